	.target	sm_90a

	.elftype	@"ET_EXEC"


//--------------------- .note.nv.tkinfo           --------------------------
	.section	.note.nv.tkinfo,"",@"SHT_NOTE"
	.sectionflags	@"SHF_NOTE_NV_TKINFO"
	.tkinfo
        /*0018*/ 	.word	0x00000002
        /*0030*/ 	.string	""
        /*0030*/ 	.string	"ptxas"
        /*0030*/ 	.string	"Cuda compilation tools, release 13.0, V13.0.88"
        /*0030*/ 	.string	"Build cuda_13.0.r13.0/compiler.36424714_0"
        /*0030*/ 	.string	"-arch sm_90a -m 64 "



//--------------------- .note.nv.cuinfo           --------------------------
	.section	.note.nv.cuinfo,"",@"SHT_NOTE"
	.sectionflags	@"SHF_NOTE_NV_CUINFO"
        /*0018*/ 	.short	0x0002
        /*001a*/ 	.short	0x005a
        /*001c*/ 	.short	0x0082
	.zero		2


//--------------------- .nv.info                  --------------------------
	.section	.nv.info,"",@"SHT_CUDA_INFO"
	.align	4


	//----- nvinfo : EIATTR_REGCOUNT
	.align		4
        /*0000*/ 	.byte	0x04, 0x2f
        /*0002*/ 	.short	(.L_41 - .L_40)
	.align		4
.L_40:
        /*0004*/ 	.word	index@(_ZN7cutlass13device_kernelIN5flash11enable_sm90INS1_16FlashAttnFwdSm90INS1_25CollectiveMainloopFwdSm90ILi2EN4cute5tupleIJNS5_1CILi1EEES8_S8_EEENS6_IJNS7_ILi192EEENS7_ILi128EEENS7_ILi64EEEEEELi64ENS_6half_tEfNS_4arch4Sm90ELb1ELb0ELb0ELb1ELb1ELb1ELb0ELb1ELb1ELb1ELb1ELb0EEENS1_21CollectiveEpilogueFwdINS6_IJSA_SC_SB_EEES9_SE_SG_Li384ELb1ELb1ELb1ELb0EEENS1_36VarlenDynamicPersistentTileSchedulerILi192ELi128ELi384ELi128ELb1ELb1ELb1ELb1ELb1ELb1EEEEEEEEEvNT_6ParamsE)
        /*0008*/ 	.word	0x00000080


	//----- nvinfo : EIATTR_FRAME_SIZE
	.align		4
.L_41:
        /*000c*/ 	.byte	0x04, 0x11
        /*000e*/ 	.short	(.L_43 - .L_42)
	.align		4
.L_42:
        /*0010*/ 	.word	index@(_ZN7cutlass13device_kernelIN5flash11enable_sm90INS1_16FlashAttnFwdSm90INS1_25CollectiveMainloopFwdSm90ILi2EN4cute5tupleIJNS5_1CILi1EEES8_S8_EEENS6_IJNS7_ILi192EEENS7_ILi128EEENS7_ILi64EEEEEELi64ENS_6half_tEfNS_4arch4Sm90ELb1ELb0ELb0ELb1ELb1ELb1ELb0ELb1ELb1ELb1ELb1ELb0EEENS1_21CollectiveEpilogueFwdINS6_IJSA_SC_SB_EEES9_SE_SG_Li384ELb1ELb1ELb1ELb0EEENS1_36VarlenDynamicPersistentTileSchedulerILi192ELi128ELi384ELi128ELb1ELb1ELb1ELb1ELb1ELb1EEEEEEEEEvNT_6ParamsE)
        /*0014*/ 	.word	0x00000078


	//----- nvinfo : EIATTR_REGCOUNT
	.align		4
.L_43:
        /*0018*/ 	.byte	0x04, 0x2f
        /*001a*/ 	.short	(.L_45 - .L_44)
	.align		4
.L_44:
        /*001c*/ 	.word	index@(_ZN7cutlass13device_kernelIN5flash11enable_sm90INS1_16FlashAttnFwdSm90INS1_25CollectiveMainloopFwdSm90ILi2EN4cute5tupleIJNS5_1CILi1EEES8_S8_EEENS6_IJNS7_ILi192EEENS7_ILi128EEENS7_ILi64EEEEEELi64ENS_6half_tEfNS_4arch4Sm90ELb1ELb0ELb0ELb1ELb1ELb0ELb0ELb1ELb1ELb1ELb1ELb0EEENS1_21CollectiveEpilogueFwdINS6_IJSA_SC_SB_EEES9_SE_SG_Li384ELb1ELb1ELb1ELb0EEENS1_36VarlenDynamicPersistentTileSchedulerILi192ELi128ELi384ELi128ELb1ELb1ELb1ELb1ELb1ELb1EEEEEEEEEvNT_6ParamsE)
        /*0020*/ 	.word	0x00000080


	//----- nvinfo : EIATTR_FRAME_SIZE
	.align		4
.L_45:
        /*0024*/ 	.byte	0x04, 0x11
        /*0026*/ 	.short	(.L_47 - .L_46)
	.align		4
.L_46:
        /*0028*/ 	.word	index@(_ZN7cutlass13device_kernelIN5flash11enable_sm90INS1_16FlashAttnFwdSm90INS1_25CollectiveMainloopFwdSm90ILi2EN4cute5tupleIJNS5_1CILi1EEES8_S8_EEENS6_IJNS7_ILi192EEENS7_ILi128EEENS7_ILi64EEEEEELi64ENS_6half_tEfNS_4arch4Sm90ELb1ELb0ELb0ELb1ELb1ELb0ELb0ELb1ELb1ELb1ELb1ELb0EEENS1_21CollectiveEpilogueFwdINS6_IJSA_SC_SB_EEES9_SE_SG_Li384ELb1ELb1ELb1ELb0EEENS1_36VarlenDynamicPersistentTileSchedulerILi192ELi128ELi384ELi128ELb1ELb1ELb1ELb1ELb1ELb1EEEEEEEEEvNT_6ParamsE)
        /*002c*/ 	.word	0x00000040


	//----- nvinfo : EIATTR_REGCOUNT
	.align		4
.L_47:
        /*0030*/ 	.byte	0x04, 0x2f
        /*0032*/ 	.short	(.L_49 - .L_48)
	.align		4
.L_48:
        /*0034*/ 	.word	index@(_ZN7cutlass13device_kernelIN5flash11enable_sm90INS1_16FlashAttnFwdSm90INS1_25CollectiveMainloopFwdSm90ILi2EN4cute5tupleIJNS5_1CILi1EEES8_S8_EEENS6_IJNS7_ILi192EEENS7_ILi128EEENS7_ILi64EEEEEELi64ENS_6half_tEfNS_4arch4Sm90ELb1ELb0ELb0ELb0ELb1ELb0ELb0ELb1ELb1ELb1ELb1ELb0EEENS1_21CollectiveEpilogueFwdINS6_IJSA_SC_SB_EEES9_SE_SG_Li384ELb0ELb1ELb1ELb0EEENS1_19SingleTileSchedulerILb0ELb1ELb1ELi192EEEEEEEEEvNT_6ParamsE)
        /*0038*/ 	.word	0x00000080


	//----- nvinfo : EIATTR_FRAME_SIZE
	.align		4
.L_49:
        /*003c*/ 	.byte	0x04, 0x11
        /*003e*/ 	.short	(.L_51 - .L_50)
	.align		4
.L_50:
        /*0040*/ 	.word	index@(_ZN7cutlass13device_kernelIN5flash11enable_sm90INS1_16FlashAttnFwdSm90INS1_25CollectiveMainloopFwdSm90ILi2EN4cute5tupleIJNS5_1CILi1EEES8_S8_EEENS6_IJNS7_ILi192EEENS7_ILi128EEENS7_ILi64EEEEEELi64ENS_6half_tEfNS_4arch4Sm90ELb1ELb0ELb0ELb0ELb1ELb0ELb0ELb1ELb1ELb1ELb1ELb0EEENS1_21CollectiveEpilogueFwdINS6_IJSA_SC_SB_EEES9_SE_SG_Li384ELb0ELb1ELb1ELb0EEENS1_19SingleTileSchedulerILb0ELb1ELb1ELi192EEEEEEEEEvNT_6ParamsE)
        /*0044*/ 	.word	0x00000008


	//----- nvinfo : EIATTR_REGCOUNT
	.align		4
.L_51:
        /*0048*/ 	.byte	0x04, 0x2f
        /*004a*/ 	.short	(.L_53 - .L_52)
	.align		4
.L_52:
        /*004c*/ 	.word	index@(_ZN7cutlass13device_kernelIN5flash11enable_sm90INS1_16FlashAttnFwdSm90INS1_25CollectiveMainloopFwdSm90ILi2EN4cute5tupleIJNS5_1CILi1EEES8_S8_EEENS6_IJNS7_ILi192EEENS7_ILi128EEENS7_ILi64EEEEEELi64ENS_6half_tEfNS_4arch4Sm90ELb0ELb1ELb0ELb1ELb1ELb1ELb0ELb1ELb1ELb1ELb1ELb0EEENS1_21CollectiveEpilogueFwdINS6_IJSA_SC_SB_EEES9_SE_SG_Li384ELb1ELb1ELb1ELb0EEENS1_36VarlenDynamicPersistentTileSchedulerILi192ELi128ELi384ELi128ELb1ELb1ELb1ELb1ELb0ELb1EEEEEEEEEvNT_6ParamsE)
        /*0050*/ 	.word	0x00000080


	//----- nvinfo : EIATTR_FRAME_SIZE
	.align		4
.L_53:
        /*0054*/ 	.byte	0x04, 0x11
        /*0056*/ 	.short	(.L_55 - .L_54)
	.align		4
.L_54:
        /*0058*/ 	.word	index@(_ZN7cutlass13device_kernelIN5flash11enable_sm90INS1_16FlashAttnFwdSm90INS1_25CollectiveMainloopFwdSm90ILi2EN4cute5tupleIJNS5_1CILi1EEES8_S8_EEENS6_IJNS7_ILi192EEENS7_ILi128EEENS7_ILi64EEEEEELi64ENS_6half_tEfNS_4arch4Sm90ELb0ELb1ELb0ELb1ELb1ELb1ELb0ELb1ELb1ELb1ELb1ELb0EEENS1_21CollectiveEpilogueFwdINS6_IJSA_SC_SB_EEES9_SE_SG_Li384ELb1ELb1ELb1ELb0EEENS1_36VarlenDynamicPersistentTileSchedulerILi192ELi128ELi384ELi128ELb1ELb1ELb1ELb1ELb0ELb1EEEEEEEEEvNT_6ParamsE)
        /*005c*/ 	.word	0x00000070


	//----- nvinfo : EIATTR_REGCOUNT
	.align		4
.L_55:
        /*0060*/ 	.byte	0x04, 0x2f
        /*0062*/ 	.short	(.L_57 - .L_56)
	.align		4
.L_56:
        /*0064*/ 	.word	index@(_ZN7cutlass13device_kernelIN5flash11enable_sm90INS1_16FlashAttnFwdSm90INS1_25CollectiveMainloopFwdSm90ILi2EN4cute5tupleIJNS5_1CILi1EEES8_S8_EEENS6_IJNS7_ILi192EEENS7_ILi128EEENS7_ILi64EEEEEELi64ENS_6half_tEfNS_4arch4Sm90ELb0ELb1ELb0ELb1ELb1ELb0ELb0ELb1ELb1ELb1ELb1ELb0EEENS1_21CollectiveEpilogueFwdINS6_IJSA_SC_SB_EEES9_SE_SG_Li384ELb1ELb1ELb1ELb0EEENS1_36VarlenDynamicPersistentTileSchedulerILi192ELi128ELi384ELi128ELb1ELb1ELb1ELb1ELb0ELb1EEEEEEEEEvNT_6ParamsE)
        /*0068*/ 	.word	0x00000080


	//----- nvinfo : EIATTR_FRAME_SIZE
	.align		4
.L_57:
        /*006c*/ 	.byte	0x04, 0x11
        /*006e*/ 	.short	(.L_59 - .L_58)
	.align		4
.L_58:
        /*0070*/ 	.word	index@(_ZN7cutlass13device_kernelIN5flash11enable_sm90INS1_16FlashAttnFwdSm90INS1_25CollectiveMainloopFwdSm90ILi2EN4cute5tupleIJNS5_1CILi1EEES8_S8_EEENS6_IJNS7_ILi192EEENS7_ILi128EEENS7_ILi64EEEEEELi64ENS_6half_tEfNS_4arch4Sm90ELb0ELb1ELb0ELb1ELb1ELb0ELb0ELb1ELb1ELb1ELb1ELb0EEENS1_21CollectiveEpilogueFwdINS6_IJSA_SC_SB_EEES9_SE_SG_Li384ELb1ELb1ELb1ELb0EEENS1_36VarlenDynamicPersistentTileSchedulerILi192ELi128ELi384ELi128ELb1ELb1ELb1ELb1ELb0ELb1EEEEEEEEEvNT_6ParamsE)
        /*0074*/ 	.word	0x00000040


	//----- nvinfo : EIATTR_REGCOUNT
	.align		4
.L_59:
        /*0078*/ 	.byte	0x04, 0x2f
        /*007a*/ 	.short	(.L_61 - .L_60)
	.align		4
.L_60:
        /*007c*/ 	.word	index@(_ZN7cutlass13device_kernelIN5flash11enable_sm90INS1_16FlashAttnFwdSm90INS1_25CollectiveMainloopFwdSm90ILi2EN4cute5tupleIJNS5_1CILi1EEES8_S8_EEENS6_IJNS7_ILi192EEENS7_ILi128EEENS7_ILi64EEEEEELi64ENS_6half_tEfNS_4arch4Sm90ELb0ELb1ELb0ELb0ELb1ELb0ELb0ELb1ELb1ELb1ELb1ELb0EEENS1_21CollectiveEpilogueFwdINS6_IJSA_SC_SB_EEES9_SE_SG_Li384ELb0ELb1ELb1ELb0EEENS1_19SingleTileSchedulerILb0ELb1ELb1ELi192EEEEEEEEEvNT_6ParamsE)
        /*0080*/ 	.word	0x00000080


	//----- nvinfo : EIATTR_FRAME_SIZE
	.align		4
.L_61:
        /*0084*/ 	.byte	0x04, 0x11
        /*0086*/ 	.short	(.L_63 - .L_62)
	.align		4
.L_62:
        /*0088*/ 	.word	index@(_ZN7cutlass13device_kernelIN5flash11enable_sm90INS1_16FlashAttnFwdSm90INS1_25CollectiveMainloopFwdSm90ILi2EN4cute5tupleIJNS5_1CILi1EEES8_S8_EEENS6_IJNS7_ILi192EEENS7_ILi128EEENS7_ILi64EEEEEELi64ENS_6half_tEfNS_4arch4Sm90ELb0ELb1ELb0ELb0ELb1ELb0ELb0ELb1ELb1ELb1ELb1ELb0EEENS1_21CollectiveEpilogueFwdINS6_IJSA_SC_SB_EEES9_SE_SG_Li384ELb0ELb1ELb1ELb0EEENS1_19SingleTileSchedulerILb0ELb1ELb1ELi192EEEEEEEEEvNT_6ParamsE)
        /*008c*/ 	.word	0x00000008


	//----- nvinfo : EIATTR_REGCOUNT
	.align		4
.L_63:
        /*0090*/ 	.byte	0x04, 0x2f
        /*0092*/ 	.short	(.L_65 - .L_64)
	.align		4
.L_64:
        /*0094*/ 	.word	index@(_ZN7cutlass13device_kernelIN5flash11enable_sm90INS1_16FlashAttnFwdSm90INS1_25CollectiveMainloopFwdSm90ILi2EN4cute5tupleIJNS5_1CILi1EEES8_S8_EEENS6_IJNS7_ILi192EEENS7_ILi128EEENS7_ILi64EEEEEELi64ENS_6half_tEfNS_4arch4Sm90ELb0ELb0ELb0ELb1ELb1ELb1ELb0ELb1ELb1ELb1ELb1ELb0EEENS1_21CollectiveEpilogueFwdINS6_IJSA_SC_SB_EEES9_SE_SG_Li384ELb1ELb1ELb1ELb0EEENS1_36VarlenDynamicPersistentTileSchedulerILi192ELi128ELi384ELi128ELb1ELb1ELb1ELb0ELb1ELb1EEEEEEEEEvNT_6ParamsE)
        /*0098*/ 	.word	0x00000080


	//----- nvinfo : EIATTR_FRAME_SIZE
	.align		4
.L_65:
        /*009c*/ 	.byte	0x04, 0x11
        /*009e*/ 	.short	(.L_67 - .L_66)
	.align		4
.L_66:
        /*00a0*/ 	.word	index@(_ZN7cutlass13device_kernelIN5flash11enable_sm90INS1_16FlashAttnFwdSm90INS1_25CollectiveMainloopFwdSm90ILi2EN4cute5tupleIJNS5_1CILi1EEES8_S8_EEENS6_IJNS7_ILi192EEENS7_ILi128EEENS7_ILi64EEEEEELi64ENS_6half_tEfNS_4arch4Sm90ELb0ELb0ELb0ELb1ELb1ELb1ELb0ELb1ELb1ELb1ELb1ELb0EEENS1_21CollectiveEpilogueFwdINS6_IJSA_SC_SB_EEES9_SE_SG_Li384ELb1ELb1ELb1ELb0EEENS1_36VarlenDynamicPersistentTileSchedulerILi192ELi128ELi384ELi128ELb1ELb1ELb1ELb0ELb1ELb1EEEEEEEEEvNT_6ParamsE)
        /*00a4*/ 	.word	0x00000078


	//----- nvinfo : EIATTR_REGCOUNT
	.align		4
.L_67:
        /*00a8*/ 	.byte	0x04, 0x2f
        /*00aa*/ 	.short	(.L_69 - .L_68)
	.align		4
.L_68:
        /*00ac*/ 	.word	index@(_ZN7cutlass13device_kernelIN5flash11enable_sm90INS1_16FlashAttnFwdSm90INS1_25CollectiveMainloopFwdSm90ILi2EN4cute5tupleIJNS5_1CILi1EEES8_S8_EEENS6_IJNS7_ILi192EEENS7_ILi128EEENS7_ILi64EEEEEELi64ENS_6half_tEfNS_4arch4Sm90ELb0ELb0ELb0ELb1ELb1ELb0ELb0ELb1ELb1ELb1ELb1ELb0EEENS1_21CollectiveEpilogueFwdINS6_IJSA_SC_SB_EEES9_SE_SG_Li384ELb1ELb1ELb1ELb0EEENS1_36VarlenDynamicPersistentTileSchedulerILi192ELi128ELi384ELi128ELb1ELb1ELb1ELb0ELb1ELb1EEEEEEEEEvNT_6ParamsE)
        /*00b0*/ 	.word	0x00000080


	//----- nvinfo : EIATTR_FRAME_SIZE
	.align		4
.L_69:
        /*00b4*/ 	.byte	0x04, 0x11
        /*00b6*/ 	.short	(.L_71 - .L_70)
	.align		4
.L_70:
        /*00b8*/ 	.word	index@(_ZN7cutlass13device_kernelIN5flash11enable_sm90INS1_16FlashAttnFwdSm90INS1_25CollectiveMainloopFwdSm90ILi2EN4cute5tupleIJNS5_1CILi1EEES8_S8_EEENS6_IJNS7_ILi192EEENS7_ILi128EEENS7_ILi64EEEEEELi64ENS_6half_tEfNS_4arch4Sm90ELb0ELb0ELb0ELb1ELb1ELb0ELb0ELb1ELb1ELb1ELb1ELb0EEENS1_21CollectiveEpilogueFwdINS6_IJSA_SC_SB_EEES9_SE_SG_Li384ELb1ELb1ELb1ELb0EEENS1_36VarlenDynamicPersistentTileSchedulerILi192ELi128ELi384ELi128ELb1ELb1ELb1ELb0ELb1ELb1EEEEEEEEEvNT_6ParamsE)
        /*00bc*/ 	.word	0x00000050


	//----- nvinfo : EIATTR_REGCOUNT
	.align		4
.L_71:
        /*00c0*/ 	.byte	0x04, 0x2f
        /*00c2*/ 	.short	(.L_73 - .L_72)
	.align		4
.L_72:
        /*00c4*/ 	.word	index@(_ZN7cutlass13device_kernelIN5flash11enable_sm90INS1_16FlashAttnFwdSm90INS1_25CollectiveMainloopFwdSm90ILi2EN4cute5tupleIJNS5_1CILi1EEES8_S8_EEENS6_IJNS7_ILi192EEENS7_ILi128EEENS7_ILi64EEEEEELi64ENS_6half_tEfNS_4arch4Sm90ELb0ELb0ELb0ELb0ELb1ELb0ELb0ELb1ELb1ELb1ELb1ELb0EEENS1_21CollectiveEpilogueFwdINS6_IJSA_SC_SB_EEES9_SE_SG_Li384ELb0ELb1ELb1ELb0EEENS1_19SingleTileSchedulerILb0ELb1ELb1ELi192EEEEEEEEEvNT_6ParamsE)
        /*00c8*/ 	.word	0x00000080


	//----- nvinfo : EIATTR_FRAME_SIZE
	.align		4
.L_73:
        /*00cc*/ 	.byte	0x04, 0x11
        /*00ce*/ 	.short	(.L_75 - .L_74)
	.align		4
.L_74:
        /*00d0*/ 	.word	index@(_ZN7cutlass13device_kernelIN5flash11enable_sm90INS1_16FlashAttnFwdSm90INS1_25CollectiveMainloopFwdSm90ILi2EN4cute5tupleIJNS5_1CILi1EEES8_S8_EEENS6_IJNS7_ILi192EEENS7_ILi128EEENS7_ILi64EEEEEELi64ENS_6half_tEfNS_4arch4Sm90ELb0ELb0ELb0ELb0ELb1ELb0ELb0ELb1ELb1ELb1ELb1ELb0EEENS1_21CollectiveEpilogueFwdINS6_IJSA_SC_SB_EEES9_SE_SG_Li384ELb0ELb1ELb1ELb0EEENS1_19SingleTileSchedulerILb0ELb1ELb1ELi192EEEEEEEEEvNT_6ParamsE)
        /*00d4*/ 	.word	0x00000008


	//----- nvinfo : EIATTR_REGCOUNT
	.align		4
.L_75:
        /*00d8*/ 	.byte	0x04, 0x2f
        /*00da*/ 	.short	(.L_77 - .L_76)
	.align		4
.L_76:
        /*00dc*/ 	.word	index@(_ZN7cutlass13device_kernelIN5flash11enable_sm90INS1_16FlashAttnFwdSm90INS1_25CollectiveMainloopFwdSm90ILi2EN4cute5tupleIJNS5_1CILi1EEES8_S8_EEENS6_IJNS7_ILi192EEENS7_ILi128EEENS7_ILi96EEEEEELi96ENS_6half_tEfNS_4arch4Sm90ELb1ELb0ELb0ELb1ELb1ELb1ELb0ELb0ELb1ELb1ELb1ELb0EEENS1_21CollectiveEpilogueFwdINS6_IJSA_SC_SB_EEES9_SE_SG_Li384ELb1ELb1ELb1ELb0EEENS1_36VarlenDynamicPersistentTileSchedulerILi192ELi128ELi384ELi128ELb1ELb1ELb1ELb1ELb1ELb1EEEEEEEEEvNT_6ParamsE)
        /*00e0*/ 	.word	0x00000080


	//----- nvinfo : EIATTR_FRAME_SIZE
	.align		4
.L_77:
        /*00e4*/ 	.byte	0x04, 0x11
        /*00e6*/ 	.short	(.L_79 - .L_78)
	.align		4
.L_78:
        /*00e8*/ 	.word	index@(_ZN7cutlass13device_kernelIN5flash11enable_sm90INS1_16FlashAttnFwdSm90INS1_25CollectiveMainloopFwdSm90ILi2EN4cute5tupleIJNS5_1CILi1EEES8_S8_EEENS6_IJNS7_ILi192EEENS7_ILi128EEENS7_ILi96EEEEEELi96ENS_6half_tEfNS_4arch4Sm90ELb1ELb0ELb0ELb1ELb1ELb1ELb0ELb0ELb1ELb1ELb1ELb0EEENS1_21CollectiveEpilogueFwdINS6_IJSA_SC_SB_EEES9_SE_SG_Li384ELb1ELb1ELb1ELb0EEENS1_36VarlenDynamicPersistentTileSchedulerILi192ELi128ELi384ELi128ELb1ELb1ELb1ELb1ELb1ELb1EEEEEEEEEvNT_6ParamsE)
        /*00ec*/ 	.word	0x000000e8


	//----- nvinfo : EIATTR_REGCOUNT
	.align		4
.L_79:
        /*00f0*/ 	.byte	0x04, 0x2f
        /*00f2*/ 	.short	(.L_81 - .L_80)
	.align		4
.L_80:
        /*00f4*/ 	.word	index@(_ZN7cutlass13device_kernelIN5flash11enable_sm90INS1_16FlashAttnFwdSm90INS1_25CollectiveMainloopFwdSm90ILi2EN4cute5tupleIJNS5_1CILi1EEES8_S8_EEENS6_IJNS7_ILi192EEENS7_ILi128EEENS7_ILi96EEEEEELi96ENS_6half_tEfNS_4arch4Sm90ELb1ELb0ELb0ELb1ELb1ELb0ELb0ELb0ELb1ELb1ELb1ELb0EEENS1_21CollectiveEpilogueFwdINS6_IJSA_SC_SB_EEES9_SE_SG_Li384ELb1ELb1ELb1ELb0EEENS1_36VarlenDynamicPersistentTileSchedulerILi192ELi128ELi384ELi128ELb1ELb1ELb1ELb1ELb1ELb1EEEEEEEEEvNT_6ParamsE)
        /*00f8*/ 	.word	0x00000080


	//----- nvinfo : EIATTR_FRAME_SIZE
	.align		4
.L_81:
        /*00fc*/ 	.byte	0x04, 0x11
        /*00fe*/ 	.short	(.L_83 - .L_82)
	.align		4
.L_82:
        /*0100*/ 	.word	index@(_ZN7cutlass13device_kernelIN5flash11enable_sm90INS1_16FlashAttnFwdSm90INS1_25CollectiveMainloopFwdSm90ILi2EN4cute5tupleIJNS5_1CILi1EEES8_S8_EEENS6_IJNS7_ILi192EEENS7_ILi128EEENS7_ILi96EEEEEELi96ENS_6half_tEfNS_4arch4Sm90ELb1ELb0ELb0ELb1ELb1ELb0ELb0ELb0ELb1ELb1ELb1ELb0EEENS1_21CollectiveEpilogueFwdINS6_IJSA_SC_SB_EEES9_SE_SG_Li384ELb1ELb1ELb1ELb0EEENS1_36VarlenDynamicPersistentTileSchedulerILi192ELi128ELi384ELi128ELb1ELb1ELb1ELb1ELb1ELb1EEEEEEEEEvNT_6ParamsE)
        /*0104*/ 	.word	0x00000050


	//----- nvinfo : EIATTR_REGCOUNT
	.align		4
.L_83:
        /*0108*/ 	.byte	0x04, 0x2f
        /*010a*/ 	.short	(.L_85 - .L_84)
	.align		4
.L_84:
        /*010c*/ 	.word	index@(_ZN7cutlass13device_kernelIN5flash11enable_sm90INS1_16FlashAttnFwdSm90INS1_25CollectiveMainloopFwdSm90ILi2EN4cute5tupleIJNS5_1CILi1EEES8_S8_EEENS6_IJNS7_ILi192EEENS7_ILi128EEENS7_ILi96EEEEEELi96ENS_6half_tEfNS_4arch4Sm90ELb1ELb0ELb0ELb0ELb1ELb0ELb0ELb0ELb1ELb1ELb1ELb0EEENS1_21CollectiveEpilogueFwdINS6_IJSA_SC_SB_EEES9_SE_SG_Li384ELb0ELb1ELb1ELb0EEENS1_19SingleTileSchedulerILb0ELb1ELb1ELi192EEEEEEEEEvNT_6ParamsE)
        /*0110*/ 	.word	0x00000080


	//----- nvinfo : EIATTR_FRAME_SIZE
	.align		4
.L_85:
        /*0114*/ 	.byte	0x04, 0x11
        /*0116*/ 	.short	(.L_87 - .L_86)
	.align		4
.L_86:
        /*0118*/ 	.word	index@(_ZN7cutlass13device_kernelIN5flash11enable_sm90INS1_16FlashAttnFwdSm90INS1_25CollectiveMainloopFwdSm90ILi2EN4cute5tupleIJNS5_1CILi1EEES8_S8_EEENS6_IJNS7_ILi192EEENS7_ILi128EEENS7_ILi96EEEEEELi96ENS_6half_tEfNS_4arch4Sm90ELb1ELb0ELb0ELb0ELb1ELb0ELb0ELb0ELb1ELb1ELb1ELb0EEENS1_21CollectiveEpilogueFwdINS6_IJSA_SC_SB_EEES9_SE_SG_Li384ELb0ELb1ELb1ELb0EEENS1_19SingleTileSchedulerILb0ELb1ELb1ELi192EEEEEEEEEvNT_6ParamsE)
        /*011c*/ 	.word	0x00000010


	//----- nvinfo : EIATTR_REGCOUNT
	.align		4
.L_87:
        /*0120*/ 	.byte	0x04, 0x2f
        /*0122*/ 	.short	(.L_89 - .L_88)
	.align		4
.L_88:
        /*0124*/ 	.word	index@(_ZN7cutlass13device_kernelIN5flash11enable_sm90INS1_16FlashAttnFwdSm90INS1_25CollectiveMainloopFwdSm90ILi2EN4cute5tupleIJNS5_1CILi1EEES8_S8_EEENS6_IJNS7_ILi192EEENS7_ILi128EEENS7_ILi96EEEEEELi96ENS_6half_tEfNS_4arch4Sm90ELb0ELb1ELb0ELb1ELb1ELb1ELb0ELb0ELb1ELb1ELb1ELb0EEENS1_21CollectiveEpilogueFwdINS6_IJSA_SC_SB_EEES9_SE_SG_Li384ELb1ELb1ELb1ELb0EEENS1_36VarlenDynamicPersistentTileSchedulerILi192ELi128ELi384ELi128ELb1ELb1ELb1ELb1ELb0ELb1EEEEEEEEEvNT_6ParamsE)
        /*0128*/ 	.word	0x00000080


	//----- nvinfo : EIATTR_FRAME_SIZE
	.align		4
.L_89:
        /*012c*/ 	.byte	0x04, 0x11
        /*012e*/ 	.short	(.L_91 - .L_90)
	.align		4
.L_90:
        /*0130*/ 	.word	index@(_ZN7cutlass13device_kernelIN5flash11enable_sm90INS1_16FlashAttnFwdSm90INS1_25CollectiveMainloopFwdSm90ILi2EN4cute5tupleIJNS5_1CILi1EEES8_S8_EEENS6_IJNS7_ILi192EEENS7_ILi128EEENS7_ILi96EEEEEELi96ENS_6half_tEfNS_4arch4Sm90ELb0ELb1ELb0ELb1ELb1ELb1ELb0ELb0ELb1ELb1ELb1ELb0EEENS1_21CollectiveEpilogueFwdINS6_IJSA_SC_SB_EEES9_SE_SG_Li384ELb1ELb1ELb1ELb0EEENS1_36VarlenDynamicPersistentTileSchedulerILi192ELi128ELi384ELi128ELb1ELb1ELb1ELb1ELb0ELb1EEEEEEEEEvNT_6ParamsE)
        /*0134*/ 	.word	0x00000098


	//----- nvinfo : EIATTR_REGCOUNT
	.align		4
.L_91:
        /*0138*/ 	.byte	0x04, 0x2f
        /*013a*/ 	.short	(.L_93 - .L_92)
	.align		4
.L_92:
        /*013c*/ 	.word	index@(_ZN7cutlass13device_kernelIN5flash11enable_sm90INS1_16FlashAttnFwdSm90INS1_25CollectiveMainloopFwdSm90ILi2EN4cute5tupleIJNS5_1CILi1EEES8_S8_EEENS6_IJNS7_ILi192EEENS7_ILi128EEENS7_ILi96EEEEEELi96ENS_6half_tEfNS_4arch4Sm90ELb0ELb1ELb0ELb1ELb1ELb0ELb0ELb0ELb1ELb1ELb1ELb0EEENS1_21CollectiveEpilogueFwdINS6_IJSA_SC_SB_EEES9_SE_SG_Li384ELb1ELb1ELb1ELb0EEENS1_36VarlenDynamicPersistentTileSchedulerILi192ELi128ELi384ELi128ELb1ELb1ELb1ELb1ELb0ELb1EEEEEEEEEvNT_6ParamsE)
        /*0140*/ 	.word	0x00000080


	//----- nvinfo : EIATTR_FRAME_SIZE
	.align		4
.L_93:
        /*0144*/ 	.byte	0x04, 0x11
        /*0146*/ 	.short	(.L_95 - .L_94)
	.align		4
.L_94:
        /*0148*/ 	.word	index@(_ZN7cutlass13device_kernelIN5flash11enable_sm90INS1_16FlashAttnFwdSm90INS1_25CollectiveMainloopFwdSm90ILi2EN4cute5tupleIJNS5_1CILi1EEES8_S8_EEENS6_IJNS7_ILi192EEENS7_ILi128EEENS7_ILi96EEEEEELi96ENS_6half_tEfNS_4arch4Sm90ELb0ELb1ELb0ELb1ELb1ELb0ELb0ELb0ELb1ELb1ELb1ELb0EEENS1_21CollectiveEpilogueFwdINS6_IJSA_SC_SB_EEES9_SE_SG_Li384ELb1ELb1ELb1ELb0EEENS1_36VarlenDynamicPersistentTileSchedulerILi192ELi128ELi384ELi128ELb1ELb1ELb1ELb1ELb0ELb1EEEEEEEEEvNT_6ParamsE)
        /*014c*/ 	.word	0x00000030


	//----- nvinfo : EIATTR_REGCOUNT
	.align		4
.L_95:
        /*0150*/ 	.byte	0x04, 0x2f
        /*0152*/ 	.short	(.L_97 - .L_96)
	.align		4
.L_96:
        /*0154*/ 	.word	index@(_ZN7cutlass13device_kernelIN5flash11enable_sm90INS1_16FlashAttnFwdSm90INS1_25CollectiveMainloopFwdSm90ILi2EN4cute5tupleIJNS5_1CILi1EEES8_S8_EEENS6_IJNS7_ILi192EEENS7_ILi128EEENS7_ILi96EEEEEELi96ENS_6half_tEfNS_4arch4Sm90ELb0ELb1ELb0ELb0ELb1ELb0ELb0ELb0ELb1ELb1ELb1ELb0EEENS1_21CollectiveEpilogueFwdINS6_IJSA_SC_SB_EEES9_SE_SG_Li384ELb0ELb1ELb1ELb0EEENS1_19SingleTileSchedulerILb0ELb1ELb1ELi192EEEEEEEEEvNT_6ParamsE)
        /*0158*/ 	.word	0x00000080


	//----- nvinfo : EIATTR_FRAME_SIZE
	.align		4
.L_97:
        /*015c*/ 	.byte	0x04, 0x11
        /*015e*/ 	.short	(.L_99 - .L_98)
	.align		4
.L_98:
        /*0160*/ 	.word	index@(_ZN7cutlass13device_kernelIN5flash11enable_sm90INS1_16FlashAttnFwdSm90INS1_25CollectiveMainloopFwdSm90ILi2EN4cute5tupleIJNS5_1CILi1EEES8_S8_EEENS6_IJNS7_ILi192EEENS7_ILi128EEENS7_ILi96EEEEEELi96ENS_6half_tEfNS_4arch4Sm90ELb0ELb1ELb0ELb0ELb1ELb0ELb0ELb0ELb1ELb1ELb1ELb0EEENS1_21CollectiveEpilogueFwdINS6_IJSA_SC_SB_EEES9_SE_SG_Li384ELb0ELb1ELb1ELb0EEENS1_19SingleTileSchedulerILb0ELb1ELb1ELi192EEEEEEEEEvNT_6ParamsE)
        /*0164*/ 	.word	0x00000010


	//----- nvinfo : EIATTR_REGCOUNT
	.align		4
.L_99:
        /*0168*/ 	.byte	0x04, 0x2f
        /*016a*/ 	.short	(.L_101 - .L_100)
	.align		4
.L_100:
        /*016c*/ 	.word	index@(_ZN7cutlass13device_kernelIN5flash11enable_sm90INS1_16FlashAttnFwdSm90INS1_25CollectiveMainloopFwdSm90ILi2EN4cute5tupleIJNS5_1CILi1EEES8_S8_EEENS6_IJNS7_ILi192EEENS7_ILi128EEENS7_ILi96EEEEEELi96ENS_6half_tEfNS_4arch4Sm90ELb0ELb0ELb0ELb1ELb1ELb1ELb0ELb0ELb1ELb1ELb1ELb0EEENS1_21CollectiveEpilogueFwdINS6_IJSA_SC_SB_EEES9_SE_SG_Li384ELb1ELb1ELb1ELb0EEENS1_36VarlenDynamicPersistentTileSchedulerILi192ELi128ELi384ELi128ELb1ELb1ELb1ELb0ELb1ELb1EEEEEEEEEvNT_6ParamsE)
        /*0170*/ 	.word	0x00000080


	//----- nvinfo : EIATTR_FRAME_SIZE
	.align		4
.L_101:
        /*0174*/ 	.byte	0x04, 0x11
        /*0176*/ 	.short	(.L_103 - .L_102)
	.align		4
.L_102:
        /*0178*/ 	.word	index@(_ZN7cutlass13device_kernelIN5flash11enable_sm90INS1_16FlashAttnFwdSm90INS1_25CollectiveMainloopFwdSm90ILi2EN4cute5tupleIJNS5_1CILi1EEES8_S8_EEENS6_IJNS7_ILi192EEENS7_ILi128EEENS7_ILi96EEEEEELi96ENS_6half_tEfNS_4arch4Sm90ELb0ELb0ELb0ELb1ELb1ELb1ELb0ELb0ELb1ELb1ELb1ELb0EEENS1_21CollectiveEpilogueFwdINS6_IJSA_SC_SB_EEES9_SE_SG_Li384ELb1ELb1ELb1ELb0EEENS1_36VarlenDynamicPersistentTileSchedulerILi192ELi128ELi384ELi128ELb1ELb1ELb1ELb0ELb1ELb1EEEEEEEEEvNT_6ParamsE)
        /*017c*/ 	.word	0x000000e0


	//----- nvinfo : EIATTR_REGCOUNT
	.align		4
.L_103:
        /*0180*/ 	.byte	0x04, 0x2f
        /*0182*/ 	.short	(.L_105 - .L_104)
	.align		4
.L_104:
        /*0184*/ 	.word	index@(_ZN7cutlass13device_kernelIN5flash11enable_sm90INS1_16FlashAttnFwdSm90INS1_25CollectiveMainloopFwdSm90ILi2EN4cute5tupleIJNS5_1CILi1EEES8_S8_EEENS6_IJNS7_ILi192EEENS7_ILi128EEENS7_ILi96EEEEEELi96ENS_6half_tEfNS_4arch4Sm90ELb0ELb0ELb0ELb1ELb1ELb0ELb0ELb0ELb1ELb1ELb1ELb0EEENS1_21CollectiveEpilogueFwdINS6_IJSA_SC_SB_EEES9_SE_SG_Li384ELb1ELb1ELb1ELb0EEENS1_36VarlenDynamicPersistentTileSchedulerILi192ELi128ELi384ELi128ELb1ELb1ELb1ELb0ELb1ELb1EEEEEEEEEvNT_6ParamsE)
        /*0188*/ 	.word	0x00000080


	//----- nvinfo : EIATTR_FRAME_SIZE
	.align		4
.L_105:
        /*018c*/ 	.byte	0x04, 0x11
        /*018e*/ 	.short	(.L_107 - .L_106)
	.align		4
.L_106:
        /*0190*/ 	.word	index@(_ZN7cutlass13device_kernelIN5flash11enable_sm90INS1_16FlashAttnFwdSm90INS1_25CollectiveMainloopFwdSm90ILi2EN4cute5tupleIJNS5_1CILi1EEES8_S8_EEENS6_IJNS7_ILi192EEENS7_ILi128EEENS7_ILi96EEEEEELi96ENS_6half_tEfNS_4arch4Sm90ELb0ELb0ELb0ELb1ELb1ELb0ELb0ELb0ELb1ELb1ELb1ELb0EEENS1_21CollectiveEpilogueFwdINS6_IJSA_SC_SB_EEES9_SE_SG_Li384ELb1ELb1ELb1ELb0EEENS1_36VarlenDynamicPersistentTileSchedulerILi192ELi128ELi384ELi128ELb1ELb1ELb1ELb0ELb1ELb1EEEEEEEEEvNT_6ParamsE)
        /*0194*/ 	.word	0x00000050


	//----- nvinfo : EIATTR_REGCOUNT
	.align		4
.L_107:
        /*0198*/ 	.byte	0x04, 0x2f
        /*019a*/ 	.short	(.L_109 - .L_108)
	.align		4
.L_108:
        /*019c*/ 	.word	index@(_ZN7cutlass13device_kernelIN5flash11enable_sm90INS1_16FlashAttnFwdSm90INS1_25CollectiveMainloopFwdSm90ILi2EN4cute5tupleIJNS5_1CILi1EEES8_S8_EEENS6_IJNS7_ILi192EEENS7_ILi128EEENS7_ILi96EEEEEELi96ENS_6half_tEfNS_4arch4Sm90ELb0ELb0ELb0ELb0ELb1ELb0ELb0ELb0ELb1ELb1ELb1ELb0EEENS1_21CollectiveEpilogueFwdINS6_IJSA_SC_SB_EEES9_SE_SG_Li384ELb0ELb1ELb1ELb0EEENS1_19SingleTileSchedulerILb0ELb1ELb1ELi192EEEEEEEEEvNT_6ParamsE)
        /*01a0*/ 	.word	0x00000080


	//----- nvinfo : EIATTR_FRAME_SIZE
	.align		4
.L_109:
        /*01a4*/ 	.byte	0x04, 0x11
        /*01a6*/ 	.short	(.L_111 - .L_110)
	.align		4
.L_110:
        /*01a8*/ 	.word	index@(_ZN7cutlass13device_kernelIN5flash11enable_sm90INS1_16FlashAttnFwdSm90INS1_25CollectiveMainloopFwdSm90ILi2EN4cute5tupleIJNS5_1CILi1EEES8_S8_EEENS6_IJNS7_ILi192EEENS7_ILi128EEENS7_ILi96EEEEEELi96ENS_6half_tEfNS_4arch4Sm90ELb0ELb0ELb0ELb0ELb1ELb0ELb0ELb0ELb1ELb1ELb1ELb0EEENS1_21CollectiveEpilogueFwdINS6_IJSA_SC_SB_EEES9_SE_SG_Li384ELb0ELb1ELb1ELb0EEENS1_19SingleTileSchedulerILb0ELb1ELb1ELi192EEEEEEEEEvNT_6ParamsE)
        /*01ac*/ 	.word	0x00000008


	//----- nvinfo : EIATTR_REGCOUNT
	.align		4
.L_111:
        /*01b0*/ 	.byte	0x04, 0x2f
        /*01b2*/ 	.short	(.L_113 - .L_112)
	.align		4
.L_112:
        /*01b4*/ 	.word	index@(_ZN7cutlass13device_kernelIN5flash11enable_sm90INS1_16FlashAttnFwdSm90INS1_25CollectiveMainloopFwdSm90ILi2EN4cute5tupleIJNS5_1CILi1EEES8_S8_EEENS6_IJNS7_ILi128EEESA_SA_EEELi128ENS_6half_tEfNS_4arch4Sm90ELb1ELb0ELb0ELb1ELb1ELb1ELb0ELb1ELb1ELb1ELb1ELb0EEENS1_21CollectiveEpilogueFwdISB_S9_SC_SE_Li256ELb1ELb1ELb1ELb0EEENS1_36VarlenDynamicPersistentTileSchedulerILi128ELi128ELi256ELi128ELb1ELb1ELb1ELb1ELb1ELb1EEEEEEEEEvNT_6ParamsE)
        /*01b8*/ 	.word	0x000000a8


	//----- nvinfo : EIATTR_FRAME_SIZE
	.align		4
.L_113:
        /*01bc*/ 	.byte	0x04, 0x11
        /*01be*/ 	.short	(.L_115 - .L_114)
	.align		4
.L_114:
        /*01c0*/ 	.word	index@(_ZN7cutlass13device_kernelIN5flash11enable_sm90INS1_16FlashAttnFwdSm90INS1_25CollectiveMainloopFwdSm90ILi2EN4cute5tupleIJNS5_1CILi1EEES8_S8_EEENS6_IJNS7_ILi128EEESA_SA_EEELi128ENS_6half_tEfNS_4arch4Sm90ELb1ELb0ELb0ELb1ELb1ELb1ELb0ELb1ELb1ELb1ELb1ELb0EEENS1_21CollectiveEpilogueFwdISB_S9_SC_SE_Li256ELb1ELb1ELb1ELb0EEENS1_36VarlenDynamicPersistentTileSchedulerILi128ELi128ELi256ELi128ELb1ELb1ELb1ELb1ELb1ELb1EEEEEEEEEvNT_6ParamsE)
        /*01c4*/ 	.word	0x00000028


	//----- nvinfo : EIATTR_REGCOUNT
	.align		4
.L_115:
        /*01c8*/ 	.byte	0x04, 0x2f
        /*01ca*/ 	.short	(.L_117 - .L_116)
	.align		4
.L_116:
        /*01cc*/ 	.word	index@(_ZN7cutlass13device_kernelIN5flash11enable_sm90INS1_16FlashAttnFwdSm90INS1_25CollectiveMainloopFwdSm90ILi2EN4cute5tupleIJNS5_1CILi1EEES8_S8_EEENS6_IJNS7_ILi128EEESA_SA_EEELi128ENS_6half_tEfNS_4arch4Sm90ELb1ELb0ELb0ELb1ELb1ELb0ELb0ELb1ELb1ELb1ELb1ELb0EEENS1_21CollectiveEpilogueFwdISB_S9_SC_SE_Li256ELb1ELb1ELb1ELb0EEENS1_36VarlenDynamicPersistentTileSchedulerILi128ELi128ELi256ELi128ELb1ELb1ELb1ELb1ELb1ELb1EEEEEEEEEvNT_6ParamsE)
        /*01d0*/ 	.word	0x000000a8


	//----- nvinfo : EIATTR_FRAME_SIZE
	.align		4
.L_117:
        /*01d4*/ 	.byte	0x04, 0x11
        /*01d6*/ 	.short	(.L_119 - .L_118)
	.align		4
.L_118:
        /*01d8*/ 	.word	index@(_ZN7cutlass13device_kernelIN5flash11enable_sm90INS1_16FlashAttnFwdSm90INS1_25CollectiveMainloopFwdSm90ILi2EN4cute5tupleIJNS5_1CILi1EEES8_S8_EEENS6_IJNS7_ILi128EEESA_SA_EEELi128ENS_6half_tEfNS_4arch4Sm90ELb1ELb0ELb0ELb1ELb1ELb0ELb0ELb1ELb1ELb1ELb1ELb0EEENS1_21CollectiveEpilogueFwdISB_S9_SC_SE_Li256ELb1ELb1ELb1ELb0EEENS1_36VarlenDynamicPersistentTileSchedulerILi128ELi128ELi256ELi128ELb1ELb1ELb1ELb1ELb1ELb1EEEEEEEEEvNT_6ParamsE)
        /*01dc*/ 	.word	0x00000020


	//----- nvinfo : EIATTR_REGCOUNT
	.align		4
.L_119:
        /*01e0*/ 	.byte	0x04, 0x2f
        /*01e2*/ 	.short	(.L_121 - .L_120)
	.align		4
.L_120:
        /*01e4*/ 	.word	index@(_ZN7cutlass13device_kernelIN5flash11enable_sm90INS1_16FlashAttnFwdSm90INS1_25CollectiveMainloopFwdSm90ILi2EN4cute5tupleIJNS5_1CILi1EEES8_S8_EEENS6_IJNS7_ILi128EEESA_SA_EEELi128ENS_6half_tEfNS_4arch4Sm90ELb1ELb0ELb0ELb0ELb1ELb0ELb0ELb1ELb1ELb1ELb1ELb0EEENS1_21CollectiveEpilogueFwdISB_S9_SC_SE_Li256ELb0ELb1ELb1ELb0EEENS1_19SingleTileSchedulerILb0ELb1ELb1ELi128EEEEEEEEEvNT_6ParamsE)
        /*01e8*/ 	.word	0x000000a8


	//----- nvinfo : EIATTR_FRAME_SIZE
	.align		4
.L_121:
        /*01ec*/ 	.byte	0x04, 0x11
        /*01ee*/ 	.short	(.L_123 - .L_122)
	.align		4
.L_122:
        /*01f0*/ 	.word	index@(_ZN7cutlass13device_kernelIN5flash11enable_sm90INS1_16FlashAttnFwdSm90INS1_25CollectiveMainloopFwdSm90ILi2EN4cute5tupleIJNS5_1CILi1EEES8_S8_EEENS6_IJNS7_ILi128EEESA_SA_EEELi128ENS_6half_tEfNS_4arch4Sm90ELb1ELb0ELb0ELb0ELb1ELb0ELb0ELb1ELb1ELb1ELb1ELb0EEENS1_21CollectiveEpilogueFwdISB_S9_SC_SE_Li256ELb0ELb1ELb1ELb0EEENS1_19SingleTileSchedulerILb0ELb1ELb1ELi128EEEEEEEEEvNT_6ParamsE)
        /*01f4*/ 	.word	0x00000000


	//----- nvinfo : EIATTR_REGCOUNT
	.align		4
.L_123:
        /*01f8*/ 	.byte	0x04, 0x2f
        /*01fa*/ 	.short	(.L_125 - .L_124)
	.align		4
.L_124:
        /*01fc*/ 	.word	index@(_ZN7cutlass13device_kernelIN5flash11enable_sm90INS1_16FlashAttnFwdSm90INS1_25CollectiveMainloopFwdSm90ILi2EN4cute5tupleIJNS5_1CILi1EEES8_S8_EEENS6_IJNS7_ILi128EEESA_SA_EEELi128ENS_6half_tEfNS_4arch4Sm90ELb0ELb1ELb0ELb1ELb1ELb1ELb0ELb1ELb1ELb1ELb1ELb0EEENS1_21CollectiveEpilogueFwdISB_S9_SC_SE_Li256ELb1ELb1ELb1ELb0EEENS1_36VarlenDynamicPersistentTileSchedulerILi128ELi128ELi256ELi128ELb1ELb1ELb1ELb1ELb0ELb1EEEEEEEEEvNT_6ParamsE)
        /*0200*/ 	.word	0x000000a8


	//----- nvinfo : EIATTR_FRAME_SIZE
	.align		4
.L_125:
        /*0204*/ 	.byte	0x04, 0x11
        /*0206*/ 	.short	(.L_127 - .L_126)
	.align		4
.L_126:
        /*0208*/ 	.word	index@(_ZN7cutlass13device_kernelIN5flash11enable_sm90INS1_16FlashAttnFwdSm90INS1_25CollectiveMainloopFwdSm90ILi2EN4cute5tupleIJNS5_1CILi1EEES8_S8_EEENS6_IJNS7_ILi128EEESA_SA_EEELi128ENS_6half_tEfNS_4arch4Sm90ELb0ELb1ELb0ELb1ELb1ELb1ELb0ELb1ELb1ELb1ELb1ELb0EEENS1_21CollectiveEpilogueFwdISB_S9_SC_SE_Li256ELb1ELb1ELb1ELb0EEENS1_36VarlenDynamicPersistentTileSchedulerILi128ELi128ELi256ELi128ELb1ELb1ELb1ELb1ELb0ELb1EEEEEEEEEvNT_6ParamsE)
        /*020c*/ 	.word	0x00000040


	//----- nvinfo : EIATTR_REGCOUNT
	.align		4
.L_127:
        /*0210*/ 	.byte	0x04, 0x2f
        /*0212*/ 	.short	(.L_129 - .L_128)
	.align		4
.L_128:
        /*0214*/ 	.word	index@(_ZN7cutlass13device_kernelIN5flash11enable_sm90INS1_16FlashAttnFwdSm90INS1_25CollectiveMainloopFwdSm90ILi2EN4cute5tupleIJNS5_1CILi1EEES8_S8_EEENS6_IJNS7_ILi128EEESA_SA_EEELi128ENS_6half_tEfNS_4arch4Sm90ELb0ELb1ELb0ELb1ELb1ELb0ELb0ELb1ELb1ELb1ELb1ELb0EEENS1_21CollectiveEpilogueFwdISB_S9_SC_SE_Li256ELb1ELb1ELb1ELb0EEENS1_36VarlenDynamicPersistentTileSchedulerILi128ELi128ELi256ELi128ELb1ELb1ELb1ELb1ELb0ELb1EEEEEEEEEvNT_6ParamsE)
        /*0218*/ 	.word	0x000000a8


	//----- nvinfo : EIATTR_FRAME_SIZE
	.align		4
.L_129:
        /*021c*/ 	.byte	0x04, 0x11
        /*021e*/ 	.short	(.L_131 - .L_130)
	.align		4
.L_130:
        /*0220*/ 	.word	index@(_ZN7cutlass13device_kernelIN5flash11enable_sm90INS1_16FlashAttnFwdSm90INS1_25CollectiveMainloopFwdSm90ILi2EN4cute5tupleIJNS5_1CILi1EEES8_S8_EEENS6_IJNS7_ILi128EEESA_SA_EEELi128ENS_6half_tEfNS_4arch4Sm90ELb0ELb1ELb0ELb1ELb1ELb0ELb0ELb1ELb1ELb1ELb1ELb0EEENS1_21CollectiveEpilogueFwdISB_S9_SC_SE_Li256ELb1ELb1ELb1ELb0EEENS1_36VarlenDynamicPersistentTileSchedulerILi128ELi128ELi256ELi128ELb1ELb1ELb1ELb1ELb0ELb1EEEEEEEEEvNT_6ParamsE)
        /*0224*/ 	.word	0x00000020


	//----- nvinfo : EIATTR_REGCOUNT
	.align		4
.L_131:
        /*0228*/ 	.byte	0x04, 0x2f
        /*022a*/ 	.short	(.L_133 - .L_132)
	.align		4
.L_132:
        /*022c*/ 	.word	index@(_ZN7cutlass13device_kernelIN5flash11enable_sm90INS1_16FlashAttnFwdSm90INS1_25CollectiveMainloopFwdSm90ILi2EN4cute5tupleIJNS5_1CILi1EEES8_S8_EEENS6_IJNS7_ILi128EEESA_SA_EEELi128ENS_6half_tEfNS_4arch4Sm90ELb0ELb1ELb0ELb0ELb1ELb0ELb0ELb1ELb1ELb1ELb1ELb0EEENS1_21CollectiveEpilogueFwdISB_S9_SC_SE_Li256ELb0ELb1ELb1ELb0EEENS1_19SingleTileSchedulerILb0ELb1ELb1ELi128EEEEEEEEEvNT_6ParamsE)
        /*0230*/ 	.word	0x000000a8


	//----- nvinfo : EIATTR_FRAME_SIZE
	.align		4
.L_133:
        /*0234*/ 	.byte	0x04, 0x11
        /*0236*/ 	.short	(.L_135 - .L_134)
	.align		4
.L_134:
        /*0238*/ 	.word	index@(_ZN7cutlass13device_kernelIN5flash11enable_sm90INS1_16FlashAttnFwdSm90INS1_25CollectiveMainloopFwdSm90ILi2EN4cute5tupleIJNS5_1CILi1EEES8_S8_EEENS6_IJNS7_ILi128EEESA_SA_EEELi128ENS_6half_tEfNS_4arch4Sm90ELb0ELb1ELb0ELb0ELb1ELb0ELb0ELb1ELb1ELb1ELb1ELb0EEENS1_21CollectiveEpilogueFwdISB_S9_SC_SE_Li256ELb0ELb1ELb1ELb0EEENS1_19SingleTileSchedulerILb0ELb1ELb1ELi128EEEEEEEEEvNT_6ParamsE)
        /*023c*/ 	.word	0x00000000


	//----- nvinfo : EIATTR_REGCOUNT
	.align		4
.L_135:
        /*0240*/ 	.byte	0x04, 0x2f
        /*0242*/ 	.short	(.L_137 - .L_136)
	.align		4
.L_136:
        /*0244*/ 	.word	index@(_ZN7cutlass13device_kernelIN5flash11enable_sm90INS1_16FlashAttnFwdSm90INS1_25CollectiveMainloopFwdSm90ILi2EN4cute5tupleIJNS5_1CILi1EEES8_S8_EEENS6_IJNS7_ILi128EEESA_SA_EEELi128ENS_6half_tEfNS_4arch4Sm90ELb0ELb0ELb0ELb1ELb1ELb1ELb0ELb1ELb1ELb1ELb1ELb0EEENS1_21CollectiveEpilogueFwdISB_S9_SC_SE_Li256ELb1ELb1ELb1ELb0EEENS1_36VarlenDynamicPersistentTileSchedulerILi128ELi128ELi256ELi128ELb1ELb1ELb1ELb0ELb1ELb1EEEEEEEEEvNT_6ParamsE)
        /*0248*/ 	.word	0x000000a8


	//----- nvinfo : EIATTR_FRAME_SIZE
	.align		4
.L_137:
        /*024c*/ 	.byte	0x04, 0x11
        /*024e*/ 	.short	(.L_139 - .L_138)
	.align		4
.L_138:
        /*0250*/ 	.word	index@(_ZN7cutlass13device_kernelIN5flash11enable_sm90INS1_16FlashAttnFwdSm90INS1_25CollectiveMainloopFwdSm90ILi2EN4cute5tupleIJNS5_1CILi1EEES8_S8_EEENS6_IJNS7_ILi128EEESA_SA_EEELi128ENS_6half_tEfNS_4arch4Sm90ELb0ELb0ELb0ELb1ELb1ELb1ELb0ELb1ELb1ELb1ELb1ELb0EEENS1_21CollectiveEpilogueFwdISB_S9_SC_SE_Li256ELb1ELb1ELb1ELb0EEENS1_36VarlenDynamicPersistentTileSchedulerILi128ELi128ELi256ELi128ELb1ELb1ELb1ELb0ELb1ELb1EEEEEEEEEvNT_6ParamsE)
        /*0254*/ 	.word	0x00000028


	//----- nvinfo : EIATTR_REGCOUNT
	.align		4
.L_139:
        /*0258*/ 	.byte	0x04, 0x2f
        /*025a*/ 	.short	(.L_141 - .L_140)
	.align		4
.L_140:
        /*025c*/ 	.word	index@(_ZN7cutlass13device_kernelIN5flash11enable_sm90INS1_16FlashAttnFwdSm90INS1_25CollectiveMainloopFwdSm90ILi2EN4cute5tupleIJNS5_1CILi1EEES8_S8_EEENS6_IJNS7_ILi128EEESA_SA_EEELi128ENS_6half_tEfNS_4arch4Sm90ELb0ELb0ELb0ELb1ELb1ELb0ELb0ELb1ELb1ELb1ELb1ELb0EEENS1_21CollectiveEpilogueFwdISB_S9_SC_SE_Li256ELb1ELb1ELb1ELb0EEENS1_36VarlenDynamicPersistentTileSchedulerILi128ELi128ELi256ELi128ELb1ELb1ELb1ELb0ELb1ELb1EEEEEEEEEvNT_6ParamsE)
        /*0260*/ 	.word	0x000000a8


	//----- nvinfo : EIATTR_FRAME_SIZE
	.align		4
.L_141:
        /*0264*/ 	.byte	0x04, 0x11
        /*0266*/ 	.short	(.L_143 - .L_142)
	.align		4
.L_142:
        /*0268*/ 	.word	index@(_ZN7cutlass13device_kernelIN5flash11enable_sm90INS1_16FlashAttnFwdSm90INS1_25CollectiveMainloopFwdSm90ILi2EN4cute5tupleIJNS5_1CILi1EEES8_S8_EEENS6_IJNS7_ILi128EEESA_SA_EEELi128ENS_6half_tEfNS_4arch4Sm90ELb0ELb0ELb0ELb1ELb1ELb0ELb0ELb1ELb1ELb1ELb1ELb0EEENS1_21CollectiveEpilogueFwdISB_S9_SC_SE_Li256ELb1ELb1ELb1ELb0EEENS1_36VarlenDynamicPersistentTileSchedulerILi128ELi128ELi256ELi128ELb1ELb1ELb1ELb0ELb1ELb1EEEEEEEEEvNT_6ParamsE)
        /*026c*/ 	.word	0x00000028


	//----- nvinfo : EIATTR_REGCOUNT
	.align		4
.L_143:
        /*0270*/ 	.byte	0x04, 0x2f
        /*0272*/ 	.short	(.L_145 - .L_144)
	.align		4
.L_144:
        /*0274*/ 	.word	index@(_ZN7cutlass13device_kernelIN5flash11enable_sm90INS1_16FlashAttnFwdSm90INS1_25CollectiveMainloopFwdSm90ILi2EN4cute5tupleIJNS5_1CILi1EEES8_S8_EEENS6_IJNS7_ILi128EEESA_SA_EEELi128ENS_6half_tEfNS_4arch4Sm90ELb0ELb0ELb0ELb0ELb1ELb0ELb0ELb1ELb1ELb1ELb1ELb0EEENS1_21CollectiveEpilogueFwdISB_S9_SC_SE_Li256ELb0ELb1ELb1ELb0EEENS1_19SingleTileSchedulerILb0ELb1ELb1ELi128EEEEEEEEEvNT_6ParamsE)
        /*0278*/ 	.word	0x000000a8


	//----- nvinfo : EIATTR_FRAME_SIZE
	.align		4
.L_145:
        /*027c*/ 	.byte	0x04, 0x11
        /*027e*/ 	.short	(.L_147 - .L_146)
	.align		4
.L_146:
        /*0280*/ 	.word	index@(_ZN7cutlass13device_kernelIN5flash11enable_sm90INS1_16FlashAttnFwdSm90INS1_25CollectiveMainloopFwdSm90ILi2EN4cute5tupleIJNS5_1CILi1EEES8_S8_EEENS6_IJNS7_ILi128EEESA_SA_EEELi128ENS_6half_tEfNS_4arch4Sm90ELb0ELb0ELb0ELb0ELb1ELb0ELb0ELb1ELb1ELb1ELb1ELb0EEENS1_21CollectiveEpilogueFwdISB_S9_SC_SE_Li256ELb0ELb1ELb1ELb0EEENS1_19SingleTileSchedulerILb0ELb1ELb1ELi128EEEEEEEEEvNT_6ParamsE)
        /*0284*/ 	.word	0x00000000


	//----- nvinfo : EIATTR_REGCOUNT
	.align		4
.L_147:
        /*0288*/ 	.byte	0x04, 0x2f
        /*028a*/ 	.short	(.L_149 - .L_148)
	.align		4
.L_148:
        /*028c*/ 	.word	index@(_ZN7cutlass13device_kernelIN5flash11enable_sm90INS1_16FlashAttnFwdSm90INS1_25CollectiveMainloopFwdSm90ILi2EN4cute5tupleIJNS5_1CILi1EEES8_S8_EEENS6_IJNS7_ILi128EEENS7_ILi96EEENS7_ILi192EEEEEELi192ENS_6half_tEfNS_4arch4Sm90ELb1ELb0ELb0ELb1ELb1ELb1ELb0ELb1ELb1ELb1ELb1ELb0EEENS1_21CollectiveEpilogueFwdINS6_IJSA_SC_SB_EEES9_SE_SG_Li256ELb1ELb1ELb1ELb0EEENS1_36VarlenDynamicPersistentTileSchedulerILi128ELi96ELi256ELi128ELb1ELb1ELb1ELb1ELb1ELb1EEEEEEEEEvNT_6ParamsE)
        /*0290*/ 	.word	0x000000a8


	//----- nvinfo : EIATTR_FRAME_SIZE
	.align		4
.L_149:
        /*0294*/ 	.byte	0x04, 0x11
        /*0296*/ 	.short	(.L_151 - .L_150)
	.align		4
.L_150:
        /*0298*/ 	.word	index@(_ZN7cutlass13device_kernelIN5flash11enable_sm90INS1_16FlashAttnFwdSm90INS1_25CollectiveMainloopFwdSm90ILi2EN4cute5tupleIJNS5_1CILi1EEES8_S8_EEENS6_IJNS7_ILi128EEENS7_ILi96EEENS7_ILi192EEEEEELi192ENS_6half_tEfNS_4arch4Sm90ELb1ELb0ELb0ELb1ELb1ELb1ELb0ELb1ELb1ELb1ELb1ELb0EEENS1_21CollectiveEpilogueFwdINS6_IJSA_SC_SB_EEES9_SE_SG_Li256ELb1ELb1ELb1ELb0EEENS1_36VarlenDynamicPersistentTileSchedulerILi128ELi96ELi256ELi128ELb1ELb1ELb1ELb1ELb1ELb1EEEEEEEEEvNT_6ParamsE)
        /*029c*/ 	.word	0x00000060


	//----- nvinfo : EIATTR_REGCOUNT
	.align		4
.L_151:
        /*02a0*/ 	.byte	0x04, 0x2f
        /*02a2*/ 	.short	(.L_153 - .L_152)
	.align		4
.L_152:
        /*02a4*/ 	.word	index@(_ZN7cutlass13device_kernelIN5flash11enable_sm90INS1_16FlashAttnFwdSm90INS1_25CollectiveMainloopFwdSm90ILi2EN4cute5tupleIJNS5_1CILi1EEES8_S8_EEENS6_IJNS7_ILi128EEENS7_ILi96EEENS7_ILi192EEEEEELi192ENS_6half_tEfNS_4arch4Sm90ELb1ELb0ELb0ELb1ELb1ELb0ELb0ELb1ELb1ELb1ELb1ELb0EEENS1_21CollectiveEpilogueFwdINS6_IJSA_SC_SB_EEES9_SE_SG_Li256ELb1ELb1ELb1ELb0EEENS1_36VarlenDynamicPersistentTileSchedulerILi128ELi96ELi256ELi128ELb1ELb1ELb1ELb1ELb1ELb1EEEEEEEEEvNT_6ParamsE)
        /*02a8*/ 	.word	0x000000a8


	//----- nvinfo : EIATTR_FRAME_SIZE
	.align		4
.L_153:
        /*02ac*/ 	.byte	0x04, 0x11
        /*02ae*/ 	.short	(.L_155 - .L_154)
	.align		4
.L_154:
        /*02b0*/ 	.word	index@(_ZN7cutlass13device_kernelIN5flash11enable_sm90INS1_16FlashAttnFwdSm90INS1_25CollectiveMainloopFwdSm90ILi2EN4cute5tupleIJNS5_1CILi1EEES8_S8_EEENS6_IJNS7_ILi128EEENS7_ILi96EEENS7_ILi192EEEEEELi192ENS_6half_tEfNS_4arch4Sm90ELb1ELb0ELb0ELb1ELb1ELb0ELb0ELb1ELb1ELb1ELb1ELb0EEENS1_21CollectiveEpilogueFwdINS6_IJSA_SC_SB_EEES9_SE_SG_Li256ELb1ELb1ELb1ELb0EEENS1_36VarlenDynamicPersistentTileSchedulerILi128ELi96ELi256ELi128ELb1ELb1ELb1ELb1ELb1ELb1EEEEEEEEEvNT_6ParamsE)
        /*02b4*/ 	.word	0x00000030


	//----- nvinfo : EIATTR_REGCOUNT
	.align		4
.L_155:
        /*02b8*/ 	.byte	0x04, 0x2f
        /*02ba*/ 	.short	(.L_157 - .L_156)
	.align		4
.L_156:
        /*02bc*/ 	.word	index@(_ZN7cutlass13device_kernelIN5flash11enable_sm90INS1_16FlashAttnFwdSm90INS1_25CollectiveMainloopFwdSm90ILi2EN4cute5tupleIJNS5_1CILi1EEES8_S8_EEENS6_IJNS7_ILi128EEENS7_ILi96EEENS7_ILi192EEEEEELi192ENS_6half_tEfNS_4arch4Sm90ELb1ELb0ELb0ELb0ELb1ELb0ELb0ELb1ELb1ELb1ELb1ELb0EEENS1_21CollectiveEpilogueFwdINS6_IJSA_SC_SB_EEES9_SE_SG_Li256ELb0ELb1ELb1ELb0EEENS1_19SingleTileSchedulerILb0ELb1ELb1ELi128EEEEEEEEEvNT_6ParamsE)
        /*02c0*/ 	.word	0x000000a8


	//----- nvinfo : EIATTR_FRAME_SIZE
	.align		4
.L_157:
        /*02c4*/ 	.byte	0x04, 0x11
        /*02c6*/ 	.short	(.L_159 - .L_158)
	.align		4
.L_158:
        /*02c8*/ 	.word	index@(_ZN7cutlass13device_kernelIN5flash11enable_sm90INS1_16FlashAttnFwdSm90INS1_25CollectiveMainloopFwdSm90ILi2EN4cute5tupleIJNS5_1CILi1EEES8_S8_EEENS6_IJNS7_ILi128EEENS7_ILi96EEENS7_ILi192EEEEEELi192ENS_6half_tEfNS_4arch4Sm90ELb1ELb0ELb0ELb0ELb1ELb0ELb0ELb1ELb1ELb1ELb1ELb0EEENS1_21CollectiveEpilogueFwdINS6_IJSA_SC_SB_EEES9_SE_SG_Li256ELb0ELb1ELb1ELb0EEENS1_19SingleTileSchedulerILb0ELb1ELb1ELi128EEEEEEEEEvNT_6ParamsE)
        /*02cc*/ 	.word	0x00000008


	//----- nvinfo : EIATTR_REGCOUNT
	.align		4
.L_159:
        /*02d0*/ 	.byte	0x04, 0x2f
        /*02d2*/ 	.short	(.L_161 - .L_160)
	.align		4
.L_160:
        /*02d4*/ 	.word	index@(_ZN7cutlass13device_kernelIN5flash11enable_sm90INS1_16FlashAttnFwdSm90INS1_25CollectiveMainloopFwdSm90ILi2EN4cute5tupleIJNS5_1CILi1EEES8_S8_EEENS6_IJNS7_ILi128EEENS7_ILi96EEENS7_ILi192EEEEEELi192ENS_6half_tEfNS_4arch4Sm90ELb0ELb1ELb0ELb1ELb1ELb1ELb0ELb1ELb1ELb1ELb1ELb0EEENS1_21CollectiveEpilogueFwdINS6_IJSA_SC_SB_EEES9_SE_SG_Li256ELb1ELb1ELb1ELb0EEENS1_36VarlenDynamicPersistentTileSchedulerILi128ELi96ELi256ELi128ELb1ELb1ELb1ELb1ELb0ELb1EEEEEEEEEvNT_6ParamsE)
        /*02d8*/ 	.word	0x000000a8


	//----- nvinfo : EIATTR_FRAME_SIZE
	.align		4
.L_161:
        /*02dc*/ 	.byte	0x04, 0x11
        /*02de*/ 	.short	(.L_163 - .L_162)
	.align		4
.L_162:
        /*02e0*/ 	.word	index@(_ZN7cutlass13device_kernelIN5flash11enable_sm90INS1_16FlashAttnFwdSm90INS1_25CollectiveMainloopFwdSm90ILi2EN4cute5tupleIJNS5_1CILi1EEES8_S8_EEENS6_IJNS7_ILi128EEENS7_ILi96EEENS7_ILi192EEEEEELi192ENS_6half_tEfNS_4arch4Sm90ELb0ELb1ELb0ELb1ELb1ELb1ELb0ELb1ELb1ELb1ELb1ELb0EEENS1_21CollectiveEpilogueFwdINS6_IJSA_SC_SB_EEES9_SE_SG_Li256ELb1ELb1ELb1ELb0EEENS1_36VarlenDynamicPersistentTileSchedulerILi128ELi96ELi256ELi128ELb1ELb1ELb1ELb1ELb0ELb1EEEEEEEEEvNT_6ParamsE)
        /*02e4*/ 	.word	0x00000070


	//----- nvinfo : EIATTR_REGCOUNT
	.align		4
.L_163:
        /*02e8*/ 	.byte	0x04, 0x2f
        /*02ea*/ 	.short	(.L_165 - .L_164)
	.align		4
.L_164:
        /*02ec*/ 	.word	index@(_ZN7cutlass13device_kernelIN5flash11enable_sm90INS1_16FlashAttnFwdSm90INS1_25CollectiveMainloopFwdSm90ILi2EN4cute5tupleIJNS5_1CILi1EEES8_S8_EEENS6_IJNS7_ILi128EEENS7_ILi96EEENS7_ILi192EEEEEELi192ENS_6half_tEfNS_4arch4Sm90ELb0ELb1ELb0ELb1ELb1ELb0ELb0ELb1ELb1ELb1ELb1ELb0EEENS1_21CollectiveEpilogueFwdINS6_IJSA_SC_SB_EEES9_SE_SG_Li256ELb1ELb1ELb1ELb0EEENS1_36VarlenDynamicPersistentTileSchedulerILi128ELi96ELi256ELi128ELb1ELb1ELb1ELb1ELb0ELb1EEEEEEEEEvNT_6ParamsE)
        /*02f0*/ 	.word	0x000000a8


	//----- nvinfo : EIATTR_FRAME_SIZE
	.align		4
.L_165:
        /*02f4*/ 	.byte	0x04, 0x11
        /*02f6*/ 	.short	(.L_167 - .L_166)
	.align		4
.L_166:
        /*02f8*/ 	.word	index@(_ZN7cutlass13device_kernelIN5flash11enable_sm90INS1_16FlashAttnFwdSm90INS1_25CollectiveMainloopFwdSm90ILi2EN4cute5tupleIJNS5_1CILi1EEES8_S8_EEENS6_IJNS7_ILi128EEENS7_ILi96EEENS7_ILi192EEEEEELi192ENS_6half_tEfNS_4arch4Sm90ELb0ELb1ELb0ELb1ELb1ELb0ELb0ELb1ELb1ELb1ELb1ELb0EEENS1_21CollectiveEpilogueFwdINS6_IJSA_SC_SB_EEES9_SE_SG_Li256ELb1ELb1ELb1ELb0EEENS1_36VarlenDynamicPersistentTileSchedulerILi128ELi96ELi256ELi128ELb1ELb1ELb1ELb1ELb0ELb1EEEEEEEEEvNT_6ParamsE)
        /*02fc*/ 	.word	0x00000028


	//----- nvinfo : EIATTR_REGCOUNT
	.align		4
.L_167:
        /*0300*/ 	.byte	0x04, 0x2f
        /*0302*/ 	.short	(.L_169 - .L_168)
	.align		4
.L_168:
        /*0304*/ 	.word	index@(_ZN7cutlass13device_kernelIN5flash11enable_sm90INS1_16FlashAttnFwdSm90INS1_25CollectiveMainloopFwdSm90ILi2EN4cute5tupleIJNS5_1CILi1EEES8_S8_EEENS6_IJNS7_ILi128EEENS7_ILi96EEENS7_ILi192EEEEEELi192ENS_6half_tEfNS_4arch4Sm90ELb0ELb1ELb0ELb0ELb1ELb0ELb0ELb1ELb1ELb1ELb1ELb0EEENS1_21CollectiveEpilogueFwdINS6_IJSA_SC_SB_EEES9_SE_SG_Li256ELb0ELb1ELb1ELb0EEENS1_19SingleTileSchedulerILb0ELb1ELb1ELi128EEEEEEEEEvNT_6ParamsE)
        /*0308*/ 	.word	0x000000a8


	//----- nvinfo : EIATTR_FRAME_SIZE
	.align		4
.L_169:
        /*030c*/ 	.byte	0x04, 0x11
        /*030e*/ 	.short	(.L_171 - .L_170)
	.align		4
.L_170:
        /*0310*/ 	.word	index@(_ZN7cutlass13device_kernelIN5flash11enable_sm90INS1_16FlashAttnFwdSm90INS1_25CollectiveMainloopFwdSm90ILi2EN4cute5tupleIJNS5_1CILi1EEES8_S8_EEENS6_IJNS7_ILi128EEENS7_ILi96EEENS7_ILi192EEEEEELi192ENS_6half_tEfNS_4arch4Sm90ELb0ELb1ELb0ELb0ELb1ELb0ELb0ELb1ELb1ELb1ELb1ELb0EEENS1_21CollectiveEpilogueFwdINS6_IJSA_SC_SB_EEES9_SE_SG_Li256ELb0ELb1ELb1ELb0EEENS1_19SingleTileSchedulerILb0ELb1ELb1ELi128EEEEEEEEEvNT_6ParamsE)
        /*0314*/ 	.word	0x00000008


	//----- nvinfo : EIATTR_REGCOUNT
	.align		4
.L_171:
        /*0318*/ 	.byte	0x04, 0x2f
        /*031a*/ 	.short	(.L_173 - .L_172)
	.align		4
.L_172:
        /*031c*/ 	.word	index@(_ZN7cutlass13device_kernelIN5flash11enable_sm90INS1_16FlashAttnFwdSm90INS1_25CollectiveMainloopFwdSm90ILi2EN4cute5tupleIJNS5_1CILi1EEES8_S8_EEENS6_IJNS7_ILi128EEENS7_ILi96EEENS7_ILi192EEEEEELi192ENS_6half_tEfNS_4arch4Sm90ELb0ELb0ELb0ELb1ELb1ELb1ELb0ELb1ELb1ELb1ELb1ELb0EEENS1_21CollectiveEpilogueFwdINS6_IJSA_SC_SB_EEES9_SE_SG_Li256ELb1ELb1ELb1ELb0EEENS1_36VarlenDynamicPersistentTileSchedulerILi128ELi96ELi256ELi128ELb1ELb1ELb1ELb0ELb1ELb1EEEEEEEEEvNT_6ParamsE)
        /*0320*/ 	.word	0x000000a8


	//----- nvinfo : EIATTR_FRAME_SIZE
	.align		4
.L_173:
        /*0324*/ 	.byte	0x04, 0x11
        /*0326*/ 	.short	(.L_175 - .L_174)
	.align		4
.L_174:
        /*0328*/ 	.word	index@(_ZN7cutlass13device_kernelIN5flash11enable_sm90INS1_16FlashAttnFwdSm90INS1_25CollectiveMainloopFwdSm90ILi2EN4cute5tupleIJNS5_1CILi1EEES8_S8_EEENS6_IJNS7_ILi128EEENS7_ILi96EEENS7_ILi192EEEEEELi192ENS_6half_tEfNS_4arch4Sm90ELb0ELb0ELb0ELb1ELb1ELb1ELb0ELb1ELb1ELb1ELb1ELb0EEENS1_21CollectiveEpilogueFwdINS6_IJSA_SC_SB_EEES9_SE_SG_Li256ELb1ELb1ELb1ELb0EEENS1_36VarlenDynamicPersistentTileSchedulerILi128ELi96ELi256ELi128ELb1ELb1ELb1ELb0ELb1ELb1EEEEEEEEEvNT_6ParamsE)
        /*032c*/ 	.word	0x00000130


	//----- nvinfo : EIATTR_REGCOUNT
	.align		4
.L_175:
        /*0330*/ 	.byte	0x04, 0x2f
        /*0332*/ 	.short	(.L_177 - .L_176)
	.align		4
.L_176:
        /*0334*/ 	.word	index@(_ZN7cutlass13device_kernelIN5flash11enable_sm90INS1_16FlashAttnFwdSm90INS1_25CollectiveMainloopFwdSm90ILi2EN4cute5tupleIJNS5_1CILi1EEES8_S8_EEENS6_IJNS7_ILi128EEENS7_ILi96EEENS7_ILi192EEEEEELi192ENS_6half_tEfNS_4arch4Sm90ELb0ELb0ELb0ELb1ELb1ELb0ELb0ELb1ELb1ELb1ELb1ELb0EEENS1_21CollectiveEpilogueFwdINS6_IJSA_SC_SB_EEES9_SE_SG_Li256ELb1ELb1ELb1ELb0EEENS1_36VarlenDynamicPersistentTileSchedulerILi128ELi96ELi256ELi128ELb1ELb1ELb1ELb0ELb1ELb1EEEEEEEEEvNT_6ParamsE)
        /*0338*/ 	.word	0x000000a8


	//----- nvinfo : EIATTR_FRAME_SIZE
	.align		4
.L_177:
        /*033c*/ 	.byte	0x04, 0x11
        /*033e*/ 	.short	(.L_179 - .L_178)
	.align		4
.L_178:
        /*0340*/ 	.word	index@(_ZN7cutlass13device_kernelIN5flash11enable_sm90INS1_16FlashAttnFwdSm90INS1_25CollectiveMainloopFwdSm90ILi2EN4cute5tupleIJNS5_1CILi1EEES8_S8_EEENS6_IJNS7_ILi128EEENS7_ILi96EEENS7_ILi192EEEEEELi192ENS_6half_tEfNS_4arch4Sm90ELb0ELb0ELb0ELb1ELb1ELb0ELb0ELb1ELb1ELb1ELb1ELb0EEENS1_21CollectiveEpilogueFwdINS6_IJSA_SC_SB_EEES9_SE_SG_Li256ELb1ELb1ELb1ELb0EEENS1_36VarlenDynamicPersistentTileSchedulerILi128ELi96ELi256ELi128ELb1ELb1ELb1ELb0ELb1ELb1EEEEEEEEEvNT_6ParamsE)
        /*0344*/ 	.word	0x00000030


	//----- nvinfo : EIATTR_REGCOUNT
	.align		4
.L_179:
        /*0348*/ 	.byte	0x04, 0x2f
        /*034a*/ 	.short	(.L_181 - .L_180)
	.align		4
.L_180:
        /*034c*/ 	.word	index@(_ZN7cutlass13device_kernelIN5flash11enable_sm90INS1_16FlashAttnFwdSm90INS1_25CollectiveMainloopFwdSm90ILi2EN4cute5tupleIJNS5_1CILi1EEES8_S8_EEENS6_IJNS7_ILi128EEENS7_ILi96EEENS7_ILi192EEEEEELi192ENS_6half_tEfNS_4arch4Sm90ELb0ELb0ELb0ELb0ELb1ELb0ELb0ELb1ELb1ELb1ELb1ELb0EEENS1_21CollectiveEpilogueFwdINS6_IJSA_SC_SB_EEES9_SE_SG_Li256ELb0ELb1ELb1ELb0EEENS1_19SingleTileSchedulerILb0ELb1ELb1ELi128EEEEEEEEEvNT_6ParamsE)
        /*0350*/ 	.word	0x000000a8


	//----- nvinfo : EIATTR_FRAME_SIZE
	.align		4
.L_181:
        /*0354*/ 	.byte	0x04, 0x11
        /*0356*/ 	.short	(.L_183 - .L_182)
	.align		4
.L_182:
        /*0358*/ 	.word	index@(_ZN7cutlass13device_kernelIN5flash11enable_sm90INS1_16FlashAttnFwdSm90INS1_25CollectiveMainloopFwdSm90ILi2EN4cute5tupleIJNS5_1CILi1EEES8_S8_EEENS6_IJNS7_ILi128EEENS7_ILi96EEENS7_ILi192EEEEEELi192ENS_6half_tEfNS_4arch4Sm90ELb0ELb0ELb0ELb0ELb1ELb0ELb0ELb1ELb1ELb1ELb1ELb0EEENS1_21CollectiveEpilogueFwdINS6_IJSA_SC_SB_EEES9_SE_SG_Li256ELb0ELb1ELb1ELb0EEENS1_19SingleTileSchedulerILb0ELb1ELb1ELi128EEEEEEEEEvNT_6ParamsE)
        /*035c*/ 	.word	0x00000008


	//----- nvinfo : EIATTR_REGCOUNT
	.align		4
.L_183:
        /*0360*/ 	.byte	0x04, 0x2f
        /*0362*/ 	.short	(.L_185 - .L_184)
	.align		4
.L_184:
        /*0364*/ 	.word	index@(_ZN7cutlass13device_kernelIN5flash11enable_sm90INS1_16FlashAttnFwdSm90INS1_25CollectiveMainloopFwdSm90ILi2EN4cute5tupleIJNS5_1CILi1EEES8_S8_EEENS6_IJNS7_ILi128EEENS7_ILi80EEENS7_ILi256EEEEEELi256ENS_6half_tEfNS_4arch4Sm90ELb1ELb0ELb0ELb1ELb1ELb1ELb0ELb1ELb1ELb1ELb1ELb0EEENS1_21CollectiveEpilogueFwdINS6_IJSA_SC_SB_EEES9_SE_SG_Li256ELb1ELb1ELb1ELb0EEENS1_36VarlenDynamicPersistentTileSchedulerILi128ELi80ELi256ELi128ELb1ELb1ELb1ELb1ELb1ELb1EEEEEEEEEvNT_6ParamsE)
        /*0368*/ 	.word	0x000000a8


	//----- nvinfo : EIATTR_FRAME_SIZE
	.align		4
.L_185:
        /*036c*/ 	.byte	0x04, 0x11
        /*036e*/ 	.short	(.L_187 - .L_186)
	.align		4
.L_186:
        /*0370*/ 	.word	index@(_ZN7cutlass13device_kernelIN5flash11enable_sm90INS1_16FlashAttnFwdSm90INS1_25CollectiveMainloopFwdSm90ILi2EN4cute5tupleIJNS5_1CILi1EEES8_S8_EEENS6_IJNS7_ILi128EEENS7_ILi80EEENS7_ILi256EEEEEELi256ENS_6half_tEfNS_4arch4Sm90ELb1ELb0ELb0ELb1ELb1ELb1ELb0ELb1ELb1ELb1ELb1ELb0EEENS1_21CollectiveEpilogueFwdINS6_IJSA_SC_SB_EEES9_SE_SG_Li256ELb1ELb1ELb1ELb0EEENS1_36VarlenDynamicPersistentTileSchedulerILi128ELi80ELi256ELi128ELb1ELb1ELb1ELb1ELb1ELb1EEEEEEEEEvNT_6ParamsE)
        /*0374*/ 	.word	0x000001c8


	//----- nvinfo : EIATTR_REGCOUNT
	.align		4
.L_187:
        /*0378*/ 	.byte	0x04, 0x2f
        /*037a*/ 	.short	(.L_189 - .L_188)
	.align		4
.L_188:
        /*037c*/ 	.word	index@(_ZN7cutlass13device_kernelIN5flash11enable_sm90INS1_16FlashAttnFwdSm90INS1_25CollectiveMainloopFwdSm90ILi2EN4cute5tupleIJNS5_1CILi1EEES8_S8_EEENS6_IJNS7_ILi128EEENS7_ILi80EEENS7_ILi256EEEEEELi256ENS_6half_tEfNS_4arch4Sm90ELb1ELb0ELb0ELb1ELb1ELb0ELb0ELb1ELb1ELb1ELb1ELb0EEENS1_21CollectiveEpilogueFwdINS6_IJSA_SC_SB_EEES9_SE_SG_Li256ELb1ELb1ELb1ELb0EEENS1_36VarlenDynamicPersistentTileSchedulerILi128ELi80ELi256ELi128ELb1ELb1ELb1ELb1ELb1ELb1EEEEEEEEEvNT_6ParamsE)
        /*0380*/ 	.word	0x000000a8


	//----- nvinfo : EIATTR_FRAME_SIZE
	.align		4
.L_189:
        /*0384*/ 	.byte	0x04, 0x11
        /*0386*/ 	.short	(.L_191 - .L_190)
	.align		4
.L_190:
        /*0388*/ 	.word	index@(_ZN7cutlass13device_kernelIN5flash11enable_sm90INS1_16FlashAttnFwdSm90INS1_25CollectiveMainloopFwdSm90ILi2EN4cute5tupleIJNS5_1CILi1EEES8_S8_EEENS6_IJNS7_ILi128EEENS7_ILi80EEENS7_ILi256EEEEEELi256ENS_6half_tEfNS_4arch4Sm90ELb1ELb0ELb0ELb1ELb1ELb0ELb0ELb1ELb1ELb1ELb1ELb0EEENS1_21CollectiveEpilogueFwdINS6_IJSA_SC_SB_EEES9_SE_SG_Li256ELb1ELb1ELb1ELb0EEENS1_36VarlenDynamicPersistentTileSchedulerILi128ELi80ELi256ELi128ELb1ELb1ELb1ELb1ELb1ELb1EEEEEEEEEvNT_6ParamsE)
        /*038c*/ 	.word	0x00000050


	//----- nvinfo : EIATTR_REGCOUNT
	.align		4
.L_191:
        /*0390*/ 	.byte	0x04, 0x2f
        /*0392*/ 	.short	(.L_193 - .L_192)
	.align		4
.L_192:
        /*0394*/ 	.word	index@(_ZN7cutlass13device_kernelIN5flash11enable_sm90INS1_16FlashAttnFwdSm90INS1_25CollectiveMainloopFwdSm90ILi2EN4cute5tupleIJNS5_1CILi1EEES8_S8_EEENS6_IJNS7_ILi128EEENS7_ILi80EEENS7_ILi256EEEEEELi256ENS_6half_tEfNS_4arch4Sm90ELb1ELb0ELb0ELb0ELb1ELb0ELb0ELb1ELb1ELb1ELb1ELb0EEENS1_21CollectiveEpilogueFwdINS6_IJSA_SC_SB_EEES9_SE_SG_Li256ELb0ELb1ELb1ELb0EEENS1_19SingleTileSchedulerILb0ELb1ELb1ELi128EEEEEEEEEvNT_6ParamsE)
        /*0398*/ 	.word	0x000000a8


	//----- nvinfo : EIATTR_FRAME_SIZE
	.align		4
.L_193:
        /*039c*/ 	.byte	0x04, 0x11
        /*039e*/ 	.short	(.L_195 - .L_194)
	.align		4
.L_194:
        /*03a0*/ 	.word	index@(_ZN7cutlass13device_kernelIN5flash11enable_sm90INS1_16FlashAttnFwdSm90INS1_25CollectiveMainloopFwdSm90ILi2EN4cute5tupleIJNS5_1CILi1EEES8_S8_EEENS6_IJNS7_ILi128EEENS7_ILi80EEENS7_ILi256EEEEEELi256ENS_6half_tEfNS_4arch4Sm90ELb1ELb0ELb0ELb0ELb1ELb0ELb0ELb1ELb1ELb1ELb1ELb0EEENS1_21CollectiveEpilogueFwdINS6_IJSA_SC_SB_EEES9_SE_SG_Li256ELb0ELb1ELb1ELb0EEENS1_19SingleTileSchedulerILb0ELb1ELb1ELi128EEEEEEEEEvNT_6ParamsE)
        /*03a4*/ 	.word	0x00000008


	//----- nvinfo : EIATTR_REGCOUNT
	.align		4
.L_195:
        /*03a8*/ 	.byte	0x04, 0x2f
        /*03aa*/ 	.short	(.L_197 - .L_196)
	.align		4
.L_196:
        /*03ac*/ 	.word	index@(_ZN7cutlass13device_kernelIN5flash11enable_sm90INS1_16FlashAttnFwdSm90INS1_25CollectiveMainloopFwdSm90ILi2EN4cute5tupleIJNS5_1CILi1EEES8_S8_EEENS6_IJNS7_ILi128EEENS7_ILi64EEENS7_ILi256EEEEEELi256ENS_6half_tEfNS_4arch4Sm90ELb0ELb1ELb0ELb1ELb1ELb1ELb0ELb1ELb1ELb1ELb1ELb0EEENS1_21CollectiveEpilogueFwdINS6_IJSA_SC_SB_EEES9_SE_SG_Li256ELb1ELb1ELb1ELb0EEENS1_36VarlenDynamicPersistentTileSchedulerILi128ELi64ELi256ELi128ELb1ELb1ELb1ELb1ELb0ELb1EEEEEEEEEvNT_6ParamsE)
        /*03b0*/ 	.word	0x000000a8


	//----- nvinfo : EIATTR_FRAME_SIZE
	.align		4
.L_197:
        /*03b4*/ 	.byte	0x04, 0x11
        /*03b6*/ 	.short	(.L_199 - .L_198)
	.align		4
.L_198:
        /*03b8*/ 	.word	index@(_ZN7cutlass13device_kernelIN5flash11enable_sm90INS1_16FlashAttnFwdSm90INS1_25CollectiveMainloopFwdSm90ILi2EN4cute5tupleIJNS5_1CILi1EEES8_S8_EEENS6_IJNS7_ILi128EEENS7_ILi64EEENS7_ILi256EEEEEELi256ENS_6half_tEfNS_4arch4Sm90ELb0ELb1ELb0ELb1ELb1ELb1ELb0ELb1ELb1ELb1ELb1ELb0EEENS1_21CollectiveEpilogueFwdINS6_IJSA_SC_SB_EEES9_SE_SG_Li256ELb1ELb1ELb1ELb0EEENS1_36VarlenDynamicPersistentTileSchedulerILi128ELi64ELi256ELi128ELb1ELb1ELb1ELb1ELb0ELb1EEEEEEEEEvNT_6ParamsE)
        /*03bc*/ 	.word	0x00000100


	//----- nvinfo : EIATTR_REGCOUNT
	.align		4
.L_199:
        /*03c0*/ 	.byte	0x04, 0x2f
        /*03c2*/ 	.short	(.L_201 - .L_200)
	.align		4
.L_200:
        /*03c4*/ 	.word	index@(_ZN7cutlass13device_kernelIN5flash11enable_sm90INS1_16FlashAttnFwdSm90INS1_25CollectiveMainloopFwdSm90ILi2EN4cute5tupleIJNS5_1CILi1EEES8_S8_EEENS6_IJNS7_ILi128EEENS7_ILi64EEENS7_ILi256EEEEEELi256ENS_6half_tEfNS_4arch4Sm90ELb0ELb1ELb0ELb1ELb1ELb0ELb0ELb1ELb1ELb1ELb1ELb0EEENS1_21CollectiveEpilogueFwdINS6_IJSA_SC_SB_EEES9_SE_SG_Li256ELb1ELb1ELb1ELb0EEENS1_36VarlenDynamicPersistentTileSchedulerILi128ELi64ELi256ELi128ELb1ELb1ELb1ELb1ELb0ELb1EEEEEEEEEvNT_6ParamsE)
        /*03c8*/ 	.word	0x000000a8


	//----- nvinfo : EIATTR_FRAME_SIZE
	.align		4
.L_201:
        /*03cc*/ 	.byte	0x04, 0x11
        /*03ce*/ 	.short	(.L_203 - .L_202)
	.align		4
.L_202:
        /*03d0*/ 	.word	index@(_ZN7cutlass13device_kernelIN5flash11enable_sm90INS1_16FlashAttnFwdSm90INS1_25CollectiveMainloopFwdSm90ILi2EN4cute5tupleIJNS5_1CILi1EEES8_S8_EEENS6_IJNS7_ILi128EEENS7_ILi64EEENS7_ILi256EEEEEELi256ENS_6half_tEfNS_4arch4Sm90ELb0ELb1ELb0ELb1ELb1ELb0ELb0ELb1ELb1ELb1ELb1ELb0EEENS1_21CollectiveEpilogueFwdINS6_IJSA_SC_SB_EEES9_SE_SG_Li256ELb1ELb1ELb1ELb0EEENS1_36VarlenDynamicPersistentTileSchedulerILi128ELi64ELi256ELi128ELb1ELb1ELb1ELb1ELb0ELb1EEEEEEEEEvNT_6ParamsE)
        /*03d4*/ 	.word	0x00000038


	//----- nvinfo : EIATTR_REGCOUNT
	.align		4
.L_203:
        /*03d8*/ 	.byte	0x04, 0x2f
        /*03da*/ 	.short	(.L_205 - .L_204)
	.align		4
.L_204:
        /*03dc*/ 	.word	index@(_ZN7cutlass13device_kernelIN5flash11enable_sm90INS1_16FlashAttnFwdSm90INS1_25CollectiveMainloopFwdSm90ILi2EN4cute5tupleIJNS5_1CILi1EEES8_S8_EEENS6_IJNS7_ILi128EEENS7_ILi64EEENS7_ILi256EEEEEELi256ENS_6half_tEfNS_4arch4Sm90ELb0ELb1ELb0ELb0ELb1ELb0ELb0ELb1ELb1ELb1ELb1ELb0EEENS1_21CollectiveEpilogueFwdINS6_IJSA_SC_SB_EEES9_SE_SG_Li256ELb0ELb1ELb1ELb0EEENS1_19SingleTileSchedulerILb0ELb1ELb1ELi128EEEEEEEEEvNT_6ParamsE)
        /*03e0*/ 	.word	0x000000a8


	//----- nvinfo : EIATTR_FRAME_SIZE
	.align		4
.L_205:
        /*03e4*/ 	.byte	0x04, 0x11
        /*03e6*/ 	.short	(.L_207 - .L_206)
	.align		4
.L_206:
        /*03e8*/ 	.word	index@(_ZN7cutlass13device_kernelIN5flash11enable_sm90INS1_16FlashAttnFwdSm90INS1_25CollectiveMainloopFwdSm90ILi2EN4cute5tupleIJNS5_1CILi1EEES8_S8_EEENS6_IJNS7_ILi128EEENS7_ILi64EEENS7_ILi256EEEEEELi256ENS_6half_tEfNS_4arch4Sm90ELb0ELb1ELb0ELb0ELb1ELb0ELb0ELb1ELb1ELb1ELb1ELb0EEENS1_21CollectiveEpilogueFwdINS6_IJSA_SC_SB_EEES9_SE_SG_Li256ELb0ELb1ELb1ELb0EEENS1_19SingleTileSchedulerILb0ELb1ELb1ELi128EEEEEEEEEvNT_6ParamsE)
        /*03ec*/ 	.word	0x00000008


	//----- nvinfo : EIATTR_REGCOUNT
	.align		4
.L_207:
        /*03f0*/ 	.byte	0x04, 0x2f
        /*03f2*/ 	.short	(.L_209 - .L_208)
	.align		4
.L_208:
        /*03f4*/ 	.word	index@(_ZN7cutlass13device_kernelIN5flash11enable_sm90INS1_16FlashAttnFwdSm90INS1_25CollectiveMainloopFwdSm90ILi2EN4cute5tupleIJNS5_1CILi1EEES8_S8_EEENS6_IJNS7_ILi128EEENS7_ILi80EEENS7_ILi256EEEEEELi256ENS_6half_tEfNS_4arch4Sm90ELb0ELb0ELb0ELb1ELb1ELb1ELb0ELb1ELb1ELb1ELb1ELb0EEENS1_21CollectiveEpilogueFwdINS6_IJSA_SC_SB_EEES9_SE_SG_Li256ELb1ELb1ELb1ELb0EEENS1_36VarlenDynamicPersistentTileSchedulerILi128ELi80ELi256ELi128ELb1ELb1ELb1ELb0ELb1ELb1EEEEEEEEEvNT_6ParamsE)
        /*03f8*/ 	.word	0x000000a8


	//----- nvinfo : EIATTR_FRAME_SIZE
	.align		4
.L_209:
        /*03fc*/ 	.byte	0x04, 0x11
        /*03fe*/ 	.short	(.L_211 - .L_210)
	.align		4
.L_210:
        /*0400*/ 	.word	index@(_ZN7cutlass13device_kernelIN5flash11enable_sm90INS1_16FlashAttnFwdSm90INS1_25CollectiveMainloopFwdSm90ILi2EN4cute5tupleIJNS5_1CILi1EEES8_S8_EEENS6_IJNS7_ILi128EEENS7_ILi80EEENS7_ILi256EEEEEELi256ENS_6half_tEfNS_4arch4Sm90ELb0ELb0ELb0ELb1ELb1ELb1ELb0ELb1ELb1ELb1ELb1ELb0EEENS1_21CollectiveEpilogueFwdINS6_IJSA_SC_SB_EEES9_SE_SG_Li256ELb1ELb1ELb1ELb0EEENS1_36VarlenDynamicPersistentTileSchedulerILi128ELi80ELi256ELi128ELb1ELb1ELb1ELb0ELb1ELb1EEEEEEEEEvNT_6ParamsE)
        /*0404*/ 	.word	0x000001c8


	//----- nvinfo : EIATTR_REGCOUNT
	.align		4
.L_211:
        /*0408*/ 	.byte	0x04, 0x2f
        /*040a*/ 	.short	(.L_213 - .L_212)
	.align		4
.L_212:
        /*040c*/ 	.word	index@(_ZN7cutlass13device_kernelIN5flash11enable_sm90INS1_16FlashAttnFwdSm90INS1_25CollectiveMainloopFwdSm90ILi2EN4cute5tupleIJNS5_1CILi1EEES8_S8_EEENS6_IJNS7_ILi128EEENS7_ILi80EEENS7_ILi256EEEEEELi256ENS_6half_tEfNS_4arch4Sm90ELb0ELb0ELb0ELb1ELb1ELb0ELb0ELb1ELb1ELb1ELb1ELb0EEENS1_21CollectiveEpilogueFwdINS6_IJSA_SC_SB_EEES9_SE_SG_Li256ELb1ELb1ELb1ELb0EEENS1_36VarlenDynamicPersistentTileSchedulerILi128ELi80ELi256ELi128ELb1ELb1ELb1ELb0ELb1ELb1EEEEEEEEEvNT_6ParamsE)
        /*0410*/ 	.word	0x000000a8


	//----- nvinfo : EIATTR_FRAME_SIZE
	.align		4
.L_213:
        /*0414*/ 	.byte	0x04, 0x11
        /*0416*/ 	.short	(.L_215 - .L_214)
	.align		4
.L_214:
        /*0418*/ 	.word	index@(_ZN7cutlass13device_kernelIN5flash11enable_sm90INS1_16FlashAttnFwdSm90INS1_25CollectiveMainloopFwdSm90ILi2EN4cute5tupleIJNS5_1CILi1EEES8_S8_EEENS6_IJNS7_ILi128EEENS7_ILi80EEENS7_ILi256EEEEEELi256ENS_6half_tEfNS_4arch4Sm90ELb0ELb0ELb0ELb1ELb1ELb0ELb0ELb1ELb1ELb1ELb1ELb0EEENS1_21CollectiveEpilogueFwdINS6_IJSA_SC_SB_EEES9_SE_SG_Li256ELb1ELb1ELb1ELb0EEENS1_36VarlenDynamicPersistentTileSchedulerILi128ELi80ELi256ELi128ELb1ELb1ELb1ELb0ELb1ELb1EEEEEEEEEvNT_6ParamsE)
        /*041c*/ 	.word	0x00000058


	//----- nvinfo : EIATTR_REGCOUNT
	.align		4
.L_215:
        /*0420*/ 	.byte	0x04, 0x2f
        /*0422*/ 	.short	(.L_217 - .L_216)
	.align		4
.L_216:
        /*0424*/ 	.word	index@(_ZN7cutlass13device_kernelIN5flash11enable_sm90INS1_16FlashAttnFwdSm90INS1_25CollectiveMainloopFwdSm90ILi2EN4cute5tupleIJNS5_1CILi1EEES8_S8_EEENS6_IJNS7_ILi128EEENS7_ILi80EEENS7_ILi256EEEEEELi256ENS_6half_tEfNS_4arch4Sm90ELb0ELb0ELb0ELb0ELb1ELb0ELb0ELb1ELb1ELb1ELb1ELb0EEENS1_21CollectiveEpilogueFwdINS6_IJSA_SC_SB_EEES9_SE_SG_Li256ELb0ELb1ELb1ELb0EEENS1_19SingleTileSchedulerILb0ELb1ELb1ELi128EEEEEEEEEvNT_6ParamsE)
        /*0428*/ 	.word	0x000000a8


	//----- nvinfo : EIATTR_FRAME_SIZE
	.align		4
.L_217:
        /*042c*/ 	.byte	0x04, 0x11
        /*042e*/ 	.short	(.L_219 - .L_218)
	.align		4
.L_218:
        /*0430*/ 	.word	index@(_ZN7cutlass13device_kernelIN5flash11enable_sm90INS1_16FlashAttnFwdSm90INS1_25CollectiveMainloopFwdSm90ILi2EN4cute5tupleIJNS5_1CILi1EEES8_S8_EEENS6_IJNS7_ILi128EEENS7_ILi80EEENS7_ILi256EEEEEELi256ENS_6half_tEfNS_4arch4Sm90ELb0ELb0ELb0ELb0ELb1ELb0ELb0ELb1ELb1ELb1ELb1ELb0EEENS1_21CollectiveEpilogueFwdINS6_IJSA_SC_SB_EEES9_SE_SG_Li256ELb0ELb1ELb1ELb0EEENS1_19SingleTileSchedulerILb0ELb1ELb1ELi128EEEEEEEEEvNT_6ParamsE)
        /*0434*/ 	.word	0x00000008


	//----- nvinfo : EIATTR_MIN_STACK_SIZE
	.align		4
.L_219:
        /*0438*/ 	.byte	0x04, 0x12
        /*043a*/ 	.short	(.L_221 - .L_220)
	.align		4
.L_220:
        /*043c*/ 	.word	index@(_ZN7cutlass13device_kernelIN5flash11enable_sm90INS1_16FlashAttnFwdSm90INS1_25CollectiveMainloopFwdSm90ILi2EN4cute5tupleIJNS5_1CILi1EEES8_S8_EEENS6_IJNS7_ILi128EEENS7_ILi80EEENS7_ILi256EEEEEELi256ENS_6half_tEfNS_4arch4Sm90ELb0ELb0ELb0ELb0ELb1ELb0ELb0ELb1ELb1ELb1ELb1ELb0EEENS1_21CollectiveEpilogueFwdINS6_IJSA_SC_SB_EEES9_SE_SG_Li256ELb0ELb1ELb1ELb0EEENS1_19SingleTileSchedulerILb0ELb1ELb1ELi128EEEEEEEEEvNT_6ParamsE)
        /*0440*/ 	.word	0x00000008


	//----- nvinfo : EIATTR_MIN_STACK_SIZE
	.align		4
.L_221:
        /*0444*/ 	.byte	0x04, 0x12
        /*0446*/ 	.short	(.L_223 - .L_222)
	.align		4
.L_222:
        /*0448*/ 	.word	index@(_ZN7cutlass13device_kernelIN5flash11enable_sm90INS1_16FlashAttnFwdSm90INS1_25CollectiveMainloopFwdSm90ILi2EN4cute5tupleIJNS5_1CILi1EEES8_S8_EEENS6_IJNS7_ILi128EEENS7_ILi80EEENS7_ILi256EEEEEELi256ENS_6half_tEfNS_4arch4Sm90ELb0ELb0ELb0ELb1ELb1ELb0ELb0ELb1ELb1ELb1ELb1ELb0EEENS1_21CollectiveEpilogueFwdINS6_IJSA_SC_SB_EEES9_SE_SG_Li256ELb1ELb1ELb1ELb0EEENS1_36VarlenDynamicPersistentTileSchedulerILi128ELi80ELi256ELi128ELb1ELb1ELb1ELb0ELb1ELb1EEEEEEEEEvNT_6ParamsE)
        /*044c*/ 	.word	0x00000058


	//----- nvinfo : EIATTR_MIN_STACK_SIZE
	.align		4
.L_223:
        /*0450*/ 	.byte	0x04, 0x12
        /*0452*/ 	.short	(.L_225 - .L_224)
	.align		4
.L_224:
        /*0454*/ 	.word	index@(_ZN7cutlass13device_kernelIN5flash11enable_sm90INS1_16FlashAttnFwdSm90INS1_25CollectiveMainloopFwdSm90ILi2EN4cute5tupleIJNS5_1CILi1EEES8_S8_EEENS6_IJNS7_ILi128EEENS7_ILi80EEENS7_ILi256EEEEEELi256ENS_6half_tEfNS_4arch4Sm90ELb0ELb0ELb0ELb1ELb1ELb1ELb0ELb1ELb1ELb1ELb1ELb0EEENS1_21CollectiveEpilogueFwdINS6_IJSA_SC_SB_EEES9_SE_SG_Li256ELb1ELb1ELb1ELb0EEENS1_36VarlenDynamicPersistentTileSchedulerILi128ELi80ELi256ELi128ELb1ELb1ELb1ELb0ELb1ELb1EEEEEEEEEvNT_6ParamsE)
        /*0458*/ 	.word	0x000001c8


	//----- nvinfo : EIATTR_MIN_STACK_SIZE
	.align		4
.L_225:
        /*045c*/ 	.byte	0x04, 0x12
        /*045e*/ 	.short	(.L_227 - .L_226)
	.align		4
.L_226:
        /*0460*/ 	.word	index@(_ZN7cutlass13device_kernelIN5flash11enable_sm90INS1_16FlashAttnFwdSm90INS1_25CollectiveMainloopFwdSm90ILi2EN4cute5tupleIJNS5_1CILi1EEES8_S8_EEENS6_IJNS7_ILi128EEENS7_ILi64EEENS7_ILi256EEEEEELi256ENS_6half_tEfNS_4arch4Sm90ELb0ELb1ELb0ELb0ELb1ELb0ELb0ELb1ELb1ELb1ELb1ELb0EEENS1_21CollectiveEpilogueFwdINS6_IJSA_SC_SB_EEES9_SE_SG_Li256ELb0ELb1ELb1ELb0EEENS1_19SingleTileSchedulerILb0ELb1ELb1ELi128EEEEEEEEEvNT_6ParamsE)
        /*0464*/ 	.word	0x00000008


	//----- nvinfo : EIATTR_MIN_STACK_SIZE
	.align		4
.L_227:
        /*0468*/ 	.byte	0x04, 0x12
        /*046a*/ 	.short	(.L_229 - .L_228)
	.align		4
.L_228:
        /*046c*/ 	.word	index@(_ZN7cutlass13device_kernelIN5flash11enable_sm90INS1_16FlashAttnFwdSm90INS1_25CollectiveMainloopFwdSm90ILi2EN4cute5tupleIJNS5_1CILi1EEES8_S8_EEENS6_IJNS7_ILi128EEENS7_ILi64EEENS7_ILi256EEEEEELi256ENS_6half_tEfNS_4arch4Sm90ELb0ELb1ELb0ELb1ELb1ELb0ELb0ELb1ELb1ELb1ELb1ELb0EEENS1_21CollectiveEpilogueFwdINS6_IJSA_SC_SB_EEES9_SE_SG_Li256ELb1ELb1ELb1ELb0EEENS1_36VarlenDynamicPersistentTileSchedulerILi128ELi64ELi256ELi128ELb1ELb1ELb1ELb1ELb0ELb1EEEEEEEEEvNT_6ParamsE)
        /*0470*/ 	.word	0x00000038


	//----- nvinfo : EIATTR_MIN_STACK_SIZE
	.align		4
.L_229:
        /*0474*/ 	.byte	0x04, 0x12
        /*0476*/ 	.short	(.L_231 - .L_230)
	.align		4
.L_230:
        /*0478*/ 	.word	index@(_ZN7cutlass13device_kernelIN5flash11enable_sm90INS1_16FlashAttnFwdSm90INS1_25CollectiveMainloopFwdSm90ILi2EN4cute5tupleIJNS5_1CILi1EEES8_S8_EEENS6_IJNS7_ILi128EEENS7_ILi64EEENS7_ILi256EEEEEELi256ENS_6half_tEfNS_4arch4Sm90ELb0ELb1ELb0ELb1ELb1ELb1ELb0ELb1ELb1ELb1ELb1ELb0EEENS1_21CollectiveEpilogueFwdINS6_IJSA_SC_SB_EEES9_SE_SG_Li256ELb1ELb1ELb1ELb0EEENS1_36VarlenDynamicPersistentTileSchedulerILi128ELi64ELi256ELi128ELb1ELb1ELb1ELb1ELb0ELb1EEEEEEEEEvNT_6ParamsE)
        /*047c*/ 	.word	0x00000100


	//----- nvinfo : EIATTR_MIN_STACK_SIZE
	.align		4
.L_231:
        /*0480*/ 	.byte	0x04, 0x12
        /*0482*/ 	.short	(.L_233 - .L_232)
	.align		4
.L_232:
        /*0484*/ 	.word	index@(_ZN7cutlass13device_kernelIN5flash11enable_sm90INS1_16FlashAttnFwdSm90INS1_25CollectiveMainloopFwdSm90ILi2EN4cute5tupleIJNS5_1CILi1EEES8_S8_EEENS6_IJNS7_ILi128EEENS7_ILi80EEENS7_ILi256EEEEEELi256ENS_6half_tEfNS_4arch4Sm90ELb1ELb0ELb0ELb0ELb1ELb0ELb0ELb1ELb1ELb1ELb1ELb0EEENS1_21CollectiveEpilogueFwdINS6_IJSA_SC_SB_EEES9_SE_SG_Li256ELb0ELb1ELb1ELb0EEENS1_19SingleTileSchedulerILb0ELb1ELb1ELi128EEEEEEEEEvNT_6ParamsE)
        /*0488*/ 	.word	0x00000008


	//----- nvinfo : EIATTR_MIN_STACK_SIZE
	.align		4
.L_233:
        /*048c*/ 	.byte	0x04, 0x12
        /*048e*/ 	.short	(.L_235 - .L_234)
	.align		4
.L_234:
        /*0490*/ 	.word	index@(_ZN7cutlass13device_kernelIN5flash11enable_sm90INS1_16FlashAttnFwdSm90INS1_25CollectiveMainloopFwdSm90ILi2EN4cute5tupleIJNS5_1CILi1EEES8_S8_EEENS6_IJNS7_ILi128EEENS7_ILi80EEENS7_ILi256EEEEEELi256ENS_6half_tEfNS_4arch4Sm90ELb1ELb0ELb0ELb1ELb1ELb0ELb0ELb1ELb1ELb1ELb1ELb0EEENS1_21CollectiveEpilogueFwdINS6_IJSA_SC_SB_EEES9_SE_SG_Li256ELb1ELb1ELb1ELb0EEENS1_36VarlenDynamicPersistentTileSchedulerILi128ELi80ELi256ELi128ELb1ELb1ELb1ELb1ELb1ELb1EEEEEEEEEvNT_6ParamsE)
        /*0494*/ 	.word	0x00000050


	//----- nvinfo : EIATTR_MIN_STACK_SIZE
	.align		4
.L_235:
        /*0498*/ 	.byte	0x04, 0x12
        /*049a*/ 	.short	(.L_237 - .L_236)
	.align		4
.L_236:
        /*049c*/ 	.word	index@(_ZN7cutlass13device_kernelIN5flash11enable_sm90INS1_16FlashAttnFwdSm90INS1_25CollectiveMainloopFwdSm90ILi2EN4cute5tupleIJNS5_1CILi1EEES8_S8_EEENS6_IJNS7_ILi128EEENS7_ILi80EEENS7_ILi256EEEEEELi256ENS_6half_tEfNS_4arch4Sm90ELb1ELb0ELb0ELb1ELb1ELb1ELb0ELb1ELb1ELb1ELb1ELb0EEENS1_21CollectiveEpilogueFwdINS6_IJSA_SC_SB_EEES9_SE_SG_Li256ELb1ELb1ELb1ELb0EEENS1_36VarlenDynamicPersistentTileSchedulerILi128ELi80ELi256ELi128ELb1ELb1ELb1ELb1ELb1ELb1EEEEEEEEEvNT_6ParamsE)
        /*04a0*/ 	.word	0x000001c8


	//----- nvinfo : EIATTR_MIN_STACK_SIZE
	.align		4
.L_237:
        /*04a4*/ 	.byte	0x04, 0x12
        /*04a6*/ 	.short	(.L_239 - .L_238)
	.align		4
.L_238:
        /*04a8*/ 	.word	index@(_ZN7cutlass13device_kernelIN5flash11enable_sm90INS1_16FlashAttnFwdSm90INS1_25CollectiveMainloopFwdSm90ILi2EN4cute5tupleIJNS5_1CILi1EEES8_S8_EEENS6_IJNS7_ILi128EEENS7_ILi96EEENS7_ILi192EEEEEELi192ENS_6half_tEfNS_4arch4Sm90ELb0ELb0ELb0ELb0ELb1ELb0ELb0ELb1ELb1ELb1ELb1ELb0EEENS1_21CollectiveEpilogueFwdINS6_IJSA_SC_SB_EEES9_SE_SG_Li256ELb0ELb1ELb1ELb0EEENS1_19SingleTileSchedulerILb0ELb1ELb1ELi128EEEEEEEEEvNT_6ParamsE)
        /*04ac*/ 	.word	0x00000008


	//----- nvinfo : EIATTR_MIN_STACK_SIZE
	.align		4
.L_239:
        /*04b0*/ 	.byte	0x04, 0x12
        /*04b2*/ 	.short	(.L_241 - .L_240)
	.align		4
.L_240:
        /*04b4*/ 	.word	index@(_ZN7cutlass13device_kernelIN5flash11enable_sm90INS1_16FlashAttnFwdSm90INS1_25CollectiveMainloopFwdSm90ILi2EN4cute5tupleIJNS5_1CILi1EEES8_S8_EEENS6_IJNS7_ILi128EEENS7_ILi96EEENS7_ILi192EEEEEELi192ENS_6half_tEfNS_4arch4Sm90ELb0ELb0ELb0ELb1ELb1ELb0ELb0ELb1ELb1ELb1ELb1ELb0EEENS1_21CollectiveEpilogueFwdINS6_IJSA_SC_SB_EEES9_SE_SG_Li256ELb1ELb1ELb1ELb0EEENS1_36VarlenDynamicPersistentTileSchedulerILi128ELi96ELi256ELi128ELb1ELb1ELb1ELb0ELb1ELb1EEEEEEEEEvNT_6ParamsE)
        /*04b8*/ 	.word	0x00000030


	//----- nvinfo : EIATTR_MIN_STACK_SIZE
	.align		4
.L_241:
        /*04bc*/ 	.byte	0x04, 0x12
        /*04be*/ 	.short	(.L_243 - .L_242)
	.align		4
.L_242:
        /*04c0*/ 	.word	index@(_ZN7cutlass13device_kernelIN5flash11enable_sm90INS1_16FlashAttnFwdSm90INS1_25CollectiveMainloopFwdSm90ILi2EN4cute5tupleIJNS5_1CILi1EEES8_S8_EEENS6_IJNS7_ILi128EEENS7_ILi96EEENS7_ILi192EEEEEELi192ENS_6half_tEfNS_4arch4Sm90ELb0ELb0ELb0ELb1ELb1ELb1ELb0ELb1ELb1ELb1ELb1ELb0EEENS1_21CollectiveEpilogueFwdINS6_IJSA_SC_SB_EEES9_SE_SG_Li256ELb1ELb1ELb1ELb0EEENS1_36VarlenDynamicPersistentTileSchedulerILi128ELi96ELi256ELi128ELb1ELb1ELb1ELb0ELb1ELb1EEEEEEEEEvNT_6ParamsE)
        /*04c4*/ 	.word	0x00000130


	//----- nvinfo : EIATTR_MIN_STACK_SIZE
	.align		4
.L_243:
        /*04c8*/ 	.byte	0x04, 0x12
        /*04ca*/ 	.short	(.L_245 - .L_244)
	.align		4
.L_244:
        /*04cc*/ 	.word	index@(_ZN7cutlass13device_kernelIN5flash11enable_sm90INS1_16FlashAttnFwdSm90INS1_25CollectiveMainloopFwdSm90ILi2EN4cute5tupleIJNS5_1CILi1EEES8_S8_EEENS6_IJNS7_ILi128EEENS7_ILi96EEENS7_ILi192EEEEEELi192ENS_6half_tEfNS_4arch4Sm90ELb0ELb1ELb0ELb0ELb1ELb0ELb0ELb1ELb1ELb1ELb1ELb0EEENS1_21CollectiveEpilogueFwdINS6_IJSA_SC_SB_EEES9_SE_SG_Li256ELb0ELb1ELb1ELb0EEENS1_19SingleTileSchedulerILb0ELb1ELb1ELi128EEEEEEEEEvNT_6ParamsE)
        /*04d0*/ 	.word	0x00000008


	//----- nvinfo : EIATTR_MIN_STACK_SIZE
	.align		4
.L_245:
        /*04d4*/ 	.byte	0x04, 0x12
        /*04d6*/ 	.short	(.L_247 - .L_246)
	.align		4
.L_246:
        /*04d8*/ 	.word	index@(_ZN7cutlass13device_kernelIN5flash11enable_sm90INS1_16FlashAttnFwdSm90INS1_25CollectiveMainloopFwdSm90ILi2EN4cute5tupleIJNS5_1CILi1EEES8_S8_EEENS6_IJNS7_ILi128EEENS7_ILi96EEENS7_ILi192EEEEEELi192ENS_6half_tEfNS_4arch4Sm90ELb0ELb1ELb0ELb1ELb1ELb0ELb0ELb1ELb1ELb1ELb1ELb0EEENS1_21CollectiveEpilogueFwdINS6_IJSA_SC_SB_EEES9_SE_SG_Li256ELb1ELb1ELb1ELb0EEENS1_36VarlenDynamicPersistentTileSchedulerILi128ELi96ELi256ELi128ELb1ELb1ELb1ELb1ELb0ELb1EEEEEEEEEvNT_6ParamsE)
        /*04dc*/ 	.word	0x00000028


	//----- nvinfo : EIATTR_MIN_STACK_SIZE
	.align		4
.L_247:
        /*04e0*/ 	.byte	0x04, 0x12
        /*04e2*/ 	.short	(.L_249 - .L_248)
	.align		4
.L_248:
        /*04e4*/ 	.word	index@(_ZN7cutlass13device_kernelIN5flash11enable_sm90INS1_16FlashAttnFwdSm90INS1_25CollectiveMainloopFwdSm90ILi2EN4cute5tupleIJNS5_1CILi1EEES8_S8_EEENS6_IJNS7_ILi128EEENS7_ILi96EEENS7_ILi192EEEEEELi192ENS_6half_tEfNS_4arch4Sm90ELb0ELb1ELb0ELb1ELb1ELb1ELb0ELb1ELb1ELb1ELb1ELb0EEENS1_21CollectiveEpilogueFwdINS6_IJSA_SC_SB_EEES9_SE_SG_Li256ELb1ELb1ELb1ELb0EEENS1_36VarlenDynamicPersistentTileSchedulerILi128ELi96ELi256ELi128ELb1ELb1ELb1ELb1ELb0ELb1EEEEEEEEEvNT_6ParamsE)
        /*04e8*/ 	.word	0x00000070


	//----- nvinfo : EIATTR_MIN_STACK_SIZE
	.align		4
.L_249:
        /*04ec*/ 	.byte	0x04, 0x12
        /*04ee*/ 	.short	(.L_251 - .L_250)
	.align		4
.L_250:
        /*04f0*/ 	.word	index@(_ZN7cutlass13device_kernelIN5flash11enable_sm90INS1_16FlashAttnFwdSm90INS1_25CollectiveMainloopFwdSm90ILi2EN4cute5tupleIJNS5_1CILi1EEES8_S8_EEENS6_IJNS7_ILi128EEENS7_ILi96EEENS7_ILi192EEEEEELi192ENS_6half_tEfNS_4arch4Sm90ELb1ELb0ELb0ELb0ELb1ELb0ELb0ELb1ELb1ELb1ELb1ELb0EEENS1_21CollectiveEpilogueFwdINS6_IJSA_SC_SB_EEES9_SE_SG_Li256ELb0ELb1ELb1ELb0EEENS1_19SingleTileSchedulerILb0ELb1ELb1ELi128EEEEEEEEEvNT_6ParamsE)
        /*04f4*/ 	.word	0x00000008


	//----- nvinfo : EIATTR_MIN_STACK_SIZE
	.align		4
.L_251:
        /*04f8*/ 	.byte	0x04, 0x12
        /*04fa*/ 	.short	(.L_253 - .L_252)
	.align		4
.L_252:
        /*04fc*/ 	.word	index@(_ZN7cutlass13device_kernelIN5flash11enable_sm90INS1_16FlashAttnFwdSm90INS1_25CollectiveMainloopFwdSm90ILi2EN4cute5tupleIJNS5_1CILi1EEES8_S8_EEENS6_IJNS7_ILi128EEENS7_ILi96EEENS7_ILi192EEEEEELi192ENS_6half_tEfNS_4arch4Sm90ELb1ELb0ELb0ELb1ELb1ELb0ELb0ELb1ELb1ELb1ELb1ELb0EEENS1_21CollectiveEpilogueFwdINS6_IJSA_SC_SB_EEES9_SE_SG_Li256ELb1ELb1ELb1ELb0EEENS1_36VarlenDynamicPersistentTileSchedulerILi128ELi96ELi256ELi128ELb1ELb1ELb1ELb1ELb1ELb1EEEEEEEEEvNT_6ParamsE)
        /*0500*/ 	.word	0x00000030


	//----- nvinfo : EIATTR_MIN_STACK_SIZE
	.align		4
.L_253:
        /*0504*/ 	.byte	0x04, 0x12
        /*0506*/ 	.short	(.L_255 - .L_254)
	.align		4
.L_254:
        /*0508*/ 	.word	index@(_ZN7cutlass13device_kernelIN5flash11enable_sm90INS1_16FlashAttnFwdSm90INS1_25CollectiveMainloopFwdSm90ILi2EN4cute5tupleIJNS5_1CILi1EEES8_S8_EEENS6_IJNS7_ILi128EEENS7_ILi96EEENS7_ILi192EEEEEELi192ENS_6half_tEfNS_4arch4Sm90ELb1ELb0ELb0ELb1ELb1ELb1ELb0ELb1ELb1ELb1ELb1ELb0EEENS1_21CollectiveEpilogueFwdINS6_IJSA_SC_SB_EEES9_SE_SG_Li256ELb1ELb1ELb1ELb0EEENS1_36VarlenDynamicPersistentTileSchedulerILi128ELi96ELi256ELi128ELb1ELb1ELb1ELb1ELb1ELb1EEEEEEEEEvNT_6ParamsE)
        /*050c*/ 	.word	0x00000060


	//----- nvinfo : EIATTR_MIN_STACK_SIZE
	.align		4
.L_255:
        /*0510*/ 	.byte	0x04, 0x12
        /*0512*/ 	.short	(.L_257 - .L_256)
	.align		4
.L_256:
        /*0514*/ 	.word	index@(_ZN7cutlass13device_kernelIN5flash11enable_sm90INS1_16FlashAttnFwdSm90INS1_25CollectiveMainloopFwdSm90ILi2EN4cute5tupleIJNS5_1CILi1EEES8_S8_EEENS6_IJNS7_ILi128EEESA_SA_EEELi128ENS_6half_tEfNS_4arch4Sm90ELb0ELb0ELb0ELb0ELb1ELb0ELb0ELb1ELb1ELb1ELb1ELb0EEENS1_21CollectiveEpilogueFwdISB_S9_SC_SE_Li256ELb0ELb1ELb1ELb0EEENS1_19SingleTileSchedulerILb0ELb1ELb1ELi128EEEEEEEEEvNT_6ParamsE)
        /*0518*/ 	.word	0x00000000


	//----- nvinfo : EIATTR_MIN_STACK_SIZE
	.align		4
.L_257:
        /*051c*/ 	.byte	0x04, 0x12
        /*051e*/ 	.short	(.L_259 - .L_258)
	.align		4
.L_258:
        /*0520*/ 	.word	index@(_ZN7cutlass13device_kernelIN5flash11enable_sm90INS1_16FlashAttnFwdSm90INS1_25CollectiveMainloopFwdSm90ILi2EN4cute5tupleIJNS5_1CILi1EEES8_S8_EEENS6_IJNS7_ILi128EEESA_SA_EEELi128ENS_6half_tEfNS_4arch4Sm90ELb0ELb0ELb0ELb1ELb1ELb0ELb0ELb1ELb1ELb1ELb1ELb0EEENS1_21CollectiveEpilogueFwdISB_S9_SC_SE_Li256ELb1ELb1ELb1ELb0EEENS1_36VarlenDynamicPersistentTileSchedulerILi128ELi128ELi256ELi128ELb1ELb1ELb1ELb0ELb1ELb1EEEEEEEEEvNT_6ParamsE)
        /*0524*/ 	.word	0x00000028


	//----- nvinfo : EIATTR_MIN_STACK_SIZE
	.align		4
.L_259:
        /*0528*/ 	.byte	0x04, 0x12
        /*052a*/ 	.short	(.L_261 - .L_260)
	.align		4
.L_260:
        /*052c*/ 	.word	index@(_ZN7cutlass13device_kernelIN5flash11enable_sm90INS1_16FlashAttnFwdSm90INS1_25CollectiveMainloopFwdSm90ILi2EN4cute5tupleIJNS5_1CILi1EEES8_S8_EEENS6_IJNS7_ILi128EEESA_SA_EEELi128ENS_6half_tEfNS_4arch4Sm90ELb0ELb0ELb0ELb1ELb1ELb1ELb0ELb1ELb1ELb1ELb1ELb0EEENS1_21CollectiveEpilogueFwdISB_S9_SC_SE_Li256ELb1ELb1ELb1ELb0EEENS1_36VarlenDynamicPersistentTileSchedulerILi128ELi128ELi256ELi128ELb1ELb1ELb1ELb0ELb1ELb1EEEEEEEEEvNT_6ParamsE)
        /*0530*/ 	.word	0x00000028


	//----- nvinfo : EIATTR_MIN_STACK_SIZE
	.align		4
.L_261:
        /*0534*/ 	.byte	0x04, 0x12
        /*0536*/ 	.short	(.L_263 - .L_262)
	.align		4
.L_262:
        /*0538*/ 	.word	index@(_ZN7cutlass13device_kernelIN5flash11enable_sm90INS1_16FlashAttnFwdSm90INS1_25CollectiveMainloopFwdSm90ILi2EN4cute5tupleIJNS5_1CILi1EEES8_S8_EEENS6_IJNS7_ILi128EEESA_SA_EEELi128ENS_6half_tEfNS_4arch4Sm90ELb0ELb1ELb0ELb0ELb1ELb0ELb0ELb1ELb1ELb1ELb1ELb0EEENS1_21CollectiveEpilogueFwdISB_S9_SC_SE_Li256ELb0ELb1ELb1ELb0EEENS1_19SingleTileSchedulerILb0ELb1ELb1ELi128EEEEEEEEEvNT_6ParamsE)
        /*053c*/ 	.word	0x00000000


	//----- nvinfo : EIATTR_MIN_STACK_SIZE
	.align		4
.L_263:
        /*0540*/ 	.byte	0x04, 0x12
        /*0542*/ 	.short	(.L_265 - .L_264)
	.align		4
.L_264:
        /*0544*/ 	.word	index@(_ZN7cutlass13device_kernelIN5flash11enable_sm90INS1_16FlashAttnFwdSm90INS1_25CollectiveMainloopFwdSm90ILi2EN4cute5tupleIJNS5_1CILi1EEES8_S8_EEENS6_IJNS7_ILi128EEESA_SA_EEELi128ENS_6half_tEfNS_4arch4Sm90ELb0ELb1ELb0ELb1ELb1ELb0ELb0ELb1ELb1ELb1ELb1ELb0EEENS1_21CollectiveEpilogueFwdISB_S9_SC_SE_Li256ELb1ELb1ELb1ELb0EEENS1_36VarlenDynamicPersistentTileSchedulerILi128ELi128ELi256ELi128ELb1ELb1ELb1ELb1ELb0ELb1EEEEEEEEEvNT_6ParamsE)
        /*0548*/ 	.word	0x00000020


	//----- nvinfo : EIATTR_MIN_STACK_SIZE
	.align		4
.L_265:
        /*054c*/ 	.byte	0x04, 0x12
        /*054e*/ 	.short	(.L_267 - .L_266)
	.align		4
.L_266:
        /*0550*/ 	.word	index@(_ZN7cutlass13device_kernelIN5flash11enable_sm90INS1_16FlashAttnFwdSm90INS1_25CollectiveMainloopFwdSm90ILi2EN4cute5tupleIJNS5_1CILi1EEES8_S8_EEENS6_IJNS7_ILi128EEESA_SA_EEELi128ENS_6half_tEfNS_4arch4Sm90ELb0ELb1ELb0ELb1ELb1ELb1ELb0ELb1ELb1ELb1ELb1ELb0EEENS1_21CollectiveEpilogueFwdISB_S9_SC_SE_Li256ELb1ELb1ELb1ELb0EEENS1_36VarlenDynamicPersistentTileSchedulerILi128ELi128ELi256ELi128ELb1ELb1ELb1ELb1ELb0ELb1EEEEEEEEEvNT_6ParamsE)
        /*0554*/ 	.word	0x00000040


	//----- nvinfo : EIATTR_MIN_STACK_SIZE
	.align		4
.L_267:
        /*0558*/ 	.byte	0x04, 0x12
        /*055a*/ 	.short	(.L_269 - .L_268)
	.align		4
.L_268:
        /*055c*/ 	.word	index@(_ZN7cutlass13device_kernelIN5flash11enable_sm90INS1_16FlashAttnFwdSm90INS1_25CollectiveMainloopFwdSm90ILi2EN4cute5tupleIJNS5_1CILi1EEES8_S8_EEENS6_IJNS7_ILi128EEESA_SA_EEELi128ENS_6half_tEfNS_4arch4Sm90ELb1ELb0ELb0ELb0ELb1ELb0ELb0ELb1ELb1ELb1ELb1ELb0EEENS1_21CollectiveEpilogueFwdISB_S9_SC_SE_Li256ELb0ELb1ELb1ELb0EEENS1_19SingleTileSchedulerILb0ELb1ELb1ELi128EEEEEEEEEvNT_6ParamsE)
        /*0560*/ 	.word	0x00000000


	//----- nvinfo : EIATTR_MIN_STACK_SIZE
	.align		4
.L_269:
        /*0564*/ 	.byte	0x04, 0x12
        /*0566*/ 	.short	(.L_271 - .L_270)
	.align		4
.L_270:
        /*0568*/ 	.word	index@(_ZN7cutlass13device_kernelIN5flash11enable_sm90INS1_16FlashAttnFwdSm90INS1_25CollectiveMainloopFwdSm90ILi2EN4cute5tupleIJNS5_1CILi1EEES8_S8_EEENS6_IJNS7_ILi128EEESA_SA_EEELi128ENS_6half_tEfNS_4arch4Sm90ELb1ELb0ELb0ELb1ELb1ELb0ELb0ELb1ELb1ELb1ELb1ELb0EEENS1_21CollectiveEpilogueFwdISB_S9_SC_SE_Li256ELb1ELb1ELb1ELb0EEENS1_36VarlenDynamicPersistentTileSchedulerILi128ELi128ELi256ELi128ELb1ELb1ELb1ELb1ELb1ELb1EEEEEEEEEvNT_6ParamsE)
        /*056c*/ 	.word	0x00000020


	//----- nvinfo : EIATTR_MIN_STACK_SIZE
	.align		4
.L_271:
        /*0570*/ 	.byte	0x04, 0x12
        /*0572*/ 	.short	(.L_273 - .L_272)
	.align		4
.L_272:
        /*0574*/ 	.word	index@(_ZN7cutlass13device_kernelIN5flash11enable_sm90INS1_16FlashAttnFwdSm90INS1_25CollectiveMainloopFwdSm90ILi2EN4cute5tupleIJNS5_1CILi1EEES8_S8_EEENS6_IJNS7_ILi128EEESA_SA_EEELi128ENS_6half_tEfNS_4arch4Sm90ELb1ELb0ELb0ELb1ELb1ELb1ELb0ELb1ELb1ELb1ELb1ELb0EEENS1_21CollectiveEpilogueFwdISB_S9_SC_SE_Li256ELb1ELb1ELb1ELb0EEENS1_36VarlenDynamicPersistentTileSchedulerILi128ELi128ELi256ELi128ELb1ELb1ELb1ELb1ELb1ELb1EEEEEEEEEvNT_6ParamsE)
        /*0578*/ 	.word	0x00000028


	//----- nvinfo : EIATTR_MIN_STACK_SIZE
	.align		4
.L_273:
        /*057c*/ 	.byte	0x04, 0x12
        /*057e*/ 	.short	(.L_275 - .L_274)
	.align		4
.L_274:
        /*0580*/ 	.word	index@(_ZN7cutlass13device_kernelIN5flash11enable_sm90INS1_16FlashAttnFwdSm90INS1_25CollectiveMainloopFwdSm90ILi2EN4cute5tupleIJNS5_1CILi1EEES8_S8_EEENS6_IJNS7_ILi192EEENS7_ILi128EEENS7_ILi96EEEEEELi96ENS_6half_tEfNS_4arch4Sm90ELb0ELb0ELb0ELb0ELb1ELb0ELb0ELb0ELb1ELb1ELb1ELb0EEENS1_21CollectiveEpilogueFwdINS6_IJSA_SC_SB_EEES9_SE_SG_Li384ELb0ELb1ELb1ELb0EEENS1_19SingleTileSchedulerILb0ELb1ELb1ELi192EEEEEEEEEvNT_6ParamsE)
        /*0584*/ 	.word	0x00000008


	//----- nvinfo : EIATTR_MIN_STACK_SIZE
	.align		4
.L_275:
        /*0588*/ 	.byte	0x04, 0x12
        /*058a*/ 	.short	(.L_277 - .L_276)
	.align		4
.L_276:
        /*058c*/ 	.word	index@(_ZN7cutlass13device_kernelIN5flash11enable_sm90INS1_16FlashAttnFwdSm90INS1_25CollectiveMainloopFwdSm90ILi2EN4cute5tupleIJNS5_1CILi1EEES8_S8_EEENS6_IJNS7_ILi192EEENS7_ILi128EEENS7_ILi96EEEEEELi96ENS_6half_tEfNS_4arch4Sm90ELb0ELb0ELb0ELb1ELb1ELb0ELb0ELb0ELb1ELb1ELb1ELb0EEENS1_21CollectiveEpilogueFwdINS6_IJSA_SC_SB_EEES9_SE_SG_Li384ELb1ELb1ELb1ELb0EEENS1_36VarlenDynamicPersistentTileSchedulerILi192ELi128ELi384ELi128ELb1ELb1ELb1ELb0ELb1ELb1EEEEEEEEEvNT_6ParamsE)
        /*0590*/ 	.word	0x00000050


	//----- nvinfo : EIATTR_MIN_STACK_SIZE
	.align		4
.L_277:
        /*0594*/ 	.byte	0x04, 0x12
        /*0596*/ 	.short	(.L_279 - .L_278)
	.align		4
.L_278:
        /*0598*/ 	.word	index@(_ZN7cutlass13device_kernelIN5flash11enable_sm90INS1_16FlashAttnFwdSm90INS1_25CollectiveMainloopFwdSm90ILi2EN4cute5tupleIJNS5_1CILi1EEES8_S8_EEENS6_IJNS7_ILi192EEENS7_ILi128EEENS7_ILi96EEEEEELi96ENS_6half_tEfNS_4arch4Sm90ELb0ELb0ELb0ELb1ELb1ELb1ELb0ELb0ELb1ELb1ELb1ELb0EEENS1_21CollectiveEpilogueFwdINS6_IJSA_SC_SB_EEES9_SE_SG_Li384ELb1ELb1ELb1ELb0EEENS1_36VarlenDynamicPersistentTileSchedulerILi192ELi128ELi384ELi128ELb1ELb1ELb1ELb0ELb1ELb1EEEEEEEEEvNT_6ParamsE)
        /*059c*/ 	.word	0x000000e0


	//----- nvinfo : EIATTR_MIN_STACK_SIZE
	.align		4
.L_279:
        /*05a0*/ 	.byte	0x04, 0x12
        /*05a2*/ 	.short	(.L_281 - .L_280)
	.align		4
.L_280:
        /*05a4*/ 	.word	index@(_ZN7cutlass13device_kernelIN5flash11enable_sm90INS1_16FlashAttnFwdSm90INS1_25CollectiveMainloopFwdSm90ILi2EN4cute5tupleIJNS5_1CILi1EEES8_S8_EEENS6_IJNS7_ILi192EEENS7_ILi128EEENS7_ILi96EEEEEELi96ENS_6half_tEfNS_4arch4Sm90ELb0ELb1ELb0ELb0ELb1ELb0ELb0ELb0ELb1ELb1ELb1ELb0EEENS1_21CollectiveEpilogueFwdINS6_IJSA_SC_SB_EEES9_SE_SG_Li384ELb0ELb1ELb1ELb0EEENS1_19SingleTileSchedulerILb0ELb1ELb1ELi192EEEEEEEEEvNT_6ParamsE)
        /*05a8*/ 	.word	0x00000010


	//----- nvinfo : EIATTR_MIN_STACK_SIZE
	.align		4
.L_281:
        /*05ac*/ 	.byte	0x04, 0x12
        /*05ae*/ 	.short	(.L_283 - .L_282)
	.align		4
.L_282:
        /*05b0*/ 	.word	index@(_ZN7cutlass13device_kernelIN5flash11enable_sm90INS1_16FlashAttnFwdSm90INS1_25CollectiveMainloopFwdSm90ILi2EN4cute5tupleIJNS5_1CILi1EEES8_S8_EEENS6_IJNS7_ILi192EEENS7_ILi128EEENS7_ILi96EEEEEELi96ENS_6half_tEfNS_4arch4Sm90ELb0ELb1ELb0ELb1ELb1ELb0ELb0ELb0ELb1ELb1ELb1ELb0EEENS1_21CollectiveEpilogueFwdINS6_IJSA_SC_SB_EEES9_SE_SG_Li384ELb1ELb1ELb1ELb0EEENS1_36VarlenDynamicPersistentTileSchedulerILi192ELi128ELi384ELi128ELb1ELb1ELb1ELb1ELb0ELb1EEEEEEEEEvNT_6ParamsE)
        /*05b4*/ 	.word	0x00000030


	//----- nvinfo : EIATTR_MIN_STACK_SIZE
	.align		4
.L_283:
        /*05b8*/ 	.byte	0x04, 0x12
        /*05ba*/ 	.short	(.L_285 - .L_284)
	.align		4
.L_284:
        /*05bc*/ 	.word	index@(_ZN7cutlass13device_kernelIN5flash11enable_sm90INS1_16FlashAttnFwdSm90INS1_25CollectiveMainloopFwdSm90ILi2EN4cute5tupleIJNS5_1CILi1EEES8_S8_EEENS6_IJNS7_ILi192EEENS7_ILi128EEENS7_ILi96EEEEEELi96ENS_6half_tEfNS_4arch4Sm90ELb0ELb1ELb0ELb1ELb1ELb1ELb0ELb0ELb1ELb1ELb1ELb0EEENS1_21CollectiveEpilogueFwdINS6_IJSA_SC_SB_EEES9_SE_SG_Li384ELb1ELb1ELb1ELb0EEENS1_36VarlenDynamicPersistentTileSchedulerILi192ELi128ELi384ELi128ELb1ELb1ELb1ELb1ELb0ELb1EEEEEEEEEvNT_6ParamsE)
        /*05c0*/ 	.word	0x00000098


	//----- nvinfo : EIATTR_MIN_STACK_SIZE
	.align		4
.L_285:
        /*05c4*/ 	.byte	0x04, 0x12
        /*05c6*/ 	.short	(.L_287 - .L_286)
	.align		4
.L_286:
        /*05c8*/ 	.word	index@(_ZN7cutlass13device_kernelIN5flash11enable_sm90INS1_16FlashAttnFwdSm90INS1_25CollectiveMainloopFwdSm90ILi2EN4cute5tupleIJNS5_1CILi1EEES8_S8_EEENS6_IJNS7_ILi192EEENS7_ILi128EEENS7_ILi96EEEEEELi96ENS_6half_tEfNS_4arch4Sm90ELb1ELb0ELb0ELb0ELb1ELb0ELb0ELb0ELb1ELb1ELb1ELb0EEENS1_21CollectiveEpilogueFwdINS6_IJSA_SC_SB_EEES9_SE_SG_Li384ELb0ELb1ELb1ELb0EEENS1_19SingleTileSchedulerILb0ELb1ELb1ELi192EEEEEEEEEvNT_6ParamsE)
        /*05cc*/ 	.word	0x00000010


	//----- nvinfo : EIATTR_MIN_STACK_SIZE
	.align		4
.L_287:
        /*05d0*/ 	.byte	0x04, 0x12
        /*05d2*/ 	.short	(.L_289 - .L_288)
	.align		4
.L_288:
        /*05d4*/ 	.word	index@(_ZN7cutlass13device_kernelIN5flash11enable_sm90INS1_16FlashAttnFwdSm90INS1_25CollectiveMainloopFwdSm90ILi2EN4cute5tupleIJNS5_1CILi1EEES8_S8_EEENS6_IJNS7_ILi192EEENS7_ILi128EEENS7_ILi96EEEEEELi96ENS_6half_tEfNS_4arch4Sm90ELb1ELb0ELb0ELb1ELb1ELb0ELb0ELb0ELb1ELb1ELb1ELb0EEENS1_21CollectiveEpilogueFwdINS6_IJSA_SC_SB_EEES9_SE_SG_Li384ELb1ELb1ELb1ELb0EEENS1_36VarlenDynamicPersistentTileSchedulerILi192ELi128ELi384ELi128ELb1ELb1ELb1ELb1ELb1ELb1EEEEEEEEEvNT_6ParamsE)
        /*05d8*/ 	.word	0x00000050


	//----- nvinfo : EIATTR_MIN_STACK_SIZE
	.align		4
.L_289:
        /*05dc*/ 	.byte	0x04, 0x12
        /*05de*/ 	.short	(.L_291 - .L_290)
	.align		4
.L_290:
        /*05e0*/ 	.word	index@(_ZN7cutlass13device_kernelIN5flash11enable_sm90INS1_16FlashAttnFwdSm90INS1_25CollectiveMainloopFwdSm90ILi2EN4cute5tupleIJNS5_1CILi1EEES8_S8_EEENS6_IJNS7_ILi192EEENS7_ILi128EEENS7_ILi96EEEEEELi96ENS_6half_tEfNS_4arch4Sm90ELb1ELb0ELb0ELb1ELb1ELb1ELb0ELb0ELb1ELb1ELb1ELb0EEENS1_21CollectiveEpilogueFwdINS6_IJSA_SC_SB_EEES9_SE_SG_Li384ELb1ELb1ELb1ELb0EEENS1_36VarlenDynamicPersistentTileSchedulerILi192ELi128ELi384ELi128ELb1ELb1ELb1ELb1ELb1ELb1EEEEEEEEEvNT_6ParamsE)
        /*05e4*/ 	.word	0x000000e8


	//----- nvinfo : EIATTR_MIN_STACK_SIZE
	.align		4
.L_291:
        /*05e8*/ 	.byte	0x04, 0x12
        /*05ea*/ 	.short	(.L_293 - .L_292)
	.align		4
.L_292:
        /*05ec*/ 	.word	index@(_ZN7cutlass13device_kernelIN5flash11enable_sm90INS1_16FlashAttnFwdSm90INS1_25CollectiveMainloopFwdSm90ILi2EN4cute5tupleIJNS5_1CILi1EEES8_S8_EEENS6_IJNS7_ILi192EEENS7_ILi128EEENS7_ILi64EEEEEELi64ENS_6half_tEfNS_4arch4Sm90ELb0ELb0ELb0ELb0ELb1ELb0ELb0ELb1ELb1ELb1ELb1ELb0EEENS1_21CollectiveEpilogueFwdINS6_IJSA_SC_SB_EEES9_SE_SG_Li384ELb0ELb1ELb1ELb0EEENS1_19SingleTileSchedulerILb0ELb1ELb1ELi192EEEEEEEEEvNT_6ParamsE)
        /*05f0*/ 	.word	0x00000008


	//----- nvinfo : EIATTR_MIN_STACK_SIZE
	.align		4
.L_293:
        /*05f4*/ 	.byte	0x04, 0x12
        /*05f6*/ 	.short	(.L_295 - .L_294)
	.align		4
.L_294:
        /*05f8*/ 	.word	index@(_ZN7cutlass13device_kernelIN5flash11enable_sm90INS1_16FlashAttnFwdSm90INS1_25CollectiveMainloopFwdSm90ILi2EN4cute5tupleIJNS5_1CILi1EEES8_S8_EEENS6_IJNS7_ILi192EEENS7_ILi128EEENS7_ILi64EEEEEELi64ENS_6half_tEfNS_4arch4Sm90ELb0ELb0ELb0ELb1ELb1ELb0ELb0ELb1ELb1ELb1ELb1ELb0EEENS1_21CollectiveEpilogueFwdINS6_IJSA_SC_SB_EEES9_SE_SG_Li384ELb1ELb1ELb1ELb0EEENS1_36VarlenDynamicPersistentTileSchedulerILi192ELi128ELi384ELi128ELb1ELb1ELb1ELb0ELb1ELb1EEEEEEEEEvNT_6ParamsE)
        /*05fc*/ 	.word	0x00000050


	//----- nvinfo : EIATTR_MIN_STACK_SIZE
	.align		4
.L_295:
        /*0600*/ 	.byte	0x04, 0x12
        /*0602*/ 	.short	(.L_297 - .L_296)
	.align		4
.L_296:
        /*0604*/ 	.word	index@(_ZN7cutlass13device_kernelIN5flash11enable_sm90INS1_16FlashAttnFwdSm90INS1_25CollectiveMainloopFwdSm90ILi2EN4cute5tupleIJNS5_1CILi1EEES8_S8_EEENS6_IJNS7_ILi192EEENS7_ILi128EEENS7_ILi64EEEEEELi64ENS_6half_tEfNS_4arch4Sm90ELb0ELb0ELb0ELb1ELb1ELb1ELb0ELb1ELb1ELb1ELb1ELb0EEENS1_21CollectiveEpilogueFwdINS6_IJSA_SC_SB_EEES9_SE_SG_Li384ELb1ELb1ELb1ELb0EEENS1_36VarlenDynamicPersistentTileSchedulerILi192ELi128ELi384ELi128ELb1ELb1ELb1ELb0ELb1ELb1EEEEEEEEEvNT_6ParamsE)
        /*0608*/ 	.word	0x00000078


	//----- nvinfo : EIATTR_MIN_STACK_SIZE
	.align		4
.L_297:
        /*060c*/ 	.byte	0x04, 0x12
        /*060e*/ 	.short	(.L_299 - .L_298)
	.align		4
.L_298:
        /*0610*/ 	.word	index@(_ZN7cutlass13device_kernelIN5flash11enable_sm90INS1_16FlashAttnFwdSm90INS1_25CollectiveMainloopFwdSm90ILi2EN4cute5tupleIJNS5_1CILi1EEES8_S8_EEENS6_IJNS7_ILi192EEENS7_ILi128EEENS7_ILi64EEEEEELi64ENS_6half_tEfNS_4arch4Sm90ELb0ELb1ELb0ELb0ELb1ELb0ELb0ELb1ELb1ELb1ELb1ELb0EEENS1_21CollectiveEpilogueFwdINS6_IJSA_SC_SB_EEES9_SE_SG_Li384ELb0ELb1ELb1ELb0EEENS1_19SingleTileSchedulerILb0ELb1ELb1ELi192EEEEEEEEEvNT_6ParamsE)
        /*0614*/ 	.word	0x00000008


	//----- nvinfo : EIATTR_MIN_STACK_SIZE
	.align		4
.L_299:
        /*0618*/ 	.byte	0x04, 0x12
        /*061a*/ 	.short	(.L_301 - .L_300)
	.align		4
.L_300:
        /*061c*/ 	.word	index@(_ZN7cutlass13device_kernelIN5flash11enable_sm90INS1_16FlashAttnFwdSm90INS1_25CollectiveMainloopFwdSm90ILi2EN4cute5tupleIJNS5_1CILi1EEES8_S8_EEENS6_IJNS7_ILi192EEENS7_ILi128EEENS7_ILi64EEEEEELi64ENS_6half_tEfNS_4arch4Sm90ELb0ELb1ELb0ELb1ELb1ELb0ELb0ELb1ELb1ELb1ELb1ELb0EEENS1_21CollectiveEpilogueFwdINS6_IJSA_SC_SB_EEES9_SE_SG_Li384ELb1ELb1ELb1ELb0EEENS1_36VarlenDynamicPersistentTileSchedulerILi192ELi128ELi384ELi128ELb1ELb1ELb1ELb1ELb0ELb1EEEEEEEEEvNT_6ParamsE)
        /*0620*/ 	.word	0x00000040


	//----- nvinfo : EIATTR_MIN_STACK_SIZE
	.align		4
.L_301:
        /*0624*/ 	.byte	0x04, 0x12
        /*0626*/ 	.short	(.L_303 - .L_302)
	.align		4
.L_302:
        /*0628*/ 	.word	index@(_ZN7cutlass13device_kernelIN5flash11enable_sm90INS1_16FlashAttnFwdSm90INS1_25CollectiveMainloopFwdSm90ILi2EN4cute5tupleIJNS5_1CILi1EEES8_S8_EEENS6_IJNS7_ILi192EEENS7_ILi128EEENS7_ILi64EEEEEELi64ENS_6half_tEfNS_4arch4Sm90ELb0ELb1ELb0ELb1ELb1ELb1ELb0ELb1ELb1ELb1ELb1ELb0EEENS1_21CollectiveEpilogueFwdINS6_IJSA_SC_SB_EEES9_SE_SG_Li384ELb1ELb1ELb1ELb0EEENS1_36VarlenDynamicPersistentTileSchedulerILi192ELi128ELi384ELi128ELb1ELb1ELb1ELb1ELb0ELb1EEEEEEEEEvNT_6ParamsE)
        /*062c*/ 	.word	0x00000070


	//----- nvinfo : EIATTR_MIN_STACK_SIZE
	.align		4
.L_303:
        /*0630*/ 	.byte	0x04, 0x12
        /*0632*/ 	.short	(.L_305 - .L_304)
	.align		4
.L_304:
        /*0634*/ 	.word	index@(_ZN7cutlass13device_kernelIN5flash11enable_sm90INS1_16FlashAttnFwdSm90INS1_25CollectiveMainloopFwdSm90ILi2EN4cute5tupleIJNS5_1CILi1EEES8_S8_EEENS6_IJNS7_ILi192EEENS7_ILi128EEENS7_ILi64EEEEEELi64ENS_6half_tEfNS_4arch4Sm90ELb1ELb0ELb0ELb0ELb1ELb0ELb0ELb1ELb1ELb1ELb1ELb0EEENS1_21CollectiveEpilogueFwdINS6_IJSA_SC_SB_EEES9_SE_SG_Li384ELb0ELb1ELb1ELb0EEENS1_19SingleTileSchedulerILb0ELb1ELb1ELi192EEEEEEEEEvNT_6ParamsE)
        /*0638*/ 	.word	0x00000008


	//----- nvinfo : EIATTR_MIN_STACK_SIZE
	.align		4
.L_305:
        /*063c*/ 	.byte	0x04, 0x12
        /*063e*/ 	.short	(.L_307 - .L_306)
	.align		4
.L_306:
        /*0640*/ 	.word	index@(_ZN7cutlass13device_kernelIN5flash11enable_sm90INS1_16FlashAttnFwdSm90INS1_25CollectiveMainloopFwdSm90ILi2EN4cute5tupleIJNS5_1CILi1EEES8_S8_EEENS6_IJNS7_ILi192EEENS7_ILi128EEENS7_ILi64EEEEEELi64ENS_6half_tEfNS_4arch4Sm90ELb1ELb0ELb0ELb1ELb1ELb0ELb0ELb1ELb1ELb1ELb1ELb0EEENS1_21CollectiveEpilogueFwdINS6_IJSA_SC_SB_EEES9_SE_SG_Li384ELb1ELb1ELb1ELb0EEENS1_36VarlenDynamicPersistentTileSchedulerILi192ELi128ELi384ELi128ELb1ELb1ELb1ELb1ELb1ELb1EEEEEEEEEvNT_6ParamsE)
        /*0644*/ 	.word	0x00000040


	//----- nvinfo : EIATTR_MIN_STACK_SIZE
	.align		4
.L_307:
        /*0648*/ 	.byte	0x04, 0x12
        /*064a*/ 	.short	(.L_309 - .L_308)
	.align		4
.L_308:
        /*064c*/ 	.word	index@(_ZN7cutlass13device_kernelIN5flash11enable_sm90INS1_16FlashAttnFwdSm90INS1_25CollectiveMainloopFwdSm90ILi2EN4cute5tupleIJNS5_1CILi1EEES8_S8_EEENS6_IJNS7_ILi192EEENS7_ILi128EEENS7_ILi64EEEEEELi64ENS_6half_tEfNS_4arch4Sm90ELb1ELb0ELb0ELb1ELb1ELb1ELb0ELb1ELb1ELb1ELb1ELb0EEENS1_21CollectiveEpilogueFwdINS6_IJSA_SC_SB_EEES9_SE_SG_Li384ELb1ELb1ELb1ELb0EEENS1_36VarlenDynamicPersistentTileSchedulerILi192ELi128ELi384ELi128ELb1ELb1ELb1ELb1ELb1ELb1EEEEEEEEEvNT_6ParamsE)
        /*0650*/ 	.word	0x00000078
.L_309:


//--------------------- .nv.compat                --------------------------
	.section	.nv.compat,"",@"SHT_CUDA_COMPAT_INFO"
	.align	4
        /*0000*/ 	.byte	0x02, 0x09, 0x01, 0x00, 0x02, 0x02, 0x04, 0x00, 0x02, 0x05, 0x05, 0x00, 0x03, 0x07, 0x01, 0x01
        /*0010*/ 	.byte	0x02, 0x03, 0x01, 0x00, 0x02, 0x06, 0x01, 0x00, 0x04, 0x0b, 0x08, 0x00, 0x00, 0x00, 0x00, 0x00
        /*0020*/ 	.byte	0x00, 0x00, 0x00, 0x00


//--------------------- .nv.info._ZN7cutlass13device_kernelIN5flash11enable_sm90INS1_16FlashAttnFwdSm90INS1_25CollectiveMainloopFwdSm90ILi2EN4cute5tupleIJNS5_1CILi1EEES8_S8_EEENS6_IJNS7_ILi128EEENS7_ILi80EEENS7_ILi256EEEEEELi256ENS_6half_tEfNS_4arch4Sm90ELb0ELb0ELb0ELb0ELb1ELb0ELb0ELb1ELb1ELb1ELb1ELb0EEENS1_21CollectiveEpilogueFwdINS6_IJSA_SC_SB_EEES9_SE_SG_Li256ELb0ELb1ELb1ELb0EEENS1_19SingleTileSchedulerILb0ELb1ELb1ELi128EEEEEEEEEvNT_6ParamsE --------------------------
	.section	.nv.info._ZN7cutlass13device_kernelIN5flash11enable_sm90INS1_16FlashAttnFwdSm90INS1_25CollectiveMainloopFwdSm90ILi2EN4cute5tupleIJNS5_1CILi1EEES8_S8_EEENS6_IJNS7_ILi128EEENS7_ILi80EEENS7_ILi256EEEEEELi256ENS_6half_tEfNS_4arch4Sm90ELb0ELb0ELb0ELb0ELb1ELb0ELb0ELb1ELb1ELb1ELb1ELb0EEENS1_21CollectiveEpilogueFwdINS6_IJSA_SC_SB_EEES9_SE_SG_Li256ELb0ELb1ELb1ELb0EEENS1_19SingleTileSchedulerILb0ELb1ELb1ELi128EEEEEEEEEvNT_6ParamsE,"",@"SHT_CUDA_INFO"
	.sectionflags	@""
	.align	4


	//----- nvinfo : EIATTR_CUDA_API_VERSION
	.align		4
        /*0000*/ 	.byte	0x04, 0x37
        /*0002*/ 	.short	(.L_311 - .L_310)
.L_310:
        /*0004*/ 	.word	0x00000082


	//----- nvinfo : EIATTR_KPARAM_INFO
	.align		4
.L_311:
        /*0008*/ 	.byte	0x04, 0x17
        /*000a*/ 	.short	(.L_313 - .L_312)
.L_312:
        /*000c*/ 	.word	0x00000000
        /*0010*/ 	.short	0x0000
        /*0012*/ 	.short	0x0070
        /*0014*/ 	.byte	0x00, 0xf0, 0x01, 0x28


	//----- nvinfo : EIATTR_SPARSE_MMA_MASK
	.align		4
.L_313:
        /*0018*/ 	.byte	0x03, 0x50
        /*001a*/ 	.short	0x0000


	//----- nvinfo : EIATTR_MAXREG_COUNT
	.align		4
        /*001c*/ 	.byte	0x03, 0x1b
        /*001e*/ 	.short	0x00a8


	//----- nvinfo : EIATTR_NUM_BARRIERS
	.align		4
        /*0020*/ 	.byte	0x02, 0x4c
        /*0022*/ 	.byte	0x09
	.zero		1


	//----- nvinfo : EIATTR_EXTERNS
	.align		4
        /*0024*/ 	.byte	0x04, 0x0f
        /*0026*/ 	.short	(.L_315 - .L_314)


	//   ....[0]....
	.align		4
.L_314:
        /*0028*/ 	.word	index@(__assertfail)


	//----- nvinfo : EIATTR_ANNOTATIONS
	.align		4
.L_315:
        /*002c*/ 	.byte	0x04, 0x55
        /*002e*/ 	.short	(.L_317 - .L_316)


	//   ....[0]....
.L_316:
        /*0030*/ 	.word	0x00000001
        /*0034*/ 	.byte	0xa0, 0x08, 0x00, 0x00, 0x01, 0x00, 0x00, 0x00, 0x80, 0x14, 0x00, 0x00, 0x01, 0x00, 0x00, 0x00
        /*0044*/ 	.byte	0xf0, 0xd8, 0x00, 0x00, 0x01, 0x00, 0x00, 0x00, 0x60, 0xd9, 0x00, 0x00, 0x01, 0x00, 0x00, 0x00
        /*0054*/ 	.byte	0xc0, 0xf0, 0x00, 0x00, 0x01, 0x00, 0x00, 0x00, 0x60, 0x09, 0x01, 0x00


	//----- nvinfo : EIATTR_MERCURY_ISA_VERSION
	.align		4
.L_317:
        /*0060*/ 	.byte	0x03, 0x5f
        /*0062*/ 	.short	0x0101


	//----- nvinfo : EIATTR_INT_WARP_WIDE_INSTR_OFFSETS
	.align		4
        /*0064*/ 	.byte	0x04, 0x31
        /*0066*/ 	.short	(.L_319 - .L_318)


	//   ....[0]....
.L_318:
        /*0068*/ 	.word	0x000000c0


	//   ....[1]....
        /*006c*/ 	.word	0x000000d0


	//   ....[2]....
        /*0070*/ 	.word	0x00000170


	//----- nvinfo : EIATTR_COOP_GROUP_MASK_REGIDS
	.align		4
.L_319:
        /*0074*/ 	.byte	0x04, 0x29
        /*0076*/ 	.short	(.L_321 - .L_320)


	//   ....[0]....
.L_320:
        /*0078*/ 	.word	0xffffffff


	//   ....[1]....
        /*007c*/ 	.word	0xffffffff


	//   ....[2]....
        /*0080*/ 	.word	0xffffffff


	//   ....[3]....
        /*0084*/ 	.word	0xffffffff


	//   ....[4]....
        /*0088*/ 	.word	0xffffffff


	//   ....[5]....
        /*008c*/ 	.word	0xffffffff


	//   ....[6]....
        /*0090*/ 	.word	0xffffffff


	//   ....[7]....
        /*0094*/ 	.word	0xffffffff


	//   ....[8]....
        /*0098*/ 	.word	0xffffffff


	//   ....[9]....
        /*009c*/ 	.word	0xffffffff


	//   ....[10]....
        /*00a0*/ 	.word	0xffffffff


	//   ....[11]....
        /*00a4*/ 	.word	0xffffffff


	//   ....[12]....
        /*00a8*/ 	.word	0xffffffff


	//   ....[13]....
        /*00ac*/ 	.word	0xffffffff


	//   ....[14]....
        /*00b0*/ 	.word	0xffffffff


	//   ....[15]....
        /*00b4*/ 	.word	0xffffffff


	//   ....[16]....
        /*00b8*/ 	.word	0xffffffff


	//   ....[17]....
        /*00bc*/ 	.word	0xffffffff


	//   ....[18]....
        /*00c0*/ 	.word	0xffffffff


	//   ....[19]....
        /*00c4*/ 	.word	0xffffffff


	//   ....[20]....
        /*00c8*/ 	.word	0xffffffff


	//   ....[21]....
        /*00cc*/ 	.word	0xffffffff


	//   ....[22]....
        /*00d0*/ 	.word	0xffffffff


	//   ....[23]....
        /*00d4*/ 	.word	0xffffffff


	//   ....[24]....
        /*00d8*/ 	.word	0xffffffff


	//   ....[25]....
        /*00dc*/ 	.word	0xffffffff


	//   ....[26]....
        /*00e0*/ 	.word	0xffffffff


	//   ....[27]....
        /*00e4*/ 	.word	0xffffffff


	//   ....[28]....
        /*00e8*/ 	.word	0xffffffff


	//   ....[29]....
        /*00ec*/ 	.word	0xffffffff


	//   ....[30]....
        /*00f0*/ 	.word	0xffffffff


	//   ....[31]....
        /*00f4*/ 	.word	0xffffffff


	//   ....[32]....
        /*00f8*/ 	.word	0xffffffff


	//   ....[33]....
        /*00fc*/ 	.word	0xffffffff


	//   ....[34]....
        /*0100*/ 	.word	0xffffffff


	//   ....[35]....
        /*0104*/ 	.word	0xffffffff


	//   ....[36]....
        /*0108*/ 	.word	0xffffffff


	//   ....[37]....
        /*010c*/ 	.word	0xffffffff


	//   ....[38]....
        /*0110*/ 	.word	0xffffffff


	//   ....[39]....
        /*0114*/ 	.word	0xffffffff


	//   ....[40]....
        /*0118*/ 	.word	0xffffffff


	//   ....[41]....
        /*011c*/ 	.word	0xffffffff


	//   ....[42]....
        /*0120*/ 	.word	0xffffffff


	//   ....[43]....
        /*0124*/ 	.word	0xffffffff


	//   ....[44]....
        /*0128*/ 	.word	0xffffffff


	//   ....[45]....
        /*012c*/ 	.word	0xffffffff


	//   ....[46]....
        /*0130*/ 	.word	0xffffffff


	//   ....[47]....
        /*0134*/ 	.word	0xffffffff


	//   ....[48]....
        /*0138*/ 	.word	0xffffffff


	//   ....[49]....
        /*013c*/ 	.word	0xffffffff


	//   ....[50]....
        /*0140*/ 	.word	0xffffffff


	//   ....[51]....
        /*0144*/ 	.word	0xffffffff


	//   ....[52]....
        /*0148*/ 	.word	0xffffffff


	//   ....[53]....
        /*014c*/ 	.word	0xffffffff


	//   ....[54]....
        /*0150*/ 	.word	0xffffffff


	//   ....[55]....
        /*0154*/ 	.word	0xffffffff


	//   ....[56]....
        /*0158*/ 	.word	0xffffffff


	//   ....[57]....
        /*015c*/ 	.word	0xffffffff


	//   ....[58]....
        /*0160*/ 	.word	0xffffffff


	//   ....[59]....
        /*0164*/ 	.word	0xffffffff


	//   ....[60]....
        /*0168*/ 	.word	0xffffffff


	//   ....[61]....
        /*016c*/ 	.word	0xffffffff


	//   ....[62]....
        /*0170*/ 	.word	0xffffffff


	//   ....[63]....
        /*0174*/ 	.word	0xffffffff


	//   ....[64]....
        /*0178*/ 	.word	0xffffffff


	//   ....[65]....
        /*017c*/ 	.word	0xffffffff


	//   ....[66]....
        /*0180*/ 	.word	0xffffffff


	//   ....[67]....
        /*0184*/ 	.word	0xffffffff


	//   ....[68]....
        /*0188*/ 	.word	0xffffffff


	//   ....[69]....
        /*018c*/ 	.word	0xffffffff


	//   ....[70]....
        /*0190*/ 	.word	0xffffffff


	//   ....[71]....
        /*0194*/ 	.word	0xffffffff


	//   ....[72]....
        /*0198*/ 	.word	0xffffffff


	//   ....[73]....
        /*019c*/ 	.word	0xffffffff


	//   ....[74]....
        /*01a0*/ 	.word	0xffffffff


	//   ....[75]....
        /*01a4*/ 	.word	0xffffffff


	//   ....[76]....
        /*01a8*/ 	.word	0xffffffff


	//   ....[77]....
        /*01ac*/ 	.word	0xffffffff


	//   ....[78]....
        /*01b0*/ 	.word	0xffffffff


	//   ....[79]....
        /*01b4*/ 	.word	0xffffffff


	//   ....[80]....
        /*01b8*/ 	.word	0xffffffff


	//   ....[81]....
        /*01bc*/ 	.word	0xffffffff


	//   ....[82]....
        /*01c0*/ 	.word	0xffffffff


	//   ....[83]....
        /*01c4*/ 	.word	0xffffffff


	//   ....[84]....
        /*01c8*/ 	.word	0xffffffff


	//   ....[85]....
        /*01cc*/ 	.word	0x0500000f


	//   ....[86]....
        /*01d0*/ 	.word	0x0500000f


	//   ....[87]....
        /*01d4*/ 	.word	0x0500000f


	//   ....[88]....
        /*01d8*/ 	.word	0x0500000f


	//   ....[89]....
        /*01dc*/ 	.word	0x0500000f


	//   ....[90]....
        /*01e0*/ 	.word	0x0500000f


	//   ....[91]....
        /*01e4*/ 	.word	0x0500000f


	//   ....[92]....
        /*01e8*/ 	.word	0x0500000f


	//   ....[93]....
        /*01ec*/ 	.word	0x0500000f


	//   ....[94]....
        /*01f0*/ 	.word	0x0500000f


	//   ....[95]....
        /*01f4*/ 	.word	0x0500000f


	//   ....[96]....
        /*01f8*/ 	.word	0x0500000f


	//   ....[97]....
        /*01fc*/ 	.word	0x0500000f


	//   ....[98]....
        /*0200*/ 	.word	0x0500000f


	//   ....[99]....
        /*0204*/ 	.word	0x0500000f


	//   ....[100]....
        /*0208*/ 	.word	0x0500000f


	//   ....[101]....
        /*020c*/ 	.word	0x0500000f


	//   ....[102]....
        /*0210*/ 	.word	0x0500000f


	//   ....[103]....
        /*0214*/ 	.word	0x0500000f


	//   ....[104]....
        /*0218*/ 	.word	0x0500000f


	//   ....[105]....
        /*021c*/ 	.word	0x0500000f


	//   ....[106]....
        /*0220*/ 	.word	0x0500000f


	//   ....[107]....
        /*0224*/ 	.word	0x0500000f


	//   ....[108]....
        /*0228*/ 	.word	0x0500000f


	//   ....[109]....
        /*022c*/ 	.word	0x0500000f


	//   ....[110]....
        /*0230*/ 	.word	0x0500000f


	//   ....[111]....
        /*0234*/ 	.word	0x0500000f


	//   ....[112]....
        /*0238*/ 	.word	0x0500000f


	//   ....[113]....
        /*023c*/ 	.word	0x0500000f


	//   ....[114]....
        /*0240*/ 	.word	0x0500000f


	//   ....[115]....
        /*0244*/ 	.word	0x0500000f


	//   ....[116]....
        /*0248*/ 	.word	0x0500000f


	//   ....[117]....
        /*024c*/ 	.word	0x0500000f


	//   ....[118]....
        /*0250*/ 	.word	0x0500000f


	//   ....[119]....
        /*0254*/ 	.word	0x0500000f


	//   ....[120]....
        /*0258*/ 	.word	0x0500000f


	//   ....[121]....
        /*025c*/ 	.word	0x0500000f


	//   ....[122]....
        /*0260*/ 	.word	0x0500000f


	//   ....[123]....
        /*0264*/ 	.word	0x0500000f


	//   ....[124]....
        /*0268*/ 	.word	0x0500000f


	//   ....[125]....
        /*026c*/ 	.word	0x0500000f


	//   ....[126]....
        /*0270*/ 	.word	0x0500000f


	//   ....[127]....
        /*0274*/ 	.word	0x0500000f


	//   ....[128]....
        /*0278*/ 	.word	0x0500000f


	//   ....[129]....
        /*027c*/ 	.word	0x0500000f


	//   ....[130]....
        /*0280*/ 	.word	0x0500000f


	//   ....[131]....
        /*0284*/ 	.word	0x0500000f


	//   ....[132]....
        /*0288*/ 	.word	0x0500000f


	//   ....[133]....
        /*028c*/ 	.word	0x0500000f


	//   ....[134]....
        /*0290*/ 	.word	0x0500000f


	//   ....[135]....
        /*0294*/ 	.word	0x0500000f


	//   ....[136]....
        /*0298*/ 	.word	0x0500000f


	//   ....[137]....
        /*029c*/ 	.word	0x0500000f


	//   ....[138]....
        /*02a0*/ 	.word	0x0500000f


	//   ....[139]....
        /*02a4*/ 	.word	0x0500000f


	//   ....[140]....
        /*02a8*/ 	.word	0x0500000f


	//   ....[141]....
        /*02ac*/ 	.word	0x0500000f


	//   ....[142]....
        /*02b0*/ 	.word	0x0500000f


	//----- nvinfo : EIATTR_COOP_GROUP_INSTR_OFFSETS
	.align		4
.L_321:
        /*02b4*/ 	.byte	0x04, 0x28
        /*02b6*/ 	.short	(.L_323 - .L_322)


	//   ....[0]....
.L_322:
        /*02b8*/ 	.word	0x00000070


	//   ....[1]....
        /*02bc*/ 	.word	0x000000b0


	//   ....[2]....
        /*02c0*/ 	.word	0x000002d0


	//   ....[3]....
        /*02c4*/ 	.word	0x00000430


	//   ....[4]....
        /*02c8*/ 	.word	0x00000550


	//   ....[5]....
        /*02cc*/ 	.word	0x000006b0


	//   ....[6]....
        /*02d0*/ 	.word	0x00001260


	//   ....[7]....
        /*02d4*/ 	.word	0x000043d0


	//   ....[8]....
        /*02d8*/ 	.word	0x000044d0


	//   ....[9]....
        /*02dc*/ 	.word	0x000048e0


	//   ....[10]....
        /*02e0*/ 	.word	0x00004950


	//   ....[11]....
        /*02e4*/ 	.word	0x00008710


	//   ....[12]....
        /*02e8*/ 	.word	0x00008720


	//   ....[13]....
        /*02ec*/ 	.word	0x00008780


	//   ....[14]....
        /*02f0*/ 	.word	0x00008790


	//   ....[15]....
        /*02f4*/ 	.word	0x00009b60


	//   ....[16]....
        /*02f8*/ 	.word	0x00009b90


	//   ....[17]....
        /*02fc*/ 	.word	0x00009c30


	//   ....[18]....
        /*0300*/ 	.word	0x00009c90


	//   ....[19]....
        /*0304*/ 	.word	0x0000af60


	//   ....[20]....
        /*0308*/ 	.word	0x0000afc0


	//   ....[21]....
        /*030c*/ 	.word	0x0000b000


	//   ....[22]....
        /*0310*/ 	.word	0x0000b040


	//   ....[23]....
        /*0314*/ 	.word	0x0000b060


	//   ....[24]....
        /*0318*/ 	.word	0x0000b090


	//   ....[25]....
        /*031c*/ 	.word	0x0000bce0


	//   ....[26]....
        /*0320*/ 	.word	0x0000bcf0


	//   ....[27]....
        /*0324*/ 	.word	0x0000cd60


	//   ....[28]....
        /*0328*/ 	.word	0x0000df90


	//   ....[29]....
        /*032c*/ 	.word	0x0000dfd0


	//   ....[30]....
        /*0330*/ 	.word	0x0000e000


	//   ....[31]....
        /*0334*/ 	.word	0x0000e020


	//   ....[32]....
        /*0338*/ 	.word	0x0000e030


	//   ....[33]....
        /*033c*/ 	.word	0x0000e0a0


	//   ....[34]....
        /*0340*/ 	.word	0x0000e0d0


	//   ....[35]....
        /*0344*/ 	.word	0x0000e130


	//   ....[36]....
        /*0348*/ 	.word	0x0000e160


	//   ....[37]....
        /*034c*/ 	.word	0x0000e1c0


	//   ....[38]....
        /*0350*/ 	.word	0x0000e890


	//   ....[39]....
        /*0354*/ 	.word	0x0000e8d0


	//   ....[40]....
        /*0358*/ 	.word	0x0000e900


	//   ....[41]....
        /*035c*/ 	.word	0x0000e920


	//   ....[42]....
        /*0360*/ 	.word	0x0000e930


	//   ....[43]....
        /*0364*/ 	.word	0x0000e9c0


	//   ....[44]....
        /*0368*/ 	.word	0x0000ea00


	//   ....[45]....
        /*036c*/ 	.word	0x0000ea60


	//   ....[46]....
        /*0370*/ 	.word	0x0000ea90


	//   ....[47]....
        /*0374*/ 	.word	0x0000eb00


	//   ....[48]....
        /*0378*/ 	.word	0x0000eb40


	//   ....[49]....
        /*037c*/ 	.word	0x0000eba0


	//   ....[50]....
        /*0380*/ 	.word	0x0000ebd0


	//   ....[51]....
        /*0384*/ 	.word	0x0000ec30


	//   ....[52]....
        /*0388*/ 	.word	0x0000ec70


	//   ....[53]....
        /*038c*/ 	.word	0x0000ecd0


	//   ....[54]....
        /*0390*/ 	.word	0x0000f540


	//   ....[55]....
        /*0394*/ 	.word	0x0000f580


	//   ....[56]....
        /*0398*/ 	.word	0x0000f5b0


	//   ....[57]....
        /*039c*/ 	.word	0x0000f5d0


	//   ....[58]....
        /*03a0*/ 	.word	0x0000f5f0


	//   ....[59]....
        /*03a4*/ 	.word	0x0000f610


	//   ....[60]....
        /*03a8*/ 	.word	0x0000f640


	//   ....[61]....
        /*03ac*/ 	.word	0x0000f660


	//   ....[62]....
        /*03b0*/ 	.word	0x0000f670


	//   ....[63]....
        /*03b4*/ 	.word	0x0000f6f0


	//   ....[64]....
        /*03b8*/ 	.word	0x0000fa90


	//   ....[65]....
        /*03bc*/ 	.word	0x0000fac0


	//   ....[66]....
        /*03c0*/ 	.word	0x0000fae0


	//   ....[67]....
        /*03c4*/ 	.word	0x0000fb80


	//   ....[68]....
        /*03c8*/ 	.word	0x0000fba0


	//   ....[69]....
        /*03cc*/ 	.word	0x0000fc40


	//   ....[70]....
        /*03d0*/ 	.word	0x0000fc60


	//   ....[71]....
        /*03d4*/ 	.word	0x0000fd00


	//   ....[72]....
        /*03d8*/ 	.word	0x0000fd20


	//   ....[73]....
        /*03dc*/ 	.word	0x0000fd30


	//   ....[74]....
        /*03e0*/ 	.word	0x00010270


	//   ....[75]....
        /*03e4*/ 	.word	0x000102b0


	//   ....[76]....
        /*03e8*/ 	.word	0x000102e0


	//   ....[77]....
        /*03ec*/ 	.word	0x00010310


	//   ....[78]....
        /*03f0*/ 	.word	0x000103f0


	//   ....[79]....
        /*03f4*/ 	.word	0x00010410


	//   ....[80]....
        /*03f8*/ 	.word	0x000104c0


	//   ....[81]....
        /*03fc*/ 	.word	0x000104e0


	//   ....[82]....
        /*0400*/ 	.word	0x00010530


	//   ....[83]....
        /*0404*/ 	.word	0x000105a0


	//   ....[84]....
        /*0408*/ 	.word	0x000108f0


	//   ....[85]....
        /*040c*/ 	.word	0x00010de0


	//   ....[86]....
        /*0410*/ 	.word	0x00010ed0


	//   ....[87]....
        /*0414*/ 	.word	0x00010f90


	//   ....[88]....
        /*0418*/ 	.word	0x000110b0


	//   ....[89]....
        /*041c*/ 	.word	0x00011110


	//   ....[90]....
        /*0420*/ 	.word	0x00011210


	//   ....[91]....
        /*0424*/ 	.word	0x00011270


	//   ....[92]....
        /*0428*/ 	.word	0x00011370


	//   ....[93]....
        /*042c*/ 	.word	0x000113d0


	//   ....[94]....
        /*0430*/ 	.word	0x000114c0


	//   ....[95]....
        /*0434*/ 	.word	0x00011510


	//   ....[96]....
        /*0438*/ 	.word	0x000115a0


	//   ....[97]....
        /*043c*/ 	.word	0x00011600


	//   ....[98]....
        /*0440*/ 	.word	0x00011740


	//   ....[99]....
        /*0444*/ 	.word	0x000117b0


	//   ....[100]....
        /*0448*/ 	.word	0x000118b0


	//   ....[101]....
        /*044c*/ 	.word	0x00011920


	//   ....[102]....
        /*0450*/ 	.word	0x00011a20


	//   ....[103]....
        /*0454*/ 	.word	0x00011a90


	//   ....[104]....
        /*0458*/ 	.word	0x00011b90


	//   ....[105]....
        /*045c*/ 	.word	0x00011c00


	//   ....[106]....
        /*0460*/ 	.word	0x00011d00


	//   ....[107]....
        /*0464*/ 	.word	0x00011d70


	//   ....[108]....
        /*0468*/ 	.word	0x00011e70


	//   ....[109]....
        /*046c*/ 	.word	0x00011ed0


	//   ....[110]....
        /*0470*/ 	.word	0x00011fc0


	//   ....[111]....
        /*0474*/ 	.word	0x00012010


	//   ....[112]....
        /*0478*/ 	.word	0x00012150


	//   ....[113]....
        /*047c*/ 	.word	0x00012210


	//   ....[114]....
        /*0480*/ 	.word	0x00012350


	//   ....[115]....
        /*0484*/ 	.word	0x000123a0


	//   ....[116]....
        /*0488*/ 	.word	0x000124b0


	//   ....[117]....
        /*048c*/ 	.word	0x00012500


	//   ....[118]....
        /*0490*/ 	.word	0x00012620


	//   ....[119]....
        /*0494*/ 	.word	0x00012670


	//   ....[120]....
        /*0498*/ 	.word	0x000127a0


	//   ....[121]....
        /*049c*/ 	.word	0x000127f0


	//   ....[122]....
        /*04a0*/ 	.word	0x000128d0


	//   ....[123]....
        /*04a4*/ 	.word	0x00012970


	//   ....[124]....
        /*04a8*/ 	.word	0x00012aa0


	//   ....[125]....
        /*04ac*/ 	.word	0x00012af0


	//   ....[126]....
        /*04b0*/ 	.word	0x00012c20


	//   ....[127]....
        /*04b4*/ 	.word	0x00012c70


	//   ....[128]....
        /*04b8*/ 	.word	0x00012da0


	//   ....[129]....
        /*04bc*/ 	.word	0x00012df0


	//   ....[130]....
        /*04c0*/ 	.word	0x00012f20


	//   ....[131]....
        /*04c4*/ 	.word	0x00012f70


	//   ....[132]....
        /*04c8*/ 	.word	0x00013050


	//   ....[133]....
        /*04cc*/ 	.word	0x000130f0


	//   ....[134]....
        /*04d0*/ 	.word	0x00013290


	//   ....[135]....
        /*04d4*/ 	.word	0x000132e0


	//   ....[136]....
        /*04d8*/ 	.word	0x00013420


	//   ....[137]....
        /*04dc*/ 	.word	0x00013470


	//   ....[138]....
        /*04e0*/ 	.word	0x000135b0


	//   ....[139]....
        /*04e4*/ 	.word	0x00013600


	//   ....[140]....
        /*04e8*/ 	.word	0x00013730


	//   ....[141]....
        /*04ec*/ 	.word	0x00013780


	//   ....[142]....
        /*04f0*/ 	.word	0x00013890


	//----- nvinfo : EIATTR_REG_RECONFIG
	.align		4
.L_323:
        /*04f4*/ 	.byte	0x01, 0x54
	.zero		2


	//----- nvinfo : EIATTR_SYSCALL_OFFSETS
	.align		4
        /*04f8*/ 	.byte	0x04, 0x46
        /*04fa*/ 	.short	(.L_325 - .L_324)


	//   ....[0]....
.L_324:
        /*04fc*/ 	.word	0x00001430


	//   ....[1]....
        /*0500*/ 	.word	0x0000d4b0


	//   ....[2]....
        /*0504*/ 	.word	0x0000d5f0


	//   ....[3]....
        /*0508*/ 	.word	0x0000d6e0


	//   ....[4]....
        /*050c*/ 	.word	0x0000e5b0


	//----- nvinfo : EIATTR_MBARRIER_INSTR_OFFSETS
	.align		4
.L_325:
        /*0510*/ 	.byte	0x04, 0x39
        /*0512*/ 	.short	(.L_327 - .L_326)


	//   ....[0]....
.L_326:
        /*0514*/ 	.word	0x00000180
        /*0518*/ 	.word	0x000000ff
        /*051c*/ 	.word	0x00038800
        /*0520*/ 	.short	0x0100
        /*0522*/ 	.byte	0x08
	.zero		1


	//   ....[1]....
        /*0524*/ 	.word	0x00000190
        /*0528*/ 	.word	0x000000ff
        /*052c*/ 	.word	0x00038820
        /*0530*/ 	.short	0x0100
        /*0532*/ 	.byte	0x08
	.zero		1


	//   ....[2]....
        /*0534*/ 	.word	0x00000280
        /*0538*/ 	.word	0x000000ff
        /*053c*/ 	.word	0x00038830
        /*0540*/ 	.short	0x0100
        /*0542*/ 	.byte	0x08
	.zero		1


	//   ....[3]....
        /*0544*/ 	.word	0x00000290
        /*0548*/ 	.word	0x000000ff
        /*054c*/ 	.word	0x00038840
        /*0550*/ 	.short	0x0100
        /*0552*/ 	.byte	0x08
	.zero		1


	//   ....[4]....
        /*0554*/ 	.word	0x000002a0
        /*0558*/ 	.word	0x000000ff
        /*055c*/ 	.word	0x00038838
        /*0560*/ 	.short	0x0100
        /*0562*/ 	.byte	0x08
	.zero		1


	//   ....[5]....
        /*0564*/ 	.word	0x000002b0
        /*0568*/ 	.word	0x000000ff
        /*056c*/ 	.word	0x00038848
        /*0570*/ 	.short	0x0100
        /*0572*/ 	.byte	0x08
	.zero		1


	//   ....[6]....
        /*0574*/ 	.word	0x000003e0
        /*0578*/ 	.word	0x000000ff
        /*057c*/ 	.word	0x00038850
        /*0580*/ 	.short	0x0100
        /*0582*/ 	.byte	0x08
	.zero		1


	//   ....[7]....
        /*0584*/ 	.word	0x000003f0
        /*0588*/ 	.word	0x000000ff
        /*058c*/ 	.word	0x00038860
        /*0590*/ 	.short	0x0100
        /*0592*/ 	.byte	0x08
	.zero		1


	//   ....[8]....
        /*0594*/ 	.word	0x00000400
        /*0598*/ 	.word	0x000000ff
        /*059c*/ 	.word	0x00038858
        /*05a0*/ 	.short	0x0100
        /*05a2*/ 	.byte	0x08
	.zero		1


	//   ....[9]....
        /*05a4*/ 	.word	0x00000410
        /*05a8*/ 	.word	0x000000ff
        /*05ac*/ 	.word	0x00038868
        /*05b0*/ 	.short	0x0100
        /*05b2*/ 	.byte	0x08
	.zero		1


	//   ....[10]....
        /*05b4*/ 	.word	0x00000500
        /*05b8*/ 	.word	0x000000ff
        /*05bc*/ 	.word	0x00038870
        /*05c0*/ 	.short	0x0100
        /*05c2*/ 	.byte	0x06
	.zero		1


	//   ....[11]....
        /*05c4*/ 	.word	0x00000510
        /*05c8*/ 	.word	0x000000ff
        /*05cc*/ 	.word	0x00038880
        /*05d0*/ 	.short	0x0100
        /*05d2*/ 	.byte	0x06
	.zero		1


	//   ....[12]....
        /*05d4*/ 	.word	0x00000520
        /*05d8*/ 	.word	0x000000ff
        /*05dc*/ 	.word	0x00038878
        /*05e0*/ 	.short	0x0100
        /*05e2*/ 	.byte	0x06
	.zero		1


	//   ....[13]....
        /*05e4*/ 	.word	0x00000530
        /*05e8*/ 	.word	0x000000ff
        /*05ec*/ 	.word	0x00038888
        /*05f0*/ 	.short	0x0100
        /*05f2*/ 	.byte	0x06
	.zero		1


	//   ....[14]....
        /*05f4*/ 	.word	0x00000660
        /*05f8*/ 	.word	0x000000ff
        /*05fc*/ 	.word	0x00038890
        /*0600*/ 	.short	0x0100
        /*0602*/ 	.byte	0x08
	.zero		1


	//   ....[15]....
        /*0604*/ 	.word	0x00000670
        /*0608*/ 	.word	0x000000ff
        /*060c*/ 	.word	0x000388a0
        /*0610*/ 	.short	0x0100
        /*0612*/ 	.byte	0x08
	.zero		1


	//   ....[16]....
        /*0614*/ 	.word	0x00000680
        /*0618*/ 	.word	0x000000ff
        /*061c*/ 	.word	0x00038898
        /*0620*/ 	.short	0x0100
        /*0622*/ 	.byte	0x08
	.zero		1


	//   ....[17]....
        /*0624*/ 	.word	0x00000690
        /*0628*/ 	.word	0x000000ff
        /*062c*/ 	.word	0x000388a8
        /*0630*/ 	.short	0x0100
        /*0632*/ 	.byte	0x08
	.zero		1


	//   ....[18]....
        /*0634*/ 	.word	0x000007d0
        /*0638*/ 	.word	0x000000ff
        /*063c*/ 	.word	0x000388b0
        /*0640*/ 	.short	0x0100
        /*0642*/ 	.byte	0x08
	.zero		1


	//   ....[19]....
        /*0644*/ 	.word	0x000007e0
        /*0648*/ 	.word	0x000000ff
        /*064c*/ 	.word	0x000388c0
        /*0650*/ 	.short	0x0100
        /*0652*/ 	.byte	0x08
	.zero		1


	//   ....[20]....
        /*0654*/ 	.word	0x000007f0
        /*0658*/ 	.word	0x000000ff
        /*065c*/ 	.word	0x000388b8
        /*0660*/ 	.short	0x0100
        /*0662*/ 	.byte	0x08
	.zero		1


	//   ....[21]....
        /*0664*/ 	.word	0x00000800
        /*0668*/ 	.word	0x000000ff
        /*066c*/ 	.word	0x000388c8
        /*0670*/ 	.short	0x0100
        /*0672*/ 	.byte	0x08
	.zero		1


	//   ....[22]....
        /*0674*/ 	.word	0x00001460
        /*0678*/ 	.word	0x000000ff
        /*067c*/ 	.word	0x00038800
        /*0680*/ 	.short	0x010a
        /*0682*/ 	.byte	0x04
	.zero		1


	//   ....[23]....
        /*0684*/ 	.word	0x00001500
        /*0688*/ 	.word	0x000000ff
        /*068c*/ 	.word	0x00038830
        /*0690*/ 	.short	0x010a
        /*0692*/ 	.byte	0x04
	.zero		1


	//   ....[24]....
        /*0694*/ 	.word	0x00001570
        /*0698*/ 	.word	0x000000ff
        /*069c*/ 	.word	0x00038830
        /*06a0*/ 	.short	0x010a
        /*06a2*/ 	.byte	0x04
	.zero		1


	//   ....[25]....
        /*06a4*/ 	.word	0x00003b90
        /*06a8*/ 	.word	0x000000ff
        /*06ac*/ 	.word	0x00000000
        /*06b0*/ 	.short	0x0101
        /*06b2*/ 	.byte	0x07
	.zero		1


	//   ....[26]....
        /*06b4*/ 	.word	0x00005830
        /*06b8*/ 	.word	0x000000ff
        /*06bc*/ 	.word	0x00038830
        /*06c0*/ 	.short	0x010a
        /*06c2*/ 	.byte	0x07
	.zero		1


	//   ....[27]....
        /*06c4*/ 	.word	0x00005880
        /*06c8*/ 	.word	0x000000ff
        /*06cc*/ 	.word	0x00038830
        /*06d0*/ 	.short	0x010a
        /*06d2*/ 	.byte	0x06
	.zero		1


	//   ....[28]....
        /*06d4*/ 	.word	0x00008190
        /*06d8*/ 	.word	0x000000ff
        /*06dc*/ 	.word	0x00038850
        /*06e0*/ 	.short	0x010a
        /*06e2*/ 	.byte	0x07
	.zero		1


	//   ....[29]....
        /*06e4*/ 	.word	0x000081d0
        /*06e8*/ 	.word	0x000000ff
        /*06ec*/ 	.word	0x00038850
        /*06f0*/ 	.short	0x010a
        /*06f2*/ 	.byte	0x07
	.zero		1


	//   ....[30]....
        /*06f4*/ 	.word	0x00008760
        /*06f8*/ 	.word	0x000000ff
        /*06fc*/ 	.word	0x00000000
        /*0700*/ 	.short	0x0101
        /*0702*/ 	.byte	0x0a
	.zero		1


	//   ....[31]....
        /*0704*/ 	.word	0x00009130
        /*0708*/ 	.word	0x000000ff
        /*070c*/ 	.word	0x00000000
        /*0710*/ 	.short	0x0101
        /*0712*/ 	.byte	0x07
	.zero		1


	//   ....[32]....
        /*0714*/ 	.word	0x00009ac0
        /*0718*/ 	.word	0x000000ff
        /*071c*/ 	.word	0x00038850
        /*0720*/ 	.short	0x010a
        /*0722*/ 	.byte	0x05
	.zero		1


	//   ....[33]....
        /*0724*/ 	.word	0x00009b00
        /*0728*/ 	.word	0x000000ff
        /*072c*/ 	.word	0x00038850
        /*0730*/ 	.short	0x010a
        /*0732*/ 	.byte	0x05
	.zero		1


	//   ....[34]....
        /*0734*/ 	.word	0x0000a160
        /*0738*/ 	.word	0x000000ff
        /*073c*/ 	.word	0x00000000
        /*0740*/ 	.short	0x0101
        /*0742*/ 	.byte	0x04
	.zero		1


	//   ....[35]....
        /*0744*/ 	.word	0x0000b080
        /*0748*/ 	.word	0x000000ff
        /*074c*/ 	.word	0x00000000
        /*0750*/ 	.short	0x0101
        /*0752*/ 	.byte	0x04
	.zero		1


	//   ....[36]....
        /*0754*/ 	.word	0x0000dd70
        /*0758*/ 	.word	0x000000ff
        /*075c*/ 	.word	0x00038840
        /*0760*/ 	.short	0x010a
        /*0762*/ 	.byte	0x2a
	.zero		1


	//   ....[37]....
        /*0764*/ 	.word	0x0000e370
        /*0768*/ 	.word	0x000000ff
        /*076c*/ 	.word	0x00038830
        /*0770*/ 	.short	0x0107
        /*0772*/ 	.byte	0x2a
	.zero		1


	//   ....[38]....
        /*0774*/ 	.word	0x0000e3e0
        /*0778*/ 	.word	0x000000ff
        /*077c*/ 	.word	0x00038830
        /*0780*/ 	.short	0x0101
        /*0782*/ 	.byte	0x2a
	.zero		1


	//   ....[39]....
        /*0784*/ 	.word	0x0000ee50
        /*0788*/ 	.word	0x000000ff
        /*078c*/ 	.word	0x00038800
        /*0790*/ 	.short	0x0107
        /*0792*/ 	.byte	0x2a
	.zero		1


	//   ....[40]....
        /*0794*/ 	.word	0x0000eeb0
        /*0798*/ 	.word	0x000000ff
        /*079c*/ 	.word	0x00038800
        /*07a0*/ 	.short	0x0101
        /*07a2*/ 	.byte	0x2a
	.zero		1


	//   ....[41]....
        /*07a4*/ 	.word	0x0000eec0
        /*07a8*/ 	.word	0x000000ff
        /*07ac*/ 	.word	0x00038820
        /*07b0*/ 	.short	0x010a
        /*07b2*/ 	.byte	0x2a
	.zero		1


	//   ....[42]....
        /*07b4*/ 	.word	0x0000f340
        /*07b8*/ 	.word	0x00000013
        /*07bc*/ 	.word	0x00038840
        /*07c0*/ 	.short	0x010a
        /*07c2*/ 	.byte	0x3f
	.zero		1


	//   ....[43]....
        /*07c4*/ 	.word	0x0000f910
        /*07c8*/ 	.word	0x00000013
        /*07cc*/ 	.word	0x00038830
        /*07d0*/ 	.short	0x0107
        /*07d2*/ 	.byte	0x3f
	.zero		1


	//   ....[44]....
        /*07d4*/ 	.word	0x0000f9c0
        /*07d8*/ 	.word	0x00000013
        /*07dc*/ 	.word	0x00038830
        /*07e0*/ 	.short	0x0101
        /*07e2*/ 	.byte	0x3f
	.zero		1


	//   ....[45]....
        /*07e4*/ 	.word	0x0000fa20
        /*07e8*/ 	.word	0x00000004
        /*07ec*/ 	.word	0x00038860
        /*07f0*/ 	.short	0x010a
        /*07f2*/ 	.byte	0x3f
	.zero		1


	//   ....[46]....
        /*07f4*/ 	.word	0x0000fee0
        /*07f8*/ 	.word	0x00000004
        /*07fc*/ 	.word	0x00038850
        /*0800*/ 	.short	0x0107
        /*0802*/ 	.byte	0x3f
	.zero		1


	//   ....[47]....
        /*0804*/ 	.word	0x00010060
        /*0808*/ 	.word	0x00000004
        /*080c*/ 	.word	0x00038850
        /*0810*/ 	.short	0x0101
        /*0812*/ 	.byte	0x3f
	.zero		1


	//   ....[48]....
        /*0814*/ 	.word	0x000101e0
        /*0818*/ 	.word	0x00000000
        /*081c*/ 	.word	0x00038860
        /*0820*/ 	.short	0x010a
        /*0822*/ 	.byte	0x3f
	.zero		1


	//   ....[49]....
        /*0824*/ 	.word	0x00010730
        /*0828*/ 	.word	0x00000000
        /*082c*/ 	.word	0x00038850
        /*0830*/ 	.short	0x0107
        /*0832*/ 	.byte	0x3f
	.zero		1


	//   ....[50]....
        /*0834*/ 	.word	0x000107f0
        /*0838*/ 	.word	0x00000000
        /*083c*/ 	.word	0x00038850
        /*0840*/ 	.short	0x0101
        /*0842*/ 	.byte	0x3f
	.zero		1


	//   ....[51]....
        /*0844*/ 	.word	0x00010880
        /*0848*/ 	.word	0x00000007
        /*084c*/ 	.word	0x00038820
        /*0850*/ 	.short	0x010a
        /*0852*/ 	.byte	0x3f
	.zero		1


	//   ....[52]....
        /*0854*/ 	.word	0x00010a00
        /*0858*/ 	.word	0x00000005
        /*085c*/ 	.word	0x00038840
        /*0860*/ 	.short	0x010a
        /*0862*/ 	.byte	0x3f
	.zero		1


	//   ....[53]....
        /*0864*/ 	.word	0x00010aa0
        /*0868*/ 	.word	0x00000003
        /*086c*/ 	.word	0x00038840
        /*0870*/ 	.short	0x010a
        /*0872*/ 	.byte	0x3f
	.zero		1


	//   ....[54]....
        /*0874*/ 	.word	0x00010ae0
        /*0878*/ 	.word	0x00000005
        /*087c*/ 	.word	0x00038860
        /*0880*/ 	.short	0x010a
        /*0882*/ 	.byte	0x3f
	.zero		1


	//   ....[55]....
        /*0884*/ 	.word	0x00010b20
        /*0888*/ 	.word	0x00000003
        /*088c*/ 	.word	0x00038860
        /*0890*/ 	.short	0x010a
        /*0892*/ 	.byte	0x3f
	.zero		1


	//   ....[56]....
        /*0894*/ 	.word	0x00010ba0
        /*0898*/ 	.word	0x00000003
        /*089c*/ 	.word	0x00038800
        /*08a0*/ 	.short	0x010a
        /*08a2*/ 	.byte	0x3f
	.zero		1


	//   ....[57]....
        /*08a4*/ 	.word	0x00010c10
        /*08a8*/ 	.word	0x00000003
        /*08ac*/ 	.word	0x00038830
        /*08b0*/ 	.short	0x010a
        /*08b2*/ 	.byte	0x3f
	.zero		1


	//   ....[58]....
        /*08b4*/ 	.word	0x00010c80
        /*08b8*/ 	.word	0x00000006
        /*08bc*/ 	.word	0x00038830
        /*08c0*/ 	.short	0x010a
        /*08c2*/ 	.byte	0x3f
	.zero		1


	//   ....[59]....
        /*08c4*/ 	.word	0x00010ce0
        /*08c8*/ 	.word	0x00000003
        /*08cc*/ 	.word	0x00038850
        /*08d0*/ 	.short	0x010a
        /*08d2*/ 	.byte	0x3f
	.zero		1


	//   ....[60]....
        /*08d4*/ 	.word	0x00010d40
        /*08d8*/ 	.word	0x00000005
        /*08dc*/ 	.word	0x00038850
        /*08e0*/ 	.short	0x010a
        /*08e2*/ 	.byte	0x3f
	.zero		1


	//   ....[61]....
        /*08e4*/ 	.word	0x00010e20
        /*08e8*/ 	.word	0x00000003
        /*08ec*/ 	.word	0x00038840
        /*08f0*/ 	.short	0x010a
        /*08f2*/ 	.byte	0x3f
	.zero		1


	//   ....[62]....
        /*08f4*/ 	.word	0x00012050
        /*08f8*/ 	.word	0x00000003
        /*08fc*/ 	.word	0x00038820
        /*0900*/ 	.short	0x010a
        /*0902*/ 	.byte	0x3f
	.zero		1


	//   ....[63]....
        /*0904*/ 	.word	0x000120a0
        /*0908*/ 	.word	0x00000013
        /*090c*/ 	.word	0x00038840
        /*0910*/ 	.short	0x010a
        /*0912*/ 	.byte	0x3f
	.zero		1


	//   ....[64]....
        /*0914*/ 	.word	0x00012820
        /*0918*/ 	.word	0x00000004
        /*091c*/ 	.word	0x00038860
        /*0920*/ 	.short	0x010a
        /*0922*/ 	.byte	0x3f
	.zero		1


	//   ....[65]....
        /*0924*/ 	.word	0x00012fa0
        /*0928*/ 	.word	0x00000000
        /*092c*/ 	.word	0x00038860
        /*0930*/ 	.short	0x010a
        /*0932*/ 	.byte	0x3f
	.zero		1


	//   ....[66]....
        /*0934*/ 	.word	0x000137b0
        /*0938*/ 	.word	0x00000007
        /*093c*/ 	.word	0x00038820
        /*0940*/ 	.short	0x010a
        /*0942*/ 	.byte	0x3f
	.zero		1


	//   ....[67]....
        /*0944*/ 	.word	0x00013950
        /*0948*/ 	.word	0x00000005
        /*094c*/ 	.word	0x00038840
        /*0950*/ 	.short	0x010a
        /*0952*/ 	.byte	0x3f
	.zero		1


	//   ....[68]....
        /*0954*/ 	.word	0x000139a0
        /*0958*/ 	.word	0x00000003
        /*095c*/ 	.word	0x00038840
        /*0960*/ 	.short	0x010a
        /*0962*/ 	.byte	0x3f
	.zero		1


	//   ....[69]....
        /*0964*/ 	.word	0x000139f0
        /*0968*/ 	.word	0x00000005
        /*096c*/ 	.word	0x00038860
        /*0970*/ 	.short	0x010a
        /*0972*/ 	.byte	0x3f
	.zero		1


	//----- nvinfo : EIATTR_NUM_MBARRIERS
	.align		4
.L_327:
        /*0974*/ 	.byte	0x03, 0x38
        /*0976*/ 	.short	0x0016


	//----- nvinfo : EIATTR_EXIT_INSTR_OFFSETS
	.align		4
        /*0978*/ 	.byte	0x04, 0x1c
        /*097a*/ 	.short	(.L_329 - .L_328)


	//   ....[0]....
.L_328:
        /*097c*/ 	.word	0x00010b70


	//----- nvinfo : EIATTR_MAX_THREADS
	.align		4
.L_329:
        /*0980*/ 	.byte	0x04, 0x05
        /*0982*/ 	.short	(.L_331 - .L_330)
.L_330:
        /*0984*/ 	.word	0x00000180
        /*0988*/ 	.word	0x00000001
        /*098c*/ 	.word	0x00000001


	//----- nvinfo : EIATTR_CRS_STACK_SIZE
	.align		4
.L_331:
        /*0990*/ 	.byte	0x04, 0x1e
        /*0992*/ 	.short	(.L_333 - .L_332)
.L_332:
        /*0994*/ 	.word	0x00000000


	//----- nvinfo : EIATTR_CBANK_PARAM_SIZE
	.align		4
.L_333:
        /*0998*/ 	.byte	0x03, 0x19
        /*099a*/ 	.short	0x0a70


	//----- nvinfo : EIATTR_PARAM_CBANK
	.align		4
        /*099c*/ 	.byte	0x04, 0x0a
        /*099e*/ 	.short	(.L_335 - .L_334)
	.align		4
.L_334:
        /*09a0*/ 	.word	index@(.nv.constant0._ZN7cutlass13device_kernelIN5flash11enable_sm90INS1_16FlashAttnFwdSm90INS1_25CollectiveMainloopFwdSm90ILi2EN4cute5tupleIJNS5_1CILi1EEES8_S8_EEENS6_IJNS7_ILi128EEENS7_ILi80EEENS7_ILi256EEEEEELi256ENS_6half_tEfNS_4arch4Sm90ELb0ELb0ELb0ELb0ELb1ELb0ELb0ELb1ELb1ELb1ELb1ELb0EEENS1_21CollectiveEpilogueFwdINS6_IJSA_SC_SB_EEES9_SE_SG_Li256ELb0ELb1ELb1ELb0EEENS1_19SingleTileSchedulerILb0ELb1ELb1ELi128EEEEEEEEEvNT_6ParamsE)
        /*09a4*/ 	.short	0x0210
        /*09a6*/ 	.short	0x0a70


	//----- nvinfo : EIATTR_SW_WAR
	.align		4
.L_335:
        /*09a8*/ 	.byte	0x04, 0x36
        /*09aa*/ 	.short	(.L_337 - .L_336)
.L_336:
        /*09ac*/ 	.word	0x00000008
.L_337:


//--------------------- .nv.info._ZN7cutlass13device_kernelIN5flash11enable_sm90INS1_16FlashAttnFwdSm90INS1_25CollectiveMainloopFwdSm90ILi2EN4cute5tupleIJNS5_1CILi1EEES8_S8_EEENS6_IJNS7_ILi128EEENS7_ILi80EEENS7_ILi256EEEEEELi256ENS_6half_tEfNS_4arch4Sm90ELb0ELb0ELb0ELb1ELb1ELb0ELb0ELb1ELb1ELb1ELb1ELb0EEENS1_21CollectiveEpilogueFwdINS6_IJSA_SC_SB_EEES9_SE_SG_Li256ELb1ELb1ELb1ELb0EEENS1_36VarlenDynamicPersistentTileSchedulerILi128ELi80ELi256ELi128ELb1ELb1ELb1ELb0ELb1ELb1EEEEEEEEEvNT_6ParamsE --------------------------
	.section	.nv.info._ZN7cutlass13device_kernelIN5flash11enable_sm90INS1_16FlashAttnFwdSm90INS1_25CollectiveMainloopFwdSm90ILi2EN4cute5tupleIJNS5_1CILi1EEES8_S8_EEENS6_IJNS7_ILi128EEENS7_ILi80EEENS7_ILi256EEEEEELi256ENS_6half_tEfNS_4arch4Sm90ELb0ELb0ELb0ELb1ELb1ELb0ELb0ELb1ELb1ELb1ELb1ELb0EEENS1_21CollectiveEpilogueFwdINS6_IJSA_SC_SB_EEES9_SE_SG_Li256ELb1ELb1ELb1ELb0EEENS1_36VarlenDynamicPersistentTileSchedulerILi128ELi80ELi256ELi128ELb1ELb1ELb1ELb0ELb1ELb1EEEEEEEEEvNT_6ParamsE,"",@"SHT_CUDA_INFO"
	.sectionflags	@""
	.align	4


	//----- nvinfo : EIATTR_CUDA_API_VERSION
	.align		4
        /*0000*/ 	.byte	0x04, 0x37
        /*0002*/ 	.short	(.L_339 - .L_338)
.L_338:
        /*0004*/ 	.word	0x00000082


	//----- nvinfo : EIATTR_KPARAM_INFO
	.align		4
.L_339:
        /*0008*/ 	.byte	0x04, 0x17
        /*000a*/ 	.short	(.L_341 - .L_340)
.L_340:
        /*000c*/ 	.word	0x00000000
        /*0010*/ 	.short	0x0000
        /*0012*/ 	.short	0x0070
        /*0014*/ 	.byte	0x00, 0xf0, 0x01, 0x2a


	//----- nvinfo : EIATTR_SPARSE_MMA_MASK
	.align		4
.L_341:
        /*0018*/ 	.byte	0x03, 0x50
        /*001a*/ 	.short	0x0000


	//----- nvinfo : EIATTR_MAXREG_COUNT
	.align		4
        /*001c*/ 	.byte	0x03, 0x1b
        /*001e*/ 	.short	0x00a8


	//----- nvinfo : EIATTR_NUM_BARRIERS
	.align		4
        /*0020*/ 	.byte	0x02, 0x4c
        /*0022*/ 	.byte	0x09
	.zero		1


	//----- nvinfo : EIATTR_EXTERNS
	.align		4
        /*0024*/ 	.byte	0x04, 0x0f
        /*0026*/ 	.short	(.L_343 - .L_342)


	//   ....[0]....
	.align		4
.L_342:
        /*0028*/ 	.word	index@(__assertfail)


	//----- nvinfo : EIATTR_ANNOTATIONS
	.align		4
.L_343:
        /*002c*/ 	.byte	0x04, 0x55
        /*002e*/ 	.short	(.L_345 - .L_344)


	//   ....[0]....
.L_344:
        /*0030*/ 	.word	0x00000001
        /*0034*/ 	.byte	0xa0, 0x08, 0x00, 0x00, 0x01, 0x00, 0x00, 0x00, 0xa0, 0x09, 0x00, 0x00, 0x01, 0x00, 0x00, 0x00
        /* <DEDUP_REMOVED lines=28> */
        /*0204*/ 	.byte	0x70, 0x59, 0x01, 0x00


	//----- nvinfo : EIATTR_MERCURY_ISA_VERSION
	.align		4
.L_345:
        /*0208*/ 	.byte	0x03, 0x5f
        /*020a*/ 	.short	0x0101


	//----- nvinfo : EIATTR_UNUSED_LOAD_BYTE_OFFSET
	.align		4
        /*020c*/ 	.byte	0x04, 0x44
        /*020e*/ 	.short	(.L_347 - .L_346)


	//   ....[0]....
.L_346:
        /*0210*/ 	.word	0x00000950
        /*0214*/ 	.word	0x0000fff0


	//   ....[1]....
        /*0218*/ 	.word	0x0000b370
        /*021c*/ 	.word	0x0000fff0


	//----- nvinfo : EIATTR_INT_WARP_WIDE_INSTR_OFFSETS
	.align		4
.L_347:
        /*0220*/ 	.byte	0x04, 0x31
        /*0222*/ 	.short	(.L_349 - .L_348)


	//   ....[0]....
.L_348:
        /*0224*/ 	.word	0x000000c0


	//   ....[1]....
        /*0228*/ 	.word	0x000000d0


	//   ....[2]....
        /*022c*/ 	.word	0x00000170


	//   ....[3]....
        /*0230*/ 	.word	0x000114c0


	//   ....[4]....
        /*0234*/ 	.word	0x00011550


	//   ....[5]....
        /*0238*/ 	.word	0x00014430


	//   ....[6]....
        /*023c*/ 	.word	0x000144c0


	//----- nvinfo : EIATTR_COOP_GROUP_MASK_REGIDS
	.align		4
.L_349:
        /*0240*/ 	.byte	0x04, 0x29
        /*0242*/ 	.short	(.L_351 - .L_350)


	//   ....[0]....
.L_350:
        /*0244*/ 	.word	0xffffffff


	//   ....[1]....
        /*0248*/ 	.word	0xffffffff


	//   ....[2]....
        /*024c*/ 	.word	0xffffffff


	//   ....[3]....
        /*0250*/ 	.word	0xffffffff


	//   ....[4]....
        /*0254*/ 	.word	0xffffffff


	//   ....[5]....
        /*0258*/ 	.word	0xffffffff


	//   ....[6]....
        /*025c*/ 	.word	0xffffffff


	//   ....[7]....
        /*0260*/ 	.word	0xffffffff


	//   ....[8]....
        /*0264*/ 	.word	0xffffffff


	//   ....[9]....
        /*0268*/ 	.word	0xffffffff


	//   ....[10]....
        /*026c*/ 	.word	0xffffffff


	//   ....[11]....
        /*0270*/ 	.word	0xffffffff


	//   ....[12]....
        /*0274*/ 	.word	0xffffffff


	//   ....[13]....
        /*0278*/ 	.word	0xffffffff


	//   ....[14]....
        /*027c*/ 	.word	0xffffffff


	//   ....[15]....
        /*0280*/ 	.word	0xffffffff


	//   ....[16]....
        /*0284*/ 	.word	0xffffffff


	//   ....[17]....
        /*0288*/ 	.word	0xffffffff


	//   ....[18]....
        /*028c*/ 	.word	0xffffffff


	//   ....[19]....
        /*0290*/ 	.word	0xffffffff


	//   ....[20]....
        /*0294*/ 	.word	0xffffffff


	//   ....[21]....
        /*0298*/ 	.word	0xffffffff


	//   ....[22]....
        /*029c*/ 	.word	0xffffffff


	//   ....[23]....
        /*02a0*/ 	.word	0xffffffff


	//   ....[24]....
        /*02a4*/ 	.word	0xffffffff


	//   ....[25]....
        /*02a8*/ 	.word	0xffffffff


	//   ....[26]....
        /*02ac*/ 	.word	0xffffffff


	//   ....[27]....
        /*02b0*/ 	.word	0xffffffff


	//   ....[28]....
        /*02b4*/ 	.word	0xffffffff


	//   ....[29]....
        /*02b8*/ 	.word	0xffffffff


	//   ....[30]....
        /*02bc*/ 	.word	0xffffffff


	//   ....[31]....
        /*02c0*/ 	.word	0xffffffff


	//   ....[32]....
        /*02c4*/ 	.word	0xffffffff


	//   ....[33]....
        /*02c8*/ 	.word	0xffffffff


	//   ....[34]....
        /*02cc*/ 	.word	0xffffffff


	//   ....[35]....
        /*02d0*/ 	.word	0xffffffff


	//   ....[36]....
        /*02d4*/ 	.word	0xffffffff


	//   ....[37]....
        /*02d8*/ 	.word	0xffffffff


	//   ....[38]....
        /*02dc*/ 	.word	0xffffffff


	//   ....[39]....
        /*02e0*/ 	.word	0xffffffff


	//   ....[40]....
        /*02e4*/ 	.word	0xffffffff


	//   ....[41]....
        /*02e8*/ 	.word	0xffffffff


	//   ....[42]....
        /*02ec*/ 	.word	0xffffffff


	//   ....[43]....
        /*02f0*/ 	.word	0xffffffff


	//   ....[44]....
        /*02f4*/ 	.word	0xffffffff


	//   ....[45]....
        /*02f8*/ 	.word	0xffffffff


	//   ....[46]....
        /*02fc*/ 	.word	0xffffffff


	//   ....[47]....
        /*0300*/ 	.word	0xffffffff


	//   ....[48]....
        /*0304*/ 	.word	0xffffffff


	//   ....[49]....
        /*0308*/ 	.word	0xffffffff


	//   ....[50]....
        /*030c*/ 	.word	0xffffffff


	//   ....[51]....
        /*0310*/ 	.word	0xffffffff


	//   ....[52]....
        /*0314*/ 	.word	0xffffffff


	//   ....[53]....
        /*0318*/ 	.word	0xffffffff


	//   ....[54]....
        /*031c*/ 	.word	0xffffffff


	//   ....[55]....
        /*0320*/ 	.word	0xffffffff


	//   ....[56]....
        /*0324*/ 	.word	0xffffffff


	//   ....[57]....
        /*0328*/ 	.word	0xffffffff


	//   ....[58]....
        /*032c*/ 	.word	0xffffffff


	//   ....[59]....
        /*0330*/ 	.word	0xffffffff


	//   ....[60]....
        /*0334*/ 	.word	0xffffffff


	//   ....[61]....
        /*0338*/ 	.word	0xffffffff


	//   ....[62]....
        /*033c*/ 	.word	0xffffffff


	//   ....[63]....
        /*0340*/ 	.word	0xffffffff


	//   ....[64]....
        /*0344*/ 	.word	0xffffffff


	//   ....[65]....
        /*0348*/ 	.word	0xffffffff


	//   ....[66]....
        /*034c*/ 	.word	0xffffffff


	//   ....[67]....
        /*0350*/ 	.word	0xffffffff


	//   ....[68]....
        /*0354*/ 	.word	0xffffffff


	//   ....[69]....
        /*0358*/ 	.word	0xffffffff


	//   ....[70]....
        /*035c*/ 	.word	0xffffffff


	//   ....[71]....
        /*0360*/ 	.word	0xffffffff


	//   ....[72]....
        /*0364*/ 	.word	0xffffffff


	//   ....[73]....
        /*0368*/ 	.word	0xffffffff


	//   ....[74]....
        /*036c*/ 	.word	0xffffffff


	//   ....[75]....
        /*0370*/ 	.word	0xffffffff


	//   ....[76]....
        /*0374*/ 	.word	0xffffffff


	//   ....[77]....
        /*0378*/ 	.word	0xffffffff


	//   ....[78]....
        /*037c*/ 	.word	0xffffffff


	//   ....[79]....
        /*0380*/ 	.word	0xffffffff


	//   ....[80]....
        /*0384*/ 	.word	0xffffffff


	//   ....[81]....
        /*0388*/ 	.word	0xffffffff


	//   ....[82]....
        /*038c*/ 	.word	0xffffffff


	//   ....[83]....
        /*0390*/ 	.word	0xffffffff


	//   ....[84]....
        /*0394*/ 	.word	0xffffffff


	//   ....[85]....
        /*0398*/ 	.word	0xffffffff


	//   ....[86]....
        /*039c*/ 	.word	0xffffffff


	//   ....[87]....
        /*03a0*/ 	.word	0xffffffff


	//   ....[88]....
        /*03a4*/ 	.word	0xffffffff


	//   ....[89]....
        /*03a8*/ 	.word	0xffffffff


	//   ....[90]....
        /*03ac*/ 	.word	0xffffffff


	//   ....[91]....
        /*03b0*/ 	.word	0xffffffff


	//   ....[92]....
        /*03b4*/ 	.word	0xffffffff


	//   ....[93]....
        /*03b8*/ 	.word	0xffffffff


	//   ....[94]....
        /*03bc*/ 	.word	0xffffffff


	//   ....[95]....
        /*03c0*/ 	.word	0xffffffff


	//   ....[96]....
        /*03c4*/ 	.word	0xffffffff


	//   ....[97]....
        /*03c8*/ 	.word	0xffffffff


	//   ....[98]....
        /*03cc*/ 	.word	0xffffffff


	//   ....[99]....
        /*03d0*/ 	.word	0xffffffff


	//   ....[100]....
        /*03d4*/ 	.word	0xffffffff


	//   ....[101]....
        /*03d8*/ 	.word	0xffffffff


	//   ....[102]....
        /*03dc*/ 	.word	0xffffffff


	//   ....[103]....
        /*03e0*/ 	.word	0xffffffff


	//   ....[104]....
        /*03e4*/ 	.word	0xffffffff


	//   ....[105]....
        /*03e8*/ 	.word	0xffffffff


	//   ....[106]....
        /*03ec*/ 	.word	0xffffffff


	//   ....[107]....
        /*03f0*/ 	.word	0xffffffff


	//   ....[108]....
        /*03f4*/ 	.word	0xffffffff


	//   ....[109]....
        /*03f8*/ 	.word	0xffffffff


	//   ....[110]....
        /*03fc*/ 	.word	0xffffffff


	//   ....[111]....
        /*0400*/ 	.word	0xffffffff


	//   ....[112]....
        /*0404*/ 	.word	0xffffffff


	//   ....[113]....
        /*0408*/ 	.word	0xffffffff


	//   ....[114]....
        /*040c*/ 	.word	0xffffffff


	//   ....[115]....
        /*0410*/ 	.word	0xffffffff


	//   ....[116]....
        /*0414*/ 	.word	0xffffffff


	//   ....[117]....
        /*0418*/ 	.word	0xffffffff


	//   ....[118]....
        /*041c*/ 	.word	0xffffffff


	//   ....[119]....
        /*0420*/ 	.word	0xffffffff


	//   ....[120]....
        /*0424*/ 	.word	0xffffffff


	//   ....[121]....
        /*0428*/ 	.word	0xffffffff


	//   ....[122]....
        /*042c*/ 	.word	0xffffffff


	//   ....[123]....
        /*0430*/ 	.word	0xffffffff


	//   ....[124]....
        /*0434*/ 	.word	0xffffffff


	//   ....[125]....
        /*0438*/ 	.word	0xffffffff


	//   ....[126]....
        /*043c*/ 	.word	0xffffffff


	//   ....[127]....
        /*0440*/ 	.word	0xffffffff


	//   ....[128]....
        /*0444*/ 	.word	0xffffffff


	//   ....[129]....
        /*0448*/ 	.word	0xffffffff


	//   ....[130]....
        /*044c*/ 	.word	0xffffffff


	//   ....[131]....
        /*0450*/ 	.word	0xffffffff


	//   ....[132]....
        /*0454*/ 	.word	0xffffffff


	//   ....[133]....
        /*0458*/ 	.word	0xffffffff


	//   ....[134]....
        /*045c*/ 	.word	0xffffffff


	//   ....[135]....
        /*0460*/ 	.word	0x0500000f


	//   ....[136]....
        /*0464*/ 	.word	0x0500000f


	//   ....[137]....
        /*0468*/ 	.word	0x0500000f


	//   ....[138]....
        /*046c*/ 	.word	0x0500000f


	//   ....[139]....
        /*0470*/ 	.word	0x0500000f


	//   ....[140]....
        /*0474*/ 	.word	0x0500000f


	//   ....[141]....
        /*0478*/ 	.word	0x0500000f


	//   ....[142]....
        /*047c*/ 	.word	0x0500000f


	//   ....[143]....
        /*0480*/ 	.word	0x0500000f


	//   ....[144]....
        /*0484*/ 	.word	0x0500000f


	//   ....[145]....
        /*0488*/ 	.word	0x0500000f


	//   ....[146]....
        /*048c*/ 	.word	0x0500000f


	//   ....[147]....
        /*0490*/ 	.word	0x0500000f


	//   ....[148]....
        /*0494*/ 	.word	0x0500000f


	//   ....[149]....
        /*0498*/ 	.word	0x0500000f


	//   ....[150]....
        /*049c*/ 	.word	0x0500000f


	//   ....[151]....
        /*04a0*/ 	.word	0x0500000f


	//   ....[152]....
        /*04a4*/ 	.word	0x0500000f


	//   ....[153]....
        /*04a8*/ 	.word	0x0500000f


	//   ....[154]....
        /*04ac*/ 	.word	0x0500000f


	//   ....[155]....
        /*04b0*/ 	.word	0x0500000f


	//   ....[156]....
        /*04b4*/ 	.word	0x0500000f


	//   ....[157]....
        /*04b8*/ 	.word	0x0500000f


	//   ....[158]....
        /*04bc*/ 	.word	0x0500000f


	//   ....[159]....
        /*04c0*/ 	.word	0x0500000f


	//   ....[160]....
        /*04c4*/ 	.word	0x0500000f


	//   ....[161]....
        /*04c8*/ 	.word	0x0500000f


	//   ....[162]....
        /*04cc*/ 	.word	0x0500000f


	//   ....[163]....
        /*04d0*/ 	.word	0x0500000f


	//   ....[164]....
        /*04d4*/ 	.word	0x0500000f


	//   ....[165]....
        /*04d8*/ 	.word	0x0500000f


	//   ....[166]....
        /*04dc*/ 	.word	0x0500000f


	//   ....[167]....
        /*04e0*/ 	.word	0x0500000f


	//   ....[168]....
        /*04e4*/ 	.word	0x0500000f


	//   ....[169]....
        /*04e8*/ 	.word	0x0500000f


	//   ....[170]....
        /*04ec*/ 	.word	0x0500000f


	//   ....[171]....
        /*04f0*/ 	.word	0x0500000f


	//   ....[172]....
        /*04f4*/ 	.word	0x0500000f


	//   ....[173]....
        /*04f8*/ 	.word	0x0500000f


	//   ....[174]....
        /*04fc*/ 	.word	0x0500000f


	//   ....[175]....
        /*0500*/ 	.word	0x0500000f


	//   ....[176]....
        /*0504*/ 	.word	0x0500000f


	//   ....[177]....
        /*0508*/ 	.word	0x0500000f


	//   ....[178]....
        /*050c*/ 	.word	0x0500000f


	//   ....[179]....
        /*0510*/ 	.word	0x0500000f


	//   ....[180]....
        /*0514*/ 	.word	0x0500000f


	//   ....[181]....
        /*0518*/ 	.word	0x0500000f


	//   ....[182]....
        /*051c*/ 	.word	0x0500000f


	//   ....[183]....
        /*0520*/ 	.word	0x0500000f


	//   ....[184]....
        /*0524*/ 	.word	0x0500000f


	//   ....[185]....
        /*0528*/ 	.word	0x0500000f


	//   ....[186]....
        /*052c*/ 	.word	0x0500000f


	//   ....[187]....
        /*0530*/ 	.word	0x0500000f


	//   ....[188]....
        /*0534*/ 	.word	0x0500000f


	//   ....[189]....
        /*0538*/ 	.word	0x0500000f


	//   ....[190]....
        /*053c*/ 	.word	0x0500000f


	//   ....[191]....
        /*0540*/ 	.word	0x0500000f


	//   ....[192]....
        /*0544*/ 	.word	0x0500000f


	//   ....[193]....
        /*0548*/ 	.word	0x0500000f


	//   ....[194]....
        /*054c*/ 	.word	0x0500000f


	//   ....[195]....
        /*0550*/ 	.word	0x0500000f


	//   ....[196]....
        /*0554*/ 	.word	0x0500000f


	//   ....[197]....
        /*0558*/ 	.word	0x0500000f


	//   ....[198]....
        /*055c*/ 	.word	0x0500000f


	//   ....[199]....
        /*0560*/ 	.word	0x0500000f


	//   ....[200]....
        /*0564*/ 	.word	0x0500000f


	//   ....[201]....
        /*0568*/ 	.word	0x0500000f


	//   ....[202]....
        /*056c*/ 	.word	0x0500000f


	//   ....[203]....
        /*0570*/ 	.word	0x0500000f


	//   ....[204]....
        /*0574*/ 	.word	0x0500000f


	//   ....[205]....
        /*0578*/ 	.word	0x0500000f


	//   ....[206]....
        /*057c*/ 	.word	0x0500000f


	//   ....[207]....
        /*0580*/ 	.word	0x0500000f


	//   ....[208]....
        /*0584*/ 	.word	0x0500000f


	//   ....[209]....
        /*0588*/ 	.word	0x0500000f


	//   ....[210]....
        /*058c*/ 	.word	0x0500000f


	//----- nvinfo : EIATTR_COOP_GROUP_INSTR_OFFSETS
	.align		4
.L_351:
        /*0590*/ 	.byte	0x04, 0x28
        /*0592*/ 	.short	(.L_353 - .L_352)


	//   ....[0]....
.L_352:
        /*0594*/ 	.word	0x00000070


	//   ....[1]....
        /*0598*/ 	.word	0x000000b0


	//   ....[2]....
        /*059c*/ 	.word	0x000002d0


	//   ....[3]....
        /*05a0*/ 	.word	0x00000430


	//   ....[4]....
        /*05a4*/ 	.word	0x00000550


	//   ....[5]....
        /*05a8*/ 	.word	0x000006b0


	//   ....[6]....
        /*05ac*/ 	.word	0x00001d10


	//   ....[7]....
        /*05b0*/ 	.word	0x00004f10


	//   ....[8]....
        /*05b4*/ 	.word	0x00004fe0


	//   ....[9]....
        /*05b8*/ 	.word	0x00005370


	//   ....[10]....
        /*05bc*/ 	.word	0x000053d0


	//   ....[11]....
        /*05c0*/ 	.word	0x000090d0


	//   ....[12]....
        /*05c4*/ 	.word	0x00009100


	//   ....[13]....
        /*05c8*/ 	.word	0x000093f0


	//   ....[14]....
        /*05cc*/ 	.word	0x00009460


	//   ....[15]....
        /*05d0*/ 	.word	0x0000a650


	//   ....[16]....
        /*05d4*/ 	.word	0x0000a6b0


	//   ....[17]....
        /*05d8*/ 	.word	0x0000a730


	//   ....[18]....
        /*05dc*/ 	.word	0x0000a8f0


	//   ....[19]....
        /*05e0*/ 	.word	0x0000c580


	//   ....[20]....
        /*05e4*/ 	.word	0x0000c590


	//   ....[21]....
        /*05e8*/ 	.word	0x0000c5a0


	//   ....[22]....
        /*05ec*/ 	.word	0x0000c5c0


	//   ....[23]....
        /*05f0*/ 	.word	0x0000d0d0


	//   ....[24]....
        /*05f4*/ 	.word	0x0000d0f0


	//   ....[25]....
        /*05f8*/ 	.word	0x0000d290


	//   ....[26]....
        /*05fc*/ 	.word	0x0000d2b0


	//   ....[27]....
        /*0600*/ 	.word	0x0000d3f0


	//   ....[28]....
        /*0604*/ 	.word	0x0000d410


	//   ....[29]....
        /*0608*/ 	.word	0x0000d560


	//   ....[30]....
        /*060c*/ 	.word	0x0000d580


	//   ....[31]....
        /*0610*/ 	.word	0x0000db50


	//   ....[32]....
        /*0614*/ 	.word	0x0000db90


	//   ....[33]....
        /*0618*/ 	.word	0x0000e600


	//   ....[34]....
        /*061c*/ 	.word	0x0000e610


	//   ....[35]....
        /*0620*/ 	.word	0x0000f9b0


	//   ....[36]....
        /*0624*/ 	.word	0x0000f9e0


	//   ....[37]....
        /*0628*/ 	.word	0x0000fb50


	//   ....[38]....
        /*062c*/ 	.word	0x0000fb70


	//   ....[39]....
        /*0630*/ 	.word	0x0000fcb0


	//   ....[40]....
        /*0634*/ 	.word	0x0000fcd0


	//   ....[41]....
        /*0638*/ 	.word	0x0000fe20


	//   ....[42]....
        /*063c*/ 	.word	0x0000fe40


	//   ....[43]....
        /*0640*/ 	.word	0x00010020


	//   ....[44]....
        /*0644*/ 	.word	0x00010210


	//   ....[45]....
        /*0648*/ 	.word	0x00010240


	//   ....[46]....
        /*064c*/ 	.word	0x00010270


	//   ....[47]....
        /*0650*/ 	.word	0x000102a0


	//   ....[48]....
        /*0654*/ 	.word	0x000102d0


	//   ....[49]....
        /*0658*/ 	.word	0x00010300


	//   ....[50]....
        /*065c*/ 	.word	0x00010470


	//   ....[51]....
        /*0660*/ 	.word	0x000104a0


	//   ....[52]....
        /*0664*/ 	.word	0x000104d0


	//   ....[53]....
        /*0668*/ 	.word	0x00010500


	//   ....[54]....
        /*066c*/ 	.word	0x00010530


	//   ....[55]....
        /*0670*/ 	.word	0x00010560


	//   ....[56]....
        /*0674*/ 	.word	0x000105f0


	//   ....[57]....
        /*0678*/ 	.word	0x00010620


	//   ....[58]....
        /*067c*/ 	.word	0x00010630


	//   ....[59]....
        /*0680*/ 	.word	0x000106c0


	//   ....[60]....
        /*0684*/ 	.word	0x00012080


	//   ....[61]....
        /*0688*/ 	.word	0x000120c0


	//   ....[62]....
        /*068c*/ 	.word	0x000120f0


	//   ....[63]....
        /*0690*/ 	.word	0x000121a0


	//   ....[64]....
        /*0694*/ 	.word	0x000121e0


	//   ....[65]....
        /*0698*/ 	.word	0x00012240


	//   ....[66]....
        /*069c*/ 	.word	0x00012280


	//   ....[67]....
        /*06a0*/ 	.word	0x000122e0


	//   ....[68]....
        /*06a4*/ 	.word	0x00012300


	//   ....[69]....
        /*06a8*/ 	.word	0x00012330


	//   ....[70]....
        /*06ac*/ 	.word	0x00012b00


	//   ....[71]....
        /*06b0*/ 	.word	0x00012b30


	//   ....[72]....
        /*06b4*/ 	.word	0x00012b90


	//   ....[73]....
        /*06b8*/ 	.word	0x00012bf0


	//   ....[74]....
        /*06bc*/ 	.word	0x00012c40


	//   ....[75]....
        /*06c0*/ 	.word	0x00012cb0


	//   ....[76]....
        /*06c4*/ 	.word	0x00012d00


	//   ....[77]....
        /*06c8*/ 	.word	0x00012d70


	//   ....[78]....
        /*06cc*/ 	.word	0x00012dc0


	//   ....[79]....
        /*06d0*/ 	.word	0x00012e30


	//   ....[80]....
        /*06d4*/ 	.word	0x00012e80


	//   ....[81]....
        /*06d8*/ 	.word	0x00012ef0


	//   ....[82]....
        /*06dc*/ 	.word	0x00012f40


	//   ....[83]....
        /*06e0*/ 	.word	0x00012fb0


	//   ....[84]....
        /*06e4*/ 	.word	0x00013000


	//   ....[85]....
        /*06e8*/ 	.word	0x00013050


	//   ....[86]....
        /*06ec*/ 	.word	0x000137e0


	//   ....[87]....
        /*06f0*/ 	.word	0x00013810


	//   ....[88]....
        /*06f4*/ 	.word	0x00013840


	//   ....[89]....
        /*06f8*/ 	.word	0x00013900


	//   ....[90]....
        /*06fc*/ 	.word	0x00013930


	//   ....[91]....
        /*0700*/ 	.word	0x00013980


	//   ....[92]....
        /*0704*/ 	.word	0x000139b0


	//   ....[93]....
        /*0708*/ 	.word	0x00013a00


	//   ....[94]....
        /*070c*/ 	.word	0x00013a30


	//   ....[95]....
        /*0710*/ 	.word	0x00013aa0


	//   ....[96]....
        /*0714*/ 	.word	0x00013d80


	//   ....[97]....
        /*0718*/ 	.word	0x00013da0


	//   ....[98]....
        /*071c*/ 	.word	0x00013db0


	//   ....[99]....
        /*0720*/ 	.word	0x00013e60


	//   ....[100]....
        /*0724*/ 	.word	0x00013e70


	//   ....[101]....
        /*0728*/ 	.word	0x00013f20


	//   ....[102]....
        /*072c*/ 	.word	0x00013f30


	//   ....[103]....
        /*0730*/ 	.word	0x00013fe0


	//   ....[104]....
        /*0734*/ 	.word	0x00013ff0


	//   ....[105]....
        /*0738*/ 	.word	0x00014000


	//   ....[106]....
        /*073c*/ 	.word	0x00014610


	//   ....[107]....
        /*0740*/ 	.word	0x00014650


	//   ....[108]....
        /*0744*/ 	.word	0x00014690


	//   ....[109]....
        /*0748*/ 	.word	0x000146b0


	//   ....[110]....
        /*074c*/ 	.word	0x000146d0


	//   ....[111]....
        /*0750*/ 	.word	0x00014780


	//   ....[112]....
        /*0754*/ 	.word	0x00014830


	//   ....[113]....
        /*0758*/ 	.word	0x00014860


	//   ....[114]....
        /*075c*/ 	.word	0x00014870


	//   ....[115]....
        /*0760*/ 	.word	0x00014900


	//   ....[116]....
        /*0764*/ 	.word	0x00014d70


	//   ....[117]....
        /*0768*/ 	.word	0x00014da0


	//   ....[118]....
        /*076c*/ 	.word	0x00014e00


	//   ....[119]....
        /*0770*/ 	.word	0x00014e30


	//   ....[120]....
        /*0774*/ 	.word	0x00014e60


	//   ....[121]....
        /*0778*/ 	.word	0x00014e90


	//   ....[122]....
        /*077c*/ 	.word	0x00014ec0


	//   ....[123]....
        /*0780*/ 	.word	0x00014ef0


	//   ....[124]....
        /*0784*/ 	.word	0x00015090


	//   ....[125]....
        /*0788*/ 	.word	0x000150c0


	//   ....[126]....
        /*078c*/ 	.word	0x000150f0


	//   ....[127]....
        /*0790*/ 	.word	0x00015120


	//   ....[128]....
        /*0794*/ 	.word	0x00015150


	//   ....[129]....
        /*0798*/ 	.word	0x00015180


	//   ....[130]....
        /*079c*/ 	.word	0x00015240


	//   ....[131]....
        /*07a0*/ 	.word	0x00015260


	//   ....[132]....
        /*07a4*/ 	.word	0x00015270


	//   ....[133]....
        /*07a8*/ 	.word	0x000152d0


	//   ....[134]....
        /*07ac*/ 	.word	0x000158f0


	//   ....[135]....
        /*07b0*/ 	.word	0x00015dc0


	//   ....[136]....
        /*07b4*/ 	.word	0x00015eb0


	//   ....[137]....
        /*07b8*/ 	.word	0x00015f80


	//   ....[138]....
        /*07bc*/ 	.word	0x00015ff0


	//   ....[139]....
        /*07c0*/ 	.word	0x00016090


	//   ....[140]....
        /*07c4*/ 	.word	0x00016170


	//   ....[141]....
        /*07c8*/ 	.word	0x00016270


	//   ....[142]....
        /*07cc*/ 	.word	0x000162e0


	//   ....[143]....
        /*07d0*/ 	.word	0x000163d0


	//   ....[144]....
        /*07d4*/ 	.word	0x00016440


	//   ....[145]....
        /*07d8*/ 	.word	0x00016520


	//   ....[146]....
        /*07dc*/ 	.word	0x000165d0


	//   ....[147]....
        /*07e0*/ 	.word	0x00016640


	//   ....[148]....
        /*07e4*/ 	.word	0x000166c0


	//   ....[149]....
        /*07e8*/ 	.word	0x00016790


	//   ....[150]....
        /*07ec*/ 	.word	0x00016810


	//   ....[151]....
        /*07f0*/ 	.word	0x00016900


	//   ....[152]....
        /*07f4*/ 	.word	0x00016980


	//   ....[153]....
        /*07f8*/ 	.word	0x00016a70


	//   ....[154]....
        /*07fc*/ 	.word	0x00016af0


	//   ....[155]....
        /*0800*/ 	.word	0x00016be0


	//   ....[156]....
        /*0804*/ 	.word	0x00016c60


	//   ....[157]....
        /*0808*/ 	.word	0x00016d50


	//   ....[158]....
        /*080c*/ 	.word	0x00016dd0


	//   ....[159]....
        /*0810*/ 	.word	0x00016ec0


	//   ....[160]....
        /*0814*/ 	.word	0x00016f40


	//   ....[161]....
        /*0818*/ 	.word	0x00017010


	//   ....[162]....
        /*081c*/ 	.word	0x00017140


	//   ....[163]....
        /*0820*/ 	.word	0x00017210


	//   ....[164]....
        /*0824*/ 	.word	0x000172e0


	//   ....[165]....
        /*0828*/ 	.word	0x000173c0


	//   ....[166]....
        /*082c*/ 	.word	0x00017420


	//   ....[167]....
        /*0830*/ 	.word	0x00017500


	//   ....[168]....
        /*0834*/ 	.word	0x00017560


	//   ....[169]....
        /*0838*/ 	.word	0x00017640


	//   ....[170]....
        /*083c*/ 	.word	0x000176a0


	//   ....[171]....
        /*0840*/ 	.word	0x000177b0


	//   ....[172]....
        /*0844*/ 	.word	0x000178a0


	//   ....[173]....
        /*0848*/ 	.word	0x00017940


	//   ....[174]....
        /*084c*/ 	.word	0x000179a0


	//   ....[175]....
        /*0850*/ 	.word	0x00017ac0


	//   ....[176]....
        /*0854*/ 	.word	0x00017b20


	//   ....[177]....
        /*0858*/ 	.word	0x00017c40


	//   ....[178]....
        /*085c*/ 	.word	0x00017ca0


	//   ....[179]....
        /*0860*/ 	.word	0x00017dc0


	//   ....[180]....
        /*0864*/ 	.word	0x00017e20


	//   ....[181]....
        /*0868*/ 	.word	0x00017ef0


	//   ....[182]....
        /*086c*/ 	.word	0x00018050


	//   ....[183]....
        /*0870*/ 	.word	0x000180f0


	//   ....[184]....
        /*0874*/ 	.word	0x00018240


	//   ....[185]....
        /*0878*/ 	.word	0x000182f0


	//   ....[186]....
        /*087c*/ 	.word	0x00018350


	//   ....[187]....
        /*0880*/ 	.word	0x00018410


	//   ....[188]....
        /*0884*/ 	.word	0x000184f0


	//   ....[189]....
        /*0888*/ 	.word	0x000185b0


	//   ....[190]....
        /*088c*/ 	.word	0x00018690


	//   ....[191]....
        /*0890*/ 	.word	0x00018750


	//   ....[192]....
        /*0894*/ 	.word	0x00018860


	//   ....[193]....
        /*0898*/ 	.word	0x00018900


	//   ....[194]....
        /*089c*/ 	.word	0x00018a80


	//   ....[195]....
        /*08a0*/ 	.word	0x00018af0


	//   ....[196]....
        /*08a4*/ 	.word	0x00018b60


	//   ....[197]....
        /*08a8*/ 	.word	0x00018bd0


	//   ....[198]....
        /*08ac*/ 	.word	0x00018c40


	//   ....[199]....
        /*08b0*/ 	.word	0x00018cc0


	//   ....[200]....
        /*08b4*/ 	.word	0x00018d40


	//   ....[201]....
        /*08b8*/ 	.word	0x00018dd0


	//   ....[202]....
        /*08bc*/ 	.word	0x00018e40


	//   ....[203]....
        /*08c0*/ 	.word	0x00018eb0


	//   ....[204]....
        /*08c4*/ 	.word	0x00018f20


	//   ....[205]....
        /*08c8*/ 	.word	0x00018fa0


	//   ....[206]....
        /*08cc*/ 	.word	0x00019010


	//   ....[207]....
        /*08d0*/ 	.word	0x000190b0


	//   ....[208]....
        /*08d4*/ 	.word	0x00019100


	//   ....[209]....
        /*08d8*/ 	.word	0x00019190


	//   ....[210]....
        /*08dc*/ 	.word	0x000192c0


	//----- nvinfo : EIATTR_REG_RECONFIG
	.align		4
.L_353:
        /*08e0*/ 	.byte	0x01, 0x54
	.zero		2


	//----- nvinfo : EIATTR_SYSCALL_OFFSETS
	.align		4
        /*08e4*/ 	.byte	0x04, 0x46
        /*08e6*/ 	.short	(.L_355 - .L_354)


	//   ....[0]....
.L_354:
        /*08e8*/ 	.word	0x00001e90


	//   ....[1]....
        /*08ec*/ 	.word	0x000116b0


	//   ....[2]....
        /*08f0*/ 	.word	0x00011800


	//   ....[3]....
        /*08f4*/ 	.word	0x000118f0


	//   ....[4]....
        /*08f8*/ 	.word	0x00012780


	//----- nvinfo : EIATTR_MBARRIER_INSTR_OFFSETS
	.align		4
.L_355:
        /*08fc*/ 	.byte	0x04, 0x39
        /*08fe*/ 	.short	(.L_357 - .L_356)


	//   ....[0]....
.L_356:
        /*0900*/ 	.word	0x00000180
        /*0904*/ 	.word	0x000000ff
        /*0908*/ 	.word	0x00038800
        /*090c*/ 	.short	0x0100
        /*090e*/ 	.byte	0x08
	.zero		1


	//   ....[1]....
        /*0910*/ 	.word	0x00000190
        /*0914*/ 	.word	0x000000ff
        /*0918*/ 	.word	0x00038820
        /*091c*/ 	.short	0x0100
        /*091e*/ 	.byte	0x08
	.zero		1


	//   ....[2]....
        /*0920*/ 	.word	0x00000280
        /*0924*/ 	.word	0x000000ff
        /*0928*/ 	.word	0x00038830
        /*092c*/ 	.short	0x0100
        /*092e*/ 	.byte	0x08
	.zero		1


	//   ....[3]....
        /*0930*/ 	.word	0x00000290
        /*0934*/ 	.word	0x000000ff
        /*0938*/ 	.word	0x00038840
        /*093c*/ 	.short	0x0100
        /*093e*/ 	.byte	0x08
	.zero		1


	//   ....[4]....
        /*0940*/ 	.word	0x000002a0
        /*0944*/ 	.word	0x000000ff
        /*0948*/ 	.word	0x00038838
        /*094c*/ 	.short	0x0100
        /*094e*/ 	.byte	0x08
	.zero		1


	//   ....[5]....
        /*0950*/ 	.word	0x000002b0
        /*0954*/ 	.word	0x000000ff
        /*0958*/ 	.word	0x00038848
        /*095c*/ 	.short	0x0100
        /*095e*/ 	.byte	0x08
	.zero		1


	//   ....[6]....
        /*0960*/ 	.word	0x000003e0
        /*0964*/ 	.word	0x000000ff
        /*0968*/ 	.word	0x00038850
        /*096c*/ 	.short	0x0100
        /*096e*/ 	.byte	0x08
	.zero		1


	//   ....[7]....
        /*0970*/ 	.word	0x000003f0
        /*0974*/ 	.word	0x000000ff
        /*0978*/ 	.word	0x00038860
        /*097c*/ 	.short	0x0100
        /*097e*/ 	.byte	0x08
	.zero		1


	//   ....[8]....
        /*0980*/ 	.word	0x00000400
        /*0984*/ 	.word	0x000000ff
        /*0988*/ 	.word	0x00038858
        /*098c*/ 	.short	0x0100
        /*098e*/ 	.byte	0x08
	.zero		1


	//   ....[9]....
        /*0990*/ 	.word	0x00000410
        /*0994*/ 	.word	0x000000ff
        /*0998*/ 	.word	0x00038868
        /*099c*/ 	.short	0x0100
        /*099e*/ 	.byte	0x08
	.zero		1


	//   ....[10]....
        /*09a0*/ 	.word	0x00000500
        /*09a4*/ 	.word	0x000000ff
        /*09a8*/ 	.word	0x00038870
        /*09ac*/ 	.short	0x0100
        /*09ae*/ 	.byte	0x06
	.zero		1


	//   ....[11]....
        /*09b0*/ 	.word	0x00000510
        /*09b4*/ 	.word	0x000000ff
        /*09b8*/ 	.word	0x00038880
        /*09bc*/ 	.short	0x0100
        /*09be*/ 	.byte	0x06
	.zero		1


	//   ....[12]....
        /*09c0*/ 	.word	0x00000520
        /*09c4*/ 	.word	0x000000ff
        /*09c8*/ 	.word	0x00038878
        /*09cc*/ 	.short	0x0100
        /*09ce*/ 	.byte	0x06
	.zero		1


	//   ....[13]....
        /*09d0*/ 	.word	0x00000530
        /*09d4*/ 	.word	0x000000ff
        /*09d8*/ 	.word	0x00038888
        /*09dc*/ 	.short	0x0100
        /*09de*/ 	.byte	0x06
	.zero		1


	//   ....[14]....
        /*09e0*/ 	.word	0x00000660
        /*09e4*/ 	.word	0x000000ff
        /*09e8*/ 	.word	0x00038890
        /*09ec*/ 	.short	0x0100
        /*09ee*/ 	.byte	0x08
	.zero		1


	//   ....[15]....
        /*09f0*/ 	.word	0x00000670
        /*09f4*/ 	.word	0x000000ff
        /*09f8*/ 	.word	0x000388a0
        /*09fc*/ 	.short	0x0100
        /*09fe*/ 	.byte	0x08
	.zero		1


	//   ....[16]....
        /*0a00*/ 	.word	0x00000680
        /*0a04*/ 	.word	0x000000ff
        /*0a08*/ 	.word	0x00038898
        /*0a0c*/ 	.short	0x0100
        /*0a0e*/ 	.byte	0x08
	.zero		1


	//   ....[17]....
        /*0a10*/ 	.word	0x00000690
        /*0a14*/ 	.word	0x000000ff
        /*0a18*/ 	.word	0x000388a8
        /*0a1c*/ 	.short	0x0100
        /*0a1e*/ 	.byte	0x08
	.zero		1


	//   ....[18]....
        /*0a20*/ 	.word	0x000007d0
        /*0a24*/ 	.word	0x000000ff
        /*0a28*/ 	.word	0x000388b0
        /*0a2c*/ 	.short	0x0100
        /*0a2e*/ 	.byte	0x08
	.zero		1


	//   ....[19]....
        /*0a30*/ 	.word	0x000007e0
        /*0a34*/ 	.word	0x000000ff
        /*0a38*/ 	.word	0x000388c0
        /*0a3c*/ 	.short	0x0100
        /*0a3e*/ 	.byte	0x08
	.zero		1


	//   ....[20]....
        /*0a40*/ 	.word	0x000007f0
        /*0a44*/ 	.word	0x000000ff
        /*0a48*/ 	.word	0x000388b8
        /*0a4c*/ 	.short	0x0100
        /*0a4e*/ 	.byte	0x08
	.zero		1


	//   ....[21]....
        /*0a50*/ 	.word	0x00000800
        /*0a54*/ 	.word	0x000000ff
        /*0a58*/ 	.word	0x000388c8
        /*0a5c*/ 	.short	0x0100
        /*0a5e*/ 	.byte	0x08
	.zero		1


	//   ....[22]....
        /*0a60*/ 	.word	0x00001f90
        /*0a64*/ 	.word	0x00000005
        /*0a68*/ 	.word	0x00038800
        /*0a6c*/ 	.short	0x010a
        /*0a6e*/ 	.byte	0x3f
	.zero		1


	//   ....[23]....
        /*0a70*/ 	.word	0x00002020
        /*0a74*/ 	.word	0x00000000
        /*0a78*/ 	.word	0x00038830
        /*0a7c*/ 	.short	0x010a
        /*0a7e*/ 	.byte	0x3f
	.zero		1


	//   ....[24]....
        /*0a80*/ 	.word	0x00002070
        /*0a84*/ 	.word	0x00000000
        /*0a88*/ 	.word	0x00038830
        /*0a8c*/ 	.short	0x010a
        /*0a8e*/ 	.byte	0x3f
	.zero		1


	//   ....[25]....
        /*0a90*/ 	.word	0x00005840
        /*0a94*/ 	.word	0x00000015
        /*0a98*/ 	.word	0x00000000
        /*0a9c*/ 	.short	0x0101
        /*0a9e*/ 	.byte	0x3f
	.zero		1


	//   ....[26]....
        /*0aa0*/ 	.word	0x00006300
        /*0aa4*/ 	.word	0x000000ff
        /*0aa8*/ 	.word	0x00038830
        /*0aac*/ 	.short	0x010a
        /*0aae*/ 	.byte	0x3d
	.zero		1


	//   ....[27]....
        /*0ab0*/ 	.word	0x00006340
        /*0ab4*/ 	.word	0x000000ff
        /*0ab8*/ 	.word	0x00038830
        /*0abc*/ 	.short	0x010a
        /*0abe*/ 	.byte	0x3d
	.zero		1


	//   ....[28]....
        /*0ac0*/ 	.word	0x00008c90
        /*0ac4*/ 	.word	0x000000e5
        /*0ac8*/ 	.word	0x00038850
        /*0acc*/ 	.short	0x010a
        /*0ace*/ 	.byte	0x3f
	.zero		1


	//   ....[29]....
        /*0ad0*/ 	.word	0x00008cd0
        /*0ad4*/ 	.word	0x000000e5
        /*0ad8*/ 	.word	0x00038850
        /*0adc*/ 	.short	0x010a
        /*0ade*/ 	.byte	0x3f
	.zero		1


	//   ....[30]....
        /*0ae0*/ 	.word	0x00008ff0
        /*0ae4*/ 	.word	0x000000ff
        /*0ae8*/ 	.word	0x00000000
        /*0aec*/ 	.short	0x0101
        /*0aee*/ 	.byte	0x3d
	.zero		1


	//   ....[31]....
        /*0af0*/ 	.word	0x00009b40
        /*0af4*/ 	.word	0x000000e5
        /*0af8*/ 	.word	0x00000000
        /*0afc*/ 	.short	0x0101
        /*0afe*/ 	.byte	0x3f
	.zero		1


	//   ....[32]....
        /*0b00*/ 	.word	0x0000a560
        /*0b04*/ 	.word	0x0000000c
        /*0b08*/ 	.word	0x00038850
        /*0b0c*/ 	.short	0x010a
        /*0b0e*/ 	.byte	0x3f
	.zero		1


	//   ....[33]....
        /*0b10*/ 	.word	0x0000a5d0
        /*0b14*/ 	.word	0x0000000c
        /*0b18*/ 	.word	0x00038850
        /*0b1c*/ 	.short	0x010a
        /*0b1e*/ 	.byte	0x3f
	.zero		1


	//   ....[34]....
        /*0b20*/ 	.word	0x0000b2b0
        /*0b24*/ 	.word	0x00000003
        /*0b28*/ 	.word	0x00000000
        /*0b2c*/ 	.short	0x0101
        /*0b2e*/ 	.byte	0x3f
	.zero		1


	//   ....[35]....
        /*0b30*/ 	.word	0x0000d0c0
        /*0b34*/ 	.word	0x000000ff
        /*0b38*/ 	.word	0x00000000
        /*0b3c*/ 	.short	0x0101
        /*0b3e*/ 	.byte	0x08
	.zero		1


	//   ....[36]....
        /*0b40*/ 	.word	0x0000d970
        /*0b44*/ 	.word	0x000000ff
        /*0b48*/ 	.word	0x00000000
        /*0b4c*/ 	.short	0x0101
        /*0b4e*/ 	.byte	0x08
	.zero		1


	//   ....[37]....
        /*0b50*/ 	.word	0x00011eb0
        /*0b54*/ 	.word	0x00000005
        /*0b58*/ 	.word	0x00038840
        /*0b5c*/ 	.short	0x010a
        /*0b5e*/ 	.byte	0x3f
	.zero		1


	//   ....[38]....
        /*0b60*/ 	.word	0x000124a0
        /*0b64*/ 	.word	0x00000005
        /*0b68*/ 	.word	0x00038830
        /*0b6c*/ 	.short	0x0107
        /*0b6e*/ 	.byte	0x3f
	.zero		1


	//   ....[39]....
        /*0b70*/ 	.word	0x00012580
        /*0b74*/ 	.word	0x00000005
        /*0b78*/ 	.word	0x00038830
        /*0b7c*/ 	.short	0x0101
        /*0b7e*/ 	.byte	0x3f
	.zero		1


	//   ....[40]....
        /*0b80*/ 	.word	0x00013140
        /*0b84*/ 	.word	0x00000016
        /*0b88*/ 	.word	0x00038800
        /*0b8c*/ 	.short	0x0107
        /*0b8e*/ 	.byte	0x3f
	.zero		1


	//   ....[41]....
        /*0b90*/ 	.word	0x00013260
        /*0b94*/ 	.word	0x00000016
        /*0b98*/ 	.word	0x00038800
        /*0b9c*/ 	.short	0x0101
        /*0b9e*/ 	.byte	0x3f
	.zero		1


	//   ....[42]....
        /*0ba0*/ 	.word	0x00013280
        /*0ba4*/ 	.word	0x00000016
        /*0ba8*/ 	.word	0x00038820
        /*0bac*/ 	.short	0x010a
        /*0bae*/ 	.byte	0x3f
	.zero		1


	//   ....[43]....
        /*0bb0*/ 	.word	0x00013650
        /*0bb4*/ 	.word	0x00000006
        /*0bb8*/ 	.word	0x00038840
        /*0bbc*/ 	.short	0x010a
        /*0bbe*/ 	.byte	0x3f
	.zero		1


	//   ....[44]....
        /*0bc0*/ 	.word	0x00013bb0
        /*0bc4*/ 	.word	0x00000006
        /*0bc8*/ 	.word	0x00038830
        /*0bcc*/ 	.short	0x0107
        /*0bce*/ 	.byte	0x3f
	.zero		1


	//   ....[45]....
        /*0bd0*/ 	.word	0x00013c60
        /*0bd4*/ 	.word	0x00000006
        /*0bd8*/ 	.word	0x00038830
        /*0bdc*/ 	.short	0x0101
        /*0bde*/ 	.byte	0x3f
	.zero		1


	//   ....[46]....
        /*0be0*/ 	.word	0x00013cc0
        /*0be4*/ 	.word	0x00000006
        /*0be8*/ 	.word	0x00038860
        /*0bec*/ 	.short	0x010a
        /*0bee*/ 	.byte	0x3f
	.zero		1


	//   ....[47]....
        /*0bf0*/ 	.word	0x000141c0
        /*0bf4*/ 	.word	0x00000006
        /*0bf8*/ 	.word	0x00038850
        /*0bfc*/ 	.short	0x0107
        /*0bfe*/ 	.byte	0x3f
	.zero		1


	//   ....[48]....
        /*0c00*/ 	.word	0x00014350
        /*0c04*/ 	.word	0x00000006
        /*0c08*/ 	.word	0x00038850
        /*0c0c*/ 	.short	0x0101
        /*0c0e*/ 	.byte	0x3f
	.zero		1


	//   ....[49]....
        /*0c10*/ 	.word	0x00014560
        /*0c14*/ 	.word	0x00000004
        /*0c18*/ 	.word	0x00038860
        /*0c1c*/ 	.short	0x010a
        /*0c1e*/ 	.byte	0x3f
	.zero		1


	//   ....[50]....
        /*0c20*/ 	.word	0x00014a80
        /*0c24*/ 	.word	0x00000004
        /*0c28*/ 	.word	0x00038850
        /*0c2c*/ 	.short	0x0107
        /*0c2e*/ 	.byte	0x3f
	.zero		1


	//   ....[51]....
        /*0c30*/ 	.word	0x00014b30
        /*0c34*/ 	.word	0x00000004
        /*0c38*/ 	.word	0x00038850
        /*0c3c*/ 	.short	0x0101
        /*0c3e*/ 	.byte	0x3f
	.zero		1


	//   ....[52]....
        /*0c40*/ 	.word	0x00015870
        /*0c44*/ 	.word	0x00000004
        /*0c48*/ 	.word	0x00038820
        /*0c4c*/ 	.short	0x010a
        /*0c4e*/ 	.byte	0x3f
	.zero		1


	//   ....[53]....
        /*0c50*/ 	.word	0x00015a10
        /*0c54*/ 	.word	0x00000005
        /*0c58*/ 	.word	0x00038840
        /*0c5c*/ 	.short	0x010a
        /*0c5e*/ 	.byte	0x3f
	.zero		1


	//   ....[54]....
        /*0c60*/ 	.word	0x00015ab0
        /*0c64*/ 	.word	0x0000001b
        /*0c68*/ 	.word	0x00038840
        /*0c6c*/ 	.short	0x010a
        /*0c6e*/ 	.byte	0x3f
	.zero		1


	//   ....[55]....
        /*0c70*/ 	.word	0x00015af0
        /*0c74*/ 	.word	0x00000005
        /*0c78*/ 	.word	0x00038860
        /*0c7c*/ 	.short	0x010a
        /*0c7e*/ 	.byte	0x3f
	.zero		1


	//   ....[56]....
        /*0c80*/ 	.word	0x00015b30
        /*0c84*/ 	.word	0x0000001b
        /*0c88*/ 	.word	0x00038860
        /*0c8c*/ 	.short	0x010a
        /*0c8e*/ 	.byte	0x3f
	.zero		1


	//   ....[57]....
        /*0c90*/ 	.word	0x00015b90
        /*0c94*/ 	.word	0x00000005
        /*0c98*/ 	.word	0x00038800
        /*0c9c*/ 	.short	0x010a
        /*0c9e*/ 	.byte	0x3f
	.zero		1


	//   ....[58]....
        /*0ca0*/ 	.word	0x00015be0
        /*0ca4*/ 	.word	0x00000000
        /*0ca8*/ 	.word	0x00038830
        /*0cac*/ 	.short	0x010a
        /*0cae*/ 	.byte	0x3f
	.zero		1


	//   ....[59]....
        /*0cb0*/ 	.word	0x00015c40
        /*0cb4*/ 	.word	0x00000004
        /*0cb8*/ 	.word	0x00038830
        /*0cbc*/ 	.short	0x010a
        /*0cbe*/ 	.byte	0x3f
	.zero		1


	//   ....[60]....
        /*0cc0*/ 	.word	0x00015c90
        /*0cc4*/ 	.word	0x000000e5
        /*0cc8*/ 	.word	0x00038850
        /*0ccc*/ 	.short	0x010a
        /*0cce*/ 	.byte	0x3f
	.zero		1


	//   ....[61]....
        /*0cd0*/ 	.word	0x00015ce0
        /*0cd4*/ 	.word	0x0000000c
        /*0cd8*/ 	.word	0x00038850
        /*0cdc*/ 	.short	0x010a
        /*0cde*/ 	.byte	0x3f
	.zero		1


	//   ....[62]....
        /*0ce0*/ 	.word	0x00015e00
        /*0ce4*/ 	.word	0x00000005
        /*0ce8*/ 	.word	0x00038840
        /*0cec*/ 	.short	0x010a
        /*0cee*/ 	.byte	0x3f
	.zero		1


	//   ....[63]....
        /*0cf0*/ 	.word	0x00017040
        /*0cf4*/ 	.word	0x00000016
        /*0cf8*/ 	.word	0x00038820
        /*0cfc*/ 	.short	0x010a
        /*0cfe*/ 	.byte	0x3f
	.zero		1


	//   ....[64]....
        /*0d00*/ 	.word	0x00017090
        /*0d04*/ 	.word	0x00000006
        /*0d08*/ 	.word	0x00038840
        /*0d0c*/ 	.short	0x010a
        /*0d0e*/ 	.byte	0x3f
	.zero		1


	//   ....[65]....
        /*0d10*/ 	.word	0x000177f0
        /*0d14*/ 	.word	0x00000006
        /*0d18*/ 	.word	0x00038860
        /*0d1c*/ 	.short	0x010a
        /*0d1e*/ 	.byte	0x3f
	.zero		1


	//   ....[66]....
        /*0d20*/ 	.word	0x00017fa0
        /*0d24*/ 	.word	0x00000004
        /*0d28*/ 	.word	0x00038860
        /*0d2c*/ 	.short	0x010a
        /*0d2e*/ 	.byte	0x3f
	.zero		1


	//   ....[67]....
        /*0d30*/ 	.word	0x000191e0
        /*0d34*/ 	.word	0x00000004
        /*0d38*/ 	.word	0x00038820
        /*0d3c*/ 	.short	0x010a
        /*0d3e*/ 	.byte	0x3f
	.zero		1


	//   ....[68]....
        /*0d40*/ 	.word	0x00019380
        /*0d44*/ 	.word	0x00000005
        /*0d48*/ 	.word	0x00038840
        /*0d4c*/ 	.short	0x010a
        /*0d4e*/ 	.byte	0x3f
	.zero		1


	//   ....[69]....
        /*0d50*/ 	.word	0x000193d0
        /*0d54*/ 	.word	0x0000001b
        /*0d58*/ 	.word	0x00038840
        /*0d5c*/ 	.short	0x010a
        /*0d5e*/ 	.byte	0x3f
	.zero		1


	//   ....[70]....
        /*0d60*/ 	.word	0x00019420
        /*0d64*/ 	.word	0x00000005
        /*0d68*/ 	.word	0x00038860
        /*0d6c*/ 	.short	0x010a
        /*0d6e*/ 	.byte	0x3f
	.zero		1


	//----- nvinfo : EIATTR_NUM_MBARRIERS
	.align		4
.L_357:
        /*0d70*/ 	.byte	0x03, 0x38
        /*0d72*/ 	.short	0x0016


	//----- nvinfo : EIATTR_EXIT_INSTR_OFFSETS
	.align		4
        /*0d74*/ 	.byte	0x04, 0x1c
        /*0d76*/ 	.short	(.L_359 - .L_358)


	//   ....[0]....
.L_358:
        /*0d78*/ 	.word	0x00000990


	//   ....[1]....
        /*0d7c*/ 	.word	0x0000ffc0


	//   ....[2]....
        /*0d80*/ 	.word	0x00015b80


	//----- nvinfo : EIATTR_MAX_THREADS
	.align		4
.L_359:
        /*0d84*/ 	.byte	0x04, 0x05
        /*0d86*/ 	.short	(.L_361 - .L_360)
.L_360:
        /*0d88*/ 	.word	0x00000180
        /*0d8c*/ 	.word	0x00000001
        /*0d90*/ 	.word	0x00000001


	//----- nvinfo : EIATTR_CRS_STACK_SIZE
	.align		4
.L_361:
        /*0d94*/ 	.byte	0x04, 0x1e
        /*0d96*/ 	.short	(.L_363 - .L_362)
.L_362:
        /*0d98*/ 	.word	0x00000000


	//----- nvinfo : EIATTR_CBANK_PARAM_SIZE
	.align		4
.L_363:
        /*0d9c*/ 	.byte	0x03, 0x19
        /*0d9e*/ 	.short	0x0af0


	//----- nvinfo : EIATTR_PARAM_CBANK
	.align		4
        /*0da0*/ 	.byte	0x04, 0x0a
        /*0da2*/ 	.short	(.L_365 - .L_364)
	.align		4
.L_364:
        /*0da4*/ 	.word	index@(.nv.constant0._ZN7cutlass13device_kernelIN5flash11enable_sm90INS1_16FlashAttnFwdSm90INS1_25CollectiveMainloopFwdSm90ILi2EN4cute5tupleIJNS5_1CILi1EEES8_S8_EEENS6_IJNS7_ILi128EEENS7_ILi80EEENS7_ILi256EEEEEELi256ENS_6half_tEfNS_4arch4Sm90ELb0ELb0ELb0ELb1ELb1ELb0ELb0ELb1ELb1ELb1ELb1ELb0EEENS1_21CollectiveEpilogueFwdINS6_IJSA_SC_SB_EEES9_SE_SG_Li256ELb1ELb1ELb1ELb0EEENS1_36VarlenDynamicPersistentTileSchedulerILi128ELi80ELi256ELi128ELb1ELb1ELb1ELb0ELb1ELb1EEEEEEEEEvNT_6ParamsE)
        /*0da8*/ 	.short	0x0210
        /*0daa*/ 	.short	0x0af0


	//----- nvinfo : EIATTR_SW_WAR
	.align		4
.L_365:
        /*0dac*/ 	.byte	0x04, 0x36
        /*0dae*/ 	.short	(.L_367 - .L_366)
.L_366:
        /*0db0*/ 	.word	0x00000008
.L_367:


//--------------------- .nv.info._ZN7cutlass13device_kernelIN5flash11enable_sm90INS1_16FlashAttnFwdSm90INS1_25CollectiveMainloopFwdSm90ILi2EN4cute5tupleIJNS5_1CILi1EEES8_S8_EEENS6_IJNS7_ILi128EEENS7_ILi80EEENS7_ILi256EEEEEELi256ENS_6half_tEfNS_4arch4Sm90ELb0ELb0ELb0ELb1ELb1ELb1ELb0ELb1ELb1ELb1ELb1ELb0EEENS1_21CollectiveEpilogueFwdINS6_IJSA_SC_SB_EEES9_SE_SG_Li256ELb1ELb1ELb1ELb0EEENS1_36VarlenDynamicPersistentTileSchedulerILi128ELi80ELi256ELi128ELb1ELb1ELb1ELb0ELb1ELb1EEEEEEEEEvNT_6ParamsE --------------------------
	.section	.nv.info._ZN7cutlass13device_kernelIN5flash11enable_sm90INS1_16FlashAttnFwdSm90INS1_25CollectiveMainloopFwdSm90ILi2EN4cute5tupleIJNS5_1CILi1EEES8_S8_EEENS6_IJNS7_ILi128EEENS7_ILi80EEENS7_ILi256EEEEEELi256ENS_6half_tEfNS_4arch4Sm90ELb0ELb0ELb0ELb1ELb1ELb1ELb0ELb1ELb1ELb1ELb1ELb0EEENS1_21CollectiveEpilogueFwdINS6_IJSA_SC_SB_EEES9_SE_SG_Li256ELb1ELb1ELb1ELb0EEENS1_36VarlenDynamicPersistentTileSchedulerILi128ELi80ELi256ELi128ELb1ELb1ELb1ELb0ELb1ELb1EEEEEEEEEvNT_6ParamsE,"",@"SHT_CUDA_INFO"
	.sectionflags	@""
	.align	4


	//----- nvinfo : EIATTR_CUDA_API_VERSION
	.align		4
        /*0000*/ 	.byte	0x04, 0x37
        /*0002*/ 	.short	(.L_369 - .L_368)
.L_368:
        /*0004*/ 	.word	0x00000082


	//----- nvinfo : EIATTR_KPARAM_INFO
	.align		4
.L_369:
        /*0008*/ 	.byte	0x04, 0x17
        /*000a*/ 	.short	(.L_371 - .L_370)
.L_370:
        /*000c*/ 	.word	0x00000000
        /*0010*/ 	.short	0x0000
        /*0012*/ 	.short	0x0070
        /*0014*/ 	.byte	0x00, 0xf0, 0x01, 0x2a


	//----- nvinfo : EIATTR_SPARSE_MMA_MASK
	.align		4
.L_371:
        /*0018*/ 	.byte	0x03, 0x50
        /*001a*/ 	.short	0x0000


	//----- nvinfo : EIATTR_MAXREG_COUNT
	.align		4
        /*001c*/ 	.byte	0x03, 0x1b
        /*001e*/ 	.short	0x00a8


	//----- nvinfo : EIATTR_NUM_BARRIERS
	.align		4
        /*0020*/ 	.byte	0x02, 0x4c
        /*0022*/ 	.byte	0x10
	.zero		1


	//----- nvinfo : EIATTR_EXTERNS
	.align		4
        /*0024*/ 	.byte	0x04, 0x0f
        /*0026*/ 	.short	(.L_373 - .L_372)


	//   ....[0]....
	.align		4
.L_372:
        /*0028*/ 	.word	index@(__assertfail)


	//----- nvinfo : EIATTR_ANNOTATIONS
	.align		4
.L_373:
        /*002c*/ 	.byte	0x04, 0x55
        /*002e*/ 	.short	(.L_375 - .L_374)


	//   ....[0]....
.L_374:
        /* <DEDUP_REMOVED lines=142> */


	//----- nvinfo : EIATTR_MERCURY_ISA_VERSION
	.align		4
.L_375:
        /*08f8*/ 	.byte	0x03, 0x5f
        /*08fa*/ 	.short	0x0101


	//----- nvinfo : EIATTR_UNUSED_LOAD_BYTE_OFFSET
	.align		4
        /*08fc*/ 	.byte	0x04, 0x44
        /*08fe*/ 	.short	(.L_377 - .L_376)


	//   ....[0]....
.L_376:
        /*0900*/ 	.word	0x00000a30
        /*0904*/ 	.word	0x0000fff0


	//   ....[1]....
        /*0908*/ 	.word	0x0001deb0
        /*090c*/ 	.word	0x0000fff0


	//----- nvinfo : EIATTR_INT_WARP_WIDE_INSTR_OFFSETS
	.align		4
.L_377:
        /*0910*/ 	.byte	0x04, 0x31
        /*0912*/ 	.short	(.L_379 - .L_378)


	//   ....[0]....
.L_378:
        /*0914*/ 	.word	0x00000130


	//   ....[1]....
        /*0918*/ 	.word	0x00000170


	//   ....[2]....
        /*091c*/ 	.word	0x000001e0


	//   ....[3]....
        /*0920*/ 	.word	0x000257f0


	//   ....[4]....
        /*0924*/ 	.word	0x00025890


	//   ....[5]....
        /*0928*/ 	.word	0x000288a0


	//   ....[6]....
        /*092c*/ 	.word	0x00028940


	//----- nvinfo : EIATTR_COOP_GROUP_MASK_REGIDS
	.align		4
.L_379:
        /*0930*/ 	.byte	0x04, 0x29
        /*0932*/ 	.short	(.L_381 - .L_380)


	//   ....[0]....
.L_380:
        /*0934*/ 	.word	0xffffffff


	//   ....[1]....
        /*0938*/ 	.word	0xffffffff


	//   ....[2]....
        /*093c*/ 	.word	0xffffffff


	//   ....[3]....
        /*0940*/ 	.word	0xffffffff


	//   ....[4]....
        /*0944*/ 	.word	0xffffffff


	//   ....[5]....
        /*0948*/ 	.word	0xffffffff


	//   ....[6]....
        /*094c*/ 	.word	0xffffffff


	//   ....[7]....
        /*0950*/ 	.word	0xffffffff


	//   ....[8]....
        /*0954*/ 	.word	0xffffffff


	//   ....[9]....
        /*0958*/ 	.word	0xffffffff


	//   ....[10]....
        /*095c*/ 	.word	0xffffffff


	//   ....[11]....
        /*0960*/ 	.word	0xffffffff


	//   ....[12]....
        /*0964*/ 	.word	0xffffffff


	//   ....[13]....
        /*0968*/ 	.word	0xffffffff


	//   ....[14]....
        /*096c*/ 	.word	0xffffffff


	//   ....[15]....
        /*0970*/ 	.word	0xffffffff


	//   ....[16]....
        /*0974*/ 	.word	0xffffffff


	//   ....[17]....
        /*0978*/ 	.word	0xffffffff


	//   ....[18]....
        /*097c*/ 	.word	0xffffffff


	//   ....[19]....
        /*0980*/ 	.word	0xffffffff


	//   ....[20]....
        /*0984*/ 	.word	0xffffffff


	//   ....[21]....
        /*0988*/ 	.word	0xffffffff


	//   ....[22]....
        /*098c*/ 	.word	0xffffffff


	//   ....[23]....
        /*0990*/ 	.word	0xffffffff


	//   ....[24]....
        /*0994*/ 	.word	0xffffffff


	//   ....[25]....
        /*0998*/ 	.word	0xffffffff


	//   ....[26]....
        /*099c*/ 	.word	0xffffffff


	//   ....[27]....
        /*09a0*/ 	.word	0xffffffff


	//   ....[28]....
        /*09a4*/ 	.word	0xffffffff


	//   ....[29]....
        /*09a8*/ 	.word	0xffffffff


	//   ....[30]....
        /*09ac*/ 	.word	0xffffffff


	//   ....[31]....
        /*09b0*/ 	.word	0xffffffff


	//   ....[32]....
        /*09b4*/ 	.word	0xffffffff


	//   ....[33]....
        /*09b8*/ 	.word	0xffffffff


	//   ....[34]....
        /*09bc*/ 	.word	0xffffffff


	//   ....[35]....
        /*09c0*/ 	.word	0xffffffff


	//   ....[36]....
        /*09c4*/ 	.word	0xffffffff


	//   ....[37]....
        /*09c8*/ 	.word	0xffffffff


	//   ....[38]....
        /*09cc*/ 	.word	0xffffffff


	//   ....[39]....
        /*09d0*/ 	.word	0xffffffff


	//   ....[40]....
        /*09d4*/ 	.word	0xffffffff


	//   ....[41]....
        /*09d8*/ 	.word	0xffffffff


	//   ....[42]....
        /*09dc*/ 	.word	0xffffffff


	//   ....[43]....
        /*09e0*/ 	.word	0xffffffff


	//   ....[44]....
        /*09e4*/ 	.word	0xffffffff


	//   ....[45]....
        /*09e8*/ 	.word	0xffffffff


	//   ....[46]....
        /*09ec*/ 	.word	0xffffffff


	//   ....[47]....
        /*09f0*/ 	.word	0xffffffff


	//   ....[48]....
        /*09f4*/ 	.word	0xffffffff


	//   ....[49]....
        /*09f8*/ 	.word	0xffffffff


	//   ....[50]....
        /*09fc*/ 	.word	0xffffffff


	//   ....[51]....
        /*0a00*/ 	.word	0xffffffff


	//   ....[52]....
        /*0a04*/ 	.word	0xffffffff


	//   ....[53]....
        /*0a08*/ 	.word	0xffffffff


	//   ....[54]....
        /*0a0c*/ 	.word	0xffffffff


	//   ....[55]....
        /*0a10*/ 	.word	0xffffffff


	//   ....[56]....
        /*0a14*/ 	.word	0xffffffff


	//   ....[57]....
        /*0a18*/ 	.word	0xffffffff


	//   ....[58]....
        /*0a1c*/ 	.word	0xffffffff


	//   ....[59]....
        /*0a20*/ 	.word	0xffffffff


	//   ....[60]....
        /*0a24*/ 	.word	0xffffffff


	//   ....[61]....
        /*0a28*/ 	.word	0xffffffff


	//   ....[62]....
        /*0a2c*/ 	.word	0xffffffff


	//   ....[63]....
        /*0a30*/ 	.word	0xffffffff


	//   ....[64]....
        /*0a34*/ 	.word	0xffffffff


	//   ....[65]....
        /*0a38*/ 	.word	0xffffffff


	//   ....[66]....
        /*0a3c*/ 	.word	0xffffffff


	//   ....[67]....
        /*0a40*/ 	.word	0xffffffff


	//   ....[68]....
        /*0a44*/ 	.word	0xffffffff


	//   ....[69]....
        /*0a48*/ 	.word	0xffffffff


	//   ....[70]....
        /*0a4c*/ 	.word	0xffffffff


	//   ....[71]....
        /*0a50*/ 	.word	0xffffffff


	//   ....[72]....
        /*0a54*/ 	.word	0xffffffff


	//   ....[73]....
        /*0a58*/ 	.word	0xffffffff


	//   ....[74]....
        /*0a5c*/ 	.word	0xffffffff


	//   ....[75]....
        /*0a60*/ 	.word	0xffffffff


	//   ....[76]....
        /*0a64*/ 	.word	0xffffffff


	//   ....[77]....
        /*0a68*/ 	.word	0xffffffff


	//   ....[78]....
        /*0a6c*/ 	.word	0xffffffff


	//   ....[79]....
        /*0a70*/ 	.word	0xffffffff


	//   ....[80]....
        /*0a74*/ 	.word	0xffffffff


	//   ....[81]....
        /*0a78*/ 	.word	0xffffffff


	//   ....[82]....
        /*0a7c*/ 	.word	0xffffffff


	//   ....[83]....
        /*0a80*/ 	.word	0xffffffff


	//   ....[84]....
        /*0a84*/ 	.word	0xffffffff


	//   ....[85]....
        /*0a88*/ 	.word	0xffffffff


	//   ....[86]....
        /*0a8c*/ 	.word	0xffffffff


	//   ....[87]....
        /*0a90*/ 	.word	0xffffffff


	//   ....[88]....
        /*0a94*/ 	.word	0xffffffff


	//   ....[89]....
        /*0a98*/ 	.word	0xffffffff


	//   ....[90]....
        /*0a9c*/ 	.word	0xffffffff


	//   ....[91]....
        /*0aa0*/ 	.word	0xffffffff


	//   ....[92]....
        /*0aa4*/ 	.word	0xffffffff


	//   ....[93]....
        /*0aa8*/ 	.word	0xffffffff


	//   ....[94]....
        /*0aac*/ 	.word	0xffffffff


	//   ....[95]....
        /*0ab0*/ 	.word	0xffffffff


	//   ....[96]....
        /*0ab4*/ 	.word	0xffffffff


	//   ....[97]....
        /*0ab8*/ 	.word	0xffffffff


	//   ....[98]....
        /*0abc*/ 	.word	0xffffffff


	//   ....[99]....
        /*0ac0*/ 	.word	0xffffffff


	//   ....[100]....
        /*0ac4*/ 	.word	0xffffffff


	//   ....[101]....
        /*0ac8*/ 	.word	0xffffffff


	//   ....[102]....
        /*0acc*/ 	.word	0xffffffff


	//   ....[103]....
        /*0ad0*/ 	.word	0xffffffff


	//   ....[104]....
        /*0ad4*/ 	.word	0xffffffff


	//   ....[105]....
        /*0ad8*/ 	.word	0xffffffff


	//   ....[106]....
        /*0adc*/ 	.word	0xffffffff


	//   ....[107]....
        /*0ae0*/ 	.word	0xffffffff


	//   ....[108]....
        /*0ae4*/ 	.word	0xffffffff


	//   ....[109]....
        /*0ae8*/ 	.word	0xffffffff


	//   ....[110]....
        /*0aec*/ 	.word	0xffffffff


	//   ....[111]....
        /*0af0*/ 	.word	0xffffffff


	//   ....[112]....
        /*0af4*/ 	.word	0xffffffff


	//   ....[113]....
        /*0af8*/ 	.word	0xffffffff


	//   ....[114]....
        /*0afc*/ 	.word	0xffffffff


	//   ....[115]....
        /*0b00*/ 	.word	0xffffffff


	//   ....[116]....
        /*0b04*/ 	.word	0xffffffff


	//   ....[117]....
        /*0b08*/ 	.word	0xffffffff


	//   ....[118]....
        /*0b0c*/ 	.word	0xffffffff


	//   ....[119]....
        /*0b10*/ 	.word	0xffffffff


	//   ....[120]....
        /*0b14*/ 	.word	0xffffffff


	//   ....[121]....
        /*0b18*/ 	.word	0xffffffff


	//   ....[122]....
        /*0b1c*/ 	.word	0xffffffff


	//   ....[123]....
        /*0b20*/ 	.word	0xffffffff


	//   ....[124]....
        /*0b24*/ 	.word	0xffffffff


	//   ....[125]....
        /*0b28*/ 	.word	0xffffffff


	//   ....[126]....
        /*0b2c*/ 	.word	0xffffffff


	//   ....[127]....
        /*0b30*/ 	.word	0xffffffff


	//   ....[128]....
        /*0b34*/ 	.word	0xffffffff


	//   ....[129]....
        /*0b38*/ 	.word	0xffffffff


	//   ....[130]....
        /*0b3c*/ 	.word	0xffffffff


	//   ....[131]....
        /*0b40*/ 	.word	0xffffffff


	//   ....[132]....
        /*0b44*/ 	.word	0xffffffff


	//   ....[133]....
        /*0b48*/ 	.word	0xffffffff


	//   ....[134]....
        /*0b4c*/ 	.word	0xffffffff


	//   ....[135]....
        /*0b50*/ 	.word	0xffffffff


	//   ....[136]....
        /*0b54*/ 	.word	0xffffffff


	//   ....[137]....
        /*0b58*/ 	.word	0xffffffff


	//   ....[138]....
        /*0b5c*/ 	.word	0xffffffff


	//   ....[139]....
        /*0b60*/ 	.word	0xffffffff


	//   ....[140]....
        /*0b64*/ 	.word	0xffffffff


	//   ....[141]....
        /*0b68*/ 	.word	0xffffffff


	//   ....[142]....
        /*0b6c*/ 	.word	0xffffffff


	//   ....[143]....
        /*0b70*/ 	.word	0xffffffff


	//   ....[144]....
        /*0b74*/ 	.word	0xffffffff


	//   ....[145]....
        /*0b78*/ 	.word	0xffffffff


	//   ....[146]....
        /*0b7c*/ 	.word	0xffffffff


	//   ....[147]....
        /*0b80*/ 	.word	0xffffffff


	//   ....[148]....
        /*0b84*/ 	.word	0xffffffff


	//   ....[149]....
        /*0b88*/ 	.word	0xffffffff


	//   ....[150]....
        /*0b8c*/ 	.word	0xffffffff


	//   ....[151]....
        /*0b90*/ 	.word	0xffffffff


	//   ....[152]....
        /*0b94*/ 	.word	0xffffffff


	//   ....[153]....
        /*0b98*/ 	.word	0xffffffff


	//   ....[154]....
        /*0b9c*/ 	.word	0xffffffff


	//   ....[155]....
        /*0ba0*/ 	.word	0xffffffff


	//   ....[156]....
        /*0ba4*/ 	.word	0xffffffff


	//   ....[157]....
        /*0ba8*/ 	.word	0xffffffff


	//   ....[158]....
        /*0bac*/ 	.word	0xffffffff


	//   ....[159]....
        /*0bb0*/ 	.word	0xffffffff


	//   ....[160]....
        /*0bb4*/ 	.word	0xffffffff


	//   ....[161]....
        /*0bb8*/ 	.word	0xffffffff


	//   ....[162]....
        /*0bbc*/ 	.word	0xffffffff


	//   ....[163]....
        /*0bc0*/ 	.word	0xffffffff


	//   ....[164]....
        /*0bc4*/ 	.word	0xffffffff


	//   ....[165]....
        /*0bc8*/ 	.word	0xffffffff


	//   ....[166]....
        /*0bcc*/ 	.word	0xffffffff


	//   ....[167]....
        /*0bd0*/ 	.word	0xffffffff


	//   ....[168]....
        /*0bd4*/ 	.word	0xffffffff


	//   ....[169]....
        /*0bd8*/ 	.word	0x0500000f


	//   ....[170]....
        /*0bdc*/ 	.word	0x0500000f


	//   ....[171]....
        /*0be0*/ 	.word	0x0500000f


	//   ....[172]....
        /*0be4*/ 	.word	0x0500000f


	//   ....[173]....
        /*0be8*/ 	.word	0x0500000f


	//   ....[174]....
        /*0bec*/ 	.word	0x0500000f


	//   ....[175]....
        /*0bf0*/ 	.word	0x0500000f


	//   ....[176]....
        /*0bf4*/ 	.word	0x0500000f


	//   ....[177]....
        /*0bf8*/ 	.word	0x0500000f


	//   ....[178]....
        /*0bfc*/ 	.word	0x0500000f


	//   ....[179]....
        /*0c00*/ 	.word	0x0500000f


	//   ....[180]....
        /*0c04*/ 	.word	0x0500000f


	//   ....[181]....
        /*0c08*/ 	.word	0x0500000f


	//   ....[182]....
        /*0c0c*/ 	.word	0x0500000f


	//   ....[183]....
        /*0c10*/ 	.word	0x0500000f


	//   ....[184]....
        /*0c14*/ 	.word	0x0500000f


	//   ....[185]....
        /*0c18*/ 	.word	0x0500000f


	//   ....[186]....
        /*0c1c*/ 	.word	0x0500000f


	//   ....[187]....
        /*0c20*/ 	.word	0x0500000f


	//   ....[188]....
        /*0c24*/ 	.word	0x0500000f


	//   ....[189]....
        /*0c28*/ 	.word	0x0500000f


	//   ....[190]....
        /*0c2c*/ 	.word	0x0500000f


	//   ....[191]....
        /*0c30*/ 	.word	0x0500000f


	//   ....[192]....
        /*0c34*/ 	.word	0x0500000f


	//   ....[193]....
        /*0c38*/ 	.word	0x0500000f


	//   ....[194]....
        /*0c3c*/ 	.word	0x0500000f


	//   ....[195]....
        /*0c40*/ 	.word	0x0500000f


	//   ....[196]....
        /*0c44*/ 	.word	0x0500000f


	//   ....[197]....
        /*0c48*/ 	.word	0x0500000f


	//   ....[198]....
        /*0c4c*/ 	.word	0x0500000f


	//   ....[199]....
        /*0c50*/ 	.word	0x0500000f


	//   ....[200]....
        /*0c54*/ 	.word	0x0500000f


	//   ....[201]....
        /*0c58*/ 	.word	0x0500000f


	//   ....[202]....
        /*0c5c*/ 	.word	0x0500000f


	//   ....[203]....
        /*0c60*/ 	.word	0x0500000f


	//   ....[204]....
        /*0c64*/ 	.word	0x0500000f


	//   ....[205]....
        /*0c68*/ 	.word	0x0500000f


	//   ....[206]....
        /*0c6c*/ 	.word	0x0500000f


	//   ....[207]....
        /*0c70*/ 	.word	0x0500000f


	//   ....[208]....
        /*0c74*/ 	.word	0x0500000f


	//   ....[209]....
        /*0c78*/ 	.word	0x0500000f


	//   ....[210]....
        /*0c7c*/ 	.word	0x0500000f


	//   ....[211]....
        /*0c80*/ 	.word	0x0500000f


	//   ....[212]....
        /*0c84*/ 	.word	0x0500000f


	//   ....[213]....
        /*0c88*/ 	.word	0x0500000f


	//   ....[214]....
        /*0c8c*/ 	.word	0x0500000f


	//   ....[215]....
        /*0c90*/ 	.word	0x0500000f


	//   ....[216]....
        /*0c94*/ 	.word	0x0500000f


	//   ....[217]....
        /*0c98*/ 	.word	0x0500000f


	//   ....[218]....
        /*0c9c*/ 	.word	0x0500000f


	//   ....[219]....
        /*0ca0*/ 	.word	0x0500000f


	//   ....[220]....
        /*0ca4*/ 	.word	0x0500000f


	//   ....[221]....
        /*0ca8*/ 	.word	0x0500000f


	//   ....[222]....
        /*0cac*/ 	.word	0x0500000f


	//   ....[223]....
        /*0cb0*/ 	.word	0x0500000f


	//   ....[224]....
        /*0cb4*/ 	.word	0x0500000f


	//   ....[225]....
        /*0cb8*/ 	.word	0x0500000f


	//   ....[226]....
        /*0cbc*/ 	.word	0x0500000f


	//   ....[227]....
        /*0cc0*/ 	.word	0x0500000f


	//   ....[228]....
        /*0cc4*/ 	.word	0x0500000f


	//   ....[229]....
        /*0cc8*/ 	.word	0x0500000f


	//   ....[230]....
        /*0ccc*/ 	.word	0x0500000f


	//   ....[231]....
        /*0cd0*/ 	.word	0x0500000f


	//   ....[232]....
        /*0cd4*/ 	.word	0x0500000f


	//   ....[233]....
        /*0cd8*/ 	.word	0x0500000f


	//   ....[234]....
        /*0cdc*/ 	.word	0x0500000f


	//   ....[235]....
        /*0ce0*/ 	.word	0x0500000f


	//   ....[236]....
        /*0ce4*/ 	.word	0x0500000f


	//   ....[237]....
        /*0ce8*/ 	.word	0x0500000f


	//   ....[238]....
        /*0cec*/ 	.word	0x0500000f


	//   ....[239]....
        /*0cf0*/ 	.word	0x0500000f


	//   ....[240]....
        /*0cf4*/ 	.word	0x0500000f


	//   ....[241]....
        /*0cf8*/ 	.word	0x0500000f


	//   ....[242]....
        /*0cfc*/ 	.word	0x0500000f


	//   ....[243]....
        /*0d00*/ 	.word	0x0500000f


	//   ....[244]....
        /*0d04*/ 	.word	0x0500000f


	//   ....[245]....
        /*0d08*/ 	.word	0x0500000f


	//   ....[246]....
        /*0d0c*/ 	.word	0x0500000f


	//   ....[247]....
        /*0d10*/ 	.word	0x0500000f


	//   ....[248]....
        /*0d14*/ 	.word	0x0500000f


	//   ....[249]....
        /*0d18*/ 	.word	0x0500000f


	//   ....[250]....
        /*0d1c*/ 	.word	0x0500000f


	//   ....[251]....
        /*0d20*/ 	.word	0x0500000f


	//   ....[252]....
        /*0d24*/ 	.word	0x0500000f


	//   ....[253]....
        /*0d28*/ 	.word	0x0500000f


	//   ....[254]....
        /*0d2c*/ 	.word	0x0500000f


	//   ....[255]....
        /*0d30*/ 	.word	0x0500000f


	//   ....[0]....
        /*0d34*/ 	.word	0x0500000f


	//   ....[1]....
        /*0d38*/ 	.word	0x0500000f


	//   ....[2]....
        /*0d3c*/ 	.word	0x0500000f


	//   ....[3]....
        /*0d40*/ 	.word	0x0500000f


	//   ....[4]....
        /*0d44*/ 	.word	0x0500000f


	//   ....[5]....
        /*0d48*/ 	.word	0x0500000f


	//   ....[6]....
        /*0d4c*/ 	.word	0x0500000f


	//   ....[7]....
        /*0d50*/ 	.word	0x0500000f


	//   ....[8]....
        /*0d54*/ 	.word	0x0500000f


	//   ....[9]....
        /*0d58*/ 	.word	0x0500000f


	//   ....[10]....
        /*0d5c*/ 	.word	0x0500000f


	//   ....[11]....
        /*0d60*/ 	.word	0x0500000f


	//   ....[12]....
        /*0d64*/ 	.word	0x0500000f


	//   ....[13]....
        /*0d68*/ 	.word	0x0500000f


	//   ....[14]....
        /*0d6c*/ 	.word	0x0500000f


	//   ....[15]....
        /*0d70*/ 	.word	0x0500000f


	//----- nvinfo : EIATTR_COOP_GROUP_INSTR_OFFSETS
	.align		4
.L_381:
        /*0d74*/ 	.byte	0x04, 0x28
        /*0d76*/ 	.short	(.L_383 - .L_382)


	//   ....[0]....
.L_382:
        /*0d78*/ 	.word	0x00000060


	//   ....[1]....
        /*0d7c*/ 	.word	0x00000140


	//   ....[2]....
        /*0d80*/ 	.word	0x00000190


	//   ....[3]....
        /*0d84*/ 	.word	0x000003c0


	//   ....[4]....
        /*0d88*/ 	.word	0x00000520


	//   ....[5]....
        /*0d8c*/ 	.word	0x00000640


	//   ....[6]....
        /*0d90*/ 	.word	0x000007a0


	//   ....[7]....
        /*0d94*/ 	.word	0x00004240


	//   ....[8]....
        /*0d98*/ 	.word	0x00004250


	//   ....[9]....
        /*0d9c*/ 	.word	0x00005060


	//   ....[10]....
        /*0da0*/ 	.word	0x00005070


	//   ....[11]....
        /*0da4*/ 	.word	0x00005f00


	//   ....[12]....
        /*0da8*/ 	.word	0x00005f10


	//   ....[13]....
        /*0dac*/ 	.word	0x00007a30


	//   ....[14]....
        /*0db0*/ 	.word	0x00007a40


	//   ....[15]....
        /*0db4*/ 	.word	0x00008a90


	//   ....[16]....
        /*0db8*/ 	.word	0x00008aa0


	//   ....[17]....
        /*0dbc*/ 	.word	0x00009a50


	//   ....[18]....
        /*0dc0*/ 	.word	0x00009a60


	//   ....[19]....
        /*0dc4*/ 	.word	0x0000ac10


	//   ....[20]....
        /*0dc8*/ 	.word	0x0000ac20


	//   ....[21]....
        /*0dcc*/ 	.word	0x0000ade0


	//   ....[22]....
        /*0dd0*/ 	.word	0x0000adf0


	//   ....[23]....
        /*0dd4*/ 	.word	0x0000afc0


	//   ....[24]....
        /*0dd8*/ 	.word	0x0000afd0


	//   ....[25]....
        /*0ddc*/ 	.word	0x0000b410


	//   ....[26]....
        /*0de0*/ 	.word	0x0000b420


	//   ....[27]....
        /*0de4*/ 	.word	0x0000b5b0


	//   ....[28]....
        /*0de8*/ 	.word	0x0000b5d0


	//   ....[29]....
        /*0dec*/ 	.word	0x0000b760


	//   ....[30]....
        /*0df0*/ 	.word	0x0000b780


	//   ....[31]....
        /*0df4*/ 	.word	0x0000c1b0


	//   ....[32]....
        /*0df8*/ 	.word	0x0000c730


	//   ....[33]....
        /*0dfc*/ 	.word	0x0000c740


	//   ....[34]....
        /*0e00*/ 	.word	0x0000c750


	//   ....[35]....
        /*0e04*/ 	.word	0x0000c760


	//   ....[36]....
        /*0e08*/ 	.word	0x0000fa50


	//   ....[37]....
        /*0e0c*/ 	.word	0x0000fa60


	//   ....[38]....
        /*0e10*/ 	.word	0x0000fa70


	//   ....[39]....
        /*0e14*/ 	.word	0x0000fa80


	//   ....[40]....
        /*0e18*/ 	.word	0x00016780


	//   ....[41]....
        /*0e1c*/ 	.word	0x000167a0


	//   ....[42]....
        /*0e20*/ 	.word	0x000169f0


	//   ....[43]....
        /*0e24*/ 	.word	0x00016a10


	//   ....[44]....
        /*0e28*/ 	.word	0x0001bc60


	//   ....[45]....
        /*0e2c*/ 	.word	0x0001bc90


	//   ....[46]....
        /*0e30*/ 	.word	0x0001bf80


	//   ....[47]....
        /*0e34*/ 	.word	0x0001bff0


	//   ....[48]....
        /*0e38*/ 	.word	0x0001d170


	//   ....[49]....
        /*0e3c*/ 	.word	0x0001d3e0


	//   ....[50]....
        /*0e40*/ 	.word	0x0001d3f0


	//   ....[51]....
        /*0e44*/ 	.word	0x0001d420


	//   ....[52]....
        /*0e48*/ 	.word	0x0001ef90


	//   ....[53]....
        /*0e4c*/ 	.word	0x0001efb0


	//   ....[54]....
        /*0e50*/ 	.word	0x0001efc0


	//   ....[55]....
        /*0e54*/ 	.word	0x0001efd0


	//   ....[56]....
        /*0e58*/ 	.word	0x0001f9e0


	//   ....[57]....
        /*0e5c*/ 	.word	0x0001f9f0


	//   ....[58]....
        /*0e60*/ 	.word	0x0001fb50


	//   ....[59]....
        /*0e64*/ 	.word	0x0001fb70


	//   ....[60]....
        /*0e68*/ 	.word	0x0001fcc0


	//   ....[61]....
        /*0e6c*/ 	.word	0x0001fce0


	//   ....[62]....
        /*0e70*/ 	.word	0x0001fe40


	//   ....[63]....
        /*0e74*/ 	.word	0x0001fe60


	//   ....[64]....
        /*0e78*/ 	.word	0x00020660


	//   ....[65]....
        /*0e7c*/ 	.word	0x00020690


	//   ....[66]....
        /*0e80*/ 	.word	0x00020ee0


	//   ....[67]....
        /*0e84*/ 	.word	0x00020ef0


	//   ....[68]....
        /*0e88*/ 	.word	0x00022030


	//   ....[69]....
        /*0e8c*/ 	.word	0x00022050


	//   ....[70]....
        /*0e90*/ 	.word	0x000221a0


	//   ....[71]....
        /*0e94*/ 	.word	0x000221c0


	//   ....[72]....
        /*0e98*/ 	.word	0x00022310


	//   ....[73]....
        /*0e9c*/ 	.word	0x00022330


	//   ....[74]....
        /*0ea0*/ 	.word	0x00022490


	//   ....[75]....
        /*0ea4*/ 	.word	0x000224b0


	//   ....[76]....
        /*0ea8*/ 	.word	0x00022690


	//   ....[77]....
        /*0eac*/ 	.word	0x00022890


	//   ....[78]....
        /*0eb0*/ 	.word	0x000228c0


	//   ....[79]....
        /*0eb4*/ 	.word	0x000228f0


	//   ....[80]....
        /*0eb8*/ 	.word	0x00022920


	//   ....[81]....
        /*0ebc*/ 	.word	0x00022950


	//   ....[82]....
        /*0ec0*/ 	.word	0x00022980


	//   ....[83]....
        /*0ec4*/ 	.word	0x00022b20


	//   ....[84]....
        /*0ec8*/ 	.word	0x00022b50


	//   ....[85]....
        /*0ecc*/ 	.word	0x00022b80


	//   ....[86]....
        /*0ed0*/ 	.word	0x00022bb0


	//   ....[87]....
        /*0ed4*/ 	.word	0x00022be0


	//   ....[88]....
        /*0ed8*/ 	.word	0x00022c10


	//   ....[89]....
        /*0edc*/ 	.word	0x00022ca0


	//   ....[90]....
        /*0ee0*/ 	.word	0x00022cd0


	//   ....[91]....
        /*0ee4*/ 	.word	0x00022ce0


	//   ....[92]....
        /*0ee8*/ 	.word	0x00022d70


	//   ....[93]....
        /*0eec*/ 	.word	0x00023d60


	//   ....[94]....
        /*0ef0*/ 	.word	0x000263c0


	//   ....[95]....
        /*0ef4*/ 	.word	0x00026400


	//   ....[96]....
        /*0ef8*/ 	.word	0x00026440


	//   ....[97]....
        /*0efc*/ 	.word	0x00026500


	//   ....[98]....
        /*0f00*/ 	.word	0x00026530


	//   ....[99]....
        /*0f04*/ 	.word	0x00026590


	//   ....[100]....
        /*0f08*/ 	.word	0x000265d0


	//   ....[101]....
        /*0f0c*/ 	.word	0x00026630


	//   ....[102]....
        /*0f10*/ 	.word	0x00026650


	//   ....[103]....
        /*0f14*/ 	.word	0x00026680


	//   ....[104]....
        /*0f18*/ 	.word	0x00026eb0


	//   ....[105]....
        /*0f1c*/ 	.word	0x00026ef0


	//   ....[106]....
        /*0f20*/ 	.word	0x00026f10


	//   ....[107]....
        /*0f24*/ 	.word	0x00026fb0


	//   ....[108]....
        /*0f28*/ 	.word	0x00026fc0


	//   ....[109]....
        /*0f2c*/ 	.word	0x00027070


	//   ....[110]....
        /*0f30*/ 	.word	0x00027080


	//   ....[111]....
        /*0f34*/ 	.word	0x00027130


	//   ....[112]....
        /*0f38*/ 	.word	0x00027140


	//   ....[113]....
        /*0f3c*/ 	.word	0x000271f0


	//   ....[114]....
        /*0f40*/ 	.word	0x00027200


	//   ....[115]....
        /*0f44*/ 	.word	0x000272b0


	//   ....[116]....
        /*0f48*/ 	.word	0x000272c0


	//   ....[117]....
        /*0f4c*/ 	.word	0x00027370


	//   ....[118]....
        /*0f50*/ 	.word	0x00027380


	//   ....[119]....
        /*0f54*/ 	.word	0x000273c0


	//   ....[120]....
        /*0f58*/ 	.word	0x00027be0


	//   ....[121]....
        /*0f5c*/ 	.word	0x00027c20


	//   ....[122]....
        /*0f60*/ 	.word	0x00027c50


	//   ....[123]....
        /*0f64*/ 	.word	0x00027d10


	//   ....[124]....
        /*0f68*/ 	.word	0x00027d40


	//   ....[125]....
        /*0f6c*/ 	.word	0x00027d90


	//   ....[126]....
        /*0f70*/ 	.word	0x00027dc0


	//   ....[127]....
        /*0f74*/ 	.word	0x00027e10


	//   ....[128]....
        /*0f78*/ 	.word	0x00027e40


	//   ....[129]....
        /*0f7c*/ 	.word	0x00027eb0


	//   ....[130]....
        /*0f80*/ 	.word	0x000281b0


	//   ....[131]....
        /*0f84*/ 	.word	0x000281e0


	//   ....[132]....
        /*0f88*/ 	.word	0x000282a0


	//   ....[133]....
        /*0f8c*/ 	.word	0x000282b0


	//   ....[134]....
        /*0f90*/ 	.word	0x00028360


	//   ....[135]....
        /*0f94*/ 	.word	0x00028370


	//   ....[136]....
        /*0f98*/ 	.word	0x00028420


	//   ....[137]....
        /*0f9c*/ 	.word	0x00028430


	//   ....[138]....
        /*0fa0*/ 	.word	0x00028440


	//   ....[139]....
        /*0fa4*/ 	.word	0x000284f0


	//   ....[140]....
        /*0fa8*/ 	.word	0x00028aa0


	//   ....[141]....
        /*0fac*/ 	.word	0x00028ae0


	//   ....[142]....
        /*0fb0*/ 	.word	0x00028b70


	//   ....[143]....
        /*0fb4*/ 	.word	0x00028ba0


	//   ....[144]....
        /*0fb8*/ 	.word	0x00028c30


	//   ....[145]....
        /*0fbc*/ 	.word	0x00028c60


	//   ....[146]....
        /*0fc0*/ 	.word	0x00028cf0


	//   ....[147]....
        /*0fc4*/ 	.word	0x00028d20


	//   ....[148]....
        /*0fc8*/ 	.word	0x00028d30


	//   ....[149]....
        /*0fcc*/ 	.word	0x00028dc0


	//   ....[150]....
        /*0fd0*/ 	.word	0x00029250


	//   ....[151]....
        /*0fd4*/ 	.word	0x00029280


	//   ....[152]....
        /*0fd8*/ 	.word	0x000292f0


	//   ....[153]....
        /*0fdc*/ 	.word	0x00029320


	//   ....[154]....
        /*0fe0*/ 	.word	0x00029350


	//   ....[155]....
        /*0fe4*/ 	.word	0x00029380


	//   ....[156]....
        /*0fe8*/ 	.word	0x000293b0


	//   ....[157]....
        /*0fec*/ 	.word	0x000293e0


	//   ....[158]....
        /*0ff0*/ 	.word	0x00029590


	//   ....[159]....
        /*0ff4*/ 	.word	0x000295c0


	//   ....[160]....
        /*0ff8*/ 	.word	0x000295f0


	//   ....[161]....
        /*0ffc*/ 	.word	0x00029620


	//   ....[162]....
        /*1000*/ 	.word	0x00029650


	//   ....[163]....
        /*1004*/ 	.word	0x00029680


	//   ....[164]....
        /*1008*/ 	.word	0x00029740


	//   ....[165]....
        /*100c*/ 	.word	0x00029760


	//   ....[166]....
        /*1010*/ 	.word	0x00029770


	//   ....[167]....
        /*1014*/ 	.word	0x000297d0


	//   ....[168]....
        /*1018*/ 	.word	0x00029df0


	//   ....[169]....
        /*101c*/ 	.word	0x0002a110


	//   ....[170]....
        /*1020*/ 	.word	0x0002a1a0


	//   ....[171]....
        /*1024*/ 	.word	0x0002a240


	//   ....[172]....
        /*1028*/ 	.word	0x0002a2d0


	//   ....[173]....
        /*102c*/ 	.word	0x0002a370


	//   ....[174]....
        /*1030*/ 	.word	0x0002a400


	//   ....[175]....
        /*1034*/ 	.word	0x0002a4f0


	//   ....[176]....
        /*1038*/ 	.word	0x0002a580


	//   ....[177]....
        /*103c*/ 	.word	0x0002a620


	//   ....[178]....
        /*1040*/ 	.word	0x0002a6b0


	//   ....[179]....
        /*1044*/ 	.word	0x0002a750


	//   ....[180]....
        /*1048*/ 	.word	0x0002a7e0


	//   ....[181]....
        /*104c*/ 	.word	0x0002a8d0


	//   ....[182]....
        /*1050*/ 	.word	0x0002a960


	//   ....[183]....
        /*1054*/ 	.word	0x0002aa00


	//   ....[184]....
        /*1058*/ 	.word	0x0002aa90


	//   ....[185]....
        /*105c*/ 	.word	0x0002ab30


	//   ....[186]....
        /*1060*/ 	.word	0x0002abc0


	//   ....[187]....
        /*1064*/ 	.word	0x0002acb0


	//   ....[188]....
        /*1068*/ 	.word	0x0002ad40


	//   ....[189]....
        /*106c*/ 	.word	0x0002ad90


	//   ....[190]....
        /*1070*/ 	.word	0x0002ade0


	//   ....[191]....
        /*1074*/ 	.word	0x0002aed0


	//   ....[192]....
        /*1078*/ 	.word	0x0002af60


	//   ....[193]....
        /*107c*/ 	.word	0x0002afb0


	//   ....[194]....
        /*1080*/ 	.word	0x0002b000


	//   ....[195]....
        /*1084*/ 	.word	0x0002b260


	//   ....[196]....
        /*1088*/ 	.word	0x0002b540


	//   ....[197]....
        /*108c*/ 	.word	0x0002b630


	//   ....[198]....
        /*1090*/ 	.word	0x0002b6f0


	//   ....[199]....
        /*1094*/ 	.word	0x0002b860


	//   ....[200]....
        /*1098*/ 	.word	0x0002b8b0


	//   ....[201]....
        /*109c*/ 	.word	0x0002b9c0


	//   ....[202]....
        /*10a0*/ 	.word	0x0002ba20


	//   ....[203]....
        /*10a4*/ 	.word	0x0002bb30


	//   ....[204]....
        /*10a8*/ 	.word	0x0002bb90


	//   ....[205]....
        /*10ac*/ 	.word	0x0002bc90


	//   ....[206]....
        /*10b0*/ 	.word	0x0002bce0


	//   ....[207]....
        /*10b4*/ 	.word	0x0002bd90


	//   ....[208]....
        /*10b8*/ 	.word	0x0002bdf0


	//   ....[209]....
        /*10bc*/ 	.word	0x0002bf20


	//   ....[210]....
        /*10c0*/ 	.word	0x0002bf70


	//   ....[211]....
        /*10c4*/ 	.word	0x0002c0b0


	//   ....[212]....
        /*10c8*/ 	.word	0x0002c100


	//   ....[213]....
        /*10cc*/ 	.word	0x0002c240


	//   ....[214]....
        /*10d0*/ 	.word	0x0002c290


	//   ....[215]....
        /*10d4*/ 	.word	0x0002c3d0


	//   ....[216]....
        /*10d8*/ 	.word	0x0002c420


	//   ....[217]....
        /*10dc*/ 	.word	0x0002c560


	//   ....[218]....
        /*10e0*/ 	.word	0x0002c5b0


	//   ....[219]....
        /*10e4*/ 	.word	0x0002c6f0


	//   ....[220]....
        /*10e8*/ 	.word	0x0002c740


	//   ....[221]....
        /*10ec*/ 	.word	0x0002c860


	//   ....[222]....
        /*10f0*/ 	.word	0x0002c8b0


	//   ....[223]....
        /*10f4*/ 	.word	0x0002c9e0


	//   ....[224]....
        /*10f8*/ 	.word	0x0002cab0


	//   ....[225]....
        /*10fc*/ 	.word	0x0002cc20


	//   ....[226]....
        /*1100*/ 	.word	0x0002cc70


	//   ....[227]....
        /*1104*/ 	.word	0x0002cd70


	//   ....[228]....
        /*1108*/ 	.word	0x0002cdc0


	//   ....[229]....
        /*110c*/ 	.word	0x0002cec0


	//   ....[230]....
        /*1110*/ 	.word	0x0002cf10


	//   ....[231]....
        /*1114*/ 	.word	0x0002d040


	//   ....[232]....
        /*1118*/ 	.word	0x0002d090


	//   ....[233]....
        /*111c*/ 	.word	0x0002d180


	//   ....[234]....
        /*1120*/ 	.word	0x0002d220


	//   ....[235]....
        /*1124*/ 	.word	0x0002d360


	//   ....[236]....
        /*1128*/ 	.word	0x0002d3b0


	//   ....[237]....
        /*112c*/ 	.word	0x0002d4f0


	//   ....[238]....
        /*1130*/ 	.word	0x0002d540


	//   ....[239]....
        /*1134*/ 	.word	0x0002d680


	//   ....[240]....
        /*1138*/ 	.word	0x0002d6d0


	//   ....[241]....
        /*113c*/ 	.word	0x0002d810


	//   ....[242]....
        /*1140*/ 	.word	0x0002d860


	//   ....[243]....
        /*1144*/ 	.word	0x0002d950


	//   ....[244]....
        /*1148*/ 	.word	0x0002da10


	//   ....[245]....
        /*114c*/ 	.word	0x0002dba0


	//   ....[246]....
        /*1150*/ 	.word	0x0002dbf0


	//   ....[247]....
        /*1154*/ 	.word	0x0002dd20


	//   ....[248]....
        /*1158*/ 	.word	0x0002dd70


	//   ....[249]....
        /*115c*/ 	.word	0x0002dea0


	//   ....[250]....
        /*1160*/ 	.word	0x0002def0


	//   ....[251]....
        /*1164*/ 	.word	0x0002e020


	//   ....[252]....
        /*1168*/ 	.word	0x0002e070


	//   ....[253]....
        /*116c*/ 	.word	0x0002e100


	//   ....[254]....
        /*1170*/ 	.word	0x0002e1a0


	//   ....[255]....
        /*1174*/ 	.word	0x0002e330


	//   ....[0]....
        /*1178*/ 	.word	0x0002e3a0


	//   ....[1]....
        /*117c*/ 	.word	0x0002e410


	//   ....[2]....
        /*1180*/ 	.word	0x0002e480


	//   ....[3]....
        /*1184*/ 	.word	0x0002e4f0


	//   ....[4]....
        /*1188*/ 	.word	0x0002e570


	//   ....[5]....
        /*118c*/ 	.word	0x0002e5f0


	//   ....[6]....
        /*1190*/ 	.word	0x0002e680


	//   ....[7]....
        /*1194*/ 	.word	0x0002e6f0


	//   ....[8]....
        /*1198*/ 	.word	0x0002e760


	//   ....[9]....
        /*119c*/ 	.word	0x0002e7d0


	//   ....[10]....
        /*11a0*/ 	.word	0x0002e850


	//   ....[11]....
        /*11a4*/ 	.word	0x0002e8c0


	//   ....[12]....
        /*11a8*/ 	.word	0x0002e960


	//   ....[13]....
        /*11ac*/ 	.word	0x0002e9b0


	//   ....[14]....
        /*11b0*/ 	.word	0x0002ea40


	//   ....[15]....
        /*11b4*/ 	.word	0x0002eb70


	//----- nvinfo : EIATTR_REG_RECONFIG
	.align		4
.L_383:
        /*11b8*/ 	.byte	0x01, 0x54
	.zero		2


	//----- nvinfo : EIATTR_SYSCALL_OFFSETS
	.align		4
        /*11bc*/ 	.byte	0x04, 0x46
        /*11be*/ 	.short	(.L_385 - .L_384)


	//   ....[0]....
.L_384:
        /*11c0*/ 	.word	0x00002630


	//   ....[1]....
        /*11c4*/ 	.word	0x00002780


	//   ....[2]....
        /*11c8*/ 	.word	0x0000c320


	//   ....[3]....
        /*11cc*/ 	.word	0x0000c6b0


	//   ....[4]....
        /*11d0*/ 	.word	0x000259f0


	//   ....[5]....
        /*11d4*/ 	.word	0x00025b40


	//   ....[6]....
        /*11d8*/ 	.word	0x00025c30


	//   ....[7]....
        /*11dc*/ 	.word	0x00026b10


	//----- nvinfo : EIATTR_MBARRIER_INSTR_OFFSETS
	.align		4
.L_385:
        /*11e0*/ 	.byte	0x04, 0x39
        /*11e2*/ 	.short	(.L_387 - .L_386)


	//   ....[0]....
.L_386:
        /*11e4*/ 	.word	0x00000270
        /*11e8*/ 	.word	0x000000ff
        /*11ec*/ 	.word	0x00038800
        /*11f0*/ 	.short	0x0100
        /*11f2*/ 	.byte	0x08
	.zero		1


	//   ....[1]....
        /*11f4*/ 	.word	0x00000280
        /*11f8*/ 	.word	0x000000ff
        /*11fc*/ 	.word	0x00038820
        /*1200*/ 	.short	0x0100
        /*1202*/ 	.byte	0x08
	.zero		1


	//   ....[2]....
        /*1204*/ 	.word	0x00000370
        /*1208*/ 	.word	0x000000ff
        /*120c*/ 	.word	0x00038830
        /*1210*/ 	.short	0x0100
        /*1212*/ 	.byte	0x08
	.zero		1


	//   ....[3]....
        /*1214*/ 	.word	0x00000380
        /*1218*/ 	.word	0x000000ff
        /*121c*/ 	.word	0x00038840
        /*1220*/ 	.short	0x0100
        /*1222*/ 	.byte	0x08
	.zero		1


	//   ....[4]....
        /*1224*/ 	.word	0x00000390
        /*1228*/ 	.word	0x000000ff
        /*122c*/ 	.word	0x00038838
        /*1230*/ 	.short	0x0100
        /*1232*/ 	.byte	0x08
	.zero		1


	//   ....[5]....
        /*1234*/ 	.word	0x000003a0
        /*1238*/ 	.word	0x000000ff
        /*123c*/ 	.word	0x00038848
        /*1240*/ 	.short	0x0100
        /*1242*/ 	.byte	0x08
	.zero		1


	//   ....[6]....
        /*1244*/ 	.word	0x000004d0
        /*1248*/ 	.word	0x000000ff
        /*124c*/ 	.word	0x00038850
        /*1250*/ 	.short	0x0100
        /*1252*/ 	.byte	0x08
	.zero		1


	//   ....[7]....
        /*1254*/ 	.word	0x000004e0
        /*1258*/ 	.word	0x000000ff
        /*125c*/ 	.word	0x00038860
        /*1260*/ 	.short	0x0100
        /*1262*/ 	.byte	0x08
	.zero		1


	//   ....[8]....
        /*1264*/ 	.word	0x000004f0
        /*1268*/ 	.word	0x000000ff
        /*126c*/ 	.word	0x00038858
        /*1270*/ 	.short	0x0100
        /*1272*/ 	.byte	0x08
	.zero		1


	//   ....[9]....
        /*1274*/ 	.word	0x00000500
        /*1278*/ 	.word	0x000000ff
        /*127c*/ 	.word	0x00038868
        /*1280*/ 	.short	0x0100
        /*1282*/ 	.byte	0x08
	.zero		1


	//   ....[10]....
        /*1284*/ 	.word	0x000005f0
        /*1288*/ 	.word	0x000000ff
        /*128c*/ 	.word	0x00038870
        /*1290*/ 	.short	0x0100
        /*1292*/ 	.byte	0x06
	.zero		1


	//   ....[11]....
        /*1294*/ 	.word	0x00000600
        /*1298*/ 	.word	0x000000ff
        /*129c*/ 	.word	0x00038880
        /*12a0*/ 	.short	0x0100
        /*12a2*/ 	.byte	0x06
	.zero		1


	//   ....[12]....
        /*12a4*/ 	.word	0x00000610
        /*12a8*/ 	.word	0x000000ff
        /*12ac*/ 	.word	0x00038878
        /*12b0*/ 	.short	0x0100
        /*12b2*/ 	.byte	0x06
	.zero		1


	//   ....[13]....
        /*12b4*/ 	.word	0x00000620
        /*12b8*/ 	.word	0x000000ff
        /*12bc*/ 	.word	0x00038888
        /*12c0*/ 	.short	0x0100
        /*12c2*/ 	.byte	0x06
	.zero		1


	//   ....[14]....
        /*12c4*/ 	.word	0x00000750
        /*12c8*/ 	.word	0x000000ff
        /*12cc*/ 	.word	0x00038890
        /*12d0*/ 	.short	0x0100
        /*12d2*/ 	.byte	0x08
	.zero		1


	//   ....[15]....
        /*12d4*/ 	.word	0x00000760
        /*12d8*/ 	.word	0x000000ff
        /*12dc*/ 	.word	0x000388a0
        /*12e0*/ 	.short	0x0100
        /*12e2*/ 	.byte	0x08
	.zero		1


	//   ....[16]....
        /*12e4*/ 	.word	0x00000770
        /*12e8*/ 	.word	0x000000ff
        /*12ec*/ 	.word	0x00038898
        /*12f0*/ 	.short	0x0100
        /*12f2*/ 	.byte	0x08
	.zero		1


	//   ....[17]....
        /*12f4*/ 	.word	0x00000780
        /*12f8*/ 	.word	0x000000ff
        /*12fc*/ 	.word	0x000388a8
        /*1300*/ 	.short	0x0100
        /*1302*/ 	.byte	0x08
	.zero		1


	//   ....[18]....
        /*1304*/ 	.word	0x000008b0
        /*1308*/ 	.word	0x000000ff
        /*130c*/ 	.word	0x000388b0
        /*1310*/ 	.short	0x0100
        /*1312*/ 	.byte	0x08
	.zero		1


	//   ....[19]....
        /*1314*/ 	.word	0x000008c0
        /*1318*/ 	.word	0x000000ff
        /*131c*/ 	.word	0x000388c0
        /*1320*/ 	.short	0x0100
        /*1322*/ 	.byte	0x08
	.zero		1


	//   ....[20]....
        /*1324*/ 	.word	0x000008d0
        /*1328*/ 	.word	0x000000ff
        /*132c*/ 	.word	0x000388b8
        /*1330*/ 	.short	0x0100
        /*1332*/ 	.byte	0x08
	.zero		1


	//   ....[21]....
        /*1334*/ 	.word	0x000008e0
        /*1338*/ 	.word	0x000000ff
        /*133c*/ 	.word	0x000388c8
        /*1340*/ 	.short	0x0100
        /*1342*/ 	.byte	0x08
	.zero		1


	//   ....[22]....
        /*1344*/ 	.word	0x000041f0
        /*1348*/ 	.word	0x00000057
        /*134c*/ 	.word	0x00038890
        /*1350*/ 	.short	0x010a
        /*1352*/ 	.byte	0x3f
	.zero		1


	//   ....[23]....
        /*1354*/ 	.word	0x000079c0
        /*1358*/ 	.word	0x00000057
        /*135c*/ 	.word	0x00038890
        /*1360*/ 	.short	0x010a
        /*1362*/ 	.byte	0x3f
	.zero		1


	//   ....[24]....
        /*1364*/ 	.word	0x0000aa70
        /*1368*/ 	.word	0x00000057
        /*136c*/ 	.word	0x00038890
        /*1370*/ 	.short	0x010a
        /*1372*/ 	.byte	0x3f
	.zero		1


	//   ....[25]....
        /*1374*/ 	.word	0x0000b250
        /*1378*/ 	.word	0x0000000b
        /*137c*/ 	.word	0x00000000
        /*1380*/ 	.short	0x0101
        /*1382*/ 	.byte	0x3f
	.zero		1


	//   ....[26]....
        /*1384*/ 	.word	0x0000b290
        /*1388*/ 	.word	0x00000057
        /*138c*/ 	.word	0x000388b0
        /*1390*/ 	.short	0x010a
        /*1392*/ 	.byte	0x3f
	.zero		1


	//   ....[27]....
        /*1394*/ 	.word	0x0000b9c0
        /*1398*/ 	.word	0x00000057
        /*139c*/ 	.word	0x00000000
        /*13a0*/ 	.short	0x0101
        /*13a2*/ 	.byte	0x3f
	.zero		1


	//   ....[28]....
        /*13a4*/ 	.word	0x0000c3b0
        /*13a8*/ 	.word	0x00000017
        /*13ac*/ 	.word	0x00038800
        /*13b0*/ 	.short	0x010a
        /*13b2*/ 	.byte	0x3f
	.zero		1


	//   ....[29]....
        /*13b4*/ 	.word	0x0000c400
        /*13b8*/ 	.word	0x00000017
        /*13bc*/ 	.word	0x00038800
        /*13c0*/ 	.short	0x010a
        /*13c2*/ 	.byte	0x3f
	.zero		1


	//   ....[30]....
        /*13c4*/ 	.word	0x0000ceb0
        /*13c8*/ 	.word	0x00000017
        /*13cc*/ 	.word	0x00038800
        /*13d0*/ 	.short	0x010a
        /*13d2*/ 	.byte	0x3f
	.zero		1


	//   ....[31]....
        /*13d4*/ 	.word	0x00010040
        /*13d8*/ 	.word	0x00000017
        /*13dc*/ 	.word	0x00038800
        /*13e0*/ 	.short	0x010a
        /*13e2*/ 	.byte	0x3f
	.zero		1


	//   ....[32]....
        /*13e4*/ 	.word	0x00013210
        /*13e8*/ 	.word	0x00000000
        /*13ec*/ 	.word	0x00038830
        /*13f0*/ 	.short	0x010a
        /*13f2*/ 	.byte	0x3f
	.zero		1


	//   ....[33]....
        /*13f4*/ 	.word	0x00013260
        /*13f8*/ 	.word	0x00000000
        /*13fc*/ 	.word	0x00038830
        /*1400*/ 	.short	0x010a
        /*1402*/ 	.byte	0x3f
	.zero		1


	//   ....[34]....
        /*1404*/ 	.word	0x00016f80
        /*1408*/ 	.word	0x00000000
        /*140c*/ 	.word	0x00000000
        /*1410*/ 	.short	0x0101
        /*1412*/ 	.byte	0x3f
	.zero		1


	//   ....[35]....
        /*1414*/ 	.word	0x00018020
        /*1418*/ 	.word	0x00000009
        /*141c*/ 	.word	0x00038830
        /*1420*/ 	.short	0x010a
        /*1422*/ 	.byte	0x3f
	.zero		1


	//   ....[36]....
        /*1424*/ 	.word	0x000180b0
        /*1428*/ 	.word	0x00000009
        /*142c*/ 	.word	0x00038830
        /*1430*/ 	.short	0x010a
        /*1432*/ 	.byte	0x3f
	.zero		1


	//   ....[37]....
        /*1434*/ 	.word	0x0001b7a0
        /*1438*/ 	.word	0x00000006
        /*143c*/ 	.word	0x00038850
        /*1440*/ 	.short	0x010a
        /*1442*/ 	.byte	0x3f
	.zero		1


	//   ....[38]....
        /*1444*/ 	.word	0x0001b7f0
        /*1448*/ 	.word	0x00000006
        /*144c*/ 	.word	0x00038850
        /*1450*/ 	.short	0x010a
        /*1452*/ 	.byte	0x3f
	.zero		1


	//   ....[39]....
        /*1454*/ 	.word	0x0001c310
        /*1458*/ 	.word	0x00000009
        /*145c*/ 	.word	0x00000000
        /*1460*/ 	.short	0x0101
        /*1462*/ 	.byte	0x3f
	.zero		1


	//   ....[40]....
        /*1464*/ 	.word	0x0001c6e0
        /*1468*/ 	.word	0x00000006
        /*146c*/ 	.word	0x00000000
        /*1470*/ 	.short	0x0101
        /*1472*/ 	.byte	0x3f
	.zero		1


	//   ....[41]....
        /*1474*/ 	.word	0x0001d0b0
        /*1478*/ 	.word	0x00000002
        /*147c*/ 	.word	0x00038850
        /*1480*/ 	.short	0x010a
        /*1482*/ 	.byte	0x3f
	.zero		1


	//   ....[42]....
        /*1484*/ 	.word	0x0001d100
        /*1488*/ 	.word	0x00000002
        /*148c*/ 	.word	0x00038850
        /*1490*/ 	.short	0x010a
        /*1492*/ 	.byte	0x3f
	.zero		1


	//   ....[43]....
        /*1494*/ 	.word	0x0001dda0
        /*1498*/ 	.word	0x00000002
        /*149c*/ 	.word	0x00000000
        /*14a0*/ 	.short	0x0101
        /*14a2*/ 	.byte	0x3f
	.zero		1


	//   ....[44]....
        /*14a4*/ 	.word	0x0001f9d0
        /*14a8*/ 	.word	0x00000014
        /*14ac*/ 	.word	0x00000000
        /*14b0*/ 	.short	0x0101
        /*14b2*/ 	.byte	0x3f
	.zero		1


	//   ....[45]....
        /*14b4*/ 	.word	0x00020680
        /*14b8*/ 	.word	0x00000038
        /*14bc*/ 	.word	0x00000000
        /*14c0*/ 	.short	0x0101
        /*14c2*/ 	.byte	0x3f
	.zero		1


	//   ....[46]....
        /*14c4*/ 	.word	0x00023e40
        /*14c8*/ 	.word	0x00000010
        /*14cc*/ 	.word	0x00038820
        /*14d0*/ 	.short	0x010a
        /*14d2*/ 	.byte	0x3f
	.zero		1


	//   ....[47]....
        /*14d4*/ 	.word	0x00023ed0
        /*14d8*/ 	.word	0x0000000c
        /*14dc*/ 	.word	0x000388a0
        /*14e0*/ 	.short	0x010a
        /*14e2*/ 	.byte	0x3f
	.zero		1


	//   ....[48]....
        /*14e4*/ 	.word	0x00024420
        /*14e8*/ 	.word	0x0000000c
        /*14ec*/ 	.word	0x000388c0
        /*14f0*/ 	.short	0x010a
        /*14f2*/ 	.byte	0x3f
	.zero		1


	//   ....[49]....
        /*14f4*/ 	.word	0x00024a30
        /*14f8*/ 	.word	0x0000000b
        /*14fc*/ 	.word	0x000388a0
        /*1500*/ 	.short	0x010a
        /*1502*/ 	.byte	0x3f
	.zero		1


	//   ....[50]....
        /*1504*/ 	.word	0x00024f70
        /*1508*/ 	.word	0x0000000b
        /*150c*/ 	.word	0x000388c0
        /*1510*/ 	.short	0x010a
        /*1512*/ 	.byte	0x3f
	.zero		1


	//   ....[51]....
        /*1514*/ 	.word	0x000261f0
        /*1518*/ 	.word	0x00000005
        /*151c*/ 	.word	0x00038840
        /*1520*/ 	.short	0x010a
        /*1522*/ 	.byte	0x3f
	.zero		1


	//   ....[52]....
        /*1524*/ 	.word	0x00026800
        /*1528*/ 	.word	0x00000005
        /*152c*/ 	.word	0x00038830
        /*1530*/ 	.short	0x0107
        /*1532*/ 	.byte	0x3f
	.zero		1


	//   ....[53]....
        /*1534*/ 	.word	0x000268e0
        /*1538*/ 	.word	0x00000005
        /*153c*/ 	.word	0x00038830
        /*1540*/ 	.short	0x0101
        /*1542*/ 	.byte	0x3f
	.zero		1


	//   ....[54]....
        /*1544*/ 	.word	0x00027510
        /*1548*/ 	.word	0x00000010
        /*154c*/ 	.word	0x00038800
        /*1550*/ 	.short	0x0107
        /*1552*/ 	.byte	0x3f
	.zero		1


	//   ....[55]....
        /*1554*/ 	.word	0x00027630
        /*1558*/ 	.word	0x00000010
        /*155c*/ 	.word	0x00038800
        /*1560*/ 	.short	0x0101
        /*1562*/ 	.byte	0x3f
	.zero		1


	//   ....[56]....
        /*1564*/ 	.word	0x00027650
        /*1568*/ 	.word	0x00000010
        /*156c*/ 	.word	0x00038820
        /*1570*/ 	.short	0x010a
        /*1572*/ 	.byte	0x3f
	.zero		1


	//   ....[57]....
        /*1574*/ 	.word	0x00027a50
        /*1578*/ 	.word	0x00000006
        /*157c*/ 	.word	0x00038840
        /*1580*/ 	.short	0x010a
        /*1582*/ 	.byte	0x3f
	.zero		1


	//   ....[58]....
        /*1584*/ 	.word	0x00027fd0
        /*1588*/ 	.word	0x00000006
        /*158c*/ 	.word	0x00038830
        /*1590*/ 	.short	0x0107
        /*1592*/ 	.byte	0x3f
	.zero		1


	//   ....[59]....
        /*1594*/ 	.word	0x00028090
        /*1598*/ 	.word	0x00000006
        /*159c*/ 	.word	0x00038830
        /*15a0*/ 	.short	0x0101
        /*15a2*/ 	.byte	0x3f
	.zero		1


	//   ....[60]....
        /*15a4*/ 	.word	0x000280f0
        /*15a8*/ 	.word	0x00000006
        /*15ac*/ 	.word	0x00038860
        /*15b0*/ 	.short	0x010a
        /*15b2*/ 	.byte	0x3f
	.zero		1


	//   ....[61]....
        /*15b4*/ 	.word	0x00028620
        /*15b8*/ 	.word	0x00000006
        /*15bc*/ 	.word	0x00038850
        /*15c0*/ 	.short	0x0107
        /*15c2*/ 	.byte	0x3f
	.zero		1


	//   ....[62]....
        /*15c4*/ 	.word	0x000287c0
        /*15c8*/ 	.word	0x00000006
        /*15cc*/ 	.word	0x00038850
        /*15d0*/ 	.short	0x0101
        /*15d2*/ 	.byte	0x3f
	.zero		1


	//   ....[63]....
        /*15d4*/ 	.word	0x000289f0
        /*15d8*/ 	.word	0x00000004
        /*15dc*/ 	.word	0x00038860
        /*15e0*/ 	.short	0x010a
        /*15e2*/ 	.byte	0x3f
	.zero		1


	//   ....[64]....
        /*15e4*/ 	.word	0x00028f50
        /*15e8*/ 	.word	0x00000004
        /*15ec*/ 	.word	0x00038850
        /*15f0*/ 	.short	0x0107
        /*15f2*/ 	.byte	0x3f
	.zero		1


	//   ....[65]....
        /*15f4*/ 	.word	0x00029010
        /*15f8*/ 	.word	0x00000004
        /*15fc*/ 	.word	0x00038850
        /*1600*/ 	.short	0x0101
        /*1602*/ 	.byte	0x3f
	.zero		1


	//   ....[66]....
        /*1604*/ 	.word	0x00029d70
        /*1608*/ 	.word	0x00000005
        /*160c*/ 	.word	0x00038820
        /*1610*/ 	.short	0x010a
        /*1612*/ 	.byte	0x3f
	.zero		1


	//   ....[67]....
        /*1614*/ 	.word	0x00029ee0
        /*1618*/ 	.word	0x00000003
        /*161c*/ 	.word	0x00038840
        /*1620*/ 	.short	0x010a
        /*1622*/ 	.byte	0x3f
	.zero		1


	//   ....[68]....
        /*1624*/ 	.word	0x00029f80
        /*1628*/ 	.word	0x00000017
        /*162c*/ 	.word	0x00038840
        /*1630*/ 	.short	0x010a
        /*1632*/ 	.byte	0x3f
	.zero		1


	//   ....[69]....
        /*1634*/ 	.word	0x00029fc0
        /*1638*/ 	.word	0x00000003
        /*163c*/ 	.word	0x00038860
        /*1640*/ 	.short	0x010a
        /*1642*/ 	.byte	0x3f
	.zero		1


	//   ....[70]....
        /*1644*/ 	.word	0x0002a000
        /*1648*/ 	.word	0x00000017
        /*164c*/ 	.word	0x00038860
        /*1650*/ 	.short	0x010a
        /*1652*/ 	.byte	0x3f
	.zero		1


	//   ....[71]....
        /*1654*/ 	.word	0x0002a060
        /*1658*/ 	.word	0x00000057
        /*165c*/ 	.word	0x00038890
        /*1660*/ 	.short	0x010a
        /*1662*/ 	.byte	0x3f
	.zero		1


	//   ....[72]....
        /*1664*/ 	.word	0x0002a440
        /*1668*/ 	.word	0x00000057
        /*166c*/ 	.word	0x00038890
        /*1670*/ 	.short	0x010a
        /*1672*/ 	.byte	0x3f
	.zero		1


	//   ....[73]....
        /*1674*/ 	.word	0x0002a820
        /*1678*/ 	.word	0x00000057
        /*167c*/ 	.word	0x00038890
        /*1680*/ 	.short	0x010a
        /*1682*/ 	.byte	0x3f
	.zero		1


	//   ....[74]....
        /*1684*/ 	.word	0x0002ac00
        /*1688*/ 	.word	0x00000057
        /*168c*/ 	.word	0x000388b0
        /*1690*/ 	.short	0x010a
        /*1692*/ 	.byte	0x3f
	.zero		1


	//   ....[75]....
        /*1694*/ 	.word	0x0002ae20
        /*1698*/ 	.word	0x00000017
        /*169c*/ 	.word	0x00038800
        /*16a0*/ 	.short	0x010a
        /*16a2*/ 	.byte	0x3f
	.zero		1


	//   ....[76]....
        /*16a4*/ 	.word	0x0002b040
        /*16a8*/ 	.word	0x00000017
        /*16ac*/ 	.word	0x00038800
        /*16b0*/ 	.short	0x010a
        /*16b2*/ 	.byte	0x3f
	.zero		1


	//   ....[77]....
        /*16b4*/ 	.word	0x0002b090
        /*16b8*/ 	.word	0x00000000
        /*16bc*/ 	.word	0x00038830
        /*16c0*/ 	.short	0x010a
        /*16c2*/ 	.byte	0x3f
	.zero		1


	//   ....[78]....
        /*16c4*/ 	.word	0x0002b0e0
        /*16c8*/ 	.word	0x00000009
        /*16cc*/ 	.word	0x00038830
        /*16d0*/ 	.short	0x010a
        /*16d2*/ 	.byte	0x3f
	.zero		1


	//   ....[79]....
        /*16d4*/ 	.word	0x0002b130
        /*16d8*/ 	.word	0x00000006
        /*16dc*/ 	.word	0x00038850
        /*16e0*/ 	.short	0x010a
        /*16e2*/ 	.byte	0x3f
	.zero		1


	//   ....[80]....
        /*16e4*/ 	.word	0x0002b180
        /*16e8*/ 	.word	0x00000002
        /*16ec*/ 	.word	0x00038850
        /*16f0*/ 	.short	0x010a
        /*16f2*/ 	.byte	0x3f
	.zero		1


	//   ....[81]....
        /*16f4*/ 	.word	0x0002b320
        /*16f8*/ 	.word	0x00000010
        /*16fc*/ 	.word	0x00038820
        /*1700*/ 	.short	0x010a
        /*1702*/ 	.byte	0x3f
	.zero		1


	//   ....[82]....
        /*1704*/ 	.word	0x0002b370
        /*1708*/ 	.word	0x0000000c
        /*170c*/ 	.word	0x000388a0
        /*1710*/ 	.short	0x010a
        /*1712*/ 	.byte	0x3f
	.zero		1


	//   ....[83]....
        /*1714*/ 	.word	0x0002b3c0
        /*1718*/ 	.word	0x0000000c
        /*171c*/ 	.word	0x000388c0
        /*1720*/ 	.short	0x010a
        /*1722*/ 	.byte	0x3f
	.zero		1


	//   ....[84]....
        /*1724*/ 	.word	0x0002b410
        /*1728*/ 	.word	0x0000000b
        /*172c*/ 	.word	0x000388a0
        /*1730*/ 	.short	0x010a
        /*1732*/ 	.byte	0x3f
	.zero		1


	//   ....[85]....
        /*1734*/ 	.word	0x0002b460
        /*1738*/ 	.word	0x0000000b
        /*173c*/ 	.word	0x000388c0
        /*1740*/ 	.short	0x010a
        /*1742*/ 	.byte	0x3f
	.zero		1


	//   ....[86]....
        /*1744*/ 	.word	0x0002b580
        /*1748*/ 	.word	0x00000005
        /*174c*/ 	.word	0x00038840
        /*1750*/ 	.short	0x010a
        /*1752*/ 	.byte	0x3f
	.zero		1


	//   ....[87]....
        /*1754*/ 	.word	0x0002c8e0
        /*1758*/ 	.word	0x00000010
        /*175c*/ 	.word	0x00038820
        /*1760*/ 	.short	0x010a
        /*1762*/ 	.byte	0x3f
	.zero		1


	//   ....[88]....
        /*1764*/ 	.word	0x0002c930
        /*1768*/ 	.word	0x00000006
        /*176c*/ 	.word	0x00038840
        /*1770*/ 	.short	0x010a
        /*1772*/ 	.byte	0x3f
	.zero		1


	//   ....[89]....
        /*1774*/ 	.word	0x0002d0d0
        /*1778*/ 	.word	0x00000006
        /*177c*/ 	.word	0x00038860
        /*1780*/ 	.short	0x010a
        /*1782*/ 	.byte	0x3f
	.zero		1


	//   ....[90]....
        /*1784*/ 	.word	0x0002d8a0
        /*1788*/ 	.word	0x00000004
        /*178c*/ 	.word	0x00038860
        /*1790*/ 	.short	0x010a
        /*1792*/ 	.byte	0x3f
	.zero		1


	//   ....[91]....
        /*1794*/ 	.word	0x0002ea90
        /*1798*/ 	.word	0x00000005
        /*179c*/ 	.word	0x00038820
        /*17a0*/ 	.short	0x010a
        /*17a2*/ 	.byte	0x3f
	.zero		1


	//   ....[92]....
        /*17a4*/ 	.word	0x0002ec30
        /*17a8*/ 	.word	0x00000003
        /*17ac*/ 	.word	0x00038840
        /*17b0*/ 	.short	0x010a
        /*17b2*/ 	.byte	0x3f
	.zero		1


	//   ....[93]....
        /*17b4*/ 	.word	0x0002ec80
        /*17b8*/ 	.word	0x00000017
        /*17bc*/ 	.word	0x00038840
        /*17c0*/ 	.short	0x010a
        /*17c2*/ 	.byte	0x3f
	.zero		1


	//   ....[94]....
        /*17c4*/ 	.word	0x0002ecd0
        /*17c8*/ 	.word	0x00000003
        /*17cc*/ 	.word	0x00038860
        /*17d0*/ 	.short	0x010a
        /*17d2*/ 	.byte	0x3f
	.zero		1


	//----- nvinfo : EIATTR_NUM_MBARRIERS
	.align		4
.L_387:
        /*17d4*/ 	.byte	0x03, 0x38
        /*17d6*/ 	.short	0x0016


	//----- nvinfo : EIATTR_EXIT_INSTR_OFFSETS
	.align		4
        /*17d8*/ 	.byte	0x04, 0x1c
        /*17da*/ 	.short	(.L_389 - .L_388)


	//   ....[0]....
.L_388:
        /*17dc*/ 	.word	0x0002a050


	//----- nvinfo : EIATTR_MAX_THREADS
	.align		4
.L_389:
        /*17e0*/ 	.byte	0x04, 0x05
        /*17e2*/ 	.short	(.L_391 - .L_390)
.L_390:
        /*17e4*/ 	.word	0x00000180
        /*17e8*/ 	.word	0x00000001
        /*17ec*/ 	.word	0x00000001


	//----- nvinfo : EIATTR_CRS_STACK_SIZE
	.align		4
.L_391:
        /*17f0*/ 	.byte	0x04, 0x1e
        /*17f2*/ 	.short	(.L_393 - .L_392)
.L_392:
        /*17f4*/ 	.word	0x00000000


	//----- nvinfo : EIATTR_CBANK_PARAM_SIZE
	.align		4
.L_393:
        /*17f8*/ 	.byte	0x03, 0x19
        /*17fa*/ 	.short	0x0af0


	//----- nvinfo : EIATTR_PARAM_CBANK
	.align		4
        /*17fc*/ 	.byte	0x04, 0x0a
        /*17fe*/ 	.short	(.L_395 - .L_394)
	.align		4
.L_394:
        /*1800*/ 	.word	index@(.nv.constant0._ZN7cutlass13device_kernelIN5flash11enable_sm90INS1_16FlashAttnFwdSm90INS1_25CollectiveMainloopFwdSm90ILi2EN4cute5tupleIJNS5_1CILi1EEES8_S8_EEENS6_IJNS7_ILi128EEENS7_ILi80EEENS7_ILi256EEEEEELi256ENS_6half_tEfNS_4arch4Sm90ELb0ELb0ELb0ELb1ELb1ELb1ELb0ELb1ELb1ELb1ELb1ELb0EEENS1_21CollectiveEpilogueFwdINS6_IJSA_SC_SB_EEES9_SE_SG_Li256ELb1ELb1ELb1ELb0EEENS1_36VarlenDynamicPersistentTileSchedulerILi128ELi80ELi256ELi128ELb1ELb1ELb1ELb0ELb1ELb1EEEEEEEEEvNT_6ParamsE)
        /*1804*/ 	.short	0x0210
        /*1806*/ 	.short	0x0af0


	//----- nvinfo : EIATTR_SW_WAR
	.align		4
.L_395:
        /*1808*/ 	.byte	0x04, 0x36
        /*180a*/ 	.short	(.L_397 - .L_396)
.L_396:
        /*180c*/ 	.word	0x00000008
.L_397:


//--------------------- .nv.info._ZN7cutlass13device_kernelIN5flash11enable_sm90INS1_16FlashAttnFwdSm90INS1_25CollectiveMainloopFwdSm90ILi2EN4cute5tupleIJNS5_1CILi1EEES8_S8_EEENS6_IJNS7_ILi128EEENS7_ILi64EEENS7_ILi256EEEEEELi256ENS_6half_tEfNS_4arch4Sm90ELb0ELb1ELb0ELb0ELb1ELb0ELb0ELb1ELb1ELb1ELb1ELb0EEENS1_21CollectiveEpilogueFwdINS6_IJSA_SC_SB_EEES9_SE_SG_Li256ELb0ELb1ELb1ELb0EEENS1_19SingleTileSchedulerILb0ELb1ELb1ELi128EEEEEEEEEvNT_6ParamsE --------------------------
	.section	.nv.info._ZN7cutlass13device_kernelIN5flash11enable_sm90INS1_16FlashAttnFwdSm90INS1_25CollectiveMainloopFwdSm90ILi2EN4cute5tupleIJNS5_1CILi1EEES8_S8_EEENS6_IJNS7_ILi128EEENS7_ILi64EEENS7_ILi256EEEEEELi256ENS_6half_tEfNS_4arch4Sm90ELb0ELb1ELb0ELb0ELb1ELb0ELb0ELb1ELb1ELb1ELb1ELb0EEENS1_21CollectiveEpilogueFwdINS6_IJSA_SC_SB_EEES9_SE_SG_Li256ELb0ELb1ELb1ELb0EEENS1_19SingleTileSchedulerILb0ELb1ELb1ELi128EEEEEEEEEvNT_6ParamsE,"",@"SHT_CUDA_INFO"
	.sectionflags	@""
	.align	4


	//----- nvinfo : EIATTR_CUDA_API_VERSION
	.align		4
        /*0000*/ 	.byte	0x04, 0x37
        /*0002*/ 	.short	(.L_399 - .L_398)
.L_398:
        /*0004*/ 	.word	0x00000082


	//----- nvinfo : EIATTR_KPARAM_INFO
	.align		4
.L_399:
        /*0008*/ 	.byte	0x04, 0x17
        /*000a*/ 	.short	(.L_401 - .L_400)
.L_400:
        /*000c*/ 	.word	0x00000000
        /*0010*/ 	.short	0x0000
        /*0012*/ 	.short	0x0070
        /*0014*/ 	.byte	0x00, 0xf0, 0x01, 0x28


	//----- nvinfo : EIATTR_SPARSE_MMA_MASK
	.align		4
.L_401:
        /*0018*/ 	.byte	0x03, 0x50
        /*001a*/ 	.short	0x0000


	//----- nvinfo : EIATTR_MAXREG_COUNT
	.align		4
        /*001c*/ 	.byte	0x03, 0x1b
        /*001e*/ 	.short	0x00a8


	//----- nvinfo : EIATTR_NUM_BARRIERS
	.align		4
        /*0020*/ 	.byte	0x02, 0x4c
        /*0022*/ 	.byte	0x09
	.zero		1


	//----- nvinfo : EIATTR_EXTERNS
	.align		4
        /*0024*/ 	.byte	0x04, 0x0f
        /*0026*/ 	.short	(.L_403 - .L_402)


	//   ....[0]....
	.align		4
.L_402:
        /*0028*/ 	.word	index@(__assertfail)


	//----- nvinfo : EIATTR_ANNOTATIONS
	.align		4
.L_403:
        /*002c*/ 	.byte	0x04, 0x55
        /*002e*/ 	.short	(.L_405 - .L_404)


	//   ....[0]....
.L_404:
        /*0030*/ 	.word	0x00000001
        /*0034*/ 	.byte	0xb0, 0x08, 0x00, 0x00, 0x01, 0x00, 0x00, 0x00, 0xe0, 0x09, 0x00, 0x00, 0x01, 0x00, 0x00, 0x00
        /*0044*/ 	.byte	0x90, 0x19, 0x00, 0x00, 0x01, 0x00, 0x00, 0x00, 0x30, 0xcd, 0x00, 0x00, 0x01, 0x00, 0x00, 0x00
        /*0054*/ 	.byte	0x40, 0xef, 0x00, 0x00, 0x01, 0x00, 0x00, 0x00, 0xd0, 0x02, 0x01, 0x00, 0x01, 0x00, 0x00, 0x00
        /*0064*/ 	.byte	0x70, 0x04, 0x01, 0x00, 0x01, 0x00, 0x00, 0x00, 0x00, 0x19, 0x01, 0x00, 0x01, 0x00, 0x00, 0x00
        /*0074*/ 	.byte	0xa0, 0x2e, 0x01, 0x00


	//----- nvinfo : EIATTR_MERCURY_ISA_VERSION
	.align		4
.L_405:
        /*0078*/ 	.byte	0x03, 0x5f
        /*007a*/ 	.short	0x0101


	//----- nvinfo : EIATTR_INT_WARP_WIDE_INSTR_OFFSETS
	.align		4
        /*007c*/ 	.byte	0x04, 0x31
        /*007e*/ 	.short	(.L_407 - .L_406)


	//   ....[0]....
.L_406:
        /*0080*/ 	.word	0x000000c0


	//   ....[1]....
        /*0084*/ 	.word	0x000000d0


	//   ....[2]....
        /*0088*/ 	.word	0x00000170


	//----- nvinfo : EIATTR_COOP_GROUP_MASK_REGIDS
	.align		4
.L_407:
        /*008c*/ 	.byte	0x04, 0x29
        /*008e*/ 	.short	(.L_409 - .L_408)


	//   ....[0]....
.L_408:
        /*0090*/ 	.word	0xffffffff


	//   ....[1]....
        /*0094*/ 	.word	0xffffffff


	//   ....[2]....
        /*0098*/ 	.word	0xffffffff


	//   ....[3]....
        /*009c*/ 	.word	0xffffffff


	//   ....[4]....
        /*00a0*/ 	.word	0xffffffff


	//   ....[5]....
        /*00a4*/ 	.word	0xffffffff


	//   ....[6]....
        /*00a8*/ 	.word	0xffffffff


	//   ....[7]....
        /*00ac*/ 	.word	0xffffffff


	//   ....[8]....
        /*00b0*/ 	.word	0xffffffff


	//   ....[9]....
        /*00b4*/ 	.word	0xffffffff


	//   ....[10]....
        /*00b8*/ 	.word	0xffffffff


	//   ....[11]....
        /*00bc*/ 	.word	0xffffffff


	//   ....[12]....
        /*00c0*/ 	.word	0xffffffff


	//   ....[13]....
        /*00c4*/ 	.word	0xffffffff


	//   ....[14]....
        /*00c8*/ 	.word	0xffffffff


	//   ....[15]....
        /*00cc*/ 	.word	0xffffffff


	//   ....[16]....
        /*00d0*/ 	.word	0xffffffff


	//   ....[17]....
        /*00d4*/ 	.word	0xffffffff


	//   ....[18]....
        /*00d8*/ 	.word	0xffffffff


	//   ....[19]....
        /*00dc*/ 	.word	0xffffffff


	//   ....[20]....
        /*00e0*/ 	.word	0xffffffff


	//   ....[21]....
        /*00e4*/ 	.word	0xffffffff


	//   ....[22]....
        /*00e8*/ 	.word	0xffffffff


	//   ....[23]....
        /*00ec*/ 	.word	0xffffffff


	//   ....[24]....
        /*00f0*/ 	.word	0xffffffff


	//   ....[25]....
        /*00f4*/ 	.word	0xffffffff


	//   ....[26]....
        /*00f8*/ 	.word	0xffffffff


	//   ....[27]....
        /*00fc*/ 	.word	0xffffffff


	//   ....[28]....
        /*0100*/ 	.word	0xffffffff


	//   ....[29]....
        /*0104*/ 	.word	0xffffffff


	//   ....[30]....
        /*0108*/ 	.word	0xffffffff


	//   ....[31]....
        /*010c*/ 	.word	0xffffffff


	//   ....[32]....
        /*0110*/ 	.word	0xffffffff


	//   ....[33]....
        /*0114*/ 	.word	0xffffffff


	//   ....[34]....
        /*0118*/ 	.word	0xffffffff


	//   ....[35]....
        /*011c*/ 	.word	0xffffffff


	//   ....[36]....
        /*0120*/ 	.word	0xffffffff


	//   ....[37]....
        /*0124*/ 	.word	0xffffffff


	//   ....[38]....
        /*0128*/ 	.word	0xffffffff


	//   ....[39]....
        /*012c*/ 	.word	0xffffffff


	//   ....[40]....
        /*0130*/ 	.word	0xffffffff


	//   ....[41]....
        /*0134*/ 	.word	0xffffffff


	//   ....[42]....
        /*0138*/ 	.word	0xffffffff


	//   ....[43]....
        /*013c*/ 	.word	0xffffffff


	//   ....[44]....
        /*0140*/ 	.word	0xffffffff


	//   ....[45]....
        /*0144*/ 	.word	0xffffffff


	//   ....[46]....
        /*0148*/ 	.word	0xffffffff


	//   ....[47]....
        /*014c*/ 	.word	0xffffffff


	//   ....[48]....
        /*0150*/ 	.word	0xffffffff


	//   ....[49]....
        /*0154*/ 	.word	0xffffffff


	//   ....[50]....
        /*0158*/ 	.word	0xffffffff


	//   ....[51]....
        /*015c*/ 	.word	0xffffffff


	//   ....[52]....
        /*0160*/ 	.word	0xffffffff


	//   ....[53]....
        /*0164*/ 	.word	0xffffffff


	//   ....[54]....
        /*0168*/ 	.word	0xffffffff


	//   ....[55]....
        /*016c*/ 	.word	0xffffffff


	//   ....[56]....
        /*0170*/ 	.word	0xffffffff


	//   ....[57]....
        /*0174*/ 	.word	0xffffffff


	//   ....[58]....
        /*0178*/ 	.word	0xffffffff


	//   ....[59]....
        /*017c*/ 	.word	0xffffffff


	//   ....[60]....
        /*0180*/ 	.word	0xffffffff


	//   ....[61]....
        /*0184*/ 	.word	0xffffffff


	//   ....[62]....
        /*0188*/ 	.word	0xffffffff


	//   ....[63]....
        /*018c*/ 	.word	0xffffffff


	//   ....[64]....
        /*0190*/ 	.word	0xffffffff


	//   ....[65]....
        /*0194*/ 	.word	0xffffffff


	//   ....[66]....
        /*0198*/ 	.word	0xffffffff


	//   ....[67]....
        /*019c*/ 	.word	0xffffffff


	//   ....[68]....
        /*01a0*/ 	.word	0xffffffff


	//   ....[69]....
        /*01a4*/ 	.word	0xffffffff


	//   ....[70]....
        /*01a8*/ 	.word	0xffffffff


	//   ....[71]....
        /*01ac*/ 	.word	0xffffffff


	//   ....[72]....
        /*01b0*/ 	.word	0xffffffff


	//   ....[73]....
        /*01b4*/ 	.word	0xffffffff


	//   ....[74]....
        /*01b8*/ 	.word	0xffffffff


	//   ....[75]....
        /*01bc*/ 	.word	0xffffffff


	//   ....[76]....
        /*01c0*/ 	.word	0xffffffff


	//   ....[77]....
        /*01c4*/ 	.word	0xffffffff


	//   ....[78]....
        /*01c8*/ 	.word	0xffffffff


	//   ....[79]....
        /*01cc*/ 	.word	0xffffffff


	//   ....[80]....
        /*01d0*/ 	.word	0xffffffff


	//   ....[81]....
        /*01d4*/ 	.word	0xffffffff


	//   ....[82]....
        /*01d8*/ 	.word	0xffffffff


	//   ....[83]....
        /*01dc*/ 	.word	0xffffffff


	//   ....[84]....
        /*01e0*/ 	.word	0xffffffff


	//   ....[85]....
        /*01e4*/ 	.word	0xffffffff


	//   ....[86]....
        /*01e8*/ 	.word	0xffffffff


	//   ....[87]....
        /*01ec*/ 	.word	0xffffffff


	//   ....[88]....
        /*01f0*/ 	.word	0xffffffff


	//   ....[89]....
        /*01f4*/ 	.word	0xffffffff


	//   ....[90]....
        /*01f8*/ 	.word	0xffffffff


	//   ....[91]....
        /*01fc*/ 	.word	0x0500000f


	//   ....[92]....
        /*0200*/ 	.word	0x0500000f


	//   ....[93]....
        /*0204*/ 	.word	0x0500000f


	//   ....[94]....
        /*0208*/ 	.word	0x0500000f


	//   ....[95]....
        /*020c*/ 	.word	0x0500000f


	//   ....[96]....
        /*0210*/ 	.word	0x0500000f


	//   ....[97]....
        /*0214*/ 	.word	0x0500000f


	//   ....[98]....
        /*0218*/ 	.word	0x0500000f


	//   ....[99]....
        /*021c*/ 	.word	0x0500000f


	//   ....[100]....
        /*0220*/ 	.word	0x0500000f


	//   ....[101]....
        /*0224*/ 	.word	0x0500000f


	//   ....[102]....
        /*0228*/ 	.word	0x0500000f


	//   ....[103]....
        /*022c*/ 	.word	0x0500000f


	//   ....[104]....
        /*0230*/ 	.word	0x0500000f


	//   ....[105]....
        /*0234*/ 	.word	0x0500000f


	//   ....[106]....
        /*0238*/ 	.word	0x0500000f


	//   ....[107]....
        /*023c*/ 	.word	0x0500000f


	//   ....[108]....
        /*0240*/ 	.word	0x0500000f


	//   ....[109]....
        /*0244*/ 	.word	0x0500000f


	//   ....[110]....
        /*0248*/ 	.word	0x0500000f


	//   ....[111]....
        /*024c*/ 	.word	0x0500000f


	//   ....[112]....
        /*0250*/ 	.word	0x0500000f


	//   ....[113]....
        /*0254*/ 	.word	0x0500000f


	//   ....[114]....
        /*0258*/ 	.word	0x0500000f


	//   ....[115]....
        /*025c*/ 	.word	0x0500000f


	//   ....[116]....
        /*0260*/ 	.word	0x0500000f


	//   ....[117]....
        /*0264*/ 	.word	0x0500000f


	//   ....[118]....
        /*0268*/ 	.word	0x0500000f


	//   ....[119]....
        /*026c*/ 	.word	0x0500000f


	//   ....[120]....
        /*0270*/ 	.word	0x0500000f


	//   ....[121]....
        /*0274*/ 	.word	0x0500000f


	//   ....[122]....
        /*0278*/ 	.word	0x0500000f


	//   ....[123]....
        /*027c*/ 	.word	0x0500000f


	//   ....[124]....
        /*0280*/ 	.word	0x0500000f


	//   ....[125]....
        /*0284*/ 	.word	0x0500000f


	//   ....[126]....
        /*0288*/ 	.word	0x0500000f


	//   ....[127]....
        /*028c*/ 	.word	0x0500000f


	//   ....[128]....
        /*0290*/ 	.word	0x0500000f


	//   ....[129]....
        /*0294*/ 	.word	0x0500000f


	//   ....[130]....
        /*0298*/ 	.word	0x0500000f


	//   ....[131]....
        /*029c*/ 	.word	0x0500000f


	//   ....[132]....
        /*02a0*/ 	.word	0x0500000f


	//   ....[133]....
        /*02a4*/ 	.word	0x0500000f


	//   ....[134]....
        /*02a8*/ 	.word	0x0500000f


	//   ....[135]....
        /*02ac*/ 	.word	0x0500000f


	//   ....[136]....
        /*02b0*/ 	.word	0x0500000f


	//   ....[137]....
        /*02b4*/ 	.word	0x0500000f


	//   ....[138]....
        /*02b8*/ 	.word	0x0500000f


	//   ....[139]....
        /*02bc*/ 	.word	0x0500000f


	//   ....[140]....
        /*02c0*/ 	.word	0x0500000f


	//----- nvinfo : EIATTR_COOP_GROUP_INSTR_OFFSETS
	.align		4
.L_409:
        /*02c4*/ 	.byte	0x04, 0x28
        /*02c6*/ 	.short	(.L_411 - .L_410)


	//   ....[0]....
.L_410:
        /*02c8*/ 	.word	0x00000070


	//   ....[1]....
        /*02cc*/ 	.word	0x000000b0


	//   ....[2]....
        /*02d0*/ 	.word	0x000002d0


	//   ....[3]....
        /*02d4*/ 	.word	0x00000430


	//   ....[4]....
        /*02d8*/ 	.word	0x00000550


	//   ....[5]....
        /*02dc*/ 	.word	0x000006b0


	//   ....[6]....
        /*02e0*/ 	.word	0x00001770


	//   ....[7]....
        /*02e4*/ 	.word	0x00002770


	//   ....[8]....
        /*02e8*/ 	.word	0x00002a20


	//   ....[9]....
        /*02ec*/ 	.word	0x00003350


	//   ....[10]....
        /*02f0*/ 	.word	0x00003470


	//   ....[11]....
        /*02f4*/ 	.word	0x00003820


	//   ....[12]....
        /*02f8*/ 	.word	0x00003930


	//   ....[13]....
        /*02fc*/ 	.word	0x00005930


	//   ....[14]....
        /*0300*/ 	.word	0x00005b50


	//   ....[15]....
        /*0304*/ 	.word	0x00006280


	//   ....[16]....
        /*0308*/ 	.word	0x00006380


	//   ....[17]....
        /*030c*/ 	.word	0x00006700


	//   ....[18]....
        /*0310*/ 	.word	0x00006760


	//   ....[19]....
        /*0314*/ 	.word	0x000085d0


	//   ....[20]....
        /*0318*/ 	.word	0x000085e0


	//   ....[21]....
        /*031c*/ 	.word	0x00008640


	//   ....[22]....
        /*0320*/ 	.word	0x00008660


	//   ....[23]....
        /*0324*/ 	.word	0x0000a270


	//   ....[24]....
        /*0328*/ 	.word	0x0000a4d0


	//   ....[25]....
        /*032c*/ 	.word	0x0000ac20


	//   ....[26]....
        /*0330*/ 	.word	0x0000ad20


	//   ....[27]....
        /*0334*/ 	.word	0x0000b0a0


	//   ....[28]....
        /*0338*/ 	.word	0x0000b100


	//   ....[29]....
        /*033c*/ 	.word	0x0000c170


	//   ....[30]....
        /*0340*/ 	.word	0x0000c190


	//   ....[31]....
        /*0344*/ 	.word	0x0000c210


	//   ....[32]....
        /*0348*/ 	.word	0x0000c240


	//   ....[33]....
        /*034c*/ 	.word	0x0000d4d0


	//   ....[34]....
        /*0350*/ 	.word	0x0000d530


	//   ....[35]....
        /*0354*/ 	.word	0x0000d570


	//   ....[36]....
        /*0358*/ 	.word	0x0000d5b0


	//   ....[37]....
        /*035c*/ 	.word	0x0000d5e0


	//   ....[38]....
        /*0360*/ 	.word	0x0000d610


	//   ....[39]....
        /*0364*/ 	.word	0x0000e250


	//   ....[40]....
        /*0368*/ 	.word	0x0000e260


	//   ....[41]....
        /*036c*/ 	.word	0x0000f2b0


	//   ....[42]....
        /*0370*/ 	.word	0x00010960


	//   ....[43]....
        /*0374*/ 	.word	0x00010980


	//   ....[44]....
        /*0378*/ 	.word	0x00010990


	//   ....[45]....
        /*037c*/ 	.word	0x000109a0


	//   ....[46]....
        /*0380*/ 	.word	0x000109b0


	//   ....[47]....
        /*0384*/ 	.word	0x00010a20


	//   ....[48]....
        /*0388*/ 	.word	0x00010a50


	//   ....[49]....
        /*038c*/ 	.word	0x00010ab0


	//   ....[50]....
        /*0390*/ 	.word	0x000110e0


	//   ....[51]....
        /*0394*/ 	.word	0x00011110


	//   ....[52]....
        /*0398*/ 	.word	0x00011140


	//   ....[53]....
        /*039c*/ 	.word	0x00011160


	//   ....[54]....
        /*03a0*/ 	.word	0x00011170


	//   ....[55]....
        /*03a4*/ 	.word	0x00011200


	//   ....[56]....
        /*03a8*/ 	.word	0x00011230


	//   ....[57]....
        /*03ac*/ 	.word	0x000112a0


	//   ....[58]....
        /*03b0*/ 	.word	0x000112d0


	//   ....[59]....
        /*03b4*/ 	.word	0x00011340


	//   ....[60]....
        /*03b8*/ 	.word	0x00011370


	//   ....[61]....
        /*03bc*/ 	.word	0x000113e0


	//   ....[62]....
        /*03c0*/ 	.word	0x00011410


	//   ....[63]....
        /*03c4*/ 	.word	0x00011480


	//   ....[64]....
        /*03c8*/ 	.word	0x000114b0


	//   ....[65]....
        /*03cc*/ 	.word	0x00011510


	//   ....[66]....
        /*03d0*/ 	.word	0x00011d00


	//   ....[67]....
        /*03d4*/ 	.word	0x00011d30


	//   ....[68]....
        /*03d8*/ 	.word	0x00011d60


	//   ....[69]....
        /*03dc*/ 	.word	0x00011da0


	//   ....[70]....
        /*03e0*/ 	.word	0x00011dc0


	//   ....[71]....
        /*03e4*/ 	.word	0x00011de0


	//   ....[72]....
        /*03e8*/ 	.word	0x00011e10


	//   ....[73]....
        /*03ec*/ 	.word	0x00011e30


	//   ....[74]....
        /*03f0*/ 	.word	0x000121a0


	//   ....[75]....
        /*03f4*/ 	.word	0x000121c0


	//   ....[76]....
        /*03f8*/ 	.word	0x000121e0


	//   ....[77]....
        /*03fc*/ 	.word	0x00012280


	//   ....[78]....
        /*0400*/ 	.word	0x000122a0


	//   ....[79]....
        /*0404*/ 	.word	0x00012340


	//   ....[80]....
        /*0408*/ 	.word	0x00012360


	//   ....[81]....
        /*040c*/ 	.word	0x00012370


	//   ....[82]....
        /*0410*/ 	.word	0x000128a0


	//   ....[83]....
        /*0414*/ 	.word	0x000128d0


	//   ....[84]....
        /*0418*/ 	.word	0x00012900


	//   ....[85]....
        /*041c*/ 	.word	0x00012930


	//   ....[86]....
        /*0420*/ 	.word	0x00012a10


	//   ....[87]....
        /*0424*/ 	.word	0x00012a30


	//   ....[88]....
        /*0428*/ 	.word	0x00012a80


	//   ....[89]....
        /*042c*/ 	.word	0x00012af0


	//   ....[90]....
        /*0430*/ 	.word	0x00012e30


	//   ....[91]....
        /*0434*/ 	.word	0x00013490


	//   ....[92]....
        /*0438*/ 	.word	0x00013580


	//   ....[93]....
        /*043c*/ 	.word	0x00013620


	//   ....[94]....
        /*0440*/ 	.word	0x00013680


	//   ....[95]....
        /*0444*/ 	.word	0x00013760


	//   ....[96]....
        /*0448*/ 	.word	0x000137d0


	//   ....[97]....
        /*044c*/ 	.word	0x000138b0


	//   ....[98]....
        /*0450*/ 	.word	0x00013920


	//   ....[99]....
        /*0454*/ 	.word	0x000139f0


	//   ....[100]....
        /*0458*/ 	.word	0x00013a80


	//   ....[101]....
        /*045c*/ 	.word	0x00013ae0


	//   ....[102]....
        /*0460*/ 	.word	0x00013b80


	//   ....[103]....
        /*0464*/ 	.word	0x00013c60


	//   ....[104]....
        /*0468*/ 	.word	0x00013ce0


	//   ....[105]....
        /*046c*/ 	.word	0x00013dc0


	//   ....[106]....
        /*0470*/ 	.word	0x00013e40


	//   ....[107]....
        /*0474*/ 	.word	0x00013f20


	//   ....[108]....
        /*0478*/ 	.word	0x00013fa0


	//   ....[109]....
        /*047c*/ 	.word	0x00014080


	//   ....[110]....
        /*0480*/ 	.word	0x00014100


	//   ....[111]....
        /*0484*/ 	.word	0x000141e0


	//   ....[112]....
        /*0488*/ 	.word	0x00014260


	//   ....[113]....
        /*048c*/ 	.word	0x00014340


	//   ....[114]....
        /*0490*/ 	.word	0x000143b0


	//   ....[115]....
        /*0494*/ 	.word	0x00014480


	//   ....[116]....
        /*0498*/ 	.word	0x000145c0


	//   ....[117]....
        /*049c*/ 	.word	0x00014680


	//   ....[118]....
        /*04a0*/ 	.word	0x00014730


	//   ....[119]....
        /*04a4*/ 	.word	0x00014800


	//   ....[120]....
        /*04a8*/ 	.word	0x00014860


	//   ....[121]....
        /*04ac*/ 	.word	0x00014940


	//   ....[122]....
        /*04b0*/ 	.word	0x000149a0


	//   ....[123]....
        /*04b4*/ 	.word	0x00014ab0


	//   ....[124]....
        /*04b8*/ 	.word	0x00014b90


	//   ....[125]....
        /*04bc*/ 	.word	0x00014c30


	//   ....[126]....
        /*04c0*/ 	.word	0x00014c90


	//   ....[127]....
        /*04c4*/ 	.word	0x00014da0


	//   ....[128]....
        /*04c8*/ 	.word	0x00014e00


	//   ....[129]....
        /*04cc*/ 	.word	0x00014f10


	//   ....[130]....
        /*04d0*/ 	.word	0x00014f70


	//   ....[131]....
        /*04d4*/ 	.word	0x00015030


	//   ....[132]....
        /*04d8*/ 	.word	0x00015190


	//   ....[133]....
        /*04dc*/ 	.word	0x00015230


	//   ....[134]....
        /*04e0*/ 	.word	0x00015300


	//   ....[135]....
        /*04e4*/ 	.word	0x00015410


	//   ....[136]....
        /*04e8*/ 	.word	0x00015480


	//   ....[137]....
        /*04ec*/ 	.word	0x00015590


	//   ....[138]....
        /*04f0*/ 	.word	0x00015610


	//   ....[139]....
        /*04f4*/ 	.word	0x00015700


	//   ....[140]....
        /*04f8*/ 	.word	0x00015810


	//----- nvinfo : EIATTR_REG_RECONFIG
	.align		4
.L_411:
        /*04fc*/ 	.byte	0x01, 0x54
	.zero		2


	//----- nvinfo : EIATTR_SYSCALL_OFFSETS
	.align		4
        /*0500*/ 	.byte	0x04, 0x46
        /*0502*/ 	.short	(.L_413 - .L_412)


	//   ....[0]....
.L_412:
        /*0504*/ 	.word	0x00001940


	//   ....[1]....
        /*0508*/ 	.word	0x0000fe70


	//   ....[2]....
        /*050c*/ 	.word	0x0000ffb0


	//   ....[3]....
        /*0510*/ 	.word	0x000100a0


	//   ....[4]....
        /*0514*/ 	.word	0x00010e20


	//----- nvinfo : EIATTR_MBARRIER_INSTR_OFFSETS
	.align		4
.L_413:
        /*0518*/ 	.byte	0x04, 0x39
        /*051a*/ 	.short	(.L_415 - .L_414)


	//   ....[0]....
.L_414:
        /*051c*/ 	.word	0x00000180
        /*0520*/ 	.word	0x000000ff
        /*0524*/ 	.word	0x00030800
        /*0528*/ 	.short	0x0100
        /*052a*/ 	.byte	0x08
	.zero		1


	//   ....[1]....
        /*052c*/ 	.word	0x00000190
        /*0530*/ 	.word	0x000000ff
        /*0534*/ 	.word	0x00030820
        /*0538*/ 	.short	0x0100
        /*053a*/ 	.byte	0x08
	.zero		1


	//   ....[2]....
        /*053c*/ 	.word	0x00000280
        /*0540*/ 	.word	0x000000ff
        /*0544*/ 	.word	0x00030830
        /*0548*/ 	.short	0x0100
        /*054a*/ 	.byte	0x08
	.zero		1


	//   ....[3]....
        /*054c*/ 	.word	0x00000290
        /*0550*/ 	.word	0x000000ff
        /*0554*/ 	.word	0x00030840
        /*0558*/ 	.short	0x0100
        /*055a*/ 	.byte	0x08
	.zero		1


	//   ....[4]....
        /*055c*/ 	.word	0x000002a0
        /*0560*/ 	.word	0x000000ff
        /*0564*/ 	.word	0x00030838
        /*0568*/ 	.short	0x0100
        /*056a*/ 	.byte	0x08
	.zero		1


	//   ....[5]....
        /*056c*/ 	.word	0x000002b0
        /*0570*/ 	.word	0x000000ff
        /*0574*/ 	.word	0x00030848
        /*0578*/ 	.short	0x0100
        /*057a*/ 	.byte	0x08
	.zero		1


	//   ....[6]....
        /*057c*/ 	.word	0x000003e0
        /*0580*/ 	.word	0x000000ff
        /*0584*/ 	.word	0x00030850
        /*0588*/ 	.short	0x0100
        /*058a*/ 	.byte	0x08
	.zero		1


	//   ....[7]....
        /*058c*/ 	.word	0x000003f0
        /*0590*/ 	.word	0x000000ff
        /*0594*/ 	.word	0x00030860
        /*0598*/ 	.short	0x0100
        /*059a*/ 	.byte	0x08
	.zero		1


	//   ....[8]....
        /*059c*/ 	.word	0x00000400
        /*05a0*/ 	.word	0x000000ff
        /*05a4*/ 	.word	0x00030858
        /*05a8*/ 	.short	0x0100
        /*05aa*/ 	.byte	0x08
	.zero		1


	//   ....[9]....
        /*05ac*/ 	.word	0x00000410
        /*05b0*/ 	.word	0x000000ff
        /*05b4*/ 	.word	0x00030868
        /*05b8*/ 	.short	0x0100
        /*05ba*/ 	.byte	0x08
	.zero		1


	//   ....[10]....
        /*05bc*/ 	.word	0x00000500
        /*05c0*/ 	.word	0x000000ff
        /*05c4*/ 	.word	0x00030870
        /*05c8*/ 	.short	0x0100
        /*05ca*/ 	.byte	0x06
	.zero		1


	//   ....[11]....
        /*05cc*/ 	.word	0x00000510
        /*05d0*/ 	.word	0x000000ff
        /*05d4*/ 	.word	0x00030880
        /*05d8*/ 	.short	0x0100
        /*05da*/ 	.byte	0x06
	.zero		1


	//   ....[12]....
        /*05dc*/ 	.word	0x00000520
        /*05e0*/ 	.word	0x000000ff
        /*05e4*/ 	.word	0x00030878
        /*05e8*/ 	.short	0x0100
        /*05ea*/ 	.byte	0x06
	.zero		1


	//   ....[13]....
        /*05ec*/ 	.word	0x00000530
        /*05f0*/ 	.word	0x000000ff
        /*05f4*/ 	.word	0x00030888
        /*05f8*/ 	.short	0x0100
        /*05fa*/ 	.byte	0x06
	.zero		1


	//   ....[14]....
        /*05fc*/ 	.word	0x00000660
        /*0600*/ 	.word	0x000000ff
        /*0604*/ 	.word	0x00030890
        /*0608*/ 	.short	0x0100
        /*060a*/ 	.byte	0x08
	.zero		1


	//   ....[15]....
        /*060c*/ 	.word	0x00000670
        /*0610*/ 	.word	0x000000ff
        /*0614*/ 	.word	0x000308a0
        /*0618*/ 	.short	0x0100
        /*061a*/ 	.byte	0x08
	.zero		1


	//   ....[16]....
        /*061c*/ 	.word	0x00000680
        /*0620*/ 	.word	0x000000ff
        /*0624*/ 	.word	0x00030898
        /*0628*/ 	.short	0x0100
        /*062a*/ 	.byte	0x08
	.zero		1


	//   ....[17]....
        /*062c*/ 	.word	0x00000690
        /*0630*/ 	.word	0x000000ff
        /*0634*/ 	.word	0x000308a8
        /*0638*/ 	.short	0x0100
        /*063a*/ 	.byte	0x08
	.zero		1


	//   ....[18]....
        /*063c*/ 	.word	0x000007d0
        /*0640*/ 	.word	0x000000ff
        /*0644*/ 	.word	0x000308b0
        /*0648*/ 	.short	0x0100
        /*064a*/ 	.byte	0x08
	.zero		1


	//   ....[19]....
        /*064c*/ 	.word	0x000007e0
        /*0650*/ 	.word	0x000000ff
        /*0654*/ 	.word	0x000308c0
        /*0658*/ 	.short	0x0100
        /*065a*/ 	.byte	0x08
	.zero		1


	//   ....[20]....
        /*065c*/ 	.word	0x000007f0
        /*0660*/ 	.word	0x000000ff
        /*0664*/ 	.word	0x000308b8
        /*0668*/ 	.short	0x0100
        /*066a*/ 	.byte	0x08
	.zero		1


	//   ....[21]....
        /*066c*/ 	.word	0x00000800
        /*0670*/ 	.word	0x000000ff
        /*0674*/ 	.word	0x000308c8
        /*0678*/ 	.short	0x0100
        /*067a*/ 	.byte	0x08
	.zero		1


	//   ....[22]....
        /*067c*/ 	.word	0x00001970
        /*0680*/ 	.word	0x000000ff
        /*0684*/ 	.word	0x00030800
        /*0688*/ 	.short	0x010a
        /*068a*/ 	.byte	0x04
	.zero		1


	//   ....[23]....
        /*068c*/ 	.word	0x00001a10
        /*0690*/ 	.word	0x000000ff
        /*0694*/ 	.word	0x00030830
        /*0698*/ 	.short	0x010a
        /*069a*/ 	.byte	0x04
	.zero		1


	//   ....[24]....
        /*069c*/ 	.word	0x00001a80
        /*06a0*/ 	.word	0x000000ff
        /*06a4*/ 	.word	0x00030830
        /*06a8*/ 	.short	0x010a
        /*06aa*/ 	.byte	0x04
	.zero		1


	//   ....[25]....
        /*06ac*/ 	.word	0x00002800
        /*06b0*/ 	.word	0x000000ff
        /*06b4*/ 	.word	0x00000000
        /*06b8*/ 	.short	0x0101
        /*06ba*/ 	.byte	0x04
	.zero		1


	//   ....[26]....
        /*06bc*/ 	.word	0x00004680
        /*06c0*/ 	.word	0x000000ff
        /*06c4*/ 	.word	0x00030830
        /*06c8*/ 	.short	0x010a
        /*06ca*/ 	.byte	0x07
	.zero		1


	//   ....[27]....
        /*06cc*/ 	.word	0x000046c0
        /*06d0*/ 	.word	0x000000ff
        /*06d4*/ 	.word	0x00030830
        /*06d8*/ 	.short	0x010a
        /*06da*/ 	.byte	0x07
	.zero		1


	//   ....[28]....
        /*06dc*/ 	.word	0x00005560
        /*06e0*/ 	.word	0x000000ff
        /*06e4*/ 	.word	0x00030850
        /*06e8*/ 	.short	0x010a
        /*06ea*/ 	.byte	0x06
	.zero		1


	//   ....[29]....
        /*06ec*/ 	.word	0x000055a0
        /*06f0*/ 	.word	0x000000ff
        /*06f4*/ 	.word	0x00030850
        /*06f8*/ 	.short	0x010a
        /*06fa*/ 	.byte	0x06
	.zero		1


	//   ....[30]....
        /*06fc*/ 	.word	0x000058e0
        /*0700*/ 	.word	0x000000ff
        /*0704*/ 	.word	0x00000000
        /*0708*/ 	.short	0x0101
        /*070a*/ 	.byte	0x07
	.zero		1


	//   ....[31]....
        /*070c*/ 	.word	0x00006e40
        /*0710*/ 	.word	0x000000ff
        /*0714*/ 	.word	0x00000000
        /*0718*/ 	.short	0x0101
        /*071a*/ 	.byte	0x06
	.zero		1


	//   ....[32]....
        /*071c*/ 	.word	0x000072e0
        /*0720*/ 	.word	0x000000ff
        /*0724*/ 	.word	0x00030830
        /*0728*/ 	.short	0x010a
        /*072a*/ 	.byte	0x05
	.zero		1


	//   ....[33]....
        /*072c*/ 	.word	0x00007320
        /*0730*/ 	.word	0x000000ff
        /*0734*/ 	.word	0x00030830
        /*0738*/ 	.short	0x010a
        /*073a*/ 	.byte	0x05
	.zero		1


	//   ....[34]....
        /*073c*/ 	.word	0x00008140
        /*0740*/ 	.word	0x000000ff
        /*0744*/ 	.word	0x00030850
        /*0748*/ 	.short	0x010a
        /*074a*/ 	.byte	0x05
	.zero		1


	//   ....[35]....
        /*074c*/ 	.word	0x00008180
        /*0750*/ 	.word	0x000000ff
        /*0754*/ 	.word	0x00030850
        /*0758*/ 	.short	0x010a
        /*075a*/ 	.byte	0x05
	.zero		1


	//   ....[36]....
        /*075c*/ 	.word	0x00008650
        /*0760*/ 	.word	0x000000ff
        /*0764*/ 	.word	0x00000000
        /*0768*/ 	.short	0x0101
        /*076a*/ 	.byte	0x06
	.zero		1


	//   ....[37]....
        /*076c*/ 	.word	0x00008e90
        /*0770*/ 	.word	0x000000ff
        /*0774*/ 	.word	0x00000000
        /*0778*/ 	.short	0x0101
        /*077a*/ 	.byte	0x05
	.zero		1


	//   ....[38]....
        /*077c*/ 	.word	0x00009060
        /*0780*/ 	.word	0x000000ff
        /*0784*/ 	.word	0x00030830
        /*0788*/ 	.short	0x010a
        /*078a*/ 	.byte	0x07
	.zero		1


	//   ....[39]....
        /*078c*/ 	.word	0x000090a0
        /*0790*/ 	.word	0x000000ff
        /*0794*/ 	.word	0x00030830
        /*0798*/ 	.short	0x010a
        /*079a*/ 	.byte	0x07
	.zero		1


	//   ....[40]....
        /*079c*/ 	.word	0x00009ed0
        /*07a0*/ 	.word	0x000000ff
        /*07a4*/ 	.word	0x00030850
        /*07a8*/ 	.short	0x010a
        /*07aa*/ 	.byte	0x05
	.zero		1


	//   ....[41]....
        /*07ac*/ 	.word	0x00009f10
        /*07b0*/ 	.word	0x000000ff
        /*07b4*/ 	.word	0x00030850
        /*07b8*/ 	.short	0x010a
        /*07ba*/ 	.byte	0x05
	.zero		1


	//   ....[42]....
        /*07bc*/ 	.word	0x0000a2b0
        /*07c0*/ 	.word	0x000000ff
        /*07c4*/ 	.word	0x00000000
        /*07c8*/ 	.short	0x0101
        /*07ca*/ 	.byte	0x07
	.zero		1


	//   ....[43]....
        /*07cc*/ 	.word	0x0000b7f0
        /*07d0*/ 	.word	0x000000ff
        /*07d4*/ 	.word	0x00000000
        /*07d8*/ 	.short	0x0101
        /*07da*/ 	.byte	0x05
	.zero		1


	//   ....[44]....
        /*07dc*/ 	.word	0x0000c0e0
        /*07e0*/ 	.word	0x000000ff
        /*07e4*/ 	.word	0x00030850
        /*07e8*/ 	.short	0x010a
        /*07ea*/ 	.byte	0x05
	.zero		1


	//   ....[45]....
        /*07ec*/ 	.word	0x0000c120
        /*07f0*/ 	.word	0x000000ff
        /*07f4*/ 	.word	0x00030850
        /*07f8*/ 	.short	0x010a
        /*07fa*/ 	.byte	0x05
	.zero		1


	//   ....[46]....
        /*07fc*/ 	.word	0x0000c6e0
        /*0800*/ 	.word	0x000000ff
        /*0804*/ 	.word	0x00000000
        /*0808*/ 	.short	0x0101
        /*080a*/ 	.byte	0x04
	.zero		1


	//   ....[47]....
        /*080c*/ 	.word	0x0000d600
        /*0810*/ 	.word	0x000000ff
        /*0814*/ 	.word	0x00000000
        /*0818*/ 	.short	0x0101
        /*081a*/ 	.byte	0x04
	.zero		1


	//   ....[48]....
        /*081c*/ 	.word	0x00010700
        /*0820*/ 	.word	0x000000ff
        /*0824*/ 	.word	0x00030840
        /*0828*/ 	.short	0x010a
        /*082a*/ 	.byte	0x2d
	.zero		1


	//   ....[49]....
        /*082c*/ 	.word	0x00010be0
        /*0830*/ 	.word	0x000000ff
        /*0834*/ 	.word	0x00030830
        /*0838*/ 	.short	0x0107
        /*083a*/ 	.byte	0x2d
	.zero		1


	//   ....[50]....
        /*083c*/ 	.word	0x00010c50
        /*0840*/ 	.word	0x000000ff
        /*0844*/ 	.word	0x00030830
        /*0848*/ 	.short	0x0101
        /*084a*/ 	.byte	0x2d
	.zero		1


	//   ....[51]....
        /*084c*/ 	.word	0x00011680
        /*0850*/ 	.word	0x000000ff
        /*0854*/ 	.word	0x00030800
        /*0858*/ 	.short	0x0107
        /*085a*/ 	.byte	0x2d
	.zero		1


	//   ....[52]....
        /*085c*/ 	.word	0x00011700
        /*0860*/ 	.word	0x000000ff
        /*0864*/ 	.word	0x00030800
        /*0868*/ 	.short	0x0101
        /*086a*/ 	.byte	0x2d
	.zero		1


	//   ....[53]....
        /*086c*/ 	.word	0x00011710
        /*0870*/ 	.word	0x000000ff
        /*0874*/ 	.word	0x00030820
        /*0878*/ 	.short	0x010a
        /*087a*/ 	.byte	0x2d
	.zero		1


	//   ....[54]....
        /*087c*/ 	.word	0x00011b00
        /*0880*/ 	.word	0x00000015
        /*0884*/ 	.word	0x00030840
        /*0888*/ 	.short	0x010a
        /*088a*/ 	.byte	0x3f
	.zero		1


	//   ....[55]....
        /*088c*/ 	.word	0x00012020
        /*0890*/ 	.word	0x00000015
        /*0894*/ 	.word	0x00030830
        /*0898*/ 	.short	0x0107
        /*089a*/ 	.byte	0x3f
	.zero		1


	//   ....[56]....
        /*089c*/ 	.word	0x000120d0
        /*08a0*/ 	.word	0x00000015
        /*08a4*/ 	.word	0x00030830
        /*08a8*/ 	.short	0x0101
        /*08aa*/ 	.byte	0x3f
	.zero		1


	//   ....[57]....
        /*08ac*/ 	.word	0x00012130
        /*08b0*/ 	.word	0x00000004
        /*08b4*/ 	.word	0x00030860
        /*08b8*/ 	.short	0x010a
        /*08ba*/ 	.byte	0x3f
	.zero		1


	//   ....[58]....
        /*08bc*/ 	.word	0x00012520
        /*08c0*/ 	.word	0x00000004
        /*08c4*/ 	.word	0x00030850
        /*08c8*/ 	.short	0x0107
        /*08ca*/ 	.byte	0x3f
	.zero		1


	//   ....[59]....
        /*08cc*/ 	.word	0x00012690
        /*08d0*/ 	.word	0x00000004
        /*08d4*/ 	.word	0x00030850
        /*08d8*/ 	.short	0x0101
        /*08da*/ 	.byte	0x3f
	.zero		1


	//   ....[60]....
        /*08dc*/ 	.word	0x00012810
        /*08e0*/ 	.word	0x00000000
        /*08e4*/ 	.word	0x00030860
        /*08e8*/ 	.short	0x010a
        /*08ea*/ 	.byte	0x3f
	.zero		1


	//   ....[61]....
        /*08ec*/ 	.word	0x00012c70
        /*08f0*/ 	.word	0x00000000
        /*08f4*/ 	.word	0x00030850
        /*08f8*/ 	.short	0x0107
        /*08fa*/ 	.byte	0x3f
	.zero		1


	//   ....[62]....
        /*08fc*/ 	.word	0x00012d30
        /*0900*/ 	.word	0x00000000
        /*0904*/ 	.word	0x00030850
        /*0908*/ 	.short	0x0101
        /*090a*/ 	.byte	0x3f
	.zero		1


	//   ....[63]....
        /*090c*/ 	.word	0x00012dc0
        /*0910*/ 	.word	0x00000007
        /*0914*/ 	.word	0x00030820
        /*0918*/ 	.short	0x010a
        /*091a*/ 	.byte	0x3f
	.zero		1


	//   ....[64]....
        /*091c*/ 	.word	0x00012f40
        /*0920*/ 	.word	0x00000005
        /*0924*/ 	.word	0x00030840
        /*0928*/ 	.short	0x010a
        /*092a*/ 	.byte	0x3f
	.zero		1


	//   ....[65]....
        /*092c*/ 	.word	0x00012fe0
        /*0930*/ 	.word	0x00000003
        /*0934*/ 	.word	0x00030840
        /*0938*/ 	.short	0x010a
        /*093a*/ 	.byte	0x3f
	.zero		1


	//   ....[66]....
        /*093c*/ 	.word	0x00013020
        /*0940*/ 	.word	0x00000005
        /*0944*/ 	.word	0x00030860
        /*0948*/ 	.short	0x010a
        /*094a*/ 	.byte	0x3f
	.zero		1


	//   ....[67]....
        /*094c*/ 	.word	0x00013060
        /*0950*/ 	.word	0x00000003
        /*0954*/ 	.word	0x00030860
        /*0958*/ 	.short	0x010a
        /*095a*/ 	.byte	0x3f
	.zero		1


	//   ....[68]....
        /*095c*/ 	.word	0x000130e0
        /*0960*/ 	.word	0x00000003
        /*0964*/ 	.word	0x00030800
        /*0968*/ 	.short	0x010a
        /*096a*/ 	.byte	0x3f
	.zero		1


	//   ....[69]....
        /*096c*/ 	.word	0x00013150
        /*0970*/ 	.word	0x00000003
        /*0974*/ 	.word	0x00030830
        /*0978*/ 	.short	0x010a
        /*097a*/ 	.byte	0x3f
	.zero		1


	//   ....[70]....
        /*097c*/ 	.word	0x000131b0
        /*0980*/ 	.word	0x00000004
        /*0984*/ 	.word	0x00030830
        /*0988*/ 	.short	0x010a
        /*098a*/ 	.byte	0x3f
	.zero		1


	//   ....[71]....
        /*098c*/ 	.word	0x00013210
        /*0990*/ 	.word	0x00000003
        /*0994*/ 	.word	0x00030850
        /*0998*/ 	.short	0x010a
        /*099a*/ 	.byte	0x3f
	.zero		1


	//   ....[72]....
        /*099c*/ 	.word	0x00013270
        /*09a0*/ 	.word	0x00000004
        /*09a4*/ 	.word	0x00030830
        /*09a8*/ 	.short	0x010a
        /*09aa*/ 	.byte	0x3f
	.zero		1


	//   ....[73]....
        /*09ac*/ 	.word	0x000132d0
        /*09b0*/ 	.word	0x00000003
        /*09b4*/ 	.word	0x00030850
        /*09b8*/ 	.short	0x010a
        /*09ba*/ 	.byte	0x3f
	.zero		1


	//   ....[74]....
        /*09bc*/ 	.word	0x00013330
        /*09c0*/ 	.word	0x00000004
        /*09c4*/ 	.word	0x00030830
        /*09c8*/ 	.short	0x010a
        /*09ca*/ 	.byte	0x3f
	.zero		1


	//   ....[75]....
        /*09cc*/ 	.word	0x00013390
        /*09d0*/ 	.word	0x00000003
        /*09d4*/ 	.word	0x00030850
        /*09d8*/ 	.short	0x010a
        /*09da*/ 	.byte	0x3f
	.zero		1


	//   ....[76]....
        /*09dc*/ 	.word	0x000133f0
        /*09e0*/ 	.word	0x00000005
        /*09e4*/ 	.word	0x00030850
        /*09e8*/ 	.short	0x010a
        /*09ea*/ 	.byte	0x3f
	.zero		1


	//   ....[77]....
        /*09ec*/ 	.word	0x000134d0
        /*09f0*/ 	.word	0x00000003
        /*09f4*/ 	.word	0x00030840
        /*09f8*/ 	.short	0x010a
        /*09fa*/ 	.byte	0x3f
	.zero		1


	//   ....[78]....
        /*09fc*/ 	.word	0x000144c0
        /*0a00*/ 	.word	0x00000003
        /*0a04*/ 	.word	0x00030820
        /*0a08*/ 	.short	0x010a
        /*0a0a*/ 	.byte	0x3f
	.zero		1


	//   ....[79]....
        /*0a0c*/ 	.word	0x00014510
        /*0a10*/ 	.word	0x00000015
        /*0a14*/ 	.word	0x00030840
        /*0a18*/ 	.short	0x010a
        /*0a1a*/ 	.byte	0x3f
	.zero		1


	//   ....[80]....
        /*0a1c*/ 	.word	0x00014ae0
        /*0a20*/ 	.word	0x00000004
        /*0a24*/ 	.word	0x00030860
        /*0a28*/ 	.short	0x010a
        /*0a2a*/ 	.byte	0x3f
	.zero		1


	//   ....[81]....
        /*0a2c*/ 	.word	0x000150e0
        /*0a30*/ 	.word	0x00000000
        /*0a34*/ 	.word	0x00030860
        /*0a38*/ 	.short	0x010a
        /*0a3a*/ 	.byte	0x3f
	.zero		1


	//   ....[82]....
        /*0a3c*/ 	.word	0x00015730
        /*0a40*/ 	.word	0x00000007
        /*0a44*/ 	.word	0x00030820
        /*0a48*/ 	.short	0x010a
        /*0a4a*/ 	.byte	0x3f
	.zero		1


	//   ....[83]....
        /*0a4c*/ 	.word	0x000158d0
        /*0a50*/ 	.word	0x00000005
        /*0a54*/ 	.word	0x00030840
        /*0a58*/ 	.short	0x010a
        /*0a5a*/ 	.byte	0x3f
	.zero		1


	//   ....[84]....
        /*0a5c*/ 	.word	0x00015920
        /*0a60*/ 	.word	0x00000003
        /*0a64*/ 	.word	0x00030840
        /*0a68*/ 	.short	0x010a
        /*0a6a*/ 	.byte	0x3f
	.zero		1


	//   ....[85]....
        /*0a6c*/ 	.word	0x00015970
        /*0a70*/ 	.word	0x00000005
        /*0a74*/ 	.word	0x00030860
        /*0a78*/ 	.short	0x010a
        /*0a7a*/ 	.byte	0x3f
	.zero		1


	//----- nvinfo : EIATTR_NUM_MBARRIERS
	.align		4
.L_415:
        /*0a7c*/ 	.byte	0x03, 0x38
        /*0a7e*/ 	.short	0x0016


	//----- nvinfo : EIATTR_EXIT_INSTR_OFFSETS
	.align		4
        /*0a80*/ 	.byte	0x04, 0x1c
        /*0a82*/ 	.short	(.L_417 - .L_416)


	//   ....[0]....
.L_416:
        /*0a84*/ 	.word	0x000130b0


	//----- nvinfo : EIATTR_MAX_THREADS
	.align		4
.L_417:
        /*0a88*/ 	.byte	0x04, 0x05
        /*0a8a*/ 	.short	(.L_419 - .L_418)
.L_418:
        /*0a8c*/ 	.word	0x00000180
        /*0a90*/ 	.word	0x00000001
        /*0a94*/ 	.word	0x00000001


	//----- nvinfo : EIATTR_CRS_STACK_SIZE
	.align		4
.L_419:
        /*0a98*/ 	.byte	0x04, 0x1e
        /*0a9a*/ 	.short	(.L_421 - .L_420)
.L_420:
        /*0a9c*/ 	.word	0x00000000


	//----- nvinfo : EIATTR_CBANK_PARAM_SIZE
	.align		4
.L_421:
        /*0aa0*/ 	.byte	0x03, 0x19
        /*0aa2*/ 	.short	0x0a70


	//----- nvinfo : EIATTR_PARAM_CBANK
	.align		4
        /*0aa4*/ 	.byte	0x04, 0x0a
        /*0aa6*/ 	.short	(.L_423 - .L_422)
	.align		4
.L_422:
        /*0aa8*/ 	.word	index@(.nv.constant0._ZN7cutlass13device_kernelIN5flash11enable_sm90INS1_16FlashAttnFwdSm90INS1_25CollectiveMainloopFwdSm90ILi2EN4cute5tupleIJNS5_1CILi1EEES8_S8_EEENS6_IJNS7_ILi128EEENS7_ILi64EEENS7_ILi256EEEEEELi256ENS_6half_tEfNS_4arch4Sm90ELb0ELb1ELb0ELb0ELb1ELb0ELb0ELb1ELb1ELb1ELb1ELb0EEENS1_21CollectiveEpilogueFwdINS6_IJSA_SC_SB_EEES9_SE_SG_Li256ELb0ELb1ELb1ELb0EEENS1_19SingleTileSchedulerILb0ELb1ELb1ELi128EEEEEEEEEvNT_6ParamsE)
        /*0aac*/ 	.short	0x0210
        /*0aae*/ 	.short	0x0a70


	//----- nvinfo : EIATTR_SW_WAR
	.align		4
.L_423:
        /*0ab0*/ 	.byte	0x04, 0x36
        /*0ab2*/ 	.short	(.L_425 - .L_424)
.L_424:
        /*0ab4*/ 	.word	0x00000008
.L_425:


//--------------------- .nv.info._ZN7cutlass13device_kernelIN5flash11enable_sm90INS1_16FlashAttnFwdSm90INS1_25CollectiveMainloopFwdSm90ILi2EN4cute5tupleIJNS5_1CILi1EEES8_S8_EEENS6_IJNS7_ILi128EEENS7_ILi64EEENS7_ILi256EEEEEELi256ENS_6half_tEfNS_4arch4Sm90ELb0ELb1ELb0ELb1ELb1ELb0ELb0ELb1ELb1ELb1ELb1ELb0EEENS1_21CollectiveEpilogueFwdINS6_IJSA_SC_SB_EEES9_SE_SG_Li256ELb1ELb1ELb1ELb0EEENS1_36VarlenDynamicPersistentTileSchedulerILi128ELi64ELi256ELi128ELb1ELb1ELb1ELb1ELb0ELb1EEEEEEEEEvNT_6ParamsE --------------------------
	.section	.nv.info._ZN7cutlass13device_kernelIN5flash11enable_sm90INS1_16FlashAttnFwdSm90INS1_25CollectiveMainloopFwdSm90ILi2EN4cute5tupleIJNS5_1CILi1EEES8_S8_EEENS6_IJNS7_ILi128EEENS7_ILi64EEENS7_ILi256EEEEEELi256ENS_6half_tEfNS_4arch4Sm90ELb0ELb1ELb0ELb1ELb1ELb0ELb0ELb1ELb1ELb1ELb1ELb0EEENS1_21CollectiveEpilogueFwdINS6_IJSA_SC_SB_EEES9_SE_SG_Li256ELb1ELb1ELb1ELb0EEENS1_36VarlenDynamicPersistentTileSchedulerILi128ELi64ELi256ELi128ELb1ELb1ELb1ELb1ELb0ELb1EEEEEEEEEvNT_6ParamsE,"",@"SHT_CUDA_INFO"
	.sectionflags	@""
	.align	4


	//----- nvinfo : EIATTR_CUDA_API_VERSION
	.align		4
        /*0000*/ 	.byte	0x04, 0x37
        /*0002*/ 	.short	(.L_427 - .L_426)
.L_426:
        /*0004*/ 	.word	0x00000082


	//----- nvinfo : EIATTR_KPARAM_INFO
	.align		4
.L_427:
        /*0008*/ 	.byte	0x04, 0x17
        /*000a*/ 	.short	(.L_429 - .L_428)
.L_428:
        /*000c*/ 	.word	0x00000000
        /*0010*/ 	.short	0x0000
        /*0012*/ 	.short	0x0070
        /*0014*/ 	.byte	0x00, 0xf0, 0x01, 0x2a


	//----- nvinfo : EIATTR_SPARSE_MMA_MASK
	.align		4
.L_429:
        /*0018*/ 	.byte	0x03, 0x50
        /*001a*/ 	.short	0x0000


	//----- nvinfo : EIATTR_MAXREG_COUNT
	.align		4
        /*001c*/ 	.byte	0x03, 0x1b
        /*001e*/ 	.short	0x00a8


	//----- nvinfo : EIATTR_NUM_BARRIERS
	.align		4
        /*0020*/ 	.byte	0x02, 0x4c
        /*0022*/ 	.byte	0x09
	.zero		1


	//----- nvinfo : EIATTR_EXTERNS
	.align		4
        /*0024*/ 	.byte	0x04, 0x0f
        /*0026*/ 	.short	(.L_431 - .L_430)


	//   ....[0]....
	.align		4
.L_430:
        /*0028*/ 	.word	index@(__assertfail)


	//----- nvinfo : EIATTR_ANNOTATIONS
	.align		4
.L_431:
        /*002c*/ 	.byte	0x04, 0x55
        /*002e*/ 	.short	(.L_433 - .L_432)


	//   ....[0]....
.L_432:
        /* <DEDUP_REMOVED lines=21> */
        /*0174*/ 	.byte	0xb0, 0x82, 0x01, 0x00, 0x01, 0x00, 0x00, 0x00, 0x50, 0x84, 0x01, 0x00


	//----- nvinfo : EIATTR_MERCURY_ISA_VERSION
	.align		4
.L_433:
        /*0180*/ 	.byte	0x03, 0x5f
        /*0182*/ 	.short	0x0101


	//----- nvinfo : EIATTR_UNUSED_LOAD_BYTE_OFFSET
	.align		4
        /*0184*/ 	.byte	0x04, 0x44
        /*0186*/ 	.short	(.L_435 - .L_434)


	//   ....[0]....
.L_434:
        /*0188*/ 	.word	0x00000950
        /*018c*/ 	.word	0x0000fff0


	//   ....[1]....
        /*0190*/ 	.word	0x0000d870
        /*0194*/ 	.word	0x0000fff0


	//----- nvinfo : EIATTR_INT_WARP_WIDE_INSTR_OFFSETS
	.align		4
.L_435:
        /*0198*/ 	.byte	0x04, 0x31
        /*019a*/ 	.short	(.L_437 - .L_436)


	//   ....[0]....
.L_436:
        /*019c*/ 	.word	0x000000c0


	//   ....[1]....
        /*01a0*/ 	.word	0x000000d0


	//   ....[2]....
        /*01a4*/ 	.word	0x00000170


	//   ....[3]....
        /*01a8*/ 	.word	0x00013eb0


	//   ....[4]....
        /*01ac*/ 	.word	0x00013f40


	//   ....[5]....
        /*01b0*/ 	.word	0x00016bc0


	//   ....[6]....
        /*01b4*/ 	.word	0x00016c50


	//----- nvinfo : EIATTR_COOP_GROUP_MASK_REGIDS
	.align		4
.L_437:
        /*01b8*/ 	.byte	0x04, 0x29
        /*01ba*/ 	.short	(.L_439 - .L_438)


	//   ....[0]....
.L_438:
        /*01bc*/ 	.word	0xffffffff


	//   ....[1]....
        /*01c0*/ 	.word	0xffffffff


	//   ....[2]....
        /*01c4*/ 	.word	0xffffffff


	//   ....[3]....
        /*01c8*/ 	.word	0xffffffff


	//   ....[4]....
        /*01cc*/ 	.word	0xffffffff


	//   ....[5]....
        /*01d0*/ 	.word	0xffffffff


	//   ....[6]....
        /*01d4*/ 	.word	0xffffffff


	//   ....[7]....
        /*01d8*/ 	.word	0xffffffff


	//   ....[8]....
        /*01dc*/ 	.word	0xffffffff


	//   ....[9]....
        /*01e0*/ 	.word	0xffffffff


	//   ....[10]....
        /*01e4*/ 	.word	0xffffffff


	//   ....[11]....
        /*01e8*/ 	.word	0xffffffff


	//   ....[12]....
        /*01ec*/ 	.word	0xffffffff


	//   ....[13]....
        /*01f0*/ 	.word	0xffffffff


	//   ....[14]....
        /*01f4*/ 	.word	0xffffffff


	//   ....[15]....
        /*01f8*/ 	.word	0xffffffff


	//   ....[16]....
        /*01fc*/ 	.word	0xffffffff


	//   ....[17]....
        /*0200*/ 	.word	0xffffffff


	//   ....[18]....
        /*0204*/ 	.word	0xffffffff


	//   ....[19]....
        /*0208*/ 	.word	0xffffffff


	//   ....[20]....
        /*020c*/ 	.word	0xffffffff


	//   ....[21]....
        /*0210*/ 	.word	0xffffffff


	//   ....[22]....
        /*0214*/ 	.word	0xffffffff


	//   ....[23]....
        /*0218*/ 	.word	0xffffffff


	//   ....[24]....
        /*021c*/ 	.word	0xffffffff


	//   ....[25]....
        /*0220*/ 	.word	0xffffffff


	//   ....[26]....
        /*0224*/ 	.word	0xffffffff


	//   ....[27]....
        /*0228*/ 	.word	0xffffffff


	//   ....[28]....
        /*022c*/ 	.word	0xffffffff


	//   ....[29]....
        /*0230*/ 	.word	0xffffffff


	//   ....[30]....
        /*0234*/ 	.word	0xffffffff


	//   ....[31]....
        /*0238*/ 	.word	0xffffffff


	//   ....[32]....
        /*023c*/ 	.word	0xffffffff


	//   ....[33]....
        /*0240*/ 	.word	0xffffffff


	//   ....[34]....
        /*0244*/ 	.word	0xffffffff


	//   ....[35]....
        /*0248*/ 	.word	0xffffffff


	//   ....[36]....
        /*024c*/ 	.word	0xffffffff


	//   ....[37]....
        /*0250*/ 	.word	0xffffffff


	//   ....[38]....
        /*0254*/ 	.word	0xffffffff


	//   ....[39]....
        /*0258*/ 	.word	0xffffffff


	//   ....[40]....
        /*025c*/ 	.word	0xffffffff


	//   ....[41]....
        /*0260*/ 	.word	0xffffffff


	//   ....[42]....
        /*0264*/ 	.word	0xffffffff


	//   ....[43]....
        /*0268*/ 	.word	0xffffffff


	//   ....[44]....
        /*026c*/ 	.word	0xffffffff


	//   ....[45]....
        /*0270*/ 	.word	0xffffffff


	//   ....[46]....
        /*0274*/ 	.word	0xffffffff


	//   ....[47]....
        /*0278*/ 	.word	0xffffffff


	//   ....[48]....
        /*027c*/ 	.word	0xffffffff


	//   ....[49]....
        /*0280*/ 	.word	0xffffffff


	//   ....[50]....
        /*0284*/ 	.word	0xffffffff


	//   ....[51]....
        /*0288*/ 	.word	0xffffffff


	//   ....[52]....
        /*028c*/ 	.word	0xffffffff


	//   ....[53]....
        /*0290*/ 	.word	0xffffffff


	//   ....[54]....
        /*0294*/ 	.word	0xffffffff


	//   ....[55]....
        /*0298*/ 	.word	0xffffffff


	//   ....[56]....
        /*029c*/ 	.word	0xffffffff


	//   ....[57]....
        /*02a0*/ 	.word	0xffffffff


	//   ....[58]....
        /*02a4*/ 	.word	0xffffffff


	//   ....[59]....
        /*02a8*/ 	.word	0xffffffff


	//   ....[60]....
        /*02ac*/ 	.word	0xffffffff


	//   ....[61]....
        /*02b0*/ 	.word	0xffffffff


	//   ....[62]....
        /*02b4*/ 	.word	0xffffffff


	//   ....[63]....
        /*02b8*/ 	.word	0xffffffff


	//   ....[64]....
        /*02bc*/ 	.word	0xffffffff


	//   ....[65]....
        /*02c0*/ 	.word	0xffffffff


	//   ....[66]....
        /*02c4*/ 	.word	0xffffffff


	//   ....[67]....
        /*02c8*/ 	.word	0xffffffff


	//   ....[68]....
        /*02cc*/ 	.word	0xffffffff


	//   ....[69]....
        /*02d0*/ 	.word	0xffffffff


	//   ....[70]....
        /*02d4*/ 	.word	0xffffffff


	//   ....[71]....
        /*02d8*/ 	.word	0xffffffff


	//   ....[72]....
        /*02dc*/ 	.word	0xffffffff


	//   ....[73]....
        /*02e0*/ 	.word	0xffffffff


	//   ....[74]....
        /*02e4*/ 	.word	0xffffffff


	//   ....[75]....
        /*02e8*/ 	.word	0xffffffff


	//   ....[76]....
        /*02ec*/ 	.word	0xffffffff


	//   ....[77]....
        /*02f0*/ 	.word	0xffffffff


	//   ....[78]....
        /*02f4*/ 	.word	0xffffffff


	//   ....[79]....
        /*02f8*/ 	.word	0xffffffff


	//   ....[80]....
        /*02fc*/ 	.word	0xffffffff


	//   ....[81]....
        /*0300*/ 	.word	0xffffffff


	//   ....[82]....
        /*0304*/ 	.word	0xffffffff


	//   ....[83]....
        /*0308*/ 	.word	0xffffffff


	//   ....[84]....
        /*030c*/ 	.word	0xffffffff


	//   ....[85]....
        /*0310*/ 	.word	0xffffffff


	//   ....[86]....
        /*0314*/ 	.word	0xffffffff


	//   ....[87]....
        /*0318*/ 	.word	0xffffffff


	//   ....[88]....
        /*031c*/ 	.word	0xffffffff


	//   ....[89]....
        /*0320*/ 	.word	0xffffffff


	//   ....[90]....
        /*0324*/ 	.word	0xffffffff


	//   ....[91]....
        /*0328*/ 	.word	0xffffffff


	//   ....[92]....
        /*032c*/ 	.word	0xffffffff


	//   ....[93]....
        /*0330*/ 	.word	0xffffffff


	//   ....[94]....
        /*0334*/ 	.word	0xffffffff


	//   ....[95]....
        /*0338*/ 	.word	0xffffffff


	//   ....[96]....
        /*033c*/ 	.word	0xffffffff


	//   ....[97]....
        /*0340*/ 	.word	0xffffffff


	//   ....[98]....
        /*0344*/ 	.word	0xffffffff


	//   ....[99]....
        /*0348*/ 	.word	0xffffffff


	//   ....[100]....
        /*034c*/ 	.word	0xffffffff


	//   ....[101]....
        /*0350*/ 	.word	0xffffffff


	//   ....[102]....
        /*0354*/ 	.word	0xffffffff


	//   ....[103]....
        /*0358*/ 	.word	0xffffffff


	//   ....[104]....
        /*035c*/ 	.word	0xffffffff


	//   ....[105]....
        /*0360*/ 	.word	0xffffffff


	//   ....[106]....
        /*0364*/ 	.word	0xffffffff


	//   ....[107]....
        /*0368*/ 	.word	0xffffffff


	//   ....[108]....
        /*036c*/ 	.word	0xffffffff


	//   ....[109]....
        /*0370*/ 	.word	0xffffffff


	//   ....[110]....
        /*0374*/ 	.word	0xffffffff


	//   ....[111]....
        /*0378*/ 	.word	0xffffffff


	//   ....[112]....
        /*037c*/ 	.word	0xffffffff


	//   ....[113]....
        /*0380*/ 	.word	0xffffffff


	//   ....[114]....
        /*0384*/ 	.word	0xffffffff


	//   ....[115]....
        /*0388*/ 	.word	0xffffffff


	//   ....[116]....
        /*038c*/ 	.word	0xffffffff


	//   ....[117]....
        /*0390*/ 	.word	0xffffffff


	//   ....[118]....
        /*0394*/ 	.word	0xffffffff


	//   ....[119]....
        /*0398*/ 	.word	0xffffffff


	//   ....[120]....
        /*039c*/ 	.word	0xffffffff


	//   ....[121]....
        /*03a0*/ 	.word	0xffffffff


	//   ....[122]....
        /*03a4*/ 	.word	0xffffffff


	//   ....[123]....
        /*03a8*/ 	.word	0xffffffff


	//   ....[124]....
        /*03ac*/ 	.word	0xffffffff


	//   ....[125]....
        /*03b0*/ 	.word	0xffffffff


	//   ....[126]....
        /*03b4*/ 	.word	0xffffffff


	//   ....[127]....
        /*03b8*/ 	.word	0xffffffff


	//   ....[128]....
        /*03bc*/ 	.word	0xffffffff


	//   ....[129]....
        /*03c0*/ 	.word	0xffffffff


	//   ....[130]....
        /*03c4*/ 	.word	0xffffffff


	//   ....[131]....
        /*03c8*/ 	.word	0xffffffff


	//   ....[132]....
        /*03cc*/ 	.word	0xffffffff


	//   ....[133]....
        /*03d0*/ 	.word	0xffffffff


	//   ....[134]....
        /*03d4*/ 	.word	0xffffffff


	//   ....[135]....
        /*03d8*/ 	.word	0xffffffff


	//   ....[136]....
        /*03dc*/ 	.word	0xffffffff


	//   ....[137]....
        /*03e0*/ 	.word	0xffffffff


	//   ....[138]....
        /*03e4*/ 	.word	0xffffffff


	//   ....[139]....
        /*03e8*/ 	.word	0xffffffff


	//   ....[140]....
        /*03ec*/ 	.word	0xffffffff


	//   ....[141]....
        /*03f0*/ 	.word	0x0500000f


	//   ....[142]....
        /*03f4*/ 	.word	0x0500000f


	//   ....[143]....
        /*03f8*/ 	.word	0x0500000f


	//   ....[144]....
        /*03fc*/ 	.word	0x0500000f


	//   ....[145]....
        /*0400*/ 	.word	0x0500000f


	//   ....[146]....
        /*0404*/ 	.word	0x0500000f


	//   ....[147]....
        /*0408*/ 	.word	0x0500000f


	//   ....[148]....
        /*040c*/ 	.word	0x0500000f


	//   ....[149]....
        /*0410*/ 	.word	0x0500000f


	//   ....[150]....
        /*0414*/ 	.word	0x0500000f


	//   ....[151]....
        /*0418*/ 	.word	0x0500000f


	//   ....[152]....
        /*041c*/ 	.word	0x0500000f


	//   ....[153]....
        /*0420*/ 	.word	0x0500000f


	//   ....[154]....
        /*0424*/ 	.word	0x0500000f


	//   ....[155]....
        /*0428*/ 	.word	0x0500000f


	//   ....[156]....
        /*042c*/ 	.word	0x0500000f


	//   ....[157]....
        /*0430*/ 	.word	0x0500000f


	//   ....[158]....
        /*0434*/ 	.word	0x0500000f


	//   ....[159]....
        /*0438*/ 	.word	0x0500000f


	//   ....[160]....
        /*043c*/ 	.word	0x0500000f


	//   ....[161]....
        /*0440*/ 	.word	0x0500000f


	//   ....[162]....
        /*0444*/ 	.word	0x0500000f


	//   ....[163]....
        /*0448*/ 	.word	0x0500000f


	//   ....[164]....
        /*044c*/ 	.word	0x0500000f


	//   ....[165]....
        /*0450*/ 	.word	0x0500000f


	//   ....[166]....
        /*0454*/ 	.word	0x0500000f


	//   ....[167]....
        /*0458*/ 	.word	0x0500000f


	//   ....[168]....
        /*045c*/ 	.word	0x0500000f


	//   ....[169]....
        /*0460*/ 	.word	0x0500000f


	//   ....[170]....
        /*0464*/ 	.word	0x0500000f


	//   ....[171]....
        /*0468*/ 	.word	0x0500000f


	//   ....[172]....
        /*046c*/ 	.word	0x0500000f


	//   ....[173]....
        /*0470*/ 	.word	0x0500000f


	//   ....[174]....
        /*0474*/ 	.word	0x0500000f


	//   ....[175]....
        /*0478*/ 	.word	0x0500000f


	//   ....[176]....
        /*047c*/ 	.word	0x0500000f


	//   ....[177]....
        /*0480*/ 	.word	0x0500000f


	//   ....[178]....
        /*0484*/ 	.word	0x0500000f


	//   ....[179]....
        /*0488*/ 	.word	0x0500000f


	//   ....[180]....
        /*048c*/ 	.word	0x0500000f


	//   ....[181]....
        /*0490*/ 	.word	0x0500000f


	//   ....[182]....
        /*0494*/ 	.word	0x0500000f


	//   ....[183]....
        /*0498*/ 	.word	0x0500000f


	//   ....[184]....
        /*049c*/ 	.word	0x0500000f


	//   ....[185]....
        /*04a0*/ 	.word	0x0500000f


	//   ....[186]....
        /*04a4*/ 	.word	0x0500000f


	//   ....[187]....
        /*04a8*/ 	.word	0x0500000f


	//   ....[188]....
        /*04ac*/ 	.word	0x0500000f


	//   ....[189]....
        /*04b0*/ 	.word	0x0500000f


	//   ....[190]....
        /*04b4*/ 	.word	0x0500000f


	//   ....[191]....
        /*04b8*/ 	.word	0x0500000f


	//   ....[192]....
        /*04bc*/ 	.word	0x0500000f


	//   ....[193]....
        /*04c0*/ 	.word	0x0500000f


	//   ....[194]....
        /*04c4*/ 	.word	0x0500000f


	//   ....[195]....
        /*04c8*/ 	.word	0x0500000f


	//   ....[196]....
        /*04cc*/ 	.word	0x0500000f


	//   ....[197]....
        /*04d0*/ 	.word	0x0500000f


	//   ....[198]....
        /*04d4*/ 	.word	0x0500000f


	//   ....[199]....
        /*04d8*/ 	.word	0x0500000f


	//   ....[200]....
        /*04dc*/ 	.word	0x0500000f


	//   ....[201]....
        /*04e0*/ 	.word	0x0500000f


	//   ....[202]....
        /*04e4*/ 	.word	0x0500000f


	//   ....[203]....
        /*04e8*/ 	.word	0x0500000f


	//   ....[204]....
        /*04ec*/ 	.word	0x0500000f


	//   ....[205]....
        /*04f0*/ 	.word	0x0500000f


	//   ....[206]....
        /*04f4*/ 	.word	0x0500000f


	//   ....[207]....
        /*04f8*/ 	.word	0x0500000f


	//   ....[208]....
        /*04fc*/ 	.word	0x0500000f


	//----- nvinfo : EIATTR_COOP_GROUP_INSTR_OFFSETS
	.align		4
.L_439:
        /*0500*/ 	.byte	0x04, 0x28
        /*0502*/ 	.short	(.L_441 - .L_440)


	//   ....[0]....
.L_440:
        /*0504*/ 	.word	0x00000070


	//   ....[1]....
        /*0508*/ 	.word	0x000000b0


	//   ....[2]....
        /*050c*/ 	.word	0x000002d0


	//   ....[3]....
        /*0510*/ 	.word	0x00000430


	//   ....[4]....
        /*0514*/ 	.word	0x00000550


	//   ....[5]....
        /*0518*/ 	.word	0x000006b0


	//   ....[6]....
        /*051c*/ 	.word	0x000022e0


	//   ....[7]....
        /*0520*/ 	.word	0x00003080


	//   ....[8]....
        /*0524*/ 	.word	0x00003290


	//   ....[9]....
        /*0528*/ 	.word	0x00003bf0


	//   ....[10]....
        /*052c*/ 	.word	0x00003cf0


	//   ....[11]....
        /*0530*/ 	.word	0x00004040


	//   ....[12]....
        /*0534*/ 	.word	0x00004120


	//   ....[13]....
        /*0538*/ 	.word	0x000060b0


	//   ....[14]....
        /*053c*/ 	.word	0x000062b0


	//   ....[15]....
        /*0540*/ 	.word	0x00006c50


	//   ....[16]....
        /*0544*/ 	.word	0x00006d50


	//   ....[17]....
        /*0548*/ 	.word	0x000070c0


	//   ....[18]....
        /*054c*/ 	.word	0x00007110


	//   ....[19]....
        /*0550*/ 	.word	0x00008e10


	//   ....[20]....
        /*0554*/ 	.word	0x00008e40


	//   ....[21]....
        /*0558*/ 	.word	0x00008f50


	//   ....[22]....
        /*055c*/ 	.word	0x00008f70


	//   ....[23]....
        /*0560*/ 	.word	0x0000ab20


	//   ....[24]....
        /*0564*/ 	.word	0x0000ad60


	//   ....[25]....
        /*0568*/ 	.word	0x0000b700


	//   ....[26]....
        /*056c*/ 	.word	0x0000b800


	//   ....[27]....
        /*0570*/ 	.word	0x0000bb60


	//   ....[28]....
        /*0574*/ 	.word	0x0000bbc0


	//   ....[29]....
        /*0578*/ 	.word	0x0000cbe0


	//   ....[30]....
        /*057c*/ 	.word	0x0000cc10


	//   ....[31]....
        /*0580*/ 	.word	0x0000ccd0


	//   ....[32]....
        /*0584*/ 	.word	0x0000cce0


	//   ....[33]....
        /*0588*/ 	.word	0x0000ea40


	//   ....[34]....
        /*058c*/ 	.word	0x0000ea50


	//   ....[35]....
        /*0590*/ 	.word	0x0000ea60


	//   ....[36]....
        /*0594*/ 	.word	0x0000ea70


	//   ....[37]....
        /*0598*/ 	.word	0x0000f530


	//   ....[38]....
        /*059c*/ 	.word	0x0000f540


	//   ....[39]....
        /*05a0*/ 	.word	0x0000f6b0


	//   ....[40]....
        /*05a4*/ 	.word	0x0000f6d0


	//   ....[41]....
        /*05a8*/ 	.word	0x0000f810


	//   ....[42]....
        /*05ac*/ 	.word	0x0000f830


	//   ....[43]....
        /*05b0*/ 	.word	0x0000f980


	//   ....[44]....
        /*05b4*/ 	.word	0x0000f9a0


	//   ....[45]....
        /*05b8*/ 	.word	0x0000ff80


	//   ....[46]....
        /*05bc*/ 	.word	0x0000ffb0


	//   ....[47]....
        /*05c0*/ 	.word	0x000108f0


	//   ....[48]....
        /*05c4*/ 	.word	0x00010900


	//   ....[49]....
        /*05c8*/ 	.word	0x00011be0


	//   ....[50]....
        /*05cc*/ 	.word	0x00011c10


	//   ....[51]....
        /*05d0*/ 	.word	0x00011d80


	//   ....[52]....
        /*05d4*/ 	.word	0x00011da0


	//   ....[53]....
        /*05d8*/ 	.word	0x00011ee0


	//   ....[54]....
        /*05dc*/ 	.word	0x00011f00


	//   ....[55]....
        /*05e0*/ 	.word	0x00012050


	//   ....[56]....
        /*05e4*/ 	.word	0x00012070


	//   ....[57]....
        /*05e8*/ 	.word	0x00012250


	//   ....[58]....
        /*05ec*/ 	.word	0x00012440


	//   ....[59]....
        /*05f0*/ 	.word	0x00012470


	//   ....[60]....
        /*05f4*/ 	.word	0x000124a0


	//   ....[61]....
        /*05f8*/ 	.word	0x000124d0


	//   ....[62]....
        /*05fc*/ 	.word	0x00012500


	//   ....[63]....
        /*0600*/ 	.word	0x00012530


	//   ....[64]....
        /*0604*/ 	.word	0x000126a0


	//   ....[65]....
        /*0608*/ 	.word	0x000126d0


	//   ....[66]....
        /*060c*/ 	.word	0x00012700


	//   ....[67]....
        /*0610*/ 	.word	0x00012730


	//   ....[68]....
        /*0614*/ 	.word	0x00012760


	//   ....[69]....
        /*0618*/ 	.word	0x00012790


	//   ....[70]....
        /*061c*/ 	.word	0x00012820


	//   ....[71]....
        /*0620*/ 	.word	0x00012850


	//   ....[72]....
        /*0624*/ 	.word	0x00012860


	//   ....[73]....
        /*0628*/ 	.word	0x000128a0


	//   ....[74]....
        /*062c*/ 	.word	0x00014ac0


	//   ....[75]....
        /*0630*/ 	.word	0x00014ae0


	//   ....[76]....
        /*0634*/ 	.word	0x00014af0


	//   ....[77]....
        /*0638*/ 	.word	0x00014ba0


	//   ....[78]....
        /*063c*/ 	.word	0x00014be0


	//   ....[79]....
        /*0640*/ 	.word	0x00014c40


	//   ....[80]....
        /*0644*/ 	.word	0x00014c60


	//   ....[81]....
        /*0648*/ 	.word	0x00014c90


	//   ....[82]....
        /*064c*/ 	.word	0x000153d0


	//   ....[83]....
        /*0650*/ 	.word	0x00015400


	//   ....[84]....
        /*0654*/ 	.word	0x00015460


	//   ....[85]....
        /*0658*/ 	.word	0x000154d0


	//   ....[86]....
        /*065c*/ 	.word	0x00015520


	//   ....[87]....
        /*0660*/ 	.word	0x00015590


	//   ....[88]....
        /*0664*/ 	.word	0x000155e0


	//   ....[89]....
        /*0668*/ 	.word	0x00015650


	//   ....[90]....
        /*066c*/ 	.word	0x000156a0


	//   ....[91]....
        /*0670*/ 	.word	0x00015710


	//   ....[92]....
        /*0674*/ 	.word	0x00015760


	//   ....[93]....
        /*0678*/ 	.word	0x000157d0


	//   ....[94]....
        /*067c*/ 	.word	0x00015820


	//   ....[95]....
        /*0680*/ 	.word	0x00015880


	//   ....[96]....
        /*0684*/ 	.word	0x00015890


	//   ....[97]....
        /*0688*/ 	.word	0x000158e0


	//   ....[98]....
        /*068c*/ 	.word	0x000160b0


	//   ....[99]....
        /*0690*/ 	.word	0x000160e0


	//   ....[100]....
        /*0694*/ 	.word	0x00016110


	//   ....[101]....
        /*0698*/ 	.word	0x000161d0


	//   ....[102]....
        /*069c*/ 	.word	0x00016200


	//   ....[103]....
        /*06a0*/ 	.word	0x00016250


	//   ....[104]....
        /*06a4*/ 	.word	0x00016280


	//   ....[105]....
        /*06a8*/ 	.word	0x000162f0


	//   ....[106]....
        /*06ac*/ 	.word	0x000165d0


	//   ....[107]....
        /*06b0*/ 	.word	0x000165f0


	//   ....[108]....
        /*06b4*/ 	.word	0x00016600


	//   ....[109]....
        /*06b8*/ 	.word	0x000166b0


	//   ....[110]....
        /*06bc*/ 	.word	0x000166c0


	//   ....[111]....
        /*06c0*/ 	.word	0x00016770


	//   ....[112]....
        /*06c4*/ 	.word	0x00016780


	//   ....[113]....
        /*06c8*/ 	.word	0x00016790


	//   ....[114]....
        /*06cc*/ 	.word	0x00016da0


	//   ....[115]....
        /*06d0*/ 	.word	0x00016de0


	//   ....[116]....
        /*06d4*/ 	.word	0x00016e20


	//   ....[117]....
        /*06d8*/ 	.word	0x00016e50


	//   ....[118]....
        /*06dc*/ 	.word	0x00016f00


	//   ....[119]....
        /*06e0*/ 	.word	0x00016f30


	//   ....[120]....
        /*06e4*/ 	.word	0x00016f40


	//   ....[121]....
        /*06e8*/ 	.word	0x00016fd0


	//   ....[122]....
        /*06ec*/ 	.word	0x00017440


	//   ....[123]....
        /*06f0*/ 	.word	0x00017470


	//   ....[124]....
        /*06f4*/ 	.word	0x000174d0


	//   ....[125]....
        /*06f8*/ 	.word	0x00017500


	//   ....[126]....
        /*06fc*/ 	.word	0x00017530


	//   ....[127]....
        /*0700*/ 	.word	0x00017560


	//   ....[128]....
        /*0704*/ 	.word	0x00017590


	//   ....[129]....
        /*0708*/ 	.word	0x000175c0


	//   ....[130]....
        /*070c*/ 	.word	0x00017760


	//   ....[131]....
        /*0710*/ 	.word	0x00017790


	//   ....[132]....
        /*0714*/ 	.word	0x000177c0


	//   ....[133]....
        /*0718*/ 	.word	0x000177f0


	//   ....[134]....
        /*071c*/ 	.word	0x00017820


	//   ....[135]....
        /*0720*/ 	.word	0x00017850


	//   ....[136]....
        /*0724*/ 	.word	0x00017910


	//   ....[137]....
        /*0728*/ 	.word	0x00017930


	//   ....[138]....
        /*072c*/ 	.word	0x00017950


	//   ....[139]....
        /*0730*/ 	.word	0x000179b0


	//   ....[140]....
        /*0734*/ 	.word	0x000183d0


	//   ....[141]....
        /*0738*/ 	.word	0x00018a50


	//   ....[142]....
        /*073c*/ 	.word	0x00018b40


	//   ....[143]....
        /*0740*/ 	.word	0x00018be0


	//   ....[144]....
        /*0744*/ 	.word	0x00018c40


	//   ....[145]....
        /*0748*/ 	.word	0x00018ce0


	//   ....[146]....
        /*074c*/ 	.word	0x00018dc0


	//   ....[147]....
        /*0750*/ 	.word	0x00018ec0


	//   ....[148]....
        /*0754*/ 	.word	0x00018f30


	//   ....[149]....
        /*0758*/ 	.word	0x00019010


	//   ....[150]....
        /*075c*/ 	.word	0x000190c0


	//   ....[151]....
        /*0760*/ 	.word	0x00019130


	//   ....[152]....
        /*0764*/ 	.word	0x000191b0


	//   ....[153]....
        /*0768*/ 	.word	0x00019290


	//   ....[154]....
        /*076c*/ 	.word	0x00019310


	//   ....[155]....
        /*0770*/ 	.word	0x00019400


	//   ....[156]....
        /*0774*/ 	.word	0x00019480


	//   ....[157]....
        /*0778*/ 	.word	0x00019570


	//   ....[158]....
        /*077c*/ 	.word	0x000195f0


	//   ....[159]....
        /*0780*/ 	.word	0x000196e0


	//   ....[160]....
        /*0784*/ 	.word	0x00019760


	//   ....[161]....
        /*0788*/ 	.word	0x00019850


	//   ....[162]....
        /*078c*/ 	.word	0x000198d0


	//   ....[163]....
        /*0790*/ 	.word	0x000199b0


	//   ....[164]....
        /*0794*/ 	.word	0x00019a30


	//   ....[165]....
        /*0798*/ 	.word	0x00019b00


	//   ....[166]....
        /*079c*/ 	.word	0x00019c30


	//   ....[167]....
        /*07a0*/ 	.word	0x00019d00


	//   ....[168]....
        /*07a4*/ 	.word	0x00019dd0


	//   ....[169]....
        /*07a8*/ 	.word	0x00019eb0


	//   ....[170]....
        /*07ac*/ 	.word	0x00019f10


	//   ....[171]....
        /*07b0*/ 	.word	0x00019ff0


	//   ....[172]....
        /*07b4*/ 	.word	0x0001a050


	//   ....[173]....
        /*07b8*/ 	.word	0x0001a160


	//   ....[174]....
        /*07bc*/ 	.word	0x0001a250


	//   ....[175]....
        /*07c0*/ 	.word	0x0001a2f0


	//   ....[176]....
        /*07c4*/ 	.word	0x0001a350


	//   ....[177]....
        /*07c8*/ 	.word	0x0001a470


	//   ....[178]....
        /*07cc*/ 	.word	0x0001a4d0


	//   ....[179]....
        /*07d0*/ 	.word	0x0001a5f0


	//   ....[180]....
        /*07d4*/ 	.word	0x0001a650


	//   ....[181]....
        /*07d8*/ 	.word	0x0001a720


	//   ....[182]....
        /*07dc*/ 	.word	0x0001a880


	//   ....[183]....
        /*07e0*/ 	.word	0x0001a920


	//   ....[184]....
        /*07e4*/ 	.word	0x0001aa70


	//   ....[185]....
        /*07e8*/ 	.word	0x0001ab20


	//   ....[186]....
        /*07ec*/ 	.word	0x0001ab80


	//   ....[187]....
        /*07f0*/ 	.word	0x0001ac40


	//   ....[188]....
        /*07f4*/ 	.word	0x0001ad20


	//   ....[189]....
        /*07f8*/ 	.word	0x0001ade0


	//   ....[190]....
        /*07fc*/ 	.word	0x0001aef0


	//   ....[191]....
        /*0800*/ 	.word	0x0001af90


	//   ....[192]....
        /*0804*/ 	.word	0x0001b110


	//   ....[193]....
        /*0808*/ 	.word	0x0001b180


	//   ....[194]....
        /*080c*/ 	.word	0x0001b1f0


	//   ....[195]....
        /*0810*/ 	.word	0x0001b260


	//   ....[196]....
        /*0814*/ 	.word	0x0001b2d0


	//   ....[197]....
        /*0818*/ 	.word	0x0001b350


	//   ....[198]....
        /*081c*/ 	.word	0x0001b3d0


	//   ....[199]....
        /*0820*/ 	.word	0x0001b460


	//   ....[200]....
        /*0824*/ 	.word	0x0001b4d0


	//   ....[201]....
        /*0828*/ 	.word	0x0001b540


	//   ....[202]....
        /*082c*/ 	.word	0x0001b5b0


	//   ....[203]....
        /*0830*/ 	.word	0x0001b630


	//   ....[204]....
        /*0834*/ 	.word	0x0001b6a0


	//   ....[205]....
        /*0838*/ 	.word	0x0001b730


	//   ....[206]....
        /*083c*/ 	.word	0x0001b790


	//   ....[207]....
        /*0840*/ 	.word	0x0001b820


	//   ....[208]....
        /*0844*/ 	.word	0x0001b950


	//----- nvinfo : EIATTR_REG_RECONFIG
	.align		4
.L_441:
        /*0848*/ 	.byte	0x01, 0x54
	.zero		2


	//----- nvinfo : EIATTR_SYSCALL_OFFSETS
	.align		4
        /*084c*/ 	.byte	0x04, 0x46
        /*084e*/ 	.short	(.L_443 - .L_442)


	//   ....[0]....
.L_442:
        /*0850*/ 	.word	0x00002460


	//   ....[1]....
        /*0854*/ 	.word	0x000140a0


	//   ....[2]....
        /*0858*/ 	.word	0x000141f0


	//   ....[3]....
        /*085c*/ 	.word	0x000142e0


	//   ....[4]....
        /*0860*/ 	.word	0x00015020


	//----- nvinfo : EIATTR_MBARRIER_INSTR_OFFSETS
	.align		4
.L_443:
        /*0864*/ 	.byte	0x04, 0x39
        /*0866*/ 	.short	(.L_445 - .L_444)


	//   ....[0]....
.L_444:
        /*0868*/ 	.word	0x00000180
        /*086c*/ 	.word	0x000000ff
        /*0870*/ 	.word	0x00030800
        /*0874*/ 	.short	0x0100
        /*0876*/ 	.byte	0x08
	.zero		1


	//   ....[1]....
        /*0878*/ 	.word	0x00000190
        /*087c*/ 	.word	0x000000ff
        /*0880*/ 	.word	0x00030820
        /*0884*/ 	.short	0x0100
        /*0886*/ 	.byte	0x08
	.zero		1


	//   ....[2]....
        /*0888*/ 	.word	0x00000280
        /*088c*/ 	.word	0x000000ff
        /*0890*/ 	.word	0x00030830
        /*0894*/ 	.short	0x0100
        /*0896*/ 	.byte	0x08
	.zero		1


	//   ....[3]....
        /*0898*/ 	.word	0x00000290
        /*089c*/ 	.word	0x000000ff
        /*08a0*/ 	.word	0x00030840
        /*08a4*/ 	.short	0x0100
        /*08a6*/ 	.byte	0x08
	.zero		1


	//   ....[4]....
        /*08a8*/ 	.word	0x000002a0
        /*08ac*/ 	.word	0x000000ff
        /*08b0*/ 	.word	0x00030838
        /*08b4*/ 	.short	0x0100
        /*08b6*/ 	.byte	0x08
	.zero		1


	//   ....[5]....
        /*08b8*/ 	.word	0x000002b0
        /*08bc*/ 	.word	0x000000ff
        /*08c0*/ 	.word	0x00030848
        /*08c4*/ 	.short	0x0100
        /*08c6*/ 	.byte	0x08
	.zero		1


	//   ....[6]....
        /*08c8*/ 	.word	0x000003e0
        /*08cc*/ 	.word	0x000000ff
        /*08d0*/ 	.word	0x00030850
        /*08d4*/ 	.short	0x0100
        /*08d6*/ 	.byte	0x08
	.zero		1


	//   ....[7]....
        /*08d8*/ 	.word	0x000003f0
        /*08dc*/ 	.word	0x000000ff
        /*08e0*/ 	.word	0x00030860
        /*08e4*/ 	.short	0x0100
        /*08e6*/ 	.byte	0x08
	.zero		1


	//   ....[8]....
        /*08e8*/ 	.word	0x00000400
        /*08ec*/ 	.word	0x000000ff
        /*08f0*/ 	.word	0x00030858
        /*08f4*/ 	.short	0x0100
        /*08f6*/ 	.byte	0x08
	.zero		1


	//   ....[9]....
        /*08f8*/ 	.word	0x00000410
        /*08fc*/ 	.word	0x000000ff
        /*0900*/ 	.word	0x00030868
        /*0904*/ 	.short	0x0100
        /*0906*/ 	.byte	0x08
	.zero		1


	//   ....[10]....
        /*0908*/ 	.word	0x00000500
        /*090c*/ 	.word	0x000000ff
        /*0910*/ 	.word	0x00030870
        /*0914*/ 	.short	0x0100
        /*0916*/ 	.byte	0x06
	.zero		1


	//   ....[11]....
        /*0918*/ 	.word	0x00000510
        /*091c*/ 	.word	0x000000ff
        /*0920*/ 	.word	0x00030880
        /*0924*/ 	.short	0x0100
        /*0926*/ 	.byte	0x06
	.zero		1


	//   ....[12]....
        /*0928*/ 	.word	0x00000520
        /*092c*/ 	.word	0x000000ff
        /*0930*/ 	.word	0x00030878
        /*0934*/ 	.short	0x0100
        /*0936*/ 	.byte	0x06
	.zero		1


	//   ....[13]....
        /*0938*/ 	.word	0x00000530
        /*093c*/ 	.word	0x000000ff
        /*0940*/ 	.word	0x00030888
        /*0944*/ 	.short	0x0100
        /*0946*/ 	.byte	0x06
	.zero		1


	//   ....[14]....
        /*0948*/ 	.word	0x00000660
        /*094c*/ 	.word	0x000000ff
        /*0950*/ 	.word	0x00030890
        /*0954*/ 	.short	0x0100
        /*0956*/ 	.byte	0x08
	.zero		1


	//   ....[15]....
        /*0958*/ 	.word	0x00000670
        /*095c*/ 	.word	0x000000ff
        /*0960*/ 	.word	0x000308a0
        /*0964*/ 	.short	0x0100
        /*0966*/ 	.byte	0x08
	.zero		1


	//   ....[16]....
        /*0968*/ 	.word	0x00000680
        /*096c*/ 	.word	0x000000ff
        /*0970*/ 	.word	0x00030898
        /*0974*/ 	.short	0x0100
        /*0976*/ 	.byte	0x08
	.zero		1


	//   ....[17]....
        /*0978*/ 	.word	0x00000690
        /*097c*/ 	.word	0x000000ff
        /*0980*/ 	.word	0x000308a8
        /*0984*/ 	.short	0x0100
        /*0986*/ 	.byte	0x08
	.zero		1


	//   ....[18]....
        /*0988*/ 	.word	0x000007d0
        /*098c*/ 	.word	0x000000ff
        /*0990*/ 	.word	0x000308b0
        /*0994*/ 	.short	0x0100
        /*0996*/ 	.byte	0x08
	.zero		1


	//   ....[19]....
        /*0998*/ 	.word	0x000007e0
        /*099c*/ 	.word	0x000000ff
        /*09a0*/ 	.word	0x000308c0
        /*09a4*/ 	.short	0x0100
        /*09a6*/ 	.byte	0x08
	.zero		1


	//   ....[20]....
        /*09a8*/ 	.word	0x000007f0
        /*09ac*/ 	.word	0x000000ff
        /*09b0*/ 	.word	0x000308b8
        /*09b4*/ 	.short	0x0100
        /*09b6*/ 	.byte	0x08
	.zero		1


	//   ....[21]....
        /*09b8*/ 	.word	0x00000800
        /*09bc*/ 	.word	0x000000ff
        /*09c0*/ 	.word	0x000308c8
        /*09c4*/ 	.short	0x0100
        /*09c6*/ 	.byte	0x08
	.zero		1


	//   ....[22]....
        /*09c8*/ 	.word	0x00002520
        /*09cc*/ 	.word	0x000000ff
        /*09d0*/ 	.word	0x00030800
        /*09d4*/ 	.short	0x010a
        /*09d6*/ 	.byte	0x28
	.zero		1


	//   ....[23]....
        /*09d8*/ 	.word	0x000025a0
        /*09dc*/ 	.word	0x00000003
        /*09e0*/ 	.word	0x00030830
        /*09e4*/ 	.short	0x010a
        /*09e6*/ 	.byte	0x3f
	.zero		1


	//   ....[24]....
        /*09e8*/ 	.word	0x000025e0
        /*09ec*/ 	.word	0x00000003
        /*09f0*/ 	.word	0x00030830
        /*09f4*/ 	.short	0x010a
        /*09f6*/ 	.byte	0x3f
	.zero		1


	//   ....[25]....
        /*09f8*/ 	.word	0x00003060
        /*09fc*/ 	.word	0x000000ff
        /*0a00*/ 	.word	0x00000000
        /*0a04*/ 	.short	0x0101
        /*0a06*/ 	.byte	0x04
	.zero		1


	//   ....[26]....
        /*0a08*/ 	.word	0x00004e70
        /*0a0c*/ 	.word	0x000000ff
        /*0a10*/ 	.word	0x00030830
        /*0a14*/ 	.short	0x010a
        /*0a16*/ 	.byte	0x06
	.zero		1


	//   ....[27]....
        /*0a18*/ 	.word	0x00004ed0
        /*0a1c*/ 	.word	0x000000ff
        /*0a20*/ 	.word	0x00030830
        /*0a24*/ 	.short	0x010a
        /*0a26*/ 	.byte	0x06
	.zero		1


	//   ....[28]....
        /*0a28*/ 	.word	0x00005d30
        /*0a2c*/ 	.word	0x000000ff
        /*0a30*/ 	.word	0x00030850
        /*0a34*/ 	.short	0x010a
        /*0a36*/ 	.byte	0x05
	.zero		1


	//   ....[29]....
        /*0a38*/ 	.word	0x00005d70
        /*0a3c*/ 	.word	0x000000ff
        /*0a40*/ 	.word	0x00030850
        /*0a44*/ 	.short	0x010a
        /*0a46*/ 	.byte	0x05
	.zero		1


	//   ....[30]....
        /*0a48*/ 	.word	0x00006060
        /*0a4c*/ 	.word	0x000000ff
        /*0a50*/ 	.word	0x00000000
        /*0a54*/ 	.short	0x0101
        /*0a56*/ 	.byte	0x06
	.zero		1


	//   ....[31]....
        /*0a58*/ 	.word	0x000077f0
        /*0a5c*/ 	.word	0x000000ff
        /*0a60*/ 	.word	0x00000000
        /*0a64*/ 	.short	0x0101
        /*0a66*/ 	.byte	0x05
	.zero		1


	//   ....[32]....
        /*0a68*/ 	.word	0x00007bc0
        /*0a6c*/ 	.word	0x000000ff
        /*0a70*/ 	.word	0x00030830
        /*0a74*/ 	.short	0x010a
        /*0a76*/ 	.byte	0x06
	.zero		1


	//   ....[33]....
        /*0a78*/ 	.word	0x00007c20
        /*0a7c*/ 	.word	0x000000ff
        /*0a80*/ 	.word	0x00030830
        /*0a84*/ 	.short	0x010a
        /*0a86*/ 	.byte	0x06
	.zero		1


	//   ....[34]....
        /*0a88*/ 	.word	0x00008a80
        /*0a8c*/ 	.word	0x000000ff
        /*0a90*/ 	.word	0x00030850
        /*0a94*/ 	.short	0x010a
        /*0a96*/ 	.byte	0x05
	.zero		1


	//   ....[35]....
        /*0a98*/ 	.word	0x00008ac0
        /*0a9c*/ 	.word	0x000000ff
        /*0aa0*/ 	.word	0x00030850
        /*0aa4*/ 	.short	0x010a
        /*0aa6*/ 	.byte	0x05
	.zero		1


	//   ....[36]....
        /*0aa8*/ 	.word	0x00008d90
        /*0aac*/ 	.word	0x000000ff
        /*0ab0*/ 	.word	0x00000000
        /*0ab4*/ 	.short	0x0101
        /*0ab6*/ 	.byte	0x06
	.zero		1


	//   ....[37]....
        /*0ab8*/ 	.word	0x000097a0
        /*0abc*/ 	.word	0x000000ff
        /*0ac0*/ 	.word	0x00000000
        /*0ac4*/ 	.short	0x0101
        /*0ac6*/ 	.byte	0x05
	.zero		1


	//   ....[38]....
        /*0ac8*/ 	.word	0x00009920
        /*0acc*/ 	.word	0x000000ff
        /*0ad0*/ 	.word	0x00030830
        /*0ad4*/ 	.short	0x010a
        /*0ad6*/ 	.byte	0x05
	.zero		1


	//   ....[39]....
        /*0ad8*/ 	.word	0x00009980
        /*0adc*/ 	.word	0x000000ff
        /*0ae0*/ 	.word	0x00030830
        /*0ae4*/ 	.short	0x010a
        /*0ae6*/ 	.byte	0x05
	.zero		1


	//   ....[40]....
        /*0ae8*/ 	.word	0x0000a7e0
        /*0aec*/ 	.word	0x000000ff
        /*0af0*/ 	.word	0x00030850
        /*0af4*/ 	.short	0x010a
        /*0af6*/ 	.byte	0x05
	.zero		1


	//   ....[41]....
        /*0af8*/ 	.word	0x0000a820
        /*0afc*/ 	.word	0x000000ff
        /*0b00*/ 	.word	0x00030850
        /*0b04*/ 	.short	0x010a
        /*0b06*/ 	.byte	0x05
	.zero		1


	//   ....[42]....
        /*0b08*/ 	.word	0x0000ab80
        /*0b0c*/ 	.word	0x000000ff
        /*0b10*/ 	.word	0x00000000
        /*0b14*/ 	.short	0x0101
        /*0b16*/ 	.byte	0x04
	.zero		1


	//   ....[43]....
        /*0b18*/ 	.word	0x0000c2b0
        /*0b1c*/ 	.word	0x000000ff
        /*0b20*/ 	.word	0x00000000
        /*0b24*/ 	.short	0x0101
        /*0b26*/ 	.byte	0x05
	.zero		1


	//   ....[44]....
        /*0b28*/ 	.word	0x0000cb50
        /*0b2c*/ 	.word	0x000000ff
        /*0b30*/ 	.word	0x00030850
        /*0b34*/ 	.short	0x010a
        /*0b36*/ 	.byte	0x05
	.zero		1


	//   ....[45]....
        /*0b38*/ 	.word	0x0000cb90
        /*0b3c*/ 	.word	0x000000ff
        /*0b40*/ 	.word	0x00030850
        /*0b44*/ 	.short	0x010a
        /*0b46*/ 	.byte	0x05
	.zero		1


	//   ....[46]....
        /*0b48*/ 	.word	0x0000d160
        /*0b4c*/ 	.word	0x000000ff
        /*0b50*/ 	.word	0x00000000
        /*0b54*/ 	.short	0x0101
        /*0b56*/ 	.byte	0x04
	.zero		1


	//   ....[47]....
        /*0b58*/ 	.word	0x0000f550
        /*0b5c*/ 	.word	0x000000ff
        /*0b60*/ 	.word	0x00000000
        /*0b64*/ 	.short	0x0101
        /*0b66*/ 	.byte	0x08
	.zero		1


	//   ....[48]....
        /*0b68*/ 	.word	0x0000fd80
        /*0b6c*/ 	.word	0x000000ff
        /*0b70*/ 	.word	0x00000000
        /*0b74*/ 	.short	0x0101
        /*0b76*/ 	.byte	0x08
	.zero		1


	//   ....[49]....
        /*0b78*/ 	.word	0x000148b0
        /*0b7c*/ 	.word	0x00000004
        /*0b80*/ 	.word	0x00030840
        /*0b84*/ 	.short	0x010a
        /*0b86*/ 	.byte	0x3f
	.zero		1


	//   ....[50]....
        /*0b88*/ 	.word	0x00014da0
        /*0b8c*/ 	.word	0x00000004
        /*0b90*/ 	.word	0x00030830
        /*0b94*/ 	.short	0x0107
        /*0b96*/ 	.byte	0x3f
	.zero		1


	//   ....[51]....
        /*0b98*/ 	.word	0x00014e50
        /*0b9c*/ 	.word	0x00000004
        /*0ba0*/ 	.word	0x00030830
        /*0ba4*/ 	.short	0x0101
        /*0ba6*/ 	.byte	0x3f
	.zero		1


	//   ....[52]....
        /*0ba8*/ 	.word	0x00015a10
        /*0bac*/ 	.word	0x00000011
        /*0bb0*/ 	.word	0x00030800
        /*0bb4*/ 	.short	0x0107
        /*0bb6*/ 	.byte	0x3f
	.zero		1


	//   ....[53]....
        /*0bb8*/ 	.word	0x00015b30
        /*0bbc*/ 	.word	0x00000011
        /*0bc0*/ 	.word	0x00030800
        /*0bc4*/ 	.short	0x0101
        /*0bc6*/ 	.byte	0x3f
	.zero		1


	//   ....[54]....
        /*0bc8*/ 	.word	0x00015b50
        /*0bcc*/ 	.word	0x00000011
        /*0bd0*/ 	.word	0x00030820
        /*0bd4*/ 	.short	0x010a
        /*0bd6*/ 	.byte	0x3f
	.zero		1


	//   ....[55]....
        /*0bd8*/ 	.word	0x00015f20
        /*0bdc*/ 	.word	0x00000007
        /*0be0*/ 	.word	0x00030840
        /*0be4*/ 	.short	0x010a
        /*0be6*/ 	.byte	0x3f
	.zero		1


	//   ....[56]....
        /*0be8*/ 	.word	0x00016400
        /*0bec*/ 	.word	0x00000007
        /*0bf0*/ 	.word	0x00030830
        /*0bf4*/ 	.short	0x0107
        /*0bf6*/ 	.byte	0x3f
	.zero		1


	//   ....[57]....
        /*0bf8*/ 	.word	0x000164b0
        /*0bfc*/ 	.word	0x00000007
        /*0c00*/ 	.word	0x00030830
        /*0c04*/ 	.short	0x0101
        /*0c06*/ 	.byte	0x3f
	.zero		1


	//   ....[58]....
        /*0c08*/ 	.word	0x00016510
        /*0c0c*/ 	.word	0x00000007
        /*0c10*/ 	.word	0x00030860
        /*0c14*/ 	.short	0x010a
        /*0c16*/ 	.byte	0x3f
	.zero		1


	//   ....[59]....
        /*0c18*/ 	.word	0x000169c0
        /*0c1c*/ 	.word	0x00000007
        /*0c20*/ 	.word	0x00030850
        /*0c24*/ 	.short	0x0107
        /*0c26*/ 	.byte	0x3f
	.zero		1


	//   ....[60]....
        /*0c28*/ 	.word	0x00016ae0
        /*0c2c*/ 	.word	0x00000007
        /*0c30*/ 	.word	0x00030850
        /*0c34*/ 	.short	0x0101
        /*0c36*/ 	.byte	0x3f
	.zero		1


	//   ....[61]....
        /*0c38*/ 	.word	0x00016cf0
        /*0c3c*/ 	.word	0x00000000
        /*0c40*/ 	.word	0x00030860
        /*0c44*/ 	.short	0x010a
        /*0c46*/ 	.byte	0x3f
	.zero		1


	//   ....[62]....
        /*0c48*/ 	.word	0x00017150
        /*0c4c*/ 	.word	0x00000000
        /*0c50*/ 	.word	0x00030850
        /*0c54*/ 	.short	0x0107
        /*0c56*/ 	.byte	0x3f
	.zero		1


	//   ....[63]....
        /*0c58*/ 	.word	0x00017200
        /*0c5c*/ 	.word	0x00000000
        /*0c60*/ 	.word	0x00030850
        /*0c64*/ 	.short	0x0101
        /*0c66*/ 	.byte	0x3f
	.zero		1


	//   ....[64]....
        /*0c68*/ 	.word	0x00018350
        /*0c6c*/ 	.word	0x00000007
        /*0c70*/ 	.word	0x00030820
        /*0c74*/ 	.short	0x010a
        /*0c76*/ 	.byte	0x3f
	.zero		1


	//   ....[65]....
        /*0c78*/ 	.word	0x000184f0
        /*0c7c*/ 	.word	0x00000005
        /*0c80*/ 	.word	0x00030840
        /*0c84*/ 	.short	0x010a
        /*0c86*/ 	.byte	0x3f
	.zero		1


	//   ....[66]....
        /*0c88*/ 	.word	0x00018590
        /*0c8c*/ 	.word	0x00000003
        /*0c90*/ 	.word	0x00030840
        /*0c94*/ 	.short	0x010a
        /*0c96*/ 	.byte	0x3f
	.zero		1


	//   ....[67]....
        /*0c98*/ 	.word	0x000185d0
        /*0c9c*/ 	.word	0x00000005
        /*0ca0*/ 	.word	0x00030860
        /*0ca4*/ 	.short	0x010a
        /*0ca6*/ 	.byte	0x3f
	.zero		1


	//   ....[68]....
        /*0ca8*/ 	.word	0x00018610
        /*0cac*/ 	.word	0x00000003
        /*0cb0*/ 	.word	0x00030860
        /*0cb4*/ 	.short	0x010a
        /*0cb6*/ 	.byte	0x3f
	.zero		1


	//   ....[69]....
        /*0cb8*/ 	.word	0x00018680
        /*0cbc*/ 	.word	0x00000003
        /*0cc0*/ 	.word	0x00030800
        /*0cc4*/ 	.short	0x010a
        /*0cc6*/ 	.byte	0x3f
	.zero		1


	//   ....[70]....
        /*0cc8*/ 	.word	0x000186d0
        /*0ccc*/ 	.word	0x00000003
        /*0cd0*/ 	.word	0x00030830
        /*0cd4*/ 	.short	0x010a
        /*0cd6*/ 	.byte	0x3f
	.zero		1


	//   ....[71]....
        /*0cd8*/ 	.word	0x00018730
        /*0cdc*/ 	.word	0x00000004
        /*0ce0*/ 	.word	0x00030830
        /*0ce4*/ 	.short	0x010a
        /*0ce6*/ 	.byte	0x3f
	.zero		1


	//   ....[72]....
        /*0ce8*/ 	.word	0x00018790
        /*0cec*/ 	.word	0x00000002
        /*0cf0*/ 	.word	0x00030850
        /*0cf4*/ 	.short	0x010a
        /*0cf6*/ 	.byte	0x3f
	.zero		1


	//   ....[73]....
        /*0cf8*/ 	.word	0x000187f0
        /*0cfc*/ 	.word	0x00000004
        /*0d00*/ 	.word	0x00030830
        /*0d04*/ 	.short	0x010a
        /*0d06*/ 	.byte	0x3f
	.zero		1


	//   ....[74]....
        /*0d08*/ 	.word	0x00018850
        /*0d0c*/ 	.word	0x00000002
        /*0d10*/ 	.word	0x00030850
        /*0d14*/ 	.short	0x010a
        /*0d16*/ 	.byte	0x3f
	.zero		1


	//   ....[75]....
        /*0d18*/ 	.word	0x000188b0
        /*0d1c*/ 	.word	0x00000004
        /*0d20*/ 	.word	0x00030830
        /*0d24*/ 	.short	0x010a
        /*0d26*/ 	.byte	0x3f
	.zero		1


	//   ....[76]....
        /*0d28*/ 	.word	0x00018910
        /*0d2c*/ 	.word	0x00000002
        /*0d30*/ 	.word	0x00030850
        /*0d34*/ 	.short	0x010a
        /*0d36*/ 	.byte	0x3f
	.zero		1


	//   ....[77]....
        /*0d38*/ 	.word	0x00018970
        /*0d3c*/ 	.word	0x00000007
        /*0d40*/ 	.word	0x00030850
        /*0d44*/ 	.short	0x010a
        /*0d46*/ 	.byte	0x3f
	.zero		1


	//   ....[78]....
        /*0d48*/ 	.word	0x00018a90
        /*0d4c*/ 	.word	0x00000004
        /*0d50*/ 	.word	0x00030840
        /*0d54*/ 	.short	0x010a
        /*0d56*/ 	.byte	0x3f
	.zero		1


	//   ....[79]....
        /*0d58*/ 	.word	0x00019b30
        /*0d5c*/ 	.word	0x00000011
        /*0d60*/ 	.word	0x00030820
        /*0d64*/ 	.short	0x010a
        /*0d66*/ 	.byte	0x3f
	.zero		1


	//   ....[80]....
        /*0d68*/ 	.word	0x00019b80
        /*0d6c*/ 	.word	0x00000007
        /*0d70*/ 	.word	0x00030840
        /*0d74*/ 	.short	0x010a
        /*0d76*/ 	.byte	0x3f
	.zero		1


	//   ....[81]....
        /*0d78*/ 	.word	0x0001a1a0
        /*0d7c*/ 	.word	0x00000007
        /*0d80*/ 	.word	0x00030860
        /*0d84*/ 	.short	0x010a
        /*0d86*/ 	.byte	0x3f
	.zero		1


	//   ....[82]....
        /*0d88*/ 	.word	0x0001a7d0
        /*0d8c*/ 	.word	0x00000000
        /*0d90*/ 	.word	0x00030860
        /*0d94*/ 	.short	0x010a
        /*0d96*/ 	.byte	0x3f
	.zero		1


	//   ....[83]....
        /*0d98*/ 	.word	0x0001b870
        /*0d9c*/ 	.word	0x00000007
        /*0da0*/ 	.word	0x00030820
        /*0da4*/ 	.short	0x010a
        /*0da6*/ 	.byte	0x3f
	.zero		1


	//   ....[84]....
        /*0da8*/ 	.word	0x0001ba10
        /*0dac*/ 	.word	0x00000005
        /*0db0*/ 	.word	0x00030840
        /*0db4*/ 	.short	0x010a
        /*0db6*/ 	.byte	0x3f
	.zero		1


	//   ....[85]....
        /*0db8*/ 	.word	0x0001ba60
        /*0dbc*/ 	.word	0x00000003
        /*0dc0*/ 	.word	0x00030840
        /*0dc4*/ 	.short	0x010a
        /*0dc6*/ 	.byte	0x3f
	.zero		1


	//   ....[86]....
        /*0dc8*/ 	.word	0x0001bab0
        /*0dcc*/ 	.word	0x00000005
        /*0dd0*/ 	.word	0x00030860
        /*0dd4*/ 	.short	0x010a
        /*0dd6*/ 	.byte	0x3f
	.zero		1


	//----- nvinfo : EIATTR_NUM_MBARRIERS
	.align		4
.L_445:
        /*0dd8*/ 	.byte	0x03, 0x38
        /*0dda*/ 	.short	0x0016


	//----- nvinfo : EIATTR_EXIT_INSTR_OFFSETS
	.align		4
        /*0ddc*/ 	.byte	0x04, 0x1c
        /*0dde*/ 	.short	(.L_447 - .L_446)


	//   ....[0]....
.L_446:
        /*0de0*/ 	.word	0x00000990


	//   ....[1]....
        /*0de4*/ 	.word	0x000121f0


	//   ....[2]....
        /*0de8*/ 	.word	0x00018660


	//----- nvinfo : EIATTR_MAX_THREADS
	.align		4
.L_447:
        /*0dec*/ 	.byte	0x04, 0x05
        /*0dee*/ 	.short	(.L_449 - .L_448)
.L_448:
        /*0df0*/ 	.word	0x00000180
        /*0df4*/ 	.word	0x00000001
        /*0df8*/ 	.word	0x00000001


	//----- nvinfo : EIATTR_CRS_STACK_SIZE
	.align		4
.L_449:
        /*0dfc*/ 	.byte	0x04, 0x1e
        /*0dfe*/ 	.short	(.L_451 - .L_450)
.L_450:
        /*0e00*/ 	.word	0x00000000


	//----- nvinfo : EIATTR_CBANK_PARAM_SIZE
	.align		4
.L_451:
        /*0e04*/ 	.byte	0x03, 0x19
        /*0e06*/ 	.short	0x0af0


	//----- nvinfo : EIATTR_PARAM_CBANK
	.align		4
        /*0e08*/ 	.byte	0x04, 0x0a
        /*0e0a*/ 	.short	(.L_453 - .L_452)
	.align		4
.L_452:
        /*0e0c*/ 	.word	index@(.nv.constant0._ZN7cutlass13device_kernelIN5flash11enable_sm90INS1_16FlashAttnFwdSm90INS1_25CollectiveMainloopFwdSm90ILi2EN4cute5tupleIJNS5_1CILi1EEES8_S8_EEENS6_IJNS7_ILi128EEENS7_ILi64EEENS7_ILi256EEEEEELi256ENS_6half_tEfNS_4arch4Sm90ELb0ELb1ELb0ELb1ELb1ELb0ELb0ELb1ELb1ELb1ELb1ELb0EEENS1_21CollectiveEpilogueFwdINS6_IJSA_SC_SB_EEES9_SE_SG_Li256ELb1ELb1ELb1ELb0EEENS1_36VarlenDynamicPersistentTileSchedulerILi128ELi64ELi256ELi128ELb1ELb1ELb1ELb1ELb0ELb1EEEEEEEEEvNT_6ParamsE)
        /*0e10*/ 	.short	0x0210
        /*0e12*/ 	.short	0x0af0


	//----- nvinfo : EIATTR_SW_WAR
	.align		4
.L_453:
        /*0e14*/ 	.byte	0x04, 0x36
        /*0e16*/ 	.short	(.L_455 - .L_454)
.L_454:
        /*0e18*/ 	.word	0x00000008
.L_455:


//--------------------- .nv.info._ZN7cutlass13device_kernelIN5flash11enable_sm90INS1_16FlashAttnFwdSm90INS1_25CollectiveMainloopFwdSm90ILi2EN4cute5tupleIJNS5_1CILi1EEES8_S8_EEENS6_IJNS7_ILi128EEENS7_ILi64EEENS7_ILi256EEEEEELi256ENS_6half_tEfNS_4arch4Sm90ELb0ELb1ELb0ELb1ELb1ELb1ELb0ELb1ELb1ELb1ELb1ELb0EEENS1_21CollectiveEpilogueFwdINS6_IJSA_SC_SB_EEES9_SE_SG_Li256ELb1ELb1ELb1ELb0EEENS1_36VarlenDynamicPersistentTileSchedulerILi128ELi64ELi256ELi128ELb1ELb1ELb1ELb1ELb0ELb1EEEEEEEEEvNT_6ParamsE --------------------------
	.section	.nv.info._ZN7cutlass13device_kernelIN5flash11enable_sm90INS1_16FlashAttnFwdSm90INS1_25CollectiveMainloopFwdSm90ILi2EN4cute5tupleIJNS5_1CILi1EEES8_S8_EEENS6_IJNS7_ILi128EEENS7_ILi64EEENS7_ILi256EEEEEELi256ENS_6half_tEfNS_4arch4Sm90ELb0ELb1ELb0ELb1ELb1ELb1ELb0ELb1ELb1ELb1ELb1ELb0EEENS1_21CollectiveEpilogueFwdINS6_IJSA_SC_SB_EEES9_SE_SG_Li256ELb1ELb1ELb1ELb0EEENS1_36VarlenDynamicPersistentTileSchedulerILi128ELi64ELi256ELi128ELb1ELb1ELb1ELb1ELb0ELb1EEEEEEEEEvNT_6ParamsE,"",@"SHT_CUDA_INFO"
	.sectionflags	@""
	.align	4


	//----- nvinfo : EIATTR_CUDA_API_VERSION
	.align		4
        /*0000*/ 	.byte	0x04, 0x37
        /*0002*/ 	.short	(.L_457 - .L_456)
.L_456:
        /*0004*/ 	.word	0x00000082


	//----- nvinfo : EIATTR_KPARAM_INFO
	.align		4
.L_457:
        /*0008*/ 	.byte	0x04, 0x17
        /*000a*/ 	.short	(.L_459 - .L_458)
.L_458:
        /*000c*/ 	.word	0x00000000
        /*0010*/ 	.short	0x0000
        /*0012*/ 	.short	0x0070
        /*0014*/ 	.byte	0x00, 0xf0, 0x01, 0x2a


	//----- nvinfo : EIATTR_SPARSE_MMA_MASK
	.align		4
.L_459:
        /*0018*/ 	.byte	0x03, 0x50
        /*001a*/ 	.short	0x0000


	//----- nvinfo : EIATTR_MAXREG_COUNT
	.align		4
        /*001c*/ 	.byte	0x03, 0x1b
        /*001e*/ 	.short	0x00a8


	//----- nvinfo : EIATTR_NUM_BARRIERS
	.align		4
        /*0020*/ 	.byte	0x02, 0x4c
        /*0022*/ 	.byte	0x10
	.zero		1


	//----- nvinfo : EIATTR_EXTERNS
	.align		4
        /*0024*/ 	.byte	0x04, 0x0f
        /*0026*/ 	.short	(.L_461 - .L_460)


	//   ....[0]....
	.align		4
.L_460:
        /*0028*/ 	.word	index@(__assertfail)


	//----- nvinfo : EIATTR_ANNOTATIONS
	.align		4
.L_461:
        /*002c*/ 	.byte	0x04, 0x55
        /*002e*/ 	.short	(.L_463 - .L_462)


	//   ....[0]....
.L_462:
        /* <DEDUP_REMOVED lines=152> */


	//----- nvinfo : EIATTR_MERCURY_ISA_VERSION
	.align		4
.L_463:
        /*0998*/ 	.byte	0x03, 0x5f
        /*099a*/ 	.short	0x0101


	//----- nvinfo : EIATTR_UNUSED_LOAD_BYTE_OFFSET
	.align		4
        /*099c*/ 	.byte	0x04, 0x44
        /*099e*/ 	.short	(.L_465 - .L_464)


	//   ....[0]....
.L_464:
        /*09a0*/ 	.word	0x00000a60
        /*09a4*/ 	.word	0x0000fff0


	//   ....[1]....
        /*09a8*/ 	.word	0x0001f4d0
        /*09ac*/ 	.word	0x0000fff0


	//----- nvinfo : EIATTR_INT_WARP_WIDE_INSTR_OFFSETS
	.align		4
.L_465:
        /*09b0*/ 	.byte	0x04, 0x31
        /*09b2*/ 	.short	(.L_467 - .L_466)


	//   ....[0]....
.L_466:
        /*09b4*/ 	.word	0x00000130


	//   ....[1]....
        /*09b8*/ 	.word	0x00000170


	//   ....[2]....
        /*09bc*/ 	.word	0x000001e0


	//   ....[3]....
        /*09c0*/ 	.word	0x00027a40


	//   ....[4]....
        /*09c4*/ 	.word	0x00027ad0


	//   ....[5]....
        /*09c8*/ 	.word	0x0002a7c0


	//   ....[6]....
        /*09cc*/ 	.word	0x0002a850


	//----- nvinfo : EIATTR_COOP_GROUP_MASK_REGIDS
	.align		4
.L_467:
        /*09d0*/ 	.byte	0x04, 0x29
        /*09d2*/ 	.short	(.L_469 - .L_468)


	//   ....[0]....
.L_468:
        /*09d4*/ 	.word	0xffffffff


	//   ....[1]....
        /*09d8*/ 	.word	0xffffffff


	//   ....[2]....
        /*09dc*/ 	.word	0xffffffff


	//   ....[3]....
        /*09e0*/ 	.word	0xffffffff


	//   ....[4]....
        /*09e4*/ 	.word	0xffffffff


	//   ....[5]....
        /*09e8*/ 	.word	0xffffffff


	//   ....[6]....
        /*09ec*/ 	.word	0xffffffff


	//   ....[7]....
        /*09f0*/ 	.word	0xffffffff


	//   ....[8]....
        /*09f4*/ 	.word	0xffffffff


	//   ....[9]....
        /*09f8*/ 	.word	0xffffffff


	//   ....[10]....
        /*09fc*/ 	.word	0xffffffff


	//   ....[11]....
        /*0a00*/ 	.word	0xffffffff


	//   ....[12]....
        /*0a04*/ 	.word	0xffffffff


	//   ....[13]....
        /*0a08*/ 	.word	0xffffffff


	//   ....[14]....
        /*0a0c*/ 	.word	0xffffffff


	//   ....[15]....
        /*0a10*/ 	.word	0xffffffff


	//   ....[16]....
        /*0a14*/ 	.word	0xffffffff


	//   ....[17]....
        /*0a18*/ 	.word	0xffffffff


	//   ....[18]....
        /*0a1c*/ 	.word	0xffffffff


	//   ....[19]....
        /*0a20*/ 	.word	0xffffffff


	//   ....[20]....
        /*0a24*/ 	.word	0xffffffff


	//   ....[21]....
        /*0a28*/ 	.word	0xffffffff


	//   ....[22]....
        /*0a2c*/ 	.word	0xffffffff


	//   ....[23]....
        /*0a30*/ 	.word	0xffffffff


	//   ....[24]....
        /*0a34*/ 	.word	0xffffffff


	//   ....[25]....
        /*0a38*/ 	.word	0xffffffff


	//   ....[26]....
        /*0a3c*/ 	.word	0xffffffff


	//   ....[27]....
        /*0a40*/ 	.word	0xffffffff


	//   ....[28]....
        /*0a44*/ 	.word	0xffffffff


	//   ....[29]....
        /*0a48*/ 	.word	0xffffffff


	//   ....[30]....
        /*0a4c*/ 	.word	0xffffffff


	//   ....[31]....
        /*0a50*/ 	.word	0xffffffff


	//   ....[32]....
        /*0a54*/ 	.word	0xffffffff


	//   ....[33]....
        /*0a58*/ 	.word	0xffffffff


	//   ....[34]....
        /*0a5c*/ 	.word	0xffffffff


	//   ....[35]....
        /*0a60*/ 	.word	0xffffffff


	//   ....[36]....
        /*0a64*/ 	.word	0xffffffff


	//   ....[37]....
        /*0a68*/ 	.word	0xffffffff


	//   ....[38]....
        /*0a6c*/ 	.word	0xffffffff


	//   ....[39]....
        /*0a70*/ 	.word	0xffffffff


	//   ....[40]....
        /*0a74*/ 	.word	0xffffffff


	//   ....[41]....
        /*0a78*/ 	.word	0xffffffff


	//   ....[42]....
        /*0a7c*/ 	.word	0xffffffff


	//   ....[43]....
        /*0a80*/ 	.word	0xffffffff


	//   ....[44]....
        /*0a84*/ 	.word	0xffffffff


	//   ....[45]....
        /*0a88*/ 	.word	0xffffffff


	//   ....[46]....
        /*0a8c*/ 	.word	0xffffffff


	//   ....[47]....
        /*0a90*/ 	.word	0xffffffff


	//   ....[48]....
        /*0a94*/ 	.word	0xffffffff


	//   ....[49]....
        /*0a98*/ 	.word	0xffffffff


	//   ....[50]....
        /*0a9c*/ 	.word	0xffffffff


	//   ....[51]....
        /*0aa0*/ 	.word	0xffffffff


	//   ....[52]....
        /*0aa4*/ 	.word	0xffffffff


	//   ....[53]....
        /*0aa8*/ 	.word	0xffffffff


	//   ....[54]....
        /*0aac*/ 	.word	0xffffffff


	//   ....[55]....
        /*0ab0*/ 	.word	0xffffffff


	//   ....[56]....
        /*0ab4*/ 	.word	0xffffffff


	//   ....[57]....
        /*0ab8*/ 	.word	0xffffffff


	//   ....[58]....
        /*0abc*/ 	.word	0xffffffff


	//   ....[59]....
        /*0ac0*/ 	.word	0xffffffff


	//   ....[60]....
        /*0ac4*/ 	.word	0xffffffff


	//   ....[61]....
        /*0ac8*/ 	.word	0xffffffff


	//   ....[62]....
        /*0acc*/ 	.word	0xffffffff


	//   ....[63]....
        /*0ad0*/ 	.word	0xffffffff


	//   ....[64]....
        /*0ad4*/ 	.word	0xffffffff


	//   ....[65]....
        /*0ad8*/ 	.word	0xffffffff


	//   ....[66]....
        /*0adc*/ 	.word	0xffffffff


	//   ....[67]....
        /*0ae0*/ 	.word	0xffffffff


	//   ....[68]....
        /*0ae4*/ 	.word	0xffffffff


	//   ....[69]....
        /*0ae8*/ 	.word	0xffffffff


	//   ....[70]....
        /*0aec*/ 	.word	0xffffffff


	//   ....[71]....
        /*0af0*/ 	.word	0xffffffff


	//   ....[72]....
        /*0af4*/ 	.word	0xffffffff


	//   ....[73]....
        /*0af8*/ 	.word	0xffffffff


	//   ....[74]....
        /*0afc*/ 	.word	0xffffffff


	//   ....[75]....
        /*0b00*/ 	.word	0xffffffff


	//   ....[76]....
        /*0b04*/ 	.word	0xffffffff


	//   ....[77]....
        /*0b08*/ 	.word	0xffffffff


	//   ....[78]....
        /*0b0c*/ 	.word	0xffffffff


	//   ....[79]....
        /*0b10*/ 	.word	0xffffffff


	//   ....[80]....
        /*0b14*/ 	.word	0xffffffff


	//   ....[81]....
        /*0b18*/ 	.word	0xffffffff


	//   ....[82]....
        /*0b1c*/ 	.word	0xffffffff


	//   ....[83]....
        /*0b20*/ 	.word	0xffffffff


	//   ....[84]....
        /*0b24*/ 	.word	0xffffffff


	//   ....[85]....
        /*0b28*/ 	.word	0xffffffff


	//   ....[86]....
        /*0b2c*/ 	.word	0xffffffff


	//   ....[87]....
        /*0b30*/ 	.word	0xffffffff


	//   ....[88]....
        /*0b34*/ 	.word	0xffffffff


	//   ....[89]....
        /*0b38*/ 	.word	0xffffffff


	//   ....[90]....
        /*0b3c*/ 	.word	0xffffffff


	//   ....[91]....
        /*0b40*/ 	.word	0xffffffff


	//   ....[92]....
        /*0b44*/ 	.word	0xffffffff


	//   ....[93]....
        /*0b48*/ 	.word	0xffffffff


	//   ....[94]....
        /*0b4c*/ 	.word	0xffffffff


	//   ....[95]....
        /*0b50*/ 	.word	0xffffffff


	//   ....[96]....
        /*0b54*/ 	.word	0xffffffff


	//   ....[97]....
        /*0b58*/ 	.word	0xffffffff


	//   ....[98]....
        /*0b5c*/ 	.word	0xffffffff


	//   ....[99]....
        /*0b60*/ 	.word	0xffffffff


	//   ....[100]....
        /*0b64*/ 	.word	0xffffffff


	//   ....[101]....
        /*0b68*/ 	.word	0xffffffff


	//   ....[102]....
        /*0b6c*/ 	.word	0xffffffff


	//   ....[103]....
        /*0b70*/ 	.word	0xffffffff


	//   ....[104]....
        /*0b74*/ 	.word	0xffffffff


	//   ....[105]....
        /*0b78*/ 	.word	0xffffffff


	//   ....[106]....
        /*0b7c*/ 	.word	0xffffffff


	//   ....[107]....
        /*0b80*/ 	.word	0xffffffff


	//   ....[108]....
        /*0b84*/ 	.word	0xffffffff


	//   ....[109]....
        /*0b88*/ 	.word	0xffffffff


	//   ....[110]....
        /*0b8c*/ 	.word	0xffffffff


	//   ....[111]....
        /*0b90*/ 	.word	0xffffffff


	//   ....[112]....
        /*0b94*/ 	.word	0xffffffff


	//   ....[113]....
        /*0b98*/ 	.word	0xffffffff


	//   ....[114]....
        /*0b9c*/ 	.word	0xffffffff


	//   ....[115]....
        /*0ba0*/ 	.word	0xffffffff


	//   ....[116]....
        /*0ba4*/ 	.word	0xffffffff


	//   ....[117]....
        /*0ba8*/ 	.word	0xffffffff


	//   ....[118]....
        /*0bac*/ 	.word	0xffffffff


	//   ....[119]....
        /*0bb0*/ 	.word	0xffffffff


	//   ....[120]....
        /*0bb4*/ 	.word	0xffffffff


	//   ....[121]....
        /*0bb8*/ 	.word	0xffffffff


	//   ....[122]....
        /*0bbc*/ 	.word	0xffffffff


	//   ....[123]....
        /*0bc0*/ 	.word	0xffffffff


	//   ....[124]....
        /*0bc4*/ 	.word	0xffffffff


	//   ....[125]....
        /*0bc8*/ 	.word	0xffffffff


	//   ....[126]....
        /*0bcc*/ 	.word	0xffffffff


	//   ....[127]....
        /*0bd0*/ 	.word	0xffffffff


	//   ....[128]....
        /*0bd4*/ 	.word	0xffffffff


	//   ....[129]....
        /*0bd8*/ 	.word	0xffffffff


	//   ....[130]....
        /*0bdc*/ 	.word	0xffffffff


	//   ....[131]....
        /*0be0*/ 	.word	0xffffffff


	//   ....[132]....
        /*0be4*/ 	.word	0xffffffff


	//   ....[133]....
        /*0be8*/ 	.word	0xffffffff


	//   ....[134]....
        /*0bec*/ 	.word	0xffffffff


	//   ....[135]....
        /*0bf0*/ 	.word	0xffffffff


	//   ....[136]....
        /*0bf4*/ 	.word	0xffffffff


	//   ....[137]....
        /*0bf8*/ 	.word	0xffffffff


	//   ....[138]....
        /*0bfc*/ 	.word	0xffffffff


	//   ....[139]....
        /*0c00*/ 	.word	0xffffffff


	//   ....[140]....
        /*0c04*/ 	.word	0xffffffff


	//   ....[141]....
        /*0c08*/ 	.word	0xffffffff


	//   ....[142]....
        /*0c0c*/ 	.word	0xffffffff


	//   ....[143]....
        /*0c10*/ 	.word	0xffffffff


	//   ....[144]....
        /*0c14*/ 	.word	0xffffffff


	//   ....[145]....
        /*0c18*/ 	.word	0xffffffff


	//   ....[146]....
        /*0c1c*/ 	.word	0xffffffff


	//   ....[147]....
        /*0c20*/ 	.word	0xffffffff


	//   ....[148]....
        /*0c24*/ 	.word	0xffffffff


	//   ....[149]....
        /*0c28*/ 	.word	0xffffffff


	//   ....[150]....
        /*0c2c*/ 	.word	0xffffffff


	//   ....[151]....
        /*0c30*/ 	.word	0xffffffff


	//   ....[152]....
        /*0c34*/ 	.word	0xffffffff


	//   ....[153]....
        /*0c38*/ 	.word	0xffffffff


	//   ....[154]....
        /*0c3c*/ 	.word	0xffffffff


	//   ....[155]....
        /*0c40*/ 	.word	0xffffffff


	//   ....[156]....
        /*0c44*/ 	.word	0xffffffff


	//   ....[157]....
        /*0c48*/ 	.word	0xffffffff


	//   ....[158]....
        /*0c4c*/ 	.word	0xffffffff


	//   ....[159]....
        /*0c50*/ 	.word	0xffffffff


	//   ....[160]....
        /*0c54*/ 	.word	0xffffffff


	//   ....[161]....
        /*0c58*/ 	.word	0xffffffff


	//   ....[162]....
        /*0c5c*/ 	.word	0xffffffff


	//   ....[163]....
        /*0c60*/ 	.word	0xffffffff


	//   ....[164]....
        /*0c64*/ 	.word	0xffffffff


	//   ....[165]....
        /*0c68*/ 	.word	0xffffffff


	//   ....[166]....
        /*0c6c*/ 	.word	0xffffffff


	//   ....[167]....
        /*0c70*/ 	.word	0xffffffff


	//   ....[168]....
        /*0c74*/ 	.word	0xffffffff


	//   ....[169]....
        /*0c78*/ 	.word	0xffffffff


	//   ....[170]....
        /*0c7c*/ 	.word	0xffffffff


	//   ....[171]....
        /*0c80*/ 	.word	0xffffffff


	//   ....[172]....
        /*0c84*/ 	.word	0xffffffff


	//   ....[173]....
        /*0c88*/ 	.word	0xffffffff


	//   ....[174]....
        /*0c8c*/ 	.word	0xffffffff


	//   ....[175]....
        /*0c90*/ 	.word	0xffffffff


	//   ....[176]....
        /*0c94*/ 	.word	0xffffffff


	//   ....[177]....
        /*0c98*/ 	.word	0xffffffff


	//   ....[178]....
        /*0c9c*/ 	.word	0xffffffff


	//   ....[179]....
        /*0ca0*/ 	.word	0xffffffff


	//   ....[180]....
        /*0ca4*/ 	.word	0xffffffff


	//   ....[181]....
        /*0ca8*/ 	.word	0xffffffff


	//   ....[182]....
        /*0cac*/ 	.word	0xffffffff


	//   ....[183]....
        /*0cb0*/ 	.word	0xffffffff


	//   ....[184]....
        /*0cb4*/ 	.word	0xffffffff


	//   ....[185]....
        /*0cb8*/ 	.word	0xffffffff


	//   ....[186]....
        /*0cbc*/ 	.word	0xffffffff


	//   ....[187]....
        /*0cc0*/ 	.word	0xffffffff


	//   ....[188]....
        /*0cc4*/ 	.word	0xffffffff


	//   ....[189]....
        /*0cc8*/ 	.word	0xffffffff


	//   ....[190]....
        /*0ccc*/ 	.word	0xffffffff


	//   ....[191]....
        /*0cd0*/ 	.word	0x0500000f


	//   ....[192]....
        /*0cd4*/ 	.word	0x0500000f


	//   ....[193]....
        /*0cd8*/ 	.word	0x0500000f


	//   ....[194]....
        /*0cdc*/ 	.word	0x0500000f


	//   ....[195]....
        /*0ce0*/ 	.word	0x0500000f


	//   ....[196]....
        /*0ce4*/ 	.word	0x0500000f


	//   ....[197]....
        /*0ce8*/ 	.word	0x0500000f


	//   ....[198]....
        /*0cec*/ 	.word	0x0500000f


	//   ....[199]....
        /*0cf0*/ 	.word	0x0500000f


	//   ....[200]....
        /*0cf4*/ 	.word	0x0500000f


	//   ....[201]....
        /*0cf8*/ 	.word	0x0500000f


	//   ....[202]....
        /*0cfc*/ 	.word	0x0500000f


	//   ....[203]....
        /*0d00*/ 	.word	0x0500000f


	//   ....[204]....
        /*0d04*/ 	.word	0x0500000f


	//   ....[205]....
        /*0d08*/ 	.word	0x0500000f


	//   ....[206]....
        /*0d0c*/ 	.word	0x0500000f


	//   ....[207]....
        /*0d10*/ 	.word	0x0500000f


	//   ....[208]....
        /*0d14*/ 	.word	0x0500000f


	//   ....[209]....
        /*0d18*/ 	.word	0x0500000f


	//   ....[210]....
        /*0d1c*/ 	.word	0x0500000f


	//   ....[211]....
        /*0d20*/ 	.word	0x0500000f


	//   ....[212]....
        /*0d24*/ 	.word	0x0500000f


	//   ....[213]....
        /*0d28*/ 	.word	0x0500000f


	//   ....[214]....
        /*0d2c*/ 	.word	0x0500000f


	//   ....[215]....
        /*0d30*/ 	.word	0x0500000f


	//   ....[216]....
        /*0d34*/ 	.word	0x0500000f


	//   ....[217]....
        /*0d38*/ 	.word	0x0500000f


	//   ....[218]....
        /*0d3c*/ 	.word	0x0500000f


	//   ....[219]....
        /*0d40*/ 	.word	0x0500000f


	//   ....[220]....
        /*0d44*/ 	.word	0x0500000f


	//   ....[221]....
        /*0d48*/ 	.word	0x0500000f


	//   ....[222]....
        /*0d4c*/ 	.word	0x0500000f


	//   ....[223]....
        /*0d50*/ 	.word	0x0500000f


	//   ....[224]....
        /*0d54*/ 	.word	0x0500000f


	//   ....[225]....
        /*0d58*/ 	.word	0x0500000f


	//   ....[226]....
        /*0d5c*/ 	.word	0x0500000f


	//   ....[227]....
        /*0d60*/ 	.word	0x0500000f


	//   ....[228]....
        /*0d64*/ 	.word	0x0500000f


	//   ....[229]....
        /*0d68*/ 	.word	0x0500000f


	//   ....[230]....
        /*0d6c*/ 	.word	0x0500000f


	//   ....[231]....
        /*0d70*/ 	.word	0x0500000f


	//   ....[232]....
        /*0d74*/ 	.word	0x0500000f


	//   ....[233]....
        /*0d78*/ 	.word	0x0500000f


	//   ....[234]....
        /*0d7c*/ 	.word	0x0500000f


	//   ....[235]....
        /*0d80*/ 	.word	0x0500000f


	//   ....[236]....
        /*0d84*/ 	.word	0x0500000f


	//   ....[237]....
        /*0d88*/ 	.word	0x0500000f


	//   ....[238]....
        /*0d8c*/ 	.word	0x0500000f


	//   ....[239]....
        /*0d90*/ 	.word	0x0500000f


	//   ....[240]....
        /*0d94*/ 	.word	0x0500000f


	//   ....[241]....
        /*0d98*/ 	.word	0x0500000f


	//   ....[242]....
        /*0d9c*/ 	.word	0x0500000f


	//   ....[243]....
        /*0da0*/ 	.word	0x0500000f


	//   ....[244]....
        /*0da4*/ 	.word	0x0500000f


	//   ....[245]....
        /*0da8*/ 	.word	0x0500000f


	//   ....[246]....
        /*0dac*/ 	.word	0x0500000f


	//   ....[247]....
        /*0db0*/ 	.word	0x0500000f


	//   ....[248]....
        /*0db4*/ 	.word	0x0500000f


	//   ....[249]....
        /*0db8*/ 	.word	0x0500000f


	//   ....[250]....
        /*0dbc*/ 	.word	0x0500000f


	//   ....[251]....
        /*0dc0*/ 	.word	0x0500000f


	//   ....[252]....
        /*0dc4*/ 	.word	0x0500000f


	//   ....[253]....
        /*0dc8*/ 	.word	0x0500000f


	//   ....[254]....
        /*0dcc*/ 	.word	0x0500000f


	//   ....[255]....
        /*0dd0*/ 	.word	0x0500000f


	//   ....[0]....
        /*0dd4*/ 	.word	0x0500000f


	//   ....[1]....
        /*0dd8*/ 	.word	0x0500000f


	//   ....[2]....
        /*0ddc*/ 	.word	0x0500000f


	//   ....[3]....
        /*0de0*/ 	.word	0x0500000f


	//   ....[4]....
        /*0de4*/ 	.word	0x0500000f


	//   ....[5]....
        /*0de8*/ 	.word	0x0500000f


	//   ....[6]....
        /*0dec*/ 	.word	0x0500000f


	//   ....[7]....
        /*0df0*/ 	.word	0x0500000f


	//   ....[8]....
        /*0df4*/ 	.word	0x0500000f


	//   ....[9]....
        /*0df8*/ 	.word	0x0500000f


	//   ....[10]....
        /*0dfc*/ 	.word	0x0500000f


	//   ....[11]....
        /*0e00*/ 	.word	0x0500000f


	//   ....[12]....
        /*0e04*/ 	.word	0x0500000f


	//   ....[13]....
        /*0e08*/ 	.word	0x0500000f


	//   ....[14]....
        /*0e0c*/ 	.word	0x0500000f


	//   ....[15]....
        /*0e10*/ 	.word	0x0500000f


	//   ....[16]....
        /*0e14*/ 	.word	0x0500000f


	//   ....[17]....
        /*0e18*/ 	.word	0x0500000f


	//   ....[18]....
        /*0e1c*/ 	.word	0x0500000f


	//   ....[19]....
        /*0e20*/ 	.word	0x0500000f


	//   ....[20]....
        /*0e24*/ 	.word	0x0500000f


	//   ....[21]....
        /*0e28*/ 	.word	0x0500000f


	//   ....[22]....
        /*0e2c*/ 	.word	0x0500000f


	//   ....[23]....
        /*0e30*/ 	.word	0x0500000f


	//   ....[24]....
        /*0e34*/ 	.word	0x0500000f


	//   ....[25]....
        /*0e38*/ 	.word	0x0500000f


	//   ....[26]....
        /*0e3c*/ 	.word	0x0500000f


	//   ....[27]....
        /*0e40*/ 	.word	0x0500000f


	//   ....[28]....
        /*0e44*/ 	.word	0x0500000f


	//   ....[29]....
        /*0e48*/ 	.word	0x0500000f


	//   ....[30]....
        /*0e4c*/ 	.word	0x0500000f


	//   ....[31]....
        /*0e50*/ 	.word	0x0500000f


	//   ....[32]....
        /*0e54*/ 	.word	0x0500000f


	//   ....[33]....
        /*0e58*/ 	.word	0x0500000f


	//   ....[34]....
        /*0e5c*/ 	.word	0x0500000f


	//   ....[35]....
        /*0e60*/ 	.word	0x0500000f


	//   ....[36]....
        /*0e64*/ 	.word	0x0500000f


	//   ....[37]....
        /*0e68*/ 	.word	0x0500000f


	//   ....[38]....
        /*0e6c*/ 	.word	0x0500000f


	//   ....[39]....
        /*0e70*/ 	.word	0x0500000f


	//   ....[40]....
        /*0e74*/ 	.word	0x0500000f


	//   ....[41]....
        /*0e78*/ 	.word	0x0500000f


	//   ....[42]....
        /*0e7c*/ 	.word	0x0500000f


	//   ....[43]....
        /*0e80*/ 	.word	0x0500000f


	//   ....[44]....
        /*0e84*/ 	.word	0x0500000f


	//   ....[45]....
        /*0e88*/ 	.word	0x0500000f


	//   ....[46]....
        /*0e8c*/ 	.word	0x0500000f


	//   ....[47]....
        /*0e90*/ 	.word	0x0500000f


	//----- nvinfo : EIATTR_COOP_GROUP_INSTR_OFFSETS
	.align		4
.L_469:
        /*0e94*/ 	.byte	0x04, 0x28
        /*0e96*/ 	.short	(.L_471 - .L_470)


	//   ....[0]....
.L_470:
        /*0e98*/ 	.word	0x00000060


	//   ....[1]....
        /*0e9c*/ 	.word	0x00000140


	//   ....[2]....
        /*0ea0*/ 	.word	0x00000190


	//   ....[3]....
        /*0ea4*/ 	.word	0x000003c0


	//   ....[4]....
        /*0ea8*/ 	.word	0x00000520


	//   ....[5]....
        /*0eac*/ 	.word	0x00000640


	//   ....[6]....
        /*0eb0*/ 	.word	0x000007a0


	//   ....[7]....
        /*0eb4*/ 	.word	0x00003d80


	//   ....[8]....
        /*0eb8*/ 	.word	0x00003d90


	//   ....[9]....
        /*0ebc*/ 	.word	0x00004bc0


	//   ....[10]....
        /*0ec0*/ 	.word	0x00004bd0


	//   ....[11]....
        /*0ec4*/ 	.word	0x00006290


	//   ....[12]....
        /*0ec8*/ 	.word	0x000062a0


	//   ....[13]....
        /*0ecc*/ 	.word	0x00007270


	//   ....[14]....
        /*0ed0*/ 	.word	0x00007280


	//   ....[15]....
        /*0ed4*/ 	.word	0x00008420


	//   ....[16]....
        /*0ed8*/ 	.word	0x00008430


	//   ....[17]....
        /*0edc*/ 	.word	0x00008600


	//   ....[18]....
        /*0ee0*/ 	.word	0x00008610


	//   ....[19]....
        /*0ee4*/ 	.word	0x00008a60


	//   ....[20]....
        /*0ee8*/ 	.word	0x00008a70


	//   ....[21]....
        /*0eec*/ 	.word	0x00008c20


	//   ....[22]....
        /*0ef0*/ 	.word	0x00008c40


	//   ....[23]....
        /*0ef4*/ 	.word	0x00009aa0


	//   ....[24]....
        /*0ef8*/ 	.word	0x0000a1d0


	//   ....[25]....
        /*0efc*/ 	.word	0x0000a1e0


	//   ....[26]....
        /*0f00*/ 	.word	0x0000a1f0


	//   ....[27]....
        /*0f04*/ 	.word	0x0000a200


	//   ....[28]....
        /*0f08*/ 	.word	0x0000a820


	//   ....[29]....
        /*0f0c*/ 	.word	0x0000a830


	//   ....[30]....
        /*0f10*/ 	.word	0x0000a840


	//   ....[31]....
        /*0f14*/ 	.word	0x0000a850


	//   ....[32]....
        /*0f18*/ 	.word	0x0000add0


	//   ....[33]....
        /*0f1c*/ 	.word	0x0000ade0


	//   ....[34]....
        /*0f20*/ 	.word	0x0000adf0


	//   ....[35]....
        /*0f24*/ 	.word	0x0000ae00


	//   ....[36]....
        /*0f28*/ 	.word	0x0000b3a0


	//   ....[37]....
        /*0f2c*/ 	.word	0x0000b3b0


	//   ....[38]....
        /*0f30*/ 	.word	0x0000b3c0


	//   ....[39]....
        /*0f34*/ 	.word	0x0000b3d0


	//   ....[40]....
        /*0f38*/ 	.word	0x0000ebb0


	//   ....[41]....
        /*0f3c*/ 	.word	0x0000ebc0


	//   ....[42]....
        /*0f40*/ 	.word	0x0000ebd0


	//   ....[43]....
        /*0f44*/ 	.word	0x0000ebe0


	//   ....[44]....
        /*0f48*/ 	.word	0x0000f080


	//   ....[45]....
        /*0f4c*/ 	.word	0x0000f090


	//   ....[46]....
        /*0f50*/ 	.word	0x0000f0a0


	//   ....[47]....
        /*0f54*/ 	.word	0x0000f0b0


	//   ....[48]....
        /*0f58*/ 	.word	0x0000f4d0


	//   ....[49]....
        /*0f5c*/ 	.word	0x0000f4e0


	//   ....[50]....
        /*0f60*/ 	.word	0x0000f4f0


	//   ....[51]....
        /*0f64*/ 	.word	0x0000f500


	//   ....[52]....
        /*0f68*/ 	.word	0x0000f940


	//   ....[53]....
        /*0f6c*/ 	.word	0x0000f950


	//   ....[54]....
        /*0f70*/ 	.word	0x0000f960


	//   ....[55]....
        /*0f74*/ 	.word	0x0000f970


	//   ....[56]....
        /*0f78*/ 	.word	0x000141b0


	//   ....[57]....
        /*0f7c*/ 	.word	0x000143e0


	//   ....[58]....
        /*0f80*/ 	.word	0x00014c90


	//   ....[59]....
        /*0f84*/ 	.word	0x00014da0


	//   ....[60]....
        /*0f88*/ 	.word	0x00015170


	//   ....[61]....
        /*0f8c*/ 	.word	0x000151e0


	//   ....[62]....
        /*0f90*/ 	.word	0x000174e0


	//   ....[63]....
        /*0f94*/ 	.word	0x00017750


	//   ....[64]....
        /*0f98*/ 	.word	0x00017e30


	//   ....[65]....
        /*0f9c*/ 	.word	0x00017fd0


	//   ....[66]....
        /*0fa0*/ 	.word	0x000184b0


	//   ....[67]....
        /*0fa4*/ 	.word	0x00018510


	//   ....[68]....
        /*0fa8*/ 	.word	0x0001a690


	//   ....[69]....
        /*0fac*/ 	.word	0x0001a6c0


	//   ....[70]....
        /*0fb0*/ 	.word	0x0001a7e0


	//   ....[71]....
        /*0fb4*/ 	.word	0x0001a800


	//   ....[72]....
        /*0fb8*/ 	.word	0x0001c840


	//   ....[73]....
        /*0fbc*/ 	.word	0x0001ca90


	//   ....[74]....
        /*0fc0*/ 	.word	0x0001d200


	//   ....[75]....
        /*0fc4*/ 	.word	0x0001d300


	//   ....[76]....
        /*0fc8*/ 	.word	0x0001d770


	//   ....[77]....
        /*0fcc*/ 	.word	0x0001d7d0


	//   ....[78]....
        /*0fd0*/ 	.word	0x0001e800


	//   ....[79]....
        /*0fd4*/ 	.word	0x0001e9f0


	//   ....[80]....
        /*0fd8*/ 	.word	0x0001ea00


	//   ....[81]....
        /*0fdc*/ 	.word	0x0001ea30


	//   ....[82]....
        /*0fe0*/ 	.word	0x00020550


	//   ....[83]....
        /*0fe4*/ 	.word	0x00020560


	//   ....[84]....
        /*0fe8*/ 	.word	0x00020570


	//   ....[85]....
        /*0fec*/ 	.word	0x00020580


	//   ....[86]....
        /*0ff0*/ 	.word	0x00020fc0


	//   ....[87]....
        /*0ff4*/ 	.word	0x00020fe0


	//   ....[88]....
        /*0ff8*/ 	.word	0x00021130


	//   ....[89]....
        /*0ffc*/ 	.word	0x00021150


	//   ....[90]....
        /*1000*/ 	.word	0x00021290


	//   ....[91]....
        /*1004*/ 	.word	0x000212b0


	//   ....[92]....
        /*1008*/ 	.word	0x00021400


	//   ....[93]....
        /*100c*/ 	.word	0x00021420


	//   ....[94]....
        /*1010*/ 	.word	0x00021b40


	//   ....[95]....
        /*1014*/ 	.word	0x00021b80


	//   ....[96]....
        /*1018*/ 	.word	0x00022670


	//   ....[97]....
        /*101c*/ 	.word	0x00022680


	//   ....[98]....
        /*1020*/ 	.word	0x00023770


	//   ....[99]....
        /*1024*/ 	.word	0x00023780


	//   ....[100]....
        /*1028*/ 	.word	0x000238d0


	//   ....[101]....
        /*102c*/ 	.word	0x000238f0


	//   ....[102]....
        /*1030*/ 	.word	0x00023a30


	//   ....[103]....
        /*1034*/ 	.word	0x00023a50


	//   ....[104]....
        /*1038*/ 	.word	0x00023ba0


	//   ....[105]....
        /*103c*/ 	.word	0x00023bc0


	//   ....[106]....
        /*1040*/ 	.word	0x00023d90


	//   ....[107]....
        /*1044*/ 	.word	0x00023f80


	//   ....[108]....
        /*1048*/ 	.word	0x00023fb0


	//   ....[109]....
        /*104c*/ 	.word	0x00023fe0


	//   ....[110]....
        /*1050*/ 	.word	0x00024010


	//   ....[111]....
        /*1054*/ 	.word	0x00024040


	//   ....[112]....
        /*1058*/ 	.word	0x00024070


	//   ....[113]....
        /*105c*/ 	.word	0x00024200


	//   ....[114]....
        /*1060*/ 	.word	0x00024230


	//   ....[115]....
        /*1064*/ 	.word	0x00024260


	//   ....[116]....
        /*1068*/ 	.word	0x00024290


	//   ....[117]....
        /*106c*/ 	.word	0x000242c0


	//   ....[118]....
        /*1070*/ 	.word	0x000242f0


	//   ....[119]....
        /*1074*/ 	.word	0x00024380


	//   ....[120]....
        /*1078*/ 	.word	0x000243b0


	//   ....[121]....
        /*107c*/ 	.word	0x000243c0


	//   ....[122]....
        /*1080*/ 	.word	0x00024400


	//   ....[123]....
        /*1084*/ 	.word	0x00025b80


	//   ....[124]....
        /*1088*/ 	.word	0x00028640


	//   ....[125]....
        /*108c*/ 	.word	0x00028660


	//   ....[126]....
        /*1090*/ 	.word	0x00028670


	//   ....[127]....
        /*1094*/ 	.word	0x00028720


	//   ....[128]....
        /*1098*/ 	.word	0x00028760


	//   ....[129]....
        /*109c*/ 	.word	0x000287c0


	//   ....[130]....
        /*10a0*/ 	.word	0x000287e0


	//   ....[131]....
        /*10a4*/ 	.word	0x00028810


	//   ....[132]....
        /*10a8*/ 	.word	0x00028fb0


	//   ....[133]....
        /*10ac*/ 	.word	0x00028fe0


	//   ....[134]....
        /*10b0*/ 	.word	0x00029000


	//   ....[135]....
        /*10b4*/ 	.word	0x000290a0


	//   ....[136]....
        /*10b8*/ 	.word	0x000290b0


	//   ....[137]....
        /*10bc*/ 	.word	0x00029160


	//   ....[138]....
        /*10c0*/ 	.word	0x00029170


	//   ....[139]....
        /*10c4*/ 	.word	0x00029220


	//   ....[140]....
        /*10c8*/ 	.word	0x00029230


	//   ....[141]....
        /*10cc*/ 	.word	0x000292e0


	//   ....[142]....
        /*10d0*/ 	.word	0x000292f0


	//   ....[143]....
        /*10d4*/ 	.word	0x000293a0


	//   ....[144]....
        /*10d8*/ 	.word	0x000293b0


	//   ....[145]....
        /*10dc*/ 	.word	0x00029460


	//   ....[146]....
        /*10e0*/ 	.word	0x00029470


	//   ....[147]....
        /*10e4*/ 	.word	0x000294b0


	//   ....[148]....
        /*10e8*/ 	.word	0x00029ca0


	//   ....[149]....
        /*10ec*/ 	.word	0x00029cd0


	//   ....[150]....
        /*10f0*/ 	.word	0x00029d00


	//   ....[151]....
        /*10f4*/ 	.word	0x00029dc0


	//   ....[152]....
        /*10f8*/ 	.word	0x00029df0


	//   ....[153]....
        /*10fc*/ 	.word	0x00029e40


	//   ....[154]....
        /*1100*/ 	.word	0x00029e70


	//   ....[155]....
        /*1104*/ 	.word	0x00029ee0


	//   ....[156]....
        /*1108*/ 	.word	0x0002a1c0


	//   ....[157]....
        /*110c*/ 	.word	0x0002a1e0


	//   ....[158]....
        /*1110*/ 	.word	0x0002a2a0


	//   ....[159]....
        /*1114*/ 	.word	0x0002a2b0


	//   ....[160]....
        /*1118*/ 	.word	0x0002a360


	//   ....[161]....
        /*111c*/ 	.word	0x0002a370


	//   ....[162]....
        /*1120*/ 	.word	0x0002a380


	//   ....[163]....
        /*1124*/ 	.word	0x0002a430


	//   ....[164]....
        /*1128*/ 	.word	0x0002a9a0


	//   ....[165]....
        /*112c*/ 	.word	0x0002a9e0


	//   ....[166]....
        /*1130*/ 	.word	0x0002aa60


	//   ....[167]....
        /*1134*/ 	.word	0x0002aa90


	//   ....[168]....
        /*1138*/ 	.word	0x0002ab20


	//   ....[169]....
        /*113c*/ 	.word	0x0002ab50


	//   ....[170]....
        /*1140*/ 	.word	0x0002ab60


	//   ....[171]....
        /*1144*/ 	.word	0x0002abf0


	//   ....[172]....
        /*1148*/ 	.word	0x0002b060


	//   ....[173]....
        /*114c*/ 	.word	0x0002b090


	//   ....[174]....
        /*1150*/ 	.word	0x0002b0f0


	//   ....[175]....
        /*1154*/ 	.word	0x0002b120


	//   ....[176]....
        /*1158*/ 	.word	0x0002b150


	//   ....[177]....
        /*115c*/ 	.word	0x0002b180


	//   ....[178]....
        /*1160*/ 	.word	0x0002b1b0


	//   ....[179]....
        /*1164*/ 	.word	0x0002b1e0


	//   ....[180]....
        /*1168*/ 	.word	0x0002b380


	//   ....[181]....
        /*116c*/ 	.word	0x0002b3b0


	//   ....[182]....
        /*1170*/ 	.word	0x0002b3e0


	//   ....[183]....
        /*1174*/ 	.word	0x0002b410


	//   ....[184]....
        /*1178*/ 	.word	0x0002b440


	//   ....[185]....
        /*117c*/ 	.word	0x0002b470


	//   ....[186]....
        /*1180*/ 	.word	0x0002b530


	//   ....[187]....
        /*1184*/ 	.word	0x0002b550


	//   ....[188]....
        /*1188*/ 	.word	0x0002b570


	//   ....[189]....
        /*118c*/ 	.word	0x0002b5d0


	//   ....[190]....
        /*1190*/ 	.word	0x0002bff0


	//   ....[191]....
        /*1194*/ 	.word	0x0002c330


	//   ....[192]....
        /*1198*/ 	.word	0x0002c3c0


	//   ....[193]....
        /*119c*/ 	.word	0x0002c460


	//   ....[194]....
        /*11a0*/ 	.word	0x0002c4f0


	//   ....[195]....
        /*11a4*/ 	.word	0x0002c5e0


	//   ....[196]....
        /*11a8*/ 	.word	0x0002c670


	//   ....[197]....
        /*11ac*/ 	.word	0x0002c710


	//   ....[198]....
        /*11b0*/ 	.word	0x0002c7a0


	//   ....[199]....
        /*11b4*/ 	.word	0x0002c890


	//   ....[200]....
        /*11b8*/ 	.word	0x0002c920


	//   ....[201]....
        /*11bc*/ 	.word	0x0002c9c0


	//   ....[202]....
        /*11c0*/ 	.word	0x0002ca50


	//   ....[203]....
        /*11c4*/ 	.word	0x0002cb40


	//   ....[204]....
        /*11c8*/ 	.word	0x0002cbd0


	//   ....[205]....
        /*11cc*/ 	.word	0x0002cc20


	//   ....[206]....
        /*11d0*/ 	.word	0x0002cc70


	//   ....[207]....
        /*11d4*/ 	.word	0x0002cd10


	//   ....[208]....
        /*11d8*/ 	.word	0x0002cda0


	//   ....[209]....
        /*11dc*/ 	.word	0x0002cdf0


	//   ....[210]....
        /*11e0*/ 	.word	0x0002ce40


	//   ....[211]....
        /*11e4*/ 	.word	0x0002cee0


	//   ....[212]....
        /*11e8*/ 	.word	0x0002cf70


	//   ....[213]....
        /*11ec*/ 	.word	0x0002cfc0


	//   ....[214]....
        /*11f0*/ 	.word	0x0002d010


	//   ....[215]....
        /*11f4*/ 	.word	0x0002d0b0


	//   ....[216]....
        /*11f8*/ 	.word	0x0002d140


	//   ....[217]....
        /*11fc*/ 	.word	0x0002d190


	//   ....[218]....
        /*1200*/ 	.word	0x0002d1e0


	//   ....[219]....
        /*1204*/ 	.word	0x0002d2d0


	//   ....[220]....
        /*1208*/ 	.word	0x0002d360


	//   ....[221]....
        /*120c*/ 	.word	0x0002d3b0


	//   ....[222]....
        /*1210*/ 	.word	0x0002d400


	//   ....[223]....
        /*1214*/ 	.word	0x0002d490


	//   ....[224]....
        /*1218*/ 	.word	0x0002d520


	//   ....[225]....
        /*121c*/ 	.word	0x0002d570


	//   ....[226]....
        /*1220*/ 	.word	0x0002d5c0


	//   ....[227]....
        /*1224*/ 	.word	0x0002d650


	//   ....[228]....
        /*1228*/ 	.word	0x0002d6e0


	//   ....[229]....
        /*122c*/ 	.word	0x0002d730


	//   ....[230]....
        /*1230*/ 	.word	0x0002d780


	//   ....[231]....
        /*1234*/ 	.word	0x0002d810


	//   ....[232]....
        /*1238*/ 	.word	0x0002d8a0


	//   ....[233]....
        /*123c*/ 	.word	0x0002d8f0


	//   ....[234]....
        /*1240*/ 	.word	0x0002d940


	//   ....[235]....
        /*1244*/ 	.word	0x0002dce0


	//   ....[236]....
        /*1248*/ 	.word	0x0002dfc0


	//   ....[237]....
        /*124c*/ 	.word	0x0002e0b0


	//   ....[238]....
        /*1250*/ 	.word	0x0002e150


	//   ....[239]....
        /*1254*/ 	.word	0x0002e1b0


	//   ....[240]....
        /*1258*/ 	.word	0x0002e250


	//   ....[241]....
        /*125c*/ 	.word	0x0002e330


	//   ....[242]....
        /*1260*/ 	.word	0x0002e430


	//   ....[243]....
        /*1264*/ 	.word	0x0002e4a0


	//   ....[244]....
        /*1268*/ 	.word	0x0002e580


	//   ....[245]....
        /*126c*/ 	.word	0x0002e630


	//   ....[246]....
        /*1270*/ 	.word	0x0002e690


	//   ....[247]....
        /*1274*/ 	.word	0x0002e6f0


	//   ....[248]....
        /*1278*/ 	.word	0x0002e800


	//   ....[249]....
        /*127c*/ 	.word	0x0002e860


	//   ....[250]....
        /*1280*/ 	.word	0x0002e980


	//   ....[251]....
        /*1284*/ 	.word	0x0002e9e0


	//   ....[252]....
        /*1288*/ 	.word	0x0002eb00


	//   ....[253]....
        /*128c*/ 	.word	0x0002eb60


	//   ....[254]....
        /*1290*/ 	.word	0x0002ec80


	//   ....[255]....
        /*1294*/ 	.word	0x0002ece0


	//   ....[0]....
        /*1298*/ 	.word	0x0002ee00


	//   ....[1]....
        /*129c*/ 	.word	0x0002ee60


	//   ....[2]....
        /*12a0*/ 	.word	0x0002ef80


	//   ....[3]....
        /*12a4*/ 	.word	0x0002efe0


	//   ....[4]....
        /*12a8*/ 	.word	0x0002f0e0


	//   ....[5]....
        /*12ac*/ 	.word	0x0002f210


	//   ....[6]....
        /*12b0*/ 	.word	0x0002f2d0


	//   ....[7]....
        /*12b4*/ 	.word	0x0002f3b0


	//   ....[8]....
        /*12b8*/ 	.word	0x0002f490


	//   ....[9]....
        /*12bc*/ 	.word	0x0002f4f0


	//   ....[10]....
        /*12c0*/ 	.word	0x0002f5d0


	//   ....[11]....
        /*12c4*/ 	.word	0x0002f630


	//   ....[12]....
        /*12c8*/ 	.word	0x0002f740


	//   ....[13]....
        /*12cc*/ 	.word	0x0002f830


	//   ....[14]....
        /*12d0*/ 	.word	0x0002f8d0


	//   ....[15]....
        /*12d4*/ 	.word	0x0002f930


	//   ....[16]....
        /*12d8*/ 	.word	0x0002fa50


	//   ....[17]....
        /*12dc*/ 	.word	0x0002fab0


	//   ....[18]....
        /*12e0*/ 	.word	0x0002fbd0


	//   ....[19]....
        /*12e4*/ 	.word	0x0002fc30


	//   ....[20]....
        /*12e8*/ 	.word	0x0002fd00


	//   ....[21]....
        /*12ec*/ 	.word	0x0002fe70


	//   ....[22]....
        /*12f0*/ 	.word	0x0002ff30


	//   ....[23]....
        /*12f4*/ 	.word	0x00030080


	//   ....[24]....
        /*12f8*/ 	.word	0x00030130


	//   ....[25]....
        /*12fc*/ 	.word	0x00030190


	//   ....[26]....
        /*1300*/ 	.word	0x00030250


	//   ....[27]....
        /*1304*/ 	.word	0x00030330


	//   ....[28]....
        /*1308*/ 	.word	0x000303f0


	//   ....[29]....
        /*130c*/ 	.word	0x00030500


	//   ....[30]....
        /*1310*/ 	.word	0x000305a0


	//   ....[31]....
        /*1314*/ 	.word	0x00030710


	//   ....[32]....
        /*1318*/ 	.word	0x00030780


	//   ....[33]....
        /*131c*/ 	.word	0x000307f0


	//   ....[34]....
        /*1320*/ 	.word	0x00030860


	//   ....[35]....
        /*1324*/ 	.word	0x000308d0


	//   ....[36]....
        /*1328*/ 	.word	0x00030950


	//   ....[37]....
        /*132c*/ 	.word	0x000309d0


	//   ....[38]....
        /*1330*/ 	.word	0x00030a60


	//   ....[39]....
        /*1334*/ 	.word	0x00030ad0


	//   ....[40]....
        /*1338*/ 	.word	0x00030b40


	//   ....[41]....
        /*133c*/ 	.word	0x00030bb0


	//   ....[42]....
        /*1340*/ 	.word	0x00030c30


	//   ....[43]....
        /*1344*/ 	.word	0x00030ca0


	//   ....[44]....
        /*1348*/ 	.word	0x00030d30


	//   ....[45]....
        /*134c*/ 	.word	0x00030d90


	//   ....[46]....
        /*1350*/ 	.word	0x00030e20


	//   ....[47]....
        /*1354*/ 	.word	0x00030f50


	//----- nvinfo : EIATTR_REG_RECONFIG
	.align		4
.L_471:
        /*1358*/ 	.byte	0x01, 0x54
	.zero		2


	//----- nvinfo : EIATTR_SYSCALL_OFFSETS
	.align		4
        /*135c*/ 	.byte	0x04, 0x46
        /*135e*/ 	.short	(.L_473 - .L_472)


	//   ....[0]....
.L_472:
        /*1360*/ 	.word	0x00002730


	//   ....[1]....
        /*1364*/ 	.word	0x00002880


	//   ....[2]....
        /*1368*/ 	.word	0x00009c40


	//   ....[3]....
        /*136c*/ 	.word	0x00009f60


	//   ....[4]....
        /*1370*/ 	.word	0x00027c30


	//   ....[5]....
        /*1374*/ 	.word	0x00027d80


	//   ....[6]....
        /*1378*/ 	.word	0x00027e70


	//   ....[7]....
        /*137c*/ 	.word	0x00028c20


	//----- nvinfo : EIATTR_MBARRIER_INSTR_OFFSETS
	.align		4
.L_473:
        /*1380*/ 	.byte	0x04, 0x39
        /*1382*/ 	.short	(.L_475 - .L_474)


	//   ....[0]....
.L_474:
        /*1384*/ 	.word	0x00000270
        /*1388*/ 	.word	0x000000ff
        /*138c*/ 	.word	0x00030800
        /*1390*/ 	.short	0x0100
        /*1392*/ 	.byte	0x08
	.zero		1


	//   ....[1]....
        /*1394*/ 	.word	0x00000280
        /*1398*/ 	.word	0x000000ff
        /*139c*/ 	.word	0x00030820
        /*13a0*/ 	.short	0x0100
        /*13a2*/ 	.byte	0x08
	.zero		1


	//   ....[2]....
        /*13a4*/ 	.word	0x00000370
        /*13a8*/ 	.word	0x000000ff
        /*13ac*/ 	.word	0x00030830
        /*13b0*/ 	.short	0x0100
        /*13b2*/ 	.byte	0x08
	.zero		1


	//   ....[3]....
        /*13b4*/ 	.word	0x00000380
        /*13b8*/ 	.word	0x000000ff
        /*13bc*/ 	.word	0x00030840
        /*13c0*/ 	.short	0x0100
        /*13c2*/ 	.byte	0x08
	.zero		1


	//   ....[4]....
        /*13c4*/ 	.word	0x00000390
        /*13c8*/ 	.word	0x000000ff
        /*13cc*/ 	.word	0x00030838
        /*13d0*/ 	.short	0x0100
        /*13d2*/ 	.byte	0x08
	.zero		1


	//   ....[5]....
        /*13d4*/ 	.word	0x000003a0
        /*13d8*/ 	.word	0x000000ff
        /*13dc*/ 	.word	0x00030848
        /*13e0*/ 	.short	0x0100
        /*13e2*/ 	.byte	0x08
	.zero		1


	//   ....[6]....
        /*13e4*/ 	.word	0x000004d0
        /*13e8*/ 	.word	0x000000ff
        /*13ec*/ 	.word	0x00030850
        /*13f0*/ 	.short	0x0100
        /*13f2*/ 	.byte	0x08
	.zero		1


	//   ....[7]....
        /*13f4*/ 	.word	0x000004e0
        /*13f8*/ 	.word	0x000000ff
        /*13fc*/ 	.word	0x00030860
        /*1400*/ 	.short	0x0100
        /*1402*/ 	.byte	0x08
	.zero		1


	//   ....[8]....
        /*1404*/ 	.word	0x000004f0
        /*1408*/ 	.word	0x000000ff
        /*140c*/ 	.word	0x00030858
        /*1410*/ 	.short	0x0100
        /*1412*/ 	.byte	0x08
	.zero		1


	//   ....[9]....
        /*1414*/ 	.word	0x00000500
        /*1418*/ 	.word	0x000000ff
        /*141c*/ 	.word	0x00030868
        /*1420*/ 	.short	0x0100
        /*1422*/ 	.byte	0x08
	.zero		1


	//   ....[10]....
        /*1424*/ 	.word	0x000005f0
        /*1428*/ 	.word	0x000000ff
        /*142c*/ 	.word	0x00030870
        /*1430*/ 	.short	0x0100
        /*1432*/ 	.byte	0x06
	.zero		1


	//   ....[11]....
        /*1434*/ 	.word	0x00000600
        /*1438*/ 	.word	0x000000ff
        /*143c*/ 	.word	0x00030880
        /*1440*/ 	.short	0x0100
        /*1442*/ 	.byte	0x06
	.zero		1


	//   ....[12]....
        /*1444*/ 	.word	0x00000610
        /*1448*/ 	.word	0x000000ff
        /*144c*/ 	.word	0x00030878
        /*1450*/ 	.short	0x0100
        /*1452*/ 	.byte	0x06
	.zero		1


	//   ....[13]....
        /*1454*/ 	.word	0x00000620
        /*1458*/ 	.word	0x000000ff
        /*145c*/ 	.word	0x00030888
        /*1460*/ 	.short	0x0100
        /*1462*/ 	.byte	0x06
	.zero		1


	//   ....[14]....
        /*1464*/ 	.word	0x00000750
        /*1468*/ 	.word	0x000000ff
        /*146c*/ 	.word	0x00030890
        /*1470*/ 	.short	0x0100
        /*1472*/ 	.byte	0x08
	.zero		1


	//   ....[15]....
        /*1474*/ 	.word	0x00000760
        /*1478*/ 	.word	0x000000ff
        /*147c*/ 	.word	0x000308a0
        /*1480*/ 	.short	0x0100
        /*1482*/ 	.byte	0x08
	.zero		1


	//   ....[16]....
        /*1484*/ 	.word	0x00000770
        /*1488*/ 	.word	0x000000ff
        /*148c*/ 	.word	0x00030898
        /*1490*/ 	.short	0x0100
        /*1492*/ 	.byte	0x08
	.zero		1


	//   ....[17]....
        /*1494*/ 	.word	0x00000780
        /*1498*/ 	.word	0x000000ff
        /*149c*/ 	.word	0x000308a8
        /*14a0*/ 	.short	0x0100
        /*14a2*/ 	.byte	0x08
	.zero		1


	//   ....[18]....
        /*14a4*/ 	.word	0x000008b0
        /*14a8*/ 	.word	0x000000ff
        /*14ac*/ 	.word	0x000308b0
        /*14b0*/ 	.short	0x0100
        /*14b2*/ 	.byte	0x08
	.zero		1


	//   ....[19]....
        /*14b4*/ 	.word	0x000008c0
        /*14b8*/ 	.word	0x000000ff
        /*14bc*/ 	.word	0x000308c0
        /*14c0*/ 	.short	0x0100
        /*14c2*/ 	.byte	0x08
	.zero		1


	//   ....[20]....
        /*14c4*/ 	.word	0x000008d0
        /*14c8*/ 	.word	0x000000ff
        /*14cc*/ 	.word	0x000308b8
        /*14d0*/ 	.short	0x0100
        /*14d2*/ 	.byte	0x08
	.zero		1


	//   ....[21]....
        /*14d4*/ 	.word	0x000008e0
        /*14d8*/ 	.word	0x000000ff
        /*14dc*/ 	.word	0x000308c8
        /*14e0*/ 	.short	0x0100
        /*14e2*/ 	.byte	0x08
	.zero		1


	//   ....[22]....
        /*14e4*/ 	.word	0x00003d30
        /*14e8*/ 	.word	0x00000058
        /*14ec*/ 	.word	0x00030890
        /*14f0*/ 	.short	0x010a
        /*14f2*/ 	.byte	0x3f
	.zero		1


	//   ....[23]....
        /*14f4*/ 	.word	0x00006230
        /*14f8*/ 	.word	0x00000058
        /*14fc*/ 	.word	0x00030890
        /*1500*/ 	.short	0x010a
        /*1502*/ 	.byte	0x3f
	.zero		1


	//   ....[24]....
        /*1504*/ 	.word	0x00008270
        /*1508*/ 	.word	0x00000058
        /*150c*/ 	.word	0x00030890
        /*1510*/ 	.short	0x010a
        /*1512*/ 	.byte	0x3f
	.zero		1


	//   ....[25]....
        /*1514*/ 	.word	0x000088a0
        /*1518*/ 	.word	0x0000000b
        /*151c*/ 	.word	0x00000000
        /*1520*/ 	.short	0x0101
        /*1522*/ 	.byte	0x3f
	.zero		1


	//   ....[26]....
        /*1524*/ 	.word	0x000088e0
        /*1528*/ 	.word	0x00000058
        /*152c*/ 	.word	0x000308b0
        /*1530*/ 	.short	0x010a
        /*1532*/ 	.byte	0x3f
	.zero		1


	//   ....[27]....
        /*1534*/ 	.word	0x00008ea0
        /*1538*/ 	.word	0x00000058
        /*153c*/ 	.word	0x00000000
        /*1540*/ 	.short	0x0101
        /*1542*/ 	.byte	0x3f
	.zero		1


	//   ....[28]....
        /*1544*/ 	.word	0x00009ce0
        /*1548*/ 	.word	0x00000011
        /*154c*/ 	.word	0x00030800
        /*1550*/ 	.short	0x010a
        /*1552*/ 	.byte	0x3f
	.zero		1


	//   ....[29]....
        /*1554*/ 	.word	0x00009d30
        /*1558*/ 	.word	0x00000011
        /*155c*/ 	.word	0x00030800
        /*1560*/ 	.short	0x010a
        /*1562*/ 	.byte	0x3f
	.zero		1


	//   ....[30]....
        /*1564*/ 	.word	0x0000b830
        /*1568*/ 	.word	0x00000011
        /*156c*/ 	.word	0x00030800
        /*1570*/ 	.short	0x010a
        /*1572*/ 	.byte	0x3f
	.zero		1


	//   ....[31]....
        /*1574*/ 	.word	0x0000fc50
        /*1578*/ 	.word	0x00000011
        /*157c*/ 	.word	0x00030800
        /*1580*/ 	.short	0x010a
        /*1582*/ 	.byte	0x3f
	.zero		1


	//   ....[32]....
        /*1584*/ 	.word	0x00013430
        /*1588*/ 	.word	0x00000000
        /*158c*/ 	.word	0x00030830
        /*1590*/ 	.short	0x010a
        /*1592*/ 	.byte	0x3f
	.zero		1


	//   ....[33]....
        /*1594*/ 	.word	0x000134e0
        /*1598*/ 	.word	0x00000000
        /*159c*/ 	.word	0x00030830
        /*15a0*/ 	.short	0x010a
        /*15a2*/ 	.byte	0x3f
	.zero		1


	//   ....[34]....
        /*15a4*/ 	.word	0x000141e0
        /*15a8*/ 	.word	0x00000000
        /*15ac*/ 	.word	0x00000000
        /*15b0*/ 	.short	0x0101
        /*15b2*/ 	.byte	0x3f
	.zero		1


	//   ....[35]....
        /*15b4*/ 	.word	0x00015ec0
        /*15b8*/ 	.word	0x000000df
        /*15bc*/ 	.word	0x00030830
        /*15c0*/ 	.short	0x010a
        /*15c2*/ 	.byte	0x3f
	.zero		1


	//   ....[36]....
        /*15c4*/ 	.word	0x00015f50
        /*15c8*/ 	.word	0x000000df
        /*15cc*/ 	.word	0x00030830
        /*15d0*/ 	.short	0x010a
        /*15d2*/ 	.byte	0x3f
	.zero		1


	//   ....[37]....
        /*15d4*/ 	.word	0x00017140
        /*15d8*/ 	.word	0x000000da
        /*15dc*/ 	.word	0x00030850
        /*15e0*/ 	.short	0x010a
        /*15e2*/ 	.byte	0x3f
	.zero		1


	//   ....[38]....
        /*15e4*/ 	.word	0x00017190
        /*15e8*/ 	.word	0x000000da
        /*15ec*/ 	.word	0x00030850
        /*15f0*/ 	.short	0x010a
        /*15f2*/ 	.byte	0x3f
	.zero		1


	//   ....[39]....
        /*15f4*/ 	.word	0x00017500
        /*15f8*/ 	.word	0x00000000
        /*15fc*/ 	.word	0x00000000
        /*1600*/ 	.short	0x0101
        /*1602*/ 	.byte	0x3f
	.zero		1


	//   ....[40]....
        /*1604*/ 	.word	0x00018a80
        /*1608*/ 	.word	0x000000da
        /*160c*/ 	.word	0x00000000
        /*1610*/ 	.short	0x0101
        /*1612*/ 	.byte	0x3f
	.zero		1


	//   ....[41]....
        /*1614*/ 	.word	0x00018ff0
        /*1618*/ 	.word	0x000000de
        /*161c*/ 	.word	0x00030830
        /*1620*/ 	.short	0x010a
        /*1622*/ 	.byte	0x3f
	.zero		1


	//   ....[42]....
        /*1624*/ 	.word	0x00019080
        /*1628*/ 	.word	0x000000de
        /*162c*/ 	.word	0x00030830
        /*1630*/ 	.short	0x010a
        /*1632*/ 	.byte	0x3f
	.zero		1


	//   ....[43]....
        /*1634*/ 	.word	0x0001a290
        /*1638*/ 	.word	0x00000008
        /*163c*/ 	.word	0x00030850
        /*1640*/ 	.short	0x010a
        /*1642*/ 	.byte	0x3f
	.zero		1


	//   ....[44]....
        /*1644*/ 	.word	0x0001a2e0
        /*1648*/ 	.word	0x00000008
        /*164c*/ 	.word	0x00030850
        /*1650*/ 	.short	0x010a
        /*1652*/ 	.byte	0x3f
	.zero		1


	//   ....[45]....
        /*1654*/ 	.word	0x0001ab70
        /*1658*/ 	.word	0x000000de
        /*165c*/ 	.word	0x00000000
        /*1660*/ 	.short	0x0101
        /*1662*/ 	.byte	0x3f
	.zero		1


	//   ....[46]....
        /*1664*/ 	.word	0x0001af60
        /*1668*/ 	.word	0x00000008
        /*166c*/ 	.word	0x00000000
        /*1670*/ 	.short	0x0101
        /*1672*/ 	.byte	0x3f
	.zero		1


	//   ....[47]....
        /*1674*/ 	.word	0x0001b1e0
        /*1678*/ 	.word	0x000000df
        /*167c*/ 	.word	0x00030830
        /*1680*/ 	.short	0x010a
        /*1682*/ 	.byte	0x3f
	.zero		1


	//   ....[48]....
        /*1684*/ 	.word	0x0001b270
        /*1688*/ 	.word	0x000000df
        /*168c*/ 	.word	0x00030830
        /*1690*/ 	.short	0x010a
        /*1692*/ 	.byte	0x3f
	.zero		1


	//   ....[49]....
        /*1694*/ 	.word	0x0001c480
        /*1698*/ 	.word	0x000000de
        /*169c*/ 	.word	0x00030850
        /*16a0*/ 	.short	0x010a
        /*16a2*/ 	.byte	0x3f
	.zero		1


	//   ....[50]....
        /*16a4*/ 	.word	0x0001c4d0
        /*16a8*/ 	.word	0x000000de
        /*16ac*/ 	.word	0x00030850
        /*16b0*/ 	.short	0x010a
        /*16b2*/ 	.byte	0x3f
	.zero		1


	//   ....[51]....
        /*16b4*/ 	.word	0x0001c8b0
        /*16b8*/ 	.word	0x000000df
        /*16bc*/ 	.word	0x00000000
        /*16c0*/ 	.short	0x0101
        /*16c2*/ 	.byte	0x3f
	.zero		1


	//   ....[52]....
        /*16c4*/ 	.word	0x0001ddd0
        /*16c8*/ 	.word	0x000000de
        /*16cc*/ 	.word	0x00000000
        /*16d0*/ 	.short	0x0101
        /*16d2*/ 	.byte	0x3f
	.zero		1


	//   ....[53]....
        /*16d4*/ 	.word	0x0001e750
        /*16d8*/ 	.word	0x00000003
        /*16dc*/ 	.word	0x00030850
        /*16e0*/ 	.short	0x010a
        /*16e2*/ 	.byte	0x3f
	.zero		1


	//   ....[54]....
        /*16e4*/ 	.word	0x0001e7a0
        /*16e8*/ 	.word	0x00000003
        /*16ec*/ 	.word	0x00030850
        /*16f0*/ 	.short	0x010a
        /*16f2*/ 	.byte	0x3f
	.zero		1


	//   ....[55]....
        /*16f4*/ 	.word	0x0001f3f0
        /*16f8*/ 	.word	0x00000003
        /*16fc*/ 	.word	0x00000000
        /*1700*/ 	.short	0x0101
        /*1702*/ 	.byte	0x3f
	.zero		1


	//   ....[56]....
        /*1704*/ 	.word	0x00020fb0
        /*1708*/ 	.word	0x00000000
        /*170c*/ 	.word	0x00000000
        /*1710*/ 	.short	0x0101
        /*1712*/ 	.byte	0x3f
	.zero		1


	//   ....[57]....
        /*1714*/ 	.word	0x00021ba0
        /*1718*/ 	.word	0x00000006
        /*171c*/ 	.word	0x00000000
        /*1720*/ 	.short	0x0101
        /*1722*/ 	.byte	0x3f
	.zero		1


	//   ....[58]....
        /*1724*/ 	.word	0x00025c60
        /*1728*/ 	.word	0x00000011
        /*172c*/ 	.word	0x00030820
        /*1730*/ 	.short	0x010a
        /*1732*/ 	.byte	0x3f
	.zero		1


	//   ....[59]....
        /*1734*/ 	.word	0x00025cf0
        /*1738*/ 	.word	0x0000000c
        /*173c*/ 	.word	0x000308a0
        /*1740*/ 	.short	0x010a
        /*1742*/ 	.byte	0x3f
	.zero		1


	//   ....[60]....
        /*1744*/ 	.word	0x00026250
        /*1748*/ 	.word	0x0000000c
        /*174c*/ 	.word	0x000308c0
        /*1750*/ 	.short	0x010a
        /*1752*/ 	.byte	0x3f
	.zero		1


	//   ....[61]....
        /*1754*/ 	.word	0x00026860
        /*1758*/ 	.word	0x00000007
        /*175c*/ 	.word	0x000308a0
        /*1760*/ 	.short	0x010a
        /*1762*/ 	.byte	0x3f
	.zero		1


	//   ....[62]....
        /*1764*/ 	.word	0x00026da0
        /*1768*/ 	.word	0x00000007
        /*176c*/ 	.word	0x000308c0
        /*1770*/ 	.short	0x010a
        /*1772*/ 	.byte	0x3f
	.zero		1


	//   ....[63]....
        /*1774*/ 	.word	0x00028430
        /*1778*/ 	.word	0x00000004
        /*177c*/ 	.word	0x00030840
        /*1780*/ 	.short	0x010a
        /*1782*/ 	.byte	0x3f
	.zero		1


	//   ....[64]....
        /*1784*/ 	.word	0x00028920
        /*1788*/ 	.word	0x00000004
        /*178c*/ 	.word	0x00030830
        /*1790*/ 	.short	0x0107
        /*1792*/ 	.byte	0x3f
	.zero		1


	//   ....[65]....
        /*1794*/ 	.word	0x000289d0
        /*1798*/ 	.word	0x00000004
        /*179c*/ 	.word	0x00030830
        /*17a0*/ 	.short	0x0101
        /*17a2*/ 	.byte	0x3f
	.zero		1


	//   ....[66]....
        /*17a4*/ 	.word	0x000295f0
        /*17a8*/ 	.word	0x00000011
        /*17ac*/ 	.word	0x00030800
        /*17b0*/ 	.short	0x0107
        /*17b2*/ 	.byte	0x3f
	.zero		1


	//   ....[67]....
        /*17b4*/ 	.word	0x00029710
        /*17b8*/ 	.word	0x00000011
        /*17bc*/ 	.word	0x00030800
        /*17c0*/ 	.short	0x0101
        /*17c2*/ 	.byte	0x3f
	.zero		1


	//   ....[68]....
        /*17c4*/ 	.word	0x00029730
        /*17c8*/ 	.word	0x00000011
        /*17cc*/ 	.word	0x00030820
        /*17d0*/ 	.short	0x010a
        /*17d2*/ 	.byte	0x3f
	.zero		1


	//   ....[69]....
        /*17d4*/ 	.word	0x00029b10
        /*17d8*/ 	.word	0x00000007
        /*17dc*/ 	.word	0x00030840
        /*17e0*/ 	.short	0x010a
        /*17e2*/ 	.byte	0x3f
	.zero		1


	//   ....[70]....
        /*17e4*/ 	.word	0x00029ff0
        /*17e8*/ 	.word	0x00000007
        /*17ec*/ 	.word	0x00030830
        /*17f0*/ 	.short	0x0107
        /*17f2*/ 	.byte	0x3f
	.zero		1


	//   ....[71]....
        /*17f4*/ 	.word	0x0002a0a0
        /*17f8*/ 	.word	0x00000007
        /*17fc*/ 	.word	0x00030830
        /*1800*/ 	.short	0x0101
        /*1802*/ 	.byte	0x3f
	.zero		1


	//   ....[72]....
        /*1804*/ 	.word	0x0002a100
        /*1808*/ 	.word	0x00000007
        /*180c*/ 	.word	0x00030860
        /*1810*/ 	.short	0x010a
        /*1812*/ 	.byte	0x3f
	.zero		1


	//   ....[73]....
        /*1814*/ 	.word	0x0002a5c0
        /*1818*/ 	.word	0x00000007
        /*181c*/ 	.word	0x00030850
        /*1820*/ 	.short	0x0107
        /*1822*/ 	.byte	0x3f
	.zero		1


	//   ....[74]....
        /*1824*/ 	.word	0x0002a6e0
        /*1828*/ 	.word	0x00000007
        /*182c*/ 	.word	0x00030850
        /*1830*/ 	.short	0x0101
        /*1832*/ 	.byte	0x3f
	.zero		1


	//   ....[75]....
        /*1834*/ 	.word	0x0002a8f0
        /*1838*/ 	.word	0x00000004
        /*183c*/ 	.word	0x00030860
        /*1840*/ 	.short	0x010a
        /*1842*/ 	.byte	0x3f
	.zero		1


	//   ....[76]....
        /*1844*/ 	.word	0x0002ad70
        /*1848*/ 	.word	0x00000004
        /*184c*/ 	.word	0x00030850
        /*1850*/ 	.short	0x0107
        /*1852*/ 	.byte	0x3f
	.zero		1


	//   ....[77]....
        /*1854*/ 	.word	0x0002ae20
        /*1858*/ 	.word	0x00000004
        /*185c*/ 	.word	0x00030850
        /*1860*/ 	.short	0x0101
        /*1862*/ 	.byte	0x3f
	.zero		1


	//   ....[78]....
        /*1864*/ 	.word	0x0002bf70
        /*1868*/ 	.word	0x00000005
        /*186c*/ 	.word	0x00030820
        /*1870*/ 	.short	0x010a
        /*1872*/ 	.byte	0x3f
	.zero		1


	//   ....[79]....
        /*1874*/ 	.word	0x0002c100
        /*1878*/ 	.word	0x00000003
        /*187c*/ 	.word	0x00030840
        /*1880*/ 	.short	0x010a
        /*1882*/ 	.byte	0x3f
	.zero		1


	//   ....[80]....
        /*1884*/ 	.word	0x0002c1a0
        /*1888*/ 	.word	0x00000005
        /*188c*/ 	.word	0x00030840
        /*1890*/ 	.short	0x010a
        /*1892*/ 	.byte	0x3f
	.zero		1


	//   ....[81]....
        /*1894*/ 	.word	0x0002c1e0
        /*1898*/ 	.word	0x00000003
        /*189c*/ 	.word	0x00030860
        /*18a0*/ 	.short	0x010a
        /*18a2*/ 	.byte	0x3f
	.zero		1


	//   ....[82]....
        /*18a4*/ 	.word	0x0002c220
        /*18a8*/ 	.word	0x00000005
        /*18ac*/ 	.word	0x00030860
        /*18b0*/ 	.short	0x010a
        /*18b2*/ 	.byte	0x3f
	.zero		1


	//   ....[83]....
        /*18b4*/ 	.word	0x0002c280
        /*18b8*/ 	.word	0x00000058
        /*18bc*/ 	.word	0x00030890
        /*18c0*/ 	.short	0x010a
        /*18c2*/ 	.byte	0x3f
	.zero		1


	//   ....[84]....
        /*18c4*/ 	.word	0x0002c530
        /*18c8*/ 	.word	0x00000058
        /*18cc*/ 	.word	0x00030890
        /*18d0*/ 	.short	0x010a
        /*18d2*/ 	.byte	0x3f
	.zero		1


	//   ....[85]....
        /*18d4*/ 	.word	0x0002c7e0
        /*18d8*/ 	.word	0x00000058
        /*18dc*/ 	.word	0x00030890
        /*18e0*/ 	.short	0x010a
        /*18e2*/ 	.byte	0x3f
	.zero		1


	//   ....[86]....
        /*18e4*/ 	.word	0x0002ca90
        /*18e8*/ 	.word	0x00000058
        /*18ec*/ 	.word	0x000308b0
        /*18f0*/ 	.short	0x010a
        /*18f2*/ 	.byte	0x3f
	.zero		1


	//   ....[87]....
        /*18f4*/ 	.word	0x0002d220
        /*18f8*/ 	.word	0x00000011
        /*18fc*/ 	.word	0x00030800
        /*1900*/ 	.short	0x010a
        /*1902*/ 	.byte	0x3f
	.zero		1


	//   ....[88]....
        /*1904*/ 	.word	0x0002d980
        /*1908*/ 	.word	0x00000011
        /*190c*/ 	.word	0x00030800
        /*1910*/ 	.short	0x010a
        /*1912*/ 	.byte	0x3f
	.zero		1


	//   ....[89]....
        /*1914*/ 	.word	0x0002d9d0
        /*1918*/ 	.word	0x00000000
        /*191c*/ 	.word	0x00030830
        /*1920*/ 	.short	0x010a
        /*1922*/ 	.byte	0x3f
	.zero		1


	//   ....[90]....
        /*1924*/ 	.word	0x0002da20
        /*1928*/ 	.word	0x000000df
        /*192c*/ 	.word	0x00030830
        /*1930*/ 	.short	0x010a
        /*1932*/ 	.byte	0x3f
	.zero		1


	//   ....[91]....
        /*1934*/ 	.word	0x0002da70
        /*1938*/ 	.word	0x000000da
        /*193c*/ 	.word	0x00030850
        /*1940*/ 	.short	0x010a
        /*1942*/ 	.byte	0x3f
	.zero		1


	//   ....[92]....
        /*1944*/ 	.word	0x0002dac0
        /*1948*/ 	.word	0x000000de
        /*194c*/ 	.word	0x00030830
        /*1950*/ 	.short	0x010a
        /*1952*/ 	.byte	0x3f
	.zero		1


	//   ....[93]....
        /*1954*/ 	.word	0x0002db10
        /*1958*/ 	.word	0x00000008
        /*195c*/ 	.word	0x00030850
        /*1960*/ 	.short	0x010a
        /*1962*/ 	.byte	0x3f
	.zero		1


	//   ....[94]....
        /*1964*/ 	.word	0x0002db60
        /*1968*/ 	.word	0x000000df
        /*196c*/ 	.word	0x00030830
        /*1970*/ 	.short	0x010a
        /*1972*/ 	.byte	0x3f
	.zero		1


	//   ....[95]....
        /*1974*/ 	.word	0x0002dbb0
        /*1978*/ 	.word	0x000000de
        /*197c*/ 	.word	0x00030850
        /*1980*/ 	.short	0x010a
        /*1982*/ 	.byte	0x3f
	.zero		1


	//   ....[96]....
        /*1984*/ 	.word	0x0002dc00
        /*1988*/ 	.word	0x00000003
        /*198c*/ 	.word	0x00030850
        /*1990*/ 	.short	0x010a
        /*1992*/ 	.byte	0x3f
	.zero		1


	//   ....[97]....
        /*1994*/ 	.word	0x0002dda0
        /*1998*/ 	.word	0x00000011
        /*199c*/ 	.word	0x00030820
        /*19a0*/ 	.short	0x010a
        /*19a2*/ 	.byte	0x3f
	.zero		1


	//   ....[98]....
        /*19a4*/ 	.word	0x0002ddf0
        /*19a8*/ 	.word	0x0000000c
        /*19ac*/ 	.word	0x000308a0
        /*19b0*/ 	.short	0x010a
        /*19b2*/ 	.byte	0x3f
	.zero		1


	//   ....[99]....
        /*19b4*/ 	.word	0x0002de40
        /*19b8*/ 	.word	0x0000000c
        /*19bc*/ 	.word	0x000308c0
        /*19c0*/ 	.short	0x010a
        /*19c2*/ 	.byte	0x3f
	.zero		1


	//   ....[100]....
        /*19c4*/ 	.word	0x0002de90
        /*19c8*/ 	.word	0x00000007
        /*19cc*/ 	.word	0x000308a0
        /*19d0*/ 	.short	0x010a
        /*19d2*/ 	.byte	0x3f
	.zero		1


	//   ....[101]....
        /*19d4*/ 	.word	0x0002dee0
        /*19d8*/ 	.word	0x00000007
        /*19dc*/ 	.word	0x000308c0
        /*19e0*/ 	.short	0x010a
        /*19e2*/ 	.byte	0x3f
	.zero		1


	//   ....[102]....
        /*19e4*/ 	.word	0x0002e000
        /*19e8*/ 	.word	0x00000004
        /*19ec*/ 	.word	0x00030840
        /*19f0*/ 	.short	0x010a
        /*19f2*/ 	.byte	0x3f
	.zero		1


	//   ....[103]....
        /*19f4*/ 	.word	0x0002f110
        /*19f8*/ 	.word	0x00000011
        /*19fc*/ 	.word	0x00030820
        /*1a00*/ 	.short	0x010a
        /*1a02*/ 	.byte	0x3f
	.zero		1


	//   ....[104]....
        /*1a04*/ 	.word	0x0002f160
        /*1a08*/ 	.word	0x00000007
        /*1a0c*/ 	.word	0x00030840
        /*1a10*/ 	.short	0x010a
        /*1a12*/ 	.byte	0x3f
	.zero		1


	//   ....[105]....
        /*1a14*/ 	.word	0x0002f780
        /*1a18*/ 	.word	0x00000007
        /*1a1c*/ 	.word	0x00030860
        /*1a20*/ 	.short	0x010a
        /*1a22*/ 	.byte	0x3f
	.zero		1


	//   ....[106]....
        /*1a24*/ 	.word	0x0002fdc0
        /*1a28*/ 	.word	0x00000004
        /*1a2c*/ 	.word	0x00030860
        /*1a30*/ 	.short	0x010a
        /*1a32*/ 	.byte	0x3f
	.zero		1


	//   ....[107]....
        /*1a34*/ 	.word	0x00030e70
        /*1a38*/ 	.word	0x00000005
        /*1a3c*/ 	.word	0x00030820
        /*1a40*/ 	.short	0x010a
        /*1a42*/ 	.byte	0x3f
	.zero		1


	//   ....[108]....
        /*1a44*/ 	.word	0x00031010
        /*1a48*/ 	.word	0x00000003
        /*1a4c*/ 	.word	0x00030840
        /*1a50*/ 	.short	0x010a
        /*1a52*/ 	.byte	0x3f
	.zero		1


	//   ....[109]....
        /*1a54*/ 	.word	0x00031060
        /*1a58*/ 	.word	0x00000005
        /*1a5c*/ 	.word	0x00030840
        /*1a60*/ 	.short	0x010a
        /*1a62*/ 	.byte	0x3f
	.zero		1


	//   ....[110]....
        /*1a64*/ 	.word	0x000310b0
        /*1a68*/ 	.word	0x00000003
        /*1a6c*/ 	.word	0x00030860
        /*1a70*/ 	.short	0x010a
        /*1a72*/ 	.byte	0x3f
	.zero		1


	//----- nvinfo : EIATTR_NUM_MBARRIERS
	.align		4
.L_475:
        /*1a74*/ 	.byte	0x03, 0x38
        /*1a76*/ 	.short	0x0016


	//----- nvinfo : EIATTR_EXIT_INSTR_OFFSETS
	.align		4
        /*1a78*/ 	.byte	0x04, 0x1c
        /*1a7a*/ 	.short	(.L_477 - .L_476)


	//   ....[0]....
.L_476:
        /*1a7c*/ 	.word	0x0002c270


	//----- nvinfo : EIATTR_MAX_THREADS
	.align		4
.L_477:
        /*1a80*/ 	.byte	0x04, 0x05
        /*1a82*/ 	.short	(.L_479 - .L_478)
.L_478:
        /*1a84*/ 	.word	0x00000180
        /*1a88*/ 	.word	0x00000001
        /*1a8c*/ 	.word	0x00000001


	//----- nvinfo : EIATTR_CRS_STACK_SIZE
	.align		4
.L_479:
        /*1a90*/ 	.byte	0x04, 0x1e
        /*1a92*/ 	.short	(.L_481 - .L_480)
.L_480:
        /*1a94*/ 	.word	0x00000000


	//----- nvinfo : EIATTR_CBANK_PARAM_SIZE
	.align		4
.L_481:
        /*1a98*/ 	.byte	0x03, 0x19
        /*1a9a*/ 	.short	0x0af0


	//----- nvinfo : EIATTR_PARAM_CBANK
	.align		4
        /*1a9c*/ 	.byte	0x04, 0x0a
        /*1a9e*/ 	.short	(.L_483 - .L_482)
	.align		4
.L_482:
        /*1aa0*/ 	.word	index@(.nv.constant0._ZN7cutlass13device_kernelIN5flash11enable_sm90INS1_16FlashAttnFwdSm90INS1_25CollectiveMainloopFwdSm90ILi2EN4cute5tupleIJNS5_1CILi1EEES8_S8_EEENS6_IJNS7_ILi128EEENS7_ILi64EEENS7_ILi256EEEEEELi256ENS_6half_tEfNS_4arch4Sm90ELb0ELb1ELb0ELb1ELb1ELb1ELb0ELb1ELb1ELb1ELb1ELb0EEENS1_21CollectiveEpilogueFwdINS6_IJSA_SC_SB_EEES9_SE_SG_Li256ELb1ELb1ELb1ELb0EEENS1_36VarlenDynamicPersistentTileSchedulerILi128ELi64ELi256ELi128ELb1ELb1ELb1ELb1ELb0ELb1EEEEEEEEEvNT_6ParamsE)
        /*1aa4*/ 	.short	0x0210
        /*1aa6*/ 	.short	0x0af0


	//----- nvinfo : EIATTR_SW_WAR
	.align		4
.L_483:
        /*1aa8*/ 	.byte	0x04, 0x36
        /*1aaa*/ 	.short	(.L_485 - .L_484)
.L_484:
        /*1aac*/ 	.word	0x00000008
.L_485:


//--------------------- .nv.info._ZN7cutlass13device_kernelIN5flash11enable_sm90INS1_16FlashAttnFwdSm90INS1_25CollectiveMainloopFwdSm90ILi2EN4cute5tupleIJNS5_1CILi1EEES8_S8_EEENS6_IJNS7_ILi128EEENS7_ILi80EEENS7_ILi256EEEEEELi256ENS_6half_tEfNS_4arch4Sm90ELb1ELb0ELb0ELb0ELb1ELb0ELb0ELb1ELb1ELb1ELb1ELb0EEENS1_21CollectiveEpilogueFwdINS6_IJSA_SC_SB_EEES9_SE_SG_Li256ELb0ELb1ELb1ELb0EEENS1_19SingleTileSchedulerILb0ELb1ELb1ELi128EEEEEEEEEvNT_6ParamsE --------------------------
	.section	.nv.info._ZN7cutlass13device_kernelIN5flash11enable_sm90INS1_16FlashAttnFwdSm90INS1_25CollectiveMainloopFwdSm90ILi2EN4cute5tupleIJNS5_1CILi1EEES8_S8_EEENS6_IJNS7_ILi128EEENS7_ILi80EEENS7_ILi256EEEEEELi256ENS_6half_tEfNS_4arch4Sm90ELb1ELb0ELb0ELb0ELb1ELb0ELb0ELb1ELb1ELb1ELb1ELb0EEENS1_21CollectiveEpilogueFwdINS6_IJSA_SC_SB_EEES9_SE_SG_Li256ELb0ELb1ELb1ELb0EEENS1_19SingleTileSchedulerILb0ELb1ELb1ELi128EEEEEEEEEvNT_6ParamsE,"",@"SHT_CUDA_INFO"
	.sectionflags	@""
	.align	4


	//----- nvinfo : EIATTR_CUDA_API_VERSION
	.align		4
        /*0000*/ 	.byte	0x04, 0x37
        /*0002*/ 	.short	(.L_487 - .L_486)
.L_486:
        /*0004*/ 	.word	0x00000082


	//----- nvinfo : EIATTR_KPARAM_INFO
	.align		4
.L_487:
        /*0008*/ 	.byte	0x04, 0x17
        /*000a*/ 	.short	(.L_489 - .L_488)
.L_488:
        /*000c*/ 	.word	0x00000000
        /*0010*/ 	.short	0x0000
        /*0012*/ 	.short	0x0070
        /*0014*/ 	.byte	0x00, 0xf0, 0x01, 0x28


	//----- nvinfo : EIATTR_SPARSE_MMA_MASK
	.align		4
.L_489:
        /*0018*/ 	.byte	0x03, 0x50
        /*001a*/ 	.short	0x0000


	//----- nvinfo : EIATTR_MAXREG_COUNT
	.align		4
        /*001c*/ 	.byte	0x03, 0x1b
        /*001e*/ 	.short	0x00a8


	//----- nvinfo : EIATTR_NUM_BARRIERS
	.align		4
        /*0020*/ 	.byte	0x02, 0x4c
        /*0022*/ 	.byte	0x09
	.zero		1


	//----- nvinfo : EIATTR_EXTERNS
	.align		4
        /*0024*/ 	.byte	0x04, 0x0f
        /*0026*/ 	.short	(.L_491 - .L_490)


	//   ....[0]....
	.align		4
.L_490:
        /*0028*/ 	.word	index@(__assertfail)


	//----- nvinfo : EIATTR_ANNOTATIONS
	.align		4
.L_491:
        /*002c*/ 	.byte	0x04, 0x55
        /*002e*/ 	.short	(.L_493 - .L_492)


	//   ....[0]....
.L_492:
        /*0030*/ 	.word	0x00000001
        /*0034*/ 	.byte	0xa0, 0x08, 0x00, 0x00, 0x01, 0x00, 0x00, 0x00, 0xf0, 0x15, 0x00, 0x00, 0x01, 0x00, 0x00, 0x00
        /*0044*/ 	.byte	0x30, 0x19, 0x01, 0x00, 0x01, 0x00, 0x00, 0x00, 0xc0, 0x1a, 0x01, 0x00, 0x01, 0x00, 0x00, 0x00
        /*0054*/ 	.byte	0xd0, 0x30, 0x01, 0x00, 0x01, 0x00, 0x00, 0x00, 0x70, 0x49, 0x01, 0x00


	//----- nvinfo : EIATTR_MERCURY_ISA_VERSION
	.align		4
.L_493:
        /*0060*/ 	.byte	0x03, 0x5f
        /*0062*/ 	.short	0x0101


	//----- nvinfo : EIATTR_INT_WARP_WIDE_INSTR_OFFSETS
	.align		4
        /*0064*/ 	.byte	0x04, 0x31
        /*0066*/ 	.short	(.L_495 - .L_494)


	//   ....[0]....
.L_494:
        /*0068*/ 	.word	0x000000c0


	//   ....[1]....
        /*006c*/ 	.word	0x000000d0


	//   ....[2]....
        /*0070*/ 	.word	0x00000170


	//----- nvinfo : EIATTR_COOP_GROUP_MASK_REGIDS
	.align		4
.L_495:
        /*0074*/ 	.byte	0x04, 0x29
        /*0076*/ 	.short	(.L_497 - .L_496)


	//   ....[0]....
.L_496:
        /*0078*/ 	.word	0xffffffff


	//   ....[1]....
        /*007c*/ 	.word	0xffffffff


	//   ....[2]....
        /*0080*/ 	.word	0xffffffff


	//   ....[3]....
        /*0084*/ 	.word	0xffffffff


	//   ....[4]....
        /*0088*/ 	.word	0xffffffff


	//   ....[5]....
        /*008c*/ 	.word	0xffffffff


	//   ....[6]....
        /*0090*/ 	.word	0xffffffff


	//   ....[7]....
        /*0094*/ 	.word	0xffffffff


	//   ....[8]....
        /*0098*/ 	.word	0xffffffff


	//   ....[9]....
        /*009c*/ 	.word	0xffffffff


	//   ....[10]....
        /*00a0*/ 	.word	0xffffffff


	//   ....[11]....
        /*00a4*/ 	.word	0xffffffff


	//   ....[12]....
        /*00a8*/ 	.word	0xffffffff


	//   ....[13]....
        /*00ac*/ 	.word	0xffffffff


	//   ....[14]....
        /*00b0*/ 	.word	0xffffffff


	//   ....[15]....
        /*00b4*/ 	.word	0xffffffff


	//   ....[16]....
        /*00b8*/ 	.word	0xffffffff


	//   ....[17]....
        /*00bc*/ 	.word	0xffffffff


	//   ....[18]....
        /*00c0*/ 	.word	0xffffffff


	//   ....[19]....
        /*00c4*/ 	.word	0xffffffff


	//   ....[20]....
        /*00c8*/ 	.word	0xffffffff


	//   ....[21]....
        /*00cc*/ 	.word	0xffffffff


	//   ....[22]....
        /*00d0*/ 	.word	0xffffffff


	//   ....[23]....
        /*00d4*/ 	.word	0xffffffff


	//   ....[24]....
        /*00d8*/ 	.word	0xffffffff


	//   ....[25]....
        /*00dc*/ 	.word	0xffffffff


	//   ....[26]....
        /*00e0*/ 	.word	0xffffffff


	//   ....[27]....
        /*00e4*/ 	.word	0xffffffff


	//   ....[28]....
        /*00e8*/ 	.word	0xffffffff


	//   ....[29]....
        /*00ec*/ 	.word	0xffffffff


	//   ....[30]....
        /*00f0*/ 	.word	0xffffffff


	//   ....[31]....
        /*00f4*/ 	.word	0xffffffff


	//   ....[32]....
        /*00f8*/ 	.word	0xffffffff


	//   ....[33]....
        /*00fc*/ 	.word	0xffffffff


	//   ....[34]....
        /*0100*/ 	.word	0xffffffff


	//   ....[35]....
        /*0104*/ 	.word	0xffffffff


	//   ....[36]....
        /*0108*/ 	.word	0xffffffff


	//   ....[37]....
        /*010c*/ 	.word	0xffffffff


	//   ....[38]....
        /*0110*/ 	.word	0xffffffff


	//   ....[39]....
        /*0114*/ 	.word	0xffffffff


	//   ....[40]....
        /*0118*/ 	.word	0xffffffff


	//   ....[41]....
        /*011c*/ 	.word	0xffffffff


	//   ....[42]....
        /*0120*/ 	.word	0xffffffff


	//   ....[43]....
        /*0124*/ 	.word	0xffffffff


	//   ....[44]....
        /*0128*/ 	.word	0xffffffff


	//   ....[45]....
        /*012c*/ 	.word	0xffffffff


	//   ....[46]....
        /*0130*/ 	.word	0xffffffff


	//   ....[47]....
        /*0134*/ 	.word	0xffffffff


	//   ....[48]....
        /*0138*/ 	.word	0xffffffff


	//   ....[49]....
        /*013c*/ 	.word	0xffffffff


	//   ....[50]....
        /*0140*/ 	.word	0xffffffff


	//   ....[51]....
        /*0144*/ 	.word	0xffffffff


	//   ....[52]....
        /*0148*/ 	.word	0xffffffff


	//   ....[53]....
        /*014c*/ 	.word	0xffffffff


	//   ....[54]....
        /*0150*/ 	.word	0xffffffff


	//   ....[55]....
        /*0154*/ 	.word	0xffffffff


	//   ....[56]....
        /*0158*/ 	.word	0xffffffff


	//   ....[57]....
        /*015c*/ 	.word	0xffffffff


	//   ....[58]....
        /*0160*/ 	.word	0xffffffff


	//   ....[59]....
        /*0164*/ 	.word	0xffffffff


	//   ....[60]....
        /*0168*/ 	.word	0xffffffff


	//   ....[61]....
        /*016c*/ 	.word	0xffffffff


	//   ....[62]....
        /*0170*/ 	.word	0xffffffff


	//   ....[63]....
        /*0174*/ 	.word	0xffffffff


	//   ....[64]....
        /*0178*/ 	.word	0xffffffff


	//   ....[65]....
        /*017c*/ 	.word	0xffffffff


	//   ....[66]....
        /*0180*/ 	.word	0xffffffff


	//   ....[67]....
        /*0184*/ 	.word	0xffffffff


	//   ....[68]....
        /*0188*/ 	.word	0xffffffff


	//   ....[69]....
        /*018c*/ 	.word	0xffffffff


	//   ....[70]....
        /*0190*/ 	.word	0xffffffff


	//   ....[71]....
        /*0194*/ 	.word	0xffffffff


	//   ....[72]....
        /*0198*/ 	.word	0xffffffff


	//   ....[73]....
        /*019c*/ 	.word	0xffffffff


	//   ....[74]....
        /*01a0*/ 	.word	0xffffffff


	//   ....[75]....
        /*01a4*/ 	.word	0xffffffff


	//   ....[76]....
        /*01a8*/ 	.word	0xffffffff


	//   ....[77]....
        /*01ac*/ 	.word	0xffffffff


	//   ....[78]....
        /*01b0*/ 	.word	0xffffffff


	//   ....[79]....
        /*01b4*/ 	.word	0xffffffff


	//   ....[80]....
        /*01b8*/ 	.word	0xffffffff


	//   ....[81]....
        /*01bc*/ 	.word	0xffffffff


	//   ....[82]....
        /*01c0*/ 	.word	0xffffffff


	//   ....[83]....
        /*01c4*/ 	.word	0xffffffff


	//   ....[84]....
        /*01c8*/ 	.word	0xffffffff


	//   ....[85]....
        /*01cc*/ 	.word	0xffffffff


	//   ....[86]....
        /*01d0*/ 	.word	0xffffffff


	//   ....[87]....
        /*01d4*/ 	.word	0xffffffff


	//   ....[88]....
        /*01d8*/ 	.word	0xffffffff


	//   ....[89]....
        /*01dc*/ 	.word	0xffffffff


	//   ....[90]....
        /*01e0*/ 	.word	0xffffffff


	//   ....[91]....
        /*01e4*/ 	.word	0xffffffff


	//   ....[92]....
        /*01e8*/ 	.word	0xffffffff


	//   ....[93]....
        /*01ec*/ 	.word	0x0500000f


	//   ....[94]....
        /*01f0*/ 	.word	0x0500000f


	//   ....[95]....
        /*01f4*/ 	.word	0x0500000f


	//   ....[96]....
        /*01f8*/ 	.word	0x0500000f


	//   ....[97]....
        /*01fc*/ 	.word	0x0500000f


	//   ....[98]....
        /*0200*/ 	.word	0x0500000f


	//   ....[99]....
        /*0204*/ 	.word	0x0500000f


	//   ....[100]....
        /*0208*/ 	.word	0x0500000f


	//   ....[101]....
        /*020c*/ 	.word	0x0500000f


	//   ....[102]....
        /*0210*/ 	.word	0x0500000f


	//   ....[103]....
        /*0214*/ 	.word	0x0500000f


	//   ....[104]....
        /*0218*/ 	.word	0x0500000f


	//   ....[105]....
        /*021c*/ 	.word	0x0500000f


	//   ....[106]....
        /*0220*/ 	.word	0x0500000f


	//   ....[107]....
        /*0224*/ 	.word	0x0500000f


	//   ....[108]....
        /*0228*/ 	.word	0x0500000f


	//   ....[109]....
        /*022c*/ 	.word	0x0500000f


	//   ....[110]....
        /*0230*/ 	.word	0x0500000f


	//   ....[111]....
        /*0234*/ 	.word	0x0500000f


	//   ....[112]....
        /*0238*/ 	.word	0x0500000f


	//   ....[113]....
        /*023c*/ 	.word	0x0500000f


	//   ....[114]....
        /*0240*/ 	.word	0x0500000f


	//   ....[115]....
        /*0244*/ 	.word	0x0500000f


	//   ....[116]....
        /*0248*/ 	.word	0x0500000f


	//   ....[117]....
        /*024c*/ 	.word	0x0500000f


	//   ....[118]....
        /*0250*/ 	.word	0x0500000f


	//   ....[119]....
        /*0254*/ 	.word	0x0500000f


	//   ....[120]....
        /*0258*/ 	.word	0x0500000f


	//   ....[121]....
        /*025c*/ 	.word	0x0500000f


	//   ....[122]....
        /*0260*/ 	.word	0x0500000f


	//   ....[123]....
        /*0264*/ 	.word	0x0500000f


	//   ....[124]....
        /*0268*/ 	.word	0x0500000f


	//   ....[125]....
        /*026c*/ 	.word	0x0500000f


	//   ....[126]....
        /*0270*/ 	.word	0x0500000f


	//   ....[127]....
        /*0274*/ 	.word	0x0500000f


	//   ....[128]....
        /*0278*/ 	.word	0x0500000f


	//   ....[129]....
        /*027c*/ 	.word	0x0500000f


	//   ....[130]....
        /*0280*/ 	.word	0x0500000f


	//   ....[131]....
        /*0284*/ 	.word	0x0500000f


	//   ....[132]....
        /*0288*/ 	.word	0x0500000f


	//   ....[133]....
        /*028c*/ 	.word	0x0500000f


	//   ....[134]....
        /*0290*/ 	.word	0x0500000f


	//   ....[135]....
        /*0294*/ 	.word	0x0500000f


	//   ....[136]....
        /*0298*/ 	.word	0x0500000f


	//   ....[137]....
        /*029c*/ 	.word	0x0500000f


	//   ....[138]....
        /*02a0*/ 	.word	0x0500000f


	//   ....[139]....
        /*02a4*/ 	.word	0x0500000f


	//   ....[140]....
        /*02a8*/ 	.word	0x0500000f


	//   ....[141]....
        /*02ac*/ 	.word	0x0500000f


	//   ....[142]....
        /*02b0*/ 	.word	0x0500000f


	//   ....[143]....
        /*02b4*/ 	.word	0x0500000f


	//   ....[144]....
        /*02b8*/ 	.word	0x0500000f


	//   ....[145]....
        /*02bc*/ 	.word	0x0500000f


	//   ....[146]....
        /*02c0*/ 	.word	0x0500000f


	//   ....[147]....
        /*02c4*/ 	.word	0x0500000f


	//   ....[148]....
        /*02c8*/ 	.word	0x0500000f


	//   ....[149]....
        /*02cc*/ 	.word	0x0500000f


	//   ....[150]....
        /*02d0*/ 	.word	0x0500000f


	//----- nvinfo : EIATTR_COOP_GROUP_INSTR_OFFSETS
	.align		4
.L_497:
        /*02d4*/ 	.byte	0x04, 0x28
        /*02d6*/ 	.short	(.L_499 - .L_498)


	//   ....[0]....
.L_498:
        /*02d8*/ 	.word	0x00000070


	//   ....[1]....
        /*02dc*/ 	.word	0x000000b0


	//   ....[2]....
        /*02e0*/ 	.word	0x000002d0


	//   ....[3]....
        /*02e4*/ 	.word	0x00000430


	//   ....[4]....
        /*02e8*/ 	.word	0x00000550


	//   ....[5]....
        /*02ec*/ 	.word	0x000006b0


	//   ....[6]....
        /*02f0*/ 	.word	0x000013d0


	//   ....[7]....
        /*02f4*/ 	.word	0x00003e10


	//   ....[8]....
        /*02f8*/ 	.word	0x00004540


	//   ....[9]....
        /*02fc*/ 	.word	0x00004550


	//   ....[10]....
        /*0300*/ 	.word	0x00004920


	//   ....[11]....
        /*0304*/ 	.word	0x00004940


	//   ....[12]....
        /*0308*/ 	.word	0x000049a0


	//   ....[13]....
        /*030c*/ 	.word	0x000082a0


	//   ....[14]....
        /*0310*/ 	.word	0x000086c0


	//   ....[15]....
        /*0314*/ 	.word	0x000086e0


	//   ....[16]....
        /*0318*/ 	.word	0x00008760


	//   ....[17]....
        /*031c*/ 	.word	0x00008d20


	//   ....[18]....
        /*0320*/ 	.word	0x00008d90


	//   ....[19]....
        /*0324*/ 	.word	0x0000c6a0


	//   ....[20]....
        /*0328*/ 	.word	0x0000c6b0


	//   ....[21]....
        /*032c*/ 	.word	0x0000c6e0


	//   ....[22]....
        /*0330*/ 	.word	0x0000c6f0


	//   ....[23]....
        /*0334*/ 	.word	0x0000da90


	//   ....[24]....
        /*0338*/ 	.word	0x0000daa0


	//   ....[25]....
        /*033c*/ 	.word	0x0000db40


	//   ....[26]....
        /*0340*/ 	.word	0x0000dba0


	//   ....[27]....
        /*0344*/ 	.word	0x0000ee70


	//   ....[28]....
        /*0348*/ 	.word	0x0000eed0


	//   ....[29]....
        /*034c*/ 	.word	0x0000ef10


	//   ....[30]....
        /*0350*/ 	.word	0x0000ef50


	//   ....[31]....
        /*0354*/ 	.word	0x0000ef80


	//   ....[32]....
        /*0358*/ 	.word	0x0000efb0


	//   ....[33]....
        /*035c*/ 	.word	0x0000fc00


	//   ....[34]....
        /*0360*/ 	.word	0x0000fc10


	//   ....[35]....
        /*0364*/ 	.word	0x00010c80


	//   ....[36]....
        /*0368*/ 	.word	0x00011f60


	//   ....[37]....
        /*036c*/ 	.word	0x00011fa0


	//   ....[38]....
        /*0370*/ 	.word	0x00011fd0


	//   ....[39]....
        /*0374*/ 	.word	0x00011ff0


	//   ....[40]....
        /*0378*/ 	.word	0x00012000


	//   ....[41]....
        /*037c*/ 	.word	0x00012070


	//   ....[42]....
        /*0380*/ 	.word	0x000120a0


	//   ....[43]....
        /*0384*/ 	.word	0x00012100


	//   ....[44]....
        /*0388*/ 	.word	0x00012130


	//   ....[45]....
        /*038c*/ 	.word	0x00012190


	//   ....[46]....
        /*0390*/ 	.word	0x00012890


	//   ....[47]....
        /*0394*/ 	.word	0x000128d0


	//   ....[48]....
        /*0398*/ 	.word	0x00012900


	//   ....[49]....
        /*039c*/ 	.word	0x00012930


	//   ....[50]....
        /*03a0*/ 	.word	0x00012940


	//   ....[51]....
        /*03a4*/ 	.word	0x000129d0


	//   ....[52]....
        /*03a8*/ 	.word	0x00012a00


	//   ....[53]....
        /*03ac*/ 	.word	0x00012a70


	//   ....[54]....
        /*03b0*/ 	.word	0x00012aa0


	//   ....[55]....
        /*03b4*/ 	.word	0x00012b10


	//   ....[56]....
        /*03b8*/ 	.word	0x00012b40


	//   ....[57]....
        /*03bc*/ 	.word	0x00012bb0


	//   ....[58]....
        /*03c0*/ 	.word	0x00012be0


	//   ....[59]....
        /*03c4*/ 	.word	0x00012c50


	//   ....[60]....
        /*03c8*/ 	.word	0x00012c80


	//   ....[61]....
        /*03cc*/ 	.word	0x00012ce0


	//   ....[62]....
        /*03d0*/ 	.word	0x00013550


	//   ....[63]....
        /*03d4*/ 	.word	0x00013590


	//   ....[64]....
        /*03d8*/ 	.word	0x000135c0


	//   ....[65]....
        /*03dc*/ 	.word	0x000135e0


	//   ....[66]....
        /*03e0*/ 	.word	0x00013600


	//   ....[67]....
        /*03e4*/ 	.word	0x00013620


	//   ....[68]....
        /*03e8*/ 	.word	0x00013650


	//   ....[69]....
        /*03ec*/ 	.word	0x00013670


	//   ....[70]....
        /*03f0*/ 	.word	0x00013680


	//   ....[71]....
        /*03f4*/ 	.word	0x00013700


	//   ....[72]....
        /*03f8*/ 	.word	0x00013aa0


	//   ....[73]....
        /*03fc*/ 	.word	0x00013ad0


	//   ....[74]....
        /*0400*/ 	.word	0x00013af0


	//   ....[75]....
        /*0404*/ 	.word	0x00013b90


	//   ....[76]....
        /*0408*/ 	.word	0x00013bb0


	//   ....[77]....
        /*040c*/ 	.word	0x00013c50


	//   ....[78]....
        /*0410*/ 	.word	0x00013c70


	//   ....[79]....
        /*0414*/ 	.word	0x00013d10


	//   ....[80]....
        /*0418*/ 	.word	0x00013d30


	//   ....[81]....
        /*041c*/ 	.word	0x00013d40


	//   ....[82]....
        /*0420*/ 	.word	0x00014280


	//   ....[83]....
        /*0424*/ 	.word	0x000142c0


	//   ....[84]....
        /*0428*/ 	.word	0x000142f0


	//   ....[85]....
        /*042c*/ 	.word	0x00014320


	//   ....[86]....
        /*0430*/ 	.word	0x00014400


	//   ....[87]....
        /*0434*/ 	.word	0x00014420


	//   ....[88]....
        /*0438*/ 	.word	0x000144d0


	//   ....[89]....
        /*043c*/ 	.word	0x000144f0


	//   ....[90]....
        /*0440*/ 	.word	0x00014540


	//   ....[91]....
        /*0444*/ 	.word	0x000145b0


	//   ....[92]....
        /*0448*/ 	.word	0x00014900


	//   ....[93]....
        /*044c*/ 	.word	0x00014eb0


	//   ....[94]....
        /*0450*/ 	.word	0x00014fa0


	//   ....[95]....
        /*0454*/ 	.word	0x00015070


	//   ....[96]....
        /*0458*/ 	.word	0x00015180


	//   ....[97]....
        /*045c*/ 	.word	0x000151e0


	//   ....[98]....
        /*0460*/ 	.word	0x000152e0


	//   ....[99]....
        /*0464*/ 	.word	0x00015340


	//   ....[100]....
        /*0468*/ 	.word	0x00015440


	//   ....[101]....
        /*046c*/ 	.word	0x000154a0


	//   ....[102]....
        /*0470*/ 	.word	0x00015590


	//   ....[103]....
        /*0474*/ 	.word	0x000155e0


	//   ....[104]....
        /*0478*/ 	.word	0x00015670


	//   ....[105]....
        /*047c*/ 	.word	0x000156e0


	//   ....[106]....
        /*0480*/ 	.word	0x00015820


	//   ....[107]....
        /*0484*/ 	.word	0x00015890


	//   ....[108]....
        /*0488*/ 	.word	0x00015990


	//   ....[109]....
        /*048c*/ 	.word	0x00015a00


	//   ....[110]....
        /*0490*/ 	.word	0x00015b00


	//   ....[111]....
        /*0494*/ 	.word	0x00015b70


	//   ....[112]....
        /*0498*/ 	.word	0x00015c70


	//   ....[113]....
        /*049c*/ 	.word	0x00015ce0


	//   ....[114]....
        /*04a0*/ 	.word	0x00015de0


	//   ....[115]....
        /*04a4*/ 	.word	0x00015e50


	//   ....[116]....
        /*04a8*/ 	.word	0x00015f50


	//   ....[117]....
        /*04ac*/ 	.word	0x00015fb0


	//   ....[118]....
        /*04b0*/ 	.word	0x000160a0


	//   ....[119]....
        /*04b4*/ 	.word	0x000160f0


	//   ....[120]....
        /*04b8*/ 	.word	0x00016230


	//   ....[121]....
        /*04bc*/ 	.word	0x00016310


	//   ....[122]....
        /*04c0*/ 	.word	0x00016430


	//   ....[123]....
        /*04c4*/ 	.word	0x00016480


	//   ....[124]....
        /*04c8*/ 	.word	0x00016590


	//   ....[125]....
        /*04cc*/ 	.word	0x000165e0


	//   ....[126]....
        /*04d0*/ 	.word	0x00016700


	//   ....[127]....
        /*04d4*/ 	.word	0x00016750


	//   ....[128]....
        /*04d8*/ 	.word	0x00016880


	//   ....[129]....
        /*04dc*/ 	.word	0x000168d0


	//   ....[130]....
        /*04e0*/ 	.word	0x000169b0


	//   ....[131]....
        /*04e4*/ 	.word	0x00016a50


	//   ....[132]....
        /*04e8*/ 	.word	0x00016b80


	//   ....[133]....
        /*04ec*/ 	.word	0x00016bd0


	//   ....[134]....
        /*04f0*/ 	.word	0x00016d00


	//   ....[135]....
        /*04f4*/ 	.word	0x00016d50


	//   ....[136]....
        /*04f8*/ 	.word	0x00016e80


	//   ....[137]....
        /*04fc*/ 	.word	0x00016ed0


	//   ....[138]....
        /*0500*/ 	.word	0x00017000


	//   ....[139]....
        /*0504*/ 	.word	0x00017050


	//   ....[140]....
        /*0508*/ 	.word	0x00017130


	//   ....[141]....
        /*050c*/ 	.word	0x000171d0


	//   ....[142]....
        /*0510*/ 	.word	0x00017370


	//   ....[143]....
        /*0514*/ 	.word	0x000173c0


	//   ....[144]....
        /*0518*/ 	.word	0x00017500


	//   ....[145]....
        /*051c*/ 	.word	0x00017550


	//   ....[146]....
        /*0520*/ 	.word	0x00017690


	//   ....[147]....
        /*0524*/ 	.word	0x000176e0


	//   ....[148]....
        /*0528*/ 	.word	0x00017810


	//   ....[149]....
        /*052c*/ 	.word	0x00017860


	//   ....[150]....
        /*0530*/ 	.word	0x00017970


	//----- nvinfo : EIATTR_REG_RECONFIG
	.align		4
.L_499:
        /*0534*/ 	.byte	0x01, 0x54
	.zero		2


	//----- nvinfo : EIATTR_SYSCALL_OFFSETS
	.align		4
        /*0538*/ 	.byte	0x04, 0x46
        /*053a*/ 	.short	(.L_501 - .L_500)


	//   ....[0]....
.L_500:
        /*053c*/ 	.word	0x000015a0


	//   ....[1]....
        /*0540*/ 	.word	0x000114b0


	//   ....[2]....
        /*0544*/ 	.word	0x000115f0


	//   ....[3]....
        /*0548*/ 	.word	0x000116e0


	//   ....[4]....
        /*054c*/ 	.word	0x00012580


	//----- nvinfo : EIATTR_MBARRIER_INSTR_OFFSETS
	.align		4
.L_501:
        /*0550*/ 	.byte	0x04, 0x39
        /*0552*/ 	.short	(.L_503 - .L_502)


	//   ....[0]....
.L_502:
        /*0554*/ 	.word	0x00000180
        /*0558*/ 	.word	0x000000ff
        /*055c*/ 	.word	0x00038800
        /*0560*/ 	.short	0x0100
        /*0562*/ 	.byte	0x08
	.zero		1


	//   ....[1]....
        /*0564*/ 	.word	0x00000190
        /*0568*/ 	.word	0x000000ff
        /*056c*/ 	.word	0x00038820
        /*0570*/ 	.short	0x0100
        /*0572*/ 	.byte	0x08
	.zero		1


	//   ....[2]....
        /*0574*/ 	.word	0x00000280
        /*0578*/ 	.word	0x000000ff
        /*057c*/ 	.word	0x00038830
        /*0580*/ 	.short	0x0100
        /*0582*/ 	.byte	0x08
	.zero		1


	//   ....[3]....
        /*0584*/ 	.word	0x00000290
        /*0588*/ 	.word	0x000000ff
        /*058c*/ 	.word	0x00038840
        /*0590*/ 	.short	0x0100
        /*0592*/ 	.byte	0x08
	.zero		1


	//   ....[4]....
        /*0594*/ 	.word	0x000002a0
        /*0598*/ 	.word	0x000000ff
        /*059c*/ 	.word	0x00038838
        /*05a0*/ 	.short	0x0100
        /*05a2*/ 	.byte	0x08
	.zero		1


	//   ....[5]....
        /*05a4*/ 	.word	0x000002b0
        /*05a8*/ 	.word	0x000000ff
        /*05ac*/ 	.word	0x00038848
        /*05b0*/ 	.short	0x0100
        /*05b2*/ 	.byte	0x08
	.zero		1


	//   ....[6]....
        /*05b4*/ 	.word	0x000003e0
        /*05b8*/ 	.word	0x000000ff
        /*05bc*/ 	.word	0x00038850
        /*05c0*/ 	.short	0x0100
        /*05c2*/ 	.byte	0x08
	.zero		1


	//   ....[7]....
        /*05c4*/ 	.word	0x000003f0
        /*05c8*/ 	.word	0x000000ff
        /*05cc*/ 	.word	0x00038860
        /*05d0*/ 	.short	0x0100
        /*05d2*/ 	.byte	0x08
	.zero		1


	//   ....[8]....
        /*05d4*/ 	.word	0x00000400
        /*05d8*/ 	.word	0x000000ff
        /*05dc*/ 	.word	0x00038858
        /*05e0*/ 	.short	0x0100
        /*05e2*/ 	.byte	0x08
	.zero		1


	//   ....[9]....
        /*05e4*/ 	.word	0x00000410
        /*05e8*/ 	.word	0x000000ff
        /*05ec*/ 	.word	0x00038868
        /*05f0*/ 	.short	0x0100
        /*05f2*/ 	.byte	0x08
	.zero		1


	//   ....[10]....
        /*05f4*/ 	.word	0x00000500
        /*05f8*/ 	.word	0x000000ff
        /*05fc*/ 	.word	0x00038870
        /*0600*/ 	.short	0x0100
        /*0602*/ 	.byte	0x06
	.zero		1


	//   ....[11]....
        /*0604*/ 	.word	0x00000510
        /*0608*/ 	.word	0x000000ff
        /*060c*/ 	.word	0x00038880
        /*0610*/ 	.short	0x0100
        /*0612*/ 	.byte	0x06
	.zero		1


	//   ....[12]....
        /*0614*/ 	.word	0x00000520
        /*0618*/ 	.word	0x000000ff
        /*061c*/ 	.word	0x00038878
        /*0620*/ 	.short	0x0100
        /*0622*/ 	.byte	0x06
	.zero		1


	//   ....[13]....
        /*0624*/ 	.word	0x00000530
        /*0628*/ 	.word	0x000000ff
        /*062c*/ 	.word	0x00038888
        /*0630*/ 	.short	0x0100
        /*0632*/ 	.byte	0x06
	.zero		1


	//   ....[14]....
        /*0634*/ 	.word	0x00000660
        /*0638*/ 	.word	0x000000ff
        /*063c*/ 	.word	0x00038890
        /*0640*/ 	.short	0x0100
        /*0642*/ 	.byte	0x08
	.zero		1


	//   ....[15]....
        /*0644*/ 	.word	0x00000670
        /*0648*/ 	.word	0x000000ff
        /*064c*/ 	.word	0x000388a0
        /*0650*/ 	.short	0x0100
        /*0652*/ 	.byte	0x08
	.zero		1


	//   ....[16]....
        /*0654*/ 	.word	0x00000680
        /*0658*/ 	.word	0x000000ff
        /*065c*/ 	.word	0x00038898
        /*0660*/ 	.short	0x0100
        /*0662*/ 	.byte	0x08
	.zero		1


	//   ....[17]....
        /*0664*/ 	.word	0x00000690
        /*0668*/ 	.word	0x000000ff
        /*066c*/ 	.word	0x000388a8
        /*0670*/ 	.short	0x0100
        /*0672*/ 	.byte	0x08
	.zero		1


	//   ....[18]....
        /*0674*/ 	.word	0x000007d0
        /*0678*/ 	.word	0x000000ff
        /*067c*/ 	.word	0x000388b0
        /*0680*/ 	.short	0x0100
        /*0682*/ 	.byte	0x08
	.zero		1


	//   ....[19]....
        /*0684*/ 	.word	0x000007e0
        /*0688*/ 	.word	0x000000ff
        /*068c*/ 	.word	0x000388c0
        /*0690*/ 	.short	0x0100
        /*0692*/ 	.byte	0x08
	.zero		1


	//   ....[20]....
        /*0694*/ 	.word	0x000007f0
        /*0698*/ 	.word	0x000000ff
        /*069c*/ 	.word	0x000388b8
        /*06a0*/ 	.short	0x0100
        /*06a2*/ 	.byte	0x08
	.zero		1


	//   ....[21]....
        /*06a4*/ 	.word	0x00000800
        /*06a8*/ 	.word	0x000000ff
        /*06ac*/ 	.word	0x000388c8
        /*06b0*/ 	.short	0x0100
        /*06b2*/ 	.byte	0x08
	.zero		1


	//   ....[22]....
        /*06b4*/ 	.word	0x000015d0
        /*06b8*/ 	.word	0x000000ff
        /*06bc*/ 	.word	0x00038800
        /*06c0*/ 	.short	0x010a
        /*06c2*/ 	.byte	0x04
	.zero		1


	//   ....[23]....
        /*06c4*/ 	.word	0x00001670
        /*06c8*/ 	.word	0x000000ff
        /*06cc*/ 	.word	0x00038830
        /*06d0*/ 	.short	0x010a
        /*06d2*/ 	.byte	0x04
	.zero		1


	//   ....[24]....
        /*06d4*/ 	.word	0x000016e0
        /*06d8*/ 	.word	0x000000ff
        /*06dc*/ 	.word	0x00038830
        /*06e0*/ 	.short	0x010a
        /*06e2*/ 	.byte	0x04
	.zero		1


	//   ....[25]....
        /*06e4*/ 	.word	0x00004120
        /*06e8*/ 	.word	0x000000ff
        /*06ec*/ 	.word	0x00000000
        /*06f0*/ 	.short	0x0101
        /*06f2*/ 	.byte	0x07
	.zero		1


	//   ....[26]....
        /*06f4*/ 	.word	0x000055d0
        /*06f8*/ 	.word	0x000000ff
        /*06fc*/ 	.word	0x00038830
        /*0700*/ 	.short	0x010a
        /*0702*/ 	.byte	0x06
	.zero		1


	//   ....[27]....
        /*0704*/ 	.word	0x00005620
        /*0708*/ 	.word	0x000000ff
        /*070c*/ 	.word	0x00038830
        /*0710*/ 	.short	0x010a
        /*0712*/ 	.byte	0x06
	.zero		1


	//   ....[28]....
        /*0714*/ 	.word	0x00007ee0
        /*0718*/ 	.word	0x000000ff
        /*071c*/ 	.word	0x00038850
        /*0720*/ 	.short	0x010a
        /*0722*/ 	.byte	0x0a
	.zero		1


	//   ....[29]....
        /*0724*/ 	.word	0x00007f20
        /*0728*/ 	.word	0x000000ff
        /*072c*/ 	.word	0x00038850
        /*0730*/ 	.short	0x010a
        /*0732*/ 	.byte	0x0a
	.zero		1


	//   ....[30]....
        /*0734*/ 	.word	0x00008810
        /*0738*/ 	.word	0x000000ff
        /*073c*/ 	.word	0x00000000
        /*0740*/ 	.short	0x0101
        /*0742*/ 	.byte	0x07
	.zero		1


	//   ....[31]....
        /*0744*/ 	.word	0x00009570
        /*0748*/ 	.word	0x000000ff
        /*074c*/ 	.word	0x00000000
        /*0750*/ 	.short	0x0101
        /*0752*/ 	.byte	0x0a
	.zero		1


	//   ....[32]....
        /*0754*/ 	.word	0x000097c0
        /*0758*/ 	.word	0x000000ff
        /*075c*/ 	.word	0x00038830
        /*0760*/ 	.short	0x010a
        /*0762*/ 	.byte	0x3c
	.zero		1


	//   ....[33]....
        /*0764*/ 	.word	0x00009800
        /*0768*/ 	.word	0x000000ff
        /*076c*/ 	.word	0x00038830
        /*0770*/ 	.short	0x010a
        /*0772*/ 	.byte	0x3c
	.zero		1


	//   ....[34]....
        /*0774*/ 	.word	0x0000c120
        /*0778*/ 	.word	0x000000ff
        /*077c*/ 	.word	0x00038850
        /*0780*/ 	.short	0x010a
        /*0782*/ 	.byte	0x0a
	.zero		1


	//   ....[35]....
        /*0784*/ 	.word	0x0000c160
        /*0788*/ 	.word	0x000000ff
        /*078c*/ 	.word	0x00038850
        /*0790*/ 	.short	0x010a
        /*0792*/ 	.byte	0x0a
	.zero		1


	//   ....[36]....
        /*0794*/ 	.word	0x0000c540
        /*0798*/ 	.word	0x000000ff
        /*079c*/ 	.word	0x00000000
        /*07a0*/ 	.short	0x0101
        /*07a2*/ 	.byte	0x3c
	.zero		1


	//   ....[37]....
        /*07a4*/ 	.word	0x0000d0a0
        /*07a8*/ 	.word	0x000000ff
        /*07ac*/ 	.word	0x00000000
        /*07b0*/ 	.short	0x0101
        /*07b2*/ 	.byte	0x0a
	.zero		1


	//   ....[38]....
        /*07b4*/ 	.word	0x0000da00
        /*07b8*/ 	.word	0x000000ff
        /*07bc*/ 	.word	0x00038850
        /*07c0*/ 	.short	0x010a
        /*07c2*/ 	.byte	0x05
	.zero		1


	//   ....[39]....
        /*07c4*/ 	.word	0x0000da40
        /*07c8*/ 	.word	0x000000ff
        /*07cc*/ 	.word	0x00038850
        /*07d0*/ 	.short	0x010a
        /*07d2*/ 	.byte	0x05
	.zero		1


	//   ....[40]....
        /*07d4*/ 	.word	0x0000e080
        /*07d8*/ 	.word	0x000000ff
        /*07dc*/ 	.word	0x00000000
        /*07e0*/ 	.short	0x0101
        /*07e2*/ 	.byte	0x04
	.zero		1


	//   ....[41]....
        /*07e4*/ 	.word	0x0000efa0
        /*07e8*/ 	.word	0x000000ff
        /*07ec*/ 	.word	0x00000000
        /*07f0*/ 	.short	0x0101
        /*07f2*/ 	.byte	0x04
	.zero		1


	//   ....[42]....
        /*07f4*/ 	.word	0x00011d40
        /*07f8*/ 	.word	0x000000ff
        /*07fc*/ 	.word	0x00038840
        /*0800*/ 	.short	0x010a
        /*0802*/ 	.byte	0x2c
	.zero		1


	//   ....[43]....
        /*0804*/ 	.word	0x00012340
        /*0808*/ 	.word	0x000000ff
        /*080c*/ 	.word	0x00038830
        /*0810*/ 	.short	0x0107
        /*0812*/ 	.byte	0x2c
	.zero		1


	//   ....[44]....
        /*0814*/ 	.word	0x000123b0
        /*0818*/ 	.word	0x000000ff
        /*081c*/ 	.word	0x00038830
        /*0820*/ 	.short	0x0101
        /*0822*/ 	.byte	0x2c
	.zero		1


	//   ....[45]....
        /*0824*/ 	.word	0x00012e60
        /*0828*/ 	.word	0x000000ff
        /*082c*/ 	.word	0x00038800
        /*0830*/ 	.short	0x0107
        /*0832*/ 	.byte	0x2c
	.zero		1


	//   ....[46]....
        /*0834*/ 	.word	0x00012ee0
        /*0838*/ 	.word	0x000000ff
        /*083c*/ 	.word	0x00038800
        /*0840*/ 	.short	0x0101
        /*0842*/ 	.byte	0x2c
	.zero		1


	//   ....[47]....
        /*0844*/ 	.word	0x00012ef0
        /*0848*/ 	.word	0x000000ff
        /*084c*/ 	.word	0x00038820
        /*0850*/ 	.short	0x010a
        /*0852*/ 	.byte	0x2c
	.zero		1


	//   ....[48]....
        /*0854*/ 	.word	0x00013350
        /*0858*/ 	.word	0x00000013
        /*085c*/ 	.word	0x00038840
        /*0860*/ 	.short	0x010a
        /*0862*/ 	.byte	0x3f
	.zero		1


	//   ....[49]....
        /*0864*/ 	.word	0x00013920
        /*0868*/ 	.word	0x00000013
        /*086c*/ 	.word	0x00038830
        /*0870*/ 	.short	0x0107
        /*0872*/ 	.byte	0x3f
	.zero		1


	//   ....[50]....
        /*0874*/ 	.word	0x000139d0
        /*0878*/ 	.word	0x00000013
        /*087c*/ 	.word	0x00038830
        /*0880*/ 	.short	0x0101
        /*0882*/ 	.byte	0x3f
	.zero		1


	//   ....[51]....
        /*0884*/ 	.word	0x00013a30
        /*0888*/ 	.word	0x00000004
        /*088c*/ 	.word	0x00038860
        /*0890*/ 	.short	0x010a
        /*0892*/ 	.byte	0x3f
	.zero		1


	//   ....[52]....
        /*0894*/ 	.word	0x00013ef0
        /*0898*/ 	.word	0x00000004
        /*089c*/ 	.word	0x00038850
        /*08a0*/ 	.short	0x0107
        /*08a2*/ 	.byte	0x3f
	.zero		1


	//   ....[53]....
        /*08a4*/ 	.word	0x00014060
        /*08a8*/ 	.word	0x00000004
        /*08ac*/ 	.word	0x00038850
        /*08b0*/ 	.short	0x0101
        /*08b2*/ 	.byte	0x3f
	.zero		1


	//   ....[54]....
        /*08b4*/ 	.word	0x000141f0
        /*08b8*/ 	.word	0x00000000
        /*08bc*/ 	.word	0x00038860
        /*08c0*/ 	.short	0x010a
        /*08c2*/ 	.byte	0x3f
	.zero		1


	//   ....[55]....
        /*08c4*/ 	.word	0x00014740
        /*08c8*/ 	.word	0x00000000
        /*08cc*/ 	.word	0x00038850
        /*08d0*/ 	.short	0x0107
        /*08d2*/ 	.byte	0x3f
	.zero		1


	//   ....[56]....
        /*08d4*/ 	.word	0x00014800
        /*08d8*/ 	.word	0x00000000
        /*08dc*/ 	.word	0x00038850
        /*08e0*/ 	.short	0x0101
        /*08e2*/ 	.byte	0x3f
	.zero		1


	//   ....[57]....
        /*08e4*/ 	.word	0x00014890
        /*08e8*/ 	.word	0x00000007
        /*08ec*/ 	.word	0x00038820
        /*08f0*/ 	.short	0x010a
        /*08f2*/ 	.byte	0x3f
	.zero		1


	//   ....[58]....
        /*08f4*/ 	.word	0x00014a10
        /*08f8*/ 	.word	0x00000005
        /*08fc*/ 	.word	0x00038840
        /*0900*/ 	.short	0x010a
        /*0902*/ 	.byte	0x3f
	.zero		1


	//   ....[59]....
        /*0904*/ 	.word	0x00014ab0
        /*0908*/ 	.word	0x00000003
        /*090c*/ 	.word	0x00038840
        /*0910*/ 	.short	0x010a
        /*0912*/ 	.byte	0x3f
	.zero		1


	//   ....[60]....
        /*0914*/ 	.word	0x00014af0
        /*0918*/ 	.word	0x00000005
        /*091c*/ 	.word	0x00038860
        /*0920*/ 	.short	0x010a
        /*0922*/ 	.byte	0x3f
	.zero		1


	//   ....[61]....
        /*0924*/ 	.word	0x00014b30
        /*0928*/ 	.word	0x00000003
        /*092c*/ 	.word	0x00038860
        /*0930*/ 	.short	0x010a
        /*0932*/ 	.byte	0x3f
	.zero		1


	//   ....[62]....
        /*0934*/ 	.word	0x00014bb0
        /*0938*/ 	.word	0x00000003
        /*093c*/ 	.word	0x00038800
        /*0940*/ 	.short	0x010a
        /*0942*/ 	.byte	0x3f
	.zero		1


	//   ....[63]....
        /*0944*/ 	.word	0x00014c20
        /*0948*/ 	.word	0x00000003
        /*094c*/ 	.word	0x00038830
        /*0950*/ 	.short	0x010a
        /*0952*/ 	.byte	0x3f
	.zero		1


	//   ....[64]....
        /*0954*/ 	.word	0x00014c90
        /*0958*/ 	.word	0x00000099
        /*095c*/ 	.word	0x00038830
        /*0960*/ 	.short	0x010a
        /*0962*/ 	.byte	0x3f
	.zero		1


	//   ....[65]....
        /*0964*/ 	.word	0x00014cf0
        /*0968*/ 	.word	0x000000d7
        /*096c*/ 	.word	0x00038850
        /*0970*/ 	.short	0x010a
        /*0972*/ 	.byte	0x3f
	.zero		1


	//   ....[66]....
        /*0974*/ 	.word	0x00014d50
        /*0978*/ 	.word	0x00000006
        /*097c*/ 	.word	0x00038830
        /*0980*/ 	.short	0x010a
        /*0982*/ 	.byte	0x3f
	.zero		1


	//   ....[67]....
        /*0984*/ 	.word	0x00014db0
        /*0988*/ 	.word	0x00000003
        /*098c*/ 	.word	0x00038850
        /*0990*/ 	.short	0x010a
        /*0992*/ 	.byte	0x3f
	.zero		1


	//   ....[68]....
        /*0994*/ 	.word	0x00014e10
        /*0998*/ 	.word	0x00000005
        /*099c*/ 	.word	0x00038850
        /*09a0*/ 	.short	0x010a
        /*09a2*/ 	.byte	0x3f
	.zero		1


	//   ....[69]....
        /*09a4*/ 	.word	0x00014ef0
        /*09a8*/ 	.word	0x00000003
        /*09ac*/ 	.word	0x00038840
        /*09b0*/ 	.short	0x010a
        /*09b2*/ 	.byte	0x3f
	.zero		1


	//   ....[70]....
        /*09b4*/ 	.word	0x00016130
        /*09b8*/ 	.word	0x00000003
        /*09bc*/ 	.word	0x00038820
        /*09c0*/ 	.short	0x010a
        /*09c2*/ 	.byte	0x3f
	.zero		1


	//   ....[71]....
        /*09c4*/ 	.word	0x00016180
        /*09c8*/ 	.word	0x00000013
        /*09cc*/ 	.word	0x00038840
        /*09d0*/ 	.short	0x010a
        /*09d2*/ 	.byte	0x3f
	.zero		1


	//   ....[72]....
        /*09d4*/ 	.word	0x00016900
        /*09d8*/ 	.word	0x00000004
        /*09dc*/ 	.word	0x00038860
        /*09e0*/ 	.short	0x010a
        /*09e2*/ 	.byte	0x3f
	.zero		1


	//   ....[73]....
        /*09e4*/ 	.word	0x00017080
        /*09e8*/ 	.word	0x00000000
        /*09ec*/ 	.word	0x00038860
        /*09f0*/ 	.short	0x010a
        /*09f2*/ 	.byte	0x3f
	.zero		1


	//   ....[74]....
        /*09f4*/ 	.word	0x00017890
        /*09f8*/ 	.word	0x00000007
        /*09fc*/ 	.word	0x00038820
        /*0a00*/ 	.short	0x010a
        /*0a02*/ 	.byte	0x3f
	.zero		1


	//   ....[75]....
        /*0a04*/ 	.word	0x00017a30
        /*0a08*/ 	.word	0x00000005
        /*0a0c*/ 	.word	0x00038840
        /*0a10*/ 	.short	0x010a
        /*0a12*/ 	.byte	0x3f
	.zero		1


	//   ....[76]....
        /*0a14*/ 	.word	0x00017a80
        /*0a18*/ 	.word	0x00000003
        /*0a1c*/ 	.word	0x00038840
        /*0a20*/ 	.short	0x010a
        /*0a22*/ 	.byte	0x3f
	.zero		1


	//   ....[77]....
        /*0a24*/ 	.word	0x00017ad0
        /*0a28*/ 	.word	0x00000005
        /*0a2c*/ 	.word	0x00038860
        /*0a30*/ 	.short	0x010a
        /*0a32*/ 	.byte	0x3f
	.zero		1


	//----- nvinfo : EIATTR_NUM_MBARRIERS
	.align		4
.L_503:
        /*0a34*/ 	.byte	0x03, 0x38
        /*0a36*/ 	.short	0x0016


	//----- nvinfo : EIATTR_EXIT_INSTR_OFFSETS
	.align		4
        /*0a38*/ 	.byte	0x04, 0x1c
        /*0a3a*/ 	.short	(.L_505 - .L_504)


	//   ....[0]....
.L_504:
        /*0a3c*/ 	.word	0x00014b80


	//----- nvinfo : EIATTR_MAX_THREADS
	.align		4
.L_505:
        /*0a40*/ 	.byte	0x04, 0x05
        /*0a42*/ 	.short	(.L_507 - .L_506)
.L_506:
        /*0a44*/ 	.word	0x00000180
        /*0a48*/ 	.word	0x00000001
        /*0a4c*/ 	.word	0x00000001


	//----- nvinfo : EIATTR_CRS_STACK_SIZE
	.align		4
.L_507:
        /*0a50*/ 	.byte	0x04, 0x1e
        /*0a52*/ 	.short	(.L_509 - .L_508)
.L_508:
        /*0a54*/ 	.word	0x00000000


	//----- nvinfo : EIATTR_CBANK_PARAM_SIZE
	.align		4
.L_509:
        /*0a58*/ 	.byte	0x03, 0x19
        /*0a5a*/ 	.short	0x0a70


	//----- nvinfo : EIATTR_PARAM_CBANK
	.align		4
        /*0a5c*/ 	.byte	0x04, 0x0a
        /*0a5e*/ 	.short	(.L_511 - .L_510)
	.align		4
.L_510:
        /*0a60*/ 	.word	index@(.nv.constant0._ZN7cutlass13device_kernelIN5flash11enable_sm90INS1_16FlashAttnFwdSm90INS1_25CollectiveMainloopFwdSm90ILi2EN4cute5tupleIJNS5_1CILi1EEES8_S8_EEENS6_IJNS7_ILi128EEENS7_ILi80EEENS7_ILi256EEEEEELi256ENS_6half_tEfNS_4arch4Sm90ELb1ELb0ELb0ELb0ELb1ELb0ELb0ELb1ELb1ELb1ELb1ELb0EEENS1_21CollectiveEpilogueFwdINS6_IJSA_SC_SB_EEES9_SE_SG_Li256ELb0ELb1ELb1ELb0EEENS1_19SingleTileSchedulerILb0ELb1ELb1ELi128EEEEEEEEEvNT_6ParamsE)
        /*0a64*/ 	.short	0x0210
        /*0a66*/ 	.short	0x0a70


	//----- nvinfo : EIATTR_SW_WAR
	.align		4
.L_511:
        /*0a68*/ 	.byte	0x04, 0x36
        /*0a6a*/ 	.short	(.L_513 - .L_512)
.L_512:
        /*0a6c*/ 	.word	0x00000008
.L_513:


//--------------------- .nv.info._ZN7cutlass13device_kernelIN5flash11enable_sm90INS1_16FlashAttnFwdSm90INS1_25CollectiveMainloopFwdSm90ILi2EN4cute5tupleIJNS5_1CILi1EEES8_S8_EEENS6_IJNS7_ILi128EEENS7_ILi80EEENS7_ILi256EEEEEELi256ENS_6half_tEfNS_4arch4Sm90ELb1ELb0ELb0ELb1ELb1ELb0ELb0ELb1ELb1ELb1ELb1ELb0EEENS1_21CollectiveEpilogueFwdINS6_IJSA_SC_SB_EEES9_SE_SG_Li256ELb1ELb1ELb1ELb0EEENS1_36VarlenDynamicPersistentTileSchedulerILi128ELi80ELi256ELi128ELb1ELb1ELb1ELb1ELb1ELb1EEEEEEEEEvNT_6ParamsE --------------------------
	.section	.nv.info._ZN7cutlass13device_kernelIN5flash11enable_sm90INS1_16FlashAttnFwdSm90INS1_25CollectiveMainloopFwdSm90ILi2EN4cute5tupleIJNS5_1CILi1EEES8_S8_EEENS6_IJNS7_ILi128EEENS7_ILi80EEENS7_ILi256EEEEEELi256ENS_6half_tEfNS_4arch4Sm90ELb1ELb0ELb0ELb1ELb1ELb0ELb0ELb1ELb1ELb1ELb1ELb0EEENS1_21CollectiveEpilogueFwdINS6_IJSA_SC_SB_EEES9_SE_SG_Li256ELb1ELb1ELb1ELb0EEENS1_36VarlenDynamicPersistentTileSchedulerILi128ELi80ELi256ELi128ELb1ELb1ELb1ELb1ELb1ELb1EEEEEEEEEvNT_6ParamsE,"",@"SHT_CUDA_INFO"
	.sectionflags	@""
	.align	4


	//----- nvinfo : EIATTR_CUDA_API_VERSION
	.align		4
        /*0000*/ 	.byte	0x04, 0x37
        /*0002*/ 	.short	(.L_515 - .L_514)
.L_514:
        /*0004*/ 	.word	0x00000082


	//----- nvinfo : EIATTR_KPARAM_INFO
	.align		4
.L_515:
        /*0008*/ 	.byte	0x04, 0x17
        /*000a*/ 	.short	(.L_517 - .L_516)
.L_516:
        /*000c*/ 	.word	0x00000000
        /*0010*/ 	.short	0x0000
        /*0012*/ 	.short	0x0070
        /*0014*/ 	.byte	0x00, 0xf0, 0x01, 0x2a


	//----- nvinfo : EIATTR_SPARSE_MMA_MASK
	.align		4
.L_517:
        /*0018*/ 	.byte	0x03, 0x50
        /*001a*/ 	.short	0x0000


	//----- nvinfo : EIATTR_MAXREG_COUNT
	.align		4
        /*001c*/ 	.byte	0x03, 0x1b
        /*001e*/ 	.short	0x00a8


	//----- nvinfo : EIATTR_NUM_BARRIERS
	.align		4
        /*0020*/ 	.byte	0x02, 0x4c
        /*0022*/ 	.byte	0x09
	.zero		1


	//----- nvinfo : EIATTR_EXTERNS
	.align		4
        /*0024*/ 	.byte	0x04, 0x0f
        /*0026*/ 	.short	(.L_519 - .L_518)


	//   ....[0]....
	.align		4
.L_518:
        /*0028*/ 	.word	index@(__assertfail)


	//----- nvinfo : EIATTR_ANNOTATIONS
	.align		4
.L_519:
        /*002c*/ 	.byte	0x04, 0x55
        /*002e*/ 	.short	(.L_521 - .L_520)


	//   ....[0]....
.L_520:
        /* <DEDUP_REMOVED lines=29> */


	//----- nvinfo : EIATTR_MERCURY_ISA_VERSION
	.align		4
.L_521:
        /*01e8*/ 	.byte	0x03, 0x5f
        /*01ea*/ 	.short	0x0101


	//----- nvinfo : EIATTR_UNUSED_LOAD_BYTE_OFFSET
	.align		4
        /*01ec*/ 	.byte	0x04, 0x44
        /*01ee*/ 	.short	(.L_523 - .L_522)


	//   ....[0]....
.L_522:
        /*01f0*/ 	.word	0x00000950
        /*01f4*/ 	.word	0x0000fff0


	//   ....[1]....
        /*01f8*/ 	.word	0x0000ea40
        /*01fc*/ 	.word	0x0000fff0


	//----- nvinfo : EIATTR_INT_WARP_WIDE_INSTR_OFFSETS
	.align		4
.L_523:
        /*0200*/ 	.byte	0x04, 0x31
        /*0202*/ 	.short	(.L_525 - .L_524)


	//   ....[0]....
.L_524:
        /*0204*/ 	.word	0x000000c0


	//   ....[1]....
        /*0208*/ 	.word	0x000000d0


	//   ....[2]....
        /*020c*/ 	.word	0x00000170


	//   ....[3]....
        /*0210*/ 	.word	0x000150e0


	//   ....[4]....
        /*0214*/ 	.word	0x00015170


	//   ....[5]....
        /*0218*/ 	.word	0x00018080


	//   ....[6]....
        /*021c*/ 	.word	0x00018110


	//----- nvinfo : EIATTR_COOP_GROUP_MASK_REGIDS
	.align		4
.L_525:
        /*0220*/ 	.byte	0x04, 0x29
        /*0222*/ 	.short	(.L_527 - .L_526)


	//   ....[0]....
.L_526:
        /*0224*/ 	.word	0xffffffff


	//   ....[1]....
        /*0228*/ 	.word	0xffffffff


	//   ....[2]....
        /*022c*/ 	.word	0xffffffff


	//   ....[3]....
        /*0230*/ 	.word	0xffffffff


	//   ....[4]....
        /*0234*/ 	.word	0xffffffff


	//   ....[5]....
        /*0238*/ 	.word	0xffffffff


	//   ....[6]....
        /*023c*/ 	.word	0xffffffff


	//   ....[7]....
        /*0240*/ 	.word	0xffffffff


	//   ....[8]....
        /*0244*/ 	.word	0xffffffff


	//   ....[9]....
        /*0248*/ 	.word	0xffffffff


	//   ....[10]....
        /*024c*/ 	.word	0xffffffff


	//   ....[11]....
        /*0250*/ 	.word	0xffffffff


	//   ....[12]....
        /*0254*/ 	.word	0xffffffff


	//   ....[13]....
        /*0258*/ 	.word	0xffffffff


	//   ....[14]....
        /*025c*/ 	.word	0xffffffff


	//   ....[15]....
        /*0260*/ 	.word	0xffffffff


	//   ....[16]....
        /*0264*/ 	.word	0xffffffff


	//   ....[17]....
        /*0268*/ 	.word	0xffffffff


	//   ....[18]....
        /*026c*/ 	.word	0xffffffff


	//   ....[19]....
        /*0270*/ 	.word	0xffffffff


	//   ....[20]....
        /*0274*/ 	.word	0xffffffff


	//   ....[21]....
        /*0278*/ 	.word	0xffffffff


	//   ....[22]....
        /*027c*/ 	.word	0xffffffff


	//   ....[23]....
        /*0280*/ 	.word	0xffffffff


	//   ....[24]....
        /*0284*/ 	.word	0xffffffff


	//   ....[25]....
        /*0288*/ 	.word	0xffffffff


	//   ....[26]....
        /*028c*/ 	.word	0xffffffff


	//   ....[27]....
        /*0290*/ 	.word	0xffffffff


	//   ....[28]....
        /*0294*/ 	.word	0xffffffff


	//   ....[29]....
        /*0298*/ 	.word	0xffffffff


	//   ....[30]....
        /*029c*/ 	.word	0xffffffff


	//   ....[31]....
        /*02a0*/ 	.word	0xffffffff


	//   ....[32]....
        /*02a4*/ 	.word	0xffffffff


	//   ....[33]....
        /*02a8*/ 	.word	0xffffffff


	//   ....[34]....
        /*02ac*/ 	.word	0xffffffff


	//   ....[35]....
        /*02b0*/ 	.word	0xffffffff


	//   ....[36]....
        /*02b4*/ 	.word	0xffffffff


	//   ....[37]....
        /*02b8*/ 	.word	0xffffffff


	//   ....[38]....
        /*02bc*/ 	.word	0xffffffff


	//   ....[39]....
        /*02c0*/ 	.word	0xffffffff


	//   ....[40]....
        /*02c4*/ 	.word	0xffffffff


	//   ....[41]....
        /*02c8*/ 	.word	0xffffffff


	//   ....[42]....
        /*02cc*/ 	.word	0xffffffff


	//   ....[43]....
        /*02d0*/ 	.word	0xffffffff


	//   ....[44]....
        /*02d4*/ 	.word	0xffffffff


	//   ....[45]....
        /*02d8*/ 	.word	0xffffffff


	//   ....[46]....
        /*02dc*/ 	.word	0xffffffff


	//   ....[47]....
        /*02e0*/ 	.word	0xffffffff


	//   ....[48]....
        /*02e4*/ 	.word	0xffffffff


	//   ....[49]....
        /*02e8*/ 	.word	0xffffffff


	//   ....[50]....
        /*02ec*/ 	.word	0xffffffff


	//   ....[51]....
        /*02f0*/ 	.word	0xffffffff


	//   ....[52]....
        /*02f4*/ 	.word	0xffffffff


	//   ....[53]....
        /*02f8*/ 	.word	0xffffffff


	//   ....[54]....
        /*02fc*/ 	.word	0xffffffff


	//   ....[55]....
        /*0300*/ 	.word	0xffffffff


	//   ....[56]....
        /*0304*/ 	.word	0xffffffff


	//   ....[57]....
        /*0308*/ 	.word	0xffffffff


	//   ....[58]....
        /*030c*/ 	.word	0xffffffff


	//   ....[59]....
        /*0310*/ 	.word	0xffffffff


	//   ....[60]....
        /*0314*/ 	.word	0xffffffff


	//   ....[61]....
        /*0318*/ 	.word	0xffffffff


	//   ....[62]....
        /*031c*/ 	.word	0xffffffff


	//   ....[63]....
        /*0320*/ 	.word	0xffffffff


	//   ....[64]....
        /*0324*/ 	.word	0xffffffff


	//   ....[65]....
        /*0328*/ 	.word	0xffffffff


	//   ....[66]....
        /*032c*/ 	.word	0xffffffff


	//   ....[67]....
        /*0330*/ 	.word	0xffffffff


	//   ....[68]....
        /*0334*/ 	.word	0xffffffff


	//   ....[69]....
        /*0338*/ 	.word	0xffffffff


	//   ....[70]....
        /*033c*/ 	.word	0xffffffff


	//   ....[71]....
        /*0340*/ 	.word	0xffffffff


	//   ....[72]....
        /*0344*/ 	.word	0xffffffff


	//   ....[73]....
        /*0348*/ 	.word	0xffffffff


	//   ....[74]....
        /*034c*/ 	.word	0xffffffff


	//   ....[75]....
        /*0350*/ 	.word	0xffffffff


	//   ....[76]....
        /*0354*/ 	.word	0xffffffff


	//   ....[77]....
        /*0358*/ 	.word	0xffffffff


	//   ....[78]....
        /*035c*/ 	.word	0xffffffff


	//   ....[79]....
        /*0360*/ 	.word	0xffffffff


	//   ....[80]....
        /*0364*/ 	.word	0xffffffff


	//   ....[81]....
        /*0368*/ 	.word	0xffffffff


	//   ....[82]....
        /*036c*/ 	.word	0xffffffff


	//   ....[83]....
        /*0370*/ 	.word	0xffffffff


	//   ....[84]....
        /*0374*/ 	.word	0xffffffff


	//   ....[85]....
        /*0378*/ 	.word	0xffffffff


	//   ....[86]....
        /*037c*/ 	.word	0xffffffff


	//   ....[87]....
        /*0380*/ 	.word	0xffffffff


	//   ....[88]....
        /*0384*/ 	.word	0xffffffff


	//   ....[89]....
        /*0388*/ 	.word	0xffffffff


	//   ....[90]....
        /*038c*/ 	.word	0xffffffff


	//   ....[91]....
        /*0390*/ 	.word	0xffffffff


	//   ....[92]....
        /*0394*/ 	.word	0xffffffff


	//   ....[93]....
        /*0398*/ 	.word	0xffffffff


	//   ....[94]....
        /*039c*/ 	.word	0xffffffff


	//   ....[95]....
        /*03a0*/ 	.word	0xffffffff


	//   ....[96]....
        /*03a4*/ 	.word	0xffffffff


	//   ....[97]....
        /*03a8*/ 	.word	0xffffffff


	//   ....[98]....
        /*03ac*/ 	.word	0xffffffff


	//   ....[99]....
        /*03b0*/ 	.word	0xffffffff


	//   ....[100]....
        /*03b4*/ 	.word	0xffffffff


	//   ....[101]....
        /*03b8*/ 	.word	0xffffffff


	//   ....[102]....
        /*03bc*/ 	.word	0xffffffff


	//   ....[103]....
        /*03c0*/ 	.word	0xffffffff


	//   ....[104]....
        /*03c4*/ 	.word	0xffffffff


	//   ....[105]....
        /*03c8*/ 	.word	0xffffffff


	//   ....[106]....
        /*03cc*/ 	.word	0xffffffff


	//   ....[107]....
        /*03d0*/ 	.word	0xffffffff


	//   ....[108]....
        /*03d4*/ 	.word	0xffffffff


	//   ....[109]....
        /*03d8*/ 	.word	0xffffffff


	//   ....[110]....
        /*03dc*/ 	.word	0xffffffff


	//   ....[111]....
        /*03e0*/ 	.word	0xffffffff


	//   ....[112]....
        /*03e4*/ 	.word	0xffffffff


	//   ....[113]....
        /*03e8*/ 	.word	0xffffffff


	//   ....[114]....
        /*03ec*/ 	.word	0xffffffff


	//   ....[115]....
        /*03f0*/ 	.word	0xffffffff


	//   ....[116]....
        /*03f4*/ 	.word	0xffffffff


	//   ....[117]....
        /*03f8*/ 	.word	0xffffffff


	//   ....[118]....
        /*03fc*/ 	.word	0xffffffff


	//   ....[119]....
        /*0400*/ 	.word	0xffffffff


	//   ....[120]....
        /*0404*/ 	.word	0xffffffff


	//   ....[121]....
        /*0408*/ 	.word	0xffffffff


	//   ....[122]....
        /*040c*/ 	.word	0xffffffff


	//   ....[123]....
        /*0410*/ 	.word	0xffffffff


	//   ....[124]....
        /*0414*/ 	.word	0xffffffff


	//   ....[125]....
        /*0418*/ 	.word	0xffffffff


	//   ....[126]....
        /*041c*/ 	.word	0xffffffff


	//   ....[127]....
        /*0420*/ 	.word	0xffffffff


	//   ....[128]....
        /*0424*/ 	.word	0xffffffff


	//   ....[129]....
        /*0428*/ 	.word	0xffffffff


	//   ....[130]....
        /*042c*/ 	.word	0xffffffff


	//   ....[131]....
        /*0430*/ 	.word	0xffffffff


	//   ....[132]....
        /*0434*/ 	.word	0xffffffff


	//   ....[133]....
        /*0438*/ 	.word	0xffffffff


	//   ....[134]....
        /*043c*/ 	.word	0xffffffff


	//   ....[135]....
        /*0440*/ 	.word	0xffffffff


	//   ....[136]....
        /*0444*/ 	.word	0xffffffff


	//   ....[137]....
        /*0448*/ 	.word	0xffffffff


	//   ....[138]....
        /*044c*/ 	.word	0xffffffff


	//   ....[139]....
        /*0450*/ 	.word	0xffffffff


	//   ....[140]....
        /*0454*/ 	.word	0xffffffff


	//   ....[141]....
        /*0458*/ 	.word	0xffffffff


	//   ....[142]....
        /*045c*/ 	.word	0xffffffff


	//   ....[143]....
        /*0460*/ 	.word	0x0500000f


	//   ....[144]....
        /*0464*/ 	.word	0x0500000f


	//   ....[145]....
        /*0468*/ 	.word	0x0500000f


	//   ....[146]....
        /*046c*/ 	.word	0x0500000f


	//   ....[147]....
        /*0470*/ 	.word	0x0500000f


	//   ....[148]....
        /*0474*/ 	.word	0x0500000f


	//   ....[149]....
        /*0478*/ 	.word	0x0500000f


	//   ....[150]....
        /*047c*/ 	.word	0x0500000f


	//   ....[151]....
        /*0480*/ 	.word	0x0500000f


	//   ....[152]....
        /*0484*/ 	.word	0x0500000f


	//   ....[153]....
        /*0488*/ 	.word	0x0500000f


	//   ....[154]....
        /*048c*/ 	.word	0x0500000f


	//   ....[155]....
        /*0490*/ 	.word	0x0500000f


	//   ....[156]....
        /*0494*/ 	.word	0x0500000f


	//   ....[157]....
        /*0498*/ 	.word	0x0500000f


	//   ....[158]....
        /*049c*/ 	.word	0x0500000f


	//   ....[159]....
        /*04a0*/ 	.word	0x0500000f


	//   ....[160]....
        /*04a4*/ 	.word	0x0500000f


	//   ....[161]....
        /*04a8*/ 	.word	0x0500000f


	//   ....[162]....
        /*04ac*/ 	.word	0x0500000f


	//   ....[163]....
        /*04b0*/ 	.word	0x0500000f


	//   ....[164]....
        /*04b4*/ 	.word	0x0500000f


	//   ....[165]....
        /*04b8*/ 	.word	0x0500000f


	//   ....[166]....
        /*04bc*/ 	.word	0x0500000f


	//   ....[167]....
        /*04c0*/ 	.word	0x0500000f


	//   ....[168]....
        /*04c4*/ 	.word	0x0500000f


	//   ....[169]....
        /*04c8*/ 	.word	0x0500000f


	//   ....[170]....
        /*04cc*/ 	.word	0x0500000f


	//   ....[171]....
        /*04d0*/ 	.word	0x0500000f


	//   ....[172]....
        /*04d4*/ 	.word	0x0500000f


	//   ....[173]....
        /*04d8*/ 	.word	0x0500000f


	//   ....[174]....
        /*04dc*/ 	.word	0x0500000f


	//   ....[175]....
        /*04e0*/ 	.word	0x0500000f


	//   ....[176]....
        /*04e4*/ 	.word	0x0500000f


	//   ....[177]....
        /*04e8*/ 	.word	0x0500000f


	//   ....[178]....
        /*04ec*/ 	.word	0x0500000f


	//   ....[179]....
        /*04f0*/ 	.word	0x0500000f


	//   ....[180]....
        /*04f4*/ 	.word	0x0500000f


	//   ....[181]....
        /*04f8*/ 	.word	0x0500000f


	//   ....[182]....
        /*04fc*/ 	.word	0x0500000f


	//   ....[183]....
        /*0500*/ 	.word	0x0500000f


	//   ....[184]....
        /*0504*/ 	.word	0x0500000f


	//   ....[185]....
        /*0508*/ 	.word	0x0500000f


	//   ....[186]....
        /*050c*/ 	.word	0x0500000f


	//   ....[187]....
        /*0510*/ 	.word	0x0500000f


	//   ....[188]....
        /*0514*/ 	.word	0x0500000f


	//   ....[189]....
        /*0518*/ 	.word	0x0500000f


	//   ....[190]....
        /*051c*/ 	.word	0x0500000f


	//   ....[191]....
        /*0520*/ 	.word	0x0500000f


	//   ....[192]....
        /*0524*/ 	.word	0x0500000f


	//   ....[193]....
        /*0528*/ 	.word	0x0500000f


	//   ....[194]....
        /*052c*/ 	.word	0x0500000f


	//   ....[195]....
        /*0530*/ 	.word	0x0500000f


	//   ....[196]....
        /*0534*/ 	.word	0x0500000f


	//   ....[197]....
        /*0538*/ 	.word	0x0500000f


	//   ....[198]....
        /*053c*/ 	.word	0x0500000f


	//   ....[199]....
        /*0540*/ 	.word	0x0500000f


	//   ....[200]....
        /*0544*/ 	.word	0x0500000f


	//   ....[201]....
        /*0548*/ 	.word	0x0500000f


	//   ....[202]....
        /*054c*/ 	.word	0x0500000f


	//   ....[203]....
        /*0550*/ 	.word	0x0500000f


	//   ....[204]....
        /*0554*/ 	.word	0x0500000f


	//   ....[205]....
        /*0558*/ 	.word	0x0500000f


	//   ....[206]....
        /*055c*/ 	.word	0x0500000f


	//   ....[207]....
        /*0560*/ 	.word	0x0500000f


	//   ....[208]....
        /*0564*/ 	.word	0x0500000f


	//   ....[209]....
        /*0568*/ 	.word	0x0500000f


	//   ....[210]....
        /*056c*/ 	.word	0x0500000f


	//   ....[211]....
        /*0570*/ 	.word	0x0500000f


	//   ....[212]....
        /*0574*/ 	.word	0x0500000f


	//   ....[213]....
        /*0578*/ 	.word	0x0500000f


	//   ....[214]....
        /*057c*/ 	.word	0x0500000f


	//   ....[215]....
        /*0580*/ 	.word	0x0500000f


	//   ....[216]....
        /*0584*/ 	.word	0x0500000f


	//   ....[217]....
        /*0588*/ 	.word	0x0500000f


	//   ....[218]....
        /*058c*/ 	.word	0x0500000f


	//----- nvinfo : EIATTR_COOP_GROUP_INSTR_OFFSETS
	.align		4
.L_527:
        /*0590*/ 	.byte	0x04, 0x28
        /*0592*/ 	.short	(.L_529 - .L_528)


	//   ....[0]....
.L_528:
        /*0594*/ 	.word	0x00000070


	//   ....[1]....
        /*0598*/ 	.word	0x000000b0


	//   ....[2]....
        /*059c*/ 	.word	0x000002d0


	//   ....[3]....
        /*05a0*/ 	.word	0x00000430


	//   ....[4]....
        /*05a4*/ 	.word	0x00000550


	//   ....[5]....
        /*05a8*/ 	.word	0x000006b0


	//   ....[6]....
        /*05ac*/ 	.word	0x00002020


	//   ....[7]....
        /*05b0*/ 	.word	0x00004900


	//   ....[8]....
        /*05b4*/ 	.word	0x00004940


	//   ....[9]....
        /*05b8*/ 	.word	0x00004f20


	//   ....[10]....
        /*05bc*/ 	.word	0x00005020


	//   ....[11]....
        /*05c0*/ 	.word	0x00005520


	//   ....[12]....
        /*05c4*/ 	.word	0x00005590


	//   ....[13]....
        /*05c8*/ 	.word	0x00008980


	//   ....[14]....
        /*05cc*/ 	.word	0x00008990


	//   ....[15]....
        /*05d0*/ 	.word	0x00008e90


	//   ....[16]....
        /*05d4*/ 	.word	0x00008f90


	//   ....[17]....
        /*05d8*/ 	.word	0x00009440


	//   ....[18]....
        /*05dc*/ 	.word	0x000094a0


	//   ....[19]....
        /*05e0*/ 	.word	0x0000c830


	//   ....[20]....
        /*05e4*/ 	.word	0x0000c860


	//   ....[21]....
        /*05e8*/ 	.word	0x0000cb50


	//   ....[22]....
        /*05ec*/ 	.word	0x0000cbc0


	//   ....[23]....
        /*05f0*/ 	.word	0x0000dd30


	//   ....[24]....
        /*05f4*/ 	.word	0x0000dd60


	//   ....[25]....
        /*05f8*/ 	.word	0x0000ddf0


	//   ....[26]....
        /*05fc*/ 	.word	0x0000de20


	//   ....[27]....
        /*0600*/ 	.word	0x0000fc40


	//   ....[28]....
        /*0604*/ 	.word	0x0000fc50


	//   ....[29]....
        /*0608*/ 	.word	0x0000fc60


	//   ....[30]....
        /*060c*/ 	.word	0x0000fc70


	//   ....[31]....
        /*0610*/ 	.word	0x00010760


	//   ....[32]....
        /*0614*/ 	.word	0x00010790


	//   ....[33]....
        /*0618*/ 	.word	0x00010920


	//   ....[34]....
        /*061c*/ 	.word	0x00010940


	//   ....[35]....
        /*0620*/ 	.word	0x00010a80


	//   ....[36]....
        /*0624*/ 	.word	0x00010aa0


	//   ....[37]....
        /*0628*/ 	.word	0x00010bf0


	//   ....[38]....
        /*062c*/ 	.word	0x00010c10


	//   ....[39]....
        /*0630*/ 	.word	0x00011200


	//   ....[40]....
        /*0634*/ 	.word	0x00011240


	//   ....[41]....
        /*0638*/ 	.word	0x00011d50


	//   ....[42]....
        /*063c*/ 	.word	0x00011d60


	//   ....[43]....
        /*0640*/ 	.word	0x000130c0


	//   ....[44]....
        /*0644*/ 	.word	0x000130f0


	//   ....[45]....
        /*0648*/ 	.word	0x00013260


	//   ....[46]....
        /*064c*/ 	.word	0x00013280


	//   ....[47]....
        /*0650*/ 	.word	0x000133c0


	//   ....[48]....
        /*0654*/ 	.word	0x000133e0


	//   ....[49]....
        /*0658*/ 	.word	0x00013530


	//   ....[50]....
        /*065c*/ 	.word	0x00013550


	//   ....[51]....
        /*0660*/ 	.word	0x00013730


	//   ....[52]....
        /*0664*/ 	.word	0x00013920


	//   ....[53]....
        /*0668*/ 	.word	0x00013950


	//   ....[54]....
        /*066c*/ 	.word	0x00013980


	//   ....[55]....
        /*0670*/ 	.word	0x000139b0


	//   ....[56]....
        /*0674*/ 	.word	0x000139e0


	//   ....[57]....
        /*0678*/ 	.word	0x00013a10


	//   ....[58]....
        /*067c*/ 	.word	0x00013b80


	//   ....[59]....
        /*0680*/ 	.word	0x00013bb0


	//   ....[60]....
        /*0684*/ 	.word	0x00013be0


	//   ....[61]....
        /*0688*/ 	.word	0x00013c10


	//   ....[62]....
        /*068c*/ 	.word	0x00013c40


	//   ....[63]....
        /*0690*/ 	.word	0x00013c70


	//   ....[64]....
        /*0694*/ 	.word	0x00013d00


	//   ....[65]....
        /*0698*/ 	.word	0x00013d30


	//   ....[66]....
        /*069c*/ 	.word	0x00013d40


	//   ....[67]....
        /*06a0*/ 	.word	0x00013d80


	//   ....[68]....
        /*06a4*/ 	.word	0x00015cb0


	//   ....[69]....
        /*06a8*/ 	.word	0x00015cf0


	//   ....[70]....
        /*06ac*/ 	.word	0x00015d20


	//   ....[71]....
        /*06b0*/ 	.word	0x00015dd0


	//   ....[72]....
        /*06b4*/ 	.word	0x00015e10


	//   ....[73]....
        /*06b8*/ 	.word	0x00015e70


	//   ....[74]....
        /*06bc*/ 	.word	0x00015eb0


	//   ....[75]....
        /*06c0*/ 	.word	0x00015f10


	//   ....[76]....
        /*06c4*/ 	.word	0x00015f30


	//   ....[77]....
        /*06c8*/ 	.word	0x00015f60


	//   ....[78]....
        /*06cc*/ 	.word	0x00016750


	//   ....[79]....
        /*06d0*/ 	.word	0x00016780


	//   ....[80]....
        /*06d4*/ 	.word	0x000167e0


	//   ....[81]....
        /*06d8*/ 	.word	0x00016850


	//   ....[82]....
        /*06dc*/ 	.word	0x000168a0


	//   ....[83]....
        /*06e0*/ 	.word	0x00016910


	//   ....[84]....
        /*06e4*/ 	.word	0x00016960


	//   ....[85]....
        /*06e8*/ 	.word	0x000169d0


	//   ....[86]....
        /*06ec*/ 	.word	0x00016a20


	//   ....[87]....
        /*06f0*/ 	.word	0x00016a90


	//   ....[88]....
        /*06f4*/ 	.word	0x00016ae0


	//   ....[89]....
        /*06f8*/ 	.word	0x00016b50


	//   ....[90]....
        /*06fc*/ 	.word	0x00016ba0


	//   ....[91]....
        /*0700*/ 	.word	0x00016c00


	//   ....[92]....
        /*0704*/ 	.word	0x00016c10


	//   ....[93]....
        /*0708*/ 	.word	0x00016c60


	//   ....[94]....
        /*070c*/ 	.word	0x00017430


	//   ....[95]....
        /*0710*/ 	.word	0x00017460


	//   ....[96]....
        /*0714*/ 	.word	0x00017490


	//   ....[97]....
        /*0718*/ 	.word	0x00017550


	//   ....[98]....
        /*071c*/ 	.word	0x00017580


	//   ....[99]....
        /*0720*/ 	.word	0x000175d0


	//   ....[100]....
        /*0724*/ 	.word	0x00017600


	//   ....[101]....
        /*0728*/ 	.word	0x00017650


	//   ....[102]....
        /*072c*/ 	.word	0x00017680


	//   ....[103]....
        /*0730*/ 	.word	0x000176f0


	//   ....[104]....
        /*0734*/ 	.word	0x000179d0


	//   ....[105]....
        /*0738*/ 	.word	0x000179f0


	//   ....[106]....
        /*073c*/ 	.word	0x00017a00


	//   ....[107]....
        /*0740*/ 	.word	0x00017ab0


	//   ....[108]....
        /*0744*/ 	.word	0x00017ac0


	//   ....[109]....
        /*0748*/ 	.word	0x00017b70


	//   ....[110]....
        /*074c*/ 	.word	0x00017b80


	//   ....[111]....
        /*0750*/ 	.word	0x00017c30


	//   ....[112]....
        /*0754*/ 	.word	0x00017c40


	//   ....[113]....
        /*0758*/ 	.word	0x00017c50


	//   ....[114]....
        /*075c*/ 	.word	0x00018260


	//   ....[115]....
        /*0760*/ 	.word	0x000182a0


	//   ....[116]....
        /*0764*/ 	.word	0x000182e0


	//   ....[117]....
        /*0768*/ 	.word	0x00018300


	//   ....[118]....
        /*076c*/ 	.word	0x00018320


	//   ....[119]....
        /*0770*/ 	.word	0x000183d0


	//   ....[120]....
        /*0774*/ 	.word	0x00018480


	//   ....[121]....
        /*0778*/ 	.word	0x000184b0


	//   ....[122]....
        /*077c*/ 	.word	0x000184c0


	//   ....[123]....
        /*0780*/ 	.word	0x00018550


	//   ....[124]....
        /*0784*/ 	.word	0x000189c0


	//   ....[125]....
        /*0788*/ 	.word	0x000189f0


	//   ....[126]....
        /*078c*/ 	.word	0x00018a50


	//   ....[127]....
        /*0790*/ 	.word	0x00018a80


	//   ....[128]....
        /*0794*/ 	.word	0x00018ab0


	//   ....[129]....
        /*0798*/ 	.word	0x00018ae0


	//   ....[130]....
        /*079c*/ 	.word	0x00018b10


	//   ....[131]....
        /*07a0*/ 	.word	0x00018b40


	//   ....[132]....
        /*07a4*/ 	.word	0x00018ce0


	//   ....[133]....
        /*07a8*/ 	.word	0x00018d10


	//   ....[134]....
        /*07ac*/ 	.word	0x00018d40


	//   ....[135]....
        /*07b0*/ 	.word	0x00018d70


	//   ....[136]....
        /*07b4*/ 	.word	0x00018da0


	//   ....[137]....
        /*07b8*/ 	.word	0x00018dd0


	//   ....[138]....
        /*07bc*/ 	.word	0x00018e90


	//   ....[139]....
        /*07c0*/ 	.word	0x00018eb0


	//   ....[140]....
        /*07c4*/ 	.word	0x00018ed0


	//   ....[141]....
        /*07c8*/ 	.word	0x00018f30


	//   ....[142]....
        /*07cc*/ 	.word	0x00019950


	//   ....[143]....
        /*07d0*/ 	.word	0x00019f20


	//   ....[144]....
        /*07d4*/ 	.word	0x0001a010


	//   ....[145]....
        /*07d8*/ 	.word	0x0001a0f0


	//   ....[146]....
        /*07dc*/ 	.word	0x0001a150


	//   ....[147]....
        /*07e0*/ 	.word	0x0001a1f0


	//   ....[148]....
        /*07e4*/ 	.word	0x0001a2d0


	//   ....[149]....
        /*07e8*/ 	.word	0x0001a3d0


	//   ....[150]....
        /*07ec*/ 	.word	0x0001a440


	//   ....[151]....
        /*07f0*/ 	.word	0x0001a530


	//   ....[152]....
        /*07f4*/ 	.word	0x0001a5a0


	//   ....[153]....
        /*07f8*/ 	.word	0x0001a680


	//   ....[154]....
        /*07fc*/ 	.word	0x0001a730


	//   ....[155]....
        /*0800*/ 	.word	0x0001a7a0


	//   ....[156]....
        /*0804*/ 	.word	0x0001a820


	//   ....[157]....
        /*0808*/ 	.word	0x0001a900


	//   ....[158]....
        /*080c*/ 	.word	0x0001a980


	//   ....[159]....
        /*0810*/ 	.word	0x0001aa70


	//   ....[160]....
        /*0814*/ 	.word	0x0001aaf0


	//   ....[161]....
        /*0818*/ 	.word	0x0001abe0


	//   ....[162]....
        /*081c*/ 	.word	0x0001ac60


	//   ....[163]....
        /*0820*/ 	.word	0x0001ad50


	//   ....[164]....
        /*0824*/ 	.word	0x0001add0


	//   ....[165]....
        /*0828*/ 	.word	0x0001aec0


	//   ....[166]....
        /*082c*/ 	.word	0x0001af40


	//   ....[167]....
        /*0830*/ 	.word	0x0001b020


	//   ....[168]....
        /*0834*/ 	.word	0x0001b0a0


	//   ....[169]....
        /*0838*/ 	.word	0x0001b170


	//   ....[170]....
        /*083c*/ 	.word	0x0001b2a0


	//   ....[171]....
        /*0840*/ 	.word	0x0001b370


	//   ....[172]....
        /*0844*/ 	.word	0x0001b440


	//   ....[173]....
        /*0848*/ 	.word	0x0001b520


	//   ....[174]....
        /*084c*/ 	.word	0x0001b580


	//   ....[175]....
        /*0850*/ 	.word	0x0001b660


	//   ....[176]....
        /*0854*/ 	.word	0x0001b6c0


	//   ....[177]....
        /*0858*/ 	.word	0x0001b7a0


	//   ....[178]....
        /*085c*/ 	.word	0x0001b800


	//   ....[179]....
        /*0860*/ 	.word	0x0001b910


	//   ....[180]....
        /*0864*/ 	.word	0x0001ba00


	//   ....[181]....
        /*0868*/ 	.word	0x0001baa0


	//   ....[182]....
        /*086c*/ 	.word	0x0001bb00


	//   ....[183]....
        /*0870*/ 	.word	0x0001bc20


	//   ....[184]....
        /*0874*/ 	.word	0x0001bc80


	//   ....[185]....
        /*0878*/ 	.word	0x0001bda0


	//   ....[186]....
        /*087c*/ 	.word	0x0001be00


	//   ....[187]....
        /*0880*/ 	.word	0x0001bf20


	//   ....[188]....
        /*0884*/ 	.word	0x0001bf80


	//   ....[189]....
        /*0888*/ 	.word	0x0001c050


	//   ....[190]....
        /*088c*/ 	.word	0x0001c1b0


	//   ....[191]....
        /*0890*/ 	.word	0x0001c250


	//   ....[192]....
        /*0894*/ 	.word	0x0001c3a0


	//   ....[193]....
        /*0898*/ 	.word	0x0001c450


	//   ....[194]....
        /*089c*/ 	.word	0x0001c4b0


	//   ....[195]....
        /*08a0*/ 	.word	0x0001c570


	//   ....[196]....
        /*08a4*/ 	.word	0x0001c650


	//   ....[197]....
        /*08a8*/ 	.word	0x0001c710


	//   ....[198]....
        /*08ac*/ 	.word	0x0001c7f0


	//   ....[199]....
        /*08b0*/ 	.word	0x0001c8b0


	//   ....[200]....
        /*08b4*/ 	.word	0x0001c9c0


	//   ....[201]....
        /*08b8*/ 	.word	0x0001ca60


	//   ....[202]....
        /*08bc*/ 	.word	0x0001cbe0


	//   ....[203]....
        /*08c0*/ 	.word	0x0001cc50


	//   ....[204]....
        /*08c4*/ 	.word	0x0001ccc0


	//   ....[205]....
        /*08c8*/ 	.word	0x0001cd30


	//   ....[206]....
        /*08cc*/ 	.word	0x0001cda0


	//   ....[207]....
        /*08d0*/ 	.word	0x0001ce20


	//   ....[208]....
        /*08d4*/ 	.word	0x0001cea0


	//   ....[209]....
        /*08d8*/ 	.word	0x0001cf30


	//   ....[210]....
        /*08dc*/ 	.word	0x0001cfa0


	//   ....[211]....
        /*08e0*/ 	.word	0x0001d010


	//   ....[212]....
        /*08e4*/ 	.word	0x0001d080


	//   ....[213]....
        /*08e8*/ 	.word	0x0001d100


	//   ....[214]....
        /*08ec*/ 	.word	0x0001d170


	//   ....[215]....
        /*08f0*/ 	.word	0x0001d200


	//   ....[216]....
        /*08f4*/ 	.word	0x0001d260


	//   ....[217]....
        /*08f8*/ 	.word	0x0001d2f0


	//   ....[218]....
        /*08fc*/ 	.word	0x0001d420


	//----- nvinfo : EIATTR_REG_RECONFIG
	.align		4
.L_529:
        /*0900*/ 	.byte	0x01, 0x54
	.zero		2


	//----- nvinfo : EIATTR_SYSCALL_OFFSETS
	.align		4
        /*0904*/ 	.byte	0x04, 0x46
        /*0906*/ 	.short	(.L_531 - .L_530)


	//   ....[0]....
.L_530:
        /*0908*/ 	.word	0x000021a0


	//   ....[1]....
        /*090c*/ 	.word	0x000152d0


	//   ....[2]....
        /*0910*/ 	.word	0x00015420


	//   ....[3]....
        /*0914*/ 	.word	0x00015510


	//   ....[4]....
        /*0918*/ 	.word	0x000163b0


	//----- nvinfo : EIATTR_MBARRIER_INSTR_OFFSETS
	.align		4
.L_531:
        /*091c*/ 	.byte	0x04, 0x39
        /*091e*/ 	.short	(.L_533 - .L_532)


	//   ....[0]....
.L_532:
        /*0920*/ 	.word	0x00000180
        /*0924*/ 	.word	0x000000ff
        /*0928*/ 	.word	0x00038800
        /*092c*/ 	.short	0x0100
        /*092e*/ 	.byte	0x08
	.zero		1


	//   ....[1]....
        /*0930*/ 	.word	0x00000190
        /*0934*/ 	.word	0x000000ff
        /*0938*/ 	.word	0x00038820
        /*093c*/ 	.short	0x0100
        /*093e*/ 	.byte	0x08
	.zero		1


	//   ....[2]....
        /*0940*/ 	.word	0x00000280
        /*0944*/ 	.word	0x000000ff
        /*0948*/ 	.word	0x00038830
        /*094c*/ 	.short	0x0100
        /*094e*/ 	.byte	0x08
	.zero		1


	//   ....[3]....
        /*0950*/ 	.word	0x00000290
        /*0954*/ 	.word	0x000000ff
        /*0958*/ 	.word	0x00038840
        /*095c*/ 	.short	0x0100
        /*095e*/ 	.byte	0x08
	.zero		1


	//   ....[4]....
        /*0960*/ 	.word	0x000002a0
        /*0964*/ 	.word	0x000000ff
        /*0968*/ 	.word	0x00038838
        /*096c*/ 	.short	0x0100
        /*096e*/ 	.byte	0x08
	.zero		1


	//   ....[5]....
        /*0970*/ 	.word	0x000002b0
        /*0974*/ 	.word	0x000000ff
        /*0978*/ 	.word	0x00038848
        /*097c*/ 	.short	0x0100
        /*097e*/ 	.byte	0x08
	.zero		1


	//   ....[6]....
        /*0980*/ 	.word	0x000003e0
        /*0984*/ 	.word	0x000000ff
        /*0988*/ 	.word	0x00038850
        /*098c*/ 	.short	0x0100
        /*098e*/ 	.byte	0x08
	.zero		1


	//   ....[7]....
        /*0990*/ 	.word	0x000003f0
        /*0994*/ 	.word	0x000000ff
        /*0998*/ 	.word	0x00038860
        /*099c*/ 	.short	0x0100
        /*099e*/ 	.byte	0x08
	.zero		1


	//   ....[8]....
        /*09a0*/ 	.word	0x00000400
        /*09a4*/ 	.word	0x000000ff
        /*09a8*/ 	.word	0x00038858
        /*09ac*/ 	.short	0x0100
        /*09ae*/ 	.byte	0x08
	.zero		1


	//   ....[9]....
        /*09b0*/ 	.word	0x00000410
        /*09b4*/ 	.word	0x000000ff
        /*09b8*/ 	.word	0x00038868
        /*09bc*/ 	.short	0x0100
        /*09be*/ 	.byte	0x08
	.zero		1


	//   ....[10]....
        /*09c0*/ 	.word	0x00000500
        /*09c4*/ 	.word	0x000000ff
        /*09c8*/ 	.word	0x00038870
        /*09cc*/ 	.short	0x0100
        /*09ce*/ 	.byte	0x06
	.zero		1


	//   ....[11]....
        /*09d0*/ 	.word	0x00000510
        /*09d4*/ 	.word	0x000000ff
        /*09d8*/ 	.word	0x00038880
        /*09dc*/ 	.short	0x0100
        /*09de*/ 	.byte	0x06
	.zero		1


	//   ....[12]....
        /*09e0*/ 	.word	0x00000520
        /*09e4*/ 	.word	0x000000ff
        /*09e8*/ 	.word	0x00038878
        /*09ec*/ 	.short	0x0100
        /*09ee*/ 	.byte	0x06
	.zero		1


	//   ....[13]....
        /*09f0*/ 	.word	0x00000530
        /*09f4*/ 	.word	0x000000ff
        /*09f8*/ 	.word	0x00038888
        /*09fc*/ 	.short	0x0100
        /*09fe*/ 	.byte	0x06
	.zero		1


	//   ....[14]....
        /*0a00*/ 	.word	0x00000660
        /*0a04*/ 	.word	0x000000ff
        /*0a08*/ 	.word	0x00038890
        /*0a0c*/ 	.short	0x0100
        /*0a0e*/ 	.byte	0x08
	.zero		1


	//   ....[15]....
        /*0a10*/ 	.word	0x00000670
        /*0a14*/ 	.word	0x000000ff
        /*0a18*/ 	.word	0x000388a0
        /*0a1c*/ 	.short	0x0100
        /*0a1e*/ 	.byte	0x08
	.zero		1


	//   ....[16]....
        /*0a20*/ 	.word	0x00000680
        /*0a24*/ 	.word	0x000000ff
        /*0a28*/ 	.word	0x00038898
        /*0a2c*/ 	.short	0x0100
        /*0a2e*/ 	.byte	0x08
	.zero		1


	//   ....[17]....
        /*0a30*/ 	.word	0x00000690
        /*0a34*/ 	.word	0x000000ff
        /*0a38*/ 	.word	0x000388a8
        /*0a3c*/ 	.short	0x0100
        /*0a3e*/ 	.byte	0x08
	.zero		1


	//   ....[18]....
        /*0a40*/ 	.word	0x000007d0
        /*0a44*/ 	.word	0x000000ff
        /*0a48*/ 	.word	0x000388b0
        /*0a4c*/ 	.short	0x0100
        /*0a4e*/ 	.byte	0x08
	.zero		1


	//   ....[19]....
        /*0a50*/ 	.word	0x000007e0
        /*0a54*/ 	.word	0x000000ff
        /*0a58*/ 	.word	0x000388c0
        /*0a5c*/ 	.short	0x0100
        /*0a5e*/ 	.byte	0x08
	.zero		1


	//   ....[20]....
        /*0a60*/ 	.word	0x000007f0
        /*0a64*/ 	.word	0x000000ff
        /*0a68*/ 	.word	0x000388b8
        /*0a6c*/ 	.short	0x0100
        /*0a6e*/ 	.byte	0x08
	.zero		1


	//   ....[21]....
        /*0a70*/ 	.word	0x00000800
        /*0a74*/ 	.word	0x000000ff
        /*0a78*/ 	.word	0x000388c8
        /*0a7c*/ 	.short	0x0100
        /*0a7e*/ 	.byte	0x08
	.zero		1


	//   ....[22]....
        /*0a80*/ 	.word	0x00002270
        /*0a84*/ 	.word	0x000000ff
        /*0a88*/ 	.word	0x00038800
        /*0a8c*/ 	.short	0x010a
        /*0a8e*/ 	.byte	0x06
	.zero		1


	//   ....[23]....
        /*0a90*/ 	.word	0x00002310
        /*0a94*/ 	.word	0x00000000
        /*0a98*/ 	.word	0x00038830
        /*0a9c*/ 	.short	0x010a
        /*0a9e*/ 	.byte	0x3f
	.zero		1


	//   ....[24]....
        /*0aa0*/ 	.word	0x00002350
        /*0aa4*/ 	.word	0x00000000
        /*0aa8*/ 	.word	0x00038830
        /*0aac*/ 	.short	0x010a
        /*0aae*/ 	.byte	0x3f
	.zero		1


	//   ....[25]....
        /*0ab0*/ 	.word	0x00004bd0
        /*0ab4*/ 	.word	0x000000ff
        /*0ab8*/ 	.word	0x00000000
        /*0abc*/ 	.short	0x0101
        /*0abe*/ 	.byte	0x04
	.zero		1


	//   ....[26]....
        /*0ac0*/ 	.word	0x00005fb0
        /*0ac4*/ 	.word	0x000000ff
        /*0ac8*/ 	.word	0x00038830
        /*0acc*/ 	.short	0x010a
        /*0ace*/ 	.byte	0x3d
	.zero		1


	//   ....[27]....
        /*0ad0*/ 	.word	0x00005ff0
        /*0ad4*/ 	.word	0x000000ff
        /*0ad8*/ 	.word	0x00038830
        /*0adc*/ 	.short	0x010a
        /*0ade*/ 	.byte	0x3d
	.zero		1


	//   ....[28]....
        /*0ae0*/ 	.word	0x00008560
        /*0ae4*/ 	.word	0x000000ff
        /*0ae8*/ 	.word	0x00038850
        /*0aec*/ 	.short	0x010a
        /*0aee*/ 	.byte	0x04
	.zero		1


	//   ....[29]....
        /*0af0*/ 	.word	0x000085a0
        /*0af4*/ 	.word	0x000000ff
        /*0af8*/ 	.word	0x00038850
        /*0afc*/ 	.short	0x010a
        /*0afe*/ 	.byte	0x04
	.zero		1


	//   ....[30]....
        /*0b00*/ 	.word	0x000089c0
        /*0b04*/ 	.word	0x000000ff
        /*0b08*/ 	.word	0x00000000
        /*0b0c*/ 	.short	0x0101
        /*0b0e*/ 	.byte	0x3d
	.zero		1


	//   ....[31]....
        /*0b10*/ 	.word	0x00009c40
        /*0b14*/ 	.word	0x000000ff
        /*0b18*/ 	.word	0x00000000
        /*0b1c*/ 	.short	0x0101
        /*0b1e*/ 	.byte	0x04
	.zero		1


	//   ....[32]....
        /*0b20*/ 	.word	0x00009e30
        /*0b24*/ 	.word	0x000000ff
        /*0b28*/ 	.word	0x00038830
        /*0b2c*/ 	.short	0x010a
        /*0b2e*/ 	.byte	0x04
	.zero		1


	//   ....[33]....
        /*0b30*/ 	.word	0x00009e70
        /*0b34*/ 	.word	0x000000ff
        /*0b38*/ 	.word	0x00038830
        /*0b3c*/ 	.short	0x010a
        /*0b3e*/ 	.byte	0x04
	.zero		1


	//   ....[34]....
        /*0b40*/ 	.word	0x0000c3d0
        /*0b44*/ 	.word	0x000000ff
        /*0b48*/ 	.word	0x00038850
        /*0b4c*/ 	.short	0x010a
        /*0b4e*/ 	.byte	0x04
	.zero		1


	//   ....[35]....
        /*0b50*/ 	.word	0x0000c410
        /*0b54*/ 	.word	0x000000ff
        /*0b58*/ 	.word	0x00038850
        /*0b5c*/ 	.short	0x010a
        /*0b5e*/ 	.byte	0x04
	.zero		1


	//   ....[36]....
        /*0b60*/ 	.word	0x0000c770
        /*0b64*/ 	.word	0x000000ff
        /*0b68*/ 	.word	0x00000000
        /*0b6c*/ 	.short	0x0101
        /*0b6e*/ 	.byte	0x06
	.zero		1


	//   ....[37]....
        /*0b70*/ 	.word	0x0000d390
        /*0b74*/ 	.word	0x000000ff
        /*0b78*/ 	.word	0x00000000
        /*0b7c*/ 	.short	0x0101
        /*0b7e*/ 	.byte	0x04
	.zero		1


	//   ....[38]....
        /*0b80*/ 	.word	0x0000dca0
        /*0b84*/ 	.word	0x000000ff
        /*0b88*/ 	.word	0x00038850
        /*0b8c*/ 	.short	0x010a
        /*0b8e*/ 	.byte	0x08
	.zero		1


	//   ....[39]....
        /*0b90*/ 	.word	0x0000dce0
        /*0b94*/ 	.word	0x000000ff
        /*0b98*/ 	.word	0x00038850
        /*0b9c*/ 	.short	0x010a
        /*0b9e*/ 	.byte	0x08
	.zero		1


	//   ....[40]....
        /*0ba0*/ 	.word	0x0000e300
        /*0ba4*/ 	.word	0x000000ff
        /*0ba8*/ 	.word	0x00000000
        /*0bac*/ 	.short	0x0101
        /*0bae*/ 	.byte	0x04
	.zero		1


	//   ....[41]....
        /*0bb0*/ 	.word	0x00010770
        /*0bb4*/ 	.word	0x000000ff
        /*0bb8*/ 	.word	0x00000000
        /*0bbc*/ 	.short	0x0101
        /*0bbe*/ 	.byte	0x08
	.zero		1


	//   ....[42]....
        /*0bc0*/ 	.word	0x00011000
        /*0bc4*/ 	.word	0x000000ff
        /*0bc8*/ 	.word	0x00000000
        /*0bcc*/ 	.short	0x0101
        /*0bce*/ 	.byte	0x08
	.zero		1


	//   ....[43]....
        /*0bd0*/ 	.word	0x00015ae0
        /*0bd4*/ 	.word	0x00000005
        /*0bd8*/ 	.word	0x00038840
        /*0bdc*/ 	.short	0x010a
        /*0bde*/ 	.byte	0x3f
	.zero		1


	//   ....[44]....
        /*0be0*/ 	.word	0x000160d0
        /*0be4*/ 	.word	0x00000005
        /*0be8*/ 	.word	0x00038830
        /*0bec*/ 	.short	0x0107
        /*0bee*/ 	.byte	0x3f
	.zero		1


	//   ....[45]....
        /*0bf0*/ 	.word	0x000161b0
        /*0bf4*/ 	.word	0x00000005
        /*0bf8*/ 	.word	0x00038830
        /*0bfc*/ 	.short	0x0101
        /*0bfe*/ 	.byte	0x3f
	.zero		1


	//   ....[46]....
        /*0c00*/ 	.word	0x00016d90
        /*0c04*/ 	.word	0x00000011
        /*0c08*/ 	.word	0x00038800
        /*0c0c*/ 	.short	0x0107
        /*0c0e*/ 	.byte	0x3f
	.zero		1


	//   ....[47]....
        /*0c10*/ 	.word	0x00016eb0
        /*0c14*/ 	.word	0x00000011
        /*0c18*/ 	.word	0x00038800
        /*0c1c*/ 	.short	0x0101
        /*0c1e*/ 	.byte	0x3f
	.zero		1


	//   ....[48]....
        /*0c20*/ 	.word	0x00016ed0
        /*0c24*/ 	.word	0x00000011
        /*0c28*/ 	.word	0x00038820
        /*0c2c*/ 	.short	0x010a
        /*0c2e*/ 	.byte	0x3f
	.zero		1


	//   ....[49]....
        /*0c30*/ 	.word	0x000172a0
        /*0c34*/ 	.word	0x00000006
        /*0c38*/ 	.word	0x00038840
        /*0c3c*/ 	.short	0x010a
        /*0c3e*/ 	.byte	0x3f
	.zero		1


	//   ....[50]....
        /*0c40*/ 	.word	0x00017800
        /*0c44*/ 	.word	0x00000006
        /*0c48*/ 	.word	0x00038830
        /*0c4c*/ 	.short	0x0107
        /*0c4e*/ 	.byte	0x3f
	.zero		1


	//   ....[51]....
        /*0c50*/ 	.word	0x000178b0
        /*0c54*/ 	.word	0x00000006
        /*0c58*/ 	.word	0x00038830
        /*0c5c*/ 	.short	0x0101
        /*0c5e*/ 	.byte	0x3f
	.zero		1


	//   ....[52]....
        /*0c60*/ 	.word	0x00017910
        /*0c64*/ 	.word	0x00000006
        /*0c68*/ 	.word	0x00038860
        /*0c6c*/ 	.short	0x010a
        /*0c6e*/ 	.byte	0x3f
	.zero		1


	//   ....[53]....
        /*0c70*/ 	.word	0x00017e10
        /*0c74*/ 	.word	0x00000006
        /*0c78*/ 	.word	0x00038850
        /*0c7c*/ 	.short	0x0107
        /*0c7e*/ 	.byte	0x3f
	.zero		1


	//   ....[54]....
        /*0c80*/ 	.word	0x00017fa0
        /*0c84*/ 	.word	0x00000006
        /*0c88*/ 	.word	0x00038850
        /*0c8c*/ 	.short	0x0101
        /*0c8e*/ 	.byte	0x3f
	.zero		1


	//   ....[55]....
        /*0c90*/ 	.word	0x000181b0
        /*0c94*/ 	.word	0x00000004
        /*0c98*/ 	.word	0x00038860
        /*0c9c*/ 	.short	0x010a
        /*0c9e*/ 	.byte	0x3f
	.zero		1


	//   ....[56]....
        /*0ca0*/ 	.word	0x000186d0
        /*0ca4*/ 	.word	0x00000004
        /*0ca8*/ 	.word	0x00038850
        /*0cac*/ 	.short	0x0107
        /*0cae*/ 	.byte	0x3f
	.zero		1


	//   ....[57]....
        /*0cb0*/ 	.word	0x00018780
        /*0cb4*/ 	.word	0x00000004
        /*0cb8*/ 	.word	0x00038850
        /*0cbc*/ 	.short	0x0101
        /*0cbe*/ 	.byte	0x3f
	.zero		1


	//   ....[58]....
        /*0cc0*/ 	.word	0x000198d0
        /*0cc4*/ 	.word	0x00000004
        /*0cc8*/ 	.word	0x00038820
        /*0ccc*/ 	.short	0x010a
        /*0cce*/ 	.byte	0x3f
	.zero		1


	//   ....[59]....
        /*0cd0*/ 	.word	0x00019a70
        /*0cd4*/ 	.word	0x00000005
        /*0cd8*/ 	.word	0x00038840
        /*0cdc*/ 	.short	0x010a
        /*0cde*/ 	.byte	0x3f
	.zero		1


	//   ....[60]....
        /*0ce0*/ 	.word	0x00019b10
        /*0ce4*/ 	.word	0x00000017
        /*0ce8*/ 	.word	0x00038840
        /*0cec*/ 	.short	0x010a
        /*0cee*/ 	.byte	0x3f
	.zero		1


	//   ....[61]....
        /*0cf0*/ 	.word	0x00019b50
        /*0cf4*/ 	.word	0x00000005
        /*0cf8*/ 	.word	0x00038860
        /*0cfc*/ 	.short	0x010a
        /*0cfe*/ 	.byte	0x3f
	.zero		1


	//   ....[62]....
        /*0d00*/ 	.word	0x00019b90
        /*0d04*/ 	.word	0x00000017
        /*0d08*/ 	.word	0x00038860
        /*0d0c*/ 	.short	0x010a
        /*0d0e*/ 	.byte	0x3f
	.zero		1


	//   ....[63]....
        /*0d10*/ 	.word	0x00019c10
        /*0d14*/ 	.word	0x00000003
        /*0d18*/ 	.word	0x00038800
        /*0d1c*/ 	.short	0x010a
        /*0d1e*/ 	.byte	0x3f
	.zero		1


	//   ....[64]....
        /*0d20*/ 	.word	0x00019c60
        /*0d24*/ 	.word	0x00000000
        /*0d28*/ 	.word	0x00038830
        /*0d2c*/ 	.short	0x010a
        /*0d2e*/ 	.byte	0x3f
	.zero		1


	//   ....[65]....
        /*0d30*/ 	.word	0x00019cc0
        /*0d34*/ 	.word	0x00000004
        /*0d38*/ 	.word	0x00038830
        /*0d3c*/ 	.short	0x010a
        /*0d3e*/ 	.byte	0x3f
	.zero		1


	//   ....[66]....
        /*0d40*/ 	.word	0x00019d20
        /*0d44*/ 	.word	0x00000002
        /*0d48*/ 	.word	0x00038850
        /*0d4c*/ 	.short	0x010a
        /*0d4e*/ 	.byte	0x3f
	.zero		1


	//   ....[67]....
        /*0d50*/ 	.word	0x00019d80
        /*0d54*/ 	.word	0x00000004
        /*0d58*/ 	.word	0x00038830
        /*0d5c*/ 	.short	0x010a
        /*0d5e*/ 	.byte	0x3f
	.zero		1


	//   ....[68]....
        /*0d60*/ 	.word	0x00019de0
        /*0d64*/ 	.word	0x00000002
        /*0d68*/ 	.word	0x00038850
        /*0d6c*/ 	.short	0x010a
        /*0d6e*/ 	.byte	0x3f
	.zero		1


	//   ....[69]....
        /*0d70*/ 	.word	0x00019e40
        /*0d74*/ 	.word	0x00000007
        /*0d78*/ 	.word	0x00038850
        /*0d7c*/ 	.short	0x010a
        /*0d7e*/ 	.byte	0x3f
	.zero		1


	//   ....[70]....
        /*0d80*/ 	.word	0x00019f60
        /*0d84*/ 	.word	0x00000005
        /*0d88*/ 	.word	0x00038840
        /*0d8c*/ 	.short	0x010a
        /*0d8e*/ 	.byte	0x3f
	.zero		1


	//   ....[71]....
        /*0d90*/ 	.word	0x0001b1a0
        /*0d94*/ 	.word	0x00000011
        /*0d98*/ 	.word	0x00038820
        /*0d9c*/ 	.short	0x010a
        /*0d9e*/ 	.byte	0x3f
	.zero		1


	//   ....[72]....
        /*0da0*/ 	.word	0x0001b1f0
        /*0da4*/ 	.word	0x00000006
        /*0da8*/ 	.word	0x00038840
        /*0dac*/ 	.short	0x010a
        /*0dae*/ 	.byte	0x3f
	.zero		1


	//   ....[73]....
        /*0db0*/ 	.word	0x0001b950
        /*0db4*/ 	.word	0x00000006
        /*0db8*/ 	.word	0x00038860
        /*0dbc*/ 	.short	0x010a
        /*0dbe*/ 	.byte	0x3f
	.zero		1


	//   ....[74]....
        /*0dc0*/ 	.word	0x0001c100
        /*0dc4*/ 	.word	0x00000004
        /*0dc8*/ 	.word	0x00038860
        /*0dcc*/ 	.short	0x010a
        /*0dce*/ 	.byte	0x3f
	.zero		1


	//   ....[75]....
        /*0dd0*/ 	.word	0x0001d340
        /*0dd4*/ 	.word	0x00000004
        /*0dd8*/ 	.word	0x00038820
        /*0ddc*/ 	.short	0x010a
        /*0dde*/ 	.byte	0x3f
	.zero		1


	//   ....[76]....
        /*0de0*/ 	.word	0x0001d4e0
        /*0de4*/ 	.word	0x00000005
        /*0de8*/ 	.word	0x00038840
        /*0dec*/ 	.short	0x010a
        /*0dee*/ 	.byte	0x3f
	.zero		1


	//   ....[77]....
        /*0df0*/ 	.word	0x0001d530
        /*0df4*/ 	.word	0x00000017
        /*0df8*/ 	.word	0x00038840
        /*0dfc*/ 	.short	0x010a
        /*0dfe*/ 	.byte	0x3f
	.zero		1


	//   ....[78]....
        /*0e00*/ 	.word	0x0001d580
        /*0e04*/ 	.word	0x00000005
        /*0e08*/ 	.word	0x00038860
        /*0e0c*/ 	.short	0x010a
        /*0e0e*/ 	.byte	0x3f
	.zero		1


	//----- nvinfo : EIATTR_NUM_MBARRIERS
	.align		4
.L_533:
        /*0e10*/ 	.byte	0x03, 0x38
        /*0e12*/ 	.short	0x0016


	//----- nvinfo : EIATTR_EXIT_INSTR_OFFSETS
	.align		4
        /*0e14*/ 	.byte	0x04, 0x1c
        /*0e16*/ 	.short	(.L_535 - .L_534)


	//   ....[0]....
.L_534:
        /*0e18*/ 	.word	0x00000990


	//   ....[1]....
        /*0e1c*/ 	.word	0x000136d0


	//   ....[2]....
        /*0e20*/ 	.word	0x00019be0


	//----- nvinfo : EIATTR_MAX_THREADS
	.align		4
.L_535:
        /*0e24*/ 	.byte	0x04, 0x05
        /*0e26*/ 	.short	(.L_537 - .L_536)
.L_536:
        /*0e28*/ 	.word	0x00000180
        /*0e2c*/ 	.word	0x00000001
        /*0e30*/ 	.word	0x00000001


	//----- nvinfo : EIATTR_CRS_STACK_SIZE
	.align		4
.L_537:
        /*0e34*/ 	.byte	0x04, 0x1e
        /*0e36*/ 	.short	(.L_539 - .L_538)
.L_538:
        /*0e38*/ 	.word	0x00000000


	//----- nvinfo : EIATTR_CBANK_PARAM_SIZE
	.align		4
.L_539:
        /*0e3c*/ 	.byte	0x03, 0x19
        /*0e3e*/ 	.short	0x0af0


	//----- nvinfo : EIATTR_PARAM_CBANK
	.align		4
        /*0e40*/ 	.byte	0x04, 0x0a
        /*0e42*/ 	.short	(.L_541 - .L_540)
	.align		4
.L_540:
        /*0e44*/ 	.word	index@(.nv.constant0._ZN7cutlass13device_kernelIN5flash11enable_sm90INS1_16FlashAttnFwdSm90INS1_25CollectiveMainloopFwdSm90ILi2EN4cute5tupleIJNS5_1CILi1EEES8_S8_EEENS6_IJNS7_ILi128EEENS7_ILi80EEENS7_ILi256EEEEEELi256ENS_6half_tEfNS_4arch4Sm90ELb1ELb0ELb0ELb1ELb1ELb0ELb0ELb1ELb1ELb1ELb1ELb0EEENS1_21CollectiveEpilogueFwdINS6_IJSA_SC_SB_EEES9_SE_SG_Li256ELb1ELb1ELb1ELb0EEENS1_36VarlenDynamicPersistentTileSchedulerILi128ELi80ELi256ELi128ELb1ELb1ELb1ELb1ELb1ELb1EEEEEEEEEvNT_6ParamsE)
        /*0e48*/ 	.short	0x0210
        /*0e4a*/ 	.short	0x0af0


	//----- nvinfo : EIATTR_SW_WAR
	.align		4
.L_541:
        /*0e4c*/ 	.byte	0x04, 0x36
        /*0e4e*/ 	.short	(.L_543 - .L_542)
.L_542:
        /*0e50*/ 	.word	0x00000008
.L_543:


//--------------------- .nv.info._ZN7cutlass13device_kernelIN5flash11enable_sm90INS1_16FlashAttnFwdSm90INS1_25CollectiveMainloopFwdSm90ILi2EN4cute5tupleIJNS5_1CILi1EEES8_S8_EEENS6_IJNS7_ILi128EEENS7_ILi80EEENS7_ILi256EEEEEELi256ENS_6half_tEfNS_4arch4Sm90ELb1ELb0ELb0ELb1ELb1ELb1ELb0ELb1ELb1ELb1ELb1ELb0EEENS1_21CollectiveEpilogueFwdINS6_IJSA_SC_SB_EEES9_SE_SG_Li256ELb1ELb1ELb1ELb0EEENS1_36VarlenDynamicPersistentTileSchedulerILi128ELi80ELi256ELi128ELb1ELb1ELb1ELb1ELb1ELb1EEEEEEEEEvNT_6ParamsE --------------------------
	.section	.nv.info._ZN7cutlass13device_kernelIN5flash11enable_sm90INS1_16FlashAttnFwdSm90INS1_25CollectiveMainloopFwdSm90ILi2EN4cute5tupleIJNS5_1CILi1EEES8_S8_EEENS6_IJNS7_ILi128EEENS7_ILi80EEENS7_ILi256EEEEEELi256ENS_6half_tEfNS_4arch4Sm90ELb1ELb0ELb0ELb1ELb1ELb1ELb0ELb1ELb1ELb1ELb1ELb0EEENS1_21CollectiveEpilogueFwdINS6_IJSA_SC_SB_EEES9_SE_SG_Li256ELb1ELb1ELb1ELb0EEENS1_36VarlenDynamicPersistentTileSchedulerILi128ELi80ELi256ELi128ELb1ELb1ELb1ELb1ELb1ELb1EEEEEEEEEvNT_6ParamsE,"",@"SHT_CUDA_INFO"
	.sectionflags	@""
	.align	4


	//----- nvinfo : EIATTR_CUDA_API_VERSION
	.align		4
        /*0000*/ 	.byte	0x04, 0x37
        /*0002*/ 	.short	(.L_545 - .L_544)
.L_544:
        /*0004*/ 	.word	0x00000082


	//----- nvinfo : EIATTR_KPARAM_INFO
	.align		4
.L_545:
        /*0008*/ 	.byte	0x04, 0x17
        /*000a*/ 	.short	(.L_547 - .L_546)
.L_546:
        /*000c*/ 	.word	0x00000000
        /*0010*/ 	.short	0x0000
        /*0012*/ 	.short	0x0070
        /*0014*/ 	.byte	0x00, 0xf0, 0x01, 0x2a


	//----- nvinfo : EIATTR_SPARSE_MMA_MASK
	.align		4
.L_547:
        /*0018*/ 	.byte	0x03, 0x50
        /*001a*/ 	.short	0x0000


	//----- nvinfo : EIATTR_MAXREG_COUNT
	.align		4
        /*001c*/ 	.byte	0x03, 0x1b
        /*001e*/ 	.short	0x00a8


	//----- nvinfo : EIATTR_NUM_BARRIERS
	.align		4
        /*0020*/ 	.byte	0x02, 0x4c
        /*0022*/ 	.byte	0x10
	.zero		1


	//----- nvinfo : EIATTR_EXTERNS
	.align		4
        /*0024*/ 	.byte	0x04, 0x0f
        /*0026*/ 	.short	(.L_549 - .L_548)


	//   ....[0]....
	.align		4
.L_548:
        /*0028*/ 	.word	index@(__assertfail)


	//----- nvinfo : EIATTR_ANNOTATIONS
	.align		4
.L_549:
        /*002c*/ 	.byte	0x04, 0x55
        /*002e*/ 	.short	(.L_551 - .L_550)


	//   ....[0]....
.L_550:
        /* <DEDUP_REMOVED lines=160> */


	//----- nvinfo : EIATTR_MERCURY_ISA_VERSION
	.align		4
.L_551:
        /*0a18*/ 	.byte	0x03, 0x5f
        /*0a1a*/ 	.short	0x0101


	//----- nvinfo : EIATTR_UNUSED_LOAD_BYTE_OFFSET
	.align		4
        /*0a1c*/ 	.byte	0x04, 0x44
        /*0a1e*/ 	.short	(.L_553 - .L_552)


	//   ....[0]....
.L_552:
        /*0a20*/ 	.word	0x00000a20
        /*0a24*/ 	.word	0x0000fff0


	//   ....[1]....
        /*0a28*/ 	.word	0x00025810
        /*0a2c*/ 	.word	0x0000fff0


	//----- nvinfo : EIATTR_INT_WARP_WIDE_INSTR_OFFSETS
	.align		4
.L_553:
        /*0a30*/ 	.byte	0x04, 0x31
        /*0a32*/ 	.short	(.L_555 - .L_554)


	//   ....[0]....
.L_554:
        /*0a34*/ 	.word	0x00000130


	//   ....[1]....
        /*0a38*/ 	.word	0x00000170


	//   ....[2]....
        /*0a3c*/ 	.word	0x000001e0


	//   ....[3]....
        /*0a40*/ 	.word	0x0002d710


	//   ....[4]....
        /*0a44*/ 	.word	0x0002d7b0


	//   ....[5]....
        /*0a48*/ 	.word	0x000307b0


	//   ....[6]....
        /*0a4c*/ 	.word	0x00030850


	//----- nvinfo : EIATTR_COOP_GROUP_MASK_REGIDS
	.align		4
.L_555:
        /*0a50*/ 	.byte	0x04, 0x29
        /*0a52*/ 	.short	(.L_557 - .L_556)


	//   ....[0]....
.L_556:
        /*0a54*/ 	.word	0xffffffff


	//   ....[1]....
        /*0a58*/ 	.word	0xffffffff


	//   ....[2]....
        /*0a5c*/ 	.word	0xffffffff


	//   ....[3]....
        /*0a60*/ 	.word	0xffffffff


	//   ....[4]....
        /*0a64*/ 	.word	0xffffffff


	//   ....[5]....
        /*0a68*/ 	.word	0xffffffff


	//   ....[6]....
        /*0a6c*/ 	.word	0xffffffff


	//   ....[7]....
        /*0a70*/ 	.word	0xffffffff


	//   ....[8]....
        /*0a74*/ 	.word	0xffffffff


	//   ....[9]....
        /*0a78*/ 	.word	0xffffffff


	//   ....[10]....
        /*0a7c*/ 	.word	0xffffffff


	//   ....[11]....
        /*0a80*/ 	.word	0xffffffff


	//   ....[12]....
        /*0a84*/ 	.word	0xffffffff


	//   ....[13]....
        /*0a88*/ 	.word	0xffffffff


	//   ....[14]....
        /*0a8c*/ 	.word	0xffffffff


	//   ....[15]....
        /*0a90*/ 	.word	0xffffffff


	//   ....[16]....
        /*0a94*/ 	.word	0xffffffff


	//   ....[17]....
        /*0a98*/ 	.word	0xffffffff


	//   ....[18]....
        /*0a9c*/ 	.word	0xffffffff


	//   ....[19]....
        /*0aa0*/ 	.word	0xffffffff


	//   ....[20]....
        /*0aa4*/ 	.word	0xffffffff


	//   ....[21]....
        /*0aa8*/ 	.word	0xffffffff


	//   ....[22]....
        /*0aac*/ 	.word	0xffffffff


	//   ....[23]....
        /*0ab0*/ 	.word	0xffffffff


	//   ....[24]....
        /*0ab4*/ 	.word	0xffffffff


	//   ....[25]....
        /*0ab8*/ 	.word	0xffffffff


	//   ....[26]....
        /*0abc*/ 	.word	0xffffffff


	//   ....[27]....
        /*0ac0*/ 	.word	0xffffffff


	//   ....[28]....
        /*0ac4*/ 	.word	0xffffffff


	//   ....[29]....
        /*0ac8*/ 	.word	0xffffffff


	//   ....[30]....
        /*0acc*/ 	.word	0xffffffff


	//   ....[31]....
        /*0ad0*/ 	.word	0xffffffff


	//   ....[32]....
        /*0ad4*/ 	.word	0xffffffff


	//   ....[33]....
        /*0ad8*/ 	.word	0xffffffff


	//   ....[34]....
        /*0adc*/ 	.word	0xffffffff


	//   ....[35]....
        /*0ae0*/ 	.word	0xffffffff


	//   ....[36]....
        /*0ae4*/ 	.word	0xffffffff


	//   ....[37]....
        /*0ae8*/ 	.word	0xffffffff


	//   ....[38]....
        /*0aec*/ 	.word	0xffffffff


	//   ....[39]....
        /*0af0*/ 	.word	0xffffffff


	//   ....[40]....
        /*0af4*/ 	.word	0xffffffff


	//   ....[41]....
        /*0af8*/ 	.word	0xffffffff


	//   ....[42]....
        /*0afc*/ 	.word	0xffffffff


	//   ....[43]....
        /*0b00*/ 	.word	0xffffffff


	//   ....[44]....
        /*0b04*/ 	.word	0xffffffff


	//   ....[45]....
        /*0b08*/ 	.word	0xffffffff


	//   ....[46]....
        /*0b0c*/ 	.word	0xffffffff


	//   ....[47]....
        /*0b10*/ 	.word	0xffffffff


	//   ....[48]....
        /*0b14*/ 	.word	0xffffffff


	//   ....[49]....
        /*0b18*/ 	.word	0xffffffff


	//   ....[50]....
        /*0b1c*/ 	.word	0xffffffff


	//   ....[51]....
        /*0b20*/ 	.word	0xffffffff


	//   ....[52]....
        /*0b24*/ 	.word	0xffffffff


	//   ....[53]....
        /*0b28*/ 	.word	0xffffffff


	//   ....[54]....
        /*0b2c*/ 	.word	0xffffffff


	//   ....[55]....
        /*0b30*/ 	.word	0xffffffff


	//   ....[56]....
        /*0b34*/ 	.word	0xffffffff


	//   ....[57]....
        /*0b38*/ 	.word	0xffffffff


	//   ....[58]....
        /*0b3c*/ 	.word	0xffffffff


	//   ....[59]....
        /*0b40*/ 	.word	0xffffffff


	//   ....[60]....
        /*0b44*/ 	.word	0xffffffff


	//   ....[61]....
        /*0b48*/ 	.word	0xffffffff


	//   ....[62]....
        /*0b4c*/ 	.word	0xffffffff


	//   ....[63]....
        /*0b50*/ 	.word	0xffffffff


	//   ....[64]....
        /*0b54*/ 	.word	0xffffffff


	//   ....[65]....
        /*0b58*/ 	.word	0xffffffff


	//   ....[66]....
        /*0b5c*/ 	.word	0xffffffff


	//   ....[67]....
        /*0b60*/ 	.word	0xffffffff


	//   ....[68]....
        /*0b64*/ 	.word	0xffffffff


	//   ....[69]....
        /*0b68*/ 	.word	0xffffffff


	//   ....[70]....
        /*0b6c*/ 	.word	0xffffffff


	//   ....[71]....
        /*0b70*/ 	.word	0xffffffff


	//   ....[72]....
        /*0b74*/ 	.word	0xffffffff


	//   ....[73]....
        /*0b78*/ 	.word	0xffffffff


	//   ....[74]....
        /*0b7c*/ 	.word	0xffffffff


	//   ....[75]....
        /*0b80*/ 	.word	0xffffffff


	//   ....[76]....
        /*0b84*/ 	.word	0xffffffff


	//   ....[77]....
        /*0b88*/ 	.word	0xffffffff


	//   ....[78]....
        /*0b8c*/ 	.word	0xffffffff


	//   ....[79]....
        /*0b90*/ 	.word	0xffffffff


	//   ....[80]....
        /*0b94*/ 	.word	0xffffffff


	//   ....[81]....
        /*0b98*/ 	.word	0xffffffff


	//   ....[82]....
        /*0b9c*/ 	.word	0xffffffff


	//   ....[83]....
        /*0ba0*/ 	.word	0xffffffff


	//   ....[84]....
        /*0ba4*/ 	.word	0xffffffff


	//   ....[85]....
        /*0ba8*/ 	.word	0xffffffff


	//   ....[86]....
        /*0bac*/ 	.word	0xffffffff


	//   ....[87]....
        /*0bb0*/ 	.word	0xffffffff


	//   ....[88]....
        /*0bb4*/ 	.word	0xffffffff


	//   ....[89]....
        /*0bb8*/ 	.word	0xffffffff


	//   ....[90]....
        /*0bbc*/ 	.word	0xffffffff


	//   ....[91]....
        /*0bc0*/ 	.word	0xffffffff


	//   ....[92]....
        /*0bc4*/ 	.word	0xffffffff


	//   ....[93]....
        /*0bc8*/ 	.word	0xffffffff


	//   ....[94]....
        /*0bcc*/ 	.word	0xffffffff


	//   ....[95]....
        /*0bd0*/ 	.word	0xffffffff


	//   ....[96]....
        /*0bd4*/ 	.word	0xffffffff


	//   ....[97]....
        /*0bd8*/ 	.word	0xffffffff


	//   ....[98]....
        /*0bdc*/ 	.word	0xffffffff


	//   ....[99]....
        /*0be0*/ 	.word	0xffffffff


	//   ....[100]....
        /*0be4*/ 	.word	0xffffffff


	//   ....[101]....
        /*0be8*/ 	.word	0xffffffff


	//   ....[102]....
        /*0bec*/ 	.word	0xffffffff


	//   ....[103]....
        /*0bf0*/ 	.word	0xffffffff


	//   ....[104]....
        /*0bf4*/ 	.word	0xffffffff


	//   ....[105]....
        /*0bf8*/ 	.word	0xffffffff


	//   ....[106]....
        /*0bfc*/ 	.word	0xffffffff


	//   ....[107]....
        /*0c00*/ 	.word	0xffffffff


	//   ....[108]....
        /*0c04*/ 	.word	0xffffffff


	//   ....[109]....
        /*0c08*/ 	.word	0xffffffff


	//   ....[110]....
        /*0c0c*/ 	.word	0xffffffff


	//   ....[111]....
        /*0c10*/ 	.word	0xffffffff


	//   ....[112]....
        /*0c14*/ 	.word	0xffffffff


	//   ....[113]....
        /*0c18*/ 	.word	0xffffffff


	//   ....[114]....
        /*0c1c*/ 	.word	0xffffffff


	//   ....[115]....
        /*0c20*/ 	.word	0xffffffff


	//   ....[116]....
        /*0c24*/ 	.word	0xffffffff


	//   ....[117]....
        /*0c28*/ 	.word	0xffffffff


	//   ....[118]....
        /*0c2c*/ 	.word	0xffffffff


	//   ....[119]....
        /*0c30*/ 	.word	0xffffffff


	//   ....[120]....
        /*0c34*/ 	.word	0xffffffff


	//   ....[121]....
        /*0c38*/ 	.word	0xffffffff


	//   ....[122]....
        /*0c3c*/ 	.word	0xffffffff


	//   ....[123]....
        /*0c40*/ 	.word	0xffffffff


	//   ....[124]....
        /*0c44*/ 	.word	0xffffffff


	//   ....[125]....
        /*0c48*/ 	.word	0xffffffff


	//   ....[126]....
        /*0c4c*/ 	.word	0xffffffff


	//   ....[127]....
        /*0c50*/ 	.word	0xffffffff


	//   ....[128]....
        /*0c54*/ 	.word	0xffffffff


	//   ....[129]....
        /*0c58*/ 	.word	0xffffffff


	//   ....[130]....
        /*0c5c*/ 	.word	0xffffffff


	//   ....[131]....
        /*0c60*/ 	.word	0xffffffff


	//   ....[132]....
        /*0c64*/ 	.word	0xffffffff


	//   ....[133]....
        /*0c68*/ 	.word	0xffffffff


	//   ....[134]....
        /*0c6c*/ 	.word	0xffffffff


	//   ....[135]....
        /*0c70*/ 	.word	0xffffffff


	//   ....[136]....
        /*0c74*/ 	.word	0xffffffff


	//   ....[137]....
        /*0c78*/ 	.word	0xffffffff


	//   ....[138]....
        /*0c7c*/ 	.word	0xffffffff


	//   ....[139]....
        /*0c80*/ 	.word	0xffffffff


	//   ....[140]....
        /*0c84*/ 	.word	0xffffffff


	//   ....[141]....
        /*0c88*/ 	.word	0xffffffff


	//   ....[142]....
        /*0c8c*/ 	.word	0xffffffff


	//   ....[143]....
        /*0c90*/ 	.word	0xffffffff


	//   ....[144]....
        /*0c94*/ 	.word	0xffffffff


	//   ....[145]....
        /*0c98*/ 	.word	0xffffffff


	//   ....[146]....
        /*0c9c*/ 	.word	0xffffffff


	//   ....[147]....
        /*0ca0*/ 	.word	0xffffffff


	//   ....[148]....
        /*0ca4*/ 	.word	0xffffffff


	//   ....[149]....
        /*0ca8*/ 	.word	0xffffffff


	//   ....[150]....
        /*0cac*/ 	.word	0xffffffff


	//   ....[151]....
        /*0cb0*/ 	.word	0xffffffff


	//   ....[152]....
        /*0cb4*/ 	.word	0xffffffff


	//   ....[153]....
        /*0cb8*/ 	.word	0xffffffff


	//   ....[154]....
        /*0cbc*/ 	.word	0xffffffff


	//   ....[155]....
        /*0cc0*/ 	.word	0xffffffff


	//   ....[156]....
        /*0cc4*/ 	.word	0xffffffff


	//   ....[157]....
        /*0cc8*/ 	.word	0xffffffff


	//   ....[158]....
        /*0ccc*/ 	.word	0xffffffff


	//   ....[159]....
        /*0cd0*/ 	.word	0xffffffff


	//   ....[160]....
        /*0cd4*/ 	.word	0xffffffff


	//   ....[161]....
        /*0cd8*/ 	.word	0xffffffff


	//   ....[162]....
        /*0cdc*/ 	.word	0xffffffff


	//   ....[163]....
        /*0ce0*/ 	.word	0xffffffff


	//   ....[164]....
        /*0ce4*/ 	.word	0xffffffff


	//   ....[165]....
        /*0ce8*/ 	.word	0xffffffff


	//   ....[166]....
        /*0cec*/ 	.word	0xffffffff


	//   ....[167]....
        /*0cf0*/ 	.word	0xffffffff


	//   ....[168]....
        /*0cf4*/ 	.word	0xffffffff


	//   ....[169]....
        /*0cf8*/ 	.word	0xffffffff


	//   ....[170]....
        /*0cfc*/ 	.word	0xffffffff


	//   ....[171]....
        /*0d00*/ 	.word	0xffffffff


	//   ....[172]....
        /*0d04*/ 	.word	0xffffffff


	//   ....[173]....
        /*0d08*/ 	.word	0xffffffff


	//   ....[174]....
        /*0d0c*/ 	.word	0xffffffff


	//   ....[175]....
        /*0d10*/ 	.word	0xffffffff


	//   ....[176]....
        /*0d14*/ 	.word	0xffffffff


	//   ....[177]....
        /*0d18*/ 	.word	0xffffffff


	//   ....[178]....
        /*0d1c*/ 	.word	0xffffffff


	//   ....[179]....
        /*0d20*/ 	.word	0xffffffff


	//   ....[180]....
        /*0d24*/ 	.word	0xffffffff


	//   ....[181]....
        /*0d28*/ 	.word	0xffffffff


	//   ....[182]....
        /*0d2c*/ 	.word	0xffffffff


	//   ....[183]....
        /*0d30*/ 	.word	0xffffffff


	//   ....[184]....
        /*0d34*/ 	.word	0xffffffff


	//   ....[185]....
        /*0d38*/ 	.word	0xffffffff


	//   ....[186]....
        /*0d3c*/ 	.word	0xffffffff


	//   ....[187]....
        /*0d40*/ 	.word	0xffffffff


	//   ....[188]....
        /*0d44*/ 	.word	0xffffffff


	//   ....[189]....
        /*0d48*/ 	.word	0xffffffff


	//   ....[190]....
        /*0d4c*/ 	.word	0xffffffff


	//   ....[191]....
        /*0d50*/ 	.word	0xffffffff


	//   ....[192]....
        /*0d54*/ 	.word	0xffffffff


	//   ....[193]....
        /*0d58*/ 	.word	0xffffffff


	//   ....[194]....
        /*0d5c*/ 	.word	0xffffffff


	//   ....[195]....
        /*0d60*/ 	.word	0xffffffff


	//   ....[196]....
        /*0d64*/ 	.word	0xffffffff


	//   ....[197]....
        /*0d68*/ 	.word	0xffffffff


	//   ....[198]....
        /*0d6c*/ 	.word	0xffffffff


	//   ....[199]....
        /*0d70*/ 	.word	0xffffffff


	//   ....[200]....
        /*0d74*/ 	.word	0xffffffff


	//   ....[201]....
        /*0d78*/ 	.word	0x0500000f


	//   ....[202]....
        /*0d7c*/ 	.word	0x0500000f


	//   ....[203]....
        /*0d80*/ 	.word	0x0500000f


	//   ....[204]....
        /*0d84*/ 	.word	0x0500000f


	//   ....[205]....
        /*0d88*/ 	.word	0x0500000f


	//   ....[206]....
        /*0d8c*/ 	.word	0x0500000f


	//   ....[207]....
        /*0d90*/ 	.word	0x0500000f


	//   ....[208]....
        /*0d94*/ 	.word	0x0500000f


	//   ....[209]....
        /*0d98*/ 	.word	0x0500000f


	//   ....[210]....
        /*0d9c*/ 	.word	0x0500000f


	//   ....[211]....
        /*0da0*/ 	.word	0x0500000f


	//   ....[212]....
        /*0da4*/ 	.word	0x0500000f


	//   ....[213]....
        /*0da8*/ 	.word	0x0500000f


	//   ....[214]....
        /*0dac*/ 	.word	0x0500000f


	//   ....[215]....
        /*0db0*/ 	.word	0x0500000f


	//   ....[216]....
        /*0db4*/ 	.word	0x0500000f


	//   ....[217]....
        /*0db8*/ 	.word	0x0500000f


	//   ....[218]....
        /*0dbc*/ 	.word	0x0500000f


	//   ....[219]....
        /*0dc0*/ 	.word	0x0500000f


	//   ....[220]....
        /*0dc4*/ 	.word	0x0500000f


	//   ....[221]....
        /*0dc8*/ 	.word	0x0500000f


	//   ....[222]....
        /*0dcc*/ 	.word	0x0500000f


	//   ....[223]....
        /*0dd0*/ 	.word	0x0500000f


	//   ....[224]....
        /*0dd4*/ 	.word	0x0500000f


	//   ....[225]....
        /*0dd8*/ 	.word	0x0500000f


	//   ....[226]....
        /*0ddc*/ 	.word	0x0500000f


	//   ....[227]....
        /*0de0*/ 	.word	0x0500000f


	//   ....[228]....
        /*0de4*/ 	.word	0x0500000f


	//   ....[229]....
        /*0de8*/ 	.word	0x0500000f


	//   ....[230]....
        /*0dec*/ 	.word	0x0500000f


	//   ....[231]....
        /*0df0*/ 	.word	0x0500000f


	//   ....[232]....
        /*0df4*/ 	.word	0x0500000f


	//   ....[233]....
        /*0df8*/ 	.word	0x0500000f


	//   ....[234]....
        /*0dfc*/ 	.word	0x0500000f


	//   ....[235]....
        /*0e00*/ 	.word	0x0500000f


	//   ....[236]....
        /*0e04*/ 	.word	0x0500000f


	//   ....[237]....
        /*0e08*/ 	.word	0x0500000f


	//   ....[238]....
        /*0e0c*/ 	.word	0x0500000f


	//   ....[239]....
        /*0e10*/ 	.word	0x0500000f


	//   ....[240]....
        /*0e14*/ 	.word	0x0500000f


	//   ....[241]....
        /*0e18*/ 	.word	0x0500000f


	//   ....[242]....
        /*0e1c*/ 	.word	0x0500000f


	//   ....[243]....
        /*0e20*/ 	.word	0x0500000f


	//   ....[244]....
        /*0e24*/ 	.word	0x0500000f


	//   ....[245]....
        /*0e28*/ 	.word	0x0500000f


	//   ....[246]....
        /*0e2c*/ 	.word	0x0500000f


	//   ....[247]....
        /*0e30*/ 	.word	0x0500000f


	//   ....[248]....
        /*0e34*/ 	.word	0x0500000f


	//   ....[249]....
        /*0e38*/ 	.word	0x0500000f


	//   ....[250]....
        /*0e3c*/ 	.word	0x0500000f


	//   ....[251]....
        /*0e40*/ 	.word	0x0500000f


	//   ....[252]....
        /*0e44*/ 	.word	0x0500000f


	//   ....[253]....
        /*0e48*/ 	.word	0x0500000f


	//   ....[254]....
        /*0e4c*/ 	.word	0x0500000f


	//   ....[255]....
        /*0e50*/ 	.word	0x0500000f


	//   ....[0]....
        /*0e54*/ 	.word	0x0500000f


	//   ....[1]....
        /*0e58*/ 	.word	0x0500000f


	//   ....[2]....
        /*0e5c*/ 	.word	0x0500000f


	//   ....[3]....
        /*0e60*/ 	.word	0x0500000f


	//   ....[4]....
        /*0e64*/ 	.word	0x0500000f


	//   ....[5]....
        /*0e68*/ 	.word	0x0500000f


	//   ....[6]....
        /*0e6c*/ 	.word	0x0500000f


	//   ....[7]....
        /*0e70*/ 	.word	0x0500000f


	//   ....[8]....
        /*0e74*/ 	.word	0x0500000f


	//   ....[9]....
        /*0e78*/ 	.word	0x0500000f


	//   ....[10]....
        /*0e7c*/ 	.word	0x0500000f


	//   ....[11]....
        /*0e80*/ 	.word	0x0500000f


	//   ....[12]....
        /*0e84*/ 	.word	0x0500000f


	//   ....[13]....
        /*0e88*/ 	.word	0x0500000f


	//   ....[14]....
        /*0e8c*/ 	.word	0x0500000f


	//   ....[15]....
        /*0e90*/ 	.word	0x0500000f


	//   ....[16]....
        /*0e94*/ 	.word	0x0500000f


	//   ....[17]....
        /*0e98*/ 	.word	0x0500000f


	//   ....[18]....
        /*0e9c*/ 	.word	0x0500000f


	//   ....[19]....
        /*0ea0*/ 	.word	0x0500000f


	//   ....[20]....
        /*0ea4*/ 	.word	0x0500000f


	//   ....[21]....
        /*0ea8*/ 	.word	0x0500000f


	//   ....[22]....
        /*0eac*/ 	.word	0x0500000f


	//   ....[23]....
        /*0eb0*/ 	.word	0x0500000f


	//   ....[24]....
        /*0eb4*/ 	.word	0x0500000f


	//   ....[25]....
        /*0eb8*/ 	.word	0x0500000f


	//   ....[26]....
        /*0ebc*/ 	.word	0x0500000f


	//   ....[27]....
        /*0ec0*/ 	.word	0x0500000f


	//   ....[28]....
        /*0ec4*/ 	.word	0x0500000f


	//   ....[29]....
        /*0ec8*/ 	.word	0x0500000f


	//   ....[30]....
        /*0ecc*/ 	.word	0x0500000f


	//   ....[31]....
        /*0ed0*/ 	.word	0x0500000f


	//   ....[32]....
        /*0ed4*/ 	.word	0x0500000f


	//   ....[33]....
        /*0ed8*/ 	.word	0x0500000f


	//   ....[34]....
        /*0edc*/ 	.word	0x0500000f


	//   ....[35]....
        /*0ee0*/ 	.word	0x0500000f


	//   ....[36]....
        /*0ee4*/ 	.word	0x0500000f


	//   ....[37]....
        /*0ee8*/ 	.word	0x0500000f


	//   ....[38]....
        /*0eec*/ 	.word	0x0500000f


	//   ....[39]....
        /*0ef0*/ 	.word	0x0500000f


	//   ....[40]....
        /*0ef4*/ 	.word	0x0500000f


	//   ....[41]....
        /*0ef8*/ 	.word	0x0500000f


	//   ....[42]....
        /*0efc*/ 	.word	0x0500000f


	//   ....[43]....
        /*0f00*/ 	.word	0x0500000f


	//   ....[44]....
        /*0f04*/ 	.word	0x0500000f


	//   ....[45]....
        /*0f08*/ 	.word	0x0500000f


	//   ....[46]....
        /*0f0c*/ 	.word	0x0500000f


	//   ....[47]....
        /*0f10*/ 	.word	0x0500000f


	//   ....[48]....
        /*0f14*/ 	.word	0x0500000f


	//   ....[49]....
        /*0f18*/ 	.word	0x0500000f


	//   ....[50]....
        /*0f1c*/ 	.word	0x0500000f


	//   ....[51]....
        /*0f20*/ 	.word	0x0500000f


	//   ....[52]....
        /*0f24*/ 	.word	0x0500000f


	//   ....[53]....
        /*0f28*/ 	.word	0x0500000f


	//   ....[54]....
        /*0f2c*/ 	.word	0x0500000f


	//   ....[55]....
        /*0f30*/ 	.word	0x0500000f


	//   ....[56]....
        /*0f34*/ 	.word	0x0500000f


	//   ....[57]....
        /*0f38*/ 	.word	0x0500000f


	//   ....[58]....
        /*0f3c*/ 	.word	0x0500000f


	//   ....[59]....
        /*0f40*/ 	.word	0x0500000f


	//   ....[60]....
        /*0f44*/ 	.word	0x0500000f


	//   ....[61]....
        /*0f48*/ 	.word	0x0500000f


	//   ....[62]....
        /*0f4c*/ 	.word	0x0500000f


	//   ....[63]....
        /*0f50*/ 	.word	0x0500000f


	//   ....[64]....
        /*0f54*/ 	.word	0x0500000f


	//   ....[65]....
        /*0f58*/ 	.word	0x0500000f


	//   ....[66]....
        /*0f5c*/ 	.word	0x0500000f


	//   ....[67]....
        /*0f60*/ 	.word	0x0500000f


	//   ....[68]....
        /*0f64*/ 	.word	0x0500000f


	//   ....[69]....
        /*0f68*/ 	.word	0x0500000f


	//   ....[70]....
        /*0f6c*/ 	.word	0x0500000f


	//   ....[71]....
        /*0f70*/ 	.word	0x0500000f


	//----- nvinfo : EIATTR_COOP_GROUP_INSTR_OFFSETS
	.align		4
.L_557:
        /*0f74*/ 	.byte	0x04, 0x28
        /*0f76*/ 	.short	(.L_559 - .L_558)


	//   ....[0]....
.L_558:
        /*0f78*/ 	.word	0x00000060


	//   ....[1]....
        /*0f7c*/ 	.word	0x00000140


	//   ....[2]....
        /*0f80*/ 	.word	0x00000190


	//   ....[3]....
        /*0f84*/ 	.word	0x000003c0


	//   ....[4]....
        /*0f88*/ 	.word	0x00000520


	//   ....[5]....
        /*0f8c*/ 	.word	0x00000640


	//   ....[6]....
        /*0f90*/ 	.word	0x000007a0


	//   ....[7]....
        /*0f94*/ 	.word	0x00004370


	//   ....[8]....
        /*0f98*/ 	.word	0x00004380


	//   ....[9]....
        /*0f9c*/ 	.word	0x00005190


	//   ....[10]....
        /*0fa0*/ 	.word	0x000051a0


	//   ....[11]....
        /*0fa4*/ 	.word	0x00006030


	//   ....[12]....
        /*0fa8*/ 	.word	0x00006040


	//   ....[13]....
        /*0fac*/ 	.word	0x00007b80


	//   ....[14]....
        /*0fb0*/ 	.word	0x00007b90


	//   ....[15]....
        /*0fb4*/ 	.word	0x00008be0


	//   ....[16]....
        /*0fb8*/ 	.word	0x00008bf0


	//   ....[17]....
        /*0fbc*/ 	.word	0x00009c60


	//   ....[18]....
        /*0fc0*/ 	.word	0x00009c70


	//   ....[19]....
        /*0fc4*/ 	.word	0x0000aee0


	//   ....[20]....
        /*0fc8*/ 	.word	0x0000aef0


	//   ....[21]....
        /*0fcc*/ 	.word	0x0000b0b0


	//   ....[22]....
        /*0fd0*/ 	.word	0x0000b0c0


	//   ....[23]....
        /*0fd4*/ 	.word	0x0000b290


	//   ....[24]....
        /*0fd8*/ 	.word	0x0000b2a0


	//   ....[25]....
        /*0fdc*/ 	.word	0x0000b6f0


	//   ....[26]....
        /*0fe0*/ 	.word	0x0000b700


	//   ....[27]....
        /*0fe4*/ 	.word	0x0000b880


	//   ....[28]....
        /*0fe8*/ 	.word	0x0000b8a0


	//   ....[29]....
        /*0fec*/ 	.word	0x0000ba30


	//   ....[30]....
        /*0ff0*/ 	.word	0x0000ba50


	//   ....[31]....
        /*0ff4*/ 	.word	0x0000c570


	//   ....[32]....
        /*0ff8*/ 	.word	0x0000cc70


	//   ....[33]....
        /*0ffc*/ 	.word	0x0000cc80


	//   ....[34]....
        /*1000*/ 	.word	0x0000cc90


	//   ....[35]....
        /*1004*/ 	.word	0x0000cca0


	//   ....[36]....
        /*1008*/ 	.word	0x0000d2b0


	//   ....[37]....
        /*100c*/ 	.word	0x0000d2c0


	//   ....[38]....
        /*1010*/ 	.word	0x0000d2d0


	//   ....[39]....
        /*1014*/ 	.word	0x0000d2e0


	//   ....[40]....
        /*1018*/ 	.word	0x0000d880


	//   ....[41]....
        /*101c*/ 	.word	0x0000d890


	//   ....[42]....
        /*1020*/ 	.word	0x0000d8a0


	//   ....[43]....
        /*1024*/ 	.word	0x0000d8b0


	//   ....[44]....
        /*1028*/ 	.word	0x0000de70


	//   ....[45]....
        /*102c*/ 	.word	0x0000de80


	//   ....[46]....
        /*1030*/ 	.word	0x0000de90


	//   ....[47]....
        /*1034*/ 	.word	0x0000dea0


	//   ....[48]....
        /*1038*/ 	.word	0x000115a0


	//   ....[49]....
        /*103c*/ 	.word	0x000115b0


	//   ....[50]....
        /*1040*/ 	.word	0x000115c0


	//   ....[51]....
        /*1044*/ 	.word	0x000115d0


	//   ....[52]....
        /*1048*/ 	.word	0x00011ab0


	//   ....[53]....
        /*104c*/ 	.word	0x00011ac0


	//   ....[54]....
        /*1050*/ 	.word	0x00011ad0


	//   ....[55]....
        /*1054*/ 	.word	0x00011ae0


	//   ....[56]....
        /*1058*/ 	.word	0x00011f10


	//   ....[57]....
        /*105c*/ 	.word	0x00011f20


	//   ....[58]....
        /*1060*/ 	.word	0x00011f30


	//   ....[59]....
        /*1064*/ 	.word	0x00011f40


	//   ....[60]....
        /*1068*/ 	.word	0x00012390


	//   ....[61]....
        /*106c*/ 	.word	0x000123a0


	//   ....[62]....
        /*1070*/ 	.word	0x000123b0


	//   ....[63]....
        /*1074*/ 	.word	0x000123c0


	//   ....[64]....
        /*1078*/ 	.word	0x00019150


	//   ....[65]....
        /*107c*/ 	.word	0x00019540


	//   ....[66]....
        /*1080*/ 	.word	0x00019590


	//   ....[67]....
        /*1084*/ 	.word	0x00019640


	//   ....[68]....
        /*1088*/ 	.word	0x00019a10


	//   ....[69]....
        /*108c*/ 	.word	0x00019a30


	//   ....[70]....
        /*1090*/ 	.word	0x0001e530


	//   ....[71]....
        /*1094*/ 	.word	0x0001e550


	//   ....[72]....
        /*1098*/ 	.word	0x0001ea50


	//   ....[73]....
        /*109c*/ 	.word	0x0001eb50


	//   ....[74]....
        /*10a0*/ 	.word	0x0001efd0


	//   ....[75]....
        /*10a4*/ 	.word	0x0001f020


	//   ....[76]....
        /*10a8*/ 	.word	0x00023610


	//   ....[77]....
        /*10ac*/ 	.word	0x00023640


	//   ....[78]....
        /*10b0*/ 	.word	0x00023930


	//   ....[79]....
        /*10b4*/ 	.word	0x000239a0


	//   ....[80]....
        /*10b8*/ 	.word	0x00024af0


	//   ....[81]....
        /*10bc*/ 	.word	0x00024bc0


	//   ....[82]....
        /*10c0*/ 	.word	0x00024da0


	//   ....[83]....
        /*10c4*/ 	.word	0x00024dc0


	//   ....[84]....
        /*10c8*/ 	.word	0x000268f0


	//   ....[85]....
        /*10cc*/ 	.word	0x00026900


	//   ....[86]....
        /*10d0*/ 	.word	0x00026910


	//   ....[87]....
        /*10d4*/ 	.word	0x00026920


	//   ....[88]....
        /*10d8*/ 	.word	0x00027330


	//   ....[89]....
        /*10dc*/ 	.word	0x00027340


	//   ....[90]....
        /*10e0*/ 	.word	0x000274b0


	//   ....[91]....
        /*10e4*/ 	.word	0x000274d0


	//   ....[92]....
        /*10e8*/ 	.word	0x00027620


	//   ....[93]....
        /*10ec*/ 	.word	0x00027640


	//   ....[94]....
        /*10f0*/ 	.word	0x000277a0


	//   ....[95]....
        /*10f4*/ 	.word	0x000277c0


	//   ....[96]....
        /*10f8*/ 	.word	0x00027fb0


	//   ....[97]....
        /*10fc*/ 	.word	0x00027fe0


	//   ....[98]....
        /*1100*/ 	.word	0x00028840


	//   ....[99]....
        /*1104*/ 	.word	0x00028850


	//   ....[100]....
        /*1108*/ 	.word	0x00029990


	//   ....[101]....
        /*110c*/ 	.word	0x000299b0


	//   ....[102]....
        /*1110*/ 	.word	0x00029b00


	//   ....[103]....
        /*1114*/ 	.word	0x00029b20


	//   ....[104]....
        /*1118*/ 	.word	0x00029c70


	//   ....[105]....
        /*111c*/ 	.word	0x00029c90


	//   ....[106]....
        /*1120*/ 	.word	0x00029df0


	//   ....[107]....
        /*1124*/ 	.word	0x00029e10


	//   ....[108]....
        /*1128*/ 	.word	0x00029ff0


	//   ....[109]....
        /*112c*/ 	.word	0x0002a1f0


	//   ....[110]....
        /*1130*/ 	.word	0x0002a220


	//   ....[111]....
        /*1134*/ 	.word	0x0002a250


	//   ....[112]....
        /*1138*/ 	.word	0x0002a280


	//   ....[113]....
        /*113c*/ 	.word	0x0002a2b0


	//   ....[114]....
        /*1140*/ 	.word	0x0002a2e0


	//   ....[115]....
        /*1144*/ 	.word	0x0002a480


	//   ....[116]....
        /*1148*/ 	.word	0x0002a4b0


	//   ....[117]....
        /*114c*/ 	.word	0x0002a4e0


	//   ....[118]....
        /*1150*/ 	.word	0x0002a510


	//   ....[119]....
        /*1154*/ 	.word	0x0002a540


	//   ....[120]....
        /*1158*/ 	.word	0x0002a570


	//   ....[121]....
        /*115c*/ 	.word	0x0002a600


	//   ....[122]....
        /*1160*/ 	.word	0x0002a630


	//   ....[123]....
        /*1164*/ 	.word	0x0002a640


	//   ....[124]....
        /*1168*/ 	.word	0x0002a680


	//   ....[125]....
        /*116c*/ 	.word	0x0002bbb0


	//   ....[126]....
        /*1170*/ 	.word	0x0002e2e0


	//   ....[127]....
        /*1174*/ 	.word	0x0002e320


	//   ....[128]....
        /*1178*/ 	.word	0x0002e350


	//   ....[129]....
        /*117c*/ 	.word	0x0002e420


	//   ....[130]....
        /*1180*/ 	.word	0x0002e450


	//   ....[131]....
        /*1184*/ 	.word	0x0002e4b0


	//   ....[132]....
        /*1188*/ 	.word	0x0002e4f0


	//   ....[133]....
        /*118c*/ 	.word	0x0002e550


	//   ....[134]....
        /*1190*/ 	.word	0x0002e570


	//   ....[135]....
        /*1194*/ 	.word	0x0002e5a0


	//   ....[136]....
        /*1198*/ 	.word	0x0002edc0


	//   ....[137]....
        /*119c*/ 	.word	0x0002ee00


	//   ....[138]....
        /*11a0*/ 	.word	0x0002ee20


	//   ....[139]....
        /*11a4*/ 	.word	0x0002eec0


	//   ....[140]....
        /*11a8*/ 	.word	0x0002eed0


	//   ....[141]....
        /*11ac*/ 	.word	0x0002ef80


	//   ....[142]....
        /*11b0*/ 	.word	0x0002ef90


	//   ....[143]....
        /*11b4*/ 	.word	0x0002f040


	//   ....[144]....
        /*11b8*/ 	.word	0x0002f050


	//   ....[145]....
        /*11bc*/ 	.word	0x0002f100


	//   ....[146]....
        /*11c0*/ 	.word	0x0002f110


	//   ....[147]....
        /*11c4*/ 	.word	0x0002f1c0


	//   ....[148]....
        /*11c8*/ 	.word	0x0002f1d0


	//   ....[149]....
        /*11cc*/ 	.word	0x0002f280


	//   ....[150]....
        /*11d0*/ 	.word	0x0002f290


	//   ....[151]....
        /*11d4*/ 	.word	0x0002f2e0


	//   ....[152]....
        /*11d8*/ 	.word	0x0002faf0


	//   ....[153]....
        /*11dc*/ 	.word	0x0002fb30


	//   ....[154]....
        /*11e0*/ 	.word	0x0002fb60


	//   ....[155]....
        /*11e4*/ 	.word	0x0002fc20


	//   ....[156]....
        /*11e8*/ 	.word	0x0002fc50


	//   ....[157]....
        /*11ec*/ 	.word	0x0002fca0


	//   ....[158]....
        /*11f0*/ 	.word	0x0002fcd0


	//   ....[159]....
        /*11f4*/ 	.word	0x0002fd20


	//   ....[160]....
        /*11f8*/ 	.word	0x0002fd50


	//   ....[161]....
        /*11fc*/ 	.word	0x0002fdc0


	//   ....[162]....
        /*1200*/ 	.word	0x000300c0


	//   ....[163]....
        /*1204*/ 	.word	0x000300f0


	//   ....[164]....
        /*1208*/ 	.word	0x000301b0


	//   ....[165]....
        /*120c*/ 	.word	0x000301c0


	//   ....[166]....
        /*1210*/ 	.word	0x00030270


	//   ....[167]....
        /*1214*/ 	.word	0x00030280


	//   ....[168]....
        /*1218*/ 	.word	0x00030330


	//   ....[169]....
        /*121c*/ 	.word	0x00030340


	//   ....[170]....
        /*1220*/ 	.word	0x00030350


	//   ....[171]....
        /*1224*/ 	.word	0x00030400


	//   ....[172]....
        /*1228*/ 	.word	0x000309b0


	//   ....[173]....
        /*122c*/ 	.word	0x000309f0


	//   ....[174]....
        /*1230*/ 	.word	0x00030a80


	//   ....[175]....
        /*1234*/ 	.word	0x00030ab0


	//   ....[176]....
        /*1238*/ 	.word	0x00030b40


	//   ....[177]....
        /*123c*/ 	.word	0x00030b70


	//   ....[178]....
        /*1240*/ 	.word	0x00030c00


	//   ....[179]....
        /*1244*/ 	.word	0x00030c30


	//   ....[180]....
        /*1248*/ 	.word	0x00030c40


	//   ....[181]....
        /*124c*/ 	.word	0x00030cd0


	//   ....[182]....
        /*1250*/ 	.word	0x00031160


	//   ....[183]....
        /*1254*/ 	.word	0x00031190


	//   ....[184]....
        /*1258*/ 	.word	0x00031200


	//   ....[185]....
        /*125c*/ 	.word	0x00031230


	//   ....[186]....
        /*1260*/ 	.word	0x00031260


	//   ....[187]....
        /*1264*/ 	.word	0x00031290


	//   ....[188]....
        /*1268*/ 	.word	0x000312c0


	//   ....[189]....
        /*126c*/ 	.word	0x000312f0


	//   ....[190]....
        /*1270*/ 	.word	0x000314a0


	//   ....[191]....
        /*1274*/ 	.word	0x000314d0


	//   ....[192]....
        /*1278*/ 	.word	0x00031500


	//   ....[193]....
        /*127c*/ 	.word	0x00031530


	//   ....[194]....
        /*1280*/ 	.word	0x00031560


	//   ....[195]....
        /*1284*/ 	.word	0x00031590


	//   ....[196]....
        /*1288*/ 	.word	0x00031650


	//   ....[197]....
        /*128c*/ 	.word	0x00031670


	//   ....[198]....
        /*1290*/ 	.word	0x00031690


	//   ....[199]....
        /*1294*/ 	.word	0x000316f0


	//   ....[200]....
        /*1298*/ 	.word	0x00032120


	//   ....[201]....
        /*129c*/ 	.word	0x00032440


	//   ....[202]....
        /*12a0*/ 	.word	0x000324d0


	//   ....[203]....
        /*12a4*/ 	.word	0x00032570


	//   ....[204]....
        /*12a8*/ 	.word	0x00032600


	//   ....[205]....
        /*12ac*/ 	.word	0x000326a0


	//   ....[206]....
        /*12b0*/ 	.word	0x00032730


	//   ....[207]....
        /*12b4*/ 	.word	0x00032820


	//   ....[208]....
        /*12b8*/ 	.word	0x000328b0


	//   ....[209]....
        /*12bc*/ 	.word	0x00032950


	//   ....[210]....
        /*12c0*/ 	.word	0x000329e0


	//   ....[211]....
        /*12c4*/ 	.word	0x00032a80


	//   ....[212]....
        /*12c8*/ 	.word	0x00032b10


	//   ....[213]....
        /*12cc*/ 	.word	0x00032c00


	//   ....[214]....
        /*12d0*/ 	.word	0x00032c90


	//   ....[215]....
        /*12d4*/ 	.word	0x00032d30


	//   ....[216]....
        /*12d8*/ 	.word	0x00032dc0


	//   ....[217]....
        /*12dc*/ 	.word	0x00032e60


	//   ....[218]....
        /*12e0*/ 	.word	0x00032ef0


	//   ....[219]....
        /*12e4*/ 	.word	0x00032fe0


	//   ....[220]....
        /*12e8*/ 	.word	0x00033070


	//   ....[221]....
        /*12ec*/ 	.word	0x000330c0


	//   ....[222]....
        /*12f0*/ 	.word	0x00033110


	//   ....[223]....
        /*12f4*/ 	.word	0x000331b0


	//   ....[224]....
        /*12f8*/ 	.word	0x00033240


	//   ....[225]....
        /*12fc*/ 	.word	0x00033290


	//   ....[226]....
        /*1300*/ 	.word	0x000332e0


	//   ....[227]....
        /*1304*/ 	.word	0x00033380


	//   ....[228]....
        /*1308*/ 	.word	0x00033410


	//   ....[229]....
        /*130c*/ 	.word	0x00033460


	//   ....[230]....
        /*1310*/ 	.word	0x000334b0


	//   ....[231]....
        /*1314*/ 	.word	0x00033550


	//   ....[232]....
        /*1318*/ 	.word	0x000335e0


	//   ....[233]....
        /*131c*/ 	.word	0x00033630


	//   ....[234]....
        /*1320*/ 	.word	0x00033680


	//   ....[235]....
        /*1324*/ 	.word	0x00033770


	//   ....[236]....
        /*1328*/ 	.word	0x00033800


	//   ....[237]....
        /*132c*/ 	.word	0x00033850


	//   ....[238]....
        /*1330*/ 	.word	0x000338a0


	//   ....[239]....
        /*1334*/ 	.word	0x00033930


	//   ....[240]....
        /*1338*/ 	.word	0x000339c0


	//   ....[241]....
        /*133c*/ 	.word	0x00033a10


	//   ....[242]....
        /*1340*/ 	.word	0x00033a60


	//   ....[243]....
        /*1344*/ 	.word	0x00033af0


	//   ....[244]....
        /*1348*/ 	.word	0x00033b80


	//   ....[245]....
        /*134c*/ 	.word	0x00033bd0


	//   ....[246]....
        /*1350*/ 	.word	0x00033c20


	//   ....[247]....
        /*1354*/ 	.word	0x00033cc0


	//   ....[248]....
        /*1358*/ 	.word	0x00033d50


	//   ....[249]....
        /*135c*/ 	.word	0x00033da0


	//   ....[250]....
        /*1360*/ 	.word	0x00033df0


	//   ....[251]....
        /*1364*/ 	.word	0x000340f0


	//   ....[252]....
        /*1368*/ 	.word	0x000343d0


	//   ....[253]....
        /*136c*/ 	.word	0x000344c0


	//   ....[254]....
        /*1370*/ 	.word	0x00034580


	//   ....[255]....
        /*1374*/ 	.word	0x000346f0


	//   ....[0]....
        /*1378*/ 	.word	0x00034740


	//   ....[1]....
        /*137c*/ 	.word	0x00034850


	//   ....[2]....
        /*1380*/ 	.word	0x000348b0


	//   ....[3]....
        /*1384*/ 	.word	0x000349c0


	//   ....[4]....
        /*1388*/ 	.word	0x00034a20


	//   ....[5]....
        /*138c*/ 	.word	0x00034b20


	//   ....[6]....
        /*1390*/ 	.word	0x00034b70


	//   ....[7]....
        /*1394*/ 	.word	0x00034c20


	//   ....[8]....
        /*1398*/ 	.word	0x00034c80


	//   ....[9]....
        /*139c*/ 	.word	0x00034db0


	//   ....[10]....
        /*13a0*/ 	.word	0x00034e00


	//   ....[11]....
        /*13a4*/ 	.word	0x00034f40


	//   ....[12]....
        /*13a8*/ 	.word	0x00034f90


	//   ....[13]....
        /*13ac*/ 	.word	0x000350d0


	//   ....[14]....
        /*13b0*/ 	.word	0x00035120


	//   ....[15]....
        /*13b4*/ 	.word	0x00035260


	//   ....[16]....
        /*13b8*/ 	.word	0x000352b0


	//   ....[17]....
        /*13bc*/ 	.word	0x000353f0


	//   ....[18]....
        /*13c0*/ 	.word	0x00035440


	//   ....[19]....
        /*13c4*/ 	.word	0x00035580


	//   ....[20]....
        /*13c8*/ 	.word	0x000355d0


	//   ....[21]....
        /*13cc*/ 	.word	0x000356f0


	//   ....[22]....
        /*13d0*/ 	.word	0x00035740


	//   ....[23]....
        /*13d4*/ 	.word	0x00035870


	//   ....[24]....
        /*13d8*/ 	.word	0x00035940


	//   ....[25]....
        /*13dc*/ 	.word	0x00035ab0


	//   ....[26]....
        /*13e0*/ 	.word	0x00035b00


	//   ....[27]....
        /*13e4*/ 	.word	0x00035c00


	//   ....[28]....
        /*13e8*/ 	.word	0x00035c50


	//   ....[29]....
        /*13ec*/ 	.word	0x00035d50


	//   ....[30]....
        /*13f0*/ 	.word	0x00035da0


	//   ....[31]....
        /*13f4*/ 	.word	0x00035ed0


	//   ....[32]....
        /*13f8*/ 	.word	0x00035f20


	//   ....[33]....
        /*13fc*/ 	.word	0x00036010


	//   ....[34]....
        /*1400*/ 	.word	0x000360b0


	//   ....[35]....
        /*1404*/ 	.word	0x000361f0


	//   ....[36]....
        /*1408*/ 	.word	0x00036240


	//   ....[37]....
        /*140c*/ 	.word	0x00036380


	//   ....[38]....
        /*1410*/ 	.word	0x000363d0


	//   ....[39]....
        /*1414*/ 	.word	0x00036510


	//   ....[40]....
        /*1418*/ 	.word	0x00036560


	//   ....[41]....
        /*141c*/ 	.word	0x000366a0


	//   ....[42]....
        /*1420*/ 	.word	0x000366f0


	//   ....[43]....
        /*1424*/ 	.word	0x000367e0


	//   ....[44]....
        /*1428*/ 	.word	0x000368a0


	//   ....[45]....
        /*142c*/ 	.word	0x00036a30


	//   ....[46]....
        /*1430*/ 	.word	0x00036a80


	//   ....[47]....
        /*1434*/ 	.word	0x00036bb0


	//   ....[48]....
        /*1438*/ 	.word	0x00036c00


	//   ....[49]....
        /*143c*/ 	.word	0x00036d30


	//   ....[50]....
        /*1440*/ 	.word	0x00036d80


	//   ....[51]....
        /*1444*/ 	.word	0x00036eb0


	//   ....[52]....
        /*1448*/ 	.word	0x00036f00


	//   ....[53]....
        /*144c*/ 	.word	0x00036f90


	//   ....[54]....
        /*1450*/ 	.word	0x00037030


	//   ....[55]....
        /*1454*/ 	.word	0x000371c0


	//   ....[56]....
        /*1458*/ 	.word	0x00037230


	//   ....[57]....
        /*145c*/ 	.word	0x000372a0


	//   ....[58]....
        /*1460*/ 	.word	0x00037310


	//   ....[59]....
        /*1464*/ 	.word	0x00037380


	//   ....[60]....
        /*1468*/ 	.word	0x00037400


	//   ....[61]....
        /*146c*/ 	.word	0x00037480


	//   ....[62]....
        /*1470*/ 	.word	0x00037510


	//   ....[63]....
        /*1474*/ 	.word	0x00037580


	//   ....[64]....
        /*1478*/ 	.word	0x000375f0


	//   ....[65]....
        /*147c*/ 	.word	0x00037660


	//   ....[66]....
        /*1480*/ 	.word	0x000376e0


	//   ....[67]....
        /*1484*/ 	.word	0x00037750


	//   ....[68]....
        /*1488*/ 	.word	0x000377e0


	//   ....[69]....
        /*148c*/ 	.word	0x00037840


	//   ....[70]....
        /*1490*/ 	.word	0x000378d0


	//   ....[71]....
        /*1494*/ 	.word	0x00037a00


	//----- nvinfo : EIATTR_REG_RECONFIG
	.align		4
.L_559:
        /*1498*/ 	.byte	0x01, 0x54
	.zero		2


	//----- nvinfo : EIATTR_SYSCALL_OFFSETS
	.align		4
        /*149c*/ 	.byte	0x04, 0x46
        /*149e*/ 	.short	(.L_561 - .L_560)


	//   ....[0]....
.L_560:
        /*14a0*/ 	.word	0x000026b0


	//   ....[1]....
        /*14a4*/ 	.word	0x00002800


	//   ....[2]....
        /*14a8*/ 	.word	0x0000c6e0


	//   ....[3]....
        /*14ac*/ 	.word	0x0000ca10


	//   ....[4]....
        /*14b0*/ 	.word	0x0002d910


	//   ....[5]....
        /*14b4*/ 	.word	0x0002da60


	//   ....[6]....
        /*14b8*/ 	.word	0x0002db50


	//   ....[7]....
        /*14bc*/ 	.word	0x0002ea30


	//----- nvinfo : EIATTR_MBARRIER_INSTR_OFFSETS
	.align		4
.L_561:
        /*14c0*/ 	.byte	0x04, 0x39
        /*14c2*/ 	.short	(.L_563 - .L_562)


	//   ....[0]....
.L_562:
        /*14c4*/ 	.word	0x00000270
        /*14c8*/ 	.word	0x000000ff
        /*14cc*/ 	.word	0x00038800
        /*14d0*/ 	.short	0x0100
        /*14d2*/ 	.byte	0x08
	.zero		1


	//   ....[1]....
        /*14d4*/ 	.word	0x00000280
        /*14d8*/ 	.word	0x000000ff
        /*14dc*/ 	.word	0x00038820
        /*14e0*/ 	.short	0x0100
        /*14e2*/ 	.byte	0x08
	.zero		1


	//   ....[2]....
        /*14e4*/ 	.word	0x00000370
        /*14e8*/ 	.word	0x000000ff
        /*14ec*/ 	.word	0x00038830
        /*14f0*/ 	.short	0x0100
        /*14f2*/ 	.byte	0x08
	.zero		1


	//   ....[3]....
        /*14f4*/ 	.word	0x00000380
        /*14f8*/ 	.word	0x000000ff
        /*14fc*/ 	.word	0x00038840
        /*1500*/ 	.short	0x0100
        /*1502*/ 	.byte	0x08
	.zero		1


	//   ....[4]....
        /*1504*/ 	.word	0x00000390
        /*1508*/ 	.word	0x000000ff
        /*150c*/ 	.word	0x00038838
        /*1510*/ 	.short	0x0100
        /*1512*/ 	.byte	0x08
	.zero		1


	//   ....[5]....
        /*1514*/ 	.word	0x000003a0
        /*1518*/ 	.word	0x000000ff
        /*151c*/ 	.word	0x00038848
        /*1520*/ 	.short	0x0100
        /*1522*/ 	.byte	0x08
	.zero		1


	//   ....[6]....
        /*1524*/ 	.word	0x000004d0
        /*1528*/ 	.word	0x000000ff
        /*152c*/ 	.word	0x00038850
        /*1530*/ 	.short	0x0100
        /*1532*/ 	.byte	0x08
	.zero		1


	//   ....[7]....
        /*1534*/ 	.word	0x000004e0
        /*1538*/ 	.word	0x000000ff
        /*153c*/ 	.word	0x00038860
        /*1540*/ 	.short	0x0100
        /*1542*/ 	.byte	0x08
	.zero		1


	//   ....[8]....
        /*1544*/ 	.word	0x000004f0
        /*1548*/ 	.word	0x000000ff
        /*154c*/ 	.word	0x00038858
        /*1550*/ 	.short	0x0100
        /*1552*/ 	.byte	0x08
	.zero		1


	//   ....[9]....
        /*1554*/ 	.word	0x00000500
        /*1558*/ 	.word	0x000000ff
        /*155c*/ 	.word	0x00038868
        /*1560*/ 	.short	0x0100
        /*1562*/ 	.byte	0x08
	.zero		1


	//   ....[10]....
        /*1564*/ 	.word	0x000005f0
        /*1568*/ 	.word	0x000000ff
        /*156c*/ 	.word	0x00038870
        /*1570*/ 	.short	0x0100
        /*1572*/ 	.byte	0x06
	.zero		1


	//   ....[11]....
        /*1574*/ 	.word	0x00000600
        /*1578*/ 	.word	0x000000ff
        /*157c*/ 	.word	0x00038880
        /*1580*/ 	.short	0x0100
        /*1582*/ 	.byte	0x06
	.zero		1


	//   ....[12]....
        /*1584*/ 	.word	0x00000610
        /*1588*/ 	.word	0x000000ff
        /*158c*/ 	.word	0x00038878
        /*1590*/ 	.short	0x0100
        /*1592*/ 	.byte	0x06
	.zero		1


	//   ....[13]....
        /*1594*/ 	.word	0x00000620
        /*1598*/ 	.word	0x000000ff
        /*159c*/ 	.word	0x00038888
        /*15a0*/ 	.short	0x0100
        /*15a2*/ 	.byte	0x06
	.zero		1


	//   ....[14]....
        /*15a4*/ 	.word	0x00000750
        /*15a8*/ 	.word	0x000000ff
        /*15ac*/ 	.word	0x00038890
        /*15b0*/ 	.short	0x0100
        /*15b2*/ 	.byte	0x08
	.zero		1


	//   ....[15]....
        /*15b4*/ 	.word	0x00000760
        /*15b8*/ 	.word	0x000000ff
        /*15bc*/ 	.word	0x000388a0
        /*15c0*/ 	.short	0x0100
        /*15c2*/ 	.byte	0x08
	.zero		1


	//   ....[16]....
        /*15c4*/ 	.word	0x00000770
        /*15c8*/ 	.word	0x000000ff
        /*15cc*/ 	.word	0x00038898
        /*15d0*/ 	.short	0x0100
        /*15d2*/ 	.byte	0x08
	.zero		1


	//   ....[17]....
        /*15d4*/ 	.word	0x00000780
        /*15d8*/ 	.word	0x000000ff
        /*15dc*/ 	.word	0x000388a8
        /*15e0*/ 	.short	0x0100
        /*15e2*/ 	.byte	0x08
	.zero		1


	//   ....[18]....
        /*15e4*/ 	.word	0x000008b0
        /*15e8*/ 	.word	0x000000ff
        /*15ec*/ 	.word	0x000388b0
        /*15f0*/ 	.short	0x0100
        /*15f2*/ 	.byte	0x08
	.zero		1


	//   ....[19]....
        /*15f4*/ 	.word	0x000008c0
        /*15f8*/ 	.word	0x000000ff
        /*15fc*/ 	.word	0x000388c0
        /*1600*/ 	.short	0x0100
        /*1602*/ 	.byte	0x08
	.zero		1


	//   ....[20]....
        /*1604*/ 	.word	0x000008d0
        /*1608*/ 	.word	0x000000ff
        /*160c*/ 	.word	0x000388b8
        /*1610*/ 	.short	0x0100
        /*1612*/ 	.byte	0x08
	.zero		1


	//   ....[21]....
        /*1614*/ 	.word	0x000008e0
        /*1618*/ 	.word	0x000000ff
        /*161c*/ 	.word	0x000388c8
        /*1620*/ 	.short	0x0100
        /*1622*/ 	.byte	0x08
	.zero		1


	//   ....[22]....
        /*1624*/ 	.word	0x00004320
        /*1628*/ 	.word	0x00000058
        /*162c*/ 	.word	0x00038890
        /*1630*/ 	.short	0x010a
        /*1632*/ 	.byte	0x3f
	.zero		1


	//   ....[23]....
        /*1634*/ 	.word	0x00007b10
        /*1638*/ 	.word	0x00000058
        /*163c*/ 	.word	0x00038890
        /*1640*/ 	.short	0x010a
        /*1642*/ 	.byte	0x3f
	.zero		1


	//   ....[24]....
        /*1644*/ 	.word	0x0000ad40
        /*1648*/ 	.word	0x00000058
        /*164c*/ 	.word	0x00038890
        /*1650*/ 	.short	0x010a
        /*1652*/ 	.byte	0x3f
	.zero		1


	//   ....[25]....
        /*1654*/ 	.word	0x0000b520
        /*1658*/ 	.word	0x0000000b
        /*165c*/ 	.word	0x00000000
        /*1660*/ 	.short	0x0101
        /*1662*/ 	.byte	0x3f
	.zero		1


	//   ....[26]....
        /*1664*/ 	.word	0x0000b560
        /*1668*/ 	.word	0x00000058
        /*166c*/ 	.word	0x000388b0
        /*1670*/ 	.short	0x010a
        /*1672*/ 	.byte	0x3f
	.zero		1


	//   ....[27]....
        /*1674*/ 	.word	0x0000bc90
        /*1678*/ 	.word	0x00000058
        /*167c*/ 	.word	0x00000000
        /*1680*/ 	.short	0x0101
        /*1682*/ 	.byte	0x3f
	.zero		1


	//   ....[28]....
        /*1684*/ 	.word	0x0000c770
        /*1688*/ 	.word	0x00000017
        /*168c*/ 	.word	0x00038800
        /*1690*/ 	.short	0x010a
        /*1692*/ 	.byte	0x3f
	.zero		1


	//   ....[29]....
        /*1694*/ 	.word	0x0000c7c0
        /*1698*/ 	.word	0x00000017
        /*169c*/ 	.word	0x00038800
        /*16a0*/ 	.short	0x010a
        /*16a2*/ 	.byte	0x3f
	.zero		1


	//   ....[30]....
        /*16a4*/ 	.word	0x0000e2e0
        /*16a8*/ 	.word	0x00000017
        /*16ac*/ 	.word	0x00038800
        /*16b0*/ 	.short	0x010a
        /*16b2*/ 	.byte	0x3f
	.zero		1


	//   ....[31]....
        /*16b4*/ 	.word	0x000126b0
        /*16b8*/ 	.word	0x00000017
        /*16bc*/ 	.word	0x00038800
        /*16c0*/ 	.short	0x010a
        /*16c2*/ 	.byte	0x3f
	.zero		1


	//   ....[32]....
        /*16c4*/ 	.word	0x00016010
        /*16c8*/ 	.word	0x00000000
        /*16cc*/ 	.word	0x00038830
        /*16d0*/ 	.short	0x010a
        /*16d2*/ 	.byte	0x3f
	.zero		1


	//   ....[33]....
        /*16d4*/ 	.word	0x00016050
        /*16d8*/ 	.word	0x00000000
        /*16dc*/ 	.word	0x00038830
        /*16e0*/ 	.short	0x010a
        /*16e2*/ 	.byte	0x3f
	.zero		1


	//   ....[34]....
        /*16e4*/ 	.word	0x00019d70
        /*16e8*/ 	.word	0x00000000
        /*16ec*/ 	.word	0x00000000
        /*16f0*/ 	.short	0x0101
        /*16f2*/ 	.byte	0x3f
	.zero		1


	//   ....[35]....
        /*16f4*/ 	.word	0x0001a940
        /*16f8*/ 	.word	0x0000000a
        /*16fc*/ 	.word	0x00038830
        /*1700*/ 	.short	0x010a
        /*1702*/ 	.byte	0x3f
	.zero		1


	//   ....[36]....
        /*1704*/ 	.word	0x0001a9c0
        /*1708*/ 	.word	0x0000000a
        /*170c*/ 	.word	0x00038830
        /*1710*/ 	.short	0x010a
        /*1712*/ 	.byte	0x3f
	.zero		1


	//   ....[37]....
        /*1714*/ 	.word	0x0001e0b0
        /*1718*/ 	.word	0x00000006
        /*171c*/ 	.word	0x00038850
        /*1720*/ 	.short	0x010a
        /*1722*/ 	.byte	0x3f
	.zero		1


	//   ....[38]....
        /*1724*/ 	.word	0x0001e100
        /*1728*/ 	.word	0x00000006
        /*172c*/ 	.word	0x00038850
        /*1730*/ 	.short	0x010a
        /*1732*/ 	.byte	0x3f
	.zero		1


	//   ....[39]....
        /*1734*/ 	.word	0x0001e4c0
        /*1738*/ 	.word	0x0000000a
        /*173c*/ 	.word	0x00000000
        /*1740*/ 	.short	0x0101
        /*1742*/ 	.byte	0x3f
	.zero		1


	//   ....[40]....
        /*1744*/ 	.word	0x0001f710
        /*1748*/ 	.word	0x00000006
        /*174c*/ 	.word	0x00000000
        /*1750*/ 	.short	0x0101
        /*1752*/ 	.byte	0x3f
	.zero		1


	//   ....[41]....
        /*1754*/ 	.word	0x0001f9b0
        /*1758*/ 	.word	0x00000003
        /*175c*/ 	.word	0x00038830
        /*1760*/ 	.short	0x010a
        /*1762*/ 	.byte	0x3f
	.zero		1


	//   ....[42]....
        /*1764*/ 	.word	0x0001fa30
        /*1768*/ 	.word	0x00000003
        /*176c*/ 	.word	0x00038830
        /*1770*/ 	.short	0x010a
        /*1772*/ 	.byte	0x3f
	.zero		1


	//   ....[43]....
        /*1774*/ 	.word	0x00023130
        /*1778*/ 	.word	0x00000006
        /*177c*/ 	.word	0x00038850
        /*1780*/ 	.short	0x010a
        /*1782*/ 	.byte	0x3f
	.zero		1


	//   ....[44]....
        /*1784*/ 	.word	0x00023180
        /*1788*/ 	.word	0x00000006
        /*178c*/ 	.word	0x00038850
        /*1790*/ 	.short	0x010a
        /*1792*/ 	.byte	0x3f
	.zero		1


	//   ....[45]....
        /*1794*/ 	.word	0x00023500
        /*1798*/ 	.word	0x00000002
        /*179c*/ 	.word	0x00000000
        /*17a0*/ 	.short	0x0101
        /*17a2*/ 	.byte	0x3f
	.zero		1


	//   ....[46]....
        /*17a4*/ 	.word	0x00024090
        /*17a8*/ 	.word	0x00000006
        /*17ac*/ 	.word	0x00000000
        /*17b0*/ 	.short	0x0101
        /*17b2*/ 	.byte	0x3f
	.zero		1


	//   ....[47]....
        /*17b4*/ 	.word	0x00024a40
        /*17b8*/ 	.word	0x0000000a
        /*17bc*/ 	.word	0x00038850
        /*17c0*/ 	.short	0x010a
        /*17c2*/ 	.byte	0x3f
	.zero		1


	//   ....[48]....
        /*17c4*/ 	.word	0x00024a90
        /*17c8*/ 	.word	0x0000000a
        /*17cc*/ 	.word	0x00038850
        /*17d0*/ 	.short	0x010a
        /*17d2*/ 	.byte	0x3f
	.zero		1


	//   ....[49]....
        /*17d4*/ 	.word	0x00024f80
        /*17d8*/ 	.word	0x0000000a
        /*17dc*/ 	.word	0x00000000
        /*17e0*/ 	.short	0x0101
        /*17e2*/ 	.byte	0x3f
	.zero		1


	//   ....[50]....
        /*17e4*/ 	.word	0x00027310
        /*17e8*/ 	.word	0x00000014
        /*17ec*/ 	.word	0x00000000
        /*17f0*/ 	.short	0x0101
        /*17f2*/ 	.byte	0x3f
	.zero		1


	//   ....[51]....
        /*17f4*/ 	.word	0x00027fd0
        /*17f8*/ 	.word	0x00000002
        /*17fc*/ 	.word	0x00000000
        /*1800*/ 	.short	0x0101
        /*1802*/ 	.byte	0x3f
	.zero		1


	//   ....[52]....
        /*1804*/ 	.word	0x0002bc90
        /*1808*/ 	.word	0x00000010
        /*180c*/ 	.word	0x00038820
        /*1810*/ 	.short	0x010a
        /*1812*/ 	.byte	0x3f
	.zero		1


	//   ....[53]....
        /*1814*/ 	.word	0x0002bd20
        /*1818*/ 	.word	0x0000000b
        /*181c*/ 	.word	0x000388a0
        /*1820*/ 	.short	0x010a
        /*1822*/ 	.byte	0x3f
	.zero		1


	//   ....[54]....
        /*1824*/ 	.word	0x0002c270
        /*1828*/ 	.word	0x0000000b
        /*182c*/ 	.word	0x000388c0
        /*1830*/ 	.short	0x010a
        /*1832*/ 	.byte	0x3f
	.zero		1


	//   ....[55]....
        /*1834*/ 	.word	0x0002c880
        /*1838*/ 	.word	0x0000000a
        /*183c*/ 	.word	0x000388a0
        /*1840*/ 	.short	0x010a
        /*1842*/ 	.byte	0x3f
	.zero		1


	//   ....[56]....
        /*1844*/ 	.word	0x0002cdc0
        /*1848*/ 	.word	0x0000000a
        /*184c*/ 	.word	0x000388c0
        /*1850*/ 	.short	0x010a
        /*1852*/ 	.byte	0x3f
	.zero		1


	//   ....[57]....
        /*1854*/ 	.word	0x0002e110
        /*1858*/ 	.word	0x00000005
        /*185c*/ 	.word	0x00038840
        /*1860*/ 	.short	0x010a
        /*1862*/ 	.byte	0x3f
	.zero		1


	//   ....[58]....
        /*1864*/ 	.word	0x0002e720
        /*1868*/ 	.word	0x00000005
        /*186c*/ 	.word	0x00038830
        /*1870*/ 	.short	0x0107
        /*1872*/ 	.byte	0x3f
	.zero		1


	//   ....[59]....
        /*1874*/ 	.word	0x0002e800
        /*1878*/ 	.word	0x00000005
        /*187c*/ 	.word	0x00038830
        /*1880*/ 	.short	0x0101
        /*1882*/ 	.byte	0x3f
	.zero		1


	//   ....[60]....
        /*1884*/ 	.word	0x0002f420
        /*1888*/ 	.word	0x00000010
        /*188c*/ 	.word	0x00038800
        /*1890*/ 	.short	0x0107
        /*1892*/ 	.byte	0x3f
	.zero		1


	//   ....[61]....
        /*1894*/ 	.word	0x0002f540
        /*1898*/ 	.word	0x00000010
        /*189c*/ 	.word	0x00038800
        /*18a0*/ 	.short	0x0101
        /*18a2*/ 	.byte	0x3f
	.zero		1


	//   ....[62]....
        /*18a4*/ 	.word	0x0002f560
        /*18a8*/ 	.word	0x00000010
        /*18ac*/ 	.word	0x00038820
        /*18b0*/ 	.short	0x010a
        /*18b2*/ 	.byte	0x3f
	.zero		1


	//   ....[63]....
        /*18b4*/ 	.word	0x0002f960
        /*18b8*/ 	.word	0x00000006
        /*18bc*/ 	.word	0x00038840
        /*18c0*/ 	.short	0x010a
        /*18c2*/ 	.byte	0x3f
	.zero		1


	//   ....[64]....
        /*18c4*/ 	.word	0x0002fee0
        /*18c8*/ 	.word	0x00000006
        /*18cc*/ 	.word	0x00038830
        /*18d0*/ 	.short	0x0107
        /*18d2*/ 	.byte	0x3f
	.zero		1


	//   ....[65]....
        /*18d4*/ 	.word	0x0002ffa0
        /*18d8*/ 	.word	0x00000006
        /*18dc*/ 	.word	0x00038830
        /*18e0*/ 	.short	0x0101
        /*18e2*/ 	.byte	0x3f
	.zero		1


	//   ....[66]....
        /*18e4*/ 	.word	0x00030000
        /*18e8*/ 	.word	0x00000006
        /*18ec*/ 	.word	0x00038860
        /*18f0*/ 	.short	0x010a
        /*18f2*/ 	.byte	0x3f
	.zero		1


	//   ....[67]....
        /*18f4*/ 	.word	0x00030530
        /*18f8*/ 	.word	0x00000006
        /*18fc*/ 	.word	0x00038850
        /*1900*/ 	.short	0x0107
        /*1902*/ 	.byte	0x3f
	.zero		1


	//   ....[68]....
        /*1904*/ 	.word	0x000306d0
        /*1908*/ 	.word	0x00000006
        /*190c*/ 	.word	0x00038850
        /*1910*/ 	.short	0x0101
        /*1912*/ 	.byte	0x3f
	.zero		1


	//   ....[69]....
        /*1914*/ 	.word	0x00030900
        /*1918*/ 	.word	0x00000004
        /*191c*/ 	.word	0x00038860
        /*1920*/ 	.short	0x010a
        /*1922*/ 	.byte	0x3f
	.zero		1


	//   ....[70]....
        /*1924*/ 	.word	0x00030e60
        /*1928*/ 	.word	0x00000004
        /*192c*/ 	.word	0x00038850
        /*1930*/ 	.short	0x0107
        /*1932*/ 	.byte	0x3f
	.zero		1


	//   ....[71]....
        /*1934*/ 	.word	0x00030f20
        /*1938*/ 	.word	0x00000004
        /*193c*/ 	.word	0x00038850
        /*1940*/ 	.short	0x0101
        /*1942*/ 	.byte	0x3f
	.zero		1


	//   ....[72]....
        /*1944*/ 	.word	0x000320a0
        /*1948*/ 	.word	0x00000005
        /*194c*/ 	.word	0x00038820
        /*1950*/ 	.short	0x010a
        /*1952*/ 	.byte	0x3f
	.zero		1


	//   ....[73]....
        /*1954*/ 	.word	0x00032210
        /*1958*/ 	.word	0x00000003
        /*195c*/ 	.word	0x00038840
        /*1960*/ 	.short	0x010a
        /*1962*/ 	.byte	0x3f
	.zero		1


	//   ....[74]....
        /*1964*/ 	.word	0x000322b0
        /*1968*/ 	.word	0x00000017
        /*196c*/ 	.word	0x00038840
        /*1970*/ 	.short	0x010a
        /*1972*/ 	.byte	0x3f
	.zero		1


	//   ....[75]....
        /*1974*/ 	.word	0x000322f0
        /*1978*/ 	.word	0x00000003
        /*197c*/ 	.word	0x00038860
        /*1980*/ 	.short	0x010a
        /*1982*/ 	.byte	0x3f
	.zero		1


	//   ....[76]....
        /*1984*/ 	.word	0x00032330
        /*1988*/ 	.word	0x00000017
        /*198c*/ 	.word	0x00038860
        /*1990*/ 	.short	0x010a
        /*1992*/ 	.byte	0x3f
	.zero		1


	//   ....[77]....
        /*1994*/ 	.word	0x00032390
        /*1998*/ 	.word	0x00000058
        /*199c*/ 	.word	0x00038890
        /*19a0*/ 	.short	0x010a
        /*19a2*/ 	.byte	0x3f
	.zero		1


	//   ....[78]....
        /*19a4*/ 	.word	0x00032770
        /*19a8*/ 	.word	0x00000058
        /*19ac*/ 	.word	0x00038890
        /*19b0*/ 	.short	0x010a
        /*19b2*/ 	.byte	0x3f
	.zero		1


	//   ....[79]....
        /*19b4*/ 	.word	0x00032b50
        /*19b8*/ 	.word	0x00000058
        /*19bc*/ 	.word	0x00038890
        /*19c0*/ 	.short	0x010a
        /*19c2*/ 	.byte	0x3f
	.zero		1


	//   ....[80]....
        /*19c4*/ 	.word	0x00032f30
        /*19c8*/ 	.word	0x00000058
        /*19cc*/ 	.word	0x000388b0
        /*19d0*/ 	.short	0x010a
        /*19d2*/ 	.byte	0x3f
	.zero		1


	//   ....[81]....
        /*19d4*/ 	.word	0x000336c0
        /*19d8*/ 	.word	0x00000017
        /*19dc*/ 	.word	0x00038800
        /*19e0*/ 	.short	0x010a
        /*19e2*/ 	.byte	0x3f
	.zero		1


	//   ....[82]....
        /*19e4*/ 	.word	0x00033e30
        /*19e8*/ 	.word	0x00000017
        /*19ec*/ 	.word	0x00038800
        /*19f0*/ 	.short	0x010a
        /*19f2*/ 	.byte	0x3f
	.zero		1


	//   ....[83]....
        /*19f4*/ 	.word	0x00033e80
        /*19f8*/ 	.word	0x00000000
        /*19fc*/ 	.word	0x00038830
        /*1a00*/ 	.short	0x010a
        /*1a02*/ 	.byte	0x3f
	.zero		1


	//   ....[84]....
        /*1a04*/ 	.word	0x00033ed0
        /*1a08*/ 	.word	0x0000000a
        /*1a0c*/ 	.word	0x00038830
        /*1a10*/ 	.short	0x010a
        /*1a12*/ 	.byte	0x3f
	.zero		1


	//   ....[85]....
        /*1a14*/ 	.word	0x00033f20
        /*1a18*/ 	.word	0x00000006
        /*1a1c*/ 	.word	0x00038850
        /*1a20*/ 	.short	0x010a
        /*1a22*/ 	.byte	0x3f
	.zero		1


	//   ....[86]....
        /*1a24*/ 	.word	0x00033f70
        /*1a28*/ 	.word	0x00000003
        /*1a2c*/ 	.word	0x00038830
        /*1a30*/ 	.short	0x010a
        /*1a32*/ 	.byte	0x3f
	.zero		1


	//   ....[87]....
        /*1a34*/ 	.word	0x00033fc0
        /*1a38*/ 	.word	0x00000006
        /*1a3c*/ 	.word	0x00038850
        /*1a40*/ 	.short	0x010a
        /*1a42*/ 	.byte	0x3f
	.zero		1


	//   ....[88]....
        /*1a44*/ 	.word	0x00034010
        /*1a48*/ 	.word	0x0000000a
        /*1a4c*/ 	.word	0x00038850
        /*1a50*/ 	.short	0x010a
        /*1a52*/ 	.byte	0x3f
	.zero		1


	//   ....[89]....
        /*1a54*/ 	.word	0x000341b0
        /*1a58*/ 	.word	0x00000010
        /*1a5c*/ 	.word	0x00038820
        /*1a60*/ 	.short	0x010a
        /*1a62*/ 	.byte	0x3f
	.zero		1


	//   ....[90]....
        /*1a64*/ 	.word	0x00034200
        /*1a68*/ 	.word	0x0000000b
        /*1a6c*/ 	.word	0x000388a0
        /*1a70*/ 	.short	0x010a
        /*1a72*/ 	.byte	0x3f
	.zero		1


	//   ....[91]....
        /*1a74*/ 	.word	0x00034250
        /*1a78*/ 	.word	0x0000000b
        /*1a7c*/ 	.word	0x000388c0
        /*1a80*/ 	.short	0x010a
        /*1a82*/ 	.byte	0x3f
	.zero		1


	//   ....[92]....
        /*1a84*/ 	.word	0x000342a0
        /*1a88*/ 	.word	0x0000000a
        /*1a8c*/ 	.word	0x000388a0
        /*1a90*/ 	.short	0x010a
        /*1a92*/ 	.byte	0x3f
	.zero		1


	//   ....[93]....
        /*1a94*/ 	.word	0x000342f0
        /*1a98*/ 	.word	0x0000000a
        /*1a9c*/ 	.word	0x000388c0
        /*1aa0*/ 	.short	0x010a
        /*1aa2*/ 	.byte	0x3f
	.zero		1


	//   ....[94]....
        /*1aa4*/ 	.word	0x00034410
        /*1aa8*/ 	.word	0x00000005
        /*1aac*/ 	.word	0x00038840
        /*1ab0*/ 	.short	0x010a
        /*1ab2*/ 	.byte	0x3f
	.zero		1


	//   ....[95]....
        /*1ab4*/ 	.word	0x00035770
        /*1ab8*/ 	.word	0x00000010
        /*1abc*/ 	.word	0x00038820
        /*1ac0*/ 	.short	0x010a
        /*1ac2*/ 	.byte	0x3f
	.zero		1


	//   ....[96]....
        /*1ac4*/ 	.word	0x000357c0
        /*1ac8*/ 	.word	0x00000006
        /*1acc*/ 	.word	0x00038840
        /*1ad0*/ 	.short	0x010a
        /*1ad2*/ 	.byte	0x3f
	.zero		1


	//   ....[97]....
        /*1ad4*/ 	.word	0x00035f60
        /*1ad8*/ 	.word	0x00000006
        /*1adc*/ 	.word	0x00038860
        /*1ae0*/ 	.short	0x010a
        /*1ae2*/ 	.byte	0x3f
	.zero		1


	//   ....[98]....
        /*1ae4*/ 	.word	0x00036730
        /*1ae8*/ 	.word	0x00000004
        /*1aec*/ 	.word	0x00038860
        /*1af0*/ 	.short	0x010a
        /*1af2*/ 	.byte	0x3f
	.zero		1


	//   ....[99]....
        /*1af4*/ 	.word	0x00037920
        /*1af8*/ 	.word	0x00000005
        /*1afc*/ 	.word	0x00038820
        /*1b00*/ 	.short	0x010a
        /*1b02*/ 	.byte	0x3f
	.zero		1


	//   ....[100]....
        /*1b04*/ 	.word	0x00037ac0
        /*1b08*/ 	.word	0x00000003
        /*1b0c*/ 	.word	0x00038840
        /*1b10*/ 	.short	0x010a
        /*1b12*/ 	.byte	0x3f
	.zero		1


	//   ....[101]....
        /*1b14*/ 	.word	0x00037b10
        /*1b18*/ 	.word	0x00000017
        /*1b1c*/ 	.word	0x00038840
        /*1b20*/ 	.short	0x010a
        /*1b22*/ 	.byte	0x3f
	.zero		1


	//   ....[102]....
        /*1b24*/ 	.word	0x00037b60
        /*1b28*/ 	.word	0x00000003
        /*1b2c*/ 	.word	0x00038860
        /*1b30*/ 	.short	0x010a
        /*1b32*/ 	.byte	0x3f
	.zero		1


	//----- nvinfo : EIATTR_NUM_MBARRIERS
	.align		4
.L_563:
        /*1b34*/ 	.byte	0x03, 0x38
        /*1b36*/ 	.short	0x0016


	//----- nvinfo : EIATTR_EXIT_INSTR_OFFSETS
	.align		4
        /*1b38*/ 	.byte	0x04, 0x1c
        /*1b3a*/ 	.short	(.L_565 - .L_564)


	//   ....[0]....
.L_564:
        /*1b3c*/ 	.word	0x00032380


	//----- nvinfo : EIATTR_MAX_THREADS
	.align		4
.L_565:
        /*1b40*/ 	.byte	0x04, 0x05
        /*1b42*/ 	.short	(.L_567 - .L_566)
.L_566:
        /*1b44*/ 	.word	0x00000180
        /*1b48*/ 	.word	0x00000001
        /*1b4c*/ 	.word	0x00000001


	//----- nvinfo : EIATTR_CRS_STACK_SIZE
	.align		4
.L_567:
        /*1b50*/ 	.byte	0x04, 0x1e
        /*1b52*/ 	.short	(.L_569 - .L_568)
.L_568:
        /*1b54*/ 	.word	0x00000000


	//----- nvinfo : EIATTR_CBANK_PARAM_SIZE
	.align		4
.L_569:
        /*1b58*/ 	.byte	0x03, 0x19
        /*1b5a*/ 	.short	0x0af0


	//----- nvinfo : EIATTR_PARAM_CBANK
	.align		4
        /*1b5c*/ 	.byte	0x04, 0x0a
        /*1b5e*/ 	.short	(.L_571 - .L_570)
	.align		4
.L_570:
        /*1b60*/ 	.word	index@(.nv.constant0._ZN7cutlass13device_kernelIN5flash11enable_sm90INS1_16FlashAttnFwdSm90INS1_25CollectiveMainloopFwdSm90ILi2EN4cute5tupleIJNS5_1CILi1EEES8_S8_EEENS6_IJNS7_ILi128EEENS7_ILi80EEENS7_ILi256EEEEEELi256ENS_6half_tEfNS_4arch4Sm90ELb1ELb0ELb0ELb1ELb1ELb1ELb0ELb1ELb1ELb1ELb1ELb0EEENS1_21CollectiveEpilogueFwdINS6_IJSA_SC_SB_EEES9_SE_SG_Li256ELb1ELb1ELb1ELb0EEENS1_36VarlenDynamicPersistentTileSchedulerILi128ELi80ELi256ELi128ELb1ELb1ELb1ELb1ELb1ELb1EEEEEEEEEvNT_6ParamsE)
        /*1b64*/ 	.short	0x0210
        /*1b66*/ 	.short	0x0af0


	//----- nvinfo : EIATTR_SW_WAR
	.align		4
.L_571:
        /*1b68*/ 	.byte	0x04, 0x36
        /*1b6a*/ 	.short	(.L_573 - .L_572)
.L_572:
        /*1b6c*/ 	.word	0x00000008
.L_573:


//--------------------- .nv.info._ZN7cutlass13device_kernelIN5flash11enable_sm90INS1_16FlashAttnFwdSm90INS1_25CollectiveMainloopFwdSm90ILi2EN4cute5tupleIJNS5_1CILi1EEES8_S8_EEENS6_IJNS7_ILi128EEENS7_ILi96EEENS7_ILi192EEEEEELi192ENS_6half_tEfNS_4arch4Sm90ELb0ELb0ELb0ELb0ELb1ELb0ELb0ELb1ELb1ELb1ELb1ELb0EEENS1_21CollectiveEpilogueFwdINS6_IJSA_SC_SB_EEES9_SE_SG_Li256ELb0ELb1ELb1ELb0EEENS1_19SingleTileSchedulerILb0ELb1ELb1ELi128EEEEEEEEEvNT_6ParamsE --------------------------
	.section	.nv.info._ZN7cutlass13device_kernelIN5flash11enable_sm90INS1_16FlashAttnFwdSm90INS1_25CollectiveMainloopFwdSm90ILi2EN4cute5tupleIJNS5_1CILi1EEES8_S8_EEENS6_IJNS7_ILi128EEENS7_ILi96EEENS7_ILi192EEEEEELi192ENS_6half_tEfNS_4arch4Sm90ELb0ELb0ELb0ELb0ELb1ELb0ELb0ELb1ELb1ELb1ELb1ELb0EEENS1_21CollectiveEpilogueFwdINS6_IJSA_SC_SB_EEES9_SE_SG_Li256ELb0ELb1ELb1ELb0EEENS1_19SingleTileSchedulerILb0ELb1ELb1ELi128EEEEEEEEEvNT_6ParamsE,"",@"SHT_CUDA_INFO"
	.sectionflags	@""
	.align	4


	//----- nvinfo : EIATTR_CUDA_API_VERSION
	.align		4
        /*0000*/ 	.byte	0x04, 0x37
        /*0002*/ 	.short	(.L_575 - .L_574)
.L_574:
        /*0004*/ 	.word	0x00000082


	//----- nvinfo : EIATTR_KPARAM_INFO
	.align		4
.L_575:
        /*0008*/ 	.byte	0x04, 0x17
        /*000a*/ 	.short	(.L_577 - .L_576)
.L_576:
        /*000c*/ 	.word	0x00000000
        /*0010*/ 	.short	0x0000
        /*0012*/ 	.short	0x0070
        /*0014*/ 	.byte	0x00, 0xf0, 0x01, 0x28


	//----- nvinfo : EIATTR_SPARSE_MMA_MASK
	.align		4
.L_577:
        /*0018*/ 	.byte	0x03, 0x50
        /*001a*/ 	.short	0x0000


	//----- nvinfo : EIATTR_MAXREG_COUNT
	.align		4
        /*001c*/ 	.byte	0x03, 0x1b
        /*001e*/ 	.short	0x00a8


	//----- nvinfo : EIATTR_NUM_BARRIERS
	.align		4
        /*0020*/ 	.byte	0x02, 0x4c
        /*0022*/ 	.byte	0x09
	.zero		1


	//----- nvinfo : EIATTR_EXTERNS
	.align		4
        /*0024*/ 	.byte	0x04, 0x0f
        /*0026*/ 	.short	(.L_579 - .L_578)


	//   ....[0]....
	.align		4
.L_578:
        /*0028*/ 	.word	index@(__assertfail)


	//----- nvinfo : EIATTR_ANNOTATIONS
	.align		4
.L_579:
        /*002c*/ 	.byte	0x04, 0x55
        /*002e*/ 	.short	(.L_581 - .L_580)


	//   ....[0]....
.L_580:
        /*0030*/ 	.word	0x00000001
        /*0034*/ 	.byte	0xb0, 0x08, 0x00, 0x00, 0x01, 0x00, 0x00, 0x00, 0x50, 0x13, 0x00, 0x00, 0x01, 0x00, 0x00, 0x00
        /*0044*/ 	.byte	0xd0, 0x91, 0x00, 0x00, 0x01, 0x00, 0x00, 0x00, 0x30, 0x92, 0x00, 0x00, 0x01, 0x00, 0x00, 0x00
        /*0054*/ 	.byte	0x80, 0xa8, 0x00, 0x00, 0x01, 0x00, 0x00, 0x00, 0xd0, 0xbf, 0x00, 0x00


	//----- nvinfo : EIATTR_MERCURY_ISA_VERSION
	.align		4
.L_581:
        /*0060*/ 	.byte	0x03, 0x5f
        /*0062*/ 	.short	0x0101


	//----- nvinfo : EIATTR_INT_WARP_WIDE_INSTR_OFFSETS
	.align		4
        /*0064*/ 	.byte	0x04, 0x31
        /*0066*/ 	.short	(.L_583 - .L_582)


	//   ....[0]....
.L_582:
        /*0068*/ 	.word	0x000000c0


	//   ....[1]....
        /*006c*/ 	.word	0x000000d0


	//   ....[2]....
        /*0070*/ 	.word	0x00000170


	//----- nvinfo : EIATTR_COOP_GROUP_MASK_REGIDS
	.align		4
.L_583:
        /*0074*/ 	.byte	0x04, 0x29
        /*0076*/ 	.short	(.L_585 - .L_584)


	//   ....[0]....
.L_584:
        /*0078*/ 	.word	0xffffffff


	//   ....[1]....
        /*007c*/ 	.word	0xffffffff


	//   ....[2]....
        /*0080*/ 	.word	0xffffffff


	//   ....[3]....
        /*0084*/ 	.word	0xffffffff


	//   ....[4]....
        /*0088*/ 	.word	0xffffffff


	//   ....[5]....
        /*008c*/ 	.word	0xffffffff


	//   ....[6]....
        /*0090*/ 	.word	0xffffffff


	//   ....[7]....
        /*0094*/ 	.word	0xffffffff


	//   ....[8]....
        /*0098*/ 	.word	0xffffffff


	//   ....[9]....
        /*009c*/ 	.word	0xffffffff


	//   ....[10]....
        /*00a0*/ 	.word	0xffffffff


	//   ....[11]....
        /*00a4*/ 	.word	0xffffffff


	//   ....[12]....
        /*00a8*/ 	.word	0xffffffff


	//   ....[13]....
        /*00ac*/ 	.word	0xffffffff


	//   ....[14]....
        /*00b0*/ 	.word	0xffffffff


	//   ....[15]....
        /*00b4*/ 	.word	0xffffffff


	//   ....[16]....
        /*00b8*/ 	.word	0xffffffff


	//   ....[17]....
        /*00bc*/ 	.word	0xffffffff


	//   ....[18]....
        /*00c0*/ 	.word	0xffffffff


	//   ....[19]....
        /*00c4*/ 	.word	0xffffffff


	//   ....[20]....
        /*00c8*/ 	.word	0xffffffff


	//   ....[21]....
        /*00cc*/ 	.word	0xffffffff


	//   ....[22]....
        /*00d0*/ 	.word	0xffffffff


	//   ....[23]....
        /*00d4*/ 	.word	0xffffffff


	//   ....[24]....
        /*00d8*/ 	.word	0xffffffff


	//   ....[25]....
        /*00dc*/ 	.word	0xffffffff


	//   ....[26]....
        /*00e0*/ 	.word	0xffffffff


	//   ....[27]....
        /*00e4*/ 	.word	0xffffffff


	//   ....[28]....
        /*00e8*/ 	.word	0xffffffff


	//   ....[29]....
        /*00ec*/ 	.word	0xffffffff


	//   ....[30]....
        /*00f0*/ 	.word	0xffffffff


	//   ....[31]....
        /*00f4*/ 	.word	0xffffffff


	//   ....[32]....
        /*00f8*/ 	.word	0xffffffff


	//   ....[33]....
        /*00fc*/ 	.word	0xffffffff


	//   ....[34]....
        /*0100*/ 	.word	0xffffffff


	//   ....[35]....
        /*0104*/ 	.word	0xffffffff


	//   ....[36]....
        /*0108*/ 	.word	0xffffffff


	//   ....[37]....
        /*010c*/ 	.word	0xffffffff


	//   ....[38]....
        /*0110*/ 	.word	0xffffffff


	//   ....[39]....
        /*0114*/ 	.word	0xffffffff


	//   ....[40]....
        /*0118*/ 	.word	0xffffffff


	//   ....[41]....
        /*011c*/ 	.word	0xffffffff


	//   ....[42]....
        /*0120*/ 	.word	0xffffffff


	//   ....[43]....
        /*0124*/ 	.word	0xffffffff


	//   ....[44]....
        /*0128*/ 	.word	0xffffffff


	//   ....[45]....
        /*012c*/ 	.word	0xffffffff


	//   ....[46]....
        /*0130*/ 	.word	0xffffffff


	//   ....[47]....
        /*0134*/ 	.word	0xffffffff


	//   ....[48]....
        /*0138*/ 	.word	0xffffffff


	//   ....[49]....
        /*013c*/ 	.word	0xffffffff


	//   ....[50]....
        /*0140*/ 	.word	0xffffffff


	//   ....[51]....
        /*0144*/ 	.word	0xffffffff


	//   ....[52]....
        /*0148*/ 	.word	0xffffffff


	//   ....[53]....
        /*014c*/ 	.word	0xffffffff


	//   ....[54]....
        /*0150*/ 	.word	0xffffffff


	//   ....[55]....
        /*0154*/ 	.word	0xffffffff


	//   ....[56]....
        /*0158*/ 	.word	0xffffffff


	//   ....[57]....
        /*015c*/ 	.word	0xffffffff


	//   ....[58]....
        /*0160*/ 	.word	0xffffffff


	//   ....[59]....
        /*0164*/ 	.word	0xffffffff


	//   ....[60]....
        /*0168*/ 	.word	0xffffffff


	//   ....[61]....
        /*016c*/ 	.word	0xffffffff


	//   ....[62]....
        /*0170*/ 	.word	0xffffffff


	//   ....[63]....
        /*0174*/ 	.word	0xffffffff


	//   ....[64]....
        /*0178*/ 	.word	0xffffffff


	//   ....[65]....
        /*017c*/ 	.word	0xffffffff


	//   ....[66]....
        /*0180*/ 	.word	0xffffffff


	//   ....[67]....
        /*0184*/ 	.word	0xffffffff


	//   ....[68]....
        /*0188*/ 	.word	0xffffffff


	//   ....[69]....
        /*018c*/ 	.word	0xffffffff


	//   ....[70]....
        /*0190*/ 	.word	0xffffffff


	//   ....[71]....
        /*0194*/ 	.word	0xffffffff


	//   ....[72]....
        /*0198*/ 	.word	0xffffffff


	//   ....[73]....
        /*019c*/ 	.word	0xffffffff


	//   ....[74]....
        /*01a0*/ 	.word	0xffffffff


	//   ....[75]....
        /*01a4*/ 	.word	0xffffffff


	//   ....[76]....
        /*01a8*/ 	.word	0xffffffff


	//   ....[77]....
        /*01ac*/ 	.word	0xffffffff


	//   ....[78]....
        /*01b0*/ 	.word	0xffffffff


	//   ....[79]....
        /*01b4*/ 	.word	0xffffffff


	//   ....[80]....
        /*01b8*/ 	.word	0xffffffff


	//   ....[81]....
        /*01bc*/ 	.word	0xffffffff


	//   ....[82]....
        /*01c0*/ 	.word	0xffffffff


	//   ....[83]....
        /*01c4*/ 	.word	0xffffffff


	//   ....[84]....
        /*01c8*/ 	.word	0xffffffff


	//   ....[85]....
        /*01cc*/ 	.word	0xffffffff


	//   ....[86]....
        /*01d0*/ 	.word	0xffffffff


	//   ....[87]....
        /*01d4*/ 	.word	0xffffffff


	//   ....[88]....
        /*01d8*/ 	.word	0xffffffff


	//   ....[89]....
        /*01dc*/ 	.word	0xffffffff


	//   ....[90]....
        /*01e0*/ 	.word	0xffffffff


	//   ....[91]....
        /*01e4*/ 	.word	0xffffffff


	//   ....[92]....
        /*01e8*/ 	.word	0xffffffff


	//   ....[93]....
        /*01ec*/ 	.word	0x0500000f


	//   ....[94]....
        /*01f0*/ 	.word	0x0500000f


	//   ....[95]....
        /*01f4*/ 	.word	0x0500000f


	//   ....[96]....
        /*01f8*/ 	.word	0x0500000f


	//   ....[97]....
        /*01fc*/ 	.word	0x0500000f


	//   ....[98]....
        /*0200*/ 	.word	0x0500000f


	//   ....[99]....
        /*0204*/ 	.word	0x0500000f


	//   ....[100]....
        /*0208*/ 	.word	0x0500000f


	//   ....[101]....
        /*020c*/ 	.word	0x0500000f


	//   ....[102]....
        /*0210*/ 	.word	0x0500000f


	//   ....[103]....
        /*0214*/ 	.word	0x0500000f


	//   ....[104]....
        /*0218*/ 	.word	0x0500000f


	//   ....[105]....
        /*021c*/ 	.word	0x0500000f


	//   ....[106]....
        /*0220*/ 	.word	0x0500000f


	//   ....[107]....
        /*0224*/ 	.word	0x0500000f


	//   ....[108]....
        /*0228*/ 	.word	0x0500000f


	//   ....[109]....
        /*022c*/ 	.word	0x0500000f


	//   ....[110]....
        /*0230*/ 	.word	0x0500000f


	//   ....[111]....
        /*0234*/ 	.word	0x0500000f


	//   ....[112]....
        /*0238*/ 	.word	0x0500000f


	//   ....[113]....
        /*023c*/ 	.word	0x0500000f


	//   ....[114]....
        /*0240*/ 	.word	0x0500000f


	//   ....[115]....
        /*0244*/ 	.word	0x0500000f


	//   ....[116]....
        /*0248*/ 	.word	0x0500000f


	//   ....[117]....
        /*024c*/ 	.word	0x0500000f


	//   ....[118]....
        /*0250*/ 	.word	0x0500000f


	//   ....[119]....
        /*0254*/ 	.word	0x0500000f


	//   ....[120]....
        /*0258*/ 	.word	0x0500000f


	//   ....[121]....
        /*025c*/ 	.word	0x0500000f


	//   ....[122]....
        /*0260*/ 	.word	0x0500000f


	//   ....[123]....
        /*0264*/ 	.word	0x0500000f


	//   ....[124]....
        /*0268*/ 	.word	0x0500000f


	//   ....[125]....
        /*026c*/ 	.word	0x0500000f


	//   ....[126]....
        /*0270*/ 	.word	0x0500000f


	//   ....[127]....
        /*0274*/ 	.word	0x0500000f


	//   ....[128]....
        /*0278*/ 	.word	0x0500000f


	//   ....[129]....
        /*027c*/ 	.word	0x0500000f


	//   ....[130]....
        /*0280*/ 	.word	0x0500000f


	//   ....[131]....
        /*0284*/ 	.word	0x0500000f


	//   ....[132]....
        /*0288*/ 	.word	0x0500000f


	//   ....[133]....
        /*028c*/ 	.word	0x0500000f


	//   ....[134]....
        /*0290*/ 	.word	0x0500000f


	//   ....[135]....
        /*0294*/ 	.word	0x0500000f


	//   ....[136]....
        /*0298*/ 	.word	0x0500000f


	//   ....[137]....
        /*029c*/ 	.word	0x0500000f


	//   ....[138]....
        /*02a0*/ 	.word	0x0500000f


	//   ....[139]....
        /*02a4*/ 	.word	0x0500000f


	//   ....[140]....
        /*02a8*/ 	.word	0x0500000f


	//   ....[141]....
        /*02ac*/ 	.word	0x0500000f


	//   ....[142]....
        /*02b0*/ 	.word	0x0500000f


	//   ....[143]....
        /*02b4*/ 	.word	0x0500000f


	//   ....[144]....
        /*02b8*/ 	.word	0x0500000f


	//   ....[145]....
        /*02bc*/ 	.word	0x0500000f


	//   ....[146]....
        /*02c0*/ 	.word	0x0500000f


	//   ....[147]....
        /*02c4*/ 	.word	0x0500000f


	//   ....[148]....
        /*02c8*/ 	.word	0x0500000f


	//   ....[149]....
        /*02cc*/ 	.word	0x0500000f


	//   ....[150]....
        /*02d0*/ 	.word	0x0500000f


	//   ....[151]....
        /*02d4*/ 	.word	0x0500000f


	//   ....[152]....
        /*02d8*/ 	.word	0x0500000f


	//   ....[153]....
        /*02dc*/ 	.word	0x0500000f


	//   ....[154]....
        /*02e0*/ 	.word	0x0500000f


	//   ....[155]....
        /*02e4*/ 	.word	0x0500000f


	//   ....[156]....
        /*02e8*/ 	.word	0x0500000f


	//   ....[157]....
        /*02ec*/ 	.word	0x0500000f


	//   ....[158]....
        /*02f0*/ 	.word	0x0500000f


	//----- nvinfo : EIATTR_COOP_GROUP_INSTR_OFFSETS
	.align		4
.L_585:
        /*02f4*/ 	.byte	0x04, 0x28
        /*02f6*/ 	.short	(.L_587 - .L_586)


	//   ....[0]....
.L_586:
        /*02f8*/ 	.word	0x00000070


	//   ....[1]....
        /*02fc*/ 	.word	0x000000b0


	//   ....[2]....
        /*0300*/ 	.word	0x000002d0


	//   ....[3]....
        /*0304*/ 	.word	0x00000430


	//   ....[4]....
        /*0308*/ 	.word	0x00000550


	//   ....[5]....
        /*030c*/ 	.word	0x000006b0


	//   ....[6]....
        /*0310*/ 	.word	0x00001150


	//   ....[7]....
        /*0314*/ 	.word	0x00002460


	//   ....[8]....
        /*0318*/ 	.word	0x000024f0


	//   ....[9]....
        /*031c*/ 	.word	0x00002a00


	//   ....[10]....
        /*0320*/ 	.word	0x00002aa0


	//   ....[11]....
        /*0324*/ 	.word	0x000049c0


	//   ....[12]....
        /*0328*/ 	.word	0x000049d0


	//   ....[13]....
        /*032c*/ 	.word	0x00004a00


	//   ....[14]....
        /*0330*/ 	.word	0x00004a10


	//   ....[15]....
        /*0334*/ 	.word	0x00005d40


	//   ....[16]....
        /*0338*/ 	.word	0x00005d60


	//   ....[17]....
        /*033c*/ 	.word	0x00005e00


	//   ....[18]....
        /*0340*/ 	.word	0x00005e10


	//   ....[19]....
        /*0344*/ 	.word	0x00006eb0


	//   ....[20]....
        /*0348*/ 	.word	0x00006f00


	//   ....[21]....
        /*034c*/ 	.word	0x00006f40


	//   ....[22]....
        /*0350*/ 	.word	0x00006f80


	//   ....[23]....
        /*0354*/ 	.word	0x00006fc0


	//   ....[24]....
        /*0358*/ 	.word	0x00006fe0


	//   ....[25]....
        /*035c*/ 	.word	0x00007950


	//   ....[26]....
        /*0360*/ 	.word	0x00007960


	//   ....[27]....
        /*0364*/ 	.word	0x000086a0


	//   ....[28]....
        /*0368*/ 	.word	0x00009890


	//   ....[29]....
        /*036c*/ 	.word	0x000098b0


	//   ....[30]....
        /*0370*/ 	.word	0x000098c0


	//   ....[31]....
        /*0374*/ 	.word	0x000098d0


	//   ....[32]....
        /*0378*/ 	.word	0x000098e0


	//   ....[33]....
        /*037c*/ 	.word	0x000098f0


	//   ....[34]....
        /*0380*/ 	.word	0x00009900


	//   ....[35]....
        /*0384*/ 	.word	0x00009960


	//   ....[36]....
        /*0388*/ 	.word	0x000099a0


	//   ....[37]....
        /*038c*/ 	.word	0x00009a00


	//   ....[38]....
        /*0390*/ 	.word	0x00009a10


	//   ....[39]....
        /*0394*/ 	.word	0x00009ae0


	//   ....[40]....
        /*0398*/ 	.word	0x0000a100


	//   ....[41]....
        /*039c*/ 	.word	0x0000a130


	//   ....[42]....
        /*03a0*/ 	.word	0x0000a160


	//   ....[43]....
        /*03a4*/ 	.word	0x0000a180


	//   ....[44]....
        /*03a8*/ 	.word	0x0000a190


	//   ....[45]....
        /*03ac*/ 	.word	0x0000a210


	//   ....[46]....
        /*03b0*/ 	.word	0x0000a250


	//   ....[47]....
        /*03b4*/ 	.word	0x0000a2a0


	//   ....[48]....
        /*03b8*/ 	.word	0x0000a2d0


	//   ....[49]....
        /*03bc*/ 	.word	0x0000a330


	//   ....[50]....
        /*03c0*/ 	.word	0x0000a370


	//   ....[51]....
        /*03c4*/ 	.word	0x0000a3c0


	//   ....[52]....
        /*03c8*/ 	.word	0x0000a3f0


	//   ....[53]....
        /*03cc*/ 	.word	0x0000a440


	//   ....[54]....
        /*03d0*/ 	.word	0x0000a480


	//   ....[55]....
        /*03d4*/ 	.word	0x0000a4d0


	//   ....[56]....
        /*03d8*/ 	.word	0x0000ac90


	//   ....[57]....
        /*03dc*/ 	.word	0x0000acc0


	//   ....[58]....
        /*03e0*/ 	.word	0x0000ace0


	//   ....[59]....
        /*03e4*/ 	.word	0x0000acf0


	//   ....[60]....
        /*03e8*/ 	.word	0x0000ad10


	//   ....[61]....
        /*03ec*/ 	.word	0x0000ad70


	//   ....[62]....
        /*03f0*/ 	.word	0x0000ad90


	//   ....[63]....
        /*03f4*/ 	.word	0x0000adb0


	//   ....[64]....
        /*03f8*/ 	.word	0x0000adc0


	//   ....[65]....
        /*03fc*/ 	.word	0x0000ae20


	//   ....[66]....
        /*0400*/ 	.word	0x0000ae40


	//   ....[67]....
        /*0404*/ 	.word	0x0000af00


	//   ....[68]....
        /*0408*/ 	.word	0x0000b140


	//   ....[69]....
        /*040c*/ 	.word	0x0000b160


	//   ....[70]....
        /*0410*/ 	.word	0x0000b170


	//   ....[71]....
        /*0414*/ 	.word	0x0000b190


	//   ....[72]....
        /*0418*/ 	.word	0x0000b220


	//   ....[73]....
        /*041c*/ 	.word	0x0000b250


	//   ....[74]....
        /*0420*/ 	.word	0x0000b2c0


	//   ....[75]....
        /*0424*/ 	.word	0x0000b2f0


	//   ....[76]....
        /*0428*/ 	.word	0x0000b360


	//   ....[77]....
        /*042c*/ 	.word	0x0000b390


	//   ....[78]....
        /*0430*/ 	.word	0x0000b400


	//   ....[79]....
        /*0434*/ 	.word	0x0000b430


	//   ....[80]....
        /*0438*/ 	.word	0x0000b900


	//   ....[81]....
        /*043c*/ 	.word	0x0000b930


	//   ....[82]....
        /*0440*/ 	.word	0x0000b960


	//   ....[83]....
        /*0444*/ 	.word	0x0000b990


	//   ....[84]....
        /*0448*/ 	.word	0x0000b9c0


	//   ....[85]....
        /*044c*/ 	.word	0x0000b9d0


	//   ....[86]....
        /*0450*/ 	.word	0x0000ba70


	//   ....[87]....
        /*0454*/ 	.word	0x0000ba90


	//   ....[88]....
        /*0458*/ 	.word	0x0000bb20


	//   ....[89]....
        /*045c*/ 	.word	0x0000bb40


	//   ....[90]....
        /*0460*/ 	.word	0x0000bbb0


	//   ....[91]....
        /*0464*/ 	.word	0x0000bbe0


	//   ....[92]....
        /*0468*/ 	.word	0x0000bf60


	//   ....[93]....
        /*046c*/ 	.word	0x0000c420


	//   ....[94]....
        /*0470*/ 	.word	0x0000c510


	//   ....[95]....
        /*0474*/ 	.word	0x0000c5b0


	//   ....[96]....
        /*0478*/ 	.word	0x0000c610


	//   ....[97]....
        /*047c*/ 	.word	0x0000c6e0


	//   ....[98]....
        /*0480*/ 	.word	0x0000c750


	//   ....[99]....
        /*0484*/ 	.word	0x0000c820


	//   ....[100]....
        /*0488*/ 	.word	0x0000c8a0


	//   ....[101]....
        /*048c*/ 	.word	0x0000c970


	//   ....[102]....
        /*0490*/ 	.word	0x0000c9f0


	//   ....[103]....
        /*0494*/ 	.word	0x0000cad0


	//   ....[104]....
        /*0498*/ 	.word	0x0000cb50


	//   ....[105]....
        /*049c*/ 	.word	0x0000cc10


	//   ....[106]....
        /*04a0*/ 	.word	0x0000cca0


	//   ....[107]....
        /*04a4*/ 	.word	0x0000cd00


	//   ....[108]....
        /*04a8*/ 	.word	0x0000cda0


	//   ....[109]....
        /*04ac*/ 	.word	0x0000ce70


	//   ....[110]....
        /*04b0*/ 	.word	0x0000cef0


	//   ....[111]....
        /*04b4*/ 	.word	0x0000cfc0


	//   ....[112]....
        /*04b8*/ 	.word	0x0000d040


	//   ....[113]....
        /*04bc*/ 	.word	0x0000d110


	//   ....[114]....
        /*04c0*/ 	.word	0x0000d190


	//   ....[115]....
        /*04c4*/ 	.word	0x0000d260


	//   ....[116]....
        /*04c8*/ 	.word	0x0000d2e0


	//   ....[117]....
        /*04cc*/ 	.word	0x0000d3b0


	//   ....[118]....
        /*04d0*/ 	.word	0x0000d430


	//   ....[119]....
        /*04d4*/ 	.word	0x0000d500


	//   ....[120]....
        /*04d8*/ 	.word	0x0000d570


	//   ....[121]....
        /*04dc*/ 	.word	0x0000d630


	//   ....[122]....
        /*04e0*/ 	.word	0x0000d770


	//   ....[123]....
        /*04e4*/ 	.word	0x0000d840


	//   ....[124]....
        /*04e8*/ 	.word	0x0000d8a0


	//   ....[125]....
        /*04ec*/ 	.word	0x0000d960


	//   ....[126]....
        /*04f0*/ 	.word	0x0000d9c0


	//   ....[127]....
        /*04f4*/ 	.word	0x0000da80


	//   ....[128]....
        /*04f8*/ 	.word	0x0000dae0


	//   ....[129]....
        /*04fc*/ 	.word	0x0000dbb0


	//   ....[130]....
        /*0500*/ 	.word	0x0000dc10


	//   ....[131]....
        /*0504*/ 	.word	0x0000dce0


	//   ....[132]....
        /*0508*/ 	.word	0x0000dd40


	//   ....[133]....
        /*050c*/ 	.word	0x0000de20


	//   ....[134]....
        /*0510*/ 	.word	0x0000df00


	//   ....[135]....
        /*0514*/ 	.word	0x0000dfa0


	//   ....[136]....
        /*0518*/ 	.word	0x0000e000


	//   ....[137]....
        /*051c*/ 	.word	0x0000e0c0


	//   ....[138]....
        /*0520*/ 	.word	0x0000e180


	//   ....[139]....
        /*0524*/ 	.word	0x0000e240


	//   ....[140]....
        /*0528*/ 	.word	0x0000e300


	//   ....[141]....
        /*052c*/ 	.word	0x0000e3c0


	//   ....[142]....
        /*0530*/ 	.word	0x0000e480


	//   ....[143]....
        /*0534*/ 	.word	0x0000e540


	//   ....[144]....
        /*0538*/ 	.word	0x0000e600


	//   ....[145]....
        /*053c*/ 	.word	0x0000e6c0


	//   ....[146]....
        /*0540*/ 	.word	0x0000e800


	//   ....[147]....
        /*0544*/ 	.word	0x0000e8a0


	//   ....[148]....
        /*0548*/ 	.word	0x0000e970


	//   ....[149]....
        /*054c*/ 	.word	0x0000ea60


	//   ....[150]....
        /*0550*/ 	.word	0x0000ead0


	//   ....[151]....
        /*0554*/ 	.word	0x0000ebc0


	//   ....[152]....
        /*0558*/ 	.word	0x0000ec30


	//   ....[153]....
        /*055c*/ 	.word	0x0000ed30


	//   ....[154]....
        /*0560*/ 	.word	0x0000edb0


	//   ....[155]....
        /*0564*/ 	.word	0x0000eea0


	//   ....[156]....
        /*0568*/ 	.word	0x0000ef10


	//   ....[157]....
        /*056c*/ 	.word	0x0000efe0


	//   ....[158]....
        /*0570*/ 	.word	0x0000f0f0


	//----- nvinfo : EIATTR_REG_RECONFIG
	.align		4
.L_587:
        /*0574*/ 	.byte	0x01, 0x54
	.zero		2


	//----- nvinfo : EIATTR_SYSCALL_OFFSETS
	.align		4
        /*0578*/ 	.byte	0x04, 0x46
        /*057a*/ 	.short	(.L_589 - .L_588)


	//   ....[0]....
.L_588:
        /*057c*/ 	.word	0x00001310


	//   ....[1]....
        /*0580*/ 	.word	0x00008de0


	//   ....[2]....
        /*0584*/ 	.word	0x00008f20


	//   ....[3]....
        /*0588*/ 	.word	0x00009010


	//   ....[4]....
        /*058c*/ 	.word	0x00009e70


	//----- nvinfo : EIATTR_MBARRIER_INSTR_OFFSETS
	.align		4
.L_589:
        /*0590*/ 	.byte	0x04, 0x39
        /*0592*/ 	.short	(.L_591 - .L_590)


	//   ....[0]....
.L_590:
        /*0594*/ 	.word	0x00000180
        /*0598*/ 	.word	0x000000ff
        /*059c*/ 	.word	0x00030800
        /*05a0*/ 	.short	0x0100
        /*05a2*/ 	.byte	0x08
	.zero		1


	//   ....[1]....
        /*05a4*/ 	.word	0x00000190
        /*05a8*/ 	.word	0x000000ff
        /*05ac*/ 	.word	0x00030820
        /*05b0*/ 	.short	0x0100
        /*05b2*/ 	.byte	0x08
	.zero		1


	//   ....[2]....
        /*05b4*/ 	.word	0x00000280
        /*05b8*/ 	.word	0x000000ff
        /*05bc*/ 	.word	0x00030830
        /*05c0*/ 	.short	0x0100
        /*05c2*/ 	.byte	0x08
	.zero		1


	//   ....[3]....
        /*05c4*/ 	.word	0x00000290
        /*05c8*/ 	.word	0x000000ff
        /*05cc*/ 	.word	0x00030840
        /*05d0*/ 	.short	0x0100
        /*05d2*/ 	.byte	0x08
	.zero		1


	//   ....[4]....
        /*05d4*/ 	.word	0x000002a0
        /*05d8*/ 	.word	0x000000ff
        /*05dc*/ 	.word	0x00030838
        /*05e0*/ 	.short	0x0100
        /*05e2*/ 	.byte	0x08
	.zero		1


	//   ....[5]....
        /*05e4*/ 	.word	0x000002b0
        /*05e8*/ 	.word	0x000000ff
        /*05ec*/ 	.word	0x00030848
        /*05f0*/ 	.short	0x0100
        /*05f2*/ 	.byte	0x08
	.zero		1


	//   ....[6]....
        /*05f4*/ 	.word	0x000003e0
        /*05f8*/ 	.word	0x000000ff
        /*05fc*/ 	.word	0x00030850
        /*0600*/ 	.short	0x0100
        /*0602*/ 	.byte	0x08
	.zero		1


	//   ....[7]....
        /*0604*/ 	.word	0x000003f0
        /*0608*/ 	.word	0x000000ff
        /*060c*/ 	.word	0x00030860
        /*0610*/ 	.short	0x0100
        /*0612*/ 	.byte	0x08
	.zero		1


	//   ....[8]....
        /*0614*/ 	.word	0x00000400
        /*0618*/ 	.word	0x000000ff
        /*061c*/ 	.word	0x00030858
        /*0620*/ 	.short	0x0100
        /*0622*/ 	.byte	0x08
	.zero		1


	//   ....[9]....
        /*0624*/ 	.word	0x00000410
        /*0628*/ 	.word	0x000000ff
        /*062c*/ 	.word	0x00030868
        /*0630*/ 	.short	0x0100
        /*0632*/ 	.byte	0x08
	.zero		1


	//   ....[10]....
        /*0634*/ 	.word	0x00000500
        /*0638*/ 	.word	0x000000ff
        /*063c*/ 	.word	0x00030870
        /*0640*/ 	.short	0x0100
        /*0642*/ 	.byte	0x06
	.zero		1


	//   ....[11]....
        /*0644*/ 	.word	0x00000510
        /*0648*/ 	.word	0x000000ff
        /*064c*/ 	.word	0x00030880
        /*0650*/ 	.short	0x0100
        /*0652*/ 	.byte	0x06
	.zero		1


	//   ....[12]....
        /*0654*/ 	.word	0x00000520
        /*0658*/ 	.word	0x000000ff
        /*065c*/ 	.word	0x00030878
        /*0660*/ 	.short	0x0100
        /*0662*/ 	.byte	0x06
	.zero		1


	//   ....[13]....
        /*0664*/ 	.word	0x00000530
        /*0668*/ 	.word	0x000000ff
        /*066c*/ 	.word	0x00030888
        /*0670*/ 	.short	0x0100
        /*0672*/ 	.byte	0x06
	.zero		1


	//   ....[14]....
        /*0674*/ 	.word	0x00000660
        /*0678*/ 	.word	0x000000ff
        /*067c*/ 	.word	0x00030890
        /*0680*/ 	.short	0x0100
        /*0682*/ 	.byte	0x08
	.zero		1


	//   ....[15]....
        /*0684*/ 	.word	0x00000670
        /*0688*/ 	.word	0x000000ff
        /*068c*/ 	.word	0x000308a0
        /*0690*/ 	.short	0x0100
        /*0692*/ 	.byte	0x08
	.zero		1


	//   ....[16]....
        /*0694*/ 	.word	0x00000680
        /*0698*/ 	.word	0x000000ff
        /*069c*/ 	.word	0x00030898
        /*06a0*/ 	.short	0x0100
        /*06a2*/ 	.byte	0x08
	.zero		1


	//   ....[17]....
        /*06a4*/ 	.word	0x00000690
        /*06a8*/ 	.word	0x000000ff
        /*06ac*/ 	.word	0x000308a8
        /*06b0*/ 	.short	0x0100
        /*06b2*/ 	.byte	0x08
	.zero		1


	//   ....[18]....
        /*06b4*/ 	.word	0x000007d0
        /*06b8*/ 	.word	0x000000ff
        /*06bc*/ 	.word	0x000308b0
        /*06c0*/ 	.short	0x0100
        /*06c2*/ 	.byte	0x08
	.zero		1


	//   ....[19]....
        /*06c4*/ 	.word	0x000007e0
        /*06c8*/ 	.word	0x000000ff
        /*06cc*/ 	.word	0x000308c0
        /*06d0*/ 	.short	0x0100
        /*06d2*/ 	.byte	0x08
	.zero		1


	//   ....[20]....
        /*06d4*/ 	.word	0x000007f0
        /*06d8*/ 	.word	0x000000ff
        /*06dc*/ 	.word	0x000308b8
        /*06e0*/ 	.short	0x0100
        /*06e2*/ 	.byte	0x08
	.zero		1


	//   ....[21]....
        /*06e4*/ 	.word	0x00000800
        /*06e8*/ 	.word	0x000000ff
        /*06ec*/ 	.word	0x000308c8
        /*06f0*/ 	.short	0x0100
        /*06f2*/ 	.byte	0x08
	.zero		1


	//   ....[22]....
        /*06f4*/ 	.word	0x00001330
        /*06f8*/ 	.word	0x000000ff
        /*06fc*/ 	.word	0x00030800
        /*0700*/ 	.short	0x010a
        /*0702*/ 	.byte	0x26
	.zero		1


	//   ....[23]....
        /*0704*/ 	.word	0x000013c0
        /*0708*/ 	.word	0x000000ff
        /*070c*/ 	.word	0x00030830
        /*0710*/ 	.short	0x010a
        /*0712*/ 	.byte	0x26
	.zero		1


	//   ....[24]....
        /*0714*/ 	.word	0x00001420
        /*0718*/ 	.word	0x000000ff
        /*071c*/ 	.word	0x00030830
        /*0720*/ 	.short	0x010a
        /*0722*/ 	.byte	0x26
	.zero		1


	//   ....[25]....
        /*0724*/ 	.word	0x00002510
        /*0728*/ 	.word	0x000000ff
        /*072c*/ 	.word	0x00000000
        /*0730*/ 	.short	0x0101
        /*0732*/ 	.byte	0x04
	.zero		1


	//   ....[26]....
        /*0734*/ 	.word	0x00003930
        /*0738*/ 	.word	0x000000ff
        /*073c*/ 	.word	0x00030830
        /*0740*/ 	.short	0x010a
        /*0742*/ 	.byte	0x3d
	.zero		1


	//   ....[27]....
        /*0744*/ 	.word	0x00003970
        /*0748*/ 	.word	0x000000ff
        /*074c*/ 	.word	0x00030830
        /*0750*/ 	.short	0x010a
        /*0752*/ 	.byte	0x3d
	.zero		1


	//   ....[28]....
        /*0754*/ 	.word	0x000043d0
        /*0758*/ 	.word	0x000000ff
        /*075c*/ 	.word	0x00030850
        /*0760*/ 	.short	0x010a
        /*0762*/ 	.byte	0x04
	.zero		1


	//   ....[29]....
        /*0764*/ 	.word	0x00004410
        /*0768*/ 	.word	0x000000ff
        /*076c*/ 	.word	0x00030850
        /*0770*/ 	.short	0x010a
        /*0772*/ 	.byte	0x04
	.zero		1


	//   ....[30]....
        /*0774*/ 	.word	0x000047c0
        /*0778*/ 	.word	0x000000ff
        /*077c*/ 	.word	0x00000000
        /*0780*/ 	.short	0x0101
        /*0782*/ 	.byte	0x3d
	.zero		1


	//   ....[31]....
        /*0784*/ 	.word	0x00005540
        /*0788*/ 	.word	0x000000ff
        /*078c*/ 	.word	0x00000000
        /*0790*/ 	.short	0x0101
        /*0792*/ 	.byte	0x04
	.zero		1


	//   ....[32]....
        /*0794*/ 	.word	0x00005c90
        /*0798*/ 	.word	0x000000ff
        /*079c*/ 	.word	0x00030850
        /*07a0*/ 	.short	0x010a
        /*07a2*/ 	.byte	0x05
	.zero		1


	//   ....[33]....
        /*07a4*/ 	.word	0x00005cd0
        /*07a8*/ 	.word	0x000000ff
        /*07ac*/ 	.word	0x00030850
        /*07b0*/ 	.short	0x010a
        /*07b2*/ 	.byte	0x05
	.zero		1


	//   ....[34]....
        /*07b4*/ 	.word	0x000062f0
        /*07b8*/ 	.word	0x000000ff
        /*07bc*/ 	.word	0x00000000
        /*07c0*/ 	.short	0x0101
        /*07c2*/ 	.byte	0x04
	.zero		1


	//   ....[35]....
        /*07c4*/ 	.word	0x00006ff0
        /*07c8*/ 	.word	0x000000ff
        /*07cc*/ 	.word	0x00000000
        /*07d0*/ 	.short	0x0101
        /*07d2*/ 	.byte	0x04
	.zero		1


	//   ....[36]....
        /*07d4*/ 	.word	0x00009640
        /*07d8*/ 	.word	0x000000ff
        /*07dc*/ 	.word	0x00030840
        /*07e0*/ 	.short	0x010a
        /*07e2*/ 	.byte	0x2c
	.zero		1


	//   ....[37]....
        /*07e4*/ 	.word	0x00009c30
        /*07e8*/ 	.word	0x000000ff
        /*07ec*/ 	.word	0x00030830
        /*07f0*/ 	.short	0x0107
        /*07f2*/ 	.byte	0x2c
	.zero		1


	//   ....[38]....
        /*07f4*/ 	.word	0x00009ca0
        /*07f8*/ 	.word	0x000000ff
        /*07fc*/ 	.word	0x00030830
        /*0800*/ 	.short	0x0101
        /*0802*/ 	.byte	0x2c
	.zero		1


	//   ....[39]....
        /*0804*/ 	.word	0x0000a620
        /*0808*/ 	.word	0x000000ff
        /*080c*/ 	.word	0x00030800
        /*0810*/ 	.short	0x0107
        /*0812*/ 	.byte	0x2c
	.zero		1


	//   ....[40]....
        /*0814*/ 	.word	0x0000a680
        /*0818*/ 	.word	0x000000ff
        /*081c*/ 	.word	0x00030800
        /*0820*/ 	.short	0x0101
        /*0822*/ 	.byte	0x2c
	.zero		1


	//   ....[41]....
        /*0824*/ 	.word	0x0000a690
        /*0828*/ 	.word	0x000000ff
        /*082c*/ 	.word	0x00030820
        /*0830*/ 	.short	0x010a
        /*0832*/ 	.byte	0x2c
	.zero		1


	//   ....[42]....
        /*0834*/ 	.word	0x0000aa80
        /*0838*/ 	.word	0x00000013
        /*083c*/ 	.word	0x00030840
        /*0840*/ 	.short	0x010a
        /*0842*/ 	.byte	0x3f
	.zero		1


	//   ....[43]....
        /*0844*/ 	.word	0x0000afc0
        /*0848*/ 	.word	0x00000013
        /*084c*/ 	.word	0x00030830
        /*0850*/ 	.short	0x0107
        /*0852*/ 	.byte	0x3f
	.zero		1


	//   ....[44]....
        /*0854*/ 	.word	0x0000b070
        /*0858*/ 	.word	0x00000013
        /*085c*/ 	.word	0x00030830
        /*0860*/ 	.short	0x0101
        /*0862*/ 	.byte	0x3f
	.zero		1


	//   ....[45]....
        /*0864*/ 	.word	0x0000b0d0
        /*0868*/ 	.word	0x00000006
        /*086c*/ 	.word	0x00030860
        /*0870*/ 	.short	0x010a
        /*0872*/ 	.byte	0x3f
	.zero		1


	//   ....[46]....
        /*0874*/ 	.word	0x0000b580
        /*0878*/ 	.word	0x00000006
        /*087c*/ 	.word	0x00030850
        /*0880*/ 	.short	0x0107
        /*0882*/ 	.byte	0x3f
	.zero		1


	//   ....[47]....
        /*0884*/ 	.word	0x0000b6d0
        /*0888*/ 	.word	0x00000006
        /*088c*/ 	.word	0x00030850
        /*0890*/ 	.short	0x0101
        /*0892*/ 	.byte	0x3f
	.zero		1


	//   ....[48]....
        /*0894*/ 	.word	0x0000b870
        /*0898*/ 	.word	0x00000000
        /*089c*/ 	.word	0x00030860
        /*08a0*/ 	.short	0x010a
        /*08a2*/ 	.byte	0x3f
	.zero		1


	//   ....[49]....
        /*08a4*/ 	.word	0x0000bda0
        /*08a8*/ 	.word	0x00000000
        /*08ac*/ 	.word	0x00030850
        /*08b0*/ 	.short	0x0107
        /*08b2*/ 	.byte	0x3f
	.zero		1


	//   ....[50]....
        /*08b4*/ 	.word	0x0000be50
        /*08b8*/ 	.word	0x00000000
        /*08bc*/ 	.word	0x00030850
        /*08c0*/ 	.short	0x0101
        /*08c2*/ 	.byte	0x3f
	.zero		1


	//   ....[51]....
        /*08c4*/ 	.word	0x0000bef0
        /*08c8*/ 	.word	0x00000007
        /*08cc*/ 	.word	0x00030820
        /*08d0*/ 	.short	0x010a
        /*08d2*/ 	.byte	0x3f
	.zero		1


	//   ....[52]....
        /*08d4*/ 	.word	0x0000c070
        /*08d8*/ 	.word	0x00000005
        /*08dc*/ 	.word	0x00030840
        /*08e0*/ 	.short	0x010a
        /*08e2*/ 	.byte	0x3f
	.zero		1


	//   ....[53]....
        /*08e4*/ 	.word	0x0000c110
        /*08e8*/ 	.word	0x00000007
        /*08ec*/ 	.word	0x00030840
        /*08f0*/ 	.short	0x010a
        /*08f2*/ 	.byte	0x3f
	.zero		1


	//   ....[54]....
        /*08f4*/ 	.word	0x0000c150
        /*08f8*/ 	.word	0x00000005
        /*08fc*/ 	.word	0x00030860
        /*0900*/ 	.short	0x010a
        /*0902*/ 	.byte	0x3f
	.zero		1


	//   ....[55]....
        /*0904*/ 	.word	0x0000c190
        /*0908*/ 	.word	0x00000007
        /*090c*/ 	.word	0x00030860
        /*0910*/ 	.short	0x010a
        /*0912*/ 	.byte	0x3f
	.zero		1


	//   ....[56]....
        /*0914*/ 	.word	0x0000c200
        /*0918*/ 	.word	0x00000003
        /*091c*/ 	.word	0x00030800
        /*0920*/ 	.short	0x010a
        /*0922*/ 	.byte	0x3f
	.zero		1


	//   ....[57]....
        /*0924*/ 	.word	0x0000c260
        /*0928*/ 	.word	0x00000003
        /*092c*/ 	.word	0x00030830
        /*0930*/ 	.short	0x010a
        /*0932*/ 	.byte	0x3f
	.zero		1


	//   ....[58]....
        /*0934*/ 	.word	0x0000c2c0
        /*0938*/ 	.word	0x00000003
        /*093c*/ 	.word	0x00030830
        /*0940*/ 	.short	0x010a
        /*0942*/ 	.byte	0x3f
	.zero		1


	//   ....[59]....
        /*0944*/ 	.word	0x0000c320
        /*0948*/ 	.word	0x00000003
        /*094c*/ 	.word	0x00030850
        /*0950*/ 	.short	0x010a
        /*0952*/ 	.byte	0x3f
	.zero		1


	//   ....[60]....
        /*0954*/ 	.word	0x0000c380
        /*0958*/ 	.word	0x00000007
        /*095c*/ 	.word	0x00030850
        /*0960*/ 	.short	0x010a
        /*0962*/ 	.byte	0x3f
	.zero		1


	//   ....[61]....
        /*0964*/ 	.word	0x0000c460
        /*0968*/ 	.word	0x00000003
        /*096c*/ 	.word	0x00030840
        /*0970*/ 	.short	0x010a
        /*0972*/ 	.byte	0x3f
	.zero		1


	//   ....[62]....
        /*0974*/ 	.word	0x0000d670
        /*0978*/ 	.word	0x00000003
        /*097c*/ 	.word	0x00030820
        /*0980*/ 	.short	0x010a
        /*0982*/ 	.byte	0x3f
	.zero		1


	//   ....[63]....
        /*0984*/ 	.word	0x0000d6c0
        /*0988*/ 	.word	0x00000013
        /*098c*/ 	.word	0x00030840
        /*0990*/ 	.short	0x010a
        /*0992*/ 	.byte	0x3f
	.zero		1


	//   ....[64]....
        /*0994*/ 	.word	0x0000de50
        /*0998*/ 	.word	0x00000006
        /*099c*/ 	.word	0x00030860
        /*09a0*/ 	.short	0x010a
        /*09a2*/ 	.byte	0x3f
	.zero		1


	//   ....[65]....
        /*09a4*/ 	.word	0x0000e750
        /*09a8*/ 	.word	0x00000000
        /*09ac*/ 	.word	0x00030860
        /*09b0*/ 	.short	0x010a
        /*09b2*/ 	.byte	0x3f
	.zero		1


	//   ....[66]....
        /*09b4*/ 	.word	0x0000f010
        /*09b8*/ 	.word	0x00000007
        /*09bc*/ 	.word	0x00030820
        /*09c0*/ 	.short	0x010a
        /*09c2*/ 	.byte	0x3f
	.zero		1


	//   ....[67]....
        /*09c4*/ 	.word	0x0000f1b0
        /*09c8*/ 	.word	0x00000005
        /*09cc*/ 	.word	0x00030840
        /*09d0*/ 	.short	0x010a
        /*09d2*/ 	.byte	0x3f
	.zero		1


	//   ....[68]....
        /*09d4*/ 	.word	0x0000f200
        /*09d8*/ 	.word	0x00000007
        /*09dc*/ 	.word	0x00030840
        /*09e0*/ 	.short	0x010a
        /*09e2*/ 	.byte	0x3f
	.zero		1


	//   ....[69]....
        /*09e4*/ 	.word	0x0000f250
        /*09e8*/ 	.word	0x00000005
        /*09ec*/ 	.word	0x00030860
        /*09f0*/ 	.short	0x010a
        /*09f2*/ 	.byte	0x3f
	.zero		1


	//----- nvinfo : EIATTR_NUM_MBARRIERS
	.align		4
.L_591:
        /*09f4*/ 	.byte	0x03, 0x38
        /*09f6*/ 	.short	0x0016


	//----- nvinfo : EIATTR_EXIT_INSTR_OFFSETS
	.align		4
        /*09f8*/ 	.byte	0x04, 0x1c
        /*09fa*/ 	.short	(.L_593 - .L_592)


	//   ....[0]....
.L_592:
        /*09fc*/ 	.word	0x0000c1e0


	//----- nvinfo : EIATTR_MAX_THREADS
	.align		4
.L_593:
        /*0a00*/ 	.byte	0x04, 0x05
        /*0a02*/ 	.short	(.L_595 - .L_594)
.L_594:
        /*0a04*/ 	.word	0x00000180
        /*0a08*/ 	.word	0x00000001
        /*0a0c*/ 	.word	0x00000001


	//----- nvinfo : EIATTR_CRS_STACK_SIZE
	.align		4
.L_595:
        /*0a10*/ 	.byte	0x04, 0x1e
        /*0a12*/ 	.short	(.L_597 - .L_596)
.L_596:
        /*0a14*/ 	.word	0x00000000


	//----- nvinfo : EIATTR_CBANK_PARAM_SIZE
	.align		4
.L_597:
        /*0a18*/ 	.byte	0x03, 0x19
        /*0a1a*/ 	.short	0x0a70


	//----- nvinfo : EIATTR_PARAM_CBANK
	.align		4
        /*0a1c*/ 	.byte	0x04, 0x0a
        /*0a1e*/ 	.short	(.L_599 - .L_598)
	.align		4
.L_598:
        /*0a20*/ 	.word	index@(.nv.constant0._ZN7cutlass13device_kernelIN5flash11enable_sm90INS1_16FlashAttnFwdSm90INS1_25CollectiveMainloopFwdSm90ILi2EN4cute5tupleIJNS5_1CILi1EEES8_S8_EEENS6_IJNS7_ILi128EEENS7_ILi96EEENS7_ILi192EEEEEELi192ENS_6half_tEfNS_4arch4Sm90ELb0ELb0ELb0ELb0ELb1ELb0ELb0ELb1ELb1ELb1ELb1ELb0EEENS1_21CollectiveEpilogueFwdINS6_IJSA_SC_SB_EEES9_SE_SG_Li256ELb0ELb1ELb1ELb0EEENS1_19SingleTileSchedulerILb0ELb1ELb1ELi128EEEEEEEEEvNT_6ParamsE)
        /*0a24*/ 	.short	0x0210
        /*0a26*/ 	.short	0x0a70


	//----- nvinfo : EIATTR_SW_WAR
	.align		4
.L_599:
        /*0a28*/ 	.byte	0x04, 0x36
        /*0a2a*/ 	.short	(.L_601 - .L_600)
.L_600:
        /*0a2c*/ 	.word	0x00000008
.L_601:


//--------------------- .nv.info._ZN7cutlass13device_kernelIN5flash11enable_sm90INS1_16FlashAttnFwdSm90INS1_25CollectiveMainloopFwdSm90ILi2EN4cute5tupleIJNS5_1CILi1EEES8_S8_EEENS6_IJNS7_ILi128EEENS7_ILi96EEENS7_ILi192EEEEEELi192ENS_6half_tEfNS_4arch4Sm90ELb0ELb0ELb0ELb1ELb1ELb0ELb0ELb1ELb1ELb1ELb1ELb0EEENS1_21CollectiveEpilogueFwdINS6_IJSA_SC_SB_EEES9_SE_SG_Li256ELb1ELb1ELb1ELb0EEENS1_36VarlenDynamicPersistentTileSchedulerILi128ELi96ELi256ELi128ELb1ELb1ELb1ELb0ELb1ELb1EEEEEEEEEvNT_6ParamsE --------------------------
	.section	.nv.info._ZN7cutlass13device_kernelIN5flash11enable_sm90INS1_16FlashAttnFwdSm90INS1_25CollectiveMainloopFwdSm90ILi2EN4cute5tupleIJNS5_1CILi1EEES8_S8_EEENS6_IJNS7_ILi128EEENS7_ILi96EEENS7_ILi192EEEEEELi192ENS_6half_tEfNS_4arch4Sm90ELb0ELb0ELb0ELb1ELb1ELb0ELb0ELb1ELb1ELb1ELb1ELb0EEENS1_21CollectiveEpilogueFwdINS6_IJSA_SC_SB_EEES9_SE_SG_Li256ELb1ELb1ELb1ELb0EEENS1_36VarlenDynamicPersistentTileSchedulerILi128ELi96ELi256ELi128ELb1ELb1ELb1ELb0ELb1ELb1EEEEEEEEEvNT_6ParamsE,"",@"SHT_CUDA_INFO"
	.sectionflags	@""
	.align	4


	//----- nvinfo : EIATTR_CUDA_API_VERSION
	.align		4
        /*0000*/ 	.byte	0x04, 0x37
        /*0002*/ 	.short	(.L_603 - .L_602)
.L_602:
        /*0004*/ 	.word	0x00000082


	//----- nvinfo : EIATTR_KPARAM_INFO
	.align		4
.L_603:
        /*0008*/ 	.byte	0x04, 0x17
        /*000a*/ 	.short	(.L_605 - .L_604)
.L_604:
        /*000c*/ 	.word	0x00000000
        /*0010*/ 	.short	0x0000
        /*0012*/ 	.short	0x0070
        /*0014*/ 	.byte	0x00, 0xf0, 0x01, 0x2a


	//----- nvinfo : EIATTR_SPARSE_MMA_MASK
	.align		4
.L_605:
        /*0018*/ 	.byte	0x03, 0x50
        /*001a*/ 	.short	0x0000


	//----- nvinfo : EIATTR_MAXREG_COUNT
	.align		4
        /*001c*/ 	.byte	0x03, 0x1b
        /*001e*/ 	.short	0x00a8


	//----- nvinfo : EIATTR_NUM_BARRIERS
	.align		4
        /*0020*/ 	.byte	0x02, 0x4c
        /*0022*/ 	.byte	0x09
	.zero		1


	//----- nvinfo : EIATTR_EXTERNS
	.align		4
        /*0024*/ 	.byte	0x04, 0x0f
        /*0026*/ 	.short	(.L_607 - .L_606)


	//   ....[0]....
	.align		4
.L_606:
        /*0028*/ 	.word	index@(__assertfail)


	//----- nvinfo : EIATTR_ANNOTATIONS
	.align		4
.L_607:
        /*002c*/ 	.byte	0x04, 0x55
        /*002e*/ 	.short	(.L_609 - .L_608)


	//   ....[0]....
.L_608:
        /* <DEDUP_REMOVED lines=20> */


	//----- nvinfo : EIATTR_MERCURY_ISA_VERSION
	.align		4
.L_609:
        /*0160*/ 	.byte	0x03, 0x5f
        /*0162*/ 	.short	0x0101


	//----- nvinfo : EIATTR_UNUSED_LOAD_BYTE_OFFSET
	.align		4
        /*0164*/ 	.byte	0x04, 0x44
        /*0166*/ 	.short	(.L_611 - .L_610)


	//   ....[0]....
.L_610:
        /*0168*/ 	.word	0x00000950
        /*016c*/ 	.word	0x0000fff0


	//   ....[1]....
        /*0170*/ 	.word	0x000072e0
        /*0174*/ 	.word	0x0000fff0


	//----- nvinfo : EIATTR_INT_WARP_WIDE_INSTR_OFFSETS
	.align		4
.L_611:
        /*0178*/ 	.byte	0x04, 0x31
        /*017a*/ 	.short	(.L_613 - .L_612)


	//   ....[0]....
.L_612:
        /*017c*/ 	.word	0x000000c0


	//   ....[1]....
        /*0180*/ 	.word	0x000000d0


	//   ....[2]....
        /*0184*/ 	.word	0x00000170


	//   ....[3]....
        /*0188*/ 	.word	0x0000c490


	//   ....[4]....
        /*018c*/ 	.word	0x0000c520


	//   ....[5]....
        /*0190*/ 	.word	0x0000f2f0


	//   ....[6]....
        /*0194*/ 	.word	0x0000f380


	//----- nvinfo : EIATTR_COOP_GROUP_MASK_REGIDS
	.align		4
.L_613:
        /*0198*/ 	.byte	0x04, 0x29
        /*019a*/ 	.short	(.L_615 - .L_614)


	//   ....[0]....
.L_614:
        /*019c*/ 	.word	0xffffffff


	//   ....[1]....
        /*01a0*/ 	.word	0xffffffff


	//   ....[2]....
        /*01a4*/ 	.word	0xffffffff


	//   ....[3]....
        /*01a8*/ 	.word	0xffffffff


	//   ....[4]....
        /*01ac*/ 	.word	0xffffffff


	//   ....[5]....
        /*01b0*/ 	.word	0xffffffff


	//   ....[6]....
        /*01b4*/ 	.word	0xffffffff


	//   ....[7]....
        /*01b8*/ 	.word	0xffffffff


	//   ....[8]....
        /*01bc*/ 	.word	0xffffffff


	//   ....[9]....
        /*01c0*/ 	.word	0xffffffff


	//   ....[10]....
        /*01c4*/ 	.word	0xffffffff


	//   ....[11]....
        /*01c8*/ 	.word	0xffffffff


	//   ....[12]....
        /*01cc*/ 	.word	0xffffffff


	//   ....[13]....
        /*01d0*/ 	.word	0xffffffff


	//   ....[14]....
        /*01d4*/ 	.word	0xffffffff


	//   ....[15]....
        /*01d8*/ 	.word	0xffffffff


	//   ....[16]....
        /*01dc*/ 	.word	0xffffffff


	//   ....[17]....
        /*01e0*/ 	.word	0xffffffff


	//   ....[18]....
        /*01e4*/ 	.word	0xffffffff


	//   ....[19]....
        /*01e8*/ 	.word	0xffffffff


	//   ....[20]....
        /*01ec*/ 	.word	0xffffffff


	//   ....[21]....
        /*01f0*/ 	.word	0xffffffff


	//   ....[22]....
        /*01f4*/ 	.word	0xffffffff


	//   ....[23]....
        /*01f8*/ 	.word	0xffffffff


	//   ....[24]....
        /*01fc*/ 	.word	0xffffffff


	//   ....[25]....
        /*0200*/ 	.word	0xffffffff


	//   ....[26]....
        /*0204*/ 	.word	0xffffffff


	//   ....[27]....
        /*0208*/ 	.word	0xffffffff


	//   ....[28]....
        /*020c*/ 	.word	0xffffffff


	//   ....[29]....
        /*0210*/ 	.word	0xffffffff


	//   ....[30]....
        /*0214*/ 	.word	0xffffffff


	//   ....[31]....
        /*0218*/ 	.word	0xffffffff


	//   ....[32]....
        /*021c*/ 	.word	0xffffffff


	//   ....[33]....
        /*0220*/ 	.word	0xffffffff


	//   ....[34]....
        /*0224*/ 	.word	0xffffffff


	//   ....[35]....
        /*0228*/ 	.word	0xffffffff


	//   ....[36]....
        /*022c*/ 	.word	0xffffffff


	//   ....[37]....
        /*0230*/ 	.word	0xffffffff


	//   ....[38]....
        /*0234*/ 	.word	0xffffffff


	//   ....[39]....
        /*0238*/ 	.word	0xffffffff


	//   ....[40]....
        /*023c*/ 	.word	0xffffffff


	//   ....[41]....
        /*0240*/ 	.word	0xffffffff


	//   ....[42]....
        /*0244*/ 	.word	0xffffffff


	//   ....[43]....
        /*0248*/ 	.word	0xffffffff


	//   ....[44]....
        /*024c*/ 	.word	0xffffffff


	//   ....[45]....
        /*0250*/ 	.word	0xffffffff


	//   ....[46]....
        /*0254*/ 	.word	0xffffffff


	//   ....[47]....
        /*0258*/ 	.word	0xffffffff


	//   ....[48]....
        /*025c*/ 	.word	0xffffffff


	//   ....[49]....
        /*0260*/ 	.word	0xffffffff


	//   ....[50]....
        /*0264*/ 	.word	0xffffffff


	//   ....[51]....
        /*0268*/ 	.word	0xffffffff


	//   ....[52]....
        /*026c*/ 	.word	0xffffffff


	//   ....[53]....
        /*0270*/ 	.word	0xffffffff


	//   ....[54]....
        /*0274*/ 	.word	0xffffffff


	//   ....[55]....
        /*0278*/ 	.word	0xffffffff


	//   ....[56]....
        /*027c*/ 	.word	0xffffffff


	//   ....[57]....
        /*0280*/ 	.word	0xffffffff


	//   ....[58]....
        /*0284*/ 	.word	0xffffffff


	//   ....[59]....
        /*0288*/ 	.word	0xffffffff


	//   ....[60]....
        /*028c*/ 	.word	0xffffffff


	//   ....[61]....
        /*0290*/ 	.word	0xffffffff


	//   ....[62]....
        /*0294*/ 	.word	0xffffffff


	//   ....[63]....
        /*0298*/ 	.word	0xffffffff


	//   ....[64]....
        /*029c*/ 	.word	0xffffffff


	//   ....[65]....
        /*02a0*/ 	.word	0xffffffff


	//   ....[66]....
        /*02a4*/ 	.word	0xffffffff


	//   ....[67]....
        /*02a8*/ 	.word	0xffffffff


	//   ....[68]....
        /*02ac*/ 	.word	0xffffffff


	//   ....[69]....
        /*02b0*/ 	.word	0xffffffff


	//   ....[70]....
        /*02b4*/ 	.word	0xffffffff


	//   ....[71]....
        /*02b8*/ 	.word	0xffffffff


	//   ....[72]....
        /*02bc*/ 	.word	0xffffffff


	//   ....[73]....
        /*02c0*/ 	.word	0xffffffff


	//   ....[74]....
        /*02c4*/ 	.word	0xffffffff


	//   ....[75]....
        /*02c8*/ 	.word	0xffffffff


	//   ....[76]....
        /*02cc*/ 	.word	0xffffffff


	//   ....[77]....
        /*02d0*/ 	.word	0xffffffff


	//   ....[78]....
        /*02d4*/ 	.word	0xffffffff


	//   ....[79]....
        /*02d8*/ 	.word	0xffffffff


	//   ....[80]....
        /*02dc*/ 	.word	0xffffffff


	//   ....[81]....
        /*02e0*/ 	.word	0xffffffff


	//   ....[82]....
        /*02e4*/ 	.word	0xffffffff


	//   ....[83]....
        /*02e8*/ 	.word	0xffffffff


	//   ....[84]....
        /*02ec*/ 	.word	0xffffffff


	//   ....[85]....
        /*02f0*/ 	.word	0xffffffff


	//   ....[86]....
        /*02f4*/ 	.word	0xffffffff


	//   ....[87]....
        /*02f8*/ 	.word	0xffffffff


	//   ....[88]....
        /*02fc*/ 	.word	0xffffffff


	//   ....[89]....
        /*0300*/ 	.word	0xffffffff


	//   ....[90]....
        /*0304*/ 	.word	0xffffffff


	//   ....[91]....
        /*0308*/ 	.word	0xffffffff


	//   ....[92]....
        /*030c*/ 	.word	0xffffffff


	//   ....[93]....
        /*0310*/ 	.word	0xffffffff


	//   ....[94]....
        /*0314*/ 	.word	0xffffffff


	//   ....[95]....
        /*0318*/ 	.word	0xffffffff


	//   ....[96]....
        /*031c*/ 	.word	0xffffffff


	//   ....[97]....
        /*0320*/ 	.word	0xffffffff


	//   ....[98]....
        /*0324*/ 	.word	0xffffffff


	//   ....[99]....
        /*0328*/ 	.word	0xffffffff


	//   ....[100]....
        /*032c*/ 	.word	0xffffffff


	//   ....[101]....
        /*0330*/ 	.word	0xffffffff


	//   ....[102]....
        /*0334*/ 	.word	0xffffffff


	//   ....[103]....
        /*0338*/ 	.word	0xffffffff


	//   ....[104]....
        /*033c*/ 	.word	0xffffffff


	//   ....[105]....
        /*0340*/ 	.word	0xffffffff


	//   ....[106]....
        /*0344*/ 	.word	0xffffffff


	//   ....[107]....
        /*0348*/ 	.word	0xffffffff


	//   ....[108]....
        /*034c*/ 	.word	0xffffffff


	//   ....[109]....
        /*0350*/ 	.word	0xffffffff


	//   ....[110]....
        /*0354*/ 	.word	0xffffffff


	//   ....[111]....
        /*0358*/ 	.word	0xffffffff


	//   ....[112]....
        /*035c*/ 	.word	0xffffffff


	//   ....[113]....
        /*0360*/ 	.word	0xffffffff


	//   ....[114]....
        /*0364*/ 	.word	0xffffffff


	//   ....[115]....
        /*0368*/ 	.word	0xffffffff


	//   ....[116]....
        /*036c*/ 	.word	0xffffffff


	//   ....[117]....
        /*0370*/ 	.word	0xffffffff


	//   ....[118]....
        /*0374*/ 	.word	0xffffffff


	//   ....[119]....
        /*0378*/ 	.word	0xffffffff


	//   ....[120]....
        /*037c*/ 	.word	0xffffffff


	//   ....[121]....
        /*0380*/ 	.word	0xffffffff


	//   ....[122]....
        /*0384*/ 	.word	0xffffffff


	//   ....[123]....
        /*0388*/ 	.word	0xffffffff


	//   ....[124]....
        /*038c*/ 	.word	0xffffffff


	//   ....[125]....
        /*0390*/ 	.word	0xffffffff


	//   ....[126]....
        /*0394*/ 	.word	0xffffffff


	//   ....[127]....
        /*0398*/ 	.word	0xffffffff


	//   ....[128]....
        /*039c*/ 	.word	0xffffffff


	//   ....[129]....
        /*03a0*/ 	.word	0xffffffff


	//   ....[130]....
        /*03a4*/ 	.word	0xffffffff


	//   ....[131]....
        /*03a8*/ 	.word	0xffffffff


	//   ....[132]....
        /*03ac*/ 	.word	0xffffffff


	//   ....[133]....
        /*03b0*/ 	.word	0xffffffff


	//   ....[134]....
        /*03b4*/ 	.word	0xffffffff


	//   ....[135]....
        /*03b8*/ 	.word	0xffffffff


	//   ....[136]....
        /*03bc*/ 	.word	0xffffffff


	//   ....[137]....
        /*03c0*/ 	.word	0xffffffff


	//   ....[138]....
        /*03c4*/ 	.word	0xffffffff


	//   ....[139]....
        /*03c8*/ 	.word	0xffffffff


	//   ....[140]....
        /*03cc*/ 	.word	0xffffffff


	//   ....[141]....
        /*03d0*/ 	.word	0xffffffff


	//   ....[142]....
        /*03d4*/ 	.word	0xffffffff


	//   ....[143]....
        /*03d8*/ 	.word	0x0500000f


	//   ....[144]....
        /*03dc*/ 	.word	0x0500000f


	//   ....[145]....
        /*03e0*/ 	.word	0x0500000f


	//   ....[146]....
        /*03e4*/ 	.word	0x0500000f


	//   ....[147]....
        /*03e8*/ 	.word	0x0500000f


	//   ....[148]....
        /*03ec*/ 	.word	0x0500000f


	//   ....[149]....
        /*03f0*/ 	.word	0x0500000f


	//   ....[150]....
        /*03f4*/ 	.word	0x0500000f


	//   ....[151]....
        /*03f8*/ 	.word	0x0500000f


	//   ....[152]....
        /*03fc*/ 	.word	0x0500000f


	//   ....[153]....
        /*0400*/ 	.word	0x0500000f


	//   ....[154]....
        /*0404*/ 	.word	0x0500000f


	//   ....[155]....
        /*0408*/ 	.word	0x0500000f


	//   ....[156]....
        /*040c*/ 	.word	0x0500000f


	//   ....[157]....
        /*0410*/ 	.word	0x0500000f


	//   ....[158]....
        /*0414*/ 	.word	0x0500000f


	//   ....[159]....
        /*0418*/ 	.word	0x0500000f


	//   ....[160]....
        /*041c*/ 	.word	0x0500000f


	//   ....[161]....
        /*0420*/ 	.word	0x0500000f


	//   ....[162]....
        /*0424*/ 	.word	0x0500000f


	//   ....[163]....
        /*0428*/ 	.word	0x0500000f


	//   ....[164]....
        /*042c*/ 	.word	0x0500000f


	//   ....[165]....
        /*0430*/ 	.word	0x0500000f


	//   ....[166]....
        /*0434*/ 	.word	0x0500000f


	//   ....[167]....
        /*0438*/ 	.word	0x0500000f


	//   ....[168]....
        /*043c*/ 	.word	0x0500000f


	//   ....[169]....
        /*0440*/ 	.word	0x0500000f


	//   ....[170]....
        /*0444*/ 	.word	0x0500000f


	//   ....[171]....
        /*0448*/ 	.word	0x0500000f


	//   ....[172]....
        /*044c*/ 	.word	0x0500000f


	//   ....[173]....
        /*0450*/ 	.word	0x0500000f


	//   ....[174]....
        /*0454*/ 	.word	0x0500000f


	//   ....[175]....
        /*0458*/ 	.word	0x0500000f


	//   ....[176]....
        /*045c*/ 	.word	0x0500000f


	//   ....[177]....
        /*0460*/ 	.word	0x0500000f


	//   ....[178]....
        /*0464*/ 	.word	0x0500000f


	//   ....[179]....
        /*0468*/ 	.word	0x0500000f


	//   ....[180]....
        /*046c*/ 	.word	0x0500000f


	//   ....[181]....
        /*0470*/ 	.word	0x0500000f


	//   ....[182]....
        /*0474*/ 	.word	0x0500000f


	//   ....[183]....
        /*0478*/ 	.word	0x0500000f


	//   ....[184]....
        /*047c*/ 	.word	0x0500000f


	//   ....[185]....
        /*0480*/ 	.word	0x0500000f


	//   ....[186]....
        /*0484*/ 	.word	0x0500000f


	//   ....[187]....
        /*0488*/ 	.word	0x0500000f


	//   ....[188]....
        /*048c*/ 	.word	0x0500000f


	//   ....[189]....
        /*0490*/ 	.word	0x0500000f


	//   ....[190]....
        /*0494*/ 	.word	0x0500000f


	//   ....[191]....
        /*0498*/ 	.word	0x0500000f


	//   ....[192]....
        /*049c*/ 	.word	0x0500000f


	//   ....[193]....
        /*04a0*/ 	.word	0x0500000f


	//   ....[194]....
        /*04a4*/ 	.word	0x0500000f


	//   ....[195]....
        /*04a8*/ 	.word	0x0500000f


	//   ....[196]....
        /*04ac*/ 	.word	0x0500000f


	//   ....[197]....
        /*04b0*/ 	.word	0x0500000f


	//   ....[198]....
        /*04b4*/ 	.word	0x0500000f


	//   ....[199]....
        /*04b8*/ 	.word	0x0500000f


	//   ....[200]....
        /*04bc*/ 	.word	0x0500000f


	//   ....[201]....
        /*04c0*/ 	.word	0x0500000f


	//   ....[202]....
        /*04c4*/ 	.word	0x0500000f


	//   ....[203]....
        /*04c8*/ 	.word	0x0500000f


	//   ....[204]....
        /*04cc*/ 	.word	0x0500000f


	//   ....[205]....
        /*04d0*/ 	.word	0x0500000f


	//   ....[206]....
        /*04d4*/ 	.word	0x0500000f


	//   ....[207]....
        /*04d8*/ 	.word	0x0500000f


	//   ....[208]....
        /*04dc*/ 	.word	0x0500000f


	//   ....[209]....
        /*04e0*/ 	.word	0x0500000f


	//   ....[210]....
        /*04e4*/ 	.word	0x0500000f


	//   ....[211]....
        /*04e8*/ 	.word	0x0500000f


	//   ....[212]....
        /*04ec*/ 	.word	0x0500000f


	//   ....[213]....
        /*04f0*/ 	.word	0x0500000f


	//   ....[214]....
        /*04f4*/ 	.word	0x0500000f


	//   ....[215]....
        /*04f8*/ 	.word	0x0500000f


	//   ....[216]....
        /*04fc*/ 	.word	0x0500000f


	//   ....[217]....
        /*0500*/ 	.word	0x0500000f


	//   ....[218]....
        /*0504*/ 	.word	0x0500000f


	//   ....[219]....
        /*0508*/ 	.word	0x0500000f


	//   ....[220]....
        /*050c*/ 	.word	0x0500000f


	//   ....[221]....
        /*0510*/ 	.word	0x0500000f


	//   ....[222]....
        /*0514*/ 	.word	0x0500000f


	//   ....[223]....
        /*0518*/ 	.word	0x0500000f


	//   ....[224]....
        /*051c*/ 	.word	0x0500000f


	//   ....[225]....
        /*0520*/ 	.word	0x0500000f


	//   ....[226]....
        /*0524*/ 	.word	0x0500000f


	//----- nvinfo : EIATTR_COOP_GROUP_INSTR_OFFSETS
	.align		4
.L_615:
        /*0528*/ 	.byte	0x04, 0x28
        /*052a*/ 	.short	(.L_617 - .L_616)


	//   ....[0]....
.L_616:
        /*052c*/ 	.word	0x00000070


	//   ....[1]....
        /*0530*/ 	.word	0x000000b0


	//   ....[2]....
        /*0534*/ 	.word	0x000002d0


	//   ....[3]....
        /*0538*/ 	.word	0x00000430


	//   ....[4]....
        /*053c*/ 	.word	0x00000550


	//   ....[5]....
        /*0540*/ 	.word	0x000006b0


	//   ....[6]....
        /*0544*/ 	.word	0x00001b10


	//   ....[7]....
        /*0548*/ 	.word	0x00002df0


	//   ....[8]....
        /*054c*/ 	.word	0x00002e60


	//   ....[9]....
        /*0550*/ 	.word	0x00003360


	//   ....[10]....
        /*0554*/ 	.word	0x000033e0


	//   ....[11]....
        /*0558*/ 	.word	0x000053d0


	//   ....[12]....
        /*055c*/ 	.word	0x000053e0


	//   ....[13]....
        /*0560*/ 	.word	0x00005430


	//   ....[14]....
        /*0564*/ 	.word	0x00005440


	//   ....[15]....
        /*0568*/ 	.word	0x000067d0


	//   ....[16]....
        /*056c*/ 	.word	0x00006a10


	//   ....[17]....
        /*0570*/ 	.word	0x00006a40


	//   ....[18]....
        /*0574*/ 	.word	0x00006a50


	//   ....[19]....
        /*0578*/ 	.word	0x000081b0


	//   ....[20]....
        /*057c*/ 	.word	0x000081d0


	//   ....[21]....
        /*0580*/ 	.word	0x000081e0


	//   ....[22]....
        /*0584*/ 	.word	0x00008200


	//   ....[23]....
        /*0588*/ 	.word	0x00008b20


	//   ....[24]....
        /*058c*/ 	.word	0x00008b40


	//   ....[25]....
        /*0590*/ 	.word	0x00008c70


	//   ....[26]....
        /*0594*/ 	.word	0x00008c90


	//   ....[27]....
        /*0598*/ 	.word	0x00008d90


	//   ....[28]....
        /*059c*/ 	.word	0x00008db0


	//   ....[29]....
        /*05a0*/ 	.word	0x00008ec0


	//   ....[30]....
        /*05a4*/ 	.word	0x00008ee0


	//   ....[31]....
        /*05a8*/ 	.word	0x00009350


	//   ....[32]....
        /*05ac*/ 	.word	0x00009360


	//   ....[33]....
        /*05b0*/ 	.word	0x000099f0


	//   ....[34]....
        /*05b4*/ 	.word	0x00009a00


	//   ....[35]....
        /*05b8*/ 	.word	0x0000aaa0


	//   ....[36]....
        /*05bc*/ 	.word	0x0000aad0


	//   ....[37]....
        /*05c0*/ 	.word	0x0000abf0


	//   ....[38]....
        /*05c4*/ 	.word	0x0000ac10


	//   ....[39]....
        /*05c8*/ 	.word	0x0000ad10


	//   ....[40]....
        /*05cc*/ 	.word	0x0000ad30


	//   ....[41]....
        /*05d0*/ 	.word	0x0000ae40


	//   ....[42]....
        /*05d4*/ 	.word	0x0000ae60


	//   ....[43]....
        /*05d8*/ 	.word	0x0000b000


	//   ....[44]....
        /*05dc*/ 	.word	0x0000b1f0


	//   ....[45]....
        /*05e0*/ 	.word	0x0000b220


	//   ....[46]....
        /*05e4*/ 	.word	0x0000b250


	//   ....[47]....
        /*05e8*/ 	.word	0x0000b280


	//   ....[48]....
        /*05ec*/ 	.word	0x0000b2b0


	//   ....[49]....
        /*05f0*/ 	.word	0x0000b2e0


	//   ....[50]....
        /*05f4*/ 	.word	0x0000b450


	//   ....[51]....
        /*05f8*/ 	.word	0x0000b480


	//   ....[52]....
        /*05fc*/ 	.word	0x0000b4b0


	//   ....[53]....
        /*0600*/ 	.word	0x0000b4e0


	//   ....[54]....
        /*0604*/ 	.word	0x0000b510


	//   ....[55]....
        /*0608*/ 	.word	0x0000b540


	//   ....[56]....
        /*060c*/ 	.word	0x0000b5d0


	//   ....[57]....
        /*0610*/ 	.word	0x0000b600


	//   ....[58]....
        /*0614*/ 	.word	0x0000b610


	//   ....[59]....
        /*0618*/ 	.word	0x0000b6a0


	//   ....[60]....
        /*061c*/ 	.word	0x0000d030


	//   ....[61]....
        /*0620*/ 	.word	0x0000d050


	//   ....[62]....
        /*0624*/ 	.word	0x0000d100


	//   ....[63]....
        /*0628*/ 	.word	0x0000d120


	//   ....[64]....
        /*062c*/ 	.word	0x0000d1c0


	//   ....[65]....
        /*0630*/ 	.word	0x0000d1e0


	//   ....[66]....
        /*0634*/ 	.word	0x0000d280


	//   ....[67]....
        /*0638*/ 	.word	0x0000d2a0


	//   ....[68]....
        /*063c*/ 	.word	0x0000d340


	//   ....[69]....
        /*0640*/ 	.word	0x0000d360


	//   ....[70]....
        /*0644*/ 	.word	0x0000d370


	//   ....[71]....
        /*0648*/ 	.word	0x0000d400


	//   ....[72]....
        /*064c*/ 	.word	0x0000db00


	//   ....[73]....
        /*0650*/ 	.word	0x0000db30


	//   ....[74]....
        /*0654*/ 	.word	0x0000db90


	//   ....[75]....
        /*0658*/ 	.word	0x0000dbe0


	//   ....[76]....
        /*065c*/ 	.word	0x0000dc30


	//   ....[77]....
        /*0660*/ 	.word	0x0000dc90


	//   ....[78]....
        /*0664*/ 	.word	0x0000dce0


	//   ....[79]....
        /*0668*/ 	.word	0x0000dd40


	//   ....[80]....
        /*066c*/ 	.word	0x0000dd90


	//   ....[81]....
        /*0670*/ 	.word	0x0000ddf0


	//   ....[82]....
        /*0674*/ 	.word	0x0000de30


	//   ....[83]....
        /*0678*/ 	.word	0x0000dea0


	//   ....[84]....
        /*067c*/ 	.word	0x0000def0


	//   ....[85]....
        /*0680*/ 	.word	0x0000df50


	//   ....[86]....
        /*0684*/ 	.word	0x0000df70


	//   ....[87]....
        /*0688*/ 	.word	0x0000dfb0


	//   ....[88]....
        /*068c*/ 	.word	0x0000e760


	//   ....[89]....
        /*0690*/ 	.word	0x0000e7a0


	//   ....[90]....
        /*0694*/ 	.word	0x0000e7b0


	//   ....[91]....
        /*0698*/ 	.word	0x0000e810


	//   ....[92]....
        /*069c*/ 	.word	0x0000e820


	//   ....[93]....
        /*06a0*/ 	.word	0x0000e880


	//   ....[94]....
        /*06a4*/ 	.word	0x0000e8b0


	//   ....[95]....
        /*06a8*/ 	.word	0x0000e8f0


	//   ....[96]....
        /*06ac*/ 	.word	0x0000e920


	//   ....[97]....
        /*06b0*/ 	.word	0x0000e960


	//   ....[98]....
        /*06b4*/ 	.word	0x0000e990


	//   ....[99]....
        /*06b8*/ 	.word	0x0000e9d0


	//   ....[100]....
        /*06bc*/ 	.word	0x0000ec40


	//   ....[101]....
        /*06c0*/ 	.word	0x0000ec60


	//   ....[102]....
        /*06c4*/ 	.word	0x0000ec70


	//   ....[103]....
        /*06c8*/ 	.word	0x0000ed00


	//   ....[104]....
        /*06cc*/ 	.word	0x0000ed10


	//   ....[105]....
        /*06d0*/ 	.word	0x0000eda0


	//   ....[106]....
        /*06d4*/ 	.word	0x0000edb0


	//   ....[107]....
        /*06d8*/ 	.word	0x0000ee40


	//   ....[108]....
        /*06dc*/ 	.word	0x0000ee50


	//   ....[109]....
        /*06e0*/ 	.word	0x0000eee0


	//   ....[110]....
        /*06e4*/ 	.word	0x0000eef0


	//   ....[111]....
        /*06e8*/ 	.word	0x0000ef00


	//   ....[112]....
        /*06ec*/ 	.word	0x0000f4c0


	//   ....[113]....
        /*06f0*/ 	.word	0x0000f500


	//   ....[114]....
        /*06f4*/ 	.word	0x0000f540


	//   ....[115]....
        /*06f8*/ 	.word	0x0000f570


	//   ....[116]....
        /*06fc*/ 	.word	0x0000f600


	//   ....[117]....
        /*0700*/ 	.word	0x0000f630


	//   ....[118]....
        /*0704*/ 	.word	0x0000f6a0


	//   ....[119]....
        /*0708*/ 	.word	0x0000f6d0


	//   ....[120]....
        /*070c*/ 	.word	0x0000f740


	//   ....[121]....
        /*0710*/ 	.word	0x0000f770


	//   ....[122]....
        /*0714*/ 	.word	0x0000f7a0


	//   ....[123]....
        /*0718*/ 	.word	0x0000f7f0


	//   ....[124]....
        /*071c*/ 	.word	0x0000fc30


	//   ....[125]....
        /*0720*/ 	.word	0x0000fc40


	//   ....[126]....
        /*0724*/ 	.word	0x0000fc80


	//   ....[127]....
        /*0728*/ 	.word	0x0000fcc0


	//   ....[128]....
        /*072c*/ 	.word	0x0000fcf0


	//   ....[129]....
        /*0730*/ 	.word	0x0000fd20


	//   ....[130]....
        /*0734*/ 	.word	0x0000fd50


	//   ....[131]....
        /*0738*/ 	.word	0x0000fd80


	//   ....[132]....
        /*073c*/ 	.word	0x0000ff30


	//   ....[133]....
        /*0740*/ 	.word	0x0000ff60


	//   ....[134]....
        /*0744*/ 	.word	0x0000ff90


	//   ....[135]....
        /*0748*/ 	.word	0x0000ffc0


	//   ....[136]....
        /*074c*/ 	.word	0x0000fff0


	//   ....[137]....
        /*0750*/ 	.word	0x00010020


	//   ....[138]....
        /*0754*/ 	.word	0x000100e0


	//   ....[139]....
        /*0758*/ 	.word	0x00010100


	//   ....[140]....
        /*075c*/ 	.word	0x00010110


	//   ....[141]....
        /*0760*/ 	.word	0x00010170


	//   ....[142]....
        /*0764*/ 	.word	0x00010790


	//   ....[143]....
        /*0768*/ 	.word	0x00010c70


	//   ....[144]....
        /*076c*/ 	.word	0x00010d60


	//   ....[145]....
        /*0770*/ 	.word	0x00010e00


	//   ....[146]....
        /*0774*/ 	.word	0x00010e60


	//   ....[147]....
        /*0778*/ 	.word	0x00010f70


	//   ....[148]....
        /*077c*/ 	.word	0x00010fe0


	//   ....[149]....
        /*0780*/ 	.word	0x000110f0


	//   ....[150]....
        /*0784*/ 	.word	0x00011160


	//   ....[151]....
        /*0788*/ 	.word	0x00011270


	//   ....[152]....
        /*078c*/ 	.word	0x000112e0


	//   ....[153]....
        /*0790*/ 	.word	0x000113f0


	//   ....[154]....
        /*0794*/ 	.word	0x00011460


	//   ....[155]....
        /*0798*/ 	.word	0x00011500


	//   ....[156]....
        /*079c*/ 	.word	0x00011610


	//   ....[157]....
        /*07a0*/ 	.word	0x00011680


	//   ....[158]....
        /*07a4*/ 	.word	0x00011700


	//   ....[159]....
        /*07a8*/ 	.word	0x000117c0


	//   ....[160]....
        /*07ac*/ 	.word	0x00011840


	//   ....[161]....
        /*07b0*/ 	.word	0x00011920


	//   ....[162]....
        /*07b4*/ 	.word	0x000119a0


	//   ....[163]....
        /*07b8*/ 	.word	0x00011a80


	//   ....[164]....
        /*07bc*/ 	.word	0x00011b00


	//   ....[165]....
        /*07c0*/ 	.word	0x00011be0


	//   ....[166]....
        /*07c4*/ 	.word	0x00011c60


	//   ....[167]....
        /*07c8*/ 	.word	0x00011d40


	//   ....[168]....
        /*07cc*/ 	.word	0x00011dc0


	//   ....[169]....
        /*07d0*/ 	.word	0x00011ea0


	//   ....[170]....
        /*07d4*/ 	.word	0x00011f20


	//   ....[171]....
        /*07d8*/ 	.word	0x00011fe0


	//   ....[172]....
        /*07dc*/ 	.word	0x00012110


	//   ....[173]....
        /*07e0*/ 	.word	0x000121e0


	//   ....[174]....
        /*07e4*/ 	.word	0x00012250


	//   ....[175]....
        /*07e8*/ 	.word	0x00012320


	//   ....[176]....
        /*07ec*/ 	.word	0x00012380


	//   ....[177]....
        /*07f0*/ 	.word	0x00012450


	//   ....[178]....
        /*07f4*/ 	.word	0x000124b0


	//   ....[179]....
        /*07f8*/ 	.word	0x00012580


	//   ....[180]....
        /*07fc*/ 	.word	0x000125e0


	//   ....[181]....
        /*0800*/ 	.word	0x000126b0


	//   ....[182]....
        /*0804*/ 	.word	0x00012710


	//   ....[183]....
        /*0808*/ 	.word	0x000127f0


	//   ....[184]....
        /*080c*/ 	.word	0x000128e0


	//   ....[185]....
        /*0810*/ 	.word	0x00012980


	//   ....[186]....
        /*0814*/ 	.word	0x000129e0


	//   ....[187]....
        /*0818*/ 	.word	0x00012ae0


	//   ....[188]....
        /*081c*/ 	.word	0x00012b40


	//   ....[189]....
        /*0820*/ 	.word	0x00012c40


	//   ....[190]....
        /*0824*/ 	.word	0x00012ca0


	//   ....[191]....
        /*0828*/ 	.word	0x00012da0


	//   ....[192]....
        /*082c*/ 	.word	0x00012e00


	//   ....[193]....
        /*0830*/ 	.word	0x00012f00


	//   ....[194]....
        /*0834*/ 	.word	0x00012f60


	//   ....[195]....
        /*0838*/ 	.word	0x00013030


	//   ....[196]....
        /*083c*/ 	.word	0x00013170


	//   ....[197]....
        /*0840*/ 	.word	0x00013210


	//   ....[198]....
        /*0844*/ 	.word	0x000132f0


	//   ....[199]....
        /*0848*/ 	.word	0x000133c0


	//   ....[200]....
        /*084c*/ 	.word	0x00013420


	//   ....[201]....
        /*0850*/ 	.word	0x00013510


	//   ....[202]....
        /*0854*/ 	.word	0x00013570


	//   ....[203]....
        /*0858*/ 	.word	0x00013660


	//   ....[204]....
        /*085c*/ 	.word	0x000136c0


	//   ....[205]....
        /*0860*/ 	.word	0x000137b0


	//   ....[206]....
        /*0864*/ 	.word	0x00013810


	//   ....[207]....
        /*0868*/ 	.word	0x000138f0


	//   ....[208]....
        /*086c*/ 	.word	0x00013980


	//   ....[209]....
        /*0870*/ 	.word	0x00013a20


	//   ....[210]....
        /*0874*/ 	.word	0x00013b80


	//   ....[211]....
        /*0878*/ 	.word	0x00013bf0


	//   ....[212]....
        /*087c*/ 	.word	0x00013c70


	//   ....[213]....
        /*0880*/ 	.word	0x00013ce0


	//   ....[214]....
        /*0884*/ 	.word	0x00013d50


	//   ....[215]....
        /*0888*/ 	.word	0x00013dd0


	//   ....[216]....
        /*088c*/ 	.word	0x00013e50


	//   ....[217]....
        /*0890*/ 	.word	0x00013ee0


	//   ....[218]....
        /*0894*/ 	.word	0x00013f50


	//   ....[219]....
        /*0898*/ 	.word	0x00013fc0


	//   ....[220]....
        /*089c*/ 	.word	0x00014030


	//   ....[221]....
        /*08a0*/ 	.word	0x000140b0


	//   ....[222]....
        /*08a4*/ 	.word	0x00014120


	//   ....[223]....
        /*08a8*/ 	.word	0x000141c0


	//   ....[224]....
        /*08ac*/ 	.word	0x00014210


	//   ....[225]....
        /*08b0*/ 	.word	0x000142a0


	//   ....[226]....
        /*08b4*/ 	.word	0x000143d0


	//----- nvinfo : EIATTR_REG_RECONFIG
	.align		4
.L_617:
        /*08b8*/ 	.byte	0x01, 0x54
	.zero		2


	//----- nvinfo : EIATTR_SYSCALL_OFFSETS
	.align		4
        /*08bc*/ 	.byte	0x04, 0x46
        /*08be*/ 	.short	(.L_619 - .L_618)


	//   ....[0]....
.L_618:
        /*08c0*/ 	.word	0x00001c90


	//   ....[1]....
        /*08c4*/ 	.word	0x0000c680


	//   ....[2]....
        /*08c8*/ 	.word	0x0000c7d0


	//   ....[3]....
        /*08cc*/ 	.word	0x0000c8c0


	//   ....[4]....
        /*08d0*/ 	.word	0x0000d790


	//----- nvinfo : EIATTR_MBARRIER_INSTR_OFFSETS
	.align		4
.L_619:
        /*08d4*/ 	.byte	0x04, 0x39
        /*08d6*/ 	.short	(.L_621 - .L_620)


	//   ....[0]....
.L_620:
        /*08d8*/ 	.word	0x00000180
        /*08dc*/ 	.word	0x000000ff
        /*08e0*/ 	.word	0x00030800
        /*08e4*/ 	.short	0x0100
        /*08e6*/ 	.byte	0x08
	.zero		1


	//   ....[1]....
        /*08e8*/ 	.word	0x00000190
        /*08ec*/ 	.word	0x000000ff
        /*08f0*/ 	.word	0x00030820
        /*08f4*/ 	.short	0x0100
        /*08f6*/ 	.byte	0x08
	.zero		1


	//   ....[2]....
        /*08f8*/ 	.word	0x00000280
        /*08fc*/ 	.word	0x000000ff
        /*0900*/ 	.word	0x00030830
        /*0904*/ 	.short	0x0100
        /*0906*/ 	.byte	0x08
	.zero		1


	//   ....[3]....
        /*0908*/ 	.word	0x00000290
        /*090c*/ 	.word	0x000000ff
        /*0910*/ 	.word	0x00030840
        /*0914*/ 	.short	0x0100
        /*0916*/ 	.byte	0x08
	.zero		1


	//   ....[4]....
        /*0918*/ 	.word	0x000002a0
        /*091c*/ 	.word	0x000000ff
        /*0920*/ 	.word	0x00030838
        /*0924*/ 	.short	0x0100
        /*0926*/ 	.byte	0x08
	.zero		1


	//   ....[5]....
        /*0928*/ 	.word	0x000002b0
        /*092c*/ 	.word	0x000000ff
        /*0930*/ 	.word	0x00030848
        /*0934*/ 	.short	0x0100
        /*0936*/ 	.byte	0x08
	.zero		1


	//   ....[6]....
        /*0938*/ 	.word	0x000003e0
        /*093c*/ 	.word	0x000000ff
        /*0940*/ 	.word	0x00030850
        /*0944*/ 	.short	0x0100
        /*0946*/ 	.byte	0x08
	.zero		1


	//   ....[7]....
        /*0948*/ 	.word	0x000003f0
        /*094c*/ 	.word	0x000000ff
        /*0950*/ 	.word	0x00030860
        /*0954*/ 	.short	0x0100
        /*0956*/ 	.byte	0x08
	.zero		1


	//   ....[8]....
        /*0958*/ 	.word	0x00000400
        /*095c*/ 	.word	0x000000ff
        /*0960*/ 	.word	0x00030858
        /*0964*/ 	.short	0x0100
        /*0966*/ 	.byte	0x08
	.zero		1


	//   ....[9]....
        /*0968*/ 	.word	0x00000410
        /*096c*/ 	.word	0x000000ff
        /*0970*/ 	.word	0x00030868
        /*0974*/ 	.short	0x0100
        /*0976*/ 	.byte	0x08
	.zero		1


	//   ....[10]....
        /*0978*/ 	.word	0x00000500
        /*097c*/ 	.word	0x000000ff
        /*0980*/ 	.word	0x00030870
        /*0984*/ 	.short	0x0100
        /*0986*/ 	.byte	0x06
	.zero		1


	//   ....[11]....
        /*0988*/ 	.word	0x00000510
        /*098c*/ 	.word	0x000000ff
        /*0990*/ 	.word	0x00030880
        /*0994*/ 	.short	0x0100
        /*0996*/ 	.byte	0x06
	.zero		1


	//   ....[12]....
        /*0998*/ 	.word	0x00000520
        /*099c*/ 	.word	0x000000ff
        /*09a0*/ 	.word	0x00030878
        /*09a4*/ 	.short	0x0100
        /*09a6*/ 	.byte	0x06
	.zero		1


	//   ....[13]....
        /*09a8*/ 	.word	0x00000530
        /*09ac*/ 	.word	0x000000ff
        /*09b0*/ 	.word	0x00030888
        /*09b4*/ 	.short	0x0100
        /*09b6*/ 	.byte	0x06
	.zero		1


	//   ....[14]....
        /*09b8*/ 	.word	0x00000660
        /*09bc*/ 	.word	0x000000ff
        /*09c0*/ 	.word	0x00030890
        /*09c4*/ 	.short	0x0100
        /*09c6*/ 	.byte	0x08
	.zero		1


	//   ....[15]....
        /*09c8*/ 	.word	0x00000670
        /*09cc*/ 	.word	0x000000ff
        /*09d0*/ 	.word	0x000308a0
        /*09d4*/ 	.short	0x0100
        /*09d6*/ 	.byte	0x08
	.zero		1


	//   ....[16]....
        /*09d8*/ 	.word	0x00000680
        /*09dc*/ 	.word	0x000000ff
        /*09e0*/ 	.word	0x00030898
        /*09e4*/ 	.short	0x0100
        /*09e6*/ 	.byte	0x08
	.zero		1


	//   ....[17]....
        /*09e8*/ 	.word	0x00000690
        /*09ec*/ 	.word	0x000000ff
        /*09f0*/ 	.word	0x000308a8
        /*09f4*/ 	.short	0x0100
        /*09f6*/ 	.byte	0x08
	.zero		1


	//   ....[18]....
        /*09f8*/ 	.word	0x000007d0
        /*09fc*/ 	.word	0x000000ff
        /*0a00*/ 	.word	0x000308b0
        /*0a04*/ 	.short	0x0100
        /*0a06*/ 	.byte	0x08
	.zero		1


	//   ....[19]....
        /*0a08*/ 	.word	0x000007e0
        /*0a0c*/ 	.word	0x000000ff
        /*0a10*/ 	.word	0x000308c0
        /*0a14*/ 	.short	0x0100
        /*0a16*/ 	.byte	0x08
	.zero		1


	//   ....[20]....
        /*0a18*/ 	.word	0x000007f0
        /*0a1c*/ 	.word	0x000000ff
        /*0a20*/ 	.word	0x000308b8
        /*0a24*/ 	.short	0x0100
        /*0a26*/ 	.byte	0x08
	.zero		1


	//   ....[21]....
        /*0a28*/ 	.word	0x00000800
        /*0a2c*/ 	.word	0x000000ff
        /*0a30*/ 	.word	0x000308c8
        /*0a34*/ 	.short	0x0100
        /*0a36*/ 	.byte	0x08
	.zero		1


	//   ....[22]....
        /*0a38*/ 	.word	0x00001d50
        /*0a3c*/ 	.word	0x00000004
        /*0a40*/ 	.word	0x00030800
        /*0a44*/ 	.short	0x010a
        /*0a46*/ 	.byte	0x3f
	.zero		1


	//   ....[23]....
        /*0a48*/ 	.word	0x00001e00
        /*0a4c*/ 	.word	0x00000000
        /*0a50*/ 	.word	0x00030830
        /*0a54*/ 	.short	0x010a
        /*0a56*/ 	.byte	0x3f
	.zero		1


	//   ....[24]....
        /*0a58*/ 	.word	0x00001e50
        /*0a5c*/ 	.word	0x00000000
        /*0a60*/ 	.word	0x00030830
        /*0a64*/ 	.short	0x010a
        /*0a66*/ 	.byte	0x3f
	.zero		1


	//   ....[25]....
        /*0a68*/ 	.word	0x00002590
        /*0a6c*/ 	.word	0x00000000
        /*0a70*/ 	.word	0x00000000
        /*0a74*/ 	.short	0x0101
        /*0a76*/ 	.byte	0x3f
	.zero		1


	//   ....[26]....
        /*0a78*/ 	.word	0x000042a0
        /*0a7c*/ 	.word	0x000000ff
        /*0a80*/ 	.word	0x00030830
        /*0a84*/ 	.short	0x010a
        /*0a86*/ 	.byte	0x08
	.zero		1


	//   ....[27]....
        /*0a88*/ 	.word	0x000042e0
        /*0a8c*/ 	.word	0x000000ff
        /*0a90*/ 	.word	0x00030830
        /*0a94*/ 	.short	0x010a
        /*0a96*/ 	.byte	0x08
	.zero		1


	//   ....[28]....
        /*0a98*/ 	.word	0x00004df0
        /*0a9c*/ 	.word	0x000000ff
        /*0aa0*/ 	.word	0x00030850
        /*0aa4*/ 	.short	0x010a
        /*0aa6*/ 	.byte	0x09
	.zero		1


	//   ....[29]....
        /*0aa8*/ 	.word	0x00004e30
        /*0aac*/ 	.word	0x000000ff
        /*0ab0*/ 	.word	0x00030850
        /*0ab4*/ 	.short	0x010a
        /*0ab6*/ 	.byte	0x09
	.zero		1


	//   ....[30]....
        /*0ab8*/ 	.word	0x00005400
        /*0abc*/ 	.word	0x000000ff
        /*0ac0*/ 	.word	0x00000000
        /*0ac4*/ 	.short	0x0101
        /*0ac6*/ 	.byte	0x08
	.zero		1


	//   ....[31]....
        /*0ac8*/ 	.word	0x00005f40
        /*0acc*/ 	.word	0x000000ff
        /*0ad0*/ 	.word	0x00000000
        /*0ad4*/ 	.short	0x0101
        /*0ad6*/ 	.byte	0x09
	.zero		1


	//   ....[32]....
        /*0ad8*/ 	.word	0x000066c0
        /*0adc*/ 	.word	0x0000000d
        /*0ae0*/ 	.word	0x00030850
        /*0ae4*/ 	.short	0x010a
        /*0ae6*/ 	.byte	0x3f
	.zero		1


	//   ....[33]....
        /*0ae8*/ 	.word	0x00006750
        /*0aec*/ 	.word	0x0000000d
        /*0af0*/ 	.word	0x00030850
        /*0af4*/ 	.short	0x010a
        /*0af6*/ 	.byte	0x3f
	.zero		1


	//   ....[34]....
        /*0af8*/ 	.word	0x00006c70
        /*0afc*/ 	.word	0x00000002
        /*0b00*/ 	.word	0x00000000
        /*0b04*/ 	.short	0x0101
        /*0b06*/ 	.byte	0x3f
	.zero		1


	//   ....[35]....
        /*0b08*/ 	.word	0x00008b00
        /*0b0c*/ 	.word	0x000000ff
        /*0b10*/ 	.word	0x00000000
        /*0b14*/ 	.short	0x0101
        /*0b16*/ 	.byte	0x08
	.zero		1


	//   ....[36]....
        /*0b18*/ 	.word	0x000091b0
        /*0b1c*/ 	.word	0x000000ff
        /*0b20*/ 	.word	0x00000000
        /*0b24*/ 	.short	0x0101
        /*0b26*/ 	.byte	0x08
	.zero		1


	//   ....[37]....
        /*0b28*/ 	.word	0x0000ce40
        /*0b2c*/ 	.word	0x00000007
        /*0b30*/ 	.word	0x00030840
        /*0b34*/ 	.short	0x010a
        /*0b36*/ 	.byte	0x3f
	.zero		1


	//   ....[38]....
        /*0b38*/ 	.word	0x0000d4c0
        /*0b3c*/ 	.word	0x00000007
        /*0b40*/ 	.word	0x00030830
        /*0b44*/ 	.short	0x0107
        /*0b46*/ 	.byte	0x3f
	.zero		1


	//   ....[39]....
        /*0b48*/ 	.word	0x0000d590
        /*0b4c*/ 	.word	0x00000007
        /*0b50*/ 	.word	0x00030830
        /*0b54*/ 	.short	0x0101
        /*0b56*/ 	.byte	0x3f
	.zero		1


	//   ....[40]....
        /*0b58*/ 	.word	0x0000e0c0
        /*0b5c*/ 	.word	0x00000016
        /*0b60*/ 	.word	0x00030800
        /*0b64*/ 	.short	0x0107
        /*0b66*/ 	.byte	0x3f
	.zero		1


	//   ....[41]....
        /*0b68*/ 	.word	0x0000e1e0
        /*0b6c*/ 	.word	0x00000016
        /*0b70*/ 	.word	0x00030800
        /*0b74*/ 	.short	0x0101
        /*0b76*/ 	.byte	0x3f
	.zero		1


	//   ....[42]....
        /*0b78*/ 	.word	0x0000e200
        /*0b7c*/ 	.word	0x00000016
        /*0b80*/ 	.word	0x00030820
        /*0b84*/ 	.short	0x010a
        /*0b86*/ 	.byte	0x3f
	.zero		1


	//   ....[43]....
        /*0b88*/ 	.word	0x0000e5c0
        /*0b8c*/ 	.word	0x00000006
        /*0b90*/ 	.word	0x00030840
        /*0b94*/ 	.short	0x010a
        /*0b96*/ 	.byte	0x3f
	.zero		1


	//   ....[44]....
        /*0b98*/ 	.word	0x0000ea80
        /*0b9c*/ 	.word	0x00000006
        /*0ba0*/ 	.word	0x00030830
        /*0ba4*/ 	.short	0x0107
        /*0ba6*/ 	.byte	0x3f
	.zero		1


	//   ....[45]....
        /*0ba8*/ 	.word	0x0000eb30
        /*0bac*/ 	.word	0x00000006
        /*0bb0*/ 	.word	0x00030830
        /*0bb4*/ 	.short	0x0101
        /*0bb6*/ 	.byte	0x3f
	.zero		1


	//   ....[46]....
        /*0bb8*/ 	.word	0x0000eba0
        /*0bbc*/ 	.word	0x00000006
        /*0bc0*/ 	.word	0x00030860
        /*0bc4*/ 	.short	0x010a
        /*0bc6*/ 	.byte	0x3f
	.zero		1


	//   ....[47]....
        /*0bc8*/ 	.word	0x0000f0f0
        /*0bcc*/ 	.word	0x00000006
        /*0bd0*/ 	.word	0x00030850
        /*0bd4*/ 	.short	0x0107
        /*0bd6*/ 	.byte	0x3f
	.zero		1


	//   ....[48]....
        /*0bd8*/ 	.word	0x0000f210
        /*0bdc*/ 	.word	0x00000006
        /*0be0*/ 	.word	0x00030850
        /*0be4*/ 	.short	0x0101
        /*0be6*/ 	.byte	0x3f
	.zero		1


	//   ....[49]....
        /*0be8*/ 	.word	0x0000f420
        /*0bec*/ 	.word	0x00000000
        /*0bf0*/ 	.word	0x00030860
        /*0bf4*/ 	.short	0x010a
        /*0bf6*/ 	.byte	0x3f
	.zero		1


	//   ....[50]....
        /*0bf8*/ 	.word	0x0000f920
        /*0bfc*/ 	.word	0x00000000
        /*0c00*/ 	.word	0x00030850
        /*0c04*/ 	.short	0x0107
        /*0c06*/ 	.byte	0x3f
	.zero		1


	//   ....[51]....
        /*0c08*/ 	.word	0x0000f9d0
        /*0c0c*/ 	.word	0x00000000
        /*0c10*/ 	.word	0x00030850
        /*0c14*/ 	.short	0x0101
        /*0c16*/ 	.byte	0x3f
	.zero		1


	//   ....[52]....
        /*0c18*/ 	.word	0x00010710
        /*0c1c*/ 	.word	0x00000004
        /*0c20*/ 	.word	0x00030820
        /*0c24*/ 	.short	0x010a
        /*0c26*/ 	.byte	0x3f
	.zero		1


	//   ....[53]....
        /*0c28*/ 	.word	0x000108b0
        /*0c2c*/ 	.word	0x00000005
        /*0c30*/ 	.word	0x00030840
        /*0c34*/ 	.short	0x010a
        /*0c36*/ 	.byte	0x3f
	.zero		1


	//   ....[54]....
        /*0c38*/ 	.word	0x00010950
        /*0c3c*/ 	.word	0x0000001b
        /*0c40*/ 	.word	0x00030840
        /*0c44*/ 	.short	0x010a
        /*0c46*/ 	.byte	0x3f
	.zero		1


	//   ....[55]....
        /*0c48*/ 	.word	0x00010990
        /*0c4c*/ 	.word	0x00000005
        /*0c50*/ 	.word	0x00030860
        /*0c54*/ 	.short	0x010a
        /*0c56*/ 	.byte	0x3f
	.zero		1


	//   ....[56]....
        /*0c58*/ 	.word	0x000109d0
        /*0c5c*/ 	.word	0x0000001b
        /*0c60*/ 	.word	0x00030860
        /*0c64*/ 	.short	0x010a
        /*0c66*/ 	.byte	0x3f
	.zero		1


	//   ....[57]....
        /*0c68*/ 	.word	0x00010a30
        /*0c6c*/ 	.word	0x00000004
        /*0c70*/ 	.word	0x00030800
        /*0c74*/ 	.short	0x010a
        /*0c76*/ 	.byte	0x3f
	.zero		1


	//   ....[58]....
        /*0c78*/ 	.word	0x00010a80
        /*0c7c*/ 	.word	0x00000000
        /*0c80*/ 	.word	0x00030830
        /*0c84*/ 	.short	0x010a
        /*0c86*/ 	.byte	0x3f
	.zero		1


	//   ....[59]....
        /*0c88*/ 	.word	0x00010ae0
        /*0c8c*/ 	.word	0x00000003
        /*0c90*/ 	.word	0x00030830
        /*0c94*/ 	.short	0x010a
        /*0c96*/ 	.byte	0x3f
	.zero		1


	//   ....[60]....
        /*0c98*/ 	.word	0x00010b40
        /*0c9c*/ 	.word	0x00000002
        /*0ca0*/ 	.word	0x00030850
        /*0ca4*/ 	.short	0x010a
        /*0ca6*/ 	.byte	0x3f
	.zero		1


	//   ....[61]....
        /*0ca8*/ 	.word	0x00010b90
        /*0cac*/ 	.word	0x0000000d
        /*0cb0*/ 	.word	0x00030850
        /*0cb4*/ 	.short	0x010a
        /*0cb6*/ 	.byte	0x3f
	.zero		1


	//   ....[62]....
        /*0cb8*/ 	.word	0x00010cb0
        /*0cbc*/ 	.word	0x00000007
        /*0cc0*/ 	.word	0x00030840
        /*0cc4*/ 	.short	0x010a
        /*0cc6*/ 	.byte	0x3f
	.zero		1


	//   ....[63]....
        /*0cc8*/ 	.word	0x00012010
        /*0ccc*/ 	.word	0x00000016
        /*0cd0*/ 	.word	0x00030820
        /*0cd4*/ 	.short	0x010a
        /*0cd6*/ 	.byte	0x3f
	.zero		1


	//   ....[64]....
        /*0cd8*/ 	.word	0x00012060
        /*0cdc*/ 	.word	0x00000006
        /*0ce0*/ 	.word	0x00030840
        /*0ce4*/ 	.short	0x010a
        /*0ce6*/ 	.byte	0x3f
	.zero		1


	//   ....[65]....
        /*0ce8*/ 	.word	0x00012830
        /*0cec*/ 	.word	0x00000006
        /*0cf0*/ 	.word	0x00030860
        /*0cf4*/ 	.short	0x010a
        /*0cf6*/ 	.byte	0x3f
	.zero		1


	//   ....[66]....
        /*0cf8*/ 	.word	0x000130c0
        /*0cfc*/ 	.word	0x00000000
        /*0d00*/ 	.word	0x00030860
        /*0d04*/ 	.short	0x010a
        /*0d06*/ 	.byte	0x3f
	.zero		1


	//   ....[67]....
        /*0d08*/ 	.word	0x000142f0
        /*0d0c*/ 	.word	0x00000004
        /*0d10*/ 	.word	0x00030820
        /*0d14*/ 	.short	0x010a
        /*0d16*/ 	.byte	0x3f
	.zero		1


	//   ....[68]....
        /*0d18*/ 	.word	0x00014490
        /*0d1c*/ 	.word	0x00000005
        /*0d20*/ 	.word	0x00030840
        /*0d24*/ 	.short	0x010a
        /*0d26*/ 	.byte	0x3f
	.zero		1


	//   ....[69]....
        /*0d28*/ 	.word	0x000144e0
        /*0d2c*/ 	.word	0x0000001b
        /*0d30*/ 	.word	0x00030840
        /*0d34*/ 	.short	0x010a
        /*0d36*/ 	.byte	0x3f
	.zero		1


	//   ....[70]....
        /*0d38*/ 	.word	0x00014530
        /*0d3c*/ 	.word	0x00000005
        /*0d40*/ 	.word	0x00030860
        /*0d44*/ 	.short	0x010a
        /*0d46*/ 	.byte	0x3f
	.zero		1


	//----- nvinfo : EIATTR_NUM_MBARRIERS
	.align		4
.L_621:
        /*0d48*/ 	.byte	0x03, 0x38
        /*0d4a*/ 	.short	0x0016


	//----- nvinfo : EIATTR_EXIT_INSTR_OFFSETS
	.align		4
        /*0d4c*/ 	.byte	0x04, 0x1c
        /*0d4e*/ 	.short	(.L_623 - .L_622)


	//   ....[0]....
.L_622:
        /*0d50*/ 	.word	0x00000990


	//   ....[1]....
        /*0d54*/ 	.word	0x0000afa0


	//   ....[2]....
        /*0d58*/ 	.word	0x00010a20


	//----- nvinfo : EIATTR_MAX_THREADS
	.align		4
.L_623:
        /*0d5c*/ 	.byte	0x04, 0x05
        /*0d5e*/ 	.short	(.L_625 - .L_624)
.L_624:
        /*0d60*/ 	.word	0x00000180
        /*0d64*/ 	.word	0x00000001
        /*0d68*/ 	.word	0x00000001


	//----- nvinfo : EIATTR_CRS_STACK_SIZE
	.align		4
.L_625:
        /*0d6c*/ 	.byte	0x04, 0x1e
        /*0d6e*/ 	.short	(.L_627 - .L_626)
.L_626:
        /*0d70*/ 	.word	0x00000000


	//----- nvinfo : EIATTR_CBANK_PARAM_SIZE
	.align		4
.L_627:
        /*0d74*/ 	.byte	0x03, 0x19
        /*0d76*/ 	.short	0x0af0


	//----- nvinfo : EIATTR_PARAM_CBANK
	.align		4
        /*0d78*/ 	.byte	0x04, 0x0a
        /*0d7a*/ 	.short	(.L_629 - .L_628)
	.align		4
.L_628:
        /*0d7c*/ 	.word	index@(.nv.constant0._ZN7cutlass13device_kernelIN5flash11enable_sm90INS1_16FlashAttnFwdSm90INS1_25CollectiveMainloopFwdSm90ILi2EN4cute5tupleIJNS5_1CILi1EEES8_S8_EEENS6_IJNS7_ILi128EEENS7_ILi96EEENS7_ILi192EEEEEELi192ENS_6half_tEfNS_4arch4Sm90ELb0ELb0ELb0ELb1ELb1ELb0ELb0ELb1ELb1ELb1ELb1ELb0EEENS1_21CollectiveEpilogueFwdINS6_IJSA_SC_SB_EEES9_SE_SG_Li256ELb1ELb1ELb1ELb0EEENS1_36VarlenDynamicPersistentTileSchedulerILi128ELi96ELi256ELi128ELb1ELb1ELb1ELb0ELb1ELb1EEEEEEEEEvNT_6ParamsE)
        /*0d80*/ 	.short	0x0210
        /*0d82*/ 	.short	0x0af0


	//----- nvinfo : EIATTR_SW_WAR
	.align		4
.L_629:
        /*0d84*/ 	.byte	0x04, 0x36
        /*0d86*/ 	.short	(.L_631 - .L_630)
.L_630:
        /*0d88*/ 	.word	0x00000008
.L_631:


//--------------------- .nv.info._ZN7cutlass13device_kernelIN5flash11enable_sm90INS1_16FlashAttnFwdSm90INS1_25CollectiveMainloopFwdSm90ILi2EN4cute5tupleIJNS5_1CILi1EEES8_S8_EEENS6_IJNS7_ILi128EEENS7_ILi96EEENS7_ILi192EEEEEELi192ENS_6half_tEfNS_4arch4Sm90ELb0ELb0ELb0ELb1ELb1ELb1ELb0ELb1ELb1ELb1ELb1ELb0EEENS1_21CollectiveEpilogueFwdINS6_IJSA_SC_SB_EEES9_SE_SG_Li256ELb1ELb1ELb1ELb0EEENS1_36VarlenDynamicPersistentTileSchedulerILi128ELi96ELi256ELi128ELb1ELb1ELb1ELb0ELb1ELb1EEEEEEEEEvNT_6ParamsE --------------------------
	.section	.nv.info._ZN7cutlass13device_kernelIN5flash11enable_sm90INS1_16FlashAttnFwdSm90INS1_25CollectiveMainloopFwdSm90ILi2EN4cute5tupleIJNS5_1CILi1EEES8_S8_EEENS6_IJNS7_ILi128EEENS7_ILi96EEENS7_ILi192EEEEEELi192ENS_6half_tEfNS_4arch4Sm90ELb0ELb0ELb0ELb1ELb1ELb1ELb0ELb1ELb1ELb1ELb1ELb0EEENS1_21CollectiveEpilogueFwdINS6_IJSA_SC_SB_EEES9_SE_SG_Li256ELb1ELb1ELb1ELb0EEENS1_36VarlenDynamicPersistentTileSchedulerILi128ELi96ELi256ELi128ELb1ELb1ELb1ELb0ELb1ELb1EEEEEEEEEvNT_6ParamsE,"",@"SHT_CUDA_INFO"
	.sectionflags	@""
	.align	4


	//----- nvinfo : EIATTR_CUDA_API_VERSION
	.align		4
        /*0000*/ 	.byte	0x04, 0x37
        /*0002*/ 	.short	(.L_633 - .L_632)
.L_632:
        /*0004*/ 	.word	0x00000082


	//----- nvinfo : EIATTR_KPARAM_INFO
	.align		4
.L_633:
        /*0008*/ 	.byte	0x04, 0x17
        /*000a*/ 	.short	(.L_635 - .L_634)
.L_634:
        /*000c*/ 	.word	0x00000000
        /*0010*/ 	.short	0x0000
        /*0012*/ 	.short	0x0070
        /*0014*/ 	.byte	0x00, 0xf0, 0x01, 0x2a


	//----- nvinfo : EIATTR_SPARSE_MMA_MASK
	.align		4
.L_635:
        /*0018*/ 	.byte	0x03, 0x50
        /*001a*/ 	.short	0x0000


	//----- nvinfo : EIATTR_MAXREG_COUNT
	.align		4
        /*001c*/ 	.byte	0x03, 0x1b
        /*001e*/ 	.short	0x00a8


	//----- nvinfo : EIATTR_NUM_BARRIERS
	.align		4
        /*0020*/ 	.byte	0x02, 0x4c
        /*0022*/ 	.byte	0x10
	.zero		1


	//----- nvinfo : EIATTR_EXTERNS
	.align		4
        /*0024*/ 	.byte	0x04, 0x0f
        /*0026*/ 	.short	(.L_637 - .L_636)


	//   ....[0]....
	.align		4
.L_636:
        /*0028*/ 	.word	index@(__assertfail)


	//----- nvinfo : EIATTR_ANNOTATIONS
	.align		4
.L_637:
        /*002c*/ 	.byte	0x04, 0x55
        /*002e*/ 	.short	(.L_639 - .L_638)


	//   ....[0]....
.L_638:
        /* <DEDUP_REMOVED lines=101> */


	//----- nvinfo : EIATTR_MERCURY_ISA_VERSION
	.align		4
.L_639:
        /*0670*/ 	.byte	0x03, 0x5f
        /*0672*/ 	.short	0x0101


	//----- nvinfo : EIATTR_UNUSED_LOAD_BYTE_OFFSET
	.align		4
        /*0674*/ 	.byte	0x04, 0x44
        /*0676*/ 	.short	(.L_641 - .L_640)


	//   ....[0]....
.L_640:
        /*0678*/ 	.word	0x00000a30
        /*067c*/ 	.word	0x0000fff0


	//   ....[1]....
        /*0680*/ 	.word	0x000170f0
        /*0684*/ 	.word	0x0000fff0


	//----- nvinfo : EIATTR_INT_WARP_WIDE_INSTR_OFFSETS
	.align		4
.L_641:
        /*0688*/ 	.byte	0x04, 0x31
        /*068a*/ 	.short	(.L_643 - .L_642)


	//   ....[0]....
.L_642:
        /*068c*/ 	.word	0x00000130


	//   ....[1]....
        /*0690*/ 	.word	0x00000170


	//   ....[2]....
        /*0694*/ 	.word	0x000001e0


	//   ....[3]....
        /*0698*/ 	.word	0x0001da50


	//   ....[4]....
        /*069c*/ 	.word	0x0001dae0


	//   ....[5]....
        /*06a0*/ 	.word	0x00020970


	//   ....[6]....
        /*06a4*/ 	.word	0x00020a00


	//----- nvinfo : EIATTR_COOP_GROUP_MASK_REGIDS
	.align		4
.L_643:
        /*06a8*/ 	.byte	0x04, 0x29
        /*06aa*/ 	.short	(.L_645 - .L_644)


	//   ....[0]....
.L_644:
        /*06ac*/ 	.word	0xffffffff


	//   ....[1]....
        /*06b0*/ 	.word	0xffffffff


	//   ....[2]....
        /*06b4*/ 	.word	0xffffffff


	//   ....[3]....
        /*06b8*/ 	.word	0xffffffff


	//   ....[4]....
        /*06bc*/ 	.word	0xffffffff


	//   ....[5]....
        /*06c0*/ 	.word	0xffffffff


	//   ....[6]....
        /*06c4*/ 	.word	0xffffffff


	//   ....[7]....
        /*06c8*/ 	.word	0xffffffff


	//   ....[8]....
        /*06cc*/ 	.word	0xffffffff


	//   ....[9]....
        /*06d0*/ 	.word	0xffffffff


	//   ....[10]....
        /*06d4*/ 	.word	0xffffffff


	//   ....[11]....
        /*06d8*/ 	.word	0xffffffff


	//   ....[12]....
        /*06dc*/ 	.word	0xffffffff


	//   ....[13]....
        /*06e0*/ 	.word	0xffffffff


	//   ....[14]....
        /*06e4*/ 	.word	0xffffffff


	//   ....[15]....
        /*06e8*/ 	.word	0xffffffff


	//   ....[16]....
        /*06ec*/ 	.word	0xffffffff


	//   ....[17]....
        /*06f0*/ 	.word	0xffffffff


	//   ....[18]....
        /*06f4*/ 	.word	0xffffffff


	//   ....[19]....
        /*06f8*/ 	.word	0xffffffff


	//   ....[20]....
        /*06fc*/ 	.word	0xffffffff


	//   ....[21]....
        /*0700*/ 	.word	0xffffffff


	//   ....[22]....
        /*0704*/ 	.word	0xffffffff


	//   ....[23]....
        /*0708*/ 	.word	0xffffffff


	//   ....[24]....
        /*070c*/ 	.word	0xffffffff


	//   ....[25]....
        /*0710*/ 	.word	0xffffffff


	//   ....[26]....
        /*0714*/ 	.word	0xffffffff


	//   ....[27]....
        /*0718*/ 	.word	0xffffffff


	//   ....[28]....
        /*071c*/ 	.word	0xffffffff


	//   ....[29]....
        /*0720*/ 	.word	0xffffffff


	//   ....[30]....
        /*0724*/ 	.word	0xffffffff


	//   ....[31]....
        /*0728*/ 	.word	0xffffffff


	//   ....[32]....
        /*072c*/ 	.word	0xffffffff


	//   ....[33]....
        /*0730*/ 	.word	0xffffffff


	//   ....[34]....
        /*0734*/ 	.word	0xffffffff


	//   ....[35]....
        /*0738*/ 	.word	0xffffffff


	//   ....[36]....
        /*073c*/ 	.word	0xffffffff


	//   ....[37]....
        /*0740*/ 	.word	0xffffffff


	//   ....[38]....
        /*0744*/ 	.word	0xffffffff


	//   ....[39]....
        /*0748*/ 	.word	0xffffffff


	//   ....[40]....
        /*074c*/ 	.word	0xffffffff


	//   ....[41]....
        /*0750*/ 	.word	0xffffffff


	//   ....[42]....
        /*0754*/ 	.word	0xffffffff


	//   ....[43]....
        /*0758*/ 	.word	0xffffffff


	//   ....[44]....
        /*075c*/ 	.word	0xffffffff


	//   ....[45]....
        /*0760*/ 	.word	0xffffffff


	//   ....[46]....
        /*0764*/ 	.word	0xffffffff


	//   ....[47]....
        /*0768*/ 	.word	0xffffffff


	//   ....[48]....
        /*076c*/ 	.word	0xffffffff


	//   ....[49]....
        /*0770*/ 	.word	0xffffffff


	//   ....[50]....
        /*0774*/ 	.word	0xffffffff


	//   ....[51]....
        /*0778*/ 	.word	0xffffffff


	//   ....[52]....
        /*077c*/ 	.word	0xffffffff


	//   ....[53]....
        /*0780*/ 	.word	0xffffffff


	//   ....[54]....
        /*0784*/ 	.word	0xffffffff


	//   ....[55]....
        /*0788*/ 	.word	0xffffffff


	//   ....[56]....
        /*078c*/ 	.word	0xffffffff


	//   ....[57]....
        /*0790*/ 	.word	0xffffffff


	//   ....[58]....
        /*0794*/ 	.word	0xffffffff


	//   ....[59]....
        /*0798*/ 	.word	0xffffffff


	//   ....[60]....
        /*079c*/ 	.word	0xffffffff


	//   ....[61]....
        /*07a0*/ 	.word	0xffffffff


	//   ....[62]....
        /*07a4*/ 	.word	0xffffffff


	//   ....[63]....
        /*07a8*/ 	.word	0xffffffff


	//   ....[64]....
        /*07ac*/ 	.word	0xffffffff


	//   ....[65]....
        /*07b0*/ 	.word	0xffffffff


	//   ....[66]....
        /*07b4*/ 	.word	0xffffffff


	//   ....[67]....
        /*07b8*/ 	.word	0xffffffff


	//   ....[68]....
        /*07bc*/ 	.word	0xffffffff


	//   ....[69]....
        /*07c0*/ 	.word	0xffffffff


	//   ....[70]....
        /*07c4*/ 	.word	0xffffffff


	//   ....[71]....
        /*07c8*/ 	.word	0xffffffff


	//   ....[72]....
        /*07cc*/ 	.word	0xffffffff


	//   ....[73]....
        /*07d0*/ 	.word	0xffffffff


	//   ....[74]....
        /*07d4*/ 	.word	0xffffffff


	//   ....[75]....
        /*07d8*/ 	.word	0xffffffff


	//   ....[76]....
        /*07dc*/ 	.word	0xffffffff


	//   ....[77]....
        /*07e0*/ 	.word	0xffffffff


	//   ....[78]....
        /*07e4*/ 	.word	0xffffffff


	//   ....[79]....
        /*07e8*/ 	.word	0xffffffff


	//   ....[80]....
        /*07ec*/ 	.word	0xffffffff


	//   ....[81]....
        /*07f0*/ 	.word	0xffffffff


	//   ....[82]....
        /*07f4*/ 	.word	0xffffffff


	//   ....[83]....
        /*07f8*/ 	.word	0xffffffff


	//   ....[84]....
        /*07fc*/ 	.word	0xffffffff


	//   ....[85]....
        /*0800*/ 	.word	0xffffffff


	//   ....[86]....
        /*0804*/ 	.word	0xffffffff


	//   ....[87]....
        /*0808*/ 	.word	0xffffffff


	//   ....[88]....
        /*080c*/ 	.word	0xffffffff


	//   ....[89]....
        /*0810*/ 	.word	0xffffffff


	//   ....[90]....
        /*0814*/ 	.word	0xffffffff


	//   ....[91]....
        /*0818*/ 	.word	0xffffffff


	//   ....[92]....
        /*081c*/ 	.word	0xffffffff


	//   ....[93]....
        /*0820*/ 	.word	0xffffffff


	//   ....[94]....
        /*0824*/ 	.word	0xffffffff


	//   ....[95]....
        /*0828*/ 	.word	0xffffffff


	//   ....[96]....
        /*082c*/ 	.word	0xffffffff


	//   ....[97]....
        /*0830*/ 	.word	0xffffffff


	//   ....[98]....
        /*0834*/ 	.word	0xffffffff


	//   ....[99]....
        /*0838*/ 	.word	0xffffffff


	//   ....[100]....
        /*083c*/ 	.word	0xffffffff


	//   ....[101]....
        /*0840*/ 	.word	0xffffffff


	//   ....[102]....
        /*0844*/ 	.word	0xffffffff


	//   ....[103]....
        /*0848*/ 	.word	0xffffffff


	//   ....[104]....
        /*084c*/ 	.word	0xffffffff


	//   ....[105]....
        /*0850*/ 	.word	0xffffffff


	//   ....[106]....
        /*0854*/ 	.word	0xffffffff


	//   ....[107]....
        /*0858*/ 	.word	0xffffffff


	//   ....[108]....
        /*085c*/ 	.word	0xffffffff


	//   ....[109]....
        /*0860*/ 	.word	0xffffffff


	//   ....[110]....
        /*0864*/ 	.word	0xffffffff


	//   ....[111]....
        /*0868*/ 	.word	0xffffffff


	//   ....[112]....
        /*086c*/ 	.word	0xffffffff


	//   ....[113]....
        /*0870*/ 	.word	0xffffffff


	//   ....[114]....
        /*0874*/ 	.word	0xffffffff


	//   ....[115]....
        /*0878*/ 	.word	0xffffffff


	//   ....[116]....
        /*087c*/ 	.word	0xffffffff


	//   ....[117]....
        /*0880*/ 	.word	0xffffffff


	//   ....[118]....
        /*0884*/ 	.word	0xffffffff


	//   ....[119]....
        /*0888*/ 	.word	0xffffffff


	//   ....[120]....
        /*088c*/ 	.word	0xffffffff


	//   ....[121]....
        /*0890*/ 	.word	0xffffffff


	//   ....[122]....
        /*0894*/ 	.word	0xffffffff


	//   ....[123]....
        /*0898*/ 	.word	0xffffffff


	//   ....[124]....
        /*089c*/ 	.word	0xffffffff


	//   ....[125]....
        /*08a0*/ 	.word	0xffffffff


	//   ....[126]....
        /*08a4*/ 	.word	0xffffffff


	//   ....[127]....
        /*08a8*/ 	.word	0xffffffff


	//   ....[128]....
        /*08ac*/ 	.word	0xffffffff


	//   ....[129]....
        /*08b0*/ 	.word	0xffffffff


	//   ....[130]....
        /*08b4*/ 	.word	0xffffffff


	//   ....[131]....
        /*08b8*/ 	.word	0xffffffff


	//   ....[132]....
        /*08bc*/ 	.word	0xffffffff


	//   ....[133]....
        /*08c0*/ 	.word	0xffffffff


	//   ....[134]....
        /*08c4*/ 	.word	0xffffffff


	//   ....[135]....
        /*08c8*/ 	.word	0xffffffff


	//   ....[136]....
        /*08cc*/ 	.word	0xffffffff


	//   ....[137]....
        /*08d0*/ 	.word	0xffffffff


	//   ....[138]....
        /*08d4*/ 	.word	0xffffffff


	//   ....[139]....
        /*08d8*/ 	.word	0xffffffff


	//   ....[140]....
        /*08dc*/ 	.word	0xffffffff


	//   ....[141]....
        /*08e0*/ 	.word	0xffffffff


	//   ....[142]....
        /*08e4*/ 	.word	0xffffffff


	//   ....[143]....
        /*08e8*/ 	.word	0xffffffff


	//   ....[144]....
        /*08ec*/ 	.word	0xffffffff


	//   ....[145]....
        /*08f0*/ 	.word	0xffffffff


	//   ....[146]....
        /*08f4*/ 	.word	0xffffffff


	//   ....[147]....
        /*08f8*/ 	.word	0xffffffff


	//   ....[148]....
        /*08fc*/ 	.word	0xffffffff


	//   ....[149]....
        /*0900*/ 	.word	0xffffffff


	//   ....[150]....
        /*0904*/ 	.word	0xffffffff


	//   ....[151]....
        /*0908*/ 	.word	0xffffffff


	//   ....[152]....
        /*090c*/ 	.word	0xffffffff


	//   ....[153]....
        /*0910*/ 	.word	0xffffffff


	//   ....[154]....
        /*0914*/ 	.word	0xffffffff


	//   ....[155]....
        /*0918*/ 	.word	0xffffffff


	//   ....[156]....
        /*091c*/ 	.word	0xffffffff


	//   ....[157]....
        /*0920*/ 	.word	0xffffffff


	//   ....[158]....
        /*0924*/ 	.word	0xffffffff


	//   ....[159]....
        /*0928*/ 	.word	0xffffffff


	//   ....[160]....
        /*092c*/ 	.word	0xffffffff


	//   ....[161]....
        /*0930*/ 	.word	0xffffffff


	//   ....[162]....
        /*0934*/ 	.word	0xffffffff


	//   ....[163]....
        /*0938*/ 	.word	0xffffffff


	//   ....[164]....
        /*093c*/ 	.word	0xffffffff


	//   ....[165]....
        /*0940*/ 	.word	0xffffffff


	//   ....[166]....
        /*0944*/ 	.word	0xffffffff


	//   ....[167]....
        /*0948*/ 	.word	0xffffffff


	//   ....[168]....
        /*094c*/ 	.word	0xffffffff


	//   ....[169]....
        /*0950*/ 	.word	0x0500000f


	//   ....[170]....
        /*0954*/ 	.word	0x0500000f


	//   ....[171]....
        /*0958*/ 	.word	0x0500000f


	//   ....[172]....
        /*095c*/ 	.word	0x0500000f


	//   ....[173]....
        /*0960*/ 	.word	0x0500000f


	//   ....[174]....
        /*0964*/ 	.word	0x0500000f


	//   ....[175]....
        /*0968*/ 	.word	0x0500000f


	//   ....[176]....
        /*096c*/ 	.word	0x0500000f


	//   ....[177]....
        /*0970*/ 	.word	0x0500000f


	//   ....[178]....
        /*0974*/ 	.word	0x0500000f


	//   ....[179]....
        /*0978*/ 	.word	0x0500000f


	//   ....[180]....
        /*097c*/ 	.word	0x0500000f


	//   ....[181]....
        /*0980*/ 	.word	0x0500000f


	//   ....[182]....
        /*0984*/ 	.word	0x0500000f


	//   ....[183]....
        /*0988*/ 	.word	0x0500000f


	//   ....[184]....
        /*098c*/ 	.word	0x0500000f


	//   ....[185]....
        /*0990*/ 	.word	0x0500000f


	//   ....[186]....
        /*0994*/ 	.word	0x0500000f


	//   ....[187]....
        /*0998*/ 	.word	0x0500000f


	//   ....[188]....
        /*099c*/ 	.word	0x0500000f


	//   ....[189]....
        /*09a0*/ 	.word	0x0500000f


	//   ....[190]....
        /*09a4*/ 	.word	0x0500000f


	//   ....[191]....
        /*09a8*/ 	.word	0x0500000f


	//   ....[192]....
        /*09ac*/ 	.word	0x0500000f


	//   ....[193]....
        /*09b0*/ 	.word	0x0500000f


	//   ....[194]....
        /*09b4*/ 	.word	0x0500000f


	//   ....[195]....
        /*09b8*/ 	.word	0x0500000f


	//   ....[196]....
        /*09bc*/ 	.word	0x0500000f


	//   ....[197]....
        /*09c0*/ 	.word	0x0500000f


	//   ....[198]....
        /*09c4*/ 	.word	0x0500000f


	//   ....[199]....
        /*09c8*/ 	.word	0x0500000f


	//   ....[200]....
        /*09cc*/ 	.word	0x0500000f


	//   ....[201]....
        /*09d0*/ 	.word	0x0500000f


	//   ....[202]....
        /*09d4*/ 	.word	0x0500000f


	//   ....[203]....
        /*09d8*/ 	.word	0x0500000f


	//   ....[204]....
        /*09dc*/ 	.word	0x0500000f


	//   ....[205]....
        /*09e0*/ 	.word	0x0500000f


	//   ....[206]....
        /*09e4*/ 	.word	0x0500000f


	//   ....[207]....
        /*09e8*/ 	.word	0x0500000f


	//   ....[208]....
        /*09ec*/ 	.word	0x0500000f


	//   ....[209]....
        /*09f0*/ 	.word	0x0500000f


	//   ....[210]....
        /*09f4*/ 	.word	0x0500000f


	//   ....[211]....
        /*09f8*/ 	.word	0x0500000f


	//   ....[212]....
        /*09fc*/ 	.word	0x0500000f


	//   ....[213]....
        /*0a00*/ 	.word	0x0500000f


	//   ....[214]....
        /*0a04*/ 	.word	0x0500000f


	//   ....[215]....
        /*0a08*/ 	.word	0x0500000f


	//   ....[216]....
        /*0a0c*/ 	.word	0x0500000f


	//   ....[217]....
        /*0a10*/ 	.word	0x0500000f


	//   ....[218]....
        /*0a14*/ 	.word	0x0500000f


	//   ....[219]....
        /*0a18*/ 	.word	0x0500000f


	//   ....[220]....
        /*0a1c*/ 	.word	0x0500000f


	//   ....[221]....
        /*0a20*/ 	.word	0x0500000f


	//   ....[222]....
        /*0a24*/ 	.word	0x0500000f


	//   ....[223]....
        /*0a28*/ 	.word	0x0500000f


	//   ....[224]....
        /*0a2c*/ 	.word	0x0500000f


	//   ....[225]....
        /*0a30*/ 	.word	0x0500000f


	//   ....[226]....
        /*0a34*/ 	.word	0x0500000f


	//   ....[227]....
        /*0a38*/ 	.word	0x0500000f


	//   ....[228]....
        /*0a3c*/ 	.word	0x0500000f


	//   ....[229]....
        /*0a40*/ 	.word	0x0500000f


	//   ....[230]....
        /*0a44*/ 	.word	0x0500000f


	//   ....[231]....
        /*0a48*/ 	.word	0x0500000f


	//   ....[232]....
        /*0a4c*/ 	.word	0x0500000f


	//   ....[233]....
        /*0a50*/ 	.word	0x0500000f


	//   ....[234]....
        /*0a54*/ 	.word	0x0500000f


	//   ....[235]....
        /*0a58*/ 	.word	0x0500000f


	//   ....[236]....
        /*0a5c*/ 	.word	0x0500000f


	//   ....[237]....
        /*0a60*/ 	.word	0x0500000f


	//   ....[238]....
        /*0a64*/ 	.word	0x0500000f


	//   ....[239]....
        /*0a68*/ 	.word	0x0500000f


	//   ....[240]....
        /*0a6c*/ 	.word	0x0500000f


	//   ....[241]....
        /*0a70*/ 	.word	0x0500000f


	//   ....[242]....
        /*0a74*/ 	.word	0x0500000f


	//   ....[243]....
        /*0a78*/ 	.word	0x0500000f


	//   ....[244]....
        /*0a7c*/ 	.word	0x0500000f


	//   ....[245]....
        /*0a80*/ 	.word	0x0500000f


	//   ....[246]....
        /*0a84*/ 	.word	0x0500000f


	//   ....[247]....
        /*0a88*/ 	.word	0x0500000f


	//   ....[248]....
        /*0a8c*/ 	.word	0x0500000f


	//   ....[249]....
        /*0a90*/ 	.word	0x0500000f


	//   ....[250]....
        /*0a94*/ 	.word	0x0500000f


	//   ....[251]....
        /*0a98*/ 	.word	0x0500000f


	//   ....[252]....
        /*0a9c*/ 	.word	0x0500000f


	//   ....[253]....
        /*0aa0*/ 	.word	0x0500000f


	//   ....[254]....
        /*0aa4*/ 	.word	0x0500000f


	//   ....[255]....
        /*0aa8*/ 	.word	0x0500000f


	//   ....[0]....
        /*0aac*/ 	.word	0x0500000f


	//   ....[1]....
        /*0ab0*/ 	.word	0x0500000f


	//   ....[2]....
        /*0ab4*/ 	.word	0x0500000f


	//   ....[3]....
        /*0ab8*/ 	.word	0x0500000f


	//   ....[4]....
        /*0abc*/ 	.word	0x0500000f


	//   ....[5]....
        /*0ac0*/ 	.word	0x0500000f


	//   ....[6]....
        /*0ac4*/ 	.word	0x0500000f


	//   ....[7]....
        /*0ac8*/ 	.word	0x0500000f


	//   ....[8]....
        /*0acc*/ 	.word	0x0500000f


	//   ....[9]....
        /*0ad0*/ 	.word	0x0500000f


	//   ....[10]....
        /*0ad4*/ 	.word	0x0500000f


	//   ....[11]....
        /*0ad8*/ 	.word	0x0500000f


	//   ....[12]....
        /*0adc*/ 	.word	0x0500000f


	//   ....[13]....
        /*0ae0*/ 	.word	0x0500000f


	//   ....[14]....
        /*0ae4*/ 	.word	0x0500000f


	//   ....[15]....
        /*0ae8*/ 	.word	0x0500000f


	//   ....[16]....
        /*0aec*/ 	.word	0x0500000f


	//   ....[17]....
        /*0af0*/ 	.word	0x0500000f


	//----- nvinfo : EIATTR_COOP_GROUP_INSTR_OFFSETS
	.align		4
.L_645:
        /*0af4*/ 	.byte	0x04, 0x28
        /*0af6*/ 	.short	(.L_647 - .L_646)


	//   ....[0]....
.L_646:
        /*0af8*/ 	.word	0x00000060


	//   ....[1]....
        /*0afc*/ 	.word	0x00000140


	//   ....[2]....
        /*0b00*/ 	.word	0x00000190


	//   ....[3]....
        /*0b04*/ 	.word	0x000003c0


	//   ....[4]....
        /*0b08*/ 	.word	0x00000520


	//   ....[5]....
        /*0b0c*/ 	.word	0x00000640


	//   ....[6]....
        /*0b10*/ 	.word	0x000007a0


	//   ....[7]....
        /*0b14*/ 	.word	0x00003d50


	//   ....[8]....
        /*0b18*/ 	.word	0x00003d60


	//   ....[9]....
        /*0b1c*/ 	.word	0x000052c0


	//   ....[10]....
        /*0b20*/ 	.word	0x000052d0


	//   ....[11]....
        /*0b24*/ 	.word	0x00007340


	//   ....[12]....
        /*0b28*/ 	.word	0x00007350


	//   ....[13]....
        /*0b2c*/ 	.word	0x00008a60


	//   ....[14]....
        /*0b30*/ 	.word	0x00008a70


	//   ....[15]....
        /*0b34*/ 	.word	0x0000a310


	//   ....[16]....
        /*0b38*/ 	.word	0x0000a320


	//   ....[17]....
        /*0b3c*/ 	.word	0x0000a5b0


	//   ....[18]....
        /*0b40*/ 	.word	0x0000a5c0


	//   ....[19]....
        /*0b44*/ 	.word	0x0000aac0


	//   ....[20]....
        /*0b48*/ 	.word	0x0000aae0


	//   ....[21]....
        /*0b4c*/ 	.word	0x0000ad20


	//   ....[22]....
        /*0b50*/ 	.word	0x0000ad40


	//   ....[23]....
        /*0b54*/ 	.word	0x0000b710


	//   ....[24]....
        /*0b58*/ 	.word	0x0000bc60


	//   ....[25]....
        /*0b5c*/ 	.word	0x0000bc70


	//   ....[26]....
        /*0b60*/ 	.word	0x0000bc80


	//   ....[27]....
        /*0b64*/ 	.word	0x0000bc90


	//   ....[28]....
        /*0b68*/ 	.word	0x0000e7e0


	//   ....[29]....
        /*0b6c*/ 	.word	0x0000e7f0


	//   ....[30]....
        /*0b70*/ 	.word	0x0000e800


	//   ....[31]....
        /*0b74*/ 	.word	0x0000e810


	//   ....[32]....
        /*0b78*/ 	.word	0x000127b0


	//   ....[33]....
        /*0b7c*/ 	.word	0x00012800


	//   ....[34]....
        /*0b80*/ 	.word	0x00012cd0


	//   ....[35]....
        /*0b84*/ 	.word	0x00012d50


	//   ....[36]....
        /*0b88*/ 	.word	0x000150c0


	//   ....[37]....
        /*0b8c*/ 	.word	0x000150f0


	//   ....[38]....
        /*0b90*/ 	.word	0x00015290


	//   ....[39]....
        /*0b94*/ 	.word	0x000152c0


	//   ....[40]....
        /*0b98*/ 	.word	0x00016840


	//   ....[41]....
        /*0b9c*/ 	.word	0x00016850


	//   ....[42]....
        /*0ba0*/ 	.word	0x00016880


	//   ....[43]....
        /*0ba4*/ 	.word	0x00016890


	//   ....[44]....
        /*0ba8*/ 	.word	0x00017e90


	//   ....[45]....
        /*0bac*/ 	.word	0x00017ea0


	//   ....[46]....
        /*0bb0*/ 	.word	0x00017eb0


	//   ....[47]....
        /*0bb4*/ 	.word	0x00017ec0


	//   ....[48]....
        /*0bb8*/ 	.word	0x000187c0


	//   ....[49]....
        /*0bbc*/ 	.word	0x000187e0


	//   ....[50]....
        /*0bc0*/ 	.word	0x00018940


	//   ....[51]....
        /*0bc4*/ 	.word	0x00018970


	//   ....[52]....
        /*0bc8*/ 	.word	0x00018a90


	//   ....[53]....
        /*0bcc*/ 	.word	0x00018ab0


	//   ....[54]....
        /*0bd0*/ 	.word	0x00018bc0


	//   ....[55]....
        /*0bd4*/ 	.word	0x00018be0


	//   ....[56]....
        /*0bd8*/ 	.word	0x00019280


	//   ....[57]....
        /*0bdc*/ 	.word	0x000192b0


	//   ....[58]....
        /*0be0*/ 	.word	0x000198f0


	//   ....[59]....
        /*0be4*/ 	.word	0x00019900


	//   ....[60]....
        /*0be8*/ 	.word	0x0001a840


	//   ....[61]....
        /*0bec*/ 	.word	0x0001a870


	//   ....[62]....
        /*0bf0*/ 	.word	0x0001a970


	//   ....[63]....
        /*0bf4*/ 	.word	0x0001a990


	//   ....[64]....
        /*0bf8*/ 	.word	0x0001aa90


	//   ....[65]....
        /*0bfc*/ 	.word	0x0001aab0


	//   ....[66]....
        /*0c00*/ 	.word	0x0001abc0


	//   ....[67]....
        /*0c04*/ 	.word	0x0001abe0


	//   ....[68]....
        /*0c08*/ 	.word	0x0001ad70


	//   ....[69]....
        /*0c0c*/ 	.word	0x0001af80


	//   ....[70]....
        /*0c10*/ 	.word	0x0001afb0


	//   ....[71]....
        /*0c14*/ 	.word	0x0001afe0


	//   ....[72]....
        /*0c18*/ 	.word	0x0001b010


	//   ....[73]....
        /*0c1c*/ 	.word	0x0001b040


	//   ....[74]....
        /*0c20*/ 	.word	0x0001b070


	//   ....[75]....
        /*0c24*/ 	.word	0x0001b200


	//   ....[76]....
        /*0c28*/ 	.word	0x0001b230


	//   ....[77]....
        /*0c2c*/ 	.word	0x0001b260


	//   ....[78]....
        /*0c30*/ 	.word	0x0001b290


	//   ....[79]....
        /*0c34*/ 	.word	0x0001b2c0


	//   ....[80]....
        /*0c38*/ 	.word	0x0001b2f0


	//   ....[81]....
        /*0c3c*/ 	.word	0x0001b380


	//   ....[82]....
        /*0c40*/ 	.word	0x0001b3b0


	//   ....[83]....
        /*0c44*/ 	.word	0x0001b3c0


	//   ....[84]....
        /*0c48*/ 	.word	0x0001b450


	//   ....[85]....
        /*0c4c*/ 	.word	0x0001c3c0


	//   ....[86]....
        /*0c50*/ 	.word	0x0001e620


	//   ....[87]....
        /*0c54*/ 	.word	0x0001e640


	//   ....[88]....
        /*0c58*/ 	.word	0x0001e6f0


	//   ....[89]....
        /*0c5c*/ 	.word	0x0001e710


	//   ....[90]....
        /*0c60*/ 	.word	0x0001e7b0


	//   ....[91]....
        /*0c64*/ 	.word	0x0001e7d0


	//   ....[92]....
        /*0c68*/ 	.word	0x0001e870


	//   ....[93]....
        /*0c6c*/ 	.word	0x0001e890


	//   ....[94]....
        /*0c70*/ 	.word	0x0001e930


	//   ....[95]....
        /*0c74*/ 	.word	0x0001e950


	//   ....[96]....
        /*0c78*/ 	.word	0x0001e960


	//   ....[97]....
        /*0c7c*/ 	.word	0x0001e9f0


	//   ....[98]....
        /*0c80*/ 	.word	0x0001f120


	//   ....[99]....
        /*0c84*/ 	.word	0x0001f150


	//   ....[100]....
        /*0c88*/ 	.word	0x0001f1b0


	//   ....[101]....
        /*0c8c*/ 	.word	0x0001f200


	//   ....[102]....
        /*0c90*/ 	.word	0x0001f240


	//   ....[103]....
        /*0c94*/ 	.word	0x0001f2b0


	//   ....[104]....
        /*0c98*/ 	.word	0x0001f2f0


	//   ....[105]....
        /*0c9c*/ 	.word	0x0001f360


	//   ....[106]....
        /*0ca0*/ 	.word	0x0001f3a0


	//   ....[107]....
        /*0ca4*/ 	.word	0x0001f410


	//   ....[108]....
        /*0ca8*/ 	.word	0x0001f450


	//   ....[109]....
        /*0cac*/ 	.word	0x0001f4c0


	//   ....[110]....
        /*0cb0*/ 	.word	0x0001f500


	//   ....[111]....
        /*0cb4*/ 	.word	0x0001f570


	//   ....[112]....
        /*0cb8*/ 	.word	0x0001f590


	//   ....[113]....
        /*0cbc*/ 	.word	0x0001f5c0


	//   ....[114]....
        /*0cc0*/ 	.word	0x0001fdc0


	//   ....[115]....
        /*0cc4*/ 	.word	0x0001fdd0


	//   ....[116]....
        /*0cc8*/ 	.word	0x0001fe00


	//   ....[117]....
        /*0ccc*/ 	.word	0x0001fe50


	//   ....[118]....
        /*0cd0*/ 	.word	0x0001fe60


	//   ....[119]....
        /*0cd4*/ 	.word	0x0001fec0


	//   ....[120]....
        /*0cd8*/ 	.word	0x0001fef0


	//   ....[121]....
        /*0cdc*/ 	.word	0x0001ff30


	//   ....[122]....
        /*0ce0*/ 	.word	0x0001ff60


	//   ....[123]....
        /*0ce4*/ 	.word	0x0001ffa0


	//   ....[124]....
        /*0ce8*/ 	.word	0x0001ffd0


	//   ....[125]....
        /*0cec*/ 	.word	0x00020010


	//   ....[126]....
        /*0cf0*/ 	.word	0x000202b0


	//   ....[127]....
        /*0cf4*/ 	.word	0x000202d0


	//   ....[128]....
        /*0cf8*/ 	.word	0x000202e0


	//   ....[129]....
        /*0cfc*/ 	.word	0x00020370


	//   ....[130]....
        /*0d00*/ 	.word	0x00020380


	//   ....[131]....
        /*0d04*/ 	.word	0x00020410


	//   ....[132]....
        /*0d08*/ 	.word	0x00020420


	//   ....[133]....
        /*0d0c*/ 	.word	0x000204b0


	//   ....[134]....
        /*0d10*/ 	.word	0x000204c0


	//   ....[135]....
        /*0d14*/ 	.word	0x00020550


	//   ....[136]....
        /*0d18*/ 	.word	0x00020560


	//   ....[137]....
        /*0d1c*/ 	.word	0x00020570


	//   ....[138]....
        /*0d20*/ 	.word	0x00020b60


	//   ....[139]....
        /*0d24*/ 	.word	0x00020ba0


	//   ....[140]....
        /*0d28*/ 	.word	0x00020be0


	//   ....[141]....
        /*0d2c*/ 	.word	0x00020c10


	//   ....[142]....
        /*0d30*/ 	.word	0x00020ca0


	//   ....[143]....
        /*0d34*/ 	.word	0x00020cd0


	//   ....[144]....
        /*0d38*/ 	.word	0x00020d40


	//   ....[145]....
        /*0d3c*/ 	.word	0x00020d70


	//   ....[146]....
        /*0d40*/ 	.word	0x00020de0


	//   ....[147]....
        /*0d44*/ 	.word	0x00020e00


	//   ....[148]....
        /*0d48*/ 	.word	0x00020e40


	//   ....[149]....
        /*0d4c*/ 	.word	0x00020e90


	//   ....[150]....
        /*0d50*/ 	.word	0x000212c0


	//   ....[151]....
        /*0d54*/ 	.word	0x000212f0


	//   ....[152]....
        /*0d58*/ 	.word	0x00021360


	//   ....[153]....
        /*0d5c*/ 	.word	0x00021390


	//   ....[154]....
        /*0d60*/ 	.word	0x000213c0


	//   ....[155]....
        /*0d64*/ 	.word	0x000213f0


	//   ....[156]....
        /*0d68*/ 	.word	0x00021420


	//   ....[157]....
        /*0d6c*/ 	.word	0x00021450


	//   ....[158]....
        /*0d70*/ 	.word	0x000215f0


	//   ....[159]....
        /*0d74*/ 	.word	0x00021620


	//   ....[160]....
        /*0d78*/ 	.word	0x00021650


	//   ....[161]....
        /*0d7c*/ 	.word	0x00021680


	//   ....[162]....
        /*0d80*/ 	.word	0x000216b0


	//   ....[163]....
        /*0d84*/ 	.word	0x000216e0


	//   ....[164]....
        /*0d88*/ 	.word	0x000217a0


	//   ....[165]....
        /*0d8c*/ 	.word	0x000217c0


	//   ....[166]....
        /*0d90*/ 	.word	0x000217d0


	//   ....[167]....
        /*0d94*/ 	.word	0x00021830


	//   ....[168]....
        /*0d98*/ 	.word	0x00021e50


	//   ....[169]....
        /*0d9c*/ 	.word	0x00022170


	//   ....[170]....
        /*0da0*/ 	.word	0x00022200


	//   ....[171]....
        /*0da4*/ 	.word	0x000222a0


	//   ....[172]....
        /*0da8*/ 	.word	0x00022330


	//   ....[173]....
        /*0dac*/ 	.word	0x00022420


	//   ....[174]....
        /*0db0*/ 	.word	0x000224b0


	//   ....[175]....
        /*0db4*/ 	.word	0x00022550


	//   ....[176]....
        /*0db8*/ 	.word	0x000225e0


	//   ....[177]....
        /*0dbc*/ 	.word	0x000226d0


	//   ....[178]....
        /*0dc0*/ 	.word	0x00022760


	//   ....[179]....
        /*0dc4*/ 	.word	0x00022800


	//   ....[180]....
        /*0dc8*/ 	.word	0x00022890


	//   ....[181]....
        /*0dcc*/ 	.word	0x00022980


	//   ....[182]....
        /*0dd0*/ 	.word	0x00022a10


	//   ....[183]....
        /*0dd4*/ 	.word	0x00022a60


	//   ....[184]....
        /*0dd8*/ 	.word	0x00022ab0


	//   ....[185]....
        /*0ddc*/ 	.word	0x00022ba0


	//   ....[186]....
        /*0de0*/ 	.word	0x00022c30


	//   ....[187]....
        /*0de4*/ 	.word	0x00022c80


	//   ....[188]....
        /*0de8*/ 	.word	0x00022cd0


	//   ....[189]....
        /*0dec*/ 	.word	0x00022f30


	//   ....[190]....
        /*0df0*/ 	.word	0x00023210


	//   ....[191]....
        /*0df4*/ 	.word	0x00023300


	//   ....[192]....
        /*0df8*/ 	.word	0x000233a0


	//   ....[193]....
        /*0dfc*/ 	.word	0x00023400


	//   ....[194]....
        /*0e00*/ 	.word	0x00023520


	//   ....[195]....
        /*0e04*/ 	.word	0x00023580


	//   ....[196]....
        /*0e08*/ 	.word	0x00023690


	//   ....[197]....
        /*0e0c*/ 	.word	0x00023700


	//   ....[198]....
        /*0e10*/ 	.word	0x00023810


	//   ....[199]....
        /*0e14*/ 	.word	0x00023880


	//   ....[200]....
        /*0e18*/ 	.word	0x00023990


	//   ....[201]....
        /*0e1c*/ 	.word	0x00023a00


	//   ....[202]....
        /*0e20*/ 	.word	0x00023ae0


	//   ....[203]....
        /*0e24*/ 	.word	0x00023be0


	//   ....[204]....
        /*0e28*/ 	.word	0x00023c50


	//   ....[205]....
        /*0e2c*/ 	.word	0x00023cd0


	//   ....[206]....
        /*0e30*/ 	.word	0x00023d90


	//   ....[207]....
        /*0e34*/ 	.word	0x00023e10


	//   ....[208]....
        /*0e38*/ 	.word	0x00023ef0


	//   ....[209]....
        /*0e3c*/ 	.word	0x00023f70


	//   ....[210]....
        /*0e40*/ 	.word	0x00024050


	//   ....[211]....
        /*0e44*/ 	.word	0x000240d0


	//   ....[212]....
        /*0e48*/ 	.word	0x000241b0


	//   ....[213]....
        /*0e4c*/ 	.word	0x00024230


	//   ....[214]....
        /*0e50*/ 	.word	0x00024310


	//   ....[215]....
        /*0e54*/ 	.word	0x00024390


	//   ....[216]....
        /*0e58*/ 	.word	0x00024470


	//   ....[217]....
        /*0e5c*/ 	.word	0x000244f0


	//   ....[218]....
        /*0e60*/ 	.word	0x000245b0


	//   ....[219]....
        /*0e64*/ 	.word	0x000246e0


	//   ....[220]....
        /*0e68*/ 	.word	0x000247b0


	//   ....[221]....
        /*0e6c*/ 	.word	0x00024810


	//   ....[222]....
        /*0e70*/ 	.word	0x00024920


	//   ....[223]....
        /*0e74*/ 	.word	0x00024980


	//   ....[224]....
        /*0e78*/ 	.word	0x00024a50


	//   ....[225]....
        /*0e7c*/ 	.word	0x00024ab0


	//   ....[226]....
        /*0e80*/ 	.word	0x00024b80


	//   ....[227]....
        /*0e84*/ 	.word	0x00024be0


	//   ....[228]....
        /*0e88*/ 	.word	0x00024cb0


	//   ....[229]....
        /*0e8c*/ 	.word	0x00024da0


	//   ....[230]....
        /*0e90*/ 	.word	0x00024e30


	//   ....[231]....
        /*0e94*/ 	.word	0x00024f20


	//   ....[232]....
        /*0e98*/ 	.word	0x00024fc0


	//   ....[233]....
        /*0e9c*/ 	.word	0x00025020


	//   ....[234]....
        /*0ea0*/ 	.word	0x00025120


	//   ....[235]....
        /*0ea4*/ 	.word	0x00025180


	//   ....[236]....
        /*0ea8*/ 	.word	0x00025280


	//   ....[237]....
        /*0eac*/ 	.word	0x000252e0


	//   ....[238]....
        /*0eb0*/ 	.word	0x000253e0


	//   ....[239]....
        /*0eb4*/ 	.word	0x00025440


	//   ....[240]....
        /*0eb8*/ 	.word	0x00025540


	//   ....[241]....
        /*0ebc*/ 	.word	0x000255a0


	//   ....[242]....
        /*0ec0*/ 	.word	0x00025670


	//   ....[243]....
        /*0ec4*/ 	.word	0x000257b0


	//   ....[244]....
        /*0ec8*/ 	.word	0x00025860


	//   ....[245]....
        /*0ecc*/ 	.word	0x00025930


	//   ....[246]....
        /*0ed0*/ 	.word	0x00025a00


	//   ....[247]....
        /*0ed4*/ 	.word	0x00025a60


	//   ....[248]....
        /*0ed8*/ 	.word	0x00025b50


	//   ....[249]....
        /*0edc*/ 	.word	0x00025bb0


	//   ....[250]....
        /*0ee0*/ 	.word	0x00025ca0


	//   ....[251]....
        /*0ee4*/ 	.word	0x00025d00


	//   ....[252]....
        /*0ee8*/ 	.word	0x00025df0


	//   ....[253]....
        /*0eec*/ 	.word	0x00025e50


	//   ....[254]....
        /*0ef0*/ 	.word	0x00025f30


	//   ....[255]....
        /*0ef4*/ 	.word	0x00025fc0


	//   ....[0]....
        /*0ef8*/ 	.word	0x00026060


	//   ....[1]....
        /*0efc*/ 	.word	0x000261e0


	//   ....[2]....
        /*0f00*/ 	.word	0x00026250


	//   ....[3]....
        /*0f04*/ 	.word	0x000262c0


	//   ....[4]....
        /*0f08*/ 	.word	0x00026330


	//   ....[5]....
        /*0f0c*/ 	.word	0x000263a0


	//   ....[6]....
        /*0f10*/ 	.word	0x00026420


	//   ....[7]....
        /*0f14*/ 	.word	0x000264a0


	//   ....[8]....
        /*0f18*/ 	.word	0x00026530


	//   ....[9]....
        /*0f1c*/ 	.word	0x000265a0


	//   ....[10]....
        /*0f20*/ 	.word	0x00026610


	//   ....[11]....
        /*0f24*/ 	.word	0x00026680


	//   ....[12]....
        /*0f28*/ 	.word	0x00026700


	//   ....[13]....
        /*0f2c*/ 	.word	0x00026770


	//   ....[14]....
        /*0f30*/ 	.word	0x00026810


	//   ....[15]....
        /*0f34*/ 	.word	0x00026860


	//   ....[16]....
        /*0f38*/ 	.word	0x000268f0


	//   ....[17]....
        /*0f3c*/ 	.word	0x00026a20


	//----- nvinfo : EIATTR_REG_RECONFIG
	.align		4
.L_647:
        /*0f40*/ 	.byte	0x01, 0x54
	.zero		2


	//----- nvinfo : EIATTR_SYSCALL_OFFSETS
	.align		4
        /*0f44*/ 	.byte	0x04, 0x46
        /*0f46*/ 	.short	(.L_649 - .L_648)


	//   ....[0]....
.L_648:
        /*0f48*/ 	.word	0x000021c0


	//   ....[1]....
        /*0f4c*/ 	.word	0x00002310


	//   ....[2]....
        /*0f50*/ 	.word	0x0000b880


	//   ....[3]....
        /*0f54*/ 	.word	0x0000bbe0


	//   ....[4]....
        /*0f58*/ 	.word	0x0001dc40


	//   ....[5]....
        /*0f5c*/ 	.word	0x0001dd90


	//   ....[6]....
        /*0f60*/ 	.word	0x0001de80


	//   ....[7]....
        /*0f64*/ 	.word	0x0001edb0


	//----- nvinfo : EIATTR_MBARRIER_INSTR_OFFSETS
	.align		4
.L_649:
        /*0f68*/ 	.byte	0x04, 0x39
        /*0f6a*/ 	.short	(.L_651 - .L_650)


	//   ....[0]....
.L_650:
        /*0f6c*/ 	.word	0x00000270
        /*0f70*/ 	.word	0x000000ff
        /*0f74*/ 	.word	0x00030800
        /*0f78*/ 	.short	0x0100
        /*0f7a*/ 	.byte	0x08
	.zero		1


	//   ....[1]....
        /*0f7c*/ 	.word	0x00000280
        /*0f80*/ 	.word	0x000000ff
        /*0f84*/ 	.word	0x00030820
        /*0f88*/ 	.short	0x0100
        /*0f8a*/ 	.byte	0x08
	.zero		1


	//   ....[2]....
        /*0f8c*/ 	.word	0x00000370
        /*0f90*/ 	.word	0x000000ff
        /*0f94*/ 	.word	0x00030830
        /*0f98*/ 	.short	0x0100
        /*0f9a*/ 	.byte	0x08
	.zero		1


	//   ....[3]....
        /*0f9c*/ 	.word	0x00000380
        /*0fa0*/ 	.word	0x000000ff
        /*0fa4*/ 	.word	0x00030840
        /*0fa8*/ 	.short	0x0100
        /*0faa*/ 	.byte	0x08
	.zero		1


	//   ....[4]....
        /*0fac*/ 	.word	0x00000390
        /*0fb0*/ 	.word	0x000000ff
        /*0fb4*/ 	.word	0x00030838
        /*0fb8*/ 	.short	0x0100
        /*0fba*/ 	.byte	0x08
	.zero		1


	//   ....[5]....
        /*0fbc*/ 	.word	0x000003a0
        /*0fc0*/ 	.word	0x000000ff
        /*0fc4*/ 	.word	0x00030848
        /*0fc8*/ 	.short	0x0100
        /*0fca*/ 	.byte	0x08
	.zero		1


	//   ....[6]....
        /*0fcc*/ 	.word	0x000004d0
        /*0fd0*/ 	.word	0x000000ff
        /*0fd4*/ 	.word	0x00030850
        /*0fd8*/ 	.short	0x0100
        /*0fda*/ 	.byte	0x08
	.zero		1


	//   ....[7]....
        /*0fdc*/ 	.word	0x000004e0
        /*0fe0*/ 	.word	0x000000ff
        /*0fe4*/ 	.word	0x00030860
        /*0fe8*/ 	.short	0x0100
        /*0fea*/ 	.byte	0x08
	.zero		1


	//   ....[8]....
        /*0fec*/ 	.word	0x000004f0
        /*0ff0*/ 	.word	0x000000ff
        /*0ff4*/ 	.word	0x00030858
        /*0ff8*/ 	.short	0x0100
        /*0ffa*/ 	.byte	0x08
	.zero		1


	//   ....[9]....
        /*0ffc*/ 	.word	0x00000500
        /*1000*/ 	.word	0x000000ff
        /*1004*/ 	.word	0x00030868
        /*1008*/ 	.short	0x0100
        /*100a*/ 	.byte	0x08
	.zero		1


	//   ....[10]....
        /*100c*/ 	.word	0x000005f0
        /*1010*/ 	.word	0x000000ff
        /*1014*/ 	.word	0x00030870
        /*1018*/ 	.short	0x0100
        /*101a*/ 	.byte	0x06
	.zero		1


	//   ....[11]....
        /*101c*/ 	.word	0x00000600
        /*1020*/ 	.word	0x000000ff
        /*1024*/ 	.word	0x00030880
        /*1028*/ 	.short	0x0100
        /*102a*/ 	.byte	0x06
	.zero		1


	//   ....[12]....
        /*102c*/ 	.word	0x00000610
        /*1030*/ 	.word	0x000000ff
        /*1034*/ 	.word	0x00030878
        /*1038*/ 	.short	0x0100
        /*103a*/ 	.byte	0x06
	.zero		1


	//   ....[13]....
        /*103c*/ 	.word	0x00000620
        /*1040*/ 	.word	0x000000ff
        /*1044*/ 	.word	0x00030888
        /*1048*/ 	.short	0x0100
        /*104a*/ 	.byte	0x06
	.zero		1


	//   ....[14]....
        /*104c*/ 	.word	0x00000750
        /*1050*/ 	.word	0x000000ff
        /*1054*/ 	.word	0x00030890
        /*1058*/ 	.short	0x0100
        /*105a*/ 	.byte	0x08
	.zero		1


	//   ....[15]....
        /*105c*/ 	.word	0x00000760
        /*1060*/ 	.word	0x000000ff
        /*1064*/ 	.word	0x000308a0
        /*1068*/ 	.short	0x0100
        /*106a*/ 	.byte	0x08
	.zero		1


	//   ....[16]....
        /*106c*/ 	.word	0x00000770
        /*1070*/ 	.word	0x000000ff
        /*1074*/ 	.word	0x00030898
        /*1078*/ 	.short	0x0100
        /*107a*/ 	.byte	0x08
	.zero		1


	//   ....[17]....
        /*107c*/ 	.word	0x00000780
        /*1080*/ 	.word	0x000000ff
        /*1084*/ 	.word	0x000308a8
        /*1088*/ 	.short	0x0100
        /*108a*/ 	.byte	0x08
	.zero		1


	//   ....[18]....
        /*108c*/ 	.word	0x000008b0
        /*1090*/ 	.word	0x000000ff
        /*1094*/ 	.word	0x000308b0
        /*1098*/ 	.short	0x0100
        /*109a*/ 	.byte	0x08
	.zero		1


	//   ....[19]....
        /*109c*/ 	.word	0x000008c0
        /*10a0*/ 	.word	0x000000ff
        /*10a4*/ 	.word	0x000308c0
        /*10a8*/ 	.short	0x0100
        /*10aa*/ 	.byte	0x08
	.zero		1


	//   ....[20]....
        /*10ac*/ 	.word	0x000008d0
        /*10b0*/ 	.word	0x000000ff
        /*10b4*/ 	.word	0x000308b8
        /*10b8*/ 	.short	0x0100
        /*10ba*/ 	.byte	0x08
	.zero		1


	//   ....[21]....
        /*10bc*/ 	.word	0x000008e0
        /*10c0*/ 	.word	0x000000ff
        /*10c4*/ 	.word	0x000308c8
        /*10c8*/ 	.short	0x0100
        /*10ca*/ 	.byte	0x08
	.zero		1


	//   ....[22]....
        /*10cc*/ 	.word	0x00003d00
        /*10d0*/ 	.word	0x00000053
        /*10d4*/ 	.word	0x00030890
        /*10d8*/ 	.short	0x010a
        /*10da*/ 	.byte	0x3f
	.zero		1


	//   ....[23]....
        /*10dc*/ 	.word	0x000072d0
        /*10e0*/ 	.word	0x00000053
        /*10e4*/ 	.word	0x00030890
        /*10e8*/ 	.short	0x010a
        /*10ea*/ 	.byte	0x3f
	.zero		1


	//   ....[24]....
        /*10ec*/ 	.word	0x0000a170
        /*10f0*/ 	.word	0x00000053
        /*10f4*/ 	.word	0x00030890
        /*10f8*/ 	.short	0x010a
        /*10fa*/ 	.byte	0x3f
	.zero		1


	//   ....[25]....
        /*10fc*/ 	.word	0x0000a910
        /*1100*/ 	.word	0x0000000b
        /*1104*/ 	.word	0x00000000
        /*1108*/ 	.short	0x0101
        /*110a*/ 	.byte	0x3f
	.zero		1


	//   ....[26]....
        /*110c*/ 	.word	0x0000a950
        /*1110*/ 	.word	0x00000053
        /*1114*/ 	.word	0x000308b0
        /*1118*/ 	.short	0x010a
        /*111a*/ 	.byte	0x3f
	.zero		1


	//   ....[27]....
        /*111c*/ 	.word	0x0000b040
        /*1120*/ 	.word	0x00000053
        /*1124*/ 	.word	0x00000000
        /*1128*/ 	.short	0x0101
        /*112a*/ 	.byte	0x3f
	.zero		1


	//   ....[28]....
        /*112c*/ 	.word	0x0000b900
        /*1130*/ 	.word	0x00000012
        /*1134*/ 	.word	0x00030800
        /*1138*/ 	.short	0x010a
        /*113a*/ 	.byte	0x3f
	.zero		1


	//   ....[29]....
        /*113c*/ 	.word	0x0000b950
        /*1140*/ 	.word	0x00000012
        /*1144*/ 	.word	0x00030800
        /*1148*/ 	.short	0x010a
        /*114a*/ 	.byte	0x3f
	.zero		1


	//   ....[30]....
        /*114c*/ 	.word	0x0000c4a0
        /*1150*/ 	.word	0x00000012
        /*1154*/ 	.word	0x00030800
        /*1158*/ 	.short	0x010a
        /*115a*/ 	.byte	0x3f
	.zero		1


	//   ....[31]....
        /*115c*/ 	.word	0x0000ed00
        /*1160*/ 	.word	0x00000012
        /*1164*/ 	.word	0x00030800
        /*1168*/ 	.short	0x010a
        /*116a*/ 	.byte	0x3f
	.zero		1


	//   ....[32]....
        /*116c*/ 	.word	0x00011580
        /*1170*/ 	.word	0x00000003
        /*1174*/ 	.word	0x00030830
        /*1178*/ 	.short	0x010a
        /*117a*/ 	.byte	0x3f
	.zero		1


	//   ....[33]....
        /*117c*/ 	.word	0x000115d0
        /*1180*/ 	.word	0x00000003
        /*1184*/ 	.word	0x00030830
        /*1188*/ 	.short	0x010a
        /*118a*/ 	.byte	0x3f
	.zero		1


	//   ....[34]....
        /*118c*/ 	.word	0x00013260
        /*1190*/ 	.word	0x00000003
        /*1194*/ 	.word	0x00000000
        /*1198*/ 	.short	0x0101
        /*119a*/ 	.byte	0x3f
	.zero		1


	//   ....[35]....
        /*119c*/ 	.word	0x00013c80
        /*11a0*/ 	.word	0x00000000
        /*11a4*/ 	.word	0x00030830
        /*11a8*/ 	.short	0x010a
        /*11aa*/ 	.byte	0x3f
	.zero		1


	//   ....[36]....
        /*11ac*/ 	.word	0x00013d00
        /*11b0*/ 	.word	0x00000000
        /*11b4*/ 	.word	0x00030830
        /*11b8*/ 	.short	0x010a
        /*11ba*/ 	.byte	0x3f
	.zero		1


	//   ....[37]....
        /*11bc*/ 	.word	0x00014b90
        /*11c0*/ 	.word	0x00000009
        /*11c4*/ 	.word	0x00030850
        /*11c8*/ 	.short	0x010a
        /*11ca*/ 	.byte	0x3f
	.zero		1


	//   ....[38]....
        /*11cc*/ 	.word	0x00014be0
        /*11d0*/ 	.word	0x00000009
        /*11d4*/ 	.word	0x00030850
        /*11d8*/ 	.short	0x010a
        /*11da*/ 	.byte	0x3f
	.zero		1


	//   ....[39]....
        /*11dc*/ 	.word	0x00014f30
        /*11e0*/ 	.word	0x00000000
        /*11e4*/ 	.word	0x00000000
        /*11e8*/ 	.short	0x0101
        /*11ea*/ 	.byte	0x3f
	.zero		1


	//   ....[40]....
        /*11ec*/ 	.word	0x00015cf0
        /*11f0*/ 	.word	0x00000009
        /*11f4*/ 	.word	0x00000000
        /*11f8*/ 	.short	0x0101
        /*11fa*/ 	.byte	0x3f
	.zero		1


	//   ....[41]....
        /*11fc*/ 	.word	0x000164f0
        /*1200*/ 	.word	0x00000006
        /*1204*/ 	.word	0x00030850
        /*1208*/ 	.short	0x010a
        /*120a*/ 	.byte	0x3f
	.zero		1


	//   ....[42]....
        /*120c*/ 	.word	0x00016590
        /*1210*/ 	.word	0x00000006
        /*1214*/ 	.word	0x00030850
        /*1218*/ 	.short	0x010a
        /*121a*/ 	.byte	0x3f
	.zero		1


	//   ....[43]....
        /*121c*/ 	.word	0x00016a80
        /*1220*/ 	.word	0x00000006
        /*1224*/ 	.word	0x00000000
        /*1228*/ 	.short	0x0101
        /*122a*/ 	.byte	0x3f
	.zero		1


	//   ....[44]....
        /*122c*/ 	.word	0x000187d0
        /*1230*/ 	.word	0x00000000
        /*1234*/ 	.word	0x00000000
        /*1238*/ 	.short	0x0101
        /*123a*/ 	.byte	0x3f
	.zero		1


	//   ....[45]....
        /*123c*/ 	.word	0x000192a0
        /*1240*/ 	.word	0x0000003c
        /*1244*/ 	.word	0x00000000
        /*1248*/ 	.short	0x0101
        /*124a*/ 	.byte	0x3f
	.zero		1


	//   ....[46]....
        /*124c*/ 	.word	0x0001c4a0
        /*1250*/ 	.word	0x00000016
        /*1254*/ 	.word	0x00030820
        /*1258*/ 	.short	0x010a
        /*125a*/ 	.byte	0x3f
	.zero		1


	//   ....[47]....
        /*125c*/ 	.word	0x0001c530
        /*1260*/ 	.word	0x0000000c
        /*1264*/ 	.word	0x000308a0
        /*1268*/ 	.short	0x010a
        /*126a*/ 	.byte	0x3f
	.zero		1


	//   ....[48]....
        /*126c*/ 	.word	0x0001c980
        /*1270*/ 	.word	0x0000000c
        /*1274*/ 	.word	0x000308c0
        /*1278*/ 	.short	0x010a
        /*127a*/ 	.byte	0x3f
	.zero		1


	//   ....[49]....
        /*127c*/ 	.word	0x0001ce90
        /*1280*/ 	.word	0x0000000b
        /*1284*/ 	.word	0x000308a0
        /*1288*/ 	.short	0x010a
        /*128a*/ 	.byte	0x3f
	.zero		1


	//   ....[50]....
        /*128c*/ 	.word	0x0001d2d0
        /*1290*/ 	.word	0x0000000b
        /*1294*/ 	.word	0x000308c0
        /*1298*/ 	.short	0x010a
        /*129a*/ 	.byte	0x3f
	.zero		1


	//   ....[51]....
        /*129c*/ 	.word	0x0001e410
        /*12a0*/ 	.word	0x00000007
        /*12a4*/ 	.word	0x00030840
        /*12a8*/ 	.short	0x010a
        /*12aa*/ 	.byte	0x3f
	.zero		1


	//   ....[52]....
        /*12ac*/ 	.word	0x0001eab0
        /*12b0*/ 	.word	0x00000007
        /*12b4*/ 	.word	0x00030830
        /*12b8*/ 	.short	0x0107
        /*12ba*/ 	.byte	0x3f
	.zero		1


	//   ....[53]....
        /*12bc*/ 	.word	0x0001eb80
        /*12c0*/ 	.word	0x00000007
        /*12c4*/ 	.word	0x00030830
        /*12c8*/ 	.short	0x0101
        /*12ca*/ 	.byte	0x3f
	.zero		1


	//   ....[54]....
        /*12cc*/ 	.word	0x0001f6e0
        /*12d0*/ 	.word	0x00000016
        /*12d4*/ 	.word	0x00030800
        /*12d8*/ 	.short	0x0107
        /*12da*/ 	.byte	0x3f
	.zero		1


	//   ....[55]....
        /*12dc*/ 	.word	0x0001f7f0
        /*12e0*/ 	.word	0x00000016
        /*12e4*/ 	.word	0x00030800
        /*12e8*/ 	.short	0x0101
        /*12ea*/ 	.byte	0x3f
	.zero		1


	//   ....[56]....
        /*12ec*/ 	.word	0x0001f810
        /*12f0*/ 	.word	0x00000016
        /*12f4*/ 	.word	0x00030820
        /*12f8*/ 	.short	0x010a
        /*12fa*/ 	.byte	0x3f
	.zero		1


	//   ....[57]....
        /*12fc*/ 	.word	0x0001fbe0
        /*1300*/ 	.word	0x00000007
        /*1304*/ 	.word	0x00030840
        /*1308*/ 	.short	0x010a
        /*130a*/ 	.byte	0x3f
	.zero		1


	//   ....[58]....
        /*130c*/ 	.word	0x000200d0
        /*1310*/ 	.word	0x00000007
        /*1314*/ 	.word	0x00030830
        /*1318*/ 	.short	0x0107
        /*131a*/ 	.byte	0x3f
	.zero		1


	//   ....[59]....
        /*131c*/ 	.word	0x00020190
        /*1320*/ 	.word	0x00000007
        /*1324*/ 	.word	0x00030830
        /*1328*/ 	.short	0x0101
        /*132a*/ 	.byte	0x3f
	.zero		1


	//   ....[60]....
        /*132c*/ 	.word	0x000201f0
        /*1330*/ 	.word	0x00000006
        /*1334*/ 	.word	0x00030860
        /*1338*/ 	.short	0x010a
        /*133a*/ 	.byte	0x3f
	.zero		1


	//   ....[61]....
        /*133c*/ 	.word	0x00020760
        /*1340*/ 	.word	0x00000006
        /*1344*/ 	.word	0x00030850
        /*1348*/ 	.short	0x0107
        /*134a*/ 	.byte	0x3f
	.zero		1


	//   ....[62]....
        /*134c*/ 	.word	0x00020890
        /*1350*/ 	.word	0x00000006
        /*1354*/ 	.word	0x00030850
        /*1358*/ 	.short	0x0101
        /*135a*/ 	.byte	0x3f
	.zero		1


	//   ....[63]....
        /*135c*/ 	.word	0x00020ab0
        /*1360*/ 	.word	0x00000000
        /*1364*/ 	.word	0x00030860
        /*1368*/ 	.short	0x010a
        /*136a*/ 	.byte	0x3f
	.zero		1


	//   ....[64]....
        /*136c*/ 	.word	0x00020fc0
        /*1370*/ 	.word	0x00000000
        /*1374*/ 	.word	0x00030850
        /*1378*/ 	.short	0x0107
        /*137a*/ 	.byte	0x3f
	.zero		1


	//   ....[65]....
        /*137c*/ 	.word	0x00021080
        /*1380*/ 	.word	0x00000000
        /*1384*/ 	.word	0x00030850
        /*1388*/ 	.short	0x0101
        /*138a*/ 	.byte	0x3f
	.zero		1


	//   ....[66]....
        /*138c*/ 	.word	0x00021dd0
        /*1390*/ 	.word	0x00000007
        /*1394*/ 	.word	0x00030820
        /*1398*/ 	.short	0x010a
        /*139a*/ 	.byte	0x3f
	.zero		1


	//   ....[67]....
        /*139c*/ 	.word	0x00021f40
        /*13a0*/ 	.word	0x00000005
        /*13a4*/ 	.word	0x00030840
        /*13a8*/ 	.short	0x010a
        /*13aa*/ 	.byte	0x3f
	.zero		1


	//   ....[68]....
        /*13ac*/ 	.word	0x00021fe0
        /*13b0*/ 	.word	0x00000003
        /*13b4*/ 	.word	0x00030840
        /*13b8*/ 	.short	0x010a
        /*13ba*/ 	.byte	0x3f
	.zero		1


	//   ....[69]....
        /*13bc*/ 	.word	0x00022020
        /*13c0*/ 	.word	0x00000005
        /*13c4*/ 	.word	0x00030860
        /*13c8*/ 	.short	0x010a
        /*13ca*/ 	.byte	0x3f
	.zero		1


	//   ....[70]....
        /*13cc*/ 	.word	0x00022060
        /*13d0*/ 	.word	0x00000003
        /*13d4*/ 	.word	0x00030860
        /*13d8*/ 	.short	0x010a
        /*13da*/ 	.byte	0x3f
	.zero		1


	//   ....[71]....
        /*13dc*/ 	.word	0x000220c0
        /*13e0*/ 	.word	0x00000053
        /*13e4*/ 	.word	0x00030890
        /*13e8*/ 	.short	0x010a
        /*13ea*/ 	.byte	0x3f
	.zero		1


	//   ....[72]....
        /*13ec*/ 	.word	0x00022370
        /*13f0*/ 	.word	0x00000053
        /*13f4*/ 	.word	0x00030890
        /*13f8*/ 	.short	0x010a
        /*13fa*/ 	.byte	0x3f
	.zero		1


	//   ....[73]....
        /*13fc*/ 	.word	0x00022620
        /*1400*/ 	.word	0x00000053
        /*1404*/ 	.word	0x00030890
        /*1408*/ 	.short	0x010a
        /*140a*/ 	.byte	0x3f
	.zero		1


	//   ....[74]....
        /*140c*/ 	.word	0x000228d0
        /*1410*/ 	.word	0x00000053
        /*1414*/ 	.word	0x000308b0
        /*1418*/ 	.short	0x010a
        /*141a*/ 	.byte	0x3f
	.zero		1


	//   ....[75]....
        /*141c*/ 	.word	0x00022af0
        /*1420*/ 	.word	0x00000012
        /*1424*/ 	.word	0x00030800
        /*1428*/ 	.short	0x010a
        /*142a*/ 	.byte	0x3f
	.zero		1


	//   ....[76]....
        /*142c*/ 	.word	0x00022d10
        /*1430*/ 	.word	0x00000012
        /*1434*/ 	.word	0x00030800
        /*1438*/ 	.short	0x010a
        /*143a*/ 	.byte	0x3f
	.zero		1


	//   ....[77]....
        /*143c*/ 	.word	0x00022d60
        /*1440*/ 	.word	0x00000003
        /*1444*/ 	.word	0x00030830
        /*1448*/ 	.short	0x010a
        /*144a*/ 	.byte	0x3f
	.zero		1


	//   ....[78]....
        /*144c*/ 	.word	0x00022db0
        /*1450*/ 	.word	0x00000000
        /*1454*/ 	.word	0x00030830
        /*1458*/ 	.short	0x010a
        /*145a*/ 	.byte	0x3f
	.zero		1


	//   ....[79]....
        /*145c*/ 	.word	0x00022e00
        /*1460*/ 	.word	0x00000009
        /*1464*/ 	.word	0x00030850
        /*1468*/ 	.short	0x010a
        /*146a*/ 	.byte	0x3f
	.zero		1


	//   ....[80]....
        /*146c*/ 	.word	0x00022e50
        /*1470*/ 	.word	0x00000006
        /*1474*/ 	.word	0x00030850
        /*1478*/ 	.short	0x010a
        /*147a*/ 	.byte	0x3f
	.zero		1


	//   ....[81]....
        /*147c*/ 	.word	0x00022ff0
        /*1480*/ 	.word	0x00000016
        /*1484*/ 	.word	0x00030820
        /*1488*/ 	.short	0x010a
        /*148a*/ 	.byte	0x3f
	.zero		1


	//   ....[82]....
        /*148c*/ 	.word	0x00023040
        /*1490*/ 	.word	0x0000000c
        /*1494*/ 	.word	0x000308a0
        /*1498*/ 	.short	0x010a
        /*149a*/ 	.byte	0x3f
	.zero		1


	//   ....[83]....
        /*149c*/ 	.word	0x00023090
        /*14a0*/ 	.word	0x0000000c
        /*14a4*/ 	.word	0x000308c0
        /*14a8*/ 	.short	0x010a
        /*14aa*/ 	.byte	0x3f
	.zero		1


	//   ....[84]....
        /*14ac*/ 	.word	0x000230e0
        /*14b0*/ 	.word	0x0000000b
        /*14b4*/ 	.word	0x000308a0
        /*14b8*/ 	.short	0x010a
        /*14ba*/ 	.byte	0x3f
	.zero		1


	//   ....[85]....
        /*14bc*/ 	.word	0x00023130
        /*14c0*/ 	.word	0x0000000b
        /*14c4*/ 	.word	0x000308c0
        /*14c8*/ 	.short	0x010a
        /*14ca*/ 	.byte	0x3f
	.zero		1


	//   ....[86]....
        /*14cc*/ 	.word	0x00023250
        /*14d0*/ 	.word	0x00000007
        /*14d4*/ 	.word	0x00030840
        /*14d8*/ 	.short	0x010a
        /*14da*/ 	.byte	0x3f
	.zero		1


	//   ....[87]....
        /*14dc*/ 	.word	0x000245e0
        /*14e0*/ 	.word	0x00000016
        /*14e4*/ 	.word	0x00030820
        /*14e8*/ 	.short	0x010a
        /*14ea*/ 	.byte	0x3f
	.zero		1


	//   ....[88]....
        /*14ec*/ 	.word	0x00024630
        /*14f0*/ 	.word	0x00000007
        /*14f4*/ 	.word	0x00030840
        /*14f8*/ 	.short	0x010a
        /*14fa*/ 	.byte	0x3f
	.zero		1


	//   ....[89]....
        /*14fc*/ 	.word	0x00024e70
        /*1500*/ 	.word	0x00000006
        /*1504*/ 	.word	0x00030860
        /*1508*/ 	.short	0x010a
        /*150a*/ 	.byte	0x3f
	.zero		1


	//   ....[90]....
        /*150c*/ 	.word	0x00025700
        /*1510*/ 	.word	0x00000000
        /*1514*/ 	.word	0x00030860
        /*1518*/ 	.short	0x010a
        /*151a*/ 	.byte	0x3f
	.zero		1


	//   ....[91]....
        /*151c*/ 	.word	0x00026940
        /*1520*/ 	.word	0x00000007
        /*1524*/ 	.word	0x00030820
        /*1528*/ 	.short	0x010a
        /*152a*/ 	.byte	0x3f
	.zero		1


	//   ....[92]....
        /*152c*/ 	.word	0x00026ae0
        /*1530*/ 	.word	0x00000005
        /*1534*/ 	.word	0x00030840
        /*1538*/ 	.short	0x010a
        /*153a*/ 	.byte	0x3f
	.zero		1


	//   ....[93]....
        /*153c*/ 	.word	0x00026b30
        /*1540*/ 	.word	0x00000003
        /*1544*/ 	.word	0x00030840
        /*1548*/ 	.short	0x010a
        /*154a*/ 	.byte	0x3f
	.zero		1


	//   ....[94]....
        /*154c*/ 	.word	0x00026b80
        /*1550*/ 	.word	0x00000005
        /*1554*/ 	.word	0x00030860
        /*1558*/ 	.short	0x010a
        /*155a*/ 	.byte	0x3f
	.zero		1


	//----- nvinfo : EIATTR_NUM_MBARRIERS
	.align		4
.L_651:
        /*155c*/ 	.byte	0x03, 0x38
        /*155e*/ 	.short	0x0016


	//----- nvinfo : EIATTR_EXIT_INSTR_OFFSETS
	.align		4
        /*1560*/ 	.byte	0x04, 0x1c
        /*1562*/ 	.short	(.L_653 - .L_652)


	//   ....[0]....
.L_652:
        /*1564*/ 	.word	0x000220b0


	//----- nvinfo : EIATTR_MAX_THREADS
	.align		4
.L_653:
        /*1568*/ 	.byte	0x04, 0x05
        /*156a*/ 	.short	(.L_655 - .L_654)
.L_654:
        /*156c*/ 	.word	0x00000180
        /*1570*/ 	.word	0x00000001
        /*1574*/ 	.word	0x00000001


	//----- nvinfo : EIATTR_CRS_STACK_SIZE
	.align		4
.L_655:
        /*1578*/ 	.byte	0x04, 0x1e
        /*157a*/ 	.short	(.L_657 - .L_656)
.L_656:
        /*157c*/ 	.word	0x00000000


	//----- nvinfo : EIATTR_CBANK_PARAM_SIZE
	.align		4
.L_657:
        /*1580*/ 	.byte	0x03, 0x19
        /*1582*/ 	.short	0x0af0


	//----- nvinfo : EIATTR_PARAM_CBANK
	.align		4
        /*1584*/ 	.byte	0x04, 0x0a
        /*1586*/ 	.short	(.L_659 - .L_658)
	.align		4
.L_658:
        /*1588*/ 	.word	index@(.nv.constant0._ZN7cutlass13device_kernelIN5flash11enable_sm90INS1_16FlashAttnFwdSm90INS1_25CollectiveMainloopFwdSm90ILi2EN4cute5tupleIJNS5_1CILi1EEES8_S8_EEENS6_IJNS7_ILi128EEENS7_ILi96EEENS7_ILi192EEEEEELi192ENS_6half_tEfNS_4arch4Sm90ELb0ELb0ELb0ELb1ELb1ELb1ELb0ELb1ELb1ELb1ELb1ELb0EEENS1_21CollectiveEpilogueFwdINS6_IJSA_SC_SB_EEES9_SE_SG_Li256ELb1ELb1ELb1ELb0EEENS1_36VarlenDynamicPersistentTileSchedulerILi128ELi96ELi256ELi128ELb1ELb1ELb1ELb0ELb1ELb1EEEEEEEEEvNT_6ParamsE)
        /*158c*/ 	.short	0x0210
        /*158e*/ 	.short	0x0af0


	//----- nvinfo : EIATTR_SW_WAR
	.align		4
.L_659:
        /*1590*/ 	.byte	0x04, 0x36
        /*1592*/ 	.short	(.L_661 - .L_660)
.L_660:
        /*1594*/ 	.word	0x00000008
.L_661:


//--------------------- .nv.info._ZN7cutlass13device_kernelIN5flash11enable_sm90INS1_16FlashAttnFwdSm90INS1_25CollectiveMainloopFwdSm90ILi2EN4cute5tupleIJNS5_1CILi1EEES8_S8_EEENS6_IJNS7_ILi128EEENS7_ILi96EEENS7_ILi192EEEEEELi192ENS_6half_tEfNS_4arch4Sm90ELb0ELb1ELb0ELb0ELb1ELb0ELb0ELb1ELb1ELb1ELb1ELb0EEENS1_21CollectiveEpilogueFwdINS6_IJSA_SC_SB_EEES9_SE_SG_Li256ELb0ELb1ELb1ELb0EEENS1_19SingleTileSchedulerILb0ELb1ELb1ELi128EEEEEEEEEvNT_6ParamsE --------------------------
	.section	.nv.info._ZN7cutlass13device_kernelIN5flash11enable_sm90INS1_16FlashAttnFwdSm90INS1_25CollectiveMainloopFwdSm90ILi2EN4cute5tupleIJNS5_1CILi1EEES8_S8_EEENS6_IJNS7_ILi128EEENS7_ILi96EEENS7_ILi192EEEEEELi192ENS_6half_tEfNS_4arch4Sm90ELb0ELb1ELb0ELb0ELb1ELb0ELb0ELb1ELb1ELb1ELb1ELb0EEENS1_21CollectiveEpilogueFwdINS6_IJSA_SC_SB_EEES9_SE_SG_Li256ELb0ELb1ELb1ELb0EEENS1_19SingleTileSchedulerILb0ELb1ELb1ELi128EEEEEEEEEvNT_6ParamsE,"",@"SHT_CUDA_INFO"
	.sectionflags	@""
	.align	4


	//----- nvinfo : EIATTR_CUDA_API_VERSION
	.align		4
        /*0000*/ 	.byte	0x04, 0x37
        /*0002*/ 	.short	(.L_663 - .L_662)
.L_662:
        /*0004*/ 	.word	0x00000082


	//----- nvinfo : EIATTR_KPARAM_INFO
	.align		4
.L_663:
        /*0008*/ 	.byte	0x04, 0x17
        /*000a*/ 	.short	(.L_665 - .L_664)
.L_664:
        /*000c*/ 	.word	0x00000000
        /*0010*/ 	.short	0x0000
        /*0012*/ 	.short	0x0070
        /*0014*/ 	.byte	0x00, 0xf0, 0x01, 0x28


	//----- nvinfo : EIATTR_SPARSE_MMA_MASK
	.align		4
.L_665:
        /*0018*/ 	.byte	0x03, 0x50
        /*001a*/ 	.short	0x0000


	//----- nvinfo : EIATTR_MAXREG_COUNT
	.align		4
        /*001c*/ 	.byte	0x03, 0x1b
        /*001e*/ 	.short	0x00a8


	//----- nvinfo : EIATTR_NUM_BARRIERS
	.align		4
        /*0020*/ 	.byte	0x02, 0x4c
        /*0022*/ 	.byte	0x09
	.zero		1


	//----- nvinfo : EIATTR_EXTERNS
	.align		4
        /*0024*/ 	.byte	0x04, 0x0f
        /*0026*/ 	.short	(.L_667 - .L_666)


	//   ....[0]....
	.align		4
.L_666:
        /*0028*/ 	.word	index@(__assertfail)


	//----- nvinfo : EIATTR_ANNOTATIONS
	.align		4
.L_667:
        /*002c*/ 	.byte	0x04, 0x55
        /*002e*/ 	.short	(.L_669 - .L_668)


	//   ....[0]....
.L_668:
        /*0030*/ 	.word	0x00000001
        /*0034*/ 	.byte	0xb0, 0x08, 0x00, 0x00, 0x01, 0x00, 0x00, 0x00, 0xe0, 0x09, 0x00, 0x00, 0x01, 0x00, 0x00, 0x00
        /*0044*/ 	.byte	0x70, 0x18, 0x00, 0x00, 0x01, 0x00, 0x00, 0x00, 0xa0, 0xdd, 0x00, 0x00, 0x01, 0x00, 0x00, 0x00
        /*0054*/ 	.byte	0xb0, 0xf9, 0x00, 0x00, 0x01, 0x00, 0x00, 0x00, 0x70, 0x0d, 0x01, 0x00, 0x01, 0x00, 0x00, 0x00
        /*0064*/ 	.byte	0xa0, 0x0e, 0x01, 0x00, 0x01, 0x00, 0x00, 0x00, 0x90, 0x23, 0x01, 0x00, 0x01, 0x00, 0x00, 0x00
        /*0074*/ 	.byte	0xe0, 0x3a, 0x01, 0x00


	//----- nvinfo : EIATTR_MERCURY_ISA_VERSION
	.align		4
.L_669:
        /*0078*/ 	.byte	0x03, 0x5f
        /*007a*/ 	.short	0x0101


	//----- nvinfo : EIATTR_INT_WARP_WIDE_INSTR_OFFSETS
	.align		4
        /*007c*/ 	.byte	0x04, 0x31
        /*007e*/ 	.short	(.L_671 - .L_670)


	//   ....[0]....
.L_670:
        /*0080*/ 	.word	0x000000c0


	//   ....[1]....
        /*0084*/ 	.word	0x000000d0


	//   ....[2]....
        /*0088*/ 	.word	0x00000170


	//----- nvinfo : EIATTR_COOP_GROUP_MASK_REGIDS
	.align		4
.L_671:
        /*008c*/ 	.byte	0x04, 0x29
        /*008e*/ 	.short	(.L_673 - .L_672)


	//   ....[0]....
.L_672:
        /*0090*/ 	.word	0xffffffff


	//   ....[1]....
        /*0094*/ 	.word	0xffffffff


	//   ....[2]....
        /*0098*/ 	.word	0xffffffff


	//   ....[3]....
        /*009c*/ 	.word	0xffffffff


	//   ....[4]....
        /*00a0*/ 	.word	0xffffffff


	//   ....[5]....
        /*00a4*/ 	.word	0xffffffff


	//   ....[6]....
        /*00a8*/ 	.word	0xffffffff


	//   ....[7]....
        /*00ac*/ 	.word	0xffffffff


	//   ....[8]....
        /*00b0*/ 	.word	0xffffffff


	//   ....[9]....
        /*00b4*/ 	.word	0xffffffff


	//   ....[10]....
        /*00b8*/ 	.word	0xffffffff


	//   ....[11]....
        /*00bc*/ 	.word	0xffffffff


	//   ....[12]....
        /*00c0*/ 	.word	0xffffffff


	//   ....[13]....
        /*00c4*/ 	.word	0xffffffff


	//   ....[14]....
        /*00c8*/ 	.word	0xffffffff


	//   ....[15]....
        /*00cc*/ 	.word	0xffffffff


	//   ....[16]....
        /*00d0*/ 	.word	0xffffffff


	//   ....[17]....
        /*00d4*/ 	.word	0xffffffff


	//   ....[18]....
        /*00d8*/ 	.word	0xffffffff


	//   ....[19]....
        /*00dc*/ 	.word	0xffffffff


	//   ....[20]....
        /*00e0*/ 	.word	0xffffffff


	//   ....[21]....
        /*00e4*/ 	.word	0xffffffff


	//   ....[22]....
        /*00e8*/ 	.word	0xffffffff


	//   ....[23]....
        /*00ec*/ 	.word	0xffffffff


	//   ....[24]....
        /*00f0*/ 	.word	0xffffffff


	//   ....[25]....
        /*00f4*/ 	.word	0xffffffff


	//   ....[26]....
        /*00f8*/ 	.word	0xffffffff


	//   ....[27]....
        /*00fc*/ 	.word	0xffffffff


	//   ....[28]....
        /*0100*/ 	.word	0xffffffff


	//   ....[29]....
        /*0104*/ 	.word	0xffffffff


	//   ....[30]....
        /*0108*/ 	.word	0xffffffff


	//   ....[31]....
        /*010c*/ 	.word	0xffffffff


	//   ....[32]....
        /*0110*/ 	.word	0xffffffff


	//   ....[33]....
        /*0114*/ 	.word	0xffffffff


	//   ....[34]....
        /*0118*/ 	.word	0xffffffff


	//   ....[35]....
        /*011c*/ 	.word	0xffffffff


	//   ....[36]....
        /*0120*/ 	.word	0xffffffff


	//   ....[37]....
        /*0124*/ 	.word	0xffffffff


	//   ....[38]....
        /*0128*/ 	.word	0xffffffff


	//   ....[39]....
        /*012c*/ 	.word	0xffffffff


	//   ....[40]....
        /*0130*/ 	.word	0xffffffff


	//   ....[41]....
        /*0134*/ 	.word	0xffffffff


	//   ....[42]....
        /*0138*/ 	.word	0xffffffff


	//   ....[43]....
        /*013c*/ 	.word	0xffffffff


	//   ....[44]....
        /*0140*/ 	.word	0xffffffff


	//   ....[45]....
        /*0144*/ 	.word	0xffffffff


	//   ....[46]....
        /*0148*/ 	.word	0xffffffff


	//   ....[47]....
        /*014c*/ 	.word	0xffffffff


	//   ....[48]....
        /*0150*/ 	.word	0xffffffff


	//   ....[49]....
        /*0154*/ 	.word	0xffffffff


	//   ....[50]....
        /*0158*/ 	.word	0xffffffff


	//   ....[51]....
        /*015c*/ 	.word	0xffffffff


	//   ....[52]....
        /*0160*/ 	.word	0xffffffff


	//   ....[53]....
        /*0164*/ 	.word	0xffffffff


	//   ....[54]....
        /*0168*/ 	.word	0xffffffff


	//   ....[55]....
        /*016c*/ 	.word	0xffffffff


	//   ....[56]....
        /*0170*/ 	.word	0xffffffff


	//   ....[57]....
        /*0174*/ 	.word	0xffffffff


	//   ....[58]....
        /*0178*/ 	.word	0xffffffff


	//   ....[59]....
        /*017c*/ 	.word	0xffffffff


	//   ....[60]....
        /*0180*/ 	.word	0xffffffff


	//   ....[61]....
        /*0184*/ 	.word	0xffffffff


	//   ....[62]....
        /*0188*/ 	.word	0xffffffff


	//   ....[63]....
        /*018c*/ 	.word	0xffffffff


	//   ....[64]....
        /*0190*/ 	.word	0xffffffff


	//   ....[65]....
        /*0194*/ 	.word	0xffffffff


	//   ....[66]....
        /*0198*/ 	.word	0xffffffff


	//   ....[67]....
        /*019c*/ 	.word	0xffffffff


	//   ....[68]....
        /*01a0*/ 	.word	0xffffffff


	//   ....[69]....
        /*01a4*/ 	.word	0xffffffff


	//   ....[70]....
        /*01a8*/ 	.word	0xffffffff


	//   ....[71]....
        /*01ac*/ 	.word	0xffffffff


	//   ....[72]....
        /*01b0*/ 	.word	0xffffffff


	//   ....[73]....
        /*01b4*/ 	.word	0xffffffff


	//   ....[74]....
        /*01b8*/ 	.word	0xffffffff


	//   ....[75]....
        /*01bc*/ 	.word	0xffffffff


	//   ....[76]....
        /*01c0*/ 	.word	0xffffffff


	//   ....[77]....
        /*01c4*/ 	.word	0xffffffff


	//   ....[78]....
        /*01c8*/ 	.word	0xffffffff


	//   ....[79]....
        /*01cc*/ 	.word	0xffffffff


	//   ....[80]....
        /*01d0*/ 	.word	0xffffffff


	//   ....[81]....
        /*01d4*/ 	.word	0xffffffff


	//   ....[82]....
        /*01d8*/ 	.word	0xffffffff


	//   ....[83]....
        /*01dc*/ 	.word	0xffffffff


	//   ....[84]....
        /*01e0*/ 	.word	0xffffffff


	//   ....[85]....
        /*01e4*/ 	.word	0xffffffff


	//   ....[86]....
        /*01e8*/ 	.word	0xffffffff


	//   ....[87]....
        /*01ec*/ 	.word	0xffffffff


	//   ....[88]....
        /*01f0*/ 	.word	0xffffffff


	//   ....[89]....
        /*01f4*/ 	.word	0xffffffff


	//   ....[90]....
        /*01f8*/ 	.word	0xffffffff


	//   ....[91]....
        /*01fc*/ 	.word	0xffffffff


	//   ....[92]....
        /*0200*/ 	.word	0xffffffff


	//   ....[93]....
        /*0204*/ 	.word	0xffffffff


	//   ....[94]....
        /*0208*/ 	.word	0xffffffff


	//   ....[95]....
        /*020c*/ 	.word	0xffffffff


	//   ....[96]....
        /*0210*/ 	.word	0xffffffff


	//   ....[97]....
        /*0214*/ 	.word	0xffffffff


	//   ....[98]....
        /*0218*/ 	.word	0xffffffff


	//   ....[99]....
        /*021c*/ 	.word	0xffffffff


	//   ....[100]....
        /*0220*/ 	.word	0xffffffff


	//   ....[101]....
        /*0224*/ 	.word	0xffffffff


	//   ....[102]....
        /*0228*/ 	.word	0xffffffff


	//   ....[103]....
        /*022c*/ 	.word	0xffffffff


	//   ....[104]....
        /*0230*/ 	.word	0xffffffff


	//   ....[105]....
        /*0234*/ 	.word	0xffffffff


	//   ....[106]....
        /*0238*/ 	.word	0xffffffff


	//   ....[107]....
        /*023c*/ 	.word	0x0500000f


	//   ....[108]....
        /*0240*/ 	.word	0x0500000f


	//   ....[109]....
        /*0244*/ 	.word	0x0500000f


	//   ....[110]....
        /*0248*/ 	.word	0x0500000f


	//   ....[111]....
        /*024c*/ 	.word	0x0500000f


	//   ....[112]....
        /*0250*/ 	.word	0x0500000f


	//   ....[113]....
        /*0254*/ 	.word	0x0500000f


	//   ....[114]....
        /*0258*/ 	.word	0x0500000f


	//   ....[115]....
        /*025c*/ 	.word	0x0500000f


	//   ....[116]....
        /*0260*/ 	.word	0x0500000f


	//   ....[117]....
        /*0264*/ 	.word	0x0500000f


	//   ....[118]....
        /*0268*/ 	.word	0x0500000f


	//   ....[119]....
        /*026c*/ 	.word	0x0500000f


	//   ....[120]....
        /*0270*/ 	.word	0x0500000f


	//   ....[121]....
        /*0274*/ 	.word	0x0500000f


	//   ....[122]....
        /*0278*/ 	.word	0x0500000f


	//   ....[123]....
        /*027c*/ 	.word	0x0500000f


	//   ....[124]....
        /*0280*/ 	.word	0x0500000f


	//   ....[125]....
        /*0284*/ 	.word	0x0500000f


	//   ....[126]....
        /*0288*/ 	.word	0x0500000f


	//   ....[127]....
        /*028c*/ 	.word	0x0500000f


	//   ....[128]....
        /*0290*/ 	.word	0x0500000f


	//   ....[129]....
        /*0294*/ 	.word	0x0500000f


	//   ....[130]....
        /*0298*/ 	.word	0x0500000f


	//   ....[131]....
        /*029c*/ 	.word	0x0500000f


	//   ....[132]....
        /*02a0*/ 	.word	0x0500000f


	//   ....[133]....
        /*02a4*/ 	.word	0x0500000f


	//   ....[134]....
        /*02a8*/ 	.word	0x0500000f


	//   ....[135]....
        /*02ac*/ 	.word	0x0500000f


	//   ....[136]....
        /*02b0*/ 	.word	0x0500000f


	//   ....[137]....
        /*02b4*/ 	.word	0x0500000f


	//   ....[138]....
        /*02b8*/ 	.word	0x0500000f


	//   ....[139]....
        /*02bc*/ 	.word	0x0500000f


	//   ....[140]....
        /*02c0*/ 	.word	0x0500000f


	//   ....[141]....
        /*02c4*/ 	.word	0x0500000f


	//   ....[142]....
        /*02c8*/ 	.word	0x0500000f


	//   ....[143]....
        /*02cc*/ 	.word	0x0500000f


	//   ....[144]....
        /*02d0*/ 	.word	0x0500000f


	//   ....[145]....
        /*02d4*/ 	.word	0x0500000f


	//   ....[146]....
        /*02d8*/ 	.word	0x0500000f


	//   ....[147]....
        /*02dc*/ 	.word	0x0500000f


	//   ....[148]....
        /*02e0*/ 	.word	0x0500000f


	//   ....[149]....
        /*02e4*/ 	.word	0x0500000f


	//   ....[150]....
        /*02e8*/ 	.word	0x0500000f


	//   ....[151]....
        /*02ec*/ 	.word	0x0500000f


	//   ....[152]....
        /*02f0*/ 	.word	0x0500000f


	//   ....[153]....
        /*02f4*/ 	.word	0x0500000f


	//   ....[154]....
        /*02f8*/ 	.word	0x0500000f


	//   ....[155]....
        /*02fc*/ 	.word	0x0500000f


	//   ....[156]....
        /*0300*/ 	.word	0x0500000f


	//   ....[157]....
        /*0304*/ 	.word	0x0500000f


	//   ....[158]....
        /*0308*/ 	.word	0x0500000f


	//   ....[159]....
        /*030c*/ 	.word	0x0500000f


	//   ....[160]....
        /*0310*/ 	.word	0x0500000f


	//   ....[161]....
        /*0314*/ 	.word	0x0500000f


	//   ....[162]....
        /*0318*/ 	.word	0x0500000f


	//   ....[163]....
        /*031c*/ 	.word	0x0500000f


	//   ....[164]....
        /*0320*/ 	.word	0x0500000f


	//   ....[165]....
        /*0324*/ 	.word	0x0500000f


	//   ....[166]....
        /*0328*/ 	.word	0x0500000f


	//   ....[167]....
        /*032c*/ 	.word	0x0500000f


	//   ....[168]....
        /*0330*/ 	.word	0x0500000f


	//   ....[169]....
        /*0334*/ 	.word	0x0500000f


	//   ....[170]....
        /*0338*/ 	.word	0x0500000f


	//   ....[171]....
        /*033c*/ 	.word	0x0500000f


	//   ....[172]....
        /*0340*/ 	.word	0x0500000f


	//----- nvinfo : EIATTR_COOP_GROUP_INSTR_OFFSETS
	.align		4
.L_673:
        /*0344*/ 	.byte	0x04, 0x28
        /*0346*/ 	.short	(.L_675 - .L_674)


	//   ....[0]....
.L_674:
        /*0348*/ 	.word	0x00000070


	//   ....[1]....
        /*034c*/ 	.word	0x000000b0


	//   ....[2]....
        /*0350*/ 	.word	0x000002d0


	//   ....[3]....
        /*0354*/ 	.word	0x00000430


	//   ....[4]....
        /*0358*/ 	.word	0x00000550


	//   ....[5]....
        /*035c*/ 	.word	0x000006b0


	//   ....[6]....
        /*0360*/ 	.word	0x00001670


	//   ....[7]....
        /*0364*/ 	.word	0x000022e0


	//   ....[8]....
        /*0368*/ 	.word	0x00002c90


	//   ....[9]....
        /*036c*/ 	.word	0x000032c0


	//   ....[10]....
        /*0370*/ 	.word	0x00003400


	//   ....[11]....
        /*0374*/ 	.word	0x000039f0


	//   ....[12]....
        /*0378*/ 	.word	0x00003ad0


	//   ....[13]....
        /*037c*/ 	.word	0x000057b0


	//   ....[14]....
        /*0380*/ 	.word	0x00005a20


	//   ....[15]....
        /*0384*/ 	.word	0x00006900


	//   ....[16]....
        /*0388*/ 	.word	0x00006a20


	//   ....[17]....
        /*038c*/ 	.word	0x00006fd0


	//   ....[18]....
        /*0390*/ 	.word	0x00007030


	//   ....[19]....
        /*0394*/ 	.word	0x00008e60


	//   ....[20]....
        /*0398*/ 	.word	0x00008e70


	//   ....[21]....
        /*039c*/ 	.word	0x00008eb0


	//   ....[22]....
        /*03a0*/ 	.word	0x00008ec0


	//   ....[23]....
        /*03a4*/ 	.word	0x0000aa60


	//   ....[24]....
        /*03a8*/ 	.word	0x0000b4f0


	//   ....[25]....
        /*03ac*/ 	.word	0x0000bbb0


	//   ....[26]....
        /*03b0*/ 	.word	0x0000bcd0


	//   ....[27]....
        /*03b4*/ 	.word	0x0000c280


	//   ....[28]....
        /*03b8*/ 	.word	0x0000c2e0


	//   ....[29]....
        /*03bc*/ 	.word	0x0000d390


	//   ....[30]....
        /*03c0*/ 	.word	0x0000d3b0


	//   ....[31]....
        /*03c4*/ 	.word	0x0000d460


	//   ....[32]....
        /*03c8*/ 	.word	0x0000d470


	//   ....[33]....
        /*03cc*/ 	.word	0x0000e520


	//   ....[34]....
        /*03d0*/ 	.word	0x0000e570


	//   ....[35]....
        /*03d4*/ 	.word	0x0000e5b0


	//   ....[36]....
        /*03d8*/ 	.word	0x0000e5f0


	//   ....[37]....
        /*03dc*/ 	.word	0x0000e630


	//   ....[38]....
        /*03e0*/ 	.word	0x0000e650


	//   ....[39]....
        /*03e4*/ 	.word	0x0000efc0


	//   ....[40]....
        /*03e8*/ 	.word	0x0000efd0


	//   ....[41]....
        /*03ec*/ 	.word	0x0000fd20


	//   ....[42]....
        /*03f0*/ 	.word	0x00011370


	//   ....[43]....
        /*03f4*/ 	.word	0x00011390


	//   ....[44]....
        /*03f8*/ 	.word	0x000113a0


	//   ....[45]....
        /*03fc*/ 	.word	0x000113b0


	//   ....[46]....
        /*0400*/ 	.word	0x000113c0


	//   ....[47]....
        /*0404*/ 	.word	0x000113d0


	//   ....[48]....
        /*0408*/ 	.word	0x000113e0


	//   ....[49]....
        /*040c*/ 	.word	0x00011440


	//   ....[50]....
        /*0410*/ 	.word	0x00011480


	//   ....[51]....
        /*0414*/ 	.word	0x000114e0


	//   ....[52]....
        /*0418*/ 	.word	0x000114f0


	//   ....[53]....
        /*041c*/ 	.word	0x000115b0


	//   ....[54]....
        /*0420*/ 	.word	0x00011c00


	//   ....[55]....
        /*0424*/ 	.word	0x00011c30


	//   ....[56]....
        /*0428*/ 	.word	0x00011c60


	//   ....[57]....
        /*042c*/ 	.word	0x00011c80


	//   ....[58]....
        /*0430*/ 	.word	0x00011c90


	//   ....[59]....
        /*0434*/ 	.word	0x00011d10


	//   ....[60]....
        /*0438*/ 	.word	0x00011d50


	//   ....[61]....
        /*043c*/ 	.word	0x00011da0


	//   ....[62]....
        /*0440*/ 	.word	0x00011dd0


	//   ....[63]....
        /*0444*/ 	.word	0x00011e30


	//   ....[64]....
        /*0448*/ 	.word	0x00011e70


	//   ....[65]....
        /*044c*/ 	.word	0x00011ec0


	//   ....[66]....
        /*0450*/ 	.word	0x00011ef0


	//   ....[67]....
        /*0454*/ 	.word	0x00011f40


	//   ....[68]....
        /*0458*/ 	.word	0x00011f80


	//   ....[69]....
        /*045c*/ 	.word	0x00011fd0


	//   ....[70]....
        /*0460*/ 	.word	0x000127a0


	//   ....[71]....
        /*0464*/ 	.word	0x000127d0


	//   ....[72]....
        /*0468*/ 	.word	0x000127f0


	//   ....[73]....
        /*046c*/ 	.word	0x00012800


	//   ....[74]....
        /*0470*/ 	.word	0x00012820


	//   ....[75]....
        /*0474*/ 	.word	0x00012880


	//   ....[76]....
        /*0478*/ 	.word	0x000128a0


	//   ....[77]....
        /*047c*/ 	.word	0x000128c0


	//   ....[78]....
        /*0480*/ 	.word	0x000128d0


	//   ....[79]....
        /*0484*/ 	.word	0x00012930


	//   ....[80]....
        /*0488*/ 	.word	0x00012960


	//   ....[81]....
        /*048c*/ 	.word	0x000129e0


	//   ....[82]....
        /*0490*/ 	.word	0x00012c50


	//   ....[83]....
        /*0494*/ 	.word	0x00012c70


	//   ....[84]....
        /*0498*/ 	.word	0x00012c80


	//   ....[85]....
        /*049c*/ 	.word	0x00012ca0


	//   ....[86]....
        /*04a0*/ 	.word	0x00012d30


	//   ....[87]....
        /*04a4*/ 	.word	0x00012d60


	//   ....[88]....
        /*04a8*/ 	.word	0x00012dd0


	//   ....[89]....
        /*04ac*/ 	.word	0x00012e00


	//   ....[90]....
        /*04b0*/ 	.word	0x00012e70


	//   ....[91]....
        /*04b4*/ 	.word	0x00012ea0


	//   ....[92]....
        /*04b8*/ 	.word	0x00012f10


	//   ....[93]....
        /*04bc*/ 	.word	0x00012f40


	//   ....[94]....
        /*04c0*/ 	.word	0x00013410


	//   ....[95]....
        /*04c4*/ 	.word	0x00013440


	//   ....[96]....
        /*04c8*/ 	.word	0x00013470


	//   ....[97]....
        /*04cc*/ 	.word	0x000134a0


	//   ....[98]....
        /*04d0*/ 	.word	0x000134d0


	//   ....[99]....
        /*04d4*/ 	.word	0x000134e0


	//   ....[100]....
        /*04d8*/ 	.word	0x00013580


	//   ....[101]....
        /*04dc*/ 	.word	0x000135a0


	//   ....[102]....
        /*04e0*/ 	.word	0x00013630


	//   ....[103]....
        /*04e4*/ 	.word	0x00013650


	//   ....[104]....
        /*04e8*/ 	.word	0x000136c0


	//   ....[105]....
        /*04ec*/ 	.word	0x000136f0


	//   ....[106]....
        /*04f0*/ 	.word	0x00013a70


	//   ....[107]....
        /*04f4*/ 	.word	0x000140b0


	//   ....[108]....
        /*04f8*/ 	.word	0x000141a0


	//   ....[109]....
        /*04fc*/ 	.word	0x00014240


	//   ....[110]....
        /*0500*/ 	.word	0x000142a0


	//   ....[111]....
        /*0504*/ 	.word	0x00014370


	//   ....[112]....
        /*0508*/ 	.word	0x000143e0


	//   ....[113]....
        /*050c*/ 	.word	0x000144b0


	//   ....[114]....
        /*0510*/ 	.word	0x00014530


	//   ....[115]....
        /*0514*/ 	.word	0x00014600


	//   ....[116]....
        /*0518*/ 	.word	0x00014680


	//   ....[117]....
        /*051c*/ 	.word	0x00014760


	//   ....[118]....
        /*0520*/ 	.word	0x000147e0


	//   ....[119]....
        /*0524*/ 	.word	0x000148a0


	//   ....[120]....
        /*0528*/ 	.word	0x00014930


	//   ....[121]....
        /*052c*/ 	.word	0x00014990


	//   ....[122]....
        /*0530*/ 	.word	0x00014a30


	//   ....[123]....
        /*0534*/ 	.word	0x00014b00


	//   ....[124]....
        /*0538*/ 	.word	0x00014b80


	//   ....[125]....
        /*053c*/ 	.word	0x00014c50


	//   ....[126]....
        /*0540*/ 	.word	0x00014cd0


	//   ....[127]....
        /*0544*/ 	.word	0x00014da0


	//   ....[128]....
        /*0548*/ 	.word	0x00014e20


	//   ....[129]....
        /*054c*/ 	.word	0x00014ef0


	//   ....[130]....
        /*0550*/ 	.word	0x00014f70


	//   ....[131]....
        /*0554*/ 	.word	0x00015040


	//   ....[132]....
        /*0558*/ 	.word	0x000150c0


	//   ....[133]....
        /*055c*/ 	.word	0x00015190


	//   ....[134]....
        /*0560*/ 	.word	0x00015200


	//   ....[135]....
        /*0564*/ 	.word	0x000152c0


	//   ....[136]....
        /*0568*/ 	.word	0x00015400


	//   ....[137]....
        /*056c*/ 	.word	0x000154d0


	//   ....[138]....
        /*0570*/ 	.word	0x00015530


	//   ....[139]....
        /*0574*/ 	.word	0x000155f0


	//   ....[140]....
        /*0578*/ 	.word	0x00015650


	//   ....[141]....
        /*057c*/ 	.word	0x00015710


	//   ....[142]....
        /*0580*/ 	.word	0x00015770


	//   ....[143]....
        /*0584*/ 	.word	0x00015840


	//   ....[144]....
        /*0588*/ 	.word	0x000158a0


	//   ....[145]....
        /*058c*/ 	.word	0x00015970


	//   ....[146]....
        /*0590*/ 	.word	0x000159d0


	//   ....[147]....
        /*0594*/ 	.word	0x00015ab0


	//   ....[148]....
        /*0598*/ 	.word	0x00015b90


	//   ....[149]....
        /*059c*/ 	.word	0x00015c30


	//   ....[150]....
        /*05a0*/ 	.word	0x00015c90


	//   ....[151]....
        /*05a4*/ 	.word	0x00015d50


	//   ....[152]....
        /*05a8*/ 	.word	0x00015e10


	//   ....[153]....
        /*05ac*/ 	.word	0x00015ed0


	//   ....[154]....
        /*05b0*/ 	.word	0x00015f90


	//   ....[155]....
        /*05b4*/ 	.word	0x00016050


	//   ....[156]....
        /*05b8*/ 	.word	0x00016110


	//   ....[157]....
        /*05bc*/ 	.word	0x000161d0


	//   ....[158]....
        /*05c0*/ 	.word	0x00016290


	//   ....[159]....
        /*05c4*/ 	.word	0x00016350


	//   ....[160]....
        /*05c8*/ 	.word	0x00016490


	//   ....[161]....
        /*05cc*/ 	.word	0x00016530


	//   ....[162]....
        /*05d0*/ 	.word	0x00016600


	//   ....[163]....
        /*05d4*/ 	.word	0x000166f0


	//   ....[164]....
        /*05d8*/ 	.word	0x00016760


	//   ....[165]....
        /*05dc*/ 	.word	0x00016850


	//   ....[166]....
        /*05e0*/ 	.word	0x000168c0


	//   ....[167]....
        /*05e4*/ 	.word	0x000169c0


	//   ....[168]....
        /*05e8*/ 	.word	0x00016a40


	//   ....[169]....
        /*05ec*/ 	.word	0x00016b30


	//   ....[170]....
        /*05f0*/ 	.word	0x00016ba0


	//   ....[171]....
        /*05f4*/ 	.word	0x00016c70


	//   ....[172]....
        /*05f8*/ 	.word	0x00016d80


	//----- nvinfo : EIATTR_REG_RECONFIG
	.align		4
.L_675:
        /*05fc*/ 	.byte	0x01, 0x54
	.zero		2


	//----- nvinfo : EIATTR_SYSCALL_OFFSETS
	.align		4
        /*0600*/ 	.byte	0x04, 0x46
        /*0602*/ 	.short	(.L_677 - .L_676)


	//   ....[0]....
.L_676:
        /*0604*/ 	.word	0x00001830


	//   ....[1]....
        /*0608*/ 	.word	0x000108e0


	//   ....[2]....
        /*060c*/ 	.word	0x00010a20


	//   ....[3]....
        /*0610*/ 	.word	0x00010b10


	//   ....[4]....
        /*0614*/ 	.word	0x00011950


	//----- nvinfo : EIATTR_MBARRIER_INSTR_OFFSETS
	.align		4
.L_677:
        /*0618*/ 	.byte	0x04, 0x39
        /*061a*/ 	.short	(.L_679 - .L_678)


	//   ....[0]....
.L_678:
        /*061c*/ 	.word	0x00000180
        /*0620*/ 	.word	0x000000ff
        /*0624*/ 	.word	0x00030800
        /*0628*/ 	.short	0x0100
        /*062a*/ 	.byte	0x08
	.zero		1


	//   ....[1]....
        /*062c*/ 	.word	0x00000190
        /*0630*/ 	.word	0x000000ff
        /*0634*/ 	.word	0x00030820
        /*0638*/ 	.short	0x0100
        /*063a*/ 	.byte	0x08
	.zero		1


	//   ....[2]....
        /*063c*/ 	.word	0x00000280
        /*0640*/ 	.word	0x000000ff
        /*0644*/ 	.word	0x00030830
        /*0648*/ 	.short	0x0100
        /*064a*/ 	.byte	0x08
	.zero		1


	//   ....[3]....
        /*064c*/ 	.word	0x00000290
        /*0650*/ 	.word	0x000000ff
        /*0654*/ 	.word	0x00030840
        /*0658*/ 	.short	0x0100
        /*065a*/ 	.byte	0x08
	.zero		1


	//   ....[4]....
        /*065c*/ 	.word	0x000002a0
        /*0660*/ 	.word	0x000000ff
        /*0664*/ 	.word	0x00030838
        /*0668*/ 	.short	0x0100
        /*066a*/ 	.byte	0x08
	.zero		1


	//   ....[5]....
        /*066c*/ 	.word	0x000002b0
        /*0670*/ 	.word	0x000000ff
        /*0674*/ 	.word	0x00030848
        /*0678*/ 	.short	0x0100
        /*067a*/ 	.byte	0x08
	.zero		1


	//   ....[6]....
        /*067c*/ 	.word	0x000003e0
        /*0680*/ 	.word	0x000000ff
        /*0684*/ 	.word	0x00030850
        /*0688*/ 	.short	0x0100
        /*068a*/ 	.byte	0x08
	.zero		1


	//   ....[7]....
        /*068c*/ 	.word	0x000003f0
        /*0690*/ 	.word	0x000000ff
        /*0694*/ 	.word	0x00030860
        /*0698*/ 	.short	0x0100
        /*069a*/ 	.byte	0x08
	.zero		1


	//   ....[8]....
        /*069c*/ 	.word	0x00000400
        /*06a0*/ 	.word	0x000000ff
        /*06a4*/ 	.word	0x00030858
        /*06a8*/ 	.short	0x0100
        /*06aa*/ 	.byte	0x08
	.zero		1


	//   ....[9]....
        /*06ac*/ 	.word	0x00000410
        /*06b0*/ 	.word	0x000000ff
        /*06b4*/ 	.word	0x00030868
        /*06b8*/ 	.short	0x0100
        /*06ba*/ 	.byte	0x08
	.zero		1


	//   ....[10]....
        /*06bc*/ 	.word	0x00000500
        /*06c0*/ 	.word	0x000000ff
        /*06c4*/ 	.word	0x00030870
        /*06c8*/ 	.short	0x0100
        /*06ca*/ 	.byte	0x06
	.zero		1


	//   ....[11]....
        /*06cc*/ 	.word	0x00000510
        /*06d0*/ 	.word	0x000000ff
        /*06d4*/ 	.word	0x00030880
        /*06d8*/ 	.short	0x0100
        /*06da*/ 	.byte	0x06
	.zero		1


	//   ....[12]....
        /*06dc*/ 	.word	0x00000520
        /*06e0*/ 	.word	0x000000ff
        /*06e4*/ 	.word	0x00030878
        /*06e8*/ 	.short	0x0100
        /*06ea*/ 	.byte	0x06
	.zero		1


	//   ....[13]....
        /*06ec*/ 	.word	0x00000530
        /*06f0*/ 	.word	0x000000ff
        /*06f4*/ 	.word	0x00030888
        /*06f8*/ 	.short	0x0100
        /*06fa*/ 	.byte	0x06
	.zero		1


	//   ....[14]....
        /*06fc*/ 	.word	0x00000660
        /*0700*/ 	.word	0x000000ff
        /*0704*/ 	.word	0x00030890
        /*0708*/ 	.short	0x0100
        /*070a*/ 	.byte	0x08
	.zero		1


	//   ....[15]....
        /*070c*/ 	.word	0x00000670
        /*0710*/ 	.word	0x000000ff
        /*0714*/ 	.word	0x000308a0
        /*0718*/ 	.short	0x0100
        /*071a*/ 	.byte	0x08
	.zero		1


	//   ....[16]....
        /*071c*/ 	.word	0x00000680
        /*0720*/ 	.word	0x000000ff
        /*0724*/ 	.word	0x00030898
        /*0728*/ 	.short	0x0100
        /*072a*/ 	.byte	0x08
	.zero		1


	//   ....[17]....
        /*072c*/ 	.word	0x00000690
        /*0730*/ 	.word	0x000000ff
        /*0734*/ 	.word	0x000308a8
        /*0738*/ 	.short	0x0100
        /*073a*/ 	.byte	0x08
	.zero		1


	//   ....[18]....
        /*073c*/ 	.word	0x000007d0
        /*0740*/ 	.word	0x000000ff
        /*0744*/ 	.word	0x000308b0
        /*0748*/ 	.short	0x0100
        /*074a*/ 	.byte	0x08
	.zero		1


	//   ....[19]....
        /*074c*/ 	.word	0x000007e0
        /*0750*/ 	.word	0x000000ff
        /*0754*/ 	.word	0x000308c0
        /*0758*/ 	.short	0x0100
        /*075a*/ 	.byte	0x08
	.zero		1


	//   ....[20]....
        /*075c*/ 	.word	0x000007f0
        /*0760*/ 	.word	0x000000ff
        /*0764*/ 	.word	0x000308b8
        /*0768*/ 	.short	0x0100
        /*076a*/ 	.byte	0x08
	.zero		1


	//   ....[21]....
        /*076c*/ 	.word	0x00000800
        /*0770*/ 	.word	0x000000ff
        /*0774*/ 	.word	0x000308c8
        /*0778*/ 	.short	0x0100
        /*077a*/ 	.byte	0x08
	.zero		1


	//   ....[22]....
        /*077c*/ 	.word	0x00001850
        /*0780*/ 	.word	0x000000ff
        /*0784*/ 	.word	0x00030800
        /*0788*/ 	.short	0x010a
        /*078a*/ 	.byte	0x26
	.zero		1


	//   ....[23]....
        /*078c*/ 	.word	0x000018e0
        /*0790*/ 	.word	0x000000ff
        /*0794*/ 	.word	0x00030830
        /*0798*/ 	.short	0x010a
        /*079a*/ 	.byte	0x26
	.zero		1


	//   ....[24]....
        /*079c*/ 	.word	0x00001940
        /*07a0*/ 	.word	0x000000ff
        /*07a4*/ 	.word	0x00030830
        /*07a8*/ 	.short	0x010a
        /*07aa*/ 	.byte	0x26
	.zero		1


	//   ....[25]....
        /*07ac*/ 	.word	0x00002330
        /*07b0*/ 	.word	0x000000ff
        /*07b4*/ 	.word	0x00000000
        /*07b8*/ 	.short	0x0101
        /*07ba*/ 	.byte	0x04
	.zero		1


	//   ....[26]....
        /*07bc*/ 	.word	0x00004930
        /*07c0*/ 	.word	0x000000ff
        /*07c4*/ 	.word	0x00030830
        /*07c8*/ 	.short	0x010a
        /*07ca*/ 	.byte	0x27
	.zero		1


	//   ....[27]....
        /*07cc*/ 	.word	0x00004970
        /*07d0*/ 	.word	0x000000ff
        /*07d4*/ 	.word	0x00030830
        /*07d8*/ 	.short	0x010a
        /*07da*/ 	.byte	0x27
	.zero		1


	//   ....[28]....
        /*07dc*/ 	.word	0x000053d0
        /*07e0*/ 	.word	0x000000ff
        /*07e4*/ 	.word	0x00030850
        /*07e8*/ 	.short	0x010a
        /*07ea*/ 	.byte	0x0e
	.zero		1


	//   ....[29]....
        /*07ec*/ 	.word	0x00005410
        /*07f0*/ 	.word	0x000000ff
        /*07f4*/ 	.word	0x00030850
        /*07f8*/ 	.short	0x010a
        /*07fa*/ 	.byte	0x0e
	.zero		1


	//   ....[30]....
        /*07fc*/ 	.word	0x00005800
        /*0800*/ 	.word	0x000000ff
        /*0804*/ 	.word	0x00000000
        /*0808*/ 	.short	0x0101
        /*080a*/ 	.byte	0x27
	.zero		1


	//   ....[31]....
        /*080c*/ 	.word	0x00007920
        /*0810*/ 	.word	0x000000ff
        /*0814*/ 	.word	0x00000000
        /*0818*/ 	.short	0x0101
        /*081a*/ 	.byte	0x0e
	.zero		1


	//   ....[32]....
        /*081c*/ 	.word	0x00007dc0
        /*0820*/ 	.word	0x000000ff
        /*0824*/ 	.word	0x00030830
        /*0828*/ 	.short	0x010a
        /*082a*/ 	.byte	0x05
	.zero		1


	//   ....[33]....
        /*082c*/ 	.word	0x00007e00
        /*0830*/ 	.word	0x000000ff
        /*0834*/ 	.word	0x00030830
        /*0838*/ 	.short	0x010a
        /*083a*/ 	.byte	0x05
	.zero		1


	//   ....[34]....
        /*083c*/ 	.word	0x00008860
        /*0840*/ 	.word	0x000000ff
        /*0844*/ 	.word	0x00030850
        /*0848*/ 	.short	0x010a
        /*084a*/ 	.byte	0x05
	.zero		1


	//   ....[35]....
        /*084c*/ 	.word	0x000088a0
        /*0850*/ 	.word	0x000000ff
        /*0854*/ 	.word	0x00030850
        /*0858*/ 	.short	0x010a
        /*085a*/ 	.byte	0x05
	.zero		1


	//   ....[36]....
        /*085c*/ 	.word	0x00008c70
        /*0860*/ 	.word	0x000000ff
        /*0864*/ 	.word	0x00000000
        /*0868*/ 	.short	0x0101
        /*086a*/ 	.byte	0x07
	.zero		1


	//   ....[37]....
        /*086c*/ 	.word	0x00009a00
        /*0870*/ 	.word	0x000000ff
        /*0874*/ 	.word	0x00000000
        /*0878*/ 	.short	0x0101
        /*087a*/ 	.byte	0x05
	.zero		1


	//   ....[38]....
        /*087c*/ 	.word	0x00009be0
        /*0880*/ 	.word	0x000000ff
        /*0884*/ 	.word	0x00030830
        /*0888*/ 	.short	0x010a
        /*088a*/ 	.byte	0x27
	.zero		1


	//   ....[39]....
        /*088c*/ 	.word	0x00009c20
        /*0890*/ 	.word	0x000000ff
        /*0894*/ 	.word	0x00030830
        /*0898*/ 	.short	0x010a
        /*089a*/ 	.byte	0x27
	.zero		1


	//   ....[40]....
        /*089c*/ 	.word	0x0000a680
        /*08a0*/ 	.word	0x000000ff
        /*08a4*/ 	.word	0x00030850
        /*08a8*/ 	.short	0x010a
        /*08aa*/ 	.byte	0x05
	.zero		1


	//   ....[41]....
        /*08ac*/ 	.word	0x0000a6c0
        /*08b0*/ 	.word	0x000000ff
        /*08b4*/ 	.word	0x00030850
        /*08b8*/ 	.short	0x010a
        /*08ba*/ 	.byte	0x05
	.zero		1


	//   ....[42]....
        /*08bc*/ 	.word	0x0000aab0
        /*08c0*/ 	.word	0x000000ff
        /*08c4*/ 	.word	0x00000000
        /*08c8*/ 	.short	0x0101
        /*08ca*/ 	.byte	0x27
	.zero		1


	//   ....[43]....
        /*08cc*/ 	.word	0x0000cbe0
        /*08d0*/ 	.word	0x000000ff
        /*08d4*/ 	.word	0x00000000
        /*08d8*/ 	.short	0x0101
        /*08da*/ 	.byte	0x05
	.zero		1


	//   ....[44]....
        /*08dc*/ 	.word	0x0000d300
        /*08e0*/ 	.word	0x000000ff
        /*08e4*/ 	.word	0x00030850
        /*08e8*/ 	.short	0x010a
        /*08ea*/ 	.byte	0x05
	.zero		1


	//   ....[45]....
        /*08ec*/ 	.word	0x0000d340
        /*08f0*/ 	.word	0x000000ff
        /*08f4*/ 	.word	0x00030850
        /*08f8*/ 	.short	0x010a
        /*08fa*/ 	.byte	0x05
	.zero		1


	//   ....[46]....
        /*08fc*/ 	.word	0x0000d950
        /*0900*/ 	.word	0x000000ff
        /*0904*/ 	.word	0x00000000
        /*0908*/ 	.short	0x0101
        /*090a*/ 	.byte	0x04
	.zero		1


	//   ....[47]....
        /*090c*/ 	.word	0x0000e660
        /*0910*/ 	.word	0x000000ff
        /*0914*/ 	.word	0x00000000
        /*0918*/ 	.short	0x0101
        /*091a*/ 	.byte	0x04
	.zero		1


	//   ....[48]....
        /*091c*/ 	.word	0x00011120
        /*0920*/ 	.word	0x000000ff
        /*0924*/ 	.word	0x00030840
        /*0928*/ 	.short	0x010a
        /*092a*/ 	.byte	0x30
	.zero		1


	//   ....[49]....
        /*092c*/ 	.word	0x00011710
        /*0930*/ 	.word	0x000000ff
        /*0934*/ 	.word	0x00030830
        /*0938*/ 	.short	0x0107
        /*093a*/ 	.byte	0x30
	.zero		1


	//   ....[50]....
        /*093c*/ 	.word	0x00011780
        /*0940*/ 	.word	0x000000ff
        /*0944*/ 	.word	0x00030830
        /*0948*/ 	.short	0x0101
        /*094a*/ 	.byte	0x30
	.zero		1


	//   ....[51]....
        /*094c*/ 	.word	0x00012120
        /*0950*/ 	.word	0x000000ff
        /*0954*/ 	.word	0x00030800
        /*0958*/ 	.short	0x0107
        /*095a*/ 	.byte	0x30
	.zero		1


	//   ....[52]....
        /*095c*/ 	.word	0x00012180
        /*0960*/ 	.word	0x000000ff
        /*0964*/ 	.word	0x00030800
        /*0968*/ 	.short	0x0101
        /*096a*/ 	.byte	0x30
	.zero		1


	//   ....[53]....
        /*096c*/ 	.word	0x000121a0
        /*0970*/ 	.word	0x000000ff
        /*0974*/ 	.word	0x00030820
        /*0978*/ 	.short	0x010a
        /*097a*/ 	.byte	0x30
	.zero		1


	//   ....[54]....
        /*097c*/ 	.word	0x00012590
        /*0980*/ 	.word	0x00000013
        /*0984*/ 	.word	0x00030840
        /*0988*/ 	.short	0x010a
        /*098a*/ 	.byte	0x3f
	.zero		1


	//   ....[55]....
        /*098c*/ 	.word	0x00012ad0
        /*0990*/ 	.word	0x00000013
        /*0994*/ 	.word	0x00030830
        /*0998*/ 	.short	0x0107
        /*099a*/ 	.byte	0x3f
	.zero		1


	//   ....[56]....
        /*099c*/ 	.word	0x00012b80
        /*09a0*/ 	.word	0x00000013
        /*09a4*/ 	.word	0x00030830
        /*09a8*/ 	.short	0x0101
        /*09aa*/ 	.byte	0x3f
	.zero		1


	//   ....[57]....
        /*09ac*/ 	.word	0x00012be0
        /*09b0*/ 	.word	0x00000006
        /*09b4*/ 	.word	0x00030860
        /*09b8*/ 	.short	0x010a
        /*09ba*/ 	.byte	0x3f
	.zero		1


	//   ....[58]....
        /*09bc*/ 	.word	0x00013090
        /*09c0*/ 	.word	0x00000006
        /*09c4*/ 	.word	0x00030850
        /*09c8*/ 	.short	0x0107
        /*09ca*/ 	.byte	0x3f
	.zero		1


	//   ....[59]....
        /*09cc*/ 	.word	0x000131e0
        /*09d0*/ 	.word	0x00000006
        /*09d4*/ 	.word	0x00030850
        /*09d8*/ 	.short	0x0101
        /*09da*/ 	.byte	0x3f
	.zero		1


	//   ....[60]....
        /*09dc*/ 	.word	0x00013380
        /*09e0*/ 	.word	0x00000000
        /*09e4*/ 	.word	0x00030860
        /*09e8*/ 	.short	0x010a
        /*09ea*/ 	.byte	0x3f
	.zero		1


	//   ....[61]....
        /*09ec*/ 	.word	0x000138b0
        /*09f0*/ 	.word	0x00000000
        /*09f4*/ 	.word	0x00030850
        /*09f8*/ 	.short	0x0107
        /*09fa*/ 	.byte	0x3f
	.zero		1


	//   ....[62]....
        /*09fc*/ 	.word	0x00013960
        /*0a00*/ 	.word	0x00000000
        /*0a04*/ 	.word	0x00030850
        /*0a08*/ 	.short	0x0101
        /*0a0a*/ 	.byte	0x3f
	.zero		1


	//   ....[63]....
        /*0a0c*/ 	.word	0x00013a00
        /*0a10*/ 	.word	0x00000007
        /*0a14*/ 	.word	0x00030820
        /*0a18*/ 	.short	0x010a
        /*0a1a*/ 	.byte	0x3f
	.zero		1


	//   ....[64]....
        /*0a1c*/ 	.word	0x00013b80
        /*0a20*/ 	.word	0x00000005
        /*0a24*/ 	.word	0x00030840
        /*0a28*/ 	.short	0x010a
        /*0a2a*/ 	.byte	0x3f
	.zero		1


	//   ....[65]....
        /*0a2c*/ 	.word	0x00013c20
        /*0a30*/ 	.word	0x00000007
        /*0a34*/ 	.word	0x00030840
        /*0a38*/ 	.short	0x010a
        /*0a3a*/ 	.byte	0x3f
	.zero		1


	//   ....[66]....
        /*0a3c*/ 	.word	0x00013c60
        /*0a40*/ 	.word	0x00000005
        /*0a44*/ 	.word	0x00030860
        /*0a48*/ 	.short	0x010a
        /*0a4a*/ 	.byte	0x3f
	.zero		1


	//   ....[67]....
        /*0a4c*/ 	.word	0x00013ca0
        /*0a50*/ 	.word	0x00000007
        /*0a54*/ 	.word	0x00030860
        /*0a58*/ 	.short	0x010a
        /*0a5a*/ 	.byte	0x3f
	.zero		1


	//   ....[68]....
        /*0a5c*/ 	.word	0x00013d10
        /*0a60*/ 	.word	0x00000003
        /*0a64*/ 	.word	0x00030800
        /*0a68*/ 	.short	0x010a
        /*0a6a*/ 	.byte	0x3f
	.zero		1


	//   ....[69]....
        /*0a6c*/ 	.word	0x00013d70
        /*0a70*/ 	.word	0x00000003
        /*0a74*/ 	.word	0x00030830
        /*0a78*/ 	.short	0x010a
        /*0a7a*/ 	.byte	0x3f
	.zero		1


	//   ....[70]....
        /*0a7c*/ 	.word	0x00013dd0
        /*0a80*/ 	.word	0x00000005
        /*0a84*/ 	.word	0x00030830
        /*0a88*/ 	.short	0x010a
        /*0a8a*/ 	.byte	0x3f
	.zero		1


	//   ....[71]....
        /*0a8c*/ 	.word	0x00013e30
        /*0a90*/ 	.word	0x00000003
        /*0a94*/ 	.word	0x00030850
        /*0a98*/ 	.short	0x010a
        /*0a9a*/ 	.byte	0x3f
	.zero		1


	//   ....[72]....
        /*0a9c*/ 	.word	0x00013e90
        /*0aa0*/ 	.word	0x00000005
        /*0aa4*/ 	.word	0x00030830
        /*0aa8*/ 	.short	0x010a
        /*0aaa*/ 	.byte	0x3f
	.zero		1


	//   ....[73]....
        /*0aac*/ 	.word	0x00013ef0
        /*0ab0*/ 	.word	0x00000003
        /*0ab4*/ 	.word	0x00030850
        /*0ab8*/ 	.short	0x010a
        /*0aba*/ 	.byte	0x3f
	.zero		1


	//   ....[74]....
        /*0abc*/ 	.word	0x00013f50
        /*0ac0*/ 	.word	0x00000005
        /*0ac4*/ 	.word	0x00030830
        /*0ac8*/ 	.short	0x010a
        /*0aca*/ 	.byte	0x3f
	.zero		1


	//   ....[75]....
        /*0acc*/ 	.word	0x00013fb0
        /*0ad0*/ 	.word	0x00000003
        /*0ad4*/ 	.word	0x00030850
        /*0ad8*/ 	.short	0x010a
        /*0ada*/ 	.byte	0x3f
	.zero		1


	//   ....[76]....
        /*0adc*/ 	.word	0x00014010
        /*0ae0*/ 	.word	0x00000003
        /*0ae4*/ 	.word	0x00030850
        /*0ae8*/ 	.short	0x010a
        /*0aea*/ 	.byte	0x3f
	.zero		1


	//   ....[77]....
        /*0aec*/ 	.word	0x000140f0
        /*0af0*/ 	.word	0x00000003
        /*0af4*/ 	.word	0x00030840
        /*0af8*/ 	.short	0x010a
        /*0afa*/ 	.byte	0x3f
	.zero		1


	//   ....[78]....
        /*0afc*/ 	.word	0x00015300
        /*0b00*/ 	.word	0x00000003
        /*0b04*/ 	.word	0x00030820
        /*0b08*/ 	.short	0x010a
        /*0b0a*/ 	.byte	0x3f
	.zero		1


	//   ....[79]....
        /*0b0c*/ 	.word	0x00015350
        /*0b10*/ 	.word	0x00000013
        /*0b14*/ 	.word	0x00030840
        /*0b18*/ 	.short	0x010a
        /*0b1a*/ 	.byte	0x3f
	.zero		1


	//   ....[80]....
        /*0b1c*/ 	.word	0x00015ae0
        /*0b20*/ 	.word	0x00000006
        /*0b24*/ 	.word	0x00030860
        /*0b28*/ 	.short	0x010a
        /*0b2a*/ 	.byte	0x3f
	.zero		1


	//   ....[81]....
        /*0b2c*/ 	.word	0x000163e0
        /*0b30*/ 	.word	0x00000000
        /*0b34*/ 	.word	0x00030860
        /*0b38*/ 	.short	0x010a
        /*0b3a*/ 	.byte	0x3f
	.zero		1


	//   ....[82]....
        /*0b3c*/ 	.word	0x00016ca0
        /*0b40*/ 	.word	0x00000007
        /*0b44*/ 	.word	0x00030820
        /*0b48*/ 	.short	0x010a
        /*0b4a*/ 	.byte	0x3f
	.zero		1


	//   ....[83]....
        /*0b4c*/ 	.word	0x00016e40
        /*0b50*/ 	.word	0x00000005
        /*0b54*/ 	.word	0x00030840
        /*0b58*/ 	.short	0x010a
        /*0b5a*/ 	.byte	0x3f
	.zero		1


	//   ....[84]....
        /*0b5c*/ 	.word	0x00016e90
        /*0b60*/ 	.word	0x00000007
        /*0b64*/ 	.word	0x00030840
        /*0b68*/ 	.short	0x010a
        /*0b6a*/ 	.byte	0x3f
	.zero		1


	//   ....[85]....
        /*0b6c*/ 	.word	0x00016ee0
        /*0b70*/ 	.word	0x00000005
        /*0b74*/ 	.word	0x00030860
        /*0b78*/ 	.short	0x010a
        /*0b7a*/ 	.byte	0x3f
	.zero		1


	//----- nvinfo : EIATTR_NUM_MBARRIERS
	.align		4
.L_679:
        /*0b7c*/ 	.byte	0x03, 0x38
        /*0b7e*/ 	.short	0x0016


	//----- nvinfo : EIATTR_EXIT_INSTR_OFFSETS
	.align		4
        /*0b80*/ 	.byte	0x04, 0x1c
        /*0b82*/ 	.short	(.L_681 - .L_680)


	//   ....[0]....
.L_680:
        /*0b84*/ 	.word	0x00013cf0


	//----- nvinfo : EIATTR_MAX_THREADS
	.align		4
.L_681:
        /*0b88*/ 	.byte	0x04, 0x05
        /*0b8a*/ 	.short	(.L_683 - .L_682)
.L_682:
        /*0b8c*/ 	.word	0x00000180
        /*0b90*/ 	.word	0x00000001
        /*0b94*/ 	.word	0x00000001


	//----- nvinfo : EIATTR_CRS_STACK_SIZE
	.align		4
.L_683:
        /*0b98*/ 	.byte	0x04, 0x1e
        /*0b9a*/ 	.short	(.L_685 - .L_684)
.L_684:
        /*0b9c*/ 	.word	0x00000000


	//----- nvinfo : EIATTR_CBANK_PARAM_SIZE
	.align		4
.L_685:
        /*0ba0*/ 	.byte	0x03, 0x19
        /*0ba2*/ 	.short	0x0a70


	//----- nvinfo : EIATTR_PARAM_CBANK
	.align		4
        /*0ba4*/ 	.byte	0x04, 0x0a
        /*0ba6*/ 	.short	(.L_687 - .L_686)
	.align		4
.L_686:
        /*0ba8*/ 	.word	index@(.nv.constant0._ZN7cutlass13device_kernelIN5flash11enable_sm90INS1_16FlashAttnFwdSm90INS1_25CollectiveMainloopFwdSm90ILi2EN4cute5tupleIJNS5_1CILi1EEES8_S8_EEENS6_IJNS7_ILi128EEENS7_ILi96EEENS7_ILi192EEEEEELi192ENS_6half_tEfNS_4arch4Sm90ELb0ELb1ELb0ELb0ELb1ELb0ELb0ELb1ELb1ELb1ELb1ELb0EEENS1_21CollectiveEpilogueFwdINS6_IJSA_SC_SB_EEES9_SE_SG_Li256ELb0ELb1ELb1ELb0EEENS1_19SingleTileSchedulerILb0ELb1ELb1ELi128EEEEEEEEEvNT_6ParamsE)
        /*0bac*/ 	.short	0x0210
        /*0bae*/ 	.short	0x0a70


	//----- nvinfo : EIATTR_SW_WAR
	.align		4
.L_687:
        /*0bb0*/ 	.byte	0x04, 0x36
        /*0bb2*/ 	.short	(.L_689 - .L_688)
.L_688:
        /*0bb4*/ 	.word	0x00000008
.L_689:


//--------------------- .nv.info._ZN7cutlass13device_kernelIN5flash11enable_sm90INS1_16FlashAttnFwdSm90INS1_25CollectiveMainloopFwdSm90ILi2EN4cute5tupleIJNS5_1CILi1EEES8_S8_EEENS6_IJNS7_ILi128EEENS7_ILi96EEENS7_ILi192EEEEEELi192ENS_6half_tEfNS_4arch4Sm90ELb0ELb1ELb0ELb1ELb1ELb0ELb0ELb1ELb1ELb1ELb1ELb0EEENS1_21CollectiveEpilogueFwdINS6_IJSA_SC_SB_EEES9_SE_SG_Li256ELb1ELb1ELb1ELb0EEENS1_36VarlenDynamicPersistentTileSchedulerILi128ELi96ELi256ELi128ELb1ELb1ELb1ELb1ELb0ELb1EEEEEEEEEvNT_6ParamsE --------------------------
	.section	.nv.info._ZN7cutlass13device_kernelIN5flash11enable_sm90INS1_16FlashAttnFwdSm90INS1_25CollectiveMainloopFwdSm90ILi2EN4cute5tupleIJNS5_1CILi1EEES8_S8_EEENS6_IJNS7_ILi128EEENS7_ILi96EEENS7_ILi192EEEEEELi192ENS_6half_tEfNS_4arch4Sm90ELb0ELb1ELb0ELb1ELb1ELb0ELb0ELb1ELb1ELb1ELb1ELb0EEENS1_21CollectiveEpilogueFwdINS6_IJSA_SC_SB_EEES9_SE_SG_Li256ELb1ELb1ELb1ELb0EEENS1_36VarlenDynamicPersistentTileSchedulerILi128ELi96ELi256ELi128ELb1ELb1ELb1ELb1ELb0ELb1EEEEEEEEEvNT_6ParamsE,"",@"SHT_CUDA_INFO"
	.sectionflags	@""
	.align	4


	//----- nvinfo : EIATTR_CUDA_API_VERSION
	.align		4
        /*0000*/ 	.byte	0x04, 0x37
        /*0002*/ 	.short	(.L_691 - .L_690)
.L_690:
        /*0004*/ 	.word	0x00000082


	//----- nvinfo : EIATTR_KPARAM_INFO
	.align		4
.L_691:
        /*0008*/ 	.byte	0x04, 0x17
        /*000a*/ 	.short	(.L_693 - .L_692)
.L_692:
        /*000c*/ 	.word	0x00000000
        /*0010*/ 	.short	0x0000
        /*0012*/ 	.short	0x0070
        /*0014*/ 	.byte	0x00, 0xf0, 0x01, 0x2a


	//----- nvinfo : EIATTR_SPARSE_MMA_MASK
	.align		4
.L_693:
        /*0018*/ 	.byte	0x03, 0x50
        /*001a*/ 	.short	0x0000


	//----- nvinfo : EIATTR_MAXREG_COUNT
	.align		4
        /*001c*/ 	.byte	0x03, 0x1b
        /*001e*/ 	.short	0x00a8


	//----- nvinfo : EIATTR_NUM_BARRIERS
	.align		4
        /*0020*/ 	.byte	0x02, 0x4c
        /*0022*/ 	.byte	0x09
	.zero		1


	//----- nvinfo : EIATTR_EXTERNS
	.align		4
        /*0024*/ 	.byte	0x04, 0x0f
        /*0026*/ 	.short	(.L_695 - .L_694)


	//   ....[0]....
	.align		4
.L_694:
        /*0028*/ 	.word	index@(__assertfail)


	//----- nvinfo : EIATTR_ANNOTATIONS
	.align		4
.L_695:
        /*002c*/ 	.byte	0x04, 0x55
        /*002e*/ 	.short	(.L_697 - .L_696)


	//   ....[0]....
.L_696:
        /* <DEDUP_REMOVED lines=14> */


	//----- nvinfo : EIATTR_MERCURY_ISA_VERSION
	.align		4
.L_697:
        /*0100*/ 	.byte	0x03, 0x5f
        /*0102*/ 	.short	0x0101


	//----- nvinfo : EIATTR_UNUSED_LOAD_BYTE_OFFSET
	.align		4
        /*0104*/ 	.byte	0x04, 0x44
        /*0106*/ 	.short	(.L_699 - .L_698)


	//   ....[0]....
.L_698:
        /*0108*/ 	.word	0x00000950
        /*010c*/ 	.word	0x0000fff0


	//   ....[1]....
        /*0110*/ 	.word	0x0000e550
        /*0114*/ 	.word	0x0000fff0


	//----- nvinfo : EIATTR_INT_WARP_WIDE_INSTR_OFFSETS
	.align		4
.L_699:
        /*0118*/ 	.byte	0x04, 0x31
        /*011a*/ 	.short	(.L_701 - .L_700)


	//   ....[0]....
.L_700:
        /*011c*/ 	.word	0x000000c0


	//   ....[1]....
        /*0120*/ 	.word	0x000000d0


	//   ....[2]....
        /*0124*/ 	.word	0x00000170


	//   ....[3]....
        /*0128*/ 	.word	0x00013fc0


	//   ....[4]....
        /*012c*/ 	.word	0x00014050


	//   ....[5]....
        /*0130*/ 	.word	0x00016df0


	//   ....[6]....
        /*0134*/ 	.word	0x00016e80


	//----- nvinfo : EIATTR_COOP_GROUP_MASK_REGIDS
	.align		4
.L_701:
        /*0138*/ 	.byte	0x04, 0x29
        /*013a*/ 	.short	(.L_703 - .L_702)


	//   ....[0]....
.L_702:
        /*013c*/ 	.word	0xffffffff


	//   ....[1]....
        /*0140*/ 	.word	0xffffffff


	//   ....[2]....
        /*0144*/ 	.word	0xffffffff


	//   ....[3]....
        /*0148*/ 	.word	0xffffffff


	//   ....[4]....
        /*014c*/ 	.word	0xffffffff


	//   ....[5]....
        /*0150*/ 	.word	0xffffffff


	//   ....[6]....
        /*0154*/ 	.word	0xffffffff


	//   ....[7]....
        /*0158*/ 	.word	0xffffffff


	//   ....[8]....
        /*015c*/ 	.word	0xffffffff


	//   ....[9]....
        /*0160*/ 	.word	0xffffffff


	//   ....[10]....
        /*0164*/ 	.word	0xffffffff


	//   ....[11]....
        /*0168*/ 	.word	0xffffffff


	//   ....[12]....
        /*016c*/ 	.word	0xffffffff


	//   ....[13]....
        /*0170*/ 	.word	0xffffffff


	//   ....[14]....
        /*0174*/ 	.word	0xffffffff


	//   ....[15]....
        /*0178*/ 	.word	0xffffffff


	//   ....[16]....
        /*017c*/ 	.word	0xffffffff


	//   ....[17]....
        /*0180*/ 	.word	0xffffffff


	//   ....[18]....
        /*0184*/ 	.word	0xffffffff


	//   ....[19]....
        /*0188*/ 	.word	0xffffffff


	//   ....[20]....
        /*018c*/ 	.word	0xffffffff


	//   ....[21]....
        /*0190*/ 	.word	0xffffffff


	//   ....[22]....
        /*0194*/ 	.word	0xffffffff


	//   ....[23]....
        /*0198*/ 	.word	0xffffffff


	//   ....[24]....
        /*019c*/ 	.word	0xffffffff


	//   ....[25]....
        /*01a0*/ 	.word	0xffffffff


	//   ....[26]....
        /*01a4*/ 	.word	0xffffffff


	//   ....[27]....
        /*01a8*/ 	.word	0xffffffff


	//   ....[28]....
        /*01ac*/ 	.word	0xffffffff


	//   ....[29]....
        /*01b0*/ 	.word	0xffffffff


	//   ....[30]....
        /*01b4*/ 	.word	0xffffffff


	//   ....[31]....
        /*01b8*/ 	.word	0xffffffff


	//   ....[32]....
        /*01bc*/ 	.word	0xffffffff


	//   ....[33]....
        /*01c0*/ 	.word	0xffffffff


	//   ....[34]....
        /*01c4*/ 	.word	0xffffffff


	//   ....[35]....
        /*01c8*/ 	.word	0xffffffff


	//   ....[36]....
        /*01cc*/ 	.word	0xffffffff


	//   ....[37]....
        /*01d0*/ 	.word	0xffffffff


	//   ....[38]....
        /*01d4*/ 	.word	0xffffffff


	//   ....[39]....
        /*01d8*/ 	.word	0xffffffff


	//   ....[40]....
        /*01dc*/ 	.word	0xffffffff


	//   ....[41]....
        /*01e0*/ 	.word	0xffffffff


	//   ....[42]....
        /*01e4*/ 	.word	0xffffffff


	//   ....[43]....
        /*01e8*/ 	.word	0xffffffff


	//   ....[44]....
        /*01ec*/ 	.word	0xffffffff


	//   ....[45]....
        /*01f0*/ 	.word	0xffffffff


	//   ....[46]....
        /*01f4*/ 	.word	0xffffffff


	//   ....[47]....
        /*01f8*/ 	.word	0xffffffff


	//   ....[48]....
        /*01fc*/ 	.word	0xffffffff


	//   ....[49]....
        /*0200*/ 	.word	0xffffffff


	//   ....[50]....
        /*0204*/ 	.word	0xffffffff


	//   ....[51]....
        /*0208*/ 	.word	0xffffffff


	//   ....[52]....
        /*020c*/ 	.word	0xffffffff


	//   ....[53]....
        /*0210*/ 	.word	0xffffffff


	//   ....[54]....
        /*0214*/ 	.word	0xffffffff


	//   ....[55]....
        /*0218*/ 	.word	0xffffffff


	//   ....[56]....
        /*021c*/ 	.word	0xffffffff


	//   ....[57]....
        /*0220*/ 	.word	0xffffffff


	//   ....[58]....
        /*0224*/ 	.word	0xffffffff


	//   ....[59]....
        /*0228*/ 	.word	0xffffffff


	//   ....[60]....
        /*022c*/ 	.word	0xffffffff


	//   ....[61]....
        /*0230*/ 	.word	0xffffffff


	//   ....[62]....
        /*0234*/ 	.word	0xffffffff


	//   ....[63]....
        /*0238*/ 	.word	0xffffffff


	//   ....[64]....
        /*023c*/ 	.word	0xffffffff


	//   ....[65]....
        /*0240*/ 	.word	0xffffffff


	//   ....[66]....
        /*0244*/ 	.word	0xffffffff


	//   ....[67]....
        /*0248*/ 	.word	0xffffffff


	//   ....[68]....
        /*024c*/ 	.word	0xffffffff


	//   ....[69]....
        /*0250*/ 	.word	0xffffffff


	//   ....[70]....
        /*0254*/ 	.word	0xffffffff


	//   ....[71]....
        /*0258*/ 	.word	0xffffffff


	//   ....[72]....
        /*025c*/ 	.word	0xffffffff


	//   ....[73]....
        /*0260*/ 	.word	0xffffffff


	//   ....[74]....
        /*0264*/ 	.word	0xffffffff


	//   ....[75]....
        /*0268*/ 	.word	0xffffffff


	//   ....[76]....
        /*026c*/ 	.word	0xffffffff


	//   ....[77]....
        /*0270*/ 	.word	0xffffffff


	//   ....[78]....
        /*0274*/ 	.word	0xffffffff


	//   ....[79]....
        /*0278*/ 	.word	0xffffffff


	//   ....[80]....
        /*027c*/ 	.word	0xffffffff


	//   ....[81]....
        /*0280*/ 	.word	0xffffffff


	//   ....[82]....
        /*0284*/ 	.word	0xffffffff


	//   ....[83]....
        /*0288*/ 	.word	0xffffffff


	//   ....[84]....
        /*028c*/ 	.word	0xffffffff


	//   ....[85]....
        /*0290*/ 	.word	0xffffffff


	//   ....[86]....
        /*0294*/ 	.word	0xffffffff


	//   ....[87]....
        /*0298*/ 	.word	0xffffffff


	//   ....[88]....
        /*029c*/ 	.word	0xffffffff


	//   ....[89]....
        /*02a0*/ 	.word	0xffffffff


	//   ....[90]....
        /*02a4*/ 	.word	0xffffffff


	//   ....[91]....
        /*02a8*/ 	.word	0xffffffff


	//   ....[92]....
        /*02ac*/ 	.word	0xffffffff


	//   ....[93]....
        /*02b0*/ 	.word	0xffffffff


	//   ....[94]....
        /*02b4*/ 	.word	0xffffffff


	//   ....[95]....
        /*02b8*/ 	.word	0xffffffff


	//   ....[96]....
        /*02bc*/ 	.word	0xffffffff


	//   ....[97]....
        /*02c0*/ 	.word	0xffffffff


	//   ....[98]....
        /*02c4*/ 	.word	0xffffffff


	//   ....[99]....
        /*02c8*/ 	.word	0xffffffff


	//   ....[100]....
        /*02cc*/ 	.word	0xffffffff


	//   ....[101]....
        /*02d0*/ 	.word	0xffffffff


	//   ....[102]....
        /*02d4*/ 	.word	0xffffffff


	//   ....[103]....
        /*02d8*/ 	.word	0xffffffff


	//   ....[104]....
        /*02dc*/ 	.word	0xffffffff


	//   ....[105]....
        /*02e0*/ 	.word	0xffffffff


	//   ....[106]....
        /*02e4*/ 	.word	0xffffffff


	//   ....[107]....
        /*02e8*/ 	.word	0xffffffff


	//   ....[108]....
        /*02ec*/ 	.word	0xffffffff


	//   ....[109]....
        /*02f0*/ 	.word	0xffffffff


	//   ....[110]....
        /*02f4*/ 	.word	0xffffffff


	//   ....[111]....
        /*02f8*/ 	.word	0xffffffff


	//   ....[112]....
        /*02fc*/ 	.word	0xffffffff


	//   ....[113]....
        /*0300*/ 	.word	0xffffffff


	//   ....[114]....
        /*0304*/ 	.word	0xffffffff


	//   ....[115]....
        /*0308*/ 	.word	0xffffffff


	//   ....[116]....
        /*030c*/ 	.word	0xffffffff


	//   ....[117]....
        /*0310*/ 	.word	0xffffffff


	//   ....[118]....
        /*0314*/ 	.word	0xffffffff


	//   ....[119]....
        /*0318*/ 	.word	0xffffffff


	//   ....[120]....
        /*031c*/ 	.word	0xffffffff


	//   ....[121]....
        /*0320*/ 	.word	0xffffffff


	//   ....[122]....
        /*0324*/ 	.word	0xffffffff


	//   ....[123]....
        /*0328*/ 	.word	0xffffffff


	//   ....[124]....
        /*032c*/ 	.word	0xffffffff


	//   ....[125]....
        /*0330*/ 	.word	0xffffffff


	//   ....[126]....
        /*0334*/ 	.word	0xffffffff


	//   ....[127]....
        /*0338*/ 	.word	0xffffffff


	//   ....[128]....
        /*033c*/ 	.word	0xffffffff


	//   ....[129]....
        /*0340*/ 	.word	0xffffffff


	//   ....[130]....
        /*0344*/ 	.word	0xffffffff


	//   ....[131]....
        /*0348*/ 	.word	0xffffffff


	//   ....[132]....
        /*034c*/ 	.word	0xffffffff


	//   ....[133]....
        /*0350*/ 	.word	0xffffffff


	//   ....[134]....
        /*0354*/ 	.word	0xffffffff


	//   ....[135]....
        /*0358*/ 	.word	0xffffffff


	//   ....[136]....
        /*035c*/ 	.word	0xffffffff


	//   ....[137]....
        /*0360*/ 	.word	0xffffffff


	//   ....[138]....
        /*0364*/ 	.word	0xffffffff


	//   ....[139]....
        /*0368*/ 	.word	0xffffffff


	//   ....[140]....
        /*036c*/ 	.word	0xffffffff


	//   ....[141]....
        /*0370*/ 	.word	0xffffffff


	//   ....[142]....
        /*0374*/ 	.word	0xffffffff


	//   ....[143]....
        /*0378*/ 	.word	0xffffffff


	//   ....[144]....
        /*037c*/ 	.word	0xffffffff


	//   ....[145]....
        /*0380*/ 	.word	0xffffffff


	//   ....[146]....
        /*0384*/ 	.word	0xffffffff


	//   ....[147]....
        /*0388*/ 	.word	0xffffffff


	//   ....[148]....
        /*038c*/ 	.word	0xffffffff


	//   ....[149]....
        /*0390*/ 	.word	0xffffffff


	//   ....[150]....
        /*0394*/ 	.word	0xffffffff


	//   ....[151]....
        /*0398*/ 	.word	0xffffffff


	//   ....[152]....
        /*039c*/ 	.word	0xffffffff


	//   ....[153]....
        /*03a0*/ 	.word	0xffffffff


	//   ....[154]....
        /*03a4*/ 	.word	0xffffffff


	//   ....[155]....
        /*03a8*/ 	.word	0xffffffff


	//   ....[156]....
        /*03ac*/ 	.word	0xffffffff


	//   ....[157]....
        /*03b0*/ 	.word	0x0500000f


	//   ....[158]....
        /*03b4*/ 	.word	0x0500000f


	//   ....[159]....
        /*03b8*/ 	.word	0x0500000f


	//   ....[160]....
        /*03bc*/ 	.word	0x0500000f


	//   ....[161]....
        /*03c0*/ 	.word	0x0500000f


	//   ....[162]....
        /*03c4*/ 	.word	0x0500000f


	//   ....[163]....
        /*03c8*/ 	.word	0x0500000f


	//   ....[164]....
        /*03cc*/ 	.word	0x0500000f


	//   ....[165]....
        /*03d0*/ 	.word	0x0500000f


	//   ....[166]....
        /*03d4*/ 	.word	0x0500000f


	//   ....[167]....
        /*03d8*/ 	.word	0x0500000f


	//   ....[168]....
        /*03dc*/ 	.word	0x0500000f


	//   ....[169]....
        /*03e0*/ 	.word	0x0500000f


	//   ....[170]....
        /*03e4*/ 	.word	0x0500000f


	//   ....[171]....
        /*03e8*/ 	.word	0x0500000f


	//   ....[172]....
        /*03ec*/ 	.word	0x0500000f


	//   ....[173]....
        /*03f0*/ 	.word	0x0500000f


	//   ....[174]....
        /*03f4*/ 	.word	0x0500000f


	//   ....[175]....
        /*03f8*/ 	.word	0x0500000f


	//   ....[176]....
        /*03fc*/ 	.word	0x0500000f


	//   ....[177]....
        /*0400*/ 	.word	0x0500000f


	//   ....[178]....
        /*0404*/ 	.word	0x0500000f


	//   ....[179]....
        /*0408*/ 	.word	0x0500000f


	//   ....[180]....
        /*040c*/ 	.word	0x0500000f


	//   ....[181]....
        /*0410*/ 	.word	0x0500000f


	//   ....[182]....
        /*0414*/ 	.word	0x0500000f


	//   ....[183]....
        /*0418*/ 	.word	0x0500000f


	//   ....[184]....
        /*041c*/ 	.word	0x0500000f


	//   ....[185]....
        /*0420*/ 	.word	0x0500000f


	//   ....[186]....
        /*0424*/ 	.word	0x0500000f


	//   ....[187]....
        /*0428*/ 	.word	0x0500000f


	//   ....[188]....
        /*042c*/ 	.word	0x0500000f


	//   ....[189]....
        /*0430*/ 	.word	0x0500000f


	//   ....[190]....
        /*0434*/ 	.word	0x0500000f


	//   ....[191]....
        /*0438*/ 	.word	0x0500000f


	//   ....[192]....
        /*043c*/ 	.word	0x0500000f


	//   ....[193]....
        /*0440*/ 	.word	0x0500000f


	//   ....[194]....
        /*0444*/ 	.word	0x0500000f


	//   ....[195]....
        /*0448*/ 	.word	0x0500000f


	//   ....[196]....
        /*044c*/ 	.word	0x0500000f


	//   ....[197]....
        /*0450*/ 	.word	0x0500000f


	//   ....[198]....
        /*0454*/ 	.word	0x0500000f


	//   ....[199]....
        /*0458*/ 	.word	0x0500000f


	//   ....[200]....
        /*045c*/ 	.word	0x0500000f


	//   ....[201]....
        /*0460*/ 	.word	0x0500000f


	//   ....[202]....
        /*0464*/ 	.word	0x0500000f


	//   ....[203]....
        /*0468*/ 	.word	0x0500000f


	//   ....[204]....
        /*046c*/ 	.word	0x0500000f


	//   ....[205]....
        /*0470*/ 	.word	0x0500000f


	//   ....[206]....
        /*0474*/ 	.word	0x0500000f


	//   ....[207]....
        /*0478*/ 	.word	0x0500000f


	//   ....[208]....
        /*047c*/ 	.word	0x0500000f


	//   ....[209]....
        /*0480*/ 	.word	0x0500000f


	//   ....[210]....
        /*0484*/ 	.word	0x0500000f


	//   ....[211]....
        /*0488*/ 	.word	0x0500000f


	//   ....[212]....
        /*048c*/ 	.word	0x0500000f


	//   ....[213]....
        /*0490*/ 	.word	0x0500000f


	//   ....[214]....
        /*0494*/ 	.word	0x0500000f


	//   ....[215]....
        /*0498*/ 	.word	0x0500000f


	//   ....[216]....
        /*049c*/ 	.word	0x0500000f


	//   ....[217]....
        /*04a0*/ 	.word	0x0500000f


	//   ....[218]....
        /*04a4*/ 	.word	0x0500000f


	//   ....[219]....
        /*04a8*/ 	.word	0x0500000f


	//   ....[220]....
        /*04ac*/ 	.word	0x0500000f


	//   ....[221]....
        /*04b0*/ 	.word	0x0500000f


	//   ....[222]....
        /*04b4*/ 	.word	0x0500000f


	//   ....[223]....
        /*04b8*/ 	.word	0x0500000f


	//   ....[224]....
        /*04bc*/ 	.word	0x0500000f


	//   ....[225]....
        /*04c0*/ 	.word	0x0500000f


	//   ....[226]....
        /*04c4*/ 	.word	0x0500000f


	//   ....[227]....
        /*04c8*/ 	.word	0x0500000f


	//   ....[228]....
        /*04cc*/ 	.word	0x0500000f


	//   ....[229]....
        /*04d0*/ 	.word	0x0500000f


	//   ....[230]....
        /*04d4*/ 	.word	0x0500000f


	//   ....[231]....
        /*04d8*/ 	.word	0x0500000f


	//   ....[232]....
        /*04dc*/ 	.word	0x0500000f


	//   ....[233]....
        /*04e0*/ 	.word	0x0500000f


	//   ....[234]....
        /*04e4*/ 	.word	0x0500000f


	//   ....[235]....
        /*04e8*/ 	.word	0x0500000f


	//   ....[236]....
        /*04ec*/ 	.word	0x0500000f


	//   ....[237]....
        /*04f0*/ 	.word	0x0500000f


	//   ....[238]....
        /*04f4*/ 	.word	0x0500000f


	//   ....[239]....
        /*04f8*/ 	.word	0x0500000f


	//   ....[240]....
        /*04fc*/ 	.word	0x0500000f


	//----- nvinfo : EIATTR_COOP_GROUP_INSTR_OFFSETS
	.align		4
.L_703:
        /*0500*/ 	.byte	0x04, 0x28
        /*0502*/ 	.short	(.L_705 - .L_704)


	//   ....[0]....
.L_704:
        /*0504*/ 	.word	0x00000070


	//   ....[1]....
        /*0508*/ 	.word	0x000000b0


	//   ....[2]....
        /*050c*/ 	.word	0x000002d0


	//   ....[3]....
        /*0510*/ 	.word	0x00000430


	//   ....[4]....
        /*0514*/ 	.word	0x00000550


	//   ....[5]....
        /*0518*/ 	.word	0x000006b0


	//   ....[6]....
        /*051c*/ 	.word	0x00001fe0


	//   ....[7]....
        /*0520*/ 	.word	0x00002a60


	//   ....[8]....
        /*0524*/ 	.word	0x00002ca0


	//   ....[9]....
        /*0528*/ 	.word	0x000039f0


	//   ....[10]....
        /*052c*/ 	.word	0x00003b00


	//   ....[11]....
        /*0530*/ 	.word	0x00004190


	//   ....[12]....
        /*0534*/ 	.word	0x00004230


	//   ....[13]....
        /*0538*/ 	.word	0x00005f60


	//   ....[14]....
        /*053c*/ 	.word	0x000069a0


	//   ....[15]....
        /*0540*/ 	.word	0x00006fc0


	//   ....[16]....
        /*0544*/ 	.word	0x000070d0


	//   ....[17]....
        /*0548*/ 	.word	0x00007680


	//   ....[18]....
        /*054c*/ 	.word	0x000076e0


	//   ....[19]....
        /*0550*/ 	.word	0x00009580


	//   ....[20]....
        /*0554*/ 	.word	0x00009590


	//   ....[21]....
        /*0558*/ 	.word	0x000095c0


	//   ....[22]....
        /*055c*/ 	.word	0x000095d0


	//   ....[23]....
        /*0560*/ 	.word	0x0000b210


	//   ....[24]....
        /*0564*/ 	.word	0x0000bc50


	//   ....[25]....
        /*0568*/ 	.word	0x0000c270


	//   ....[26]....
        /*056c*/ 	.word	0x0000c380


	//   ....[27]....
        /*0570*/ 	.word	0x0000c930


	//   ....[28]....
        /*0574*/ 	.word	0x0000c990


	//   ....[29]....
        /*0578*/ 	.word	0x0000da70


	//   ....[30]....
        /*057c*/ 	.word	0x0000da90


	//   ....[31]....
        /*0580*/ 	.word	0x0000db40


	//   ....[32]....
        /*0584*/ 	.word	0x0000db50


	//   ....[33]....
        /*0588*/ 	.word	0x0000f400


	//   ....[34]....
        /*058c*/ 	.word	0x0000f420


	//   ....[35]....
        /*0590*/ 	.word	0x0000f430


	//   ....[36]....
        /*0594*/ 	.word	0x0000f440


	//   ....[37]....
        /*0598*/ 	.word	0x0000fd50


	//   ....[38]....
        /*059c*/ 	.word	0x0000fd70


	//   ....[39]....
        /*05a0*/ 	.word	0x0000fea0


	//   ....[40]....
        /*05a4*/ 	.word	0x0000fec0


	//   ....[41]....
        /*05a8*/ 	.word	0x0000ffc0


	//   ....[42]....
        /*05ac*/ 	.word	0x0000ffe0


	//   ....[43]....
        /*05b0*/ 	.word	0x000100f0


	//   ....[44]....
        /*05b4*/ 	.word	0x00010110


	//   ....[45]....
        /*05b8*/ 	.word	0x00010540


	//   ....[46]....
        /*05bc*/ 	.word	0x00010550


	//   ....[47]....
        /*05c0*/ 	.word	0x00010c80


	//   ....[48]....
        /*05c4*/ 	.word	0x00010c90


	//   ....[49]....
        /*05c8*/ 	.word	0x00011e30


	//   ....[50]....
        /*05cc*/ 	.word	0x00011e60


	//   ....[51]....
        /*05d0*/ 	.word	0x00011f80


	//   ....[52]....
        /*05d4*/ 	.word	0x00011fa0


	//   ....[53]....
        /*05d8*/ 	.word	0x000120a0


	//   ....[54]....
        /*05dc*/ 	.word	0x000120c0


	//   ....[55]....
        /*05e0*/ 	.word	0x000121d0


	//   ....[56]....
        /*05e4*/ 	.word	0x000121f0


	//   ....[57]....
        /*05e8*/ 	.word	0x00012390


	//   ....[58]....
        /*05ec*/ 	.word	0x00012580


	//   ....[59]....
        /*05f0*/ 	.word	0x000125b0


	//   ....[60]....
        /*05f4*/ 	.word	0x000125e0


	//   ....[61]....
        /*05f8*/ 	.word	0x00012610


	//   ....[62]....
        /*05fc*/ 	.word	0x00012640


	//   ....[63]....
        /*0600*/ 	.word	0x00012670


	//   ....[64]....
        /*0604*/ 	.word	0x000127e0


	//   ....[65]....
        /*0608*/ 	.word	0x00012810


	//   ....[66]....
        /*060c*/ 	.word	0x00012840


	//   ....[67]....
        /*0610*/ 	.word	0x00012870


	//   ....[68]....
        /*0614*/ 	.word	0x000128a0


	//   ....[69]....
        /*0618*/ 	.word	0x000128d0


	//   ....[70]....
        /*061c*/ 	.word	0x00012960


	//   ....[71]....
        /*0620*/ 	.word	0x00012990


	//   ....[72]....
        /*0624*/ 	.word	0x000129a0


	//   ....[73]....
        /*0628*/ 	.word	0x000129e0


	//   ....[74]....
        /*062c*/ 	.word	0x00014b50


	//   ....[75]....
        /*0630*/ 	.word	0x00014b70


	//   ....[76]....
        /*0634*/ 	.word	0x00014c20


	//   ....[77]....
        /*0638*/ 	.word	0x00014c40


	//   ....[78]....
        /*063c*/ 	.word	0x00014ce0


	//   ....[79]....
        /*0640*/ 	.word	0x00014d00


	//   ....[80]....
        /*0644*/ 	.word	0x00014da0


	//   ....[81]....
        /*0648*/ 	.word	0x00014dc0


	//   ....[82]....
        /*064c*/ 	.word	0x00014e60


	//   ....[83]....
        /*0650*/ 	.word	0x00014e80


	//   ....[84]....
        /*0654*/ 	.word	0x00014e90


	//   ....[85]....
        /*0658*/ 	.word	0x00014f20


	//   ....[86]....
        /*065c*/ 	.word	0x00015600


	//   ....[87]....
        /*0660*/ 	.word	0x00015630


	//   ....[88]....
        /*0664*/ 	.word	0x00015690


	//   ....[89]....
        /*0668*/ 	.word	0x000156f0


	//   ....[90]....
        /*066c*/ 	.word	0x00015740


	//   ....[91]....
        /*0670*/ 	.word	0x000157a0


	//   ....[92]....
        /*0674*/ 	.word	0x000157f0


	//   ....[93]....
        /*0678*/ 	.word	0x00015850


	//   ....[94]....
        /*067c*/ 	.word	0x000158a0


	//   ....[95]....
        /*0680*/ 	.word	0x00015900


	//   ....[96]....
        /*0684*/ 	.word	0x00015950


	//   ....[97]....
        /*0688*/ 	.word	0x000159b0


	//   ....[98]....
        /*068c*/ 	.word	0x00015a00


	//   ....[99]....
        /*0690*/ 	.word	0x00015a50


	//   ....[100]....
        /*0694*/ 	.word	0x00015a70


	//   ....[101]....
        /*0698*/ 	.word	0x00015ab0


	//   ....[102]....
        /*069c*/ 	.word	0x00016260


	//   ....[103]....
        /*06a0*/ 	.word	0x000162a0


	//   ....[104]....
        /*06a4*/ 	.word	0x000162b0


	//   ....[105]....
        /*06a8*/ 	.word	0x00016310


	//   ....[106]....
        /*06ac*/ 	.word	0x00016320


	//   ....[107]....
        /*06b0*/ 	.word	0x00016380


	//   ....[108]....
        /*06b4*/ 	.word	0x000163b0


	//   ....[109]....
        /*06b8*/ 	.word	0x000163f0


	//   ....[110]....
        /*06bc*/ 	.word	0x00016420


	//   ....[111]....
        /*06c0*/ 	.word	0x00016460


	//   ....[112]....
        /*06c4*/ 	.word	0x00016490


	//   ....[113]....
        /*06c8*/ 	.word	0x000164d0


	//   ....[114]....
        /*06cc*/ 	.word	0x00016740


	//   ....[115]....
        /*06d0*/ 	.word	0x00016760


	//   ....[116]....
        /*06d4*/ 	.word	0x00016770


	//   ....[117]....
        /*06d8*/ 	.word	0x00016800


	//   ....[118]....
        /*06dc*/ 	.word	0x00016810


	//   ....[119]....
        /*06e0*/ 	.word	0x000168a0


	//   ....[120]....
        /*06e4*/ 	.word	0x000168b0


	//   ....[121]....
        /*06e8*/ 	.word	0x00016940


	//   ....[122]....
        /*06ec*/ 	.word	0x00016950


	//   ....[123]....
        /*06f0*/ 	.word	0x000169e0


	//   ....[124]....
        /*06f4*/ 	.word	0x000169f0


	//   ....[125]....
        /*06f8*/ 	.word	0x00016a00


	//   ....[126]....
        /*06fc*/ 	.word	0x00016fc0


	//   ....[127]....
        /*0700*/ 	.word	0x00017000


	//   ....[128]....
        /*0704*/ 	.word	0x00017040


	//   ....[129]....
        /*0708*/ 	.word	0x00017070


	//   ....[130]....
        /*070c*/ 	.word	0x00017100


	//   ....[131]....
        /*0710*/ 	.word	0x00017130


	//   ....[132]....
        /*0714*/ 	.word	0x000171a0


	//   ....[133]....
        /*0718*/ 	.word	0x000171d0


	//   ....[134]....
        /*071c*/ 	.word	0x00017240


	//   ....[135]....
        /*0720*/ 	.word	0x00017270


	//   ....[136]....
        /*0724*/ 	.word	0x000172a0


	//   ....[137]....
        /*0728*/ 	.word	0x000172f0


	//   ....[138]....
        /*072c*/ 	.word	0x00017730


	//   ....[139]....
        /*0730*/ 	.word	0x00017740


	//   ....[140]....
        /*0734*/ 	.word	0x00017780


	//   ....[141]....
        /*0738*/ 	.word	0x000177c0


	//   ....[142]....
        /*073c*/ 	.word	0x000177f0


	//   ....[143]....
        /*0740*/ 	.word	0x00017820


	//   ....[144]....
        /*0744*/ 	.word	0x00017850


	//   ....[145]....
        /*0748*/ 	.word	0x00017880


	//   ....[146]....
        /*074c*/ 	.word	0x00017a30


	//   ....[147]....
        /*0750*/ 	.word	0x00017a60


	//   ....[148]....
        /*0754*/ 	.word	0x00017a90


	//   ....[149]....
        /*0758*/ 	.word	0x00017ac0


	//   ....[150]....
        /*075c*/ 	.word	0x00017af0


	//   ....[151]....
        /*0760*/ 	.word	0x00017b20


	//   ....[152]....
        /*0764*/ 	.word	0x00017be0


	//   ....[153]....
        /*0768*/ 	.word	0x00017c00


	//   ....[154]....
        /*076c*/ 	.word	0x00017c20


	//   ....[155]....
        /*0770*/ 	.word	0x00017c80


	//   ....[156]....
        /*0774*/ 	.word	0x000186a0


	//   ....[157]....
        /*0778*/ 	.word	0x00018d20


	//   ....[158]....
        /*077c*/ 	.word	0x00018e10


	//   ....[159]....
        /*0780*/ 	.word	0x00018eb0


	//   ....[160]....
        /*0784*/ 	.word	0x00018f10


	//   ....[161]....
        /*0788*/ 	.word	0x00019020


	//   ....[162]....
        /*078c*/ 	.word	0x00019090


	//   ....[163]....
        /*0790*/ 	.word	0x000191a0


	//   ....[164]....
        /*0794*/ 	.word	0x00019210


	//   ....[165]....
        /*0798*/ 	.word	0x00019320


	//   ....[166]....
        /*079c*/ 	.word	0x00019390


	//   ....[167]....
        /*07a0*/ 	.word	0x000194a0


	//   ....[168]....
        /*07a4*/ 	.word	0x00019510


	//   ....[169]....
        /*07a8*/ 	.word	0x000195b0


	//   ....[170]....
        /*07ac*/ 	.word	0x000196c0


	//   ....[171]....
        /*07b0*/ 	.word	0x00019730


	//   ....[172]....
        /*07b4*/ 	.word	0x000197b0


	//   ....[173]....
        /*07b8*/ 	.word	0x00019880


	//   ....[174]....
        /*07bc*/ 	.word	0x00019900


	//   ....[175]....
        /*07c0*/ 	.word	0x000199e0


	//   ....[176]....
        /*07c4*/ 	.word	0x00019a60


	//   ....[177]....
        /*07c8*/ 	.word	0x00019b40


	//   ....[178]....
        /*07cc*/ 	.word	0x00019bc0


	//   ....[179]....
        /*07d0*/ 	.word	0x00019ca0


	//   ....[180]....
        /*07d4*/ 	.word	0x00019d20


	//   ....[181]....
        /*07d8*/ 	.word	0x00019e00


	//   ....[182]....
        /*07dc*/ 	.word	0x00019e80


	//   ....[183]....
        /*07e0*/ 	.word	0x00019f50


	//   ....[184]....
        /*07e4*/ 	.word	0x00019fd0


	//   ....[185]....
        /*07e8*/ 	.word	0x0001a090


	//   ....[186]....
        /*07ec*/ 	.word	0x0001a1c0


	//   ....[187]....
        /*07f0*/ 	.word	0x0001a290


	//   ....[188]....
        /*07f4*/ 	.word	0x0001a300


	//   ....[189]....
        /*07f8*/ 	.word	0x0001a3d0


	//   ....[190]....
        /*07fc*/ 	.word	0x0001a430


	//   ....[191]....
        /*0800*/ 	.word	0x0001a500


	//   ....[192]....
        /*0804*/ 	.word	0x0001a560


	//   ....[193]....
        /*0808*/ 	.word	0x0001a630


	//   ....[194]....
        /*080c*/ 	.word	0x0001a690


	//   ....[195]....
        /*0810*/ 	.word	0x0001a760


	//   ....[196]....
        /*0814*/ 	.word	0x0001a7c0


	//   ....[197]....
        /*0818*/ 	.word	0x0001a8a0


	//   ....[198]....
        /*081c*/ 	.word	0x0001a990


	//   ....[199]....
        /*0820*/ 	.word	0x0001aa30


	//   ....[200]....
        /*0824*/ 	.word	0x0001aa90


	//   ....[201]....
        /*0828*/ 	.word	0x0001ab90


	//   ....[202]....
        /*082c*/ 	.word	0x0001abf0


	//   ....[203]....
        /*0830*/ 	.word	0x0001acf0


	//   ....[204]....
        /*0834*/ 	.word	0x0001ad50


	//   ....[205]....
        /*0838*/ 	.word	0x0001ae50


	//   ....[206]....
        /*083c*/ 	.word	0x0001aeb0


	//   ....[207]....
        /*0840*/ 	.word	0x0001afb0


	//   ....[208]....
        /*0844*/ 	.word	0x0001b010


	//   ....[209]....
        /*0848*/ 	.word	0x0001b0e0


	//   ....[210]....
        /*084c*/ 	.word	0x0001b220


	//   ....[211]....
        /*0850*/ 	.word	0x0001b2c0


	//   ....[212]....
        /*0854*/ 	.word	0x0001b3a0


	//   ....[213]....
        /*0858*/ 	.word	0x0001b470


	//   ....[214]....
        /*085c*/ 	.word	0x0001b4d0


	//   ....[215]....
        /*0860*/ 	.word	0x0001b5c0


	//   ....[216]....
        /*0864*/ 	.word	0x0001b620


	//   ....[217]....
        /*0868*/ 	.word	0x0001b710


	//   ....[218]....
        /*086c*/ 	.word	0x0001b770


	//   ....[219]....
        /*0870*/ 	.word	0x0001b860


	//   ....[220]....
        /*0874*/ 	.word	0x0001b8c0


	//   ....[221]....
        /*0878*/ 	.word	0x0001b9a0


	//   ....[222]....
        /*087c*/ 	.word	0x0001ba30


	//   ....[223]....
        /*0880*/ 	.word	0x0001bad0


	//   ....[224]....
        /*0884*/ 	.word	0x0001bc40


	//   ....[225]....
        /*0888*/ 	.word	0x0001bcb0


	//   ....[226]....
        /*088c*/ 	.word	0x0001bd30


	//   ....[227]....
        /*0890*/ 	.word	0x0001bda0


	//   ....[228]....
        /*0894*/ 	.word	0x0001be10


	//   ....[229]....
        /*0898*/ 	.word	0x0001be90


	//   ....[230]....
        /*089c*/ 	.word	0x0001bf10


	//   ....[231]....
        /*08a0*/ 	.word	0x0001bfa0


	//   ....[232]....
        /*08a4*/ 	.word	0x0001c010


	//   ....[233]....
        /*08a8*/ 	.word	0x0001c080


	//   ....[234]....
        /*08ac*/ 	.word	0x0001c0f0


	//   ....[235]....
        /*08b0*/ 	.word	0x0001c170


	//   ....[236]....
        /*08b4*/ 	.word	0x0001c1e0


	//   ....[237]....
        /*08b8*/ 	.word	0x0001c270


	//   ....[238]....
        /*08bc*/ 	.word	0x0001c2d0


	//   ....[239]....
        /*08c0*/ 	.word	0x0001c360


	//   ....[240]....
        /*08c4*/ 	.word	0x0001c490


	//----- nvinfo : EIATTR_REG_RECONFIG
	.align		4
.L_705:
        /*08c8*/ 	.byte	0x01, 0x54
	.zero		2


	//----- nvinfo : EIATTR_SYSCALL_OFFSETS
	.align		4
        /*08cc*/ 	.byte	0x04, 0x46
        /*08ce*/ 	.short	(.L_707 - .L_706)


	//   ....[0]....
.L_706:
        /*08d0*/ 	.word	0x00002160


	//   ....[1]....
        /*08d4*/ 	.word	0x000141b0


	//   ....[2]....
        /*08d8*/ 	.word	0x00014300


	//   ....[3]....
        /*08dc*/ 	.word	0x000143f0


	//   ....[4]....
        /*08e0*/ 	.word	0x00015260


	//----- nvinfo : EIATTR_MBARRIER_INSTR_OFFSETS
	.align		4
.L_707:
        /*08e4*/ 	.byte	0x04, 0x39
        /*08e6*/ 	.short	(.L_709 - .L_708)


	//   ....[0]....
.L_708:
        /*08e8*/ 	.word	0x00000180
        /*08ec*/ 	.word	0x000000ff
        /*08f0*/ 	.word	0x00030800
        /*08f4*/ 	.short	0x0100
        /*08f6*/ 	.byte	0x08
	.zero		1


	//   ....[1]....
        /*08f8*/ 	.word	0x00000190
        /*08fc*/ 	.word	0x000000ff
        /*0900*/ 	.word	0x00030820
        /*0904*/ 	.short	0x0100
        /*0906*/ 	.byte	0x08
	.zero		1


	//   ....[2]....
        /*0908*/ 	.word	0x00000280
        /*090c*/ 	.word	0x000000ff
        /*0910*/ 	.word	0x00030830
        /*0914*/ 	.short	0x0100
        /*0916*/ 	.byte	0x08
	.zero		1


	//   ....[3]....
        /*0918*/ 	.word	0x00000290
        /*091c*/ 	.word	0x000000ff
        /*0920*/ 	.word	0x00030840
        /*0924*/ 	.short	0x0100
        /*0926*/ 	.byte	0x08
	.zero		1


	//   ....[4]....
        /*0928*/ 	.word	0x000002a0
        /*092c*/ 	.word	0x000000ff
        /*0930*/ 	.word	0x00030838
        /*0934*/ 	.short	0x0100
        /*0936*/ 	.byte	0x08
	.zero		1


	//   ....[5]....
        /*0938*/ 	.word	0x000002b0
        /*093c*/ 	.word	0x000000ff
        /*0940*/ 	.word	0x00030848
        /*0944*/ 	.short	0x0100
        /*0946*/ 	.byte	0x08
	.zero		1


	//   ....[6]....
        /*0948*/ 	.word	0x000003e0
        /*094c*/ 	.word	0x000000ff
        /*0950*/ 	.word	0x00030850
        /*0954*/ 	.short	0x0100
        /*0956*/ 	.byte	0x08
	.zero		1


	//   ....[7]....
        /*0958*/ 	.word	0x000003f0
        /*095c*/ 	.word	0x000000ff
        /*0960*/ 	.word	0x00030860
        /*0964*/ 	.short	0x0100
        /*0966*/ 	.byte	0x08
	.zero		1


	//   ....[8]....
        /*0968*/ 	.word	0x00000400
        /*096c*/ 	.word	0x000000ff
        /*0970*/ 	.word	0x00030858
        /*0974*/ 	.short	0x0100
        /*0976*/ 	.byte	0x08
	.zero		1


	//   ....[9]....
        /*0978*/ 	.word	0x00000410
        /*097c*/ 	.word	0x000000ff
        /*0980*/ 	.word	0x00030868
        /*0984*/ 	.short	0x0100
        /*0986*/ 	.byte	0x08
	.zero		1


	//   ....[10]....
        /*0988*/ 	.word	0x00000500
        /*098c*/ 	.word	0x000000ff
        /*0990*/ 	.word	0x00030870
        /*0994*/ 	.short	0x0100
        /*0996*/ 	.byte	0x06
	.zero		1


	//   ....[11]....
        /*0998*/ 	.word	0x00000510
        /*099c*/ 	.word	0x000000ff
        /*09a0*/ 	.word	0x00030880
        /*09a4*/ 	.short	0x0100
        /*09a6*/ 	.byte	0x06
	.zero		1


	//   ....[12]....
        /*09a8*/ 	.word	0x00000520
        /*09ac*/ 	.word	0x000000ff
        /*09b0*/ 	.word	0x00030878
        /*09b4*/ 	.short	0x0100
        /*09b6*/ 	.byte	0x06
	.zero		1


	//   ....[13]....
        /*09b8*/ 	.word	0x00000530
        /*09bc*/ 	.word	0x000000ff
        /*09c0*/ 	.word	0x00030888
        /*09c4*/ 	.short	0x0100
        /*09c6*/ 	.byte	0x06
	.zero		1


	//   ....[14]....
        /*09c8*/ 	.word	0x00000660
        /*09cc*/ 	.word	0x000000ff
        /*09d0*/ 	.word	0x00030890
        /*09d4*/ 	.short	0x0100
        /*09d6*/ 	.byte	0x08
	.zero		1


	//   ....[15]....
        /*09d8*/ 	.word	0x00000670
        /*09dc*/ 	.word	0x000000ff
        /*09e0*/ 	.word	0x000308a0
        /*09e4*/ 	.short	0x0100
        /*09e6*/ 	.byte	0x08
	.zero		1


	//   ....[16]....
        /*09e8*/ 	.word	0x00000680
        /*09ec*/ 	.word	0x000000ff
        /*09f0*/ 	.word	0x00030898
        /*09f4*/ 	.short	0x0100
        /*09f6*/ 	.byte	0x08
	.zero		1


	//   ....[17]....
        /*09f8*/ 	.word	0x00000690
        /*09fc*/ 	.word	0x000000ff
        /*0a00*/ 	.word	0x000308a8
        /*0a04*/ 	.short	0x0100
        /*0a06*/ 	.byte	0x08
	.zero		1


	//   ....[18]....
        /*0a08*/ 	.word	0x000007d0
        /*0a0c*/ 	.word	0x000000ff
        /*0a10*/ 	.word	0x000308b0
        /*0a14*/ 	.short	0x0100
        /*0a16*/ 	.byte	0x08
	.zero		1


	//   ....[19]....
        /*0a18*/ 	.word	0x000007e0
        /*0a1c*/ 	.word	0x000000ff
        /*0a20*/ 	.word	0x000308c0
        /*0a24*/ 	.short	0x0100
        /*0a26*/ 	.byte	0x08
	.zero		1


	//   ....[20]....
        /*0a28*/ 	.word	0x000007f0
        /*0a2c*/ 	.word	0x000000ff
        /*0a30*/ 	.word	0x000308b8
        /*0a34*/ 	.short	0x0100
        /*0a36*/ 	.byte	0x08
	.zero		1


	//   ....[21]....
        /*0a38*/ 	.word	0x00000800
        /*0a3c*/ 	.word	0x000000ff
        /*0a40*/ 	.word	0x000308c8
        /*0a44*/ 	.short	0x0100
        /*0a46*/ 	.byte	0x08
	.zero		1


	//   ....[22]....
        /*0a48*/ 	.word	0x000021e0
        /*0a4c*/ 	.word	0x000000ff
        /*0a50*/ 	.word	0x00030800
        /*0a54*/ 	.short	0x010a
        /*0a56*/ 	.byte	0x3c
	.zero		1


	//   ....[23]....
        /*0a58*/ 	.word	0x00002290
        /*0a5c*/ 	.word	0x00000003
        /*0a60*/ 	.word	0x00030830
        /*0a64*/ 	.short	0x010a
        /*0a66*/ 	.byte	0x3f
	.zero		1


	//   ....[24]....
        /*0a68*/ 	.word	0x000022d0
        /*0a6c*/ 	.word	0x00000003
        /*0a70*/ 	.word	0x00030830
        /*0a74*/ 	.short	0x010a
        /*0a76*/ 	.byte	0x3f
	.zero		1


	//   ....[25]....
        /*0a78*/ 	.word	0x00002a40
        /*0a7c*/ 	.word	0x000000ff
        /*0a80*/ 	.word	0x00000000
        /*0a84*/ 	.short	0x0101
        /*0a86*/ 	.byte	0x04
	.zero		1


	//   ....[26]....
        /*0a88*/ 	.word	0x00005070
        /*0a8c*/ 	.word	0x000000ff
        /*0a90*/ 	.word	0x00030830
        /*0a94*/ 	.short	0x010a
        /*0a96*/ 	.byte	0x05
	.zero		1


	//   ....[27]....
        /*0a98*/ 	.word	0x000050b0
        /*0a9c*/ 	.word	0x000000ff
        /*0aa0*/ 	.word	0x00030830
        /*0aa4*/ 	.short	0x010a
        /*0aa6*/ 	.byte	0x05
	.zero		1


	//   ....[28]....
        /*0aa8*/ 	.word	0x00005b80
        /*0aac*/ 	.word	0x000000ff
        /*0ab0*/ 	.word	0x00030850
        /*0ab4*/ 	.short	0x010a
        /*0ab6*/ 	.byte	0x0a
	.zero		1


	//   ....[29]....
        /*0ab8*/ 	.word	0x00005bc0
        /*0abc*/ 	.word	0x000000ff
        /*0ac0*/ 	.word	0x00030850
        /*0ac4*/ 	.short	0x010a
        /*0ac6*/ 	.byte	0x0a
	.zero		1


	//   ....[30]....
        /*0ac8*/ 	.word	0x00005f80
        /*0acc*/ 	.word	0x000000ff
        /*0ad0*/ 	.word	0x00000000
        /*0ad4*/ 	.short	0x0101
        /*0ad6*/ 	.byte	0x05
	.zero		1


	//   ....[31]....
        /*0ad8*/ 	.word	0x00008000
        /*0adc*/ 	.word	0x000000ff
        /*0ae0*/ 	.word	0x00000000
        /*0ae4*/ 	.short	0x0101
        /*0ae6*/ 	.byte	0x0a
	.zero		1


	//   ....[32]....
        /*0ae8*/ 	.word	0x00008470
        /*0aec*/ 	.word	0x000000ff
        /*0af0*/ 	.word	0x00030830
        /*0af4*/ 	.short	0x010a
        /*0af6*/ 	.byte	0x05
	.zero		1


	//   ....[33]....
        /*0af8*/ 	.word	0x000084b0
        /*0afc*/ 	.word	0x000000ff
        /*0b00*/ 	.word	0x00030830
        /*0b04*/ 	.short	0x010a
        /*0b06*/ 	.byte	0x05
	.zero		1


	//   ....[34]....
        /*0b08*/ 	.word	0x00008f80
        /*0b0c*/ 	.word	0x000000ff
        /*0b10*/ 	.word	0x00030850
        /*0b14*/ 	.short	0x010a
        /*0b16*/ 	.byte	0x0a
	.zero		1


	//   ....[35]....
        /*0b18*/ 	.word	0x00008fc0
        /*0b1c*/ 	.word	0x000000ff
        /*0b20*/ 	.word	0x00030850
        /*0b24*/ 	.short	0x010a
        /*0b26*/ 	.byte	0x0a
	.zero		1


	//   ....[36]....
        /*0b28*/ 	.word	0x000093a0
        /*0b2c*/ 	.word	0x000000ff
        /*0b30*/ 	.word	0x00000000
        /*0b34*/ 	.short	0x0101
        /*0b36*/ 	.byte	0x05
	.zero		1


	//   ....[37]....
        /*0b38*/ 	.word	0x0000a110
        /*0b3c*/ 	.word	0x000000ff
        /*0b40*/ 	.word	0x00000000
        /*0b44*/ 	.short	0x0101
        /*0b46*/ 	.byte	0x0a
	.zero		1


	//   ....[38]....
        /*0b48*/ 	.word	0x0000a330
        /*0b4c*/ 	.word	0x000000ff
        /*0b50*/ 	.word	0x00030830
        /*0b54*/ 	.short	0x010a
        /*0b56*/ 	.byte	0x05
	.zero		1


	//   ....[39]....
        /*0b58*/ 	.word	0x0000a370
        /*0b5c*/ 	.word	0x000000ff
        /*0b60*/ 	.word	0x00030830
        /*0b64*/ 	.short	0x010a
        /*0b66*/ 	.byte	0x05
	.zero		1


	//   ....[40]....
        /*0b68*/ 	.word	0x0000ae40
        /*0b6c*/ 	.word	0x000000ff
        /*0b70*/ 	.word	0x00030850
        /*0b74*/ 	.short	0x010a
        /*0b76*/ 	.byte	0x0a
	.zero		1


	//   ....[41]....
        /*0b78*/ 	.word	0x0000ae80
        /*0b7c*/ 	.word	0x000000ff
        /*0b80*/ 	.word	0x00030850
        /*0b84*/ 	.short	0x010a
        /*0b86*/ 	.byte	0x0a
	.zero		1


	//   ....[42]....
        /*0b88*/ 	.word	0x0000b230
        /*0b8c*/ 	.word	0x000000ff
        /*0b90*/ 	.word	0x00000000
        /*0b94*/ 	.short	0x0101
        /*0b96*/ 	.byte	0x05
	.zero		1


	//   ....[43]....
        /*0b98*/ 	.word	0x0000d2c0
        /*0b9c*/ 	.word	0x000000ff
        /*0ba0*/ 	.word	0x00000000
        /*0ba4*/ 	.short	0x0101
        /*0ba6*/ 	.byte	0x0a
	.zero		1


	//   ....[44]....
        /*0ba8*/ 	.word	0x0000d9e0
        /*0bac*/ 	.word	0x000000ff
        /*0bb0*/ 	.word	0x00030850
        /*0bb4*/ 	.short	0x010a
        /*0bb6*/ 	.byte	0x05
	.zero		1


	//   ....[45]....
        /*0bb8*/ 	.word	0x0000da20
        /*0bbc*/ 	.word	0x000000ff
        /*0bc0*/ 	.word	0x00030850
        /*0bc4*/ 	.short	0x010a
        /*0bc6*/ 	.byte	0x05
	.zero		1


	//   ....[46]....
        /*0bc8*/ 	.word	0x0000e1c0
        /*0bcc*/ 	.word	0x000000ff
        /*0bd0*/ 	.word	0x00000000
        /*0bd4*/ 	.short	0x0101
        /*0bd6*/ 	.byte	0x04
	.zero		1


	//   ....[47]....
        /*0bd8*/ 	.word	0x0000fd40
        /*0bdc*/ 	.word	0x000000ff
        /*0be0*/ 	.word	0x00000000
        /*0be4*/ 	.short	0x0101
        /*0be6*/ 	.byte	0x08
	.zero		1


	//   ....[48]....
        /*0be8*/ 	.word	0x000103a0
        /*0bec*/ 	.word	0x000000ff
        /*0bf0*/ 	.word	0x00000000
        /*0bf4*/ 	.short	0x0101
        /*0bf6*/ 	.byte	0x08
	.zero		1


	//   ....[49]....
        /*0bf8*/ 	.word	0x00014960
        /*0bfc*/ 	.word	0x00000007
        /*0c00*/ 	.word	0x00030840
        /*0c04*/ 	.short	0x010a
        /*0c06*/ 	.byte	0x3f
	.zero		1


	//   ....[50]....
        /*0c08*/ 	.word	0x00014fe0
        /*0c0c*/ 	.word	0x00000007
        /*0c10*/ 	.word	0x00030830
        /*0c14*/ 	.short	0x0107
        /*0c16*/ 	.byte	0x3f
	.zero		1


	//   ....[51]....
        /*0c18*/ 	.word	0x00015090
        /*0c1c*/ 	.word	0x00000007
        /*0c20*/ 	.word	0x00030830
        /*0c24*/ 	.short	0x0101
        /*0c26*/ 	.byte	0x3f
	.zero		1


	//   ....[52]....
        /*0c28*/ 	.word	0x00015bc0
        /*0c2c*/ 	.word	0x00000011
        /*0c30*/ 	.word	0x00030800
        /*0c34*/ 	.short	0x0107
        /*0c36*/ 	.byte	0x3f
	.zero		1


	//   ....[53]....
        /*0c38*/ 	.word	0x00015ce0
        /*0c3c*/ 	.word	0x00000011
        /*0c40*/ 	.word	0x00030800
        /*0c44*/ 	.short	0x0101
        /*0c46*/ 	.byte	0x3f
	.zero		1


	//   ....[54]....
        /*0c48*/ 	.word	0x00015d00
        /*0c4c*/ 	.word	0x00000011
        /*0c50*/ 	.word	0x00030820
        /*0c54*/ 	.short	0x010a
        /*0c56*/ 	.byte	0x3f
	.zero		1


	//   ....[55]....
        /*0c58*/ 	.word	0x000160c0
        /*0c5c*/ 	.word	0x00000006
        /*0c60*/ 	.word	0x00030840
        /*0c64*/ 	.short	0x010a
        /*0c66*/ 	.byte	0x3f
	.zero		1


	//   ....[56]....
        /*0c68*/ 	.word	0x00016580
        /*0c6c*/ 	.word	0x00000006
        /*0c70*/ 	.word	0x00030830
        /*0c74*/ 	.short	0x0107
        /*0c76*/ 	.byte	0x3f
	.zero		1


	//   ....[57]....
        /*0c78*/ 	.word	0x00016630
        /*0c7c*/ 	.word	0x00000006
        /*0c80*/ 	.word	0x00030830
        /*0c84*/ 	.short	0x0101
        /*0c86*/ 	.byte	0x3f
	.zero		1


	//   ....[58]....
        /*0c88*/ 	.word	0x000166a0
        /*0c8c*/ 	.word	0x00000006
        /*0c90*/ 	.word	0x00030860
        /*0c94*/ 	.short	0x010a
        /*0c96*/ 	.byte	0x3f
	.zero		1


	//   ....[59]....
        /*0c98*/ 	.word	0x00016bf0
        /*0c9c*/ 	.word	0x00000006
        /*0ca0*/ 	.word	0x00030850
        /*0ca4*/ 	.short	0x0107
        /*0ca6*/ 	.byte	0x3f
	.zero		1


	//   ....[60]....
        /*0ca8*/ 	.word	0x00016d10
        /*0cac*/ 	.word	0x00000006
        /*0cb0*/ 	.word	0x00030850
        /*0cb4*/ 	.short	0x0101
        /*0cb6*/ 	.byte	0x3f
	.zero		1


	//   ....[61]....
        /*0cb8*/ 	.word	0x00016f20
        /*0cbc*/ 	.word	0x00000000
        /*0cc0*/ 	.word	0x00030860
        /*0cc4*/ 	.short	0x010a
        /*0cc6*/ 	.byte	0x3f
	.zero		1


	//   ....[62]....
        /*0cc8*/ 	.word	0x00017420
        /*0ccc*/ 	.word	0x00000000
        /*0cd0*/ 	.word	0x00030850
        /*0cd4*/ 	.short	0x0107
        /*0cd6*/ 	.byte	0x3f
	.zero		1


	//   ....[63]....
        /*0cd8*/ 	.word	0x000174d0
        /*0cdc*/ 	.word	0x00000000
        /*0ce0*/ 	.word	0x00030850
        /*0ce4*/ 	.short	0x0101
        /*0ce6*/ 	.byte	0x3f
	.zero		1


	//   ....[64]....
        /*0ce8*/ 	.word	0x00018620
        /*0cec*/ 	.word	0x00000004
        /*0cf0*/ 	.word	0x00030820
        /*0cf4*/ 	.short	0x010a
        /*0cf6*/ 	.byte	0x3f
	.zero		1


	//   ....[65]....
        /*0cf8*/ 	.word	0x000187c0
        /*0cfc*/ 	.word	0x00000005
        /*0d00*/ 	.word	0x00030840
        /*0d04*/ 	.short	0x010a
        /*0d06*/ 	.byte	0x3f
	.zero		1


	//   ....[66]....
        /*0d08*/ 	.word	0x00018860
        /*0d0c*/ 	.word	0x00000017
        /*0d10*/ 	.word	0x00030840
        /*0d14*/ 	.short	0x010a
        /*0d16*/ 	.byte	0x3f
	.zero		1


	//   ....[67]....
        /*0d18*/ 	.word	0x000188a0
        /*0d1c*/ 	.word	0x00000005
        /*0d20*/ 	.word	0x00030860
        /*0d24*/ 	.short	0x010a
        /*0d26*/ 	.byte	0x3f
	.zero		1


	//   ....[68]....
        /*0d28*/ 	.word	0x000188e0
        /*0d2c*/ 	.word	0x00000017
        /*0d30*/ 	.word	0x00030860
        /*0d34*/ 	.short	0x010a
        /*0d36*/ 	.byte	0x3f
	.zero		1


	//   ....[69]....
        /*0d38*/ 	.word	0x00018950
        /*0d3c*/ 	.word	0x00000003
        /*0d40*/ 	.word	0x00030800
        /*0d44*/ 	.short	0x010a
        /*0d46*/ 	.byte	0x3f
	.zero		1


	//   ....[70]....
        /*0d48*/ 	.word	0x000189a0
        /*0d4c*/ 	.word	0x00000003
        /*0d50*/ 	.word	0x00030830
        /*0d54*/ 	.short	0x010a
        /*0d56*/ 	.byte	0x3f
	.zero		1


	//   ....[71]....
        /*0d58*/ 	.word	0x00018a00
        /*0d5c*/ 	.word	0x00000004
        /*0d60*/ 	.word	0x00030830
        /*0d64*/ 	.short	0x010a
        /*0d66*/ 	.byte	0x3f
	.zero		1


	//   ....[72]....
        /*0d68*/ 	.word	0x00018a60
        /*0d6c*/ 	.word	0x00000002
        /*0d70*/ 	.word	0x00030850
        /*0d74*/ 	.short	0x010a
        /*0d76*/ 	.byte	0x3f
	.zero		1


	//   ....[73]....
        /*0d78*/ 	.word	0x00018ac0
        /*0d7c*/ 	.word	0x00000004
        /*0d80*/ 	.word	0x00030830
        /*0d84*/ 	.short	0x010a
        /*0d86*/ 	.byte	0x3f
	.zero		1


	//   ....[74]....
        /*0d88*/ 	.word	0x00018b20
        /*0d8c*/ 	.word	0x00000002
        /*0d90*/ 	.word	0x00030850
        /*0d94*/ 	.short	0x010a
        /*0d96*/ 	.byte	0x3f
	.zero		1


	//   ....[75]....
        /*0d98*/ 	.word	0x00018b80
        /*0d9c*/ 	.word	0x00000004
        /*0da0*/ 	.word	0x00030830
        /*0da4*/ 	.short	0x010a
        /*0da6*/ 	.byte	0x3f
	.zero		1


	//   ....[76]....
        /*0da8*/ 	.word	0x00018be0
        /*0dac*/ 	.word	0x00000002
        /*0db0*/ 	.word	0x00030850
        /*0db4*/ 	.short	0x010a
        /*0db6*/ 	.byte	0x3f
	.zero		1


	//   ....[77]....
        /*0db8*/ 	.word	0x00018c40
        /*0dbc*/ 	.word	0x00000007
        /*0dc0*/ 	.word	0x00030850
        /*0dc4*/ 	.short	0x010a
        /*0dc6*/ 	.byte	0x3f
	.zero		1


	//   ....[78]....
        /*0dc8*/ 	.word	0x00018d60
        /*0dcc*/ 	.word	0x00000007
        /*0dd0*/ 	.word	0x00030840
        /*0dd4*/ 	.short	0x010a
        /*0dd6*/ 	.byte	0x3f
	.zero		1


	//   ....[79]....
        /*0dd8*/ 	.word	0x0001a0c0
        /*0ddc*/ 	.word	0x00000011
        /*0de0*/ 	.word	0x00030820
        /*0de4*/ 	.short	0x010a
        /*0de6*/ 	.byte	0x3f
	.zero		1


	//   ....[80]....
        /*0de8*/ 	.word	0x0001a110
        /*0dec*/ 	.word	0x00000006
        /*0df0*/ 	.word	0x00030840
        /*0df4*/ 	.short	0x010a
        /*0df6*/ 	.byte	0x3f
	.zero		1


	//   ....[81]....
        /*0df8*/ 	.word	0x0001a8e0
        /*0dfc*/ 	.word	0x00000006
        /*0e00*/ 	.word	0x00030860
        /*0e04*/ 	.short	0x010a
        /*0e06*/ 	.byte	0x3f
	.zero		1


	//   ....[82]....
        /*0e08*/ 	.word	0x0001b170
        /*0e0c*/ 	.word	0x00000000
        /*0e10*/ 	.word	0x00030860
        /*0e14*/ 	.short	0x010a
        /*0e16*/ 	.byte	0x3f
	.zero		1


	//   ....[83]....
        /*0e18*/ 	.word	0x0001c3b0
        /*0e1c*/ 	.word	0x00000004
        /*0e20*/ 	.word	0x00030820
        /*0e24*/ 	.short	0x010a
        /*0e26*/ 	.byte	0x3f
	.zero		1


	//   ....[84]....
        /*0e28*/ 	.word	0x0001c550
        /*0e2c*/ 	.word	0x00000005
        /*0e30*/ 	.word	0x00030840
        /*0e34*/ 	.short	0x010a
        /*0e36*/ 	.byte	0x3f
	.zero		1


	//   ....[85]....
        /*0e38*/ 	.word	0x0001c5a0
        /*0e3c*/ 	.word	0x00000017
        /*0e40*/ 	.word	0x00030840
        /*0e44*/ 	.short	0x010a
        /*0e46*/ 	.byte	0x3f
	.zero		1


	//   ....[86]....
        /*0e48*/ 	.word	0x0001c5f0
        /*0e4c*/ 	.word	0x00000005
        /*0e50*/ 	.word	0x00030860
        /*0e54*/ 	.short	0x010a
        /*0e56*/ 	.byte	0x3f
	.zero		1


	//----- nvinfo : EIATTR_NUM_MBARRIERS
	.align		4
.L_709:
        /*0e58*/ 	.byte	0x03, 0x38
        /*0e5a*/ 	.short	0x0016


	//----- nvinfo : EIATTR_EXIT_INSTR_OFFSETS
	.align		4
        /*0e5c*/ 	.byte	0x04, 0x1c
        /*0e5e*/ 	.short	(.L_711 - .L_710)


	//   ....[0]....
.L_710:
        /*0e60*/ 	.word	0x00000990


	//   ....[1]....
        /*0e64*/ 	.word	0x00012330


	//   ....[2]....
        /*0e68*/ 	.word	0x00018930


	//----- nvinfo : EIATTR_MAX_THREADS
	.align		4
.L_711:
        /*0e6c*/ 	.byte	0x04, 0x05
        /*0e6e*/ 	.short	(.L_713 - .L_712)
.L_712:
        /*0e70*/ 	.word	0x00000180
        /*0e74*/ 	.word	0x00000001
        /*0e78*/ 	.word	0x00000001


	//----- nvinfo : EIATTR_CRS_STACK_SIZE
	.align		4
.L_713:
        /*0e7c*/ 	.byte	0x04, 0x1e
        /*0e7e*/ 	.short	(.L_715 - .L_714)
.L_714:
        /*0e80*/ 	.word	0x00000000


	//----- nvinfo : EIATTR_CBANK_PARAM_SIZE
	.align		4
.L_715:
        /*0e84*/ 	.byte	0x03, 0x19
        /*0e86*/ 	.short	0x0af0


	//----- nvinfo : EIATTR_PARAM_CBANK
	.align		4
        /*0e88*/ 	.byte	0x04, 0x0a
        /*0e8a*/ 	.short	(.L_717 - .L_716)
	.align		4
.L_716:
        /*0e8c*/ 	.word	index@(.nv.constant0._ZN7cutlass13device_kernelIN5flash11enable_sm90INS1_16FlashAttnFwdSm90INS1_25CollectiveMainloopFwdSm90ILi2EN4cute5tupleIJNS5_1CILi1EEES8_S8_EEENS6_IJNS7_ILi128EEENS7_ILi96EEENS7_ILi192EEEEEELi192ENS_6half_tEfNS_4arch4Sm90ELb0ELb1ELb0ELb1ELb1ELb0ELb0ELb1ELb1ELb1ELb1ELb0EEENS1_21CollectiveEpilogueFwdINS6_IJSA_SC_SB_EEES9_SE_SG_Li256ELb1ELb1ELb1ELb0EEENS1_36VarlenDynamicPersistentTileSchedulerILi128ELi96ELi256ELi128ELb1ELb1ELb1ELb1ELb0ELb1EEEEEEEEEvNT_6ParamsE)
        /*0e90*/ 	.short	0x0210
        /*0e92*/ 	.short	0x0af0


	//----- nvinfo : EIATTR_SW_WAR
	.align		4
.L_717:
        /*0e94*/ 	.byte	0x04, 0x36
        /*0e96*/ 	.short	(.L_719 - .L_718)
.L_718:
        /*0e98*/ 	.word	0x00000008
.L_719:


//--------------------- .nv.info._ZN7cutlass13device_kernelIN5flash11enable_sm90INS1_16FlashAttnFwdSm90INS1_25CollectiveMainloopFwdSm90ILi2EN4cute5tupleIJNS5_1CILi1EEES8_S8_EEENS6_IJNS7_ILi128EEENS7_ILi96EEENS7_ILi192EEEEEELi192ENS_6half_tEfNS_4arch4Sm90ELb0ELb1ELb0ELb1ELb1ELb1ELb0ELb1ELb1ELb1ELb1ELb0EEENS1_21CollectiveEpilogueFwdINS6_IJSA_SC_SB_EEES9_SE_SG_Li256ELb1ELb1ELb1ELb0EEENS1_36VarlenDynamicPersistentTileSchedulerILi128ELi96ELi256ELi128ELb1ELb1ELb1ELb1ELb0ELb1EEEEEEEEEvNT_6ParamsE --------------------------
	.section	.nv.info._ZN7cutlass13device_kernelIN5flash11enable_sm90INS1_16FlashAttnFwdSm90INS1_25CollectiveMainloopFwdSm90ILi2EN4cute5tupleIJNS5_1CILi1EEES8_S8_EEENS6_IJNS7_ILi128EEENS7_ILi96EEENS7_ILi192EEEEEELi192ENS_6half_tEfNS_4arch4Sm90ELb0ELb1ELb0ELb1ELb1ELb1ELb0ELb1ELb1ELb1ELb1ELb0EEENS1_21CollectiveEpilogueFwdINS6_IJSA_SC_SB_EEES9_SE_SG_Li256ELb1ELb1ELb1ELb0EEENS1_36VarlenDynamicPersistentTileSchedulerILi128ELi96ELi256ELi128ELb1ELb1ELb1ELb1ELb0ELb1EEEEEEEEEvNT_6ParamsE,"",@"SHT_CUDA_INFO"
	.sectionflags	@""
	.align	4


	//----- nvinfo : EIATTR_CUDA_API_VERSION
	.align		4
        /*0000*/ 	.byte	0x04, 0x37
        /*0002*/ 	.short	(.L_721 - .L_720)
.L_720:
        /*0004*/ 	.word	0x00000082


	//----- nvinfo : EIATTR_KPARAM_INFO
	.align		4
.L_721:
        /*0008*/ 	.byte	0x04, 0x17
        /*000a*/ 	.short	(.L_723 - .L_722)
.L_722:
        /*000c*/ 	.word	0x00000000
        /*0010*/ 	.short	0x0000
        /*0012*/ 	.short	0x0070
        /*0014*/ 	.byte	0x00, 0xf0, 0x01, 0x2a


	//----- nvinfo : EIATTR_SPARSE_MMA_MASK
	.align		4
.L_723:
        /*0018*/ 	.byte	0x03, 0x50
        /*001a*/ 	.short	0x0000


	//----- nvinfo : EIATTR_MAXREG_COUNT
	.align		4
        /*001c*/ 	.byte	0x03, 0x1b
        /*001e*/ 	.short	0x00a8


	//----- nvinfo : EIATTR_NUM_BARRIERS
	.align		4
        /*0020*/ 	.byte	0x02, 0x4c
        /*0022*/ 	.byte	0x10
	.zero		1


	//----- nvinfo : EIATTR_EXTERNS
	.align		4
        /*0024*/ 	.byte	0x04, 0x0f
        /*0026*/ 	.short	(.L_725 - .L_724)


	//   ....[0]....
	.align		4
.L_724:
        /*0028*/ 	.word	index@(__assertfail)


	//----- nvinfo : EIATTR_ANNOTATIONS
	.align		4
.L_725:
        /*002c*/ 	.byte	0x04, 0x55
        /*002e*/ 	.short	(.L_727 - .L_726)


	//   ....[0]....
.L_726:
        /* <DEDUP_REMOVED lines=64> */


	//----- nvinfo : EIATTR_MERCURY_ISA_VERSION
	.align		4
.L_727:
        /*0420*/ 	.byte	0x03, 0x5f
        /*0422*/ 	.short	0x0101


	//----- nvinfo : EIATTR_UNUSED_LOAD_BYTE_OFFSET
	.align		4
        /*0424*/ 	.byte	0x04, 0x44
        /*0426*/ 	.short	(.L_729 - .L_728)


	//   ....[0]....
.L_728:
        /*0428*/ 	.word	0x00000a50
        /*042c*/ 	.word	0x0000fff0


	//   ....[1]....
        /*0430*/ 	.word	0x00020840
        /*0434*/ 	.word	0x0000fff0


	//----- nvinfo : EIATTR_INT_WARP_WIDE_INSTR_OFFSETS
	.align		4
.L_729:
        /*0438*/ 	.byte	0x04, 0x31
        /*043a*/ 	.short	(.L_731 - .L_730)


	//   ....[0]....
.L_730:
        /*043c*/ 	.word	0x00000130


	//   ....[1]....
        /*0440*/ 	.word	0x00000170


	//   ....[2]....
        /*0444*/ 	.word	0x000001e0


	//   ....[3]....
        /*0448*/ 	.word	0x00027ee0


	//   ....[4]....
        /*044c*/ 	.word	0x00027f70


	//   ....[5]....
        /*0450*/ 	.word	0x0002ad60


	//   ....[6]....
        /*0454*/ 	.word	0x0002adf0


	//----- nvinfo : EIATTR_COOP_GROUP_MASK_REGIDS
	.align		4
.L_731:
        /*0458*/ 	.byte	0x04, 0x29
        /*045a*/ 	.short	(.L_733 - .L_732)


	//   ....[0]....
.L_732:
        /*045c*/ 	.word	0xffffffff


	//   ....[1]....
        /*0460*/ 	.word	0xffffffff


	//   ....[2]....
        /*0464*/ 	.word	0xffffffff


	//   ....[3]....
        /*0468*/ 	.word	0xffffffff


	//   ....[4]....
        /*046c*/ 	.word	0xffffffff


	//   ....[5]....
        /*0470*/ 	.word	0xffffffff


	//   ....[6]....
        /*0474*/ 	.word	0xffffffff


	//   ....[7]....
        /*0478*/ 	.word	0xffffffff


	//   ....[8]....
        /*047c*/ 	.word	0xffffffff


	//   ....[9]....
        /*0480*/ 	.word	0xffffffff


	//   ....[10]....
        /*0484*/ 	.word	0xffffffff


	//   ....[11]....
        /*0488*/ 	.word	0xffffffff


	//   ....[12]....
        /*048c*/ 	.word	0xffffffff


	//   ....[13]....
        /*0490*/ 	.word	0xffffffff


	//   ....[14]....
        /*0494*/ 	.word	0xffffffff


	//   ....[15]....
        /*0498*/ 	.word	0xffffffff


	//   ....[16]....
        /*049c*/ 	.word	0xffffffff


	//   ....[17]....
        /*04a0*/ 	.word	0xffffffff


	//   ....[18]....
        /*04a4*/ 	.word	0xffffffff


	//   ....[19]....
        /*04a8*/ 	.word	0xffffffff


	//   ....[20]....
        /*04ac*/ 	.word	0xffffffff


	//   ....[21]....
        /*04b0*/ 	.word	0xffffffff


	//   ....[22]....
        /*04b4*/ 	.word	0xffffffff


	//   ....[23]....
        /*04b8*/ 	.word	0xffffffff


	//   ....[24]....
        /*04bc*/ 	.word	0xffffffff


	//   ....[25]....
        /*04c0*/ 	.word	0xffffffff


	//   ....[26]....
        /*04c4*/ 	.word	0xffffffff


	//   ....[27]....
        /*04c8*/ 	.word	0xffffffff


	//   ....[28]....
        /*04cc*/ 	.word	0xffffffff


	//   ....[29]....
        /*04d0*/ 	.word	0xffffffff


	//   ....[30]....
        /*04d4*/ 	.word	0xffffffff


	//   ....[31]....
        /*04d8*/ 	.word	0xffffffff


	//   ....[32]....
        /*04dc*/ 	.word	0xffffffff


	//   ....[33]....
        /*04e0*/ 	.word	0xffffffff


	//   ....[34]....
        /*04e4*/ 	.word	0xffffffff


	//   ....[35]....
        /*04e8*/ 	.word	0xffffffff


	//   ....[36]....
        /*04ec*/ 	.word	0xffffffff


	//   ....[37]....
        /*04f0*/ 	.word	0xffffffff


	//   ....[38]....
        /*04f4*/ 	.word	0xffffffff


	//   ....[39]....
        /*04f8*/ 	.word	0xffffffff


	//   ....[40]....
        /*04fc*/ 	.word	0xffffffff


	//   ....[41]....
        /*0500*/ 	.word	0xffffffff


	//   ....[42]....
        /*0504*/ 	.word	0xffffffff


	//   ....[43]....
        /*0508*/ 	.word	0xffffffff


	//   ....[44]....
        /*050c*/ 	.word	0xffffffff


	//   ....[45]....
        /*0510*/ 	.word	0xffffffff


	//   ....[46]....
        /*0514*/ 	.word	0xffffffff


	//   ....[47]....
        /*0518*/ 	.word	0xffffffff


	//   ....[48]....
        /*051c*/ 	.word	0xffffffff


	//   ....[49]....
        /*0520*/ 	.word	0xffffffff


	//   ....[50]....
        /*0524*/ 	.word	0xffffffff


	//   ....[51]....
        /*0528*/ 	.word	0xffffffff


	//   ....[52]....
        /*052c*/ 	.word	0xffffffff


	//   ....[53]....
        /*0530*/ 	.word	0xffffffff


	//   ....[54]....
        /*0534*/ 	.word	0xffffffff


	//   ....[55]....
        /*0538*/ 	.word	0xffffffff


	//   ....[56]....
        /*053c*/ 	.word	0xffffffff


	//   ....[57]....
        /*0540*/ 	.word	0xffffffff


	//   ....[58]....
        /*0544*/ 	.word	0xffffffff


	//   ....[59]....
        /*0548*/ 	.word	0xffffffff


	//   ....[60]....
        /*054c*/ 	.word	0xffffffff


	//   ....[61]....
        /*0550*/ 	.word	0xffffffff


	//   ....[62]....
        /*0554*/ 	.word	0xffffffff


	//   ....[63]....
        /*0558*/ 	.word	0xffffffff


	//   ....[64]....
        /*055c*/ 	.word	0xffffffff


	//   ....[65]....
        /*0560*/ 	.word	0xffffffff


	//   ....[66]....
        /*0564*/ 	.word	0xffffffff


	//   ....[67]....
        /*0568*/ 	.word	0xffffffff


	//   ....[68]....
        /*056c*/ 	.word	0xffffffff


	//   ....[69]....
        /*0570*/ 	.word	0xffffffff


	//   ....[70]....
        /*0574*/ 	.word	0xffffffff


	//   ....[71]....
        /*0578*/ 	.word	0xffffffff


	//   ....[72]....
        /*057c*/ 	.word	0xffffffff


	//   ....[73]....
        /*0580*/ 	.word	0xffffffff


	//   ....[74]....
        /*0584*/ 	.word	0xffffffff


	//   ....[75]....
        /*0588*/ 	.word	0xffffffff


	//   ....[76]....
        /*058c*/ 	.word	0xffffffff


	//   ....[77]....
        /*0590*/ 	.word	0xffffffff


	//   ....[78]....
        /*0594*/ 	.word	0xffffffff


	//   ....[79]....
        /*0598*/ 	.word	0xffffffff


	//   ....[80]....
        /*059c*/ 	.word	0xffffffff


	//   ....[81]....
        /*05a0*/ 	.word	0xffffffff


	//   ....[82]....
        /*05a4*/ 	.word	0xffffffff


	//   ....[83]....
        /*05a8*/ 	.word	0xffffffff


	//   ....[84]....
        /*05ac*/ 	.word	0xffffffff


	//   ....[85]....
        /*05b0*/ 	.word	0xffffffff


	//   ....[86]....
        /*05b4*/ 	.word	0xffffffff


	//   ....[87]....
        /*05b8*/ 	.word	0xffffffff


	//   ....[88]....
        /*05bc*/ 	.word	0xffffffff


	//   ....[89]....
        /*05c0*/ 	.word	0xffffffff


	//   ....[90]....
        /*05c4*/ 	.word	0xffffffff


	//   ....[91]....
        /*05c8*/ 	.word	0xffffffff


	//   ....[92]....
        /*05cc*/ 	.word	0xffffffff


	//   ....[93]....
        /*05d0*/ 	.word	0xffffffff


	//   ....[94]....
        /*05d4*/ 	.word	0xffffffff


	//   ....[95]....
        /*05d8*/ 	.word	0xffffffff


	//   ....[96]....
        /*05dc*/ 	.word	0xffffffff


	//   ....[97]....
        /*05e0*/ 	.word	0xffffffff


	//   ....[98]....
        /*05e4*/ 	.word	0xffffffff


	//   ....[99]....
        /*05e8*/ 	.word	0xffffffff


	//   ....[100]....
        /*05ec*/ 	.word	0xffffffff


	//   ....[101]....
        /*05f0*/ 	.word	0xffffffff


	//   ....[102]....
        /*05f4*/ 	.word	0xffffffff


	//   ....[103]....
        /*05f8*/ 	.word	0xffffffff


	//   ....[104]....
        /*05fc*/ 	.word	0xffffffff


	//   ....[105]....
        /*0600*/ 	.word	0xffffffff


	//   ....[106]....
        /*0604*/ 	.word	0xffffffff


	//   ....[107]....
        /*0608*/ 	.word	0xffffffff


	//   ....[108]....
        /*060c*/ 	.word	0xffffffff


	//   ....[109]....
        /*0610*/ 	.word	0xffffffff


	//   ....[110]....
        /*0614*/ 	.word	0xffffffff


	//   ....[111]....
        /*0618*/ 	.word	0xffffffff


	//   ....[112]....
        /*061c*/ 	.word	0xffffffff


	//   ....[113]....
        /*0620*/ 	.word	0xffffffff


	//   ....[114]....
        /*0624*/ 	.word	0xffffffff


	//   ....[115]....
        /*0628*/ 	.word	0xffffffff


	//   ....[116]....
        /*062c*/ 	.word	0xffffffff


	//   ....[117]....
        /*0630*/ 	.word	0xffffffff


	//   ....[118]....
        /*0634*/ 	.word	0xffffffff


	//   ....[119]....
        /*0638*/ 	.word	0xffffffff


	//   ....[120]....
        /*063c*/ 	.word	0xffffffff


	//   ....[121]....
        /*0640*/ 	.word	0xffffffff


	//   ....[122]....
        /*0644*/ 	.word	0xffffffff


	//   ....[123]....
        /*0648*/ 	.word	0xffffffff


	//   ....[124]....
        /*064c*/ 	.word	0xffffffff


	//   ....[125]....
        /*0650*/ 	.word	0xffffffff


	//   ....[126]....
        /*0654*/ 	.word	0xffffffff


	//   ....[127]....
        /*0658*/ 	.word	0xffffffff


	//   ....[128]....
        /*065c*/ 	.word	0xffffffff


	//   ....[129]....
        /*0660*/ 	.word	0xffffffff


	//   ....[130]....
        /*0664*/ 	.word	0xffffffff


	//   ....[131]....
        /*0668*/ 	.word	0xffffffff


	//   ....[132]....
        /*066c*/ 	.word	0xffffffff


	//   ....[133]....
        /*0670*/ 	.word	0xffffffff


	//   ....[134]....
        /*0674*/ 	.word	0xffffffff


	//   ....[135]....
        /*0678*/ 	.word	0xffffffff


	//   ....[136]....
        /*067c*/ 	.word	0xffffffff


	//   ....[137]....
        /*0680*/ 	.word	0xffffffff


	//   ....[138]....
        /*0684*/ 	.word	0xffffffff


	//   ....[139]....
        /*0688*/ 	.word	0xffffffff


	//   ....[140]....
        /*068c*/ 	.word	0xffffffff


	//   ....[141]....
        /*0690*/ 	.word	0xffffffff


	//   ....[142]....
        /*0694*/ 	.word	0xffffffff


	//   ....[143]....
        /*0698*/ 	.word	0xffffffff


	//   ....[144]....
        /*069c*/ 	.word	0xffffffff


	//   ....[145]....
        /*06a0*/ 	.word	0xffffffff


	//   ....[146]....
        /*06a4*/ 	.word	0xffffffff


	//   ....[147]....
        /*06a8*/ 	.word	0xffffffff


	//   ....[148]....
        /*06ac*/ 	.word	0xffffffff


	//   ....[149]....
        /*06b0*/ 	.word	0xffffffff


	//   ....[150]....
        /*06b4*/ 	.word	0xffffffff


	//   ....[151]....
        /*06b8*/ 	.word	0xffffffff


	//   ....[152]....
        /*06bc*/ 	.word	0xffffffff


	//   ....[153]....
        /*06c0*/ 	.word	0xffffffff


	//   ....[154]....
        /*06c4*/ 	.word	0xffffffff


	//   ....[155]....
        /*06c8*/ 	.word	0xffffffff


	//   ....[156]....
        /*06cc*/ 	.word	0xffffffff


	//   ....[157]....
        /*06d0*/ 	.word	0xffffffff


	//   ....[158]....
        /*06d4*/ 	.word	0xffffffff


	//   ....[159]....
        /*06d8*/ 	.word	0xffffffff


	//   ....[160]....
        /*06dc*/ 	.word	0xffffffff


	//   ....[161]....
        /*06e0*/ 	.word	0xffffffff


	//   ....[162]....
        /*06e4*/ 	.word	0xffffffff


	//   ....[163]....
        /*06e8*/ 	.word	0xffffffff


	//   ....[164]....
        /*06ec*/ 	.word	0xffffffff


	//   ....[165]....
        /*06f0*/ 	.word	0xffffffff


	//   ....[166]....
        /*06f4*/ 	.word	0xffffffff


	//   ....[167]....
        /*06f8*/ 	.word	0xffffffff


	//   ....[168]....
        /*06fc*/ 	.word	0xffffffff


	//   ....[169]....
        /*0700*/ 	.word	0xffffffff


	//   ....[170]....
        /*0704*/ 	.word	0xffffffff


	//   ....[171]....
        /*0708*/ 	.word	0xffffffff


	//   ....[172]....
        /*070c*/ 	.word	0xffffffff


	//   ....[173]....
        /*0710*/ 	.word	0xffffffff


	//   ....[174]....
        /*0714*/ 	.word	0xffffffff


	//   ....[175]....
        /*0718*/ 	.word	0xffffffff


	//   ....[176]....
        /*071c*/ 	.word	0xffffffff


	//   ....[177]....
        /*0720*/ 	.word	0xffffffff


	//   ....[178]....
        /*0724*/ 	.word	0xffffffff


	//   ....[179]....
        /*0728*/ 	.word	0xffffffff


	//   ....[180]....
        /*072c*/ 	.word	0xffffffff


	//   ....[181]....
        /*0730*/ 	.word	0xffffffff


	//   ....[182]....
        /*0734*/ 	.word	0xffffffff


	//   ....[183]....
        /*0738*/ 	.word	0xffffffff


	//   ....[184]....
        /*073c*/ 	.word	0xffffffff


	//   ....[185]....
        /*0740*/ 	.word	0xffffffff


	//   ....[186]....
        /*0744*/ 	.word	0xffffffff


	//   ....[187]....
        /*0748*/ 	.word	0xffffffff


	//   ....[188]....
        /*074c*/ 	.word	0xffffffff


	//   ....[189]....
        /*0750*/ 	.word	0xffffffff


	//   ....[190]....
        /*0754*/ 	.word	0xffffffff


	//   ....[191]....
        /*0758*/ 	.word	0x0500000f


	//   ....[192]....
        /*075c*/ 	.word	0x0500000f


	//   ....[193]....
        /*0760*/ 	.word	0x0500000f


	//   ....[194]....
        /*0764*/ 	.word	0x0500000f


	//   ....[195]....
        /*0768*/ 	.word	0x0500000f


	//   ....[196]....
        /*076c*/ 	.word	0x0500000f


	//   ....[197]....
        /*0770*/ 	.word	0x0500000f


	//   ....[198]....
        /*0774*/ 	.word	0x0500000f


	//   ....[199]....
        /*0778*/ 	.word	0x0500000f


	//   ....[200]....
        /*077c*/ 	.word	0x0500000f


	//   ....[201]....
        /*0780*/ 	.word	0x0500000f


	//   ....[202]....
        /*0784*/ 	.word	0x0500000f


	//   ....[203]....
        /*0788*/ 	.word	0x0500000f


	//   ....[204]....
        /*078c*/ 	.word	0x0500000f


	//   ....[205]....
        /*0790*/ 	.word	0x0500000f


	//   ....[206]....
        /*0794*/ 	.word	0x0500000f


	//   ....[207]....
        /*0798*/ 	.word	0x0500000f


	//   ....[208]....
        /*079c*/ 	.word	0x0500000f


	//   ....[209]....
        /*07a0*/ 	.word	0x0500000f


	//   ....[210]....
        /*07a4*/ 	.word	0x0500000f


	//   ....[211]....
        /*07a8*/ 	.word	0x0500000f


	//   ....[212]....
        /*07ac*/ 	.word	0x0500000f


	//   ....[213]....
        /*07b0*/ 	.word	0x0500000f


	//   ....[214]....
        /*07b4*/ 	.word	0x0500000f


	//   ....[215]....
        /*07b8*/ 	.word	0x0500000f


	//   ....[216]....
        /*07bc*/ 	.word	0x0500000f


	//   ....[217]....
        /*07c0*/ 	.word	0x0500000f


	//   ....[218]....
        /*07c4*/ 	.word	0x0500000f


	//   ....[219]....
        /*07c8*/ 	.word	0x0500000f


	//   ....[220]....
        /*07cc*/ 	.word	0x0500000f


	//   ....[221]....
        /*07d0*/ 	.word	0x0500000f


	//   ....[222]....
        /*07d4*/ 	.word	0x0500000f


	//   ....[223]....
        /*07d8*/ 	.word	0x0500000f


	//   ....[224]....
        /*07dc*/ 	.word	0x0500000f


	//   ....[225]....
        /*07e0*/ 	.word	0x0500000f


	//   ....[226]....
        /*07e4*/ 	.word	0x0500000f


	//   ....[227]....
        /*07e8*/ 	.word	0x0500000f


	//   ....[228]....
        /*07ec*/ 	.word	0x0500000f


	//   ....[229]....
        /*07f0*/ 	.word	0x0500000f


	//   ....[230]....
        /*07f4*/ 	.word	0x0500000f


	//   ....[231]....
        /*07f8*/ 	.word	0x0500000f


	//   ....[232]....
        /*07fc*/ 	.word	0x0500000f


	//   ....[233]....
        /*0800*/ 	.word	0x0500000f


	//   ....[234]....
        /*0804*/ 	.word	0x0500000f


	//   ....[235]....
        /*0808*/ 	.word	0x0500000f


	//   ....[236]....
        /*080c*/ 	.word	0x0500000f


	//   ....[237]....
        /*0810*/ 	.word	0x0500000f


	//   ....[238]....
        /*0814*/ 	.word	0x0500000f


	//   ....[239]....
        /*0818*/ 	.word	0x0500000f


	//   ....[240]....
        /*081c*/ 	.word	0x0500000f


	//   ....[241]....
        /*0820*/ 	.word	0x0500000f


	//   ....[242]....
        /*0824*/ 	.word	0x0500000f


	//   ....[243]....
        /*0828*/ 	.word	0x0500000f


	//   ....[244]....
        /*082c*/ 	.word	0x0500000f


	//   ....[245]....
        /*0830*/ 	.word	0x0500000f


	//   ....[246]....
        /*0834*/ 	.word	0x0500000f


	//   ....[247]....
        /*0838*/ 	.word	0x0500000f


	//   ....[248]....
        /*083c*/ 	.word	0x0500000f


	//   ....[249]....
        /*0840*/ 	.word	0x0500000f


	//   ....[250]....
        /*0844*/ 	.word	0x0500000f


	//   ....[251]....
        /*0848*/ 	.word	0x0500000f


	//   ....[252]....
        /*084c*/ 	.word	0x0500000f


	//   ....[253]....
        /*0850*/ 	.word	0x0500000f


	//   ....[254]....
        /*0854*/ 	.word	0x0500000f


	//   ....[255]....
        /*0858*/ 	.word	0x0500000f


	//   ....[0]....
        /*085c*/ 	.word	0x0500000f


	//   ....[1]....
        /*0860*/ 	.word	0x0500000f


	//   ....[2]....
        /*0864*/ 	.word	0x0500000f


	//   ....[3]....
        /*0868*/ 	.word	0x0500000f


	//   ....[4]....
        /*086c*/ 	.word	0x0500000f


	//   ....[5]....
        /*0870*/ 	.word	0x0500000f


	//   ....[6]....
        /*0874*/ 	.word	0x0500000f


	//   ....[7]....
        /*0878*/ 	.word	0x0500000f


	//   ....[8]....
        /*087c*/ 	.word	0x0500000f


	//   ....[9]....
        /*0880*/ 	.word	0x0500000f


	//   ....[10]....
        /*0884*/ 	.word	0x0500000f


	//   ....[11]....
        /*0888*/ 	.word	0x0500000f


	//   ....[12]....
        /*088c*/ 	.word	0x0500000f


	//   ....[13]....
        /*0890*/ 	.word	0x0500000f


	//   ....[14]....
        /*0894*/ 	.word	0x0500000f


	//   ....[15]....
        /*0898*/ 	.word	0x0500000f


	//   ....[16]....
        /*089c*/ 	.word	0x0500000f


	//   ....[17]....
        /*08a0*/ 	.word	0x0500000f


	//   ....[18]....
        /*08a4*/ 	.word	0x0500000f


	//   ....[19]....
        /*08a8*/ 	.word	0x0500000f


	//   ....[20]....
        /*08ac*/ 	.word	0x0500000f


	//   ....[21]....
        /*08b0*/ 	.word	0x0500000f


	//   ....[22]....
        /*08b4*/ 	.word	0x0500000f


	//   ....[23]....
        /*08b8*/ 	.word	0x0500000f


	//   ....[24]....
        /*08bc*/ 	.word	0x0500000f


	//   ....[25]....
        /*08c0*/ 	.word	0x0500000f


	//   ....[26]....
        /*08c4*/ 	.word	0x0500000f


	//   ....[27]....
        /*08c8*/ 	.word	0x0500000f


	//   ....[28]....
        /*08cc*/ 	.word	0x0500000f


	//   ....[29]....
        /*08d0*/ 	.word	0x0500000f


	//   ....[30]....
        /*08d4*/ 	.word	0x0500000f


	//   ....[31]....
        /*08d8*/ 	.word	0x0500000f


	//   ....[32]....
        /*08dc*/ 	.word	0x0500000f


	//   ....[33]....
        /*08e0*/ 	.word	0x0500000f


	//   ....[34]....
        /*08e4*/ 	.word	0x0500000f


	//   ....[35]....
        /*08e8*/ 	.word	0x0500000f


	//   ....[36]....
        /*08ec*/ 	.word	0x0500000f


	//   ....[37]....
        /*08f0*/ 	.word	0x0500000f


	//   ....[38]....
        /*08f4*/ 	.word	0x0500000f


	//   ....[39]....
        /*08f8*/ 	.word	0x0500000f


	//   ....[40]....
        /*08fc*/ 	.word	0x0500000f


	//   ....[41]....
        /*0900*/ 	.word	0x0500000f


	//   ....[42]....
        /*0904*/ 	.word	0x0500000f


	//   ....[43]....
        /*0908*/ 	.word	0x0500000f


	//   ....[44]....
        /*090c*/ 	.word	0x0500000f


	//   ....[45]....
        /*0910*/ 	.word	0x0500000f


	//   ....[46]....
        /*0914*/ 	.word	0x0500000f


	//   ....[47]....
        /*0918*/ 	.word	0x0500000f


	//----- nvinfo : EIATTR_COOP_GROUP_INSTR_OFFSETS
	.align		4
.L_733:
        /*091c*/ 	.byte	0x04, 0x28
        /*091e*/ 	.short	(.L_735 - .L_734)


	//   ....[0]....
.L_734:
        /*0920*/ 	.word	0x00000060


	//   ....[1]....
        /*0924*/ 	.word	0x00000140


	//   ....[2]....
        /*0928*/ 	.word	0x00000190


	//   ....[3]....
        /*092c*/ 	.word	0x000003c0


	//   ....[4]....
        /*0930*/ 	.word	0x00000520


	//   ....[5]....
        /*0934*/ 	.word	0x00000640


	//   ....[6]....
        /*0938*/ 	.word	0x000007a0


	//   ....[7]....
        /*093c*/ 	.word	0x00003de0


	//   ....[8]....
        /*0940*/ 	.word	0x00003df0


	//   ....[9]....
        /*0944*/ 	.word	0x00005360


	//   ....[10]....
        /*0948*/ 	.word	0x00005370


	//   ....[11]....
        /*094c*/ 	.word	0x000073b0


	//   ....[12]....
        /*0950*/ 	.word	0x000073c0


	//   ....[13]....
        /*0954*/ 	.word	0x00008b30


	//   ....[14]....
        /*0958*/ 	.word	0x00008b40


	//   ....[15]....
        /*095c*/ 	.word	0x0000a440


	//   ....[16]....
        /*0960*/ 	.word	0x0000a450


	//   ....[17]....
        /*0964*/ 	.word	0x0000a6e0


	//   ....[18]....
        /*0968*/ 	.word	0x0000a6f0


	//   ....[19]....
        /*096c*/ 	.word	0x0000abe0


	//   ....[20]....
        /*0970*/ 	.word	0x0000ac00


	//   ....[21]....
        /*0974*/ 	.word	0x0000ae50


	//   ....[22]....
        /*0978*/ 	.word	0x0000ae70


	//   ....[23]....
        /*097c*/ 	.word	0x0000bcb0


	//   ....[24]....
        /*0980*/ 	.word	0x0000c3d0


	//   ....[25]....
        /*0984*/ 	.word	0x0000c3e0


	//   ....[26]....
        /*0988*/ 	.word	0x0000c3f0


	//   ....[27]....
        /*098c*/ 	.word	0x0000c400


	//   ....[28]....
        /*0990*/ 	.word	0x0000cc40


	//   ....[29]....
        /*0994*/ 	.word	0x0000cc50


	//   ....[30]....
        /*0998*/ 	.word	0x0000cc60


	//   ....[31]....
        /*099c*/ 	.word	0x0000cc70


	//   ....[32]....
        /*09a0*/ 	.word	0x0000fae0


	//   ....[33]....
        /*09a4*/ 	.word	0x0000faf0


	//   ....[34]....
        /*09a8*/ 	.word	0x0000fb00


	//   ....[35]....
        /*09ac*/ 	.word	0x0000fb10


	//   ....[36]....
        /*09b0*/ 	.word	0x00010130


	//   ....[37]....
        /*09b4*/ 	.word	0x00010140


	//   ....[38]....
        /*09b8*/ 	.word	0x00010150


	//   ....[39]....
        /*09bc*/ 	.word	0x00010160


	//   ....[40]....
        /*09c0*/ 	.word	0x00013bd0


	//   ....[41]....
        /*09c4*/ 	.word	0x00013e10


	//   ....[42]....
        /*09c8*/ 	.word	0x00014b20


	//   ....[43]....
        /*09cc*/ 	.word	0x00014c30


	//   ....[44]....
        /*09d0*/ 	.word	0x00015190


	//   ....[45]....
        /*09d4*/ 	.word	0x00015220


	//   ....[46]....
        /*09d8*/ 	.word	0x00017550


	//   ....[47]....
        /*09dc*/ 	.word	0x00017730


	//   ....[48]....
        /*09e0*/ 	.word	0x00018680


	//   ....[49]....
        /*09e4*/ 	.word	0x000187b0


	//   ....[50]....
        /*09e8*/ 	.word	0x00018da0


	//   ....[51]....
        /*09ec*/ 	.word	0x00018e00


	//   ....[52]....
        /*09f0*/ 	.word	0x0001b050


	//   ....[53]....
        /*09f4*/ 	.word	0x0001b080


	//   ....[54]....
        /*09f8*/ 	.word	0x0001b220


	//   ....[55]....
        /*09fc*/ 	.word	0x0001b250


	//   ....[56]....
        /*0a00*/ 	.word	0x0001d380


	//   ....[57]....
        /*0a04*/ 	.word	0x0001d530


	//   ....[58]....
        /*0a08*/ 	.word	0x0001e450


	//   ....[59]....
        /*0a0c*/ 	.word	0x0001e570


	//   ....[60]....
        /*0a10*/ 	.word	0x0001ebe0


	//   ....[61]....
        /*0a14*/ 	.word	0x0001ec40


	//   ....[62]....
        /*0a18*/ 	.word	0x0001fd10


	//   ....[63]....
        /*0a1c*/ 	.word	0x0001ff30


	//   ....[64]....
        /*0a20*/ 	.word	0x0001ffa0


	//   ....[65]....
        /*0a24*/ 	.word	0x0001ffb0


	//   ....[66]....
        /*0a28*/ 	.word	0x00021610


	//   ....[67]....
        /*0a2c*/ 	.word	0x00021620


	//   ....[68]....
        /*0a30*/ 	.word	0x00021630


	//   ....[69]....
        /*0a34*/ 	.word	0x00021640


	//   ....[70]....
        /*0a38*/ 	.word	0x00021f30


	//   ....[71]....
        /*0a3c*/ 	.word	0x00021f50


	//   ....[72]....
        /*0a40*/ 	.word	0x00022090


	//   ....[73]....
        /*0a44*/ 	.word	0x000220b0


	//   ....[74]....
        /*0a48*/ 	.word	0x000221b0


	//   ....[75]....
        /*0a4c*/ 	.word	0x000221d0


	//   ....[76]....
        /*0a50*/ 	.word	0x000222e0


	//   ....[77]....
        /*0a54*/ 	.word	0x00022300


	//   ....[78]....
        /*0a58*/ 	.word	0x000227d0


	//   ....[79]....
        /*0a5c*/ 	.word	0x00022810


	//   ....[80]....
        /*0a60*/ 	.word	0x00023150


	//   ....[81]....
        /*0a64*/ 	.word	0x00023160


	//   ....[82]....
        /*0a68*/ 	.word	0x00024100


	//   ....[83]....
        /*0a6c*/ 	.word	0x00024120


	//   ....[84]....
        /*0a70*/ 	.word	0x00024220


	//   ....[85]....
        /*0a74*/ 	.word	0x00024240


	//   ....[86]....
        /*0a78*/ 	.word	0x00024340


	//   ....[87]....
        /*0a7c*/ 	.word	0x00024360


	//   ....[88]....
        /*0a80*/ 	.word	0x00024470


	//   ....[89]....
        /*0a84*/ 	.word	0x00024490


	//   ....[90]....
        /*0a88*/ 	.word	0x00024620


	//   ....[91]....
        /*0a8c*/ 	.word	0x00024810


	//   ....[92]....
        /*0a90*/ 	.word	0x00024840


	//   ....[93]....
        /*0a94*/ 	.word	0x00024870


	//   ....[94]....
        /*0a98*/ 	.word	0x000248a0


	//   ....[95]....
        /*0a9c*/ 	.word	0x000248d0


	//   ....[96]....
        /*0aa0*/ 	.word	0x00024900


	//   ....[97]....
        /*0aa4*/ 	.word	0x00024a90


	//   ....[98]....
        /*0aa8*/ 	.word	0x00024ac0


	//   ....[99]....
        /*0aac*/ 	.word	0x00024af0


	//   ....[100]....
        /*0ab0*/ 	.word	0x00024b20


	//   ....[101]....
        /*0ab4*/ 	.word	0x00024b50


	//   ....[102]....
        /*0ab8*/ 	.word	0x00024b80


	//   ....[103]....
        /*0abc*/ 	.word	0x00024c10


	//   ....[104]....
        /*0ac0*/ 	.word	0x00024c40


	//   ....[105]....
        /*0ac4*/ 	.word	0x00024c50


	//   ....[106]....
        /*0ac8*/ 	.word	0x00024c90


	//   ....[107]....
        /*0acc*/ 	.word	0x00026420


	//   ....[108]....
        /*0ad0*/ 	.word	0x00028a70


	//   ....[109]....
        /*0ad4*/ 	.word	0x00028a90


	//   ....[110]....
        /*0ad8*/ 	.word	0x00028b40


	//   ....[111]....
        /*0adc*/ 	.word	0x00028b60


	//   ....[112]....
        /*0ae0*/ 	.word	0x00028c00


	//   ....[113]....
        /*0ae4*/ 	.word	0x00028c20


	//   ....[114]....
        /*0ae8*/ 	.word	0x00028cc0


	//   ....[115]....
        /*0aec*/ 	.word	0x00028ce0


	//   ....[116]....
        /*0af0*/ 	.word	0x00028d80


	//   ....[117]....
        /*0af4*/ 	.word	0x00028da0


	//   ....[118]....
        /*0af8*/ 	.word	0x00028db0


	//   ....[119]....
        /*0afc*/ 	.word	0x00028e40


	//   ....[120]....
        /*0b00*/ 	.word	0x00029570


	//   ....[121]....
        /*0b04*/ 	.word	0x000295a0


	//   ....[122]....
        /*0b08*/ 	.word	0x00029600


	//   ....[123]....
        /*0b0c*/ 	.word	0x00029660


	//   ....[124]....
        /*0b10*/ 	.word	0x000296a0


	//   ....[125]....
        /*0b14*/ 	.word	0x00029710


	//   ....[126]....
        /*0b18*/ 	.word	0x00029760


	//   ....[127]....
        /*0b1c*/ 	.word	0x000297c0


	//   ....[128]....
        /*0b20*/ 	.word	0x00029800


	//   ....[129]....
        /*0b24*/ 	.word	0x00029870


	//   ....[130]....
        /*0b28*/ 	.word	0x000298c0


	//   ....[131]....
        /*0b2c*/ 	.word	0x00029920


	//   ....[132]....
        /*0b30*/ 	.word	0x00029970


	//   ....[133]....
        /*0b34*/ 	.word	0x000299c0


	//   ....[134]....
        /*0b38*/ 	.word	0x000299e0


	//   ....[135]....
        /*0b3c*/ 	.word	0x00029a20


	//   ....[136]....
        /*0b40*/ 	.word	0x0002a1c0


	//   ....[137]....
        /*0b44*/ 	.word	0x0002a200


	//   ....[138]....
        /*0b48*/ 	.word	0x0002a210


	//   ....[139]....
        /*0b4c*/ 	.word	0x0002a270


	//   ....[140]....
        /*0b50*/ 	.word	0x0002a280


	//   ....[141]....
        /*0b54*/ 	.word	0x0002a2e0


	//   ....[142]....
        /*0b58*/ 	.word	0x0002a310


	//   ....[143]....
        /*0b5c*/ 	.word	0x0002a350


	//   ....[144]....
        /*0b60*/ 	.word	0x0002a380


	//   ....[145]....
        /*0b64*/ 	.word	0x0002a3c0


	//   ....[146]....
        /*0b68*/ 	.word	0x0002a3f0


	//   ....[147]....
        /*0b6c*/ 	.word	0x0002a430


	//   ....[148]....
        /*0b70*/ 	.word	0x0002a6b0


	//   ....[149]....
        /*0b74*/ 	.word	0x0002a6d0


	//   ....[150]....
        /*0b78*/ 	.word	0x0002a6e0


	//   ....[151]....
        /*0b7c*/ 	.word	0x0002a770


	//   ....[152]....
        /*0b80*/ 	.word	0x0002a780


	//   ....[153]....
        /*0b84*/ 	.word	0x0002a810


	//   ....[154]....
        /*0b88*/ 	.word	0x0002a820


	//   ....[155]....
        /*0b8c*/ 	.word	0x0002a8b0


	//   ....[156]....
        /*0b90*/ 	.word	0x0002a8c0


	//   ....[157]....
        /*0b94*/ 	.word	0x0002a950


	//   ....[158]....
        /*0b98*/ 	.word	0x0002a960


	//   ....[159]....
        /*0b9c*/ 	.word	0x0002a970


	//   ....[160]....
        /*0ba0*/ 	.word	0x0002af40


	//   ....[161]....
        /*0ba4*/ 	.word	0x0002af80


	//   ....[162]....
        /*0ba8*/ 	.word	0x0002afc0


	//   ....[163]....
        /*0bac*/ 	.word	0x0002aff0


	//   ....[164]....
        /*0bb0*/ 	.word	0x0002b080


	//   ....[165]....
        /*0bb4*/ 	.word	0x0002b0b0


	//   ....[166]....
        /*0bb8*/ 	.word	0x0002b120


	//   ....[167]....
        /*0bbc*/ 	.word	0x0002b150


	//   ....[168]....
        /*0bc0*/ 	.word	0x0002b1c0


	//   ....[169]....
        /*0bc4*/ 	.word	0x0002b1e0


	//   ....[170]....
        /*0bc8*/ 	.word	0x0002b220


	//   ....[171]....
        /*0bcc*/ 	.word	0x0002b270


	//   ....[172]....
        /*0bd0*/ 	.word	0x0002b690


	//   ....[173]....
        /*0bd4*/ 	.word	0x0002b6c0


	//   ....[174]....
        /*0bd8*/ 	.word	0x0002b720


	//   ....[175]....
        /*0bdc*/ 	.word	0x0002b750


	//   ....[176]....
        /*0be0*/ 	.word	0x0002b780


	//   ....[177]....
        /*0be4*/ 	.word	0x0002b7b0


	//   ....[178]....
        /*0be8*/ 	.word	0x0002b7e0


	//   ....[179]....
        /*0bec*/ 	.word	0x0002b810


	//   ....[180]....
        /*0bf0*/ 	.word	0x0002b9b0


	//   ....[181]....
        /*0bf4*/ 	.word	0x0002b9e0


	//   ....[182]....
        /*0bf8*/ 	.word	0x0002ba10


	//   ....[183]....
        /*0bfc*/ 	.word	0x0002ba40


	//   ....[184]....
        /*0c00*/ 	.word	0x0002ba70


	//   ....[185]....
        /*0c04*/ 	.word	0x0002baa0


	//   ....[186]....
        /*0c08*/ 	.word	0x0002bb60


	//   ....[187]....
        /*0c0c*/ 	.word	0x0002bb80


	//   ....[188]....
        /*0c10*/ 	.word	0x0002bba0


	//   ....[189]....
        /*0c14*/ 	.word	0x0002bc00


	//   ....[190]....
        /*0c18*/ 	.word	0x0002c620


	//   ....[191]....
        /*0c1c*/ 	.word	0x0002c960


	//   ....[192]....
        /*0c20*/ 	.word	0x0002c9f0


	//   ....[193]....
        /*0c24*/ 	.word	0x0002ca90


	//   ....[194]....
        /*0c28*/ 	.word	0x0002cb20


	//   ....[195]....
        /*0c2c*/ 	.word	0x0002cc10


	//   ....[196]....
        /*0c30*/ 	.word	0x0002cca0


	//   ....[197]....
        /*0c34*/ 	.word	0x0002cd40


	//   ....[198]....
        /*0c38*/ 	.word	0x0002cdd0


	//   ....[199]....
        /*0c3c*/ 	.word	0x0002cec0


	//   ....[200]....
        /*0c40*/ 	.word	0x0002cf50


	//   ....[201]....
        /*0c44*/ 	.word	0x0002cff0


	//   ....[202]....
        /*0c48*/ 	.word	0x0002d080


	//   ....[203]....
        /*0c4c*/ 	.word	0x0002d170


	//   ....[204]....
        /*0c50*/ 	.word	0x0002d200


	//   ....[205]....
        /*0c54*/ 	.word	0x0002d250


	//   ....[206]....
        /*0c58*/ 	.word	0x0002d2a0


	//   ....[207]....
        /*0c5c*/ 	.word	0x0002d340


	//   ....[208]....
        /*0c60*/ 	.word	0x0002d3d0


	//   ....[209]....
        /*0c64*/ 	.word	0x0002d420


	//   ....[210]....
        /*0c68*/ 	.word	0x0002d470


	//   ....[211]....
        /*0c6c*/ 	.word	0x0002d560


	//   ....[212]....
        /*0c70*/ 	.word	0x0002d5f0


	//   ....[213]....
        /*0c74*/ 	.word	0x0002d640


	//   ....[214]....
        /*0c78*/ 	.word	0x0002d690


	//   ....[215]....
        /*0c7c*/ 	.word	0x0002d730


	//   ....[216]....
        /*0c80*/ 	.word	0x0002d7c0


	//   ....[217]....
        /*0c84*/ 	.word	0x0002d810


	//   ....[218]....
        /*0c88*/ 	.word	0x0002d860


	//   ....[219]....
        /*0c8c*/ 	.word	0x0002dc00


	//   ....[220]....
        /*0c90*/ 	.word	0x0002dee0


	//   ....[221]....
        /*0c94*/ 	.word	0x0002dfd0


	//   ....[222]....
        /*0c98*/ 	.word	0x0002e070


	//   ....[223]....
        /*0c9c*/ 	.word	0x0002e0d0


	//   ....[224]....
        /*0ca0*/ 	.word	0x0002e1e0


	//   ....[225]....
        /*0ca4*/ 	.word	0x0002e250


	//   ....[226]....
        /*0ca8*/ 	.word	0x0002e360


	//   ....[227]....
        /*0cac*/ 	.word	0x0002e3d0


	//   ....[228]....
        /*0cb0*/ 	.word	0x0002e4e0


	//   ....[229]....
        /*0cb4*/ 	.word	0x0002e550


	//   ....[230]....
        /*0cb8*/ 	.word	0x0002e660


	//   ....[231]....
        /*0cbc*/ 	.word	0x0002e6d0


	//   ....[232]....
        /*0cc0*/ 	.word	0x0002e770


	//   ....[233]....
        /*0cc4*/ 	.word	0x0002e880


	//   ....[234]....
        /*0cc8*/ 	.word	0x0002e8f0


	//   ....[235]....
        /*0ccc*/ 	.word	0x0002e970


	//   ....[236]....
        /*0cd0*/ 	.word	0x0002ea40


	//   ....[237]....
        /*0cd4*/ 	.word	0x0002eac0


	//   ....[238]....
        /*0cd8*/ 	.word	0x0002eba0


	//   ....[239]....
        /*0cdc*/ 	.word	0x0002ec20


	//   ....[240]....
        /*0ce0*/ 	.word	0x0002ed00


	//   ....[241]....
        /*0ce4*/ 	.word	0x0002ed80


	//   ....[242]....
        /*0ce8*/ 	.word	0x0002ee60


	//   ....[243]....
        /*0cec*/ 	.word	0x0002eee0


	//   ....[244]....
        /*0cf0*/ 	.word	0x0002efc0


	//   ....[245]....
        /*0cf4*/ 	.word	0x0002f040


	//   ....[246]....
        /*0cf8*/ 	.word	0x0002f110


	//   ....[247]....
        /*0cfc*/ 	.word	0x0002f190


	//   ....[248]....
        /*0d00*/ 	.word	0x0002f250


	//   ....[249]....
        /*0d04*/ 	.word	0x0002f380


	//   ....[250]....
        /*0d08*/ 	.word	0x0002f460


	//   ....[251]....
        /*0d0c*/ 	.word	0x0002f4c0


	//   ....[252]....
        /*0d10*/ 	.word	0x0002f590


	//   ....[253]....
        /*0d14*/ 	.word	0x0002f5f0


	//   ....[254]....
        /*0d18*/ 	.word	0x0002f6c0


	//   ....[255]....
        /*0d1c*/ 	.word	0x0002f720


	//   ....[0]....
        /*0d20*/ 	.word	0x0002f7f0


	//   ....[1]....
        /*0d24*/ 	.word	0x0002f850


	//   ....[2]....
        /*0d28*/ 	.word	0x0002f920


	//   ....[3]....
        /*0d2c*/ 	.word	0x0002f980


	//   ....[4]....
        /*0d30*/ 	.word	0x0002fa60


	//   ....[5]....
        /*0d34*/ 	.word	0x0002fb50


	//   ....[6]....
        /*0d38*/ 	.word	0x0002fbf0


	//   ....[7]....
        /*0d3c*/ 	.word	0x0002fc50


	//   ....[8]....
        /*0d40*/ 	.word	0x0002fd50


	//   ....[9]....
        /*0d44*/ 	.word	0x0002fdb0


	//   ....[10]....
        /*0d48*/ 	.word	0x0002feb0


	//   ....[11]....
        /*0d4c*/ 	.word	0x0002ff10


	//   ....[12]....
        /*0d50*/ 	.word	0x00030010


	//   ....[13]....
        /*0d54*/ 	.word	0x00030070


	//   ....[14]....
        /*0d58*/ 	.word	0x00030170


	//   ....[15]....
        /*0d5c*/ 	.word	0x000301d0


	//   ....[16]....
        /*0d60*/ 	.word	0x000302a0


	//   ....[17]....
        /*0d64*/ 	.word	0x000303e0


	//   ....[18]....
        /*0d68*/ 	.word	0x00030490


	//   ....[19]....
        /*0d6c*/ 	.word	0x00030560


	//   ....[20]....
        /*0d70*/ 	.word	0x00030630


	//   ....[21]....
        /*0d74*/ 	.word	0x00030690


	//   ....[22]....
        /*0d78*/ 	.word	0x00030780


	//   ....[23]....
        /*0d7c*/ 	.word	0x000307e0


	//   ....[24]....
        /*0d80*/ 	.word	0x000308d0


	//   ....[25]....
        /*0d84*/ 	.word	0x00030930


	//   ....[26]....
        /*0d88*/ 	.word	0x00030a20


	//   ....[27]....
        /*0d8c*/ 	.word	0x00030a80


	//   ....[28]....
        /*0d90*/ 	.word	0x00030b60


	//   ....[29]....
        /*0d94*/ 	.word	0x00030bf0


	//   ....[30]....
        /*0d98*/ 	.word	0x00030c90


	//   ....[31]....
        /*0d9c*/ 	.word	0x00030e10


	//   ....[32]....
        /*0da0*/ 	.word	0x00030e80


	//   ....[33]....
        /*0da4*/ 	.word	0x00030ef0


	//   ....[34]....
        /*0da8*/ 	.word	0x00030f60


	//   ....[35]....
        /*0dac*/ 	.word	0x00030fd0


	//   ....[36]....
        /*0db0*/ 	.word	0x00031050


	//   ....[37]....
        /*0db4*/ 	.word	0x000310d0


	//   ....[38]....
        /*0db8*/ 	.word	0x00031160


	//   ....[39]....
        /*0dbc*/ 	.word	0x000311d0


	//   ....[40]....
        /*0dc0*/ 	.word	0x00031240


	//   ....[41]....
        /*0dc4*/ 	.word	0x000312b0


	//   ....[42]....
        /*0dc8*/ 	.word	0x00031330


	//   ....[43]....
        /*0dcc*/ 	.word	0x000313a0


	//   ....[44]....
        /*0dd0*/ 	.word	0x00031430


	//   ....[45]....
        /*0dd4*/ 	.word	0x00031490


	//   ....[46]....
        /*0dd8*/ 	.word	0x00031520


	//   ....[47]....
        /*0ddc*/ 	.word	0x00031650


	//----- nvinfo : EIATTR_REG_RECONFIG
	.align		4
.L_735:
        /*0de0*/ 	.byte	0x01, 0x54
	.zero		2


	//----- nvinfo : EIATTR_SYSCALL_OFFSETS
	.align		4
        /*0de4*/ 	.byte	0x04, 0x46
        /*0de6*/ 	.short	(.L_737 - .L_736)


	//   ....[0]....
.L_736:
        /*0de8*/ 	.word	0x000021b0


	//   ....[1]....
        /*0dec*/ 	.word	0x00002300


	//   ....[2]....
        /*0df0*/ 	.word	0x0000be20


	//   ....[3]....
        /*0df4*/ 	.word	0x0000c150


	//   ....[4]....
        /*0df8*/ 	.word	0x000280d0


	//   ....[5]....
        /*0dfc*/ 	.word	0x00028220


	//   ....[6]....
        /*0e00*/ 	.word	0x00028310


	//   ....[7]....
        /*0e04*/ 	.word	0x00029200


	//----- nvinfo : EIATTR_MBARRIER_INSTR_OFFSETS
	.align		4
.L_737:
        /*0e08*/ 	.byte	0x04, 0x39
        /*0e0a*/ 	.short	(.L_739 - .L_738)


	//   ....[0]....
.L_738:
        /*0e0c*/ 	.word	0x00000270
        /*0e10*/ 	.word	0x000000ff
        /*0e14*/ 	.word	0x00030800
        /*0e18*/ 	.short	0x0100
        /*0e1a*/ 	.byte	0x08
	.zero		1


	//   ....[1]....
        /*0e1c*/ 	.word	0x00000280
        /*0e20*/ 	.word	0x000000ff
        /*0e24*/ 	.word	0x00030820
        /*0e28*/ 	.short	0x0100
        /*0e2a*/ 	.byte	0x08
	.zero		1


	//   ....[2]....
        /*0e2c*/ 	.word	0x00000370
        /*0e30*/ 	.word	0x000000ff
        /*0e34*/ 	.word	0x00030830
        /*0e38*/ 	.short	0x0100
        /*0e3a*/ 	.byte	0x08
	.zero		1


	//   ....[3]....
        /*0e3c*/ 	.word	0x00000380
        /*0e40*/ 	.word	0x000000ff
        /*0e44*/ 	.word	0x00030840
        /*0e48*/ 	.short	0x0100
        /*0e4a*/ 	.byte	0x08
	.zero		1


	//   ....[4]....
        /*0e4c*/ 	.word	0x00000390
        /*0e50*/ 	.word	0x000000ff
        /*0e54*/ 	.word	0x00030838
        /*0e58*/ 	.short	0x0100
        /*0e5a*/ 	.byte	0x08
	.zero		1


	//   ....[5]....
        /*0e5c*/ 	.word	0x000003a0
        /*0e60*/ 	.word	0x000000ff
        /*0e64*/ 	.word	0x00030848
        /*0e68*/ 	.short	0x0100
        /*0e6a*/ 	.byte	0x08
	.zero		1


	//   ....[6]....
        /*0e6c*/ 	.word	0x000004d0
        /*0e70*/ 	.word	0x000000ff
        /*0e74*/ 	.word	0x00030850
        /*0e78*/ 	.short	0x0100
        /*0e7a*/ 	.byte	0x08
	.zero		1


	//   ....[7]....
        /*0e7c*/ 	.word	0x000004e0
        /*0e80*/ 	.word	0x000000ff
        /*0e84*/ 	.word	0x00030860
        /*0e88*/ 	.short	0x0100
        /*0e8a*/ 	.byte	0x08
	.zero		1


	//   ....[8]....
        /*0e8c*/ 	.word	0x000004f0
        /*0e90*/ 	.word	0x000000ff
        /*0e94*/ 	.word	0x00030858
        /*0e98*/ 	.short	0x0100
        /*0e9a*/ 	.byte	0x08
	.zero		1


	//   ....[9]....
        /*0e9c*/ 	.word	0x00000500
        /*0ea0*/ 	.word	0x000000ff
        /*0ea4*/ 	.word	0x00030868
        /*0ea8*/ 	.short	0x0100
        /*0eaa*/ 	.byte	0x08
	.zero		1


	//   ....[10]....
        /*0eac*/ 	.word	0x000005f0
        /*0eb0*/ 	.word	0x000000ff
        /*0eb4*/ 	.word	0x00030870
        /*0eb8*/ 	.short	0x0100
        /*0eba*/ 	.byte	0x06
	.zero		1


	//   ....[11]....
        /*0ebc*/ 	.word	0x00000600
        /*0ec0*/ 	.word	0x000000ff
        /*0ec4*/ 	.word	0x00030880
        /*0ec8*/ 	.short	0x0100
        /*0eca*/ 	.byte	0x06
	.zero		1


	//   ....[12]....
        /*0ecc*/ 	.word	0x00000610
        /*0ed0*/ 	.word	0x000000ff
        /*0ed4*/ 	.word	0x00030878
        /*0ed8*/ 	.short	0x0100
        /*0eda*/ 	.byte	0x06
	.zero		1


	//   ....[13]....
        /*0edc*/ 	.word	0x00000620
        /*0ee0*/ 	.word	0x000000ff
        /*0ee4*/ 	.word	0x00030888
        /*0ee8*/ 	.short	0x0100
        /*0eea*/ 	.byte	0x06
	.zero		1


	//   ....[14]....
        /*0eec*/ 	.word	0x00000750
        /*0ef0*/ 	.word	0x000000ff
        /*0ef4*/ 	.word	0x00030890
        /*0ef8*/ 	.short	0x0100
        /*0efa*/ 	.byte	0x08
	.zero		1


	//   ....[15]....
        /*0efc*/ 	.word	0x00000760
        /*0f00*/ 	.word	0x000000ff
        /*0f04*/ 	.word	0x000308a0
        /*0f08*/ 	.short	0x0100
        /*0f0a*/ 	.byte	0x08
	.zero		1


	//   ....[16]....
        /*0f0c*/ 	.word	0x00000770
        /*0f10*/ 	.word	0x000000ff
        /*0f14*/ 	.word	0x00030898
        /*0f18*/ 	.short	0x0100
        /*0f1a*/ 	.byte	0x08
	.zero		1


	//   ....[17]....
        /*0f1c*/ 	.word	0x00000780
        /*0f20*/ 	.word	0x000000ff
        /*0f24*/ 	.word	0x000308a8
        /*0f28*/ 	.short	0x0100
        /*0f2a*/ 	.byte	0x08
	.zero		1


	//   ....[18]....
        /*0f2c*/ 	.word	0x000008b0
        /*0f30*/ 	.word	0x000000ff
        /*0f34*/ 	.word	0x000308b0
        /*0f38*/ 	.short	0x0100
        /*0f3a*/ 	.byte	0x08
	.zero		1


	//   ....[19]....
        /*0f3c*/ 	.word	0x000008c0
        /*0f40*/ 	.word	0x000000ff
        /*0f44*/ 	.word	0x000308c0
        /*0f48*/ 	.short	0x0100
        /*0f4a*/ 	.byte	0x08
	.zero		1


	//   ....[20]....
        /*0f4c*/ 	.word	0x000008d0
        /*0f50*/ 	.word	0x000000ff
        /*0f54*/ 	.word	0x000308b8
        /*0f58*/ 	.short	0x0100
        /*0f5a*/ 	.byte	0x08
	.zero		1


	//   ....[21]....
        /*0f5c*/ 	.word	0x000008e0
        /*0f60*/ 	.word	0x000000ff
        /*0f64*/ 	.word	0x000308c8
        /*0f68*/ 	.short	0x0100
        /*0f6a*/ 	.byte	0x08
	.zero		1


	//   ....[22]....
        /*0f6c*/ 	.word	0x00003d90
        /*0f70*/ 	.word	0x00000056
        /*0f74*/ 	.word	0x00030890
        /*0f78*/ 	.short	0x010a
        /*0f7a*/ 	.byte	0x3f
	.zero		1


	//   ....[23]....
        /*0f7c*/ 	.word	0x00007340
        /*0f80*/ 	.word	0x00000056
        /*0f84*/ 	.word	0x00030890
        /*0f88*/ 	.short	0x010a
        /*0f8a*/ 	.byte	0x3f
	.zero		1


	//   ....[24]....
        /*0f8c*/ 	.word	0x0000a2a0
        /*0f90*/ 	.word	0x00000056
        /*0f94*/ 	.word	0x00030890
        /*0f98*/ 	.short	0x010a
        /*0f9a*/ 	.byte	0x3f
	.zero		1


	//   ....[25]....
        /*0f9c*/ 	.word	0x0000aa40
        /*0fa0*/ 	.word	0x0000000b
        /*0fa4*/ 	.word	0x00000000
        /*0fa8*/ 	.short	0x0101
        /*0faa*/ 	.byte	0x3f
	.zero		1


	//   ....[26]....
        /*0fac*/ 	.word	0x0000aa80
        /*0fb0*/ 	.word	0x00000056
        /*0fb4*/ 	.word	0x000308b0
        /*0fb8*/ 	.short	0x010a
        /*0fba*/ 	.byte	0x3f
	.zero		1


	//   ....[27]....
        /*0fbc*/ 	.word	0x0000b170
        /*0fc0*/ 	.word	0x00000056
        /*0fc4*/ 	.word	0x00000000
        /*0fc8*/ 	.short	0x0101
        /*0fca*/ 	.byte	0x3f
	.zero		1


	//   ....[28]....
        /*0fcc*/ 	.word	0x0000beb0
        /*0fd0*/ 	.word	0x00000011
        /*0fd4*/ 	.word	0x00030800
        /*0fd8*/ 	.short	0x010a
        /*0fda*/ 	.byte	0x3f
	.zero		1


	//   ....[29]....
        /*0fdc*/ 	.word	0x0000bf00
        /*0fe0*/ 	.word	0x00000011
        /*0fe4*/ 	.word	0x00030800
        /*0fe8*/ 	.short	0x010a
        /*0fea*/ 	.byte	0x3f
	.zero		1


	//   ....[30]....
        /*0fec*/ 	.word	0x0000d4e0
        /*0ff0*/ 	.word	0x00000011
        /*0ff4*/ 	.word	0x00030800
        /*0ff8*/ 	.short	0x010a
        /*0ffa*/ 	.byte	0x3f
	.zero		1


	//   ....[31]....
        /*0ffc*/ 	.word	0x000106a0
        /*1000*/ 	.word	0x00000011
        /*1004*/ 	.word	0x00030800
        /*1008*/ 	.short	0x010a
        /*100a*/ 	.byte	0x3f
	.zero		1


	//   ....[32]....
        /*100c*/ 	.word	0x00013180
        /*1010*/ 	.word	0x00000003
        /*1014*/ 	.word	0x00030830
        /*1018*/ 	.short	0x010a
        /*101a*/ 	.byte	0x3f
	.zero		1


	//   ....[33]....
        /*101c*/ 	.word	0x000131c0
        /*1020*/ 	.word	0x00000003
        /*1024*/ 	.word	0x00030830
        /*1028*/ 	.short	0x010a
        /*102a*/ 	.byte	0x3f
	.zero		1


	//   ....[34]....
        /*102c*/ 	.word	0x00013c00
        /*1030*/ 	.word	0x00000000
        /*1034*/ 	.word	0x00000000
        /*1038*/ 	.short	0x0101
        /*103a*/ 	.byte	0x3f
	.zero		1


	//   ....[35]....
        /*103c*/ 	.word	0x00016160
        /*1040*/ 	.word	0x00000000
        /*1044*/ 	.word	0x00030830
        /*1048*/ 	.short	0x010a
        /*104a*/ 	.byte	0x3f
	.zero		1


	//   ....[36]....
        /*104c*/ 	.word	0x000161e0
        /*1050*/ 	.word	0x00000000
        /*1054*/ 	.word	0x00030830
        /*1058*/ 	.short	0x010a
        /*105a*/ 	.byte	0x3f
	.zero		1


	//   ....[37]....
        /*105c*/ 	.word	0x000170c0
        /*1060*/ 	.word	0x00000014
        /*1064*/ 	.word	0x00030850
        /*1068*/ 	.short	0x010a
        /*106a*/ 	.byte	0x3f
	.zero		1


	//   ....[38]....
        /*106c*/ 	.word	0x00017110
        /*1070*/ 	.word	0x00000014
        /*1074*/ 	.word	0x00030850
        /*1078*/ 	.short	0x010a
        /*107a*/ 	.byte	0x3f
	.zero		1


	//   ....[39]....
        /*107c*/ 	.word	0x00017500
        /*1080*/ 	.word	0x00000000
        /*1084*/ 	.word	0x00000000
        /*1088*/ 	.short	0x0101
        /*108a*/ 	.byte	0x3f
	.zero		1


	//   ....[40]....
        /*108c*/ 	.word	0x00019620
        /*1090*/ 	.word	0x00000014
        /*1094*/ 	.word	0x00000000
        /*1098*/ 	.short	0x0101
        /*109a*/ 	.byte	0x3f
	.zero		1


	//   ....[41]....
        /*109c*/ 	.word	0x00019bc0
        /*10a0*/ 	.word	0x00000000
        /*10a4*/ 	.word	0x00030830
        /*10a8*/ 	.short	0x010a
        /*10aa*/ 	.byte	0x3f
	.zero		1


	//   ....[42]....
        /*10ac*/ 	.word	0x00019c40
        /*10b0*/ 	.word	0x00000000
        /*10b4*/ 	.word	0x00030830
        /*10b8*/ 	.short	0x010a
        /*10ba*/ 	.byte	0x3f
	.zero		1


	//   ....[43]....
        /*10bc*/ 	.word	0x0001ab20
        /*10c0*/ 	.word	0x0000000b
        /*10c4*/ 	.word	0x00030850
        /*10c8*/ 	.short	0x010a
        /*10ca*/ 	.byte	0x3f
	.zero		1


	//   ....[44]....
        /*10cc*/ 	.word	0x0001ab70
        /*10d0*/ 	.word	0x0000000b
        /*10d4*/ 	.word	0x00030850
        /*10d8*/ 	.short	0x010a
        /*10da*/ 	.byte	0x3f
	.zero		1


	//   ....[45]....
        /*10dc*/ 	.word	0x0001aec0
        /*10e0*/ 	.word	0x00000000
        /*10e4*/ 	.word	0x00000000
        /*10e8*/ 	.short	0x0101
        /*10ea*/ 	.byte	0x3f
	.zero		1


	//   ....[46]....
        /*10ec*/ 	.word	0x0001bc90
        /*10f0*/ 	.word	0x0000000b
        /*10f4*/ 	.word	0x00000000
        /*10f8*/ 	.short	0x0101
        /*10fa*/ 	.byte	0x3f
	.zero		1


	//   ....[47]....
        /*10fc*/ 	.word	0x0001bf60
        /*1100*/ 	.word	0x00000000
        /*1104*/ 	.word	0x00030830
        /*1108*/ 	.short	0x010a
        /*110a*/ 	.byte	0x3f
	.zero		1


	//   ....[48]....
        /*110c*/ 	.word	0x0001bfe0
        /*1110*/ 	.word	0x00000000
        /*1114*/ 	.word	0x00030830
        /*1118*/ 	.short	0x010a
        /*111a*/ 	.byte	0x3f
	.zero		1


	//   ....[49]....
        /*111c*/ 	.word	0x0001cec0
        /*1120*/ 	.word	0x0000000b
        /*1124*/ 	.word	0x00030850
        /*1128*/ 	.short	0x010a
        /*112a*/ 	.byte	0x3f
	.zero		1


	//   ....[50]....
        /*112c*/ 	.word	0x0001cf10
        /*1130*/ 	.word	0x0000000b
        /*1134*/ 	.word	0x00030850
        /*1138*/ 	.short	0x010a
        /*113a*/ 	.byte	0x3f
	.zero		1


	//   ....[51]....
        /*113c*/ 	.word	0x0001d320
        /*1140*/ 	.word	0x00000000
        /*1144*/ 	.word	0x00000000
        /*1148*/ 	.short	0x0101
        /*114a*/ 	.byte	0x3f
	.zero		1


	//   ....[52]....
        /*114c*/ 	.word	0x0001f3f0
        /*1150*/ 	.word	0x0000000b
        /*1154*/ 	.word	0x00000000
        /*1158*/ 	.short	0x0101
        /*115a*/ 	.byte	0x3f
	.zero		1


	//   ....[53]....
        /*115c*/ 	.word	0x0001fc10
        /*1160*/ 	.word	0x00000006
        /*1164*/ 	.word	0x00030850
        /*1168*/ 	.short	0x010a
        /*116a*/ 	.byte	0x3f
	.zero		1


	//   ....[54]....
        /*116c*/ 	.word	0x0001fcb0
        /*1170*/ 	.word	0x00000006
        /*1174*/ 	.word	0x00030850
        /*1178*/ 	.short	0x010a
        /*117a*/ 	.byte	0x3f
	.zero		1


	//   ....[55]....
        /*117c*/ 	.word	0x000201c0
        /*1180*/ 	.word	0x00000006
        /*1184*/ 	.word	0x00000000
        /*1188*/ 	.short	0x0101
        /*118a*/ 	.byte	0x3f
	.zero		1


	//   ....[56]....
        /*118c*/ 	.word	0x00021f20
        /*1190*/ 	.word	0x00000000
        /*1194*/ 	.word	0x00000000
        /*1198*/ 	.short	0x0101
        /*119a*/ 	.byte	0x3f
	.zero		1


	//   ....[57]....
        /*119c*/ 	.word	0x00022540
        /*11a0*/ 	.word	0x00000004
        /*11a4*/ 	.word	0x00000000
        /*11a8*/ 	.short	0x0101
        /*11aa*/ 	.byte	0x3f
	.zero		1


	//   ....[58]....
        /*11ac*/ 	.word	0x00026500
        /*11b0*/ 	.word	0x00000011
        /*11b4*/ 	.word	0x00030820
        /*11b8*/ 	.short	0x010a
        /*11ba*/ 	.byte	0x3f
	.zero		1


	//   ....[59]....
        /*11bc*/ 	.word	0x00026590
        /*11c0*/ 	.word	0x0000000c
        /*11c4*/ 	.word	0x000308a0
        /*11c8*/ 	.short	0x010a
        /*11ca*/ 	.byte	0x3f
	.zero		1


	//   ....[60]....
        /*11cc*/ 	.word	0x000269e0
        /*11d0*/ 	.word	0x0000000c
        /*11d4*/ 	.word	0x000308c0
        /*11d8*/ 	.short	0x010a
        /*11da*/ 	.byte	0x3f
	.zero		1


	//   ....[61]....
        /*11dc*/ 	.word	0x00026ef0
        /*11e0*/ 	.word	0x00000007
        /*11e4*/ 	.word	0x000308a0
        /*11e8*/ 	.short	0x010a
        /*11ea*/ 	.byte	0x3f
	.zero		1


	//   ....[62]....
        /*11ec*/ 	.word	0x00027330
        /*11f0*/ 	.word	0x00000007
        /*11f4*/ 	.word	0x000308c0
        /*11f8*/ 	.short	0x010a
        /*11fa*/ 	.byte	0x3f
	.zero		1


	//   ....[63]....
        /*11fc*/ 	.word	0x00028870
        /*1200*/ 	.word	0x00000007
        /*1204*/ 	.word	0x00030840
        /*1208*/ 	.short	0x010a
        /*120a*/ 	.byte	0x3f
	.zero		1


	//   ....[64]....
        /*120c*/ 	.word	0x00028f00
        /*1210*/ 	.word	0x00000007
        /*1214*/ 	.word	0x00030830
        /*1218*/ 	.short	0x0107
        /*121a*/ 	.byte	0x3f
	.zero		1


	//   ....[65]....
        /*121c*/ 	.word	0x00028fb0
        /*1220*/ 	.word	0x00000007
        /*1224*/ 	.word	0x00030830
        /*1228*/ 	.short	0x0101
        /*122a*/ 	.byte	0x3f
	.zero		1


	//   ....[66]....
        /*122c*/ 	.word	0x00029b30
        /*1230*/ 	.word	0x00000011
        /*1234*/ 	.word	0x00030800
        /*1238*/ 	.short	0x0107
        /*123a*/ 	.byte	0x3f
	.zero		1


	//   ....[67]....
        /*123c*/ 	.word	0x00029c40
        /*1240*/ 	.word	0x00000011
        /*1244*/ 	.word	0x00030800
        /*1248*/ 	.short	0x0101
        /*124a*/ 	.byte	0x3f
	.zero		1


	//   ....[68]....
        /*124c*/ 	.word	0x00029c60
        /*1250*/ 	.word	0x00000011
        /*1254*/ 	.word	0x00030820
        /*1258*/ 	.short	0x010a
        /*125a*/ 	.byte	0x3f
	.zero		1


	//   ....[69]....
        /*125c*/ 	.word	0x0002a020
        /*1260*/ 	.word	0x00000007
        /*1264*/ 	.word	0x00030840
        /*1268*/ 	.short	0x010a
        /*126a*/ 	.byte	0x3f
	.zero		1


	//   ....[70]....
        /*126c*/ 	.word	0x0002a4e0
        /*1270*/ 	.word	0x00000007
        /*1274*/ 	.word	0x00030830
        /*1278*/ 	.short	0x0107
        /*127a*/ 	.byte	0x3f
	.zero		1


	//   ....[71]....
        /*127c*/ 	.word	0x0002a590
        /*1280*/ 	.word	0x00000007
        /*1284*/ 	.word	0x00030830
        /*1288*/ 	.short	0x0101
        /*128a*/ 	.byte	0x3f
	.zero		1


	//   ....[72]....
        /*128c*/ 	.word	0x0002a5f0
        /*1290*/ 	.word	0x00000006
        /*1294*/ 	.word	0x00030860
        /*1298*/ 	.short	0x010a
        /*129a*/ 	.byte	0x3f
	.zero		1


	//   ....[73]....
        /*129c*/ 	.word	0x0002ab60
        /*12a0*/ 	.word	0x00000006
        /*12a4*/ 	.word	0x00030850
        /*12a8*/ 	.short	0x0107
        /*12aa*/ 	.byte	0x3f
	.zero		1


	//   ....[74]....
        /*12ac*/ 	.word	0x0002ac80
        /*12b0*/ 	.word	0x00000006
        /*12b4*/ 	.word	0x00030850
        /*12b8*/ 	.short	0x0101
        /*12ba*/ 	.byte	0x3f
	.zero		1


	//   ....[75]....
        /*12bc*/ 	.word	0x0002ae90
        /*12c0*/ 	.word	0x00000000
        /*12c4*/ 	.word	0x00030860
        /*12c8*/ 	.short	0x010a
        /*12ca*/ 	.byte	0x3f
	.zero		1


	//   ....[76]....
        /*12cc*/ 	.word	0x0002b3a0
        /*12d0*/ 	.word	0x00000000
        /*12d4*/ 	.word	0x00030850
        /*12d8*/ 	.short	0x0107
        /*12da*/ 	.byte	0x3f
	.zero		1


	//   ....[77]....
        /*12dc*/ 	.word	0x0002b460
        /*12e0*/ 	.word	0x00000000
        /*12e4*/ 	.word	0x00030850
        /*12e8*/ 	.short	0x0101
        /*12ea*/ 	.byte	0x3f
	.zero		1


	//   ....[78]....
        /*12ec*/ 	.word	0x0002c5a0
        /*12f0*/ 	.word	0x00000005
        /*12f4*/ 	.word	0x00030820
        /*12f8*/ 	.short	0x010a
        /*12fa*/ 	.byte	0x3f
	.zero		1


	//   ....[79]....
        /*12fc*/ 	.word	0x0002c730
        /*1300*/ 	.word	0x00000003
        /*1304*/ 	.word	0x00030840
        /*1308*/ 	.short	0x010a
        /*130a*/ 	.byte	0x3f
	.zero		1


	//   ....[80]....
        /*130c*/ 	.word	0x0002c7d0
        /*1310*/ 	.word	0x00000017
        /*1314*/ 	.word	0x00030840
        /*1318*/ 	.short	0x010a
        /*131a*/ 	.byte	0x3f
	.zero		1


	//   ....[81]....
        /*131c*/ 	.word	0x0002c810
        /*1320*/ 	.word	0x00000003
        /*1324*/ 	.word	0x00030860
        /*1328*/ 	.short	0x010a
        /*132a*/ 	.byte	0x3f
	.zero		1


	//   ....[82]....
        /*132c*/ 	.word	0x0002c850
        /*1330*/ 	.word	0x00000017
        /*1334*/ 	.word	0x00030860
        /*1338*/ 	.short	0x010a
        /*133a*/ 	.byte	0x3f
	.zero		1


	//   ....[83]....
        /*133c*/ 	.word	0x0002c8b0
        /*1340*/ 	.word	0x00000056
        /*1344*/ 	.word	0x00030890
        /*1348*/ 	.short	0x010a
        /*134a*/ 	.byte	0x3f
	.zero		1


	//   ....[84]....
        /*134c*/ 	.word	0x0002cb60
        /*1350*/ 	.word	0x00000056
        /*1354*/ 	.word	0x00030890
        /*1358*/ 	.short	0x010a
        /*135a*/ 	.byte	0x3f
	.zero		1


	//   ....[85]....
        /*135c*/ 	.word	0x0002ce10
        /*1360*/ 	.word	0x00000056
        /*1364*/ 	.word	0x00030890
        /*1368*/ 	.short	0x010a
        /*136a*/ 	.byte	0x3f
	.zero		1


	//   ....[86]....
        /*136c*/ 	.word	0x0002d0c0
        /*1370*/ 	.word	0x00000056
        /*1374*/ 	.word	0x000308b0
        /*1378*/ 	.short	0x010a
        /*137a*/ 	.byte	0x3f
	.zero		1


	//   ....[87]....
        /*137c*/ 	.word	0x0002d4b0
        /*1380*/ 	.word	0x00000011
        /*1384*/ 	.word	0x00030800
        /*1388*/ 	.short	0x010a
        /*138a*/ 	.byte	0x3f
	.zero		1


	//   ....[88]....
        /*138c*/ 	.word	0x0002d8a0
        /*1390*/ 	.word	0x00000011
        /*1394*/ 	.word	0x00030800
        /*1398*/ 	.short	0x010a
        /*139a*/ 	.byte	0x3f
	.zero		1


	//   ....[89]....
        /*139c*/ 	.word	0x0002d8f0
        /*13a0*/ 	.word	0x00000003
        /*13a4*/ 	.word	0x00030830
        /*13a8*/ 	.short	0x010a
        /*13aa*/ 	.byte	0x3f
	.zero		1


	//   ....[90]....
        /*13ac*/ 	.word	0x0002d940
        /*13b0*/ 	.word	0x00000000
        /*13b4*/ 	.word	0x00030830
        /*13b8*/ 	.short	0x010a
        /*13ba*/ 	.byte	0x3f
	.zero		1


	//   ....[91]....
        /*13bc*/ 	.word	0x0002d990
        /*13c0*/ 	.word	0x00000014
        /*13c4*/ 	.word	0x00030850
        /*13c8*/ 	.short	0x010a
        /*13ca*/ 	.byte	0x3f
	.zero		1


	//   ....[92]....
        /*13cc*/ 	.word	0x0002d9e0
        /*13d0*/ 	.word	0x00000000
        /*13d4*/ 	.word	0x00030830
        /*13d8*/ 	.short	0x010a
        /*13da*/ 	.byte	0x3f
	.zero		1


	//   ....[93]....
        /*13dc*/ 	.word	0x0002da30
        /*13e0*/ 	.word	0x0000000b
        /*13e4*/ 	.word	0x00030850
        /*13e8*/ 	.short	0x010a
        /*13ea*/ 	.byte	0x3f
	.zero		1


	//   ....[94]....
        /*13ec*/ 	.word	0x0002da80
        /*13f0*/ 	.word	0x00000000
        /*13f4*/ 	.word	0x00030830
        /*13f8*/ 	.short	0x010a
        /*13fa*/ 	.byte	0x3f
	.zero		1


	//   ....[95]....
        /*13fc*/ 	.word	0x0002dad0
        /*1400*/ 	.word	0x0000000b
        /*1404*/ 	.word	0x00030850
        /*1408*/ 	.short	0x010a
        /*140a*/ 	.byte	0x3f
	.zero		1


	//   ....[96]....
        /*140c*/ 	.word	0x0002db20
        /*1410*/ 	.word	0x00000006
        /*1414*/ 	.word	0x00030850
        /*1418*/ 	.short	0x010a
        /*141a*/ 	.byte	0x3f
	.zero		1


	//   ....[97]....
        /*141c*/ 	.word	0x0002dcc0
        /*1420*/ 	.word	0x00000011
        /*1424*/ 	.word	0x00030820
        /*1428*/ 	.short	0x010a
        /*142a*/ 	.byte	0x3f
	.zero		1


	//   ....[98]....
        /*142c*/ 	.word	0x0002dd10
        /*1430*/ 	.word	0x0000000c
        /*1434*/ 	.word	0x000308a0
        /*1438*/ 	.short	0x010a
        /*143a*/ 	.byte	0x3f
	.zero		1


	//   ....[99]....
        /*143c*/ 	.word	0x0002dd60
        /*1440*/ 	.word	0x0000000c
        /*1444*/ 	.word	0x000308c0
        /*1448*/ 	.short	0x010a
        /*144a*/ 	.byte	0x3f
	.zero		1


	//   ....[100]....
        /*144c*/ 	.word	0x0002ddb0
        /*1450*/ 	.word	0x00000007
        /*1454*/ 	.word	0x000308a0
        /*1458*/ 	.short	0x010a
        /*145a*/ 	.byte	0x3f
	.zero		1


	//   ....[101]....
        /*145c*/ 	.word	0x0002de00
        /*1460*/ 	.word	0x00000007
        /*1464*/ 	.word	0x000308c0
        /*1468*/ 	.short	0x010a
        /*146a*/ 	.byte	0x3f
	.zero		1


	//   ....[102]....
        /*146c*/ 	.word	0x0002df20
        /*1470*/ 	.word	0x00000007
        /*1474*/ 	.word	0x00030840
        /*1478*/ 	.short	0x010a
        /*147a*/ 	.byte	0x3f
	.zero		1


	//   ....[103]....
        /*147c*/ 	.word	0x0002f280
        /*1480*/ 	.word	0x00000011
        /*1484*/ 	.word	0x00030820
        /*1488*/ 	.short	0x010a
        /*148a*/ 	.byte	0x3f
	.zero		1


	//   ....[104]....
        /*148c*/ 	.word	0x0002f2d0
        /*1490*/ 	.word	0x00000007
        /*1494*/ 	.word	0x00030840
        /*1498*/ 	.short	0x010a
        /*149a*/ 	.byte	0x3f
	.zero		1


	//   ....[105]....
        /*149c*/ 	.word	0x0002faa0
        /*14a0*/ 	.word	0x00000006
        /*14a4*/ 	.word	0x00030860
        /*14a8*/ 	.short	0x010a
        /*14aa*/ 	.byte	0x3f
	.zero		1


	//   ....[106]....
        /*14ac*/ 	.word	0x00030330
        /*14b0*/ 	.word	0x00000000
        /*14b4*/ 	.word	0x00030860
        /*14b8*/ 	.short	0x010a
        /*14ba*/ 	.byte	0x3f
	.zero		1


	//   ....[107]....
        /*14bc*/ 	.word	0x00031570
        /*14c0*/ 	.word	0x00000005
        /*14c4*/ 	.word	0x00030820
        /*14c8*/ 	.short	0x010a
        /*14ca*/ 	.byte	0x3f
	.zero		1


	//   ....[108]....
        /*14cc*/ 	.word	0x00031710
        /*14d0*/ 	.word	0x00000003
        /*14d4*/ 	.word	0x00030840
        /*14d8*/ 	.short	0x010a
        /*14da*/ 	.byte	0x3f
	.zero		1


	//   ....[109]....
        /*14dc*/ 	.word	0x00031760
        /*14e0*/ 	.word	0x00000017
        /*14e4*/ 	.word	0x00030840
        /*14e8*/ 	.short	0x010a
        /*14ea*/ 	.byte	0x3f
	.zero		1


	//   ....[110]....
        /*14ec*/ 	.word	0x000317b0
        /*14f0*/ 	.word	0x00000003
        /*14f4*/ 	.word	0x00030860
        /*14f8*/ 	.short	0x010a
        /*14fa*/ 	.byte	0x3f
	.zero		1


	//----- nvinfo : EIATTR_NUM_MBARRIERS
	.align		4
.L_739:
        /*14fc*/ 	.byte	0x03, 0x38
        /*14fe*/ 	.short	0x0016


	//----- nvinfo : EIATTR_EXIT_INSTR_OFFSETS
	.align		4
        /*1500*/ 	.byte	0x04, 0x1c
        /*1502*/ 	.short	(.L_741 - .L_740)


	//   ....[0]....
.L_740:
        /*1504*/ 	.word	0x0002c8a0


	//----- nvinfo : EIATTR_MAX_THREADS
	.align		4
.L_741:
        /*1508*/ 	.byte	0x04, 0x05
        /*150a*/ 	.short	(.L_743 - .L_742)
.L_742:
        /*150c*/ 	.word	0x00000180
        /*1510*/ 	.word	0x00000001
        /*1514*/ 	.word	0x00000001


	//----- nvinfo : EIATTR_CRS_STACK_SIZE
	.align		4
.L_743:
        /*1518*/ 	.byte	0x04, 0x1e
        /*151a*/ 	.short	(.L_745 - .L_744)
.L_744:
        /*151c*/ 	.word	0x00000000


	//----- nvinfo : EIATTR_CBANK_PARAM_SIZE
	.align		4
.L_745:
        /*1520*/ 	.byte	0x03, 0x19
        /*1522*/ 	.short	0x0af0


	//----- nvinfo : EIATTR_PARAM_CBANK
	.align		4
        /*1524*/ 	.byte	0x04, 0x0a
        /*1526*/ 	.short	(.L_747 - .L_746)
	.align		4
.L_746:
        /*1528*/ 	.word	index@(.nv.constant0._ZN7cutlass13device_kernelIN5flash11enable_sm90INS1_16FlashAttnFwdSm90INS1_25CollectiveMainloopFwdSm90ILi2EN4cute5tupleIJNS5_1CILi1EEES8_S8_EEENS6_IJNS7_ILi128EEENS7_ILi96EEENS7_ILi192EEEEEELi192ENS_6half_tEfNS_4arch4Sm90ELb0ELb1ELb0ELb1ELb1ELb1ELb0ELb1ELb1ELb1ELb1ELb0EEENS1_21CollectiveEpilogueFwdINS6_IJSA_SC_SB_EEES9_SE_SG_Li256ELb1ELb1ELb1ELb0EEENS1_36VarlenDynamicPersistentTileSchedulerILi128ELi96ELi256ELi128ELb1ELb1ELb1ELb1ELb0ELb1EEEEEEEEEvNT_6ParamsE)
        /*152c*/ 	.short	0x0210
        /*152e*/ 	.short	0x0af0


	//----- nvinfo : EIATTR_SW_WAR
	.align		4
.L_747:
        /*1530*/ 	.byte	0x04, 0x36
        /*1532*/ 	.short	(.L_749 - .L_748)
.L_748:
        /*1534*/ 	.word	0x00000008
.L_749:


//--------------------- .nv.info._ZN7cutlass13device_kernelIN5flash11enable_sm90INS1_16FlashAttnFwdSm90INS1_25CollectiveMainloopFwdSm90ILi2EN4cute5tupleIJNS5_1CILi1EEES8_S8_EEENS6_IJNS7_ILi128EEENS7_ILi96EEENS7_ILi192EEEEEELi192ENS_6half_tEfNS_4arch4Sm90ELb1ELb0ELb0ELb0ELb1ELb0ELb0ELb1ELb1ELb1ELb1ELb0EEENS1_21CollectiveEpilogueFwdINS6_IJSA_SC_SB_EEES9_SE_SG_Li256ELb0ELb1ELb1ELb0EEENS1_19SingleTileSchedulerILb0ELb1ELb1ELi128EEEEEEEEEvNT_6ParamsE --------------------------
	.section	.nv.info._ZN7cutlass13device_kernelIN5flash11enable_sm90INS1_16FlashAttnFwdSm90INS1_25CollectiveMainloopFwdSm90ILi2EN4cute5tupleIJNS5_1CILi1EEES8_S8_EEENS6_IJNS7_ILi128EEENS7_ILi96EEENS7_ILi192EEEEEELi192ENS_6half_tEfNS_4arch4Sm90ELb1ELb0ELb0ELb0ELb1ELb0ELb0ELb1ELb1ELb1ELb1ELb0EEENS1_21CollectiveEpilogueFwdINS6_IJSA_SC_SB_EEES9_SE_SG_Li256ELb0ELb1ELb1ELb0EEENS1_19SingleTileSchedulerILb0ELb1ELb1ELi128EEEEEEEEEvNT_6ParamsE,"",@"SHT_CUDA_INFO"
	.sectionflags	@""
	.align	4


	//----- nvinfo : EIATTR_CUDA_API_VERSION
	.align		4
        /*0000*/ 	.byte	0x04, 0x37
        /*0002*/ 	.short	(.L_751 - .L_750)
.L_750:
        /*0004*/ 	.word	0x00000082


	//----- nvinfo : EIATTR_KPARAM_INFO
	.align		4
.L_751:
        /*0008*/ 	.byte	0x04, 0x17
        /*000a*/ 	.short	(.L_753 - .L_752)
.L_752:
        /*000c*/ 	.word	0x00000000
        /*0010*/ 	.short	0x0000
        /*0012*/ 	.short	0x0070
        /*0014*/ 	.byte	0x00, 0xf0, 0x01, 0x28


	//----- nvinfo : EIATTR_SPARSE_MMA_MASK
	.align		4
.L_753:
        /*0018*/ 	.byte	0x03, 0x50
        /*001a*/ 	.short	0x0000


	//----- nvinfo : EIATTR_MAXREG_COUNT
	.align		4
        /*001c*/ 	.byte	0x03, 0x1b
        /*001e*/ 	.short	0x00a8


	//----- nvinfo : EIATTR_NUM_BARRIERS
	.align		4
        /*0020*/ 	.byte	0x02, 0x4c
        /*0022*/ 	.byte	0x09
	.zero		1


	//----- nvinfo : EIATTR_EXTERNS
	.align		4
        /*0024*/ 	.byte	0x04, 0x0f
        /*0026*/ 	.short	(.L_755 - .L_754)


	//   ....[0]....
	.align		4
.L_754:
        /*0028*/ 	.word	index@(__assertfail)


	//----- nvinfo : EIATTR_ANNOTATIONS
	.align		4
.L_755:
        /*002c*/ 	.byte	0x04, 0x55
        /*002e*/ 	.short	(.L_757 - .L_756)


	//   ....[0]....
.L_756:
        /*0030*/ 	.word	0x00000001
        /*0034*/ 	.byte	0xb0, 0x08, 0x00, 0x00, 0x01, 0x00, 0x00, 0x00, 0xd0, 0x14, 0x00, 0x00, 0x01, 0x00, 0x00, 0x00
        /*0044*/ 	.byte	0xc0, 0xb9, 0x00, 0x00, 0x01, 0x00, 0x00, 0x00, 0xf0, 0xba, 0x00, 0x00, 0x01, 0x00, 0x00, 0x00
        /*0054*/ 	.byte	0xf0, 0xcf, 0x00, 0x00, 0x01, 0x00, 0x00, 0x00, 0x40, 0xe7, 0x00, 0x00


	//----- nvinfo : EIATTR_MERCURY_ISA_VERSION
	.align		4
.L_757:
        /*0060*/ 	.byte	0x03, 0x5f
        /*0062*/ 	.short	0x0101


	//----- nvinfo : EIATTR_INT_WARP_WIDE_INSTR_OFFSETS
	.align		4
        /*0064*/ 	.byte	0x04, 0x31
        /*0066*/ 	.short	(.L_759 - .L_758)


	//   ....[0]....
.L_758:
        /*0068*/ 	.word	0x000000c0


	//   ....[1]....
        /*006c*/ 	.word	0x000000d0


	//   ....[2]....
        /*0070*/ 	.word	0x00000170


	//----- nvinfo : EIATTR_COOP_GROUP_MASK_REGIDS
	.align		4
.L_759:
        /*0074*/ 	.byte	0x04, 0x29
        /*0076*/ 	.short	(.L_761 - .L_760)


	//   ....[0]....
.L_760:
        /*0078*/ 	.word	0xffffffff


	//   ....[1]....
        /*007c*/ 	.word	0xffffffff


	//   ....[2]....
        /*0080*/ 	.word	0xffffffff


	//   ....[3]....
        /*0084*/ 	.word	0xffffffff


	//   ....[4]....
        /*0088*/ 	.word	0xffffffff


	//   ....[5]....
        /*008c*/ 	.word	0xffffffff


	//   ....[6]....
        /*0090*/ 	.word	0xffffffff


	//   ....[7]....
        /*0094*/ 	.word	0xffffffff


	//   ....[8]....
        /*0098*/ 	.word	0xffffffff


	//   ....[9]....
        /*009c*/ 	.word	0xffffffff


	//   ....[10]....
        /*00a0*/ 	.word	0xffffffff


	//   ....[11]....
        /*00a4*/ 	.word	0xffffffff


	//   ....[12]....
        /*00a8*/ 	.word	0xffffffff


	//   ....[13]....
        /*00ac*/ 	.word	0xffffffff


	//   ....[14]....
        /*00b0*/ 	.word	0xffffffff


	//   ....[15]....
        /*00b4*/ 	.word	0xffffffff


	//   ....[16]....
        /*00b8*/ 	.word	0xffffffff


	//   ....[17]....
        /*00bc*/ 	.word	0xffffffff


	//   ....[18]....
        /*00c0*/ 	.word	0xffffffff


	//   ....[19]....
        /*00c4*/ 	.word	0xffffffff


	//   ....[20]....
        /*00c8*/ 	.word	0xffffffff


	//   ....[21]....
        /*00cc*/ 	.word	0xffffffff


	//   ....[22]....
        /*00d0*/ 	.word	0xffffffff


	//   ....[23]....
        /*00d4*/ 	.word	0xffffffff


	//   ....[24]....
        /*00d8*/ 	.word	0xffffffff


	//   ....[25]....
        /*00dc*/ 	.word	0xffffffff


	//   ....[26]....
        /*00e0*/ 	.word	0xffffffff


	//   ....[27]....
        /*00e4*/ 	.word	0xffffffff


	//   ....[28]....
        /*00e8*/ 	.word	0xffffffff


	//   ....[29]....
        /*00ec*/ 	.word	0xffffffff


	//   ....[30]....
        /*00f0*/ 	.word	0xffffffff


	//   ....[31]....
        /*00f4*/ 	.word	0xffffffff


	//   ....[32]....
        /*00f8*/ 	.word	0xffffffff


	//   ....[33]....
        /*00fc*/ 	.word	0xffffffff


	//   ....[34]....
        /*0100*/ 	.word	0xffffffff


	//   ....[35]....
        /*0104*/ 	.word	0xffffffff


	//   ....[36]....
        /*0108*/ 	.word	0xffffffff


	//   ....[37]....
        /*010c*/ 	.word	0xffffffff


	//   ....[38]....
        /*0110*/ 	.word	0xffffffff


	//   ....[39]....
        /*0114*/ 	.word	0xffffffff


	//   ....[40]....
        /*0118*/ 	.word	0xffffffff


	//   ....[41]....
        /*011c*/ 	.word	0xffffffff


	//   ....[42]....
        /*0120*/ 	.word	0xffffffff


	//   ....[43]....
        /*0124*/ 	.word	0xffffffff


	//   ....[44]....
        /*0128*/ 	.word	0xffffffff


	//   ....[45]....
        /*012c*/ 	.word	0xffffffff


	//   ....[46]....
        /*0130*/ 	.word	0xffffffff


	//   ....[47]....
        /*0134*/ 	.word	0xffffffff


	//   ....[48]....
        /*0138*/ 	.word	0xffffffff


	//   ....[49]....
        /*013c*/ 	.word	0xffffffff


	//   ....[50]....
        /*0140*/ 	.word	0xffffffff


	//   ....[51]....
        /*0144*/ 	.word	0xffffffff


	//   ....[52]....
        /*0148*/ 	.word	0xffffffff


	//   ....[53]....
        /*014c*/ 	.word	0xffffffff


	//   ....[54]....
        /*0150*/ 	.word	0xffffffff


	//   ....[55]....
        /*0154*/ 	.word	0xffffffff


	//   ....[56]....
        /*0158*/ 	.word	0xffffffff


	//   ....[57]....
        /*015c*/ 	.word	0xffffffff


	//   ....[58]....
        /*0160*/ 	.word	0xffffffff


	//   ....[59]....
        /*0164*/ 	.word	0xffffffff


	//   ....[60]....
        /*0168*/ 	.word	0xffffffff


	//   ....[61]....
        /*016c*/ 	.word	0xffffffff


	//   ....[62]....
        /*0170*/ 	.word	0xffffffff


	//   ....[63]....
        /*0174*/ 	.word	0xffffffff


	//   ....[64]....
        /*0178*/ 	.word	0xffffffff


	//   ....[65]....
        /*017c*/ 	.word	0xffffffff


	//   ....[66]....
        /*0180*/ 	.word	0xffffffff


	//   ....[67]....
        /*0184*/ 	.word	0xffffffff


	//   ....[68]....
        /*0188*/ 	.word	0xffffffff


	//   ....[69]....
        /*018c*/ 	.word	0xffffffff


	//   ....[70]....
        /*0190*/ 	.word	0xffffffff


	//   ....[71]....
        /*0194*/ 	.word	0xffffffff


	//   ....[72]....
        /*0198*/ 	.word	0xffffffff


	//   ....[73]....
        /*019c*/ 	.word	0xffffffff


	//   ....[74]....
        /*01a0*/ 	.word	0xffffffff


	//   ....[75]....
        /*01a4*/ 	.word	0xffffffff


	//   ....[76]....
        /*01a8*/ 	.word	0xffffffff


	//   ....[77]....
        /*01ac*/ 	.word	0xffffffff


	//   ....[78]....
        /*01b0*/ 	.word	0xffffffff


	//   ....[79]....
        /*01b4*/ 	.word	0xffffffff


	//   ....[80]....
        /*01b8*/ 	.word	0xffffffff


	//   ....[81]....
        /*01bc*/ 	.word	0xffffffff


	//   ....[82]....
        /*01c0*/ 	.word	0xffffffff


	//   ....[83]....
        /*01c4*/ 	.word	0xffffffff


	//   ....[84]....
        /*01c8*/ 	.word	0xffffffff


	//   ....[85]....
        /*01cc*/ 	.word	0xffffffff


	//   ....[86]....
        /*01d0*/ 	.word	0xffffffff


	//   ....[87]....
        /*01d4*/ 	.word	0xffffffff


	//   ....[88]....
        /*01d8*/ 	.word	0xffffffff


	//   ....[89]....
        /*01dc*/ 	.word	0xffffffff


	//   ....[90]....
        /*01e0*/ 	.word	0xffffffff


	//   ....[91]....
        /*01e4*/ 	.word	0xffffffff


	//   ....[92]....
        /*01e8*/ 	.word	0xffffffff


	//   ....[93]....
        /*01ec*/ 	.word	0xffffffff


	//   ....[94]....
        /*01f0*/ 	.word	0xffffffff


	//   ....[95]....
        /*01f4*/ 	.word	0xffffffff


	//   ....[96]....
        /*01f8*/ 	.word	0xffffffff


	//   ....[97]....
        /*01fc*/ 	.word	0xffffffff


	//   ....[98]....
        /*0200*/ 	.word	0xffffffff


	//   ....[99]....
        /*0204*/ 	.word	0xffffffff


	//   ....[100]....
        /*0208*/ 	.word	0xffffffff


	//   ....[101]....
        /*020c*/ 	.word	0x0500000f


	//   ....[102]....
        /*0210*/ 	.word	0x0500000f


	//   ....[103]....
        /*0214*/ 	.word	0x0500000f


	//   ....[104]....
        /*0218*/ 	.word	0x0500000f


	//   ....[105]....
        /*021c*/ 	.word	0x0500000f


	//   ....[106]....
        /*0220*/ 	.word	0x0500000f


	//   ....[107]....
        /*0224*/ 	.word	0x0500000f


	//   ....[108]....
        /*0228*/ 	.word	0x0500000f


	//   ....[109]....
        /*022c*/ 	.word	0x0500000f


	//   ....[110]....
        /*0230*/ 	.word	0x0500000f


	//   ....[111]....
        /*0234*/ 	.word	0x0500000f


	//   ....[112]....
        /*0238*/ 	.word	0x0500000f


	//   ....[113]....
        /*023c*/ 	.word	0x0500000f


	//   ....[114]....
        /*0240*/ 	.word	0x0500000f


	//   ....[115]....
        /*0244*/ 	.word	0x0500000f


	//   ....[116]....
        /*0248*/ 	.word	0x0500000f


	//   ....[117]....
        /*024c*/ 	.word	0x0500000f


	//   ....[118]....
        /*0250*/ 	.word	0x0500000f


	//   ....[119]....
        /*0254*/ 	.word	0x0500000f


	//   ....[120]....
        /*0258*/ 	.word	0x0500000f


	//   ....[121]....
        /*025c*/ 	.word	0x0500000f


	//   ....[122]....
        /*0260*/ 	.word	0x0500000f


	//   ....[123]....
        /*0264*/ 	.word	0x0500000f


	//   ....[124]....
        /*0268*/ 	.word	0x0500000f


	//   ....[125]....
        /*026c*/ 	.word	0x0500000f


	//   ....[126]....
        /*0270*/ 	.word	0x0500000f


	//   ....[127]....
        /*0274*/ 	.word	0x0500000f


	//   ....[128]....
        /*0278*/ 	.word	0x0500000f


	//   ....[129]....
        /*027c*/ 	.word	0x0500000f


	//   ....[130]....
        /*0280*/ 	.word	0x0500000f


	//   ....[131]....
        /*0284*/ 	.word	0x0500000f


	//   ....[132]....
        /*0288*/ 	.word	0x0500000f


	//   ....[133]....
        /*028c*/ 	.word	0x0500000f


	//   ....[134]....
        /*0290*/ 	.word	0x0500000f


	//   ....[135]....
        /*0294*/ 	.word	0x0500000f


	//   ....[136]....
        /*0298*/ 	.word	0x0500000f


	//   ....[137]....
        /*029c*/ 	.word	0x0500000f


	//   ....[138]....
        /*02a0*/ 	.word	0x0500000f


	//   ....[139]....
        /*02a4*/ 	.word	0x0500000f


	//   ....[140]....
        /*02a8*/ 	.word	0x0500000f


	//   ....[141]....
        /*02ac*/ 	.word	0x0500000f


	//   ....[142]....
        /*02b0*/ 	.word	0x0500000f


	//   ....[143]....
        /*02b4*/ 	.word	0x0500000f


	//   ....[144]....
        /*02b8*/ 	.word	0x0500000f


	//   ....[145]....
        /*02bc*/ 	.word	0x0500000f


	//   ....[146]....
        /*02c0*/ 	.word	0x0500000f


	//   ....[147]....
        /*02c4*/ 	.word	0x0500000f


	//   ....[148]....
        /*02c8*/ 	.word	0x0500000f


	//   ....[149]....
        /*02cc*/ 	.word	0x0500000f


	//   ....[150]....
        /*02d0*/ 	.word	0x0500000f


	//   ....[151]....
        /*02d4*/ 	.word	0x0500000f


	//   ....[152]....
        /*02d8*/ 	.word	0x0500000f


	//   ....[153]....
        /*02dc*/ 	.word	0x0500000f


	//   ....[154]....
        /*02e0*/ 	.word	0x0500000f


	//   ....[155]....
        /*02e4*/ 	.word	0x0500000f


	//   ....[156]....
        /*02e8*/ 	.word	0x0500000f


	//   ....[157]....
        /*02ec*/ 	.word	0x0500000f


	//   ....[158]....
        /*02f0*/ 	.word	0x0500000f


	//   ....[159]....
        /*02f4*/ 	.word	0x0500000f


	//   ....[160]....
        /*02f8*/ 	.word	0x0500000f


	//   ....[161]....
        /*02fc*/ 	.word	0x0500000f


	//   ....[162]....
        /*0300*/ 	.word	0x0500000f


	//   ....[163]....
        /*0304*/ 	.word	0x0500000f


	//   ....[164]....
        /*0308*/ 	.word	0x0500000f


	//   ....[165]....
        /*030c*/ 	.word	0x0500000f


	//   ....[166]....
        /*0310*/ 	.word	0x0500000f


	//----- nvinfo : EIATTR_COOP_GROUP_INSTR_OFFSETS
	.align		4
.L_761:
        /*0314*/ 	.byte	0x04, 0x28
        /*0316*/ 	.short	(.L_763 - .L_762)


	//   ....[0]....
.L_762:
        /*0318*/ 	.word	0x00000070


	//   ....[1]....
        /*031c*/ 	.word	0x000000b0


	//   ....[2]....
        /*0320*/ 	.word	0x000002d0


	//   ....[3]....
        /*0324*/ 	.word	0x00000430


	//   ....[4]....
        /*0328*/ 	.word	0x00000550


	//   ....[5]....
        /*032c*/ 	.word	0x000006b0


	//   ....[6]....
        /*0330*/ 	.word	0x000012d0


	//   ....[7]....
        /*0334*/ 	.word	0x00002080


	//   ....[8]....
        /*0338*/ 	.word	0x000020a0


	//   ....[9]....
        /*033c*/ 	.word	0x000025c0


	//   ....[10]....
        /*0340*/ 	.word	0x000026c0


	//   ....[11]....
        /*0344*/ 	.word	0x00002df0


	//   ....[12]....
        /*0348*/ 	.word	0x00002e90


	//   ....[13]....
        /*034c*/ 	.word	0x00004810


	//   ....[14]....
        /*0350*/ 	.word	0x00004850


	//   ....[15]....
        /*0354*/ 	.word	0x00004d60


	//   ....[16]....
        /*0358*/ 	.word	0x00004e40


	//   ....[17]....
        /*035c*/ 	.word	0x00005420


	//   ....[18]....
        /*0360*/ 	.word	0x00005480


	//   ....[19]....
        /*0364*/ 	.word	0x00007030


	//   ....[20]....
        /*0368*/ 	.word	0x00007040


	//   ....[21]....
        /*036c*/ 	.word	0x00007070


	//   ....[22]....
        /*0370*/ 	.word	0x00007090


	//   ....[23]....
        /*0374*/ 	.word	0x000083a0


	//   ....[24]....
        /*0378*/ 	.word	0x000083c0


	//   ....[25]....
        /*037c*/ 	.word	0x00008470


	//   ....[26]....
        /*0380*/ 	.word	0x00008480


	//   ....[27]....
        /*0384*/ 	.word	0x00009530


	//   ....[28]....
        /*0388*/ 	.word	0x00009570


	//   ....[29]....
        /*038c*/ 	.word	0x000095b0


	//   ....[30]....
        /*0390*/ 	.word	0x000095f0


	//   ....[31]....
        /*0394*/ 	.word	0x00009630


	//   ....[32]....
        /*0398*/ 	.word	0x00009650


	//   ....[33]....
        /*039c*/ 	.word	0x00009fc0


	//   ....[34]....
        /*03a0*/ 	.word	0x00009fd0


	//   ....[35]....
        /*03a4*/ 	.word	0x0000ad10


	//   ....[36]....
        /*03a8*/ 	.word	0x0000bfc0


	//   ....[37]....
        /*03ac*/ 	.word	0x0000bfe0


	//   ....[38]....
        /*03b0*/ 	.word	0x0000bff0


	//   ....[39]....
        /*03b4*/ 	.word	0x0000c000


	//   ....[40]....
        /*03b8*/ 	.word	0x0000c010


	//   ....[41]....
        /*03bc*/ 	.word	0x0000c020


	//   ....[42]....
        /*03c0*/ 	.word	0x0000c030


	//   ....[43]....
        /*03c4*/ 	.word	0x0000c090


	//   ....[44]....
        /*03c8*/ 	.word	0x0000c0d0


	//   ....[45]....
        /*03cc*/ 	.word	0x0000c130


	//   ....[46]....
        /*03d0*/ 	.word	0x0000c140


	//   ....[47]....
        /*03d4*/ 	.word	0x0000c210


	//   ....[48]....
        /*03d8*/ 	.word	0x0000c860


	//   ....[49]....
        /*03dc*/ 	.word	0x0000c890


	//   ....[50]....
        /*03e0*/ 	.word	0x0000c8c0


	//   ....[51]....
        /*03e4*/ 	.word	0x0000c8f0


	//   ....[52]....
        /*03e8*/ 	.word	0x0000c900


	//   ....[53]....
        /*03ec*/ 	.word	0x0000c980


	//   ....[54]....
        /*03f0*/ 	.word	0x0000c9c0


	//   ....[55]....
        /*03f4*/ 	.word	0x0000ca10


	//   ....[56]....
        /*03f8*/ 	.word	0x0000ca40


	//   ....[57]....
        /*03fc*/ 	.word	0x0000caa0


	//   ....[58]....
        /*0400*/ 	.word	0x0000cae0


	//   ....[59]....
        /*0404*/ 	.word	0x0000cb30


	//   ....[60]....
        /*0408*/ 	.word	0x0000cb60


	//   ....[61]....
        /*040c*/ 	.word	0x0000cbb0


	//   ....[62]....
        /*0410*/ 	.word	0x0000cbf0


	//   ....[63]....
        /*0414*/ 	.word	0x0000cc40


	//   ....[64]....
        /*0418*/ 	.word	0x0000d400


	//   ....[65]....
        /*041c*/ 	.word	0x0000d430


	//   ....[66]....
        /*0420*/ 	.word	0x0000d450


	//   ....[67]....
        /*0424*/ 	.word	0x0000d460


	//   ....[68]....
        /*0428*/ 	.word	0x0000d480


	//   ....[69]....
        /*042c*/ 	.word	0x0000d4e0


	//   ....[70]....
        /*0430*/ 	.word	0x0000d500


	//   ....[71]....
        /*0434*/ 	.word	0x0000d520


	//   ....[72]....
        /*0438*/ 	.word	0x0000d530


	//   ....[73]....
        /*043c*/ 	.word	0x0000d590


	//   ....[74]....
        /*0440*/ 	.word	0x0000d5c0


	//   ....[75]....
        /*0444*/ 	.word	0x0000d640


	//   ....[76]....
        /*0448*/ 	.word	0x0000d8b0


	//   ....[77]....
        /*044c*/ 	.word	0x0000d8d0


	//   ....[78]....
        /*0450*/ 	.word	0x0000d8e0


	//   ....[79]....
        /*0454*/ 	.word	0x0000d900


	//   ....[80]....
        /*0458*/ 	.word	0x0000d990


	//   ....[81]....
        /*045c*/ 	.word	0x0000d9c0


	//   ....[82]....
        /*0460*/ 	.word	0x0000da30


	//   ....[83]....
        /*0464*/ 	.word	0x0000da60


	//   ....[84]....
        /*0468*/ 	.word	0x0000dad0


	//   ....[85]....
        /*046c*/ 	.word	0x0000db00


	//   ....[86]....
        /*0470*/ 	.word	0x0000db70


	//   ....[87]....
        /*0474*/ 	.word	0x0000dba0


	//   ....[88]....
        /*0478*/ 	.word	0x0000e070


	//   ....[89]....
        /*047c*/ 	.word	0x0000e0a0


	//   ....[90]....
        /*0480*/ 	.word	0x0000e0d0


	//   ....[91]....
        /*0484*/ 	.word	0x0000e100


	//   ....[92]....
        /*0488*/ 	.word	0x0000e130


	//   ....[93]....
        /*048c*/ 	.word	0x0000e140


	//   ....[94]....
        /*0490*/ 	.word	0x0000e1e0


	//   ....[95]....
        /*0494*/ 	.word	0x0000e200


	//   ....[96]....
        /*0498*/ 	.word	0x0000e290


	//   ....[97]....
        /*049c*/ 	.word	0x0000e2b0


	//   ....[98]....
        /*04a0*/ 	.word	0x0000e320


	//   ....[99]....
        /*04a4*/ 	.word	0x0000e350


	//   ....[100]....
        /*04a8*/ 	.word	0x0000e6d0


	//   ....[101]....
        /*04ac*/ 	.word	0x0000ec50


	//   ....[102]....
        /*04b0*/ 	.word	0x0000ed40


	//   ....[103]....
        /*04b4*/ 	.word	0x0000ede0


	//   ....[104]....
        /*04b8*/ 	.word	0x0000ee40


	//   ....[105]....
        /*04bc*/ 	.word	0x0000ef10


	//   ....[106]....
        /*04c0*/ 	.word	0x0000ef80


	//   ....[107]....
        /*04c4*/ 	.word	0x0000f050


	//   ....[108]....
        /*04c8*/ 	.word	0x0000f0d0


	//   ....[109]....
        /*04cc*/ 	.word	0x0000f1a0


	//   ....[110]....
        /*04d0*/ 	.word	0x0000f220


	//   ....[111]....
        /*04d4*/ 	.word	0x0000f300


	//   ....[112]....
        /*04d8*/ 	.word	0x0000f380


	//   ....[113]....
        /*04dc*/ 	.word	0x0000f440


	//   ....[114]....
        /*04e0*/ 	.word	0x0000f4d0


	//   ....[115]....
        /*04e4*/ 	.word	0x0000f540


	//   ....[116]....
        /*04e8*/ 	.word	0x0000f5e0


	//   ....[117]....
        /*04ec*/ 	.word	0x0000f6b0


	//   ....[118]....
        /*04f0*/ 	.word	0x0000f730


	//   ....[119]....
        /*04f4*/ 	.word	0x0000f800


	//   ....[120]....
        /*04f8*/ 	.word	0x0000f880


	//   ....[121]....
        /*04fc*/ 	.word	0x0000f950


	//   ....[122]....
        /*0500*/ 	.word	0x0000f9d0


	//   ....[123]....
        /*0504*/ 	.word	0x0000faa0


	//   ....[124]....
        /*0508*/ 	.word	0x0000fb20


	//   ....[125]....
        /*050c*/ 	.word	0x0000fbf0


	//   ....[126]....
        /*0510*/ 	.word	0x0000fc70


	//   ....[127]....
        /*0514*/ 	.word	0x0000fd40


	//   ....[128]....
        /*0518*/ 	.word	0x0000fdb0


	//   ....[129]....
        /*051c*/ 	.word	0x0000fe70


	//   ....[130]....
        /*0520*/ 	.word	0x0000ffb0


	//   ....[131]....
        /*0524*/ 	.word	0x00010080


	//   ....[132]....
        /*0528*/ 	.word	0x000100e0


	//   ....[133]....
        /*052c*/ 	.word	0x000101a0


	//   ....[134]....
        /*0530*/ 	.word	0x00010200


	//   ....[135]....
        /*0534*/ 	.word	0x000102c0


	//   ....[136]....
        /*0538*/ 	.word	0x00010320


	//   ....[137]....
        /*053c*/ 	.word	0x000103f0


	//   ....[138]....
        /*0540*/ 	.word	0x00010450


	//   ....[139]....
        /*0544*/ 	.word	0x00010520


	//   ....[140]....
        /*0548*/ 	.word	0x00010580


	//   ....[141]....
        /*054c*/ 	.word	0x00010660


	//   ....[142]....
        /*0550*/ 	.word	0x00010740


	//   ....[143]....
        /*0554*/ 	.word	0x000107e0


	//   ....[144]....
        /*0558*/ 	.word	0x00010840


	//   ....[145]....
        /*055c*/ 	.word	0x00010900


	//   ....[146]....
        /*0560*/ 	.word	0x000109c0


	//   ....[147]....
        /*0564*/ 	.word	0x00010a80


	//   ....[148]....
        /*0568*/ 	.word	0x00010b40


	//   ....[149]....
        /*056c*/ 	.word	0x00010c00


	//   ....[150]....
        /*0570*/ 	.word	0x00010cc0


	//   ....[151]....
        /*0574*/ 	.word	0x00010d80


	//   ....[152]....
        /*0578*/ 	.word	0x00010e40


	//   ....[153]....
        /*057c*/ 	.word	0x00010f00


	//   ....[154]....
        /*0580*/ 	.word	0x00011040


	//   ....[155]....
        /*0584*/ 	.word	0x000110e0


	//   ....[156]....
        /*0588*/ 	.word	0x000111b0


	//   ....[157]....
        /*058c*/ 	.word	0x000112a0


	//   ....[158]....
        /*0590*/ 	.word	0x00011310


	//   ....[159]....
        /*0594*/ 	.word	0x00011400


	//   ....[160]....
        /*0598*/ 	.word	0x00011470


	//   ....[161]....
        /*059c*/ 	.word	0x00011570


	//   ....[162]....
        /*05a0*/ 	.word	0x000115f0


	//   ....[163]....
        /*05a4*/ 	.word	0x000116e0


	//   ....[164]....
        /*05a8*/ 	.word	0x00011750


	//   ....[165]....
        /*05ac*/ 	.word	0x00011820


	//   ....[166]....
        /*05b0*/ 	.word	0x00011930


	//----- nvinfo : EIATTR_REG_RECONFIG
	.align		4
.L_763:
        /*05b4*/ 	.byte	0x01, 0x54
	.zero		2


	//----- nvinfo : EIATTR_SYSCALL_OFFSETS
	.align		4
        /*05b8*/ 	.byte	0x04, 0x46
        /*05ba*/ 	.short	(.L_765 - .L_764)


	//   ....[0]....
.L_764:
        /*05bc*/ 	.word	0x00001490


	//   ....[1]....
        /*05c0*/ 	.word	0x0000b530


	//   ....[2]....
        /*05c4*/ 	.word	0x0000b670


	//   ....[3]....
        /*05c8*/ 	.word	0x0000b760


	//   ....[4]....
        /*05cc*/ 	.word	0x0000c5a0


	//----- nvinfo : EIATTR_MBARRIER_INSTR_OFFSETS
	.align		4
.L_765:
        /*05d0*/ 	.byte	0x04, 0x39
        /*05d2*/ 	.short	(.L_767 - .L_766)


	//   ....[0]....
.L_766:
        /*05d4*/ 	.word	0x00000180
        /*05d8*/ 	.word	0x000000ff
        /*05dc*/ 	.word	0x00030800
        /*05e0*/ 	.short	0x0100
        /*05e2*/ 	.byte	0x08
	.zero		1


	//   ....[1]....
        /*05e4*/ 	.word	0x00000190
        /*05e8*/ 	.word	0x000000ff
        /*05ec*/ 	.word	0x00030820
        /*05f0*/ 	.short	0x0100
        /*05f2*/ 	.byte	0x08
	.zero		1


	//   ....[2]....
        /*05f4*/ 	.word	0x00000280
        /*05f8*/ 	.word	0x000000ff
        /*05fc*/ 	.word	0x00030830
        /*0600*/ 	.short	0x0100
        /*0602*/ 	.byte	0x08
	.zero		1


	//   ....[3]....
        /*0604*/ 	.word	0x00000290
        /*0608*/ 	.word	0x000000ff
        /*060c*/ 	.word	0x00030840
        /*0610*/ 	.short	0x0100
        /*0612*/ 	.byte	0x08
	.zero		1


	//   ....[4]....
        /*0614*/ 	.word	0x000002a0
        /*0618*/ 	.word	0x000000ff
        /*061c*/ 	.word	0x00030838
        /*0620*/ 	.short	0x0100
        /*0622*/ 	.byte	0x08
	.zero		1


	//   ....[5]....
        /*0624*/ 	.word	0x000002b0
        /*0628*/ 	.word	0x000000ff
        /*062c*/ 	.word	0x00030848
        /*0630*/ 	.short	0x0100
        /*0632*/ 	.byte	0x08
	.zero		1


	//   ....[6]....
        /*0634*/ 	.word	0x000003e0
        /*0638*/ 	.word	0x000000ff
        /*063c*/ 	.word	0x00030850
        /*0640*/ 	.short	0x0100
        /*0642*/ 	.byte	0x08
	.zero		1


	//   ....[7]....
        /*0644*/ 	.word	0x000003f0
        /*0648*/ 	.word	0x000000ff
        /*064c*/ 	.word	0x00030860
        /*0650*/ 	.short	0x0100
        /*0652*/ 	.byte	0x08
	.zero		1


	//   ....[8]....
        /*0654*/ 	.word	0x00000400
        /*0658*/ 	.word	0x000000ff
        /*065c*/ 	.word	0x00030858
        /*0660*/ 	.short	0x0100
        /*0662*/ 	.byte	0x08
	.zero		1


	//   ....[9]....
        /*0664*/ 	.word	0x00000410
        /*0668*/ 	.word	0x000000ff
        /*066c*/ 	.word	0x00030868
        /*0670*/ 	.short	0x0100
        /*0672*/ 	.byte	0x08
	.zero		1


	//   ....[10]....
        /*0674*/ 	.word	0x00000500
        /*0678*/ 	.word	0x000000ff
        /*067c*/ 	.word	0x00030870
        /*0680*/ 	.short	0x0100
        /*0682*/ 	.byte	0x06
	.zero		1


	//   ....[11]....
        /*0684*/ 	.word	0x00000510
        /*0688*/ 	.word	0x000000ff
        /*068c*/ 	.word	0x00030880
        /*0690*/ 	.short	0x0100
        /*0692*/ 	.byte	0x06
	.zero		1


	//   ....[12]....
        /*0694*/ 	.word	0x00000520
        /*0698*/ 	.word	0x000000ff
        /*069c*/ 	.word	0x00030878
        /*06a0*/ 	.short	0x0100
        /*06a2*/ 	.byte	0x06
	.zero		1


	//   ....[13]....
        /*06a4*/ 	.word	0x00000530
        /*06a8*/ 	.word	0x000000ff
        /*06ac*/ 	.word	0x00030888
        /*06b0*/ 	.short	0x0100
        /*06b2*/ 	.byte	0x06
	.zero		1


	//   ....[14]....
        /*06b4*/ 	.word	0x00000660
        /*06b8*/ 	.word	0x000000ff
        /*06bc*/ 	.word	0x00030890
        /*06c0*/ 	.short	0x0100
        /*06c2*/ 	.byte	0x08
	.zero		1


	//   ....[15]....
        /*06c4*/ 	.word	0x00000670
        /*06c8*/ 	.word	0x000000ff
        /*06cc*/ 	.word	0x000308a0
        /*06d0*/ 	.short	0x0100
        /*06d2*/ 	.byte	0x08
	.zero		1


	//   ....[16]....
        /*06d4*/ 	.word	0x00000680
        /*06d8*/ 	.word	0x000000ff
        /*06dc*/ 	.word	0x00030898
        /*06e0*/ 	.short	0x0100
        /*06e2*/ 	.byte	0x08
	.zero		1


	//   ....[17]....
        /*06e4*/ 	.word	0x00000690
        /*06e8*/ 	.word	0x000000ff
        /*06ec*/ 	.word	0x000308a8
        /*06f0*/ 	.short	0x0100
        /*06f2*/ 	.byte	0x08
	.zero		1


	//   ....[18]....
        /*06f4*/ 	.word	0x000007d0
        /*06f8*/ 	.word	0x000000ff
        /*06fc*/ 	.word	0x000308b0
        /*0700*/ 	.short	0x0100
        /*0702*/ 	.byte	0x08
	.zero		1


	//   ....[19]....
        /*0704*/ 	.word	0x000007e0
        /*0708*/ 	.word	0x000000ff
        /*070c*/ 	.word	0x000308c0
        /*0710*/ 	.short	0x0100
        /*0712*/ 	.byte	0x08
	.zero		1


	//   ....[20]....
        /*0714*/ 	.word	0x000007f0
        /*0718*/ 	.word	0x000000ff
        /*071c*/ 	.word	0x000308b8
        /*0720*/ 	.short	0x0100
        /*0722*/ 	.byte	0x08
	.zero		1


	//   ....[21]....
        /*0724*/ 	.word	0x00000800
        /*0728*/ 	.word	0x000000ff
        /*072c*/ 	.word	0x000308c8
        /*0730*/ 	.short	0x0100
        /*0732*/ 	.byte	0x08
	.zero		1


	//   ....[22]....
        /*0734*/ 	.word	0x000014b0
        /*0738*/ 	.word	0x000000ff
        /*073c*/ 	.word	0x00030800
        /*0740*/ 	.short	0x010a
        /*0742*/ 	.byte	0x27
	.zero		1


	//   ....[23]....
        /*0744*/ 	.word	0x00001540
        /*0748*/ 	.word	0x000000ff
        /*074c*/ 	.word	0x00030830
        /*0750*/ 	.short	0x010a
        /*0752*/ 	.byte	0x27
	.zero		1


	//   ....[24]....
        /*0754*/ 	.word	0x000015a0
        /*0758*/ 	.word	0x000000ff
        /*075c*/ 	.word	0x00030830
        /*0760*/ 	.short	0x010a
        /*0762*/ 	.byte	0x27
	.zero		1


	//   ....[25]....
        /*0764*/ 	.word	0x00001f90
        /*0768*/ 	.word	0x000000ff
        /*076c*/ 	.word	0x00000000
        /*0770*/ 	.short	0x0101
        /*0772*/ 	.byte	0x06
	.zero		1


	//   ....[26]....
        /*0774*/ 	.word	0x000039b0
        /*0778*/ 	.word	0x000000ff
        /*077c*/ 	.word	0x00030830
        /*0780*/ 	.short	0x010a
        /*0782*/ 	.byte	0x26
	.zero		1


	//   ....[27]....
        /*0784*/ 	.word	0x000039f0
        /*0788*/ 	.word	0x000000ff
        /*078c*/ 	.word	0x00030830
        /*0790*/ 	.short	0x010a
        /*0792*/ 	.byte	0x26
	.zero		1


	//   ....[28]....
        /*0794*/ 	.word	0x00004460
        /*0798*/ 	.word	0x000000ff
        /*079c*/ 	.word	0x00030850
        /*07a0*/ 	.short	0x010a
        /*07a2*/ 	.byte	0x0e
	.zero		1


	//   ....[29]....
        /*07a4*/ 	.word	0x000044a0
        /*07a8*/ 	.word	0x000000ff
        /*07ac*/ 	.word	0x00030850
        /*07b0*/ 	.short	0x010a
        /*07b2*/ 	.byte	0x0e
	.zero		1


	//   ....[30]....
        /*07b4*/ 	.word	0x00004910
        /*07b8*/ 	.word	0x000000ff
        /*07bc*/ 	.word	0x00000000
        /*07c0*/ 	.short	0x0101
        /*07c2*/ 	.byte	0x26
	.zero		1


	//   ....[31]....
        /*07c4*/ 	.word	0x00005dc0
        /*07c8*/ 	.word	0x000000ff
        /*07cc*/ 	.word	0x00000000
        /*07d0*/ 	.short	0x0101
        /*07d2*/ 	.byte	0x0e
	.zero		1


	//   ....[32]....
        /*07d4*/ 	.word	0x00005fa0
        /*07d8*/ 	.word	0x000000ff
        /*07dc*/ 	.word	0x00030830
        /*07e0*/ 	.short	0x010a
        /*07e2*/ 	.byte	0x26
	.zero		1


	//   ....[33]....
        /*07e4*/ 	.word	0x00005fe0
        /*07e8*/ 	.word	0x000000ff
        /*07ec*/ 	.word	0x00030830
        /*07f0*/ 	.short	0x010a
        /*07f2*/ 	.byte	0x26
	.zero		1


	//   ....[34]....
        /*07f4*/ 	.word	0x00006a50
        /*07f8*/ 	.word	0x000000ff
        /*07fc*/ 	.word	0x00030850
        /*0800*/ 	.short	0x010a
        /*0802*/ 	.byte	0x05
	.zero		1


	//   ....[35]....
        /*0804*/ 	.word	0x00006a90
        /*0808*/ 	.word	0x000000ff
        /*080c*/ 	.word	0x00030850
        /*0810*/ 	.short	0x010a
        /*0812*/ 	.byte	0x05
	.zero		1


	//   ....[36]....
        /*0814*/ 	.word	0x00006e40
        /*0818*/ 	.word	0x000000ff
        /*081c*/ 	.word	0x00000000
        /*0820*/ 	.short	0x0101
        /*0822*/ 	.byte	0x26
	.zero		1


	//   ....[37]....
        /*0824*/ 	.word	0x00007be0
        /*0828*/ 	.word	0x000000ff
        /*082c*/ 	.word	0x00000000
        /*0830*/ 	.short	0x0101
        /*0832*/ 	.byte	0x05
	.zero		1


	//   ....[38]....
        /*0834*/ 	.word	0x00008310
        /*0838*/ 	.word	0x000000ff
        /*083c*/ 	.word	0x00030850
        /*0840*/ 	.short	0x010a
        /*0842*/ 	.byte	0x05
	.zero		1


	//   ....[39]....
        /*0844*/ 	.word	0x00008350
        /*0848*/ 	.word	0x000000ff
        /*084c*/ 	.word	0x00030850
        /*0850*/ 	.short	0x010a
        /*0852*/ 	.byte	0x05
	.zero		1


	//   ....[40]....
        /*0854*/ 	.word	0x00008960
        /*0858*/ 	.word	0x000000ff
        /*085c*/ 	.word	0x00000000
        /*0860*/ 	.short	0x0101
        /*0862*/ 	.byte	0x04
	.zero		1


	//   ....[41]....
        /*0864*/ 	.word	0x00009660
        /*0868*/ 	.word	0x000000ff
        /*086c*/ 	.word	0x00000000
        /*0870*/ 	.short	0x0101
        /*0872*/ 	.byte	0x04
	.zero		1


	//   ....[42]....
        /*0874*/ 	.word	0x0000bd70
        /*0878*/ 	.word	0x000000ff
        /*087c*/ 	.word	0x00030840
        /*0880*/ 	.short	0x010a
        /*0882*/ 	.byte	0x2e
	.zero		1


	//   ....[43]....
        /*0884*/ 	.word	0x0000c360
        /*0888*/ 	.word	0x000000ff
        /*088c*/ 	.word	0x00030830
        /*0890*/ 	.short	0x0107
        /*0892*/ 	.byte	0x2e
	.zero		1


	//   ....[44]....
        /*0894*/ 	.word	0x0000c3d0
        /*0898*/ 	.word	0x000000ff
        /*089c*/ 	.word	0x00030830
        /*08a0*/ 	.short	0x0101
        /*08a2*/ 	.byte	0x2e
	.zero		1


	//   ....[45]....
        /*08a4*/ 	.word	0x0000cd90
        /*08a8*/ 	.word	0x000000ff
        /*08ac*/ 	.word	0x00030800
        /*08b0*/ 	.short	0x0107
        /*08b2*/ 	.byte	0x2e
	.zero		1


	//   ....[46]....
        /*08b4*/ 	.word	0x0000cdf0
        /*08b8*/ 	.word	0x000000ff
        /*08bc*/ 	.word	0x00030800
        /*08c0*/ 	.short	0x0101
        /*08c2*/ 	.byte	0x2e
	.zero		1


	//   ....[47]....
        /*08c4*/ 	.word	0x0000ce10
        /*08c8*/ 	.word	0x000000ff
        /*08cc*/ 	.word	0x00030820
        /*08d0*/ 	.short	0x010a
        /*08d2*/ 	.byte	0x2e
	.zero		1


	//   ....[48]....
        /*08d4*/ 	.word	0x0000d1f0
        /*08d8*/ 	.word	0x00000013
        /*08dc*/ 	.word	0x00030840
        /*08e0*/ 	.short	0x010a
        /*08e2*/ 	.byte	0x3f
	.zero		1


	//   ....[49]....
        /*08e4*/ 	.word	0x0000d730
        /*08e8*/ 	.word	0x00000013
        /*08ec*/ 	.word	0x00030830
        /*08f0*/ 	.short	0x0107
        /*08f2*/ 	.byte	0x3f
	.zero		1


	//   ....[50]....
        /*08f4*/ 	.word	0x0000d7e0
        /*08f8*/ 	.word	0x00000013
        /*08fc*/ 	.word	0x00030830
        /*0900*/ 	.short	0x0101
        /*0902*/ 	.byte	0x3f
	.zero		1


	//   ....[51]....
        /*0904*/ 	.word	0x0000d840
        /*0908*/ 	.word	0x00000006
        /*090c*/ 	.word	0x00030860
        /*0910*/ 	.short	0x010a
        /*0912*/ 	.byte	0x3f
	.zero		1


	//   ....[52]....
        /*0914*/ 	.word	0x0000dcf0
        /*0918*/ 	.word	0x00000006
        /*091c*/ 	.word	0x00030850
        /*0920*/ 	.short	0x0107
        /*0922*/ 	.byte	0x3f
	.zero		1


	//   ....[53]....
        /*0924*/ 	.word	0x0000de40
        /*0928*/ 	.word	0x00000006
        /*092c*/ 	.word	0x00030850
        /*0930*/ 	.short	0x0101
        /*0932*/ 	.byte	0x3f
	.zero		1


	//   ....[54]....
        /*0934*/ 	.word	0x0000dfe0
        /*0938*/ 	.word	0x00000000
        /*093c*/ 	.word	0x00030860
        /*0940*/ 	.short	0x010a
        /*0942*/ 	.byte	0x3f
	.zero		1


	//   ....[55]....
        /*0944*/ 	.word	0x0000e510
        /*0948*/ 	.word	0x00000000
        /*094c*/ 	.word	0x00030850
        /*0950*/ 	.short	0x0107
        /*0952*/ 	.byte	0x3f
	.zero		1


	//   ....[56]....
        /*0954*/ 	.word	0x0000e5c0
        /*0958*/ 	.word	0x00000000
        /*095c*/ 	.word	0x00030850
        /*0960*/ 	.short	0x0101
        /*0962*/ 	.byte	0x3f
	.zero		1


	//   ....[57]....
        /*0964*/ 	.word	0x0000e660
        /*0968*/ 	.word	0x00000007
        /*096c*/ 	.word	0x00030820
        /*0970*/ 	.short	0x010a
        /*0972*/ 	.byte	0x3f
	.zero		1


	//   ....[58]....
        /*0974*/ 	.word	0x0000e7e0
        /*0978*/ 	.word	0x00000005
        /*097c*/ 	.word	0x00030840
        /*0980*/ 	.short	0x010a
        /*0982*/ 	.byte	0x3f
	.zero		1


	//   ....[59]....
        /*0984*/ 	.word	0x0000e880
        /*0988*/ 	.word	0x00000007
        /*098c*/ 	.word	0x00030840
        /*0990*/ 	.short	0x010a
        /*0992*/ 	.byte	0x3f
	.zero		1


	//   ....[60]....
        /*0994*/ 	.word	0x0000e8c0
        /*0998*/ 	.word	0x00000005
        /*099c*/ 	.word	0x00030860
        /*09a0*/ 	.short	0x010a
        /*09a2*/ 	.byte	0x3f
	.zero		1


	//   ....[61]....
        /*09a4*/ 	.word	0x0000e900
        /*09a8*/ 	.word	0x00000007
        /*09ac*/ 	.word	0x00030860
        /*09b0*/ 	.short	0x010a
        /*09b2*/ 	.byte	0x3f
	.zero		1


	//   ....[62]....
        /*09b4*/ 	.word	0x0000e970
        /*09b8*/ 	.word	0x00000003
        /*09bc*/ 	.word	0x00030800
        /*09c0*/ 	.short	0x010a
        /*09c2*/ 	.byte	0x3f
	.zero		1


	//   ....[63]....
        /*09c4*/ 	.word	0x0000e9d0
        /*09c8*/ 	.word	0x00000003
        /*09cc*/ 	.word	0x00030830
        /*09d0*/ 	.short	0x010a
        /*09d2*/ 	.byte	0x3f
	.zero		1


	//   ....[64]....
        /*09d4*/ 	.word	0x0000ea30
        /*09d8*/ 	.word	0x00000005
        /*09dc*/ 	.word	0x00030830
        /*09e0*/ 	.short	0x010a
        /*09e2*/ 	.byte	0x3f
	.zero		1


	//   ....[65]....
        /*09e4*/ 	.word	0x0000ea90
        /*09e8*/ 	.word	0x00000003
        /*09ec*/ 	.word	0x00030850
        /*09f0*/ 	.short	0x010a
        /*09f2*/ 	.byte	0x3f
	.zero		1


	//   ....[66]....
        /*09f4*/ 	.word	0x0000eaf0
        /*09f8*/ 	.word	0x00000005
        /*09fc*/ 	.word	0x00030830
        /*0a00*/ 	.short	0x010a
        /*0a02*/ 	.byte	0x3f
	.zero		1


	//   ....[67]....
        /*0a04*/ 	.word	0x0000eb50
        /*0a08*/ 	.word	0x00000003
        /*0a0c*/ 	.word	0x00030850
        /*0a10*/ 	.short	0x010a
        /*0a12*/ 	.byte	0x3f
	.zero		1


	//   ....[68]....
        /*0a14*/ 	.word	0x0000ebb0
        /*0a18*/ 	.word	0x00000003
        /*0a1c*/ 	.word	0x00030850
        /*0a20*/ 	.short	0x010a
        /*0a22*/ 	.byte	0x3f
	.zero		1


	//   ....[69]....
        /*0a24*/ 	.word	0x0000ec90
        /*0a28*/ 	.word	0x00000003
        /*0a2c*/ 	.word	0x00030840
        /*0a30*/ 	.short	0x010a
        /*0a32*/ 	.byte	0x3f
	.zero		1


	//   ....[70]....
        /*0a34*/ 	.word	0x0000feb0
        /*0a38*/ 	.word	0x00000003
        /*0a3c*/ 	.word	0x00030820
        /*0a40*/ 	.short	0x010a
        /*0a42*/ 	.byte	0x3f
	.zero		1


	//   ....[71]....
        /*0a44*/ 	.word	0x0000ff00
        /*0a48*/ 	.word	0x00000013
        /*0a4c*/ 	.word	0x00030840
        /*0a50*/ 	.short	0x010a
        /*0a52*/ 	.byte	0x3f
	.zero		1


	//   ....[72]....
        /*0a54*/ 	.word	0x00010690
        /*0a58*/ 	.word	0x00000006
        /*0a5c*/ 	.word	0x00030860
        /*0a60*/ 	.short	0x010a
        /*0a62*/ 	.byte	0x3f
	.zero		1


	//   ....[73]....
        /*0a64*/ 	.word	0x00010f90
        /*0a68*/ 	.word	0x00000000
        /*0a6c*/ 	.word	0x00030860
        /*0a70*/ 	.short	0x010a
        /*0a72*/ 	.byte	0x3f
	.zero		1


	//   ....[74]....
        /*0a74*/ 	.word	0x00011850
        /*0a78*/ 	.word	0x00000007
        /*0a7c*/ 	.word	0x00030820
        /*0a80*/ 	.short	0x010a
        /*0a82*/ 	.byte	0x3f
	.zero		1


	//   ....[75]....
        /*0a84*/ 	.word	0x000119f0
        /*0a88*/ 	.word	0x00000005
        /*0a8c*/ 	.word	0x00030840
        /*0a90*/ 	.short	0x010a
        /*0a92*/ 	.byte	0x3f
	.zero		1


	//   ....[76]....
        /*0a94*/ 	.word	0x00011a40
        /*0a98*/ 	.word	0x00000007
        /*0a9c*/ 	.word	0x00030840
        /*0aa0*/ 	.short	0x010a
        /*0aa2*/ 	.byte	0x3f
	.zero		1


	//   ....[77]....
        /*0aa4*/ 	.word	0x00011a90
        /*0aa8*/ 	.word	0x00000005
        /*0aac*/ 	.word	0x00030860
        /*0ab0*/ 	.short	0x010a
        /*0ab2*/ 	.byte	0x3f
	.zero		1


	//----- nvinfo : EIATTR_NUM_MBARRIERS
	.align		4
.L_767:
        /*0ab4*/ 	.byte	0x03, 0x38
        /*0ab6*/ 	.short	0x0016


	//----- nvinfo : EIATTR_EXIT_INSTR_OFFSETS
	.align		4
        /*0ab8*/ 	.byte	0x04, 0x1c
        /*0aba*/ 	.short	(.L_769 - .L_768)


	//   ....[0]....
.L_768:
        /*0abc*/ 	.word	0x0000e950


	//----- nvinfo : EIATTR_MAX_THREADS
	.align		4
.L_769:
        /*0ac0*/ 	.byte	0x04, 0x05
        /*0ac2*/ 	.short	(.L_771 - .L_770)
.L_770:
        /*0ac4*/ 	.word	0x00000180
        /*0ac8*/ 	.word	0x00000001
        /*0acc*/ 	.word	0x00000001


	//----- nvinfo : EIATTR_CRS_STACK_SIZE
	.align		4
.L_771:
        /*0ad0*/ 	.byte	0x04, 0x1e
        /*0ad2*/ 	.short	(.L_773 - .L_772)
.L_772:
        /*0ad4*/ 	.word	0x00000000


	//----- nvinfo : EIATTR_CBANK_PARAM_SIZE
	.align		4
.L_773:
        /*0ad8*/ 	.byte	0x03, 0x19
        /*0ada*/ 	.short	0x0a70


	//----- nvinfo : EIATTR_PARAM_CBANK
	.align		4
        /*0adc*/ 	.byte	0x04, 0x0a
        /*0ade*/ 	.short	(.L_775 - .L_774)
	.align		4
.L_774:
        /*0ae0*/ 	.word	index@(.nv.constant0._ZN7cutlass13device_kernelIN5flash11enable_sm90INS1_16FlashAttnFwdSm90INS1_25CollectiveMainloopFwdSm90ILi2EN4cute5tupleIJNS5_1CILi1EEES8_S8_EEENS6_IJNS7_ILi128EEENS7_ILi96EEENS7_ILi192EEEEEELi192ENS_6half_tEfNS_4arch4Sm90ELb1ELb0ELb0ELb0ELb1ELb0ELb0ELb1ELb1ELb1ELb1ELb0EEENS1_21CollectiveEpilogueFwdINS6_IJSA_SC_SB_EEES9_SE_SG_Li256ELb0ELb1ELb1ELb0EEENS1_19SingleTileSchedulerILb0ELb1ELb1ELi128EEEEEEEEEvNT_6ParamsE)
        /*0ae4*/ 	.short	0x0210
        /*0ae6*/ 	.short	0x0a70


	//----- nvinfo : EIATTR_SW_WAR
	.align		4
.L_775:
        /*0ae8*/ 	.byte	0x04, 0x36
        /*0aea*/ 	.short	(.L_777 - .L_776)
.L_776:
        /*0aec*/ 	.word	0x00000008
.L_777:


//--------------------- .nv.info._ZN7cutlass13device_kernelIN5flash11enable_sm90INS1_16FlashAttnFwdSm90INS1_25CollectiveMainloopFwdSm90ILi2EN4cute5tupleIJNS5_1CILi1EEES8_S8_EEENS6_IJNS7_ILi128EEENS7_ILi96EEENS7_ILi192EEEEEELi192ENS_6half_tEfNS_4arch4Sm90ELb1ELb0ELb0ELb1ELb1ELb0ELb0ELb1ELb1ELb1ELb1ELb0EEENS1_21CollectiveEpilogueFwdINS6_IJSA_SC_SB_EEES9_SE_SG_Li256ELb1ELb1ELb1ELb0EEENS1_36VarlenDynamicPersistentTileSchedulerILi128ELi96ELi256ELi128ELb1ELb1ELb1ELb1ELb1ELb1EEEEEEEEEvNT_6ParamsE --------------------------
	.section	.nv.info._ZN7cutlass13device_kernelIN5flash11enable_sm90INS1_16FlashAttnFwdSm90INS1_25CollectiveMainloopFwdSm90ILi2EN4cute5tupleIJNS5_1CILi1EEES8_S8_EEENS6_IJNS7_ILi128EEENS7_ILi96EEENS7_ILi192EEEEEELi192ENS_6half_tEfNS_4arch4Sm90ELb1ELb0ELb0ELb1ELb1ELb0ELb0ELb1ELb1ELb1ELb1ELb0EEENS1_21CollectiveEpilogueFwdINS6_IJSA_SC_SB_EEES9_SE_SG_Li256ELb1ELb1ELb1ELb0EEENS1_36VarlenDynamicPersistentTileSchedulerILi128ELi96ELi256ELi128ELb1ELb1ELb1ELb1ELb1ELb1EEEEEEEEEvNT_6ParamsE,"",@"SHT_CUDA_INFO"
	.sectionflags	@""
	.align	4


	//----- nvinfo : EIATTR_CUDA_API_VERSION
	.align		4
        /*0000*/ 	.byte	0x04, 0x37
        /*0002*/ 	.short	(.L_779 - .L_778)
.L_778:
        /*0004*/ 	.word	0x00000082


	//----- nvinfo : EIATTR_KPARAM_INFO
	.align		4
.L_779:
        /*0008*/ 	.byte	0x04, 0x17
        /*000a*/ 	.short	(.L_781 - .L_780)
.L_780:
        /*000c*/ 	.word	0x00000000
        /*0010*/ 	.short	0x0000
        /*0012*/ 	.short	0x0070
        /*0014*/ 	.byte	0x00, 0xf0, 0x01, 0x2a


	//----- nvinfo : EIATTR_SPARSE_MMA_MASK
	.align		4
.L_781:
        /*0018*/ 	.byte	0x03, 0x50
        /*001a*/ 	.short	0x0000


	//----- nvinfo : EIATTR_MAXREG_COUNT
	.align		4
        /*001c*/ 	.byte	0x03, 0x1b
        /*001e*/ 	.short	0x00a8


	//----- nvinfo : EIATTR_NUM_BARRIERS
	.align		4
        /*0020*/ 	.byte	0x02, 0x4c
        /*0022*/ 	.byte	0x09
	.zero		1


	//----- nvinfo : EIATTR_EXTERNS
	.align		4
        /*0024*/ 	.byte	0x04, 0x0f
        /*0026*/ 	.short	(.L_783 - .L_782)


	//   ....[0]....
	.align		4
.L_782:
        /*0028*/ 	.word	index@(__assertfail)


	//----- nvinfo : EIATTR_ANNOTATIONS
	.align		4
.L_783:
        /*002c*/ 	.byte	0x04, 0x55
        /*002e*/ 	.short	(.L_785 - .L_784)


	//   ....[0]....
.L_784:
        /* <DEDUP_REMOVED lines=20> */


	//----- nvinfo : EIATTR_MERCURY_ISA_VERSION
	.align		4
.L_785:
        /*0158*/ 	.byte	0x03, 0x5f
        /*015a*/ 	.short	0x0101


	//----- nvinfo : EIATTR_UNUSED_LOAD_BYTE_OFFSET
	.align		4
        /*015c*/ 	.byte	0x04, 0x44
        /*015e*/ 	.short	(.L_787 - .L_786)


	//   ....[0]....
.L_786:
        /*0160*/ 	.word	0x00000950
        /*0164*/ 	.word	0x0000fff0


	//   ....[1]....
        /*0168*/ 	.word	0x00009860
        /*016c*/ 	.word	0x0000fff0


	//----- nvinfo : EIATTR_INT_WARP_WIDE_INSTR_OFFSETS
	.align		4
.L_787:
        /*0170*/ 	.byte	0x04, 0x31
        /*0172*/ 	.short	(.L_789 - .L_788)


	//   ....[0]....
.L_788:
        /*0174*/ 	.word	0x000000c0


	//   ....[1]....
        /*0178*/ 	.word	0x000000d0


	//   ....[2]....
        /*017c*/ 	.word	0x00000170


	//   ....[3]....
        /*0180*/ 	.word	0x0000eea0


	//   ....[4]....
        /*0184*/ 	.word	0x0000ef30


	//   ....[5]....
        /*0188*/ 	.word	0x00011d00


	//   ....[6]....
        /*018c*/ 	.word	0x00011d90


	//----- nvinfo : EIATTR_COOP_GROUP_MASK_REGIDS
	.align		4
.L_789:
        /*0190*/ 	.byte	0x04, 0x29
        /*0192*/ 	.short	(.L_791 - .L_790)


	//   ....[0]....
.L_790:
        /*0194*/ 	.word	0xffffffff


	//   ....[1]....
        /*0198*/ 	.word	0xffffffff


	//   ....[2]....
        /*019c*/ 	.word	0xffffffff


	//   ....[3]....
        /*01a0*/ 	.word	0xffffffff


	//   ....[4]....
        /*01a4*/ 	.word	0xffffffff


	//   ....[5]....
        /*01a8*/ 	.word	0xffffffff


	//   ....[6]....
        /*01ac*/ 	.word	0xffffffff


	//   ....[7]....
        /*01b0*/ 	.word	0xffffffff


	//   ....[8]....
        /*01b4*/ 	.word	0xffffffff


	//   ....[9]....
        /*01b8*/ 	.word	0xffffffff


	//   ....[10]....
        /*01bc*/ 	.word	0xffffffff


	//   ....[11]....
        /*01c0*/ 	.word	0xffffffff


	//   ....[12]....
        /*01c4*/ 	.word	0xffffffff


	//   ....[13]....
        /*01c8*/ 	.word	0xffffffff


	//   ....[14]....
        /*01cc*/ 	.word	0xffffffff


	//   ....[15]....
        /*01d0*/ 	.word	0xffffffff


	//   ....[16]....
        /*01d4*/ 	.word	0xffffffff


	//   ....[17]....
        /*01d8*/ 	.word	0xffffffff


	//   ....[18]....
        /*01dc*/ 	.word	0xffffffff


	//   ....[19]....
        /*01e0*/ 	.word	0xffffffff


	//   ....[20]....
        /*01e4*/ 	.word	0xffffffff


	//   ....[21]....
        /*01e8*/ 	.word	0xffffffff


	//   ....[22]....
        /*01ec*/ 	.word	0xffffffff


	//   ....[23]....
        /*01f0*/ 	.word	0xffffffff


	//   ....[24]....
        /*01f4*/ 	.word	0xffffffff


	//   ....[25]....
        /*01f8*/ 	.word	0xffffffff


	//   ....[26]....
        /*01fc*/ 	.word	0xffffffff


	//   ....[27]....
        /*0200*/ 	.word	0xffffffff


	//   ....[28]....
        /*0204*/ 	.word	0xffffffff


	//   ....[29]....
        /*0208*/ 	.word	0xffffffff


	//   ....[30]....
        /*020c*/ 	.word	0xffffffff


	//   ....[31]....
        /*0210*/ 	.word	0xffffffff


	//   ....[32]....
        /*0214*/ 	.word	0xffffffff


	//   ....[33]....
        /*0218*/ 	.word	0xffffffff


	//   ....[34]....
        /*021c*/ 	.word	0xffffffff


	//   ....[35]....
        /*0220*/ 	.word	0xffffffff


	//   ....[36]....
        /*0224*/ 	.word	0xffffffff


	//   ....[37]....
        /*0228*/ 	.word	0xffffffff


	//   ....[38]....
        /*022c*/ 	.word	0xffffffff


	//   ....[39]....
        /*0230*/ 	.word	0xffffffff


	//   ....[40]....
        /*0234*/ 	.word	0xffffffff


	//   ....[41]....
        /*0238*/ 	.word	0xffffffff


	//   ....[42]....
        /*023c*/ 	.word	0xffffffff


	//   ....[43]....
        /*0240*/ 	.word	0xffffffff


	//   ....[44]....
        /*0244*/ 	.word	0xffffffff


	//   ....[45]....
        /*0248*/ 	.word	0xffffffff


	//   ....[46]....
        /*024c*/ 	.word	0xffffffff


	//   ....[47]....
        /*0250*/ 	.word	0xffffffff


	//   ....[48]....
        /*0254*/ 	.word	0xffffffff


	//   ....[49]....
        /*0258*/ 	.word	0xffffffff


	//   ....[50]....
        /*025c*/ 	.word	0xffffffff


	//   ....[51]....
        /*0260*/ 	.word	0xffffffff


	//   ....[52]....
        /*0264*/ 	.word	0xffffffff


	//   ....[53]....
        /*0268*/ 	.word	0xffffffff


	//   ....[54]....
        /*026c*/ 	.word	0xffffffff


	//   ....[55]....
        /*0270*/ 	.word	0xffffffff


	//   ....[56]....
        /*0274*/ 	.word	0xffffffff


	//   ....[57]....
        /*0278*/ 	.word	0xffffffff


	//   ....[58]....
        /*027c*/ 	.word	0xffffffff


	//   ....[59]....
        /*0280*/ 	.word	0xffffffff


	//   ....[60]....
        /*0284*/ 	.word	0xffffffff


	//   ....[61]....
        /*0288*/ 	.word	0xffffffff


	//   ....[62]....
        /*028c*/ 	.word	0xffffffff


	//   ....[63]....
        /*0290*/ 	.word	0xffffffff


	//   ....[64]....
        /*0294*/ 	.word	0xffffffff


	//   ....[65]....
        /*0298*/ 	.word	0xffffffff


	//   ....[66]....
        /*029c*/ 	.word	0xffffffff


	//   ....[67]....
        /*02a0*/ 	.word	0xffffffff


	//   ....[68]....
        /*02a4*/ 	.word	0xffffffff


	//   ....[69]....
        /*02a8*/ 	.word	0xffffffff


	//   ....[70]....
        /*02ac*/ 	.word	0xffffffff


	//   ....[71]....
        /*02b0*/ 	.word	0xffffffff


	//   ....[72]....
        /*02b4*/ 	.word	0xffffffff


	//   ....[73]....
        /*02b8*/ 	.word	0xffffffff


	//   ....[74]....
        /*02bc*/ 	.word	0xffffffff


	//   ....[75]....
        /*02c0*/ 	.word	0xffffffff


	//   ....[76]....
        /*02c4*/ 	.word	0xffffffff


	//   ....[77]....
        /*02c8*/ 	.word	0xffffffff


	//   ....[78]....
        /*02cc*/ 	.word	0xffffffff


	//   ....[79]....
        /*02d0*/ 	.word	0xffffffff


	//   ....[80]....
        /*02d4*/ 	.word	0xffffffff


	//   ....[81]....
        /*02d8*/ 	.word	0xffffffff


	//   ....[82]....
        /*02dc*/ 	.word	0xffffffff


	//   ....[83]....
        /*02e0*/ 	.word	0xffffffff


	//   ....[84]....
        /*02e4*/ 	.word	0xffffffff


	//   ....[85]....
        /*02e8*/ 	.word	0xffffffff


	//   ....[86]....
        /*02ec*/ 	.word	0xffffffff


	//   ....[87]....
        /*02f0*/ 	.word	0xffffffff


	//   ....[88]....
        /*02f4*/ 	.word	0xffffffff


	//   ....[89]....
        /*02f8*/ 	.word	0xffffffff


	//   ....[90]....
        /*02fc*/ 	.word	0xffffffff


	//   ....[91]....
        /*0300*/ 	.word	0xffffffff


	//   ....[92]....
        /*0304*/ 	.word	0xffffffff


	//   ....[93]....
        /*0308*/ 	.word	0xffffffff


	//   ....[94]....
        /*030c*/ 	.word	0xffffffff


	//   ....[95]....
        /*0310*/ 	.word	0xffffffff


	//   ....[96]....
        /*0314*/ 	.word	0xffffffff


	//   ....[97]....
        /*0318*/ 	.word	0xffffffff


	//   ....[98]....
        /*031c*/ 	.word	0xffffffff


	//   ....[99]....
        /*0320*/ 	.word	0xffffffff


	//   ....[100]....
        /*0324*/ 	.word	0xffffffff


	//   ....[101]....
        /*0328*/ 	.word	0xffffffff


	//   ....[102]....
        /*032c*/ 	.word	0xffffffff


	//   ....[103]....
        /*0330*/ 	.word	0xffffffff


	//   ....[104]....
        /*0334*/ 	.word	0xffffffff


	//   ....[105]....
        /*0338*/ 	.word	0xffffffff


	//   ....[106]....
        /*033c*/ 	.word	0xffffffff


	//   ....[107]....
        /*0340*/ 	.word	0xffffffff


	//   ....[108]....
        /*0344*/ 	.word	0xffffffff


	//   ....[109]....
        /*0348*/ 	.word	0xffffffff


	//   ....[110]....
        /*034c*/ 	.word	0xffffffff


	//   ....[111]....
        /*0350*/ 	.word	0xffffffff


	//   ....[112]....
        /*0354*/ 	.word	0xffffffff


	//   ....[113]....
        /*0358*/ 	.word	0xffffffff


	//   ....[114]....
        /*035c*/ 	.word	0xffffffff


	//   ....[115]....
        /*0360*/ 	.word	0xffffffff


	//   ....[116]....
        /*0364*/ 	.word	0xffffffff


	//   ....[117]....
        /*0368*/ 	.word	0xffffffff


	//   ....[118]....
        /*036c*/ 	.word	0xffffffff


	//   ....[119]....
        /*0370*/ 	.word	0xffffffff


	//   ....[120]....
        /*0374*/ 	.word	0xffffffff


	//   ....[121]....
        /*0378*/ 	.word	0xffffffff


	//   ....[122]....
        /*037c*/ 	.word	0xffffffff


	//   ....[123]....
        /*0380*/ 	.word	0xffffffff


	//   ....[124]....
        /*0384*/ 	.word	0xffffffff


	//   ....[125]....
        /*0388*/ 	.word	0xffffffff


	//   ....[126]....
        /*038c*/ 	.word	0xffffffff


	//   ....[127]....
        /*0390*/ 	.word	0xffffffff


	//   ....[128]....
        /*0394*/ 	.word	0xffffffff


	//   ....[129]....
        /*0398*/ 	.word	0xffffffff


	//   ....[130]....
        /*039c*/ 	.word	0xffffffff


	//   ....[131]....
        /*03a0*/ 	.word	0xffffffff


	//   ....[132]....
        /*03a4*/ 	.word	0xffffffff


	//   ....[133]....
        /*03a8*/ 	.word	0xffffffff


	//   ....[134]....
        /*03ac*/ 	.word	0xffffffff


	//   ....[135]....
        /*03b0*/ 	.word	0xffffffff


	//   ....[136]....
        /*03b4*/ 	.word	0xffffffff


	//   ....[137]....
        /*03b8*/ 	.word	0xffffffff


	//   ....[138]....
        /*03bc*/ 	.word	0xffffffff


	//   ....[139]....
        /*03c0*/ 	.word	0xffffffff


	//   ....[140]....
        /*03c4*/ 	.word	0xffffffff


	//   ....[141]....
        /*03c8*/ 	.word	0xffffffff


	//   ....[142]....
        /*03cc*/ 	.word	0xffffffff


	//   ....[143]....
        /*03d0*/ 	.word	0xffffffff


	//   ....[144]....
        /*03d4*/ 	.word	0xffffffff


	//   ....[145]....
        /*03d8*/ 	.word	0xffffffff


	//   ....[146]....
        /*03dc*/ 	.word	0xffffffff


	//   ....[147]....
        /*03e0*/ 	.word	0xffffffff


	//   ....[148]....
        /*03e4*/ 	.word	0xffffffff


	//   ....[149]....
        /*03e8*/ 	.word	0xffffffff


	//   ....[150]....
        /*03ec*/ 	.word	0xffffffff


	//   ....[151]....
        /*03f0*/ 	.word	0x0500000f


	//   ....[152]....
        /*03f4*/ 	.word	0x0500000f


	//   ....[153]....
        /*03f8*/ 	.word	0x0500000f


	//   ....[154]....
        /*03fc*/ 	.word	0x0500000f


	//   ....[155]....
        /*0400*/ 	.word	0x0500000f


	//   ....[156]....
        /*0404*/ 	.word	0x0500000f


	//   ....[157]....
        /*0408*/ 	.word	0x0500000f


	//   ....[158]....
        /*040c*/ 	.word	0x0500000f


	//   ....[159]....
        /*0410*/ 	.word	0x0500000f


	//   ....[160]....
        /*0414*/ 	.word	0x0500000f


	//   ....[161]....
        /*0418*/ 	.word	0x0500000f


	//   ....[162]....
        /*041c*/ 	.word	0x0500000f


	//   ....[163]....
        /*0420*/ 	.word	0x0500000f


	//   ....[164]....
        /*0424*/ 	.word	0x0500000f


	//   ....[165]....
        /*0428*/ 	.word	0x0500000f


	//   ....[166]....
        /*042c*/ 	.word	0x0500000f


	//   ....[167]....
        /*0430*/ 	.word	0x0500000f


	//   ....[168]....
        /*0434*/ 	.word	0x0500000f


	//   ....[169]....
        /*0438*/ 	.word	0x0500000f


	//   ....[170]....
        /*043c*/ 	.word	0x0500000f


	//   ....[171]....
        /*0440*/ 	.word	0x0500000f


	//   ....[172]....
        /*0444*/ 	.word	0x0500000f


	//   ....[173]....
        /*0448*/ 	.word	0x0500000f


	//   ....[174]....
        /*044c*/ 	.word	0x0500000f


	//   ....[175]....
        /*0450*/ 	.word	0x0500000f


	//   ....[176]....
        /*0454*/ 	.word	0x0500000f


	//   ....[177]....
        /*0458*/ 	.word	0x0500000f


	//   ....[178]....
        /*045c*/ 	.word	0x0500000f


	//   ....[179]....
        /*0460*/ 	.word	0x0500000f


	//   ....[180]....
        /*0464*/ 	.word	0x0500000f


	//   ....[181]....
        /*0468*/ 	.word	0x0500000f


	//   ....[182]....
        /*046c*/ 	.word	0x0500000f


	//   ....[183]....
        /*0470*/ 	.word	0x0500000f


	//   ....[184]....
        /*0474*/ 	.word	0x0500000f


	//   ....[185]....
        /*0478*/ 	.word	0x0500000f


	//   ....[186]....
        /*047c*/ 	.word	0x0500000f


	//   ....[187]....
        /*0480*/ 	.word	0x0500000f


	//   ....[188]....
        /*0484*/ 	.word	0x0500000f


	//   ....[189]....
        /*0488*/ 	.word	0x0500000f


	//   ....[190]....
        /*048c*/ 	.word	0x0500000f


	//   ....[191]....
        /*0490*/ 	.word	0x0500000f


	//   ....[192]....
        /*0494*/ 	.word	0x0500000f


	//   ....[193]....
        /*0498*/ 	.word	0x0500000f


	//   ....[194]....
        /*049c*/ 	.word	0x0500000f


	//   ....[195]....
        /*04a0*/ 	.word	0x0500000f


	//   ....[196]....
        /*04a4*/ 	.word	0x0500000f


	//   ....[197]....
        /*04a8*/ 	.word	0x0500000f


	//   ....[198]....
        /*04ac*/ 	.word	0x0500000f


	//   ....[199]....
        /*04b0*/ 	.word	0x0500000f


	//   ....[200]....
        /*04b4*/ 	.word	0x0500000f


	//   ....[201]....
        /*04b8*/ 	.word	0x0500000f


	//   ....[202]....
        /*04bc*/ 	.word	0x0500000f


	//   ....[203]....
        /*04c0*/ 	.word	0x0500000f


	//   ....[204]....
        /*04c4*/ 	.word	0x0500000f


	//   ....[205]....
        /*04c8*/ 	.word	0x0500000f


	//   ....[206]....
        /*04cc*/ 	.word	0x0500000f


	//   ....[207]....
        /*04d0*/ 	.word	0x0500000f


	//   ....[208]....
        /*04d4*/ 	.word	0x0500000f


	//   ....[209]....
        /*04d8*/ 	.word	0x0500000f


	//   ....[210]....
        /*04dc*/ 	.word	0x0500000f


	//   ....[211]....
        /*04e0*/ 	.word	0x0500000f


	//   ....[212]....
        /*04e4*/ 	.word	0x0500000f


	//   ....[213]....
        /*04e8*/ 	.word	0x0500000f


	//   ....[214]....
        /*04ec*/ 	.word	0x0500000f


	//   ....[215]....
        /*04f0*/ 	.word	0x0500000f


	//   ....[216]....
        /*04f4*/ 	.word	0x0500000f


	//   ....[217]....
        /*04f8*/ 	.word	0x0500000f


	//   ....[218]....
        /*04fc*/ 	.word	0x0500000f


	//   ....[219]....
        /*0500*/ 	.word	0x0500000f


	//   ....[220]....
        /*0504*/ 	.word	0x0500000f


	//   ....[221]....
        /*0508*/ 	.word	0x0500000f


	//   ....[222]....
        /*050c*/ 	.word	0x0500000f


	//   ....[223]....
        /*0510*/ 	.word	0x0500000f


	//   ....[224]....
        /*0514*/ 	.word	0x0500000f


	//   ....[225]....
        /*0518*/ 	.word	0x0500000f


	//   ....[226]....
        /*051c*/ 	.word	0x0500000f


	//   ....[227]....
        /*0520*/ 	.word	0x0500000f


	//   ....[228]....
        /*0524*/ 	.word	0x0500000f


	//   ....[229]....
        /*0528*/ 	.word	0x0500000f


	//   ....[230]....
        /*052c*/ 	.word	0x0500000f


	//   ....[231]....
        /*0530*/ 	.word	0x0500000f


	//   ....[232]....
        /*0534*/ 	.word	0x0500000f


	//   ....[233]....
        /*0538*/ 	.word	0x0500000f


	//   ....[234]....
        /*053c*/ 	.word	0x0500000f


	//----- nvinfo : EIATTR_COOP_GROUP_INSTR_OFFSETS
	.align		4
.L_791:
        /*0540*/ 	.byte	0x04, 0x28
        /*0542*/ 	.short	(.L_793 - .L_792)


	//   ....[0]....
.L_792:
        /*0544*/ 	.word	0x00000070


	//   ....[1]....
        /*0548*/ 	.word	0x000000b0


	//   ....[2]....
        /*054c*/ 	.word	0x000002d0


	//   ....[3]....
        /*0550*/ 	.word	0x00000430


	//   ....[4]....
        /*0554*/ 	.word	0x00000550


	//   ....[5]....
        /*0558*/ 	.word	0x000006b0


	//   ....[6]....
        /*055c*/ 	.word	0x00001dc0


	//   ....[7]....
        /*0560*/ 	.word	0x00002930


	//   ....[8]....
        /*0564*/ 	.word	0x00002960


	//   ....[9]....
        /*0568*/ 	.word	0x00002f10


	//   ....[10]....
        /*056c*/ 	.word	0x00002f90


	//   ....[11]....
        /*0570*/ 	.word	0x00003700


	//   ....[12]....
        /*0574*/ 	.word	0x00003770


	//   ....[13]....
        /*0578*/ 	.word	0x00005140


	//   ....[14]....
        /*057c*/ 	.word	0x00005600


	//   ....[15]....
        /*0580*/ 	.word	0x00005620


	//   ....[16]....
        /*0584*/ 	.word	0x00005680


	//   ....[17]....
        /*0588*/ 	.word	0x00005c80


	//   ....[18]....
        /*058c*/ 	.word	0x00005d10


	//   ....[19]....
        /*0590*/ 	.word	0x00007a30


	//   ....[20]....
        /*0594*/ 	.word	0x00007a40


	//   ....[21]....
        /*0598*/ 	.word	0x00007a70


	//   ....[22]....
        /*059c*/ 	.word	0x00007a80


	//   ....[23]....
        /*05a0*/ 	.word	0x00008d80


	//   ....[24]....
        /*05a4*/ 	.word	0x00008db0


	//   ....[25]....
        /*05a8*/ 	.word	0x00008e70


	//   ....[26]....
        /*05ac*/ 	.word	0x00008e80


	//   ....[27]....
        /*05b0*/ 	.word	0x0000a6e0


	//   ....[28]....
        /*05b4*/ 	.word	0x0000a700


	//   ....[29]....
        /*05b8*/ 	.word	0x0000a710


	//   ....[30]....
        /*05bc*/ 	.word	0x0000a720


	//   ....[31]....
        /*05c0*/ 	.word	0x0000b000


	//   ....[32]....
        /*05c4*/ 	.word	0x0000b020


	//   ....[33]....
        /*05c8*/ 	.word	0x0000b160


	//   ....[34]....
        /*05cc*/ 	.word	0x0000b180


	//   ....[35]....
        /*05d0*/ 	.word	0x0000b280


	//   ....[36]....
        /*05d4*/ 	.word	0x0000b2a0


	//   ....[37]....
        /*05d8*/ 	.word	0x0000b3b0


	//   ....[38]....
        /*05dc*/ 	.word	0x0000b3d0


	//   ....[39]....
        /*05e0*/ 	.word	0x0000b830


	//   ....[40]....
        /*05e4*/ 	.word	0x0000b840


	//   ....[41]....
        /*05e8*/ 	.word	0x0000bf00


	//   ....[42]....
        /*05ec*/ 	.word	0x0000bf10


	//   ....[43]....
        /*05f0*/ 	.word	0x0000cfb0


	//   ....[44]....
        /*05f4*/ 	.word	0x0000cfe0


	//   ....[45]....
        /*05f8*/ 	.word	0x0000d100


	//   ....[46]....
        /*05fc*/ 	.word	0x0000d120


	//   ....[47]....
        /*0600*/ 	.word	0x0000d220


	//   ....[48]....
        /*0604*/ 	.word	0x0000d240


	//   ....[49]....
        /*0608*/ 	.word	0x0000d350


	//   ....[50]....
        /*060c*/ 	.word	0x0000d370


	//   ....[51]....
        /*0610*/ 	.word	0x0000d510


	//   ....[52]....
        /*0614*/ 	.word	0x0000d700


	//   ....[53]....
        /*0618*/ 	.word	0x0000d730


	//   ....[54]....
        /*061c*/ 	.word	0x0000d760


	//   ....[55]....
        /*0620*/ 	.word	0x0000d790


	//   ....[56]....
        /*0624*/ 	.word	0x0000d7c0


	//   ....[57]....
        /*0628*/ 	.word	0x0000d7f0


	//   ....[58]....
        /*062c*/ 	.word	0x0000d960


	//   ....[59]....
        /*0630*/ 	.word	0x0000d990


	//   ....[60]....
        /*0634*/ 	.word	0x0000d9c0


	//   ....[61]....
        /*0638*/ 	.word	0x0000d9f0


	//   ....[62]....
        /*063c*/ 	.word	0x0000da20


	//   ....[63]....
        /*0640*/ 	.word	0x0000da50


	//   ....[64]....
        /*0644*/ 	.word	0x0000dae0


	//   ....[65]....
        /*0648*/ 	.word	0x0000db10


	//   ....[66]....
        /*064c*/ 	.word	0x0000db20


	//   ....[67]....
        /*0650*/ 	.word	0x0000db60


	//   ....[68]....
        /*0654*/ 	.word	0x0000fa40


	//   ....[69]....
        /*0658*/ 	.word	0x0000fa60


	//   ....[70]....
        /*065c*/ 	.word	0x0000fb10


	//   ....[71]....
        /*0660*/ 	.word	0x0000fb30


	//   ....[72]....
        /*0664*/ 	.word	0x0000fbd0


	//   ....[73]....
        /*0668*/ 	.word	0x0000fbf0


	//   ....[74]....
        /*066c*/ 	.word	0x0000fc90


	//   ....[75]....
        /*0670*/ 	.word	0x0000fcb0


	//   ....[76]....
        /*0674*/ 	.word	0x0000fd50


	//   ....[77]....
        /*0678*/ 	.word	0x0000fd70


	//   ....[78]....
        /*067c*/ 	.word	0x0000fd80


	//   ....[79]....
        /*0680*/ 	.word	0x0000fe10


	//   ....[80]....
        /*0684*/ 	.word	0x00010510


	//   ....[81]....
        /*0688*/ 	.word	0x00010540


	//   ....[82]....
        /*068c*/ 	.word	0x000105a0


	//   ....[83]....
        /*0690*/ 	.word	0x00010600


	//   ....[84]....
        /*0694*/ 	.word	0x00010650


	//   ....[85]....
        /*0698*/ 	.word	0x000106b0


	//   ....[86]....
        /*069c*/ 	.word	0x00010700


	//   ....[87]....
        /*06a0*/ 	.word	0x00010760


	//   ....[88]....
        /*06a4*/ 	.word	0x000107b0


	//   ....[89]....
        /*06a8*/ 	.word	0x00010810


	//   ....[90]....
        /*06ac*/ 	.word	0x00010860


	//   ....[91]....
        /*06b0*/ 	.word	0x000108c0


	//   ....[92]....
        /*06b4*/ 	.word	0x00010910


	//   ....[93]....
        /*06b8*/ 	.word	0x00010960


	//   ....[94]....
        /*06bc*/ 	.word	0x00010980


	//   ....[95]....
        /*06c0*/ 	.word	0x000109c0


	//   ....[96]....
        /*06c4*/ 	.word	0x00011170


	//   ....[97]....
        /*06c8*/ 	.word	0x000111b0


	//   ....[98]....
        /*06cc*/ 	.word	0x000111c0


	//   ....[99]....
        /*06d0*/ 	.word	0x00011220


	//   ....[100]....
        /*06d4*/ 	.word	0x00011230


	//   ....[101]....
        /*06d8*/ 	.word	0x00011290


	//   ....[102]....
        /*06dc*/ 	.word	0x000112c0


	//   ....[103]....
        /*06e0*/ 	.word	0x00011300


	//   ....[104]....
        /*06e4*/ 	.word	0x00011330


	//   ....[105]....
        /*06e8*/ 	.word	0x00011370


	//   ....[106]....
        /*06ec*/ 	.word	0x000113a0


	//   ....[107]....
        /*06f0*/ 	.word	0x000113e0


	//   ....[108]....
        /*06f4*/ 	.word	0x00011650


	//   ....[109]....
        /*06f8*/ 	.word	0x00011670


	//   ....[110]....
        /*06fc*/ 	.word	0x00011680


	//   ....[111]....
        /*0700*/ 	.word	0x00011710


	//   ....[112]....
        /*0704*/ 	.word	0x00011720


	//   ....[113]....
        /*0708*/ 	.word	0x000117b0


	//   ....[114]....
        /*070c*/ 	.word	0x000117c0


	//   ....[115]....
        /*0710*/ 	.word	0x00011850


	//   ....[116]....
        /*0714*/ 	.word	0x00011860


	//   ....[117]....
        /*0718*/ 	.word	0x000118f0


	//   ....[118]....
        /*071c*/ 	.word	0x00011900


	//   ....[119]....
        /*0720*/ 	.word	0x00011910


	//   ....[120]....
        /*0724*/ 	.word	0x00011ed0


	//   ....[121]....
        /*0728*/ 	.word	0x00011f10


	//   ....[122]....
        /*072c*/ 	.word	0x00011f50


	//   ....[123]....
        /*0730*/ 	.word	0x00011f80


	//   ....[124]....
        /*0734*/ 	.word	0x00012010


	//   ....[125]....
        /*0738*/ 	.word	0x00012040


	//   ....[126]....
        /*073c*/ 	.word	0x000120b0


	//   ....[127]....
        /*0740*/ 	.word	0x000120e0


	//   ....[128]....
        /*0744*/ 	.word	0x00012150


	//   ....[129]....
        /*0748*/ 	.word	0x00012180


	//   ....[130]....
        /*074c*/ 	.word	0x000121b0


	//   ....[131]....
        /*0750*/ 	.word	0x00012200


	//   ....[132]....
        /*0754*/ 	.word	0x00012640


	//   ....[133]....
        /*0758*/ 	.word	0x00012650


	//   ....[134]....
        /*075c*/ 	.word	0x00012690


	//   ....[135]....
        /*0760*/ 	.word	0x000126d0


	//   ....[136]....
        /*0764*/ 	.word	0x00012700


	//   ....[137]....
        /*0768*/ 	.word	0x00012730


	//   ....[138]....
        /*076c*/ 	.word	0x00012760


	//   ....[139]....
        /*0770*/ 	.word	0x00012790


	//   ....[140]....
        /*0774*/ 	.word	0x00012940


	//   ....[141]....
        /*0778*/ 	.word	0x00012970


	//   ....[142]....
        /*077c*/ 	.word	0x000129a0


	//   ....[143]....
        /*0780*/ 	.word	0x000129d0


	//   ....[144]....
        /*0784*/ 	.word	0x00012a00


	//   ....[145]....
        /*0788*/ 	.word	0x00012a30


	//   ....[146]....
        /*078c*/ 	.word	0x00012af0


	//   ....[147]....
        /*0790*/ 	.word	0x00012b10


	//   ....[148]....
        /*0794*/ 	.word	0x00012b30


	//   ....[149]....
        /*0798*/ 	.word	0x00012b90


	//   ....[150]....
        /*079c*/ 	.word	0x000135b0


	//   ....[151]....
        /*07a0*/ 	.word	0x00013b70


	//   ....[152]....
        /*07a4*/ 	.word	0x00013c60


	//   ....[153]....
        /*07a8*/ 	.word	0x00013d00


	//   ....[154]....
        /*07ac*/ 	.word	0x00013d60


	//   ....[155]....
        /*07b0*/ 	.word	0x00013e70


	//   ....[156]....
        /*07b4*/ 	.word	0x00013ee0


	//   ....[157]....
        /*07b8*/ 	.word	0x00013ff0


	//   ....[158]....
        /*07bc*/ 	.word	0x00014060


	//   ....[159]....
        /*07c0*/ 	.word	0x00014170


	//   ....[160]....
        /*07c4*/ 	.word	0x000141e0


	//   ....[161]....
        /*07c8*/ 	.word	0x000142f0


	//   ....[162]....
        /*07cc*/ 	.word	0x00014360


	//   ....[163]....
        /*07d0*/ 	.word	0x00014400


	//   ....[164]....
        /*07d4*/ 	.word	0x00014510


	//   ....[165]....
        /*07d8*/ 	.word	0x00014580


	//   ....[166]....
        /*07dc*/ 	.word	0x00014600


	//   ....[167]....
        /*07e0*/ 	.word	0x000146d0


	//   ....[168]....
        /*07e4*/ 	.word	0x00014750


	//   ....[169]....
        /*07e8*/ 	.word	0x00014830


	//   ....[170]....
        /*07ec*/ 	.word	0x000148b0


	//   ....[171]....
        /*07f0*/ 	.word	0x00014990


	//   ....[172]....
        /*07f4*/ 	.word	0x00014a10


	//   ....[173]....
        /*07f8*/ 	.word	0x00014af0


	//   ....[174]....
        /*07fc*/ 	.word	0x00014b70


	//   ....[175]....
        /*0800*/ 	.word	0x00014c50


	//   ....[176]....
        /*0804*/ 	.word	0x00014cd0


	//   ....[177]....
        /*0808*/ 	.word	0x00014da0


	//   ....[178]....
        /*080c*/ 	.word	0x00014e20


	//   ....[179]....
        /*0810*/ 	.word	0x00014ee0


	//   ....[180]....
        /*0814*/ 	.word	0x00015010


	//   ....[181]....
        /*0818*/ 	.word	0x000150e0


	//   ....[182]....
        /*081c*/ 	.word	0x00015150


	//   ....[183]....
        /*0820*/ 	.word	0x00015220


	//   ....[184]....
        /*0824*/ 	.word	0x00015280


	//   ....[185]....
        /*0828*/ 	.word	0x00015350


	//   ....[186]....
        /*082c*/ 	.word	0x000153b0


	//   ....[187]....
        /*0830*/ 	.word	0x00015480


	//   ....[188]....
        /*0834*/ 	.word	0x000154e0


	//   ....[189]....
        /*0838*/ 	.word	0x000155b0


	//   ....[190]....
        /*083c*/ 	.word	0x00015610


	//   ....[191]....
        /*0840*/ 	.word	0x000156f0


	//   ....[192]....
        /*0844*/ 	.word	0x000157e0


	//   ....[193]....
        /*0848*/ 	.word	0x00015880


	//   ....[194]....
        /*084c*/ 	.word	0x000158e0


	//   ....[195]....
        /*0850*/ 	.word	0x000159e0


	//   ....[196]....
        /*0854*/ 	.word	0x00015a40


	//   ....[197]....
        /*0858*/ 	.word	0x00015b40


	//   ....[198]....
        /*085c*/ 	.word	0x00015ba0


	//   ....[199]....
        /*0860*/ 	.word	0x00015ca0


	//   ....[200]....
        /*0864*/ 	.word	0x00015d00


	//   ....[201]....
        /*0868*/ 	.word	0x00015e00


	//   ....[202]....
        /*086c*/ 	.word	0x00015e60


	//   ....[203]....
        /*0870*/ 	.word	0x00015f30


	//   ....[204]....
        /*0874*/ 	.word	0x00016070


	//   ....[205]....
        /*0878*/ 	.word	0x00016110


	//   ....[206]....
        /*087c*/ 	.word	0x000161f0


	//   ....[207]....
        /*0880*/ 	.word	0x000162c0


	//   ....[208]....
        /*0884*/ 	.word	0x00016320


	//   ....[209]....
        /*0888*/ 	.word	0x00016410


	//   ....[210]....
        /*088c*/ 	.word	0x00016470


	//   ....[211]....
        /*0890*/ 	.word	0x00016560


	//   ....[212]....
        /*0894*/ 	.word	0x000165c0


	//   ....[213]....
        /*0898*/ 	.word	0x000166b0


	//   ....[214]....
        /*089c*/ 	.word	0x00016710


	//   ....[215]....
        /*08a0*/ 	.word	0x000167f0


	//   ....[216]....
        /*08a4*/ 	.word	0x00016880


	//   ....[217]....
        /*08a8*/ 	.word	0x00016920


	//   ....[218]....
        /*08ac*/ 	.word	0x00016a90


	//   ....[219]....
        /*08b0*/ 	.word	0x00016b00


	//   ....[220]....
        /*08b4*/ 	.word	0x00016b80


	//   ....[221]....
        /*08b8*/ 	.word	0x00016bf0


	//   ....[222]....
        /*08bc*/ 	.word	0x00016c60


	//   ....[223]....
        /*08c0*/ 	.word	0x00016ce0


	//   ....[224]....
        /*08c4*/ 	.word	0x00016d60


	//   ....[225]....
        /*08c8*/ 	.word	0x00016df0


	//   ....[226]....
        /*08cc*/ 	.word	0x00016e60


	//   ....[227]....
        /*08d0*/ 	.word	0x00016ed0


	//   ....[228]....
        /*08d4*/ 	.word	0x00016f40


	//   ....[229]....
        /*08d8*/ 	.word	0x00016fc0


	//   ....[230]....
        /*08dc*/ 	.word	0x00017030


	//   ....[231]....
        /*08e0*/ 	.word	0x000170c0


	//   ....[232]....
        /*08e4*/ 	.word	0x00017120


	//   ....[233]....
        /*08e8*/ 	.word	0x000171b0


	//   ....[234]....
        /*08ec*/ 	.word	0x000172e0


	//----- nvinfo : EIATTR_REG_RECONFIG
	.align		4
.L_793:
        /*08f0*/ 	.byte	0x01, 0x54
	.zero		2


	//----- nvinfo : EIATTR_SYSCALL_OFFSETS
	.align		4
        /*08f4*/ 	.byte	0x04, 0x46
        /*08f6*/ 	.short	(.L_795 - .L_794)


	//   ....[0]....
.L_794:
        /*08f8*/ 	.word	0x00001f40


	//   ....[1]....
        /*08fc*/ 	.word	0x0000f090


	//   ....[2]....
        /*0900*/ 	.word	0x0000f1e0


	//   ....[3]....
        /*0904*/ 	.word	0x0000f2d0


	//   ....[4]....
        /*0908*/ 	.word	0x000101a0


	//----- nvinfo : EIATTR_MBARRIER_INSTR_OFFSETS
	.align		4
.L_795:
        /*090c*/ 	.byte	0x04, 0x39
        /*090e*/ 	.short	(.L_797 - .L_796)


	//   ....[0]....
.L_796:
        /*0910*/ 	.word	0x00000180
        /*0914*/ 	.word	0x000000ff
        /*0918*/ 	.word	0x00030800
        /*091c*/ 	.short	0x0100
        /*091e*/ 	.byte	0x08
	.zero		1


	//   ....[1]....
        /*0920*/ 	.word	0x00000190
        /*0924*/ 	.word	0x000000ff
        /*0928*/ 	.word	0x00030820
        /*092c*/ 	.short	0x0100
        /*092e*/ 	.byte	0x08
	.zero		1


	//   ....[2]....
        /*0930*/ 	.word	0x00000280
        /*0934*/ 	.word	0x000000ff
        /*0938*/ 	.word	0x00030830
        /*093c*/ 	.short	0x0100
        /*093e*/ 	.byte	0x08
	.zero		1


	//   ....[3]....
        /*0940*/ 	.word	0x00000290
        /*0944*/ 	.word	0x000000ff
        /*0948*/ 	.word	0x00030840
        /*094c*/ 	.short	0x0100
        /*094e*/ 	.byte	0x08
	.zero		1


	//   ....[4]....
        /*0950*/ 	.word	0x000002a0
        /*0954*/ 	.word	0x000000ff
        /*0958*/ 	.word	0x00030838
        /*095c*/ 	.short	0x0100
        /*095e*/ 	.byte	0x08
	.zero		1


	//   ....[5]....
        /*0960*/ 	.word	0x000002b0
        /*0964*/ 	.word	0x000000ff
        /*0968*/ 	.word	0x00030848
        /*096c*/ 	.short	0x0100
        /*096e*/ 	.byte	0x08
	.zero		1


	//   ....[6]....
        /*0970*/ 	.word	0x000003e0
        /*0974*/ 	.word	0x000000ff
        /*0978*/ 	.word	0x00030850
        /*097c*/ 	.short	0x0100
        /*097e*/ 	.byte	0x08
	.zero		1


	//   ....[7]....
        /*0980*/ 	.word	0x000003f0
        /*0984*/ 	.word	0x000000ff
        /*0988*/ 	.word	0x00030860
        /*098c*/ 	.short	0x0100
        /*098e*/ 	.byte	0x08
	.zero		1


	//   ....[8]....
        /*0990*/ 	.word	0x00000400
        /*0994*/ 	.word	0x000000ff
        /*0998*/ 	.word	0x00030858
        /*099c*/ 	.short	0x0100
        /*099e*/ 	.byte	0x08
	.zero		1


	//   ....[9]....
        /*09a0*/ 	.word	0x00000410
        /*09a4*/ 	.word	0x000000ff
        /*09a8*/ 	.word	0x00030868
        /*09ac*/ 	.short	0x0100
        /*09ae*/ 	.byte	0x08
	.zero		1


	//   ....[10]....
        /*09b0*/ 	.word	0x00000500
        /*09b4*/ 	.word	0x000000ff
        /*09b8*/ 	.word	0x00030870
        /*09bc*/ 	.short	0x0100
        /*09be*/ 	.byte	0x06
	.zero		1


	//   ....[11]....
        /*09c0*/ 	.word	0x00000510
        /*09c4*/ 	.word	0x000000ff
        /*09c8*/ 	.word	0x00030880
        /*09cc*/ 	.short	0x0100
        /*09ce*/ 	.byte	0x06
	.zero		1


	//   ....[12]....
        /*09d0*/ 	.word	0x00000520
        /*09d4*/ 	.word	0x000000ff
        /*09d8*/ 	.word	0x00030878
        /*09dc*/ 	.short	0x0100
        /*09de*/ 	.byte	0x06
	.zero		1


	//   ....[13]....
        /*09e0*/ 	.word	0x00000530
        /*09e4*/ 	.word	0x000000ff
        /*09e8*/ 	.word	0x00030888
        /*09ec*/ 	.short	0x0100
        /*09ee*/ 	.byte	0x06
	.zero		1


	//   ....[14]....
        /*09f0*/ 	.word	0x00000660
        /*09f4*/ 	.word	0x000000ff
        /*09f8*/ 	.word	0x00030890
        /*09fc*/ 	.short	0x0100
        /*09fe*/ 	.byte	0x08
	.zero		1


	//   ....[15]....
        /*0a00*/ 	.word	0x00000670
        /*0a04*/ 	.word	0x000000ff
        /*0a08*/ 	.word	0x000308a0
        /*0a0c*/ 	.short	0x0100
        /*0a0e*/ 	.byte	0x08
	.zero		1


	//   ....[16]....
        /*0a10*/ 	.word	0x00000680
        /*0a14*/ 	.word	0x000000ff
        /*0a18*/ 	.word	0x00030898
        /*0a1c*/ 	.short	0x0100
        /*0a1e*/ 	.byte	0x08
	.zero		1


	//   ....[17]....
        /*0a20*/ 	.word	0x00000690
        /*0a24*/ 	.word	0x000000ff
        /*0a28*/ 	.word	0x000308a8
        /*0a2c*/ 	.short	0x0100
        /*0a2e*/ 	.byte	0x08
	.zero		1


	//   ....[18]....
        /*0a30*/ 	.word	0x000007d0
        /*0a34*/ 	.word	0x000000ff
        /*0a38*/ 	.word	0x000308b0
        /*0a3c*/ 	.short	0x0100
        /*0a3e*/ 	.byte	0x08
	.zero		1


	//   ....[19]....
        /*0a40*/ 	.word	0x000007e0
        /*0a44*/ 	.word	0x000000ff
        /*0a48*/ 	.word	0x000308c0
        /*0a4c*/ 	.short	0x0100
        /*0a4e*/ 	.byte	0x08
	.zero		1


	//   ....[20]....
        /*0a50*/ 	.word	0x000007f0
        /*0a54*/ 	.word	0x000000ff
        /*0a58*/ 	.word	0x000308b8
        /*0a5c*/ 	.short	0x0100
        /*0a5e*/ 	.byte	0x08
	.zero		1


	//   ....[21]....
        /*0a60*/ 	.word	0x00000800
        /*0a64*/ 	.word	0x000000ff
        /*0a68*/ 	.word	0x000308c8
        /*0a6c*/ 	.short	0x0100
        /*0a6e*/ 	.byte	0x08
	.zero		1


	//   ....[22]....
        /*0a70*/ 	.word	0x00001fc0
        /*0a74*/ 	.word	0x000000ff
        /*0a78*/ 	.word	0x00030800
        /*0a7c*/ 	.short	0x010a
        /*0a7e*/ 	.byte	0x28
	.zero		1


	//   ....[23]....
        /*0a80*/ 	.word	0x00002070
        /*0a84*/ 	.word	0x00000000
        /*0a88*/ 	.word	0x00030830
        /*0a8c*/ 	.short	0x010a
        /*0a8e*/ 	.byte	0x3f
	.zero		1


	//   ....[24]....
        /*0a90*/ 	.word	0x000020b0
        /*0a94*/ 	.word	0x00000000
        /*0a98*/ 	.word	0x00030830
        /*0a9c*/ 	.short	0x010a
        /*0a9e*/ 	.byte	0x3f
	.zero		1


	//   ....[25]....
        /*0aa0*/ 	.word	0x00002a50
        /*0aa4*/ 	.word	0x000000ff
        /*0aa8*/ 	.word	0x00000000
        /*0aac*/ 	.short	0x0101
        /*0aae*/ 	.byte	0x05
	.zero		1


	//   ....[26]....
        /*0ab0*/ 	.word	0x00004210
        /*0ab4*/ 	.word	0x000000ff
        /*0ab8*/ 	.word	0x00030830
        /*0abc*/ 	.short	0x010a
        /*0abe*/ 	.byte	0x07
	.zero		1


	//   ....[27]....
        /*0ac0*/ 	.word	0x00004250
        /*0ac4*/ 	.word	0x000000ff
        /*0ac8*/ 	.word	0x00030830
        /*0acc*/ 	.short	0x010a
        /*0ace*/ 	.byte	0x07
	.zero		1


	//   ....[28]....
        /*0ad0*/ 	.word	0x00004d90
        /*0ad4*/ 	.word	0x000000ff
        /*0ad8*/ 	.word	0x00030850
        /*0adc*/ 	.short	0x010a
        /*0ade*/ 	.byte	0x0a
	.zero		1


	//   ....[29]....
        /*0ae0*/ 	.word	0x00004dd0
        /*0ae4*/ 	.word	0x000000ff
        /*0ae8*/ 	.word	0x00030850
        /*0aec*/ 	.short	0x010a
        /*0aee*/ 	.byte	0x0a
	.zero		1


	//   ....[30]....
        /*0af0*/ 	.word	0x00005130
        /*0af4*/ 	.word	0x000000ff
        /*0af8*/ 	.word	0x00000000
        /*0afc*/ 	.short	0x0101
        /*0afe*/ 	.byte	0x07
	.zero		1


	//   ....[31]....
        /*0b00*/ 	.word	0x000066b0
        /*0b04*/ 	.word	0x000000ff
        /*0b08*/ 	.word	0x00000000
        /*0b0c*/ 	.short	0x0101
        /*0b0e*/ 	.byte	0x0a
	.zero		1


	//   ....[32]....
        /*0b10*/ 	.word	0x000068a0
        /*0b14*/ 	.word	0x000000ff
        /*0b18*/ 	.word	0x00030830
        /*0b1c*/ 	.short	0x010a
        /*0b1e*/ 	.byte	0x07
	.zero		1


	//   ....[33]....
        /*0b20*/ 	.word	0x000068e0
        /*0b24*/ 	.word	0x000000ff
        /*0b28*/ 	.word	0x00030830
        /*0b2c*/ 	.short	0x010a
        /*0b2e*/ 	.byte	0x07
	.zero		1


	//   ....[34]....
        /*0b30*/ 	.word	0x00007420
        /*0b34*/ 	.word	0x000000ff
        /*0b38*/ 	.word	0x00030850
        /*0b3c*/ 	.short	0x010a
        /*0b3e*/ 	.byte	0x0f
	.zero		1


	//   ....[35]....
        /*0b40*/ 	.word	0x00007460
        /*0b44*/ 	.word	0x000000ff
        /*0b48*/ 	.word	0x00030850
        /*0b4c*/ 	.short	0x010a
        /*0b4e*/ 	.byte	0x0f
	.zero		1


	//   ....[36]....
        /*0b50*/ 	.word	0x00007850
        /*0b54*/ 	.word	0x000000ff
        /*0b58*/ 	.word	0x00000000
        /*0b5c*/ 	.short	0x0101
        /*0b5e*/ 	.byte	0x05
	.zero		1


	//   ....[37]....
        /*0b60*/ 	.word	0x000085d0
        /*0b64*/ 	.word	0x000000ff
        /*0b68*/ 	.word	0x00000000
        /*0b6c*/ 	.short	0x0101
        /*0b6e*/ 	.byte	0x0f
	.zero		1


	//   ....[38]....
        /*0b70*/ 	.word	0x00008cf0
        /*0b74*/ 	.word	0x000000ff
        /*0b78*/ 	.word	0x00030850
        /*0b7c*/ 	.short	0x010a
        /*0b7e*/ 	.byte	0x05
	.zero		1


	//   ....[39]....
        /*0b80*/ 	.word	0x00008d30
        /*0b84*/ 	.word	0x000000ff
        /*0b88*/ 	.word	0x00030850
        /*0b8c*/ 	.short	0x010a
        /*0b8e*/ 	.byte	0x05
	.zero		1


	//   ....[40]....
        /*0b90*/ 	.word	0x000094d0
        /*0b94*/ 	.word	0x000000ff
        /*0b98*/ 	.word	0x00000000
        /*0b9c*/ 	.short	0x0101
        /*0b9e*/ 	.byte	0x04
	.zero		1


	//   ....[41]....
        /*0ba0*/ 	.word	0x0000aff0
        /*0ba4*/ 	.word	0x000000ff
        /*0ba8*/ 	.word	0x00000000
        /*0bac*/ 	.short	0x0101
        /*0bae*/ 	.byte	0x08
	.zero		1


	//   ....[42]....
        /*0bb0*/ 	.word	0x0000b690
        /*0bb4*/ 	.word	0x000000ff
        /*0bb8*/ 	.word	0x00000000
        /*0bbc*/ 	.short	0x0101
        /*0bbe*/ 	.byte	0x08
	.zero		1


	//   ....[43]....
        /*0bc0*/ 	.word	0x0000f850
        /*0bc4*/ 	.word	0x00000007
        /*0bc8*/ 	.word	0x00030840
        /*0bcc*/ 	.short	0x010a
        /*0bce*/ 	.byte	0x3f
	.zero		1


	//   ....[44]....
        /*0bd0*/ 	.word	0x0000fed0
        /*0bd4*/ 	.word	0x00000007
        /*0bd8*/ 	.word	0x00030830
        /*0bdc*/ 	.short	0x0107
        /*0bde*/ 	.byte	0x3f
	.zero		1


	//   ....[45]....
        /*0be0*/ 	.word	0x0000ffa0
        /*0be4*/ 	.word	0x00000007
        /*0be8*/ 	.word	0x00030830
        /*0bec*/ 	.short	0x0101
        /*0bee*/ 	.byte	0x3f
	.zero		1


	//   ....[46]....
        /*0bf0*/ 	.word	0x00010ad0
        /*0bf4*/ 	.word	0x00000016
        /*0bf8*/ 	.word	0x00030800
        /*0bfc*/ 	.short	0x0107
        /*0bfe*/ 	.byte	0x3f
	.zero		1


	//   ....[47]....
        /*0c00*/ 	.word	0x00010bf0
        /*0c04*/ 	.word	0x00000016
        /*0c08*/ 	.word	0x00030800
        /*0c0c*/ 	.short	0x0101
        /*0c0e*/ 	.byte	0x3f
	.zero		1


	//   ....[48]....
        /*0c10*/ 	.word	0x00010c10
        /*0c14*/ 	.word	0x00000016
        /*0c18*/ 	.word	0x00030820
        /*0c1c*/ 	.short	0x010a
        /*0c1e*/ 	.byte	0x3f
	.zero		1


	//   ....[49]....
        /*0c20*/ 	.word	0x00010fd0
        /*0c24*/ 	.word	0x00000006
        /*0c28*/ 	.word	0x00030840
        /*0c2c*/ 	.short	0x010a
        /*0c2e*/ 	.byte	0x3f
	.zero		1


	//   ....[50]....
        /*0c30*/ 	.word	0x00011490
        /*0c34*/ 	.word	0x00000006
        /*0c38*/ 	.word	0x00030830
        /*0c3c*/ 	.short	0x0107
        /*0c3e*/ 	.byte	0x3f
	.zero		1


	//   ....[51]....
        /*0c40*/ 	.word	0x00011540
        /*0c44*/ 	.word	0x00000006
        /*0c48*/ 	.word	0x00030830
        /*0c4c*/ 	.short	0x0101
        /*0c4e*/ 	.byte	0x3f
	.zero		1


	//   ....[52]....
        /*0c50*/ 	.word	0x000115b0
        /*0c54*/ 	.word	0x00000006
        /*0c58*/ 	.word	0x00030860
        /*0c5c*/ 	.short	0x010a
        /*0c5e*/ 	.byte	0x3f
	.zero		1


	//   ....[53]....
        /*0c60*/ 	.word	0x00011b00
        /*0c64*/ 	.word	0x00000006
        /*0c68*/ 	.word	0x00030850
        /*0c6c*/ 	.short	0x0107
        /*0c6e*/ 	.byte	0x3f
	.zero		1


	//   ....[54]....
        /*0c70*/ 	.word	0x00011c20
        /*0c74*/ 	.word	0x00000006
        /*0c78*/ 	.word	0x00030850
        /*0c7c*/ 	.short	0x0101
        /*0c7e*/ 	.byte	0x3f
	.zero		1


	//   ....[55]....
        /*0c80*/ 	.word	0x00011e30
        /*0c84*/ 	.word	0x00000000
        /*0c88*/ 	.word	0x00030860
        /*0c8c*/ 	.short	0x010a
        /*0c8e*/ 	.byte	0x3f
	.zero		1


	//   ....[56]....
        /*0c90*/ 	.word	0x00012330
        /*0c94*/ 	.word	0x00000000
        /*0c98*/ 	.word	0x00030850
        /*0c9c*/ 	.short	0x0107
        /*0c9e*/ 	.byte	0x3f
	.zero		1


	//   ....[57]....
        /*0ca0*/ 	.word	0x000123e0
        /*0ca4*/ 	.word	0x00000000
        /*0ca8*/ 	.word	0x00030850
        /*0cac*/ 	.short	0x0101
        /*0cae*/ 	.byte	0x3f
	.zero		1


	//   ....[58]....
        /*0cb0*/ 	.word	0x00013530
        /*0cb4*/ 	.word	0x00000004
        /*0cb8*/ 	.word	0x00030820
        /*0cbc*/ 	.short	0x010a
        /*0cbe*/ 	.byte	0x3f
	.zero		1


	//   ....[59]....
        /*0cc0*/ 	.word	0x000136d0
        /*0cc4*/ 	.word	0x00000005
        /*0cc8*/ 	.word	0x00030840
        /*0ccc*/ 	.short	0x010a
        /*0cce*/ 	.byte	0x3f
	.zero		1


	//   ....[60]....
        /*0cd0*/ 	.word	0x00013770
        /*0cd4*/ 	.word	0x0000001b
        /*0cd8*/ 	.word	0x00030840
        /*0cdc*/ 	.short	0x010a
        /*0cde*/ 	.byte	0x3f
	.zero		1


	//   ....[61]....
        /*0ce0*/ 	.word	0x000137b0
        /*0ce4*/ 	.word	0x00000005
        /*0ce8*/ 	.word	0x00030860
        /*0cec*/ 	.short	0x010a
        /*0cee*/ 	.byte	0x3f
	.zero		1


	//   ....[62]....
        /*0cf0*/ 	.word	0x000137f0
        /*0cf4*/ 	.word	0x0000001b
        /*0cf8*/ 	.word	0x00030860
        /*0cfc*/ 	.short	0x010a
        /*0cfe*/ 	.byte	0x3f
	.zero		1


	//   ....[63]....
        /*0d00*/ 	.word	0x00013860
        /*0d04*/ 	.word	0x00000003
        /*0d08*/ 	.word	0x00030800
        /*0d0c*/ 	.short	0x010a
        /*0d0e*/ 	.byte	0x3f
	.zero		1


	//   ....[64]....
        /*0d10*/ 	.word	0x000138b0
        /*0d14*/ 	.word	0x00000000
        /*0d18*/ 	.word	0x00030830
        /*0d1c*/ 	.short	0x010a
        /*0d1e*/ 	.byte	0x3f
	.zero		1


	//   ....[65]....
        /*0d20*/ 	.word	0x00013910
        /*0d24*/ 	.word	0x00000004
        /*0d28*/ 	.word	0x00030830
        /*0d2c*/ 	.short	0x010a
        /*0d2e*/ 	.byte	0x3f
	.zero		1


	//   ....[66]....
        /*0d30*/ 	.word	0x00013970
        /*0d34*/ 	.word	0x00000002
        /*0d38*/ 	.word	0x00030850
        /*0d3c*/ 	.short	0x010a
        /*0d3e*/ 	.byte	0x3f
	.zero		1


	//   ....[67]....
        /*0d40*/ 	.word	0x000139d0
        /*0d44*/ 	.word	0x00000004
        /*0d48*/ 	.word	0x00030830
        /*0d4c*/ 	.short	0x010a
        /*0d4e*/ 	.byte	0x3f
	.zero		1


	//   ....[68]....
        /*0d50*/ 	.word	0x00013a30
        /*0d54*/ 	.word	0x00000002
        /*0d58*/ 	.word	0x00030850
        /*0d5c*/ 	.short	0x010a
        /*0d5e*/ 	.byte	0x3f
	.zero		1


	//   ....[69]....
        /*0d60*/ 	.word	0x00013a90
        /*0d64*/ 	.word	0x00000007
        /*0d68*/ 	.word	0x00030850
        /*0d6c*/ 	.short	0x010a
        /*0d6e*/ 	.byte	0x3f
	.zero		1


	//   ....[70]....
        /*0d70*/ 	.word	0x00013bb0
        /*0d74*/ 	.word	0x00000007
        /*0d78*/ 	.word	0x00030840
        /*0d7c*/ 	.short	0x010a
        /*0d7e*/ 	.byte	0x3f
	.zero		1


	//   ....[71]....
        /*0d80*/ 	.word	0x00014f10
        /*0d84*/ 	.word	0x00000016
        /*0d88*/ 	.word	0x00030820
        /*0d8c*/ 	.short	0x010a
        /*0d8e*/ 	.byte	0x3f
	.zero		1


	//   ....[72]....
        /*0d90*/ 	.word	0x00014f60
        /*0d94*/ 	.word	0x00000006
        /*0d98*/ 	.word	0x00030840
        /*0d9c*/ 	.short	0x010a
        /*0d9e*/ 	.byte	0x3f
	.zero		1


	//   ....[73]....
        /*0da0*/ 	.word	0x00015730
        /*0da4*/ 	.word	0x00000006
        /*0da8*/ 	.word	0x00030860
        /*0dac*/ 	.short	0x010a
        /*0dae*/ 	.byte	0x3f
	.zero		1


	//   ....[74]....
        /*0db0*/ 	.word	0x00015fc0
        /*0db4*/ 	.word	0x00000000
        /*0db8*/ 	.word	0x00030860
        /*0dbc*/ 	.short	0x010a
        /*0dbe*/ 	.byte	0x3f
	.zero		1


	//   ....[75]....
        /*0dc0*/ 	.word	0x00017200
        /*0dc4*/ 	.word	0x00000004
        /*0dc8*/ 	.word	0x00030820
        /*0dcc*/ 	.short	0x010a
        /*0dce*/ 	.byte	0x3f
	.zero		1


	//   ....[76]....
        /*0dd0*/ 	.word	0x000173a0
        /*0dd4*/ 	.word	0x00000005
        /*0dd8*/ 	.word	0x00030840
        /*0ddc*/ 	.short	0x010a
        /*0dde*/ 	.byte	0x3f
	.zero		1


	//   ....[77]....
        /*0de0*/ 	.word	0x000173f0
        /*0de4*/ 	.word	0x0000001b
        /*0de8*/ 	.word	0x00030840
        /*0dec*/ 	.short	0x010a
        /*0dee*/ 	.byte	0x3f
	.zero		1


	//   ....[78]....
        /*0df0*/ 	.word	0x00017440
        /*0df4*/ 	.word	0x00000005
        /*0df8*/ 	.word	0x00030860
        /*0dfc*/ 	.short	0x010a
        /*0dfe*/ 	.byte	0x3f
	.zero		1


	//----- nvinfo : EIATTR_NUM_MBARRIERS
	.align		4
.L_797:
        /*0e00*/ 	.byte	0x03, 0x38
        /*0e02*/ 	.short	0x0016


	//----- nvinfo : EIATTR_EXIT_INSTR_OFFSETS
	.align		4
        /*0e04*/ 	.byte	0x04, 0x1c
        /*0e06*/ 	.short	(.L_799 - .L_798)


	//   ....[0]....
.L_798:
        /*0e08*/ 	.word	0x00000990


	//   ....[1]....
        /*0e0c*/ 	.word	0x0000d4b0


	//   ....[2]....
        /*0e10*/ 	.word	0x00013840


	//----- nvinfo : EIATTR_MAX_THREADS
	.align		4
.L_799:
        /*0e14*/ 	.byte	0x04, 0x05
        /*0e16*/ 	.short	(.L_801 - .L_800)
.L_800:
        /*0e18*/ 	.word	0x00000180
        /*0e1c*/ 	.word	0x00000001
        /*0e20*/ 	.word	0x00000001


	//----- nvinfo : EIATTR_CRS_STACK_SIZE
	.align		4
.L_801:
        /*0e24*/ 	.byte	0x04, 0x1e
        /*0e26*/ 	.short	(.L_803 - .L_802)
.L_802:
        /*0e28*/ 	.word	0x00000000


	//----- nvinfo : EIATTR_CBANK_PARAM_SIZE
	.align		4
.L_803:
        /*0e2c*/ 	.byte	0x03, 0x19
        /*0e2e*/ 	.short	0x0af0


	//----- nvinfo : EIATTR_PARAM_CBANK
	.align		4
        /*0e30*/ 	.byte	0x04, 0x0a
        /*0e32*/ 	.short	(.L_805 - .L_804)
	.align		4
.L_804:
        /*0e34*/ 	.word	index@(.nv.constant0._ZN7cutlass13device_kernelIN5flash11enable_sm90INS1_16FlashAttnFwdSm90INS1_25CollectiveMainloopFwdSm90ILi2EN4cute5tupleIJNS5_1CILi1EEES8_S8_EEENS6_IJNS7_ILi128EEENS7_ILi96EEENS7_ILi192EEEEEELi192ENS_6half_tEfNS_4arch4Sm90ELb1ELb0ELb0ELb1ELb1ELb0ELb0ELb1ELb1ELb1ELb1ELb0EEENS1_21CollectiveEpilogueFwdINS6_IJSA_SC_SB_EEES9_SE_SG_Li256ELb1ELb1ELb1ELb0EEENS1_36VarlenDynamicPersistentTileSchedulerILi128ELi96ELi256ELi128ELb1ELb1ELb1ELb1ELb1ELb1EEEEEEEEEvNT_6ParamsE)
        /*0e38*/ 	.short	0x0210
        /*0e3a*/ 	.short	0x0af0


	//----- nvinfo : EIATTR_SW_WAR
	.align		4
.L_805:
        /*0e3c*/ 	.byte	0x04, 0x36
        /*0e3e*/ 	.short	(.L_807 - .L_806)
.L_806:
        /*0e40*/ 	.word	0x00000008
.L_807:


//--------------------- .nv.info._ZN7cutlass13device_kernelIN5flash11enable_sm90INS1_16FlashAttnFwdSm90INS1_25CollectiveMainloopFwdSm90ILi2EN4cute5tupleIJNS5_1CILi1EEES8_S8_EEENS6_IJNS7_ILi128EEENS7_ILi96EEENS7_ILi192EEEEEELi192ENS_6half_tEfNS_4arch4Sm90ELb1ELb0ELb0ELb1ELb1ELb1ELb0ELb1ELb1ELb1ELb1ELb0EEENS1_21CollectiveEpilogueFwdINS6_IJSA_SC_SB_EEES9_SE_SG_Li256ELb1ELb1ELb1ELb0EEENS1_36VarlenDynamicPersistentTileSchedulerILi128ELi96ELi256ELi128ELb1ELb1ELb1ELb1ELb1ELb1EEEEEEEEEvNT_6ParamsE --------------------------
	.section	.nv.info._ZN7cutlass13device_kernelIN5flash11enable_sm90INS1_16FlashAttnFwdSm90INS1_25CollectiveMainloopFwdSm90ILi2EN4cute5tupleIJNS5_1CILi1EEES8_S8_EEENS6_IJNS7_ILi128EEENS7_ILi96EEENS7_ILi192EEEEEELi192ENS_6half_tEfNS_4arch4Sm90ELb1ELb0ELb0ELb1ELb1ELb1ELb0ELb1ELb1ELb1ELb1ELb0EEENS1_21CollectiveEpilogueFwdINS6_IJSA_SC_SB_EEES9_SE_SG_Li256ELb1ELb1ELb1ELb0EEENS1_36VarlenDynamicPersistentTileSchedulerILi128ELi96ELi256ELi128ELb1ELb1ELb1ELb1ELb1ELb1EEEEEEEEEvNT_6ParamsE,"",@"SHT_CUDA_INFO"
	.sectionflags	@""
	.align	4


	//----- nvinfo : EIATTR_CUDA_API_VERSION
	.align		4
        /*0000*/ 	.byte	0x04, 0x37
        /*0002*/ 	.short	(.L_809 - .L_808)
.L_808:
        /*0004*/ 	.word	0x00000082


	//----- nvinfo : EIATTR_KPARAM_INFO
	.align		4
.L_809:
        /*0008*/ 	.byte	0x04, 0x17
        /*000a*/ 	.short	(.L_811 - .L_810)
.L_810:
        /*000c*/ 	.word	0x00000000
        /*0010*/ 	.short	0x0000
        /*0012*/ 	.short	0x0070
        /*0014*/ 	.byte	0x00, 0xf0, 0x01, 0x2a


	//----- nvinfo : EIATTR_SPARSE_MMA_MASK
	.align		4
.L_811:
        /*0018*/ 	.byte	0x03, 0x50
        /*001a*/ 	.short	0x0000


	//----- nvinfo : EIATTR_MAXREG_COUNT
	.align		4
        /*001c*/ 	.byte	0x03, 0x1b
        /*001e*/ 	.short	0x00a8


	//----- nvinfo : EIATTR_NUM_BARRIERS
	.align		4
        /*0020*/ 	.byte	0x02, 0x4c
        /*0022*/ 	.byte	0x10
	.zero		1


	//----- nvinfo : EIATTR_EXTERNS
	.align		4
        /*0024*/ 	.byte	0x04, 0x0f
        /*0026*/ 	.short	(.L_813 - .L_812)


	//   ....[0]....
	.align		4
.L_812:
        /*0028*/ 	.word	index@(__assertfail)


	//----- nvinfo : EIATTR_ANNOTATIONS
	.align		4
.L_813:
        /*002c*/ 	.byte	0x04, 0x55
        /*002e*/ 	.short	(.L_815 - .L_814)


	//   ....[0]....
.L_814:
        /* <DEDUP_REMOVED lines=42> */


	//----- nvinfo : EIATTR_MERCURY_ISA_VERSION
	.align		4
.L_815:
        /*02c0*/ 	.byte	0x03, 0x5f
        /*02c2*/ 	.short	0x0101


	//----- nvinfo : EIATTR_UNUSED_LOAD_BYTE_OFFSET
	.align		4
        /*02c4*/ 	.byte	0x04, 0x44
        /*02c6*/ 	.short	(.L_817 - .L_816)


	//   ....[0]....
.L_816:
        /*02c8*/ 	.word	0x00000a20
        /*02cc*/ 	.word	0x0000fff0


	//   ....[1]....
        /*02d0*/ 	.word	0x0001aa70
        /*02d4*/ 	.word	0x0000fff0


	//----- nvinfo : EIATTR_INT_WARP_WIDE_INSTR_OFFSETS
	.align		4
.L_817:
        /*02d8*/ 	.byte	0x04, 0x31
        /*02da*/ 	.short	(.L_819 - .L_818)


	//   ....[0]....
.L_818:
        /*02dc*/ 	.word	0x00000130


	//   ....[1]....
        /*02e0*/ 	.word	0x00000170


	//   ....[2]....
        /*02e4*/ 	.word	0x000001e0


	//   ....[3]....
        /*02e8*/ 	.word	0x00021c30


	//   ....[4]....
        /*02ec*/ 	.word	0x00021cd0


	//   ....[5]....
        /*02f0*/ 	.word	0x00024b90


	//   ....[6]....
        /*02f4*/ 	.word	0x00024c30


	//----- nvinfo : EIATTR_COOP_GROUP_MASK_REGIDS
	.align		4
.L_819:
        /*02f8*/ 	.byte	0x04, 0x29
        /*02fa*/ 	.short	(.L_821 - .L_820)


	//   ....[0]....
.L_820:
        /*02fc*/ 	.word	0xffffffff


	//   ....[1]....
        /*0300*/ 	.word	0xffffffff


	//   ....[2]....
        /*0304*/ 	.word	0xffffffff


	//   ....[3]....
        /*0308*/ 	.word	0xffffffff


	//   ....[4]....
        /*030c*/ 	.word	0xffffffff


	//   ....[5]....
        /*0310*/ 	.word	0xffffffff


	//   ....[6]....
        /*0314*/ 	.word	0xffffffff


	//   ....[7]....
        /*0318*/ 	.word	0xffffffff


	//   ....[8]....
        /*031c*/ 	.word	0xffffffff


	//   ....[9]....
        /*0320*/ 	.word	0xffffffff


	//   ....[10]....
        /*0324*/ 	.word	0xffffffff


	//   ....[11]....
        /*0328*/ 	.word	0xffffffff


	//   ....[12]....
        /*032c*/ 	.word	0xffffffff


	//   ....[13]....
        /*0330*/ 	.word	0xffffffff


	//   ....[14]....
        /*0334*/ 	.word	0xffffffff


	//   ....[15]....
        /*0338*/ 	.word	0xffffffff


	//   ....[16]....
        /*033c*/ 	.word	0xffffffff


	//   ....[17]....
        /*0340*/ 	.word	0xffffffff


	//   ....[18]....
        /*0344*/ 	.word	0xffffffff


	//   ....[19]....
        /*0348*/ 	.word	0xffffffff


	//   ....[20]....
        /*034c*/ 	.word	0xffffffff


	//   ....[21]....
        /*0350*/ 	.word	0xffffffff


	//   ....[22]....
        /*0354*/ 	.word	0xffffffff


	//   ....[23]....
        /*0358*/ 	.word	0xffffffff


	//   ....[24]....
        /*035c*/ 	.word	0xffffffff


	//   ....[25]....
        /*0360*/ 	.word	0xffffffff


	//   ....[26]....
        /*0364*/ 	.word	0xffffffff


	//   ....[27]....
        /*0368*/ 	.word	0xffffffff


	//   ....[28]....
        /*036c*/ 	.word	0xffffffff


	//   ....[29]....
        /*0370*/ 	.word	0xffffffff


	//   ....[30]....
        /*0374*/ 	.word	0xffffffff


	//   ....[31]....
        /*0378*/ 	.word	0xffffffff


	//   ....[32]....
        /*037c*/ 	.word	0xffffffff


	//   ....[33]....
        /*0380*/ 	.word	0xffffffff


	//   ....[34]....
        /*0384*/ 	.word	0xffffffff


	//   ....[35]....
        /*0388*/ 	.word	0xffffffff


	//   ....[36]....
        /*038c*/ 	.word	0xffffffff


	//   ....[37]....
        /*0390*/ 	.word	0xffffffff


	//   ....[38]....
        /*0394*/ 	.word	0xffffffff


	//   ....[39]....
        /*0398*/ 	.word	0xffffffff


	//   ....[40]....
        /*039c*/ 	.word	0xffffffff


	//   ....[41]....
        /*03a0*/ 	.word	0xffffffff


	//   ....[42]....
        /*03a4*/ 	.word	0xffffffff


	//   ....[43]....
        /*03a8*/ 	.word	0xffffffff


	//   ....[44]....
        /*03ac*/ 	.word	0xffffffff


	//   ....[45]....
        /*03b0*/ 	.word	0xffffffff


	//   ....[46]....
        /*03b4*/ 	.word	0xffffffff


	//   ....[47]....
        /*03b8*/ 	.word	0xffffffff


	//   ....[48]....
        /*03bc*/ 	.word	0xffffffff


	//   ....[49]....
        /*03c0*/ 	.word	0xffffffff


	//   ....[50]....
        /*03c4*/ 	.word	0xffffffff


	//   ....[51]....
        /*03c8*/ 	.word	0xffffffff


	//   ....[52]....
        /*03cc*/ 	.word	0xffffffff


	//   ....[53]....
        /*03d0*/ 	.word	0xffffffff


	//   ....[54]....
        /*03d4*/ 	.word	0xffffffff


	//   ....[55]....
        /*03d8*/ 	.word	0xffffffff


	//   ....[56]....
        /*03dc*/ 	.word	0xffffffff


	//   ....[57]....
        /*03e0*/ 	.word	0xffffffff


	//   ....[58]....
        /*03e4*/ 	.word	0xffffffff


	//   ....[59]....
        /*03e8*/ 	.word	0xffffffff


	//   ....[60]....
        /*03ec*/ 	.word	0xffffffff


	//   ....[61]....
        /*03f0*/ 	.word	0xffffffff


	//   ....[62]....
        /*03f4*/ 	.word	0xffffffff


	//   ....[63]....
        /*03f8*/ 	.word	0xffffffff


	//   ....[64]....
        /*03fc*/ 	.word	0xffffffff


	//   ....[65]....
        /*0400*/ 	.word	0xffffffff


	//   ....[66]....
        /*0404*/ 	.word	0xffffffff


	//   ....[67]....
        /*0408*/ 	.word	0xffffffff


	//   ....[68]....
        /*040c*/ 	.word	0xffffffff


	//   ....[69]....
        /*0410*/ 	.word	0xffffffff


	//   ....[70]....
        /*0414*/ 	.word	0xffffffff


	//   ....[71]....
        /*0418*/ 	.word	0xffffffff


	//   ....[72]....
        /*041c*/ 	.word	0xffffffff


	//   ....[73]....
        /*0420*/ 	.word	0xffffffff


	//   ....[74]....
        /*0424*/ 	.word	0xffffffff


	//   ....[75]....
        /*0428*/ 	.word	0xffffffff


	//   ....[76]....
        /*042c*/ 	.word	0xffffffff


	//   ....[77]....
        /*0430*/ 	.word	0xffffffff


	//   ....[78]....
        /*0434*/ 	.word	0xffffffff


	//   ....[79]....
        /*0438*/ 	.word	0xffffffff


	//   ....[80]....
        /*043c*/ 	.word	0xffffffff


	//   ....[81]....
        /*0440*/ 	.word	0xffffffff


	//   ....[82]....
        /*0444*/ 	.word	0xffffffff


	//   ....[83]....
        /*0448*/ 	.word	0xffffffff


	//   ....[84]....
        /*044c*/ 	.word	0xffffffff


	//   ....[85]....
        /*0450*/ 	.word	0xffffffff


	//   ....[86]....
        /*0454*/ 	.word	0xffffffff


	//   ....[87]....
        /*0458*/ 	.word	0xffffffff


	//   ....[88]....
        /*045c*/ 	.word	0xffffffff


	//   ....[89]....
        /*0460*/ 	.word	0xffffffff


	//   ....[90]....
        /*0464*/ 	.word	0xffffffff


	//   ....[91]....
        /*0468*/ 	.word	0xffffffff


	//   ....[92]....
        /*046c*/ 	.word	0xffffffff


	//   ....[93]....
        /*0470*/ 	.word	0xffffffff


	//   ....[94]....
        /*0474*/ 	.word	0xffffffff


	//   ....[95]....
        /*0478*/ 	.word	0xffffffff


	//   ....[96]....
        /*047c*/ 	.word	0xffffffff


	//   ....[97]....
        /*0480*/ 	.word	0xffffffff


	//   ....[98]....
        /*0484*/ 	.word	0xffffffff


	//   ....[99]....
        /*0488*/ 	.word	0xffffffff


	//   ....[100]....
        /*048c*/ 	.word	0xffffffff


	//   ....[101]....
        /*0490*/ 	.word	0xffffffff


	//   ....[102]....
        /*0494*/ 	.word	0xffffffff


	//   ....[103]....
        /*0498*/ 	.word	0xffffffff


	//   ....[104]....
        /*049c*/ 	.word	0xffffffff


	//   ....[105]....
        /*04a0*/ 	.word	0xffffffff


	//   ....[106]....
        /*04a4*/ 	.word	0xffffffff


	//   ....[107]....
        /*04a8*/ 	.word	0xffffffff


	//   ....[108]....
        /*04ac*/ 	.word	0xffffffff


	//   ....[109]....
        /*04b0*/ 	.word	0xffffffff


	//   ....[110]....
        /*04b4*/ 	.word	0xffffffff


	//   ....[111]....
        /*04b8*/ 	.word	0xffffffff


	//   ....[112]....
        /*04bc*/ 	.word	0xffffffff


	//   ....[113]....
        /*04c0*/ 	.word	0xffffffff


	//   ....[114]....
        /*04c4*/ 	.word	0xffffffff


	//   ....[115]....
        /*04c8*/ 	.word	0xffffffff


	//   ....[116]....
        /*04cc*/ 	.word	0xffffffff


	//   ....[117]....
        /*04d0*/ 	.word	0xffffffff


	//   ....[118]....
        /*04d4*/ 	.word	0xffffffff


	//   ....[119]....
        /*04d8*/ 	.word	0xffffffff


	//   ....[120]....
        /*04dc*/ 	.word	0xffffffff


	//   ....[121]....
        /*04e0*/ 	.word	0xffffffff


	//   ....[122]....
        /*04e4*/ 	.word	0xffffffff


	//   ....[123]....
        /*04e8*/ 	.word	0xffffffff


	//   ....[124]....
        /*04ec*/ 	.word	0xffffffff


	//   ....[125]....
        /*04f0*/ 	.word	0xffffffff


	//   ....[126]....
        /*04f4*/ 	.word	0xffffffff


	//   ....[127]....
        /*04f8*/ 	.word	0xffffffff


	//   ....[128]....
        /*04fc*/ 	.word	0xffffffff


	//   ....[129]....
        /*0500*/ 	.word	0xffffffff


	//   ....[130]....
        /*0504*/ 	.word	0xffffffff


	//   ....[131]....
        /*0508*/ 	.word	0xffffffff


	//   ....[132]....
        /*050c*/ 	.word	0xffffffff


	//   ....[133]....
        /*0510*/ 	.word	0xffffffff


	//   ....[134]....
        /*0514*/ 	.word	0xffffffff


	//   ....[135]....
        /*0518*/ 	.word	0xffffffff


	//   ....[136]....
        /*051c*/ 	.word	0xffffffff


	//   ....[137]....
        /*0520*/ 	.word	0xffffffff


	//   ....[138]....
        /*0524*/ 	.word	0xffffffff


	//   ....[139]....
        /*0528*/ 	.word	0xffffffff


	//   ....[140]....
        /*052c*/ 	.word	0xffffffff


	//   ....[141]....
        /*0530*/ 	.word	0xffffffff


	//   ....[142]....
        /*0534*/ 	.word	0xffffffff


	//   ....[143]....
        /*0538*/ 	.word	0xffffffff


	//   ....[144]....
        /*053c*/ 	.word	0xffffffff


	//   ....[145]....
        /*0540*/ 	.word	0xffffffff


	//   ....[146]....
        /*0544*/ 	.word	0xffffffff


	//   ....[147]....
        /*0548*/ 	.word	0xffffffff


	//   ....[148]....
        /*054c*/ 	.word	0xffffffff


	//   ....[149]....
        /*0550*/ 	.word	0xffffffff


	//   ....[150]....
        /*0554*/ 	.word	0xffffffff


	//   ....[151]....
        /*0558*/ 	.word	0xffffffff


	//   ....[152]....
        /*055c*/ 	.word	0xffffffff


	//   ....[153]....
        /*0560*/ 	.word	0xffffffff


	//   ....[154]....
        /*0564*/ 	.word	0xffffffff


	//   ....[155]....
        /*0568*/ 	.word	0xffffffff


	//   ....[156]....
        /*056c*/ 	.word	0xffffffff


	//   ....[157]....
        /*0570*/ 	.word	0xffffffff


	//   ....[158]....
        /*0574*/ 	.word	0xffffffff


	//   ....[159]....
        /*0578*/ 	.word	0xffffffff


	//   ....[160]....
        /*057c*/ 	.word	0xffffffff


	//   ....[161]....
        /*0580*/ 	.word	0xffffffff


	//   ....[162]....
        /*0584*/ 	.word	0xffffffff


	//   ....[163]....
        /*0588*/ 	.word	0xffffffff


	//   ....[164]....
        /*058c*/ 	.word	0xffffffff


	//   ....[165]....
        /*0590*/ 	.word	0xffffffff


	//   ....[166]....
        /*0594*/ 	.word	0xffffffff


	//   ....[167]....
        /*0598*/ 	.word	0xffffffff


	//   ....[168]....
        /*059c*/ 	.word	0xffffffff


	//   ....[169]....
        /*05a0*/ 	.word	0xffffffff


	//   ....[170]....
        /*05a4*/ 	.word	0xffffffff


	//   ....[171]....
        /*05a8*/ 	.word	0xffffffff


	//   ....[172]....
        /*05ac*/ 	.word	0xffffffff


	//   ....[173]....
        /*05b0*/ 	.word	0xffffffff


	//   ....[174]....
        /*05b4*/ 	.word	0xffffffff


	//   ....[175]....
        /*05b8*/ 	.word	0xffffffff


	//   ....[176]....
        /*05bc*/ 	.word	0xffffffff


	//   ....[177]....
        /*05c0*/ 	.word	0xffffffff


	//   ....[178]....
        /*05c4*/ 	.word	0xffffffff


	//   ....[179]....
        /*05c8*/ 	.word	0xffffffff


	//   ....[180]....
        /*05cc*/ 	.word	0xffffffff


	//   ....[181]....
        /*05d0*/ 	.word	0xffffffff


	//   ....[182]....
        /*05d4*/ 	.word	0xffffffff


	//   ....[183]....
        /*05d8*/ 	.word	0xffffffff


	//   ....[184]....
        /*05dc*/ 	.word	0xffffffff


	//   ....[185]....
        /*05e0*/ 	.word	0x0500000f


	//   ....[186]....
        /*05e4*/ 	.word	0x0500000f


	//   ....[187]....
        /*05e8*/ 	.word	0x0500000f


	//   ....[188]....
        /*05ec*/ 	.word	0x0500000f


	//   ....[189]....
        /*05f0*/ 	.word	0x0500000f


	//   ....[190]....
        /*05f4*/ 	.word	0x0500000f


	//   ....[191]....
        /*05f8*/ 	.word	0x0500000f


	//   ....[192]....
        /*05fc*/ 	.word	0x0500000f


	//   ....[193]....
        /*0600*/ 	.word	0x0500000f


	//   ....[194]....
        /*0604*/ 	.word	0x0500000f


	//   ....[195]....
        /*0608*/ 	.word	0x0500000f


	//   ....[196]....
        /*060c*/ 	.word	0x0500000f


	//   ....[197]....
        /*0610*/ 	.word	0x0500000f


	//   ....[198]....
        /*0614*/ 	.word	0x0500000f


	//   ....[199]....
        /*0618*/ 	.word	0x0500000f


	//   ....[200]....
        /*061c*/ 	.word	0x0500000f


	//   ....[201]....
        /*0620*/ 	.word	0x0500000f


	//   ....[202]....
        /*0624*/ 	.word	0x0500000f


	//   ....[203]....
        /*0628*/ 	.word	0x0500000f


	//   ....[204]....
        /*062c*/ 	.word	0x0500000f


	//   ....[205]....
        /*0630*/ 	.word	0x0500000f


	//   ....[206]....
        /*0634*/ 	.word	0x0500000f


	//   ....[207]....
        /*0638*/ 	.word	0x0500000f


	//   ....[208]....
        /*063c*/ 	.word	0x0500000f


	//   ....[209]....
        /*0640*/ 	.word	0x0500000f


	//   ....[210]....
        /*0644*/ 	.word	0x0500000f


	//   ....[211]....
        /*0648*/ 	.word	0x0500000f


	//   ....[212]....
        /*064c*/ 	.word	0x0500000f


	//   ....[213]....
        /*0650*/ 	.word	0x0500000f


	//   ....[214]....
        /*0654*/ 	.word	0x0500000f


	//   ....[215]....
        /*0658*/ 	.word	0x0500000f


	//   ....[216]....
        /*065c*/ 	.word	0x0500000f


	//   ....[217]....
        /*0660*/ 	.word	0x0500000f


	//   ....[218]....
        /*0664*/ 	.word	0x0500000f


	//   ....[219]....
        /*0668*/ 	.word	0x0500000f


	//   ....[220]....
        /*066c*/ 	.word	0x0500000f


	//   ....[221]....
        /*0670*/ 	.word	0x0500000f


	//   ....[222]....
        /*0674*/ 	.word	0x0500000f


	//   ....[223]....
        /*0678*/ 	.word	0x0500000f


	//   ....[224]....
        /*067c*/ 	.word	0x0500000f


	//   ....[225]....
        /*0680*/ 	.word	0x0500000f


	//   ....[226]....
        /*0684*/ 	.word	0x0500000f


	//   ....[227]....
        /*0688*/ 	.word	0x0500000f


	//   ....[228]....
        /*068c*/ 	.word	0x0500000f


	//   ....[229]....
        /*0690*/ 	.word	0x0500000f


	//   ....[230]....
        /*0694*/ 	.word	0x0500000f


	//   ....[231]....
        /*0698*/ 	.word	0x0500000f


	//   ....[232]....
        /*069c*/ 	.word	0x0500000f


	//   ....[233]....
        /*06a0*/ 	.word	0x0500000f


	//   ....[234]....
        /*06a4*/ 	.word	0x0500000f


	//   ....[235]....
        /*06a8*/ 	.word	0x0500000f


	//   ....[236]....
        /*06ac*/ 	.word	0x0500000f


	//   ....[237]....
        /*06b0*/ 	.word	0x0500000f


	//   ....[238]....
        /*06b4*/ 	.word	0x0500000f


	//   ....[239]....
        /*06b8*/ 	.word	0x0500000f


	//   ....[240]....
        /*06bc*/ 	.word	0x0500000f


	//   ....[241]....
        /*06c0*/ 	.word	0x0500000f


	//   ....[242]....
        /*06c4*/ 	.word	0x0500000f


	//   ....[243]....
        /*06c8*/ 	.word	0x0500000f


	//   ....[244]....
        /*06cc*/ 	.word	0x0500000f


	//   ....[245]....
        /*06d0*/ 	.word	0x0500000f


	//   ....[246]....
        /*06d4*/ 	.word	0x0500000f


	//   ....[247]....
        /*06d8*/ 	.word	0x0500000f


	//   ....[248]....
        /*06dc*/ 	.word	0x0500000f


	//   ....[249]....
        /*06e0*/ 	.word	0x0500000f


	//   ....[250]....
        /*06e4*/ 	.word	0x0500000f


	//   ....[251]....
        /*06e8*/ 	.word	0x0500000f


	//   ....[252]....
        /*06ec*/ 	.word	0x0500000f


	//   ....[253]....
        /*06f0*/ 	.word	0x0500000f


	//   ....[254]....
        /*06f4*/ 	.word	0x0500000f


	//   ....[255]....
        /*06f8*/ 	.word	0x0500000f


	//   ....[0]....
        /*06fc*/ 	.word	0x0500000f


	//   ....[1]....
        /*0700*/ 	.word	0x0500000f


	//   ....[2]....
        /*0704*/ 	.word	0x0500000f


	//   ....[3]....
        /*0708*/ 	.word	0x0500000f


	//   ....[4]....
        /*070c*/ 	.word	0x0500000f


	//   ....[5]....
        /*0710*/ 	.word	0x0500000f


	//   ....[6]....
        /*0714*/ 	.word	0x0500000f


	//   ....[7]....
        /*0718*/ 	.word	0x0500000f


	//   ....[8]....
        /*071c*/ 	.word	0x0500000f


	//   ....[9]....
        /*0720*/ 	.word	0x0500000f


	//   ....[10]....
        /*0724*/ 	.word	0x0500000f


	//   ....[11]....
        /*0728*/ 	.word	0x0500000f


	//   ....[12]....
        /*072c*/ 	.word	0x0500000f


	//   ....[13]....
        /*0730*/ 	.word	0x0500000f


	//   ....[14]....
        /*0734*/ 	.word	0x0500000f


	//   ....[15]....
        /*0738*/ 	.word	0x0500000f


	//   ....[16]....
        /*073c*/ 	.word	0x0500000f


	//   ....[17]....
        /*0740*/ 	.word	0x0500000f


	//   ....[18]....
        /*0744*/ 	.word	0x0500000f


	//   ....[19]....
        /*0748*/ 	.word	0x0500000f


	//   ....[20]....
        /*074c*/ 	.word	0x0500000f


	//   ....[21]....
        /*0750*/ 	.word	0x0500000f


	//   ....[22]....
        /*0754*/ 	.word	0x0500000f


	//   ....[23]....
        /*0758*/ 	.word	0x0500000f


	//   ....[24]....
        /*075c*/ 	.word	0x0500000f


	//   ....[25]....
        /*0760*/ 	.word	0x0500000f


	//   ....[26]....
        /*0764*/ 	.word	0x0500000f


	//   ....[27]....
        /*0768*/ 	.word	0x0500000f


	//   ....[28]....
        /*076c*/ 	.word	0x0500000f


	//   ....[29]....
        /*0770*/ 	.word	0x0500000f


	//   ....[30]....
        /*0774*/ 	.word	0x0500000f


	//   ....[31]....
        /*0778*/ 	.word	0x0500000f


	//   ....[32]....
        /*077c*/ 	.word	0x0500000f


	//   ....[33]....
        /*0780*/ 	.word	0x0500000f


	//   ....[34]....
        /*0784*/ 	.word	0x0500000f


	//   ....[35]....
        /*0788*/ 	.word	0x0500000f


	//   ....[36]....
        /*078c*/ 	.word	0x0500000f


	//   ....[37]....
        /*0790*/ 	.word	0x0500000f


	//   ....[38]....
        /*0794*/ 	.word	0x0500000f


	//   ....[39]....
        /*0798*/ 	.word	0x0500000f


	//   ....[40]....
        /*079c*/ 	.word	0x0500000f


	//   ....[41]....
        /*07a0*/ 	.word	0x0500000f


	//----- nvinfo : EIATTR_COOP_GROUP_INSTR_OFFSETS
	.align		4
.L_821:
        /*07a4*/ 	.byte	0x04, 0x28
        /*07a6*/ 	.short	(.L_823 - .L_822)


	//   ....[0]....
.L_822:
        /*07a8*/ 	.word	0x00000060


	//   ....[1]....
        /*07ac*/ 	.word	0x00000140


	//   ....[2]....
        /*07b0*/ 	.word	0x00000190


	//   ....[3]....
        /*07b4*/ 	.word	0x000003c0


	//   ....[4]....
        /*07b8*/ 	.word	0x00000520


	//   ....[5]....
        /*07bc*/ 	.word	0x00000640


	//   ....[6]....
        /*07c0*/ 	.word	0x000007a0


	//   ....[7]....
        /*07c4*/ 	.word	0x00003a90


	//   ....[8]....
        /*07c8*/ 	.word	0x00003aa0


	//   ....[9]....
        /*07cc*/ 	.word	0x000050b0


	//   ....[10]....
        /*07d0*/ 	.word	0x000050c0


	//   ....[11]....
        /*07d4*/ 	.word	0x00007160


	//   ....[12]....
        /*07d8*/ 	.word	0x00007170


	//   ....[13]....
        /*07dc*/ 	.word	0x00008890


	//   ....[14]....
        /*07e0*/ 	.word	0x000088a0


	//   ....[15]....
        /*07e4*/ 	.word	0x0000a1b0


	//   ....[16]....
        /*07e8*/ 	.word	0x0000a1c0


	//   ....[17]....
        /*07ec*/ 	.word	0x0000a460


	//   ....[18]....
        /*07f0*/ 	.word	0x0000a470


	//   ....[19]....
        /*07f4*/ 	.word	0x0000a980


	//   ....[20]....
        /*07f8*/ 	.word	0x0000a9a0


	//   ....[21]....
        /*07fc*/ 	.word	0x0000abf0


	//   ....[22]....
        /*0800*/ 	.word	0x0000ac10


	//   ....[23]....
        /*0804*/ 	.word	0x0000b6b0


	//   ....[24]....
        /*0808*/ 	.word	0x0000bdc0


	//   ....[25]....
        /*080c*/ 	.word	0x0000bdd0


	//   ....[26]....
        /*0810*/ 	.word	0x0000bde0


	//   ....[27]....
        /*0814*/ 	.word	0x0000bdf0


	//   ....[28]....
        /*0818*/ 	.word	0x0000c650


	//   ....[29]....
        /*081c*/ 	.word	0x0000c660


	//   ....[30]....
        /*0820*/ 	.word	0x0000c670


	//   ....[31]....
        /*0824*/ 	.word	0x0000c680


	//   ....[32]....
        /*0828*/ 	.word	0x0000f4a0


	//   ....[33]....
        /*082c*/ 	.word	0x0000f4b0


	//   ....[34]....
        /*0830*/ 	.word	0x0000f4c0


	//   ....[35]....
        /*0834*/ 	.word	0x0000f4d0


	//   ....[36]....
        /*0838*/ 	.word	0x0000fb00


	//   ....[37]....
        /*083c*/ 	.word	0x0000fb10


	//   ....[38]....
        /*0840*/ 	.word	0x0000fb20


	//   ....[39]....
        /*0844*/ 	.word	0x0000fb30


	//   ....[40]....
        /*0848*/ 	.word	0x00013600


	//   ....[41]....
        /*084c*/ 	.word	0x00013620


	//   ....[42]....
        /*0850*/ 	.word	0x00013af0


	//   ....[43]....
        /*0854*/ 	.word	0x00013c00


	//   ....[44]....
        /*0858*/ 	.word	0x000142a0


	//   ....[45]....
        /*085c*/ 	.word	0x00014330


	//   ....[46]....
        /*0860*/ 	.word	0x00016040


	//   ....[47]....
        /*0864*/ 	.word	0x00016060


	//   ....[48]....
        /*0868*/ 	.word	0x00016660


	//   ....[49]....
        /*086c*/ 	.word	0x00016760


	//   ....[50]....
        /*0870*/ 	.word	0x00016d10


	//   ....[51]....
        /*0874*/ 	.word	0x00016d70


	//   ....[52]....
        /*0878*/ 	.word	0x00018a10


	//   ....[53]....
        /*087c*/ 	.word	0x00018a40


	//   ....[54]....
        /*0880*/ 	.word	0x00018be0


	//   ....[55]....
        /*0884*/ 	.word	0x00018c10


	//   ....[56]....
        /*0888*/ 	.word	0x00019f40


	//   ....[57]....
        /*088c*/ 	.word	0x0001a150


	//   ....[58]....
        /*0890*/ 	.word	0x0001a1d0


	//   ....[59]....
        /*0894*/ 	.word	0x0001a1e0


	//   ....[60]....
        /*0898*/ 	.word	0x0001b830


	//   ....[61]....
        /*089c*/ 	.word	0x0001b840


	//   ....[62]....
        /*08a0*/ 	.word	0x0001b850


	//   ....[63]....
        /*08a4*/ 	.word	0x0001b860


	//   ....[64]....
        /*08a8*/ 	.word	0x0001c180


	//   ....[65]....
        /*08ac*/ 	.word	0x0001c1a0


	//   ....[66]....
        /*08b0*/ 	.word	0x0001c2d0


	//   ....[67]....
        /*08b4*/ 	.word	0x0001c2f0


	//   ....[68]....
        /*08b8*/ 	.word	0x0001c400


	//   ....[69]....
        /*08bc*/ 	.word	0x0001c420


	//   ....[70]....
        /*08c0*/ 	.word	0x0001c540


	//   ....[71]....
        /*08c4*/ 	.word	0x0001c560


	//   ....[72]....
        /*08c8*/ 	.word	0x0001ca90


	//   ....[73]....
        /*08cc*/ 	.word	0x0001cad0


	//   ....[74]....
        /*08d0*/ 	.word	0x0001d3e0


	//   ....[75]....
        /*08d4*/ 	.word	0x0001d3f0


	//   ....[76]....
        /*08d8*/ 	.word	0x0001e370


	//   ....[77]....
        /*08dc*/ 	.word	0x0001e3a0


	//   ....[78]....
        /*08e0*/ 	.word	0x0001e4c0


	//   ....[79]....
        /*08e4*/ 	.word	0x0001e4e0


	//   ....[80]....
        /*08e8*/ 	.word	0x0001e5f0


	//   ....[81]....
        /*08ec*/ 	.word	0x0001e610


	//   ....[82]....
        /*08f0*/ 	.word	0x0001e730


	//   ....[83]....
        /*08f4*/ 	.word	0x0001e750


	//   ....[84]....
        /*08f8*/ 	.word	0x0001e8f0


	//   ....[85]....
        /*08fc*/ 	.word	0x0001eaf0


	//   ....[86]....
        /*0900*/ 	.word	0x0001eb20


	//   ....[87]....
        /*0904*/ 	.word	0x0001eb50


	//   ....[88]....
        /*0908*/ 	.word	0x0001eb80


	//   ....[89]....
        /*090c*/ 	.word	0x0001ebb0


	//   ....[90]....
        /*0910*/ 	.word	0x0001ebe0


	//   ....[91]....
        /*0914*/ 	.word	0x0001ed80


	//   ....[92]....
        /*0918*/ 	.word	0x0001edb0


	//   ....[93]....
        /*091c*/ 	.word	0x0001ede0


	//   ....[94]....
        /*0920*/ 	.word	0x0001ee10


	//   ....[95]....
        /*0924*/ 	.word	0x0001ee40


	//   ....[96]....
        /*0928*/ 	.word	0x0001ee70


	//   ....[97]....
        /*092c*/ 	.word	0x0001ef00


	//   ....[98]....
        /*0930*/ 	.word	0x0001ef30


	//   ....[99]....
        /*0934*/ 	.word	0x0001ef40


	//   ....[100]....
        /*0938*/ 	.word	0x0001ef80


	//   ....[101]....
        /*093c*/ 	.word	0x000204b0


	//   ....[102]....
        /*0940*/ 	.word	0x000227e0


	//   ....[103]....
        /*0944*/ 	.word	0x00022810


	//   ....[104]....
        /*0948*/ 	.word	0x000228c0


	//   ....[105]....
        /*094c*/ 	.word	0x000228e0


	//   ....[106]....
        /*0950*/ 	.word	0x00022980


	//   ....[107]....
        /*0954*/ 	.word	0x000229a0


	//   ....[108]....
        /*0958*/ 	.word	0x00022a40


	//   ....[109]....
        /*095c*/ 	.word	0x00022a60


	//   ....[110]....
        /*0960*/ 	.word	0x00022b00


	//   ....[111]....
        /*0964*/ 	.word	0x00022b20


	//   ....[112]....
        /*0968*/ 	.word	0x00022b30


	//   ....[113]....
        /*096c*/ 	.word	0x00022bc0


	//   ....[114]....
        /*0970*/ 	.word	0x00023300


	//   ....[115]....
        /*0974*/ 	.word	0x00023340


	//   ....[116]....
        /*0978*/ 	.word	0x000233a0


	//   ....[117]....
        /*097c*/ 	.word	0x00023400


	//   ....[118]....
        /*0980*/ 	.word	0x00023450


	//   ....[119]....
        /*0984*/ 	.word	0x000234b0


	//   ....[120]....
        /*0988*/ 	.word	0x00023500


	//   ....[121]....
        /*098c*/ 	.word	0x00023560


	//   ....[122]....
        /*0990*/ 	.word	0x000235b0


	//   ....[123]....
        /*0994*/ 	.word	0x00023610


	//   ....[124]....
        /*0998*/ 	.word	0x00023660


	//   ....[125]....
        /*099c*/ 	.word	0x000236c0


	//   ....[126]....
        /*09a0*/ 	.word	0x00023710


	//   ....[127]....
        /*09a4*/ 	.word	0x00023760


	//   ....[128]....
        /*09a8*/ 	.word	0x00023780


	//   ....[129]....
        /*09ac*/ 	.word	0x000237c0


	//   ....[130]....
        /*09b0*/ 	.word	0x00023f90


	//   ....[131]....
        /*09b4*/ 	.word	0x00023fd0


	//   ....[132]....
        /*09b8*/ 	.word	0x00023ff0


	//   ....[133]....
        /*09bc*/ 	.word	0x00024050


	//   ....[134]....
        /*09c0*/ 	.word	0x00024060


	//   ....[135]....
        /*09c4*/ 	.word	0x000240c0


	//   ....[136]....
        /*09c8*/ 	.word	0x000240f0


	//   ....[137]....
        /*09cc*/ 	.word	0x00024130


	//   ....[138]....
        /*09d0*/ 	.word	0x00024160


	//   ....[139]....
        /*09d4*/ 	.word	0x000241a0


	//   ....[140]....
        /*09d8*/ 	.word	0x000241d0


	//   ....[141]....
        /*09dc*/ 	.word	0x00024210


	//   ....[142]....
        /*09e0*/ 	.word	0x000244b0


	//   ....[143]....
        /*09e4*/ 	.word	0x000244e0


	//   ....[144]....
        /*09e8*/ 	.word	0x000244f0


	//   ....[145]....
        /*09ec*/ 	.word	0x00024580


	//   ....[146]....
        /*09f0*/ 	.word	0x00024590


	//   ....[147]....
        /*09f4*/ 	.word	0x00024620


	//   ....[148]....
        /*09f8*/ 	.word	0x00024630


	//   ....[149]....
        /*09fc*/ 	.word	0x000246c0


	//   ....[150]....
        /*0a00*/ 	.word	0x000246d0


	//   ....[151]....
        /*0a04*/ 	.word	0x00024760


	//   ....[152]....
        /*0a08*/ 	.word	0x00024770


	//   ....[153]....
        /*0a0c*/ 	.word	0x00024780


	//   ....[154]....
        /*0a10*/ 	.word	0x00024d90


	//   ....[155]....
        /*0a14*/ 	.word	0x00024dd0


	//   ....[156]....
        /*0a18*/ 	.word	0x00024e20


	//   ....[157]....
        /*0a1c*/ 	.word	0x00024e50


	//   ....[158]....
        /*0a20*/ 	.word	0x00024ee0


	//   ....[159]....
        /*0a24*/ 	.word	0x00024f00


	//   ....[160]....
        /*0a28*/ 	.word	0x00024f80


	//   ....[161]....
        /*0a2c*/ 	.word	0x00024fb0


	//   ....[162]....
        /*0a30*/ 	.word	0x00025020


	//   ....[163]....
        /*0a34*/ 	.word	0x00025050


	//   ....[164]....
        /*0a38*/ 	.word	0x00025080


	//   ....[165]....
        /*0a3c*/ 	.word	0x000250d0


	//   ....[166]....
        /*0a40*/ 	.word	0x00025520


	//   ....[167]....
        /*0a44*/ 	.word	0x00025550


	//   ....[168]....
        /*0a48*/ 	.word	0x000255b0


	//   ....[169]....
        /*0a4c*/ 	.word	0x000255e0


	//   ....[170]....
        /*0a50*/ 	.word	0x00025610


	//   ....[171]....
        /*0a54*/ 	.word	0x00025640


	//   ....[172]....
        /*0a58*/ 	.word	0x00025670


	//   ....[173]....
        /*0a5c*/ 	.word	0x000256a0


	//   ....[174]....
        /*0a60*/ 	.word	0x00025850


	//   ....[175]....
        /*0a64*/ 	.word	0x00025880


	//   ....[176]....
        /*0a68*/ 	.word	0x000258b0


	//   ....[177]....
        /*0a6c*/ 	.word	0x000258e0


	//   ....[178]....
        /*0a70*/ 	.word	0x00025910


	//   ....[179]....
        /*0a74*/ 	.word	0x00025940


	//   ....[180]....
        /*0a78*/ 	.word	0x00025a00


	//   ....[181]....
        /*0a7c*/ 	.word	0x00025a20


	//   ....[182]....
        /*0a80*/ 	.word	0x00025a40


	//   ....[183]....
        /*0a84*/ 	.word	0x00025aa0


	//   ....[184]....
        /*0a88*/ 	.word	0x000264d0


	//   ....[185]....
        /*0a8c*/ 	.word	0x000267f0


	//   ....[186]....
        /*0a90*/ 	.word	0x00026880


	//   ....[187]....
        /*0a94*/ 	.word	0x00026920


	//   ....[188]....
        /*0a98*/ 	.word	0x000269b0


	//   ....[189]....
        /*0a9c*/ 	.word	0x00026aa0


	//   ....[190]....
        /*0aa0*/ 	.word	0x00026b30


	//   ....[191]....
        /*0aa4*/ 	.word	0x00026bd0


	//   ....[192]....
        /*0aa8*/ 	.word	0x00026c60


	//   ....[193]....
        /*0aac*/ 	.word	0x00026d50


	//   ....[194]....
        /*0ab0*/ 	.word	0x00026de0


	//   ....[195]....
        /*0ab4*/ 	.word	0x00026e80


	//   ....[196]....
        /*0ab8*/ 	.word	0x00026f10


	//   ....[197]....
        /*0abc*/ 	.word	0x00027000


	//   ....[198]....
        /*0ac0*/ 	.word	0x00027090


	//   ....[199]....
        /*0ac4*/ 	.word	0x000270e0


	//   ....[200]....
        /*0ac8*/ 	.word	0x00027130


	//   ....[201]....
        /*0acc*/ 	.word	0x000271d0


	//   ....[202]....
        /*0ad0*/ 	.word	0x00027260


	//   ....[203]....
        /*0ad4*/ 	.word	0x000272b0


	//   ....[204]....
        /*0ad8*/ 	.word	0x00027300


	//   ....[205]....
        /*0adc*/ 	.word	0x000273f0


	//   ....[206]....
        /*0ae0*/ 	.word	0x00027480


	//   ....[207]....
        /*0ae4*/ 	.word	0x000274d0


	//   ....[208]....
        /*0ae8*/ 	.word	0x00027520


	//   ....[209]....
        /*0aec*/ 	.word	0x000275c0


	//   ....[210]....
        /*0af0*/ 	.word	0x00027650


	//   ....[211]....
        /*0af4*/ 	.word	0x000276a0


	//   ....[212]....
        /*0af8*/ 	.word	0x000276f0


	//   ....[213]....
        /*0afc*/ 	.word	0x000279f0


	//   ....[214]....
        /*0b00*/ 	.word	0x00027cd0


	//   ....[215]....
        /*0b04*/ 	.word	0x00027dc0


	//   ....[216]....
        /*0b08*/ 	.word	0x00027e60


	//   ....[217]....
        /*0b0c*/ 	.word	0x00027f90


	//   ....[218]....
        /*0b10*/ 	.word	0x00027ff0


	//   ....[219]....
        /*0b14*/ 	.word	0x00028120


	//   ....[220]....
        /*0b18*/ 	.word	0x00028180


	//   ....[221]....
        /*0b1c*/ 	.word	0x000282b0


	//   ....[222]....
        /*0b20*/ 	.word	0x00028310


	//   ....[223]....
        /*0b24*/ 	.word	0x00028440


	//   ....[224]....
        /*0b28*/ 	.word	0x000284a0


	//   ....[225]....
        /*0b2c*/ 	.word	0x000285c0


	//   ....[226]....
        /*0b30*/ 	.word	0x00028610


	//   ....[227]....
        /*0b34*/ 	.word	0x000286c0


	//   ....[228]....
        /*0b38*/ 	.word	0x00028730


	//   ....[229]....
        /*0b3c*/ 	.word	0x00028840


	//   ....[230]....
        /*0b40*/ 	.word	0x00028890


	//   ....[231]....
        /*0b44*/ 	.word	0x000289b0


	//   ....[232]....
        /*0b48*/ 	.word	0x00028a00


	//   ....[233]....
        /*0b4c*/ 	.word	0x00028b20


	//   ....[234]....
        /*0b50*/ 	.word	0x00028b70


	//   ....[235]....
        /*0b54*/ 	.word	0x00028c90


	//   ....[236]....
        /*0b58*/ 	.word	0x00028ce0


	//   ....[237]....
        /*0b5c*/ 	.word	0x00028e00


	//   ....[238]....
        /*0b60*/ 	.word	0x00028e50


	//   ....[239]....
        /*0b64*/ 	.word	0x00028f60


	//   ....[240]....
        /*0b68*/ 	.word	0x00028fb0


	//   ....[241]....
        /*0b6c*/ 	.word	0x000290b0


	//   ....[242]....
        /*0b70*/ 	.word	0x00029100


	//   ....[243]....
        /*0b74*/ 	.word	0x00029230


	//   ....[244]....
        /*0b78*/ 	.word	0x000292f0


	//   ....[245]....
        /*0b7c*/ 	.word	0x00029400


	//   ....[246]....
        /*0b80*/ 	.word	0x00029450


	//   ....[247]....
        /*0b84*/ 	.word	0x00029540


	//   ....[248]....
        /*0b88*/ 	.word	0x00029590


	//   ....[249]....
        /*0b8c*/ 	.word	0x00029680


	//   ....[250]....
        /*0b90*/ 	.word	0x000296d0


	//   ....[251]....
        /*0b94*/ 	.word	0x000297c0


	//   ....[252]....
        /*0b98*/ 	.word	0x00029810


	//   ....[253]....
        /*0b9c*/ 	.word	0x00029910


	//   ....[254]....
        /*0ba0*/ 	.word	0x00029960


	//   ....[255]....
        /*0ba4*/ 	.word	0x00029a50


	//   ....[0]....
        /*0ba8*/ 	.word	0x00029af0


	//   ....[1]....
        /*0bac*/ 	.word	0x00029c10


	//   ....[2]....
        /*0bb0*/ 	.word	0x00029c60


	//   ....[3]....
        /*0bb4*/ 	.word	0x00029d80


	//   ....[4]....
        /*0bb8*/ 	.word	0x00029dd0


	//   ....[5]....
        /*0bbc*/ 	.word	0x00029ef0


	//   ....[6]....
        /*0bc0*/ 	.word	0x00029f40


	//   ....[7]....
        /*0bc4*/ 	.word	0x0002a060


	//   ....[8]....
        /*0bc8*/ 	.word	0x0002a0b0


	//   ....[9]....
        /*0bcc*/ 	.word	0x0002a1d0


	//   ....[10]....
        /*0bd0*/ 	.word	0x0002a220


	//   ....[11]....
        /*0bd4*/ 	.word	0x0002a300


	//   ....[12]....
        /*0bd8*/ 	.word	0x0002a3b0


	//   ....[13]....
        /*0bdc*/ 	.word	0x0002a510


	//   ....[14]....
        /*0be0*/ 	.word	0x0002a560


	//   ....[15]....
        /*0be4*/ 	.word	0x0002a670


	//   ....[16]....
        /*0be8*/ 	.word	0x0002a6c0


	//   ....[17]....
        /*0bec*/ 	.word	0x0002a7d0


	//   ....[18]....
        /*0bf0*/ 	.word	0x0002a820


	//   ....[19]....
        /*0bf4*/ 	.word	0x0002a930


	//   ....[20]....
        /*0bf8*/ 	.word	0x0002a980


	//   ....[21]....
        /*0bfc*/ 	.word	0x0002aa80


	//   ....[22]....
        /*0c00*/ 	.word	0x0002aad0


	//   ....[23]....
        /*0c04*/ 	.word	0x0002ab60


	//   ....[24]....
        /*0c08*/ 	.word	0x0002ac00


	//   ....[25]....
        /*0c0c*/ 	.word	0x0002ad90


	//   ....[26]....
        /*0c10*/ 	.word	0x0002ae00


	//   ....[27]....
        /*0c14*/ 	.word	0x0002ae70


	//   ....[28]....
        /*0c18*/ 	.word	0x0002aee0


	//   ....[29]....
        /*0c1c*/ 	.word	0x0002af50


	//   ....[30]....
        /*0c20*/ 	.word	0x0002afd0


	//   ....[31]....
        /*0c24*/ 	.word	0x0002b050


	//   ....[32]....
        /*0c28*/ 	.word	0x0002b0e0


	//   ....[33]....
        /*0c2c*/ 	.word	0x0002b150


	//   ....[34]....
        /*0c30*/ 	.word	0x0002b1c0


	//   ....[35]....
        /*0c34*/ 	.word	0x0002b230


	//   ....[36]....
        /*0c38*/ 	.word	0x0002b2b0


	//   ....[37]....
        /*0c3c*/ 	.word	0x0002b320


	//   ....[38]....
        /*0c40*/ 	.word	0x0002b3b0


	//   ....[39]....
        /*0c44*/ 	.word	0x0002b410


	//   ....[40]....
        /*0c48*/ 	.word	0x0002b4a0


	//   ....[41]....
        /*0c4c*/ 	.word	0x0002b5d0


	//----- nvinfo : EIATTR_REG_RECONFIG
	.align		4
.L_823:
        /*0c50*/ 	.byte	0x01, 0x54
	.zero		2


	//----- nvinfo : EIATTR_SYSCALL_OFFSETS
	.align		4
        /*0c54*/ 	.byte	0x04, 0x46
        /*0c56*/ 	.short	(.L_825 - .L_824)


	//   ....[0]....
.L_824:
        /*0c58*/ 	.word	0x00001e70


	//   ....[1]....
        /*0c5c*/ 	.word	0x00001fc0


	//   ....[2]....
        /*0c60*/ 	.word	0x0000b820


	//   ....[3]....
        /*0c64*/ 	.word	0x0000bb50


	//   ....[4]....
        /*0c68*/ 	.word	0x00021e30


	//   ....[5]....
        /*0c6c*/ 	.word	0x00021f80


	//   ....[6]....
        /*0c70*/ 	.word	0x00022070


	//   ....[7]....
        /*0c74*/ 	.word	0x00022f90


	//----- nvinfo : EIATTR_MBARRIER_INSTR_OFFSETS
	.align		4
.L_825:
        /*0c78*/ 	.byte	0x04, 0x39
        /*0c7a*/ 	.short	(.L_827 - .L_826)


	//   ....[0]....
.L_826:
        /*0c7c*/ 	.word	0x00000270
        /*0c80*/ 	.word	0x000000ff
        /*0c84*/ 	.word	0x00030800
        /*0c88*/ 	.short	0x0100
        /*0c8a*/ 	.byte	0x08
	.zero		1


	//   ....[1]....
        /*0c8c*/ 	.word	0x00000280
        /*0c90*/ 	.word	0x000000ff
        /*0c94*/ 	.word	0x00030820
        /*0c98*/ 	.short	0x0100
        /*0c9a*/ 	.byte	0x08
	.zero		1


	//   ....[2]....
        /*0c9c*/ 	.word	0x00000370
        /*0ca0*/ 	.word	0x000000ff
        /*0ca4*/ 	.word	0x00030830
        /*0ca8*/ 	.short	0x0100
        /*0caa*/ 	.byte	0x08
	.zero		1


	//   ....[3]....
        /*0cac*/ 	.word	0x00000380
        /*0cb0*/ 	.word	0x000000ff
        /*0cb4*/ 	.word	0x00030840
        /*0cb8*/ 	.short	0x0100
        /*0cba*/ 	.byte	0x08
	.zero		1


	//   ....[4]....
        /*0cbc*/ 	.word	0x00000390
        /*0cc0*/ 	.word	0x000000ff
        /*0cc4*/ 	.word	0x00030838
        /*0cc8*/ 	.short	0x0100
        /*0cca*/ 	.byte	0x08
	.zero		1


	//   ....[5]....
        /*0ccc*/ 	.word	0x000003a0
        /*0cd0*/ 	.word	0x000000ff
        /*0cd4*/ 	.word	0x00030848
        /*0cd8*/ 	.short	0x0100
        /*0cda*/ 	.byte	0x08
	.zero		1


	//   ....[6]....
        /*0cdc*/ 	.word	0x000004d0
        /*0ce0*/ 	.word	0x000000ff
        /*0ce4*/ 	.word	0x00030850
        /*0ce8*/ 	.short	0x0100
        /*0cea*/ 	.byte	0x08
	.zero		1


	//   ....[7]....
        /*0cec*/ 	.word	0x000004e0
        /*0cf0*/ 	.word	0x000000ff
        /*0cf4*/ 	.word	0x00030860
        /*0cf8*/ 	.short	0x0100
        /*0cfa*/ 	.byte	0x08
	.zero		1


	//   ....[8]....
        /*0cfc*/ 	.word	0x000004f0
        /*0d00*/ 	.word	0x000000ff
        /*0d04*/ 	.word	0x00030858
        /*0d08*/ 	.short	0x0100
        /*0d0a*/ 	.byte	0x08
	.zero		1


	//   ....[9]....
        /*0d0c*/ 	.word	0x00000500
        /*0d10*/ 	.word	0x000000ff
        /*0d14*/ 	.word	0x00030868
        /*0d18*/ 	.short	0x0100
        /*0d1a*/ 	.byte	0x08
	.zero		1


	//   ....[10]....
        /*0d1c*/ 	.word	0x000005f0
        /*0d20*/ 	.word	0x000000ff
        /*0d24*/ 	.word	0x00030870
        /*0d28*/ 	.short	0x0100
        /*0d2a*/ 	.byte	0x06
	.zero		1


	//   ....[11]....
        /*0d2c*/ 	.word	0x00000600
        /*0d30*/ 	.word	0x000000ff
        /*0d34*/ 	.word	0x00030880
        /*0d38*/ 	.short	0x0100
        /*0d3a*/ 	.byte	0x06
	.zero		1


	//   ....[12]....
        /*0d3c*/ 	.word	0x00000610
        /*0d40*/ 	.word	0x000000ff
        /*0d44*/ 	.word	0x00030878
        /*0d48*/ 	.short	0x0100
        /*0d4a*/ 	.byte	0x06
	.zero		1


	//   ....[13]....
        /*0d4c*/ 	.word	0x00000620
        /*0d50*/ 	.word	0x000000ff
        /*0d54*/ 	.word	0x00030888
        /*0d58*/ 	.short	0x0100
        /*0d5a*/ 	.byte	0x06
	.zero		1


	//   ....[14]....
        /*0d5c*/ 	.word	0x00000750
        /*0d60*/ 	.word	0x000000ff
        /*0d64*/ 	.word	0x00030890
        /*0d68*/ 	.short	0x0100
        /*0d6a*/ 	.byte	0x08
	.zero		1


	//   ....[15]....
        /*0d6c*/ 	.word	0x00000760
        /*0d70*/ 	.word	0x000000ff
        /*0d74*/ 	.word	0x000308a0
        /*0d78*/ 	.short	0x0100
        /*0d7a*/ 	.byte	0x08
	.zero		1


	//   ....[16]....
        /*0d7c*/ 	.word	0x00000770
        /*0d80*/ 	.word	0x000000ff
        /*0d84*/ 	.word	0x00030898
        /*0d88*/ 	.short	0x0100
        /*0d8a*/ 	.byte	0x08
	.zero		1


	//   ....[17]....
        /*0d8c*/ 	.word	0x00000780
        /*0d90*/ 	.word	0x000000ff
        /*0d94*/ 	.word	0x000308a8
        /*0d98*/ 	.short	0x0100
        /*0d9a*/ 	.byte	0x08
	.zero		1


	//   ....[18]....
        /*0d9c*/ 	.word	0x000008b0
        /*0da0*/ 	.word	0x000000ff
        /*0da4*/ 	.word	0x000308b0
        /*0da8*/ 	.short	0x0100
        /*0daa*/ 	.byte	0x08
	.zero		1


	//   ....[19]....
        /*0dac*/ 	.word	0x000008c0
        /*0db0*/ 	.word	0x000000ff
        /*0db4*/ 	.word	0x000308c0
        /*0db8*/ 	.short	0x0100
        /*0dba*/ 	.byte	0x08
	.zero		1


	//   ....[20]....
        /*0dbc*/ 	.word	0x000008d0
        /*0dc0*/ 	.word	0x000000ff
        /*0dc4*/ 	.word	0x000308b8
        /*0dc8*/ 	.short	0x0100
        /*0dca*/ 	.byte	0x08
	.zero		1


	//   ....[21]....
        /*0dcc*/ 	.word	0x000008e0
        /*0dd0*/ 	.word	0x000000ff
        /*0dd4*/ 	.word	0x000308c8
        /*0dd8*/ 	.short	0x0100
        /*0dda*/ 	.byte	0x08
	.zero		1


	//   ....[22]....
        /*0ddc*/ 	.word	0x00003a40
        /*0de0*/ 	.word	0x00000055
        /*0de4*/ 	.word	0x00030890
        /*0de8*/ 	.short	0x010a
        /*0dea*/ 	.byte	0x3f
	.zero		1


	//   ....[23]....
        /*0dec*/ 	.word	0x000070f0
        /*0df0*/ 	.word	0x00000055
        /*0df4*/ 	.word	0x00030890
        /*0df8*/ 	.short	0x010a
        /*0dfa*/ 	.byte	0x3f
	.zero		1


	//   ....[24]....
        /*0dfc*/ 	.word	0x0000a010
        /*0e00*/ 	.word	0x00000055
        /*0e04*/ 	.word	0x00030890
        /*0e08*/ 	.short	0x010a
        /*0e0a*/ 	.byte	0x3f
	.zero		1


	//   ....[25]....
        /*0e0c*/ 	.word	0x0000a7d0
        /*0e10*/ 	.word	0x0000000b
        /*0e14*/ 	.word	0x00000000
        /*0e18*/ 	.short	0x0101
        /*0e1a*/ 	.byte	0x3f
	.zero		1


	//   ....[26]....
        /*0e1c*/ 	.word	0x0000a810
        /*0e20*/ 	.word	0x00000055
        /*0e24*/ 	.word	0x000308b0
        /*0e28*/ 	.short	0x010a
        /*0e2a*/ 	.byte	0x3f
	.zero		1


	//   ....[27]....
        /*0e2c*/ 	.word	0x0000af10
        /*0e30*/ 	.word	0x00000055
        /*0e34*/ 	.word	0x00000000
        /*0e38*/ 	.short	0x0101
        /*0e3a*/ 	.byte	0x3f
	.zero		1


	//   ....[28]....
        /*0e3c*/ 	.word	0x0000b8b0
        /*0e40*/ 	.word	0x00000012
        /*0e44*/ 	.word	0x00030800
        /*0e48*/ 	.short	0x010a
        /*0e4a*/ 	.byte	0x3f
	.zero		1


	//   ....[29]....
        /*0e4c*/ 	.word	0x0000b900
        /*0e50*/ 	.word	0x00000012
        /*0e54*/ 	.word	0x00030800
        /*0e58*/ 	.short	0x010a
        /*0e5a*/ 	.byte	0x3f
	.zero		1


	//   ....[30]....
        /*0e5c*/ 	.word	0x0000ce70
        /*0e60*/ 	.word	0x00000012
        /*0e64*/ 	.word	0x00030800
        /*0e68*/ 	.short	0x010a
        /*0e6a*/ 	.byte	0x3f
	.zero		1


	//   ....[31]....
        /*0e6c*/ 	.word	0x00010060
        /*0e70*/ 	.word	0x00000012
        /*0e74*/ 	.word	0x00030800
        /*0e78*/ 	.short	0x010a
        /*0e7a*/ 	.byte	0x3f
	.zero		1


	//   ....[32]....
        /*0e7c*/ 	.word	0x00012b10
        /*0e80*/ 	.word	0x00000008
        /*0e84*/ 	.word	0x00030830
        /*0e88*/ 	.short	0x010a
        /*0e8a*/ 	.byte	0x3f
	.zero		1


	//   ....[33]....
        /*0e8c*/ 	.word	0x00012b50
        /*0e90*/ 	.word	0x00000008
        /*0e94*/ 	.word	0x00030830
        /*0e98*/ 	.short	0x010a
        /*0e9a*/ 	.byte	0x3f
	.zero		1


	//   ....[34]....
        /*0e9c*/ 	.word	0x00014590
        /*0ea0*/ 	.word	0x0000001b
        /*0ea4*/ 	.word	0x00000000
        /*0ea8*/ 	.short	0x0101
        /*0eaa*/ 	.byte	0x3f
	.zero		1


	//   ....[35]....
        /*0eac*/ 	.word	0x00014ed0
        /*0eb0*/ 	.word	0x00000000
        /*0eb4*/ 	.word	0x00030830
        /*0eb8*/ 	.short	0x010a
        /*0eba*/ 	.byte	0x3f
	.zero		1


	//   ....[36]....
        /*0ebc*/ 	.word	0x00014f50
        /*0ec0*/ 	.word	0x00000000
        /*0ec4*/ 	.word	0x00030830
        /*0ec8*/ 	.short	0x010a
        /*0eca*/ 	.byte	0x3f
	.zero		1


	//   ....[37]....
        /*0ecc*/ 	.word	0x00015bd0
        /*0ed0*/ 	.word	0x0000000b
        /*0ed4*/ 	.word	0x00030850
        /*0ed8*/ 	.short	0x010a
        /*0eda*/ 	.byte	0x3f
	.zero		1


	//   ....[38]....
        /*0edc*/ 	.word	0x00015c20
        /*0ee0*/ 	.word	0x0000000b
        /*0ee4*/ 	.word	0x00030850
        /*0ee8*/ 	.short	0x010a
        /*0eea*/ 	.byte	0x3f
	.zero		1


	//   ....[39]....
        /*0eec*/ 	.word	0x00015fb0
        /*0ef0*/ 	.word	0x00000000
        /*0ef4*/ 	.word	0x00000000
        /*0ef8*/ 	.short	0x0101
        /*0efa*/ 	.byte	0x3f
	.zero		1


	//   ....[40]....
        /*0efc*/ 	.word	0x00017520
        /*0f00*/ 	.word	0x0000000b
        /*0f04*/ 	.word	0x00000000
        /*0f08*/ 	.short	0x0101
        /*0f0a*/ 	.byte	0x3f
	.zero		1


	//   ....[41]....
        /*0f0c*/ 	.word	0x000177e0
        /*0f10*/ 	.word	0x0000000e
        /*0f14*/ 	.word	0x00030830
        /*0f18*/ 	.short	0x010a
        /*0f1a*/ 	.byte	0x3f
	.zero		1


	//   ....[42]....
        /*0f1c*/ 	.word	0x00017860
        /*0f20*/ 	.word	0x0000000e
        /*0f24*/ 	.word	0x00030830
        /*0f28*/ 	.short	0x010a
        /*0f2a*/ 	.byte	0x3f
	.zero		1


	//   ....[43]....
        /*0f2c*/ 	.word	0x000184c0
        /*0f30*/ 	.word	0x0000000b
        /*0f34*/ 	.word	0x00030850
        /*0f38*/ 	.short	0x010a
        /*0f3a*/ 	.byte	0x3f
	.zero		1


	//   ....[44]....
        /*0f3c*/ 	.word	0x00018510
        /*0f40*/ 	.word	0x0000000b
        /*0f44*/ 	.word	0x00030850
        /*0f48*/ 	.short	0x010a
        /*0f4a*/ 	.byte	0x3f
	.zero		1


	//   ....[45]....
        /*0f4c*/ 	.word	0x00018880
        /*0f50*/ 	.word	0x00000000
        /*0f54*/ 	.word	0x00000000
        /*0f58*/ 	.short	0x0101
        /*0f5a*/ 	.byte	0x3f
	.zero		1


	//   ....[46]....
        /*0f5c*/ 	.word	0x00019640
        /*0f60*/ 	.word	0x0000000b
        /*0f64*/ 	.word	0x00000000
        /*0f68*/ 	.short	0x0101
        /*0f6a*/ 	.byte	0x3f
	.zero		1


	//   ....[47]....
        /*0f6c*/ 	.word	0x00019e40
        /*0f70*/ 	.word	0x0000000a
        /*0f74*/ 	.word	0x00030850
        /*0f78*/ 	.short	0x010a
        /*0f7a*/ 	.byte	0x3f
	.zero		1


	//   ....[48]....
        /*0f7c*/ 	.word	0x00019ee0
        /*0f80*/ 	.word	0x0000000a
        /*0f84*/ 	.word	0x00030850
        /*0f88*/ 	.short	0x010a
        /*0f8a*/ 	.byte	0x3f
	.zero		1


	//   ....[49]....
        /*0f8c*/ 	.word	0x0001a3f0
        /*0f90*/ 	.word	0x00000003
        /*0f94*/ 	.word	0x00000000
        /*0f98*/ 	.short	0x0101
        /*0f9a*/ 	.byte	0x3f
	.zero		1


	//   ....[50]....
        /*0f9c*/ 	.word	0x0001c160
        /*0fa0*/ 	.word	0x00000000
        /*0fa4*/ 	.word	0x00000000
        /*0fa8*/ 	.short	0x0101
        /*0faa*/ 	.byte	0x3f
	.zero		1


	//   ....[51]....
        /*0fac*/ 	.word	0x0001c930
        /*0fb0*/ 	.word	0x00000008
        /*0fb4*/ 	.word	0x00000000
        /*0fb8*/ 	.short	0x0101
        /*0fba*/ 	.byte	0x3f
	.zero		1


	//   ....[52]....
        /*0fbc*/ 	.word	0x00020590
        /*0fc0*/ 	.word	0x00000010
        /*0fc4*/ 	.word	0x00030820
        /*0fc8*/ 	.short	0x010a
        /*0fca*/ 	.byte	0x3f
	.zero		1


	//   ....[53]....
        /*0fcc*/ 	.word	0x00020620
        /*0fd0*/ 	.word	0x0000000c
        /*0fd4*/ 	.word	0x000308a0
        /*0fd8*/ 	.short	0x010a
        /*0fda*/ 	.byte	0x3f
	.zero		1


	//   ....[54]....
        /*0fdc*/ 	.word	0x00020a70
        /*0fe0*/ 	.word	0x0000000c
        /*0fe4*/ 	.word	0x000308c0
        /*0fe8*/ 	.short	0x010a
        /*0fea*/ 	.byte	0x3f
	.zero		1


	//   ....[55]....
        /*0fec*/ 	.word	0x00020f90
        /*0ff0*/ 	.word	0x0000000b
        /*0ff4*/ 	.word	0x000308a0
        /*0ff8*/ 	.short	0x010a
        /*0ffa*/ 	.byte	0x3f
	.zero		1


	//   ....[56]....
        /*0ffc*/ 	.word	0x000213d0
        /*1000*/ 	.word	0x0000000b
        /*1004*/ 	.word	0x000308c0
        /*1008*/ 	.short	0x010a
        /*100a*/ 	.byte	0x3f
	.zero		1


	//   ....[57]....
        /*100c*/ 	.word	0x000225e0
        /*1010*/ 	.word	0x00000007
        /*1014*/ 	.word	0x00030840
        /*1018*/ 	.short	0x010a
        /*101a*/ 	.byte	0x3f
	.zero		1


	//   ....[58]....
        /*101c*/ 	.word	0x00022c90
        /*1020*/ 	.word	0x00000007
        /*1024*/ 	.word	0x00030830
        /*1028*/ 	.short	0x0107
        /*102a*/ 	.byte	0x3f
	.zero		1


	//   ....[59]....
        /*102c*/ 	.word	0x00022d60
        /*1030*/ 	.word	0x00000007
        /*1034*/ 	.word	0x00030830
        /*1038*/ 	.short	0x0101
        /*103a*/ 	.byte	0x3f
	.zero		1


	//   ....[60]....
        /*103c*/ 	.word	0x000238e0
        /*1040*/ 	.word	0x00000010
        /*1044*/ 	.word	0x00030800
        /*1048*/ 	.short	0x0107
        /*104a*/ 	.byte	0x3f
	.zero		1


	//   ....[61]....
        /*104c*/ 	.word	0x000239f0
        /*1050*/ 	.word	0x00000010
        /*1054*/ 	.word	0x00030800
        /*1058*/ 	.short	0x0101
        /*105a*/ 	.byte	0x3f
	.zero		1


	//   ....[62]....
        /*105c*/ 	.word	0x00023a10
        /*1060*/ 	.word	0x00000010
        /*1064*/ 	.word	0x00030820
        /*1068*/ 	.short	0x010a
        /*106a*/ 	.byte	0x3f
	.zero		1


	//   ....[63]....
        /*106c*/ 	.word	0x00023df0
        /*1070*/ 	.word	0x00000007
        /*1074*/ 	.word	0x00030840
        /*1078*/ 	.short	0x010a
        /*107a*/ 	.byte	0x3f
	.zero		1


	//   ....[64]....
        /*107c*/ 	.word	0x000242d0
        /*1080*/ 	.word	0x00000007
        /*1084*/ 	.word	0x00030830
        /*1088*/ 	.short	0x0107
        /*108a*/ 	.byte	0x3f
	.zero		1


	//   ....[65]....
        /*108c*/ 	.word	0x00024390
        /*1090*/ 	.word	0x00000007
        /*1094*/ 	.word	0x00030830
        /*1098*/ 	.short	0x0101
        /*109a*/ 	.byte	0x3f
	.zero		1


	//   ....[66]....
        /*109c*/ 	.word	0x000243f0
        /*10a0*/ 	.word	0x00000006
        /*10a4*/ 	.word	0x00030860
        /*10a8*/ 	.short	0x010a
        /*10aa*/ 	.byte	0x3f
	.zero		1


	//   ....[67]....
        /*10ac*/ 	.word	0x00024980
        /*10b0*/ 	.word	0x00000006
        /*10b4*/ 	.word	0x00030850
        /*10b8*/ 	.short	0x0107
        /*10ba*/ 	.byte	0x3f
	.zero		1


	//   ....[68]....
        /*10bc*/ 	.word	0x00024ab0
        /*10c0*/ 	.word	0x00000006
        /*10c4*/ 	.word	0x00030850
        /*10c8*/ 	.short	0x0101
        /*10ca*/ 	.byte	0x3f
	.zero		1


	//   ....[69]....
        /*10cc*/ 	.word	0x00024ce0
        /*10d0*/ 	.word	0x00000000
        /*10d4*/ 	.word	0x00030860
        /*10d8*/ 	.short	0x010a
        /*10da*/ 	.byte	0x3f
	.zero		1


	//   ....[70]....
        /*10dc*/ 	.word	0x00025210
        /*10e0*/ 	.word	0x00000000
        /*10e4*/ 	.word	0x00030850
        /*10e8*/ 	.short	0x0107
        /*10ea*/ 	.byte	0x3f
	.zero		1


	//   ....[71]....
        /*10ec*/ 	.word	0x000252e0
        /*10f0*/ 	.word	0x00000000
        /*10f4*/ 	.word	0x00030850
        /*10f8*/ 	.short	0x0101
        /*10fa*/ 	.byte	0x3f
	.zero		1


	//   ....[72]....
        /*10fc*/ 	.word	0x00026450
        /*1100*/ 	.word	0x00000005
        /*1104*/ 	.word	0x00030820
        /*1108*/ 	.short	0x010a
        /*110a*/ 	.byte	0x3f
	.zero		1


	//   ....[73]....
        /*110c*/ 	.word	0x000265c0
        /*1110*/ 	.word	0x00000003
        /*1114*/ 	.word	0x00030840
        /*1118*/ 	.short	0x010a
        /*111a*/ 	.byte	0x3f
	.zero		1


	//   ....[74]....
        /*111c*/ 	.word	0x00026660
        /*1120*/ 	.word	0x00000017
        /*1124*/ 	.word	0x00030840
        /*1128*/ 	.short	0x010a
        /*112a*/ 	.byte	0x3f
	.zero		1


	//   ....[75]....
        /*112c*/ 	.word	0x000266a0
        /*1130*/ 	.word	0x00000003
        /*1134*/ 	.word	0x00030860
        /*1138*/ 	.short	0x010a
        /*113a*/ 	.byte	0x3f
	.zero		1


	//   ....[76]....
        /*113c*/ 	.word	0x000266e0
        /*1140*/ 	.word	0x00000017
        /*1144*/ 	.word	0x00030860
        /*1148*/ 	.short	0x010a
        /*114a*/ 	.byte	0x3f
	.zero		1


	//   ....[77]....
        /*114c*/ 	.word	0x00026740
        /*1150*/ 	.word	0x00000055
        /*1154*/ 	.word	0x00030890
        /*1158*/ 	.short	0x010a
        /*115a*/ 	.byte	0x3f
	.zero		1


	//   ....[78]....
        /*115c*/ 	.word	0x000269f0
        /*1160*/ 	.word	0x00000055
        /*1164*/ 	.word	0x00030890
        /*1168*/ 	.short	0x010a
        /*116a*/ 	.byte	0x3f
	.zero		1


	//   ....[79]....
        /*116c*/ 	.word	0x00026ca0
        /*1170*/ 	.word	0x00000055
        /*1174*/ 	.word	0x00030890
        /*1178*/ 	.short	0x010a
        /*117a*/ 	.byte	0x3f
	.zero		1


	//   ....[80]....
        /*117c*/ 	.word	0x00026f50
        /*1180*/ 	.word	0x00000055
        /*1184*/ 	.word	0x000308b0
        /*1188*/ 	.short	0x010a
        /*118a*/ 	.byte	0x3f
	.zero		1


	//   ....[81]....
        /*118c*/ 	.word	0x00027340
        /*1190*/ 	.word	0x00000012
        /*1194*/ 	.word	0x00030800
        /*1198*/ 	.short	0x010a
        /*119a*/ 	.byte	0x3f
	.zero		1


	//   ....[82]....
        /*119c*/ 	.word	0x00027730
        /*11a0*/ 	.word	0x00000012
        /*11a4*/ 	.word	0x00030800
        /*11a8*/ 	.short	0x010a
        /*11aa*/ 	.byte	0x3f
	.zero		1


	//   ....[83]....
        /*11ac*/ 	.word	0x00027780
        /*11b0*/ 	.word	0x00000008
        /*11b4*/ 	.word	0x00030830
        /*11b8*/ 	.short	0x010a
        /*11ba*/ 	.byte	0x3f
	.zero		1


	//   ....[84]....
        /*11bc*/ 	.word	0x000277d0
        /*11c0*/ 	.word	0x00000000
        /*11c4*/ 	.word	0x00030830
        /*11c8*/ 	.short	0x010a
        /*11ca*/ 	.byte	0x3f
	.zero		1


	//   ....[85]....
        /*11cc*/ 	.word	0x00027820
        /*11d0*/ 	.word	0x0000000b
        /*11d4*/ 	.word	0x00030850
        /*11d8*/ 	.short	0x010a
        /*11da*/ 	.byte	0x3f
	.zero		1


	//   ....[86]....
        /*11dc*/ 	.word	0x00027870
        /*11e0*/ 	.word	0x0000000e
        /*11e4*/ 	.word	0x00030830
        /*11e8*/ 	.short	0x010a
        /*11ea*/ 	.byte	0x3f
	.zero		1


	//   ....[87]....
        /*11ec*/ 	.word	0x000278c0
        /*11f0*/ 	.word	0x0000000b
        /*11f4*/ 	.word	0x00030850
        /*11f8*/ 	.short	0x010a
        /*11fa*/ 	.byte	0x3f
	.zero		1


	//   ....[88]....
        /*11fc*/ 	.word	0x00027910
        /*1200*/ 	.word	0x0000000a
        /*1204*/ 	.word	0x00030850
        /*1208*/ 	.short	0x010a
        /*120a*/ 	.byte	0x3f
	.zero		1


	//   ....[89]....
        /*120c*/ 	.word	0x00027ab0
        /*1210*/ 	.word	0x00000010
        /*1214*/ 	.word	0x00030820
        /*1218*/ 	.short	0x010a
        /*121a*/ 	.byte	0x3f
	.zero		1


	//   ....[90]....
        /*121c*/ 	.word	0x00027b00
        /*1220*/ 	.word	0x0000000c
        /*1224*/ 	.word	0x000308a0
        /*1228*/ 	.short	0x010a
        /*122a*/ 	.byte	0x3f
	.zero		1


	//   ....[91]....
        /*122c*/ 	.word	0x00027b50
        /*1230*/ 	.word	0x0000000c
        /*1234*/ 	.word	0x000308c0
        /*1238*/ 	.short	0x010a
        /*123a*/ 	.byte	0x3f
	.zero		1


	//   ....[92]....
        /*123c*/ 	.word	0x00027ba0
        /*1240*/ 	.word	0x0000000b
        /*1244*/ 	.word	0x000308a0
        /*1248*/ 	.short	0x010a
        /*124a*/ 	.byte	0x3f
	.zero		1


	//   ....[93]....
        /*124c*/ 	.word	0x00027bf0
        /*1250*/ 	.word	0x0000000b
        /*1254*/ 	.word	0x000308c0
        /*1258*/ 	.short	0x010a
        /*125a*/ 	.byte	0x3f
	.zero		1


	//   ....[94]....
        /*125c*/ 	.word	0x00027d10
        /*1260*/ 	.word	0x00000007
        /*1264*/ 	.word	0x00030840
        /*1268*/ 	.short	0x010a
        /*126a*/ 	.byte	0x3f
	.zero		1


	//   ....[95]....
        /*126c*/ 	.word	0x00029130
        /*1270*/ 	.word	0x00000010
        /*1274*/ 	.word	0x00030820
        /*1278*/ 	.short	0x010a
        /*127a*/ 	.byte	0x3f
	.zero		1


	//   ....[96]....
        /*127c*/ 	.word	0x00029180
        /*1280*/ 	.word	0x00000007
        /*1284*/ 	.word	0x00030840
        /*1288*/ 	.short	0x010a
        /*128a*/ 	.byte	0x3f
	.zero		1


	//   ....[97]....
        /*128c*/ 	.word	0x000299a0
        /*1290*/ 	.word	0x00000006
        /*1294*/ 	.word	0x00030860
        /*1298*/ 	.short	0x010a
        /*129a*/ 	.byte	0x3f
	.zero		1


	//   ....[98]....
        /*129c*/ 	.word	0x0002a250
        /*12a0*/ 	.word	0x00000000
        /*12a4*/ 	.word	0x00030860
        /*12a8*/ 	.short	0x010a
        /*12aa*/ 	.byte	0x3f
	.zero		1


	//   ....[99]....
        /*12ac*/ 	.word	0x0002b4f0
        /*12b0*/ 	.word	0x00000005
        /*12b4*/ 	.word	0x00030820
        /*12b8*/ 	.short	0x010a
        /*12ba*/ 	.byte	0x3f
	.zero		1


	//   ....[100]....
        /*12bc*/ 	.word	0x0002b690
        /*12c0*/ 	.word	0x00000003
        /*12c4*/ 	.word	0x00030840
        /*12c8*/ 	.short	0x010a
        /*12ca*/ 	.byte	0x3f
	.zero		1


	//   ....[101]....
        /*12cc*/ 	.word	0x0002b6e0
        /*12d0*/ 	.word	0x00000017
        /*12d4*/ 	.word	0x00030840
        /*12d8*/ 	.short	0x010a
        /*12da*/ 	.byte	0x3f
	.zero		1


	//   ....[102]....
        /*12dc*/ 	.word	0x0002b730
        /*12e0*/ 	.word	0x00000003
        /*12e4*/ 	.word	0x00030860
        /*12e8*/ 	.short	0x010a
        /*12ea*/ 	.byte	0x3f
	.zero		1


	//----- nvinfo : EIATTR_NUM_MBARRIERS
	.align		4
.L_827:
        /*12ec*/ 	.byte	0x03, 0x38
        /*12ee*/ 	.short	0x0016


	//----- nvinfo : EIATTR_EXIT_INSTR_OFFSETS
	.align		4
        /*12f0*/ 	.byte	0x04, 0x1c
        /*12f2*/ 	.short	(.L_829 - .L_828)


	//   ....[0]....
.L_828:
        /*12f4*/ 	.word	0x00026730


	//----- nvinfo : EIATTR_MAX_THREADS
	.align		4
.L_829:
        /*12f8*/ 	.byte	0x04, 0x05
        /*12fa*/ 	.short	(.L_831 - .L_830)
.L_830:
        /*12fc*/ 	.word	0x00000180
        /*1300*/ 	.word	0x00000001
        /*1304*/ 	.word	0x00000001


	//----- nvinfo : EIATTR_CRS_STACK_SIZE
	.align		4
.L_831:
        /*1308*/ 	.byte	0x04, 0x1e
        /*130a*/ 	.short	(.L_833 - .L_832)
.L_832:
        /*130c*/ 	.word	0x00000000


	//----- nvinfo : EIATTR_CBANK_PARAM_SIZE
	.align		4
.L_833:
        /*1310*/ 	.byte	0x03, 0x19
        /*1312*/ 	.short	0x0af0


	//----- nvinfo : EIATTR_PARAM_CBANK
	.align		4
        /*1314*/ 	.byte	0x04, 0x0a
        /*1316*/ 	.short	(.L_835 - .L_834)
	.align		4
.L_834:
        /*1318*/ 	.word	index@(.nv.constant0._ZN7cutlass13device_kernelIN5flash11enable_sm90INS1_16FlashAttnFwdSm90INS1_25CollectiveMainloopFwdSm90ILi2EN4cute5tupleIJNS5_1CILi1EEES8_S8_EEENS6_IJNS7_ILi128EEENS7_ILi96EEENS7_ILi192EEEEEELi192ENS_6half_tEfNS_4arch4Sm90ELb1ELb0ELb0ELb1ELb1ELb1ELb0ELb1ELb1ELb1ELb1ELb0EEENS1_21CollectiveEpilogueFwdINS6_IJSA_SC_SB_EEES9_SE_SG_Li256ELb1ELb1ELb1ELb0EEENS1_36VarlenDynamicPersistentTileSchedulerILi128ELi96ELi256ELi128ELb1ELb1ELb1ELb1ELb1ELb1EEEEEEEEEvNT_6ParamsE)
        /*131c*/ 	.short	0x0210
        /*131e*/ 	.short	0x0af0


	//----- nvinfo : EIATTR_SW_WAR
	.align		4
.L_835:
        /*1320*/ 	.byte	0x04, 0x36
        /*1322*/ 	.short	(.L_837 - .L_836)
.L_836:
        /*1324*/ 	.word	0x00000008
.L_837:


//--------------------- .nv.info._ZN7cutlass13device_kernelIN5flash11enable_sm90INS1_16FlashAttnFwdSm90INS1_25CollectiveMainloopFwdSm90ILi2EN4cute5tupleIJNS5_1CILi1EEES8_S8_EEENS6_IJNS7_ILi128EEESA_SA_EEELi128ENS_6half_tEfNS_4arch4Sm90ELb0ELb0ELb0ELb0ELb1ELb0ELb0ELb1ELb1ELb1ELb1ELb0EEENS1_21CollectiveEpilogueFwdISB_S9_SC_SE_Li256ELb0ELb1ELb1ELb0EEENS1_19SingleTileSchedulerILb0ELb1ELb1ELi128EEEEEEEEEvNT_6ParamsE --------------------------
	.section	.nv.info._ZN7cutlass13device_kernelIN5flash11enable_sm90INS1_16FlashAttnFwdSm90INS1_25CollectiveMainloopFwdSm90ILi2EN4cute5tupleIJNS5_1CILi1EEES8_S8_EEENS6_IJNS7_ILi128EEESA_SA_EEELi128ENS_6half_tEfNS_4arch4Sm90ELb0ELb0ELb0ELb0ELb1ELb0ELb0ELb1ELb1ELb1ELb1ELb0EEENS1_21CollectiveEpilogueFwdISB_S9_SC_SE_Li256ELb0ELb1ELb1ELb0EEENS1_19SingleTileSchedulerILb0ELb1ELb1ELi128EEEEEEEEEvNT_6ParamsE,"",@"SHT_CUDA_INFO"
	.sectionflags	@""
	.align	4


	//----- nvinfo : EIATTR_CUDA_API_VERSION
	.align		4
        /*0000*/ 	.byte	0x04, 0x37
        /*0002*/ 	.short	(.L_839 - .L_838)
.L_838:
        /*0004*/ 	.word	0x00000082


	//----- nvinfo : EIATTR_KPARAM_INFO
	.align		4
.L_839:
        /*0008*/ 	.byte	0x04, 0x17
        /*000a*/ 	.short	(.L_841 - .L_840)
.L_840:
        /*000c*/ 	.word	0x00000000
        /*0010*/ 	.short	0x0000
        /*0012*/ 	.short	0x0070
        /*0014*/ 	.byte	0x00, 0xf0, 0x01, 0x28


	//----- nvinfo : EIATTR_SPARSE_MMA_MASK
	.align		4
.L_841:
        /*0018*/ 	.byte	0x03, 0x50
        /*001a*/ 	.short	0x0000


	//----- nvinfo : EIATTR_MAXREG_COUNT
	.align		4
        /*001c*/ 	.byte	0x03, 0x1b
        /*001e*/ 	.short	0x00a8


	//----- nvinfo : EIATTR_NUM_BARRIERS
	.align		4
        /*0020*/ 	.byte	0x02, 0x4c
        /*0022*/ 	.byte	0x10
	.zero		1


	//----- nvinfo : EIATTR_EXTERNS
	.align		4
        /*0024*/ 	.byte	0x04, 0x0f
        /*0026*/ 	.short	(.L_843 - .L_842)


	//   ....[0]....
	.align		4
.L_842:
        /*0028*/ 	.word	index@(__assertfail)


	//----- nvinfo : EIATTR_MERCURY_ISA_VERSION
	.align		4
.L_843:
        /*002c*/ 	.byte	0x03, 0x5f
        /*002e*/ 	.short	0x0101


	//----- nvinfo : EIATTR_INT_WARP_WIDE_INSTR_OFFSETS
	.align		4
        /*0030*/ 	.byte	0x04, 0x31
        /*0032*/ 	.short	(.L_845 - .L_844)


	//   ....[0]....
.L_844:
        /*0034*/ 	.word	0x000000b0


	//   ....[1]....
        /*0038*/ 	.word	0x000000c0


	//   ....[2]....
        /*003c*/ 	.word	0x00000160


	//----- nvinfo : EIATTR_COOP_GROUP_MASK_REGIDS
	.align		4
.L_845:
        /*0040*/ 	.byte	0x04, 0x29
        /*0042*/ 	.short	(.L_847 - .L_846)


	//   ....[0]....
.L_846:
        /*0044*/ 	.word	0xffffffff


	//   ....[1]....
        /*0048*/ 	.word	0xffffffff


	//   ....[2]....
        /*004c*/ 	.word	0xffffffff


	//   ....[3]....
        /*0050*/ 	.word	0xffffffff


	//   ....[4]....
        /*0054*/ 	.word	0xffffffff


	//   ....[5]....
        /*0058*/ 	.word	0xffffffff


	//   ....[6]....
        /*005c*/ 	.word	0xffffffff


	//   ....[7]....
        /*0060*/ 	.word	0xffffffff


	//   ....[8]....
        /*0064*/ 	.word	0xffffffff


	//   ....[9]....
        /*0068*/ 	.word	0xffffffff


	//   ....[10]....
        /*006c*/ 	.word	0xffffffff


	//   ....[11]....
        /*0070*/ 	.word	0xffffffff


	//   ....[12]....
        /*0074*/ 	.word	0xffffffff


	//   ....[13]....
        /*0078*/ 	.word	0xffffffff


	//   ....[14]....
        /*007c*/ 	.word	0xffffffff


	//   ....[15]....
        /*0080*/ 	.word	0xffffffff


	//   ....[16]....
        /*0084*/ 	.word	0xffffffff


	//   ....[17]....
        /*0088*/ 	.word	0xffffffff


	//   ....[18]....
        /*008c*/ 	.word	0xffffffff


	//   ....[19]....
        /*0090*/ 	.word	0xffffffff


	//   ....[20]....
        /*0094*/ 	.word	0xffffffff


	//   ....[21]....
        /*0098*/ 	.word	0xffffffff


	//   ....[22]....
        /*009c*/ 	.word	0xffffffff


	//   ....[23]....
        /*00a0*/ 	.word	0xffffffff


	//   ....[24]....
        /*00a4*/ 	.word	0xffffffff


	//   ....[25]....
        /*00a8*/ 	.word	0xffffffff


	//   ....[26]....
        /*00ac*/ 	.word	0xffffffff


	//   ....[27]....
        /*00b0*/ 	.word	0xffffffff


	//   ....[28]....
        /*00b4*/ 	.word	0xffffffff


	//   ....[29]....
        /*00b8*/ 	.word	0xffffffff


	//   ....[30]....
        /*00bc*/ 	.word	0xffffffff


	//   ....[31]....
        /*00c0*/ 	.word	0xffffffff


	//   ....[32]....
        /*00c4*/ 	.word	0xffffffff


	//   ....[33]....
        /*00c8*/ 	.word	0xffffffff


	//   ....[34]....
        /*00cc*/ 	.word	0xffffffff


	//   ....[35]....
        /*00d0*/ 	.word	0xffffffff


	//   ....[36]....
        /*00d4*/ 	.word	0xffffffff


	//   ....[37]....
        /*00d8*/ 	.word	0xffffffff


	//   ....[38]....
        /*00dc*/ 	.word	0xffffffff


	//   ....[39]....
        /*00e0*/ 	.word	0xffffffff


	//   ....[40]....
        /*00e4*/ 	.word	0xffffffff


	//   ....[41]....
        /*00e8*/ 	.word	0xffffffff


	//   ....[42]....
        /*00ec*/ 	.word	0xffffffff


	//   ....[43]....
        /*00f0*/ 	.word	0xffffffff


	//   ....[44]....
        /*00f4*/ 	.word	0xffffffff


	//   ....[45]....
        /*00f8*/ 	.word	0xffffffff


	//   ....[46]....
        /*00fc*/ 	.word	0xffffffff


	//   ....[47]....
        /*0100*/ 	.word	0xffffffff


	//   ....[48]....
        /*0104*/ 	.word	0xffffffff


	//   ....[49]....
        /*0108*/ 	.word	0xffffffff


	//   ....[50]....
        /*010c*/ 	.word	0xffffffff


	//   ....[51]....
        /*0110*/ 	.word	0xffffffff


	//   ....[52]....
        /*0114*/ 	.word	0xffffffff


	//   ....[53]....
        /*0118*/ 	.word	0xffffffff


	//   ....[54]....
        /*011c*/ 	.word	0xffffffff


	//   ....[55]....
        /*0120*/ 	.word	0xffffffff


	//   ....[56]....
        /*0124*/ 	.word	0xffffffff


	//   ....[57]....
        /*0128*/ 	.word	0xffffffff


	//   ....[58]....
        /*012c*/ 	.word	0xffffffff


	//   ....[59]....
        /*0130*/ 	.word	0xffffffff


	//   ....[60]....
        /*0134*/ 	.word	0xffffffff


	//   ....[61]....
        /*0138*/ 	.word	0xffffffff


	//   ....[62]....
        /*013c*/ 	.word	0xffffffff


	//   ....[63]....
        /*0140*/ 	.word	0xffffffff


	//   ....[64]....
        /*0144*/ 	.word	0xffffffff


	//   ....[65]....
        /*0148*/ 	.word	0xffffffff


	//   ....[66]....
        /*014c*/ 	.word	0xffffffff


	//   ....[67]....
        /*0150*/ 	.word	0xffffffff


	//   ....[68]....
        /*0154*/ 	.word	0xffffffff


	//   ....[69]....
        /*0158*/ 	.word	0xffffffff


	//   ....[70]....
        /*015c*/ 	.word	0xffffffff


	//   ....[71]....
        /*0160*/ 	.word	0xffffffff


	//   ....[72]....
        /*0164*/ 	.word	0xffffffff


	//   ....[73]....
        /*0168*/ 	.word	0xffffffff


	//   ....[74]....
        /*016c*/ 	.word	0xffffffff


	//   ....[75]....
        /*0170*/ 	.word	0xffffffff


	//   ....[76]....
        /*0174*/ 	.word	0xffffffff


	//   ....[77]....
        /*0178*/ 	.word	0xffffffff


	//   ....[78]....
        /*017c*/ 	.word	0xffffffff


	//   ....[79]....
        /*0180*/ 	.word	0xffffffff


	//   ....[80]....
        /*0184*/ 	.word	0xffffffff


	//   ....[81]....
        /*0188*/ 	.word	0xffffffff


	//   ....[82]....
        /*018c*/ 	.word	0xffffffff


	//   ....[83]....
        /*0190*/ 	.word	0xffffffff


	//   ....[84]....
        /*0194*/ 	.word	0xffffffff


	//   ....[85]....
        /*0198*/ 	.word	0xffffffff


	//   ....[86]....
        /*019c*/ 	.word	0xffffffff


	//   ....[87]....
        /*01a0*/ 	.word	0xffffffff


	//   ....[88]....
        /*01a4*/ 	.word	0xffffffff


	//   ....[89]....
        /*01a8*/ 	.word	0xffffffff


	//   ....[90]....
        /*01ac*/ 	.word	0xffffffff


	//   ....[91]....
        /*01b0*/ 	.word	0xffffffff


	//   ....[92]....
        /*01b4*/ 	.word	0xffffffff


	//   ....[93]....
        /*01b8*/ 	.word	0xffffffff


	//   ....[94]....
        /*01bc*/ 	.word	0xffffffff


	//   ....[95]....
        /*01c0*/ 	.word	0xffffffff


	//   ....[96]....
        /*01c4*/ 	.word	0xffffffff


	//   ....[97]....
        /*01c8*/ 	.word	0xffffffff


	//   ....[98]....
        /*01cc*/ 	.word	0xffffffff


	//   ....[99]....
        /*01d0*/ 	.word	0xffffffff


	//   ....[100]....
        /*01d4*/ 	.word	0xffffffff


	//   ....[101]....
        /*01d8*/ 	.word	0xffffffff


	//   ....[102]....
        /*01dc*/ 	.word	0xffffffff


	//   ....[103]....
        /*01e0*/ 	.word	0xffffffff


	//   ....[104]....
        /*01e4*/ 	.word	0xffffffff


	//   ....[105]....
        /*01e8*/ 	.word	0xffffffff


	//   ....[106]....
        /*01ec*/ 	.word	0xffffffff


	//   ....[107]....
        /*01f0*/ 	.word	0xffffffff


	//   ....[108]....
        /*01f4*/ 	.word	0xffffffff


	//   ....[109]....
        /*01f8*/ 	.word	0x0500000f


	//   ....[110]....
        /*01fc*/ 	.word	0x0500000f


	//   ....[111]....
        /*0200*/ 	.word	0x0500000f


	//   ....[112]....
        /*0204*/ 	.word	0x0500000f


	//   ....[113]....
        /*0208*/ 	.word	0x0500000f


	//   ....[114]....
        /*020c*/ 	.word	0x0500000f


	//   ....[115]....
        /*0210*/ 	.word	0x0500000f


	//   ....[116]....
        /*0214*/ 	.word	0x0500000f


	//   ....[117]....
        /*0218*/ 	.word	0x0500000f


	//   ....[118]....
        /*021c*/ 	.word	0x0500000f


	//   ....[119]....
        /*0220*/ 	.word	0x0500000f


	//   ....[120]....
        /*0224*/ 	.word	0x0500000f


	//   ....[121]....
        /*0228*/ 	.word	0x0500000f


	//   ....[122]....
        /*022c*/ 	.word	0x0500000f


	//   ....[123]....
        /*0230*/ 	.word	0x0500000f


	//   ....[124]....
        /*0234*/ 	.word	0x0500000f


	//   ....[125]....
        /*0238*/ 	.word	0x0500000f


	//   ....[126]....
        /*023c*/ 	.word	0x0500000f


	//   ....[127]....
        /*0240*/ 	.word	0x0500000f


	//   ....[128]....
        /*0244*/ 	.word	0x0500000f


	//   ....[129]....
        /*0248*/ 	.word	0x0500000f


	//   ....[130]....
        /*024c*/ 	.word	0x0500000f


	//   ....[131]....
        /*0250*/ 	.word	0x0500000f


	//   ....[132]....
        /*0254*/ 	.word	0x0500000f


	//   ....[133]....
        /*0258*/ 	.word	0x0500000f


	//   ....[134]....
        /*025c*/ 	.word	0x0500000f


	//   ....[135]....
        /*0260*/ 	.word	0x0500000f


	//   ....[136]....
        /*0264*/ 	.word	0x0500000f


	//   ....[137]....
        /*0268*/ 	.word	0x0500000f


	//   ....[138]....
        /*026c*/ 	.word	0x0500000f


	//   ....[139]....
        /*0270*/ 	.word	0x0500000f


	//   ....[140]....
        /*0274*/ 	.word	0x0500000f


	//   ....[141]....
        /*0278*/ 	.word	0x0500000f


	//   ....[142]....
        /*027c*/ 	.word	0x0500000f


	//   ....[143]....
        /*0280*/ 	.word	0x0500000f


	//   ....[144]....
        /*0284*/ 	.word	0x0500000f


	//   ....[145]....
        /*0288*/ 	.word	0x0500000f


	//   ....[146]....
        /*028c*/ 	.word	0x0500000f


	//   ....[147]....
        /*0290*/ 	.word	0x0500000f


	//   ....[148]....
        /*0294*/ 	.word	0x0500000f


	//   ....[149]....
        /*0298*/ 	.word	0x0500000f


	//   ....[150]....
        /*029c*/ 	.word	0x0500000f


	//   ....[151]....
        /*02a0*/ 	.word	0x0500000f


	//   ....[152]....
        /*02a4*/ 	.word	0x0500000f


	//   ....[153]....
        /*02a8*/ 	.word	0x0500000f


	//   ....[154]....
        /*02ac*/ 	.word	0x0500000f


	//   ....[155]....
        /*02b0*/ 	.word	0x0500000f


	//   ....[156]....
        /*02b4*/ 	.word	0x0500000f


	//   ....[157]....
        /*02b8*/ 	.word	0x0500000f


	//   ....[158]....
        /*02bc*/ 	.word	0x0500000f


	//   ....[159]....
        /*02c0*/ 	.word	0x0500000f


	//   ....[160]....
        /*02c4*/ 	.word	0x0500000f


	//   ....[161]....
        /*02c8*/ 	.word	0x0500000f


	//   ....[162]....
        /*02cc*/ 	.word	0x0500000f


	//   ....[163]....
        /*02d0*/ 	.word	0x0500000f


	//   ....[164]....
        /*02d4*/ 	.word	0x0500000f


	//   ....[165]....
        /*02d8*/ 	.word	0x0500000f


	//   ....[166]....
        /*02dc*/ 	.word	0x0500000f


	//   ....[167]....
        /*02e0*/ 	.word	0x0500000f


	//   ....[168]....
        /*02e4*/ 	.word	0x0500000f


	//   ....[169]....
        /*02e8*/ 	.word	0x0500000f


	//   ....[170]....
        /*02ec*/ 	.word	0x0500000f


	//   ....[171]....
        /*02f0*/ 	.word	0x0500000f


	//   ....[172]....
        /*02f4*/ 	.word	0x0500000f


	//   ....[173]....
        /*02f8*/ 	.word	0x0500000f


	//   ....[174]....
        /*02fc*/ 	.word	0x0500000f


	//   ....[175]....
        /*0300*/ 	.word	0x0500000f


	//   ....[176]....
        /*0304*/ 	.word	0x0500000f


	//   ....[177]....
        /*0308*/ 	.word	0x0500000f


	//   ....[178]....
        /*030c*/ 	.word	0x0500000f


	//   ....[179]....
        /*0310*/ 	.word	0x0500000f


	//   ....[180]....
        /*0314*/ 	.word	0x0500000f


	//   ....[181]....
        /*0318*/ 	.word	0x0500000f


	//   ....[182]....
        /*031c*/ 	.word	0x0500000f


	//   ....[183]....
        /*0320*/ 	.word	0x0500000f


	//   ....[184]....
        /*0324*/ 	.word	0x0500000f


	//   ....[185]....
        /*0328*/ 	.word	0x0500000f


	//   ....[186]....
        /*032c*/ 	.word	0x0500000f


	//   ....[187]....
        /*0330*/ 	.word	0x0500000f


	//   ....[188]....
        /*0334*/ 	.word	0x0500000f


	//   ....[189]....
        /*0338*/ 	.word	0x0500000f


	//   ....[190]....
        /*033c*/ 	.word	0x0500000f


	//----- nvinfo : EIATTR_COOP_GROUP_INSTR_OFFSETS
	.align		4
.L_847:
        /*0340*/ 	.byte	0x04, 0x28
        /*0342*/ 	.short	(.L_849 - .L_848)


	//   ....[0]....
.L_848:
        /*0344*/ 	.word	0x00000070


	//   ....[1]....
        /*0348*/ 	.word	0x00000080


	//   ....[2]....
        /*034c*/ 	.word	0x000002c0


	//   ....[3]....
        /*0350*/ 	.word	0x00000420


	//   ....[4]....
        /*0354*/ 	.word	0x00000540


	//   ....[5]....
        /*0358*/ 	.word	0x000006a0


	//   ....[6]....
        /*035c*/ 	.word	0x00000fd0


	//   ....[7]....
        /*0360*/ 	.word	0x00002200


	//   ....[8]....
        /*0364*/ 	.word	0x00002320


	//   ....[9]....
        /*0368*/ 	.word	0x00002630


	//   ....[10]....
        /*036c*/ 	.word	0x000027f0


	//   ....[11]....
        /*0370*/ 	.word	0x000043e0


	//   ....[12]....
        /*0374*/ 	.word	0x000043f0


	//   ....[13]....
        /*0378*/ 	.word	0x00004450


	//   ....[14]....
        /*037c*/ 	.word	0x00004470


	//   ....[15]....
        /*0380*/ 	.word	0x00005930


	//   ....[16]....
        /*0384*/ 	.word	0x00005960


	//   ....[17]....
        /*0388*/ 	.word	0x00005a30


	//   ....[18]....
        /*038c*/ 	.word	0x00005a40


	//   ....[19]....
        /*0390*/ 	.word	0x000069e0


	//   ....[20]....
        /*0394*/ 	.word	0x00006a20


	//   ....[21]....
        /*0398*/ 	.word	0x00006a50


	//   ....[22]....
        /*039c*/ 	.word	0x00006a80


	//   ....[23]....
        /*03a0*/ 	.word	0x00006a90


	//   ....[24]....
        /*03a4*/ 	.word	0x00006ac0


	//   ....[25]....
        /*03a8*/ 	.word	0x00007120


	//   ....[26]....
        /*03ac*/ 	.word	0x00007130


	//   ....[27]....
        /*03b0*/ 	.word	0x00007b60


	//   ....[28]....
        /*03b4*/ 	.word	0x00008c70


	//   ....[29]....
        /*03b8*/ 	.word	0x00008ca0


	//   ....[30]....
        /*03bc*/ 	.word	0x00008cb0


	//   ....[31]....
        /*03c0*/ 	.word	0x00008cc0


	//   ....[32]....
        /*03c4*/ 	.word	0x00008cd0


	//   ....[33]....
        /*03c8*/ 	.word	0x00008ce0


	//   ....[34]....
        /*03cc*/ 	.word	0x00008cf0


	//   ....[35]....
        /*03d0*/ 	.word	0x00008d10


	//   ....[36]....
        /*03d4*/ 	.word	0x00008d80


	//   ....[37]....
        /*03d8*/ 	.word	0x00008e20


	//   ....[38]....
        /*03dc*/ 	.word	0x00008e90


	//   ....[39]....
        /*03e0*/ 	.word	0x00008ed0


	//   ....[40]....
        /*03e4*/ 	.word	0x00008ee0


	//   ....[41]....
        /*03e8*/ 	.word	0x00008ef0


	//   ....[42]....
        /*03ec*/ 	.word	0x00008f30


	//   ....[43]....
        /*03f0*/ 	.word	0x00008f50


	//   ....[44]....
        /*03f4*/ 	.word	0x000095c0


	//   ....[45]....
        /*03f8*/ 	.word	0x00009600


	//   ....[46]....
        /*03fc*/ 	.word	0x00009630


	//   ....[47]....
        /*0400*/ 	.word	0x00009650


	//   ....[48]....
        /*0404*/ 	.word	0x000096d0


	//   ....[49]....
        /*0408*/ 	.word	0x00009700


	//   ....[50]....
        /*040c*/ 	.word	0x00009760


	//   ....[51]....
        /*0410*/ 	.word	0x00009790


	//   ....[52]....
        /*0414*/ 	.word	0x00009810


	//   ....[53]....
        /*0418*/ 	.word	0x00009840


	//   ....[54]....
        /*041c*/ 	.word	0x000098a0


	//   ....[55]....
        /*0420*/ 	.word	0x000098d0


	//   ....[56]....
        /*0424*/ 	.word	0x00009950


	//   ....[57]....
        /*0428*/ 	.word	0x00009980


	//   ....[58]....
        /*042c*/ 	.word	0x000099c0


	//   ....[59]....
        /*0430*/ 	.word	0x000099e0


	//   ....[60]....
        /*0434*/ 	.word	0x0000a100


	//   ....[61]....
        /*0438*/ 	.word	0x0000a130


	//   ....[62]....
        /*043c*/ 	.word	0x0000a140


	//   ....[63]....
        /*0440*/ 	.word	0x0000a150


	//   ....[64]....
        /*0444*/ 	.word	0x0000a180


	//   ....[65]....
        /*0448*/ 	.word	0x0000a1c0


	//   ....[66]....
        /*044c*/ 	.word	0x0000a1d0


	//   ....[67]....
        /*0450*/ 	.word	0x0000a1f0


	//   ....[68]....
        /*0454*/ 	.word	0x0000a250


	//   ....[69]....
        /*0458*/ 	.word	0x0000a260


	//   ....[70]....
        /*045c*/ 	.word	0x0000a280


	//   ....[71]....
        /*0460*/ 	.word	0x0000a2e0


	//   ....[72]....
        /*0464*/ 	.word	0x0000a300


	//   ....[73]....
        /*0468*/ 	.word	0x0000a310


	//   ....[74]....
        /*046c*/ 	.word	0x0000a340


	//   ....[75]....
        /*0470*/ 	.word	0x0000a350


	//   ....[76]....
        /*0474*/ 	.word	0x0000a5d0


	//   ....[77]....
        /*0478*/ 	.word	0x0000a5f0


	//   ....[78]....
        /*047c*/ 	.word	0x0000a600


	//   ....[79]....
        /*0480*/ 	.word	0x0000a620


	//   ....[80]....
        /*0484*/ 	.word	0x0000a690


	//   ....[81]....
        /*0488*/ 	.word	0x0000a6c0


	//   ....[82]....
        /*048c*/ 	.word	0x0000a710


	//   ....[83]....
        /*0490*/ 	.word	0x0000a740


	//   ....[84]....
        /*0494*/ 	.word	0x0000a790


	//   ....[85]....
        /*0498*/ 	.word	0x0000a7c0


	//   ....[86]....
        /*049c*/ 	.word	0x0000a810


	//   ....[87]....
        /*04a0*/ 	.word	0x0000a840


	//   ....[88]....
        /*04a4*/ 	.word	0x0000a890


	//   ....[89]....
        /*04a8*/ 	.word	0x0000a8c0


	//   ....[90]....
        /*04ac*/ 	.word	0x0000a910


	//   ....[91]....
        /*04b0*/ 	.word	0x0000a940


	//   ....[92]....
        /*04b4*/ 	.word	0x0000ada0


	//   ....[93]....
        /*04b8*/ 	.word	0x0000add0


	//   ....[94]....
        /*04bc*/ 	.word	0x0000ae00


	//   ....[95]....
        /*04c0*/ 	.word	0x0000ae30


	//   ....[96]....
        /*04c4*/ 	.word	0x0000ae60


	//   ....[97]....
        /*04c8*/ 	.word	0x0000ae70


	//   ....[98]....
        /*04cc*/ 	.word	0x0000ae90


	//   ....[99]....
        /*04d0*/ 	.word	0x0000aeb0


	//   ....[100]....
        /*04d4*/ 	.word	0x0000aed0


	//   ....[101]....
        /*04d8*/ 	.word	0x0000af00


	//   ....[102]....
        /*04dc*/ 	.word	0x0000af70


	//   ....[103]....
        /*04e0*/ 	.word	0x0000afa0


	//   ....[104]....
        /*04e4*/ 	.word	0x0000afc0


	//   ....[105]....
        /*04e8*/ 	.word	0x0000afe0


	//   ....[106]....
        /*04ec*/ 	.word	0x0000b190


	//   ....[107]....
        /*04f0*/ 	.word	0x0000b1a0


	//   ....[108]....
        /*04f4*/ 	.word	0x0000b400


	//   ....[109]....
        /*04f8*/ 	.word	0x0000b8a0


	//   ....[110]....
        /*04fc*/ 	.word	0x0000b990


	//   ....[111]....
        /*0500*/ 	.word	0x0000ba30


	//   ....[112]....
        /*0504*/ 	.word	0x0000ba90


	//   ....[113]....
        /*0508*/ 	.word	0x0000bb60


	//   ....[114]....
        /*050c*/ 	.word	0x0000bbd0


	//   ....[115]....
        /*0510*/ 	.word	0x0000bc90


	//   ....[116]....
        /*0514*/ 	.word	0x0000bd00


	//   ....[117]....
        /*0518*/ 	.word	0x0000bde0


	//   ....[118]....
        /*051c*/ 	.word	0x0000be60


	//   ....[119]....
        /*0520*/ 	.word	0x0000bf30


	//   ....[120]....
        /*0524*/ 	.word	0x0000bfb0


	//   ....[121]....
        /*0528*/ 	.word	0x0000c070


	//   ....[122]....
        /*052c*/ 	.word	0x0000c0e0


	//   ....[123]....
        /*0530*/ 	.word	0x0000c1c0


	//   ....[124]....
        /*0534*/ 	.word	0x0000c240


	//   ....[125]....
        /*0538*/ 	.word	0x0000c300


	//   ....[126]....
        /*053c*/ 	.word	0x0000c390


	//   ....[127]....
        /*0540*/ 	.word	0x0000c3f0


	//   ....[128]....
        /*0544*/ 	.word	0x0000c490


	//   ....[129]....
        /*0548*/ 	.word	0x0000c560


	//   ....[130]....
        /*054c*/ 	.word	0x0000c5d0


	//   ....[131]....
        /*0550*/ 	.word	0x0000c6b0


	//   ....[132]....
        /*0554*/ 	.word	0x0000c730


	//   ....[133]....
        /*0558*/ 	.word	0x0000c7f0


	//   ....[134]....
        /*055c*/ 	.word	0x0000c870


	//   ....[135]....
        /*0560*/ 	.word	0x0000c940


	//   ....[136]....
        /*0564*/ 	.word	0x0000c9d0


	//   ....[137]....
        /*0568*/ 	.word	0x0000caa0


	//   ....[138]....
        /*056c*/ 	.word	0x0000cb10


	//   ....[139]....
        /*0570*/ 	.word	0x0000cbe0


	//   ....[140]....
        /*0574*/ 	.word	0x0000cc60


	//   ....[141]....
        /*0578*/ 	.word	0x0000cd10


	//   ....[142]....
        /*057c*/ 	.word	0x0000ce50


	//   ....[143]....
        /*0580*/ 	.word	0x0000cf00


	//   ....[144]....
        /*0584*/ 	.word	0x0000cfd0


	//   ....[145]....
        /*0588*/ 	.word	0x0000d020


	//   ....[146]....
        /*058c*/ 	.word	0x0000d100


	//   ....[147]....
        /*0590*/ 	.word	0x0000d150


	//   ....[148]....
        /*0594*/ 	.word	0x0000d220


	//   ....[149]....
        /*0598*/ 	.word	0x0000d270


	//   ....[150]....
        /*059c*/ 	.word	0x0000d350


	//   ....[151]....
        /*05a0*/ 	.word	0x0000d3a0


	//   ....[152]....
        /*05a4*/ 	.word	0x0000d480


	//   ....[153]....
        /*05a8*/ 	.word	0x0000d4d0


	//   ....[154]....
        /*05ac*/ 	.word	0x0000d5a0


	//   ....[155]....
        /*05b0*/ 	.word	0x0000d5f0


	//   ....[156]....
        /*05b4*/ 	.word	0x0000d6d0


	//   ....[157]....
        /*05b8*/ 	.word	0x0000d720


	//   ....[158]....
        /*05bc*/ 	.word	0x0000d810


	//   ....[159]....
        /*05c0*/ 	.word	0x0000d8b0


	//   ....[160]....
        /*05c4*/ 	.word	0x0000d910


	//   ....[161]....
        /*05c8*/ 	.word	0x0000d9d0


	//   ....[162]....
        /*05cc*/ 	.word	0x0000da70


	//   ....[163]....
        /*05d0*/ 	.word	0x0000db30


	//   ....[164]....
        /*05d4*/ 	.word	0x0000dbd0


	//   ....[165]....
        /*05d8*/ 	.word	0x0000dc90


	//   ....[166]....
        /*05dc*/ 	.word	0x0000dd30


	//   ....[167]....
        /*05e0*/ 	.word	0x0000ddf0


	//   ....[168]....
        /*05e4*/ 	.word	0x0000de90


	//   ....[169]....
        /*05e8*/ 	.word	0x0000df50


	//   ....[170]....
        /*05ec*/ 	.word	0x0000dff0


	//   ....[171]....
        /*05f0*/ 	.word	0x0000e0b0


	//   ....[172]....
        /*05f4*/ 	.word	0x0000e150


	//   ....[173]....
        /*05f8*/ 	.word	0x0000e210


	//   ....[174]....
        /*05fc*/ 	.word	0x0000e330


	//   ....[175]....
        /*0600*/ 	.word	0x0000e3d0


	//   ....[176]....
        /*0604*/ 	.word	0x0000e480


	//   ....[177]....
        /*0608*/ 	.word	0x0000e550


	//   ....[178]....
        /*060c*/ 	.word	0x0000e5c0


	//   ....[179]....
        /*0610*/ 	.word	0x0000e690


	//   ....[180]....
        /*0614*/ 	.word	0x0000e700


	//   ....[181]....
        /*0618*/ 	.word	0x0000e7e0


	//   ....[182]....
        /*061c*/ 	.word	0x0000e850


	//   ....[183]....
        /*0620*/ 	.word	0x0000e930


	//   ....[184]....
        /*0624*/ 	.word	0x0000e9b0


	//   ....[185]....
        /*0628*/ 	.word	0x0000ea90


	//   ....[186]....
        /*062c*/ 	.word	0x0000eb00


	//   ....[187]....
        /*0630*/ 	.word	0x0000ebd0


	//   ....[188]....
        /*0634*/ 	.word	0x0000ec40


	//   ....[189]....
        /*0638*/ 	.word	0x0000ed00


	//   ....[190]....
        /*063c*/ 	.word	0x0000ede0


	//----- nvinfo : EIATTR_REG_RECONFIG
	.align		4
.L_849:
        /*0640*/ 	.byte	0x01, 0x54
	.zero		2


	//----- nvinfo : EIATTR_SYSCALL_OFFSETS
	.align		4
        /*0644*/ 	.byte	0x04, 0x46
        /*0646*/ 	.short	(.L_851 - .L_850)


	//   ....[0]....
.L_850:
        /*0648*/ 	.word	0x00001190


	//   ....[1]....
        /*064c*/ 	.word	0x000082a0


	//   ....[2]....
        /*0650*/ 	.word	0x000083e0


	//   ....[3]....
        /*0654*/ 	.word	0x000084d0


	//   ....[4]....
        /*0658*/ 	.word	0x00009330


	//----- nvinfo : EIATTR_MBARRIER_INSTR_OFFSETS
	.align		4
.L_851:
        /*065c*/ 	.byte	0x04, 0x39
        /*065e*/ 	.short	(.L_853 - .L_852)


	//   ....[0]....
.L_852:
        /*0660*/ 	.word	0x00000170
        /*0664*/ 	.word	0x000000ff
        /*0668*/ 	.word	0x00028800
        /*066c*/ 	.short	0x0100
        /*066e*/ 	.byte	0x08
	.zero		1


	//   ....[1]....
        /*0670*/ 	.word	0x00000180
        /*0674*/ 	.word	0x000000ff
        /*0678*/ 	.word	0x00028820
        /*067c*/ 	.short	0x0100
        /*067e*/ 	.byte	0x08
	.zero		1


	//   ....[2]....
        /*0680*/ 	.word	0x00000270
        /*0684*/ 	.word	0x000000ff
        /*0688*/ 	.word	0x00028830
        /*068c*/ 	.short	0x0100
        /*068e*/ 	.byte	0x08
	.zero		1


	//   ....[3]....
        /*0690*/ 	.word	0x00000280
        /*0694*/ 	.word	0x000000ff
        /*0698*/ 	.word	0x00028840
        /*069c*/ 	.short	0x0100
        /*069e*/ 	.byte	0x08
	.zero		1


	//   ....[4]....
        /*06a0*/ 	.word	0x00000290
        /*06a4*/ 	.word	0x000000ff
        /*06a8*/ 	.word	0x00028838
        /*06ac*/ 	.short	0x0100
        /*06ae*/ 	.byte	0x08
	.zero		1


	//   ....[5]....
        /*06b0*/ 	.word	0x000002a0
        /*06b4*/ 	.word	0x000000ff
        /*06b8*/ 	.word	0x00028848
        /*06bc*/ 	.short	0x0100
        /*06be*/ 	.byte	0x08
	.zero		1


	//   ....[6]....
        /*06c0*/ 	.word	0x000003d0
        /*06c4*/ 	.word	0x000000ff
        /*06c8*/ 	.word	0x00028850
        /*06cc*/ 	.short	0x0100
        /*06ce*/ 	.byte	0x08
	.zero		1


	//   ....[7]....
        /*06d0*/ 	.word	0x000003e0
        /*06d4*/ 	.word	0x000000ff
        /*06d8*/ 	.word	0x00028860
        /*06dc*/ 	.short	0x0100
        /*06de*/ 	.byte	0x08
	.zero		1


	//   ....[8]....
        /*06e0*/ 	.word	0x000003f0
        /*06e4*/ 	.word	0x000000ff
        /*06e8*/ 	.word	0x00028858
        /*06ec*/ 	.short	0x0100
        /*06ee*/ 	.byte	0x08
	.zero		1


	//   ....[9]....
        /*06f0*/ 	.word	0x00000400
        /*06f4*/ 	.word	0x000000ff
        /*06f8*/ 	.word	0x00028868
        /*06fc*/ 	.short	0x0100
        /*06fe*/ 	.byte	0x08
	.zero		1


	//   ....[10]....
        /*0700*/ 	.word	0x000004f0
        /*0704*/ 	.word	0x000000ff
        /*0708*/ 	.word	0x00028870
        /*070c*/ 	.short	0x0100
        /*070e*/ 	.byte	0x06
	.zero		1


	//   ....[11]....
        /*0710*/ 	.word	0x00000500
        /*0714*/ 	.word	0x000000ff
        /*0718*/ 	.word	0x00028880
        /*071c*/ 	.short	0x0100
        /*071e*/ 	.byte	0x06
	.zero		1


	//   ....[12]....
        /*0720*/ 	.word	0x00000510
        /*0724*/ 	.word	0x000000ff
        /*0728*/ 	.word	0x00028878
        /*072c*/ 	.short	0x0100
        /*072e*/ 	.byte	0x06
	.zero		1


	//   ....[13]....
        /*0730*/ 	.word	0x00000520
        /*0734*/ 	.word	0x000000ff
        /*0738*/ 	.word	0x00028888
        /*073c*/ 	.short	0x0100
        /*073e*/ 	.byte	0x06
	.zero		1


	//   ....[14]....
        /*0740*/ 	.word	0x00000650
        /*0744*/ 	.word	0x000000ff
        /*0748*/ 	.word	0x00028890
        /*074c*/ 	.short	0x0100
        /*074e*/ 	.byte	0x08
	.zero		1


	//   ....[15]....
        /*0750*/ 	.word	0x00000660
        /*0754*/ 	.word	0x000000ff
        /*0758*/ 	.word	0x000288a0
        /*075c*/ 	.short	0x0100
        /*075e*/ 	.byte	0x08
	.zero		1


	//   ....[16]....
        /*0760*/ 	.word	0x00000670
        /*0764*/ 	.word	0x000000ff
        /*0768*/ 	.word	0x00028898
        /*076c*/ 	.short	0x0100
        /*076e*/ 	.byte	0x08
	.zero		1


	//   ....[17]....
        /*0770*/ 	.word	0x00000680
        /*0774*/ 	.word	0x000000ff
        /*0778*/ 	.word	0x000288a8
        /*077c*/ 	.short	0x0100
        /*077e*/ 	.byte	0x08
	.zero		1


	//   ....[18]....
        /*0780*/ 	.word	0x000007c0
        /*0784*/ 	.word	0x000000ff
        /*0788*/ 	.word	0x000288b0
        /*078c*/ 	.short	0x0100
        /*078e*/ 	.byte	0x08
	.zero		1


	//   ....[19]....
        /*0790*/ 	.word	0x000007d0
        /*0794*/ 	.word	0x000000ff
        /*0798*/ 	.word	0x000288c0
        /*079c*/ 	.short	0x0100
        /*079e*/ 	.byte	0x08
	.zero		1


	//   ....[20]....
        /*07a0*/ 	.word	0x000007e0
        /*07a4*/ 	.word	0x000000ff
        /*07a8*/ 	.word	0x000288b8
        /*07ac*/ 	.short	0x0100
        /*07ae*/ 	.byte	0x08
	.zero		1


	//   ....[21]....
        /*07b0*/ 	.word	0x000007f0
        /*07b4*/ 	.word	0x000000ff
        /*07b8*/ 	.word	0x000288c8
        /*07bc*/ 	.short	0x0100
        /*07be*/ 	.byte	0x08
	.zero		1


	//   ....[22]....
        /*07c0*/ 	.word	0x000011b0
        /*07c4*/ 	.word	0x000000ff
        /*07c8*/ 	.word	0x00028800
        /*07cc*/ 	.short	0x010a
        /*07ce*/ 	.byte	0x24
	.zero		1


	//   ....[23]....
        /*07d0*/ 	.word	0x00001220
        /*07d4*/ 	.word	0x000000ff
        /*07d8*/ 	.word	0x00028830
        /*07dc*/ 	.short	0x010a
        /*07de*/ 	.byte	0x24
	.zero		1


	//   ....[24]....
        /*07e0*/ 	.word	0x00001280
        /*07e4*/ 	.word	0x000000ff
        /*07e8*/ 	.word	0x00028830
        /*07ec*/ 	.short	0x010a
        /*07ee*/ 	.byte	0x24
	.zero		1


	//   ....[25]....
        /*07f0*/ 	.word	0x00002340
        /*07f4*/ 	.word	0x000000ff
        /*07f8*/ 	.word	0x00000000
        /*07fc*/ 	.short	0x0101
        /*07fe*/ 	.byte	0x04
	.zero		1


	//   ....[26]....
        /*0800*/ 	.word	0x00003890
        /*0804*/ 	.word	0x000000ff
        /*0808*/ 	.word	0x00028830
        /*080c*/ 	.short	0x010a
        /*080e*/ 	.byte	0x0a
	.zero		1


	//   ....[27]....
        /*0810*/ 	.word	0x000038d0
        /*0814*/ 	.word	0x000000ff
        /*0818*/ 	.word	0x00028830
        /*081c*/ 	.short	0x010a
        /*081e*/ 	.byte	0x0a
	.zero		1


	//   ....[28]....
        /*0820*/ 	.word	0x00003c50
        /*0824*/ 	.word	0x000000ff
        /*0828*/ 	.word	0x00028850
        /*082c*/ 	.short	0x010a
        /*082e*/ 	.byte	0x0a
	.zero		1


	//   ....[29]....
        /*0830*/ 	.word	0x00003c90
        /*0834*/ 	.word	0x000000ff
        /*0838*/ 	.word	0x00028850
        /*083c*/ 	.short	0x010a
        /*083e*/ 	.byte	0x0a
	.zero		1


	//   ....[30]....
        /*0840*/ 	.word	0x00004480
        /*0844*/ 	.word	0x000000ff
        /*0848*/ 	.word	0x00000000
        /*084c*/ 	.short	0x0101
        /*084e*/ 	.byte	0x06
	.zero		1


	//   ....[31]....
        /*0850*/ 	.word	0x00005260
        /*0854*/ 	.word	0x000000ff
        /*0858*/ 	.word	0x00000000
        /*085c*/ 	.short	0x0101
        /*085e*/ 	.byte	0x05
	.zero		1


	//   ....[32]....
        /*0860*/ 	.word	0x00005880
        /*0864*/ 	.word	0x000000ff
        /*0868*/ 	.word	0x00028850
        /*086c*/ 	.short	0x010a
        /*086e*/ 	.byte	0x05
	.zero		1


	//   ....[33]....
        /*0870*/ 	.word	0x000058c0
        /*0874*/ 	.word	0x000000ff
        /*0878*/ 	.word	0x00028850
        /*087c*/ 	.short	0x010a
        /*087e*/ 	.byte	0x05
	.zero		1


	//   ....[34]....
        /*0880*/ 	.word	0x00005ea0
        /*0884*/ 	.word	0x000000ff
        /*0888*/ 	.word	0x00000000
        /*088c*/ 	.short	0x0101
        /*088e*/ 	.byte	0x04
	.zero		1


	//   ....[35]....
        /*0890*/ 	.word	0x00006aa0
        /*0894*/ 	.word	0x000000ff
        /*0898*/ 	.word	0x00000000
        /*089c*/ 	.short	0x0101
        /*089e*/ 	.byte	0x04
	.zero		1


	//   ....[36]....
        /*08a0*/ 	.word	0x000089a0
        /*08a4*/ 	.word	0x000000ff
        /*08a8*/ 	.word	0x00028840
        /*08ac*/ 	.short	0x010a
        /*08ae*/ 	.byte	0x2d
	.zero		1


	//   ....[37]....
        /*08b0*/ 	.word	0x000090f0
        /*08b4*/ 	.word	0x000000ff
        /*08b8*/ 	.word	0x00028830
        /*08bc*/ 	.short	0x0107
        /*08be*/ 	.byte	0x2d
	.zero		1


	//   ....[38]....
        /*08c0*/ 	.word	0x00009160
        /*08c4*/ 	.word	0x000000ff
        /*08c8*/ 	.word	0x00028830
        /*08cc*/ 	.short	0x0101
        /*08ce*/ 	.byte	0x2d
	.zero		1


	//   ....[39]....
        /*08d0*/ 	.word	0x00009b40
        /*08d4*/ 	.word	0x000000ff
        /*08d8*/ 	.word	0x00028800
        /*08dc*/ 	.short	0x0107
        /*08de*/ 	.byte	0x2d
	.zero		1


	//   ....[40]....
        /*08e0*/ 	.word	0x00009b80
        /*08e4*/ 	.word	0x000000ff
        /*08e8*/ 	.word	0x00028800
        /*08ec*/ 	.short	0x0101
        /*08ee*/ 	.byte	0x2d
	.zero		1


	//   ....[41]....
        /*08f0*/ 	.word	0x00009b90
        /*08f4*/ 	.word	0x000000ff
        /*08f8*/ 	.word	0x00028820
        /*08fc*/ 	.short	0x010a
        /*08fe*/ 	.byte	0x2d
	.zero		1


	//   ....[42]....
        /*0900*/ 	.word	0x00009f00
        /*0904*/ 	.word	0x00000022
        /*0908*/ 	.word	0x00028840
        /*090c*/ 	.short	0x010a
        /*090e*/ 	.byte	0x3f
	.zero		1


	//   ....[43]....
        /*0910*/ 	.word	0x0000a460
        /*0914*/ 	.word	0x00000022
        /*0918*/ 	.word	0x00028830
        /*091c*/ 	.short	0x0107
        /*091e*/ 	.byte	0x3f
	.zero		1


	//   ....[44]....
        /*0920*/ 	.word	0x0000a510
        /*0924*/ 	.word	0x00000022
        /*0928*/ 	.word	0x00028830
        /*092c*/ 	.short	0x0101
        /*092e*/ 	.byte	0x3f
	.zero		1


	//   ....[45]....
        /*0930*/ 	.word	0x0000a570
        /*0934*/ 	.word	0x00000000
        /*0938*/ 	.word	0x00028860
        /*093c*/ 	.short	0x010a
        /*093e*/ 	.byte	0x3f
	.zero		1


	//   ....[46]....
        /*0940*/ 	.word	0x0000aac0
        /*0944*/ 	.word	0x00000000
        /*0948*/ 	.word	0x00028850
        /*094c*/ 	.short	0x0107
        /*094e*/ 	.byte	0x3f
	.zero		1


	//   ....[47]....
        /*0950*/ 	.word	0x0000abb0
        /*0954*/ 	.word	0x00000000
        /*0958*/ 	.word	0x00028850
        /*095c*/ 	.short	0x0101
        /*095e*/ 	.byte	0x3f
	.zero		1


	//   ....[48]....
        /*0960*/ 	.word	0x0000ad40
        /*0964*/ 	.word	0x00000000
        /*0968*/ 	.word	0x00028860
        /*096c*/ 	.short	0x010a
        /*096e*/ 	.byte	0x3f
	.zero		1


	//   ....[49]....
        /*0970*/ 	.word	0x0000b270
        /*0974*/ 	.word	0x00000000
        /*0978*/ 	.word	0x00028850
        /*097c*/ 	.short	0x0107
        /*097e*/ 	.byte	0x3f
	.zero		1


	//   ....[50]....
        /*0980*/ 	.word	0x0000b320
        /*0984*/ 	.word	0x00000000
        /*0988*/ 	.word	0x00028850
        /*098c*/ 	.short	0x0101
        /*098e*/ 	.byte	0x3f
	.zero		1


	//   ....[51]....
        /*0990*/ 	.word	0x0000b3c0
        /*0994*/ 	.word	0x00000007
        /*0998*/ 	.word	0x00028820
        /*099c*/ 	.short	0x010a
        /*099e*/ 	.byte	0x3f
	.zero		1


	//   ....[52]....
        /*09a0*/ 	.word	0x0000b4f0
        /*09a4*/ 	.word	0x00000005
        /*09a8*/ 	.word	0x00028840
        /*09ac*/ 	.short	0x010a
        /*09ae*/ 	.byte	0x3f
	.zero		1


	//   ....[53]....
        /*09b0*/ 	.word	0x0000b590
        /*09b4*/ 	.word	0x00000007
        /*09b8*/ 	.word	0x00028840
        /*09bc*/ 	.short	0x010a
        /*09be*/ 	.byte	0x3f
	.zero		1


	//   ....[54]....
        /*09c0*/ 	.word	0x0000b5d0
        /*09c4*/ 	.word	0x00000005
        /*09c8*/ 	.word	0x00028860
        /*09cc*/ 	.short	0x010a
        /*09ce*/ 	.byte	0x3f
	.zero		1


	//   ....[55]....
        /*09d0*/ 	.word	0x0000b610
        /*09d4*/ 	.word	0x00000007
        /*09d8*/ 	.word	0x00028860
        /*09dc*/ 	.short	0x010a
        /*09de*/ 	.byte	0x3f
	.zero		1


	//   ....[56]....
        /*09e0*/ 	.word	0x0000b680
        /*09e4*/ 	.word	0x00000000
        /*09e8*/ 	.word	0x00028800
        /*09ec*/ 	.short	0x010a
        /*09ee*/ 	.byte	0x3f
	.zero		1


	//   ....[57]....
        /*09f0*/ 	.word	0x0000b6e0
        /*09f4*/ 	.word	0x00000004
        /*09f8*/ 	.word	0x00028830
        /*09fc*/ 	.short	0x010a
        /*09fe*/ 	.byte	0x3f
	.zero		1


	//   ....[58]....
        /*0a00*/ 	.word	0x0000b740
        /*0a04*/ 	.word	0x00000003
        /*0a08*/ 	.word	0x00028830
        /*0a0c*/ 	.short	0x010a
        /*0a0e*/ 	.byte	0x3f
	.zero		1


	//   ....[59]....
        /*0a10*/ 	.word	0x0000b7a0
        /*0a14*/ 	.word	0x00000006
        /*0a18*/ 	.word	0x00028850
        /*0a1c*/ 	.short	0x010a
        /*0a1e*/ 	.byte	0x3f
	.zero		1


	//   ....[60]....
        /*0a20*/ 	.word	0x0000b800
        /*0a24*/ 	.word	0x00000005
        /*0a28*/ 	.word	0x00028850
        /*0a2c*/ 	.short	0x010a
        /*0a2e*/ 	.byte	0x3f
	.zero		1


	//   ....[61]....
        /*0a30*/ 	.word	0x0000b8e0
        /*0a34*/ 	.word	0x0000000a
        /*0a38*/ 	.word	0x00028840
        /*0a3c*/ 	.short	0x010a
        /*0a3e*/ 	.byte	0x3f
	.zero		1


	//   ....[62]....
        /*0a40*/ 	.word	0x0000cd50
        /*0a44*/ 	.word	0x00000003
        /*0a48*/ 	.word	0x00028820
        /*0a4c*/ 	.short	0x010a
        /*0a4e*/ 	.byte	0x3f
	.zero		1


	//   ....[63]....
        /*0a50*/ 	.word	0x0000cda0
        /*0a54*/ 	.word	0x00000022
        /*0a58*/ 	.word	0x00028840
        /*0a5c*/ 	.short	0x010a
        /*0a5e*/ 	.byte	0x3f
	.zero		1


	//   ....[64]....
        /*0a60*/ 	.word	0x0000d760
        /*0a64*/ 	.word	0x00000000
        /*0a68*/ 	.word	0x00028860
        /*0a6c*/ 	.short	0x010a
        /*0a6e*/ 	.byte	0x3f
	.zero		1


	//   ....[65]....
        /*0a70*/ 	.word	0x0000e280
        /*0a74*/ 	.word	0x00000000
        /*0a78*/ 	.word	0x00028860
        /*0a7c*/ 	.short	0x010a
        /*0a7e*/ 	.byte	0x3f
	.zero		1


	//   ....[66]....
        /*0a80*/ 	.word	0x0000ed30
        /*0a84*/ 	.word	0x00000007
        /*0a88*/ 	.word	0x00028820
        /*0a8c*/ 	.short	0x010a
        /*0a8e*/ 	.byte	0x3f
	.zero		1


	//   ....[67]....
        /*0a90*/ 	.word	0x0000eea0
        /*0a94*/ 	.word	0x00000005
        /*0a98*/ 	.word	0x00028840
        /*0a9c*/ 	.short	0x010a
        /*0a9e*/ 	.byte	0x3f
	.zero		1


	//   ....[68]....
        /*0aa0*/ 	.word	0x0000eef0
        /*0aa4*/ 	.word	0x00000007
        /*0aa8*/ 	.word	0x00028840
        /*0aac*/ 	.short	0x010a
        /*0aae*/ 	.byte	0x3f
	.zero		1


	//   ....[69]....
        /*0ab0*/ 	.word	0x0000ef40
        /*0ab4*/ 	.word	0x00000005
        /*0ab8*/ 	.word	0x00028860
        /*0abc*/ 	.short	0x010a
        /*0abe*/ 	.byte	0x3f
	.zero		1


	//----- nvinfo : EIATTR_NUM_MBARRIERS
	.align		4
.L_853:
        /*0ac0*/ 	.byte	0x03, 0x38
        /*0ac2*/ 	.short	0x0016


	//----- nvinfo : EIATTR_EXIT_INSTR_OFFSETS
	.align		4
        /*0ac4*/ 	.byte	0x04, 0x1c
        /*0ac6*/ 	.short	(.L_855 - .L_854)


	//   ....[0]....
.L_854:
        /*0ac8*/ 	.word	0x0000b660


	//----- nvinfo : EIATTR_MAX_THREADS
	.align		4
.L_855:
        /*0acc*/ 	.byte	0x04, 0x05
        /*0ace*/ 	.short	(.L_857 - .L_856)
.L_856:
        /*0ad0*/ 	.word	0x00000180
        /*0ad4*/ 	.word	0x00000001
        /*0ad8*/ 	.word	0x00000001


	//----- nvinfo : EIATTR_CRS_STACK_SIZE
	.align		4
.L_857:
        /*0adc*/ 	.byte	0x04, 0x1e
        /*0ade*/ 	.short	(.L_859 - .L_858)
.L_858:
        /*0ae0*/ 	.word	0x00000000


	//----- nvinfo : EIATTR_CBANK_PARAM_SIZE
	.align		4
.L_859:
        /*0ae4*/ 	.byte	0x03, 0x19
        /*0ae6*/ 	.short	0x0a70


	//----- nvinfo : EIATTR_PARAM_CBANK
	.align		4
        /*0ae8*/ 	.byte	0x04, 0x0a
        /*0aea*/ 	.short	(.L_861 - .L_860)
	.align		4
.L_860:
        /*0aec*/ 	.word	index@(.nv.constant0._ZN7cutlass13device_kernelIN5flash11enable_sm90INS1_16FlashAttnFwdSm90INS1_25CollectiveMainloopFwdSm90ILi2EN4cute5tupleIJNS5_1CILi1EEES8_S8_EEENS6_IJNS7_ILi128EEESA_SA_EEELi128ENS_6half_tEfNS_4arch4Sm90ELb0ELb0ELb0ELb0ELb1ELb0ELb0ELb1ELb1ELb1ELb1ELb0EEENS1_21CollectiveEpilogueFwdISB_S9_SC_SE_Li256ELb0ELb1ELb1ELb0EEENS1_19SingleTileSchedulerILb0ELb1ELb1ELi128EEEEEEEEEvNT_6ParamsE)
        /*0af0*/ 	.short	0x0210
        /*0af2*/ 	.short	0x0a70


	//----- nvinfo : EIATTR_SW_WAR
	.align		4
.L_861:
        /*0af4*/ 	.byte	0x04, 0x36
        /*0af6*/ 	.short	(.L_863 - .L_862)
.L_862:
        /*0af8*/ 	.word	0x00000008
.L_863:


//--------------------- .nv.info._ZN7cutlass13device_kernelIN5flash11enable_sm90INS1_16FlashAttnFwdSm90INS1_25CollectiveMainloopFwdSm90ILi2EN4cute5tupleIJNS5_1CILi1EEES8_S8_EEENS6_IJNS7_ILi128EEESA_SA_EEELi128ENS_6half_tEfNS_4arch4Sm90ELb0ELb0ELb0ELb1ELb1ELb0ELb0ELb1ELb1ELb1ELb1ELb0EEENS1_21CollectiveEpilogueFwdISB_S9_SC_SE_Li256ELb1ELb1ELb1ELb0EEENS1_36VarlenDynamicPersistentTileSchedulerILi128ELi128ELi256ELi128ELb1ELb1ELb1ELb0ELb1ELb1EEEEEEEEEvNT_6ParamsE --------------------------
	.section	.nv.info._ZN7cutlass13device_kernelIN5flash11enable_sm90INS1_16FlashAttnFwdSm90INS1_25CollectiveMainloopFwdSm90ILi2EN4cute5tupleIJNS5_1CILi1EEES8_S8_EEENS6_IJNS7_ILi128EEESA_SA_EEELi128ENS_6half_tEfNS_4arch4Sm90ELb0ELb0ELb0ELb1ELb1ELb0ELb0ELb1ELb1ELb1ELb1ELb0EEENS1_21CollectiveEpilogueFwdISB_S9_SC_SE_Li256ELb1ELb1ELb1ELb0EEENS1_36VarlenDynamicPersistentTileSchedulerILi128ELi128ELi256ELi128ELb1ELb1ELb1ELb0ELb1ELb1EEEEEEEEEvNT_6ParamsE,"",@"SHT_CUDA_INFO"
	.sectionflags	@""
	.align	4


	//----- nvinfo : EIATTR_CUDA_API_VERSION
	.align		4
        /*0000*/ 	.byte	0x04, 0x37
        /*0002*/ 	.short	(.L_865 - .L_864)
.L_864:
        /*0004*/ 	.word	0x00000082


	//----- nvinfo : EIATTR_KPARAM_INFO
	.align		4
.L_865:
        /*0008*/ 	.byte	0x04, 0x17
        /*000a*/ 	.short	(.L_867 - .L_866)
.L_866:
        /*000c*/ 	.word	0x00000000
        /*0010*/ 	.short	0x0000
        /*0012*/ 	.short	0x0070
        /*0014*/ 	.byte	0x00, 0xf0, 0x01, 0x2a


	//----- nvinfo : EIATTR_SPARSE_MMA_MASK
	.align		4
.L_867:
        /*0018*/ 	.byte	0x03, 0x50
        /*001a*/ 	.short	0x0000


	//----- nvinfo : EIATTR_MAXREG_COUNT
	.align		4
        /*001c*/ 	.byte	0x03, 0x1b
        /*001e*/ 	.short	0x00a8


	//----- nvinfo : EIATTR_NUM_BARRIERS
	.align		4
        /*0020*/ 	.byte	0x02, 0x4c
        /*0022*/ 	.byte	0x10
	.zero		1


	//----- nvinfo : EIATTR_EXTERNS
	.align		4
        /*0024*/ 	.byte	0x04, 0x0f
        /*0026*/ 	.short	(.L_869 - .L_868)


	//   ....[0]....
	.align		4
.L_868:
        /*0028*/ 	.word	index@(__assertfail)


	//----- nvinfo : EIATTR_ANNOTATIONS
	.align		4
.L_869:
        /*002c*/ 	.byte	0x04, 0x55
        /*002e*/ 	.short	(.L_871 - .L_870)


	//   ....[0]....
.L_870:
        /* <DEDUP_REMOVED lines=19> */


	//----- nvinfo : EIATTR_MERCURY_ISA_VERSION
	.align		4
.L_871:
        /*0150*/ 	.byte	0x03, 0x5f
        /*0152*/ 	.short	0x0101


	//----- nvinfo : EIATTR_UNUSED_LOAD_BYTE_OFFSET
	.align		4
        /*0154*/ 	.byte	0x04, 0x44
        /*0156*/ 	.short	(.L_873 - .L_872)


	//   ....[0]....
.L_872:
        /*0158*/ 	.word	0x00000960
        /*015c*/ 	.word	0x0000fff0


	//   ....[1]....
        /*0160*/ 	.word	0x00006990
        /*0164*/ 	.word	0x0000fff0


	//----- nvinfo : EIATTR_INT_WARP_WIDE_INSTR_OFFSETS
	.align		4
.L_873:
        /*0168*/ 	.byte	0x04, 0x31
        /*016a*/ 	.short	(.L_875 - .L_874)


	//   ....[0]....
.L_874:
        /*016c*/ 	.word	0x000000c0


	//   ....[1]....
        /*0170*/ 	.word	0x000000d0


	//   ....[2]....
        /*0174*/ 	.word	0x00000170


	//   ....[3]....
        /*0178*/ 	.word	0x0000aa80


	//   ....[4]....
        /*017c*/ 	.word	0x0000ab10


	//   ....[5]....
        /*0180*/ 	.word	0x0000d910


	//   ....[6]....
        /*0184*/ 	.word	0x0000d9a0


	//----- nvinfo : EIATTR_COOP_GROUP_MASK_REGIDS
	.align		4
.L_875:
        /*0188*/ 	.byte	0x04, 0x29
        /*018a*/ 	.short	(.L_877 - .L_876)


	//   ....[0]....
.L_876:
        /*018c*/ 	.word	0xffffffff


	//   ....[1]....
        /*0190*/ 	.word	0xffffffff


	//   ....[2]....
        /*0194*/ 	.word	0xffffffff


	//   ....[3]....
        /*0198*/ 	.word	0xffffffff


	//   ....[4]....
        /*019c*/ 	.word	0xffffffff


	//   ....[5]....
        /*01a0*/ 	.word	0xffffffff


	//   ....[6]....
        /*01a4*/ 	.word	0xffffffff


	//   ....[7]....
        /*01a8*/ 	.word	0xffffffff


	//   ....[8]....
        /*01ac*/ 	.word	0xffffffff


	//   ....[9]....
        /*01b0*/ 	.word	0xffffffff


	//   ....[10]....
        /*01b4*/ 	.word	0xffffffff


	//   ....[11]....
        /*01b8*/ 	.word	0xffffffff


	//   ....[12]....
        /*01bc*/ 	.word	0xffffffff


	//   ....[13]....
        /*01c0*/ 	.word	0xffffffff


	//   ....[14]....
        /*01c4*/ 	.word	0xffffffff


	//   ....[15]....
        /*01c8*/ 	.word	0xffffffff


	//   ....[16]....
        /*01cc*/ 	.word	0xffffffff


	//   ....[17]....
        /*01d0*/ 	.word	0xffffffff


	//   ....[18]....
        /*01d4*/ 	.word	0xffffffff


	//   ....[19]....
        /*01d8*/ 	.word	0xffffffff


	//   ....[20]....
        /*01dc*/ 	.word	0xffffffff


	//   ....[21]....
        /*01e0*/ 	.word	0xffffffff


	//   ....[22]....
        /*01e4*/ 	.word	0xffffffff


	//   ....[23]....
        /*01e8*/ 	.word	0xffffffff


	//   ....[24]....
        /*01ec*/ 	.word	0xffffffff


	//   ....[25]....
        /*01f0*/ 	.word	0xffffffff


	//   ....[26]....
        /*01f4*/ 	.word	0xffffffff


	//   ....[27]....
        /*01f8*/ 	.word	0xffffffff


	//   ....[28]....
        /*01fc*/ 	.word	0xffffffff


	//   ....[29]....
        /*0200*/ 	.word	0xffffffff


	//   ....[30]....
        /*0204*/ 	.word	0xffffffff


	//   ....[31]....
        /*0208*/ 	.word	0xffffffff


	//   ....[32]....
        /*020c*/ 	.word	0xffffffff


	//   ....[33]....
        /*0210*/ 	.word	0xffffffff


	//   ....[34]....
        /*0214*/ 	.word	0xffffffff


	//   ....[35]....
        /*0218*/ 	.word	0xffffffff


	//   ....[36]....
        /*021c*/ 	.word	0xffffffff


	//   ....[37]....
        /*0220*/ 	.word	0xffffffff


	//   ....[38]....
        /*0224*/ 	.word	0xffffffff


	//   ....[39]....
        /*0228*/ 	.word	0xffffffff


	//   ....[40]....
        /*022c*/ 	.word	0xffffffff


	//   ....[41]....
        /*0230*/ 	.word	0xffffffff


	//   ....[42]....
        /*0234*/ 	.word	0xffffffff


	//   ....[43]....
        /*0238*/ 	.word	0xffffffff


	//   ....[44]....
        /*023c*/ 	.word	0xffffffff


	//   ....[45]....
        /*0240*/ 	.word	0xffffffff


	//   ....[46]....
        /*0244*/ 	.word	0xffffffff


	//   ....[47]....
        /*0248*/ 	.word	0xffffffff


	//   ....[48]....
        /*024c*/ 	.word	0xffffffff


	//   ....[49]....
        /*0250*/ 	.word	0xffffffff


	//   ....[50]....
        /*0254*/ 	.word	0xffffffff


	//   ....[51]....
        /*0258*/ 	.word	0xffffffff


	//   ....[52]....
        /*025c*/ 	.word	0xffffffff


	//   ....[53]....
        /*0260*/ 	.word	0xffffffff


	//   ....[54]....
        /*0264*/ 	.word	0xffffffff


	//   ....[55]....
        /*0268*/ 	.word	0xffffffff


	//   ....[56]....
        /*026c*/ 	.word	0xffffffff


	//   ....[57]....
        /*0270*/ 	.word	0xffffffff


	//   ....[58]....
        /*0274*/ 	.word	0xffffffff


	//   ....[59]....
        /*0278*/ 	.word	0xffffffff


	//   ....[60]....
        /*027c*/ 	.word	0xffffffff


	//   ....[61]....
        /*0280*/ 	.word	0xffffffff


	//   ....[62]....
        /*0284*/ 	.word	0xffffffff


	//   ....[63]....
        /*0288*/ 	.word	0xffffffff


	//   ....[64]....
        /*028c*/ 	.word	0xffffffff


	//   ....[65]....
        /*0290*/ 	.word	0xffffffff


	//   ....[66]....
        /*0294*/ 	.word	0xffffffff


	//   ....[67]....
        /*0298*/ 	.word	0xffffffff


	//   ....[68]....
        /*029c*/ 	.word	0xffffffff


	//   ....[69]....
        /*02a0*/ 	.word	0xffffffff


	//   ....[70]....
        /*02a4*/ 	.word	0xffffffff


	//   ....[71]....
        /*02a8*/ 	.word	0xffffffff


	//   ....[72]....
        /*02ac*/ 	.word	0xffffffff


	//   ....[73]....
        /*02b0*/ 	.word	0xffffffff


	//   ....[74]....
        /*02b4*/ 	.word	0xffffffff


	//   ....[75]....
        /*02b8*/ 	.word	0xffffffff


	//   ....[76]....
        /*02bc*/ 	.word	0xffffffff


	//   ....[77]....
        /*02c0*/ 	.word	0xffffffff


	//   ....[78]....
        /*02c4*/ 	.word	0xffffffff


	//   ....[79]....
        /*02c8*/ 	.word	0xffffffff


	//   ....[80]....
        /*02cc*/ 	.word	0xffffffff


	//   ....[81]....
        /*02d0*/ 	.word	0xffffffff


	//   ....[82]....
        /*02d4*/ 	.word	0xffffffff


	//   ....[83]....
        /*02d8*/ 	.word	0xffffffff


	//   ....[84]....
        /*02dc*/ 	.word	0xffffffff


	//   ....[85]....
        /*02e0*/ 	.word	0xffffffff


	//   ....[86]....
        /*02e4*/ 	.word	0xffffffff


	//   ....[87]....
        /*02e8*/ 	.word	0xffffffff


	//   ....[88]....
        /*02ec*/ 	.word	0xffffffff


	//   ....[89]....
        /*02f0*/ 	.word	0xffffffff


	//   ....[90]....
        /*02f4*/ 	.word	0xffffffff


	//   ....[91]....
        /*02f8*/ 	.word	0xffffffff


	//   ....[92]....
        /*02fc*/ 	.word	0xffffffff


	//   ....[93]....
        /*0300*/ 	.word	0xffffffff


	//   ....[94]....
        /*0304*/ 	.word	0xffffffff


	//   ....[95]....
        /*0308*/ 	.word	0xffffffff


	//   ....[96]....
        /*030c*/ 	.word	0xffffffff


	//   ....[97]....
        /*0310*/ 	.word	0xffffffff


	//   ....[98]....
        /*0314*/ 	.word	0xffffffff


	//   ....[99]....
        /*0318*/ 	.word	0xffffffff


	//   ....[100]....
        /*031c*/ 	.word	0xffffffff


	//   ....[101]....
        /*0320*/ 	.word	0xffffffff


	//   ....[102]....
        /*0324*/ 	.word	0xffffffff


	//   ....[103]....
        /*0328*/ 	.word	0xffffffff


	//   ....[104]....
        /*032c*/ 	.word	0xffffffff


	//   ....[105]....
        /*0330*/ 	.word	0xffffffff


	//   ....[106]....
        /*0334*/ 	.word	0xffffffff


	//   ....[107]....
        /*0338*/ 	.word	0xffffffff


	//   ....[108]....
        /*033c*/ 	.word	0xffffffff


	//   ....[109]....
        /*0340*/ 	.word	0xffffffff


	//   ....[110]....
        /*0344*/ 	.word	0xffffffff


	//   ....[111]....
        /*0348*/ 	.word	0xffffffff


	//   ....[112]....
        /*034c*/ 	.word	0xffffffff


	//   ....[113]....
        /*0350*/ 	.word	0xffffffff


	//   ....[114]....
        /*0354*/ 	.word	0xffffffff


	//   ....[115]....
        /*0358*/ 	.word	0xffffffff


	//   ....[116]....
        /*035c*/ 	.word	0xffffffff


	//   ....[117]....
        /*0360*/ 	.word	0xffffffff


	//   ....[118]....
        /*0364*/ 	.word	0xffffffff


	//   ....[119]....
        /*0368*/ 	.word	0xffffffff


	//   ....[120]....
        /*036c*/ 	.word	0xffffffff


	//   ....[121]....
        /*0370*/ 	.word	0xffffffff


	//   ....[122]....
        /*0374*/ 	.word	0xffffffff


	//   ....[123]....
        /*0378*/ 	.word	0xffffffff


	//   ....[124]....
        /*037c*/ 	.word	0xffffffff


	//   ....[125]....
        /*0380*/ 	.word	0xffffffff


	//   ....[126]....
        /*0384*/ 	.word	0xffffffff


	//   ....[127]....
        /*0388*/ 	.word	0xffffffff


	//   ....[128]....
        /*038c*/ 	.word	0xffffffff


	//   ....[129]....
        /*0390*/ 	.word	0xffffffff


	//   ....[130]....
        /*0394*/ 	.word	0xffffffff


	//   ....[131]....
        /*0398*/ 	.word	0xffffffff


	//   ....[132]....
        /*039c*/ 	.word	0xffffffff


	//   ....[133]....
        /*03a0*/ 	.word	0xffffffff


	//   ....[134]....
        /*03a4*/ 	.word	0xffffffff


	//   ....[135]....
        /*03a8*/ 	.word	0xffffffff


	//   ....[136]....
        /*03ac*/ 	.word	0xffffffff


	//   ....[137]....
        /*03b0*/ 	.word	0xffffffff


	//   ....[138]....
        /*03b4*/ 	.word	0xffffffff


	//   ....[139]....
        /*03b8*/ 	.word	0xffffffff


	//   ....[140]....
        /*03bc*/ 	.word	0xffffffff


	//   ....[141]....
        /*03c0*/ 	.word	0xffffffff


	//   ....[142]....
        /*03c4*/ 	.word	0xffffffff


	//   ....[143]....
        /*03c8*/ 	.word	0xffffffff


	//   ....[144]....
        /*03cc*/ 	.word	0xffffffff


	//   ....[145]....
        /*03d0*/ 	.word	0xffffffff


	//   ....[146]....
        /*03d4*/ 	.word	0xffffffff


	//   ....[147]....
        /*03d8*/ 	.word	0xffffffff


	//   ....[148]....
        /*03dc*/ 	.word	0xffffffff


	//   ....[149]....
        /*03e0*/ 	.word	0xffffffff


	//   ....[150]....
        /*03e4*/ 	.word	0xffffffff


	//   ....[151]....
        /*03e8*/ 	.word	0xffffffff


	//   ....[152]....
        /*03ec*/ 	.word	0xffffffff


	//   ....[153]....
        /*03f0*/ 	.word	0xffffffff


	//   ....[154]....
        /*03f4*/ 	.word	0xffffffff


	//   ....[155]....
        /*03f8*/ 	.word	0xffffffff


	//   ....[156]....
        /*03fc*/ 	.word	0xffffffff


	//   ....[157]....
        /*0400*/ 	.word	0xffffffff


	//   ....[158]....
        /*0404*/ 	.word	0xffffffff


	//   ....[159]....
        /*0408*/ 	.word	0x0500000f


	//   ....[160]....
        /*040c*/ 	.word	0x0500000f


	//   ....[161]....
        /*0410*/ 	.word	0x0500000f


	//   ....[162]....
        /*0414*/ 	.word	0x0500000f


	//   ....[163]....
        /*0418*/ 	.word	0x0500000f


	//   ....[164]....
        /*041c*/ 	.word	0x0500000f


	//   ....[165]....
        /*0420*/ 	.word	0x0500000f


	//   ....[166]....
        /*0424*/ 	.word	0x0500000f


	//   ....[167]....
        /*0428*/ 	.word	0x0500000f


	//   ....[168]....
        /*042c*/ 	.word	0x0500000f


	//   ....[169]....
        /*0430*/ 	.word	0x0500000f


	//   ....[170]....
        /*0434*/ 	.word	0x0500000f


	//   ....[171]....
        /*0438*/ 	.word	0x0500000f


	//   ....[172]....
        /*043c*/ 	.word	0x0500000f


	//   ....[173]....
        /*0440*/ 	.word	0x0500000f


	//   ....[174]....
        /*0444*/ 	.word	0x0500000f


	//   ....[175]....
        /*0448*/ 	.word	0x0500000f


	//   ....[176]....
        /*044c*/ 	.word	0x0500000f


	//   ....[177]....
        /*0450*/ 	.word	0x0500000f


	//   ....[178]....
        /*0454*/ 	.word	0x0500000f


	//   ....[179]....
        /*0458*/ 	.word	0x0500000f


	//   ....[180]....
        /*045c*/ 	.word	0x0500000f


	//   ....[181]....
        /*0460*/ 	.word	0x0500000f


	//   ....[182]....
        /*0464*/ 	.word	0x0500000f


	//   ....[183]....
        /*0468*/ 	.word	0x0500000f


	//   ....[184]....
        /*046c*/ 	.word	0x0500000f


	//   ....[185]....
        /*0470*/ 	.word	0x0500000f


	//   ....[186]....
        /*0474*/ 	.word	0x0500000f


	//   ....[187]....
        /*0478*/ 	.word	0x0500000f


	//   ....[188]....
        /*047c*/ 	.word	0x0500000f


	//   ....[189]....
        /*0480*/ 	.word	0x0500000f


	//   ....[190]....
        /*0484*/ 	.word	0x0500000f


	//   ....[191]....
        /*0488*/ 	.word	0x0500000f


	//   ....[192]....
        /*048c*/ 	.word	0x0500000f


	//   ....[193]....
        /*0490*/ 	.word	0x0500000f


	//   ....[194]....
        /*0494*/ 	.word	0x0500000f


	//   ....[195]....
        /*0498*/ 	.word	0x0500000f


	//   ....[196]....
        /*049c*/ 	.word	0x0500000f


	//   ....[197]....
        /*04a0*/ 	.word	0x0500000f


	//   ....[198]....
        /*04a4*/ 	.word	0x0500000f


	//   ....[199]....
        /*04a8*/ 	.word	0x0500000f


	//   ....[200]....
        /*04ac*/ 	.word	0x0500000f


	//   ....[201]....
        /*04b0*/ 	.word	0x0500000f


	//   ....[202]....
        /*04b4*/ 	.word	0x0500000f


	//   ....[203]....
        /*04b8*/ 	.word	0x0500000f


	//   ....[204]....
        /*04bc*/ 	.word	0x0500000f


	//   ....[205]....
        /*04c0*/ 	.word	0x0500000f


	//   ....[206]....
        /*04c4*/ 	.word	0x0500000f


	//   ....[207]....
        /*04c8*/ 	.word	0x0500000f


	//   ....[208]....
        /*04cc*/ 	.word	0x0500000f


	//   ....[209]....
        /*04d0*/ 	.word	0x0500000f


	//   ....[210]....
        /*04d4*/ 	.word	0x0500000f


	//   ....[211]....
        /*04d8*/ 	.word	0x0500000f


	//   ....[212]....
        /*04dc*/ 	.word	0x0500000f


	//   ....[213]....
        /*04e0*/ 	.word	0x0500000f


	//   ....[214]....
        /*04e4*/ 	.word	0x0500000f


	//   ....[215]....
        /*04e8*/ 	.word	0x0500000f


	//   ....[216]....
        /*04ec*/ 	.word	0x0500000f


	//   ....[217]....
        /*04f0*/ 	.word	0x0500000f


	//   ....[218]....
        /*04f4*/ 	.word	0x0500000f


	//   ....[219]....
        /*04f8*/ 	.word	0x0500000f


	//   ....[220]....
        /*04fc*/ 	.word	0x0500000f


	//   ....[221]....
        /*0500*/ 	.word	0x0500000f


	//   ....[222]....
        /*0504*/ 	.word	0x0500000f


	//   ....[223]....
        /*0508*/ 	.word	0x0500000f


	//   ....[224]....
        /*050c*/ 	.word	0x0500000f


	//   ....[225]....
        /*0510*/ 	.word	0x0500000f


	//   ....[226]....
        /*0514*/ 	.word	0x0500000f


	//   ....[227]....
        /*0518*/ 	.word	0x0500000f


	//   ....[228]....
        /*051c*/ 	.word	0x0500000f


	//   ....[229]....
        /*0520*/ 	.word	0x0500000f


	//   ....[230]....
        /*0524*/ 	.word	0x0500000f


	//   ....[231]....
        /*0528*/ 	.word	0x0500000f


	//   ....[232]....
        /*052c*/ 	.word	0x0500000f


	//   ....[233]....
        /*0530*/ 	.word	0x0500000f


	//   ....[234]....
        /*0534*/ 	.word	0x0500000f


	//   ....[235]....
        /*0538*/ 	.word	0x0500000f


	//   ....[236]....
        /*053c*/ 	.word	0x0500000f


	//   ....[237]....
        /*0540*/ 	.word	0x0500000f


	//   ....[238]....
        /*0544*/ 	.word	0x0500000f


	//   ....[239]....
        /*0548*/ 	.word	0x0500000f


	//   ....[240]....
        /*054c*/ 	.word	0x0500000f


	//   ....[241]....
        /*0550*/ 	.word	0x0500000f


	//   ....[242]....
        /*0554*/ 	.word	0x0500000f


	//   ....[243]....
        /*0558*/ 	.word	0x0500000f


	//   ....[244]....
        /*055c*/ 	.word	0x0500000f


	//   ....[245]....
        /*0560*/ 	.word	0x0500000f


	//   ....[246]....
        /*0564*/ 	.word	0x0500000f


	//   ....[247]....
        /*0568*/ 	.word	0x0500000f


	//   ....[248]....
        /*056c*/ 	.word	0x0500000f


	//   ....[249]....
        /*0570*/ 	.word	0x0500000f


	//   ....[250]....
        /*0574*/ 	.word	0x0500000f


	//   ....[251]....
        /*0578*/ 	.word	0x0500000f


	//   ....[252]....
        /*057c*/ 	.word	0x0500000f


	//   ....[253]....
        /*0580*/ 	.word	0x0500000f


	//   ....[254]....
        /*0584*/ 	.word	0x0500000f


	//   ....[255]....
        /*0588*/ 	.word	0x0500000f


	//   ....[0]....
        /*058c*/ 	.word	0x0500000f


	//   ....[1]....
        /*0590*/ 	.word	0x0500000f


	//   ....[2]....
        /*0594*/ 	.word	0x0500000f


	//----- nvinfo : EIATTR_COOP_GROUP_INSTR_OFFSETS
	.align		4
.L_877:
        /*0598*/ 	.byte	0x04, 0x28
        /*059a*/ 	.short	(.L_879 - .L_878)


	//   ....[0]....
.L_878:
        /*059c*/ 	.word	0x00000080


	//   ....[1]....
        /*05a0*/ 	.word	0x000000b0


	//   ....[2]....
        /*05a4*/ 	.word	0x000002d0


	//   ....[3]....
        /*05a8*/ 	.word	0x00000430


	//   ....[4]....
        /*05ac*/ 	.word	0x00000550


	//   ....[5]....
        /*05b0*/ 	.word	0x000006b0


	//   ....[6]....
        /*05b4*/ 	.word	0x00001690


	//   ....[7]....
        /*05b8*/ 	.word	0x000027d0


	//   ....[8]....
        /*05bc*/ 	.word	0x000028d0


	//   ....[9]....
        /*05c0*/ 	.word	0x00002ef0


	//   ....[10]....
        /*05c4*/ 	.word	0x00002f70


	//   ....[11]....
        /*05c8*/ 	.word	0x00004af0


	//   ....[12]....
        /*05cc*/ 	.word	0x00004b00


	//   ....[13]....
        /*05d0*/ 	.word	0x00004b40


	//   ....[14]....
        /*05d4*/ 	.word	0x00004b50


	//   ....[15]....
        /*05d8*/ 	.word	0x00005ff0


	//   ....[16]....
        /*05dc*/ 	.word	0x00006020


	//   ....[17]....
        /*05e0*/ 	.word	0x000060e0


	//   ....[18]....
        /*05e4*/ 	.word	0x000060f0


	//   ....[19]....
        /*05e8*/ 	.word	0x00007410


	//   ....[20]....
        /*05ec*/ 	.word	0x00007450


	//   ....[21]....
        /*05f0*/ 	.word	0x00007470


	//   ....[22]....
        /*05f4*/ 	.word	0x000074a0


	//   ....[23]....
        /*05f8*/ 	.word	0x00007b40


	//   ....[24]....
        /*05fc*/ 	.word	0x00007b70


	//   ....[25]....
        /*0600*/ 	.word	0x00007c30


	//   ....[26]....
        /*0604*/ 	.word	0x00007c50


	//   ....[27]....
        /*0608*/ 	.word	0x00007d10


	//   ....[28]....
        /*060c*/ 	.word	0x00007d30


	//   ....[29]....
        /*0610*/ 	.word	0x00007e00


	//   ....[30]....
        /*0614*/ 	.word	0x00007e20


	//   ....[31]....
        /*0618*/ 	.word	0x000081a0


	//   ....[32]....
        /*061c*/ 	.word	0x000081b0


	//   ....[33]....
        /*0620*/ 	.word	0x000085e0


	//   ....[34]....
        /*0624*/ 	.word	0x000085f0


	//   ....[35]....
        /*0628*/ 	.word	0x00009230


	//   ....[36]....
        /*062c*/ 	.word	0x00009240


	//   ....[37]....
        /*0630*/ 	.word	0x00009300


	//   ....[38]....
        /*0634*/ 	.word	0x00009320


	//   ....[39]....
        /*0638*/ 	.word	0x000093e0


	//   ....[40]....
        /*063c*/ 	.word	0x00009400


	//   ....[41]....
        /*0640*/ 	.word	0x000094d0


	//   ....[42]....
        /*0644*/ 	.word	0x000094f0


	//   ....[43]....
        /*0648*/ 	.word	0x00009630


	//   ....[44]....
        /*064c*/ 	.word	0x00009840


	//   ....[45]....
        /*0650*/ 	.word	0x00009870


	//   ....[46]....
        /*0654*/ 	.word	0x000098a0


	//   ....[47]....
        /*0658*/ 	.word	0x000098d0


	//   ....[48]....
        /*065c*/ 	.word	0x00009900


	//   ....[49]....
        /*0660*/ 	.word	0x00009930


	//   ....[50]....
        /*0664*/ 	.word	0x00009aa0


	//   ....[51]....
        /*0668*/ 	.word	0x00009ad0


	//   ....[52]....
        /*066c*/ 	.word	0x00009b00


	//   ....[53]....
        /*0670*/ 	.word	0x00009b30


	//   ....[54]....
        /*0674*/ 	.word	0x00009b60


	//   ....[55]....
        /*0678*/ 	.word	0x00009b90


	//   ....[56]....
        /*067c*/ 	.word	0x00009c20


	//   ....[57]....
        /*0680*/ 	.word	0x00009c50


	//   ....[58]....
        /*0684*/ 	.word	0x00009c60


	//   ....[59]....
        /*0688*/ 	.word	0x00009cf0


	//   ....[60]....
        /*068c*/ 	.word	0x0000b580


	//   ....[61]....
        /*0690*/ 	.word	0x0000b5a0


	//   ....[62]....
        /*0694*/ 	.word	0x0000b640


	//   ....[63]....
        /*0698*/ 	.word	0x0000b660


	//   ....[64]....
        /*069c*/ 	.word	0x0000b6f0


	//   ....[65]....
        /*06a0*/ 	.word	0x0000b710


	//   ....[66]....
        /*06a4*/ 	.word	0x0000b7a0


	//   ....[67]....
        /*06a8*/ 	.word	0x0000b7c0


	//   ....[68]....
        /*06ac*/ 	.word	0x0000b850


	//   ....[69]....
        /*06b0*/ 	.word	0x0000b870


	//   ....[70]....
        /*06b4*/ 	.word	0x0000b900


	//   ....[71]....
        /*06b8*/ 	.word	0x0000b920


	//   ....[72]....
        /*06bc*/ 	.word	0x0000b9b0


	//   ....[73]....
        /*06c0*/ 	.word	0x0000b9d0


	//   ....[74]....
        /*06c4*/ 	.word	0x0000b9e0


	//   ....[75]....
        /*06c8*/ 	.word	0x0000ba60


	//   ....[76]....
        /*06cc*/ 	.word	0x0000c160


	//   ....[77]....
        /*06d0*/ 	.word	0x0000c190


	//   ....[78]....
        /*06d4*/ 	.word	0x0000c1f0


	//   ....[79]....
        /*06d8*/ 	.word	0x0000c230


	//   ....[80]....
        /*06dc*/ 	.word	0x0000c270


	//   ....[81]....
        /*06e0*/ 	.word	0x0000c2d0


	//   ....[82]....
        /*06e4*/ 	.word	0x0000c320


	//   ....[83]....
        /*06e8*/ 	.word	0x0000c370


	//   ....[84]....
        /*06ec*/ 	.word	0x0000c3c0


	//   ....[85]....
        /*06f0*/ 	.word	0x0000c410


	//   ....[86]....
        /*06f4*/ 	.word	0x0000c460


	//   ....[87]....
        /*06f8*/ 	.word	0x0000c4b0


	//   ....[88]....
        /*06fc*/ 	.word	0x0000c4f0


	//   ....[89]....
        /*0700*/ 	.word	0x0000c550


	//   ....[90]....
        /*0704*/ 	.word	0x0000c570


	//   ....[91]....
        /*0708*/ 	.word	0x0000c5b0


	//   ....[92]....
        /*070c*/ 	.word	0x0000cce0


	//   ....[93]....
        /*0710*/ 	.word	0x0000cd10


	//   ....[94]....
        /*0714*/ 	.word	0x0000cd70


	//   ....[95]....
        /*0718*/ 	.word	0x0000cd80


	//   ....[96]....
        /*071c*/ 	.word	0x0000cdd0


	//   ....[97]....
        /*0720*/ 	.word	0x0000cde0


	//   ....[98]....
        /*0724*/ 	.word	0x0000ce30


	//   ....[99]....
        /*0728*/ 	.word	0x0000ce40


	//   ....[100]....
        /*072c*/ 	.word	0x0000ce90


	//   ....[101]....
        /*0730*/ 	.word	0x0000cea0


	//   ....[102]....
        /*0734*/ 	.word	0x0000cef0


	//   ....[103]....
        /*0738*/ 	.word	0x0000cf00


	//   ....[104]....
        /*073c*/ 	.word	0x0000cf50


	//   ....[105]....
        /*0740*/ 	.word	0x0000cf60


	//   ....[106]....
        /*0744*/ 	.word	0x0000cf70


	//   ....[107]....
        /*0748*/ 	.word	0x0000cfc0


	//   ....[108]....
        /*074c*/ 	.word	0x0000d220


	//   ....[109]....
        /*0750*/ 	.word	0x0000d240


	//   ....[110]....
        /*0754*/ 	.word	0x0000d250


	//   ....[111]....
        /*0758*/ 	.word	0x0000d2c0


	//   ....[112]....
        /*075c*/ 	.word	0x0000d2d0


	//   ....[113]....
        /*0760*/ 	.word	0x0000d340


	//   ....[114]....
        /*0764*/ 	.word	0x0000d350


	//   ....[115]....
        /*0768*/ 	.word	0x0000d3c0


	//   ....[116]....
        /*076c*/ 	.word	0x0000d3d0


	//   ....[117]....
        /*0770*/ 	.word	0x0000d440


	//   ....[118]....
        /*0774*/ 	.word	0x0000d450


	//   ....[119]....
        /*0778*/ 	.word	0x0000d4c0


	//   ....[120]....
        /*077c*/ 	.word	0x0000d4d0


	//   ....[121]....
        /*0780*/ 	.word	0x0000d540


	//   ....[122]....
        /*0784*/ 	.word	0x0000d550


	//   ....[123]....
        /*0788*/ 	.word	0x0000d560


	//   ....[124]....
        /*078c*/ 	.word	0x0000daf0


	//   ....[125]....
        /*0790*/ 	.word	0x0000db30


	//   ....[126]....
        /*0794*/ 	.word	0x0000db70


	//   ....[127]....
        /*0798*/ 	.word	0x0000db90


	//   ....[128]....
        /*079c*/ 	.word	0x0000dba0


	//   ....[129]....
        /*07a0*/ 	.word	0x0000dbc0


	//   ....[130]....
        /*07a4*/ 	.word	0x0000dc30


	//   ....[131]....
        /*07a8*/ 	.word	0x0000dc50


	//   ....[132]....
        /*07ac*/ 	.word	0x0000dcb0


	//   ....[133]....
        /*07b0*/ 	.word	0x0000dcd0


	//   ....[134]....
        /*07b4*/ 	.word	0x0000dd30


	//   ....[135]....
        /*07b8*/ 	.word	0x0000dd50


	//   ....[136]....
        /*07bc*/ 	.word	0x0000ddb0


	//   ....[137]....
        /*07c0*/ 	.word	0x0000ddd0


	//   ....[138]....
        /*07c4*/ 	.word	0x0000de20


	//   ....[139]....
        /*07c8*/ 	.word	0x0000de40


	//   ....[140]....
        /*07cc*/ 	.word	0x0000e280


	//   ....[141]....
        /*07d0*/ 	.word	0x0000e2b0


	//   ....[142]....
        /*07d4*/ 	.word	0x0000e310


	//   ....[143]....
        /*07d8*/ 	.word	0x0000e340


	//   ....[144]....
        /*07dc*/ 	.word	0x0000e370


	//   ....[145]....
        /*07e0*/ 	.word	0x0000e3a0


	//   ....[146]....
        /*07e4*/ 	.word	0x0000e3d0


	//   ....[147]....
        /*07e8*/ 	.word	0x0000e400


	//   ....[148]....
        /*07ec*/ 	.word	0x0000e5a0


	//   ....[149]....
        /*07f0*/ 	.word	0x0000e5d0


	//   ....[150]....
        /*07f4*/ 	.word	0x0000e600


	//   ....[151]....
        /*07f8*/ 	.word	0x0000e630


	//   ....[152]....
        /*07fc*/ 	.word	0x0000e660


	//   ....[153]....
        /*0800*/ 	.word	0x0000e690


	//   ....[154]....
        /*0804*/ 	.word	0x0000e750


	//   ....[155]....
        /*0808*/ 	.word	0x0000e770


	//   ....[156]....
        /*080c*/ 	.word	0x0000e780


	//   ....[157]....
        /*0810*/ 	.word	0x0000e7e0


	//   ....[158]....
        /*0814*/ 	.word	0x0000ee00


	//   ....[159]....
        /*0818*/ 	.word	0x0000f2e0


	//   ....[160]....
        /*081c*/ 	.word	0x0000f3d0


	//   ....[161]....
        /*0820*/ 	.word	0x0000f470


	//   ....[162]....
        /*0824*/ 	.word	0x0000f4d0


	//   ....[163]....
        /*0828*/ 	.word	0x0000f5d0


	//   ....[164]....
        /*082c*/ 	.word	0x0000f640


	//   ....[165]....
        /*0830*/ 	.word	0x0000f740


	//   ....[166]....
        /*0834*/ 	.word	0x0000f7b0


	//   ....[167]....
        /*0838*/ 	.word	0x0000f8b0


	//   ....[168]....
        /*083c*/ 	.word	0x0000f920


	//   ....[169]....
        /*0840*/ 	.word	0x0000fa20


	//   ....[170]....
        /*0844*/ 	.word	0x0000fa90


	//   ....[171]....
        /*0848*/ 	.word	0x0000fb90


	//   ....[172]....
        /*084c*/ 	.word	0x0000fc00


	//   ....[173]....
        /*0850*/ 	.word	0x0000fd00


	//   ....[174]....
        /*0854*/ 	.word	0x0000fd70


	//   ....[175]....
        /*0858*/ 	.word	0x0000fe10


	//   ....[176]....
        /*085c*/ 	.word	0x0000ff10


	//   ....[177]....
        /*0860*/ 	.word	0x0000ff80


	//   ....[178]....
        /*0864*/ 	.word	0x00010000


	//   ....[179]....
        /*0868*/ 	.word	0x000100b0


	//   ....[180]....
        /*086c*/ 	.word	0x00010130


	//   ....[181]....
        /*0870*/ 	.word	0x00010200


	//   ....[182]....
        /*0874*/ 	.word	0x00010280


	//   ....[183]....
        /*0878*/ 	.word	0x00010350


	//   ....[184]....
        /*087c*/ 	.word	0x000103d0


	//   ....[185]....
        /*0880*/ 	.word	0x000104a0


	//   ....[186]....
        /*0884*/ 	.word	0x00010520


	//   ....[187]....
        /*0888*/ 	.word	0x000105f0


	//   ....[188]....
        /*088c*/ 	.word	0x00010670


	//   ....[189]....
        /*0890*/ 	.word	0x00010740


	//   ....[190]....
        /*0894*/ 	.word	0x000107c0


	//   ....[191]....
        /*0898*/ 	.word	0x00010870


	//   ....[192]....
        /*089c*/ 	.word	0x000109a0


	//   ....[193]....
        /*08a0*/ 	.word	0x00010a40


	//   ....[194]....
        /*08a4*/ 	.word	0x00010ab0


	//   ....[195]....
        /*08a8*/ 	.word	0x00010b70


	//   ....[196]....
        /*08ac*/ 	.word	0x00010bd0


	//   ....[197]....
        /*08b0*/ 	.word	0x00010c90


	//   ....[198]....
        /*08b4*/ 	.word	0x00010cf0


	//   ....[199]....
        /*08b8*/ 	.word	0x00010db0


	//   ....[200]....
        /*08bc*/ 	.word	0x00010e10


	//   ....[201]....
        /*08c0*/ 	.word	0x00010ed0


	//   ....[202]....
        /*08c4*/ 	.word	0x00010f30


	//   ....[203]....
        /*08c8*/ 	.word	0x00010ff0


	//   ....[204]....
        /*08cc*/ 	.word	0x00011050


	//   ....[205]....
        /*08d0*/ 	.word	0x00011110


	//   ....[206]....
        /*08d4*/ 	.word	0x00011170


	//   ....[207]....
        /*08d8*/ 	.word	0x00011230


	//   ....[208]....
        /*08dc*/ 	.word	0x00011320


	//   ....[209]....
        /*08e0*/ 	.word	0x000113c0


	//   ....[210]....
        /*08e4*/ 	.word	0x00011420


	//   ....[211]....
        /*08e8*/ 	.word	0x00011500


	//   ....[212]....
        /*08ec*/ 	.word	0x00011560


	//   ....[213]....
        /*08f0*/ 	.word	0x00011640


	//   ....[214]....
        /*08f4*/ 	.word	0x000116a0


	//   ....[215]....
        /*08f8*/ 	.word	0x00011780


	//   ....[216]....
        /*08fc*/ 	.word	0x000117e0


	//   ....[217]....
        /*0900*/ 	.word	0x000118c0


	//   ....[218]....
        /*0904*/ 	.word	0x00011920


	//   ....[219]....
        /*0908*/ 	.word	0x00011a00


	//   ....[220]....
        /*090c*/ 	.word	0x00011a60


	//   ....[221]....
        /*0910*/ 	.word	0x00011b40


	//   ....[222]....
        /*0914*/ 	.word	0x00011ba0


	//   ....[223]....
        /*0918*/ 	.word	0x00011c70


	//   ....[224]....
        /*091c*/ 	.word	0x00011d90


	//   ....[225]....
        /*0920*/ 	.word	0x00011e40


	//   ....[226]....
        /*0924*/ 	.word	0x00011ef0


	//   ....[227]....
        /*0928*/ 	.word	0x00011fc0


	//   ....[228]....
        /*092c*/ 	.word	0x00012020


	//   ....[229]....
        /*0930*/ 	.word	0x00012100


	//   ....[230]....
        /*0934*/ 	.word	0x00012160


	//   ....[231]....
        /*0938*/ 	.word	0x00012230


	//   ....[232]....
        /*093c*/ 	.word	0x00012290


	//   ....[233]....
        /*0940*/ 	.word	0x00012360


	//   ....[234]....
        /*0944*/ 	.word	0x000123c0


	//   ....[235]....
        /*0948*/ 	.word	0x000124a0


	//   ....[236]....
        /*094c*/ 	.word	0x00012500


	//   ....[237]....
        /*0950*/ 	.word	0x000125d0


	//   ....[238]....
        /*0954*/ 	.word	0x00012630


	//   ....[239]....
        /*0958*/ 	.word	0x000126f0


	//   ....[240]....
        /*095c*/ 	.word	0x00012780


	//   ....[241]....
        /*0960*/ 	.word	0x00012820


	//   ....[242]....
        /*0964*/ 	.word	0x000129a0


	//   ....[243]....
        /*0968*/ 	.word	0x00012a10


	//   ....[244]....
        /*096c*/ 	.word	0x00012a80


	//   ....[245]....
        /*0970*/ 	.word	0x00012af0


	//   ....[246]....
        /*0974*/ 	.word	0x00012b60


	//   ....[247]....
        /*0978*/ 	.word	0x00012be0


	//   ....[248]....
        /*097c*/ 	.word	0x00012c60


	//   ....[249]....
        /*0980*/ 	.word	0x00012cf0


	//   ....[250]....
        /*0984*/ 	.word	0x00012d60


	//   ....[251]....
        /*0988*/ 	.word	0x00012dd0


	//   ....[252]....
        /*098c*/ 	.word	0x00012e40


	//   ....[253]....
        /*0990*/ 	.word	0x00012ec0


	//   ....[254]....
        /*0994*/ 	.word	0x00012f30


	//   ....[255]....
        /*0998*/ 	.word	0x00012fd0


	//   ....[0]....
        /*099c*/ 	.word	0x00013020


	//   ....[1]....
        /*09a0*/ 	.word	0x000130b0


	//   ....[2]....
        /*09a4*/ 	.word	0x000131e0


	//----- nvinfo : EIATTR_REG_RECONFIG
	.align		4
.L_879:
        /*09a8*/ 	.byte	0x01, 0x54
	.zero		2


	//----- nvinfo : EIATTR_SYSCALL_OFFSETS
	.align		4
        /*09ac*/ 	.byte	0x04, 0x46
        /*09ae*/ 	.short	(.L_881 - .L_880)


	//   ....[0]....
.L_880:
        /*09b0*/ 	.word	0x00001870


	//   ....[1]....
        /*09b4*/ 	.word	0x0000ac70


	//   ....[2]....
        /*09b8*/ 	.word	0x0000adc0


	//   ....[3]....
        /*09bc*/ 	.word	0x0000aeb0


	//   ....[4]....
        /*09c0*/ 	.word	0x0000be10


	//----- nvinfo : EIATTR_MBARRIER_INSTR_OFFSETS
	.align		4
.L_881:
        /*09c4*/ 	.byte	0x04, 0x39
        /*09c6*/ 	.short	(.L_883 - .L_882)


	//   ....[0]....
.L_882:
        /*09c8*/ 	.word	0x00000180
        /*09cc*/ 	.word	0x000000ff
        /*09d0*/ 	.word	0x00028800
        /*09d4*/ 	.short	0x0100
        /*09d6*/ 	.byte	0x08
	.zero		1


	//   ....[1]....
        /*09d8*/ 	.word	0x00000190
        /*09dc*/ 	.word	0x000000ff
        /*09e0*/ 	.word	0x00028820
        /*09e4*/ 	.short	0x0100
        /*09e6*/ 	.byte	0x08
	.zero		1


	//   ....[2]....
        /*09e8*/ 	.word	0x00000280
        /*09ec*/ 	.word	0x000000ff
        /*09f0*/ 	.word	0x00028830
        /*09f4*/ 	.short	0x0100
        /*09f6*/ 	.byte	0x08
	.zero		1


	//   ....[3]....
        /*09f8*/ 	.word	0x00000290
        /*09fc*/ 	.word	0x000000ff
        /*0a00*/ 	.word	0x00028840
        /*0a04*/ 	.short	0x0100
        /*0a06*/ 	.byte	0x08
	.zero		1


	//   ....[4]....
        /*0a08*/ 	.word	0x000002a0
        /*0a0c*/ 	.word	0x000000ff
        /*0a10*/ 	.word	0x00028838
        /*0a14*/ 	.short	0x0100
        /*0a16*/ 	.byte	0x08
	.zero		1


	//   ....[5]....
        /*0a18*/ 	.word	0x000002b0
        /*0a1c*/ 	.word	0x000000ff
        /*0a20*/ 	.word	0x00028848
        /*0a24*/ 	.short	0x0100
        /*0a26*/ 	.byte	0x08
	.zero		1


	//   ....[6]....
        /*0a28*/ 	.word	0x000003e0
        /*0a2c*/ 	.word	0x000000ff
        /*0a30*/ 	.word	0x00028850
        /*0a34*/ 	.short	0x0100
        /*0a36*/ 	.byte	0x08
	.zero		1


	//   ....[7]....
        /*0a38*/ 	.word	0x000003f0
        /*0a3c*/ 	.word	0x000000ff
        /*0a40*/ 	.word	0x00028860
        /*0a44*/ 	.short	0x0100
        /*0a46*/ 	.byte	0x08
	.zero		1


	//   ....[8]....
        /*0a48*/ 	.word	0x00000400
        /*0a4c*/ 	.word	0x000000ff
        /*0a50*/ 	.word	0x00028858
        /*0a54*/ 	.short	0x0100
        /*0a56*/ 	.byte	0x08
	.zero		1


	//   ....[9]....
        /*0a58*/ 	.word	0x00000410
        /*0a5c*/ 	.word	0x000000ff
        /*0a60*/ 	.word	0x00028868
        /*0a64*/ 	.short	0x0100
        /*0a66*/ 	.byte	0x08
	.zero		1


	//   ....[10]....
        /*0a68*/ 	.word	0x00000500
        /*0a6c*/ 	.word	0x000000ff
        /*0a70*/ 	.word	0x00028870
        /*0a74*/ 	.short	0x0100
        /*0a76*/ 	.byte	0x06
	.zero		1


	//   ....[11]....
        /*0a78*/ 	.word	0x00000510
        /*0a7c*/ 	.word	0x000000ff
        /*0a80*/ 	.word	0x00028880
        /*0a84*/ 	.short	0x0100
        /*0a86*/ 	.byte	0x06
	.zero		1


	//   ....[12]....
        /*0a88*/ 	.word	0x00000520
        /*0a8c*/ 	.word	0x000000ff
        /*0a90*/ 	.word	0x00028878
        /*0a94*/ 	.short	0x0100
        /*0a96*/ 	.byte	0x06
	.zero		1


	//   ....[13]....
        /*0a98*/ 	.word	0x00000530
        /*0a9c*/ 	.word	0x000000ff
        /*0aa0*/ 	.word	0x00028888
        /*0aa4*/ 	.short	0x0100
        /*0aa6*/ 	.byte	0x06
	.zero		1


	//   ....[14]....
        /*0aa8*/ 	.word	0x00000660
        /*0aac*/ 	.word	0x000000ff
        /*0ab0*/ 	.word	0x00028890
        /*0ab4*/ 	.short	0x0100
        /*0ab6*/ 	.byte	0x08
	.zero		1


	//   ....[15]....
        /*0ab8*/ 	.word	0x00000670
        /*0abc*/ 	.word	0x000000ff
        /*0ac0*/ 	.word	0x000288a0
        /*0ac4*/ 	.short	0x0100
        /*0ac6*/ 	.byte	0x08
	.zero		1


	//   ....[16]....
        /*0ac8*/ 	.word	0x00000680
        /*0acc*/ 	.word	0x000000ff
        /*0ad0*/ 	.word	0x00028898
        /*0ad4*/ 	.short	0x0100
        /*0ad6*/ 	.byte	0x08
	.zero		1


	//   ....[17]....
        /*0ad8*/ 	.word	0x00000690
        /*0adc*/ 	.word	0x000000ff
        /*0ae0*/ 	.word	0x000288a8
        /*0ae4*/ 	.short	0x0100
        /*0ae6*/ 	.byte	0x08
	.zero		1


	//   ....[18]....
        /*0ae8*/ 	.word	0x000007c0
        /*0aec*/ 	.word	0x000000ff
        /*0af0*/ 	.word	0x000288b0
        /*0af4*/ 	.short	0x0100
        /*0af6*/ 	.byte	0x08
	.zero		1


	//   ....[19]....
        /*0af8*/ 	.word	0x000007d0
        /*0afc*/ 	.word	0x000000ff
        /*0b00*/ 	.word	0x000288c0
        /*0b04*/ 	.short	0x0100
        /*0b06*/ 	.byte	0x08
	.zero		1


	//   ....[20]....
        /*0b08*/ 	.word	0x000007e0
        /*0b0c*/ 	.word	0x000000ff
        /*0b10*/ 	.word	0x000288b8
        /*0b14*/ 	.short	0x0100
        /*0b16*/ 	.byte	0x08
	.zero		1


	//   ....[21]....
        /*0b18*/ 	.word	0x000007f0
        /*0b1c*/ 	.word	0x000000ff
        /*0b20*/ 	.word	0x000288c8
        /*0b24*/ 	.short	0x0100
        /*0b26*/ 	.byte	0x08
	.zero		1


	//   ....[22]....
        /*0b28*/ 	.word	0x000018d0
        /*0b2c*/ 	.word	0x000000ff
        /*0b30*/ 	.word	0x00028800
        /*0b34*/ 	.short	0x010a
        /*0b36*/ 	.byte	0x2a
	.zero		1


	//   ....[23]....
        /*0b38*/ 	.word	0x00001950
        /*0b3c*/ 	.word	0x00000004
        /*0b40*/ 	.word	0x00028830
        /*0b44*/ 	.short	0x010a
        /*0b46*/ 	.byte	0x3f
	.zero		1


	//   ....[24]....
        /*0b48*/ 	.word	0x000019a0
        /*0b4c*/ 	.word	0x00000004
        /*0b50*/ 	.word	0x00028830
        /*0b54*/ 	.short	0x010a
        /*0b56*/ 	.byte	0x3f
	.zero		1


	//   ....[25]....
        /*0b58*/ 	.word	0x00002a00
        /*0b5c*/ 	.word	0x000000ff
        /*0b60*/ 	.word	0x00000000
        /*0b64*/ 	.short	0x0101
        /*0b66*/ 	.byte	0x06
	.zero		1


	//   ....[26]....
        /*0b68*/ 	.word	0x00003f00
        /*0b6c*/ 	.word	0x000000ff
        /*0b70*/ 	.word	0x00028830
        /*0b74*/ 	.short	0x010a
        /*0b76*/ 	.byte	0x06
	.zero		1


	//   ....[27]....
        /*0b78*/ 	.word	0x00003f40
        /*0b7c*/ 	.word	0x000000ff
        /*0b80*/ 	.word	0x00028830
        /*0b84*/ 	.short	0x010a
        /*0b86*/ 	.byte	0x06
	.zero		1


	//   ....[28]....
        /*0b88*/ 	.word	0x000042e0
        /*0b8c*/ 	.word	0x000000ff
        /*0b90*/ 	.word	0x00028850
        /*0b94*/ 	.short	0x010a
        /*0b96*/ 	.byte	0x06
	.zero		1


	//   ....[29]....
        /*0b98*/ 	.word	0x00004320
        /*0b9c*/ 	.word	0x000000ff
        /*0ba0*/ 	.word	0x00028850
        /*0ba4*/ 	.short	0x010a
        /*0ba6*/ 	.byte	0x06
	.zero		1


	//   ....[30]....
        /*0ba8*/ 	.word	0x00004780
        /*0bac*/ 	.word	0x000000ff
        /*0bb0*/ 	.word	0x00000000
        /*0bb4*/ 	.short	0x0101
        /*0bb6*/ 	.byte	0x07
	.zero		1


	//   ....[31]....
        /*0bb8*/ 	.word	0x00005930
        /*0bbc*/ 	.word	0x000000ff
        /*0bc0*/ 	.word	0x00000000
        /*0bc4*/ 	.short	0x0101
        /*0bc6*/ 	.byte	0x07
	.zero		1


	//   ....[32]....
        /*0bc8*/ 	.word	0x00005f60
        /*0bcc*/ 	.word	0x000000ff
        /*0bd0*/ 	.word	0x00028850
        /*0bd4*/ 	.short	0x010a
        /*0bd6*/ 	.byte	0x05
	.zero		1


	//   ....[33]....
        /*0bd8*/ 	.word	0x00005fa0
        /*0bdc*/ 	.word	0x000000ff
        /*0be0*/ 	.word	0x00028850
        /*0be4*/ 	.short	0x010a
        /*0be6*/ 	.byte	0x05
	.zero		1


	//   ....[34]....
        /*0be8*/ 	.word	0x00006570
        /*0bec*/ 	.word	0x000000ff
        /*0bf0*/ 	.word	0x00000000
        /*0bf4*/ 	.short	0x0101
        /*0bf6*/ 	.byte	0x04
	.zero		1


	//   ....[35]....
        /*0bf8*/ 	.word	0x00007b50
        /*0bfc*/ 	.word	0x00000000
        /*0c00*/ 	.word	0x00000000
        /*0c04*/ 	.short	0x0101
        /*0c06*/ 	.byte	0x3f
	.zero		1


	//   ....[36]....
        /*0c08*/ 	.word	0x00008190
        /*0c0c*/ 	.word	0x00000008
        /*0c10*/ 	.word	0x00000000
        /*0c14*/ 	.short	0x0101
        /*0c16*/ 	.byte	0x3f
	.zero		1


	//   ....[37]....
        /*0c18*/ 	.word	0x0000b3b0
        /*0c1c*/ 	.word	0x00000007
        /*0c20*/ 	.word	0x00028840
        /*0c24*/ 	.short	0x010a
        /*0c26*/ 	.byte	0x3f
	.zero		1


	//   ....[38]....
        /*0c28*/ 	.word	0x0000bb10
        /*0c2c*/ 	.word	0x00000007
        /*0c30*/ 	.word	0x00028830
        /*0c34*/ 	.short	0x0107
        /*0c36*/ 	.byte	0x3f
	.zero		1


	//   ....[39]....
        /*0c38*/ 	.word	0x0000bbe0
        /*0c3c*/ 	.word	0x00000007
        /*0c40*/ 	.word	0x00028830
        /*0c44*/ 	.short	0x0101
        /*0c46*/ 	.byte	0x3f
	.zero		1


	//   ....[40]....
        /*0c48*/ 	.word	0x0000c6a0
        /*0c4c*/ 	.word	0x00000016
        /*0c50*/ 	.word	0x00028800
        /*0c54*/ 	.short	0x0107
        /*0c56*/ 	.byte	0x3f
	.zero		1


	//   ....[41]....
        /*0c58*/ 	.word	0x0000c7b0
        /*0c5c*/ 	.word	0x00000016
        /*0c60*/ 	.word	0x00028800
        /*0c64*/ 	.short	0x0101
        /*0c66*/ 	.byte	0x3f
	.zero		1


	//   ....[42]....
        /*0c68*/ 	.word	0x0000c7d0
        /*0c6c*/ 	.word	0x00000016
        /*0c70*/ 	.word	0x00028820
        /*0c74*/ 	.short	0x010a
        /*0c76*/ 	.byte	0x3f
	.zero		1


	//   ....[43]....
        /*0c78*/ 	.word	0x0000cb50
        /*0c7c*/ 	.word	0x00000006
        /*0c80*/ 	.word	0x00028840
        /*0c84*/ 	.short	0x010a
        /*0c86*/ 	.byte	0x3f
	.zero		1


	//   ....[44]....
        /*0c88*/ 	.word	0x0000d050
        /*0c8c*/ 	.word	0x00000006
        /*0c90*/ 	.word	0x00028830
        /*0c94*/ 	.short	0x0107
        /*0c96*/ 	.byte	0x3f
	.zero		1


	//   ....[45]....
        /*0c98*/ 	.word	0x0000d110
        /*0c9c*/ 	.word	0x00000006
        /*0ca0*/ 	.word	0x00028830
        /*0ca4*/ 	.short	0x0101
        /*0ca6*/ 	.byte	0x3f
	.zero		1


	//   ....[46]....
        /*0ca8*/ 	.word	0x0000d170
        /*0cac*/ 	.word	0x00000006
        /*0cb0*/ 	.word	0x00028860
        /*0cb4*/ 	.short	0x010a
        /*0cb6*/ 	.byte	0x3f
	.zero		1


	//   ....[47]....
        /*0cb8*/ 	.word	0x0000d710
        /*0cbc*/ 	.word	0x00000006
        /*0cc0*/ 	.word	0x00028850
        /*0cc4*/ 	.short	0x0107
        /*0cc6*/ 	.byte	0x3f
	.zero		1


	//   ....[48]....
        /*0cc8*/ 	.word	0x0000d840
        /*0ccc*/ 	.word	0x00000006
        /*0cd0*/ 	.word	0x00028850
        /*0cd4*/ 	.short	0x0101
        /*0cd6*/ 	.byte	0x3f
	.zero		1


	//   ....[49]....
        /*0cd8*/ 	.word	0x0000da50
        /*0cdc*/ 	.word	0x00000000
        /*0ce0*/ 	.word	0x00028860
        /*0ce4*/ 	.short	0x010a
        /*0ce6*/ 	.byte	0x3f
	.zero		1


	//   ....[50]....
        /*0ce8*/ 	.word	0x0000df80
        /*0cec*/ 	.word	0x00000000
        /*0cf0*/ 	.word	0x00028850
        /*0cf4*/ 	.short	0x0107
        /*0cf6*/ 	.byte	0x3f
	.zero		1


	//   ....[51]....
        /*0cf8*/ 	.word	0x0000e040
        /*0cfc*/ 	.word	0x00000000
        /*0d00*/ 	.word	0x00028850
        /*0d04*/ 	.short	0x0101
        /*0d06*/ 	.byte	0x3f
	.zero		1


	//   ....[52]....
        /*0d08*/ 	.word	0x0000ed80
        /*0d0c*/ 	.word	0x00000004
        /*0d10*/ 	.word	0x00028820
        /*0d14*/ 	.short	0x010a
        /*0d16*/ 	.byte	0x3f
	.zero		1


	//   ....[53]....
        /*0d18*/ 	.word	0x0000ef00
        /*0d1c*/ 	.word	0x00000005
        /*0d20*/ 	.word	0x00028840
        /*0d24*/ 	.short	0x010a
        /*0d26*/ 	.byte	0x3f
	.zero		1


	//   ....[54]....
        /*0d28*/ 	.word	0x0000efa0
        /*0d2c*/ 	.word	0x00000019
        /*0d30*/ 	.word	0x00028840
        /*0d34*/ 	.short	0x010a
        /*0d36*/ 	.byte	0x3f
	.zero		1


	//   ....[55]....
        /*0d38*/ 	.word	0x0000efe0
        /*0d3c*/ 	.word	0x00000005
        /*0d40*/ 	.word	0x00028860
        /*0d44*/ 	.short	0x010a
        /*0d46*/ 	.byte	0x3f
	.zero		1


	//   ....[56]....
        /*0d48*/ 	.word	0x0000f020
        /*0d4c*/ 	.word	0x00000019
        /*0d50*/ 	.word	0x00028860
        /*0d54*/ 	.short	0x010a
        /*0d56*/ 	.byte	0x3f
	.zero		1


	//   ....[57]....
        /*0d58*/ 	.word	0x0000f090
        /*0d5c*/ 	.word	0x00000003
        /*0d60*/ 	.word	0x00028800
        /*0d64*/ 	.short	0x010a
        /*0d66*/ 	.byte	0x3f
	.zero		1


	//   ....[58]....
        /*0d68*/ 	.word	0x0000f0e0
        /*0d6c*/ 	.word	0x00000004
        /*0d70*/ 	.word	0x00028830
        /*0d74*/ 	.short	0x010a
        /*0d76*/ 	.byte	0x3f
	.zero		1


	//   ....[59]....
        /*0d78*/ 	.word	0x0000f140
        /*0d7c*/ 	.word	0x00000003
        /*0d80*/ 	.word	0x00028830
        /*0d84*/ 	.short	0x010a
        /*0d86*/ 	.byte	0x3f
	.zero		1


	//   ....[60]....
        /*0d88*/ 	.word	0x0000f1a0
        /*0d8c*/ 	.word	0x00000003
        /*0d90*/ 	.word	0x00028850
        /*0d94*/ 	.short	0x010a
        /*0d96*/ 	.byte	0x3f
	.zero		1


	//   ....[61]....
        /*0d98*/ 	.word	0x0000f200
        /*0d9c*/ 	.word	0x00000009
        /*0da0*/ 	.word	0x00028850
        /*0da4*/ 	.short	0x010a
        /*0da6*/ 	.byte	0x3f
	.zero		1


	//   ....[62]....
        /*0da8*/ 	.word	0x0000f320
        /*0dac*/ 	.word	0x00000007
        /*0db0*/ 	.word	0x00028840
        /*0db4*/ 	.short	0x010a
        /*0db6*/ 	.byte	0x3f
	.zero		1


	//   ....[63]....
        /*0db8*/ 	.word	0x000108a0
        /*0dbc*/ 	.word	0x00000016
        /*0dc0*/ 	.word	0x00028820
        /*0dc4*/ 	.short	0x010a
        /*0dc6*/ 	.byte	0x3f
	.zero		1


	//   ....[64]....
        /*0dc8*/ 	.word	0x000108f0
        /*0dcc*/ 	.word	0x00000006
        /*0dd0*/ 	.word	0x00028840
        /*0dd4*/ 	.short	0x010a
        /*0dd6*/ 	.byte	0x3f
	.zero		1


	//   ....[65]....
        /*0dd8*/ 	.word	0x00011270
        /*0ddc*/ 	.word	0x00000006
        /*0de0*/ 	.word	0x00028860
        /*0de4*/ 	.short	0x010a
        /*0de6*/ 	.byte	0x3f
	.zero		1


	//   ....[66]....
        /*0de8*/ 	.word	0x00011ce0
        /*0dec*/ 	.word	0x00000000
        /*0df0*/ 	.word	0x00028860
        /*0df4*/ 	.short	0x010a
        /*0df6*/ 	.byte	0x3f
	.zero		1


	//   ....[67]....
        /*0df8*/ 	.word	0x00013100
        /*0dfc*/ 	.word	0x00000004
        /*0e00*/ 	.word	0x00028820
        /*0e04*/ 	.short	0x010a
        /*0e06*/ 	.byte	0x3f
	.zero		1


	//   ....[68]....
        /*0e08*/ 	.word	0x000132a0
        /*0e0c*/ 	.word	0x00000005
        /*0e10*/ 	.word	0x00028840
        /*0e14*/ 	.short	0x010a
        /*0e16*/ 	.byte	0x3f
	.zero		1


	//   ....[69]....
        /*0e18*/ 	.word	0x000132f0
        /*0e1c*/ 	.word	0x00000019
        /*0e20*/ 	.word	0x00028840
        /*0e24*/ 	.short	0x010a
        /*0e26*/ 	.byte	0x3f
	.zero		1


	//   ....[70]....
        /*0e28*/ 	.word	0x00013340
        /*0e2c*/ 	.word	0x00000005
        /*0e30*/ 	.word	0x00028860
        /*0e34*/ 	.short	0x010a
        /*0e36*/ 	.byte	0x3f
	.zero		1


	//----- nvinfo : EIATTR_NUM_MBARRIERS
	.align		4
.L_883:
        /*0e38*/ 	.byte	0x03, 0x38
        /*0e3a*/ 	.short	0x0016


	//----- nvinfo : EIATTR_EXIT_INSTR_OFFSETS
	.align		4
        /*0e3c*/ 	.byte	0x04, 0x1c
        /*0e3e*/ 	.short	(.L_885 - .L_884)


	//   ....[0]....
.L_884:
        /*0e40*/ 	.word	0x000009a0


	//   ....[1]....
        /*0e44*/ 	.word	0x000095e0


	//   ....[2]....
        /*0e48*/ 	.word	0x0000f070


	//----- nvinfo : EIATTR_MAX_THREADS
	.align		4
.L_885:
        /*0e4c*/ 	.byte	0x04, 0x05
        /*0e4e*/ 	.short	(.L_887 - .L_886)
.L_886:
        /*0e50*/ 	.word	0x00000180
        /*0e54*/ 	.word	0x00000001
        /*0e58*/ 	.word	0x00000001


	//----- nvinfo : EIATTR_CRS_STACK_SIZE
	.align		4
.L_887:
        /*0e5c*/ 	.byte	0x04, 0x1e
        /*0e5e*/ 	.short	(.L_889 - .L_888)
.L_888:
        /*0e60*/ 	.word	0x00000000


	//----- nvinfo : EIATTR_CBANK_PARAM_SIZE
	.align		4
.L_889:
        /*0e64*/ 	.byte	0x03, 0x19
        /*0e66*/ 	.short	0x0af0


	//----- nvinfo : EIATTR_PARAM_CBANK
	.align		4
        /*0e68*/ 	.byte	0x04, 0x0a
        /*0e6a*/ 	.short	(.L_891 - .L_890)
	.align		4
.L_890:
        /*0e6c*/ 	.word	index@(.nv.constant0._ZN7cutlass13device_kernelIN5flash11enable_sm90INS1_16FlashAttnFwdSm90INS1_25CollectiveMainloopFwdSm90ILi2EN4cute5tupleIJNS5_1CILi1EEES8_S8_EEENS6_IJNS7_ILi128EEESA_SA_EEELi128ENS_6half_tEfNS_4arch4Sm90ELb0ELb0ELb0ELb1ELb1ELb0ELb0ELb1ELb1ELb1ELb1ELb0EEENS1_21CollectiveEpilogueFwdISB_S9_SC_SE_Li256ELb1ELb1ELb1ELb0EEENS1_36VarlenDynamicPersistentTileSchedulerILi128ELi128ELi256ELi128ELb1ELb1ELb1ELb0ELb1ELb1EEEEEEEEEvNT_6ParamsE)
        /*0e70*/ 	.short	0x0210
        /*0e72*/ 	.short	0x0af0


	//----- nvinfo : EIATTR_SW_WAR
	.align		4
.L_891:
        /*0e74*/ 	.byte	0x04, 0x36
        /*0e76*/ 	.short	(.L_893 - .L_892)
.L_892:
        /*0e78*/ 	.word	0x00000008
.L_893:


//--------------------- .nv.info._ZN7cutlass13device_kernelIN5flash11enable_sm90INS1_16FlashAttnFwdSm90INS1_25CollectiveMainloopFwdSm90ILi2EN4cute5tupleIJNS5_1CILi1EEES8_S8_EEENS6_IJNS7_ILi128EEESA_SA_EEELi128ENS_6half_tEfNS_4arch4Sm90ELb0ELb0ELb0ELb1ELb1ELb1ELb0ELb1ELb1ELb1ELb1ELb0EEENS1_21CollectiveEpilogueFwdISB_S9_SC_SE_Li256ELb1ELb1ELb1ELb0EEENS1_36VarlenDynamicPersistentTileSchedulerILi128ELi128ELi256ELi128ELb1ELb1ELb1ELb0ELb1ELb1EEEEEEEEEvNT_6ParamsE --------------------------
	.section	.nv.info._ZN7cutlass13device_kernelIN5flash11enable_sm90INS1_16FlashAttnFwdSm90INS1_25CollectiveMainloopFwdSm90ILi2EN4cute5tupleIJNS5_1CILi1EEES8_S8_EEENS6_IJNS7_ILi128EEESA_SA_EEELi128ENS_6half_tEfNS_4arch4Sm90ELb0ELb0ELb0ELb1ELb1ELb1ELb0ELb1ELb1ELb1ELb1ELb0EEENS1_21CollectiveEpilogueFwdISB_S9_SC_SE_Li256ELb1ELb1ELb1ELb0EEENS1_36VarlenDynamicPersistentTileSchedulerILi128ELi128ELi256ELi128ELb1ELb1ELb1ELb0ELb1ELb1EEEEEEEEEvNT_6ParamsE,"",@"SHT_CUDA_INFO"
	.sectionflags	@""
	.align	4


	//----- nvinfo : EIATTR_CUDA_API_VERSION
	.align		4
        /*0000*/ 	.byte	0x04, 0x37
        /*0002*/ 	.short	(.L_895 - .L_894)
.L_894:
        /*0004*/ 	.word	0x00000082


	//----- nvinfo : EIATTR_KPARAM_INFO
	.align		4
.L_895:
        /*0008*/ 	.byte	0x04, 0x17
        /*000a*/ 	.short	(.L_897 - .L_896)
.L_896:
        /*000c*/ 	.word	0x00000000
        /*0010*/ 	.short	0x0000
        /*0012*/ 	.short	0x0070
        /*0014*/ 	.byte	0x00, 0xf0, 0x01, 0x2a


	//----- nvinfo : EIATTR_SPARSE_MMA_MASK
	.align		4
.L_897:
        /*0018*/ 	.byte	0x03, 0x50
        /*001a*/ 	.short	0x0000


	//----- nvinfo : EIATTR_MAXREG_COUNT
	.align		4
        /*001c*/ 	.byte	0x03, 0x1b
        /*001e*/ 	.short	0x00a8


	//----- nvinfo : EIATTR_NUM_BARRIERS
	.align		4
        /*0020*/ 	.byte	0x02, 0x4c
        /*0022*/ 	.byte	0x10
	.zero		1


	//----- nvinfo : EIATTR_EXTERNS
	.align		4
        /*0024*/ 	.byte	0x04, 0x0f
        /*0026*/ 	.short	(.L_899 - .L_898)


	//   ....[0]....
	.align		4
.L_898:
        /*0028*/ 	.word	index@(__assertfail)


	//----- nvinfo : EIATTR_ANNOTATIONS
	.align		4
.L_899:
        /*002c*/ 	.byte	0x04, 0x55
        /*002e*/ 	.short	(.L_901 - .L_900)


	//   ....[0]....
.L_900:
        /* <DEDUP_REMOVED lines=19> */


	//----- nvinfo : EIATTR_MERCURY_ISA_VERSION
	.align		4
.L_901:
        /*0148*/ 	.byte	0x03, 0x5f
        /*014a*/ 	.short	0x0101


	//----- nvinfo : EIATTR_UNUSED_LOAD_BYTE_OFFSET
	.align		4
        /*014c*/ 	.byte	0x04, 0x44
        /*014e*/ 	.short	(.L_903 - .L_902)


	//   ....[0]....
.L_902:
        /*0150*/ 	.word	0x00000a60
        /*0154*/ 	.word	0x0000fff0


	//   ....[1]....
        /*0158*/ 	.word	0x000118e0
        /*015c*/ 	.word	0x0000fff0


	//----- nvinfo : EIATTR_INT_WARP_WIDE_INSTR_OFFSETS
	.align		4
.L_903:
        /*0160*/ 	.byte	0x04, 0x31
        /*0162*/ 	.short	(.L_905 - .L_904)


	//   ....[0]....
.L_904:
        /*0164*/ 	.word	0x00000130


	//   ....[1]....
        /*0168*/ 	.word	0x00000170


	//   ....[2]....
        /*016c*/ 	.word	0x000001e0


	//   ....[3]....
        /*0170*/ 	.word	0x00017110


	//   ....[4]....
        /*0174*/ 	.word	0x000171a0


	//   ....[5]....
        /*0178*/ 	.word	0x00019fd0


	//   ....[6]....
        /*017c*/ 	.word	0x0001a060


	//----- nvinfo : EIATTR_COOP_GROUP_MASK_REGIDS
	.align		4
.L_905:
        /*0180*/ 	.byte	0x04, 0x29
        /*0182*/ 	.short	(.L_907 - .L_906)


	//   ....[0]....
.L_906:
        /*0184*/ 	.word	0xffffffff


	//   ....[1]....
        /*0188*/ 	.word	0xffffffff


	//   ....[2]....
        /*018c*/ 	.word	0xffffffff


	//   ....[3]....
        /*0190*/ 	.word	0xffffffff


	//   ....[4]....
        /*0194*/ 	.word	0xffffffff


	//   ....[5]....
        /*0198*/ 	.word	0xffffffff


	//   ....[6]....
        /*019c*/ 	.word	0xffffffff


	//   ....[7]....
        /*01a0*/ 	.word	0xffffffff


	//   ....[8]....
        /*01a4*/ 	.word	0xffffffff


	//   ....[9]....
        /*01a8*/ 	.word	0xffffffff


	//   ....[10]....
        /*01ac*/ 	.word	0xffffffff


	//   ....[11]....
        /*01b0*/ 	.word	0xffffffff


	//   ....[12]....
        /*01b4*/ 	.word	0xffffffff


	//   ....[13]....
        /*01b8*/ 	.word	0xffffffff


	//   ....[14]....
        /*01bc*/ 	.word	0xffffffff


	//   ....[15]....
        /*01c0*/ 	.word	0xffffffff


	//   ....[16]....
        /*01c4*/ 	.word	0xffffffff


	//   ....[17]....
        /*01c8*/ 	.word	0xffffffff


	//   ....[18]....
        /*01cc*/ 	.word	0xffffffff


	//   ....[19]....
        /*01d0*/ 	.word	0xffffffff


	//   ....[20]....
        /*01d4*/ 	.word	0xffffffff


	//   ....[21]....
        /*01d8*/ 	.word	0xffffffff


	//   ....[22]....
        /*01dc*/ 	.word	0xffffffff


	//   ....[23]....
        /*01e0*/ 	.word	0xffffffff


	//   ....[24]....
        /*01e4*/ 	.word	0xffffffff


	//   ....[25]....
        /*01e8*/ 	.word	0xffffffff


	//   ....[26]....
        /*01ec*/ 	.word	0xffffffff


	//   ....[27]....
        /*01f0*/ 	.word	0xffffffff


	//   ....[28]....
        /*01f4*/ 	.word	0xffffffff


	//   ....[29]....
        /*01f8*/ 	.word	0xffffffff


	//   ....[30]....
        /*01fc*/ 	.word	0xffffffff


	//   ....[31]....
        /*0200*/ 	.word	0xffffffff


	//   ....[32]....
        /*0204*/ 	.word	0xffffffff


	//   ....[33]....
        /*0208*/ 	.word	0xffffffff


	//   ....[34]....
        /*020c*/ 	.word	0xffffffff


	//   ....[35]....
        /*0210*/ 	.word	0xffffffff


	//   ....[36]....
        /*0214*/ 	.word	0xffffffff


	//   ....[37]....
        /*0218*/ 	.word	0xffffffff


	//   ....[38]....
        /*021c*/ 	.word	0xffffffff


	//   ....[39]....
        /*0220*/ 	.word	0xffffffff


	//   ....[40]....
        /*0224*/ 	.word	0xffffffff


	//   ....[41]....
        /*0228*/ 	.word	0xffffffff


	//   ....[42]....
        /*022c*/ 	.word	0xffffffff


	//   ....[43]....
        /*0230*/ 	.word	0xffffffff


	//   ....[44]....
        /*0234*/ 	.word	0xffffffff


	//   ....[45]....
        /*0238*/ 	.word	0xffffffff


	//   ....[46]....
        /*023c*/ 	.word	0xffffffff


	//   ....[47]....
        /*0240*/ 	.word	0xffffffff


	//   ....[48]....
        /*0244*/ 	.word	0xffffffff


	//   ....[49]....
        /*0248*/ 	.word	0xffffffff


	//   ....[50]....
        /*024c*/ 	.word	0xffffffff


	//   ....[51]....
        /*0250*/ 	.word	0xffffffff


	//   ....[52]....
        /*0254*/ 	.word	0xffffffff


	//   ....[53]....
        /*0258*/ 	.word	0xffffffff


	//   ....[54]....
        /*025c*/ 	.word	0xffffffff


	//   ....[55]....
        /*0260*/ 	.word	0xffffffff


	//   ....[56]....
        /*0264*/ 	.word	0xffffffff


	//   ....[57]....
        /*0268*/ 	.word	0xffffffff


	//   ....[58]....
        /*026c*/ 	.word	0xffffffff


	//   ....[59]....
        /*0270*/ 	.word	0xffffffff


	//   ....[60]....
        /*0274*/ 	.word	0xffffffff


	//   ....[61]....
        /*0278*/ 	.word	0xffffffff


	//   ....[62]....
        /*027c*/ 	.word	0xffffffff


	//   ....[63]....
        /*0280*/ 	.word	0xffffffff


	//   ....[64]....
        /*0284*/ 	.word	0xffffffff


	//   ....[65]....
        /*0288*/ 	.word	0xffffffff


	//   ....[66]....
        /*028c*/ 	.word	0xffffffff


	//   ....[67]....
        /*0290*/ 	.word	0xffffffff


	//   ....[68]....
        /*0294*/ 	.word	0xffffffff


	//   ....[69]....
        /*0298*/ 	.word	0xffffffff


	//   ....[70]....
        /*029c*/ 	.word	0xffffffff


	//   ....[71]....
        /*02a0*/ 	.word	0xffffffff


	//   ....[72]....
        /*02a4*/ 	.word	0xffffffff


	//   ....[73]....
        /*02a8*/ 	.word	0xffffffff


	//   ....[74]....
        /*02ac*/ 	.word	0xffffffff


	//   ....[75]....
        /*02b0*/ 	.word	0xffffffff


	//   ....[76]....
        /*02b4*/ 	.word	0xffffffff


	//   ....[77]....
        /*02b8*/ 	.word	0xffffffff


	//   ....[78]....
        /*02bc*/ 	.word	0xffffffff


	//   ....[79]....
        /*02c0*/ 	.word	0xffffffff


	//   ....[80]....
        /*02c4*/ 	.word	0xffffffff


	//   ....[81]....
        /*02c8*/ 	.word	0xffffffff


	//   ....[82]....
        /*02cc*/ 	.word	0xffffffff


	//   ....[83]....
        /*02d0*/ 	.word	0xffffffff


	//   ....[84]....
        /*02d4*/ 	.word	0xffffffff


	//   ....[85]....
        /*02d8*/ 	.word	0xffffffff


	//   ....[86]....
        /*02dc*/ 	.word	0xffffffff


	//   ....[87]....
        /*02e0*/ 	.word	0xffffffff


	//   ....[88]....
        /*02e4*/ 	.word	0xffffffff


	//   ....[89]....
        /*02e8*/ 	.word	0xffffffff


	//   ....[90]....
        /*02ec*/ 	.word	0xffffffff


	//   ....[91]....
        /*02f0*/ 	.word	0xffffffff


	//   ....[92]....
        /*02f4*/ 	.word	0xffffffff


	//   ....[93]....
        /*02f8*/ 	.word	0xffffffff


	//   ....[94]....
        /*02fc*/ 	.word	0xffffffff


	//   ....[95]....
        /*0300*/ 	.word	0xffffffff


	//   ....[96]....
        /*0304*/ 	.word	0xffffffff


	//   ....[97]....
        /*0308*/ 	.word	0xffffffff


	//   ....[98]....
        /*030c*/ 	.word	0xffffffff


	//   ....[99]....
        /*0310*/ 	.word	0xffffffff


	//   ....[100]....
        /*0314*/ 	.word	0xffffffff


	//   ....[101]....
        /*0318*/ 	.word	0xffffffff


	//   ....[102]....
        /*031c*/ 	.word	0xffffffff


	//   ....[103]....
        /*0320*/ 	.word	0xffffffff


	//   ....[104]....
        /*0324*/ 	.word	0xffffffff


	//   ....[105]....
        /*0328*/ 	.word	0xffffffff


	//   ....[106]....
        /*032c*/ 	.word	0xffffffff


	//   ....[107]....
        /*0330*/ 	.word	0xffffffff


	//   ....[108]....
        /*0334*/ 	.word	0xffffffff


	//   ....[109]....
        /*0338*/ 	.word	0xffffffff


	//   ....[110]....
        /*033c*/ 	.word	0xffffffff


	//   ....[111]....
        /*0340*/ 	.word	0xffffffff


	//   ....[112]....
        /*0344*/ 	.word	0xffffffff


	//   ....[113]....
        /*0348*/ 	.word	0xffffffff


	//   ....[114]....
        /*034c*/ 	.word	0xffffffff


	//   ....[115]....
        /*0350*/ 	.word	0xffffffff


	//   ....[116]....
        /*0354*/ 	.word	0xffffffff


	//   ....[117]....
        /*0358*/ 	.word	0xffffffff


	//   ....[118]....
        /*035c*/ 	.word	0xffffffff


	//   ....[119]....
        /*0360*/ 	.word	0xffffffff


	//   ....[120]....
        /*0364*/ 	.word	0xffffffff


	//   ....[121]....
        /*0368*/ 	.word	0xffffffff


	//   ....[122]....
        /*036c*/ 	.word	0xffffffff


	//   ....[123]....
        /*0370*/ 	.word	0xffffffff


	//   ....[124]....
        /*0374*/ 	.word	0xffffffff


	//   ....[125]....
        /*0378*/ 	.word	0xffffffff


	//   ....[126]....
        /*037c*/ 	.word	0xffffffff


	//   ....[127]....
        /*0380*/ 	.word	0xffffffff


	//   ....[128]....
        /*0384*/ 	.word	0xffffffff


	//   ....[129]....
        /*0388*/ 	.word	0xffffffff


	//   ....[130]....
        /*038c*/ 	.word	0xffffffff


	//   ....[131]....
        /*0390*/ 	.word	0xffffffff


	//   ....[132]....
        /*0394*/ 	.word	0xffffffff


	//   ....[133]....
        /*0398*/ 	.word	0xffffffff


	//   ....[134]....
        /*039c*/ 	.word	0xffffffff


	//   ....[135]....
        /*03a0*/ 	.word	0xffffffff


	//   ....[136]....
        /*03a4*/ 	.word	0xffffffff


	//   ....[137]....
        /*03a8*/ 	.word	0xffffffff


	//   ....[138]....
        /*03ac*/ 	.word	0xffffffff


	//   ....[139]....
        /*03b0*/ 	.word	0xffffffff


	//   ....[140]....
        /*03b4*/ 	.word	0xffffffff


	//   ....[141]....
        /*03b8*/ 	.word	0xffffffff


	//   ....[142]....
        /*03bc*/ 	.word	0xffffffff


	//   ....[143]....
        /*03c0*/ 	.word	0xffffffff


	//   ....[144]....
        /*03c4*/ 	.word	0xffffffff


	//   ....[145]....
        /*03c8*/ 	.word	0xffffffff


	//   ....[146]....
        /*03cc*/ 	.word	0xffffffff


	//   ....[147]....
        /*03d0*/ 	.word	0xffffffff


	//   ....[148]....
        /*03d4*/ 	.word	0xffffffff


	//   ....[149]....
        /*03d8*/ 	.word	0xffffffff


	//   ....[150]....
        /*03dc*/ 	.word	0xffffffff


	//   ....[151]....
        /*03e0*/ 	.word	0xffffffff


	//   ....[152]....
        /*03e4*/ 	.word	0xffffffff


	//   ....[153]....
        /*03e8*/ 	.word	0xffffffff


	//   ....[154]....
        /*03ec*/ 	.word	0xffffffff


	//   ....[155]....
        /*03f0*/ 	.word	0xffffffff


	//   ....[156]....
        /*03f4*/ 	.word	0xffffffff


	//   ....[157]....
        /*03f8*/ 	.word	0xffffffff


	//   ....[158]....
        /*03fc*/ 	.word	0xffffffff


	//   ....[159]....
        /*0400*/ 	.word	0xffffffff


	//   ....[160]....
        /*0404*/ 	.word	0xffffffff


	//   ....[161]....
        /*0408*/ 	.word	0xffffffff


	//   ....[162]....
        /*040c*/ 	.word	0xffffffff


	//   ....[163]....
        /*0410*/ 	.word	0xffffffff


	//   ....[164]....
        /*0414*/ 	.word	0xffffffff


	//   ....[165]....
        /*0418*/ 	.word	0xffffffff


	//   ....[166]....
        /*041c*/ 	.word	0xffffffff


	//   ....[167]....
        /*0420*/ 	.word	0xffffffff


	//   ....[168]....
        /*0424*/ 	.word	0xffffffff


	//   ....[169]....
        /*0428*/ 	.word	0xffffffff


	//   ....[170]....
        /*042c*/ 	.word	0xffffffff


	//   ....[171]....
        /*0430*/ 	.word	0xffffffff


	//   ....[172]....
        /*0434*/ 	.word	0xffffffff


	//   ....[173]....
        /*0438*/ 	.word	0xffffffff


	//   ....[174]....
        /*043c*/ 	.word	0xffffffff


	//   ....[175]....
        /*0440*/ 	.word	0xffffffff


	//   ....[176]....
        /*0444*/ 	.word	0xffffffff


	//   ....[177]....
        /*0448*/ 	.word	0xffffffff


	//   ....[178]....
        /*044c*/ 	.word	0xffffffff


	//   ....[179]....
        /*0450*/ 	.word	0xffffffff


	//   ....[180]....
        /*0454*/ 	.word	0xffffffff


	//   ....[181]....
        /*0458*/ 	.word	0xffffffff


	//   ....[182]....
        /*045c*/ 	.word	0xffffffff


	//   ....[183]....
        /*0460*/ 	.word	0xffffffff


	//   ....[184]....
        /*0464*/ 	.word	0xffffffff


	//   ....[185]....
        /*0468*/ 	.word	0xffffffff


	//   ....[186]....
        /*046c*/ 	.word	0xffffffff


	//   ....[187]....
        /*0470*/ 	.word	0xffffffff


	//   ....[188]....
        /*0474*/ 	.word	0xffffffff


	//   ....[189]....
        /*0478*/ 	.word	0xffffffff


	//   ....[190]....
        /*047c*/ 	.word	0xffffffff


	//   ....[191]....
        /*0480*/ 	.word	0xffffffff


	//   ....[192]....
        /*0484*/ 	.word	0xffffffff


	//   ....[193]....
        /*0488*/ 	.word	0xffffffff


	//   ....[194]....
        /*048c*/ 	.word	0xffffffff


	//   ....[195]....
        /*0490*/ 	.word	0xffffffff


	//   ....[196]....
        /*0494*/ 	.word	0xffffffff


	//   ....[197]....
        /*0498*/ 	.word	0xffffffff


	//   ....[198]....
        /*049c*/ 	.word	0xffffffff


	//   ....[199]....
        /*04a0*/ 	.word	0xffffffff


	//   ....[200]....
        /*04a4*/ 	.word	0xffffffff


	//   ....[201]....
        /*04a8*/ 	.word	0x0500000f


	//   ....[202]....
        /*04ac*/ 	.word	0x0500000f


	//   ....[203]....
        /*04b0*/ 	.word	0x0500000f


	//   ....[204]....
        /*04b4*/ 	.word	0x0500000f


	//   ....[205]....
        /*04b8*/ 	.word	0x0500000f


	//   ....[206]....
        /*04bc*/ 	.word	0x0500000f


	//   ....[207]....
        /*04c0*/ 	.word	0x0500000f


	//   ....[208]....
        /*04c4*/ 	.word	0x0500000f


	//   ....[209]....
        /*04c8*/ 	.word	0x0500000f


	//   ....[210]....
        /*04cc*/ 	.word	0x0500000f


	//   ....[211]....
        /*04d0*/ 	.word	0x0500000f


	//   ....[212]....
        /*04d4*/ 	.word	0x0500000f


	//   ....[213]....
        /*04d8*/ 	.word	0x0500000f


	//   ....[214]....
        /*04dc*/ 	.word	0x0500000f


	//   ....[215]....
        /*04e0*/ 	.word	0x0500000f


	//   ....[216]....
        /*04e4*/ 	.word	0x0500000f


	//   ....[217]....
        /*04e8*/ 	.word	0x0500000f


	//   ....[218]....
        /*04ec*/ 	.word	0x0500000f


	//   ....[219]....
        /*04f0*/ 	.word	0x0500000f


	//   ....[220]....
        /*04f4*/ 	.word	0x0500000f


	//   ....[221]....
        /*04f8*/ 	.word	0x0500000f


	//   ....[222]....
        /*04fc*/ 	.word	0x0500000f


	//   ....[223]....
        /*0500*/ 	.word	0x0500000f


	//   ....[224]....
        /*0504*/ 	.word	0x0500000f


	//   ....[225]....
        /*0508*/ 	.word	0x0500000f


	//   ....[226]....
        /*050c*/ 	.word	0x0500000f


	//   ....[227]....
        /*0510*/ 	.word	0x0500000f


	//   ....[228]....
        /*0514*/ 	.word	0x0500000f


	//   ....[229]....
        /*0518*/ 	.word	0x0500000f


	//   ....[230]....
        /*051c*/ 	.word	0x0500000f


	//   ....[231]....
        /*0520*/ 	.word	0x0500000f


	//   ....[232]....
        /*0524*/ 	.word	0x0500000f


	//   ....[233]....
        /*0528*/ 	.word	0x0500000f


	//   ....[234]....
        /*052c*/ 	.word	0x0500000f


	//   ....[235]....
        /*0530*/ 	.word	0x0500000f


	//   ....[236]....
        /*0534*/ 	.word	0x0500000f


	//   ....[237]....
        /*0538*/ 	.word	0x0500000f


	//   ....[238]....
        /*053c*/ 	.word	0x0500000f


	//   ....[239]....
        /*0540*/ 	.word	0x0500000f


	//   ....[240]....
        /*0544*/ 	.word	0x0500000f


	//   ....[241]....
        /*0548*/ 	.word	0x0500000f


	//   ....[242]....
        /*054c*/ 	.word	0x0500000f


	//   ....[243]....
        /*0550*/ 	.word	0x0500000f


	//   ....[244]....
        /*0554*/ 	.word	0x0500000f


	//   ....[245]....
        /*0558*/ 	.word	0x0500000f


	//   ....[246]....
        /*055c*/ 	.word	0x0500000f


	//   ....[247]....
        /*0560*/ 	.word	0x0500000f


	//   ....[248]....
        /*0564*/ 	.word	0x0500000f


	//   ....[249]....
        /*0568*/ 	.word	0x0500000f


	//   ....[250]....
        /*056c*/ 	.word	0x0500000f


	//   ....[251]....
        /*0570*/ 	.word	0x0500000f


	//   ....[252]....
        /*0574*/ 	.word	0x0500000f


	//   ....[253]....
        /*0578*/ 	.word	0x0500000f


	//   ....[254]....
        /*057c*/ 	.word	0x0500000f


	//   ....[255]....
        /*0580*/ 	.word	0x0500000f


	//   ....[0]....
        /*0584*/ 	.word	0x0500000f


	//   ....[1]....
        /*0588*/ 	.word	0x0500000f


	//   ....[2]....
        /*058c*/ 	.word	0x0500000f


	//   ....[3]....
        /*0590*/ 	.word	0x0500000f


	//   ....[4]....
        /*0594*/ 	.word	0x0500000f


	//   ....[5]....
        /*0598*/ 	.word	0x0500000f


	//   ....[6]....
        /*059c*/ 	.word	0x0500000f


	//   ....[7]....
        /*05a0*/ 	.word	0x0500000f


	//   ....[8]....
        /*05a4*/ 	.word	0x0500000f


	//   ....[9]....
        /*05a8*/ 	.word	0x0500000f


	//   ....[10]....
        /*05ac*/ 	.word	0x0500000f


	//   ....[11]....
        /*05b0*/ 	.word	0x0500000f


	//   ....[12]....
        /*05b4*/ 	.word	0x0500000f


	//   ....[13]....
        /*05b8*/ 	.word	0x0500000f


	//   ....[14]....
        /*05bc*/ 	.word	0x0500000f


	//   ....[15]....
        /*05c0*/ 	.word	0x0500000f


	//   ....[16]....
        /*05c4*/ 	.word	0x0500000f


	//   ....[17]....
        /*05c8*/ 	.word	0x0500000f


	//   ....[18]....
        /*05cc*/ 	.word	0x0500000f


	//   ....[19]....
        /*05d0*/ 	.word	0x0500000f


	//   ....[20]....
        /*05d4*/ 	.word	0x0500000f


	//   ....[21]....
        /*05d8*/ 	.word	0x0500000f


	//   ....[22]....
        /*05dc*/ 	.word	0x0500000f


	//   ....[23]....
        /*05e0*/ 	.word	0x0500000f


	//   ....[24]....
        /*05e4*/ 	.word	0x0500000f


	//   ....[25]....
        /*05e8*/ 	.word	0x0500000f


	//   ....[26]....
        /*05ec*/ 	.word	0x0500000f


	//   ....[27]....
        /*05f0*/ 	.word	0x0500000f


	//   ....[28]....
        /*05f4*/ 	.word	0x0500000f


	//   ....[29]....
        /*05f8*/ 	.word	0x0500000f


	//   ....[30]....
        /*05fc*/ 	.word	0x0500000f


	//   ....[31]....
        /*0600*/ 	.word	0x0500000f


	//   ....[32]....
        /*0604*/ 	.word	0x0500000f


	//   ....[33]....
        /*0608*/ 	.word	0x0500000f


	//   ....[34]....
        /*060c*/ 	.word	0x0500000f


	//   ....[35]....
        /*0610*/ 	.word	0x0500000f


	//   ....[36]....
        /*0614*/ 	.word	0x0500000f


	//   ....[37]....
        /*0618*/ 	.word	0x0500000f


	//   ....[38]....
        /*061c*/ 	.word	0x0500000f


	//   ....[39]....
        /*0620*/ 	.word	0x0500000f


	//   ....[40]....
        /*0624*/ 	.word	0x0500000f


	//   ....[41]....
        /*0628*/ 	.word	0x0500000f


	//   ....[42]....
        /*062c*/ 	.word	0x0500000f


	//   ....[43]....
        /*0630*/ 	.word	0x0500000f


	//   ....[44]....
        /*0634*/ 	.word	0x0500000f


	//   ....[45]....
        /*0638*/ 	.word	0x0500000f


	//   ....[46]....
        /*063c*/ 	.word	0x0500000f


	//   ....[47]....
        /*0640*/ 	.word	0x0500000f


	//   ....[48]....
        /*0644*/ 	.word	0x0500000f


	//   ....[49]....
        /*0648*/ 	.word	0x0500000f


	//   ....[50]....
        /*064c*/ 	.word	0x0500000f


	//   ....[51]....
        /*0650*/ 	.word	0x0500000f


	//   ....[52]....
        /*0654*/ 	.word	0x0500000f


	//   ....[53]....
        /*0658*/ 	.word	0x0500000f


	//   ....[54]....
        /*065c*/ 	.word	0x0500000f


	//   ....[55]....
        /*0660*/ 	.word	0x0500000f


	//   ....[56]....
        /*0664*/ 	.word	0x0500000f


	//   ....[57]....
        /*0668*/ 	.word	0x0500000f


	//   ....[58]....
        /*066c*/ 	.word	0x0500000f


	//   ....[59]....
        /*0670*/ 	.word	0x0500000f


	//   ....[60]....
        /*0674*/ 	.word	0x0500000f


	//   ....[61]....
        /*0678*/ 	.word	0x0500000f


	//   ....[62]....
        /*067c*/ 	.word	0x0500000f


	//   ....[63]....
        /*0680*/ 	.word	0x0500000f


	//   ....[64]....
        /*0684*/ 	.word	0x0500000f


	//   ....[65]....
        /*0688*/ 	.word	0x0500000f


	//   ....[66]....
        /*068c*/ 	.word	0x0500000f


	//   ....[67]....
        /*0690*/ 	.word	0x0500000f


	//   ....[68]....
        /*0694*/ 	.word	0x0500000f


	//   ....[69]....
        /*0698*/ 	.word	0x0500000f


	//   ....[70]....
        /*069c*/ 	.word	0x0500000f


	//   ....[71]....
        /*06a0*/ 	.word	0x0500000f


	//   ....[72]....
        /*06a4*/ 	.word	0x0500000f


	//   ....[73]....
        /*06a8*/ 	.word	0x0500000f


	//   ....[74]....
        /*06ac*/ 	.word	0x0500000f


	//   ....[75]....
        /*06b0*/ 	.word	0x0500000f


	//   ....[76]....
        /*06b4*/ 	.word	0x0500000f


	//   ....[77]....
        /*06b8*/ 	.word	0x0500000f


	//   ....[78]....
        /*06bc*/ 	.word	0x0500000f


	//   ....[79]....
        /*06c0*/ 	.word	0x0500000f


	//   ....[80]....
        /*06c4*/ 	.word	0x0500000f


	//   ....[81]....
        /*06c8*/ 	.word	0x0500000f


	//   ....[82]....
        /*06cc*/ 	.word	0x0500000f


	//   ....[83]....
        /*06d0*/ 	.word	0x0500000f


	//   ....[84]....
        /*06d4*/ 	.word	0x0500000f


	//   ....[85]....
        /*06d8*/ 	.word	0x0500000f


	//   ....[86]....
        /*06dc*/ 	.word	0x0500000f


	//   ....[87]....
        /*06e0*/ 	.word	0x0500000f


	//   ....[88]....
        /*06e4*/ 	.word	0x0500000f


	//   ....[89]....
        /*06e8*/ 	.word	0x0500000f


	//   ....[90]....
        /*06ec*/ 	.word	0x0500000f


	//   ....[91]....
        /*06f0*/ 	.word	0x0500000f


	//   ....[92]....
        /*06f4*/ 	.word	0x0500000f


	//   ....[93]....
        /*06f8*/ 	.word	0x0500000f


	//   ....[94]....
        /*06fc*/ 	.word	0x0500000f


	//   ....[95]....
        /*0700*/ 	.word	0x0500000f


	//   ....[96]....
        /*0704*/ 	.word	0x0500000f


	//   ....[97]....
        /*0708*/ 	.word	0x0500000f


	//   ....[98]....
        /*070c*/ 	.word	0x0500000f


	//----- nvinfo : EIATTR_COOP_GROUP_INSTR_OFFSETS
	.align		4
.L_907:
        /*0710*/ 	.byte	0x04, 0x28
        /*0712*/ 	.short	(.L_909 - .L_908)


	//   ....[0]....
.L_908:
        /*0714*/ 	.word	0x00000070


	//   ....[1]....
        /*0718*/ 	.word	0x00000140


	//   ....[2]....
        /*071c*/ 	.word	0x00000190


	//   ....[3]....
        /*0720*/ 	.word	0x000003c0


	//   ....[4]....
        /*0724*/ 	.word	0x00000520


	//   ....[5]....
        /*0728*/ 	.word	0x00000640


	//   ....[6]....
        /*072c*/ 	.word	0x000007a0


	//   ....[7]....
        /*0730*/ 	.word	0x00003320


	//   ....[8]....
        /*0734*/ 	.word	0x00003330


	//   ....[9]....
        /*0738*/ 	.word	0x000039e0


	//   ....[10]....
        /*073c*/ 	.word	0x000039f0


	//   ....[11]....
        /*0740*/ 	.word	0x000040a0


	//   ....[12]....
        /*0744*/ 	.word	0x000040b0


	//   ....[13]....
        /*0748*/ 	.word	0x00004760


	//   ....[14]....
        /*074c*/ 	.word	0x00004770


	//   ....[15]....
        /*0750*/ 	.word	0x00005790


	//   ....[16]....
        /*0754*/ 	.word	0x000057a0


	//   ....[17]....
        /*0758*/ 	.word	0x00005f20


	//   ....[18]....
        /*075c*/ 	.word	0x00005f30


	//   ....[19]....
        /*0760*/ 	.word	0x000066e0


	//   ....[20]....
        /*0764*/ 	.word	0x000066f0


	//   ....[21]....
        /*0768*/ 	.word	0x00006e90


	//   ....[22]....
        /*076c*/ 	.word	0x00006ea0


	//   ....[23]....
        /*0770*/ 	.word	0x00007860


	//   ....[24]....
        /*0774*/ 	.word	0x00007870


	//   ....[25]....
        /*0778*/ 	.word	0x00007980


	//   ....[26]....
        /*077c*/ 	.word	0x00007990


	//   ....[27]....
        /*0780*/ 	.word	0x00007ab0


	//   ....[28]....
        /*0784*/ 	.word	0x00007ac0


	//   ....[29]....
        /*0788*/ 	.word	0x00007be0


	//   ....[30]....
        /*078c*/ 	.word	0x00007bf0


	//   ....[31]....
        /*0790*/ 	.word	0x00007f70


	//   ....[32]....
        /*0794*/ 	.word	0x00007f90


	//   ....[33]....
        /*0798*/ 	.word	0x00008070


	//   ....[34]....
        /*079c*/ 	.word	0x00008090


	//   ....[35]....
        /*07a0*/ 	.word	0x00008170


	//   ....[36]....
        /*07a4*/ 	.word	0x00008190


	//   ....[37]....
        /*07a8*/ 	.word	0x00008270


	//   ....[38]....
        /*07ac*/ 	.word	0x00008290


	//   ....[39]....
        /*07b0*/ 	.word	0x00008a00


	//   ....[40]....
        /*07b4*/ 	.word	0x00008f90


	//   ....[41]....
        /*07b8*/ 	.word	0x00008fa0


	//   ....[42]....
        /*07bc*/ 	.word	0x00008fb0


	//   ....[43]....
        /*07c0*/ 	.word	0x00008fc0


	//   ....[44]....
        /*07c4*/ 	.word	0x0000a9f0


	//   ....[45]....
        /*07c8*/ 	.word	0x0000aa00


	//   ....[46]....
        /*07cc*/ 	.word	0x0000aa10


	//   ....[47]....
        /*07d0*/ 	.word	0x0000aa20


	//   ....[48]....
        /*07d4*/ 	.word	0x0000d620


	//   ....[49]....
        /*07d8*/ 	.word	0x0000d720


	//   ....[50]....
        /*07dc*/ 	.word	0x0000dd00


	//   ....[51]....
        /*07e0*/ 	.word	0x0000dd70


	//   ....[52]....
        /*07e4*/ 	.word	0x0000f940


	//   ....[53]....
        /*07e8*/ 	.word	0x0000f950


	//   ....[54]....
        /*07ec*/ 	.word	0x0000f980


	//   ....[55]....
        /*07f0*/ 	.word	0x0000f990


	//   ....[56]....
        /*07f4*/ 	.word	0x00010ee0


	//   ....[57]....
        /*07f8*/ 	.word	0x00010f20


	//   ....[58]....
        /*07fc*/ 	.word	0x00010fc0


	//   ....[59]....
        /*0800*/ 	.word	0x000112d0


	//   ....[60]....
        /*0804*/ 	.word	0x00012390


	//   ....[61]....
        /*0808*/ 	.word	0x000123b0


	//   ....[62]....
        /*080c*/ 	.word	0x000123c0


	//   ....[63]....
        /*0810*/ 	.word	0x000123d0


	//   ....[64]....
        /*0814*/ 	.word	0x00012a80


	//   ....[65]....
        /*0818*/ 	.word	0x00012a90


	//   ....[66]....
        /*081c*/ 	.word	0x00012b90


	//   ....[67]....
        /*0820*/ 	.word	0x00012ba0


	//   ....[68]....
        /*0824*/ 	.word	0x00012cb0


	//   ....[69]....
        /*0828*/ 	.word	0x00012cc0


	//   ....[70]....
        /*082c*/ 	.word	0x00012dd0


	//   ....[71]....
        /*0830*/ 	.word	0x00012de0


	//   ....[72]....
        /*0834*/ 	.word	0x000132a0


	//   ....[73]....
        /*0838*/ 	.word	0x000132b0


	//   ....[74]....
        /*083c*/ 	.word	0x00013730


	//   ....[75]....
        /*0840*/ 	.word	0x00013740


	//   ....[76]....
        /*0844*/ 	.word	0x00014370


	//   ....[77]....
        /*0848*/ 	.word	0x00014380


	//   ....[78]....
        /*084c*/ 	.word	0x00014490


	//   ....[79]....
        /*0850*/ 	.word	0x000144a0


	//   ....[80]....
        /*0854*/ 	.word	0x000145b0


	//   ....[81]....
        /*0858*/ 	.word	0x000145c0


	//   ....[82]....
        /*085c*/ 	.word	0x000146d0


	//   ....[83]....
        /*0860*/ 	.word	0x000146e0


	//   ....[84]....
        /*0864*/ 	.word	0x00014850


	//   ....[85]....
        /*0868*/ 	.word	0x00014a40


	//   ....[86]....
        /*086c*/ 	.word	0x00014a70


	//   ....[87]....
        /*0870*/ 	.word	0x00014aa0


	//   ....[88]....
        /*0874*/ 	.word	0x00014ad0


	//   ....[89]....
        /*0878*/ 	.word	0x00014b00


	//   ....[90]....
        /*087c*/ 	.word	0x00014b30


	//   ....[91]....
        /*0880*/ 	.word	0x00014cc0


	//   ....[92]....
        /*0884*/ 	.word	0x00014cf0


	//   ....[93]....
        /*0888*/ 	.word	0x00014d20


	//   ....[94]....
        /*088c*/ 	.word	0x00014d50


	//   ....[95]....
        /*0890*/ 	.word	0x00014d80


	//   ....[96]....
        /*0894*/ 	.word	0x00014db0


	//   ....[97]....
        /*0898*/ 	.word	0x00014e40


	//   ....[98]....
        /*089c*/ 	.word	0x00014e70


	//   ....[99]....
        /*08a0*/ 	.word	0x00014e80


	//   ....[100]....
        /*08a4*/ 	.word	0x00014f10


	//   ....[101]....
        /*08a8*/ 	.word	0x00015e50


	//   ....[102]....
        /*08ac*/ 	.word	0x00017c00


	//   ....[103]....
        /*08b0*/ 	.word	0x00017c20


	//   ....[104]....
        /*08b4*/ 	.word	0x00017cc0


	//   ....[105]....
        /*08b8*/ 	.word	0x00017ce0


	//   ....[106]....
        /*08bc*/ 	.word	0x00017d70


	//   ....[107]....
        /*08c0*/ 	.word	0x00017d90


	//   ....[108]....
        /*08c4*/ 	.word	0x00017e20


	//   ....[109]....
        /*08c8*/ 	.word	0x00017e40


	//   ....[110]....
        /*08cc*/ 	.word	0x00017ed0


	//   ....[111]....
        /*08d0*/ 	.word	0x00017ef0


	//   ....[112]....
        /*08d4*/ 	.word	0x00017f80


	//   ....[113]....
        /*08d8*/ 	.word	0x00017fa0


	//   ....[114]....
        /*08dc*/ 	.word	0x00018030


	//   ....[115]....
        /*08e0*/ 	.word	0x00018050


	//   ....[116]....
        /*08e4*/ 	.word	0x00018060


	//   ....[117]....
        /*08e8*/ 	.word	0x000180e0


	//   ....[118]....
        /*08ec*/ 	.word	0x00018800


	//   ....[119]....
        /*08f0*/ 	.word	0x00018830


	//   ....[120]....
        /*08f4*/ 	.word	0x00018890


	//   ....[121]....
        /*08f8*/ 	.word	0x000188d0


	//   ....[122]....
        /*08fc*/ 	.word	0x00018910


	//   ....[123]....
        /*0900*/ 	.word	0x00018970


	//   ....[124]....
        /*0904*/ 	.word	0x000189b0


	//   ....[125]....
        /*0908*/ 	.word	0x00018a10


	//   ....[126]....
        /*090c*/ 	.word	0x00018a50


	//   ....[127]....
        /*0910*/ 	.word	0x00018ab0


	//   ....[128]....
        /*0914*/ 	.word	0x00018af0


	//   ....[129]....
        /*0918*/ 	.word	0x00018b50


	//   ....[130]....
        /*091c*/ 	.word	0x00018b90


	//   ....[131]....
        /*0920*/ 	.word	0x00018bf0


	//   ....[132]....
        /*0924*/ 	.word	0x00018c10


	//   ....[133]....
        /*0928*/ 	.word	0x00018c40


	//   ....[134]....
        /*092c*/ 	.word	0x000193a0


	//   ....[135]....
        /*0930*/ 	.word	0x000193d0


	//   ....[136]....
        /*0934*/ 	.word	0x00019430


	//   ....[137]....
        /*0938*/ 	.word	0x00019440


	//   ....[138]....
        /*093c*/ 	.word	0x00019490


	//   ....[139]....
        /*0940*/ 	.word	0x000194a0


	//   ....[140]....
        /*0944*/ 	.word	0x000194f0


	//   ....[141]....
        /*0948*/ 	.word	0x00019500


	//   ....[142]....
        /*094c*/ 	.word	0x00019550


	//   ....[143]....
        /*0950*/ 	.word	0x00019560


	//   ....[144]....
        /*0954*/ 	.word	0x000195b0


	//   ....[145]....
        /*0958*/ 	.word	0x000195c0


	//   ....[146]....
        /*095c*/ 	.word	0x00019610


	//   ....[147]....
        /*0960*/ 	.word	0x00019620


	//   ....[148]....
        /*0964*/ 	.word	0x00019630


	//   ....[149]....
        /*0968*/ 	.word	0x00019680


	//   ....[150]....
        /*096c*/ 	.word	0x000198e0


	//   ....[151]....
        /*0970*/ 	.word	0x00019900


	//   ....[152]....
        /*0974*/ 	.word	0x00019910


	//   ....[153]....
        /*0978*/ 	.word	0x00019980


	//   ....[154]....
        /*097c*/ 	.word	0x00019990


	//   ....[155]....
        /*0980*/ 	.word	0x00019a00


	//   ....[156]....
        /*0984*/ 	.word	0x00019a10


	//   ....[157]....
        /*0988*/ 	.word	0x00019a80


	//   ....[158]....
        /*098c*/ 	.word	0x00019a90


	//   ....[159]....
        /*0990*/ 	.word	0x00019b00


	//   ....[160]....
        /*0994*/ 	.word	0x00019b10


	//   ....[161]....
        /*0998*/ 	.word	0x00019b80


	//   ....[162]....
        /*099c*/ 	.word	0x00019b90


	//   ....[163]....
        /*09a0*/ 	.word	0x00019c00


	//   ....[164]....
        /*09a4*/ 	.word	0x00019c10


	//   ....[165]....
        /*09a8*/ 	.word	0x00019c20


	//   ....[166]....
        /*09ac*/ 	.word	0x0001a1b0


	//   ....[167]....
        /*09b0*/ 	.word	0x0001a1f0


	//   ....[168]....
        /*09b4*/ 	.word	0x0001a230


	//   ....[169]....
        /*09b8*/ 	.word	0x0001a250


	//   ....[170]....
        /*09bc*/ 	.word	0x0001a260


	//   ....[171]....
        /*09c0*/ 	.word	0x0001a280


	//   ....[172]....
        /*09c4*/ 	.word	0x0001a2f0


	//   ....[173]....
        /*09c8*/ 	.word	0x0001a310


	//   ....[174]....
        /*09cc*/ 	.word	0x0001a370


	//   ....[175]....
        /*09d0*/ 	.word	0x0001a390


	//   ....[176]....
        /*09d4*/ 	.word	0x0001a3f0


	//   ....[177]....
        /*09d8*/ 	.word	0x0001a410


	//   ....[178]....
        /*09dc*/ 	.word	0x0001a470


	//   ....[179]....
        /*09e0*/ 	.word	0x0001a490


	//   ....[180]....
        /*09e4*/ 	.word	0x0001a4e0


	//   ....[181]....
        /*09e8*/ 	.word	0x0001a500


	//   ....[182]....
        /*09ec*/ 	.word	0x0001a940


	//   ....[183]....
        /*09f0*/ 	.word	0x0001a970


	//   ....[184]....
        /*09f4*/ 	.word	0x0001a9d0


	//   ....[185]....
        /*09f8*/ 	.word	0x0001aa00


	//   ....[186]....
        /*09fc*/ 	.word	0x0001aa30


	//   ....[187]....
        /*0a00*/ 	.word	0x0001aa60


	//   ....[188]....
        /*0a04*/ 	.word	0x0001aa90


	//   ....[189]....
        /*0a08*/ 	.word	0x0001aac0


	//   ....[190]....
        /*0a0c*/ 	.word	0x0001ac60


	//   ....[191]....
        /*0a10*/ 	.word	0x0001ac90


	//   ....[192]....
        /*0a14*/ 	.word	0x0001acc0


	//   ....[193]....
        /*0a18*/ 	.word	0x0001acf0


	//   ....[194]....
        /*0a1c*/ 	.word	0x0001ad20


	//   ....[195]....
        /*0a20*/ 	.word	0x0001ad50


	//   ....[196]....
        /*0a24*/ 	.word	0x0001ae10


	//   ....[197]....
        /*0a28*/ 	.word	0x0001ae30


	//   ....[198]....
        /*0a2c*/ 	.word	0x0001ae40


	//   ....[199]....
        /*0a30*/ 	.word	0x0001aea0


	//   ....[200]....
        /*0a34*/ 	.word	0x0001b4c0


	//   ....[201]....
        /*0a38*/ 	.word	0x0001b7e0


	//   ....[202]....
        /*0a3c*/ 	.word	0x0001b870


	//   ....[203]....
        /*0a40*/ 	.word	0x0001b910


	//   ....[204]....
        /*0a44*/ 	.word	0x0001b9a0


	//   ....[205]....
        /*0a48*/ 	.word	0x0001ba40


	//   ....[206]....
        /*0a4c*/ 	.word	0x0001bad0


	//   ....[207]....
        /*0a50*/ 	.word	0x0001bb70


	//   ....[208]....
        /*0a54*/ 	.word	0x0001bc00


	//   ....[209]....
        /*0a58*/ 	.word	0x0001bcf0


	//   ....[210]....
        /*0a5c*/ 	.word	0x0001bd80


	//   ....[211]....
        /*0a60*/ 	.word	0x0001be20


	//   ....[212]....
        /*0a64*/ 	.word	0x0001beb0


	//   ....[213]....
        /*0a68*/ 	.word	0x0001bf50


	//   ....[214]....
        /*0a6c*/ 	.word	0x0001bfe0


	//   ....[215]....
        /*0a70*/ 	.word	0x0001c080


	//   ....[216]....
        /*0a74*/ 	.word	0x0001c110


	//   ....[217]....
        /*0a78*/ 	.word	0x0001c200


	//   ....[218]....
        /*0a7c*/ 	.word	0x0001c290


	//   ....[219]....
        /*0a80*/ 	.word	0x0001c320


	//   ....[220]....
        /*0a84*/ 	.word	0x0001c3b0


	//   ....[221]....
        /*0a88*/ 	.word	0x0001c440


	//   ....[222]....
        /*0a8c*/ 	.word	0x0001c4d0


	//   ....[223]....
        /*0a90*/ 	.word	0x0001c560


	//   ....[224]....
        /*0a94*/ 	.word	0x0001c5f0


	//   ....[225]....
        /*0a98*/ 	.word	0x0001c720


	//   ....[226]....
        /*0a9c*/ 	.word	0x0001c7d0


	//   ....[227]....
        /*0aa0*/ 	.word	0x0001c860


	//   ....[228]....
        /*0aa4*/ 	.word	0x0001c8b0


	//   ....[229]....
        /*0aa8*/ 	.word	0x0001c900


	//   ....[230]....
        /*0aac*/ 	.word	0x0001c9e0


	//   ....[231]....
        /*0ab0*/ 	.word	0x0001ca70


	//   ....[232]....
        /*0ab4*/ 	.word	0x0001cac0


	//   ....[233]....
        /*0ab8*/ 	.word	0x0001cb10


	//   ....[234]....
        /*0abc*/ 	.word	0x0001cd20


	//   ....[235]....
        /*0ac0*/ 	.word	0x0001cd70


	//   ....[236]....
        /*0ac4*/ 	.word	0x0001ce00


	//   ....[237]....
        /*0ac8*/ 	.word	0x0001ce90


	//   ....[238]....
        /*0acc*/ 	.word	0x0001cf20


	//   ....[239]....
        /*0ad0*/ 	.word	0x0001cfb0


	//   ....[240]....
        /*0ad4*/ 	.word	0x0001d040


	//   ....[241]....
        /*0ad8*/ 	.word	0x0001d0d0


	//   ....[242]....
        /*0adc*/ 	.word	0x0001d150


	//   ....[243]....
        /*0ae0*/ 	.word	0x0001d1a0


	//   ....[244]....
        /*0ae4*/ 	.word	0x0001d230


	//   ....[245]....
        /*0ae8*/ 	.word	0x0001d2c0


	//   ....[246]....
        /*0aec*/ 	.word	0x0001d340


	//   ....[247]....
        /*0af0*/ 	.word	0x0001d390


	//   ....[248]....
        /*0af4*/ 	.word	0x0001d420


	//   ....[249]....
        /*0af8*/ 	.word	0x0001d4b0


	//   ....[250]....
        /*0afc*/ 	.word	0x0001d540


	//   ....[251]....
        /*0b00*/ 	.word	0x0001d5d0


	//   ....[252]....
        /*0b04*/ 	.word	0x0001d660


	//   ....[253]....
        /*0b08*/ 	.word	0x0001d6f0


	//   ....[254]....
        /*0b0c*/ 	.word	0x0001d7b0


	//   ....[255]....
        /*0b10*/ 	.word	0x0001da90


	//   ....[0]....
        /*0b14*/ 	.word	0x0001db80


	//   ....[1]....
        /*0b18*/ 	.word	0x0001dc20


	//   ....[2]....
        /*0b1c*/ 	.word	0x0001dc80


	//   ....[3]....
        /*0b20*/ 	.word	0x0001dd80


	//   ....[4]....
        /*0b24*/ 	.word	0x0001ddf0


	//   ....[5]....
        /*0b28*/ 	.word	0x0001def0


	//   ....[6]....
        /*0b2c*/ 	.word	0x0001df60


	//   ....[7]....
        /*0b30*/ 	.word	0x0001e060


	//   ....[8]....
        /*0b34*/ 	.word	0x0001e0d0


	//   ....[9]....
        /*0b38*/ 	.word	0x0001e1d0


	//   ....[10]....
        /*0b3c*/ 	.word	0x0001e240


	//   ....[11]....
        /*0b40*/ 	.word	0x0001e340


	//   ....[12]....
        /*0b44*/ 	.word	0x0001e3b0


	//   ....[13]....
        /*0b48*/ 	.word	0x0001e4b0


	//   ....[14]....
        /*0b4c*/ 	.word	0x0001e520


	//   ....[15]....
        /*0b50*/ 	.word	0x0001e5c0


	//   ....[16]....
        /*0b54*/ 	.word	0x0001e6c0


	//   ....[17]....
        /*0b58*/ 	.word	0x0001e730


	//   ....[18]....
        /*0b5c*/ 	.word	0x0001e7b0


	//   ....[19]....
        /*0b60*/ 	.word	0x0001e860


	//   ....[20]....
        /*0b64*/ 	.word	0x0001e8e0


	//   ....[21]....
        /*0b68*/ 	.word	0x0001e9b0


	//   ....[22]....
        /*0b6c*/ 	.word	0x0001ea30


	//   ....[23]....
        /*0b70*/ 	.word	0x0001eb00


	//   ....[24]....
        /*0b74*/ 	.word	0x0001eb80


	//   ....[25]....
        /*0b78*/ 	.word	0x0001ec50


	//   ....[26]....
        /*0b7c*/ 	.word	0x0001ecd0


	//   ....[27]....
        /*0b80*/ 	.word	0x0001eda0


	//   ....[28]....
        /*0b84*/ 	.word	0x0001ee20


	//   ....[29]....
        /*0b88*/ 	.word	0x0001eee0


	//   ....[30]....
        /*0b8c*/ 	.word	0x0001ef70


	//   ....[31]....
        /*0b90*/ 	.word	0x0001f020


	//   ....[32]....
        /*0b94*/ 	.word	0x0001f150


	//   ....[33]....
        /*0b98*/ 	.word	0x0001f1f0


	//   ....[34]....
        /*0b9c*/ 	.word	0x0001f260


	//   ....[35]....
        /*0ba0*/ 	.word	0x0001f320


	//   ....[36]....
        /*0ba4*/ 	.word	0x0001f380


	//   ....[37]....
        /*0ba8*/ 	.word	0x0001f440


	//   ....[38]....
        /*0bac*/ 	.word	0x0001f4a0


	//   ....[39]....
        /*0bb0*/ 	.word	0x0001f560


	//   ....[40]....
        /*0bb4*/ 	.word	0x0001f5c0


	//   ....[41]....
        /*0bb8*/ 	.word	0x0001f680


	//   ....[42]....
        /*0bbc*/ 	.word	0x0001f6e0


	//   ....[43]....
        /*0bc0*/ 	.word	0x0001f7a0


	//   ....[44]....
        /*0bc4*/ 	.word	0x0001f800


	//   ....[45]....
        /*0bc8*/ 	.word	0x0001f8c0


	//   ....[46]....
        /*0bcc*/ 	.word	0x0001f920


	//   ....[47]....
        /*0bd0*/ 	.word	0x0001f9e0


	//   ....[48]....
        /*0bd4*/ 	.word	0x0001fad0


	//   ....[49]....
        /*0bd8*/ 	.word	0x0001fb70


	//   ....[50]....
        /*0bdc*/ 	.word	0x0001fbd0


	//   ....[51]....
        /*0be0*/ 	.word	0x0001fcb0


	//   ....[52]....
        /*0be4*/ 	.word	0x0001fd10


	//   ....[53]....
        /*0be8*/ 	.word	0x0001fdf0


	//   ....[54]....
        /*0bec*/ 	.word	0x0001fe50


	//   ....[55]....
        /*0bf0*/ 	.word	0x0001ff30


	//   ....[56]....
        /*0bf4*/ 	.word	0x0001ff90


	//   ....[57]....
        /*0bf8*/ 	.word	0x00020070


	//   ....[58]....
        /*0bfc*/ 	.word	0x000200d0


	//   ....[59]....
        /*0c00*/ 	.word	0x000201b0


	//   ....[60]....
        /*0c04*/ 	.word	0x00020210


	//   ....[61]....
        /*0c08*/ 	.word	0x000202f0


	//   ....[62]....
        /*0c0c*/ 	.word	0x00020350


	//   ....[63]....
        /*0c10*/ 	.word	0x00020420


	//   ....[64]....
        /*0c14*/ 	.word	0x00020540


	//   ....[65]....
        /*0c18*/ 	.word	0x000205f0


	//   ....[66]....
        /*0c1c*/ 	.word	0x000206a0


	//   ....[67]....
        /*0c20*/ 	.word	0x00020770


	//   ....[68]....
        /*0c24*/ 	.word	0x000207d0


	//   ....[69]....
        /*0c28*/ 	.word	0x000208b0


	//   ....[70]....
        /*0c2c*/ 	.word	0x00020910


	//   ....[71]....
        /*0c30*/ 	.word	0x000209e0


	//   ....[72]....
        /*0c34*/ 	.word	0x00020a40


	//   ....[73]....
        /*0c38*/ 	.word	0x00020b10


	//   ....[74]....
        /*0c3c*/ 	.word	0x00020b70


	//   ....[75]....
        /*0c40*/ 	.word	0x00020c50


	//   ....[76]....
        /*0c44*/ 	.word	0x00020cb0


	//   ....[77]....
        /*0c48*/ 	.word	0x00020d80


	//   ....[78]....
        /*0c4c*/ 	.word	0x00020de0


	//   ....[79]....
        /*0c50*/ 	.word	0x00020ea0


	//   ....[80]....
        /*0c54*/ 	.word	0x00020f30


	//   ....[81]....
        /*0c58*/ 	.word	0x00020fd0


	//   ....[82]....
        /*0c5c*/ 	.word	0x00021150


	//   ....[83]....
        /*0c60*/ 	.word	0x000211c0


	//   ....[84]....
        /*0c64*/ 	.word	0x00021230


	//   ....[85]....
        /*0c68*/ 	.word	0x000212a0


	//   ....[86]....
        /*0c6c*/ 	.word	0x00021310


	//   ....[87]....
        /*0c70*/ 	.word	0x00021390


	//   ....[88]....
        /*0c74*/ 	.word	0x00021410


	//   ....[89]....
        /*0c78*/ 	.word	0x000214a0


	//   ....[90]....
        /*0c7c*/ 	.word	0x00021510


	//   ....[91]....
        /*0c80*/ 	.word	0x00021580


	//   ....[92]....
        /*0c84*/ 	.word	0x000215f0


	//   ....[93]....
        /*0c88*/ 	.word	0x00021670


	//   ....[94]....
        /*0c8c*/ 	.word	0x000216e0


	//   ....[95]....
        /*0c90*/ 	.word	0x00021780


	//   ....[96]....
        /*0c94*/ 	.word	0x000217d0


	//   ....[97]....
        /*0c98*/ 	.word	0x00021860


	//   ....[98]....
        /*0c9c*/ 	.word	0x00021990


	//----- nvinfo : EIATTR_REG_RECONFIG
	.align		4
.L_909:
        /*0ca0*/ 	.byte	0x01, 0x54
	.zero		2


	//----- nvinfo : EIATTR_SYSCALL_OFFSETS
	.align		4
        /*0ca4*/ 	.byte	0x04, 0x46
        /*0ca6*/ 	.short	(.L_911 - .L_910)


	//   ....[0]....
.L_910:
        /*0ca8*/ 	.word	0x00001c20


	//   ....[1]....
        /*0cac*/ 	.word	0x00001d70


	//   ....[2]....
        /*0cb0*/ 	.word	0x00008ba0


	//   ....[3]....
        /*0cb4*/ 	.word	0x00008f00


	//   ....[4]....
        /*0cb8*/ 	.word	0x00017300


	//   ....[5]....
        /*0cbc*/ 	.word	0x00017450


	//   ....[6]....
        /*0cc0*/ 	.word	0x00017540


	//   ....[7]....
        /*0cc4*/ 	.word	0x000184b0


	//----- nvinfo : EIATTR_MBARRIER_INSTR_OFFSETS
	.align		4
.L_911:
        /*0cc8*/ 	.byte	0x04, 0x39
        /*0cca*/ 	.short	(.L_913 - .L_912)


	//   ....[0]....
.L_912:
        /*0ccc*/ 	.word	0x00000270
        /*0cd0*/ 	.word	0x000000ff
        /*0cd4*/ 	.word	0x00028800
        /*0cd8*/ 	.short	0x0100
        /*0cda*/ 	.byte	0x08
	.zero		1


	//   ....[1]....
        /*0cdc*/ 	.word	0x00000280
        /*0ce0*/ 	.word	0x000000ff
        /*0ce4*/ 	.word	0x00028820
        /*0ce8*/ 	.short	0x0100
        /*0cea*/ 	.byte	0x08
	.zero		1


	//   ....[2]....
        /*0cec*/ 	.word	0x00000370
        /*0cf0*/ 	.word	0x000000ff
        /*0cf4*/ 	.word	0x00028830
        /*0cf8*/ 	.short	0x0100
        /*0cfa*/ 	.byte	0x08
	.zero		1


	//   ....[3]....
        /*0cfc*/ 	.word	0x00000380
        /*0d00*/ 	.word	0x000000ff
        /*0d04*/ 	.word	0x00028840
        /*0d08*/ 	.short	0x0100
        /*0d0a*/ 	.byte	0x08
	.zero		1


	//   ....[4]....
        /*0d0c*/ 	.word	0x00000390
        /*0d10*/ 	.word	0x000000ff
        /*0d14*/ 	.word	0x00028838
        /*0d18*/ 	.short	0x0100
        /*0d1a*/ 	.byte	0x08
	.zero		1


	//   ....[5]....
        /*0d1c*/ 	.word	0x000003a0
        /*0d20*/ 	.word	0x000000ff
        /*0d24*/ 	.word	0x00028848
        /*0d28*/ 	.short	0x0100
        /*0d2a*/ 	.byte	0x08
	.zero		1


	//   ....[6]....
        /*0d2c*/ 	.word	0x000004d0
        /*0d30*/ 	.word	0x000000ff
        /*0d34*/ 	.word	0x00028850
        /*0d38*/ 	.short	0x0100
        /*0d3a*/ 	.byte	0x08
	.zero		1


	//   ....[7]....
        /*0d3c*/ 	.word	0x000004e0
        /*0d40*/ 	.word	0x000000ff
        /*0d44*/ 	.word	0x00028860
        /*0d48*/ 	.short	0x0100
        /*0d4a*/ 	.byte	0x08
	.zero		1


	//   ....[8]....
        /*0d4c*/ 	.word	0x000004f0
        /*0d50*/ 	.word	0x000000ff
        /*0d54*/ 	.word	0x00028858
        /*0d58*/ 	.short	0x0100
        /*0d5a*/ 	.byte	0x08
	.zero		1


	//   ....[9]....
        /*0d5c*/ 	.word	0x00000500
        /*0d60*/ 	.word	0x000000ff
        /*0d64*/ 	.word	0x00028868
        /*0d68*/ 	.short	0x0100
        /*0d6a*/ 	.byte	0x08
	.zero		1


	//   ....[10]....
        /*0d6c*/ 	.word	0x000005f0
        /*0d70*/ 	.word	0x000000ff
        /*0d74*/ 	.word	0x00028870
        /*0d78*/ 	.short	0x0100
        /*0d7a*/ 	.byte	0x06
	.zero		1


	//   ....[11]....
        /*0d7c*/ 	.word	0x00000600
        /*0d80*/ 	.word	0x000000ff
        /*0d84*/ 	.word	0x00028880
        /*0d88*/ 	.short	0x0100
        /*0d8a*/ 	.byte	0x06
	.zero		1


	//   ....[12]....
        /*0d8c*/ 	.word	0x00000610
        /*0d90*/ 	.word	0x000000ff
        /*0d94*/ 	.word	0x00028878
        /*0d98*/ 	.short	0x0100
        /*0d9a*/ 	.byte	0x06
	.zero		1


	//   ....[13]....
        /*0d9c*/ 	.word	0x00000620
        /*0da0*/ 	.word	0x000000ff
        /*0da4*/ 	.word	0x00028888
        /*0da8*/ 	.short	0x0100
        /*0daa*/ 	.byte	0x06
	.zero		1


	//   ....[14]....
        /*0dac*/ 	.word	0x00000750
        /*0db0*/ 	.word	0x000000ff
        /*0db4*/ 	.word	0x00028890
        /*0db8*/ 	.short	0x0100
        /*0dba*/ 	.byte	0x08
	.zero		1


	//   ....[15]....
        /*0dbc*/ 	.word	0x00000760
        /*0dc0*/ 	.word	0x000000ff
        /*0dc4*/ 	.word	0x000288a0
        /*0dc8*/ 	.short	0x0100
        /*0dca*/ 	.byte	0x08
	.zero		1


	//   ....[16]....
        /*0dcc*/ 	.word	0x00000770
        /*0dd0*/ 	.word	0x000000ff
        /*0dd4*/ 	.word	0x00028898
        /*0dd8*/ 	.short	0x0100
        /*0dda*/ 	.byte	0x08
	.zero		1


	//   ....[17]....
        /*0ddc*/ 	.word	0x00000780
        /*0de0*/ 	.word	0x000000ff
        /*0de4*/ 	.word	0x000288a8
        /*0de8*/ 	.short	0x0100
        /*0dea*/ 	.byte	0x08
	.zero		1


	//   ....[18]....
        /*0dec*/ 	.word	0x000008b0
        /*0df0*/ 	.word	0x000000ff
        /*0df4*/ 	.word	0x000288b0
        /*0df8*/ 	.short	0x0100
        /*0dfa*/ 	.byte	0x08
	.zero		1


	//   ....[19]....
        /*0dfc*/ 	.word	0x000008c0
        /*0e00*/ 	.word	0x000000ff
        /*0e04*/ 	.word	0x000288c0
        /*0e08*/ 	.short	0x0100
        /*0e0a*/ 	.byte	0x08
	.zero		1


	//   ....[20]....
        /*0e0c*/ 	.word	0x000008d0
        /*0e10*/ 	.word	0x000000ff
        /*0e14*/ 	.word	0x000288b8
        /*0e18*/ 	.short	0x0100
        /*0e1a*/ 	.byte	0x08
	.zero		1


	//   ....[21]....
        /*0e1c*/ 	.word	0x000008e0
        /*0e20*/ 	.word	0x000000ff
        /*0e24*/ 	.word	0x000288c8
        /*0e28*/ 	.short	0x0100
        /*0e2a*/ 	.byte	0x08
	.zero		1


	//   ....[22]....
        /*0e2c*/ 	.word	0x000032d0
        /*0e30*/ 	.word	0x0000005a
        /*0e34*/ 	.word	0x00028890
        /*0e38*/ 	.short	0x010a
        /*0e3a*/ 	.byte	0x3f
	.zero		1


	//   ....[23]....
        /*0e3c*/ 	.word	0x00005730
        /*0e40*/ 	.word	0x0000005a
        /*0e44*/ 	.word	0x00028890
        /*0e48*/ 	.short	0x010a
        /*0e4a*/ 	.byte	0x3f
	.zero		1


	//   ....[24]....
        /*0e4c*/ 	.word	0x000076c0
        /*0e50*/ 	.word	0x0000005a
        /*0e54*/ 	.word	0x00028890
        /*0e58*/ 	.short	0x010a
        /*0e5a*/ 	.byte	0x3f
	.zero		1


	//   ....[25]....
        /*0e5c*/ 	.word	0x00007dc0
        /*0e60*/ 	.word	0x0000000b
        /*0e64*/ 	.word	0x00000000
        /*0e68*/ 	.short	0x0101
        /*0e6a*/ 	.byte	0x3f
	.zero		1


	//   ....[26]....
        /*0e6c*/ 	.word	0x00007e00
        /*0e70*/ 	.word	0x0000005a
        /*0e74*/ 	.word	0x000288b0
        /*0e78*/ 	.short	0x010a
        /*0e7a*/ 	.byte	0x3f
	.zero		1


	//   ....[27]....
        /*0e7c*/ 	.word	0x00008410
        /*0e80*/ 	.word	0x0000005a
        /*0e84*/ 	.word	0x00000000
        /*0e88*/ 	.short	0x0101
        /*0e8a*/ 	.byte	0x3f
	.zero		1


	//   ....[28]....
        /*0e8c*/ 	.word	0x00008c30
        /*0e90*/ 	.word	0x0000009c
        /*0e94*/ 	.word	0x00028800
        /*0e98*/ 	.short	0x010a
        /*0e9a*/ 	.byte	0x3f
	.zero		1


	//   ....[29]....
        /*0e9c*/ 	.word	0x00008c80
        /*0ea0*/ 	.word	0x0000009c
        /*0ea4*/ 	.word	0x00028800
        /*0ea8*/ 	.short	0x010a
        /*0eaa*/ 	.byte	0x3f
	.zero		1


	//   ....[30]....
        /*0eac*/ 	.word	0x00009310
        /*0eb0*/ 	.word	0x0000009c
        /*0eb4*/ 	.word	0x00028800
        /*0eb8*/ 	.short	0x010a
        /*0eba*/ 	.byte	0x3f
	.zero		1


	//   ....[31]....
        /*0ebc*/ 	.word	0x0000ad10
        /*0ec0*/ 	.word	0x0000009c
        /*0ec4*/ 	.word	0x00028800
        /*0ec8*/ 	.short	0x010a
        /*0eca*/ 	.byte	0x3f
	.zero		1


	//   ....[32]....
        /*0ecc*/ 	.word	0x0000c5b0
        /*0ed0*/ 	.word	0x00000003
        /*0ed4*/ 	.word	0x00028830
        /*0ed8*/ 	.short	0x010a
        /*0eda*/ 	.byte	0x3f
	.zero		1


	//   ....[33]....
        /*0edc*/ 	.word	0x0000c600
        /*0ee0*/ 	.word	0x00000003
        /*0ee4*/ 	.word	0x00028830
        /*0ee8*/ 	.short	0x010a
        /*0eea*/ 	.byte	0x3f
	.zero		1


	//   ....[34]....
        /*0eec*/ 	.word	0x0000e020
        /*0ef0*/ 	.word	0x00000003
        /*0ef4*/ 	.word	0x00000000
        /*0ef8*/ 	.short	0x0101
        /*0efa*/ 	.byte	0x3f
	.zero		1


	//   ....[35]....
        /*0efc*/ 	.word	0x0000ec10
        /*0f00*/ 	.word	0x00000007
        /*0f04*/ 	.word	0x00028830
        /*0f08*/ 	.short	0x010a
        /*0f0a*/ 	.byte	0x3f
	.zero		1


	//   ....[36]....
        /*0f0c*/ 	.word	0x0000ec60
        /*0f10*/ 	.word	0x00000007
        /*0f14*/ 	.word	0x00028830
        /*0f18*/ 	.short	0x010a
        /*0f1a*/ 	.byte	0x3f
	.zero		1


	//   ....[37]....
        /*0f1c*/ 	.word	0x0000f0a0
        /*0f20*/ 	.word	0x00000005
        /*0f24*/ 	.word	0x00028850
        /*0f28*/ 	.short	0x010a
        /*0f2a*/ 	.byte	0x3f
	.zero		1


	//   ....[38]....
        /*0f2c*/ 	.word	0x0000f0e0
        /*0f30*/ 	.word	0x00000005
        /*0f34*/ 	.word	0x00028850
        /*0f38*/ 	.short	0x010a
        /*0f3a*/ 	.byte	0x3f
	.zero		1


	//   ....[39]....
        /*0f3c*/ 	.word	0x000104e0
        /*0f40*/ 	.word	0x00000003
        /*0f44*/ 	.word	0x00000000
        /*0f48*/ 	.short	0x0101
        /*0f4a*/ 	.byte	0x3f
	.zero		1


	//   ....[40]....
        /*0f4c*/ 	.word	0x00010780
        /*0f50*/ 	.word	0x0000000c
        /*0f54*/ 	.word	0x00000000
        /*0f58*/ 	.short	0x0101
        /*0f5a*/ 	.byte	0x3f
	.zero		1


	//   ....[41]....
        /*0f5c*/ 	.word	0x00010dd0
        /*0f60*/ 	.word	0x0000000f
        /*0f64*/ 	.word	0x00028850
        /*0f68*/ 	.short	0x010a
        /*0f6a*/ 	.byte	0x3f
	.zero		1


	//   ....[42]....
        /*0f6c*/ 	.word	0x00010e50
        /*0f70*/ 	.word	0x0000000f
        /*0f74*/ 	.word	0x00028850
        /*0f78*/ 	.short	0x010a
        /*0f7a*/ 	.byte	0x3f
	.zero		1


	//   ....[43]....
        /*0f7c*/ 	.word	0x00011450
        /*0f80*/ 	.word	0x00000004
        /*0f84*/ 	.word	0x00000000
        /*0f88*/ 	.short	0x0101
        /*0f8a*/ 	.byte	0x3f
	.zero		1


	//   ....[44]....
        /*0f8c*/ 	.word	0x00012990
        /*0f90*/ 	.word	0x00000000
        /*0f94*/ 	.word	0x00000000
        /*0f98*/ 	.short	0x0101
        /*0f9a*/ 	.byte	0x3f
	.zero		1


	//   ....[45]....
        /*0f9c*/ 	.word	0x00013200
        /*0fa0*/ 	.word	0x00000004
        /*0fa4*/ 	.word	0x00000000
        /*0fa8*/ 	.short	0x0101
        /*0faa*/ 	.byte	0x3f
	.zero		1


	//   ....[46]....
        /*0fac*/ 	.word	0x00015f30
        /*0fb0*/ 	.word	0x00000016
        /*0fb4*/ 	.word	0x00028820
        /*0fb8*/ 	.short	0x010a
        /*0fba*/ 	.byte	0x3f
	.zero		1


	//   ....[47]....
        /*0fbc*/ 	.word	0x00015fc0
        /*0fc0*/ 	.word	0x0000000a
        /*0fc4*/ 	.word	0x000288a0
        /*0fc8*/ 	.short	0x010a
        /*0fca*/ 	.byte	0x3f
	.zero		1


	//   ....[48]....
        /*0fcc*/ 	.word	0x00016320
        /*0fd0*/ 	.word	0x0000000a
        /*0fd4*/ 	.word	0x000288c0
        /*0fd8*/ 	.short	0x010a
        /*0fda*/ 	.byte	0x3f
	.zero		1


	//   ....[49]....
        /*0fdc*/ 	.word	0x00016750
        /*0fe0*/ 	.word	0x0000000a
        /*0fe4*/ 	.word	0x000288a0
        /*0fe8*/ 	.short	0x010a
        /*0fea*/ 	.byte	0x3f
	.zero		1


	//   ....[50]....
        /*0fec*/ 	.word	0x00016a90
        /*0ff0*/ 	.word	0x0000000a
        /*0ff4*/ 	.word	0x000288c0
        /*0ff8*/ 	.short	0x010a
        /*0ffa*/ 	.byte	0x3f
	.zero		1


	//   ....[51]....
        /*0ffc*/ 	.word	0x00017a30
        /*1000*/ 	.word	0x00000007
        /*1004*/ 	.word	0x00028840
        /*1008*/ 	.short	0x010a
        /*100a*/ 	.byte	0x3f
	.zero		1


	//   ....[52]....
        /*100c*/ 	.word	0x00018190
        /*1010*/ 	.word	0x00000007
        /*1014*/ 	.word	0x00028830
        /*1018*/ 	.short	0x0107
        /*101a*/ 	.byte	0x3f
	.zero		1


	//   ....[53]....
        /*101c*/ 	.word	0x00018260
        /*1020*/ 	.word	0x00000007
        /*1024*/ 	.word	0x00028830
        /*1028*/ 	.short	0x0101
        /*102a*/ 	.byte	0x3f
	.zero		1


	//   ....[54]....
        /*102c*/ 	.word	0x00018d40
        /*1030*/ 	.word	0x00000016
        /*1034*/ 	.word	0x00028800
        /*1038*/ 	.short	0x0107
        /*103a*/ 	.byte	0x3f
	.zero		1


	//   ....[55]....
        /*103c*/ 	.word	0x00018e50
        /*1040*/ 	.word	0x00000016
        /*1044*/ 	.word	0x00028800
        /*1048*/ 	.short	0x0101
        /*104a*/ 	.byte	0x3f
	.zero		1


	//   ....[56]....
        /*104c*/ 	.word	0x00018e70
        /*1050*/ 	.word	0x00000016
        /*1054*/ 	.word	0x00028820
        /*1058*/ 	.short	0x010a
        /*105a*/ 	.byte	0x3f
	.zero		1


	//   ....[57]....
        /*105c*/ 	.word	0x00019210
        /*1060*/ 	.word	0x00000006
        /*1064*/ 	.word	0x00028840
        /*1068*/ 	.short	0x010a
        /*106a*/ 	.byte	0x3f
	.zero		1


	//   ....[58]....
        /*106c*/ 	.word	0x00019710
        /*1070*/ 	.word	0x00000006
        /*1074*/ 	.word	0x00028830
        /*1078*/ 	.short	0x0107
        /*107a*/ 	.byte	0x3f
	.zero		1


	//   ....[59]....
        /*107c*/ 	.word	0x000197d0
        /*1080*/ 	.word	0x00000006
        /*1084*/ 	.word	0x00028830
        /*1088*/ 	.short	0x0101
        /*108a*/ 	.byte	0x3f
	.zero		1


	//   ....[60]....
        /*108c*/ 	.word	0x00019830
        /*1090*/ 	.word	0x00000006
        /*1094*/ 	.word	0x00028860
        /*1098*/ 	.short	0x010a
        /*109a*/ 	.byte	0x3f
	.zero		1


	//   ....[61]....
        /*109c*/ 	.word	0x00019d60
        /*10a0*/ 	.word	0x00000006
        /*10a4*/ 	.word	0x00028850
        /*10a8*/ 	.short	0x0107
        /*10aa*/ 	.byte	0x3f
	.zero		1


	//   ....[62]....
        /*10ac*/ 	.word	0x00019f00
        /*10b0*/ 	.word	0x00000006
        /*10b4*/ 	.word	0x00028850
        /*10b8*/ 	.short	0x0101
        /*10ba*/ 	.byte	0x3f
	.zero		1


	//   ....[63]....
        /*10bc*/ 	.word	0x0001a110
        /*10c0*/ 	.word	0x00000000
        /*10c4*/ 	.word	0x00028860
        /*10c8*/ 	.short	0x010a
        /*10ca*/ 	.byte	0x3f
	.zero		1


	//   ....[64]....
        /*10cc*/ 	.word	0x0001a640
        /*10d0*/ 	.word	0x00000000
        /*10d4*/ 	.word	0x00028850
        /*10d8*/ 	.short	0x0107
        /*10da*/ 	.byte	0x3f
	.zero		1


	//   ....[65]....
        /*10dc*/ 	.word	0x0001a700
        /*10e0*/ 	.word	0x00000000
        /*10e4*/ 	.word	0x00028850
        /*10e8*/ 	.short	0x0101
        /*10ea*/ 	.byte	0x3f
	.zero		1


	//   ....[66]....
        /*10ec*/ 	.word	0x0001b440
        /*10f0*/ 	.word	0x00000004
        /*10f4*/ 	.word	0x00028820
        /*10f8*/ 	.short	0x010a
        /*10fa*/ 	.byte	0x3f
	.zero		1


	//   ....[67]....
        /*10fc*/ 	.word	0x0001b5b0
        /*1100*/ 	.word	0x00000005
        /*1104*/ 	.word	0x00028840
        /*1108*/ 	.short	0x010a
        /*110a*/ 	.byte	0x3f
	.zero		1


	//   ....[68]....
        /*110c*/ 	.word	0x0001b650
        /*1110*/ 	.word	0x00000019
        /*1114*/ 	.word	0x00028840
        /*1118*/ 	.short	0x010a
        /*111a*/ 	.byte	0x3f
	.zero		1


	//   ....[69]....
        /*111c*/ 	.word	0x0001b690
        /*1120*/ 	.word	0x00000005
        /*1124*/ 	.word	0x00028860
        /*1128*/ 	.short	0x010a
        /*112a*/ 	.byte	0x3f
	.zero		1


	//   ....[70]....
        /*112c*/ 	.word	0x0001b6d0
        /*1130*/ 	.word	0x00000019
        /*1134*/ 	.word	0x00028860
        /*1138*/ 	.short	0x010a
        /*113a*/ 	.byte	0x3f
	.zero		1


	//   ....[71]....
        /*113c*/ 	.word	0x0001b730
        /*1140*/ 	.word	0x0000005a
        /*1144*/ 	.word	0x00028890
        /*1148*/ 	.short	0x010a
        /*114a*/ 	.byte	0x3f
	.zero		1


	//   ....[72]....
        /*114c*/ 	.word	0x0001bc40
        /*1150*/ 	.word	0x0000005a
        /*1154*/ 	.word	0x00028890
        /*1158*/ 	.short	0x010a
        /*115a*/ 	.byte	0x3f
	.zero		1


	//   ....[73]....
        /*115c*/ 	.word	0x0001c150
        /*1160*/ 	.word	0x0000005a
        /*1164*/ 	.word	0x00028890
        /*1168*/ 	.short	0x010a
        /*116a*/ 	.byte	0x3f
	.zero		1


	//   ....[74]....
        /*116c*/ 	.word	0x0001c620
        /*1170*/ 	.word	0x0000005a
        /*1174*/ 	.word	0x000288b0
        /*1178*/ 	.short	0x010a
        /*117a*/ 	.byte	0x3f
	.zero		1


	//   ....[75]....
        /*117c*/ 	.word	0x0001c930
        /*1180*/ 	.word	0x0000009c
        /*1184*/ 	.word	0x00028800
        /*1188*/ 	.short	0x010a
        /*118a*/ 	.byte	0x3f
	.zero		1


	//   ....[76]....
        /*118c*/ 	.word	0x0001cb40
        /*1190*/ 	.word	0x0000009c
        /*1194*/ 	.word	0x00028800
        /*1198*/ 	.short	0x010a
        /*119a*/ 	.byte	0x3f
	.zero		1


	//   ....[77]....
        /*119c*/ 	.word	0x0001cb90
        /*11a0*/ 	.word	0x00000003
        /*11a4*/ 	.word	0x00028830
        /*11a8*/ 	.short	0x010a
        /*11aa*/ 	.byte	0x3f
	.zero		1


	//   ....[78]....
        /*11ac*/ 	.word	0x0001cbe0
        /*11b0*/ 	.word	0x00000007
        /*11b4*/ 	.word	0x00028830
        /*11b8*/ 	.short	0x010a
        /*11ba*/ 	.byte	0x3f
	.zero		1


	//   ....[79]....
        /*11bc*/ 	.word	0x0001cc30
        /*11c0*/ 	.word	0x00000005
        /*11c4*/ 	.word	0x00028850
        /*11c8*/ 	.short	0x010a
        /*11ca*/ 	.byte	0x3f
	.zero		1


	//   ....[80]....
        /*11cc*/ 	.word	0x0001cc80
        /*11d0*/ 	.word	0x0000000f
        /*11d4*/ 	.word	0x00028850
        /*11d8*/ 	.short	0x010a
        /*11da*/ 	.byte	0x3f
	.zero		1


	//   ....[81]....
        /*11dc*/ 	.word	0x0001d870
        /*11e0*/ 	.word	0x00000016
        /*11e4*/ 	.word	0x00028820
        /*11e8*/ 	.short	0x010a
        /*11ea*/ 	.byte	0x3f
	.zero		1


	//   ....[82]....
        /*11ec*/ 	.word	0x0001d8c0
        /*11f0*/ 	.word	0x0000000a
        /*11f4*/ 	.word	0x000288a0
        /*11f8*/ 	.short	0x010a
        /*11fa*/ 	.byte	0x3f
	.zero		1


	//   ....[83]....
        /*11fc*/ 	.word	0x0001d910
        /*1200*/ 	.word	0x0000000a
        /*1204*/ 	.word	0x000288c0
        /*1208*/ 	.short	0x010a
        /*120a*/ 	.byte	0x3f
	.zero		1


	//   ....[84]....
        /*120c*/ 	.word	0x0001d960
        /*1210*/ 	.word	0x0000000a
        /*1214*/ 	.word	0x000288a0
        /*1218*/ 	.short	0x010a
        /*121a*/ 	.byte	0x3f
	.zero		1


	//   ....[85]....
        /*121c*/ 	.word	0x0001d9b0
        /*1220*/ 	.word	0x0000000a
        /*1224*/ 	.word	0x000288c0
        /*1228*/ 	.short	0x010a
        /*122a*/ 	.byte	0x3f
	.zero		1


	//   ....[86]....
        /*122c*/ 	.word	0x0001dad0
        /*1230*/ 	.word	0x00000007
        /*1234*/ 	.word	0x00028840
        /*1238*/ 	.short	0x010a
        /*123a*/ 	.byte	0x3f
	.zero		1


	//   ....[87]....
        /*123c*/ 	.word	0x0001f050
        /*1240*/ 	.word	0x00000016
        /*1244*/ 	.word	0x00028820
        /*1248*/ 	.short	0x010a
        /*124a*/ 	.byte	0x3f
	.zero		1


	//   ....[88]....
        /*124c*/ 	.word	0x0001f0a0
        /*1250*/ 	.word	0x00000006
        /*1254*/ 	.word	0x00028840
        /*1258*/ 	.short	0x010a
        /*125a*/ 	.byte	0x3f
	.zero		1


	//   ....[89]....
        /*125c*/ 	.word	0x0001fa20
        /*1260*/ 	.word	0x00000006
        /*1264*/ 	.word	0x00028860
        /*1268*/ 	.short	0x010a
        /*126a*/ 	.byte	0x3f
	.zero		1


	//   ....[90]....
        /*126c*/ 	.word	0x00020490
        /*1270*/ 	.word	0x00000000
        /*1274*/ 	.word	0x00028860
        /*1278*/ 	.short	0x010a
        /*127a*/ 	.byte	0x3f
	.zero		1


	//   ....[91]....
        /*127c*/ 	.word	0x000218b0
        /*1280*/ 	.word	0x00000004
        /*1284*/ 	.word	0x00028820
        /*1288*/ 	.short	0x010a
        /*128a*/ 	.byte	0x3f
	.zero		1


	//   ....[92]....
        /*128c*/ 	.word	0x00021a50
        /*1290*/ 	.word	0x00000005
        /*1294*/ 	.word	0x00028840
        /*1298*/ 	.short	0x010a
        /*129a*/ 	.byte	0x3f
	.zero		1


	//   ....[93]....
        /*129c*/ 	.word	0x00021aa0
        /*12a0*/ 	.word	0x00000019
        /*12a4*/ 	.word	0x00028840
        /*12a8*/ 	.short	0x010a
        /*12aa*/ 	.byte	0x3f
	.zero		1


	//   ....[94]....
        /*12ac*/ 	.word	0x00021af0
        /*12b0*/ 	.word	0x00000005
        /*12b4*/ 	.word	0x00028860
        /*12b8*/ 	.short	0x010a
        /*12ba*/ 	.byte	0x3f
	.zero		1


	//----- nvinfo : EIATTR_NUM_MBARRIERS
	.align		4
.L_913:
        /*12bc*/ 	.byte	0x03, 0x38
        /*12be*/ 	.short	0x0016


	//----- nvinfo : EIATTR_EXIT_INSTR_OFFSETS
	.align		4
        /*12c0*/ 	.byte	0x04, 0x1c
        /*12c2*/ 	.short	(.L_915 - .L_914)


	//   ....[0]....
.L_914:
        /*12c4*/ 	.word	0x0001b720


	//----- nvinfo : EIATTR_MAX_THREADS
	.align		4
.L_915:
        /*12c8*/ 	.byte	0x04, 0x05
        /*12ca*/ 	.short	(.L_917 - .L_916)
.L_916:
        /*12cc*/ 	.word	0x00000180
        /*12d0*/ 	.word	0x00000001
        /*12d4*/ 	.word	0x00000001


	//----- nvinfo : EIATTR_CRS_STACK_SIZE
	.align		4
.L_917:
        /*12d8*/ 	.byte	0x04, 0x1e
        /*12da*/ 	.short	(.L_919 - .L_918)
.L_918:
        /*12dc*/ 	.word	0x00000000


	//----- nvinfo : EIATTR_CBANK_PARAM_SIZE
	.align		4
.L_919:
        /*12e0*/ 	.byte	0x03, 0x19
        /*12e2*/ 	.short	0x0af0


	//----- nvinfo : EIATTR_PARAM_CBANK
	.align		4
        /*12e4*/ 	.byte	0x04, 0x0a
        /*12e6*/ 	.short	(.L_921 - .L_920)
	.align		4
.L_920:
        /*12e8*/ 	.word	index@(.nv.constant0._ZN7cutlass13device_kernelIN5flash11enable_sm90INS1_16FlashAttnFwdSm90INS1_25CollectiveMainloopFwdSm90ILi2EN4cute5tupleIJNS5_1CILi1EEES8_S8_EEENS6_IJNS7_ILi128EEESA_SA_EEELi128ENS_6half_tEfNS_4arch4Sm90ELb0ELb0ELb0ELb1ELb1ELb1ELb0ELb1ELb1ELb1ELb1ELb0EEENS1_21CollectiveEpilogueFwdISB_S9_SC_SE_Li256ELb1ELb1ELb1ELb0EEENS1_36VarlenDynamicPersistentTileSchedulerILi128ELi128ELi256ELi128ELb1ELb1ELb1ELb0ELb1ELb1EEEEEEEEEvNT_6ParamsE)
        /*12ec*/ 	.short	0x0210
        /*12ee*/ 	.short	0x0af0


	//----- nvinfo : EIATTR_SW_WAR
	.align		4
.L_921:
        /*12f0*/ 	.byte	0x04, 0x36
        /*12f2*/ 	.short	(.L_923 - .L_922)
.L_922:
        /*12f4*/ 	.word	0x00000008
.L_923:


//--------------------- .nv.info._ZN7cutlass13device_kernelIN5flash11enable_sm90INS1_16FlashAttnFwdSm90INS1_25CollectiveMainloopFwdSm90ILi2EN4cute5tupleIJNS5_1CILi1EEES8_S8_EEENS6_IJNS7_ILi128EEESA_SA_EEELi128ENS_6half_tEfNS_4arch4Sm90ELb0ELb1ELb0ELb0ELb1ELb0ELb0ELb1ELb1ELb1ELb1ELb0EEENS1_21CollectiveEpilogueFwdISB_S9_SC_SE_Li256ELb0ELb1ELb1ELb0EEENS1_19SingleTileSchedulerILb0ELb1ELb1ELi128EEEEEEEEEvNT_6ParamsE --------------------------
	.section	.nv.info._ZN7cutlass13device_kernelIN5flash11enable_sm90INS1_16FlashAttnFwdSm90INS1_25CollectiveMainloopFwdSm90ILi2EN4cute5tupleIJNS5_1CILi1EEES8_S8_EEENS6_IJNS7_ILi128EEESA_SA_EEELi128ENS_6half_tEfNS_4arch4Sm90ELb0ELb1ELb0ELb0ELb1ELb0ELb0ELb1ELb1ELb1ELb1ELb0EEENS1_21CollectiveEpilogueFwdISB_S9_SC_SE_Li256ELb0ELb1ELb1ELb0EEENS1_19SingleTileSchedulerILb0ELb1ELb1ELi128EEEEEEEEEvNT_6ParamsE,"",@"SHT_CUDA_INFO"
	.sectionflags	@""
	.align	4


	//----- nvinfo : EIATTR_CUDA_API_VERSION
	.align		4
        /*0000*/ 	.byte	0x04, 0x37
        /*0002*/ 	.short	(.L_925 - .L_924)
.L_924:
        /*0004*/ 	.word	0x00000082


	//----- nvinfo : EIATTR_KPARAM_INFO
	.align		4
.L_925:
        /*0008*/ 	.byte	0x04, 0x17
        /*000a*/ 	.short	(.L_927 - .L_926)
.L_926:
        /*000c*/ 	.word	0x00000000
        /*0010*/ 	.short	0x0000
        /*0012*/ 	.short	0x0070
        /*0014*/ 	.byte	0x00, 0xf0, 0x01, 0x28


	//----- nvinfo : EIATTR_SPARSE_MMA_MASK
	.align		4
.L_927:
        /*0018*/ 	.byte	0x03, 0x50
        /*001a*/ 	.short	0x0000


	//----- nvinfo : EIATTR_MAXREG_COUNT
	.align		4
        /*001c*/ 	.byte	0x03, 0x1b
        /*001e*/ 	.short	0x00a8


	//----- nvinfo : EIATTR_NUM_BARRIERS
	.align		4
        /*0020*/ 	.byte	0x02, 0x4c
        /*0022*/ 	.byte	0x10
	.zero		1


	//----- nvinfo : EIATTR_EXTERNS
	.align		4
        /*0024*/ 	.byte	0x04, 0x0f
        /*0026*/ 	.short	(.L_929 - .L_928)


	//   ....[0]....
	.align		4
.L_928:
        /*0028*/ 	.word	index@(__assertfail)


	//----- nvinfo : EIATTR_MERCURY_ISA_VERSION
	.align		4
.L_929:
        /*002c*/ 	.byte	0x03, 0x5f
        /*002e*/ 	.short	0x0101


	//----- nvinfo : EIATTR_INT_WARP_WIDE_INSTR_OFFSETS
	.align		4
        /*0030*/ 	.byte	0x04, 0x31
        /*0032*/ 	.short	(.L_931 - .L_930)


	//   ....[0]....
.L_930:
        /*0034*/ 	.word	0x000000b0


	//   ....[1]....
        /*0038*/ 	.word	0x000000c0


	//   ....[2]....
        /*003c*/ 	.word	0x00000160


	//----- nvinfo : EIATTR_COOP_GROUP_MASK_REGIDS
	.align		4
.L_931:
        /*0040*/ 	.byte	0x04, 0x29
        /*0042*/ 	.short	(.L_933 - .L_932)


	//   ....[0]....
.L_932:
        /*0044*/ 	.word	0xffffffff


	//   ....[1]....
        /*0048*/ 	.word	0xffffffff


	//   ....[2]....
        /*004c*/ 	.word	0xffffffff


	//   ....[3]....
        /*0050*/ 	.word	0xffffffff


	//   ....[4]....
        /*0054*/ 	.word	0xffffffff


	//   ....[5]....
        /*0058*/ 	.word	0xffffffff


	//   ....[6]....
        /*005c*/ 	.word	0xffffffff


	//   ....[7]....
        /*0060*/ 	.word	0xffffffff


	//   ....[8]....
        /*0064*/ 	.word	0xffffffff


	//   ....[9]....
        /*0068*/ 	.word	0xffffffff


	//   ....[10]....
        /*006c*/ 	.word	0xffffffff


	//   ....[11]....
        /*0070*/ 	.word	0xffffffff


	//   ....[12]....
        /*0074*/ 	.word	0xffffffff


	//   ....[13]....
        /*0078*/ 	.word	0xffffffff


	//   ....[14]....
        /*007c*/ 	.word	0xffffffff


	//   ....[15]....
        /*0080*/ 	.word	0xffffffff


	//   ....[16]....
        /*0084*/ 	.word	0xffffffff


	//   ....[17]....
        /*0088*/ 	.word	0xffffffff


	//   ....[18]....
        /*008c*/ 	.word	0xffffffff


	//   ....[19]....
        /*0090*/ 	.word	0xffffffff


	//   ....[20]....
        /*0094*/ 	.word	0xffffffff


	//   ....[21]....
        /*0098*/ 	.word	0xffffffff


	//   ....[22]....
        /*009c*/ 	.word	0xffffffff


	//   ....[23]....
        /*00a0*/ 	.word	0xffffffff


	//   ....[24]....
        /*00a4*/ 	.word	0xffffffff


	//   ....[25]....
        /*00a8*/ 	.word	0xffffffff


	//   ....[26]....
        /*00ac*/ 	.word	0xffffffff


	//   ....[27]....
        /*00b0*/ 	.word	0xffffffff


	//   ....[28]....
        /*00b4*/ 	.word	0xffffffff


	//   ....[29]....
        /*00b8*/ 	.word	0xffffffff


	//   ....[30]....
        /*00bc*/ 	.word	0xffffffff


	//   ....[31]....
        /*00c0*/ 	.word	0xffffffff


	//   ....[32]....
        /*00c4*/ 	.word	0xffffffff


	//   ....[33]....
        /*00c8*/ 	.word	0xffffffff


	//   ....[34]....
        /*00cc*/ 	.word	0xffffffff


	//   ....[35]....
        /*00d0*/ 	.word	0xffffffff


	//   ....[36]....
        /*00d4*/ 	.word	0xffffffff


	//   ....[37]....
        /*00d8*/ 	.word	0xffffffff


	//   ....[38]....
        /*00dc*/ 	.word	0xffffffff


	//   ....[39]....
        /*00e0*/ 	.word	0xffffffff


	//   ....[40]....
        /*00e4*/ 	.word	0xffffffff


	//   ....[41]....
        /*00e8*/ 	.word	0xffffffff


	//   ....[42]....
        /*00ec*/ 	.word	0xffffffff


	//   ....[43]....
        /*00f0*/ 	.word	0xffffffff


	//   ....[44]....
        /*00f4*/ 	.word	0xffffffff


	//   ....[45]....
        /*00f8*/ 	.word	0xffffffff


	//   ....[46]....
        /*00fc*/ 	.word	0xffffffff


	//   ....[47]....
        /*0100*/ 	.word	0xffffffff


	//   ....[48]....
        /*0104*/ 	.word	0xffffffff


	//   ....[49]....
        /*0108*/ 	.word	0xffffffff


	//   ....[50]....
        /*010c*/ 	.word	0xffffffff


	//   ....[51]....
        /*0110*/ 	.word	0xffffffff


	//   ....[52]....
        /*0114*/ 	.word	0xffffffff


	//   ....[53]....
        /*0118*/ 	.word	0xffffffff


	//   ....[54]....
        /*011c*/ 	.word	0xffffffff


	//   ....[55]....
        /*0120*/ 	.word	0xffffffff


	//   ....[56]....
        /*0124*/ 	.word	0xffffffff


	//   ....[57]....
        /*0128*/ 	.word	0xffffffff


	//   ....[58]....
        /*012c*/ 	.word	0xffffffff


	//   ....[59]....
        /*0130*/ 	.word	0xffffffff


	//   ....[60]....
        /*0134*/ 	.word	0xffffffff


	//   ....[61]....
        /*0138*/ 	.word	0xffffffff


	//   ....[62]....
        /*013c*/ 	.word	0xffffffff


	//   ....[63]....
        /*0140*/ 	.word	0xffffffff


	//   ....[64]....
        /*0144*/ 	.word	0xffffffff


	//   ....[65]....
        /*0148*/ 	.word	0xffffffff


	//   ....[66]....
        /*014c*/ 	.word	0xffffffff


	//   ....[67]....
        /*0150*/ 	.word	0xffffffff


	//   ....[68]....
        /*0154*/ 	.word	0xffffffff


	//   ....[69]....
        /*0158*/ 	.word	0xffffffff


	//   ....[70]....
        /*015c*/ 	.word	0xffffffff


	//   ....[71]....
        /*0160*/ 	.word	0xffffffff


	//   ....[72]....
        /*0164*/ 	.word	0xffffffff


	//   ....[73]....
        /*0168*/ 	.word	0xffffffff


	//   ....[74]....
        /*016c*/ 	.word	0xffffffff


	//   ....[75]....
        /*0170*/ 	.word	0xffffffff


	//   ....[76]....
        /*0174*/ 	.word	0xffffffff


	//   ....[77]....
        /*0178*/ 	.word	0xffffffff


	//   ....[78]....
        /*017c*/ 	.word	0xffffffff


	//   ....[79]....
        /*0180*/ 	.word	0xffffffff


	//   ....[80]....
        /*0184*/ 	.word	0xffffffff


	//   ....[81]....
        /*0188*/ 	.word	0xffffffff


	//   ....[82]....
        /*018c*/ 	.word	0xffffffff


	//   ....[83]....
        /*0190*/ 	.word	0xffffffff


	//   ....[84]....
        /*0194*/ 	.word	0xffffffff


	//   ....[85]....
        /*0198*/ 	.word	0xffffffff


	//   ....[86]....
        /*019c*/ 	.word	0xffffffff


	//   ....[87]....
        /*01a0*/ 	.word	0xffffffff


	//   ....[88]....
        /*01a4*/ 	.word	0xffffffff


	//   ....[89]....
        /*01a8*/ 	.word	0xffffffff


	//   ....[90]....
        /*01ac*/ 	.word	0xffffffff


	//   ....[91]....
        /*01b0*/ 	.word	0xffffffff


	//   ....[92]....
        /*01b4*/ 	.word	0xffffffff


	//   ....[93]....
        /*01b8*/ 	.word	0xffffffff


	//   ....[94]....
        /*01bc*/ 	.word	0xffffffff


	//   ....[95]....
        /*01c0*/ 	.word	0xffffffff


	//   ....[96]....
        /*01c4*/ 	.word	0xffffffff


	//   ....[97]....
        /*01c8*/ 	.word	0xffffffff


	//   ....[98]....
        /*01cc*/ 	.word	0xffffffff


	//   ....[99]....
        /*01d0*/ 	.word	0xffffffff


	//   ....[100]....
        /*01d4*/ 	.word	0xffffffff


	//   ....[101]....
        /*01d8*/ 	.word	0xffffffff


	//   ....[102]....
        /*01dc*/ 	.word	0xffffffff


	//   ....[103]....
        /*01e0*/ 	.word	0xffffffff


	//   ....[104]....
        /*01e4*/ 	.word	0xffffffff


	//   ....[105]....
        /*01e8*/ 	.word	0xffffffff


	//   ....[106]....
        /*01ec*/ 	.word	0xffffffff


	//   ....[107]....
        /*01f0*/ 	.word	0xffffffff


	//   ....[108]....
        /*01f4*/ 	.word	0xffffffff


	//   ....[109]....
        /*01f8*/ 	.word	0xffffffff


	//   ....[110]....
        /*01fc*/ 	.word	0xffffffff


	//   ....[111]....
        /*0200*/ 	.word	0xffffffff


	//   ....[112]....
        /*0204*/ 	.word	0xffffffff


	//   ....[113]....
        /*0208*/ 	.word	0xffffffff


	//   ....[114]....
        /*020c*/ 	.word	0xffffffff


	//   ....[115]....
        /*0210*/ 	.word	0xffffffff


	//   ....[116]....
        /*0214*/ 	.word	0xffffffff


	//   ....[117]....
        /*0218*/ 	.word	0xffffffff


	//   ....[118]....
        /*021c*/ 	.word	0xffffffff


	//   ....[119]....
        /*0220*/ 	.word	0xffffffff


	//   ....[120]....
        /*0224*/ 	.word	0xffffffff


	//   ....[121]....
        /*0228*/ 	.word	0xffffffff


	//   ....[122]....
        /*022c*/ 	.word	0xffffffff


	//   ....[123]....
        /*0230*/ 	.word	0x0500000f


	//   ....[124]....
        /*0234*/ 	.word	0x0500000f


	//   ....[125]....
        /*0238*/ 	.word	0x0500000f


	//   ....[126]....
        /*023c*/ 	.word	0x0500000f


	//   ....[127]....
        /*0240*/ 	.word	0x0500000f


	//   ....[128]....
        /*0244*/ 	.word	0x0500000f


	//   ....[129]....
        /*0248*/ 	.word	0x0500000f


	//   ....[130]....
        /*024c*/ 	.word	0x0500000f


	//   ....[131]....
        /*0250*/ 	.word	0x0500000f


	//   ....[132]....
        /*0254*/ 	.word	0x0500000f


	//   ....[133]....
        /*0258*/ 	.word	0x0500000f


	//   ....[134]....
        /*025c*/ 	.word	0x0500000f


	//   ....[135]....
        /*0260*/ 	.word	0x0500000f


	//   ....[136]....
        /*0264*/ 	.word	0x0500000f


	//   ....[137]....
        /*0268*/ 	.word	0x0500000f


	//   ....[138]....
        /*026c*/ 	.word	0x0500000f


	//   ....[139]....
        /*0270*/ 	.word	0x0500000f


	//   ....[140]....
        /*0274*/ 	.word	0x0500000f


	//   ....[141]....
        /*0278*/ 	.word	0x0500000f


	//   ....[142]....
        /*027c*/ 	.word	0x0500000f


	//   ....[143]....
        /*0280*/ 	.word	0x0500000f


	//   ....[144]....
        /*0284*/ 	.word	0x0500000f


	//   ....[145]....
        /*0288*/ 	.word	0x0500000f


	//   ....[146]....
        /*028c*/ 	.word	0x0500000f


	//   ....[147]....
        /*0290*/ 	.word	0x0500000f


	//   ....[148]....
        /*0294*/ 	.word	0x0500000f


	//   ....[149]....
        /*0298*/ 	.word	0x0500000f


	//   ....[150]....
        /*029c*/ 	.word	0x0500000f


	//   ....[151]....
        /*02a0*/ 	.word	0x0500000f


	//   ....[152]....
        /*02a4*/ 	.word	0x0500000f


	//   ....[153]....
        /*02a8*/ 	.word	0x0500000f


	//   ....[154]....
        /*02ac*/ 	.word	0x0500000f


	//   ....[155]....
        /*02b0*/ 	.word	0x0500000f


	//   ....[156]....
        /*02b4*/ 	.word	0x0500000f


	//   ....[157]....
        /*02b8*/ 	.word	0x0500000f


	//   ....[158]....
        /*02bc*/ 	.word	0x0500000f


	//   ....[159]....
        /*02c0*/ 	.word	0x0500000f


	//   ....[160]....
        /*02c4*/ 	.word	0x0500000f


	//   ....[161]....
        /*02c8*/ 	.word	0x0500000f


	//   ....[162]....
        /*02cc*/ 	.word	0x0500000f


	//   ....[163]....
        /*02d0*/ 	.word	0x0500000f


	//   ....[164]....
        /*02d4*/ 	.word	0x0500000f


	//   ....[165]....
        /*02d8*/ 	.word	0x0500000f


	//   ....[166]....
        /*02dc*/ 	.word	0x0500000f


	//   ....[167]....
        /*02e0*/ 	.word	0x0500000f


	//   ....[168]....
        /*02e4*/ 	.word	0x0500000f


	//   ....[169]....
        /*02e8*/ 	.word	0x0500000f


	//   ....[170]....
        /*02ec*/ 	.word	0x0500000f


	//   ....[171]....
        /*02f0*/ 	.word	0x0500000f


	//   ....[172]....
        /*02f4*/ 	.word	0x0500000f


	//   ....[173]....
        /*02f8*/ 	.word	0x0500000f


	//   ....[174]....
        /*02fc*/ 	.word	0x0500000f


	//   ....[175]....
        /*0300*/ 	.word	0x0500000f


	//   ....[176]....
        /*0304*/ 	.word	0x0500000f


	//   ....[177]....
        /*0308*/ 	.word	0x0500000f


	//   ....[178]....
        /*030c*/ 	.word	0x0500000f


	//   ....[179]....
        /*0310*/ 	.word	0x0500000f


	//   ....[180]....
        /*0314*/ 	.word	0x0500000f


	//   ....[181]....
        /*0318*/ 	.word	0x0500000f


	//   ....[182]....
        /*031c*/ 	.word	0x0500000f


	//   ....[183]....
        /*0320*/ 	.word	0x0500000f


	//   ....[184]....
        /*0324*/ 	.word	0x0500000f


	//   ....[185]....
        /*0328*/ 	.word	0x0500000f


	//   ....[186]....
        /*032c*/ 	.word	0x0500000f


	//   ....[187]....
        /*0330*/ 	.word	0x0500000f


	//   ....[188]....
        /*0334*/ 	.word	0x0500000f


	//   ....[189]....
        /*0338*/ 	.word	0x0500000f


	//   ....[190]....
        /*033c*/ 	.word	0x0500000f


	//   ....[191]....
        /*0340*/ 	.word	0x0500000f


	//   ....[192]....
        /*0344*/ 	.word	0x0500000f


	//   ....[193]....
        /*0348*/ 	.word	0x0500000f


	//   ....[194]....
        /*034c*/ 	.word	0x0500000f


	//   ....[195]....
        /*0350*/ 	.word	0x0500000f


	//   ....[196]....
        /*0354*/ 	.word	0x0500000f


	//   ....[197]....
        /*0358*/ 	.word	0x0500000f


	//   ....[198]....
        /*035c*/ 	.word	0x0500000f


	//   ....[199]....
        /*0360*/ 	.word	0x0500000f


	//   ....[200]....
        /*0364*/ 	.word	0x0500000f


	//   ....[201]....
        /*0368*/ 	.word	0x0500000f


	//   ....[202]....
        /*036c*/ 	.word	0x0500000f


	//   ....[203]....
        /*0370*/ 	.word	0x0500000f


	//   ....[204]....
        /*0374*/ 	.word	0x0500000f


	//----- nvinfo : EIATTR_COOP_GROUP_INSTR_OFFSETS
	.align		4
.L_933:
        /*0378*/ 	.byte	0x04, 0x28
        /*037a*/ 	.short	(.L_935 - .L_934)


	//   ....[0]....
.L_934:
        /*037c*/ 	.word	0x00000070


	//   ....[1]....
        /*0380*/ 	.word	0x00000080


	//   ....[2]....
        /*0384*/ 	.word	0x000002c0


	//   ....[3]....
        /*0388*/ 	.word	0x00000420


	//   ....[4]....
        /*038c*/ 	.word	0x00000540


	//   ....[5]....
        /*0390*/ 	.word	0x000006a0


	//   ....[6]....
        /*0394*/ 	.word	0x00001510


	//   ....[7]....
        /*0398*/ 	.word	0x00001ef0


	//   ....[8]....
        /*039c*/ 	.word	0x00002b00


	//   ....[9]....
        /*03a0*/ 	.word	0x000032f0


	//   ....[10]....
        /*03a4*/ 	.word	0x00003420


	//   ....[11]....
        /*03a8*/ 	.word	0x00003cb0


	//   ....[12]....
        /*03ac*/ 	.word	0x00003d10


	//   ....[13]....
        /*03b0*/ 	.word	0x00005580


	//   ....[14]....
        /*03b4*/ 	.word	0x00005780


	//   ....[15]....
        /*03b8*/ 	.word	0x00006360


	//   ....[16]....
        /*03bc*/ 	.word	0x000063b0


	//   ....[17]....
        /*03c0*/ 	.word	0x00006ce0


	//   ....[18]....
        /*03c4*/ 	.word	0x00006d50


	//   ....[19]....
        /*03c8*/ 	.word	0x00008cc0


	//   ....[20]....
        /*03cc*/ 	.word	0x00008cd0


	//   ....[21]....
        /*03d0*/ 	.word	0x00008d10


	//   ....[22]....
        /*03d4*/ 	.word	0x00008d20


	//   ....[23]....
        /*03d8*/ 	.word	0x0000aa10


	//   ....[24]....
        /*03dc*/ 	.word	0x0000ac10


	//   ....[25]....
        /*03e0*/ 	.word	0x0000b7f0


	//   ....[26]....
        /*03e4*/ 	.word	0x0000b840


	//   ....[27]....
        /*03e8*/ 	.word	0x0000c170


	//   ....[28]....
        /*03ec*/ 	.word	0x0000c1e0


	//   ....[29]....
        /*03f0*/ 	.word	0x0000d330


	//   ....[30]....
        /*03f4*/ 	.word	0x0000d360


	//   ....[31]....
        /*03f8*/ 	.word	0x0000d410


	//   ....[32]....
        /*03fc*/ 	.word	0x0000d420


	//   ....[33]....
        /*0400*/ 	.word	0x0000e3d0


	//   ....[34]....
        /*0404*/ 	.word	0x0000e410


	//   ....[35]....
        /*0408*/ 	.word	0x0000e450


	//   ....[36]....
        /*040c*/ 	.word	0x0000e470


	//   ....[37]....
        /*0410*/ 	.word	0x0000e4a0


	//   ....[38]....
        /*0414*/ 	.word	0x0000e4b0


	//   ....[39]....
        /*0418*/ 	.word	0x0000eaf0


	//   ....[40]....
        /*041c*/ 	.word	0x0000eb00


	//   ....[41]....
        /*0420*/ 	.word	0x0000f530


	//   ....[42]....
        /*0424*/ 	.word	0x00010ab0


	//   ....[43]....
        /*0428*/ 	.word	0x00010ae0


	//   ....[44]....
        /*042c*/ 	.word	0x00010af0


	//   ....[45]....
        /*0430*/ 	.word	0x00010b00


	//   ....[46]....
        /*0434*/ 	.word	0x00010b10


	//   ....[47]....
        /*0438*/ 	.word	0x00010b20


	//   ....[48]....
        /*043c*/ 	.word	0x00010b30


	//   ....[49]....
        /*0440*/ 	.word	0x00010b50


	//   ....[50]....
        /*0444*/ 	.word	0x00010bc0


	//   ....[51]....
        /*0448*/ 	.word	0x00010c50


	//   ....[52]....
        /*044c*/ 	.word	0x00010ca0


	//   ....[53]....
        /*0450*/ 	.word	0x00010cb0


	//   ....[54]....
        /*0454*/ 	.word	0x00010ce0


	//   ....[55]....
        /*0458*/ 	.word	0x00010d30


	//   ....[56]....
        /*045c*/ 	.word	0x00010d70


	//   ....[57]....
        /*0460*/ 	.word	0x00010d90


	//   ....[58]....
        /*0464*/ 	.word	0x00011410


	//   ....[59]....
        /*0468*/ 	.word	0x00011440


	//   ....[60]....
        /*046c*/ 	.word	0x00011470


	//   ....[61]....
        /*0470*/ 	.word	0x000114a0


	//   ....[62]....
        /*0474*/ 	.word	0x000114b0


	//   ....[63]....
        /*0478*/ 	.word	0x00011540


	//   ....[64]....
        /*047c*/ 	.word	0x00011560


	//   ....[65]....
        /*0480*/ 	.word	0x00011570


	//   ....[66]....
        /*0484*/ 	.word	0x00011650


	//   ....[67]....
        /*0488*/ 	.word	0x00011670


	//   ....[68]....
        /*048c*/ 	.word	0x00011680


	//   ....[69]....
        /*0490*/ 	.word	0x000116d0


	//   ....[70]....
        /*0494*/ 	.word	0x00011770


	//   ....[71]....
        /*0498*/ 	.word	0x00011790


	//   ....[72]....
        /*049c*/ 	.word	0x000117a0


	//   ....[73]....
        /*04a0*/ 	.word	0x000117e0


	//   ....[74]....
        /*04a4*/ 	.word	0x00011f00


	//   ....[75]....
        /*04a8*/ 	.word	0x00011f30


	//   ....[76]....
        /*04ac*/ 	.word	0x00011f40


	//   ....[77]....
        /*04b0*/ 	.word	0x00011f50


	//   ....[78]....
        /*04b4*/ 	.word	0x00011f80


	//   ....[79]....
        /*04b8*/ 	.word	0x00011fc0


	//   ....[80]....
        /*04bc*/ 	.word	0x00011fd0


	//   ....[81]....
        /*04c0*/ 	.word	0x00011ff0


	//   ....[82]....
        /*04c4*/ 	.word	0x00012050


	//   ....[83]....
        /*04c8*/ 	.word	0x00012060


	//   ....[84]....
        /*04cc*/ 	.word	0x00012080


	//   ....[85]....
        /*04d0*/ 	.word	0x000120e0


	//   ....[86]....
        /*04d4*/ 	.word	0x00012100


	//   ....[87]....
        /*04d8*/ 	.word	0x00012110


	//   ....[88]....
        /*04dc*/ 	.word	0x00012140


	//   ....[89]....
        /*04e0*/ 	.word	0x00012150


	//   ....[90]....
        /*04e4*/ 	.word	0x000123d0


	//   ....[91]....
        /*04e8*/ 	.word	0x000123f0


	//   ....[92]....
        /*04ec*/ 	.word	0x00012400


	//   ....[93]....
        /*04f0*/ 	.word	0x00012420


	//   ....[94]....
        /*04f4*/ 	.word	0x00012490


	//   ....[95]....
        /*04f8*/ 	.word	0x000124c0


	//   ....[96]....
        /*04fc*/ 	.word	0x00012510


	//   ....[97]....
        /*0500*/ 	.word	0x00012540


	//   ....[98]....
        /*0504*/ 	.word	0x00012590


	//   ....[99]....
        /*0508*/ 	.word	0x000125c0


	//   ....[100]....
        /*050c*/ 	.word	0x00012610


	//   ....[101]....
        /*0510*/ 	.word	0x00012640


	//   ....[102]....
        /*0514*/ 	.word	0x00012690


	//   ....[103]....
        /*0518*/ 	.word	0x000126c0


	//   ....[104]....
        /*051c*/ 	.word	0x00012710


	//   ....[105]....
        /*0520*/ 	.word	0x00012740


	//   ....[106]....
        /*0524*/ 	.word	0x00012ba0


	//   ....[107]....
        /*0528*/ 	.word	0x00012bd0


	//   ....[108]....
        /*052c*/ 	.word	0x00012c00


	//   ....[109]....
        /*0530*/ 	.word	0x00012c30


	//   ....[110]....
        /*0534*/ 	.word	0x00012c60


	//   ....[111]....
        /*0538*/ 	.word	0x00012c70


	//   ....[112]....
        /*053c*/ 	.word	0x00012c90


	//   ....[113]....
        /*0540*/ 	.word	0x00012cb0


	//   ....[114]....
        /*0544*/ 	.word	0x00012cd0


	//   ....[115]....
        /*0548*/ 	.word	0x00012cf0


	//   ....[116]....
        /*054c*/ 	.word	0x00012d70


	//   ....[117]....
        /*0550*/ 	.word	0x00012d90


	//   ....[118]....
        /*0554*/ 	.word	0x00012dc0


	//   ....[119]....
        /*0558*/ 	.word	0x00012de0


	//   ....[120]....
        /*055c*/ 	.word	0x00012f90


	//   ....[121]....
        /*0560*/ 	.word	0x00012fa0


	//   ....[122]....
        /*0564*/ 	.word	0x00013200


	//   ....[123]....
        /*0568*/ 	.word	0x00013820


	//   ....[124]....
        /*056c*/ 	.word	0x00013910


	//   ....[125]....
        /*0570*/ 	.word	0x000139b0


	//   ....[126]....
        /*0574*/ 	.word	0x00013a10


	//   ....[127]....
        /*0578*/ 	.word	0x00013ae0


	//   ....[128]....
        /*057c*/ 	.word	0x00013b50


	//   ....[129]....
        /*0580*/ 	.word	0x00013c10


	//   ....[130]....
        /*0584*/ 	.word	0x00013c80


	//   ....[131]....
        /*0588*/ 	.word	0x00013d60


	//   ....[132]....
        /*058c*/ 	.word	0x00013de0


	//   ....[133]....
        /*0590*/ 	.word	0x00013eb0


	//   ....[134]....
        /*0594*/ 	.word	0x00013f30


	//   ....[135]....
        /*0598*/ 	.word	0x00013ff0


	//   ....[136]....
        /*059c*/ 	.word	0x00014070


	//   ....[137]....
        /*05a0*/ 	.word	0x00014140


	//   ....[138]....
        /*05a4*/ 	.word	0x000141c0


	//   ....[139]....
        /*05a8*/ 	.word	0x00014280


	//   ....[140]....
        /*05ac*/ 	.word	0x00014310


	//   ....[141]....
        /*05b0*/ 	.word	0x00014370


	//   ....[142]....
        /*05b4*/ 	.word	0x00014410


	//   ....[143]....
        /*05b8*/ 	.word	0x000144e0


	//   ....[144]....
        /*05bc*/ 	.word	0x00014550


	//   ....[145]....
        /*05c0*/ 	.word	0x00014640


	//   ....[146]....
        /*05c4*/ 	.word	0x000146a0


	//   ....[147]....
        /*05c8*/ 	.word	0x00014770


	//   ....[148]....
        /*05cc*/ 	.word	0x000147e0


	//   ....[149]....
        /*05d0*/ 	.word	0x000148d0


	//   ....[150]....
        /*05d4*/ 	.word	0x00014930


	//   ....[151]....
        /*05d8*/ 	.word	0x00014a00


	//   ....[152]....
        /*05dc*/ 	.word	0x00014a70


	//   ....[153]....
        /*05e0*/ 	.word	0x00014b50


	//   ....[154]....
        /*05e4*/ 	.word	0x00014bb0


	//   ....[155]....
        /*05e8*/ 	.word	0x00014c60


	//   ....[156]....
        /*05ec*/ 	.word	0x00014da0


	//   ....[157]....
        /*05f0*/ 	.word	0x00014e50


	//   ....[158]....
        /*05f4*/ 	.word	0x00014f20


	//   ....[159]....
        /*05f8*/ 	.word	0x00014f70


	//   ....[160]....
        /*05fc*/ 	.word	0x00015050


	//   ....[161]....
        /*0600*/ 	.word	0x000150a0


	//   ....[162]....
        /*0604*/ 	.word	0x00015170


	//   ....[163]....
        /*0608*/ 	.word	0x000151c0


	//   ....[164]....
        /*060c*/ 	.word	0x000152a0


	//   ....[165]....
        /*0610*/ 	.word	0x000152f0


	//   ....[166]....
        /*0614*/ 	.word	0x000153d0


	//   ....[167]....
        /*0618*/ 	.word	0x00015420


	//   ....[168]....
        /*061c*/ 	.word	0x000154f0


	//   ....[169]....
        /*0620*/ 	.word	0x00015540


	//   ....[170]....
        /*0624*/ 	.word	0x00015620


	//   ....[171]....
        /*0628*/ 	.word	0x00015670


	//   ....[172]....
        /*062c*/ 	.word	0x00015760


	//   ....[173]....
        /*0630*/ 	.word	0x00015800


	//   ....[174]....
        /*0634*/ 	.word	0x00015860


	//   ....[175]....
        /*0638*/ 	.word	0x00015920


	//   ....[176]....
        /*063c*/ 	.word	0x000159c0


	//   ....[177]....
        /*0640*/ 	.word	0x00015a80


	//   ....[178]....
        /*0644*/ 	.word	0x00015b20


	//   ....[179]....
        /*0648*/ 	.word	0x00015be0


	//   ....[180]....
        /*064c*/ 	.word	0x00015c80


	//   ....[181]....
        /*0650*/ 	.word	0x00015d40


	//   ....[182]....
        /*0654*/ 	.word	0x00015de0


	//   ....[183]....
        /*0658*/ 	.word	0x00015ea0


	//   ....[184]....
        /*065c*/ 	.word	0x00015f40


	//   ....[185]....
        /*0660*/ 	.word	0x00016000


	//   ....[186]....
        /*0664*/ 	.word	0x000160a0


	//   ....[187]....
        /*0668*/ 	.word	0x00016160


	//   ....[188]....
        /*066c*/ 	.word	0x00016280


	//   ....[189]....
        /*0670*/ 	.word	0x00016320


	//   ....[190]....
        /*0674*/ 	.word	0x000163d0


	//   ....[191]....
        /*0678*/ 	.word	0x000164a0


	//   ....[192]....
        /*067c*/ 	.word	0x00016510


	//   ....[193]....
        /*0680*/ 	.word	0x000165e0


	//   ....[194]....
        /*0684*/ 	.word	0x00016650


	//   ....[195]....
        /*0688*/ 	.word	0x00016730


	//   ....[196]....
        /*068c*/ 	.word	0x000167a0


	//   ....[197]....
        /*0690*/ 	.word	0x00016880


	//   ....[198]....
        /*0694*/ 	.word	0x00016900


	//   ....[199]....
        /*0698*/ 	.word	0x000169e0


	//   ....[200]....
        /*069c*/ 	.word	0x00016a50


	//   ....[201]....
        /*06a0*/ 	.word	0x00016b20


	//   ....[202]....
        /*06a4*/ 	.word	0x00016b90


	//   ....[203]....
        /*06a8*/ 	.word	0x00016c50


	//   ....[204]....
        /*06ac*/ 	.word	0x00016d30


	//----- nvinfo : EIATTR_REG_RECONFIG
	.align		4
.L_935:
        /*06b0*/ 	.byte	0x01, 0x54
	.zero		2


	//----- nvinfo : EIATTR_SYSCALL_OFFSETS
	.align		4
        /*06b4*/ 	.byte	0x04, 0x46
        /*06b6*/ 	.short	(.L_937 - .L_936)


	//   ....[0]....
.L_936:
        /*06b8*/ 	.word	0x000016d0


	//   ....[1]....
        /*06bc*/ 	.word	0x000100f0


	//   ....[2]....
        /*06c0*/ 	.word	0x00010230


	//   ....[3]....
        /*06c4*/ 	.word	0x00010320


	//   ....[4]....
        /*06c8*/ 	.word	0x00011170


	//----- nvinfo : EIATTR_MBARRIER_INSTR_OFFSETS
	.align		4
.L_937:
        /*06cc*/ 	.byte	0x04, 0x39
        /*06ce*/ 	.short	(.L_939 - .L_938)


	//   ....[0]....
.L_938:
        /*06d0*/ 	.word	0x00000170
        /*06d4*/ 	.word	0x000000ff
        /*06d8*/ 	.word	0x00028800
        /*06dc*/ 	.short	0x0100
        /*06de*/ 	.byte	0x08
	.zero		1


	//   ....[1]....
        /*06e0*/ 	.word	0x00000180
        /*06e4*/ 	.word	0x000000ff
        /*06e8*/ 	.word	0x00028820
        /*06ec*/ 	.short	0x0100
        /*06ee*/ 	.byte	0x08
	.zero		1


	//   ....[2]....
        /*06f0*/ 	.word	0x00000270
        /*06f4*/ 	.word	0x000000ff
        /*06f8*/ 	.word	0x00028830
        /*06fc*/ 	.short	0x0100
        /*06fe*/ 	.byte	0x08
	.zero		1


	//   ....[3]....
        /*0700*/ 	.word	0x00000280
        /*0704*/ 	.word	0x000000ff
        /*0708*/ 	.word	0x00028840
        /*070c*/ 	.short	0x0100
        /*070e*/ 	.byte	0x08
	.zero		1


	//   ....[4]....
        /*0710*/ 	.word	0x00000290
        /*0714*/ 	.word	0x000000ff
        /*0718*/ 	.word	0x00028838
        /*071c*/ 	.short	0x0100
        /*071e*/ 	.byte	0x08
	.zero		1


	//   ....[5]....
        /*0720*/ 	.word	0x000002a0
        /*0724*/ 	.word	0x000000ff
        /*0728*/ 	.word	0x00028848
        /*072c*/ 	.short	0x0100
        /*072e*/ 	.byte	0x08
	.zero		1


	//   ....[6]....
        /*0730*/ 	.word	0x000003d0
        /*0734*/ 	.word	0x000000ff
        /*0738*/ 	.word	0x00028850
        /*073c*/ 	.short	0x0100
        /*073e*/ 	.byte	0x08
	.zero		1


	//   ....[7]....
        /*0740*/ 	.word	0x000003e0
        /*0744*/ 	.word	0x000000ff
        /*0748*/ 	.word	0x00028860
        /*074c*/ 	.short	0x0100
        /*074e*/ 	.byte	0x08
	.zero		1


	//   ....[8]....
        /*0750*/ 	.word	0x000003f0
        /*0754*/ 	.word	0x000000ff
        /*0758*/ 	.word	0x00028858
        /*075c*/ 	.short	0x0100
        /*075e*/ 	.byte	0x08
	.zero		1


	//   ....[9]....
        /*0760*/ 	.word	0x00000400
        /*0764*/ 	.word	0x000000ff
        /*0768*/ 	.word	0x00028868
        /*076c*/ 	.short	0x0100
        /*076e*/ 	.byte	0x08
	.zero		1


	//   ....[10]....
        /*0770*/ 	.word	0x000004f0
        /*0774*/ 	.word	0x000000ff
        /*0778*/ 	.word	0x00028870
        /*077c*/ 	.short	0x0100
        /*077e*/ 	.byte	0x06
	.zero		1


	//   ....[11]....
        /*0780*/ 	.word	0x00000500
        /*0784*/ 	.word	0x000000ff
        /*0788*/ 	.word	0x00028880
        /*078c*/ 	.short	0x0100
        /*078e*/ 	.byte	0x06
	.zero		1


	//   ....[12]....
        /*0790*/ 	.word	0x00000510
        /*0794*/ 	.word	0x000000ff
        /*0798*/ 	.word	0x00028878
        /*079c*/ 	.short	0x0100
        /*079e*/ 	.byte	0x06
	.zero		1


	//   ....[13]....
        /*07a0*/ 	.word	0x00000520
        /*07a4*/ 	.word	0x000000ff
        /*07a8*/ 	.word	0x00028888
        /*07ac*/ 	.short	0x0100
        /*07ae*/ 	.byte	0x06
	.zero		1


	//   ....[14]....
        /*07b0*/ 	.word	0x00000650
        /*07b4*/ 	.word	0x000000ff
        /*07b8*/ 	.word	0x00028890
        /*07bc*/ 	.short	0x0100
        /*07be*/ 	.byte	0x08
	.zero		1


	//   ....[15]....
        /*07c0*/ 	.word	0x00000660
        /*07c4*/ 	.word	0x000000ff
        /*07c8*/ 	.word	0x000288a0
        /*07cc*/ 	.short	0x0100
        /*07ce*/ 	.byte	0x08
	.zero		1


	//   ....[16]....
        /*07d0*/ 	.word	0x00000670
        /*07d4*/ 	.word	0x000000ff
        /*07d8*/ 	.word	0x00028898
        /*07dc*/ 	.short	0x0100
        /*07de*/ 	.byte	0x08
	.zero		1


	//   ....[17]....
        /*07e0*/ 	.word	0x00000680
        /*07e4*/ 	.word	0x000000ff
        /*07e8*/ 	.word	0x000288a8
        /*07ec*/ 	.short	0x0100
        /*07ee*/ 	.byte	0x08
	.zero		1


	//   ....[18]....
        /*07f0*/ 	.word	0x000007c0
        /*07f4*/ 	.word	0x000000ff
        /*07f8*/ 	.word	0x000288b0
        /*07fc*/ 	.short	0x0100
        /*07fe*/ 	.byte	0x08
	.zero		1


	//   ....[19]....
        /*0800*/ 	.word	0x000007d0
        /*0804*/ 	.word	0x000000ff
        /*0808*/ 	.word	0x000288c0
        /*080c*/ 	.short	0x0100
        /*080e*/ 	.byte	0x08
	.zero		1


	//   ....[20]....
        /*0810*/ 	.word	0x000007e0
        /*0814*/ 	.word	0x000000ff
        /*0818*/ 	.word	0x000288b8
        /*081c*/ 	.short	0x0100
        /*081e*/ 	.byte	0x08
	.zero		1


	//   ....[21]....
        /*0820*/ 	.word	0x000007f0
        /*0824*/ 	.word	0x000000ff
        /*0828*/ 	.word	0x000288c8
        /*082c*/ 	.short	0x0100
        /*082e*/ 	.byte	0x08
	.zero		1


	//   ....[22]....
        /*0830*/ 	.word	0x000016f0
        /*0834*/ 	.word	0x000000ff
        /*0838*/ 	.word	0x00028800
        /*083c*/ 	.short	0x010a
        /*083e*/ 	.byte	0x28
	.zero		1


	//   ....[23]....
        /*0840*/ 	.word	0x00001760
        /*0844*/ 	.word	0x000000ff
        /*0848*/ 	.word	0x00028830
        /*084c*/ 	.short	0x010a
        /*084e*/ 	.byte	0x28
	.zero		1


	//   ....[24]....
        /*0850*/ 	.word	0x000017c0
        /*0854*/ 	.word	0x000000ff
        /*0858*/ 	.word	0x00028830
        /*085c*/ 	.short	0x010a
        /*085e*/ 	.byte	0x28
	.zero		1


	//   ....[25]....
        /*0860*/ 	.word	0x00001f10
        /*0864*/ 	.word	0x000000ff
        /*0868*/ 	.word	0x00000000
        /*086c*/ 	.short	0x0101
        /*086e*/ 	.byte	0x06
	.zero		1


	//   ....[26]....
        /*0870*/ 	.word	0x00004d40
        /*0874*/ 	.word	0x000000ff
        /*0878*/ 	.word	0x00028830
        /*087c*/ 	.short	0x010a
        /*087e*/ 	.byte	0x06
	.zero		1


	//   ....[27]....
        /*0880*/ 	.word	0x00004d80
        /*0884*/ 	.word	0x000000ff
        /*0888*/ 	.word	0x00028830
        /*088c*/ 	.short	0x010a
        /*088e*/ 	.byte	0x06
	.zero		1


	//   ....[28]....
        /*0890*/ 	.word	0x000050f0
        /*0894*/ 	.word	0x000000ff
        /*0898*/ 	.word	0x00028850
        /*089c*/ 	.short	0x010a
        /*089e*/ 	.byte	0x06
	.zero		1


	//   ....[29]....
        /*08a0*/ 	.word	0x00005130
        /*08a4*/ 	.word	0x000000ff
        /*08a8*/ 	.word	0x00028850
        /*08ac*/ 	.short	0x010a
        /*08ae*/ 	.byte	0x06
	.zero		1


	//   ....[30]....
        /*08b0*/ 	.word	0x00005550
        /*08b4*/ 	.word	0x000000ff
        /*08b8*/ 	.word	0x00000000
        /*08bc*/ 	.short	0x0101
        /*08be*/ 	.byte	0x06
	.zero		1


	//   ....[31]....
        /*08c0*/ 	.word	0x000077f0
        /*08c4*/ 	.word	0x000000ff
        /*08c8*/ 	.word	0x00000000
        /*08cc*/ 	.short	0x0101
        /*08ce*/ 	.byte	0x06
	.zero		1


	//   ....[32]....
        /*08d0*/ 	.word	0x00008160
        /*08d4*/ 	.word	0x000000ff
        /*08d8*/ 	.word	0x00028830
        /*08dc*/ 	.short	0x010a
        /*08de*/ 	.byte	0x06
	.zero		1


	//   ....[33]....
        /*08e0*/ 	.word	0x000081a0
        /*08e4*/ 	.word	0x000000ff
        /*08e8*/ 	.word	0x00028830
        /*08ec*/ 	.short	0x010a
        /*08ee*/ 	.byte	0x06
	.zero		1


	//   ....[34]....
        /*08f0*/ 	.word	0x00008510
        /*08f4*/ 	.word	0x000000ff
        /*08f8*/ 	.word	0x00028850
        /*08fc*/ 	.short	0x010a
        /*08fe*/ 	.byte	0x06
	.zero		1


	//   ....[35]....
        /*0900*/ 	.word	0x00008550
        /*0904*/ 	.word	0x000000ff
        /*0908*/ 	.word	0x00028850
        /*090c*/ 	.short	0x010a
        /*090e*/ 	.byte	0x06
	.zero		1


	//   ....[36]....
        /*0910*/ 	.word	0x00008950
        /*0914*/ 	.word	0x000000ff
        /*0918*/ 	.word	0x00000000
        /*091c*/ 	.short	0x0101
        /*091e*/ 	.byte	0x06
	.zero		1


	//   ....[37]....
        /*0920*/ 	.word	0x00009b00
        /*0924*/ 	.word	0x000000ff
        /*0928*/ 	.word	0x00000000
        /*092c*/ 	.short	0x0101
        /*092e*/ 	.byte	0x06
	.zero		1


	//   ....[38]....
        /*0930*/ 	.word	0x0000a230
        /*0934*/ 	.word	0x000000ff
        /*0938*/ 	.word	0x00028830
        /*093c*/ 	.short	0x010a
        /*093e*/ 	.byte	0x06
	.zero		1


	//   ....[39]....
        /*0940*/ 	.word	0x0000a270
        /*0944*/ 	.word	0x000000ff
        /*0948*/ 	.word	0x00028830
        /*094c*/ 	.short	0x010a
        /*094e*/ 	.byte	0x06
	.zero		1


	//   ....[40]....
        /*0950*/ 	.word	0x0000a5a0
        /*0954*/ 	.word	0x000000ff
        /*0958*/ 	.word	0x00028850
        /*095c*/ 	.short	0x010a
        /*095e*/ 	.byte	0x06
	.zero		1


	//   ....[41]....
        /*0960*/ 	.word	0x0000a5e0
        /*0964*/ 	.word	0x000000ff
        /*0968*/ 	.word	0x00028850
        /*096c*/ 	.short	0x010a
        /*096e*/ 	.byte	0x06
	.zero		1


	//   ....[42]....
        /*0970*/ 	.word	0x0000a9e0
        /*0974*/ 	.word	0x000000ff
        /*0978*/ 	.word	0x00000000
        /*097c*/ 	.short	0x0101
        /*097e*/ 	.byte	0x06
	.zero		1


	//   ....[43]....
        /*0980*/ 	.word	0x0000cc80
        /*0984*/ 	.word	0x000000ff
        /*0988*/ 	.word	0x00000000
        /*098c*/ 	.short	0x0101
        /*098e*/ 	.byte	0x06
	.zero		1


	//   ....[44]....
        /*0990*/ 	.word	0x0000d280
        /*0994*/ 	.word	0x000000ff
        /*0998*/ 	.word	0x00028850
        /*099c*/ 	.short	0x010a
        /*099e*/ 	.byte	0x05
	.zero		1


	//   ....[45]....
        /*09a0*/ 	.word	0x0000d2c0
        /*09a4*/ 	.word	0x000000ff
        /*09a8*/ 	.word	0x00028850
        /*09ac*/ 	.short	0x010a
        /*09ae*/ 	.byte	0x05
	.zero		1


	//   ....[46]....
        /*09b0*/ 	.word	0x0000d870
        /*09b4*/ 	.word	0x000000ff
        /*09b8*/ 	.word	0x00000000
        /*09bc*/ 	.short	0x0101
        /*09be*/ 	.byte	0x04
	.zero		1


	//   ....[47]....
        /*09c0*/ 	.word	0x0000e490
        /*09c4*/ 	.word	0x000000ff
        /*09c8*/ 	.word	0x00000000
        /*09cc*/ 	.short	0x0101
        /*09ce*/ 	.byte	0x04
	.zero		1


	//   ....[48]....
        /*09d0*/ 	.word	0x000107e0
        /*09d4*/ 	.word	0x000000ff
        /*09d8*/ 	.word	0x00028840
        /*09dc*/ 	.short	0x010a
        /*09de*/ 	.byte	0x2e
	.zero		1


	//   ....[49]....
        /*09e0*/ 	.word	0x00010f30
        /*09e4*/ 	.word	0x000000ff
        /*09e8*/ 	.word	0x00028830
        /*09ec*/ 	.short	0x0107
        /*09ee*/ 	.byte	0x2e
	.zero		1


	//   ....[50]....
        /*09f0*/ 	.word	0x00010fa0
        /*09f4*/ 	.word	0x000000ff
        /*09f8*/ 	.word	0x00028830
        /*09fc*/ 	.short	0x0101
        /*09fe*/ 	.byte	0x2e
	.zero		1


	//   ....[51]....
        /*0a00*/ 	.word	0x00011930
        /*0a04*/ 	.word	0x000000ff
        /*0a08*/ 	.word	0x00028800
        /*0a0c*/ 	.short	0x0107
        /*0a0e*/ 	.byte	0x2e
	.zero		1


	//   ....[52]....
        /*0a10*/ 	.word	0x00011970
        /*0a14*/ 	.word	0x000000ff
        /*0a18*/ 	.word	0x00028800
        /*0a1c*/ 	.short	0x0101
        /*0a1e*/ 	.byte	0x2e
	.zero		1


	//   ....[53]....
        /*0a20*/ 	.word	0x000119a0
        /*0a24*/ 	.word	0x000000ff
        /*0a28*/ 	.word	0x00028820
        /*0a2c*/ 	.short	0x010a
        /*0a2e*/ 	.byte	0x2e
	.zero		1


	//   ....[54]....
        /*0a30*/ 	.word	0x00011d00
        /*0a34*/ 	.word	0x00000022
        /*0a38*/ 	.word	0x00028840
        /*0a3c*/ 	.short	0x010a
        /*0a3e*/ 	.byte	0x3f
	.zero		1


	//   ....[55]....
        /*0a40*/ 	.word	0x00012260
        /*0a44*/ 	.word	0x00000022
        /*0a48*/ 	.word	0x00028830
        /*0a4c*/ 	.short	0x0107
        /*0a4e*/ 	.byte	0x3f
	.zero		1


	//   ....[56]....
        /*0a50*/ 	.word	0x00012310
        /*0a54*/ 	.word	0x00000022
        /*0a58*/ 	.word	0x00028830
        /*0a5c*/ 	.short	0x0101
        /*0a5e*/ 	.byte	0x3f
	.zero		1


	//   ....[57]....
        /*0a60*/ 	.word	0x00012370
        /*0a64*/ 	.word	0x00000000
        /*0a68*/ 	.word	0x00028860
        /*0a6c*/ 	.short	0x010a
        /*0a6e*/ 	.byte	0x3f
	.zero		1


	//   ....[58]....
        /*0a70*/ 	.word	0x000128c0
        /*0a74*/ 	.word	0x00000000
        /*0a78*/ 	.word	0x00028850
        /*0a7c*/ 	.short	0x0107
        /*0a7e*/ 	.byte	0x3f
	.zero		1


	//   ....[59]....
        /*0a80*/ 	.word	0x000129a0
        /*0a84*/ 	.word	0x00000000
        /*0a88*/ 	.word	0x00028850
        /*0a8c*/ 	.short	0x0101
        /*0a8e*/ 	.byte	0x3f
	.zero		1


	//   ....[60]....
        /*0a90*/ 	.word	0x00012b30
        /*0a94*/ 	.word	0x00000000
        /*0a98*/ 	.word	0x00028860
        /*0a9c*/ 	.short	0x010a
        /*0a9e*/ 	.byte	0x3f
	.zero		1


	//   ....[61]....
        /*0aa0*/ 	.word	0x00013070
        /*0aa4*/ 	.word	0x00000000
        /*0aa8*/ 	.word	0x00028850
        /*0aac*/ 	.short	0x0107
        /*0aae*/ 	.byte	0x3f
	.zero		1


	//   ....[62]....
        /*0ab0*/ 	.word	0x00013120
        /*0ab4*/ 	.word	0x00000000
        /*0ab8*/ 	.word	0x00028850
        /*0abc*/ 	.short	0x0101
        /*0abe*/ 	.byte	0x3f
	.zero		1


	//   ....[63]....
        /*0ac0*/ 	.word	0x000131c0
        /*0ac4*/ 	.word	0x00000007
        /*0ac8*/ 	.word	0x00028820
        /*0acc*/ 	.short	0x010a
        /*0ace*/ 	.byte	0x3f
	.zero		1


	//   ....[64]....
        /*0ad0*/ 	.word	0x000132f0
        /*0ad4*/ 	.word	0x00000005
        /*0ad8*/ 	.word	0x00028840
        /*0adc*/ 	.short	0x010a
        /*0ade*/ 	.byte	0x3f
	.zero		1


	//   ....[65]....
        /*0ae0*/ 	.word	0x00013390
        /*0ae4*/ 	.word	0x00000007
        /*0ae8*/ 	.word	0x00028840
        /*0aec*/ 	.short	0x010a
        /*0aee*/ 	.byte	0x3f
	.zero		1


	//   ....[66]....
        /*0af0*/ 	.word	0x000133d0
        /*0af4*/ 	.word	0x00000005
        /*0af8*/ 	.word	0x00028860
        /*0afc*/ 	.short	0x010a
        /*0afe*/ 	.byte	0x3f
	.zero		1


	//   ....[67]....
        /*0b00*/ 	.word	0x00013410
        /*0b04*/ 	.word	0x00000007
        /*0b08*/ 	.word	0x00028860
        /*0b0c*/ 	.short	0x010a
        /*0b0e*/ 	.byte	0x3f
	.zero		1


	//   ....[68]....
        /*0b10*/ 	.word	0x00013480
        /*0b14*/ 	.word	0x00000003
        /*0b18*/ 	.word	0x00028800
        /*0b1c*/ 	.short	0x010a
        /*0b1e*/ 	.byte	0x3f
	.zero		1


	//   ....[69]....
        /*0b20*/ 	.word	0x000134e0
        /*0b24*/ 	.word	0x00000003
        /*0b28*/ 	.word	0x00028830
        /*0b2c*/ 	.short	0x010a
        /*0b2e*/ 	.byte	0x3f
	.zero		1


	//   ....[70]....
        /*0b30*/ 	.word	0x00013540
        /*0b34*/ 	.word	0x00000007
        /*0b38*/ 	.word	0x00028830
        /*0b3c*/ 	.short	0x010a
        /*0b3e*/ 	.byte	0x3f
	.zero		1


	//   ....[71]....
        /*0b40*/ 	.word	0x000135a0
        /*0b44*/ 	.word	0x00000007
        /*0b48*/ 	.word	0x00028850
        /*0b4c*/ 	.short	0x010a
        /*0b4e*/ 	.byte	0x3f
	.zero		1


	//   ....[72]....
        /*0b50*/ 	.word	0x00013600
        /*0b54*/ 	.word	0x00000007
        /*0b58*/ 	.word	0x00028830
        /*0b5c*/ 	.short	0x010a
        /*0b5e*/ 	.byte	0x3f
	.zero		1


	//   ....[73]....
        /*0b60*/ 	.word	0x00013660
        /*0b64*/ 	.word	0x00000007
        /*0b68*/ 	.word	0x00028850
        /*0b6c*/ 	.short	0x010a
        /*0b6e*/ 	.byte	0x3f
	.zero		1


	//   ....[74]....
        /*0b70*/ 	.word	0x000136c0
        /*0b74*/ 	.word	0x00000007
        /*0b78*/ 	.word	0x00028830
        /*0b7c*/ 	.short	0x010a
        /*0b7e*/ 	.byte	0x3f
	.zero		1


	//   ....[75]....
        /*0b80*/ 	.word	0x00013720
        /*0b84*/ 	.word	0x00000007
        /*0b88*/ 	.word	0x00028850
        /*0b8c*/ 	.short	0x010a
        /*0b8e*/ 	.byte	0x3f
	.zero		1


	//   ....[76]....
        /*0b90*/ 	.word	0x00013780
        /*0b94*/ 	.word	0x00000003
        /*0b98*/ 	.word	0x00028850
        /*0b9c*/ 	.short	0x010a
        /*0b9e*/ 	.byte	0x3f
	.zero		1


	//   ....[77]....
        /*0ba0*/ 	.word	0x00013860
        /*0ba4*/ 	.word	0x0000000a
        /*0ba8*/ 	.word	0x00028840
        /*0bac*/ 	.short	0x010a
        /*0bae*/ 	.byte	0x3f
	.zero		1


	//   ....[78]....
        /*0bb0*/ 	.word	0x00014ca0
        /*0bb4*/ 	.word	0x00000003
        /*0bb8*/ 	.word	0x00028820
        /*0bbc*/ 	.short	0x010a
        /*0bbe*/ 	.byte	0x3f
	.zero		1


	//   ....[79]....
        /*0bc0*/ 	.word	0x00014cf0
        /*0bc4*/ 	.word	0x00000022
        /*0bc8*/ 	.word	0x00028840
        /*0bcc*/ 	.short	0x010a
        /*0bce*/ 	.byte	0x3f
	.zero		1


	//   ....[80]....
        /*0bd0*/ 	.word	0x000156b0
        /*0bd4*/ 	.word	0x00000000
        /*0bd8*/ 	.word	0x00028860
        /*0bdc*/ 	.short	0x010a
        /*0bde*/ 	.byte	0x3f
	.zero		1


	//   ....[81]....
        /*0be0*/ 	.word	0x000161d0
        /*0be4*/ 	.word	0x00000000
        /*0be8*/ 	.word	0x00028860
        /*0bec*/ 	.short	0x010a
        /*0bee*/ 	.byte	0x3f
	.zero		1


	//   ....[82]....
        /*0bf0*/ 	.word	0x00016c80
        /*0bf4*/ 	.word	0x00000007
        /*0bf8*/ 	.word	0x00028820
        /*0bfc*/ 	.short	0x010a
        /*0bfe*/ 	.byte	0x3f
	.zero		1


	//   ....[83]....
        /*0c00*/ 	.word	0x00016df0
        /*0c04*/ 	.word	0x00000005
        /*0c08*/ 	.word	0x00028840
        /*0c0c*/ 	.short	0x010a
        /*0c0e*/ 	.byte	0x3f
	.zero		1


	//   ....[84]....
        /*0c10*/ 	.word	0x00016e40
        /*0c14*/ 	.word	0x00000007
        /*0c18*/ 	.word	0x00028840
        /*0c1c*/ 	.short	0x010a
        /*0c1e*/ 	.byte	0x3f
	.zero		1


	//   ....[85]....
        /*0c20*/ 	.word	0x00016e90
        /*0c24*/ 	.word	0x00000005
        /*0c28*/ 	.word	0x00028860
        /*0c2c*/ 	.short	0x010a
        /*0c2e*/ 	.byte	0x3f
	.zero		1


	//----- nvinfo : EIATTR_NUM_MBARRIERS
	.align		4
.L_939:
        /*0c30*/ 	.byte	0x03, 0x38
        /*0c32*/ 	.short	0x0016


	//----- nvinfo : EIATTR_EXIT_INSTR_OFFSETS
	.align		4
        /*0c34*/ 	.byte	0x04, 0x1c
        /*0c36*/ 	.short	(.L_941 - .L_940)


	//   ....[0]....
.L_940:
        /*0c38*/ 	.word	0x00013460


	//----- nvinfo : EIATTR_MAX_THREADS
	.align		4
.L_941:
        /*0c3c*/ 	.byte	0x04, 0x05
        /*0c3e*/ 	.short	(.L_943 - .L_942)
.L_942:
        /*0c40*/ 	.word	0x00000180
        /*0c44*/ 	.word	0x00000001
        /*0c48*/ 	.word	0x00000001


	//----- nvinfo : EIATTR_CRS_STACK_SIZE
	.align		4
.L_943:
        /*0c4c*/ 	.byte	0x04, 0x1e
        /*0c4e*/ 	.short	(.L_945 - .L_944)
.L_944:
        /*0c50*/ 	.word	0x00000000


	//----- nvinfo : EIATTR_CBANK_PARAM_SIZE
	.align		4
.L_945:
        /*0c54*/ 	.byte	0x03, 0x19
        /*0c56*/ 	.short	0x0a70


	//----- nvinfo : EIATTR_PARAM_CBANK
	.align		4
        /*0c58*/ 	.byte	0x04, 0x0a
        /*0c5a*/ 	.short	(.L_947 - .L_946)
	.align		4
.L_946:
        /*0c5c*/ 	.word	index@(.nv.constant0._ZN7cutlass13device_kernelIN5flash11enable_sm90INS1_16FlashAttnFwdSm90INS1_25CollectiveMainloopFwdSm90ILi2EN4cute5tupleIJNS5_1CILi1EEES8_S8_EEENS6_IJNS7_ILi128EEESA_SA_EEELi128ENS_6half_tEfNS_4arch4Sm90ELb0ELb1ELb0ELb0ELb1ELb0ELb0ELb1ELb1ELb1ELb1ELb0EEENS1_21CollectiveEpilogueFwdISB_S9_SC_SE_Li256ELb0ELb1ELb1ELb0EEENS1_19SingleTileSchedulerILb0ELb1ELb1ELi128EEEEEEEEEvNT_6ParamsE)
        /*0c60*/ 	.short	0x0210
        /*0c62*/ 	.short	0x0a70


	//----- nvinfo : EIATTR_SW_WAR
	.align		4
.L_947:
        /*0c64*/ 	.byte	0x04, 0x36
        /*0c66*/ 	.short	(.L_949 - .L_948)
.L_948:
        /*0c68*/ 	.word	0x00000008
.L_949:


//--------------------- .nv.info._ZN7cutlass13device_kernelIN5flash11enable_sm90INS1_16FlashAttnFwdSm90INS1_25CollectiveMainloopFwdSm90ILi2EN4cute5tupleIJNS5_1CILi1EEES8_S8_EEENS6_IJNS7_ILi128EEESA_SA_EEELi128ENS_6half_tEfNS_4arch4Sm90ELb0ELb1ELb0ELb1ELb1ELb0ELb0ELb1ELb1ELb1ELb1ELb0EEENS1_21CollectiveEpilogueFwdISB_S9_SC_SE_Li256ELb1ELb1ELb1ELb0EEENS1_36VarlenDynamicPersistentTileSchedulerILi128ELi128ELi256ELi128ELb1ELb1ELb1ELb1ELb0ELb1EEEEEEEEEvNT_6ParamsE --------------------------
	.section	.nv.info._ZN7cutlass13device_kernelIN5flash11enable_sm90INS1_16FlashAttnFwdSm90INS1_25CollectiveMainloopFwdSm90ILi2EN4cute5tupleIJNS5_1CILi1EEES8_S8_EEENS6_IJNS7_ILi128EEESA_SA_EEELi128ENS_6half_tEfNS_4arch4Sm90ELb0ELb1ELb0ELb1ELb1ELb0ELb0ELb1ELb1ELb1ELb1ELb0EEENS1_21CollectiveEpilogueFwdISB_S9_SC_SE_Li256ELb1ELb1ELb1ELb0EEENS1_36VarlenDynamicPersistentTileSchedulerILi128ELi128ELi256ELi128ELb1ELb1ELb1ELb1ELb0ELb1EEEEEEEEEvNT_6ParamsE,"",@"SHT_CUDA_INFO"
	.sectionflags	@""
	.align	4


	//----- nvinfo : EIATTR_CUDA_API_VERSION
	.align		4
        /*0000*/ 	.byte	0x04, 0x37
        /*0002*/ 	.short	(.L_951 - .L_950)
.L_950:
        /*0004*/ 	.word	0x00000082


	//----- nvinfo : EIATTR_KPARAM_INFO
	.align		4
.L_951:
        /*0008*/ 	.byte	0x04, 0x17
        /*000a*/ 	.short	(.L_953 - .L_952)
.L_952:
        /*000c*/ 	.word	0x00000000
        /*0010*/ 	.short	0x0000
        /*0012*/ 	.short	0x0070
        /*0014*/ 	.byte	0x00, 0xf0, 0x01, 0x2a


	//----- nvinfo : EIATTR_SPARSE_MMA_MASK
	.align		4
.L_953:
        /*0018*/ 	.byte	0x03, 0x50
        /*001a*/ 	.short	0x0000


	//----- nvinfo : EIATTR_MAXREG_COUNT
	.align		4
        /*001c*/ 	.byte	0x03, 0x1b
        /*001e*/ 	.short	0x00a8


	//----- nvinfo : EIATTR_NUM_BARRIERS
	.align		4
        /*0020*/ 	.byte	0x02, 0x4c
        /*0022*/ 	.byte	0x10
	.zero		1


	//----- nvinfo : EIATTR_EXTERNS
	.align		4
        /*0024*/ 	.byte	0x04, 0x0f
        /*0026*/ 	.short	(.L_955 - .L_954)


	//   ....[0]....
	.align		4
.L_954:
        /*0028*/ 	.word	index@(__assertfail)


	//----- nvinfo : EIATTR_ANNOTATIONS
	.align		4
.L_955:
        /*002c*/ 	.byte	0x04, 0x55
        /*002e*/ 	.short	(.L_957 - .L_956)


	//   ....[0]....
.L_956:
        /* <DEDUP_REMOVED lines=11> */


	//----- nvinfo : EIATTR_MERCURY_ISA_VERSION
	.align		4
.L_957:
        /*00c8*/ 	.byte	0x03, 0x5f
        /*00ca*/ 	.short	0x0101


	//----- nvinfo : EIATTR_UNUSED_LOAD_BYTE_OFFSET
	.align		4
        /*00cc*/ 	.byte	0x04, 0x44
        /*00ce*/ 	.short	(.L_959 - .L_958)


	//   ....[0]....
.L_958:
        /*00d0*/ 	.word	0x00000980
        /*00d4*/ 	.word	0x0000fff0


	//   ....[1]....
        /*00d8*/ 	.word	0x0000e410
        /*00dc*/ 	.word	0x0000fff0


	//----- nvinfo : EIATTR_INT_WARP_WIDE_INSTR_OFFSETS
	.align		4
.L_959:
        /*00e0*/ 	.byte	0x04, 0x31
        /*00e2*/ 	.short	(.L_961 - .L_960)


	//   ....[0]....
.L_960:
        /*00e4*/ 	.word	0x000000c0


	//   ....[1]....
        /*00e8*/ 	.word	0x000000d0


	//   ....[2]....
        /*00ec*/ 	.word	0x00000170


	//   ....[3]....
        /*00f0*/ 	.word	0x00012f50


	//   ....[4]....
        /*00f4*/ 	.word	0x00012fe0


	//   ....[5]....
        /*00f8*/ 	.word	0x00015dd0


	//   ....[6]....
        /*00fc*/ 	.word	0x00015e60


	//----- nvinfo : EIATTR_COOP_GROUP_MASK_REGIDS
	.align		4
.L_961:
        /*0100*/ 	.byte	0x04, 0x29
        /*0102*/ 	.short	(.L_963 - .L_962)


	//   ....[0]....
.L_962:
        /*0104*/ 	.word	0xffffffff


	//   ....[1]....
        /*0108*/ 	.word	0xffffffff


	//   ....[2]....
        /*010c*/ 	.word	0xffffffff


	//   ....[3]....
        /*0110*/ 	.word	0xffffffff


	//   ....[4]....
        /*0114*/ 	.word	0xffffffff


	//   ....[5]....
        /*0118*/ 	.word	0xffffffff


	//   ....[6]....
        /*011c*/ 	.word	0xffffffff


	//   ....[7]....
        /*0120*/ 	.word	0xffffffff


	//   ....[8]....
        /*0124*/ 	.word	0xffffffff


	//   ....[9]....
        /*0128*/ 	.word	0xffffffff


	//   ....[10]....
        /*012c*/ 	.word	0xffffffff


	//   ....[11]....
        /*0130*/ 	.word	0xffffffff


	//   ....[12]....
        /*0134*/ 	.word	0xffffffff


	//   ....[13]....
        /*0138*/ 	.word	0xffffffff


	//   ....[14]....
        /*013c*/ 	.word	0xffffffff


	//   ....[15]....
        /*0140*/ 	.word	0xffffffff


	//   ....[16]....
        /*0144*/ 	.word	0xffffffff


	//   ....[17]....
        /*0148*/ 	.word	0xffffffff


	//   ....[18]....
        /*014c*/ 	.word	0xffffffff


	//   ....[19]....
        /*0150*/ 	.word	0xffffffff


	//   ....[20]....
        /*0154*/ 	.word	0xffffffff


	//   ....[21]....
        /*0158*/ 	.word	0xffffffff


	//   ....[22]....
        /*015c*/ 	.word	0xffffffff


	//   ....[23]....
        /*0160*/ 	.word	0xffffffff


	//   ....[24]....
        /*0164*/ 	.word	0xffffffff


	//   ....[25]....
        /*0168*/ 	.word	0xffffffff


	//   ....[26]....
        /*016c*/ 	.word	0xffffffff


	//   ....[27]....
        /*0170*/ 	.word	0xffffffff


	//   ....[28]....
        /*0174*/ 	.word	0xffffffff


	//   ....[29]....
        /*0178*/ 	.word	0xffffffff


	//   ....[30]....
        /*017c*/ 	.word	0xffffffff


	//   ....[31]....
        /*0180*/ 	.word	0xffffffff


	//   ....[32]....
        /*0184*/ 	.word	0xffffffff


	//   ....[33]....
        /*0188*/ 	.word	0xffffffff


	//   ....[34]....
        /*018c*/ 	.word	0xffffffff


	//   ....[35]....
        /*0190*/ 	.word	0xffffffff


	//   ....[36]....
        /*0194*/ 	.word	0xffffffff


	//   ....[37]....
        /*0198*/ 	.word	0xffffffff


	//   ....[38]....
        /*019c*/ 	.word	0xffffffff


	//   ....[39]....
        /*01a0*/ 	.word	0xffffffff


	//   ....[40]....
        /*01a4*/ 	.word	0xffffffff


	//   ....[41]....
        /*01a8*/ 	.word	0xffffffff


	//   ....[42]....
        /*01ac*/ 	.word	0xffffffff


	//   ....[43]....
        /*01b0*/ 	.word	0xffffffff


	//   ....[44]....
        /*01b4*/ 	.word	0xffffffff


	//   ....[45]....
        /*01b8*/ 	.word	0xffffffff


	//   ....[46]....
        /*01bc*/ 	.word	0xffffffff


	//   ....[47]....
        /*01c0*/ 	.word	0xffffffff


	//   ....[48]....
        /*01c4*/ 	.word	0xffffffff


	//   ....[49]....
        /*01c8*/ 	.word	0xffffffff


	//   ....[50]....
        /*01cc*/ 	.word	0xffffffff


	//   ....[51]....
        /*01d0*/ 	.word	0xffffffff


	//   ....[52]....
        /*01d4*/ 	.word	0xffffffff


	//   ....[53]....
        /*01d8*/ 	.word	0xffffffff


	//   ....[54]....
        /*01dc*/ 	.word	0xffffffff


	//   ....[55]....
        /*01e0*/ 	.word	0xffffffff


	//   ....[56]....
        /*01e4*/ 	.word	0xffffffff


	//   ....[57]....
        /*01e8*/ 	.word	0xffffffff


	//   ....[58]....
        /*01ec*/ 	.word	0xffffffff


	//   ....[59]....
        /*01f0*/ 	.word	0xffffffff


	//   ....[60]....
        /*01f4*/ 	.word	0xffffffff


	//   ....[61]....
        /*01f8*/ 	.word	0xffffffff


	//   ....[62]....
        /*01fc*/ 	.word	0xffffffff


	//   ....[63]....
        /*0200*/ 	.word	0xffffffff


	//   ....[64]....
        /*0204*/ 	.word	0xffffffff


	//   ....[65]....
        /*0208*/ 	.word	0xffffffff


	//   ....[66]....
        /*020c*/ 	.word	0xffffffff


	//   ....[67]....
        /*0210*/ 	.word	0xffffffff


	//   ....[68]....
        /*0214*/ 	.word	0xffffffff


	//   ....[69]....
        /*0218*/ 	.word	0xffffffff


	//   ....[70]....
        /*021c*/ 	.word	0xffffffff


	//   ....[71]....
        /*0220*/ 	.word	0xffffffff


	//   ....[72]....
        /*0224*/ 	.word	0xffffffff


	//   ....[73]....
        /*0228*/ 	.word	0xffffffff


	//   ....[74]....
        /*022c*/ 	.word	0xffffffff


	//   ....[75]....
        /*0230*/ 	.word	0xffffffff


	//   ....[76]....
        /*0234*/ 	.word	0xffffffff


	//   ....[77]....
        /*0238*/ 	.word	0xffffffff


	//   ....[78]....
        /*023c*/ 	.word	0xffffffff


	//   ....[79]....
        /*0240*/ 	.word	0xffffffff


	//   ....[80]....
        /*0244*/ 	.word	0xffffffff


	//   ....[81]....
        /*0248*/ 	.word	0xffffffff


	//   ....[82]....
        /*024c*/ 	.word	0xffffffff


	//   ....[83]....
        /*0250*/ 	.word	0xffffffff


	//   ....[84]....
        /*0254*/ 	.word	0xffffffff


	//   ....[85]....
        /*0258*/ 	.word	0xffffffff


	//   ....[86]....
        /*025c*/ 	.word	0xffffffff


	//   ....[87]....
        /*0260*/ 	.word	0xffffffff


	//   ....[88]....
        /*0264*/ 	.word	0xffffffff


	//   ....[89]....
        /*0268*/ 	.word	0xffffffff


	//   ....[90]....
        /*026c*/ 	.word	0xffffffff


	//   ....[91]....
        /*0270*/ 	.word	0xffffffff


	//   ....[92]....
        /*0274*/ 	.word	0xffffffff


	//   ....[93]....
        /*0278*/ 	.word	0xffffffff


	//   ....[94]....
        /*027c*/ 	.word	0xffffffff


	//   ....[95]....
        /*0280*/ 	.word	0xffffffff


	//   ....[96]....
        /*0284*/ 	.word	0xffffffff


	//   ....[97]....
        /*0288*/ 	.word	0xffffffff


	//   ....[98]....
        /*028c*/ 	.word	0xffffffff


	//   ....[99]....
        /*0290*/ 	.word	0xffffffff


	//   ....[100]....
        /*0294*/ 	.word	0xffffffff


	//   ....[101]....
        /*0298*/ 	.word	0xffffffff


	//   ....[102]....
        /*029c*/ 	.word	0xffffffff


	//   ....[103]....
        /*02a0*/ 	.word	0xffffffff


	//   ....[104]....
        /*02a4*/ 	.word	0xffffffff


	//   ....[105]....
        /*02a8*/ 	.word	0xffffffff


	//   ....[106]....
        /*02ac*/ 	.word	0xffffffff


	//   ....[107]....
        /*02b0*/ 	.word	0xffffffff


	//   ....[108]....
        /*02b4*/ 	.word	0xffffffff


	//   ....[109]....
        /*02b8*/ 	.word	0xffffffff


	//   ....[110]....
        /*02bc*/ 	.word	0xffffffff


	//   ....[111]....
        /*02c0*/ 	.word	0xffffffff


	//   ....[112]....
        /*02c4*/ 	.word	0xffffffff


	//   ....[113]....
        /*02c8*/ 	.word	0xffffffff


	//   ....[114]....
        /*02cc*/ 	.word	0xffffffff


	//   ....[115]....
        /*02d0*/ 	.word	0xffffffff


	//   ....[116]....
        /*02d4*/ 	.word	0xffffffff


	//   ....[117]....
        /*02d8*/ 	.word	0xffffffff


	//   ....[118]....
        /*02dc*/ 	.word	0xffffffff


	//   ....[119]....
        /*02e0*/ 	.word	0xffffffff


	//   ....[120]....
        /*02e4*/ 	.word	0xffffffff


	//   ....[121]....
        /*02e8*/ 	.word	0xffffffff


	//   ....[122]....
        /*02ec*/ 	.word	0xffffffff


	//   ....[123]....
        /*02f0*/ 	.word	0xffffffff


	//   ....[124]....
        /*02f4*/ 	.word	0xffffffff


	//   ....[125]....
        /*02f8*/ 	.word	0xffffffff


	//   ....[126]....
        /*02fc*/ 	.word	0xffffffff


	//   ....[127]....
        /*0300*/ 	.word	0xffffffff


	//   ....[128]....
        /*0304*/ 	.word	0xffffffff


	//   ....[129]....
        /*0308*/ 	.word	0xffffffff


	//   ....[130]....
        /*030c*/ 	.word	0xffffffff


	//   ....[131]....
        /*0310*/ 	.word	0xffffffff


	//   ....[132]....
        /*0314*/ 	.word	0xffffffff


	//   ....[133]....
        /*0318*/ 	.word	0xffffffff


	//   ....[134]....
        /*031c*/ 	.word	0xffffffff


	//   ....[135]....
        /*0320*/ 	.word	0xffffffff


	//   ....[136]....
        /*0324*/ 	.word	0xffffffff


	//   ....[137]....
        /*0328*/ 	.word	0xffffffff


	//   ....[138]....
        /*032c*/ 	.word	0xffffffff


	//   ....[139]....
        /*0330*/ 	.word	0xffffffff


	//   ....[140]....
        /*0334*/ 	.word	0xffffffff


	//   ....[141]....
        /*0338*/ 	.word	0xffffffff


	//   ....[142]....
        /*033c*/ 	.word	0xffffffff


	//   ....[143]....
        /*0340*/ 	.word	0xffffffff


	//   ....[144]....
        /*0344*/ 	.word	0xffffffff


	//   ....[145]....
        /*0348*/ 	.word	0xffffffff


	//   ....[146]....
        /*034c*/ 	.word	0xffffffff


	//   ....[147]....
        /*0350*/ 	.word	0xffffffff


	//   ....[148]....
        /*0354*/ 	.word	0xffffffff


	//   ....[149]....
        /*0358*/ 	.word	0xffffffff


	//   ....[150]....
        /*035c*/ 	.word	0xffffffff


	//   ....[151]....
        /*0360*/ 	.word	0xffffffff


	//   ....[152]....
        /*0364*/ 	.word	0xffffffff


	//   ....[153]....
        /*0368*/ 	.word	0xffffffff


	//   ....[154]....
        /*036c*/ 	.word	0xffffffff


	//   ....[155]....
        /*0370*/ 	.word	0xffffffff


	//   ....[156]....
        /*0374*/ 	.word	0xffffffff


	//   ....[157]....
        /*0378*/ 	.word	0xffffffff


	//   ....[158]....
        /*037c*/ 	.word	0xffffffff


	//   ....[159]....
        /*0380*/ 	.word	0xffffffff


	//   ....[160]....
        /*0384*/ 	.word	0xffffffff


	//   ....[161]....
        /*0388*/ 	.word	0xffffffff


	//   ....[162]....
        /*038c*/ 	.word	0xffffffff


	//   ....[163]....
        /*0390*/ 	.word	0xffffffff


	//   ....[164]....
        /*0394*/ 	.word	0xffffffff


	//   ....[165]....
        /*0398*/ 	.word	0xffffffff


	//   ....[166]....
        /*039c*/ 	.word	0xffffffff


	//   ....[167]....
        /*03a0*/ 	.word	0xffffffff


	//   ....[168]....
        /*03a4*/ 	.word	0xffffffff


	//   ....[169]....
        /*03a8*/ 	.word	0xffffffff


	//   ....[170]....
        /*03ac*/ 	.word	0xffffffff


	//   ....[171]....
        /*03b0*/ 	.word	0xffffffff


	//   ....[172]....
        /*03b4*/ 	.word	0xffffffff


	//   ....[173]....
        /*03b8*/ 	.word	0x0500000f


	//   ....[174]....
        /*03bc*/ 	.word	0x0500000f


	//   ....[175]....
        /*03c0*/ 	.word	0x0500000f


	//   ....[176]....
        /*03c4*/ 	.word	0x0500000f


	//   ....[177]....
        /*03c8*/ 	.word	0x0500000f


	//   ....[178]....
        /*03cc*/ 	.word	0x0500000f


	//   ....[179]....
        /*03d0*/ 	.word	0x0500000f


	//   ....[180]....
        /*03d4*/ 	.word	0x0500000f


	//   ....[181]....
        /*03d8*/ 	.word	0x0500000f


	//   ....[182]....
        /*03dc*/ 	.word	0x0500000f


	//   ....[183]....
        /*03e0*/ 	.word	0x0500000f


	//   ....[184]....
        /*03e4*/ 	.word	0x0500000f


	//   ....[185]....
        /*03e8*/ 	.word	0x0500000f


	//   ....[186]....
        /*03ec*/ 	.word	0x0500000f


	//   ....[187]....
        /*03f0*/ 	.word	0x0500000f


	//   ....[188]....
        /*03f4*/ 	.word	0x0500000f


	//   ....[189]....
        /*03f8*/ 	.word	0x0500000f


	//   ....[190]....
        /*03fc*/ 	.word	0x0500000f


	//   ....[191]....
        /*0400*/ 	.word	0x0500000f


	//   ....[192]....
        /*0404*/ 	.word	0x0500000f


	//   ....[193]....
        /*0408*/ 	.word	0x0500000f


	//   ....[194]....
        /*040c*/ 	.word	0x0500000f


	//   ....[195]....
        /*0410*/ 	.word	0x0500000f


	//   ....[196]....
        /*0414*/ 	.word	0x0500000f


	//   ....[197]....
        /*0418*/ 	.word	0x0500000f


	//   ....[198]....
        /*041c*/ 	.word	0x0500000f


	//   ....[199]....
        /*0420*/ 	.word	0x0500000f


	//   ....[200]....
        /*0424*/ 	.word	0x0500000f


	//   ....[201]....
        /*0428*/ 	.word	0x0500000f


	//   ....[202]....
        /*042c*/ 	.word	0x0500000f


	//   ....[203]....
        /*0430*/ 	.word	0x0500000f


	//   ....[204]....
        /*0434*/ 	.word	0x0500000f


	//   ....[205]....
        /*0438*/ 	.word	0x0500000f


	//   ....[206]....
        /*043c*/ 	.word	0x0500000f


	//   ....[207]....
        /*0440*/ 	.word	0x0500000f


	//   ....[208]....
        /*0444*/ 	.word	0x0500000f


	//   ....[209]....
        /*0448*/ 	.word	0x0500000f


	//   ....[210]....
        /*044c*/ 	.word	0x0500000f


	//   ....[211]....
        /*0450*/ 	.word	0x0500000f


	//   ....[212]....
        /*0454*/ 	.word	0x0500000f


	//   ....[213]....
        /*0458*/ 	.word	0x0500000f


	//   ....[214]....
        /*045c*/ 	.word	0x0500000f


	//   ....[215]....
        /*0460*/ 	.word	0x0500000f


	//   ....[216]....
        /*0464*/ 	.word	0x0500000f


	//   ....[217]....
        /*0468*/ 	.word	0x0500000f


	//   ....[218]....
        /*046c*/ 	.word	0x0500000f


	//   ....[219]....
        /*0470*/ 	.word	0x0500000f


	//   ....[220]....
        /*0474*/ 	.word	0x0500000f


	//   ....[221]....
        /*0478*/ 	.word	0x0500000f


	//   ....[222]....
        /*047c*/ 	.word	0x0500000f


	//   ....[223]....
        /*0480*/ 	.word	0x0500000f


	//   ....[224]....
        /*0484*/ 	.word	0x0500000f


	//   ....[225]....
        /*0488*/ 	.word	0x0500000f


	//   ....[226]....
        /*048c*/ 	.word	0x0500000f


	//   ....[227]....
        /*0490*/ 	.word	0x0500000f


	//   ....[228]....
        /*0494*/ 	.word	0x0500000f


	//   ....[229]....
        /*0498*/ 	.word	0x0500000f


	//   ....[230]....
        /*049c*/ 	.word	0x0500000f


	//   ....[231]....
        /*04a0*/ 	.word	0x0500000f


	//   ....[232]....
        /*04a4*/ 	.word	0x0500000f


	//   ....[233]....
        /*04a8*/ 	.word	0x0500000f


	//   ....[234]....
        /*04ac*/ 	.word	0x0500000f


	//   ....[235]....
        /*04b0*/ 	.word	0x0500000f


	//   ....[236]....
        /*04b4*/ 	.word	0x0500000f


	//   ....[237]....
        /*04b8*/ 	.word	0x0500000f


	//   ....[238]....
        /*04bc*/ 	.word	0x0500000f


	//   ....[239]....
        /*04c0*/ 	.word	0x0500000f


	//   ....[240]....
        /*04c4*/ 	.word	0x0500000f


	//   ....[241]....
        /*04c8*/ 	.word	0x0500000f


	//   ....[242]....
        /*04cc*/ 	.word	0x0500000f


	//   ....[243]....
        /*04d0*/ 	.word	0x0500000f


	//   ....[244]....
        /*04d4*/ 	.word	0x0500000f


	//   ....[245]....
        /*04d8*/ 	.word	0x0500000f


	//   ....[246]....
        /*04dc*/ 	.word	0x0500000f


	//   ....[247]....
        /*04e0*/ 	.word	0x0500000f


	//   ....[248]....
        /*04e4*/ 	.word	0x0500000f


	//   ....[249]....
        /*04e8*/ 	.word	0x0500000f


	//   ....[250]....
        /*04ec*/ 	.word	0x0500000f


	//   ....[251]....
        /*04f0*/ 	.word	0x0500000f


	//   ....[252]....
        /*04f4*/ 	.word	0x0500000f


	//   ....[253]....
        /*04f8*/ 	.word	0x0500000f


	//   ....[254]....
        /*04fc*/ 	.word	0x0500000f


	//   ....[255]....
        /*0500*/ 	.word	0x0500000f


	//   ....[0]....
        /*0504*/ 	.word	0x0500000f


	//   ....[1]....
        /*0508*/ 	.word	0x0500000f


	//   ....[2]....
        /*050c*/ 	.word	0x0500000f


	//   ....[3]....
        /*0510*/ 	.word	0x0500000f


	//   ....[4]....
        /*0514*/ 	.word	0x0500000f


	//   ....[5]....
        /*0518*/ 	.word	0x0500000f


	//   ....[6]....
        /*051c*/ 	.word	0x0500000f


	//   ....[7]....
        /*0520*/ 	.word	0x0500000f


	//   ....[8]....
        /*0524*/ 	.word	0x0500000f


	//   ....[9]....
        /*0528*/ 	.word	0x0500000f


	//   ....[10]....
        /*052c*/ 	.word	0x0500000f


	//   ....[11]....
        /*0530*/ 	.word	0x0500000f


	//   ....[12]....
        /*0534*/ 	.word	0x0500000f


	//   ....[13]....
        /*0538*/ 	.word	0x0500000f


	//   ....[14]....
        /*053c*/ 	.word	0x0500000f


	//   ....[15]....
        /*0540*/ 	.word	0x0500000f


	//   ....[16]....
        /*0544*/ 	.word	0x0500000f


	//----- nvinfo : EIATTR_COOP_GROUP_INSTR_OFFSETS
	.align		4
.L_963:
        /*0548*/ 	.byte	0x04, 0x28
        /*054a*/ 	.short	(.L_965 - .L_964)


	//   ....[0]....
.L_964:
        /*054c*/ 	.word	0x00000080


	//   ....[1]....
        /*0550*/ 	.word	0x00000090


	//   ....[2]....
        /*0554*/ 	.word	0x000002d0


	//   ....[3]....
        /*0558*/ 	.word	0x00000430


	//   ....[4]....
        /*055c*/ 	.word	0x00000550


	//   ....[5]....
        /*0560*/ 	.word	0x000006b0


	//   ....[6]....
        /*0564*/ 	.word	0x00001e40


	//   ....[7]....
        /*0568*/ 	.word	0x000026f0


	//   ....[8]....
        /*056c*/ 	.word	0x00003270


	//   ....[9]....
        /*0570*/ 	.word	0x00003ac0


	//   ....[10]....
        /*0574*/ 	.word	0x00003bd0


	//   ....[11]....
        /*0578*/ 	.word	0x00004410


	//   ....[12]....
        /*057c*/ 	.word	0x00004480


	//   ....[13]....
        /*0580*/ 	.word	0x00005d20


	//   ....[14]....
        /*0584*/ 	.word	0x00005f10


	//   ....[15]....
        /*0588*/ 	.word	0x00006b00


	//   ....[16]....
        /*058c*/ 	.word	0x00006c00


	//   ....[17]....
        /*0590*/ 	.word	0x00007440


	//   ....[18]....
        /*0594*/ 	.word	0x000074a0


	//   ....[19]....
        /*0598*/ 	.word	0x00009450


	//   ....[20]....
        /*059c*/ 	.word	0x00009460


	//   ....[21]....
        /*05a0*/ 	.word	0x00009490


	//   ....[22]....
        /*05a4*/ 	.word	0x000094a0


	//   ....[23]....
        /*05a8*/ 	.word	0x0000b1c0


	//   ....[24]....
        /*05ac*/ 	.word	0x0000b3b0


	//   ....[25]....
        /*05b0*/ 	.word	0x0000bfa0


	//   ....[26]....
        /*05b4*/ 	.word	0x0000c0a0


	//   ....[27]....
        /*05b8*/ 	.word	0x0000c8e0


	//   ....[28]....
        /*05bc*/ 	.word	0x0000c940


	//   ....[29]....
        /*05c0*/ 	.word	0x0000dab0


	//   ....[30]....
        /*05c4*/ 	.word	0x0000dae0


	//   ....[31]....
        /*05c8*/ 	.word	0x0000dbc0


	//   ....[32]....
        /*05cc*/ 	.word	0x0000dbd0


	//   ....[33]....
        /*05d0*/ 	.word	0x0000ef40


	//   ....[34]....
        /*05d4*/ 	.word	0x0000ef80


	//   ....[35]....
        /*05d8*/ 	.word	0x0000efb0


	//   ....[36]....
        /*05dc*/ 	.word	0x0000efe0


	//   ....[37]....
        /*05e0*/ 	.word	0x0000f6c0


	//   ....[38]....
        /*05e4*/ 	.word	0x0000f6f0


	//   ....[39]....
        /*05e8*/ 	.word	0x0000f7b0


	//   ....[40]....
        /*05ec*/ 	.word	0x0000f7d0


	//   ....[41]....
        /*05f0*/ 	.word	0x0000f890


	//   ....[42]....
        /*05f4*/ 	.word	0x0000f8b0


	//   ....[43]....
        /*05f8*/ 	.word	0x0000f980


	//   ....[44]....
        /*05fc*/ 	.word	0x0000f9a0


	//   ....[45]....
        /*0600*/ 	.word	0x0000fd30


	//   ....[46]....
        /*0604*/ 	.word	0x0000fd60


	//   ....[47]....
        /*0608*/ 	.word	0x000101a0


	//   ....[48]....
        /*060c*/ 	.word	0x000101b0


	//   ....[49]....
        /*0610*/ 	.word	0x00010ee0


	//   ....[50]....
        /*0614*/ 	.word	0x00010f00


	//   ....[51]....
        /*0618*/ 	.word	0x00010fc0


	//   ....[52]....
        /*061c*/ 	.word	0x00010fe0


	//   ....[53]....
        /*0620*/ 	.word	0x000110a0


	//   ....[54]....
        /*0624*/ 	.word	0x000110c0


	//   ....[55]....
        /*0628*/ 	.word	0x00011190


	//   ....[56]....
        /*062c*/ 	.word	0x000111b0


	//   ....[57]....
        /*0630*/ 	.word	0x00011310


	//   ....[58]....
        /*0634*/ 	.word	0x00011500


	//   ....[59]....
        /*0638*/ 	.word	0x00011530


	//   ....[60]....
        /*063c*/ 	.word	0x00011560


	//   ....[61]....
        /*0640*/ 	.word	0x00011590


	//   ....[62]....
        /*0644*/ 	.word	0x000115c0


	//   ....[63]....
        /*0648*/ 	.word	0x000115f0


	//   ....[64]....
        /*064c*/ 	.word	0x00011760


	//   ....[65]....
        /*0650*/ 	.word	0x00011790


	//   ....[66]....
        /*0654*/ 	.word	0x000117c0


	//   ....[67]....
        /*0658*/ 	.word	0x000117f0


	//   ....[68]....
        /*065c*/ 	.word	0x00011820


	//   ....[69]....
        /*0660*/ 	.word	0x00011850


	//   ....[70]....
        /*0664*/ 	.word	0x000118e0


	//   ....[71]....
        /*0668*/ 	.word	0x00011910


	//   ....[72]....
        /*066c*/ 	.word	0x00011920


	//   ....[73]....
        /*0670*/ 	.word	0x00011960


	//   ....[74]....
        /*0674*/ 	.word	0x00013a50


	//   ....[75]....
        /*0678*/ 	.word	0x00013a70


	//   ....[76]....
        /*067c*/ 	.word	0x00013b10


	//   ....[77]....
        /*0680*/ 	.word	0x00013b30


	//   ....[78]....
        /*0684*/ 	.word	0x00013bc0


	//   ....[79]....
        /*0688*/ 	.word	0x00013be0


	//   ....[80]....
        /*068c*/ 	.word	0x00013c70


	//   ....[81]....
        /*0690*/ 	.word	0x00013c90


	//   ....[82]....
        /*0694*/ 	.word	0x00013d20


	//   ....[83]....
        /*0698*/ 	.word	0x00013d40


	//   ....[84]....
        /*069c*/ 	.word	0x00013dd0


	//   ....[85]....
        /*06a0*/ 	.word	0x00013df0


	//   ....[86]....
        /*06a4*/ 	.word	0x00013e80


	//   ....[87]....
        /*06a8*/ 	.word	0x00013ea0


	//   ....[88]....
        /*06ac*/ 	.word	0x00013eb0


	//   ....[89]....
        /*06b0*/ 	.word	0x00013f30


	//   ....[90]....
        /*06b4*/ 	.word	0x00014640


	//   ....[91]....
        /*06b8*/ 	.word	0x00014670


	//   ....[92]....
        /*06bc*/ 	.word	0x000146d0


	//   ....[93]....
        /*06c0*/ 	.word	0x00014720


	//   ....[94]....
        /*06c4*/ 	.word	0x00014770


	//   ....[95]....
        /*06c8*/ 	.word	0x000147c0


	//   ....[96]....
        /*06cc*/ 	.word	0x00014810


	//   ....[97]....
        /*06d0*/ 	.word	0x00014860


	//   ....[98]....
        /*06d4*/ 	.word	0x000148b0


	//   ....[99]....
        /*06d8*/ 	.word	0x00014900


	//   ....[100]....
        /*06dc*/ 	.word	0x00014950


	//   ....[101]....
        /*06e0*/ 	.word	0x000149a0


	//   ....[102]....
        /*06e4*/ 	.word	0x000149f0


	//   ....[103]....
        /*06e8*/ 	.word	0x00014a30


	//   ....[104]....
        /*06ec*/ 	.word	0x00014a50


	//   ....[105]....
        /*06f0*/ 	.word	0x00014a90


	//   ....[106]....
        /*06f4*/ 	.word	0x000151c0


	//   ....[107]....
        /*06f8*/ 	.word	0x000151f0


	//   ....[108]....
        /*06fc*/ 	.word	0x00015250


	//   ....[109]....
        /*0700*/ 	.word	0x00015260


	//   ....[110]....
        /*0704*/ 	.word	0x000152b0


	//   ....[111]....
        /*0708*/ 	.word	0x000152c0


	//   ....[112]....
        /*070c*/ 	.word	0x00015310


	//   ....[113]....
        /*0710*/ 	.word	0x00015320


	//   ....[114]....
        /*0714*/ 	.word	0x00015370


	//   ....[115]....
        /*0718*/ 	.word	0x00015380


	//   ....[116]....
        /*071c*/ 	.word	0x000153d0


	//   ....[117]....
        /*0720*/ 	.word	0x000153e0


	//   ....[118]....
        /*0724*/ 	.word	0x00015430


	//   ....[119]....
        /*0728*/ 	.word	0x00015440


	//   ....[120]....
        /*072c*/ 	.word	0x00015450


	//   ....[121]....
        /*0730*/ 	.word	0x000154a0


	//   ....[122]....
        /*0734*/ 	.word	0x000156f0


	//   ....[123]....
        /*0738*/ 	.word	0x00015710


	//   ....[124]....
        /*073c*/ 	.word	0x00015720


	//   ....[125]....
        /*0740*/ 	.word	0x00015790


	//   ....[126]....
        /*0744*/ 	.word	0x000157a0


	//   ....[127]....
        /*0748*/ 	.word	0x00015810


	//   ....[128]....
        /*074c*/ 	.word	0x00015820


	//   ....[129]....
        /*0750*/ 	.word	0x00015890


	//   ....[130]....
        /*0754*/ 	.word	0x000158a0


	//   ....[131]....
        /*0758*/ 	.word	0x00015910


	//   ....[132]....
        /*075c*/ 	.word	0x00015920


	//   ....[133]....
        /*0760*/ 	.word	0x00015990


	//   ....[134]....
        /*0764*/ 	.word	0x000159a0


	//   ....[135]....
        /*0768*/ 	.word	0x00015a10


	//   ....[136]....
        /*076c*/ 	.word	0x00015a20


	//   ....[137]....
        /*0770*/ 	.word	0x00015a30


	//   ....[138]....
        /*0774*/ 	.word	0x00015fa0


	//   ....[139]....
        /*0778*/ 	.word	0x00015fe0


	//   ....[140]....
        /*077c*/ 	.word	0x00016020


	//   ....[141]....
        /*0780*/ 	.word	0x00016040


	//   ....[142]....
        /*0784*/ 	.word	0x00016050


	//   ....[143]....
        /*0788*/ 	.word	0x00016070


	//   ....[144]....
        /*078c*/ 	.word	0x000160e0


	//   ....[145]....
        /*0790*/ 	.word	0x00016100


	//   ....[146]....
        /*0794*/ 	.word	0x00016160


	//   ....[147]....
        /*0798*/ 	.word	0x00016180


	//   ....[148]....
        /*079c*/ 	.word	0x000161e0


	//   ....[149]....
        /*07a0*/ 	.word	0x00016200


	//   ....[150]....
        /*07a4*/ 	.word	0x00016260


	//   ....[151]....
        /*07a8*/ 	.word	0x00016280


	//   ....[152]....
        /*07ac*/ 	.word	0x000162d0


	//   ....[153]....
        /*07b0*/ 	.word	0x000162f0


	//   ....[154]....
        /*07b4*/ 	.word	0x00016740


	//   ....[155]....
        /*07b8*/ 	.word	0x00016750


	//   ....[156]....
        /*07bc*/ 	.word	0x00016790


	//   ....[157]....
        /*07c0*/ 	.word	0x000167d0


	//   ....[158]....
        /*07c4*/ 	.word	0x00016800


	//   ....[159]....
        /*07c8*/ 	.word	0x00016830


	//   ....[160]....
        /*07cc*/ 	.word	0x00016860


	//   ....[161]....
        /*07d0*/ 	.word	0x00016890


	//   ....[162]....
        /*07d4*/ 	.word	0x00016a40


	//   ....[163]....
        /*07d8*/ 	.word	0x00016a70


	//   ....[164]....
        /*07dc*/ 	.word	0x00016aa0


	//   ....[165]....
        /*07e0*/ 	.word	0x00016ad0


	//   ....[166]....
        /*07e4*/ 	.word	0x00016b00


	//   ....[167]....
        /*07e8*/ 	.word	0x00016b30


	//   ....[168]....
        /*07ec*/ 	.word	0x00016bf0


	//   ....[169]....
        /*07f0*/ 	.word	0x00016c10


	//   ....[170]....
        /*07f4*/ 	.word	0x00016c30


	//   ....[171]....
        /*07f8*/ 	.word	0x00016c90


	//   ....[172]....
        /*07fc*/ 	.word	0x000176b0


	//   ....[173]....
        /*0800*/ 	.word	0x00017d30


	//   ....[174]....
        /*0804*/ 	.word	0x00017e20


	//   ....[175]....
        /*0808*/ 	.word	0x00017ec0


	//   ....[176]....
        /*080c*/ 	.word	0x00017f20


	//   ....[177]....
        /*0810*/ 	.word	0x00018020


	//   ....[178]....
        /*0814*/ 	.word	0x00018090


	//   ....[179]....
        /*0818*/ 	.word	0x00018190


	//   ....[180]....
        /*081c*/ 	.word	0x00018200


	//   ....[181]....
        /*0820*/ 	.word	0x00018300


	//   ....[182]....
        /*0824*/ 	.word	0x00018370


	//   ....[183]....
        /*0828*/ 	.word	0x00018470


	//   ....[184]....
        /*082c*/ 	.word	0x000184e0


	//   ....[185]....
        /*0830*/ 	.word	0x000185e0


	//   ....[186]....
        /*0834*/ 	.word	0x00018650


	//   ....[187]....
        /*0838*/ 	.word	0x00018750


	//   ....[188]....
        /*083c*/ 	.word	0x000187c0


	//   ....[189]....
        /*0840*/ 	.word	0x00018860


	//   ....[190]....
        /*0844*/ 	.word	0x00018960


	//   ....[191]....
        /*0848*/ 	.word	0x000189d0


	//   ....[192]....
        /*084c*/ 	.word	0x00018a50


	//   ....[193]....
        /*0850*/ 	.word	0x00018b10


	//   ....[194]....
        /*0854*/ 	.word	0x00018b90


	//   ....[195]....
        /*0858*/ 	.word	0x00018c60


	//   ....[196]....
        /*085c*/ 	.word	0x00018ce0


	//   ....[197]....
        /*0860*/ 	.word	0x00018db0


	//   ....[198]....
        /*0864*/ 	.word	0x00018e30


	//   ....[199]....
        /*0868*/ 	.word	0x00018f00


	//   ....[200]....
        /*086c*/ 	.word	0x00018f80


	//   ....[201]....
        /*0870*/ 	.word	0x00019050


	//   ....[202]....
        /*0874*/ 	.word	0x000190d0


	//   ....[203]....
        /*0878*/ 	.word	0x00019190


	//   ....[204]....
        /*087c*/ 	.word	0x00019210


	//   ....[205]....
        /*0880*/ 	.word	0x000192c0


	//   ....[206]....
        /*0884*/ 	.word	0x000193f0


	//   ....[207]....
        /*0888*/ 	.word	0x00019490


	//   ....[208]....
        /*088c*/ 	.word	0x00019500


	//   ....[209]....
        /*0890*/ 	.word	0x000195c0


	//   ....[210]....
        /*0894*/ 	.word	0x00019620


	//   ....[211]....
        /*0898*/ 	.word	0x000196e0


	//   ....[212]....
        /*089c*/ 	.word	0x00019740


	//   ....[213]....
        /*08a0*/ 	.word	0x00019800


	//   ....[214]....
        /*08a4*/ 	.word	0x00019860


	//   ....[215]....
        /*08a8*/ 	.word	0x00019920


	//   ....[216]....
        /*08ac*/ 	.word	0x00019980


	//   ....[217]....
        /*08b0*/ 	.word	0x00019a40


	//   ....[218]....
        /*08b4*/ 	.word	0x00019aa0


	//   ....[219]....
        /*08b8*/ 	.word	0x00019b60


	//   ....[220]....
        /*08bc*/ 	.word	0x00019bc0


	//   ....[221]....
        /*08c0*/ 	.word	0x00019c80


	//   ....[222]....
        /*08c4*/ 	.word	0x00019d70


	//   ....[223]....
        /*08c8*/ 	.word	0x00019e10


	//   ....[224]....
        /*08cc*/ 	.word	0x00019e70


	//   ....[225]....
        /*08d0*/ 	.word	0x00019f50


	//   ....[226]....
        /*08d4*/ 	.word	0x00019fb0


	//   ....[227]....
        /*08d8*/ 	.word	0x0001a090


	//   ....[228]....
        /*08dc*/ 	.word	0x0001a0f0


	//   ....[229]....
        /*08e0*/ 	.word	0x0001a1d0


	//   ....[230]....
        /*08e4*/ 	.word	0x0001a230


	//   ....[231]....
        /*08e8*/ 	.word	0x0001a310


	//   ....[232]....
        /*08ec*/ 	.word	0x0001a370


	//   ....[233]....
        /*08f0*/ 	.word	0x0001a450


	//   ....[234]....
        /*08f4*/ 	.word	0x0001a4b0


	//   ....[235]....
        /*08f8*/ 	.word	0x0001a590


	//   ....[236]....
        /*08fc*/ 	.word	0x0001a5f0


	//   ....[237]....
        /*0900*/ 	.word	0x0001a6c0


	//   ....[238]....
        /*0904*/ 	.word	0x0001a7e0


	//   ....[239]....
        /*0908*/ 	.word	0x0001a880


	//   ....[240]....
        /*090c*/ 	.word	0x0001a940


	//   ....[241]....
        /*0910*/ 	.word	0x0001aa10


	//   ....[242]....
        /*0914*/ 	.word	0x0001aa70


	//   ....[243]....
        /*0918*/ 	.word	0x0001ab50


	//   ....[244]....
        /*091c*/ 	.word	0x0001abb0


	//   ....[245]....
        /*0920*/ 	.word	0x0001ac80


	//   ....[246]....
        /*0924*/ 	.word	0x0001ace0


	//   ....[247]....
        /*0928*/ 	.word	0x0001adb0


	//   ....[248]....
        /*092c*/ 	.word	0x0001ae10


	//   ....[249]....
        /*0930*/ 	.word	0x0001aef0


	//   ....[250]....
        /*0934*/ 	.word	0x0001af50


	//   ....[251]....
        /*0938*/ 	.word	0x0001b020


	//   ....[252]....
        /*093c*/ 	.word	0x0001b080


	//   ....[253]....
        /*0940*/ 	.word	0x0001b140


	//   ....[254]....
        /*0944*/ 	.word	0x0001b1d0


	//   ....[255]....
        /*0948*/ 	.word	0x0001b270


	//   ....[0]....
        /*094c*/ 	.word	0x0001b3e0


	//   ....[1]....
        /*0950*/ 	.word	0x0001b450


	//   ....[2]....
        /*0954*/ 	.word	0x0001b4d0


	//   ....[3]....
        /*0958*/ 	.word	0x0001b540


	//   ....[4]....
        /*095c*/ 	.word	0x0001b5b0


	//   ....[5]....
        /*0960*/ 	.word	0x0001b630


	//   ....[6]....
        /*0964*/ 	.word	0x0001b6b0


	//   ....[7]....
        /*0968*/ 	.word	0x0001b740


	//   ....[8]....
        /*096c*/ 	.word	0x0001b7b0


	//   ....[9]....
        /*0970*/ 	.word	0x0001b820


	//   ....[10]....
        /*0974*/ 	.word	0x0001b890


	//   ....[11]....
        /*0978*/ 	.word	0x0001b910


	//   ....[12]....
        /*097c*/ 	.word	0x0001b980


	//   ....[13]....
        /*0980*/ 	.word	0x0001ba10


	//   ....[14]....
        /*0984*/ 	.word	0x0001ba70


	//   ....[15]....
        /*0988*/ 	.word	0x0001bb00


	//   ....[16]....
        /*098c*/ 	.word	0x0001bc30


	//----- nvinfo : EIATTR_REG_RECONFIG
	.align		4
.L_965:
        /*0990*/ 	.byte	0x01, 0x54
	.zero		2


	//----- nvinfo : EIATTR_SYSCALL_OFFSETS
	.align		4
        /*0994*/ 	.byte	0x04, 0x46
        /*0996*/ 	.short	(.L_967 - .L_966)


	//   ....[0]....
.L_966:
        /*0998*/ 	.word	0x00002020


	//   ....[1]....
        /*099c*/ 	.word	0x00013140


	//   ....[2]....
        /*09a0*/ 	.word	0x00013290


	//   ....[3]....
        /*09a4*/ 	.word	0x00013380


	//   ....[4]....
        /*09a8*/ 	.word	0x00014280


	//----- nvinfo : EIATTR_MBARRIER_INSTR_OFFSETS
	.align		4
.L_967:
        /*09ac*/ 	.byte	0x04, 0x39
        /*09ae*/ 	.short	(.L_969 - .L_968)


	//   ....[0]....
.L_968:
        /*09b0*/ 	.word	0x00000180
        /*09b4*/ 	.word	0x000000ff
        /*09b8*/ 	.word	0x00028800
        /*09bc*/ 	.short	0x0100
        /*09be*/ 	.byte	0x08
	.zero		1


	//   ....[1]....
        /*09c0*/ 	.word	0x00000190
        /*09c4*/ 	.word	0x000000ff
        /*09c8*/ 	.word	0x00028820
        /*09cc*/ 	.short	0x0100
        /*09ce*/ 	.byte	0x08
	.zero		1


	//   ....[2]....
        /*09d0*/ 	.word	0x00000280
        /*09d4*/ 	.word	0x000000ff
        /*09d8*/ 	.word	0x00028830
        /*09dc*/ 	.short	0x0100
        /*09de*/ 	.byte	0x08
	.zero		1


	//   ....[3]....
        /*09e0*/ 	.word	0x00000290
        /*09e4*/ 	.word	0x000000ff
        /*09e8*/ 	.word	0x00028840
        /*09ec*/ 	.short	0x0100
        /*09ee*/ 	.byte	0x08
	.zero		1


	//   ....[4]....
        /*09f0*/ 	.word	0x000002a0
        /*09f4*/ 	.word	0x000000ff
        /*09f8*/ 	.word	0x00028838
        /*09fc*/ 	.short	0x0100
        /*09fe*/ 	.byte	0x08
	.zero		1


	//   ....[5]....
        /*0a00*/ 	.word	0x000002b0
        /*0a04*/ 	.word	0x000000ff
        /*0a08*/ 	.word	0x00028848
        /*0a0c*/ 	.short	0x0100
        /*0a0e*/ 	.byte	0x08
	.zero		1


	//   ....[6]....
        /*0a10*/ 	.word	0x000003e0
        /*0a14*/ 	.word	0x000000ff
        /*0a18*/ 	.word	0x00028850
        /*0a1c*/ 	.short	0x0100
        /*0a1e*/ 	.byte	0x08
	.zero		1


	//   ....[7]....
        /*0a20*/ 	.word	0x000003f0
        /*0a24*/ 	.word	0x000000ff
        /*0a28*/ 	.word	0x00028860
        /*0a2c*/ 	.short	0x0100
        /*0a2e*/ 	.byte	0x08
	.zero		1


	//   ....[8]....
        /*0a30*/ 	.word	0x00000400
        /*0a34*/ 	.word	0x000000ff
        /*0a38*/ 	.word	0x00028858
        /*0a3c*/ 	.short	0x0100
        /*0a3e*/ 	.byte	0x08
	.zero		1


	//   ....[9]....
        /*0a40*/ 	.word	0x00000410
        /*0a44*/ 	.word	0x000000ff
        /*0a48*/ 	.word	0x00028868
        /*0a4c*/ 	.short	0x0100
        /*0a4e*/ 	.byte	0x08
	.zero		1


	//   ....[10]....
        /*0a50*/ 	.word	0x00000500
        /*0a54*/ 	.word	0x000000ff
        /*0a58*/ 	.word	0x00028870
        /*0a5c*/ 	.short	0x0100
        /*0a5e*/ 	.byte	0x06
	.zero		1


	//   ....[11]....
        /*0a60*/ 	.word	0x00000510
        /*0a64*/ 	.word	0x000000ff
        /*0a68*/ 	.word	0x00028880
        /*0a6c*/ 	.short	0x0100
        /*0a6e*/ 	.byte	0x06
	.zero		1


	//   ....[12]....
        /*0a70*/ 	.word	0x00000520
        /*0a74*/ 	.word	0x000000ff
        /*0a78*/ 	.word	0x00028878
        /*0a7c*/ 	.short	0x0100
        /*0a7e*/ 	.byte	0x06
	.zero		1


	//   ....[13]....
        /*0a80*/ 	.word	0x00000530
        /*0a84*/ 	.word	0x000000ff
        /*0a88*/ 	.word	0x00028888
        /*0a8c*/ 	.short	0x0100
        /*0a8e*/ 	.byte	0x06
	.zero		1


	//   ....[14]....
        /*0a90*/ 	.word	0x00000660
        /*0a94*/ 	.word	0x000000ff
        /*0a98*/ 	.word	0x00028890
        /*0a9c*/ 	.short	0x0100
        /*0a9e*/ 	.byte	0x08
	.zero		1


	//   ....[15]....
        /*0aa0*/ 	.word	0x00000670
        /*0aa4*/ 	.word	0x000000ff
        /*0aa8*/ 	.word	0x000288a0
        /*0aac*/ 	.short	0x0100
        /*0aae*/ 	.byte	0x08
	.zero		1


	//   ....[16]....
        /*0ab0*/ 	.word	0x00000680
        /*0ab4*/ 	.word	0x000000ff
        /*0ab8*/ 	.word	0x00028898
        /*0abc*/ 	.short	0x0100
        /*0abe*/ 	.byte	0x08
	.zero		1


	//   ....[17]....
        /*0ac0*/ 	.word	0x00000690
        /*0ac4*/ 	.word	0x000000ff
        /*0ac8*/ 	.word	0x000288a8
        /*0acc*/ 	.short	0x0100
        /*0ace*/ 	.byte	0x08
	.zero		1


	//   ....[18]....
        /*0ad0*/ 	.word	0x000007d0
        /*0ad4*/ 	.word	0x000000ff
        /*0ad8*/ 	.word	0x000288b0
        /*0adc*/ 	.short	0x0100
        /*0ade*/ 	.byte	0x08
	.zero		1


	//   ....[19]....
        /*0ae0*/ 	.word	0x000007e0
        /*0ae4*/ 	.word	0x000000ff
        /*0ae8*/ 	.word	0x000288c0
        /*0aec*/ 	.short	0x0100
        /*0aee*/ 	.byte	0x08
	.zero		1


	//   ....[20]....
        /*0af0*/ 	.word	0x000007f0
        /*0af4*/ 	.word	0x000000ff
        /*0af8*/ 	.word	0x000288b8
        /*0afc*/ 	.short	0x0100
        /*0afe*/ 	.byte	0x08
	.zero		1


	//   ....[21]....
        /*0b00*/ 	.word	0x00000800
        /*0b04*/ 	.word	0x000000ff
        /*0b08*/ 	.word	0x000288c8
        /*0b0c*/ 	.short	0x0100
        /*0b0e*/ 	.byte	0x08
	.zero		1


	//   ....[22]....
        /*0b10*/ 	.word	0x000020b0
        /*0b14*/ 	.word	0x000000ff
        /*0b18*/ 	.word	0x00028800
        /*0b1c*/ 	.short	0x010a
        /*0b1e*/ 	.byte	0x28
	.zero		1


	//   ....[23]....
        /*0b20*/ 	.word	0x00002130
        /*0b24*/ 	.word	0x00000003
        /*0b28*/ 	.word	0x00028830
        /*0b2c*/ 	.short	0x010a
        /*0b2e*/ 	.byte	0x3f
	.zero		1


	//   ....[24]....
        /*0b30*/ 	.word	0x00002170
        /*0b34*/ 	.word	0x00000003
        /*0b38*/ 	.word	0x00028830
        /*0b3c*/ 	.short	0x010a
        /*0b3e*/ 	.byte	0x3f
	.zero		1


	//   ....[25]....
        /*0b40*/ 	.word	0x000026d0
        /*0b44*/ 	.word	0x000000ff
        /*0b48*/ 	.word	0x00000000
        /*0b4c*/ 	.short	0x0101
        /*0b4e*/ 	.byte	0x06
	.zero		1


	//   ....[26]....
        /*0b50*/ 	.word	0x000054b0
        /*0b54*/ 	.word	0x000000ff
        /*0b58*/ 	.word	0x00028830
        /*0b5c*/ 	.short	0x010a
        /*0b5e*/ 	.byte	0x06
	.zero		1


	//   ....[27]....
        /*0b60*/ 	.word	0x000054f0
        /*0b64*/ 	.word	0x000000ff
        /*0b68*/ 	.word	0x00028830
        /*0b6c*/ 	.short	0x010a
        /*0b6e*/ 	.byte	0x06
	.zero		1


	//   ....[28]....
        /*0b70*/ 	.word	0x00005870
        /*0b74*/ 	.word	0x000000ff
        /*0b78*/ 	.word	0x00028850
        /*0b7c*/ 	.short	0x010a
        /*0b7e*/ 	.byte	0x06
	.zero		1


	//   ....[29]....
        /*0b80*/ 	.word	0x000058b0
        /*0b84*/ 	.word	0x000000ff
        /*0b88*/ 	.word	0x00028850
        /*0b8c*/ 	.short	0x010a
        /*0b8e*/ 	.byte	0x06
	.zero		1


	//   ....[30]....
        /*0b90*/ 	.word	0x00005ce0
        /*0b94*/ 	.word	0x000000ff
        /*0b98*/ 	.word	0x00000000
        /*0b9c*/ 	.short	0x0101
        /*0b9e*/ 	.byte	0x06
	.zero		1


	//   ....[31]....
        /*0ba0*/ 	.word	0x00007f80
        /*0ba4*/ 	.word	0x000000ff
        /*0ba8*/ 	.word	0x00000000
        /*0bac*/ 	.short	0x0101
        /*0bae*/ 	.byte	0x07
	.zero		1


	//   ....[32]....
        /*0bb0*/ 	.word	0x000088b0
        /*0bb4*/ 	.word	0x000000ff
        /*0bb8*/ 	.word	0x00028830
        /*0bbc*/ 	.short	0x010a
        /*0bbe*/ 	.byte	0x06
	.zero		1


	//   ....[33]....
        /*0bc0*/ 	.word	0x000088f0
        /*0bc4*/ 	.word	0x000000ff
        /*0bc8*/ 	.word	0x00028830
        /*0bcc*/ 	.short	0x010a
        /*0bce*/ 	.byte	0x06
	.zero		1


	//   ....[34]....
        /*0bd0*/ 	.word	0x00008c70
        /*0bd4*/ 	.word	0x000000ff
        /*0bd8*/ 	.word	0x00028850
        /*0bdc*/ 	.short	0x010a
        /*0bde*/ 	.byte	0x06
	.zero		1


	//   ....[35]....
        /*0be0*/ 	.word	0x00008cb0
        /*0be4*/ 	.word	0x000000ff
        /*0be8*/ 	.word	0x00028850
        /*0bec*/ 	.short	0x010a
        /*0bee*/ 	.byte	0x06
	.zero		1


	//   ....[36]....
        /*0bf0*/ 	.word	0x000090f0
        /*0bf4*/ 	.word	0x000000ff
        /*0bf8*/ 	.word	0x00000000
        /*0bfc*/ 	.short	0x0101
        /*0bfe*/ 	.byte	0x07
	.zero		1


	//   ....[37]....
        /*0c00*/ 	.word	0x0000a280
        /*0c04*/ 	.word	0x000000ff
        /*0c08*/ 	.word	0x00000000
        /*0c0c*/ 	.short	0x0101
        /*0c0e*/ 	.byte	0x07
	.zero		1


	//   ....[38]....
        /*0c10*/ 	.word	0x0000a980
        /*0c14*/ 	.word	0x000000ff
        /*0c18*/ 	.word	0x00028830
        /*0c1c*/ 	.short	0x010a
        /*0c1e*/ 	.byte	0x06
	.zero		1


	//   ....[39]....
        /*0c20*/ 	.word	0x0000a9c0
        /*0c24*/ 	.word	0x000000ff
        /*0c28*/ 	.word	0x00028830
        /*0c2c*/ 	.short	0x010a
        /*0c2e*/ 	.byte	0x06
	.zero		1


	//   ....[40]....
        /*0c30*/ 	.word	0x0000ad10
        /*0c34*/ 	.word	0x000000ff
        /*0c38*/ 	.word	0x00028850
        /*0c3c*/ 	.short	0x010a
        /*0c3e*/ 	.byte	0x06
	.zero		1


	//   ....[41]....
        /*0c40*/ 	.word	0x0000ad50
        /*0c44*/ 	.word	0x000000ff
        /*0c48*/ 	.word	0x00028850
        /*0c4c*/ 	.short	0x010a
        /*0c4e*/ 	.byte	0x06
	.zero		1


	//   ....[42]....
        /*0c50*/ 	.word	0x0000b180
        /*0c54*/ 	.word	0x000000ff
        /*0c58*/ 	.word	0x00000000
        /*0c5c*/ 	.short	0x0101
        /*0c5e*/ 	.byte	0x06
	.zero		1


	//   ....[43]....
        /*0c60*/ 	.word	0x0000d420
        /*0c64*/ 	.word	0x000000ff
        /*0c68*/ 	.word	0x00000000
        /*0c6c*/ 	.short	0x0101
        /*0c6e*/ 	.byte	0x07
	.zero		1


	//   ....[44]....
        /*0c70*/ 	.word	0x0000da20
        /*0c74*/ 	.word	0x000000ff
        /*0c78*/ 	.word	0x00028850
        /*0c7c*/ 	.short	0x010a
        /*0c7e*/ 	.byte	0x05
	.zero		1


	//   ....[45]....
        /*0c80*/ 	.word	0x0000da60
        /*0c84*/ 	.word	0x000000ff
        /*0c88*/ 	.word	0x00028850
        /*0c8c*/ 	.short	0x010a
        /*0c8e*/ 	.byte	0x05
	.zero		1


	//   ....[46]....
        /*0c90*/ 	.word	0x0000dff0
        /*0c94*/ 	.word	0x000000ff
        /*0c98*/ 	.word	0x00000000
        /*0c9c*/ 	.short	0x0101
        /*0c9e*/ 	.byte	0x04
	.zero		1


	//   ....[47]....
        /*0ca0*/ 	.word	0x0000f6b0
        /*0ca4*/ 	.word	0x00000000
        /*0ca8*/ 	.word	0x00000000
        /*0cac*/ 	.short	0x0101
        /*0cae*/ 	.byte	0x3f
	.zero		1


	//   ....[48]....
        /*0cb0*/ 	.word	0x0000fd50
        /*0cb4*/ 	.word	0x00000006
        /*0cb8*/ 	.word	0x00000000
        /*0cbc*/ 	.short	0x0101
        /*0cbe*/ 	.byte	0x3f
	.zero		1


	//   ....[49]....
        /*0cc0*/ 	.word	0x00013880
        /*0cc4*/ 	.word	0x00000007
        /*0cc8*/ 	.word	0x00028840
        /*0ccc*/ 	.short	0x010a
        /*0cce*/ 	.byte	0x3f
	.zero		1


	//   ....[50]....
        /*0cd0*/ 	.word	0x00013fe0
        /*0cd4*/ 	.word	0x00000007
        /*0cd8*/ 	.word	0x00028830
        /*0cdc*/ 	.short	0x0107
        /*0cde*/ 	.byte	0x3f
	.zero		1


	//   ....[51]....
        /*0ce0*/ 	.word	0x000140a0
        /*0ce4*/ 	.word	0x00000007
        /*0ce8*/ 	.word	0x00028830
        /*0cec*/ 	.short	0x0101
        /*0cee*/ 	.byte	0x3f
	.zero		1


	//   ....[52]....
        /*0cf0*/ 	.word	0x00014b80
        /*0cf4*/ 	.word	0x00000016
        /*0cf8*/ 	.word	0x00028800
        /*0cfc*/ 	.short	0x0107
        /*0cfe*/ 	.byte	0x3f
	.zero		1


	//   ....[53]....
        /*0d00*/ 	.word	0x00014c90
        /*0d04*/ 	.word	0x00000016
        /*0d08*/ 	.word	0x00028800
        /*0d0c*/ 	.short	0x0101
        /*0d0e*/ 	.byte	0x3f
	.zero		1


	//   ....[54]....
        /*0d10*/ 	.word	0x00014cb0
        /*0d14*/ 	.word	0x00000016
        /*0d18*/ 	.word	0x00028820
        /*0d1c*/ 	.short	0x010a
        /*0d1e*/ 	.byte	0x3f
	.zero		1


	//   ....[55]....
        /*0d20*/ 	.word	0x00015030
        /*0d24*/ 	.word	0x00000006
        /*0d28*/ 	.word	0x00028840
        /*0d2c*/ 	.short	0x010a
        /*0d2e*/ 	.byte	0x3f
	.zero		1


	//   ....[56]....
        /*0d30*/ 	.word	0x00015530
        /*0d34*/ 	.word	0x00000006
        /*0d38*/ 	.word	0x00028830
        /*0d3c*/ 	.short	0x0107
        /*0d3e*/ 	.byte	0x3f
	.zero		1


	//   ....[57]....
        /*0d40*/ 	.word	0x000155e0
        /*0d44*/ 	.word	0x00000006
        /*0d48*/ 	.word	0x00028830
        /*0d4c*/ 	.short	0x0101
        /*0d4e*/ 	.byte	0x3f
	.zero		1


	//   ....[58]....
        /*0d50*/ 	.word	0x00015650
        /*0d54*/ 	.word	0x00000006
        /*0d58*/ 	.word	0x00028860
        /*0d5c*/ 	.short	0x010a
        /*0d5e*/ 	.byte	0x3f
	.zero		1


	//   ....[59]....
        /*0d60*/ 	.word	0x00015be0
        /*0d64*/ 	.word	0x00000006
        /*0d68*/ 	.word	0x00028850
        /*0d6c*/ 	.short	0x0107
        /*0d6e*/ 	.byte	0x3f
	.zero		1


	//   ....[60]....
        /*0d70*/ 	.word	0x00015d00
        /*0d74*/ 	.word	0x00000006
        /*0d78*/ 	.word	0x00028850
        /*0d7c*/ 	.short	0x0101
        /*0d7e*/ 	.byte	0x3f
	.zero		1


	//   ....[61]....
        /*0d80*/ 	.word	0x00015f00
        /*0d84*/ 	.word	0x00000000
        /*0d88*/ 	.word	0x00028860
        /*0d8c*/ 	.short	0x010a
        /*0d8e*/ 	.byte	0x3f
	.zero		1


	//   ....[62]....
        /*0d90*/ 	.word	0x00016430
        /*0d94*/ 	.word	0x00000000
        /*0d98*/ 	.word	0x00028850
        /*0d9c*/ 	.short	0x0107
        /*0d9e*/ 	.byte	0x3f
	.zero		1


	//   ....[63]....
        /*0da0*/ 	.word	0x000164e0
        /*0da4*/ 	.word	0x00000000
        /*0da8*/ 	.word	0x00028850
        /*0dac*/ 	.short	0x0101
        /*0dae*/ 	.byte	0x3f
	.zero		1


	//   ....[64]....
        /*0db0*/ 	.word	0x00017630
        /*0db4*/ 	.word	0x00000004
        /*0db8*/ 	.word	0x00028820
        /*0dbc*/ 	.short	0x010a
        /*0dbe*/ 	.byte	0x3f
	.zero		1


	//   ....[65]....
        /*0dc0*/ 	.word	0x000177d0
        /*0dc4*/ 	.word	0x00000005
        /*0dc8*/ 	.word	0x00028840
        /*0dcc*/ 	.short	0x010a
        /*0dce*/ 	.byte	0x3f
	.zero		1


	//   ....[66]....
        /*0dd0*/ 	.word	0x00017870
        /*0dd4*/ 	.word	0x00000019
        /*0dd8*/ 	.word	0x00028840
        /*0ddc*/ 	.short	0x010a
        /*0dde*/ 	.byte	0x3f
	.zero		1


	//   ....[67]....
        /*0de0*/ 	.word	0x000178b0
        /*0de4*/ 	.word	0x00000005
        /*0de8*/ 	.word	0x00028860
        /*0dec*/ 	.short	0x010a
        /*0dee*/ 	.byte	0x3f
	.zero		1


	//   ....[68]....
        /*0df0*/ 	.word	0x000178f0
        /*0df4*/ 	.word	0x00000019
        /*0df8*/ 	.word	0x00028860
        /*0dfc*/ 	.short	0x010a
        /*0dfe*/ 	.byte	0x3f
	.zero		1


	//   ....[69]....
        /*0e00*/ 	.word	0x00017960
        /*0e04*/ 	.word	0x00000003
        /*0e08*/ 	.word	0x00028800
        /*0e0c*/ 	.short	0x010a
        /*0e0e*/ 	.byte	0x3f
	.zero		1


	//   ....[70]....
        /*0e10*/ 	.word	0x000179b0
        /*0e14*/ 	.word	0x00000003
        /*0e18*/ 	.word	0x00028830
        /*0e1c*/ 	.short	0x010a
        /*0e1e*/ 	.byte	0x3f
	.zero		1


	//   ....[71]....
        /*0e20*/ 	.word	0x00017a10
        /*0e24*/ 	.word	0x00000005
        /*0e28*/ 	.word	0x00028830
        /*0e2c*/ 	.short	0x010a
        /*0e2e*/ 	.byte	0x3f
	.zero		1


	//   ....[72]....
        /*0e30*/ 	.word	0x00017a70
        /*0e34*/ 	.word	0x00000005
        /*0e38*/ 	.word	0x00028850
        /*0e3c*/ 	.short	0x010a
        /*0e3e*/ 	.byte	0x3f
	.zero		1


	//   ....[73]....
        /*0e40*/ 	.word	0x00017ad0
        /*0e44*/ 	.word	0x00000009
        /*0e48*/ 	.word	0x00028830
        /*0e4c*/ 	.short	0x010a
        /*0e4e*/ 	.byte	0x3f
	.zero		1


	//   ....[74]....
        /*0e50*/ 	.word	0x00017b30
        /*0e54*/ 	.word	0x00000009
        /*0e58*/ 	.word	0x00028850
        /*0e5c*/ 	.short	0x010a
        /*0e5e*/ 	.byte	0x3f
	.zero		1


	//   ....[75]....
        /*0e60*/ 	.word	0x00017b90
        /*0e64*/ 	.word	0x00000005
        /*0e68*/ 	.word	0x00028830
        /*0e6c*/ 	.short	0x010a
        /*0e6e*/ 	.byte	0x3f
	.zero		1


	//   ....[76]....
        /*0e70*/ 	.word	0x00017bf0
        /*0e74*/ 	.word	0x00000005
        /*0e78*/ 	.word	0x00028850
        /*0e7c*/ 	.short	0x010a
        /*0e7e*/ 	.byte	0x3f
	.zero		1


	//   ....[77]....
        /*0e80*/ 	.word	0x00017c50
        /*0e84*/ 	.word	0x00000006
        /*0e88*/ 	.word	0x00028850
        /*0e8c*/ 	.short	0x010a
        /*0e8e*/ 	.byte	0x3f
	.zero		1


	//   ....[78]....
        /*0e90*/ 	.word	0x00017d70
        /*0e94*/ 	.word	0x00000007
        /*0e98*/ 	.word	0x00028840
        /*0e9c*/ 	.short	0x010a
        /*0e9e*/ 	.byte	0x3f
	.zero		1


	//   ....[79]....
        /*0ea0*/ 	.word	0x000192f0
        /*0ea4*/ 	.word	0x00000016
        /*0ea8*/ 	.word	0x00028820
        /*0eac*/ 	.short	0x010a
        /*0eae*/ 	.byte	0x3f
	.zero		1


	//   ....[80]....
        /*0eb0*/ 	.word	0x00019340
        /*0eb4*/ 	.word	0x00000006
        /*0eb8*/ 	.word	0x00028840
        /*0ebc*/ 	.short	0x010a
        /*0ebe*/ 	.byte	0x3f
	.zero		1


	//   ....[81]....
        /*0ec0*/ 	.word	0x00019cc0
        /*0ec4*/ 	.word	0x00000006
        /*0ec8*/ 	.word	0x00028860
        /*0ecc*/ 	.short	0x010a
        /*0ece*/ 	.byte	0x3f
	.zero		1


	//   ....[82]....
        /*0ed0*/ 	.word	0x0001a730
        /*0ed4*/ 	.word	0x00000000
        /*0ed8*/ 	.word	0x00028860
        /*0edc*/ 	.short	0x010a
        /*0ede*/ 	.byte	0x3f
	.zero		1


	//   ....[83]....
        /*0ee0*/ 	.word	0x0001bb50
        /*0ee4*/ 	.word	0x00000004
        /*0ee8*/ 	.word	0x00028820
        /*0eec*/ 	.short	0x010a
        /*0eee*/ 	.byte	0x3f
	.zero		1


	//   ....[84]....
        /*0ef0*/ 	.word	0x0001bcf0
        /*0ef4*/ 	.word	0x00000005
        /*0ef8*/ 	.word	0x00028840
        /*0efc*/ 	.short	0x010a
        /*0efe*/ 	.byte	0x3f
	.zero		1


	//   ....[85]....
        /*0f00*/ 	.word	0x0001bd40
        /*0f04*/ 	.word	0x00000019
        /*0f08*/ 	.word	0x00028840
        /*0f0c*/ 	.short	0x010a
        /*0f0e*/ 	.byte	0x3f
	.zero		1


	//   ....[86]....
        /*0f10*/ 	.word	0x0001bd90
        /*0f14*/ 	.word	0x00000005
        /*0f18*/ 	.word	0x00028860
        /*0f1c*/ 	.short	0x010a
        /*0f1e*/ 	.byte	0x3f
	.zero		1


	//----- nvinfo : EIATTR_NUM_MBARRIERS
	.align		4
.L_969:
        /*0f20*/ 	.byte	0x03, 0x38
        /*0f22*/ 	.short	0x0016


	//----- nvinfo : EIATTR_EXIT_INSTR_OFFSETS
	.align		4
        /*0f24*/ 	.byte	0x04, 0x1c
        /*0f26*/ 	.short	(.L_971 - .L_970)


	//   ....[0]....
.L_970:
        /*0f28*/ 	.word	0x000009c0


	//   ....[1]....
        /*0f2c*/ 	.word	0x000112b0


	//   ....[2]....
        /*0f30*/ 	.word	0x00017940


	//----- nvinfo : EIATTR_MAX_THREADS
	.align		4
.L_971:
        /*0f34*/ 	.byte	0x04, 0x05
        /*0f36*/ 	.short	(.L_973 - .L_972)
.L_972:
        /*0f38*/ 	.word	0x00000180
        /*0f3c*/ 	.word	0x00000001
        /*0f40*/ 	.word	0x00000001


	//----- nvinfo : EIATTR_CRS_STACK_SIZE
	.align		4
.L_973:
        /*0f44*/ 	.byte	0x04, 0x1e
        /*0f46*/ 	.short	(.L_975 - .L_974)
.L_974:
        /*0f48*/ 	.word	0x00000000


	//----- nvinfo : EIATTR_CBANK_PARAM_SIZE
	.align		4
.L_975:
        /*0f4c*/ 	.byte	0x03, 0x19
        /*0f4e*/ 	.short	0x0af0


	//----- nvinfo : EIATTR_PARAM_CBANK
	.align		4
        /*0f50*/ 	.byte	0x04, 0x0a
        /*0f52*/ 	.short	(.L_977 - .L_976)
	.align		4
.L_976:
        /*0f54*/ 	.word	index@(.nv.constant0._ZN7cutlass13device_kernelIN5flash11enable_sm90INS1_16FlashAttnFwdSm90INS1_25CollectiveMainloopFwdSm90ILi2EN4cute5tupleIJNS5_1CILi1EEES8_S8_EEENS6_IJNS7_ILi128EEESA_SA_EEELi128ENS_6half_tEfNS_4arch4Sm90ELb0ELb1ELb0ELb1ELb1ELb0ELb0ELb1ELb1ELb1ELb1ELb0EEENS1_21CollectiveEpilogueFwdISB_S9_SC_SE_Li256ELb1ELb1ELb1ELb0EEENS1_36VarlenDynamicPersistentTileSchedulerILi128ELi128ELi256ELi128ELb1ELb1ELb1ELb1ELb0ELb1EEEEEEEEEvNT_6ParamsE)
        /*0f58*/ 	.short	0x0210
        /*0f5a*/ 	.short	0x0af0


	//----- nvinfo : EIATTR_SW_WAR
	.align		4
.L_977:
        /*0f5c*/ 	.byte	0x04, 0x36
        /*0f5e*/ 	.short	(.L_979 - .L_978)
.L_978:
        /*0f60*/ 	.word	0x00000008
.L_979:


//--------------------- .nv.info._ZN7cutlass13device_kernelIN5flash11enable_sm90INS1_16FlashAttnFwdSm90INS1_25CollectiveMainloopFwdSm90ILi2EN4cute5tupleIJNS5_1CILi1EEES8_S8_EEENS6_IJNS7_ILi128EEESA_SA_EEELi128ENS_6half_tEfNS_4arch4Sm90ELb0ELb1ELb0ELb1ELb1ELb1ELb0ELb1ELb1ELb1ELb1ELb0EEENS1_21CollectiveEpilogueFwdISB_S9_SC_SE_Li256ELb1ELb1ELb1ELb0EEENS1_36VarlenDynamicPersistentTileSchedulerILi128ELi128ELi256ELi128ELb1ELb1ELb1ELb1ELb0ELb1EEEEEEEEEvNT_6ParamsE --------------------------
	.section	.nv.info._ZN7cutlass13device_kernelIN5flash11enable_sm90INS1_16FlashAttnFwdSm90INS1_25CollectiveMainloopFwdSm90ILi2EN4cute5tupleIJNS5_1CILi1EEES8_S8_EEENS6_IJNS7_ILi128EEESA_SA_EEELi128ENS_6half_tEfNS_4arch4Sm90ELb0ELb1ELb0ELb1ELb1ELb1ELb0ELb1ELb1ELb1ELb1ELb0EEENS1_21CollectiveEpilogueFwdISB_S9_SC_SE_Li256ELb1ELb1ELb1ELb0EEENS1_36VarlenDynamicPersistentTileSchedulerILi128ELi128ELi256ELi128ELb1ELb1ELb1ELb1ELb0ELb1EEEEEEEEEvNT_6ParamsE,"",@"SHT_CUDA_INFO"
	.sectionflags	@""
	.align	4


	//----- nvinfo : EIATTR_CUDA_API_VERSION
	.align		4
        /*0000*/ 	.byte	0x04, 0x37
        /*0002*/ 	.short	(.L_981 - .L_980)
.L_980:
        /*0004*/ 	.word	0x00000082


	//----- nvinfo : EIATTR_KPARAM_INFO
	.align		4
.L_981:
        /*0008*/ 	.byte	0x04, 0x17
        /*000a*/ 	.short	(.L_983 - .L_982)
.L_982:
        /*000c*/ 	.word	0x00000000
        /*0010*/ 	.short	0x0000
        /*0012*/ 	.short	0x0070
        /*0014*/ 	.byte	0x00, 0xf0, 0x01, 0x2a


	//----- nvinfo : EIATTR_SPARSE_MMA_MASK
	.align		4
.L_983:
        /*0018*/ 	.byte	0x03, 0x50
        /*001a*/ 	.short	0x0000


	//----- nvinfo : EIATTR_MAXREG_COUNT
	.align		4
        /*001c*/ 	.byte	0x03, 0x1b
        /*001e*/ 	.short	0x00a8


	//----- nvinfo : EIATTR_NUM_BARRIERS
	.align		4
        /*0020*/ 	.byte	0x02, 0x4c
        /*0022*/ 	.byte	0x10
	.zero		1


	//----- nvinfo : EIATTR_EXTERNS
	.align		4
        /*0024*/ 	.byte	0x04, 0x0f
        /*0026*/ 	.short	(.L_985 - .L_984)


	//   ....[0]....
	.align		4
.L_984:
        /*0028*/ 	.word	index@(__assertfail)


	//----- nvinfo : EIATTR_ANNOTATIONS
	.align		4
.L_985:
        /*002c*/ 	.byte	0x04, 0x55
        /*002e*/ 	.short	(.L_987 - .L_986)


	//   ....[0]....
.L_986:
        /* <DEDUP_REMOVED lines=21> */


	//----- nvinfo : EIATTR_MERCURY_ISA_VERSION
	.align		4
.L_987:
        /*0170*/ 	.byte	0x03, 0x5f
        /*0172*/ 	.short	0x0101


	//----- nvinfo : EIATTR_UNUSED_LOAD_BYTE_OFFSET
	.align		4
        /*0174*/ 	.byte	0x04, 0x44
        /*0176*/ 	.short	(.L_989 - .L_988)


	//   ....[0]....
.L_988:
        /*0178*/ 	.word	0x00000a60
        /*017c*/ 	.word	0x0000fff0


	//   ....[1]....
        /*0180*/ 	.word	0x0001b150
        /*0184*/ 	.word	0x0000fff0


	//----- nvinfo : EIATTR_INT_WARP_WIDE_INSTR_OFFSETS
	.align		4
.L_989:
        /*0188*/ 	.byte	0x04, 0x31
        /*018a*/ 	.short	(.L_991 - .L_990)


	//   ....[0]....
.L_990:
        /*018c*/ 	.word	0x00000130


	//   ....[1]....
        /*0190*/ 	.word	0x00000170


	//   ....[2]....
        /*0194*/ 	.word	0x000001e0


	//   ....[3]....
        /*0198*/ 	.word	0x000216e0


	//   ....[4]....
        /*019c*/ 	.word	0x00021770


	//   ....[5]....
        /*01a0*/ 	.word	0x000245d0


	//   ....[6]....
        /*01a4*/ 	.word	0x00024660


	//----- nvinfo : EIATTR_COOP_GROUP_MASK_REGIDS
	.align		4
.L_991:
        /*01a8*/ 	.byte	0x04, 0x29
        /*01aa*/ 	.short	(.L_993 - .L_992)


	//   ....[0]....
.L_992:
        /*01ac*/ 	.word	0xffffffff


	//   ....[1]....
        /*01b0*/ 	.word	0xffffffff


	//   ....[2]....
        /*01b4*/ 	.word	0xffffffff


	//   ....[3]....
        /*01b8*/ 	.word	0xffffffff


	//   ....[4]....
        /*01bc*/ 	.word	0xffffffff


	//   ....[5]....
        /*01c0*/ 	.word	0xffffffff


	//   ....[6]....
        /*01c4*/ 	.word	0xffffffff


	//   ....[7]....
        /*01c8*/ 	.word	0xffffffff


	//   ....[8]....
        /*01cc*/ 	.word	0xffffffff


	//   ....[9]....
        /*01d0*/ 	.word	0xffffffff


	//   ....[10]....
        /*01d4*/ 	.word	0xffffffff


	//   ....[11]....
        /*01d8*/ 	.word	0xffffffff


	//   ....[12]....
        /*01dc*/ 	.word	0xffffffff


	//   ....[13]....
        /*01e0*/ 	.word	0xffffffff


	//   ....[14]....
        /*01e4*/ 	.word	0xffffffff


	//   ....[15]....
        /*01e8*/ 	.word	0xffffffff


	//   ....[16]....
        /*01ec*/ 	.word	0xffffffff


	//   ....[17]....
        /*01f0*/ 	.word	0xffffffff


	//   ....[18]....
        /*01f4*/ 	.word	0xffffffff


	//   ....[19]....
        /*01f8*/ 	.word	0xffffffff


	//   ....[20]....
        /*01fc*/ 	.word	0xffffffff


	//   ....[21]....
        /*0200*/ 	.word	0xffffffff


	//   ....[22]....
        /*0204*/ 	.word	0xffffffff


	//   ....[23]....
        /*0208*/ 	.word	0xffffffff


	//   ....[24]....
        /*020c*/ 	.word	0xffffffff


	//   ....[25]....
        /*0210*/ 	.word	0xffffffff


	//   ....[26]....
        /*0214*/ 	.word	0xffffffff


	//   ....[27]....
        /*0218*/ 	.word	0xffffffff


	//   ....[28]....
        /*021c*/ 	.word	0xffffffff


	//   ....[29]....
        /*0220*/ 	.word	0xffffffff


	//   ....[30]....
        /*0224*/ 	.word	0xffffffff


	//   ....[31]....
        /*0228*/ 	.word	0xffffffff


	//   ....[32]....
        /*022c*/ 	.word	0xffffffff


	//   ....[33]....
        /*0230*/ 	.word	0xffffffff


	//   ....[34]....
        /*0234*/ 	.word	0xffffffff


	//   ....[35]....
        /*0238*/ 	.word	0xffffffff


	//   ....[36]....
        /*023c*/ 	.word	0xffffffff


	//   ....[37]....
        /*0240*/ 	.word	0xffffffff


	//   ....[38]....
        /*0244*/ 	.word	0xffffffff


	//   ....[39]....
        /*0248*/ 	.word	0xffffffff


	//   ....[40]....
        /*024c*/ 	.word	0xffffffff


	//   ....[41]....
        /*0250*/ 	.word	0xffffffff


	//   ....[42]....
        /*0254*/ 	.word	0xffffffff


	//   ....[43]....
        /*0258*/ 	.word	0xffffffff


	//   ....[44]....
        /*025c*/ 	.word	0xffffffff


	//   ....[45]....
        /*0260*/ 	.word	0xffffffff


	//   ....[46]....
        /*0264*/ 	.word	0xffffffff


	//   ....[47]....
        /*0268*/ 	.word	0xffffffff


	//   ....[48]....
        /*026c*/ 	.word	0xffffffff


	//   ....[49]....
        /*0270*/ 	.word	0xffffffff


	//   ....[50]....
        /*0274*/ 	.word	0xffffffff


	//   ....[51]....
        /*0278*/ 	.word	0xffffffff


	//   ....[52]....
        /*027c*/ 	.word	0xffffffff


	//   ....[53]....
        /*0280*/ 	.word	0xffffffff


	//   ....[54]....
        /*0284*/ 	.word	0xffffffff


	//   ....[55]....
        /*0288*/ 	.word	0xffffffff


	//   ....[56]....
        /*028c*/ 	.word	0xffffffff


	//   ....[57]....
        /*0290*/ 	.word	0xffffffff


	//   ....[58]....
        /*0294*/ 	.word	0xffffffff


	//   ....[59]....
        /*0298*/ 	.word	0xffffffff


	//   ....[60]....
        /*029c*/ 	.word	0xffffffff


	//   ....[61]....
        /*02a0*/ 	.word	0xffffffff


	//   ....[62]....
        /*02a4*/ 	.word	0xffffffff


	//   ....[63]....
        /*02a8*/ 	.word	0xffffffff


	//   ....[64]....
        /*02ac*/ 	.word	0xffffffff


	//   ....[65]....
        /*02b0*/ 	.word	0xffffffff


	//   ....[66]....
        /*02b4*/ 	.word	0xffffffff


	//   ....[67]....
        /*02b8*/ 	.word	0xffffffff


	//   ....[68]....
        /*02bc*/ 	.word	0xffffffff


	//   ....[69]....
        /*02c0*/ 	.word	0xffffffff


	//   ....[70]....
        /*02c4*/ 	.word	0xffffffff


	//   ....[71]....
        /*02c8*/ 	.word	0xffffffff


	//   ....[72]....
        /*02cc*/ 	.word	0xffffffff


	//   ....[73]....
        /*02d0*/ 	.word	0xffffffff


	//   ....[74]....
        /*02d4*/ 	.word	0xffffffff


	//   ....[75]....
        /*02d8*/ 	.word	0xffffffff


	//   ....[76]....
        /*02dc*/ 	.word	0xffffffff


	//   ....[77]....
        /*02e0*/ 	.word	0xffffffff


	//   ....[78]....
        /*02e4*/ 	.word	0xffffffff


	//   ....[79]....
        /*02e8*/ 	.word	0xffffffff


	//   ....[80]....
        /*02ec*/ 	.word	0xffffffff


	//   ....[81]....
        /*02f0*/ 	.word	0xffffffff


	//   ....[82]....
        /*02f4*/ 	.word	0xffffffff


	//   ....[83]....
        /*02f8*/ 	.word	0xffffffff


	//   ....[84]....
        /*02fc*/ 	.word	0xffffffff


	//   ....[85]....
        /*0300*/ 	.word	0xffffffff


	//   ....[86]....
        /*0304*/ 	.word	0xffffffff


	//   ....[87]....
        /*0308*/ 	.word	0xffffffff


	//   ....[88]....
        /*030c*/ 	.word	0xffffffff


	//   ....[89]....
        /*0310*/ 	.word	0xffffffff


	//   ....[90]....
        /*0314*/ 	.word	0xffffffff


	//   ....[91]....
        /*0318*/ 	.word	0xffffffff


	//   ....[92]....
        /*031c*/ 	.word	0xffffffff


	//   ....[93]....
        /*0320*/ 	.word	0xffffffff


	//   ....[94]....
        /*0324*/ 	.word	0xffffffff


	//   ....[95]....
        /*0328*/ 	.word	0xffffffff


	//   ....[96]....
        /*032c*/ 	.word	0xffffffff


	//   ....[97]....
        /*0330*/ 	.word	0xffffffff


	//   ....[98]....
        /*0334*/ 	.word	0xffffffff


	//   ....[99]....
        /*0338*/ 	.word	0xffffffff


	//   ....[100]....
        /*033c*/ 	.word	0xffffffff


	//   ....[101]....
        /*0340*/ 	.word	0xffffffff


	//   ....[102]....
        /*0344*/ 	.word	0xffffffff


	//   ....[103]....
        /*0348*/ 	.word	0xffffffff


	//   ....[104]....
        /*034c*/ 	.word	0xffffffff


	//   ....[105]....
        /*0350*/ 	.word	0xffffffff


	//   ....[106]....
        /*0354*/ 	.word	0xffffffff


	//   ....[107]....
        /*0358*/ 	.word	0xffffffff


	//   ....[108]....
        /*035c*/ 	.word	0xffffffff


	//   ....[109]....
        /*0360*/ 	.word	0xffffffff


	//   ....[110]....
        /*0364*/ 	.word	0xffffffff


	//   ....[111]....
        /*0368*/ 	.word	0xffffffff


	//   ....[112]....
        /*036c*/ 	.word	0xffffffff


	//   ....[113]....
        /*0370*/ 	.word	0xffffffff


	//   ....[114]....
        /*0374*/ 	.word	0xffffffff


	//   ....[115]....
        /*0378*/ 	.word	0xffffffff


	//   ....[116]....
        /*037c*/ 	.word	0xffffffff


	//   ....[117]....
        /*0380*/ 	.word	0xffffffff


	//   ....[118]....
        /*0384*/ 	.word	0xffffffff


	//   ....[119]....
        /*0388*/ 	.word	0xffffffff


	//   ....[120]....
        /*038c*/ 	.word	0xffffffff


	//   ....[121]....
        /*0390*/ 	.word	0xffffffff


	//   ....[122]....
        /*0394*/ 	.word	0xffffffff


	//   ....[123]....
        /*0398*/ 	.word	0xffffffff


	//   ....[124]....
        /*039c*/ 	.word	0xffffffff


	//   ....[125]....
        /*03a0*/ 	.word	0xffffffff


	//   ....[126]....
        /*03a4*/ 	.word	0xffffffff


	//   ....[127]....
        /*03a8*/ 	.word	0xffffffff


	//   ....[128]....
        /*03ac*/ 	.word	0xffffffff


	//   ....[129]....
        /*03b0*/ 	.word	0xffffffff


	//   ....[130]....
        /*03b4*/ 	.word	0xffffffff


	//   ....[131]....
        /*03b8*/ 	.word	0xffffffff


	//   ....[132]....
        /*03bc*/ 	.word	0xffffffff


	//   ....[133]....
        /*03c0*/ 	.word	0xffffffff


	//   ....[134]....
        /*03c4*/ 	.word	0xffffffff


	//   ....[135]....
        /*03c8*/ 	.word	0xffffffff


	//   ....[136]....
        /*03cc*/ 	.word	0xffffffff


	//   ....[137]....
        /*03d0*/ 	.word	0xffffffff


	//   ....[138]....
        /*03d4*/ 	.word	0xffffffff


	//   ....[139]....
        /*03d8*/ 	.word	0xffffffff


	//   ....[140]....
        /*03dc*/ 	.word	0xffffffff


	//   ....[141]....
        /*03e0*/ 	.word	0xffffffff


	//   ....[142]....
        /*03e4*/ 	.word	0xffffffff


	//   ....[143]....
        /*03e8*/ 	.word	0xffffffff


	//   ....[144]....
        /*03ec*/ 	.word	0xffffffff


	//   ....[145]....
        /*03f0*/ 	.word	0xffffffff


	//   ....[146]....
        /*03f4*/ 	.word	0xffffffff


	//   ....[147]....
        /*03f8*/ 	.word	0xffffffff


	//   ....[148]....
        /*03fc*/ 	.word	0xffffffff


	//   ....[149]....
        /*0400*/ 	.word	0xffffffff


	//   ....[150]....
        /*0404*/ 	.word	0xffffffff


	//   ....[151]....
        /*0408*/ 	.word	0xffffffff


	//   ....[152]....
        /*040c*/ 	.word	0xffffffff


	//   ....[153]....
        /*0410*/ 	.word	0xffffffff


	//   ....[154]....
        /*0414*/ 	.word	0xffffffff


	//   ....[155]....
        /*0418*/ 	.word	0xffffffff


	//   ....[156]....
        /*041c*/ 	.word	0xffffffff


	//   ....[157]....
        /*0420*/ 	.word	0xffffffff


	//   ....[158]....
        /*0424*/ 	.word	0xffffffff


	//   ....[159]....
        /*0428*/ 	.word	0xffffffff


	//   ....[160]....
        /*042c*/ 	.word	0xffffffff


	//   ....[161]....
        /*0430*/ 	.word	0xffffffff


	//   ....[162]....
        /*0434*/ 	.word	0xffffffff


	//   ....[163]....
        /*0438*/ 	.word	0xffffffff


	//   ....[164]....
        /*043c*/ 	.word	0xffffffff


	//   ....[165]....
        /*0440*/ 	.word	0xffffffff


	//   ....[166]....
        /*0444*/ 	.word	0xffffffff


	//   ....[167]....
        /*0448*/ 	.word	0xffffffff


	//   ....[168]....
        /*044c*/ 	.word	0xffffffff


	//   ....[169]....
        /*0450*/ 	.word	0xffffffff


	//   ....[170]....
        /*0454*/ 	.word	0xffffffff


	//   ....[171]....
        /*0458*/ 	.word	0xffffffff


	//   ....[172]....
        /*045c*/ 	.word	0xffffffff


	//   ....[173]....
        /*0460*/ 	.word	0xffffffff


	//   ....[174]....
        /*0464*/ 	.word	0xffffffff


	//   ....[175]....
        /*0468*/ 	.word	0xffffffff


	//   ....[176]....
        /*046c*/ 	.word	0xffffffff


	//   ....[177]....
        /*0470*/ 	.word	0xffffffff


	//   ....[178]....
        /*0474*/ 	.word	0xffffffff


	//   ....[179]....
        /*0478*/ 	.word	0xffffffff


	//   ....[180]....
        /*047c*/ 	.word	0xffffffff


	//   ....[181]....
        /*0480*/ 	.word	0xffffffff


	//   ....[182]....
        /*0484*/ 	.word	0xffffffff


	//   ....[183]....
        /*0488*/ 	.word	0xffffffff


	//   ....[184]....
        /*048c*/ 	.word	0xffffffff


	//   ....[185]....
        /*0490*/ 	.word	0xffffffff


	//   ....[186]....
        /*0494*/ 	.word	0xffffffff


	//   ....[187]....
        /*0498*/ 	.word	0xffffffff


	//   ....[188]....
        /*049c*/ 	.word	0xffffffff


	//   ....[189]....
        /*04a0*/ 	.word	0xffffffff


	//   ....[190]....
        /*04a4*/ 	.word	0xffffffff


	//   ....[191]....
        /*04a8*/ 	.word	0xffffffff


	//   ....[192]....
        /*04ac*/ 	.word	0xffffffff


	//   ....[193]....
        /*04b0*/ 	.word	0xffffffff


	//   ....[194]....
        /*04b4*/ 	.word	0xffffffff


	//   ....[195]....
        /*04b8*/ 	.word	0xffffffff


	//   ....[196]....
        /*04bc*/ 	.word	0xffffffff


	//   ....[197]....
        /*04c0*/ 	.word	0xffffffff


	//   ....[198]....
        /*04c4*/ 	.word	0xffffffff


	//   ....[199]....
        /*04c8*/ 	.word	0xffffffff


	//   ....[200]....
        /*04cc*/ 	.word	0xffffffff


	//   ....[201]....
        /*04d0*/ 	.word	0xffffffff


	//   ....[202]....
        /*04d4*/ 	.word	0xffffffff


	//   ....[203]....
        /*04d8*/ 	.word	0xffffffff


	//   ....[204]....
        /*04dc*/ 	.word	0xffffffff


	//   ....[205]....
        /*04e0*/ 	.word	0xffffffff


	//   ....[206]....
        /*04e4*/ 	.word	0xffffffff


	//   ....[207]....
        /*04e8*/ 	.word	0xffffffff


	//   ....[208]....
        /*04ec*/ 	.word	0xffffffff


	//   ....[209]....
        /*04f0*/ 	.word	0xffffffff


	//   ....[210]....
        /*04f4*/ 	.word	0xffffffff


	//   ....[211]....
        /*04f8*/ 	.word	0xffffffff


	//   ....[212]....
        /*04fc*/ 	.word	0xffffffff


	//   ....[213]....
        /*0500*/ 	.word	0xffffffff


	//   ....[214]....
        /*0504*/ 	.word	0xffffffff


	//   ....[215]....
        /*0508*/ 	.word	0xffffffff


	//   ....[216]....
        /*050c*/ 	.word	0xffffffff


	//   ....[217]....
        /*0510*/ 	.word	0xffffffff


	//   ....[218]....
        /*0514*/ 	.word	0xffffffff


	//   ....[219]....
        /*0518*/ 	.word	0xffffffff


	//   ....[220]....
        /*051c*/ 	.word	0xffffffff


	//   ....[221]....
        /*0520*/ 	.word	0xffffffff


	//   ....[222]....
        /*0524*/ 	.word	0xffffffff


	//   ....[223]....
        /*0528*/ 	.word	0xffffffff


	//   ....[224]....
        /*052c*/ 	.word	0xffffffff


	//   ....[225]....
        /*0530*/ 	.word	0xffffffff


	//   ....[226]....
        /*0534*/ 	.word	0xffffffff


	//   ....[227]....
        /*0538*/ 	.word	0xffffffff


	//   ....[228]....
        /*053c*/ 	.word	0xffffffff


	//   ....[229]....
        /*0540*/ 	.word	0xffffffff


	//   ....[230]....
        /*0544*/ 	.word	0xffffffff


	//   ....[231]....
        /*0548*/ 	.word	0xffffffff


	//   ....[232]....
        /*054c*/ 	.word	0xffffffff


	//   ....[233]....
        /*0550*/ 	.word	0xffffffff


	//   ....[234]....
        /*0554*/ 	.word	0xffffffff


	//   ....[235]....
        /*0558*/ 	.word	0xffffffff


	//   ....[236]....
        /*055c*/ 	.word	0xffffffff


	//   ....[237]....
        /*0560*/ 	.word	0xffffffff


	//   ....[238]....
        /*0564*/ 	.word	0xffffffff


	//   ....[239]....
        /*0568*/ 	.word	0x0500000f


	//   ....[240]....
        /*056c*/ 	.word	0x0500000f


	//   ....[241]....
        /*0570*/ 	.word	0x0500000f


	//   ....[242]....
        /*0574*/ 	.word	0x0500000f


	//   ....[243]....
        /*0578*/ 	.word	0x0500000f


	//   ....[244]....
        /*057c*/ 	.word	0x0500000f


	//   ....[245]....
        /*0580*/ 	.word	0x0500000f


	//   ....[246]....
        /*0584*/ 	.word	0x0500000f


	//   ....[247]....
        /*0588*/ 	.word	0x0500000f


	//   ....[248]....
        /*058c*/ 	.word	0x0500000f


	//   ....[249]....
        /*0590*/ 	.word	0x0500000f


	//   ....[250]....
        /*0594*/ 	.word	0x0500000f


	//   ....[251]....
        /*0598*/ 	.word	0x0500000f


	//   ....[252]....
        /*059c*/ 	.word	0x0500000f


	//   ....[253]....
        /*05a0*/ 	.word	0x0500000f


	//   ....[254]....
        /*05a4*/ 	.word	0x0500000f


	//   ....[255]....
        /*05a8*/ 	.word	0x0500000f


	//   ....[0]....
        /*05ac*/ 	.word	0x0500000f


	//   ....[1]....
        /*05b0*/ 	.word	0x0500000f


	//   ....[2]....
        /*05b4*/ 	.word	0x0500000f


	//   ....[3]....
        /*05b8*/ 	.word	0x0500000f


	//   ....[4]....
        /*05bc*/ 	.word	0x0500000f


	//   ....[5]....
        /*05c0*/ 	.word	0x0500000f


	//   ....[6]....
        /*05c4*/ 	.word	0x0500000f


	//   ....[7]....
        /*05c8*/ 	.word	0x0500000f


	//   ....[8]....
        /*05cc*/ 	.word	0x0500000f


	//   ....[9]....
        /*05d0*/ 	.word	0x0500000f


	//   ....[10]....
        /*05d4*/ 	.word	0x0500000f


	//   ....[11]....
        /*05d8*/ 	.word	0x0500000f


	//   ....[12]....
        /*05dc*/ 	.word	0x0500000f


	//   ....[13]....
        /*05e0*/ 	.word	0x0500000f


	//   ....[14]....
        /*05e4*/ 	.word	0x0500000f


	//   ....[15]....
        /*05e8*/ 	.word	0x0500000f


	//   ....[16]....
        /*05ec*/ 	.word	0x0500000f


	//   ....[17]....
        /*05f0*/ 	.word	0x0500000f


	//   ....[18]....
        /*05f4*/ 	.word	0x0500000f


	//   ....[19]....
        /*05f8*/ 	.word	0x0500000f


	//   ....[20]....
        /*05fc*/ 	.word	0x0500000f


	//   ....[21]....
        /*0600*/ 	.word	0x0500000f


	//   ....[22]....
        /*0604*/ 	.word	0x0500000f


	//   ....[23]....
        /*0608*/ 	.word	0x0500000f


	//   ....[24]....
        /*060c*/ 	.word	0x0500000f


	//   ....[25]....
        /*0610*/ 	.word	0x0500000f


	//   ....[26]....
        /*0614*/ 	.word	0x0500000f


	//   ....[27]....
        /*0618*/ 	.word	0x0500000f


	//   ....[28]....
        /*061c*/ 	.word	0x0500000f


	//   ....[29]....
        /*0620*/ 	.word	0x0500000f


	//   ....[30]....
        /*0624*/ 	.word	0x0500000f


	//   ....[31]....
        /*0628*/ 	.word	0x0500000f


	//   ....[32]....
        /*062c*/ 	.word	0x0500000f


	//   ....[33]....
        /*0630*/ 	.word	0x0500000f


	//   ....[34]....
        /*0634*/ 	.word	0x0500000f


	//   ....[35]....
        /*0638*/ 	.word	0x0500000f


	//   ....[36]....
        /*063c*/ 	.word	0x0500000f


	//   ....[37]....
        /*0640*/ 	.word	0x0500000f


	//   ....[38]....
        /*0644*/ 	.word	0x0500000f


	//   ....[39]....
        /*0648*/ 	.word	0x0500000f


	//   ....[40]....
        /*064c*/ 	.word	0x0500000f


	//   ....[41]....
        /*0650*/ 	.word	0x0500000f


	//   ....[42]....
        /*0654*/ 	.word	0x0500000f


	//   ....[43]....
        /*0658*/ 	.word	0x0500000f


	//   ....[44]....
        /*065c*/ 	.word	0x0500000f


	//   ....[45]....
        /*0660*/ 	.word	0x0500000f


	//   ....[46]....
        /*0664*/ 	.word	0x0500000f


	//   ....[47]....
        /*0668*/ 	.word	0x0500000f


	//   ....[48]....
        /*066c*/ 	.word	0x0500000f


	//   ....[49]....
        /*0670*/ 	.word	0x0500000f


	//   ....[50]....
        /*0674*/ 	.word	0x0500000f


	//   ....[51]....
        /*0678*/ 	.word	0x0500000f


	//   ....[52]....
        /*067c*/ 	.word	0x0500000f


	//   ....[53]....
        /*0680*/ 	.word	0x0500000f


	//   ....[54]....
        /*0684*/ 	.word	0x0500000f


	//   ....[55]....
        /*0688*/ 	.word	0x0500000f


	//   ....[56]....
        /*068c*/ 	.word	0x0500000f


	//   ....[57]....
        /*0690*/ 	.word	0x0500000f


	//   ....[58]....
        /*0694*/ 	.word	0x0500000f


	//   ....[59]....
        /*0698*/ 	.word	0x0500000f


	//   ....[60]....
        /*069c*/ 	.word	0x0500000f


	//   ....[61]....
        /*06a0*/ 	.word	0x0500000f


	//   ....[62]....
        /*06a4*/ 	.word	0x0500000f


	//   ....[63]....
        /*06a8*/ 	.word	0x0500000f


	//   ....[64]....
        /*06ac*/ 	.word	0x0500000f


	//   ....[65]....
        /*06b0*/ 	.word	0x0500000f


	//   ....[66]....
        /*06b4*/ 	.word	0x0500000f


	//   ....[67]....
        /*06b8*/ 	.word	0x0500000f


	//   ....[68]....
        /*06bc*/ 	.word	0x0500000f


	//   ....[69]....
        /*06c0*/ 	.word	0x0500000f


	//   ....[70]....
        /*06c4*/ 	.word	0x0500000f


	//   ....[71]....
        /*06c8*/ 	.word	0x0500000f


	//   ....[72]....
        /*06cc*/ 	.word	0x0500000f


	//   ....[73]....
        /*06d0*/ 	.word	0x0500000f


	//   ....[74]....
        /*06d4*/ 	.word	0x0500000f


	//   ....[75]....
        /*06d8*/ 	.word	0x0500000f


	//   ....[76]....
        /*06dc*/ 	.word	0x0500000f


	//   ....[77]....
        /*06e0*/ 	.word	0x0500000f


	//   ....[78]....
        /*06e4*/ 	.word	0x0500000f


	//   ....[79]....
        /*06e8*/ 	.word	0x0500000f


	//   ....[80]....
        /*06ec*/ 	.word	0x0500000f


	//   ....[81]....
        /*06f0*/ 	.word	0x0500000f


	//   ....[82]....
        /*06f4*/ 	.word	0x0500000f


	//   ....[83]....
        /*06f8*/ 	.word	0x0500000f


	//   ....[84]....
        /*06fc*/ 	.word	0x0500000f


	//   ....[85]....
        /*0700*/ 	.word	0x0500000f


	//   ....[86]....
        /*0704*/ 	.word	0x0500000f


	//   ....[87]....
        /*0708*/ 	.word	0x0500000f


	//   ....[88]....
        /*070c*/ 	.word	0x0500000f


	//   ....[89]....
        /*0710*/ 	.word	0x0500000f


	//   ....[90]....
        /*0714*/ 	.word	0x0500000f


	//   ....[91]....
        /*0718*/ 	.word	0x0500000f


	//   ....[92]....
        /*071c*/ 	.word	0x0500000f


	//   ....[93]....
        /*0720*/ 	.word	0x0500000f


	//   ....[94]....
        /*0724*/ 	.word	0x0500000f


	//   ....[95]....
        /*0728*/ 	.word	0x0500000f


	//   ....[96]....
        /*072c*/ 	.word	0x0500000f


	//   ....[97]....
        /*0730*/ 	.word	0x0500000f


	//   ....[98]....
        /*0734*/ 	.word	0x0500000f


	//   ....[99]....
        /*0738*/ 	.word	0x0500000f


	//   ....[100]....
        /*073c*/ 	.word	0x0500000f


	//   ....[101]....
        /*0740*/ 	.word	0x0500000f


	//   ....[102]....
        /*0744*/ 	.word	0x0500000f


	//   ....[103]....
        /*0748*/ 	.word	0x0500000f


	//   ....[104]....
        /*074c*/ 	.word	0x0500000f


	//   ....[105]....
        /*0750*/ 	.word	0x0500000f


	//   ....[106]....
        /*0754*/ 	.word	0x0500000f


	//   ....[107]....
        /*0758*/ 	.word	0x0500000f


	//   ....[108]....
        /*075c*/ 	.word	0x0500000f


	//   ....[109]....
        /*0760*/ 	.word	0x0500000f


	//   ....[110]....
        /*0764*/ 	.word	0x0500000f


	//   ....[111]....
        /*0768*/ 	.word	0x0500000f


	//   ....[112]....
        /*076c*/ 	.word	0x0500000f


	//   ....[113]....
        /*0770*/ 	.word	0x0500000f


	//   ....[114]....
        /*0774*/ 	.word	0x0500000f


	//   ....[115]....
        /*0778*/ 	.word	0x0500000f


	//   ....[116]....
        /*077c*/ 	.word	0x0500000f


	//   ....[117]....
        /*0780*/ 	.word	0x0500000f


	//   ....[118]....
        /*0784*/ 	.word	0x0500000f


	//   ....[119]....
        /*0788*/ 	.word	0x0500000f


	//   ....[120]....
        /*078c*/ 	.word	0x0500000f


	//   ....[121]....
        /*0790*/ 	.word	0x0500000f


	//   ....[122]....
        /*0794*/ 	.word	0x0500000f


	//   ....[123]....
        /*0798*/ 	.word	0x0500000f


	//   ....[124]....
        /*079c*/ 	.word	0x0500000f


	//   ....[125]....
        /*07a0*/ 	.word	0x0500000f


	//   ....[126]....
        /*07a4*/ 	.word	0x0500000f


	//   ....[127]....
        /*07a8*/ 	.word	0x0500000f


	//   ....[128]....
        /*07ac*/ 	.word	0x0500000f


	//   ....[129]....
        /*07b0*/ 	.word	0x0500000f


	//   ....[130]....
        /*07b4*/ 	.word	0x0500000f


	//   ....[131]....
        /*07b8*/ 	.word	0x0500000f


	//   ....[132]....
        /*07bc*/ 	.word	0x0500000f


	//   ....[133]....
        /*07c0*/ 	.word	0x0500000f


	//   ....[134]....
        /*07c4*/ 	.word	0x0500000f


	//   ....[135]....
        /*07c8*/ 	.word	0x0500000f


	//   ....[136]....
        /*07cc*/ 	.word	0x0500000f


	//   ....[137]....
        /*07d0*/ 	.word	0x0500000f


	//   ....[138]....
        /*07d4*/ 	.word	0x0500000f


	//   ....[139]....
        /*07d8*/ 	.word	0x0500000f


	//   ....[140]....
        /*07dc*/ 	.word	0x0500000f


	//   ....[141]....
        /*07e0*/ 	.word	0x0500000f


	//   ....[142]....
        /*07e4*/ 	.word	0x0500000f


	//   ....[143]....
        /*07e8*/ 	.word	0x0500000f


	//   ....[144]....
        /*07ec*/ 	.word	0x0500000f


	//   ....[145]....
        /*07f0*/ 	.word	0x0500000f


	//   ....[146]....
        /*07f4*/ 	.word	0x0500000f


	//   ....[147]....
        /*07f8*/ 	.word	0x0500000f


	//   ....[148]....
        /*07fc*/ 	.word	0x0500000f


	//   ....[149]....
        /*0800*/ 	.word	0x0500000f


	//   ....[150]....
        /*0804*/ 	.word	0x0500000f


	//   ....[151]....
        /*0808*/ 	.word	0x0500000f


	//   ....[152]....
        /*080c*/ 	.word	0x0500000f


	//   ....[153]....
        /*0810*/ 	.word	0x0500000f


	//   ....[154]....
        /*0814*/ 	.word	0x0500000f


	//   ....[155]....
        /*0818*/ 	.word	0x0500000f


	//   ....[156]....
        /*081c*/ 	.word	0x0500000f


	//   ....[157]....
        /*0820*/ 	.word	0x0500000f


	//   ....[158]....
        /*0824*/ 	.word	0x0500000f


	//   ....[159]....
        /*0828*/ 	.word	0x0500000f


	//   ....[160]....
        /*082c*/ 	.word	0x0500000f


	//----- nvinfo : EIATTR_COOP_GROUP_INSTR_OFFSETS
	.align		4
.L_993:
        /*0830*/ 	.byte	0x04, 0x28
        /*0832*/ 	.short	(.L_995 - .L_994)


	//   ....[0]....
.L_994:
        /*0834*/ 	.word	0x00000070


	//   ....[1]....
        /*0838*/ 	.word	0x00000140


	//   ....[2]....
        /*083c*/ 	.word	0x00000190


	//   ....[3]....
        /*0840*/ 	.word	0x000003c0


	//   ....[4]....
        /*0844*/ 	.word	0x00000520


	//   ....[5]....
        /*0848*/ 	.word	0x00000640


	//   ....[6]....
        /*084c*/ 	.word	0x000007a0


	//   ....[7]....
        /*0850*/ 	.word	0x00003770


	//   ....[8]....
        /*0854*/ 	.word	0x00003780


	//   ....[9]....
        /*0858*/ 	.word	0x00003e30


	//   ....[10]....
        /*085c*/ 	.word	0x00003e40


	//   ....[11]....
        /*0860*/ 	.word	0x000044f0


	//   ....[12]....
        /*0864*/ 	.word	0x00004500


	//   ....[13]....
        /*0868*/ 	.word	0x00004ba0


	//   ....[14]....
        /*086c*/ 	.word	0x00004bb0


	//   ....[15]....
        /*0870*/ 	.word	0x00005bd0


	//   ....[16]....
        /*0874*/ 	.word	0x00005be0


	//   ....[17]....
        /*0878*/ 	.word	0x00006370


	//   ....[18]....
        /*087c*/ 	.word	0x00006380


	//   ....[19]....
        /*0880*/ 	.word	0x00006b30


	//   ....[20]....
        /*0884*/ 	.word	0x00006b40


	//   ....[21]....
        /*0888*/ 	.word	0x000072e0


	//   ....[22]....
        /*088c*/ 	.word	0x000072f0


	//   ....[23]....
        /*0890*/ 	.word	0x00007c80


	//   ....[24]....
        /*0894*/ 	.word	0x00007c90


	//   ....[25]....
        /*0898*/ 	.word	0x00007da0


	//   ....[26]....
        /*089c*/ 	.word	0x00007db0


	//   ....[27]....
        /*08a0*/ 	.word	0x00007ed0


	//   ....[28]....
        /*08a4*/ 	.word	0x00007ee0


	//   ....[29]....
        /*08a8*/ 	.word	0x00008000


	//   ....[30]....
        /*08ac*/ 	.word	0x00008010


	//   ....[31]....
        /*08b0*/ 	.word	0x00008390


	//   ....[32]....
        /*08b4*/ 	.word	0x000083b0


	//   ....[33]....
        /*08b8*/ 	.word	0x00008490


	//   ....[34]....
        /*08bc*/ 	.word	0x000084b0


	//   ....[35]....
        /*08c0*/ 	.word	0x00008590


	//   ....[36]....
        /*08c4*/ 	.word	0x000085b0


	//   ....[37]....
        /*08c8*/ 	.word	0x00008690


	//   ....[38]....
        /*08cc*/ 	.word	0x000086b0


	//   ....[39]....
        /*08d0*/ 	.word	0x00009220


	//   ....[40]....
        /*08d4*/ 	.word	0x00009940


	//   ....[41]....
        /*08d8*/ 	.word	0x00009950


	//   ....[42]....
        /*08dc*/ 	.word	0x00009960


	//   ....[43]....
        /*08e0*/ 	.word	0x00009970


	//   ....[44]....
        /*08e4*/ 	.word	0x00009cb0


	//   ....[45]....
        /*08e8*/ 	.word	0x00009cc0


	//   ....[46]....
        /*08ec*/ 	.word	0x00009cd0


	//   ....[47]....
        /*08f0*/ 	.word	0x00009ce0


	//   ....[48]....
        /*08f4*/ 	.word	0x00009fe0


	//   ....[49]....
        /*08f8*/ 	.word	0x00009ff0


	//   ....[50]....
        /*08fc*/ 	.word	0x0000a000


	//   ....[51]....
        /*0900*/ 	.word	0x0000a010


	//   ....[52]....
        /*0904*/ 	.word	0x0000a310


	//   ....[53]....
        /*0908*/ 	.word	0x0000a320


	//   ....[54]....
        /*090c*/ 	.word	0x0000a330


	//   ....[55]....
        /*0910*/ 	.word	0x0000a340


	//   ....[56]....
        /*0914*/ 	.word	0x0000c040


	//   ....[57]....
        /*0918*/ 	.word	0x0000c060


	//   ....[58]....
        /*091c*/ 	.word	0x0000c070


	//   ....[59]....
        /*0920*/ 	.word	0x0000c080


	//   ....[60]....
        /*0924*/ 	.word	0x0000c190


	//   ....[61]....
        /*0928*/ 	.word	0x0000c1e0


	//   ....[62]....
        /*092c*/ 	.word	0x0000c210


	//   ....[63]....
        /*0930*/ 	.word	0x0000c260


	//   ....[64]....
        /*0934*/ 	.word	0x0000c570


	//   ....[65]....
        /*0938*/ 	.word	0x0000c590


	//   ....[66]....
        /*093c*/ 	.word	0x0000c5b0


	//   ....[67]....
        /*0940*/ 	.word	0x0000c5c0


	//   ....[68]....
        /*0944*/ 	.word	0x0000c690


	//   ....[69]....
        /*0948*/ 	.word	0x0000c6b0


	//   ....[70]....
        /*094c*/ 	.word	0x0000c6c0


	//   ....[71]....
        /*0950*/ 	.word	0x0000c750


	//   ....[72]....
        /*0954*/ 	.word	0x0000ec00


	//   ....[73]....
        /*0958*/ 	.word	0x0000ee10


	//   ....[74]....
        /*095c*/ 	.word	0x0000fe50


	//   ....[75]....
        /*0960*/ 	.word	0x0000ff60


	//   ....[76]....
        /*0964*/ 	.word	0x00010880


	//   ....[77]....
        /*0968*/ 	.word	0x000108e0


	//   ....[78]....
        /*096c*/ 	.word	0x000123d0


	//   ....[79]....
        /*0970*/ 	.word	0x000125f0


	//   ....[80]....
        /*0974*/ 	.word	0x00013290


	//   ....[81]....
        /*0978*/ 	.word	0x000133f0


	//   ....[82]....
        /*097c*/ 	.word	0x00013aa0


	//   ....[83]....
        /*0980*/ 	.word	0x00013b20


	//   ....[84]....
        /*0984*/ 	.word	0x00015dc0


	//   ....[85]....
        /*0988*/ 	.word	0x00015dd0


	//   ....[86]....
        /*098c*/ 	.word	0x00015e00


	//   ....[87]....
        /*0990*/ 	.word	0x00015e10


	//   ....[88]....
        /*0994*/ 	.word	0x00017dc0


	//   ....[89]....
        /*0998*/ 	.word	0x00017ff0


	//   ....[90]....
        /*099c*/ 	.word	0x00018c90


	//   ....[91]....
        /*09a0*/ 	.word	0x00018df0


	//   ....[92]....
        /*09a4*/ 	.word	0x000194b0


	//   ....[93]....
        /*09a8*/ 	.word	0x00019510


	//   ....[94]....
        /*09ac*/ 	.word	0x0001a750


	//   ....[95]....
        /*09b0*/ 	.word	0x0001aa90


	//   ....[96]....
        /*09b4*/ 	.word	0x0001aaa0


	//   ....[97]....
        /*09b8*/ 	.word	0x0001aad0


	//   ....[98]....
        /*09bc*/ 	.word	0x0001bc00


	//   ....[99]....
        /*09c0*/ 	.word	0x0001bc20


	//   ....[100]....
        /*09c4*/ 	.word	0x0001bc30


	//   ....[101]....
        /*09c8*/ 	.word	0x0001bc40


	//   ....[102]....
        /*09cc*/ 	.word	0x0001c310


	//   ....[103]....
        /*09d0*/ 	.word	0x0001c320


	//   ....[104]....
        /*09d4*/ 	.word	0x0001c420


	//   ....[105]....
        /*09d8*/ 	.word	0x0001c430


	//   ....[106]....
        /*09dc*/ 	.word	0x0001c540


	//   ....[107]....
        /*09e0*/ 	.word	0x0001c550


	//   ....[108]....
        /*09e4*/ 	.word	0x0001c660


	//   ....[109]....
        /*09e8*/ 	.word	0x0001c670


	//   ....[110]....
        /*09ec*/ 	.word	0x0001cb20


	//   ....[111]....
        /*09f0*/ 	.word	0x0001cb30


	//   ....[112]....
        /*09f4*/ 	.word	0x0001d060


	//   ....[113]....
        /*09f8*/ 	.word	0x0001d070


	//   ....[114]....
        /*09fc*/ 	.word	0x0001dd40


	//   ....[115]....
        /*0a00*/ 	.word	0x0001dd50


	//   ....[116]....
        /*0a04*/ 	.word	0x0001de60


	//   ....[117]....
        /*0a08*/ 	.word	0x0001de70


	//   ....[118]....
        /*0a0c*/ 	.word	0x0001df80


	//   ....[119]....
        /*0a10*/ 	.word	0x0001df90


	//   ....[120]....
        /*0a14*/ 	.word	0x0001e0a0


	//   ....[121]....
        /*0a18*/ 	.word	0x0001e0b0


	//   ....[122]....
        /*0a1c*/ 	.word	0x0001e220


	//   ....[123]....
        /*0a20*/ 	.word	0x0001e410


	//   ....[124]....
        /*0a24*/ 	.word	0x0001e440


	//   ....[125]....
        /*0a28*/ 	.word	0x0001e470


	//   ....[126]....
        /*0a2c*/ 	.word	0x0001e4a0


	//   ....[127]....
        /*0a30*/ 	.word	0x0001e4d0


	//   ....[128]....
        /*0a34*/ 	.word	0x0001e500


	//   ....[129]....
        /*0a38*/ 	.word	0x0001e690


	//   ....[130]....
        /*0a3c*/ 	.word	0x0001e6c0


	//   ....[131]....
        /*0a40*/ 	.word	0x0001e6f0


	//   ....[132]....
        /*0a44*/ 	.word	0x0001e720


	//   ....[133]....
        /*0a48*/ 	.word	0x0001e750


	//   ....[134]....
        /*0a4c*/ 	.word	0x0001e780


	//   ....[135]....
        /*0a50*/ 	.word	0x0001e810


	//   ....[136]....
        /*0a54*/ 	.word	0x0001e840


	//   ....[137]....
        /*0a58*/ 	.word	0x0001e850


	//   ....[138]....
        /*0a5c*/ 	.word	0x0001e890


	//   ....[139]....
        /*0a60*/ 	.word	0x00020000


	//   ....[140]....
        /*0a64*/ 	.word	0x000221d0


	//   ....[141]....
        /*0a68*/ 	.word	0x000221f0


	//   ....[142]....
        /*0a6c*/ 	.word	0x00022290


	//   ....[143]....
        /*0a70*/ 	.word	0x000222b0


	//   ....[144]....
        /*0a74*/ 	.word	0x00022340


	//   ....[145]....
        /*0a78*/ 	.word	0x00022360


	//   ....[146]....
        /*0a7c*/ 	.word	0x000223f0


	//   ....[147]....
        /*0a80*/ 	.word	0x00022410


	//   ....[148]....
        /*0a84*/ 	.word	0x000224a0


	//   ....[149]....
        /*0a88*/ 	.word	0x000224c0


	//   ....[150]....
        /*0a8c*/ 	.word	0x00022550


	//   ....[151]....
        /*0a90*/ 	.word	0x00022570


	//   ....[152]....
        /*0a94*/ 	.word	0x00022600


	//   ....[153]....
        /*0a98*/ 	.word	0x00022620


	//   ....[154]....
        /*0a9c*/ 	.word	0x00022630


	//   ....[155]....
        /*0aa0*/ 	.word	0x000226b0


	//   ....[156]....
        /*0aa4*/ 	.word	0x00022e10


	//   ....[157]....
        /*0aa8*/ 	.word	0x00022e40


	//   ....[158]....
        /*0aac*/ 	.word	0x00022ea0


	//   ....[159]....
        /*0ab0*/ 	.word	0x00022ef0


	//   ....[160]....
        /*0ab4*/ 	.word	0x00022f30


	//   ....[161]....
        /*0ab8*/ 	.word	0x00022f90


	//   ....[162]....
        /*0abc*/ 	.word	0x00022fe0


	//   ....[163]....
        /*0ac0*/ 	.word	0x00023030


	//   ....[164]....
        /*0ac4*/ 	.word	0x00023080


	//   ....[165]....
        /*0ac8*/ 	.word	0x000230d0


	//   ....[166]....
        /*0acc*/ 	.word	0x00023120


	//   ....[167]....
        /*0ad0*/ 	.word	0x00023170


	//   ....[168]....
        /*0ad4*/ 	.word	0x000231c0


	//   ....[169]....
        /*0ad8*/ 	.word	0x00023200


	//   ....[170]....
        /*0adc*/ 	.word	0x00023220


	//   ....[171]....
        /*0ae0*/ 	.word	0x00023250


	//   ....[172]....
        /*0ae4*/ 	.word	0x000239a0


	//   ....[173]....
        /*0ae8*/ 	.word	0x000239d0


	//   ....[174]....
        /*0aec*/ 	.word	0x00023a30


	//   ....[175]....
        /*0af0*/ 	.word	0x00023a40


	//   ....[176]....
        /*0af4*/ 	.word	0x00023a90


	//   ....[177]....
        /*0af8*/ 	.word	0x00023aa0


	//   ....[178]....
        /*0afc*/ 	.word	0x00023af0


	//   ....[179]....
        /*0b00*/ 	.word	0x00023b00


	//   ....[180]....
        /*0b04*/ 	.word	0x00023b50


	//   ....[181]....
        /*0b08*/ 	.word	0x00023b60


	//   ....[182]....
        /*0b0c*/ 	.word	0x00023bb0


	//   ....[183]....
        /*0b10*/ 	.word	0x00023bc0


	//   ....[184]....
        /*0b14*/ 	.word	0x00023c10


	//   ....[185]....
        /*0b18*/ 	.word	0x00023c20


	//   ....[186]....
        /*0b1c*/ 	.word	0x00023c30


	//   ....[187]....
        /*0b20*/ 	.word	0x00023c80


	//   ....[188]....
        /*0b24*/ 	.word	0x00023ee0


	//   ....[189]....
        /*0b28*/ 	.word	0x00023f00


	//   ....[190]....
        /*0b2c*/ 	.word	0x00023f10


	//   ....[191]....
        /*0b30*/ 	.word	0x00023f80


	//   ....[192]....
        /*0b34*/ 	.word	0x00023f90


	//   ....[193]....
        /*0b38*/ 	.word	0x00024000


	//   ....[194]....
        /*0b3c*/ 	.word	0x00024010


	//   ....[195]....
        /*0b40*/ 	.word	0x00024080


	//   ....[196]....
        /*0b44*/ 	.word	0x00024090


	//   ....[197]....
        /*0b48*/ 	.word	0x00024100


	//   ....[198]....
        /*0b4c*/ 	.word	0x00024110


	//   ....[199]....
        /*0b50*/ 	.word	0x00024180


	//   ....[200]....
        /*0b54*/ 	.word	0x00024190


	//   ....[201]....
        /*0b58*/ 	.word	0x00024200


	//   ....[202]....
        /*0b5c*/ 	.word	0x00024210


	//   ....[203]....
        /*0b60*/ 	.word	0x00024220


	//   ....[204]....
        /*0b64*/ 	.word	0x000247b0


	//   ....[205]....
        /*0b68*/ 	.word	0x000247f0


	//   ....[206]....
        /*0b6c*/ 	.word	0x00024830


	//   ....[207]....
        /*0b70*/ 	.word	0x00024850


	//   ....[208]....
        /*0b74*/ 	.word	0x00024860


	//   ....[209]....
        /*0b78*/ 	.word	0x00024880


	//   ....[210]....
        /*0b7c*/ 	.word	0x000248f0


	//   ....[211]....
        /*0b80*/ 	.word	0x00024910


	//   ....[212]....
        /*0b84*/ 	.word	0x00024970


	//   ....[213]....
        /*0b88*/ 	.word	0x00024990


	//   ....[214]....
        /*0b8c*/ 	.word	0x000249f0


	//   ....[215]....
        /*0b90*/ 	.word	0x00024a10


	//   ....[216]....
        /*0b94*/ 	.word	0x00024a70


	//   ....[217]....
        /*0b98*/ 	.word	0x00024a90


	//   ....[218]....
        /*0b9c*/ 	.word	0x00024ae0


	//   ....[219]....
        /*0ba0*/ 	.word	0x00024b00


	//   ....[220]....
        /*0ba4*/ 	.word	0x00024f40


	//   ....[221]....
        /*0ba8*/ 	.word	0x00024f70


	//   ....[222]....
        /*0bac*/ 	.word	0x00024fd0


	//   ....[223]....
        /*0bb0*/ 	.word	0x00025000


	//   ....[224]....
        /*0bb4*/ 	.word	0x00025030


	//   ....[225]....
        /*0bb8*/ 	.word	0x00025060


	//   ....[226]....
        /*0bbc*/ 	.word	0x00025090


	//   ....[227]....
        /*0bc0*/ 	.word	0x000250c0


	//   ....[228]....
        /*0bc4*/ 	.word	0x00025260


	//   ....[229]....
        /*0bc8*/ 	.word	0x00025290


	//   ....[230]....
        /*0bcc*/ 	.word	0x000252c0


	//   ....[231]....
        /*0bd0*/ 	.word	0x000252f0


	//   ....[232]....
        /*0bd4*/ 	.word	0x00025320


	//   ....[233]....
        /*0bd8*/ 	.word	0x00025350


	//   ....[234]....
        /*0bdc*/ 	.word	0x00025410


	//   ....[235]....
        /*0be0*/ 	.word	0x00025430


	//   ....[236]....
        /*0be4*/ 	.word	0x00025450


	//   ....[237]....
        /*0be8*/ 	.word	0x000254b0


	//   ....[238]....
        /*0bec*/ 	.word	0x00025ed0


	//   ....[239]....
        /*0bf0*/ 	.word	0x000261f0


	//   ....[240]....
        /*0bf4*/ 	.word	0x00026280


	//   ....[241]....
        /*0bf8*/ 	.word	0x00026320


	//   ....[242]....
        /*0bfc*/ 	.word	0x000263b0


	//   ....[243]....
        /*0c00*/ 	.word	0x00026450


	//   ....[244]....
        /*0c04*/ 	.word	0x000264e0


	//   ....[245]....
        /*0c08*/ 	.word	0x00026580


	//   ....[246]....
        /*0c0c*/ 	.word	0x00026610


	//   ....[247]....
        /*0c10*/ 	.word	0x00026700


	//   ....[248]....
        /*0c14*/ 	.word	0x00026790


	//   ....[249]....
        /*0c18*/ 	.word	0x00026830


	//   ....[250]....
        /*0c1c*/ 	.word	0x000268c0


	//   ....[251]....
        /*0c20*/ 	.word	0x00026960


	//   ....[252]....
        /*0c24*/ 	.word	0x000269f0


	//   ....[253]....
        /*0c28*/ 	.word	0x00026a90


	//   ....[254]....
        /*0c2c*/ 	.word	0x00026b20


	//   ....[255]....
        /*0c30*/ 	.word	0x00026c10


	//   ....[0]....
        /*0c34*/ 	.word	0x00026ca0


	//   ....[1]....
        /*0c38*/ 	.word	0x00026d30


	//   ....[2]....
        /*0c3c*/ 	.word	0x00026dc0


	//   ....[3]....
        /*0c40*/ 	.word	0x00026e50


	//   ....[4]....
        /*0c44*/ 	.word	0x00026ee0


	//   ....[5]....
        /*0c48*/ 	.word	0x00026f70


	//   ....[6]....
        /*0c4c*/ 	.word	0x00027000


	//   ....[7]....
        /*0c50*/ 	.word	0x000270e0


	//   ....[8]....
        /*0c54*/ 	.word	0x00027190


	//   ....[9]....
        /*0c58*/ 	.word	0x00027220


	//   ....[10]....
        /*0c5c*/ 	.word	0x00027270


	//   ....[11]....
        /*0c60*/ 	.word	0x000272c0


	//   ....[12]....
        /*0c64*/ 	.word	0x00027350


	//   ....[13]....
        /*0c68*/ 	.word	0x000273e0


	//   ....[14]....
        /*0c6c*/ 	.word	0x00027430


	//   ....[15]....
        /*0c70*/ 	.word	0x00027480


	//   ....[16]....
        /*0c74*/ 	.word	0x00027510


	//   ....[17]....
        /*0c78*/ 	.word	0x000275a0


	//   ....[18]....
        /*0c7c*/ 	.word	0x000275f0


	//   ....[19]....
        /*0c80*/ 	.word	0x00027640


	//   ....[20]....
        /*0c84*/ 	.word	0x000276d0


	//   ....[21]....
        /*0c88*/ 	.word	0x00027760


	//   ....[22]....
        /*0c8c*/ 	.word	0x000277b0


	//   ....[23]....
        /*0c90*/ 	.word	0x00027800


	//   ....[24]....
        /*0c94*/ 	.word	0x000278f0


	//   ....[25]....
        /*0c98*/ 	.word	0x000279a0


	//   ....[26]....
        /*0c9c*/ 	.word	0x00027a20


	//   ....[27]....
        /*0ca0*/ 	.word	0x00027ab0


	//   ....[28]....
        /*0ca4*/ 	.word	0x00027c20


	//   ....[29]....
        /*0ca8*/ 	.word	0x00027d50


	//   ....[30]....
        /*0cac*/ 	.word	0x00027db0


	//   ....[31]....
        /*0cb0*/ 	.word	0x00027e00


	//   ....[32]....
        /*0cb4*/ 	.word	0x00027e90


	//   ....[33]....
        /*0cb8*/ 	.word	0x00027f30


	//   ....[34]....
        /*0cbc*/ 	.word	0x00027fb0


	//   ....[35]....
        /*0cc0*/ 	.word	0x00028020


	//   ....[36]....
        /*0cc4*/ 	.word	0x000281b0


	//   ....[37]....
        /*0cc8*/ 	.word	0x000282a0


	//   ....[38]....
        /*0ccc*/ 	.word	0x000282f0


	//   ....[39]....
        /*0cd0*/ 	.word	0x00028340


	//   ....[40]....
        /*0cd4*/ 	.word	0x000286c0


	//   ....[41]....
        /*0cd8*/ 	.word	0x00028710


	//   ....[42]....
        /*0cdc*/ 	.word	0x000287a0


	//   ....[43]....
        /*0ce0*/ 	.word	0x00028830


	//   ....[44]....
        /*0ce4*/ 	.word	0x000288c0


	//   ....[45]....
        /*0ce8*/ 	.word	0x00028950


	//   ....[46]....
        /*0cec*/ 	.word	0x000289e0


	//   ....[47]....
        /*0cf0*/ 	.word	0x00028a70


	//   ....[48]....
        /*0cf4*/ 	.word	0x00028af0


	//   ....[49]....
        /*0cf8*/ 	.word	0x00028b40


	//   ....[50]....
        /*0cfc*/ 	.word	0x00028bd0


	//   ....[51]....
        /*0d00*/ 	.word	0x00028c60


	//   ....[52]....
        /*0d04*/ 	.word	0x00028ce0


	//   ....[53]....
        /*0d08*/ 	.word	0x00028d30


	//   ....[54]....
        /*0d0c*/ 	.word	0x00028dc0


	//   ....[55]....
        /*0d10*/ 	.word	0x00028e50


	//   ....[56]....
        /*0d14*/ 	.word	0x00028ee0


	//   ....[57]....
        /*0d18*/ 	.word	0x00028f70


	//   ....[58]....
        /*0d1c*/ 	.word	0x00029000


	//   ....[59]....
        /*0d20*/ 	.word	0x00029090


	//   ....[60]....
        /*0d24*/ 	.word	0x00029150


	//   ....[61]....
        /*0d28*/ 	.word	0x00029430


	//   ....[62]....
        /*0d2c*/ 	.word	0x00029520


	//   ....[63]....
        /*0d30*/ 	.word	0x000295c0


	//   ....[64]....
        /*0d34*/ 	.word	0x00029620


	//   ....[65]....
        /*0d38*/ 	.word	0x00029720


	//   ....[66]....
        /*0d3c*/ 	.word	0x00029790


	//   ....[67]....
        /*0d40*/ 	.word	0x00029890


	//   ....[68]....
        /*0d44*/ 	.word	0x00029900


	//   ....[69]....
        /*0d48*/ 	.word	0x00029a00


	//   ....[70]....
        /*0d4c*/ 	.word	0x00029a70


	//   ....[71]....
        /*0d50*/ 	.word	0x00029b70


	//   ....[72]....
        /*0d54*/ 	.word	0x00029be0


	//   ....[73]....
        /*0d58*/ 	.word	0x00029ce0


	//   ....[74]....
        /*0d5c*/ 	.word	0x00029d50


	//   ....[75]....
        /*0d60*/ 	.word	0x00029e50


	//   ....[76]....
        /*0d64*/ 	.word	0x00029ec0


	//   ....[77]....
        /*0d68*/ 	.word	0x00029f60


	//   ....[78]....
        /*0d6c*/ 	.word	0x0002a060


	//   ....[79]....
        /*0d70*/ 	.word	0x0002a0d0


	//   ....[80]....
        /*0d74*/ 	.word	0x0002a150


	//   ....[81]....
        /*0d78*/ 	.word	0x0002a210


	//   ....[82]....
        /*0d7c*/ 	.word	0x0002a290


	//   ....[83]....
        /*0d80*/ 	.word	0x0002a360


	//   ....[84]....
        /*0d84*/ 	.word	0x0002a3e0


	//   ....[85]....
        /*0d88*/ 	.word	0x0002a4b0


	//   ....[86]....
        /*0d8c*/ 	.word	0x0002a530


	//   ....[87]....
        /*0d90*/ 	.word	0x0002a600


	//   ....[88]....
        /*0d94*/ 	.word	0x0002a680


	//   ....[89]....
        /*0d98*/ 	.word	0x0002a750


	//   ....[90]....
        /*0d9c*/ 	.word	0x0002a7d0


	//   ....[91]....
        /*0da0*/ 	.word	0x0002a890


	//   ....[92]....
        /*0da4*/ 	.word	0x0002a910


	//   ....[93]....
        /*0da8*/ 	.word	0x0002a9c0


	//   ....[94]....
        /*0dac*/ 	.word	0x0002aaf0


	//   ....[95]....
        /*0db0*/ 	.word	0x0002ab90


	//   ....[96]....
        /*0db4*/ 	.word	0x0002ac00


	//   ....[97]....
        /*0db8*/ 	.word	0x0002acc0


	//   ....[98]....
        /*0dbc*/ 	.word	0x0002ad20


	//   ....[99]....
        /*0dc0*/ 	.word	0x0002ade0


	//   ....[100]....
        /*0dc4*/ 	.word	0x0002ae40


	//   ....[101]....
        /*0dc8*/ 	.word	0x0002af00


	//   ....[102]....
        /*0dcc*/ 	.word	0x0002af60


	//   ....[103]....
        /*0dd0*/ 	.word	0x0002b020


	//   ....[104]....
        /*0dd4*/ 	.word	0x0002b080


	//   ....[105]....
        /*0dd8*/ 	.word	0x0002b140


	//   ....[106]....
        /*0ddc*/ 	.word	0x0002b1a0


	//   ....[107]....
        /*0de0*/ 	.word	0x0002b260


	//   ....[108]....
        /*0de4*/ 	.word	0x0002b2c0


	//   ....[109]....
        /*0de8*/ 	.word	0x0002b380


	//   ....[110]....
        /*0dec*/ 	.word	0x0002b470


	//   ....[111]....
        /*0df0*/ 	.word	0x0002b510


	//   ....[112]....
        /*0df4*/ 	.word	0x0002b570


	//   ....[113]....
        /*0df8*/ 	.word	0x0002b650


	//   ....[114]....
        /*0dfc*/ 	.word	0x0002b6b0


	//   ....[115]....
        /*0e00*/ 	.word	0x0002b790


	//   ....[116]....
        /*0e04*/ 	.word	0x0002b7f0


	//   ....[117]....
        /*0e08*/ 	.word	0x0002b8d0


	//   ....[118]....
        /*0e0c*/ 	.word	0x0002b930


	//   ....[119]....
        /*0e10*/ 	.word	0x0002ba10


	//   ....[120]....
        /*0e14*/ 	.word	0x0002ba70


	//   ....[121]....
        /*0e18*/ 	.word	0x0002bb50


	//   ....[122]....
        /*0e1c*/ 	.word	0x0002bbb0


	//   ....[123]....
        /*0e20*/ 	.word	0x0002bc90


	//   ....[124]....
        /*0e24*/ 	.word	0x0002bcf0


	//   ....[125]....
        /*0e28*/ 	.word	0x0002bdc0


	//   ....[126]....
        /*0e2c*/ 	.word	0x0002bee0


	//   ....[127]....
        /*0e30*/ 	.word	0x0002bf90


	//   ....[128]....
        /*0e34*/ 	.word	0x0002c040


	//   ....[129]....
        /*0e38*/ 	.word	0x0002c110


	//   ....[130]....
        /*0e3c*/ 	.word	0x0002c170


	//   ....[131]....
        /*0e40*/ 	.word	0x0002c250


	//   ....[132]....
        /*0e44*/ 	.word	0x0002c2b0


	//   ....[133]....
        /*0e48*/ 	.word	0x0002c380


	//   ....[134]....
        /*0e4c*/ 	.word	0x0002c3e0


	//   ....[135]....
        /*0e50*/ 	.word	0x0002c4b0


	//   ....[136]....
        /*0e54*/ 	.word	0x0002c510


	//   ....[137]....
        /*0e58*/ 	.word	0x0002c5f0


	//   ....[138]....
        /*0e5c*/ 	.word	0x0002c650


	//   ....[139]....
        /*0e60*/ 	.word	0x0002c720


	//   ....[140]....
        /*0e64*/ 	.word	0x0002c780


	//   ....[141]....
        /*0e68*/ 	.word	0x0002c840


	//   ....[142]....
        /*0e6c*/ 	.word	0x0002c8d0


	//   ....[143]....
        /*0e70*/ 	.word	0x0002c970


	//   ....[144]....
        /*0e74*/ 	.word	0x0002caf0


	//   ....[145]....
        /*0e78*/ 	.word	0x0002cb60


	//   ....[146]....
        /*0e7c*/ 	.word	0x0002cbd0


	//   ....[147]....
        /*0e80*/ 	.word	0x0002cc40


	//   ....[148]....
        /*0e84*/ 	.word	0x0002ccb0


	//   ....[149]....
        /*0e88*/ 	.word	0x0002cd30


	//   ....[150]....
        /*0e8c*/ 	.word	0x0002cdb0


	//   ....[151]....
        /*0e90*/ 	.word	0x0002ce40


	//   ....[152]....
        /*0e94*/ 	.word	0x0002ceb0


	//   ....[153]....
        /*0e98*/ 	.word	0x0002cf20


	//   ....[154]....
        /*0e9c*/ 	.word	0x0002cf90


	//   ....[155]....
        /*0ea0*/ 	.word	0x0002d010


	//   ....[156]....
        /*0ea4*/ 	.word	0x0002d080


	//   ....[157]....
        /*0ea8*/ 	.word	0x0002d110


	//   ....[158]....
        /*0eac*/ 	.word	0x0002d170


	//   ....[159]....
        /*0eb0*/ 	.word	0x0002d200


	//   ....[160]....
        /*0eb4*/ 	.word	0x0002d330


	//----- nvinfo : EIATTR_REG_RECONFIG
	.align		4
.L_995:
        /*0eb8*/ 	.byte	0x01, 0x54
	.zero		2


	//----- nvinfo : EIATTR_SYSCALL_OFFSETS
	.align		4
        /*0ebc*/ 	.byte	0x04, 0x46
        /*0ebe*/ 	.short	(.L_997 - .L_996)


	//   ....[0]....
.L_996:
        /*0ec0*/ 	.word	0x00002060


	//   ....[1]....
        /*0ec4*/ 	.word	0x000021b0


	//   ....[2]....
        /*0ec8*/ 	.word	0x000093c0


	//   ....[3]....
        /*0ecc*/ 	.word	0x000096e0


	//   ....[4]....
        /*0ed0*/ 	.word	0x000218d0


	//   ....[5]....
        /*0ed4*/ 	.word	0x00021a20


	//   ....[6]....
        /*0ed8*/ 	.word	0x00021b10


	//   ....[7]....
        /*0edc*/ 	.word	0x00022a90


	//----- nvinfo : EIATTR_MBARRIER_INSTR_OFFSETS
	.align		4
.L_997:
        /*0ee0*/ 	.byte	0x04, 0x39
        /*0ee2*/ 	.short	(.L_999 - .L_998)


	//   ....[0]....
.L_998:
        /*0ee4*/ 	.word	0x00000270
        /*0ee8*/ 	.word	0x000000ff
        /*0eec*/ 	.word	0x00028800
        /*0ef0*/ 	.short	0x0100
        /*0ef2*/ 	.byte	0x08
	.zero		1


	//   ....[1]....
        /*0ef4*/ 	.word	0x00000280
        /*0ef8*/ 	.word	0x000000ff
        /*0efc*/ 	.word	0x00028820
        /*0f00*/ 	.short	0x0100
        /*0f02*/ 	.byte	0x08
	.zero		1


	//   ....[2]....
        /*0f04*/ 	.word	0x00000370
        /*0f08*/ 	.word	0x000000ff
        /*0f0c*/ 	.word	0x00028830
        /*0f10*/ 	.short	0x0100
        /*0f12*/ 	.byte	0x08
	.zero		1


	//   ....[3]....
        /*0f14*/ 	.word	0x00000380
        /*0f18*/ 	.word	0x000000ff
        /*0f1c*/ 	.word	0x00028840
        /*0f20*/ 	.short	0x0100
        /*0f22*/ 	.byte	0x08
	.zero		1


	//   ....[4]....
        /*0f24*/ 	.word	0x00000390
        /*0f28*/ 	.word	0x000000ff
        /*0f2c*/ 	.word	0x00028838
        /*0f30*/ 	.short	0x0100
        /*0f32*/ 	.byte	0x08
	.zero		1


	//   ....[5]....
        /*0f34*/ 	.word	0x000003a0
        /*0f38*/ 	.word	0x000000ff
        /*0f3c*/ 	.word	0x00028848
        /*0f40*/ 	.short	0x0100
        /*0f42*/ 	.byte	0x08
	.zero		1


	//   ....[6]....
        /*0f44*/ 	.word	0x000004d0
        /*0f48*/ 	.word	0x000000ff
        /*0f4c*/ 	.word	0x00028850
        /*0f50*/ 	.short	0x0100
        /*0f52*/ 	.byte	0x08
	.zero		1


	//   ....[7]....
        /*0f54*/ 	.word	0x000004e0
        /*0f58*/ 	.word	0x000000ff
        /*0f5c*/ 	.word	0x00028860
        /*0f60*/ 	.short	0x0100
        /*0f62*/ 	.byte	0x08
	.zero		1


	//   ....[8]....
        /*0f64*/ 	.word	0x000004f0
        /*0f68*/ 	.word	0x000000ff
        /*0f6c*/ 	.word	0x00028858
        /*0f70*/ 	.short	0x0100
        /*0f72*/ 	.byte	0x08
	.zero		1


	//   ....[9]....
        /*0f74*/ 	.word	0x00000500
        /*0f78*/ 	.word	0x000000ff
        /*0f7c*/ 	.word	0x00028868
        /*0f80*/ 	.short	0x0100
        /*0f82*/ 	.byte	0x08
	.zero		1


	//   ....[10]....
        /*0f84*/ 	.word	0x000005f0
        /*0f88*/ 	.word	0x000000ff
        /*0f8c*/ 	.word	0x00028870
        /*0f90*/ 	.short	0x0100
        /*0f92*/ 	.byte	0x06
	.zero		1


	//   ....[11]....
        /*0f94*/ 	.word	0x00000600
        /*0f98*/ 	.word	0x000000ff
        /*0f9c*/ 	.word	0x00028880
        /*0fa0*/ 	.short	0x0100
        /*0fa2*/ 	.byte	0x06
	.zero		1


	//   ....[12]....
        /*0fa4*/ 	.word	0x00000610
        /*0fa8*/ 	.word	0x000000ff
        /*0fac*/ 	.word	0x00028878
        /*0fb0*/ 	.short	0x0100
        /*0fb2*/ 	.byte	0x06
	.zero		1


	//   ....[13]....
        /*0fb4*/ 	.word	0x00000620
        /*0fb8*/ 	.word	0x000000ff
        /*0fbc*/ 	.word	0x00028888
        /*0fc0*/ 	.short	0x0100
        /*0fc2*/ 	.byte	0x06
	.zero		1


	//   ....[14]....
        /*0fc4*/ 	.word	0x00000750
        /*0fc8*/ 	.word	0x000000ff
        /*0fcc*/ 	.word	0x00028890
        /*0fd0*/ 	.short	0x0100
        /*0fd2*/ 	.byte	0x08
	.zero		1


	//   ....[15]....
        /*0fd4*/ 	.word	0x00000760
        /*0fd8*/ 	.word	0x000000ff
        /*0fdc*/ 	.word	0x000288a0
        /*0fe0*/ 	.short	0x0100
        /*0fe2*/ 	.byte	0x08
	.zero		1


	//   ....[16]....
        /*0fe4*/ 	.word	0x00000770
        /*0fe8*/ 	.word	0x000000ff
        /*0fec*/ 	.word	0x00028898
        /*0ff0*/ 	.short	0x0100
        /*0ff2*/ 	.byte	0x08
	.zero		1


	//   ....[17]....
        /*0ff4*/ 	.word	0x00000780
        /*0ff8*/ 	.word	0x000000ff
        /*0ffc*/ 	.word	0x000288a8
        /*1000*/ 	.short	0x0100
        /*1002*/ 	.byte	0x08
	.zero		1


	//   ....[18]....
        /*1004*/ 	.word	0x000008b0
        /*1008*/ 	.word	0x000000ff
        /*100c*/ 	.word	0x000288b0
        /*1010*/ 	.short	0x0100
        /*1012*/ 	.byte	0x08
	.zero		1


	//   ....[19]....
        /*1014*/ 	.word	0x000008c0
        /*1018*/ 	.word	0x000000ff
        /*101c*/ 	.word	0x000288c0
        /*1020*/ 	.short	0x0100
        /*1022*/ 	.byte	0x08
	.zero		1


	//   ....[20]....
        /*1024*/ 	.word	0x000008d0
        /*1028*/ 	.word	0x000000ff
        /*102c*/ 	.word	0x000288b8
        /*1030*/ 	.short	0x0100
        /*1032*/ 	.byte	0x08
	.zero		1


	//   ....[21]....
        /*1034*/ 	.word	0x000008e0
        /*1038*/ 	.word	0x000000ff
        /*103c*/ 	.word	0x000288c8
        /*1040*/ 	.short	0x0100
        /*1042*/ 	.byte	0x08
	.zero		1


	//   ....[22]....
        /*1044*/ 	.word	0x00003720
        /*1048*/ 	.word	0x00000059
        /*104c*/ 	.word	0x00028890
        /*1050*/ 	.short	0x010a
        /*1052*/ 	.byte	0x3f
	.zero		1


	//   ....[23]....
        /*1054*/ 	.word	0x00005b70
        /*1058*/ 	.word	0x00000059
        /*105c*/ 	.word	0x00028890
        /*1060*/ 	.short	0x010a
        /*1062*/ 	.byte	0x3f
	.zero		1


	//   ....[24]....
        /*1064*/ 	.word	0x00007ae0
        /*1068*/ 	.word	0x00000059
        /*106c*/ 	.word	0x00028890
        /*1070*/ 	.short	0x010a
        /*1072*/ 	.byte	0x3f
	.zero		1


	//   ....[25]....
        /*1074*/ 	.word	0x000081e0
        /*1078*/ 	.word	0x0000000b
        /*107c*/ 	.word	0x00000000
        /*1080*/ 	.short	0x0101
        /*1082*/ 	.byte	0x3f
	.zero		1


	//   ....[26]....
        /*1084*/ 	.word	0x00008220
        /*1088*/ 	.word	0x00000059
        /*108c*/ 	.word	0x000288b0
        /*1090*/ 	.short	0x010a
        /*1092*/ 	.byte	0x3f
	.zero		1


	//   ....[27]....
        /*1094*/ 	.word	0x00008830
        /*1098*/ 	.word	0x00000059
        /*109c*/ 	.word	0x00000000
        /*10a0*/ 	.short	0x0101
        /*10a2*/ 	.byte	0x3f
	.zero		1


	//   ....[28]....
        /*10a4*/ 	.word	0x00009460
        /*10a8*/ 	.word	0x00000012
        /*10ac*/ 	.word	0x00028800
        /*10b0*/ 	.short	0x010a
        /*10b2*/ 	.byte	0x3f
	.zero		1


	//   ....[29]....
        /*10b4*/ 	.word	0x000094b0
        /*10b8*/ 	.word	0x00000012
        /*10bc*/ 	.word	0x00028800
        /*10c0*/ 	.short	0x010a
        /*10c2*/ 	.byte	0x3f
	.zero		1


	//   ....[30]....
        /*10c4*/ 	.word	0x0000a670
        /*10c8*/ 	.word	0x00000012
        /*10cc*/ 	.word	0x00028800
        /*10d0*/ 	.short	0x010a
        /*10d2*/ 	.byte	0x3f
	.zero		1


	//   ....[31]....
        /*10d4*/ 	.word	0x0000cac0
        /*10d8*/ 	.word	0x00000012
        /*10dc*/ 	.word	0x00028800
        /*10e0*/ 	.short	0x010a
        /*10e2*/ 	.byte	0x3f
	.zero		1


	//   ....[32]....
        /*10e4*/ 	.word	0x0000e4c0
        /*10e8*/ 	.word	0x00000008
        /*10ec*/ 	.word	0x00028830
        /*10f0*/ 	.short	0x010a
        /*10f2*/ 	.byte	0x3f
	.zero		1


	//   ....[33]....
        /*10f4*/ 	.word	0x0000e560
        /*10f8*/ 	.word	0x00000008
        /*10fc*/ 	.word	0x00028830
        /*1100*/ 	.short	0x010a
        /*1102*/ 	.byte	0x3f
	.zero		1


	//   ....[34]....
        /*1104*/ 	.word	0x0000ec40
        /*1108*/ 	.word	0x00000000
        /*110c*/ 	.word	0x00000000
        /*1110*/ 	.short	0x0101
        /*1112*/ 	.byte	0x3f
	.zero		1


	//   ....[35]....
        /*1114*/ 	.word	0x00011940
        /*1118*/ 	.word	0x00000019
        /*111c*/ 	.word	0x00028830
        /*1120*/ 	.short	0x010a
        /*1122*/ 	.byte	0x3f
	.zero		1


	//   ....[36]....
        /*1124*/ 	.word	0x00011990
        /*1128*/ 	.word	0x00000019
        /*112c*/ 	.word	0x00028830
        /*1130*/ 	.short	0x010a
        /*1132*/ 	.byte	0x3f
	.zero		1


	//   ....[37]....
        /*1134*/ 	.word	0x00011ea0
        /*1138*/ 	.word	0x000000ce
        /*113c*/ 	.word	0x00028850
        /*1140*/ 	.short	0x010a
        /*1142*/ 	.byte	0x3f
	.zero		1


	//   ....[38]....
        /*1144*/ 	.word	0x00011ee0
        /*1148*/ 	.word	0x000000ce
        /*114c*/ 	.word	0x00028850
        /*1150*/ 	.short	0x010a
        /*1152*/ 	.byte	0x3f
	.zero		1


	//   ....[39]....
        /*1154*/ 	.word	0x00012410
        /*1158*/ 	.word	0x00000098
        /*115c*/ 	.word	0x00000000
        /*1160*/ 	.short	0x0101
        /*1162*/ 	.byte	0x3f
	.zero		1


	//   ....[40]....
        /*1164*/ 	.word	0x000145f0
        /*1168*/ 	.word	0x00000037
        /*116c*/ 	.word	0x00000000
        /*1170*/ 	.short	0x0101
        /*1172*/ 	.byte	0x3f
	.zero		1


	//   ....[41]....
        /*1174*/ 	.word	0x00014f90
        /*1178*/ 	.word	0x00000003
        /*117c*/ 	.word	0x00028830
        /*1180*/ 	.short	0x010a
        /*1182*/ 	.byte	0x3f
	.zero		1


	//   ....[42]....
        /*1184*/ 	.word	0x00014fe0
        /*1188*/ 	.word	0x00000003
        /*118c*/ 	.word	0x00028830
        /*1190*/ 	.short	0x010a
        /*1192*/ 	.byte	0x3f
	.zero		1


	//   ....[43]....
        /*1194*/ 	.word	0x00015520
        /*1198*/ 	.word	0x00000003
        /*119c*/ 	.word	0x00028850
        /*11a0*/ 	.short	0x010a
        /*11a2*/ 	.byte	0x3f
	.zero		1


	//   ....[44]....
        /*11a4*/ 	.word	0x00015560
        /*11a8*/ 	.word	0x00000003
        /*11ac*/ 	.word	0x00028850
        /*11b0*/ 	.short	0x010a
        /*11b2*/ 	.byte	0x3f
	.zero		1


	//   ....[45]....
        /*11b4*/ 	.word	0x00016050
        /*11b8*/ 	.word	0x0000001a
        /*11bc*/ 	.word	0x00000000
        /*11c0*/ 	.short	0x0101
        /*11c2*/ 	.byte	0x3f
	.zero		1


	//   ....[46]....
        /*11c4*/ 	.word	0x00016c00
        /*11c8*/ 	.word	0x00000039
        /*11cc*/ 	.word	0x00000000
        /*11d0*/ 	.short	0x0101
        /*11d2*/ 	.byte	0x3f
	.zero		1


	//   ....[47]....
        /*11d4*/ 	.word	0x00017320
        /*11d8*/ 	.word	0x00000003
        /*11dc*/ 	.word	0x00028830
        /*11e0*/ 	.short	0x010a
        /*11e2*/ 	.byte	0x3f
	.zero		1


	//   ....[48]....
        /*11e4*/ 	.word	0x00017370
        /*11e8*/ 	.word	0x00000003
        /*11ec*/ 	.word	0x00028830
        /*11f0*/ 	.short	0x010a
        /*11f2*/ 	.byte	0x3f
	.zero		1


	//   ....[49]....
        /*11f4*/ 	.word	0x000178b0
        /*11f8*/ 	.word	0x00000003
        /*11fc*/ 	.word	0x00028850
        /*1200*/ 	.short	0x010a
        /*1202*/ 	.byte	0x3f
	.zero		1


	//   ....[50]....
        /*1204*/ 	.word	0x000178f0
        /*1208*/ 	.word	0x00000003
        /*120c*/ 	.word	0x00028850
        /*1210*/ 	.short	0x010a
        /*1212*/ 	.byte	0x3f
	.zero		1


	//   ....[51]....
        /*1214*/ 	.word	0x00017df0
        /*1218*/ 	.word	0x00000000
        /*121c*/ 	.word	0x00000000
        /*1220*/ 	.short	0x0101
        /*1222*/ 	.byte	0x3f
	.zero		1


	//   ....[52]....
        /*1224*/ 	.word	0x00019ff0
        /*1228*/ 	.word	0x00000037
        /*122c*/ 	.word	0x00000000
        /*1230*/ 	.short	0x0101
        /*1232*/ 	.byte	0x3f
	.zero		1


	//   ....[53]....
        /*1234*/ 	.word	0x0001a640
        /*1238*/ 	.word	0x0000000b
        /*123c*/ 	.word	0x00028850
        /*1240*/ 	.short	0x010a
        /*1242*/ 	.byte	0x3f
	.zero		1


	//   ....[54]....
        /*1244*/ 	.word	0x0001a6c0
        /*1248*/ 	.word	0x0000000b
        /*124c*/ 	.word	0x00028850
        /*1250*/ 	.short	0x010a
        /*1252*/ 	.byte	0x3f
	.zero		1


	//   ....[55]....
        /*1254*/ 	.word	0x0001ace0
        /*1258*/ 	.word	0x00000000
        /*125c*/ 	.word	0x00000000
        /*1260*/ 	.short	0x0101
        /*1262*/ 	.byte	0x3f
	.zero		1


	//   ....[56]....
        /*1264*/ 	.word	0x0001c280
        /*1268*/ 	.word	0x00000003
        /*126c*/ 	.word	0x00000000
        /*1270*/ 	.short	0x0101
        /*1272*/ 	.byte	0x3f
	.zero		1


	//   ....[57]....
        /*1274*/ 	.word	0x0001cab0
        /*1278*/ 	.word	0x00000008
        /*127c*/ 	.word	0x00000000
        /*1280*/ 	.short	0x0101
        /*1282*/ 	.byte	0x3f
	.zero		1


	//   ....[58]....
        /*1284*/ 	.word	0x000200e0
        /*1288*/ 	.word	0x00000016
        /*128c*/ 	.word	0x00028820
        /*1290*/ 	.short	0x010a
        /*1292*/ 	.byte	0x3f
	.zero		1


	//   ....[59]....
        /*1294*/ 	.word	0x00020170
        /*1298*/ 	.word	0x00000003
        /*129c*/ 	.word	0x000288a0
        /*12a0*/ 	.short	0x010a
        /*12a2*/ 	.byte	0x3f
	.zero		1


	//   ....[60]....
        /*12a4*/ 	.word	0x000204d0
        /*12a8*/ 	.word	0x00000003
        /*12ac*/ 	.word	0x000288c0
        /*12b0*/ 	.short	0x010a
        /*12b2*/ 	.byte	0x3f
	.zero		1


	//   ....[61]....
        /*12b4*/ 	.word	0x00020900
        /*12b8*/ 	.word	0x0000000b
        /*12bc*/ 	.word	0x000288a0
        /*12c0*/ 	.short	0x010a
        /*12c2*/ 	.byte	0x3f
	.zero		1


	//   ....[62]....
        /*12c4*/ 	.word	0x00020c40
        /*12c8*/ 	.word	0x0000000b
        /*12cc*/ 	.word	0x000288c0
        /*12d0*/ 	.short	0x010a
        /*12d2*/ 	.byte	0x3f
	.zero		1


	//   ....[63]....
        /*12d4*/ 	.word	0x00022000
        /*12d8*/ 	.word	0x00000007
        /*12dc*/ 	.word	0x00028840
        /*12e0*/ 	.short	0x010a
        /*12e2*/ 	.byte	0x3f
	.zero		1


	//   ....[64]....
        /*12e4*/ 	.word	0x00022760
        /*12e8*/ 	.word	0x00000007
        /*12ec*/ 	.word	0x00028830
        /*12f0*/ 	.short	0x0107
        /*12f2*/ 	.byte	0x3f
	.zero		1


	//   ....[65]....
        /*12f4*/ 	.word	0x00022830
        /*12f8*/ 	.word	0x00000007
        /*12fc*/ 	.word	0x00028830
        /*1300*/ 	.short	0x0101
        /*1302*/ 	.byte	0x3f
	.zero		1


	//   ....[66]....
        /*1304*/ 	.word	0x00023350
        /*1308*/ 	.word	0x00000016
        /*130c*/ 	.word	0x00028800
        /*1310*/ 	.short	0x0107
        /*1312*/ 	.byte	0x3f
	.zero		1


	//   ....[67]....
        /*1314*/ 	.word	0x00023460
        /*1318*/ 	.word	0x00000016
        /*131c*/ 	.word	0x00028800
        /*1320*/ 	.short	0x0101
        /*1322*/ 	.byte	0x3f
	.zero		1


	//   ....[68]....
        /*1324*/ 	.word	0x00023480
        /*1328*/ 	.word	0x00000016
        /*132c*/ 	.word	0x00028820
        /*1330*/ 	.short	0x010a
        /*1332*/ 	.byte	0x3f
	.zero		1


	//   ....[69]....
        /*1334*/ 	.word	0x00023810
        /*1338*/ 	.word	0x00000006
        /*133c*/ 	.word	0x00028840
        /*1340*/ 	.short	0x010a
        /*1342*/ 	.byte	0x3f
	.zero		1


	//   ....[70]....
        /*1344*/ 	.word	0x00023d10
        /*1348*/ 	.word	0x00000006
        /*134c*/ 	.word	0x00028830
        /*1350*/ 	.short	0x0107
        /*1352*/ 	.byte	0x3f
	.zero		1


	//   ....[71]....
        /*1354*/ 	.word	0x00023dd0
        /*1358*/ 	.word	0x00000006
        /*135c*/ 	.word	0x00028830
        /*1360*/ 	.short	0x0101
        /*1362*/ 	.byte	0x3f
	.zero		1


	//   ....[72]....
        /*1364*/ 	.word	0x00023e30
        /*1368*/ 	.word	0x00000006
        /*136c*/ 	.word	0x00028860
        /*1370*/ 	.short	0x010a
        /*1372*/ 	.byte	0x3f
	.zero		1


	//   ....[73]....
        /*1374*/ 	.word	0x00024360
        /*1378*/ 	.word	0x00000006
        /*137c*/ 	.word	0x00028850
        /*1380*/ 	.short	0x0107
        /*1382*/ 	.byte	0x3f
	.zero		1


	//   ....[74]....
        /*1384*/ 	.word	0x00024500
        /*1388*/ 	.word	0x00000006
        /*138c*/ 	.word	0x00028850
        /*1390*/ 	.short	0x0101
        /*1392*/ 	.byte	0x3f
	.zero		1


	//   ....[75]....
        /*1394*/ 	.word	0x00024710
        /*1398*/ 	.word	0x00000000
        /*139c*/ 	.word	0x00028860
        /*13a0*/ 	.short	0x010a
        /*13a2*/ 	.byte	0x3f
	.zero		1


	//   ....[76]....
        /*13a4*/ 	.word	0x00024c40
        /*13a8*/ 	.word	0x00000000
        /*13ac*/ 	.word	0x00028850
        /*13b0*/ 	.short	0x0107
        /*13b2*/ 	.byte	0x3f
	.zero		1


	//   ....[77]....
        /*13b4*/ 	.word	0x00024d00
        /*13b8*/ 	.word	0x00000000
        /*13bc*/ 	.word	0x00028850
        /*13c0*/ 	.short	0x0101
        /*13c2*/ 	.byte	0x3f
	.zero		1


	//   ....[78]....
        /*13c4*/ 	.word	0x00025e50
        /*13c8*/ 	.word	0x00000007
        /*13cc*/ 	.word	0x00028820
        /*13d0*/ 	.short	0x010a
        /*13d2*/ 	.byte	0x3f
	.zero		1


	//   ....[79]....
        /*13d4*/ 	.word	0x00025fc0
        /*13d8*/ 	.word	0x00000005
        /*13dc*/ 	.word	0x00028840
        /*13e0*/ 	.short	0x010a
        /*13e2*/ 	.byte	0x3f
	.zero		1


	//   ....[80]....
        /*13e4*/ 	.word	0x00026060
        /*13e8*/ 	.word	0x00000003
        /*13ec*/ 	.word	0x00028840
        /*13f0*/ 	.short	0x010a
        /*13f2*/ 	.byte	0x3f
	.zero		1


	//   ....[81]....
        /*13f4*/ 	.word	0x000260a0
        /*13f8*/ 	.word	0x00000005
        /*13fc*/ 	.word	0x00028860
        /*1400*/ 	.short	0x010a
        /*1402*/ 	.byte	0x3f
	.zero		1


	//   ....[82]....
        /*1404*/ 	.word	0x000260e0
        /*1408*/ 	.word	0x00000003
        /*140c*/ 	.word	0x00028860
        /*1410*/ 	.short	0x010a
        /*1412*/ 	.byte	0x3f
	.zero		1


	//   ....[83]....
        /*1414*/ 	.word	0x00026140
        /*1418*/ 	.word	0x00000059
        /*141c*/ 	.word	0x00028890
        /*1420*/ 	.short	0x010a
        /*1422*/ 	.byte	0x3f
	.zero		1


	//   ....[84]....
        /*1424*/ 	.word	0x00026650
        /*1428*/ 	.word	0x00000059
        /*142c*/ 	.word	0x00028890
        /*1430*/ 	.short	0x010a
        /*1432*/ 	.byte	0x3f
	.zero		1


	//   ....[85]....
        /*1434*/ 	.word	0x00026b60
        /*1438*/ 	.word	0x00000059
        /*143c*/ 	.word	0x00028890
        /*1440*/ 	.short	0x010a
        /*1442*/ 	.byte	0x3f
	.zero		1


	//   ....[86]....
        /*1444*/ 	.word	0x00027030
        /*1448*/ 	.word	0x00000059
        /*144c*/ 	.word	0x000288b0
        /*1450*/ 	.short	0x010a
        /*1452*/ 	.byte	0x3f
	.zero		1


	//   ....[87]....
        /*1454*/ 	.word	0x00027830
        /*1458*/ 	.word	0x00000012
        /*145c*/ 	.word	0x00028800
        /*1460*/ 	.short	0x010a
        /*1462*/ 	.byte	0x3f
	.zero		1


	//   ....[88]....
        /*1464*/ 	.word	0x000283a0
        /*1468*/ 	.word	0x00000012
        /*146c*/ 	.word	0x00028800
        /*1470*/ 	.short	0x010a
        /*1472*/ 	.byte	0x3f
	.zero		1


	//   ....[89]....
        /*1474*/ 	.word	0x000283f0
        /*1478*/ 	.word	0x00000008
        /*147c*/ 	.word	0x00028830
        /*1480*/ 	.short	0x010a
        /*1482*/ 	.byte	0x3f
	.zero		1


	//   ....[90]....
        /*1484*/ 	.word	0x00028440
        /*1488*/ 	.word	0x00000019
        /*148c*/ 	.word	0x00028830
        /*1490*/ 	.short	0x010a
        /*1492*/ 	.byte	0x3f
	.zero		1


	//   ....[91]....
        /*1494*/ 	.word	0x00028490
        /*1498*/ 	.word	0x000000ce
        /*149c*/ 	.word	0x00028850
        /*14a0*/ 	.short	0x010a
        /*14a2*/ 	.byte	0x3f
	.zero		1


	//   ....[92]....
        /*14a4*/ 	.word	0x000284e0
        /*14a8*/ 	.word	0x00000003
        /*14ac*/ 	.word	0x00028830
        /*14b0*/ 	.short	0x010a
        /*14b2*/ 	.byte	0x3f
	.zero		1


	//   ....[93]....
        /*14b4*/ 	.word	0x00028530
        /*14b8*/ 	.word	0x00000003
        /*14bc*/ 	.word	0x00028850
        /*14c0*/ 	.short	0x010a
        /*14c2*/ 	.byte	0x3f
	.zero		1


	//   ....[94]....
        /*14c4*/ 	.word	0x00028580
        /*14c8*/ 	.word	0x00000003
        /*14cc*/ 	.word	0x00028830
        /*14d0*/ 	.short	0x010a
        /*14d2*/ 	.byte	0x3f
	.zero		1


	//   ....[95]....
        /*14d4*/ 	.word	0x000285d0
        /*14d8*/ 	.word	0x00000003
        /*14dc*/ 	.word	0x00028850
        /*14e0*/ 	.short	0x010a
        /*14e2*/ 	.byte	0x3f
	.zero		1


	//   ....[96]....
        /*14e4*/ 	.word	0x00028620
        /*14e8*/ 	.word	0x0000000b
        /*14ec*/ 	.word	0x00028850
        /*14f0*/ 	.short	0x010a
        /*14f2*/ 	.byte	0x3f
	.zero		1


	//   ....[97]....
        /*14f4*/ 	.word	0x00029210
        /*14f8*/ 	.word	0x00000016
        /*14fc*/ 	.word	0x00028820
        /*1500*/ 	.short	0x010a
        /*1502*/ 	.byte	0x3f
	.zero		1


	//   ....[98]....
        /*1504*/ 	.word	0x00029260
        /*1508*/ 	.word	0x00000003
        /*150c*/ 	.word	0x000288a0
        /*1510*/ 	.short	0x010a
        /*1512*/ 	.byte	0x3f
	.zero		1


	//   ....[99]....
        /*1514*/ 	.word	0x000292b0
        /*1518*/ 	.word	0x00000003
        /*151c*/ 	.word	0x000288c0
        /*1520*/ 	.short	0x010a
        /*1522*/ 	.byte	0x3f
	.zero		1


	//   ....[100]....
        /*1524*/ 	.word	0x00029300
        /*1528*/ 	.word	0x0000000b
        /*152c*/ 	.word	0x000288a0
        /*1530*/ 	.short	0x010a
        /*1532*/ 	.byte	0x3f
	.zero		1


	//   ....[101]....
        /*1534*/ 	.word	0x00029350
        /*1538*/ 	.word	0x0000000b
        /*153c*/ 	.word	0x000288c0
        /*1540*/ 	.short	0x010a
        /*1542*/ 	.byte	0x3f
	.zero		1


	//   ....[102]....
        /*1544*/ 	.word	0x00029470
        /*1548*/ 	.word	0x00000007
        /*154c*/ 	.word	0x00028840
        /*1550*/ 	.short	0x010a
        /*1552*/ 	.byte	0x3f
	.zero		1


	//   ....[103]....
        /*1554*/ 	.word	0x0002a9f0
        /*1558*/ 	.word	0x00000016
        /*155c*/ 	.word	0x00028820
        /*1560*/ 	.short	0x010a
        /*1562*/ 	.byte	0x3f
	.zero		1


	//   ....[104]....
        /*1564*/ 	.word	0x0002aa40
        /*1568*/ 	.word	0x00000006
        /*156c*/ 	.word	0x00028840
        /*1570*/ 	.short	0x010a
        /*1572*/ 	.byte	0x3f
	.zero		1


	//   ....[105]....
        /*1574*/ 	.word	0x0002b3c0
        /*1578*/ 	.word	0x00000006
        /*157c*/ 	.word	0x00028860
        /*1580*/ 	.short	0x010a
        /*1582*/ 	.byte	0x3f
	.zero		1


	//   ....[106]....
        /*1584*/ 	.word	0x0002be30
        /*1588*/ 	.word	0x00000000
        /*158c*/ 	.word	0x00028860
        /*1590*/ 	.short	0x010a
        /*1592*/ 	.byte	0x3f
	.zero		1


	//   ....[107]....
        /*1594*/ 	.word	0x0002d250
        /*1598*/ 	.word	0x00000007
        /*159c*/ 	.word	0x00028820
        /*15a0*/ 	.short	0x010a
        /*15a2*/ 	.byte	0x3f
	.zero		1


	//   ....[108]....
        /*15a4*/ 	.word	0x0002d3f0
        /*15a8*/ 	.word	0x00000005
        /*15ac*/ 	.word	0x00028840
        /*15b0*/ 	.short	0x010a
        /*15b2*/ 	.byte	0x3f
	.zero		1


	//   ....[109]....
        /*15b4*/ 	.word	0x0002d440
        /*15b8*/ 	.word	0x00000003
        /*15bc*/ 	.word	0x00028840
        /*15c0*/ 	.short	0x010a
        /*15c2*/ 	.byte	0x3f
	.zero		1


	//   ....[110]....
        /*15c4*/ 	.word	0x0002d490
        /*15c8*/ 	.word	0x00000005
        /*15cc*/ 	.word	0x00028860
        /*15d0*/ 	.short	0x010a
        /*15d2*/ 	.byte	0x3f
	.zero		1


	//----- nvinfo : EIATTR_NUM_MBARRIERS
	.align		4
.L_999:
        /*15d4*/ 	.byte	0x03, 0x38
        /*15d6*/ 	.short	0x0016


	//----- nvinfo : EIATTR_EXIT_INSTR_OFFSETS
	.align		4
        /*15d8*/ 	.byte	0x04, 0x1c
        /*15da*/ 	.short	(.L_1001 - .L_1000)


	//   ....[0]....
.L_1000:
        /*15dc*/ 	.word	0x00026130


	//----- nvinfo : EIATTR_MAX_THREADS
	.align		4
.L_1001:
        /*15e0*/ 	.byte	0x04, 0x05
        /*15e2*/ 	.short	(.L_1003 - .L_1002)
.L_1002:
        /*15e4*/ 	.word	0x00000180
        /*15e8*/ 	.word	0x00000001
        /*15ec*/ 	.word	0x00000001


	//----- nvinfo : EIATTR_CRS_STACK_SIZE
	.align		4
.L_1003:
        /*15f0*/ 	.byte	0x04, 0x1e
        /*15f2*/ 	.short	(.L_1005 - .L_1004)
.L_1004:
        /*15f4*/ 	.word	0x00000000


	//----- nvinfo : EIATTR_CBANK_PARAM_SIZE
	.align		4
.L_1005:
        /*15f8*/ 	.byte	0x03, 0x19
        /*15fa*/ 	.short	0x0af0


	//----- nvinfo : EIATTR_PARAM_CBANK
	.align		4
        /*15fc*/ 	.byte	0x04, 0x0a
        /*15fe*/ 	.short	(.L_1007 - .L_1006)
	.align		4
.L_1006:
        /*1600*/ 	.word	index@(.nv.constant0._ZN7cutlass13device_kernelIN5flash11enable_sm90INS1_16FlashAttnFwdSm90INS1_25CollectiveMainloopFwdSm90ILi2EN4cute5tupleIJNS5_1CILi1EEES8_S8_EEENS6_IJNS7_ILi128EEESA_SA_EEELi128ENS_6half_tEfNS_4arch4Sm90ELb0ELb1ELb0ELb1ELb1ELb1ELb0ELb1ELb1ELb1ELb1ELb0EEENS1_21CollectiveEpilogueFwdISB_S9_SC_SE_Li256ELb1ELb1ELb1ELb0EEENS1_36VarlenDynamicPersistentTileSchedulerILi128ELi128ELi256ELi128ELb1ELb1ELb1ELb1ELb0ELb1EEEEEEEEEvNT_6ParamsE)
        /*1604*/ 	.short	0x0210
        /*1606*/ 	.short	0x0af0


	//----- nvinfo : EIATTR_SW_WAR
	.align		4
.L_1007:
        /*1608*/ 	.byte	0x04, 0x36
        /*160a*/ 	.short	(.L_1009 - .L_1008)
.L_1008:
        /*160c*/ 	.word	0x00000008
.L_1009:


//--------------------- .nv.info._ZN7cutlass13device_kernelIN5flash11enable_sm90INS1_16FlashAttnFwdSm90INS1_25CollectiveMainloopFwdSm90ILi2EN4cute5tupleIJNS5_1CILi1EEES8_S8_EEENS6_IJNS7_ILi128EEESA_SA_EEELi128ENS_6half_tEfNS_4arch4Sm90ELb1ELb0ELb0ELb0ELb1ELb0ELb0ELb1ELb1ELb1ELb1ELb0EEENS1_21CollectiveEpilogueFwdISB_S9_SC_SE_Li256ELb0ELb1ELb1ELb0EEENS1_19SingleTileSchedulerILb0ELb1ELb1ELi128EEEEEEEEEvNT_6ParamsE --------------------------
	.section	.nv.info._ZN7cutlass13device_kernelIN5flash11enable_sm90INS1_16FlashAttnFwdSm90INS1_25CollectiveMainloopFwdSm90ILi2EN4cute5tupleIJNS5_1CILi1EEES8_S8_EEENS6_IJNS7_ILi128EEESA_SA_EEELi128ENS_6half_tEfNS_4arch4Sm90ELb1ELb0ELb0ELb0ELb1ELb0ELb0ELb1ELb1ELb1ELb1ELb0EEENS1_21CollectiveEpilogueFwdISB_S9_SC_SE_Li256ELb0ELb1ELb1ELb0EEENS1_19SingleTileSchedulerILb0ELb1ELb1ELi128EEEEEEEEEvNT_6ParamsE,"",@"SHT_CUDA_INFO"
	.sectionflags	@""
	.align	4


	//----- nvinfo : EIATTR_CUDA_API_VERSION
	.align		4
        /*0000*/ 	.byte	0x04, 0x37
        /*0002*/ 	.short	(.L_1011 - .L_1010)
.L_1010:
        /*0004*/ 	.word	0x00000082


	//----- nvinfo : EIATTR_KPARAM_INFO
	.align		4
.L_1011:
        /*0008*/ 	.byte	0x04, 0x17
        /*000a*/ 	.short	(.L_1013 - .L_1012)
.L_1012:
        /*000c*/ 	.word	0x00000000
        /*0010*/ 	.short	0x0000
        /*0012*/ 	.short	0x0070
        /*0014*/ 	.byte	0x00, 0xf0, 0x01, 0x28


	//----- nvinfo : EIATTR_SPARSE_MMA_MASK
	.align		4
.L_1013:
        /*0018*/ 	.byte	0x03, 0x50
        /*001a*/ 	.short	0x0000


	//----- nvinfo : EIATTR_MAXREG_COUNT
	.align		4
        /*001c*/ 	.byte	0x03, 0x1b
        /*001e*/ 	.short	0x00a8


	//----- nvinfo : EIATTR_NUM_BARRIERS
	.align		4
        /*0020*/ 	.byte	0x02, 0x4c
        /*0022*/ 	.byte	0x10
	.zero		1


	//----- nvinfo : EIATTR_EXTERNS
	.align		4
        /*0024*/ 	.byte	0x04, 0x0f
        /*0026*/ 	.short	(.L_1015 - .L_1014)


	//   ....[0]....
	.align		4
.L_1014:
        /*0028*/ 	.word	index@(__assertfail)


	//----- nvinfo : EIATTR_MERCURY_ISA_VERSION
	.align		4
.L_1015:
        /*002c*/ 	.byte	0x03, 0x5f
        /*002e*/ 	.short	0x0101


	//----- nvinfo : EIATTR_INT_WARP_WIDE_INSTR_OFFSETS
	.align		4
        /*0030*/ 	.byte	0x04, 0x31
        /*0032*/ 	.short	(.L_1017 - .L_1016)


	//   ....[0]....
.L_1016:
        /*0034*/ 	.word	0x000000b0


	//   ....[1]....
        /*0038*/ 	.word	0x000000c0


	//   ....[2]....
        /*003c*/ 	.word	0x00000160


	//----- nvinfo : EIATTR_COOP_GROUP_MASK_REGIDS
	.align		4
.L_1017:
        /*0040*/ 	.byte	0x04, 0x29
        /*0042*/ 	.short	(.L_1019 - .L_1018)


	//   ....[0]....
.L_1018:
        /*0044*/ 	.word	0xffffffff


	//   ....[1]....
        /*0048*/ 	.word	0xffffffff


	//   ....[2]....
        /*004c*/ 	.word	0xffffffff


	//   ....[3]....
        /*0050*/ 	.word	0xffffffff


	//   ....[4]....
        /*0054*/ 	.word	0xffffffff


	//   ....[5]....
        /*0058*/ 	.word	0xffffffff


	//   ....[6]....
        /*005c*/ 	.word	0xffffffff


	//   ....[7]....
        /*0060*/ 	.word	0xffffffff


	//   ....[8]....
        /*0064*/ 	.word	0xffffffff


	//   ....[9]....
        /*0068*/ 	.word	0xffffffff


	//   ....[10]....
        /*006c*/ 	.word	0xffffffff


	//   ....[11]....
        /*0070*/ 	.word	0xffffffff


	//   ....[12]....
        /*0074*/ 	.word	0xffffffff


	//   ....[13]....
        /*0078*/ 	.word	0xffffffff


	//   ....[14]....
        /*007c*/ 	.word	0xffffffff


	//   ....[15]....
        /*0080*/ 	.word	0xffffffff


	//   ....[16]....
        /*0084*/ 	.word	0xffffffff


	//   ....[17]....
        /*0088*/ 	.word	0xffffffff


	//   ....[18]....
        /*008c*/ 	.word	0xffffffff


	//   ....[19]....
        /*0090*/ 	.word	0xffffffff


	//   ....[20]....
        /*0094*/ 	.word	0xffffffff


	//   ....[21]....
        /*0098*/ 	.word	0xffffffff


	//   ....[22]....
        /*009c*/ 	.word	0xffffffff


	//   ....[23]....
        /*00a0*/ 	.word	0xffffffff


	//   ....[24]....
        /*00a4*/ 	.word	0xffffffff


	//   ....[25]....
        /*00a8*/ 	.word	0xffffffff


	//   ....[26]....
        /*00ac*/ 	.word	0xffffffff


	//   ....[27]....
        /*00b0*/ 	.word	0xffffffff


	//   ....[28]....
        /*00b4*/ 	.word	0xffffffff


	//   ....[29]....
        /*00b8*/ 	.word	0xffffffff


	//   ....[30]....
        /*00bc*/ 	.word	0xffffffff


	//   ....[31]....
        /*00c0*/ 	.word	0xffffffff


	//   ....[32]....
        /*00c4*/ 	.word	0xffffffff


	//   ....[33]....
        /*00c8*/ 	.word	0xffffffff


	//   ....[34]....
        /*00cc*/ 	.word	0xffffffff


	//   ....[35]....
        /*00d0*/ 	.word	0xffffffff


	//   ....[36]....
        /*00d4*/ 	.word	0xffffffff


	//   ....[37]....
        /*00d8*/ 	.word	0xffffffff


	//   ....[38]....
        /*00dc*/ 	.word	0xffffffff


	//   ....[39]....
        /*00e0*/ 	.word	0xffffffff


	//   ....[40]....
        /*00e4*/ 	.word	0xffffffff


	//   ....[41]....
        /*00e8*/ 	.word	0xffffffff


	//   ....[42]....
        /*00ec*/ 	.word	0xffffffff


	//   ....[43]....
        /*00f0*/ 	.word	0xffffffff


	//   ....[44]....
        /*00f4*/ 	.word	0xffffffff


	//   ....[45]....
        /*00f8*/ 	.word	0xffffffff


	//   ....[46]....
        /*00fc*/ 	.word	0xffffffff


	//   ....[47]....
        /*0100*/ 	.word	0xffffffff


	//   ....[48]....
        /*0104*/ 	.word	0xffffffff


	//   ....[49]....
        /*0108*/ 	.word	0xffffffff


	//   ....[50]....
        /*010c*/ 	.word	0xffffffff


	//   ....[51]....
        /*0110*/ 	.word	0xffffffff


	//   ....[52]....
        /*0114*/ 	.word	0xffffffff


	//   ....[53]....
        /*0118*/ 	.word	0xffffffff


	//   ....[54]....
        /*011c*/ 	.word	0xffffffff


	//   ....[55]....
        /*0120*/ 	.word	0xffffffff


	//   ....[56]....
        /*0124*/ 	.word	0xffffffff


	//   ....[57]....
        /*0128*/ 	.word	0xffffffff


	//   ....[58]....
        /*012c*/ 	.word	0xffffffff


	//   ....[59]....
        /*0130*/ 	.word	0xffffffff


	//   ....[60]....
        /*0134*/ 	.word	0xffffffff


	//   ....[61]....
        /*0138*/ 	.word	0xffffffff


	//   ....[62]....
        /*013c*/ 	.word	0xffffffff


	//   ....[63]....
        /*0140*/ 	.word	0xffffffff


	//   ....[64]....
        /*0144*/ 	.word	0xffffffff


	//   ....[65]....
        /*0148*/ 	.word	0xffffffff


	//   ....[66]....
        /*014c*/ 	.word	0xffffffff


	//   ....[67]....
        /*0150*/ 	.word	0xffffffff


	//   ....[68]....
        /*0154*/ 	.word	0xffffffff


	//   ....[69]....
        /*0158*/ 	.word	0xffffffff


	//   ....[70]....
        /*015c*/ 	.word	0xffffffff


	//   ....[71]....
        /*0160*/ 	.word	0xffffffff


	//   ....[72]....
        /*0164*/ 	.word	0xffffffff


	//   ....[73]....
        /*0168*/ 	.word	0xffffffff


	//   ....[74]....
        /*016c*/ 	.word	0xffffffff


	//   ....[75]....
        /*0170*/ 	.word	0xffffffff


	//   ....[76]....
        /*0174*/ 	.word	0xffffffff


	//   ....[77]....
        /*0178*/ 	.word	0xffffffff


	//   ....[78]....
        /*017c*/ 	.word	0xffffffff


	//   ....[79]....
        /*0180*/ 	.word	0xffffffff


	//   ....[80]....
        /*0184*/ 	.word	0xffffffff


	//   ....[81]....
        /*0188*/ 	.word	0xffffffff


	//   ....[82]....
        /*018c*/ 	.word	0xffffffff


	//   ....[83]....
        /*0190*/ 	.word	0xffffffff


	//   ....[84]....
        /*0194*/ 	.word	0xffffffff


	//   ....[85]....
        /*0198*/ 	.word	0xffffffff


	//   ....[86]....
        /*019c*/ 	.word	0xffffffff


	//   ....[87]....
        /*01a0*/ 	.word	0xffffffff


	//   ....[88]....
        /*01a4*/ 	.word	0xffffffff


	//   ....[89]....
        /*01a8*/ 	.word	0xffffffff


	//   ....[90]....
        /*01ac*/ 	.word	0xffffffff


	//   ....[91]....
        /*01b0*/ 	.word	0xffffffff


	//   ....[92]....
        /*01b4*/ 	.word	0xffffffff


	//   ....[93]....
        /*01b8*/ 	.word	0xffffffff


	//   ....[94]....
        /*01bc*/ 	.word	0xffffffff


	//   ....[95]....
        /*01c0*/ 	.word	0xffffffff


	//   ....[96]....
        /*01c4*/ 	.word	0xffffffff


	//   ....[97]....
        /*01c8*/ 	.word	0xffffffff


	//   ....[98]....
        /*01cc*/ 	.word	0xffffffff


	//   ....[99]....
        /*01d0*/ 	.word	0xffffffff


	//   ....[100]....
        /*01d4*/ 	.word	0xffffffff


	//   ....[101]....
        /*01d8*/ 	.word	0xffffffff


	//   ....[102]....
        /*01dc*/ 	.word	0xffffffff


	//   ....[103]....
        /*01e0*/ 	.word	0xffffffff


	//   ....[104]....
        /*01e4*/ 	.word	0xffffffff


	//   ....[105]....
        /*01e8*/ 	.word	0xffffffff


	//   ....[106]....
        /*01ec*/ 	.word	0xffffffff


	//   ....[107]....
        /*01f0*/ 	.word	0xffffffff


	//   ....[108]....
        /*01f4*/ 	.word	0xffffffff


	//   ....[109]....
        /*01f8*/ 	.word	0xffffffff


	//   ....[110]....
        /*01fc*/ 	.word	0xffffffff


	//   ....[111]....
        /*0200*/ 	.word	0xffffffff


	//   ....[112]....
        /*0204*/ 	.word	0xffffffff


	//   ....[113]....
        /*0208*/ 	.word	0xffffffff


	//   ....[114]....
        /*020c*/ 	.word	0xffffffff


	//   ....[115]....
        /*0210*/ 	.word	0xffffffff


	//   ....[116]....
        /*0214*/ 	.word	0xffffffff


	//   ....[117]....
        /*0218*/ 	.word	0x0500000f


	//   ....[118]....
        /*021c*/ 	.word	0x0500000f


	//   ....[119]....
        /*0220*/ 	.word	0x0500000f


	//   ....[120]....
        /*0224*/ 	.word	0x0500000f


	//   ....[121]....
        /*0228*/ 	.word	0x0500000f


	//   ....[122]....
        /*022c*/ 	.word	0x0500000f


	//   ....[123]....
        /*0230*/ 	.word	0x0500000f


	//   ....[124]....
        /*0234*/ 	.word	0x0500000f


	//   ....[125]....
        /*0238*/ 	.word	0x0500000f


	//   ....[126]....
        /*023c*/ 	.word	0x0500000f


	//   ....[127]....
        /*0240*/ 	.word	0x0500000f


	//   ....[128]....
        /*0244*/ 	.word	0x0500000f


	//   ....[129]....
        /*0248*/ 	.word	0x0500000f


	//   ....[130]....
        /*024c*/ 	.word	0x0500000f


	//   ....[131]....
        /*0250*/ 	.word	0x0500000f


	//   ....[132]....
        /*0254*/ 	.word	0x0500000f


	//   ....[133]....
        /*0258*/ 	.word	0x0500000f


	//   ....[134]....
        /*025c*/ 	.word	0x0500000f


	//   ....[135]....
        /*0260*/ 	.word	0x0500000f


	//   ....[136]....
        /*0264*/ 	.word	0x0500000f


	//   ....[137]....
        /*0268*/ 	.word	0x0500000f


	//   ....[138]....
        /*026c*/ 	.word	0x0500000f


	//   ....[139]....
        /*0270*/ 	.word	0x0500000f


	//   ....[140]....
        /*0274*/ 	.word	0x0500000f


	//   ....[141]....
        /*0278*/ 	.word	0x0500000f


	//   ....[142]....
        /*027c*/ 	.word	0x0500000f


	//   ....[143]....
        /*0280*/ 	.word	0x0500000f


	//   ....[144]....
        /*0284*/ 	.word	0x0500000f


	//   ....[145]....
        /*0288*/ 	.word	0x0500000f


	//   ....[146]....
        /*028c*/ 	.word	0x0500000f


	//   ....[147]....
        /*0290*/ 	.word	0x0500000f


	//   ....[148]....
        /*0294*/ 	.word	0x0500000f


	//   ....[149]....
        /*0298*/ 	.word	0x0500000f


	//   ....[150]....
        /*029c*/ 	.word	0x0500000f


	//   ....[151]....
        /*02a0*/ 	.word	0x0500000f


	//   ....[152]....
        /*02a4*/ 	.word	0x0500000f


	//   ....[153]....
        /*02a8*/ 	.word	0x0500000f


	//   ....[154]....
        /*02ac*/ 	.word	0x0500000f


	//   ....[155]....
        /*02b0*/ 	.word	0x0500000f


	//   ....[156]....
        /*02b4*/ 	.word	0x0500000f


	//   ....[157]....
        /*02b8*/ 	.word	0x0500000f


	//   ....[158]....
        /*02bc*/ 	.word	0x0500000f


	//   ....[159]....
        /*02c0*/ 	.word	0x0500000f


	//   ....[160]....
        /*02c4*/ 	.word	0x0500000f


	//   ....[161]....
        /*02c8*/ 	.word	0x0500000f


	//   ....[162]....
        /*02cc*/ 	.word	0x0500000f


	//   ....[163]....
        /*02d0*/ 	.word	0x0500000f


	//   ....[164]....
        /*02d4*/ 	.word	0x0500000f


	//   ....[165]....
        /*02d8*/ 	.word	0x0500000f


	//   ....[166]....
        /*02dc*/ 	.word	0x0500000f


	//   ....[167]....
        /*02e0*/ 	.word	0x0500000f


	//   ....[168]....
        /*02e4*/ 	.word	0x0500000f


	//   ....[169]....
        /*02e8*/ 	.word	0x0500000f


	//   ....[170]....
        /*02ec*/ 	.word	0x0500000f


	//   ....[171]....
        /*02f0*/ 	.word	0x0500000f


	//   ....[172]....
        /*02f4*/ 	.word	0x0500000f


	//   ....[173]....
        /*02f8*/ 	.word	0x0500000f


	//   ....[174]....
        /*02fc*/ 	.word	0x0500000f


	//   ....[175]....
        /*0300*/ 	.word	0x0500000f


	//   ....[176]....
        /*0304*/ 	.word	0x0500000f


	//   ....[177]....
        /*0308*/ 	.word	0x0500000f


	//   ....[178]....
        /*030c*/ 	.word	0x0500000f


	//   ....[179]....
        /*0310*/ 	.word	0x0500000f


	//   ....[180]....
        /*0314*/ 	.word	0x0500000f


	//   ....[181]....
        /*0318*/ 	.word	0x0500000f


	//   ....[182]....
        /*031c*/ 	.word	0x0500000f


	//   ....[183]....
        /*0320*/ 	.word	0x0500000f


	//   ....[184]....
        /*0324*/ 	.word	0x0500000f


	//   ....[185]....
        /*0328*/ 	.word	0x0500000f


	//   ....[186]....
        /*032c*/ 	.word	0x0500000f


	//   ....[187]....
        /*0330*/ 	.word	0x0500000f


	//   ....[188]....
        /*0334*/ 	.word	0x0500000f


	//   ....[189]....
        /*0338*/ 	.word	0x0500000f


	//   ....[190]....
        /*033c*/ 	.word	0x0500000f


	//   ....[191]....
        /*0340*/ 	.word	0x0500000f


	//   ....[192]....
        /*0344*/ 	.word	0x0500000f


	//   ....[193]....
        /*0348*/ 	.word	0x0500000f


	//   ....[194]....
        /*034c*/ 	.word	0x0500000f


	//   ....[195]....
        /*0350*/ 	.word	0x0500000f


	//   ....[196]....
        /*0354*/ 	.word	0x0500000f


	//   ....[197]....
        /*0358*/ 	.word	0x0500000f


	//   ....[198]....
        /*035c*/ 	.word	0x0500000f


	//----- nvinfo : EIATTR_COOP_GROUP_INSTR_OFFSETS
	.align		4
.L_1019:
        /*0360*/ 	.byte	0x04, 0x28
        /*0362*/ 	.short	(.L_1021 - .L_1020)


	//   ....[0]....
.L_1020:
        /*0364*/ 	.word	0x00000070


	//   ....[1]....
        /*0368*/ 	.word	0x00000080


	//   ....[2]....
        /*036c*/ 	.word	0x000002c0


	//   ....[3]....
        /*0370*/ 	.word	0x00000420


	//   ....[4]....
        /*0374*/ 	.word	0x00000540


	//   ....[5]....
        /*0378*/ 	.word	0x000006a0


	//   ....[6]....
        /*037c*/ 	.word	0x00001170


	//   ....[7]....
        /*0380*/ 	.word	0x00001c10


	//   ....[8]....
        /*0384*/ 	.word	0x00001c50


	//   ....[9]....
        /*0388*/ 	.word	0x00002320


	//   ....[10]....
        /*038c*/ 	.word	0x00002410


	//   ....[11]....
        /*0390*/ 	.word	0x00002d70


	//   ....[12]....
        /*0394*/ 	.word	0x00002dc0


	//   ....[13]....
        /*0398*/ 	.word	0x000042a0


	//   ....[14]....
        /*039c*/ 	.word	0x000042c0


	//   ....[15]....
        /*03a0*/ 	.word	0x00004970


	//   ....[16]....
        /*03a4*/ 	.word	0x00004a60


	//   ....[17]....
        /*03a8*/ 	.word	0x000052b0


	//   ....[18]....
        /*03ac*/ 	.word	0x00005310


	//   ....[19]....
        /*03b0*/ 	.word	0x00007030


	//   ....[20]....
        /*03b4*/ 	.word	0x00007040


	//   ....[21]....
        /*03b8*/ 	.word	0x00007080


	//   ....[22]....
        /*03bc*/ 	.word	0x00007090


	//   ....[23]....
        /*03c0*/ 	.word	0x00008520


	//   ....[24]....
        /*03c4*/ 	.word	0x00008550


	//   ....[25]....
        /*03c8*/ 	.word	0x00008620


	//   ....[26]....
        /*03cc*/ 	.word	0x00008630


	//   ....[27]....
        /*03d0*/ 	.word	0x000095c0


	//   ....[28]....
        /*03d4*/ 	.word	0x00009600


	//   ....[29]....
        /*03d8*/ 	.word	0x00009640


	//   ....[30]....
        /*03dc*/ 	.word	0x00009680


	//   ....[31]....
        /*03e0*/ 	.word	0x000096c0


	//   ....[32]....
        /*03e4*/ 	.word	0x000096d0


	//   ....[33]....
        /*03e8*/ 	.word	0x00009d20


	//   ....[34]....
        /*03ec*/ 	.word	0x00009d30


	//   ....[35]....
        /*03f0*/ 	.word	0x0000a760


	//   ....[36]....
        /*03f4*/ 	.word	0x0000b940


	//   ....[37]....
        /*03f8*/ 	.word	0x0000b970


	//   ....[38]....
        /*03fc*/ 	.word	0x0000b980


	//   ....[39]....
        /*0400*/ 	.word	0x0000b990


	//   ....[40]....
        /*0404*/ 	.word	0x0000b9a0


	//   ....[41]....
        /*0408*/ 	.word	0x0000b9b0


	//   ....[42]....
        /*040c*/ 	.word	0x0000b9c0


	//   ....[43]....
        /*0410*/ 	.word	0x0000b9e0


	//   ....[44]....
        /*0414*/ 	.word	0x0000ba50


	//   ....[45]....
        /*0418*/ 	.word	0x0000ba80


	//   ....[46]....
        /*041c*/ 	.word	0x0000bb40


	//   ....[47]....
        /*0420*/ 	.word	0x0000bb70


	//   ....[48]....
        /*0424*/ 	.word	0x0000bbb0


	//   ....[49]....
        /*0428*/ 	.word	0x0000bbc0


	//   ....[50]....
        /*042c*/ 	.word	0x0000bc00


	//   ....[51]....
        /*0430*/ 	.word	0x0000bc30


	//   ....[52]....
        /*0434*/ 	.word	0x0000c2c0


	//   ....[53]....
        /*0438*/ 	.word	0x0000c2f0


	//   ....[54]....
        /*043c*/ 	.word	0x0000c320


	//   ....[55]....
        /*0440*/ 	.word	0x0000c350


	//   ....[56]....
        /*0444*/ 	.word	0x0000c370


	//   ....[57]....
        /*0448*/ 	.word	0x0000c3f0


	//   ....[58]....
        /*044c*/ 	.word	0x0000c420


	//   ....[59]....
        /*0450*/ 	.word	0x0000c430


	//   ....[60]....
        /*0454*/ 	.word	0x0000c510


	//   ....[61]....
        /*0458*/ 	.word	0x0000c530


	//   ....[62]....
        /*045c*/ 	.word	0x0000c540


	//   ....[63]....
        /*0460*/ 	.word	0x0000c590


	//   ....[64]....
        /*0464*/ 	.word	0x0000c630


	//   ....[65]....
        /*0468*/ 	.word	0x0000c650


	//   ....[66]....
        /*046c*/ 	.word	0x0000c660


	//   ....[67]....
        /*0470*/ 	.word	0x0000c6a0


	//   ....[68]....
        /*0474*/ 	.word	0x0000cdb0


	//   ....[69]....
        /*0478*/ 	.word	0x0000cde0


	//   ....[70]....
        /*047c*/ 	.word	0x0000cdf0


	//   ....[71]....
        /*0480*/ 	.word	0x0000ce00


	//   ....[72]....
        /*0484*/ 	.word	0x0000ce30


	//   ....[73]....
        /*0488*/ 	.word	0x0000ce70


	//   ....[74]....
        /*048c*/ 	.word	0x0000ce80


	//   ....[75]....
        /*0490*/ 	.word	0x0000cea0


	//   ....[76]....
        /*0494*/ 	.word	0x0000cf00


	//   ....[77]....
        /*0498*/ 	.word	0x0000cf10


	//   ....[78]....
        /*049c*/ 	.word	0x0000cf30


	//   ....[79]....
        /*04a0*/ 	.word	0x0000cf90


	//   ....[80]....
        /*04a4*/ 	.word	0x0000cfb0


	//   ....[81]....
        /*04a8*/ 	.word	0x0000cfc0


	//   ....[82]....
        /*04ac*/ 	.word	0x0000cff0


	//   ....[83]....
        /*04b0*/ 	.word	0x0000d000


	//   ....[84]....
        /*04b4*/ 	.word	0x0000d280


	//   ....[85]....
        /*04b8*/ 	.word	0x0000d2a0


	//   ....[86]....
        /*04bc*/ 	.word	0x0000d2b0


	//   ....[87]....
        /*04c0*/ 	.word	0x0000d2d0


	//   ....[88]....
        /*04c4*/ 	.word	0x0000d340


	//   ....[89]....
        /*04c8*/ 	.word	0x0000d370


	//   ....[90]....
        /*04cc*/ 	.word	0x0000d3c0


	//   ....[91]....
        /*04d0*/ 	.word	0x0000d3f0


	//   ....[92]....
        /*04d4*/ 	.word	0x0000d440


	//   ....[93]....
        /*04d8*/ 	.word	0x0000d470


	//   ....[94]....
        /*04dc*/ 	.word	0x0000d4c0


	//   ....[95]....
        /*04e0*/ 	.word	0x0000d4f0


	//   ....[96]....
        /*04e4*/ 	.word	0x0000d540


	//   ....[97]....
        /*04e8*/ 	.word	0x0000d570


	//   ....[98]....
        /*04ec*/ 	.word	0x0000d5c0


	//   ....[99]....
        /*04f0*/ 	.word	0x0000d5f0


	//   ....[100]....
        /*04f4*/ 	.word	0x0000da50


	//   ....[101]....
        /*04f8*/ 	.word	0x0000da80


	//   ....[102]....
        /*04fc*/ 	.word	0x0000dab0


	//   ....[103]....
        /*0500*/ 	.word	0x0000dae0


	//   ....[104]....
        /*0504*/ 	.word	0x0000db10


	//   ....[105]....
        /*0508*/ 	.word	0x0000db20


	//   ....[106]....
        /*050c*/ 	.word	0x0000db40


	//   ....[107]....
        /*0510*/ 	.word	0x0000db60


	//   ....[108]....
        /*0514*/ 	.word	0x0000db80


	//   ....[109]....
        /*0518*/ 	.word	0x0000dba0


	//   ....[110]....
        /*051c*/ 	.word	0x0000dc20


	//   ....[111]....
        /*0520*/ 	.word	0x0000dc40


	//   ....[112]....
        /*0524*/ 	.word	0x0000dc70


	//   ....[113]....
        /*0528*/ 	.word	0x0000dc90


	//   ....[114]....
        /*052c*/ 	.word	0x0000de40


	//   ....[115]....
        /*0530*/ 	.word	0x0000de50


	//   ....[116]....
        /*0534*/ 	.word	0x0000e0b0


	//   ....[117]....
        /*0538*/ 	.word	0x0000e610


	//   ....[118]....
        /*053c*/ 	.word	0x0000e700


	//   ....[119]....
        /*0540*/ 	.word	0x0000e7a0


	//   ....[120]....
        /*0544*/ 	.word	0x0000e800


	//   ....[121]....
        /*0548*/ 	.word	0x0000e8d0


	//   ....[122]....
        /*054c*/ 	.word	0x0000e940


	//   ....[123]....
        /*0550*/ 	.word	0x0000ea00


	//   ....[124]....
        /*0554*/ 	.word	0x0000ea70


	//   ....[125]....
        /*0558*/ 	.word	0x0000eb50


	//   ....[126]....
        /*055c*/ 	.word	0x0000ebd0


	//   ....[127]....
        /*0560*/ 	.word	0x0000eca0


	//   ....[128]....
        /*0564*/ 	.word	0x0000ed20


	//   ....[129]....
        /*0568*/ 	.word	0x0000ede0


	//   ....[130]....
        /*056c*/ 	.word	0x0000ee50


	//   ....[131]....
        /*0570*/ 	.word	0x0000ef30


	//   ....[132]....
        /*0574*/ 	.word	0x0000efb0


	//   ....[133]....
        /*0578*/ 	.word	0x0000f070


	//   ....[134]....
        /*057c*/ 	.word	0x0000f100


	//   ....[135]....
        /*0580*/ 	.word	0x0000f170


	//   ....[136]....
        /*0584*/ 	.word	0x0000f210


	//   ....[137]....
        /*0588*/ 	.word	0x0000f2e0


	//   ....[138]....
        /*058c*/ 	.word	0x0000f350


	//   ....[139]....
        /*0590*/ 	.word	0x0000f440


	//   ....[140]....
        /*0594*/ 	.word	0x0000f4a0


	//   ....[141]....
        /*0598*/ 	.word	0x0000f570


	//   ....[142]....
        /*059c*/ 	.word	0x0000f5e0


	//   ....[143]....
        /*05a0*/ 	.word	0x0000f6d0


	//   ....[144]....
        /*05a4*/ 	.word	0x0000f730


	//   ....[145]....
        /*05a8*/ 	.word	0x0000f7f0


	//   ....[146]....
        /*05ac*/ 	.word	0x0000f870


	//   ....[147]....
        /*05b0*/ 	.word	0x0000f940


	//   ....[148]....
        /*05b4*/ 	.word	0x0000f9b0


	//   ....[149]....
        /*05b8*/ 	.word	0x0000fa60


	//   ....[150]....
        /*05bc*/ 	.word	0x0000fba0


	//   ....[151]....
        /*05c0*/ 	.word	0x0000fc50


	//   ....[152]....
        /*05c4*/ 	.word	0x0000fd20


	//   ....[153]....
        /*05c8*/ 	.word	0x0000fd70


	//   ....[154]....
        /*05cc*/ 	.word	0x0000fe50


	//   ....[155]....
        /*05d0*/ 	.word	0x0000fea0


	//   ....[156]....
        /*05d4*/ 	.word	0x0000ff70


	//   ....[157]....
        /*05d8*/ 	.word	0x0000ffc0


	//   ....[158]....
        /*05dc*/ 	.word	0x000100a0


	//   ....[159]....
        /*05e0*/ 	.word	0x000100f0


	//   ....[160]....
        /*05e4*/ 	.word	0x000101d0


	//   ....[161]....
        /*05e8*/ 	.word	0x00010220


	//   ....[162]....
        /*05ec*/ 	.word	0x000102f0


	//   ....[163]....
        /*05f0*/ 	.word	0x00010340


	//   ....[164]....
        /*05f4*/ 	.word	0x00010420


	//   ....[165]....
        /*05f8*/ 	.word	0x00010470


	//   ....[166]....
        /*05fc*/ 	.word	0x00010560


	//   ....[167]....
        /*0600*/ 	.word	0x00010600


	//   ....[168]....
        /*0604*/ 	.word	0x00010660


	//   ....[169]....
        /*0608*/ 	.word	0x00010720


	//   ....[170]....
        /*060c*/ 	.word	0x000107c0


	//   ....[171]....
        /*0610*/ 	.word	0x00010880


	//   ....[172]....
        /*0614*/ 	.word	0x00010920


	//   ....[173]....
        /*0618*/ 	.word	0x000109e0


	//   ....[174]....
        /*061c*/ 	.word	0x00010a80


	//   ....[175]....
        /*0620*/ 	.word	0x00010b40


	//   ....[176]....
        /*0624*/ 	.word	0x00010be0


	//   ....[177]....
        /*0628*/ 	.word	0x00010ca0


	//   ....[178]....
        /*062c*/ 	.word	0x00010d40


	//   ....[179]....
        /*0630*/ 	.word	0x00010e00


	//   ....[180]....
        /*0634*/ 	.word	0x00010ea0


	//   ....[181]....
        /*0638*/ 	.word	0x00010f60


	//   ....[182]....
        /*063c*/ 	.word	0x00011080


	//   ....[183]....
        /*0640*/ 	.word	0x00011120


	//   ....[184]....
        /*0644*/ 	.word	0x000111d0


	//   ....[185]....
        /*0648*/ 	.word	0x000112a0


	//   ....[186]....
        /*064c*/ 	.word	0x00011310


	//   ....[187]....
        /*0650*/ 	.word	0x000113e0


	//   ....[188]....
        /*0654*/ 	.word	0x00011450


	//   ....[189]....
        /*0658*/ 	.word	0x00011530


	//   ....[190]....
        /*065c*/ 	.word	0x000115a0


	//   ....[191]....
        /*0660*/ 	.word	0x00011680


	//   ....[192]....
        /*0664*/ 	.word	0x00011700


	//   ....[193]....
        /*0668*/ 	.word	0x000117e0


	//   ....[194]....
        /*066c*/ 	.word	0x00011850


	//   ....[195]....
        /*0670*/ 	.word	0x00011920


	//   ....[196]....
        /*0674*/ 	.word	0x00011990


	//   ....[197]....
        /*0678*/ 	.word	0x00011a50


	//   ....[198]....
        /*067c*/ 	.word	0x00011b30


	//----- nvinfo : EIATTR_REG_RECONFIG
	.align		4
.L_1021:
        /*0680*/ 	.byte	0x01, 0x54
	.zero		2


	//----- nvinfo : EIATTR_SYSCALL_OFFSETS
	.align		4
        /*0684*/ 	.byte	0x04, 0x46
        /*0686*/ 	.short	(.L_1023 - .L_1022)


	//   ....[0]....
.L_1022:
        /*0688*/ 	.word	0x00001330


	//   ....[1]....
        /*068c*/ 	.word	0x0000af80


	//   ....[2]....
        /*0690*/ 	.word	0x0000b0c0


	//   ....[3]....
        /*0694*/ 	.word	0x0000b1b0


	//   ....[4]....
        /*0698*/ 	.word	0x0000c000


	//----- nvinfo : EIATTR_MBARRIER_INSTR_OFFSETS
	.align		4
.L_1023:
        /*069c*/ 	.byte	0x04, 0x39
        /*069e*/ 	.short	(.L_1025 - .L_1024)


	//   ....[0]....
.L_1024:
        /*06a0*/ 	.word	0x00000170
        /*06a4*/ 	.word	0x000000ff
        /*06a8*/ 	.word	0x00028800
        /*06ac*/ 	.short	0x0100
        /*06ae*/ 	.byte	0x08
	.zero		1


	//   ....[1]....
        /*06b0*/ 	.word	0x00000180
        /*06b4*/ 	.word	0x000000ff
        /*06b8*/ 	.word	0x00028820
        /*06bc*/ 	.short	0x0100
        /*06be*/ 	.byte	0x08
	.zero		1


	//   ....[2]....
        /*06c0*/ 	.word	0x00000270
        /*06c4*/ 	.word	0x000000ff
        /*06c8*/ 	.word	0x00028830
        /*06cc*/ 	.short	0x0100
        /*06ce*/ 	.byte	0x08
	.zero		1


	//   ....[3]....
        /*06d0*/ 	.word	0x00000280
        /*06d4*/ 	.word	0x000000ff
        /*06d8*/ 	.word	0x00028840
        /*06dc*/ 	.short	0x0100
        /*06de*/ 	.byte	0x08
	.zero		1


	//   ....[4]....
        /*06e0*/ 	.word	0x00000290
        /*06e4*/ 	.word	0x000000ff
        /*06e8*/ 	.word	0x00028838
        /*06ec*/ 	.short	0x0100
        /*06ee*/ 	.byte	0x08
	.zero		1


	//   ....[5]....
        /*06f0*/ 	.word	0x000002a0
        /*06f4*/ 	.word	0x000000ff
        /*06f8*/ 	.word	0x00028848
        /*06fc*/ 	.short	0x0100
        /*06fe*/ 	.byte	0x08
	.zero		1


	//   ....[6]....
        /*0700*/ 	.word	0x000003d0
        /*0704*/ 	.word	0x000000ff
        /*0708*/ 	.word	0x00028850
        /*070c*/ 	.short	0x0100
        /*070e*/ 	.byte	0x08
	.zero		1


	//   ....[7]....
        /*0710*/ 	.word	0x000003e0
        /*0714*/ 	.word	0x000000ff
        /*0718*/ 	.word	0x00028860
        /*071c*/ 	.short	0x0100
        /*071e*/ 	.byte	0x08
	.zero		1


	//   ....[8]....
        /*0720*/ 	.word	0x000003f0
        /*0724*/ 	.word	0x000000ff
        /*0728*/ 	.word	0x00028858
        /*072c*/ 	.short	0x0100
        /*072e*/ 	.byte	0x08
	.zero		1


	//   ....[9]....
        /*0730*/ 	.word	0x00000400
        /*0734*/ 	.word	0x000000ff
        /*0738*/ 	.word	0x00028868
        /*073c*/ 	.short	0x0100
        /*073e*/ 	.byte	0x08
	.zero		1


	//   ....[10]....
        /*0740*/ 	.word	0x000004f0
        /*0744*/ 	.word	0x000000ff
        /*0748*/ 	.word	0x00028870
        /*074c*/ 	.short	0x0100
        /*074e*/ 	.byte	0x06
	.zero		1


	//   ....[11]....
        /*0750*/ 	.word	0x00000500
        /*0754*/ 	.word	0x000000ff
        /*0758*/ 	.word	0x00028880
        /*075c*/ 	.short	0x0100
        /*075e*/ 	.byte	0x06
	.zero		1


	//   ....[12]....
        /*0760*/ 	.word	0x00000510
        /*0764*/ 	.word	0x000000ff
        /*0768*/ 	.word	0x00028878
        /*076c*/ 	.short	0x0100
        /*076e*/ 	.byte	0x06
	.zero		1


	//   ....[13]....
        /*0770*/ 	.word	0x00000520
        /*0774*/ 	.word	0x000000ff
        /*0778*/ 	.word	0x00028888
        /*077c*/ 	.short	0x0100
        /*077e*/ 	.byte	0x06
	.zero		1


	//   ....[14]....
        /*0780*/ 	.word	0x00000650
        /*0784*/ 	.word	0x000000ff
        /*0788*/ 	.word	0x00028890
        /*078c*/ 	.short	0x0100
        /*078e*/ 	.byte	0x08
	.zero		1


	//   ....[15]....
        /*0790*/ 	.word	0x00000660
        /*0794*/ 	.word	0x000000ff
        /*0798*/ 	.word	0x000288a0
        /*079c*/ 	.short	0x0100
        /*079e*/ 	.byte	0x08
	.zero		1


	//   ....[16]....
        /*07a0*/ 	.word	0x00000670
        /*07a4*/ 	.word	0x000000ff
        /*07a8*/ 	.word	0x00028898
        /*07ac*/ 	.short	0x0100
        /*07ae*/ 	.byte	0x08
	.zero		1


	//   ....[17]....
        /*07b0*/ 	.word	0x00000680
        /*07b4*/ 	.word	0x000000ff
        /*07b8*/ 	.word	0x000288a8
        /*07bc*/ 	.short	0x0100
        /*07be*/ 	.byte	0x08
	.zero		1


	//   ....[18]....
        /*07c0*/ 	.word	0x000007c0
        /*07c4*/ 	.word	0x000000ff
        /*07c8*/ 	.word	0x000288b0
        /*07cc*/ 	.short	0x0100
        /*07ce*/ 	.byte	0x08
	.zero		1


	//   ....[19]....
        /*07d0*/ 	.word	0x000007d0
        /*07d4*/ 	.word	0x000000ff
        /*07d8*/ 	.word	0x000288c0
        /*07dc*/ 	.short	0x0100
        /*07de*/ 	.byte	0x08
	.zero		1


	//   ....[20]....
        /*07e0*/ 	.word	0x000007e0
        /*07e4*/ 	.word	0x000000ff
        /*07e8*/ 	.word	0x000288b8
        /*07ec*/ 	.short	0x0100
        /*07ee*/ 	.byte	0x08
	.zero		1


	//   ....[21]....
        /*07f0*/ 	.word	0x000007f0
        /*07f4*/ 	.word	0x000000ff
        /*07f8*/ 	.word	0x000288c8
        /*07fc*/ 	.short	0x0100
        /*07fe*/ 	.byte	0x08
	.zero		1


	//   ....[22]....
        /*0800*/ 	.word	0x00001350
        /*0804*/ 	.word	0x000000ff
        /*0808*/ 	.word	0x00028800
        /*080c*/ 	.short	0x010a
        /*080e*/ 	.byte	0x29
	.zero		1


	//   ....[23]....
        /*0810*/ 	.word	0x000013c0
        /*0814*/ 	.word	0x000000ff
        /*0818*/ 	.word	0x00028830
        /*081c*/ 	.short	0x010a
        /*081e*/ 	.byte	0x29
	.zero		1


	//   ....[24]....
        /*0820*/ 	.word	0x00001420
        /*0824*/ 	.word	0x000000ff
        /*0828*/ 	.word	0x00028830
        /*082c*/ 	.short	0x010a
        /*082e*/ 	.byte	0x29
	.zero		1


	//   ....[25]....
        /*0830*/ 	.word	0x00001a90
        /*0834*/ 	.word	0x000000ff
        /*0838*/ 	.word	0x00000000
        /*083c*/ 	.short	0x0101
        /*083e*/ 	.byte	0x06
	.zero		1


	//   ....[26]....
        /*0840*/ 	.word	0x00003ad0
        /*0844*/ 	.word	0x000000ff
        /*0848*/ 	.word	0x00028830
        /*084c*/ 	.short	0x010a
        /*084e*/ 	.byte	0x04
	.zero		1


	//   ....[27]....
        /*0850*/ 	.word	0x00003b10
        /*0854*/ 	.word	0x000000ff
        /*0858*/ 	.word	0x00028830
        /*085c*/ 	.short	0x010a
        /*085e*/ 	.byte	0x04
	.zero		1


	//   ....[28]....
        /*0860*/ 	.word	0x00003e80
        /*0864*/ 	.word	0x000000ff
        /*0868*/ 	.word	0x00028850
        /*086c*/ 	.short	0x010a
        /*086e*/ 	.byte	0x04
	.zero		1


	//   ....[29]....
        /*0870*/ 	.word	0x00003ec0
        /*0874*/ 	.word	0x000000ff
        /*0878*/ 	.word	0x00028850
        /*087c*/ 	.short	0x010a
        /*087e*/ 	.byte	0x04
	.zero		1


	//   ....[30]....
        /*0880*/ 	.word	0x00004320
        /*0884*/ 	.word	0x000000ff
        /*0888*/ 	.word	0x00000000
        /*088c*/ 	.short	0x0101
        /*088e*/ 	.byte	0x04
	.zero		1


	//   ....[31]....
        /*0890*/ 	.word	0x00005e10
        /*0894*/ 	.word	0x000000ff
        /*0898*/ 	.word	0x00000000
        /*089c*/ 	.short	0x0101
        /*089e*/ 	.byte	0x04
	.zero		1


	//   ....[32]....
        /*08a0*/ 	.word	0x00006510
        /*08a4*/ 	.word	0x000000ff
        /*08a8*/ 	.word	0x00028830
        /*08ac*/ 	.short	0x010a
        /*08ae*/ 	.byte	0x04
	.zero		1


	//   ....[33]....
        /*08b0*/ 	.word	0x00006550
        /*08b4*/ 	.word	0x000000ff
        /*08b8*/ 	.word	0x00028830
        /*08bc*/ 	.short	0x010a
        /*08be*/ 	.byte	0x04
	.zero		1


	//   ....[34]....
        /*08c0*/ 	.word	0x00006880
        /*08c4*/ 	.word	0x000000ff
        /*08c8*/ 	.word	0x00028850
        /*08cc*/ 	.short	0x010a
        /*08ce*/ 	.byte	0x04
	.zero		1


	//   ....[35]....
        /*08d0*/ 	.word	0x000068c0
        /*08d4*/ 	.word	0x000000ff
        /*08d8*/ 	.word	0x00028850
        /*08dc*/ 	.short	0x010a
        /*08de*/ 	.byte	0x04
	.zero		1


	//   ....[36]....
        /*08e0*/ 	.word	0x00006cc0
        /*08e4*/ 	.word	0x000000ff
        /*08e8*/ 	.word	0x00000000
        /*08ec*/ 	.short	0x0101
        /*08ee*/ 	.byte	0x04
	.zero		1


	//   ....[37]....
        /*08f0*/ 	.word	0x00007e90
        /*08f4*/ 	.word	0x000000ff
        /*08f8*/ 	.word	0x00000000
        /*08fc*/ 	.short	0x0101
        /*08fe*/ 	.byte	0x04
	.zero		1


	//   ....[38]....
        /*0900*/ 	.word	0x00008490
        /*0904*/ 	.word	0x000000ff
        /*0908*/ 	.word	0x00028850
        /*090c*/ 	.short	0x010a
        /*090e*/ 	.byte	0x05
	.zero		1


	//   ....[39]....
        /*0910*/ 	.word	0x000084d0
        /*0914*/ 	.word	0x000000ff
        /*0918*/ 	.word	0x00028850
        /*091c*/ 	.short	0x010a
        /*091e*/ 	.byte	0x05
	.zero		1


	//   ....[40]....
        /*0920*/ 	.word	0x00008aa0
        /*0924*/ 	.word	0x000000ff
        /*0928*/ 	.word	0x00000000
        /*092c*/ 	.short	0x0101
        /*092e*/ 	.byte	0x04
	.zero		1


	//   ....[41]....
        /*0930*/ 	.word	0x000096e0
        /*0934*/ 	.word	0x000000ff
        /*0938*/ 	.word	0x00000000
        /*093c*/ 	.short	0x0101
        /*093e*/ 	.byte	0x04
	.zero		1


	//   ....[42]....
        /*0940*/ 	.word	0x0000b670
        /*0944*/ 	.word	0x000000ff
        /*0948*/ 	.word	0x00028840
        /*094c*/ 	.short	0x010a
        /*094e*/ 	.byte	0x2f
	.zero		1


	//   ....[43]....
        /*0950*/ 	.word	0x0000bdc0
        /*0954*/ 	.word	0x000000ff
        /*0958*/ 	.word	0x00028830
        /*095c*/ 	.short	0x0107
        /*095e*/ 	.byte	0x2f
	.zero		1


	//   ....[44]....
        /*0960*/ 	.word	0x0000be30
        /*0964*/ 	.word	0x000000ff
        /*0968*/ 	.word	0x00028830
        /*096c*/ 	.short	0x0101
        /*096e*/ 	.byte	0x2f
	.zero		1


	//   ....[45]....
        /*0970*/ 	.word	0x0000c7f0
        /*0974*/ 	.word	0x000000ff
        /*0978*/ 	.word	0x00028800
        /*097c*/ 	.short	0x0107
        /*097e*/ 	.byte	0x2f
	.zero		1


	//   ....[46]....
        /*0980*/ 	.word	0x0000c830
        /*0984*/ 	.word	0x000000ff
        /*0988*/ 	.word	0x00028800
        /*098c*/ 	.short	0x0101
        /*098e*/ 	.byte	0x2f
	.zero		1


	//   ....[47]....
        /*0990*/ 	.word	0x0000c860
        /*0994*/ 	.word	0x000000ff
        /*0998*/ 	.word	0x00028820
        /*099c*/ 	.short	0x010a
        /*099e*/ 	.byte	0x2f
	.zero		1


	//   ....[48]....
        /*09a0*/ 	.word	0x0000cbb0
        /*09a4*/ 	.word	0x00000022
        /*09a8*/ 	.word	0x00028840
        /*09ac*/ 	.short	0x010a
        /*09ae*/ 	.byte	0x3f
	.zero		1


	//   ....[49]....
        /*09b0*/ 	.word	0x0000d110
        /*09b4*/ 	.word	0x00000022
        /*09b8*/ 	.word	0x00028830
        /*09bc*/ 	.short	0x0107
        /*09be*/ 	.byte	0x3f
	.zero		1


	//   ....[50]....
        /*09c0*/ 	.word	0x0000d1c0
        /*09c4*/ 	.word	0x00000022
        /*09c8*/ 	.word	0x00028830
        /*09cc*/ 	.short	0x0101
        /*09ce*/ 	.byte	0x3f
	.zero		1


	//   ....[51]....
        /*09d0*/ 	.word	0x0000d220
        /*09d4*/ 	.word	0x00000000
        /*09d8*/ 	.word	0x00028860
        /*09dc*/ 	.short	0x010a
        /*09de*/ 	.byte	0x3f
	.zero		1


	//   ....[52]....
        /*09e0*/ 	.word	0x0000d770
        /*09e4*/ 	.word	0x00000000
        /*09e8*/ 	.word	0x00028850
        /*09ec*/ 	.short	0x0107
        /*09ee*/ 	.byte	0x3f
	.zero		1


	//   ....[53]....
        /*09f0*/ 	.word	0x0000d870
        /*09f4*/ 	.word	0x00000000
        /*09f8*/ 	.word	0x00028850
        /*09fc*/ 	.short	0x0101
        /*09fe*/ 	.byte	0x3f
	.zero		1


	//   ....[54]....
        /*0a00*/ 	.word	0x0000d9f0
        /*0a04*/ 	.word	0x00000000
        /*0a08*/ 	.word	0x00028860
        /*0a0c*/ 	.short	0x010a
        /*0a0e*/ 	.byte	0x3f
	.zero		1


	//   ....[55]....
        /*0a10*/ 	.word	0x0000df20
        /*0a14*/ 	.word	0x00000000
        /*0a18*/ 	.word	0x00028850
        /*0a1c*/ 	.short	0x0107
        /*0a1e*/ 	.byte	0x3f
	.zero		1


	//   ....[56]....
        /*0a20*/ 	.word	0x0000dfd0
        /*0a24*/ 	.word	0x00000000
        /*0a28*/ 	.word	0x00028850
        /*0a2c*/ 	.short	0x0101
        /*0a2e*/ 	.byte	0x3f
	.zero		1


	//   ....[57]....
        /*0a30*/ 	.word	0x0000e070
        /*0a34*/ 	.word	0x00000007
        /*0a38*/ 	.word	0x00028820
        /*0a3c*/ 	.short	0x010a
        /*0a3e*/ 	.byte	0x3f
	.zero		1


	//   ....[58]....
        /*0a40*/ 	.word	0x0000e1a0
        /*0a44*/ 	.word	0x00000005
        /*0a48*/ 	.word	0x00028840
        /*0a4c*/ 	.short	0x010a
        /*0a4e*/ 	.byte	0x3f
	.zero		1


	//   ....[59]....
        /*0a50*/ 	.word	0x0000e240
        /*0a54*/ 	.word	0x00000007
        /*0a58*/ 	.word	0x00028840
        /*0a5c*/ 	.short	0x010a
        /*0a5e*/ 	.byte	0x3f
	.zero		1


	//   ....[60]....
        /*0a60*/ 	.word	0x0000e280
        /*0a64*/ 	.word	0x00000005
        /*0a68*/ 	.word	0x00028860
        /*0a6c*/ 	.short	0x010a
        /*0a6e*/ 	.byte	0x3f
	.zero		1


	//   ....[61]....
        /*0a70*/ 	.word	0x0000e2c0
        /*0a74*/ 	.word	0x00000007
        /*0a78*/ 	.word	0x00028860
        /*0a7c*/ 	.short	0x010a
        /*0a7e*/ 	.byte	0x3f
	.zero		1


	//   ....[62]....
        /*0a80*/ 	.word	0x0000e330
        /*0a84*/ 	.word	0x00000003
        /*0a88*/ 	.word	0x00028800
        /*0a8c*/ 	.short	0x010a
        /*0a8e*/ 	.byte	0x3f
	.zero		1


	//   ....[63]....
        /*0a90*/ 	.word	0x0000e390
        /*0a94*/ 	.word	0x00000003
        /*0a98*/ 	.word	0x00028830
        /*0a9c*/ 	.short	0x010a
        /*0a9e*/ 	.byte	0x3f
	.zero		1


	//   ....[64]....
        /*0aa0*/ 	.word	0x0000e3f0
        /*0aa4*/ 	.word	0x00000007
        /*0aa8*/ 	.word	0x00028830
        /*0aac*/ 	.short	0x010a
        /*0aae*/ 	.byte	0x3f
	.zero		1


	//   ....[65]....
        /*0ab0*/ 	.word	0x0000e450
        /*0ab4*/ 	.word	0x00000007
        /*0ab8*/ 	.word	0x00028850
        /*0abc*/ 	.short	0x010a
        /*0abe*/ 	.byte	0x3f
	.zero		1


	//   ....[66]....
        /*0ac0*/ 	.word	0x0000e4b0
        /*0ac4*/ 	.word	0x00000007
        /*0ac8*/ 	.word	0x00028830
        /*0acc*/ 	.short	0x010a
        /*0ace*/ 	.byte	0x3f
	.zero		1


	//   ....[67]....
        /*0ad0*/ 	.word	0x0000e510
        /*0ad4*/ 	.word	0x00000007
        /*0ad8*/ 	.word	0x00028850
        /*0adc*/ 	.short	0x010a
        /*0ade*/ 	.byte	0x3f
	.zero		1


	//   ....[68]....
        /*0ae0*/ 	.word	0x0000e570
        /*0ae4*/ 	.word	0x00000003
        /*0ae8*/ 	.word	0x00028850
        /*0aec*/ 	.short	0x010a
        /*0aee*/ 	.byte	0x3f
	.zero		1


	//   ....[69]....
        /*0af0*/ 	.word	0x0000e650
        /*0af4*/ 	.word	0x0000000a
        /*0af8*/ 	.word	0x00028840
        /*0afc*/ 	.short	0x010a
        /*0afe*/ 	.byte	0x3f
	.zero		1


	//   ....[70]....
        /*0b00*/ 	.word	0x0000faa0
        /*0b04*/ 	.word	0x00000003
        /*0b08*/ 	.word	0x00028820
        /*0b0c*/ 	.short	0x010a
        /*0b0e*/ 	.byte	0x3f
	.zero		1


	//   ....[71]....
        /*0b10*/ 	.word	0x0000faf0
        /*0b14*/ 	.word	0x00000022
        /*0b18*/ 	.word	0x00028840
        /*0b1c*/ 	.short	0x010a
        /*0b1e*/ 	.byte	0x3f
	.zero		1


	//   ....[72]....
        /*0b20*/ 	.word	0x000104b0
        /*0b24*/ 	.word	0x00000000
        /*0b28*/ 	.word	0x00028860
        /*0b2c*/ 	.short	0x010a
        /*0b2e*/ 	.byte	0x3f
	.zero		1


	//   ....[73]....
        /*0b30*/ 	.word	0x00010fd0
        /*0b34*/ 	.word	0x00000000
        /*0b38*/ 	.word	0x00028860
        /*0b3c*/ 	.short	0x010a
        /*0b3e*/ 	.byte	0x3f
	.zero		1


	//   ....[74]....
        /*0b40*/ 	.word	0x00011a80
        /*0b44*/ 	.word	0x00000007
        /*0b48*/ 	.word	0x00028820
        /*0b4c*/ 	.short	0x010a
        /*0b4e*/ 	.byte	0x3f
	.zero		1


	//   ....[75]....
        /*0b50*/ 	.word	0x00011bf0
        /*0b54*/ 	.word	0x00000005
        /*0b58*/ 	.word	0x00028840
        /*0b5c*/ 	.short	0x010a
        /*0b5e*/ 	.byte	0x3f
	.zero		1


	//   ....[76]....
        /*0b60*/ 	.word	0x00011c40
        /*0b64*/ 	.word	0x00000007
        /*0b68*/ 	.word	0x00028840
        /*0b6c*/ 	.short	0x010a
        /*0b6e*/ 	.byte	0x3f
	.zero		1


	//   ....[77]....
        /*0b70*/ 	.word	0x00011c90
        /*0b74*/ 	.word	0x00000005
        /*0b78*/ 	.word	0x00028860
        /*0b7c*/ 	.short	0x010a
        /*0b7e*/ 	.byte	0x3f
	.zero		1


	//----- nvinfo : EIATTR_NUM_MBARRIERS
	.align		4
.L_1025:
        /*0b80*/ 	.byte	0x03, 0x38
        /*0b82*/ 	.short	0x0016


	//----- nvinfo : EIATTR_EXIT_INSTR_OFFSETS
	.align		4
        /*0b84*/ 	.byte	0x04, 0x1c
        /*0b86*/ 	.short	(.L_1027 - .L_1026)


	//   ....[0]....
.L_1026:
        /*0b88*/ 	.word	0x0000e310


	//----- nvinfo : EIATTR_MAX_THREADS
	.align		4
.L_1027:
        /*0b8c*/ 	.byte	0x04, 0x05
        /*0b8e*/ 	.short	(.L_1029 - .L_1028)
.L_1028:
        /*0b90*/ 	.word	0x00000180
        /*0b94*/ 	.word	0x00000001
        /*0b98*/ 	.word	0x00000001


	//----- nvinfo : EIATTR_CRS_STACK_SIZE
	.align		4
.L_1029:
        /*0b9c*/ 	.byte	0x04, 0x1e
        /*0b9e*/ 	.short	(.L_1031 - .L_1030)
.L_1030:
        /*0ba0*/ 	.word	0x00000000


	//----- nvinfo : EIATTR_CBANK_PARAM_SIZE
	.align		4
.L_1031:
        /*0ba4*/ 	.byte	0x03, 0x19
        /*0ba6*/ 	.short	0x0a70


	//----- nvinfo : EIATTR_PARAM_CBANK
	.align		4
        /*0ba8*/ 	.byte	0x04, 0x0a
        /*0baa*/ 	.short	(.L_1033 - .L_1032)
	.align		4
.L_1032:
        /*0bac*/ 	.word	index@(.nv.constant0._ZN7cutlass13device_kernelIN5flash11enable_sm90INS1_16FlashAttnFwdSm90INS1_25CollectiveMainloopFwdSm90ILi2EN4cute5tupleIJNS5_1CILi1EEES8_S8_EEENS6_IJNS7_ILi128EEESA_SA_EEELi128ENS_6half_tEfNS_4arch4Sm90ELb1ELb0ELb0ELb0ELb1ELb0ELb0ELb1ELb1ELb1ELb1ELb0EEENS1_21CollectiveEpilogueFwdISB_S9_SC_SE_Li256ELb0ELb1ELb1ELb0EEENS1_19SingleTileSchedulerILb0ELb1ELb1ELi128EEEEEEEEEvNT_6ParamsE)
        /*0bb0*/ 	.short	0x0210
        /*0bb2*/ 	.short	0x0a70


	//----- nvinfo : EIATTR_SW_WAR
	.align		4
.L_1033:
        /*0bb4*/ 	.byte	0x04, 0x36
        /*0bb6*/ 	.short	(.L_1035 - .L_1034)
.L_1034:
        /*0bb8*/ 	.word	0x00000008
.L_1035:


//--------------------- .nv.info._ZN7cutlass13device_kernelIN5flash11enable_sm90INS1_16FlashAttnFwdSm90INS1_25CollectiveMainloopFwdSm90ILi2EN4cute5tupleIJNS5_1CILi1EEES8_S8_EEENS6_IJNS7_ILi128EEESA_SA_EEELi128ENS_6half_tEfNS_4arch4Sm90ELb1ELb0ELb0ELb1ELb1ELb0ELb0ELb1ELb1ELb1ELb1ELb0EEENS1_21CollectiveEpilogueFwdISB_S9_SC_SE_Li256ELb1ELb1ELb1ELb0EEENS1_36VarlenDynamicPersistentTileSchedulerILi128ELi128ELi256ELi128ELb1ELb1ELb1ELb1ELb1ELb1EEEEEEEEEvNT_6ParamsE --------------------------
	.section	.nv.info._ZN7cutlass13device_kernelIN5flash11enable_sm90INS1_16FlashAttnFwdSm90INS1_25CollectiveMainloopFwdSm90ILi2EN4cute5tupleIJNS5_1CILi1EEES8_S8_EEENS6_IJNS7_ILi128EEESA_SA_EEELi128ENS_6half_tEfNS_4arch4Sm90ELb1ELb0ELb0ELb1ELb1ELb0ELb0ELb1ELb1ELb1ELb1ELb0EEENS1_21CollectiveEpilogueFwdISB_S9_SC_SE_Li256ELb1ELb1ELb1ELb0EEENS1_36VarlenDynamicPersistentTileSchedulerILi128ELi128ELi256ELi128ELb1ELb1ELb1ELb1ELb1ELb1EEEEEEEEEvNT_6ParamsE,"",@"SHT_CUDA_INFO"
	.sectionflags	@""
	.align	4


	//----- nvinfo : EIATTR_CUDA_API_VERSION
	.align		4
        /*0000*/ 	.byte	0x04, 0x37
        /*0002*/ 	.short	(.L_1037 - .L_1036)
.L_1036:
        /*0004*/ 	.word	0x00000082


	//----- nvinfo : EIATTR_KPARAM_INFO
	.align		4
.L_1037:
        /*0008*/ 	.byte	0x04, 0x17
        /*000a*/ 	.short	(.L_1039 - .L_1038)
.L_1038:
        /*000c*/ 	.word	0x00000000
        /*0010*/ 	.short	0x0000
        /*0012*/ 	.short	0x0070
        /*0014*/ 	.byte	0x00, 0xf0, 0x01, 0x2a


	//----- nvinfo : EIATTR_SPARSE_MMA_MASK
	.align		4
.L_1039:
        /*0018*/ 	.byte	0x03, 0x50
        /*001a*/ 	.short	0x0000


	//----- nvinfo : EIATTR_MAXREG_COUNT
	.align		4
        /*001c*/ 	.byte	0x03, 0x1b
        /*001e*/ 	.short	0x00a8


	//----- nvinfo : EIATTR_NUM_BARRIERS
	.align		4
        /*0020*/ 	.byte	0x02, 0x4c
        /*0022*/ 	.byte	0x10
	.zero		1


	//----- nvinfo : EIATTR_EXTERNS
	.align		4
        /*0024*/ 	.byte	0x04, 0x0f
        /*0026*/ 	.short	(.L_1041 - .L_1040)


	//   ....[0]....
	.align		4
.L_1040:
        /*0028*/ 	.word	index@(__assertfail)


	//----- nvinfo : EIATTR_ANNOTATIONS
	.align		4
.L_1041:
        /*002c*/ 	.byte	0x04, 0x55
        /*002e*/ 	.short	(.L_1043 - .L_1042)


	//   ....[0]....
.L_1042:
        /* <DEDUP_REMOVED lines=14> */


	//----- nvinfo : EIATTR_MERCURY_ISA_VERSION
	.align		4
.L_1043:
        /*00f8*/ 	.byte	0x03, 0x5f
        /*00fa*/ 	.short	0x0101


	//----- nvinfo : EIATTR_UNUSED_LOAD_BYTE_OFFSET
	.align		4
        /*00fc*/ 	.byte	0x04, 0x44
        /*00fe*/ 	.short	(.L_1045 - .L_1044)


	//   ....[0]....
.L_1044:
        /*0100*/ 	.word	0x00000970
        /*0104*/ 	.word	0x0000fff0


	//   ....[1]....
        /*0108*/ 	.word	0x000095c0
        /*010c*/ 	.word	0x0000fff0


	//----- nvinfo : EIATTR_INT_WARP_WIDE_INSTR_OFFSETS
	.align		4
.L_1045:
        /*0110*/ 	.byte	0x04, 0x31
        /*0112*/ 	.short	(.L_1047 - .L_1046)


	//   ....[0]....
.L_1046:
        /*0114*/ 	.word	0x000000c0


	//   ....[1]....
        /*0118*/ 	.word	0x000000d0


	//   ....[2]....
        /*011c*/ 	.word	0x00000170


	//   ....[3]....
        /*0120*/ 	.word	0x0000dde0


	//   ....[4]....
        /*0124*/ 	.word	0x0000de70


	//   ....[5]....
        /*0128*/ 	.word	0x00010cb0


	//   ....[6]....
        /*012c*/ 	.word	0x00010d40


	//----- nvinfo : EIATTR_COOP_GROUP_MASK_REGIDS
	.align		4
.L_1047:
        /*0130*/ 	.byte	0x04, 0x29
        /*0132*/ 	.short	(.L_1049 - .L_1048)


	//   ....[0]....
.L_1048:
        /*0134*/ 	.word	0xffffffff


	//   ....[1]....
        /*0138*/ 	.word	0xffffffff


	//   ....[2]....
        /*013c*/ 	.word	0xffffffff


	//   ....[3]....
        /*0140*/ 	.word	0xffffffff


	//   ....[4]....
        /*0144*/ 	.word	0xffffffff


	//   ....[5]....
        /*0148*/ 	.word	0xffffffff


	//   ....[6]....
        /*014c*/ 	.word	0xffffffff


	//   ....[7]....
        /*0150*/ 	.word	0xffffffff


	//   ....[8]....
        /*0154*/ 	.word	0xffffffff


	//   ....[9]....
        /*0158*/ 	.word	0xffffffff


	//   ....[10]....
        /*015c*/ 	.word	0xffffffff


	//   ....[11]....
        /*0160*/ 	.word	0xffffffff


	//   ....[12]....
        /*0164*/ 	.word	0xffffffff


	//   ....[13]....
        /*0168*/ 	.word	0xffffffff


	//   ....[14]....
        /*016c*/ 	.word	0xffffffff


	//   ....[15]....
        /*0170*/ 	.word	0xffffffff


	//   ....[16]....
        /*0174*/ 	.word	0xffffffff


	//   ....[17]....
        /*0178*/ 	.word	0xffffffff


	//   ....[18]....
        /*017c*/ 	.word	0xffffffff


	//   ....[19]....
        /*0180*/ 	.word	0xffffffff


	//   ....[20]....
        /*0184*/ 	.word	0xffffffff


	//   ....[21]....
        /*0188*/ 	.word	0xffffffff


	//   ....[22]....
        /*018c*/ 	.word	0xffffffff


	//   ....[23]....
        /*0190*/ 	.word	0xffffffff


	//   ....[24]....
        /*0194*/ 	.word	0xffffffff


	//   ....[25]....
        /*0198*/ 	.word	0xffffffff


	//   ....[26]....
        /*019c*/ 	.word	0xffffffff


	//   ....[27]....
        /*01a0*/ 	.word	0xffffffff


	//   ....[28]....
        /*01a4*/ 	.word	0xffffffff


	//   ....[29]....
        /*01a8*/ 	.word	0xffffffff


	//   ....[30]....
        /*01ac*/ 	.word	0xffffffff


	//   ....[31]....
        /*01b0*/ 	.word	0xffffffff


	//   ....[32]....
        /*01b4*/ 	.word	0xffffffff


	//   ....[33]....
        /*01b8*/ 	.word	0xffffffff


	//   ....[34]....
        /*01bc*/ 	.word	0xffffffff


	//   ....[35]....
        /*01c0*/ 	.word	0xffffffff


	//   ....[36]....
        /*01c4*/ 	.word	0xffffffff


	//   ....[37]....
        /*01c8*/ 	.word	0xffffffff


	//   ....[38]....
        /*01cc*/ 	.word	0xffffffff


	//   ....[39]....
        /*01d0*/ 	.word	0xffffffff


	//   ....[40]....
        /*01d4*/ 	.word	0xffffffff


	//   ....[41]....
        /*01d8*/ 	.word	0xffffffff


	//   ....[42]....
        /*01dc*/ 	.word	0xffffffff


	//   ....[43]....
        /*01e0*/ 	.word	0xffffffff


	//   ....[44]....
        /*01e4*/ 	.word	0xffffffff


	//   ....[45]....
        /*01e8*/ 	.word	0xffffffff


	//   ....[46]....
        /*01ec*/ 	.word	0xffffffff


	//   ....[47]....
        /*01f0*/ 	.word	0xffffffff


	//   ....[48]....
        /*01f4*/ 	.word	0xffffffff


	//   ....[49]....
        /*01f8*/ 	.word	0xffffffff


	//   ....[50]....
        /*01fc*/ 	.word	0xffffffff


	//   ....[51]....
        /*0200*/ 	.word	0xffffffff


	//   ....[52]....
        /*0204*/ 	.word	0xffffffff


	//   ....[53]....
        /*0208*/ 	.word	0xffffffff


	//   ....[54]....
        /*020c*/ 	.word	0xffffffff


	//   ....[55]....
        /*0210*/ 	.word	0xffffffff


	//   ....[56]....
        /*0214*/ 	.word	0xffffffff


	//   ....[57]....
        /*0218*/ 	.word	0xffffffff


	//   ....[58]....
        /*021c*/ 	.word	0xffffffff


	//   ....[59]....
        /*0220*/ 	.word	0xffffffff


	//   ....[60]....
        /*0224*/ 	.word	0xffffffff


	//   ....[61]....
        /*0228*/ 	.word	0xffffffff


	//   ....[62]....
        /*022c*/ 	.word	0xffffffff


	//   ....[63]....
        /*0230*/ 	.word	0xffffffff


	//   ....[64]....
        /*0234*/ 	.word	0xffffffff


	//   ....[65]....
        /*0238*/ 	.word	0xffffffff


	//   ....[66]....
        /*023c*/ 	.word	0xffffffff


	//   ....[67]....
        /*0240*/ 	.word	0xffffffff


	//   ....[68]....
        /*0244*/ 	.word	0xffffffff


	//   ....[69]....
        /*0248*/ 	.word	0xffffffff


	//   ....[70]....
        /*024c*/ 	.word	0xffffffff


	//   ....[71]....
        /*0250*/ 	.word	0xffffffff


	//   ....[72]....
        /*0254*/ 	.word	0xffffffff


	//   ....[73]....
        /*0258*/ 	.word	0xffffffff


	//   ....[74]....
        /*025c*/ 	.word	0xffffffff


	//   ....[75]....
        /*0260*/ 	.word	0xffffffff


	//   ....[76]....
        /*0264*/ 	.word	0xffffffff


	//   ....[77]....
        /*0268*/ 	.word	0xffffffff


	//   ....[78]....
        /*026c*/ 	.word	0xffffffff


	//   ....[79]....
        /*0270*/ 	.word	0xffffffff


	//   ....[80]....
        /*0274*/ 	.word	0xffffffff


	//   ....[81]....
        /*0278*/ 	.word	0xffffffff


	//   ....[82]....
        /*027c*/ 	.word	0xffffffff


	//   ....[83]....
        /*0280*/ 	.word	0xffffffff


	//   ....[84]....
        /*0284*/ 	.word	0xffffffff


	//   ....[85]....
        /*0288*/ 	.word	0xffffffff


	//   ....[86]....
        /*028c*/ 	.word	0xffffffff


	//   ....[87]....
        /*0290*/ 	.word	0xffffffff


	//   ....[88]....
        /*0294*/ 	.word	0xffffffff


	//   ....[89]....
        /*0298*/ 	.word	0xffffffff


	//   ....[90]....
        /*029c*/ 	.word	0xffffffff


	//   ....[91]....
        /*02a0*/ 	.word	0xffffffff


	//   ....[92]....
        /*02a4*/ 	.word	0xffffffff


	//   ....[93]....
        /*02a8*/ 	.word	0xffffffff


	//   ....[94]....
        /*02ac*/ 	.word	0xffffffff


	//   ....[95]....
        /*02b0*/ 	.word	0xffffffff


	//   ....[96]....
        /*02b4*/ 	.word	0xffffffff


	//   ....[97]....
        /*02b8*/ 	.word	0xffffffff


	//   ....[98]....
        /*02bc*/ 	.word	0xffffffff


	//   ....[99]....
        /*02c0*/ 	.word	0xffffffff


	//   ....[100]....
        /*02c4*/ 	.word	0xffffffff


	//   ....[101]....
        /*02c8*/ 	.word	0xffffffff


	//   ....[102]....
        /*02cc*/ 	.word	0xffffffff


	//   ....[103]....
        /*02d0*/ 	.word	0xffffffff


	//   ....[104]....
        /*02d4*/ 	.word	0xffffffff


	//   ....[105]....
        /*02d8*/ 	.word	0xffffffff


	//   ....[106]....
        /*02dc*/ 	.word	0xffffffff


	//   ....[107]....
        /*02e0*/ 	.word	0xffffffff


	//   ....[108]....
        /*02e4*/ 	.word	0xffffffff


	//   ....[109]....
        /*02e8*/ 	.word	0xffffffff


	//   ....[110]....
        /*02ec*/ 	.word	0xffffffff


	//   ....[111]....
        /*02f0*/ 	.word	0xffffffff


	//   ....[112]....
        /*02f4*/ 	.word	0xffffffff


	//   ....[113]....
        /*02f8*/ 	.word	0xffffffff


	//   ....[114]....
        /*02fc*/ 	.word	0xffffffff


	//   ....[115]....
        /*0300*/ 	.word	0xffffffff


	//   ....[116]....
        /*0304*/ 	.word	0xffffffff


	//   ....[117]....
        /*0308*/ 	.word	0xffffffff


	//   ....[118]....
        /*030c*/ 	.word	0xffffffff


	//   ....[119]....
        /*0310*/ 	.word	0xffffffff


	//   ....[120]....
        /*0314*/ 	.word	0xffffffff


	//   ....[121]....
        /*0318*/ 	.word	0xffffffff


	//   ....[122]....
        /*031c*/ 	.word	0xffffffff


	//   ....[123]....
        /*0320*/ 	.word	0xffffffff


	//   ....[124]....
        /*0324*/ 	.word	0xffffffff


	//   ....[125]....
        /*0328*/ 	.word	0xffffffff


	//   ....[126]....
        /*032c*/ 	.word	0xffffffff


	//   ....[127]....
        /*0330*/ 	.word	0xffffffff


	//   ....[128]....
        /*0334*/ 	.word	0xffffffff


	//   ....[129]....
        /*0338*/ 	.word	0xffffffff


	//   ....[130]....
        /*033c*/ 	.word	0xffffffff


	//   ....[131]....
        /*0340*/ 	.word	0xffffffff


	//   ....[132]....
        /*0344*/ 	.word	0xffffffff


	//   ....[133]....
        /*0348*/ 	.word	0xffffffff


	//   ....[134]....
        /*034c*/ 	.word	0xffffffff


	//   ....[135]....
        /*0350*/ 	.word	0xffffffff


	//   ....[136]....
        /*0354*/ 	.word	0xffffffff


	//   ....[137]....
        /*0358*/ 	.word	0xffffffff


	//   ....[138]....
        /*035c*/ 	.word	0xffffffff


	//   ....[139]....
        /*0360*/ 	.word	0xffffffff


	//   ....[140]....
        /*0364*/ 	.word	0xffffffff


	//   ....[141]....
        /*0368*/ 	.word	0xffffffff


	//   ....[142]....
        /*036c*/ 	.word	0xffffffff


	//   ....[143]....
        /*0370*/ 	.word	0xffffffff


	//   ....[144]....
        /*0374*/ 	.word	0xffffffff


	//   ....[145]....
        /*0378*/ 	.word	0xffffffff


	//   ....[146]....
        /*037c*/ 	.word	0xffffffff


	//   ....[147]....
        /*0380*/ 	.word	0xffffffff


	//   ....[148]....
        /*0384*/ 	.word	0xffffffff


	//   ....[149]....
        /*0388*/ 	.word	0xffffffff


	//   ....[150]....
        /*038c*/ 	.word	0xffffffff


	//   ....[151]....
        /*0390*/ 	.word	0xffffffff


	//   ....[152]....
        /*0394*/ 	.word	0xffffffff


	//   ....[153]....
        /*0398*/ 	.word	0xffffffff


	//   ....[154]....
        /*039c*/ 	.word	0xffffffff


	//   ....[155]....
        /*03a0*/ 	.word	0xffffffff


	//   ....[156]....
        /*03a4*/ 	.word	0xffffffff


	//   ....[157]....
        /*03a8*/ 	.word	0xffffffff


	//   ....[158]....
        /*03ac*/ 	.word	0xffffffff


	//   ....[159]....
        /*03b0*/ 	.word	0xffffffff


	//   ....[160]....
        /*03b4*/ 	.word	0xffffffff


	//   ....[161]....
        /*03b8*/ 	.word	0xffffffff


	//   ....[162]....
        /*03bc*/ 	.word	0xffffffff


	//   ....[163]....
        /*03c0*/ 	.word	0xffffffff


	//   ....[164]....
        /*03c4*/ 	.word	0xffffffff


	//   ....[165]....
        /*03c8*/ 	.word	0xffffffff


	//   ....[166]....
        /*03cc*/ 	.word	0xffffffff


	//   ....[167]....
        /*03d0*/ 	.word	0x0500000f


	//   ....[168]....
        /*03d4*/ 	.word	0x0500000f


	//   ....[169]....
        /*03d8*/ 	.word	0x0500000f


	//   ....[170]....
        /*03dc*/ 	.word	0x0500000f


	//   ....[171]....
        /*03e0*/ 	.word	0x0500000f


	//   ....[172]....
        /*03e4*/ 	.word	0x0500000f


	//   ....[173]....
        /*03e8*/ 	.word	0x0500000f


	//   ....[174]....
        /*03ec*/ 	.word	0x0500000f


	//   ....[175]....
        /*03f0*/ 	.word	0x0500000f


	//   ....[176]....
        /*03f4*/ 	.word	0x0500000f


	//   ....[177]....
        /*03f8*/ 	.word	0x0500000f


	//   ....[178]....
        /*03fc*/ 	.word	0x0500000f


	//   ....[179]....
        /*0400*/ 	.word	0x0500000f


	//   ....[180]....
        /*0404*/ 	.word	0x0500000f


	//   ....[181]....
        /*0408*/ 	.word	0x0500000f


	//   ....[182]....
        /*040c*/ 	.word	0x0500000f


	//   ....[183]....
        /*0410*/ 	.word	0x0500000f


	//   ....[184]....
        /*0414*/ 	.word	0x0500000f


	//   ....[185]....
        /*0418*/ 	.word	0x0500000f


	//   ....[186]....
        /*041c*/ 	.word	0x0500000f


	//   ....[187]....
        /*0420*/ 	.word	0x0500000f


	//   ....[188]....
        /*0424*/ 	.word	0x0500000f


	//   ....[189]....
        /*0428*/ 	.word	0x0500000f


	//   ....[190]....
        /*042c*/ 	.word	0x0500000f


	//   ....[191]....
        /*0430*/ 	.word	0x0500000f


	//   ....[192]....
        /*0434*/ 	.word	0x0500000f


	//   ....[193]....
        /*0438*/ 	.word	0x0500000f


	//   ....[194]....
        /*043c*/ 	.word	0x0500000f


	//   ....[195]....
        /*0440*/ 	.word	0x0500000f


	//   ....[196]....
        /*0444*/ 	.word	0x0500000f


	//   ....[197]....
        /*0448*/ 	.word	0x0500000f


	//   ....[198]....
        /*044c*/ 	.word	0x0500000f


	//   ....[199]....
        /*0450*/ 	.word	0x0500000f


	//   ....[200]....
        /*0454*/ 	.word	0x0500000f


	//   ....[201]....
        /*0458*/ 	.word	0x0500000f


	//   ....[202]....
        /*045c*/ 	.word	0x0500000f


	//   ....[203]....
        /*0460*/ 	.word	0x0500000f


	//   ....[204]....
        /*0464*/ 	.word	0x0500000f


	//   ....[205]....
        /*0468*/ 	.word	0x0500000f


	//   ....[206]....
        /*046c*/ 	.word	0x0500000f


	//   ....[207]....
        /*0470*/ 	.word	0x0500000f


	//   ....[208]....
        /*0474*/ 	.word	0x0500000f


	//   ....[209]....
        /*0478*/ 	.word	0x0500000f


	//   ....[210]....
        /*047c*/ 	.word	0x0500000f


	//   ....[211]....
        /*0480*/ 	.word	0x0500000f


	//   ....[212]....
        /*0484*/ 	.word	0x0500000f


	//   ....[213]....
        /*0488*/ 	.word	0x0500000f


	//   ....[214]....
        /*048c*/ 	.word	0x0500000f


	//   ....[215]....
        /*0490*/ 	.word	0x0500000f


	//   ....[216]....
        /*0494*/ 	.word	0x0500000f


	//   ....[217]....
        /*0498*/ 	.word	0x0500000f


	//   ....[218]....
        /*049c*/ 	.word	0x0500000f


	//   ....[219]....
        /*04a0*/ 	.word	0x0500000f


	//   ....[220]....
        /*04a4*/ 	.word	0x0500000f


	//   ....[221]....
        /*04a8*/ 	.word	0x0500000f


	//   ....[222]....
        /*04ac*/ 	.word	0x0500000f


	//   ....[223]....
        /*04b0*/ 	.word	0x0500000f


	//   ....[224]....
        /*04b4*/ 	.word	0x0500000f


	//   ....[225]....
        /*04b8*/ 	.word	0x0500000f


	//   ....[226]....
        /*04bc*/ 	.word	0x0500000f


	//   ....[227]....
        /*04c0*/ 	.word	0x0500000f


	//   ....[228]....
        /*04c4*/ 	.word	0x0500000f


	//   ....[229]....
        /*04c8*/ 	.word	0x0500000f


	//   ....[230]....
        /*04cc*/ 	.word	0x0500000f


	//   ....[231]....
        /*04d0*/ 	.word	0x0500000f


	//   ....[232]....
        /*04d4*/ 	.word	0x0500000f


	//   ....[233]....
        /*04d8*/ 	.word	0x0500000f


	//   ....[234]....
        /*04dc*/ 	.word	0x0500000f


	//   ....[235]....
        /*04e0*/ 	.word	0x0500000f


	//   ....[236]....
        /*04e4*/ 	.word	0x0500000f


	//   ....[237]....
        /*04e8*/ 	.word	0x0500000f


	//   ....[238]....
        /*04ec*/ 	.word	0x0500000f


	//   ....[239]....
        /*04f0*/ 	.word	0x0500000f


	//   ....[240]....
        /*04f4*/ 	.word	0x0500000f


	//   ....[241]....
        /*04f8*/ 	.word	0x0500000f


	//   ....[242]....
        /*04fc*/ 	.word	0x0500000f


	//   ....[243]....
        /*0500*/ 	.word	0x0500000f


	//   ....[244]....
        /*0504*/ 	.word	0x0500000f


	//   ....[245]....
        /*0508*/ 	.word	0x0500000f


	//   ....[246]....
        /*050c*/ 	.word	0x0500000f


	//   ....[247]....
        /*0510*/ 	.word	0x0500000f


	//   ....[248]....
        /*0514*/ 	.word	0x0500000f


	//   ....[249]....
        /*0518*/ 	.word	0x0500000f


	//   ....[250]....
        /*051c*/ 	.word	0x0500000f


	//   ....[251]....
        /*0520*/ 	.word	0x0500000f


	//   ....[252]....
        /*0524*/ 	.word	0x0500000f


	//   ....[253]....
        /*0528*/ 	.word	0x0500000f


	//   ....[254]....
        /*052c*/ 	.word	0x0500000f


	//   ....[255]....
        /*0530*/ 	.word	0x0500000f


	//   ....[0]....
        /*0534*/ 	.word	0x0500000f


	//   ....[1]....
        /*0538*/ 	.word	0x0500000f


	//   ....[2]....
        /*053c*/ 	.word	0x0500000f


	//   ....[3]....
        /*0540*/ 	.word	0x0500000f


	//   ....[4]....
        /*0544*/ 	.word	0x0500000f


	//   ....[5]....
        /*0548*/ 	.word	0x0500000f


	//   ....[6]....
        /*054c*/ 	.word	0x0500000f


	//   ....[7]....
        /*0550*/ 	.word	0x0500000f


	//   ....[8]....
        /*0554*/ 	.word	0x0500000f


	//   ....[9]....
        /*0558*/ 	.word	0x0500000f


	//   ....[10]....
        /*055c*/ 	.word	0x0500000f


	//----- nvinfo : EIATTR_COOP_GROUP_INSTR_OFFSETS
	.align		4
.L_1049:
        /*0560*/ 	.byte	0x04, 0x28
        /*0562*/ 	.short	(.L_1051 - .L_1050)


	//   ....[0]....
.L_1050:
        /*0564*/ 	.word	0x00000080


	//   ....[1]....
        /*0568*/ 	.word	0x00000090


	//   ....[2]....
        /*056c*/ 	.word	0x000002d0


	//   ....[3]....
        /*0570*/ 	.word	0x00000430


	//   ....[4]....
        /*0574*/ 	.word	0x00000550


	//   ....[5]....
        /*0578*/ 	.word	0x000006b0


	//   ....[6]....
        /*057c*/ 	.word	0x00001a90


	//   ....[7]....
        /*0580*/ 	.word	0x00002390


	//   ....[8]....
        /*0584*/ 	.word	0x000023e0


	//   ....[9]....
        /*0588*/ 	.word	0x00002b90


	//   ....[10]....
        /*058c*/ 	.word	0x00002c20


	//   ....[11]....
        /*0590*/ 	.word	0x000035a0


	//   ....[12]....
        /*0594*/ 	.word	0x000035f0


	//   ....[13]....
        /*0598*/ 	.word	0x000049f0


	//   ....[14]....
        /*059c*/ 	.word	0x00004a10


	//   ....[15]....
        /*05a0*/ 	.word	0x000050c0


	//   ....[16]....
        /*05a4*/ 	.word	0x000051a0


	//   ....[17]....
        /*05a8*/ 	.word	0x000059b0


	//   ....[18]....
        /*05ac*/ 	.word	0x00005a20


	//   ....[19]....
        /*05b0*/ 	.word	0x00007790


	//   ....[20]....
        /*05b4*/ 	.word	0x000077a0


	//   ....[21]....
        /*05b8*/ 	.word	0x000077d0


	//   ....[22]....
        /*05bc*/ 	.word	0x000077e0


	//   ....[23]....
        /*05c0*/ 	.word	0x00008c70


	//   ....[24]....
        /*05c4*/ 	.word	0x00008ca0


	//   ....[25]....
        /*05c8*/ 	.word	0x00008d70


	//   ....[26]....
        /*05cc*/ 	.word	0x00008d80


	//   ....[27]....
        /*05d0*/ 	.word	0x0000a0d0


	//   ....[28]....
        /*05d4*/ 	.word	0x0000a110


	//   ....[29]....
        /*05d8*/ 	.word	0x0000a140


	//   ....[30]....
        /*05dc*/ 	.word	0x0000a170


	//   ....[31]....
        /*05e0*/ 	.word	0x0000a840


	//   ....[32]....
        /*05e4*/ 	.word	0x0000a860


	//   ....[33]....
        /*05e8*/ 	.word	0x0000a930


	//   ....[34]....
        /*05ec*/ 	.word	0x0000a950


	//   ....[35]....
        /*05f0*/ 	.word	0x0000aa10


	//   ....[36]....
        /*05f4*/ 	.word	0x0000aa30


	//   ....[37]....
        /*05f8*/ 	.word	0x0000ab00


	//   ....[38]....
        /*05fc*/ 	.word	0x0000ab20


	//   ....[39]....
        /*0600*/ 	.word	0x0000aee0


	//   ....[40]....
        /*0604*/ 	.word	0x0000aef0


	//   ....[41]....
        /*0608*/ 	.word	0x0000b320


	//   ....[42]....
        /*060c*/ 	.word	0x0000b330


	//   ....[43]....
        /*0610*/ 	.word	0x0000c020


	//   ....[44]....
        /*0614*/ 	.word	0x0000c050


	//   ....[45]....
        /*0618*/ 	.word	0x0000c120


	//   ....[46]....
        /*061c*/ 	.word	0x0000c140


	//   ....[47]....
        /*0620*/ 	.word	0x0000c200


	//   ....[48]....
        /*0624*/ 	.word	0x0000c220


	//   ....[49]....
        /*0628*/ 	.word	0x0000c2f0


	//   ....[50]....
        /*062c*/ 	.word	0x0000c310


	//   ....[51]....
        /*0630*/ 	.word	0x0000c450


	//   ....[52]....
        /*0634*/ 	.word	0x0000c660


	//   ....[53]....
        /*0638*/ 	.word	0x0000c690


	//   ....[54]....
        /*063c*/ 	.word	0x0000c6c0


	//   ....[55]....
        /*0640*/ 	.word	0x0000c6f0


	//   ....[56]....
        /*0644*/ 	.word	0x0000c720


	//   ....[57]....
        /*0648*/ 	.word	0x0000c750


	//   ....[58]....
        /*064c*/ 	.word	0x0000c8c0


	//   ....[59]....
        /*0650*/ 	.word	0x0000c8f0


	//   ....[60]....
        /*0654*/ 	.word	0x0000c920


	//   ....[61]....
        /*0658*/ 	.word	0x0000c950


	//   ....[62]....
        /*065c*/ 	.word	0x0000c980


	//   ....[63]....
        /*0660*/ 	.word	0x0000c9b0


	//   ....[64]....
        /*0664*/ 	.word	0x0000ca40


	//   ....[65]....
        /*0668*/ 	.word	0x0000ca70


	//   ....[66]....
        /*066c*/ 	.word	0x0000ca80


	//   ....[67]....
        /*0670*/ 	.word	0x0000cac0


	//   ....[68]....
        /*0674*/ 	.word	0x0000e8e0


	//   ....[69]....
        /*0678*/ 	.word	0x0000e900


	//   ....[70]....
        /*067c*/ 	.word	0x0000e9a0


	//   ....[71]....
        /*0680*/ 	.word	0x0000e9c0


	//   ....[72]....
        /*0684*/ 	.word	0x0000ea50


	//   ....[73]....
        /*0688*/ 	.word	0x0000ea70


	//   ....[74]....
        /*068c*/ 	.word	0x0000eb00


	//   ....[75]....
        /*0690*/ 	.word	0x0000eb20


	//   ....[76]....
        /*0694*/ 	.word	0x0000ebb0


	//   ....[77]....
        /*0698*/ 	.word	0x0000ebd0


	//   ....[78]....
        /*069c*/ 	.word	0x0000ec60


	//   ....[79]....
        /*06a0*/ 	.word	0x0000ec80


	//   ....[80]....
        /*06a4*/ 	.word	0x0000ed10


	//   ....[81]....
        /*06a8*/ 	.word	0x0000ed30


	//   ....[82]....
        /*06ac*/ 	.word	0x0000ed40


	//   ....[83]....
        /*06b0*/ 	.word	0x0000edc0


	//   ....[84]....
        /*06b4*/ 	.word	0x0000f500


	//   ....[85]....
        /*06b8*/ 	.word	0x0000f530


	//   ....[86]....
        /*06bc*/ 	.word	0x0000f590


	//   ....[87]....
        /*06c0*/ 	.word	0x0000f5e0


	//   ....[88]....
        /*06c4*/ 	.word	0x0000f630


	//   ....[89]....
        /*06c8*/ 	.word	0x0000f680


	//   ....[90]....
        /*06cc*/ 	.word	0x0000f6d0


	//   ....[91]....
        /*06d0*/ 	.word	0x0000f720


	//   ....[92]....
        /*06d4*/ 	.word	0x0000f770


	//   ....[93]....
        /*06d8*/ 	.word	0x0000f7c0


	//   ....[94]....
        /*06dc*/ 	.word	0x0000f810


	//   ....[95]....
        /*06e0*/ 	.word	0x0000f860


	//   ....[96]....
        /*06e4*/ 	.word	0x0000f8b0


	//   ....[97]....
        /*06e8*/ 	.word	0x0000f8f0


	//   ....[98]....
        /*06ec*/ 	.word	0x0000f910


	//   ....[99]....
        /*06f0*/ 	.word	0x0000f950


	//   ....[100]....
        /*06f4*/ 	.word	0x00010080


	//   ....[101]....
        /*06f8*/ 	.word	0x000100b0


	//   ....[102]....
        /*06fc*/ 	.word	0x00010110


	//   ....[103]....
        /*0700*/ 	.word	0x00010120


	//   ....[104]....
        /*0704*/ 	.word	0x00010170


	//   ....[105]....
        /*0708*/ 	.word	0x00010180


	//   ....[106]....
        /*070c*/ 	.word	0x000101d0


	//   ....[107]....
        /*0710*/ 	.word	0x000101e0


	//   ....[108]....
        /*0714*/ 	.word	0x00010230


	//   ....[109]....
        /*0718*/ 	.word	0x00010240


	//   ....[110]....
        /*071c*/ 	.word	0x00010290


	//   ....[111]....
        /*0720*/ 	.word	0x000102a0


	//   ....[112]....
        /*0724*/ 	.word	0x000102f0


	//   ....[113]....
        /*0728*/ 	.word	0x00010300


	//   ....[114]....
        /*072c*/ 	.word	0x00010310


	//   ....[115]....
        /*0730*/ 	.word	0x00010360


	//   ....[116]....
        /*0734*/ 	.word	0x000105c0


	//   ....[117]....
        /*0738*/ 	.word	0x000105e0


	//   ....[118]....
        /*073c*/ 	.word	0x000105f0


	//   ....[119]....
        /*0740*/ 	.word	0x00010660


	//   ....[120]....
        /*0744*/ 	.word	0x00010670


	//   ....[121]....
        /*0748*/ 	.word	0x000106e0


	//   ....[122]....
        /*074c*/ 	.word	0x000106f0


	//   ....[123]....
        /*0750*/ 	.word	0x00010760


	//   ....[124]....
        /*0754*/ 	.word	0x00010770


	//   ....[125]....
        /*0758*/ 	.word	0x000107e0


	//   ....[126]....
        /*075c*/ 	.word	0x000107f0


	//   ....[127]....
        /*0760*/ 	.word	0x00010860


	//   ....[128]....
        /*0764*/ 	.word	0x00010870


	//   ....[129]....
        /*0768*/ 	.word	0x000108e0


	//   ....[130]....
        /*076c*/ 	.word	0x000108f0


	//   ....[131]....
        /*0770*/ 	.word	0x00010900


	//   ....[132]....
        /*0774*/ 	.word	0x00010e90


	//   ....[133]....
        /*0778*/ 	.word	0x00010ed0


	//   ....[134]....
        /*077c*/ 	.word	0x00010f10


	//   ....[135]....
        /*0780*/ 	.word	0x00010f30


	//   ....[136]....
        /*0784*/ 	.word	0x00010f40


	//   ....[137]....
        /*0788*/ 	.word	0x00010f60


	//   ....[138]....
        /*078c*/ 	.word	0x00010fd0


	//   ....[139]....
        /*0790*/ 	.word	0x00010ff0


	//   ....[140]....
        /*0794*/ 	.word	0x00011050


	//   ....[141]....
        /*0798*/ 	.word	0x00011070


	//   ....[142]....
        /*079c*/ 	.word	0x000110d0


	//   ....[143]....
        /*07a0*/ 	.word	0x000110f0


	//   ....[144]....
        /*07a4*/ 	.word	0x00011150


	//   ....[145]....
        /*07a8*/ 	.word	0x00011170


	//   ....[146]....
        /*07ac*/ 	.word	0x000111c0


	//   ....[147]....
        /*07b0*/ 	.word	0x000111e0


	//   ....[148]....
        /*07b4*/ 	.word	0x00011640


	//   ....[149]....
        /*07b8*/ 	.word	0x00011650


	//   ....[150]....
        /*07bc*/ 	.word	0x00011690


	//   ....[151]....
        /*07c0*/ 	.word	0x000116d0


	//   ....[152]....
        /*07c4*/ 	.word	0x00011700


	//   ....[153]....
        /*07c8*/ 	.word	0x00011730


	//   ....[154]....
        /*07cc*/ 	.word	0x00011760


	//   ....[155]....
        /*07d0*/ 	.word	0x00011790


	//   ....[156]....
        /*07d4*/ 	.word	0x00011940


	//   ....[157]....
        /*07d8*/ 	.word	0x00011970


	//   ....[158]....
        /*07dc*/ 	.word	0x000119a0


	//   ....[159]....
        /*07e0*/ 	.word	0x000119d0


	//   ....[160]....
        /*07e4*/ 	.word	0x00011a00


	//   ....[161]....
        /*07e8*/ 	.word	0x00011a30


	//   ....[162]....
        /*07ec*/ 	.word	0x00011af0


	//   ....[163]....
        /*07f0*/ 	.word	0x00011b10


	//   ....[164]....
        /*07f4*/ 	.word	0x00011b30


	//   ....[165]....
        /*07f8*/ 	.word	0x00011b90


	//   ....[166]....
        /*07fc*/ 	.word	0x000125b0


	//   ....[167]....
        /*0800*/ 	.word	0x00012b50


	//   ....[168]....
        /*0804*/ 	.word	0x00012c40


	//   ....[169]....
        /*0808*/ 	.word	0x00012ce0


	//   ....[170]....
        /*080c*/ 	.word	0x00012d40


	//   ....[171]....
        /*0810*/ 	.word	0x00012e40


	//   ....[172]....
        /*0814*/ 	.word	0x00012eb0


	//   ....[173]....
        /*0818*/ 	.word	0x00012fb0


	//   ....[174]....
        /*081c*/ 	.word	0x00013020


	//   ....[175]....
        /*0820*/ 	.word	0x00013120


	//   ....[176]....
        /*0824*/ 	.word	0x00013190


	//   ....[177]....
        /*0828*/ 	.word	0x00013290


	//   ....[178]....
        /*082c*/ 	.word	0x00013300


	//   ....[179]....
        /*0830*/ 	.word	0x00013400


	//   ....[180]....
        /*0834*/ 	.word	0x00013470


	//   ....[181]....
        /*0838*/ 	.word	0x00013570


	//   ....[182]....
        /*083c*/ 	.word	0x000135e0


	//   ....[183]....
        /*0840*/ 	.word	0x00013680


	//   ....[184]....
        /*0844*/ 	.word	0x00013780


	//   ....[185]....
        /*0848*/ 	.word	0x000137f0


	//   ....[186]....
        /*084c*/ 	.word	0x00013870


	//   ....[187]....
        /*0850*/ 	.word	0x00013930


	//   ....[188]....
        /*0854*/ 	.word	0x000139b0


	//   ....[189]....
        /*0858*/ 	.word	0x00013a80


	//   ....[190]....
        /*085c*/ 	.word	0x00013b00


	//   ....[191]....
        /*0860*/ 	.word	0x00013bd0


	//   ....[192]....
        /*0864*/ 	.word	0x00013c50


	//   ....[193]....
        /*0868*/ 	.word	0x00013d20


	//   ....[194]....
        /*086c*/ 	.word	0x00013da0


	//   ....[195]....
        /*0870*/ 	.word	0x00013e70


	//   ....[196]....
        /*0874*/ 	.word	0x00013ef0


	//   ....[197]....
        /*0878*/ 	.word	0x00013fb0


	//   ....[198]....
        /*087c*/ 	.word	0x00014030


	//   ....[199]....
        /*0880*/ 	.word	0x000140e0


	//   ....[200]....
        /*0884*/ 	.word	0x00014210


	//   ....[201]....
        /*0888*/ 	.word	0x000142b0


	//   ....[202]....
        /*088c*/ 	.word	0x00014320


	//   ....[203]....
        /*0890*/ 	.word	0x000143e0


	//   ....[204]....
        /*0894*/ 	.word	0x00014440


	//   ....[205]....
        /*0898*/ 	.word	0x00014500


	//   ....[206]....
        /*089c*/ 	.word	0x00014560


	//   ....[207]....
        /*08a0*/ 	.word	0x00014620


	//   ....[208]....
        /*08a4*/ 	.word	0x00014680


	//   ....[209]....
        /*08a8*/ 	.word	0x00014740


	//   ....[210]....
        /*08ac*/ 	.word	0x000147a0


	//   ....[211]....
        /*08b0*/ 	.word	0x00014860


	//   ....[212]....
        /*08b4*/ 	.word	0x000148c0


	//   ....[213]....
        /*08b8*/ 	.word	0x00014980


	//   ....[214]....
        /*08bc*/ 	.word	0x000149e0


	//   ....[215]....
        /*08c0*/ 	.word	0x00014aa0


	//   ....[216]....
        /*08c4*/ 	.word	0x00014b90


	//   ....[217]....
        /*08c8*/ 	.word	0x00014c30


	//   ....[218]....
        /*08cc*/ 	.word	0x00014c90


	//   ....[219]....
        /*08d0*/ 	.word	0x00014d70


	//   ....[220]....
        /*08d4*/ 	.word	0x00014dd0


	//   ....[221]....
        /*08d8*/ 	.word	0x00014eb0


	//   ....[222]....
        /*08dc*/ 	.word	0x00014f10


	//   ....[223]....
        /*08e0*/ 	.word	0x00014ff0


	//   ....[224]....
        /*08e4*/ 	.word	0x00015050


	//   ....[225]....
        /*08e8*/ 	.word	0x00015130


	//   ....[226]....
        /*08ec*/ 	.word	0x00015190


	//   ....[227]....
        /*08f0*/ 	.word	0x00015270


	//   ....[228]....
        /*08f4*/ 	.word	0x000152d0


	//   ....[229]....
        /*08f8*/ 	.word	0x000153b0


	//   ....[230]....
        /*08fc*/ 	.word	0x00015410


	//   ....[231]....
        /*0900*/ 	.word	0x000154e0


	//   ....[232]....
        /*0904*/ 	.word	0x00015600


	//   ....[233]....
        /*0908*/ 	.word	0x000156a0


	//   ....[234]....
        /*090c*/ 	.word	0x00015760


	//   ....[235]....
        /*0910*/ 	.word	0x00015830


	//   ....[236]....
        /*0914*/ 	.word	0x00015890


	//   ....[237]....
        /*0918*/ 	.word	0x00015970


	//   ....[238]....
        /*091c*/ 	.word	0x000159d0


	//   ....[239]....
        /*0920*/ 	.word	0x00015aa0


	//   ....[240]....
        /*0924*/ 	.word	0x00015b00


	//   ....[241]....
        /*0928*/ 	.word	0x00015bd0


	//   ....[242]....
        /*092c*/ 	.word	0x00015c30


	//   ....[243]....
        /*0930*/ 	.word	0x00015d10


	//   ....[244]....
        /*0934*/ 	.word	0x00015d70


	//   ....[245]....
        /*0938*/ 	.word	0x00015e40


	//   ....[246]....
        /*093c*/ 	.word	0x00015ea0


	//   ....[247]....
        /*0940*/ 	.word	0x00015f60


	//   ....[248]....
        /*0944*/ 	.word	0x00015ff0


	//   ....[249]....
        /*0948*/ 	.word	0x00016090


	//   ....[250]....
        /*094c*/ 	.word	0x00016200


	//   ....[251]....
        /*0950*/ 	.word	0x00016270


	//   ....[252]....
        /*0954*/ 	.word	0x000162f0


	//   ....[253]....
        /*0958*/ 	.word	0x00016360


	//   ....[254]....
        /*095c*/ 	.word	0x000163d0


	//   ....[255]....
        /*0960*/ 	.word	0x00016450


	//   ....[0]....
        /*0964*/ 	.word	0x000164d0


	//   ....[1]....
        /*0968*/ 	.word	0x00016560


	//   ....[2]....
        /*096c*/ 	.word	0x000165d0


	//   ....[3]....
        /*0970*/ 	.word	0x00016640


	//   ....[4]....
        /*0974*/ 	.word	0x000166b0


	//   ....[5]....
        /*0978*/ 	.word	0x00016730


	//   ....[6]....
        /*097c*/ 	.word	0x000167a0


	//   ....[7]....
        /*0980*/ 	.word	0x00016830


	//   ....[8]....
        /*0984*/ 	.word	0x00016890


	//   ....[9]....
        /*0988*/ 	.word	0x00016920


	//   ....[10]....
        /*098c*/ 	.word	0x00016a50


	//----- nvinfo : EIATTR_REG_RECONFIG
	.align		4
.L_1051:
        /*0990*/ 	.byte	0x01, 0x54
	.zero		2


	//----- nvinfo : EIATTR_SYSCALL_OFFSETS
	.align		4
        /*0994*/ 	.byte	0x04, 0x46
        /*0996*/ 	.short	(.L_1053 - .L_1052)


	//   ....[0]....
.L_1052:
        /*0998*/ 	.word	0x00001c70


	//   ....[1]....
        /*099c*/ 	.word	0x0000dfd0


	//   ....[2]....
        /*09a0*/ 	.word	0x0000e120


	//   ....[3]....
        /*09a4*/ 	.word	0x0000e210


	//   ....[4]....
        /*09a8*/ 	.word	0x0000f170


	//----- nvinfo : EIATTR_MBARRIER_INSTR_OFFSETS
	.align		4
.L_1053:
        /*09ac*/ 	.byte	0x04, 0x39
        /*09ae*/ 	.short	(.L_1055 - .L_1054)


	//   ....[0]....
.L_1054:
        /*09b0*/ 	.word	0x00000180
        /*09b4*/ 	.word	0x000000ff
        /*09b8*/ 	.word	0x00028800
        /*09bc*/ 	.short	0x0100
        /*09be*/ 	.byte	0x08
	.zero		1


	//   ....[1]....
        /*09c0*/ 	.word	0x00000190
        /*09c4*/ 	.word	0x000000ff
        /*09c8*/ 	.word	0x00028820
        /*09cc*/ 	.short	0x0100
        /*09ce*/ 	.byte	0x08
	.zero		1


	//   ....[2]....
        /*09d0*/ 	.word	0x00000280
        /*09d4*/ 	.word	0x000000ff
        /*09d8*/ 	.word	0x00028830
        /*09dc*/ 	.short	0x0100
        /*09de*/ 	.byte	0x08
	.zero		1


	//   ....[3]....
        /*09e0*/ 	.word	0x00000290
        /*09e4*/ 	.word	0x000000ff
        /*09e8*/ 	.word	0x00028840
        /*09ec*/ 	.short	0x0100
        /*09ee*/ 	.byte	0x08
	.zero		1


	//   ....[4]....
        /*09f0*/ 	.word	0x000002a0
        /*09f4*/ 	.word	0x000000ff
        /*09f8*/ 	.word	0x00028838
        /*09fc*/ 	.short	0x0100
        /*09fe*/ 	.byte	0x08
	.zero		1


	//   ....[5]....
        /*0a00*/ 	.word	0x000002b0
        /*0a04*/ 	.word	0x000000ff
        /*0a08*/ 	.word	0x00028848
        /*0a0c*/ 	.short	0x0100
        /*0a0e*/ 	.byte	0x08
	.zero		1


	//   ....[6]....
        /*0a10*/ 	.word	0x000003e0
        /*0a14*/ 	.word	0x000000ff
        /*0a18*/ 	.word	0x00028850
        /*0a1c*/ 	.short	0x0100
        /*0a1e*/ 	.byte	0x08
	.zero		1


	//   ....[7]....
        /*0a20*/ 	.word	0x000003f0
        /*0a24*/ 	.word	0x000000ff
        /*0a28*/ 	.word	0x00028860
        /*0a2c*/ 	.short	0x0100
        /*0a2e*/ 	.byte	0x08
	.zero		1


	//   ....[8]....
        /*0a30*/ 	.word	0x00000400
        /*0a34*/ 	.word	0x000000ff
        /*0a38*/ 	.word	0x00028858
        /*0a3c*/ 	.short	0x0100
        /*0a3e*/ 	.byte	0x08
	.zero		1


	//   ....[9]....
        /*0a40*/ 	.word	0x00000410
        /*0a44*/ 	.word	0x000000ff
        /*0a48*/ 	.word	0x00028868
        /*0a4c*/ 	.short	0x0100
        /*0a4e*/ 	.byte	0x08
	.zero		1


	//   ....[10]....
        /*0a50*/ 	.word	0x00000500
        /*0a54*/ 	.word	0x000000ff
        /*0a58*/ 	.word	0x00028870
        /*0a5c*/ 	.short	0x0100
        /*0a5e*/ 	.byte	0x06
	.zero		1


	//   ....[11]....
        /*0a60*/ 	.word	0x00000510
        /*0a64*/ 	.word	0x000000ff
        /*0a68*/ 	.word	0x00028880
        /*0a6c*/ 	.short	0x0100
        /*0a6e*/ 	.byte	0x06
	.zero		1


	//   ....[12]....
        /*0a70*/ 	.word	0x00000520
        /*0a74*/ 	.word	0x000000ff
        /*0a78*/ 	.word	0x00028878
        /*0a7c*/ 	.short	0x0100
        /*0a7e*/ 	.byte	0x06
	.zero		1


	//   ....[13]....
        /*0a80*/ 	.word	0x00000530
        /*0a84*/ 	.word	0x000000ff
        /*0a88*/ 	.word	0x00028888
        /*0a8c*/ 	.short	0x0100
        /*0a8e*/ 	.byte	0x06
	.zero		1


	//   ....[14]....
        /*0a90*/ 	.word	0x00000660
        /*0a94*/ 	.word	0x000000ff
        /*0a98*/ 	.word	0x00028890
        /*0a9c*/ 	.short	0x0100
        /*0a9e*/ 	.byte	0x08
	.zero		1


	//   ....[15]....
        /*0aa0*/ 	.word	0x00000670
        /*0aa4*/ 	.word	0x000000ff
        /*0aa8*/ 	.word	0x000288a0
        /*0aac*/ 	.short	0x0100
        /*0aae*/ 	.byte	0x08
	.zero		1


	//   ....[16]....
        /*0ab0*/ 	.word	0x00000680
        /*0ab4*/ 	.word	0x000000ff
        /*0ab8*/ 	.word	0x00028898
        /*0abc*/ 	.short	0x0100
        /*0abe*/ 	.byte	0x08
	.zero		1


	//   ....[17]....
        /*0ac0*/ 	.word	0x00000690
        /*0ac4*/ 	.word	0x000000ff
        /*0ac8*/ 	.word	0x000288a8
        /*0acc*/ 	.short	0x0100
        /*0ace*/ 	.byte	0x08
	.zero		1


	//   ....[18]....
        /*0ad0*/ 	.word	0x000007d0
        /*0ad4*/ 	.word	0x000000ff
        /*0ad8*/ 	.word	0x000288b0
        /*0adc*/ 	.short	0x0100
        /*0ade*/ 	.byte	0x08
	.zero		1


	//   ....[19]....
        /*0ae0*/ 	.word	0x000007e0
        /*0ae4*/ 	.word	0x000000ff
        /*0ae8*/ 	.word	0x000288c0
        /*0aec*/ 	.short	0x0100
        /*0aee*/ 	.byte	0x08
	.zero		1


	//   ....[20]....
        /*0af0*/ 	.word	0x000007f0
        /*0af4*/ 	.word	0x000000ff
        /*0af8*/ 	.word	0x000288b8
        /*0afc*/ 	.short	0x0100
        /*0afe*/ 	.byte	0x08
	.zero		1


	//   ....[21]....
        /*0b00*/ 	.word	0x00000800
        /*0b04*/ 	.word	0x000000ff
        /*0b08*/ 	.word	0x000288c8
        /*0b0c*/ 	.short	0x0100
        /*0b0e*/ 	.byte	0x08
	.zero		1


	//   ....[22]....
        /*0b10*/ 	.word	0x00001cf0
        /*0b14*/ 	.word	0x000000ff
        /*0b18*/ 	.word	0x00028800
        /*0b1c*/ 	.short	0x010a
        /*0b1e*/ 	.byte	0x29
	.zero		1


	//   ....[23]....
        /*0b20*/ 	.word	0x00001d70
        /*0b24*/ 	.word	0x00000000
        /*0b28*/ 	.word	0x00028830
        /*0b2c*/ 	.short	0x010a
        /*0b2e*/ 	.byte	0x3f
	.zero		1


	//   ....[24]....
        /*0b30*/ 	.word	0x00001db0
        /*0b34*/ 	.word	0x00000000
        /*0b38*/ 	.word	0x00028830
        /*0b3c*/ 	.short	0x010a
        /*0b3e*/ 	.byte	0x3f
	.zero		1


	//   ....[25]....
        /*0b40*/ 	.word	0x00002500
        /*0b44*/ 	.word	0x000000ff
        /*0b48*/ 	.word	0x00000000
        /*0b4c*/ 	.short	0x0101
        /*0b4e*/ 	.byte	0x06
	.zero		1


	//   ....[26]....
        /*0b50*/ 	.word	0x00004200
        /*0b54*/ 	.word	0x000000ff
        /*0b58*/ 	.word	0x00028830
        /*0b5c*/ 	.short	0x010a
        /*0b5e*/ 	.byte	0x06
	.zero		1


	//   ....[27]....
        /*0b60*/ 	.word	0x00004240
        /*0b64*/ 	.word	0x000000ff
        /*0b68*/ 	.word	0x00028830
        /*0b6c*/ 	.short	0x010a
        /*0b6e*/ 	.byte	0x06
	.zero		1


	//   ....[28]....
        /*0b70*/ 	.word	0x000045b0
        /*0b74*/ 	.word	0x000000ff
        /*0b78*/ 	.word	0x00028850
        /*0b7c*/ 	.short	0x010a
        /*0b7e*/ 	.byte	0x06
	.zero		1


	//   ....[29]....
        /*0b80*/ 	.word	0x000045f0
        /*0b84*/ 	.word	0x000000ff
        /*0b88*/ 	.word	0x00028850
        /*0b8c*/ 	.short	0x010a
        /*0b8e*/ 	.byte	0x06
	.zero		1


	//   ....[30]....
        /*0b90*/ 	.word	0x00004a60
        /*0b94*/ 	.word	0x000000ff
        /*0b98*/ 	.word	0x00000000
        /*0b9c*/ 	.short	0x0101
        /*0b9e*/ 	.byte	0x06
	.zero		1


	//   ....[31]....
        /*0ba0*/ 	.word	0x00006540
        /*0ba4*/ 	.word	0x000000ff
        /*0ba8*/ 	.word	0x00000000
        /*0bac*/ 	.short	0x0101
        /*0bae*/ 	.byte	0x06
	.zero		1


	//   ....[32]....
        /*0bb0*/ 	.word	0x00006c30
        /*0bb4*/ 	.word	0x000000ff
        /*0bb8*/ 	.word	0x00028830
        /*0bbc*/ 	.short	0x010a
        /*0bbe*/ 	.byte	0x06
	.zero		1


	//   ....[33]....
        /*0bc0*/ 	.word	0x00006c70
        /*0bc4*/ 	.word	0x000000ff
        /*0bc8*/ 	.word	0x00028830
        /*0bcc*/ 	.short	0x010a
        /*0bce*/ 	.byte	0x06
	.zero		1


	//   ....[34]....
        /*0bd0*/ 	.word	0x00006fb0
        /*0bd4*/ 	.word	0x000000ff
        /*0bd8*/ 	.word	0x00028850
        /*0bdc*/ 	.short	0x010a
        /*0bde*/ 	.byte	0x06
	.zero		1


	//   ....[35]....
        /*0be0*/ 	.word	0x00006ff0
        /*0be4*/ 	.word	0x000000ff
        /*0be8*/ 	.word	0x00028850
        /*0bec*/ 	.short	0x010a
        /*0bee*/ 	.byte	0x06
	.zero		1


	//   ....[36]....
        /*0bf0*/ 	.word	0x00007430
        /*0bf4*/ 	.word	0x000000ff
        /*0bf8*/ 	.word	0x00000000
        /*0bfc*/ 	.short	0x0101
        /*0bfe*/ 	.byte	0x06
	.zero		1


	//   ....[37]....
        /*0c00*/ 	.word	0x000085e0
        /*0c04*/ 	.word	0x000000ff
        /*0c08*/ 	.word	0x00000000
        /*0c0c*/ 	.short	0x0101
        /*0c0e*/ 	.byte	0x06
	.zero		1


	//   ....[38]....
        /*0c10*/ 	.word	0x00008be0
        /*0c14*/ 	.word	0x000000ff
        /*0c18*/ 	.word	0x00028850
        /*0c1c*/ 	.short	0x010a
        /*0c1e*/ 	.byte	0x05
	.zero		1


	//   ....[39]....
        /*0c20*/ 	.word	0x00008c20
        /*0c24*/ 	.word	0x000000ff
        /*0c28*/ 	.word	0x00028850
        /*0c2c*/ 	.short	0x010a
        /*0c2e*/ 	.byte	0x05
	.zero		1


	//   ....[40]....
        /*0c30*/ 	.word	0x000091a0
        /*0c34*/ 	.word	0x000000ff
        /*0c38*/ 	.word	0x00000000
        /*0c3c*/ 	.short	0x0101
        /*0c3e*/ 	.byte	0x04
	.zero		1


	//   ....[41]....
        /*0c40*/ 	.word	0x0000a830
        /*0c44*/ 	.word	0x00000014
        /*0c48*/ 	.word	0x00000000
        /*0c4c*/ 	.short	0x0101
        /*0c4e*/ 	.byte	0x3f
	.zero		1


	//   ....[42]....
        /*0c50*/ 	.word	0x0000acd0
        /*0c54*/ 	.word	0x00000014
        /*0c58*/ 	.word	0x00000000
        /*0c5c*/ 	.short	0x0101
        /*0c5e*/ 	.byte	0x3f
	.zero		1


	//   ....[43]....
        /*0c60*/ 	.word	0x0000e710
        /*0c64*/ 	.word	0x00000007
        /*0c68*/ 	.word	0x00028840
        /*0c6c*/ 	.short	0x010a
        /*0c6e*/ 	.byte	0x3f
	.zero		1


	//   ....[44]....
        /*0c70*/ 	.word	0x0000ee70
        /*0c74*/ 	.word	0x00000007
        /*0c78*/ 	.word	0x00028830
        /*0c7c*/ 	.short	0x0107
        /*0c7e*/ 	.byte	0x3f
	.zero		1


	//   ....[45]....
        /*0c80*/ 	.word	0x0000ef40
        /*0c84*/ 	.word	0x00000007
        /*0c88*/ 	.word	0x00028830
        /*0c8c*/ 	.short	0x0101
        /*0c8e*/ 	.byte	0x3f
	.zero		1


	//   ....[46]....
        /*0c90*/ 	.word	0x0000fa40
        /*0c94*/ 	.word	0x00000016
        /*0c98*/ 	.word	0x00028800
        /*0c9c*/ 	.short	0x0107
        /*0c9e*/ 	.byte	0x3f
	.zero		1


	//   ....[47]....
        /*0ca0*/ 	.word	0x0000fb50
        /*0ca4*/ 	.word	0x00000016
        /*0ca8*/ 	.word	0x00028800
        /*0cac*/ 	.short	0x0101
        /*0cae*/ 	.byte	0x3f
	.zero		1


	//   ....[48]....
        /*0cb0*/ 	.word	0x0000fb70
        /*0cb4*/ 	.word	0x00000016
        /*0cb8*/ 	.word	0x00028820
        /*0cbc*/ 	.short	0x010a
        /*0cbe*/ 	.byte	0x3f
	.zero		1


	//   ....[49]....
        /*0cc0*/ 	.word	0x0000fef0
        /*0cc4*/ 	.word	0x00000006
        /*0cc8*/ 	.word	0x00028840
        /*0ccc*/ 	.short	0x010a
        /*0cce*/ 	.byte	0x3f
	.zero		1


	//   ....[50]....
        /*0cd0*/ 	.word	0x000103f0
        /*0cd4*/ 	.word	0x00000006
        /*0cd8*/ 	.word	0x00028830
        /*0cdc*/ 	.short	0x0107
        /*0cde*/ 	.byte	0x3f
	.zero		1


	//   ....[51]....
        /*0ce0*/ 	.word	0x000104b0
        /*0ce4*/ 	.word	0x00000006
        /*0ce8*/ 	.word	0x00028830
        /*0cec*/ 	.short	0x0101
        /*0cee*/ 	.byte	0x3f
	.zero		1


	//   ....[52]....
        /*0cf0*/ 	.word	0x00010520
        /*0cf4*/ 	.word	0x00000006
        /*0cf8*/ 	.word	0x00028860
        /*0cfc*/ 	.short	0x010a
        /*0cfe*/ 	.byte	0x3f
	.zero		1


	//   ....[53]....
        /*0d00*/ 	.word	0x00010ab0
        /*0d04*/ 	.word	0x00000006
        /*0d08*/ 	.word	0x00028850
        /*0d0c*/ 	.short	0x0107
        /*0d0e*/ 	.byte	0x3f
	.zero		1


	//   ....[54]....
        /*0d10*/ 	.word	0x00010be0
        /*0d14*/ 	.word	0x00000006
        /*0d18*/ 	.word	0x00028850
        /*0d1c*/ 	.short	0x0101
        /*0d1e*/ 	.byte	0x3f
	.zero		1


	//   ....[55]....
        /*0d20*/ 	.word	0x00010df0
        /*0d24*/ 	.word	0x00000000
        /*0d28*/ 	.word	0x00028860
        /*0d2c*/ 	.short	0x010a
        /*0d2e*/ 	.byte	0x3f
	.zero		1


	//   ....[56]....
        /*0d30*/ 	.word	0x00011320
        /*0d34*/ 	.word	0x00000000
        /*0d38*/ 	.word	0x00028850
        /*0d3c*/ 	.short	0x0107
        /*0d3e*/ 	.byte	0x3f
	.zero		1


	//   ....[57]....
        /*0d40*/ 	.word	0x000113e0
        /*0d44*/ 	.word	0x00000000
        /*0d48*/ 	.word	0x00028850
        /*0d4c*/ 	.short	0x0101
        /*0d4e*/ 	.byte	0x3f
	.zero		1


	//   ....[58]....
        /*0d50*/ 	.word	0x00012530
        /*0d54*/ 	.word	0x00000004
        /*0d58*/ 	.word	0x00028820
        /*0d5c*/ 	.short	0x010a
        /*0d5e*/ 	.byte	0x3f
	.zero		1


	//   ....[59]....
        /*0d60*/ 	.word	0x000126b0
        /*0d64*/ 	.word	0x00000005
        /*0d68*/ 	.word	0x00028840
        /*0d6c*/ 	.short	0x010a
        /*0d6e*/ 	.byte	0x3f
	.zero		1


	//   ....[60]....
        /*0d70*/ 	.word	0x00012750
        /*0d74*/ 	.word	0x00000019
        /*0d78*/ 	.word	0x00028840
        /*0d7c*/ 	.short	0x010a
        /*0d7e*/ 	.byte	0x3f
	.zero		1


	//   ....[61]....
        /*0d80*/ 	.word	0x00012790
        /*0d84*/ 	.word	0x00000005
        /*0d88*/ 	.word	0x00028860
        /*0d8c*/ 	.short	0x010a
        /*0d8e*/ 	.byte	0x3f
	.zero		1


	//   ....[62]....
        /*0d90*/ 	.word	0x000127d0
        /*0d94*/ 	.word	0x00000019
        /*0d98*/ 	.word	0x00028860
        /*0d9c*/ 	.short	0x010a
        /*0d9e*/ 	.byte	0x3f
	.zero		1


	//   ....[63]....
        /*0da0*/ 	.word	0x00012840
        /*0da4*/ 	.word	0x00000003
        /*0da8*/ 	.word	0x00028800
        /*0dac*/ 	.short	0x010a
        /*0dae*/ 	.byte	0x3f
	.zero		1


	//   ....[64]....
        /*0db0*/ 	.word	0x00012890
        /*0db4*/ 	.word	0x00000000
        /*0db8*/ 	.word	0x00028830
        /*0dbc*/ 	.short	0x010a
        /*0dbe*/ 	.byte	0x3f
	.zero		1


	//   ....[65]....
        /*0dc0*/ 	.word	0x000128f0
        /*0dc4*/ 	.word	0x00000005
        /*0dc8*/ 	.word	0x00028830
        /*0dcc*/ 	.short	0x010a
        /*0dce*/ 	.byte	0x3f
	.zero		1


	//   ....[66]....
        /*0dd0*/ 	.word	0x00012950
        /*0dd4*/ 	.word	0x00000005
        /*0dd8*/ 	.word	0x00028850
        /*0ddc*/ 	.short	0x010a
        /*0dde*/ 	.byte	0x3f
	.zero		1


	//   ....[67]....
        /*0de0*/ 	.word	0x000129b0
        /*0de4*/ 	.word	0x00000005
        /*0de8*/ 	.word	0x00028830
        /*0dec*/ 	.short	0x010a
        /*0dee*/ 	.byte	0x3f
	.zero		1


	//   ....[68]....
        /*0df0*/ 	.word	0x00012a10
        /*0df4*/ 	.word	0x00000005
        /*0df8*/ 	.word	0x00028850
        /*0dfc*/ 	.short	0x010a
        /*0dfe*/ 	.byte	0x3f
	.zero		1


	//   ....[69]....
        /*0e00*/ 	.word	0x00012a70
        /*0e04*/ 	.word	0x00000007
        /*0e08*/ 	.word	0x00028850
        /*0e0c*/ 	.short	0x010a
        /*0e0e*/ 	.byte	0x3f
	.zero		1


	//   ....[70]....
        /*0e10*/ 	.word	0x00012b90
        /*0e14*/ 	.word	0x00000007
        /*0e18*/ 	.word	0x00028840
        /*0e1c*/ 	.short	0x010a
        /*0e1e*/ 	.byte	0x3f
	.zero		1


	//   ....[71]....
        /*0e20*/ 	.word	0x00014110
        /*0e24*/ 	.word	0x00000016
        /*0e28*/ 	.word	0x00028820
        /*0e2c*/ 	.short	0x010a
        /*0e2e*/ 	.byte	0x3f
	.zero		1


	//   ....[72]....
        /*0e30*/ 	.word	0x00014160
        /*0e34*/ 	.word	0x00000006
        /*0e38*/ 	.word	0x00028840
        /*0e3c*/ 	.short	0x010a
        /*0e3e*/ 	.byte	0x3f
	.zero		1


	//   ....[73]....
        /*0e40*/ 	.word	0x00014ae0
        /*0e44*/ 	.word	0x00000006
        /*0e48*/ 	.word	0x00028860
        /*0e4c*/ 	.short	0x010a
        /*0e4e*/ 	.byte	0x3f
	.zero		1


	//   ....[74]....
        /*0e50*/ 	.word	0x00015550
        /*0e54*/ 	.word	0x00000000
        /*0e58*/ 	.word	0x00028860
        /*0e5c*/ 	.short	0x010a
        /*0e5e*/ 	.byte	0x3f
	.zero		1


	//   ....[75]....
        /*0e60*/ 	.word	0x00016970
        /*0e64*/ 	.word	0x00000004
        /*0e68*/ 	.word	0x00028820
        /*0e6c*/ 	.short	0x010a
        /*0e6e*/ 	.byte	0x3f
	.zero		1


	//   ....[76]....
        /*0e70*/ 	.word	0x00016b10
        /*0e74*/ 	.word	0x00000005
        /*0e78*/ 	.word	0x00028840
        /*0e7c*/ 	.short	0x010a
        /*0e7e*/ 	.byte	0x3f
	.zero		1


	//   ....[77]....
        /*0e80*/ 	.word	0x00016b60
        /*0e84*/ 	.word	0x00000019
        /*0e88*/ 	.word	0x00028840
        /*0e8c*/ 	.short	0x010a
        /*0e8e*/ 	.byte	0x3f
	.zero		1


	//   ....[78]....
        /*0e90*/ 	.word	0x00016bb0
        /*0e94*/ 	.word	0x00000005
        /*0e98*/ 	.word	0x00028860
        /*0e9c*/ 	.short	0x010a
        /*0e9e*/ 	.byte	0x3f
	.zero		1


	//----- nvinfo : EIATTR_NUM_MBARRIERS
	.align		4
.L_1055:
        /*0ea0*/ 	.byte	0x03, 0x38
        /*0ea2*/ 	.short	0x0016


	//----- nvinfo : EIATTR_EXIT_INSTR_OFFSETS
	.align		4
        /*0ea4*/ 	.byte	0x04, 0x1c
        /*0ea6*/ 	.short	(.L_1057 - .L_1056)


	//   ....[0]....
.L_1056:
        /*0ea8*/ 	.word	0x000009b0


	//   ....[1]....
        /*0eac*/ 	.word	0x0000c400


	//   ....[2]....
        /*0eb0*/ 	.word	0x00012820


	//----- nvinfo : EIATTR_MAX_THREADS
	.align		4
.L_1057:
        /*0eb4*/ 	.byte	0x04, 0x05
        /*0eb6*/ 	.short	(.L_1059 - .L_1058)
.L_1058:
        /*0eb8*/ 	.word	0x00000180
        /*0ebc*/ 	.word	0x00000001
        /*0ec0*/ 	.word	0x00000001


	//----- nvinfo : EIATTR_CRS_STACK_SIZE
	.align		4
.L_1059:
        /*0ec4*/ 	.byte	0x04, 0x1e
        /*0ec6*/ 	.short	(.L_1061 - .L_1060)
.L_1060:
        /*0ec8*/ 	.word	0x00000000


	//----- nvinfo : EIATTR_CBANK_PARAM_SIZE
	.align		4
.L_1061:
        /*0ecc*/ 	.byte	0x03, 0x19
        /*0ece*/ 	.short	0x0af0


	//----- nvinfo : EIATTR_PARAM_CBANK
	.align		4
        /*0ed0*/ 	.byte	0x04, 0x0a
        /*0ed2*/ 	.short	(.L_1063 - .L_1062)
	.align		4
.L_1062:
        /*0ed4*/ 	.word	index@(.nv.constant0._ZN7cutlass13device_kernelIN5flash11enable_sm90INS1_16FlashAttnFwdSm90INS1_25CollectiveMainloopFwdSm90ILi2EN4cute5tupleIJNS5_1CILi1EEES8_S8_EEENS6_IJNS7_ILi128EEESA_SA_EEELi128ENS_6half_tEfNS_4arch4Sm90ELb1ELb0ELb0ELb1ELb1ELb0ELb0ELb1ELb1ELb1ELb1ELb0EEENS1_21CollectiveEpilogueFwdISB_S9_SC_SE_Li256ELb1ELb1ELb1ELb0EEENS1_36VarlenDynamicPersistentTileSchedulerILi128ELi128ELi256ELi128ELb1ELb1ELb1ELb1ELb1ELb1EEEEEEEEEvNT_6ParamsE)
        /*0ed8*/ 	.short	0x0210
        /*0eda*/ 	.short	0x0af0


	//----- nvinfo : EIATTR_SW_WAR
	.align		4
.L_1063:
        /*0edc*/ 	.byte	0x04, 0x36
        /*0ede*/ 	.short	(.L_1065 - .L_1064)
.L_1064:
        /*0ee0*/ 	.word	0x00000008
.L_1065:


//--------------------- .nv.info._ZN7cutlass13device_kernelIN5flash11enable_sm90INS1_16FlashAttnFwdSm90INS1_25CollectiveMainloopFwdSm90ILi2EN4cute5tupleIJNS5_1CILi1EEES8_S8_EEENS6_IJNS7_ILi128EEESA_SA_EEELi128ENS_6half_tEfNS_4arch4Sm90ELb1ELb0ELb0ELb1ELb1ELb1ELb0ELb1ELb1ELb1ELb1ELb0EEENS1_21CollectiveEpilogueFwdISB_S9_SC_SE_Li256ELb1ELb1ELb1ELb0EEENS1_36VarlenDynamicPersistentTileSchedulerILi128ELi128ELi256ELi128ELb1ELb1ELb1ELb1ELb1ELb1EEEEEEEEEvNT_6ParamsE --------------------------
	.section	.nv.info._ZN7cutlass13device_kernelIN5flash11enable_sm90INS1_16FlashAttnFwdSm90INS1_25CollectiveMainloopFwdSm90ILi2EN4cute5tupleIJNS5_1CILi1EEES8_S8_EEENS6_IJNS7_ILi128EEESA_SA_EEELi128ENS_6half_tEfNS_4arch4Sm90ELb1ELb0ELb0ELb1ELb1ELb1ELb0ELb1ELb1ELb1ELb1ELb0EEENS1_21CollectiveEpilogueFwdISB_S9_SC_SE_Li256ELb1ELb1ELb1ELb0EEENS1_36VarlenDynamicPersistentTileSchedulerILi128ELi128ELi256ELi128ELb1ELb1ELb1ELb1ELb1ELb1EEEEEEEEEvNT_6ParamsE,"",@"SHT_CUDA_INFO"
	.sectionflags	@""
	.align	4


	//----- nvinfo : EIATTR_CUDA_API_VERSION
	.align		4
        /*0000*/ 	.byte	0x04, 0x37
        /*0002*/ 	.short	(.L_1067 - .L_1066)
.L_1066:
        /*0004*/ 	.word	0x00000082


	//----- nvinfo : EIATTR_KPARAM_INFO
	.align		4
.L_1067:
        /*0008*/ 	.byte	0x04, 0x17
        /*000a*/ 	.short	(.L_1069 - .L_1068)
.L_1068:
        /*000c*/ 	.word	0x00000000
        /*0010*/ 	.short	0x0000
        /*0012*/ 	.short	0x0070
        /*0014*/ 	.byte	0x00, 0xf0, 0x01, 0x2a


	//----- nvinfo : EIATTR_SPARSE_MMA_MASK
	.align		4
.L_1069:
        /*0018*/ 	.byte	0x03, 0x50
        /*001a*/ 	.short	0x0000


	//----- nvinfo : EIATTR_MAXREG_COUNT
	.align		4
        /*001c*/ 	.byte	0x03, 0x1b
        /*001e*/ 	.short	0x00a8


	//----- nvinfo : EIATTR_NUM_BARRIERS
	.align		4
        /*0020*/ 	.byte	0x02, 0x4c
        /*0022*/ 	.byte	0x10
	.zero		1


	//----- nvinfo : EIATTR_EXTERNS
	.align		4
        /*0024*/ 	.byte	0x04, 0x0f
        /*0026*/ 	.short	(.L_1071 - .L_1070)


	//   ....[0]....
	.align		4
.L_1070:
        /*0028*/ 	.word	index@(__assertfail)


	//----- nvinfo : EIATTR_ANNOTATIONS
	.align		4
.L_1071:
        /*002c*/ 	.byte	0x04, 0x55
        /*002e*/ 	.short	(.L_1073 - .L_1072)


	//   ....[0]....
.L_1072:
        /* <DEDUP_REMOVED lines=18> */


	//----- nvinfo : EIATTR_MERCURY_ISA_VERSION
	.align		4
.L_1073:
        /*0138*/ 	.byte	0x03, 0x5f
        /*013a*/ 	.short	0x0101


	//----- nvinfo : EIATTR_UNUSED_LOAD_BYTE_OFFSET
	.align		4
        /*013c*/ 	.byte	0x04, 0x44
        /*013e*/ 	.short	(.L_1075 - .L_1074)


	//   ....[0]....
.L_1074:
        /*0140*/ 	.word	0x00000a60
        /*0144*/ 	.word	0x0000fff0


	//   ....[1]....
        /*0148*/ 	.word	0x00015bb0
        /*014c*/ 	.word	0x0000fff0


	//----- nvinfo : EIATTR_INT_WARP_WIDE_INSTR_OFFSETS
	.align		4
.L_1075:
        /*0150*/ 	.byte	0x04, 0x31
        /*0152*/ 	.short	(.L_1077 - .L_1076)


	//   ....[0]....
.L_1076:
        /*0154*/ 	.word	0x00000130


	//   ....[1]....
        /*0158*/ 	.word	0x00000170


	//   ....[2]....
        /*015c*/ 	.word	0x000001e0


	//   ....[3]....
        /*0160*/ 	.word	0x0001b9c0


	//   ....[4]....
        /*0164*/ 	.word	0x0001ba50


	//   ....[5]....
        /*0168*/ 	.word	0x0001e8a0


	//   ....[6]....
        /*016c*/ 	.word	0x0001e930


	//----- nvinfo : EIATTR_COOP_GROUP_MASK_REGIDS
	.align		4
.L_1077:
        /*0170*/ 	.byte	0x04, 0x29
        /*0172*/ 	.short	(.L_1079 - .L_1078)


	//   ....[0]....
.L_1078:
        /*0174*/ 	.word	0xffffffff


	//   ....[1]....
        /*0178*/ 	.word	0xffffffff


	//   ....[2]....
        /*017c*/ 	.word	0xffffffff


	//   ....[3]....
        /*0180*/ 	.word	0xffffffff


	//   ....[4]....
        /*0184*/ 	.word	0xffffffff


	//   ....[5]....
        /*0188*/ 	.word	0xffffffff


	//   ....[6]....
        /*018c*/ 	.word	0xffffffff


	//   ....[7]....
        /*0190*/ 	.word	0xffffffff


	//   ....[8]....
        /*0194*/ 	.word	0xffffffff


	//   ....[9]....
        /*0198*/ 	.word	0xffffffff


	//   ....[10]....
        /*019c*/ 	.word	0xffffffff


	//   ....[11]....
        /*01a0*/ 	.word	0xffffffff


	//   ....[12]....
        /*01a4*/ 	.word	0xffffffff


	//   ....[13]....
        /*01a8*/ 	.word	0xffffffff


	//   ....[14]....
        /*01ac*/ 	.word	0xffffffff


	//   ....[15]....
        /*01b0*/ 	.word	0xffffffff


	//   ....[16]....
        /*01b4*/ 	.word	0xffffffff


	//   ....[17]....
        /*01b8*/ 	.word	0xffffffff


	//   ....[18]....
        /*01bc*/ 	.word	0xffffffff


	//   ....[19]....
        /*01c0*/ 	.word	0xffffffff


	//   ....[20]....
        /*01c4*/ 	.word	0xffffffff


	//   ....[21]....
        /*01c8*/ 	.word	0xffffffff


	//   ....[22]....
        /*01cc*/ 	.word	0xffffffff


	//   ....[23]....
        /*01d0*/ 	.word	0xffffffff


	//   ....[24]....
        /*01d4*/ 	.word	0xffffffff


	//   ....[25]....
        /*01d8*/ 	.word	0xffffffff


	//   ....[26]....
        /*01dc*/ 	.word	0xffffffff


	//   ....[27]....
        /*01e0*/ 	.word	0xffffffff


	//   ....[28]....
        /*01e4*/ 	.word	0xffffffff


	//   ....[29]....
        /*01e8*/ 	.word	0xffffffff


	//   ....[30]....
        /*01ec*/ 	.word	0xffffffff


	//   ....[31]....
        /*01f0*/ 	.word	0xffffffff


	//   ....[32]....
        /*01f4*/ 	.word	0xffffffff


	//   ....[33]....
        /*01f8*/ 	.word	0xffffffff


	//   ....[34]....
        /*01fc*/ 	.word	0xffffffff


	//   ....[35]....
        /*0200*/ 	.word	0xffffffff


	//   ....[36]....
        /*0204*/ 	.word	0xffffffff


	//   ....[37]....
        /*0208*/ 	.word	0xffffffff


	//   ....[38]....
        /*020c*/ 	.word	0xffffffff


	//   ....[39]....
        /*0210*/ 	.word	0xffffffff


	//   ....[40]....
        /*0214*/ 	.word	0xffffffff


	//   ....[41]....
        /*0218*/ 	.word	0xffffffff


	//   ....[42]....
        /*021c*/ 	.word	0xffffffff


	//   ....[43]....
        /*0220*/ 	.word	0xffffffff


	//   ....[44]....
        /*0224*/ 	.word	0xffffffff


	//   ....[45]....
        /*0228*/ 	.word	0xffffffff


	//   ....[46]....
        /*022c*/ 	.word	0xffffffff


	//   ....[47]....
        /*0230*/ 	.word	0xffffffff


	//   ....[48]....
        /*0234*/ 	.word	0xffffffff


	//   ....[49]....
        /*0238*/ 	.word	0xffffffff


	//   ....[50]....
        /*023c*/ 	.word	0xffffffff


	//   ....[51]....
        /*0240*/ 	.word	0xffffffff


	//   ....[52]....
        /*0244*/ 	.word	0xffffffff


	//   ....[53]....
        /*0248*/ 	.word	0xffffffff


	//   ....[54]....
        /*024c*/ 	.word	0xffffffff


	//   ....[55]....
        /*0250*/ 	.word	0xffffffff


	//   ....[56]....
        /*0254*/ 	.word	0xffffffff


	//   ....[57]....
        /*0258*/ 	.word	0xffffffff


	//   ....[58]....
        /*025c*/ 	.word	0xffffffff


	//   ....[59]....
        /*0260*/ 	.word	0xffffffff


	//   ....[60]....
        /*0264*/ 	.word	0xffffffff


	//   ....[61]....
        /*0268*/ 	.word	0xffffffff


	//   ....[62]....
        /*026c*/ 	.word	0xffffffff


	//   ....[63]....
        /*0270*/ 	.word	0xffffffff


	//   ....[64]....
        /*0274*/ 	.word	0xffffffff


	//   ....[65]....
        /*0278*/ 	.word	0xffffffff


	//   ....[66]....
        /*027c*/ 	.word	0xffffffff


	//   ....[67]....
        /*0280*/ 	.word	0xffffffff


	//   ....[68]....
        /*0284*/ 	.word	0xffffffff


	//   ....[69]....
        /*0288*/ 	.word	0xffffffff


	//   ....[70]....
        /*028c*/ 	.word	0xffffffff


	//   ....[71]....
        /*0290*/ 	.word	0xffffffff


	//   ....[72]....
        /*0294*/ 	.word	0xffffffff


	//   ....[73]....
        /*0298*/ 	.word	0xffffffff


	//   ....[74]....
        /*029c*/ 	.word	0xffffffff


	//   ....[75]....
        /*02a0*/ 	.word	0xffffffff


	//   ....[76]....
        /*02a4*/ 	.word	0xffffffff


	//   ....[77]....
        /*02a8*/ 	.word	0xffffffff


	//   ....[78]....
        /*02ac*/ 	.word	0xffffffff


	//   ....[79]....
        /*02b0*/ 	.word	0xffffffff


	//   ....[80]....
        /*02b4*/ 	.word	0xffffffff


	//   ....[81]....
        /*02b8*/ 	.word	0xffffffff


	//   ....[82]....
        /*02bc*/ 	.word	0xffffffff


	//   ....[83]....
        /*02c0*/ 	.word	0xffffffff


	//   ....[84]....
        /*02c4*/ 	.word	0xffffffff


	//   ....[85]....
        /*02c8*/ 	.word	0xffffffff


	//   ....[86]....
        /*02cc*/ 	.word	0xffffffff


	//   ....[87]....
        /*02d0*/ 	.word	0xffffffff


	//   ....[88]....
        /*02d4*/ 	.word	0xffffffff


	//   ....[89]....
        /*02d8*/ 	.word	0xffffffff


	//   ....[90]....
        /*02dc*/ 	.word	0xffffffff


	//   ....[91]....
        /*02e0*/ 	.word	0xffffffff


	//   ....[92]....
        /*02e4*/ 	.word	0xffffffff


	//   ....[93]....
        /*02e8*/ 	.word	0xffffffff


	//   ....[94]....
        /*02ec*/ 	.word	0xffffffff


	//   ....[95]....
        /*02f0*/ 	.word	0xffffffff


	//   ....[96]....
        /*02f4*/ 	.word	0xffffffff


	//   ....[97]....
        /*02f8*/ 	.word	0xffffffff


	//   ....[98]....
        /*02fc*/ 	.word	0xffffffff


	//   ....[99]....
        /*0300*/ 	.word	0xffffffff


	//   ....[100]....
        /*0304*/ 	.word	0xffffffff


	//   ....[101]....
        /*0308*/ 	.word	0xffffffff


	//   ....[102]....
        /*030c*/ 	.word	0xffffffff


	//   ....[103]....
        /*0310*/ 	.word	0xffffffff


	//   ....[104]....
        /*0314*/ 	.word	0xffffffff


	//   ....[105]....
        /*0318*/ 	.word	0xffffffff


	//   ....[106]....
        /*031c*/ 	.word	0xffffffff


	//   ....[107]....
        /*0320*/ 	.word	0xffffffff


	//   ....[108]....
        /*0324*/ 	.word	0xffffffff


	//   ....[109]....
        /*0328*/ 	.word	0xffffffff


	//   ....[110]....
        /*032c*/ 	.word	0xffffffff


	//   ....[111]....
        /*0330*/ 	.word	0xffffffff


	//   ....[112]....
        /*0334*/ 	.word	0xffffffff


	//   ....[113]....
        /*0338*/ 	.word	0xffffffff


	//   ....[114]....
        /*033c*/ 	.word	0xffffffff


	//   ....[115]....
        /*0340*/ 	.word	0xffffffff


	//   ....[116]....
        /*0344*/ 	.word	0xffffffff


	//   ....[117]....
        /*0348*/ 	.word	0xffffffff


	//   ....[118]....
        /*034c*/ 	.word	0xffffffff


	//   ....[119]....
        /*0350*/ 	.word	0xffffffff


	//   ....[120]....
        /*0354*/ 	.word	0xffffffff


	//   ....[121]....
        /*0358*/ 	.word	0xffffffff


	//   ....[122]....
        /*035c*/ 	.word	0xffffffff


	//   ....[123]....
        /*0360*/ 	.word	0xffffffff


	//   ....[124]....
        /*0364*/ 	.word	0xffffffff


	//   ....[125]....
        /*0368*/ 	.word	0xffffffff


	//   ....[126]....
        /*036c*/ 	.word	0xffffffff


	//   ....[127]....
        /*0370*/ 	.word	0xffffffff


	//   ....[128]....
        /*0374*/ 	.word	0xffffffff


	//   ....[129]....
        /*0378*/ 	.word	0xffffffff


	//   ....[130]....
        /*037c*/ 	.word	0xffffffff


	//   ....[131]....
        /*0380*/ 	.word	0xffffffff


	//   ....[132]....
        /*0384*/ 	.word	0xffffffff


	//   ....[133]....
        /*0388*/ 	.word	0xffffffff


	//   ....[134]....
        /*038c*/ 	.word	0xffffffff


	//   ....[135]....
        /*0390*/ 	.word	0xffffffff


	//   ....[136]....
        /*0394*/ 	.word	0xffffffff


	//   ....[137]....
        /*0398*/ 	.word	0xffffffff


	//   ....[138]....
        /*039c*/ 	.word	0xffffffff


	//   ....[139]....
        /*03a0*/ 	.word	0xffffffff


	//   ....[140]....
        /*03a4*/ 	.word	0xffffffff


	//   ....[141]....
        /*03a8*/ 	.word	0xffffffff


	//   ....[142]....
        /*03ac*/ 	.word	0xffffffff


	//   ....[143]....
        /*03b0*/ 	.word	0xffffffff


	//   ....[144]....
        /*03b4*/ 	.word	0xffffffff


	//   ....[145]....
        /*03b8*/ 	.word	0xffffffff


	//   ....[146]....
        /*03bc*/ 	.word	0xffffffff


	//   ....[147]....
        /*03c0*/ 	.word	0xffffffff


	//   ....[148]....
        /*03c4*/ 	.word	0xffffffff


	//   ....[149]....
        /*03c8*/ 	.word	0xffffffff


	//   ....[150]....
        /*03cc*/ 	.word	0xffffffff


	//   ....[151]....
        /*03d0*/ 	.word	0xffffffff


	//   ....[152]....
        /*03d4*/ 	.word	0xffffffff


	//   ....[153]....
        /*03d8*/ 	.word	0xffffffff


	//   ....[154]....
        /*03dc*/ 	.word	0xffffffff


	//   ....[155]....
        /*03e0*/ 	.word	0xffffffff


	//   ....[156]....
        /*03e4*/ 	.word	0xffffffff


	//   ....[157]....
        /*03e8*/ 	.word	0xffffffff


	//   ....[158]....
        /*03ec*/ 	.word	0xffffffff


	//   ....[159]....
        /*03f0*/ 	.word	0xffffffff


	//   ....[160]....
        /*03f4*/ 	.word	0xffffffff


	//   ....[161]....
        /*03f8*/ 	.word	0xffffffff


	//   ....[162]....
        /*03fc*/ 	.word	0xffffffff


	//   ....[163]....
        /*0400*/ 	.word	0xffffffff


	//   ....[164]....
        /*0404*/ 	.word	0xffffffff


	//   ....[165]....
        /*0408*/ 	.word	0xffffffff


	//   ....[166]....
        /*040c*/ 	.word	0xffffffff


	//   ....[167]....
        /*0410*/ 	.word	0xffffffff


	//   ....[168]....
        /*0414*/ 	.word	0xffffffff


	//   ....[169]....
        /*0418*/ 	.word	0xffffffff


	//   ....[170]....
        /*041c*/ 	.word	0xffffffff


	//   ....[171]....
        /*0420*/ 	.word	0xffffffff


	//   ....[172]....
        /*0424*/ 	.word	0xffffffff


	//   ....[173]....
        /*0428*/ 	.word	0xffffffff


	//   ....[174]....
        /*042c*/ 	.word	0xffffffff


	//   ....[175]....
        /*0430*/ 	.word	0xffffffff


	//   ....[176]....
        /*0434*/ 	.word	0xffffffff


	//   ....[177]....
        /*0438*/ 	.word	0xffffffff


	//   ....[178]....
        /*043c*/ 	.word	0xffffffff


	//   ....[179]....
        /*0440*/ 	.word	0xffffffff


	//   ....[180]....
        /*0444*/ 	.word	0xffffffff


	//   ....[181]....
        /*0448*/ 	.word	0xffffffff


	//   ....[182]....
        /*044c*/ 	.word	0xffffffff


	//   ....[183]....
        /*0450*/ 	.word	0xffffffff


	//   ....[184]....
        /*0454*/ 	.word	0xffffffff


	//   ....[185]....
        /*0458*/ 	.word	0xffffffff


	//   ....[186]....
        /*045c*/ 	.word	0xffffffff


	//   ....[187]....
        /*0460*/ 	.word	0xffffffff


	//   ....[188]....
        /*0464*/ 	.word	0xffffffff


	//   ....[189]....
        /*0468*/ 	.word	0xffffffff


	//   ....[190]....
        /*046c*/ 	.word	0xffffffff


	//   ....[191]....
        /*0470*/ 	.word	0xffffffff


	//   ....[192]....
        /*0474*/ 	.word	0xffffffff


	//   ....[193]....
        /*0478*/ 	.word	0xffffffff


	//   ....[194]....
        /*047c*/ 	.word	0xffffffff


	//   ....[195]....
        /*0480*/ 	.word	0xffffffff


	//   ....[196]....
        /*0484*/ 	.word	0xffffffff


	//   ....[197]....
        /*0488*/ 	.word	0xffffffff


	//   ....[198]....
        /*048c*/ 	.word	0xffffffff


	//   ....[199]....
        /*0490*/ 	.word	0xffffffff


	//   ....[200]....
        /*0494*/ 	.word	0xffffffff


	//   ....[201]....
        /*0498*/ 	.word	0xffffffff


	//   ....[202]....
        /*049c*/ 	.word	0xffffffff


	//   ....[203]....
        /*04a0*/ 	.word	0xffffffff


	//   ....[204]....
        /*04a4*/ 	.word	0xffffffff


	//   ....[205]....
        /*04a8*/ 	.word	0xffffffff


	//   ....[206]....
        /*04ac*/ 	.word	0xffffffff


	//   ....[207]....
        /*04b0*/ 	.word	0xffffffff


	//   ....[208]....
        /*04b4*/ 	.word	0xffffffff


	//   ....[209]....
        /*04b8*/ 	.word	0xffffffff


	//   ....[210]....
        /*04bc*/ 	.word	0xffffffff


	//   ....[211]....
        /*04c0*/ 	.word	0xffffffff


	//   ....[212]....
        /*04c4*/ 	.word	0xffffffff


	//   ....[213]....
        /*04c8*/ 	.word	0xffffffff


	//   ....[214]....
        /*04cc*/ 	.word	0xffffffff


	//   ....[215]....
        /*04d0*/ 	.word	0xffffffff


	//   ....[216]....
        /*04d4*/ 	.word	0xffffffff


	//   ....[217]....
        /*04d8*/ 	.word	0xffffffff


	//   ....[218]....
        /*04dc*/ 	.word	0xffffffff


	//   ....[219]....
        /*04e0*/ 	.word	0xffffffff


	//   ....[220]....
        /*04e4*/ 	.word	0xffffffff


	//   ....[221]....
        /*04e8*/ 	.word	0xffffffff


	//   ....[222]....
        /*04ec*/ 	.word	0xffffffff


	//   ....[223]....
        /*04f0*/ 	.word	0xffffffff


	//   ....[224]....
        /*04f4*/ 	.word	0xffffffff


	//   ....[225]....
        /*04f8*/ 	.word	0xffffffff


	//   ....[226]....
        /*04fc*/ 	.word	0xffffffff


	//   ....[227]....
        /*0500*/ 	.word	0xffffffff


	//   ....[228]....
        /*0504*/ 	.word	0xffffffff


	//   ....[229]....
        /*0508*/ 	.word	0xffffffff


	//   ....[230]....
        /*050c*/ 	.word	0xffffffff


	//   ....[231]....
        /*0510*/ 	.word	0xffffffff


	//   ....[232]....
        /*0514*/ 	.word	0xffffffff


	//   ....[233]....
        /*0518*/ 	.word	0x0500000f


	//   ....[234]....
        /*051c*/ 	.word	0x0500000f


	//   ....[235]....
        /*0520*/ 	.word	0x0500000f


	//   ....[236]....
        /*0524*/ 	.word	0x0500000f


	//   ....[237]....
        /*0528*/ 	.word	0x0500000f


	//   ....[238]....
        /*052c*/ 	.word	0x0500000f


	//   ....[239]....
        /*0530*/ 	.word	0x0500000f


	//   ....[240]....
        /*0534*/ 	.word	0x0500000f


	//   ....[241]....
        /*0538*/ 	.word	0x0500000f


	//   ....[242]....
        /*053c*/ 	.word	0x0500000f


	//   ....[243]....
        /*0540*/ 	.word	0x0500000f


	//   ....[244]....
        /*0544*/ 	.word	0x0500000f


	//   ....[245]....
        /*0548*/ 	.word	0x0500000f


	//   ....[246]....
        /*054c*/ 	.word	0x0500000f


	//   ....[247]....
        /*0550*/ 	.word	0x0500000f


	//   ....[248]....
        /*0554*/ 	.word	0x0500000f


	//   ....[249]....
        /*0558*/ 	.word	0x0500000f


	//   ....[250]....
        /*055c*/ 	.word	0x0500000f


	//   ....[251]....
        /*0560*/ 	.word	0x0500000f


	//   ....[252]....
        /*0564*/ 	.word	0x0500000f


	//   ....[253]....
        /*0568*/ 	.word	0x0500000f


	//   ....[254]....
        /*056c*/ 	.word	0x0500000f


	//   ....[255]....
        /*0570*/ 	.word	0x0500000f


	//   ....[0]....
        /*0574*/ 	.word	0x0500000f


	//   ....[1]....
        /*0578*/ 	.word	0x0500000f


	//   ....[2]....
        /*057c*/ 	.word	0x0500000f


	//   ....[3]....
        /*0580*/ 	.word	0x0500000f


	//   ....[4]....
        /*0584*/ 	.word	0x0500000f


	//   ....[5]....
        /*0588*/ 	.word	0x0500000f


	//   ....[6]....
        /*058c*/ 	.word	0x0500000f


	//   ....[7]....
        /*0590*/ 	.word	0x0500000f


	//   ....[8]....
        /*0594*/ 	.word	0x0500000f


	//   ....[9]....
        /*0598*/ 	.word	0x0500000f


	//   ....[10]....
        /*059c*/ 	.word	0x0500000f


	//   ....[11]....
        /*05a0*/ 	.word	0x0500000f


	//   ....[12]....
        /*05a4*/ 	.word	0x0500000f


	//   ....[13]....
        /*05a8*/ 	.word	0x0500000f


	//   ....[14]....
        /*05ac*/ 	.word	0x0500000f


	//   ....[15]....
        /*05b0*/ 	.word	0x0500000f


	//   ....[16]....
        /*05b4*/ 	.word	0x0500000f


	//   ....[17]....
        /*05b8*/ 	.word	0x0500000f


	//   ....[18]....
        /*05bc*/ 	.word	0x0500000f


	//   ....[19]....
        /*05c0*/ 	.word	0x0500000f


	//   ....[20]....
        /*05c4*/ 	.word	0x0500000f


	//   ....[21]....
        /*05c8*/ 	.word	0x0500000f


	//   ....[22]....
        /*05cc*/ 	.word	0x0500000f


	//   ....[23]....
        /*05d0*/ 	.word	0x0500000f


	//   ....[24]....
        /*05d4*/ 	.word	0x0500000f


	//   ....[25]....
        /*05d8*/ 	.word	0x0500000f


	//   ....[26]....
        /*05dc*/ 	.word	0x0500000f


	//   ....[27]....
        /*05e0*/ 	.word	0x0500000f


	//   ....[28]....
        /*05e4*/ 	.word	0x0500000f


	//   ....[29]....
        /*05e8*/ 	.word	0x0500000f


	//   ....[30]....
        /*05ec*/ 	.word	0x0500000f


	//   ....[31]....
        /*05f0*/ 	.word	0x0500000f


	//   ....[32]....
        /*05f4*/ 	.word	0x0500000f


	//   ....[33]....
        /*05f8*/ 	.word	0x0500000f


	//   ....[34]....
        /*05fc*/ 	.word	0x0500000f


	//   ....[35]....
        /*0600*/ 	.word	0x0500000f


	//   ....[36]....
        /*0604*/ 	.word	0x0500000f


	//   ....[37]....
        /*0608*/ 	.word	0x0500000f


	//   ....[38]....
        /*060c*/ 	.word	0x0500000f


	//   ....[39]....
        /*0610*/ 	.word	0x0500000f


	//   ....[40]....
        /*0614*/ 	.word	0x0500000f


	//   ....[41]....
        /*0618*/ 	.word	0x0500000f


	//   ....[42]....
        /*061c*/ 	.word	0x0500000f


	//   ....[43]....
        /*0620*/ 	.word	0x0500000f


	//   ....[44]....
        /*0624*/ 	.word	0x0500000f


	//   ....[45]....
        /*0628*/ 	.word	0x0500000f


	//   ....[46]....
        /*062c*/ 	.word	0x0500000f


	//   ....[47]....
        /*0630*/ 	.word	0x0500000f


	//   ....[48]....
        /*0634*/ 	.word	0x0500000f


	//   ....[49]....
        /*0638*/ 	.word	0x0500000f


	//   ....[50]....
        /*063c*/ 	.word	0x0500000f


	//   ....[51]....
        /*0640*/ 	.word	0x0500000f


	//   ....[52]....
        /*0644*/ 	.word	0x0500000f


	//   ....[53]....
        /*0648*/ 	.word	0x0500000f


	//   ....[54]....
        /*064c*/ 	.word	0x0500000f


	//   ....[55]....
        /*0650*/ 	.word	0x0500000f


	//   ....[56]....
        /*0654*/ 	.word	0x0500000f


	//   ....[57]....
        /*0658*/ 	.word	0x0500000f


	//   ....[58]....
        /*065c*/ 	.word	0x0500000f


	//   ....[59]....
        /*0660*/ 	.word	0x0500000f


	//   ....[60]....
        /*0664*/ 	.word	0x0500000f


	//   ....[61]....
        /*0668*/ 	.word	0x0500000f


	//   ....[62]....
        /*066c*/ 	.word	0x0500000f


	//   ....[63]....
        /*0670*/ 	.word	0x0500000f


	//   ....[64]....
        /*0674*/ 	.word	0x0500000f


	//   ....[65]....
        /*0678*/ 	.word	0x0500000f


	//   ....[66]....
        /*067c*/ 	.word	0x0500000f


	//   ....[67]....
        /*0680*/ 	.word	0x0500000f


	//   ....[68]....
        /*0684*/ 	.word	0x0500000f


	//   ....[69]....
        /*0688*/ 	.word	0x0500000f


	//   ....[70]....
        /*068c*/ 	.word	0x0500000f


	//   ....[71]....
        /*0690*/ 	.word	0x0500000f


	//   ....[72]....
        /*0694*/ 	.word	0x0500000f


	//   ....[73]....
        /*0698*/ 	.word	0x0500000f


	//   ....[74]....
        /*069c*/ 	.word	0x0500000f


	//   ....[75]....
        /*06a0*/ 	.word	0x0500000f


	//   ....[76]....
        /*06a4*/ 	.word	0x0500000f


	//   ....[77]....
        /*06a8*/ 	.word	0x0500000f


	//   ....[78]....
        /*06ac*/ 	.word	0x0500000f


	//   ....[79]....
        /*06b0*/ 	.word	0x0500000f


	//   ....[80]....
        /*06b4*/ 	.word	0x0500000f


	//   ....[81]....
        /*06b8*/ 	.word	0x0500000f


	//   ....[82]....
        /*06bc*/ 	.word	0x0500000f


	//   ....[83]....
        /*06c0*/ 	.word	0x0500000f


	//   ....[84]....
        /*06c4*/ 	.word	0x0500000f


	//   ....[85]....
        /*06c8*/ 	.word	0x0500000f


	//   ....[86]....
        /*06cc*/ 	.word	0x0500000f


	//   ....[87]....
        /*06d0*/ 	.word	0x0500000f


	//   ....[88]....
        /*06d4*/ 	.word	0x0500000f


	//   ....[89]....
        /*06d8*/ 	.word	0x0500000f


	//   ....[90]....
        /*06dc*/ 	.word	0x0500000f


	//   ....[91]....
        /*06e0*/ 	.word	0x0500000f


	//   ....[92]....
        /*06e4*/ 	.word	0x0500000f


	//   ....[93]....
        /*06e8*/ 	.word	0x0500000f


	//   ....[94]....
        /*06ec*/ 	.word	0x0500000f


	//   ....[95]....
        /*06f0*/ 	.word	0x0500000f


	//   ....[96]....
        /*06f4*/ 	.word	0x0500000f


	//   ....[97]....
        /*06f8*/ 	.word	0x0500000f


	//   ....[98]....
        /*06fc*/ 	.word	0x0500000f


	//   ....[99]....
        /*0700*/ 	.word	0x0500000f


	//   ....[100]....
        /*0704*/ 	.word	0x0500000f


	//   ....[101]....
        /*0708*/ 	.word	0x0500000f


	//   ....[102]....
        /*070c*/ 	.word	0x0500000f


	//   ....[103]....
        /*0710*/ 	.word	0x0500000f


	//   ....[104]....
        /*0714*/ 	.word	0x0500000f


	//   ....[105]....
        /*0718*/ 	.word	0x0500000f


	//   ....[106]....
        /*071c*/ 	.word	0x0500000f


	//   ....[107]....
        /*0720*/ 	.word	0x0500000f


	//   ....[108]....
        /*0724*/ 	.word	0x0500000f


	//   ....[109]....
        /*0728*/ 	.word	0x0500000f


	//   ....[110]....
        /*072c*/ 	.word	0x0500000f


	//   ....[111]....
        /*0730*/ 	.word	0x0500000f


	//   ....[112]....
        /*0734*/ 	.word	0x0500000f


	//   ....[113]....
        /*0738*/ 	.word	0x0500000f


	//   ....[114]....
        /*073c*/ 	.word	0x0500000f


	//   ....[115]....
        /*0740*/ 	.word	0x0500000f


	//   ....[116]....
        /*0744*/ 	.word	0x0500000f


	//   ....[117]....
        /*0748*/ 	.word	0x0500000f


	//   ....[118]....
        /*074c*/ 	.word	0x0500000f


	//   ....[119]....
        /*0750*/ 	.word	0x0500000f


	//   ....[120]....
        /*0754*/ 	.word	0x0500000f


	//   ....[121]....
        /*0758*/ 	.word	0x0500000f


	//   ....[122]....
        /*075c*/ 	.word	0x0500000f


	//   ....[123]....
        /*0760*/ 	.word	0x0500000f


	//   ....[124]....
        /*0764*/ 	.word	0x0500000f


	//   ....[125]....
        /*0768*/ 	.word	0x0500000f


	//   ....[126]....
        /*076c*/ 	.word	0x0500000f


	//   ....[127]....
        /*0770*/ 	.word	0x0500000f


	//   ....[128]....
        /*0774*/ 	.word	0x0500000f


	//   ....[129]....
        /*0778*/ 	.word	0x0500000f


	//   ....[130]....
        /*077c*/ 	.word	0x0500000f


	//   ....[131]....
        /*0780*/ 	.word	0x0500000f


	//   ....[132]....
        /*0784*/ 	.word	0x0500000f


	//   ....[133]....
        /*0788*/ 	.word	0x0500000f


	//   ....[134]....
        /*078c*/ 	.word	0x0500000f


	//   ....[135]....
        /*0790*/ 	.word	0x0500000f


	//   ....[136]....
        /*0794*/ 	.word	0x0500000f


	//   ....[137]....
        /*0798*/ 	.word	0x0500000f


	//   ....[138]....
        /*079c*/ 	.word	0x0500000f


	//   ....[139]....
        /*07a0*/ 	.word	0x0500000f


	//   ....[140]....
        /*07a4*/ 	.word	0x0500000f


	//   ....[141]....
        /*07a8*/ 	.word	0x0500000f


	//   ....[142]....
        /*07ac*/ 	.word	0x0500000f


	//   ....[143]....
        /*07b0*/ 	.word	0x0500000f


	//   ....[144]....
        /*07b4*/ 	.word	0x0500000f


	//   ....[145]....
        /*07b8*/ 	.word	0x0500000f


	//   ....[146]....
        /*07bc*/ 	.word	0x0500000f


	//   ....[147]....
        /*07c0*/ 	.word	0x0500000f


	//   ....[148]....
        /*07c4*/ 	.word	0x0500000f


	//   ....[149]....
        /*07c8*/ 	.word	0x0500000f


	//   ....[150]....
        /*07cc*/ 	.word	0x0500000f


	//   ....[151]....
        /*07d0*/ 	.word	0x0500000f


	//   ....[152]....
        /*07d4*/ 	.word	0x0500000f


	//   ....[153]....
        /*07d8*/ 	.word	0x0500000f


	//   ....[154]....
        /*07dc*/ 	.word	0x0500000f


	//----- nvinfo : EIATTR_COOP_GROUP_INSTR_OFFSETS
	.align		4
.L_1079:
        /*07e0*/ 	.byte	0x04, 0x28
        /*07e2*/ 	.short	(.L_1081 - .L_1080)


	//   ....[0]....
.L_1080:
        /*07e4*/ 	.word	0x00000070


	//   ....[1]....
        /*07e8*/ 	.word	0x00000140


	//   ....[2]....
        /*07ec*/ 	.word	0x00000190


	//   ....[3]....
        /*07f0*/ 	.word	0x000003c0


	//   ....[4]....
        /*07f4*/ 	.word	0x00000520


	//   ....[5]....
        /*07f8*/ 	.word	0x00000640


	//   ....[6]....
        /*07fc*/ 	.word	0x000007a0


	//   ....[7]....
        /*0800*/ 	.word	0x00003400


	//   ....[8]....
        /*0804*/ 	.word	0x00003410


	//   ....[9]....
        /*0808*/ 	.word	0x00003ac0


	//   ....[10]....
        /*080c*/ 	.word	0x00003ad0


	//   ....[11]....
        /*0810*/ 	.word	0x00004180


	//   ....[12]....
        /*0814*/ 	.word	0x00004190


	//   ....[13]....
        /*0818*/ 	.word	0x00004840


	//   ....[14]....
        /*081c*/ 	.word	0x00004850


	//   ....[15]....
        /*0820*/ 	.word	0x00005870


	//   ....[16]....
        /*0824*/ 	.word	0x00005880


	//   ....[17]....
        /*0828*/ 	.word	0x00006010


	//   ....[18]....
        /*082c*/ 	.word	0x00006020


	//   ....[19]....
        /*0830*/ 	.word	0x000067c0


	//   ....[20]....
        /*0834*/ 	.word	0x000067d0


	//   ....[21]....
        /*0838*/ 	.word	0x00006f90


	//   ....[22]....
        /*083c*/ 	.word	0x00006fa0


	//   ....[23]....
        /*0840*/ 	.word	0x00007950


	//   ....[24]....
        /*0844*/ 	.word	0x00007960


	//   ....[25]....
        /*0848*/ 	.word	0x00007a70


	//   ....[26]....
        /*084c*/ 	.word	0x00007a80


	//   ....[27]....
        /*0850*/ 	.word	0x00007ba0


	//   ....[28]....
        /*0854*/ 	.word	0x00007bb0


	//   ....[29]....
        /*0858*/ 	.word	0x00007cd0


	//   ....[30]....
        /*085c*/ 	.word	0x00007ce0


	//   ....[31]....
        /*0860*/ 	.word	0x00008060


	//   ....[32]....
        /*0864*/ 	.word	0x00008080


	//   ....[33]....
        /*0868*/ 	.word	0x00008160


	//   ....[34]....
        /*086c*/ 	.word	0x00008180


	//   ....[35]....
        /*0870*/ 	.word	0x00008260


	//   ....[36]....
        /*0874*/ 	.word	0x00008280


	//   ....[37]....
        /*0878*/ 	.word	0x00008360


	//   ....[38]....
        /*087c*/ 	.word	0x00008380


	//   ....[39]....
        /*0880*/ 	.word	0x00008bb0


	//   ....[40]....
        /*0884*/ 	.word	0x000092b0


	//   ....[41]....
        /*0888*/ 	.word	0x000092c0


	//   ....[42]....
        /*088c*/ 	.word	0x000092d0


	//   ....[43]....
        /*0890*/ 	.word	0x000092e0


	//   ....[44]....
        /*0894*/ 	.word	0x00009620


	//   ....[45]....
        /*0898*/ 	.word	0x00009630


	//   ....[46]....
        /*089c*/ 	.word	0x00009640


	//   ....[47]....
        /*08a0*/ 	.word	0x00009650


	//   ....[48]....
        /*08a4*/ 	.word	0x00009930


	//   ....[49]....
        /*08a8*/ 	.word	0x00009940


	//   ....[50]....
        /*08ac*/ 	.word	0x00009950


	//   ....[51]....
        /*08b0*/ 	.word	0x00009960


	//   ....[52]....
        /*08b4*/ 	.word	0x00009c60


	//   ....[53]....
        /*08b8*/ 	.word	0x00009c70


	//   ....[54]....
        /*08bc*/ 	.word	0x00009c80


	//   ....[55]....
        /*08c0*/ 	.word	0x00009c90


	//   ....[56]....
        /*08c4*/ 	.word	0x0000b990


	//   ....[57]....
        /*08c8*/ 	.word	0x0000b9b0


	//   ....[58]....
        /*08cc*/ 	.word	0x0000b9c0


	//   ....[59]....
        /*08d0*/ 	.word	0x0000b9d0


	//   ....[60]....
        /*08d4*/ 	.word	0x0000bae0


	//   ....[61]....
        /*08d8*/ 	.word	0x0000bb30


	//   ....[62]....
        /*08dc*/ 	.word	0x0000bb60


	//   ....[63]....
        /*08e0*/ 	.word	0x0000bba0


	//   ....[64]....
        /*08e4*/ 	.word	0x0000bec0


	//   ....[65]....
        /*08e8*/ 	.word	0x0000bee0


	//   ....[66]....
        /*08ec*/ 	.word	0x0000bf00


	//   ....[67]....
        /*08f0*/ 	.word	0x0000bf10


	//   ....[68]....
        /*08f4*/ 	.word	0x0000bfe0


	//   ....[69]....
        /*08f8*/ 	.word	0x0000c000


	//   ....[70]....
        /*08fc*/ 	.word	0x0000c010


	//   ....[71]....
        /*0900*/ 	.word	0x0000c0b0


	//   ....[72]....
        /*0904*/ 	.word	0x0000e590


	//   ....[73]....
        /*0908*/ 	.word	0x0000e5c0


	//   ....[74]....
        /*090c*/ 	.word	0x0000ec10


	//   ....[75]....
        /*0910*/ 	.word	0x0000ece0


	//   ....[76]....
        /*0914*/ 	.word	0x0000f600


	//   ....[77]....
        /*0918*/ 	.word	0x0000f660


	//   ....[78]....
        /*091c*/ 	.word	0x00010cf0


	//   ....[79]....
        /*0920*/ 	.word	0x00011340


	//   ....[80]....
        /*0924*/ 	.word	0x00011360


	//   ....[81]....
        /*0928*/ 	.word	0x00011370


	//   ....[82]....
        /*092c*/ 	.word	0x00011cb0


	//   ....[83]....
        /*0930*/ 	.word	0x00011d40


	//   ....[84]....
        /*0934*/ 	.word	0x00013c10


	//   ....[85]....
        /*0938*/ 	.word	0x00013c20


	//   ....[86]....
        /*093c*/ 	.word	0x00013c50


	//   ....[87]....
        /*0940*/ 	.word	0x00013c60


	//   ....[88]....
        /*0944*/ 	.word	0x000151a0


	//   ....[89]....
        /*0948*/ 	.word	0x000151f0


	//   ....[90]....
        /*094c*/ 	.word	0x00015500


	//   ....[91]....
        /*0950*/ 	.word	0x00015520


	//   ....[92]....
        /*0954*/ 	.word	0x00016630


	//   ....[93]....
        /*0958*/ 	.word	0x00016660


	//   ....[94]....
        /*095c*/ 	.word	0x00016680


	//   ....[95]....
        /*0960*/ 	.word	0x00016690


	//   ....[96]....
        /*0964*/ 	.word	0x00016d50


	//   ....[97]....
        /*0968*/ 	.word	0x00016d60


	//   ....[98]....
        /*096c*/ 	.word	0x00016e60


	//   ....[99]....
        /*0970*/ 	.word	0x00016e70


	//   ....[100]....
        /*0974*/ 	.word	0x00016f80


	//   ....[101]....
        /*0978*/ 	.word	0x00016f90


	//   ....[102]....
        /*097c*/ 	.word	0x000170a0


	//   ....[103]....
        /*0980*/ 	.word	0x000170b0


	//   ....[104]....
        /*0984*/ 	.word	0x00017580


	//   ....[105]....
        /*0988*/ 	.word	0x00017590


	//   ....[106]....
        /*098c*/ 	.word	0x00017a10


	//   ....[107]....
        /*0990*/ 	.word	0x00017a20


	//   ....[108]....
        /*0994*/ 	.word	0x00018640


	//   ....[109]....
        /*0998*/ 	.word	0x00018650


	//   ....[110]....
        /*099c*/ 	.word	0x00018760


	//   ....[111]....
        /*09a0*/ 	.word	0x00018770


	//   ....[112]....
        /*09a4*/ 	.word	0x00018880


	//   ....[113]....
        /*09a8*/ 	.word	0x00018890


	//   ....[114]....
        /*09ac*/ 	.word	0x000189a0


	//   ....[115]....
        /*09b0*/ 	.word	0x000189b0


	//   ....[116]....
        /*09b4*/ 	.word	0x00018b20


	//   ....[117]....
        /*09b8*/ 	.word	0x00018d10


	//   ....[118]....
        /*09bc*/ 	.word	0x00018d40


	//   ....[119]....
        /*09c0*/ 	.word	0x00018d70


	//   ....[120]....
        /*09c4*/ 	.word	0x00018da0


	//   ....[121]....
        /*09c8*/ 	.word	0x00018dd0


	//   ....[122]....
        /*09cc*/ 	.word	0x00018e00


	//   ....[123]....
        /*09d0*/ 	.word	0x00018f90


	//   ....[124]....
        /*09d4*/ 	.word	0x00018fc0


	//   ....[125]....
        /*09d8*/ 	.word	0x00018ff0


	//   ....[126]....
        /*09dc*/ 	.word	0x00019020


	//   ....[127]....
        /*09e0*/ 	.word	0x00019050


	//   ....[128]....
        /*09e4*/ 	.word	0x00019080


	//   ....[129]....
        /*09e8*/ 	.word	0x00019110


	//   ....[130]....
        /*09ec*/ 	.word	0x00019140


	//   ....[131]....
        /*09f0*/ 	.word	0x00019150


	//   ....[132]....
        /*09f4*/ 	.word	0x00019190


	//   ....[133]....
        /*09f8*/ 	.word	0x0001a630


	//   ....[134]....
        /*09fc*/ 	.word	0x0001c4b0


	//   ....[135]....
        /*0a00*/ 	.word	0x0001c4d0


	//   ....[136]....
        /*0a04*/ 	.word	0x0001c570


	//   ....[137]....
        /*0a08*/ 	.word	0x0001c590


	//   ....[138]....
        /*0a0c*/ 	.word	0x0001c620


	//   ....[139]....
        /*0a10*/ 	.word	0x0001c640


	//   ....[140]....
        /*0a14*/ 	.word	0x0001c6d0


	//   ....[141]....
        /*0a18*/ 	.word	0x0001c6f0


	//   ....[142]....
        /*0a1c*/ 	.word	0x0001c780


	//   ....[143]....
        /*0a20*/ 	.word	0x0001c7a0


	//   ....[144]....
        /*0a24*/ 	.word	0x0001c830


	//   ....[145]....
        /*0a28*/ 	.word	0x0001c850


	//   ....[146]....
        /*0a2c*/ 	.word	0x0001c8e0


	//   ....[147]....
        /*0a30*/ 	.word	0x0001c900


	//   ....[148]....
        /*0a34*/ 	.word	0x0001c910


	//   ....[149]....
        /*0a38*/ 	.word	0x0001c990


	//   ....[150]....
        /*0a3c*/ 	.word	0x0001d0e0


	//   ....[151]....
        /*0a40*/ 	.word	0x0001d110


	//   ....[152]....
        /*0a44*/ 	.word	0x0001d170


	//   ....[153]....
        /*0a48*/ 	.word	0x0001d1c0


	//   ....[154]....
        /*0a4c*/ 	.word	0x0001d200


	//   ....[155]....
        /*0a50*/ 	.word	0x0001d260


	//   ....[156]....
        /*0a54*/ 	.word	0x0001d2b0


	//   ....[157]....
        /*0a58*/ 	.word	0x0001d300


	//   ....[158]....
        /*0a5c*/ 	.word	0x0001d350


	//   ....[159]....
        /*0a60*/ 	.word	0x0001d3a0


	//   ....[160]....
        /*0a64*/ 	.word	0x0001d3e0


	//   ....[161]....
        /*0a68*/ 	.word	0x0001d440


	//   ....[162]....
        /*0a6c*/ 	.word	0x0001d480


	//   ....[163]....
        /*0a70*/ 	.word	0x0001d4d0


	//   ....[164]....
        /*0a74*/ 	.word	0x0001d4f0


	//   ....[165]....
        /*0a78*/ 	.word	0x0001d520


	//   ....[166]....
        /*0a7c*/ 	.word	0x0001dc70


	//   ....[167]....
        /*0a80*/ 	.word	0x0001dca0


	//   ....[168]....
        /*0a84*/ 	.word	0x0001dd00


	//   ....[169]....
        /*0a88*/ 	.word	0x0001dd10


	//   ....[170]....
        /*0a8c*/ 	.word	0x0001dd60


	//   ....[171]....
        /*0a90*/ 	.word	0x0001dd70


	//   ....[172]....
        /*0a94*/ 	.word	0x0001ddc0


	//   ....[173]....
        /*0a98*/ 	.word	0x0001ddd0


	//   ....[174]....
        /*0a9c*/ 	.word	0x0001de20


	//   ....[175]....
        /*0aa0*/ 	.word	0x0001de30


	//   ....[176]....
        /*0aa4*/ 	.word	0x0001de80


	//   ....[177]....
        /*0aa8*/ 	.word	0x0001de90


	//   ....[178]....
        /*0aac*/ 	.word	0x0001dee0


	//   ....[179]....
        /*0ab0*/ 	.word	0x0001def0


	//   ....[180]....
        /*0ab4*/ 	.word	0x0001df00


	//   ....[181]....
        /*0ab8*/ 	.word	0x0001df50


	//   ....[182]....
        /*0abc*/ 	.word	0x0001e1b0


	//   ....[183]....
        /*0ac0*/ 	.word	0x0001e1d0


	//   ....[184]....
        /*0ac4*/ 	.word	0x0001e1e0


	//   ....[185]....
        /*0ac8*/ 	.word	0x0001e250


	//   ....[186]....
        /*0acc*/ 	.word	0x0001e260


	//   ....[187]....
        /*0ad0*/ 	.word	0x0001e2d0


	//   ....[188]....
        /*0ad4*/ 	.word	0x0001e2e0


	//   ....[189]....
        /*0ad8*/ 	.word	0x0001e350


	//   ....[190]....
        /*0adc*/ 	.word	0x0001e360


	//   ....[191]....
        /*0ae0*/ 	.word	0x0001e3d0


	//   ....[192]....
        /*0ae4*/ 	.word	0x0001e3e0


	//   ....[193]....
        /*0ae8*/ 	.word	0x0001e450


	//   ....[194]....
        /*0aec*/ 	.word	0x0001e460


	//   ....[195]....
        /*0af0*/ 	.word	0x0001e4d0


	//   ....[196]....
        /*0af4*/ 	.word	0x0001e4e0


	//   ....[197]....
        /*0af8*/ 	.word	0x0001e4f0


	//   ....[198]....
        /*0afc*/ 	.word	0x0001ea80


	//   ....[199]....
        /*0b00*/ 	.word	0x0001eac0


	//   ....[200]....
        /*0b04*/ 	.word	0x0001eaf0


	//   ....[201]....
        /*0b08*/ 	.word	0x0001eb20


	//   ....[202]....
        /*0b0c*/ 	.word	0x0001eb30


	//   ....[203]....
        /*0b10*/ 	.word	0x0001eb50


	//   ....[204]....
        /*0b14*/ 	.word	0x0001ebc0


	//   ....[205]....
        /*0b18*/ 	.word	0x0001ebe0


	//   ....[206]....
        /*0b1c*/ 	.word	0x0001ec40


	//   ....[207]....
        /*0b20*/ 	.word	0x0001ec60


	//   ....[208]....
        /*0b24*/ 	.word	0x0001ecc0


	//   ....[209]....
        /*0b28*/ 	.word	0x0001ece0


	//   ....[210]....
        /*0b2c*/ 	.word	0x0001ed40


	//   ....[211]....
        /*0b30*/ 	.word	0x0001ed60


	//   ....[212]....
        /*0b34*/ 	.word	0x0001edb0


	//   ....[213]....
        /*0b38*/ 	.word	0x0001edd0


	//   ....[214]....
        /*0b3c*/ 	.word	0x0001f210


	//   ....[215]....
        /*0b40*/ 	.word	0x0001f240


	//   ....[216]....
        /*0b44*/ 	.word	0x0001f2a0


	//   ....[217]....
        /*0b48*/ 	.word	0x0001f2d0


	//   ....[218]....
        /*0b4c*/ 	.word	0x0001f300


	//   ....[219]....
        /*0b50*/ 	.word	0x0001f330


	//   ....[220]....
        /*0b54*/ 	.word	0x0001f360


	//   ....[221]....
        /*0b58*/ 	.word	0x0001f390


	//   ....[222]....
        /*0b5c*/ 	.word	0x0001f530


	//   ....[223]....
        /*0b60*/ 	.word	0x0001f560


	//   ....[224]....
        /*0b64*/ 	.word	0x0001f590


	//   ....[225]....
        /*0b68*/ 	.word	0x0001f5c0


	//   ....[226]....
        /*0b6c*/ 	.word	0x0001f5f0


	//   ....[227]....
        /*0b70*/ 	.word	0x0001f620


	//   ....[228]....
        /*0b74*/ 	.word	0x0001f6e0


	//   ....[229]....
        /*0b78*/ 	.word	0x0001f700


	//   ....[230]....
        /*0b7c*/ 	.word	0x0001f720


	//   ....[231]....
        /*0b80*/ 	.word	0x0001f780


	//   ....[232]....
        /*0b84*/ 	.word	0x000201a0


	//   ....[233]....
        /*0b88*/ 	.word	0x000204c0


	//   ....[234]....
        /*0b8c*/ 	.word	0x00020550


	//   ....[235]....
        /*0b90*/ 	.word	0x000205f0


	//   ....[236]....
        /*0b94*/ 	.word	0x00020680


	//   ....[237]....
        /*0b98*/ 	.word	0x00020720


	//   ....[238]....
        /*0b9c*/ 	.word	0x000207b0


	//   ....[239]....
        /*0ba0*/ 	.word	0x00020850


	//   ....[240]....
        /*0ba4*/ 	.word	0x000208e0


	//   ....[241]....
        /*0ba8*/ 	.word	0x000209d0


	//   ....[242]....
        /*0bac*/ 	.word	0x00020a60


	//   ....[243]....
        /*0bb0*/ 	.word	0x00020b00


	//   ....[244]....
        /*0bb4*/ 	.word	0x00020b90


	//   ....[245]....
        /*0bb8*/ 	.word	0x00020c30


	//   ....[246]....
        /*0bbc*/ 	.word	0x00020cc0


	//   ....[247]....
        /*0bc0*/ 	.word	0x00020d60


	//   ....[248]....
        /*0bc4*/ 	.word	0x00020df0


	//   ....[249]....
        /*0bc8*/ 	.word	0x00020ee0


	//   ....[250]....
        /*0bcc*/ 	.word	0x00020f70


	//   ....[251]....
        /*0bd0*/ 	.word	0x00021000


	//   ....[252]....
        /*0bd4*/ 	.word	0x00021090


	//   ....[253]....
        /*0bd8*/ 	.word	0x00021120


	//   ....[254]....
        /*0bdc*/ 	.word	0x000211b0


	//   ....[255]....
        /*0be0*/ 	.word	0x00021240


	//   ....[0]....
        /*0be4*/ 	.word	0x000212d0


	//   ....[1]....
        /*0be8*/ 	.word	0x00021400


	//   ....[2]....
        /*0bec*/ 	.word	0x000214b0


	//   ....[3]....
        /*0bf0*/ 	.word	0x00021540


	//   ....[4]....
        /*0bf4*/ 	.word	0x00021590


	//   ....[5]....
        /*0bf8*/ 	.word	0x000215e0


	//   ....[6]....
        /*0bfc*/ 	.word	0x00021670


	//   ....[7]....
        /*0c00*/ 	.word	0x00021700


	//   ....[8]....
        /*0c04*/ 	.word	0x00021750


	//   ....[9]....
        /*0c08*/ 	.word	0x000217a0


	//   ....[10]....
        /*0c0c*/ 	.word	0x00021830


	//   ....[11]....
        /*0c10*/ 	.word	0x000218c0


	//   ....[12]....
        /*0c14*/ 	.word	0x00021910


	//   ....[13]....
        /*0c18*/ 	.word	0x00021960


	//   ....[14]....
        /*0c1c*/ 	.word	0x000219f0


	//   ....[15]....
        /*0c20*/ 	.word	0x00021a80


	//   ....[16]....
        /*0c24*/ 	.word	0x00021ad0


	//   ....[17]....
        /*0c28*/ 	.word	0x00021b20


	//   ....[18]....
        /*0c2c*/ 	.word	0x00021c10


	//   ....[19]....
        /*0c30*/ 	.word	0x00021cc0


	//   ....[20]....
        /*0c34*/ 	.word	0x00021d40


	//   ....[21]....
        /*0c38*/ 	.word	0x00021dd0


	//   ....[22]....
        /*0c3c*/ 	.word	0x00021f60


	//   ....[23]....
        /*0c40*/ 	.word	0x00022080


	//   ....[24]....
        /*0c44*/ 	.word	0x000220d0


	//   ....[25]....
        /*0c48*/ 	.word	0x00022120


	//   ....[26]....
        /*0c4c*/ 	.word	0x000221b0


	//   ....[27]....
        /*0c50*/ 	.word	0x00022260


	//   ....[28]....
        /*0c54*/ 	.word	0x000222d0


	//   ....[29]....
        /*0c58*/ 	.word	0x00022340


	//   ....[30]....
        /*0c5c*/ 	.word	0x000224e0


	//   ....[31]....
        /*0c60*/ 	.word	0x000225c0


	//   ....[32]....
        /*0c64*/ 	.word	0x00022610


	//   ....[33]....
        /*0c68*/ 	.word	0x00022660


	//   ....[34]....
        /*0c6c*/ 	.word	0x00022940


	//   ....[35]....
        /*0c70*/ 	.word	0x00022990


	//   ....[36]....
        /*0c74*/ 	.word	0x00022a20


	//   ....[37]....
        /*0c78*/ 	.word	0x00022ab0


	//   ....[38]....
        /*0c7c*/ 	.word	0x00022b40


	//   ....[39]....
        /*0c80*/ 	.word	0x00022bd0


	//   ....[40]....
        /*0c84*/ 	.word	0x00022c60


	//   ....[41]....
        /*0c88*/ 	.word	0x00022cf0


	//   ....[42]....
        /*0c8c*/ 	.word	0x00022d70


	//   ....[43]....
        /*0c90*/ 	.word	0x00022dc0


	//   ....[44]....
        /*0c94*/ 	.word	0x00022e50


	//   ....[45]....
        /*0c98*/ 	.word	0x00022ee0


	//   ....[46]....
        /*0c9c*/ 	.word	0x00022f60


	//   ....[47]....
        /*0ca0*/ 	.word	0x00022fb0


	//   ....[48]....
        /*0ca4*/ 	.word	0x00023040


	//   ....[49]....
        /*0ca8*/ 	.word	0x000230d0


	//   ....[50]....
        /*0cac*/ 	.word	0x00023160


	//   ....[51]....
        /*0cb0*/ 	.word	0x000231f0


	//   ....[52]....
        /*0cb4*/ 	.word	0x00023280


	//   ....[53]....
        /*0cb8*/ 	.word	0x00023310


	//   ....[54]....
        /*0cbc*/ 	.word	0x000233d0


	//   ....[55]....
        /*0cc0*/ 	.word	0x000236b0


	//   ....[56]....
        /*0cc4*/ 	.word	0x000237a0


	//   ....[57]....
        /*0cc8*/ 	.word	0x00023840


	//   ....[58]....
        /*0ccc*/ 	.word	0x000238a0


	//   ....[59]....
        /*0cd0*/ 	.word	0x000239a0


	//   ....[60]....
        /*0cd4*/ 	.word	0x00023a10


	//   ....[61]....
        /*0cd8*/ 	.word	0x00023b10


	//   ....[62]....
        /*0cdc*/ 	.word	0x00023b80


	//   ....[63]....
        /*0ce0*/ 	.word	0x00023c80


	//   ....[64]....
        /*0ce4*/ 	.word	0x00023cf0


	//   ....[65]....
        /*0ce8*/ 	.word	0x00023df0


	//   ....[66]....
        /*0cec*/ 	.word	0x00023e60


	//   ....[67]....
        /*0cf0*/ 	.word	0x00023f60


	//   ....[68]....
        /*0cf4*/ 	.word	0x00023fd0


	//   ....[69]....
        /*0cf8*/ 	.word	0x000240d0


	//   ....[70]....
        /*0cfc*/ 	.word	0x00024140


	//   ....[71]....
        /*0d00*/ 	.word	0x00024220


	//   ....[72]....
        /*0d04*/ 	.word	0x00024310


	//   ....[73]....
        /*0d08*/ 	.word	0x00024380


	//   ....[74]....
        /*0d0c*/ 	.word	0x00024400


	//   ....[75]....
        /*0d10*/ 	.word	0x000244c0


	//   ....[76]....
        /*0d14*/ 	.word	0x00024540


	//   ....[77]....
        /*0d18*/ 	.word	0x00024610


	//   ....[78]....
        /*0d1c*/ 	.word	0x00024690


	//   ....[79]....
        /*0d20*/ 	.word	0x00024760


	//   ....[80]....
        /*0d24*/ 	.word	0x000247e0


	//   ....[81]....
        /*0d28*/ 	.word	0x000248b0


	//   ....[82]....
        /*0d2c*/ 	.word	0x00024930


	//   ....[83]....
        /*0d30*/ 	.word	0x00024a00


	//   ....[84]....
        /*0d34*/ 	.word	0x00024a80


	//   ....[85]....
        /*0d38*/ 	.word	0x00024b40


	//   ....[86]....
        /*0d3c*/ 	.word	0x00024bc0


	//   ....[87]....
        /*0d40*/ 	.word	0x00024c70


	//   ....[88]....
        /*0d44*/ 	.word	0x00024da0


	//   ....[89]....
        /*0d48*/ 	.word	0x00024e40


	//   ....[90]....
        /*0d4c*/ 	.word	0x00024eb0


	//   ....[91]....
        /*0d50*/ 	.word	0x00024f70


	//   ....[92]....
        /*0d54*/ 	.word	0x00024fd0


	//   ....[93]....
        /*0d58*/ 	.word	0x00025090


	//   ....[94]....
        /*0d5c*/ 	.word	0x000250f0


	//   ....[95]....
        /*0d60*/ 	.word	0x000251b0


	//   ....[96]....
        /*0d64*/ 	.word	0x00025210


	//   ....[97]....
        /*0d68*/ 	.word	0x000252d0


	//   ....[98]....
        /*0d6c*/ 	.word	0x00025330


	//   ....[99]....
        /*0d70*/ 	.word	0x000253f0


	//   ....[100]....
        /*0d74*/ 	.word	0x00025450


	//   ....[101]....
        /*0d78*/ 	.word	0x00025510


	//   ....[102]....
        /*0d7c*/ 	.word	0x00025570


	//   ....[103]....
        /*0d80*/ 	.word	0x00025630


	//   ....[104]....
        /*0d84*/ 	.word	0x00025720


	//   ....[105]....
        /*0d88*/ 	.word	0x000257c0


	//   ....[106]....
        /*0d8c*/ 	.word	0x00025820


	//   ....[107]....
        /*0d90*/ 	.word	0x00025900


	//   ....[108]....
        /*0d94*/ 	.word	0x00025960


	//   ....[109]....
        /*0d98*/ 	.word	0x00025a40


	//   ....[110]....
        /*0d9c*/ 	.word	0x00025aa0


	//   ....[111]....
        /*0da0*/ 	.word	0x00025b80


	//   ....[112]....
        /*0da4*/ 	.word	0x00025be0


	//   ....[113]....
        /*0da8*/ 	.word	0x00025cc0


	//   ....[114]....
        /*0dac*/ 	.word	0x00025d20


	//   ....[115]....
        /*0db0*/ 	.word	0x00025e00


	//   ....[116]....
        /*0db4*/ 	.word	0x00025e60


	//   ....[117]....
        /*0db8*/ 	.word	0x00025f40


	//   ....[118]....
        /*0dbc*/ 	.word	0x00025fa0


	//   ....[119]....
        /*0dc0*/ 	.word	0x00026070


	//   ....[120]....
        /*0dc4*/ 	.word	0x00026190


	//   ....[121]....
        /*0dc8*/ 	.word	0x00026240


	//   ....[122]....
        /*0dcc*/ 	.word	0x000262f0


	//   ....[123]....
        /*0dd0*/ 	.word	0x000263c0


	//   ....[124]....
        /*0dd4*/ 	.word	0x00026420


	//   ....[125]....
        /*0dd8*/ 	.word	0x00026500


	//   ....[126]....
        /*0ddc*/ 	.word	0x00026560


	//   ....[127]....
        /*0de0*/ 	.word	0x00026630


	//   ....[128]....
        /*0de4*/ 	.word	0x00026690


	//   ....[129]....
        /*0de8*/ 	.word	0x00026760


	//   ....[130]....
        /*0dec*/ 	.word	0x000267c0


	//   ....[131]....
        /*0df0*/ 	.word	0x000268a0


	//   ....[132]....
        /*0df4*/ 	.word	0x00026900


	//   ....[133]....
        /*0df8*/ 	.word	0x000269d0


	//   ....[134]....
        /*0dfc*/ 	.word	0x00026a30


	//   ....[135]....
        /*0e00*/ 	.word	0x00026af0


	//   ....[136]....
        /*0e04*/ 	.word	0x00026b80


	//   ....[137]....
        /*0e08*/ 	.word	0x00026c20


	//   ....[138]....
        /*0e0c*/ 	.word	0x00026da0


	//   ....[139]....
        /*0e10*/ 	.word	0x00026e10


	//   ....[140]....
        /*0e14*/ 	.word	0x00026e80


	//   ....[141]....
        /*0e18*/ 	.word	0x00026ef0


	//   ....[142]....
        /*0e1c*/ 	.word	0x00026f60


	//   ....[143]....
        /*0e20*/ 	.word	0x00026fe0


	//   ....[144]....
        /*0e24*/ 	.word	0x00027060


	//   ....[145]....
        /*0e28*/ 	.word	0x000270f0


	//   ....[146]....
        /*0e2c*/ 	.word	0x00027160


	//   ....[147]....
        /*0e30*/ 	.word	0x000271d0


	//   ....[148]....
        /*0e34*/ 	.word	0x00027240


	//   ....[149]....
        /*0e38*/ 	.word	0x000272c0


	//   ....[150]....
        /*0e3c*/ 	.word	0x00027330


	//   ....[151]....
        /*0e40*/ 	.word	0x000273c0


	//   ....[152]....
        /*0e44*/ 	.word	0x00027420


	//   ....[153]....
        /*0e48*/ 	.word	0x000274b0


	//   ....[154]....
        /*0e4c*/ 	.word	0x000275e0


	//----- nvinfo : EIATTR_REG_RECONFIG
	.align		4
.L_1081:
        /*0e50*/ 	.byte	0x01, 0x54
	.zero		2


	//----- nvinfo : EIATTR_SYSCALL_OFFSETS
	.align		4
        /*0e54*/ 	.byte	0x04, 0x46
        /*0e56*/ 	.short	(.L_1083 - .L_1082)


	//   ....[0]....
.L_1082:
        /*0e58*/ 	.word	0x00001cd0


	//   ....[1]....
        /*0e5c*/ 	.word	0x00001e20


	//   ....[2]....
        /*0e60*/ 	.word	0x00008d50


	//   ....[3]....
        /*0e64*/ 	.word	0x00009050


	//   ....[4]....
        /*0e68*/ 	.word	0x0001bbb0


	//   ....[5]....
        /*0e6c*/ 	.word	0x0001bd00


	//   ....[6]....
        /*0e70*/ 	.word	0x0001bdf0


	//   ....[7]....
        /*0e74*/ 	.word	0x0001cd60


	//----- nvinfo : EIATTR_MBARRIER_INSTR_OFFSETS
	.align		4
.L_1083:
        /*0e78*/ 	.byte	0x04, 0x39
        /*0e7a*/ 	.short	(.L_1085 - .L_1084)


	//   ....[0]....
.L_1084:
        /*0e7c*/ 	.word	0x00000270
        /*0e80*/ 	.word	0x000000ff
        /*0e84*/ 	.word	0x00028800
        /*0e88*/ 	.short	0x0100
        /*0e8a*/ 	.byte	0x08
	.zero		1


	//   ....[1]....
        /*0e8c*/ 	.word	0x00000280
        /*0e90*/ 	.word	0x000000ff
        /*0e94*/ 	.word	0x00028820
        /*0e98*/ 	.short	0x0100
        /*0e9a*/ 	.byte	0x08
	.zero		1


	//   ....[2]....
        /*0e9c*/ 	.word	0x00000370
        /*0ea0*/ 	.word	0x000000ff
        /*0ea4*/ 	.word	0x00028830
        /*0ea8*/ 	.short	0x0100
        /*0eaa*/ 	.byte	0x08
	.zero		1


	//   ....[3]....
        /*0eac*/ 	.word	0x00000380
        /*0eb0*/ 	.word	0x000000ff
        /*0eb4*/ 	.word	0x00028840
        /*0eb8*/ 	.short	0x0100
        /*0eba*/ 	.byte	0x08
	.zero		1


	//   ....[4]....
        /*0ebc*/ 	.word	0x00000390
        /*0ec0*/ 	.word	0x000000ff
        /*0ec4*/ 	.word	0x00028838
        /*0ec8*/ 	.short	0x0100
        /*0eca*/ 	.byte	0x08
	.zero		1


	//   ....[5]....
        /*0ecc*/ 	.word	0x000003a0
        /*0ed0*/ 	.word	0x000000ff
        /*0ed4*/ 	.word	0x00028848
        /*0ed8*/ 	.short	0x0100
        /*0eda*/ 	.byte	0x08
	.zero		1


	//   ....[6]....
        /*0edc*/ 	.word	0x000004d0
        /*0ee0*/ 	.word	0x000000ff
        /*0ee4*/ 	.word	0x00028850
        /*0ee8*/ 	.short	0x0100
        /*0eea*/ 	.byte	0x08
	.zero		1


	//   ....[7]....
        /*0eec*/ 	.word	0x000004e0
        /*0ef0*/ 	.word	0x000000ff
        /*0ef4*/ 	.word	0x00028860
        /*0ef8*/ 	.short	0x0100
        /*0efa*/ 	.byte	0x08
	.zero		1


	//   ....[8]....
        /*0efc*/ 	.word	0x000004f0
        /*0f00*/ 	.word	0x000000ff
        /*0f04*/ 	.word	0x00028858
        /*0f08*/ 	.short	0x0100
        /*0f0a*/ 	.byte	0x08
	.zero		1


	//   ....[9]....
        /*0f0c*/ 	.word	0x00000500
        /*0f10*/ 	.word	0x000000ff
        /*0f14*/ 	.word	0x00028868
        /*0f18*/ 	.short	0x0100
        /*0f1a*/ 	.byte	0x08
	.zero		1


	//   ....[10]....
        /*0f1c*/ 	.word	0x000005f0
        /*0f20*/ 	.word	0x000000ff
        /*0f24*/ 	.word	0x00028870
        /*0f28*/ 	.short	0x0100
        /*0f2a*/ 	.byte	0x06
	.zero		1


	//   ....[11]....
        /*0f2c*/ 	.word	0x00000600
        /*0f30*/ 	.word	0x000000ff
        /*0f34*/ 	.word	0x00028880
        /*0f38*/ 	.short	0x0100
        /*0f3a*/ 	.byte	0x06
	.zero		1


	//   ....[12]....
        /*0f3c*/ 	.word	0x00000610
        /*0f40*/ 	.word	0x000000ff
        /*0f44*/ 	.word	0x00028878
        /*0f48*/ 	.short	0x0100
        /*0f4a*/ 	.byte	0x06
	.zero		1


	//   ....[13]....
        /*0f4c*/ 	.word	0x00000620
        /*0f50*/ 	.word	0x000000ff
        /*0f54*/ 	.word	0x00028888
        /*0f58*/ 	.short	0x0100
        /*0f5a*/ 	.byte	0x06
	.zero		1


	//   ....[14]....
        /*0f5c*/ 	.word	0x00000750
        /*0f60*/ 	.word	0x000000ff
        /*0f64*/ 	.word	0x00028890
        /*0f68*/ 	.short	0x0100
        /*0f6a*/ 	.byte	0x08
	.zero		1


	//   ....[15]....
        /*0f6c*/ 	.word	0x00000760
        /*0f70*/ 	.word	0x000000ff
        /*0f74*/ 	.word	0x000288a0
        /*0f78*/ 	.short	0x0100
        /*0f7a*/ 	.byte	0x08
	.zero		1


	//   ....[16]....
        /*0f7c*/ 	.word	0x00000770
        /*0f80*/ 	.word	0x000000ff
        /*0f84*/ 	.word	0x00028898
        /*0f88*/ 	.short	0x0100
        /*0f8a*/ 	.byte	0x08
	.zero		1


	//   ....[17]....
        /*0f8c*/ 	.word	0x00000780
        /*0f90*/ 	.word	0x000000ff
        /*0f94*/ 	.word	0x000288a8
        /*0f98*/ 	.short	0x0100
        /*0f9a*/ 	.byte	0x08
	.zero		1


	//   ....[18]....
        /*0f9c*/ 	.word	0x000008b0
        /*0fa0*/ 	.word	0x000000ff
        /*0fa4*/ 	.word	0x000288b0
        /*0fa8*/ 	.short	0x0100
        /*0faa*/ 	.byte	0x08
	.zero		1


	//   ....[19]....
        /*0fac*/ 	.word	0x000008c0
        /*0fb0*/ 	.word	0x000000ff
        /*0fb4*/ 	.word	0x000288c0
        /*0fb8*/ 	.short	0x0100
        /*0fba*/ 	.byte	0x08
	.zero		1


	//   ....[20]....
        /*0fbc*/ 	.word	0x000008d0
        /*0fc0*/ 	.word	0x000000ff
        /*0fc4*/ 	.word	0x000288b8
        /*0fc8*/ 	.short	0x0100
        /*0fca*/ 	.byte	0x08
	.zero		1


	//   ....[21]....
        /*0fcc*/ 	.word	0x000008e0
        /*0fd0*/ 	.word	0x000000ff
        /*0fd4*/ 	.word	0x000288c8
        /*0fd8*/ 	.short	0x0100
        /*0fda*/ 	.byte	0x08
	.zero		1


	//   ....[22]....
        /*0fdc*/ 	.word	0x000033b0
        /*0fe0*/ 	.word	0x00000059
        /*0fe4*/ 	.word	0x00028890
        /*0fe8*/ 	.short	0x010a
        /*0fea*/ 	.byte	0x3f
	.zero		1


	//   ....[23]....
        /*0fec*/ 	.word	0x00005810
        /*0ff0*/ 	.word	0x00000059
        /*0ff4*/ 	.word	0x00028890
        /*0ff8*/ 	.short	0x010a
        /*0ffa*/ 	.byte	0x3f
	.zero		1


	//   ....[24]....
        /*0ffc*/ 	.word	0x000077b0
        /*1000*/ 	.word	0x00000059
        /*1004*/ 	.word	0x00028890
        /*1008*/ 	.short	0x010a
        /*100a*/ 	.byte	0x3f
	.zero		1


	//   ....[25]....
        /*100c*/ 	.word	0x00007eb0
        /*1010*/ 	.word	0x0000000b
        /*1014*/ 	.word	0x00000000
        /*1018*/ 	.short	0x0101
        /*101a*/ 	.byte	0x3f
	.zero		1


	//   ....[26]....
        /*101c*/ 	.word	0x00007ef0
        /*1020*/ 	.word	0x00000059
        /*1024*/ 	.word	0x000288b0
        /*1028*/ 	.short	0x010a
        /*102a*/ 	.byte	0x3f
	.zero		1


	//   ....[27]....
        /*102c*/ 	.word	0x00008500
        /*1030*/ 	.word	0x00000059
        /*1034*/ 	.word	0x00000000
        /*1038*/ 	.short	0x0101
        /*103a*/ 	.byte	0x3f
	.zero		1


	//   ....[28]....
        /*103c*/ 	.word	0x00008de0
        /*1040*/ 	.word	0x00000012
        /*1044*/ 	.word	0x00028800
        /*1048*/ 	.short	0x010a
        /*104a*/ 	.byte	0x3f
	.zero		1


	//   ....[29]....
        /*104c*/ 	.word	0x00008e30
        /*1050*/ 	.word	0x00000012
        /*1054*/ 	.word	0x00028800
        /*1058*/ 	.short	0x010a
        /*105a*/ 	.byte	0x3f
	.zero		1


	//   ....[30]....
        /*105c*/ 	.word	0x00009fc0
        /*1060*/ 	.word	0x00000012
        /*1064*/ 	.word	0x00028800
        /*1068*/ 	.short	0x010a
        /*106a*/ 	.byte	0x3f
	.zero		1


	//   ....[31]....
        /*106c*/ 	.word	0x0000c400
        /*1070*/ 	.word	0x00000012
        /*1074*/ 	.word	0x00028800
        /*1078*/ 	.short	0x010a
        /*107a*/ 	.byte	0x3f
	.zero		1


	//   ....[32]....
        /*107c*/ 	.word	0x0000ddf0
        /*1080*/ 	.word	0x00000000
        /*1084*/ 	.word	0x00028830
        /*1088*/ 	.short	0x010a
        /*108a*/ 	.byte	0x3f
	.zero		1


	//   ....[33]....
        /*108c*/ 	.word	0x0000de30
        /*1090*/ 	.word	0x00000000
        /*1094*/ 	.word	0x00028830
        /*1098*/ 	.short	0x010a
        /*109a*/ 	.byte	0x3f
	.zero		1


	//   ....[34]....
        /*109c*/ 	.word	0x0000f800
        /*10a0*/ 	.word	0x00000000
        /*10a4*/ 	.word	0x00000000
        /*10a8*/ 	.short	0x0101
        /*10aa*/ 	.byte	0x3f
	.zero		1


	//   ....[35]....
        /*10ac*/ 	.word	0x00010360
        /*10b0*/ 	.word	0x00000005
        /*10b4*/ 	.word	0x00028830
        /*10b8*/ 	.short	0x010a
        /*10ba*/ 	.byte	0x3f
	.zero		1


	//   ....[36]....
        /*10bc*/ 	.word	0x000103b0
        /*10c0*/ 	.word	0x00000005
        /*10c4*/ 	.word	0x00028830
        /*10c8*/ 	.short	0x010a
        /*10ca*/ 	.byte	0x3f
	.zero		1


	//   ....[37]....
        /*10cc*/ 	.word	0x000107f0
        /*10d0*/ 	.word	0x00000006
        /*10d4*/ 	.word	0x00028850
        /*10d8*/ 	.short	0x010a
        /*10da*/ 	.byte	0x3f
	.zero		1


	//   ....[38]....
        /*10dc*/ 	.word	0x00010830
        /*10e0*/ 	.word	0x00000006
        /*10e4*/ 	.word	0x00028850
        /*10e8*/ 	.short	0x010a
        /*10ea*/ 	.byte	0x3f
	.zero		1


	//   ....[39]....
        /*10ec*/ 	.word	0x00012580
        /*10f0*/ 	.word	0x00000000
        /*10f4*/ 	.word	0x00000000
        /*10f8*/ 	.short	0x0101
        /*10fa*/ 	.byte	0x3f
	.zero		1


	//   ....[40]....
        /*10fc*/ 	.word	0x00012800
        /*1100*/ 	.word	0x0000000e
        /*1104*/ 	.word	0x00000000
        /*1108*/ 	.short	0x0101
        /*110a*/ 	.byte	0x3f
	.zero		1


	//   ....[41]....
        /*110c*/ 	.word	0x00012f10
        /*1110*/ 	.word	0x00000005
        /*1114*/ 	.word	0x00028830
        /*1118*/ 	.short	0x010a
        /*111a*/ 	.byte	0x3f
	.zero		1


	//   ....[42]....
        /*111c*/ 	.word	0x00012f60
        /*1120*/ 	.word	0x00000005
        /*1124*/ 	.word	0x00028830
        /*1128*/ 	.short	0x010a
        /*112a*/ 	.byte	0x3f
	.zero		1


	//   ....[43]....
        /*112c*/ 	.word	0x00013370
        /*1130*/ 	.word	0x00000006
        /*1134*/ 	.word	0x00028850
        /*1138*/ 	.short	0x010a
        /*113a*/ 	.byte	0x3f
	.zero		1


	//   ....[44]....
        /*113c*/ 	.word	0x000133b0
        /*1140*/ 	.word	0x00000006
        /*1144*/ 	.word	0x00028850
        /*1148*/ 	.short	0x010a
        /*114a*/ 	.byte	0x3f
	.zero		1


	//   ....[45]....
        /*114c*/ 	.word	0x000147b0
        /*1150*/ 	.word	0x0000002f
        /*1154*/ 	.word	0x00000000
        /*1158*/ 	.short	0x0101
        /*115a*/ 	.byte	0x3f
	.zero		1


	//   ....[46]....
        /*115c*/ 	.word	0x00014a50
        /*1160*/ 	.word	0x0000000c
        /*1164*/ 	.word	0x00000000
        /*1168*/ 	.short	0x0101
        /*116a*/ 	.byte	0x3f
	.zero		1


	//   ....[47]....
        /*116c*/ 	.word	0x000150a0
        /*1170*/ 	.word	0x0000000d
        /*1174*/ 	.word	0x00028850
        /*1178*/ 	.short	0x010a
        /*117a*/ 	.byte	0x3f
	.zero		1


	//   ....[48]....
        /*117c*/ 	.word	0x00015120
        /*1180*/ 	.word	0x0000000d
        /*1184*/ 	.word	0x00028850
        /*1188*/ 	.short	0x010a
        /*118a*/ 	.byte	0x3f
	.zero		1


	//   ....[49]....
        /*118c*/ 	.word	0x00015740
        /*1190*/ 	.word	0x00000004
        /*1194*/ 	.word	0x00000000
        /*1198*/ 	.short	0x0101
        /*119a*/ 	.byte	0x3f
	.zero		1


	//   ....[50]....
        /*119c*/ 	.word	0x00016c50
        /*11a0*/ 	.word	0x00000000
        /*11a4*/ 	.word	0x00000000
        /*11a8*/ 	.short	0x0101
        /*11aa*/ 	.byte	0x3f
	.zero		1


	//   ....[51]....
        /*11ac*/ 	.word	0x00017480
        /*11b0*/ 	.word	0x00000004
        /*11b4*/ 	.word	0x00000000
        /*11b8*/ 	.short	0x0101
        /*11ba*/ 	.byte	0x3f
	.zero		1


	//   ....[52]....
        /*11bc*/ 	.word	0x0001a710
        /*11c0*/ 	.word	0x00000016
        /*11c4*/ 	.word	0x00028820
        /*11c8*/ 	.short	0x010a
        /*11ca*/ 	.byte	0x3f
	.zero		1


	//   ....[53]....
        /*11cc*/ 	.word	0x0001a7a0
        /*11d0*/ 	.word	0x00000008
        /*11d4*/ 	.word	0x000288a0
        /*11d8*/ 	.short	0x010a
        /*11da*/ 	.byte	0x3f
	.zero		1


	//   ....[54]....
        /*11dc*/ 	.word	0x0001ab00
        /*11e0*/ 	.word	0x00000008
        /*11e4*/ 	.word	0x000288c0
        /*11e8*/ 	.short	0x010a
        /*11ea*/ 	.byte	0x3f
	.zero		1


	//   ....[55]....
        /*11ec*/ 	.word	0x0001af30
        /*11f0*/ 	.word	0x0000000b
        /*11f4*/ 	.word	0x000288a0
        /*11f8*/ 	.short	0x010a
        /*11fa*/ 	.byte	0x3f
	.zero		1


	//   ....[56]....
        /*11fc*/ 	.word	0x0001b270
        /*1200*/ 	.word	0x0000000b
        /*1204*/ 	.word	0x000288c0
        /*1208*/ 	.short	0x010a
        /*120a*/ 	.byte	0x3f
	.zero		1


	//   ....[57]....
        /*120c*/ 	.word	0x0001c2e0
        /*1210*/ 	.word	0x00000007
        /*1214*/ 	.word	0x00028840
        /*1218*/ 	.short	0x010a
        /*121a*/ 	.byte	0x3f
	.zero		1


	//   ....[58]....
        /*121c*/ 	.word	0x0001ca40
        /*1220*/ 	.word	0x00000007
        /*1224*/ 	.word	0x00028830
        /*1228*/ 	.short	0x0107
        /*122a*/ 	.byte	0x3f
	.zero		1


	//   ....[59]....
        /*122c*/ 	.word	0x0001cb10
        /*1230*/ 	.word	0x00000007
        /*1234*/ 	.word	0x00028830
        /*1238*/ 	.short	0x0101
        /*123a*/ 	.byte	0x3f
	.zero		1


	//   ....[60]....
        /*123c*/ 	.word	0x0001d620
        /*1240*/ 	.word	0x00000016
        /*1244*/ 	.word	0x00028800
        /*1248*/ 	.short	0x0107
        /*124a*/ 	.byte	0x3f
	.zero		1


	//   ....[61]....
        /*124c*/ 	.word	0x0001d730
        /*1250*/ 	.word	0x00000016
        /*1254*/ 	.word	0x00028800
        /*1258*/ 	.short	0x0101
        /*125a*/ 	.byte	0x3f
	.zero		1


	//   ....[62]....
        /*125c*/ 	.word	0x0001d750
        /*1260*/ 	.word	0x00000016
        /*1264*/ 	.word	0x00028820
        /*1268*/ 	.short	0x010a
        /*126a*/ 	.byte	0x3f
	.zero		1


	//   ....[63]....
        /*126c*/ 	.word	0x0001dae0
        /*1270*/ 	.word	0x00000006
        /*1274*/ 	.word	0x00028840
        /*1278*/ 	.short	0x010a
        /*127a*/ 	.byte	0x3f
	.zero		1


	//   ....[64]....
        /*127c*/ 	.word	0x0001dfe0
        /*1280*/ 	.word	0x00000006
        /*1284*/ 	.word	0x00028830
        /*1288*/ 	.short	0x0107
        /*128a*/ 	.byte	0x3f
	.zero		1


	//   ....[65]....
        /*128c*/ 	.word	0x0001e0a0
        /*1290*/ 	.word	0x00000006
        /*1294*/ 	.word	0x00028830
        /*1298*/ 	.short	0x0101
        /*129a*/ 	.byte	0x3f
	.zero		1


	//   ....[66]....
        /*129c*/ 	.word	0x0001e100
        /*12a0*/ 	.word	0x00000006
        /*12a4*/ 	.word	0x00028860
        /*12a8*/ 	.short	0x010a
        /*12aa*/ 	.byte	0x3f
	.zero		1


	//   ....[67]....
        /*12ac*/ 	.word	0x0001e630
        /*12b0*/ 	.word	0x00000006
        /*12b4*/ 	.word	0x00028850
        /*12b8*/ 	.short	0x0107
        /*12ba*/ 	.byte	0x3f
	.zero		1


	//   ....[68]....
        /*12bc*/ 	.word	0x0001e7d0
        /*12c0*/ 	.word	0x00000006
        /*12c4*/ 	.word	0x00028850
        /*12c8*/ 	.short	0x0101
        /*12ca*/ 	.byte	0x3f
	.zero		1


	//   ....[69]....
        /*12cc*/ 	.word	0x0001e9e0
        /*12d0*/ 	.word	0x00000000
        /*12d4*/ 	.word	0x00028860
        /*12d8*/ 	.short	0x010a
        /*12da*/ 	.byte	0x3f
	.zero		1


	//   ....[70]....
        /*12dc*/ 	.word	0x0001ef10
        /*12e0*/ 	.word	0x00000000
        /*12e4*/ 	.word	0x00028850
        /*12e8*/ 	.short	0x0107
        /*12ea*/ 	.byte	0x3f
	.zero		1


	//   ....[71]....
        /*12ec*/ 	.word	0x0001efd0
        /*12f0*/ 	.word	0x00000000
        /*12f4*/ 	.word	0x00028850
        /*12f8*/ 	.short	0x0101
        /*12fa*/ 	.byte	0x3f
	.zero		1


	//   ....[72]....
        /*12fc*/ 	.word	0x00020120
        /*1300*/ 	.word	0x00000004
        /*1304*/ 	.word	0x00028820
        /*1308*/ 	.short	0x010a
        /*130a*/ 	.byte	0x3f
	.zero		1


	//   ....[73]....
        /*130c*/ 	.word	0x00020290
        /*1310*/ 	.word	0x00000005
        /*1314*/ 	.word	0x00028840
        /*1318*/ 	.short	0x010a
        /*131a*/ 	.byte	0x3f
	.zero		1


	//   ....[74]....
        /*131c*/ 	.word	0x00020330
        /*1320*/ 	.word	0x00000019
        /*1324*/ 	.word	0x00028840
        /*1328*/ 	.short	0x010a
        /*132a*/ 	.byte	0x3f
	.zero		1


	//   ....[75]....
        /*132c*/ 	.word	0x00020370
        /*1330*/ 	.word	0x00000005
        /*1334*/ 	.word	0x00028860
        /*1338*/ 	.short	0x010a
        /*133a*/ 	.byte	0x3f
	.zero		1


	//   ....[76]....
        /*133c*/ 	.word	0x000203b0
        /*1340*/ 	.word	0x00000019
        /*1344*/ 	.word	0x00028860
        /*1348*/ 	.short	0x010a
        /*134a*/ 	.byte	0x3f
	.zero		1


	//   ....[77]....
        /*134c*/ 	.word	0x00020410
        /*1350*/ 	.word	0x00000059
        /*1354*/ 	.word	0x00028890
        /*1358*/ 	.short	0x010a
        /*135a*/ 	.byte	0x3f
	.zero		1


	//   ....[78]....
        /*135c*/ 	.word	0x00020920
        /*1360*/ 	.word	0x00000059
        /*1364*/ 	.word	0x00028890
        /*1368*/ 	.short	0x010a
        /*136a*/ 	.byte	0x3f
	.zero		1


	//   ....[79]....
        /*136c*/ 	.word	0x00020e30
        /*1370*/ 	.word	0x00000059
        /*1374*/ 	.word	0x00028890
        /*1378*/ 	.short	0x010a
        /*137a*/ 	.byte	0x3f
	.zero		1


	//   ....[80]....
        /*137c*/ 	.word	0x00021300
        /*1380*/ 	.word	0x00000059
        /*1384*/ 	.word	0x000288b0
        /*1388*/ 	.short	0x010a
        /*138a*/ 	.byte	0x3f
	.zero		1


	//   ....[81]....
        /*138c*/ 	.word	0x00021b50
        /*1390*/ 	.word	0x00000012
        /*1394*/ 	.word	0x00028800
        /*1398*/ 	.short	0x010a
        /*139a*/ 	.byte	0x3f
	.zero		1


	//   ....[82]....
        /*139c*/ 	.word	0x000226c0
        /*13a0*/ 	.word	0x00000012
        /*13a4*/ 	.word	0x00028800
        /*13a8*/ 	.short	0x010a
        /*13aa*/ 	.byte	0x3f
	.zero		1


	//   ....[83]....
        /*13ac*/ 	.word	0x00022710
        /*13b0*/ 	.word	0x00000000
        /*13b4*/ 	.word	0x00028830
        /*13b8*/ 	.short	0x010a
        /*13ba*/ 	.byte	0x3f
	.zero		1


	//   ....[84]....
        /*13bc*/ 	.word	0x00022760
        /*13c0*/ 	.word	0x00000005
        /*13c4*/ 	.word	0x00028830
        /*13c8*/ 	.short	0x010a
        /*13ca*/ 	.byte	0x3f
	.zero		1


	//   ....[85]....
        /*13cc*/ 	.word	0x000227b0
        /*13d0*/ 	.word	0x00000006
        /*13d4*/ 	.word	0x00028850
        /*13d8*/ 	.short	0x010a
        /*13da*/ 	.byte	0x3f
	.zero		1


	//   ....[86]....
        /*13dc*/ 	.word	0x00022800
        /*13e0*/ 	.word	0x00000005
        /*13e4*/ 	.word	0x00028830
        /*13e8*/ 	.short	0x010a
        /*13ea*/ 	.byte	0x3f
	.zero		1


	//   ....[87]....
        /*13ec*/ 	.word	0x00022850
        /*13f0*/ 	.word	0x00000006
        /*13f4*/ 	.word	0x00028850
        /*13f8*/ 	.short	0x010a
        /*13fa*/ 	.byte	0x3f
	.zero		1


	//   ....[88]....
        /*13fc*/ 	.word	0x000228a0
        /*1400*/ 	.word	0x0000000d
        /*1404*/ 	.word	0x00028850
        /*1408*/ 	.short	0x010a
        /*140a*/ 	.byte	0x3f
	.zero		1


	//   ....[89]....
        /*140c*/ 	.word	0x00023490
        /*1410*/ 	.word	0x00000016
        /*1414*/ 	.word	0x00028820
        /*1418*/ 	.short	0x010a
        /*141a*/ 	.byte	0x3f
	.zero		1


	//   ....[90]....
        /*141c*/ 	.word	0x000234e0
        /*1420*/ 	.word	0x00000008
        /*1424*/ 	.word	0x000288a0
        /*1428*/ 	.short	0x010a
        /*142a*/ 	.byte	0x3f
	.zero		1


	//   ....[91]....
        /*142c*/ 	.word	0x00023530
        /*1430*/ 	.word	0x00000008
        /*1434*/ 	.word	0x000288c0
        /*1438*/ 	.short	0x010a
        /*143a*/ 	.byte	0x3f
	.zero		1


	//   ....[92]....
        /*143c*/ 	.word	0x00023580
        /*1440*/ 	.word	0x0000000b
        /*1444*/ 	.word	0x000288a0
        /*1448*/ 	.short	0x010a
        /*144a*/ 	.byte	0x3f
	.zero		1


	//   ....[93]....
        /*144c*/ 	.word	0x000235d0
        /*1450*/ 	.word	0x0000000b
        /*1454*/ 	.word	0x000288c0
        /*1458*/ 	.short	0x010a
        /*145a*/ 	.byte	0x3f
	.zero		1


	//   ....[94]....
        /*145c*/ 	.word	0x000236f0
        /*1460*/ 	.word	0x00000007
        /*1464*/ 	.word	0x00028840
        /*1468*/ 	.short	0x010a
        /*146a*/ 	.byte	0x3f
	.zero		1


	//   ....[95]....
        /*146c*/ 	.word	0x00024ca0
        /*1470*/ 	.word	0x00000016
        /*1474*/ 	.word	0x00028820
        /*1478*/ 	.short	0x010a
        /*147a*/ 	.byte	0x3f
	.zero		1


	//   ....[96]....
        /*147c*/ 	.word	0x00024cf0
        /*1480*/ 	.word	0x00000006
        /*1484*/ 	.word	0x00028840
        /*1488*/ 	.short	0x010a
        /*148a*/ 	.byte	0x3f
	.zero		1


	//   ....[97]....
        /*148c*/ 	.word	0x00025670
        /*1490*/ 	.word	0x00000006
        /*1494*/ 	.word	0x00028860
        /*1498*/ 	.short	0x010a
        /*149a*/ 	.byte	0x3f
	.zero		1


	//   ....[98]....
        /*149c*/ 	.word	0x000260e0
        /*14a0*/ 	.word	0x00000000
        /*14a4*/ 	.word	0x00028860
        /*14a8*/ 	.short	0x010a
        /*14aa*/ 	.byte	0x3f
	.zero		1


	//   ....[99]....
        /*14ac*/ 	.word	0x00027500
        /*14b0*/ 	.word	0x00000004
        /*14b4*/ 	.word	0x00028820
        /*14b8*/ 	.short	0x010a
        /*14ba*/ 	.byte	0x3f
	.zero		1


	//   ....[100]....
        /*14bc*/ 	.word	0x000276a0
        /*14c0*/ 	.word	0x00000005
        /*14c4*/ 	.word	0x00028840
        /*14c8*/ 	.short	0x010a
        /*14ca*/ 	.byte	0x3f
	.zero		1


	//   ....[101]....
        /*14cc*/ 	.word	0x000276f0
        /*14d0*/ 	.word	0x00000019
        /*14d4*/ 	.word	0x00028840
        /*14d8*/ 	.short	0x010a
        /*14da*/ 	.byte	0x3f
	.zero		1


	//   ....[102]....
        /*14dc*/ 	.word	0x00027740
        /*14e0*/ 	.word	0x00000005
        /*14e4*/ 	.word	0x00028860
        /*14e8*/ 	.short	0x010a
        /*14ea*/ 	.byte	0x3f
	.zero		1


	//----- nvinfo : EIATTR_NUM_MBARRIERS
	.align		4
.L_1085:
        /*14ec*/ 	.byte	0x03, 0x38
        /*14ee*/ 	.short	0x0016


	//----- nvinfo : EIATTR_EXIT_INSTR_OFFSETS
	.align		4
        /*14f0*/ 	.byte	0x04, 0x1c
        /*14f2*/ 	.short	(.L_1087 - .L_1086)


	//   ....[0]....
.L_1086:
        /*14f4*/ 	.word	0x00020400


	//----- nvinfo : EIATTR_MAX_THREADS
	.align		4
.L_1087:
        /*14f8*/ 	.byte	0x04, 0x05
        /*14fa*/ 	.short	(.L_1089 - .L_1088)
.L_1088:
        /*14fc*/ 	.word	0x00000180
        /*1500*/ 	.word	0x00000001
        /*1504*/ 	.word	0x00000001


	//----- nvinfo : EIATTR_CRS_STACK_SIZE
	.align		4
.L_1089:
        /*1508*/ 	.byte	0x04, 0x1e
        /*150a*/ 	.short	(.L_1091 - .L_1090)
.L_1090:
        /*150c*/ 	.word	0x00000000


	//----- nvinfo : EIATTR_CBANK_PARAM_SIZE
	.align		4
.L_1091:
        /*1510*/ 	.byte	0x03, 0x19
        /*1512*/ 	.short	0x0af0


	//----- nvinfo : EIATTR_PARAM_CBANK
	.align		4
        /*1514*/ 	.byte	0x04, 0x0a
        /*1516*/ 	.short	(.L_1093 - .L_1092)
	.align		4
.L_1092:
        /*1518*/ 	.word	index@(.nv.constant0._ZN7cutlass13device_kernelIN5flash11enable_sm90INS1_16FlashAttnFwdSm90INS1_25CollectiveMainloopFwdSm90ILi2EN4cute5tupleIJNS5_1CILi1EEES8_S8_EEENS6_IJNS7_ILi128EEESA_SA_EEELi128ENS_6half_tEfNS_4arch4Sm90ELb1ELb0ELb0ELb1ELb1ELb1ELb0ELb1ELb1ELb1ELb1ELb0EEENS1_21CollectiveEpilogueFwdISB_S9_SC_SE_Li256ELb1ELb1ELb1ELb0EEENS1_36VarlenDynamicPersistentTileSchedulerILi128ELi128ELi256ELi128ELb1ELb1ELb1ELb1ELb1ELb1EEEEEEEEEvNT_6ParamsE)
        /*151c*/ 	.short	0x0210
        /*151e*/ 	.short	0x0af0


	//----- nvinfo : EIATTR_SW_WAR
	.align		4
.L_1093:
        /*1520*/ 	.byte	0x04, 0x36
        /*1522*/ 	.short	(.L_1095 - .L_1094)
.L_1094:
        /*1524*/ 	.word	0x00000008
.L_1095:


//--------------------- .nv.info._ZN7cutlass13device_kernelIN5flash11enable_sm90INS1_16FlashAttnFwdSm90INS1_25CollectiveMainloopFwdSm90ILi2EN4cute5tupleIJNS5_1CILi1EEES8_S8_EEENS6_IJNS7_ILi192EEENS7_ILi128EEENS7_ILi96EEEEEELi96ENS_6half_tEfNS_4arch4Sm90ELb0ELb0ELb0ELb0ELb1ELb0ELb0ELb0ELb1ELb1ELb1ELb0EEENS1_21CollectiveEpilogueFwdINS6_IJSA_SC_SB_EEES9_SE_SG_Li384ELb0ELb1ELb1ELb0EEENS1_19SingleTileSchedulerILb0ELb1ELb1ELi192EEEEEEEEEvNT_6ParamsE --------------------------
	.section	.nv.info._ZN7cutlass13device_kernelIN5flash11enable_sm90INS1_16FlashAttnFwdSm90INS1_25CollectiveMainloopFwdSm90ILi2EN4cute5tupleIJNS5_1CILi1EEES8_S8_EEENS6_IJNS7_ILi192EEENS7_ILi128EEENS7_ILi96EEEEEELi96ENS_6half_tEfNS_4arch4Sm90ELb0ELb0ELb0ELb0ELb1ELb0ELb0ELb0ELb1ELb1ELb1ELb0EEENS1_21CollectiveEpilogueFwdINS6_IJSA_SC_SB_EEES9_SE_SG_Li384ELb0ELb1ELb1ELb0EEENS1_19SingleTileSchedulerILb0ELb1ELb1ELi192EEEEEEEEEvNT_6ParamsE,"",@"SHT_CUDA_INFO"
	.sectionflags	@""
	.align	4


	//----- nvinfo : EIATTR_CUDA_API_VERSION
	.align		4
        /*0000*/ 	.byte	0x04, 0x37
        /*0002*/ 	.short	(.L_1097 - .L_1096)
.L_1096:
        /*0004*/ 	.word	0x00000082


	//----- nvinfo : EIATTR_KPARAM_INFO
	.align		4
.L_1097:
        /*0008*/ 	.byte	0x04, 0x17
        /*000a*/ 	.short	(.L_1099 - .L_1098)
.L_1098:
        /*000c*/ 	.word	0x00000000
        /*0010*/ 	.short	0x0000
        /*0012*/ 	.short	0x0070
        /*0014*/ 	.byte	0x00, 0xf0, 0x01, 0x28


	//----- nvinfo : EIATTR_SPARSE_MMA_MASK
	.align		4
.L_1099:
        /*0018*/ 	.byte	0x03, 0x50
        /*001a*/ 	.short	0x0000


	//----- nvinfo : EIATTR_MAXREG_COUNT
	.align		4
        /*001c*/ 	.byte	0x03, 0x1b
        /*001e*/ 	.short	0x0080


	//----- nvinfo : EIATTR_NUM_BARRIERS
	.align		4
        /*0020*/ 	.byte	0x02, 0x4c
        /*0022*/ 	.byte	0x10
	.zero		1


	//----- nvinfo : EIATTR_EXTERNS
	.align		4
        /*0024*/ 	.byte	0x04, 0x0f
        /*0026*/ 	.short	(.L_1101 - .L_1100)


	//   ....[0]....
	.align		4
.L_1100:
        /*0028*/ 	.word	index@(__assertfail)


	//----- nvinfo : EIATTR_ANNOTATIONS
	.align		4
.L_1101:
        /*002c*/ 	.byte	0x04, 0x55
        /*002e*/ 	.short	(.L_1103 - .L_1102)


	//   ....[0]....
.L_1102:
        /*0030*/ 	.word	0x00000001
        /*0034*/ 	.byte	0x90, 0x84, 0x00, 0x00, 0x01, 0x00, 0x00, 0x00, 0xa0, 0x84, 0x00, 0x00, 0x01, 0x00, 0x00, 0x00
        /*0044*/ 	.byte	0x10, 0x9c, 0x00, 0x00, 0x01, 0x00, 0x00, 0x00, 0x30, 0x9c, 0x00, 0x00


	//----- nvinfo : EIATTR_MERCURY_ISA_VERSION
	.align		4
.L_1103:
        /*0050*/ 	.byte	0x03, 0x5f
        /*0052*/ 	.short	0x0101


	//----- nvinfo : EIATTR_INT_WARP_WIDE_INSTR_OFFSETS
	.align		4
        /*0054*/ 	.byte	0x04, 0x31
        /*0056*/ 	.short	(.L_1105 - .L_1104)


	//   ....[0]....
.L_1104:
        /*0058*/ 	.word	0x000000c0


	//   ....[1]....
        /*005c*/ 	.word	0x000000d0


	//   ....[2]....
        /*0060*/ 	.word	0x00000170


	//----- nvinfo : EIATTR_COOP_GROUP_MASK_REGIDS
	.align		4
.L_1105:
        /*0064*/ 	.byte	0x04, 0x29
        /*0066*/ 	.short	(.L_1107 - .L_1106)


	//   ....[0]....
.L_1106:
        /*0068*/ 	.word	0xffffffff


	//   ....[1]....
        /*006c*/ 	.word	0xffffffff


	//   ....[2]....
        /*0070*/ 	.word	0xffffffff


	//   ....[3]....
        /*0074*/ 	.word	0xffffffff


	//   ....[4]....
        /*0078*/ 	.word	0xffffffff


	//   ....[5]....
        /*007c*/ 	.word	0xffffffff


	//   ....[6]....
        /*0080*/ 	.word	0xffffffff


	//   ....[7]....
        /*0084*/ 	.word	0xffffffff


	//   ....[8]....
        /*0088*/ 	.word	0xffffffff


	//   ....[9]....
        /*008c*/ 	.word	0xffffffff


	//   ....[10]....
        /*0090*/ 	.word	0xffffffff


	//   ....[11]....
        /*0094*/ 	.word	0xffffffff


	//   ....[12]....
        /*0098*/ 	.word	0xffffffff


	//   ....[13]....
        /*009c*/ 	.word	0xffffffff


	//   ....[14]....
        /*00a0*/ 	.word	0xffffffff


	//   ....[15]....
        /*00a4*/ 	.word	0xffffffff


	//   ....[16]....
        /*00a8*/ 	.word	0xffffffff


	//   ....[17]....
        /*00ac*/ 	.word	0xffffffff


	//   ....[18]....
        /*00b0*/ 	.word	0xffffffff


	//   ....[19]....
        /*00b4*/ 	.word	0xffffffff


	//   ....[20]....
        /*00b8*/ 	.word	0xffffffff


	//   ....[21]....
        /*00bc*/ 	.word	0xffffffff


	//   ....[22]....
        /*00c0*/ 	.word	0xffffffff


	//   ....[23]....
        /*00c4*/ 	.word	0xffffffff


	//   ....[24]....
        /*00c8*/ 	.word	0xffffffff


	//   ....[25]....
        /*00cc*/ 	.word	0xffffffff


	//   ....[26]....
        /*00d0*/ 	.word	0xffffffff


	//   ....[27]....
        /*00d4*/ 	.word	0xffffffff


	//   ....[28]....
        /*00d8*/ 	.word	0xffffffff


	//   ....[29]....
        /*00dc*/ 	.word	0xffffffff


	//   ....[30]....
        /*00e0*/ 	.word	0xffffffff


	//   ....[31]....
        /*00e4*/ 	.word	0xffffffff


	//   ....[32]....
        /*00e8*/ 	.word	0xffffffff


	//   ....[33]....
        /*00ec*/ 	.word	0xffffffff


	//   ....[34]....
        /*00f0*/ 	.word	0xffffffff


	//   ....[35]....
        /*00f4*/ 	.word	0xffffffff


	//   ....[36]....
        /*00f8*/ 	.word	0xffffffff


	//   ....[37]....
        /*00fc*/ 	.word	0xffffffff


	//   ....[38]....
        /*0100*/ 	.word	0xffffffff


	//   ....[39]....
        /*0104*/ 	.word	0xffffffff


	//   ....[40]....
        /*0108*/ 	.word	0xffffffff


	//   ....[41]....
        /*010c*/ 	.word	0xffffffff


	//   ....[42]....
        /*0110*/ 	.word	0xffffffff


	//   ....[43]....
        /*0114*/ 	.word	0xffffffff


	//   ....[44]....
        /*0118*/ 	.word	0xffffffff


	//   ....[45]....
        /*011c*/ 	.word	0xffffffff


	//   ....[46]....
        /*0120*/ 	.word	0xffffffff


	//   ....[47]....
        /*0124*/ 	.word	0xffffffff


	//   ....[48]....
        /*0128*/ 	.word	0xffffffff


	//   ....[49]....
        /*012c*/ 	.word	0xffffffff


	//   ....[50]....
        /*0130*/ 	.word	0xffffffff


	//   ....[51]....
        /*0134*/ 	.word	0xffffffff


	//   ....[52]....
        /*0138*/ 	.word	0xffffffff


	//   ....[53]....
        /*013c*/ 	.word	0xffffffff


	//   ....[54]....
        /*0140*/ 	.word	0xffffffff


	//   ....[55]....
        /*0144*/ 	.word	0xffffffff


	//   ....[56]....
        /*0148*/ 	.word	0xffffffff


	//   ....[57]....
        /*014c*/ 	.word	0xffffffff


	//   ....[58]....
        /*0150*/ 	.word	0xffffffff


	//   ....[59]....
        /*0154*/ 	.word	0xffffffff


	//   ....[60]....
        /*0158*/ 	.word	0xffffffff


	//   ....[61]....
        /*015c*/ 	.word	0xffffffff


	//   ....[62]....
        /*0160*/ 	.word	0xffffffff


	//   ....[63]....
        /*0164*/ 	.word	0xffffffff


	//   ....[64]....
        /*0168*/ 	.word	0xffffffff


	//   ....[65]....
        /*016c*/ 	.word	0xffffffff


	//   ....[66]....
        /*0170*/ 	.word	0xffffffff


	//   ....[67]....
        /*0174*/ 	.word	0xffffffff


	//   ....[68]....
        /*0178*/ 	.word	0xffffffff


	//   ....[69]....
        /*017c*/ 	.word	0xffffffff


	//   ....[70]....
        /*0180*/ 	.word	0xffffffff


	//   ....[71]....
        /*0184*/ 	.word	0xffffffff


	//   ....[72]....
        /*0188*/ 	.word	0xffffffff


	//   ....[73]....
        /*018c*/ 	.word	0xffffffff


	//   ....[74]....
        /*0190*/ 	.word	0xffffffff


	//   ....[75]....
        /*0194*/ 	.word	0x0500000f


	//   ....[76]....
        /*0198*/ 	.word	0x0500000f


	//   ....[77]....
        /*019c*/ 	.word	0x0500000f


	//   ....[78]....
        /*01a0*/ 	.word	0x0500000f


	//   ....[79]....
        /*01a4*/ 	.word	0x0500000f


	//   ....[80]....
        /*01a8*/ 	.word	0x0500000f


	//   ....[81]....
        /*01ac*/ 	.word	0x0500000f


	//   ....[82]....
        /*01b0*/ 	.word	0x0500000f


	//   ....[83]....
        /*01b4*/ 	.word	0x0500000f


	//   ....[84]....
        /*01b8*/ 	.word	0x0500000f


	//   ....[85]....
        /*01bc*/ 	.word	0x0500000f


	//   ....[86]....
        /*01c0*/ 	.word	0x0500000f


	//   ....[87]....
        /*01c4*/ 	.word	0x0500000f


	//   ....[88]....
        /*01c8*/ 	.word	0x0500000f


	//   ....[89]....
        /*01cc*/ 	.word	0x0500000f


	//   ....[90]....
        /*01d0*/ 	.word	0x0500000f


	//   ....[91]....
        /*01d4*/ 	.word	0x0500000f


	//   ....[92]....
        /*01d8*/ 	.word	0x0500000f


	//   ....[93]....
        /*01dc*/ 	.word	0x0500000f


	//   ....[94]....
        /*01e0*/ 	.word	0x0500000f


	//   ....[95]....
        /*01e4*/ 	.word	0x0500000f


	//   ....[96]....
        /*01e8*/ 	.word	0x0500000f


	//   ....[97]....
        /*01ec*/ 	.word	0x0500000f


	//   ....[98]....
        /*01f0*/ 	.word	0x0500000f


	//   ....[99]....
        /*01f4*/ 	.word	0x0500000f


	//   ....[100]....
        /*01f8*/ 	.word	0x0500000f


	//   ....[101]....
        /*01fc*/ 	.word	0x0500000f


	//   ....[102]....
        /*0200*/ 	.word	0x0500000f


	//   ....[103]....
        /*0204*/ 	.word	0x0500000f


	//   ....[104]....
        /*0208*/ 	.word	0x0500000f


	//   ....[105]....
        /*020c*/ 	.word	0x0500000f


	//   ....[106]....
        /*0210*/ 	.word	0x0500000f


	//   ....[107]....
        /*0214*/ 	.word	0x0500000f


	//   ....[108]....
        /*0218*/ 	.word	0x0500000f


	//   ....[109]....
        /*021c*/ 	.word	0x0500000f


	//   ....[110]....
        /*0220*/ 	.word	0x0500000f


	//   ....[111]....
        /*0224*/ 	.word	0x0500000f


	//   ....[112]....
        /*0228*/ 	.word	0x0500000f


	//   ....[113]....
        /*022c*/ 	.word	0x0500000f


	//   ....[114]....
        /*0230*/ 	.word	0x0500000f


	//   ....[115]....
        /*0234*/ 	.word	0x0500000f


	//   ....[116]....
        /*0238*/ 	.word	0x0500000f


	//   ....[117]....
        /*023c*/ 	.word	0x0500000f


	//   ....[118]....
        /*0240*/ 	.word	0x0500000f


	//   ....[119]....
        /*0244*/ 	.word	0x0500000f


	//   ....[120]....
        /*0248*/ 	.word	0x0500000f


	//----- nvinfo : EIATTR_COOP_GROUP_INSTR_OFFSETS
	.align		4
.L_1107:
        /*024c*/ 	.byte	0x04, 0x28
        /*024e*/ 	.short	(.L_1109 - .L_1108)


	//   ....[0]....
.L_1108:
        /*0250*/ 	.word	0x00000080


	//   ....[1]....
        /*0254*/ 	.word	0x00000090


	//   ....[2]....
        /*0258*/ 	.word	0x000002d0


	//   ....[3]....
        /*025c*/ 	.word	0x00000430


	//   ....[4]....
        /*0260*/ 	.word	0x00000550


	//   ....[5]....
        /*0264*/ 	.word	0x000006b0


	//   ....[6]....
        /*0268*/ 	.word	0x00000fd0


	//   ....[7]....
        /*026c*/ 	.word	0x000021e0


	//   ....[8]....
        /*0270*/ 	.word	0x000022e0


	//   ....[9]....
        /*0274*/ 	.word	0x00002820


	//   ....[10]....
        /*0278*/ 	.word	0x00002880


	//   ....[11]....
        /*027c*/ 	.word	0x00003650


	//   ....[12]....
        /*0280*/ 	.word	0x000044f0


	//   ....[13]....
        /*0284*/ 	.word	0x00004500


	//   ....[14]....
        /*0288*/ 	.word	0x00004560


	//   ....[15]....
        /*028c*/ 	.word	0x00004580


	//   ....[16]....
        /*0290*/ 	.word	0x000058f0


	//   ....[17]....
        /*0294*/ 	.word	0x00005a30


	//   ....[18]....
        /*0298*/ 	.word	0x00005a70


	//   ....[19]....
        /*029c*/ 	.word	0x00005b80


	//   ....[20]....
        /*02a0*/ 	.word	0x00005b90


	//   ....[21]....
        /*02a4*/ 	.word	0x00006a50


	//   ....[22]....
        /*02a8*/ 	.word	0x00006aa0


	//   ....[23]....
        /*02ac*/ 	.word	0x00006ae0


	//   ....[24]....
        /*02b0*/ 	.word	0x00006b10


	//   ....[25]....
        /*02b4*/ 	.word	0x00006b50


	//   ....[26]....
        /*02b8*/ 	.word	0x00006b80


	//   ....[27]....
        /*02bc*/ 	.word	0x00007050


	//   ....[28]....
        /*02c0*/ 	.word	0x00007060


	//   ....[29]....
        /*02c4*/ 	.word	0x00007900


	//   ....[30]....
        /*02c8*/ 	.word	0x00008b10


	//   ....[31]....
        /*02cc*/ 	.word	0x00008b20


	//   ....[32]....
        /*02d0*/ 	.word	0x00008b30


	//   ....[33]....
        /*02d4*/ 	.word	0x00008b40


	//   ....[34]....
        /*02d8*/ 	.word	0x00008b60


	//   ....[35]....
        /*02dc*/ 	.word	0x00008b70


	//   ....[36]....
        /*02e0*/ 	.word	0x00008b90


	//   ....[37]....
        /*02e4*/ 	.word	0x00008bc0


	//   ....[38]....
        /*02e8*/ 	.word	0x00009520


	//   ....[39]....
        /*02ec*/ 	.word	0x00009550


	//   ....[40]....
        /*02f0*/ 	.word	0x00009580


	//   ....[41]....
        /*02f4*/ 	.word	0x000095b0


	//   ....[42]....
        /*02f8*/ 	.word	0x000095f0


	//   ....[43]....
        /*02fc*/ 	.word	0x00009660


	//   ....[44]....
        /*0300*/ 	.word	0x00009690


	//   ....[45]....
        /*0304*/ 	.word	0x000096f0


	//   ....[46]....
        /*0308*/ 	.word	0x00009720


	//   ....[47]....
        /*030c*/ 	.word	0x00009780


	//   ....[48]....
        /*0310*/ 	.word	0x000097b0


	//   ....[49]....
        /*0314*/ 	.word	0x00009800


	//   ....[50]....
        /*0318*/ 	.word	0x0000a060


	//   ....[51]....
        /*031c*/ 	.word	0x0000a070


	//   ....[52]....
        /*0320*/ 	.word	0x0000a080


	//   ....[53]....
        /*0324*/ 	.word	0x0000a110


	//   ....[54]....
        /*0328*/ 	.word	0x0000a120


	//   ....[55]....
        /*032c*/ 	.word	0x0000a180


	//   ....[56]....
        /*0330*/ 	.word	0x0000a1b0


	//   ....[57]....
        /*0334*/ 	.word	0x0000a1f0


	//   ....[58]....
        /*0338*/ 	.word	0x0000a430


	//   ....[59]....
        /*033c*/ 	.word	0x0000a450


	//   ....[60]....
        /*0340*/ 	.word	0x0000a470


	//   ....[61]....
        /*0344*/ 	.word	0x0000a4f0


	//   ....[62]....
        /*0348*/ 	.word	0x0000a510


	//   ....[63]....
        /*034c*/ 	.word	0x0000a590


	//   ....[64]....
        /*0350*/ 	.word	0x0000a5b0


	//   ....[65]....
        /*0354*/ 	.word	0x0000a5c0


	//   ....[66]....
        /*0358*/ 	.word	0x0000ab50


	//   ....[67]....
        /*035c*/ 	.word	0x0000ab70


	//   ....[68]....
        /*0360*/ 	.word	0x0000ab90


	//   ....[69]....
        /*0364*/ 	.word	0x0000aba0


	//   ....[70]....
        /*0368*/ 	.word	0x0000ac40


	//   ....[71]....
        /*036c*/ 	.word	0x0000ac70


	//   ....[72]....
        /*0370*/ 	.word	0x0000ac80


	//   ....[73]....
        /*0374*/ 	.word	0x0000acf0


	//   ....[74]....
        /*0378*/ 	.word	0x0000b090


	//   ....[75]....
        /*037c*/ 	.word	0x0000b530


	//   ....[76]....
        /*0380*/ 	.word	0x0000b620


	//   ....[77]....
        /*0384*/ 	.word	0x0000b6d0


	//   ....[78]....
        /*0388*/ 	.word	0x0000b750


	//   ....[79]....
        /*038c*/ 	.word	0x0000b830


	//   ....[80]....
        /*0390*/ 	.word	0x0000b8a0


	//   ....[81]....
        /*0394*/ 	.word	0x0000b980


	//   ....[82]....
        /*0398*/ 	.word	0x0000ba40


	//   ....[83]....
        /*039c*/ 	.word	0x0000bb30


	//   ....[84]....
        /*03a0*/ 	.word	0x0000bbd0


	//   ....[85]....
        /*03a4*/ 	.word	0x0000bc30


	//   ....[86]....
        /*03a8*/ 	.word	0x0000bce0


	//   ....[87]....
        /*03ac*/ 	.word	0x0000bdb0


	//   ....[88]....
        /*03b0*/ 	.word	0x0000be30


	//   ....[89]....
        /*03b4*/ 	.word	0x0000bf00


	//   ....[90]....
        /*03b8*/ 	.word	0x0000bf70


	//   ....[91]....
        /*03bc*/ 	.word	0x0000c030


	//   ....[92]....
        /*03c0*/ 	.word	0x0000c0d0


	//   ....[93]....
        /*03c4*/ 	.word	0x0000c1a0


	//   ....[94]....
        /*03c8*/ 	.word	0x0000c210


	//   ....[95]....
        /*03cc*/ 	.word	0x0000c2d0


	//   ....[96]....
        /*03d0*/ 	.word	0x0000c410


	//   ....[97]....
        /*03d4*/ 	.word	0x0000c4e0


	//   ....[98]....
        /*03d8*/ 	.word	0x0000c560


	//   ....[99]....
        /*03dc*/ 	.word	0x0000c650


	//   ....[100]....
        /*03e0*/ 	.word	0x0000c6b0


	//   ....[101]....
        /*03e4*/ 	.word	0x0000c780


	//   ....[102]....
        /*03e8*/ 	.word	0x0000c7e0


	//   ....[103]....
        /*03ec*/ 	.word	0x0000c8c0


	//   ....[104]....
        /*03f0*/ 	.word	0x0000c9b0


	//   ....[105]....
        /*03f4*/ 	.word	0x0000ca50


	//   ....[106]....
        /*03f8*/ 	.word	0x0000cab0


	//   ....[107]....
        /*03fc*/ 	.word	0x0000cba0


	//   ....[108]....
        /*0400*/ 	.word	0x0000cc00


	//   ....[109]....
        /*0404*/ 	.word	0x0000ccf0


	//   ....[110]....
        /*0408*/ 	.word	0x0000cd50


	//   ....[111]....
        /*040c*/ 	.word	0x0000ce10


	//   ....[112]....
        /*0410*/ 	.word	0x0000cf50


	//   ....[113]....
        /*0414*/ 	.word	0x0000d000


	//   ....[114]....
        /*0418*/ 	.word	0x0000d0f0


	//   ....[115]....
        /*041c*/ 	.word	0x0000d200


	//   ....[116]....
        /*0420*/ 	.word	0x0000d280


	//   ....[117]....
        /*0424*/ 	.word	0x0000d370


	//   ....[118]....
        /*0428*/ 	.word	0x0000d3e0


	//   ....[119]....
        /*042c*/ 	.word	0x0000d4b0


	//   ....[120]....
        /*0430*/ 	.word	0x0000d5c0


	//----- nvinfo : EIATTR_REG_RECONFIG
	.align		4
.L_1109:
        /*0434*/ 	.byte	0x01, 0x54
	.zero		2


	//----- nvinfo : EIATTR_SYSCALL_OFFSETS
	.align		4
        /*0438*/ 	.byte	0x04, 0x46
        /*043a*/ 	.short	(.L_1111 - .L_1110)


	//   ....[0]....
.L_1110:
        /*043c*/ 	.word	0x00001190


	//   ....[1]....
        /*0440*/ 	.word	0x00008040


	//   ....[2]....
        /*0444*/ 	.word	0x00008180


	//   ....[3]....
        /*0448*/ 	.word	0x00008270


	//   ....[4]....
        /*044c*/ 	.word	0x00009060


	//----- nvinfo : EIATTR_MBARRIER_INSTR_OFFSETS
	.align		4
.L_1111:
        /*0450*/ 	.byte	0x04, 0x39
        /*0452*/ 	.short	(.L_1113 - .L_1112)


	//   ....[0]....
.L_1112:
        /*0454*/ 	.word	0x00000180
        /*0458*/ 	.word	0x000000ff
        /*045c*/ 	.word	0x0002d800
        /*0460*/ 	.short	0x0100
        /*0462*/ 	.byte	0x08
	.zero		1


	//   ....[1]....
        /*0464*/ 	.word	0x00000190
        /*0468*/ 	.word	0x000000ff
        /*046c*/ 	.word	0x0002d820
        /*0470*/ 	.short	0x0100
        /*0472*/ 	.byte	0x08
	.zero		1


	//   ....[2]....
        /*0474*/ 	.word	0x00000280
        /*0478*/ 	.word	0x000000ff
        /*047c*/ 	.word	0x0002d830
        /*0480*/ 	.short	0x0100
        /*0482*/ 	.byte	0x08
	.zero		1


	//   ....[3]....
        /*0484*/ 	.word	0x00000290
        /*0488*/ 	.word	0x000000ff
        /*048c*/ 	.word	0x0002d840
        /*0490*/ 	.short	0x0100
        /*0492*/ 	.byte	0x08
	.zero		1


	//   ....[4]....
        /*0494*/ 	.word	0x000002a0
        /*0498*/ 	.word	0x000000ff
        /*049c*/ 	.word	0x0002d838
        /*04a0*/ 	.short	0x0100
        /*04a2*/ 	.byte	0x08
	.zero		1


	//   ....[5]....
        /*04a4*/ 	.word	0x000002b0
        /*04a8*/ 	.word	0x000000ff
        /*04ac*/ 	.word	0x0002d848
        /*04b0*/ 	.short	0x0100
        /*04b2*/ 	.byte	0x08
	.zero		1


	//   ....[6]....
        /*04b4*/ 	.word	0x000003e0
        /*04b8*/ 	.word	0x000000ff
        /*04bc*/ 	.word	0x0002d850
        /*04c0*/ 	.short	0x0100
        /*04c2*/ 	.byte	0x08
	.zero		1


	//   ....[7]....
        /*04c4*/ 	.word	0x000003f0
        /*04c8*/ 	.word	0x000000ff
        /*04cc*/ 	.word	0x0002d860
        /*04d0*/ 	.short	0x0100
        /*04d2*/ 	.byte	0x08
	.zero		1


	//   ....[8]....
        /*04d4*/ 	.word	0x00000400
        /*04d8*/ 	.word	0x000000ff
        /*04dc*/ 	.word	0x0002d858
        /*04e0*/ 	.short	0x0100
        /*04e2*/ 	.byte	0x08
	.zero		1


	//   ....[9]....
        /*04e4*/ 	.word	0x00000410
        /*04e8*/ 	.word	0x000000ff
        /*04ec*/ 	.word	0x0002d868
        /*04f0*/ 	.short	0x0100
        /*04f2*/ 	.byte	0x08
	.zero		1


	//   ....[10]....
        /*04f4*/ 	.word	0x00000500
        /*04f8*/ 	.word	0x000000ff
        /*04fc*/ 	.word	0x0002d870
        /*0500*/ 	.short	0x0100
        /*0502*/ 	.byte	0x06
	.zero		1


	//   ....[11]....
        /*0504*/ 	.word	0x00000510
        /*0508*/ 	.word	0x000000ff
        /*050c*/ 	.word	0x0002d880
        /*0510*/ 	.short	0x0100
        /*0512*/ 	.byte	0x06
	.zero		1


	//   ....[12]....
        /*0514*/ 	.word	0x00000520
        /*0518*/ 	.word	0x000000ff
        /*051c*/ 	.word	0x0002d878
        /*0520*/ 	.short	0x0100
        /*0522*/ 	.byte	0x06
	.zero		1


	//   ....[13]....
        /*0524*/ 	.word	0x00000530
        /*0528*/ 	.word	0x000000ff
        /*052c*/ 	.word	0x0002d888
        /*0530*/ 	.short	0x0100
        /*0532*/ 	.byte	0x06
	.zero		1


	//   ....[14]....
        /*0534*/ 	.word	0x00000660
        /*0538*/ 	.word	0x000000ff
        /*053c*/ 	.word	0x0002d890
        /*0540*/ 	.short	0x0100
        /*0542*/ 	.byte	0x08
	.zero		1


	//   ....[15]....
        /*0544*/ 	.word	0x00000670
        /*0548*/ 	.word	0x000000ff
        /*054c*/ 	.word	0x0002d8a0
        /*0550*/ 	.short	0x0100
        /*0552*/ 	.byte	0x08
	.zero		1


	//   ....[16]....
        /*0554*/ 	.word	0x00000680
        /*0558*/ 	.word	0x000000ff
        /*055c*/ 	.word	0x0002d898
        /*0560*/ 	.short	0x0100
        /*0562*/ 	.byte	0x08
	.zero		1


	//   ....[17]....
        /*0564*/ 	.word	0x00000690
        /*0568*/ 	.word	0x000000ff
        /*056c*/ 	.word	0x0002d8a8
        /*0570*/ 	.short	0x0100
        /*0572*/ 	.byte	0x08
	.zero		1


	//   ....[18]....
        /*0574*/ 	.word	0x000007d0
        /*0578*/ 	.word	0x000000ff
        /*057c*/ 	.word	0x0002d8b0
        /*0580*/ 	.short	0x0100
        /*0582*/ 	.byte	0x08
	.zero		1


	//   ....[19]....
        /*0584*/ 	.word	0x000007e0
        /*0588*/ 	.word	0x000000ff
        /*058c*/ 	.word	0x0002d8c0
        /*0590*/ 	.short	0x0100
        /*0592*/ 	.byte	0x08
	.zero		1


	//   ....[20]....
        /*0594*/ 	.word	0x000007f0
        /*0598*/ 	.word	0x000000ff
        /*059c*/ 	.word	0x0002d8b8
        /*05a0*/ 	.short	0x0100
        /*05a2*/ 	.byte	0x08
	.zero		1


	//   ....[21]....
        /*05a4*/ 	.word	0x00000800
        /*05a8*/ 	.word	0x000000ff
        /*05ac*/ 	.word	0x0002d8c8
        /*05b0*/ 	.short	0x0100
        /*05b2*/ 	.byte	0x08
	.zero		1


	//   ....[22]....
        /*05b4*/ 	.word	0x000011b0
        /*05b8*/ 	.word	0x000000ff
        /*05bc*/ 	.word	0x0002d800
        /*05c0*/ 	.short	0x010a
        /*05c2*/ 	.byte	0x2a
	.zero		1


	//   ....[23]....
        /*05c4*/ 	.word	0x00001220
        /*05c8*/ 	.word	0x000000ff
        /*05cc*/ 	.word	0x0002d830
        /*05d0*/ 	.short	0x010a
        /*05d2*/ 	.byte	0x2a
	.zero		1


	//   ....[24]....
        /*05d4*/ 	.word	0x00001260
        /*05d8*/ 	.word	0x000000ff
        /*05dc*/ 	.word	0x0002d830
        /*05e0*/ 	.short	0x010a
        /*05e2*/ 	.byte	0x2a
	.zero		1


	//   ....[25]....
        /*05e4*/ 	.word	0x00001750
        /*05e8*/ 	.word	0x000000ff
        /*05ec*/ 	.word	0x00000000
        /*05f0*/ 	.short	0x0101
        /*05f2*/ 	.byte	0x07
	.zero		1


	//   ....[26]....
        /*05f4*/ 	.word	0x00003920
        /*05f8*/ 	.word	0x000000ff
        /*05fc*/ 	.word	0x0002d830
        /*0600*/ 	.short	0x010a
        /*0602*/ 	.byte	0x0a
	.zero		1


	//   ....[27]....
        /*0604*/ 	.word	0x00003960
        /*0608*/ 	.word	0x000000ff
        /*060c*/ 	.word	0x0002d830
        /*0610*/ 	.short	0x010a
        /*0612*/ 	.byte	0x0a
	.zero		1


	//   ....[28]....
        /*0614*/ 	.word	0x00003c40
        /*0618*/ 	.word	0x000000ff
        /*061c*/ 	.word	0x0002d850
        /*0620*/ 	.short	0x010a
        /*0622*/ 	.byte	0x0a
	.zero		1


	//   ....[29]....
        /*0624*/ 	.word	0x00003c80
        /*0628*/ 	.word	0x000000ff
        /*062c*/ 	.word	0x0002d850
        /*0630*/ 	.short	0x010a
        /*0632*/ 	.byte	0x0a
	.zero		1


	//   ....[30]....
        /*0634*/ 	.word	0x00004570
        /*0638*/ 	.word	0x000000ff
        /*063c*/ 	.word	0x00000000
        /*0640*/ 	.short	0x0101
        /*0642*/ 	.byte	0x0a
	.zero		1


	//   ....[31]....
        /*0644*/ 	.word	0x00005370
        /*0648*/ 	.word	0x000000ff
        /*064c*/ 	.word	0x00000000
        /*0650*/ 	.short	0x0101
        /*0652*/ 	.byte	0x07
	.zero		1


	//   ....[32]....
        /*0654*/ 	.word	0x00005980
        /*0658*/ 	.word	0x000000ff
        /*065c*/ 	.word	0x0002d850
        /*0660*/ 	.short	0x010a
        /*0662*/ 	.byte	0x06
	.zero		1


	//   ....[33]....
        /*0664*/ 	.word	0x000059c0
        /*0668*/ 	.word	0x000000ff
        /*066c*/ 	.word	0x0002d850
        /*0670*/ 	.short	0x010a
        /*0672*/ 	.byte	0x06
	.zero		1


	//   ....[34]....
        /*0674*/ 	.word	0x00006060
        /*0678*/ 	.word	0x000000ff
        /*067c*/ 	.word	0x00000000
        /*0680*/ 	.short	0x0101
        /*0682*/ 	.byte	0x06
	.zero		1


	//   ....[35]....
        /*0684*/ 	.word	0x00006b70
        /*0688*/ 	.word	0x000000ff
        /*068c*/ 	.word	0x00000000
        /*0690*/ 	.short	0x0101
        /*0692*/ 	.byte	0x04
	.zero		1


	//   ....[36]....
        /*0694*/ 	.word	0x000087d0
        /*0698*/ 	.word	0x000000ff
        /*069c*/ 	.word	0x0002d840
        /*06a0*/ 	.short	0x010a
        /*06a2*/ 	.byte	0x2d
	.zero		1


	//   ....[37]....
        /*06a4*/ 	.word	0x00008e00
        /*06a8*/ 	.word	0x000000ff
        /*06ac*/ 	.word	0x0002d830
        /*06b0*/ 	.short	0x0107
        /*06b2*/ 	.byte	0x2d
	.zero		1


	//   ....[38]....
        /*06b4*/ 	.word	0x00008e90
        /*06b8*/ 	.word	0x000000ff
        /*06bc*/ 	.word	0x0002d830
        /*06c0*/ 	.short	0x0101
        /*06c2*/ 	.byte	0x2d
	.zero		1


	//   ....[39]....
        /*06c4*/ 	.word	0x00009950
        /*06c8*/ 	.word	0x000000ff
        /*06cc*/ 	.word	0x0002d800
        /*06d0*/ 	.short	0x0107
        /*06d2*/ 	.byte	0x2d
	.zero		1


	//   ....[40]....
        /*06d4*/ 	.word	0x000099b0
        /*06d8*/ 	.word	0x000000ff
        /*06dc*/ 	.word	0x0002d800
        /*06e0*/ 	.short	0x0101
        /*06e2*/ 	.byte	0x2d
	.zero		1


	//   ....[41]....
        /*06e4*/ 	.word	0x000099c0
        /*06e8*/ 	.word	0x000000ff
        /*06ec*/ 	.word	0x0002d820
        /*06f0*/ 	.short	0x010a
        /*06f2*/ 	.byte	0x2d
	.zero		1


	//   ....[42]....
        /*06f4*/ 	.word	0x00009e30
        /*06f8*/ 	.word	0x00000007
        /*06fc*/ 	.word	0x0002d840
        /*0700*/ 	.short	0x010a
        /*0702*/ 	.byte	0x3f
	.zero		1


	//   ....[43]....
        /*0704*/ 	.word	0x0000a2a0
        /*0708*/ 	.word	0x00000007
        /*070c*/ 	.word	0x0002d830
        /*0710*/ 	.short	0x0107
        /*0712*/ 	.byte	0x3f
	.zero		1


	//   ....[44]....
        /*0714*/ 	.word	0x0000a370
        /*0718*/ 	.word	0x00000007
        /*071c*/ 	.word	0x0002d830
        /*0720*/ 	.short	0x0101
        /*0722*/ 	.byte	0x3f
	.zero		1


	//   ....[45]....
        /*0724*/ 	.word	0x0000a3d0
        /*0728*/ 	.word	0x00000007
        /*072c*/ 	.word	0x0002d860
        /*0730*/ 	.short	0x010a
        /*0732*/ 	.byte	0x3f
	.zero		1


	//   ....[46]....
        /*0734*/ 	.word	0x0000a730
        /*0738*/ 	.word	0x00000007
        /*073c*/ 	.word	0x0002d850
        /*0740*/ 	.short	0x0107
        /*0742*/ 	.byte	0x3f
	.zero		1


	//   ....[47]....
        /*0744*/ 	.word	0x0000a8a0
        /*0748*/ 	.word	0x00000007
        /*074c*/ 	.word	0x0002d850
        /*0750*/ 	.short	0x0101
        /*0752*/ 	.byte	0x3f
	.zero		1


	//   ....[48]....
        /*0754*/ 	.word	0x0000aa60
        /*0758*/ 	.word	0x00000000
        /*075c*/ 	.word	0x0002d860
        /*0760*/ 	.short	0x010a
        /*0762*/ 	.byte	0x3f
	.zero		1


	//   ....[49]....
        /*0764*/ 	.word	0x0000aeb0
        /*0768*/ 	.word	0x00000000
        /*076c*/ 	.word	0x0002d850
        /*0770*/ 	.short	0x0107
        /*0772*/ 	.byte	0x3f
	.zero		1


	//   ....[50]....
        /*0774*/ 	.word	0x0000af90
        /*0778*/ 	.word	0x00000000
        /*077c*/ 	.word	0x0002d850
        /*0780*/ 	.short	0x0101
        /*0782*/ 	.byte	0x3f
	.zero		1


	//   ....[51]....
        /*0784*/ 	.word	0x0000b020
        /*0788*/ 	.word	0x00000007
        /*078c*/ 	.word	0x0002d820
        /*0790*/ 	.short	0x010a
        /*0792*/ 	.byte	0x3f
	.zero		1


	//   ....[52]....
        /*0794*/ 	.word	0x0000b180
        /*0798*/ 	.word	0x00000005
        /*079c*/ 	.word	0x0002d840
        /*07a0*/ 	.short	0x010a
        /*07a2*/ 	.byte	0x3f
	.zero		1


	//   ....[53]....
        /*07a4*/ 	.word	0x0000b220
        /*07a8*/ 	.word	0x00000003
        /*07ac*/ 	.word	0x0002d840
        /*07b0*/ 	.short	0x010a
        /*07b2*/ 	.byte	0x3f
	.zero		1


	//   ....[54]....
        /*07b4*/ 	.word	0x0000b260
        /*07b8*/ 	.word	0x00000005
        /*07bc*/ 	.word	0x0002d860
        /*07c0*/ 	.short	0x010a
        /*07c2*/ 	.byte	0x3f
	.zero		1


	//   ....[55]....
        /*07c4*/ 	.word	0x0000b2a0
        /*07c8*/ 	.word	0x00000003
        /*07cc*/ 	.word	0x0002d860
        /*07d0*/ 	.short	0x010a
        /*07d2*/ 	.byte	0x3f
	.zero		1


	//   ....[56]....
        /*07d4*/ 	.word	0x0000b310
        /*07d8*/ 	.word	0x00000003
        /*07dc*/ 	.word	0x0002d800
        /*07e0*/ 	.short	0x010a
        /*07e2*/ 	.byte	0x3f
	.zero		1


	//   ....[57]....
        /*07e4*/ 	.word	0x0000b370
        /*07e8*/ 	.word	0x00000003
        /*07ec*/ 	.word	0x0002d830
        /*07f0*/ 	.short	0x010a
        /*07f2*/ 	.byte	0x3f
	.zero		1


	//   ....[58]....
        /*07f4*/ 	.word	0x0000b3d0
        /*07f8*/ 	.word	0x0000000b
        /*07fc*/ 	.word	0x0002d830
        /*0800*/ 	.short	0x010a
        /*0802*/ 	.byte	0x3f
	.zero		1


	//   ....[59]....
        /*0804*/ 	.word	0x0000b430
        /*0808*/ 	.word	0x0000000b
        /*080c*/ 	.word	0x0002d850
        /*0810*/ 	.short	0x010a
        /*0812*/ 	.byte	0x3f
	.zero		1


	//   ....[60]....
        /*0814*/ 	.word	0x0000b490
        /*0818*/ 	.word	0x00000003
        /*081c*/ 	.word	0x0002d850
        /*0820*/ 	.short	0x010a
        /*0822*/ 	.byte	0x3f
	.zero		1


	//   ....[61]....
        /*0824*/ 	.word	0x0000b570
        /*0828*/ 	.word	0x00000002
        /*082c*/ 	.word	0x0002d840
        /*0830*/ 	.short	0x010a
        /*0832*/ 	.byte	0x3f
	.zero		1


	//   ....[62]....
        /*0834*/ 	.word	0x0000c310
        /*0838*/ 	.word	0x00000003
        /*083c*/ 	.word	0x0002d820
        /*0840*/ 	.short	0x010a
        /*0842*/ 	.byte	0x3f
	.zero		1


	//   ....[63]....
        /*0844*/ 	.word	0x0000c360
        /*0848*/ 	.word	0x00000007
        /*084c*/ 	.word	0x0002d840
        /*0850*/ 	.short	0x010a
        /*0852*/ 	.byte	0x3f
	.zero		1


	//   ....[64]....
        /*0854*/ 	.word	0x0000c900
        /*0858*/ 	.word	0x00000007
        /*085c*/ 	.word	0x0002d860
        /*0860*/ 	.short	0x010a
        /*0862*/ 	.byte	0x3f
	.zero		1


	//   ....[65]....
        /*0864*/ 	.word	0x0000cea0
        /*0868*/ 	.word	0x00000000
        /*086c*/ 	.word	0x0002d860
        /*0870*/ 	.short	0x010a
        /*0872*/ 	.byte	0x3f
	.zero		1


	//   ....[66]....
        /*0874*/ 	.word	0x0000d4e0
        /*0878*/ 	.word	0x00000007
        /*087c*/ 	.word	0x0002d820
        /*0880*/ 	.short	0x010a
        /*0882*/ 	.byte	0x3f
	.zero		1


	//   ....[67]....
        /*0884*/ 	.word	0x0000d680
        /*0888*/ 	.word	0x00000005
        /*088c*/ 	.word	0x0002d840
        /*0890*/ 	.short	0x010a
        /*0892*/ 	.byte	0x3f
	.zero		1


	//   ....[68]....
        /*0894*/ 	.word	0x0000d6d0
        /*0898*/ 	.word	0x00000003
        /*089c*/ 	.word	0x0002d840
        /*08a0*/ 	.short	0x010a
        /*08a2*/ 	.byte	0x3f
	.zero		1


	//   ....[69]....
        /*08a4*/ 	.word	0x0000d720
        /*08a8*/ 	.word	0x00000005
        /*08ac*/ 	.word	0x0002d860
        /*08b0*/ 	.short	0x010a
        /*08b2*/ 	.byte	0x3f
	.zero		1


	//----- nvinfo : EIATTR_NUM_MBARRIERS
	.align		4
.L_1113:
        /*08b4*/ 	.byte	0x03, 0x38
        /*08b6*/ 	.short	0x0016


	//----- nvinfo : EIATTR_EXIT_INSTR_OFFSETS
	.align		4
        /*08b8*/ 	.byte	0x04, 0x1c
        /*08ba*/ 	.short	(.L_1115 - .L_1114)


	//   ....[0]....
.L_1114:
        /*08bc*/ 	.word	0x0000b2f0


	//----- nvinfo : EIATTR_MAX_THREADS
	.align		4
.L_1115:
        /*08c0*/ 	.byte	0x04, 0x05
        /*08c2*/ 	.short	(.L_1117 - .L_1116)
.L_1116:
        /*08c4*/ 	.word	0x00000200
        /*08c8*/ 	.word	0x00000001
        /*08cc*/ 	.word	0x00000001


	//----- nvinfo : EIATTR_CRS_STACK_SIZE
	.align		4
.L_1117:
        /*08d0*/ 	.byte	0x04, 0x1e
        /*08d2*/ 	.short	(.L_1119 - .L_1118)
.L_1118:
        /*08d4*/ 	.word	0x00000000


	//----- nvinfo : EIATTR_CBANK_PARAM_SIZE
	.align		4
.L_1119:
        /*08d8*/ 	.byte	0x03, 0x19
        /*08da*/ 	.short	0x0a70


	//----- nvinfo : EIATTR_PARAM_CBANK
	.align		4
        /*08dc*/ 	.byte	0x04, 0x0a
        /*08de*/ 	.short	(.L_1121 - .L_1120)
	.align		4
.L_1120:
        /*08e0*/ 	.word	index@(.nv.constant0._ZN7cutlass13device_kernelIN5flash11enable_sm90INS1_16FlashAttnFwdSm90INS1_25CollectiveMainloopFwdSm90ILi2EN4cute5tupleIJNS5_1CILi1EEES8_S8_EEENS6_IJNS7_ILi192EEENS7_ILi128EEENS7_ILi96EEEEEELi96ENS_6half_tEfNS_4arch4Sm90ELb0ELb0ELb0ELb0ELb1ELb0ELb0ELb0ELb1ELb1ELb1ELb0EEENS1_21CollectiveEpilogueFwdINS6_IJSA_SC_SB_EEES9_SE_SG_Li384ELb0ELb1ELb1ELb0EEENS1_19SingleTileSchedulerILb0ELb1ELb1ELi192EEEEEEEEEvNT_6ParamsE)
        /*08e4*/ 	.short	0x0210
        /*08e6*/ 	.short	0x0a70


	//----- nvinfo : EIATTR_SW_WAR
	.align		4
.L_1121:
        /*08e8*/ 	.byte	0x04, 0x36
        /*08ea*/ 	.short	(.L_1123 - .L_1122)
.L_1122:
        /*08ec*/ 	.word	0x00000008
.L_1123:


//--------------------- .nv.info._ZN7cutlass13device_kernelIN5flash11enable_sm90INS1_16FlashAttnFwdSm90INS1_25CollectiveMainloopFwdSm90ILi2EN4cute5tupleIJNS5_1CILi1EEES8_S8_EEENS6_IJNS7_ILi192EEENS7_ILi128EEENS7_ILi96EEEEEELi96ENS_6half_tEfNS_4arch4Sm90ELb0ELb0ELb0ELb1ELb1ELb0ELb0ELb0ELb1ELb1ELb1ELb0EEENS1_21CollectiveEpilogueFwdINS6_IJSA_SC_SB_EEES9_SE_SG_Li384ELb1ELb1ELb1ELb0EEENS1_36VarlenDynamicPersistentTileSchedulerILi192ELi128ELi384ELi128ELb1ELb1ELb1ELb0ELb1ELb1EEEEEEEEEvNT_6ParamsE --------------------------
	.section	.nv.info._ZN7cutlass13device_kernelIN5flash11enable_sm90INS1_16FlashAttnFwdSm90INS1_25CollectiveMainloopFwdSm90ILi2EN4cute5tupleIJNS5_1CILi1EEES8_S8_EEENS6_IJNS7_ILi192EEENS7_ILi128EEENS7_ILi96EEEEEELi96ENS_6half_tEfNS_4arch4Sm90ELb0ELb0ELb0ELb1ELb1ELb0ELb0ELb0ELb1ELb1ELb1ELb0EEENS1_21CollectiveEpilogueFwdINS6_IJSA_SC_SB_EEES9_SE_SG_Li384ELb1ELb1ELb1ELb0EEENS1_36VarlenDynamicPersistentTileSchedulerILi192ELi128ELi384ELi128ELb1ELb1ELb1ELb0ELb1ELb1EEEEEEEEEvNT_6ParamsE,"",@"SHT_CUDA_INFO"
	.sectionflags	@""
	.align	4


	//----- nvinfo : EIATTR_CUDA_API_VERSION
	.align		4
        /*0000*/ 	.byte	0x04, 0x37
        /*0002*/ 	.short	(.L_1125 - .L_1124)
.L_1124:
        /*0004*/ 	.word	0x00000082


	//----- nvinfo : EIATTR_KPARAM_INFO
	.align		4
.L_1125:
        /*0008*/ 	.byte	0x04, 0x17
        /*000a*/ 	.short	(.L_1127 - .L_1126)
.L_1126:
        /*000c*/ 	.word	0x00000000
        /*0010*/ 	.short	0x0000
        /*0012*/ 	.short	0x0070
        /*0014*/ 	.byte	0x00, 0xf0, 0x01, 0x2a


	//----- nvinfo : EIATTR_SPARSE_MMA_MASK
	.align		4
.L_1127:
        /*0018*/ 	.byte	0x03, 0x50
        /*001a*/ 	.short	0x0000


	//----- nvinfo : EIATTR_MAXREG_COUNT
	.align		4
        /*001c*/ 	.byte	0x03, 0x1b
        /*001e*/ 	.short	0x0080


	//----- nvinfo : EIATTR_NUM_BARRIERS
	.align		4
        /*0020*/ 	.byte	0x02, 0x4c
        /*0022*/ 	.byte	0x10
	.zero		1


	//----- nvinfo : EIATTR_EXTERNS
	.align		4
        /*0024*/ 	.byte	0x04, 0x0f
        /*0026*/ 	.short	(.L_1129 - .L_1128)


	//   ....[0]....
	.align		4
.L_1128:
        /*0028*/ 	.word	index@(__assertfail)


	//----- nvinfo : EIATTR_ANNOTATIONS
	.align		4
.L_1129:
        /*002c*/ 	.byte	0x04, 0x55
        /*002e*/ 	.short	(.L_1131 - .L_1130)


	//   ....[0]....
.L_1130:
        /* <DEDUP_REMOVED lines=36> */


	//----- nvinfo : EIATTR_MERCURY_ISA_VERSION
	.align		4
.L_1131:
        /*0258*/ 	.byte	0x03, 0x5f
        /*025a*/ 	.short	0x0101


	//----- nvinfo : EIATTR_UNUSED_LOAD_BYTE_OFFSET
	.align		4
        /*025c*/ 	.byte	0x04, 0x44
        /*025e*/ 	.short	(.L_1133 - .L_1132)


	//   ....[0]....
.L_1132:
        /*0260*/ 	.word	0x00000970
        /*0264*/ 	.word	0x0000fff0


	//   ....[1]....
        /*0268*/ 	.word	0x00006810
        /*026c*/ 	.word	0x0000fff0


	//----- nvinfo : EIATTR_INT_WARP_WIDE_INSTR_OFFSETS
	.align		4
.L_1133:
        /*0270*/ 	.byte	0x04, 0x31
        /*0272*/ 	.short	(.L_1135 - .L_1134)


	//   ....[0]....
.L_1134:
        /*0274*/ 	.word	0x000000c0


	//   ....[1]....
        /*0278*/ 	.word	0x000000d0


	//   ....[2]....
        /*027c*/ 	.word	0x00000170


	//   ....[3]....
        /*0280*/ 	.word	0x0000a4f0


	//   ....[4]....
        /*0284*/ 	.word	0x0000a580


	//   ....[5]....
        /*0288*/ 	.word	0x0000d230


	//   ....[6]....
        /*028c*/ 	.word	0x0000d2c0


	//----- nvinfo : EIATTR_COOP_GROUP_MASK_REGIDS
	.align		4
.L_1135:
        /*0290*/ 	.byte	0x04, 0x29
        /*0292*/ 	.short	(.L_1137 - .L_1136)


	//   ....[0]....
.L_1136:
        /*0294*/ 	.word	0xffffffff


	//   ....[1]....
        /*0298*/ 	.word	0xffffffff


	//   ....[2]....
        /*029c*/ 	.word	0xffffffff


	//   ....[3]....
        /*02a0*/ 	.word	0xffffffff


	//   ....[4]....
        /*02a4*/ 	.word	0xffffffff


	//   ....[5]....
        /*02a8*/ 	.word	0xffffffff


	//   ....[6]....
        /*02ac*/ 	.word	0xffffffff


	//   ....[7]....
        /*02b0*/ 	.word	0xffffffff


	//   ....[8]....
        /*02b4*/ 	.word	0xffffffff


	//   ....[9]....
        /*02b8*/ 	.word	0xffffffff


	//   ....[10]....
        /*02bc*/ 	.word	0xffffffff


	//   ....[11]....
        /*02c0*/ 	.word	0xffffffff


	//   ....[12]....
        /*02c4*/ 	.word	0xffffffff


	//   ....[13]....
        /*02c8*/ 	.word	0xffffffff


	//   ....[14]....
        /*02cc*/ 	.word	0xffffffff


	//   ....[15]....
        /*02d0*/ 	.word	0xffffffff


	//   ....[16]....
        /*02d4*/ 	.word	0xffffffff


	//   ....[17]....
        /*02d8*/ 	.word	0xffffffff


	//   ....[18]....
        /*02dc*/ 	.word	0xffffffff


	//   ....[19]....
        /*02e0*/ 	.word	0xffffffff


	//   ....[20]....
        /*02e4*/ 	.word	0xffffffff


	//   ....[21]....
        /*02e8*/ 	.word	0xffffffff


	//   ....[22]....
        /*02ec*/ 	.word	0xffffffff


	//   ....[23]....
        /*02f0*/ 	.word	0xffffffff


	//   ....[24]....
        /*02f4*/ 	.word	0xffffffff


	//   ....[25]....
        /*02f8*/ 	.word	0xffffffff


	//   ....[26]....
        /*02fc*/ 	.word	0xffffffff


	//   ....[27]....
        /*0300*/ 	.word	0xffffffff


	//   ....[28]....
        /*0304*/ 	.word	0xffffffff


	//   ....[29]....
        /*0308*/ 	.word	0xffffffff


	//   ....[30]....
        /*030c*/ 	.word	0xffffffff


	//   ....[31]....
        /*0310*/ 	.word	0xffffffff


	//   ....[32]....
        /*0314*/ 	.word	0xffffffff


	//   ....[33]....
        /*0318*/ 	.word	0xffffffff


	//   ....[34]....
        /*031c*/ 	.word	0xffffffff


	//   ....[35]....
        /*0320*/ 	.word	0xffffffff


	//   ....[36]....
        /*0324*/ 	.word	0xffffffff


	//   ....[37]....
        /*0328*/ 	.word	0xffffffff


	//   ....[38]....
        /*032c*/ 	.word	0xffffffff


	//   ....[39]....
        /*0330*/ 	.word	0xffffffff


	//   ....[40]....
        /*0334*/ 	.word	0xffffffff


	//   ....[41]....
        /*0338*/ 	.word	0xffffffff


	//   ....[42]....
        /*033c*/ 	.word	0xffffffff


	//   ....[43]....
        /*0340*/ 	.word	0xffffffff


	//   ....[44]....
        /*0344*/ 	.word	0xffffffff


	//   ....[45]....
        /*0348*/ 	.word	0xffffffff


	//   ....[46]....
        /*034c*/ 	.word	0xffffffff


	//   ....[47]....
        /*0350*/ 	.word	0xffffffff


	//   ....[48]....
        /*0354*/ 	.word	0xffffffff


	//   ....[49]....
        /*0358*/ 	.word	0xffffffff


	//   ....[50]....
        /*035c*/ 	.word	0xffffffff


	//   ....[51]....
        /*0360*/ 	.word	0xffffffff


	//   ....[52]....
        /*0364*/ 	.word	0xffffffff


	//   ....[53]....
        /*0368*/ 	.word	0xffffffff


	//   ....[54]....
        /*036c*/ 	.word	0xffffffff


	//   ....[55]....
        /*0370*/ 	.word	0xffffffff


	//   ....[56]....
        /*0374*/ 	.word	0xffffffff


	//   ....[57]....
        /*0378*/ 	.word	0xffffffff


	//   ....[58]....
        /*037c*/ 	.word	0xffffffff


	//   ....[59]....
        /*0380*/ 	.word	0xffffffff


	//   ....[60]....
        /*0384*/ 	.word	0xffffffff


	//   ....[61]....
        /*0388*/ 	.word	0xffffffff


	//   ....[62]....
        /*038c*/ 	.word	0xffffffff


	//   ....[63]....
        /*0390*/ 	.word	0xffffffff


	//   ....[64]....
        /*0394*/ 	.word	0xffffffff


	//   ....[65]....
        /*0398*/ 	.word	0xffffffff


	//   ....[66]....
        /*039c*/ 	.word	0xffffffff


	//   ....[67]....
        /*03a0*/ 	.word	0xffffffff


	//   ....[68]....
        /*03a4*/ 	.word	0xffffffff


	//   ....[69]....
        /*03a8*/ 	.word	0xffffffff


	//   ....[70]....
        /*03ac*/ 	.word	0xffffffff


	//   ....[71]....
        /*03b0*/ 	.word	0xffffffff


	//   ....[72]....
        /*03b4*/ 	.word	0xffffffff


	//   ....[73]....
        /*03b8*/ 	.word	0xffffffff


	//   ....[74]....
        /*03bc*/ 	.word	0xffffffff


	//   ....[75]....
        /*03c0*/ 	.word	0xffffffff


	//   ....[76]....
        /*03c4*/ 	.word	0xffffffff


	//   ....[77]....
        /*03c8*/ 	.word	0xffffffff


	//   ....[78]....
        /*03cc*/ 	.word	0xffffffff


	//   ....[79]....
        /*03d0*/ 	.word	0xffffffff


	//   ....[80]....
        /*03d4*/ 	.word	0xffffffff


	//   ....[81]....
        /*03d8*/ 	.word	0xffffffff


	//   ....[82]....
        /*03dc*/ 	.word	0xffffffff


	//   ....[83]....
        /*03e0*/ 	.word	0xffffffff


	//   ....[84]....
        /*03e4*/ 	.word	0xffffffff


	//   ....[85]....
        /*03e8*/ 	.word	0xffffffff


	//   ....[86]....
        /*03ec*/ 	.word	0xffffffff


	//   ....[87]....
        /*03f0*/ 	.word	0xffffffff


	//   ....[88]....
        /*03f4*/ 	.word	0xffffffff


	//   ....[89]....
        /*03f8*/ 	.word	0xffffffff


	//   ....[90]....
        /*03fc*/ 	.word	0xffffffff


	//   ....[91]....
        /*0400*/ 	.word	0xffffffff


	//   ....[92]....
        /*0404*/ 	.word	0xffffffff


	//   ....[93]....
        /*0408*/ 	.word	0xffffffff


	//   ....[94]....
        /*040c*/ 	.word	0xffffffff


	//   ....[95]....
        /*0410*/ 	.word	0xffffffff


	//   ....[96]....
        /*0414*/ 	.word	0xffffffff


	//   ....[97]....
        /*0418*/ 	.word	0xffffffff


	//   ....[98]....
        /*041c*/ 	.word	0xffffffff


	//   ....[99]....
        /*0420*/ 	.word	0xffffffff


	//   ....[100]....
        /*0424*/ 	.word	0xffffffff


	//   ....[101]....
        /*0428*/ 	.word	0xffffffff


	//   ....[102]....
        /*042c*/ 	.word	0xffffffff


	//   ....[103]....
        /*0430*/ 	.word	0xffffffff


	//   ....[104]....
        /*0434*/ 	.word	0xffffffff


	//   ....[105]....
        /*0438*/ 	.word	0xffffffff


	//   ....[106]....
        /*043c*/ 	.word	0xffffffff


	//   ....[107]....
        /*0440*/ 	.word	0xffffffff


	//   ....[108]....
        /*0444*/ 	.word	0xffffffff


	//   ....[109]....
        /*0448*/ 	.word	0xffffffff


	//   ....[110]....
        /*044c*/ 	.word	0xffffffff


	//   ....[111]....
        /*0450*/ 	.word	0xffffffff


	//   ....[112]....
        /*0454*/ 	.word	0xffffffff


	//   ....[113]....
        /*0458*/ 	.word	0xffffffff


	//   ....[114]....
        /*045c*/ 	.word	0xffffffff


	//   ....[115]....
        /*0460*/ 	.word	0xffffffff


	//   ....[116]....
        /*0464*/ 	.word	0xffffffff


	//   ....[117]....
        /*0468*/ 	.word	0x0500000f


	//   ....[118]....
        /*046c*/ 	.word	0x0500000f


	//   ....[119]....
        /*0470*/ 	.word	0x0500000f


	//   ....[120]....
        /*0474*/ 	.word	0x0500000f


	//   ....[121]....
        /*0478*/ 	.word	0x0500000f


	//   ....[122]....
        /*047c*/ 	.word	0x0500000f


	//   ....[123]....
        /*0480*/ 	.word	0x0500000f


	//   ....[124]....
        /*0484*/ 	.word	0x0500000f


	//   ....[125]....
        /*0488*/ 	.word	0x0500000f


	//   ....[126]....
        /*048c*/ 	.word	0x0500000f


	//   ....[127]....
        /*0490*/ 	.word	0x0500000f


	//   ....[128]....
        /*0494*/ 	.word	0x0500000f


	//   ....[129]....
        /*0498*/ 	.word	0x0500000f


	//   ....[130]....
        /*049c*/ 	.word	0x0500000f


	//   ....[131]....
        /*04a0*/ 	.word	0x0500000f


	//   ....[132]....
        /*04a4*/ 	.word	0x0500000f


	//   ....[133]....
        /*04a8*/ 	.word	0x0500000f


	//   ....[134]....
        /*04ac*/ 	.word	0x0500000f


	//   ....[135]....
        /*04b0*/ 	.word	0x0500000f


	//   ....[136]....
        /*04b4*/ 	.word	0x0500000f


	//   ....[137]....
        /*04b8*/ 	.word	0x0500000f


	//   ....[138]....
        /*04bc*/ 	.word	0x0500000f


	//   ....[139]....
        /*04c0*/ 	.word	0x0500000f


	//   ....[140]....
        /*04c4*/ 	.word	0x0500000f


	//   ....[141]....
        /*04c8*/ 	.word	0x0500000f


	//   ....[142]....
        /*04cc*/ 	.word	0x0500000f


	//   ....[143]....
        /*04d0*/ 	.word	0x0500000f


	//   ....[144]....
        /*04d4*/ 	.word	0x0500000f


	//   ....[145]....
        /*04d8*/ 	.word	0x0500000f


	//   ....[146]....
        /*04dc*/ 	.word	0x0500000f


	//   ....[147]....
        /*04e0*/ 	.word	0x0500000f


	//   ....[148]....
        /*04e4*/ 	.word	0x0500000f


	//   ....[149]....
        /*04e8*/ 	.word	0x0500000f


	//   ....[150]....
        /*04ec*/ 	.word	0x0500000f


	//   ....[151]....
        /*04f0*/ 	.word	0x0500000f


	//   ....[152]....
        /*04f4*/ 	.word	0x0500000f


	//   ....[153]....
        /*04f8*/ 	.word	0x0500000f


	//   ....[154]....
        /*04fc*/ 	.word	0x0500000f


	//   ....[155]....
        /*0500*/ 	.word	0x0500000f


	//   ....[156]....
        /*0504*/ 	.word	0x0500000f


	//   ....[157]....
        /*0508*/ 	.word	0x0500000f


	//   ....[158]....
        /*050c*/ 	.word	0x0500000f


	//   ....[159]....
        /*0510*/ 	.word	0x0500000f


	//   ....[160]....
        /*0514*/ 	.word	0x0500000f


	//   ....[161]....
        /*0518*/ 	.word	0x0500000f


	//   ....[162]....
        /*051c*/ 	.word	0x0500000f


	//   ....[163]....
        /*0520*/ 	.word	0x0500000f


	//   ....[164]....
        /*0524*/ 	.word	0x0500000f


	//   ....[165]....
        /*0528*/ 	.word	0x0500000f


	//   ....[166]....
        /*052c*/ 	.word	0x0500000f


	//   ....[167]....
        /*0530*/ 	.word	0x0500000f


	//   ....[168]....
        /*0534*/ 	.word	0x0500000f


	//   ....[169]....
        /*0538*/ 	.word	0x0500000f


	//   ....[170]....
        /*053c*/ 	.word	0x0500000f


	//   ....[171]....
        /*0540*/ 	.word	0x0500000f


	//   ....[172]....
        /*0544*/ 	.word	0x0500000f


	//   ....[173]....
        /*0548*/ 	.word	0x0500000f


	//   ....[174]....
        /*054c*/ 	.word	0x0500000f


	//   ....[175]....
        /*0550*/ 	.word	0x0500000f


	//   ....[176]....
        /*0554*/ 	.word	0x0500000f


	//   ....[177]....
        /*0558*/ 	.word	0x0500000f


	//   ....[178]....
        /*055c*/ 	.word	0x0500000f


	//   ....[179]....
        /*0560*/ 	.word	0x0500000f


	//   ....[180]....
        /*0564*/ 	.word	0x0500000f


	//----- nvinfo : EIATTR_COOP_GROUP_INSTR_OFFSETS
	.align		4
.L_1137:
        /*0568*/ 	.byte	0x04, 0x28
        /*056a*/ 	.short	(.L_1139 - .L_1138)


	//   ....[0]....
.L_1138:
        /*056c*/ 	.word	0x00000080


	//   ....[1]....
        /*0570*/ 	.word	0x000000b0


	//   ....[2]....
        /*0574*/ 	.word	0x000002d0


	//   ....[3]....
        /*0578*/ 	.word	0x00000430


	//   ....[4]....
        /*057c*/ 	.word	0x00000550


	//   ....[5]....
        /*0580*/ 	.word	0x000006b0


	//   ....[6]....
        /*0584*/ 	.word	0x00001780


	//   ....[7]....
        /*0588*/ 	.word	0x000026e0


	//   ....[8]....
        /*058c*/ 	.word	0x000027e0


	//   ....[9]....
        /*0590*/ 	.word	0x00002de0


	//   ....[10]....
        /*0594*/ 	.word	0x00002e40


	//   ....[11]....
        /*0598*/ 	.word	0x00003b40


	//   ....[12]....
        /*059c*/ 	.word	0x00004800


	//   ....[13]....
        /*05a0*/ 	.word	0x00004820


	//   ....[14]....
        /*05a4*/ 	.word	0x00004a50


	//   ....[15]....
        /*05a8*/ 	.word	0x00004a70


	//   ....[16]....
        /*05ac*/ 	.word	0x00005db0


	//   ....[17]....
        /*05b0*/ 	.word	0x00005eb0


	//   ....[18]....
        /*05b4*/ 	.word	0x00005f10


	//   ....[19]....
        /*05b8*/ 	.word	0x00005ff0


	//   ....[20]....
        /*05bc*/ 	.word	0x00006000


	//   ....[21]....
        /*05c0*/ 	.word	0x00007190


	//   ....[22]....
        /*05c4*/ 	.word	0x000071a0


	//   ....[23]....
        /*05c8*/ 	.word	0x000071b0


	//   ....[24]....
        /*05cc*/ 	.word	0x000071f0


	//   ....[25]....
        /*05d0*/ 	.word	0x000078a0


	//   ....[26]....
        /*05d4*/ 	.word	0x000078d0


	//   ....[27]....
        /*05d8*/ 	.word	0x000079f0


	//   ....[28]....
        /*05dc*/ 	.word	0x00007a10


	//   ....[29]....
        /*05e0*/ 	.word	0x00007e70


	//   ....[30]....
        /*05e4*/ 	.word	0x00007e80


	//   ....[31]....
        /*05e8*/ 	.word	0x000081b0


	//   ....[32]....
        /*05ec*/ 	.word	0x000081c0


	//   ....[33]....
        /*05f0*/ 	.word	0x00008d60


	//   ....[34]....
        /*05f4*/ 	.word	0x00008d70


	//   ....[35]....
        /*05f8*/ 	.word	0x00008e70


	//   ....[36]....
        /*05fc*/ 	.word	0x00008e90


	//   ....[37]....
        /*0600*/ 	.word	0x00009000


	//   ....[38]....
        /*0604*/ 	.word	0x00009210


	//   ....[39]....
        /*0608*/ 	.word	0x00009240


	//   ....[40]....
        /*060c*/ 	.word	0x00009270


	//   ....[41]....
        /*0610*/ 	.word	0x000092a0


	//   ....[42]....
        /*0614*/ 	.word	0x000092d0


	//   ....[43]....
        /*0618*/ 	.word	0x00009300


	//   ....[44]....
        /*061c*/ 	.word	0x00009470


	//   ....[45]....
        /*0620*/ 	.word	0x000094a0


	//   ....[46]....
        /*0624*/ 	.word	0x000094d0


	//   ....[47]....
        /*0628*/ 	.word	0x00009500


	//   ....[48]....
        /*062c*/ 	.word	0x00009530


	//   ....[49]....
        /*0630*/ 	.word	0x00009560


	//   ....[50]....
        /*0634*/ 	.word	0x000095f0


	//   ....[51]....
        /*0638*/ 	.word	0x00009620


	//   ....[52]....
        /*063c*/ 	.word	0x00009630


	//   ....[53]....
        /*0640*/ 	.word	0x000096d0


	//   ....[54]....
        /*0644*/ 	.word	0x0000b150


	//   ....[55]....
        /*0648*/ 	.word	0x0000b170


	//   ....[56]....
        /*064c*/ 	.word	0x0000b220


	//   ....[57]....
        /*0650*/ 	.word	0x0000b240


	//   ....[58]....
        /*0654*/ 	.word	0x0000b2e0


	//   ....[59]....
        /*0658*/ 	.word	0x0000b300


	//   ....[60]....
        /*065c*/ 	.word	0x0000b310


	//   ....[61]....
        /*0660*/ 	.word	0x0000b320


	//   ....[62]....
        /*0664*/ 	.word	0x0000bcb0


	//   ....[63]....
        /*0668*/ 	.word	0x0000bcd0


	//   ....[64]....
        /*066c*/ 	.word	0x0000bd30


	//   ....[65]....
        /*0670*/ 	.word	0x0000bd70


	//   ....[66]....
        /*0674*/ 	.word	0x0000bdd0


	//   ....[67]....
        /*0678*/ 	.word	0x0000be10


	//   ....[68]....
        /*067c*/ 	.word	0x0000be20


	//   ....[69]....
        /*0680*/ 	.word	0x0000be40


	//   ....[70]....
        /*0684*/ 	.word	0x0000bf10


	//   ....[71]....
        /*0688*/ 	.word	0x0000bf50


	//   ....[72]....
        /*068c*/ 	.word	0x0000bf60


	//   ....[73]....
        /*0690*/ 	.word	0x0000bf80


	//   ....[74]....
        /*0694*/ 	.word	0x0000c810


	//   ....[75]....
        /*0698*/ 	.word	0x0000c820


	//   ....[76]....
        /*069c*/ 	.word	0x0000c840


	//   ....[77]....
        /*06a0*/ 	.word	0x0000c8c0


	//   ....[78]....
        /*06a4*/ 	.word	0x0000c8d0


	//   ....[79]....
        /*06a8*/ 	.word	0x0000c930


	//   ....[80]....
        /*06ac*/ 	.word	0x0000c960


	//   ....[81]....
        /*06b0*/ 	.word	0x0000c9a0


	//   ....[82]....
        /*06b4*/ 	.word	0x0000cc90


	//   ....[83]....
        /*06b8*/ 	.word	0x0000ccb0


	//   ....[84]....
        /*06bc*/ 	.word	0x0000cd50


	//   ....[85]....
        /*06c0*/ 	.word	0x0000cd60


	//   ....[86]....
        /*06c4*/ 	.word	0x0000cdf0


	//   ....[87]....
        /*06c8*/ 	.word	0x0000ce00


	//   ....[88]....
        /*06cc*/ 	.word	0x0000ce10


	//   ....[89]....
        /*06d0*/ 	.word	0x0000cea0


	//   ....[90]....
        /*06d4*/ 	.word	0x0000d4b0


	//   ....[91]....
        /*06d8*/ 	.word	0x0000d4c0


	//   ....[92]....
        /*06dc*/ 	.word	0x0000d550


	//   ....[93]....
        /*06e0*/ 	.word	0x0000d5f0


	//   ....[94]....
        /*06e4*/ 	.word	0x0000d610


	//   ....[95]....
        /*06e8*/ 	.word	0x0000d690


	//   ....[96]....
        /*06ec*/ 	.word	0x0000d6b0


	//   ....[97]....
        /*06f0*/ 	.word	0x0000d6c0


	//   ....[98]....
        /*06f4*/ 	.word	0x0000dae0


	//   ....[99]....
        /*06f8*/ 	.word	0x0000db10


	//   ....[100]....
        /*06fc*/ 	.word	0x0000db80


	//   ....[101]....
        /*0700*/ 	.word	0x0000dbb0


	//   ....[102]....
        /*0704*/ 	.word	0x0000dbe0


	//   ....[103]....
        /*0708*/ 	.word	0x0000dc10


	//   ....[104]....
        /*070c*/ 	.word	0x0000dc40


	//   ....[105]....
        /*0710*/ 	.word	0x0000dc70


	//   ....[106]....
        /*0714*/ 	.word	0x0000de10


	//   ....[107]....
        /*0718*/ 	.word	0x0000de40


	//   ....[108]....
        /*071c*/ 	.word	0x0000de70


	//   ....[109]....
        /*0720*/ 	.word	0x0000dea0


	//   ....[110]....
        /*0724*/ 	.word	0x0000ded0


	//   ....[111]....
        /*0728*/ 	.word	0x0000df00


	//   ....[112]....
        /*072c*/ 	.word	0x0000dfc0


	//   ....[113]....
        /*0730*/ 	.word	0x0000dfe0


	//   ....[114]....
        /*0734*/ 	.word	0x0000dff0


	//   ....[115]....
        /*0738*/ 	.word	0x0000e050


	//   ....[116]....
        /*073c*/ 	.word	0x0000e670


	//   ....[117]....
        /*0740*/ 	.word	0x0000eb50


	//   ....[118]....
        /*0744*/ 	.word	0x0000ec40


	//   ....[119]....
        /*0748*/ 	.word	0x0000ece0


	//   ....[120]....
        /*074c*/ 	.word	0x0000ed40


	//   ....[121]....
        /*0750*/ 	.word	0x0000ee60


	//   ....[122]....
        /*0754*/ 	.word	0x0000eec0


	//   ....[123]....
        /*0758*/ 	.word	0x0000efd0


	//   ....[124]....
        /*075c*/ 	.word	0x0000f040


	//   ....[125]....
        /*0760*/ 	.word	0x0000f0e0


	//   ....[126]....
        /*0764*/ 	.word	0x0000f210


	//   ....[127]....
        /*0768*/ 	.word	0x0000f260


	//   ....[128]....
        /*076c*/ 	.word	0x0000f2d0


	//   ....[129]....
        /*0770*/ 	.word	0x0000f3c0


	//   ....[130]....
        /*0774*/ 	.word	0x0000f440


	//   ....[131]....
        /*0778*/ 	.word	0x0000f520


	//   ....[132]....
        /*077c*/ 	.word	0x0000f5a0


	//   ....[133]....
        /*0780*/ 	.word	0x0000f600


	//   ....[134]....
        /*0784*/ 	.word	0x0000f700


	//   ....[135]....
        /*0788*/ 	.word	0x0000f800


	//   ....[136]....
        /*078c*/ 	.word	0x0000f860


	//   ....[137]....
        /*0790*/ 	.word	0x0000f940


	//   ....[138]....
        /*0794*/ 	.word	0x0000fa80


	//   ....[139]....
        /*0798*/ 	.word	0x0000fb50


	//   ....[140]....
        /*079c*/ 	.word	0x0000fbe0


	//   ....[141]....
        /*07a0*/ 	.word	0x0000fcc0


	//   ....[142]....
        /*07a4*/ 	.word	0x0000fd20


	//   ....[143]....
        /*07a8*/ 	.word	0x0000fdf0


	//   ....[144]....
        /*07ac*/ 	.word	0x0000fe50


	//   ....[145]....
        /*07b0*/ 	.word	0x0000ff30


	//   ....[146]....
        /*07b4*/ 	.word	0x00010020


	//   ....[147]....
        /*07b8*/ 	.word	0x000100c0


	//   ....[148]....
        /*07bc*/ 	.word	0x00010120


	//   ....[149]....
        /*07c0*/ 	.word	0x00010220


	//   ....[150]....
        /*07c4*/ 	.word	0x00010280


	//   ....[151]....
        /*07c8*/ 	.word	0x00010380


	//   ....[152]....
        /*07cc*/ 	.word	0x000103e0


	//   ....[153]....
        /*07d0*/ 	.word	0x000104b0


	//   ....[154]....
        /*07d4*/ 	.word	0x00010600


	//   ....[155]....
        /*07d8*/ 	.word	0x000106b0


	//   ....[156]....
        /*07dc*/ 	.word	0x000107c0


	//   ....[157]....
        /*07e0*/ 	.word	0x000108a0


	//   ....[158]....
        /*07e4*/ 	.word	0x00010900


	//   ....[159]....
        /*07e8*/ 	.word	0x000109f0


	//   ....[160]....
        /*07ec*/ 	.word	0x00010a50


	//   ....[161]....
        /*07f0*/ 	.word	0x00010b30


	//   ....[162]....
        /*07f4*/ 	.word	0x00010bc0


	//   ....[163]....
        /*07f8*/ 	.word	0x00010c60


	//   ....[164]....
        /*07fc*/ 	.word	0x00010de0


	//   ....[165]....
        /*0800*/ 	.word	0x00010e50


	//   ....[166]....
        /*0804*/ 	.word	0x00010ec0


	//   ....[167]....
        /*0808*/ 	.word	0x00010f30


	//   ....[168]....
        /*080c*/ 	.word	0x00010fa0


	//   ....[169]....
        /*0810*/ 	.word	0x00011020


	//   ....[170]....
        /*0814*/ 	.word	0x000110a0


	//   ....[171]....
        /*0818*/ 	.word	0x00011130


	//   ....[172]....
        /*081c*/ 	.word	0x000111a0


	//   ....[173]....
        /*0820*/ 	.word	0x00011210


	//   ....[174]....
        /*0824*/ 	.word	0x00011280


	//   ....[175]....
        /*0828*/ 	.word	0x00011300


	//   ....[176]....
        /*082c*/ 	.word	0x00011370


	//   ....[177]....
        /*0830*/ 	.word	0x00011410


	//   ....[178]....
        /*0834*/ 	.word	0x00011460


	//   ....[179]....
        /*0838*/ 	.word	0x000114f0


	//   ....[180]....
        /*083c*/ 	.word	0x00011620


	//----- nvinfo : EIATTR_REG_RECONFIG
	.align		4
.L_1139:
        /*0840*/ 	.byte	0x01, 0x54
	.zero		2


	//----- nvinfo : EIATTR_SYSCALL_OFFSETS
	.align		4
        /*0844*/ 	.byte	0x04, 0x46
        /*0846*/ 	.short	(.L_1141 - .L_1140)


	//   ....[0]....
.L_1140:
        /*0848*/ 	.word	0x00001900


	//   ....[1]....
        /*084c*/ 	.word	0x0000a6e0


	//   ....[2]....
        /*0850*/ 	.word	0x0000a830


	//   ....[3]....
        /*0854*/ 	.word	0x0000a920


	//   ....[4]....
        /*0858*/ 	.word	0x0000b760


	//----- nvinfo : EIATTR_MBARRIER_INSTR_OFFSETS
	.align		4
.L_1141:
        /*085c*/ 	.byte	0x04, 0x39
        /*085e*/ 	.short	(.L_1143 - .L_1142)


	//   ....[0]....
.L_1142:
        /*0860*/ 	.word	0x00000180
        /*0864*/ 	.word	0x000000ff
        /*0868*/ 	.word	0x0002d800
        /*086c*/ 	.short	0x0100
        /*086e*/ 	.byte	0x08
	.zero		1


	//   ....[1]....
        /*0870*/ 	.word	0x00000190
        /*0874*/ 	.word	0x000000ff
        /*0878*/ 	.word	0x0002d820
        /*087c*/ 	.short	0x0100
        /*087e*/ 	.byte	0x08
	.zero		1


	//   ....[2]....
        /*0880*/ 	.word	0x00000280
        /*0884*/ 	.word	0x000000ff
        /*0888*/ 	.word	0x0002d830
        /*088c*/ 	.short	0x0100
        /*088e*/ 	.byte	0x08
	.zero		1


	//   ....[3]....
        /*0890*/ 	.word	0x00000290
        /*0894*/ 	.word	0x000000ff
        /*0898*/ 	.word	0x0002d840
        /*089c*/ 	.short	0x0100
        /*089e*/ 	.byte	0x08
	.zero		1


	//   ....[4]....
        /*08a0*/ 	.word	0x000002a0
        /*08a4*/ 	.word	0x000000ff
        /*08a8*/ 	.word	0x0002d838
        /*08ac*/ 	.short	0x0100
        /*08ae*/ 	.byte	0x08
	.zero		1


	//   ....[5]....
        /*08b0*/ 	.word	0x000002b0
        /*08b4*/ 	.word	0x000000ff
        /*08b8*/ 	.word	0x0002d848
        /*08bc*/ 	.short	0x0100
        /*08be*/ 	.byte	0x08
	.zero		1


	//   ....[6]....
        /*08c0*/ 	.word	0x000003e0
        /*08c4*/ 	.word	0x000000ff
        /*08c8*/ 	.word	0x0002d850
        /*08cc*/ 	.short	0x0100
        /*08ce*/ 	.byte	0x08
	.zero		1


	//   ....[7]....
        /*08d0*/ 	.word	0x000003f0
        /*08d4*/ 	.word	0x000000ff
        /*08d8*/ 	.word	0x0002d860
        /*08dc*/ 	.short	0x0100
        /*08de*/ 	.byte	0x08
	.zero		1


	//   ....[8]....
        /*08e0*/ 	.word	0x00000400
        /*08e4*/ 	.word	0x000000ff
        /*08e8*/ 	.word	0x0002d858
        /*08ec*/ 	.short	0x0100
        /*08ee*/ 	.byte	0x08
	.zero		1


	//   ....[9]....
        /*08f0*/ 	.word	0x00000410
        /*08f4*/ 	.word	0x000000ff
        /*08f8*/ 	.word	0x0002d868
        /*08fc*/ 	.short	0x0100
        /*08fe*/ 	.byte	0x08
	.zero		1


	//   ....[10]....
        /*0900*/ 	.word	0x00000500
        /*0904*/ 	.word	0x000000ff
        /*0908*/ 	.word	0x0002d870
        /*090c*/ 	.short	0x0100
        /*090e*/ 	.byte	0x06
	.zero		1


	//   ....[11]....
        /*0910*/ 	.word	0x00000510
        /*0914*/ 	.word	0x000000ff
        /*0918*/ 	.word	0x0002d880
        /*091c*/ 	.short	0x0100
        /*091e*/ 	.byte	0x06
	.zero		1


	//   ....[12]....
        /*0920*/ 	.word	0x00000520
        /*0924*/ 	.word	0x000000ff
        /*0928*/ 	.word	0x0002d878
        /*092c*/ 	.short	0x0100
        /*092e*/ 	.byte	0x06
	.zero		1


	//   ....[13]....
        /*0930*/ 	.word	0x00000530
        /*0934*/ 	.word	0x000000ff
        /*0938*/ 	.word	0x0002d888
        /*093c*/ 	.short	0x0100
        /*093e*/ 	.byte	0x06
	.zero		1


	//   ....[14]....
        /*0940*/ 	.word	0x00000660
        /*0944*/ 	.word	0x000000ff
        /*0948*/ 	.word	0x0002d890
        /*094c*/ 	.short	0x0100
        /*094e*/ 	.byte	0x08
	.zero		1


	//   ....[15]....
        /*0950*/ 	.word	0x00000670
        /*0954*/ 	.word	0x000000ff
        /*0958*/ 	.word	0x0002d8a0
        /*095c*/ 	.short	0x0100
        /*095e*/ 	.byte	0x08
	.zero		1


	//   ....[16]....
        /*0960*/ 	.word	0x00000680
        /*0964*/ 	.word	0x000000ff
        /*0968*/ 	.word	0x0002d898
        /*096c*/ 	.short	0x0100
        /*096e*/ 	.byte	0x08
	.zero		1


	//   ....[17]....
        /*0970*/ 	.word	0x00000690
        /*0974*/ 	.word	0x000000ff
        /*0978*/ 	.word	0x0002d8a8
        /*097c*/ 	.short	0x0100
        /*097e*/ 	.byte	0x08
	.zero		1


	//   ....[18]....
        /*0980*/ 	.word	0x000007c0
        /*0984*/ 	.word	0x000000ff
        /*0988*/ 	.word	0x0002d8b0
        /*098c*/ 	.short	0x0100
        /*098e*/ 	.byte	0x08
	.zero		1


	//   ....[19]....
        /*0990*/ 	.word	0x000007d0
        /*0994*/ 	.word	0x000000ff
        /*0998*/ 	.word	0x0002d8c0
        /*099c*/ 	.short	0x0100
        /*099e*/ 	.byte	0x08
	.zero		1


	//   ....[20]....
        /*09a0*/ 	.word	0x000007e0
        /*09a4*/ 	.word	0x000000ff
        /*09a8*/ 	.word	0x0002d8b8
        /*09ac*/ 	.short	0x0100
        /*09ae*/ 	.byte	0x08
	.zero		1


	//   ....[21]....
        /*09b0*/ 	.word	0x000007f0
        /*09b4*/ 	.word	0x000000ff
        /*09b8*/ 	.word	0x0002d8c8
        /*09bc*/ 	.short	0x0100
        /*09be*/ 	.byte	0x08
	.zero		1


	//   ....[22]....
        /*09c0*/ 	.word	0x00001970
        /*09c4*/ 	.word	0x000000ff
        /*09c8*/ 	.word	0x0002d800
        /*09cc*/ 	.short	0x010a
        /*09ce*/ 	.byte	0x28
	.zero		1


	//   ....[23]....
        /*09d0*/ 	.word	0x000019e0
        /*09d4*/ 	.word	0x00000005
        /*09d8*/ 	.word	0x0002d830
        /*09dc*/ 	.short	0x010a
        /*09de*/ 	.byte	0x3f
	.zero		1


	//   ....[24]....
        /*09e0*/ 	.word	0x00001a30
        /*09e4*/ 	.word	0x00000005
        /*09e8*/ 	.word	0x0002d830
        /*09ec*/ 	.short	0x010a
        /*09ee*/ 	.byte	0x3f
	.zero		1


	//   ....[25]....
        /*09f0*/ 	.word	0x00002820
        /*09f4*/ 	.word	0x000000ff
        /*09f8*/ 	.word	0x00000000
        /*09fc*/ 	.short	0x0101
        /*09fe*/ 	.byte	0x06
	.zero		1


	//   ....[26]....
        /*0a00*/ 	.word	0x00003de0
        /*0a04*/ 	.word	0x000000ff
        /*0a08*/ 	.word	0x0002d830
        /*0a0c*/ 	.short	0x010a
        /*0a0e*/ 	.byte	0x07
	.zero		1


	//   ....[27]....
        /*0a10*/ 	.word	0x00003e20
        /*0a14*/ 	.word	0x000000ff
        /*0a18*/ 	.word	0x0002d830
        /*0a1c*/ 	.short	0x010a
        /*0a1e*/ 	.byte	0x07
	.zero		1


	//   ....[28]....
        /*0a20*/ 	.word	0x00004100
        /*0a24*/ 	.word	0x000000ff
        /*0a28*/ 	.word	0x0002d850
        /*0a2c*/ 	.short	0x010a
        /*0a2e*/ 	.byte	0x07
	.zero		1


	//   ....[29]....
        /*0a30*/ 	.word	0x00004140
        /*0a34*/ 	.word	0x000000ff
        /*0a38*/ 	.word	0x0002d850
        /*0a3c*/ 	.short	0x010a
        /*0a3e*/ 	.byte	0x07
	.zero		1


	//   ....[30]....
        /*0a40*/ 	.word	0x00004640
        /*0a44*/ 	.word	0x000000ff
        /*0a48*/ 	.word	0x00000000
        /*0a4c*/ 	.short	0x0101
        /*0a4e*/ 	.byte	0x07
	.zero		1


	//   ....[31]....
        /*0a50*/ 	.word	0x00005850
        /*0a54*/ 	.word	0x000000ff
        /*0a58*/ 	.word	0x00000000
        /*0a5c*/ 	.short	0x0101
        /*0a5e*/ 	.byte	0x06
	.zero		1


	//   ....[32]....
        /*0a60*/ 	.word	0x00005e20
        /*0a64*/ 	.word	0x000000ff
        /*0a68*/ 	.word	0x0002d850
        /*0a6c*/ 	.short	0x010a
        /*0a6e*/ 	.byte	0x04
	.zero		1


	//   ....[33]....
        /*0a70*/ 	.word	0x00005e60
        /*0a74*/ 	.word	0x000000ff
        /*0a78*/ 	.word	0x0002d850
        /*0a7c*/ 	.short	0x010a
        /*0a7e*/ 	.byte	0x04
	.zero		1


	//   ....[34]....
        /*0a80*/ 	.word	0x000064e0
        /*0a84*/ 	.word	0x000000ff
        /*0a88*/ 	.word	0x00000000
        /*0a8c*/ 	.short	0x0101
        /*0a8e*/ 	.byte	0x04
	.zero		1


	//   ....[35]....
        /*0a90*/ 	.word	0x000078c0
        /*0a94*/ 	.word	0x000000ff
        /*0a98*/ 	.word	0x00000000
        /*0a9c*/ 	.short	0x0101
        /*0a9e*/ 	.byte	0x04
	.zero		1


	//   ....[36]....
        /*0aa0*/ 	.word	0x00007de0
        /*0aa4*/ 	.word	0x000000ff
        /*0aa8*/ 	.word	0x00000000
        /*0aac*/ 	.short	0x0101
        /*0aae*/ 	.byte	0x04
	.zero		1


	//   ....[37]....
        /*0ab0*/ 	.word	0x0000aee0
        /*0ab4*/ 	.word	0x00000002
        /*0ab8*/ 	.word	0x0002d840
        /*0abc*/ 	.short	0x010a
        /*0abe*/ 	.byte	0x3f
	.zero		1


	//   ....[38]....
        /*0ac0*/ 	.word	0x0000b460
        /*0ac4*/ 	.word	0x00000002
        /*0ac8*/ 	.word	0x0002d830
        /*0acc*/ 	.short	0x0107
        /*0ace*/ 	.byte	0x3f
	.zero		1


	//   ....[39]....
        /*0ad0*/ 	.word	0x0000b530
        /*0ad4*/ 	.word	0x00000002
        /*0ad8*/ 	.word	0x0002d830
        /*0adc*/ 	.short	0x0101
        /*0ade*/ 	.byte	0x3f
	.zero		1


	//   ....[40]....
        /*0ae0*/ 	.word	0x0000c0c0
        /*0ae4*/ 	.word	0x00000011
        /*0ae8*/ 	.word	0x0002d800
        /*0aec*/ 	.short	0x0107
        /*0aee*/ 	.byte	0x3f
	.zero		1


	//   ....[41]....
        /*0af0*/ 	.word	0x0000c1b0
        /*0af4*/ 	.word	0x00000011
        /*0af8*/ 	.word	0x0002d800
        /*0afc*/ 	.short	0x0101
        /*0afe*/ 	.byte	0x3f
	.zero		1


	//   ....[42]....
        /*0b00*/ 	.word	0x0000c1d0
        /*0b04*/ 	.word	0x00000011
        /*0b08*/ 	.word	0x0002d820
        /*0b0c*/ 	.short	0x010a
        /*0b0e*/ 	.byte	0x3f
	.zero		1


	//   ....[43]....
        /*0b10*/ 	.word	0x0000c5f0
        /*0b14*/ 	.word	0x00000005
        /*0b18*/ 	.word	0x0002d840
        /*0b1c*/ 	.short	0x010a
        /*0b1e*/ 	.byte	0x3f
	.zero		1


	//   ....[44]....
        /*0b20*/ 	.word	0x0000ca50
        /*0b24*/ 	.word	0x00000005
        /*0b28*/ 	.word	0x0002d830
        /*0b2c*/ 	.short	0x0107
        /*0b2e*/ 	.byte	0x3f
	.zero		1


	//   ....[45]....
        /*0b30*/ 	.word	0x0000cb10
        /*0b34*/ 	.word	0x00000005
        /*0b38*/ 	.word	0x0002d830
        /*0b3c*/ 	.short	0x0101
        /*0b3e*/ 	.byte	0x3f
	.zero		1


	//   ....[46]....
        /*0b40*/ 	.word	0x0000cb70
        /*0b44*/ 	.word	0x00000005
        /*0b48*/ 	.word	0x0002d860
        /*0b4c*/ 	.short	0x010a
        /*0b4e*/ 	.byte	0x3f
	.zero		1


	//   ....[47]....
        /*0b50*/ 	.word	0x0000d060
        /*0b54*/ 	.word	0x00000005
        /*0b58*/ 	.word	0x0002d850
        /*0b5c*/ 	.short	0x0107
        /*0b5e*/ 	.byte	0x3f
	.zero		1


	//   ....[48]....
        /*0b60*/ 	.word	0x0000d150
        /*0b64*/ 	.word	0x00000005
        /*0b68*/ 	.word	0x0002d850
        /*0b6c*/ 	.short	0x0101
        /*0b6e*/ 	.byte	0x3f
	.zero		1


	//   ....[49]....
        /*0b70*/ 	.word	0x0000d370
        /*0b74*/ 	.word	0x00000000
        /*0b78*/ 	.word	0x0002d860
        /*0b7c*/ 	.short	0x010a
        /*0b7e*/ 	.byte	0x3f
	.zero		1


	//   ....[50]....
        /*0b80*/ 	.word	0x0000d7f0
        /*0b84*/ 	.word	0x00000000
        /*0b88*/ 	.word	0x0002d850
        /*0b8c*/ 	.short	0x0107
        /*0b8e*/ 	.byte	0x3f
	.zero		1


	//   ....[51]....
        /*0b90*/ 	.word	0x0000d8c0
        /*0b94*/ 	.word	0x00000000
        /*0b98*/ 	.word	0x0002d850
        /*0b9c*/ 	.short	0x0101
        /*0b9e*/ 	.byte	0x3f
	.zero		1


	//   ....[52]....
        /*0ba0*/ 	.word	0x0000e5f0
        /*0ba4*/ 	.word	0x00000005
        /*0ba8*/ 	.word	0x0002d820
        /*0bac*/ 	.short	0x010a
        /*0bae*/ 	.byte	0x3f
	.zero		1


	//   ....[53]....
        /*0bb0*/ 	.word	0x0000e770
        /*0bb4*/ 	.word	0x00000003
        /*0bb8*/ 	.word	0x0002d840
        /*0bbc*/ 	.short	0x010a
        /*0bbe*/ 	.byte	0x3f
	.zero		1


	//   ....[54]....
        /*0bc0*/ 	.word	0x0000e810
        /*0bc4*/ 	.word	0x00000005
        /*0bc8*/ 	.word	0x0002d840
        /*0bcc*/ 	.short	0x010a
        /*0bce*/ 	.byte	0x3f
	.zero		1


	//   ....[55]....
        /*0bd0*/ 	.word	0x0000e850
        /*0bd4*/ 	.word	0x00000003
        /*0bd8*/ 	.word	0x0002d860
        /*0bdc*/ 	.short	0x010a
        /*0bde*/ 	.byte	0x3f
	.zero		1


	//   ....[56]....
        /*0be0*/ 	.word	0x0000e890
        /*0be4*/ 	.word	0x00000005
        /*0be8*/ 	.word	0x0002d860
        /*0bec*/ 	.short	0x010a
        /*0bee*/ 	.byte	0x3f
	.zero		1


	//   ....[57]....
        /*0bf0*/ 	.word	0x0000e900
        /*0bf4*/ 	.word	0x00000003
        /*0bf8*/ 	.word	0x0002d800
        /*0bfc*/ 	.short	0x010a
        /*0bfe*/ 	.byte	0x3f
	.zero		1


	//   ....[58]....
        /*0c00*/ 	.word	0x0000e950
        /*0c04*/ 	.word	0x00000005
        /*0c08*/ 	.word	0x0002d830
        /*0c0c*/ 	.short	0x010a
        /*0c0e*/ 	.byte	0x3f
	.zero		1


	//   ....[59]....
        /*0c10*/ 	.word	0x0000e9b0
        /*0c14*/ 	.word	0x00000003
        /*0c18*/ 	.word	0x0002d830
        /*0c1c*/ 	.short	0x010a
        /*0c1e*/ 	.byte	0x3f
	.zero		1


	//   ....[60]....
        /*0c20*/ 	.word	0x0000ea10
        /*0c24*/ 	.word	0x00000003
        /*0c28*/ 	.word	0x0002d850
        /*0c2c*/ 	.short	0x010a
        /*0c2e*/ 	.byte	0x3f
	.zero		1


	//   ....[61]....
        /*0c30*/ 	.word	0x0000ea70
        /*0c34*/ 	.word	0x00000006
        /*0c38*/ 	.word	0x0002d850
        /*0c3c*/ 	.short	0x010a
        /*0c3e*/ 	.byte	0x3f
	.zero		1


	//   ....[62]....
        /*0c40*/ 	.word	0x0000eb90
        /*0c44*/ 	.word	0x00000002
        /*0c48*/ 	.word	0x0002d840
        /*0c4c*/ 	.short	0x010a
        /*0c4e*/ 	.byte	0x3f
	.zero		1


	//   ....[63]....
        /*0c50*/ 	.word	0x0000f980
        /*0c54*/ 	.word	0x00000011
        /*0c58*/ 	.word	0x0002d820
        /*0c5c*/ 	.short	0x010a
        /*0c5e*/ 	.byte	0x3f
	.zero		1


	//   ....[64]....
        /*0c60*/ 	.word	0x0000f9d0
        /*0c64*/ 	.word	0x00000005
        /*0c68*/ 	.word	0x0002d840
        /*0c6c*/ 	.short	0x010a
        /*0c6e*/ 	.byte	0x3f
	.zero		1


	//   ....[65]....
        /*0c70*/ 	.word	0x0000ff70
        /*0c74*/ 	.word	0x00000005
        /*0c78*/ 	.word	0x0002d860
        /*0c7c*/ 	.short	0x010a
        /*0c7e*/ 	.byte	0x3f
	.zero		1


	//   ....[66]....
        /*0c80*/ 	.word	0x00010550
        /*0c84*/ 	.word	0x00000000
        /*0c88*/ 	.word	0x0002d860
        /*0c8c*/ 	.short	0x010a
        /*0c8e*/ 	.byte	0x3f
	.zero		1


	//   ....[67]....
        /*0c90*/ 	.word	0x00011540
        /*0c94*/ 	.word	0x00000005
        /*0c98*/ 	.word	0x0002d820
        /*0c9c*/ 	.short	0x010a
        /*0c9e*/ 	.byte	0x3f
	.zero		1


	//   ....[68]....
        /*0ca0*/ 	.word	0x000116e0
        /*0ca4*/ 	.word	0x00000003
        /*0ca8*/ 	.word	0x0002d840
        /*0cac*/ 	.short	0x010a
        /*0cae*/ 	.byte	0x3f
	.zero		1


	//   ....[69]....
        /*0cb0*/ 	.word	0x00011730
        /*0cb4*/ 	.word	0x00000005
        /*0cb8*/ 	.word	0x0002d840
        /*0cbc*/ 	.short	0x010a
        /*0cbe*/ 	.byte	0x3f
	.zero		1


	//   ....[70]....
        /*0cc0*/ 	.word	0x00011780
        /*0cc4*/ 	.word	0x00000003
        /*0cc8*/ 	.word	0x0002d860
        /*0ccc*/ 	.short	0x010a
        /*0cce*/ 	.byte	0x3f
	.zero		1


	//----- nvinfo : EIATTR_NUM_MBARRIERS
	.align		4
.L_1143:
        /*0cd0*/ 	.byte	0x03, 0x38
        /*0cd2*/ 	.short	0x0016


	//----- nvinfo : EIATTR_EXIT_INSTR_OFFSETS
	.align		4
        /*0cd4*/ 	.byte	0x04, 0x1c
        /*0cd6*/ 	.short	(.L_1145 - .L_1144)


	//   ....[0]....
.L_1144:
        /*0cd8*/ 	.word	0x000009a0


	//   ....[1]....
        /*0cdc*/ 	.word	0x00008fb0


	//   ....[2]....
        /*0ce0*/ 	.word	0x0000e8e0


	//----- nvinfo : EIATTR_MAX_THREADS
	.align		4
.L_1145:
        /*0ce4*/ 	.byte	0x04, 0x05
        /*0ce6*/ 	.short	(.L_1147 - .L_1146)
.L_1146:
        /*0ce8*/ 	.word	0x00000200
        /*0cec*/ 	.word	0x00000001
        /*0cf0*/ 	.word	0x00000001


	//----- nvinfo : EIATTR_CRS_STACK_SIZE
	.align		4
.L_1147:
        /*0cf4*/ 	.byte	0x04, 0x1e
        /*0cf6*/ 	.short	(.L_1149 - .L_1148)
.L_1148:
        /*0cf8*/ 	.word	0x00000000


	//----- nvinfo : EIATTR_CBANK_PARAM_SIZE
	.align		4
.L_1149:
        /*0cfc*/ 	.byte	0x03, 0x19
        /*0cfe*/ 	.short	0x0af0


	//----- nvinfo : EIATTR_PARAM_CBANK
	.align		4
        /*0d00*/ 	.byte	0x04, 0x0a
        /*0d02*/ 	.short	(.L_1151 - .L_1150)
	.align		4
.L_1150:
        /*0d04*/ 	.word	index@(.nv.constant0._ZN7cutlass13device_kernelIN5flash11enable_sm90INS1_16FlashAttnFwdSm90INS1_25CollectiveMainloopFwdSm90ILi2EN4cute5tupleIJNS5_1CILi1EEES8_S8_EEENS6_IJNS7_ILi192EEENS7_ILi128EEENS7_ILi96EEEEEELi96ENS_6half_tEfNS_4arch4Sm90ELb0ELb0ELb0ELb1ELb1ELb0ELb0ELb0ELb1ELb1ELb1ELb0EEENS1_21CollectiveEpilogueFwdINS6_IJSA_SC_SB_EEES9_SE_SG_Li384ELb1ELb1ELb1ELb0EEENS1_36VarlenDynamicPersistentTileSchedulerILi192ELi128ELi384ELi128ELb1ELb1ELb1ELb0ELb1ELb1EEEEEEEEEvNT_6ParamsE)
        /*0d08*/ 	.short	0x0210
        /*0d0a*/ 	.short	0x0af0


	//----- nvinfo : EIATTR_SW_WAR
	.align		4
.L_1151:
        /*0d0c*/ 	.byte	0x04, 0x36
        /*0d0e*/ 	.short	(.L_1153 - .L_1152)
.L_1152:
        /*0d10*/ 	.word	0x00000008
.L_1153:


//--------------------- .nv.info._ZN7cutlass13device_kernelIN5flash11enable_sm90INS1_16FlashAttnFwdSm90INS1_25CollectiveMainloopFwdSm90ILi2EN4cute5tupleIJNS5_1CILi1EEES8_S8_EEENS6_IJNS7_ILi192EEENS7_ILi128EEENS7_ILi96EEEEEELi96ENS_6half_tEfNS_4arch4Sm90ELb0ELb0ELb0ELb1ELb1ELb1ELb0ELb0ELb1ELb1ELb1ELb0EEENS1_21CollectiveEpilogueFwdINS6_IJSA_SC_SB_EEES9_SE_SG_Li384ELb1ELb1ELb1ELb0EEENS1_36VarlenDynamicPersistentTileSchedulerILi192ELi128ELi384ELi128ELb1ELb1ELb1ELb0ELb1ELb1EEEEEEEEEvNT_6ParamsE --------------------------
	.section	.nv.info._ZN7cutlass13device_kernelIN5flash11enable_sm90INS1_16FlashAttnFwdSm90INS1_25CollectiveMainloopFwdSm90ILi2EN4cute5tupleIJNS5_1CILi1EEES8_S8_EEENS6_IJNS7_ILi192EEENS7_ILi128EEENS7_ILi96EEEEEELi96ENS_6half_tEfNS_4arch4Sm90ELb0ELb0ELb0ELb1ELb1ELb1ELb0ELb0ELb1ELb1ELb1ELb0EEENS1_21CollectiveEpilogueFwdINS6_IJSA_SC_SB_EEES9_SE_SG_Li384ELb1ELb1ELb1ELb0EEENS1_36VarlenDynamicPersistentTileSchedulerILi192ELi128ELi384ELi128ELb1ELb1ELb1ELb0ELb1ELb1EEEEEEEEEvNT_6ParamsE,"",@"SHT_CUDA_INFO"
	.sectionflags	@""
	.align	4


	//----- nvinfo : EIATTR_CUDA_API_VERSION
	.align		4
        /*0000*/ 	.byte	0x04, 0x37
        /*0002*/ 	.short	(.L_1155 - .L_1154)
.L_1154:
        /*0004*/ 	.word	0x00000082


	//----- nvinfo : EIATTR_KPARAM_INFO
	.align		4
.L_1155:
        /*0008*/ 	.byte	0x04, 0x17
        /*000a*/ 	.short	(.L_1157 - .L_1156)
.L_1156:
        /*000c*/ 	.word	0x00000000
        /*0010*/ 	.short	0x0000
        /*0012*/ 	.short	0x0070
        /*0014*/ 	.byte	0x00, 0xf0, 0x01, 0x2a


	//----- nvinfo : EIATTR_SPARSE_MMA_MASK
	.align		4
.L_1157:
        /*0018*/ 	.byte	0x03, 0x50
        /*001a*/ 	.short	0x0000


	//----- nvinfo : EIATTR_MAXREG_COUNT
	.align		4
        /*001c*/ 	.byte	0x03, 0x1b
        /*001e*/ 	.short	0x0080


	//----- nvinfo : EIATTR_NUM_BARRIERS
	.align		4
        /*0020*/ 	.byte	0x02, 0x4c
        /*0022*/ 	.byte	0x10
	.zero		1


	//----- nvinfo : EIATTR_EXTERNS
	.align		4
        /*0024*/ 	.byte	0x04, 0x0f
        /*0026*/ 	.short	(.L_1159 - .L_1158)


	//   ....[0]....
	.align		4
.L_1158:
        /*0028*/ 	.word	index@(__assertfail)


	//----- nvinfo : EIATTR_ANNOTATIONS
	.align		4
.L_1159:
        /*002c*/ 	.byte	0x04, 0x55
        /*002e*/ 	.short	(.L_1161 - .L_1160)


	//   ....[0]....
.L_1160:
        /* <DEDUP_REMOVED lines=115> */


	//----- nvinfo : EIATTR_MERCURY_ISA_VERSION
	.align		4
.L_1161:
        /*0748*/ 	.byte	0x03, 0x5f
        /*074a*/ 	.short	0x0101


	//----- nvinfo : EIATTR_UNUSED_LOAD_BYTE_OFFSET
	.align		4
        /*074c*/ 	.byte	0x04, 0x44
        /*074e*/ 	.short	(.L_1163 - .L_1162)


	//   ....[0]....
.L_1162:
        /*0750*/ 	.word	0x00000a90
        /*0754*/ 	.word	0x0000fff0


	//   ....[1]....
        /*0758*/ 	.word	0x00010b00
        /*075c*/ 	.word	0x0000fff0


	//----- nvinfo : EIATTR_INT_WARP_WIDE_INSTR_OFFSETS
	.align		4
.L_1163:
        /*0760*/ 	.byte	0x04, 0x31
        /*0762*/ 	.short	(.L_1165 - .L_1164)


	//   ....[0]....
.L_1164:
        /*0764*/ 	.word	0x00000130


	//   ....[1]....
        /*0768*/ 	.word	0x00000170


	//   ....[2]....
        /*076c*/ 	.word	0x000001e0


	//   ....[3]....
        /*0770*/ 	.word	0x000164b0


	//   ....[4]....
        /*0774*/ 	.word	0x00016540


	//   ....[5]....
        /*0778*/ 	.word	0x000191b0


	//   ....[6]....
        /*077c*/ 	.word	0x00019240


	//----- nvinfo : EIATTR_COOP_GROUP_MASK_REGIDS
	.align		4
.L_1165:
        /*0780*/ 	.byte	0x04, 0x29
        /*0782*/ 	.short	(.L_1167 - .L_1166)


	//   ....[0]....
.L_1166:
        /*0784*/ 	.word	0xffffffff


	//   ....[1]....
        /*0788*/ 	.word	0xffffffff


	//   ....[2]....
        /*078c*/ 	.word	0xffffffff


	//   ....[3]....
        /*0790*/ 	.word	0xffffffff


	//   ....[4]....
        /*0794*/ 	.word	0xffffffff


	//   ....[5]....
        /*0798*/ 	.word	0xffffffff


	//   ....[6]....
        /*079c*/ 	.word	0xffffffff


	//   ....[7]....
        /*07a0*/ 	.word	0xffffffff


	//   ....[8]....
        /*07a4*/ 	.word	0xffffffff


	//   ....[9]....
        /*07a8*/ 	.word	0xffffffff


	//   ....[10]....
        /*07ac*/ 	.word	0xffffffff


	//   ....[11]....
        /*07b0*/ 	.word	0xffffffff


	//   ....[12]....
        /*07b4*/ 	.word	0xffffffff


	//   ....[13]....
        /*07b8*/ 	.word	0xffffffff


	//   ....[14]....
        /*07bc*/ 	.word	0xffffffff


	//   ....[15]....
        /*07c0*/ 	.word	0xffffffff


	//   ....[16]....
        /*07c4*/ 	.word	0xffffffff


	//   ....[17]....
        /*07c8*/ 	.word	0xffffffff


	//   ....[18]....
        /*07cc*/ 	.word	0xffffffff


	//   ....[19]....
        /*07d0*/ 	.word	0xffffffff


	//   ....[20]....
        /*07d4*/ 	.word	0xffffffff


	//   ....[21]....
        /*07d8*/ 	.word	0xffffffff


	//   ....[22]....
        /*07dc*/ 	.word	0xffffffff


	//   ....[23]....
        /*07e0*/ 	.word	0xffffffff


	//   ....[24]....
        /*07e4*/ 	.word	0xffffffff


	//   ....[25]....
        /*07e8*/ 	.word	0xffffffff


	//   ....[26]....
        /*07ec*/ 	.word	0xffffffff


	//   ....[27]....
        /*07f0*/ 	.word	0xffffffff


	//   ....[28]....
        /*07f4*/ 	.word	0xffffffff


	//   ....[29]....
        /*07f8*/ 	.word	0xffffffff


	//   ....[30]....
        /*07fc*/ 	.word	0xffffffff


	//   ....[31]....
        /*0800*/ 	.word	0xffffffff


	//   ....[32]....
        /*0804*/ 	.word	0xffffffff


	//   ....[33]....
        /*0808*/ 	.word	0xffffffff


	//   ....[34]....
        /*080c*/ 	.word	0xffffffff


	//   ....[35]....
        /*0810*/ 	.word	0xffffffff


	//   ....[36]....
        /*0814*/ 	.word	0xffffffff


	//   ....[37]....
        /*0818*/ 	.word	0xffffffff


	//   ....[38]....
        /*081c*/ 	.word	0xffffffff


	//   ....[39]....
        /*0820*/ 	.word	0xffffffff


	//   ....[40]....
        /*0824*/ 	.word	0xffffffff


	//   ....[41]....
        /*0828*/ 	.word	0xffffffff


	//   ....[42]....
        /*082c*/ 	.word	0xffffffff


	//   ....[43]....
        /*0830*/ 	.word	0xffffffff


	//   ....[44]....
        /*0834*/ 	.word	0xffffffff


	//   ....[45]....
        /*0838*/ 	.word	0xffffffff


	//   ....[46]....
        /*083c*/ 	.word	0xffffffff


	//   ....[47]....
        /*0840*/ 	.word	0xffffffff


	//   ....[48]....
        /*0844*/ 	.word	0xffffffff


	//   ....[49]....
        /*0848*/ 	.word	0xffffffff


	//   ....[50]....
        /*084c*/ 	.word	0xffffffff


	//   ....[51]....
        /*0850*/ 	.word	0xffffffff


	//   ....[52]....
        /*0854*/ 	.word	0xffffffff


	//   ....[53]....
        /*0858*/ 	.word	0xffffffff


	//   ....[54]....
        /*085c*/ 	.word	0xffffffff


	//   ....[55]....
        /*0860*/ 	.word	0xffffffff


	//   ....[56]....
        /*0864*/ 	.word	0xffffffff


	//   ....[57]....
        /*0868*/ 	.word	0xffffffff


	//   ....[58]....
        /*086c*/ 	.word	0xffffffff


	//   ....[59]....
        /*0870*/ 	.word	0xffffffff


	//   ....[60]....
        /*0874*/ 	.word	0xffffffff


	//   ....[61]....
        /*0878*/ 	.word	0xffffffff


	//   ....[62]....
        /*087c*/ 	.word	0xffffffff


	//   ....[63]....
        /*0880*/ 	.word	0xffffffff


	//   ....[64]....
        /*0884*/ 	.word	0xffffffff


	//   ....[65]....
        /*0888*/ 	.word	0xffffffff


	//   ....[66]....
        /*088c*/ 	.word	0xffffffff


	//   ....[67]....
        /*0890*/ 	.word	0xffffffff


	//   ....[68]....
        /*0894*/ 	.word	0xffffffff


	//   ....[69]....
        /*0898*/ 	.word	0xffffffff


	//   ....[70]....
        /*089c*/ 	.word	0xffffffff


	//   ....[71]....
        /*08a0*/ 	.word	0xffffffff


	//   ....[72]....
        /*08a4*/ 	.word	0xffffffff


	//   ....[73]....
        /*08a8*/ 	.word	0xffffffff


	//   ....[74]....
        /*08ac*/ 	.word	0xffffffff


	//   ....[75]....
        /*08b0*/ 	.word	0xffffffff


	//   ....[76]....
        /*08b4*/ 	.word	0xffffffff


	//   ....[77]....
        /*08b8*/ 	.word	0xffffffff


	//   ....[78]....
        /*08bc*/ 	.word	0xffffffff


	//   ....[79]....
        /*08c0*/ 	.word	0xffffffff


	//   ....[80]....
        /*08c4*/ 	.word	0xffffffff


	//   ....[81]....
        /*08c8*/ 	.word	0xffffffff


	//   ....[82]....
        /*08cc*/ 	.word	0xffffffff


	//   ....[83]....
        /*08d0*/ 	.word	0xffffffff


	//   ....[84]....
        /*08d4*/ 	.word	0xffffffff


	//   ....[85]....
        /*08d8*/ 	.word	0xffffffff


	//   ....[86]....
        /*08dc*/ 	.word	0xffffffff


	//   ....[87]....
        /*08e0*/ 	.word	0xffffffff


	//   ....[88]....
        /*08e4*/ 	.word	0xffffffff


	//   ....[89]....
        /*08e8*/ 	.word	0xffffffff


	//   ....[90]....
        /*08ec*/ 	.word	0xffffffff


	//   ....[91]....
        /*08f0*/ 	.word	0xffffffff


	//   ....[92]....
        /*08f4*/ 	.word	0xffffffff


	//   ....[93]....
        /*08f8*/ 	.word	0xffffffff


	//   ....[94]....
        /*08fc*/ 	.word	0xffffffff


	//   ....[95]....
        /*0900*/ 	.word	0xffffffff


	//   ....[96]....
        /*0904*/ 	.word	0xffffffff


	//   ....[97]....
        /*0908*/ 	.word	0xffffffff


	//   ....[98]....
        /*090c*/ 	.word	0xffffffff


	//   ....[99]....
        /*0910*/ 	.word	0xffffffff


	//   ....[100]....
        /*0914*/ 	.word	0xffffffff


	//   ....[101]....
        /*0918*/ 	.word	0xffffffff


	//   ....[102]....
        /*091c*/ 	.word	0xffffffff


	//   ....[103]....
        /*0920*/ 	.word	0xffffffff


	//   ....[104]....
        /*0924*/ 	.word	0xffffffff


	//   ....[105]....
        /*0928*/ 	.word	0xffffffff


	//   ....[106]....
        /*092c*/ 	.word	0xffffffff


	//   ....[107]....
        /*0930*/ 	.word	0xffffffff


	//   ....[108]....
        /*0934*/ 	.word	0xffffffff


	//   ....[109]....
        /*0938*/ 	.word	0xffffffff


	//   ....[110]....
        /*093c*/ 	.word	0xffffffff


	//   ....[111]....
        /*0940*/ 	.word	0xffffffff


	//   ....[112]....
        /*0944*/ 	.word	0xffffffff


	//   ....[113]....
        /*0948*/ 	.word	0xffffffff


	//   ....[114]....
        /*094c*/ 	.word	0xffffffff


	//   ....[115]....
        /*0950*/ 	.word	0xffffffff


	//   ....[116]....
        /*0954*/ 	.word	0xffffffff


	//   ....[117]....
        /*0958*/ 	.word	0xffffffff


	//   ....[118]....
        /*095c*/ 	.word	0xffffffff


	//   ....[119]....
        /*0960*/ 	.word	0xffffffff


	//   ....[120]....
        /*0964*/ 	.word	0xffffffff


	//   ....[121]....
        /*0968*/ 	.word	0xffffffff


	//   ....[122]....
        /*096c*/ 	.word	0xffffffff


	//   ....[123]....
        /*0970*/ 	.word	0xffffffff


	//   ....[124]....
        /*0974*/ 	.word	0xffffffff


	//   ....[125]....
        /*0978*/ 	.word	0xffffffff


	//   ....[126]....
        /*097c*/ 	.word	0xffffffff


	//   ....[127]....
        /*0980*/ 	.word	0xffffffff


	//   ....[128]....
        /*0984*/ 	.word	0xffffffff


	//   ....[129]....
        /*0988*/ 	.word	0xffffffff


	//   ....[130]....
        /*098c*/ 	.word	0xffffffff


	//   ....[131]....
        /*0990*/ 	.word	0xffffffff


	//   ....[132]....
        /*0994*/ 	.word	0xffffffff


	//   ....[133]....
        /*0998*/ 	.word	0xffffffff


	//   ....[134]....
        /*099c*/ 	.word	0xffffffff


	//   ....[135]....
        /*09a0*/ 	.word	0x0500000f


	//   ....[136]....
        /*09a4*/ 	.word	0x0500000f


	//   ....[137]....
        /*09a8*/ 	.word	0x0500000f


	//   ....[138]....
        /*09ac*/ 	.word	0x0500000f


	//   ....[139]....
        /*09b0*/ 	.word	0x0500000f


	//   ....[140]....
        /*09b4*/ 	.word	0x0500000f


	//   ....[141]....
        /*09b8*/ 	.word	0x0500000f


	//   ....[142]....
        /*09bc*/ 	.word	0x0500000f


	//   ....[143]....
        /*09c0*/ 	.word	0x0500000f


	//   ....[144]....
        /*09c4*/ 	.word	0x0500000f


	//   ....[145]....
        /*09c8*/ 	.word	0x0500000f


	//   ....[146]....
        /*09cc*/ 	.word	0x0500000f


	//   ....[147]....
        /*09d0*/ 	.word	0x0500000f


	//   ....[148]....
        /*09d4*/ 	.word	0x0500000f


	//   ....[149]....
        /*09d8*/ 	.word	0x0500000f


	//   ....[150]....
        /*09dc*/ 	.word	0x0500000f


	//   ....[151]....
        /*09e0*/ 	.word	0x0500000f


	//   ....[152]....
        /*09e4*/ 	.word	0x0500000f


	//   ....[153]....
        /*09e8*/ 	.word	0x0500000f


	//   ....[154]....
        /*09ec*/ 	.word	0x0500000f


	//   ....[155]....
        /*09f0*/ 	.word	0x0500000f


	//   ....[156]....
        /*09f4*/ 	.word	0x0500000f


	//   ....[157]....
        /*09f8*/ 	.word	0x0500000f


	//   ....[158]....
        /*09fc*/ 	.word	0x0500000f


	//   ....[159]....
        /*0a00*/ 	.word	0x0500000f


	//   ....[160]....
        /*0a04*/ 	.word	0x0500000f


	//   ....[161]....
        /*0a08*/ 	.word	0x0500000f


	//   ....[162]....
        /*0a0c*/ 	.word	0x0500000f


	//   ....[163]....
        /*0a10*/ 	.word	0x0500000f


	//   ....[164]....
        /*0a14*/ 	.word	0x0500000f


	//   ....[165]....
        /*0a18*/ 	.word	0x0500000f


	//   ....[166]....
        /*0a1c*/ 	.word	0x0500000f


	//   ....[167]....
        /*0a20*/ 	.word	0x0500000f


	//   ....[168]....
        /*0a24*/ 	.word	0x0500000f


	//   ....[169]....
        /*0a28*/ 	.word	0x0500000f


	//   ....[170]....
        /*0a2c*/ 	.word	0x0500000f


	//   ....[171]....
        /*0a30*/ 	.word	0x0500000f


	//   ....[172]....
        /*0a34*/ 	.word	0x0500000f


	//   ....[173]....
        /*0a38*/ 	.word	0x0500000f


	//   ....[174]....
        /*0a3c*/ 	.word	0x0500000f


	//   ....[175]....
        /*0a40*/ 	.word	0x0500000f


	//   ....[176]....
        /*0a44*/ 	.word	0x0500000f


	//   ....[177]....
        /*0a48*/ 	.word	0x0500000f


	//   ....[178]....
        /*0a4c*/ 	.word	0x0500000f


	//   ....[179]....
        /*0a50*/ 	.word	0x0500000f


	//   ....[180]....
        /*0a54*/ 	.word	0x0500000f


	//   ....[181]....
        /*0a58*/ 	.word	0x0500000f


	//   ....[182]....
        /*0a5c*/ 	.word	0x0500000f


	//   ....[183]....
        /*0a60*/ 	.word	0x0500000f


	//   ....[184]....
        /*0a64*/ 	.word	0x0500000f


	//   ....[185]....
        /*0a68*/ 	.word	0x0500000f


	//   ....[186]....
        /*0a6c*/ 	.word	0x0500000f


	//   ....[187]....
        /*0a70*/ 	.word	0x0500000f


	//   ....[188]....
        /*0a74*/ 	.word	0x0500000f


	//   ....[189]....
        /*0a78*/ 	.word	0x0500000f


	//   ....[190]....
        /*0a7c*/ 	.word	0x0500000f


	//   ....[191]....
        /*0a80*/ 	.word	0x0500000f


	//   ....[192]....
        /*0a84*/ 	.word	0x0500000f


	//   ....[193]....
        /*0a88*/ 	.word	0x0500000f


	//   ....[194]....
        /*0a8c*/ 	.word	0x0500000f


	//   ....[195]....
        /*0a90*/ 	.word	0x0500000f


	//   ....[196]....
        /*0a94*/ 	.word	0x0500000f


	//   ....[197]....
        /*0a98*/ 	.word	0x0500000f


	//   ....[198]....
        /*0a9c*/ 	.word	0x0500000f


	//   ....[199]....
        /*0aa0*/ 	.word	0x0500000f


	//   ....[200]....
        /*0aa4*/ 	.word	0x0500000f


	//   ....[201]....
        /*0aa8*/ 	.word	0x0500000f


	//   ....[202]....
        /*0aac*/ 	.word	0x0500000f


	//   ....[203]....
        /*0ab0*/ 	.word	0x0500000f


	//   ....[204]....
        /*0ab4*/ 	.word	0x0500000f


	//   ....[205]....
        /*0ab8*/ 	.word	0x0500000f


	//   ....[206]....
        /*0abc*/ 	.word	0x0500000f


	//   ....[207]....
        /*0ac0*/ 	.word	0x0500000f


	//   ....[208]....
        /*0ac4*/ 	.word	0x0500000f


	//   ....[209]....
        /*0ac8*/ 	.word	0x0500000f


	//   ....[210]....
        /*0acc*/ 	.word	0x0500000f


	//   ....[211]....
        /*0ad0*/ 	.word	0x0500000f


	//   ....[212]....
        /*0ad4*/ 	.word	0x0500000f


	//   ....[213]....
        /*0ad8*/ 	.word	0x0500000f


	//   ....[214]....
        /*0adc*/ 	.word	0x0500000f


	//   ....[215]....
        /*0ae0*/ 	.word	0x0500000f


	//   ....[216]....
        /*0ae4*/ 	.word	0x0500000f


	//   ....[217]....
        /*0ae8*/ 	.word	0x0500000f


	//   ....[218]....
        /*0aec*/ 	.word	0x0500000f


	//   ....[219]....
        /*0af0*/ 	.word	0x0500000f


	//   ....[220]....
        /*0af4*/ 	.word	0x0500000f


	//   ....[221]....
        /*0af8*/ 	.word	0x0500000f


	//   ....[222]....
        /*0afc*/ 	.word	0x0500000f


	//   ....[223]....
        /*0b00*/ 	.word	0x0500000f


	//   ....[224]....
        /*0b04*/ 	.word	0x0500000f


	//   ....[225]....
        /*0b08*/ 	.word	0x0500000f


	//   ....[226]....
        /*0b0c*/ 	.word	0x0500000f


	//----- nvinfo : EIATTR_COOP_GROUP_INSTR_OFFSETS
	.align		4
.L_1167:
        /*0b10*/ 	.byte	0x04, 0x28
        /*0b12*/ 	.short	(.L_1169 - .L_1168)


	//   ....[0]....
.L_1168:
        /*0b14*/ 	.word	0x00000070


	//   ....[1]....
        /*0b18*/ 	.word	0x00000140


	//   ....[2]....
        /*0b1c*/ 	.word	0x00000190


	//   ....[3]....
        /*0b20*/ 	.word	0x000003c0


	//   ....[4]....
        /*0b24*/ 	.word	0x00000520


	//   ....[5]....
        /*0b28*/ 	.word	0x00000640


	//   ....[6]....
        /*0b2c*/ 	.word	0x000007a0


	//   ....[7]....
        /*0b30*/ 	.word	0x00003510


	//   ....[8]....
        /*0b34*/ 	.word	0x00003520


	//   ....[9]....
        /*0b38*/ 	.word	0x000050b0


	//   ....[10]....
        /*0b3c*/ 	.word	0x000050c0


	//   ....[11]....
        /*0b40*/ 	.word	0x00006a00


	//   ....[12]....
        /*0b44*/ 	.word	0x00006a10


	//   ....[13]....
        /*0b48*/ 	.word	0x00006ed0


	//   ....[14]....
        /*0b4c*/ 	.word	0x00006ef0


	//   ....[15]....
        /*0b50*/ 	.word	0x00007760


	//   ....[16]....
        /*0b54*/ 	.word	0x00007d30


	//   ....[17]....
        /*0b58*/ 	.word	0x00007d40


	//   ....[18]....
        /*0b5c*/ 	.word	0x00007d50


	//   ....[19]....
        /*0b60*/ 	.word	0x00007d60


	//   ....[20]....
        /*0b64*/ 	.word	0x00009900


	//   ....[21]....
        /*0b68*/ 	.word	0x00009910


	//   ....[22]....
        /*0b6c*/ 	.word	0x00009920


	//   ....[23]....
        /*0b70*/ 	.word	0x00009930


	//   ....[24]....
        /*0b74*/ 	.word	0x0000c520


	//   ....[25]....
        /*0b78*/ 	.word	0x0000c540


	//   ....[26]....
        /*0b7c*/ 	.word	0x0000c560


	//   ....[27]....
        /*0b80*/ 	.word	0x0000c580


	//   ....[28]....
        /*0b84*/ 	.word	0x0000d7f0


	//   ....[29]....
        /*0b88*/ 	.word	0x0000e850


	//   ....[30]....
        /*0b8c*/ 	.word	0x0000e870


	//   ....[31]....
        /*0b90*/ 	.word	0x0000eaa0


	//   ....[32]....
        /*0b94*/ 	.word	0x0000eac0


	//   ....[33]....
        /*0b98*/ 	.word	0x0000fe60


	//   ....[34]....
        /*0b9c*/ 	.word	0x00010080


	//   ....[35]....
        /*0ba0*/ 	.word	0x00010530


	//   ....[36]....
        /*0ba4*/ 	.word	0x00010540


	//   ....[37]....
        /*0ba8*/ 	.word	0x00010570


	//   ....[38]....
        /*0bac*/ 	.word	0x000114c0


	//   ....[39]....
        /*0bb0*/ 	.word	0x000114e0


	//   ....[40]....
        /*0bb4*/ 	.word	0x000114f0


	//   ....[41]....
        /*0bb8*/ 	.word	0x00011500


	//   ....[42]....
        /*0bbc*/ 	.word	0x00011ba0


	//   ....[43]....
        /*0bc0*/ 	.word	0x00011bb0


	//   ....[44]....
        /*0bc4*/ 	.word	0x00011d00


	//   ....[45]....
        /*0bc8*/ 	.word	0x00011d10


	//   ....[46]....
        /*0bcc*/ 	.word	0x00012100


	//   ....[47]....
        /*0bd0*/ 	.word	0x00012110


	//   ....[48]....
        /*0bd4*/ 	.word	0x00012610


	//   ....[49]....
        /*0bd8*/ 	.word	0x00012620


	//   ....[50]....
        /*0bdc*/ 	.word	0x000133d0


	//   ....[51]....
        /*0be0*/ 	.word	0x000133e0


	//   ....[52]....
        /*0be4*/ 	.word	0x00013540


	//   ....[53]....
        /*0be8*/ 	.word	0x00013550


	//   ....[54]....
        /*0bec*/ 	.word	0x000136f0


	//   ....[55]....
        /*0bf0*/ 	.word	0x00013900


	//   ....[56]....
        /*0bf4*/ 	.word	0x00013930


	//   ....[57]....
        /*0bf8*/ 	.word	0x00013960


	//   ....[58]....
        /*0bfc*/ 	.word	0x00013990


	//   ....[59]....
        /*0c00*/ 	.word	0x000139c0


	//   ....[60]....
        /*0c04*/ 	.word	0x000139f0


	//   ....[61]....
        /*0c08*/ 	.word	0x00013b80


	//   ....[62]....
        /*0c0c*/ 	.word	0x00013bb0


	//   ....[63]....
        /*0c10*/ 	.word	0x00013be0


	//   ....[64]....
        /*0c14*/ 	.word	0x00013c10


	//   ....[65]....
        /*0c18*/ 	.word	0x00013c40


	//   ....[66]....
        /*0c1c*/ 	.word	0x00013c70


	//   ....[67]....
        /*0c20*/ 	.word	0x00013d00


	//   ....[68]....
        /*0c24*/ 	.word	0x00013d30


	//   ....[69]....
        /*0c28*/ 	.word	0x00013d40


	//   ....[70]....
        /*0c2c*/ 	.word	0x00013de0


	//   ....[71]....
        /*0c30*/ 	.word	0x00014dc0


	//   ....[72]....
        /*0c34*/ 	.word	0x000170d0


	//   ....[73]....
        /*0c38*/ 	.word	0x000170e0


	//   ....[74]....
        /*0c3c*/ 	.word	0x000171a0


	//   ....[75]....
        /*0c40*/ 	.word	0x000171b0


	//   ....[76]....
        /*0c44*/ 	.word	0x00017260


	//   ....[77]....
        /*0c48*/ 	.word	0x00017270


	//   ....[78]....
        /*0c4c*/ 	.word	0x00017280


	//   ....[79]....
        /*0c50*/ 	.word	0x00017290


	//   ....[80]....
        /*0c54*/ 	.word	0x00017c50


	//   ....[81]....
        /*0c58*/ 	.word	0x00017c80


	//   ....[82]....
        /*0c5c*/ 	.word	0x00017d40


	//   ....[83]....
        /*0c60*/ 	.word	0x00017d60


	//   ....[84]....
        /*0c64*/ 	.word	0x00017e00


	//   ....[85]....
        /*0c68*/ 	.word	0x00017e20


	//   ....[86]....
        /*0c6c*/ 	.word	0x00017e30


	//   ....[87]....
        /*0c70*/ 	.word	0x00017e40


	//   ....[88]....
        /*0c74*/ 	.word	0x00017f60


	//   ....[89]....
        /*0c78*/ 	.word	0x00017f70


	//   ....[90]....
        /*0c7c*/ 	.word	0x00017f80


	//   ....[91]....
        /*0c80*/ 	.word	0x00018010


	//   ....[92]....
        /*0c84*/ 	.word	0x000187d0


	//   ....[93]....
        /*0c88*/ 	.word	0x000187e0


	//   ....[94]....
        /*0c8c*/ 	.word	0x00018800


	//   ....[95]....
        /*0c90*/ 	.word	0x00018880


	//   ....[96]....
        /*0c94*/ 	.word	0x00018890


	//   ....[97]....
        /*0c98*/ 	.word	0x000188f0


	//   ....[98]....
        /*0c9c*/ 	.word	0x00018920


	//   ....[99]....
        /*0ca0*/ 	.word	0x00018960


	//   ....[100]....
        /*0ca4*/ 	.word	0x00018c10


	//   ....[101]....
        /*0ca8*/ 	.word	0x00018c30


	//   ....[102]....
        /*0cac*/ 	.word	0x00018cd0


	//   ....[103]....
        /*0cb0*/ 	.word	0x00018ce0


	//   ....[104]....
        /*0cb4*/ 	.word	0x00018d70


	//   ....[105]....
        /*0cb8*/ 	.word	0x00018d80


	//   ....[106]....
        /*0cbc*/ 	.word	0x00018d90


	//   ....[107]....
        /*0cc0*/ 	.word	0x00018e20


	//   ....[108]....
        /*0cc4*/ 	.word	0x000193f0


	//   ....[109]....
        /*0cc8*/ 	.word	0x00019400


	//   ....[110]....
        /*0ccc*/ 	.word	0x00019480


	//   ....[111]....
        /*0cd0*/ 	.word	0x00019530


	//   ....[112]....
        /*0cd4*/ 	.word	0x00019550


	//   ....[113]....
        /*0cd8*/ 	.word	0x000195d0


	//   ....[114]....
        /*0cdc*/ 	.word	0x000195f0


	//   ....[115]....
        /*0ce0*/ 	.word	0x00019600


	//   ....[116]....
        /*0ce4*/ 	.word	0x00019a40


	//   ....[117]....
        /*0ce8*/ 	.word	0x00019a70


	//   ....[118]....
        /*0cec*/ 	.word	0x00019ae0


	//   ....[119]....
        /*0cf0*/ 	.word	0x00019b10


	//   ....[120]....
        /*0cf4*/ 	.word	0x00019b40


	//   ....[121]....
        /*0cf8*/ 	.word	0x00019b70


	//   ....[122]....
        /*0cfc*/ 	.word	0x00019ba0


	//   ....[123]....
        /*0d00*/ 	.word	0x00019bd0


	//   ....[124]....
        /*0d04*/ 	.word	0x00019d70


	//   ....[125]....
        /*0d08*/ 	.word	0x00019da0


	//   ....[126]....
        /*0d0c*/ 	.word	0x00019dd0


	//   ....[127]....
        /*0d10*/ 	.word	0x00019e00


	//   ....[128]....
        /*0d14*/ 	.word	0x00019e30


	//   ....[129]....
        /*0d18*/ 	.word	0x00019e60


	//   ....[130]....
        /*0d1c*/ 	.word	0x00019f20


	//   ....[131]....
        /*0d20*/ 	.word	0x00019f40


	//   ....[132]....
        /*0d24*/ 	.word	0x00019f50


	//   ....[133]....
        /*0d28*/ 	.word	0x00019fb0


	//   ....[134]....
        /*0d2c*/ 	.word	0x0001a5d0


	//   ....[135]....
        /*0d30*/ 	.word	0x0001a910


	//   ....[136]....
        /*0d34*/ 	.word	0x0001a9a0


	//   ....[137]....
        /*0d38*/ 	.word	0x0001aa90


	//   ....[138]....
        /*0d3c*/ 	.word	0x0001ab20


	//   ....[139]....
        /*0d40*/ 	.word	0x0001ac00


	//   ....[140]....
        /*0d44*/ 	.word	0x0001ac90


	//   ....[141]....
        /*0d48*/ 	.word	0x0001ad70


	//   ....[142]....
        /*0d4c*/ 	.word	0x0001ae20


	//   ....[143]....
        /*0d50*/ 	.word	0x0001aeb0


	//   ....[144]....
        /*0d54*/ 	.word	0x0001af00


	//   ....[145]....
        /*0d58*/ 	.word	0x0001af50


	//   ....[146]....
        /*0d5c*/ 	.word	0x0001b040


	//   ....[147]....
        /*0d60*/ 	.word	0x0001b0d0


	//   ....[148]....
        /*0d64*/ 	.word	0x0001b120


	//   ....[149]....
        /*0d68*/ 	.word	0x0001b170


	//   ....[150]....
        /*0d6c*/ 	.word	0x0001b390


	//   ....[151]....
        /*0d70*/ 	.word	0x0001b3e0


	//   ....[152]....
        /*0d74*/ 	.word	0x0001b470


	//   ....[153]....
        /*0d78*/ 	.word	0x0001b500


	//   ....[154]....
        /*0d7c*/ 	.word	0x0001b580


	//   ....[155]....
        /*0d80*/ 	.word	0x0001b5d0


	//   ....[156]....
        /*0d84*/ 	.word	0x0001b660


	//   ....[157]....
        /*0d88*/ 	.word	0x0001b6f0


	//   ....[158]....
        /*0d8c*/ 	.word	0x0001b770


	//   ....[159]....
        /*0d90*/ 	.word	0x0001b7c0


	//   ....[160]....
        /*0d94*/ 	.word	0x0001b850


	//   ....[161]....
        /*0d98*/ 	.word	0x0001b8e0


	//   ....[162]....
        /*0d9c*/ 	.word	0x0001b9a0


	//   ....[163]....
        /*0da0*/ 	.word	0x0001bc80


	//   ....[164]....
        /*0da4*/ 	.word	0x0001bd70


	//   ....[165]....
        /*0da8*/ 	.word	0x0001be00


	//   ....[166]....
        /*0dac*/ 	.word	0x0001be60


	//   ....[167]....
        /*0db0*/ 	.word	0x0001bf80


	//   ....[168]....
        /*0db4*/ 	.word	0x0001bfe0


	//   ....[169]....
        /*0db8*/ 	.word	0x0001c100


	//   ....[170]....
        /*0dbc*/ 	.word	0x0001c160


	//   ....[171]....
        /*0dc0*/ 	.word	0x0001c210


	//   ....[172]....
        /*0dc4*/ 	.word	0x0001c320


	//   ....[173]....
        /*0dc8*/ 	.word	0x0001c390


	//   ....[174]....
        /*0dcc*/ 	.word	0x0001c3f0


	//   ....[175]....
        /*0dd0*/ 	.word	0x0001c500


	//   ....[176]....
        /*0dd4*/ 	.word	0x0001c560


	//   ....[177]....
        /*0dd8*/ 	.word	0x0001c680


	//   ....[178]....
        /*0ddc*/ 	.word	0x0001c6e0


	//   ....[179]....
        /*0de0*/ 	.word	0x0001c7c0


	//   ....[180]....
        /*0de4*/ 	.word	0x0001c890


	//   ....[181]....
        /*0de8*/ 	.word	0x0001c980


	//   ....[182]....
        /*0dec*/ 	.word	0x0001c9e0


	//   ....[183]....
        /*0df0*/ 	.word	0x0001cac0


	//   ....[184]....
        /*0df4*/ 	.word	0x0001cc50


	//   ....[185]....
        /*0df8*/ 	.word	0x0001cd10


	//   ....[186]....
        /*0dfc*/ 	.word	0x0001cda0


	//   ....[187]....
        /*0e00*/ 	.word	0x0001ce90


	//   ....[188]....
        /*0e04*/ 	.word	0x0001cef0


	//   ....[189]....
        /*0e08*/ 	.word	0x0001cfc0


	//   ....[190]....
        /*0e0c*/ 	.word	0x0001d020


	//   ....[191]....
        /*0e10*/ 	.word	0x0001d100


	//   ....[192]....
        /*0e14*/ 	.word	0x0001d1f0


	//   ....[193]....
        /*0e18*/ 	.word	0x0001d290


	//   ....[194]....
        /*0e1c*/ 	.word	0x0001d2f0


	//   ....[195]....
        /*0e20*/ 	.word	0x0001d3f0


	//   ....[196]....
        /*0e24*/ 	.word	0x0001d450


	//   ....[197]....
        /*0e28*/ 	.word	0x0001d550


	//   ....[198]....
        /*0e2c*/ 	.word	0x0001d5b0


	//   ....[199]....
        /*0e30*/ 	.word	0x0001d680


	//   ....[200]....
        /*0e34*/ 	.word	0x0001d7d0


	//   ....[201]....
        /*0e38*/ 	.word	0x0001d880


	//   ....[202]....
        /*0e3c*/ 	.word	0x0001d990


	//   ....[203]....
        /*0e40*/ 	.word	0x0001da70


	//   ....[204]....
        /*0e44*/ 	.word	0x0001dad0


	//   ....[205]....
        /*0e48*/ 	.word	0x0001dbc0


	//   ....[206]....
        /*0e4c*/ 	.word	0x0001dc20


	//   ....[207]....
        /*0e50*/ 	.word	0x0001dd00


	//   ....[208]....
        /*0e54*/ 	.word	0x0001dd90


	//   ....[209]....
        /*0e58*/ 	.word	0x0001de30


	//   ....[210]....
        /*0e5c*/ 	.word	0x0001dfb0


	//   ....[211]....
        /*0e60*/ 	.word	0x0001e020


	//   ....[212]....
        /*0e64*/ 	.word	0x0001e090


	//   ....[213]....
        /*0e68*/ 	.word	0x0001e100


	//   ....[214]....
        /*0e6c*/ 	.word	0x0001e170


	//   ....[215]....
        /*0e70*/ 	.word	0x0001e1f0


	//   ....[216]....
        /*0e74*/ 	.word	0x0001e270


	//   ....[217]....
        /*0e78*/ 	.word	0x0001e300


	//   ....[218]....
        /*0e7c*/ 	.word	0x0001e370


	//   ....[219]....
        /*0e80*/ 	.word	0x0001e3e0


	//   ....[220]....
        /*0e84*/ 	.word	0x0001e450


	//   ....[221]....
        /*0e88*/ 	.word	0x0001e4d0


	//   ....[222]....
        /*0e8c*/ 	.word	0x0001e540


	//   ....[223]....
        /*0e90*/ 	.word	0x0001e5e0


	//   ....[224]....
        /*0e94*/ 	.word	0x0001e630


	//   ....[225]....
        /*0e98*/ 	.word	0x0001e6c0


	//   ....[226]....
        /*0e9c*/ 	.word	0x0001e7f0


	//----- nvinfo : EIATTR_REG_RECONFIG
	.align		4
.L_1169:
        /*0ea0*/ 	.byte	0x01, 0x54
	.zero		2


	//----- nvinfo : EIATTR_SYSCALL_OFFSETS
	.align		4
        /*0ea4*/ 	.byte	0x04, 0x46
        /*0ea6*/ 	.short	(.L_1171 - .L_1170)


	//   ....[0]....
.L_1170:
        /*0ea8*/ 	.word	0x00002030


	//   ....[1]....
        /*0eac*/ 	.word	0x00002180


	//   ....[2]....
        /*0eb0*/ 	.word	0x00007930


	//   ....[3]....
        /*0eb4*/ 	.word	0x00007cb0


	//   ....[4]....
        /*0eb8*/ 	.word	0x000166a0


	//   ....[5]....
        /*0ebc*/ 	.word	0x000167f0


	//   ....[6]....
        /*0ec0*/ 	.word	0x000168e0


	//   ....[7]....
        /*0ec4*/ 	.word	0x00017710


	//----- nvinfo : EIATTR_MBARRIER_INSTR_OFFSETS
	.align		4
.L_1171:
        /*0ec8*/ 	.byte	0x04, 0x39
        /*0eca*/ 	.short	(.L_1173 - .L_1172)


	//   ....[0]....
.L_1172:
        /*0ecc*/ 	.word	0x00000270
        /*0ed0*/ 	.word	0x000000ff
        /*0ed4*/ 	.word	0x0002d800
        /*0ed8*/ 	.short	0x0100
        /*0eda*/ 	.byte	0x08
	.zero		1


	//   ....[1]....
        /*0edc*/ 	.word	0x00000280
        /*0ee0*/ 	.word	0x000000ff
        /*0ee4*/ 	.word	0x0002d820
        /*0ee8*/ 	.short	0x0100
        /*0eea*/ 	.byte	0x08
	.zero		1


	//   ....[2]....
        /*0eec*/ 	.word	0x00000370
        /*0ef0*/ 	.word	0x000000ff
        /*0ef4*/ 	.word	0x0002d830
        /*0ef8*/ 	.short	0x0100
        /*0efa*/ 	.byte	0x08
	.zero		1


	//   ....[3]....
        /*0efc*/ 	.word	0x00000380
        /*0f00*/ 	.word	0x000000ff
        /*0f04*/ 	.word	0x0002d840
        /*0f08*/ 	.short	0x0100
        /*0f0a*/ 	.byte	0x08
	.zero		1


	//   ....[4]....
        /*0f0c*/ 	.word	0x00000390
        /*0f10*/ 	.word	0x000000ff
        /*0f14*/ 	.word	0x0002d838
        /*0f18*/ 	.short	0x0100
        /*0f1a*/ 	.byte	0x08
	.zero		1


	//   ....[5]....
        /*0f1c*/ 	.word	0x000003a0
        /*0f20*/ 	.word	0x000000ff
        /*0f24*/ 	.word	0x0002d848
        /*0f28*/ 	.short	0x0100
        /*0f2a*/ 	.byte	0x08
	.zero		1


	//   ....[6]....
        /*0f2c*/ 	.word	0x000004d0
        /*0f30*/ 	.word	0x000000ff
        /*0f34*/ 	.word	0x0002d850
        /*0f38*/ 	.short	0x0100
        /*0f3a*/ 	.byte	0x08
	.zero		1


	//   ....[7]....
        /*0f3c*/ 	.word	0x000004e0
        /*0f40*/ 	.word	0x000000ff
        /*0f44*/ 	.word	0x0002d860
        /*0f48*/ 	.short	0x0100
        /*0f4a*/ 	.byte	0x08
	.zero		1


	//   ....[8]....
        /*0f4c*/ 	.word	0x000004f0
        /*0f50*/ 	.word	0x000000ff
        /*0f54*/ 	.word	0x0002d858
        /*0f58*/ 	.short	0x0100
        /*0f5a*/ 	.byte	0x08
	.zero		1


	//   ....[9]....
        /*0f5c*/ 	.word	0x00000500
        /*0f60*/ 	.word	0x000000ff
        /*0f64*/ 	.word	0x0002d868
        /*0f68*/ 	.short	0x0100
        /*0f6a*/ 	.byte	0x08
	.zero		1


	//   ....[10]....
        /*0f6c*/ 	.word	0x000005f0
        /*0f70*/ 	.word	0x000000ff
        /*0f74*/ 	.word	0x0002d870
        /*0f78*/ 	.short	0x0100
        /*0f7a*/ 	.byte	0x06
	.zero		1


	//   ....[11]....
        /*0f7c*/ 	.word	0x00000600
        /*0f80*/ 	.word	0x000000ff
        /*0f84*/ 	.word	0x0002d880
        /*0f88*/ 	.short	0x0100
        /*0f8a*/ 	.byte	0x06
	.zero		1


	//   ....[12]....
        /*0f8c*/ 	.word	0x00000610
        /*0f90*/ 	.word	0x000000ff
        /*0f94*/ 	.word	0x0002d878
        /*0f98*/ 	.short	0x0100
        /*0f9a*/ 	.byte	0x06
	.zero		1


	//   ....[13]....
        /*0f9c*/ 	.word	0x00000620
        /*0fa0*/ 	.word	0x000000ff
        /*0fa4*/ 	.word	0x0002d888
        /*0fa8*/ 	.short	0x0100
        /*0faa*/ 	.byte	0x06
	.zero		1


	//   ....[14]....
        /*0fac*/ 	.word	0x00000750
        /*0fb0*/ 	.word	0x000000ff
        /*0fb4*/ 	.word	0x0002d890
        /*0fb8*/ 	.short	0x0100
        /*0fba*/ 	.byte	0x08
	.zero		1


	//   ....[15]....
        /*0fbc*/ 	.word	0x00000760
        /*0fc0*/ 	.word	0x000000ff
        /*0fc4*/ 	.word	0x0002d8a0
        /*0fc8*/ 	.short	0x0100
        /*0fca*/ 	.byte	0x08
	.zero		1


	//   ....[16]....
        /*0fcc*/ 	.word	0x00000770
        /*0fd0*/ 	.word	0x000000ff
        /*0fd4*/ 	.word	0x0002d898
        /*0fd8*/ 	.short	0x0100
        /*0fda*/ 	.byte	0x08
	.zero		1


	//   ....[17]....
        /*0fdc*/ 	.word	0x00000780
        /*0fe0*/ 	.word	0x000000ff
        /*0fe4*/ 	.word	0x0002d8a8
        /*0fe8*/ 	.short	0x0100
        /*0fea*/ 	.byte	0x08
	.zero		1


	//   ....[18]....
        /*0fec*/ 	.word	0x000008b0
        /*0ff0*/ 	.word	0x000000ff
        /*0ff4*/ 	.word	0x0002d8b0
        /*0ff8*/ 	.short	0x0100
        /*0ffa*/ 	.byte	0x08
	.zero		1


	//   ....[19]....
        /*0ffc*/ 	.word	0x000008c0
        /*1000*/ 	.word	0x000000ff
        /*1004*/ 	.word	0x0002d8c0
        /*1008*/ 	.short	0x0100
        /*100a*/ 	.byte	0x08
	.zero		1


	//   ....[20]....
        /*100c*/ 	.word	0x000008d0
        /*1010*/ 	.word	0x000000ff
        /*1014*/ 	.word	0x0002d8b8
        /*1018*/ 	.short	0x0100
        /*101a*/ 	.byte	0x08
	.zero		1


	//   ....[21]....
        /*101c*/ 	.word	0x000008e0
        /*1020*/ 	.word	0x000000ff
        /*1024*/ 	.word	0x0002d8c8
        /*1028*/ 	.short	0x0100
        /*102a*/ 	.byte	0x08
	.zero		1


	//   ....[22]....
        /*102c*/ 	.word	0x000034c0
        /*1030*/ 	.word	0x0000001f
        /*1034*/ 	.word	0x0002d890
        /*1038*/ 	.short	0x010a
        /*103a*/ 	.byte	0x3f
	.zero		1


	//   ....[23]....
        /*103c*/ 	.word	0x00005060
        /*1040*/ 	.word	0x0000001f
        /*1044*/ 	.word	0x0002d890
        /*1048*/ 	.short	0x010a
        /*104a*/ 	.byte	0x3f
	.zero		1


	//   ....[24]....
        /*104c*/ 	.word	0x00006870
        /*1050*/ 	.word	0x0000001f
        /*1054*/ 	.word	0x0002d890
        /*1058*/ 	.short	0x010a
        /*105a*/ 	.byte	0x3f
	.zero		1


	//   ....[25]....
        /*105c*/ 	.word	0x00006d40
        /*1060*/ 	.word	0x0000000b
        /*1064*/ 	.word	0x00000000
        /*1068*/ 	.short	0x0101
        /*106a*/ 	.byte	0x3f
	.zero		1


	//   ....[26]....
        /*106c*/ 	.word	0x00006d80
        /*1070*/ 	.word	0x0000001f
        /*1074*/ 	.word	0x0002d8b0
        /*1078*/ 	.short	0x010a
        /*107a*/ 	.byte	0x3f
	.zero		1


	//   ....[27]....
        /*107c*/ 	.word	0x00007210
        /*1080*/ 	.word	0x0000001f
        /*1084*/ 	.word	0x00000000
        /*1088*/ 	.short	0x0101
        /*108a*/ 	.byte	0x3f
	.zero		1


	//   ....[28]....
        /*108c*/ 	.word	0x000079d0
        /*1090*/ 	.word	0x00000002
        /*1094*/ 	.word	0x0002d800
        /*1098*/ 	.short	0x010a
        /*109a*/ 	.byte	0x3f
	.zero		1


	//   ....[29]....
        /*109c*/ 	.word	0x00007a20
        /*10a0*/ 	.word	0x00000002
        /*10a4*/ 	.word	0x0002d800
        /*10a8*/ 	.short	0x010a
        /*10aa*/ 	.byte	0x3f
	.zero		1


	//   ....[30]....
        /*10ac*/ 	.word	0x000084c0
        /*10b0*/ 	.word	0x00000002
        /*10b4*/ 	.word	0x0002d800
        /*10b8*/ 	.short	0x010a
        /*10ba*/ 	.byte	0x3f
	.zero		1


	//   ....[31]....
        /*10bc*/ 	.word	0x00009e60
        /*10c0*/ 	.word	0x00000002
        /*10c4*/ 	.word	0x0002d800
        /*10c8*/ 	.short	0x010a
        /*10ca*/ 	.byte	0x3f
	.zero		1


	//   ....[32]....
        /*10cc*/ 	.word	0x0000b510
        /*10d0*/ 	.word	0x00000008
        /*10d4*/ 	.word	0x0002d830
        /*10d8*/ 	.short	0x010a
        /*10da*/ 	.byte	0x3f
	.zero		1


	//   ....[33]....
        /*10dc*/ 	.word	0x0000b5e0
        /*10e0*/ 	.word	0x00000008
        /*10e4*/ 	.word	0x0002d830
        /*10e8*/ 	.short	0x010a
        /*10ea*/ 	.byte	0x3f
	.zero		1


	//   ....[34]....
        /*10ec*/ 	.word	0x0000c7a0
        /*10f0*/ 	.word	0x00000008
        /*10f4*/ 	.word	0x00000000
        /*10f8*/ 	.short	0x0101
        /*10fa*/ 	.byte	0x3f
	.zero		1


	//   ....[35]....
        /*10fc*/ 	.word	0x0000dab0
        /*1100*/ 	.word	0x00000003
        /*1104*/ 	.word	0x0002d830
        /*1108*/ 	.short	0x010a
        /*110a*/ 	.byte	0x3f
	.zero		1


	//   ....[36]....
        /*110c*/ 	.word	0x0000db00
        /*1110*/ 	.word	0x00000003
        /*1114*/ 	.word	0x0002d830
        /*1118*/ 	.short	0x010a
        /*111a*/ 	.byte	0x3f
	.zero		1


	//   ....[37]....
        /*111c*/ 	.word	0x0000df90
        /*1120*/ 	.word	0x00000003
        /*1124*/ 	.word	0x0002d850
        /*1128*/ 	.short	0x010a
        /*112a*/ 	.byte	0x3f
	.zero		1


	//   ....[38]....
        /*112c*/ 	.word	0x0000dfd0
        /*1130*/ 	.word	0x00000003
        /*1134*/ 	.word	0x0002d850
        /*1138*/ 	.short	0x010a
        /*113a*/ 	.byte	0x3f
	.zero		1


	//   ....[39]....
        /*113c*/ 	.word	0x0000e640
        /*1140*/ 	.word	0x00000000
        /*1144*/ 	.word	0x00000000
        /*1148*/ 	.short	0x0101
        /*114a*/ 	.byte	0x3f
	.zero		1


	//   ....[40]....
        /*114c*/ 	.word	0x0000f800
        /*1150*/ 	.word	0x00000004
        /*1154*/ 	.word	0x00000000
        /*1158*/ 	.short	0x0101
        /*115a*/ 	.byte	0x3f
	.zero		1


	//   ....[41]....
        /*115c*/ 	.word	0x0000fee0
        /*1160*/ 	.word	0x0000000c
        /*1164*/ 	.word	0x0002d850
        /*1168*/ 	.short	0x010a
        /*116a*/ 	.byte	0x3f
	.zero		1


	//   ....[42]....
        /*116c*/ 	.word	0x0000ff90
        /*1170*/ 	.word	0x0000000c
        /*1174*/ 	.word	0x0002d850
        /*1178*/ 	.short	0x010a
        /*117a*/ 	.byte	0x3f
	.zero		1


	//   ....[43]....
        /*117c*/ 	.word	0x00010790
        /*1180*/ 	.word	0x0000000c
        /*1184*/ 	.word	0x00000000
        /*1188*/ 	.short	0x0101
        /*118a*/ 	.byte	0x3f
	.zero		1


	//   ....[44]....
        /*118c*/ 	.word	0x00011b00
        /*1190*/ 	.word	0x00000000
        /*1194*/ 	.word	0x00000000
        /*1198*/ 	.short	0x0101
        /*119a*/ 	.byte	0x3f
	.zero		1


	//   ....[45]....
        /*119c*/ 	.word	0x00012050
        /*11a0*/ 	.word	0x00000008
        /*11a4*/ 	.word	0x00000000
        /*11a8*/ 	.short	0x0101
        /*11aa*/ 	.byte	0x3f
	.zero		1


	//   ....[46]....
        /*11ac*/ 	.word	0x00014ea0
        /*11b0*/ 	.word	0x00000010
        /*11b4*/ 	.word	0x0002d820
        /*11b8*/ 	.short	0x010a
        /*11ba*/ 	.byte	0x3f
	.zero		1


	//   ....[47]....
        /*11bc*/ 	.word	0x00014f60
        /*11c0*/ 	.word	0x00000009
        /*11c4*/ 	.word	0x0002d8a0
        /*11c8*/ 	.short	0x010a
        /*11ca*/ 	.byte	0x3f
	.zero		1


	//   ....[48]....
        /*11cc*/ 	.word	0x00015390
        /*11d0*/ 	.word	0x00000009
        /*11d4*/ 	.word	0x0002d8c0
        /*11d8*/ 	.short	0x010a
        /*11da*/ 	.byte	0x3f
	.zero		1


	//   ....[49]....
        /*11dc*/ 	.word	0x000158f0
        /*11e0*/ 	.word	0x00000009
        /*11e4*/ 	.word	0x0002d8a0
        /*11e8*/ 	.short	0x010a
        /*11ea*/ 	.byte	0x3f
	.zero		1


	//   ....[50]....
        /*11ec*/ 	.word	0x00015d10
        /*11f0*/ 	.word	0x00000009
        /*11f4*/ 	.word	0x0002d8c0
        /*11f8*/ 	.short	0x010a
        /*11fa*/ 	.byte	0x3f
	.zero		1


	//   ....[51]....
        /*11fc*/ 	.word	0x00016e90
        /*1200*/ 	.word	0x00000000
        /*1204*/ 	.word	0x0002d840
        /*1208*/ 	.short	0x010a
        /*120a*/ 	.byte	0x3f
	.zero		1


	//   ....[52]....
        /*120c*/ 	.word	0x000173e0
        /*1210*/ 	.word	0x00000000
        /*1214*/ 	.word	0x0002d830
        /*1218*/ 	.short	0x0107
        /*121a*/ 	.byte	0x3f
	.zero		1


	//   ....[53]....
        /*121c*/ 	.word	0x000174b0
        /*1220*/ 	.word	0x00000000
        /*1224*/ 	.word	0x0002d830
        /*1228*/ 	.short	0x0101
        /*122a*/ 	.byte	0x3f
	.zero		1


	//   ....[54]....
        /*122c*/ 	.word	0x000180d0
        /*1230*/ 	.word	0x00000010
        /*1234*/ 	.word	0x0002d800
        /*1238*/ 	.short	0x0107
        /*123a*/ 	.byte	0x3f
	.zero		1


	//   ....[55]....
        /*123c*/ 	.word	0x000181c0
        /*1240*/ 	.word	0x00000010
        /*1244*/ 	.word	0x0002d800
        /*1248*/ 	.short	0x0101
        /*124a*/ 	.byte	0x3f
	.zero		1


	//   ....[56]....
        /*124c*/ 	.word	0x000181e0
        /*1250*/ 	.word	0x00000010
        /*1254*/ 	.word	0x0002d820
        /*1258*/ 	.short	0x010a
        /*125a*/ 	.byte	0x3f
	.zero		1


	//   ....[57]....
        /*125c*/ 	.word	0x00018600
        /*1260*/ 	.word	0x00000005
        /*1264*/ 	.word	0x0002d840
        /*1268*/ 	.short	0x010a
        /*126a*/ 	.byte	0x3f
	.zero		1


	//   ....[58]....
        /*126c*/ 	.word	0x00018a10
        /*1270*/ 	.word	0x00000005
        /*1274*/ 	.word	0x0002d830
        /*1278*/ 	.short	0x0107
        /*127a*/ 	.byte	0x3f
	.zero		1


	//   ....[59]....
        /*127c*/ 	.word	0x00018ad0
        /*1280*/ 	.word	0x00000005
        /*1284*/ 	.word	0x0002d830
        /*1288*/ 	.short	0x0101
        /*128a*/ 	.byte	0x3f
	.zero		1


	//   ....[60]....
        /*128c*/ 	.word	0x00018b30
        /*1290*/ 	.word	0x00000005
        /*1294*/ 	.word	0x0002d860
        /*1298*/ 	.short	0x010a
        /*129a*/ 	.byte	0x3f
	.zero		1


	//   ....[61]....
        /*129c*/ 	.word	0x00018fe0
        /*12a0*/ 	.word	0x00000005
        /*12a4*/ 	.word	0x0002d850
        /*12a8*/ 	.short	0x0107
        /*12aa*/ 	.byte	0x3f
	.zero		1


	//   ....[62]....
        /*12ac*/ 	.word	0x000190d0
        /*12b0*/ 	.word	0x00000005
        /*12b4*/ 	.word	0x0002d850
        /*12b8*/ 	.short	0x0101
        /*12ba*/ 	.byte	0x3f
	.zero		1


	//   ....[63]....
        /*12bc*/ 	.word	0x00019300
        /*12c0*/ 	.word	0x00000000
        /*12c4*/ 	.word	0x0002d860
        /*12c8*/ 	.short	0x010a
        /*12ca*/ 	.byte	0x3f
	.zero		1


	//   ....[64]....
        /*12cc*/ 	.word	0x00019730
        /*12d0*/ 	.word	0x00000000
        /*12d4*/ 	.word	0x0002d850
        /*12d8*/ 	.short	0x0107
        /*12da*/ 	.byte	0x3f
	.zero		1


	//   ....[65]....
        /*12dc*/ 	.word	0x00019810
        /*12e0*/ 	.word	0x00000000
        /*12e4*/ 	.word	0x0002d850
        /*12e8*/ 	.short	0x0101
        /*12ea*/ 	.byte	0x3f
	.zero		1


	//   ....[66]....
        /*12ec*/ 	.word	0x0001a550
        /*12f0*/ 	.word	0x00000005
        /*12f4*/ 	.word	0x0002d820
        /*12f8*/ 	.short	0x010a
        /*12fa*/ 	.byte	0x3f
	.zero		1


	//   ....[67]....
        /*12fc*/ 	.word	0x0001a6f0
        /*1300*/ 	.word	0x00000003
        /*1304*/ 	.word	0x0002d840
        /*1308*/ 	.short	0x010a
        /*130a*/ 	.byte	0x3f
	.zero		1


	//   ....[68]....
        /*130c*/ 	.word	0x0001a780
        /*1310*/ 	.word	0x00000005
        /*1314*/ 	.word	0x0002d840
        /*1318*/ 	.short	0x010a
        /*131a*/ 	.byte	0x3f
	.zero		1


	//   ....[69]....
        /*131c*/ 	.word	0x0001a7c0
        /*1320*/ 	.word	0x00000003
        /*1324*/ 	.word	0x0002d860
        /*1328*/ 	.short	0x010a
        /*132a*/ 	.byte	0x3f
	.zero		1


	//   ....[70]....
        /*132c*/ 	.word	0x0001a800
        /*1330*/ 	.word	0x00000005
        /*1334*/ 	.word	0x0002d860
        /*1338*/ 	.short	0x010a
        /*133a*/ 	.byte	0x3f
	.zero		1


	//   ....[71]....
        /*133c*/ 	.word	0x0001a860
        /*1340*/ 	.word	0x0000001f
        /*1344*/ 	.word	0x0002d890
        /*1348*/ 	.short	0x010a
        /*134a*/ 	.byte	0x3f
	.zero		1


	//   ....[72]....
        /*134c*/ 	.word	0x0001a9e0
        /*1350*/ 	.word	0x0000001f
        /*1354*/ 	.word	0x0002d890
        /*1358*/ 	.short	0x010a
        /*135a*/ 	.byte	0x3f
	.zero		1


	//   ....[73]....
        /*135c*/ 	.word	0x0001ab60
        /*1360*/ 	.word	0x0000001f
        /*1364*/ 	.word	0x0002d890
        /*1368*/ 	.short	0x010a
        /*136a*/ 	.byte	0x3f
	.zero		1


	//   ....[74]....
        /*136c*/ 	.word	0x0001acd0
        /*1370*/ 	.word	0x0000001f
        /*1374*/ 	.word	0x0002d8b0
        /*1378*/ 	.short	0x010a
        /*137a*/ 	.byte	0x3f
	.zero		1


	//   ....[75]....
        /*137c*/ 	.word	0x0001af90
        /*1380*/ 	.word	0x00000002
        /*1384*/ 	.word	0x0002d800
        /*1388*/ 	.short	0x010a
        /*138a*/ 	.byte	0x3f
	.zero		1


	//   ....[76]....
        /*138c*/ 	.word	0x0001b1b0
        /*1390*/ 	.word	0x00000002
        /*1394*/ 	.word	0x0002d800
        /*1398*/ 	.short	0x010a
        /*139a*/ 	.byte	0x3f
	.zero		1


	//   ....[77]....
        /*139c*/ 	.word	0x0001b200
        /*13a0*/ 	.word	0x00000008
        /*13a4*/ 	.word	0x0002d830
        /*13a8*/ 	.short	0x010a
        /*13aa*/ 	.byte	0x3f
	.zero		1


	//   ....[78]....
        /*13ac*/ 	.word	0x0001b250
        /*13b0*/ 	.word	0x00000003
        /*13b4*/ 	.word	0x0002d830
        /*13b8*/ 	.short	0x010a
        /*13ba*/ 	.byte	0x3f
	.zero		1


	//   ....[79]....
        /*13bc*/ 	.word	0x0001b2a0
        /*13c0*/ 	.word	0x00000003
        /*13c4*/ 	.word	0x0002d850
        /*13c8*/ 	.short	0x010a
        /*13ca*/ 	.byte	0x3f
	.zero		1


	//   ....[80]....
        /*13cc*/ 	.word	0x0001b2f0
        /*13d0*/ 	.word	0x0000000c
        /*13d4*/ 	.word	0x0002d850
        /*13d8*/ 	.short	0x010a
        /*13da*/ 	.byte	0x3f
	.zero		1


	//   ....[81]....
        /*13dc*/ 	.word	0x0001ba60
        /*13e0*/ 	.word	0x00000010
        /*13e4*/ 	.word	0x0002d820
        /*13e8*/ 	.short	0x010a
        /*13ea*/ 	.byte	0x3f
	.zero		1


	//   ....[82]....
        /*13ec*/ 	.word	0x0001bab0
        /*13f0*/ 	.word	0x00000009
        /*13f4*/ 	.word	0x0002d8a0
        /*13f8*/ 	.short	0x010a
        /*13fa*/ 	.byte	0x3f
	.zero		1


	//   ....[83]....
        /*13fc*/ 	.word	0x0001bb00
        /*1400*/ 	.word	0x00000009
        /*1404*/ 	.word	0x0002d8c0
        /*1408*/ 	.short	0x010a
        /*140a*/ 	.byte	0x3f
	.zero		1


	//   ....[84]....
        /*140c*/ 	.word	0x0001bb50
        /*1410*/ 	.word	0x00000009
        /*1414*/ 	.word	0x0002d8a0
        /*1418*/ 	.short	0x010a
        /*141a*/ 	.byte	0x3f
	.zero		1


	//   ....[85]....
        /*141c*/ 	.word	0x0001bba0
        /*1420*/ 	.word	0x00000009
        /*1424*/ 	.word	0x0002d8c0
        /*1428*/ 	.short	0x010a
        /*142a*/ 	.byte	0x3f
	.zero		1


	//   ....[86]....
        /*142c*/ 	.word	0x0001bcc0
        /*1430*/ 	.word	0x00000000
        /*1434*/ 	.word	0x0002d840
        /*1438*/ 	.short	0x010a
        /*143a*/ 	.byte	0x3f
	.zero		1


	//   ....[87]....
        /*143c*/ 	.word	0x0001cb50
        /*1440*/ 	.word	0x00000010
        /*1444*/ 	.word	0x0002d820
        /*1448*/ 	.short	0x010a
        /*144a*/ 	.byte	0x3f
	.zero		1


	//   ....[88]....
        /*144c*/ 	.word	0x0001cba0
        /*1450*/ 	.word	0x00000005
        /*1454*/ 	.word	0x0002d840
        /*1458*/ 	.short	0x010a
        /*145a*/ 	.byte	0x3f
	.zero		1


	//   ....[89]....
        /*145c*/ 	.word	0x0001d140
        /*1460*/ 	.word	0x00000005
        /*1464*/ 	.word	0x0002d860
        /*1468*/ 	.short	0x010a
        /*146a*/ 	.byte	0x3f
	.zero		1


	//   ....[90]....
        /*146c*/ 	.word	0x0001d720
        /*1470*/ 	.word	0x00000000
        /*1474*/ 	.word	0x0002d860
        /*1478*/ 	.short	0x010a
        /*147a*/ 	.byte	0x3f
	.zero		1


	//   ....[91]....
        /*147c*/ 	.word	0x0001e710
        /*1480*/ 	.word	0x00000005
        /*1484*/ 	.word	0x0002d820
        /*1488*/ 	.short	0x010a
        /*148a*/ 	.byte	0x3f
	.zero		1


	//   ....[92]....
        /*148c*/ 	.word	0x0001e8b0
        /*1490*/ 	.word	0x00000003
        /*1494*/ 	.word	0x0002d840
        /*1498*/ 	.short	0x010a
        /*149a*/ 	.byte	0x3f
	.zero		1


	//   ....[93]....
        /*149c*/ 	.word	0x0001e900
        /*14a0*/ 	.word	0x00000005
        /*14a4*/ 	.word	0x0002d840
        /*14a8*/ 	.short	0x010a
        /*14aa*/ 	.byte	0x3f
	.zero		1


	//   ....[94]....
        /*14ac*/ 	.word	0x0001e950
        /*14b0*/ 	.word	0x00000003
        /*14b4*/ 	.word	0x0002d860
        /*14b8*/ 	.short	0x010a
        /*14ba*/ 	.byte	0x3f
	.zero		1


	//----- nvinfo : EIATTR_NUM_MBARRIERS
	.align		4
.L_1173:
        /*14bc*/ 	.byte	0x03, 0x38
        /*14be*/ 	.short	0x0016


	//----- nvinfo : EIATTR_EXIT_INSTR_OFFSETS
	.align		4
        /*14c0*/ 	.byte	0x04, 0x1c
        /*14c2*/ 	.short	(.L_1175 - .L_1174)


	//   ....[0]....
.L_1174:
        /*14c4*/ 	.word	0x0001a850


	//----- nvinfo : EIATTR_MAX_THREADS
	.align		4
.L_1175:
        /*14c8*/ 	.byte	0x04, 0x05
        /*14ca*/ 	.short	(.L_1177 - .L_1176)
.L_1176:
        /*14cc*/ 	.word	0x00000200
        /*14d0*/ 	.word	0x00000001
        /*14d4*/ 	.word	0x00000001


	//----- nvinfo : EIATTR_CRS_STACK_SIZE
	.align		4
.L_1177:
        /*14d8*/ 	.byte	0x04, 0x1e
        /*14da*/ 	.short	(.L_1179 - .L_1178)
.L_1178:
        /*14dc*/ 	.word	0x00000000


	//----- nvinfo : EIATTR_CBANK_PARAM_SIZE
	.align		4
.L_1179:
        /*14e0*/ 	.byte	0x03, 0x19
        /*14e2*/ 	.short	0x0af0


	//----- nvinfo : EIATTR_PARAM_CBANK
	.align		4
        /*14e4*/ 	.byte	0x04, 0x0a
        /*14e6*/ 	.short	(.L_1181 - .L_1180)
	.align		4
.L_1180:
        /*14e8*/ 	.word	index@(.nv.constant0._ZN7cutlass13device_kernelIN5flash11enable_sm90INS1_16FlashAttnFwdSm90INS1_25CollectiveMainloopFwdSm90ILi2EN4cute5tupleIJNS5_1CILi1EEES8_S8_EEENS6_IJNS7_ILi192EEENS7_ILi128EEENS7_ILi96EEEEEELi96ENS_6half_tEfNS_4arch4Sm90ELb0ELb0ELb0ELb1ELb1ELb1ELb0ELb0ELb1ELb1ELb1ELb0EEENS1_21CollectiveEpilogueFwdINS6_IJSA_SC_SB_EEES9_SE_SG_Li384ELb1ELb1ELb1ELb0EEENS1_36VarlenDynamicPersistentTileSchedulerILi192ELi128ELi384ELi128ELb1ELb1ELb1ELb0ELb1ELb1EEEEEEEEEvNT_6ParamsE)
        /*14ec*/ 	.short	0x0210
        /*14ee*/ 	.short	0x0af0


	//----- nvinfo : EIATTR_SW_WAR
	.align		4
.L_1181:
        /*14f0*/ 	.byte	0x04, 0x36
        /*14f2*/ 	.short	(.L_1183 - .L_1182)
.L_1182:
        /*14f4*/ 	.word	0x00000008
.L_1183:


//--------------------- .nv.info._ZN7cutlass13device_kernelIN5flash11enable_sm90INS1_16FlashAttnFwdSm90INS1_25CollectiveMainloopFwdSm90ILi2EN4cute5tupleIJNS5_1CILi1EEES8_S8_EEENS6_IJNS7_ILi192EEENS7_ILi128EEENS7_ILi96EEEEEELi96ENS_6half_tEfNS_4arch4Sm90ELb0ELb1ELb0ELb0ELb1ELb0ELb0ELb0ELb1ELb1ELb1ELb0EEENS1_21CollectiveEpilogueFwdINS6_IJSA_SC_SB_EEES9_SE_SG_Li384ELb0ELb1ELb1ELb0EEENS1_19SingleTileSchedulerILb0ELb1ELb1ELi192EEEEEEEEEvNT_6ParamsE --------------------------
	.section	.nv.info._ZN7cutlass13device_kernelIN5flash11enable_sm90INS1_16FlashAttnFwdSm90INS1_25CollectiveMainloopFwdSm90ILi2EN4cute5tupleIJNS5_1CILi1EEES8_S8_EEENS6_IJNS7_ILi192EEENS7_ILi128EEENS7_ILi96EEEEEELi96ENS_6half_tEfNS_4arch4Sm90ELb0ELb1ELb0ELb0ELb1ELb0ELb0ELb0ELb1ELb1ELb1ELb0EEENS1_21CollectiveEpilogueFwdINS6_IJSA_SC_SB_EEES9_SE_SG_Li384ELb0ELb1ELb1ELb0EEENS1_19SingleTileSchedulerILb0ELb1ELb1ELi192EEEEEEEEEvNT_6ParamsE,"",@"SHT_CUDA_INFO"
	.sectionflags	@""
	.align	4


	//----- nvinfo : EIATTR_CUDA_API_VERSION
	.align		4
        /*0000*/ 	.byte	0x04, 0x37
        /*0002*/ 	.short	(.L_1185 - .L_1184)
.L_1184:
        /*0004*/ 	.word	0x00000082


	//----- nvinfo : EIATTR_KPARAM_INFO
	.align		4
.L_1185:
        /*0008*/ 	.byte	0x04, 0x17
        /*000a*/ 	.short	(.L_1187 - .L_1186)
.L_1186:
        /*000c*/ 	.word	0x00000000
        /*0010*/ 	.short	0x0000
        /*0012*/ 	.short	0x0070
        /*0014*/ 	.byte	0x00, 0xf0, 0x01, 0x28


	//----- nvinfo : EIATTR_SPARSE_MMA_MASK
	.align		4
.L_1187:
        /*0018*/ 	.byte	0x03, 0x50
        /*001a*/ 	.short	0x0000


	//----- nvinfo : EIATTR_MAXREG_COUNT
	.align		4
        /*001c*/ 	.byte	0x03, 0x1b
        /*001e*/ 	.short	0x0080


	//----- nvinfo : EIATTR_NUM_BARRIERS
	.align		4
        /*0020*/ 	.byte	0x02, 0x4c
        /*0022*/ 	.byte	0x10
	.zero		1


	//----- nvinfo : EIATTR_EXTERNS
	.align		4
        /*0024*/ 	.byte	0x04, 0x0f
        /*0026*/ 	.short	(.L_1189 - .L_1188)


	//   ....[0]....
	.align		4
.L_1188:
        /*0028*/ 	.word	index@(__assertfail)


	//----- nvinfo : EIATTR_ANNOTATIONS
	.align		4
.L_1189:
        /*002c*/ 	.byte	0x04, 0x55
        /*002e*/ 	.short	(.L_1191 - .L_1190)


	//   ....[0]....
.L_1190:
        /*0030*/ 	.word	0x00000001
        /*0034*/ 	.byte	0xb0, 0x08, 0x00, 0x00, 0x01, 0x00, 0x00, 0x00, 0x10, 0x0a, 0x00, 0x00, 0x01, 0x00, 0x00, 0x00
        /*0044*/ 	.byte	0x60, 0x17, 0x00, 0x00, 0x01, 0x00, 0x00, 0x00, 0xf0, 0xdf, 0x00, 0x00, 0x01, 0x00, 0x00, 0x00
        /*0054*/ 	.byte	0x00, 0xf3, 0x00, 0x00, 0x01, 0x00, 0x00, 0x00, 0x80, 0x06, 0x01, 0x00, 0x01, 0x00, 0x00, 0x00
        /*0064*/ 	.byte	0xa0, 0x06, 0x01, 0x00, 0x01, 0x00, 0x00, 0x00, 0x00, 0x08, 0x01, 0x00, 0x01, 0x00, 0x00, 0x00
        /*0074*/ 	.byte	0x50, 0x1e, 0x01, 0x00, 0x01, 0x00, 0x00, 0x00, 0x70, 0x1e, 0x01, 0x00, 0x01, 0x00, 0x00, 0x00
        /*0084*/ 	.byte	0x90, 0x32, 0x01, 0x00


	//----- nvinfo : EIATTR_MERCURY_ISA_VERSION
	.align		4
.L_1191:
        /*0088*/ 	.byte	0x03, 0x5f
        /*008a*/ 	.short	0x0101


	//----- nvinfo : EIATTR_INT_WARP_WIDE_INSTR_OFFSETS
	.align		4
        /*008c*/ 	.byte	0x04, 0x31
        /*008e*/ 	.short	(.L_1193 - .L_1192)


	//   ....[0]....
.L_1192:
        /*0090*/ 	.word	0x000000c0


	//   ....[1]....
        /*0094*/ 	.word	0x000000d0


	//   ....[2]....
        /*0098*/ 	.word	0x00000170


	//----- nvinfo : EIATTR_COOP_GROUP_MASK_REGIDS
	.align		4
.L_1193:
        /*009c*/ 	.byte	0x04, 0x29
        /*009e*/ 	.short	(.L_1195 - .L_1194)


	//   ....[0]....
.L_1194:
        /*00a0*/ 	.word	0xffffffff


	//   ....[1]....
        /*00a4*/ 	.word	0xffffffff


	//   ....[2]....
        /*00a8*/ 	.word	0xffffffff


	//   ....[3]....
        /*00ac*/ 	.word	0xffffffff


	//   ....[4]....
        /*00b0*/ 	.word	0xffffffff


	//   ....[5]....
        /*00b4*/ 	.word	0xffffffff


	//   ....[6]....
        /*00b8*/ 	.word	0xffffffff


	//   ....[7]....
        /*00bc*/ 	.word	0xffffffff


	//   ....[8]....
        /*00c0*/ 	.word	0xffffffff


	//   ....[9]....
        /*00c4*/ 	.word	0xffffffff


	//   ....[10]....
        /*00c8*/ 	.word	0xffffffff


	//   ....[11]....
        /*00cc*/ 	.word	0xffffffff


	//   ....[12]....
        /*00d0*/ 	.word	0xffffffff


	//   ....[13]....
        /*00d4*/ 	.word	0xffffffff


	//   ....[14]....
        /*00d8*/ 	.word	0xffffffff


	//   ....[15]....
        /*00dc*/ 	.word	0xffffffff


	//   ....[16]....
        /*00e0*/ 	.word	0xffffffff


	//   ....[17]....
        /*00e4*/ 	.word	0xffffffff


	//   ....[18]....
        /*00e8*/ 	.word	0xffffffff


	//   ....[19]....
        /*00ec*/ 	.word	0xffffffff


	//   ....[20]....
        /*00f0*/ 	.word	0xffffffff


	//   ....[21]....
        /*00f4*/ 	.word	0xffffffff


	//   ....[22]....
        /*00f8*/ 	.word	0xffffffff


	//   ....[23]....
        /*00fc*/ 	.word	0xffffffff


	//   ....[24]....
        /*0100*/ 	.word	0xffffffff


	//   ....[25]....
        /*0104*/ 	.word	0xffffffff


	//   ....[26]....
        /*0108*/ 	.word	0xffffffff


	//   ....[27]....
        /*010c*/ 	.word	0xffffffff


	//   ....[28]....
        /*0110*/ 	.word	0xffffffff


	//   ....[29]....
        /*0114*/ 	.word	0xffffffff


	//   ....[30]....
        /*0118*/ 	.word	0xffffffff


	//   ....[31]....
        /*011c*/ 	.word	0xffffffff


	//   ....[32]....
        /*0120*/ 	.word	0xffffffff


	//   ....[33]....
        /*0124*/ 	.word	0xffffffff


	//   ....[34]....
        /*0128*/ 	.word	0xffffffff


	//   ....[35]....
        /*012c*/ 	.word	0xffffffff


	//   ....[36]....
        /*0130*/ 	.word	0xffffffff


	//   ....[37]....
        /*0134*/ 	.word	0xffffffff


	//   ....[38]....
        /*0138*/ 	.word	0xffffffff


	//   ....[39]....
        /*013c*/ 	.word	0xffffffff


	//   ....[40]....
        /*0140*/ 	.word	0xffffffff


	//   ....[41]....
        /*0144*/ 	.word	0xffffffff


	//   ....[42]....
        /*0148*/ 	.word	0xffffffff


	//   ....[43]....
        /*014c*/ 	.word	0xffffffff


	//   ....[44]....
        /*0150*/ 	.word	0xffffffff


	//   ....[45]....
        /*0154*/ 	.word	0xffffffff


	//   ....[46]....
        /*0158*/ 	.word	0xffffffff


	//   ....[47]....
        /*015c*/ 	.word	0xffffffff


	//   ....[48]....
        /*0160*/ 	.word	0xffffffff


	//   ....[49]....
        /*0164*/ 	.word	0xffffffff


	//   ....[50]....
        /*0168*/ 	.word	0xffffffff


	//   ....[51]....
        /*016c*/ 	.word	0xffffffff


	//   ....[52]....
        /*0170*/ 	.word	0xffffffff


	//   ....[53]....
        /*0174*/ 	.word	0xffffffff


	//   ....[54]....
        /*0178*/ 	.word	0xffffffff


	//   ....[55]....
        /*017c*/ 	.word	0xffffffff


	//   ....[56]....
        /*0180*/ 	.word	0xffffffff


	//   ....[57]....
        /*0184*/ 	.word	0xffffffff


	//   ....[58]....
        /*0188*/ 	.word	0xffffffff


	//   ....[59]....
        /*018c*/ 	.word	0xffffffff


	//   ....[60]....
        /*0190*/ 	.word	0xffffffff


	//   ....[61]....
        /*0194*/ 	.word	0xffffffff


	//   ....[62]....
        /*0198*/ 	.word	0xffffffff


	//   ....[63]....
        /*019c*/ 	.word	0xffffffff


	//   ....[64]....
        /*01a0*/ 	.word	0xffffffff


	//   ....[65]....
        /*01a4*/ 	.word	0xffffffff


	//   ....[66]....
        /*01a8*/ 	.word	0xffffffff


	//   ....[67]....
        /*01ac*/ 	.word	0xffffffff


	//   ....[68]....
        /*01b0*/ 	.word	0xffffffff


	//   ....[69]....
        /*01b4*/ 	.word	0xffffffff


	//   ....[70]....
        /*01b8*/ 	.word	0xffffffff


	//   ....[71]....
        /*01bc*/ 	.word	0xffffffff


	//   ....[72]....
        /*01c0*/ 	.word	0xffffffff


	//   ....[73]....
        /*01c4*/ 	.word	0xffffffff


	//   ....[74]....
        /*01c8*/ 	.word	0xffffffff


	//   ....[75]....
        /*01cc*/ 	.word	0xffffffff


	//   ....[76]....
        /*01d0*/ 	.word	0xffffffff


	//   ....[77]....
        /*01d4*/ 	.word	0xffffffff


	//   ....[78]....
        /*01d8*/ 	.word	0xffffffff


	//   ....[79]....
        /*01dc*/ 	.word	0xffffffff


	//   ....[80]....
        /*01e0*/ 	.word	0xffffffff


	//   ....[81]....
        /*01e4*/ 	.word	0xffffffff


	//   ....[82]....
        /*01e8*/ 	.word	0xffffffff


	//   ....[83]....
        /*01ec*/ 	.word	0xffffffff


	//   ....[84]....
        /*01f0*/ 	.word	0xffffffff


	//   ....[85]....
        /*01f4*/ 	.word	0xffffffff


	//   ....[86]....
        /*01f8*/ 	.word	0xffffffff


	//   ....[87]....
        /*01fc*/ 	.word	0xffffffff


	//   ....[88]....
        /*0200*/ 	.word	0xffffffff


	//   ....[89]....
        /*0204*/ 	.word	0xffffffff


	//   ....[90]....
        /*0208*/ 	.word	0xffffffff


	//   ....[91]....
        /*020c*/ 	.word	0x0500000f


	//   ....[92]....
        /*0210*/ 	.word	0x0500000f


	//   ....[93]....
        /*0214*/ 	.word	0x0500000f


	//   ....[94]....
        /*0218*/ 	.word	0x0500000f


	//   ....[95]....
        /*021c*/ 	.word	0x0500000f


	//   ....[96]....
        /*0220*/ 	.word	0x0500000f


	//   ....[97]....
        /*0224*/ 	.word	0x0500000f


	//   ....[98]....
        /*0228*/ 	.word	0x0500000f


	//   ....[99]....
        /*022c*/ 	.word	0x0500000f


	//   ....[100]....
        /*0230*/ 	.word	0x0500000f


	//   ....[101]....
        /*0234*/ 	.word	0x0500000f


	//   ....[102]....
        /*0238*/ 	.word	0x0500000f


	//   ....[103]....
        /*023c*/ 	.word	0x0500000f


	//   ....[104]....
        /*0240*/ 	.word	0x0500000f


	//   ....[105]....
        /*0244*/ 	.word	0x0500000f


	//   ....[106]....
        /*0248*/ 	.word	0x0500000f


	//   ....[107]....
        /*024c*/ 	.word	0x0500000f


	//   ....[108]....
        /*0250*/ 	.word	0x0500000f


	//   ....[109]....
        /*0254*/ 	.word	0x0500000f


	//   ....[110]....
        /*0258*/ 	.word	0x0500000f


	//   ....[111]....
        /*025c*/ 	.word	0x0500000f


	//   ....[112]....
        /*0260*/ 	.word	0x0500000f


	//   ....[113]....
        /*0264*/ 	.word	0x0500000f


	//   ....[114]....
        /*0268*/ 	.word	0x0500000f


	//   ....[115]....
        /*026c*/ 	.word	0x0500000f


	//   ....[116]....
        /*0270*/ 	.word	0x0500000f


	//   ....[117]....
        /*0274*/ 	.word	0x0500000f


	//   ....[118]....
        /*0278*/ 	.word	0x0500000f


	//   ....[119]....
        /*027c*/ 	.word	0x0500000f


	//   ....[120]....
        /*0280*/ 	.word	0x0500000f


	//   ....[121]....
        /*0284*/ 	.word	0x0500000f


	//   ....[122]....
        /*0288*/ 	.word	0x0500000f


	//   ....[123]....
        /*028c*/ 	.word	0x0500000f


	//   ....[124]....
        /*0290*/ 	.word	0x0500000f


	//   ....[125]....
        /*0294*/ 	.word	0x0500000f


	//   ....[126]....
        /*0298*/ 	.word	0x0500000f


	//   ....[127]....
        /*029c*/ 	.word	0x0500000f


	//   ....[128]....
        /*02a0*/ 	.word	0x0500000f


	//   ....[129]....
        /*02a4*/ 	.word	0x0500000f


	//   ....[130]....
        /*02a8*/ 	.word	0x0500000f


	//   ....[131]....
        /*02ac*/ 	.word	0x0500000f


	//   ....[132]....
        /*02b0*/ 	.word	0x0500000f


	//   ....[133]....
        /*02b4*/ 	.word	0x0500000f


	//   ....[134]....
        /*02b8*/ 	.word	0x0500000f


	//   ....[135]....
        /*02bc*/ 	.word	0x0500000f


	//   ....[136]....
        /*02c0*/ 	.word	0x0500000f


	//----- nvinfo : EIATTR_COOP_GROUP_INSTR_OFFSETS
	.align		4
.L_1195:
        /*02c4*/ 	.byte	0x04, 0x28
        /*02c6*/ 	.short	(.L_1197 - .L_1196)


	//   ....[0]....
.L_1196:
        /*02c8*/ 	.word	0x00000080


	//   ....[1]....
        /*02cc*/ 	.word	0x00000090


	//   ....[2]....
        /*02d0*/ 	.word	0x000002d0


	//   ....[3]....
        /*02d4*/ 	.word	0x00000430


	//   ....[4]....
        /*02d8*/ 	.word	0x00000550


	//   ....[5]....
        /*02dc*/ 	.word	0x000006b0


	//   ....[6]....
        /*02e0*/ 	.word	0x00001510


	//   ....[7]....
        /*02e4*/ 	.word	0x00001e40


	//   ....[8]....
        /*02e8*/ 	.word	0x000020f0


	//   ....[9]....
        /*02ec*/ 	.word	0x000034d0


	//   ....[10]....
        /*02f0*/ 	.word	0x000034f0


	//   ....[11]....
        /*02f4*/ 	.word	0x00003a10


	//   ....[12]....
        /*02f8*/ 	.word	0x00003a80


	//   ....[13]....
        /*02fc*/ 	.word	0x00004840


	//   ....[14]....
        /*0300*/ 	.word	0x00005640


	//   ....[15]....
        /*0304*/ 	.word	0x00005860


	//   ....[16]....
        /*0308*/ 	.word	0x00006450


	//   ....[17]....
        /*030c*/ 	.word	0x00006550


	//   ....[18]....
        /*0310*/ 	.word	0x00006da0


	//   ....[19]....
        /*0314*/ 	.word	0x00006e10


	//   ....[20]....
        /*0318*/ 	.word	0x00007e50


	//   ....[21]....
        /*031c*/ 	.word	0x00008ef0


	//   ....[22]....
        /*0320*/ 	.word	0x00008f00


	//   ....[23]....
        /*0324*/ 	.word	0x00008f30


	//   ....[24]....
        /*0328*/ 	.word	0x00008f40


	//   ....[25]....
        /*032c*/ 	.word	0x0000a2a0


	//   ....[26]....
        /*0330*/ 	.word	0x0000ad50


	//   ....[27]....
        /*0334*/ 	.word	0x0000afb0


	//   ....[28]....
        /*0338*/ 	.word	0x0000bbf0


	//   ....[29]....
        /*033c*/ 	.word	0x0000bcf0


	//   ....[30]....
        /*0340*/ 	.word	0x0000c550


	//   ....[31]....
        /*0344*/ 	.word	0x0000c5c0


	//   ....[32]....
        /*0348*/ 	.word	0x0000d600


	//   ....[33]....
        /*034c*/ 	.word	0x0000d730


	//   ....[34]....
        /*0350*/ 	.word	0x0000d770


	//   ....[35]....
        /*0354*/ 	.word	0x0000d870


	//   ....[36]....
        /*0358*/ 	.word	0x0000d880


	//   ....[37]....
        /*035c*/ 	.word	0x0000e7b0


	//   ....[38]....
        /*0360*/ 	.word	0x0000e7f0


	//   ....[39]....
        /*0364*/ 	.word	0x0000e830


	//   ....[40]....
        /*0368*/ 	.word	0x0000e870


	//   ....[41]....
        /*036c*/ 	.word	0x0000e890


	//   ....[42]....
        /*0370*/ 	.word	0x0000e8c0


	//   ....[43]....
        /*0374*/ 	.word	0x0000ed90


	//   ....[44]....
        /*0378*/ 	.word	0x0000eda0


	//   ....[45]....
        /*037c*/ 	.word	0x0000f670


	//   ....[46]....
        /*0380*/ 	.word	0x00010d30


	//   ....[47]....
        /*0384*/ 	.word	0x00010d40


	//   ....[48]....
        /*0388*/ 	.word	0x00010d50


	//   ....[49]....
        /*038c*/ 	.word	0x00010d60


	//   ....[50]....
        /*0390*/ 	.word	0x00010d80


	//   ....[51]....
        /*0394*/ 	.word	0x00010db0


	//   ....[52]....
        /*0398*/ 	.word	0x00010de0


	//   ....[53]....
        /*039c*/ 	.word	0x00010e10


	//   ....[54]....
        /*03a0*/ 	.word	0x00011720


	//   ....[55]....
        /*03a4*/ 	.word	0x00011740


	//   ....[56]....
        /*03a8*/ 	.word	0x00011750


	//   ....[57]....
        /*03ac*/ 	.word	0x000117d0


	//   ....[58]....
        /*03b0*/ 	.word	0x00011870


	//   ....[59]....
        /*03b4*/ 	.word	0x00011880


	//   ....[60]....
        /*03b8*/ 	.word	0x00011920


	//   ....[61]....
        /*03bc*/ 	.word	0x00011950


	//   ....[62]....
        /*03c0*/ 	.word	0x000119b0


	//   ....[63]....
        /*03c4*/ 	.word	0x000119c0


	//   ....[64]....
        /*03c8*/ 	.word	0x000119f0


	//   ....[65]....
        /*03cc*/ 	.word	0x00011a40


	//   ....[66]....
        /*03d0*/ 	.word	0x00012280


	//   ....[67]....
        /*03d4*/ 	.word	0x00012290


	//   ....[68]....
        /*03d8*/ 	.word	0x000122b0


	//   ....[69]....
        /*03dc*/ 	.word	0x00012330


	//   ....[70]....
        /*03e0*/ 	.word	0x00012340


	//   ....[71]....
        /*03e4*/ 	.word	0x000123a0


	//   ....[72]....
        /*03e8*/ 	.word	0x000123d0


	//   ....[73]....
        /*03ec*/ 	.word	0x00012410


	//   ....[74]....
        /*03f0*/ 	.word	0x00012630


	//   ....[75]....
        /*03f4*/ 	.word	0x00012650


	//   ....[76]....
        /*03f8*/ 	.word	0x00012670


	//   ....[77]....
        /*03fc*/ 	.word	0x000126f0


	//   ....[78]....
        /*0400*/ 	.word	0x00012710


	//   ....[79]....
        /*0404*/ 	.word	0x00012790


	//   ....[80]....
        /*0408*/ 	.word	0x000127b0


	//   ....[81]....
        /*040c*/ 	.word	0x000127c0


	//   ....[82]....
        /*0410*/ 	.word	0x00012cf0


	//   ....[83]....
        /*0414*/ 	.word	0x00012d20


	//   ....[84]....
        /*0418*/ 	.word	0x00012d50


	//   ....[85]....
        /*041c*/ 	.word	0x00012d80


	//   ....[86]....
        /*0420*/ 	.word	0x00012db0


	//   ....[87]....
        /*0424*/ 	.word	0x00012de0


	//   ....[88]....
        /*0428*/ 	.word	0x00012e00


	//   ....[89]....
        /*042c*/ 	.word	0x00012ea0


	//   ....[90]....
        /*0430*/ 	.word	0x00013220


	//   ....[91]....
        /*0434*/ 	.word	0x00013860


	//   ....[92]....
        /*0438*/ 	.word	0x00013950


	//   ....[93]....
        /*043c*/ 	.word	0x000139f0


	//   ....[94]....
        /*0440*/ 	.word	0x00013a80


	//   ....[95]....
        /*0444*/ 	.word	0x00013b60


	//   ....[96]....
        /*0448*/ 	.word	0x00013bd0


	//   ....[97]....
        /*044c*/ 	.word	0x00013cb0


	//   ....[98]....
        /*0450*/ 	.word	0x00013d60


	//   ....[99]....
        /*0454*/ 	.word	0x00013e60


	//   ....[100]....
        /*0458*/ 	.word	0x00013f00


	//   ....[101]....
        /*045c*/ 	.word	0x00013f60


	//   ....[102]....
        /*0460*/ 	.word	0x00014010


	//   ....[103]....
        /*0464*/ 	.word	0x000140e0


	//   ....[104]....
        /*0468*/ 	.word	0x00014170


	//   ....[105]....
        /*046c*/ 	.word	0x00014240


	//   ....[106]....
        /*0470*/ 	.word	0x000142c0


	//   ....[107]....
        /*0474*/ 	.word	0x00014380


	//   ....[108]....
        /*0478*/ 	.word	0x00014420


	//   ....[109]....
        /*047c*/ 	.word	0x000144f0


	//   ....[110]....
        /*0480*/ 	.word	0x00014560


	//   ....[111]....
        /*0484*/ 	.word	0x00014620


	//   ....[112]....
        /*0488*/ 	.word	0x00014760


	//   ....[113]....
        /*048c*/ 	.word	0x00014840


	//   ....[114]....
        /*0490*/ 	.word	0x000148c0


	//   ....[115]....
        /*0494*/ 	.word	0x000149a0


	//   ....[116]....
        /*0498*/ 	.word	0x00014a00


	//   ....[117]....
        /*049c*/ 	.word	0x00014ad0


	//   ....[118]....
        /*04a0*/ 	.word	0x00014b30


	//   ....[119]....
        /*04a4*/ 	.word	0x00014c10


	//   ....[120]....
        /*04a8*/ 	.word	0x00014d00


	//   ....[121]....
        /*04ac*/ 	.word	0x00014da0


	//   ....[122]....
        /*04b0*/ 	.word	0x00014e00


	//   ....[123]....
        /*04b4*/ 	.word	0x00014ef0


	//   ....[124]....
        /*04b8*/ 	.word	0x00014f50


	//   ....[125]....
        /*04bc*/ 	.word	0x00015040


	//   ....[126]....
        /*04c0*/ 	.word	0x000150a0


	//   ....[127]....
        /*04c4*/ 	.word	0x00015160


	//   ....[128]....
        /*04c8*/ 	.word	0x000152a0


	//   ....[129]....
        /*04cc*/ 	.word	0x00015350


	//   ....[130]....
        /*04d0*/ 	.word	0x00015440


	//   ....[131]....
        /*04d4*/ 	.word	0x00015550


	//   ....[132]....
        /*04d8*/ 	.word	0x000155d0


	//   ....[133]....
        /*04dc*/ 	.word	0x000156c0


	//   ....[134]....
        /*04e0*/ 	.word	0x00015730


	//   ....[135]....
        /*04e4*/ 	.word	0x00015800


	//   ....[136]....
        /*04e8*/ 	.word	0x00015910


	//----- nvinfo : EIATTR_REG_RECONFIG
	.align		4
.L_1197:
        /*04ec*/ 	.byte	0x01, 0x54
	.zero		2


	//----- nvinfo : EIATTR_SYSCALL_OFFSETS
	.align		4
        /*04f0*/ 	.byte	0x04, 0x46
        /*04f2*/ 	.short	(.L_1199 - .L_1198)


	//   ....[0]....
.L_1198:
        /*04f4*/ 	.word	0x00001720


	//   ....[1]....
        /*04f8*/ 	.word	0x00010230


	//   ....[2]....
        /*04fc*/ 	.word	0x00010370


	//   ....[3]....
        /*0500*/ 	.word	0x00010460


	//   ....[4]....
        /*0504*/ 	.word	0x00011250


	//----- nvinfo : EIATTR_MBARRIER_INSTR_OFFSETS
	.align		4
.L_1199:
        /*0508*/ 	.byte	0x04, 0x39
        /*050a*/ 	.short	(.L_1201 - .L_1200)


	//   ....[0]....
.L_1200:
        /*050c*/ 	.word	0x00000180
        /*0510*/ 	.word	0x000000ff
        /*0514*/ 	.word	0x0002d800
        /*0518*/ 	.short	0x0100
        /*051a*/ 	.byte	0x08
	.zero		1


	//   ....[1]....
        /*051c*/ 	.word	0x00000190
        /*0520*/ 	.word	0x000000ff
        /*0524*/ 	.word	0x0002d820
        /*0528*/ 	.short	0x0100
        /*052a*/ 	.byte	0x08
	.zero		1


	//   ....[2]....
        /*052c*/ 	.word	0x00000280
        /*0530*/ 	.word	0x000000ff
        /*0534*/ 	.word	0x0002d830
        /*0538*/ 	.short	0x0100
        /*053a*/ 	.byte	0x08
	.zero		1


	//   ....[3]....
        /*053c*/ 	.word	0x00000290
        /*0540*/ 	.word	0x000000ff
        /*0544*/ 	.word	0x0002d840
        /*0548*/ 	.short	0x0100
        /*054a*/ 	.byte	0x08
	.zero		1


	//   ....[4]....
        /*054c*/ 	.word	0x000002a0
        /*0550*/ 	.word	0x000000ff
        /*0554*/ 	.word	0x0002d838
        /*0558*/ 	.short	0x0100
        /*055a*/ 	.byte	0x08
	.zero		1


	//   ....[5]....
        /*055c*/ 	.word	0x000002b0
        /*0560*/ 	.word	0x000000ff
        /*0564*/ 	.word	0x0002d848
        /*0568*/ 	.short	0x0100
        /*056a*/ 	.byte	0x08
	.zero		1


	//   ....[6]....
        /*056c*/ 	.word	0x000003e0
        /*0570*/ 	.word	0x000000ff
        /*0574*/ 	.word	0x0002d850
        /*0578*/ 	.short	0x0100
        /*057a*/ 	.byte	0x08
	.zero		1


	//   ....[7]....
        /*057c*/ 	.word	0x000003f0
        /*0580*/ 	.word	0x000000ff
        /*0584*/ 	.word	0x0002d860
        /*0588*/ 	.short	0x0100
        /*058a*/ 	.byte	0x08
	.zero		1


	//   ....[8]....
        /*058c*/ 	.word	0x00000400
        /*0590*/ 	.word	0x000000ff
        /*0594*/ 	.word	0x0002d858
        /*0598*/ 	.short	0x0100
        /*059a*/ 	.byte	0x08
	.zero		1


	//   ....[9]....
        /*059c*/ 	.word	0x00000410
        /*05a0*/ 	.word	0x000000ff
        /*05a4*/ 	.word	0x0002d868
        /*05a8*/ 	.short	0x0100
        /*05aa*/ 	.byte	0x08
	.zero		1


	//   ....[10]....
        /*05ac*/ 	.word	0x00000500
        /*05b0*/ 	.word	0x000000ff
        /*05b4*/ 	.word	0x0002d870
        /*05b8*/ 	.short	0x0100
        /*05ba*/ 	.byte	0x06
	.zero		1


	//   ....[11]....
        /*05bc*/ 	.word	0x00000510
        /*05c0*/ 	.word	0x000000ff
        /*05c4*/ 	.word	0x0002d880
        /*05c8*/ 	.short	0x0100
        /*05ca*/ 	.byte	0x06
	.zero		1


	//   ....[12]....
        /*05cc*/ 	.word	0x00000520
        /*05d0*/ 	.word	0x000000ff
        /*05d4*/ 	.word	0x0002d878
        /*05d8*/ 	.short	0x0100
        /*05da*/ 	.byte	0x06
	.zero		1


	//   ....[13]....
        /*05dc*/ 	.word	0x00000530
        /*05e0*/ 	.word	0x000000ff
        /*05e4*/ 	.word	0x0002d888
        /*05e8*/ 	.short	0x0100
        /*05ea*/ 	.byte	0x06
	.zero		1


	//   ....[14]....
        /*05ec*/ 	.word	0x00000660
        /*05f0*/ 	.word	0x000000ff
        /*05f4*/ 	.word	0x0002d890
        /*05f8*/ 	.short	0x0100
        /*05fa*/ 	.byte	0x08
	.zero		1


	//   ....[15]....
        /*05fc*/ 	.word	0x00000670
        /*0600*/ 	.word	0x000000ff
        /*0604*/ 	.word	0x0002d8a0
        /*0608*/ 	.short	0x0100
        /*060a*/ 	.byte	0x08
	.zero		1


	//   ....[16]....
        /*060c*/ 	.word	0x00000680
        /*0610*/ 	.word	0x000000ff
        /*0614*/ 	.word	0x0002d898
        /*0618*/ 	.short	0x0100
        /*061a*/ 	.byte	0x08
	.zero		1


	//   ....[17]....
        /*061c*/ 	.word	0x00000690
        /*0620*/ 	.word	0x000000ff
        /*0624*/ 	.word	0x0002d8a8
        /*0628*/ 	.short	0x0100
        /*062a*/ 	.byte	0x08
	.zero		1


	//   ....[18]....
        /*062c*/ 	.word	0x000007d0
        /*0630*/ 	.word	0x000000ff
        /*0634*/ 	.word	0x0002d8b0
        /*0638*/ 	.short	0x0100
        /*063a*/ 	.byte	0x08
	.zero		1


	//   ....[19]....
        /*063c*/ 	.word	0x000007e0
        /*0640*/ 	.word	0x000000ff
        /*0644*/ 	.word	0x0002d8c0
        /*0648*/ 	.short	0x0100
        /*064a*/ 	.byte	0x08
	.zero		1


	//   ....[20]....
        /*064c*/ 	.word	0x000007f0
        /*0650*/ 	.word	0x000000ff
        /*0654*/ 	.word	0x0002d8b8
        /*0658*/ 	.short	0x0100
        /*065a*/ 	.byte	0x08
	.zero		1


	//   ....[21]....
        /*065c*/ 	.word	0x00000800
        /*0660*/ 	.word	0x000000ff
        /*0664*/ 	.word	0x0002d8c8
        /*0668*/ 	.short	0x0100
        /*066a*/ 	.byte	0x08
	.zero		1


	//   ....[22]....
        /*066c*/ 	.word	0x00001740
        /*0670*/ 	.word	0x000000ff
        /*0674*/ 	.word	0x0002d800
        /*0678*/ 	.short	0x010a
        /*067a*/ 	.byte	0x26
	.zero		1


	//   ....[23]....
        /*067c*/ 	.word	0x000017d0
        /*0680*/ 	.word	0x000000ff
        /*0684*/ 	.word	0x0002d830
        /*0688*/ 	.short	0x010a
        /*068a*/ 	.byte	0x26
	.zero		1


	//   ....[24]....
        /*068c*/ 	.word	0x00001830
        /*0690*/ 	.word	0x000000ff
        /*0694*/ 	.word	0x0002d830
        /*0698*/ 	.short	0x010a
        /*069a*/ 	.byte	0x26
	.zero		1


	//   ....[25]....
        /*069c*/ 	.word	0x00001e90
        /*06a0*/ 	.word	0x000000ff
        /*06a4*/ 	.word	0x00000000
        /*06a8*/ 	.short	0x0101
        /*06aa*/ 	.byte	0x04
	.zero		1


	//   ....[26]....
        /*06ac*/ 	.word	0x00004d10
        /*06b0*/ 	.word	0x000000ff
        /*06b4*/ 	.word	0x0002d830
        /*06b8*/ 	.short	0x010a
        /*06ba*/ 	.byte	0x04
	.zero		1


	//   ....[27]....
        /*06bc*/ 	.word	0x00004d50
        /*06c0*/ 	.word	0x000000ff
        /*06c4*/ 	.word	0x0002d830
        /*06c8*/ 	.short	0x010a
        /*06ca*/ 	.byte	0x04
	.zero		1


	//   ....[28]....
        /*06cc*/ 	.word	0x00005040
        /*06d0*/ 	.word	0x000000ff
        /*06d4*/ 	.word	0x0002d850
        /*06d8*/ 	.short	0x010a
        /*06da*/ 	.byte	0x0a
	.zero		1


	//   ....[29]....
        /*06dc*/ 	.word	0x00005080
        /*06e0*/ 	.word	0x000000ff
        /*06e4*/ 	.word	0x0002d850
        /*06e8*/ 	.short	0x010a
        /*06ea*/ 	.byte	0x0a
	.zero		1


	//   ....[30]....
        /*06ec*/ 	.word	0x00005610
        /*06f0*/ 	.word	0x000000ff
        /*06f4*/ 	.word	0x00000000
        /*06f8*/ 	.short	0x0101
        /*06fa*/ 	.byte	0x0a
	.zero		1


	//   ....[31]....
        /*06fc*/ 	.word	0x000079e0
        /*0700*/ 	.word	0x000000ff
        /*0704*/ 	.word	0x00000000
        /*0708*/ 	.short	0x0101
        /*070a*/ 	.byte	0x06
	.zero		1


	//   ....[32]....
        /*070c*/ 	.word	0x00008270
        /*0710*/ 	.word	0x000000ff
        /*0714*/ 	.word	0x0002d830
        /*0718*/ 	.short	0x010a
        /*071a*/ 	.byte	0x04
	.zero		1


	//   ....[33]....
        /*071c*/ 	.word	0x000082b0
        /*0720*/ 	.word	0x000000ff
        /*0724*/ 	.word	0x0002d830
        /*0728*/ 	.short	0x010a
        /*072a*/ 	.byte	0x04
	.zero		1


	//   ....[34]....
        /*072c*/ 	.word	0x000085d0
        /*0730*/ 	.word	0x000000ff
        /*0734*/ 	.word	0x0002d850
        /*0738*/ 	.short	0x010a
        /*073a*/ 	.byte	0x0e
	.zero		1


	//   ....[35]....
        /*073c*/ 	.word	0x00008610
        /*0740*/ 	.word	0x000000ff
        /*0744*/ 	.word	0x0002d850
        /*0748*/ 	.short	0x010a
        /*074a*/ 	.byte	0x0e
	.zero		1


	//   ....[36]....
        /*074c*/ 	.word	0x00008c00
        /*0750*/ 	.word	0x000000ff
        /*0754*/ 	.word	0x00000000
        /*0758*/ 	.short	0x0101
        /*075a*/ 	.byte	0x0e
	.zero		1


	//   ....[37]....
        /*075c*/ 	.word	0x00009e20
        /*0760*/ 	.word	0x000000ff
        /*0764*/ 	.word	0x00000000
        /*0768*/ 	.short	0x0101
        /*076a*/ 	.byte	0x0a
	.zero		1


	//   ....[38]....
        /*076c*/ 	.word	0x0000a570
        /*0770*/ 	.word	0x000000ff
        /*0774*/ 	.word	0x0002d830
        /*0778*/ 	.short	0x010a
        /*077a*/ 	.byte	0x0a
	.zero		1


	//   ....[39]....
        /*077c*/ 	.word	0x0000a5b0
        /*0780*/ 	.word	0x000000ff
        /*0784*/ 	.word	0x0002d830
        /*0788*/ 	.short	0x010a
        /*078a*/ 	.byte	0x0a
	.zero		1


	//   ....[40]....
        /*078c*/ 	.word	0x0000a850
        /*0790*/ 	.word	0x000000ff
        /*0794*/ 	.word	0x0002d850
        /*0798*/ 	.short	0x010a
        /*079a*/ 	.byte	0x0a
	.zero		1


	//   ....[41]....
        /*079c*/ 	.word	0x0000a890
        /*07a0*/ 	.word	0x000000ff
        /*07a4*/ 	.word	0x0002d850
        /*07a8*/ 	.short	0x010a
        /*07aa*/ 	.byte	0x0a
	.zero		1


	//   ....[42]....
        /*07ac*/ 	.word	0x0000ad20
        /*07b0*/ 	.word	0x000000ff
        /*07b4*/ 	.word	0x00000000
        /*07b8*/ 	.short	0x0101
        /*07ba*/ 	.byte	0x0a
	.zero		1


	//   ....[43]....
        /*07bc*/ 	.word	0x0000d170
        /*07c0*/ 	.word	0x000000ff
        /*07c4*/ 	.word	0x00000000
        /*07c8*/ 	.short	0x0101
        /*07ca*/ 	.byte	0x06
	.zero		1


	//   ....[44]....
        /*07cc*/ 	.word	0x0000d680
        /*07d0*/ 	.word	0x000000ff
        /*07d4*/ 	.word	0x0002d850
        /*07d8*/ 	.short	0x010a
        /*07da*/ 	.byte	0x06
	.zero		1


	//   ....[45]....
        /*07dc*/ 	.word	0x0000d6c0
        /*07e0*/ 	.word	0x000000ff
        /*07e4*/ 	.word	0x0002d850
        /*07e8*/ 	.short	0x010a
        /*07ea*/ 	.byte	0x06
	.zero		1


	//   ....[46]....
        /*07ec*/ 	.word	0x0000dea0
        /*07f0*/ 	.word	0x000000ff
        /*07f4*/ 	.word	0x00000000
        /*07f8*/ 	.short	0x0101
        /*07fa*/ 	.byte	0x06
	.zero		1


	//   ....[47]....
        /*07fc*/ 	.word	0x0000e8b0
        /*0800*/ 	.word	0x000000ff
        /*0804*/ 	.word	0x00000000
        /*0808*/ 	.short	0x0101
        /*080a*/ 	.byte	0x04
	.zero		1


	//   ....[48]....
        /*080c*/ 	.word	0x00010950
        /*0810*/ 	.word	0x000000ff
        /*0814*/ 	.word	0x0002d840
        /*0818*/ 	.short	0x010a
        /*081a*/ 	.byte	0x2f
	.zero		1


	//   ....[49]....
        /*081c*/ 	.word	0x00011010
        /*0820*/ 	.word	0x000000ff
        /*0824*/ 	.word	0x0002d830
        /*0828*/ 	.short	0x0107
        /*082a*/ 	.byte	0x2f
	.zero		1


	//   ....[50]....
        /*082c*/ 	.word	0x00011080
        /*0830*/ 	.word	0x000000ff
        /*0834*/ 	.word	0x0002d830
        /*0838*/ 	.short	0x0101
        /*083a*/ 	.byte	0x2f
	.zero		1


	//   ....[51]....
        /*083c*/ 	.word	0x00011b90
        /*0840*/ 	.word	0x000000ff
        /*0844*/ 	.word	0x0002d800
        /*0848*/ 	.short	0x0107
        /*084a*/ 	.byte	0x2f
	.zero		1


	//   ....[52]....
        /*084c*/ 	.word	0x00011bf0
        /*0850*/ 	.word	0x000000ff
        /*0854*/ 	.word	0x0002d800
        /*0858*/ 	.short	0x0101
        /*085a*/ 	.byte	0x2f
	.zero		1


	//   ....[53]....
        /*085c*/ 	.word	0x00011c20
        /*0860*/ 	.word	0x000000ff
        /*0864*/ 	.word	0x0002d820
        /*0868*/ 	.short	0x010a
        /*086a*/ 	.byte	0x2f
	.zero		1


	//   ....[54]....
        /*086c*/ 	.word	0x00012050
        /*0870*/ 	.word	0x00000007
        /*0874*/ 	.word	0x0002d840
        /*0878*/ 	.short	0x010a
        /*087a*/ 	.byte	0x3f
	.zero		1


	//   ....[55]....
        /*087c*/ 	.word	0x000124c0
        /*0880*/ 	.word	0x00000007
        /*0884*/ 	.word	0x0002d830
        /*0888*/ 	.short	0x0107
        /*088a*/ 	.byte	0x3f
	.zero		1


	//   ....[56]....
        /*088c*/ 	.word	0x00012570
        /*0890*/ 	.word	0x00000007
        /*0894*/ 	.word	0x0002d830
        /*0898*/ 	.short	0x0101
        /*089a*/ 	.byte	0x3f
	.zero		1


	//   ....[57]....
        /*089c*/ 	.word	0x000125d0
        /*08a0*/ 	.word	0x00000007
        /*08a4*/ 	.word	0x0002d860
        /*08a8*/ 	.short	0x010a
        /*08aa*/ 	.byte	0x3f
	.zero		1


	//   ....[58]....
        /*08ac*/ 	.word	0x00012930
        /*08b0*/ 	.word	0x00000007
        /*08b4*/ 	.word	0x0002d850
        /*08b8*/ 	.short	0x0107
        /*08ba*/ 	.byte	0x3f
	.zero		1


	//   ....[59]....
        /*08bc*/ 	.word	0x00012a80
        /*08c0*/ 	.word	0x00000007
        /*08c4*/ 	.word	0x0002d850
        /*08c8*/ 	.short	0x0101
        /*08ca*/ 	.byte	0x3f
	.zero		1


	//   ....[60]....
        /*08cc*/ 	.word	0x00012c20
        /*08d0*/ 	.word	0x00000000
        /*08d4*/ 	.word	0x0002d860
        /*08d8*/ 	.short	0x010a
        /*08da*/ 	.byte	0x3f
	.zero		1


	//   ....[61]....
        /*08dc*/ 	.word	0x00013060
        /*08e0*/ 	.word	0x00000000
        /*08e4*/ 	.word	0x0002d850
        /*08e8*/ 	.short	0x0107
        /*08ea*/ 	.byte	0x3f
	.zero		1


	//   ....[62]....
        /*08ec*/ 	.word	0x00013120
        /*08f0*/ 	.word	0x00000000
        /*08f4*/ 	.word	0x0002d850
        /*08f8*/ 	.short	0x0101
        /*08fa*/ 	.byte	0x3f
	.zero		1


	//   ....[63]....
        /*08fc*/ 	.word	0x000131b0
        /*0900*/ 	.word	0x00000007
        /*0904*/ 	.word	0x0002d820
        /*0908*/ 	.short	0x010a
        /*090a*/ 	.byte	0x3f
	.zero		1


	//   ....[64]....
        /*090c*/ 	.word	0x00013330
        /*0910*/ 	.word	0x00000005
        /*0914*/ 	.word	0x0002d840
        /*0918*/ 	.short	0x010a
        /*091a*/ 	.byte	0x3f
	.zero		1


	//   ....[65]....
        /*091c*/ 	.word	0x000133d0
        /*0920*/ 	.word	0x00000003
        /*0924*/ 	.word	0x0002d840
        /*0928*/ 	.short	0x010a
        /*092a*/ 	.byte	0x3f
	.zero		1


	//   ....[66]....
        /*092c*/ 	.word	0x00013410
        /*0930*/ 	.word	0x00000005
        /*0934*/ 	.word	0x0002d860
        /*0938*/ 	.short	0x010a
        /*093a*/ 	.byte	0x3f
	.zero		1


	//   ....[67]....
        /*093c*/ 	.word	0x00013450
        /*0940*/ 	.word	0x00000003
        /*0944*/ 	.word	0x0002d860
        /*0948*/ 	.short	0x010a
        /*094a*/ 	.byte	0x3f
	.zero		1


	//   ....[68]....
        /*094c*/ 	.word	0x000134c0
        /*0950*/ 	.word	0x00000003
        /*0954*/ 	.word	0x0002d800
        /*0958*/ 	.short	0x010a
        /*095a*/ 	.byte	0x3f
	.zero		1


	//   ....[69]....
        /*095c*/ 	.word	0x00013520
        /*0960*/ 	.word	0x00000003
        /*0964*/ 	.word	0x0002d830
        /*0968*/ 	.short	0x010a
        /*096a*/ 	.byte	0x3f
	.zero		1


	//   ....[70]....
        /*096c*/ 	.word	0x00013580
        /*0970*/ 	.word	0x00000007
        /*0974*/ 	.word	0x0002d830
        /*0978*/ 	.short	0x010a
        /*097a*/ 	.byte	0x3f
	.zero		1


	//   ....[71]....
        /*097c*/ 	.word	0x000135e0
        /*0980*/ 	.word	0x00000007
        /*0984*/ 	.word	0x0002d850
        /*0988*/ 	.short	0x010a
        /*098a*/ 	.byte	0x3f
	.zero		1


	//   ....[72]....
        /*098c*/ 	.word	0x00013640
        /*0990*/ 	.word	0x0000000d
        /*0994*/ 	.word	0x0002d830
        /*0998*/ 	.short	0x010a
        /*099a*/ 	.byte	0x3f
	.zero		1


	//   ....[73]....
        /*099c*/ 	.word	0x000136a0
        /*09a0*/ 	.word	0x0000000d
        /*09a4*/ 	.word	0x0002d850
        /*09a8*/ 	.short	0x010a
        /*09aa*/ 	.byte	0x3f
	.zero		1


	//   ....[74]....
        /*09ac*/ 	.word	0x00013700
        /*09b0*/ 	.word	0x0000000d
        /*09b4*/ 	.word	0x0002d830
        /*09b8*/ 	.short	0x010a
        /*09ba*/ 	.byte	0x3f
	.zero		1


	//   ....[75]....
        /*09bc*/ 	.word	0x00013760
        /*09c0*/ 	.word	0x0000000d
        /*09c4*/ 	.word	0x0002d850
        /*09c8*/ 	.short	0x010a
        /*09ca*/ 	.byte	0x3f
	.zero		1


	//   ....[76]....
        /*09cc*/ 	.word	0x000137c0
        /*09d0*/ 	.word	0x00000003
        /*09d4*/ 	.word	0x0002d850
        /*09d8*/ 	.short	0x010a
        /*09da*/ 	.byte	0x3f
	.zero		1


	//   ....[77]....
        /*09dc*/ 	.word	0x000138a0
        /*09e0*/ 	.word	0x00000003
        /*09e4*/ 	.word	0x0002d840
        /*09e8*/ 	.short	0x010a
        /*09ea*/ 	.byte	0x3f
	.zero		1


	//   ....[78]....
        /*09ec*/ 	.word	0x00014660
        /*09f0*/ 	.word	0x00000003
        /*09f4*/ 	.word	0x0002d820
        /*09f8*/ 	.short	0x010a
        /*09fa*/ 	.byte	0x3f
	.zero		1


	//   ....[79]....
        /*09fc*/ 	.word	0x000146b0
        /*0a00*/ 	.word	0x00000007
        /*0a04*/ 	.word	0x0002d840
        /*0a08*/ 	.short	0x010a
        /*0a0a*/ 	.byte	0x3f
	.zero		1


	//   ....[80]....
        /*0a0c*/ 	.word	0x00014c50
        /*0a10*/ 	.word	0x00000007
        /*0a14*/ 	.word	0x0002d860
        /*0a18*/ 	.short	0x010a
        /*0a1a*/ 	.byte	0x3f
	.zero		1


	//   ....[81]....
        /*0a1c*/ 	.word	0x000151f0
        /*0a20*/ 	.word	0x00000000
        /*0a24*/ 	.word	0x0002d860
        /*0a28*/ 	.short	0x010a
        /*0a2a*/ 	.byte	0x3f
	.zero		1


	//   ....[82]....
        /*0a2c*/ 	.word	0x00015830
        /*0a30*/ 	.word	0x00000007
        /*0a34*/ 	.word	0x0002d820
        /*0a38*/ 	.short	0x010a
        /*0a3a*/ 	.byte	0x3f
	.zero		1


	//   ....[83]....
        /*0a3c*/ 	.word	0x000159d0
        /*0a40*/ 	.word	0x00000005
        /*0a44*/ 	.word	0x0002d840
        /*0a48*/ 	.short	0x010a
        /*0a4a*/ 	.byte	0x3f
	.zero		1


	//   ....[84]....
        /*0a4c*/ 	.word	0x00015a20
        /*0a50*/ 	.word	0x00000003
        /*0a54*/ 	.word	0x0002d840
        /*0a58*/ 	.short	0x010a
        /*0a5a*/ 	.byte	0x3f
	.zero		1


	//   ....[85]....
        /*0a5c*/ 	.word	0x00015a70
        /*0a60*/ 	.word	0x00000005
        /*0a64*/ 	.word	0x0002d860
        /*0a68*/ 	.short	0x010a
        /*0a6a*/ 	.byte	0x3f
	.zero		1


	//----- nvinfo : EIATTR_NUM_MBARRIERS
	.align		4
.L_1201:
        /*0a6c*/ 	.byte	0x03, 0x38
        /*0a6e*/ 	.short	0x0016


	//----- nvinfo : EIATTR_EXIT_INSTR_OFFSETS
	.align		4
        /*0a70*/ 	.byte	0x04, 0x1c
        /*0a72*/ 	.short	(.L_1203 - .L_1202)


	//   ....[0]....
.L_1202:
        /*0a74*/ 	.word	0x000134a0


	//----- nvinfo : EIATTR_MAX_THREADS
	.align		4
.L_1203:
        /*0a78*/ 	.byte	0x04, 0x05
        /*0a7a*/ 	.short	(.L_1205 - .L_1204)
.L_1204:
        /*0a7c*/ 	.word	0x00000200
        /*0a80*/ 	.word	0x00000001
        /*0a84*/ 	.word	0x00000001


	//----- nvinfo : EIATTR_CRS_STACK_SIZE
	.align		4
.L_1205:
        /*0a88*/ 	.byte	0x04, 0x1e
        /*0a8a*/ 	.short	(.L_1207 - .L_1206)
.L_1206:
        /*0a8c*/ 	.word	0x00000000


	//----- nvinfo : EIATTR_CBANK_PARAM_SIZE
	.align		4
.L_1207:
        /*0a90*/ 	.byte	0x03, 0x19
        /*0a92*/ 	.short	0x0a70


	//----- nvinfo : EIATTR_PARAM_CBANK
	.align		4
        /*0a94*/ 	.byte	0x04, 0x0a
        /*0a96*/ 	.short	(.L_1209 - .L_1208)
	.align		4
.L_1208:
        /*0a98*/ 	.word	index@(.nv.constant0._ZN7cutlass13device_kernelIN5flash11enable_sm90INS1_16FlashAttnFwdSm90INS1_25CollectiveMainloopFwdSm90ILi2EN4cute5tupleIJNS5_1CILi1EEES8_S8_EEENS6_IJNS7_ILi192EEENS7_ILi128EEENS7_ILi96EEEEEELi96ENS_6half_tEfNS_4arch4Sm90ELb0ELb1ELb0ELb0ELb1ELb0ELb0ELb0ELb1ELb1ELb1ELb0EEENS1_21CollectiveEpilogueFwdINS6_IJSA_SC_SB_EEES9_SE_SG_Li384ELb0ELb1ELb1ELb0EEENS1_19SingleTileSchedulerILb0ELb1ELb1ELi192EEEEEEEEEvNT_6ParamsE)
        /*0a9c*/ 	.short	0x0210
        /*0a9e*/ 	.short	0x0a70


	//----- nvinfo : EIATTR_SW_WAR
	.align		4
.L_1209:
        /*0aa0*/ 	.byte	0x04, 0x36
        /*0aa2*/ 	.short	(.L_1211 - .L_1210)
.L_1210:
        /*0aa4*/ 	.word	0x00000008
.L_1211:


//--------------------- .nv.info._ZN7cutlass13device_kernelIN5flash11enable_sm90INS1_16FlashAttnFwdSm90INS1_25CollectiveMainloopFwdSm90ILi2EN4cute5tupleIJNS5_1CILi1EEES8_S8_EEENS6_IJNS7_ILi192EEENS7_ILi128EEENS7_ILi96EEEEEELi96ENS_6half_tEfNS_4arch4Sm90ELb0ELb1ELb0ELb1ELb1ELb0ELb0ELb0ELb1ELb1ELb1ELb0EEENS1_21CollectiveEpilogueFwdINS6_IJSA_SC_SB_EEES9_SE_SG_Li384ELb1ELb1ELb1ELb0EEENS1_36VarlenDynamicPersistentTileSchedulerILi192ELi128ELi384ELi128ELb1ELb1ELb1ELb1ELb0ELb1EEEEEEEEEvNT_6ParamsE --------------------------
	.section	.nv.info._ZN7cutlass13device_kernelIN5flash11enable_sm90INS1_16FlashAttnFwdSm90INS1_25CollectiveMainloopFwdSm90ILi2EN4cute5tupleIJNS5_1CILi1EEES8_S8_EEENS6_IJNS7_ILi192EEENS7_ILi128EEENS7_ILi96EEEEEELi96ENS_6half_tEfNS_4arch4Sm90ELb0ELb1ELb0ELb1ELb1ELb0ELb0ELb0ELb1ELb1ELb1ELb0EEENS1_21CollectiveEpilogueFwdINS6_IJSA_SC_SB_EEES9_SE_SG_Li384ELb1ELb1ELb1ELb0EEENS1_36VarlenDynamicPersistentTileSchedulerILi192ELi128ELi384ELi128ELb1ELb1ELb1ELb1ELb0ELb1EEEEEEEEEvNT_6ParamsE,"",@"SHT_CUDA_INFO"
	.sectionflags	@""
	.align	4


	//----- nvinfo : EIATTR_CUDA_API_VERSION
	.align		4
        /*0000*/ 	.byte	0x04, 0x37
        /*0002*/ 	.short	(.L_1213 - .L_1212)
.L_1212:
        /*0004*/ 	.word	0x00000082


	//----- nvinfo : EIATTR_KPARAM_INFO
	.align		4
.L_1213:
        /*0008*/ 	.byte	0x04, 0x17
        /*000a*/ 	.short	(.L_1215 - .L_1214)
.L_1214:
        /*000c*/ 	.word	0x00000000
        /*0010*/ 	.short	0x0000
        /*0012*/ 	.short	0x0070
        /*0014*/ 	.byte	0x00, 0xf0, 0x01, 0x2a


	//----- nvinfo : EIATTR_SPARSE_MMA_MASK
	.align		4
.L_1215:
        /*0018*/ 	.byte	0x03, 0x50
        /*001a*/ 	.short	0x0000


	//----- nvinfo : EIATTR_MAXREG_COUNT
	.align		4
        /*001c*/ 	.byte	0x03, 0x1b
        /*001e*/ 	.short	0x0080


	//----- nvinfo : EIATTR_NUM_BARRIERS
	.align		4
        /*0020*/ 	.byte	0x02, 0x4c
        /*0022*/ 	.byte	0x10
	.zero		1


	//----- nvinfo : EIATTR_EXTERNS
	.align		4
        /*0024*/ 	.byte	0x04, 0x0f
        /*0026*/ 	.short	(.L_1217 - .L_1216)


	//   ....[0]....
	.align		4
.L_1216:
        /*0028*/ 	.word	index@(__assertfail)


	//----- nvinfo : EIATTR_ANNOTATIONS
	.align		4
.L_1217:
        /*002c*/ 	.byte	0x04, 0x55
        /*002e*/ 	.short	(.L_1219 - .L_1218)


	//   ....[0]....
.L_1218:
        /* <DEDUP_REMOVED lines=20> */


	//----- nvinfo : EIATTR_MERCURY_ISA_VERSION
	.align		4
.L_1219:
        /*0160*/ 	.byte	0x03, 0x5f
        /*0162*/ 	.short	0x0101


	//----- nvinfo : EIATTR_UNUSED_LOAD_BYTE_OFFSET
	.align		4
        /*0164*/ 	.byte	0x04, 0x44
        /*0166*/ 	.short	(.L_1221 - .L_1220)


	//   ....[0]....
.L_1220:
        /*0168*/ 	.word	0x00000980
        /*016c*/ 	.word	0x0000fff0


	//   ....[1]....
        /*0170*/ 	.word	0x0000ebb0
        /*0174*/ 	.word	0x0000fff0


	//----- nvinfo : EIATTR_INT_WARP_WIDE_INSTR_OFFSETS
	.align		4
.L_1221:
        /*0178*/ 	.byte	0x04, 0x31
        /*017a*/ 	.short	(.L_1223 - .L_1222)


	//   ....[0]....
.L_1222:
        /*017c*/ 	.word	0x000000c0


	//   ....[1]....
        /*0180*/ 	.word	0x000000d0


	//   ....[2]....
        /*0184*/ 	.word	0x00000170


	//   ....[3]....
        /*0188*/ 	.word	0x000130e0


	//   ....[4]....
        /*018c*/ 	.word	0x00013170


	//   ....[5]....
        /*0190*/ 	.word	0x00015e10


	//   ....[6]....
        /*0194*/ 	.word	0x00015ea0


	//----- nvinfo : EIATTR_COOP_GROUP_MASK_REGIDS
	.align		4
.L_1223:
        /*0198*/ 	.byte	0x04, 0x29
        /*019a*/ 	.short	(.L_1225 - .L_1224)


	//   ....[0]....
.L_1224:
        /*019c*/ 	.word	0xffffffff


	//   ....[1]....
        /*01a0*/ 	.word	0xffffffff


	//   ....[2]....
        /*01a4*/ 	.word	0xffffffff


	//   ....[3]....
        /*01a8*/ 	.word	0xffffffff


	//   ....[4]....
        /*01ac*/ 	.word	0xffffffff


	//   ....[5]....
        /*01b0*/ 	.word	0xffffffff


	//   ....[6]....
        /*01b4*/ 	.word	0xffffffff


	//   ....[7]....
        /*01b8*/ 	.word	0xffffffff


	//   ....[8]....
        /*01bc*/ 	.word	0xffffffff


	//   ....[9]....
        /*01c0*/ 	.word	0xffffffff


	//   ....[10]....
        /*01c4*/ 	.word	0xffffffff


	//   ....[11]....
        /*01c8*/ 	.word	0xffffffff


	//   ....[12]....
        /*01cc*/ 	.word	0xffffffff


	//   ....[13]....
        /*01d0*/ 	.word	0xffffffff


	//   ....[14]....
        /*01d4*/ 	.word	0xffffffff


	//   ....[15]....
        /*01d8*/ 	.word	0xffffffff


	//   ....[16]....
        /*01dc*/ 	.word	0xffffffff


	//   ....[17]....
        /*01e0*/ 	.word	0xffffffff


	//   ....[18]....
        /*01e4*/ 	.word	0xffffffff


	//   ....[19]....
        /*01e8*/ 	.word	0xffffffff


	//   ....[20]....
        /*01ec*/ 	.word	0xffffffff


	//   ....[21]....
        /*01f0*/ 	.word	0xffffffff


	//   ....[22]....
        /*01f4*/ 	.word	0xffffffff


	//   ....[23]....
        /*01f8*/ 	.word	0xffffffff


	//   ....[24]....
        /*01fc*/ 	.word	0xffffffff


	//   ....[25]....
        /*0200*/ 	.word	0xffffffff


	//   ....[26]....
        /*0204*/ 	.word	0xffffffff


	//   ....[27]....
        /*0208*/ 	.word	0xffffffff


	//   ....[28]....
        /*020c*/ 	.word	0xffffffff


	//   ....[29]....
        /*0210*/ 	.word	0xffffffff


	//   ....[30]....
        /*0214*/ 	.word	0xffffffff


	//   ....[31]....
        /*0218*/ 	.word	0xffffffff


	//   ....[32]....
        /*021c*/ 	.word	0xffffffff


	//   ....[33]....
        /*0220*/ 	.word	0xffffffff


	//   ....[34]....
        /*0224*/ 	.word	0xffffffff


	//   ....[35]....
        /*0228*/ 	.word	0xffffffff


	//   ....[36]....
        /*022c*/ 	.word	0xffffffff


	//   ....[37]....
        /*0230*/ 	.word	0xffffffff


	//   ....[38]....
        /*0234*/ 	.word	0xffffffff


	//   ....[39]....
        /*0238*/ 	.word	0xffffffff


	//   ....[40]....
        /*023c*/ 	.word	0xffffffff


	//   ....[41]....
        /*0240*/ 	.word	0xffffffff


	//   ....[42]....
        /*0244*/ 	.word	0xffffffff


	//   ....[43]....
        /*0248*/ 	.word	0xffffffff


	//   ....[44]....
        /*024c*/ 	.word	0xffffffff


	//   ....[45]....
        /*0250*/ 	.word	0xffffffff


	//   ....[46]....
        /*0254*/ 	.word	0xffffffff


	//   ....[47]....
        /*0258*/ 	.word	0xffffffff


	//   ....[48]....
        /*025c*/ 	.word	0xffffffff


	//   ....[49]....
        /*0260*/ 	.word	0xffffffff


	//   ....[50]....
        /*0264*/ 	.word	0xffffffff


	//   ....[51]....
        /*0268*/ 	.word	0xffffffff


	//   ....[52]....
        /*026c*/ 	.word	0xffffffff


	//   ....[53]....
        /*0270*/ 	.word	0xffffffff


	//   ....[54]....
        /*0274*/ 	.word	0xffffffff


	//   ....[55]....
        /*0278*/ 	.word	0xffffffff


	//   ....[56]....
        /*027c*/ 	.word	0xffffffff


	//   ....[57]....
        /*0280*/ 	.word	0xffffffff


	//   ....[58]....
        /*0284*/ 	.word	0xffffffff


	//   ....[59]....
        /*0288*/ 	.word	0xffffffff


	//   ....[60]....
        /*028c*/ 	.word	0xffffffff


	//   ....[61]....
        /*0290*/ 	.word	0xffffffff


	//   ....[62]....
        /*0294*/ 	.word	0xffffffff


	//   ....[63]....
        /*0298*/ 	.word	0xffffffff


	//   ....[64]....
        /*029c*/ 	.word	0xffffffff


	//   ....[65]....
        /*02a0*/ 	.word	0xffffffff


	//   ....[66]....
        /*02a4*/ 	.word	0xffffffff


	//   ....[67]....
        /*02a8*/ 	.word	0xffffffff


	//   ....[68]....
        /*02ac*/ 	.word	0xffffffff


	//   ....[69]....
        /*02b0*/ 	.word	0xffffffff


	//   ....[70]....
        /*02b4*/ 	.word	0xffffffff


	//   ....[71]....
        /*02b8*/ 	.word	0xffffffff


	//   ....[72]....
        /*02bc*/ 	.word	0xffffffff


	//   ....[73]....
        /*02c0*/ 	.word	0xffffffff


	//   ....[74]....
        /*02c4*/ 	.word	0xffffffff


	//   ....[75]....
        /*02c8*/ 	.word	0xffffffff


	//   ....[76]....
        /*02cc*/ 	.word	0xffffffff


	//   ....[77]....
        /*02d0*/ 	.word	0xffffffff


	//   ....[78]....
        /*02d4*/ 	.word	0xffffffff


	//   ....[79]....
        /*02d8*/ 	.word	0xffffffff


	//   ....[80]....
        /*02dc*/ 	.word	0xffffffff


	//   ....[81]....
        /*02e0*/ 	.word	0xffffffff


	//   ....[82]....
        /*02e4*/ 	.word	0xffffffff


	//   ....[83]....
        /*02e8*/ 	.word	0xffffffff


	//   ....[84]....
        /*02ec*/ 	.word	0xffffffff


	//   ....[85]....
        /*02f0*/ 	.word	0xffffffff


	//   ....[86]....
        /*02f4*/ 	.word	0xffffffff


	//   ....[87]....
        /*02f8*/ 	.word	0xffffffff


	//   ....[88]....
        /*02fc*/ 	.word	0xffffffff


	//   ....[89]....
        /*0300*/ 	.word	0xffffffff


	//   ....[90]....
        /*0304*/ 	.word	0xffffffff


	//   ....[91]....
        /*0308*/ 	.word	0xffffffff


	//   ....[92]....
        /*030c*/ 	.word	0xffffffff


	//   ....[93]....
        /*0310*/ 	.word	0xffffffff


	//   ....[94]....
        /*0314*/ 	.word	0xffffffff


	//   ....[95]....
        /*0318*/ 	.word	0xffffffff


	//   ....[96]....
        /*031c*/ 	.word	0xffffffff


	//   ....[97]....
        /*0320*/ 	.word	0xffffffff


	//   ....[98]....
        /*0324*/ 	.word	0xffffffff


	//   ....[99]....
        /*0328*/ 	.word	0xffffffff


	//   ....[100]....
        /*032c*/ 	.word	0xffffffff


	//   ....[101]....
        /*0330*/ 	.word	0xffffffff


	//   ....[102]....
        /*0334*/ 	.word	0xffffffff


	//   ....[103]....
        /*0338*/ 	.word	0xffffffff


	//   ....[104]....
        /*033c*/ 	.word	0xffffffff


	//   ....[105]....
        /*0340*/ 	.word	0xffffffff


	//   ....[106]....
        /*0344*/ 	.word	0xffffffff


	//   ....[107]....
        /*0348*/ 	.word	0xffffffff


	//   ....[108]....
        /*034c*/ 	.word	0xffffffff


	//   ....[109]....
        /*0350*/ 	.word	0xffffffff


	//   ....[110]....
        /*0354*/ 	.word	0xffffffff


	//   ....[111]....
        /*0358*/ 	.word	0xffffffff


	//   ....[112]....
        /*035c*/ 	.word	0xffffffff


	//   ....[113]....
        /*0360*/ 	.word	0xffffffff


	//   ....[114]....
        /*0364*/ 	.word	0xffffffff


	//   ....[115]....
        /*0368*/ 	.word	0xffffffff


	//   ....[116]....
        /*036c*/ 	.word	0xffffffff


	//   ....[117]....
        /*0370*/ 	.word	0xffffffff


	//   ....[118]....
        /*0374*/ 	.word	0xffffffff


	//   ....[119]....
        /*0378*/ 	.word	0xffffffff


	//   ....[120]....
        /*037c*/ 	.word	0xffffffff


	//   ....[121]....
        /*0380*/ 	.word	0xffffffff


	//   ....[122]....
        /*0384*/ 	.word	0xffffffff


	//   ....[123]....
        /*0388*/ 	.word	0xffffffff


	//   ....[124]....
        /*038c*/ 	.word	0xffffffff


	//   ....[125]....
        /*0390*/ 	.word	0xffffffff


	//   ....[126]....
        /*0394*/ 	.word	0xffffffff


	//   ....[127]....
        /*0398*/ 	.word	0xffffffff


	//   ....[128]....
        /*039c*/ 	.word	0xffffffff


	//   ....[129]....
        /*03a0*/ 	.word	0xffffffff


	//   ....[130]....
        /*03a4*/ 	.word	0xffffffff


	//   ....[131]....
        /*03a8*/ 	.word	0xffffffff


	//   ....[132]....
        /*03ac*/ 	.word	0xffffffff


	//   ....[133]....
        /*03b0*/ 	.word	0x0500000f


	//   ....[134]....
        /*03b4*/ 	.word	0x0500000f


	//   ....[135]....
        /*03b8*/ 	.word	0x0500000f


	//   ....[136]....
        /*03bc*/ 	.word	0x0500000f


	//   ....[137]....
        /*03c0*/ 	.word	0x0500000f


	//   ....[138]....
        /*03c4*/ 	.word	0x0500000f


	//   ....[139]....
        /*03c8*/ 	.word	0x0500000f


	//   ....[140]....
        /*03cc*/ 	.word	0x0500000f


	//   ....[141]....
        /*03d0*/ 	.word	0x0500000f


	//   ....[142]....
        /*03d4*/ 	.word	0x0500000f


	//   ....[143]....
        /*03d8*/ 	.word	0x0500000f


	//   ....[144]....
        /*03dc*/ 	.word	0x0500000f


	//   ....[145]....
        /*03e0*/ 	.word	0x0500000f


	//   ....[146]....
        /*03e4*/ 	.word	0x0500000f


	//   ....[147]....
        /*03e8*/ 	.word	0x0500000f


	//   ....[148]....
        /*03ec*/ 	.word	0x0500000f


	//   ....[149]....
        /*03f0*/ 	.word	0x0500000f


	//   ....[150]....
        /*03f4*/ 	.word	0x0500000f


	//   ....[151]....
        /*03f8*/ 	.word	0x0500000f


	//   ....[152]....
        /*03fc*/ 	.word	0x0500000f


	//   ....[153]....
        /*0400*/ 	.word	0x0500000f


	//   ....[154]....
        /*0404*/ 	.word	0x0500000f


	//   ....[155]....
        /*0408*/ 	.word	0x0500000f


	//   ....[156]....
        /*040c*/ 	.word	0x0500000f


	//   ....[157]....
        /*0410*/ 	.word	0x0500000f


	//   ....[158]....
        /*0414*/ 	.word	0x0500000f


	//   ....[159]....
        /*0418*/ 	.word	0x0500000f


	//   ....[160]....
        /*041c*/ 	.word	0x0500000f


	//   ....[161]....
        /*0420*/ 	.word	0x0500000f


	//   ....[162]....
        /*0424*/ 	.word	0x0500000f


	//   ....[163]....
        /*0428*/ 	.word	0x0500000f


	//   ....[164]....
        /*042c*/ 	.word	0x0500000f


	//   ....[165]....
        /*0430*/ 	.word	0x0500000f


	//   ....[166]....
        /*0434*/ 	.word	0x0500000f


	//   ....[167]....
        /*0438*/ 	.word	0x0500000f


	//   ....[168]....
        /*043c*/ 	.word	0x0500000f


	//   ....[169]....
        /*0440*/ 	.word	0x0500000f


	//   ....[170]....
        /*0444*/ 	.word	0x0500000f


	//   ....[171]....
        /*0448*/ 	.word	0x0500000f


	//   ....[172]....
        /*044c*/ 	.word	0x0500000f


	//   ....[173]....
        /*0450*/ 	.word	0x0500000f


	//   ....[174]....
        /*0454*/ 	.word	0x0500000f


	//   ....[175]....
        /*0458*/ 	.word	0x0500000f


	//   ....[176]....
        /*045c*/ 	.word	0x0500000f


	//   ....[177]....
        /*0460*/ 	.word	0x0500000f


	//   ....[178]....
        /*0464*/ 	.word	0x0500000f


	//   ....[179]....
        /*0468*/ 	.word	0x0500000f


	//   ....[180]....
        /*046c*/ 	.word	0x0500000f


	//   ....[181]....
        /*0470*/ 	.word	0x0500000f


	//   ....[182]....
        /*0474*/ 	.word	0x0500000f


	//   ....[183]....
        /*0478*/ 	.word	0x0500000f


	//   ....[184]....
        /*047c*/ 	.word	0x0500000f


	//   ....[185]....
        /*0480*/ 	.word	0x0500000f


	//   ....[186]....
        /*0484*/ 	.word	0x0500000f


	//   ....[187]....
        /*0488*/ 	.word	0x0500000f


	//   ....[188]....
        /*048c*/ 	.word	0x0500000f


	//   ....[189]....
        /*0490*/ 	.word	0x0500000f


	//   ....[190]....
        /*0494*/ 	.word	0x0500000f


	//   ....[191]....
        /*0498*/ 	.word	0x0500000f


	//   ....[192]....
        /*049c*/ 	.word	0x0500000f


	//   ....[193]....
        /*04a0*/ 	.word	0x0500000f


	//   ....[194]....
        /*04a4*/ 	.word	0x0500000f


	//   ....[195]....
        /*04a8*/ 	.word	0x0500000f


	//   ....[196]....
        /*04ac*/ 	.word	0x0500000f


	//----- nvinfo : EIATTR_COOP_GROUP_INSTR_OFFSETS
	.align		4
.L_1225:
        /*04b0*/ 	.byte	0x04, 0x28
        /*04b2*/ 	.short	(.L_1227 - .L_1226)


	//   ....[0]....
.L_1226:
        /*04b4*/ 	.word	0x00000080


	//   ....[1]....
        /*04b8*/ 	.word	0x00000090


	//   ....[2]....
        /*04bc*/ 	.word	0x000002d0


	//   ....[3]....
        /*04c0*/ 	.word	0x00000430


	//   ....[4]....
        /*04c4*/ 	.word	0x00000550


	//   ....[5]....
        /*04c8*/ 	.word	0x000006b0


	//   ....[6]....
        /*04cc*/ 	.word	0x00001e90


	//   ....[7]....
        /*04d0*/ 	.word	0x00002630


	//   ....[8]....
        /*04d4*/ 	.word	0x00002870


	//   ....[9]....
        /*04d8*/ 	.word	0x00003be0


	//   ....[10]....
        /*04dc*/ 	.word	0x00003cf0


	//   ....[11]....
        /*04e0*/ 	.word	0x00004530


	//   ....[12]....
        /*04e4*/ 	.word	0x000045a0


	//   ....[13]....
        /*04e8*/ 	.word	0x00005160


	//   ....[14]....
        /*04ec*/ 	.word	0x00005ef0


	//   ....[15]....
        /*04f0*/ 	.word	0x00006120


	//   ....[16]....
        /*04f4*/ 	.word	0x00007070


	//   ....[17]....
        /*04f8*/ 	.word	0x00007160


	//   ....[18]....
        /*04fc*/ 	.word	0x000078d0


	//   ....[19]....
        /*0500*/ 	.word	0x00007930


	//   ....[20]....
        /*0504*/ 	.word	0x00008930


	//   ....[21]....
        /*0508*/ 	.word	0x00009710


	//   ....[22]....
        /*050c*/ 	.word	0x00009730


	//   ....[23]....
        /*0510*/ 	.word	0x00009950


	//   ....[24]....
        /*0514*/ 	.word	0x00009980


	//   ....[25]....
        /*0518*/ 	.word	0x0000acb0


	//   ....[26]....
        /*051c*/ 	.word	0x0000b700


	//   ....[27]....
        /*0520*/ 	.word	0x0000b930


	//   ....[28]....
        /*0524*/ 	.word	0x0000c880


	//   ....[29]....
        /*0528*/ 	.word	0x0000c970


	//   ....[30]....
        /*052c*/ 	.word	0x0000d0e0


	//   ....[31]....
        /*0530*/ 	.word	0x0000d140


	//   ....[32]....
        /*0534*/ 	.word	0x0000e140


	//   ....[33]....
        /*0538*/ 	.word	0x0000e250


	//   ....[34]....
        /*053c*/ 	.word	0x0000e2b0


	//   ....[35]....
        /*0540*/ 	.word	0x0000e370


	//   ....[36]....
        /*0544*/ 	.word	0x0000e3a0


	//   ....[37]....
        /*0548*/ 	.word	0x0000f5e0


	//   ....[38]....
        /*054c*/ 	.word	0x0000f600


	//   ....[39]....
        /*0550*/ 	.word	0x0000f610


	//   ....[40]....
        /*0554*/ 	.word	0x0000f620


	//   ....[41]....
        /*0558*/ 	.word	0x0000fc40


	//   ....[42]....
        /*055c*/ 	.word	0x0000fc60


	//   ....[43]....
        /*0560*/ 	.word	0x0000fd90


	//   ....[44]....
        /*0564*/ 	.word	0x0000fdb0


	//   ....[45]....
        /*0568*/ 	.word	0x00010220


	//   ....[46]....
        /*056c*/ 	.word	0x00010230


	//   ....[47]....
        /*0570*/ 	.word	0x00010570


	//   ....[48]....
        /*0574*/ 	.word	0x00010580


	//   ....[49]....
        /*0578*/ 	.word	0x000111c0


	//   ....[50]....
        /*057c*/ 	.word	0x000111d0


	//   ....[51]....
        /*0580*/ 	.word	0x000112d0


	//   ....[52]....
        /*0584*/ 	.word	0x000112f0


	//   ....[53]....
        /*0588*/ 	.word	0x00011480


	//   ....[54]....
        /*058c*/ 	.word	0x00011680


	//   ....[55]....
        /*0590*/ 	.word	0x000116b0


	//   ....[56]....
        /*0594*/ 	.word	0x000116e0


	//   ....[57]....
        /*0598*/ 	.word	0x00011710


	//   ....[58]....
        /*059c*/ 	.word	0x00011740


	//   ....[59]....
        /*05a0*/ 	.word	0x00011770


	//   ....[60]....
        /*05a4*/ 	.word	0x000118d0


	//   ....[61]....
        /*05a8*/ 	.word	0x00011900


	//   ....[62]....
        /*05ac*/ 	.word	0x00011930


	//   ....[63]....
        /*05b0*/ 	.word	0x00011960


	//   ....[64]....
        /*05b4*/ 	.word	0x00011990


	//   ....[65]....
        /*05b8*/ 	.word	0x000119c0


	//   ....[66]....
        /*05bc*/ 	.word	0x00011a50


	//   ....[67]....
        /*05c0*/ 	.word	0x00011a80


	//   ....[68]....
        /*05c4*/ 	.word	0x00011a90


	//   ....[69]....
        /*05c8*/ 	.word	0x00011ad0


	//   ....[70]....
        /*05cc*/ 	.word	0x00013d40


	//   ....[71]....
        /*05d0*/ 	.word	0x00013d60


	//   ....[72]....
        /*05d4*/ 	.word	0x00013e10


	//   ....[73]....
        /*05d8*/ 	.word	0x00013e30


	//   ....[74]....
        /*05dc*/ 	.word	0x00013ed0


	//   ....[75]....
        /*05e0*/ 	.word	0x00013ef0


	//   ....[76]....
        /*05e4*/ 	.word	0x00013f00


	//   ....[77]....
        /*05e8*/ 	.word	0x00013f10


	//   ....[78]....
        /*05ec*/ 	.word	0x00014890


	//   ....[79]....
        /*05f0*/ 	.word	0x000148a0


	//   ....[80]....
        /*05f4*/ 	.word	0x00014900


	//   ....[81]....
        /*05f8*/ 	.word	0x00014940


	//   ....[82]....
        /*05fc*/ 	.word	0x000149a0


	//   ....[83]....
        /*0600*/ 	.word	0x000149e0


	//   ....[84]....
        /*0604*/ 	.word	0x000149f0


	//   ....[85]....
        /*0608*/ 	.word	0x00014a10


	//   ....[86]....
        /*060c*/ 	.word	0x00014af0


	//   ....[87]....
        /*0610*/ 	.word	0x00014b30


	//   ....[88]....
        /*0614*/ 	.word	0x00014b40


	//   ....[89]....
        /*0618*/ 	.word	0x00014b60


	//   ....[90]....
        /*061c*/ 	.word	0x000153f0


	//   ....[91]....
        /*0620*/ 	.word	0x00015400


	//   ....[92]....
        /*0624*/ 	.word	0x00015420


	//   ....[93]....
        /*0628*/ 	.word	0x000154a0


	//   ....[94]....
        /*062c*/ 	.word	0x000154b0


	//   ....[95]....
        /*0630*/ 	.word	0x00015510


	//   ....[96]....
        /*0634*/ 	.word	0x00015540


	//   ....[97]....
        /*0638*/ 	.word	0x00015580


	//   ....[98]....
        /*063c*/ 	.word	0x00015870


	//   ....[99]....
        /*0640*/ 	.word	0x00015890


	//   ....[100]....
        /*0644*/ 	.word	0x00015930


	//   ....[101]....
        /*0648*/ 	.word	0x00015940


	//   ....[102]....
        /*064c*/ 	.word	0x000159d0


	//   ....[103]....
        /*0650*/ 	.word	0x000159e0


	//   ....[104]....
        /*0654*/ 	.word	0x000159f0


	//   ....[105]....
        /*0658*/ 	.word	0x00015a80


	//   ....[106]....
        /*065c*/ 	.word	0x00016090


	//   ....[107]....
        /*0660*/ 	.word	0x000160a0


	//   ....[108]....
        /*0664*/ 	.word	0x00016130


	//   ....[109]....
        /*0668*/ 	.word	0x000161d0


	//   ....[110]....
        /*066c*/ 	.word	0x000161f0


	//   ....[111]....
        /*0670*/ 	.word	0x00016270


	//   ....[112]....
        /*0674*/ 	.word	0x00016290


	//   ....[113]....
        /*0678*/ 	.word	0x000162a0


	//   ....[114]....
        /*067c*/ 	.word	0x000166d0


	//   ....[115]....
        /*0680*/ 	.word	0x00016700


	//   ....[116]....
        /*0684*/ 	.word	0x00016760


	//   ....[117]....
        /*0688*/ 	.word	0x00016790


	//   ....[118]....
        /*068c*/ 	.word	0x000167c0


	//   ....[119]....
        /*0690*/ 	.word	0x000167f0


	//   ....[120]....
        /*0694*/ 	.word	0x00016820


	//   ....[121]....
        /*0698*/ 	.word	0x00016850


	//   ....[122]....
        /*069c*/ 	.word	0x000169f0


	//   ....[123]....
        /*06a0*/ 	.word	0x00016a20


	//   ....[124]....
        /*06a4*/ 	.word	0x00016a50


	//   ....[125]....
        /*06a8*/ 	.word	0x00016a80


	//   ....[126]....
        /*06ac*/ 	.word	0x00016ab0


	//   ....[127]....
        /*06b0*/ 	.word	0x00016ae0


	//   ....[128]....
        /*06b4*/ 	.word	0x00016ba0


	//   ....[129]....
        /*06b8*/ 	.word	0x00016bc0


	//   ....[130]....
        /*06bc*/ 	.word	0x00016be0


	//   ....[131]....
        /*06c0*/ 	.word	0x00016c40


	//   ....[132]....
        /*06c4*/ 	.word	0x00017670


	//   ....[133]....
        /*06c8*/ 	.word	0x00017cd0


	//   ....[134]....
        /*06cc*/ 	.word	0x00017dc0


	//   ....[135]....
        /*06d0*/ 	.word	0x00017e60


	//   ....[136]....
        /*06d4*/ 	.word	0x00017ec0


	//   ....[137]....
        /*06d8*/ 	.word	0x00017fd0


	//   ....[138]....
        /*06dc*/ 	.word	0x00018040


	//   ....[139]....
        /*06e0*/ 	.word	0x00018150


	//   ....[140]....
        /*06e4*/ 	.word	0x000181c0


	//   ....[141]....
        /*06e8*/ 	.word	0x00018260


	//   ....[142]....
        /*06ec*/ 	.word	0x00018380


	//   ....[143]....
        /*06f0*/ 	.word	0x000183e0


	//   ....[144]....
        /*06f4*/ 	.word	0x00018440


	//   ....[145]....
        /*06f8*/ 	.word	0x00018550


	//   ....[146]....
        /*06fc*/ 	.word	0x000185b0


	//   ....[147]....
        /*0700*/ 	.word	0x000186b0


	//   ....[148]....
        /*0704*/ 	.word	0x00018710


	//   ....[149]....
        /*0708*/ 	.word	0x00018810


	//   ....[150]....
        /*070c*/ 	.word	0x00018870


	//   ....[151]....
        /*0710*/ 	.word	0x00018980


	//   ....[152]....
        /*0714*/ 	.word	0x000189e0


	//   ....[153]....
        /*0718*/ 	.word	0x00018ac0


	//   ....[154]....
        /*071c*/ 	.word	0x00018c00


	//   ....[155]....
        /*0720*/ 	.word	0x00018ce0


	//   ....[156]....
        /*0724*/ 	.word	0x00018d60


	//   ....[157]....
        /*0728*/ 	.word	0x00018e40


	//   ....[158]....
        /*072c*/ 	.word	0x00018ea0


	//   ....[159]....
        /*0730*/ 	.word	0x00018f70


	//   ....[160]....
        /*0734*/ 	.word	0x00018fd0


	//   ....[161]....
        /*0738*/ 	.word	0x000190b0


	//   ....[162]....
        /*073c*/ 	.word	0x000191a0


	//   ....[163]....
        /*0740*/ 	.word	0x00019240


	//   ....[164]....
        /*0744*/ 	.word	0x000192a0


	//   ....[165]....
        /*0748*/ 	.word	0x000193a0


	//   ....[166]....
        /*074c*/ 	.word	0x00019400


	//   ....[167]....
        /*0750*/ 	.word	0x00019500


	//   ....[168]....
        /*0754*/ 	.word	0x00019560


	//   ....[169]....
        /*0758*/ 	.word	0x00019630


	//   ....[170]....
        /*075c*/ 	.word	0x00019780


	//   ....[171]....
        /*0760*/ 	.word	0x00019830


	//   ....[172]....
        /*0764*/ 	.word	0x00019940


	//   ....[173]....
        /*0768*/ 	.word	0x00019a20


	//   ....[174]....
        /*076c*/ 	.word	0x00019a80


	//   ....[175]....
        /*0770*/ 	.word	0x00019b70


	//   ....[176]....
        /*0774*/ 	.word	0x00019bd0


	//   ....[177]....
        /*0778*/ 	.word	0x00019cb0


	//   ....[178]....
        /*077c*/ 	.word	0x00019d40


	//   ....[179]....
        /*0780*/ 	.word	0x00019de0


	//   ....[180]....
        /*0784*/ 	.word	0x00019f50


	//   ....[181]....
        /*0788*/ 	.word	0x00019fc0


	//   ....[182]....
        /*078c*/ 	.word	0x0001a030


	//   ....[183]....
        /*0790*/ 	.word	0x0001a0a0


	//   ....[184]....
        /*0794*/ 	.word	0x0001a110


	//   ....[185]....
        /*0798*/ 	.word	0x0001a190


	//   ....[186]....
        /*079c*/ 	.word	0x0001a210


	//   ....[187]....
        /*07a0*/ 	.word	0x0001a2a0


	//   ....[188]....
        /*07a4*/ 	.word	0x0001a310


	//   ....[189]....
        /*07a8*/ 	.word	0x0001a380


	//   ....[190]....
        /*07ac*/ 	.word	0x0001a3f0


	//   ....[191]....
        /*07b0*/ 	.word	0x0001a470


	//   ....[192]....
        /*07b4*/ 	.word	0x0001a4e0


	//   ....[193]....
        /*07b8*/ 	.word	0x0001a590


	//   ....[194]....
        /*07bc*/ 	.word	0x0001a5e0


	//   ....[195]....
        /*07c0*/ 	.word	0x0001a670


	//   ....[196]....
        /*07c4*/ 	.word	0x0001a7a0


	//----- nvinfo : EIATTR_REG_RECONFIG
	.align		4
.L_1227:
        /*07c8*/ 	.byte	0x01, 0x54
	.zero		2


	//----- nvinfo : EIATTR_SYSCALL_OFFSETS
	.align		4
        /*07cc*/ 	.byte	0x04, 0x46
        /*07ce*/ 	.short	(.L_1229 - .L_1228)


	//   ....[0]....
.L_1228:
        /*07d0*/ 	.word	0x00002080


	//   ....[1]....
        /*07d4*/ 	.word	0x000132d0


	//   ....[2]....
        /*07d8*/ 	.word	0x00013420


	//   ....[3]....
        /*07dc*/ 	.word	0x00013510


	//   ....[4]....
        /*07e0*/ 	.word	0x00014300


	//----- nvinfo : EIATTR_MBARRIER_INSTR_OFFSETS
	.align		4
.L_1229:
        /*07e4*/ 	.byte	0x04, 0x39
        /*07e6*/ 	.short	(.L_1231 - .L_1230)


	//   ....[0]....
.L_1230:
        /*07e8*/ 	.word	0x00000180
        /*07ec*/ 	.word	0x000000ff
        /*07f0*/ 	.word	0x0002d800
        /*07f4*/ 	.short	0x0100
        /*07f6*/ 	.byte	0x08
	.zero		1


	//   ....[1]....
        /*07f8*/ 	.word	0x00000190
        /*07fc*/ 	.word	0x000000ff
        /*0800*/ 	.word	0x0002d820
        /*0804*/ 	.short	0x0100
        /*0806*/ 	.byte	0x08
	.zero		1


	//   ....[2]....
        /*0808*/ 	.word	0x00000280
        /*080c*/ 	.word	0x000000ff
        /*0810*/ 	.word	0x0002d830
        /*0814*/ 	.short	0x0100
        /*0816*/ 	.byte	0x08
	.zero		1


	//   ....[3]....
        /*0818*/ 	.word	0x00000290
        /*081c*/ 	.word	0x000000ff
        /*0820*/ 	.word	0x0002d840
        /*0824*/ 	.short	0x0100
        /*0826*/ 	.byte	0x08
	.zero		1


	//   ....[4]....
        /*0828*/ 	.word	0x000002a0
        /*082c*/ 	.word	0x000000ff
        /*0830*/ 	.word	0x0002d838
        /*0834*/ 	.short	0x0100
        /*0836*/ 	.byte	0x08
	.zero		1


	//   ....[5]....
        /*0838*/ 	.word	0x000002b0
        /*083c*/ 	.word	0x000000ff
        /*0840*/ 	.word	0x0002d848
        /*0844*/ 	.short	0x0100
        /*0846*/ 	.byte	0x08
	.zero		1


	//   ....[6]....
        /*0848*/ 	.word	0x000003e0
        /*084c*/ 	.word	0x000000ff
        /*0850*/ 	.word	0x0002d850
        /*0854*/ 	.short	0x0100
        /*0856*/ 	.byte	0x08
	.zero		1


	//   ....[7]....
        /*0858*/ 	.word	0x000003f0
        /*085c*/ 	.word	0x000000ff
        /*0860*/ 	.word	0x0002d860
        /*0864*/ 	.short	0x0100
        /*0866*/ 	.byte	0x08
	.zero		1


	//   ....[8]....
        /*0868*/ 	.word	0x00000400
        /*086c*/ 	.word	0x000000ff
        /*0870*/ 	.word	0x0002d858
        /*0874*/ 	.short	0x0100
        /*0876*/ 	.byte	0x08
	.zero		1


	//   ....[9]....
        /*0878*/ 	.word	0x00000410
        /*087c*/ 	.word	0x000000ff
        /*0880*/ 	.word	0x0002d868
        /*0884*/ 	.short	0x0100
        /*0886*/ 	.byte	0x08
	.zero		1


	//   ....[10]....
        /*0888*/ 	.word	0x00000500
        /*088c*/ 	.word	0x000000ff
        /*0890*/ 	.word	0x0002d870
        /*0894*/ 	.short	0x0100
        /*0896*/ 	.byte	0x06
	.zero		1


	//   ....[11]....
        /*0898*/ 	.word	0x00000510
        /*089c*/ 	.word	0x000000ff
        /*08a0*/ 	.word	0x0002d880
        /*08a4*/ 	.short	0x0100
        /*08a6*/ 	.byte	0x06
	.zero		1


	//   ....[12]....
        /*08a8*/ 	.word	0x00000520
        /*08ac*/ 	.word	0x000000ff
        /*08b0*/ 	.word	0x0002d878
        /*08b4*/ 	.short	0x0100
        /*08b6*/ 	.byte	0x06
	.zero		1


	//   ....[13]....
        /*08b8*/ 	.word	0x00000530
        /*08bc*/ 	.word	0x000000ff
        /*08c0*/ 	.word	0x0002d888
        /*08c4*/ 	.short	0x0100
        /*08c6*/ 	.byte	0x06
	.zero		1


	//   ....[14]....
        /*08c8*/ 	.word	0x00000660
        /*08cc*/ 	.word	0x000000ff
        /*08d0*/ 	.word	0x0002d890
        /*08d4*/ 	.short	0x0100
        /*08d6*/ 	.byte	0x08
	.zero		1


	//   ....[15]....
        /*08d8*/ 	.word	0x00000670
        /*08dc*/ 	.word	0x000000ff
        /*08e0*/ 	.word	0x0002d8a0
        /*08e4*/ 	.short	0x0100
        /*08e6*/ 	.byte	0x08
	.zero		1


	//   ....[16]....
        /*08e8*/ 	.word	0x00000680
        /*08ec*/ 	.word	0x000000ff
        /*08f0*/ 	.word	0x0002d898
        /*08f4*/ 	.short	0x0100
        /*08f6*/ 	.byte	0x08
	.zero		1


	//   ....[17]....
        /*08f8*/ 	.word	0x00000690
        /*08fc*/ 	.word	0x000000ff
        /*0900*/ 	.word	0x0002d8a8
        /*0904*/ 	.short	0x0100
        /*0906*/ 	.byte	0x08
	.zero		1


	//   ....[18]....
        /*0908*/ 	.word	0x000007d0
        /*090c*/ 	.word	0x000000ff
        /*0910*/ 	.word	0x0002d8b0
        /*0914*/ 	.short	0x0100
        /*0916*/ 	.byte	0x08
	.zero		1


	//   ....[19]....
        /*0918*/ 	.word	0x000007e0
        /*091c*/ 	.word	0x000000ff
        /*0920*/ 	.word	0x0002d8c0
        /*0924*/ 	.short	0x0100
        /*0926*/ 	.byte	0x08
	.zero		1


	//   ....[20]....
        /*0928*/ 	.word	0x000007f0
        /*092c*/ 	.word	0x000000ff
        /*0930*/ 	.word	0x0002d8b8
        /*0934*/ 	.short	0x0100
        /*0936*/ 	.byte	0x08
	.zero		1


	//   ....[21]....
        /*0938*/ 	.word	0x00000800
        /*093c*/ 	.word	0x000000ff
        /*0940*/ 	.word	0x0002d8c8
        /*0944*/ 	.short	0x0100
        /*0946*/ 	.byte	0x08
	.zero		1


	//   ....[22]....
        /*0948*/ 	.word	0x00002100
        /*094c*/ 	.word	0x000000ff
        /*0950*/ 	.word	0x0002d800
        /*0954*/ 	.short	0x010a
        /*0956*/ 	.byte	0x29
	.zero		1


	//   ....[23]....
        /*0958*/ 	.word	0x00002180
        /*095c*/ 	.word	0x00000003
        /*0960*/ 	.word	0x0002d830
        /*0964*/ 	.short	0x010a
        /*0966*/ 	.byte	0x3f
	.zero		1


	//   ....[24]....
        /*0968*/ 	.word	0x000021c0
        /*096c*/ 	.word	0x00000003
        /*0970*/ 	.word	0x0002d830
        /*0974*/ 	.short	0x010a
        /*0976*/ 	.byte	0x3f
	.zero		1


	//   ....[25]....
        /*0978*/ 	.word	0x00002620
        /*097c*/ 	.word	0x000000ff
        /*0980*/ 	.word	0x00000000
        /*0984*/ 	.short	0x0101
        /*0986*/ 	.byte	0x06
	.zero		1


	//   ....[26]....
        /*0988*/ 	.word	0x00005600
        /*098c*/ 	.word	0x000000ff
        /*0990*/ 	.word	0x0002d830
        /*0994*/ 	.short	0x010a
        /*0996*/ 	.byte	0x06
	.zero		1


	//   ....[27]....
        /*0998*/ 	.word	0x00005640
        /*099c*/ 	.word	0x000000ff
        /*09a0*/ 	.word	0x0002d830
        /*09a4*/ 	.short	0x010a
        /*09a6*/ 	.byte	0x06
	.zero		1


	//   ....[28]....
        /*09a8*/ 	.word	0x00005910
        /*09ac*/ 	.word	0x000000ff
        /*09b0*/ 	.word	0x0002d850
        /*09b4*/ 	.short	0x010a
        /*09b6*/ 	.byte	0x06
	.zero		1


	//   ....[29]....
        /*09b8*/ 	.word	0x00005950
        /*09bc*/ 	.word	0x000000ff
        /*09c0*/ 	.word	0x0002d850
        /*09c4*/ 	.short	0x010a
        /*09c6*/ 	.byte	0x06
	.zero		1


	//   ....[30]....
        /*09c8*/ 	.word	0x00005f40
        /*09cc*/ 	.word	0x000000ff
        /*09d0*/ 	.word	0x00000000
        /*09d4*/ 	.short	0x0101
        /*09d6*/ 	.byte	0x06
	.zero		1


	//   ....[31]....
        /*09d8*/ 	.word	0x000083d0
        /*09dc*/ 	.word	0x000000ff
        /*09e0*/ 	.word	0x00000000
        /*09e4*/ 	.short	0x0101
        /*09e6*/ 	.byte	0x06
	.zero		1


	//   ....[32]....
        /*09e8*/ 	.word	0x00008d00
        /*09ec*/ 	.word	0x000000ff
        /*09f0*/ 	.word	0x0002d830
        /*09f4*/ 	.short	0x010a
        /*09f6*/ 	.byte	0x06
	.zero		1


	//   ....[33]....
        /*09f8*/ 	.word	0x00008d40
        /*09fc*/ 	.word	0x000000ff
        /*0a00*/ 	.word	0x0002d830
        /*0a04*/ 	.short	0x010a
        /*0a06*/ 	.byte	0x06
	.zero		1


	//   ....[34]....
        /*0a08*/ 	.word	0x00009010
        /*0a0c*/ 	.word	0x000000ff
        /*0a10*/ 	.word	0x0002d850
        /*0a14*/ 	.short	0x010a
        /*0a16*/ 	.byte	0x06
	.zero		1


	//   ....[35]....
        /*0a18*/ 	.word	0x00009050
        /*0a1c*/ 	.word	0x000000ff
        /*0a20*/ 	.word	0x0002d850
        /*0a24*/ 	.short	0x010a
        /*0a26*/ 	.byte	0x06
	.zero		1


	//   ....[36]....
        /*0a28*/ 	.word	0x00009550
        /*0a2c*/ 	.word	0x000000ff
        /*0a30*/ 	.word	0x00000000
        /*0a34*/ 	.short	0x0101
        /*0a36*/ 	.byte	0x06
	.zero		1


	//   ....[37]....
        /*0a38*/ 	.word	0x0000a750
        /*0a3c*/ 	.word	0x000000ff
        /*0a40*/ 	.word	0x00000000
        /*0a44*/ 	.short	0x0101
        /*0a46*/ 	.byte	0x06
	.zero		1


	//   ....[38]....
        /*0a48*/ 	.word	0x0000ae50
        /*0a4c*/ 	.word	0x000000ff
        /*0a50*/ 	.word	0x0002d830
        /*0a54*/ 	.short	0x010a
        /*0a56*/ 	.byte	0x06
	.zero		1


	//   ....[39]....
        /*0a58*/ 	.word	0x0000ae90
        /*0a5c*/ 	.word	0x000000ff
        /*0a60*/ 	.word	0x0002d830
        /*0a64*/ 	.short	0x010a
        /*0a66*/ 	.byte	0x06
	.zero		1


	//   ....[40]....
        /*0a68*/ 	.word	0x0000b160
        /*0a6c*/ 	.word	0x000000ff
        /*0a70*/ 	.word	0x0002d850
        /*0a74*/ 	.short	0x010a
        /*0a76*/ 	.byte	0x06
	.zero		1


	//   ....[41]....
        /*0a78*/ 	.word	0x0000b1a0
        /*0a7c*/ 	.word	0x000000ff
        /*0a80*/ 	.word	0x0002d850
        /*0a84*/ 	.short	0x010a
        /*0a86*/ 	.byte	0x06
	.zero		1


	//   ....[42]....
        /*0a88*/ 	.word	0x0000b750
        /*0a8c*/ 	.word	0x000000ff
        /*0a90*/ 	.word	0x00000000
        /*0a94*/ 	.short	0x0101
        /*0a96*/ 	.byte	0x06
	.zero		1


	//   ....[43]....
        /*0a98*/ 	.word	0x0000dbe0
        /*0a9c*/ 	.word	0x000000ff
        /*0aa0*/ 	.word	0x00000000
        /*0aa4*/ 	.short	0x0101
        /*0aa6*/ 	.byte	0x06
	.zero		1


	//   ....[44]....
        /*0aa8*/ 	.word	0x0000e1c0
        /*0aac*/ 	.word	0x000000ff
        /*0ab0*/ 	.word	0x0002d850
        /*0ab4*/ 	.short	0x010a
        /*0ab6*/ 	.byte	0x08
	.zero		1


	//   ....[45]....
        /*0ab8*/ 	.word	0x0000e200
        /*0abc*/ 	.word	0x000000ff
        /*0ac0*/ 	.word	0x0002d850
        /*0ac4*/ 	.short	0x010a
        /*0ac6*/ 	.byte	0x08
	.zero		1


	//   ....[46]....
        /*0ac8*/ 	.word	0x0000e890
        /*0acc*/ 	.word	0x000000ff
        /*0ad0*/ 	.word	0x00000000
        /*0ad4*/ 	.short	0x0101
        /*0ad6*/ 	.byte	0x08
	.zero		1


	//   ....[47]....
        /*0ad8*/ 	.word	0x0000fc70
        /*0adc*/ 	.word	0x000000ff
        /*0ae0*/ 	.word	0x00000000
        /*0ae4*/ 	.short	0x0101
        /*0ae6*/ 	.byte	0x04
	.zero		1


	//   ....[48]....
        /*0ae8*/ 	.word	0x00010130
        /*0aec*/ 	.word	0x000000ff
        /*0af0*/ 	.word	0x00000000
        /*0af4*/ 	.short	0x0101
        /*0af6*/ 	.byte	0x04
	.zero		1


	//   ....[49]....
        /*0af8*/ 	.word	0x00013ac0
        /*0afc*/ 	.word	0x00000004
        /*0b00*/ 	.word	0x0002d840
        /*0b04*/ 	.short	0x010a
        /*0b06*/ 	.byte	0x3f
	.zero		1


	//   ....[50]....
        /*0b08*/ 	.word	0x00014050
        /*0b0c*/ 	.word	0x00000004
        /*0b10*/ 	.word	0x0002d830
        /*0b14*/ 	.short	0x0107
        /*0b16*/ 	.byte	0x3f
	.zero		1


	//   ....[51]....
        /*0b18*/ 	.word	0x00014120
        /*0b1c*/ 	.word	0x00000004
        /*0b20*/ 	.word	0x0002d830
        /*0b24*/ 	.short	0x0101
        /*0b26*/ 	.byte	0x3f
	.zero		1


	//   ....[52]....
        /*0b28*/ 	.word	0x00014ca0
        /*0b2c*/ 	.word	0x00000011
        /*0b30*/ 	.word	0x0002d800
        /*0b34*/ 	.short	0x0107
        /*0b36*/ 	.byte	0x3f
	.zero		1


	//   ....[53]....
        /*0b38*/ 	.word	0x00014d90
        /*0b3c*/ 	.word	0x00000011
        /*0b40*/ 	.word	0x0002d800
        /*0b44*/ 	.short	0x0101
        /*0b46*/ 	.byte	0x3f
	.zero		1


	//   ....[54]....
        /*0b48*/ 	.word	0x00014db0
        /*0b4c*/ 	.word	0x00000011
        /*0b50*/ 	.word	0x0002d820
        /*0b54*/ 	.short	0x010a
        /*0b56*/ 	.byte	0x3f
	.zero		1


	//   ....[55]....
        /*0b58*/ 	.word	0x000151d0
        /*0b5c*/ 	.word	0x00000005
        /*0b60*/ 	.word	0x0002d840
        /*0b64*/ 	.short	0x010a
        /*0b66*/ 	.byte	0x3f
	.zero		1


	//   ....[56]....
        /*0b68*/ 	.word	0x00015630
        /*0b6c*/ 	.word	0x00000005
        /*0b70*/ 	.word	0x0002d830
        /*0b74*/ 	.short	0x0107
        /*0b76*/ 	.byte	0x3f
	.zero		1


	//   ....[57]....
        /*0b78*/ 	.word	0x000156f0
        /*0b7c*/ 	.word	0x00000005
        /*0b80*/ 	.word	0x0002d830
        /*0b84*/ 	.short	0x0101
        /*0b86*/ 	.byte	0x3f
	.zero		1


	//   ....[58]....
        /*0b88*/ 	.word	0x00015750
        /*0b8c*/ 	.word	0x00000005
        /*0b90*/ 	.word	0x0002d860
        /*0b94*/ 	.short	0x010a
        /*0b96*/ 	.byte	0x3f
	.zero		1


	//   ....[59]....
        /*0b98*/ 	.word	0x00015c40
        /*0b9c*/ 	.word	0x00000005
        /*0ba0*/ 	.word	0x0002d850
        /*0ba4*/ 	.short	0x0107
        /*0ba6*/ 	.byte	0x3f
	.zero		1


	//   ....[60]....
        /*0ba8*/ 	.word	0x00015d30
        /*0bac*/ 	.word	0x00000005
        /*0bb0*/ 	.word	0x0002d850
        /*0bb4*/ 	.short	0x0101
        /*0bb6*/ 	.byte	0x3f
	.zero		1


	//   ....[61]....
        /*0bb8*/ 	.word	0x00015f50
        /*0bbc*/ 	.word	0x00000000
        /*0bc0*/ 	.word	0x0002d860
        /*0bc4*/ 	.short	0x010a
        /*0bc6*/ 	.byte	0x3f
	.zero		1


	//   ....[62]....
        /*0bc8*/ 	.word	0x000163d0
        /*0bcc*/ 	.word	0x00000000
        /*0bd0*/ 	.word	0x0002d850
        /*0bd4*/ 	.short	0x0107
        /*0bd6*/ 	.byte	0x3f
	.zero		1


	//   ....[63]....
        /*0bd8*/ 	.word	0x000164a0
        /*0bdc*/ 	.word	0x00000000
        /*0be0*/ 	.word	0x0002d850
        /*0be4*/ 	.short	0x0101
        /*0be6*/ 	.byte	0x3f
	.zero		1


	//   ....[64]....
        /*0be8*/ 	.word	0x000175f0
        /*0bec*/ 	.word	0x00000005
        /*0bf0*/ 	.word	0x0002d820
        /*0bf4*/ 	.short	0x010a
        /*0bf6*/ 	.byte	0x3f
	.zero		1


	//   ....[65]....
        /*0bf8*/ 	.word	0x00017770
        /*0bfc*/ 	.word	0x00000003
        /*0c00*/ 	.word	0x0002d840
        /*0c04*/ 	.short	0x010a
        /*0c06*/ 	.byte	0x3f
	.zero		1


	//   ....[66]....
        /*0c08*/ 	.word	0x00017810
        /*0c0c*/ 	.word	0x00000017
        /*0c10*/ 	.word	0x0002d840
        /*0c14*/ 	.short	0x010a
        /*0c16*/ 	.byte	0x3f
	.zero		1


	//   ....[67]....
        /*0c18*/ 	.word	0x00017850
        /*0c1c*/ 	.word	0x00000003
        /*0c20*/ 	.word	0x0002d860
        /*0c24*/ 	.short	0x010a
        /*0c26*/ 	.byte	0x3f
	.zero		1


	//   ....[68]....
        /*0c28*/ 	.word	0x00017890
        /*0c2c*/ 	.word	0x00000017
        /*0c30*/ 	.word	0x0002d860
        /*0c34*/ 	.short	0x010a
        /*0c36*/ 	.byte	0x3f
	.zero		1


	//   ....[69]....
        /*0c38*/ 	.word	0x00017900
        /*0c3c*/ 	.word	0x00000003
        /*0c40*/ 	.word	0x0002d800
        /*0c44*/ 	.short	0x010a
        /*0c46*/ 	.byte	0x3f
	.zero		1


	//   ....[70]....
        /*0c48*/ 	.word	0x00017950
        /*0c4c*/ 	.word	0x00000003
        /*0c50*/ 	.word	0x0002d830
        /*0c54*/ 	.short	0x010a
        /*0c56*/ 	.byte	0x3f
	.zero		1


	//   ....[71]....
        /*0c58*/ 	.word	0x000179b0
        /*0c5c*/ 	.word	0x00000008
        /*0c60*/ 	.word	0x0002d830
        /*0c64*/ 	.short	0x010a
        /*0c66*/ 	.byte	0x3f
	.zero		1


	//   ....[72]....
        /*0c68*/ 	.word	0x00017a10
        /*0c6c*/ 	.word	0x00000007
        /*0c70*/ 	.word	0x0002d850
        /*0c74*/ 	.short	0x010a
        /*0c76*/ 	.byte	0x3f
	.zero		1


	//   ....[73]....
        /*0c78*/ 	.word	0x00017a70
        /*0c7c*/ 	.word	0x00000006
        /*0c80*/ 	.word	0x0002d830
        /*0c84*/ 	.short	0x010a
        /*0c86*/ 	.byte	0x3f
	.zero		1


	//   ....[74]....
        /*0c88*/ 	.word	0x00017ad0
        /*0c8c*/ 	.word	0x00000005
        /*0c90*/ 	.word	0x0002d850
        /*0c94*/ 	.short	0x010a
        /*0c96*/ 	.byte	0x3f
	.zero		1


	//   ....[75]....
        /*0c98*/ 	.word	0x00017b30
        /*0c9c*/ 	.word	0x00000008
        /*0ca0*/ 	.word	0x0002d830
        /*0ca4*/ 	.short	0x010a
        /*0ca6*/ 	.byte	0x3f
	.zero		1


	//   ....[76]....
        /*0ca8*/ 	.word	0x00017b90
        /*0cac*/ 	.word	0x00000007
        /*0cb0*/ 	.word	0x0002d850
        /*0cb4*/ 	.short	0x010a
        /*0cb6*/ 	.byte	0x3f
	.zero		1


	//   ....[77]....
        /*0cb8*/ 	.word	0x00017bf0
        /*0cbc*/ 	.word	0x00000005
        /*0cc0*/ 	.word	0x0002d850
        /*0cc4*/ 	.short	0x010a
        /*0cc6*/ 	.byte	0x3f
	.zero		1


	//   ....[78]....
        /*0cc8*/ 	.word	0x00017d10
        /*0ccc*/ 	.word	0x00000004
        /*0cd0*/ 	.word	0x0002d840
        /*0cd4*/ 	.short	0x010a
        /*0cd6*/ 	.byte	0x3f
	.zero		1


	//   ....[79]....
        /*0cd8*/ 	.word	0x00018b00
        /*0cdc*/ 	.word	0x00000011
        /*0ce0*/ 	.word	0x0002d820
        /*0ce4*/ 	.short	0x010a
        /*0ce6*/ 	.byte	0x3f
	.zero		1


	//   ....[80]....
        /*0ce8*/ 	.word	0x00018b50
        /*0cec*/ 	.word	0x00000005
        /*0cf0*/ 	.word	0x0002d840
        /*0cf4*/ 	.short	0x010a
        /*0cf6*/ 	.byte	0x3f
	.zero		1


	//   ....[81]....
        /*0cf8*/ 	.word	0x000190f0
        /*0cfc*/ 	.word	0x00000005
        /*0d00*/ 	.word	0x0002d860
        /*0d04*/ 	.short	0x010a
        /*0d06*/ 	.byte	0x3f
	.zero		1


	//   ....[82]....
        /*0d08*/ 	.word	0x000196d0
        /*0d0c*/ 	.word	0x00000000
        /*0d10*/ 	.word	0x0002d860
        /*0d14*/ 	.short	0x010a
        /*0d16*/ 	.byte	0x3f
	.zero		1


	//   ....[83]....
        /*0d18*/ 	.word	0x0001a6c0
        /*0d1c*/ 	.word	0x00000005
        /*0d20*/ 	.word	0x0002d820
        /*0d24*/ 	.short	0x010a
        /*0d26*/ 	.byte	0x3f
	.zero		1


	//   ....[84]....
        /*0d28*/ 	.word	0x0001a860
        /*0d2c*/ 	.word	0x00000003
        /*0d30*/ 	.word	0x0002d840
        /*0d34*/ 	.short	0x010a
        /*0d36*/ 	.byte	0x3f
	.zero		1


	//   ....[85]....
        /*0d38*/ 	.word	0x0001a8b0
        /*0d3c*/ 	.word	0x00000017
        /*0d40*/ 	.word	0x0002d840
        /*0d44*/ 	.short	0x010a
        /*0d46*/ 	.byte	0x3f
	.zero		1


	//   ....[86]....
        /*0d48*/ 	.word	0x0001a900
        /*0d4c*/ 	.word	0x00000003
        /*0d50*/ 	.word	0x0002d860
        /*0d54*/ 	.short	0x010a
        /*0d56*/ 	.byte	0x3f
	.zero		1


	//----- nvinfo : EIATTR_NUM_MBARRIERS
	.align		4
.L_1231:
        /*0d58*/ 	.byte	0x03, 0x38
        /*0d5a*/ 	.short	0x0016


	//----- nvinfo : EIATTR_EXIT_INSTR_OFFSETS
	.align		4
        /*0d5c*/ 	.byte	0x04, 0x1c
        /*0d5e*/ 	.short	(.L_1233 - .L_1232)


	//   ....[0]....
.L_1232:
        /*0d60*/ 	.word	0x000009b0


	//   ....[1]....
        /*0d64*/ 	.word	0x00011420


	//   ....[2]....
        /*0d68*/ 	.word	0x000178e0


	//----- nvinfo : EIATTR_MAX_THREADS
	.align		4
.L_1233:
        /*0d6c*/ 	.byte	0x04, 0x05
        /*0d6e*/ 	.short	(.L_1235 - .L_1234)
.L_1234:
        /*0d70*/ 	.word	0x00000200
        /*0d74*/ 	.word	0x00000001
        /*0d78*/ 	.word	0x00000001


	//----- nvinfo : EIATTR_CRS_STACK_SIZE
	.align		4
.L_1235:
        /*0d7c*/ 	.byte	0x04, 0x1e
        /*0d7e*/ 	.short	(.L_1237 - .L_1236)
.L_1236:
        /*0d80*/ 	.word	0x00000000


	//----- nvinfo : EIATTR_CBANK_PARAM_SIZE
	.align		4
.L_1237:
        /*0d84*/ 	.byte	0x03, 0x19
        /*0d86*/ 	.short	0x0af0


	//----- nvinfo : EIATTR_PARAM_CBANK
	.align		4
        /*0d88*/ 	.byte	0x04, 0x0a
        /*0d8a*/ 	.short	(.L_1239 - .L_1238)
	.align		4
.L_1238:
        /*0d8c*/ 	.word	index@(.nv.constant0._ZN7cutlass13device_kernelIN5flash11enable_sm90INS1_16FlashAttnFwdSm90INS1_25CollectiveMainloopFwdSm90ILi2EN4cute5tupleIJNS5_1CILi1EEES8_S8_EEENS6_IJNS7_ILi192EEENS7_ILi128EEENS7_ILi96EEEEEELi96ENS_6half_tEfNS_4arch4Sm90ELb0ELb1ELb0ELb1ELb1ELb0ELb0ELb0ELb1ELb1ELb1ELb0EEENS1_21CollectiveEpilogueFwdINS6_IJSA_SC_SB_EEES9_SE_SG_Li384ELb1ELb1ELb1ELb0EEENS1_36VarlenDynamicPersistentTileSchedulerILi192ELi128ELi384ELi128ELb1ELb1ELb1ELb1ELb0ELb1EEEEEEEEEvNT_6ParamsE)
        /*0d90*/ 	.short	0x0210
        /*0d92*/ 	.short	0x0af0


	//----- nvinfo : EIATTR_SW_WAR
	.align		4
.L_1239:
        /*0d94*/ 	.byte	0x04, 0x36
        /*0d96*/ 	.short	(.L_1241 - .L_1240)
.L_1240:
        /*0d98*/ 	.word	0x00000008
.L_1241:


//--------------------- .nv.info._ZN7cutlass13device_kernelIN5flash11enable_sm90INS1_16FlashAttnFwdSm90INS1_25CollectiveMainloopFwdSm90ILi2EN4cute5tupleIJNS5_1CILi1EEES8_S8_EEENS6_IJNS7_ILi192EEENS7_ILi128EEENS7_ILi96EEEEEELi96ENS_6half_tEfNS_4arch4Sm90ELb0ELb1ELb0ELb1ELb1ELb1ELb0ELb0ELb1ELb1ELb1ELb0EEENS1_21CollectiveEpilogueFwdINS6_IJSA_SC_SB_EEES9_SE_SG_Li384ELb1ELb1ELb1ELb0EEENS1_36VarlenDynamicPersistentTileSchedulerILi192ELi128ELi384ELi128ELb1ELb1ELb1ELb1ELb0ELb1EEEEEEEEEvNT_6ParamsE --------------------------
	.section	.nv.info._ZN7cutlass13device_kernelIN5flash11enable_sm90INS1_16FlashAttnFwdSm90INS1_25CollectiveMainloopFwdSm90ILi2EN4cute5tupleIJNS5_1CILi1EEES8_S8_EEENS6_IJNS7_ILi192EEENS7_ILi128EEENS7_ILi96EEEEEELi96ENS_6half_tEfNS_4arch4Sm90ELb0ELb1ELb0ELb1ELb1ELb1ELb0ELb0ELb1ELb1ELb1ELb0EEENS1_21CollectiveEpilogueFwdINS6_IJSA_SC_SB_EEES9_SE_SG_Li384ELb1ELb1ELb1ELb0EEENS1_36VarlenDynamicPersistentTileSchedulerILi192ELi128ELi384ELi128ELb1ELb1ELb1ELb1ELb0ELb1EEEEEEEEEvNT_6ParamsE,"",@"SHT_CUDA_INFO"
	.sectionflags	@""
	.align	4


	//----- nvinfo : EIATTR_CUDA_API_VERSION
	.align		4
        /*0000*/ 	.byte	0x04, 0x37
        /*0002*/ 	.short	(.L_1243 - .L_1242)
.L_1242:
        /*0004*/ 	.word	0x00000082


	//----- nvinfo : EIATTR_KPARAM_INFO
	.align		4
.L_1243:
        /*0008*/ 	.byte	0x04, 0x17
        /*000a*/ 	.short	(.L_1245 - .L_1244)
.L_1244:
        /*000c*/ 	.word	0x00000000
        /*0010*/ 	.short	0x0000
        /*0012*/ 	.short	0x0070
        /*0014*/ 	.byte	0x00, 0xf0, 0x01, 0x2a


	//----- nvinfo : EIATTR_SPARSE_MMA_MASK
	.align		4
.L_1245:
        /*0018*/ 	.byte	0x03, 0x50
        /*001a*/ 	.short	0x0000


	//----- nvinfo : EIATTR_MAXREG_COUNT
	.align		4
        /*001c*/ 	.byte	0x03, 0x1b
        /*001e*/ 	.short	0x0080


	//----- nvinfo : EIATTR_NUM_BARRIERS
	.align		4
        /*0020*/ 	.byte	0x02, 0x4c
        /*0022*/ 	.byte	0x10
	.zero		1


	//----- nvinfo : EIATTR_EXTERNS
	.align		4
        /*0024*/ 	.byte	0x04, 0x0f
        /*0026*/ 	.short	(.L_1247 - .L_1246)


	//   ....[0]....
	.align		4
.L_1246:
        /*0028*/ 	.word	index@(__assertfail)


	//----- nvinfo : EIATTR_ANNOTATIONS
	.align		4
.L_1247:
        /*002c*/ 	.byte	0x04, 0x55
        /*002e*/ 	.short	(.L_1249 - .L_1248)


	//   ....[0]....
.L_1248:
        /* <DEDUP_REMOVED lines=114> */


	//----- nvinfo : EIATTR_MERCURY_ISA_VERSION
	.align		4
.L_1249:
        /*0738*/ 	.byte	0x03, 0x5f
        /*073a*/ 	.short	0x0101


	//----- nvinfo : EIATTR_UNUSED_LOAD_BYTE_OFFSET
	.align		4
        /*073c*/ 	.byte	0x04, 0x44
        /*073e*/ 	.short	(.L_1251 - .L_1250)


	//   ....[0]....
.L_1250:
        /*0740*/ 	.word	0x00000a90
        /*0744*/ 	.word	0x0000fff0


	//   ....[1]....
        /*0748*/ 	.word	0x00019a00
        /*074c*/ 	.word	0x0000fff0


	//----- nvinfo : EIATTR_INT_WARP_WIDE_INSTR_OFFSETS
	.align		4
.L_1251:
        /*0750*/ 	.byte	0x04, 0x31
        /*0752*/ 	.short	(.L_1253 - .L_1252)


	//   ....[0]....
.L_1252:
        /*0754*/ 	.word	0x00000130


	//   ....[1]....
        /*0758*/ 	.word	0x00000170


	//   ....[2]....
        /*075c*/ 	.word	0x000001e0


	//   ....[3]....
        /*0760*/ 	.word	0x000200c0


	//   ....[4]....
        /*0764*/ 	.word	0x00020150


	//   ....[5]....
        /*0768*/ 	.word	0x00022d90


	//   ....[6]....
        /*076c*/ 	.word	0x00022e20


	//----- nvinfo : EIATTR_COOP_GROUP_MASK_REGIDS
	.align		4
.L_1253:
        /*0770*/ 	.byte	0x04, 0x29
        /*0772*/ 	.short	(.L_1255 - .L_1254)


	//   ....[0]....
.L_1254:
        /*0774*/ 	.word	0xffffffff


	//   ....[1]....
        /*0778*/ 	.word	0xffffffff


	//   ....[2]....
        /*077c*/ 	.word	0xffffffff


	//   ....[3]....
        /*0780*/ 	.word	0xffffffff


	//   ....[4]....
        /*0784*/ 	.word	0xffffffff


	//   ....[5]....
        /*0788*/ 	.word	0xffffffff


	//   ....[6]....
        /*078c*/ 	.word	0xffffffff


	//   ....[7]....
        /*0790*/ 	.word	0xffffffff


	//   ....[8]....
        /*0794*/ 	.word	0xffffffff


	//   ....[9]....
        /*0798*/ 	.word	0xffffffff


	//   ....[10]....
        /*079c*/ 	.word	0xffffffff


	//   ....[11]....
        /*07a0*/ 	.word	0xffffffff


	//   ....[12]....
        /*07a4*/ 	.word	0xffffffff


	//   ....[13]....
        /*07a8*/ 	.word	0xffffffff


	//   ....[14]....
        /*07ac*/ 	.word	0xffffffff


	//   ....[15]....
        /*07b0*/ 	.word	0xffffffff


	//   ....[16]....
        /*07b4*/ 	.word	0xffffffff


	//   ....[17]....
        /*07b8*/ 	.word	0xffffffff


	//   ....[18]....
        /*07bc*/ 	.word	0xffffffff


	//   ....[19]....
        /*07c0*/ 	.word	0xffffffff


	//   ....[20]....
        /*07c4*/ 	.word	0xffffffff


	//   ....[21]....
        /*07c8*/ 	.word	0xffffffff


	//   ....[22]....
        /*07cc*/ 	.word	0xffffffff


	//   ....[23]....
        /*07d0*/ 	.word	0xffffffff


	//   ....[24]....
        /*07d4*/ 	.word	0xffffffff


	//   ....[25]....
        /*07d8*/ 	.word	0xffffffff


	//   ....[26]....
        /*07dc*/ 	.word	0xffffffff


	//   ....[27]....
        /*07e0*/ 	.word	0xffffffff


	//   ....[28]....
        /*07e4*/ 	.word	0xffffffff


	//   ....[29]....
        /*07e8*/ 	.word	0xffffffff


	//   ....[30]....
        /*07ec*/ 	.word	0xffffffff


	//   ....[31]....
        /*07f0*/ 	.word	0xffffffff


	//   ....[32]....
        /*07f4*/ 	.word	0xffffffff


	//   ....[33]....
        /*07f8*/ 	.word	0xffffffff


	//   ....[34]....
        /*07fc*/ 	.word	0xffffffff


	//   ....[35]....
        /*0800*/ 	.word	0xffffffff


	//   ....[36]....
        /*0804*/ 	.word	0xffffffff


	//   ....[37]....
        /*0808*/ 	.word	0xffffffff


	//   ....[38]....
        /*080c*/ 	.word	0xffffffff


	//   ....[39]....
        /*0810*/ 	.word	0xffffffff


	//   ....[40]....
        /*0814*/ 	.word	0xffffffff


	//   ....[41]....
        /*0818*/ 	.word	0xffffffff


	//   ....[42]....
        /*081c*/ 	.word	0xffffffff


	//   ....[43]....
        /*0820*/ 	.word	0xffffffff


	//   ....[44]....
        /*0824*/ 	.word	0xffffffff


	//   ....[45]....
        /*0828*/ 	.word	0xffffffff


	//   ....[46]....
        /*082c*/ 	.word	0xffffffff


	//   ....[47]....
        /*0830*/ 	.word	0xffffffff


	//   ....[48]....
        /*0834*/ 	.word	0xffffffff


	//   ....[49]....
        /*0838*/ 	.word	0xffffffff


	//   ....[50]....
        /*083c*/ 	.word	0xffffffff


	//   ....[51]....
        /*0840*/ 	.word	0xffffffff


	//   ....[52]....
        /*0844*/ 	.word	0xffffffff


	//   ....[53]....
        /*0848*/ 	.word	0xffffffff


	//   ....[54]....
        /*084c*/ 	.word	0xffffffff


	//   ....[55]....
        /*0850*/ 	.word	0xffffffff


	//   ....[56]....
        /*0854*/ 	.word	0xffffffff


	//   ....[57]....
        /*0858*/ 	.word	0xffffffff


	//   ....[58]....
        /*085c*/ 	.word	0xffffffff


	//   ....[59]....
        /*0860*/ 	.word	0xffffffff


	//   ....[60]....
        /*0864*/ 	.word	0xffffffff


	//   ....[61]....
        /*0868*/ 	.word	0xffffffff


	//   ....[62]....
        /*086c*/ 	.word	0xffffffff


	//   ....[63]....
        /*0870*/ 	.word	0xffffffff


	//   ....[64]....
        /*0874*/ 	.word	0xffffffff


	//   ....[65]....
        /*0878*/ 	.word	0xffffffff


	//   ....[66]....
        /*087c*/ 	.word	0xffffffff


	//   ....[67]....
        /*0880*/ 	.word	0xffffffff


	//   ....[68]....
        /*0884*/ 	.word	0xffffffff


	//   ....[69]....
        /*0888*/ 	.word	0xffffffff


	//   ....[70]....
        /*088c*/ 	.word	0xffffffff


	//   ....[71]....
        /*0890*/ 	.word	0xffffffff


	//   ....[72]....
        /*0894*/ 	.word	0xffffffff


	//   ....[73]....
        /*0898*/ 	.word	0xffffffff


	//   ....[74]....
        /*089c*/ 	.word	0xffffffff


	//   ....[75]....
        /*08a0*/ 	.word	0xffffffff


	//   ....[76]....
        /*08a4*/ 	.word	0xffffffff


	//   ....[77]....
        /*08a8*/ 	.word	0xffffffff


	//   ....[78]....
        /*08ac*/ 	.word	0xffffffff


	//   ....[79]....
        /*08b0*/ 	.word	0xffffffff


	//   ....[80]....
        /*08b4*/ 	.word	0xffffffff


	//   ....[81]....
        /*08b8*/ 	.word	0xffffffff


	//   ....[82]....
        /*08bc*/ 	.word	0xffffffff


	//   ....[83]....
        /*08c0*/ 	.word	0xffffffff


	//   ....[84]....
        /*08c4*/ 	.word	0xffffffff


	//   ....[85]....
        /*08c8*/ 	.word	0xffffffff


	//   ....[86]....
        /*08cc*/ 	.word	0xffffffff


	//   ....[87]....
        /*08d0*/ 	.word	0xffffffff


	//   ....[88]....
        /*08d4*/ 	.word	0xffffffff


	//   ....[89]....
        /*08d8*/ 	.word	0xffffffff


	//   ....[90]....
        /*08dc*/ 	.word	0xffffffff


	//   ....[91]....
        /*08e0*/ 	.word	0xffffffff


	//   ....[92]....
        /*08e4*/ 	.word	0xffffffff


	//   ....[93]....
        /*08e8*/ 	.word	0xffffffff


	//   ....[94]....
        /*08ec*/ 	.word	0xffffffff


	//   ....[95]....
        /*08f0*/ 	.word	0xffffffff


	//   ....[96]....
        /*08f4*/ 	.word	0xffffffff


	//   ....[97]....
        /*08f8*/ 	.word	0xffffffff


	//   ....[98]....
        /*08fc*/ 	.word	0xffffffff


	//   ....[99]....
        /*0900*/ 	.word	0xffffffff


	//   ....[100]....
        /*0904*/ 	.word	0xffffffff


	//   ....[101]....
        /*0908*/ 	.word	0xffffffff


	//   ....[102]....
        /*090c*/ 	.word	0xffffffff


	//   ....[103]....
        /*0910*/ 	.word	0xffffffff


	//   ....[104]....
        /*0914*/ 	.word	0xffffffff


	//   ....[105]....
        /*0918*/ 	.word	0xffffffff


	//   ....[106]....
        /*091c*/ 	.word	0xffffffff


	//   ....[107]....
        /*0920*/ 	.word	0xffffffff


	//   ....[108]....
        /*0924*/ 	.word	0xffffffff


	//   ....[109]....
        /*0928*/ 	.word	0xffffffff


	//   ....[110]....
        /*092c*/ 	.word	0xffffffff


	//   ....[111]....
        /*0930*/ 	.word	0xffffffff


	//   ....[112]....
        /*0934*/ 	.word	0xffffffff


	//   ....[113]....
        /*0938*/ 	.word	0xffffffff


	//   ....[114]....
        /*093c*/ 	.word	0xffffffff


	//   ....[115]....
        /*0940*/ 	.word	0xffffffff


	//   ....[116]....
        /*0944*/ 	.word	0xffffffff


	//   ....[117]....
        /*0948*/ 	.word	0xffffffff


	//   ....[118]....
        /*094c*/ 	.word	0xffffffff


	//   ....[119]....
        /*0950*/ 	.word	0xffffffff


	//   ....[120]....
        /*0954*/ 	.word	0xffffffff


	//   ....[121]....
        /*0958*/ 	.word	0xffffffff


	//   ....[122]....
        /*095c*/ 	.word	0xffffffff


	//   ....[123]....
        /*0960*/ 	.word	0xffffffff


	//   ....[124]....
        /*0964*/ 	.word	0xffffffff


	//   ....[125]....
        /*0968*/ 	.word	0xffffffff


	//   ....[126]....
        /*096c*/ 	.word	0xffffffff


	//   ....[127]....
        /*0970*/ 	.word	0xffffffff


	//   ....[128]....
        /*0974*/ 	.word	0xffffffff


	//   ....[129]....
        /*0978*/ 	.word	0xffffffff


	//   ....[130]....
        /*097c*/ 	.word	0xffffffff


	//   ....[131]....
        /*0980*/ 	.word	0xffffffff


	//   ....[132]....
        /*0984*/ 	.word	0xffffffff


	//   ....[133]....
        /*0988*/ 	.word	0xffffffff


	//   ....[134]....
        /*098c*/ 	.word	0xffffffff


	//   ....[135]....
        /*0990*/ 	.word	0xffffffff


	//   ....[136]....
        /*0994*/ 	.word	0xffffffff


	//   ....[137]....
        /*0998*/ 	.word	0xffffffff


	//   ....[138]....
        /*099c*/ 	.word	0xffffffff


	//   ....[139]....
        /*09a0*/ 	.word	0xffffffff


	//   ....[140]....
        /*09a4*/ 	.word	0xffffffff


	//   ....[141]....
        /*09a8*/ 	.word	0xffffffff


	//   ....[142]....
        /*09ac*/ 	.word	0xffffffff


	//   ....[143]....
        /*09b0*/ 	.word	0xffffffff


	//   ....[144]....
        /*09b4*/ 	.word	0xffffffff


	//   ....[145]....
        /*09b8*/ 	.word	0xffffffff


	//   ....[146]....
        /*09bc*/ 	.word	0xffffffff


	//   ....[147]....
        /*09c0*/ 	.word	0xffffffff


	//   ....[148]....
        /*09c4*/ 	.word	0xffffffff


	//   ....[149]....
        /*09c8*/ 	.word	0xffffffff


	//   ....[150]....
        /*09cc*/ 	.word	0xffffffff


	//   ....[151]....
        /*09d0*/ 	.word	0x0500000f


	//   ....[152]....
        /*09d4*/ 	.word	0x0500000f


	//   ....[153]....
        /*09d8*/ 	.word	0x0500000f


	//   ....[154]....
        /*09dc*/ 	.word	0x0500000f


	//   ....[155]....
        /*09e0*/ 	.word	0x0500000f


	//   ....[156]....
        /*09e4*/ 	.word	0x0500000f


	//   ....[157]....
        /*09e8*/ 	.word	0x0500000f


	//   ....[158]....
        /*09ec*/ 	.word	0x0500000f


	//   ....[159]....
        /*09f0*/ 	.word	0x0500000f


	//   ....[160]....
        /*09f4*/ 	.word	0x0500000f


	//   ....[161]....
        /*09f8*/ 	.word	0x0500000f


	//   ....[162]....
        /*09fc*/ 	.word	0x0500000f


	//   ....[163]....
        /*0a00*/ 	.word	0x0500000f


	//   ....[164]....
        /*0a04*/ 	.word	0x0500000f


	//   ....[165]....
        /*0a08*/ 	.word	0x0500000f


	//   ....[166]....
        /*0a0c*/ 	.word	0x0500000f


	//   ....[167]....
        /*0a10*/ 	.word	0x0500000f


	//   ....[168]....
        /*0a14*/ 	.word	0x0500000f


	//   ....[169]....
        /*0a18*/ 	.word	0x0500000f


	//   ....[170]....
        /*0a1c*/ 	.word	0x0500000f


	//   ....[171]....
        /*0a20*/ 	.word	0x0500000f


	//   ....[172]....
        /*0a24*/ 	.word	0x0500000f


	//   ....[173]....
        /*0a28*/ 	.word	0x0500000f


	//   ....[174]....
        /*0a2c*/ 	.word	0x0500000f


	//   ....[175]....
        /*0a30*/ 	.word	0x0500000f


	//   ....[176]....
        /*0a34*/ 	.word	0x0500000f


	//   ....[177]....
        /*0a38*/ 	.word	0x0500000f


	//   ....[178]....
        /*0a3c*/ 	.word	0x0500000f


	//   ....[179]....
        /*0a40*/ 	.word	0x0500000f


	//   ....[180]....
        /*0a44*/ 	.word	0x0500000f


	//   ....[181]....
        /*0a48*/ 	.word	0x0500000f


	//   ....[182]....
        /*0a4c*/ 	.word	0x0500000f


	//   ....[183]....
        /*0a50*/ 	.word	0x0500000f


	//   ....[184]....
        /*0a54*/ 	.word	0x0500000f


	//   ....[185]....
        /*0a58*/ 	.word	0x0500000f


	//   ....[186]....
        /*0a5c*/ 	.word	0x0500000f


	//   ....[187]....
        /*0a60*/ 	.word	0x0500000f


	//   ....[188]....
        /*0a64*/ 	.word	0x0500000f


	//   ....[189]....
        /*0a68*/ 	.word	0x0500000f


	//   ....[190]....
        /*0a6c*/ 	.word	0x0500000f


	//   ....[191]....
        /*0a70*/ 	.word	0x0500000f


	//   ....[192]....
        /*0a74*/ 	.word	0x0500000f


	//   ....[193]....
        /*0a78*/ 	.word	0x0500000f


	//   ....[194]....
        /*0a7c*/ 	.word	0x0500000f


	//   ....[195]....
        /*0a80*/ 	.word	0x0500000f


	//   ....[196]....
        /*0a84*/ 	.word	0x0500000f


	//   ....[197]....
        /*0a88*/ 	.word	0x0500000f


	//   ....[198]....
        /*0a8c*/ 	.word	0x0500000f


	//   ....[199]....
        /*0a90*/ 	.word	0x0500000f


	//   ....[200]....
        /*0a94*/ 	.word	0x0500000f


	//   ....[201]....
        /*0a98*/ 	.word	0x0500000f


	//   ....[202]....
        /*0a9c*/ 	.word	0x0500000f


	//   ....[203]....
        /*0aa0*/ 	.word	0x0500000f


	//   ....[204]....
        /*0aa4*/ 	.word	0x0500000f


	//   ....[205]....
        /*0aa8*/ 	.word	0x0500000f


	//   ....[206]....
        /*0aac*/ 	.word	0x0500000f


	//   ....[207]....
        /*0ab0*/ 	.word	0x0500000f


	//   ....[208]....
        /*0ab4*/ 	.word	0x0500000f


	//   ....[209]....
        /*0ab8*/ 	.word	0x0500000f


	//   ....[210]....
        /*0abc*/ 	.word	0x0500000f


	//   ....[211]....
        /*0ac0*/ 	.word	0x0500000f


	//   ....[212]....
        /*0ac4*/ 	.word	0x0500000f


	//   ....[213]....
        /*0ac8*/ 	.word	0x0500000f


	//   ....[214]....
        /*0acc*/ 	.word	0x0500000f


	//   ....[215]....
        /*0ad0*/ 	.word	0x0500000f


	//   ....[216]....
        /*0ad4*/ 	.word	0x0500000f


	//   ....[217]....
        /*0ad8*/ 	.word	0x0500000f


	//   ....[218]....
        /*0adc*/ 	.word	0x0500000f


	//   ....[219]....
        /*0ae0*/ 	.word	0x0500000f


	//   ....[220]....
        /*0ae4*/ 	.word	0x0500000f


	//   ....[221]....
        /*0ae8*/ 	.word	0x0500000f


	//   ....[222]....
        /*0aec*/ 	.word	0x0500000f


	//   ....[223]....
        /*0af0*/ 	.word	0x0500000f


	//   ....[224]....
        /*0af4*/ 	.word	0x0500000f


	//   ....[225]....
        /*0af8*/ 	.word	0x0500000f


	//   ....[226]....
        /*0afc*/ 	.word	0x0500000f


	//   ....[227]....
        /*0b00*/ 	.word	0x0500000f


	//   ....[228]....
        /*0b04*/ 	.word	0x0500000f


	//   ....[229]....
        /*0b08*/ 	.word	0x0500000f


	//   ....[230]....
        /*0b0c*/ 	.word	0x0500000f


	//   ....[231]....
        /*0b10*/ 	.word	0x0500000f


	//   ....[232]....
        /*0b14*/ 	.word	0x0500000f


	//   ....[233]....
        /*0b18*/ 	.word	0x0500000f


	//   ....[234]....
        /*0b1c*/ 	.word	0x0500000f


	//   ....[235]....
        /*0b20*/ 	.word	0x0500000f


	//   ....[236]....
        /*0b24*/ 	.word	0x0500000f


	//   ....[237]....
        /*0b28*/ 	.word	0x0500000f


	//   ....[238]....
        /*0b2c*/ 	.word	0x0500000f


	//   ....[239]....
        /*0b30*/ 	.word	0x0500000f


	//   ....[240]....
        /*0b34*/ 	.word	0x0500000f


	//   ....[241]....
        /*0b38*/ 	.word	0x0500000f


	//   ....[242]....
        /*0b3c*/ 	.word	0x0500000f


	//----- nvinfo : EIATTR_COOP_GROUP_INSTR_OFFSETS
	.align		4
.L_1255:
        /*0b40*/ 	.byte	0x04, 0x28
        /*0b42*/ 	.short	(.L_1257 - .L_1256)


	//   ....[0]....
.L_1256:
        /*0b44*/ 	.word	0x00000070


	//   ....[1]....
        /*0b48*/ 	.word	0x00000140


	//   ....[2]....
        /*0b4c*/ 	.word	0x00000190


	//   ....[3]....
        /*0b50*/ 	.word	0x000003c0


	//   ....[4]....
        /*0b54*/ 	.word	0x00000520


	//   ....[5]....
        /*0b58*/ 	.word	0x00000640


	//   ....[6]....
        /*0b5c*/ 	.word	0x000007a0


	//   ....[7]....
        /*0b60*/ 	.word	0x00003950


	//   ....[8]....
        /*0b64*/ 	.word	0x00003960


	//   ....[9]....
        /*0b68*/ 	.word	0x000055a0


	//   ....[10]....
        /*0b6c*/ 	.word	0x000055b0


	//   ....[11]....
        /*0b70*/ 	.word	0x00006fb0


	//   ....[12]....
        /*0b74*/ 	.word	0x00006fc0


	//   ....[13]....
        /*0b78*/ 	.word	0x00007500


	//   ....[14]....
        /*0b7c*/ 	.word	0x00007520


	//   ....[15]....
        /*0b80*/ 	.word	0x00008260


	//   ....[16]....
        /*0b84*/ 	.word	0x00008a20


	//   ....[17]....
        /*0b88*/ 	.word	0x00008a30


	//   ....[18]....
        /*0b8c*/ 	.word	0x00008a40


	//   ....[19]....
        /*0b90*/ 	.word	0x00008a50


	//   ....[20]....
        /*0b94*/ 	.word	0x0000a7c0


	//   ....[21]....
        /*0b98*/ 	.word	0x0000a7d0


	//   ....[22]....
        /*0b9c*/ 	.word	0x0000a7e0


	//   ....[23]....
        /*0ba0*/ 	.word	0x0000a7f0


	//   ....[24]....
        /*0ba4*/ 	.word	0x0000cbb0


	//   ....[25]....
        /*0ba8*/ 	.word	0x0000cd80


	//   ....[26]....
        /*0bac*/ 	.word	0x0000dfb0


	//   ....[27]....
        /*0bb0*/ 	.word	0x0000e0c0


	//   ....[28]....
        /*0bb4*/ 	.word	0x0000eae0


	//   ....[29]....
        /*0bb8*/ 	.word	0x0000eb80


	//   ....[30]....
        /*0bbc*/ 	.word	0x0000f670


	//   ....[31]....
        /*0bc0*/ 	.word	0x00010660


	//   ....[32]....
        /*0bc4*/ 	.word	0x00010890


	//   ....[33]....
        /*0bc8*/ 	.word	0x00011880


	//   ....[34]....
        /*0bcc*/ 	.word	0x00011980


	//   ....[35]....
        /*0bd0*/ 	.word	0x00011d60


	//   ....[36]....
        /*0bd4*/ 	.word	0x00011ee0


	//   ....[37]....
        /*0bd8*/ 	.word	0x00012fe0


	//   ....[38]....
        /*0bdc*/ 	.word	0x000141a0


	//   ....[39]....
        /*0be0*/ 	.word	0x000141c0


	//   ....[40]....
        /*0be4*/ 	.word	0x000143f0


	//   ....[41]....
        /*0be8*/ 	.word	0x00014410


	//   ....[42]....
        /*0bec*/ 	.word	0x00015780


	//   ....[43]....
        /*0bf0*/ 	.word	0x000164e0


	//   ....[44]....
        /*0bf4*/ 	.word	0x00016710


	//   ....[45]....
        /*0bf8*/ 	.word	0x00017690


	//   ....[46]....
        /*0bfc*/ 	.word	0x00017720


	//   ....[47]....
        /*0c00*/ 	.word	0x00017cc0


	//   ....[48]....
        /*0c04*/ 	.word	0x00017d20


	//   ....[49]....
        /*0c08*/ 	.word	0x00018d60


	//   ....[50]....
        /*0c0c*/ 	.word	0x00018f60


	//   ....[51]....
        /*0c10*/ 	.word	0x00019410


	//   ....[52]....
        /*0c14*/ 	.word	0x00019450


	//   ....[53]....
        /*0c18*/ 	.word	0x00019490


	//   ....[54]....
        /*0c1c*/ 	.word	0x0001a3b0


	//   ....[55]....
        /*0c20*/ 	.word	0x0001a3d0


	//   ....[56]....
        /*0c24*/ 	.word	0x0001a3e0


	//   ....[57]....
        /*0c28*/ 	.word	0x0001a3f0


	//   ....[58]....
        /*0c2c*/ 	.word	0x0001aa80


	//   ....[59]....
        /*0c30*/ 	.word	0x0001aa90


	//   ....[60]....
        /*0c34*/ 	.word	0x0001abf0


	//   ....[61]....
        /*0c38*/ 	.word	0x0001ac00


	//   ....[62]....
        /*0c3c*/ 	.word	0x0001aff0


	//   ....[63]....
        /*0c40*/ 	.word	0x0001b000


	//   ....[64]....
        /*0c44*/ 	.word	0x0001b590


	//   ....[65]....
        /*0c48*/ 	.word	0x0001b5a0


	//   ....[66]....
        /*0c4c*/ 	.word	0x0001c3c0


	//   ....[67]....
        /*0c50*/ 	.word	0x0001c3d0


	//   ....[68]....
        /*0c54*/ 	.word	0x0001c530


	//   ....[69]....
        /*0c58*/ 	.word	0x0001c540


	//   ....[70]....
        /*0c5c*/ 	.word	0x0001c6f0


	//   ....[71]....
        /*0c60*/ 	.word	0x0001c8f0


	//   ....[72]....
        /*0c64*/ 	.word	0x0001c920


	//   ....[73]....
        /*0c68*/ 	.word	0x0001c950


	//   ....[74]....
        /*0c6c*/ 	.word	0x0001c980


	//   ....[75]....
        /*0c70*/ 	.word	0x0001c9b0


	//   ....[76]....
        /*0c74*/ 	.word	0x0001c9e0


	//   ....[77]....
        /*0c78*/ 	.word	0x0001cb70


	//   ....[78]....
        /*0c7c*/ 	.word	0x0001cba0


	//   ....[79]....
        /*0c80*/ 	.word	0x0001cbd0


	//   ....[80]....
        /*0c84*/ 	.word	0x0001cc00


	//   ....[81]....
        /*0c88*/ 	.word	0x0001cc30


	//   ....[82]....
        /*0c8c*/ 	.word	0x0001cc60


	//   ....[83]....
        /*0c90*/ 	.word	0x0001ccf0


	//   ....[84]....
        /*0c94*/ 	.word	0x0001cd20


	//   ....[85]....
        /*0c98*/ 	.word	0x0001cd30


	//   ....[86]....
        /*0c9c*/ 	.word	0x0001cd70


	//   ....[87]....
        /*0ca0*/ 	.word	0x0001e5a0


	//   ....[88]....
        /*0ca4*/ 	.word	0x00020cc0


	//   ....[89]....
        /*0ca8*/ 	.word	0x00020ce0


	//   ....[90]....
        /*0cac*/ 	.word	0x00020d90


	//   ....[91]....
        /*0cb0*/ 	.word	0x00020db0


	//   ....[92]....
        /*0cb4*/ 	.word	0x00020e50


	//   ....[93]....
        /*0cb8*/ 	.word	0x00020e70


	//   ....[94]....
        /*0cbc*/ 	.word	0x00020e80


	//   ....[95]....
        /*0cc0*/ 	.word	0x00020e90


	//   ....[96]....
        /*0cc4*/ 	.word	0x00021830


	//   ....[97]....
        /*0cc8*/ 	.word	0x00021860


	//   ....[98]....
        /*0ccc*/ 	.word	0x00021920


	//   ....[99]....
        /*0cd0*/ 	.word	0x00021940


	//   ....[100]....
        /*0cd4*/ 	.word	0x000219e0


	//   ....[101]....
        /*0cd8*/ 	.word	0x00021a00


	//   ....[102]....
        /*0cdc*/ 	.word	0x00021a10


	//   ....[103]....
        /*0ce0*/ 	.word	0x00021a20


	//   ....[104]....
        /*0ce4*/ 	.word	0x00021b40


	//   ....[105]....
        /*0ce8*/ 	.word	0x00021b50


	//   ....[106]....
        /*0cec*/ 	.word	0x00021b60


	//   ....[107]....
        /*0cf0*/ 	.word	0x00021bf0


	//   ....[108]....
        /*0cf4*/ 	.word	0x000223b0


	//   ....[109]....
        /*0cf8*/ 	.word	0x000223c0


	//   ....[110]....
        /*0cfc*/ 	.word	0x000223e0


	//   ....[111]....
        /*0d00*/ 	.word	0x00022460


	//   ....[112]....
        /*0d04*/ 	.word	0x00022470


	//   ....[113]....
        /*0d08*/ 	.word	0x000224d0


	//   ....[114]....
        /*0d0c*/ 	.word	0x00022500


	//   ....[115]....
        /*0d10*/ 	.word	0x00022540


	//   ....[116]....
        /*0d14*/ 	.word	0x000227f0


	//   ....[117]....
        /*0d18*/ 	.word	0x00022810


	//   ....[118]....
        /*0d1c*/ 	.word	0x000228b0


	//   ....[119]....
        /*0d20*/ 	.word	0x000228c0


	//   ....[120]....
        /*0d24*/ 	.word	0x00022950


	//   ....[121]....
        /*0d28*/ 	.word	0x00022960


	//   ....[122]....
        /*0d2c*/ 	.word	0x00022970


	//   ....[123]....
        /*0d30*/ 	.word	0x00022a00


	//   ....[124]....
        /*0d34*/ 	.word	0x00022fd0


	//   ....[125]....
        /*0d38*/ 	.word	0x00022fe0


	//   ....[126]....
        /*0d3c*/ 	.word	0x00023070


	//   ....[127]....
        /*0d40*/ 	.word	0x00023110


	//   ....[128]....
        /*0d44*/ 	.word	0x00023130


	//   ....[129]....
        /*0d48*/ 	.word	0x000231b0


	//   ....[130]....
        /*0d4c*/ 	.word	0x000231d0


	//   ....[131]....
        /*0d50*/ 	.word	0x000231e0


	//   ....[132]....
        /*0d54*/ 	.word	0x00023630


	//   ....[133]....
        /*0d58*/ 	.word	0x00023660


	//   ....[134]....
        /*0d5c*/ 	.word	0x000236c0


	//   ....[135]....
        /*0d60*/ 	.word	0x000236f0


	//   ....[136]....
        /*0d64*/ 	.word	0x00023720


	//   ....[137]....
        /*0d68*/ 	.word	0x00023750


	//   ....[138]....
        /*0d6c*/ 	.word	0x00023780


	//   ....[139]....
        /*0d70*/ 	.word	0x000237b0


	//   ....[140]....
        /*0d74*/ 	.word	0x00023950


	//   ....[141]....
        /*0d78*/ 	.word	0x00023980


	//   ....[142]....
        /*0d7c*/ 	.word	0x000239b0


	//   ....[143]....
        /*0d80*/ 	.word	0x000239e0


	//   ....[144]....
        /*0d84*/ 	.word	0x00023a10


	//   ....[145]....
        /*0d88*/ 	.word	0x00023a40


	//   ....[146]....
        /*0d8c*/ 	.word	0x00023b00


	//   ....[147]....
        /*0d90*/ 	.word	0x00023b20


	//   ....[148]....
        /*0d94*/ 	.word	0x00023b40


	//   ....[149]....
        /*0d98*/ 	.word	0x00023ba0


	//   ....[150]....
        /*0d9c*/ 	.word	0x000245d0


	//   ....[151]....
        /*0da0*/ 	.word	0x00024910


	//   ....[152]....
        /*0da4*/ 	.word	0x000249a0


	//   ....[153]....
        /*0da8*/ 	.word	0x00024a90


	//   ....[154]....
        /*0dac*/ 	.word	0x00024b20


	//   ....[155]....
        /*0db0*/ 	.word	0x00024c00


	//   ....[156]....
        /*0db4*/ 	.word	0x00024c90


	//   ....[157]....
        /*0db8*/ 	.word	0x00024d70


	//   ....[158]....
        /*0dbc*/ 	.word	0x00024e10


	//   ....[159]....
        /*0dc0*/ 	.word	0x00024ea0


	//   ....[160]....
        /*0dc4*/ 	.word	0x00024ef0


	//   ....[161]....
        /*0dc8*/ 	.word	0x00024f40


	//   ....[162]....
        /*0dcc*/ 	.word	0x00025020


	//   ....[163]....
        /*0dd0*/ 	.word	0x000250b0


	//   ....[164]....
        /*0dd4*/ 	.word	0x00025100


	//   ....[165]....
        /*0dd8*/ 	.word	0x00025150


	//   ....[166]....
        /*0ddc*/ 	.word	0x000254b0


	//   ....[167]....
        /*0de0*/ 	.word	0x00025500


	//   ....[168]....
        /*0de4*/ 	.word	0x00025590


	//   ....[169]....
        /*0de8*/ 	.word	0x00025620


	//   ....[170]....
        /*0dec*/ 	.word	0x000256a0


	//   ....[171]....
        /*0df0*/ 	.word	0x000256f0


	//   ....[172]....
        /*0df4*/ 	.word	0x00025780


	//   ....[173]....
        /*0df8*/ 	.word	0x00025810


	//   ....[174]....
        /*0dfc*/ 	.word	0x00025890


	//   ....[175]....
        /*0e00*/ 	.word	0x000258e0


	//   ....[176]....
        /*0e04*/ 	.word	0x00025970


	//   ....[177]....
        /*0e08*/ 	.word	0x00025a00


	//   ....[178]....
        /*0e0c*/ 	.word	0x00025ac0


	//   ....[179]....
        /*0e10*/ 	.word	0x00025da0


	//   ....[180]....
        /*0e14*/ 	.word	0x00025e90


	//   ....[181]....
        /*0e18*/ 	.word	0x00025f30


	//   ....[182]....
        /*0e1c*/ 	.word	0x00025f90


	//   ....[183]....
        /*0e20*/ 	.word	0x000260a0


	//   ....[184]....
        /*0e24*/ 	.word	0x00026110


	//   ....[185]....
        /*0e28*/ 	.word	0x00026220


	//   ....[186]....
        /*0e2c*/ 	.word	0x00026290


	//   ....[187]....
        /*0e30*/ 	.word	0x00026330


	//   ....[188]....
        /*0e34*/ 	.word	0x00026440


	//   ....[189]....
        /*0e38*/ 	.word	0x000264b0


	//   ....[190]....
        /*0e3c*/ 	.word	0x00026510


	//   ....[191]....
        /*0e40*/ 	.word	0x00026620


	//   ....[192]....
        /*0e44*/ 	.word	0x00026680


	//   ....[193]....
        /*0e48*/ 	.word	0x000267a0


	//   ....[194]....
        /*0e4c*/ 	.word	0x00026800


	//   ....[195]....
        /*0e50*/ 	.word	0x000268a0


	//   ....[196]....
        /*0e54*/ 	.word	0x00026970


	//   ....[197]....
        /*0e58*/ 	.word	0x00026a70


	//   ....[198]....
        /*0e5c*/ 	.word	0x00026ad0


	//   ....[199]....
        /*0e60*/ 	.word	0x00026b70


	//   ....[200]....
        /*0e64*/ 	.word	0x00026d10


	//   ....[201]....
        /*0e68*/ 	.word	0x00026df0


	//   ....[202]....
        /*0e6c*/ 	.word	0x00026e70


	//   ....[203]....
        /*0e70*/ 	.word	0x00026f50


	//   ....[204]....
        /*0e74*/ 	.word	0x00026fb0


	//   ....[205]....
        /*0e78*/ 	.word	0x00027080


	//   ....[206]....
        /*0e7c*/ 	.word	0x000270e0


	//   ....[207]....
        /*0e80*/ 	.word	0x000271c0


	//   ....[208]....
        /*0e84*/ 	.word	0x000272b0


	//   ....[209]....
        /*0e88*/ 	.word	0x00027350


	//   ....[210]....
        /*0e8c*/ 	.word	0x000273b0


	//   ....[211]....
        /*0e90*/ 	.word	0x000274b0


	//   ....[212]....
        /*0e94*/ 	.word	0x00027510


	//   ....[213]....
        /*0e98*/ 	.word	0x00027610


	//   ....[214]....
        /*0e9c*/ 	.word	0x00027670


	//   ....[215]....
        /*0ea0*/ 	.word	0x00027740


	//   ....[216]....
        /*0ea4*/ 	.word	0x00027890


	//   ....[217]....
        /*0ea8*/ 	.word	0x00027940


	//   ....[218]....
        /*0eac*/ 	.word	0x00027a50


	//   ....[219]....
        /*0eb0*/ 	.word	0x00027b30


	//   ....[220]....
        /*0eb4*/ 	.word	0x00027b90


	//   ....[221]....
        /*0eb8*/ 	.word	0x00027c80


	//   ....[222]....
        /*0ebc*/ 	.word	0x00027ce0


	//   ....[223]....
        /*0ec0*/ 	.word	0x00027dc0


	//   ....[224]....
        /*0ec4*/ 	.word	0x00027e50


	//   ....[225]....
        /*0ec8*/ 	.word	0x00027ef0


	//   ....[226]....
        /*0ecc*/ 	.word	0x00028060


	//   ....[227]....
        /*0ed0*/ 	.word	0x000280d0


	//   ....[228]....
        /*0ed4*/ 	.word	0x00028140


	//   ....[229]....
        /*0ed8*/ 	.word	0x000281b0


	//   ....[230]....
        /*0edc*/ 	.word	0x00028220


	//   ....[231]....
        /*0ee0*/ 	.word	0x000282a0


	//   ....[232]....
        /*0ee4*/ 	.word	0x00028320


	//   ....[233]....
        /*0ee8*/ 	.word	0x000283b0


	//   ....[234]....
        /*0eec*/ 	.word	0x00028420


	//   ....[235]....
        /*0ef0*/ 	.word	0x00028490


	//   ....[236]....
        /*0ef4*/ 	.word	0x00028500


	//   ....[237]....
        /*0ef8*/ 	.word	0x00028580


	//   ....[238]....
        /*0efc*/ 	.word	0x000285f0


	//   ....[239]....
        /*0f00*/ 	.word	0x000286a0


	//   ....[240]....
        /*0f04*/ 	.word	0x000286f0


	//   ....[241]....
        /*0f08*/ 	.word	0x00028780


	//   ....[242]....
        /*0f0c*/ 	.word	0x000288b0


	//----- nvinfo : EIATTR_REG_RECONFIG
	.align		4
.L_1257:
        /*0f10*/ 	.byte	0x01, 0x54
	.zero		2


	//----- nvinfo : EIATTR_SYSCALL_OFFSETS
	.align		4
        /*0f14*/ 	.byte	0x04, 0x46
        /*0f16*/ 	.short	(.L_1259 - .L_1258)


	//   ....[0]....
.L_1258:
        /*0f18*/ 	.word	0x00002350


	//   ....[1]....
        /*0f1c*/ 	.word	0x000024a0


	//   ....[2]....
        /*0f20*/ 	.word	0x00008480


	//   ....[3]....
        /*0f24*/ 	.word	0x000087a0


	//   ....[4]....
        /*0f28*/ 	.word	0x000202b0


	//   ....[5]....
        /*0f2c*/ 	.word	0x00020400


	//   ....[6]....
        /*0f30*/ 	.word	0x000204f0


	//   ....[7]....
        /*0f34*/ 	.word	0x000212f0


	//----- nvinfo : EIATTR_MBARRIER_INSTR_OFFSETS
	.align		4
.L_1259:
        /*0f38*/ 	.byte	0x04, 0x39
        /*0f3a*/ 	.short	(.L_1261 - .L_1260)


	//   ....[0]....
.L_1260:
        /*0f3c*/ 	.word	0x00000270
        /*0f40*/ 	.word	0x000000ff
        /*0f44*/ 	.word	0x0002d800
        /*0f48*/ 	.short	0x0100
        /*0f4a*/ 	.byte	0x08
	.zero		1


	//   ....[1]....
        /*0f4c*/ 	.word	0x00000280
        /*0f50*/ 	.word	0x000000ff
        /*0f54*/ 	.word	0x0002d820
        /*0f58*/ 	.short	0x0100
        /*0f5a*/ 	.byte	0x08
	.zero		1


	//   ....[2]....
        /*0f5c*/ 	.word	0x00000370
        /*0f60*/ 	.word	0x000000ff
        /*0f64*/ 	.word	0x0002d830
        /*0f68*/ 	.short	0x0100
        /*0f6a*/ 	.byte	0x08
	.zero		1


	//   ....[3]....
        /*0f6c*/ 	.word	0x00000380
        /*0f70*/ 	.word	0x000000ff
        /*0f74*/ 	.word	0x0002d840
        /*0f78*/ 	.short	0x0100
        /*0f7a*/ 	.byte	0x08
	.zero		1


	//   ....[4]....
        /*0f7c*/ 	.word	0x00000390
        /*0f80*/ 	.word	0x000000ff
        /*0f84*/ 	.word	0x0002d838
        /*0f88*/ 	.short	0x0100
        /*0f8a*/ 	.byte	0x08
	.zero		1


	//   ....[5]....
        /*0f8c*/ 	.word	0x000003a0
        /*0f90*/ 	.word	0x000000ff
        /*0f94*/ 	.word	0x0002d848
        /*0f98*/ 	.short	0x0100
        /*0f9a*/ 	.byte	0x08
	.zero		1


	//   ....[6]....
        /*0f9c*/ 	.word	0x000004d0
        /*0fa0*/ 	.word	0x000000ff
        /*0fa4*/ 	.word	0x0002d850
        /*0fa8*/ 	.short	0x0100
        /*0faa*/ 	.byte	0x08
	.zero		1


	//   ....[7]....
        /*0fac*/ 	.word	0x000004e0
        /*0fb0*/ 	.word	0x000000ff
        /*0fb4*/ 	.word	0x0002d860
        /*0fb8*/ 	.short	0x0100
        /*0fba*/ 	.byte	0x08
	.zero		1


	//   ....[8]....
        /*0fbc*/ 	.word	0x000004f0
        /*0fc0*/ 	.word	0x000000ff
        /*0fc4*/ 	.word	0x0002d858
        /*0fc8*/ 	.short	0x0100
        /*0fca*/ 	.byte	0x08
	.zero		1


	//   ....[9]....
        /*0fcc*/ 	.word	0x00000500
        /*0fd0*/ 	.word	0x000000ff
        /*0fd4*/ 	.word	0x0002d868
        /*0fd8*/ 	.short	0x0100
        /*0fda*/ 	.byte	0x08
	.zero		1


	//   ....[10]....
        /*0fdc*/ 	.word	0x000005f0
        /*0fe0*/ 	.word	0x000000ff
        /*0fe4*/ 	.word	0x0002d870
        /*0fe8*/ 	.short	0x0100
        /*0fea*/ 	.byte	0x06
	.zero		1


	//   ....[11]....
        /*0fec*/ 	.word	0x00000600
        /*0ff0*/ 	.word	0x000000ff
        /*0ff4*/ 	.word	0x0002d880
        /*0ff8*/ 	.short	0x0100
        /*0ffa*/ 	.byte	0x06
	.zero		1


	//   ....[12]....
        /*0ffc*/ 	.word	0x00000610
        /*1000*/ 	.word	0x000000ff
        /*1004*/ 	.word	0x0002d878
        /*1008*/ 	.short	0x0100
        /*100a*/ 	.byte	0x06
	.zero		1


	//   ....[13]....
        /*100c*/ 	.word	0x00000620
        /*1010*/ 	.word	0x000000ff
        /*1014*/ 	.word	0x0002d888
        /*1018*/ 	.short	0x0100
        /*101a*/ 	.byte	0x06
	.zero		1


	//   ....[14]....
        /*101c*/ 	.word	0x00000750
        /*1020*/ 	.word	0x000000ff
        /*1024*/ 	.word	0x0002d890
        /*1028*/ 	.short	0x0100
        /*102a*/ 	.byte	0x08
	.zero		1


	//   ....[15]....
        /*102c*/ 	.word	0x00000760
        /*1030*/ 	.word	0x000000ff
        /*1034*/ 	.word	0x0002d8a0
        /*1038*/ 	.short	0x0100
        /*103a*/ 	.byte	0x08
	.zero		1


	//   ....[16]....
        /*103c*/ 	.word	0x00000770
        /*1040*/ 	.word	0x000000ff
        /*1044*/ 	.word	0x0002d898
        /*1048*/ 	.short	0x0100
        /*104a*/ 	.byte	0x08
	.zero		1


	//   ....[17]....
        /*104c*/ 	.word	0x00000780
        /*1050*/ 	.word	0x000000ff
        /*1054*/ 	.word	0x0002d8a8
        /*1058*/ 	.short	0x0100
        /*105a*/ 	.byte	0x08
	.zero		1


	//   ....[18]....
        /*105c*/ 	.word	0x000008b0
        /*1060*/ 	.word	0x000000ff
        /*1064*/ 	.word	0x0002d8b0
        /*1068*/ 	.short	0x0100
        /*106a*/ 	.byte	0x08
	.zero		1


	//   ....[19]....
        /*106c*/ 	.word	0x000008c0
        /*1070*/ 	.word	0x000000ff
        /*1074*/ 	.word	0x0002d8c0
        /*1078*/ 	.short	0x0100
        /*107a*/ 	.byte	0x08
	.zero		1


	//   ....[20]....
        /*107c*/ 	.word	0x000008d0
        /*1080*/ 	.word	0x000000ff
        /*1084*/ 	.word	0x0002d8b8
        /*1088*/ 	.short	0x0100
        /*108a*/ 	.byte	0x08
	.zero		1


	//   ....[21]....
        /*108c*/ 	.word	0x000008e0
        /*1090*/ 	.word	0x000000ff
        /*1094*/ 	.word	0x0002d8c8
        /*1098*/ 	.short	0x0100
        /*109a*/ 	.byte	0x08
	.zero		1


	//   ....[22]....
        /*109c*/ 	.word	0x00003900
        /*10a0*/ 	.word	0x00000022
        /*10a4*/ 	.word	0x0002d890
        /*10a8*/ 	.short	0x010a
        /*10aa*/ 	.byte	0x3f
	.zero		1


	//   ....[23]....
        /*10ac*/ 	.word	0x00005550
        /*10b0*/ 	.word	0x00000022
        /*10b4*/ 	.word	0x0002d890
        /*10b8*/ 	.short	0x010a
        /*10ba*/ 	.byte	0x3f
	.zero		1


	//   ....[24]....
        /*10bc*/ 	.word	0x00006dd0
        /*10c0*/ 	.word	0x00000022
        /*10c4*/ 	.word	0x0002d890
        /*10c8*/ 	.short	0x010a
        /*10ca*/ 	.byte	0x3f
	.zero		1


	//   ....[25]....
        /*10cc*/ 	.word	0x00007340
        /*10d0*/ 	.word	0x0000000b
        /*10d4*/ 	.word	0x00000000
        /*10d8*/ 	.short	0x0101
        /*10da*/ 	.byte	0x3f
	.zero		1


	//   ....[26]....
        /*10dc*/ 	.word	0x00007380
        /*10e0*/ 	.word	0x00000022
        /*10e4*/ 	.word	0x0002d8b0
        /*10e8*/ 	.short	0x010a
        /*10ea*/ 	.byte	0x3f
	.zero		1


	//   ....[27]....
        /*10ec*/ 	.word	0x000078b0
        /*10f0*/ 	.word	0x00000022
        /*10f4*/ 	.word	0x00000000
        /*10f8*/ 	.short	0x0101
        /*10fa*/ 	.byte	0x3f
	.zero		1


	//   ....[28]....
        /*10fc*/ 	.word	0x00008520
        /*1100*/ 	.word	0x00000002
        /*1104*/ 	.word	0x0002d800
        /*1108*/ 	.short	0x010a
        /*110a*/ 	.byte	0x3f
	.zero		1


	//   ....[29]....
        /*110c*/ 	.word	0x00008570
        /*1110*/ 	.word	0x00000002
        /*1114*/ 	.word	0x0002d800
        /*1118*/ 	.short	0x010a
        /*111a*/ 	.byte	0x3f
	.zero		1


	//   ....[30]....
        /*111c*/ 	.word	0x000091d0
        /*1120*/ 	.word	0x00000002
        /*1124*/ 	.word	0x0002d800
        /*1128*/ 	.short	0x010a
        /*112a*/ 	.byte	0x3f
	.zero		1


	//   ....[31]....
        /*112c*/ 	.word	0x0000ae60
        /*1130*/ 	.word	0x00000002
        /*1134*/ 	.word	0x0002d800
        /*1138*/ 	.short	0x010a
        /*113a*/ 	.byte	0x3f
	.zero		1


	//   ....[32]....
        /*113c*/ 	.word	0x0000c4f0
        /*1140*/ 	.word	0x00000000
        /*1144*/ 	.word	0x0002d830
        /*1148*/ 	.short	0x010a
        /*114a*/ 	.byte	0x3f
	.zero		1


	//   ....[33]....
        /*114c*/ 	.word	0x0000c5a0
        /*1150*/ 	.word	0x00000000
        /*1154*/ 	.word	0x0002d830
        /*1158*/ 	.short	0x010a
        /*115a*/ 	.byte	0x3f
	.zero		1


	//   ....[34]....
        /*115c*/ 	.word	0x0000cbd0
        /*1160*/ 	.word	0x00000000
        /*1164*/ 	.word	0x00000000
        /*1168*/ 	.short	0x0101
        /*116a*/ 	.byte	0x3f
	.zero		1


	//   ....[35]....
        /*116c*/ 	.word	0x0000fb50
        /*1170*/ 	.word	0x00000009
        /*1174*/ 	.word	0x0002d830
        /*1178*/ 	.short	0x010a
        /*117a*/ 	.byte	0x3f
	.zero		1


	//   ....[36]....
        /*117c*/ 	.word	0x0000fba0
        /*1180*/ 	.word	0x00000009
        /*1184*/ 	.word	0x0002d830
        /*1188*/ 	.short	0x010a
        /*118a*/ 	.byte	0x3f
	.zero		1


	//   ....[37]....
        /*118c*/ 	.word	0x0000ffd0
        /*1190*/ 	.word	0x00000009
        /*1194*/ 	.word	0x0002d850
        /*1198*/ 	.short	0x010a
        /*119a*/ 	.byte	0x3f
	.zero		1


	//   ....[38]....
        /*119c*/ 	.word	0x00010010
        /*11a0*/ 	.word	0x00000009
        /*11a4*/ 	.word	0x0002d850
        /*11a8*/ 	.short	0x010a
        /*11aa*/ 	.byte	0x3f
	.zero		1


	//   ....[39]....
        /*11ac*/ 	.word	0x00010680
        /*11b0*/ 	.word	0x00000008
        /*11b4*/ 	.word	0x00000000
        /*11b8*/ 	.short	0x0101
        /*11ba*/ 	.byte	0x3f
	.zero		1


	//   ....[40]....
        /*11bc*/ 	.word	0x00012a10
        /*11c0*/ 	.word	0x00000011
        /*11c4*/ 	.word	0x00000000
        /*11c8*/ 	.short	0x0101
        /*11ca*/ 	.byte	0x3f
	.zero		1


	//   ....[41]....
        /*11cc*/ 	.word	0x00013430
        /*11d0*/ 	.word	0x00000003
        /*11d4*/ 	.word	0x0002d830
        /*11d8*/ 	.short	0x010a
        /*11da*/ 	.byte	0x3f
	.zero		1


	//   ....[42]....
        /*11dc*/ 	.word	0x00013480
        /*11e0*/ 	.word	0x00000003
        /*11e4*/ 	.word	0x0002d830
        /*11e8*/ 	.short	0x010a
        /*11ea*/ 	.byte	0x3f
	.zero		1


	//   ....[43]....
        /*11ec*/ 	.word	0x000138e0
        /*11f0*/ 	.word	0x00000003
        /*11f4*/ 	.word	0x0002d850
        /*11f8*/ 	.short	0x010a
        /*11fa*/ 	.byte	0x3f
	.zero		1


	//   ....[44]....
        /*11fc*/ 	.word	0x00013920
        /*1200*/ 	.word	0x00000003
        /*1204*/ 	.word	0x0002d850
        /*1208*/ 	.short	0x010a
        /*120a*/ 	.byte	0x3f
	.zero		1


	//   ....[45]....
        /*120c*/ 	.word	0x00013f90
        /*1210*/ 	.word	0x00000000
        /*1214*/ 	.word	0x00000000
        /*1218*/ 	.short	0x0101
        /*121a*/ 	.byte	0x3f
	.zero		1


	//   ....[46]....
        /*121c*/ 	.word	0x00015160
        /*1220*/ 	.word	0x00000006
        /*1224*/ 	.word	0x00000000
        /*1228*/ 	.short	0x0101
        /*122a*/ 	.byte	0x3f
	.zero		1


	//   ....[47]....
        /*122c*/ 	.word	0x000158f0
        /*1230*/ 	.word	0x00000003
        /*1234*/ 	.word	0x0002d830
        /*1238*/ 	.short	0x010a
        /*123a*/ 	.byte	0x3f
	.zero		1


	//   ....[48]....
        /*123c*/ 	.word	0x00015940
        /*1240*/ 	.word	0x00000003
        /*1244*/ 	.word	0x0002d830
        /*1248*/ 	.short	0x010a
        /*124a*/ 	.byte	0x3f
	.zero		1


	//   ....[49]....
        /*124c*/ 	.word	0x00015da0
        /*1250*/ 	.word	0x00000003
        /*1254*/ 	.word	0x0002d850
        /*1258*/ 	.short	0x010a
        /*125a*/ 	.byte	0x3f
	.zero		1


	//   ....[50]....
        /*125c*/ 	.word	0x00015de0
        /*1260*/ 	.word	0x00000003
        /*1264*/ 	.word	0x0002d850
        /*1268*/ 	.short	0x010a
        /*126a*/ 	.byte	0x3f
	.zero		1


	//   ....[51]....
        /*126c*/ 	.word	0x00016500
        /*1270*/ 	.word	0x00000000
        /*1274*/ 	.word	0x00000000
        /*1278*/ 	.short	0x0101
        /*127a*/ 	.byte	0x3f
	.zero		1


	//   ....[52]....
        /*127c*/ 	.word	0x00018740
        /*1280*/ 	.word	0x00000008
        /*1284*/ 	.word	0x00000000
        /*1288*/ 	.short	0x0101
        /*128a*/ 	.byte	0x3f
	.zero		1


	//   ....[53]....
        /*128c*/ 	.word	0x00018de0
        /*1290*/ 	.word	0x0000000e
        /*1294*/ 	.word	0x0002d850
        /*1298*/ 	.short	0x010a
        /*129a*/ 	.byte	0x3f
	.zero		1


	//   ....[54]....
        /*129c*/ 	.word	0x00018e90
        /*12a0*/ 	.word	0x0000000e
        /*12a4*/ 	.word	0x0002d850
        /*12a8*/ 	.short	0x010a
        /*12aa*/ 	.byte	0x3f
	.zero		1


	//   ....[55]....
        /*12ac*/ 	.word	0x00019690
        /*12b0*/ 	.word	0x0000000e
        /*12b4*/ 	.word	0x00000000
        /*12b8*/ 	.short	0x0101
        /*12ba*/ 	.byte	0x3f
	.zero		1


	//   ....[56]....
        /*12bc*/ 	.word	0x0001aa30
        /*12c0*/ 	.word	0x00000000
        /*12c4*/ 	.word	0x00000000
        /*12c8*/ 	.short	0x0101
        /*12ca*/ 	.byte	0x3f
	.zero		1


	//   ....[57]....
        /*12cc*/ 	.word	0x0001adf0
        /*12d0*/ 	.word	0x0000000a
        /*12d4*/ 	.word	0x00000000
        /*12d8*/ 	.short	0x0101
        /*12da*/ 	.byte	0x3f
	.zero		1


	//   ....[58]....
        /*12dc*/ 	.word	0x0001e680
        /*12e0*/ 	.word	0x00000012
        /*12e4*/ 	.word	0x0002d820
        /*12e8*/ 	.short	0x010a
        /*12ea*/ 	.byte	0x3f
	.zero		1


	//   ....[59]....
        /*12ec*/ 	.word	0x0001e740
        /*12f0*/ 	.word	0x0000000a
        /*12f4*/ 	.word	0x0002d8a0
        /*12f8*/ 	.short	0x010a
        /*12fa*/ 	.byte	0x3f
	.zero		1


	//   ....[60]....
        /*12fc*/ 	.word	0x0001eb70
        /*1300*/ 	.word	0x0000000a
        /*1304*/ 	.word	0x0002d8c0
        /*1308*/ 	.short	0x010a
        /*130a*/ 	.byte	0x3f
	.zero		1


	//   ....[61]....
        /*130c*/ 	.word	0x0001f0d0
        /*1310*/ 	.word	0x00000009
        /*1314*/ 	.word	0x0002d8a0
        /*1318*/ 	.short	0x010a
        /*131a*/ 	.byte	0x3f
	.zero		1


	//   ....[62]....
        /*131c*/ 	.word	0x0001f4f0
        /*1320*/ 	.word	0x00000009
        /*1324*/ 	.word	0x0002d8c0
        /*1328*/ 	.short	0x010a
        /*132a*/ 	.byte	0x3f
	.zero		1


	//   ....[63]....
        /*132c*/ 	.word	0x00020a90
        /*1330*/ 	.word	0x00000002
        /*1334*/ 	.word	0x0002d840
        /*1338*/ 	.short	0x010a
        /*133a*/ 	.byte	0x3f
	.zero		1


	//   ....[64]....
        /*133c*/ 	.word	0x00020fd0
        /*1340*/ 	.word	0x00000002
        /*1344*/ 	.word	0x0002d830
        /*1348*/ 	.short	0x0107
        /*134a*/ 	.byte	0x3f
	.zero		1


	//   ....[65]....
        /*134c*/ 	.word	0x000210a0
        /*1350*/ 	.word	0x00000002
        /*1354*/ 	.word	0x0002d830
        /*1358*/ 	.short	0x0101
        /*135a*/ 	.byte	0x3f
	.zero		1


	//   ....[66]....
        /*135c*/ 	.word	0x00021cb0
        /*1360*/ 	.word	0x00000012
        /*1364*/ 	.word	0x0002d800
        /*1368*/ 	.short	0x0107
        /*136a*/ 	.byte	0x3f
	.zero		1


	//   ....[67]....
        /*136c*/ 	.word	0x00021da0
        /*1370*/ 	.word	0x00000012
        /*1374*/ 	.word	0x0002d800
        /*1378*/ 	.short	0x0101
        /*137a*/ 	.byte	0x3f
	.zero		1


	//   ....[68]....
        /*137c*/ 	.word	0x00021dc0
        /*1380*/ 	.word	0x00000012
        /*1384*/ 	.word	0x0002d820
        /*1388*/ 	.short	0x010a
        /*138a*/ 	.byte	0x3f
	.zero		1


	//   ....[69]....
        /*138c*/ 	.word	0x000221e0
        /*1390*/ 	.word	0x00000005
        /*1394*/ 	.word	0x0002d840
        /*1398*/ 	.short	0x010a
        /*139a*/ 	.byte	0x3f
	.zero		1


	//   ....[70]....
        /*139c*/ 	.word	0x000225f0
        /*13a0*/ 	.word	0x00000005
        /*13a4*/ 	.word	0x0002d830
        /*13a8*/ 	.short	0x0107
        /*13aa*/ 	.byte	0x3f
	.zero		1


	//   ....[71]....
        /*13ac*/ 	.word	0x000226b0
        /*13b0*/ 	.word	0x00000005
        /*13b4*/ 	.word	0x0002d830
        /*13b8*/ 	.short	0x0101
        /*13ba*/ 	.byte	0x3f
	.zero		1


	//   ....[72]....
        /*13bc*/ 	.word	0x00022710
        /*13c0*/ 	.word	0x00000005
        /*13c4*/ 	.word	0x0002d860
        /*13c8*/ 	.short	0x010a
        /*13ca*/ 	.byte	0x3f
	.zero		1


	//   ....[73]....
        /*13cc*/ 	.word	0x00022bc0
        /*13d0*/ 	.word	0x00000005
        /*13d4*/ 	.word	0x0002d850
        /*13d8*/ 	.short	0x0107
        /*13da*/ 	.byte	0x3f
	.zero		1


	//   ....[74]....
        /*13dc*/ 	.word	0x00022cb0
        /*13e0*/ 	.word	0x00000005
        /*13e4*/ 	.word	0x0002d850
        /*13e8*/ 	.short	0x0101
        /*13ea*/ 	.byte	0x3f
	.zero		1


	//   ....[75]....
        /*13ec*/ 	.word	0x00022ee0
        /*13f0*/ 	.word	0x00000000
        /*13f4*/ 	.word	0x0002d860
        /*13f8*/ 	.short	0x010a
        /*13fa*/ 	.byte	0x3f
	.zero		1


	//   ....[76]....
        /*13fc*/ 	.word	0x00023310
        /*1400*/ 	.word	0x00000000
        /*1404*/ 	.word	0x0002d850
        /*1408*/ 	.short	0x0107
        /*140a*/ 	.byte	0x3f
	.zero		1


	//   ....[77]....
        /*140c*/ 	.word	0x000233f0
        /*1410*/ 	.word	0x00000000
        /*1414*/ 	.word	0x0002d850
        /*1418*/ 	.short	0x0101
        /*141a*/ 	.byte	0x3f
	.zero		1


	//   ....[78]....
        /*141c*/ 	.word	0x00024550
        /*1420*/ 	.word	0x00000005
        /*1424*/ 	.word	0x0002d820
        /*1428*/ 	.short	0x010a
        /*142a*/ 	.byte	0x3f
	.zero		1


	//   ....[79]....
        /*142c*/ 	.word	0x000246f0
        /*1430*/ 	.word	0x00000003
        /*1434*/ 	.word	0x0002d840
        /*1438*/ 	.short	0x010a
        /*143a*/ 	.byte	0x3f
	.zero		1


	//   ....[80]....
        /*143c*/ 	.word	0x00024780
        /*1440*/ 	.word	0x00000005
        /*1444*/ 	.word	0x0002d840
        /*1448*/ 	.short	0x010a
        /*144a*/ 	.byte	0x3f
	.zero		1


	//   ....[81]....
        /*144c*/ 	.word	0x000247c0
        /*1450*/ 	.word	0x00000003
        /*1454*/ 	.word	0x0002d860
        /*1458*/ 	.short	0x010a
        /*145a*/ 	.byte	0x3f
	.zero		1


	//   ....[82]....
        /*145c*/ 	.word	0x00024800
        /*1460*/ 	.word	0x00000005
        /*1464*/ 	.word	0x0002d860
        /*1468*/ 	.short	0x010a
        /*146a*/ 	.byte	0x3f
	.zero		1


	//   ....[83]....
        /*146c*/ 	.word	0x00024860
        /*1470*/ 	.word	0x00000022
        /*1474*/ 	.word	0x0002d890
        /*1478*/ 	.short	0x010a
        /*147a*/ 	.byte	0x3f
	.zero		1


	//   ....[84]....
        /*147c*/ 	.word	0x000249e0
        /*1480*/ 	.word	0x00000022
        /*1484*/ 	.word	0x0002d890
        /*1488*/ 	.short	0x010a
        /*148a*/ 	.byte	0x3f
	.zero		1


	//   ....[85]....
        /*148c*/ 	.word	0x00024b60
        /*1490*/ 	.word	0x00000022
        /*1494*/ 	.word	0x0002d890
        /*1498*/ 	.short	0x010a
        /*149a*/ 	.byte	0x3f
	.zero		1


	//   ....[86]....
        /*149c*/ 	.word	0x00024cd0
        /*14a0*/ 	.word	0x00000022
        /*14a4*/ 	.word	0x0002d8b0
        /*14a8*/ 	.short	0x010a
        /*14aa*/ 	.byte	0x3f
	.zero		1


	//   ....[87]....
        /*14ac*/ 	.word	0x00024f80
        /*14b0*/ 	.word	0x00000002
        /*14b4*/ 	.word	0x0002d800
        /*14b8*/ 	.short	0x010a
        /*14ba*/ 	.byte	0x3f
	.zero		1


	//   ....[88]....
        /*14bc*/ 	.word	0x00025190
        /*14c0*/ 	.word	0x00000002
        /*14c4*/ 	.word	0x0002d800
        /*14c8*/ 	.short	0x010a
        /*14ca*/ 	.byte	0x3f
	.zero		1


	//   ....[89]....
        /*14cc*/ 	.word	0x000251e0
        /*14d0*/ 	.word	0x00000000
        /*14d4*/ 	.word	0x0002d830
        /*14d8*/ 	.short	0x010a
        /*14da*/ 	.byte	0x3f
	.zero		1


	//   ....[90]....
        /*14dc*/ 	.word	0x00025230
        /*14e0*/ 	.word	0x00000009
        /*14e4*/ 	.word	0x0002d830
        /*14e8*/ 	.short	0x010a
        /*14ea*/ 	.byte	0x3f
	.zero		1


	//   ....[91]....
        /*14ec*/ 	.word	0x00025280
        /*14f0*/ 	.word	0x00000009
        /*14f4*/ 	.word	0x0002d850
        /*14f8*/ 	.short	0x010a
        /*14fa*/ 	.byte	0x3f
	.zero		1


	//   ....[92]....
        /*14fc*/ 	.word	0x000252d0
        /*1500*/ 	.word	0x00000003
        /*1504*/ 	.word	0x0002d830
        /*1508*/ 	.short	0x010a
        /*150a*/ 	.byte	0x3f
	.zero		1


	//   ....[93]....
        /*150c*/ 	.word	0x00025320
        /*1510*/ 	.word	0x00000003
        /*1514*/ 	.word	0x0002d850
        /*1518*/ 	.short	0x010a
        /*151a*/ 	.byte	0x3f
	.zero		1


	//   ....[94]....
        /*151c*/ 	.word	0x00025370
        /*1520*/ 	.word	0x00000003
        /*1524*/ 	.word	0x0002d830
        /*1528*/ 	.short	0x010a
        /*152a*/ 	.byte	0x3f
	.zero		1


	//   ....[95]....
        /*152c*/ 	.word	0x000253c0
        /*1530*/ 	.word	0x00000003
        /*1534*/ 	.word	0x0002d850
        /*1538*/ 	.short	0x010a
        /*153a*/ 	.byte	0x3f
	.zero		1


	//   ....[96]....
        /*153c*/ 	.word	0x00025410
        /*1540*/ 	.word	0x0000000e
        /*1544*/ 	.word	0x0002d850
        /*1548*/ 	.short	0x010a
        /*154a*/ 	.byte	0x3f
	.zero		1


	//   ....[97]....
        /*154c*/ 	.word	0x00025b80
        /*1550*/ 	.word	0x00000012
        /*1554*/ 	.word	0x0002d820
        /*1558*/ 	.short	0x010a
        /*155a*/ 	.byte	0x3f
	.zero		1


	//   ....[98]....
        /*155c*/ 	.word	0x00025bd0
        /*1560*/ 	.word	0x0000000a
        /*1564*/ 	.word	0x0002d8a0
        /*1568*/ 	.short	0x010a
        /*156a*/ 	.byte	0x3f
	.zero		1


	//   ....[99]....
        /*156c*/ 	.word	0x00025c20
        /*1570*/ 	.word	0x0000000a
        /*1574*/ 	.word	0x0002d8c0
        /*1578*/ 	.short	0x010a
        /*157a*/ 	.byte	0x3f
	.zero		1


	//   ....[100]....
        /*157c*/ 	.word	0x00025c70
        /*1580*/ 	.word	0x00000009
        /*1584*/ 	.word	0x0002d8a0
        /*1588*/ 	.short	0x010a
        /*158a*/ 	.byte	0x3f
	.zero		1


	//   ....[101]....
        /*158c*/ 	.word	0x00025cc0
        /*1590*/ 	.word	0x00000009
        /*1594*/ 	.word	0x0002d8c0
        /*1598*/ 	.short	0x010a
        /*159a*/ 	.byte	0x3f
	.zero		1


	//   ....[102]....
        /*159c*/ 	.word	0x00025de0
        /*15a0*/ 	.word	0x00000002
        /*15a4*/ 	.word	0x0002d840
        /*15a8*/ 	.short	0x010a
        /*15aa*/ 	.byte	0x3f
	.zero		1


	//   ....[103]....
        /*15ac*/ 	.word	0x00026c10
        /*15b0*/ 	.word	0x00000012
        /*15b4*/ 	.word	0x0002d820
        /*15b8*/ 	.short	0x010a
        /*15ba*/ 	.byte	0x3f
	.zero		1


	//   ....[104]....
        /*15bc*/ 	.word	0x00026c60
        /*15c0*/ 	.word	0x00000005
        /*15c4*/ 	.word	0x0002d840
        /*15c8*/ 	.short	0x010a
        /*15ca*/ 	.byte	0x3f
	.zero		1


	//   ....[105]....
        /*15cc*/ 	.word	0x00027200
        /*15d0*/ 	.word	0x00000005
        /*15d4*/ 	.word	0x0002d860
        /*15d8*/ 	.short	0x010a
        /*15da*/ 	.byte	0x3f
	.zero		1


	//   ....[106]....
        /*15dc*/ 	.word	0x000277e0
        /*15e0*/ 	.word	0x00000000
        /*15e4*/ 	.word	0x0002d860
        /*15e8*/ 	.short	0x010a
        /*15ea*/ 	.byte	0x3f
	.zero		1


	//   ....[107]....
        /*15ec*/ 	.word	0x000287d0
        /*15f0*/ 	.word	0x00000005
        /*15f4*/ 	.word	0x0002d820
        /*15f8*/ 	.short	0x010a
        /*15fa*/ 	.byte	0x3f
	.zero		1


	//   ....[108]....
        /*15fc*/ 	.word	0x00028970
        /*1600*/ 	.word	0x00000003
        /*1604*/ 	.word	0x0002d840
        /*1608*/ 	.short	0x010a
        /*160a*/ 	.byte	0x3f
	.zero		1


	//   ....[109]....
        /*160c*/ 	.word	0x000289c0
        /*1610*/ 	.word	0x00000005
        /*1614*/ 	.word	0x0002d840
        /*1618*/ 	.short	0x010a
        /*161a*/ 	.byte	0x3f
	.zero		1


	//   ....[110]....
        /*161c*/ 	.word	0x00028a10
        /*1620*/ 	.word	0x00000003
        /*1624*/ 	.word	0x0002d860
        /*1628*/ 	.short	0x010a
        /*162a*/ 	.byte	0x3f
	.zero		1


	//----- nvinfo : EIATTR_NUM_MBARRIERS
	.align		4
.L_1261:
        /*162c*/ 	.byte	0x03, 0x38
        /*162e*/ 	.short	0x0016


	//----- nvinfo : EIATTR_EXIT_INSTR_OFFSETS
	.align		4
        /*1630*/ 	.byte	0x04, 0x1c
        /*1632*/ 	.short	(.L_1263 - .L_1262)


	//   ....[0]....
.L_1262:
        /*1634*/ 	.word	0x00024850


	//----- nvinfo : EIATTR_MAX_THREADS
	.align		4
.L_1263:
        /*1638*/ 	.byte	0x04, 0x05
        /*163a*/ 	.short	(.L_1265 - .L_1264)
.L_1264:
        /*163c*/ 	.word	0x00000200
        /*1640*/ 	.word	0x00000001
        /*1644*/ 	.word	0x00000001


	//----- nvinfo : EIATTR_CRS_STACK_SIZE
	.align		4
.L_1265:
        /*1648*/ 	.byte	0x04, 0x1e
        /*164a*/ 	.short	(.L_1267 - .L_1266)
.L_1266:
        /*164c*/ 	.word	0x00000000


	//----- nvinfo : EIATTR_CBANK_PARAM_SIZE
	.align		4
.L_1267:
        /*1650*/ 	.byte	0x03, 0x19
        /*1652*/ 	.short	0x0af0


	//----- nvinfo : EIATTR_PARAM_CBANK
	.align		4
        /*1654*/ 	.byte	0x04, 0x0a
        /*1656*/ 	.short	(.L_1269 - .L_1268)
	.align		4
.L_1268:
        /*1658*/ 	.word	index@(.nv.constant0._ZN7cutlass13device_kernelIN5flash11enable_sm90INS1_16FlashAttnFwdSm90INS1_25CollectiveMainloopFwdSm90ILi2EN4cute5tupleIJNS5_1CILi1EEES8_S8_EEENS6_IJNS7_ILi192EEENS7_ILi128EEENS7_ILi96EEEEEELi96ENS_6half_tEfNS_4arch4Sm90ELb0ELb1ELb0ELb1ELb1ELb1ELb0ELb0ELb1ELb1ELb1ELb0EEENS1_21CollectiveEpilogueFwdINS6_IJSA_SC_SB_EEES9_SE_SG_Li384ELb1ELb1ELb1ELb0EEENS1_36VarlenDynamicPersistentTileSchedulerILi192ELi128ELi384ELi128ELb1ELb1ELb1ELb1ELb0ELb1EEEEEEEEEvNT_6ParamsE)
        /*165c*/ 	.short	0x0210
        /*165e*/ 	.short	0x0af0


	//----- nvinfo : EIATTR_SW_WAR
	.align		4
.L_1269:
        /*1660*/ 	.byte	0x04, 0x36
        /*1662*/ 	.short	(.L_1271 - .L_1270)
.L_1270:
        /*1664*/ 	.word	0x00000008
.L_1271:


//--------------------- .nv.info._ZN7cutlass13device_kernelIN5flash11enable_sm90INS1_16FlashAttnFwdSm90INS1_25CollectiveMainloopFwdSm90ILi2EN4cute5tupleIJNS5_1CILi1EEES8_S8_EEENS6_IJNS7_ILi192EEENS7_ILi128EEENS7_ILi96EEEEEELi96ENS_6half_tEfNS_4arch4Sm90ELb1ELb0ELb0ELb0ELb1ELb0ELb0ELb0ELb1ELb1ELb1ELb0EEENS1_21CollectiveEpilogueFwdINS6_IJSA_SC_SB_EEES9_SE_SG_Li384ELb0ELb1ELb1ELb0EEENS1_19SingleTileSchedulerILb0ELb1ELb1ELi192EEEEEEEEEvNT_6ParamsE --------------------------
	.section	.nv.info._ZN7cutlass13device_kernelIN5flash11enable_sm90INS1_16FlashAttnFwdSm90INS1_25CollectiveMainloopFwdSm90ILi2EN4cute5tupleIJNS5_1CILi1EEES8_S8_EEENS6_IJNS7_ILi192EEENS7_ILi128EEENS7_ILi96EEEEEELi96ENS_6half_tEfNS_4arch4Sm90ELb1ELb0ELb0ELb0ELb1ELb0ELb0ELb0ELb1ELb1ELb1ELb0EEENS1_21CollectiveEpilogueFwdINS6_IJSA_SC_SB_EEES9_SE_SG_Li384ELb0ELb1ELb1ELb0EEENS1_19SingleTileSchedulerILb0ELb1ELb1ELi192EEEEEEEEEvNT_6ParamsE,"",@"SHT_CUDA_INFO"
	.sectionflags	@""
	.align	4


	//----- nvinfo : EIATTR_CUDA_API_VERSION
	.align		4
        /*0000*/ 	.byte	0x04, 0x37
        /*0002*/ 	.short	(.L_1273 - .L_1272)
.L_1272:
        /*0004*/ 	.word	0x00000082


	//----- nvinfo : EIATTR_KPARAM_INFO
	.align		4
.L_1273:
        /*0008*/ 	.byte	0x04, 0x17
        /*000a*/ 	.short	(.L_1275 - .L_1274)
.L_1274:
        /*000c*/ 	.word	0x00000000
        /*0010*/ 	.short	0x0000
        /*0012*/ 	.short	0x0070
        /*0014*/ 	.byte	0x00, 0xf0, 0x01, 0x28


	//----- nvinfo : EIATTR_SPARSE_MMA_MASK
	.align		4
.L_1275:
        /*0018*/ 	.byte	0x03, 0x50
        /*001a*/ 	.short	0x0000


	//----- nvinfo : EIATTR_MAXREG_COUNT
	.align		4
        /*001c*/ 	.byte	0x03, 0x1b
        /*001e*/ 	.short	0x0080


	//----- nvinfo : EIATTR_NUM_BARRIERS
	.align		4
        /*0020*/ 	.byte	0x02, 0x4c
        /*0022*/ 	.byte	0x10
	.zero		1


	//----- nvinfo : EIATTR_EXTERNS
	.align		4
        /*0024*/ 	.byte	0x04, 0x0f
        /*0026*/ 	.short	(.L_1277 - .L_1276)


	//   ....[0]....
	.align		4
.L_1276:
        /*0028*/ 	.word	index@(__assertfail)


	//----- nvinfo : EIATTR_ANNOTATIONS
	.align		4
.L_1277:
        /*002c*/ 	.byte	0x04, 0x55
        /*002e*/ 	.short	(.L_1279 - .L_1278)


	//   ....[0]....
.L_1278:
        /*0030*/ 	.word	0x00000001
        /*0034*/ 	.byte	0xb0, 0x08, 0x00, 0x00, 0x01, 0x00, 0x00, 0x00, 0x10, 0x0a, 0x00, 0x00, 0x01, 0x00, 0x00, 0x00
        /*0044*/ 	.byte	0xd0, 0x13, 0x00, 0x00, 0x01, 0x00, 0x00, 0x00, 0x70, 0x93, 0x00, 0x00, 0x01, 0x00, 0x00, 0x00
        /*0054*/ 	.byte	0x80, 0xa6, 0x00, 0x00, 0x01, 0x00, 0x00, 0x00, 0x70, 0xb6, 0x00, 0x00, 0x01, 0x00, 0x00, 0x00
        /*0064*/ 	.byte	0x90, 0xb6, 0x00, 0x00, 0x01, 0x00, 0x00, 0x00, 0xf0, 0xb7, 0x00, 0x00, 0x01, 0x00, 0x00, 0x00
        /*0074*/ 	.byte	0x60, 0xce, 0x00, 0x00, 0x01, 0x00, 0x00, 0x00, 0x80, 0xce, 0x00, 0x00, 0x01, 0x00, 0x00, 0x00
        /*0084*/ 	.byte	0xa0, 0xe2, 0x00, 0x00


	//----- nvinfo : EIATTR_MERCURY_ISA_VERSION
	.align		4
.L_1279:
        /*0088*/ 	.byte	0x03, 0x5f
        /*008a*/ 	.short	0x0101


	//----- nvinfo : EIATTR_INT_WARP_WIDE_INSTR_OFFSETS
	.align		4
        /*008c*/ 	.byte	0x04, 0x31
        /*008e*/ 	.short	(.L_1281 - .L_1280)


	//   ....[0]....
.L_1280:
        /*0090*/ 	.word	0x000000c0


	//   ....[1]....
        /*0094*/ 	.word	0x000000d0


	//   ....[2]....
        /*0098*/ 	.word	0x00000170


	//----- nvinfo : EIATTR_COOP_GROUP_MASK_REGIDS
	.align		4
.L_1281:
        /*009c*/ 	.byte	0x04, 0x29
        /*009e*/ 	.short	(.L_1283 - .L_1282)


	//   ....[0]....
.L_1282:
        /*00a0*/ 	.word	0xffffffff


	//   ....[1]....
        /*00a4*/ 	.word	0xffffffff


	//   ....[2]....
        /*00a8*/ 	.word	0xffffffff


	//   ....[3]....
        /*00ac*/ 	.word	0xffffffff


	//   ....[4]....
        /*00b0*/ 	.word	0xffffffff


	//   ....[5]....
        /*00b4*/ 	.word	0xffffffff


	//   ....[6]....
        /*00b8*/ 	.word	0xffffffff


	//   ....[7]....
        /*00bc*/ 	.word	0xffffffff


	//   ....[8]....
        /*00c0*/ 	.word	0xffffffff


	//   ....[9]....
        /*00c4*/ 	.word	0xffffffff


	//   ....[10]....
        /*00c8*/ 	.word	0xffffffff


	//   ....[11]....
        /*00cc*/ 	.word	0xffffffff


	//   ....[12]....
        /*00d0*/ 	.word	0xffffffff


	//   ....[13]....
        /*00d4*/ 	.word	0xffffffff


	//   ....[14]....
        /*00d8*/ 	.word	0xffffffff


	//   ....[15]....
        /*00dc*/ 	.word	0xffffffff


	//   ....[16]....
        /*00e0*/ 	.word	0xffffffff


	//   ....[17]....
        /*00e4*/ 	.word	0xffffffff


	//   ....[18]....
        /*00e8*/ 	.word	0xffffffff


	//   ....[19]....
        /*00ec*/ 	.word	0xffffffff


	//   ....[20]....
        /*00f0*/ 	.word	0xffffffff


	//   ....[21]....
        /*00f4*/ 	.word	0xffffffff


	//   ....[22]....
        /*00f8*/ 	.word	0xffffffff


	//   ....[23]....
        /*00fc*/ 	.word	0xffffffff


	//   ....[24]....
        /*0100*/ 	.word	0xffffffff


	//   ....[25]....
        /*0104*/ 	.word	0xffffffff


	//   ....[26]....
        /*0108*/ 	.word	0xffffffff


	//   ....[27]....
        /*010c*/ 	.word	0xffffffff


	//   ....[28]....
        /*0110*/ 	.word	0xffffffff


	//   ....[29]....
        /*0114*/ 	.word	0xffffffff


	//   ....[30]....
        /*0118*/ 	.word	0xffffffff


	//   ....[31]....
        /*011c*/ 	.word	0xffffffff


	//   ....[32]....
        /*0120*/ 	.word	0xffffffff


	//   ....[33]....
        /*0124*/ 	.word	0xffffffff


	//   ....[34]....
        /*0128*/ 	.word	0xffffffff


	//   ....[35]....
        /*012c*/ 	.word	0xffffffff


	//   ....[36]....
        /*0130*/ 	.word	0xffffffff


	//   ....[37]....
        /*0134*/ 	.word	0xffffffff


	//   ....[38]....
        /*0138*/ 	.word	0xffffffff


	//   ....[39]....
        /*013c*/ 	.word	0xffffffff


	//   ....[40]....
        /*0140*/ 	.word	0xffffffff


	//   ....[41]....
        /*0144*/ 	.word	0xffffffff


	//   ....[42]....
        /*0148*/ 	.word	0xffffffff


	//   ....[43]....
        /*014c*/ 	.word	0xffffffff


	//   ....[44]....
        /*0150*/ 	.word	0xffffffff


	//   ....[45]....
        /*0154*/ 	.word	0xffffffff


	//   ....[46]....
        /*0158*/ 	.word	0xffffffff


	//   ....[47]....
        /*015c*/ 	.word	0xffffffff


	//   ....[48]....
        /*0160*/ 	.word	0xffffffff


	//   ....[49]....
        /*0164*/ 	.word	0xffffffff


	//   ....[50]....
        /*0168*/ 	.word	0xffffffff


	//   ....[51]....
        /*016c*/ 	.word	0xffffffff


	//   ....[52]....
        /*0170*/ 	.word	0xffffffff


	//   ....[53]....
        /*0174*/ 	.word	0xffffffff


	//   ....[54]....
        /*0178*/ 	.word	0xffffffff


	//   ....[55]....
        /*017c*/ 	.word	0xffffffff


	//   ....[56]....
        /*0180*/ 	.word	0xffffffff


	//   ....[57]....
        /*0184*/ 	.word	0xffffffff


	//   ....[58]....
        /*0188*/ 	.word	0xffffffff


	//   ....[59]....
        /*018c*/ 	.word	0xffffffff


	//   ....[60]....
        /*0190*/ 	.word	0xffffffff


	//   ....[61]....
        /*0194*/ 	.word	0xffffffff


	//   ....[62]....
        /*0198*/ 	.word	0xffffffff


	//   ....[63]....
        /*019c*/ 	.word	0xffffffff


	//   ....[64]....
        /*01a0*/ 	.word	0xffffffff


	//   ....[65]....
        /*01a4*/ 	.word	0xffffffff


	//   ....[66]....
        /*01a8*/ 	.word	0xffffffff


	//   ....[67]....
        /*01ac*/ 	.word	0xffffffff


	//   ....[68]....
        /*01b0*/ 	.word	0xffffffff


	//   ....[69]....
        /*01b4*/ 	.word	0xffffffff


	//   ....[70]....
        /*01b8*/ 	.word	0xffffffff


	//   ....[71]....
        /*01bc*/ 	.word	0xffffffff


	//   ....[72]....
        /*01c0*/ 	.word	0xffffffff


	//   ....[73]....
        /*01c4*/ 	.word	0xffffffff


	//   ....[74]....
        /*01c8*/ 	.word	0xffffffff


	//   ....[75]....
        /*01cc*/ 	.word	0xffffffff


	//   ....[76]....
        /*01d0*/ 	.word	0xffffffff


	//   ....[77]....
        /*01d4*/ 	.word	0xffffffff


	//   ....[78]....
        /*01d8*/ 	.word	0xffffffff


	//   ....[79]....
        /*01dc*/ 	.word	0xffffffff


	//   ....[80]....
        /*01e0*/ 	.word	0xffffffff


	//   ....[81]....
        /*01e4*/ 	.word	0xffffffff


	//   ....[82]....
        /*01e8*/ 	.word	0xffffffff


	//   ....[83]....
        /*01ec*/ 	.word	0xffffffff


	//   ....[84]....
        /*01f0*/ 	.word	0x0500000f


	//   ....[85]....
        /*01f4*/ 	.word	0x0500000f


	//   ....[86]....
        /*01f8*/ 	.word	0x0500000f


	//   ....[87]....
        /*01fc*/ 	.word	0x0500000f


	//   ....[88]....
        /*0200*/ 	.word	0x0500000f


	//   ....[89]....
        /*0204*/ 	.word	0x0500000f


	//   ....[90]....
        /*0208*/ 	.word	0x0500000f


	//   ....[91]....
        /*020c*/ 	.word	0x0500000f


	//   ....[92]....
        /*0210*/ 	.word	0x0500000f


	//   ....[93]....
        /*0214*/ 	.word	0x0500000f


	//   ....[94]....
        /*0218*/ 	.word	0x0500000f


	//   ....[95]....
        /*021c*/ 	.word	0x0500000f


	//   ....[96]....
        /*0220*/ 	.word	0x0500000f


	//   ....[97]....
        /*0224*/ 	.word	0x0500000f


	//   ....[98]....
        /*0228*/ 	.word	0x0500000f


	//   ....[99]....
        /*022c*/ 	.word	0x0500000f


	//   ....[100]....
        /*0230*/ 	.word	0x0500000f


	//   ....[101]....
        /*0234*/ 	.word	0x0500000f


	//   ....[102]....
        /*0238*/ 	.word	0x0500000f


	//   ....[103]....
        /*023c*/ 	.word	0x0500000f


	//   ....[104]....
        /*0240*/ 	.word	0x0500000f


	//   ....[105]....
        /*0244*/ 	.word	0x0500000f


	//   ....[106]....
        /*0248*/ 	.word	0x0500000f


	//   ....[107]....
        /*024c*/ 	.word	0x0500000f


	//   ....[108]....
        /*0250*/ 	.word	0x0500000f


	//   ....[109]....
        /*0254*/ 	.word	0x0500000f


	//   ....[110]....
        /*0258*/ 	.word	0x0500000f


	//   ....[111]....
        /*025c*/ 	.word	0x0500000f


	//   ....[112]....
        /*0260*/ 	.word	0x0500000f


	//   ....[113]....
        /*0264*/ 	.word	0x0500000f


	//   ....[114]....
        /*0268*/ 	.word	0x0500000f


	//   ....[115]....
        /*026c*/ 	.word	0x0500000f


	//   ....[116]....
        /*0270*/ 	.word	0x0500000f


	//   ....[117]....
        /*0274*/ 	.word	0x0500000f


	//   ....[118]....
        /*0278*/ 	.word	0x0500000f


	//   ....[119]....
        /*027c*/ 	.word	0x0500000f


	//   ....[120]....
        /*0280*/ 	.word	0x0500000f


	//   ....[121]....
        /*0284*/ 	.word	0x0500000f


	//   ....[122]....
        /*0288*/ 	.word	0x0500000f


	//   ....[123]....
        /*028c*/ 	.word	0x0500000f


	//   ....[124]....
        /*0290*/ 	.word	0x0500000f


	//   ....[125]....
        /*0294*/ 	.word	0x0500000f


	//   ....[126]....
        /*0298*/ 	.word	0x0500000f


	//   ....[127]....
        /*029c*/ 	.word	0x0500000f


	//   ....[128]....
        /*02a0*/ 	.word	0x0500000f


	//   ....[129]....
        /*02a4*/ 	.word	0x0500000f


	//----- nvinfo : EIATTR_COOP_GROUP_INSTR_OFFSETS
	.align		4
.L_1283:
        /*02a8*/ 	.byte	0x04, 0x28
        /*02aa*/ 	.short	(.L_1285 - .L_1284)


	//   ....[0]....
.L_1284:
        /*02ac*/ 	.word	0x00000080


	//   ....[1]....
        /*02b0*/ 	.word	0x00000090


	//   ....[2]....
        /*02b4*/ 	.word	0x000002d0


	//   ....[3]....
        /*02b8*/ 	.word	0x00000430


	//   ....[4]....
        /*02bc*/ 	.word	0x00000550


	//   ....[5]....
        /*02c0*/ 	.word	0x000006b0


	//   ....[6]....
        /*02c4*/ 	.word	0x00001150


	//   ....[7]....
        /*02c8*/ 	.word	0x00001c20


	//   ....[8]....
        /*02cc*/ 	.word	0x00002400


	//   ....[9]....
        /*02d0*/ 	.word	0x00002420


	//   ....[10]....
        /*02d4*/ 	.word	0x00002430


	//   ....[11]....
        /*02d8*/ 	.word	0x00002e00


	//   ....[12]....
        /*02dc*/ 	.word	0x00002e50


	//   ....[13]....
        /*02e0*/ 	.word	0x00003be0


	//   ....[14]....
        /*02e4*/ 	.word	0x00004670


	//   ....[15]....
        /*02e8*/ 	.word	0x00004cb0


	//   ....[16]....
        /*02ec*/ 	.word	0x00004d10


	//   ....[17]....
        /*02f0*/ 	.word	0x00004dc0


	//   ....[18]....
        /*02f4*/ 	.word	0x00005680


	//   ....[19]....
        /*02f8*/ 	.word	0x00005700


	//   ....[20]....
        /*02fc*/ 	.word	0x00006760


	//   ....[21]....
        /*0300*/ 	.word	0x00007530


	//   ....[22]....
        /*0304*/ 	.word	0x00007540


	//   ....[23]....
        /*0308*/ 	.word	0x000075a0


	//   ....[24]....
        /*030c*/ 	.word	0x000075c0


	//   ....[25]....
        /*0310*/ 	.word	0x00008960


	//   ....[26]....
        /*0314*/ 	.word	0x00008aa0


	//   ....[27]....
        /*0318*/ 	.word	0x00008ac0


	//   ....[28]....
        /*031c*/ 	.word	0x00008b70


	//   ....[29]....
        /*0320*/ 	.word	0x00008bb0


	//   ....[30]....
        /*0324*/ 	.word	0x00009b30


	//   ....[31]....
        /*0328*/ 	.word	0x00009b70


	//   ....[32]....
        /*032c*/ 	.word	0x00009bb0


	//   ....[33]....
        /*0330*/ 	.word	0x00009bf0


	//   ....[34]....
        /*0334*/ 	.word	0x00009c10


	//   ....[35]....
        /*0338*/ 	.word	0x00009c40


	//   ....[36]....
        /*033c*/ 	.word	0x0000a110


	//   ....[37]....
        /*0340*/ 	.word	0x0000a120


	//   ....[38]....
        /*0344*/ 	.word	0x0000a9f0


	//   ....[39]....
        /*0348*/ 	.word	0x0000bd20


	//   ....[40]....
        /*034c*/ 	.word	0x0000bd30


	//   ....[41]....
        /*0350*/ 	.word	0x0000bd40


	//   ....[42]....
        /*0354*/ 	.word	0x0000bd50


	//   ....[43]....
        /*0358*/ 	.word	0x0000bd70


	//   ....[44]....
        /*035c*/ 	.word	0x0000bda0


	//   ....[45]....
        /*0360*/ 	.word	0x0000bdd0


	//   ....[46]....
        /*0364*/ 	.word	0x0000be00


	//   ....[47]....
        /*0368*/ 	.word	0x0000c740


	//   ....[48]....
        /*036c*/ 	.word	0x0000c760


	//   ....[49]....
        /*0370*/ 	.word	0x0000c770


	//   ....[50]....
        /*0374*/ 	.word	0x0000c7f0


	//   ....[51]....
        /*0378*/ 	.word	0x0000c890


	//   ....[52]....
        /*037c*/ 	.word	0x0000c8a0


	//   ....[53]....
        /*0380*/ 	.word	0x0000c940


	//   ....[54]....
        /*0384*/ 	.word	0x0000c970


	//   ....[55]....
        /*0388*/ 	.word	0x0000c9d0


	//   ....[56]....
        /*038c*/ 	.word	0x0000c9e0


	//   ....[57]....
        /*0390*/ 	.word	0x0000ca10


	//   ....[58]....
        /*0394*/ 	.word	0x0000ca60


	//   ....[59]....
        /*0398*/ 	.word	0x0000d290


	//   ....[60]....
        /*039c*/ 	.word	0x0000d2a0


	//   ....[61]....
        /*03a0*/ 	.word	0x0000d2c0


	//   ....[62]....
        /*03a4*/ 	.word	0x0000d340


	//   ....[63]....
        /*03a8*/ 	.word	0x0000d350


	//   ....[64]....
        /*03ac*/ 	.word	0x0000d3b0


	//   ....[65]....
        /*03b0*/ 	.word	0x0000d3e0


	//   ....[66]....
        /*03b4*/ 	.word	0x0000d420


	//   ....[67]....
        /*03b8*/ 	.word	0x0000d640


	//   ....[68]....
        /*03bc*/ 	.word	0x0000d660


	//   ....[69]....
        /*03c0*/ 	.word	0x0000d680


	//   ....[70]....
        /*03c4*/ 	.word	0x0000d700


	//   ....[71]....
        /*03c8*/ 	.word	0x0000d720


	//   ....[72]....
        /*03cc*/ 	.word	0x0000d7a0


	//   ....[73]....
        /*03d0*/ 	.word	0x0000d7c0


	//   ....[74]....
        /*03d4*/ 	.word	0x0000d7d0


	//   ....[75]....
        /*03d8*/ 	.word	0x0000dd00


	//   ....[76]....
        /*03dc*/ 	.word	0x0000dd30


	//   ....[77]....
        /*03e0*/ 	.word	0x0000dd60


	//   ....[78]....
        /*03e4*/ 	.word	0x0000dd90


	//   ....[79]....
        /*03e8*/ 	.word	0x0000ddc0


	//   ....[80]....
        /*03ec*/ 	.word	0x0000ddf0


	//   ....[81]....
        /*03f0*/ 	.word	0x0000de10


	//   ....[82]....
        /*03f4*/ 	.word	0x0000deb0


	//   ....[83]....
        /*03f8*/ 	.word	0x0000e230


	//   ....[84]....
        /*03fc*/ 	.word	0x0000e7d0


	//   ....[85]....
        /*0400*/ 	.word	0x0000e8c0


	//   ....[86]....
        /*0404*/ 	.word	0x0000e960


	//   ....[87]....
        /*0408*/ 	.word	0x0000e9f0


	//   ....[88]....
        /*040c*/ 	.word	0x0000ead0


	//   ....[89]....
        /*0410*/ 	.word	0x0000eb40


	//   ....[90]....
        /*0414*/ 	.word	0x0000ec20


	//   ....[91]....
        /*0418*/ 	.word	0x0000ecd0


	//   ....[92]....
        /*041c*/ 	.word	0x0000edd0


	//   ....[93]....
        /*0420*/ 	.word	0x0000ee70


	//   ....[94]....
        /*0424*/ 	.word	0x0000eee0


	//   ....[95]....
        /*0428*/ 	.word	0x0000ef90


	//   ....[96]....
        /*042c*/ 	.word	0x0000f060


	//   ....[97]....
        /*0430*/ 	.word	0x0000f0f0


	//   ....[98]....
        /*0434*/ 	.word	0x0000f1c0


	//   ....[99]....
        /*0438*/ 	.word	0x0000f240


	//   ....[100]....
        /*043c*/ 	.word	0x0000f300


	//   ....[101]....
        /*0440*/ 	.word	0x0000f3a0


	//   ....[102]....
        /*0444*/ 	.word	0x0000f470


	//   ....[103]....
        /*0448*/ 	.word	0x0000f4e0


	//   ....[104]....
        /*044c*/ 	.word	0x0000f5a0


	//   ....[105]....
        /*0450*/ 	.word	0x0000f6e0


	//   ....[106]....
        /*0454*/ 	.word	0x0000f7c0


	//   ....[107]....
        /*0458*/ 	.word	0x0000f840


	//   ....[108]....
        /*045c*/ 	.word	0x0000f920


	//   ....[109]....
        /*0460*/ 	.word	0x0000f980


	//   ....[110]....
        /*0464*/ 	.word	0x0000fa50


	//   ....[111]....
        /*0468*/ 	.word	0x0000fab0


	//   ....[112]....
        /*046c*/ 	.word	0x0000fb90


	//   ....[113]....
        /*0470*/ 	.word	0x0000fc80


	//   ....[114]....
        /*0474*/ 	.word	0x0000fd20


	//   ....[115]....
        /*0478*/ 	.word	0x0000fd80


	//   ....[116]....
        /*047c*/ 	.word	0x0000fe70


	//   ....[117]....
        /*0480*/ 	.word	0x0000fed0


	//   ....[118]....
        /*0484*/ 	.word	0x0000ffc0


	//   ....[119]....
        /*0488*/ 	.word	0x00010020


	//   ....[120]....
        /*048c*/ 	.word	0x000100e0


	//   ....[121]....
        /*0490*/ 	.word	0x00010220


	//   ....[122]....
        /*0494*/ 	.word	0x000102d0


	//   ....[123]....
        /*0498*/ 	.word	0x000103c0


	//   ....[124]....
        /*049c*/ 	.word	0x000104d0


	//   ....[125]....
        /*04a0*/ 	.word	0x00010550


	//   ....[126]....
        /*04a4*/ 	.word	0x00010640


	//   ....[127]....
        /*04a8*/ 	.word	0x000106b0


	//   ....[128]....
        /*04ac*/ 	.word	0x00010780


	//   ....[129]....
        /*04b0*/ 	.word	0x00010890


	//----- nvinfo : EIATTR_REG_RECONFIG
	.align		4
.L_1285:
        /*04b4*/ 	.byte	0x01, 0x54
	.zero		2


	//----- nvinfo : EIATTR_SYSCALL_OFFSETS
	.align		4
        /*04b8*/ 	.byte	0x04, 0x46
        /*04ba*/ 	.short	(.L_1287 - .L_1286)


	//   ....[0]....
.L_1286:
        /*04bc*/ 	.word	0x00001380


	//   ....[1]....
        /*04c0*/ 	.word	0x0000b220


	//   ....[2]....
        /*04c4*/ 	.word	0x0000b360


	//   ....[3]....
        /*04c8*/ 	.word	0x0000b450


	//   ....[4]....
        /*04cc*/ 	.word	0x0000c240


	//----- nvinfo : EIATTR_MBARRIER_INSTR_OFFSETS
	.align		4
.L_1287:
        /*04d0*/ 	.byte	0x04, 0x39
        /*04d2*/ 	.short	(.L_1289 - .L_1288)


	//   ....[0]....
.L_1288:
        /*04d4*/ 	.word	0x00000180
        /*04d8*/ 	.word	0x000000ff
        /*04dc*/ 	.word	0x0002d800
        /*04e0*/ 	.short	0x0100
        /*04e2*/ 	.byte	0x08
	.zero		1


	//   ....[1]....
        /*04e4*/ 	.word	0x00000190
        /*04e8*/ 	.word	0x000000ff
        /*04ec*/ 	.word	0x0002d820
        /*04f0*/ 	.short	0x0100
        /*04f2*/ 	.byte	0x08
	.zero		1


	//   ....[2]....
        /*04f4*/ 	.word	0x00000280
        /*04f8*/ 	.word	0x000000ff
        /*04fc*/ 	.word	0x0002d830
        /*0500*/ 	.short	0x0100
        /*0502*/ 	.byte	0x08
	.zero		1


	//   ....[3]....
        /*0504*/ 	.word	0x00000290
        /*0508*/ 	.word	0x000000ff
        /*050c*/ 	.word	0x0002d840
        /*0510*/ 	.short	0x0100
        /*0512*/ 	.byte	0x08
	.zero		1


	//   ....[4]....
        /*0514*/ 	.word	0x000002a0
        /*0518*/ 	.word	0x000000ff
        /*051c*/ 	.word	0x0002d838
        /*0520*/ 	.short	0x0100
        /*0522*/ 	.byte	0x08
	.zero		1


	//   ....[5]....
        /*0524*/ 	.word	0x000002b0
        /*0528*/ 	.word	0x000000ff
        /*052c*/ 	.word	0x0002d848
        /*0530*/ 	.short	0x0100
        /*0532*/ 	.byte	0x08
	.zero		1


	//   ....[6]....
        /*0534*/ 	.word	0x000003e0
        /*0538*/ 	.word	0x000000ff
        /*053c*/ 	.word	0x0002d850
        /*0540*/ 	.short	0x0100
        /*0542*/ 	.byte	0x08
	.zero		1


	//   ....[7]....
        /*0544*/ 	.word	0x000003f0
        /*0548*/ 	.word	0x000000ff
        /*054c*/ 	.word	0x0002d860
        /*0550*/ 	.short	0x0100
        /*0552*/ 	.byte	0x08
	.zero		1


	//   ....[8]....
        /*0554*/ 	.word	0x00000400
        /*0558*/ 	.word	0x000000ff
        /*055c*/ 	.word	0x0002d858
        /*0560*/ 	.short	0x0100
        /*0562*/ 	.byte	0x08
	.zero		1


	//   ....[9]....
        /*0564*/ 	.word	0x00000410
        /*0568*/ 	.word	0x000000ff
        /*056c*/ 	.word	0x0002d868
        /*0570*/ 	.short	0x0100
        /*0572*/ 	.byte	0x08
	.zero		1


	//   ....[10]....
        /*0574*/ 	.word	0x00000500
        /*0578*/ 	.word	0x000000ff
        /*057c*/ 	.word	0x0002d870
        /*0580*/ 	.short	0x0100
        /*0582*/ 	.byte	0x06
	.zero		1


	//   ....[11]....
        /*0584*/ 	.word	0x00000510
        /*0588*/ 	.word	0x000000ff
        /*058c*/ 	.word	0x0002d880
        /*0590*/ 	.short	0x0100
        /*0592*/ 	.byte	0x06
	.zero		1


	//   ....[12]....
        /*0594*/ 	.word	0x00000520
        /*0598*/ 	.word	0x000000ff
        /*059c*/ 	.word	0x0002d878
        /*05a0*/ 	.short	0x0100
        /*05a2*/ 	.byte	0x06
	.zero		1


	//   ....[13]....
        /*05a4*/ 	.word	0x00000530
        /*05a8*/ 	.word	0x000000ff
        /*05ac*/ 	.word	0x0002d888
        /*05b0*/ 	.short	0x0100
        /*05b2*/ 	.byte	0x06
	.zero		1


	//   ....[14]....
        /*05b4*/ 	.word	0x00000660
        /*05b8*/ 	.word	0x000000ff
        /*05bc*/ 	.word	0x0002d890
        /*05c0*/ 	.short	0x0100
        /*05c2*/ 	.byte	0x08
	.zero		1


	//   ....[15]....
        /*05c4*/ 	.word	0x00000670
        /*05c8*/ 	.word	0x000000ff
        /*05cc*/ 	.word	0x0002d8a0
        /*05d0*/ 	.short	0x0100
        /*05d2*/ 	.byte	0x08
	.zero		1


	//   ....[16]....
        /*05d4*/ 	.word	0x00000680
        /*05d8*/ 	.word	0x000000ff
        /*05dc*/ 	.word	0x0002d898
        /*05e0*/ 	.short	0x0100
        /*05e2*/ 	.byte	0x08
	.zero		1


	//   ....[17]....
        /*05e4*/ 	.word	0x00000690
        /*05e8*/ 	.word	0x000000ff
        /*05ec*/ 	.word	0x0002d8a8
        /*05f0*/ 	.short	0x0100
        /*05f2*/ 	.byte	0x08
	.zero		1


	//   ....[18]....
        /*05f4*/ 	.word	0x000007d0
        /*05f8*/ 	.word	0x000000ff
        /*05fc*/ 	.word	0x0002d8b0
        /*0600*/ 	.short	0x0100
        /*0602*/ 	.byte	0x08
	.zero		1


	//   ....[19]....
        /*0604*/ 	.word	0x000007e0
        /*0608*/ 	.word	0x000000ff
        /*060c*/ 	.word	0x0002d8c0
        /*0610*/ 	.short	0x0100
        /*0612*/ 	.byte	0x08
	.zero		1


	//   ....[20]....
        /*0614*/ 	.word	0x000007f0
        /*0618*/ 	.word	0x000000ff
        /*061c*/ 	.word	0x0002d8b8
        /*0620*/ 	.short	0x0100
        /*0622*/ 	.byte	0x08
	.zero		1


	//   ....[21]....
        /*0624*/ 	.word	0x00000800
        /*0628*/ 	.word	0x000000ff
        /*062c*/ 	.word	0x0002d8c8
        /*0630*/ 	.short	0x0100
        /*0632*/ 	.byte	0x08
	.zero		1


	//   ....[22]....
        /*0634*/ 	.word	0x000013b0
        /*0638*/ 	.word	0x000000ff
        /*063c*/ 	.word	0x0002d800
        /*0640*/ 	.short	0x010a
        /*0642*/ 	.byte	0x04
	.zero		1


	//   ....[23]....
        /*0644*/ 	.word	0x00001450
        /*0648*/ 	.word	0x000000ff
        /*064c*/ 	.word	0x0002d830
        /*0650*/ 	.short	0x010a
        /*0652*/ 	.byte	0x04
	.zero		1


	//   ....[24]....
        /*0654*/ 	.word	0x000014c0
        /*0658*/ 	.word	0x000000ff
        /*065c*/ 	.word	0x0002d830
        /*0660*/ 	.short	0x010a
        /*0662*/ 	.byte	0x04
	.zero		1


	//   ....[25]....
        /*0664*/ 	.word	0x00001d50
        /*0668*/ 	.word	0x000000ff
        /*066c*/ 	.word	0x00000000
        /*0670*/ 	.short	0x0101
        /*0672*/ 	.byte	0x04
	.zero		1


	//   ....[26]....
        /*0674*/ 	.word	0x00003d70
        /*0678*/ 	.word	0x000000ff
        /*067c*/ 	.word	0x0002d830
        /*0680*/ 	.short	0x010a
        /*0682*/ 	.byte	0x04
	.zero		1


	//   ....[27]....
        /*0684*/ 	.word	0x00003db0
        /*0688*/ 	.word	0x000000ff
        /*068c*/ 	.word	0x0002d830
        /*0690*/ 	.short	0x010a
        /*0692*/ 	.byte	0x04
	.zero		1


	//   ....[28]....
        /*0694*/ 	.word	0x000040c0
        /*0698*/ 	.word	0x000000ff
        /*069c*/ 	.word	0x0002d850
        /*06a0*/ 	.short	0x010a
        /*06a2*/ 	.byte	0x0a
	.zero		1


	//   ....[29]....
        /*06a4*/ 	.word	0x00004100
        /*06a8*/ 	.word	0x000000ff
        /*06ac*/ 	.word	0x0002d850
        /*06b0*/ 	.short	0x010a
        /*06b2*/ 	.byte	0x0a
	.zero		1


	//   ....[30]....
        /*06b4*/ 	.word	0x00004760
        /*06b8*/ 	.word	0x000000ff
        /*06bc*/ 	.word	0x00000000
        /*06c0*/ 	.short	0x0101
        /*06c2*/ 	.byte	0x0a
	.zero		1


	//   ....[31]....
        /*06c4*/ 	.word	0x000062c0
        /*06c8*/ 	.word	0x000000ff
        /*06cc*/ 	.word	0x00000000
        /*06d0*/ 	.short	0x0101
        /*06d2*/ 	.byte	0x06
	.zero		1


	//   ....[32]....
        /*06d4*/ 	.word	0x00006a60
        /*06d8*/ 	.word	0x000000ff
        /*06dc*/ 	.word	0x0002d830
        /*06e0*/ 	.short	0x010a
        /*06e2*/ 	.byte	0x0a
	.zero		1


	//   ....[33]....
        /*06e4*/ 	.word	0x00006aa0
        /*06e8*/ 	.word	0x000000ff
        /*06ec*/ 	.word	0x0002d830
        /*06f0*/ 	.short	0x010a
        /*06f2*/ 	.byte	0x0a
	.zero		1


	//   ....[34]....
        /*06f4*/ 	.word	0x00006d60
        /*06f8*/ 	.word	0x000000ff
        /*06fc*/ 	.word	0x0002d850
        /*0700*/ 	.short	0x010a
        /*0702*/ 	.byte	0x0a
	.zero		1


	//   ....[35]....
        /*0704*/ 	.word	0x00006da0
        /*0708*/ 	.word	0x000000ff
        /*070c*/ 	.word	0x0002d850
        /*0710*/ 	.short	0x010a
        /*0712*/ 	.byte	0x0a
	.zero		1


	//   ....[36]....
        /*0714*/ 	.word	0x000075b0
        /*0718*/ 	.word	0x000000ff
        /*071c*/ 	.word	0x00000000
        /*0720*/ 	.short	0x0101
        /*0722*/ 	.byte	0x0a
	.zero		1


	//   ....[37]....
        /*0724*/ 	.word	0x000084b0
        /*0728*/ 	.word	0x000000ff
        /*072c*/ 	.word	0x00000000
        /*0730*/ 	.short	0x0101
        /*0732*/ 	.byte	0x06
	.zero		1


	//   ....[38]....
        /*0734*/ 	.word	0x000089f0
        /*0738*/ 	.word	0x000000ff
        /*073c*/ 	.word	0x0002d850
        /*0740*/ 	.short	0x010a
        /*0742*/ 	.byte	0x06
	.zero		1


	//   ....[39]....
        /*0744*/ 	.word	0x00008a30
        /*0748*/ 	.word	0x000000ff
        /*074c*/ 	.word	0x0002d850
        /*0750*/ 	.short	0x010a
        /*0752*/ 	.byte	0x06
	.zero		1


	//   ....[40]....
        /*0754*/ 	.word	0x00009220
        /*0758*/ 	.word	0x000000ff
        /*075c*/ 	.word	0x00000000
        /*0760*/ 	.short	0x0101
        /*0762*/ 	.byte	0x06
	.zero		1


	//   ....[41]....
        /*0764*/ 	.word	0x00009c30
        /*0768*/ 	.word	0x000000ff
        /*076c*/ 	.word	0x00000000
        /*0770*/ 	.short	0x0101
        /*0772*/ 	.byte	0x04
	.zero		1


	//   ....[42]....
        /*0774*/ 	.word	0x0000b940
        /*0778*/ 	.word	0x000000ff
        /*077c*/ 	.word	0x0002d840
        /*0780*/ 	.short	0x010a
        /*0782*/ 	.byte	0x2c
	.zero		1


	//   ....[43]....
        /*0784*/ 	.word	0x0000c000
        /*0788*/ 	.word	0x000000ff
        /*078c*/ 	.word	0x0002d830
        /*0790*/ 	.short	0x0107
        /*0792*/ 	.byte	0x2c
	.zero		1


	//   ....[44]....
        /*0794*/ 	.word	0x0000c070
        /*0798*/ 	.word	0x000000ff
        /*079c*/ 	.word	0x0002d830
        /*07a0*/ 	.short	0x0101
        /*07a2*/ 	.byte	0x2c
	.zero		1


	//   ....[45]....
        /*07a4*/ 	.word	0x0000cbb0
        /*07a8*/ 	.word	0x000000ff
        /*07ac*/ 	.word	0x0002d800
        /*07b0*/ 	.short	0x0107
        /*07b2*/ 	.byte	0x2c
	.zero		1


	//   ....[46]....
        /*07b4*/ 	.word	0x0000cc10
        /*07b8*/ 	.word	0x000000ff
        /*07bc*/ 	.word	0x0002d800
        /*07c0*/ 	.short	0x0101
        /*07c2*/ 	.byte	0x2c
	.zero		1


	//   ....[47]....
        /*07c4*/ 	.word	0x0000cc40
        /*07c8*/ 	.word	0x000000ff
        /*07cc*/ 	.word	0x0002d820
        /*07d0*/ 	.short	0x010a
        /*07d2*/ 	.byte	0x2c
	.zero		1


	//   ....[48]....
        /*07d4*/ 	.word	0x0000d060
        /*07d8*/ 	.word	0x00000007
        /*07dc*/ 	.word	0x0002d840
        /*07e0*/ 	.short	0x010a
        /*07e2*/ 	.byte	0x3f
	.zero		1


	//   ....[49]....
        /*07e4*/ 	.word	0x0000d4d0
        /*07e8*/ 	.word	0x00000007
        /*07ec*/ 	.word	0x0002d830
        /*07f0*/ 	.short	0x0107
        /*07f2*/ 	.byte	0x3f
	.zero		1


	//   ....[50]....
        /*07f4*/ 	.word	0x0000d580
        /*07f8*/ 	.word	0x00000007
        /*07fc*/ 	.word	0x0002d830
        /*0800*/ 	.short	0x0101
        /*0802*/ 	.byte	0x3f
	.zero		1


	//   ....[51]....
        /*0804*/ 	.word	0x0000d5e0
        /*0808*/ 	.word	0x00000007
        /*080c*/ 	.word	0x0002d860
        /*0810*/ 	.short	0x010a
        /*0812*/ 	.byte	0x3f
	.zero		1


	//   ....[52]....
        /*0814*/ 	.word	0x0000d940
        /*0818*/ 	.word	0x00000007
        /*081c*/ 	.word	0x0002d850
        /*0820*/ 	.short	0x0107
        /*0822*/ 	.byte	0x3f
	.zero		1


	//   ....[53]....
        /*0824*/ 	.word	0x0000da90
        /*0828*/ 	.word	0x00000007
        /*082c*/ 	.word	0x0002d850
        /*0830*/ 	.short	0x0101
        /*0832*/ 	.byte	0x3f
	.zero		1


	//   ....[54]....
        /*0834*/ 	.word	0x0000dc30
        /*0838*/ 	.word	0x00000000
        /*083c*/ 	.word	0x0002d860
        /*0840*/ 	.short	0x010a
        /*0842*/ 	.byte	0x3f
	.zero		1


	//   ....[55]....
        /*0844*/ 	.word	0x0000e070
        /*0848*/ 	.word	0x00000000
        /*084c*/ 	.word	0x0002d850
        /*0850*/ 	.short	0x0107
        /*0852*/ 	.byte	0x3f
	.zero		1


	//   ....[56]....
        /*0854*/ 	.word	0x0000e130
        /*0858*/ 	.word	0x00000000
        /*085c*/ 	.word	0x0002d850
        /*0860*/ 	.short	0x0101
        /*0862*/ 	.byte	0x3f
	.zero		1


	//   ....[57]....
        /*0864*/ 	.word	0x0000e1c0
        /*0868*/ 	.word	0x00000007
        /*086c*/ 	.word	0x0002d820
        /*0870*/ 	.short	0x010a
        /*0872*/ 	.byte	0x3f
	.zero		1


	//   ....[58]....
        /*0874*/ 	.word	0x0000e340
        /*0878*/ 	.word	0x00000005
        /*087c*/ 	.word	0x0002d840
        /*0880*/ 	.short	0x010a
        /*0882*/ 	.byte	0x3f
	.zero		1


	//   ....[59]....
        /*0884*/ 	.word	0x0000e3e0
        /*0888*/ 	.word	0x00000003
        /*088c*/ 	.word	0x0002d840
        /*0890*/ 	.short	0x010a
        /*0892*/ 	.byte	0x3f
	.zero		1


	//   ....[60]....
        /*0894*/ 	.word	0x0000e420
        /*0898*/ 	.word	0x00000005
        /*089c*/ 	.word	0x0002d860
        /*08a0*/ 	.short	0x010a
        /*08a2*/ 	.byte	0x3f
	.zero		1


	//   ....[61]....
        /*08a4*/ 	.word	0x0000e460
        /*08a8*/ 	.word	0x00000003
        /*08ac*/ 	.word	0x0002d860
        /*08b0*/ 	.short	0x010a
        /*08b2*/ 	.byte	0x3f
	.zero		1


	//   ....[62]....
        /*08b4*/ 	.word	0x0000e4e0
        /*08b8*/ 	.word	0x00000003
        /*08bc*/ 	.word	0x0002d800
        /*08c0*/ 	.short	0x010a
        /*08c2*/ 	.byte	0x3f
	.zero		1


	//   ....[63]....
        /*08c4*/ 	.word	0x0000e550
        /*08c8*/ 	.word	0x00000003
        /*08cc*/ 	.word	0x0002d830
        /*08d0*/ 	.short	0x010a
        /*08d2*/ 	.byte	0x3f
	.zero		1


	//   ....[64]....
        /*08d4*/ 	.word	0x0000e5b0
        /*08d8*/ 	.word	0x00000011
        /*08dc*/ 	.word	0x0002d830
        /*08e0*/ 	.short	0x010a
        /*08e2*/ 	.byte	0x3f
	.zero		1


	//   ....[65]....
        /*08e4*/ 	.word	0x0000e610
        /*08e8*/ 	.word	0x00000011
        /*08ec*/ 	.word	0x0002d850
        /*08f0*/ 	.short	0x010a
        /*08f2*/ 	.byte	0x3f
	.zero		1


	//   ....[66]....
        /*08f4*/ 	.word	0x0000e670
        /*08f8*/ 	.word	0x00000013
        /*08fc*/ 	.word	0x0002d830
        /*0900*/ 	.short	0x010a
        /*0902*/ 	.byte	0x3f
	.zero		1


	//   ....[67]....
        /*0904*/ 	.word	0x0000e6d0
        /*0908*/ 	.word	0x00000013
        /*090c*/ 	.word	0x0002d850
        /*0910*/ 	.short	0x010a
        /*0912*/ 	.byte	0x3f
	.zero		1


	//   ....[68]....
        /*0914*/ 	.word	0x0000e730
        /*0918*/ 	.word	0x00000004
        /*091c*/ 	.word	0x0002d850
        /*0920*/ 	.short	0x010a
        /*0922*/ 	.byte	0x3f
	.zero		1


	//   ....[69]....
        /*0924*/ 	.word	0x0000e810
        /*0928*/ 	.word	0x00000003
        /*092c*/ 	.word	0x0002d840
        /*0930*/ 	.short	0x010a
        /*0932*/ 	.byte	0x3f
	.zero		1


	//   ....[70]....
        /*0934*/ 	.word	0x0000f5e0
        /*0938*/ 	.word	0x00000003
        /*093c*/ 	.word	0x0002d820
        /*0940*/ 	.short	0x010a
        /*0942*/ 	.byte	0x3f
	.zero		1


	//   ....[71]....
        /*0944*/ 	.word	0x0000f630
        /*0948*/ 	.word	0x00000007
        /*094c*/ 	.word	0x0002d840
        /*0950*/ 	.short	0x010a
        /*0952*/ 	.byte	0x3f
	.zero		1


	//   ....[72]....
        /*0954*/ 	.word	0x0000fbd0
        /*0958*/ 	.word	0x00000007
        /*095c*/ 	.word	0x0002d860
        /*0960*/ 	.short	0x010a
        /*0962*/ 	.byte	0x3f
	.zero		1


	//   ....[73]....
        /*0964*/ 	.word	0x00010170
        /*0968*/ 	.word	0x00000000
        /*096c*/ 	.word	0x0002d860
        /*0970*/ 	.short	0x010a
        /*0972*/ 	.byte	0x3f
	.zero		1


	//   ....[74]....
        /*0974*/ 	.word	0x000107b0
        /*0978*/ 	.word	0x00000007
        /*097c*/ 	.word	0x0002d820
        /*0980*/ 	.short	0x010a
        /*0982*/ 	.byte	0x3f
	.zero		1


	//   ....[75]....
        /*0984*/ 	.word	0x00010950
        /*0988*/ 	.word	0x00000005
        /*098c*/ 	.word	0x0002d840
        /*0990*/ 	.short	0x010a
        /*0992*/ 	.byte	0x3f
	.zero		1


	//   ....[76]....
        /*0994*/ 	.word	0x000109a0
        /*0998*/ 	.word	0x00000003
        /*099c*/ 	.word	0x0002d840
        /*09a0*/ 	.short	0x010a
        /*09a2*/ 	.byte	0x3f
	.zero		1


	//   ....[77]....
        /*09a4*/ 	.word	0x000109f0
        /*09a8*/ 	.word	0x00000005
        /*09ac*/ 	.word	0x0002d860
        /*09b0*/ 	.short	0x010a
        /*09b2*/ 	.byte	0x3f
	.zero		1


	//----- nvinfo : EIATTR_NUM_MBARRIERS
	.align		4
.L_1289:
        /*09b4*/ 	.byte	0x03, 0x38
        /*09b6*/ 	.short	0x0016


	//----- nvinfo : EIATTR_EXIT_INSTR_OFFSETS
	.align		4
        /*09b8*/ 	.byte	0x04, 0x1c
        /*09ba*/ 	.short	(.L_1291 - .L_1290)


	//   ....[0]....
.L_1290:
        /*09bc*/ 	.word	0x0000e4b0


	//----- nvinfo : EIATTR_MAX_THREADS
	.align		4
.L_1291:
        /*09c0*/ 	.byte	0x04, 0x05
        /*09c2*/ 	.short	(.L_1293 - .L_1292)
.L_1292:
        /*09c4*/ 	.word	0x00000200
        /*09c8*/ 	.word	0x00000001
        /*09cc*/ 	.word	0x00000001


	//----- nvinfo : EIATTR_CRS_STACK_SIZE
	.align		4
.L_1293:
        /*09d0*/ 	.byte	0x04, 0x1e
        /*09d2*/ 	.short	(.L_1295 - .L_1294)
.L_1294:
        /*09d4*/ 	.word	0x00000000


	//----- nvinfo : EIATTR_CBANK_PARAM_SIZE
	.align		4
.L_1295:
        /*09d8*/ 	.byte	0x03, 0x19
        /*09da*/ 	.short	0x0a70


	//----- nvinfo : EIATTR_PARAM_CBANK
	.align		4
        /*09dc*/ 	.byte	0x04, 0x0a
        /*09de*/ 	.short	(.L_1297 - .L_1296)
	.align		4
.L_1296:
        /*09e0*/ 	.word	index@(.nv.constant0._ZN7cutlass13device_kernelIN5flash11enable_sm90INS1_16FlashAttnFwdSm90INS1_25CollectiveMainloopFwdSm90ILi2EN4cute5tupleIJNS5_1CILi1EEES8_S8_EEENS6_IJNS7_ILi192EEENS7_ILi128EEENS7_ILi96EEEEEELi96ENS_6half_tEfNS_4arch4Sm90ELb1ELb0ELb0ELb0ELb1ELb0ELb0ELb0ELb1ELb1ELb1ELb0EEENS1_21CollectiveEpilogueFwdINS6_IJSA_SC_SB_EEES9_SE_SG_Li384ELb0ELb1ELb1ELb0EEENS1_19SingleTileSchedulerILb0ELb1ELb1ELi192EEEEEEEEEvNT_6ParamsE)
        /*09e4*/ 	.short	0x0210
        /*09e6*/ 	.short	0x0a70


	//----- nvinfo : EIATTR_SW_WAR
	.align		4
.L_1297:
        /*09e8*/ 	.byte	0x04, 0x36
        /*09ea*/ 	.short	(.L_1299 - .L_1298)
.L_1298:
        /*09ec*/ 	.word	0x00000008
.L_1299:


//--------------------- .nv.info._ZN7cutlass13device_kernelIN5flash11enable_sm90INS1_16FlashAttnFwdSm90INS1_25CollectiveMainloopFwdSm90ILi2EN4cute5tupleIJNS5_1CILi1EEES8_S8_EEENS6_IJNS7_ILi192EEENS7_ILi128EEENS7_ILi96EEEEEELi96ENS_6half_tEfNS_4arch4Sm90ELb1ELb0ELb0ELb1ELb1ELb0ELb0ELb0ELb1ELb1ELb1ELb0EEENS1_21CollectiveEpilogueFwdINS6_IJSA_SC_SB_EEES9_SE_SG_Li384ELb1ELb1ELb1ELb0EEENS1_36VarlenDynamicPersistentTileSchedulerILi192ELi128ELi384ELi128ELb1ELb1ELb1ELb1ELb1ELb1EEEEEEEEEvNT_6ParamsE --------------------------
	.section	.nv.info._ZN7cutlass13device_kernelIN5flash11enable_sm90INS1_16FlashAttnFwdSm90INS1_25CollectiveMainloopFwdSm90ILi2EN4cute5tupleIJNS5_1CILi1EEES8_S8_EEENS6_IJNS7_ILi192EEENS7_ILi128EEENS7_ILi96EEEEEELi96ENS_6half_tEfNS_4arch4Sm90ELb1ELb0ELb0ELb1ELb1ELb0ELb0ELb0ELb1ELb1ELb1ELb0EEENS1_21CollectiveEpilogueFwdINS6_IJSA_SC_SB_EEES9_SE_SG_Li384ELb1ELb1ELb1ELb0EEENS1_36VarlenDynamicPersistentTileSchedulerILi192ELi128ELi384ELi128ELb1ELb1ELb1ELb1ELb1ELb1EEEEEEEEEvNT_6ParamsE,"",@"SHT_CUDA_INFO"
	.sectionflags	@""
	.align	4


	//----- nvinfo : EIATTR_CUDA_API_VERSION
	.align		4
        /*0000*/ 	.byte	0x04, 0x37
        /*0002*/ 	.short	(.L_1301 - .L_1300)
.L_1300:
        /*0004*/ 	.word	0x00000082


	//----- nvinfo : EIATTR_KPARAM_INFO
	.align		4
.L_1301:
        /*0008*/ 	.byte	0x04, 0x17
        /*000a*/ 	.short	(.L_1303 - .L_1302)
.L_1302:
        /*000c*/ 	.word	0x00000000
        /*0010*/ 	.short	0x0000
        /*0012*/ 	.short	0x0070
        /*0014*/ 	.byte	0x00, 0xf0, 0x01, 0x2a


	//----- nvinfo : EIATTR_SPARSE_MMA_MASK
	.align		4
.L_1303:
        /*0018*/ 	.byte	0x03, 0x50
        /*001a*/ 	.short	0x0000


	//----- nvinfo : EIATTR_MAXREG_COUNT
	.align		4
        /*001c*/ 	.byte	0x03, 0x1b
        /*001e*/ 	.short	0x0080


	//----- nvinfo : EIATTR_NUM_BARRIERS
	.align		4
        /*0020*/ 	.byte	0x02, 0x4c
        /*0022*/ 	.byte	0x10
	.zero		1


	//----- nvinfo : EIATTR_EXTERNS
	.align		4
        /*0024*/ 	.byte	0x04, 0x0f
        /*0026*/ 	.short	(.L_1305 - .L_1304)


	//   ....[0]....
	.align		4
.L_1304:
        /*0028*/ 	.word	index@(__assertfail)


	//----- nvinfo : EIATTR_ANNOTATIONS
	.align		4
.L_1305:
        /*002c*/ 	.byte	0x04, 0x55
        /*002e*/ 	.short	(.L_1307 - .L_1306)


	//   ....[0]....
.L_1306:
        /* <DEDUP_REMOVED lines=37> */


	//----- nvinfo : EIATTR_MERCURY_ISA_VERSION
	.align		4
.L_1307:
        /*0268*/ 	.byte	0x03, 0x5f
        /*026a*/ 	.short	0x0101


	//----- nvinfo : EIATTR_UNUSED_LOAD_BYTE_OFFSET
	.align		4
        /*026c*/ 	.byte	0x04, 0x44
        /*026e*/ 	.short	(.L_1309 - .L_1308)


	//   ....[0]....
.L_1308:
        /*0270*/ 	.word	0x00000970
        /*0274*/ 	.word	0x0000fff0


	//   ....[1]....
        /*0278*/ 	.word	0x000094d0
        /*027c*/ 	.word	0x0000fff0


	//----- nvinfo : EIATTR_INT_WARP_WIDE_INSTR_OFFSETS
	.align		4
.L_1309:
        /*0280*/ 	.byte	0x04, 0x31
        /*0282*/ 	.short	(.L_1311 - .L_1310)


	//   ....[0]....
.L_1310:
        /*0284*/ 	.word	0x000000c0


	//   ....[1]....
        /*0288*/ 	.word	0x000000d0


	//   ....[2]....
        /*028c*/ 	.word	0x00000170


	//   ....[3]....
        /*0290*/ 	.word	0x0000d740


	//   ....[4]....
        /*0294*/ 	.word	0x0000d7d0


	//   ....[5]....
        /*0298*/ 	.word	0x00010480


	//   ....[6]....
        /*029c*/ 	.word	0x00010510


	//----- nvinfo : EIATTR_COOP_GROUP_MASK_REGIDS
	.align		4
.L_1311:
        /*02a0*/ 	.byte	0x04, 0x29
        /*02a2*/ 	.short	(.L_1313 - .L_1312)


	//   ....[0]....
.L_1312:
        /*02a4*/ 	.word	0xffffffff


	//   ....[1]....
        /*02a8*/ 	.word	0xffffffff


	//   ....[2]....
        /*02ac*/ 	.word	0xffffffff


	//   ....[3]....
        /*02b0*/ 	.word	0xffffffff


	//   ....[4]....
        /*02b4*/ 	.word	0xffffffff


	//   ....[5]....
        /*02b8*/ 	.word	0xffffffff


	//   ....[6]....
        /*02bc*/ 	.word	0xffffffff


	//   ....[7]....
        /*02c0*/ 	.word	0xffffffff


	//   ....[8]....
        /*02c4*/ 	.word	0xffffffff


	//   ....[9]....
        /*02c8*/ 	.word	0xffffffff


	//   ....[10]....
        /*02cc*/ 	.word	0xffffffff


	//   ....[11]....
        /*02d0*/ 	.word	0xffffffff


	//   ....[12]....
        /*02d4*/ 	.word	0xffffffff


	//   ....[13]....
        /*02d8*/ 	.word	0xffffffff


	//   ....[14]....
        /*02dc*/ 	.word	0xffffffff


	//   ....[15]....
        /*02e0*/ 	.word	0xffffffff


	//   ....[16]....
        /*02e4*/ 	.word	0xffffffff


	//   ....[17]....
        /*02e8*/ 	.word	0xffffffff


	//   ....[18]....
        /*02ec*/ 	.word	0xffffffff


	//   ....[19]....
        /*02f0*/ 	.word	0xffffffff


	//   ....[20]....
        /*02f4*/ 	.word	0xffffffff


	//   ....[21]....
        /*02f8*/ 	.word	0xffffffff


	//   ....[22]....
        /*02fc*/ 	.word	0xffffffff


	//   ....[23]....
        /*0300*/ 	.word	0xffffffff


	//   ....[24]....
        /*0304*/ 	.word	0xffffffff


	//   ....[25]....
        /*0308*/ 	.word	0xffffffff


	//   ....[26]....
        /*030c*/ 	.word	0xffffffff


	//   ....[27]....
        /*0310*/ 	.word	0xffffffff


	//   ....[28]....
        /*0314*/ 	.word	0xffffffff


	//   ....[29]....
        /*0318*/ 	.word	0xffffffff


	//   ....[30]....
        /*031c*/ 	.word	0xffffffff


	//   ....[31]....
        /*0320*/ 	.word	0xffffffff


	//   ....[32]....
        /*0324*/ 	.word	0xffffffff


	//   ....[33]....
        /*0328*/ 	.word	0xffffffff


	//   ....[34]....
        /*032c*/ 	.word	0xffffffff


	//   ....[35]....
        /*0330*/ 	.word	0xffffffff


	//   ....[36]....
        /*0334*/ 	.word	0xffffffff


	//   ....[37]....
        /*0338*/ 	.word	0xffffffff


	//   ....[38]....
        /*033c*/ 	.word	0xffffffff


	//   ....[39]....
        /*0340*/ 	.word	0xffffffff


	//   ....[40]....
        /*0344*/ 	.word	0xffffffff


	//   ....[41]....
        /*0348*/ 	.word	0xffffffff


	//   ....[42]....
        /*034c*/ 	.word	0xffffffff


	//   ....[43]....
        /*0350*/ 	.word	0xffffffff


	//   ....[44]....
        /*0354*/ 	.word	0xffffffff


	//   ....[45]....
        /*0358*/ 	.word	0xffffffff


	//   ....[46]....
        /*035c*/ 	.word	0xffffffff


	//   ....[47]....
        /*0360*/ 	.word	0xffffffff


	//   ....[48]....
        /*0364*/ 	.word	0xffffffff


	//   ....[49]....
        /*0368*/ 	.word	0xffffffff


	//   ....[50]....
        /*036c*/ 	.word	0xffffffff


	//   ....[51]....
        /*0370*/ 	.word	0xffffffff


	//   ....[52]....
        /*0374*/ 	.word	0xffffffff


	//   ....[53]....
        /*0378*/ 	.word	0xffffffff


	//   ....[54]....
        /*037c*/ 	.word	0xffffffff


	//   ....[55]....
        /*0380*/ 	.word	0xffffffff


	//   ....[56]....
        /*0384*/ 	.word	0xffffffff


	//   ....[57]....
        /*0388*/ 	.word	0xffffffff


	//   ....[58]....
        /*038c*/ 	.word	0xffffffff


	//   ....[59]....
        /*0390*/ 	.word	0xffffffff


	//   ....[60]....
        /*0394*/ 	.word	0xffffffff


	//   ....[61]....
        /*0398*/ 	.word	0xffffffff


	//   ....[62]....
        /*039c*/ 	.word	0xffffffff


	//   ....[63]....
        /*03a0*/ 	.word	0xffffffff


	//   ....[64]....
        /*03a4*/ 	.word	0xffffffff


	//   ....[65]....
        /*03a8*/ 	.word	0xffffffff


	//   ....[66]....
        /*03ac*/ 	.word	0xffffffff


	//   ....[67]....
        /*03b0*/ 	.word	0xffffffff


	//   ....[68]....
        /*03b4*/ 	.word	0xffffffff


	//   ....[69]....
        /*03b8*/ 	.word	0xffffffff


	//   ....[70]....
        /*03bc*/ 	.word	0xffffffff


	//   ....[71]....
        /*03c0*/ 	.word	0xffffffff


	//   ....[72]....
        /*03c4*/ 	.word	0xffffffff


	//   ....[73]....
        /*03c8*/ 	.word	0xffffffff


	//   ....[74]....
        /*03cc*/ 	.word	0xffffffff


	//   ....[75]....
        /*03d0*/ 	.word	0xffffffff


	//   ....[76]....
        /*03d4*/ 	.word	0xffffffff


	//   ....[77]....
        /*03d8*/ 	.word	0xffffffff


	//   ....[78]....
        /*03dc*/ 	.word	0xffffffff


	//   ....[79]....
        /*03e0*/ 	.word	0xffffffff


	//   ....[80]....
        /*03e4*/ 	.word	0xffffffff


	//   ....[81]....
        /*03e8*/ 	.word	0xffffffff


	//   ....[82]....
        /*03ec*/ 	.word	0xffffffff


	//   ....[83]....
        /*03f0*/ 	.word	0xffffffff


	//   ....[84]....
        /*03f4*/ 	.word	0xffffffff


	//   ....[85]....
        /*03f8*/ 	.word	0xffffffff


	//   ....[86]....
        /*03fc*/ 	.word	0xffffffff


	//   ....[87]....
        /*0400*/ 	.word	0xffffffff


	//   ....[88]....
        /*0404*/ 	.word	0xffffffff


	//   ....[89]....
        /*0408*/ 	.word	0xffffffff


	//   ....[90]....
        /*040c*/ 	.word	0xffffffff


	//   ....[91]....
        /*0410*/ 	.word	0xffffffff


	//   ....[92]....
        /*0414*/ 	.word	0xffffffff


	//   ....[93]....
        /*0418*/ 	.word	0xffffffff


	//   ....[94]....
        /*041c*/ 	.word	0xffffffff


	//   ....[95]....
        /*0420*/ 	.word	0xffffffff


	//   ....[96]....
        /*0424*/ 	.word	0xffffffff


	//   ....[97]....
        /*0428*/ 	.word	0xffffffff


	//   ....[98]....
        /*042c*/ 	.word	0xffffffff


	//   ....[99]....
        /*0430*/ 	.word	0xffffffff


	//   ....[100]....
        /*0434*/ 	.word	0xffffffff


	//   ....[101]....
        /*0438*/ 	.word	0xffffffff


	//   ....[102]....
        /*043c*/ 	.word	0xffffffff


	//   ....[103]....
        /*0440*/ 	.word	0xffffffff


	//   ....[104]....
        /*0444*/ 	.word	0xffffffff


	//   ....[105]....
        /*0448*/ 	.word	0xffffffff


	//   ....[106]....
        /*044c*/ 	.word	0xffffffff


	//   ....[107]....
        /*0450*/ 	.word	0xffffffff


	//   ....[108]....
        /*0454*/ 	.word	0xffffffff


	//   ....[109]....
        /*0458*/ 	.word	0xffffffff


	//   ....[110]....
        /*045c*/ 	.word	0xffffffff


	//   ....[111]....
        /*0460*/ 	.word	0xffffffff


	//   ....[112]....
        /*0464*/ 	.word	0xffffffff


	//   ....[113]....
        /*0468*/ 	.word	0xffffffff


	//   ....[114]....
        /*046c*/ 	.word	0xffffffff


	//   ....[115]....
        /*0470*/ 	.word	0xffffffff


	//   ....[116]....
        /*0474*/ 	.word	0xffffffff


	//   ....[117]....
        /*0478*/ 	.word	0xffffffff


	//   ....[118]....
        /*047c*/ 	.word	0xffffffff


	//   ....[119]....
        /*0480*/ 	.word	0xffffffff


	//   ....[120]....
        /*0484*/ 	.word	0xffffffff


	//   ....[121]....
        /*0488*/ 	.word	0xffffffff


	//   ....[122]....
        /*048c*/ 	.word	0xffffffff


	//   ....[123]....
        /*0490*/ 	.word	0xffffffff


	//   ....[124]....
        /*0494*/ 	.word	0xffffffff


	//   ....[125]....
        /*0498*/ 	.word	0xffffffff


	//   ....[126]....
        /*049c*/ 	.word	0x0500000f


	//   ....[127]....
        /*04a0*/ 	.word	0x0500000f


	//   ....[128]....
        /*04a4*/ 	.word	0x0500000f


	//   ....[129]....
        /*04a8*/ 	.word	0x0500000f


	//   ....[130]....
        /*04ac*/ 	.word	0x0500000f


	//   ....[131]....
        /*04b0*/ 	.word	0x0500000f


	//   ....[132]....
        /*04b4*/ 	.word	0x0500000f


	//   ....[133]....
        /*04b8*/ 	.word	0x0500000f


	//   ....[134]....
        /*04bc*/ 	.word	0x0500000f


	//   ....[135]....
        /*04c0*/ 	.word	0x0500000f


	//   ....[136]....
        /*04c4*/ 	.word	0x0500000f


	//   ....[137]....
        /*04c8*/ 	.word	0x0500000f


	//   ....[138]....
        /*04cc*/ 	.word	0x0500000f


	//   ....[139]....
        /*04d0*/ 	.word	0x0500000f


	//   ....[140]....
        /*04d4*/ 	.word	0x0500000f


	//   ....[141]....
        /*04d8*/ 	.word	0x0500000f


	//   ....[142]....
        /*04dc*/ 	.word	0x0500000f


	//   ....[143]....
        /*04e0*/ 	.word	0x0500000f


	//   ....[144]....
        /*04e4*/ 	.word	0x0500000f


	//   ....[145]....
        /*04e8*/ 	.word	0x0500000f


	//   ....[146]....
        /*04ec*/ 	.word	0x0500000f


	//   ....[147]....
        /*04f0*/ 	.word	0x0500000f


	//   ....[148]....
        /*04f4*/ 	.word	0x0500000f


	//   ....[149]....
        /*04f8*/ 	.word	0x0500000f


	//   ....[150]....
        /*04fc*/ 	.word	0x0500000f


	//   ....[151]....
        /*0500*/ 	.word	0x0500000f


	//   ....[152]....
        /*0504*/ 	.word	0x0500000f


	//   ....[153]....
        /*0508*/ 	.word	0x0500000f


	//   ....[154]....
        /*050c*/ 	.word	0x0500000f


	//   ....[155]....
        /*0510*/ 	.word	0x0500000f


	//   ....[156]....
        /*0514*/ 	.word	0x0500000f


	//   ....[157]....
        /*0518*/ 	.word	0x0500000f


	//   ....[158]....
        /*051c*/ 	.word	0x0500000f


	//   ....[159]....
        /*0520*/ 	.word	0x0500000f


	//   ....[160]....
        /*0524*/ 	.word	0x0500000f


	//   ....[161]....
        /*0528*/ 	.word	0x0500000f


	//   ....[162]....
        /*052c*/ 	.word	0x0500000f


	//   ....[163]....
        /*0530*/ 	.word	0x0500000f


	//   ....[164]....
        /*0534*/ 	.word	0x0500000f


	//   ....[165]....
        /*0538*/ 	.word	0x0500000f


	//   ....[166]....
        /*053c*/ 	.word	0x0500000f


	//   ....[167]....
        /*0540*/ 	.word	0x0500000f


	//   ....[168]....
        /*0544*/ 	.word	0x0500000f


	//   ....[169]....
        /*0548*/ 	.word	0x0500000f


	//   ....[170]....
        /*054c*/ 	.word	0x0500000f


	//   ....[171]....
        /*0550*/ 	.word	0x0500000f


	//   ....[172]....
        /*0554*/ 	.word	0x0500000f


	//   ....[173]....
        /*0558*/ 	.word	0x0500000f


	//   ....[174]....
        /*055c*/ 	.word	0x0500000f


	//   ....[175]....
        /*0560*/ 	.word	0x0500000f


	//   ....[176]....
        /*0564*/ 	.word	0x0500000f


	//   ....[177]....
        /*0568*/ 	.word	0x0500000f


	//   ....[178]....
        /*056c*/ 	.word	0x0500000f


	//   ....[179]....
        /*0570*/ 	.word	0x0500000f


	//   ....[180]....
        /*0574*/ 	.word	0x0500000f


	//   ....[181]....
        /*0578*/ 	.word	0x0500000f


	//   ....[182]....
        /*057c*/ 	.word	0x0500000f


	//   ....[183]....
        /*0580*/ 	.word	0x0500000f


	//   ....[184]....
        /*0584*/ 	.word	0x0500000f


	//   ....[185]....
        /*0588*/ 	.word	0x0500000f


	//   ....[186]....
        /*058c*/ 	.word	0x0500000f


	//   ....[187]....
        /*0590*/ 	.word	0x0500000f


	//   ....[188]....
        /*0594*/ 	.word	0x0500000f


	//   ....[189]....
        /*0598*/ 	.word	0x0500000f


	//----- nvinfo : EIATTR_COOP_GROUP_INSTR_OFFSETS
	.align		4
.L_1313:
        /*059c*/ 	.byte	0x04, 0x28
        /*059e*/ 	.short	(.L_1315 - .L_1314)


	//   ....[0]....
.L_1314:
        /*05a0*/ 	.word	0x00000080


	//   ....[1]....
        /*05a4*/ 	.word	0x000000b0


	//   ....[2]....
        /*05a8*/ 	.word	0x000002d0


	//   ....[3]....
        /*05ac*/ 	.word	0x00000430


	//   ....[4]....
        /*05b0*/ 	.word	0x00000550


	//   ....[5]....
        /*05b4*/ 	.word	0x000006b0


	//   ....[6]....
        /*05b8*/ 	.word	0x00001990


	//   ....[7]....
        /*05bc*/ 	.word	0x00002040


	//   ....[8]....
        /*05c0*/ 	.word	0x00002060


	//   ....[9]....
        /*05c4*/ 	.word	0x000026e0


	//   ....[10]....
        /*05c8*/ 	.word	0x000027e0


	//   ....[11]....
        /*05cc*/ 	.word	0x000030a0


	//   ....[12]....
        /*05d0*/ 	.word	0x00003120


	//   ....[13]....
        /*05d4*/ 	.word	0x00003e80


	//   ....[14]....
        /*05d8*/ 	.word	0x00004880


	//   ....[15]....
        /*05dc*/ 	.word	0x000048a0


	//   ....[16]....
        /*05e0*/ 	.word	0x000050b0


	//   ....[17]....
        /*05e4*/ 	.word	0x000051b0


	//   ....[18]....
        /*05e8*/ 	.word	0x00005930


	//   ....[19]....
        /*05ec*/ 	.word	0x00005980


	//   ....[20]....
        /*05f0*/ 	.word	0x00006960


	//   ....[21]....
        /*05f4*/ 	.word	0x000074c0


	//   ....[22]....
        /*05f8*/ 	.word	0x000074f0


	//   ....[23]....
        /*05fc*/ 	.word	0x00007710


	//   ....[24]....
        /*0600*/ 	.word	0x00007730


	//   ....[25]....
        /*0604*/ 	.word	0x00008a70


	//   ....[26]....
        /*0608*/ 	.word	0x00008b70


	//   ....[27]....
        /*060c*/ 	.word	0x00008bd0


	//   ....[28]....
        /*0610*/ 	.word	0x00008c90


	//   ....[29]....
        /*0614*/ 	.word	0x00008cc0


	//   ....[30]....
        /*0618*/ 	.word	0x00009e30


	//   ....[31]....
        /*061c*/ 	.word	0x00009e40


	//   ....[32]....
        /*0620*/ 	.word	0x00009e50


	//   ....[33]....
        /*0624*/ 	.word	0x00009e90


	//   ....[34]....
        /*0628*/ 	.word	0x0000a550


	//   ....[35]....
        /*062c*/ 	.word	0x0000a580


	//   ....[36]....
        /*0630*/ 	.word	0x0000a6a0


	//   ....[37]....
        /*0634*/ 	.word	0x0000a6c0


	//   ....[38]....
        /*0638*/ 	.word	0x0000ab90


	//   ....[39]....
        /*063c*/ 	.word	0x0000abb0


	//   ....[40]....
        /*0640*/ 	.word	0x0000aee0


	//   ....[41]....
        /*0644*/ 	.word	0x0000aef0


	//   ....[42]....
        /*0648*/ 	.word	0x0000ba90


	//   ....[43]....
        /*064c*/ 	.word	0x0000baa0


	//   ....[44]....
        /*0650*/ 	.word	0x0000bba0


	//   ....[45]....
        /*0654*/ 	.word	0x0000bbc0


	//   ....[46]....
        /*0658*/ 	.word	0x0000bd40


	//   ....[47]....
        /*065c*/ 	.word	0x0000bf40


	//   ....[48]....
        /*0660*/ 	.word	0x0000bf70


	//   ....[49]....
        /*0664*/ 	.word	0x0000bfa0


	//   ....[50]....
        /*0668*/ 	.word	0x0000bfd0


	//   ....[51]....
        /*066c*/ 	.word	0x0000c000


	//   ....[52]....
        /*0670*/ 	.word	0x0000c030


	//   ....[53]....
        /*0674*/ 	.word	0x0000c1a0


	//   ....[54]....
        /*0678*/ 	.word	0x0000c1d0


	//   ....[55]....
        /*067c*/ 	.word	0x0000c200


	//   ....[56]....
        /*0680*/ 	.word	0x0000c230


	//   ....[57]....
        /*0684*/ 	.word	0x0000c260


	//   ....[58]....
        /*0688*/ 	.word	0x0000c290


	//   ....[59]....
        /*068c*/ 	.word	0x0000c320


	//   ....[60]....
        /*0690*/ 	.word	0x0000c350


	//   ....[61]....
        /*0694*/ 	.word	0x0000c360


	//   ....[62]....
        /*0698*/ 	.word	0x0000c3a0


	//   ....[63]....
        /*069c*/ 	.word	0x0000e3a0


	//   ....[64]....
        /*06a0*/ 	.word	0x0000e3c0


	//   ....[65]....
        /*06a4*/ 	.word	0x0000e470


	//   ....[66]....
        /*06a8*/ 	.word	0x0000e490


	//   ....[67]....
        /*06ac*/ 	.word	0x0000e530


	//   ....[68]....
        /*06b0*/ 	.word	0x0000e550


	//   ....[69]....
        /*06b4*/ 	.word	0x0000e560


	//   ....[70]....
        /*06b8*/ 	.word	0x0000e570


	//   ....[71]....
        /*06bc*/ 	.word	0x0000ef00


	//   ....[72]....
        /*06c0*/ 	.word	0x0000ef20


	//   ....[73]....
        /*06c4*/ 	.word	0x0000ef80


	//   ....[74]....
        /*06c8*/ 	.word	0x0000efc0


	//   ....[75]....
        /*06cc*/ 	.word	0x0000f020


	//   ....[76]....
        /*06d0*/ 	.word	0x0000f060


	//   ....[77]....
        /*06d4*/ 	.word	0x0000f070


	//   ....[78]....
        /*06d8*/ 	.word	0x0000f090


	//   ....[79]....
        /*06dc*/ 	.word	0x0000f160


	//   ....[80]....
        /*06e0*/ 	.word	0x0000f1a0


	//   ....[81]....
        /*06e4*/ 	.word	0x0000f1b0


	//   ....[82]....
        /*06e8*/ 	.word	0x0000f1d0


	//   ....[83]....
        /*06ec*/ 	.word	0x0000fa60


	//   ....[84]....
        /*06f0*/ 	.word	0x0000fa70


	//   ....[85]....
        /*06f4*/ 	.word	0x0000fa90


	//   ....[86]....
        /*06f8*/ 	.word	0x0000fb10


	//   ....[87]....
        /*06fc*/ 	.word	0x0000fb20


	//   ....[88]....
        /*0700*/ 	.word	0x0000fb80


	//   ....[89]....
        /*0704*/ 	.word	0x0000fbb0


	//   ....[90]....
        /*0708*/ 	.word	0x0000fbf0


	//   ....[91]....
        /*070c*/ 	.word	0x0000fee0


	//   ....[92]....
        /*0710*/ 	.word	0x0000ff00


	//   ....[93]....
        /*0714*/ 	.word	0x0000ffa0


	//   ....[94]....
        /*0718*/ 	.word	0x0000ffb0


	//   ....[95]....
        /*071c*/ 	.word	0x00010040


	//   ....[96]....
        /*0720*/ 	.word	0x00010050


	//   ....[97]....
        /*0724*/ 	.word	0x00010060


	//   ....[98]....
        /*0728*/ 	.word	0x000100f0


	//   ....[99]....
        /*072c*/ 	.word	0x00010700


	//   ....[100]....
        /*0730*/ 	.word	0x00010710


	//   ....[101]....
        /*0734*/ 	.word	0x000107a0


	//   ....[102]....
        /*0738*/ 	.word	0x00010840


	//   ....[103]....
        /*073c*/ 	.word	0x00010860


	//   ....[104]....
        /*0740*/ 	.word	0x000108e0


	//   ....[105]....
        /*0744*/ 	.word	0x00010900


	//   ....[106]....
        /*0748*/ 	.word	0x00010910


	//   ....[107]....
        /*074c*/ 	.word	0x00010d40


	//   ....[108]....
        /*0750*/ 	.word	0x00010d70


	//   ....[109]....
        /*0754*/ 	.word	0x00010dd0


	//   ....[110]....
        /*0758*/ 	.word	0x00010e00


	//   ....[111]....
        /*075c*/ 	.word	0x00010e30


	//   ....[112]....
        /*0760*/ 	.word	0x00010e60


	//   ....[113]....
        /*0764*/ 	.word	0x00010e90


	//   ....[114]....
        /*0768*/ 	.word	0x00010ec0


	//   ....[115]....
        /*076c*/ 	.word	0x00011060


	//   ....[116]....
        /*0770*/ 	.word	0x00011090


	//   ....[117]....
        /*0774*/ 	.word	0x000110c0


	//   ....[118]....
        /*0778*/ 	.word	0x000110f0


	//   ....[119]....
        /*077c*/ 	.word	0x00011120


	//   ....[120]....
        /*0780*/ 	.word	0x00011150


	//   ....[121]....
        /*0784*/ 	.word	0x00011210


	//   ....[122]....
        /*0788*/ 	.word	0x00011230


	//   ....[123]....
        /*078c*/ 	.word	0x00011250


	//   ....[124]....
        /*0790*/ 	.word	0x000112b0


	//   ....[125]....
        /*0794*/ 	.word	0x00011ce0


	//   ....[126]....
        /*0798*/ 	.word	0x00012280


	//   ....[127]....
        /*079c*/ 	.word	0x00012370


	//   ....[128]....
        /*07a0*/ 	.word	0x00012410


	//   ....[129]....
        /*07a4*/ 	.word	0x00012470


	//   ....[130]....
        /*07a8*/ 	.word	0x00012580


	//   ....[131]....
        /*07ac*/ 	.word	0x000125f0


	//   ....[132]....
        /*07b0*/ 	.word	0x00012700


	//   ....[133]....
        /*07b4*/ 	.word	0x00012770


	//   ....[134]....
        /*07b8*/ 	.word	0x00012810


	//   ....[135]....
        /*07bc*/ 	.word	0x00012940


	//   ....[136]....
        /*07c0*/ 	.word	0x00012990


	//   ....[137]....
        /*07c4*/ 	.word	0x00012a00


	//   ....[138]....
        /*07c8*/ 	.word	0x00012af0


	//   ....[139]....
        /*07cc*/ 	.word	0x00012b70


	//   ....[140]....
        /*07d0*/ 	.word	0x00012c50


	//   ....[141]....
        /*07d4*/ 	.word	0x00012cd0


	//   ....[142]....
        /*07d8*/ 	.word	0x00012d30


	//   ....[143]....
        /*07dc*/ 	.word	0x00012e30


	//   ....[144]....
        /*07e0*/ 	.word	0x00012f30


	//   ....[145]....
        /*07e4*/ 	.word	0x00012f90


	//   ....[146]....
        /*07e8*/ 	.word	0x00013070


	//   ....[147]....
        /*07ec*/ 	.word	0x000131b0


	//   ....[148]....
        /*07f0*/ 	.word	0x00013290


	//   ....[149]....
        /*07f4*/ 	.word	0x00013310


	//   ....[150]....
        /*07f8*/ 	.word	0x000133f0


	//   ....[151]....
        /*07fc*/ 	.word	0x00013450


	//   ....[152]....
        /*0800*/ 	.word	0x00013520


	//   ....[153]....
        /*0804*/ 	.word	0x00013580


	//   ....[154]....
        /*0808*/ 	.word	0x00013660


	//   ....[155]....
        /*080c*/ 	.word	0x00013750


	//   ....[156]....
        /*0810*/ 	.word	0x000137f0


	//   ....[157]....
        /*0814*/ 	.word	0x00013850


	//   ....[158]....
        /*0818*/ 	.word	0x00013950


	//   ....[159]....
        /*081c*/ 	.word	0x000139b0


	//   ....[160]....
        /*0820*/ 	.word	0x00013ab0


	//   ....[161]....
        /*0824*/ 	.word	0x00013b10


	//   ....[162]....
        /*0828*/ 	.word	0x00013be0


	//   ....[163]....
        /*082c*/ 	.word	0x00013d30


	//   ....[164]....
        /*0830*/ 	.word	0x00013de0


	//   ....[165]....
        /*0834*/ 	.word	0x00013ef0


	//   ....[166]....
        /*0838*/ 	.word	0x00013fd0


	//   ....[167]....
        /*083c*/ 	.word	0x00014030


	//   ....[168]....
        /*0840*/ 	.word	0x00014120


	//   ....[169]....
        /*0844*/ 	.word	0x00014180


	//   ....[170]....
        /*0848*/ 	.word	0x00014260


	//   ....[171]....
        /*084c*/ 	.word	0x000142f0


	//   ....[172]....
        /*0850*/ 	.word	0x00014390


	//   ....[173]....
        /*0854*/ 	.word	0x00014500


	//   ....[174]....
        /*0858*/ 	.word	0x00014570


	//   ....[175]....
        /*085c*/ 	.word	0x000145e0


	//   ....[176]....
        /*0860*/ 	.word	0x00014650


	//   ....[177]....
        /*0864*/ 	.word	0x000146c0


	//   ....[178]....
        /*0868*/ 	.word	0x00014740


	//   ....[179]....
        /*086c*/ 	.word	0x000147c0


	//   ....[180]....
        /*0870*/ 	.word	0x00014850


	//   ....[181]....
        /*0874*/ 	.word	0x000148c0


	//   ....[182]....
        /*0878*/ 	.word	0x00014930


	//   ....[183]....
        /*087c*/ 	.word	0x000149a0


	//   ....[184]....
        /*0880*/ 	.word	0x00014a20


	//   ....[185]....
        /*0884*/ 	.word	0x00014a90


	//   ....[186]....
        /*0888*/ 	.word	0x00014b40


	//   ....[187]....
        /*088c*/ 	.word	0x00014b90


	//   ....[188]....
        /*0890*/ 	.word	0x00014c20


	//   ....[189]....
        /*0894*/ 	.word	0x00014d50


	//----- nvinfo : EIATTR_REG_RECONFIG
	.align		4
.L_1315:
        /*0898*/ 	.byte	0x01, 0x54
	.zero		2


	//----- nvinfo : EIATTR_SYSCALL_OFFSETS
	.align		4
        /*089c*/ 	.byte	0x04, 0x46
        /*089e*/ 	.short	(.L_1317 - .L_1316)


	//   ....[0]....
.L_1316:
        /*08a0*/ 	.word	0x00001b50


	//   ....[1]....
        /*08a4*/ 	.word	0x0000d930


	//   ....[2]....
        /*08a8*/ 	.word	0x0000da80


	//   ....[3]....
        /*08ac*/ 	.word	0x0000db70


	//   ....[4]....
        /*08b0*/ 	.word	0x0000e9b0


	//----- nvinfo : EIATTR_MBARRIER_INSTR_OFFSETS
	.align		4
.L_1317:
        /*08b4*/ 	.byte	0x04, 0x39
        /*08b6*/ 	.short	(.L_1319 - .L_1318)


	//   ....[0]....
.L_1318:
        /*08b8*/ 	.word	0x00000180
        /*08bc*/ 	.word	0x000000ff
        /*08c0*/ 	.word	0x0002d800
        /*08c4*/ 	.short	0x0100
        /*08c6*/ 	.byte	0x08
	.zero		1


	//   ....[1]....
        /*08c8*/ 	.word	0x00000190
        /*08cc*/ 	.word	0x000000ff
        /*08d0*/ 	.word	0x0002d820
        /*08d4*/ 	.short	0x0100
        /*08d6*/ 	.byte	0x08
	.zero		1


	//   ....[2]....
        /*08d8*/ 	.word	0x00000280
        /*08dc*/ 	.word	0x000000ff
        /*08e0*/ 	.word	0x0002d830
        /*08e4*/ 	.short	0x0100
        /*08e6*/ 	.byte	0x08
	.zero		1


	//   ....[3]....
        /*08e8*/ 	.word	0x00000290
        /*08ec*/ 	.word	0x000000ff
        /*08f0*/ 	.word	0x0002d840
        /*08f4*/ 	.short	0x0100
        /*08f6*/ 	.byte	0x08
	.zero		1


	//   ....[4]....
        /*08f8*/ 	.word	0x000002a0
        /*08fc*/ 	.word	0x000000ff
        /*0900*/ 	.word	0x0002d838
        /*0904*/ 	.short	0x0100
        /*0906*/ 	.byte	0x08
	.zero		1


	//   ....[5]....
        /*0908*/ 	.word	0x000002b0
        /*090c*/ 	.word	0x000000ff
        /*0910*/ 	.word	0x0002d848
        /*0914*/ 	.short	0x0100
        /*0916*/ 	.byte	0x08
	.zero		1


	//   ....[6]....
        /*0918*/ 	.word	0x000003e0
        /*091c*/ 	.word	0x000000ff
        /*0920*/ 	.word	0x0002d850
        /*0924*/ 	.short	0x0100
        /*0926*/ 	.byte	0x08
	.zero		1


	//   ....[7]....
        /*0928*/ 	.word	0x000003f0
        /*092c*/ 	.word	0x000000ff
        /*0930*/ 	.word	0x0002d860
        /*0934*/ 	.short	0x0100
        /*0936*/ 	.byte	0x08
	.zero		1


	//   ....[8]....
        /*0938*/ 	.word	0x00000400
        /*093c*/ 	.word	0x000000ff
        /*0940*/ 	.word	0x0002d858
        /*0944*/ 	.short	0x0100
        /*0946*/ 	.byte	0x08
	.zero		1


	//   ....[9]....
        /*0948*/ 	.word	0x00000410
        /*094c*/ 	.word	0x000000ff
        /*0950*/ 	.word	0x0002d868
        /*0954*/ 	.short	0x0100
        /*0956*/ 	.byte	0x08
	.zero		1


	//   ....[10]....
        /*0958*/ 	.word	0x00000500
        /*095c*/ 	.word	0x000000ff
        /*0960*/ 	.word	0x0002d870
        /*0964*/ 	.short	0x0100
        /*0966*/ 	.byte	0x06
	.zero		1


	//   ....[11]....
        /*0968*/ 	.word	0x00000510
        /*096c*/ 	.word	0x000000ff
        /*0970*/ 	.word	0x0002d880
        /*0974*/ 	.short	0x0100
        /*0976*/ 	.byte	0x06
	.zero		1


	//   ....[12]....
        /*0978*/ 	.word	0x00000520
        /*097c*/ 	.word	0x000000ff
        /*0980*/ 	.word	0x0002d878
        /*0984*/ 	.short	0x0100
        /*0986*/ 	.byte	0x06
	.zero		1


	//   ....[13]....
        /*0988*/ 	.word	0x00000530
        /*098c*/ 	.word	0x000000ff
        /*0990*/ 	.word	0x0002d888
        /*0994*/ 	.short	0x0100
        /*0996*/ 	.byte	0x06
	.zero		1


	//   ....[14]....
        /*0998*/ 	.word	0x00000660
        /*099c*/ 	.word	0x000000ff
        /*09a0*/ 	.word	0x0002d890
        /*09a4*/ 	.short	0x0100
        /*09a6*/ 	.byte	0x08
	.zero		1


	//   ....[15]....
        /*09a8*/ 	.word	0x00000670
        /*09ac*/ 	.word	0x000000ff
        /*09b0*/ 	.word	0x0002d8a0
        /*09b4*/ 	.short	0x0100
        /*09b6*/ 	.byte	0x08
	.zero		1


	//   ....[16]....
        /*09b8*/ 	.word	0x00000680
        /*09bc*/ 	.word	0x000000ff
        /*09c0*/ 	.word	0x0002d898
        /*09c4*/ 	.short	0x0100
        /*09c6*/ 	.byte	0x08
	.zero		1


	//   ....[17]....
        /*09c8*/ 	.word	0x00000690
        /*09cc*/ 	.word	0x000000ff
        /*09d0*/ 	.word	0x0002d8a8
        /*09d4*/ 	.short	0x0100
        /*09d6*/ 	.byte	0x08
	.zero		1


	//   ....[18]....
        /*09d8*/ 	.word	0x000007c0
        /*09dc*/ 	.word	0x000000ff
        /*09e0*/ 	.word	0x0002d8b0
        /*09e4*/ 	.short	0x0100
        /*09e6*/ 	.byte	0x08
	.zero		1


	//   ....[19]....
        /*09e8*/ 	.word	0x000007d0
        /*09ec*/ 	.word	0x000000ff
        /*09f0*/ 	.word	0x0002d8c0
        /*09f4*/ 	.short	0x0100
        /*09f6*/ 	.byte	0x08
	.zero		1


	//   ....[20]....
        /*09f8*/ 	.word	0x000007e0
        /*09fc*/ 	.word	0x000000ff
        /*0a00*/ 	.word	0x0002d8b8
        /*0a04*/ 	.short	0x0100
        /*0a06*/ 	.byte	0x08
	.zero		1


	//   ....[21]....
        /*0a08*/ 	.word	0x000007f0
        /*0a0c*/ 	.word	0x000000ff
        /*0a10*/ 	.word	0x0002d8c8
        /*0a14*/ 	.short	0x0100
        /*0a16*/ 	.byte	0x08
	.zero		1


	//   ....[22]....
        /*0a18*/ 	.word	0x00001bc0
        /*0a1c*/ 	.word	0x000000ff
        /*0a20*/ 	.word	0x0002d800
        /*0a24*/ 	.short	0x010a
        /*0a26*/ 	.byte	0x28
	.zero		1


	//   ....[23]....
        /*0a28*/ 	.word	0x00001c30
        /*0a2c*/ 	.word	0x00000000
        /*0a30*/ 	.word	0x0002d830
        /*0a34*/ 	.short	0x010a
        /*0a36*/ 	.byte	0x3f
	.zero		1


	//   ....[24]....
        /*0a38*/ 	.word	0x00001c70
        /*0a3c*/ 	.word	0x00000000
        /*0a40*/ 	.word	0x0002d830
        /*0a44*/ 	.short	0x010a
        /*0a46*/ 	.byte	0x3f
	.zero		1


	//   ....[25]....
        /*0a48*/ 	.word	0x00002800
        /*0a4c*/ 	.word	0x000000ff
        /*0a50*/ 	.word	0x00000000
        /*0a54*/ 	.short	0x0101
        /*0a56*/ 	.byte	0x06
	.zero		1


	//   ....[26]....
        /*0a58*/ 	.word	0x00003fb0
        /*0a5c*/ 	.word	0x000000ff
        /*0a60*/ 	.word	0x0002d830
        /*0a64*/ 	.short	0x010a
        /*0a66*/ 	.byte	0x07
	.zero		1


	//   ....[27]....
        /*0a68*/ 	.word	0x00003ff0
        /*0a6c*/ 	.word	0x000000ff
        /*0a70*/ 	.word	0x0002d830
        /*0a74*/ 	.short	0x010a
        /*0a76*/ 	.byte	0x07
	.zero		1


	//   ....[28]....
        /*0a78*/ 	.word	0x000042d0
        /*0a7c*/ 	.word	0x000000ff
        /*0a80*/ 	.word	0x0002d850
        /*0a84*/ 	.short	0x010a
        /*0a86*/ 	.byte	0x07
	.zero		1


	//   ....[29]....
        /*0a88*/ 	.word	0x00004310
        /*0a8c*/ 	.word	0x000000ff
        /*0a90*/ 	.word	0x0002d850
        /*0a94*/ 	.short	0x010a
        /*0a96*/ 	.byte	0x07
	.zero		1


	//   ....[30]....
        /*0a98*/ 	.word	0x00004810
        /*0a9c*/ 	.word	0x000000ff
        /*0aa0*/ 	.word	0x00000000
        /*0aa4*/ 	.short	0x0101
        /*0aa6*/ 	.byte	0x07
	.zero		1


	//   ....[31]....
        /*0aa8*/ 	.word	0x00006400
        /*0aac*/ 	.word	0x000000ff
        /*0ab0*/ 	.word	0x00000000
        /*0ab4*/ 	.short	0x0101
        /*0ab6*/ 	.byte	0x06
	.zero		1


	//   ....[32]....
        /*0ab8*/ 	.word	0x00006aa0
        /*0abc*/ 	.word	0x000000ff
        /*0ac0*/ 	.word	0x0002d830
        /*0ac4*/ 	.short	0x010a
        /*0ac6*/ 	.byte	0x07
	.zero		1


	//   ....[33]....
        /*0ac8*/ 	.word	0x00006ae0
        /*0acc*/ 	.word	0x000000ff
        /*0ad0*/ 	.word	0x0002d830
        /*0ad4*/ 	.short	0x010a
        /*0ad6*/ 	.byte	0x07
	.zero		1


	//   ....[34]....
        /*0ad8*/ 	.word	0x00006dc0
        /*0adc*/ 	.word	0x000000ff
        /*0ae0*/ 	.word	0x0002d850
        /*0ae4*/ 	.short	0x010a
        /*0ae6*/ 	.byte	0x07
	.zero		1


	//   ....[35]....
        /*0ae8*/ 	.word	0x00006e00
        /*0aec*/ 	.word	0x000000ff
        /*0af0*/ 	.word	0x0002d850
        /*0af4*/ 	.short	0x010a
        /*0af6*/ 	.byte	0x07
	.zero		1


	//   ....[36]....
        /*0af8*/ 	.word	0x00007300
        /*0afc*/ 	.word	0x000000ff
        /*0b00*/ 	.word	0x00000000
        /*0b04*/ 	.short	0x0101
        /*0b06*/ 	.byte	0x07
	.zero		1


	//   ....[37]....
        /*0b08*/ 	.word	0x00008510
        /*0b0c*/ 	.word	0x000000ff
        /*0b10*/ 	.word	0x00000000
        /*0b14*/ 	.short	0x0101
        /*0b16*/ 	.byte	0x06
	.zero		1


	//   ....[38]....
        /*0b18*/ 	.word	0x00008ae0
        /*0b1c*/ 	.word	0x000000ff
        /*0b20*/ 	.word	0x0002d850
        /*0b24*/ 	.short	0x010a
        /*0b26*/ 	.byte	0x04
	.zero		1


	//   ....[39]....
        /*0b28*/ 	.word	0x00008b20
        /*0b2c*/ 	.word	0x000000ff
        /*0b30*/ 	.word	0x0002d850
        /*0b34*/ 	.short	0x010a
        /*0b36*/ 	.byte	0x04
	.zero		1


	//   ....[40]....
        /*0b38*/ 	.word	0x000091a0
        /*0b3c*/ 	.word	0x000000ff
        /*0b40*/ 	.word	0x00000000
        /*0b44*/ 	.short	0x0101
        /*0b46*/ 	.byte	0x04
	.zero		1


	//   ....[41]....
        /*0b48*/ 	.word	0x0000a570
        /*0b4c*/ 	.word	0x000000ff
        /*0b50*/ 	.word	0x00000000
        /*0b54*/ 	.short	0x0101
        /*0b56*/ 	.byte	0x04
	.zero		1


	//   ....[42]....
        /*0b58*/ 	.word	0x0000aad0
        /*0b5c*/ 	.word	0x000000ff
        /*0b60*/ 	.word	0x00000000
        /*0b64*/ 	.short	0x0101
        /*0b66*/ 	.byte	0x04
	.zero		1


	//   ....[43]....
        /*0b68*/ 	.word	0x0000e130
        /*0b6c*/ 	.word	0x00000002
        /*0b70*/ 	.word	0x0002d840
        /*0b74*/ 	.short	0x010a
        /*0b76*/ 	.byte	0x3f
	.zero		1


	//   ....[44]....
        /*0b78*/ 	.word	0x0000e6b0
        /*0b7c*/ 	.word	0x00000002
        /*0b80*/ 	.word	0x0002d830
        /*0b84*/ 	.short	0x0107
        /*0b86*/ 	.byte	0x3f
	.zero		1


	//   ....[45]....
        /*0b88*/ 	.word	0x0000e790
        /*0b8c*/ 	.word	0x00000002
        /*0b90*/ 	.word	0x0002d830
        /*0b94*/ 	.short	0x0101
        /*0b96*/ 	.byte	0x3f
	.zero		1


	//   ....[46]....
        /*0b98*/ 	.word	0x0000f310
        /*0b9c*/ 	.word	0x00000011
        /*0ba0*/ 	.word	0x0002d800
        /*0ba4*/ 	.short	0x0107
        /*0ba6*/ 	.byte	0x3f
	.zero		1


	//   ....[47]....
        /*0ba8*/ 	.word	0x0000f400
        /*0bac*/ 	.word	0x00000011
        /*0bb0*/ 	.word	0x0002d800
        /*0bb4*/ 	.short	0x0101
        /*0bb6*/ 	.byte	0x3f
	.zero		1


	//   ....[48]....
        /*0bb8*/ 	.word	0x0000f420
        /*0bbc*/ 	.word	0x00000011
        /*0bc0*/ 	.word	0x0002d820
        /*0bc4*/ 	.short	0x010a
        /*0bc6*/ 	.byte	0x3f
	.zero		1


	//   ....[49]....
        /*0bc8*/ 	.word	0x0000f840
        /*0bcc*/ 	.word	0x00000005
        /*0bd0*/ 	.word	0x0002d840
        /*0bd4*/ 	.short	0x010a
        /*0bd6*/ 	.byte	0x3f
	.zero		1


	//   ....[50]....
        /*0bd8*/ 	.word	0x0000fca0
        /*0bdc*/ 	.word	0x00000005
        /*0be0*/ 	.word	0x0002d830
        /*0be4*/ 	.short	0x0107
        /*0be6*/ 	.byte	0x3f
	.zero		1


	//   ....[51]....
        /*0be8*/ 	.word	0x0000fd60
        /*0bec*/ 	.word	0x00000005
        /*0bf0*/ 	.word	0x0002d830
        /*0bf4*/ 	.short	0x0101
        /*0bf6*/ 	.byte	0x3f
	.zero		1


	//   ....[52]....
        /*0bf8*/ 	.word	0x0000fdc0
        /*0bfc*/ 	.word	0x00000005
        /*0c00*/ 	.word	0x0002d860
        /*0c04*/ 	.short	0x010a
        /*0c06*/ 	.byte	0x3f
	.zero		1


	//   ....[53]....
        /*0c08*/ 	.word	0x000102b0
        /*0c0c*/ 	.word	0x00000005
        /*0c10*/ 	.word	0x0002d850
        /*0c14*/ 	.short	0x0107
        /*0c16*/ 	.byte	0x3f
	.zero		1


	//   ....[54]....
        /*0c18*/ 	.word	0x000103a0
        /*0c1c*/ 	.word	0x00000005
        /*0c20*/ 	.word	0x0002d850
        /*0c24*/ 	.short	0x0101
        /*0c26*/ 	.byte	0x3f
	.zero		1


	//   ....[55]....
        /*0c28*/ 	.word	0x000105c0
        /*0c2c*/ 	.word	0x00000000
        /*0c30*/ 	.word	0x0002d860
        /*0c34*/ 	.short	0x010a
        /*0c36*/ 	.byte	0x3f
	.zero		1


	//   ....[56]....
        /*0c38*/ 	.word	0x00010a40
        /*0c3c*/ 	.word	0x00000000
        /*0c40*/ 	.word	0x0002d850
        /*0c44*/ 	.short	0x0107
        /*0c46*/ 	.byte	0x3f
	.zero		1


	//   ....[57]....
        /*0c48*/ 	.word	0x00010b10
        /*0c4c*/ 	.word	0x00000000
        /*0c50*/ 	.word	0x0002d850
        /*0c54*/ 	.short	0x0101
        /*0c56*/ 	.byte	0x3f
	.zero		1


	//   ....[58]....
        /*0c58*/ 	.word	0x00011c60
        /*0c5c*/ 	.word	0x00000005
        /*0c60*/ 	.word	0x0002d820
        /*0c64*/ 	.short	0x010a
        /*0c66*/ 	.byte	0x3f
	.zero		1


	//   ....[59]....
        /*0c68*/ 	.word	0x00011de0
        /*0c6c*/ 	.word	0x00000003
        /*0c70*/ 	.word	0x0002d840
        /*0c74*/ 	.short	0x010a
        /*0c76*/ 	.byte	0x3f
	.zero		1


	//   ....[60]....
        /*0c78*/ 	.word	0x00011e80
        /*0c7c*/ 	.word	0x00000005
        /*0c80*/ 	.word	0x0002d840
        /*0c84*/ 	.short	0x010a
        /*0c86*/ 	.byte	0x3f
	.zero		1


	//   ....[61]....
        /*0c88*/ 	.word	0x00011ec0
        /*0c8c*/ 	.word	0x00000003
        /*0c90*/ 	.word	0x0002d860
        /*0c94*/ 	.short	0x010a
        /*0c96*/ 	.byte	0x3f
	.zero		1


	//   ....[62]....
        /*0c98*/ 	.word	0x00011f00
        /*0c9c*/ 	.word	0x00000005
        /*0ca0*/ 	.word	0x0002d860
        /*0ca4*/ 	.short	0x010a
        /*0ca6*/ 	.byte	0x3f
	.zero		1


	//   ....[63]....
        /*0ca8*/ 	.word	0x00011f70
        /*0cac*/ 	.word	0x00000003
        /*0cb0*/ 	.word	0x0002d800
        /*0cb4*/ 	.short	0x010a
        /*0cb6*/ 	.byte	0x3f
	.zero		1


	//   ....[64]....
        /*0cb8*/ 	.word	0x00011fc0
        /*0cbc*/ 	.word	0x00000000
        /*0cc0*/ 	.word	0x0002d830
        /*0cc4*/ 	.short	0x010a
        /*0cc6*/ 	.byte	0x3f
	.zero		1


	//   ....[65]....
        /*0cc8*/ 	.word	0x00012020
        /*0ccc*/ 	.word	0x00000006
        /*0cd0*/ 	.word	0x0002d830
        /*0cd4*/ 	.short	0x010a
        /*0cd6*/ 	.byte	0x3f
	.zero		1


	//   ....[66]....
        /*0cd8*/ 	.word	0x00012080
        /*0cdc*/ 	.word	0x00000005
        /*0ce0*/ 	.word	0x0002d850
        /*0ce4*/ 	.short	0x010a
        /*0ce6*/ 	.byte	0x3f
	.zero		1


	//   ....[67]....
        /*0ce8*/ 	.word	0x000120e0
        /*0cec*/ 	.word	0x00000006
        /*0cf0*/ 	.word	0x0002d830
        /*0cf4*/ 	.short	0x010a
        /*0cf6*/ 	.byte	0x3f
	.zero		1


	//   ....[68]....
        /*0cf8*/ 	.word	0x00012140
        /*0cfc*/ 	.word	0x00000005
        /*0d00*/ 	.word	0x0002d850
        /*0d04*/ 	.short	0x010a
        /*0d06*/ 	.byte	0x3f
	.zero		1


	//   ....[69]....
        /*0d08*/ 	.word	0x000121a0
        /*0d0c*/ 	.word	0x00000008
        /*0d10*/ 	.word	0x0002d850
        /*0d14*/ 	.short	0x010a
        /*0d16*/ 	.byte	0x3f
	.zero		1


	//   ....[70]....
        /*0d18*/ 	.word	0x000122c0
        /*0d1c*/ 	.word	0x00000002
        /*0d20*/ 	.word	0x0002d840
        /*0d24*/ 	.short	0x010a
        /*0d26*/ 	.byte	0x3f
	.zero		1


	//   ....[71]....
        /*0d28*/ 	.word	0x000130b0
        /*0d2c*/ 	.word	0x00000011
        /*0d30*/ 	.word	0x0002d820
        /*0d34*/ 	.short	0x010a
        /*0d36*/ 	.byte	0x3f
	.zero		1


	//   ....[72]....
        /*0d38*/ 	.word	0x00013100
        /*0d3c*/ 	.word	0x00000005
        /*0d40*/ 	.word	0x0002d840
        /*0d44*/ 	.short	0x010a
        /*0d46*/ 	.byte	0x3f
	.zero		1


	//   ....[73]....
        /*0d48*/ 	.word	0x000136a0
        /*0d4c*/ 	.word	0x00000005
        /*0d50*/ 	.word	0x0002d860
        /*0d54*/ 	.short	0x010a
        /*0d56*/ 	.byte	0x3f
	.zero		1


	//   ....[74]....
        /*0d58*/ 	.word	0x00013c80
        /*0d5c*/ 	.word	0x00000000
        /*0d60*/ 	.word	0x0002d860
        /*0d64*/ 	.short	0x010a
        /*0d66*/ 	.byte	0x3f
	.zero		1


	//   ....[75]....
        /*0d68*/ 	.word	0x00014c70
        /*0d6c*/ 	.word	0x00000005
        /*0d70*/ 	.word	0x0002d820
        /*0d74*/ 	.short	0x010a
        /*0d76*/ 	.byte	0x3f
	.zero		1


	//   ....[76]....
        /*0d78*/ 	.word	0x00014e10
        /*0d7c*/ 	.word	0x00000003
        /*0d80*/ 	.word	0x0002d840
        /*0d84*/ 	.short	0x010a
        /*0d86*/ 	.byte	0x3f
	.zero		1


	//   ....[77]....
        /*0d88*/ 	.word	0x00014e60
        /*0d8c*/ 	.word	0x00000005
        /*0d90*/ 	.word	0x0002d840
        /*0d94*/ 	.short	0x010a
        /*0d96*/ 	.byte	0x3f
	.zero		1


	//   ....[78]....
        /*0d98*/ 	.word	0x00014eb0
        /*0d9c*/ 	.word	0x00000003
        /*0da0*/ 	.word	0x0002d860
        /*0da4*/ 	.short	0x010a
        /*0da6*/ 	.byte	0x3f
	.zero		1


	//----- nvinfo : EIATTR_NUM_MBARRIERS
	.align		4
.L_1319:
        /*0da8*/ 	.byte	0x03, 0x38
        /*0daa*/ 	.short	0x0016


	//----- nvinfo : EIATTR_EXIT_INSTR_OFFSETS
	.align		4
        /*0dac*/ 	.byte	0x04, 0x1c
        /*0dae*/ 	.short	(.L_1321 - .L_1320)


	//   ....[0]....
.L_1320:
        /*0db0*/ 	.word	0x000009a0


	//   ....[1]....
        /*0db4*/ 	.word	0x0000bce0


	//   ....[2]....
        /*0db8*/ 	.word	0x00011f50


	//----- nvinfo : EIATTR_MAX_THREADS
	.align		4
.L_1321:
        /*0dbc*/ 	.byte	0x04, 0x05
        /*0dbe*/ 	.short	(.L_1323 - .L_1322)
.L_1322:
        /*0dc0*/ 	.word	0x00000200
        /*0dc4*/ 	.word	0x00000001
        /*0dc8*/ 	.word	0x00000001


	//----- nvinfo : EIATTR_CRS_STACK_SIZE
	.align		4
.L_1323:
        /*0dcc*/ 	.byte	0x04, 0x1e
        /*0dce*/ 	.short	(.L_1325 - .L_1324)
.L_1324:
        /*0dd0*/ 	.word	0x00000000


	//----- nvinfo : EIATTR_CBANK_PARAM_SIZE
	.align		4
.L_1325:
        /*0dd4*/ 	.byte	0x03, 0x19
        /*0dd6*/ 	.short	0x0af0


	//----- nvinfo : EIATTR_PARAM_CBANK
	.align		4
        /*0dd8*/ 	.byte	0x04, 0x0a
        /*0dda*/ 	.short	(.L_1327 - .L_1326)
	.align		4
.L_1326:
        /*0ddc*/ 	.word	index@(.nv.constant0._ZN7cutlass13device_kernelIN5flash11enable_sm90INS1_16FlashAttnFwdSm90INS1_25CollectiveMainloopFwdSm90ILi2EN4cute5tupleIJNS5_1CILi1EEES8_S8_EEENS6_IJNS7_ILi192EEENS7_ILi128EEENS7_ILi96EEEEEELi96ENS_6half_tEfNS_4arch4Sm90ELb1ELb0ELb0ELb1ELb1ELb0ELb0ELb0ELb1ELb1ELb1ELb0EEENS1_21CollectiveEpilogueFwdINS6_IJSA_SC_SB_EEES9_SE_SG_Li384ELb1ELb1ELb1ELb0EEENS1_36VarlenDynamicPersistentTileSchedulerILi192ELi128ELi384ELi128ELb1ELb1ELb1ELb1ELb1ELb1EEEEEEEEEvNT_6ParamsE)
        /*0de0*/ 	.short	0x0210
        /*0de2*/ 	.short	0x0af0


	//----- nvinfo : EIATTR_SW_WAR
	.align		4
.L_1327:
        /*0de4*/ 	.byte	0x04, 0x36
        /*0de6*/ 	.short	(.L_1329 - .L_1328)
.L_1328:
        /*0de8*/ 	.word	0x00000008
.L_1329:


//--------------------- .nv.info._ZN7cutlass13device_kernelIN5flash11enable_sm90INS1_16FlashAttnFwdSm90INS1_25CollectiveMainloopFwdSm90ILi2EN4cute5tupleIJNS5_1CILi1EEES8_S8_EEENS6_IJNS7_ILi192EEENS7_ILi128EEENS7_ILi96EEEEEELi96ENS_6half_tEfNS_4arch4Sm90ELb1ELb0ELb0ELb1ELb1ELb1ELb0ELb0ELb1ELb1ELb1ELb0EEENS1_21CollectiveEpilogueFwdINS6_IJSA_SC_SB_EEES9_SE_SG_Li384ELb1ELb1ELb1ELb0EEENS1_36VarlenDynamicPersistentTileSchedulerILi192ELi128ELi384ELi128ELb1ELb1ELb1ELb1ELb1ELb1EEEEEEEEEvNT_6ParamsE --------------------------
	.section	.nv.info._ZN7cutlass13device_kernelIN5flash11enable_sm90INS1_16FlashAttnFwdSm90INS1_25CollectiveMainloopFwdSm90ILi2EN4cute5tupleIJNS5_1CILi1EEES8_S8_EEENS6_IJNS7_ILi192EEENS7_ILi128EEENS7_ILi96EEEEEELi96ENS_6half_tEfNS_4arch4Sm90ELb1ELb0ELb0ELb1ELb1ELb1ELb0ELb0ELb1ELb1ELb1ELb0EEENS1_21CollectiveEpilogueFwdINS6_IJSA_SC_SB_EEES9_SE_SG_Li384ELb1ELb1ELb1ELb0EEENS1_36VarlenDynamicPersistentTileSchedulerILi192ELi128ELi384ELi128ELb1ELb1ELb1ELb1ELb1ELb1EEEEEEEEEvNT_6ParamsE,"",@"SHT_CUDA_INFO"
	.sectionflags	@""
	.align	4


	//----- nvinfo : EIATTR_CUDA_API_VERSION
	.align		4
        /*0000*/ 	.byte	0x04, 0x37
        /*0002*/ 	.short	(.L_1331 - .L_1330)
.L_1330:
        /*0004*/ 	.word	0x00000082


	//----- nvinfo : EIATTR_KPARAM_INFO
	.align		4
.L_1331:
        /*0008*/ 	.byte	0x04, 0x17
        /*000a*/ 	.short	(.L_1333 - .L_1332)
.L_1332:
        /*000c*/ 	.word	0x00000000
        /*0010*/ 	.short	0x0000
        /*0012*/ 	.short	0x0070
        /*0014*/ 	.byte	0x00, 0xf0, 0x01, 0x2a


	//----- nvinfo : EIATTR_SPARSE_MMA_MASK
	.align		4
.L_1333:
        /*0018*/ 	.byte	0x03, 0x50
        /*001a*/ 	.short	0x0000


	//----- nvinfo : EIATTR_MAXREG_COUNT
	.align		4
        /*001c*/ 	.byte	0x03, 0x1b
        /*001e*/ 	.short	0x0080


	//----- nvinfo : EIATTR_NUM_BARRIERS
	.align		4
        /*0020*/ 	.byte	0x02, 0x4c
        /*0022*/ 	.byte	0x10
	.zero		1


	//----- nvinfo : EIATTR_EXTERNS
	.align		4
        /*0024*/ 	.byte	0x04, 0x0f
        /*0026*/ 	.short	(.L_1335 - .L_1334)


	//   ....[0]....
	.align		4
.L_1334:
        /*0028*/ 	.word	index@(__assertfail)


	//----- nvinfo : EIATTR_ANNOTATIONS
	.align		4
.L_1335:
        /*002c*/ 	.byte	0x04, 0x55
        /*002e*/ 	.short	(.L_1337 - .L_1336)


	//   ....[0]....
.L_1336:
        /* <DEDUP_REMOVED lines=147> */


	//----- nvinfo : EIATTR_MERCURY_ISA_VERSION
	.align		4
.L_1337:
        /*0950*/ 	.byte	0x03, 0x5f
        /*0952*/ 	.short	0x0101


	//----- nvinfo : EIATTR_UNUSED_LOAD_BYTE_OFFSET
	.align		4
        /*0954*/ 	.byte	0x04, 0x44
        /*0956*/ 	.short	(.L_1339 - .L_1338)


	//   ....[0]....
.L_1338:
        /*0958*/ 	.word	0x00000a90
        /*095c*/ 	.word	0x0000fff0


	//   ....[1]....
        /*0960*/ 	.word	0x00014270
        /*0964*/ 	.word	0x0000fff0


	//----- nvinfo : EIATTR_INT_WARP_WIDE_INSTR_OFFSETS
	.align		4
.L_1339:
        /*0968*/ 	.byte	0x04, 0x31
        /*096a*/ 	.short	(.L_1341 - .L_1340)


	//   ....[0]....
.L_1340:
        /*096c*/ 	.word	0x00000130


	//   ....[1]....
        /*0970*/ 	.word	0x00000170


	//   ....[2]....
        /*0974*/ 	.word	0x000001e0


	//   ....[3]....
        /*0978*/ 	.word	0x0001a210


	//   ....[4]....
        /*097c*/ 	.word	0x0001a2a0


	//   ....[5]....
        /*0980*/ 	.word	0x0001cf10


	//   ....[6]....
        /*0984*/ 	.word	0x0001cfa0


	//----- nvinfo : EIATTR_COOP_GROUP_MASK_REGIDS
	.align		4
.L_1341:
        /*0988*/ 	.byte	0x04, 0x29
        /*098a*/ 	.short	(.L_1343 - .L_1342)


	//   ....[0]....
.L_1342:
        /*098c*/ 	.word	0xffffffff


	//   ....[1]....
        /*0990*/ 	.word	0xffffffff


	//   ....[2]....
        /*0994*/ 	.word	0xffffffff


	//   ....[3]....
        /*0998*/ 	.word	0xffffffff


	//   ....[4]....
        /*099c*/ 	.word	0xffffffff


	//   ....[5]....
        /*09a0*/ 	.word	0xffffffff


	//   ....[6]....
        /*09a4*/ 	.word	0xffffffff


	//   ....[7]....
        /*09a8*/ 	.word	0xffffffff


	//   ....[8]....
        /*09ac*/ 	.word	0xffffffff


	//   ....[9]....
        /*09b0*/ 	.word	0xffffffff


	//   ....[10]....
        /*09b4*/ 	.word	0xffffffff


	//   ....[11]....
        /*09b8*/ 	.word	0xffffffff


	//   ....[12]....
        /*09bc*/ 	.word	0xffffffff


	//   ....[13]....
        /*09c0*/ 	.word	0xffffffff


	//   ....[14]....
        /*09c4*/ 	.word	0xffffffff


	//   ....[15]....
        /*09c8*/ 	.word	0xffffffff


	//   ....[16]....
        /*09cc*/ 	.word	0xffffffff


	//   ....[17]....
        /*09d0*/ 	.word	0xffffffff


	//   ....[18]....
        /*09d4*/ 	.word	0xffffffff


	//   ....[19]....
        /*09d8*/ 	.word	0xffffffff


	//   ....[20]....
        /*09dc*/ 	.word	0xffffffff


	//   ....[21]....
        /*09e0*/ 	.word	0xffffffff


	//   ....[22]....
        /*09e4*/ 	.word	0xffffffff


	//   ....[23]....
        /*09e8*/ 	.word	0xffffffff


	//   ....[24]....
        /*09ec*/ 	.word	0xffffffff


	//   ....[25]....
        /*09f0*/ 	.word	0xffffffff


	//   ....[26]....
        /*09f4*/ 	.word	0xffffffff


	//   ....[27]....
        /*09f8*/ 	.word	0xffffffff


	//   ....[28]....
        /*09fc*/ 	.word	0xffffffff


	//   ....[29]....
        /*0a00*/ 	.word	0xffffffff


	//   ....[30]....
        /*0a04*/ 	.word	0xffffffff


	//   ....[31]....
        /*0a08*/ 	.word	0xffffffff


	//   ....[32]....
        /*0a0c*/ 	.word	0xffffffff


	//   ....[33]....
        /*0a10*/ 	.word	0xffffffff


	//   ....[34]....
        /*0a14*/ 	.word	0xffffffff


	//   ....[35]....
        /*0a18*/ 	.word	0xffffffff


	//   ....[36]....
        /*0a1c*/ 	.word	0xffffffff


	//   ....[37]....
        /*0a20*/ 	.word	0xffffffff


	//   ....[38]....
        /*0a24*/ 	.word	0xffffffff


	//   ....[39]....
        /*0a28*/ 	.word	0xffffffff


	//   ....[40]....
        /*0a2c*/ 	.word	0xffffffff


	//   ....[41]....
        /*0a30*/ 	.word	0xffffffff


	//   ....[42]....
        /*0a34*/ 	.word	0xffffffff


	//   ....[43]....
        /*0a38*/ 	.word	0xffffffff


	//   ....[44]....
        /*0a3c*/ 	.word	0xffffffff


	//   ....[45]....
        /*0a40*/ 	.word	0xffffffff


	//   ....[46]....
        /*0a44*/ 	.word	0xffffffff


	//   ....[47]....
        /*0a48*/ 	.word	0xffffffff


	//   ....[48]....
        /*0a4c*/ 	.word	0xffffffff


	//   ....[49]....
        /*0a50*/ 	.word	0xffffffff


	//   ....[50]....
        /*0a54*/ 	.word	0xffffffff


	//   ....[51]....
        /*0a58*/ 	.word	0xffffffff


	//   ....[52]....
        /*0a5c*/ 	.word	0xffffffff


	//   ....[53]....
        /*0a60*/ 	.word	0xffffffff


	//   ....[54]....
        /*0a64*/ 	.word	0xffffffff


	//   ....[55]....
        /*0a68*/ 	.word	0xffffffff


	//   ....[56]....
        /*0a6c*/ 	.word	0xffffffff


	//   ....[57]....
        /*0a70*/ 	.word	0xffffffff


	//   ....[58]....
        /*0a74*/ 	.word	0xffffffff


	//   ....[59]....
        /*0a78*/ 	.word	0xffffffff


	//   ....[60]....
        /*0a7c*/ 	.word	0xffffffff


	//   ....[61]....
        /*0a80*/ 	.word	0xffffffff


	//   ....[62]....
        /*0a84*/ 	.word	0xffffffff


	//   ....[63]....
        /*0a88*/ 	.word	0xffffffff


	//   ....[64]....
        /*0a8c*/ 	.word	0xffffffff


	//   ....[65]....
        /*0a90*/ 	.word	0xffffffff


	//   ....[66]....
        /*0a94*/ 	.word	0xffffffff


	//   ....[67]....
        /*0a98*/ 	.word	0xffffffff


	//   ....[68]....
        /*0a9c*/ 	.word	0xffffffff


	//   ....[69]....
        /*0aa0*/ 	.word	0xffffffff


	//   ....[70]....
        /*0aa4*/ 	.word	0xffffffff


	//   ....[71]....
        /*0aa8*/ 	.word	0xffffffff


	//   ....[72]....
        /*0aac*/ 	.word	0xffffffff


	//   ....[73]....
        /*0ab0*/ 	.word	0xffffffff


	//   ....[74]....
        /*0ab4*/ 	.word	0xffffffff


	//   ....[75]....
        /*0ab8*/ 	.word	0xffffffff


	//   ....[76]....
        /*0abc*/ 	.word	0xffffffff


	//   ....[77]....
        /*0ac0*/ 	.word	0xffffffff


	//   ....[78]....
        /*0ac4*/ 	.word	0xffffffff


	//   ....[79]....
        /*0ac8*/ 	.word	0xffffffff


	//   ....[80]....
        /*0acc*/ 	.word	0xffffffff


	//   ....[81]....
        /*0ad0*/ 	.word	0xffffffff


	//   ....[82]....
        /*0ad4*/ 	.word	0xffffffff


	//   ....[83]....
        /*0ad8*/ 	.word	0xffffffff


	//   ....[84]....
        /*0adc*/ 	.word	0xffffffff


	//   ....[85]....
        /*0ae0*/ 	.word	0xffffffff


	//   ....[86]....
        /*0ae4*/ 	.word	0xffffffff


	//   ....[87]....
        /*0ae8*/ 	.word	0xffffffff


	//   ....[88]....
        /*0aec*/ 	.word	0xffffffff


	//   ....[89]....
        /*0af0*/ 	.word	0xffffffff


	//   ....[90]....
        /*0af4*/ 	.word	0xffffffff


	//   ....[91]....
        /*0af8*/ 	.word	0xffffffff


	//   ....[92]....
        /*0afc*/ 	.word	0xffffffff


	//   ....[93]....
        /*0b00*/ 	.word	0xffffffff


	//   ....[94]....
        /*0b04*/ 	.word	0xffffffff


	//   ....[95]....
        /*0b08*/ 	.word	0xffffffff


	//   ....[96]....
        /*0b0c*/ 	.word	0xffffffff


	//   ....[97]....
        /*0b10*/ 	.word	0xffffffff


	//   ....[98]....
        /*0b14*/ 	.word	0xffffffff


	//   ....[99]....
        /*0b18*/ 	.word	0xffffffff


	//   ....[100]....
        /*0b1c*/ 	.word	0xffffffff


	//   ....[101]....
        /*0b20*/ 	.word	0xffffffff


	//   ....[102]....
        /*0b24*/ 	.word	0xffffffff


	//   ....[103]....
        /*0b28*/ 	.word	0xffffffff


	//   ....[104]....
        /*0b2c*/ 	.word	0xffffffff


	//   ....[105]....
        /*0b30*/ 	.word	0xffffffff


	//   ....[106]....
        /*0b34*/ 	.word	0xffffffff


	//   ....[107]....
        /*0b38*/ 	.word	0xffffffff


	//   ....[108]....
        /*0b3c*/ 	.word	0xffffffff


	//   ....[109]....
        /*0b40*/ 	.word	0xffffffff


	//   ....[110]....
        /*0b44*/ 	.word	0xffffffff


	//   ....[111]....
        /*0b48*/ 	.word	0xffffffff


	//   ....[112]....
        /*0b4c*/ 	.word	0xffffffff


	//   ....[113]....
        /*0b50*/ 	.word	0xffffffff


	//   ....[114]....
        /*0b54*/ 	.word	0xffffffff


	//   ....[115]....
        /*0b58*/ 	.word	0xffffffff


	//   ....[116]....
        /*0b5c*/ 	.word	0xffffffff


	//   ....[117]....
        /*0b60*/ 	.word	0xffffffff


	//   ....[118]....
        /*0b64*/ 	.word	0xffffffff


	//   ....[119]....
        /*0b68*/ 	.word	0xffffffff


	//   ....[120]....
        /*0b6c*/ 	.word	0xffffffff


	//   ....[121]....
        /*0b70*/ 	.word	0xffffffff


	//   ....[122]....
        /*0b74*/ 	.word	0xffffffff


	//   ....[123]....
        /*0b78*/ 	.word	0xffffffff


	//   ....[124]....
        /*0b7c*/ 	.word	0xffffffff


	//   ....[125]....
        /*0b80*/ 	.word	0xffffffff


	//   ....[126]....
        /*0b84*/ 	.word	0xffffffff


	//   ....[127]....
        /*0b88*/ 	.word	0xffffffff


	//   ....[128]....
        /*0b8c*/ 	.word	0xffffffff


	//   ....[129]....
        /*0b90*/ 	.word	0xffffffff


	//   ....[130]....
        /*0b94*/ 	.word	0xffffffff


	//   ....[131]....
        /*0b98*/ 	.word	0xffffffff


	//   ....[132]....
        /*0b9c*/ 	.word	0xffffffff


	//   ....[133]....
        /*0ba0*/ 	.word	0xffffffff


	//   ....[134]....
        /*0ba4*/ 	.word	0xffffffff


	//   ....[135]....
        /*0ba8*/ 	.word	0xffffffff


	//   ....[136]....
        /*0bac*/ 	.word	0xffffffff


	//   ....[137]....
        /*0bb0*/ 	.word	0xffffffff


	//   ....[138]....
        /*0bb4*/ 	.word	0xffffffff


	//   ....[139]....
        /*0bb8*/ 	.word	0xffffffff


	//   ....[140]....
        /*0bbc*/ 	.word	0xffffffff


	//   ....[141]....
        /*0bc0*/ 	.word	0xffffffff


	//   ....[142]....
        /*0bc4*/ 	.word	0xffffffff


	//   ....[143]....
        /*0bc8*/ 	.word	0xffffffff


	//   ....[144]....
        /*0bcc*/ 	.word	0x0500000f


	//   ....[145]....
        /*0bd0*/ 	.word	0x0500000f


	//   ....[146]....
        /*0bd4*/ 	.word	0x0500000f


	//   ....[147]....
        /*0bd8*/ 	.word	0x0500000f


	//   ....[148]....
        /*0bdc*/ 	.word	0x0500000f


	//   ....[149]....
        /*0be0*/ 	.word	0x0500000f


	//   ....[150]....
        /*0be4*/ 	.word	0x0500000f


	//   ....[151]....
        /*0be8*/ 	.word	0x0500000f


	//   ....[152]....
        /*0bec*/ 	.word	0x0500000f


	//   ....[153]....
        /*0bf0*/ 	.word	0x0500000f


	//   ....[154]....
        /*0bf4*/ 	.word	0x0500000f


	//   ....[155]....
        /*0bf8*/ 	.word	0x0500000f


	//   ....[156]....
        /*0bfc*/ 	.word	0x0500000f


	//   ....[157]....
        /*0c00*/ 	.word	0x0500000f


	//   ....[158]....
        /*0c04*/ 	.word	0x0500000f


	//   ....[159]....
        /*0c08*/ 	.word	0x0500000f


	//   ....[160]....
        /*0c0c*/ 	.word	0x0500000f


	//   ....[161]....
        /*0c10*/ 	.word	0x0500000f


	//   ....[162]....
        /*0c14*/ 	.word	0x0500000f


	//   ....[163]....
        /*0c18*/ 	.word	0x0500000f


	//   ....[164]....
        /*0c1c*/ 	.word	0x0500000f


	//   ....[165]....
        /*0c20*/ 	.word	0x0500000f


	//   ....[166]....
        /*0c24*/ 	.word	0x0500000f


	//   ....[167]....
        /*0c28*/ 	.word	0x0500000f


	//   ....[168]....
        /*0c2c*/ 	.word	0x0500000f


	//   ....[169]....
        /*0c30*/ 	.word	0x0500000f


	//   ....[170]....
        /*0c34*/ 	.word	0x0500000f


	//   ....[171]....
        /*0c38*/ 	.word	0x0500000f


	//   ....[172]....
        /*0c3c*/ 	.word	0x0500000f


	//   ....[173]....
        /*0c40*/ 	.word	0x0500000f


	//   ....[174]....
        /*0c44*/ 	.word	0x0500000f


	//   ....[175]....
        /*0c48*/ 	.word	0x0500000f


	//   ....[176]....
        /*0c4c*/ 	.word	0x0500000f


	//   ....[177]....
        /*0c50*/ 	.word	0x0500000f


	//   ....[178]....
        /*0c54*/ 	.word	0x0500000f


	//   ....[179]....
        /*0c58*/ 	.word	0x0500000f


	//   ....[180]....
        /*0c5c*/ 	.word	0x0500000f


	//   ....[181]....
        /*0c60*/ 	.word	0x0500000f


	//   ....[182]....
        /*0c64*/ 	.word	0x0500000f


	//   ....[183]....
        /*0c68*/ 	.word	0x0500000f


	//   ....[184]....
        /*0c6c*/ 	.word	0x0500000f


	//   ....[185]....
        /*0c70*/ 	.word	0x0500000f


	//   ....[186]....
        /*0c74*/ 	.word	0x0500000f


	//   ....[187]....
        /*0c78*/ 	.word	0x0500000f


	//   ....[188]....
        /*0c7c*/ 	.word	0x0500000f


	//   ....[189]....
        /*0c80*/ 	.word	0x0500000f


	//   ....[190]....
        /*0c84*/ 	.word	0x0500000f


	//   ....[191]....
        /*0c88*/ 	.word	0x0500000f


	//   ....[192]....
        /*0c8c*/ 	.word	0x0500000f


	//   ....[193]....
        /*0c90*/ 	.word	0x0500000f


	//   ....[194]....
        /*0c94*/ 	.word	0x0500000f


	//   ....[195]....
        /*0c98*/ 	.word	0x0500000f


	//   ....[196]....
        /*0c9c*/ 	.word	0x0500000f


	//   ....[197]....
        /*0ca0*/ 	.word	0x0500000f


	//   ....[198]....
        /*0ca4*/ 	.word	0x0500000f


	//   ....[199]....
        /*0ca8*/ 	.word	0x0500000f


	//   ....[200]....
        /*0cac*/ 	.word	0x0500000f


	//   ....[201]....
        /*0cb0*/ 	.word	0x0500000f


	//   ....[202]....
        /*0cb4*/ 	.word	0x0500000f


	//   ....[203]....
        /*0cb8*/ 	.word	0x0500000f


	//   ....[204]....
        /*0cbc*/ 	.word	0x0500000f


	//   ....[205]....
        /*0cc0*/ 	.word	0x0500000f


	//   ....[206]....
        /*0cc4*/ 	.word	0x0500000f


	//   ....[207]....
        /*0cc8*/ 	.word	0x0500000f


	//   ....[208]....
        /*0ccc*/ 	.word	0x0500000f


	//   ....[209]....
        /*0cd0*/ 	.word	0x0500000f


	//   ....[210]....
        /*0cd4*/ 	.word	0x0500000f


	//   ....[211]....
        /*0cd8*/ 	.word	0x0500000f


	//   ....[212]....
        /*0cdc*/ 	.word	0x0500000f


	//   ....[213]....
        /*0ce0*/ 	.word	0x0500000f


	//   ....[214]....
        /*0ce4*/ 	.word	0x0500000f


	//   ....[215]....
        /*0ce8*/ 	.word	0x0500000f


	//   ....[216]....
        /*0cec*/ 	.word	0x0500000f


	//   ....[217]....
        /*0cf0*/ 	.word	0x0500000f


	//   ....[218]....
        /*0cf4*/ 	.word	0x0500000f


	//   ....[219]....
        /*0cf8*/ 	.word	0x0500000f


	//   ....[220]....
        /*0cfc*/ 	.word	0x0500000f


	//   ....[221]....
        /*0d00*/ 	.word	0x0500000f


	//   ....[222]....
        /*0d04*/ 	.word	0x0500000f


	//   ....[223]....
        /*0d08*/ 	.word	0x0500000f


	//   ....[224]....
        /*0d0c*/ 	.word	0x0500000f


	//   ....[225]....
        /*0d10*/ 	.word	0x0500000f


	//   ....[226]....
        /*0d14*/ 	.word	0x0500000f


	//   ....[227]....
        /*0d18*/ 	.word	0x0500000f


	//   ....[228]....
        /*0d1c*/ 	.word	0x0500000f


	//   ....[229]....
        /*0d20*/ 	.word	0x0500000f


	//   ....[230]....
        /*0d24*/ 	.word	0x0500000f


	//   ....[231]....
        /*0d28*/ 	.word	0x0500000f


	//   ....[232]....
        /*0d2c*/ 	.word	0x0500000f


	//   ....[233]....
        /*0d30*/ 	.word	0x0500000f


	//   ....[234]....
        /*0d34*/ 	.word	0x0500000f


	//   ....[235]....
        /*0d38*/ 	.word	0x0500000f


	//----- nvinfo : EIATTR_COOP_GROUP_INSTR_OFFSETS
	.align		4
.L_1343:
        /*0d3c*/ 	.byte	0x04, 0x28
        /*0d3e*/ 	.short	(.L_1345 - .L_1344)


	//   ....[0]....
.L_1344:
        /*0d40*/ 	.word	0x00000070


	//   ....[1]....
        /*0d44*/ 	.word	0x00000140


	//   ....[2]....
        /*0d48*/ 	.word	0x00000190


	//   ....[3]....
        /*0d4c*/ 	.word	0x000003c0


	//   ....[4]....
        /*0d50*/ 	.word	0x00000520


	//   ....[5]....
        /*0d54*/ 	.word	0x00000640


	//   ....[6]....
        /*0d58*/ 	.word	0x000007a0


	//   ....[7]....
        /*0d5c*/ 	.word	0x00003710


	//   ....[8]....
        /*0d60*/ 	.word	0x00003720


	//   ....[9]....
        /*0d64*/ 	.word	0x00005320


	//   ....[10]....
        /*0d68*/ 	.word	0x00005330


	//   ....[11]....
        /*0d6c*/ 	.word	0x00006ce0


	//   ....[12]....
        /*0d70*/ 	.word	0x00006cf0


	//   ....[13]....
        /*0d74*/ 	.word	0x00007200


	//   ....[14]....
        /*0d78*/ 	.word	0x00007220


	//   ....[15]....
        /*0d7c*/ 	.word	0x00007bc0


	//   ....[16]....
        /*0d80*/ 	.word	0x000082e0


	//   ....[17]....
        /*0d84*/ 	.word	0x000082f0


	//   ....[18]....
        /*0d88*/ 	.word	0x00008300


	//   ....[19]....
        /*0d8c*/ 	.word	0x00008310


	//   ....[20]....
        /*0d90*/ 	.word	0x0000a0b0


	//   ....[21]....
        /*0d94*/ 	.word	0x0000a0c0


	//   ....[22]....
        /*0d98*/ 	.word	0x0000a0d0


	//   ....[23]....
        /*0d9c*/ 	.word	0x0000a0e0


	//   ....[24]....
        /*0da0*/ 	.word	0x0000c410


	//   ....[25]....
        /*0da4*/ 	.word	0x0000c500


	//   ....[26]....
        /*0da8*/ 	.word	0x0000cff0


	//   ....[27]....
        /*0dac*/ 	.word	0x0000d0a0


	//   ....[28]....
        /*0db0*/ 	.word	0x0000d0b0


	//   ....[29]....
        /*0db4*/ 	.word	0x0000d0d0


	//   ....[30]....
        /*0db8*/ 	.word	0x0000e290


	//   ....[31]....
        /*0dbc*/ 	.word	0x0000f040


	//   ....[32]....
        /*0dc0*/ 	.word	0x0000f060


	//   ....[33]....
        /*0dc4*/ 	.word	0x0000f880


	//   ....[34]....
        /*0dc8*/ 	.word	0x0000f980


	//   ....[35]....
        /*0dcc*/ 	.word	0x00010150


	//   ....[36]....
        /*0dd0*/ 	.word	0x000101c0


	//   ....[37]....
        /*0dd4*/ 	.word	0x00011120


	//   ....[38]....
        /*0dd8*/ 	.word	0x00011ff0


	//   ....[39]....
        /*0ddc*/ 	.word	0x00012010


	//   ....[40]....
        /*0de0*/ 	.word	0x00012240


	//   ....[41]....
        /*0de4*/ 	.word	0x00012260


	//   ....[42]....
        /*0de8*/ 	.word	0x000135d0


	//   ....[43]....
        /*0dec*/ 	.word	0x00013c50


	//   ....[44]....
        /*0df0*/ 	.word	0x00013c80


	//   ....[45]....
        /*0df4*/ 	.word	0x00013cb0


	//   ....[46]....
        /*0df8*/ 	.word	0x00013cc0


	//   ....[47]....
        /*0dfc*/ 	.word	0x00014c40


	//   ....[48]....
        /*0e00*/ 	.word	0x00014c60


	//   ....[49]....
        /*0e04*/ 	.word	0x00014c70


	//   ....[50]....
        /*0e08*/ 	.word	0x00014c80


	//   ....[51]....
        /*0e0c*/ 	.word	0x00015320


	//   ....[52]....
        /*0e10*/ 	.word	0x00015330


	//   ....[53]....
        /*0e14*/ 	.word	0x00015480


	//   ....[54]....
        /*0e18*/ 	.word	0x00015490


	//   ....[55]....
        /*0e1c*/ 	.word	0x00015880


	//   ....[56]....
        /*0e20*/ 	.word	0x00015890


	//   ....[57]....
        /*0e24*/ 	.word	0x00015d90


	//   ....[58]....
        /*0e28*/ 	.word	0x00015da0


	//   ....[59]....
        /*0e2c*/ 	.word	0x00016b40


	//   ....[60]....
        /*0e30*/ 	.word	0x00016b50


	//   ....[61]....
        /*0e34*/ 	.word	0x00016cb0


	//   ....[62]....
        /*0e38*/ 	.word	0x00016cc0


	//   ....[63]....
        /*0e3c*/ 	.word	0x00016e70


	//   ....[64]....
        /*0e40*/ 	.word	0x00017070


	//   ....[65]....
        /*0e44*/ 	.word	0x000170a0


	//   ....[66]....
        /*0e48*/ 	.word	0x000170d0


	//   ....[67]....
        /*0e4c*/ 	.word	0x00017100


	//   ....[68]....
        /*0e50*/ 	.word	0x00017130


	//   ....[69]....
        /*0e54*/ 	.word	0x00017160


	//   ....[70]....
        /*0e58*/ 	.word	0x000172f0


	//   ....[71]....
        /*0e5c*/ 	.word	0x00017320


	//   ....[72]....
        /*0e60*/ 	.word	0x00017350


	//   ....[73]....
        /*0e64*/ 	.word	0x00017380


	//   ....[74]....
        /*0e68*/ 	.word	0x000173b0


	//   ....[75]....
        /*0e6c*/ 	.word	0x000173e0


	//   ....[76]....
        /*0e70*/ 	.word	0x00017470


	//   ....[77]....
        /*0e74*/ 	.word	0x000174a0


	//   ....[78]....
        /*0e78*/ 	.word	0x000174b0


	//   ....[79]....
        /*0e7c*/ 	.word	0x000174f0


	//   ....[80]....
        /*0e80*/ 	.word	0x00018a40


	//   ....[81]....
        /*0e84*/ 	.word	0x0001ae30


	//   ....[82]....
        /*0e88*/ 	.word	0x0001ae40


	//   ....[83]....
        /*0e8c*/ 	.word	0x0001af00


	//   ....[84]....
        /*0e90*/ 	.word	0x0001af10


	//   ....[85]....
        /*0e94*/ 	.word	0x0001afc0


	//   ....[86]....
        /*0e98*/ 	.word	0x0001afd0


	//   ....[87]....
        /*0e9c*/ 	.word	0x0001afe0


	//   ....[88]....
        /*0ea0*/ 	.word	0x0001aff0


	//   ....[89]....
        /*0ea4*/ 	.word	0x0001b9b0


	//   ....[90]....
        /*0ea8*/ 	.word	0x0001b9e0


	//   ....[91]....
        /*0eac*/ 	.word	0x0001baa0


	//   ....[92]....
        /*0eb0*/ 	.word	0x0001bac0


	//   ....[93]....
        /*0eb4*/ 	.word	0x0001bb60


	//   ....[94]....
        /*0eb8*/ 	.word	0x0001bb80


	//   ....[95]....
        /*0ebc*/ 	.word	0x0001bb90


	//   ....[96]....
        /*0ec0*/ 	.word	0x0001bba0


	//   ....[97]....
        /*0ec4*/ 	.word	0x0001bcc0


	//   ....[98]....
        /*0ec8*/ 	.word	0x0001bcd0


	//   ....[99]....
        /*0ecc*/ 	.word	0x0001bce0


	//   ....[100]....
        /*0ed0*/ 	.word	0x0001bd70


	//   ....[101]....
        /*0ed4*/ 	.word	0x0001c530


	//   ....[102]....
        /*0ed8*/ 	.word	0x0001c540


	//   ....[103]....
        /*0edc*/ 	.word	0x0001c560


	//   ....[104]....
        /*0ee0*/ 	.word	0x0001c5e0


	//   ....[105]....
        /*0ee4*/ 	.word	0x0001c5f0


	//   ....[106]....
        /*0ee8*/ 	.word	0x0001c650


	//   ....[107]....
        /*0eec*/ 	.word	0x0001c680


	//   ....[108]....
        /*0ef0*/ 	.word	0x0001c6c0


	//   ....[109]....
        /*0ef4*/ 	.word	0x0001c970


	//   ....[110]....
        /*0ef8*/ 	.word	0x0001c990


	//   ....[111]....
        /*0efc*/ 	.word	0x0001ca30


	//   ....[112]....
        /*0f00*/ 	.word	0x0001ca40


	//   ....[113]....
        /*0f04*/ 	.word	0x0001cad0


	//   ....[114]....
        /*0f08*/ 	.word	0x0001cae0


	//   ....[115]....
        /*0f0c*/ 	.word	0x0001caf0


	//   ....[116]....
        /*0f10*/ 	.word	0x0001cb80


	//   ....[117]....
        /*0f14*/ 	.word	0x0001d150


	//   ....[118]....
        /*0f18*/ 	.word	0x0001d160


	//   ....[119]....
        /*0f1c*/ 	.word	0x0001d1f0


	//   ....[120]....
        /*0f20*/ 	.word	0x0001d290


	//   ....[121]....
        /*0f24*/ 	.word	0x0001d2b0


	//   ....[122]....
        /*0f28*/ 	.word	0x0001d330


	//   ....[123]....
        /*0f2c*/ 	.word	0x0001d350


	//   ....[124]....
        /*0f30*/ 	.word	0x0001d360


	//   ....[125]....
        /*0f34*/ 	.word	0x0001d7b0


	//   ....[126]....
        /*0f38*/ 	.word	0x0001d7e0


	//   ....[127]....
        /*0f3c*/ 	.word	0x0001d840


	//   ....[128]....
        /*0f40*/ 	.word	0x0001d870


	//   ....[129]....
        /*0f44*/ 	.word	0x0001d8a0


	//   ....[130]....
        /*0f48*/ 	.word	0x0001d8d0


	//   ....[131]....
        /*0f4c*/ 	.word	0x0001d900


	//   ....[132]....
        /*0f50*/ 	.word	0x0001d930


	//   ....[133]....
        /*0f54*/ 	.word	0x0001dad0


	//   ....[134]....
        /*0f58*/ 	.word	0x0001db00


	//   ....[135]....
        /*0f5c*/ 	.word	0x0001db30


	//   ....[136]....
        /*0f60*/ 	.word	0x0001db60


	//   ....[137]....
        /*0f64*/ 	.word	0x0001db90


	//   ....[138]....
        /*0f68*/ 	.word	0x0001dbc0


	//   ....[139]....
        /*0f6c*/ 	.word	0x0001dc80


	//   ....[140]....
        /*0f70*/ 	.word	0x0001dca0


	//   ....[141]....
        /*0f74*/ 	.word	0x0001dcc0


	//   ....[142]....
        /*0f78*/ 	.word	0x0001dd20


	//   ....[143]....
        /*0f7c*/ 	.word	0x0001e750


	//   ....[144]....
        /*0f80*/ 	.word	0x0001ea90


	//   ....[145]....
        /*0f84*/ 	.word	0x0001eb20


	//   ....[146]....
        /*0f88*/ 	.word	0x0001ec10


	//   ....[147]....
        /*0f8c*/ 	.word	0x0001eca0


	//   ....[148]....
        /*0f90*/ 	.word	0x0001ed80


	//   ....[149]....
        /*0f94*/ 	.word	0x0001ee10


	//   ....[150]....
        /*0f98*/ 	.word	0x0001eef0


	//   ....[151]....
        /*0f9c*/ 	.word	0x0001ef90


	//   ....[152]....
        /*0fa0*/ 	.word	0x0001f020


	//   ....[153]....
        /*0fa4*/ 	.word	0x0001f070


	//   ....[154]....
        /*0fa8*/ 	.word	0x0001f0c0


	//   ....[155]....
        /*0fac*/ 	.word	0x0001f1a0


	//   ....[156]....
        /*0fb0*/ 	.word	0x0001f230


	//   ....[157]....
        /*0fb4*/ 	.word	0x0001f280


	//   ....[158]....
        /*0fb8*/ 	.word	0x0001f2d0


	//   ....[159]....
        /*0fbc*/ 	.word	0x0001f590


	//   ....[160]....
        /*0fc0*/ 	.word	0x0001f5e0


	//   ....[161]....
        /*0fc4*/ 	.word	0x0001f670


	//   ....[162]....
        /*0fc8*/ 	.word	0x0001f700


	//   ....[163]....
        /*0fcc*/ 	.word	0x0001f780


	//   ....[164]....
        /*0fd0*/ 	.word	0x0001f7d0


	//   ....[165]....
        /*0fd4*/ 	.word	0x0001f860


	//   ....[166]....
        /*0fd8*/ 	.word	0x0001f8f0


	//   ....[167]....
        /*0fdc*/ 	.word	0x0001f970


	//   ....[168]....
        /*0fe0*/ 	.word	0x0001f9c0


	//   ....[169]....
        /*0fe4*/ 	.word	0x0001fa50


	//   ....[170]....
        /*0fe8*/ 	.word	0x0001fae0


	//   ....[171]....
        /*0fec*/ 	.word	0x0001fba0


	//   ....[172]....
        /*0ff0*/ 	.word	0x0001fe80


	//   ....[173]....
        /*0ff4*/ 	.word	0x0001ff70


	//   ....[174]....
        /*0ff8*/ 	.word	0x00020000


	//   ....[175]....
        /*0ffc*/ 	.word	0x00020060


	//   ....[176]....
        /*1000*/ 	.word	0x00020180


	//   ....[177]....
        /*1004*/ 	.word	0x000201e0


	//   ....[178]....
        /*1008*/ 	.word	0x00020300


	//   ....[179]....
        /*100c*/ 	.word	0x00020360


	//   ....[180]....
        /*1010*/ 	.word	0x00020410


	//   ....[181]....
        /*1014*/ 	.word	0x00020520


	//   ....[182]....
        /*1018*/ 	.word	0x00020590


	//   ....[183]....
        /*101c*/ 	.word	0x000205f0


	//   ....[184]....
        /*1020*/ 	.word	0x00020700


	//   ....[185]....
        /*1024*/ 	.word	0x00020760


	//   ....[186]....
        /*1028*/ 	.word	0x00020880


	//   ....[187]....
        /*102c*/ 	.word	0x000208e0


	//   ....[188]....
        /*1030*/ 	.word	0x00020980


	//   ....[189]....
        /*1034*/ 	.word	0x00020a50


	//   ....[190]....
        /*1038*/ 	.word	0x00020b50


	//   ....[191]....
        /*103c*/ 	.word	0x00020bb0


	//   ....[192]....
        /*1040*/ 	.word	0x00020c50


	//   ....[193]....
        /*1044*/ 	.word	0x00020df0


	//   ....[194]....
        /*1048*/ 	.word	0x00020ec0


	//   ....[195]....
        /*104c*/ 	.word	0x00020f40


	//   ....[196]....
        /*1050*/ 	.word	0x00021030


	//   ....[197]....
        /*1054*/ 	.word	0x00021090


	//   ....[198]....
        /*1058*/ 	.word	0x00021160


	//   ....[199]....
        /*105c*/ 	.word	0x000211c0


	//   ....[200]....
        /*1060*/ 	.word	0x000212a0


	//   ....[201]....
        /*1064*/ 	.word	0x00021390


	//   ....[202]....
        /*1068*/ 	.word	0x00021430


	//   ....[203]....
        /*106c*/ 	.word	0x00021490


	//   ....[204]....
        /*1070*/ 	.word	0x00021590


	//   ....[205]....
        /*1074*/ 	.word	0x000215f0


	//   ....[206]....
        /*1078*/ 	.word	0x000216f0


	//   ....[207]....
        /*107c*/ 	.word	0x00021750


	//   ....[208]....
        /*1080*/ 	.word	0x00021820


	//   ....[209]....
        /*1084*/ 	.word	0x00021970


	//   ....[210]....
        /*1088*/ 	.word	0x00021a20


	//   ....[211]....
        /*108c*/ 	.word	0x00021b30


	//   ....[212]....
        /*1090*/ 	.word	0x00021c10


	//   ....[213]....
        /*1094*/ 	.word	0x00021c70


	//   ....[214]....
        /*1098*/ 	.word	0x00021d60


	//   ....[215]....
        /*109c*/ 	.word	0x00021dc0


	//   ....[216]....
        /*10a0*/ 	.word	0x00021ea0


	//   ....[217]....
        /*10a4*/ 	.word	0x00021f30


	//   ....[218]....
        /*10a8*/ 	.word	0x00021fd0


	//   ....[219]....
        /*10ac*/ 	.word	0x00022140


	//   ....[220]....
        /*10b0*/ 	.word	0x000221b0


	//   ....[221]....
        /*10b4*/ 	.word	0x00022220


	//   ....[222]....
        /*10b8*/ 	.word	0x00022290


	//   ....[223]....
        /*10bc*/ 	.word	0x00022300


	//   ....[224]....
        /*10c0*/ 	.word	0x00022380


	//   ....[225]....
        /*10c4*/ 	.word	0x00022400


	//   ....[226]....
        /*10c8*/ 	.word	0x00022490


	//   ....[227]....
        /*10cc*/ 	.word	0x00022500


	//   ....[228]....
        /*10d0*/ 	.word	0x00022570


	//   ....[229]....
        /*10d4*/ 	.word	0x000225e0


	//   ....[230]....
        /*10d8*/ 	.word	0x00022660


	//   ....[231]....
        /*10dc*/ 	.word	0x000226d0


	//   ....[232]....
        /*10e0*/ 	.word	0x00022780


	//   ....[233]....
        /*10e4*/ 	.word	0x000227d0


	//   ....[234]....
        /*10e8*/ 	.word	0x00022860


	//   ....[235]....
        /*10ec*/ 	.word	0x00022990


	//----- nvinfo : EIATTR_REG_RECONFIG
	.align		4
.L_1345:
        /*10f0*/ 	.byte	0x01, 0x54
	.zero		2


	//----- nvinfo : EIATTR_SYSCALL_OFFSETS
	.align		4
        /*10f4*/ 	.byte	0x04, 0x46
        /*10f6*/ 	.short	(.L_1347 - .L_1346)


	//   ....[0]....
.L_1346:
        /*10f8*/ 	.word	0x000021a0


	//   ....[1]....
        /*10fc*/ 	.word	0x000022f0


	//   ....[2]....
        /*1100*/ 	.word	0x00007d90


	//   ....[3]....
        /*1104*/ 	.word	0x000080b0


	//   ....[4]....
        /*1108*/ 	.word	0x0001a400


	//   ....[5]....
        /*110c*/ 	.word	0x0001a550


	//   ....[6]....
        /*1110*/ 	.word	0x0001a640


	//   ....[7]....
        /*1114*/ 	.word	0x0001b470


	//----- nvinfo : EIATTR_MBARRIER_INSTR_OFFSETS
	.align		4
.L_1347:
        /*1118*/ 	.byte	0x04, 0x39
        /*111a*/ 	.short	(.L_1349 - .L_1348)


	//   ....[0]....
.L_1348:
        /*111c*/ 	.word	0x00000270
        /*1120*/ 	.word	0x000000ff
        /*1124*/ 	.word	0x0002d800
        /*1128*/ 	.short	0x0100
        /*112a*/ 	.byte	0x08
	.zero		1


	//   ....[1]....
        /*112c*/ 	.word	0x00000280
        /*1130*/ 	.word	0x000000ff
        /*1134*/ 	.word	0x0002d820
        /*1138*/ 	.short	0x0100
        /*113a*/ 	.byte	0x08
	.zero		1


	//   ....[2]....
        /*113c*/ 	.word	0x00000370
        /*1140*/ 	.word	0x000000ff
        /*1144*/ 	.word	0x0002d830
        /*1148*/ 	.short	0x0100
        /*114a*/ 	.byte	0x08
	.zero		1


	//   ....[3]....
        /*114c*/ 	.word	0x00000380
        /*1150*/ 	.word	0x000000ff
        /*1154*/ 	.word	0x0002d840
        /*1158*/ 	.short	0x0100
        /*115a*/ 	.byte	0x08
	.zero		1


	//   ....[4]....
        /*115c*/ 	.word	0x00000390
        /*1160*/ 	.word	0x000000ff
        /*1164*/ 	.word	0x0002d838
        /*1168*/ 	.short	0x0100
        /*116a*/ 	.byte	0x08
	.zero		1


	//   ....[5]....
        /*116c*/ 	.word	0x000003a0
        /*1170*/ 	.word	0x000000ff
        /*1174*/ 	.word	0x0002d848
        /*1178*/ 	.short	0x0100
        /*117a*/ 	.byte	0x08
	.zero		1


	//   ....[6]....
        /*117c*/ 	.word	0x000004d0
        /*1180*/ 	.word	0x000000ff
        /*1184*/ 	.word	0x0002d850
        /*1188*/ 	.short	0x0100
        /*118a*/ 	.byte	0x08
	.zero		1


	//   ....[7]....
        /*118c*/ 	.word	0x000004e0
        /*1190*/ 	.word	0x000000ff
        /*1194*/ 	.word	0x0002d860
        /*1198*/ 	.short	0x0100
        /*119a*/ 	.byte	0x08
	.zero		1


	//   ....[8]....
        /*119c*/ 	.word	0x000004f0
        /*11a0*/ 	.word	0x000000ff
        /*11a4*/ 	.word	0x0002d858
        /*11a8*/ 	.short	0x0100
        /*11aa*/ 	.byte	0x08
	.zero		1


	//   ....[9]....
        /*11ac*/ 	.word	0x00000500
        /*11b0*/ 	.word	0x000000ff
        /*11b4*/ 	.word	0x0002d868
        /*11b8*/ 	.short	0x0100
        /*11ba*/ 	.byte	0x08
	.zero		1


	//   ....[10]....
        /*11bc*/ 	.word	0x000005f0
        /*11c0*/ 	.word	0x000000ff
        /*11c4*/ 	.word	0x0002d870
        /*11c8*/ 	.short	0x0100
        /*11ca*/ 	.byte	0x06
	.zero		1


	//   ....[11]....
        /*11cc*/ 	.word	0x00000600
        /*11d0*/ 	.word	0x000000ff
        /*11d4*/ 	.word	0x0002d880
        /*11d8*/ 	.short	0x0100
        /*11da*/ 	.byte	0x06
	.zero		1


	//   ....[12]....
        /*11dc*/ 	.word	0x00000610
        /*11e0*/ 	.word	0x000000ff
        /*11e4*/ 	.word	0x0002d878
        /*11e8*/ 	.short	0x0100
        /*11ea*/ 	.byte	0x06
	.zero		1


	//   ....[13]....
        /*11ec*/ 	.word	0x00000620
        /*11f0*/ 	.word	0x000000ff
        /*11f4*/ 	.word	0x0002d888
        /*11f8*/ 	.short	0x0100
        /*11fa*/ 	.byte	0x06
	.zero		1


	//   ....[14]....
        /*11fc*/ 	.word	0x00000750
        /*1200*/ 	.word	0x000000ff
        /*1204*/ 	.word	0x0002d890
        /*1208*/ 	.short	0x0100
        /*120a*/ 	.byte	0x08
	.zero		1


	//   ....[15]....
        /*120c*/ 	.word	0x00000760
        /*1210*/ 	.word	0x000000ff
        /*1214*/ 	.word	0x0002d8a0
        /*1218*/ 	.short	0x0100
        /*121a*/ 	.byte	0x08
	.zero		1


	//   ....[16]....
        /*121c*/ 	.word	0x00000770
        /*1220*/ 	.word	0x000000ff
        /*1224*/ 	.word	0x0002d898
        /*1228*/ 	.short	0x0100
        /*122a*/ 	.byte	0x08
	.zero		1


	//   ....[17]....
        /*122c*/ 	.word	0x00000780
        /*1230*/ 	.word	0x000000ff
        /*1234*/ 	.word	0x0002d8a8
        /*1238*/ 	.short	0x0100
        /*123a*/ 	.byte	0x08
	.zero		1


	//   ....[18]....
        /*123c*/ 	.word	0x000008b0
        /*1240*/ 	.word	0x000000ff
        /*1244*/ 	.word	0x0002d8b0
        /*1248*/ 	.short	0x0100
        /*124a*/ 	.byte	0x08
	.zero		1


	//   ....[19]....
        /*124c*/ 	.word	0x000008c0
        /*1250*/ 	.word	0x000000ff
        /*1254*/ 	.word	0x0002d8c0
        /*1258*/ 	.short	0x0100
        /*125a*/ 	.byte	0x08
	.zero		1


	//   ....[20]....
        /*125c*/ 	.word	0x000008d0
        /*1260*/ 	.word	0x000000ff
        /*1264*/ 	.word	0x0002d8b8
        /*1268*/ 	.short	0x0100
        /*126a*/ 	.byte	0x08
	.zero		1


	//   ....[21]....
        /*126c*/ 	.word	0x000008e0
        /*1270*/ 	.word	0x000000ff
        /*1274*/ 	.word	0x0002d8c8
        /*1278*/ 	.short	0x0100
        /*127a*/ 	.byte	0x08
	.zero		1


	//   ....[22]....
        /*127c*/ 	.word	0x000036c0
        /*1280*/ 	.word	0x00000039
        /*1284*/ 	.word	0x0002d890
        /*1288*/ 	.short	0x010a
        /*128a*/ 	.byte	0x3f
	.zero		1


	//   ....[23]....
        /*128c*/ 	.word	0x000052d0
        /*1290*/ 	.word	0x00000039
        /*1294*/ 	.word	0x0002d890
        /*1298*/ 	.short	0x010a
        /*129a*/ 	.byte	0x3f
	.zero		1


	//   ....[24]....
        /*129c*/ 	.word	0x00006b50
        /*12a0*/ 	.word	0x00000039
        /*12a4*/ 	.word	0x0002d890
        /*12a8*/ 	.short	0x010a
        /*12aa*/ 	.byte	0x3f
	.zero		1


	//   ....[25]....
        /*12ac*/ 	.word	0x00007070
        /*12b0*/ 	.word	0x0000000b
        /*12b4*/ 	.word	0x00000000
        /*12b8*/ 	.short	0x0101
        /*12ba*/ 	.byte	0x3f
	.zero		1


	//   ....[26]....
        /*12bc*/ 	.word	0x000070b0
        /*12c0*/ 	.word	0x00000039
        /*12c4*/ 	.word	0x0002d8b0
        /*12c8*/ 	.short	0x010a
        /*12ca*/ 	.byte	0x3f
	.zero		1


	//   ....[27]....
        /*12cc*/ 	.word	0x00007590
        /*12d0*/ 	.word	0x00000039
        /*12d4*/ 	.word	0x00000000
        /*12d8*/ 	.short	0x0101
        /*12da*/ 	.byte	0x3f
	.zero		1


	//   ....[28]....
        /*12dc*/ 	.word	0x00007e30
        /*12e0*/ 	.word	0x00000002
        /*12e4*/ 	.word	0x0002d800
        /*12e8*/ 	.short	0x010a
        /*12ea*/ 	.byte	0x3f
	.zero		1


	//   ....[29]....
        /*12ec*/ 	.word	0x00007e80
        /*12f0*/ 	.word	0x00000002
        /*12f4*/ 	.word	0x0002d800
        /*12f8*/ 	.short	0x010a
        /*12fa*/ 	.byte	0x3f
	.zero		1


	//   ....[30]....
        /*12fc*/ 	.word	0x00008a90
        /*1300*/ 	.word	0x00000002
        /*1304*/ 	.word	0x0002d800
        /*1308*/ 	.short	0x010a
        /*130a*/ 	.byte	0x3f
	.zero		1


	//   ....[31]....
        /*130c*/ 	.word	0x0000a630
        /*1310*/ 	.word	0x00000002
        /*1314*/ 	.word	0x0002d800
        /*1318*/ 	.short	0x010a
        /*131a*/ 	.byte	0x3f
	.zero		1


	//   ....[32]....
        /*131c*/ 	.word	0x0000bda0
        /*1320*/ 	.word	0x00000003
        /*1324*/ 	.word	0x0002d830
        /*1328*/ 	.short	0x010a
        /*132a*/ 	.byte	0x3f
	.zero		1


	//   ....[33]....
        /*132c*/ 	.word	0x0000be70
        /*1330*/ 	.word	0x00000003
        /*1334*/ 	.word	0x0002d830
        /*1338*/ 	.short	0x010a
        /*133a*/ 	.byte	0x3f
	.zero		1


	//   ....[34]....
        /*133c*/ 	.word	0x0000d2e0
        /*1340*/ 	.word	0x00000009
        /*1344*/ 	.word	0x00000000
        /*1348*/ 	.short	0x0101
        /*134a*/ 	.byte	0x3f
	.zero		1


	//   ....[35]....
        /*134c*/ 	.word	0x0000e3e0
        /*1350*/ 	.word	0x00000007
        /*1354*/ 	.word	0x0002d830
        /*1358*/ 	.short	0x010a
        /*135a*/ 	.byte	0x3f
	.zero		1


	//   ....[36]....
        /*135c*/ 	.word	0x0000e430
        /*1360*/ 	.word	0x00000007
        /*1364*/ 	.word	0x0002d830
        /*1368*/ 	.short	0x010a
        /*136a*/ 	.byte	0x3f
	.zero		1


	//   ....[37]....
        /*136c*/ 	.word	0x0000e880
        /*1370*/ 	.word	0x00000007
        /*1374*/ 	.word	0x0002d850
        /*1378*/ 	.short	0x010a
        /*137a*/ 	.byte	0x3f
	.zero		1


	//   ....[38]....
        /*137c*/ 	.word	0x0000e8c0
        /*1380*/ 	.word	0x00000007
        /*1384*/ 	.word	0x0002d850
        /*1388*/ 	.short	0x010a
        /*138a*/ 	.byte	0x3f
	.zero		1


	//   ....[39]....
        /*138c*/ 	.word	0x0000efd0
        /*1390*/ 	.word	0x0000000e
        /*1394*/ 	.word	0x00000000
        /*1398*/ 	.short	0x0101
        /*139a*/ 	.byte	0x3f
	.zero		1


	//   ....[40]....
        /*139c*/ 	.word	0x00010b00
        /*13a0*/ 	.word	0x00000005
        /*13a4*/ 	.word	0x00000000
        /*13a8*/ 	.short	0x0101
        /*13aa*/ 	.byte	0x3f
	.zero		1


	//   ....[41]....
        /*13ac*/ 	.word	0x00011290
        /*13b0*/ 	.word	0x00000007
        /*13b4*/ 	.word	0x0002d830
        /*13b8*/ 	.short	0x010a
        /*13ba*/ 	.byte	0x3f
	.zero		1


	//   ....[42]....
        /*13bc*/ 	.word	0x000112e0
        /*13c0*/ 	.word	0x00000007
        /*13c4*/ 	.word	0x0002d830
        /*13c8*/ 	.short	0x010a
        /*13ca*/ 	.byte	0x3f
	.zero		1


	//   ....[43]....
        /*13cc*/ 	.word	0x00011730
        /*13d0*/ 	.word	0x00000005
        /*13d4*/ 	.word	0x0002d850
        /*13d8*/ 	.short	0x010a
        /*13da*/ 	.byte	0x3f
	.zero		1


	//   ....[44]....
        /*13dc*/ 	.word	0x00011770
        /*13e0*/ 	.word	0x00000005
        /*13e4*/ 	.word	0x0002d850
        /*13e8*/ 	.short	0x010a
        /*13ea*/ 	.byte	0x3f
	.zero		1


	//   ....[45]....
        /*13ec*/ 	.word	0x00011de0
        /*13f0*/ 	.word	0x00000000
        /*13f4*/ 	.word	0x00000000
        /*13f8*/ 	.short	0x0101
        /*13fa*/ 	.byte	0x3f
	.zero		1


	//   ....[46]....
        /*13fc*/ 	.word	0x00012f90
        /*1400*/ 	.word	0x00000003
        /*1404*/ 	.word	0x00000000
        /*1408*/ 	.short	0x0101
        /*140a*/ 	.byte	0x3f
	.zero		1


	//   ....[47]....
        /*140c*/ 	.word	0x00013650
        /*1410*/ 	.word	0x00000006
        /*1414*/ 	.word	0x0002d850
        /*1418*/ 	.short	0x010a
        /*141a*/ 	.byte	0x3f
	.zero		1


	//   ....[48]....
        /*141c*/ 	.word	0x00013700
        /*1420*/ 	.word	0x00000006
        /*1424*/ 	.word	0x0002d850
        /*1428*/ 	.short	0x010a
        /*142a*/ 	.byte	0x3f
	.zero		1


	//   ....[49]....
        /*142c*/ 	.word	0x00013f00
        /*1430*/ 	.word	0x00000006
        /*1434*/ 	.word	0x00000000
        /*1438*/ 	.short	0x0101
        /*143a*/ 	.byte	0x3f
	.zero		1


	//   ....[50]....
        /*143c*/ 	.word	0x000152b0
        /*1440*/ 	.word	0x00000000
        /*1444*/ 	.word	0x00000000
        /*1448*/ 	.short	0x0101
        /*144a*/ 	.byte	0x3f
	.zero		1


	//   ....[51]....
        /*144c*/ 	.word	0x00015780
        /*1450*/ 	.word	0x00000008
        /*1454*/ 	.word	0x00000000
        /*1458*/ 	.short	0x0101
        /*145a*/ 	.byte	0x3f
	.zero		1


	//   ....[52]....
        /*145c*/ 	.word	0x00018b20
        /*1460*/ 	.word	0x00000010
        /*1464*/ 	.word	0x0002d820
        /*1468*/ 	.short	0x010a
        /*146a*/ 	.byte	0x3f
	.zero		1


	//   ....[53]....
        /*146c*/ 	.word	0x00018be0
        /*1470*/ 	.word	0x00000009
        /*1474*/ 	.word	0x0002d8a0
        /*1478*/ 	.short	0x010a
        /*147a*/ 	.byte	0x3f
	.zero		1


	//   ....[54]....
        /*147c*/ 	.word	0x00019010
        /*1480*/ 	.word	0x00000009
        /*1484*/ 	.word	0x0002d8c0
        /*1488*/ 	.short	0x010a
        /*148a*/ 	.byte	0x3f
	.zero		1


	//   ....[55]....
        /*148c*/ 	.word	0x00019570
        /*1490*/ 	.word	0x00000009
        /*1494*/ 	.word	0x0002d8a0
        /*1498*/ 	.short	0x010a
        /*149a*/ 	.byte	0x3f
	.zero		1


	//   ....[56]....
        /*149c*/ 	.word	0x00019990
        /*14a0*/ 	.word	0x00000009
        /*14a4*/ 	.word	0x0002d8c0
        /*14a8*/ 	.short	0x010a
        /*14aa*/ 	.byte	0x3f
	.zero		1


	//   ....[57]....
        /*14ac*/ 	.word	0x0001abf0
        /*14b0*/ 	.word	0x00000000
        /*14b4*/ 	.word	0x0002d840
        /*14b8*/ 	.short	0x010a
        /*14ba*/ 	.byte	0x3f
	.zero		1


	//   ....[58]....
        /*14bc*/ 	.word	0x0001b140
        /*14c0*/ 	.word	0x00000000
        /*14c4*/ 	.word	0x0002d830
        /*14c8*/ 	.short	0x0107
        /*14ca*/ 	.byte	0x3f
	.zero		1


	//   ....[59]....
        /*14cc*/ 	.word	0x0001b210
        /*14d0*/ 	.word	0x00000000
        /*14d4*/ 	.word	0x0002d830
        /*14d8*/ 	.short	0x0101
        /*14da*/ 	.byte	0x3f
	.zero		1


	//   ....[60]....
        /*14dc*/ 	.word	0x0001be30
        /*14e0*/ 	.word	0x00000010
        /*14e4*/ 	.word	0x0002d800
        /*14e8*/ 	.short	0x0107
        /*14ea*/ 	.byte	0x3f
	.zero		1


	//   ....[61]....
        /*14ec*/ 	.word	0x0001bf20
        /*14f0*/ 	.word	0x00000010
        /*14f4*/ 	.word	0x0002d800
        /*14f8*/ 	.short	0x0101
        /*14fa*/ 	.byte	0x3f
	.zero		1


	//   ....[62]....
        /*14fc*/ 	.word	0x0001bf40
        /*1500*/ 	.word	0x00000010
        /*1504*/ 	.word	0x0002d820
        /*1508*/ 	.short	0x010a
        /*150a*/ 	.byte	0x3f
	.zero		1


	//   ....[63]....
        /*150c*/ 	.word	0x0001c360
        /*1510*/ 	.word	0x00000005
        /*1514*/ 	.word	0x0002d840
        /*1518*/ 	.short	0x010a
        /*151a*/ 	.byte	0x3f
	.zero		1


	//   ....[64]....
        /*151c*/ 	.word	0x0001c770
        /*1520*/ 	.word	0x00000005
        /*1524*/ 	.word	0x0002d830
        /*1528*/ 	.short	0x0107
        /*152a*/ 	.byte	0x3f
	.zero		1


	//   ....[65]....
        /*152c*/ 	.word	0x0001c830
        /*1530*/ 	.word	0x00000005
        /*1534*/ 	.word	0x0002d830
        /*1538*/ 	.short	0x0101
        /*153a*/ 	.byte	0x3f
	.zero		1


	//   ....[66]....
        /*153c*/ 	.word	0x0001c890
        /*1540*/ 	.word	0x00000005
        /*1544*/ 	.word	0x0002d860
        /*1548*/ 	.short	0x010a
        /*154a*/ 	.byte	0x3f
	.zero		1


	//   ....[67]....
        /*154c*/ 	.word	0x0001cd40
        /*1550*/ 	.word	0x00000005
        /*1554*/ 	.word	0x0002d850
        /*1558*/ 	.short	0x0107
        /*155a*/ 	.byte	0x3f
	.zero		1


	//   ....[68]....
        /*155c*/ 	.word	0x0001ce30
        /*1560*/ 	.word	0x00000005
        /*1564*/ 	.word	0x0002d850
        /*1568*/ 	.short	0x0101
        /*156a*/ 	.byte	0x3f
	.zero		1


	//   ....[69]....
        /*156c*/ 	.word	0x0001d060
        /*1570*/ 	.word	0x00000000
        /*1574*/ 	.word	0x0002d860
        /*1578*/ 	.short	0x010a
        /*157a*/ 	.byte	0x3f
	.zero		1


	//   ....[70]....
        /*157c*/ 	.word	0x0001d490
        /*1580*/ 	.word	0x00000000
        /*1584*/ 	.word	0x0002d850
        /*1588*/ 	.short	0x0107
        /*158a*/ 	.byte	0x3f
	.zero		1


	//   ....[71]....
        /*158c*/ 	.word	0x0001d570
        /*1590*/ 	.word	0x00000000
        /*1594*/ 	.word	0x0002d850
        /*1598*/ 	.short	0x0101
        /*159a*/ 	.byte	0x3f
	.zero		1


	//   ....[72]....
        /*159c*/ 	.word	0x0001e6d0
        /*15a0*/ 	.word	0x00000005
        /*15a4*/ 	.word	0x0002d820
        /*15a8*/ 	.short	0x010a
        /*15aa*/ 	.byte	0x3f
	.zero		1


	//   ....[73]....
        /*15ac*/ 	.word	0x0001e870
        /*15b0*/ 	.word	0x00000003
        /*15b4*/ 	.word	0x0002d840
        /*15b8*/ 	.short	0x010a
        /*15ba*/ 	.byte	0x3f
	.zero		1


	//   ....[74]....
        /*15bc*/ 	.word	0x0001e900
        /*15c0*/ 	.word	0x00000005
        /*15c4*/ 	.word	0x0002d840
        /*15c8*/ 	.short	0x010a
        /*15ca*/ 	.byte	0x3f
	.zero		1


	//   ....[75]....
        /*15cc*/ 	.word	0x0001e940
        /*15d0*/ 	.word	0x00000003
        /*15d4*/ 	.word	0x0002d860
        /*15d8*/ 	.short	0x010a
        /*15da*/ 	.byte	0x3f
	.zero		1


	//   ....[76]....
        /*15dc*/ 	.word	0x0001e980
        /*15e0*/ 	.word	0x00000005
        /*15e4*/ 	.word	0x0002d860
        /*15e8*/ 	.short	0x010a
        /*15ea*/ 	.byte	0x3f
	.zero		1


	//   ....[77]....
        /*15ec*/ 	.word	0x0001e9e0
        /*15f0*/ 	.word	0x00000039
        /*15f4*/ 	.word	0x0002d890
        /*15f8*/ 	.short	0x010a
        /*15fa*/ 	.byte	0x3f
	.zero		1


	//   ....[78]....
        /*15fc*/ 	.word	0x0001eb60
        /*1600*/ 	.word	0x00000039
        /*1604*/ 	.word	0x0002d890
        /*1608*/ 	.short	0x010a
        /*160a*/ 	.byte	0x3f
	.zero		1


	//   ....[79]....
        /*160c*/ 	.word	0x0001ece0
        /*1610*/ 	.word	0x00000039
        /*1614*/ 	.word	0x0002d890
        /*1618*/ 	.short	0x010a
        /*161a*/ 	.byte	0x3f
	.zero		1


	//   ....[80]....
        /*161c*/ 	.word	0x0001ee50
        /*1620*/ 	.word	0x00000039
        /*1624*/ 	.word	0x0002d8b0
        /*1628*/ 	.short	0x010a
        /*162a*/ 	.byte	0x3f
	.zero		1


	//   ....[81]....
        /*162c*/ 	.word	0x0001f100
        /*1630*/ 	.word	0x00000002
        /*1634*/ 	.word	0x0002d800
        /*1638*/ 	.short	0x010a
        /*163a*/ 	.byte	0x3f
	.zero		1


	//   ....[82]....
        /*163c*/ 	.word	0x0001f310
        /*1640*/ 	.word	0x00000002
        /*1644*/ 	.word	0x0002d800
        /*1648*/ 	.short	0x010a
        /*164a*/ 	.byte	0x3f
	.zero		1


	//   ....[83]....
        /*164c*/ 	.word	0x0001f360
        /*1650*/ 	.word	0x00000003
        /*1654*/ 	.word	0x0002d830
        /*1658*/ 	.short	0x010a
        /*165a*/ 	.byte	0x3f
	.zero		1


	//   ....[84]....
        /*165c*/ 	.word	0x0001f3b0
        /*1660*/ 	.word	0x00000007
        /*1664*/ 	.word	0x0002d830
        /*1668*/ 	.short	0x010a
        /*166a*/ 	.byte	0x3f
	.zero		1


	//   ....[85]....
        /*166c*/ 	.word	0x0001f400
        /*1670*/ 	.word	0x00000007
        /*1674*/ 	.word	0x0002d850
        /*1678*/ 	.short	0x010a
        /*167a*/ 	.byte	0x3f
	.zero		1


	//   ....[86]....
        /*167c*/ 	.word	0x0001f450
        /*1680*/ 	.word	0x00000007
        /*1684*/ 	.word	0x0002d830
        /*1688*/ 	.short	0x010a
        /*168a*/ 	.byte	0x3f
	.zero		1


	//   ....[87]....
        /*168c*/ 	.word	0x0001f4a0
        /*1690*/ 	.word	0x00000005
        /*1694*/ 	.word	0x0002d850
        /*1698*/ 	.short	0x010a
        /*169a*/ 	.byte	0x3f
	.zero		1


	//   ....[88]....
        /*169c*/ 	.word	0x0001f4f0
        /*16a0*/ 	.word	0x00000006
        /*16a4*/ 	.word	0x0002d850
        /*16a8*/ 	.short	0x010a
        /*16aa*/ 	.byte	0x3f
	.zero		1


	//   ....[89]....
        /*16ac*/ 	.word	0x0001fc60
        /*16b0*/ 	.word	0x00000010
        /*16b4*/ 	.word	0x0002d820
        /*16b8*/ 	.short	0x010a
        /*16ba*/ 	.byte	0x3f
	.zero		1


	//   ....[90]....
        /*16bc*/ 	.word	0x0001fcb0
        /*16c0*/ 	.word	0x00000009
        /*16c4*/ 	.word	0x0002d8a0
        /*16c8*/ 	.short	0x010a
        /*16ca*/ 	.byte	0x3f
	.zero		1


	//   ....[91]....
        /*16cc*/ 	.word	0x0001fd00
        /*16d0*/ 	.word	0x00000009
        /*16d4*/ 	.word	0x0002d8c0
        /*16d8*/ 	.short	0x010a
        /*16da*/ 	.byte	0x3f
	.zero		1


	//   ....[92]....
        /*16dc*/ 	.word	0x0001fd50
        /*16e0*/ 	.word	0x00000009
        /*16e4*/ 	.word	0x0002d8a0
        /*16e8*/ 	.short	0x010a
        /*16ea*/ 	.byte	0x3f
	.zero		1


	//   ....[93]....
        /*16ec*/ 	.word	0x0001fda0
        /*16f0*/ 	.word	0x00000009
        /*16f4*/ 	.word	0x0002d8c0
        /*16f8*/ 	.short	0x010a
        /*16fa*/ 	.byte	0x3f
	.zero		1


	//   ....[94]....
        /*16fc*/ 	.word	0x0001fec0
        /*1700*/ 	.word	0x00000000
        /*1704*/ 	.word	0x0002d840
        /*1708*/ 	.short	0x010a
        /*170a*/ 	.byte	0x3f
	.zero		1


	//   ....[95]....
        /*170c*/ 	.word	0x00020cf0
        /*1710*/ 	.word	0x00000010
        /*1714*/ 	.word	0x0002d820
        /*1718*/ 	.short	0x010a
        /*171a*/ 	.byte	0x3f
	.zero		1


	//   ....[96]....
        /*171c*/ 	.word	0x00020d40
        /*1720*/ 	.word	0x00000005
        /*1724*/ 	.word	0x0002d840
        /*1728*/ 	.short	0x010a
        /*172a*/ 	.byte	0x3f
	.zero		1


	//   ....[97]....
        /*172c*/ 	.word	0x000212e0
        /*1730*/ 	.word	0x00000005
        /*1734*/ 	.word	0x0002d860
        /*1738*/ 	.short	0x010a
        /*173a*/ 	.byte	0x3f
	.zero		1


	//   ....[98]....
        /*173c*/ 	.word	0x000218c0
        /*1740*/ 	.word	0x00000000
        /*1744*/ 	.word	0x0002d860
        /*1748*/ 	.short	0x010a
        /*174a*/ 	.byte	0x3f
	.zero		1


	//   ....[99]....
        /*174c*/ 	.word	0x000228b0
        /*1750*/ 	.word	0x00000005
        /*1754*/ 	.word	0x0002d820
        /*1758*/ 	.short	0x010a
        /*175a*/ 	.byte	0x3f
	.zero		1


	//   ....[100]....
        /*175c*/ 	.word	0x00022a50
        /*1760*/ 	.word	0x00000003
        /*1764*/ 	.word	0x0002d840
        /*1768*/ 	.short	0x010a
        /*176a*/ 	.byte	0x3f
	.zero		1


	//   ....[101]....
        /*176c*/ 	.word	0x00022aa0
        /*1770*/ 	.word	0x00000005
        /*1774*/ 	.word	0x0002d840
        /*1778*/ 	.short	0x010a
        /*177a*/ 	.byte	0x3f
	.zero		1


	//   ....[102]....
        /*177c*/ 	.word	0x00022af0
        /*1780*/ 	.word	0x00000003
        /*1784*/ 	.word	0x0002d860
        /*1788*/ 	.short	0x010a
        /*178a*/ 	.byte	0x3f
	.zero		1


	//----- nvinfo : EIATTR_NUM_MBARRIERS
	.align		4
.L_1349:
        /*178c*/ 	.byte	0x03, 0x38
        /*178e*/ 	.short	0x0016


	//----- nvinfo : EIATTR_EXIT_INSTR_OFFSETS
	.align		4
        /*1790*/ 	.byte	0x04, 0x1c
        /*1792*/ 	.short	(.L_1351 - .L_1350)


	//   ....[0]....
.L_1350:
        /*1794*/ 	.word	0x0001e9d0


	//----- nvinfo : EIATTR_MAX_THREADS
	.align		4
.L_1351:
        /*1798*/ 	.byte	0x04, 0x05
        /*179a*/ 	.short	(.L_1353 - .L_1352)
.L_1352:
        /*179c*/ 	.word	0x00000200
        /*17a0*/ 	.word	0x00000001
        /*17a4*/ 	.word	0x00000001


	//----- nvinfo : EIATTR_CRS_STACK_SIZE
	.align		4
.L_1353:
        /*17a8*/ 	.byte	0x04, 0x1e
        /*17aa*/ 	.short	(.L_1355 - .L_1354)
.L_1354:
        /*17ac*/ 	.word	0x00000000


	//----- nvinfo : EIATTR_CBANK_PARAM_SIZE
	.align		4
.L_1355:
        /*17b0*/ 	.byte	0x03, 0x19
        /*17b2*/ 	.short	0x0af0


	//----- nvinfo : EIATTR_PARAM_CBANK
	.align		4
        /*17b4*/ 	.byte	0x04, 0x0a
        /*17b6*/ 	.short	(.L_1357 - .L_1356)
	.align		4
.L_1356:
        /*17b8*/ 	.word	index@(.nv.constant0._ZN7cutlass13device_kernelIN5flash11enable_sm90INS1_16FlashAttnFwdSm90INS1_25CollectiveMainloopFwdSm90ILi2EN4cute5tupleIJNS5_1CILi1EEES8_S8_EEENS6_IJNS7_ILi192EEENS7_ILi128EEENS7_ILi96EEEEEELi96ENS_6half_tEfNS_4arch4Sm90ELb1ELb0ELb0ELb1ELb1ELb1ELb0ELb0ELb1ELb1ELb1ELb0EEENS1_21CollectiveEpilogueFwdINS6_IJSA_SC_SB_EEES9_SE_SG_Li384ELb1ELb1ELb1ELb0EEENS1_36VarlenDynamicPersistentTileSchedulerILi192ELi128ELi384ELi128ELb1ELb1ELb1ELb1ELb1ELb1EEEEEEEEEvNT_6ParamsE)
        /*17bc*/ 	.short	0x0210
        /*17be*/ 	.short	0x0af0


	//----- nvinfo : EIATTR_SW_WAR
	.align		4
.L_1357:
        /*17c0*/ 	.byte	0x04, 0x36
        /*17c2*/ 	.short	(.L_1359 - .L_1358)
.L_1358:
        /*17c4*/ 	.word	0x00000008
.L_1359:


//--------------------- .nv.info._ZN7cutlass13device_kernelIN5flash11enable_sm90INS1_16FlashAttnFwdSm90INS1_25CollectiveMainloopFwdSm90ILi2EN4cute5tupleIJNS5_1CILi1EEES8_S8_EEENS6_IJNS7_ILi192EEENS7_ILi128EEENS7_ILi64EEEEEELi64ENS_6half_tEfNS_4arch4Sm90ELb0ELb0ELb0ELb0ELb1ELb0ELb0ELb1ELb1ELb1ELb1ELb0EEENS1_21CollectiveEpilogueFwdINS6_IJSA_SC_SB_EEES9_SE_SG_Li384ELb0ELb1ELb1ELb0EEENS1_19SingleTileSchedulerILb0ELb1ELb1ELi192EEEEEEEEEvNT_6ParamsE --------------------------
	.section	.nv.info._ZN7cutlass13device_kernelIN5flash11enable_sm90INS1_16FlashAttnFwdSm90INS1_25CollectiveMainloopFwdSm90ILi2EN4cute5tupleIJNS5_1CILi1EEES8_S8_EEENS6_IJNS7_ILi192EEENS7_ILi128EEENS7_ILi64EEEEEELi64ENS_6half_tEfNS_4arch4Sm90ELb0ELb0ELb0ELb0ELb1ELb0ELb0ELb1ELb1ELb1ELb1ELb0EEENS1_21CollectiveEpilogueFwdINS6_IJSA_SC_SB_EEES9_SE_SG_Li384ELb0ELb1ELb1ELb0EEENS1_19SingleTileSchedulerILb0ELb1ELb1ELi192EEEEEEEEEvNT_6ParamsE,"",@"SHT_CUDA_INFO"
	.sectionflags	@""
	.align	4


	//----- nvinfo : EIATTR_CUDA_API_VERSION
	.align		4
        /*0000*/ 	.byte	0x04, 0x37
        /*0002*/ 	.short	(.L_1361 - .L_1360)
.L_1360:
        /*0004*/ 	.word	0x00000082


	//----- nvinfo : EIATTR_KPARAM_INFO
	.align		4
.L_1361:
        /*0008*/ 	.byte	0x04, 0x17
        /*000a*/ 	.short	(.L_1363 - .L_1362)
.L_1362:
        /*000c*/ 	.word	0x00000000
        /*0010*/ 	.short	0x0000
        /*0012*/ 	.short	0x0070
        /*0014*/ 	.byte	0x00, 0xf0, 0x01, 0x28


	//----- nvinfo : EIATTR_SPARSE_MMA_MASK
	.align		4
.L_1363:
        /*0018*/ 	.byte	0x03, 0x50
        /*001a*/ 	.short	0x0000


	//----- nvinfo : EIATTR_MAXREG_COUNT
	.align		4
        /*001c*/ 	.byte	0x03, 0x1b
        /*001e*/ 	.short	0x0080


	//----- nvinfo : EIATTR_NUM_BARRIERS
	.align		4
        /*0020*/ 	.byte	0x02, 0x4c
        /*0022*/ 	.byte	0x10
	.zero		1


	//----- nvinfo : EIATTR_EXTERNS
	.align		4
        /*0024*/ 	.byte	0x04, 0x0f
        /*0026*/ 	.short	(.L_1365 - .L_1364)


	//   ....[0]....
	.align		4
.L_1364:
        /*0028*/ 	.word	index@(__assertfail)


	//----- nvinfo : EIATTR_ANNOTATIONS
	.align		4
.L_1365:
        /*002c*/ 	.byte	0x04, 0x55
        /*002e*/ 	.short	(.L_1367 - .L_1366)


	//   ....[0]....
.L_1366:
        /*0030*/ 	.word	0x00000001
        /*0034*/ 	.byte	0x40, 0x76, 0x00, 0x00, 0x01, 0x00, 0x00, 0x00, 0xa0, 0x8e, 0x00, 0x00


	//----- nvinfo : EIATTR_MERCURY_ISA_VERSION
	.align		4
.L_1367:
        /*0040*/ 	.byte	0x03, 0x5f
        /*0042*/ 	.short	0x0101


	//----- nvinfo : EIATTR_INT_WARP_WIDE_INSTR_OFFSETS
	.align		4
        /*0044*/ 	.byte	0x04, 0x31
        /*0046*/ 	.short	(.L_1369 - .L_1368)


	//   ....[0]....
.L_1368:
        /*0048*/ 	.word	0x000000c0


	//   ....[1]....
        /*004c*/ 	.word	0x000000d0


	//   ....[2]....
        /*0050*/ 	.word	0x00000170


	//----- nvinfo : EIATTR_COOP_GROUP_MASK_REGIDS
	.align		4
.L_1369:
        /*0054*/ 	.byte	0x04, 0x29
        /*0056*/ 	.short	(.L_1371 - .L_1370)


	//   ....[0]....
.L_1370:
        /*0058*/ 	.word	0xffffffff


	//   ....[1]....
        /*005c*/ 	.word	0xffffffff


	//   ....[2]....
        /*0060*/ 	.word	0xffffffff


	//   ....[3]....
        /*0064*/ 	.word	0xffffffff


	//   ....[4]....
        /*0068*/ 	.word	0xffffffff


	//   ....[5]....
        /*006c*/ 	.word	0xffffffff


	//   ....[6]....
        /*0070*/ 	.word	0xffffffff


	//   ....[7]....
        /*0074*/ 	.word	0xffffffff


	//   ....[8]....
        /*0078*/ 	.word	0xffffffff


	//   ....[9]....
        /*007c*/ 	.word	0xffffffff


	//   ....[10]....
        /*0080*/ 	.word	0xffffffff


	//   ....[11]....
        /*0084*/ 	.word	0xffffffff


	//   ....[12]....
        /*0088*/ 	.word	0xffffffff


	//   ....[13]....
        /*008c*/ 	.word	0xffffffff


	//   ....[14]....
        /*0090*/ 	.word	0xffffffff


	//   ....[15]....
        /*0094*/ 	.word	0xffffffff


	//   ....[16]....
        /*0098*/ 	.word	0xffffffff


	//   ....[17]....
        /*009c*/ 	.word	0xffffffff


	//   ....[18]....
        /*00a0*/ 	.word	0xffffffff


	//   ....[19]....
        /*00a4*/ 	.word	0xffffffff


	//   ....[20]....
        /*00a8*/ 	.word	0xffffffff


	//   ....[21]....
        /*00ac*/ 	.word	0xffffffff


	//   ....[22]....
        /*00b0*/ 	.word	0xffffffff


	//   ....[23]....
        /*00b4*/ 	.word	0xffffffff


	//   ....[24]....
        /*00b8*/ 	.word	0xffffffff


	//   ....[25]....
        /*00bc*/ 	.word	0xffffffff


	//   ....[26]....
        /*00c0*/ 	.word	0xffffffff


	//   ....[27]....
        /*00c4*/ 	.word	0xffffffff


	//   ....[28]....
        /*00c8*/ 	.word	0xffffffff


	//   ....[29]....
        /*00cc*/ 	.word	0xffffffff


	//   ....[30]....
        /*00d0*/ 	.word	0xffffffff


	//   ....[31]....
        /*00d4*/ 	.word	0xffffffff


	//   ....[32]....
        /*00d8*/ 	.word	0xffffffff


	//   ....[33]....
        /*00dc*/ 	.word	0xffffffff


	//   ....[34]....
        /*00e0*/ 	.word	0xffffffff


	//   ....[35]....
        /*00e4*/ 	.word	0xffffffff


	//   ....[36]....
        /*00e8*/ 	.word	0xffffffff


	//   ....[37]....
        /*00ec*/ 	.word	0xffffffff


	//   ....[38]....
        /*00f0*/ 	.word	0xffffffff


	//   ....[39]....
        /*00f4*/ 	.word	0xffffffff


	//   ....[40]....
        /*00f8*/ 	.word	0xffffffff


	//   ....[41]....
        /*00fc*/ 	.word	0xffffffff


	//   ....[42]....
        /*0100*/ 	.word	0xffffffff


	//   ....[43]....
        /*0104*/ 	.word	0xffffffff


	//   ....[44]....
        /*0108*/ 	.word	0xffffffff


	//   ....[45]....
        /*010c*/ 	.word	0xffffffff


	//   ....[46]....
        /*0110*/ 	.word	0xffffffff


	//   ....[47]....
        /*0114*/ 	.word	0xffffffff


	//   ....[48]....
        /*0118*/ 	.word	0xffffffff


	//   ....[49]....
        /*011c*/ 	.word	0xffffffff


	//   ....[50]....
        /*0120*/ 	.word	0xffffffff


	//   ....[51]....
        /*0124*/ 	.word	0xffffffff


	//   ....[52]....
        /*0128*/ 	.word	0xffffffff


	//   ....[53]....
        /*012c*/ 	.word	0xffffffff


	//   ....[54]....
        /*0130*/ 	.word	0xffffffff


	//   ....[55]....
        /*0134*/ 	.word	0xffffffff


	//   ....[56]....
        /*0138*/ 	.word	0xffffffff


	//   ....[57]....
        /*013c*/ 	.word	0xffffffff


	//   ....[58]....
        /*0140*/ 	.word	0xffffffff


	//   ....[59]....
        /*0144*/ 	.word	0xffffffff


	//   ....[60]....
        /*0148*/ 	.word	0xffffffff


	//   ....[61]....
        /*014c*/ 	.word	0xffffffff


	//   ....[62]....
        /*0150*/ 	.word	0xffffffff


	//   ....[63]....
        /*0154*/ 	.word	0xffffffff


	//   ....[64]....
        /*0158*/ 	.word	0xffffffff


	//   ....[65]....
        /*015c*/ 	.word	0xffffffff


	//   ....[66]....
        /*0160*/ 	.word	0xffffffff


	//   ....[67]....
        /*0164*/ 	.word	0xffffffff


	//   ....[68]....
        /*0168*/ 	.word	0xffffffff


	//   ....[69]....
        /*016c*/ 	.word	0xffffffff


	//   ....[70]....
        /*0170*/ 	.word	0xffffffff


	//   ....[71]....
        /*0174*/ 	.word	0xffffffff


	//   ....[72]....
        /*0178*/ 	.word	0xffffffff


	//   ....[73]....
        /*017c*/ 	.word	0xffffffff


	//   ....[74]....
        /*0180*/ 	.word	0xffffffff


	//   ....[75]....
        /*0184*/ 	.word	0xffffffff


	//   ....[76]....
        /*0188*/ 	.word	0xffffffff


	//   ....[77]....
        /*018c*/ 	.word	0xffffffff


	//   ....[78]....
        /*0190*/ 	.word	0xffffffff


	//   ....[79]....
        /*0194*/ 	.word	0xffffffff


	//   ....[80]....
        /*0198*/ 	.word	0xffffffff


	//   ....[81]....
        /*019c*/ 	.word	0xffffffff


	//   ....[82]....
        /*01a0*/ 	.word	0xffffffff


	//   ....[83]....
        /*01a4*/ 	.word	0xffffffff


	//   ....[84]....
        /*01a8*/ 	.word	0xffffffff


	//   ....[85]....
        /*01ac*/ 	.word	0xffffffff


	//   ....[86]....
        /*01b0*/ 	.word	0xffffffff


	//   ....[87]....
        /*01b4*/ 	.word	0xffffffff


	//   ....[88]....
        /*01b8*/ 	.word	0xffffffff


	//   ....[89]....
        /*01bc*/ 	.word	0xffffffff


	//   ....[90]....
        /*01c0*/ 	.word	0xffffffff


	//   ....[91]....
        /*01c4*/ 	.word	0xffffffff


	//   ....[92]....
        /*01c8*/ 	.word	0xffffffff


	//   ....[93]....
        /*01cc*/ 	.word	0xffffffff


	//   ....[94]....
        /*01d0*/ 	.word	0xffffffff


	//   ....[95]....
        /*01d4*/ 	.word	0xffffffff


	//   ....[96]....
        /*01d8*/ 	.word	0xffffffff


	//   ....[97]....
        /*01dc*/ 	.word	0xffffffff


	//   ....[98]....
        /*01e0*/ 	.word	0xffffffff


	//   ....[99]....
        /*01e4*/ 	.word	0xffffffff


	//   ....[100]....
        /*01e8*/ 	.word	0xffffffff


	//   ....[101]....
        /*01ec*/ 	.word	0xffffffff


	//   ....[102]....
        /*01f0*/ 	.word	0xffffffff


	//   ....[103]....
        /*01f4*/ 	.word	0xffffffff


	//   ....[104]....
        /*01f8*/ 	.word	0xffffffff


	//   ....[105]....
        /*01fc*/ 	.word	0xffffffff


	//   ....[106]....
        /*0200*/ 	.word	0xffffffff


	//   ....[107]....
        /*0204*/ 	.word	0xffffffff


	//   ....[108]....
        /*0208*/ 	.word	0xffffffff


	//   ....[109]....
        /*020c*/ 	.word	0xffffffff


	//   ....[110]....
        /*0210*/ 	.word	0xffffffff


	//   ....[111]....
        /*0214*/ 	.word	0xffffffff


	//   ....[112]....
        /*0218*/ 	.word	0xffffffff


	//   ....[113]....
        /*021c*/ 	.word	0xffffffff


	//   ....[114]....
        /*0220*/ 	.word	0xffffffff


	//   ....[115]....
        /*0224*/ 	.word	0xffffffff


	//   ....[116]....
        /*0228*/ 	.word	0xffffffff


	//   ....[117]....
        /*022c*/ 	.word	0x0500000f


	//   ....[118]....
        /*0230*/ 	.word	0x0500000f


	//   ....[119]....
        /*0234*/ 	.word	0x0500000f


	//   ....[120]....
        /*0238*/ 	.word	0x0500000f


	//   ....[121]....
        /*023c*/ 	.word	0x0500000f


	//   ....[122]....
        /*0240*/ 	.word	0x0500000f


	//   ....[123]....
        /*0244*/ 	.word	0x0500000f


	//   ....[124]....
        /*0248*/ 	.word	0x0500000f


	//   ....[125]....
        /*024c*/ 	.word	0x0500000f


	//   ....[126]....
        /*0250*/ 	.word	0x0500000f


	//   ....[127]....
        /*0254*/ 	.word	0x0500000f


	//   ....[128]....
        /*0258*/ 	.word	0x0500000f


	//   ....[129]....
        /*025c*/ 	.word	0x0500000f


	//   ....[130]....
        /*0260*/ 	.word	0x0500000f


	//   ....[131]....
        /*0264*/ 	.word	0x0500000f


	//   ....[132]....
        /*0268*/ 	.word	0x0500000f


	//   ....[133]....
        /*026c*/ 	.word	0x0500000f


	//   ....[134]....
        /*0270*/ 	.word	0x0500000f


	//   ....[135]....
        /*0274*/ 	.word	0x0500000f


	//   ....[136]....
        /*0278*/ 	.word	0x0500000f


	//   ....[137]....
        /*027c*/ 	.word	0x0500000f


	//   ....[138]....
        /*0280*/ 	.word	0x0500000f


	//   ....[139]....
        /*0284*/ 	.word	0x0500000f


	//   ....[140]....
        /*0288*/ 	.word	0x0500000f


	//   ....[141]....
        /*028c*/ 	.word	0x0500000f


	//   ....[142]....
        /*0290*/ 	.word	0x0500000f


	//   ....[143]....
        /*0294*/ 	.word	0x0500000f


	//   ....[144]....
        /*0298*/ 	.word	0x0500000f


	//   ....[145]....
        /*029c*/ 	.word	0x0500000f


	//   ....[146]....
        /*02a0*/ 	.word	0x0500000f


	//   ....[147]....
        /*02a4*/ 	.word	0x0500000f


	//   ....[148]....
        /*02a8*/ 	.word	0x0500000f


	//   ....[149]....
        /*02ac*/ 	.word	0x0500000f


	//   ....[150]....
        /*02b0*/ 	.word	0x0500000f


	//   ....[151]....
        /*02b4*/ 	.word	0x0500000f


	//   ....[152]....
        /*02b8*/ 	.word	0x0500000f


	//   ....[153]....
        /*02bc*/ 	.word	0x0500000f


	//   ....[154]....
        /*02c0*/ 	.word	0x0500000f


	//   ....[155]....
        /*02c4*/ 	.word	0x0500000f


	//   ....[156]....
        /*02c8*/ 	.word	0x0500000f


	//   ....[157]....
        /*02cc*/ 	.word	0x0500000f


	//   ....[158]....
        /*02d0*/ 	.word	0x0500000f


	//   ....[159]....
        /*02d4*/ 	.word	0x0500000f


	//   ....[160]....
        /*02d8*/ 	.word	0x0500000f


	//   ....[161]....
        /*02dc*/ 	.word	0x0500000f


	//   ....[162]....
        /*02e0*/ 	.word	0x0500000f


	//   ....[163]....
        /*02e4*/ 	.word	0x0500000f


	//   ....[164]....
        /*02e8*/ 	.word	0x0500000f


	//   ....[165]....
        /*02ec*/ 	.word	0x0500000f


	//   ....[166]....
        /*02f0*/ 	.word	0x0500000f


	//   ....[167]....
        /*02f4*/ 	.word	0x0500000f


	//   ....[168]....
        /*02f8*/ 	.word	0x0500000f


	//   ....[169]....
        /*02fc*/ 	.word	0x0500000f


	//   ....[170]....
        /*0300*/ 	.word	0x0500000f


	//   ....[171]....
        /*0304*/ 	.word	0x0500000f


	//   ....[172]....
        /*0308*/ 	.word	0x0500000f


	//   ....[173]....
        /*030c*/ 	.word	0x0500000f


	//   ....[174]....
        /*0310*/ 	.word	0x0500000f


	//   ....[175]....
        /*0314*/ 	.word	0x0500000f


	//   ....[176]....
        /*0318*/ 	.word	0x0500000f


	//   ....[177]....
        /*031c*/ 	.word	0x0500000f


	//   ....[178]....
        /*0320*/ 	.word	0x0500000f


	//   ....[179]....
        /*0324*/ 	.word	0x0500000f


	//   ....[180]....
        /*0328*/ 	.word	0x0500000f


	//   ....[181]....
        /*032c*/ 	.word	0x0500000f


	//   ....[182]....
        /*0330*/ 	.word	0x0500000f


	//   ....[183]....
        /*0334*/ 	.word	0x0500000f


	//   ....[184]....
        /*0338*/ 	.word	0x0500000f


	//   ....[185]....
        /*033c*/ 	.word	0x0500000f


	//   ....[186]....
        /*0340*/ 	.word	0x0500000f


	//   ....[187]....
        /*0344*/ 	.word	0x0500000f


	//   ....[188]....
        /*0348*/ 	.word	0x0500000f


	//   ....[189]....
        /*034c*/ 	.word	0x0500000f


	//   ....[190]....
        /*0350*/ 	.word	0x0500000f


	//   ....[191]....
        /*0354*/ 	.word	0x0500000f


	//   ....[192]....
        /*0358*/ 	.word	0x0500000f


	//   ....[193]....
        /*035c*/ 	.word	0x0500000f


	//   ....[194]....
        /*0360*/ 	.word	0x0500000f


	//   ....[195]....
        /*0364*/ 	.word	0x0500000f


	//   ....[196]....
        /*0368*/ 	.word	0x0500000f


	//   ....[197]....
        /*036c*/ 	.word	0x0500000f


	//   ....[198]....
        /*0370*/ 	.word	0x0500000f


	//   ....[199]....
        /*0374*/ 	.word	0x0500000f


	//   ....[200]....
        /*0378*/ 	.word	0x0500000f


	//   ....[201]....
        /*037c*/ 	.word	0x0500000f


	//   ....[202]....
        /*0380*/ 	.word	0x0500000f


	//   ....[203]....
        /*0384*/ 	.word	0x0500000f


	//   ....[204]....
        /*0388*/ 	.word	0x0500000f


	//   ....[205]....
        /*038c*/ 	.word	0x0500000f


	//   ....[206]....
        /*0390*/ 	.word	0x0500000f


	//----- nvinfo : EIATTR_COOP_GROUP_INSTR_OFFSETS
	.align		4
.L_1371:
        /*0394*/ 	.byte	0x04, 0x28
        /*0396*/ 	.short	(.L_1373 - .L_1372)


	//   ....[0]....
.L_1372:
        /*0398*/ 	.word	0x00000080


	//   ....[1]....
        /*039c*/ 	.word	0x00000090


	//   ....[2]....
        /*03a0*/ 	.word	0x000002d0


	//   ....[3]....
        /*03a4*/ 	.word	0x00000430


	//   ....[4]....
        /*03a8*/ 	.word	0x00000550


	//   ....[5]....
        /*03ac*/ 	.word	0x000006b0


	//   ....[6]....
        /*03b0*/ 	.word	0x00000f50


	//   ....[7]....
        /*03b4*/ 	.word	0x00001e30


	//   ....[8]....
        /*03b8*/ 	.word	0x00001f60


	//   ....[9]....
        /*03bc*/ 	.word	0x00002540


	//   ....[10]....
        /*03c0*/ 	.word	0x00002600


	//   ....[11]....
        /*03c4*/ 	.word	0x00003d90


	//   ....[12]....
        /*03c8*/ 	.word	0x00003da0


	//   ....[13]....
        /*03cc*/ 	.word	0x00003e00


	//   ....[14]....
        /*03d0*/ 	.word	0x00003e20


	//   ....[15]....
        /*03d4*/ 	.word	0x000050d0


	//   ....[16]....
        /*03d8*/ 	.word	0x00005110


	//   ....[17]....
        /*03dc*/ 	.word	0x000051d0


	//   ....[18]....
        /*03e0*/ 	.word	0x000051e0


	//   ....[19]....
        /*03e4*/ 	.word	0x00005f70


	//   ....[20]....
        /*03e8*/ 	.word	0x00005fb0


	//   ....[21]....
        /*03ec*/ 	.word	0x00005ff0


	//   ....[22]....
        /*03f0*/ 	.word	0x00006030


	//   ....[23]....
        /*03f4*/ 	.word	0x00006050


	//   ....[24]....
        /*03f8*/ 	.word	0x00006070


	//   ....[25]....
        /*03fc*/ 	.word	0x000063b0


	//   ....[26]....
        /*0400*/ 	.word	0x000063c0


	//   ....[27]....
        /*0404*/ 	.word	0x00006ae0


	//   ....[28]....
        /*0408*/ 	.word	0x00007bb0


	//   ....[29]....
        /*040c*/ 	.word	0x00007bd0


	//   ....[30]....
        /*0410*/ 	.word	0x00007be0


	//   ....[31]....
        /*0414*/ 	.word	0x00007bf0


	//   ....[32]....
        /*0418*/ 	.word	0x00007c00


	//   ....[33]....
        /*041c*/ 	.word	0x00007c50


	//   ....[34]....
        /*0420*/ 	.word	0x00007c80


	//   ....[35]....
        /*0424*/ 	.word	0x00007cb0


	//   ....[36]....
        /*0428*/ 	.word	0x00007cd0


	//   ....[37]....
        /*042c*/ 	.word	0x00007d30


	//   ....[38]....
        /*0430*/ 	.word	0x00007d80


	//   ....[39]....
        /*0434*/ 	.word	0x00007db0


	//   ....[40]....
        /*0438*/ 	.word	0x00007de0


	//   ....[41]....
        /*043c*/ 	.word	0x00007e10


	//   ....[42]....
        /*0440*/ 	.word	0x00007e40


	//   ....[43]....
        /*0444*/ 	.word	0x00007e60


	//   ....[44]....
        /*0448*/ 	.word	0x00008600


	//   ....[45]....
        /*044c*/ 	.word	0x00008610


	//   ....[46]....
        /*0450*/ 	.word	0x00008620


	//   ....[47]....
        /*0454*/ 	.word	0x00008660


	//   ....[48]....
        /*0458*/ 	.word	0x000086b0


	//   ....[49]....
        /*045c*/ 	.word	0x00008700


	//   ....[50]....
        /*0460*/ 	.word	0x00008760


	//   ....[51]....
        /*0464*/ 	.word	0x00008790


	//   ....[52]....
        /*0468*/ 	.word	0x000087c0


	//   ....[53]....
        /*046c*/ 	.word	0x00008830


	//   ....[54]....
        /*0470*/ 	.word	0x00008860


	//   ....[55]....
        /*0474*/ 	.word	0x00008890


	//   ....[56]....
        /*0478*/ 	.word	0x000088c0


	//   ....[57]....
        /*047c*/ 	.word	0x00008930


	//   ....[58]....
        /*0480*/ 	.word	0x00008940


	//   ....[59]....
        /*0484*/ 	.word	0x00008970


	//   ....[60]....
        /*0488*/ 	.word	0x000089c0


	//   ....[61]....
        /*048c*/ 	.word	0x00008a40


	//   ....[62]....
        /*0490*/ 	.word	0x00008a70


	//   ....[63]....
        /*0494*/ 	.word	0x00008a90


	//   ....[64]....
        /*0498*/ 	.word	0x00008ac0


	//   ....[65]....
        /*049c*/ 	.word	0x00008ad0


	//   ....[66]....
        /*04a0*/ 	.word	0x00008b10


	//   ....[67]....
        /*04a4*/ 	.word	0x00008b90


	//   ....[68]....
        /*04a8*/ 	.word	0x000092a0


	//   ....[69]....
        /*04ac*/ 	.word	0x000092d0


	//   ....[70]....
        /*04b0*/ 	.word	0x000092e0


	//   ....[71]....
        /*04b4*/ 	.word	0x00009320


	//   ....[72]....
        /*04b8*/ 	.word	0x00009330


	//   ....[73]....
        /*04bc*/ 	.word	0x00009370


	//   ....[74]....
        /*04c0*/ 	.word	0x00009380


	//   ....[75]....
        /*04c4*/ 	.word	0x000093c0


	//   ....[76]....
        /*04c8*/ 	.word	0x000093d0


	//   ....[77]....
        /*04cc*/ 	.word	0x00009410


	//   ....[78]....
        /*04d0*/ 	.word	0x00009420


	//   ....[79]....
        /*04d4*/ 	.word	0x00009460


	//   ....[80]....
        /*04d8*/ 	.word	0x00009470


	//   ....[81]....
        /*04dc*/ 	.word	0x000094b0


	//   ....[82]....
        /*04e0*/ 	.word	0x000094c0


	//   ....[83]....
        /*04e4*/ 	.word	0x000094d0


	//   ....[84]....
        /*04e8*/ 	.word	0x00009730


	//   ....[85]....
        /*04ec*/ 	.word	0x00009760


	//   ....[86]....
        /*04f0*/ 	.word	0x00009770


	//   ....[87]....
        /*04f4*/ 	.word	0x00009780


	//   ....[88]....
        /*04f8*/ 	.word	0x00009790


	//   ....[89]....
        /*04fc*/ 	.word	0x000097a0


	//   ....[90]....
        /*0500*/ 	.word	0x000097c0


	//   ....[91]....
        /*0504*/ 	.word	0x00009810


	//   ....[92]....
        /*0508*/ 	.word	0x00009830


	//   ....[93]....
        /*050c*/ 	.word	0x00009870


	//   ....[94]....
        /*0510*/ 	.word	0x00009890


	//   ....[95]....
        /*0514*/ 	.word	0x000098d0


	//   ....[96]....
        /*0518*/ 	.word	0x000098f0


	//   ....[97]....
        /*051c*/ 	.word	0x00009930


	//   ....[98]....
        /*0520*/ 	.word	0x00009950


	//   ....[99]....
        /*0524*/ 	.word	0x00009980


	//   ....[100]....
        /*0528*/ 	.word	0x00009e70


	//   ....[101]....
        /*052c*/ 	.word	0x00009ea0


	//   ....[102]....
        /*0530*/ 	.word	0x00009ed0


	//   ....[103]....
        /*0534*/ 	.word	0x00009f00


	//   ....[104]....
        /*0538*/ 	.word	0x00009f10


	//   ....[105]....
        /*053c*/ 	.word	0x00009f20


	//   ....[106]....
        /*0540*/ 	.word	0x00009f40


	//   ....[107]....
        /*0544*/ 	.word	0x00009f60


	//   ....[108]....
        /*0548*/ 	.word	0x00009f80


	//   ....[109]....
        /*054c*/ 	.word	0x00009fb0


	//   ....[110]....
        /*0550*/ 	.word	0x00009fd0


	//   ....[111]....
        /*0554*/ 	.word	0x00009ff0


	//   ....[112]....
        /*0558*/ 	.word	0x0000a010


	//   ....[113]....
        /*055c*/ 	.word	0x0000a040


	//   ....[114]....
        /*0560*/ 	.word	0x0000a080


	//   ....[115]....
        /*0564*/ 	.word	0x0000a0d0


	//   ....[116]....
        /*0568*/ 	.word	0x0000a3e0


	//   ....[117]....
        /*056c*/ 	.word	0x0000a880


	//   ....[118]....
        /*0570*/ 	.word	0x0000a970


	//   ....[119]....
        /*0574*/ 	.word	0x0000aa10


	//   ....[120]....
        /*0578*/ 	.word	0x0000aaa0


	//   ....[121]....
        /*057c*/ 	.word	0x0000ab50


	//   ....[122]....
        /*0580*/ 	.word	0x0000abb0


	//   ....[123]....
        /*0584*/ 	.word	0x0000ac50


	//   ....[124]....
        /*0588*/ 	.word	0x0000acb0


	//   ....[125]....
        /*058c*/ 	.word	0x0000ada0


	//   ....[126]....
        /*0590*/ 	.word	0x0000ae10


	//   ....[127]....
        /*0594*/ 	.word	0x0000aeb0


	//   ....[128]....
        /*0598*/ 	.word	0x0000af10


	//   ....[129]....
        /*059c*/ 	.word	0x0000afe0


	//   ....[130]....
        /*05a0*/ 	.word	0x0000b040


	//   ....[131]....
        /*05a4*/ 	.word	0x0000b0f0


	//   ....[132]....
        /*05a8*/ 	.word	0x0000b150


	//   ....[133]....
        /*05ac*/ 	.word	0x0000b210


	//   ....[134]....
        /*05b0*/ 	.word	0x0000b2a0


	//   ....[135]....
        /*05b4*/ 	.word	0x0000b2f0


	//   ....[136]....
        /*05b8*/ 	.word	0x0000b3c0


	//   ....[137]....
        /*05bc*/ 	.word	0x0000b480


	//   ....[138]....
        /*05c0*/ 	.word	0x0000b4e0


	//   ....[139]....
        /*05c4*/ 	.word	0x0000b5a0


	//   ....[140]....
        /*05c8*/ 	.word	0x0000b610


	//   ....[141]....
        /*05cc*/ 	.word	0x0000b6f0


	//   ....[142]....
        /*05d0*/ 	.word	0x0000b750


	//   ....[143]....
        /*05d4*/ 	.word	0x0000b810


	//   ....[144]....
        /*05d8*/ 	.word	0x0000b880


	//   ....[145]....
        /*05dc*/ 	.word	0x0000b960


	//   ....[146]....
        /*05e0*/ 	.word	0x0000b9c0


	//   ....[147]....
        /*05e4*/ 	.word	0x0000ba80


	//   ....[148]....
        /*05e8*/ 	.word	0x0000baf0


	//   ....[149]....
        /*05ec*/ 	.word	0x0000bbc0


	//   ....[150]....
        /*05f0*/ 	.word	0x0000bc30


	//   ....[151]....
        /*05f4*/ 	.word	0x0000bcf0


	//   ....[152]....
        /*05f8*/ 	.word	0x0000bd50


	//   ....[153]....
        /*05fc*/ 	.word	0x0000be20


	//   ....[154]....
        /*0600*/ 	.word	0x0000be80


	//   ....[155]....
        /*0604*/ 	.word	0x0000bf40


	//   ....[156]....
        /*0608*/ 	.word	0x0000bfc0


	//   ....[157]....
        /*060c*/ 	.word	0x0000c070


	//   ....[158]....
        /*0610*/ 	.word	0x0000c1b0


	//   ....[159]....
        /*0614*/ 	.word	0x0000c250


	//   ....[160]....
        /*0618*/ 	.word	0x0000c2f0


	//   ....[161]....
        /*061c*/ 	.word	0x0000c380


	//   ....[162]....
        /*0620*/ 	.word	0x0000c420


	//   ....[163]....
        /*0624*/ 	.word	0x0000c4b0


	//   ....[164]....
        /*0628*/ 	.word	0x0000c550


	//   ....[165]....
        /*062c*/ 	.word	0x0000c5e0


	//   ....[166]....
        /*0630*/ 	.word	0x0000c680


	//   ....[167]....
        /*0634*/ 	.word	0x0000c710


	//   ....[168]....
        /*0638*/ 	.word	0x0000c7b0


	//   ....[169]....
        /*063c*/ 	.word	0x0000c840


	//   ....[170]....
        /*0640*/ 	.word	0x0000c8e0


	//   ....[171]....
        /*0644*/ 	.word	0x0000c970


	//   ....[172]....
        /*0648*/ 	.word	0x0000ca10


	//   ....[173]....
        /*064c*/ 	.word	0x0000caa0


	//   ....[174]....
        /*0650*/ 	.word	0x0000cb80


	//   ....[175]....
        /*0654*/ 	.word	0x0000cc30


	//   ....[176]....
        /*0658*/ 	.word	0x0000cc90


	//   ....[177]....
        /*065c*/ 	.word	0x0000cd40


	//   ....[178]....
        /*0660*/ 	.word	0x0000cdd0


	//   ....[179]....
        /*0664*/ 	.word	0x0000ce70


	//   ....[180]....
        /*0668*/ 	.word	0x0000cef0


	//   ....[181]....
        /*066c*/ 	.word	0x0000cf90


	//   ....[182]....
        /*0670*/ 	.word	0x0000d020


	//   ....[183]....
        /*0674*/ 	.word	0x0000d0c0


	//   ....[184]....
        /*0678*/ 	.word	0x0000d140


	//   ....[185]....
        /*067c*/ 	.word	0x0000d1e0


	//   ....[186]....
        /*0680*/ 	.word	0x0000d270


	//   ....[187]....
        /*0684*/ 	.word	0x0000d310


	//   ....[188]....
        /*0688*/ 	.word	0x0000d390


	//   ....[189]....
        /*068c*/ 	.word	0x0000d420


	//   ....[190]....
        /*0690*/ 	.word	0x0000d500


	//   ....[191]....
        /*0694*/ 	.word	0x0000d5a0


	//   ....[192]....
        /*0698*/ 	.word	0x0000d640


	//   ....[193]....
        /*069c*/ 	.word	0x0000d6f0


	//   ....[194]....
        /*06a0*/ 	.word	0x0000d750


	//   ....[195]....
        /*06a4*/ 	.word	0x0000d810


	//   ....[196]....
        /*06a8*/ 	.word	0x0000d870


	//   ....[197]....
        /*06ac*/ 	.word	0x0000d930


	//   ....[198]....
        /*06b0*/ 	.word	0x0000d990


	//   ....[199]....
        /*06b4*/ 	.word	0x0000da50


	//   ....[200]....
        /*06b8*/ 	.word	0x0000dab0


	//   ....[201]....
        /*06bc*/ 	.word	0x0000db70


	//   ....[202]....
        /*06c0*/ 	.word	0x0000dbd0


	//   ....[203]....
        /*06c4*/ 	.word	0x0000dc90


	//   ....[204]....
        /*06c8*/ 	.word	0x0000dcf0


	//   ....[205]....
        /*06cc*/ 	.word	0x0000dda0


	//   ....[206]....
        /*06d0*/ 	.word	0x0000deb0


	//----- nvinfo : EIATTR_REG_RECONFIG
	.align		4
.L_1373:
        /*06d4*/ 	.byte	0x01, 0x54
	.zero		2


	//----- nvinfo : EIATTR_SYSCALL_OFFSETS
	.align		4
        /*06d8*/ 	.byte	0x04, 0x46
        /*06da*/ 	.short	(.L_1375 - .L_1374)


	//   ....[0]....
.L_1374:
        /*06dc*/ 	.word	0x00001110


	//   ....[1]....
        /*06e0*/ 	.word	0x00007210


	//   ....[2]....
        /*06e4*/ 	.word	0x00007350


	//   ....[3]....
        /*06e8*/ 	.word	0x00007440


	//   ....[4]....
        /*06ec*/ 	.word	0x000081c0


	//----- nvinfo : EIATTR_MBARRIER_INSTR_OFFSETS
	.align		4
.L_1375:
        /*06f0*/ 	.byte	0x04, 0x39
        /*06f2*/ 	.short	(.L_1377 - .L_1376)


	//   ....[0]....
.L_1376:
        /*06f4*/ 	.word	0x00000180
        /*06f8*/ 	.word	0x000000ff
        /*06fc*/ 	.word	0x00016800
        /*0700*/ 	.short	0x0100
        /*0702*/ 	.byte	0x08
	.zero		1


	//   ....[1]....
        /*0704*/ 	.word	0x00000190
        /*0708*/ 	.word	0x000000ff
        /*070c*/ 	.word	0x00016820
        /*0710*/ 	.short	0x0100
        /*0712*/ 	.byte	0x08
	.zero		1


	//   ....[2]....
        /*0714*/ 	.word	0x00000280
        /*0718*/ 	.word	0x000000ff
        /*071c*/ 	.word	0x00016830
        /*0720*/ 	.short	0x0100
        /*0722*/ 	.byte	0x08
	.zero		1


	//   ....[3]....
        /*0724*/ 	.word	0x00000290
        /*0728*/ 	.word	0x000000ff
        /*072c*/ 	.word	0x00016840
        /*0730*/ 	.short	0x0100
        /*0732*/ 	.byte	0x08
	.zero		1


	//   ....[4]....
        /*0734*/ 	.word	0x000002a0
        /*0738*/ 	.word	0x000000ff
        /*073c*/ 	.word	0x00016838
        /*0740*/ 	.short	0x0100
        /*0742*/ 	.byte	0x08
	.zero		1


	//   ....[5]....
        /*0744*/ 	.word	0x000002b0
        /*0748*/ 	.word	0x000000ff
        /*074c*/ 	.word	0x00016848
        /*0750*/ 	.short	0x0100
        /*0752*/ 	.byte	0x08
	.zero		1


	//   ....[6]....
        /*0754*/ 	.word	0x000003e0
        /*0758*/ 	.word	0x000000ff
        /*075c*/ 	.word	0x00016850
        /*0760*/ 	.short	0x0100
        /*0762*/ 	.byte	0x08
	.zero		1


	//   ....[7]....
        /*0764*/ 	.word	0x000003f0
        /*0768*/ 	.word	0x000000ff
        /*076c*/ 	.word	0x00016860
        /*0770*/ 	.short	0x0100
        /*0772*/ 	.byte	0x08
	.zero		1


	//   ....[8]....
        /*0774*/ 	.word	0x00000400
        /*0778*/ 	.word	0x000000ff
        /*077c*/ 	.word	0x00016858
        /*0780*/ 	.short	0x0100
        /*0782*/ 	.byte	0x08
	.zero		1


	//   ....[9]....
        /*0784*/ 	.word	0x00000410
        /*0788*/ 	.word	0x000000ff
        /*078c*/ 	.word	0x00016868
        /*0790*/ 	.short	0x0100
        /*0792*/ 	.byte	0x08
	.zero		1


	//   ....[10]....
        /*0794*/ 	.word	0x00000500
        /*0798*/ 	.word	0x000000ff
        /*079c*/ 	.word	0x00016870
        /*07a0*/ 	.short	0x0100
        /*07a2*/ 	.byte	0x06
	.zero		1


	//   ....[11]....
        /*07a4*/ 	.word	0x00000510
        /*07a8*/ 	.word	0x000000ff
        /*07ac*/ 	.word	0x00016880
        /*07b0*/ 	.short	0x0100
        /*07b2*/ 	.byte	0x06
	.zero		1


	//   ....[12]....
        /*07b4*/ 	.word	0x00000520
        /*07b8*/ 	.word	0x000000ff
        /*07bc*/ 	.word	0x00016878
        /*07c0*/ 	.short	0x0100
        /*07c2*/ 	.byte	0x06
	.zero		1


	//   ....[13]....
        /*07c4*/ 	.word	0x00000530
        /*07c8*/ 	.word	0x000000ff
        /*07cc*/ 	.word	0x00016888
        /*07d0*/ 	.short	0x0100
        /*07d2*/ 	.byte	0x06
	.zero		1


	//   ....[14]....
        /*07d4*/ 	.word	0x00000660
        /*07d8*/ 	.word	0x000000ff
        /*07dc*/ 	.word	0x00016890
        /*07e0*/ 	.short	0x0100
        /*07e2*/ 	.byte	0x08
	.zero		1


	//   ....[15]....
        /*07e4*/ 	.word	0x00000670
        /*07e8*/ 	.word	0x000000ff
        /*07ec*/ 	.word	0x000168a0
        /*07f0*/ 	.short	0x0100
        /*07f2*/ 	.byte	0x08
	.zero		1


	//   ....[16]....
        /*07f4*/ 	.word	0x00000680
        /*07f8*/ 	.word	0x000000ff
        /*07fc*/ 	.word	0x00016898
        /*0800*/ 	.short	0x0100
        /*0802*/ 	.byte	0x08
	.zero		1


	//   ....[17]....
        /*0804*/ 	.word	0x00000690
        /*0808*/ 	.word	0x000000ff
        /*080c*/ 	.word	0x000168a8
        /*0810*/ 	.short	0x0100
        /*0812*/ 	.byte	0x08
	.zero		1


	//   ....[18]....
        /*0814*/ 	.word	0x000007d0
        /*0818*/ 	.word	0x000000ff
        /*081c*/ 	.word	0x000168b0
        /*0820*/ 	.short	0x0100
        /*0822*/ 	.byte	0x08
	.zero		1


	//   ....[19]....
        /*0824*/ 	.word	0x000007e0
        /*0828*/ 	.word	0x000000ff
        /*082c*/ 	.word	0x000168c0
        /*0830*/ 	.short	0x0100
        /*0832*/ 	.byte	0x08
	.zero		1


	//   ....[20]....
        /*0834*/ 	.word	0x000007f0
        /*0838*/ 	.word	0x000000ff
        /*083c*/ 	.word	0x000168b8
        /*0840*/ 	.short	0x0100
        /*0842*/ 	.byte	0x08
	.zero		1


	//   ....[21]....
        /*0844*/ 	.word	0x00000800
        /*0848*/ 	.word	0x000000ff
        /*084c*/ 	.word	0x000168c8
        /*0850*/ 	.short	0x0100
        /*0852*/ 	.byte	0x08
	.zero		1


	//   ....[22]....
        /*0854*/ 	.word	0x00001130
        /*0858*/ 	.word	0x000000ff
        /*085c*/ 	.word	0x00016800
        /*0860*/ 	.short	0x010a
        /*0862*/ 	.byte	0x28
	.zero		1


	//   ....[23]....
        /*0864*/ 	.word	0x000011a0
        /*0868*/ 	.word	0x000000ff
        /*086c*/ 	.word	0x00016830
        /*0870*/ 	.short	0x010a
        /*0872*/ 	.byte	0x28
	.zero		1


	//   ....[24]....
        /*0874*/ 	.word	0x00001200
        /*0878*/ 	.word	0x000000ff
        /*087c*/ 	.word	0x00016830
        /*0880*/ 	.short	0x010a
        /*0882*/ 	.byte	0x28
	.zero		1


	//   ....[25]....
        /*0884*/ 	.word	0x00001eb0
        /*0888*/ 	.word	0x000000ff
        /*088c*/ 	.word	0x00000000
        /*0890*/ 	.short	0x0101
        /*0892*/ 	.byte	0x04
	.zero		1


	//   ....[26]....
        /*0894*/ 	.word	0x00003360
        /*0898*/ 	.word	0x000000ff
        /*089c*/ 	.word	0x00016830
        /*08a0*/ 	.short	0x010a
        /*08a2*/ 	.byte	0x0a
	.zero		1


	//   ....[27]....
        /*08a4*/ 	.word	0x000033a0
        /*08a8*/ 	.word	0x000000ff
        /*08ac*/ 	.word	0x00016830
        /*08b0*/ 	.short	0x010a
        /*08b2*/ 	.byte	0x0a
	.zero		1


	//   ....[28]....
        /*08b4*/ 	.word	0x000035e0
        /*08b8*/ 	.word	0x000000ff
        /*08bc*/ 	.word	0x00016850
        /*08c0*/ 	.short	0x010a
        /*08c2*/ 	.byte	0x0a
	.zero		1


	//   ....[29]....
        /*08c4*/ 	.word	0x00003620
        /*08c8*/ 	.word	0x000000ff
        /*08cc*/ 	.word	0x00016850
        /*08d0*/ 	.short	0x010a
        /*08d2*/ 	.byte	0x0a
	.zero		1


	//   ....[30]....
        /*08d4*/ 	.word	0x00003e10
        /*08d8*/ 	.word	0x000000ff
        /*08dc*/ 	.word	0x00000000
        /*08e0*/ 	.short	0x0101
        /*08e2*/ 	.byte	0x06
	.zero		1


	//   ....[31]....
        /*08e4*/ 	.word	0x00004c00
        /*08e8*/ 	.word	0x000000ff
        /*08ec*/ 	.word	0x00000000
        /*08f0*/ 	.short	0x0101
        /*08f2*/ 	.byte	0x05
	.zero		1


	//   ....[32]....
        /*08f4*/ 	.word	0x00005030
        /*08f8*/ 	.word	0x000000ff
        /*08fc*/ 	.word	0x00016850
        /*0900*/ 	.short	0x010a
        /*0902*/ 	.byte	0x05
	.zero		1


	//   ....[33]....
        /*0904*/ 	.word	0x00005070
        /*0908*/ 	.word	0x000000ff
        /*090c*/ 	.word	0x00016850
        /*0910*/ 	.short	0x010a
        /*0912*/ 	.byte	0x05
	.zero		1


	//   ....[34]....
        /*0914*/ 	.word	0x00005640
        /*0918*/ 	.word	0x000000ff
        /*091c*/ 	.word	0x00000000
        /*0920*/ 	.short	0x0101
        /*0922*/ 	.byte	0x04
	.zero		1


	//   ....[35]....
        /*0924*/ 	.word	0x00006060
        /*0928*/ 	.word	0x000000ff
        /*092c*/ 	.word	0x00000000
        /*0930*/ 	.short	0x0101
        /*0932*/ 	.byte	0x04
	.zero		1


	//   ....[36]....
        /*0934*/ 	.word	0x000078b0
        /*0938*/ 	.word	0x000000ff
        /*093c*/ 	.word	0x00016840
        /*0940*/ 	.short	0x010a
        /*0942*/ 	.byte	0x2d
	.zero		1


	//   ....[37]....
        /*0944*/ 	.word	0x00007f60
        /*0948*/ 	.word	0x000000ff
        /*094c*/ 	.word	0x00016830
        /*0950*/ 	.short	0x0107
        /*0952*/ 	.byte	0x2d
	.zero		1


	//   ....[38]....
        /*0954*/ 	.word	0x00007ff0
        /*0958*/ 	.word	0x000000ff
        /*095c*/ 	.word	0x00016830
        /*0960*/ 	.short	0x0101
        /*0962*/ 	.byte	0x2d
	.zero		1


	//   ....[39]....
        /*0964*/ 	.word	0x00008c80
        /*0968*/ 	.word	0x000000ff
        /*096c*/ 	.word	0x00016800
        /*0970*/ 	.short	0x0107
        /*0972*/ 	.byte	0x2d
	.zero		1


	//   ....[40]....
        /*0974*/ 	.word	0x00008cc0
        /*0978*/ 	.word	0x000000ff
        /*097c*/ 	.word	0x00016800
        /*0980*/ 	.short	0x0101
        /*0982*/ 	.byte	0x2d
	.zero		1


	//   ....[41]....
        /*0984*/ 	.word	0x00008cd0
        /*0988*/ 	.word	0x000000ff
        /*098c*/ 	.word	0x00016820
        /*0990*/ 	.short	0x010a
        /*0992*/ 	.byte	0x2d
	.zero		1


	//   ....[42]....
        /*0994*/ 	.word	0x000090b0
        /*0998*/ 	.word	0x00000007
        /*099c*/ 	.word	0x00016840
        /*09a0*/ 	.short	0x010a
        /*09a2*/ 	.byte	0x3f
	.zero		1


	//   ....[43]....
        /*09a4*/ 	.word	0x00009590
        /*09a8*/ 	.word	0x00000007
        /*09ac*/ 	.word	0x00016830
        /*09b0*/ 	.short	0x0107
        /*09b2*/ 	.byte	0x3f
	.zero		1


	//   ....[44]....
        /*09b4*/ 	.word	0x00009660
        /*09b8*/ 	.word	0x00000007
        /*09bc*/ 	.word	0x00016830
        /*09c0*/ 	.short	0x0101
        /*09c2*/ 	.byte	0x3f
	.zero		1


	//   ....[45]....
        /*09c4*/ 	.word	0x000096c0
        /*09c8*/ 	.word	0x00000007
        /*09cc*/ 	.word	0x00016860
        /*09d0*/ 	.short	0x010a
        /*09d2*/ 	.byte	0x3f
	.zero		1


	//   ....[46]....
        /*09d4*/ 	.word	0x00009ab0
        /*09d8*/ 	.word	0x00000007
        /*09dc*/ 	.word	0x00016850
        /*09e0*/ 	.short	0x0107
        /*09e2*/ 	.byte	0x3f
	.zero		1


	//   ....[47]....
        /*09e4*/ 	.word	0x00009c20
        /*09e8*/ 	.word	0x00000007
        /*09ec*/ 	.word	0x00016850
        /*09f0*/ 	.short	0x0101
        /*09f2*/ 	.byte	0x3f
	.zero		1


	//   ....[48]....
        /*09f4*/ 	.word	0x00009de0
        /*09f8*/ 	.word	0x00000000
        /*09fc*/ 	.word	0x00016860
        /*0a00*/ 	.short	0x010a
        /*0a02*/ 	.byte	0x3f
	.zero		1


	//   ....[49]....
        /*0a04*/ 	.word	0x0000a200
        /*0a08*/ 	.word	0x00000000
        /*0a0c*/ 	.word	0x00016850
        /*0a10*/ 	.short	0x0107
        /*0a12*/ 	.byte	0x3f
	.zero		1


	//   ....[50]....
        /*0a14*/ 	.word	0x0000a2e0
        /*0a18*/ 	.word	0x00000000
        /*0a1c*/ 	.word	0x00016850
        /*0a20*/ 	.short	0x0101
        /*0a22*/ 	.byte	0x3f
	.zero		1


	//   ....[51]....
        /*0a24*/ 	.word	0x0000a370
        /*0a28*/ 	.word	0x00000007
        /*0a2c*/ 	.word	0x00016820
        /*0a30*/ 	.short	0x010a
        /*0a32*/ 	.byte	0x3f
	.zero		1


	//   ....[52]....
        /*0a34*/ 	.word	0x0000a4d0
        /*0a38*/ 	.word	0x00000005
        /*0a3c*/ 	.word	0x00016840
        /*0a40*/ 	.short	0x010a
        /*0a42*/ 	.byte	0x3f
	.zero		1


	//   ....[53]....
        /*0a44*/ 	.word	0x0000a570
        /*0a48*/ 	.word	0x00000003
        /*0a4c*/ 	.word	0x00016840
        /*0a50*/ 	.short	0x010a
        /*0a52*/ 	.byte	0x3f
	.zero		1


	//   ....[54]....
        /*0a54*/ 	.word	0x0000a5b0
        /*0a58*/ 	.word	0x00000005
        /*0a5c*/ 	.word	0x00016860
        /*0a60*/ 	.short	0x010a
        /*0a62*/ 	.byte	0x3f
	.zero		1


	//   ....[55]....
        /*0a64*/ 	.word	0x0000a5f0
        /*0a68*/ 	.word	0x00000003
        /*0a6c*/ 	.word	0x00016860
        /*0a70*/ 	.short	0x010a
        /*0a72*/ 	.byte	0x3f
	.zero		1


	//   ....[56]....
        /*0a74*/ 	.word	0x0000a660
        /*0a78*/ 	.word	0x00000003
        /*0a7c*/ 	.word	0x00016800
        /*0a80*/ 	.short	0x010a
        /*0a82*/ 	.byte	0x3f
	.zero		1


	//   ....[57]....
        /*0a84*/ 	.word	0x0000a6c0
        /*0a88*/ 	.word	0x00000003
        /*0a8c*/ 	.word	0x00016830
        /*0a90*/ 	.short	0x010a
        /*0a92*/ 	.byte	0x3f
	.zero		1


	//   ....[58]....
        /*0a94*/ 	.word	0x0000a720
        /*0a98*/ 	.word	0x00000005
        /*0a9c*/ 	.word	0x00016830
        /*0aa0*/ 	.short	0x010a
        /*0aa2*/ 	.byte	0x3f
	.zero		1


	//   ....[59]....
        /*0aa4*/ 	.word	0x0000a780
        /*0aa8*/ 	.word	0x00000005
        /*0aac*/ 	.word	0x00016850
        /*0ab0*/ 	.short	0x010a
        /*0ab2*/ 	.byte	0x3f
	.zero		1


	//   ....[60]....
        /*0ab4*/ 	.word	0x0000a7e0
        /*0ab8*/ 	.word	0x00000003
        /*0abc*/ 	.word	0x00016850
        /*0ac0*/ 	.short	0x010a
        /*0ac2*/ 	.byte	0x3f
	.zero		1


	//   ....[61]....
        /*0ac4*/ 	.word	0x0000a8c0
        /*0ac8*/ 	.word	0x00000002
        /*0acc*/ 	.word	0x00016840
        /*0ad0*/ 	.short	0x010a
        /*0ad2*/ 	.byte	0x3f
	.zero		1


	//   ....[62]....
        /*0ad4*/ 	.word	0x0000c0b0
        /*0ad8*/ 	.word	0x00000003
        /*0adc*/ 	.word	0x00016820
        /*0ae0*/ 	.short	0x010a
        /*0ae2*/ 	.byte	0x3f
	.zero		1


	//   ....[63]....
        /*0ae4*/ 	.word	0x0000c100
        /*0ae8*/ 	.word	0x00000007
        /*0aec*/ 	.word	0x00016840
        /*0af0*/ 	.short	0x010a
        /*0af2*/ 	.byte	0x3f
	.zero		1


	//   ....[64]....
        /*0af4*/ 	.word	0x0000cad0
        /*0af8*/ 	.word	0x00000007
        /*0afc*/ 	.word	0x00016860
        /*0b00*/ 	.short	0x010a
        /*0b02*/ 	.byte	0x3f
	.zero		1


	//   ....[65]....
        /*0b04*/ 	.word	0x0000d450
        /*0b08*/ 	.word	0x00000000
        /*0b0c*/ 	.word	0x00016860
        /*0b10*/ 	.short	0x010a
        /*0b12*/ 	.byte	0x3f
	.zero		1


	//   ....[66]....
        /*0b14*/ 	.word	0x0000ddd0
        /*0b18*/ 	.word	0x00000007
        /*0b1c*/ 	.word	0x00016820
        /*0b20*/ 	.short	0x010a
        /*0b22*/ 	.byte	0x3f
	.zero		1


	//   ....[67]....
        /*0b24*/ 	.word	0x0000df70
        /*0b28*/ 	.word	0x00000005
        /*0b2c*/ 	.word	0x00016840
        /*0b30*/ 	.short	0x010a
        /*0b32*/ 	.byte	0x3f
	.zero		1


	//   ....[68]....
        /*0b34*/ 	.word	0x0000dfc0
        /*0b38*/ 	.word	0x00000003
        /*0b3c*/ 	.word	0x00016840
        /*0b40*/ 	.short	0x010a
        /*0b42*/ 	.byte	0x3f
	.zero		1


	//   ....[69]....
        /*0b44*/ 	.word	0x0000e010
        /*0b48*/ 	.word	0x00000005
        /*0b4c*/ 	.word	0x00016860
        /*0b50*/ 	.short	0x010a
        /*0b52*/ 	.byte	0x3f
	.zero		1


	//----- nvinfo : EIATTR_NUM_MBARRIERS
	.align		4
.L_1377:
        /*0b54*/ 	.byte	0x03, 0x38
        /*0b56*/ 	.short	0x0016


	//----- nvinfo : EIATTR_EXIT_INSTR_OFFSETS
	.align		4
        /*0b58*/ 	.byte	0x04, 0x1c
        /*0b5a*/ 	.short	(.L_1379 - .L_1378)


	//   ....[0]....
.L_1378:
        /*0b5c*/ 	.word	0x0000a640


	//----- nvinfo : EIATTR_MAX_THREADS
	.align		4
.L_1379:
        /*0b60*/ 	.byte	0x04, 0x05
        /*0b62*/ 	.short	(.L_1381 - .L_1380)
.L_1380:
        /*0b64*/ 	.word	0x00000200
        /*0b68*/ 	.word	0x00000001
        /*0b6c*/ 	.word	0x00000001


	//----- nvinfo : EIATTR_CRS_STACK_SIZE
	.align		4
.L_1381:
        /*0b70*/ 	.byte	0x04, 0x1e
        /*0b72*/ 	.short	(.L_1383 - .L_1382)
.L_1382:
        /*0b74*/ 	.word	0x00000000


	//----- nvinfo : EIATTR_CBANK_PARAM_SIZE
	.align		4
.L_1383:
        /*0b78*/ 	.byte	0x03, 0x19
        /*0b7a*/ 	.short	0x0a70


	//----- nvinfo : EIATTR_PARAM_CBANK
	.align		4
        /*0b7c*/ 	.byte	0x04, 0x0a
        /*0b7e*/ 	.short	(.L_1385 - .L_1384)
	.align		4
.L_1384:
        /*0b80*/ 	.word	index@(.nv.constant0._ZN7cutlass13device_kernelIN5flash11enable_sm90INS1_16FlashAttnFwdSm90INS1_25CollectiveMainloopFwdSm90ILi2EN4cute5tupleIJNS5_1CILi1EEES8_S8_EEENS6_IJNS7_ILi192EEENS7_ILi128EEENS7_ILi64EEEEEELi64ENS_6half_tEfNS_4arch4Sm90ELb0ELb0ELb0ELb0ELb1ELb0ELb0ELb1ELb1ELb1ELb1ELb0EEENS1_21CollectiveEpilogueFwdINS6_IJSA_SC_SB_EEES9_SE_SG_Li384ELb0ELb1ELb1ELb0EEENS1_19SingleTileSchedulerILb0ELb1ELb1ELi192EEEEEEEEEvNT_6ParamsE)
        /*0b84*/ 	.short	0x0210
        /*0b86*/ 	.short	0x0a70


	//----- nvinfo : EIATTR_SW_WAR
	.align		4
.L_1385:
        /*0b88*/ 	.byte	0x04, 0x36
        /*0b8a*/ 	.short	(.L_1387 - .L_1386)
.L_1386:
        /*0b8c*/ 	.word	0x00000008
.L_1387:


//--------------------- .nv.info._ZN7cutlass13device_kernelIN5flash11enable_sm90INS1_16FlashAttnFwdSm90INS1_25CollectiveMainloopFwdSm90ILi2EN4cute5tupleIJNS5_1CILi1EEES8_S8_EEENS6_IJNS7_ILi192EEENS7_ILi128EEENS7_ILi64EEEEEELi64ENS_6half_tEfNS_4arch4Sm90ELb0ELb0ELb0ELb1ELb1ELb0ELb0ELb1ELb1ELb1ELb1ELb0EEENS1_21CollectiveEpilogueFwdINS6_IJSA_SC_SB_EEES9_SE_SG_Li384ELb1ELb1ELb1ELb0EEENS1_36VarlenDynamicPersistentTileSchedulerILi192ELi128ELi384ELi128ELb1ELb1ELb1ELb0ELb1ELb1EEEEEEEEEvNT_6ParamsE --------------------------
	.section	.nv.info._ZN7cutlass13device_kernelIN5flash11enable_sm90INS1_16FlashAttnFwdSm90INS1_25CollectiveMainloopFwdSm90ILi2EN4cute5tupleIJNS5_1CILi1EEES8_S8_EEENS6_IJNS7_ILi192EEENS7_ILi128EEENS7_ILi64EEEEEELi64ENS_6half_tEfNS_4arch4Sm90ELb0ELb0ELb0ELb1ELb1ELb0ELb0ELb1ELb1ELb1ELb1ELb0EEENS1_21CollectiveEpilogueFwdINS6_IJSA_SC_SB_EEES9_SE_SG_Li384ELb1ELb1ELb1ELb0EEENS1_36VarlenDynamicPersistentTileSchedulerILi192ELi128ELi384ELi128ELb1ELb1ELb1ELb0ELb1ELb1EEEEEEEEEvNT_6ParamsE,"",@"SHT_CUDA_INFO"
	.sectionflags	@""
	.align	4


	//----- nvinfo : EIATTR_CUDA_API_VERSION
	.align		4
        /*0000*/ 	.byte	0x04, 0x37
        /*0002*/ 	.short	(.L_1389 - .L_1388)
.L_1388:
        /*0004*/ 	.word	0x00000082


	//----- nvinfo : EIATTR_KPARAM_INFO
	.align		4
.L_1389:
        /*0008*/ 	.byte	0x04, 0x17
        /*000a*/ 	.short	(.L_1391 - .L_1390)
.L_1390:
        /*000c*/ 	.word	0x00000000
        /*0010*/ 	.short	0x0000
        /*0012*/ 	.short	0x0070
        /*0014*/ 	.byte	0x00, 0xf0, 0x01, 0x2a


	//----- nvinfo : EIATTR_SPARSE_MMA_MASK
	.align		4
.L_1391:
        /*0018*/ 	.byte	0x03, 0x50
        /*001a*/ 	.short	0x0000


	//----- nvinfo : EIATTR_MAXREG_COUNT
	.align		4
        /*001c*/ 	.byte	0x03, 0x1b
        /*001e*/ 	.short	0x0080


	//----- nvinfo : EIATTR_NUM_BARRIERS
	.align		4
        /*0020*/ 	.byte	0x02, 0x4c
        /*0022*/ 	.byte	0x10
	.zero		1


	//----- nvinfo : EIATTR_EXTERNS
	.align		4
        /*0024*/ 	.byte	0x04, 0x0f
        /*0026*/ 	.short	(.L_1393 - .L_1392)


	//   ....[0]....
	.align		4
.L_1392:
        /*0028*/ 	.word	index@(__assertfail)


	//----- nvinfo : EIATTR_ANNOTATIONS
	.align		4
.L_1393:
        /*002c*/ 	.byte	0x04, 0x55
        /*002e*/ 	.short	(.L_1395 - .L_1394)


	//   ....[0]....
.L_1394:
        /* <DEDUP_REMOVED lines=47> */


	//----- nvinfo : EIATTR_MERCURY_ISA_VERSION
	.align		4
.L_1395:
        /*0310*/ 	.byte	0x03, 0x5f
        /*0312*/ 	.short	0x0101


	//----- nvinfo : EIATTR_UNUSED_LOAD_BYTE_OFFSET
	.align		4
        /*0314*/ 	.byte	0x04, 0x44
        /*0316*/ 	.short	(.L_1397 - .L_1396)


	//   ....[0]....
.L_1396:
        /*0318*/ 	.word	0x00000960
        /*031c*/ 	.word	0x0000fff0


	//   ....[1]....
        /*0320*/ 	.word	0x00005f20
        /*0324*/ 	.word	0x0000fff0


	//----- nvinfo : EIATTR_INT_WARP_WIDE_INSTR_OFFSETS
	.align		4
.L_1397:
        /*0328*/ 	.byte	0x04, 0x31
        /*032a*/ 	.short	(.L_1399 - .L_1398)


	//   ....[0]....
.L_1398:
        /*032c*/ 	.word	0x000000c0


	//   ....[1]....
        /*0330*/ 	.word	0x000000d0


	//   ....[2]....
        /*0334*/ 	.word	0x00000170


	//   ....[3]....
        /*0338*/ 	.word	0x000096b0


	//   ....[4]....
        /*033c*/ 	.word	0x00009740


	//   ....[5]....
        /*0340*/ 	.word	0x0000c860


	//   ....[6]....
        /*0344*/ 	.word	0x0000c8f0


	//----- nvinfo : EIATTR_COOP_GROUP_MASK_REGIDS
	.align		4
.L_1399:
        /*0348*/ 	.byte	0x04, 0x29
        /*034a*/ 	.short	(.L_1401 - .L_1400)


	//   ....[0]....
.L_1400:
        /*034c*/ 	.word	0xffffffff


	//   ....[1]....
        /*0350*/ 	.word	0xffffffff


	//   ....[2]....
        /*0354*/ 	.word	0xffffffff


	//   ....[3]....
        /*0358*/ 	.word	0xffffffff


	//   ....[4]....
        /*035c*/ 	.word	0xffffffff


	//   ....[5]....
        /*0360*/ 	.word	0xffffffff


	//   ....[6]....
        /*0364*/ 	.word	0xffffffff


	//   ....[7]....
        /*0368*/ 	.word	0xffffffff


	//   ....[8]....
        /*036c*/ 	.word	0xffffffff


	//   ....[9]....
        /*0370*/ 	.word	0xffffffff


	//   ....[10]....
        /*0374*/ 	.word	0xffffffff


	//   ....[11]....
        /*0378*/ 	.word	0xffffffff


	//   ....[12]....
        /*037c*/ 	.word	0xffffffff


	//   ....[13]....
        /*0380*/ 	.word	0xffffffff


	//   ....[14]....
        /*0384*/ 	.word	0xffffffff


	//   ....[15]....
        /*0388*/ 	.word	0xffffffff


	//   ....[16]....
        /*038c*/ 	.word	0xffffffff


	//   ....[17]....
        /*0390*/ 	.word	0xffffffff


	//   ....[18]....
        /*0394*/ 	.word	0xffffffff


	//   ....[19]....
        /*0398*/ 	.word	0xffffffff


	//   ....[20]....
        /*039c*/ 	.word	0xffffffff


	//   ....[21]....
        /*03a0*/ 	.word	0xffffffff


	//   ....[22]....
        /*03a4*/ 	.word	0xffffffff


	//   ....[23]....
        /*03a8*/ 	.word	0xffffffff


	//   ....[24]....
        /*03ac*/ 	.word	0xffffffff


	//   ....[25]....
        /*03b0*/ 	.word	0xffffffff


	//   ....[26]....
        /*03b4*/ 	.word	0xffffffff


	//   ....[27]....
        /*03b8*/ 	.word	0xffffffff


	//   ....[28]....
        /*03bc*/ 	.word	0xffffffff


	//   ....[29]....
        /*03c0*/ 	.word	0xffffffff


	//   ....[30]....
        /*03c4*/ 	.word	0xffffffff


	//   ....[31]....
        /*03c8*/ 	.word	0xffffffff


	//   ....[32]....
        /*03cc*/ 	.word	0xffffffff


	//   ....[33]....
        /*03d0*/ 	.word	0xffffffff


	//   ....[34]....
        /*03d4*/ 	.word	0xffffffff


	//   ....[35]....
        /*03d8*/ 	.word	0xffffffff


	//   ....[36]....
        /*03dc*/ 	.word	0xffffffff


	//   ....[37]....
        /*03e0*/ 	.word	0xffffffff


	//   ....[38]....
        /*03e4*/ 	.word	0xffffffff


	//   ....[39]....
        /*03e8*/ 	.word	0xffffffff


	//   ....[40]....
        /*03ec*/ 	.word	0xffffffff


	//   ....[41]....
        /*03f0*/ 	.word	0xffffffff


	//   ....[42]....
        /*03f4*/ 	.word	0xffffffff


	//   ....[43]....
        /*03f8*/ 	.word	0xffffffff


	//   ....[44]....
        /*03fc*/ 	.word	0xffffffff


	//   ....[45]....
        /*0400*/ 	.word	0xffffffff


	//   ....[46]....
        /*0404*/ 	.word	0xffffffff


	//   ....[47]....
        /*0408*/ 	.word	0xffffffff


	//   ....[48]....
        /*040c*/ 	.word	0xffffffff


	//   ....[49]....
        /*0410*/ 	.word	0xffffffff


	//   ....[50]....
        /*0414*/ 	.word	0xffffffff


	//   ....[51]....
        /*0418*/ 	.word	0xffffffff


	//   ....[52]....
        /*041c*/ 	.word	0xffffffff


	//   ....[53]....
        /*0420*/ 	.word	0xffffffff


	//   ....[54]....
        /*0424*/ 	.word	0xffffffff


	//   ....[55]....
        /*0428*/ 	.word	0xffffffff


	//   ....[56]....
        /*042c*/ 	.word	0xffffffff


	//   ....[57]....
        /*0430*/ 	.word	0xffffffff


	//   ....[58]....
        /*0434*/ 	.word	0xffffffff


	//   ....[59]....
        /*0438*/ 	.word	0xffffffff


	//   ....[60]....
        /*043c*/ 	.word	0xffffffff


	//   ....[61]....
        /*0440*/ 	.word	0xffffffff


	//   ....[62]....
        /*0444*/ 	.word	0xffffffff


	//   ....[63]....
        /*0448*/ 	.word	0xffffffff


	//   ....[64]....
        /*044c*/ 	.word	0xffffffff


	//   ....[65]....
        /*0450*/ 	.word	0xffffffff


	//   ....[66]....
        /*0454*/ 	.word	0xffffffff


	//   ....[67]....
        /*0458*/ 	.word	0xffffffff


	//   ....[68]....
        /*045c*/ 	.word	0xffffffff


	//   ....[69]....
        /*0460*/ 	.word	0xffffffff


	//   ....[70]....
        /*0464*/ 	.word	0xffffffff


	//   ....[71]....
        /*0468*/ 	.word	0xffffffff


	//   ....[72]....
        /*046c*/ 	.word	0xffffffff


	//   ....[73]....
        /*0470*/ 	.word	0xffffffff


	//   ....[74]....
        /*0474*/ 	.word	0xffffffff


	//   ....[75]....
        /*0478*/ 	.word	0xffffffff


	//   ....[76]....
        /*047c*/ 	.word	0xffffffff


	//   ....[77]....
        /*0480*/ 	.word	0xffffffff


	//   ....[78]....
        /*0484*/ 	.word	0xffffffff


	//   ....[79]....
        /*0488*/ 	.word	0xffffffff


	//   ....[80]....
        /*048c*/ 	.word	0xffffffff


	//   ....[81]....
        /*0490*/ 	.word	0xffffffff


	//   ....[82]....
        /*0494*/ 	.word	0xffffffff


	//   ....[83]....
        /*0498*/ 	.word	0xffffffff


	//   ....[84]....
        /*049c*/ 	.word	0xffffffff


	//   ....[85]....
        /*04a0*/ 	.word	0xffffffff


	//   ....[86]....
        /*04a4*/ 	.word	0xffffffff


	//   ....[87]....
        /*04a8*/ 	.word	0xffffffff


	//   ....[88]....
        /*04ac*/ 	.word	0xffffffff


	//   ....[89]....
        /*04b0*/ 	.word	0xffffffff


	//   ....[90]....
        /*04b4*/ 	.word	0xffffffff


	//   ....[91]....
        /*04b8*/ 	.word	0xffffffff


	//   ....[92]....
        /*04bc*/ 	.word	0xffffffff


	//   ....[93]....
        /*04c0*/ 	.word	0xffffffff


	//   ....[94]....
        /*04c4*/ 	.word	0xffffffff


	//   ....[95]....
        /*04c8*/ 	.word	0xffffffff


	//   ....[96]....
        /*04cc*/ 	.word	0xffffffff


	//   ....[97]....
        /*04d0*/ 	.word	0xffffffff


	//   ....[98]....
        /*04d4*/ 	.word	0xffffffff


	//   ....[99]....
        /*04d8*/ 	.word	0xffffffff


	//   ....[100]....
        /*04dc*/ 	.word	0xffffffff


	//   ....[101]....
        /*04e0*/ 	.word	0xffffffff


	//   ....[102]....
        /*04e4*/ 	.word	0xffffffff


	//   ....[103]....
        /*04e8*/ 	.word	0xffffffff


	//   ....[104]....
        /*04ec*/ 	.word	0xffffffff


	//   ....[105]....
        /*04f0*/ 	.word	0xffffffff


	//   ....[106]....
        /*04f4*/ 	.word	0xffffffff


	//   ....[107]....
        /*04f8*/ 	.word	0xffffffff


	//   ....[108]....
        /*04fc*/ 	.word	0xffffffff


	//   ....[109]....
        /*0500*/ 	.word	0xffffffff


	//   ....[110]....
        /*0504*/ 	.word	0xffffffff


	//   ....[111]....
        /*0508*/ 	.word	0xffffffff


	//   ....[112]....
        /*050c*/ 	.word	0xffffffff


	//   ....[113]....
        /*0510*/ 	.word	0xffffffff


	//   ....[114]....
        /*0514*/ 	.word	0xffffffff


	//   ....[115]....
        /*0518*/ 	.word	0xffffffff


	//   ....[116]....
        /*051c*/ 	.word	0xffffffff


	//   ....[117]....
        /*0520*/ 	.word	0xffffffff


	//   ....[118]....
        /*0524*/ 	.word	0xffffffff


	//   ....[119]....
        /*0528*/ 	.word	0xffffffff


	//   ....[120]....
        /*052c*/ 	.word	0xffffffff


	//   ....[121]....
        /*0530*/ 	.word	0xffffffff


	//   ....[122]....
        /*0534*/ 	.word	0xffffffff


	//   ....[123]....
        /*0538*/ 	.word	0xffffffff


	//   ....[124]....
        /*053c*/ 	.word	0xffffffff


	//   ....[125]....
        /*0540*/ 	.word	0xffffffff


	//   ....[126]....
        /*0544*/ 	.word	0xffffffff


	//   ....[127]....
        /*0548*/ 	.word	0xffffffff


	//   ....[128]....
        /*054c*/ 	.word	0xffffffff


	//   ....[129]....
        /*0550*/ 	.word	0xffffffff


	//   ....[130]....
        /*0554*/ 	.word	0xffffffff


	//   ....[131]....
        /*0558*/ 	.word	0xffffffff


	//   ....[132]....
        /*055c*/ 	.word	0xffffffff


	//   ....[133]....
        /*0560*/ 	.word	0xffffffff


	//   ....[134]....
        /*0564*/ 	.word	0xffffffff


	//   ....[135]....
        /*0568*/ 	.word	0xffffffff


	//   ....[136]....
        /*056c*/ 	.word	0xffffffff


	//   ....[137]....
        /*0570*/ 	.word	0xffffffff


	//   ....[138]....
        /*0574*/ 	.word	0xffffffff


	//   ....[139]....
        /*0578*/ 	.word	0xffffffff


	//   ....[140]....
        /*057c*/ 	.word	0xffffffff


	//   ....[141]....
        /*0580*/ 	.word	0xffffffff


	//   ....[142]....
        /*0584*/ 	.word	0xffffffff


	//   ....[143]....
        /*0588*/ 	.word	0xffffffff


	//   ....[144]....
        /*058c*/ 	.word	0xffffffff


	//   ....[145]....
        /*0590*/ 	.word	0xffffffff


	//   ....[146]....
        /*0594*/ 	.word	0xffffffff


	//   ....[147]....
        /*0598*/ 	.word	0xffffffff


	//   ....[148]....
        /*059c*/ 	.word	0xffffffff


	//   ....[149]....
        /*05a0*/ 	.word	0xffffffff


	//   ....[150]....
        /*05a4*/ 	.word	0xffffffff


	//   ....[151]....
        /*05a8*/ 	.word	0xffffffff


	//   ....[152]....
        /*05ac*/ 	.word	0xffffffff


	//   ....[153]....
        /*05b0*/ 	.word	0xffffffff


	//   ....[154]....
        /*05b4*/ 	.word	0xffffffff


	//   ....[155]....
        /*05b8*/ 	.word	0xffffffff


	//   ....[156]....
        /*05bc*/ 	.word	0xffffffff


	//   ....[157]....
        /*05c0*/ 	.word	0xffffffff


	//   ....[158]....
        /*05c4*/ 	.word	0xffffffff


	//   ....[159]....
        /*05c8*/ 	.word	0xffffffff


	//   ....[160]....
        /*05cc*/ 	.word	0xffffffff


	//   ....[161]....
        /*05d0*/ 	.word	0xffffffff


	//   ....[162]....
        /*05d4*/ 	.word	0xffffffff


	//   ....[163]....
        /*05d8*/ 	.word	0xffffffff


	//   ....[164]....
        /*05dc*/ 	.word	0xffffffff


	//   ....[165]....
        /*05e0*/ 	.word	0xffffffff


	//   ....[166]....
        /*05e4*/ 	.word	0xffffffff


	//   ....[167]....
        /*05e8*/ 	.word	0x0500000f


	//   ....[168]....
        /*05ec*/ 	.word	0x0500000f


	//   ....[169]....
        /*05f0*/ 	.word	0x0500000f


	//   ....[170]....
        /*05f4*/ 	.word	0x0500000f


	//   ....[171]....
        /*05f8*/ 	.word	0x0500000f


	//   ....[172]....
        /*05fc*/ 	.word	0x0500000f


	//   ....[173]....
        /*0600*/ 	.word	0x0500000f


	//   ....[174]....
        /*0604*/ 	.word	0x0500000f


	//   ....[175]....
        /*0608*/ 	.word	0x0500000f


	//   ....[176]....
        /*060c*/ 	.word	0x0500000f


	//   ....[177]....
        /*0610*/ 	.word	0x0500000f


	//   ....[178]....
        /*0614*/ 	.word	0x0500000f


	//   ....[179]....
        /*0618*/ 	.word	0x0500000f


	//   ....[180]....
        /*061c*/ 	.word	0x0500000f


	//   ....[181]....
        /*0620*/ 	.word	0x0500000f


	//   ....[182]....
        /*0624*/ 	.word	0x0500000f


	//   ....[183]....
        /*0628*/ 	.word	0x0500000f


	//   ....[184]....
        /*062c*/ 	.word	0x0500000f


	//   ....[185]....
        /*0630*/ 	.word	0x0500000f


	//   ....[186]....
        /*0634*/ 	.word	0x0500000f


	//   ....[187]....
        /*0638*/ 	.word	0x0500000f


	//   ....[188]....
        /*063c*/ 	.word	0x0500000f


	//   ....[189]....
        /*0640*/ 	.word	0x0500000f


	//   ....[190]....
        /*0644*/ 	.word	0x0500000f


	//   ....[191]....
        /*0648*/ 	.word	0x0500000f


	//   ....[192]....
        /*064c*/ 	.word	0x0500000f


	//   ....[193]....
        /*0650*/ 	.word	0x0500000f


	//   ....[194]....
        /*0654*/ 	.word	0x0500000f


	//   ....[195]....
        /*0658*/ 	.word	0x0500000f


	//   ....[196]....
        /*065c*/ 	.word	0x0500000f


	//   ....[197]....
        /*0660*/ 	.word	0x0500000f


	//   ....[198]....
        /*0664*/ 	.word	0x0500000f


	//   ....[199]....
        /*0668*/ 	.word	0x0500000f


	//   ....[200]....
        /*066c*/ 	.word	0x0500000f


	//   ....[201]....
        /*0670*/ 	.word	0x0500000f


	//   ....[202]....
        /*0674*/ 	.word	0x0500000f


	//   ....[203]....
        /*0678*/ 	.word	0x0500000f


	//   ....[204]....
        /*067c*/ 	.word	0x0500000f


	//   ....[205]....
        /*0680*/ 	.word	0x0500000f


	//   ....[206]....
        /*0684*/ 	.word	0x0500000f


	//   ....[207]....
        /*0688*/ 	.word	0x0500000f


	//   ....[208]....
        /*068c*/ 	.word	0x0500000f


	//   ....[209]....
        /*0690*/ 	.word	0x0500000f


	//   ....[210]....
        /*0694*/ 	.word	0x0500000f


	//   ....[211]....
        /*0698*/ 	.word	0x0500000f


	//   ....[212]....
        /*069c*/ 	.word	0x0500000f


	//   ....[213]....
        /*06a0*/ 	.word	0x0500000f


	//   ....[214]....
        /*06a4*/ 	.word	0x0500000f


	//   ....[215]....
        /*06a8*/ 	.word	0x0500000f


	//   ....[216]....
        /*06ac*/ 	.word	0x0500000f


	//   ....[217]....
        /*06b0*/ 	.word	0x0500000f


	//   ....[218]....
        /*06b4*/ 	.word	0x0500000f


	//   ....[219]....
        /*06b8*/ 	.word	0x0500000f


	//   ....[220]....
        /*06bc*/ 	.word	0x0500000f


	//   ....[221]....
        /*06c0*/ 	.word	0x0500000f


	//   ....[222]....
        /*06c4*/ 	.word	0x0500000f


	//   ....[223]....
        /*06c8*/ 	.word	0x0500000f


	//   ....[224]....
        /*06cc*/ 	.word	0x0500000f


	//   ....[225]....
        /*06d0*/ 	.word	0x0500000f


	//   ....[226]....
        /*06d4*/ 	.word	0x0500000f


	//   ....[227]....
        /*06d8*/ 	.word	0x0500000f


	//   ....[228]....
        /*06dc*/ 	.word	0x0500000f


	//   ....[229]....
        /*06e0*/ 	.word	0x0500000f


	//   ....[230]....
        /*06e4*/ 	.word	0x0500000f


	//   ....[231]....
        /*06e8*/ 	.word	0x0500000f


	//   ....[232]....
        /*06ec*/ 	.word	0x0500000f


	//   ....[233]....
        /*06f0*/ 	.word	0x0500000f


	//   ....[234]....
        /*06f4*/ 	.word	0x0500000f


	//   ....[235]....
        /*06f8*/ 	.word	0x0500000f


	//   ....[236]....
        /*06fc*/ 	.word	0x0500000f


	//   ....[237]....
        /*0700*/ 	.word	0x0500000f


	//   ....[238]....
        /*0704*/ 	.word	0x0500000f


	//   ....[239]....
        /*0708*/ 	.word	0x0500000f


	//   ....[240]....
        /*070c*/ 	.word	0x0500000f


	//   ....[241]....
        /*0710*/ 	.word	0x0500000f


	//   ....[242]....
        /*0714*/ 	.word	0x0500000f


	//   ....[243]....
        /*0718*/ 	.word	0x0500000f


	//   ....[244]....
        /*071c*/ 	.word	0x0500000f


	//   ....[245]....
        /*0720*/ 	.word	0x0500000f


	//   ....[246]....
        /*0724*/ 	.word	0x0500000f


	//   ....[247]....
        /*0728*/ 	.word	0x0500000f


	//   ....[248]....
        /*072c*/ 	.word	0x0500000f


	//   ....[249]....
        /*0730*/ 	.word	0x0500000f


	//   ....[250]....
        /*0734*/ 	.word	0x0500000f


	//   ....[251]....
        /*0738*/ 	.word	0x0500000f


	//   ....[252]....
        /*073c*/ 	.word	0x0500000f


	//   ....[253]....
        /*0740*/ 	.word	0x0500000f


	//   ....[254]....
        /*0744*/ 	.word	0x0500000f


	//   ....[255]....
        /*0748*/ 	.word	0x0500000f


	//   ....[0]....
        /*074c*/ 	.word	0x0500000f


	//   ....[1]....
        /*0750*/ 	.word	0x0500000f


	//   ....[2]....
        /*0754*/ 	.word	0x0500000f


	//   ....[3]....
        /*0758*/ 	.word	0x0500000f


	//   ....[4]....
        /*075c*/ 	.word	0x0500000f


	//   ....[5]....
        /*0760*/ 	.word	0x0500000f


	//   ....[6]....
        /*0764*/ 	.word	0x0500000f


	//   ....[7]....
        /*0768*/ 	.word	0x0500000f


	//   ....[8]....
        /*076c*/ 	.word	0x0500000f


	//   ....[9]....
        /*0770*/ 	.word	0x0500000f


	//   ....[10]....
        /*0774*/ 	.word	0x0500000f


	//   ....[11]....
        /*0778*/ 	.word	0x0500000f


	//   ....[12]....
        /*077c*/ 	.word	0x0500000f


	//   ....[13]....
        /*0780*/ 	.word	0x0500000f


	//   ....[14]....
        /*0784*/ 	.word	0x0500000f


	//   ....[15]....
        /*0788*/ 	.word	0x0500000f


	//   ....[16]....
        /*078c*/ 	.word	0x0500000f


	//   ....[17]....
        /*0790*/ 	.word	0x0500000f


	//   ....[18]....
        /*0794*/ 	.word	0x0500000f


	//----- nvinfo : EIATTR_COOP_GROUP_INSTR_OFFSETS
	.align		4
.L_1401:
        /*0798*/ 	.byte	0x04, 0x28
        /*079a*/ 	.short	(.L_1403 - .L_1402)


	//   ....[0]....
.L_1402:
        /*079c*/ 	.word	0x00000080


	//   ....[1]....
        /*07a0*/ 	.word	0x000000b0


	//   ....[2]....
        /*07a4*/ 	.word	0x000002d0


	//   ....[3]....
        /*07a8*/ 	.word	0x00000430


	//   ....[4]....
        /*07ac*/ 	.word	0x00000550


	//   ....[5]....
        /*07b0*/ 	.word	0x000006b0


	//   ....[6]....
        /*07b4*/ 	.word	0x00001590


	//   ....[7]....
        /*07b8*/ 	.word	0x00002450


	//   ....[8]....
        /*07bc*/ 	.word	0x00002550


	//   ....[9]....
        /*07c0*/ 	.word	0x00002870


	//   ....[10]....
        /*07c4*/ 	.word	0x00002a30


	//   ....[11]....
        /*07c8*/ 	.word	0x00004470


	//   ....[12]....
        /*07cc*/ 	.word	0x00004480


	//   ....[13]....
        /*07d0*/ 	.word	0x000044b0


	//   ....[14]....
        /*07d4*/ 	.word	0x000044d0


	//   ....[15]....
        /*07d8*/ 	.word	0x00005770


	//   ....[16]....
        /*07dc*/ 	.word	0x000057a0


	//   ....[17]....
        /*07e0*/ 	.word	0x00005880


	//   ....[18]....
        /*07e4*/ 	.word	0x00005890


	//   ....[19]....
        /*07e8*/ 	.word	0x00006730


	//   ....[20]....
        /*07ec*/ 	.word	0x00006740


	//   ....[21]....
        /*07f0*/ 	.word	0x00006750


	//   ....[22]....
        /*07f4*/ 	.word	0x000067a0


	//   ....[23]....
        /*07f8*/ 	.word	0x00006d40


	//   ....[24]....
        /*07fc*/ 	.word	0x00006d80


	//   ....[25]....
        /*0800*/ 	.word	0x00006db0


	//   ....[26]....
        /*0804*/ 	.word	0x00006df0


	//   ....[27]....
        /*0808*/ 	.word	0x00006e20


	//   ....[28]....
        /*080c*/ 	.word	0x00006e40


	//   ....[29]....
        /*0810*/ 	.word	0x00006e60


	//   ....[30]....
        /*0814*/ 	.word	0x00006e80


	//   ....[31]....
        /*0818*/ 	.word	0x00007250


	//   ....[32]....
        /*081c*/ 	.word	0x00007280


	//   ....[33]....
        /*0820*/ 	.word	0x000074f0


	//   ....[34]....
        /*0824*/ 	.word	0x00007500


	//   ....[35]....
        /*0828*/ 	.word	0x00007f50


	//   ....[36]....
        /*082c*/ 	.word	0x00007f80


	//   ....[37]....
        /*0830*/ 	.word	0x00007fc0


	//   ....[38]....
        /*0834*/ 	.word	0x00007ff0


	//   ....[39]....
        /*0838*/ 	.word	0x00008010


	//   ....[40]....
        /*083c*/ 	.word	0x00008020


	//   ....[41]....
        /*0840*/ 	.word	0x00008030


	//   ....[42]....
        /*0844*/ 	.word	0x00008050


	//   ....[43]....
        /*0848*/ 	.word	0x000081a0


	//   ....[44]....
        /*084c*/ 	.word	0x000083d0


	//   ....[45]....
        /*0850*/ 	.word	0x00008400


	//   ....[46]....
        /*0854*/ 	.word	0x00008430


	//   ....[47]....
        /*0858*/ 	.word	0x00008460


	//   ....[48]....
        /*085c*/ 	.word	0x00008490


	//   ....[49]....
        /*0860*/ 	.word	0x000084c0


	//   ....[50]....
        /*0864*/ 	.word	0x00008630


	//   ....[51]....
        /*0868*/ 	.word	0x00008660


	//   ....[52]....
        /*086c*/ 	.word	0x00008690


	//   ....[53]....
        /*0870*/ 	.word	0x000086c0


	//   ....[54]....
        /*0874*/ 	.word	0x000086f0


	//   ....[55]....
        /*0878*/ 	.word	0x00008720


	//   ....[56]....
        /*087c*/ 	.word	0x000087b0


	//   ....[57]....
        /*0880*/ 	.word	0x000087e0


	//   ....[58]....
        /*0884*/ 	.word	0x000087f0


	//   ....[59]....
        /*0888*/ 	.word	0x00008890


	//   ....[60]....
        /*088c*/ 	.word	0x0000a260


	//   ....[61]....
        /*0890*/ 	.word	0x0000a280


	//   ....[62]....
        /*0894*/ 	.word	0x0000a310


	//   ....[63]....
        /*0898*/ 	.word	0x0000a330


	//   ....[64]....
        /*089c*/ 	.word	0x0000a3b0


	//   ....[65]....
        /*08a0*/ 	.word	0x0000a3d0


	//   ....[66]....
        /*08a4*/ 	.word	0x0000a450


	//   ....[67]....
        /*08a8*/ 	.word	0x0000a470


	//   ....[68]....
        /*08ac*/ 	.word	0x0000a4f0


	//   ....[69]....
        /*08b0*/ 	.word	0x0000a510


	//   ....[70]....
        /*08b4*/ 	.word	0x0000a590


	//   ....[71]....
        /*08b8*/ 	.word	0x0000a5b0


	//   ....[72]....
        /*08bc*/ 	.word	0x0000a630


	//   ....[73]....
        /*08c0*/ 	.word	0x0000a650


	//   ....[74]....
        /*08c4*/ 	.word	0x0000a660


	//   ....[75]....
        /*08c8*/ 	.word	0x0000a670


	//   ....[76]....
        /*08cc*/ 	.word	0x0000af40


	//   ....[77]....
        /*08d0*/ 	.word	0x0000af70


	//   ....[78]....
        /*08d4*/ 	.word	0x0000b010


	//   ....[79]....
        /*08d8*/ 	.word	0x0000b030


	//   ....[80]....
        /*08dc*/ 	.word	0x0000b0b0


	//   ....[81]....
        /*08e0*/ 	.word	0x0000b0d0


	//   ....[82]....
        /*08e4*/ 	.word	0x0000b150


	//   ....[83]....
        /*08e8*/ 	.word	0x0000b170


	//   ....[84]....
        /*08ec*/ 	.word	0x0000b1f0


	//   ....[85]....
        /*08f0*/ 	.word	0x0000b210


	//   ....[86]....
        /*08f4*/ 	.word	0x0000b290


	//   ....[87]....
        /*08f8*/ 	.word	0x0000b2b0


	//   ....[88]....
        /*08fc*/ 	.word	0x0000b330


	//   ....[89]....
        /*0900*/ 	.word	0x0000b350


	//   ....[90]....
        /*0904*/ 	.word	0x0000b360


	//   ....[91]....
        /*0908*/ 	.word	0x0000b3d0


	//   ....[92]....
        /*090c*/ 	.word	0x0000b420


	//   ....[93]....
        /*0910*/ 	.word	0x0000b450


	//   ....[94]....
        /*0914*/ 	.word	0x0000b4e0


	//   ....[95]....
        /*0918*/ 	.word	0x0000b4f0


	//   ....[96]....
        /*091c*/ 	.word	0x0000b560


	//   ....[97]....
        /*0920*/ 	.word	0x0000b570


	//   ....[98]....
        /*0924*/ 	.word	0x0000b5b0


	//   ....[99]....
        /*0928*/ 	.word	0x0000b5d0


	//   ....[100]....
        /*092c*/ 	.word	0x0000bd20


	//   ....[101]....
        /*0930*/ 	.word	0x0000bd50


	//   ....[102]....
        /*0934*/ 	.word	0x0000bda0


	//   ....[103]....
        /*0938*/ 	.word	0x0000bdb0


	//   ....[104]....
        /*093c*/ 	.word	0x0000bdf0


	//   ....[105]....
        /*0940*/ 	.word	0x0000be00


	//   ....[106]....
        /*0944*/ 	.word	0x0000be40


	//   ....[107]....
        /*0948*/ 	.word	0x0000be50


	//   ....[108]....
        /*094c*/ 	.word	0x0000be90


	//   ....[109]....
        /*0950*/ 	.word	0x0000bea0


	//   ....[110]....
        /*0954*/ 	.word	0x0000bee0


	//   ....[111]....
        /*0958*/ 	.word	0x0000bef0


	//   ....[112]....
        /*095c*/ 	.word	0x0000bf30


	//   ....[113]....
        /*0960*/ 	.word	0x0000bf40


	//   ....[114]....
        /*0964*/ 	.word	0x0000bf50


	//   ....[115]....
        /*0968*/ 	.word	0x0000bf90


	//   ....[116]....
        /*096c*/ 	.word	0x0000c240


	//   ....[117]....
        /*0970*/ 	.word	0x0000c270


	//   ....[118]....
        /*0974*/ 	.word	0x0000c2d0


	//   ....[119]....
        /*0978*/ 	.word	0x0000c2e0


	//   ....[120]....
        /*097c*/ 	.word	0x0000c330


	//   ....[121]....
        /*0980*/ 	.word	0x0000c340


	//   ....[122]....
        /*0984*/ 	.word	0x0000c390


	//   ....[123]....
        /*0988*/ 	.word	0x0000c3a0


	//   ....[124]....
        /*098c*/ 	.word	0x0000c3f0


	//   ....[125]....
        /*0990*/ 	.word	0x0000c400


	//   ....[126]....
        /*0994*/ 	.word	0x0000c450


	//   ....[127]....
        /*0998*/ 	.word	0x0000c460


	//   ....[128]....
        /*099c*/ 	.word	0x0000c4b0


	//   ....[129]....
        /*09a0*/ 	.word	0x0000c4c0


	//   ....[130]....
        /*09a4*/ 	.word	0x0000c4d0


	//   ....[131]....
        /*09a8*/ 	.word	0x0000c510


	//   ....[132]....
        /*09ac*/ 	.word	0x0000cab0


	//   ....[133]....
        /*09b0*/ 	.word	0x0000caf0


	//   ....[134]....
        /*09b4*/ 	.word	0x0000cb30


	//   ....[135]....
        /*09b8*/ 	.word	0x0000cb70


	//   ....[136]....
        /*09bc*/ 	.word	0x0000cb90


	//   ....[137]....
        /*09c0*/ 	.word	0x0000cbd0


	//   ....[138]....
        /*09c4*/ 	.word	0x0000cbf0


	//   ....[139]....
        /*09c8*/ 	.word	0x0000cc30


	//   ....[140]....
        /*09cc*/ 	.word	0x0000cc50


	//   ....[141]....
        /*09d0*/ 	.word	0x0000cc90


	//   ....[142]....
        /*09d4*/ 	.word	0x0000ccb0


	//   ....[143]....
        /*09d8*/ 	.word	0x0000ccf0


	//   ....[144]....
        /*09dc*/ 	.word	0x0000cd10


	//   ....[145]....
        /*09e0*/ 	.word	0x0000cd50


	//   ....[146]....
        /*09e4*/ 	.word	0x0000cd70


	//   ....[147]....
        /*09e8*/ 	.word	0x0000cd80


	//   ....[148]....
        /*09ec*/ 	.word	0x0000d140


	//   ....[149]....
        /*09f0*/ 	.word	0x0000d170


	//   ....[150]....
        /*09f4*/ 	.word	0x0000d1d0


	//   ....[151]....
        /*09f8*/ 	.word	0x0000d200


	//   ....[152]....
        /*09fc*/ 	.word	0x0000d230


	//   ....[153]....
        /*0a00*/ 	.word	0x0000d260


	//   ....[154]....
        /*0a04*/ 	.word	0x0000d290


	//   ....[155]....
        /*0a08*/ 	.word	0x0000d2c0


	//   ....[156]....
        /*0a0c*/ 	.word	0x0000d460


	//   ....[157]....
        /*0a10*/ 	.word	0x0000d490


	//   ....[158]....
        /*0a14*/ 	.word	0x0000d4c0


	//   ....[159]....
        /*0a18*/ 	.word	0x0000d4f0


	//   ....[160]....
        /*0a1c*/ 	.word	0x0000d520


	//   ....[161]....
        /*0a20*/ 	.word	0x0000d550


	//   ....[162]....
        /*0a24*/ 	.word	0x0000d610


	//   ....[163]....
        /*0a28*/ 	.word	0x0000d630


	//   ....[164]....
        /*0a2c*/ 	.word	0x0000d640


	//   ....[165]....
        /*0a30*/ 	.word	0x0000d6a0


	//   ....[166]....
        /*0a34*/ 	.word	0x0000dcc0


	//   ....[167]....
        /*0a38*/ 	.word	0x0000e1a0


	//   ....[168]....
        /*0a3c*/ 	.word	0x0000e290


	//   ....[169]....
        /*0a40*/ 	.word	0x0000e330


	//   ....[170]....
        /*0a44*/ 	.word	0x0000e390


	//   ....[171]....
        /*0a48*/ 	.word	0x0000e490


	//   ....[172]....
        /*0a4c*/ 	.word	0x0000e4f0


	//   ....[173]....
        /*0a50*/ 	.word	0x0000e5e0


	//   ....[174]....
        /*0a54*/ 	.word	0x0000e650


	//   ....[175]....
        /*0a58*/ 	.word	0x0000e740


	//   ....[176]....
        /*0a5c*/ 	.word	0x0000e7b0


	//   ....[177]....
        /*0a60*/ 	.word	0x0000e8a0


	//   ....[178]....
        /*0a64*/ 	.word	0x0000e910


	//   ....[179]....
        /*0a68*/ 	.word	0x0000ea00


	//   ....[180]....
        /*0a6c*/ 	.word	0x0000ea70


	//   ....[181]....
        /*0a70*/ 	.word	0x0000eb60


	//   ....[182]....
        /*0a74*/ 	.word	0x0000ebd0


	//   ....[183]....
        /*0a78*/ 	.word	0x0000ec70


	//   ....[184]....
        /*0a7c*/ 	.word	0x0000ed60


	//   ....[185]....
        /*0a80*/ 	.word	0x0000edd0


	//   ....[186]....
        /*0a84*/ 	.word	0x0000ee30


	//   ....[187]....
        /*0a88*/ 	.word	0x0000ef20


	//   ....[188]....
        /*0a8c*/ 	.word	0x0000ef80


	//   ....[189]....
        /*0a90*/ 	.word	0x0000f080


	//   ....[190]....
        /*0a94*/ 	.word	0x0000f0e0


	//   ....[191]....
        /*0a98*/ 	.word	0x0000f1e0


	//   ....[192]....
        /*0a9c*/ 	.word	0x0000f240


	//   ....[193]....
        /*0aa0*/ 	.word	0x0000f340


	//   ....[194]....
        /*0aa4*/ 	.word	0x0000f3a0


	//   ....[195]....
        /*0aa8*/ 	.word	0x0000f4a0


	//   ....[196]....
        /*0aac*/ 	.word	0x0000f500


	//   ....[197]....
        /*0ab0*/ 	.word	0x0000f600


	//   ....[198]....
        /*0ab4*/ 	.word	0x0000f660


	//   ....[199]....
        /*0ab8*/ 	.word	0x0000f710


	//   ....[200]....
        /*0abc*/ 	.word	0x0000f7d0


	//   ....[201]....
        /*0ac0*/ 	.word	0x0000f890


	//   ....[202]....
        /*0ac4*/ 	.word	0x0000f8f0


	//   ....[203]....
        /*0ac8*/ 	.word	0x0000f9f0


	//   ....[204]....
        /*0acc*/ 	.word	0x0000fa50


	//   ....[205]....
        /*0ad0*/ 	.word	0x0000fb20


	//   ....[206]....
        /*0ad4*/ 	.word	0x0000fb80


	//   ....[207]....
        /*0ad8*/ 	.word	0x0000fc40


	//   ....[208]....
        /*0adc*/ 	.word	0x0000fd80


	//   ....[209]....
        /*0ae0*/ 	.word	0x0000fe20


	//   ....[210]....
        /*0ae4*/ 	.word	0x0000fe90


	//   ....[211]....
        /*0ae8*/ 	.word	0x0000ff40


	//   ....[212]....
        /*0aec*/ 	.word	0x0000ffa0


	//   ....[213]....
        /*0af0*/ 	.word	0x00010050


	//   ....[214]....
        /*0af4*/ 	.word	0x000100b0


	//   ....[215]....
        /*0af8*/ 	.word	0x00010160


	//   ....[216]....
        /*0afc*/ 	.word	0x000101c0


	//   ....[217]....
        /*0b00*/ 	.word	0x00010270


	//   ....[218]....
        /*0b04*/ 	.word	0x000102d0


	//   ....[219]....
        /*0b08*/ 	.word	0x00010380


	//   ....[220]....
        /*0b0c*/ 	.word	0x000103e0


	//   ....[221]....
        /*0b10*/ 	.word	0x00010490


	//   ....[222]....
        /*0b14*/ 	.word	0x000104f0


	//   ....[223]....
        /*0b18*/ 	.word	0x000105a0


	//   ....[224]....
        /*0b1c*/ 	.word	0x00010690


	//   ....[225]....
        /*0b20*/ 	.word	0x00010740


	//   ....[226]....
        /*0b24*/ 	.word	0x000107a0


	//   ....[227]....
        /*0b28*/ 	.word	0x00010860


	//   ....[228]....
        /*0b2c*/ 	.word	0x000108c0


	//   ....[229]....
        /*0b30*/ 	.word	0x00010980


	//   ....[230]....
        /*0b34*/ 	.word	0x000109e0


	//   ....[231]....
        /*0b38*/ 	.word	0x00010aa0


	//   ....[232]....
        /*0b3c*/ 	.word	0x00010b00


	//   ....[233]....
        /*0b40*/ 	.word	0x00010bc0


	//   ....[234]....
        /*0b44*/ 	.word	0x00010c20


	//   ....[235]....
        /*0b48*/ 	.word	0x00010ce0


	//   ....[236]....
        /*0b4c*/ 	.word	0x00010d40


	//   ....[237]....
        /*0b50*/ 	.word	0x00010e00


	//   ....[238]....
        /*0b54*/ 	.word	0x00010e60


	//   ....[239]....
        /*0b58*/ 	.word	0x00010f10


	//   ....[240]....
        /*0b5c*/ 	.word	0x00011000


	//   ....[241]....
        /*0b60*/ 	.word	0x000110a0


	//   ....[242]....
        /*0b64*/ 	.word	0x00011140


	//   ....[243]....
        /*0b68*/ 	.word	0x000111f0


	//   ....[244]....
        /*0b6c*/ 	.word	0x00011250


	//   ....[245]....
        /*0b70*/ 	.word	0x00011300


	//   ....[246]....
        /*0b74*/ 	.word	0x00011360


	//   ....[247]....
        /*0b78*/ 	.word	0x00011410


	//   ....[248]....
        /*0b7c*/ 	.word	0x00011470


	//   ....[249]....
        /*0b80*/ 	.word	0x00011520


	//   ....[250]....
        /*0b84*/ 	.word	0x00011580


	//   ....[251]....
        /*0b88*/ 	.word	0x00011630


	//   ....[252]....
        /*0b8c*/ 	.word	0x00011690


	//   ....[253]....
        /*0b90*/ 	.word	0x00011740


	//   ....[254]....
        /*0b94*/ 	.word	0x000117a0


	//   ....[255]....
        /*0b98*/ 	.word	0x00011840


	//   ....[0]....
        /*0b9c*/ 	.word	0x000118d0


	//   ....[1]....
        /*0ba0*/ 	.word	0x00011970


	//   ....[2]....
        /*0ba4*/ 	.word	0x00011af0


	//   ....[3]....
        /*0ba8*/ 	.word	0x00011b60


	//   ....[4]....
        /*0bac*/ 	.word	0x00011bd0


	//   ....[5]....
        /*0bb0*/ 	.word	0x00011c40


	//   ....[6]....
        /*0bb4*/ 	.word	0x00011cb0


	//   ....[7]....
        /*0bb8*/ 	.word	0x00011d30


	//   ....[8]....
        /*0bbc*/ 	.word	0x00011db0


	//   ....[9]....
        /*0bc0*/ 	.word	0x00011e40


	//   ....[10]....
        /*0bc4*/ 	.word	0x00011eb0


	//   ....[11]....
        /*0bc8*/ 	.word	0x00011f20


	//   ....[12]....
        /*0bcc*/ 	.word	0x00011f90


	//   ....[13]....
        /*0bd0*/ 	.word	0x00012010


	//   ....[14]....
        /*0bd4*/ 	.word	0x00012080


	//   ....[15]....
        /*0bd8*/ 	.word	0x00012120


	//   ....[16]....
        /*0bdc*/ 	.word	0x00012170


	//   ....[17]....
        /*0be0*/ 	.word	0x00012200


	//   ....[18]....
        /*0be4*/ 	.word	0x00012330


	//----- nvinfo : EIATTR_REG_RECONFIG
	.align		4
.L_1403:
        /*0be8*/ 	.byte	0x01, 0x54
	.zero		2


	//----- nvinfo : EIATTR_SYSCALL_OFFSETS
	.align		4
        /*0bec*/ 	.byte	0x04, 0x46
        /*0bee*/ 	.short	(.L_1405 - .L_1404)


	//   ....[0]....
.L_1404:
        /*0bf0*/ 	.word	0x00001740


	//   ....[1]....
        /*0bf4*/ 	.word	0x000098a0


	//   ....[2]....
        /*0bf8*/ 	.word	0x000099f0


	//   ....[3]....
        /*0bfc*/ 	.word	0x00009ae0


	//   ....[4]....
        /*0c00*/ 	.word	0x0000aa80


	//----- nvinfo : EIATTR_MBARRIER_INSTR_OFFSETS
	.align		4
.L_1405:
        /*0c04*/ 	.byte	0x04, 0x39
        /*0c06*/ 	.short	(.L_1407 - .L_1406)


	//   ....[0]....
.L_1406:
        /*0c08*/ 	.word	0x00000180
        /*0c0c*/ 	.word	0x000000ff
        /*0c10*/ 	.word	0x00016800
        /*0c14*/ 	.short	0x0100
        /*0c16*/ 	.byte	0x08
	.zero		1


	//   ....[1]....
        /*0c18*/ 	.word	0x00000190
        /*0c1c*/ 	.word	0x000000ff
        /*0c20*/ 	.word	0x00016820
        /*0c24*/ 	.short	0x0100
        /*0c26*/ 	.byte	0x08
	.zero		1


	//   ....[2]....
        /*0c28*/ 	.word	0x00000280
        /*0c2c*/ 	.word	0x000000ff
        /*0c30*/ 	.word	0x00016830
        /*0c34*/ 	.short	0x0100
        /*0c36*/ 	.byte	0x08
	.zero		1


	//   ....[3]....
        /*0c38*/ 	.word	0x00000290
        /*0c3c*/ 	.word	0x000000ff
        /*0c40*/ 	.word	0x00016840
        /*0c44*/ 	.short	0x0100
        /*0c46*/ 	.byte	0x08
	.zero		1


	//   ....[4]....
        /*0c48*/ 	.word	0x000002a0
        /*0c4c*/ 	.word	0x000000ff
        /*0c50*/ 	.word	0x00016838
        /*0c54*/ 	.short	0x0100
        /*0c56*/ 	.byte	0x08
	.zero		1


	//   ....[5]....
        /*0c58*/ 	.word	0x000002b0
        /*0c5c*/ 	.word	0x000000ff
        /*0c60*/ 	.word	0x00016848
        /*0c64*/ 	.short	0x0100
        /*0c66*/ 	.byte	0x08
	.zero		1


	//   ....[6]....
        /*0c68*/ 	.word	0x000003e0
        /*0c6c*/ 	.word	0x000000ff
        /*0c70*/ 	.word	0x00016850
        /*0c74*/ 	.short	0x0100
        /*0c76*/ 	.byte	0x08
	.zero		1


	//   ....[7]....
        /*0c78*/ 	.word	0x000003f0
        /*0c7c*/ 	.word	0x000000ff
        /*0c80*/ 	.word	0x00016860
        /*0c84*/ 	.short	0x0100
        /*0c86*/ 	.byte	0x08
	.zero		1


	//   ....[8]....
        /*0c88*/ 	.word	0x00000400
        /*0c8c*/ 	.word	0x000000ff
        /*0c90*/ 	.word	0x00016858
        /*0c94*/ 	.short	0x0100
        /*0c96*/ 	.byte	0x08
	.zero		1


	//   ....[9]....
        /*0c98*/ 	.word	0x00000410
        /*0c9c*/ 	.word	0x000000ff
        /*0ca0*/ 	.word	0x00016868
        /*0ca4*/ 	.short	0x0100
        /*0ca6*/ 	.byte	0x08
	.zero		1


	//   ....[10]....
        /*0ca8*/ 	.word	0x00000500
        /*0cac*/ 	.word	0x000000ff
        /*0cb0*/ 	.word	0x00016870
        /*0cb4*/ 	.short	0x0100
        /*0cb6*/ 	.byte	0x06
	.zero		1


	//   ....[11]....
        /*0cb8*/ 	.word	0x00000510
        /*0cbc*/ 	.word	0x000000ff
        /*0cc0*/ 	.word	0x00016880
        /*0cc4*/ 	.short	0x0100
        /*0cc6*/ 	.byte	0x06
	.zero		1


	//   ....[12]....
        /*0cc8*/ 	.word	0x00000520
        /*0ccc*/ 	.word	0x000000ff
        /*0cd0*/ 	.word	0x00016878
        /*0cd4*/ 	.short	0x0100
        /*0cd6*/ 	.byte	0x06
	.zero		1


	//   ....[13]....
        /*0cd8*/ 	.word	0x00000530
        /*0cdc*/ 	.word	0x000000ff
        /*0ce0*/ 	.word	0x00016888
        /*0ce4*/ 	.short	0x0100
        /*0ce6*/ 	.byte	0x06
	.zero		1


	//   ....[14]....
        /*0ce8*/ 	.word	0x00000660
        /*0cec*/ 	.word	0x000000ff
        /*0cf0*/ 	.word	0x00016890
        /*0cf4*/ 	.short	0x0100
        /*0cf6*/ 	.byte	0x08
	.zero		1


	//   ....[15]....
        /*0cf8*/ 	.word	0x00000670
        /*0cfc*/ 	.word	0x000000ff
        /*0d00*/ 	.word	0x000168a0
        /*0d04*/ 	.short	0x0100
        /*0d06*/ 	.byte	0x08
	.zero		1


	//   ....[16]....
        /*0d08*/ 	.word	0x00000680
        /*0d0c*/ 	.word	0x000000ff
        /*0d10*/ 	.word	0x00016898
        /*0d14*/ 	.short	0x0100
        /*0d16*/ 	.byte	0x08
	.zero		1


	//   ....[17]....
        /*0d18*/ 	.word	0x00000690
        /*0d1c*/ 	.word	0x000000ff
        /*0d20*/ 	.word	0x000168a8
        /*0d24*/ 	.short	0x0100
        /*0d26*/ 	.byte	0x08
	.zero		1


	//   ....[18]....
        /*0d28*/ 	.word	0x000007c0
        /*0d2c*/ 	.word	0x000000ff
        /*0d30*/ 	.word	0x000168b0
        /*0d34*/ 	.short	0x0100
        /*0d36*/ 	.byte	0x08
	.zero		1


	//   ....[19]....
        /*0d38*/ 	.word	0x000007d0
        /*0d3c*/ 	.word	0x000000ff
        /*0d40*/ 	.word	0x000168c0
        /*0d44*/ 	.short	0x0100
        /*0d46*/ 	.byte	0x08
	.zero		1


	//   ....[20]....
        /*0d48*/ 	.word	0x000007e0
        /*0d4c*/ 	.word	0x000000ff
        /*0d50*/ 	.word	0x000168b8
        /*0d54*/ 	.short	0x0100
        /*0d56*/ 	.byte	0x08
	.zero		1


	//   ....[21]....
        /*0d58*/ 	.word	0x000007f0
        /*0d5c*/ 	.word	0x000000ff
        /*0d60*/ 	.word	0x000168c8
        /*0d64*/ 	.short	0x0100
        /*0d66*/ 	.byte	0x08
	.zero		1


	//   ....[22]....
        /*0d68*/ 	.word	0x000017b0
        /*0d6c*/ 	.word	0x000000ff
        /*0d70*/ 	.word	0x00016800
        /*0d74*/ 	.short	0x010a
        /*0d76*/ 	.byte	0x2b
	.zero		1


	//   ....[23]....
        /*0d78*/ 	.word	0x00001830
        /*0d7c*/ 	.word	0x00000004
        /*0d80*/ 	.word	0x00016830
        /*0d84*/ 	.short	0x010a
        /*0d86*/ 	.byte	0x3f
	.zero		1


	//   ....[24]....
        /*0d88*/ 	.word	0x00001880
        /*0d8c*/ 	.word	0x00000004
        /*0d90*/ 	.word	0x00016830
        /*0d94*/ 	.short	0x010a
        /*0d96*/ 	.byte	0x3f
	.zero		1


	//   ....[25]....
        /*0d98*/ 	.word	0x00002990
        /*0d9c*/ 	.word	0x000000ff
        /*0da0*/ 	.word	0x00000000
        /*0da4*/ 	.short	0x0101
        /*0da6*/ 	.byte	0x06
	.zero		1


	//   ....[26]....
        /*0da8*/ 	.word	0x00003930
        /*0dac*/ 	.word	0x000000ff
        /*0db0*/ 	.word	0x00016830
        /*0db4*/ 	.short	0x010a
        /*0db6*/ 	.byte	0x0a
	.zero		1


	//   ....[27]....
        /*0db8*/ 	.word	0x00003970
        /*0dbc*/ 	.word	0x000000ff
        /*0dc0*/ 	.word	0x00016830
        /*0dc4*/ 	.short	0x010a
        /*0dc6*/ 	.byte	0x0a
	.zero		1


	//   ....[28]....
        /*0dc8*/ 	.word	0x00003bf0
        /*0dcc*/ 	.word	0x000000ff
        /*0dd0*/ 	.word	0x00016850
        /*0dd4*/ 	.short	0x010a
        /*0dd6*/ 	.byte	0x0a
	.zero		1


	//   ....[29]....
        /*0dd8*/ 	.word	0x00003c30
        /*0ddc*/ 	.word	0x000000ff
        /*0de0*/ 	.word	0x00016850
        /*0de4*/ 	.short	0x010a
        /*0de6*/ 	.byte	0x0a
	.zero		1


	//   ....[30]....
        /*0de8*/ 	.word	0x00004100
        /*0dec*/ 	.word	0x000000ff
        /*0df0*/ 	.word	0x00000000
        /*0df4*/ 	.short	0x0101
        /*0df6*/ 	.byte	0x07
	.zero		1


	//   ....[31]....
        /*0df8*/ 	.word	0x000052b0
        /*0dfc*/ 	.word	0x000000ff
        /*0e00*/ 	.word	0x00000000
        /*0e04*/ 	.short	0x0101
        /*0e06*/ 	.byte	0x06
	.zero		1


	//   ....[32]....
        /*0e08*/ 	.word	0x000056e0
        /*0e0c*/ 	.word	0x000000ff
        /*0e10*/ 	.word	0x00016850
        /*0e14*/ 	.short	0x010a
        /*0e16*/ 	.byte	0x05
	.zero		1


	//   ....[33]....
        /*0e18*/ 	.word	0x00005720
        /*0e1c*/ 	.word	0x000000ff
        /*0e20*/ 	.word	0x00016850
        /*0e24*/ 	.short	0x010a
        /*0e26*/ 	.byte	0x05
	.zero		1


	//   ....[34]....
        /*0e28*/ 	.word	0x00005cf0
        /*0e2c*/ 	.word	0x000000ff
        /*0e30*/ 	.word	0x00000000
        /*0e34*/ 	.short	0x0101
        /*0e36*/ 	.byte	0x04
	.zero		1


	//   ....[35]....
        /*0e38*/ 	.word	0x00006e30
        /*0e3c*/ 	.word	0x00000000
        /*0e40*/ 	.word	0x00000000
        /*0e44*/ 	.short	0x0101
        /*0e46*/ 	.byte	0x3f
	.zero		1


	//   ....[36]....
        /*0e48*/ 	.word	0x00007260
        /*0e4c*/ 	.word	0x00000004
        /*0e50*/ 	.word	0x00000000
        /*0e54*/ 	.short	0x0101
        /*0e56*/ 	.byte	0x3f
	.zero		1


	//   ....[37]....
        /*0e58*/ 	.word	0x00009fe0
        /*0e5c*/ 	.word	0x00000003
        /*0e60*/ 	.word	0x00016840
        /*0e64*/ 	.short	0x010a
        /*0e66*/ 	.byte	0x3f
	.zero		1


	//   ....[38]....
        /*0e68*/ 	.word	0x0000a770
        /*0e6c*/ 	.word	0x00000003
        /*0e70*/ 	.word	0x00016830
        /*0e74*/ 	.short	0x0107
        /*0e76*/ 	.byte	0x3f
	.zero		1


	//   ....[39]....
        /*0e78*/ 	.word	0x0000a840
        /*0e7c*/ 	.word	0x00000003
        /*0e80*/ 	.word	0x00016830
        /*0e84*/ 	.short	0x0101
        /*0e86*/ 	.byte	0x3f
	.zero		1


	//   ....[40]....
        /*0e88*/ 	.word	0x0000b670
        /*0e8c*/ 	.word	0x00000016
        /*0e90*/ 	.word	0x00016800
        /*0e94*/ 	.short	0x0107
        /*0e96*/ 	.byte	0x3f
	.zero		1


	//   ....[41]....
        /*0e98*/ 	.word	0x0000b760
        /*0e9c*/ 	.word	0x00000016
        /*0ea0*/ 	.word	0x00016800
        /*0ea4*/ 	.short	0x0101
        /*0ea6*/ 	.byte	0x3f
	.zero		1


	//   ....[42]....
        /*0ea8*/ 	.word	0x0000b780
        /*0eac*/ 	.word	0x00000016
        /*0eb0*/ 	.word	0x00016820
        /*0eb4*/ 	.short	0x010a
        /*0eb6*/ 	.byte	0x3f
	.zero		1


	//   ....[43]....
        /*0eb8*/ 	.word	0x0000bb30
        /*0ebc*/ 	.word	0x00000005
        /*0ec0*/ 	.word	0x00016840
        /*0ec4*/ 	.short	0x010a
        /*0ec6*/ 	.byte	0x3f
	.zero		1


	//   ....[44]....
        /*0ec8*/ 	.word	0x0000c010
        /*0ecc*/ 	.word	0x00000005
        /*0ed0*/ 	.word	0x00016830
        /*0ed4*/ 	.short	0x0107
        /*0ed6*/ 	.byte	0x3f
	.zero		1


	//   ....[45]....
        /*0ed8*/ 	.word	0x0000c0d0
        /*0edc*/ 	.word	0x00000005
        /*0ee0*/ 	.word	0x00016830
        /*0ee4*/ 	.short	0x0101
        /*0ee6*/ 	.byte	0x3f
	.zero		1


	//   ....[46]....
        /*0ee8*/ 	.word	0x0000c130
        /*0eec*/ 	.word	0x00000005
        /*0ef0*/ 	.word	0x00016860
        /*0ef4*/ 	.short	0x010a
        /*0ef6*/ 	.byte	0x3f
	.zero		1


	//   ....[47]....
        /*0ef8*/ 	.word	0x0000c600
        /*0efc*/ 	.word	0x00000005
        /*0f00*/ 	.word	0x00016850
        /*0f04*/ 	.short	0x0107
        /*0f06*/ 	.byte	0x3f
	.zero		1


	//   ....[48]....
        /*0f08*/ 	.word	0x0000c780
        /*0f0c*/ 	.word	0x00000005
        /*0f10*/ 	.word	0x00016850
        /*0f14*/ 	.short	0x0101
        /*0f16*/ 	.byte	0x3f
	.zero		1


	//   ....[49]....
        /*0f18*/ 	.word	0x0000c9a0
        /*0f1c*/ 	.word	0x00000000
        /*0f20*/ 	.word	0x00016860
        /*0f24*/ 	.short	0x010a
        /*0f26*/ 	.byte	0x3f
	.zero		1


	//   ....[50]....
        /*0f28*/ 	.word	0x0000ce30
        /*0f2c*/ 	.word	0x00000000
        /*0f30*/ 	.word	0x00016850
        /*0f34*/ 	.short	0x0107
        /*0f36*/ 	.byte	0x3f
	.zero		1


	//   ....[51]....
        /*0f38*/ 	.word	0x0000cf00
        /*0f3c*/ 	.word	0x00000000
        /*0f40*/ 	.word	0x00016850
        /*0f44*/ 	.short	0x0101
        /*0f46*/ 	.byte	0x3f
	.zero		1


	//   ....[52]....
        /*0f48*/ 	.word	0x0000dc40
        /*0f4c*/ 	.word	0x00000005
        /*0f50*/ 	.word	0x00016820
        /*0f54*/ 	.short	0x010a
        /*0f56*/ 	.byte	0x3f
	.zero		1


	//   ....[53]....
        /*0f58*/ 	.word	0x0000ddc0
        /*0f5c*/ 	.word	0x00000003
        /*0f60*/ 	.word	0x00016840
        /*0f64*/ 	.short	0x010a
        /*0f66*/ 	.byte	0x3f
	.zero		1


	//   ....[54]....
        /*0f68*/ 	.word	0x0000de60
        /*0f6c*/ 	.word	0x00000019
        /*0f70*/ 	.word	0x00016840
        /*0f74*/ 	.short	0x010a
        /*0f76*/ 	.byte	0x3f
	.zero		1


	//   ....[55]....
        /*0f78*/ 	.word	0x0000dea0
        /*0f7c*/ 	.word	0x00000003
        /*0f80*/ 	.word	0x00016860
        /*0f84*/ 	.short	0x010a
        /*0f86*/ 	.byte	0x3f
	.zero		1


	//   ....[56]....
        /*0f88*/ 	.word	0x0000dee0
        /*0f8c*/ 	.word	0x00000019
        /*0f90*/ 	.word	0x00016860
        /*0f94*/ 	.short	0x010a
        /*0f96*/ 	.byte	0x3f
	.zero		1


	//   ....[57]....
        /*0f98*/ 	.word	0x0000df50
        /*0f9c*/ 	.word	0x00000003
        /*0fa0*/ 	.word	0x00016800
        /*0fa4*/ 	.short	0x010a
        /*0fa6*/ 	.byte	0x3f
	.zero		1


	//   ....[58]....
        /*0fa8*/ 	.word	0x0000dfa0
        /*0fac*/ 	.word	0x00000004
        /*0fb0*/ 	.word	0x00016830
        /*0fb4*/ 	.short	0x010a
        /*0fb6*/ 	.byte	0x3f
	.zero		1


	//   ....[59]....
        /*0fb8*/ 	.word	0x0000e000
        /*0fbc*/ 	.word	0x00000003
        /*0fc0*/ 	.word	0x00016830
        /*0fc4*/ 	.short	0x010a
        /*0fc6*/ 	.byte	0x3f
	.zero		1


	//   ....[60]....
        /*0fc8*/ 	.word	0x0000e060
        /*0fcc*/ 	.word	0x00000003
        /*0fd0*/ 	.word	0x00016850
        /*0fd4*/ 	.short	0x010a
        /*0fd6*/ 	.byte	0x3f
	.zero		1


	//   ....[61]....
        /*0fd8*/ 	.word	0x0000e0c0
        /*0fdc*/ 	.word	0x00000009
        /*0fe0*/ 	.word	0x00016850
        /*0fe4*/ 	.short	0x010a
        /*0fe6*/ 	.byte	0x3f
	.zero		1


	//   ....[62]....
        /*0fe8*/ 	.word	0x0000e1e0
        /*0fec*/ 	.word	0x00000003
        /*0ff0*/ 	.word	0x00016840
        /*0ff4*/ 	.short	0x010a
        /*0ff6*/ 	.byte	0x3f
	.zero		1


	//   ....[63]....
        /*0ff8*/ 	.word	0x0000fc80
        /*0ffc*/ 	.word	0x00000016
        /*1000*/ 	.word	0x00016820
        /*1004*/ 	.short	0x010a
        /*1006*/ 	.byte	0x3f
	.zero		1


	//   ....[64]....
        /*1008*/ 	.word	0x0000fcd0
        /*100c*/ 	.word	0x00000005
        /*1010*/ 	.word	0x00016840
        /*1014*/ 	.short	0x010a
        /*1016*/ 	.byte	0x3f
	.zero		1


	//   ....[65]....
        /*1018*/ 	.word	0x000105e0
        /*101c*/ 	.word	0x00000005
        /*1020*/ 	.word	0x00016860
        /*1024*/ 	.short	0x010a
        /*1026*/ 	.byte	0x3f
	.zero		1


	//   ....[66]....
        /*1028*/ 	.word	0x00010f50
        /*102c*/ 	.word	0x00000000
        /*1030*/ 	.word	0x00016860
        /*1034*/ 	.short	0x010a
        /*1036*/ 	.byte	0x3f
	.zero		1


	//   ....[67]....
        /*1038*/ 	.word	0x00012250
        /*103c*/ 	.word	0x00000005
        /*1040*/ 	.word	0x00016820
        /*1044*/ 	.short	0x010a
        /*1046*/ 	.byte	0x3f
	.zero		1


	//   ....[68]....
        /*1048*/ 	.word	0x000123f0
        /*104c*/ 	.word	0x00000003
        /*1050*/ 	.word	0x00016840
        /*1054*/ 	.short	0x010a
        /*1056*/ 	.byte	0x3f
	.zero		1


	//   ....[69]....
        /*1058*/ 	.word	0x00012440
        /*105c*/ 	.word	0x00000019
        /*1060*/ 	.word	0x00016840
        /*1064*/ 	.short	0x010a
        /*1066*/ 	.byte	0x3f
	.zero		1


	//   ....[70]....
        /*1068*/ 	.word	0x00012490
        /*106c*/ 	.word	0x00000003
        /*1070*/ 	.word	0x00016860
        /*1074*/ 	.short	0x010a
        /*1076*/ 	.byte	0x3f
	.zero		1


	//----- nvinfo : EIATTR_NUM_MBARRIERS
	.align		4
.L_1407:
        /*1078*/ 	.byte	0x03, 0x38
        /*107a*/ 	.short	0x0016


	//----- nvinfo : EIATTR_EXIT_INSTR_OFFSETS
	.align		4
        /*107c*/ 	.byte	0x04, 0x1c
        /*107e*/ 	.short	(.L_1409 - .L_1408)


	//   ....[0]....
.L_1408:
        /*1080*/ 	.word	0x000009a0


	//   ....[1]....
        /*1084*/ 	.word	0x00008150


	//   ....[2]....
        /*1088*/ 	.word	0x0000df30


	//----- nvinfo : EIATTR_MAX_THREADS
	.align		4
.L_1409:
        /*108c*/ 	.byte	0x04, 0x05
        /*108e*/ 	.short	(.L_1411 - .L_1410)
.L_1410:
        /*1090*/ 	.word	0x00000200
        /*1094*/ 	.word	0x00000001
        /*1098*/ 	.word	0x00000001


	//----- nvinfo : EIATTR_CRS_STACK_SIZE
	.align		4
.L_1411:
        /*109c*/ 	.byte	0x04, 0x1e
        /*109e*/ 	.short	(.L_1413 - .L_1412)
.L_1412:
        /*10a0*/ 	.word	0x00000000


	//----- nvinfo : EIATTR_CBANK_PARAM_SIZE
	.align		4
.L_1413:
        /*10a4*/ 	.byte	0x03, 0x19
        /*10a6*/ 	.short	0x0af0


	//----- nvinfo : EIATTR_PARAM_CBANK
	.align		4
        /*10a8*/ 	.byte	0x04, 0x0a
        /*10aa*/ 	.short	(.L_1415 - .L_1414)
	.align		4
.L_1414:
        /*10ac*/ 	.word	index@(.nv.constant0._ZN7cutlass13device_kernelIN5flash11enable_sm90INS1_16FlashAttnFwdSm90INS1_25CollectiveMainloopFwdSm90ILi2EN4cute5tupleIJNS5_1CILi1EEES8_S8_EEENS6_IJNS7_ILi192EEENS7_ILi128EEENS7_ILi64EEEEEELi64ENS_6half_tEfNS_4arch4Sm90ELb0ELb0ELb0ELb1ELb1ELb0ELb0ELb1ELb1ELb1ELb1ELb0EEENS1_21CollectiveEpilogueFwdINS6_IJSA_SC_SB_EEES9_SE_SG_Li384ELb1ELb1ELb1ELb0EEENS1_36VarlenDynamicPersistentTileSchedulerILi192ELi128ELi384ELi128ELb1ELb1ELb1ELb0ELb1ELb1EEEEEEEEEvNT_6ParamsE)
        /*10b0*/ 	.short	0x0210
        /*10b2*/ 	.short	0x0af0


	//----- nvinfo : EIATTR_SW_WAR
	.align		4
.L_1415:
        /*10b4*/ 	.byte	0x04, 0x36
        /*10b6*/ 	.short	(.L_1417 - .L_1416)
.L_1416:
        /*10b8*/ 	.word	0x00000008
.L_1417:


//--------------------- .nv.info._ZN7cutlass13device_kernelIN5flash11enable_sm90INS1_16FlashAttnFwdSm90INS1_25CollectiveMainloopFwdSm90ILi2EN4cute5tupleIJNS5_1CILi1EEES8_S8_EEENS6_IJNS7_ILi192EEENS7_ILi128EEENS7_ILi64EEEEEELi64ENS_6half_tEfNS_4arch4Sm90ELb0ELb0ELb0ELb1ELb1ELb1ELb0ELb1ELb1ELb1ELb1ELb0EEENS1_21CollectiveEpilogueFwdINS6_IJSA_SC_SB_EEES9_SE_SG_Li384ELb1ELb1ELb1ELb0EEENS1_36VarlenDynamicPersistentTileSchedulerILi192ELi128ELi384ELi128ELb1ELb1ELb1ELb0ELb1ELb1EEEEEEEEEvNT_6ParamsE --------------------------
	.section	.nv.info._ZN7cutlass13device_kernelIN5flash11enable_sm90INS1_16FlashAttnFwdSm90INS1_25CollectiveMainloopFwdSm90ILi2EN4cute5tupleIJNS5_1CILi1EEES8_S8_EEENS6_IJNS7_ILi192EEENS7_ILi128EEENS7_ILi64EEEEEELi64ENS_6half_tEfNS_4arch4Sm90ELb0ELb0ELb0ELb1ELb1ELb1ELb0ELb1ELb1ELb1ELb1ELb0EEENS1_21CollectiveEpilogueFwdINS6_IJSA_SC_SB_EEES9_SE_SG_Li384ELb1ELb1ELb1ELb0EEENS1_36VarlenDynamicPersistentTileSchedulerILi192ELi128ELi384ELi128ELb1ELb1ELb1ELb0ELb1ELb1EEEEEEEEEvNT_6ParamsE,"",@"SHT_CUDA_INFO"
	.sectionflags	@""
	.align	4


	//----- nvinfo : EIATTR_CUDA_API_VERSION
	.align		4
        /*0000*/ 	.byte	0x04, 0x37
        /*0002*/ 	.short	(.L_1419 - .L_1418)
.L_1418:
        /*0004*/ 	.word	0x00000082


	//----- nvinfo : EIATTR_KPARAM_INFO
	.align		4
.L_1419:
        /*0008*/ 	.byte	0x04, 0x17
        /*000a*/ 	.short	(.L_1421 - .L_1420)
.L_1420:
        /*000c*/ 	.word	0x00000000
        /*0010*/ 	.short	0x0000
        /*0012*/ 	.short	0x0070
        /*0014*/ 	.byte	0x00, 0xf0, 0x01, 0x2a


	//----- nvinfo : EIATTR_SPARSE_MMA_MASK
	.align		4
.L_1421:
        /*0018*/ 	.byte	0x03, 0x50
        /*001a*/ 	.short	0x0000


	//----- nvinfo : EIATTR_MAXREG_COUNT
	.align		4
        /*001c*/ 	.byte	0x03, 0x1b
        /*001e*/ 	.short	0x0080


	//----- nvinfo : EIATTR_NUM_BARRIERS
	.align		4
        /*0020*/ 	.byte	0x02, 0x4c
        /*0022*/ 	.byte	0x10
	.zero		1


	//----- nvinfo : EIATTR_EXTERNS
	.align		4
        /*0024*/ 	.byte	0x04, 0x0f
        /*0026*/ 	.short	(.L_1423 - .L_1422)


	//   ....[0]....
	.align		4
.L_1422:
        /*0028*/ 	.word	index@(__assertfail)


	//----- nvinfo : EIATTR_ANNOTATIONS
	.align		4
.L_1423:
        /*002c*/ 	.byte	0x04, 0x55
        /*002e*/ 	.short	(.L_1425 - .L_1424)


	//   ....[0]....
.L_1424:
        /* <DEDUP_REMOVED lines=69> */


	//----- nvinfo : EIATTR_MERCURY_ISA_VERSION
	.align		4
.L_1425:
        /*0470*/ 	.byte	0x03, 0x5f
        /*0472*/ 	.short	0x0101


	//----- nvinfo : EIATTR_UNUSED_LOAD_BYTE_OFFSET
	.align		4
        /*0474*/ 	.byte	0x04, 0x44
        /*0476*/ 	.short	(.L_1427 - .L_1426)


	//   ....[0]....
.L_1426:
        /*0478*/ 	.word	0x00000a80
        /*047c*/ 	.word	0x0000fff0


	//   ....[1]....
        /*0480*/ 	.word	0x0000d050
        /*0484*/ 	.word	0x0000fff0


	//----- nvinfo : EIATTR_INT_WARP_WIDE_INSTR_OFFSETS
	.align		4
.L_1427:
        /*0488*/ 	.byte	0x04, 0x31
        /*048a*/ 	.short	(.L_1429 - .L_1428)


	//   ....[0]....
.L_1428:
        /*048c*/ 	.word	0x00000130


	//   ....[1]....
        /*0490*/ 	.word	0x00000170


	//   ....[2]....
        /*0494*/ 	.word	0x000001e0


	//   ....[3]....
        /*0498*/ 	.word	0x00011a90


	//   ....[4]....
        /*049c*/ 	.word	0x00011b20


	//   ....[5]....
        /*04a0*/ 	.word	0x00014cd0


	//   ....[6]....
        /*04a4*/ 	.word	0x00014d60


	//----- nvinfo : EIATTR_COOP_GROUP_MASK_REGIDS
	.align		4
.L_1429:
        /*04a8*/ 	.byte	0x04, 0x29
        /*04aa*/ 	.short	(.L_1431 - .L_1430)


	//   ....[0]....
.L_1430:
        /*04ac*/ 	.word	0xffffffff


	//   ....[1]....
        /*04b0*/ 	.word	0xffffffff


	//   ....[2]....
        /*04b4*/ 	.word	0xffffffff


	//   ....[3]....
        /*04b8*/ 	.word	0xffffffff


	//   ....[4]....
        /*04bc*/ 	.word	0xffffffff


	//   ....[5]....
        /*04c0*/ 	.word	0xffffffff


	//   ....[6]....
        /*04c4*/ 	.word	0xffffffff


	//   ....[7]....
        /*04c8*/ 	.word	0xffffffff


	//   ....[8]....
        /*04cc*/ 	.word	0xffffffff


	//   ....[9]....
        /*04d0*/ 	.word	0xffffffff


	//   ....[10]....
        /*04d4*/ 	.word	0xffffffff


	//   ....[11]....
        /*04d8*/ 	.word	0xffffffff


	//   ....[12]....
        /*04dc*/ 	.word	0xffffffff


	//   ....[13]....
        /*04e0*/ 	.word	0xffffffff


	//   ....[14]....
        /*04e4*/ 	.word	0xffffffff


	//   ....[15]....
        /*04e8*/ 	.word	0xffffffff


	//   ....[16]....
        /*04ec*/ 	.word	0xffffffff


	//   ....[17]....
        /*04f0*/ 	.word	0xffffffff


	//   ....[18]....
        /*04f4*/ 	.word	0xffffffff


	//   ....[19]....
        /*04f8*/ 	.word	0xffffffff


	//   ....[20]....
        /*04fc*/ 	.word	0xffffffff


	//   ....[21]....
        /*0500*/ 	.word	0xffffffff


	//   ....[22]....
        /*0504*/ 	.word	0xffffffff


	//   ....[23]....
        /*0508*/ 	.word	0xffffffff


	//   ....[24]....
        /*050c*/ 	.word	0xffffffff


	//   ....[25]....
        /*0510*/ 	.word	0xffffffff


	//   ....[26]....
        /*0514*/ 	.word	0xffffffff


	//   ....[27]....
        /*0518*/ 	.word	0xffffffff


	//   ....[28]....
        /*051c*/ 	.word	0xffffffff


	//   ....[29]....
        /*0520*/ 	.word	0xffffffff


	//   ....[30]....
        /*0524*/ 	.word	0xffffffff


	//   ....[31]....
        /*0528*/ 	.word	0xffffffff


	//   ....[32]....
        /*052c*/ 	.word	0xffffffff


	//   ....[33]....
        /*0530*/ 	.word	0xffffffff


	//   ....[34]....
        /*0534*/ 	.word	0xffffffff


	//   ....[35]....
        /*0538*/ 	.word	0xffffffff


	//   ....[36]....
        /*053c*/ 	.word	0xffffffff


	//   ....[37]....
        /*0540*/ 	.word	0xffffffff


	//   ....[38]....
        /*0544*/ 	.word	0xffffffff


	//   ....[39]....
        /*0548*/ 	.word	0xffffffff


	//   ....[40]....
        /*054c*/ 	.word	0xffffffff


	//   ....[41]....
        /*0550*/ 	.word	0xffffffff


	//   ....[42]....
        /*0554*/ 	.word	0xffffffff


	//   ....[43]....
        /*0558*/ 	.word	0xffffffff


	//   ....[44]....
        /*055c*/ 	.word	0xffffffff


	//   ....[45]....
        /*0560*/ 	.word	0xffffffff


	//   ....[46]....
        /*0564*/ 	.word	0xffffffff


	//   ....[47]....
        /*0568*/ 	.word	0xffffffff


	//   ....[48]....
        /*056c*/ 	.word	0xffffffff


	//   ....[49]....
        /*0570*/ 	.word	0xffffffff


	//   ....[50]....
        /*0574*/ 	.word	0xffffffff


	//   ....[51]....
        /*0578*/ 	.word	0xffffffff


	//   ....[52]....
        /*057c*/ 	.word	0xffffffff


	//   ....[53]....
        /*0580*/ 	.word	0xffffffff


	//   ....[54]....
        /*0584*/ 	.word	0xffffffff


	//   ....[55]....
        /*0588*/ 	.word	0xffffffff


	//   ....[56]....
        /*058c*/ 	.word	0xffffffff


	//   ....[57]....
        /*0590*/ 	.word	0xffffffff


	//   ....[58]....
        /*0594*/ 	.word	0xffffffff


	//   ....[59]....
        /*0598*/ 	.word	0xffffffff


	//   ....[60]....
        /*059c*/ 	.word	0xffffffff


	//   ....[61]....
        /*05a0*/ 	.word	0xffffffff


	//   ....[62]....
        /*05a4*/ 	.word	0xffffffff


	//   ....[63]....
        /*05a8*/ 	.word	0xffffffff


	//   ....[64]....
        /*05ac*/ 	.word	0xffffffff


	//   ....[65]....
        /*05b0*/ 	.word	0xffffffff


	//   ....[66]....
        /*05b4*/ 	.word	0xffffffff


	//   ....[67]....
        /*05b8*/ 	.word	0xffffffff


	//   ....[68]....
        /*05bc*/ 	.word	0xffffffff


	//   ....[69]....
        /*05c0*/ 	.word	0xffffffff


	//   ....[70]....
        /*05c4*/ 	.word	0xffffffff


	//   ....[71]....
        /*05c8*/ 	.word	0xffffffff


	//   ....[72]....
        /*05cc*/ 	.word	0xffffffff


	//   ....[73]....
        /*05d0*/ 	.word	0xffffffff


	//   ....[74]....
        /*05d4*/ 	.word	0xffffffff


	//   ....[75]....
        /*05d8*/ 	.word	0xffffffff


	//   ....[76]....
        /*05dc*/ 	.word	0xffffffff


	//   ....[77]....
        /*05e0*/ 	.word	0xffffffff


	//   ....[78]....
        /*05e4*/ 	.word	0xffffffff


	//   ....[79]....
        /*05e8*/ 	.word	0xffffffff


	//   ....[80]....
        /*05ec*/ 	.word	0xffffffff


	//   ....[81]....
        /*05f0*/ 	.word	0xffffffff


	//   ....[82]....
        /*05f4*/ 	.word	0xffffffff


	//   ....[83]....
        /*05f8*/ 	.word	0xffffffff


	//   ....[84]....
        /*05fc*/ 	.word	0xffffffff


	//   ....[85]....
        /*0600*/ 	.word	0xffffffff


	//   ....[86]....
        /*0604*/ 	.word	0xffffffff


	//   ....[87]....
        /*0608*/ 	.word	0xffffffff


	//   ....[88]....
        /*060c*/ 	.word	0xffffffff


	//   ....[89]....
        /*0610*/ 	.word	0xffffffff


	//   ....[90]....
        /*0614*/ 	.word	0xffffffff


	//   ....[91]....
        /*0618*/ 	.word	0xffffffff


	//   ....[92]....
        /*061c*/ 	.word	0xffffffff


	//   ....[93]....
        /*0620*/ 	.word	0xffffffff


	//   ....[94]....
        /*0624*/ 	.word	0xffffffff


	//   ....[95]....
        /*0628*/ 	.word	0xffffffff


	//   ....[96]....
        /*062c*/ 	.word	0xffffffff


	//   ....[97]....
        /*0630*/ 	.word	0xffffffff


	//   ....[98]....
        /*0634*/ 	.word	0xffffffff


	//   ....[99]....
        /*0638*/ 	.word	0xffffffff


	//   ....[100]....
        /*063c*/ 	.word	0xffffffff


	//   ....[101]....
        /*0640*/ 	.word	0xffffffff


	//   ....[102]....
        /*0644*/ 	.word	0xffffffff


	//   ....[103]....
        /*0648*/ 	.word	0xffffffff


	//   ....[104]....
        /*064c*/ 	.word	0xffffffff


	//   ....[105]....
        /*0650*/ 	.word	0xffffffff


	//   ....[106]....
        /*0654*/ 	.word	0xffffffff


	//   ....[107]....
        /*0658*/ 	.word	0xffffffff


	//   ....[108]....
        /*065c*/ 	.word	0xffffffff


	//   ....[109]....
        /*0660*/ 	.word	0xffffffff


	//   ....[110]....
        /*0664*/ 	.word	0xffffffff


	//   ....[111]....
        /*0668*/ 	.word	0xffffffff


	//   ....[112]....
        /*066c*/ 	.word	0xffffffff


	//   ....[113]....
        /*0670*/ 	.word	0xffffffff


	//   ....[114]....
        /*0674*/ 	.word	0xffffffff


	//   ....[115]....
        /*0678*/ 	.word	0xffffffff


	//   ....[116]....
        /*067c*/ 	.word	0xffffffff


	//   ....[117]....
        /*0680*/ 	.word	0xffffffff


	//   ....[118]....
        /*0684*/ 	.word	0xffffffff


	//   ....[119]....
        /*0688*/ 	.word	0xffffffff


	//   ....[120]....
        /*068c*/ 	.word	0xffffffff


	//   ....[121]....
        /*0690*/ 	.word	0xffffffff


	//   ....[122]....
        /*0694*/ 	.word	0xffffffff


	//   ....[123]....
        /*0698*/ 	.word	0xffffffff


	//   ....[124]....
        /*069c*/ 	.word	0xffffffff


	//   ....[125]....
        /*06a0*/ 	.word	0xffffffff


	//   ....[126]....
        /*06a4*/ 	.word	0xffffffff


	//   ....[127]....
        /*06a8*/ 	.word	0xffffffff


	//   ....[128]....
        /*06ac*/ 	.word	0xffffffff


	//   ....[129]....
        /*06b0*/ 	.word	0xffffffff


	//   ....[130]....
        /*06b4*/ 	.word	0xffffffff


	//   ....[131]....
        /*06b8*/ 	.word	0xffffffff


	//   ....[132]....
        /*06bc*/ 	.word	0xffffffff


	//   ....[133]....
        /*06c0*/ 	.word	0xffffffff


	//   ....[134]....
        /*06c4*/ 	.word	0xffffffff


	//   ....[135]....
        /*06c8*/ 	.word	0xffffffff


	//   ....[136]....
        /*06cc*/ 	.word	0xffffffff


	//   ....[137]....
        /*06d0*/ 	.word	0xffffffff


	//   ....[138]....
        /*06d4*/ 	.word	0xffffffff


	//   ....[139]....
        /*06d8*/ 	.word	0xffffffff


	//   ....[140]....
        /*06dc*/ 	.word	0xffffffff


	//   ....[141]....
        /*06e0*/ 	.word	0xffffffff


	//   ....[142]....
        /*06e4*/ 	.word	0xffffffff


	//   ....[143]....
        /*06e8*/ 	.word	0xffffffff


	//   ....[144]....
        /*06ec*/ 	.word	0xffffffff


	//   ....[145]....
        /*06f0*/ 	.word	0xffffffff


	//   ....[146]....
        /*06f4*/ 	.word	0xffffffff


	//   ....[147]....
        /*06f8*/ 	.word	0xffffffff


	//   ....[148]....
        /*06fc*/ 	.word	0xffffffff


	//   ....[149]....
        /*0700*/ 	.word	0xffffffff


	//   ....[150]....
        /*0704*/ 	.word	0xffffffff


	//   ....[151]....
        /*0708*/ 	.word	0xffffffff


	//   ....[152]....
        /*070c*/ 	.word	0xffffffff


	//   ....[153]....
        /*0710*/ 	.word	0xffffffff


	//   ....[154]....
        /*0714*/ 	.word	0xffffffff


	//   ....[155]....
        /*0718*/ 	.word	0xffffffff


	//   ....[156]....
        /*071c*/ 	.word	0xffffffff


	//   ....[157]....
        /*0720*/ 	.word	0xffffffff


	//   ....[158]....
        /*0724*/ 	.word	0xffffffff


	//   ....[159]....
        /*0728*/ 	.word	0xffffffff


	//   ....[160]....
        /*072c*/ 	.word	0xffffffff


	//   ....[161]....
        /*0730*/ 	.word	0xffffffff


	//   ....[162]....
        /*0734*/ 	.word	0xffffffff


	//   ....[163]....
        /*0738*/ 	.word	0xffffffff


	//   ....[164]....
        /*073c*/ 	.word	0xffffffff


	//   ....[165]....
        /*0740*/ 	.word	0xffffffff


	//   ....[166]....
        /*0744*/ 	.word	0xffffffff


	//   ....[167]....
        /*0748*/ 	.word	0xffffffff


	//   ....[168]....
        /*074c*/ 	.word	0xffffffff


	//   ....[169]....
        /*0750*/ 	.word	0xffffffff


	//   ....[170]....
        /*0754*/ 	.word	0xffffffff


	//   ....[171]....
        /*0758*/ 	.word	0xffffffff


	//   ....[172]....
        /*075c*/ 	.word	0xffffffff


	//   ....[173]....
        /*0760*/ 	.word	0xffffffff


	//   ....[174]....
        /*0764*/ 	.word	0xffffffff


	//   ....[175]....
        /*0768*/ 	.word	0xffffffff


	//   ....[176]....
        /*076c*/ 	.word	0xffffffff


	//   ....[177]....
        /*0770*/ 	.word	0xffffffff


	//   ....[178]....
        /*0774*/ 	.word	0xffffffff


	//   ....[179]....
        /*0778*/ 	.word	0xffffffff


	//   ....[180]....
        /*077c*/ 	.word	0xffffffff


	//   ....[181]....
        /*0780*/ 	.word	0xffffffff


	//   ....[182]....
        /*0784*/ 	.word	0xffffffff


	//   ....[183]....
        /*0788*/ 	.word	0xffffffff


	//   ....[184]....
        /*078c*/ 	.word	0xffffffff


	//   ....[185]....
        /*0790*/ 	.word	0xffffffff


	//   ....[186]....
        /*0794*/ 	.word	0xffffffff


	//   ....[187]....
        /*0798*/ 	.word	0xffffffff


	//   ....[188]....
        /*079c*/ 	.word	0xffffffff


	//   ....[189]....
        /*07a0*/ 	.word	0xffffffff


	//   ....[190]....
        /*07a4*/ 	.word	0xffffffff


	//   ....[191]....
        /*07a8*/ 	.word	0xffffffff


	//   ....[192]....
        /*07ac*/ 	.word	0xffffffff


	//   ....[193]....
        /*07b0*/ 	.word	0x0500000f


	//   ....[194]....
        /*07b4*/ 	.word	0x0500000f


	//   ....[195]....
        /*07b8*/ 	.word	0x0500000f


	//   ....[196]....
        /*07bc*/ 	.word	0x0500000f


	//   ....[197]....
        /*07c0*/ 	.word	0x0500000f


	//   ....[198]....
        /*07c4*/ 	.word	0x0500000f


	//   ....[199]....
        /*07c8*/ 	.word	0x0500000f


	//   ....[200]....
        /*07cc*/ 	.word	0x0500000f


	//   ....[201]....
        /*07d0*/ 	.word	0x0500000f


	//   ....[202]....
        /*07d4*/ 	.word	0x0500000f


	//   ....[203]....
        /*07d8*/ 	.word	0x0500000f


	//   ....[204]....
        /*07dc*/ 	.word	0x0500000f


	//   ....[205]....
        /*07e0*/ 	.word	0x0500000f


	//   ....[206]....
        /*07e4*/ 	.word	0x0500000f


	//   ....[207]....
        /*07e8*/ 	.word	0x0500000f


	//   ....[208]....
        /*07ec*/ 	.word	0x0500000f


	//   ....[209]....
        /*07f0*/ 	.word	0x0500000f


	//   ....[210]....
        /*07f4*/ 	.word	0x0500000f


	//   ....[211]....
        /*07f8*/ 	.word	0x0500000f


	//   ....[212]....
        /*07fc*/ 	.word	0x0500000f


	//   ....[213]....
        /*0800*/ 	.word	0x0500000f


	//   ....[214]....
        /*0804*/ 	.word	0x0500000f


	//   ....[215]....
        /*0808*/ 	.word	0x0500000f


	//   ....[216]....
        /*080c*/ 	.word	0x0500000f


	//   ....[217]....
        /*0810*/ 	.word	0x0500000f


	//   ....[218]....
        /*0814*/ 	.word	0x0500000f


	//   ....[219]....
        /*0818*/ 	.word	0x0500000f


	//   ....[220]....
        /*081c*/ 	.word	0x0500000f


	//   ....[221]....
        /*0820*/ 	.word	0x0500000f


	//   ....[222]....
        /*0824*/ 	.word	0x0500000f


	//   ....[223]....
        /*0828*/ 	.word	0x0500000f


	//   ....[224]....
        /*082c*/ 	.word	0x0500000f


	//   ....[225]....
        /*0830*/ 	.word	0x0500000f


	//   ....[226]....
        /*0834*/ 	.word	0x0500000f


	//   ....[227]....
        /*0838*/ 	.word	0x0500000f


	//   ....[228]....
        /*083c*/ 	.word	0x0500000f


	//   ....[229]....
        /*0840*/ 	.word	0x0500000f


	//   ....[230]....
        /*0844*/ 	.word	0x0500000f


	//   ....[231]....
        /*0848*/ 	.word	0x0500000f


	//   ....[232]....
        /*084c*/ 	.word	0x0500000f


	//   ....[233]....
        /*0850*/ 	.word	0x0500000f


	//   ....[234]....
        /*0854*/ 	.word	0x0500000f


	//   ....[235]....
        /*0858*/ 	.word	0x0500000f


	//   ....[236]....
        /*085c*/ 	.word	0x0500000f


	//   ....[237]....
        /*0860*/ 	.word	0x0500000f


	//   ....[238]....
        /*0864*/ 	.word	0x0500000f


	//   ....[239]....
        /*0868*/ 	.word	0x0500000f


	//   ....[240]....
        /*086c*/ 	.word	0x0500000f


	//   ....[241]....
        /*0870*/ 	.word	0x0500000f


	//   ....[242]....
        /*0874*/ 	.word	0x0500000f


	//   ....[243]....
        /*0878*/ 	.word	0x0500000f


	//   ....[244]....
        /*087c*/ 	.word	0x0500000f


	//   ....[245]....
        /*0880*/ 	.word	0x0500000f


	//   ....[246]....
        /*0884*/ 	.word	0x0500000f


	//   ....[247]....
        /*0888*/ 	.word	0x0500000f


	//   ....[248]....
        /*088c*/ 	.word	0x0500000f


	//   ....[249]....
        /*0890*/ 	.word	0x0500000f


	//   ....[250]....
        /*0894*/ 	.word	0x0500000f


	//   ....[251]....
        /*0898*/ 	.word	0x0500000f


	//   ....[252]....
        /*089c*/ 	.word	0x0500000f


	//   ....[253]....
        /*08a0*/ 	.word	0x0500000f


	//   ....[254]....
        /*08a4*/ 	.word	0x0500000f


	//   ....[255]....
        /*08a8*/ 	.word	0x0500000f


	//   ....[0]....
        /*08ac*/ 	.word	0x0500000f


	//   ....[1]....
        /*08b0*/ 	.word	0x0500000f


	//   ....[2]....
        /*08b4*/ 	.word	0x0500000f


	//   ....[3]....
        /*08b8*/ 	.word	0x0500000f


	//   ....[4]....
        /*08bc*/ 	.word	0x0500000f


	//   ....[5]....
        /*08c0*/ 	.word	0x0500000f


	//   ....[6]....
        /*08c4*/ 	.word	0x0500000f


	//   ....[7]....
        /*08c8*/ 	.word	0x0500000f


	//   ....[8]....
        /*08cc*/ 	.word	0x0500000f


	//   ....[9]....
        /*08d0*/ 	.word	0x0500000f


	//   ....[10]....
        /*08d4*/ 	.word	0x0500000f


	//   ....[11]....
        /*08d8*/ 	.word	0x0500000f


	//   ....[12]....
        /*08dc*/ 	.word	0x0500000f


	//   ....[13]....
        /*08e0*/ 	.word	0x0500000f


	//   ....[14]....
        /*08e4*/ 	.word	0x0500000f


	//   ....[15]....
        /*08e8*/ 	.word	0x0500000f


	//   ....[16]....
        /*08ec*/ 	.word	0x0500000f


	//   ....[17]....
        /*08f0*/ 	.word	0x0500000f


	//   ....[18]....
        /*08f4*/ 	.word	0x0500000f


	//   ....[19]....
        /*08f8*/ 	.word	0x0500000f


	//   ....[20]....
        /*08fc*/ 	.word	0x0500000f


	//   ....[21]....
        /*0900*/ 	.word	0x0500000f


	//   ....[22]....
        /*0904*/ 	.word	0x0500000f


	//   ....[23]....
        /*0908*/ 	.word	0x0500000f


	//   ....[24]....
        /*090c*/ 	.word	0x0500000f


	//   ....[25]....
        /*0910*/ 	.word	0x0500000f


	//   ....[26]....
        /*0914*/ 	.word	0x0500000f


	//   ....[27]....
        /*0918*/ 	.word	0x0500000f


	//   ....[28]....
        /*091c*/ 	.word	0x0500000f


	//   ....[29]....
        /*0920*/ 	.word	0x0500000f


	//   ....[30]....
        /*0924*/ 	.word	0x0500000f


	//   ....[31]....
        /*0928*/ 	.word	0x0500000f


	//   ....[32]....
        /*092c*/ 	.word	0x0500000f


	//   ....[33]....
        /*0930*/ 	.word	0x0500000f


	//   ....[34]....
        /*0934*/ 	.word	0x0500000f


	//   ....[35]....
        /*0938*/ 	.word	0x0500000f


	//   ....[36]....
        /*093c*/ 	.word	0x0500000f


	//   ....[37]....
        /*0940*/ 	.word	0x0500000f


	//   ....[38]....
        /*0944*/ 	.word	0x0500000f


	//   ....[39]....
        /*0948*/ 	.word	0x0500000f


	//   ....[40]....
        /*094c*/ 	.word	0x0500000f


	//   ....[41]....
        /*0950*/ 	.word	0x0500000f


	//   ....[42]....
        /*0954*/ 	.word	0x0500000f


	//   ....[43]....
        /*0958*/ 	.word	0x0500000f


	//   ....[44]....
        /*095c*/ 	.word	0x0500000f


	//   ....[45]....
        /*0960*/ 	.word	0x0500000f


	//   ....[46]....
        /*0964*/ 	.word	0x0500000f


	//   ....[47]....
        /*0968*/ 	.word	0x0500000f


	//   ....[48]....
        /*096c*/ 	.word	0x0500000f


	//   ....[49]....
        /*0970*/ 	.word	0x0500000f


	//   ....[50]....
        /*0974*/ 	.word	0x0500000f


	//   ....[51]....
        /*0978*/ 	.word	0x0500000f


	//   ....[52]....
        /*097c*/ 	.word	0x0500000f


	//   ....[53]....
        /*0980*/ 	.word	0x0500000f


	//   ....[54]....
        /*0984*/ 	.word	0x0500000f


	//   ....[55]....
        /*0988*/ 	.word	0x0500000f


	//   ....[56]....
        /*098c*/ 	.word	0x0500000f


	//   ....[57]....
        /*0990*/ 	.word	0x0500000f


	//   ....[58]....
        /*0994*/ 	.word	0x0500000f


	//   ....[59]....
        /*0998*/ 	.word	0x0500000f


	//   ....[60]....
        /*099c*/ 	.word	0x0500000f


	//   ....[61]....
        /*09a0*/ 	.word	0x0500000f


	//   ....[62]....
        /*09a4*/ 	.word	0x0500000f


	//   ....[63]....
        /*09a8*/ 	.word	0x0500000f


	//   ....[64]....
        /*09ac*/ 	.word	0x0500000f


	//   ....[65]....
        /*09b0*/ 	.word	0x0500000f


	//   ....[66]....
        /*09b4*/ 	.word	0x0500000f


	//   ....[67]....
        /*09b8*/ 	.word	0x0500000f


	//   ....[68]....
        /*09bc*/ 	.word	0x0500000f


	//   ....[69]....
        /*09c0*/ 	.word	0x0500000f


	//   ....[70]....
        /*09c4*/ 	.word	0x0500000f


	//   ....[71]....
        /*09c8*/ 	.word	0x0500000f


	//   ....[72]....
        /*09cc*/ 	.word	0x0500000f


	//   ....[73]....
        /*09d0*/ 	.word	0x0500000f


	//   ....[74]....
        /*09d4*/ 	.word	0x0500000f


	//   ....[75]....
        /*09d8*/ 	.word	0x0500000f


	//   ....[76]....
        /*09dc*/ 	.word	0x0500000f


	//   ....[77]....
        /*09e0*/ 	.word	0x0500000f


	//   ....[78]....
        /*09e4*/ 	.word	0x0500000f


	//   ....[79]....
        /*09e8*/ 	.word	0x0500000f


	//   ....[80]....
        /*09ec*/ 	.word	0x0500000f


	//   ....[81]....
        /*09f0*/ 	.word	0x0500000f


	//   ....[82]....
        /*09f4*/ 	.word	0x0500000f


	//   ....[83]....
        /*09f8*/ 	.word	0x0500000f


	//   ....[84]....
        /*09fc*/ 	.word	0x0500000f


	//   ....[85]....
        /*0a00*/ 	.word	0x0500000f


	//   ....[86]....
        /*0a04*/ 	.word	0x0500000f


	//----- nvinfo : EIATTR_COOP_GROUP_INSTR_OFFSETS
	.align		4
.L_1431:
        /*0a08*/ 	.byte	0x04, 0x28
        /*0a0a*/ 	.short	(.L_1433 - .L_1432)


	//   ....[0]....
.L_1432:
        /*0a0c*/ 	.word	0x00000070


	//   ....[1]....
        /*0a10*/ 	.word	0x00000140


	//   ....[2]....
        /*0a14*/ 	.word	0x00000190


	//   ....[3]....
        /*0a18*/ 	.word	0x000003c0


	//   ....[4]....
        /*0a1c*/ 	.word	0x00000520


	//   ....[5]....
        /*0a20*/ 	.word	0x00000640


	//   ....[6]....
        /*0a24*/ 	.word	0x000007a0


	//   ....[7]....
        /*0a28*/ 	.word	0x00002d50


	//   ....[8]....
        /*0a2c*/ 	.word	0x00002d60


	//   ....[9]....
        /*0a30*/ 	.word	0x00003420


	//   ....[10]....
        /*0a34*/ 	.word	0x00003430


	//   ....[11]....
        /*0a38*/ 	.word	0x00004090


	//   ....[12]....
        /*0a3c*/ 	.word	0x000040a0


	//   ....[13]....
        /*0a40*/ 	.word	0x000047e0


	//   ....[14]....
        /*0a44*/ 	.word	0x000047f0


	//   ....[15]....
        /*0a48*/ 	.word	0x000051f0


	//   ....[16]....
        /*0a4c*/ 	.word	0x00005200


	//   ....[17]....
        /*0a50*/ 	.word	0x00005310


	//   ....[18]....
        /*0a54*/ 	.word	0x00005320


	//   ....[19]....
        /*0a58*/ 	.word	0x00005690


	//   ....[20]....
        /*0a5c*/ 	.word	0x000056b0


	//   ....[21]....
        /*0a60*/ 	.word	0x00005790


	//   ....[22]....
        /*0a64*/ 	.word	0x000057b0


	//   ....[23]....
        /*0a68*/ 	.word	0x00005e60


	//   ....[24]....
        /*0a6c*/ 	.word	0x00006440


	//   ....[25]....
        /*0a70*/ 	.word	0x00006450


	//   ....[26]....
        /*0a74*/ 	.word	0x00006460


	//   ....[27]....
        /*0a78*/ 	.word	0x00006470


	//   ....[28]....
        /*0a7c*/ 	.word	0x000074e0


	//   ....[29]....
        /*0a80*/ 	.word	0x000074f0


	//   ....[30]....
        /*0a84*/ 	.word	0x00007500


	//   ....[31]....
        /*0a88*/ 	.word	0x00007510


	//   ....[32]....
        /*0a8c*/ 	.word	0x00009140


	//   ....[33]....
        /*0a90*/ 	.word	0x00009160


	//   ....[34]....
        /*0a94*/ 	.word	0x00009530


	//   ....[35]....
        /*0a98*/ 	.word	0x00009570


	//   ....[36]....
        /*0a9c*/ 	.word	0x0000b250


	//   ....[37]....
        /*0aa0*/ 	.word	0x0000b270


	//   ....[38]....
        /*0aa4*/ 	.word	0x0000b790


	//   ....[39]....
        /*0aa8*/ 	.word	0x0000b7f0


	//   ....[40]....
        /*0aac*/ 	.word	0x0000c7b0


	//   ....[41]....
        /*0ab0*/ 	.word	0x0000ca80


	//   ....[42]....
        /*0ab4*/ 	.word	0x0000cab0


	//   ....[43]....
        /*0ab8*/ 	.word	0x0000cb80


	//   ....[44]....
        /*0abc*/ 	.word	0x0000d910


	//   ....[45]....
        /*0ac0*/ 	.word	0x0000d930


	//   ....[46]....
        /*0ac4*/ 	.word	0x0000d940


	//   ....[47]....
        /*0ac8*/ 	.word	0x0000d950


	//   ....[48]....
        /*0acc*/ 	.word	0x0000dea0


	//   ....[49]....
        /*0ad0*/ 	.word	0x0000dee0


	//   ....[50]....
        /*0ad4*/ 	.word	0x0000df10


	//   ....[51]....
        /*0ad8*/ 	.word	0x0000df40


	//   ....[52]....
        /*0adc*/ 	.word	0x0000df60


	//   ....[53]....
        /*0ae0*/ 	.word	0x0000df70


	//   ....[54]....
        /*0ae4*/ 	.word	0x0000dfb0


	//   ....[55]....
        /*0ae8*/ 	.word	0x0000dfe0


	//   ....[56]....
        /*0aec*/ 	.word	0x0000e490


	//   ....[57]....
        /*0af0*/ 	.word	0x0000e4a0


	//   ....[58]....
        /*0af4*/ 	.word	0x0000e720


	//   ....[59]....
        /*0af8*/ 	.word	0x0000e730


	//   ....[60]....
        /*0afc*/ 	.word	0x0000f220


	//   ....[61]....
        /*0b00*/ 	.word	0x0000f250


	//   ....[62]....
        /*0b04*/ 	.word	0x0000f270


	//   ....[63]....
        /*0b08*/ 	.word	0x0000f2a0


	//   ....[64]....
        /*0b0c*/ 	.word	0x0000f2d0


	//   ....[65]....
        /*0b10*/ 	.word	0x0000f2e0


	//   ....[66]....
        /*0b14*/ 	.word	0x0000f310


	//   ....[67]....
        /*0b18*/ 	.word	0x0000f380


	//   ....[68]....
        /*0b1c*/ 	.word	0x0000f4a0


	//   ....[69]....
        /*0b20*/ 	.word	0x0000f6d0


	//   ....[70]....
        /*0b24*/ 	.word	0x0000f700


	//   ....[71]....
        /*0b28*/ 	.word	0x0000f730


	//   ....[72]....
        /*0b2c*/ 	.word	0x0000f760


	//   ....[73]....
        /*0b30*/ 	.word	0x0000f790


	//   ....[74]....
        /*0b34*/ 	.word	0x0000f7c0


	//   ....[75]....
        /*0b38*/ 	.word	0x0000f950


	//   ....[76]....
        /*0b3c*/ 	.word	0x0000f980


	//   ....[77]....
        /*0b40*/ 	.word	0x0000f9b0


	//   ....[78]....
        /*0b44*/ 	.word	0x0000f9e0


	//   ....[79]....
        /*0b48*/ 	.word	0x0000fa10


	//   ....[80]....
        /*0b4c*/ 	.word	0x0000fa40


	//   ....[81]....
        /*0b50*/ 	.word	0x0000fad0


	//   ....[82]....
        /*0b54*/ 	.word	0x0000fb00


	//   ....[83]....
        /*0b58*/ 	.word	0x0000fb10


	//   ....[84]....
        /*0b5c*/ 	.word	0x0000fbb0


	//   ....[85]....
        /*0b60*/ 	.word	0x00010b40


	//   ....[86]....
        /*0b64*/ 	.word	0x00012620


	//   ....[87]....
        /*0b68*/ 	.word	0x00012640


	//   ....[88]....
        /*0b6c*/ 	.word	0x000126d0


	//   ....[89]....
        /*0b70*/ 	.word	0x000126f0


	//   ....[90]....
        /*0b74*/ 	.word	0x00012770


	//   ....[91]....
        /*0b78*/ 	.word	0x00012790


	//   ....[92]....
        /*0b7c*/ 	.word	0x00012810


	//   ....[93]....
        /*0b80*/ 	.word	0x00012830


	//   ....[94]....
        /*0b84*/ 	.word	0x000128b0


	//   ....[95]....
        /*0b88*/ 	.word	0x000128d0


	//   ....[96]....
        /*0b8c*/ 	.word	0x00012950


	//   ....[97]....
        /*0b90*/ 	.word	0x00012970


	//   ....[98]....
        /*0b94*/ 	.word	0x000129f0


	//   ....[99]....
        /*0b98*/ 	.word	0x00012a10


	//   ....[100]....
        /*0b9c*/ 	.word	0x00012a20


	//   ....[101]....
        /*0ba0*/ 	.word	0x00012a30


	//   ....[102]....
        /*0ba4*/ 	.word	0x00013350


	//   ....[103]....
        /*0ba8*/ 	.word	0x00013380


	//   ....[104]....
        /*0bac*/ 	.word	0x000133a0


	//   ....[105]....
        /*0bb0*/ 	.word	0x00013420


	//   ....[106]....
        /*0bb4*/ 	.word	0x00013440


	//   ....[107]....
        /*0bb8*/ 	.word	0x000134c0


	//   ....[108]....
        /*0bbc*/ 	.word	0x000134e0


	//   ....[109]....
        /*0bc0*/ 	.word	0x00013560


	//   ....[110]....
        /*0bc4*/ 	.word	0x00013580


	//   ....[111]....
        /*0bc8*/ 	.word	0x00013600


	//   ....[112]....
        /*0bcc*/ 	.word	0x00013620


	//   ....[113]....
        /*0bd0*/ 	.word	0x000136a0


	//   ....[114]....
        /*0bd4*/ 	.word	0x000136c0


	//   ....[115]....
        /*0bd8*/ 	.word	0x00013740


	//   ....[116]....
        /*0bdc*/ 	.word	0x00013760


	//   ....[117]....
        /*0be0*/ 	.word	0x00013770


	//   ....[118]....
        /*0be4*/ 	.word	0x000137e0


	//   ....[119]....
        /*0be8*/ 	.word	0x00013830


	//   ....[120]....
        /*0bec*/ 	.word	0x000138c0


	//   ....[121]....
        /*0bf0*/ 	.word	0x000138f0


	//   ....[122]....
        /*0bf4*/ 	.word	0x00013900


	//   ....[123]....
        /*0bf8*/ 	.word	0x00013970


	//   ....[124]....
        /*0bfc*/ 	.word	0x00013980


	//   ....[125]....
        /*0c00*/ 	.word	0x00013990


	//   ....[126]....
        /*0c04*/ 	.word	0x00014180


	//   ....[127]....
        /*0c08*/ 	.word	0x000141a0


	//   ....[128]....
        /*0c0c*/ 	.word	0x00014210


	//   ....[129]....
        /*0c10*/ 	.word	0x00014220


	//   ....[130]....
        /*0c14*/ 	.word	0x00014260


	//   ....[131]....
        /*0c18*/ 	.word	0x00014270


	//   ....[132]....
        /*0c1c*/ 	.word	0x000142b0


	//   ....[133]....
        /*0c20*/ 	.word	0x000142c0


	//   ....[134]....
        /*0c24*/ 	.word	0x00014300


	//   ....[135]....
        /*0c28*/ 	.word	0x00014310


	//   ....[136]....
        /*0c2c*/ 	.word	0x00014350


	//   ....[137]....
        /*0c30*/ 	.word	0x00014360


	//   ....[138]....
        /*0c34*/ 	.word	0x000143a0


	//   ....[139]....
        /*0c38*/ 	.word	0x000143b0


	//   ....[140]....
        /*0c3c*/ 	.word	0x000143c0


	//   ....[141]....
        /*0c40*/ 	.word	0x00014400


	//   ....[142]....
        /*0c44*/ 	.word	0x000146b0


	//   ....[143]....
        /*0c48*/ 	.word	0x000146e0


	//   ....[144]....
        /*0c4c*/ 	.word	0x00014740


	//   ....[145]....
        /*0c50*/ 	.word	0x00014750


	//   ....[146]....
        /*0c54*/ 	.word	0x000147a0


	//   ....[147]....
        /*0c58*/ 	.word	0x000147b0


	//   ....[148]....
        /*0c5c*/ 	.word	0x00014800


	//   ....[149]....
        /*0c60*/ 	.word	0x00014810


	//   ....[150]....
        /*0c64*/ 	.word	0x00014860


	//   ....[151]....
        /*0c68*/ 	.word	0x00014870


	//   ....[152]....
        /*0c6c*/ 	.word	0x000148c0


	//   ....[153]....
        /*0c70*/ 	.word	0x000148d0


	//   ....[154]....
        /*0c74*/ 	.word	0x00014920


	//   ....[155]....
        /*0c78*/ 	.word	0x00014930


	//   ....[156]....
        /*0c7c*/ 	.word	0x00014940


	//   ....[157]....
        /*0c80*/ 	.word	0x00014980


	//   ....[158]....
        /*0c84*/ 	.word	0x00014f50


	//   ....[159]....
        /*0c88*/ 	.word	0x00014f60


	//   ....[160]....
        /*0c8c*/ 	.word	0x00014fd0


	//   ....[161]....
        /*0c90*/ 	.word	0x00015010


	//   ....[162]....
        /*0c94*/ 	.word	0x00015030


	//   ....[163]....
        /*0c98*/ 	.word	0x00015070


	//   ....[164]....
        /*0c9c*/ 	.word	0x00015090


	//   ....[165]....
        /*0ca0*/ 	.word	0x000150d0


	//   ....[166]....
        /*0ca4*/ 	.word	0x000150f0


	//   ....[167]....
        /*0ca8*/ 	.word	0x00015130


	//   ....[168]....
        /*0cac*/ 	.word	0x00015150


	//   ....[169]....
        /*0cb0*/ 	.word	0x00015190


	//   ....[170]....
        /*0cb4*/ 	.word	0x000151b0


	//   ....[171]....
        /*0cb8*/ 	.word	0x000151f0


	//   ....[172]....
        /*0cbc*/ 	.word	0x00015210


	//   ....[173]....
        /*0cc0*/ 	.word	0x00015220


	//   ....[174]....
        /*0cc4*/ 	.word	0x000155d0


	//   ....[175]....
        /*0cc8*/ 	.word	0x00015600


	//   ....[176]....
        /*0ccc*/ 	.word	0x00015670


	//   ....[177]....
        /*0cd0*/ 	.word	0x000156a0


	//   ....[178]....
        /*0cd4*/ 	.word	0x000156d0


	//   ....[179]....
        /*0cd8*/ 	.word	0x00015700


	//   ....[180]....
        /*0cdc*/ 	.word	0x00015730


	//   ....[181]....
        /*0ce0*/ 	.word	0x00015760


	//   ....[182]....
        /*0ce4*/ 	.word	0x00015900


	//   ....[183]....
        /*0ce8*/ 	.word	0x00015930


	//   ....[184]....
        /*0cec*/ 	.word	0x00015960


	//   ....[185]....
        /*0cf0*/ 	.word	0x00015990


	//   ....[186]....
        /*0cf4*/ 	.word	0x000159c0


	//   ....[187]....
        /*0cf8*/ 	.word	0x000159f0


	//   ....[188]....
        /*0cfc*/ 	.word	0x00015ab0


	//   ....[189]....
        /*0d00*/ 	.word	0x00015ad0


	//   ....[190]....
        /*0d04*/ 	.word	0x00015ae0


	//   ....[191]....
        /*0d08*/ 	.word	0x00015b40


	//   ....[192]....
        /*0d0c*/ 	.word	0x00016160


	//   ....[193]....
        /*0d10*/ 	.word	0x00016480


	//   ....[194]....
        /*0d14*/ 	.word	0x00016510


	//   ....[195]....
        /*0d18*/ 	.word	0x000165a0


	//   ....[196]....
        /*0d1c*/ 	.word	0x00016630


	//   ....[197]....
        /*0d20*/ 	.word	0x00016710


	//   ....[198]....
        /*0d24*/ 	.word	0x000167a0


	//   ....[199]....
        /*0d28*/ 	.word	0x00016840


	//   ....[200]....
        /*0d2c*/ 	.word	0x000168d0


	//   ....[201]....
        /*0d30*/ 	.word	0x000169c0


	//   ....[202]....
        /*0d34*/ 	.word	0x00016a50


	//   ....[203]....
        /*0d38*/ 	.word	0x00016af0


	//   ....[204]....
        /*0d3c*/ 	.word	0x00016b80


	//   ....[205]....
        /*0d40*/ 	.word	0x00016cc0


	//   ....[206]....
        /*0d44*/ 	.word	0x00016d70


	//   ....[207]....
        /*0d48*/ 	.word	0x00016e00


	//   ....[208]....
        /*0d4c*/ 	.word	0x00016e50


	//   ....[209]....
        /*0d50*/ 	.word	0x00016ea0


	//   ....[210]....
        /*0d54*/ 	.word	0x00016f80


	//   ....[211]....
        /*0d58*/ 	.word	0x00017010


	//   ....[212]....
        /*0d5c*/ 	.word	0x00017060


	//   ....[213]....
        /*0d60*/ 	.word	0x000170b0


	//   ....[214]....
        /*0d64*/ 	.word	0x000172d0


	//   ....[215]....
        /*0d68*/ 	.word	0x00017330


	//   ....[216]....
        /*0d6c*/ 	.word	0x000173f0


	//   ....[217]....
        /*0d70*/ 	.word	0x00017460


	//   ....[218]....
        /*0d74*/ 	.word	0x000174c0


	//   ....[219]....
        /*0d78*/ 	.word	0x00017570


	//   ....[220]....
        /*0d7c*/ 	.word	0x000175d0


	//   ....[221]....
        /*0d80*/ 	.word	0x00017660


	//   ....[222]....
        /*0d84*/ 	.word	0x000176e0


	//   ....[223]....
        /*0d88*/ 	.word	0x00017730


	//   ....[224]....
        /*0d8c*/ 	.word	0x000177c0


	//   ....[225]....
        /*0d90*/ 	.word	0x00017850


	//   ....[226]....
        /*0d94*/ 	.word	0x000178f0


	//   ....[227]....
        /*0d98*/ 	.word	0x00017990


	//   ....[228]....
        /*0d9c*/ 	.word	0x000179f0


	//   ....[229]....
        /*0da0*/ 	.word	0x00017a60


	//   ....[230]....
        /*0da4*/ 	.word	0x00017ac0


	//   ....[231]....
        /*0da8*/ 	.word	0x00017b30


	//   ....[232]....
        /*0dac*/ 	.word	0x00017bf0


	//   ....[233]....
        /*0db0*/ 	.word	0x00017c50


	//   ....[234]....
        /*0db4*/ 	.word	0x00017d10


	//   ....[235]....
        /*0db8*/ 	.word	0x00017ff0


	//   ....[236]....
        /*0dbc*/ 	.word	0x000180e0


	//   ....[237]....
        /*0dc0*/ 	.word	0x00018180


	//   ....[238]....
        /*0dc4*/ 	.word	0x000181e0


	//   ....[239]....
        /*0dc8*/ 	.word	0x000182d0


	//   ....[240]....
        /*0dcc*/ 	.word	0x00018340


	//   ....[241]....
        /*0dd0*/ 	.word	0x00018430


	//   ....[242]....
        /*0dd4*/ 	.word	0x000184a0


	//   ....[243]....
        /*0dd8*/ 	.word	0x00018590


	//   ....[244]....
        /*0ddc*/ 	.word	0x00018600


	//   ....[245]....
        /*0de0*/ 	.word	0x000186f0


	//   ....[246]....
        /*0de4*/ 	.word	0x00018760


	//   ....[247]....
        /*0de8*/ 	.word	0x00018850


	//   ....[248]....
        /*0dec*/ 	.word	0x000188c0


	//   ....[249]....
        /*0df0*/ 	.word	0x000189b0


	//   ....[250]....
        /*0df4*/ 	.word	0x00018a20


	//   ....[251]....
        /*0df8*/ 	.word	0x00018ac0


	//   ....[252]....
        /*0dfc*/ 	.word	0x00018bb0


	//   ....[253]....
        /*0e00*/ 	.word	0x00018c20


	//   ....[254]....
        /*0e04*/ 	.word	0x00018c80


	//   ....[255]....
        /*0e08*/ 	.word	0x00018d70


	//   ....[0]....
        /*0e0c*/ 	.word	0x00018dd0


	//   ....[1]....
        /*0e10*/ 	.word	0x00018ed0


	//   ....[2]....
        /*0e14*/ 	.word	0x00018f30


	//   ....[3]....
        /*0e18*/ 	.word	0x00019030


	//   ....[4]....
        /*0e1c*/ 	.word	0x00019090


	//   ....[5]....
        /*0e20*/ 	.word	0x00019190


	//   ....[6]....
        /*0e24*/ 	.word	0x000191f0


	//   ....[7]....
        /*0e28*/ 	.word	0x000192f0


	//   ....[8]....
        /*0e2c*/ 	.word	0x00019350


	//   ....[9]....
        /*0e30*/ 	.word	0x00019450


	//   ....[10]....
        /*0e34*/ 	.word	0x000194b0


	//   ....[11]....
        /*0e38*/ 	.word	0x00019560


	//   ....[12]....
        /*0e3c*/ 	.word	0x00019610


	//   ....[13]....
        /*0e40*/ 	.word	0x00019700


	//   ....[14]....
        /*0e44*/ 	.word	0x00019760


	//   ....[15]....
        /*0e48*/ 	.word	0x00019840


	//   ....[16]....
        /*0e4c*/ 	.word	0x000198a0


	//   ....[17]....
        /*0e50*/ 	.word	0x00019970


	//   ....[18]....
        /*0e54*/ 	.word	0x000199d0


	//   ....[19]....
        /*0e58*/ 	.word	0x00019a90


	//   ....[20]....
        /*0e5c*/ 	.word	0x00019bd0


	//   ....[21]....
        /*0e60*/ 	.word	0x00019c80


	//   ....[22]....
        /*0e64*/ 	.word	0x00019cf0


	//   ....[23]....
        /*0e68*/ 	.word	0x00019dc0


	//   ....[24]....
        /*0e6c*/ 	.word	0x00019e20


	//   ....[25]....
        /*0e70*/ 	.word	0x00019ed0


	//   ....[26]....
        /*0e74*/ 	.word	0x00019f30


	//   ....[27]....
        /*0e78*/ 	.word	0x00019fe0


	//   ....[28]....
        /*0e7c*/ 	.word	0x0001a040


	//   ....[29]....
        /*0e80*/ 	.word	0x0001a0f0


	//   ....[30]....
        /*0e84*/ 	.word	0x0001a150


	//   ....[31]....
        /*0e88*/ 	.word	0x0001a200


	//   ....[32]....
        /*0e8c*/ 	.word	0x0001a260


	//   ....[33]....
        /*0e90*/ 	.word	0x0001a310


	//   ....[34]....
        /*0e94*/ 	.word	0x0001a370


	//   ....[35]....
        /*0e98*/ 	.word	0x0001a420


	//   ....[36]....
        /*0e9c*/ 	.word	0x0001a510


	//   ....[37]....
        /*0ea0*/ 	.word	0x0001a5c0


	//   ....[38]....
        /*0ea4*/ 	.word	0x0001a620


	//   ....[39]....
        /*0ea8*/ 	.word	0x0001a6e0


	//   ....[40]....
        /*0eac*/ 	.word	0x0001a740


	//   ....[41]....
        /*0eb0*/ 	.word	0x0001a800


	//   ....[42]....
        /*0eb4*/ 	.word	0x0001a860


	//   ....[43]....
        /*0eb8*/ 	.word	0x0001a920


	//   ....[44]....
        /*0ebc*/ 	.word	0x0001a980


	//   ....[45]....
        /*0ec0*/ 	.word	0x0001aa40


	//   ....[46]....
        /*0ec4*/ 	.word	0x0001aaa0


	//   ....[47]....
        /*0ec8*/ 	.word	0x0001ab60


	//   ....[48]....
        /*0ecc*/ 	.word	0x0001abc0


	//   ....[49]....
        /*0ed0*/ 	.word	0x0001ac80


	//   ....[50]....
        /*0ed4*/ 	.word	0x0001ace0


	//   ....[51]....
        /*0ed8*/ 	.word	0x0001ad90


	//   ....[52]....
        /*0edc*/ 	.word	0x0001ae80


	//   ....[53]....
        /*0ee0*/ 	.word	0x0001af30


	//   ....[54]....
        /*0ee4*/ 	.word	0x0001aff0


	//   ....[55]....
        /*0ee8*/ 	.word	0x0001b0a0


	//   ....[56]....
        /*0eec*/ 	.word	0x0001b100


	//   ....[57]....
        /*0ef0*/ 	.word	0x0001b1b0


	//   ....[58]....
        /*0ef4*/ 	.word	0x0001b210


	//   ....[59]....
        /*0ef8*/ 	.word	0x0001b2c0


	//   ....[60]....
        /*0efc*/ 	.word	0x0001b320


	//   ....[61]....
        /*0f00*/ 	.word	0x0001b3d0


	//   ....[62]....
        /*0f04*/ 	.word	0x0001b430


	//   ....[63]....
        /*0f08*/ 	.word	0x0001b4e0


	//   ....[64]....
        /*0f0c*/ 	.word	0x0001b540


	//   ....[65]....
        /*0f10*/ 	.word	0x0001b5f0


	//   ....[66]....
        /*0f14*/ 	.word	0x0001b650


	//   ....[67]....
        /*0f18*/ 	.word	0x0001b6f0


	//   ....[68]....
        /*0f1c*/ 	.word	0x0001b780


	//   ....[69]....
        /*0f20*/ 	.word	0x0001b820


	//   ....[70]....
        /*0f24*/ 	.word	0x0001b9a0


	//   ....[71]....
        /*0f28*/ 	.word	0x0001ba10


	//   ....[72]....
        /*0f2c*/ 	.word	0x0001ba80


	//   ....[73]....
        /*0f30*/ 	.word	0x0001baf0


	//   ....[74]....
        /*0f34*/ 	.word	0x0001bb60


	//   ....[75]....
        /*0f38*/ 	.word	0x0001bbe0


	//   ....[76]....
        /*0f3c*/ 	.word	0x0001bc60


	//   ....[77]....
        /*0f40*/ 	.word	0x0001bcf0


	//   ....[78]....
        /*0f44*/ 	.word	0x0001bd60


	//   ....[79]....
        /*0f48*/ 	.word	0x0001bdd0


	//   ....[80]....
        /*0f4c*/ 	.word	0x0001be40


	//   ....[81]....
        /*0f50*/ 	.word	0x0001bec0


	//   ....[82]....
        /*0f54*/ 	.word	0x0001bf30


	//   ....[83]....
        /*0f58*/ 	.word	0x0001bfd0


	//   ....[84]....
        /*0f5c*/ 	.word	0x0001c020


	//   ....[85]....
        /*0f60*/ 	.word	0x0001c0b0


	//   ....[86]....
        /*0f64*/ 	.word	0x0001c1e0


	//----- nvinfo : EIATTR_REG_RECONFIG
	.align		4
.L_1433:
        /*0f68*/ 	.byte	0x01, 0x54
	.zero		2


	//----- nvinfo : EIATTR_SYSCALL_OFFSETS
	.align		4
        /*0f6c*/ 	.byte	0x04, 0x46
        /*0f6e*/ 	.short	(.L_1435 - .L_1434)


	//   ....[0]....
.L_1434:
        /*0f70*/ 	.word	0x00001ae0


	//   ....[1]....
        /*0f74*/ 	.word	0x00001c30


	//   ....[2]....
        /*0f78*/ 	.word	0x00006030


	//   ....[3]....
        /*0f7c*/ 	.word	0x000063b0


	//   ....[4]....
        /*0f80*/ 	.word	0x00011c80


	//   ....[5]....
        /*0f84*/ 	.word	0x00011dd0


	//   ....[6]....
        /*0f88*/ 	.word	0x00011ec0


	//   ....[7]....
        /*0f8c*/ 	.word	0x00012e60


	//----- nvinfo : EIATTR_MBARRIER_INSTR_OFFSETS
	.align		4
.L_1435:
        /*0f90*/ 	.byte	0x04, 0x39
        /*0f92*/ 	.short	(.L_1437 - .L_1436)


	//   ....[0]....
.L_1436:
        /*0f94*/ 	.word	0x00000270
        /*0f98*/ 	.word	0x000000ff
        /*0f9c*/ 	.word	0x00016800
        /*0fa0*/ 	.short	0x0100
        /*0fa2*/ 	.byte	0x08
	.zero		1


	//   ....[1]....
        /*0fa4*/ 	.word	0x00000280
        /*0fa8*/ 	.word	0x000000ff
        /*0fac*/ 	.word	0x00016820
        /*0fb0*/ 	.short	0x0100
        /*0fb2*/ 	.byte	0x08
	.zero		1


	//   ....[2]....
        /*0fb4*/ 	.word	0x00000370
        /*0fb8*/ 	.word	0x000000ff
        /*0fbc*/ 	.word	0x00016830
        /*0fc0*/ 	.short	0x0100
        /*0fc2*/ 	.byte	0x08
	.zero		1


	//   ....[3]....
        /*0fc4*/ 	.word	0x00000380
        /*0fc8*/ 	.word	0x000000ff
        /*0fcc*/ 	.word	0x00016840
        /*0fd0*/ 	.short	0x0100
        /*0fd2*/ 	.byte	0x08
	.zero		1


	//   ....[4]....
        /*0fd4*/ 	.word	0x00000390
        /*0fd8*/ 	.word	0x000000ff
        /*0fdc*/ 	.word	0x00016838
        /*0fe0*/ 	.short	0x0100
        /*0fe2*/ 	.byte	0x08
	.zero		1


	//   ....[5]....
        /*0fe4*/ 	.word	0x000003a0
        /*0fe8*/ 	.word	0x000000ff
        /*0fec*/ 	.word	0x00016848
        /*0ff0*/ 	.short	0x0100
        /*0ff2*/ 	.byte	0x08
	.zero		1


	//   ....[6]....
        /*0ff4*/ 	.word	0x000004d0
        /*0ff8*/ 	.word	0x000000ff
        /*0ffc*/ 	.word	0x00016850
        /*1000*/ 	.short	0x0100
        /*1002*/ 	.byte	0x08
	.zero		1


	//   ....[7]....
        /*1004*/ 	.word	0x000004e0
        /*1008*/ 	.word	0x000000ff
        /*100c*/ 	.word	0x00016860
        /*1010*/ 	.short	0x0100
        /*1012*/ 	.byte	0x08
	.zero		1


	//   ....[8]....
        /*1014*/ 	.word	0x000004f0
        /*1018*/ 	.word	0x000000ff
        /*101c*/ 	.word	0x00016858
        /*1020*/ 	.short	0x0100
        /*1022*/ 	.byte	0x08
	.zero		1


	//   ....[9]....
        /*1024*/ 	.word	0x00000500
        /*1028*/ 	.word	0x000000ff
        /*102c*/ 	.word	0x00016868
        /*1030*/ 	.short	0x0100
        /*1032*/ 	.byte	0x08
	.zero		1


	//   ....[10]....
        /*1034*/ 	.word	0x000005f0
        /*1038*/ 	.word	0x000000ff
        /*103c*/ 	.word	0x00016870
        /*1040*/ 	.short	0x0100
        /*1042*/ 	.byte	0x06
	.zero		1


	//   ....[11]....
        /*1044*/ 	.word	0x00000600
        /*1048*/ 	.word	0x000000ff
        /*104c*/ 	.word	0x00016880
        /*1050*/ 	.short	0x0100
        /*1052*/ 	.byte	0x06
	.zero		1


	//   ....[12]....
        /*1054*/ 	.word	0x00000610
        /*1058*/ 	.word	0x000000ff
        /*105c*/ 	.word	0x00016878
        /*1060*/ 	.short	0x0100
        /*1062*/ 	.byte	0x06
	.zero		1


	//   ....[13]....
        /*1064*/ 	.word	0x00000620
        /*1068*/ 	.word	0x000000ff
        /*106c*/ 	.word	0x00016888
        /*1070*/ 	.short	0x0100
        /*1072*/ 	.byte	0x06
	.zero		1


	//   ....[14]....
        /*1074*/ 	.word	0x00000750
        /*1078*/ 	.word	0x000000ff
        /*107c*/ 	.word	0x00016890
        /*1080*/ 	.short	0x0100
        /*1082*/ 	.byte	0x08
	.zero		1


	//   ....[15]....
        /*1084*/ 	.word	0x00000760
        /*1088*/ 	.word	0x000000ff
        /*108c*/ 	.word	0x000168a0
        /*1090*/ 	.short	0x0100
        /*1092*/ 	.byte	0x08
	.zero		1


	//   ....[16]....
        /*1094*/ 	.word	0x00000770
        /*1098*/ 	.word	0x000000ff
        /*109c*/ 	.word	0x00016898
        /*10a0*/ 	.short	0x0100
        /*10a2*/ 	.byte	0x08
	.zero		1


	//   ....[17]....
        /*10a4*/ 	.word	0x00000780
        /*10a8*/ 	.word	0x000000ff
        /*10ac*/ 	.word	0x000168a8
        /*10b0*/ 	.short	0x0100
        /*10b2*/ 	.byte	0x08
	.zero		1


	//   ....[18]....
        /*10b4*/ 	.word	0x000008b0
        /*10b8*/ 	.word	0x000000ff
        /*10bc*/ 	.word	0x000168b0
        /*10c0*/ 	.short	0x0100
        /*10c2*/ 	.byte	0x08
	.zero		1


	//   ....[19]....
        /*10c4*/ 	.word	0x000008c0
        /*10c8*/ 	.word	0x000000ff
        /*10cc*/ 	.word	0x000168c0
        /*10d0*/ 	.short	0x0100
        /*10d2*/ 	.byte	0x08
	.zero		1


	//   ....[20]....
        /*10d4*/ 	.word	0x000008d0
        /*10d8*/ 	.word	0x000000ff
        /*10dc*/ 	.word	0x000168b8
        /*10e0*/ 	.short	0x0100
        /*10e2*/ 	.byte	0x08
	.zero		1


	//   ....[21]....
        /*10e4*/ 	.word	0x000008e0
        /*10e8*/ 	.word	0x000000ff
        /*10ec*/ 	.word	0x000168c8
        /*10f0*/ 	.short	0x0100
        /*10f2*/ 	.byte	0x08
	.zero		1


	//   ....[22]....
        /*10f4*/ 	.word	0x00002d00
        /*10f8*/ 	.word	0x00000046
        /*10fc*/ 	.word	0x00016890
        /*1100*/ 	.short	0x010a
        /*1102*/ 	.byte	0x3f
	.zero		1


	//   ....[23]....
        /*1104*/ 	.word	0x00004030
        /*1108*/ 	.word	0x00000046
        /*110c*/ 	.word	0x00016890
        /*1110*/ 	.short	0x010a
        /*1112*/ 	.byte	0x3f
	.zero		1


	//   ....[24]....
        /*1114*/ 	.word	0x00005050
        /*1118*/ 	.word	0x00000046
        /*111c*/ 	.word	0x00016890
        /*1120*/ 	.short	0x010a
        /*1122*/ 	.byte	0x3f
	.zero		1


	//   ....[25]....
        /*1124*/ 	.word	0x000054e0
        /*1128*/ 	.word	0x00000004
        /*112c*/ 	.word	0x00000000
        /*1130*/ 	.short	0x0101
        /*1132*/ 	.byte	0x3f
	.zero		1


	//   ....[26]....
        /*1134*/ 	.word	0x00005520
        /*1138*/ 	.word	0x00000046
        /*113c*/ 	.word	0x000168b0
        /*1140*/ 	.short	0x010a
        /*1142*/ 	.byte	0x3f
	.zero		1


	//   ....[27]....
        /*1144*/ 	.word	0x00005930
        /*1148*/ 	.word	0x00000046
        /*114c*/ 	.word	0x00000000
        /*1150*/ 	.short	0x0101
        /*1152*/ 	.byte	0x3f
	.zero		1


	//   ....[28]....
        /*1154*/ 	.word	0x000060d0
        /*1158*/ 	.word	0x00000012
        /*115c*/ 	.word	0x00016800
        /*1160*/ 	.short	0x010a
        /*1162*/ 	.byte	0x3f
	.zero		1


	//   ....[29]....
        /*1164*/ 	.word	0x00006120
        /*1168*/ 	.word	0x00000012
        /*116c*/ 	.word	0x00016800
        /*1170*/ 	.short	0x010a
        /*1172*/ 	.byte	0x3f
	.zero		1


	//   ....[30]....
        /*1174*/ 	.word	0x000067d0
        /*1178*/ 	.word	0x00000012
        /*117c*/ 	.word	0x00016800
        /*1180*/ 	.short	0x010a
        /*1182*/ 	.byte	0x3f
	.zero		1


	//   ....[31]....
        /*1184*/ 	.word	0x000077f0
        /*1188*/ 	.word	0x00000012
        /*118c*/ 	.word	0x00016800
        /*1190*/ 	.short	0x010a
        /*1192*/ 	.byte	0x3f
	.zero		1


	//   ....[32]....
        /*1194*/ 	.word	0x000085a0
        /*1198*/ 	.word	0x00000003
        /*119c*/ 	.word	0x00016830
        /*11a0*/ 	.short	0x010a
        /*11a2*/ 	.byte	0x3f
	.zero		1


	//   ....[33]....
        /*11a4*/ 	.word	0x00008640
        /*11a8*/ 	.word	0x00000003
        /*11ac*/ 	.word	0x00016830
        /*11b0*/ 	.short	0x010a
        /*11b2*/ 	.byte	0x3f
	.zero		1


	//   ....[34]....
        /*11b4*/ 	.word	0x00009ba0
        /*11b8*/ 	.word	0x00000003
        /*11bc*/ 	.word	0x00000000
        /*11c0*/ 	.short	0x0101
        /*11c2*/ 	.byte	0x3f
	.zero		1


	//   ....[35]....
        /*11c4*/ 	.word	0x0000a790
        /*11c8*/ 	.word	0x00000009
        /*11cc*/ 	.word	0x00016830
        /*11d0*/ 	.short	0x010a
        /*11d2*/ 	.byte	0x3f
	.zero		1


	//   ....[36]....
        /*11d4*/ 	.word	0x0000a7e0
        /*11d8*/ 	.word	0x00000009
        /*11dc*/ 	.word	0x00016830
        /*11e0*/ 	.short	0x010a
        /*11e2*/ 	.byte	0x3f
	.zero		1


	//   ....[37]....
        /*11e4*/ 	.word	0x0000ab50
        /*11e8*/ 	.word	0x00000004
        /*11ec*/ 	.word	0x00016850
        /*11f0*/ 	.short	0x010a
        /*11f2*/ 	.byte	0x3f
	.zero		1


	//   ....[38]....
        /*11f4*/ 	.word	0x0000ab90
        /*11f8*/ 	.word	0x00000004
        /*11fc*/ 	.word	0x00016850
        /*1200*/ 	.short	0x010a
        /*1202*/ 	.byte	0x3f
	.zero		1


	//   ....[39]....
        /*1204*/ 	.word	0x0000b040
        /*1208*/ 	.word	0x00000000
        /*120c*/ 	.word	0x00000000
        /*1210*/ 	.short	0x0101
        /*1212*/ 	.byte	0x3f
	.zero		1


	//   ....[40]....
        /*1214*/ 	.word	0x0000c350
        /*1218*/ 	.word	0x0000000b
        /*121c*/ 	.word	0x00000000
        /*1220*/ 	.short	0x0101
        /*1222*/ 	.byte	0x3f
	.zero		1


	//   ....[41]....
        /*1224*/ 	.word	0x0000c6b0
        /*1228*/ 	.word	0x0000000c
        /*122c*/ 	.word	0x00016850
        /*1230*/ 	.short	0x010a
        /*1232*/ 	.byte	0x3f
	.zero		1


	//   ....[42]....
        /*1234*/ 	.word	0x0000c720
        /*1238*/ 	.word	0x0000000c
        /*123c*/ 	.word	0x00016850
        /*1240*/ 	.short	0x010a
        /*1242*/ 	.byte	0x3f
	.zero		1


	//   ....[43]....
        /*1244*/ 	.word	0x0000cd30
        /*1248*/ 	.word	0x00000000
        /*124c*/ 	.word	0x00000000
        /*1250*/ 	.short	0x0101
        /*1252*/ 	.byte	0x3f
	.zero		1


	//   ....[44]....
        /*1254*/ 	.word	0x0000de70
        /*1258*/ 	.word	0x00000003
        /*125c*/ 	.word	0x00000000
        /*1260*/ 	.short	0x0101
        /*1262*/ 	.byte	0x3f
	.zero		1


	//   ....[45]....
        /*1264*/ 	.word	0x0000e330
        /*1268*/ 	.word	0x00000008
        /*126c*/ 	.word	0x00000000
        /*1270*/ 	.short	0x0101
        /*1272*/ 	.byte	0x3f
	.zero		1


	//   ....[46]....
        /*1274*/ 	.word	0x00010c20
        /*1278*/ 	.word	0x00000010
        /*127c*/ 	.word	0x00016820
        /*1280*/ 	.short	0x010a
        /*1282*/ 	.byte	0x3f
	.zero		1


	//   ....[47]....
        /*1284*/ 	.word	0x00010ce0
        /*1288*/ 	.word	0x00000006
        /*128c*/ 	.word	0x000168a0
        /*1290*/ 	.short	0x010a
        /*1292*/ 	.byte	0x3f
	.zero		1


	//   ....[48]....
        /*1294*/ 	.word	0x00010f20
        /*1298*/ 	.word	0x00000006
        /*129c*/ 	.word	0x000168c0
        /*12a0*/ 	.short	0x010a
        /*12a2*/ 	.byte	0x3f
	.zero		1


	//   ....[49]....
        /*12a4*/ 	.word	0x000112b0
        /*12a8*/ 	.word	0x00000006
        /*12ac*/ 	.word	0x000168a0
        /*12b0*/ 	.short	0x010a
        /*12b2*/ 	.byte	0x3f
	.zero		1


	//   ....[50]....
        /*12b4*/ 	.word	0x000114d0
        /*12b8*/ 	.word	0x00000006
        /*12bc*/ 	.word	0x000168c0
        /*12c0*/ 	.short	0x010a
        /*12c2*/ 	.byte	0x3f
	.zero		1


	//   ....[51]....
        /*12c4*/ 	.word	0x00012380
        /*12c8*/ 	.word	0x00000003
        /*12cc*/ 	.word	0x00016840
        /*12d0*/ 	.short	0x010a
        /*12d2*/ 	.byte	0x3f
	.zero		1


	//   ....[52]....
        /*12d4*/ 	.word	0x00012b30
        /*12d8*/ 	.word	0x00000003
        /*12dc*/ 	.word	0x00016830
        /*12e0*/ 	.short	0x0107
        /*12e2*/ 	.byte	0x3f
	.zero		1


	//   ....[53]....
        /*12e4*/ 	.word	0x00012c00
        /*12e8*/ 	.word	0x00000003
        /*12ec*/ 	.word	0x00016830
        /*12f0*/ 	.short	0x0101
        /*12f2*/ 	.byte	0x3f
	.zero		1


	//   ....[54]....
        /*12f4*/ 	.word	0x00013a70
        /*12f8*/ 	.word	0x00000010
        /*12fc*/ 	.word	0x00016800
        /*1300*/ 	.short	0x0107
        /*1302*/ 	.byte	0x3f
	.zero		1


	//   ....[55]....
        /*1304*/ 	.word	0x00013b60
        /*1308*/ 	.word	0x00000010
        /*130c*/ 	.word	0x00016800
        /*1310*/ 	.short	0x0101
        /*1312*/ 	.byte	0x3f
	.zero		1


	//   ....[56]....
        /*1314*/ 	.word	0x00013b80
        /*1318*/ 	.word	0x00000010
        /*131c*/ 	.word	0x00016820
        /*1320*/ 	.short	0x010a
        /*1322*/ 	.byte	0x3f
	.zero		1


	//   ....[57]....
        /*1324*/ 	.word	0x00013f50
        /*1328*/ 	.word	0x00000005
        /*132c*/ 	.word	0x00016840
        /*1330*/ 	.short	0x010a
        /*1332*/ 	.byte	0x3f
	.zero		1


	//   ....[58]....
        /*1334*/ 	.word	0x00014480
        /*1338*/ 	.word	0x00000005
        /*133c*/ 	.word	0x00016830
        /*1340*/ 	.short	0x0107
        /*1342*/ 	.byte	0x3f
	.zero		1


	//   ....[59]....
        /*1344*/ 	.word	0x00014540
        /*1348*/ 	.word	0x00000005
        /*134c*/ 	.word	0x00016830
        /*1350*/ 	.short	0x0101
        /*1352*/ 	.byte	0x3f
	.zero		1


	//   ....[60]....
        /*1354*/ 	.word	0x000145a0
        /*1358*/ 	.word	0x00000005
        /*135c*/ 	.word	0x00016860
        /*1360*/ 	.short	0x010a
        /*1362*/ 	.byte	0x3f
	.zero		1


	//   ....[61]....
        /*1364*/ 	.word	0x00014a70
        /*1368*/ 	.word	0x00000005
        /*136c*/ 	.word	0x00016850
        /*1370*/ 	.short	0x0107
        /*1372*/ 	.byte	0x3f
	.zero		1


	//   ....[62]....
        /*1374*/ 	.word	0x00014bf0
        /*1378*/ 	.word	0x00000005
        /*137c*/ 	.word	0x00016850
        /*1380*/ 	.short	0x0101
        /*1382*/ 	.byte	0x3f
	.zero		1


	//   ....[63]....
        /*1384*/ 	.word	0x00014e10
        /*1388*/ 	.word	0x00000000
        /*138c*/ 	.word	0x00016860
        /*1390*/ 	.short	0x010a
        /*1392*/ 	.byte	0x3f
	.zero		1


	//   ....[64]....
        /*1394*/ 	.word	0x000152d0
        /*1398*/ 	.word	0x00000000
        /*139c*/ 	.word	0x00016850
        /*13a0*/ 	.short	0x0107
        /*13a2*/ 	.byte	0x3f
	.zero		1


	//   ....[65]....
        /*13a4*/ 	.word	0x000153a0
        /*13a8*/ 	.word	0x00000000
        /*13ac*/ 	.word	0x00016850
        /*13b0*/ 	.short	0x0101
        /*13b2*/ 	.byte	0x3f
	.zero		1


	//   ....[66]....
        /*13b4*/ 	.word	0x000160e0
        /*13b8*/ 	.word	0x00000005
        /*13bc*/ 	.word	0x00016820
        /*13c0*/ 	.short	0x010a
        /*13c2*/ 	.byte	0x3f
	.zero		1


	//   ....[67]....
        /*13c4*/ 	.word	0x00016250
        /*13c8*/ 	.word	0x00000003
        /*13cc*/ 	.word	0x00016840
        /*13d0*/ 	.short	0x010a
        /*13d2*/ 	.byte	0x3f
	.zero		1


	//   ....[68]....
        /*13d4*/ 	.word	0x000162f0
        /*13d8*/ 	.word	0x00000005
        /*13dc*/ 	.word	0x00016840
        /*13e0*/ 	.short	0x010a
        /*13e2*/ 	.byte	0x3f
	.zero		1


	//   ....[69]....
        /*13e4*/ 	.word	0x00016330
        /*13e8*/ 	.word	0x00000003
        /*13ec*/ 	.word	0x00016860
        /*13f0*/ 	.short	0x010a
        /*13f2*/ 	.byte	0x3f
	.zero		1


	//   ....[70]....
        /*13f4*/ 	.word	0x00016370
        /*13f8*/ 	.word	0x00000005
        /*13fc*/ 	.word	0x00016860
        /*1400*/ 	.short	0x010a
        /*1402*/ 	.byte	0x3f
	.zero		1


	//   ....[71]....
        /*1404*/ 	.word	0x000163d0
        /*1408*/ 	.word	0x00000046
        /*140c*/ 	.word	0x00016890
        /*1410*/ 	.short	0x010a
        /*1412*/ 	.byte	0x3f
	.zero		1


	//   ....[72]....
        /*1414*/ 	.word	0x00016660
        /*1418*/ 	.word	0x00000046
        /*141c*/ 	.word	0x00016890
        /*1420*/ 	.short	0x010a
        /*1422*/ 	.byte	0x3f
	.zero		1


	//   ....[73]....
        /*1424*/ 	.word	0x00016910
        /*1428*/ 	.word	0x00000046
        /*142c*/ 	.word	0x00016890
        /*1430*/ 	.short	0x010a
        /*1432*/ 	.byte	0x3f
	.zero		1


	//   ....[74]....
        /*1434*/ 	.word	0x00016bc0
        /*1438*/ 	.word	0x00000046
        /*143c*/ 	.word	0x000168b0
        /*1440*/ 	.short	0x010a
        /*1442*/ 	.byte	0x3f
	.zero		1


	//   ....[75]....
        /*1444*/ 	.word	0x00016ed0
        /*1448*/ 	.word	0x00000012
        /*144c*/ 	.word	0x00016800
        /*1450*/ 	.short	0x010a
        /*1452*/ 	.byte	0x3f
	.zero		1


	//   ....[76]....
        /*1454*/ 	.word	0x000170e0
        /*1458*/ 	.word	0x00000012
        /*145c*/ 	.word	0x00016800
        /*1460*/ 	.short	0x010a
        /*1462*/ 	.byte	0x3f
	.zero		1


	//   ....[77]....
        /*1464*/ 	.word	0x00017130
        /*1468*/ 	.word	0x00000003
        /*146c*/ 	.word	0x00016830
        /*1470*/ 	.short	0x010a
        /*1472*/ 	.byte	0x3f
	.zero		1


	//   ....[78]....
        /*1474*/ 	.word	0x00017180
        /*1478*/ 	.word	0x00000009
        /*147c*/ 	.word	0x00016830
        /*1480*/ 	.short	0x010a
        /*1482*/ 	.byte	0x3f
	.zero		1


	//   ....[79]....
        /*1484*/ 	.word	0x000171d0
        /*1488*/ 	.word	0x00000004
        /*148c*/ 	.word	0x00016850
        /*1490*/ 	.short	0x010a
        /*1492*/ 	.byte	0x3f
	.zero		1


	//   ....[80]....
        /*1494*/ 	.word	0x00017220
        /*1498*/ 	.word	0x0000000c
        /*149c*/ 	.word	0x00016850
        /*14a0*/ 	.short	0x010a
        /*14a2*/ 	.byte	0x3f
	.zero		1


	//   ....[81]....
        /*14a4*/ 	.word	0x00017dd0
        /*14a8*/ 	.word	0x00000010
        /*14ac*/ 	.word	0x00016820
        /*14b0*/ 	.short	0x010a
        /*14b2*/ 	.byte	0x3f
	.zero		1


	//   ....[82]....
        /*14b4*/ 	.word	0x00017e20
        /*14b8*/ 	.word	0x00000006
        /*14bc*/ 	.word	0x000168a0
        /*14c0*/ 	.short	0x010a
        /*14c2*/ 	.byte	0x3f
	.zero		1


	//   ....[83]....
        /*14c4*/ 	.word	0x00017e70
        /*14c8*/ 	.word	0x00000006
        /*14cc*/ 	.word	0x000168c0
        /*14d0*/ 	.short	0x010a
        /*14d2*/ 	.byte	0x3f
	.zero		1


	//   ....[84]....
        /*14d4*/ 	.word	0x00017ec0
        /*14d8*/ 	.word	0x00000006
        /*14dc*/ 	.word	0x000168a0
        /*14e0*/ 	.short	0x010a
        /*14e2*/ 	.byte	0x3f
	.zero		1


	//   ....[85]....
        /*14e4*/ 	.word	0x00017f10
        /*14e8*/ 	.word	0x00000006
        /*14ec*/ 	.word	0x000168c0
        /*14f0*/ 	.short	0x010a
        /*14f2*/ 	.byte	0x3f
	.zero		1


	//   ....[86]....
        /*14f4*/ 	.word	0x00018030
        /*14f8*/ 	.word	0x00000003
        /*14fc*/ 	.word	0x00016840
        /*1500*/ 	.short	0x010a
        /*1502*/ 	.byte	0x3f
	.zero		1


	//   ....[87]....
        /*1504*/ 	.word	0x00019ad0
        /*1508*/ 	.word	0x00000010
        /*150c*/ 	.word	0x00016820
        /*1510*/ 	.short	0x010a
        /*1512*/ 	.byte	0x3f
	.zero		1


	//   ....[88]....
        /*1514*/ 	.word	0x00019b20
        /*1518*/ 	.word	0x00000005
        /*151c*/ 	.word	0x00016840
        /*1520*/ 	.short	0x010a
        /*1522*/ 	.byte	0x3f
	.zero		1


	//   ....[89]....
        /*1524*/ 	.word	0x0001a460
        /*1528*/ 	.word	0x00000005
        /*152c*/ 	.word	0x00016860
        /*1530*/ 	.short	0x010a
        /*1532*/ 	.byte	0x3f
	.zero		1


	//   ....[90]....
        /*1534*/ 	.word	0x0001add0
        /*1538*/ 	.word	0x00000000
        /*153c*/ 	.word	0x00016860
        /*1540*/ 	.short	0x010a
        /*1542*/ 	.byte	0x3f
	.zero		1


	//   ....[91]....
        /*1544*/ 	.word	0x0001c100
        /*1548*/ 	.word	0x00000005
        /*154c*/ 	.word	0x00016820
        /*1550*/ 	.short	0x010a
        /*1552*/ 	.byte	0x3f
	.zero		1


	//   ....[92]....
        /*1554*/ 	.word	0x0001c2a0
        /*1558*/ 	.word	0x00000003
        /*155c*/ 	.word	0x00016840
        /*1560*/ 	.short	0x010a
        /*1562*/ 	.byte	0x3f
	.zero		1


	//   ....[93]....
        /*1564*/ 	.word	0x0001c2f0
        /*1568*/ 	.word	0x00000005
        /*156c*/ 	.word	0x00016840
        /*1570*/ 	.short	0x010a
        /*1572*/ 	.byte	0x3f
	.zero		1


	//   ....[94]....
        /*1574*/ 	.word	0x0001c340
        /*1578*/ 	.word	0x00000003
        /*157c*/ 	.word	0x00016860
        /*1580*/ 	.short	0x010a
        /*1582*/ 	.byte	0x3f
	.zero		1


	//----- nvinfo : EIATTR_NUM_MBARRIERS
	.align		4
.L_1437:
        /*1584*/ 	.byte	0x03, 0x38
        /*1586*/ 	.short	0x0016


	//----- nvinfo : EIATTR_EXIT_INSTR_OFFSETS
	.align		4
        /*1588*/ 	.byte	0x04, 0x1c
        /*158a*/ 	.short	(.L_1439 - .L_1438)


	//   ....[0]....
.L_1438:
        /*158c*/ 	.word	0x000163c0


	//----- nvinfo : EIATTR_MAX_THREADS
	.align		4
.L_1439:
        /*1590*/ 	.byte	0x04, 0x05
        /*1592*/ 	.short	(.L_1441 - .L_1440)
.L_1440:
        /*1594*/ 	.word	0x00000200
        /*1598*/ 	.word	0x00000001
        /*159c*/ 	.word	0x00000001


	//----- nvinfo : EIATTR_CRS_STACK_SIZE
	.align		4
.L_1441:
        /*15a0*/ 	.byte	0x04, 0x1e
        /*15a2*/ 	.short	(.L_1443 - .L_1442)
.L_1442:
        /*15a4*/ 	.word	0x00000000


	//----- nvinfo : EIATTR_CBANK_PARAM_SIZE
	.align		4
.L_1443:
        /*15a8*/ 	.byte	0x03, 0x19
        /*15aa*/ 	.short	0x0af0


	//----- nvinfo : EIATTR_PARAM_CBANK
	.align		4
        /*15ac*/ 	.byte	0x04, 0x0a
        /*15ae*/ 	.short	(.L_1445 - .L_1444)
	.align		4
.L_1444:
        /*15b0*/ 	.word	index@(.nv.constant0._ZN7cutlass13device_kernelIN5flash11enable_sm90INS1_16FlashAttnFwdSm90INS1_25CollectiveMainloopFwdSm90ILi2EN4cute5tupleIJNS5_1CILi1EEES8_S8_EEENS6_IJNS7_ILi192EEENS7_ILi128EEENS7_ILi64EEEEEELi64ENS_6half_tEfNS_4arch4Sm90ELb0ELb0ELb0ELb1ELb1ELb1ELb0ELb1ELb1ELb1ELb1ELb0EEENS1_21CollectiveEpilogueFwdINS6_IJSA_SC_SB_EEES9_SE_SG_Li384ELb1ELb1ELb1ELb0EEENS1_36VarlenDynamicPersistentTileSchedulerILi192ELi128ELi384ELi128ELb1ELb1ELb1ELb0ELb1ELb1EEEEEEEEEvNT_6ParamsE)
        /*15b4*/ 	.short	0x0210
        /*15b6*/ 	.short	0x0af0


	//----- nvinfo : EIATTR_SW_WAR
	.align		4
.L_1445:
        /*15b8*/ 	.byte	0x04, 0x36
        /*15ba*/ 	.short	(.L_1447 - .L_1446)
.L_1446:
        /*15bc*/ 	.word	0x00000008
.L_1447:


//--------------------- .nv.info._ZN7cutlass13device_kernelIN5flash11enable_sm90INS1_16FlashAttnFwdSm90INS1_25CollectiveMainloopFwdSm90ILi2EN4cute5tupleIJNS5_1CILi1EEES8_S8_EEENS6_IJNS7_ILi192EEENS7_ILi128EEENS7_ILi64EEEEEELi64ENS_6half_tEfNS_4arch4Sm90ELb0ELb1ELb0ELb0ELb1ELb0ELb0ELb1ELb1ELb1ELb1ELb0EEENS1_21CollectiveEpilogueFwdINS6_IJSA_SC_SB_EEES9_SE_SG_Li384ELb0ELb1ELb1ELb0EEENS1_19SingleTileSchedulerILb0ELb1ELb1ELi192EEEEEEEEEvNT_6ParamsE --------------------------
	.section	.nv.info._ZN7cutlass13device_kernelIN5flash11enable_sm90INS1_16FlashAttnFwdSm90INS1_25CollectiveMainloopFwdSm90ILi2EN4cute5tupleIJNS5_1CILi1EEES8_S8_EEENS6_IJNS7_ILi192EEENS7_ILi128EEENS7_ILi64EEEEEELi64ENS_6half_tEfNS_4arch4Sm90ELb0ELb1ELb0ELb0ELb1ELb0ELb0ELb1ELb1ELb1ELb1ELb0EEENS1_21CollectiveEpilogueFwdINS6_IJSA_SC_SB_EEES9_SE_SG_Li384ELb0ELb1ELb1ELb0EEENS1_19SingleTileSchedulerILb0ELb1ELb1ELi192EEEEEEEEEvNT_6ParamsE,"",@"SHT_CUDA_INFO"
	.sectionflags	@""
	.align	4


	//----- nvinfo : EIATTR_CUDA_API_VERSION
	.align		4
        /*0000*/ 	.byte	0x04, 0x37
        /*0002*/ 	.short	(.L_1449 - .L_1448)
.L_1448:
        /*0004*/ 	.word	0x00000082


	//----- nvinfo : EIATTR_KPARAM_INFO
	.align		4
.L_1449:
        /*0008*/ 	.byte	0x04, 0x17
        /*000a*/ 	.short	(.L_1451 - .L_1450)
.L_1450:
        /*000c*/ 	.word	0x00000000
        /*0010*/ 	.short	0x0000
        /*0012*/ 	.short	0x0070
        /*0014*/ 	.byte	0x00, 0xf0, 0x01, 0x28


	//----- nvinfo : EIATTR_SPARSE_MMA_MASK
	.align		4
.L_1451:
        /*0018*/ 	.byte	0x03, 0x50
        /*001a*/ 	.short	0x0000


	//----- nvinfo : EIATTR_MAXREG_COUNT
	.align		4
        /*001c*/ 	.byte	0x03, 0x1b
        /*001e*/ 	.short	0x0080


	//----- nvinfo : EIATTR_NUM_BARRIERS
	.align		4
        /*0020*/ 	.byte	0x02, 0x4c
        /*0022*/ 	.byte	0x10
	.zero		1


	//----- nvinfo : EIATTR_EXTERNS
	.align		4
        /*0024*/ 	.byte	0x04, 0x0f
        /*0026*/ 	.short	(.L_1453 - .L_1452)


	//   ....[0]....
	.align		4
.L_1452:
        /*0028*/ 	.word	index@(__assertfail)


	//----- nvinfo : EIATTR_ANNOTATIONS
	.align		4
.L_1453:
        /*002c*/ 	.byte	0x04, 0x55
        /*002e*/ 	.short	(.L_1455 - .L_1454)


	//   ....[0]....
.L_1454:
        /*0030*/ 	.word	0x00000001
        /*0034*/ 	.byte	0xd0, 0xf0, 0x00, 0x00, 0x01, 0x00, 0x00, 0x00, 0x70, 0x09, 0x01, 0x00


	//----- nvinfo : EIATTR_MERCURY_ISA_VERSION
	.align		4
.L_1455:
        /*0040*/ 	.byte	0x03, 0x5f
        /*0042*/ 	.short	0x0101


	//----- nvinfo : EIATTR_INT_WARP_WIDE_INSTR_OFFSETS
	.align		4
        /*0044*/ 	.byte	0x04, 0x31
        /*0046*/ 	.short	(.L_1457 - .L_1456)


	//   ....[0]....
.L_1456:
        /*0048*/ 	.word	0x000000c0


	//   ....[1]....
        /*004c*/ 	.word	0x000000d0


	//   ....[2]....
        /*0050*/ 	.word	0x00000170


	//----- nvinfo : EIATTR_COOP_GROUP_MASK_REGIDS
	.align		4
.L_1457:
        /*0054*/ 	.byte	0x04, 0x29
        /*0056*/ 	.short	(.L_1459 - .L_1458)


	//   ....[0]....
.L_1458:
        /*0058*/ 	.word	0xffffffff


	//   ....[1]....
        /*005c*/ 	.word	0xffffffff


	//   ....[2]....
        /*0060*/ 	.word	0xffffffff


	//   ....[3]....
        /*0064*/ 	.word	0xffffffff


	//   ....[4]....
        /*0068*/ 	.word	0xffffffff


	//   ....[5]....
        /*006c*/ 	.word	0xffffffff


	//   ....[6]....
        /*0070*/ 	.word	0xffffffff


	//   ....[7]....
        /*0074*/ 	.word	0xffffffff


	//   ....[8]....
        /*0078*/ 	.word	0xffffffff


	//   ....[9]....
        /*007c*/ 	.word	0xffffffff


	//   ....[10]....
        /*0080*/ 	.word	0xffffffff


	//   ....[11]....
        /*0084*/ 	.word	0xffffffff


	//   ....[12]....
        /*0088*/ 	.word	0xffffffff


	//   ....[13]....
        /*008c*/ 	.word	0xffffffff


	//   ....[14]....
        /*0090*/ 	.word	0xffffffff


	//   ....[15]....
        /*0094*/ 	.word	0xffffffff


	//   ....[16]....
        /*0098*/ 	.word	0xffffffff


	//   ....[17]....
        /*009c*/ 	.word	0xffffffff


	//   ....[18]....
        /*00a0*/ 	.word	0xffffffff


	//   ....[19]....
        /*00a4*/ 	.word	0xffffffff


	//   ....[20]....
        /*00a8*/ 	.word	0xffffffff


	//   ....[21]....
        /*00ac*/ 	.word	0xffffffff


	//   ....[22]....
        /*00b0*/ 	.word	0xffffffff


	//   ....[23]....
        /*00b4*/ 	.word	0xffffffff


	//   ....[24]....
        /*00b8*/ 	.word	0xffffffff


	//   ....[25]....
        /*00bc*/ 	.word	0xffffffff


	//   ....[26]....
        /*00c0*/ 	.word	0xffffffff


	//   ....[27]....
        /*00c4*/ 	.word	0xffffffff


	//   ....[28]....
        /*00c8*/ 	.word	0xffffffff


	//   ....[29]....
        /*00cc*/ 	.word	0xffffffff


	//   ....[30]....
        /*00d0*/ 	.word	0xffffffff


	//   ....[31]....
        /*00d4*/ 	.word	0xffffffff


	//   ....[32]....
        /*00d8*/ 	.word	0xffffffff


	//   ....[33]....
        /*00dc*/ 	.word	0xffffffff


	//   ....[34]....
        /*00e0*/ 	.word	0xffffffff


	//   ....[35]....
        /*00e4*/ 	.word	0xffffffff


	//   ....[36]....
        /*00e8*/ 	.word	0xffffffff


	//   ....[37]....
        /*00ec*/ 	.word	0xffffffff


	//   ....[38]....
        /*00f0*/ 	.word	0xffffffff


	//   ....[39]....
        /*00f4*/ 	.word	0xffffffff


	//   ....[40]....
        /*00f8*/ 	.word	0xffffffff


	//   ....[41]....
        /*00fc*/ 	.word	0xffffffff


	//   ....[42]....
        /*0100*/ 	.word	0xffffffff


	//   ....[43]....
        /*0104*/ 	.word	0xffffffff


	//   ....[44]....
        /*0108*/ 	.word	0xffffffff


	//   ....[45]....
        /*010c*/ 	.word	0xffffffff


	//   ....[46]....
        /*0110*/ 	.word	0xffffffff


	//   ....[47]....
        /*0114*/ 	.word	0xffffffff


	//   ....[48]....
        /*0118*/ 	.word	0xffffffff


	//   ....[49]....
        /*011c*/ 	.word	0xffffffff


	//   ....[50]....
        /*0120*/ 	.word	0xffffffff


	//   ....[51]....
        /*0124*/ 	.word	0xffffffff


	//   ....[52]....
        /*0128*/ 	.word	0xffffffff


	//   ....[53]....
        /*012c*/ 	.word	0xffffffff


	//   ....[54]....
        /*0130*/ 	.word	0xffffffff


	//   ....[55]....
        /*0134*/ 	.word	0xffffffff


	//   ....[56]....
        /*0138*/ 	.word	0xffffffff


	//   ....[57]....
        /*013c*/ 	.word	0xffffffff


	//   ....[58]....
        /*0140*/ 	.word	0xffffffff


	//   ....[59]....
        /*0144*/ 	.word	0xffffffff


	//   ....[60]....
        /*0148*/ 	.word	0xffffffff


	//   ....[61]....
        /*014c*/ 	.word	0xffffffff


	//   ....[62]....
        /*0150*/ 	.word	0xffffffff


	//   ....[63]....
        /*0154*/ 	.word	0xffffffff


	//   ....[64]....
        /*0158*/ 	.word	0xffffffff


	//   ....[65]....
        /*015c*/ 	.word	0xffffffff


	//   ....[66]....
        /*0160*/ 	.word	0xffffffff


	//   ....[67]....
        /*0164*/ 	.word	0xffffffff


	//   ....[68]....
        /*0168*/ 	.word	0xffffffff


	//   ....[69]....
        /*016c*/ 	.word	0xffffffff


	//   ....[70]....
        /*0170*/ 	.word	0xffffffff


	//   ....[71]....
        /*0174*/ 	.word	0xffffffff


	//   ....[72]....
        /*0178*/ 	.word	0xffffffff


	//   ....[73]....
        /*017c*/ 	.word	0xffffffff


	//   ....[74]....
        /*0180*/ 	.word	0xffffffff


	//   ....[75]....
        /*0184*/ 	.word	0xffffffff


	//   ....[76]....
        /*0188*/ 	.word	0xffffffff


	//   ....[77]....
        /*018c*/ 	.word	0xffffffff


	//   ....[78]....
        /*0190*/ 	.word	0xffffffff


	//   ....[79]....
        /*0194*/ 	.word	0xffffffff


	//   ....[80]....
        /*0198*/ 	.word	0xffffffff


	//   ....[81]....
        /*019c*/ 	.word	0xffffffff


	//   ....[82]....
        /*01a0*/ 	.word	0xffffffff


	//   ....[83]....
        /*01a4*/ 	.word	0xffffffff


	//   ....[84]....
        /*01a8*/ 	.word	0xffffffff


	//   ....[85]....
        /*01ac*/ 	.word	0xffffffff


	//   ....[86]....
        /*01b0*/ 	.word	0xffffffff


	//   ....[87]....
        /*01b4*/ 	.word	0xffffffff


	//   ....[88]....
        /*01b8*/ 	.word	0xffffffff


	//   ....[89]....
        /*01bc*/ 	.word	0xffffffff


	//   ....[90]....
        /*01c0*/ 	.word	0xffffffff


	//   ....[91]....
        /*01c4*/ 	.word	0xffffffff


	//   ....[92]....
        /*01c8*/ 	.word	0xffffffff


	//   ....[93]....
        /*01cc*/ 	.word	0xffffffff


	//   ....[94]....
        /*01d0*/ 	.word	0xffffffff


	//   ....[95]....
        /*01d4*/ 	.word	0xffffffff


	//   ....[96]....
        /*01d8*/ 	.word	0xffffffff


	//   ....[97]....
        /*01dc*/ 	.word	0xffffffff


	//   ....[98]....
        /*01e0*/ 	.word	0xffffffff


	//   ....[99]....
        /*01e4*/ 	.word	0xffffffff


	//   ....[100]....
        /*01e8*/ 	.word	0xffffffff


	//   ....[101]....
        /*01ec*/ 	.word	0xffffffff


	//   ....[102]....
        /*01f0*/ 	.word	0xffffffff


	//   ....[103]....
        /*01f4*/ 	.word	0xffffffff


	//   ....[104]....
        /*01f8*/ 	.word	0xffffffff


	//   ....[105]....
        /*01fc*/ 	.word	0xffffffff


	//   ....[106]....
        /*0200*/ 	.word	0xffffffff


	//   ....[107]....
        /*0204*/ 	.word	0xffffffff


	//   ....[108]....
        /*0208*/ 	.word	0xffffffff


	//   ....[109]....
        /*020c*/ 	.word	0xffffffff


	//   ....[110]....
        /*0210*/ 	.word	0xffffffff


	//   ....[111]....
        /*0214*/ 	.word	0xffffffff


	//   ....[112]....
        /*0218*/ 	.word	0xffffffff


	//   ....[113]....
        /*021c*/ 	.word	0xffffffff


	//   ....[114]....
        /*0220*/ 	.word	0xffffffff


	//   ....[115]....
        /*0224*/ 	.word	0xffffffff


	//   ....[116]....
        /*0228*/ 	.word	0xffffffff


	//   ....[117]....
        /*022c*/ 	.word	0xffffffff


	//   ....[118]....
        /*0230*/ 	.word	0xffffffff


	//   ....[119]....
        /*0234*/ 	.word	0xffffffff


	//   ....[120]....
        /*0238*/ 	.word	0xffffffff


	//   ....[121]....
        /*023c*/ 	.word	0xffffffff


	//   ....[122]....
        /*0240*/ 	.word	0xffffffff


	//   ....[123]....
        /*0244*/ 	.word	0xffffffff


	//   ....[124]....
        /*0248*/ 	.word	0xffffffff


	//   ....[125]....
        /*024c*/ 	.word	0xffffffff


	//   ....[126]....
        /*0250*/ 	.word	0xffffffff


	//   ....[127]....
        /*0254*/ 	.word	0xffffffff


	//   ....[128]....
        /*0258*/ 	.word	0xffffffff


	//   ....[129]....
        /*025c*/ 	.word	0xffffffff


	//   ....[130]....
        /*0260*/ 	.word	0xffffffff


	//   ....[131]....
        /*0264*/ 	.word	0x0500000f


	//   ....[132]....
        /*0268*/ 	.word	0x0500000f


	//   ....[133]....
        /*026c*/ 	.word	0x0500000f


	//   ....[134]....
        /*0270*/ 	.word	0x0500000f


	//   ....[135]....
        /*0274*/ 	.word	0x0500000f


	//   ....[136]....
        /*0278*/ 	.word	0x0500000f


	//   ....[137]....
        /*027c*/ 	.word	0x0500000f


	//   ....[138]....
        /*0280*/ 	.word	0x0500000f


	//   ....[139]....
        /*0284*/ 	.word	0x0500000f


	//   ....[140]....
        /*0288*/ 	.word	0x0500000f


	//   ....[141]....
        /*028c*/ 	.word	0x0500000f


	//   ....[142]....
        /*0290*/ 	.word	0x0500000f


	//   ....[143]....
        /*0294*/ 	.word	0x0500000f


	//   ....[144]....
        /*0298*/ 	.word	0x0500000f


	//   ....[145]....
        /*029c*/ 	.word	0x0500000f


	//   ....[146]....
        /*02a0*/ 	.word	0x0500000f


	//   ....[147]....
        /*02a4*/ 	.word	0x0500000f


	//   ....[148]....
        /*02a8*/ 	.word	0x0500000f


	//   ....[149]....
        /*02ac*/ 	.word	0x0500000f


	//   ....[150]....
        /*02b0*/ 	.word	0x0500000f


	//   ....[151]....
        /*02b4*/ 	.word	0x0500000f


	//   ....[152]....
        /*02b8*/ 	.word	0x0500000f


	//   ....[153]....
        /*02bc*/ 	.word	0x0500000f


	//   ....[154]....
        /*02c0*/ 	.word	0x0500000f


	//   ....[155]....
        /*02c4*/ 	.word	0x0500000f


	//   ....[156]....
        /*02c8*/ 	.word	0x0500000f


	//   ....[157]....
        /*02cc*/ 	.word	0x0500000f


	//   ....[158]....
        /*02d0*/ 	.word	0x0500000f


	//   ....[159]....
        /*02d4*/ 	.word	0x0500000f


	//   ....[160]....
        /*02d8*/ 	.word	0x0500000f


	//   ....[161]....
        /*02dc*/ 	.word	0x0500000f


	//   ....[162]....
        /*02e0*/ 	.word	0x0500000f


	//   ....[163]....
        /*02e4*/ 	.word	0x0500000f


	//   ....[164]....
        /*02e8*/ 	.word	0x0500000f


	//   ....[165]....
        /*02ec*/ 	.word	0x0500000f


	//   ....[166]....
        /*02f0*/ 	.word	0x0500000f


	//   ....[167]....
        /*02f4*/ 	.word	0x0500000f


	//   ....[168]....
        /*02f8*/ 	.word	0x0500000f


	//   ....[169]....
        /*02fc*/ 	.word	0x0500000f


	//   ....[170]....
        /*0300*/ 	.word	0x0500000f


	//   ....[171]....
        /*0304*/ 	.word	0x0500000f


	//   ....[172]....
        /*0308*/ 	.word	0x0500000f


	//   ....[173]....
        /*030c*/ 	.word	0x0500000f


	//   ....[174]....
        /*0310*/ 	.word	0x0500000f


	//   ....[175]....
        /*0314*/ 	.word	0x0500000f


	//   ....[176]....
        /*0318*/ 	.word	0x0500000f


	//   ....[177]....
        /*031c*/ 	.word	0x0500000f


	//   ....[178]....
        /*0320*/ 	.word	0x0500000f


	//   ....[179]....
        /*0324*/ 	.word	0x0500000f


	//   ....[180]....
        /*0328*/ 	.word	0x0500000f


	//   ....[181]....
        /*032c*/ 	.word	0x0500000f


	//   ....[182]....
        /*0330*/ 	.word	0x0500000f


	//   ....[183]....
        /*0334*/ 	.word	0x0500000f


	//   ....[184]....
        /*0338*/ 	.word	0x0500000f


	//   ....[185]....
        /*033c*/ 	.word	0x0500000f


	//   ....[186]....
        /*0340*/ 	.word	0x0500000f


	//   ....[187]....
        /*0344*/ 	.word	0x0500000f


	//   ....[188]....
        /*0348*/ 	.word	0x0500000f


	//   ....[189]....
        /*034c*/ 	.word	0x0500000f


	//   ....[190]....
        /*0350*/ 	.word	0x0500000f


	//   ....[191]....
        /*0354*/ 	.word	0x0500000f


	//   ....[192]....
        /*0358*/ 	.word	0x0500000f


	//   ....[193]....
        /*035c*/ 	.word	0x0500000f


	//   ....[194]....
        /*0360*/ 	.word	0x0500000f


	//   ....[195]....
        /*0364*/ 	.word	0x0500000f


	//   ....[196]....
        /*0368*/ 	.word	0x0500000f


	//   ....[197]....
        /*036c*/ 	.word	0x0500000f


	//   ....[198]....
        /*0370*/ 	.word	0x0500000f


	//   ....[199]....
        /*0374*/ 	.word	0x0500000f


	//   ....[200]....
        /*0378*/ 	.word	0x0500000f


	//   ....[201]....
        /*037c*/ 	.word	0x0500000f


	//   ....[202]....
        /*0380*/ 	.word	0x0500000f


	//   ....[203]....
        /*0384*/ 	.word	0x0500000f


	//   ....[204]....
        /*0388*/ 	.word	0x0500000f


	//   ....[205]....
        /*038c*/ 	.word	0x0500000f


	//   ....[206]....
        /*0390*/ 	.word	0x0500000f


	//   ....[207]....
        /*0394*/ 	.word	0x0500000f


	//   ....[208]....
        /*0398*/ 	.word	0x0500000f


	//   ....[209]....
        /*039c*/ 	.word	0x0500000f


	//   ....[210]....
        /*03a0*/ 	.word	0x0500000f


	//   ....[211]....
        /*03a4*/ 	.word	0x0500000f


	//   ....[212]....
        /*03a8*/ 	.word	0x0500000f


	//   ....[213]....
        /*03ac*/ 	.word	0x0500000f


	//   ....[214]....
        /*03b0*/ 	.word	0x0500000f


	//   ....[215]....
        /*03b4*/ 	.word	0x0500000f


	//   ....[216]....
        /*03b8*/ 	.word	0x0500000f


	//   ....[217]....
        /*03bc*/ 	.word	0x0500000f


	//   ....[218]....
        /*03c0*/ 	.word	0x0500000f


	//   ....[219]....
        /*03c4*/ 	.word	0x0500000f


	//   ....[220]....
        /*03c8*/ 	.word	0x0500000f


	//----- nvinfo : EIATTR_COOP_GROUP_INSTR_OFFSETS
	.align		4
.L_1459:
        /*03cc*/ 	.byte	0x04, 0x28
        /*03ce*/ 	.short	(.L_1461 - .L_1460)


	//   ....[0]....
.L_1460:
        /*03d0*/ 	.word	0x00000080


	//   ....[1]....
        /*03d4*/ 	.word	0x00000090


	//   ....[2]....
        /*03d8*/ 	.word	0x000002d0


	//   ....[3]....
        /*03dc*/ 	.word	0x00000430


	//   ....[4]....
        /*03e0*/ 	.word	0x00000550


	//   ....[5]....
        /*03e4*/ 	.word	0x000006b0


	//   ....[6]....
        /*03e8*/ 	.word	0x00001420


	//   ....[7]....
        /*03ec*/ 	.word	0x00001c10


	//   ....[8]....
        /*03f0*/ 	.word	0x00001ea0


	//   ....[9]....
        /*03f4*/ 	.word	0x000031f0


	//   ....[10]....
        /*03f8*/ 	.word	0x00003300


	//   ....[11]....
        /*03fc*/ 	.word	0x00003b80


	//   ....[12]....
        /*0400*/ 	.word	0x00003be0


	//   ....[13]....
        /*0404*/ 	.word	0x00005210


	//   ....[14]....
        /*0408*/ 	.word	0x00005430


	//   ....[15]....
        /*040c*/ 	.word	0x00005fe0


	//   ....[16]....
        /*0410*/ 	.word	0x00006000


	//   ....[17]....
        /*0414*/ 	.word	0x000069c0


	//   ....[18]....
        /*0418*/ 	.word	0x00006a30


	//   ....[19]....
        /*041c*/ 	.word	0x00008640


	//   ....[20]....
        /*0420*/ 	.word	0x00008650


	//   ....[21]....
        /*0424*/ 	.word	0x00008690


	//   ....[22]....
        /*0428*/ 	.word	0x000086a0


	//   ....[23]....
        /*042c*/ 	.word	0x0000a030


	//   ....[24]....
        /*0430*/ 	.word	0x0000a250


	//   ....[25]....
        /*0434*/ 	.word	0x0000ae00


	//   ....[26]....
        /*0438*/ 	.word	0x0000ae20


	//   ....[27]....
        /*043c*/ 	.word	0x0000b7e0


	//   ....[28]....
        /*0440*/ 	.word	0x0000b840


	//   ....[29]....
        /*0444*/ 	.word	0x0000c740


	//   ....[30]....
        /*0448*/ 	.word	0x0000c760


	//   ....[31]....
        /*044c*/ 	.word	0x0000c820


	//   ....[32]....
        /*0450*/ 	.word	0x0000c830


	//   ....[33]....
        /*0454*/ 	.word	0x0000d570


	//   ....[34]....
        /*0458*/ 	.word	0x0000d5c0


	//   ....[35]....
        /*045c*/ 	.word	0x0000d600


	//   ....[36]....
        /*0460*/ 	.word	0x0000d630


	//   ....[37]....
        /*0464*/ 	.word	0x0000d660


	//   ....[38]....
        /*0468*/ 	.word	0x0000d680


	//   ....[39]....
        /*046c*/ 	.word	0x0000d9c0


	//   ....[40]....
        /*0470*/ 	.word	0x0000d9d0


	//   ....[41]....
        /*0474*/ 	.word	0x0000e0f0


	//   ....[42]....
        /*0478*/ 	.word	0x0000f640


	//   ....[43]....
        /*047c*/ 	.word	0x0000f660


	//   ....[44]....
        /*0480*/ 	.word	0x0000f670


	//   ....[45]....
        /*0484*/ 	.word	0x0000f680


	//   ....[46]....
        /*0488*/ 	.word	0x0000f690


	//   ....[47]....
        /*048c*/ 	.word	0x0000f6e0


	//   ....[48]....
        /*0490*/ 	.word	0x0000f710


	//   ....[49]....
        /*0494*/ 	.word	0x0000f740


	//   ....[50]....
        /*0498*/ 	.word	0x0000f760


	//   ....[51]....
        /*049c*/ 	.word	0x0000f7c0


	//   ....[52]....
        /*04a0*/ 	.word	0x0000f810


	//   ....[53]....
        /*04a4*/ 	.word	0x0000f840


	//   ....[54]....
        /*04a8*/ 	.word	0x0000f870


	//   ....[55]....
        /*04ac*/ 	.word	0x0000f8a0


	//   ....[56]....
        /*04b0*/ 	.word	0x0000f8d0


	//   ....[57]....
        /*04b4*/ 	.word	0x0000f8f0


	//   ....[58]....
        /*04b8*/ 	.word	0x000100c0


	//   ....[59]....
        /*04bc*/ 	.word	0x000100d0


	//   ....[60]....
        /*04c0*/ 	.word	0x000100e0


	//   ....[61]....
        /*04c4*/ 	.word	0x000100f0


	//   ....[62]....
        /*04c8*/ 	.word	0x00010100


	//   ....[63]....
        /*04cc*/ 	.word	0x000101c0


	//   ....[64]....
        /*04d0*/ 	.word	0x00010210


	//   ....[65]....
        /*04d4*/ 	.word	0x00010250


	//   ....[66]....
        /*04d8*/ 	.word	0x000102a0


	//   ....[67]....
        /*04dc*/ 	.word	0x000102d0


	//   ....[68]....
        /*04e0*/ 	.word	0x00010320


	//   ....[69]....
        /*04e4*/ 	.word	0x00010350


	//   ....[70]....
        /*04e8*/ 	.word	0x000103a0


	//   ....[71]....
        /*04ec*/ 	.word	0x000103c0


	//   ....[72]....
        /*04f0*/ 	.word	0x000103d0


	//   ....[73]....
        /*04f4*/ 	.word	0x00010400


	//   ....[74]....
        /*04f8*/ 	.word	0x000104a0


	//   ....[75]....
        /*04fc*/ 	.word	0x000104d0


	//   ....[76]....
        /*0500*/ 	.word	0x00010530


	//   ....[77]....
        /*0504*/ 	.word	0x00010550


	//   ....[78]....
        /*0508*/ 	.word	0x00010590


	//   ....[79]....
        /*050c*/ 	.word	0x000105b0


	//   ....[80]....
        /*0510*/ 	.word	0x000105d0


	//   ....[81]....
        /*0514*/ 	.word	0x00010650


	//   ....[82]....
        /*0518*/ 	.word	0x00010d70


	//   ....[83]....
        /*051c*/ 	.word	0x00010da0


	//   ....[84]....
        /*0520*/ 	.word	0x00010db0


	//   ....[85]....
        /*0524*/ 	.word	0x00010df0


	//   ....[86]....
        /*0528*/ 	.word	0x00010e00


	//   ....[87]....
        /*052c*/ 	.word	0x00010e40


	//   ....[88]....
        /*0530*/ 	.word	0x00010e50


	//   ....[89]....
        /*0534*/ 	.word	0x00010e90


	//   ....[90]....
        /*0538*/ 	.word	0x00010ea0


	//   ....[91]....
        /*053c*/ 	.word	0x00010ee0


	//   ....[92]....
        /*0540*/ 	.word	0x00010ef0


	//   ....[93]....
        /*0544*/ 	.word	0x00010f30


	//   ....[94]....
        /*0548*/ 	.word	0x00010f40


	//   ....[95]....
        /*054c*/ 	.word	0x00010f80


	//   ....[96]....
        /*0550*/ 	.word	0x00010f90


	//   ....[97]....
        /*0554*/ 	.word	0x00010fa0


	//   ....[98]....
        /*0558*/ 	.word	0x00011200


	//   ....[99]....
        /*055c*/ 	.word	0x00011230


	//   ....[100]....
        /*0560*/ 	.word	0x00011240


	//   ....[101]....
        /*0564*/ 	.word	0x00011250


	//   ....[102]....
        /*0568*/ 	.word	0x00011260


	//   ....[103]....
        /*056c*/ 	.word	0x00011270


	//   ....[104]....
        /*0570*/ 	.word	0x00011290


	//   ....[105]....
        /*0574*/ 	.word	0x000112e0


	//   ....[106]....
        /*0578*/ 	.word	0x00011300


	//   ....[107]....
        /*057c*/ 	.word	0x00011340


	//   ....[108]....
        /*0580*/ 	.word	0x00011360


	//   ....[109]....
        /*0584*/ 	.word	0x000113a0


	//   ....[110]....
        /*0588*/ 	.word	0x000113c0


	//   ....[111]....
        /*058c*/ 	.word	0x00011400


	//   ....[112]....
        /*0590*/ 	.word	0x00011420


	//   ....[113]....
        /*0594*/ 	.word	0x00011450


	//   ....[114]....
        /*0598*/ 	.word	0x00011940


	//   ....[115]....
        /*059c*/ 	.word	0x00011970


	//   ....[116]....
        /*05a0*/ 	.word	0x000119a0


	//   ....[117]....
        /*05a4*/ 	.word	0x000119d0


	//   ....[118]....
        /*05a8*/ 	.word	0x000119e0


	//   ....[119]....
        /*05ac*/ 	.word	0x000119f0


	//   ....[120]....
        /*05b0*/ 	.word	0x00011a10


	//   ....[121]....
        /*05b4*/ 	.word	0x00011a30


	//   ....[122]....
        /*05b8*/ 	.word	0x00011a50


	//   ....[123]....
        /*05bc*/ 	.word	0x00011a80


	//   ....[124]....
        /*05c0*/ 	.word	0x00011aa0


	//   ....[125]....
        /*05c4*/ 	.word	0x00011ac0


	//   ....[126]....
        /*05c8*/ 	.word	0x00011ae0


	//   ....[127]....
        /*05cc*/ 	.word	0x00011b10


	//   ....[128]....
        /*05d0*/ 	.word	0x00011b50


	//   ....[129]....
        /*05d4*/ 	.word	0x00011ba0


	//   ....[130]....
        /*05d8*/ 	.word	0x00011eb0


	//   ....[131]....
        /*05dc*/ 	.word	0x000124d0


	//   ....[132]....
        /*05e0*/ 	.word	0x000125c0


	//   ....[133]....
        /*05e4*/ 	.word	0x00012660


	//   ....[134]....
        /*05e8*/ 	.word	0x000126f0


	//   ....[135]....
        /*05ec*/ 	.word	0x000127a0


	//   ....[136]....
        /*05f0*/ 	.word	0x00012800


	//   ....[137]....
        /*05f4*/ 	.word	0x000128a0


	//   ....[138]....
        /*05f8*/ 	.word	0x00012900


	//   ....[139]....
        /*05fc*/ 	.word	0x000129f0


	//   ....[140]....
        /*0600*/ 	.word	0x00012a60


	//   ....[141]....
        /*0604*/ 	.word	0x00012b00


	//   ....[142]....
        /*0608*/ 	.word	0x00012b60


	//   ....[143]....
        /*060c*/ 	.word	0x00012c30


	//   ....[144]....
        /*0610*/ 	.word	0x00012c90


	//   ....[145]....
        /*0614*/ 	.word	0x00012d40


	//   ....[146]....
        /*0618*/ 	.word	0x00012da0


	//   ....[147]....
        /*061c*/ 	.word	0x00012e60


	//   ....[148]....
        /*0620*/ 	.word	0x00012ef0


	//   ....[149]....
        /*0624*/ 	.word	0x00012f50


	//   ....[150]....
        /*0628*/ 	.word	0x00013010


	//   ....[151]....
        /*062c*/ 	.word	0x000130c0


	//   ....[152]....
        /*0630*/ 	.word	0x00013120


	//   ....[153]....
        /*0634*/ 	.word	0x00013200


	//   ....[154]....
        /*0638*/ 	.word	0x00013270


	//   ....[155]....
        /*063c*/ 	.word	0x00013330


	//   ....[156]....
        /*0640*/ 	.word	0x00013390


	//   ....[157]....
        /*0644*/ 	.word	0x00013470


	//   ....[158]....
        /*0648*/ 	.word	0x000134e0


	//   ....[159]....
        /*064c*/ 	.word	0x00013590


	//   ....[160]....
        /*0650*/ 	.word	0x000135f0


	//   ....[161]....
        /*0654*/ 	.word	0x000136d0


	//   ....[162]....
        /*0658*/ 	.word	0x00013740


	//   ....[163]....
        /*065c*/ 	.word	0x00013800


	//   ....[164]....
        /*0660*/ 	.word	0x00013870


	//   ....[165]....
        /*0664*/ 	.word	0x00013950


	//   ....[166]....
        /*0668*/ 	.word	0x000139c0


	//   ....[167]....
        /*066c*/ 	.word	0x00013a70


	//   ....[168]....
        /*0670*/ 	.word	0x00013ad0


	//   ....[169]....
        /*0674*/ 	.word	0x00013b90


	//   ....[170]....
        /*0678*/ 	.word	0x00013c10


	//   ....[171]....
        /*067c*/ 	.word	0x00013cc0


	//   ....[172]....
        /*0680*/ 	.word	0x00013e00


	//   ....[173]....
        /*0684*/ 	.word	0x00013ea0


	//   ....[174]....
        /*0688*/ 	.word	0x00013f40


	//   ....[175]....
        /*068c*/ 	.word	0x00013fd0


	//   ....[176]....
        /*0690*/ 	.word	0x00014070


	//   ....[177]....
        /*0694*/ 	.word	0x00014100


	//   ....[178]....
        /*0698*/ 	.word	0x000141a0


	//   ....[179]....
        /*069c*/ 	.word	0x00014230


	//   ....[180]....
        /*06a0*/ 	.word	0x000142d0


	//   ....[181]....
        /*06a4*/ 	.word	0x00014360


	//   ....[182]....
        /*06a8*/ 	.word	0x00014400


	//   ....[183]....
        /*06ac*/ 	.word	0x00014490


	//   ....[184]....
        /*06b0*/ 	.word	0x00014530


	//   ....[185]....
        /*06b4*/ 	.word	0x000145c0


	//   ....[186]....
        /*06b8*/ 	.word	0x00014660


	//   ....[187]....
        /*06bc*/ 	.word	0x000146f0


	//   ....[188]....
        /*06c0*/ 	.word	0x000147d0


	//   ....[189]....
        /*06c4*/ 	.word	0x00014880


	//   ....[190]....
        /*06c8*/ 	.word	0x000148e0


	//   ....[191]....
        /*06cc*/ 	.word	0x00014990


	//   ....[192]....
        /*06d0*/ 	.word	0x00014a20


	//   ....[193]....
        /*06d4*/ 	.word	0x00014ac0


	//   ....[194]....
        /*06d8*/ 	.word	0x00014b40


	//   ....[195]....
        /*06dc*/ 	.word	0x00014be0


	//   ....[196]....
        /*06e0*/ 	.word	0x00014c70


	//   ....[197]....
        /*06e4*/ 	.word	0x00014d10


	//   ....[198]....
        /*06e8*/ 	.word	0x00014d90


	//   ....[199]....
        /*06ec*/ 	.word	0x00014e30


	//   ....[200]....
        /*06f0*/ 	.word	0x00014ec0


	//   ....[201]....
        /*06f4*/ 	.word	0x00014f60


	//   ....[202]....
        /*06f8*/ 	.word	0x00014fe0


	//   ....[203]....
        /*06fc*/ 	.word	0x00015070


	//   ....[204]....
        /*0700*/ 	.word	0x00015150


	//   ....[205]....
        /*0704*/ 	.word	0x000151f0


	//   ....[206]....
        /*0708*/ 	.word	0x00015290


	//   ....[207]....
        /*070c*/ 	.word	0x00015340


	//   ....[208]....
        /*0710*/ 	.word	0x000153a0


	//   ....[209]....
        /*0714*/ 	.word	0x00015460


	//   ....[210]....
        /*0718*/ 	.word	0x000154c0


	//   ....[211]....
        /*071c*/ 	.word	0x00015580


	//   ....[212]....
        /*0720*/ 	.word	0x000155e0


	//   ....[213]....
        /*0724*/ 	.word	0x000156a0


	//   ....[214]....
        /*0728*/ 	.word	0x00015700


	//   ....[215]....
        /*072c*/ 	.word	0x000157c0


	//   ....[216]....
        /*0730*/ 	.word	0x00015820


	//   ....[217]....
        /*0734*/ 	.word	0x000158e0


	//   ....[218]....
        /*0738*/ 	.word	0x00015940


	//   ....[219]....
        /*073c*/ 	.word	0x000159f0


	//   ....[220]....
        /*0740*/ 	.word	0x00015b00


	//----- nvinfo : EIATTR_REG_RECONFIG
	.align		4
.L_1461:
        /*0744*/ 	.byte	0x01, 0x54
	.zero		2


	//----- nvinfo : EIATTR_SYSCALL_OFFSETS
	.align		4
        /*0748*/ 	.byte	0x04, 0x46
        /*074a*/ 	.short	(.L_1463 - .L_1462)


	//   ....[0]....
.L_1462:
        /*074c*/ 	.word	0x000015e0


	//   ....[1]....
        /*0750*/ 	.word	0x0000ecb0


	//   ....[2]....
        /*0754*/ 	.word	0x0000edf0


	//   ....[3]....
        /*0758*/ 	.word	0x0000eee0


	//   ....[4]....
        /*075c*/ 	.word	0x0000fc40


	//----- nvinfo : EIATTR_MBARRIER_INSTR_OFFSETS
	.align		4
.L_1463:
        /*0760*/ 	.byte	0x04, 0x39
        /*0762*/ 	.short	(.L_1465 - .L_1464)


	//   ....[0]....
.L_1464:
        /*0764*/ 	.word	0x00000180
        /*0768*/ 	.word	0x000000ff
        /*076c*/ 	.word	0x00016800
        /*0770*/ 	.short	0x0100
        /*0772*/ 	.byte	0x08
	.zero		1


	//   ....[1]....
        /*0774*/ 	.word	0x00000190
        /*0778*/ 	.word	0x000000ff
        /*077c*/ 	.word	0x00016820
        /*0780*/ 	.short	0x0100
        /*0782*/ 	.byte	0x08
	.zero		1


	//   ....[2]....
        /*0784*/ 	.word	0x00000280
        /*0788*/ 	.word	0x000000ff
        /*078c*/ 	.word	0x00016830
        /*0790*/ 	.short	0x0100
        /*0792*/ 	.byte	0x08
	.zero		1


	//   ....[3]....
        /*0794*/ 	.word	0x00000290
        /*0798*/ 	.word	0x000000ff
        /*079c*/ 	.word	0x00016840
        /*07a0*/ 	.short	0x0100
        /*07a2*/ 	.byte	0x08
	.zero		1


	//   ....[4]....
        /*07a4*/ 	.word	0x000002a0
        /*07a8*/ 	.word	0x000000ff
        /*07ac*/ 	.word	0x00016838
        /*07b0*/ 	.short	0x0100
        /*07b2*/ 	.byte	0x08
	.zero		1


	//   ....[5]....
        /*07b4*/ 	.word	0x000002b0
        /*07b8*/ 	.word	0x000000ff
        /*07bc*/ 	.word	0x00016848
        /*07c0*/ 	.short	0x0100
        /*07c2*/ 	.byte	0x08
	.zero		1


	//   ....[6]....
        /*07c4*/ 	.word	0x000003e0
        /*07c8*/ 	.word	0x000000ff
        /*07cc*/ 	.word	0x00016850
        /*07d0*/ 	.short	0x0100
        /*07d2*/ 	.byte	0x08
	.zero		1


	//   ....[7]....
        /*07d4*/ 	.word	0x000003f0
        /*07d8*/ 	.word	0x000000ff
        /*07dc*/ 	.word	0x00016860
        /*07e0*/ 	.short	0x0100
        /*07e2*/ 	.byte	0x08
	.zero		1


	//   ....[8]....
        /*07e4*/ 	.word	0x00000400
        /*07e8*/ 	.word	0x000000ff
        /*07ec*/ 	.word	0x00016858
        /*07f0*/ 	.short	0x0100
        /*07f2*/ 	.byte	0x08
	.zero		1


	//   ....[9]....
        /*07f4*/ 	.word	0x00000410
        /*07f8*/ 	.word	0x000000ff
        /*07fc*/ 	.word	0x00016868
        /*0800*/ 	.short	0x0100
        /*0802*/ 	.byte	0x08
	.zero		1


	//   ....[10]....
        /*0804*/ 	.word	0x00000500
        /*0808*/ 	.word	0x000000ff
        /*080c*/ 	.word	0x00016870
        /*0810*/ 	.short	0x0100
        /*0812*/ 	.byte	0x06
	.zero		1


	//   ....[11]....
        /*0814*/ 	.word	0x00000510
        /*0818*/ 	.word	0x000000ff
        /*081c*/ 	.word	0x00016880
        /*0820*/ 	.short	0x0100
        /*0822*/ 	.byte	0x06
	.zero		1


	//   ....[12]....
        /*0824*/ 	.word	0x00000520
        /*0828*/ 	.word	0x000000ff
        /*082c*/ 	.word	0x00016878
        /*0830*/ 	.short	0x0100
        /*0832*/ 	.byte	0x06
	.zero		1


	//   ....[13]....
        /*0834*/ 	.word	0x00000530
        /*0838*/ 	.word	0x000000ff
        /*083c*/ 	.word	0x00016888
        /*0840*/ 	.short	0x0100
        /*0842*/ 	.byte	0x06
	.zero		1


	//   ....[14]....
        /*0844*/ 	.word	0x00000660
        /*0848*/ 	.word	0x000000ff
        /*084c*/ 	.word	0x00016890
        /*0850*/ 	.short	0x0100
        /*0852*/ 	.byte	0x08
	.zero		1


	//   ....[15]....
        /*0854*/ 	.word	0x00000670
        /*0858*/ 	.word	0x000000ff
        /*085c*/ 	.word	0x000168a0
        /*0860*/ 	.short	0x0100
        /*0862*/ 	.byte	0x08
	.zero		1


	//   ....[16]....
        /*0864*/ 	.word	0x00000680
        /*0868*/ 	.word	0x000000ff
        /*086c*/ 	.word	0x00016898
        /*0870*/ 	.short	0x0100
        /*0872*/ 	.byte	0x08
	.zero		1


	//   ....[17]....
        /*0874*/ 	.word	0x00000690
        /*0878*/ 	.word	0x000000ff
        /*087c*/ 	.word	0x000168a8
        /*0880*/ 	.short	0x0100
        /*0882*/ 	.byte	0x08
	.zero		1


	//   ....[18]....
        /*0884*/ 	.word	0x000007d0
        /*0888*/ 	.word	0x000000ff
        /*088c*/ 	.word	0x000168b0
        /*0890*/ 	.short	0x0100
        /*0892*/ 	.byte	0x08
	.zero		1


	//   ....[19]....
        /*0894*/ 	.word	0x000007e0
        /*0898*/ 	.word	0x000000ff
        /*089c*/ 	.word	0x000168c0
        /*08a0*/ 	.short	0x0100
        /*08a2*/ 	.byte	0x08
	.zero		1


	//   ....[20]....
        /*08a4*/ 	.word	0x000007f0
        /*08a8*/ 	.word	0x000000ff
        /*08ac*/ 	.word	0x000168b8
        /*08b0*/ 	.short	0x0100
        /*08b2*/ 	.byte	0x08
	.zero		1


	//   ....[21]....
        /*08b4*/ 	.word	0x00000800
        /*08b8*/ 	.word	0x000000ff
        /*08bc*/ 	.word	0x000168c8
        /*08c0*/ 	.short	0x0100
        /*08c2*/ 	.byte	0x08
	.zero		1


	//   ....[22]....
        /*08c4*/ 	.word	0x00001600
        /*08c8*/ 	.word	0x000000ff
        /*08cc*/ 	.word	0x00016800
        /*08d0*/ 	.short	0x010a
        /*08d2*/ 	.byte	0x2b
	.zero		1


	//   ....[23]....
        /*08d4*/ 	.word	0x00001670
        /*08d8*/ 	.word	0x000000ff
        /*08dc*/ 	.word	0x00016830
        /*08e0*/ 	.short	0x010a
        /*08e2*/ 	.byte	0x2b
	.zero		1


	//   ....[24]....
        /*08e4*/ 	.word	0x000016d0
        /*08e8*/ 	.word	0x000000ff
        /*08ec*/ 	.word	0x00016830
        /*08f0*/ 	.short	0x010a
        /*08f2*/ 	.byte	0x2b
	.zero		1


	//   ....[25]....
        /*08f4*/ 	.word	0x00001c30
        /*08f8*/ 	.word	0x000000ff
        /*08fc*/ 	.word	0x00000000
        /*0900*/ 	.short	0x0101
        /*0902*/ 	.byte	0x04
	.zero		1


	//   ....[26]....
        /*0904*/ 	.word	0x00004b20
        /*0908*/ 	.word	0x000000ff
        /*090c*/ 	.word	0x00016830
        /*0910*/ 	.short	0x010a
        /*0912*/ 	.byte	0x07
	.zero		1


	//   ....[27]....
        /*0914*/ 	.word	0x00004b60
        /*0918*/ 	.word	0x000000ff
        /*091c*/ 	.word	0x00016830
        /*0920*/ 	.short	0x010a
        /*0922*/ 	.byte	0x07
	.zero		1


	//   ....[28]....
        /*0924*/ 	.word	0x00004d90
        /*0928*/ 	.word	0x000000ff
        /*092c*/ 	.word	0x00016850
        /*0930*/ 	.short	0x010a
        /*0932*/ 	.byte	0x0a
	.zero		1


	//   ....[29]....
        /*0934*/ 	.word	0x00004dd0
        /*0938*/ 	.word	0x000000ff
        /*093c*/ 	.word	0x00016850
        /*0940*/ 	.short	0x010a
        /*0942*/ 	.byte	0x0a
	.zero		1


	//   ....[30]....
        /*0944*/ 	.word	0x000051e0
        /*0948*/ 	.word	0x000000ff
        /*094c*/ 	.word	0x00000000
        /*0950*/ 	.short	0x0101
        /*0952*/ 	.byte	0x0a
	.zero		1


	//   ....[31]....
        /*0954*/ 	.word	0x000074a0
        /*0958*/ 	.word	0x000000ff
        /*095c*/ 	.word	0x00000000
        /*0960*/ 	.short	0x0101
        /*0962*/ 	.byte	0x0a
	.zero		1


	//   ....[32]....
        /*0964*/ 	.word	0x00007c10
        /*0968*/ 	.word	0x000000ff
        /*096c*/ 	.word	0x00016830
        /*0970*/ 	.short	0x010a
        /*0972*/ 	.byte	0x07
	.zero		1


	//   ....[33]....
        /*0974*/ 	.word	0x00007c50
        /*0978*/ 	.word	0x000000ff
        /*097c*/ 	.word	0x00016830
        /*0980*/ 	.short	0x010a
        /*0982*/ 	.byte	0x07
	.zero		1


	//   ....[34]....
        /*0984*/ 	.word	0x00007e80
        /*0988*/ 	.word	0x000000ff
        /*098c*/ 	.word	0x00016850
        /*0990*/ 	.short	0x010a
        /*0992*/ 	.byte	0x0a
	.zero		1


	//   ....[35]....
        /*0994*/ 	.word	0x00007ec0
        /*0998*/ 	.word	0x000000ff
        /*099c*/ 	.word	0x00016850
        /*09a0*/ 	.short	0x010a
        /*09a2*/ 	.byte	0x0a
	.zero		1


	//   ....[36]....
        /*09a4*/ 	.word	0x000082d0
        /*09a8*/ 	.word	0x000000ff
        /*09ac*/ 	.word	0x00000000
        /*09b0*/ 	.short	0x0101
        /*09b2*/ 	.byte	0x0a
	.zero		1


	//   ....[37]....
        /*09b4*/ 	.word	0x00009480
        /*09b8*/ 	.word	0x000000ff
        /*09bc*/ 	.word	0x00000000
        /*09c0*/ 	.short	0x0101
        /*09c2*/ 	.byte	0x0a
	.zero		1


	//   ....[38]....
        /*09c4*/ 	.word	0x000099c0
        /*09c8*/ 	.word	0x000000ff
        /*09cc*/ 	.word	0x00016830
        /*09d0*/ 	.short	0x010a
        /*09d2*/ 	.byte	0x0a
	.zero		1


	//   ....[39]....
        /*09d4*/ 	.word	0x00009a00
        /*09d8*/ 	.word	0x000000ff
        /*09dc*/ 	.word	0x00016830
        /*09e0*/ 	.short	0x010a
        /*09e2*/ 	.byte	0x0a
	.zero		1


	//   ....[40]....
        /*09e4*/ 	.word	0x00009bf0
        /*09e8*/ 	.word	0x000000ff
        /*09ec*/ 	.word	0x00016850
        /*09f0*/ 	.short	0x010a
        /*09f2*/ 	.byte	0x0a
	.zero		1


	//   ....[41]....
        /*09f4*/ 	.word	0x00009c30
        /*09f8*/ 	.word	0x000000ff
        /*09fc*/ 	.word	0x00016850
        /*0a00*/ 	.short	0x010a
        /*0a02*/ 	.byte	0x0a
	.zero		1


	//   ....[42]....
        /*0a04*/ 	.word	0x0000a000
        /*0a08*/ 	.word	0x000000ff
        /*0a0c*/ 	.word	0x00000000
        /*0a10*/ 	.short	0x0101
        /*0a12*/ 	.byte	0x0a
	.zero		1


	//   ....[43]....
        /*0a14*/ 	.word	0x0000c2c0
        /*0a18*/ 	.word	0x000000ff
        /*0a1c*/ 	.word	0x00000000
        /*0a20*/ 	.short	0x0101
        /*0a22*/ 	.byte	0x0a
	.zero		1


	//   ....[44]....
        /*0a24*/ 	.word	0x0000c6c0
        /*0a28*/ 	.word	0x000000ff
        /*0a2c*/ 	.word	0x00016850
        /*0a30*/ 	.short	0x010a
        /*0a32*/ 	.byte	0x08
	.zero		1


	//   ....[45]....
        /*0a34*/ 	.word	0x0000c700
        /*0a38*/ 	.word	0x000000ff
        /*0a3c*/ 	.word	0x00016850
        /*0a40*/ 	.short	0x010a
        /*0a42*/ 	.byte	0x08
	.zero		1


	//   ....[46]....
        /*0a44*/ 	.word	0x0000cc50
        /*0a48*/ 	.word	0x000000ff
        /*0a4c*/ 	.word	0x00000000
        /*0a50*/ 	.short	0x0101
        /*0a52*/ 	.byte	0x04
	.zero		1


	//   ....[47]....
        /*0a54*/ 	.word	0x0000d640
        /*0a58*/ 	.word	0x000000ff
        /*0a5c*/ 	.word	0x00000000
        /*0a60*/ 	.short	0x0101
        /*0a62*/ 	.byte	0x04
	.zero		1


	//   ....[48]....
        /*0a64*/ 	.word	0x0000f340
        /*0a68*/ 	.word	0x000000ff
        /*0a6c*/ 	.word	0x00016840
        /*0a70*/ 	.short	0x010a
        /*0a72*/ 	.byte	0x30
	.zero		1


	//   ....[49]....
        /*0a74*/ 	.word	0x0000f9f0
        /*0a78*/ 	.word	0x000000ff
        /*0a7c*/ 	.word	0x00016830
        /*0a80*/ 	.short	0x0107
        /*0a82*/ 	.byte	0x30
	.zero		1


	//   ....[50]....
        /*0a84*/ 	.word	0x0000fa80
        /*0a88*/ 	.word	0x000000ff
        /*0a8c*/ 	.word	0x00016830
        /*0a90*/ 	.short	0x0101
        /*0a92*/ 	.byte	0x30
	.zero		1


	//   ....[51]....
        /*0a94*/ 	.word	0x00010740
        /*0a98*/ 	.word	0x000000ff
        /*0a9c*/ 	.word	0x00016800
        /*0aa0*/ 	.short	0x0107
        /*0aa2*/ 	.byte	0x30
	.zero		1


	//   ....[52]....
        /*0aa4*/ 	.word	0x00010780
        /*0aa8*/ 	.word	0x000000ff
        /*0aac*/ 	.word	0x00016800
        /*0ab0*/ 	.short	0x0101
        /*0ab2*/ 	.byte	0x30
	.zero		1


	//   ....[53]....
        /*0ab4*/ 	.word	0x000107b0
        /*0ab8*/ 	.word	0x000000ff
        /*0abc*/ 	.word	0x00016820
        /*0ac0*/ 	.short	0x010a
        /*0ac2*/ 	.byte	0x30
	.zero		1


	//   ....[54]....
        /*0ac4*/ 	.word	0x00010b80
        /*0ac8*/ 	.word	0x00000007
        /*0acc*/ 	.word	0x00016840
        /*0ad0*/ 	.short	0x010a
        /*0ad2*/ 	.byte	0x3f
	.zero		1


	//   ....[55]....
        /*0ad4*/ 	.word	0x00011060
        /*0ad8*/ 	.word	0x00000007
        /*0adc*/ 	.word	0x00016830
        /*0ae0*/ 	.short	0x0107
        /*0ae2*/ 	.byte	0x3f
	.zero		1


	//   ....[56]....
        /*0ae4*/ 	.word	0x00011130
        /*0ae8*/ 	.word	0x00000007
        /*0aec*/ 	.word	0x00016830
        /*0af0*/ 	.short	0x0101
        /*0af2*/ 	.byte	0x3f
	.zero		1


	//   ....[57]....
        /*0af4*/ 	.word	0x00011190
        /*0af8*/ 	.word	0x00000007
        /*0afc*/ 	.word	0x00016860
        /*0b00*/ 	.short	0x010a
        /*0b02*/ 	.byte	0x3f
	.zero		1


	//   ....[58]....
        /*0b04*/ 	.word	0x00011580
        /*0b08*/ 	.word	0x00000007
        /*0b0c*/ 	.word	0x00016850
        /*0b10*/ 	.short	0x0107
        /*0b12*/ 	.byte	0x3f
	.zero		1


	//   ....[59]....
        /*0b14*/ 	.word	0x000116f0
        /*0b18*/ 	.word	0x00000007
        /*0b1c*/ 	.word	0x00016850
        /*0b20*/ 	.short	0x0101
        /*0b22*/ 	.byte	0x3f
	.zero		1


	//   ....[60]....
        /*0b24*/ 	.word	0x000118b0
        /*0b28*/ 	.word	0x00000000
        /*0b2c*/ 	.word	0x00016860
        /*0b30*/ 	.short	0x010a
        /*0b32*/ 	.byte	0x3f
	.zero		1


	//   ....[61]....
        /*0b34*/ 	.word	0x00011cd0
        /*0b38*/ 	.word	0x00000000
        /*0b3c*/ 	.word	0x00016850
        /*0b40*/ 	.short	0x0107
        /*0b42*/ 	.byte	0x3f
	.zero		1


	//   ....[62]....
        /*0b44*/ 	.word	0x00011db0
        /*0b48*/ 	.word	0x00000000
        /*0b4c*/ 	.word	0x00016850
        /*0b50*/ 	.short	0x0101
        /*0b52*/ 	.byte	0x3f
	.zero		1


	//   ....[63]....
        /*0b54*/ 	.word	0x00011e40
        /*0b58*/ 	.word	0x00000007
        /*0b5c*/ 	.word	0x00016820
        /*0b60*/ 	.short	0x010a
        /*0b62*/ 	.byte	0x3f
	.zero		1


	//   ....[64]....
        /*0b64*/ 	.word	0x00011fa0
        /*0b68*/ 	.word	0x00000005
        /*0b6c*/ 	.word	0x00016840
        /*0b70*/ 	.short	0x010a
        /*0b72*/ 	.byte	0x3f
	.zero		1


	//   ....[65]....
        /*0b74*/ 	.word	0x00012040
        /*0b78*/ 	.word	0x00000003
        /*0b7c*/ 	.word	0x00016840
        /*0b80*/ 	.short	0x010a
        /*0b82*/ 	.byte	0x3f
	.zero		1


	//   ....[66]....
        /*0b84*/ 	.word	0x00012080
        /*0b88*/ 	.word	0x00000005
        /*0b8c*/ 	.word	0x00016860
        /*0b90*/ 	.short	0x010a
        /*0b92*/ 	.byte	0x3f
	.zero		1


	//   ....[67]....
        /*0b94*/ 	.word	0x000120c0
        /*0b98*/ 	.word	0x00000003
        /*0b9c*/ 	.word	0x00016860
        /*0ba0*/ 	.short	0x010a
        /*0ba2*/ 	.byte	0x3f
	.zero		1


	//   ....[68]....
        /*0ba4*/ 	.word	0x00012130
        /*0ba8*/ 	.word	0x00000003
        /*0bac*/ 	.word	0x00016800
        /*0bb0*/ 	.short	0x010a
        /*0bb2*/ 	.byte	0x3f
	.zero		1


	//   ....[69]....
        /*0bb4*/ 	.word	0x00012190
        /*0bb8*/ 	.word	0x00000003
        /*0bbc*/ 	.word	0x00016830
        /*0bc0*/ 	.short	0x010a
        /*0bc2*/ 	.byte	0x3f
	.zero		1


	//   ....[70]....
        /*0bc4*/ 	.word	0x000121f0
        /*0bc8*/ 	.word	0x00000005
        /*0bcc*/ 	.word	0x00016830
        /*0bd0*/ 	.short	0x010a
        /*0bd2*/ 	.byte	0x3f
	.zero		1


	//   ....[71]....
        /*0bd4*/ 	.word	0x00012250
        /*0bd8*/ 	.word	0x00000005
        /*0bdc*/ 	.word	0x00016850
        /*0be0*/ 	.short	0x010a
        /*0be2*/ 	.byte	0x3f
	.zero		1


	//   ....[72]....
        /*0be4*/ 	.word	0x000122b0
        /*0be8*/ 	.word	0x0000000b
        /*0bec*/ 	.word	0x00016830
        /*0bf0*/ 	.short	0x010a
        /*0bf2*/ 	.byte	0x3f
	.zero		1


	//   ....[73]....
        /*0bf4*/ 	.word	0x00012310
        /*0bf8*/ 	.word	0x0000000b
        /*0bfc*/ 	.word	0x00016850
        /*0c00*/ 	.short	0x010a
        /*0c02*/ 	.byte	0x3f
	.zero		1


	//   ....[74]....
        /*0c04*/ 	.word	0x00012370
        /*0c08*/ 	.word	0x0000000d
        /*0c0c*/ 	.word	0x00016830
        /*0c10*/ 	.short	0x010a
        /*0c12*/ 	.byte	0x3f
	.zero		1


	//   ....[75]....
        /*0c14*/ 	.word	0x000123d0
        /*0c18*/ 	.word	0x0000000d
        /*0c1c*/ 	.word	0x00016850
        /*0c20*/ 	.short	0x010a
        /*0c22*/ 	.byte	0x3f
	.zero		1


	//   ....[76]....
        /*0c24*/ 	.word	0x00012430
        /*0c28*/ 	.word	0x00000006
        /*0c2c*/ 	.word	0x00016850
        /*0c30*/ 	.short	0x010a
        /*0c32*/ 	.byte	0x3f
	.zero		1


	//   ....[77]....
        /*0c34*/ 	.word	0x00012510
        /*0c38*/ 	.word	0x00000002
        /*0c3c*/ 	.word	0x00016840
        /*0c40*/ 	.short	0x010a
        /*0c42*/ 	.byte	0x3f
	.zero		1


	//   ....[78]....
        /*0c44*/ 	.word	0x00013d00
        /*0c48*/ 	.word	0x00000003
        /*0c4c*/ 	.word	0x00016820
        /*0c50*/ 	.short	0x010a
        /*0c52*/ 	.byte	0x3f
	.zero		1


	//   ....[79]....
        /*0c54*/ 	.word	0x00013d50
        /*0c58*/ 	.word	0x00000007
        /*0c5c*/ 	.word	0x00016840
        /*0c60*/ 	.short	0x010a
        /*0c62*/ 	.byte	0x3f
	.zero		1


	//   ....[80]....
        /*0c64*/ 	.word	0x00014720
        /*0c68*/ 	.word	0x00000007
        /*0c6c*/ 	.word	0x00016860
        /*0c70*/ 	.short	0x010a
        /*0c72*/ 	.byte	0x3f
	.zero		1


	//   ....[81]....
        /*0c74*/ 	.word	0x000150a0
        /*0c78*/ 	.word	0x00000000
        /*0c7c*/ 	.word	0x00016860
        /*0c80*/ 	.short	0x010a
        /*0c82*/ 	.byte	0x3f
	.zero		1


	//   ....[82]....
        /*0c84*/ 	.word	0x00015a20
        /*0c88*/ 	.word	0x00000007
        /*0c8c*/ 	.word	0x00016820
        /*0c90*/ 	.short	0x010a
        /*0c92*/ 	.byte	0x3f
	.zero		1


	//   ....[83]....
        /*0c94*/ 	.word	0x00015bc0
        /*0c98*/ 	.word	0x00000005
        /*0c9c*/ 	.word	0x00016840
        /*0ca0*/ 	.short	0x010a
        /*0ca2*/ 	.byte	0x3f
	.zero		1


	//   ....[84]....
        /*0ca4*/ 	.word	0x00015c10
        /*0ca8*/ 	.word	0x00000003
        /*0cac*/ 	.word	0x00016840
        /*0cb0*/ 	.short	0x010a
        /*0cb2*/ 	.byte	0x3f
	.zero		1


	//   ....[85]....
        /*0cb4*/ 	.word	0x00015c60
        /*0cb8*/ 	.word	0x00000005
        /*0cbc*/ 	.word	0x00016860
        /*0cc0*/ 	.short	0x010a
        /*0cc2*/ 	.byte	0x3f
	.zero		1


	//----- nvinfo : EIATTR_NUM_MBARRIERS
	.align		4
.L_1465:
        /*0cc4*/ 	.byte	0x03, 0x38
        /*0cc6*/ 	.short	0x0016


	//----- nvinfo : EIATTR_EXIT_INSTR_OFFSETS
	.align		4
        /*0cc8*/ 	.byte	0x04, 0x1c
        /*0cca*/ 	.short	(.L_1467 - .L_1466)


	//   ....[0]....
.L_1466:
        /*0ccc*/ 	.word	0x00012110


	//----- nvinfo : EIATTR_MAX_THREADS
	.align		4
.L_1467:
        /*0cd0*/ 	.byte	0x04, 0x05
        /*0cd2*/ 	.short	(.L_1469 - .L_1468)
.L_1468:
        /*0cd4*/ 	.word	0x00000200
        /*0cd8*/ 	.word	0x00000001
        /*0cdc*/ 	.word	0x00000001


	//----- nvinfo : EIATTR_CRS_STACK_SIZE
	.align		4
.L_1469:
        /*0ce0*/ 	.byte	0x04, 0x1e
        /*0ce2*/ 	.short	(.L_1471 - .L_1470)
.L_1470:
        /*0ce4*/ 	.word	0x00000000


	//----- nvinfo : EIATTR_CBANK_PARAM_SIZE
	.align		4
.L_1471:
        /*0ce8*/ 	.byte	0x03, 0x19
        /*0cea*/ 	.short	0x0a70


	//----- nvinfo : EIATTR_PARAM_CBANK
	.align		4
        /*0cec*/ 	.byte	0x04, 0x0a
        /*0cee*/ 	.short	(.L_1473 - .L_1472)
	.align		4
.L_1472:
        /*0cf0*/ 	.word	index@(.nv.constant0._ZN7cutlass13device_kernelIN5flash11enable_sm90INS1_16FlashAttnFwdSm90INS1_25CollectiveMainloopFwdSm90ILi2EN4cute5tupleIJNS5_1CILi1EEES8_S8_EEENS6_IJNS7_ILi192EEENS7_ILi128EEENS7_ILi64EEEEEELi64ENS_6half_tEfNS_4arch4Sm90ELb0ELb1ELb0ELb0ELb1ELb0ELb0ELb1ELb1ELb1ELb1ELb0EEENS1_21CollectiveEpilogueFwdINS6_IJSA_SC_SB_EEES9_SE_SG_Li384ELb0ELb1ELb1ELb0EEENS1_19SingleTileSchedulerILb0ELb1ELb1ELi192EEEEEEEEEvNT_6ParamsE)
        /*0cf4*/ 	.short	0x0210
        /*0cf6*/ 	.short	0x0a70


	//----- nvinfo : EIATTR_SW_WAR
	.align		4
.L_1473:
        /*0cf8*/ 	.byte	0x04, 0x36
        /*0cfa*/ 	.short	(.L_1475 - .L_1474)
.L_1474:
        /*0cfc*/ 	.word	0x00000008
.L_1475:


//--------------------- .nv.info._ZN7cutlass13device_kernelIN5flash11enable_sm90INS1_16FlashAttnFwdSm90INS1_25CollectiveMainloopFwdSm90ILi2EN4cute5tupleIJNS5_1CILi1EEES8_S8_EEENS6_IJNS7_ILi192EEENS7_ILi128EEENS7_ILi64EEEEEELi64ENS_6half_tEfNS_4arch4Sm90ELb0ELb1ELb0ELb1ELb1ELb0ELb0ELb1ELb1ELb1ELb1ELb0EEENS1_21CollectiveEpilogueFwdINS6_IJSA_SC_SB_EEES9_SE_SG_Li384ELb1ELb1ELb1ELb0EEENS1_36VarlenDynamicPersistentTileSchedulerILi192ELi128ELi384ELi128ELb1ELb1ELb1ELb1ELb0ELb1EEEEEEEEEvNT_6ParamsE --------------------------
	.section	.nv.info._ZN7cutlass13device_kernelIN5flash11enable_sm90INS1_16FlashAttnFwdSm90INS1_25CollectiveMainloopFwdSm90ILi2EN4cute5tupleIJNS5_1CILi1EEES8_S8_EEENS6_IJNS7_ILi192EEENS7_ILi128EEENS7_ILi64EEEEEELi64ENS_6half_tEfNS_4arch4Sm90ELb0ELb1ELb0ELb1ELb1ELb0ELb0ELb1ELb1ELb1ELb1ELb0EEENS1_21CollectiveEpilogueFwdINS6_IJSA_SC_SB_EEES9_SE_SG_Li384ELb1ELb1ELb1ELb0EEENS1_36VarlenDynamicPersistentTileSchedulerILi192ELi128ELi384ELi128ELb1ELb1ELb1ELb1ELb0ELb1EEEEEEEEEvNT_6ParamsE,"",@"SHT_CUDA_INFO"
	.sectionflags	@""
	.align	4


	//----- nvinfo : EIATTR_CUDA_API_VERSION
	.align		4
        /*0000*/ 	.byte	0x04, 0x37
        /*0002*/ 	.short	(.L_1477 - .L_1476)
.L_1476:
        /*0004*/ 	.word	0x00000082


	//----- nvinfo : EIATTR_KPARAM_INFO
	.align		4
.L_1477:
        /*0008*/ 	.byte	0x04, 0x17
        /*000a*/ 	.short	(.L_1479 - .L_1478)
.L_1478:
        /*000c*/ 	.word	0x00000000
        /*0010*/ 	.short	0x0000
        /*0012*/ 	.short	0x0070
        /*0014*/ 	.byte	0x00, 0xf0, 0x01, 0x2a


	//----- nvinfo : EIATTR_SPARSE_MMA_MASK
	.align		4
.L_1479:
        /*0018*/ 	.byte	0x03, 0x50
        /*001a*/ 	.short	0x0000


	//----- nvinfo : EIATTR_MAXREG_COUNT
	.align		4
        /*001c*/ 	.byte	0x03, 0x1b
        /*001e*/ 	.short	0x0080


	//----- nvinfo : EIATTR_NUM_BARRIERS
	.align		4
        /*0020*/ 	.byte	0x02, 0x4c
        /*0022*/ 	.byte	0x10
	.zero		1


	//----- nvinfo : EIATTR_EXTERNS
	.align		4
        /*0024*/ 	.byte	0x04, 0x0f
        /*0026*/ 	.short	(.L_1481 - .L_1480)


	//   ....[0]....
	.align		4
.L_1480:
        /*0028*/ 	.word	index@(__assertfail)


	//----- nvinfo : EIATTR_ANNOTATIONS
	.align		4
.L_1481:
        /*002c*/ 	.byte	0x04, 0x55
        /*002e*/ 	.short	(.L_1483 - .L_1482)


	//   ....[0]....
.L_1482:
        /* <DEDUP_REMOVED lines=22> */


	//----- nvinfo : EIATTR_MERCURY_ISA_VERSION
	.align		4
.L_1483:
        /*0178*/ 	.byte	0x03, 0x5f
        /*017a*/ 	.short	0x0101


	//----- nvinfo : EIATTR_UNUSED_LOAD_BYTE_OFFSET
	.align		4
        /*017c*/ 	.byte	0x04, 0x44
        /*017e*/ 	.short	(.L_1485 - .L_1484)


	//   ....[0]....
.L_1484:
        /*0180*/ 	.word	0x00000970
        /*0184*/ 	.word	0x0000fff0


	//   ....[1]....
        /*0188*/ 	.word	0x0000d510
        /*018c*/ 	.word	0x0000fff0


	//----- nvinfo : EIATTR_INT_WARP_WIDE_INSTR_OFFSETS
	.align		4
.L_1485:
        /*0190*/ 	.byte	0x04, 0x31
        /*0192*/ 	.short	(.L_1487 - .L_1486)


	//   ....[0]....
.L_1486:
        /*0194*/ 	.word	0x000000c0


	//   ....[1]....
        /*0198*/ 	.word	0x000000d0


	//   ....[2]....
        /*019c*/ 	.word	0x00000170


	//   ....[3]....
        /*01a0*/ 	.word	0x00011600


	//   ....[4]....
        /*01a4*/ 	.word	0x00011690


	//   ....[5]....
        /*01a8*/ 	.word	0x00014720


	//   ....[6]....
        /*01ac*/ 	.word	0x000147b0


	//----- nvinfo : EIATTR_COOP_GROUP_MASK_REGIDS
	.align		4
.L_1487:
        /*01b0*/ 	.byte	0x04, 0x29
        /*01b2*/ 	.short	(.L_1489 - .L_1488)


	//   ....[0]....
.L_1488:
        /*01b4*/ 	.word	0xffffffff


	//   ....[1]....
        /*01b8*/ 	.word	0xffffffff


	//   ....[2]....
        /*01bc*/ 	.word	0xffffffff


	//   ....[3]....
        /*01c0*/ 	.word	0xffffffff


	//   ....[4]....
        /*01c4*/ 	.word	0xffffffff


	//   ....[5]....
        /*01c8*/ 	.word	0xffffffff


	//   ....[6]....
        /*01cc*/ 	.word	0xffffffff


	//   ....[7]....
        /*01d0*/ 	.word	0xffffffff


	//   ....[8]....
        /*01d4*/ 	.word	0xffffffff


	//   ....[9]....
        /*01d8*/ 	.word	0xffffffff


	//   ....[10]....
        /*01dc*/ 	.word	0xffffffff


	//   ....[11]....
        /*01e0*/ 	.word	0xffffffff


	//   ....[12]....
        /*01e4*/ 	.word	0xffffffff


	//   ....[13]....
        /*01e8*/ 	.word	0xffffffff


	//   ....[14]....
        /*01ec*/ 	.word	0xffffffff


	//   ....[15]....
        /*01f0*/ 	.word	0xffffffff


	//   ....[16]....
        /*01f4*/ 	.word	0xffffffff


	//   ....[17]....
        /*01f8*/ 	.word	0xffffffff


	//   ....[18]....
        /*01fc*/ 	.word	0xffffffff


	//   ....[19]....
        /*0200*/ 	.word	0xffffffff


	//   ....[20]....
        /*0204*/ 	.word	0xffffffff


	//   ....[21]....
        /*0208*/ 	.word	0xffffffff


	//   ....[22]....
        /*020c*/ 	.word	0xffffffff


	//   ....[23]....
        /*0210*/ 	.word	0xffffffff


	//   ....[24]....
        /*0214*/ 	.word	0xffffffff


	//   ....[25]....
        /*0218*/ 	.word	0xffffffff


	//   ....[26]....
        /*021c*/ 	.word	0xffffffff


	//   ....[27]....
        /*0220*/ 	.word	0xffffffff


	//   ....[28]....
        /*0224*/ 	.word	0xffffffff


	//   ....[29]....
        /*0228*/ 	.word	0xffffffff


	//   ....[30]....
        /*022c*/ 	.word	0xffffffff


	//   ....[31]....
        /*0230*/ 	.word	0xffffffff


	//   ....[32]....
        /*0234*/ 	.word	0xffffffff


	//   ....[33]....
        /*0238*/ 	.word	0xffffffff


	//   ....[34]....
        /*023c*/ 	.word	0xffffffff


	//   ....[35]....
        /*0240*/ 	.word	0xffffffff


	//   ....[36]....
        /*0244*/ 	.word	0xffffffff


	//   ....[37]....
        /*0248*/ 	.word	0xffffffff


	//   ....[38]....
        /*024c*/ 	.word	0xffffffff


	//   ....[39]....
        /*0250*/ 	.word	0xffffffff


	//   ....[40]....
        /*0254*/ 	.word	0xffffffff


	//   ....[41]....
        /*0258*/ 	.word	0xffffffff


	//   ....[42]....
        /*025c*/ 	.word	0xffffffff


	//   ....[43]....
        /*0260*/ 	.word	0xffffffff


	//   ....[44]....
        /*0264*/ 	.word	0xffffffff


	//   ....[45]....
        /*0268*/ 	.word	0xffffffff


	//   ....[46]....
        /*026c*/ 	.word	0xffffffff


	//   ....[47]....
        /*0270*/ 	.word	0xffffffff


	//   ....[48]....
        /*0274*/ 	.word	0xffffffff


	//   ....[49]....
        /*0278*/ 	.word	0xffffffff


	//   ....[50]....
        /*027c*/ 	.word	0xffffffff


	//   ....[51]....
        /*0280*/ 	.word	0xffffffff


	//   ....[52]....
        /*0284*/ 	.word	0xffffffff


	//   ....[53]....
        /*0288*/ 	.word	0xffffffff


	//   ....[54]....
        /*028c*/ 	.word	0xffffffff


	//   ....[55]....
        /*0290*/ 	.word	0xffffffff


	//   ....[56]....
        /*0294*/ 	.word	0xffffffff


	//   ....[57]....
        /*0298*/ 	.word	0xffffffff


	//   ....[58]....
        /*029c*/ 	.word	0xffffffff


	//   ....[59]....
        /*02a0*/ 	.word	0xffffffff


	//   ....[60]....
        /*02a4*/ 	.word	0xffffffff


	//   ....[61]....
        /*02a8*/ 	.word	0xffffffff


	//   ....[62]....
        /*02ac*/ 	.word	0xffffffff


	//   ....[63]....
        /*02b0*/ 	.word	0xffffffff


	//   ....[64]....
        /*02b4*/ 	.word	0xffffffff


	//   ....[65]....
        /*02b8*/ 	.word	0xffffffff


	//   ....[66]....
        /*02bc*/ 	.word	0xffffffff


	//   ....[67]....
        /*02c0*/ 	.word	0xffffffff


	//   ....[68]....
        /*02c4*/ 	.word	0xffffffff


	//   ....[69]....
        /*02c8*/ 	.word	0xffffffff


	//   ....[70]....
        /*02cc*/ 	.word	0xffffffff


	//   ....[71]....
        /*02d0*/ 	.word	0xffffffff


	//   ....[72]....
        /*02d4*/ 	.word	0xffffffff


	//   ....[73]....
        /*02d8*/ 	.word	0xffffffff


	//   ....[74]....
        /*02dc*/ 	.word	0xffffffff


	//   ....[75]....
        /*02e0*/ 	.word	0xffffffff


	//   ....[76]....
        /*02e4*/ 	.word	0xffffffff


	//   ....[77]....
        /*02e8*/ 	.word	0xffffffff


	//   ....[78]....
        /*02ec*/ 	.word	0xffffffff


	//   ....[79]....
        /*02f0*/ 	.word	0xffffffff


	//   ....[80]....
        /*02f4*/ 	.word	0xffffffff


	//   ....[81]....
        /*02f8*/ 	.word	0xffffffff


	//   ....[82]....
        /*02fc*/ 	.word	0xffffffff


	//   ....[83]....
        /*0300*/ 	.word	0xffffffff


	//   ....[84]....
        /*0304*/ 	.word	0xffffffff


	//   ....[85]....
        /*0308*/ 	.word	0xffffffff


	//   ....[86]....
        /*030c*/ 	.word	0xffffffff


	//   ....[87]....
        /*0310*/ 	.word	0xffffffff


	//   ....[88]....
        /*0314*/ 	.word	0xffffffff


	//   ....[89]....
        /*0318*/ 	.word	0xffffffff


	//   ....[90]....
        /*031c*/ 	.word	0xffffffff


	//   ....[91]....
        /*0320*/ 	.word	0xffffffff


	//   ....[92]....
        /*0324*/ 	.word	0xffffffff


	//   ....[93]....
        /*0328*/ 	.word	0xffffffff


	//   ....[94]....
        /*032c*/ 	.word	0xffffffff


	//   ....[95]....
        /*0330*/ 	.word	0xffffffff


	//   ....[96]....
        /*0334*/ 	.word	0xffffffff


	//   ....[97]....
        /*0338*/ 	.word	0xffffffff


	//   ....[98]....
        /*033c*/ 	.word	0xffffffff


	//   ....[99]....
        /*0340*/ 	.word	0xffffffff


	//   ....[100]....
        /*0344*/ 	.word	0xffffffff


	//   ....[101]....
        /*0348*/ 	.word	0xffffffff


	//   ....[102]....
        /*034c*/ 	.word	0xffffffff


	//   ....[103]....
        /*0350*/ 	.word	0xffffffff


	//   ....[104]....
        /*0354*/ 	.word	0xffffffff


	//   ....[105]....
        /*0358*/ 	.word	0xffffffff


	//   ....[106]....
        /*035c*/ 	.word	0xffffffff


	//   ....[107]....
        /*0360*/ 	.word	0xffffffff


	//   ....[108]....
        /*0364*/ 	.word	0xffffffff


	//   ....[109]....
        /*0368*/ 	.word	0xffffffff


	//   ....[110]....
        /*036c*/ 	.word	0xffffffff


	//   ....[111]....
        /*0370*/ 	.word	0xffffffff


	//   ....[112]....
        /*0374*/ 	.word	0xffffffff


	//   ....[113]....
        /*0378*/ 	.word	0xffffffff


	//   ....[114]....
        /*037c*/ 	.word	0xffffffff


	//   ....[115]....
        /*0380*/ 	.word	0xffffffff


	//   ....[116]....
        /*0384*/ 	.word	0xffffffff


	//   ....[117]....
        /*0388*/ 	.word	0xffffffff


	//   ....[118]....
        /*038c*/ 	.word	0xffffffff


	//   ....[119]....
        /*0390*/ 	.word	0xffffffff


	//   ....[120]....
        /*0394*/ 	.word	0xffffffff


	//   ....[121]....
        /*0398*/ 	.word	0xffffffff


	//   ....[122]....
        /*039c*/ 	.word	0xffffffff


	//   ....[123]....
        /*03a0*/ 	.word	0xffffffff


	//   ....[124]....
        /*03a4*/ 	.word	0xffffffff


	//   ....[125]....
        /*03a8*/ 	.word	0xffffffff


	//   ....[126]....
        /*03ac*/ 	.word	0xffffffff


	//   ....[127]....
        /*03b0*/ 	.word	0xffffffff


	//   ....[128]....
        /*03b4*/ 	.word	0xffffffff


	//   ....[129]....
        /*03b8*/ 	.word	0xffffffff


	//   ....[130]....
        /*03bc*/ 	.word	0xffffffff


	//   ....[131]....
        /*03c0*/ 	.word	0xffffffff


	//   ....[132]....
        /*03c4*/ 	.word	0xffffffff


	//   ....[133]....
        /*03c8*/ 	.word	0xffffffff


	//   ....[134]....
        /*03cc*/ 	.word	0xffffffff


	//   ....[135]....
        /*03d0*/ 	.word	0xffffffff


	//   ....[136]....
        /*03d4*/ 	.word	0xffffffff


	//   ....[137]....
        /*03d8*/ 	.word	0xffffffff


	//   ....[138]....
        /*03dc*/ 	.word	0xffffffff


	//   ....[139]....
        /*03e0*/ 	.word	0xffffffff


	//   ....[140]....
        /*03e4*/ 	.word	0xffffffff


	//   ....[141]....
        /*03e8*/ 	.word	0xffffffff


	//   ....[142]....
        /*03ec*/ 	.word	0xffffffff


	//   ....[143]....
        /*03f0*/ 	.word	0xffffffff


	//   ....[144]....
        /*03f4*/ 	.word	0xffffffff


	//   ....[145]....
        /*03f8*/ 	.word	0xffffffff


	//   ....[146]....
        /*03fc*/ 	.word	0xffffffff


	//   ....[147]....
        /*0400*/ 	.word	0xffffffff


	//   ....[148]....
        /*0404*/ 	.word	0xffffffff


	//   ....[149]....
        /*0408*/ 	.word	0xffffffff


	//   ....[150]....
        /*040c*/ 	.word	0xffffffff


	//   ....[151]....
        /*0410*/ 	.word	0xffffffff


	//   ....[152]....
        /*0414*/ 	.word	0xffffffff


	//   ....[153]....
        /*0418*/ 	.word	0xffffffff


	//   ....[154]....
        /*041c*/ 	.word	0xffffffff


	//   ....[155]....
        /*0420*/ 	.word	0xffffffff


	//   ....[156]....
        /*0424*/ 	.word	0xffffffff


	//   ....[157]....
        /*0428*/ 	.word	0xffffffff


	//   ....[158]....
        /*042c*/ 	.word	0xffffffff


	//   ....[159]....
        /*0430*/ 	.word	0xffffffff


	//   ....[160]....
        /*0434*/ 	.word	0xffffffff


	//   ....[161]....
        /*0438*/ 	.word	0xffffffff


	//   ....[162]....
        /*043c*/ 	.word	0xffffffff


	//   ....[163]....
        /*0440*/ 	.word	0xffffffff


	//   ....[164]....
        /*0444*/ 	.word	0xffffffff


	//   ....[165]....
        /*0448*/ 	.word	0xffffffff


	//   ....[166]....
        /*044c*/ 	.word	0xffffffff


	//   ....[167]....
        /*0450*/ 	.word	0xffffffff


	//   ....[168]....
        /*0454*/ 	.word	0xffffffff


	//   ....[169]....
        /*0458*/ 	.word	0xffffffff


	//   ....[170]....
        /*045c*/ 	.word	0xffffffff


	//   ....[171]....
        /*0460*/ 	.word	0xffffffff


	//   ....[172]....
        /*0464*/ 	.word	0xffffffff


	//   ....[173]....
        /*0468*/ 	.word	0xffffffff


	//   ....[174]....
        /*046c*/ 	.word	0xffffffff


	//   ....[175]....
        /*0470*/ 	.word	0xffffffff


	//   ....[176]....
        /*0474*/ 	.word	0xffffffff


	//   ....[177]....
        /*0478*/ 	.word	0xffffffff


	//   ....[178]....
        /*047c*/ 	.word	0xffffffff


	//   ....[179]....
        /*0480*/ 	.word	0xffffffff


	//   ....[180]....
        /*0484*/ 	.word	0xffffffff


	//   ....[181]....
        /*0488*/ 	.word	0x0500000f


	//   ....[182]....
        /*048c*/ 	.word	0x0500000f


	//   ....[183]....
        /*0490*/ 	.word	0x0500000f


	//   ....[184]....
        /*0494*/ 	.word	0x0500000f


	//   ....[185]....
        /*0498*/ 	.word	0x0500000f


	//   ....[186]....
        /*049c*/ 	.word	0x0500000f


	//   ....[187]....
        /*04a0*/ 	.word	0x0500000f


	//   ....[188]....
        /*04a4*/ 	.word	0x0500000f


	//   ....[189]....
        /*04a8*/ 	.word	0x0500000f


	//   ....[190]....
        /*04ac*/ 	.word	0x0500000f


	//   ....[191]....
        /*04b0*/ 	.word	0x0500000f


	//   ....[192]....
        /*04b4*/ 	.word	0x0500000f


	//   ....[193]....
        /*04b8*/ 	.word	0x0500000f


	//   ....[194]....
        /*04bc*/ 	.word	0x0500000f


	//   ....[195]....
        /*04c0*/ 	.word	0x0500000f


	//   ....[196]....
        /*04c4*/ 	.word	0x0500000f


	//   ....[197]....
        /*04c8*/ 	.word	0x0500000f


	//   ....[198]....
        /*04cc*/ 	.word	0x0500000f


	//   ....[199]....
        /*04d0*/ 	.word	0x0500000f


	//   ....[200]....
        /*04d4*/ 	.word	0x0500000f


	//   ....[201]....
        /*04d8*/ 	.word	0x0500000f


	//   ....[202]....
        /*04dc*/ 	.word	0x0500000f


	//   ....[203]....
        /*04e0*/ 	.word	0x0500000f


	//   ....[204]....
        /*04e4*/ 	.word	0x0500000f


	//   ....[205]....
        /*04e8*/ 	.word	0x0500000f


	//   ....[206]....
        /*04ec*/ 	.word	0x0500000f


	//   ....[207]....
        /*04f0*/ 	.word	0x0500000f


	//   ....[208]....
        /*04f4*/ 	.word	0x0500000f


	//   ....[209]....
        /*04f8*/ 	.word	0x0500000f


	//   ....[210]....
        /*04fc*/ 	.word	0x0500000f


	//   ....[211]....
        /*0500*/ 	.word	0x0500000f


	//   ....[212]....
        /*0504*/ 	.word	0x0500000f


	//   ....[213]....
        /*0508*/ 	.word	0x0500000f


	//   ....[214]....
        /*050c*/ 	.word	0x0500000f


	//   ....[215]....
        /*0510*/ 	.word	0x0500000f


	//   ....[216]....
        /*0514*/ 	.word	0x0500000f


	//   ....[217]....
        /*0518*/ 	.word	0x0500000f


	//   ....[218]....
        /*051c*/ 	.word	0x0500000f


	//   ....[219]....
        /*0520*/ 	.word	0x0500000f


	//   ....[220]....
        /*0524*/ 	.word	0x0500000f


	//   ....[221]....
        /*0528*/ 	.word	0x0500000f


	//   ....[222]....
        /*052c*/ 	.word	0x0500000f


	//   ....[223]....
        /*0530*/ 	.word	0x0500000f


	//   ....[224]....
        /*0534*/ 	.word	0x0500000f


	//   ....[225]....
        /*0538*/ 	.word	0x0500000f


	//   ....[226]....
        /*053c*/ 	.word	0x0500000f


	//   ....[227]....
        /*0540*/ 	.word	0x0500000f


	//   ....[228]....
        /*0544*/ 	.word	0x0500000f


	//   ....[229]....
        /*0548*/ 	.word	0x0500000f


	//   ....[230]....
        /*054c*/ 	.word	0x0500000f


	//   ....[231]....
        /*0550*/ 	.word	0x0500000f


	//   ....[232]....
        /*0554*/ 	.word	0x0500000f


	//   ....[233]....
        /*0558*/ 	.word	0x0500000f


	//   ....[234]....
        /*055c*/ 	.word	0x0500000f


	//   ....[235]....
        /*0560*/ 	.word	0x0500000f


	//   ....[236]....
        /*0564*/ 	.word	0x0500000f


	//   ....[237]....
        /*0568*/ 	.word	0x0500000f


	//   ....[238]....
        /*056c*/ 	.word	0x0500000f


	//   ....[239]....
        /*0570*/ 	.word	0x0500000f


	//   ....[240]....
        /*0574*/ 	.word	0x0500000f


	//   ....[241]....
        /*0578*/ 	.word	0x0500000f


	//   ....[242]....
        /*057c*/ 	.word	0x0500000f


	//   ....[243]....
        /*0580*/ 	.word	0x0500000f


	//   ....[244]....
        /*0584*/ 	.word	0x0500000f


	//   ....[245]....
        /*0588*/ 	.word	0x0500000f


	//   ....[246]....
        /*058c*/ 	.word	0x0500000f


	//   ....[247]....
        /*0590*/ 	.word	0x0500000f


	//   ....[248]....
        /*0594*/ 	.word	0x0500000f


	//   ....[249]....
        /*0598*/ 	.word	0x0500000f


	//   ....[250]....
        /*059c*/ 	.word	0x0500000f


	//   ....[251]....
        /*05a0*/ 	.word	0x0500000f


	//   ....[252]....
        /*05a4*/ 	.word	0x0500000f


	//   ....[253]....
        /*05a8*/ 	.word	0x0500000f


	//   ....[254]....
        /*05ac*/ 	.word	0x0500000f


	//   ....[255]....
        /*05b0*/ 	.word	0x0500000f


	//   ....[0]....
        /*05b4*/ 	.word	0x0500000f


	//   ....[1]....
        /*05b8*/ 	.word	0x0500000f


	//   ....[2]....
        /*05bc*/ 	.word	0x0500000f


	//   ....[3]....
        /*05c0*/ 	.word	0x0500000f


	//   ....[4]....
        /*05c4*/ 	.word	0x0500000f


	//   ....[5]....
        /*05c8*/ 	.word	0x0500000f


	//   ....[6]....
        /*05cc*/ 	.word	0x0500000f


	//   ....[7]....
        /*05d0*/ 	.word	0x0500000f


	//   ....[8]....
        /*05d4*/ 	.word	0x0500000f


	//   ....[9]....
        /*05d8*/ 	.word	0x0500000f


	//   ....[10]....
        /*05dc*/ 	.word	0x0500000f


	//   ....[11]....
        /*05e0*/ 	.word	0x0500000f


	//   ....[12]....
        /*05e4*/ 	.word	0x0500000f


	//   ....[13]....
        /*05e8*/ 	.word	0x0500000f


	//   ....[14]....
        /*05ec*/ 	.word	0x0500000f


	//   ....[15]....
        /*05f0*/ 	.word	0x0500000f


	//   ....[16]....
        /*05f4*/ 	.word	0x0500000f


	//   ....[17]....
        /*05f8*/ 	.word	0x0500000f


	//   ....[18]....
        /*05fc*/ 	.word	0x0500000f


	//   ....[19]....
        /*0600*/ 	.word	0x0500000f


	//   ....[20]....
        /*0604*/ 	.word	0x0500000f


	//   ....[21]....
        /*0608*/ 	.word	0x0500000f


	//   ....[22]....
        /*060c*/ 	.word	0x0500000f


	//   ....[23]....
        /*0610*/ 	.word	0x0500000f


	//   ....[24]....
        /*0614*/ 	.word	0x0500000f


	//   ....[25]....
        /*0618*/ 	.word	0x0500000f


	//   ....[26]....
        /*061c*/ 	.word	0x0500000f


	//   ....[27]....
        /*0620*/ 	.word	0x0500000f


	//   ....[28]....
        /*0624*/ 	.word	0x0500000f


	//   ....[29]....
        /*0628*/ 	.word	0x0500000f


	//   ....[30]....
        /*062c*/ 	.word	0x0500000f


	//   ....[31]....
        /*0630*/ 	.word	0x0500000f


	//   ....[32]....
        /*0634*/ 	.word	0x0500000f


	//----- nvinfo : EIATTR_COOP_GROUP_INSTR_OFFSETS
	.align		4
.L_1489:
        /*0638*/ 	.byte	0x04, 0x28
        /*063a*/ 	.short	(.L_1491 - .L_1490)


	//   ....[0]....
.L_1490:
        /*063c*/ 	.word	0x00000080


	//   ....[1]....
        /*0640*/ 	.word	0x00000090


	//   ....[2]....
        /*0644*/ 	.word	0x000002d0


	//   ....[3]....
        /*0648*/ 	.word	0x00000430


	//   ....[4]....
        /*064c*/ 	.word	0x00000550


	//   ....[5]....
        /*0650*/ 	.word	0x000006b0


	//   ....[6]....
        /*0654*/ 	.word	0x00001c80


	//   ....[7]....
        /*0658*/ 	.word	0x00002300


	//   ....[8]....
        /*065c*/ 	.word	0x00003060


	//   ....[9]....
        /*0660*/ 	.word	0x000038b0


	//   ....[10]....
        /*0664*/ 	.word	0x000039c0


	//   ....[11]....
        /*0668*/ 	.word	0x00004220


	//   ....[12]....
        /*066c*/ 	.word	0x00004280


	//   ....[13]....
        /*0670*/ 	.word	0x000058c0


	//   ....[14]....
        /*0674*/ 	.word	0x00005ac0


	//   ....[15]....
        /*0678*/ 	.word	0x000066a0


	//   ....[16]....
        /*067c*/ 	.word	0x000067a0


	//   ....[17]....
        /*0680*/ 	.word	0x00006f90


	//   ....[18]....
        /*0684*/ 	.word	0x00007000


	//   ....[19]....
        /*0688*/ 	.word	0x00008cb0


	//   ....[20]....
        /*068c*/ 	.word	0x00008cc0


	//   ....[21]....
        /*0690*/ 	.word	0x00008cf0


	//   ....[22]....
        /*0694*/ 	.word	0x00008d00


	//   ....[23]....
        /*0698*/ 	.word	0x0000a6d0


	//   ....[24]....
        /*069c*/ 	.word	0x0000a8d0


	//   ....[25]....
        /*06a0*/ 	.word	0x0000b4b0


	//   ....[26]....
        /*06a4*/ 	.word	0x0000b5b0


	//   ....[27]....
        /*06a8*/ 	.word	0x0000bda0


	//   ....[28]....
        /*06ac*/ 	.word	0x0000be10


	//   ....[29]....
        /*06b0*/ 	.word	0x0000cdc0


	//   ....[30]....
        /*06b4*/ 	.word	0x0000cdf0


	//   ....[31]....
        /*06b8*/ 	.word	0x0000ceb0


	//   ....[32]....
        /*06bc*/ 	.word	0x0000cec0


	//   ....[33]....
        /*06c0*/ 	.word	0x0000ddb0


	//   ....[34]....
        /*06c4*/ 	.word	0x0000ddc0


	//   ....[35]....
        /*06c8*/ 	.word	0x0000ddd0


	//   ....[36]....
        /*06cc*/ 	.word	0x0000de10


	//   ....[37]....
        /*06d0*/ 	.word	0x0000e430


	//   ....[38]....
        /*06d4*/ 	.word	0x0000e470


	//   ....[39]....
        /*06d8*/ 	.word	0x0000e490


	//   ....[40]....
        /*06dc*/ 	.word	0x0000e4d0


	//   ....[41]....
        /*06e0*/ 	.word	0x0000e4f0


	//   ....[42]....
        /*06e4*/ 	.word	0x0000e500


	//   ....[43]....
        /*06e8*/ 	.word	0x0000e520


	//   ....[44]....
        /*06ec*/ 	.word	0x0000e540


	//   ....[45]....
        /*06f0*/ 	.word	0x0000e950


	//   ....[46]....
        /*06f4*/ 	.word	0x0000e980


	//   ....[47]....
        /*06f8*/ 	.word	0x0000ebc0


	//   ....[48]....
        /*06fc*/ 	.word	0x0000ebd0


	//   ....[49]....
        /*0700*/ 	.word	0x0000f720


	//   ....[50]....
        /*0704*/ 	.word	0x0000f750


	//   ....[51]....
        /*0708*/ 	.word	0x0000f790


	//   ....[52]....
        /*070c*/ 	.word	0x0000f7c0


	//   ....[53]....
        /*0710*/ 	.word	0x0000f7d0


	//   ....[54]....
        /*0714*/ 	.word	0x0000f7e0


	//   ....[55]....
        /*0718*/ 	.word	0x0000f7f0


	//   ....[56]....
        /*071c*/ 	.word	0x0000f810


	//   ....[57]....
        /*0720*/ 	.word	0x0000f980


	//   ....[58]....
        /*0724*/ 	.word	0x0000fb80


	//   ....[59]....
        /*0728*/ 	.word	0x0000fbb0


	//   ....[60]....
        /*072c*/ 	.word	0x0000fbe0


	//   ....[61]....
        /*0730*/ 	.word	0x0000fc10


	//   ....[62]....
        /*0734*/ 	.word	0x0000fc40


	//   ....[63]....
        /*0738*/ 	.word	0x0000fc70


	//   ....[64]....
        /*073c*/ 	.word	0x0000fdd0


	//   ....[65]....
        /*0740*/ 	.word	0x0000fe00


	//   ....[66]....
        /*0744*/ 	.word	0x0000fe30


	//   ....[67]....
        /*0748*/ 	.word	0x0000fe60


	//   ....[68]....
        /*074c*/ 	.word	0x0000fe90


	//   ....[69]....
        /*0750*/ 	.word	0x0000fec0


	//   ....[70]....
        /*0754*/ 	.word	0x0000ff50


	//   ....[71]....
        /*0758*/ 	.word	0x0000ff80


	//   ....[72]....
        /*075c*/ 	.word	0x0000ff90


	//   ....[73]....
        /*0760*/ 	.word	0x0000ffd0


	//   ....[74]....
        /*0764*/ 	.word	0x00012150


	//   ....[75]....
        /*0768*/ 	.word	0x00012170


	//   ....[76]....
        /*076c*/ 	.word	0x00012200


	//   ....[77]....
        /*0770*/ 	.word	0x00012220


	//   ....[78]....
        /*0774*/ 	.word	0x000122a0


	//   ....[79]....
        /*0778*/ 	.word	0x000122c0


	//   ....[80]....
        /*077c*/ 	.word	0x00012340


	//   ....[81]....
        /*0780*/ 	.word	0x00012360


	//   ....[82]....
        /*0784*/ 	.word	0x000123e0


	//   ....[83]....
        /*0788*/ 	.word	0x00012400


	//   ....[84]....
        /*078c*/ 	.word	0x00012480


	//   ....[85]....
        /*0790*/ 	.word	0x000124a0


	//   ....[86]....
        /*0794*/ 	.word	0x00012520


	//   ....[87]....
        /*0798*/ 	.word	0x00012540


	//   ....[88]....
        /*079c*/ 	.word	0x00012550


	//   ....[89]....
        /*07a0*/ 	.word	0x00012560


	//   ....[90]....
        /*07a4*/ 	.word	0x00012e10


	//   ....[91]....
        /*07a8*/ 	.word	0x00012e40


	//   ....[92]....
        /*07ac*/ 	.word	0x00012ee0


	//   ....[93]....
        /*07b0*/ 	.word	0x00012f00


	//   ....[94]....
        /*07b4*/ 	.word	0x00012f80


	//   ....[95]....
        /*07b8*/ 	.word	0x00012fa0


	//   ....[96]....
        /*07bc*/ 	.word	0x00013020


	//   ....[97]....
        /*07c0*/ 	.word	0x00013040


	//   ....[98]....
        /*07c4*/ 	.word	0x000130c0


	//   ....[99]....
        /*07c8*/ 	.word	0x000130e0


	//   ....[100]....
        /*07cc*/ 	.word	0x00013160


	//   ....[101]....
        /*07d0*/ 	.word	0x00013180


	//   ....[102]....
        /*07d4*/ 	.word	0x00013200


	//   ....[103]....
        /*07d8*/ 	.word	0x00013220


	//   ....[104]....
        /*07dc*/ 	.word	0x00013230


	//   ....[105]....
        /*07e0*/ 	.word	0x000132a0


	//   ....[106]....
        /*07e4*/ 	.word	0x000132f0


	//   ....[107]....
        /*07e8*/ 	.word	0x00013320


	//   ....[108]....
        /*07ec*/ 	.word	0x000133b0


	//   ....[109]....
        /*07f0*/ 	.word	0x000133c0


	//   ....[110]....
        /*07f4*/ 	.word	0x00013430


	//   ....[111]....
        /*07f8*/ 	.word	0x00013440


	//   ....[112]....
        /*07fc*/ 	.word	0x00013480


	//   ....[113]....
        /*0800*/ 	.word	0x000134a0


	//   ....[114]....
        /*0804*/ 	.word	0x00013be0


	//   ....[115]....
        /*0808*/ 	.word	0x00013c10


	//   ....[116]....
        /*080c*/ 	.word	0x00013c60


	//   ....[117]....
        /*0810*/ 	.word	0x00013c70


	//   ....[118]....
        /*0814*/ 	.word	0x00013cb0


	//   ....[119]....
        /*0818*/ 	.word	0x00013cc0


	//   ....[120]....
        /*081c*/ 	.word	0x00013d00


	//   ....[121]....
        /*0820*/ 	.word	0x00013d10


	//   ....[122]....
        /*0824*/ 	.word	0x00013d50


	//   ....[123]....
        /*0828*/ 	.word	0x00013d60


	//   ....[124]....
        /*082c*/ 	.word	0x00013da0


	//   ....[125]....
        /*0830*/ 	.word	0x00013db0


	//   ....[126]....
        /*0834*/ 	.word	0x00013df0


	//   ....[127]....
        /*0838*/ 	.word	0x00013e00


	//   ....[128]....
        /*083c*/ 	.word	0x00013e10


	//   ....[129]....
        /*0840*/ 	.word	0x00013e50


	//   ....[130]....
        /*0844*/ 	.word	0x00014110


	//   ....[131]....
        /*0848*/ 	.word	0x00014140


	//   ....[132]....
        /*084c*/ 	.word	0x000141a0


	//   ....[133]....
        /*0850*/ 	.word	0x000141b0


	//   ....[134]....
        /*0854*/ 	.word	0x00014200


	//   ....[135]....
        /*0858*/ 	.word	0x00014210


	//   ....[136]....
        /*085c*/ 	.word	0x00014260


	//   ....[137]....
        /*0860*/ 	.word	0x00014270


	//   ....[138]....
        /*0864*/ 	.word	0x000142c0


	//   ....[139]....
        /*0868*/ 	.word	0x000142d0


	//   ....[140]....
        /*086c*/ 	.word	0x00014320


	//   ....[141]....
        /*0870*/ 	.word	0x00014330


	//   ....[142]....
        /*0874*/ 	.word	0x00014380


	//   ....[143]....
        /*0878*/ 	.word	0x00014390


	//   ....[144]....
        /*087c*/ 	.word	0x000143a0


	//   ....[145]....
        /*0880*/ 	.word	0x000143e0


	//   ....[146]....
        /*0884*/ 	.word	0x00014970


	//   ....[147]....
        /*0888*/ 	.word	0x000149b0


	//   ....[148]....
        /*088c*/ 	.word	0x000149e0


	//   ....[149]....
        /*0890*/ 	.word	0x000149f0


	//   ....[150]....
        /*0894*/ 	.word	0x00014a00


	//   ....[151]....
        /*0898*/ 	.word	0x00014a10


	//   ....[152]....
        /*089c*/ 	.word	0x00014a30


	//   ....[153]....
        /*08a0*/ 	.word	0x00014a80


	//   ....[154]....
        /*08a4*/ 	.word	0x00014aa0


	//   ....[155]....
        /*08a8*/ 	.word	0x00014ae0


	//   ....[156]....
        /*08ac*/ 	.word	0x00014b00


	//   ....[157]....
        /*08b0*/ 	.word	0x00014b40


	//   ....[158]....
        /*08b4*/ 	.word	0x00014b60


	//   ....[159]....
        /*08b8*/ 	.word	0x00014bb0


	//   ....[160]....
        /*08bc*/ 	.word	0x00014be0


	//   ....[161]....
        /*08c0*/ 	.word	0x00014c40


	//   ....[162]....
        /*08c4*/ 	.word	0x00014ff0


	//   ....[163]....
        /*08c8*/ 	.word	0x00015020


	//   ....[164]....
        /*08cc*/ 	.word	0x00015080


	//   ....[165]....
        /*08d0*/ 	.word	0x000150b0


	//   ....[166]....
        /*08d4*/ 	.word	0x000150e0


	//   ....[167]....
        /*08d8*/ 	.word	0x00015110


	//   ....[168]....
        /*08dc*/ 	.word	0x00015140


	//   ....[169]....
        /*08e0*/ 	.word	0x00015170


	//   ....[170]....
        /*08e4*/ 	.word	0x00015310


	//   ....[171]....
        /*08e8*/ 	.word	0x00015340


	//   ....[172]....
        /*08ec*/ 	.word	0x00015370


	//   ....[173]....
        /*08f0*/ 	.word	0x000153a0


	//   ....[174]....
        /*08f4*/ 	.word	0x000153d0


	//   ....[175]....
        /*08f8*/ 	.word	0x00015400


	//   ....[176]....
        /*08fc*/ 	.word	0x000154c0


	//   ....[177]....
        /*0900*/ 	.word	0x000154e0


	//   ....[178]....
        /*0904*/ 	.word	0x00015500


	//   ....[179]....
        /*0908*/ 	.word	0x00015560


	//   ....[180]....
        /*090c*/ 	.word	0x00015f80


	//   ....[181]....
        /*0910*/ 	.word	0x000165e0


	//   ....[182]....
        /*0914*/ 	.word	0x000166d0


	//   ....[183]....
        /*0918*/ 	.word	0x00016770


	//   ....[184]....
        /*091c*/ 	.word	0x000167d0


	//   ....[185]....
        /*0920*/ 	.word	0x000168c0


	//   ....[186]....
        /*0924*/ 	.word	0x00016930


	//   ....[187]....
        /*0928*/ 	.word	0x00016a20


	//   ....[188]....
        /*092c*/ 	.word	0x00016a90


	//   ....[189]....
        /*0930*/ 	.word	0x00016b80


	//   ....[190]....
        /*0934*/ 	.word	0x00016bf0


	//   ....[191]....
        /*0938*/ 	.word	0x00016ce0


	//   ....[192]....
        /*093c*/ 	.word	0x00016d50


	//   ....[193]....
        /*0940*/ 	.word	0x00016e40


	//   ....[194]....
        /*0944*/ 	.word	0x00016eb0


	//   ....[195]....
        /*0948*/ 	.word	0x00016fa0


	//   ....[196]....
        /*094c*/ 	.word	0x00017010


	//   ....[197]....
        /*0950*/ 	.word	0x000170b0


	//   ....[198]....
        /*0954*/ 	.word	0x000171a0


	//   ....[199]....
        /*0958*/ 	.word	0x00017210


	//   ....[200]....
        /*095c*/ 	.word	0x00017270


	//   ....[201]....
        /*0960*/ 	.word	0x00017360


	//   ....[202]....
        /*0964*/ 	.word	0x000173c0


	//   ....[203]....
        /*0968*/ 	.word	0x000174c0


	//   ....[204]....
        /*096c*/ 	.word	0x00017520


	//   ....[205]....
        /*0970*/ 	.word	0x00017620


	//   ....[206]....
        /*0974*/ 	.word	0x00017680


	//   ....[207]....
        /*0978*/ 	.word	0x00017780


	//   ....[208]....
        /*097c*/ 	.word	0x000177e0


	//   ....[209]....
        /*0980*/ 	.word	0x000178e0


	//   ....[210]....
        /*0984*/ 	.word	0x00017940


	//   ....[211]....
        /*0988*/ 	.word	0x00017a40


	//   ....[212]....
        /*098c*/ 	.word	0x00017aa0


	//   ....[213]....
        /*0990*/ 	.word	0x00017b50


	//   ....[214]....
        /*0994*/ 	.word	0x00017c10


	//   ....[215]....
        /*0998*/ 	.word	0x00017cd0


	//   ....[216]....
        /*099c*/ 	.word	0x00017d30


	//   ....[217]....
        /*09a0*/ 	.word	0x00017e30


	//   ....[218]....
        /*09a4*/ 	.word	0x00017e90


	//   ....[219]....
        /*09a8*/ 	.word	0x00017f60


	//   ....[220]....
        /*09ac*/ 	.word	0x00017fc0


	//   ....[221]....
        /*09b0*/ 	.word	0x00018080


	//   ....[222]....
        /*09b4*/ 	.word	0x000181c0


	//   ....[223]....
        /*09b8*/ 	.word	0x00018260


	//   ....[224]....
        /*09bc*/ 	.word	0x000182d0


	//   ....[225]....
        /*09c0*/ 	.word	0x00018380


	//   ....[226]....
        /*09c4*/ 	.word	0x000183e0


	//   ....[227]....
        /*09c8*/ 	.word	0x00018490


	//   ....[228]....
        /*09cc*/ 	.word	0x000184f0


	//   ....[229]....
        /*09d0*/ 	.word	0x000185a0


	//   ....[230]....
        /*09d4*/ 	.word	0x00018600


	//   ....[231]....
        /*09d8*/ 	.word	0x000186b0


	//   ....[232]....
        /*09dc*/ 	.word	0x00018710


	//   ....[233]....
        /*09e0*/ 	.word	0x000187c0


	//   ....[234]....
        /*09e4*/ 	.word	0x00018820


	//   ....[235]....
        /*09e8*/ 	.word	0x000188d0


	//   ....[236]....
        /*09ec*/ 	.word	0x00018930


	//   ....[237]....
        /*09f0*/ 	.word	0x000189e0


	//   ....[238]....
        /*09f4*/ 	.word	0x00018ad0


	//   ....[239]....
        /*09f8*/ 	.word	0x00018b80


	//   ....[240]....
        /*09fc*/ 	.word	0x00018be0


	//   ....[241]....
        /*0a00*/ 	.word	0x00018ca0


	//   ....[242]....
        /*0a04*/ 	.word	0x00018d00


	//   ....[243]....
        /*0a08*/ 	.word	0x00018dc0


	//   ....[244]....
        /*0a0c*/ 	.word	0x00018e20


	//   ....[245]....
        /*0a10*/ 	.word	0x00018ee0


	//   ....[246]....
        /*0a14*/ 	.word	0x00018f40


	//   ....[247]....
        /*0a18*/ 	.word	0x00019000


	//   ....[248]....
        /*0a1c*/ 	.word	0x00019060


	//   ....[249]....
        /*0a20*/ 	.word	0x00019120


	//   ....[250]....
        /*0a24*/ 	.word	0x00019180


	//   ....[251]....
        /*0a28*/ 	.word	0x00019240


	//   ....[252]....
        /*0a2c*/ 	.word	0x000192a0


	//   ....[253]....
        /*0a30*/ 	.word	0x00019350


	//   ....[254]....
        /*0a34*/ 	.word	0x00019440


	//   ....[255]....
        /*0a38*/ 	.word	0x000194e0


	//   ....[0]....
        /*0a3c*/ 	.word	0x00019580


	//   ....[1]....
        /*0a40*/ 	.word	0x00019630


	//   ....[2]....
        /*0a44*/ 	.word	0x00019690


	//   ....[3]....
        /*0a48*/ 	.word	0x00019750


	//   ....[4]....
        /*0a4c*/ 	.word	0x000197b0


	//   ....[5]....
        /*0a50*/ 	.word	0x00019870


	//   ....[6]....
        /*0a54*/ 	.word	0x000198d0


	//   ....[7]....
        /*0a58*/ 	.word	0x00019990


	//   ....[8]....
        /*0a5c*/ 	.word	0x000199f0


	//   ....[9]....
        /*0a60*/ 	.word	0x00019ab0


	//   ....[10]....
        /*0a64*/ 	.word	0x00019b10


	//   ....[11]....
        /*0a68*/ 	.word	0x00019bd0


	//   ....[12]....
        /*0a6c*/ 	.word	0x00019c30


	//   ....[13]....
        /*0a70*/ 	.word	0x00019cd0


	//   ....[14]....
        /*0a74*/ 	.word	0x00019d60


	//   ....[15]....
        /*0a78*/ 	.word	0x00019e00


	//   ....[16]....
        /*0a7c*/ 	.word	0x00019f70


	//   ....[17]....
        /*0a80*/ 	.word	0x00019fe0


	//   ....[18]....
        /*0a84*/ 	.word	0x0001a050


	//   ....[19]....
        /*0a88*/ 	.word	0x0001a0c0


	//   ....[20]....
        /*0a8c*/ 	.word	0x0001a130


	//   ....[21]....
        /*0a90*/ 	.word	0x0001a1b0


	//   ....[22]....
        /*0a94*/ 	.word	0x0001a230


	//   ....[23]....
        /*0a98*/ 	.word	0x0001a2c0


	//   ....[24]....
        /*0a9c*/ 	.word	0x0001a330


	//   ....[25]....
        /*0aa0*/ 	.word	0x0001a3a0


	//   ....[26]....
        /*0aa4*/ 	.word	0x0001a410


	//   ....[27]....
        /*0aa8*/ 	.word	0x0001a490


	//   ....[28]....
        /*0aac*/ 	.word	0x0001a500


	//   ....[29]....
        /*0ab0*/ 	.word	0x0001a5b0


	//   ....[30]....
        /*0ab4*/ 	.word	0x0001a600


	//   ....[31]....
        /*0ab8*/ 	.word	0x0001a690


	//   ....[32]....
        /*0abc*/ 	.word	0x0001a7c0


	//----- nvinfo : EIATTR_REG_RECONFIG
	.align		4
.L_1491:
        /*0ac0*/ 	.byte	0x01, 0x54
	.zero		2


	//----- nvinfo : EIATTR_SYSCALL_OFFSETS
	.align		4
        /*0ac4*/ 	.byte	0x04, 0x46
        /*0ac6*/ 	.short	(.L_1493 - .L_1492)


	//   ....[0]....
.L_1492:
        /*0ac8*/ 	.word	0x00001e30


	//   ....[1]....
        /*0acc*/ 	.word	0x000117f0


	//   ....[2]....
        /*0ad0*/ 	.word	0x00011940


	//   ....[3]....
        /*0ad4*/ 	.word	0x00011a30


	//   ....[4]....
        /*0ad8*/ 	.word	0x00012910


	//----- nvinfo : EIATTR_MBARRIER_INSTR_OFFSETS
	.align		4
.L_1493:
        /*0adc*/ 	.byte	0x04, 0x39
        /*0ade*/ 	.short	(.L_1495 - .L_1494)


	//   ....[0]....
.L_1494:
        /*0ae0*/ 	.word	0x00000180
        /*0ae4*/ 	.word	0x000000ff
        /*0ae8*/ 	.word	0x00016800
        /*0aec*/ 	.short	0x0100
        /*0aee*/ 	.byte	0x08
	.zero		1


	//   ....[1]....
        /*0af0*/ 	.word	0x00000190
        /*0af4*/ 	.word	0x000000ff
        /*0af8*/ 	.word	0x00016820
        /*0afc*/ 	.short	0x0100
        /*0afe*/ 	.byte	0x08
	.zero		1


	//   ....[2]....
        /*0b00*/ 	.word	0x00000280
        /*0b04*/ 	.word	0x000000ff
        /*0b08*/ 	.word	0x00016830
        /*0b0c*/ 	.short	0x0100
        /*0b0e*/ 	.byte	0x08
	.zero		1


	//   ....[3]....
        /*0b10*/ 	.word	0x00000290
        /*0b14*/ 	.word	0x000000ff
        /*0b18*/ 	.word	0x00016840
        /*0b1c*/ 	.short	0x0100
        /*0b1e*/ 	.byte	0x08
	.zero		1


	//   ....[4]....
        /*0b20*/ 	.word	0x000002a0
        /*0b24*/ 	.word	0x000000ff
        /*0b28*/ 	.word	0x00016838
        /*0b2c*/ 	.short	0x0100
        /*0b2e*/ 	.byte	0x08
	.zero		1


	//   ....[5]....
        /*0b30*/ 	.word	0x000002b0
        /*0b34*/ 	.word	0x000000ff
        /*0b38*/ 	.word	0x00016848
        /*0b3c*/ 	.short	0x0100
        /*0b3e*/ 	.byte	0x08
	.zero		1


	//   ....[6]....
        /*0b40*/ 	.word	0x000003e0
        /*0b44*/ 	.word	0x000000ff
        /*0b48*/ 	.word	0x00016850
        /*0b4c*/ 	.short	0x0100
        /*0b4e*/ 	.byte	0x08
	.zero		1


	//   ....[7]....
        /*0b50*/ 	.word	0x000003f0
        /*0b54*/ 	.word	0x000000ff
        /*0b58*/ 	.word	0x00016860
        /*0b5c*/ 	.short	0x0100
        /*0b5e*/ 	.byte	0x08
	.zero		1


	//   ....[8]....
        /*0b60*/ 	.word	0x00000400
        /*0b64*/ 	.word	0x000000ff
        /*0b68*/ 	.word	0x00016858
        /*0b6c*/ 	.short	0x0100
        /*0b6e*/ 	.byte	0x08
	.zero		1


	//   ....[9]....
        /*0b70*/ 	.word	0x00000410
        /*0b74*/ 	.word	0x000000ff
        /*0b78*/ 	.word	0x00016868
        /*0b7c*/ 	.short	0x0100
        /*0b7e*/ 	.byte	0x08
	.zero		1


	//   ....[10]....
        /*0b80*/ 	.word	0x00000500
        /*0b84*/ 	.word	0x000000ff
        /*0b88*/ 	.word	0x00016870
        /*0b8c*/ 	.short	0x0100
        /*0b8e*/ 	.byte	0x06
	.zero		1


	//   ....[11]....
        /*0b90*/ 	.word	0x00000510
        /*0b94*/ 	.word	0x000000ff
        /*0b98*/ 	.word	0x00016880
        /*0b9c*/ 	.short	0x0100
        /*0b9e*/ 	.byte	0x06
	.zero		1


	//   ....[12]....
        /*0ba0*/ 	.word	0x00000520
        /*0ba4*/ 	.word	0x000000ff
        /*0ba8*/ 	.word	0x00016878
        /*0bac*/ 	.short	0x0100
        /*0bae*/ 	.byte	0x06
	.zero		1


	//   ....[13]....
        /*0bb0*/ 	.word	0x00000530
        /*0bb4*/ 	.word	0x000000ff
        /*0bb8*/ 	.word	0x00016888
        /*0bbc*/ 	.short	0x0100
        /*0bbe*/ 	.byte	0x06
	.zero		1


	//   ....[14]....
        /*0bc0*/ 	.word	0x00000660
        /*0bc4*/ 	.word	0x000000ff
        /*0bc8*/ 	.word	0x00016890
        /*0bcc*/ 	.short	0x0100
        /*0bce*/ 	.byte	0x08
	.zero		1


	//   ....[15]....
        /*0bd0*/ 	.word	0x00000670
        /*0bd4*/ 	.word	0x000000ff
        /*0bd8*/ 	.word	0x000168a0
        /*0bdc*/ 	.short	0x0100
        /*0bde*/ 	.byte	0x08
	.zero		1


	//   ....[16]....
        /*0be0*/ 	.word	0x00000680
        /*0be4*/ 	.word	0x000000ff
        /*0be8*/ 	.word	0x00016898
        /*0bec*/ 	.short	0x0100
        /*0bee*/ 	.byte	0x08
	.zero		1


	//   ....[17]....
        /*0bf0*/ 	.word	0x00000690
        /*0bf4*/ 	.word	0x000000ff
        /*0bf8*/ 	.word	0x000168a8
        /*0bfc*/ 	.short	0x0100
        /*0bfe*/ 	.byte	0x08
	.zero		1


	//   ....[18]....
        /*0c00*/ 	.word	0x000007d0
        /*0c04*/ 	.word	0x000000ff
        /*0c08*/ 	.word	0x000168b0
        /*0c0c*/ 	.short	0x0100
        /*0c0e*/ 	.byte	0x08
	.zero		1


	//   ....[19]....
        /*0c10*/ 	.word	0x000007e0
        /*0c14*/ 	.word	0x000000ff
        /*0c18*/ 	.word	0x000168c0
        /*0c1c*/ 	.short	0x0100
        /*0c1e*/ 	.byte	0x08
	.zero		1


	//   ....[20]....
        /*0c20*/ 	.word	0x000007f0
        /*0c24*/ 	.word	0x000000ff
        /*0c28*/ 	.word	0x000168b8
        /*0c2c*/ 	.short	0x0100
        /*0c2e*/ 	.byte	0x08
	.zero		1


	//   ....[21]....
        /*0c30*/ 	.word	0x00000800
        /*0c34*/ 	.word	0x000000ff
        /*0c38*/ 	.word	0x000168c8
        /*0c3c*/ 	.short	0x0100
        /*0c3e*/ 	.byte	0x08
	.zero		1


	//   ....[22]....
        /*0c40*/ 	.word	0x00001eb0
        /*0c44*/ 	.word	0x000000ff
        /*0c48*/ 	.word	0x00016800
        /*0c4c*/ 	.short	0x010a
        /*0c4e*/ 	.byte	0x2d
	.zero		1


	//   ....[23]....
        /*0c50*/ 	.word	0x00001f30
        /*0c54*/ 	.word	0x00000003
        /*0c58*/ 	.word	0x00016830
        /*0c5c*/ 	.short	0x010a
        /*0c5e*/ 	.byte	0x3f
	.zero		1


	//   ....[24]....
        /*0c60*/ 	.word	0x00001f70
        /*0c64*/ 	.word	0x00000003
        /*0c68*/ 	.word	0x00016830
        /*0c6c*/ 	.short	0x010a
        /*0c6e*/ 	.byte	0x3f
	.zero		1


	//   ....[25]....
        /*0c70*/ 	.word	0x00002310
        /*0c74*/ 	.word	0x000000ff
        /*0c78*/ 	.word	0x00000000
        /*0c7c*/ 	.short	0x0101
        /*0c7e*/ 	.byte	0x06
	.zero		1


	//   ....[26]....
        /*0c80*/ 	.word	0x000051a0
        /*0c84*/ 	.word	0x000000ff
        /*0c88*/ 	.word	0x00016830
        /*0c8c*/ 	.short	0x010a
        /*0c8e*/ 	.byte	0x06
	.zero		1


	//   ....[27]....
        /*0c90*/ 	.word	0x000051e0
        /*0c94*/ 	.word	0x000000ff
        /*0c98*/ 	.word	0x00016830
        /*0c9c*/ 	.short	0x010a
        /*0c9e*/ 	.byte	0x06
	.zero		1


	//   ....[28]....
        /*0ca0*/ 	.word	0x00005410
        /*0ca4*/ 	.word	0x000000ff
        /*0ca8*/ 	.word	0x00016850
        /*0cac*/ 	.short	0x010a
        /*0cae*/ 	.byte	0x06
	.zero		1


	//   ....[29]....
        /*0cb0*/ 	.word	0x00005450
        /*0cb4*/ 	.word	0x000000ff
        /*0cb8*/ 	.word	0x00016850
        /*0cbc*/ 	.short	0x010a
        /*0cbe*/ 	.byte	0x06
	.zero		1


	//   ....[30]....
        /*0cc0*/ 	.word	0x00005880
        /*0cc4*/ 	.word	0x000000ff
        /*0cc8*/ 	.word	0x00000000
        /*0ccc*/ 	.short	0x0101
        /*0cce*/ 	.byte	0x06
	.zero		1


	//   ....[31]....
        /*0cd0*/ 	.word	0x00007b20
        /*0cd4*/ 	.word	0x000000ff
        /*0cd8*/ 	.word	0x00000000
        /*0cdc*/ 	.short	0x0101
        /*0cde*/ 	.byte	0x06
	.zero		1


	//   ....[32]....
        /*0ce0*/ 	.word	0x00008260
        /*0ce4*/ 	.word	0x000000ff
        /*0ce8*/ 	.word	0x00016830
        /*0cec*/ 	.short	0x010a
        /*0cee*/ 	.byte	0x06
	.zero		1


	//   ....[33]....
        /*0cf0*/ 	.word	0x000082a0
        /*0cf4*/ 	.word	0x000000ff
        /*0cf8*/ 	.word	0x00016830
        /*0cfc*/ 	.short	0x010a
        /*0cfe*/ 	.byte	0x06
	.zero		1


	//   ....[34]....
        /*0d00*/ 	.word	0x000084d0
        /*0d04*/ 	.word	0x000000ff
        /*0d08*/ 	.word	0x00016850
        /*0d0c*/ 	.short	0x010a
        /*0d0e*/ 	.byte	0x06
	.zero		1


	//   ....[35]....
        /*0d10*/ 	.word	0x00008510
        /*0d14*/ 	.word	0x000000ff
        /*0d18*/ 	.word	0x00016850
        /*0d1c*/ 	.short	0x010a
        /*0d1e*/ 	.byte	0x06
	.zero		1


	//   ....[36]....
        /*0d20*/ 	.word	0x00008940
        /*0d24*/ 	.word	0x000000ff
        /*0d28*/ 	.word	0x00000000
        /*0d2c*/ 	.short	0x0101
        /*0d2e*/ 	.byte	0x06
	.zero		1


	//   ....[37]....
        /*0d30*/ 	.word	0x00009ae0
        /*0d34*/ 	.word	0x000000ff
        /*0d38*/ 	.word	0x00000000
        /*0d3c*/ 	.short	0x0101
        /*0d3e*/ 	.byte	0x06
	.zero		1


	//   ....[38]....
        /*0d40*/ 	.word	0x00009fe0
        /*0d44*/ 	.word	0x000000ff
        /*0d48*/ 	.word	0x00016830
        /*0d4c*/ 	.short	0x010a
        /*0d4e*/ 	.byte	0x06
	.zero		1


	//   ....[39]....
        /*0d50*/ 	.word	0x0000a020
        /*0d54*/ 	.word	0x000000ff
        /*0d58*/ 	.word	0x00016830
        /*0d5c*/ 	.short	0x010a
        /*0d5e*/ 	.byte	0x06
	.zero		1


	//   ....[40]....
        /*0d60*/ 	.word	0x0000a220
        /*0d64*/ 	.word	0x000000ff
        /*0d68*/ 	.word	0x00016850
        /*0d6c*/ 	.short	0x010a
        /*0d6e*/ 	.byte	0x06
	.zero		1


	//   ....[41]....
        /*0d70*/ 	.word	0x0000a260
        /*0d74*/ 	.word	0x000000ff
        /*0d78*/ 	.word	0x00016850
        /*0d7c*/ 	.short	0x010a
        /*0d7e*/ 	.byte	0x06
	.zero		1


	//   ....[42]....
        /*0d80*/ 	.word	0x0000a690
        /*0d84*/ 	.word	0x000000ff
        /*0d88*/ 	.word	0x00000000
        /*0d8c*/ 	.short	0x0101
        /*0d8e*/ 	.byte	0x06
	.zero		1


	//   ....[43]....
        /*0d90*/ 	.word	0x0000c930
        /*0d94*/ 	.word	0x000000ff
        /*0d98*/ 	.word	0x00000000
        /*0d9c*/ 	.short	0x0101
        /*0d9e*/ 	.byte	0x06
	.zero		1


	//   ....[44]....
        /*0da0*/ 	.word	0x0000cd30
        /*0da4*/ 	.word	0x000000ff
        /*0da8*/ 	.word	0x00016850
        /*0dac*/ 	.short	0x010a
        /*0dae*/ 	.byte	0x05
	.zero		1


	//   ....[45]....
        /*0db0*/ 	.word	0x0000cd70
        /*0db4*/ 	.word	0x000000ff
        /*0db8*/ 	.word	0x00016850
        /*0dbc*/ 	.short	0x010a
        /*0dbe*/ 	.byte	0x05
	.zero		1


	//   ....[46]....
        /*0dc0*/ 	.word	0x0000d2f0
        /*0dc4*/ 	.word	0x000000ff
        /*0dc8*/ 	.word	0x00000000
        /*0dcc*/ 	.short	0x0101
        /*0dce*/ 	.byte	0x04
	.zero		1


	//   ....[47]....
        /*0dd0*/ 	.word	0x0000e2e0
        /*0dd4*/ 	.word	0x00000000
        /*0dd8*/ 	.word	0x00000000
        /*0ddc*/ 	.short	0x0101
        /*0dde*/ 	.byte	0x3f
	.zero		1


	//   ....[48]....
        /*0de0*/ 	.word	0x0000e970
        /*0de4*/ 	.word	0x00000006
        /*0de8*/ 	.word	0x00000000
        /*0dec*/ 	.short	0x0101
        /*0dee*/ 	.byte	0x3f
	.zero		1


	//   ....[49]....
        /*0df0*/ 	.word	0x00011ef0
        /*0df4*/ 	.word	0x00000005
        /*0df8*/ 	.word	0x00016840
        /*0dfc*/ 	.short	0x010a
        /*0dfe*/ 	.byte	0x3f
	.zero		1


	//   ....[50]....
        /*0e00*/ 	.word	0x00012660
        /*0e04*/ 	.word	0x00000005
        /*0e08*/ 	.word	0x00016830
        /*0e0c*/ 	.short	0x0107
        /*0e0e*/ 	.byte	0x3f
	.zero		1


	//   ....[51]....
        /*0e10*/ 	.word	0x00012730
        /*0e14*/ 	.word	0x00000005
        /*0e18*/ 	.word	0x00016830
        /*0e1c*/ 	.short	0x0101
        /*0e1e*/ 	.byte	0x3f
	.zero		1


	//   ....[52]....
        /*0e20*/ 	.word	0x00013540
        /*0e24*/ 	.word	0x00000016
        /*0e28*/ 	.word	0x00016800
        /*0e2c*/ 	.short	0x0107
        /*0e2e*/ 	.byte	0x3f
	.zero		1


	//   ....[53]....
        /*0e30*/ 	.word	0x00013640
        /*0e34*/ 	.word	0x00000016
        /*0e38*/ 	.word	0x00016800
        /*0e3c*/ 	.short	0x0101
        /*0e3e*/ 	.byte	0x3f
	.zero		1


	//   ....[54]....
        /*0e40*/ 	.word	0x00013670
        /*0e44*/ 	.word	0x00000016
        /*0e48*/ 	.word	0x00016820
        /*0e4c*/ 	.short	0x010a
        /*0e4e*/ 	.byte	0x3f
	.zero		1


	//   ....[55]....
        /*0e50*/ 	.word	0x00013a00
        /*0e54*/ 	.word	0x00000005
        /*0e58*/ 	.word	0x00016840
        /*0e5c*/ 	.short	0x010a
        /*0e5e*/ 	.byte	0x3f
	.zero		1


	//   ....[56]....
        /*0e60*/ 	.word	0x00013ed0
        /*0e64*/ 	.word	0x00000005
        /*0e68*/ 	.word	0x00016830
        /*0e6c*/ 	.short	0x0107
        /*0e6e*/ 	.byte	0x3f
	.zero		1


	//   ....[57]....
        /*0e70*/ 	.word	0x00013f90
        /*0e74*/ 	.word	0x00000005
        /*0e78*/ 	.word	0x00016830
        /*0e7c*/ 	.short	0x0101
        /*0e7e*/ 	.byte	0x3f
	.zero		1


	//   ....[58]....
        /*0e80*/ 	.word	0x00013ff0
        /*0e84*/ 	.word	0x00000005
        /*0e88*/ 	.word	0x00016860
        /*0e8c*/ 	.short	0x010a
        /*0e8e*/ 	.byte	0x3f
	.zero		1


	//   ....[59]....
        /*0e90*/ 	.word	0x000144d0
        /*0e94*/ 	.word	0x00000005
        /*0e98*/ 	.word	0x00016850
        /*0e9c*/ 	.short	0x0107
        /*0e9e*/ 	.byte	0x3f
	.zero		1


	//   ....[60]....
        /*0ea0*/ 	.word	0x00014640
        /*0ea4*/ 	.word	0x00000005
        /*0ea8*/ 	.word	0x00016850
        /*0eac*/ 	.short	0x0101
        /*0eae*/ 	.byte	0x3f
	.zero		1


	//   ....[61]....
        /*0eb0*/ 	.word	0x00014860
        /*0eb4*/ 	.word	0x00000000
        /*0eb8*/ 	.word	0x00016860
        /*0ebc*/ 	.short	0x010a
        /*0ebe*/ 	.byte	0x3f
	.zero		1


	//   ....[62]....
        /*0ec0*/ 	.word	0x00014cf0
        /*0ec4*/ 	.word	0x00000000
        /*0ec8*/ 	.word	0x00016850
        /*0ecc*/ 	.short	0x0107
        /*0ece*/ 	.byte	0x3f
	.zero		1


	//   ....[63]....
        /*0ed0*/ 	.word	0x00014db0
        /*0ed4*/ 	.word	0x00000000
        /*0ed8*/ 	.word	0x00016850
        /*0edc*/ 	.short	0x0101
        /*0ede*/ 	.byte	0x3f
	.zero		1


	//   ....[64]....
        /*0ee0*/ 	.word	0x00015f00
        /*0ee4*/ 	.word	0x00000004
        /*0ee8*/ 	.word	0x00016820
        /*0eec*/ 	.short	0x010a
        /*0eee*/ 	.byte	0x3f
	.zero		1


	//   ....[65]....
        /*0ef0*/ 	.word	0x00016080
        /*0ef4*/ 	.word	0x00000005
        /*0ef8*/ 	.word	0x00016840
        /*0efc*/ 	.short	0x010a
        /*0efe*/ 	.byte	0x3f
	.zero		1


	//   ....[66]....
        /*0f00*/ 	.word	0x00016120
        /*0f04*/ 	.word	0x00000019
        /*0f08*/ 	.word	0x00016840
        /*0f0c*/ 	.short	0x010a
        /*0f0e*/ 	.byte	0x3f
	.zero		1


	//   ....[67]....
        /*0f10*/ 	.word	0x00016160
        /*0f14*/ 	.word	0x00000005
        /*0f18*/ 	.word	0x00016860
        /*0f1c*/ 	.short	0x010a
        /*0f1e*/ 	.byte	0x3f
	.zero		1


	//   ....[68]....
        /*0f20*/ 	.word	0x000161a0
        /*0f24*/ 	.word	0x00000019
        /*0f28*/ 	.word	0x00016860
        /*0f2c*/ 	.short	0x010a
        /*0f2e*/ 	.byte	0x3f
	.zero		1


	//   ....[69]....
        /*0f30*/ 	.word	0x00016210
        /*0f34*/ 	.word	0x00000003
        /*0f38*/ 	.word	0x00016800
        /*0f3c*/ 	.short	0x010a
        /*0f3e*/ 	.byte	0x3f
	.zero		1


	//   ....[70]....
        /*0f40*/ 	.word	0x00016260
        /*0f44*/ 	.word	0x00000003
        /*0f48*/ 	.word	0x00016830
        /*0f4c*/ 	.short	0x010a
        /*0f4e*/ 	.byte	0x3f
	.zero		1


	//   ....[71]....
        /*0f50*/ 	.word	0x000162c0
        /*0f54*/ 	.word	0x00000005
        /*0f58*/ 	.word	0x00016830
        /*0f5c*/ 	.short	0x010a
        /*0f5e*/ 	.byte	0x3f
	.zero		1


	//   ....[72]....
        /*0f60*/ 	.word	0x00016320
        /*0f64*/ 	.word	0x00000005
        /*0f68*/ 	.word	0x00016850
        /*0f6c*/ 	.short	0x010a
        /*0f6e*/ 	.byte	0x3f
	.zero		1


	//   ....[73]....
        /*0f70*/ 	.word	0x00016380
        /*0f74*/ 	.word	0x00000005
        /*0f78*/ 	.word	0x00016830
        /*0f7c*/ 	.short	0x010a
        /*0f7e*/ 	.byte	0x3f
	.zero		1


	//   ....[74]....
        /*0f80*/ 	.word	0x000163e0
        /*0f84*/ 	.word	0x00000005
        /*0f88*/ 	.word	0x00016850
        /*0f8c*/ 	.short	0x010a
        /*0f8e*/ 	.byte	0x3f
	.zero		1


	//   ....[75]....
        /*0f90*/ 	.word	0x00016440
        /*0f94*/ 	.word	0x00000005
        /*0f98*/ 	.word	0x00016830
        /*0f9c*/ 	.short	0x010a
        /*0f9e*/ 	.byte	0x3f
	.zero		1


	//   ....[76]....
        /*0fa0*/ 	.word	0x000164a0
        /*0fa4*/ 	.word	0x00000005
        /*0fa8*/ 	.word	0x00016850
        /*0fac*/ 	.short	0x010a
        /*0fae*/ 	.byte	0x3f
	.zero		1


	//   ....[77]....
        /*0fb0*/ 	.word	0x00016500
        /*0fb4*/ 	.word	0x00000007
        /*0fb8*/ 	.word	0x00016850
        /*0fbc*/ 	.short	0x010a
        /*0fbe*/ 	.byte	0x3f
	.zero		1


	//   ....[78]....
        /*0fc0*/ 	.word	0x00016620
        /*0fc4*/ 	.word	0x00000005
        /*0fc8*/ 	.word	0x00016840
        /*0fcc*/ 	.short	0x010a
        /*0fce*/ 	.byte	0x3f
	.zero		1


	//   ....[79]....
        /*0fd0*/ 	.word	0x000180c0
        /*0fd4*/ 	.word	0x00000016
        /*0fd8*/ 	.word	0x00016820
        /*0fdc*/ 	.short	0x010a
        /*0fde*/ 	.byte	0x3f
	.zero		1


	//   ....[80]....
        /*0fe0*/ 	.word	0x00018110
        /*0fe4*/ 	.word	0x00000005
        /*0fe8*/ 	.word	0x00016840
        /*0fec*/ 	.short	0x010a
        /*0fee*/ 	.byte	0x3f
	.zero		1


	//   ....[81]....
        /*0ff0*/ 	.word	0x00018a20
        /*0ff4*/ 	.word	0x00000005
        /*0ff8*/ 	.word	0x00016860
        /*0ffc*/ 	.short	0x010a
        /*0ffe*/ 	.byte	0x3f
	.zero		1


	//   ....[82]....
        /*1000*/ 	.word	0x00019390
        /*1004*/ 	.word	0x00000000
        /*1008*/ 	.word	0x00016860
        /*100c*/ 	.short	0x010a
        /*100e*/ 	.byte	0x3f
	.zero		1


	//   ....[83]....
        /*1010*/ 	.word	0x0001a6e0
        /*1014*/ 	.word	0x00000004
        /*1018*/ 	.word	0x00016820
        /*101c*/ 	.short	0x010a
        /*101e*/ 	.byte	0x3f
	.zero		1


	//   ....[84]....
        /*1020*/ 	.word	0x0001a880
        /*1024*/ 	.word	0x00000005
        /*1028*/ 	.word	0x00016840
        /*102c*/ 	.short	0x010a
        /*102e*/ 	.byte	0x3f
	.zero		1


	//   ....[85]....
        /*1030*/ 	.word	0x0001a8d0
        /*1034*/ 	.word	0x00000019
        /*1038*/ 	.word	0x00016840
        /*103c*/ 	.short	0x010a
        /*103e*/ 	.byte	0x3f
	.zero		1


	//   ....[86]....
        /*1040*/ 	.word	0x0001a920
        /*1044*/ 	.word	0x00000005
        /*1048*/ 	.word	0x00016860
        /*104c*/ 	.short	0x010a
        /*104e*/ 	.byte	0x3f
	.zero		1


	//----- nvinfo : EIATTR_NUM_MBARRIERS
	.align		4
.L_1495:
        /*1050*/ 	.byte	0x03, 0x38
        /*1052*/ 	.short	0x0016


	//----- nvinfo : EIATTR_EXIT_INSTR_OFFSETS
	.align		4
        /*1054*/ 	.byte	0x04, 0x1c
        /*1056*/ 	.short	(.L_1497 - .L_1496)


	//   ....[0]....
.L_1496:
        /*1058*/ 	.word	0x000009b0


	//   ....[1]....
        /*105c*/ 	.word	0x0000f920


	//   ....[2]....
        /*1060*/ 	.word	0x000161f0


	//----- nvinfo : EIATTR_MAX_THREADS
	.align		4
.L_1497:
        /*1064*/ 	.byte	0x04, 0x05
        /*1066*/ 	.short	(.L_1499 - .L_1498)
.L_1498:
        /*1068*/ 	.word	0x00000200
        /*106c*/ 	.word	0x00000001
        /*1070*/ 	.word	0x00000001


	//----- nvinfo : EIATTR_CRS_STACK_SIZE
	.align		4
.L_1499:
        /*1074*/ 	.byte	0x04, 0x1e
        /*1076*/ 	.short	(.L_1501 - .L_1500)
.L_1500:
        /*1078*/ 	.word	0x00000000


	//----- nvinfo : EIATTR_CBANK_PARAM_SIZE
	.align		4
.L_1501:
        /*107c*/ 	.byte	0x03, 0x19
        /*107e*/ 	.short	0x0af0


	//----- nvinfo : EIATTR_PARAM_CBANK
	.align		4
        /*1080*/ 	.byte	0x04, 0x0a
        /*1082*/ 	.short	(.L_1503 - .L_1502)
	.align		4
.L_1502:
        /*1084*/ 	.word	index@(.nv.constant0._ZN7cutlass13device_kernelIN5flash11enable_sm90INS1_16FlashAttnFwdSm90INS1_25CollectiveMainloopFwdSm90ILi2EN4cute5tupleIJNS5_1CILi1EEES8_S8_EEENS6_IJNS7_ILi192EEENS7_ILi128EEENS7_ILi64EEEEEELi64ENS_6half_tEfNS_4arch4Sm90ELb0ELb1ELb0ELb1ELb1ELb0ELb0ELb1ELb1ELb1ELb1ELb0EEENS1_21CollectiveEpilogueFwdINS6_IJSA_SC_SB_EEES9_SE_SG_Li384ELb1ELb1ELb1ELb0EEENS1_36VarlenDynamicPersistentTileSchedulerILi192ELi128ELi384ELi128ELb1ELb1ELb1ELb1ELb0ELb1EEEEEEEEEvNT_6ParamsE)
        /*1088*/ 	.short	0x0210
        /*108a*/ 	.short	0x0af0


	//----- nvinfo : EIATTR_SW_WAR
	.align		4
.L_1503:
        /*108c*/ 	.byte	0x04, 0x36
        /*108e*/ 	.short	(.L_1505 - .L_1504)
.L_1504:
        /*1090*/ 	.word	0x00000008
.L_1505:


//--------------------- .nv.info._ZN7cutlass13device_kernelIN5flash11enable_sm90INS1_16FlashAttnFwdSm90INS1_25CollectiveMainloopFwdSm90ILi2EN4cute5tupleIJNS5_1CILi1EEES8_S8_EEENS6_IJNS7_ILi192EEENS7_ILi128EEENS7_ILi64EEEEEELi64ENS_6half_tEfNS_4arch4Sm90ELb0ELb1ELb0ELb1ELb1ELb1ELb0ELb1ELb1ELb1ELb1ELb0EEENS1_21CollectiveEpilogueFwdINS6_IJSA_SC_SB_EEES9_SE_SG_Li384ELb1ELb1ELb1ELb0EEENS1_36VarlenDynamicPersistentTileSchedulerILi192ELi128ELi384ELi128ELb1ELb1ELb1ELb1ELb0ELb1EEEEEEEEEvNT_6ParamsE --------------------------
	.section	.nv.info._ZN7cutlass13device_kernelIN5flash11enable_sm90INS1_16FlashAttnFwdSm90INS1_25CollectiveMainloopFwdSm90ILi2EN4cute5tupleIJNS5_1CILi1EEES8_S8_EEENS6_IJNS7_ILi192EEENS7_ILi128EEENS7_ILi64EEEEEELi64ENS_6half_tEfNS_4arch4Sm90ELb0ELb1ELb0ELb1ELb1ELb1ELb0ELb1ELb1ELb1ELb1ELb0EEENS1_21CollectiveEpilogueFwdINS6_IJSA_SC_SB_EEES9_SE_SG_Li384ELb1ELb1ELb1ELb0EEENS1_36VarlenDynamicPersistentTileSchedulerILi192ELi128ELi384ELi128ELb1ELb1ELb1ELb1ELb0ELb1EEEEEEEEEvNT_6ParamsE,"",@"SHT_CUDA_INFO"
	.sectionflags	@""
	.align	4


	//----- nvinfo : EIATTR_CUDA_API_VERSION
	.align		4
        /*0000*/ 	.byte	0x04, 0x37
        /*0002*/ 	.short	(.L_1507 - .L_1506)
.L_1506:
        /*0004*/ 	.word	0x00000082


	//----- nvinfo : EIATTR_KPARAM_INFO
	.align		4
.L_1507:
        /*0008*/ 	.byte	0x04, 0x17
        /*000a*/ 	.short	(.L_1509 - .L_1508)
.L_1508:
        /*000c*/ 	.word	0x00000000
        /*0010*/ 	.short	0x0000
        /*0012*/ 	.short	0x0070
        /*0014*/ 	.byte	0x00, 0xf0, 0x01, 0x2a


	//----- nvinfo : EIATTR_SPARSE_MMA_MASK
	.align		4
.L_1509:
        /*0018*/ 	.byte	0x03, 0x50
        /*001a*/ 	.short	0x0000


	//----- nvinfo : EIATTR_MAXREG_COUNT
	.align		4
        /*001c*/ 	.byte	0x03, 0x1b
        /*001e*/ 	.short	0x0080


	//----- nvinfo : EIATTR_NUM_BARRIERS
	.align		4
        /*0020*/ 	.byte	0x02, 0x4c
        /*0022*/ 	.byte	0x10
	.zero		1


	//----- nvinfo : EIATTR_EXTERNS
	.align		4
        /*0024*/ 	.byte	0x04, 0x0f
        /*0026*/ 	.short	(.L_1511 - .L_1510)


	//   ....[0]....
	.align		4
.L_1510:
        /*0028*/ 	.word	index@(__assertfail)


	//----- nvinfo : EIATTR_ANNOTATIONS
	.align		4
.L_1511:
        /*002c*/ 	.byte	0x04, 0x55
        /*002e*/ 	.short	(.L_1513 - .L_1512)


	//   ....[0]....
.L_1512:
        /* <DEDUP_REMOVED lines=82> */


	//----- nvinfo : EIATTR_MERCURY_ISA_VERSION
	.align		4
.L_1513:
        /*0538*/ 	.byte	0x03, 0x5f
        /*053a*/ 	.short	0x0101


	//----- nvinfo : EIATTR_UNUSED_LOAD_BYTE_OFFSET
	.align		4
        /*053c*/ 	.byte	0x04, 0x44
        /*053e*/ 	.short	(.L_1515 - .L_1514)


	//   ....[0]....
.L_1514:
        /*0540*/ 	.word	0x00000a90
        /*0544*/ 	.word	0x0000fff0


	//   ....[1]....
        /*0548*/ 	.word	0x00015b70
        /*054c*/ 	.word	0x0000fff0


	//----- nvinfo : EIATTR_INT_WARP_WIDE_INSTR_OFFSETS
	.align		4
.L_1515:
        /*0550*/ 	.byte	0x04, 0x31
        /*0552*/ 	.short	(.L_1517 - .L_1516)


	//   ....[0]....
.L_1516:
        /*0554*/ 	.word	0x00000130


	//   ....[1]....
        /*0558*/ 	.word	0x00000170


	//   ....[2]....
        /*055c*/ 	.word	0x000001e0


	//   ....[3]....
        /*0560*/ 	.word	0x0001b150


	//   ....[4]....
        /*0564*/ 	.word	0x0001b1e0


	//   ....[5]....
        /*0568*/ 	.word	0x0001e330


	//   ....[6]....
        /*056c*/ 	.word	0x0001e3c0


	//----- nvinfo : EIATTR_COOP_GROUP_MASK_REGIDS
	.align		4
.L_1517:
        /*0570*/ 	.byte	0x04, 0x29
        /*0572*/ 	.short	(.L_1519 - .L_1518)


	//   ....[0]....
.L_1518:
        /*0574*/ 	.word	0xffffffff


	//   ....[1]....
        /*0578*/ 	.word	0xffffffff


	//   ....[2]....
        /*057c*/ 	.word	0xffffffff


	//   ....[3]....
        /*0580*/ 	.word	0xffffffff


	//   ....[4]....
        /*0584*/ 	.word	0xffffffff


	//   ....[5]....
        /*0588*/ 	.word	0xffffffff


	//   ....[6]....
        /*058c*/ 	.word	0xffffffff


	//   ....[7]....
        /*0590*/ 	.word	0xffffffff


	//   ....[8]....
        /*0594*/ 	.word	0xffffffff


	//   ....[9]....
        /*0598*/ 	.word	0xffffffff


	//   ....[10]....
        /*059c*/ 	.word	0xffffffff


	//   ....[11]....
        /*05a0*/ 	.word	0xffffffff


	//   ....[12]....
        /*05a4*/ 	.word	0xffffffff


	//   ....[13]....
        /*05a8*/ 	.word	0xffffffff


	//   ....[14]....
        /*05ac*/ 	.word	0xffffffff


	//   ....[15]....
        /*05b0*/ 	.word	0xffffffff


	//   ....[16]....
        /*05b4*/ 	.word	0xffffffff


	//   ....[17]....
        /*05b8*/ 	.word	0xffffffff


	//   ....[18]....
        /*05bc*/ 	.word	0xffffffff


	//   ....[19]....
        /*05c0*/ 	.word	0xffffffff


	//   ....[20]....
        /*05c4*/ 	.word	0xffffffff


	//   ....[21]....
        /*05c8*/ 	.word	0xffffffff


	//   ....[22]....
        /*05cc*/ 	.word	0xffffffff


	//   ....[23]....
        /*05d0*/ 	.word	0xffffffff


	//   ....[24]....
        /*05d4*/ 	.word	0xffffffff


	//   ....[25]....
        /*05d8*/ 	.word	0xffffffff


	//   ....[26]....
        /*05dc*/ 	.word	0xffffffff


	//   ....[27]....
        /*05e0*/ 	.word	0xffffffff


	//   ....[28]....
        /*05e4*/ 	.word	0xffffffff


	//   ....[29]....
        /*05e8*/ 	.word	0xffffffff


	//   ....[30]....
        /*05ec*/ 	.word	0xffffffff


	//   ....[31]....
        /*05f0*/ 	.word	0xffffffff


	//   ....[32]....
        /*05f4*/ 	.word	0xffffffff


	//   ....[33]....
        /*05f8*/ 	.word	0xffffffff


	//   ....[34]....
        /*05fc*/ 	.word	0xffffffff


	//   ....[35]....
        /*0600*/ 	.word	0xffffffff


	//   ....[36]....
        /*0604*/ 	.word	0xffffffff


	//   ....[37]....
        /*0608*/ 	.word	0xffffffff


	//   ....[38]....
        /*060c*/ 	.word	0xffffffff


	//   ....[39]....
        /*0610*/ 	.word	0xffffffff


	//   ....[40]....
        /*0614*/ 	.word	0xffffffff


	//   ....[41]....
        /*0618*/ 	.word	0xffffffff


	//   ....[42]....
        /*061c*/ 	.word	0xffffffff


	//   ....[43]....
        /*0620*/ 	.word	0xffffffff


	//   ....[44]....
        /*0624*/ 	.word	0xffffffff


	//   ....[45]....
        /*0628*/ 	.word	0xffffffff


	//   ....[46]....
        /*062c*/ 	.word	0xffffffff


	//   ....[47]....
        /*0630*/ 	.word	0xffffffff


	//   ....[48]....
        /*0634*/ 	.word	0xffffffff


	//   ....[49]....
        /*0638*/ 	.word	0xffffffff


	//   ....[50]....
        /*063c*/ 	.word	0xffffffff


	//   ....[51]....
        /*0640*/ 	.word	0xffffffff


	//   ....[52]....
        /*0644*/ 	.word	0xffffffff


	//   ....[53]....
        /*0648*/ 	.word	0xffffffff


	//   ....[54]....
        /*064c*/ 	.word	0xffffffff


	//   ....[55]....
        /*0650*/ 	.word	0xffffffff


	//   ....[56]....
        /*0654*/ 	.word	0xffffffff


	//   ....[57]....
        /*0658*/ 	.word	0xffffffff


	//   ....[58]....
        /*065c*/ 	.word	0xffffffff


	//   ....[59]....
        /*0660*/ 	.word	0xffffffff


	//   ....[60]....
        /*0664*/ 	.word	0xffffffff


	//   ....[61]....
        /*0668*/ 	.word	0xffffffff


	//   ....[62]....
        /*066c*/ 	.word	0xffffffff


	//   ....[63]....
        /*0670*/ 	.word	0xffffffff


	//   ....[64]....
        /*0674*/ 	.word	0xffffffff


	//   ....[65]....
        /*0678*/ 	.word	0xffffffff


	//   ....[66]....
        /*067c*/ 	.word	0xffffffff


	//   ....[67]....
        /*0680*/ 	.word	0xffffffff


	//   ....[68]....
        /*0684*/ 	.word	0xffffffff


	//   ....[69]....
        /*0688*/ 	.word	0xffffffff


	//   ....[70]....
        /*068c*/ 	.word	0xffffffff


	//   ....[71]....
        /*0690*/ 	.word	0xffffffff


	//   ....[72]....
        /*0694*/ 	.word	0xffffffff


	//   ....[73]....
        /*0698*/ 	.word	0xffffffff


	//   ....[74]....
        /*069c*/ 	.word	0xffffffff


	//   ....[75]....
        /*06a0*/ 	.word	0xffffffff


	//   ....[76]....
        /*06a4*/ 	.word	0xffffffff


	//   ....[77]....
        /*06a8*/ 	.word	0xffffffff


	//   ....[78]....
        /*06ac*/ 	.word	0xffffffff


	//   ....[79]....
        /*06b0*/ 	.word	0xffffffff


	//   ....[80]....
        /*06b4*/ 	.word	0xffffffff


	//   ....[81]....
        /*06b8*/ 	.word	0xffffffff


	//   ....[82]....
        /*06bc*/ 	.word	0xffffffff


	//   ....[83]....
        /*06c0*/ 	.word	0xffffffff


	//   ....[84]....
        /*06c4*/ 	.word	0xffffffff


	//   ....[85]....
        /*06c8*/ 	.word	0xffffffff


	//   ....[86]....
        /*06cc*/ 	.word	0xffffffff


	//   ....[87]....
        /*06d0*/ 	.word	0xffffffff


	//   ....[88]....
        /*06d4*/ 	.word	0xffffffff


	//   ....[89]....
        /*06d8*/ 	.word	0xffffffff


	//   ....[90]....
        /*06dc*/ 	.word	0xffffffff


	//   ....[91]....
        /*06e0*/ 	.word	0xffffffff


	//   ....[92]....
        /*06e4*/ 	.word	0xffffffff


	//   ....[93]....
        /*06e8*/ 	.word	0xffffffff


	//   ....[94]....
        /*06ec*/ 	.word	0xffffffff


	//   ....[95]....
        /*06f0*/ 	.word	0xffffffff


	//   ....[96]....
        /*06f4*/ 	.word	0xffffffff


	//   ....[97]....
        /*06f8*/ 	.word	0xffffffff


	//   ....[98]....
        /*06fc*/ 	.word	0xffffffff


	//   ....[99]....
        /*0700*/ 	.word	0xffffffff


	//   ....[100]....
        /*0704*/ 	.word	0xffffffff


	//   ....[101]....
        /*0708*/ 	.word	0xffffffff


	//   ....[102]....
        /*070c*/ 	.word	0xffffffff


	//   ....[103]....
        /*0710*/ 	.word	0xffffffff


	//   ....[104]....
        /*0714*/ 	.word	0xffffffff


	//   ....[105]....
        /*0718*/ 	.word	0xffffffff


	//   ....[106]....
        /*071c*/ 	.word	0xffffffff


	//   ....[107]....
        /*0720*/ 	.word	0xffffffff


	//   ....[108]....
        /*0724*/ 	.word	0xffffffff


	//   ....[109]....
        /*0728*/ 	.word	0xffffffff


	//   ....[110]....
        /*072c*/ 	.word	0xffffffff


	//   ....[111]....
        /*0730*/ 	.word	0xffffffff


	//   ....[112]....
        /*0734*/ 	.word	0xffffffff


	//   ....[113]....
        /*0738*/ 	.word	0xffffffff


	//   ....[114]....
        /*073c*/ 	.word	0xffffffff


	//   ....[115]....
        /*0740*/ 	.word	0xffffffff


	//   ....[116]....
        /*0744*/ 	.word	0xffffffff


	//   ....[117]....
        /*0748*/ 	.word	0xffffffff


	//   ....[118]....
        /*074c*/ 	.word	0xffffffff


	//   ....[119]....
        /*0750*/ 	.word	0xffffffff


	//   ....[120]....
        /*0754*/ 	.word	0xffffffff


	//   ....[121]....
        /*0758*/ 	.word	0xffffffff


	//   ....[122]....
        /*075c*/ 	.word	0xffffffff


	//   ....[123]....
        /*0760*/ 	.word	0xffffffff


	//   ....[124]....
        /*0764*/ 	.word	0xffffffff


	//   ....[125]....
        /*0768*/ 	.word	0xffffffff


	//   ....[126]....
        /*076c*/ 	.word	0xffffffff


	//   ....[127]....
        /*0770*/ 	.word	0xffffffff


	//   ....[128]....
        /*0774*/ 	.word	0xffffffff


	//   ....[129]....
        /*0778*/ 	.word	0xffffffff


	//   ....[130]....
        /*077c*/ 	.word	0xffffffff


	//   ....[131]....
        /*0780*/ 	.word	0xffffffff


	//   ....[132]....
        /*0784*/ 	.word	0xffffffff


	//   ....[133]....
        /*0788*/ 	.word	0xffffffff


	//   ....[134]....
        /*078c*/ 	.word	0xffffffff


	//   ....[135]....
        /*0790*/ 	.word	0xffffffff


	//   ....[136]....
        /*0794*/ 	.word	0xffffffff


	//   ....[137]....
        /*0798*/ 	.word	0xffffffff


	//   ....[138]....
        /*079c*/ 	.word	0xffffffff


	//   ....[139]....
        /*07a0*/ 	.word	0xffffffff


	//   ....[140]....
        /*07a4*/ 	.word	0xffffffff


	//   ....[141]....
        /*07a8*/ 	.word	0xffffffff


	//   ....[142]....
        /*07ac*/ 	.word	0xffffffff


	//   ....[143]....
        /*07b0*/ 	.word	0xffffffff


	//   ....[144]....
        /*07b4*/ 	.word	0xffffffff


	//   ....[145]....
        /*07b8*/ 	.word	0xffffffff


	//   ....[146]....
        /*07bc*/ 	.word	0xffffffff


	//   ....[147]....
        /*07c0*/ 	.word	0xffffffff


	//   ....[148]....
        /*07c4*/ 	.word	0xffffffff


	//   ....[149]....
        /*07c8*/ 	.word	0xffffffff


	//   ....[150]....
        /*07cc*/ 	.word	0xffffffff


	//   ....[151]....
        /*07d0*/ 	.word	0xffffffff


	//   ....[152]....
        /*07d4*/ 	.word	0xffffffff


	//   ....[153]....
        /*07d8*/ 	.word	0xffffffff


	//   ....[154]....
        /*07dc*/ 	.word	0xffffffff


	//   ....[155]....
        /*07e0*/ 	.word	0xffffffff


	//   ....[156]....
        /*07e4*/ 	.word	0xffffffff


	//   ....[157]....
        /*07e8*/ 	.word	0xffffffff


	//   ....[158]....
        /*07ec*/ 	.word	0xffffffff


	//   ....[159]....
        /*07f0*/ 	.word	0xffffffff


	//   ....[160]....
        /*07f4*/ 	.word	0xffffffff


	//   ....[161]....
        /*07f8*/ 	.word	0xffffffff


	//   ....[162]....
        /*07fc*/ 	.word	0xffffffff


	//   ....[163]....
        /*0800*/ 	.word	0xffffffff


	//   ....[164]....
        /*0804*/ 	.word	0xffffffff


	//   ....[165]....
        /*0808*/ 	.word	0xffffffff


	//   ....[166]....
        /*080c*/ 	.word	0xffffffff


	//   ....[167]....
        /*0810*/ 	.word	0xffffffff


	//   ....[168]....
        /*0814*/ 	.word	0xffffffff


	//   ....[169]....
        /*0818*/ 	.word	0xffffffff


	//   ....[170]....
        /*081c*/ 	.word	0xffffffff


	//   ....[171]....
        /*0820*/ 	.word	0xffffffff


	//   ....[172]....
        /*0824*/ 	.word	0xffffffff


	//   ....[173]....
        /*0828*/ 	.word	0xffffffff


	//   ....[174]....
        /*082c*/ 	.word	0xffffffff


	//   ....[175]....
        /*0830*/ 	.word	0xffffffff


	//   ....[176]....
        /*0834*/ 	.word	0xffffffff


	//   ....[177]....
        /*0838*/ 	.word	0xffffffff


	//   ....[178]....
        /*083c*/ 	.word	0xffffffff


	//   ....[179]....
        /*0840*/ 	.word	0xffffffff


	//   ....[180]....
        /*0844*/ 	.word	0xffffffff


	//   ....[181]....
        /*0848*/ 	.word	0xffffffff


	//   ....[182]....
        /*084c*/ 	.word	0xffffffff


	//   ....[183]....
        /*0850*/ 	.word	0xffffffff


	//   ....[184]....
        /*0854*/ 	.word	0xffffffff


	//   ....[185]....
        /*0858*/ 	.word	0xffffffff


	//   ....[186]....
        /*085c*/ 	.word	0xffffffff


	//   ....[187]....
        /*0860*/ 	.word	0xffffffff


	//   ....[188]....
        /*0864*/ 	.word	0xffffffff


	//   ....[189]....
        /*0868*/ 	.word	0xffffffff


	//   ....[190]....
        /*086c*/ 	.word	0xffffffff


	//   ....[191]....
        /*0870*/ 	.word	0xffffffff


	//   ....[192]....
        /*0874*/ 	.word	0xffffffff


	//   ....[193]....
        /*0878*/ 	.word	0xffffffff


	//   ....[194]....
        /*087c*/ 	.word	0xffffffff


	//   ....[195]....
        /*0880*/ 	.word	0xffffffff


	//   ....[196]....
        /*0884*/ 	.word	0xffffffff


	//   ....[197]....
        /*0888*/ 	.word	0xffffffff


	//   ....[198]....
        /*088c*/ 	.word	0xffffffff


	//   ....[199]....
        /*0890*/ 	.word	0xffffffff


	//   ....[200]....
        /*0894*/ 	.word	0xffffffff


	//   ....[201]....
        /*0898*/ 	.word	0xffffffff


	//   ....[202]....
        /*089c*/ 	.word	0xffffffff


	//   ....[203]....
        /*08a0*/ 	.word	0xffffffff


	//   ....[204]....
        /*08a4*/ 	.word	0xffffffff


	//   ....[205]....
        /*08a8*/ 	.word	0xffffffff


	//   ....[206]....
        /*08ac*/ 	.word	0xffffffff


	//   ....[207]....
        /*08b0*/ 	.word	0xffffffff


	//   ....[208]....
        /*08b4*/ 	.word	0xffffffff


	//   ....[209]....
        /*08b8*/ 	.word	0xffffffff


	//   ....[210]....
        /*08bc*/ 	.word	0xffffffff


	//   ....[211]....
        /*08c0*/ 	.word	0xffffffff


	//   ....[212]....
        /*08c4*/ 	.word	0xffffffff


	//   ....[213]....
        /*08c8*/ 	.word	0xffffffff


	//   ....[214]....
        /*08cc*/ 	.word	0xffffffff


	//   ....[215]....
        /*08d0*/ 	.word	0x0500000f


	//   ....[216]....
        /*08d4*/ 	.word	0x0500000f


	//   ....[217]....
        /*08d8*/ 	.word	0x0500000f


	//   ....[218]....
        /*08dc*/ 	.word	0x0500000f


	//   ....[219]....
        /*08e0*/ 	.word	0x0500000f


	//   ....[220]....
        /*08e4*/ 	.word	0x0500000f


	//   ....[221]....
        /*08e8*/ 	.word	0x0500000f


	//   ....[222]....
        /*08ec*/ 	.word	0x0500000f


	//   ....[223]....
        /*08f0*/ 	.word	0x0500000f


	//   ....[224]....
        /*08f4*/ 	.word	0x0500000f


	//   ....[225]....
        /*08f8*/ 	.word	0x0500000f


	//   ....[226]....
        /*08fc*/ 	.word	0x0500000f


	//   ....[227]....
        /*0900*/ 	.word	0x0500000f


	//   ....[228]....
        /*0904*/ 	.word	0x0500000f


	//   ....[229]....
        /*0908*/ 	.word	0x0500000f


	//   ....[230]....
        /*090c*/ 	.word	0x0500000f


	//   ....[231]....
        /*0910*/ 	.word	0x0500000f


	//   ....[232]....
        /*0914*/ 	.word	0x0500000f


	//   ....[233]....
        /*0918*/ 	.word	0x0500000f


	//   ....[234]....
        /*091c*/ 	.word	0x0500000f


	//   ....[235]....
        /*0920*/ 	.word	0x0500000f


	//   ....[236]....
        /*0924*/ 	.word	0x0500000f


	//   ....[237]....
        /*0928*/ 	.word	0x0500000f


	//   ....[238]....
        /*092c*/ 	.word	0x0500000f


	//   ....[239]....
        /*0930*/ 	.word	0x0500000f


	//   ....[240]....
        /*0934*/ 	.word	0x0500000f


	//   ....[241]....
        /*0938*/ 	.word	0x0500000f


	//   ....[242]....
        /*093c*/ 	.word	0x0500000f


	//   ....[243]....
        /*0940*/ 	.word	0x0500000f


	//   ....[244]....
        /*0944*/ 	.word	0x0500000f


	//   ....[245]....
        /*0948*/ 	.word	0x0500000f


	//   ....[246]....
        /*094c*/ 	.word	0x0500000f


	//   ....[247]....
        /*0950*/ 	.word	0x0500000f


	//   ....[248]....
        /*0954*/ 	.word	0x0500000f


	//   ....[249]....
        /*0958*/ 	.word	0x0500000f


	//   ....[250]....
        /*095c*/ 	.word	0x0500000f


	//   ....[251]....
        /*0960*/ 	.word	0x0500000f


	//   ....[252]....
        /*0964*/ 	.word	0x0500000f


	//   ....[253]....
        /*0968*/ 	.word	0x0500000f


	//   ....[254]....
        /*096c*/ 	.word	0x0500000f


	//   ....[255]....
        /*0970*/ 	.word	0x0500000f


	//   ....[0]....
        /*0974*/ 	.word	0x0500000f


	//   ....[1]....
        /*0978*/ 	.word	0x0500000f


	//   ....[2]....
        /*097c*/ 	.word	0x0500000f


	//   ....[3]....
        /*0980*/ 	.word	0x0500000f


	//   ....[4]....
        /*0984*/ 	.word	0x0500000f


	//   ....[5]....
        /*0988*/ 	.word	0x0500000f


	//   ....[6]....
        /*098c*/ 	.word	0x0500000f


	//   ....[7]....
        /*0990*/ 	.word	0x0500000f


	//   ....[8]....
        /*0994*/ 	.word	0x0500000f


	//   ....[9]....
        /*0998*/ 	.word	0x0500000f


	//   ....[10]....
        /*099c*/ 	.word	0x0500000f


	//   ....[11]....
        /*09a0*/ 	.word	0x0500000f


	//   ....[12]....
        /*09a4*/ 	.word	0x0500000f


	//   ....[13]....
        /*09a8*/ 	.word	0x0500000f


	//   ....[14]....
        /*09ac*/ 	.word	0x0500000f


	//   ....[15]....
        /*09b0*/ 	.word	0x0500000f


	//   ....[16]....
        /*09b4*/ 	.word	0x0500000f


	//   ....[17]....
        /*09b8*/ 	.word	0x0500000f


	//   ....[18]....
        /*09bc*/ 	.word	0x0500000f


	//   ....[19]....
        /*09c0*/ 	.word	0x0500000f


	//   ....[20]....
        /*09c4*/ 	.word	0x0500000f


	//   ....[21]....
        /*09c8*/ 	.word	0x0500000f


	//   ....[22]....
        /*09cc*/ 	.word	0x0500000f


	//   ....[23]....
        /*09d0*/ 	.word	0x0500000f


	//   ....[24]....
        /*09d4*/ 	.word	0x0500000f


	//   ....[25]....
        /*09d8*/ 	.word	0x0500000f


	//   ....[26]....
        /*09dc*/ 	.word	0x0500000f


	//   ....[27]....
        /*09e0*/ 	.word	0x0500000f


	//   ....[28]....
        /*09e4*/ 	.word	0x0500000f


	//   ....[29]....
        /*09e8*/ 	.word	0x0500000f


	//   ....[30]....
        /*09ec*/ 	.word	0x0500000f


	//   ....[31]....
        /*09f0*/ 	.word	0x0500000f


	//   ....[32]....
        /*09f4*/ 	.word	0x0500000f


	//   ....[33]....
        /*09f8*/ 	.word	0x0500000f


	//   ....[34]....
        /*09fc*/ 	.word	0x0500000f


	//   ....[35]....
        /*0a00*/ 	.word	0x0500000f


	//   ....[36]....
        /*0a04*/ 	.word	0x0500000f


	//   ....[37]....
        /*0a08*/ 	.word	0x0500000f


	//   ....[38]....
        /*0a0c*/ 	.word	0x0500000f


	//   ....[39]....
        /*0a10*/ 	.word	0x0500000f


	//   ....[40]....
        /*0a14*/ 	.word	0x0500000f


	//   ....[41]....
        /*0a18*/ 	.word	0x0500000f


	//   ....[42]....
        /*0a1c*/ 	.word	0x0500000f


	//   ....[43]....
        /*0a20*/ 	.word	0x0500000f


	//   ....[44]....
        /*0a24*/ 	.word	0x0500000f


	//   ....[45]....
        /*0a28*/ 	.word	0x0500000f


	//   ....[46]....
        /*0a2c*/ 	.word	0x0500000f


	//   ....[47]....
        /*0a30*/ 	.word	0x0500000f


	//   ....[48]....
        /*0a34*/ 	.word	0x0500000f


	//   ....[49]....
        /*0a38*/ 	.word	0x0500000f


	//   ....[50]....
        /*0a3c*/ 	.word	0x0500000f


	//   ....[51]....
        /*0a40*/ 	.word	0x0500000f


	//   ....[52]....
        /*0a44*/ 	.word	0x0500000f


	//   ....[53]....
        /*0a48*/ 	.word	0x0500000f


	//   ....[54]....
        /*0a4c*/ 	.word	0x0500000f


	//   ....[55]....
        /*0a50*/ 	.word	0x0500000f


	//   ....[56]....
        /*0a54*/ 	.word	0x0500000f


	//   ....[57]....
        /*0a58*/ 	.word	0x0500000f


	//   ....[58]....
        /*0a5c*/ 	.word	0x0500000f


	//   ....[59]....
        /*0a60*/ 	.word	0x0500000f


	//   ....[60]....
        /*0a64*/ 	.word	0x0500000f


	//   ....[61]....
        /*0a68*/ 	.word	0x0500000f


	//   ....[62]....
        /*0a6c*/ 	.word	0x0500000f


	//   ....[63]....
        /*0a70*/ 	.word	0x0500000f


	//   ....[64]....
        /*0a74*/ 	.word	0x0500000f


	//   ....[65]....
        /*0a78*/ 	.word	0x0500000f


	//   ....[66]....
        /*0a7c*/ 	.word	0x0500000f


	//   ....[67]....
        /*0a80*/ 	.word	0x0500000f


	//   ....[68]....
        /*0a84*/ 	.word	0x0500000f


	//   ....[69]....
        /*0a88*/ 	.word	0x0500000f


	//   ....[70]....
        /*0a8c*/ 	.word	0x0500000f


	//   ....[71]....
        /*0a90*/ 	.word	0x0500000f


	//   ....[72]....
        /*0a94*/ 	.word	0x0500000f


	//   ....[73]....
        /*0a98*/ 	.word	0x0500000f


	//   ....[74]....
        /*0a9c*/ 	.word	0x0500000f


	//   ....[75]....
        /*0aa0*/ 	.word	0x0500000f


	//   ....[76]....
        /*0aa4*/ 	.word	0x0500000f


	//   ....[77]....
        /*0aa8*/ 	.word	0x0500000f


	//   ....[78]....
        /*0aac*/ 	.word	0x0500000f


	//   ....[79]....
        /*0ab0*/ 	.word	0x0500000f


	//   ....[80]....
        /*0ab4*/ 	.word	0x0500000f


	//   ....[81]....
        /*0ab8*/ 	.word	0x0500000f


	//   ....[82]....
        /*0abc*/ 	.word	0x0500000f


	//   ....[83]....
        /*0ac0*/ 	.word	0x0500000f


	//   ....[84]....
        /*0ac4*/ 	.word	0x0500000f


	//   ....[85]....
        /*0ac8*/ 	.word	0x0500000f


	//   ....[86]....
        /*0acc*/ 	.word	0x0500000f


	//   ....[87]....
        /*0ad0*/ 	.word	0x0500000f


	//   ....[88]....
        /*0ad4*/ 	.word	0x0500000f


	//   ....[89]....
        /*0ad8*/ 	.word	0x0500000f


	//   ....[90]....
        /*0adc*/ 	.word	0x0500000f


	//   ....[91]....
        /*0ae0*/ 	.word	0x0500000f


	//   ....[92]....
        /*0ae4*/ 	.word	0x0500000f


	//   ....[93]....
        /*0ae8*/ 	.word	0x0500000f


	//   ....[94]....
        /*0aec*/ 	.word	0x0500000f


	//   ....[95]....
        /*0af0*/ 	.word	0x0500000f


	//   ....[96]....
        /*0af4*/ 	.word	0x0500000f


	//   ....[97]....
        /*0af8*/ 	.word	0x0500000f


	//   ....[98]....
        /*0afc*/ 	.word	0x0500000f


	//   ....[99]....
        /*0b00*/ 	.word	0x0500000f


	//   ....[100]....
        /*0b04*/ 	.word	0x0500000f


	//   ....[101]....
        /*0b08*/ 	.word	0x0500000f


	//   ....[102]....
        /*0b0c*/ 	.word	0x0500000f


	//   ....[103]....
        /*0b10*/ 	.word	0x0500000f


	//   ....[104]....
        /*0b14*/ 	.word	0x0500000f


	//   ....[105]....
        /*0b18*/ 	.word	0x0500000f


	//   ....[106]....
        /*0b1c*/ 	.word	0x0500000f


	//   ....[107]....
        /*0b20*/ 	.word	0x0500000f


	//   ....[108]....
        /*0b24*/ 	.word	0x0500000f


	//   ....[109]....
        /*0b28*/ 	.word	0x0500000f


	//   ....[110]....
        /*0b2c*/ 	.word	0x0500000f


	//   ....[111]....
        /*0b30*/ 	.word	0x0500000f


	//   ....[112]....
        /*0b34*/ 	.word	0x0500000f


	//   ....[113]....
        /*0b38*/ 	.word	0x0500000f


	//   ....[114]....
        /*0b3c*/ 	.word	0x0500000f


	//   ....[115]....
        /*0b40*/ 	.word	0x0500000f


	//   ....[116]....
        /*0b44*/ 	.word	0x0500000f


	//----- nvinfo : EIATTR_COOP_GROUP_INSTR_OFFSETS
	.align		4
.L_1519:
        /*0b48*/ 	.byte	0x04, 0x28
        /*0b4a*/ 	.short	(.L_1521 - .L_1520)


	//   ....[0]....
.L_1520:
        /*0b4c*/ 	.word	0x00000070


	//   ....[1]....
        /*0b50*/ 	.word	0x00000140


	//   ....[2]....
        /*0b54*/ 	.word	0x00000190


	//   ....[3]....
        /*0b58*/ 	.word	0x000003c0


	//   ....[4]....
        /*0b5c*/ 	.word	0x00000520


	//   ....[5]....
        /*0b60*/ 	.word	0x00000640


	//   ....[6]....
        /*0b64*/ 	.word	0x000007a0


	//   ....[7]....
        /*0b68*/ 	.word	0x00003140


	//   ....[8]....
        /*0b6c*/ 	.word	0x00003150


	//   ....[9]....
        /*0b70*/ 	.word	0x00003830


	//   ....[10]....
        /*0b74*/ 	.word	0x00003840


	//   ....[11]....
        /*0b78*/ 	.word	0x00004570


	//   ....[12]....
        /*0b7c*/ 	.word	0x00004580


	//   ....[13]....
        /*0b80*/ 	.word	0x00004d50


	//   ....[14]....
        /*0b84*/ 	.word	0x00004d60


	//   ....[15]....
        /*0b88*/ 	.word	0x000057c0


	//   ....[16]....
        /*0b8c*/ 	.word	0x000057d0


	//   ....[17]....
        /*0b90*/ 	.word	0x000058f0


	//   ....[18]....
        /*0b94*/ 	.word	0x00005900


	//   ....[19]....
        /*0b98*/ 	.word	0x00005ca0


	//   ....[20]....
        /*0b9c*/ 	.word	0x00005cc0


	//   ....[21]....
        /*0ba0*/ 	.word	0x00005de0


	//   ....[22]....
        /*0ba4*/ 	.word	0x00005e00


	//   ....[23]....
        /*0ba8*/ 	.word	0x00006910


	//   ....[24]....
        /*0bac*/ 	.word	0x00007120


	//   ....[25]....
        /*0bb0*/ 	.word	0x00007130


	//   ....[26]....
        /*0bb4*/ 	.word	0x00007140


	//   ....[27]....
        /*0bb8*/ 	.word	0x00007150


	//   ....[28]....
        /*0bbc*/ 	.word	0x00007460


	//   ....[29]....
        /*0bc0*/ 	.word	0x00007470


	//   ....[30]....
        /*0bc4*/ 	.word	0x00007480


	//   ....[31]....
        /*0bc8*/ 	.word	0x00007490


	//   ....[32]....
        /*0bcc*/ 	.word	0x000087b0


	//   ....[33]....
        /*0bd0*/ 	.word	0x000087d0


	//   ....[34]....
        /*0bd4*/ 	.word	0x000087e0


	//   ....[35]....
        /*0bd8*/ 	.word	0x000087f0


	//   ....[36]....
        /*0bdc*/ 	.word	0x000088e0


	//   ....[37]....
        /*0be0*/ 	.word	0x00008900


	//   ....[38]....
        /*0be4*/ 	.word	0x000089a0


	//   ....[39]....
        /*0be8*/ 	.word	0x000089d0


	//   ....[40]....
        /*0bec*/ 	.word	0x0000a050


	//   ....[41]....
        /*0bf0*/ 	.word	0x0000add0


	//   ....[42]....
        /*0bf4*/ 	.word	0x0000b540


	//   ....[43]....
        /*0bf8*/ 	.word	0x0000b640


	//   ....[44]....
        /*0bfc*/ 	.word	0x0000be30


	//   ....[45]....
        /*0c00*/ 	.word	0x0000bea0


	//   ....[46]....
        /*0c04*/ 	.word	0x0000d7c0


	//   ....[47]....
        /*0c08*/ 	.word	0x0000d9e0


	//   ....[48]....
        /*0c0c*/ 	.word	0x0000e9d0


	//   ....[49]....
        /*0c10*/ 	.word	0x0000ea00


	//   ....[50]....
        /*0c14*/ 	.word	0x0000ef90


	//   ....[51]....
        /*0c18*/ 	.word	0x0000efe0


	//   ....[52]....
        /*0c1c*/ 	.word	0x00010ed0


	//   ....[53]....
        /*0c20*/ 	.word	0x00010f10


	//   ....[54]....
        /*0c24*/ 	.word	0x00010f50


	//   ....[55]....
        /*0c28*/ 	.word	0x00010fa0


	//   ....[56]....
        /*0c2c*/ 	.word	0x00012b70


	//   ....[57]....
        /*0c30*/ 	.word	0x00012d90


	//   ....[58]....
        /*0c34*/ 	.word	0x00013ce0


	//   ....[59]....
        /*0c38*/ 	.word	0x00013eb0


	//   ....[60]....
        /*0c3c*/ 	.word	0x000141e0


	//   ....[61]....
        /*0c40*/ 	.word	0x00014230


	//   ....[62]....
        /*0c44*/ 	.word	0x000152e0


	//   ....[63]....
        /*0c48*/ 	.word	0x00015310


	//   ....[64]....
        /*0c4c*/ 	.word	0x000153d0


	//   ....[65]....
        /*0c50*/ 	.word	0x000156c0


	//   ....[66]....
        /*0c54*/ 	.word	0x00016410


	//   ....[67]....
        /*0c58*/ 	.word	0x00016430


	//   ....[68]....
        /*0c5c*/ 	.word	0x00016440


	//   ....[69]....
        /*0c60*/ 	.word	0x00016450


	//   ....[70]....
        /*0c64*/ 	.word	0x000169a0


	//   ....[71]....
        /*0c68*/ 	.word	0x000169e0


	//   ....[72]....
        /*0c6c*/ 	.word	0x00016a10


	//   ....[73]....
        /*0c70*/ 	.word	0x00016a40


	//   ....[74]....
        /*0c74*/ 	.word	0x00016a60


	//   ....[75]....
        /*0c78*/ 	.word	0x00016a70


	//   ....[76]....
        /*0c7c*/ 	.word	0x00016ab0


	//   ....[77]....
        /*0c80*/ 	.word	0x00016ae0


	//   ....[78]....
        /*0c84*/ 	.word	0x00016f90


	//   ....[79]....
        /*0c88*/ 	.word	0x00016fa0


	//   ....[80]....
        /*0c8c*/ 	.word	0x00017220


	//   ....[81]....
        /*0c90*/ 	.word	0x00017230


	//   ....[82]....
        /*0c94*/ 	.word	0x00017cf0


	//   ....[83]....
        /*0c98*/ 	.word	0x00017d20


	//   ....[84]....
        /*0c9c*/ 	.word	0x00017d40


	//   ....[85]....
        /*0ca0*/ 	.word	0x00017d70


	//   ....[86]....
        /*0ca4*/ 	.word	0x00017da0


	//   ....[87]....
        /*0ca8*/ 	.word	0x00017db0


	//   ....[88]....
        /*0cac*/ 	.word	0x00017de0


	//   ....[89]....
        /*0cb0*/ 	.word	0x00017e50


	//   ....[90]....
        /*0cb4*/ 	.word	0x00017f80


	//   ....[91]....
        /*0cb8*/ 	.word	0x00018180


	//   ....[92]....
        /*0cbc*/ 	.word	0x000181b0


	//   ....[93]....
        /*0cc0*/ 	.word	0x000181e0


	//   ....[94]....
        /*0cc4*/ 	.word	0x00018210


	//   ....[95]....
        /*0cc8*/ 	.word	0x00018240


	//   ....[96]....
        /*0ccc*/ 	.word	0x00018270


	//   ....[97]....
        /*0cd0*/ 	.word	0x00018400


	//   ....[98]....
        /*0cd4*/ 	.word	0x00018430


	//   ....[99]....
        /*0cd8*/ 	.word	0x00018460


	//   ....[100]....
        /*0cdc*/ 	.word	0x00018490


	//   ....[101]....
        /*0ce0*/ 	.word	0x000184c0


	//   ....[102]....
        /*0ce4*/ 	.word	0x000184f0


	//   ....[103]....
        /*0ce8*/ 	.word	0x00018580


	//   ....[104]....
        /*0cec*/ 	.word	0x000185b0


	//   ....[105]....
        /*0cf0*/ 	.word	0x000185c0


	//   ....[106]....
        /*0cf4*/ 	.word	0x00018600


	//   ....[107]....
        /*0cf8*/ 	.word	0x00019dd0


	//   ....[108]....
        /*0cfc*/ 	.word	0x0001bcb0


	//   ....[109]....
        /*0d00*/ 	.word	0x0001bcd0


	//   ....[110]....
        /*0d04*/ 	.word	0x0001bd60


	//   ....[111]....
        /*0d08*/ 	.word	0x0001bd80


	//   ....[112]....
        /*0d0c*/ 	.word	0x0001be00


	//   ....[113]....
        /*0d10*/ 	.word	0x0001be20


	//   ....[114]....
        /*0d14*/ 	.word	0x0001bea0


	//   ....[115]....
        /*0d18*/ 	.word	0x0001bec0


	//   ....[116]....
        /*0d1c*/ 	.word	0x0001bf40


	//   ....[117]....
        /*0d20*/ 	.word	0x0001bf60


	//   ....[118]....
        /*0d24*/ 	.word	0x0001bfe0


	//   ....[119]....
        /*0d28*/ 	.word	0x0001c000


	//   ....[120]....
        /*0d2c*/ 	.word	0x0001c080


	//   ....[121]....
        /*0d30*/ 	.word	0x0001c0a0


	//   ....[122]....
        /*0d34*/ 	.word	0x0001c0b0


	//   ....[123]....
        /*0d38*/ 	.word	0x0001c0c0


	//   ....[124]....
        /*0d3c*/ 	.word	0x0001c9c0


	//   ....[125]....
        /*0d40*/ 	.word	0x0001c9f0


	//   ....[126]....
        /*0d44*/ 	.word	0x0001ca10


	//   ....[127]....
        /*0d48*/ 	.word	0x0001ca90


	//   ....[128]....
        /*0d4c*/ 	.word	0x0001cab0


	//   ....[129]....
        /*0d50*/ 	.word	0x0001cb30


	//   ....[130]....
        /*0d54*/ 	.word	0x0001cb50


	//   ....[131]....
        /*0d58*/ 	.word	0x0001cbd0


	//   ....[132]....
        /*0d5c*/ 	.word	0x0001cbf0


	//   ....[133]....
        /*0d60*/ 	.word	0x0001cc70


	//   ....[134]....
        /*0d64*/ 	.word	0x0001cc90


	//   ....[135]....
        /*0d68*/ 	.word	0x0001cd10


	//   ....[136]....
        /*0d6c*/ 	.word	0x0001cd30


	//   ....[137]....
        /*0d70*/ 	.word	0x0001cdb0


	//   ....[138]....
        /*0d74*/ 	.word	0x0001cdd0


	//   ....[139]....
        /*0d78*/ 	.word	0x0001cde0


	//   ....[140]....
        /*0d7c*/ 	.word	0x0001ce50


	//   ....[141]....
        /*0d80*/ 	.word	0x0001cea0


	//   ....[142]....
        /*0d84*/ 	.word	0x0001cf50


	//   ....[143]....
        /*0d88*/ 	.word	0x0001cf60


	//   ....[144]....
        /*0d8c*/ 	.word	0x0001cfd0


	//   ....[145]....
        /*0d90*/ 	.word	0x0001cfe0


	//   ....[146]....
        /*0d94*/ 	.word	0x0001cff0


	//   ....[147]....
        /*0d98*/ 	.word	0x0001d000


	//   ....[148]....
        /*0d9c*/ 	.word	0x0001d7e0


	//   ....[149]....
        /*0da0*/ 	.word	0x0001d800


	//   ....[150]....
        /*0da4*/ 	.word	0x0001d870


	//   ....[151]....
        /*0da8*/ 	.word	0x0001d880


	//   ....[152]....
        /*0dac*/ 	.word	0x0001d8c0


	//   ....[153]....
        /*0db0*/ 	.word	0x0001d8d0


	//   ....[154]....
        /*0db4*/ 	.word	0x0001d910


	//   ....[155]....
        /*0db8*/ 	.word	0x0001d920


	//   ....[156]....
        /*0dbc*/ 	.word	0x0001d960


	//   ....[157]....
        /*0dc0*/ 	.word	0x0001d970


	//   ....[158]....
        /*0dc4*/ 	.word	0x0001d9b0


	//   ....[159]....
        /*0dc8*/ 	.word	0x0001d9c0


	//   ....[160]....
        /*0dcc*/ 	.word	0x0001da00


	//   ....[161]....
        /*0dd0*/ 	.word	0x0001da10


	//   ....[162]....
        /*0dd4*/ 	.word	0x0001da20


	//   ....[163]....
        /*0dd8*/ 	.word	0x0001da60


	//   ....[164]....
        /*0ddc*/ 	.word	0x0001dd10


	//   ....[165]....
        /*0de0*/ 	.word	0x0001dd40


	//   ....[166]....
        /*0de4*/ 	.word	0x0001dda0


	//   ....[167]....
        /*0de8*/ 	.word	0x0001ddb0


	//   ....[168]....
        /*0dec*/ 	.word	0x0001de00


	//   ....[169]....
        /*0df0*/ 	.word	0x0001de10


	//   ....[170]....
        /*0df4*/ 	.word	0x0001de60


	//   ....[171]....
        /*0df8*/ 	.word	0x0001de70


	//   ....[172]....
        /*0dfc*/ 	.word	0x0001dec0


	//   ....[173]....
        /*0e00*/ 	.word	0x0001ded0


	//   ....[174]....
        /*0e04*/ 	.word	0x0001df20


	//   ....[175]....
        /*0e08*/ 	.word	0x0001df30


	//   ....[176]....
        /*0e0c*/ 	.word	0x0001df80


	//   ....[177]....
        /*0e10*/ 	.word	0x0001df90


	//   ....[178]....
        /*0e14*/ 	.word	0x0001dfa0


	//   ....[179]....
        /*0e18*/ 	.word	0x0001dfe0


	//   ....[180]....
        /*0e1c*/ 	.word	0x0001e5c0


	//   ....[181]....
        /*0e20*/ 	.word	0x0001e5d0


	//   ....[182]....
        /*0e24*/ 	.word	0x0001e640


	//   ....[183]....
        /*0e28*/ 	.word	0x0001e680


	//   ....[184]....
        /*0e2c*/ 	.word	0x0001e6a0


	//   ....[185]....
        /*0e30*/ 	.word	0x0001e6e0


	//   ....[186]....
        /*0e34*/ 	.word	0x0001e700


	//   ....[187]....
        /*0e38*/ 	.word	0x0001e740


	//   ....[188]....
        /*0e3c*/ 	.word	0x0001e760


	//   ....[189]....
        /*0e40*/ 	.word	0x0001e7a0


	//   ....[190]....
        /*0e44*/ 	.word	0x0001e7c0


	//   ....[191]....
        /*0e48*/ 	.word	0x0001e800


	//   ....[192]....
        /*0e4c*/ 	.word	0x0001e820


	//   ....[193]....
        /*0e50*/ 	.word	0x0001e860


	//   ....[194]....
        /*0e54*/ 	.word	0x0001e880


	//   ....[195]....
        /*0e58*/ 	.word	0x0001e890


	//   ....[196]....
        /*0e5c*/ 	.word	0x0001ec60


	//   ....[197]....
        /*0e60*/ 	.word	0x0001ec90


	//   ....[198]....
        /*0e64*/ 	.word	0x0001ecf0


	//   ....[199]....
        /*0e68*/ 	.word	0x0001ed20


	//   ....[200]....
        /*0e6c*/ 	.word	0x0001ed50


	//   ....[201]....
        /*0e70*/ 	.word	0x0001ed80


	//   ....[202]....
        /*0e74*/ 	.word	0x0001edb0


	//   ....[203]....
        /*0e78*/ 	.word	0x0001ede0


	//   ....[204]....
        /*0e7c*/ 	.word	0x0001ef80


	//   ....[205]....
        /*0e80*/ 	.word	0x0001efb0


	//   ....[206]....
        /*0e84*/ 	.word	0x0001efe0


	//   ....[207]....
        /*0e88*/ 	.word	0x0001f010


	//   ....[208]....
        /*0e8c*/ 	.word	0x0001f040


	//   ....[209]....
        /*0e90*/ 	.word	0x0001f070


	//   ....[210]....
        /*0e94*/ 	.word	0x0001f130


	//   ....[211]....
        /*0e98*/ 	.word	0x0001f150


	//   ....[212]....
        /*0e9c*/ 	.word	0x0001f170


	//   ....[213]....
        /*0ea0*/ 	.word	0x0001f1d0


	//   ....[214]....
        /*0ea4*/ 	.word	0x0001fc00


	//   ....[215]....
        /*0ea8*/ 	.word	0x0001ff40


	//   ....[216]....
        /*0eac*/ 	.word	0x0001ffd0


	//   ....[217]....
        /*0eb0*/ 	.word	0x00020060


	//   ....[218]....
        /*0eb4*/ 	.word	0x000200f0


	//   ....[219]....
        /*0eb8*/ 	.word	0x000201d0


	//   ....[220]....
        /*0ebc*/ 	.word	0x00020260


	//   ....[221]....
        /*0ec0*/ 	.word	0x00020300


	//   ....[222]....
        /*0ec4*/ 	.word	0x00020390


	//   ....[223]....
        /*0ec8*/ 	.word	0x00020480


	//   ....[224]....
        /*0ecc*/ 	.word	0x00020510


	//   ....[225]....
        /*0ed0*/ 	.word	0x000205b0


	//   ....[226]....
        /*0ed4*/ 	.word	0x00020640


	//   ....[227]....
        /*0ed8*/ 	.word	0x00020780


	//   ....[228]....
        /*0edc*/ 	.word	0x00020830


	//   ....[229]....
        /*0ee0*/ 	.word	0x000208c0


	//   ....[230]....
        /*0ee4*/ 	.word	0x00020910


	//   ....[231]....
        /*0ee8*/ 	.word	0x00020960


	//   ....[232]....
        /*0eec*/ 	.word	0x000209f0


	//   ....[233]....
        /*0ef0*/ 	.word	0x00020a80


	//   ....[234]....
        /*0ef4*/ 	.word	0x00020ad0


	//   ....[235]....
        /*0ef8*/ 	.word	0x00020b20


	//   ....[236]....
        /*0efc*/ 	.word	0x00020c10


	//   ....[237]....
        /*0f00*/ 	.word	0x00020cc0


	//   ....[238]....
        /*0f04*/ 	.word	0x00020d40


	//   ....[239]....
        /*0f08*/ 	.word	0x00020db0


	//   ....[240]....
        /*0f0c*/ 	.word	0x00020ee0


	//   ....[241]....
        /*0f10*/ 	.word	0x00020ff0


	//   ....[242]....
        /*0f14*/ 	.word	0x000210c0


	//   ....[243]....
        /*0f18*/ 	.word	0x00021110


	//   ....[244]....
        /*0f1c*/ 	.word	0x00021470


	//   ....[245]....
        /*0f20*/ 	.word	0x000214d0


	//   ....[246]....
        /*0f24*/ 	.word	0x00021590


	//   ....[247]....
        /*0f28*/ 	.word	0x00021600


	//   ....[248]....
        /*0f2c*/ 	.word	0x00021660


	//   ....[249]....
        /*0f30*/ 	.word	0x00021710


	//   ....[250]....
        /*0f34*/ 	.word	0x00021770


	//   ....[251]....
        /*0f38*/ 	.word	0x00021800


	//   ....[252]....
        /*0f3c*/ 	.word	0x00021880


	//   ....[253]....
        /*0f40*/ 	.word	0x000218d0


	//   ....[254]....
        /*0f44*/ 	.word	0x00021960


	//   ....[255]....
        /*0f48*/ 	.word	0x000219f0


	//   ....[0]....
        /*0f4c*/ 	.word	0x00021a90


	//   ....[1]....
        /*0f50*/ 	.word	0x00021b30


	//   ....[2]....
        /*0f54*/ 	.word	0x00021b90


	//   ....[3]....
        /*0f58*/ 	.word	0x00021c00


	//   ....[4]....
        /*0f5c*/ 	.word	0x00021c60


	//   ....[5]....
        /*0f60*/ 	.word	0x00021cd0


	//   ....[6]....
        /*0f64*/ 	.word	0x00021d90


	//   ....[7]....
        /*0f68*/ 	.word	0x00021df0


	//   ....[8]....
        /*0f6c*/ 	.word	0x00021eb0


	//   ....[9]....
        /*0f70*/ 	.word	0x00022190


	//   ....[10]....
        /*0f74*/ 	.word	0x00022280


	//   ....[11]....
        /*0f78*/ 	.word	0x00022320


	//   ....[12]....
        /*0f7c*/ 	.word	0x00022380


	//   ....[13]....
        /*0f80*/ 	.word	0x00022470


	//   ....[14]....
        /*0f84*/ 	.word	0x000224e0


	//   ....[15]....
        /*0f88*/ 	.word	0x000225d0


	//   ....[16]....
        /*0f8c*/ 	.word	0x00022640


	//   ....[17]....
        /*0f90*/ 	.word	0x00022730


	//   ....[18]....
        /*0f94*/ 	.word	0x000227a0


	//   ....[19]....
        /*0f98*/ 	.word	0x00022890


	//   ....[20]....
        /*0f9c*/ 	.word	0x00022900


	//   ....[21]....
        /*0fa0*/ 	.word	0x000229f0


	//   ....[22]....
        /*0fa4*/ 	.word	0x00022a60


	//   ....[23]....
        /*0fa8*/ 	.word	0x00022b50


	//   ....[24]....
        /*0fac*/ 	.word	0x00022bc0


	//   ....[25]....
        /*0fb0*/ 	.word	0x00022c60


	//   ....[26]....
        /*0fb4*/ 	.word	0x00022d50


	//   ....[27]....
        /*0fb8*/ 	.word	0x00022dc0


	//   ....[28]....
        /*0fbc*/ 	.word	0x00022e20


	//   ....[29]....
        /*0fc0*/ 	.word	0x00022f10


	//   ....[30]....
        /*0fc4*/ 	.word	0x00022f70


	//   ....[31]....
        /*0fc8*/ 	.word	0x00023070


	//   ....[32]....
        /*0fcc*/ 	.word	0x000230d0


	//   ....[33]....
        /*0fd0*/ 	.word	0x000231d0


	//   ....[34]....
        /*0fd4*/ 	.word	0x00023230


	//   ....[35]....
        /*0fd8*/ 	.word	0x00023330


	//   ....[36]....
        /*0fdc*/ 	.word	0x00023390


	//   ....[37]....
        /*0fe0*/ 	.word	0x00023490


	//   ....[38]....
        /*0fe4*/ 	.word	0x000234f0


	//   ....[39]....
        /*0fe8*/ 	.word	0x000235f0


	//   ....[40]....
        /*0fec*/ 	.word	0x00023650


	//   ....[41]....
        /*0ff0*/ 	.word	0x00023700


	//   ....[42]....
        /*0ff4*/ 	.word	0x000237c0


	//   ....[43]....
        /*0ff8*/ 	.word	0x000238a0


	//   ....[44]....
        /*0ffc*/ 	.word	0x00023900


	//   ....[45]....
        /*1000*/ 	.word	0x000239e0


	//   ....[46]....
        /*1004*/ 	.word	0x00023a40


	//   ....[47]....
        /*1008*/ 	.word	0x00023b10


	//   ....[48]....
        /*100c*/ 	.word	0x00023b70


	//   ....[49]....
        /*1010*/ 	.word	0x00023c30


	//   ....[50]....
        /*1014*/ 	.word	0x00023d70


	//   ....[51]....
        /*1018*/ 	.word	0x00023e20


	//   ....[52]....
        /*101c*/ 	.word	0x00023ea0


	//   ....[53]....
        /*1020*/ 	.word	0x00023f60


	//   ....[54]....
        /*1024*/ 	.word	0x00023fc0


	//   ....[55]....
        /*1028*/ 	.word	0x00024070


	//   ....[56]....
        /*102c*/ 	.word	0x000240d0


	//   ....[57]....
        /*1030*/ 	.word	0x00024180


	//   ....[58]....
        /*1034*/ 	.word	0x000241e0


	//   ....[59]....
        /*1038*/ 	.word	0x00024290


	//   ....[60]....
        /*103c*/ 	.word	0x000242f0


	//   ....[61]....
        /*1040*/ 	.word	0x000243a0


	//   ....[62]....
        /*1044*/ 	.word	0x00024400


	//   ....[63]....
        /*1048*/ 	.word	0x000244b0


	//   ....[64]....
        /*104c*/ 	.word	0x00024510


	//   ....[65]....
        /*1050*/ 	.word	0x000245c0


	//   ....[66]....
        /*1054*/ 	.word	0x000246b0


	//   ....[67]....
        /*1058*/ 	.word	0x00024760


	//   ....[68]....
        /*105c*/ 	.word	0x000247c0


	//   ....[69]....
        /*1060*/ 	.word	0x00024880


	//   ....[70]....
        /*1064*/ 	.word	0x000248e0


	//   ....[71]....
        /*1068*/ 	.word	0x000249a0


	//   ....[72]....
        /*106c*/ 	.word	0x00024a00


	//   ....[73]....
        /*1070*/ 	.word	0x00024ac0


	//   ....[74]....
        /*1074*/ 	.word	0x00024b20


	//   ....[75]....
        /*1078*/ 	.word	0x00024be0


	//   ....[76]....
        /*107c*/ 	.word	0x00024c40


	//   ....[77]....
        /*1080*/ 	.word	0x00024d00


	//   ....[78]....
        /*1084*/ 	.word	0x00024d60


	//   ....[79]....
        /*1088*/ 	.word	0x00024e20


	//   ....[80]....
        /*108c*/ 	.word	0x00024e80


	//   ....[81]....
        /*1090*/ 	.word	0x00024f30


	//   ....[82]....
        /*1094*/ 	.word	0x00025020


	//   ....[83]....
        /*1098*/ 	.word	0x000250d0


	//   ....[84]....
        /*109c*/ 	.word	0x00025190


	//   ....[85]....
        /*10a0*/ 	.word	0x00025240


	//   ....[86]....
        /*10a4*/ 	.word	0x000252a0


	//   ....[87]....
        /*10a8*/ 	.word	0x00025350


	//   ....[88]....
        /*10ac*/ 	.word	0x000253b0


	//   ....[89]....
        /*10b0*/ 	.word	0x00025460


	//   ....[90]....
        /*10b4*/ 	.word	0x000254c0


	//   ....[91]....
        /*10b8*/ 	.word	0x00025570


	//   ....[92]....
        /*10bc*/ 	.word	0x000255d0


	//   ....[93]....
        /*10c0*/ 	.word	0x00025680


	//   ....[94]....
        /*10c4*/ 	.word	0x000256e0


	//   ....[95]....
        /*10c8*/ 	.word	0x00025790


	//   ....[96]....
        /*10cc*/ 	.word	0x000257f0


	//   ....[97]....
        /*10d0*/ 	.word	0x00025890


	//   ....[98]....
        /*10d4*/ 	.word	0x00025920


	//   ....[99]....
        /*10d8*/ 	.word	0x000259c0


	//   ....[100]....
        /*10dc*/ 	.word	0x00025b30


	//   ....[101]....
        /*10e0*/ 	.word	0x00025ba0


	//   ....[102]....
        /*10e4*/ 	.word	0x00025c10


	//   ....[103]....
        /*10e8*/ 	.word	0x00025c80


	//   ....[104]....
        /*10ec*/ 	.word	0x00025cf0


	//   ....[105]....
        /*10f0*/ 	.word	0x00025d70


	//   ....[106]....
        /*10f4*/ 	.word	0x00025df0


	//   ....[107]....
        /*10f8*/ 	.word	0x00025e80


	//   ....[108]....
        /*10fc*/ 	.word	0x00025ef0


	//   ....[109]....
        /*1100*/ 	.word	0x00025f60


	//   ....[110]....
        /*1104*/ 	.word	0x00025fd0


	//   ....[111]....
        /*1108*/ 	.word	0x00026050


	//   ....[112]....
        /*110c*/ 	.word	0x000260c0


	//   ....[113]....
        /*1110*/ 	.word	0x00026170


	//   ....[114]....
        /*1114*/ 	.word	0x000261c0


	//   ....[115]....
        /*1118*/ 	.word	0x00026250


	//   ....[116]....
        /*111c*/ 	.word	0x00026380


	//----- nvinfo : EIATTR_REG_RECONFIG
	.align		4
.L_1521:
        /*1120*/ 	.byte	0x01, 0x54
	.zero		2


	//----- nvinfo : EIATTR_SYSCALL_OFFSETS
	.align		4
        /*1124*/ 	.byte	0x04, 0x46
        /*1126*/ 	.short	(.L_1523 - .L_1522)


	//   ....[0]....
.L_1522:
        /*1128*/ 	.word	0x00001e50


	//   ....[1]....
        /*112c*/ 	.word	0x00001fa0


	//   ....[2]....
        /*1130*/ 	.word	0x00006ae0


	//   ....[3]....
        /*1134*/ 	.word	0x00006e00


	//   ....[4]....
        /*1138*/ 	.word	0x0001b340


	//   ....[5]....
        /*113c*/ 	.word	0x0001b490


	//   ....[6]....
        /*1140*/ 	.word	0x0001b580


	//   ....[7]....
        /*1144*/ 	.word	0x0001c4e0


	//----- nvinfo : EIATTR_MBARRIER_INSTR_OFFSETS
	.align		4
.L_1523:
        /*1148*/ 	.byte	0x04, 0x39
        /*114a*/ 	.short	(.L_1525 - .L_1524)


	//   ....[0]....
.L_1524:
        /*114c*/ 	.word	0x00000270
        /*1150*/ 	.word	0x000000ff
        /*1154*/ 	.word	0x00016800
        /*1158*/ 	.short	0x0100
        /*115a*/ 	.byte	0x08
	.zero		1


	//   ....[1]....
        /*115c*/ 	.word	0x00000280
        /*1160*/ 	.word	0x000000ff
        /*1164*/ 	.word	0x00016820
        /*1168*/ 	.short	0x0100
        /*116a*/ 	.byte	0x08
	.zero		1


	//   ....[2]....
        /*116c*/ 	.word	0x00000370
        /*1170*/ 	.word	0x000000ff
        /*1174*/ 	.word	0x00016830
        /*1178*/ 	.short	0x0100
        /*117a*/ 	.byte	0x08
	.zero		1


	//   ....[3]....
        /*117c*/ 	.word	0x00000380
        /*1180*/ 	.word	0x000000ff
        /*1184*/ 	.word	0x00016840
        /*1188*/ 	.short	0x0100
        /*118a*/ 	.byte	0x08
	.zero		1


	//   ....[4]....
        /*118c*/ 	.word	0x00000390
        /*1190*/ 	.word	0x000000ff
        /*1194*/ 	.word	0x00016838
        /*1198*/ 	.short	0x0100
        /*119a*/ 	.byte	0x08
	.zero		1


	//   ....[5]....
        /*119c*/ 	.word	0x000003a0
        /*11a0*/ 	.word	0x000000ff
        /*11a4*/ 	.word	0x00016848
        /*11a8*/ 	.short	0x0100
        /*11aa*/ 	.byte	0x08
	.zero		1


	//   ....[6]....
        /*11ac*/ 	.word	0x000004d0
        /*11b0*/ 	.word	0x000000ff
        /*11b4*/ 	.word	0x00016850
        /*11b8*/ 	.short	0x0100
        /*11ba*/ 	.byte	0x08
	.zero		1


	//   ....[7]....
        /*11bc*/ 	.word	0x000004e0
        /*11c0*/ 	.word	0x000000ff
        /*11c4*/ 	.word	0x00016860
        /*11c8*/ 	.short	0x0100
        /*11ca*/ 	.byte	0x08
	.zero		1


	//   ....[8]....
        /*11cc*/ 	.word	0x000004f0
        /*11d0*/ 	.word	0x000000ff
        /*11d4*/ 	.word	0x00016858
        /*11d8*/ 	.short	0x0100
        /*11da*/ 	.byte	0x08
	.zero		1


	//   ....[9]....
        /*11dc*/ 	.word	0x00000500
        /*11e0*/ 	.word	0x000000ff
        /*11e4*/ 	.word	0x00016868
        /*11e8*/ 	.short	0x0100
        /*11ea*/ 	.byte	0x08
	.zero		1


	//   ....[10]....
        /*11ec*/ 	.word	0x000005f0
        /*11f0*/ 	.word	0x000000ff
        /*11f4*/ 	.word	0x00016870
        /*11f8*/ 	.short	0x0100
        /*11fa*/ 	.byte	0x06
	.zero		1


	//   ....[11]....
        /*11fc*/ 	.word	0x00000600
        /*1200*/ 	.word	0x000000ff
        /*1204*/ 	.word	0x00016880
        /*1208*/ 	.short	0x0100
        /*120a*/ 	.byte	0x06
	.zero		1


	//   ....[12]....
        /*120c*/ 	.word	0x00000610
        /*1210*/ 	.word	0x000000ff
        /*1214*/ 	.word	0x00016878
        /*1218*/ 	.short	0x0100
        /*121a*/ 	.byte	0x06
	.zero		1


	//   ....[13]....
        /*121c*/ 	.word	0x00000620
        /*1220*/ 	.word	0x000000ff
        /*1224*/ 	.word	0x00016888
        /*1228*/ 	.short	0x0100
        /*122a*/ 	.byte	0x06
	.zero		1


	//   ....[14]....
        /*122c*/ 	.word	0x00000750
        /*1230*/ 	.word	0x000000ff
        /*1234*/ 	.word	0x00016890
        /*1238*/ 	.short	0x0100
        /*123a*/ 	.byte	0x08
	.zero		1


	//   ....[15]....
        /*123c*/ 	.word	0x00000760
        /*1240*/ 	.word	0x000000ff
        /*1244*/ 	.word	0x000168a0
        /*1248*/ 	.short	0x0100
        /*124a*/ 	.byte	0x08
	.zero		1


	//   ....[16]....
        /*124c*/ 	.word	0x00000770
        /*1250*/ 	.word	0x000000ff
        /*1254*/ 	.word	0x00016898
        /*1258*/ 	.short	0x0100
        /*125a*/ 	.byte	0x08
	.zero		1


	//   ....[17]....
        /*125c*/ 	.word	0x00000780
        /*1260*/ 	.word	0x000000ff
        /*1264*/ 	.word	0x000168a8
        /*1268*/ 	.short	0x0100
        /*126a*/ 	.byte	0x08
	.zero		1


	//   ....[18]....
        /*126c*/ 	.word	0x000008b0
        /*1270*/ 	.word	0x000000ff
        /*1274*/ 	.word	0x000168b0
        /*1278*/ 	.short	0x0100
        /*127a*/ 	.byte	0x08
	.zero		1


	//   ....[19]....
        /*127c*/ 	.word	0x000008c0
        /*1280*/ 	.word	0x000000ff
        /*1284*/ 	.word	0x000168c0
        /*1288*/ 	.short	0x0100
        /*128a*/ 	.byte	0x08
	.zero		1


	//   ....[20]....
        /*128c*/ 	.word	0x000008d0
        /*1290*/ 	.word	0x000000ff
        /*1294*/ 	.word	0x000168b8
        /*1298*/ 	.short	0x0100
        /*129a*/ 	.byte	0x08
	.zero		1


	//   ....[21]....
        /*129c*/ 	.word	0x000008e0
        /*12a0*/ 	.word	0x000000ff
        /*12a4*/ 	.word	0x000168c8
        /*12a8*/ 	.short	0x0100
        /*12aa*/ 	.byte	0x08
	.zero		1


	//   ....[22]....
        /*12ac*/ 	.word	0x000030f0
        /*12b0*/ 	.word	0x00000045
        /*12b4*/ 	.word	0x00016890
        /*12b8*/ 	.short	0x010a
        /*12ba*/ 	.byte	0x3f
	.zero		1


	//   ....[23]....
        /*12bc*/ 	.word	0x00004510
        /*12c0*/ 	.word	0x00000045
        /*12c4*/ 	.word	0x00016890
        /*12c8*/ 	.short	0x010a
        /*12ca*/ 	.byte	0x3f
	.zero		1


	//   ....[24]....
        /*12cc*/ 	.word	0x000055d0
        /*12d0*/ 	.word	0x00000045
        /*12d4*/ 	.word	0x00016890
        /*12d8*/ 	.short	0x010a
        /*12da*/ 	.byte	0x3f
	.zero		1


	//   ....[25]....
        /*12dc*/ 	.word	0x00005ad0
        /*12e0*/ 	.word	0x00000008
        /*12e4*/ 	.word	0x00000000
        /*12e8*/ 	.short	0x0101
        /*12ea*/ 	.byte	0x3f
	.zero		1


	//   ....[26]....
        /*12ec*/ 	.word	0x00005b10
        /*12f0*/ 	.word	0x00000045
        /*12f4*/ 	.word	0x000168b0
        /*12f8*/ 	.short	0x010a
        /*12fa*/ 	.byte	0x3f
	.zero		1


	//   ....[27]....
        /*12fc*/ 	.word	0x00005f90
        /*1300*/ 	.word	0x00000045
        /*1304*/ 	.word	0x00000000
        /*1308*/ 	.short	0x0101
        /*130a*/ 	.byte	0x3f
	.zero		1


	//   ....[28]....
        /*130c*/ 	.word	0x00006b80
        /*1310*/ 	.word	0x00000002
        /*1314*/ 	.word	0x00016800
        /*1318*/ 	.short	0x010a
        /*131a*/ 	.byte	0x3f
	.zero		1


	//   ....[29]....
        /*131c*/ 	.word	0x00006bd0
        /*1320*/ 	.word	0x00000002
        /*1324*/ 	.word	0x00016800
        /*1328*/ 	.short	0x010a
        /*132a*/ 	.byte	0x3f
	.zero		1


	//   ....[30]....
        /*132c*/ 	.word	0x000077e0
        /*1330*/ 	.word	0x00000002
        /*1334*/ 	.word	0x00016800
        /*1338*/ 	.short	0x010a
        /*133a*/ 	.byte	0x3f
	.zero		1


	//   ....[31]....
        /*133c*/ 	.word	0x00008ca0
        /*1340*/ 	.word	0x00000002
        /*1344*/ 	.word	0x00016800
        /*1348*/ 	.short	0x010a
        /*134a*/ 	.byte	0x3f
	.zero		1


	//   ....[32]....
        /*134c*/ 	.word	0x00009b60
        /*1350*/ 	.word	0x0000000c
        /*1354*/ 	.word	0x00016830
        /*1358*/ 	.short	0x010a
        /*135a*/ 	.byte	0x3f
	.zero		1


	//   ....[33]....
        /*135c*/ 	.word	0x00009c10
        /*1360*/ 	.word	0x0000000c
        /*1364*/ 	.word	0x00016830
        /*1368*/ 	.short	0x010a
        /*136a*/ 	.byte	0x3f
	.zero		1


	//   ....[34]....
        /*136c*/ 	.word	0x0000a0e0
        /*1370*/ 	.word	0x00000000
        /*1374*/ 	.word	0x00000000
        /*1378*/ 	.short	0x0101
        /*137a*/ 	.byte	0x3f
	.zero		1


	//   ....[35]....
        /*137c*/ 	.word	0x0000cea0
        /*1380*/ 	.word	0x0000000b
        /*1384*/ 	.word	0x00016830
        /*1388*/ 	.short	0x010a
        /*138a*/ 	.byte	0x3f
	.zero		1


	//   ....[36]....
        /*138c*/ 	.word	0x0000cef0
        /*1390*/ 	.word	0x0000000b
        /*1394*/ 	.word	0x00016830
        /*1398*/ 	.short	0x010a
        /*139a*/ 	.byte	0x3f
	.zero		1


	//   ....[37]....
        /*139c*/ 	.word	0x0000d220
        /*13a0*/ 	.word	0x0000000b
        /*13a4*/ 	.word	0x00016850
        /*13a8*/ 	.short	0x010a
        /*13aa*/ 	.byte	0x3f
	.zero		1


	//   ....[38]....
        /*13ac*/ 	.word	0x0000d260
        /*13b0*/ 	.word	0x0000000b
        /*13b4*/ 	.word	0x00016850
        /*13b8*/ 	.short	0x010a
        /*13ba*/ 	.byte	0x3f
	.zero		1


	//   ....[39]....
        /*13bc*/ 	.word	0x0000d7e0
        /*13c0*/ 	.word	0x0000000a
        /*13c4*/ 	.word	0x00000000
        /*13c8*/ 	.short	0x0101
        /*13ca*/ 	.byte	0x3f
	.zero		1


	//   ....[40]....
        /*13cc*/ 	.word	0x0000fa50
        /*13d0*/ 	.word	0x0000000c
        /*13d4*/ 	.word	0x00000000
        /*13d8*/ 	.short	0x0101
        /*13da*/ 	.byte	0x3f
	.zero		1


	//   ....[41]....
        /*13dc*/ 	.word	0x00010230
        /*13e0*/ 	.word	0x00000003
        /*13e4*/ 	.word	0x00016830
        /*13e8*/ 	.short	0x010a
        /*13ea*/ 	.byte	0x3f
	.zero		1


	//   ....[42]....
        /*13ec*/ 	.word	0x00010280
        /*13f0*/ 	.word	0x00000003
        /*13f4*/ 	.word	0x00016830
        /*13f8*/ 	.short	0x010a
        /*13fa*/ 	.byte	0x3f
	.zero		1


	//   ....[43]....
        /*13fc*/ 	.word	0x00010600
        /*1400*/ 	.word	0x00000003
        /*1404*/ 	.word	0x00016850
        /*1408*/ 	.short	0x010a
        /*140a*/ 	.byte	0x3f
	.zero		1


	//   ....[44]....
        /*140c*/ 	.word	0x00010640
        /*1410*/ 	.word	0x00000003
        /*1414*/ 	.word	0x00016850
        /*1418*/ 	.short	0x010a
        /*141a*/ 	.byte	0x3f
	.zero		1


	//   ....[45]....
        /*141c*/ 	.word	0x00010b10
        /*1420*/ 	.word	0x00000000
        /*1424*/ 	.word	0x00000000
        /*1428*/ 	.short	0x0101
        /*142a*/ 	.byte	0x3f
	.zero		1


	//   ....[46]....
        /*142c*/ 	.word	0x00011d00
        /*1430*/ 	.word	0x0000000c
        /*1434*/ 	.word	0x00000000
        /*1438*/ 	.short	0x0101
        /*143a*/ 	.byte	0x3f
	.zero		1


	//   ....[47]....
        /*143c*/ 	.word	0x00012240
        /*1440*/ 	.word	0x00000003
        /*1444*/ 	.word	0x00016830
        /*1448*/ 	.short	0x010a
        /*144a*/ 	.byte	0x3f
	.zero		1


	//   ....[48]....
        /*144c*/ 	.word	0x00012290
        /*1450*/ 	.word	0x00000003
        /*1454*/ 	.word	0x00016830
        /*1458*/ 	.short	0x010a
        /*145a*/ 	.byte	0x3f
	.zero		1


	//   ....[49]....
        /*145c*/ 	.word	0x00012610
        /*1460*/ 	.word	0x00000003
        /*1464*/ 	.word	0x00016850
        /*1468*/ 	.short	0x010a
        /*146a*/ 	.byte	0x3f
	.zero		1


	//   ....[50]....
        /*146c*/ 	.word	0x00012650
        /*1470*/ 	.word	0x00000003
        /*1474*/ 	.word	0x00016850
        /*1478*/ 	.short	0x010a
        /*147a*/ 	.byte	0x3f
	.zero		1


	//   ....[51]....
        /*147c*/ 	.word	0x00012b90
        /*1480*/ 	.word	0x00000000
        /*1484*/ 	.word	0x00000000
        /*1488*/ 	.short	0x0101
        /*148a*/ 	.byte	0x3f
	.zero		1


	//   ....[52]....
        /*148c*/ 	.word	0x00014da0
        /*1490*/ 	.word	0x00000015
        /*1494*/ 	.word	0x00000000
        /*1498*/ 	.short	0x0101
        /*149a*/ 	.byte	0x3f
	.zero		1


	//   ....[53]....
        /*149c*/ 	.word	0x000151f0
        /*14a0*/ 	.word	0x0000000b
        /*14a4*/ 	.word	0x00016850
        /*14a8*/ 	.short	0x010a
        /*14aa*/ 	.byte	0x3f
	.zero		1


	//   ....[54]....
        /*14ac*/ 	.word	0x00015260
        /*14b0*/ 	.word	0x0000000b
        /*14b4*/ 	.word	0x00016850
        /*14b8*/ 	.short	0x010a
        /*14ba*/ 	.byte	0x3f
	.zero		1


	//   ....[55]....
        /*14bc*/ 	.word	0x00015880
        /*14c0*/ 	.word	0x00000000
        /*14c4*/ 	.word	0x00000000
        /*14c8*/ 	.short	0x0101
        /*14ca*/ 	.byte	0x3f
	.zero		1


	//   ....[56]....
        /*14cc*/ 	.word	0x00016970
        /*14d0*/ 	.word	0x00000003
        /*14d4*/ 	.word	0x00000000
        /*14d8*/ 	.short	0x0101
        /*14da*/ 	.byte	0x3f
	.zero		1


	//   ....[57]....
        /*14dc*/ 	.word	0x00016f10
        /*14e0*/ 	.word	0x00000008
        /*14e4*/ 	.word	0x00000000
        /*14e8*/ 	.short	0x0101
        /*14ea*/ 	.byte	0x3f
	.zero		1


	//   ....[58]....
        /*14ec*/ 	.word	0x00019eb0
        /*14f0*/ 	.word	0x00000010
        /*14f4*/ 	.word	0x00016820
        /*14f8*/ 	.short	0x010a
        /*14fa*/ 	.byte	0x3f
	.zero		1


	//   ....[59]....
        /*14fc*/ 	.word	0x00019f70
        /*1500*/ 	.word	0x00000005
        /*1504*/ 	.word	0x000168a0
        /*1508*/ 	.short	0x010a
        /*150a*/ 	.byte	0x3f
	.zero		1


	//   ....[60]....
        /*150c*/ 	.word	0x0001a1b0
        /*1510*/ 	.word	0x00000005
        /*1514*/ 	.word	0x000168c0
        /*1518*/ 	.short	0x010a
        /*151a*/ 	.byte	0x3f
	.zero		1


	//   ....[61]....
        /*151c*/ 	.word	0x0001a540
        /*1520*/ 	.word	0x00000005
        /*1524*/ 	.word	0x000168a0
        /*1528*/ 	.short	0x010a
        /*152a*/ 	.byte	0x3f
	.zero		1


	//   ....[62]....
        /*152c*/ 	.word	0x0001a760
        /*1530*/ 	.word	0x00000005
        /*1534*/ 	.word	0x000168c0
        /*1538*/ 	.short	0x010a
        /*153a*/ 	.byte	0x3f
	.zero		1


	//   ....[63]....
        /*153c*/ 	.word	0x0001ba30
        /*1540*/ 	.word	0x00000003
        /*1544*/ 	.word	0x00016840
        /*1548*/ 	.short	0x010a
        /*154a*/ 	.byte	0x3f
	.zero		1


	//   ....[64]....
        /*154c*/ 	.word	0x0001c1c0
        /*1550*/ 	.word	0x00000003
        /*1554*/ 	.word	0x00016830
        /*1558*/ 	.short	0x0107
        /*155a*/ 	.byte	0x3f
	.zero		1


	//   ....[65]....
        /*155c*/ 	.word	0x0001c290
        /*1560*/ 	.word	0x00000003
        /*1564*/ 	.word	0x00016830
        /*1568*/ 	.short	0x0101
        /*156a*/ 	.byte	0x3f
	.zero		1


	//   ....[66]....
        /*156c*/ 	.word	0x0001d0e0
        /*1570*/ 	.word	0x00000010
        /*1574*/ 	.word	0x00016800
        /*1578*/ 	.short	0x0107
        /*157a*/ 	.byte	0x3f
	.zero		1


	//   ....[67]....
        /*157c*/ 	.word	0x0001d1d0
        /*1580*/ 	.word	0x00000010
        /*1584*/ 	.word	0x00016800
        /*1588*/ 	.short	0x0101
        /*158a*/ 	.byte	0x3f
	.zero		1


	//   ....[68]....
        /*158c*/ 	.word	0x0001d1f0
        /*1590*/ 	.word	0x00000010
        /*1594*/ 	.word	0x00016820
        /*1598*/ 	.short	0x010a
        /*159a*/ 	.byte	0x3f
	.zero		1


	//   ....[69]....
        /*159c*/ 	.word	0x0001d5d0
        /*15a0*/ 	.word	0x00000005
        /*15a4*/ 	.word	0x00016840
        /*15a8*/ 	.short	0x010a
        /*15aa*/ 	.byte	0x3f
	.zero		1


	//   ....[70]....
        /*15ac*/ 	.word	0x0001dae0
        /*15b0*/ 	.word	0x00000005
        /*15b4*/ 	.word	0x00016830
        /*15b8*/ 	.short	0x0107
        /*15ba*/ 	.byte	0x3f
	.zero		1


	//   ....[71]....
        /*15bc*/ 	.word	0x0001dba0
        /*15c0*/ 	.word	0x00000005
        /*15c4*/ 	.word	0x00016830
        /*15c8*/ 	.short	0x0101
        /*15ca*/ 	.byte	0x3f
	.zero		1


	//   ....[72]....
        /*15cc*/ 	.word	0x0001dc00
        /*15d0*/ 	.word	0x00000005
        /*15d4*/ 	.word	0x00016860
        /*15d8*/ 	.short	0x010a
        /*15da*/ 	.byte	0x3f
	.zero		1


	//   ....[73]....
        /*15dc*/ 	.word	0x0001e0d0
        /*15e0*/ 	.word	0x00000005
        /*15e4*/ 	.word	0x00016850
        /*15e8*/ 	.short	0x0107
        /*15ea*/ 	.byte	0x3f
	.zero		1


	//   ....[74]....
        /*15ec*/ 	.word	0x0001e250
        /*15f0*/ 	.word	0x00000005
        /*15f4*/ 	.word	0x00016850
        /*15f8*/ 	.short	0x0101
        /*15fa*/ 	.byte	0x3f
	.zero		1


	//   ....[75]....
        /*15fc*/ 	.word	0x0001e480
        /*1600*/ 	.word	0x00000000
        /*1604*/ 	.word	0x00016860
        /*1608*/ 	.short	0x010a
        /*160a*/ 	.byte	0x3f
	.zero		1


	//   ....[76]....
        /*160c*/ 	.word	0x0001e940
        /*1610*/ 	.word	0x00000000
        /*1614*/ 	.word	0x00016850
        /*1618*/ 	.short	0x0107
        /*161a*/ 	.byte	0x3f
	.zero		1


	//   ....[77]....
        /*161c*/ 	.word	0x0001ea20
        /*1620*/ 	.word	0x00000000
        /*1624*/ 	.word	0x00016850
        /*1628*/ 	.short	0x0101
        /*162a*/ 	.byte	0x3f
	.zero		1


	//   ....[78]....
        /*162c*/ 	.word	0x0001fb80
        /*1630*/ 	.word	0x00000005
        /*1634*/ 	.word	0x00016820
        /*1638*/ 	.short	0x010a
        /*163a*/ 	.byte	0x3f
	.zero		1


	//   ....[79]....
        /*163c*/ 	.word	0x0001fd20
        /*1640*/ 	.word	0x00000003
        /*1644*/ 	.word	0x00016840
        /*1648*/ 	.short	0x010a
        /*164a*/ 	.byte	0x3f
	.zero		1


	//   ....[80]....
        /*164c*/ 	.word	0x0001fdb0
        /*1650*/ 	.word	0x00000005
        /*1654*/ 	.word	0x00016840
        /*1658*/ 	.short	0x010a
        /*165a*/ 	.byte	0x3f
	.zero		1


	//   ....[81]....
        /*165c*/ 	.word	0x0001fdf0
        /*1660*/ 	.word	0x00000003
        /*1664*/ 	.word	0x00016860
        /*1668*/ 	.short	0x010a
        /*166a*/ 	.byte	0x3f
	.zero		1


	//   ....[82]....
        /*166c*/ 	.word	0x0001fe30
        /*1670*/ 	.word	0x00000005
        /*1674*/ 	.word	0x00016860
        /*1678*/ 	.short	0x010a
        /*167a*/ 	.byte	0x3f
	.zero		1


	//   ....[83]....
        /*167c*/ 	.word	0x0001fe90
        /*1680*/ 	.word	0x00000045
        /*1684*/ 	.word	0x00016890
        /*1688*/ 	.short	0x010a
        /*168a*/ 	.byte	0x3f
	.zero		1


	//   ....[84]....
        /*168c*/ 	.word	0x00020120
        /*1690*/ 	.word	0x00000045
        /*1694*/ 	.word	0x00016890
        /*1698*/ 	.short	0x010a
        /*169a*/ 	.byte	0x3f
	.zero		1


	//   ....[85]....
        /*169c*/ 	.word	0x000203d0
        /*16a0*/ 	.word	0x00000045
        /*16a4*/ 	.word	0x00016890
        /*16a8*/ 	.short	0x010a
        /*16aa*/ 	.byte	0x3f
	.zero		1


	//   ....[86]....
        /*16ac*/ 	.word	0x00020680
        /*16b0*/ 	.word	0x00000045
        /*16b4*/ 	.word	0x000168b0
        /*16b8*/ 	.short	0x010a
        /*16ba*/ 	.byte	0x3f
	.zero		1


	//   ....[87]....
        /*16bc*/ 	.word	0x00020b50
        /*16c0*/ 	.word	0x00000002
        /*16c4*/ 	.word	0x00016800
        /*16c8*/ 	.short	0x010a
        /*16ca*/ 	.byte	0x3f
	.zero		1


	//   ....[88]....
        /*16cc*/ 	.word	0x00021140
        /*16d0*/ 	.word	0x00000002
        /*16d4*/ 	.word	0x00016800
        /*16d8*/ 	.short	0x010a
        /*16da*/ 	.byte	0x3f
	.zero		1


	//   ....[89]....
        /*16dc*/ 	.word	0x00021190
        /*16e0*/ 	.word	0x0000000c
        /*16e4*/ 	.word	0x00016830
        /*16e8*/ 	.short	0x010a
        /*16ea*/ 	.byte	0x3f
	.zero		1


	//   ....[90]....
        /*16ec*/ 	.word	0x000211e0
        /*16f0*/ 	.word	0x0000000b
        /*16f4*/ 	.word	0x00016830
        /*16f8*/ 	.short	0x010a
        /*16fa*/ 	.byte	0x3f
	.zero		1


	//   ....[91]....
        /*16fc*/ 	.word	0x00021230
        /*1700*/ 	.word	0x0000000b
        /*1704*/ 	.word	0x00016850
        /*1708*/ 	.short	0x010a
        /*170a*/ 	.byte	0x3f
	.zero		1


	//   ....[92]....
        /*170c*/ 	.word	0x00021280
        /*1710*/ 	.word	0x00000003
        /*1714*/ 	.word	0x00016830
        /*1718*/ 	.short	0x010a
        /*171a*/ 	.byte	0x3f
	.zero		1


	//   ....[93]....
        /*171c*/ 	.word	0x000212d0
        /*1720*/ 	.word	0x00000003
        /*1724*/ 	.word	0x00016850
        /*1728*/ 	.short	0x010a
        /*172a*/ 	.byte	0x3f
	.zero		1


	//   ....[94]....
        /*172c*/ 	.word	0x00021320
        /*1730*/ 	.word	0x00000003
        /*1734*/ 	.word	0x00016830
        /*1738*/ 	.short	0x010a
        /*173a*/ 	.byte	0x3f
	.zero		1


	//   ....[95]....
        /*173c*/ 	.word	0x00021370
        /*1740*/ 	.word	0x00000003
        /*1744*/ 	.word	0x00016850
        /*1748*/ 	.short	0x010a
        /*174a*/ 	.byte	0x3f
	.zero		1


	//   ....[96]....
        /*174c*/ 	.word	0x000213c0
        /*1750*/ 	.word	0x0000000b
        /*1754*/ 	.word	0x00016850
        /*1758*/ 	.short	0x010a
        /*175a*/ 	.byte	0x3f
	.zero		1


	//   ....[97]....
        /*175c*/ 	.word	0x00021f70
        /*1760*/ 	.word	0x00000010
        /*1764*/ 	.word	0x00016820
        /*1768*/ 	.short	0x010a
        /*176a*/ 	.byte	0x3f
	.zero		1


	//   ....[98]....
        /*176c*/ 	.word	0x00021fc0
        /*1770*/ 	.word	0x00000005
        /*1774*/ 	.word	0x000168a0
        /*1778*/ 	.short	0x010a
        /*177a*/ 	.byte	0x3f
	.zero		1


	//   ....[99]....
        /*177c*/ 	.word	0x00022010
        /*1780*/ 	.word	0x00000005
        /*1784*/ 	.word	0x000168c0
        /*1788*/ 	.short	0x010a
        /*178a*/ 	.byte	0x3f
	.zero		1


	//   ....[100]....
        /*178c*/ 	.word	0x00022060
        /*1790*/ 	.word	0x00000005
        /*1794*/ 	.word	0x000168a0
        /*1798*/ 	.short	0x010a
        /*179a*/ 	.byte	0x3f
	.zero		1


	//   ....[101]....
        /*179c*/ 	.word	0x000220b0
        /*17a0*/ 	.word	0x00000005
        /*17a4*/ 	.word	0x000168c0
        /*17a8*/ 	.short	0x010a
        /*17aa*/ 	.byte	0x3f
	.zero		1


	//   ....[102]....
        /*17ac*/ 	.word	0x000221d0
        /*17b0*/ 	.word	0x00000003
        /*17b4*/ 	.word	0x00016840
        /*17b8*/ 	.short	0x010a
        /*17ba*/ 	.byte	0x3f
	.zero		1


	//   ....[103]....
        /*17bc*/ 	.word	0x00023c70
        /*17c0*/ 	.word	0x00000010
        /*17c4*/ 	.word	0x00016820
        /*17c8*/ 	.short	0x010a
        /*17ca*/ 	.byte	0x3f
	.zero		1


	//   ....[104]....
        /*17cc*/ 	.word	0x00023cc0
        /*17d0*/ 	.word	0x00000005
        /*17d4*/ 	.word	0x00016840
        /*17d8*/ 	.short	0x010a
        /*17da*/ 	.byte	0x3f
	.zero		1


	//   ....[105]....
        /*17dc*/ 	.word	0x00024600
        /*17e0*/ 	.word	0x00000005
        /*17e4*/ 	.word	0x00016860
        /*17e8*/ 	.short	0x010a
        /*17ea*/ 	.byte	0x3f
	.zero		1


	//   ....[106]....
        /*17ec*/ 	.word	0x00024f70
        /*17f0*/ 	.word	0x00000000
        /*17f4*/ 	.word	0x00016860
        /*17f8*/ 	.short	0x010a
        /*17fa*/ 	.byte	0x3f
	.zero		1


	//   ....[107]....
        /*17fc*/ 	.word	0x000262a0
        /*1800*/ 	.word	0x00000005
        /*1804*/ 	.word	0x00016820
        /*1808*/ 	.short	0x010a
        /*180a*/ 	.byte	0x3f
	.zero		1


	//   ....[108]....
        /*180c*/ 	.word	0x00026440
        /*1810*/ 	.word	0x00000003
        /*1814*/ 	.word	0x00016840
        /*1818*/ 	.short	0x010a
        /*181a*/ 	.byte	0x3f
	.zero		1


	//   ....[109]....
        /*181c*/ 	.word	0x00026490
        /*1820*/ 	.word	0x00000005
        /*1824*/ 	.word	0x00016840
        /*1828*/ 	.short	0x010a
        /*182a*/ 	.byte	0x3f
	.zero		1


	//   ....[110]....
        /*182c*/ 	.word	0x000264e0
        /*1830*/ 	.word	0x00000003
        /*1834*/ 	.word	0x00016860
        /*1838*/ 	.short	0x010a
        /*183a*/ 	.byte	0x3f
	.zero		1


	//----- nvinfo : EIATTR_NUM_MBARRIERS
	.align		4
.L_1525:
        /*183c*/ 	.byte	0x03, 0x38
        /*183e*/ 	.short	0x0016


	//----- nvinfo : EIATTR_EXIT_INSTR_OFFSETS
	.align		4
        /*1840*/ 	.byte	0x04, 0x1c
        /*1842*/ 	.short	(.L_1527 - .L_1526)


	//   ....[0]....
.L_1526:
        /*1844*/ 	.word	0x0001fe80


	//----- nvinfo : EIATTR_MAX_THREADS
	.align		4
.L_1527:
        /*1848*/ 	.byte	0x04, 0x05
        /*184a*/ 	.short	(.L_1529 - .L_1528)
.L_1528:
        /*184c*/ 	.word	0x00000200
        /*1850*/ 	.word	0x00000001
        /*1854*/ 	.word	0x00000001


	//----- nvinfo : EIATTR_CRS_STACK_SIZE
	.align		4
.L_1529:
        /*1858*/ 	.byte	0x04, 0x1e
        /*185a*/ 	.short	(.L_1531 - .L_1530)
.L_1530:
        /*185c*/ 	.word	0x00000000


	//----- nvinfo : EIATTR_CBANK_PARAM_SIZE
	.align		4
.L_1531:
        /*1860*/ 	.byte	0x03, 0x19
        /*1862*/ 	.short	0x0af0


	//----- nvinfo : EIATTR_PARAM_CBANK
	.align		4
        /*1864*/ 	.byte	0x04, 0x0a
        /*1866*/ 	.short	(.L_1533 - .L_1532)
	.align		4
.L_1532:
        /*1868*/ 	.word	index@(.nv.constant0._ZN7cutlass13device_kernelIN5flash11enable_sm90INS1_16FlashAttnFwdSm90INS1_25CollectiveMainloopFwdSm90ILi2EN4cute5tupleIJNS5_1CILi1EEES8_S8_EEENS6_IJNS7_ILi192EEENS7_ILi128EEENS7_ILi64EEEEEELi64ENS_6half_tEfNS_4arch4Sm90ELb0ELb1ELb0ELb1ELb1ELb1ELb0ELb1ELb1ELb1ELb1ELb0EEENS1_21CollectiveEpilogueFwdINS6_IJSA_SC_SB_EEES9_SE_SG_Li384ELb1ELb1ELb1ELb0EEENS1_36VarlenDynamicPersistentTileSchedulerILi192ELi128ELi384ELi128ELb1ELb1ELb1ELb1ELb0ELb1EEEEEEEEEvNT_6ParamsE)
        /*186c*/ 	.short	0x0210
        /*186e*/ 	.short	0x0af0


	//----- nvinfo : EIATTR_SW_WAR
	.align		4
.L_1533:
        /*1870*/ 	.byte	0x04, 0x36
        /*1872*/ 	.short	(.L_1535 - .L_1534)
.L_1534:
        /*1874*/ 	.word	0x00000008
.L_1535:


//--------------------- .nv.info._ZN7cutlass13device_kernelIN5flash11enable_sm90INS1_16FlashAttnFwdSm90INS1_25CollectiveMainloopFwdSm90ILi2EN4cute5tupleIJNS5_1CILi1EEES8_S8_EEENS6_IJNS7_ILi192EEENS7_ILi128EEENS7_ILi64EEEEEELi64ENS_6half_tEfNS_4arch4Sm90ELb1ELb0ELb0ELb0ELb1ELb0ELb0ELb1ELb1ELb1ELb1ELb0EEENS1_21CollectiveEpilogueFwdINS6_IJSA_SC_SB_EEES9_SE_SG_Li384ELb0ELb1ELb1ELb0EEENS1_19SingleTileSchedulerILb0ELb1ELb1ELi192EEEEEEEEEvNT_6ParamsE --------------------------
	.section	.nv.info._ZN7cutlass13device_kernelIN5flash11enable_sm90INS1_16FlashAttnFwdSm90INS1_25CollectiveMainloopFwdSm90ILi2EN4cute5tupleIJNS5_1CILi1EEES8_S8_EEENS6_IJNS7_ILi192EEENS7_ILi128EEENS7_ILi64EEEEEELi64ENS_6half_tEfNS_4arch4Sm90ELb1ELb0ELb0ELb0ELb1ELb0ELb0ELb1ELb1ELb1ELb1ELb0EEENS1_21CollectiveEpilogueFwdINS6_IJSA_SC_SB_EEES9_SE_SG_Li384ELb0ELb1ELb1ELb0EEENS1_19SingleTileSchedulerILb0ELb1ELb1ELi192EEEEEEEEEvNT_6ParamsE,"",@"SHT_CUDA_INFO"
	.sectionflags	@""
	.align	4


	//----- nvinfo : EIATTR_CUDA_API_VERSION
	.align		4
        /*0000*/ 	.byte	0x04, 0x37
        /*0002*/ 	.short	(.L_1537 - .L_1536)
.L_1536:
        /*0004*/ 	.word	0x00000082


	//----- nvinfo : EIATTR_KPARAM_INFO
	.align		4
.L_1537:
        /*0008*/ 	.byte	0x04, 0x17
        /*000a*/ 	.short	(.L_1539 - .L_1538)
.L_1538:
        /*000c*/ 	.word	0x00000000
        /*0010*/ 	.short	0x0000
        /*0012*/ 	.short	0x0070
        /*0014*/ 	.byte	0x00, 0xf0, 0x01, 0x28


	//----- nvinfo : EIATTR_SPARSE_MMA_MASK
	.align		4
.L_1539:
        /*0018*/ 	.byte	0x03, 0x50
        /*001a*/ 	.short	0x0000


	//----- nvinfo : EIATTR_MAXREG_COUNT
	.align		4
        /*001c*/ 	.byte	0x03, 0x1b
        /*001e*/ 	.short	0x0080


	//----- nvinfo : EIATTR_NUM_BARRIERS
	.align		4
        /*0020*/ 	.byte	0x02, 0x4c
        /*0022*/ 	.byte	0x10
	.zero		1


	//----- nvinfo : EIATTR_EXTERNS
	.align		4
        /*0024*/ 	.byte	0x04, 0x0f
        /*0026*/ 	.short	(.L_1541 - .L_1540)


	//   ....[0]....
	.align		4
.L_1540:
        /*0028*/ 	.word	index@(__assertfail)


	//----- nvinfo : EIATTR_ANNOTATIONS
	.align		4
.L_1541:
        /*002c*/ 	.byte	0x04, 0x55
        /*002e*/ 	.short	(.L_1543 - .L_1542)


	//   ....[0]....
.L_1542:
        /*0030*/ 	.word	0x00000001
        /*0034*/ 	.byte	0x40, 0xa6, 0x00, 0x00, 0x01, 0x00, 0x00, 0x00, 0xf0, 0xbb, 0x00, 0x00


	//----- nvinfo : EIATTR_MERCURY_ISA_VERSION
	.align		4
.L_1543:
        /*0040*/ 	.byte	0x03, 0x5f
        /*0042*/ 	.short	0x0101


	//----- nvinfo : EIATTR_INT_WARP_WIDE_INSTR_OFFSETS
	.align		4
        /*0044*/ 	.byte	0x04, 0x31
        /*0046*/ 	.short	(.L_1545 - .L_1544)


	//   ....[0]....
.L_1544:
        /*0048*/ 	.word	0x000000c0


	//   ....[1]....
        /*004c*/ 	.word	0x000000d0


	//   ....[2]....
        /*0050*/ 	.word	0x00000170


	//----- nvinfo : EIATTR_COOP_GROUP_MASK_REGIDS
	.align		4
.L_1545:
        /*0054*/ 	.byte	0x04, 0x29
        /*0056*/ 	.short	(.L_1547 - .L_1546)


	//   ....[0]....
.L_1546:
        /*0058*/ 	.word	0xffffffff


	//   ....[1]....
        /*005c*/ 	.word	0xffffffff


	//   ....[2]....
        /*0060*/ 	.word	0xffffffff


	//   ....[3]....
        /*0064*/ 	.word	0xffffffff


	//   ....[4]....
        /*0068*/ 	.word	0xffffffff


	//   ....[5]....
        /*006c*/ 	.word	0xffffffff


	//   ....[6]....
        /*0070*/ 	.word	0xffffffff


	//   ....[7]....
        /*0074*/ 	.word	0xffffffff


	//   ....[8]....
        /*0078*/ 	.word	0xffffffff


	//   ....[9]....
        /*007c*/ 	.word	0xffffffff


	//   ....[10]....
        /*0080*/ 	.word	0xffffffff


	//   ....[11]....
        /*0084*/ 	.word	0xffffffff


	//   ....[12]....
        /*0088*/ 	.word	0xffffffff


	//   ....[13]....
        /*008c*/ 	.word	0xffffffff


	//   ....[14]....
        /*0090*/ 	.word	0xffffffff


	//   ....[15]....
        /*0094*/ 	.word	0xffffffff


	//   ....[16]....
        /*0098*/ 	.word	0xffffffff


	//   ....[17]....
        /*009c*/ 	.word	0xffffffff


	//   ....[18]....
        /*00a0*/ 	.word	0xffffffff


	//   ....[19]....
        /*00a4*/ 	.word	0xffffffff


	//   ....[20]....
        /*00a8*/ 	.word	0xffffffff


	//   ....[21]....
        /*00ac*/ 	.word	0xffffffff


	//   ....[22]....
        /*00b0*/ 	.word	0xffffffff


	//   ....[23]....
        /*00b4*/ 	.word	0xffffffff


	//   ....[24]....
        /*00b8*/ 	.word	0xffffffff


	//   ....[25]....
        /*00bc*/ 	.word	0xffffffff


	//   ....[26]....
        /*00c0*/ 	.word	0xffffffff


	//   ....[27]....
        /*00c4*/ 	.word	0xffffffff


	//   ....[28]....
        /*00c8*/ 	.word	0xffffffff


	//   ....[29]....
        /*00cc*/ 	.word	0xffffffff


	//   ....[30]....
        /*00d0*/ 	.word	0xffffffff


	//   ....[31]....
        /*00d4*/ 	.word	0xffffffff


	//   ....[32]....
        /*00d8*/ 	.word	0xffffffff


	//   ....[33]....
        /*00dc*/ 	.word	0xffffffff


	//   ....[34]....
        /*00e0*/ 	.word	0xffffffff


	//   ....[35]....
        /*00e4*/ 	.word	0xffffffff


	//   ....[36]....
        /*00e8*/ 	.word	0xffffffff


	//   ....[37]....
        /*00ec*/ 	.word	0xffffffff


	//   ....[38]....
        /*00f0*/ 	.word	0xffffffff


	//   ....[39]....
        /*00f4*/ 	.word	0xffffffff


	//   ....[40]....
        /*00f8*/ 	.word	0xffffffff


	//   ....[41]....
        /*00fc*/ 	.word	0xffffffff


	//   ....[42]....
        /*0100*/ 	.word	0xffffffff


	//   ....[43]....
        /*0104*/ 	.word	0xffffffff


	//   ....[44]....
        /*0108*/ 	.word	0xffffffff


	//   ....[45]....
        /*010c*/ 	.word	0xffffffff


	//   ....[46]....
        /*0110*/ 	.word	0xffffffff


	//   ....[47]....
        /*0114*/ 	.word	0xffffffff


	//   ....[48]....
        /*0118*/ 	.word	0xffffffff


	//   ....[49]....
        /*011c*/ 	.word	0xffffffff


	//   ....[50]....
        /*0120*/ 	.word	0xffffffff


	//   ....[51]....
        /*0124*/ 	.word	0xffffffff


	//   ....[52]....
        /*0128*/ 	.word	0xffffffff


	//   ....[53]....
        /*012c*/ 	.word	0xffffffff


	//   ....[54]....
        /*0130*/ 	.word	0xffffffff


	//   ....[55]....
        /*0134*/ 	.word	0xffffffff


	//   ....[56]....
        /*0138*/ 	.word	0xffffffff


	//   ....[57]....
        /*013c*/ 	.word	0xffffffff


	//   ....[58]....
        /*0140*/ 	.word	0xffffffff


	//   ....[59]....
        /*0144*/ 	.word	0xffffffff


	//   ....[60]....
        /*0148*/ 	.word	0xffffffff


	//   ....[61]....
        /*014c*/ 	.word	0xffffffff


	//   ....[62]....
        /*0150*/ 	.word	0xffffffff


	//   ....[63]....
        /*0154*/ 	.word	0xffffffff


	//   ....[64]....
        /*0158*/ 	.word	0xffffffff


	//   ....[65]....
        /*015c*/ 	.word	0xffffffff


	//   ....[66]....
        /*0160*/ 	.word	0xffffffff


	//   ....[67]....
        /*0164*/ 	.word	0xffffffff


	//   ....[68]....
        /*0168*/ 	.word	0xffffffff


	//   ....[69]....
        /*016c*/ 	.word	0xffffffff


	//   ....[70]....
        /*0170*/ 	.word	0xffffffff


	//   ....[71]....
        /*0174*/ 	.word	0xffffffff


	//   ....[72]....
        /*0178*/ 	.word	0xffffffff


	//   ....[73]....
        /*017c*/ 	.word	0xffffffff


	//   ....[74]....
        /*0180*/ 	.word	0xffffffff


	//   ....[75]....
        /*0184*/ 	.word	0xffffffff


	//   ....[76]....
        /*0188*/ 	.word	0xffffffff


	//   ....[77]....
        /*018c*/ 	.word	0xffffffff


	//   ....[78]....
        /*0190*/ 	.word	0xffffffff


	//   ....[79]....
        /*0194*/ 	.word	0xffffffff


	//   ....[80]....
        /*0198*/ 	.word	0xffffffff


	//   ....[81]....
        /*019c*/ 	.word	0xffffffff


	//   ....[82]....
        /*01a0*/ 	.word	0xffffffff


	//   ....[83]....
        /*01a4*/ 	.word	0xffffffff


	//   ....[84]....
        /*01a8*/ 	.word	0xffffffff


	//   ....[85]....
        /*01ac*/ 	.word	0xffffffff


	//   ....[86]....
        /*01b0*/ 	.word	0xffffffff


	//   ....[87]....
        /*01b4*/ 	.word	0xffffffff


	//   ....[88]....
        /*01b8*/ 	.word	0xffffffff


	//   ....[89]....
        /*01bc*/ 	.word	0xffffffff


	//   ....[90]....
        /*01c0*/ 	.word	0xffffffff


	//   ....[91]....
        /*01c4*/ 	.word	0xffffffff


	//   ....[92]....
        /*01c8*/ 	.word	0xffffffff


	//   ....[93]....
        /*01cc*/ 	.word	0xffffffff


	//   ....[94]....
        /*01d0*/ 	.word	0xffffffff


	//   ....[95]....
        /*01d4*/ 	.word	0xffffffff


	//   ....[96]....
        /*01d8*/ 	.word	0xffffffff


	//   ....[97]....
        /*01dc*/ 	.word	0xffffffff


	//   ....[98]....
        /*01e0*/ 	.word	0xffffffff


	//   ....[99]....
        /*01e4*/ 	.word	0xffffffff


	//   ....[100]....
        /*01e8*/ 	.word	0xffffffff


	//   ....[101]....
        /*01ec*/ 	.word	0xffffffff


	//   ....[102]....
        /*01f0*/ 	.word	0xffffffff


	//   ....[103]....
        /*01f4*/ 	.word	0xffffffff


	//   ....[104]....
        /*01f8*/ 	.word	0xffffffff


	//   ....[105]....
        /*01fc*/ 	.word	0xffffffff


	//   ....[106]....
        /*0200*/ 	.word	0xffffffff


	//   ....[107]....
        /*0204*/ 	.word	0xffffffff


	//   ....[108]....
        /*0208*/ 	.word	0xffffffff


	//   ....[109]....
        /*020c*/ 	.word	0xffffffff


	//   ....[110]....
        /*0210*/ 	.word	0xffffffff


	//   ....[111]....
        /*0214*/ 	.word	0xffffffff


	//   ....[112]....
        /*0218*/ 	.word	0xffffffff


	//   ....[113]....
        /*021c*/ 	.word	0xffffffff


	//   ....[114]....
        /*0220*/ 	.word	0xffffffff


	//   ....[115]....
        /*0224*/ 	.word	0xffffffff


	//   ....[116]....
        /*0228*/ 	.word	0xffffffff


	//   ....[117]....
        /*022c*/ 	.word	0xffffffff


	//   ....[118]....
        /*0230*/ 	.word	0xffffffff


	//   ....[119]....
        /*0234*/ 	.word	0xffffffff


	//   ....[120]....
        /*0238*/ 	.word	0xffffffff


	//   ....[121]....
        /*023c*/ 	.word	0xffffffff


	//   ....[122]....
        /*0240*/ 	.word	0xffffffff


	//   ....[123]....
        /*0244*/ 	.word	0xffffffff


	//   ....[124]....
        /*0248*/ 	.word	0xffffffff


	//   ....[125]....
        /*024c*/ 	.word	0x0500000f


	//   ....[126]....
        /*0250*/ 	.word	0x0500000f


	//   ....[127]....
        /*0254*/ 	.word	0x0500000f


	//   ....[128]....
        /*0258*/ 	.word	0x0500000f


	//   ....[129]....
        /*025c*/ 	.word	0x0500000f


	//   ....[130]....
        /*0260*/ 	.word	0x0500000f


	//   ....[131]....
        /*0264*/ 	.word	0x0500000f


	//   ....[132]....
        /*0268*/ 	.word	0x0500000f


	//   ....[133]....
        /*026c*/ 	.word	0x0500000f


	//   ....[134]....
        /*0270*/ 	.word	0x0500000f


	//   ....[135]....
        /*0274*/ 	.word	0x0500000f


	//   ....[136]....
        /*0278*/ 	.word	0x0500000f


	//   ....[137]....
        /*027c*/ 	.word	0x0500000f


	//   ....[138]....
        /*0280*/ 	.word	0x0500000f


	//   ....[139]....
        /*0284*/ 	.word	0x0500000f


	//   ....[140]....
        /*0288*/ 	.word	0x0500000f


	//   ....[141]....
        /*028c*/ 	.word	0x0500000f


	//   ....[142]....
        /*0290*/ 	.word	0x0500000f


	//   ....[143]....
        /*0294*/ 	.word	0x0500000f


	//   ....[144]....
        /*0298*/ 	.word	0x0500000f


	//   ....[145]....
        /*029c*/ 	.word	0x0500000f


	//   ....[146]....
        /*02a0*/ 	.word	0x0500000f


	//   ....[147]....
        /*02a4*/ 	.word	0x0500000f


	//   ....[148]....
        /*02a8*/ 	.word	0x0500000f


	//   ....[149]....
        /*02ac*/ 	.word	0x0500000f


	//   ....[150]....
        /*02b0*/ 	.word	0x0500000f


	//   ....[151]....
        /*02b4*/ 	.word	0x0500000f


	//   ....[152]....
        /*02b8*/ 	.word	0x0500000f


	//   ....[153]....
        /*02bc*/ 	.word	0x0500000f


	//   ....[154]....
        /*02c0*/ 	.word	0x0500000f


	//   ....[155]....
        /*02c4*/ 	.word	0x0500000f


	//   ....[156]....
        /*02c8*/ 	.word	0x0500000f


	//   ....[157]....
        /*02cc*/ 	.word	0x0500000f


	//   ....[158]....
        /*02d0*/ 	.word	0x0500000f


	//   ....[159]....
        /*02d4*/ 	.word	0x0500000f


	//   ....[160]....
        /*02d8*/ 	.word	0x0500000f


	//   ....[161]....
        /*02dc*/ 	.word	0x0500000f


	//   ....[162]....
        /*02e0*/ 	.word	0x0500000f


	//   ....[163]....
        /*02e4*/ 	.word	0x0500000f


	//   ....[164]....
        /*02e8*/ 	.word	0x0500000f


	//   ....[165]....
        /*02ec*/ 	.word	0x0500000f


	//   ....[166]....
        /*02f0*/ 	.word	0x0500000f


	//   ....[167]....
        /*02f4*/ 	.word	0x0500000f


	//   ....[168]....
        /*02f8*/ 	.word	0x0500000f


	//   ....[169]....
        /*02fc*/ 	.word	0x0500000f


	//   ....[170]....
        /*0300*/ 	.word	0x0500000f


	//   ....[171]....
        /*0304*/ 	.word	0x0500000f


	//   ....[172]....
        /*0308*/ 	.word	0x0500000f


	//   ....[173]....
        /*030c*/ 	.word	0x0500000f


	//   ....[174]....
        /*0310*/ 	.word	0x0500000f


	//   ....[175]....
        /*0314*/ 	.word	0x0500000f


	//   ....[176]....
        /*0318*/ 	.word	0x0500000f


	//   ....[177]....
        /*031c*/ 	.word	0x0500000f


	//   ....[178]....
        /*0320*/ 	.word	0x0500000f


	//   ....[179]....
        /*0324*/ 	.word	0x0500000f


	//   ....[180]....
        /*0328*/ 	.word	0x0500000f


	//   ....[181]....
        /*032c*/ 	.word	0x0500000f


	//   ....[182]....
        /*0330*/ 	.word	0x0500000f


	//   ....[183]....
        /*0334*/ 	.word	0x0500000f


	//   ....[184]....
        /*0338*/ 	.word	0x0500000f


	//   ....[185]....
        /*033c*/ 	.word	0x0500000f


	//   ....[186]....
        /*0340*/ 	.word	0x0500000f


	//   ....[187]....
        /*0344*/ 	.word	0x0500000f


	//   ....[188]....
        /*0348*/ 	.word	0x0500000f


	//   ....[189]....
        /*034c*/ 	.word	0x0500000f


	//   ....[190]....
        /*0350*/ 	.word	0x0500000f


	//   ....[191]....
        /*0354*/ 	.word	0x0500000f


	//   ....[192]....
        /*0358*/ 	.word	0x0500000f


	//   ....[193]....
        /*035c*/ 	.word	0x0500000f


	//   ....[194]....
        /*0360*/ 	.word	0x0500000f


	//   ....[195]....
        /*0364*/ 	.word	0x0500000f


	//   ....[196]....
        /*0368*/ 	.word	0x0500000f


	//   ....[197]....
        /*036c*/ 	.word	0x0500000f


	//   ....[198]....
        /*0370*/ 	.word	0x0500000f


	//   ....[199]....
        /*0374*/ 	.word	0x0500000f


	//   ....[200]....
        /*0378*/ 	.word	0x0500000f


	//   ....[201]....
        /*037c*/ 	.word	0x0500000f


	//   ....[202]....
        /*0380*/ 	.word	0x0500000f


	//   ....[203]....
        /*0384*/ 	.word	0x0500000f


	//   ....[204]....
        /*0388*/ 	.word	0x0500000f


	//   ....[205]....
        /*038c*/ 	.word	0x0500000f


	//   ....[206]....
        /*0390*/ 	.word	0x0500000f


	//   ....[207]....
        /*0394*/ 	.word	0x0500000f


	//   ....[208]....
        /*0398*/ 	.word	0x0500000f


	//   ....[209]....
        /*039c*/ 	.word	0x0500000f


	//   ....[210]....
        /*03a0*/ 	.word	0x0500000f


	//   ....[211]....
        /*03a4*/ 	.word	0x0500000f


	//   ....[212]....
        /*03a8*/ 	.word	0x0500000f


	//   ....[213]....
        /*03ac*/ 	.word	0x0500000f


	//   ....[214]....
        /*03b0*/ 	.word	0x0500000f


	//----- nvinfo : EIATTR_COOP_GROUP_INSTR_OFFSETS
	.align		4
.L_1547:
        /*03b4*/ 	.byte	0x04, 0x28
        /*03b6*/ 	.short	(.L_1549 - .L_1548)


	//   ....[0]....
.L_1548:
        /*03b8*/ 	.word	0x00000080


	//   ....[1]....
        /*03bc*/ 	.word	0x00000090


	//   ....[2]....
        /*03c0*/ 	.word	0x000002d0


	//   ....[3]....
        /*03c4*/ 	.word	0x00000430


	//   ....[4]....
        /*03c8*/ 	.word	0x00000550


	//   ....[5]....
        /*03cc*/ 	.word	0x000006b0


	//   ....[6]....
        /*03d0*/ 	.word	0x00001080


	//   ....[7]....
        /*03d4*/ 	.word	0x00001880


	//   ....[8]....
        /*03d8*/ 	.word	0x000018c0


	//   ....[9]....
        /*03dc*/ 	.word	0x00001f80


	//   ....[10]....
        /*03e0*/ 	.word	0x00002060


	//   ....[11]....
        /*03e4*/ 	.word	0x000029c0


	//   ....[12]....
        /*03e8*/ 	.word	0x00002a10


	//   ....[13]....
        /*03ec*/ 	.word	0x00003dc0


	//   ....[14]....
        /*03f0*/ 	.word	0x00004420


	//   ....[15]....
        /*03f4*/ 	.word	0x00004460


	//   ....[16]....
        /*03f8*/ 	.word	0x00004500


	//   ....[17]....
        /*03fc*/ 	.word	0x00004af0


	//   ....[18]....
        /*0400*/ 	.word	0x00004cb0


	//   ....[19]....
        /*0404*/ 	.word	0x00006810


	//   ....[20]....
        /*0408*/ 	.word	0x00006820


	//   ....[21]....
        /*040c*/ 	.word	0x00006850


	//   ....[22]....
        /*0410*/ 	.word	0x00006860


	//   ....[23]....
        /*0414*/ 	.word	0x00007af0


	//   ....[24]....
        /*0418*/ 	.word	0x00007b10


	//   ....[25]....
        /*041c*/ 	.word	0x00007be0


	//   ....[26]....
        /*0420*/ 	.word	0x00007bf0


	//   ....[27]....
        /*0424*/ 	.word	0x00008950


	//   ....[28]....
        /*0428*/ 	.word	0x00008990


	//   ....[29]....
        /*042c*/ 	.word	0x000089d0


	//   ....[30]....
        /*0430*/ 	.word	0x00008a10


	//   ....[31]....
        /*0434*/ 	.word	0x00008a50


	//   ....[32]....
        /*0438*/ 	.word	0x00008a70


	//   ....[33]....
        /*043c*/ 	.word	0x00008dc0


	//   ....[34]....
        /*0440*/ 	.word	0x00008dd0


	//   ....[35]....
        /*0444*/ 	.word	0x000094f0


	//   ....[36]....
        /*0448*/ 	.word	0x0000a690


	//   ....[37]....
        /*044c*/ 	.word	0x0000a6b0


	//   ....[38]....
        /*0450*/ 	.word	0x0000a6c0


	//   ....[39]....
        /*0454*/ 	.word	0x0000a6d0


	//   ....[40]....
        /*0458*/ 	.word	0x0000a6e0


	//   ....[41]....
        /*045c*/ 	.word	0x0000a730


	//   ....[42]....
        /*0460*/ 	.word	0x0000a770


	//   ....[43]....
        /*0464*/ 	.word	0x0000a7a0


	//   ....[44]....
        /*0468*/ 	.word	0x0000a7e0


	//   ....[45]....
        /*046c*/ 	.word	0x0000a810


	//   ....[46]....
        /*0470*/ 	.word	0x0000a860


	//   ....[47]....
        /*0474*/ 	.word	0x0000a890


	//   ....[48]....
        /*0478*/ 	.word	0x0000a8c0


	//   ....[49]....
        /*047c*/ 	.word	0x0000a8f0


	//   ....[50]....
        /*0480*/ 	.word	0x0000a920


	//   ....[51]....
        /*0484*/ 	.word	0x0000a940


	//   ....[52]....
        /*0488*/ 	.word	0x0000b100


	//   ....[53]....
        /*048c*/ 	.word	0x0000b130


	//   ....[54]....
        /*0490*/ 	.word	0x0000b160


	//   ....[55]....
        /*0494*/ 	.word	0x0000b190


	//   ....[56]....
        /*0498*/ 	.word	0x0000b1c0


	//   ....[57]....
        /*049c*/ 	.word	0x0000b210


	//   ....[58]....
        /*04a0*/ 	.word	0x0000b270


	//   ....[59]....
        /*04a4*/ 	.word	0x0000b2a0


	//   ....[60]....
        /*04a8*/ 	.word	0x0000b2d0


	//   ....[61]....
        /*04ac*/ 	.word	0x0000b340


	//   ....[62]....
        /*04b0*/ 	.word	0x0000b380


	//   ....[63]....
        /*04b4*/ 	.word	0x0000b3a0


	//   ....[64]....
        /*04b8*/ 	.word	0x0000b3d0


	//   ....[65]....
        /*04bc*/ 	.word	0x0000b440


	//   ....[66]....
        /*04c0*/ 	.word	0x0000b450


	//   ....[67]....
        /*04c4*/ 	.word	0x0000b480


	//   ....[68]....
        /*04c8*/ 	.word	0x0000b4d0


	//   ....[69]....
        /*04cc*/ 	.word	0x0000b540


	//   ....[70]....
        /*04d0*/ 	.word	0x0000b580


	//   ....[71]....
        /*04d4*/ 	.word	0x0000b5a0


	//   ....[72]....
        /*04d8*/ 	.word	0x0000b5d0


	//   ....[73]....
        /*04dc*/ 	.word	0x0000b5e0


	//   ....[74]....
        /*04e0*/ 	.word	0x0000b620


	//   ....[75]....
        /*04e4*/ 	.word	0x0000b6a0


	//   ....[76]....
        /*04e8*/ 	.word	0x0000bdc0


	//   ....[77]....
        /*04ec*/ 	.word	0x0000bdf0


	//   ....[78]....
        /*04f0*/ 	.word	0x0000be00


	//   ....[79]....
        /*04f4*/ 	.word	0x0000be40


	//   ....[80]....
        /*04f8*/ 	.word	0x0000be50


	//   ....[81]....
        /*04fc*/ 	.word	0x0000be90


	//   ....[82]....
        /*0500*/ 	.word	0x0000bea0


	//   ....[83]....
        /*0504*/ 	.word	0x0000bee0


	//   ....[84]....
        /*0508*/ 	.word	0x0000bef0


	//   ....[85]....
        /*050c*/ 	.word	0x0000bf30


	//   ....[86]....
        /*0510*/ 	.word	0x0000bf40


	//   ....[87]....
        /*0514*/ 	.word	0x0000bf80


	//   ....[88]....
        /*0518*/ 	.word	0x0000bf90


	//   ....[89]....
        /*051c*/ 	.word	0x0000bfd0


	//   ....[90]....
        /*0520*/ 	.word	0x0000bfe0


	//   ....[91]....
        /*0524*/ 	.word	0x0000bff0


	//   ....[92]....
        /*0528*/ 	.word	0x0000c250


	//   ....[93]....
        /*052c*/ 	.word	0x0000c280


	//   ....[94]....
        /*0530*/ 	.word	0x0000c290


	//   ....[95]....
        /*0534*/ 	.word	0x0000c2a0


	//   ....[96]....
        /*0538*/ 	.word	0x0000c2b0


	//   ....[97]....
        /*053c*/ 	.word	0x0000c2c0


	//   ....[98]....
        /*0540*/ 	.word	0x0000c2e0


	//   ....[99]....
        /*0544*/ 	.word	0x0000c330


	//   ....[100]....
        /*0548*/ 	.word	0x0000c350


	//   ....[101]....
        /*054c*/ 	.word	0x0000c390


	//   ....[102]....
        /*0550*/ 	.word	0x0000c3b0


	//   ....[103]....
        /*0554*/ 	.word	0x0000c3f0


	//   ....[104]....
        /*0558*/ 	.word	0x0000c410


	//   ....[105]....
        /*055c*/ 	.word	0x0000c450


	//   ....[106]....
        /*0560*/ 	.word	0x0000c470


	//   ....[107]....
        /*0564*/ 	.word	0x0000c4a0


	//   ....[108]....
        /*0568*/ 	.word	0x0000c990


	//   ....[109]....
        /*056c*/ 	.word	0x0000c9c0


	//   ....[110]....
        /*0570*/ 	.word	0x0000c9f0


	//   ....[111]....
        /*0574*/ 	.word	0x0000ca20


	//   ....[112]....
        /*0578*/ 	.word	0x0000ca30


	//   ....[113]....
        /*057c*/ 	.word	0x0000ca40


	//   ....[114]....
        /*0580*/ 	.word	0x0000ca60


	//   ....[115]....
        /*0584*/ 	.word	0x0000ca80


	//   ....[116]....
        /*0588*/ 	.word	0x0000caa0


	//   ....[117]....
        /*058c*/ 	.word	0x0000cad0


	//   ....[118]....
        /*0590*/ 	.word	0x0000caf0


	//   ....[119]....
        /*0594*/ 	.word	0x0000cb10


	//   ....[120]....
        /*0598*/ 	.word	0x0000cb30


	//   ....[121]....
        /*059c*/ 	.word	0x0000cb60


	//   ....[122]....
        /*05a0*/ 	.word	0x0000cba0


	//   ....[123]....
        /*05a4*/ 	.word	0x0000cbf0


	//   ....[124]....
        /*05a8*/ 	.word	0x0000cf00


	//   ....[125]....
        /*05ac*/ 	.word	0x0000d460


	//   ....[126]....
        /*05b0*/ 	.word	0x0000d550


	//   ....[127]....
        /*05b4*/ 	.word	0x0000d5f0


	//   ....[128]....
        /*05b8*/ 	.word	0x0000d680


	//   ....[129]....
        /*05bc*/ 	.word	0x0000d740


	//   ....[130]....
        /*05c0*/ 	.word	0x0000d7a0


	//   ....[131]....
        /*05c4*/ 	.word	0x0000d840


	//   ....[132]....
        /*05c8*/ 	.word	0x0000d8a0


	//   ....[133]....
        /*05cc*/ 	.word	0x0000d980


	//   ....[134]....
        /*05d0*/ 	.word	0x0000d9f0


	//   ....[135]....
        /*05d4*/ 	.word	0x0000da90


	//   ....[136]....
        /*05d8*/ 	.word	0x0000daf0


	//   ....[137]....
        /*05dc*/ 	.word	0x0000dbc0


	//   ....[138]....
        /*05e0*/ 	.word	0x0000dc20


	//   ....[139]....
        /*05e4*/ 	.word	0x0000dcd0


	//   ....[140]....
        /*05e8*/ 	.word	0x0000dd30


	//   ....[141]....
        /*05ec*/ 	.word	0x0000ddf0


	//   ....[142]....
        /*05f0*/ 	.word	0x0000de80


	//   ....[143]....
        /*05f4*/ 	.word	0x0000dee0


	//   ....[144]....
        /*05f8*/ 	.word	0x0000dfb0


	//   ....[145]....
        /*05fc*/ 	.word	0x0000e070


	//   ....[146]....
        /*0600*/ 	.word	0x0000e0d0


	//   ....[147]....
        /*0604*/ 	.word	0x0000e190


	//   ....[148]....
        /*0608*/ 	.word	0x0000e200


	//   ....[149]....
        /*060c*/ 	.word	0x0000e2e0


	//   ....[150]....
        /*0610*/ 	.word	0x0000e340


	//   ....[151]....
        /*0614*/ 	.word	0x0000e400


	//   ....[152]....
        /*0618*/ 	.word	0x0000e470


	//   ....[153]....
        /*061c*/ 	.word	0x0000e550


	//   ....[154]....
        /*0620*/ 	.word	0x0000e5b0


	//   ....[155]....
        /*0624*/ 	.word	0x0000e670


	//   ....[156]....
        /*0628*/ 	.word	0x0000e6e0


	//   ....[157]....
        /*062c*/ 	.word	0x0000e7b0


	//   ....[158]....
        /*0630*/ 	.word	0x0000e820


	//   ....[159]....
        /*0634*/ 	.word	0x0000e8e0


	//   ....[160]....
        /*0638*/ 	.word	0x0000e940


	//   ....[161]....
        /*063c*/ 	.word	0x0000ea10


	//   ....[162]....
        /*0640*/ 	.word	0x0000ea70


	//   ....[163]....
        /*0644*/ 	.word	0x0000eb30


	//   ....[164]....
        /*0648*/ 	.word	0x0000ebb0


	//   ....[165]....
        /*064c*/ 	.word	0x0000ec60


	//   ....[166]....
        /*0650*/ 	.word	0x0000eda0


	//   ....[167]....
        /*0654*/ 	.word	0x0000ee40


	//   ....[168]....
        /*0658*/ 	.word	0x0000eee0


	//   ....[169]....
        /*065c*/ 	.word	0x0000ef70


	//   ....[170]....
        /*0660*/ 	.word	0x0000f010


	//   ....[171]....
        /*0664*/ 	.word	0x0000f0a0


	//   ....[172]....
        /*0668*/ 	.word	0x0000f140


	//   ....[173]....
        /*066c*/ 	.word	0x0000f1d0


	//   ....[174]....
        /*0670*/ 	.word	0x0000f270


	//   ....[175]....
        /*0674*/ 	.word	0x0000f300


	//   ....[176]....
        /*0678*/ 	.word	0x0000f3a0


	//   ....[177]....
        /*067c*/ 	.word	0x0000f430


	//   ....[178]....
        /*0680*/ 	.word	0x0000f4d0


	//   ....[179]....
        /*0684*/ 	.word	0x0000f560


	//   ....[180]....
        /*0688*/ 	.word	0x0000f600


	//   ....[181]....
        /*068c*/ 	.word	0x0000f690


	//   ....[182]....
        /*0690*/ 	.word	0x0000f770


	//   ....[183]....
        /*0694*/ 	.word	0x0000f820


	//   ....[184]....
        /*0698*/ 	.word	0x0000f880


	//   ....[185]....
        /*069c*/ 	.word	0x0000f930


	//   ....[186]....
        /*06a0*/ 	.word	0x0000f9c0


	//   ....[187]....
        /*06a4*/ 	.word	0x0000fa60


	//   ....[188]....
        /*06a8*/ 	.word	0x0000fae0


	//   ....[189]....
        /*06ac*/ 	.word	0x0000fb80


	//   ....[190]....
        /*06b0*/ 	.word	0x0000fc10


	//   ....[191]....
        /*06b4*/ 	.word	0x0000fcb0


	//   ....[192]....
        /*06b8*/ 	.word	0x0000fd30


	//   ....[193]....
        /*06bc*/ 	.word	0x0000fdd0


	//   ....[194]....
        /*06c0*/ 	.word	0x0000fe60


	//   ....[195]....
        /*06c4*/ 	.word	0x0000ff00


	//   ....[196]....
        /*06c8*/ 	.word	0x0000ff80


	//   ....[197]....
        /*06cc*/ 	.word	0x00010010


	//   ....[198]....
        /*06d0*/ 	.word	0x000100f0


	//   ....[199]....
        /*06d4*/ 	.word	0x00010190


	//   ....[200]....
        /*06d8*/ 	.word	0x00010230


	//   ....[201]....
        /*06dc*/ 	.word	0x000102e0


	//   ....[202]....
        /*06e0*/ 	.word	0x00010340


	//   ....[203]....
        /*06e4*/ 	.word	0x00010400


	//   ....[204]....
        /*06e8*/ 	.word	0x00010460


	//   ....[205]....
        /*06ec*/ 	.word	0x00010520


	//   ....[206]....
        /*06f0*/ 	.word	0x00010580


	//   ....[207]....
        /*06f4*/ 	.word	0x00010640


	//   ....[208]....
        /*06f8*/ 	.word	0x000106a0


	//   ....[209]....
        /*06fc*/ 	.word	0x00010760


	//   ....[210]....
        /*0700*/ 	.word	0x000107c0


	//   ....[211]....
        /*0704*/ 	.word	0x00010880


	//   ....[212]....
        /*0708*/ 	.word	0x000108e0


	//   ....[213]....
        /*070c*/ 	.word	0x00010990


	//   ....[214]....
        /*0710*/ 	.word	0x00010aa0


	//----- nvinfo : EIATTR_REG_RECONFIG
	.align		4
.L_1549:
        /*0714*/ 	.byte	0x01, 0x54
	.zero		2


	//----- nvinfo : EIATTR_SYSCALL_OFFSETS
	.align		4
        /*0718*/ 	.byte	0x04, 0x46
        /*071a*/ 	.short	(.L_1551 - .L_1550)


	//   ....[0]....
.L_1550:
        /*071c*/ 	.word	0x00001240


	//   ....[1]....
        /*0720*/ 	.word	0x00009d40


	//   ....[2]....
        /*0724*/ 	.word	0x00009e80


	//   ....[3]....
        /*0728*/ 	.word	0x00009f70


	//   ....[4]....
        /*072c*/ 	.word	0x0000aca0


	//----- nvinfo : EIATTR_MBARRIER_INSTR_OFFSETS
	.align		4
.L_1551:
        /*0730*/ 	.byte	0x04, 0x39
        /*0732*/ 	.short	(.L_1553 - .L_1552)


	//   ....[0]....
.L_1552:
        /*0734*/ 	.word	0x00000180
        /*0738*/ 	.word	0x000000ff
        /*073c*/ 	.word	0x00016800
        /*0740*/ 	.short	0x0100
        /*0742*/ 	.byte	0x08
	.zero		1


	//   ....[1]....
        /*0744*/ 	.word	0x00000190
        /*0748*/ 	.word	0x000000ff
        /*074c*/ 	.word	0x00016820
        /*0750*/ 	.short	0x0100
        /*0752*/ 	.byte	0x08
	.zero		1


	//   ....[2]....
        /*0754*/ 	.word	0x00000280
        /*0758*/ 	.word	0x000000ff
        /*075c*/ 	.word	0x00016830
        /*0760*/ 	.short	0x0100
        /*0762*/ 	.byte	0x08
	.zero		1


	//   ....[3]....
        /*0764*/ 	.word	0x00000290
        /*0768*/ 	.word	0x000000ff
        /*076c*/ 	.word	0x00016840
        /*0770*/ 	.short	0x0100
        /*0772*/ 	.byte	0x08
	.zero		1


	//   ....[4]....
        /*0774*/ 	.word	0x000002a0
        /*0778*/ 	.word	0x000000ff
        /*077c*/ 	.word	0x00016838
        /*0780*/ 	.short	0x0100
        /*0782*/ 	.byte	0x08
	.zero		1


	//   ....[5]....
        /*0784*/ 	.word	0x000002b0
        /*0788*/ 	.word	0x000000ff
        /*078c*/ 	.word	0x00016848
        /*0790*/ 	.short	0x0100
        /*0792*/ 	.byte	0x08
	.zero		1


	//   ....[6]....
        /*0794*/ 	.word	0x000003e0
        /*0798*/ 	.word	0x000000ff
        /*079c*/ 	.word	0x00016850
        /*07a0*/ 	.short	0x0100
        /*07a2*/ 	.byte	0x08
	.zero		1


	//   ....[7]....
        /*07a4*/ 	.word	0x000003f0
        /*07a8*/ 	.word	0x000000ff
        /*07ac*/ 	.word	0x00016860
        /*07b0*/ 	.short	0x0100
        /*07b2*/ 	.byte	0x08
	.zero		1


	//   ....[8]....
        /*07b4*/ 	.word	0x00000400
        /*07b8*/ 	.word	0x000000ff
        /*07bc*/ 	.word	0x00016858
        /*07c0*/ 	.short	0x0100
        /*07c2*/ 	.byte	0x08
	.zero		1


	//   ....[9]....
        /*07c4*/ 	.word	0x00000410
        /*07c8*/ 	.word	0x000000ff
        /*07cc*/ 	.word	0x00016868
        /*07d0*/ 	.short	0x0100
        /*07d2*/ 	.byte	0x08
	.zero		1


	//   ....[10]....
        /*07d4*/ 	.word	0x00000500
        /*07d8*/ 	.word	0x000000ff
        /*07dc*/ 	.word	0x00016870
        /*07e0*/ 	.short	0x0100
        /*07e2*/ 	.byte	0x06
	.zero		1


	//   ....[11]....
        /*07e4*/ 	.word	0x00000510
        /*07e8*/ 	.word	0x000000ff
        /*07ec*/ 	.word	0x00016880
        /*07f0*/ 	.short	0x0100
        /*07f2*/ 	.byte	0x06
	.zero		1


	//   ....[12]....
        /*07f4*/ 	.word	0x00000520
        /*07f8*/ 	.word	0x000000ff
        /*07fc*/ 	.word	0x00016878
        /*0800*/ 	.short	0x0100
        /*0802*/ 	.byte	0x06
	.zero		1


	//   ....[13]....
        /*0804*/ 	.word	0x00000530
        /*0808*/ 	.word	0x000000ff
        /*080c*/ 	.word	0x00016888
        /*0810*/ 	.short	0x0100
        /*0812*/ 	.byte	0x06
	.zero		1


	//   ....[14]....
        /*0814*/ 	.word	0x00000660
        /*0818*/ 	.word	0x000000ff
        /*081c*/ 	.word	0x00016890
        /*0820*/ 	.short	0x0100
        /*0822*/ 	.byte	0x08
	.zero		1


	//   ....[15]....
        /*0824*/ 	.word	0x00000670
        /*0828*/ 	.word	0x000000ff
        /*082c*/ 	.word	0x000168a0
        /*0830*/ 	.short	0x0100
        /*0832*/ 	.byte	0x08
	.zero		1


	//   ....[16]....
        /*0834*/ 	.word	0x00000680
        /*0838*/ 	.word	0x000000ff
        /*083c*/ 	.word	0x00016898
        /*0840*/ 	.short	0x0100
        /*0842*/ 	.byte	0x08
	.zero		1


	//   ....[17]....
        /*0844*/ 	.word	0x00000690
        /*0848*/ 	.word	0x000000ff
        /*084c*/ 	.word	0x000168a8
        /*0850*/ 	.short	0x0100
        /*0852*/ 	.byte	0x08
	.zero		1


	//   ....[18]....
        /*0854*/ 	.word	0x000007d0
        /*0858*/ 	.word	0x000000ff
        /*085c*/ 	.word	0x000168b0
        /*0860*/ 	.short	0x0100
        /*0862*/ 	.byte	0x08
	.zero		1


	//   ....[19]....
        /*0864*/ 	.word	0x000007e0
        /*0868*/ 	.word	0x000000ff
        /*086c*/ 	.word	0x000168c0
        /*0870*/ 	.short	0x0100
        /*0872*/ 	.byte	0x08
	.zero		1


	//   ....[20]....
        /*0874*/ 	.word	0x000007f0
        /*0878*/ 	.word	0x000000ff
        /*087c*/ 	.word	0x000168b8
        /*0880*/ 	.short	0x0100
        /*0882*/ 	.byte	0x08
	.zero		1


	//   ....[21]....
        /*0884*/ 	.word	0x00000800
        /*0888*/ 	.word	0x000000ff
        /*088c*/ 	.word	0x000168c8
        /*0890*/ 	.short	0x0100
        /*0892*/ 	.byte	0x08
	.zero		1


	//   ....[22]....
        /*0894*/ 	.word	0x00001260
        /*0898*/ 	.word	0x000000ff
        /*089c*/ 	.word	0x00016800
        /*08a0*/ 	.short	0x010a
        /*08a2*/ 	.byte	0x2a
	.zero		1


	//   ....[23]....
        /*08a4*/ 	.word	0x000012d0
        /*08a8*/ 	.word	0x000000ff
        /*08ac*/ 	.word	0x00016830
        /*08b0*/ 	.short	0x010a
        /*08b2*/ 	.byte	0x2a
	.zero		1


	//   ....[24]....
        /*08b4*/ 	.word	0x00001330
        /*08b8*/ 	.word	0x000000ff
        /*08bc*/ 	.word	0x00016830
        /*08c0*/ 	.short	0x010a
        /*08c2*/ 	.byte	0x2a
	.zero		1


	//   ....[25]....
        /*08c4*/ 	.word	0x000017e0
        /*08c8*/ 	.word	0x000000ff
        /*08cc*/ 	.word	0x00000000
        /*08d0*/ 	.short	0x0101
        /*08d2*/ 	.byte	0x06
	.zero		1


	//   ....[26]....
        /*08d4*/ 	.word	0x00003720
        /*08d8*/ 	.word	0x000000ff
        /*08dc*/ 	.word	0x00016830
        /*08e0*/ 	.short	0x010a
        /*08e2*/ 	.byte	0x04
	.zero		1


	//   ....[27]....
        /*08e4*/ 	.word	0x00003760
        /*08e8*/ 	.word	0x000000ff
        /*08ec*/ 	.word	0x00016830
        /*08f0*/ 	.short	0x010a
        /*08f2*/ 	.byte	0x04
	.zero		1


	//   ....[28]....
        /*08f4*/ 	.word	0x00003990
        /*08f8*/ 	.word	0x000000ff
        /*08fc*/ 	.word	0x00016850
        /*0900*/ 	.short	0x010a
        /*0902*/ 	.byte	0x0a
	.zero		1


	//   ....[29]....
        /*0904*/ 	.word	0x000039d0
        /*0908*/ 	.word	0x000000ff
        /*090c*/ 	.word	0x00016850
        /*0910*/ 	.short	0x010a
        /*0912*/ 	.byte	0x0a
	.zero		1


	//   ....[30]....
        /*0914*/ 	.word	0x00003e30
        /*0918*/ 	.word	0x000000ff
        /*091c*/ 	.word	0x00000000
        /*0920*/ 	.short	0x0101
        /*0922*/ 	.byte	0x07
	.zero		1


	//   ....[31]....
        /*0924*/ 	.word	0x00005920
        /*0928*/ 	.word	0x000000ff
        /*092c*/ 	.word	0x00000000
        /*0930*/ 	.short	0x0101
        /*0932*/ 	.byte	0x06
	.zero		1


	//   ....[32]....
        /*0934*/ 	.word	0x00005e50
        /*0938*/ 	.word	0x000000ff
        /*093c*/ 	.word	0x00016830
        /*0940*/ 	.short	0x010a
        /*0942*/ 	.byte	0x0a
	.zero		1


	//   ....[33]....
        /*0944*/ 	.word	0x00005e90
        /*0948*/ 	.word	0x000000ff
        /*094c*/ 	.word	0x00016830
        /*0950*/ 	.short	0x010a
        /*0952*/ 	.byte	0x0a
	.zero		1


	//   ....[34]....
        /*0954*/ 	.word	0x00006080
        /*0958*/ 	.word	0x000000ff
        /*095c*/ 	.word	0x00016850
        /*0960*/ 	.short	0x010a
        /*0962*/ 	.byte	0x0a
	.zero		1


	//   ....[35]....
        /*0964*/ 	.word	0x000060c0
        /*0968*/ 	.word	0x000000ff
        /*096c*/ 	.word	0x00016850
        /*0970*/ 	.short	0x010a
        /*0972*/ 	.byte	0x0a
	.zero		1


	//   ....[36]....
        /*0974*/ 	.word	0x00006490
        /*0978*/ 	.word	0x000000ff
        /*097c*/ 	.word	0x00000000
        /*0980*/ 	.short	0x0101
        /*0982*/ 	.byte	0x07
	.zero		1


	//   ....[37]....
        /*0984*/ 	.word	0x00007640
        /*0988*/ 	.word	0x000000ff
        /*098c*/ 	.word	0x00000000
        /*0990*/ 	.short	0x0101
        /*0992*/ 	.byte	0x06
	.zero		1


	//   ....[38]....
        /*0994*/ 	.word	0x00007a60
        /*0998*/ 	.word	0x000000ff
        /*099c*/ 	.word	0x00016850
        /*09a0*/ 	.short	0x010a
        /*09a2*/ 	.byte	0x07
	.zero		1


	//   ....[39]....
        /*09a4*/ 	.word	0x00007aa0
        /*09a8*/ 	.word	0x000000ff
        /*09ac*/ 	.word	0x00016850
        /*09b0*/ 	.short	0x010a
        /*09b2*/ 	.byte	0x07
	.zero		1


	//   ....[40]....
        /*09b4*/ 	.word	0x00008050
        /*09b8*/ 	.word	0x000000ff
        /*09bc*/ 	.word	0x00000000
        /*09c0*/ 	.short	0x0101
        /*09c2*/ 	.byte	0x04
	.zero		1


	//   ....[41]....
        /*09c4*/ 	.word	0x00008a80
        /*09c8*/ 	.word	0x000000ff
        /*09cc*/ 	.word	0x00000000
        /*09d0*/ 	.short	0x0101
        /*09d2*/ 	.byte	0x04
	.zero		1


	//   ....[42]....
        /*09d4*/ 	.word	0x0000a310
        /*09d8*/ 	.word	0x000000ff
        /*09dc*/ 	.word	0x00016840
        /*09e0*/ 	.short	0x010a
        /*09e2*/ 	.byte	0x2f
	.zero		1


	//   ....[43]....
        /*09e4*/ 	.word	0x0000aa40
        /*09e8*/ 	.word	0x000000ff
        /*09ec*/ 	.word	0x00016830
        /*09f0*/ 	.short	0x0107
        /*09f2*/ 	.byte	0x2f
	.zero		1


	//   ....[44]....
        /*09f4*/ 	.word	0x0000aad0
        /*09f8*/ 	.word	0x000000ff
        /*09fc*/ 	.word	0x00016830
        /*0a00*/ 	.short	0x0101
        /*0a02*/ 	.byte	0x2f
	.zero		1


	//   ....[45]....
        /*0a04*/ 	.word	0x0000b790
        /*0a08*/ 	.word	0x000000ff
        /*0a0c*/ 	.word	0x00016800
        /*0a10*/ 	.short	0x0107
        /*0a12*/ 	.byte	0x2f
	.zero		1


	//   ....[46]....
        /*0a14*/ 	.word	0x0000b7d0
        /*0a18*/ 	.word	0x000000ff
        /*0a1c*/ 	.word	0x00016800
        /*0a20*/ 	.short	0x0101
        /*0a22*/ 	.byte	0x2f
	.zero		1


	//   ....[47]....
        /*0a24*/ 	.word	0x0000b7e0
        /*0a28*/ 	.word	0x000000ff
        /*0a2c*/ 	.word	0x00016820
        /*0a30*/ 	.short	0x010a
        /*0a32*/ 	.byte	0x2f
	.zero		1


	//   ....[48]....
        /*0a34*/ 	.word	0x0000bbc0
        /*0a38*/ 	.word	0x00000007
        /*0a3c*/ 	.word	0x00016840
        /*0a40*/ 	.short	0x010a
        /*0a42*/ 	.byte	0x3f
	.zero		1


	//   ....[49]....
        /*0a44*/ 	.word	0x0000c0b0
        /*0a48*/ 	.word	0x00000007
        /*0a4c*/ 	.word	0x00016830
        /*0a50*/ 	.short	0x0107
        /*0a52*/ 	.byte	0x3f
	.zero		1


	//   ....[50]....
        /*0a54*/ 	.word	0x0000c180
        /*0a58*/ 	.word	0x00000007
        /*0a5c*/ 	.word	0x00016830
        /*0a60*/ 	.short	0x0101
        /*0a62*/ 	.byte	0x3f
	.zero		1


	//   ....[51]....
        /*0a64*/ 	.word	0x0000c1e0
        /*0a68*/ 	.word	0x00000007
        /*0a6c*/ 	.word	0x00016860
        /*0a70*/ 	.short	0x010a
        /*0a72*/ 	.byte	0x3f
	.zero		1


	//   ....[52]....
        /*0a74*/ 	.word	0x0000c5d0
        /*0a78*/ 	.word	0x00000007
        /*0a7c*/ 	.word	0x00016850
        /*0a80*/ 	.short	0x0107
        /*0a82*/ 	.byte	0x3f
	.zero		1


	//   ....[53]....
        /*0a84*/ 	.word	0x0000c760
        /*0a88*/ 	.word	0x00000007
        /*0a8c*/ 	.word	0x00016850
        /*0a90*/ 	.short	0x0101
        /*0a92*/ 	.byte	0x3f
	.zero		1


	//   ....[54]....
        /*0a94*/ 	.word	0x0000c900
        /*0a98*/ 	.word	0x00000000
        /*0a9c*/ 	.word	0x00016860
        /*0aa0*/ 	.short	0x010a
        /*0aa2*/ 	.byte	0x3f
	.zero		1


	//   ....[55]....
        /*0aa4*/ 	.word	0x0000cd20
        /*0aa8*/ 	.word	0x00000000
        /*0aac*/ 	.word	0x00016850
        /*0ab0*/ 	.short	0x0107
        /*0ab2*/ 	.byte	0x3f
	.zero		1


	//   ....[56]....
        /*0ab4*/ 	.word	0x0000ce00
        /*0ab8*/ 	.word	0x00000000
        /*0abc*/ 	.word	0x00016850
        /*0ac0*/ 	.short	0x0101
        /*0ac2*/ 	.byte	0x3f
	.zero		1


	//   ....[57]....
        /*0ac4*/ 	.word	0x0000ce90
        /*0ac8*/ 	.word	0x00000007
        /*0acc*/ 	.word	0x00016820
        /*0ad0*/ 	.short	0x010a
        /*0ad2*/ 	.byte	0x3f
	.zero		1


	//   ....[58]....
        /*0ad4*/ 	.word	0x0000cff0
        /*0ad8*/ 	.word	0x00000005
        /*0adc*/ 	.word	0x00016840
        /*0ae0*/ 	.short	0x010a
        /*0ae2*/ 	.byte	0x3f
	.zero		1


	//   ....[59]....
        /*0ae4*/ 	.word	0x0000d090
        /*0ae8*/ 	.word	0x00000003
        /*0aec*/ 	.word	0x00016840
        /*0af0*/ 	.short	0x010a
        /*0af2*/ 	.byte	0x3f
	.zero		1


	//   ....[60]....
        /*0af4*/ 	.word	0x0000d0d0
        /*0af8*/ 	.word	0x00000005
        /*0afc*/ 	.word	0x00016860
        /*0b00*/ 	.short	0x010a
        /*0b02*/ 	.byte	0x3f
	.zero		1


	//   ....[61]....
        /*0b04*/ 	.word	0x0000d110
        /*0b08*/ 	.word	0x00000003
        /*0b0c*/ 	.word	0x00016860
        /*0b10*/ 	.short	0x010a
        /*0b12*/ 	.byte	0x3f
	.zero		1


	//   ....[62]....
        /*0b14*/ 	.word	0x0000d180
        /*0b18*/ 	.word	0x00000003
        /*0b1c*/ 	.word	0x00016800
        /*0b20*/ 	.short	0x010a
        /*0b22*/ 	.byte	0x3f
	.zero		1


	//   ....[63]....
        /*0b24*/ 	.word	0x0000d1e0
        /*0b28*/ 	.word	0x00000003
        /*0b2c*/ 	.word	0x00016830
        /*0b30*/ 	.short	0x010a
        /*0b32*/ 	.byte	0x3f
	.zero		1


	//   ....[64]....
        /*0b34*/ 	.word	0x0000d240
        /*0b38*/ 	.word	0x0000000b
        /*0b3c*/ 	.word	0x00016830
        /*0b40*/ 	.short	0x010a
        /*0b42*/ 	.byte	0x3f
	.zero		1


	//   ....[65]....
        /*0b44*/ 	.word	0x0000d2a0
        /*0b48*/ 	.word	0x0000000b
        /*0b4c*/ 	.word	0x00016850
        /*0b50*/ 	.short	0x010a
        /*0b52*/ 	.byte	0x3f
	.zero		1


	//   ....[66]....
        /*0b54*/ 	.word	0x0000d300
        /*0b58*/ 	.word	0x0000000b
        /*0b5c*/ 	.word	0x00016830
        /*0b60*/ 	.short	0x010a
        /*0b62*/ 	.byte	0x3f
	.zero		1


	//   ....[67]....
        /*0b64*/ 	.word	0x0000d360
        /*0b68*/ 	.word	0x0000000b
        /*0b6c*/ 	.word	0x00016850
        /*0b70*/ 	.short	0x010a
        /*0b72*/ 	.byte	0x3f
	.zero		1


	//   ....[68]....
        /*0b74*/ 	.word	0x0000d3c0
        /*0b78*/ 	.word	0x00000006
        /*0b7c*/ 	.word	0x00016850
        /*0b80*/ 	.short	0x010a
        /*0b82*/ 	.byte	0x3f
	.zero		1


	//   ....[69]....
        /*0b84*/ 	.word	0x0000d4a0
        /*0b88*/ 	.word	0x00000003
        /*0b8c*/ 	.word	0x00016840
        /*0b90*/ 	.short	0x010a
        /*0b92*/ 	.byte	0x3f
	.zero		1


	//   ....[70]....
        /*0b94*/ 	.word	0x0000eca0
        /*0b98*/ 	.word	0x00000003
        /*0b9c*/ 	.word	0x00016820
        /*0ba0*/ 	.short	0x010a
        /*0ba2*/ 	.byte	0x3f
	.zero		1


	//   ....[71]....
        /*0ba4*/ 	.word	0x0000ecf0
        /*0ba8*/ 	.word	0x00000007
        /*0bac*/ 	.word	0x00016840
        /*0bb0*/ 	.short	0x010a
        /*0bb2*/ 	.byte	0x3f
	.zero		1


	//   ....[72]....
        /*0bb4*/ 	.word	0x0000f6c0
        /*0bb8*/ 	.word	0x00000007
        /*0bbc*/ 	.word	0x00016860
        /*0bc0*/ 	.short	0x010a
        /*0bc2*/ 	.byte	0x3f
	.zero		1


	//   ....[73]....
        /*0bc4*/ 	.word	0x00010040
        /*0bc8*/ 	.word	0x00000000
        /*0bcc*/ 	.word	0x00016860
        /*0bd0*/ 	.short	0x010a
        /*0bd2*/ 	.byte	0x3f
	.zero		1


	//   ....[74]....
        /*0bd4*/ 	.word	0x000109c0
        /*0bd8*/ 	.word	0x00000007
        /*0bdc*/ 	.word	0x00016820
        /*0be0*/ 	.short	0x010a
        /*0be2*/ 	.byte	0x3f
	.zero		1


	//   ....[75]....
        /*0be4*/ 	.word	0x00010b60
        /*0be8*/ 	.word	0x00000005
        /*0bec*/ 	.word	0x00016840
        /*0bf0*/ 	.short	0x010a
        /*0bf2*/ 	.byte	0x3f
	.zero		1


	//   ....[76]....
        /*0bf4*/ 	.word	0x00010bb0
        /*0bf8*/ 	.word	0x00000003
        /*0bfc*/ 	.word	0x00016840
        /*0c00*/ 	.short	0x010a
        /*0c02*/ 	.byte	0x3f
	.zero		1


	//   ....[77]....
        /*0c04*/ 	.word	0x00010c00
        /*0c08*/ 	.word	0x00000005
        /*0c0c*/ 	.word	0x00016860
        /*0c10*/ 	.short	0x010a
        /*0c12*/ 	.byte	0x3f
	.zero		1


	//----- nvinfo : EIATTR_NUM_MBARRIERS
	.align		4
.L_1553:
        /*0c14*/ 	.byte	0x03, 0x38
        /*0c16*/ 	.short	0x0016


	//----- nvinfo : EIATTR_EXIT_INSTR_OFFSETS
	.align		4
        /*0c18*/ 	.byte	0x04, 0x1c
        /*0c1a*/ 	.short	(.L_1555 - .L_1554)


	//   ....[0]....
.L_1554:
        /*0c1c*/ 	.word	0x0000d160


	//----- nvinfo : EIATTR_MAX_THREADS
	.align		4
.L_1555:
        /*0c20*/ 	.byte	0x04, 0x05
        /*0c22*/ 	.short	(.L_1557 - .L_1556)
.L_1556:
        /*0c24*/ 	.word	0x00000200
        /*0c28*/ 	.word	0x00000001
        /*0c2c*/ 	.word	0x00000001


	//----- nvinfo : EIATTR_CRS_STACK_SIZE
	.align		4
.L_1557:
        /*0c30*/ 	.byte	0x04, 0x1e
        /*0c32*/ 	.short	(.L_1559 - .L_1558)
.L_1558:
        /*0c34*/ 	.word	0x00000000


	//----- nvinfo : EIATTR_CBANK_PARAM_SIZE
	.align		4
.L_1559:
        /*0c38*/ 	.byte	0x03, 0x19
        /*0c3a*/ 	.short	0x0a70


	//----- nvinfo : EIATTR_PARAM_CBANK
	.align		4
        /*0c3c*/ 	.byte	0x04, 0x0a
        /*0c3e*/ 	.short	(.L_1561 - .L_1560)
	.align		4
.L_1560:
        /*0c40*/ 	.word	index@(.nv.constant0._ZN7cutlass13device_kernelIN5flash11enable_sm90INS1_16FlashAttnFwdSm90INS1_25CollectiveMainloopFwdSm90ILi2EN4cute5tupleIJNS5_1CILi1EEES8_S8_EEENS6_IJNS7_ILi192EEENS7_ILi128EEENS7_ILi64EEEEEELi64ENS_6half_tEfNS_4arch4Sm90ELb1ELb0ELb0ELb0ELb1ELb0ELb0ELb1ELb1ELb1ELb1ELb0EEENS1_21CollectiveEpilogueFwdINS6_IJSA_SC_SB_EEES9_SE_SG_Li384ELb0ELb1ELb1ELb0EEENS1_19SingleTileSchedulerILb0ELb1ELb1ELi192EEEEEEEEEvNT_6ParamsE)
        /*0c44*/ 	.short	0x0210
        /*0c46*/ 	.short	0x0a70


	//----- nvinfo : EIATTR_SW_WAR
	.align		4
.L_1561:
        /*0c48*/ 	.byte	0x04, 0x36
        /*0c4a*/ 	.short	(.L_1563 - .L_1562)
.L_1562:
        /*0c4c*/ 	.word	0x00000008
.L_1563:


//--------------------- .nv.info._ZN7cutlass13device_kernelIN5flash11enable_sm90INS1_16FlashAttnFwdSm90INS1_25CollectiveMainloopFwdSm90ILi2EN4cute5tupleIJNS5_1CILi1EEES8_S8_EEENS6_IJNS7_ILi192EEENS7_ILi128EEENS7_ILi64EEEEEELi64ENS_6half_tEfNS_4arch4Sm90ELb1ELb0ELb0ELb1ELb1ELb0ELb0ELb1ELb1ELb1ELb1ELb0EEENS1_21CollectiveEpilogueFwdINS6_IJSA_SC_SB_EEES9_SE_SG_Li384ELb1ELb1ELb1ELb0EEENS1_36VarlenDynamicPersistentTileSchedulerILi192ELi128ELi384ELi128ELb1ELb1ELb1ELb1ELb1ELb1EEEEEEEEEvNT_6ParamsE --------------------------
	.section	.nv.info._ZN7cutlass13device_kernelIN5flash11enable_sm90INS1_16FlashAttnFwdSm90INS1_25CollectiveMainloopFwdSm90ILi2EN4cute5tupleIJNS5_1CILi1EEES8_S8_EEENS6_IJNS7_ILi192EEENS7_ILi128EEENS7_ILi64EEEEEELi64ENS_6half_tEfNS_4arch4Sm90ELb1ELb0ELb0ELb1ELb1ELb0ELb0ELb1ELb1ELb1ELb1ELb0EEENS1_21CollectiveEpilogueFwdINS6_IJSA_SC_SB_EEES9_SE_SG_Li384ELb1ELb1ELb1ELb0EEENS1_36VarlenDynamicPersistentTileSchedulerILi192ELi128ELi384ELi128ELb1ELb1ELb1ELb1ELb1ELb1EEEEEEEEEvNT_6ParamsE,"",@"SHT_CUDA_INFO"
	.sectionflags	@""
	.align	4


	//----- nvinfo : EIATTR_CUDA_API_VERSION
	.align		4
        /*0000*/ 	.byte	0x04, 0x37
        /*0002*/ 	.short	(.L_1565 - .L_1564)
.L_1564:
        /*0004*/ 	.word	0x00000082


	//----- nvinfo : EIATTR_KPARAM_INFO
	.align		4
.L_1565:
        /*0008*/ 	.byte	0x04, 0x17
        /*000a*/ 	.short	(.L_1567 - .L_1566)
.L_1566:
        /*000c*/ 	.word	0x00000000
        /*0010*/ 	.short	0x0000
        /*0012*/ 	.short	0x0070
        /*0014*/ 	.byte	0x00, 0xf0, 0x01, 0x2a


	//----- nvinfo : EIATTR_SPARSE_MMA_MASK
	.align		4
.L_1567:
        /*0018*/ 	.byte	0x03, 0x50
        /*001a*/ 	.short	0x0000


	//----- nvinfo : EIATTR_MAXREG_COUNT
	.align		4
        /*001c*/ 	.byte	0x03, 0x1b
        /*001e*/ 	.short	0x0080


	//----- nvinfo : EIATTR_NUM_BARRIERS
	.align		4
        /*0020*/ 	.byte	0x02, 0x4c
        /*0022*/ 	.byte	0x10
	.zero		1


	//----- nvinfo : EIATTR_EXTERNS
	.align		4
        /*0024*/ 	.byte	0x04, 0x0f
        /*0026*/ 	.short	(.L_1569 - .L_1568)


	//   ....[0]....
	.align		4
.L_1568:
        /*0028*/ 	.word	index@(__assertfail)


	//----- nvinfo : EIATTR_ANNOTATIONS
	.align		4
.L_1569:
        /*002c*/ 	.byte	0x04, 0x55
        /*002e*/ 	.short	(.L_1571 - .L_1570)


	//   ....[0]....
.L_1570:
        /* <DEDUP_REMOVED lines=30> */


	//----- nvinfo : EIATTR_MERCURY_ISA_VERSION
	.align		4
.L_1571:
        /*0200*/ 	.byte	0x03, 0x5f
        /*0202*/ 	.short	0x0101


	//----- nvinfo : EIATTR_UNUSED_LOAD_BYTE_OFFSET
	.align		4
        /*0204*/ 	.byte	0x04, 0x44
        /*0206*/ 	.short	(.L_1573 - .L_1572)


	//   ....[0]....
.L_1572:
        /*0208*/ 	.word	0x00000970
        /*020c*/ 	.word	0x0000fff0


	//   ....[1]....
        /*0210*/ 	.word	0x000088d0
        /*0214*/ 	.word	0x0000fff0


	//----- nvinfo : EIATTR_INT_WARP_WIDE_INSTR_OFFSETS
	.align		4
.L_1573:
        /*0218*/ 	.byte	0x04, 0x31
        /*021a*/ 	.short	(.L_1575 - .L_1574)


	//   ....[0]....
.L_1574:
        /*021c*/ 	.word	0x000000c0


	//   ....[1]....
        /*0220*/ 	.word	0x000000d0


	//   ....[2]....
        /*0224*/ 	.word	0x00000170


	//   ....[3]....
        /*0228*/ 	.word	0x0000c670


	//   ....[4]....
        /*022c*/ 	.word	0x0000c700


	//   ....[5]....
        /*0230*/ 	.word	0x0000f810


	//   ....[6]....
        /*0234*/ 	.word	0x0000f8a0


	//----- nvinfo : EIATTR_COOP_GROUP_MASK_REGIDS
	.align		4
.L_1575:
        /*0238*/ 	.byte	0x04, 0x29
        /*023a*/ 	.short	(.L_1577 - .L_1576)


	//   ....[0]....
.L_1576:
        /*023c*/ 	.word	0xffffffff


	//   ....[1]....
        /*0240*/ 	.word	0xffffffff


	//   ....[2]....
        /*0244*/ 	.word	0xffffffff


	//   ....[3]....
        /*0248*/ 	.word	0xffffffff


	//   ....[4]....
        /*024c*/ 	.word	0xffffffff


	//   ....[5]....
        /*0250*/ 	.word	0xffffffff


	//   ....[6]....
        /*0254*/ 	.word	0xffffffff


	//   ....[7]....
        /*0258*/ 	.word	0xffffffff


	//   ....[8]....
        /*025c*/ 	.word	0xffffffff


	//   ....[9]....
        /*0260*/ 	.word	0xffffffff


	//   ....[10]....
        /*0264*/ 	.word	0xffffffff


	//   ....[11]....
        /*0268*/ 	.word	0xffffffff


	//   ....[12]....
        /*026c*/ 	.word	0xffffffff


	//   ....[13]....
        /*0270*/ 	.word	0xffffffff


	//   ....[14]....
        /*0274*/ 	.word	0xffffffff


	//   ....[15]....
        /*0278*/ 	.word	0xffffffff


	//   ....[16]....
        /*027c*/ 	.word	0xffffffff


	//   ....[17]....
        /*0280*/ 	.word	0xffffffff


	//   ....[18]....
        /*0284*/ 	.word	0xffffffff


	//   ....[19]....
        /*0288*/ 	.word	0xffffffff


	//   ....[20]....
        /*028c*/ 	.word	0xffffffff


	//   ....[21]....
        /*0290*/ 	.word	0xffffffff


	//   ....[22]....
        /*0294*/ 	.word	0xffffffff


	//   ....[23]....
        /*0298*/ 	.word	0xffffffff


	//   ....[24]....
        /*029c*/ 	.word	0xffffffff


	//   ....[25]....
        /*02a0*/ 	.word	0xffffffff


	//   ....[26]....
        /*02a4*/ 	.word	0xffffffff


	//   ....[27]....
        /*02a8*/ 	.word	0xffffffff


	//   ....[28]....
        /*02ac*/ 	.word	0xffffffff


	//   ....[29]....
        /*02b0*/ 	.word	0xffffffff


	//   ....[30]....
        /*02b4*/ 	.word	0xffffffff


	//   ....[31]....
        /*02b8*/ 	.word	0xffffffff


	//   ....[32]....
        /*02bc*/ 	.word	0xffffffff


	//   ....[33]....
        /*02c0*/ 	.word	0xffffffff


	//   ....[34]....
        /*02c4*/ 	.word	0xffffffff


	//   ....[35]....
        /*02c8*/ 	.word	0xffffffff


	//   ....[36]....
        /*02cc*/ 	.word	0xffffffff


	//   ....[37]....
        /*02d0*/ 	.word	0xffffffff


	//   ....[38]....
        /*02d4*/ 	.word	0xffffffff


	//   ....[39]....
        /*02d8*/ 	.word	0xffffffff


	//   ....[40]....
        /*02dc*/ 	.word	0xffffffff


	//   ....[41]....
        /*02e0*/ 	.word	0xffffffff


	//   ....[42]....
        /*02e4*/ 	.word	0xffffffff


	//   ....[43]....
        /*02e8*/ 	.word	0xffffffff


	//   ....[44]....
        /*02ec*/ 	.word	0xffffffff


	//   ....[45]....
        /*02f0*/ 	.word	0xffffffff


	//   ....[46]....
        /*02f4*/ 	.word	0xffffffff


	//   ....[47]....
        /*02f8*/ 	.word	0xffffffff


	//   ....[48]....
        /*02fc*/ 	.word	0xffffffff


	//   ....[49]....
        /*0300*/ 	.word	0xffffffff


	//   ....[50]....
        /*0304*/ 	.word	0xffffffff


	//   ....[51]....
        /*0308*/ 	.word	0xffffffff


	//   ....[52]....
        /*030c*/ 	.word	0xffffffff


	//   ....[53]....
        /*0310*/ 	.word	0xffffffff


	//   ....[54]....
        /*0314*/ 	.word	0xffffffff


	//   ....[55]....
        /*0318*/ 	.word	0xffffffff


	//   ....[56]....
        /*031c*/ 	.word	0xffffffff


	//   ....[57]....
        /*0320*/ 	.word	0xffffffff


	//   ....[58]....
        /*0324*/ 	.word	0xffffffff


	//   ....[59]....
        /*0328*/ 	.word	0xffffffff


	//   ....[60]....
        /*032c*/ 	.word	0xffffffff


	//   ....[61]....
        /*0330*/ 	.word	0xffffffff


	//   ....[62]....
        /*0334*/ 	.word	0xffffffff


	//   ....[63]....
        /*0338*/ 	.word	0xffffffff


	//   ....[64]....
        /*033c*/ 	.word	0xffffffff


	//   ....[65]....
        /*0340*/ 	.word	0xffffffff


	//   ....[66]....
        /*0344*/ 	.word	0xffffffff


	//   ....[67]....
        /*0348*/ 	.word	0xffffffff


	//   ....[68]....
        /*034c*/ 	.word	0xffffffff


	//   ....[69]....
        /*0350*/ 	.word	0xffffffff


	//   ....[70]....
        /*0354*/ 	.word	0xffffffff


	//   ....[71]....
        /*0358*/ 	.word	0xffffffff


	//   ....[72]....
        /*035c*/ 	.word	0xffffffff


	//   ....[73]....
        /*0360*/ 	.word	0xffffffff


	//   ....[74]....
        /*0364*/ 	.word	0xffffffff


	//   ....[75]....
        /*0368*/ 	.word	0xffffffff


	//   ....[76]....
        /*036c*/ 	.word	0xffffffff


	//   ....[77]....
        /*0370*/ 	.word	0xffffffff


	//   ....[78]....
        /*0374*/ 	.word	0xffffffff


	//   ....[79]....
        /*0378*/ 	.word	0xffffffff


	//   ....[80]....
        /*037c*/ 	.word	0xffffffff


	//   ....[81]....
        /*0380*/ 	.word	0xffffffff


	//   ....[82]....
        /*0384*/ 	.word	0xffffffff


	//   ....[83]....
        /*0388*/ 	.word	0xffffffff


	//   ....[84]....
        /*038c*/ 	.word	0xffffffff


	//   ....[85]....
        /*0390*/ 	.word	0xffffffff


	//   ....[86]....
        /*0394*/ 	.word	0xffffffff


	//   ....[87]....
        /*0398*/ 	.word	0xffffffff


	//   ....[88]....
        /*039c*/ 	.word	0xffffffff


	//   ....[89]....
        /*03a0*/ 	.word	0xffffffff


	//   ....[90]....
        /*03a4*/ 	.word	0xffffffff


	//   ....[91]....
        /*03a8*/ 	.word	0xffffffff


	//   ....[92]....
        /*03ac*/ 	.word	0xffffffff


	//   ....[93]....
        /*03b0*/ 	.word	0xffffffff


	//   ....[94]....
        /*03b4*/ 	.word	0xffffffff


	//   ....[95]....
        /*03b8*/ 	.word	0xffffffff


	//   ....[96]....
        /*03bc*/ 	.word	0xffffffff


	//   ....[97]....
        /*03c0*/ 	.word	0xffffffff


	//   ....[98]....
        /*03c4*/ 	.word	0xffffffff


	//   ....[99]....
        /*03c8*/ 	.word	0xffffffff


	//   ....[100]....
        /*03cc*/ 	.word	0xffffffff


	//   ....[101]....
        /*03d0*/ 	.word	0xffffffff


	//   ....[102]....
        /*03d4*/ 	.word	0xffffffff


	//   ....[103]....
        /*03d8*/ 	.word	0xffffffff


	//   ....[104]....
        /*03dc*/ 	.word	0xffffffff


	//   ....[105]....
        /*03e0*/ 	.word	0xffffffff


	//   ....[106]....
        /*03e4*/ 	.word	0xffffffff


	//   ....[107]....
        /*03e8*/ 	.word	0xffffffff


	//   ....[108]....
        /*03ec*/ 	.word	0xffffffff


	//   ....[109]....
        /*03f0*/ 	.word	0xffffffff


	//   ....[110]....
        /*03f4*/ 	.word	0xffffffff


	//   ....[111]....
        /*03f8*/ 	.word	0xffffffff


	//   ....[112]....
        /*03fc*/ 	.word	0xffffffff


	//   ....[113]....
        /*0400*/ 	.word	0xffffffff


	//   ....[114]....
        /*0404*/ 	.word	0xffffffff


	//   ....[115]....
        /*0408*/ 	.word	0xffffffff


	//   ....[116]....
        /*040c*/ 	.word	0xffffffff


	//   ....[117]....
        /*0410*/ 	.word	0xffffffff


	//   ....[118]....
        /*0414*/ 	.word	0xffffffff


	//   ....[119]....
        /*0418*/ 	.word	0xffffffff


	//   ....[120]....
        /*041c*/ 	.word	0xffffffff


	//   ....[121]....
        /*0420*/ 	.word	0xffffffff


	//   ....[122]....
        /*0424*/ 	.word	0xffffffff


	//   ....[123]....
        /*0428*/ 	.word	0xffffffff


	//   ....[124]....
        /*042c*/ 	.word	0xffffffff


	//   ....[125]....
        /*0430*/ 	.word	0xffffffff


	//   ....[126]....
        /*0434*/ 	.word	0xffffffff


	//   ....[127]....
        /*0438*/ 	.word	0xffffffff


	//   ....[128]....
        /*043c*/ 	.word	0xffffffff


	//   ....[129]....
        /*0440*/ 	.word	0xffffffff


	//   ....[130]....
        /*0444*/ 	.word	0xffffffff


	//   ....[131]....
        /*0448*/ 	.word	0xffffffff


	//   ....[132]....
        /*044c*/ 	.word	0xffffffff


	//   ....[133]....
        /*0450*/ 	.word	0xffffffff


	//   ....[134]....
        /*0454*/ 	.word	0xffffffff


	//   ....[135]....
        /*0458*/ 	.word	0xffffffff


	//   ....[136]....
        /*045c*/ 	.word	0xffffffff


	//   ....[137]....
        /*0460*/ 	.word	0xffffffff


	//   ....[138]....
        /*0464*/ 	.word	0xffffffff


	//   ....[139]....
        /*0468*/ 	.word	0xffffffff


	//   ....[140]....
        /*046c*/ 	.word	0xffffffff


	//   ....[141]....
        /*0470*/ 	.word	0xffffffff


	//   ....[142]....
        /*0474*/ 	.word	0xffffffff


	//   ....[143]....
        /*0478*/ 	.word	0xffffffff


	//   ....[144]....
        /*047c*/ 	.word	0xffffffff


	//   ....[145]....
        /*0480*/ 	.word	0xffffffff


	//   ....[146]....
        /*0484*/ 	.word	0xffffffff


	//   ....[147]....
        /*0488*/ 	.word	0xffffffff


	//   ....[148]....
        /*048c*/ 	.word	0xffffffff


	//   ....[149]....
        /*0490*/ 	.word	0xffffffff


	//   ....[150]....
        /*0494*/ 	.word	0xffffffff


	//   ....[151]....
        /*0498*/ 	.word	0xffffffff


	//   ....[152]....
        /*049c*/ 	.word	0xffffffff


	//   ....[153]....
        /*04a0*/ 	.word	0xffffffff


	//   ....[154]....
        /*04a4*/ 	.word	0xffffffff


	//   ....[155]....
        /*04a8*/ 	.word	0xffffffff


	//   ....[156]....
        /*04ac*/ 	.word	0xffffffff


	//   ....[157]....
        /*04b0*/ 	.word	0xffffffff


	//   ....[158]....
        /*04b4*/ 	.word	0xffffffff


	//   ....[159]....
        /*04b8*/ 	.word	0xffffffff


	//   ....[160]....
        /*04bc*/ 	.word	0xffffffff


	//   ....[161]....
        /*04c0*/ 	.word	0xffffffff


	//   ....[162]....
        /*04c4*/ 	.word	0xffffffff


	//   ....[163]....
        /*04c8*/ 	.word	0xffffffff


	//   ....[164]....
        /*04cc*/ 	.word	0xffffffff


	//   ....[165]....
        /*04d0*/ 	.word	0xffffffff


	//   ....[166]....
        /*04d4*/ 	.word	0xffffffff


	//   ....[167]....
        /*04d8*/ 	.word	0xffffffff


	//   ....[168]....
        /*04dc*/ 	.word	0xffffffff


	//   ....[169]....
        /*04e0*/ 	.word	0xffffffff


	//   ....[170]....
        /*04e4*/ 	.word	0xffffffff


	//   ....[171]....
        /*04e8*/ 	.word	0xffffffff


	//   ....[172]....
        /*04ec*/ 	.word	0xffffffff


	//   ....[173]....
        /*04f0*/ 	.word	0xffffffff


	//   ....[174]....
        /*04f4*/ 	.word	0xffffffff


	//   ....[175]....
        /*04f8*/ 	.word	0x0500000f


	//   ....[176]....
        /*04fc*/ 	.word	0x0500000f


	//   ....[177]....
        /*0500*/ 	.word	0x0500000f


	//   ....[178]....
        /*0504*/ 	.word	0x0500000f


	//   ....[179]....
        /*0508*/ 	.word	0x0500000f


	//   ....[180]....
        /*050c*/ 	.word	0x0500000f


	//   ....[181]....
        /*0510*/ 	.word	0x0500000f


	//   ....[182]....
        /*0514*/ 	.word	0x0500000f


	//   ....[183]....
        /*0518*/ 	.word	0x0500000f


	//   ....[184]....
        /*051c*/ 	.word	0x0500000f


	//   ....[185]....
        /*0520*/ 	.word	0x0500000f


	//   ....[186]....
        /*0524*/ 	.word	0x0500000f


	//   ....[187]....
        /*0528*/ 	.word	0x0500000f


	//   ....[188]....
        /*052c*/ 	.word	0x0500000f


	//   ....[189]....
        /*0530*/ 	.word	0x0500000f


	//   ....[190]....
        /*0534*/ 	.word	0x0500000f


	//   ....[191]....
        /*0538*/ 	.word	0x0500000f


	//   ....[192]....
        /*053c*/ 	.word	0x0500000f


	//   ....[193]....
        /*0540*/ 	.word	0x0500000f


	//   ....[194]....
        /*0544*/ 	.word	0x0500000f


	//   ....[195]....
        /*0548*/ 	.word	0x0500000f


	//   ....[196]....
        /*054c*/ 	.word	0x0500000f


	//   ....[197]....
        /*0550*/ 	.word	0x0500000f


	//   ....[198]....
        /*0554*/ 	.word	0x0500000f


	//   ....[199]....
        /*0558*/ 	.word	0x0500000f


	//   ....[200]....
        /*055c*/ 	.word	0x0500000f


	//   ....[201]....
        /*0560*/ 	.word	0x0500000f


	//   ....[202]....
        /*0564*/ 	.word	0x0500000f


	//   ....[203]....
        /*0568*/ 	.word	0x0500000f


	//   ....[204]....
        /*056c*/ 	.word	0x0500000f


	//   ....[205]....
        /*0570*/ 	.word	0x0500000f


	//   ....[206]....
        /*0574*/ 	.word	0x0500000f


	//   ....[207]....
        /*0578*/ 	.word	0x0500000f


	//   ....[208]....
        /*057c*/ 	.word	0x0500000f


	//   ....[209]....
        /*0580*/ 	.word	0x0500000f


	//   ....[210]....
        /*0584*/ 	.word	0x0500000f


	//   ....[211]....
        /*0588*/ 	.word	0x0500000f


	//   ....[212]....
        /*058c*/ 	.word	0x0500000f


	//   ....[213]....
        /*0590*/ 	.word	0x0500000f


	//   ....[214]....
        /*0594*/ 	.word	0x0500000f


	//   ....[215]....
        /*0598*/ 	.word	0x0500000f


	//   ....[216]....
        /*059c*/ 	.word	0x0500000f


	//   ....[217]....
        /*05a0*/ 	.word	0x0500000f


	//   ....[218]....
        /*05a4*/ 	.word	0x0500000f


	//   ....[219]....
        /*05a8*/ 	.word	0x0500000f


	//   ....[220]....
        /*05ac*/ 	.word	0x0500000f


	//   ....[221]....
        /*05b0*/ 	.word	0x0500000f


	//   ....[222]....
        /*05b4*/ 	.word	0x0500000f


	//   ....[223]....
        /*05b8*/ 	.word	0x0500000f


	//   ....[224]....
        /*05bc*/ 	.word	0x0500000f


	//   ....[225]....
        /*05c0*/ 	.word	0x0500000f


	//   ....[226]....
        /*05c4*/ 	.word	0x0500000f


	//   ....[227]....
        /*05c8*/ 	.word	0x0500000f


	//   ....[228]....
        /*05cc*/ 	.word	0x0500000f


	//   ....[229]....
        /*05d0*/ 	.word	0x0500000f


	//   ....[230]....
        /*05d4*/ 	.word	0x0500000f


	//   ....[231]....
        /*05d8*/ 	.word	0x0500000f


	//   ....[232]....
        /*05dc*/ 	.word	0x0500000f


	//   ....[233]....
        /*05e0*/ 	.word	0x0500000f


	//   ....[234]....
        /*05e4*/ 	.word	0x0500000f


	//   ....[235]....
        /*05e8*/ 	.word	0x0500000f


	//   ....[236]....
        /*05ec*/ 	.word	0x0500000f


	//   ....[237]....
        /*05f0*/ 	.word	0x0500000f


	//   ....[238]....
        /*05f4*/ 	.word	0x0500000f


	//   ....[239]....
        /*05f8*/ 	.word	0x0500000f


	//   ....[240]....
        /*05fc*/ 	.word	0x0500000f


	//   ....[241]....
        /*0600*/ 	.word	0x0500000f


	//   ....[242]....
        /*0604*/ 	.word	0x0500000f


	//   ....[243]....
        /*0608*/ 	.word	0x0500000f


	//   ....[244]....
        /*060c*/ 	.word	0x0500000f


	//   ....[245]....
        /*0610*/ 	.word	0x0500000f


	//   ....[246]....
        /*0614*/ 	.word	0x0500000f


	//   ....[247]....
        /*0618*/ 	.word	0x0500000f


	//   ....[248]....
        /*061c*/ 	.word	0x0500000f


	//   ....[249]....
        /*0620*/ 	.word	0x0500000f


	//   ....[250]....
        /*0624*/ 	.word	0x0500000f


	//   ....[251]....
        /*0628*/ 	.word	0x0500000f


	//   ....[252]....
        /*062c*/ 	.word	0x0500000f


	//   ....[253]....
        /*0630*/ 	.word	0x0500000f


	//   ....[254]....
        /*0634*/ 	.word	0x0500000f


	//   ....[255]....
        /*0638*/ 	.word	0x0500000f


	//   ....[0]....
        /*063c*/ 	.word	0x0500000f


	//   ....[1]....
        /*0640*/ 	.word	0x0500000f


	//   ....[2]....
        /*0644*/ 	.word	0x0500000f


	//   ....[3]....
        /*0648*/ 	.word	0x0500000f


	//   ....[4]....
        /*064c*/ 	.word	0x0500000f


	//   ....[5]....
        /*0650*/ 	.word	0x0500000f


	//   ....[6]....
        /*0654*/ 	.word	0x0500000f


	//   ....[7]....
        /*0658*/ 	.word	0x0500000f


	//   ....[8]....
        /*065c*/ 	.word	0x0500000f


	//   ....[9]....
        /*0660*/ 	.word	0x0500000f


	//   ....[10]....
        /*0664*/ 	.word	0x0500000f


	//   ....[11]....
        /*0668*/ 	.word	0x0500000f


	//   ....[12]....
        /*066c*/ 	.word	0x0500000f


	//   ....[13]....
        /*0670*/ 	.word	0x0500000f


	//   ....[14]....
        /*0674*/ 	.word	0x0500000f


	//   ....[15]....
        /*0678*/ 	.word	0x0500000f


	//   ....[16]....
        /*067c*/ 	.word	0x0500000f


	//   ....[17]....
        /*0680*/ 	.word	0x0500000f


	//   ....[18]....
        /*0684*/ 	.word	0x0500000f


	//   ....[19]....
        /*0688*/ 	.word	0x0500000f


	//   ....[20]....
        /*068c*/ 	.word	0x0500000f


	//   ....[21]....
        /*0690*/ 	.word	0x0500000f


	//   ....[22]....
        /*0694*/ 	.word	0x0500000f


	//   ....[23]....
        /*0698*/ 	.word	0x0500000f


	//   ....[24]....
        /*069c*/ 	.word	0x0500000f


	//   ....[25]....
        /*06a0*/ 	.word	0x0500000f


	//   ....[26]....
        /*06a4*/ 	.word	0x0500000f


	//----- nvinfo : EIATTR_COOP_GROUP_INSTR_OFFSETS
	.align		4
.L_1577:
        /*06a8*/ 	.byte	0x04, 0x28
        /*06aa*/ 	.short	(.L_1579 - .L_1578)


	//   ....[0]....
.L_1578:
        /*06ac*/ 	.word	0x00000080


	//   ....[1]....
        /*06b0*/ 	.word	0x00000090


	//   ....[2]....
        /*06b4*/ 	.word	0x000002d0


	//   ....[3]....
        /*06b8*/ 	.word	0x00000430


	//   ....[4]....
        /*06bc*/ 	.word	0x00000550


	//   ....[5]....
        /*06c0*/ 	.word	0x000006b0


	//   ....[6]....
        /*06c4*/ 	.word	0x00001910


	//   ....[7]....
        /*06c8*/ 	.word	0x00001fd0


	//   ....[8]....
        /*06cc*/ 	.word	0x00001ff0


	//   ....[9]....
        /*06d0*/ 	.word	0x00002730


	//   ....[10]....
        /*06d4*/ 	.word	0x00002800


	//   ....[11]....
        /*06d8*/ 	.word	0x000030e0


	//   ....[12]....
        /*06dc*/ 	.word	0x00003140


	//   ....[13]....
        /*06e0*/ 	.word	0x00004450


	//   ....[14]....
        /*06e4*/ 	.word	0x00004a80


	//   ....[15]....
        /*06e8*/ 	.word	0x00004ae0


	//   ....[16]....
        /*06ec*/ 	.word	0x00004b90


	//   ....[17]....
        /*06f0*/ 	.word	0x00005160


	//   ....[18]....
        /*06f4*/ 	.word	0x00005320


	//   ....[19]....
        /*06f8*/ 	.word	0x00006eb0


	//   ....[20]....
        /*06fc*/ 	.word	0x00006ec0


	//   ....[21]....
        /*0700*/ 	.word	0x00006ef0


	//   ....[22]....
        /*0704*/ 	.word	0x00006f00


	//   ....[23]....
        /*0708*/ 	.word	0x00008190


	//   ....[24]....
        /*070c*/ 	.word	0x000081c0


	//   ....[25]....
        /*0710*/ 	.word	0x00008280


	//   ....[26]....
        /*0714*/ 	.word	0x00008290


	//   ....[27]....
        /*0718*/ 	.word	0x00009150


	//   ....[28]....
        /*071c*/ 	.word	0x00009160


	//   ....[29]....
        /*0720*/ 	.word	0x00009170


	//   ....[30]....
        /*0724*/ 	.word	0x000091c0


	//   ....[31]....
        /*0728*/ 	.word	0x00009780


	//   ....[32]....
        /*072c*/ 	.word	0x000097c0


	//   ....[33]....
        /*0730*/ 	.word	0x000097e0


	//   ....[34]....
        /*0734*/ 	.word	0x00009820


	//   ....[35]....
        /*0738*/ 	.word	0x00009840


	//   ....[36]....
        /*073c*/ 	.word	0x00009850


	//   ....[37]....
        /*0740*/ 	.word	0x00009870


	//   ....[38]....
        /*0744*/ 	.word	0x00009890


	//   ....[39]....
        /*0748*/ 	.word	0x00009cb0


	//   ....[40]....
        /*074c*/ 	.word	0x00009cc0


	//   ....[41]....
        /*0750*/ 	.word	0x00009ef0


	//   ....[42]....
        /*0754*/ 	.word	0x00009f00


	//   ....[43]....
        /*0758*/ 	.word	0x0000aa10


	//   ....[44]....
        /*075c*/ 	.word	0x0000aa40


	//   ....[45]....
        /*0760*/ 	.word	0x0000aa80


	//   ....[46]....
        /*0764*/ 	.word	0x0000aab0


	//   ....[47]....
        /*0768*/ 	.word	0x0000aac0


	//   ....[48]....
        /*076c*/ 	.word	0x0000aad0


	//   ....[49]....
        /*0770*/ 	.word	0x0000aae0


	//   ....[50]....
        /*0774*/ 	.word	0x0000ab00


	//   ....[51]....
        /*0778*/ 	.word	0x0000ac60


	//   ....[52]....
        /*077c*/ 	.word	0x0000ae80


	//   ....[53]....
        /*0780*/ 	.word	0x0000aeb0


	//   ....[54]....
        /*0784*/ 	.word	0x0000aee0


	//   ....[55]....
        /*0788*/ 	.word	0x0000af10


	//   ....[56]....
        /*078c*/ 	.word	0x0000af40


	//   ....[57]....
        /*0790*/ 	.word	0x0000af70


	//   ....[58]....
        /*0794*/ 	.word	0x0000b0d0


	//   ....[59]....
        /*0798*/ 	.word	0x0000b100


	//   ....[60]....
        /*079c*/ 	.word	0x0000b130


	//   ....[61]....
        /*07a0*/ 	.word	0x0000b160


	//   ....[62]....
        /*07a4*/ 	.word	0x0000b190


	//   ....[63]....
        /*07a8*/ 	.word	0x0000b1c0


	//   ....[64]....
        /*07ac*/ 	.word	0x0000b250


	//   ....[65]....
        /*07b0*/ 	.word	0x0000b280


	//   ....[66]....
        /*07b4*/ 	.word	0x0000b290


	//   ....[67]....
        /*07b8*/ 	.word	0x0000b2d0


	//   ....[68]....
        /*07bc*/ 	.word	0x0000d220


	//   ....[69]....
        /*07c0*/ 	.word	0x0000d240


	//   ....[70]....
        /*07c4*/ 	.word	0x0000d2d0


	//   ....[71]....
        /*07c8*/ 	.word	0x0000d2f0


	//   ....[72]....
        /*07cc*/ 	.word	0x0000d370


	//   ....[73]....
        /*07d0*/ 	.word	0x0000d390


	//   ....[74]....
        /*07d4*/ 	.word	0x0000d410


	//   ....[75]....
        /*07d8*/ 	.word	0x0000d430


	//   ....[76]....
        /*07dc*/ 	.word	0x0000d4b0


	//   ....[77]....
        /*07e0*/ 	.word	0x0000d4d0


	//   ....[78]....
        /*07e4*/ 	.word	0x0000d550


	//   ....[79]....
        /*07e8*/ 	.word	0x0000d570


	//   ....[80]....
        /*07ec*/ 	.word	0x0000d5f0


	//   ....[81]....
        /*07f0*/ 	.word	0x0000d610


	//   ....[82]....
        /*07f4*/ 	.word	0x0000d620


	//   ....[83]....
        /*07f8*/ 	.word	0x0000d630


	//   ....[84]....
        /*07fc*/ 	.word	0x0000df00


	//   ....[85]....
        /*0800*/ 	.word	0x0000df30


	//   ....[86]....
        /*0804*/ 	.word	0x0000dfd0


	//   ....[87]....
        /*0808*/ 	.word	0x0000dff0


	//   ....[88]....
        /*080c*/ 	.word	0x0000e070


	//   ....[89]....
        /*0810*/ 	.word	0x0000e090


	//   ....[90]....
        /*0814*/ 	.word	0x0000e110


	//   ....[91]....
        /*0818*/ 	.word	0x0000e130


	//   ....[92]....
        /*081c*/ 	.word	0x0000e1b0


	//   ....[93]....
        /*0820*/ 	.word	0x0000e1d0


	//   ....[94]....
        /*0824*/ 	.word	0x0000e250


	//   ....[95]....
        /*0828*/ 	.word	0x0000e270


	//   ....[96]....
        /*082c*/ 	.word	0x0000e2f0


	//   ....[97]....
        /*0830*/ 	.word	0x0000e310


	//   ....[98]....
        /*0834*/ 	.word	0x0000e320


	//   ....[99]....
        /*0838*/ 	.word	0x0000e390


	//   ....[100]....
        /*083c*/ 	.word	0x0000e3e0


	//   ....[101]....
        /*0840*/ 	.word	0x0000e410


	//   ....[102]....
        /*0844*/ 	.word	0x0000e4a0


	//   ....[103]....
        /*0848*/ 	.word	0x0000e4b0


	//   ....[104]....
        /*084c*/ 	.word	0x0000e520


	//   ....[105]....
        /*0850*/ 	.word	0x0000e530


	//   ....[106]....
        /*0854*/ 	.word	0x0000e570


	//   ....[107]....
        /*0858*/ 	.word	0x0000e590


	//   ....[108]....
        /*085c*/ 	.word	0x0000ece0


	//   ....[109]....
        /*0860*/ 	.word	0x0000ed10


	//   ....[110]....
        /*0864*/ 	.word	0x0000ed60


	//   ....[111]....
        /*0868*/ 	.word	0x0000ed70


	//   ....[112]....
        /*086c*/ 	.word	0x0000edb0


	//   ....[113]....
        /*0870*/ 	.word	0x0000edc0


	//   ....[114]....
        /*0874*/ 	.word	0x0000ee00


	//   ....[115]....
        /*0878*/ 	.word	0x0000ee10


	//   ....[116]....
        /*087c*/ 	.word	0x0000ee50


	//   ....[117]....
        /*0880*/ 	.word	0x0000ee60


	//   ....[118]....
        /*0884*/ 	.word	0x0000eea0


	//   ....[119]....
        /*0888*/ 	.word	0x0000eeb0


	//   ....[120]....
        /*088c*/ 	.word	0x0000eef0


	//   ....[121]....
        /*0890*/ 	.word	0x0000ef00


	//   ....[122]....
        /*0894*/ 	.word	0x0000ef10


	//   ....[123]....
        /*0898*/ 	.word	0x0000ef50


	//   ....[124]....
        /*089c*/ 	.word	0x0000f200


	//   ....[125]....
        /*08a0*/ 	.word	0x0000f230


	//   ....[126]....
        /*08a4*/ 	.word	0x0000f290


	//   ....[127]....
        /*08a8*/ 	.word	0x0000f2a0


	//   ....[128]....
        /*08ac*/ 	.word	0x0000f2f0


	//   ....[129]....
        /*08b0*/ 	.word	0x0000f300


	//   ....[130]....
        /*08b4*/ 	.word	0x0000f350


	//   ....[131]....
        /*08b8*/ 	.word	0x0000f360


	//   ....[132]....
        /*08bc*/ 	.word	0x0000f3b0


	//   ....[133]....
        /*08c0*/ 	.word	0x0000f3c0


	//   ....[134]....
        /*08c4*/ 	.word	0x0000f410


	//   ....[135]....
        /*08c8*/ 	.word	0x0000f420


	//   ....[136]....
        /*08cc*/ 	.word	0x0000f470


	//   ....[137]....
        /*08d0*/ 	.word	0x0000f480


	//   ....[138]....
        /*08d4*/ 	.word	0x0000f490


	//   ....[139]....
        /*08d8*/ 	.word	0x0000f4d0


	//   ....[140]....
        /*08dc*/ 	.word	0x0000fa60


	//   ....[141]....
        /*08e0*/ 	.word	0x0000faa0


	//   ....[142]....
        /*08e4*/ 	.word	0x0000fad0


	//   ....[143]....
        /*08e8*/ 	.word	0x0000fae0


	//   ....[144]....
        /*08ec*/ 	.word	0x0000faf0


	//   ....[145]....
        /*08f0*/ 	.word	0x0000fb00


	//   ....[146]....
        /*08f4*/ 	.word	0x0000fb20


	//   ....[147]....
        /*08f8*/ 	.word	0x0000fb70


	//   ....[148]....
        /*08fc*/ 	.word	0x0000fb90


	//   ....[149]....
        /*0900*/ 	.word	0x0000fbd0


	//   ....[150]....
        /*0904*/ 	.word	0x0000fbf0


	//   ....[151]....
        /*0908*/ 	.word	0x0000fc30


	//   ....[152]....
        /*090c*/ 	.word	0x0000fc50


	//   ....[153]....
        /*0910*/ 	.word	0x0000fca0


	//   ....[154]....
        /*0914*/ 	.word	0x0000fcd0


	//   ....[155]....
        /*0918*/ 	.word	0x0000fd30


	//   ....[156]....
        /*091c*/ 	.word	0x000100f0


	//   ....[157]....
        /*0920*/ 	.word	0x00010120


	//   ....[158]....
        /*0924*/ 	.word	0x00010180


	//   ....[159]....
        /*0928*/ 	.word	0x000101b0


	//   ....[160]....
        /*092c*/ 	.word	0x000101e0


	//   ....[161]....
        /*0930*/ 	.word	0x00010210


	//   ....[162]....
        /*0934*/ 	.word	0x00010240


	//   ....[163]....
        /*0938*/ 	.word	0x00010270


	//   ....[164]....
        /*093c*/ 	.word	0x00010410


	//   ....[165]....
        /*0940*/ 	.word	0x00010440


	//   ....[166]....
        /*0944*/ 	.word	0x00010470


	//   ....[167]....
        /*0948*/ 	.word	0x000104a0


	//   ....[168]....
        /*094c*/ 	.word	0x000104d0


	//   ....[169]....
        /*0950*/ 	.word	0x00010500


	//   ....[170]....
        /*0954*/ 	.word	0x000105c0


	//   ....[171]....
        /*0958*/ 	.word	0x000105e0


	//   ....[172]....
        /*095c*/ 	.word	0x00010600


	//   ....[173]....
        /*0960*/ 	.word	0x00010660


	//   ....[174]....
        /*0964*/ 	.word	0x00011080


	//   ....[175]....
        /*0968*/ 	.word	0x00011620


	//   ....[176]....
        /*096c*/ 	.word	0x00011710


	//   ....[177]....
        /*0970*/ 	.word	0x000117b0


	//   ....[178]....
        /*0974*/ 	.word	0x00011810


	//   ....[179]....
        /*0978*/ 	.word	0x00011900


	//   ....[180]....
        /*097c*/ 	.word	0x00011970


	//   ....[181]....
        /*0980*/ 	.word	0x00011a60


	//   ....[182]....
        /*0984*/ 	.word	0x00011ad0


	//   ....[183]....
        /*0988*/ 	.word	0x00011bc0


	//   ....[184]....
        /*098c*/ 	.word	0x00011c30


	//   ....[185]....
        /*0990*/ 	.word	0x00011d20


	//   ....[186]....
        /*0994*/ 	.word	0x00011d90


	//   ....[187]....
        /*0998*/ 	.word	0x00011e80


	//   ....[188]....
        /*099c*/ 	.word	0x00011ef0


	//   ....[189]....
        /*09a0*/ 	.word	0x00011fe0


	//   ....[190]....
        /*09a4*/ 	.word	0x00012050


	//   ....[191]....
        /*09a8*/ 	.word	0x00012130


	//   ....[192]....
        /*09ac*/ 	.word	0x000121e0


	//   ....[193]....
        /*09b0*/ 	.word	0x00012250


	//   ....[194]....
        /*09b4*/ 	.word	0x000122b0


	//   ....[195]....
        /*09b8*/ 	.word	0x000123a0


	//   ....[196]....
        /*09bc*/ 	.word	0x00012400


	//   ....[197]....
        /*09c0*/ 	.word	0x00012500


	//   ....[198]....
        /*09c4*/ 	.word	0x00012560


	//   ....[199]....
        /*09c8*/ 	.word	0x00012660


	//   ....[200]....
        /*09cc*/ 	.word	0x000126c0


	//   ....[201]....
        /*09d0*/ 	.word	0x000127c0


	//   ....[202]....
        /*09d4*/ 	.word	0x00012820


	//   ....[203]....
        /*09d8*/ 	.word	0x00012920


	//   ....[204]....
        /*09dc*/ 	.word	0x00012980


	//   ....[205]....
        /*09e0*/ 	.word	0x00012a80


	//   ....[206]....
        /*09e4*/ 	.word	0x00012ae0


	//   ....[207]....
        /*09e8*/ 	.word	0x00012b90


	//   ....[208]....
        /*09ec*/ 	.word	0x00012c50


	//   ....[209]....
        /*09f0*/ 	.word	0x00012d10


	//   ....[210]....
        /*09f4*/ 	.word	0x00012d70


	//   ....[211]....
        /*09f8*/ 	.word	0x00012e70


	//   ....[212]....
        /*09fc*/ 	.word	0x00012ed0


	//   ....[213]....
        /*0a00*/ 	.word	0x00012fa0


	//   ....[214]....
        /*0a04*/ 	.word	0x00013000


	//   ....[215]....
        /*0a08*/ 	.word	0x000130c0


	//   ....[216]....
        /*0a0c*/ 	.word	0x00013200


	//   ....[217]....
        /*0a10*/ 	.word	0x000132a0


	//   ....[218]....
        /*0a14*/ 	.word	0x00013310


	//   ....[219]....
        /*0a18*/ 	.word	0x000133c0


	//   ....[220]....
        /*0a1c*/ 	.word	0x00013420


	//   ....[221]....
        /*0a20*/ 	.word	0x000134d0


	//   ....[222]....
        /*0a24*/ 	.word	0x00013530


	//   ....[223]....
        /*0a28*/ 	.word	0x000135e0


	//   ....[224]....
        /*0a2c*/ 	.word	0x00013640


	//   ....[225]....
        /*0a30*/ 	.word	0x000136f0


	//   ....[226]....
        /*0a34*/ 	.word	0x00013750


	//   ....[227]....
        /*0a38*/ 	.word	0x00013800


	//   ....[228]....
        /*0a3c*/ 	.word	0x00013860


	//   ....[229]....
        /*0a40*/ 	.word	0x00013910


	//   ....[230]....
        /*0a44*/ 	.word	0x00013970


	//   ....[231]....
        /*0a48*/ 	.word	0x00013a20


	//   ....[232]....
        /*0a4c*/ 	.word	0x00013b10


	//   ....[233]....
        /*0a50*/ 	.word	0x00013bc0


	//   ....[234]....
        /*0a54*/ 	.word	0x00013c20


	//   ....[235]....
        /*0a58*/ 	.word	0x00013ce0


	//   ....[236]....
        /*0a5c*/ 	.word	0x00013d40


	//   ....[237]....
        /*0a60*/ 	.word	0x00013e00


	//   ....[238]....
        /*0a64*/ 	.word	0x00013e60


	//   ....[239]....
        /*0a68*/ 	.word	0x00013f20


	//   ....[240]....
        /*0a6c*/ 	.word	0x00013f80


	//   ....[241]....
        /*0a70*/ 	.word	0x00014040


	//   ....[242]....
        /*0a74*/ 	.word	0x000140a0


	//   ....[243]....
        /*0a78*/ 	.word	0x00014160


	//   ....[244]....
        /*0a7c*/ 	.word	0x000141c0


	//   ....[245]....
        /*0a80*/ 	.word	0x00014280


	//   ....[246]....
        /*0a84*/ 	.word	0x000142e0


	//   ....[247]....
        /*0a88*/ 	.word	0x00014390


	//   ....[248]....
        /*0a8c*/ 	.word	0x00014480


	//   ....[249]....
        /*0a90*/ 	.word	0x00014520


	//   ....[250]....
        /*0a94*/ 	.word	0x000145c0


	//   ....[251]....
        /*0a98*/ 	.word	0x00014670


	//   ....[252]....
        /*0a9c*/ 	.word	0x000146d0


	//   ....[253]....
        /*0aa0*/ 	.word	0x00014790


	//   ....[254]....
        /*0aa4*/ 	.word	0x000147f0


	//   ....[255]....
        /*0aa8*/ 	.word	0x000148b0


	//   ....[0]....
        /*0aac*/ 	.word	0x00014910


	//   ....[1]....
        /*0ab0*/ 	.word	0x000149d0


	//   ....[2]....
        /*0ab4*/ 	.word	0x00014a30


	//   ....[3]....
        /*0ab8*/ 	.word	0x00014af0


	//   ....[4]....
        /*0abc*/ 	.word	0x00014b50


	//   ....[5]....
        /*0ac0*/ 	.word	0x00014c10


	//   ....[6]....
        /*0ac4*/ 	.word	0x00014c70


	//   ....[7]....
        /*0ac8*/ 	.word	0x00014d10


	//   ....[8]....
        /*0acc*/ 	.word	0x00014da0


	//   ....[9]....
        /*0ad0*/ 	.word	0x00014e40


	//   ....[10]....
        /*0ad4*/ 	.word	0x00014fb0


	//   ....[11]....
        /*0ad8*/ 	.word	0x00015020


	//   ....[12]....
        /*0adc*/ 	.word	0x00015090


	//   ....[13]....
        /*0ae0*/ 	.word	0x00015100


	//   ....[14]....
        /*0ae4*/ 	.word	0x00015170


	//   ....[15]....
        /*0ae8*/ 	.word	0x000151f0


	//   ....[16]....
        /*0aec*/ 	.word	0x00015270


	//   ....[17]....
        /*0af0*/ 	.word	0x00015300


	//   ....[18]....
        /*0af4*/ 	.word	0x00015370


	//   ....[19]....
        /*0af8*/ 	.word	0x000153e0


	//   ....[20]....
        /*0afc*/ 	.word	0x00015450


	//   ....[21]....
        /*0b00*/ 	.word	0x000154d0


	//   ....[22]....
        /*0b04*/ 	.word	0x00015540


	//   ....[23]....
        /*0b08*/ 	.word	0x000155f0


	//   ....[24]....
        /*0b0c*/ 	.word	0x00015640


	//   ....[25]....
        /*0b10*/ 	.word	0x000156d0


	//   ....[26]....
        /*0b14*/ 	.word	0x00015800


	//----- nvinfo : EIATTR_REG_RECONFIG
	.align		4
.L_1579:
        /*0b18*/ 	.byte	0x01, 0x54
	.zero		2


	//----- nvinfo : EIATTR_SYSCALL_OFFSETS
	.align		4
        /*0b1c*/ 	.byte	0x04, 0x46
        /*0b1e*/ 	.short	(.L_1581 - .L_1580)


	//   ....[0]....
.L_1580:
        /*0b20*/ 	.word	0x00001ac0


	//   ....[1]....
        /*0b24*/ 	.word	0x0000c860


	//   ....[2]....
        /*0b28*/ 	.word	0x0000c9b0


	//   ....[3]....
        /*0b2c*/ 	.word	0x0000caa0


	//   ....[4]....
        /*0b30*/ 	.word	0x0000da40


	//----- nvinfo : EIATTR_MBARRIER_INSTR_OFFSETS
	.align		4
.L_1581:
        /*0b34*/ 	.byte	0x04, 0x39
        /*0b36*/ 	.short	(.L_1583 - .L_1582)


	//   ....[0]....
.L_1582:
        /*0b38*/ 	.word	0x00000180
        /*0b3c*/ 	.word	0x000000ff
        /*0b40*/ 	.word	0x00016800
        /*0b44*/ 	.short	0x0100
        /*0b46*/ 	.byte	0x08
	.zero		1


	//   ....[1]....
        /*0b48*/ 	.word	0x00000190
        /*0b4c*/ 	.word	0x000000ff
        /*0b50*/ 	.word	0x00016820
        /*0b54*/ 	.short	0x0100
        /*0b56*/ 	.byte	0x08
	.zero		1


	//   ....[2]....
        /*0b58*/ 	.word	0x00000280
        /*0b5c*/ 	.word	0x000000ff
        /*0b60*/ 	.word	0x00016830
        /*0b64*/ 	.short	0x0100
        /*0b66*/ 	.byte	0x08
	.zero		1


	//   ....[3]....
        /*0b68*/ 	.word	0x00000290
        /*0b6c*/ 	.word	0x000000ff
        /*0b70*/ 	.word	0x00016840
        /*0b74*/ 	.short	0x0100
        /*0b76*/ 	.byte	0x08
	.zero		1


	//   ....[4]....
        /*0b78*/ 	.word	0x000002a0
        /*0b7c*/ 	.word	0x000000ff
        /*0b80*/ 	.word	0x00016838
        /*0b84*/ 	.short	0x0100
        /*0b86*/ 	.byte	0x08
	.zero		1


	//   ....[5]....
        /*0b88*/ 	.word	0x000002b0
        /*0b8c*/ 	.word	0x000000ff
        /*0b90*/ 	.word	0x00016848
        /*0b94*/ 	.short	0x0100
        /*0b96*/ 	.byte	0x08
	.zero		1


	//   ....[6]....
        /*0b98*/ 	.word	0x000003e0
        /*0b9c*/ 	.word	0x000000ff
        /*0ba0*/ 	.word	0x00016850
        /*0ba4*/ 	.short	0x0100
        /*0ba6*/ 	.byte	0x08
	.zero		1


	//   ....[7]....
        /*0ba8*/ 	.word	0x000003f0
        /*0bac*/ 	.word	0x000000ff
        /*0bb0*/ 	.word	0x00016860
        /*0bb4*/ 	.short	0x0100
        /*0bb6*/ 	.byte	0x08
	.zero		1


	//   ....[8]....
        /*0bb8*/ 	.word	0x00000400
        /*0bbc*/ 	.word	0x000000ff
        /*0bc0*/ 	.word	0x00016858
        /*0bc4*/ 	.short	0x0100
        /*0bc6*/ 	.byte	0x08
	.zero		1


	//   ....[9]....
        /*0bc8*/ 	.word	0x00000410
        /*0bcc*/ 	.word	0x000000ff
        /*0bd0*/ 	.word	0x00016868
        /*0bd4*/ 	.short	0x0100
        /*0bd6*/ 	.byte	0x08
	.zero		1


	//   ....[10]....
        /*0bd8*/ 	.word	0x00000500
        /*0bdc*/ 	.word	0x000000ff
        /*0be0*/ 	.word	0x00016870
        /*0be4*/ 	.short	0x0100
        /*0be6*/ 	.byte	0x06
	.zero		1


	//   ....[11]....
        /*0be8*/ 	.word	0x00000510
        /*0bec*/ 	.word	0x000000ff
        /*0bf0*/ 	.word	0x00016880
        /*0bf4*/ 	.short	0x0100
        /*0bf6*/ 	.byte	0x06
	.zero		1


	//   ....[12]....
        /*0bf8*/ 	.word	0x00000520
        /*0bfc*/ 	.word	0x000000ff
        /*0c00*/ 	.word	0x00016878
        /*0c04*/ 	.short	0x0100
        /*0c06*/ 	.byte	0x06
	.zero		1


	//   ....[13]....
        /*0c08*/ 	.word	0x00000530
        /*0c0c*/ 	.word	0x000000ff
        /*0c10*/ 	.word	0x00016888
        /*0c14*/ 	.short	0x0100
        /*0c16*/ 	.byte	0x06
	.zero		1


	//   ....[14]....
        /*0c18*/ 	.word	0x00000660
        /*0c1c*/ 	.word	0x000000ff
        /*0c20*/ 	.word	0x00016890
        /*0c24*/ 	.short	0x0100
        /*0c26*/ 	.byte	0x08
	.zero		1


	//   ....[15]....
        /*0c28*/ 	.word	0x00000670
        /*0c2c*/ 	.word	0x000000ff
        /*0c30*/ 	.word	0x000168a0
        /*0c34*/ 	.short	0x0100
        /*0c36*/ 	.byte	0x08
	.zero		1


	//   ....[16]....
        /*0c38*/ 	.word	0x00000680
        /*0c3c*/ 	.word	0x000000ff
        /*0c40*/ 	.word	0x00016898
        /*0c44*/ 	.short	0x0100
        /*0c46*/ 	.byte	0x08
	.zero		1


	//   ....[17]....
        /*0c48*/ 	.word	0x00000690
        /*0c4c*/ 	.word	0x000000ff
        /*0c50*/ 	.word	0x000168a8
        /*0c54*/ 	.short	0x0100
        /*0c56*/ 	.byte	0x08
	.zero		1


	//   ....[18]....
        /*0c58*/ 	.word	0x000007d0
        /*0c5c*/ 	.word	0x000000ff
        /*0c60*/ 	.word	0x000168b0
        /*0c64*/ 	.short	0x0100
        /*0c66*/ 	.byte	0x08
	.zero		1


	//   ....[19]....
        /*0c68*/ 	.word	0x000007e0
        /*0c6c*/ 	.word	0x000000ff
        /*0c70*/ 	.word	0x000168c0
        /*0c74*/ 	.short	0x0100
        /*0c76*/ 	.byte	0x08
	.zero		1


	//   ....[20]....
        /*0c78*/ 	.word	0x000007f0
        /*0c7c*/ 	.word	0x000000ff
        /*0c80*/ 	.word	0x000168b8
        /*0c84*/ 	.short	0x0100
        /*0c86*/ 	.byte	0x08
	.zero		1


	//   ....[21]....
        /*0c88*/ 	.word	0x00000800
        /*0c8c*/ 	.word	0x000000ff
        /*0c90*/ 	.word	0x000168c8
        /*0c94*/ 	.short	0x0100
        /*0c96*/ 	.byte	0x08
	.zero		1


	//   ....[22]....
        /*0c98*/ 	.word	0x00001b40
        /*0c9c*/ 	.word	0x000000ff
        /*0ca0*/ 	.word	0x00016800
        /*0ca4*/ 	.short	0x010a
        /*0ca6*/ 	.byte	0x2d
	.zero		1


	//   ....[23]....
        /*0ca8*/ 	.word	0x00001bc0
        /*0cac*/ 	.word	0x00000003
        /*0cb0*/ 	.word	0x00016830
        /*0cb4*/ 	.short	0x010a
        /*0cb6*/ 	.byte	0x3f
	.zero		1


	//   ....[24]....
        /*0cb8*/ 	.word	0x00001c00
        /*0cbc*/ 	.word	0x00000003
        /*0cc0*/ 	.word	0x00016830
        /*0cc4*/ 	.short	0x010a
        /*0cc6*/ 	.byte	0x3f
	.zero		1


	//   ....[25]....
        /*0cc8*/ 	.word	0x000020a0
        /*0ccc*/ 	.word	0x000000ff
        /*0cd0*/ 	.word	0x00000000
        /*0cd4*/ 	.short	0x0101
        /*0cd6*/ 	.byte	0x06
	.zero		1


	//   ....[26]....
        /*0cd8*/ 	.word	0x00003d90
        /*0cdc*/ 	.word	0x000000ff
        /*0ce0*/ 	.word	0x00016830
        /*0ce4*/ 	.short	0x010a
        /*0ce6*/ 	.byte	0x06
	.zero		1


	//   ....[27]....
        /*0ce8*/ 	.word	0x00003dd0
        /*0cec*/ 	.word	0x000000ff
        /*0cf0*/ 	.word	0x00016830
        /*0cf4*/ 	.short	0x010a
        /*0cf6*/ 	.byte	0x06
	.zero		1


	//   ....[28]....
        /*0cf8*/ 	.word	0x00004000
        /*0cfc*/ 	.word	0x000000ff
        /*0d00*/ 	.word	0x00016850
        /*0d04*/ 	.short	0x010a
        /*0d06*/ 	.byte	0x06
	.zero		1


	//   ....[29]....
        /*0d08*/ 	.word	0x00004040
        /*0d0c*/ 	.word	0x000000ff
        /*0d10*/ 	.word	0x00016850
        /*0d14*/ 	.short	0x010a
        /*0d16*/ 	.byte	0x06
	.zero		1


	//   ....[30]....
        /*0d18*/ 	.word	0x000044b0
        /*0d1c*/ 	.word	0x000000ff
        /*0d20*/ 	.word	0x00000000
        /*0d24*/ 	.short	0x0101
        /*0d26*/ 	.byte	0x06
	.zero		1


	//   ....[31]....
        /*0d28*/ 	.word	0x00005fa0
        /*0d2c*/ 	.word	0x000000ff
        /*0d30*/ 	.word	0x00000000
        /*0d34*/ 	.short	0x0101
        /*0d36*/ 	.byte	0x06
	.zero		1


	//   ....[32]....
        /*0d38*/ 	.word	0x00006490
        /*0d3c*/ 	.word	0x000000ff
        /*0d40*/ 	.word	0x00016830
        /*0d44*/ 	.short	0x010a
        /*0d46*/ 	.byte	0x06
	.zero		1


	//   ....[33]....
        /*0d48*/ 	.word	0x000064d0
        /*0d4c*/ 	.word	0x000000ff
        /*0d50*/ 	.word	0x00016830
        /*0d54*/ 	.short	0x010a
        /*0d56*/ 	.byte	0x06
	.zero		1


	//   ....[34]....
        /*0d58*/ 	.word	0x000066d0
        /*0d5c*/ 	.word	0x000000ff
        /*0d60*/ 	.word	0x00016850
        /*0d64*/ 	.short	0x010a
        /*0d66*/ 	.byte	0x06
	.zero		1


	//   ....[35]....
        /*0d68*/ 	.word	0x00006710
        /*0d6c*/ 	.word	0x000000ff
        /*0d70*/ 	.word	0x00016850
        /*0d74*/ 	.short	0x010a
        /*0d76*/ 	.byte	0x06
	.zero		1


	//   ....[36]....
        /*0d78*/ 	.word	0x00006b40
        /*0d7c*/ 	.word	0x000000ff
        /*0d80*/ 	.word	0x00000000
        /*0d84*/ 	.short	0x0101
        /*0d86*/ 	.byte	0x06
	.zero		1


	//   ....[37]....
        /*0d88*/ 	.word	0x00007d00
        /*0d8c*/ 	.word	0x000000ff
        /*0d90*/ 	.word	0x00000000
        /*0d94*/ 	.short	0x0101
        /*0d96*/ 	.byte	0x06
	.zero		1


	//   ....[38]....
        /*0d98*/ 	.word	0x00008100
        /*0d9c*/ 	.word	0x000000ff
        /*0da0*/ 	.word	0x00016850
        /*0da4*/ 	.short	0x010a
        /*0da6*/ 	.byte	0x05
	.zero		1


	//   ....[39]....
        /*0da8*/ 	.word	0x00008140
        /*0dac*/ 	.word	0x000000ff
        /*0db0*/ 	.word	0x00016850
        /*0db4*/ 	.short	0x010a
        /*0db6*/ 	.byte	0x05
	.zero		1


	//   ....[40]....
        /*0db8*/ 	.word	0x000086b0
        /*0dbc*/ 	.word	0x000000ff
        /*0dc0*/ 	.word	0x00000000
        /*0dc4*/ 	.short	0x0101
        /*0dc6*/ 	.byte	0x04
	.zero		1


	//   ....[41]....
        /*0dc8*/ 	.word	0x00009650
        /*0dcc*/ 	.word	0x00000000
        /*0dd0*/ 	.word	0x00000000
        /*0dd4*/ 	.short	0x0101
        /*0dd6*/ 	.byte	0x3f
	.zero		1


	//   ....[42]....
        /*0dd8*/ 	.word	0x00009ca0
        /*0ddc*/ 	.word	0x00000004
        /*0de0*/ 	.word	0x00000000
        /*0de4*/ 	.short	0x0101
        /*0de6*/ 	.byte	0x3f
	.zero		1


	//   ....[43]....
        /*0de8*/ 	.word	0x0000cfa0
        /*0dec*/ 	.word	0x00000003
        /*0df0*/ 	.word	0x00016840
        /*0df4*/ 	.short	0x010a
        /*0df6*/ 	.byte	0x3f
	.zero		1


	//   ....[44]....
        /*0df8*/ 	.word	0x0000d730
        /*0dfc*/ 	.word	0x00000003
        /*0e00*/ 	.word	0x00016830
        /*0e04*/ 	.short	0x0107
        /*0e06*/ 	.byte	0x3f
	.zero		1


	//   ....[45]....
        /*0e08*/ 	.word	0x0000d800
        /*0e0c*/ 	.word	0x00000003
        /*0e10*/ 	.word	0x00016830
        /*0e14*/ 	.short	0x0101
        /*0e16*/ 	.byte	0x3f
	.zero		1


	//   ....[46]....
        /*0e18*/ 	.word	0x0000e630
        /*0e1c*/ 	.word	0x00000016
        /*0e20*/ 	.word	0x00016800
        /*0e24*/ 	.short	0x0107
        /*0e26*/ 	.byte	0x3f
	.zero		1


	//   ....[47]....
        /*0e28*/ 	.word	0x0000e730
        /*0e2c*/ 	.word	0x00000016
        /*0e30*/ 	.word	0x00016800
        /*0e34*/ 	.short	0x0101
        /*0e36*/ 	.byte	0x3f
	.zero		1


	//   ....[48]....
        /*0e38*/ 	.word	0x0000e760
        /*0e3c*/ 	.word	0x00000016
        /*0e40*/ 	.word	0x00016820
        /*0e44*/ 	.short	0x010a
        /*0e46*/ 	.byte	0x3f
	.zero		1


	//   ....[49]....
        /*0e48*/ 	.word	0x0000eaf0
        /*0e4c*/ 	.word	0x00000005
        /*0e50*/ 	.word	0x00016840
        /*0e54*/ 	.short	0x010a
        /*0e56*/ 	.byte	0x3f
	.zero		1


	//   ....[50]....
        /*0e58*/ 	.word	0x0000efd0
        /*0e5c*/ 	.word	0x00000005
        /*0e60*/ 	.word	0x00016830
        /*0e64*/ 	.short	0x0107
        /*0e66*/ 	.byte	0x3f
	.zero		1


	//   ....[51]....
        /*0e68*/ 	.word	0x0000f090
        /*0e6c*/ 	.word	0x00000005
        /*0e70*/ 	.word	0x00016830
        /*0e74*/ 	.short	0x0101
        /*0e76*/ 	.byte	0x3f
	.zero		1


	//   ....[52]....
        /*0e78*/ 	.word	0x0000f0f0
        /*0e7c*/ 	.word	0x00000005
        /*0e80*/ 	.word	0x00016860
        /*0e84*/ 	.short	0x010a
        /*0e86*/ 	.byte	0x3f
	.zero		1


	//   ....[53]....
        /*0e88*/ 	.word	0x0000f5c0
        /*0e8c*/ 	.word	0x00000005
        /*0e90*/ 	.word	0x00016850
        /*0e94*/ 	.short	0x0107
        /*0e96*/ 	.byte	0x3f
	.zero		1


	//   ....[54]....
        /*0e98*/ 	.word	0x0000f730
        /*0e9c*/ 	.word	0x00000005
        /*0ea0*/ 	.word	0x00016850
        /*0ea4*/ 	.short	0x0101
        /*0ea6*/ 	.byte	0x3f
	.zero		1


	//   ....[55]....
        /*0ea8*/ 	.word	0x0000f950
        /*0eac*/ 	.word	0x00000000
        /*0eb0*/ 	.word	0x00016860
        /*0eb4*/ 	.short	0x010a
        /*0eb6*/ 	.byte	0x3f
	.zero		1


	//   ....[56]....
        /*0eb8*/ 	.word	0x0000fde0
        /*0ebc*/ 	.word	0x00000000
        /*0ec0*/ 	.word	0x00016850
        /*0ec4*/ 	.short	0x0107
        /*0ec6*/ 	.byte	0x3f
	.zero		1


	//   ....[57]....
        /*0ec8*/ 	.word	0x0000feb0
        /*0ecc*/ 	.word	0x00000000
        /*0ed0*/ 	.word	0x00016850
        /*0ed4*/ 	.short	0x0101
        /*0ed6*/ 	.byte	0x3f
	.zero		1


	//   ....[58]....
        /*0ed8*/ 	.word	0x00011000
        /*0edc*/ 	.word	0x00000005
        /*0ee0*/ 	.word	0x00016820
        /*0ee4*/ 	.short	0x010a
        /*0ee6*/ 	.byte	0x3f
	.zero		1


	//   ....[59]....
        /*0ee8*/ 	.word	0x00011180
        /*0eec*/ 	.word	0x00000003
        /*0ef0*/ 	.word	0x00016840
        /*0ef4*/ 	.short	0x010a
        /*0ef6*/ 	.byte	0x3f
	.zero		1


	//   ....[60]....
        /*0ef8*/ 	.word	0x00011220
        /*0efc*/ 	.word	0x00000019
        /*0f00*/ 	.word	0x00016840
        /*0f04*/ 	.short	0x010a
        /*0f06*/ 	.byte	0x3f
	.zero		1


	//   ....[61]....
        /*0f08*/ 	.word	0x00011260
        /*0f0c*/ 	.word	0x00000003
        /*0f10*/ 	.word	0x00016860
        /*0f14*/ 	.short	0x010a
        /*0f16*/ 	.byte	0x3f
	.zero		1


	//   ....[62]....
        /*0f18*/ 	.word	0x000112a0
        /*0f1c*/ 	.word	0x00000019
        /*0f20*/ 	.word	0x00016860
        /*0f24*/ 	.short	0x010a
        /*0f26*/ 	.byte	0x3f
	.zero		1


	//   ....[63]....
        /*0f28*/ 	.word	0x00011310
        /*0f2c*/ 	.word	0x00000003
        /*0f30*/ 	.word	0x00016800
        /*0f34*/ 	.short	0x010a
        /*0f36*/ 	.byte	0x3f
	.zero		1


	//   ....[64]....
        /*0f38*/ 	.word	0x00011360
        /*0f3c*/ 	.word	0x00000003
        /*0f40*/ 	.word	0x00016830
        /*0f44*/ 	.short	0x010a
        /*0f46*/ 	.byte	0x3f
	.zero		1


	//   ....[65]....
        /*0f48*/ 	.word	0x000113c0
        /*0f4c*/ 	.word	0x00000007
        /*0f50*/ 	.word	0x00016830
        /*0f54*/ 	.short	0x010a
        /*0f56*/ 	.byte	0x3f
	.zero		1


	//   ....[66]....
        /*0f58*/ 	.word	0x00011420
        /*0f5c*/ 	.word	0x00000002
        /*0f60*/ 	.word	0x00016850
        /*0f64*/ 	.short	0x010a
        /*0f66*/ 	.byte	0x3f
	.zero		1


	//   ....[67]....
        /*0f68*/ 	.word	0x00011480
        /*0f6c*/ 	.word	0x00000007
        /*0f70*/ 	.word	0x00016830
        /*0f74*/ 	.short	0x010a
        /*0f76*/ 	.byte	0x3f
	.zero		1


	//   ....[68]....
        /*0f78*/ 	.word	0x000114e0
        /*0f7c*/ 	.word	0x00000002
        /*0f80*/ 	.word	0x00016850
        /*0f84*/ 	.short	0x010a
        /*0f86*/ 	.byte	0x3f
	.zero		1


	//   ....[69]....
        /*0f88*/ 	.word	0x00011540
        /*0f8c*/ 	.word	0x00000006
        /*0f90*/ 	.word	0x00016850
        /*0f94*/ 	.short	0x010a
        /*0f96*/ 	.byte	0x3f
	.zero		1


	//   ....[70]....
        /*0f98*/ 	.word	0x00011660
        /*0f9c*/ 	.word	0x00000003
        /*0fa0*/ 	.word	0x00016840
        /*0fa4*/ 	.short	0x010a
        /*0fa6*/ 	.byte	0x3f
	.zero		1


	//   ....[71]....
        /*0fa8*/ 	.word	0x00013100
        /*0fac*/ 	.word	0x00000016
        /*0fb0*/ 	.word	0x00016820
        /*0fb4*/ 	.short	0x010a
        /*0fb6*/ 	.byte	0x3f
	.zero		1


	//   ....[72]....
        /*0fb8*/ 	.word	0x00013150
        /*0fbc*/ 	.word	0x00000005
        /*0fc0*/ 	.word	0x00016840
        /*0fc4*/ 	.short	0x010a
        /*0fc6*/ 	.byte	0x3f
	.zero		1


	//   ....[73]....
        /*0fc8*/ 	.word	0x00013a60
        /*0fcc*/ 	.word	0x00000005
        /*0fd0*/ 	.word	0x00016860
        /*0fd4*/ 	.short	0x010a
        /*0fd6*/ 	.byte	0x3f
	.zero		1


	//   ....[74]....
        /*0fd8*/ 	.word	0x000143d0
        /*0fdc*/ 	.word	0x00000000
        /*0fe0*/ 	.word	0x00016860
        /*0fe4*/ 	.short	0x010a
        /*0fe6*/ 	.byte	0x3f
	.zero		1


	//   ....[75]....
        /*0fe8*/ 	.word	0x00015720
        /*0fec*/ 	.word	0x00000005
        /*0ff0*/ 	.word	0x00016820
        /*0ff4*/ 	.short	0x010a
        /*0ff6*/ 	.byte	0x3f
	.zero		1


	//   ....[76]....
        /*0ff8*/ 	.word	0x000158c0
        /*0ffc*/ 	.word	0x00000003
        /*1000*/ 	.word	0x00016840
        /*1004*/ 	.short	0x010a
        /*1006*/ 	.byte	0x3f
	.zero		1


	//   ....[77]....
        /*1008*/ 	.word	0x00015910
        /*100c*/ 	.word	0x00000019
        /*1010*/ 	.word	0x00016840
        /*1014*/ 	.short	0x010a
        /*1016*/ 	.byte	0x3f
	.zero		1


	//   ....[78]....
        /*1018*/ 	.word	0x00015960
        /*101c*/ 	.word	0x00000003
        /*1020*/ 	.word	0x00016860
        /*1024*/ 	.short	0x010a
        /*1026*/ 	.byte	0x3f
	.zero		1


	//----- nvinfo : EIATTR_NUM_MBARRIERS
	.align		4
.L_1583:
        /*1028*/ 	.byte	0x03, 0x38
        /*102a*/ 	.short	0x0016


	//----- nvinfo : EIATTR_EXIT_INSTR_OFFSETS
	.align		4
        /*102c*/ 	.byte	0x04, 0x1c
        /*102e*/ 	.short	(.L_1585 - .L_1584)


	//   ....[0]....
.L_1584:
        /*1030*/ 	.word	0x000009b0


	//   ....[1]....
        /*1034*/ 	.word	0x0000ac00


	//   ....[2]....
        /*1038*/ 	.word	0x000112f0


	//----- nvinfo : EIATTR_MAX_THREADS
	.align		4
.L_1585:
        /*103c*/ 	.byte	0x04, 0x05
        /*103e*/ 	.short	(.L_1587 - .L_1586)
.L_1586:
        /*1040*/ 	.word	0x00000200
        /*1044*/ 	.word	0x00000001
        /*1048*/ 	.word	0x00000001


	//----- nvinfo : EIATTR_CRS_STACK_SIZE
	.align		4
.L_1587:
        /*104c*/ 	.byte	0x04, 0x1e
        /*104e*/ 	.short	(.L_1589 - .L_1588)
.L_1588:
        /*1050*/ 	.word	0x00000000


	//----- nvinfo : EIATTR_CBANK_PARAM_SIZE
	.align		4
.L_1589:
        /*1054*/ 	.byte	0x03, 0x19
        /*1056*/ 	.short	0x0af0


	//----- nvinfo : EIATTR_PARAM_CBANK
	.align		4
        /*1058*/ 	.byte	0x04, 0x0a
        /*105a*/ 	.short	(.L_1591 - .L_1590)
	.align		4
.L_1590:
        /*105c*/ 	.word	index@(.nv.constant0._ZN7cutlass13device_kernelIN5flash11enable_sm90INS1_16FlashAttnFwdSm90INS1_25CollectiveMainloopFwdSm90ILi2EN4cute5tupleIJNS5_1CILi1EEES8_S8_EEENS6_IJNS7_ILi192EEENS7_ILi128EEENS7_ILi64EEEEEELi64ENS_6half_tEfNS_4arch4Sm90ELb1ELb0ELb0ELb1ELb1ELb0ELb0ELb1ELb1ELb1ELb1ELb0EEENS1_21CollectiveEpilogueFwdINS6_IJSA_SC_SB_EEES9_SE_SG_Li384ELb1ELb1ELb1ELb0EEENS1_36VarlenDynamicPersistentTileSchedulerILi192ELi128ELi384ELi128ELb1ELb1ELb1ELb1ELb1ELb1EEEEEEEEEvNT_6ParamsE)
        /*1060*/ 	.short	0x0210
        /*1062*/ 	.short	0x0af0


	//----- nvinfo : EIATTR_SW_WAR
	.align		4
.L_1591:
        /*1064*/ 	.byte	0x04, 0x36
        /*1066*/ 	.short	(.L_1593 - .L_1592)
.L_1592:
        /*1068*/ 	.word	0x00000008
.L_1593:


//--------------------- .nv.info._ZN7cutlass13device_kernelIN5flash11enable_sm90INS1_16FlashAttnFwdSm90INS1_25CollectiveMainloopFwdSm90ILi2EN4cute5tupleIJNS5_1CILi1EEES8_S8_EEENS6_IJNS7_ILi192EEENS7_ILi128EEENS7_ILi64EEEEEELi64ENS_6half_tEfNS_4arch4Sm90ELb1ELb0ELb0ELb1ELb1ELb1ELb0ELb1ELb1ELb1ELb1ELb0EEENS1_21CollectiveEpilogueFwdINS6_IJSA_SC_SB_EEES9_SE_SG_Li384ELb1ELb1ELb1ELb0EEENS1_36VarlenDynamicPersistentTileSchedulerILi192ELi128ELi384ELi128ELb1ELb1ELb1ELb1ELb1ELb1EEEEEEEEEvNT_6ParamsE --------------------------
	.section	.nv.info._ZN7cutlass13device_kernelIN5flash11enable_sm90INS1_16FlashAttnFwdSm90INS1_25CollectiveMainloopFwdSm90ILi2EN4cute5tupleIJNS5_1CILi1EEES8_S8_EEENS6_IJNS7_ILi192EEENS7_ILi128EEENS7_ILi64EEEEEELi64ENS_6half_tEfNS_4arch4Sm90ELb1ELb0ELb0ELb1ELb1ELb1ELb0ELb1ELb1ELb1ELb1ELb0EEENS1_21CollectiveEpilogueFwdINS6_IJSA_SC_SB_EEES9_SE_SG_Li384ELb1ELb1ELb1ELb0EEENS1_36VarlenDynamicPersistentTileSchedulerILi192ELi128ELi384ELi128ELb1ELb1ELb1ELb1ELb1ELb1EEEEEEEEEvNT_6ParamsE,"",@"SHT_CUDA_INFO"
	.sectionflags	@""
	.align	4


	//----- nvinfo : EIATTR_CUDA_API_VERSION
	.align		4
        /*0000*/ 	.byte	0x04, 0x37
        /*0002*/ 	.short	(.L_1595 - .L_1594)
.L_1594:
        /*0004*/ 	.word	0x00000082


	//----- nvinfo : EIATTR_KPARAM_INFO
	.align		4
.L_1595:
        /*0008*/ 	.byte	0x04, 0x17
        /*000a*/ 	.short	(.L_1597 - .L_1596)
.L_1596:
        /*000c*/ 	.word	0x00000000
        /*0010*/ 	.short	0x0000
        /*0012*/ 	.short	0x0070
        /*0014*/ 	.byte	0x00, 0xf0, 0x01, 0x2a


	//----- nvinfo : EIATTR_SPARSE_MMA_MASK
	.align		4
.L_1597:
        /*0018*/ 	.byte	0x03, 0x50
        /*001a*/ 	.short	0x0000


	//----- nvinfo : EIATTR_MAXREG_COUNT
	.align		4
        /*001c*/ 	.byte	0x03, 0x1b
        /*001e*/ 	.short	0x0080


	//----- nvinfo : EIATTR_NUM_BARRIERS
	.align		4
        /*0020*/ 	.byte	0x02, 0x4c
        /*0022*/ 	.byte	0x10
	.zero		1


	//----- nvinfo : EIATTR_EXTERNS
	.align		4
        /*0024*/ 	.byte	0x04, 0x0f
        /*0026*/ 	.short	(.L_1599 - .L_1598)


	//   ....[0]....
	.align		4
.L_1598:
        /*0028*/ 	.word	index@(__assertfail)


	//----- nvinfo : EIATTR_ANNOTATIONS
	.align		4
.L_1599:
        /*002c*/ 	.byte	0x04, 0x55
        /*002e*/ 	.short	(.L_1601 - .L_1600)


	//   ....[0]....
.L_1600:
        /* <DEDUP_REMOVED lines=87> */


	//----- nvinfo : EIATTR_MERCURY_ISA_VERSION
	.align		4
.L_1601:
        /*0590*/ 	.byte	0x03, 0x5f
        /*0592*/ 	.short	0x0101


	//----- nvinfo : EIATTR_UNUSED_LOAD_BYTE_OFFSET
	.align		4
        /*0594*/ 	.byte	0x04, 0x44
        /*0596*/ 	.short	(.L_1603 - .L_1602)


	//   ....[0]....
.L_1602:
        /*0598*/ 	.word	0x00000a70
        /*059c*/ 	.word	0x0000fff0


	//   ....[1]....
        /*05a0*/ 	.word	0x00010770
        /*05a4*/ 	.word	0x0000fff0


	//----- nvinfo : EIATTR_INT_WARP_WIDE_INSTR_OFFSETS
	.align		4
.L_1603:
        /*05a8*/ 	.byte	0x04, 0x31
        /*05aa*/ 	.short	(.L_1605 - .L_1604)


	//   ....[0]....
.L_1604:
        /*05ac*/ 	.word	0x00000120


	//   ....[1]....
        /*05b0*/ 	.word	0x000001c0


	//   ....[2]....
        /*05b4*/ 	.word	0x00000230


	//   ....[3]....
        /*05b8*/ 	.word	0x000156f0


	//   ....[4]....
        /*05bc*/ 	.word	0x00015780


	//   ....[5]....
        /*05c0*/ 	.word	0x000188f0


	//   ....[6]....
        /*05c4*/ 	.word	0x00018980


	//----- nvinfo : EIATTR_COOP_GROUP_MASK_REGIDS
	.align		4
.L_1605:
        /*05c8*/ 	.byte	0x04, 0x29
        /*05ca*/ 	.short	(.L_1607 - .L_1606)


	//   ....[0]....
.L_1606:
        /*05cc*/ 	.word	0xffffffff


	//   ....[1]....
        /*05d0*/ 	.word	0xffffffff


	//   ....[2]....
        /*05d4*/ 	.word	0xffffffff


	//   ....[3]....
        /*05d8*/ 	.word	0xffffffff


	//   ....[4]....
        /*05dc*/ 	.word	0xffffffff


	//   ....[5]....
        /*05e0*/ 	.word	0xffffffff


	//   ....[6]....
        /*05e4*/ 	.word	0xffffffff


	//   ....[7]....
        /*05e8*/ 	.word	0xffffffff


	//   ....[8]....
        /*05ec*/ 	.word	0xffffffff


	//   ....[9]....
        /*05f0*/ 	.word	0xffffffff


	//   ....[10]....
        /*05f4*/ 	.word	0xffffffff


	//   ....[11]....
        /*05f8*/ 	.word	0xffffffff


	//   ....[12]....
        /*05fc*/ 	.word	0xffffffff


	//   ....[13]....
        /*0600*/ 	.word	0xffffffff


	//   ....[14]....
        /*0604*/ 	.word	0xffffffff


	//   ....[15]....
        /*0608*/ 	.word	0xffffffff


	//   ....[16]....
        /*060c*/ 	.word	0xffffffff


	//   ....[17]....
        /*0610*/ 	.word	0xffffffff


	//   ....[18]....
        /*0614*/ 	.word	0xffffffff


	//   ....[19]....
        /*0618*/ 	.word	0xffffffff


	//   ....[20]....
        /*061c*/ 	.word	0xffffffff


	//   ....[21]....
        /*0620*/ 	.word	0xffffffff


	//   ....[22]....
        /*0624*/ 	.word	0xffffffff


	//   ....[23]....
        /*0628*/ 	.word	0xffffffff


	//   ....[24]....
        /*062c*/ 	.word	0xffffffff


	//   ....[25]....
        /*0630*/ 	.word	0xffffffff


	//   ....[26]....
        /*0634*/ 	.word	0xffffffff


	//   ....[27]....
        /*0638*/ 	.word	0xffffffff


	//   ....[28]....
        /*063c*/ 	.word	0xffffffff


	//   ....[29]....
        /*0640*/ 	.word	0xffffffff


	//   ....[30]....
        /*0644*/ 	.word	0xffffffff


	//   ....[31]....
        /*0648*/ 	.word	0xffffffff


	//   ....[32]....
        /*064c*/ 	.word	0xffffffff


	//   ....[33]....
        /*0650*/ 	.word	0xffffffff


	//   ....[34]....
        /*0654*/ 	.word	0xffffffff


	//   ....[35]....
        /*0658*/ 	.word	0xffffffff


	//   ....[36]....
        /*065c*/ 	.word	0xffffffff


	//   ....[37]....
        /*0660*/ 	.word	0xffffffff


	//   ....[38]....
        /*0664*/ 	.word	0xffffffff


	//   ....[39]....
        /*0668*/ 	.word	0xffffffff


	//   ....[40]....
        /*066c*/ 	.word	0xffffffff


	//   ....[41]....
        /*0670*/ 	.word	0xffffffff


	//   ....[42]....
        /*0674*/ 	.word	0xffffffff


	//   ....[43]....
        /*0678*/ 	.word	0xffffffff


	//   ....[44]....
        /*067c*/ 	.word	0xffffffff


	//   ....[45]....
        /*0680*/ 	.word	0xffffffff


	//   ....[46]....
        /*0684*/ 	.word	0xffffffff


	//   ....[47]....
        /*0688*/ 	.word	0xffffffff


	//   ....[48]....
        /*068c*/ 	.word	0xffffffff


	//   ....[49]....
        /*0690*/ 	.word	0xffffffff


	//   ....[50]....
        /*0694*/ 	.word	0xffffffff


	//   ....[51]....
        /*0698*/ 	.word	0xffffffff


	//   ....[52]....
        /*069c*/ 	.word	0xffffffff


	//   ....[53]....
        /*06a0*/ 	.word	0xffffffff


	//   ....[54]....
        /*06a4*/ 	.word	0xffffffff


	//   ....[55]....
        /*06a8*/ 	.word	0xffffffff


	//   ....[56]....
        /*06ac*/ 	.word	0xffffffff


	//   ....[57]....
        /*06b0*/ 	.word	0xffffffff


	//   ....[58]....
        /*06b4*/ 	.word	0xffffffff


	//   ....[59]....
        /*06b8*/ 	.word	0xffffffff


	//   ....[60]....
        /*06bc*/ 	.word	0xffffffff


	//   ....[61]....
        /*06c0*/ 	.word	0xffffffff


	//   ....[62]....
        /*06c4*/ 	.word	0xffffffff


	//   ....[63]....
        /*06c8*/ 	.word	0xffffffff


	//   ....[64]....
        /*06cc*/ 	.word	0xffffffff


	//   ....[65]....
        /*06d0*/ 	.word	0xffffffff


	//   ....[66]....
        /*06d4*/ 	.word	0xffffffff


	//   ....[67]....
        /*06d8*/ 	.word	0xffffffff


	//   ....[68]....
        /*06dc*/ 	.word	0xffffffff


	//   ....[69]....
        /*06e0*/ 	.word	0xffffffff


	//   ....[70]....
        /*06e4*/ 	.word	0xffffffff


	//   ....[71]....
        /*06e8*/ 	.word	0xffffffff


	//   ....[72]....
        /*06ec*/ 	.word	0xffffffff


	//   ....[73]....
        /*06f0*/ 	.word	0xffffffff


	//   ....[74]....
        /*06f4*/ 	.word	0xffffffff


	//   ....[75]....
        /*06f8*/ 	.word	0xffffffff


	//   ....[76]....
        /*06fc*/ 	.word	0xffffffff


	//   ....[77]....
        /*0700*/ 	.word	0xffffffff


	//   ....[78]....
        /*0704*/ 	.word	0xffffffff


	//   ....[79]....
        /*0708*/ 	.word	0xffffffff


	//   ....[80]....
        /*070c*/ 	.word	0xffffffff


	//   ....[81]....
        /*0710*/ 	.word	0xffffffff


	//   ....[82]....
        /*0714*/ 	.word	0xffffffff


	//   ....[83]....
        /*0718*/ 	.word	0xffffffff


	//   ....[84]....
        /*071c*/ 	.word	0xffffffff


	//   ....[85]....
        /*0720*/ 	.word	0xffffffff


	//   ....[86]....
        /*0724*/ 	.word	0xffffffff


	//   ....[87]....
        /*0728*/ 	.word	0xffffffff


	//   ....[88]....
        /*072c*/ 	.word	0xffffffff


	//   ....[89]....
        /*0730*/ 	.word	0xffffffff


	//   ....[90]....
        /*0734*/ 	.word	0xffffffff


	//   ....[91]....
        /*0738*/ 	.word	0xffffffff


	//   ....[92]....
        /*073c*/ 	.word	0xffffffff


	//   ....[93]....
        /*0740*/ 	.word	0xffffffff


	//   ....[94]....
        /*0744*/ 	.word	0xffffffff


	//   ....[95]....
        /*0748*/ 	.word	0xffffffff


	//   ....[96]....
        /*074c*/ 	.word	0xffffffff


	//   ....[97]....
        /*0750*/ 	.word	0xffffffff


	//   ....[98]....
        /*0754*/ 	.word	0xffffffff


	//   ....[99]....
        /*0758*/ 	.word	0xffffffff


	//   ....[100]....
        /*075c*/ 	.word	0xffffffff


	//   ....[101]....
        /*0760*/ 	.word	0xffffffff


	//   ....[102]....
        /*0764*/ 	.word	0xffffffff


	//   ....[103]....
        /*0768*/ 	.word	0xffffffff


	//   ....[104]....
        /*076c*/ 	.word	0xffffffff


	//   ....[105]....
        /*0770*/ 	.word	0xffffffff


	//   ....[106]....
        /*0774*/ 	.word	0xffffffff


	//   ....[107]....
        /*0778*/ 	.word	0xffffffff


	//   ....[108]....
        /*077c*/ 	.word	0xffffffff


	//   ....[109]....
        /*0780*/ 	.word	0xffffffff


	//   ....[110]....
        /*0784*/ 	.word	0xffffffff


	//   ....[111]....
        /*0788*/ 	.word	0xffffffff


	//   ....[112]....
        /*078c*/ 	.word	0xffffffff


	//   ....[113]....
        /*0790*/ 	.word	0xffffffff


	//   ....[114]....
        /*0794*/ 	.word	0xffffffff


	//   ....[115]....
        /*0798*/ 	.word	0xffffffff


	//   ....[116]....
        /*079c*/ 	.word	0xffffffff


	//   ....[117]....
        /*07a0*/ 	.word	0xffffffff


	//   ....[118]....
        /*07a4*/ 	.word	0xffffffff


	//   ....[119]....
        /*07a8*/ 	.word	0xffffffff


	//   ....[120]....
        /*07ac*/ 	.word	0xffffffff


	//   ....[121]....
        /*07b0*/ 	.word	0xffffffff


	//   ....[122]....
        /*07b4*/ 	.word	0xffffffff


	//   ....[123]....
        /*07b8*/ 	.word	0xffffffff


	//   ....[124]....
        /*07bc*/ 	.word	0xffffffff


	//   ....[125]....
        /*07c0*/ 	.word	0xffffffff


	//   ....[126]....
        /*07c4*/ 	.word	0xffffffff


	//   ....[127]....
        /*07c8*/ 	.word	0xffffffff


	//   ....[128]....
        /*07cc*/ 	.word	0xffffffff


	//   ....[129]....
        /*07d0*/ 	.word	0xffffffff


	//   ....[130]....
        /*07d4*/ 	.word	0xffffffff


	//   ....[131]....
        /*07d8*/ 	.word	0xffffffff


	//   ....[132]....
        /*07dc*/ 	.word	0xffffffff


	//   ....[133]....
        /*07e0*/ 	.word	0xffffffff


	//   ....[134]....
        /*07e4*/ 	.word	0xffffffff


	//   ....[135]....
        /*07e8*/ 	.word	0xffffffff


	//   ....[136]....
        /*07ec*/ 	.word	0xffffffff


	//   ....[137]....
        /*07f0*/ 	.word	0xffffffff


	//   ....[138]....
        /*07f4*/ 	.word	0xffffffff


	//   ....[139]....
        /*07f8*/ 	.word	0xffffffff


	//   ....[140]....
        /*07fc*/ 	.word	0xffffffff


	//   ....[141]....
        /*0800*/ 	.word	0xffffffff


	//   ....[142]....
        /*0804*/ 	.word	0xffffffff


	//   ....[143]....
        /*0808*/ 	.word	0xffffffff


	//   ....[144]....
        /*080c*/ 	.word	0xffffffff


	//   ....[145]....
        /*0810*/ 	.word	0xffffffff


	//   ....[146]....
        /*0814*/ 	.word	0xffffffff


	//   ....[147]....
        /*0818*/ 	.word	0xffffffff


	//   ....[148]....
        /*081c*/ 	.word	0xffffffff


	//   ....[149]....
        /*0820*/ 	.word	0xffffffff


	//   ....[150]....
        /*0824*/ 	.word	0xffffffff


	//   ....[151]....
        /*0828*/ 	.word	0xffffffff


	//   ....[152]....
        /*082c*/ 	.word	0xffffffff


	//   ....[153]....
        /*0830*/ 	.word	0xffffffff


	//   ....[154]....
        /*0834*/ 	.word	0xffffffff


	//   ....[155]....
        /*0838*/ 	.word	0xffffffff


	//   ....[156]....
        /*083c*/ 	.word	0xffffffff


	//   ....[157]....
        /*0840*/ 	.word	0xffffffff


	//   ....[158]....
        /*0844*/ 	.word	0xffffffff


	//   ....[159]....
        /*0848*/ 	.word	0xffffffff


	//   ....[160]....
        /*084c*/ 	.word	0xffffffff


	//   ....[161]....
        /*0850*/ 	.word	0xffffffff


	//   ....[162]....
        /*0854*/ 	.word	0xffffffff


	//   ....[163]....
        /*0858*/ 	.word	0xffffffff


	//   ....[164]....
        /*085c*/ 	.word	0xffffffff


	//   ....[165]....
        /*0860*/ 	.word	0xffffffff


	//   ....[166]....
        /*0864*/ 	.word	0xffffffff


	//   ....[167]....
        /*0868*/ 	.word	0xffffffff


	//   ....[168]....
        /*086c*/ 	.word	0xffffffff


	//   ....[169]....
        /*0870*/ 	.word	0xffffffff


	//   ....[170]....
        /*0874*/ 	.word	0xffffffff


	//   ....[171]....
        /*0878*/ 	.word	0xffffffff


	//   ....[172]....
        /*087c*/ 	.word	0xffffffff


	//   ....[173]....
        /*0880*/ 	.word	0xffffffff


	//   ....[174]....
        /*0884*/ 	.word	0xffffffff


	//   ....[175]....
        /*0888*/ 	.word	0xffffffff


	//   ....[176]....
        /*088c*/ 	.word	0xffffffff


	//   ....[177]....
        /*0890*/ 	.word	0xffffffff


	//   ....[178]....
        /*0894*/ 	.word	0xffffffff


	//   ....[179]....
        /*0898*/ 	.word	0xffffffff


	//   ....[180]....
        /*089c*/ 	.word	0xffffffff


	//   ....[181]....
        /*08a0*/ 	.word	0xffffffff


	//   ....[182]....
        /*08a4*/ 	.word	0xffffffff


	//   ....[183]....
        /*08a8*/ 	.word	0xffffffff


	//   ....[184]....
        /*08ac*/ 	.word	0xffffffff


	//   ....[185]....
        /*08b0*/ 	.word	0xffffffff


	//   ....[186]....
        /*08b4*/ 	.word	0xffffffff


	//   ....[187]....
        /*08b8*/ 	.word	0xffffffff


	//   ....[188]....
        /*08bc*/ 	.word	0xffffffff


	//   ....[189]....
        /*08c0*/ 	.word	0xffffffff


	//   ....[190]....
        /*08c4*/ 	.word	0xffffffff


	//   ....[191]....
        /*08c8*/ 	.word	0xffffffff


	//   ....[192]....
        /*08cc*/ 	.word	0xffffffff


	//   ....[193]....
        /*08d0*/ 	.word	0xffffffff


	//   ....[194]....
        /*08d4*/ 	.word	0xffffffff


	//   ....[195]....
        /*08d8*/ 	.word	0xffffffff


	//   ....[196]....
        /*08dc*/ 	.word	0xffffffff


	//   ....[197]....
        /*08e0*/ 	.word	0xffffffff


	//   ....[198]....
        /*08e4*/ 	.word	0xffffffff


	//   ....[199]....
        /*08e8*/ 	.word	0xffffffff


	//   ....[200]....
        /*08ec*/ 	.word	0xffffffff


	//   ....[201]....
        /*08f0*/ 	.word	0xffffffff


	//   ....[202]....
        /*08f4*/ 	.word	0xffffffff


	//   ....[203]....
        /*08f8*/ 	.word	0xffffffff


	//   ....[204]....
        /*08fc*/ 	.word	0xffffffff


	//   ....[205]....
        /*0900*/ 	.word	0xffffffff


	//   ....[206]....
        /*0904*/ 	.word	0xffffffff


	//   ....[207]....
        /*0908*/ 	.word	0xffffffff


	//   ....[208]....
        /*090c*/ 	.word	0xffffffff


	//   ....[209]....
        /*0910*/ 	.word	0x0500000f


	//   ....[210]....
        /*0914*/ 	.word	0x0500000f


	//   ....[211]....
        /*0918*/ 	.word	0x0500000f


	//   ....[212]....
        /*091c*/ 	.word	0x0500000f


	//   ....[213]....
        /*0920*/ 	.word	0x0500000f


	//   ....[214]....
        /*0924*/ 	.word	0x0500000f


	//   ....[215]....
        /*0928*/ 	.word	0x0500000f


	//   ....[216]....
        /*092c*/ 	.word	0x0500000f


	//   ....[217]....
        /*0930*/ 	.word	0x0500000f


	//   ....[218]....
        /*0934*/ 	.word	0x0500000f


	//   ....[219]....
        /*0938*/ 	.word	0x0500000f


	//   ....[220]....
        /*093c*/ 	.word	0x0500000f


	//   ....[221]....
        /*0940*/ 	.word	0x0500000f


	//   ....[222]....
        /*0944*/ 	.word	0x0500000f


	//   ....[223]....
        /*0948*/ 	.word	0x0500000f


	//   ....[224]....
        /*094c*/ 	.word	0x0500000f


	//   ....[225]....
        /*0950*/ 	.word	0x0500000f


	//   ....[226]....
        /*0954*/ 	.word	0x0500000f


	//   ....[227]....
        /*0958*/ 	.word	0x0500000f


	//   ....[228]....
        /*095c*/ 	.word	0x0500000f


	//   ....[229]....
        /*0960*/ 	.word	0x0500000f


	//   ....[230]....
        /*0964*/ 	.word	0x0500000f


	//   ....[231]....
        /*0968*/ 	.word	0x0500000f


	//   ....[232]....
        /*096c*/ 	.word	0x0500000f


	//   ....[233]....
        /*0970*/ 	.word	0x0500000f


	//   ....[234]....
        /*0974*/ 	.word	0x0500000f


	//   ....[235]....
        /*0978*/ 	.word	0x0500000f


	//   ....[236]....
        /*097c*/ 	.word	0x0500000f


	//   ....[237]....
        /*0980*/ 	.word	0x0500000f


	//   ....[238]....
        /*0984*/ 	.word	0x0500000f


	//   ....[239]....
        /*0988*/ 	.word	0x0500000f


	//   ....[240]....
        /*098c*/ 	.word	0x0500000f


	//   ....[241]....
        /*0990*/ 	.word	0x0500000f


	//   ....[242]....
        /*0994*/ 	.word	0x0500000f


	//   ....[243]....
        /*0998*/ 	.word	0x0500000f


	//   ....[244]....
        /*099c*/ 	.word	0x0500000f


	//   ....[245]....
        /*09a0*/ 	.word	0x0500000f


	//   ....[246]....
        /*09a4*/ 	.word	0x0500000f


	//   ....[247]....
        /*09a8*/ 	.word	0x0500000f


	//   ....[248]....
        /*09ac*/ 	.word	0x0500000f


	//   ....[249]....
        /*09b0*/ 	.word	0x0500000f


	//   ....[250]....
        /*09b4*/ 	.word	0x0500000f


	//   ....[251]....
        /*09b8*/ 	.word	0x0500000f


	//   ....[252]....
        /*09bc*/ 	.word	0x0500000f


	//   ....[253]....
        /*09c0*/ 	.word	0x0500000f


	//   ....[254]....
        /*09c4*/ 	.word	0x0500000f


	//   ....[255]....
        /*09c8*/ 	.word	0x0500000f


	//   ....[0]....
        /*09cc*/ 	.word	0x0500000f


	//   ....[1]....
        /*09d0*/ 	.word	0x0500000f


	//   ....[2]....
        /*09d4*/ 	.word	0x0500000f


	//   ....[3]....
        /*09d8*/ 	.word	0x0500000f


	//   ....[4]....
        /*09dc*/ 	.word	0x0500000f


	//   ....[5]....
        /*09e0*/ 	.word	0x0500000f


	//   ....[6]....
        /*09e4*/ 	.word	0x0500000f


	//   ....[7]....
        /*09e8*/ 	.word	0x0500000f


	//   ....[8]....
        /*09ec*/ 	.word	0x0500000f


	//   ....[9]....
        /*09f0*/ 	.word	0x0500000f


	//   ....[10]....
        /*09f4*/ 	.word	0x0500000f


	//   ....[11]....
        /*09f8*/ 	.word	0x0500000f


	//   ....[12]....
        /*09fc*/ 	.word	0x0500000f


	//   ....[13]....
        /*0a00*/ 	.word	0x0500000f


	//   ....[14]....
        /*0a04*/ 	.word	0x0500000f


	//   ....[15]....
        /*0a08*/ 	.word	0x0500000f


	//   ....[16]....
        /*0a0c*/ 	.word	0x0500000f


	//   ....[17]....
        /*0a10*/ 	.word	0x0500000f


	//   ....[18]....
        /*0a14*/ 	.word	0x0500000f


	//   ....[19]....
        /*0a18*/ 	.word	0x0500000f


	//   ....[20]....
        /*0a1c*/ 	.word	0x0500000f


	//   ....[21]....
        /*0a20*/ 	.word	0x0500000f


	//   ....[22]....
        /*0a24*/ 	.word	0x0500000f


	//   ....[23]....
        /*0a28*/ 	.word	0x0500000f


	//   ....[24]....
        /*0a2c*/ 	.word	0x0500000f


	//   ....[25]....
        /*0a30*/ 	.word	0x0500000f


	//   ....[26]....
        /*0a34*/ 	.word	0x0500000f


	//   ....[27]....
        /*0a38*/ 	.word	0x0500000f


	//   ....[28]....
        /*0a3c*/ 	.word	0x0500000f


	//   ....[29]....
        /*0a40*/ 	.word	0x0500000f


	//   ....[30]....
        /*0a44*/ 	.word	0x0500000f


	//   ....[31]....
        /*0a48*/ 	.word	0x0500000f


	//   ....[32]....
        /*0a4c*/ 	.word	0x0500000f


	//   ....[33]....
        /*0a50*/ 	.word	0x0500000f


	//   ....[34]....
        /*0a54*/ 	.word	0x0500000f


	//   ....[35]....
        /*0a58*/ 	.word	0x0500000f


	//   ....[36]....
        /*0a5c*/ 	.word	0x0500000f


	//   ....[37]....
        /*0a60*/ 	.word	0x0500000f


	//   ....[38]....
        /*0a64*/ 	.word	0x0500000f


	//   ....[39]....
        /*0a68*/ 	.word	0x0500000f


	//   ....[40]....
        /*0a6c*/ 	.word	0x0500000f


	//   ....[41]....
        /*0a70*/ 	.word	0x0500000f


	//   ....[42]....
        /*0a74*/ 	.word	0x0500000f


	//   ....[43]....
        /*0a78*/ 	.word	0x0500000f


	//   ....[44]....
        /*0a7c*/ 	.word	0x0500000f


	//   ....[45]....
        /*0a80*/ 	.word	0x0500000f


	//   ....[46]....
        /*0a84*/ 	.word	0x0500000f


	//   ....[47]....
        /*0a88*/ 	.word	0x0500000f


	//   ....[48]....
        /*0a8c*/ 	.word	0x0500000f


	//   ....[49]....
        /*0a90*/ 	.word	0x0500000f


	//   ....[50]....
        /*0a94*/ 	.word	0x0500000f


	//   ....[51]....
        /*0a98*/ 	.word	0x0500000f


	//   ....[52]....
        /*0a9c*/ 	.word	0x0500000f


	//   ....[53]....
        /*0aa0*/ 	.word	0x0500000f


	//   ....[54]....
        /*0aa4*/ 	.word	0x0500000f


	//   ....[55]....
        /*0aa8*/ 	.word	0x0500000f


	//   ....[56]....
        /*0aac*/ 	.word	0x0500000f


	//   ....[57]....
        /*0ab0*/ 	.word	0x0500000f


	//   ....[58]....
        /*0ab4*/ 	.word	0x0500000f


	//   ....[59]....
        /*0ab8*/ 	.word	0x0500000f


	//   ....[60]....
        /*0abc*/ 	.word	0x0500000f


	//   ....[61]....
        /*0ac0*/ 	.word	0x0500000f


	//   ....[62]....
        /*0ac4*/ 	.word	0x0500000f


	//   ....[63]....
        /*0ac8*/ 	.word	0x0500000f


	//   ....[64]....
        /*0acc*/ 	.word	0x0500000f


	//   ....[65]....
        /*0ad0*/ 	.word	0x0500000f


	//   ....[66]....
        /*0ad4*/ 	.word	0x0500000f


	//   ....[67]....
        /*0ad8*/ 	.word	0x0500000f


	//   ....[68]....
        /*0adc*/ 	.word	0x0500000f


	//   ....[69]....
        /*0ae0*/ 	.word	0x0500000f


	//   ....[70]....
        /*0ae4*/ 	.word	0x0500000f


	//   ....[71]....
        /*0ae8*/ 	.word	0x0500000f


	//   ....[72]....
        /*0aec*/ 	.word	0x0500000f


	//   ....[73]....
        /*0af0*/ 	.word	0x0500000f


	//   ....[74]....
        /*0af4*/ 	.word	0x0500000f


	//   ....[75]....
        /*0af8*/ 	.word	0x0500000f


	//   ....[76]....
        /*0afc*/ 	.word	0x0500000f


	//   ....[77]....
        /*0b00*/ 	.word	0x0500000f


	//   ....[78]....
        /*0b04*/ 	.word	0x0500000f


	//   ....[79]....
        /*0b08*/ 	.word	0x0500000f


	//   ....[80]....
        /*0b0c*/ 	.word	0x0500000f


	//   ....[81]....
        /*0b10*/ 	.word	0x0500000f


	//   ....[82]....
        /*0b14*/ 	.word	0x0500000f


	//   ....[83]....
        /*0b18*/ 	.word	0x0500000f


	//   ....[84]....
        /*0b1c*/ 	.word	0x0500000f


	//   ....[85]....
        /*0b20*/ 	.word	0x0500000f


	//   ....[86]....
        /*0b24*/ 	.word	0x0500000f


	//   ....[87]....
        /*0b28*/ 	.word	0x0500000f


	//   ....[88]....
        /*0b2c*/ 	.word	0x0500000f


	//   ....[89]....
        /*0b30*/ 	.word	0x0500000f


	//   ....[90]....
        /*0b34*/ 	.word	0x0500000f


	//   ....[91]....
        /*0b38*/ 	.word	0x0500000f


	//   ....[92]....
        /*0b3c*/ 	.word	0x0500000f


	//   ....[93]....
        /*0b40*/ 	.word	0x0500000f


	//   ....[94]....
        /*0b44*/ 	.word	0x0500000f


	//   ....[95]....
        /*0b48*/ 	.word	0x0500000f


	//   ....[96]....
        /*0b4c*/ 	.word	0x0500000f


	//   ....[97]....
        /*0b50*/ 	.word	0x0500000f


	//   ....[98]....
        /*0b54*/ 	.word	0x0500000f


	//   ....[99]....
        /*0b58*/ 	.word	0x0500000f


	//   ....[100]....
        /*0b5c*/ 	.word	0x0500000f


	//   ....[101]....
        /*0b60*/ 	.word	0x0500000f


	//   ....[102]....
        /*0b64*/ 	.word	0x0500000f


	//   ....[103]....
        /*0b68*/ 	.word	0x0500000f


	//   ....[104]....
        /*0b6c*/ 	.word	0x0500000f


	//   ....[105]....
        /*0b70*/ 	.word	0x0500000f


	//   ....[106]....
        /*0b74*/ 	.word	0x0500000f


	//   ....[107]....
        /*0b78*/ 	.word	0x0500000f


	//   ....[108]....
        /*0b7c*/ 	.word	0x0500000f


	//   ....[109]....
        /*0b80*/ 	.word	0x0500000f


	//   ....[110]....
        /*0b84*/ 	.word	0x0500000f


	//----- nvinfo : EIATTR_COOP_GROUP_INSTR_OFFSETS
	.align		4
.L_1607:
        /*0b88*/ 	.byte	0x04, 0x28
        /*0b8a*/ 	.short	(.L_1609 - .L_1608)


	//   ....[0]....
.L_1608:
        /*0b8c*/ 	.word	0x00000060


	//   ....[1]....
        /*0b90*/ 	.word	0x00000130


	//   ....[2]....
        /*0b94*/ 	.word	0x000001e0


	//   ....[3]....
        /*0b98*/ 	.word	0x000003a0


	//   ....[4]....
        /*0b9c*/ 	.word	0x00000500


	//   ....[5]....
        /*0ba0*/ 	.word	0x00000620


	//   ....[6]....
        /*0ba4*/ 	.word	0x00000780


	//   ....[7]....
        /*0ba8*/ 	.word	0x00002da0


	//   ....[8]....
        /*0bac*/ 	.word	0x00002db0


	//   ....[9]....
        /*0bb0*/ 	.word	0x00003480


	//   ....[10]....
        /*0bb4*/ 	.word	0x00003490


	//   ....[11]....
        /*0bb8*/ 	.word	0x00004110


	//   ....[12]....
        /*0bbc*/ 	.word	0x00004120


	//   ....[13]....
        /*0bc0*/ 	.word	0x00004870


	//   ....[14]....
        /*0bc4*/ 	.word	0x00004880


	//   ....[15]....
        /*0bc8*/ 	.word	0x00005290


	//   ....[16]....
        /*0bcc*/ 	.word	0x000052a0


	//   ....[17]....
        /*0bd0*/ 	.word	0x000053b0


	//   ....[18]....
        /*0bd4*/ 	.word	0x000053c0


	//   ....[19]....
        /*0bd8*/ 	.word	0x00005730


	//   ....[20]....
        /*0bdc*/ 	.word	0x00005750


	//   ....[21]....
        /*0be0*/ 	.word	0x00005830


	//   ....[22]....
        /*0be4*/ 	.word	0x00005850


	//   ....[23]....
        /*0be8*/ 	.word	0x00005fd0


	//   ....[24]....
        /*0bec*/ 	.word	0x000067a0


	//   ....[25]....
        /*0bf0*/ 	.word	0x000067b0


	//   ....[26]....
        /*0bf4*/ 	.word	0x000067c0


	//   ....[27]....
        /*0bf8*/ 	.word	0x000067d0


	//   ....[28]....
        /*0bfc*/ 	.word	0x00006af0


	//   ....[29]....
        /*0c00*/ 	.word	0x00006b00


	//   ....[30]....
        /*0c04*/ 	.word	0x00006b10


	//   ....[31]....
        /*0c08*/ 	.word	0x00006b20


	//   ....[32]....
        /*0c0c*/ 	.word	0x00007e20


	//   ....[33]....
        /*0c10*/ 	.word	0x00007e30


	//   ....[34]....
        /*0c14*/ 	.word	0x00007e40


	//   ....[35]....
        /*0c18*/ 	.word	0x00007e50


	//   ....[36]....
        /*0c1c*/ 	.word	0x00007f50


	//   ....[37]....
        /*0c20*/ 	.word	0x00007f70


	//   ....[38]....
        /*0c24*/ 	.word	0x00008010


	//   ....[39]....
        /*0c28*/ 	.word	0x00008040


	//   ....[40]....
        /*0c2c*/ 	.word	0x00009640


	//   ....[41]....
        /*0c30*/ 	.word	0x00009ca0


	//   ....[42]....
        /*0c34*/ 	.word	0x00009cb0


	//   ....[43]....
        /*0c38*/ 	.word	0x00009cd0


	//   ....[44]....
        /*0c3c*/ 	.word	0x0000a450


	//   ....[45]....
        /*0c40*/ 	.word	0x0000a470


	//   ....[46]....
        /*0c44*/ 	.word	0x0000be80


	//   ....[47]....
        /*0c48*/ 	.word	0x0000bea0


	//   ....[48]....
        /*0c4c*/ 	.word	0x0000c6c0


	//   ....[49]....
        /*0c50*/ 	.word	0x0000c7c0


	//   ....[50]....
        /*0c54*/ 	.word	0x0000cf00


	//   ....[51]....
        /*0c58*/ 	.word	0x0000cf50


	//   ....[52]....
        /*0c5c*/ 	.word	0x0000e980


	//   ....[53]....
        /*0c60*/ 	.word	0x0000e9b0


	//   ....[54]....
        /*0c64*/ 	.word	0x0000ebd0


	//   ....[55]....
        /*0c68*/ 	.word	0x0000ebf0


	//   ....[56]....
        /*0c6c*/ 	.word	0x0000fed0


	//   ....[57]....
        /*0c70*/ 	.word	0x0000ff00


	//   ....[58]....
        /*0c74*/ 	.word	0x00010210


	//   ....[59]....
        /*0c78*/ 	.word	0x00010230


	//   ....[60]....
        /*0c7c*/ 	.word	0x00011000


	//   ....[61]....
        /*0c80*/ 	.word	0x00011020


	//   ....[62]....
        /*0c84*/ 	.word	0x00011030


	//   ....[63]....
        /*0c88*/ 	.word	0x00011040


	//   ....[64]....
        /*0c8c*/ 	.word	0x00011590


	//   ....[65]....
        /*0c90*/ 	.word	0x000115d0


	//   ....[66]....
        /*0c94*/ 	.word	0x00011600


	//   ....[67]....
        /*0c98*/ 	.word	0x00011630


	//   ....[68]....
        /*0c9c*/ 	.word	0x00011650


	//   ....[69]....
        /*0ca0*/ 	.word	0x00011660


	//   ....[70]....
        /*0ca4*/ 	.word	0x000116a0


	//   ....[71]....
        /*0ca8*/ 	.word	0x000116d0


	//   ....[72]....
        /*0cac*/ 	.word	0x00011b80


	//   ....[73]....
        /*0cb0*/ 	.word	0x00011b90


	//   ....[74]....
        /*0cb4*/ 	.word	0x00011e10


	//   ....[75]....
        /*0cb8*/ 	.word	0x00011e20


	//   ....[76]....
        /*0cbc*/ 	.word	0x000128d0


	//   ....[77]....
        /*0cc0*/ 	.word	0x00012900


	//   ....[78]....
        /*0cc4*/ 	.word	0x00012920


	//   ....[79]....
        /*0cc8*/ 	.word	0x00012950


	//   ....[80]....
        /*0ccc*/ 	.word	0x00012980


	//   ....[81]....
        /*0cd0*/ 	.word	0x00012990


	//   ....[82]....
        /*0cd4*/ 	.word	0x000129c0


	//   ....[83]....
        /*0cd8*/ 	.word	0x00012a30


	//   ....[84]....
        /*0cdc*/ 	.word	0x00012b60


	//   ....[85]....
        /*0ce0*/ 	.word	0x00012d60


	//   ....[86]....
        /*0ce4*/ 	.word	0x00012d90


	//   ....[87]....
        /*0ce8*/ 	.word	0x00012dc0


	//   ....[88]....
        /*0cec*/ 	.word	0x00012df0


	//   ....[89]....
        /*0cf0*/ 	.word	0x00012e20


	//   ....[90]....
        /*0cf4*/ 	.word	0x00012e50


	//   ....[91]....
        /*0cf8*/ 	.word	0x00012fe0


	//   ....[92]....
        /*0cfc*/ 	.word	0x00013010


	//   ....[93]....
        /*0d00*/ 	.word	0x00013040


	//   ....[94]....
        /*0d04*/ 	.word	0x00013070


	//   ....[95]....
        /*0d08*/ 	.word	0x000130a0


	//   ....[96]....
        /*0d0c*/ 	.word	0x000130d0


	//   ....[97]....
        /*0d10*/ 	.word	0x00013160


	//   ....[98]....
        /*0d14*/ 	.word	0x00013190


	//   ....[99]....
        /*0d18*/ 	.word	0x000131a0


	//   ....[100]....
        /*0d1c*/ 	.word	0x000131e0


	//   ....[101]....
        /*0d20*/ 	.word	0x000146c0


	//   ....[102]....
        /*0d24*/ 	.word	0x00016250


	//   ....[103]....
        /*0d28*/ 	.word	0x00016270


	//   ....[104]....
        /*0d2c*/ 	.word	0x00016300


	//   ....[105]....
        /*0d30*/ 	.word	0x00016320


	//   ....[106]....
        /*0d34*/ 	.word	0x000163a0


	//   ....[107]....
        /*0d38*/ 	.word	0x000163c0


	//   ....[108]....
        /*0d3c*/ 	.word	0x00016440


	//   ....[109]....
        /*0d40*/ 	.word	0x00016460


	//   ....[110]....
        /*0d44*/ 	.word	0x000164e0


	//   ....[111]....
        /*0d48*/ 	.word	0x00016500


	//   ....[112]....
        /*0d4c*/ 	.word	0x00016580


	//   ....[113]....
        /*0d50*/ 	.word	0x000165a0


	//   ....[114]....
        /*0d54*/ 	.word	0x00016620


	//   ....[115]....
        /*0d58*/ 	.word	0x00016640


	//   ....[116]....
        /*0d5c*/ 	.word	0x00016650


	//   ....[117]....
        /*0d60*/ 	.word	0x00016660


	//   ....[118]....
        /*0d64*/ 	.word	0x00016fb0


	//   ....[119]....
        /*0d68*/ 	.word	0x00016fc0


	//   ....[120]....
        /*0d6c*/ 	.word	0x00016fe0


	//   ....[121]....
        /*0d70*/ 	.word	0x00017040


	//   ....[122]....
        /*0d74*/ 	.word	0x00017060


	//   ....[123]....
        /*0d78*/ 	.word	0x000170e0


	//   ....[124]....
        /*0d7c*/ 	.word	0x00017100


	//   ....[125]....
        /*0d80*/ 	.word	0x00017180


	//   ....[126]....
        /*0d84*/ 	.word	0x000171a0


	//   ....[127]....
        /*0d88*/ 	.word	0x00017220


	//   ....[128]....
        /*0d8c*/ 	.word	0x00017240


	//   ....[129]....
        /*0d90*/ 	.word	0x000172c0


	//   ....[130]....
        /*0d94*/ 	.word	0x000172e0


	//   ....[131]....
        /*0d98*/ 	.word	0x00017360


	//   ....[132]....
        /*0d9c*/ 	.word	0x00017380


	//   ....[133]....
        /*0da0*/ 	.word	0x00017390


	//   ....[134]....
        /*0da4*/ 	.word	0x00017400


	//   ....[135]....
        /*0da8*/ 	.word	0x00017450


	//   ....[136]....
        /*0dac*/ 	.word	0x000174f0


	//   ....[137]....
        /*0db0*/ 	.word	0x00017520


	//   ....[138]....
        /*0db4*/ 	.word	0x00017530


	//   ....[139]....
        /*0db8*/ 	.word	0x000175a0


	//   ....[140]....
        /*0dbc*/ 	.word	0x000175b0


	//   ....[141]....
        /*0dc0*/ 	.word	0x000175c0


	//   ....[142]....
        /*0dc4*/ 	.word	0x00017d90


	//   ....[143]....
        /*0dc8*/ 	.word	0x00017db0


	//   ....[144]....
        /*0dcc*/ 	.word	0x00017e20


	//   ....[145]....
        /*0dd0*/ 	.word	0x00017e30


	//   ....[146]....
        /*0dd4*/ 	.word	0x00017e70


	//   ....[147]....
        /*0dd8*/ 	.word	0x00017e80


	//   ....[148]....
        /*0ddc*/ 	.word	0x00017ec0


	//   ....[149]....
        /*0de0*/ 	.word	0x00017ed0


	//   ....[150]....
        /*0de4*/ 	.word	0x00017f10


	//   ....[151]....
        /*0de8*/ 	.word	0x00017f20


	//   ....[152]....
        /*0dec*/ 	.word	0x00017f60


	//   ....[153]....
        /*0df0*/ 	.word	0x00017f70


	//   ....[154]....
        /*0df4*/ 	.word	0x00017fb0


	//   ....[155]....
        /*0df8*/ 	.word	0x00017fc0


	//   ....[156]....
        /*0dfc*/ 	.word	0x00017fd0


	//   ....[157]....
        /*0e00*/ 	.word	0x00018010


	//   ....[158]....
        /*0e04*/ 	.word	0x000182d0


	//   ....[159]....
        /*0e08*/ 	.word	0x00018300


	//   ....[160]....
        /*0e0c*/ 	.word	0x00018360


	//   ....[161]....
        /*0e10*/ 	.word	0x00018370


	//   ....[162]....
        /*0e14*/ 	.word	0x000183c0


	//   ....[163]....
        /*0e18*/ 	.word	0x000183d0


	//   ....[164]....
        /*0e1c*/ 	.word	0x00018420


	//   ....[165]....
        /*0e20*/ 	.word	0x00018430


	//   ....[166]....
        /*0e24*/ 	.word	0x00018480


	//   ....[167]....
        /*0e28*/ 	.word	0x00018490


	//   ....[168]....
        /*0e2c*/ 	.word	0x000184e0


	//   ....[169]....
        /*0e30*/ 	.word	0x000184f0


	//   ....[170]....
        /*0e34*/ 	.word	0x00018540


	//   ....[171]....
        /*0e38*/ 	.word	0x00018550


	//   ....[172]....
        /*0e3c*/ 	.word	0x00018560


	//   ....[173]....
        /*0e40*/ 	.word	0x000185a0


	//   ....[174]....
        /*0e44*/ 	.word	0x00018b70


	//   ....[175]....
        /*0e48*/ 	.word	0x00018b80


	//   ....[176]....
        /*0e4c*/ 	.word	0x00018bf0


	//   ....[177]....
        /*0e50*/ 	.word	0x00018c30


	//   ....[178]....
        /*0e54*/ 	.word	0x00018c50


	//   ....[179]....
        /*0e58*/ 	.word	0x00018c90


	//   ....[180]....
        /*0e5c*/ 	.word	0x00018cb0


	//   ....[181]....
        /*0e60*/ 	.word	0x00018cf0


	//   ....[182]....
        /*0e64*/ 	.word	0x00018d10


	//   ....[183]....
        /*0e68*/ 	.word	0x00018d50


	//   ....[184]....
        /*0e6c*/ 	.word	0x00018d70


	//   ....[185]....
        /*0e70*/ 	.word	0x00018db0


	//   ....[186]....
        /*0e74*/ 	.word	0x00018dd0


	//   ....[187]....
        /*0e78*/ 	.word	0x00018e10


	//   ....[188]....
        /*0e7c*/ 	.word	0x00018e30


	//   ....[189]....
        /*0e80*/ 	.word	0x00018e40


	//   ....[190]....
        /*0e84*/ 	.word	0x000191f0


	//   ....[191]....
        /*0e88*/ 	.word	0x00019220


	//   ....[192]....
        /*0e8c*/ 	.word	0x00019280


	//   ....[193]....
        /*0e90*/ 	.word	0x000192b0


	//   ....[194]....
        /*0e94*/ 	.word	0x000192e0


	//   ....[195]....
        /*0e98*/ 	.word	0x00019310


	//   ....[196]....
        /*0e9c*/ 	.word	0x00019340


	//   ....[197]....
        /*0ea0*/ 	.word	0x00019370


	//   ....[198]....
        /*0ea4*/ 	.word	0x00019510


	//   ....[199]....
        /*0ea8*/ 	.word	0x00019540


	//   ....[200]....
        /*0eac*/ 	.word	0x00019570


	//   ....[201]....
        /*0eb0*/ 	.word	0x000195a0


	//   ....[202]....
        /*0eb4*/ 	.word	0x000195d0


	//   ....[203]....
        /*0eb8*/ 	.word	0x00019600


	//   ....[204]....
        /*0ebc*/ 	.word	0x000196c0


	//   ....[205]....
        /*0ec0*/ 	.word	0x000196e0


	//   ....[206]....
        /*0ec4*/ 	.word	0x00019700


	//   ....[207]....
        /*0ec8*/ 	.word	0x00019760


	//   ....[208]....
        /*0ecc*/ 	.word	0x0001a190


	//   ....[209]....
        /*0ed0*/ 	.word	0x0001a4b0


	//   ....[210]....
        /*0ed4*/ 	.word	0x0001a540


	//   ....[211]....
        /*0ed8*/ 	.word	0x0001a5d0


	//   ....[212]....
        /*0edc*/ 	.word	0x0001a660


	//   ....[213]....
        /*0ee0*/ 	.word	0x0001a740


	//   ....[214]....
        /*0ee4*/ 	.word	0x0001a7d0


	//   ....[215]....
        /*0ee8*/ 	.word	0x0001a870


	//   ....[216]....
        /*0eec*/ 	.word	0x0001a900


	//   ....[217]....
        /*0ef0*/ 	.word	0x0001a9f0


	//   ....[218]....
        /*0ef4*/ 	.word	0x0001aa80


	//   ....[219]....
        /*0ef8*/ 	.word	0x0001ab20


	//   ....[220]....
        /*0efc*/ 	.word	0x0001abb0


	//   ....[221]....
        /*0f00*/ 	.word	0x0001acf0


	//   ....[222]....
        /*0f04*/ 	.word	0x0001ada0


	//   ....[223]....
        /*0f08*/ 	.word	0x0001ae30


	//   ....[224]....
        /*0f0c*/ 	.word	0x0001ae80


	//   ....[225]....
        /*0f10*/ 	.word	0x0001aed0


	//   ....[226]....
        /*0f14*/ 	.word	0x0001af60


	//   ....[227]....
        /*0f18*/ 	.word	0x0001aff0


	//   ....[228]....
        /*0f1c*/ 	.word	0x0001b040


	//   ....[229]....
        /*0f20*/ 	.word	0x0001b090


	//   ....[230]....
        /*0f24*/ 	.word	0x0001b180


	//   ....[231]....
        /*0f28*/ 	.word	0x0001b230


	//   ....[232]....
        /*0f2c*/ 	.word	0x0001b280


	//   ....[233]....
        /*0f30*/ 	.word	0x0001b2d0


	//   ....[234]....
        /*0f34*/ 	.word	0x0001b460


	//   ....[235]....
        /*0f38*/ 	.word	0x0001b5b0


	//   ....[236]....
        /*0f3c*/ 	.word	0x0001b640


	//   ....[237]....
        /*0f40*/ 	.word	0x0001b690


	//   ....[238]....
        /*0f44*/ 	.word	0x0001b960


	//   ....[239]....
        /*0f48*/ 	.word	0x0001b9b0


	//   ....[240]....
        /*0f4c*/ 	.word	0x0001ba70


	//   ....[241]....
        /*0f50*/ 	.word	0x0001bae0


	//   ....[242]....
        /*0f54*/ 	.word	0x0001bb40


	//   ....[243]....
        /*0f58*/ 	.word	0x0001bbf0


	//   ....[244]....
        /*0f5c*/ 	.word	0x0001bc50


	//   ....[245]....
        /*0f60*/ 	.word	0x0001bce0


	//   ....[246]....
        /*0f64*/ 	.word	0x0001bd60


	//   ....[247]....
        /*0f68*/ 	.word	0x0001bdb0


	//   ....[248]....
        /*0f6c*/ 	.word	0x0001be40


	//   ....[249]....
        /*0f70*/ 	.word	0x0001bed0


	//   ....[250]....
        /*0f74*/ 	.word	0x0001bf70


	//   ....[251]....
        /*0f78*/ 	.word	0x0001c010


	//   ....[252]....
        /*0f7c*/ 	.word	0x0001c070


	//   ....[253]....
        /*0f80*/ 	.word	0x0001c0e0


	//   ....[254]....
        /*0f84*/ 	.word	0x0001c140


	//   ....[255]....
        /*0f88*/ 	.word	0x0001c1b0


	//   ....[0]....
        /*0f8c*/ 	.word	0x0001c270


	//   ....[1]....
        /*0f90*/ 	.word	0x0001c2d0


	//   ....[2]....
        /*0f94*/ 	.word	0x0001c390


	//   ....[3]....
        /*0f98*/ 	.word	0x0001c670


	//   ....[4]....
        /*0f9c*/ 	.word	0x0001c760


	//   ....[5]....
        /*0fa0*/ 	.word	0x0001c800


	//   ....[6]....
        /*0fa4*/ 	.word	0x0001c860


	//   ....[7]....
        /*0fa8*/ 	.word	0x0001c950


	//   ....[8]....
        /*0fac*/ 	.word	0x0001c9c0


	//   ....[9]....
        /*0fb0*/ 	.word	0x0001cab0


	//   ....[10]....
        /*0fb4*/ 	.word	0x0001cb20


	//   ....[11]....
        /*0fb8*/ 	.word	0x0001cc10


	//   ....[12]....
        /*0fbc*/ 	.word	0x0001cc80


	//   ....[13]....
        /*0fc0*/ 	.word	0x0001cd70


	//   ....[14]....
        /*0fc4*/ 	.word	0x0001cde0


	//   ....[15]....
        /*0fc8*/ 	.word	0x0001ced0


	//   ....[16]....
        /*0fcc*/ 	.word	0x0001cf40


	//   ....[17]....
        /*0fd0*/ 	.word	0x0001d030


	//   ....[18]....
        /*0fd4*/ 	.word	0x0001d0a0


	//   ....[19]....
        /*0fd8*/ 	.word	0x0001d140


	//   ....[20]....
        /*0fdc*/ 	.word	0x0001d260


	//   ....[21]....
        /*0fe0*/ 	.word	0x0001d2b0


	//   ....[22]....
        /*0fe4*/ 	.word	0x0001d310


	//   ....[23]....
        /*0fe8*/ 	.word	0x0001d3d0


	//   ....[24]....
        /*0fec*/ 	.word	0x0001d430


	//   ....[25]....
        /*0ff0*/ 	.word	0x0001d530


	//   ....[26]....
        /*0ff4*/ 	.word	0x0001d590


	//   ....[27]....
        /*0ff8*/ 	.word	0x0001d690


	//   ....[28]....
        /*0ffc*/ 	.word	0x0001d6f0


	//   ....[29]....
        /*1000*/ 	.word	0x0001d7f0


	//   ....[30]....
        /*1004*/ 	.word	0x0001d850


	//   ....[31]....
        /*1008*/ 	.word	0x0001d950


	//   ....[32]....
        /*100c*/ 	.word	0x0001d9b0


	//   ....[33]....
        /*1010*/ 	.word	0x0001dab0


	//   ....[34]....
        /*1014*/ 	.word	0x0001db10


	//   ....[35]....
        /*1018*/ 	.word	0x0001dbc0


	//   ....[36]....
        /*101c*/ 	.word	0x0001dc70


	//   ....[37]....
        /*1020*/ 	.word	0x0001dd60


	//   ....[38]....
        /*1024*/ 	.word	0x0001ddc0


	//   ....[39]....
        /*1028*/ 	.word	0x0001deb0


	//   ....[40]....
        /*102c*/ 	.word	0x0001df10


	//   ....[41]....
        /*1030*/ 	.word	0x0001dfe0


	//   ....[42]....
        /*1034*/ 	.word	0x0001e040


	//   ....[43]....
        /*1038*/ 	.word	0x0001e100


	//   ....[44]....
        /*103c*/ 	.word	0x0001e240


	//   ....[45]....
        /*1040*/ 	.word	0x0001e2f0


	//   ....[46]....
        /*1044*/ 	.word	0x0001e360


	//   ....[47]....
        /*1048*/ 	.word	0x0001e430


	//   ....[48]....
        /*104c*/ 	.word	0x0001e490


	//   ....[49]....
        /*1050*/ 	.word	0x0001e540


	//   ....[50]....
        /*1054*/ 	.word	0x0001e5a0


	//   ....[51]....
        /*1058*/ 	.word	0x0001e650


	//   ....[52]....
        /*105c*/ 	.word	0x0001e6b0


	//   ....[53]....
        /*1060*/ 	.word	0x0001e760


	//   ....[54]....
        /*1064*/ 	.word	0x0001e7c0


	//   ....[55]....
        /*1068*/ 	.word	0x0001e870


	//   ....[56]....
        /*106c*/ 	.word	0x0001e8d0


	//   ....[57]....
        /*1070*/ 	.word	0x0001e980


	//   ....[58]....
        /*1074*/ 	.word	0x0001e9e0


	//   ....[59]....
        /*1078*/ 	.word	0x0001ea90


	//   ....[60]....
        /*107c*/ 	.word	0x0001eb80


	//   ....[61]....
        /*1080*/ 	.word	0x0001ec30


	//   ....[62]....
        /*1084*/ 	.word	0x0001ec90


	//   ....[63]....
        /*1088*/ 	.word	0x0001ed50


	//   ....[64]....
        /*108c*/ 	.word	0x0001edb0


	//   ....[65]....
        /*1090*/ 	.word	0x0001ee70


	//   ....[66]....
        /*1094*/ 	.word	0x0001eed0


	//   ....[67]....
        /*1098*/ 	.word	0x0001ef90


	//   ....[68]....
        /*109c*/ 	.word	0x0001eff0


	//   ....[69]....
        /*10a0*/ 	.word	0x0001f0b0


	//   ....[70]....
        /*10a4*/ 	.word	0x0001f110


	//   ....[71]....
        /*10a8*/ 	.word	0x0001f1d0


	//   ....[72]....
        /*10ac*/ 	.word	0x0001f230


	//   ....[73]....
        /*10b0*/ 	.word	0x0001f2f0


	//   ....[74]....
        /*10b4*/ 	.word	0x0001f350


	//   ....[75]....
        /*10b8*/ 	.word	0x0001f400


	//   ....[76]....
        /*10bc*/ 	.word	0x0001f4f0


	//   ....[77]....
        /*10c0*/ 	.word	0x0001f5a0


	//   ....[78]....
        /*10c4*/ 	.word	0x0001f650


	//   ....[79]....
        /*10c8*/ 	.word	0x0001f710


	//   ....[80]....
        /*10cc*/ 	.word	0x0001f770


	//   ....[81]....
        /*10d0*/ 	.word	0x0001f820


	//   ....[82]....
        /*10d4*/ 	.word	0x0001f880


	//   ....[83]....
        /*10d8*/ 	.word	0x0001f930


	//   ....[84]....
        /*10dc*/ 	.word	0x0001f990


	//   ....[85]....
        /*10e0*/ 	.word	0x0001fa40


	//   ....[86]....
        /*10e4*/ 	.word	0x0001faa0


	//   ....[87]....
        /*10e8*/ 	.word	0x0001fb50


	//   ....[88]....
        /*10ec*/ 	.word	0x0001fbb0


	//   ....[89]....
        /*10f0*/ 	.word	0x0001fc60


	//   ....[90]....
        /*10f4*/ 	.word	0x0001fcc0


	//   ....[91]....
        /*10f8*/ 	.word	0x0001fd60


	//   ....[92]....
        /*10fc*/ 	.word	0x0001fdf0


	//   ....[93]....
        /*1100*/ 	.word	0x0001fe90


	//   ....[94]....
        /*1104*/ 	.word	0x00020000


	//   ....[95]....
        /*1108*/ 	.word	0x00020070


	//   ....[96]....
        /*110c*/ 	.word	0x000200e0


	//   ....[97]....
        /*1110*/ 	.word	0x00020150


	//   ....[98]....
        /*1114*/ 	.word	0x000201c0


	//   ....[99]....
        /*1118*/ 	.word	0x00020240


	//   ....[100]....
        /*111c*/ 	.word	0x000202c0


	//   ....[101]....
        /*1120*/ 	.word	0x00020350


	//   ....[102]....
        /*1124*/ 	.word	0x000203c0


	//   ....[103]....
        /*1128*/ 	.word	0x00020430


	//   ....[104]....
        /*112c*/ 	.word	0x000204a0


	//   ....[105]....
        /*1130*/ 	.word	0x00020520


	//   ....[106]....
        /*1134*/ 	.word	0x00020590


	//   ....[107]....
        /*1138*/ 	.word	0x00020640


	//   ....[108]....
        /*113c*/ 	.word	0x00020690


	//   ....[109]....
        /*1140*/ 	.word	0x00020720


	//   ....[110]....
        /*1144*/ 	.word	0x00020850


	//----- nvinfo : EIATTR_REG_RECONFIG
	.align		4
.L_1609:
        /*1148*/ 	.byte	0x01, 0x54
	.zero		2


	//----- nvinfo : EIATTR_SYSCALL_OFFSETS
	.align		4
        /*114c*/ 	.byte	0x04, 0x46
        /*114e*/ 	.short	(.L_1611 - .L_1610)


	//   ....[0]....
.L_1610:
        /*1150*/ 	.word	0x00001b40


	//   ....[1]....
        /*1154*/ 	.word	0x00001c90


	//   ....[2]....
        /*1158*/ 	.word	0x000061a0


	//   ....[3]....
        /*115c*/ 	.word	0x000064c0


	//   ....[4]....
        /*1160*/ 	.word	0x000158e0


	//   ....[5]....
        /*1164*/ 	.word	0x00015a30


	//   ....[6]....
        /*1168*/ 	.word	0x00015b20


	//   ....[7]....
        /*116c*/ 	.word	0x00016aa0


	//----- nvinfo : EIATTR_MBARRIER_INSTR_OFFSETS
	.align		4
.L_1611:
        /*1170*/ 	.byte	0x04, 0x39
        /*1172*/ 	.short	(.L_1613 - .L_1612)


	//   ....[0]....
.L_1612:
        /*1174*/ 	.word	0x00000250
        /*1178*/ 	.word	0x000000ff
        /*117c*/ 	.word	0x00016800
        /*1180*/ 	.short	0x0100
        /*1182*/ 	.byte	0x08
	.zero		1


	//   ....[1]....
        /*1184*/ 	.word	0x00000260
        /*1188*/ 	.word	0x000000ff
        /*118c*/ 	.word	0x00016820
        /*1190*/ 	.short	0x0100
        /*1192*/ 	.byte	0x08
	.zero		1


	//   ....[2]....
        /*1194*/ 	.word	0x00000350
        /*1198*/ 	.word	0x000000ff
        /*119c*/ 	.word	0x00016830
        /*11a0*/ 	.short	0x0100
        /*11a2*/ 	.byte	0x08
	.zero		1


	//   ....[3]....
        /*11a4*/ 	.word	0x00000360
        /*11a8*/ 	.word	0x000000ff
        /*11ac*/ 	.word	0x00016840
        /*11b0*/ 	.short	0x0100
        /*11b2*/ 	.byte	0x08
	.zero		1


	//   ....[4]....
        /*11b4*/ 	.word	0x00000370
        /*11b8*/ 	.word	0x000000ff
        /*11bc*/ 	.word	0x00016838
        /*11c0*/ 	.short	0x0100
        /*11c2*/ 	.byte	0x08
	.zero		1


	//   ....[5]....
        /*11c4*/ 	.word	0x00000380
        /*11c8*/ 	.word	0x000000ff
        /*11cc*/ 	.word	0x00016848
        /*11d0*/ 	.short	0x0100
        /*11d2*/ 	.byte	0x08
	.zero		1


	//   ....[6]....
        /*11d4*/ 	.word	0x000004b0
        /*11d8*/ 	.word	0x000000ff
        /*11dc*/ 	.word	0x00016850
        /*11e0*/ 	.short	0x0100
        /*11e2*/ 	.byte	0x08
	.zero		1


	//   ....[7]....
        /*11e4*/ 	.word	0x000004c0
        /*11e8*/ 	.word	0x000000ff
        /*11ec*/ 	.word	0x00016860
        /*11f0*/ 	.short	0x0100
        /*11f2*/ 	.byte	0x08
	.zero		1


	//   ....[8]....
        /*11f4*/ 	.word	0x000004d0
        /*11f8*/ 	.word	0x000000ff
        /*11fc*/ 	.word	0x00016858
        /*1200*/ 	.short	0x0100
        /*1202*/ 	.byte	0x08
	.zero		1


	//   ....[9]....
        /*1204*/ 	.word	0x000004e0
        /*1208*/ 	.word	0x000000ff
        /*120c*/ 	.word	0x00016868
        /*1210*/ 	.short	0x0100
        /*1212*/ 	.byte	0x08
	.zero		1


	//   ....[10]....
        /*1214*/ 	.word	0x000005d0
        /*1218*/ 	.word	0x000000ff
        /*121c*/ 	.word	0x00016870
        /*1220*/ 	.short	0x0100
        /*1222*/ 	.byte	0x06
	.zero		1


	//   ....[11]....
        /*1224*/ 	.word	0x000005e0
        /*1228*/ 	.word	0x000000ff
        /*122c*/ 	.word	0x00016880
        /*1230*/ 	.short	0x0100
        /*1232*/ 	.byte	0x06
	.zero		1


	//   ....[12]....
        /*1234*/ 	.word	0x000005f0
        /*1238*/ 	.word	0x000000ff
        /*123c*/ 	.word	0x00016878
        /*1240*/ 	.short	0x0100
        /*1242*/ 	.byte	0x06
	.zero		1


	//   ....[13]....
        /*1244*/ 	.word	0x00000600
        /*1248*/ 	.word	0x000000ff
        /*124c*/ 	.word	0x00016888
        /*1250*/ 	.short	0x0100
        /*1252*/ 	.byte	0x06
	.zero		1


	//   ....[14]....
        /*1254*/ 	.word	0x00000730
        /*1258*/ 	.word	0x000000ff
        /*125c*/ 	.word	0x00016890
        /*1260*/ 	.short	0x0100
        /*1262*/ 	.byte	0x08
	.zero		1


	//   ....[15]....
        /*1264*/ 	.word	0x00000740
        /*1268*/ 	.word	0x000000ff
        /*126c*/ 	.word	0x000168a0
        /*1270*/ 	.short	0x0100
        /*1272*/ 	.byte	0x08
	.zero		1


	//   ....[16]....
        /*1274*/ 	.word	0x00000750
        /*1278*/ 	.word	0x000000ff
        /*127c*/ 	.word	0x00016898
        /*1280*/ 	.short	0x0100
        /*1282*/ 	.byte	0x08
	.zero		1


	//   ....[17]....
        /*1284*/ 	.word	0x00000760
        /*1288*/ 	.word	0x000000ff
        /*128c*/ 	.word	0x000168a8
        /*1290*/ 	.short	0x0100
        /*1292*/ 	.byte	0x08
	.zero		1


	//   ....[18]....
        /*1294*/ 	.word	0x00000890
        /*1298*/ 	.word	0x000000ff
        /*129c*/ 	.word	0x000168b0
        /*12a0*/ 	.short	0x0100
        /*12a2*/ 	.byte	0x08
	.zero		1


	//   ....[19]....
        /*12a4*/ 	.word	0x000008a0
        /*12a8*/ 	.word	0x000000ff
        /*12ac*/ 	.word	0x000168c0
        /*12b0*/ 	.short	0x0100
        /*12b2*/ 	.byte	0x08
	.zero		1


	//   ....[20]....
        /*12b4*/ 	.word	0x000008b0
        /*12b8*/ 	.word	0x000000ff
        /*12bc*/ 	.word	0x000168b8
        /*12c0*/ 	.short	0x0100
        /*12c2*/ 	.byte	0x08
	.zero		1


	//   ....[21]....
        /*12c4*/ 	.word	0x000008c0
        /*12c8*/ 	.word	0x000000ff
        /*12cc*/ 	.word	0x000168c8
        /*12d0*/ 	.short	0x0100
        /*12d2*/ 	.byte	0x08
	.zero		1


	//   ....[22]....
        /*12d4*/ 	.word	0x00002d50
        /*12d8*/ 	.word	0x00000044
        /*12dc*/ 	.word	0x00016890
        /*12e0*/ 	.short	0x010a
        /*12e2*/ 	.byte	0x3f
	.zero		1


	//   ....[23]....
        /*12e4*/ 	.word	0x000040b0
        /*12e8*/ 	.word	0x00000044
        /*12ec*/ 	.word	0x00016890
        /*12f0*/ 	.short	0x010a
        /*12f2*/ 	.byte	0x3f
	.zero		1


	//   ....[24]....
        /*12f4*/ 	.word	0x000050f0
        /*12f8*/ 	.word	0x00000044
        /*12fc*/ 	.word	0x00016890
        /*1300*/ 	.short	0x010a
        /*1302*/ 	.byte	0x3f
	.zero		1


	//   ....[25]....
        /*1304*/ 	.word	0x00005580
        /*1308*/ 	.word	0x00000004
        /*130c*/ 	.word	0x00000000
        /*1310*/ 	.short	0x0101
        /*1312*/ 	.byte	0x3f
	.zero		1


	//   ....[26]....
        /*1314*/ 	.word	0x000055c0
        /*1318*/ 	.word	0x00000044
        /*131c*/ 	.word	0x000168b0
        /*1320*/ 	.short	0x010a
        /*1322*/ 	.byte	0x3f
	.zero		1


	//   ....[27]....
        /*1324*/ 	.word	0x000059e0
        /*1328*/ 	.word	0x00000044
        /*132c*/ 	.word	0x00000000
        /*1330*/ 	.short	0x0101
        /*1332*/ 	.byte	0x3f
	.zero		1


	//   ....[28]....
        /*1334*/ 	.word	0x00006240
        /*1338*/ 	.word	0x00000002
        /*133c*/ 	.word	0x00016800
        /*1340*/ 	.short	0x010a
        /*1342*/ 	.byte	0x3f
	.zero		1


	//   ....[29]....
        /*1344*/ 	.word	0x00006290
        /*1348*/ 	.word	0x00000002
        /*134c*/ 	.word	0x00016800
        /*1350*/ 	.short	0x010a
        /*1352*/ 	.byte	0x3f
	.zero		1


	//   ....[30]....
        /*1354*/ 	.word	0x00006d90
        /*1358*/ 	.word	0x00000002
        /*135c*/ 	.word	0x00016800
        /*1360*/ 	.short	0x010a
        /*1362*/ 	.byte	0x3f
	.zero		1


	//   ....[31]....
        /*1364*/ 	.word	0x000082a0
        /*1368*/ 	.word	0x00000002
        /*136c*/ 	.word	0x00016800
        /*1370*/ 	.short	0x010a
        /*1372*/ 	.byte	0x3f
	.zero		1


	//   ....[32]....
        /*1374*/ 	.word	0x000091a0
        /*1378*/ 	.word	0x00000008
        /*137c*/ 	.word	0x00016830
        /*1380*/ 	.short	0x010a
        /*1382*/ 	.byte	0x3f
	.zero		1


	//   ....[33]....
        /*1384*/ 	.word	0x00009250
        /*1388*/ 	.word	0x00000008
        /*138c*/ 	.word	0x00016830
        /*1390*/ 	.short	0x010a
        /*1392*/ 	.byte	0x3f
	.zero		1


	//   ....[34]....
        /*1394*/ 	.word	0x0000a620
        /*1398*/ 	.word	0x00000008
        /*139c*/ 	.word	0x00000000
        /*13a0*/ 	.short	0x0101
        /*13a2*/ 	.byte	0x3f
	.zero		1


	//   ....[35]....
        /*13a4*/ 	.word	0x0000b500
        /*13a8*/ 	.word	0x00000003
        /*13ac*/ 	.word	0x00016830
        /*13b0*/ 	.short	0x010a
        /*13b2*/ 	.byte	0x3f
	.zero		1


	//   ....[36]....
        /*13b4*/ 	.word	0x0000b550
        /*13b8*/ 	.word	0x00000003
        /*13bc*/ 	.word	0x00016830
        /*13c0*/ 	.short	0x010a
        /*13c2*/ 	.byte	0x3f
	.zero		1


	//   ....[37]....
        /*13c4*/ 	.word	0x0000b8d0
        /*13c8*/ 	.word	0x00000003
        /*13cc*/ 	.word	0x00016850
        /*13d0*/ 	.short	0x010a
        /*13d2*/ 	.byte	0x3f
	.zero		1


	//   ....[38]....
        /*13d4*/ 	.word	0x0000b910
        /*13d8*/ 	.word	0x00000003
        /*13dc*/ 	.word	0x00016850
        /*13e0*/ 	.short	0x010a
        /*13e2*/ 	.byte	0x3f
	.zero		1


	//   ....[39]....
        /*13e4*/ 	.word	0x0000d120
        /*13e8*/ 	.word	0x0000000a
        /*13ec*/ 	.word	0x00000000
        /*13f0*/ 	.short	0x0101
        /*13f2*/ 	.byte	0x3f
	.zero		1


	//   ....[40]....
        /*13f4*/ 	.word	0x0000d950
        /*13f8*/ 	.word	0x0000000a
        /*13fc*/ 	.word	0x00000000
        /*1400*/ 	.short	0x0101
        /*1402*/ 	.byte	0x3f
	.zero		1


	//   ....[41]....
        /*1404*/ 	.word	0x0000def0
        /*1408*/ 	.word	0x00000000
        /*140c*/ 	.word	0x00016830
        /*1410*/ 	.short	0x010a
        /*1412*/ 	.byte	0x3f
	.zero		1


	//   ....[42]....
        /*1414*/ 	.word	0x0000df40
        /*1418*/ 	.word	0x00000000
        /*141c*/ 	.word	0x00016830
        /*1420*/ 	.short	0x010a
        /*1422*/ 	.byte	0x3f
	.zero		1


	//   ....[43]....
        /*1424*/ 	.word	0x0000e290
        /*1428*/ 	.word	0x00000003
        /*142c*/ 	.word	0x00016850
        /*1430*/ 	.short	0x010a
        /*1432*/ 	.byte	0x3f
	.zero		1


	//   ....[44]....
        /*1434*/ 	.word	0x0000e2d0
        /*1438*/ 	.word	0x00000003
        /*143c*/ 	.word	0x00016850
        /*1440*/ 	.short	0x010a
        /*1442*/ 	.byte	0x3f
	.zero		1


	//   ....[45]....
        /*1444*/ 	.word	0x0000e770
        /*1448*/ 	.word	0x00000000
        /*144c*/ 	.word	0x00000000
        /*1450*/ 	.short	0x0101
        /*1452*/ 	.byte	0x3f
	.zero		1


	//   ....[46]....
        /*1454*/ 	.word	0x0000f910
        /*1458*/ 	.word	0x0000000b
        /*145c*/ 	.word	0x00000000
        /*1460*/ 	.short	0x0101
        /*1462*/ 	.byte	0x3f
	.zero		1


	//   ....[47]....
        /*1464*/ 	.word	0x0000fdd0
        /*1468*/ 	.word	0x0000000a
        /*146c*/ 	.word	0x00016850
        /*1470*/ 	.short	0x010a
        /*1472*/ 	.byte	0x3f
	.zero		1


	//   ....[48]....
        /*1474*/ 	.word	0x0000fe40
        /*1478*/ 	.word	0x0000000a
        /*147c*/ 	.word	0x00016850
        /*1480*/ 	.short	0x010a
        /*1482*/ 	.byte	0x3f
	.zero		1


	//   ....[49]....
        /*1484*/ 	.word	0x00010420
        /*1488*/ 	.word	0x00000000
        /*148c*/ 	.word	0x00000000
        /*1490*/ 	.short	0x0101
        /*1492*/ 	.byte	0x3f
	.zero		1


	//   ....[50]....
        /*1494*/ 	.word	0x00011560
        /*1498*/ 	.word	0x00000003
        /*149c*/ 	.word	0x00000000
        /*14a0*/ 	.short	0x0101
        /*14a2*/ 	.byte	0x3f
	.zero		1


	//   ....[51]....
        /*14a4*/ 	.word	0x00011a40
        /*14a8*/ 	.word	0x00000008
        /*14ac*/ 	.word	0x00000000
        /*14b0*/ 	.short	0x0101
        /*14b2*/ 	.byte	0x3f
	.zero		1


	//   ....[52]....
        /*14b4*/ 	.word	0x000147a0
        /*14b8*/ 	.word	0x00000010
        /*14bc*/ 	.word	0x00016820
        /*14c0*/ 	.short	0x010a
        /*14c2*/ 	.byte	0x3f
	.zero		1


	//   ....[53]....
        /*14c4*/ 	.word	0x00014860
        /*14c8*/ 	.word	0x00000006
        /*14cc*/ 	.word	0x000168a0
        /*14d0*/ 	.short	0x010a
        /*14d2*/ 	.byte	0x3f
	.zero		1


	//   ....[54]....
        /*14d4*/ 	.word	0x00014aa0
        /*14d8*/ 	.word	0x00000006
        /*14dc*/ 	.word	0x000168c0
        /*14e0*/ 	.short	0x010a
        /*14e2*/ 	.byte	0x3f
	.zero		1


	//   ....[55]....
        /*14e4*/ 	.word	0x00014e30
        /*14e8*/ 	.word	0x00000006
        /*14ec*/ 	.word	0x000168a0
        /*14f0*/ 	.short	0x010a
        /*14f2*/ 	.byte	0x3f
	.zero		1


	//   ....[56]....
        /*14f4*/ 	.word	0x00015050
        /*14f8*/ 	.word	0x00000006
        /*14fc*/ 	.word	0x000168c0
        /*1500*/ 	.short	0x010a
        /*1502*/ 	.byte	0x3f
	.zero		1


	//   ....[57]....
        /*1504*/ 	.word	0x00015fd0
        /*1508*/ 	.word	0x00000003
        /*150c*/ 	.word	0x00016840
        /*1510*/ 	.short	0x010a
        /*1512*/ 	.byte	0x3f
	.zero		1


	//   ....[58]....
        /*1514*/ 	.word	0x00016760
        /*1518*/ 	.word	0x00000003
        /*151c*/ 	.word	0x00016830
        /*1520*/ 	.short	0x0107
        /*1522*/ 	.byte	0x3f
	.zero		1


	//   ....[59]....
        /*1524*/ 	.word	0x00016830
        /*1528*/ 	.word	0x00000003
        /*152c*/ 	.word	0x00016830
        /*1530*/ 	.short	0x0101
        /*1532*/ 	.byte	0x3f
	.zero		1


	//   ....[60]....
        /*1534*/ 	.word	0x000176a0
        /*1538*/ 	.word	0x00000010
        /*153c*/ 	.word	0x00016800
        /*1540*/ 	.short	0x0107
        /*1542*/ 	.byte	0x3f
	.zero		1


	//   ....[61]....
        /*1544*/ 	.word	0x00017790
        /*1548*/ 	.word	0x00000010
        /*154c*/ 	.word	0x00016800
        /*1550*/ 	.short	0x0101
        /*1552*/ 	.byte	0x3f
	.zero		1


	//   ....[62]....
        /*1554*/ 	.word	0x000177b0
        /*1558*/ 	.word	0x00000010
        /*155c*/ 	.word	0x00016820
        /*1560*/ 	.short	0x010a
        /*1562*/ 	.byte	0x3f
	.zero		1


	//   ....[63]....
        /*1564*/ 	.word	0x00017b80
        /*1568*/ 	.word	0x00000005
        /*156c*/ 	.word	0x00016840
        /*1570*/ 	.short	0x010a
        /*1572*/ 	.byte	0x3f
	.zero		1


	//   ....[64]....
        /*1574*/ 	.word	0x00018090
        /*1578*/ 	.word	0x00000005
        /*157c*/ 	.word	0x00016830
        /*1580*/ 	.short	0x0107
        /*1582*/ 	.byte	0x3f
	.zero		1


	//   ....[65]....
        /*1584*/ 	.word	0x00018150
        /*1588*/ 	.word	0x00000005
        /*158c*/ 	.word	0x00016830
        /*1590*/ 	.short	0x0101
        /*1592*/ 	.byte	0x3f
	.zero		1


	//   ....[66]....
        /*1594*/ 	.word	0x000181b0
        /*1598*/ 	.word	0x00000005
        /*159c*/ 	.word	0x00016860
        /*15a0*/ 	.short	0x010a
        /*15a2*/ 	.byte	0x3f
	.zero		1


	//   ....[67]....
        /*15a4*/ 	.word	0x00018690
        /*15a8*/ 	.word	0x00000005
        /*15ac*/ 	.word	0x00016850
        /*15b0*/ 	.short	0x0107
        /*15b2*/ 	.byte	0x3f
	.zero		1


	//   ....[68]....
        /*15b4*/ 	.word	0x00018810
        /*15b8*/ 	.word	0x00000005
        /*15bc*/ 	.word	0x00016850
        /*15c0*/ 	.short	0x0101
        /*15c2*/ 	.byte	0x3f
	.zero		1


	//   ....[69]....
        /*15c4*/ 	.word	0x00018a30
        /*15c8*/ 	.word	0x00000000
        /*15cc*/ 	.word	0x00016860
        /*15d0*/ 	.short	0x010a
        /*15d2*/ 	.byte	0x3f
	.zero		1


	//   ....[70]....
        /*15d4*/ 	.word	0x00018ef0
        /*15d8*/ 	.word	0x00000000
        /*15dc*/ 	.word	0x00016850
        /*15e0*/ 	.short	0x0107
        /*15e2*/ 	.byte	0x3f
	.zero		1


	//   ....[71]....
        /*15e4*/ 	.word	0x00018fc0
        /*15e8*/ 	.word	0x00000000
        /*15ec*/ 	.word	0x00016850
        /*15f0*/ 	.short	0x0101
        /*15f2*/ 	.byte	0x3f
	.zero		1


	//   ....[72]....
        /*15f4*/ 	.word	0x0001a110
        /*15f8*/ 	.word	0x00000005
        /*15fc*/ 	.word	0x00016820
        /*1600*/ 	.short	0x010a
        /*1602*/ 	.byte	0x3f
	.zero		1


	//   ....[73]....
        /*1604*/ 	.word	0x0001a280
        /*1608*/ 	.word	0x00000003
        /*160c*/ 	.word	0x00016840
        /*1610*/ 	.short	0x010a
        /*1612*/ 	.byte	0x3f
	.zero		1


	//   ....[74]....
        /*1614*/ 	.word	0x0001a320
        /*1618*/ 	.word	0x00000017
        /*161c*/ 	.word	0x00016840
        /*1620*/ 	.short	0x010a
        /*1622*/ 	.byte	0x3f
	.zero		1


	//   ....[75]....
        /*1624*/ 	.word	0x0001a360
        /*1628*/ 	.word	0x00000003
        /*162c*/ 	.word	0x00016860
        /*1630*/ 	.short	0x010a
        /*1632*/ 	.byte	0x3f
	.zero		1


	//   ....[76]....
        /*1634*/ 	.word	0x0001a3a0
        /*1638*/ 	.word	0x00000017
        /*163c*/ 	.word	0x00016860
        /*1640*/ 	.short	0x010a
        /*1642*/ 	.byte	0x3f
	.zero		1


	//   ....[77]....
        /*1644*/ 	.word	0x0001a400
        /*1648*/ 	.word	0x00000044
        /*164c*/ 	.word	0x00016890
        /*1650*/ 	.short	0x010a
        /*1652*/ 	.byte	0x3f
	.zero		1


	//   ....[78]....
        /*1654*/ 	.word	0x0001a690
        /*1658*/ 	.word	0x00000044
        /*165c*/ 	.word	0x00016890
        /*1660*/ 	.short	0x010a
        /*1662*/ 	.byte	0x3f
	.zero		1


	//   ....[79]....
        /*1664*/ 	.word	0x0001a940
        /*1668*/ 	.word	0x00000044
        /*166c*/ 	.word	0x00016890
        /*1670*/ 	.short	0x010a
        /*1672*/ 	.byte	0x3f
	.zero		1


	//   ....[80]....
        /*1674*/ 	.word	0x0001abf0
        /*1678*/ 	.word	0x00000044
        /*167c*/ 	.word	0x000168b0
        /*1680*/ 	.short	0x010a
        /*1682*/ 	.byte	0x3f
	.zero		1


	//   ....[81]....
        /*1684*/ 	.word	0x0001b0c0
        /*1688*/ 	.word	0x00000002
        /*168c*/ 	.word	0x00016800
        /*1690*/ 	.short	0x010a
        /*1692*/ 	.byte	0x3f
	.zero		1


	//   ....[82]....
        /*1694*/ 	.word	0x0001b6c0
        /*1698*/ 	.word	0x00000002
        /*169c*/ 	.word	0x00016800
        /*16a0*/ 	.short	0x010a
        /*16a2*/ 	.byte	0x3f
	.zero		1


	//   ....[83]....
        /*16a4*/ 	.word	0x0001b710
        /*16a8*/ 	.word	0x00000008
        /*16ac*/ 	.word	0x00016830
        /*16b0*/ 	.short	0x010a
        /*16b2*/ 	.byte	0x3f
	.zero		1


	//   ....[84]....
        /*16b4*/ 	.word	0x0001b760
        /*16b8*/ 	.word	0x00000003
        /*16bc*/ 	.word	0x00016830
        /*16c0*/ 	.short	0x010a
        /*16c2*/ 	.byte	0x3f
	.zero		1


	//   ....[85]....
        /*16c4*/ 	.word	0x0001b7b0
        /*16c8*/ 	.word	0x00000003
        /*16cc*/ 	.word	0x00016850
        /*16d0*/ 	.short	0x010a
        /*16d2*/ 	.byte	0x3f
	.zero		1


	//   ....[86]....
        /*16d4*/ 	.word	0x0001b800
        /*16d8*/ 	.word	0x00000000
        /*16dc*/ 	.word	0x00016830
        /*16e0*/ 	.short	0x010a
        /*16e2*/ 	.byte	0x3f
	.zero		1


	//   ....[87]....
        /*16e4*/ 	.word	0x0001b850
        /*16e8*/ 	.word	0x00000003
        /*16ec*/ 	.word	0x00016850
        /*16f0*/ 	.short	0x010a
        /*16f2*/ 	.byte	0x3f
	.zero		1


	//   ....[88]....
        /*16f4*/ 	.word	0x0001b8a0
        /*16f8*/ 	.word	0x0000000a
        /*16fc*/ 	.word	0x00016850
        /*1700*/ 	.short	0x010a
        /*1702*/ 	.byte	0x3f
	.zero		1


	//   ....[89]....
        /*1704*/ 	.word	0x0001c450
        /*1708*/ 	.word	0x00000010
        /*170c*/ 	.word	0x00016820
        /*1710*/ 	.short	0x010a
        /*1712*/ 	.byte	0x3f
	.zero		1


	//   ....[90]....
        /*1714*/ 	.word	0x0001c4a0
        /*1718*/ 	.word	0x00000006
        /*171c*/ 	.word	0x000168a0
        /*1720*/ 	.short	0x010a
        /*1722*/ 	.byte	0x3f
	.zero		1


	//   ....[91]....
        /*1724*/ 	.word	0x0001c4f0
        /*1728*/ 	.word	0x00000006
        /*172c*/ 	.word	0x000168c0
        /*1730*/ 	.short	0x010a
        /*1732*/ 	.byte	0x3f
	.zero		1


	//   ....[92]....
        /*1734*/ 	.word	0x0001c540
        /*1738*/ 	.word	0x00000006
        /*173c*/ 	.word	0x000168a0
        /*1740*/ 	.short	0x010a
        /*1742*/ 	.byte	0x3f
	.zero		1


	//   ....[93]....
        /*1744*/ 	.word	0x0001c590
        /*1748*/ 	.word	0x00000006
        /*174c*/ 	.word	0x000168c0
        /*1750*/ 	.short	0x010a
        /*1752*/ 	.byte	0x3f
	.zero		1


	//   ....[94]....
        /*1754*/ 	.word	0x0001c6b0
        /*1758*/ 	.word	0x00000003
        /*175c*/ 	.word	0x00016840
        /*1760*/ 	.short	0x010a
        /*1762*/ 	.byte	0x3f
	.zero		1


	//   ....[95]....
        /*1764*/ 	.word	0x0001e140
        /*1768*/ 	.word	0x00000010
        /*176c*/ 	.word	0x00016820
        /*1770*/ 	.short	0x010a
        /*1772*/ 	.byte	0x3f
	.zero		1


	//   ....[96]....
        /*1774*/ 	.word	0x0001e190
        /*1778*/ 	.word	0x00000005
        /*177c*/ 	.word	0x00016840
        /*1780*/ 	.short	0x010a
        /*1782*/ 	.byte	0x3f
	.zero		1


	//   ....[97]....
        /*1784*/ 	.word	0x0001ead0
        /*1788*/ 	.word	0x00000005
        /*178c*/ 	.word	0x00016860
        /*1790*/ 	.short	0x010a
        /*1792*/ 	.byte	0x3f
	.zero		1


	//   ....[98]....
        /*1794*/ 	.word	0x0001f440
        /*1798*/ 	.word	0x00000000
        /*179c*/ 	.word	0x00016860
        /*17a0*/ 	.short	0x010a
        /*17a2*/ 	.byte	0x3f
	.zero		1


	//   ....[99]....
        /*17a4*/ 	.word	0x00020770
        /*17a8*/ 	.word	0x00000005
        /*17ac*/ 	.word	0x00016820
        /*17b0*/ 	.short	0x010a
        /*17b2*/ 	.byte	0x3f
	.zero		1


	//   ....[100]....
        /*17b4*/ 	.word	0x00020910
        /*17b8*/ 	.word	0x00000003
        /*17bc*/ 	.word	0x00016840
        /*17c0*/ 	.short	0x010a
        /*17c2*/ 	.byte	0x3f
	.zero		1


	//   ....[101]....
        /*17c4*/ 	.word	0x00020960
        /*17c8*/ 	.word	0x00000017
        /*17cc*/ 	.word	0x00016840
        /*17d0*/ 	.short	0x010a
        /*17d2*/ 	.byte	0x3f
	.zero		1


	//   ....[102]....
        /*17d4*/ 	.word	0x000209b0
        /*17d8*/ 	.word	0x00000003
        /*17dc*/ 	.word	0x00016860
        /*17e0*/ 	.short	0x010a
        /*17e2*/ 	.byte	0x3f
	.zero		1


	//----- nvinfo : EIATTR_NUM_MBARRIERS
	.align		4
.L_1613:
        /*17e4*/ 	.byte	0x03, 0x38
        /*17e6*/ 	.short	0x0016


	//----- nvinfo : EIATTR_EXIT_INSTR_OFFSETS
	.align		4
        /*17e8*/ 	.byte	0x04, 0x1c
        /*17ea*/ 	.short	(.L_1615 - .L_1614)


	//   ....[0]....
.L_1614:
        /*17ec*/ 	.word	0x0001a3f0


	//----- nvinfo : EIATTR_MAX_THREADS
	.align		4
.L_1615:
        /*17f0*/ 	.byte	0x04, 0x05
        /*17f2*/ 	.short	(.L_1617 - .L_1616)
.L_1616:
        /*17f4*/ 	.word	0x00000200
        /*17f8*/ 	.word	0x00000001
        /*17fc*/ 	.word	0x00000001


	//----- nvinfo : EIATTR_CRS_STACK_SIZE
	.align		4
.L_1617:
        /*1800*/ 	.byte	0x04, 0x1e
        /*1802*/ 	.short	(.L_1619 - .L_1618)
.L_1618:
        /*1804*/ 	.word	0x00000000


	//----- nvinfo : EIATTR_CBANK_PARAM_SIZE
	.align		4
.L_1619:
        /*1808*/ 	.byte	0x03, 0x19
        /*180a*/ 	.short	0x0af0


	//----- nvinfo : EIATTR_PARAM_CBANK
	.align		4
        /*180c*/ 	.byte	0x04, 0x0a
        /*180e*/ 	.short	(.L_1621 - .L_1620)
	.align		4
.L_1620:
        /*1810*/ 	.word	index@(.nv.constant0._ZN7cutlass13device_kernelIN5flash11enable_sm90INS1_16FlashAttnFwdSm90INS1_25CollectiveMainloopFwdSm90ILi2EN4cute5tupleIJNS5_1CILi1EEES8_S8_EEENS6_IJNS7_ILi192EEENS7_ILi128EEENS7_ILi64EEEEEELi64ENS_6half_tEfNS_4arch4Sm90ELb1ELb0ELb0ELb1ELb1ELb1ELb0ELb1ELb1ELb1ELb1ELb0EEENS1_21CollectiveEpilogueFwdINS6_IJSA_SC_SB_EEES9_SE_SG_Li384ELb1ELb1ELb1ELb0EEENS1_36VarlenDynamicPersistentTileSchedulerILi192ELi128ELi384ELi128ELb1ELb1ELb1ELb1ELb1ELb1EEEEEEEEEvNT_6ParamsE)
        /*1814*/ 	.short	0x0210
        /*1816*/ 	.short	0x0af0


	//----- nvinfo : EIATTR_SW_WAR
	.align		4
.L_1621:
        /*1818*/ 	.byte	0x04, 0x36
        /*181a*/ 	.short	(.L_1623 - .L_1622)
.L_1622:
        /*181c*/ 	.word	0x00000008
.L_1623:


//--------------------- .nv.callgraph             --------------------------
	.section	.nv.callgraph,"",@"SHT_CUDA_CALLGRAPH"
	.align	4
	.sectionentsize	8
	.align		4
        /*0000*/ 	.word	0x00000000
	.align		4
        /*0004*/ 	.word	0xffffffff
	.align		4
        /*0008*/ 	.word	index@(_ZN7cutlass13device_kernelIN5flash11enable_sm90INS1_16FlashAttnFwdSm90INS1_25CollectiveMainloopFwdSm90ILi2EN4cute5tupleIJNS5_1CILi1EEES8_S8_EEENS6_IJNS7_ILi128EEENS7_ILi80EEENS7_ILi256EEEEEELi256ENS_6half_tEfNS_4arch4Sm90ELb0ELb0ELb0ELb0ELb1ELb0ELb0ELb1ELb1ELb1ELb1ELb0EEENS1_21CollectiveEpilogueFwdINS6_IJSA_SC_SB_EEES9_SE_SG_Li256ELb0ELb1ELb1ELb0EEENS1_19SingleTileSchedulerILb0ELb1ELb1ELi128EEEEEEEEEvNT_6ParamsE)
	.align		4
        /*000c*/ 	.word	index@(__assertfail)
	.align		4
        /*0010*/ 	.word	index@(_ZN7cutlass13device_kernelIN5flash11enable_sm90INS1_16FlashAttnFwdSm90INS1_25CollectiveMainloopFwdSm90ILi2EN4cute5tupleIJNS5_1CILi1EEES8_S8_EEENS6_IJNS7_ILi128EEENS7_ILi80EEENS7_ILi256EEEEEELi256ENS_6half_tEfNS_4arch4Sm90ELb0ELb0ELb0ELb1ELb1ELb0ELb0ELb1ELb1ELb1ELb1ELb0EEENS1_21CollectiveEpilogueFwdINS6_IJSA_SC_SB_EEES9_SE_SG_Li256ELb1ELb1ELb1ELb0EEENS1_36VarlenDynamicPersistentTileSchedulerILi128ELi80ELi256ELi128ELb1ELb1ELb1ELb0ELb1ELb1EEEEEEEEEvNT_6ParamsE)
	.align		4
        /*0014*/ 	.word	index@(__assertfail)
	.align		4
        /*0018*/ 	.word	index@(_ZN7cutlass13device_kernelIN5flash11enable_sm90INS1_16FlashAttnFwdSm90INS1_25CollectiveMainloopFwdSm90ILi2EN4cute5tupleIJNS5_1CILi1EEES8_S8_EEENS6_IJNS7_ILi128EEENS7_ILi80EEENS7_ILi256EEEEEELi256ENS_6half_tEfNS_4arch4Sm90ELb0ELb0ELb0ELb1ELb1ELb1ELb0ELb1ELb1ELb1ELb1ELb0EEENS1_21CollectiveEpilogueFwdINS6_IJSA_SC_SB_EEES9_SE_SG_Li256ELb1ELb1ELb1ELb0EEENS1_36VarlenDynamicPersistentTileSchedulerILi128ELi80ELi256ELi128ELb1ELb1ELb1ELb0ELb1ELb1EEEEEEEEEvNT_6ParamsE)
	.align		4
        /*001c*/ 	.word	index@(__assertfail)
	.align		4
        /*0020*/ 	.word	index@(_ZN7cutlass13device_kernelIN5flash11enable_sm90INS1_16FlashAttnFwdSm90INS1_25CollectiveMainloopFwdSm90ILi2EN4cute5tupleIJNS5_1CILi1EEES8_S8_EEENS6_IJNS7_ILi128EEENS7_ILi64EEENS7_ILi256EEEEEELi256ENS_6half_tEfNS_4arch4Sm90ELb0ELb1ELb0ELb0ELb1ELb0ELb0ELb1ELb1ELb1ELb1ELb0EEENS1_21CollectiveEpilogueFwdINS6_IJSA_SC_SB_EEES9_SE_SG_Li256ELb0ELb1ELb1ELb0EEENS1_19SingleTileSchedulerILb0ELb1ELb1ELi128EEEEEEEEEvNT_6ParamsE)
	.align		4
        /*0024*/ 	.word	index@(__assertfail)
	.align		4
        /*0028*/ 	.word	index@(_ZN7cutlass13device_kernelIN5flash11enable_sm90INS1_16FlashAttnFwdSm90INS1_25CollectiveMainloopFwdSm90ILi2EN4cute5tupleIJNS5_1CILi1EEES8_S8_EEENS6_IJNS7_ILi128EEENS7_ILi64EEENS7_ILi256EEEEEELi256ENS_6half_tEfNS_4arch4Sm90ELb0ELb1ELb0ELb1ELb1ELb0ELb0ELb1ELb1ELb1ELb1ELb0EEENS1_21CollectiveEpilogueFwdINS6_IJSA_SC_SB_EEES9_SE_SG_Li256ELb1ELb1ELb1ELb0EEENS1_36VarlenDynamicPersistentTileSchedulerILi128ELi64ELi256ELi128ELb1ELb1ELb1ELb1ELb0ELb1EEEEEEEEEvNT_6ParamsE)
	.align		4
        /*002c*/ 	.word	index@(__assertfail)
	.align		4
        /*0030*/ 	.word	index@(_ZN7cutlass13device_kernelIN5flash11enable_sm90INS1_16FlashAttnFwdSm90INS1_25CollectiveMainloopFwdSm90ILi2EN4cute5tupleIJNS5_1CILi1EEES8_S8_EEENS6_IJNS7_ILi128EEENS7_ILi64EEENS7_ILi256EEEEEELi256ENS_6half_tEfNS_4arch4Sm90ELb0ELb1ELb0ELb1ELb1ELb1ELb0ELb1ELb1ELb1ELb1ELb0EEENS1_21CollectiveEpilogueFwdINS6_IJSA_SC_SB_EEES9_SE_SG_Li256ELb1ELb1ELb1ELb0EEENS1_36VarlenDynamicPersistentTileSchedulerILi128ELi64ELi256ELi128ELb1ELb1ELb1ELb1ELb0ELb1EEEEEEEEEvNT_6ParamsE)
	.align		4
        /*0034*/ 	.word	index@(__assertfail)
	.align		4
        /*0038*/ 	.word	index@(_ZN7cutlass13device_kernelIN5flash11enable_sm90INS1_16FlashAttnFwdSm90INS1_25CollectiveMainloopFwdSm90ILi2EN4cute5tupleIJNS5_1CILi1EEES8_S8_EEENS6_IJNS7_ILi128EEENS7_ILi80EEENS7_ILi256EEEEEELi256ENS_6half_tEfNS_4arch4Sm90ELb1ELb0ELb0ELb0ELb1ELb0ELb0ELb1ELb1ELb1ELb1ELb0EEENS1_21CollectiveEpilogueFwdINS6_IJSA_SC_SB_EEES9_SE_SG_Li256ELb0ELb1ELb1ELb0EEENS1_19SingleTileSchedulerILb0ELb1ELb1ELi128EEEEEEEEEvNT_6ParamsE)
	.align		4
        /*003c*/ 	.word	index@(__assertfail)
	.align		4
        /*0040*/ 	.word	index@(_ZN7cutlass13device_kernelIN5flash11enable_sm90INS1_16FlashAttnFwdSm90INS1_25CollectiveMainloopFwdSm90ILi2EN4cute5tupleIJNS5_1CILi1EEES8_S8_EEENS6_IJNS7_ILi128EEENS7_ILi80EEENS7_ILi256EEEEEELi256ENS_6half_tEfNS_4arch4Sm90ELb1ELb0ELb0ELb1ELb1ELb0ELb0ELb1ELb1ELb1ELb1ELb0EEENS1_21CollectiveEpilogueFwdINS6_IJSA_SC_SB_EEES9_SE_SG_Li256ELb1ELb1ELb1ELb0EEENS1_36VarlenDynamicPersistentTileSchedulerILi128ELi80ELi256ELi128ELb1ELb1ELb1ELb1ELb1ELb1EEEEEEEEEvNT_6ParamsE)
	.align		4
        /*0044*/ 	.word	index@(__assertfail)
	.align		4
        /*0048*/ 	.word	index@(_ZN7cutlass13device_kernelIN5flash11enable_sm90INS1_16FlashAttnFwdSm90INS1_25CollectiveMainloopFwdSm90ILi2EN4cute5tupleIJNS5_1CILi1EEES8_S8_EEENS6_IJNS7_ILi128EEENS7_ILi80EEENS7_ILi256EEEEEELi256ENS_6half_tEfNS_4arch4Sm90ELb1ELb0ELb0ELb1ELb1ELb1ELb0ELb1ELb1ELb1ELb1ELb0EEENS1_21CollectiveEpilogueFwdINS6_IJSA_SC_SB_EEES9_SE_SG_Li256ELb1ELb1ELb1ELb0EEENS1_36VarlenDynamicPersistentTileSchedulerILi128ELi80ELi256ELi128ELb1ELb1ELb1ELb1ELb1ELb1EEEEEEEEEvNT_6ParamsE)
	.align		4
        /*004c*/ 	.word	index@(__assertfail)
	.align		4
        /*0050*/ 	.word	index@(_ZN7cutlass13device_kernelIN5flash11enable_sm90INS1_16FlashAttnFwdSm90INS1_25CollectiveMainloopFwdSm90ILi2EN4cute5tupleIJNS5_1CILi1EEES8_S8_EEENS6_IJNS7_ILi128EEENS7_ILi96EEENS7_ILi192EEEEEELi192ENS_6half_tEfNS_4arch4Sm90ELb0ELb0ELb0ELb0ELb1ELb0ELb0ELb1ELb1ELb1ELb1ELb0EEENS1_21CollectiveEpilogueFwdINS6_IJSA_SC_SB_EEES9_SE_SG_Li256ELb0ELb1ELb1ELb0EEENS1_19SingleTileSchedulerILb0ELb1ELb1ELi128EEEEEEEEEvNT_6ParamsE)
	.align		4
        /*0054*/ 	.word	index@(__assertfail)
	.align		4
        /*0058*/ 	.word	index@(_ZN7cutlass13device_kernelIN5flash11enable_sm90INS1_16FlashAttnFwdSm90INS1_25CollectiveMainloopFwdSm90ILi2EN4cute5tupleIJNS5_1CILi1EEES8_S8_EEENS6_IJNS7_ILi128EEENS7_ILi96EEENS7_ILi192EEEEEELi192ENS_6half_tEfNS_4arch4Sm90ELb0ELb0ELb0ELb1ELb1ELb0ELb0ELb1ELb1ELb1ELb1ELb0EEENS1_21CollectiveEpilogueFwdINS6_IJSA_SC_SB_EEES9_SE_SG_Li256ELb1ELb1ELb1ELb0EEENS1_36VarlenDynamicPersistentTileSchedulerILi128ELi96ELi256ELi128ELb1ELb1ELb1ELb0ELb1ELb1EEEEEEEEEvNT_6ParamsE)
	.align		4
        /*005c*/ 	.word	index@(__assertfail)
	.align		4
        /*0060*/ 	.word	index@(_ZN7cutlass13device_kernelIN5flash11enable_sm90INS1_16FlashAttnFwdSm90INS1_25CollectiveMainloopFwdSm90ILi2EN4cute5tupleIJNS5_1CILi1EEES8_S8_EEENS6_IJNS7_ILi128EEENS7_ILi96EEENS7_ILi192EEEEEELi192ENS_6half_tEfNS_4arch4Sm90ELb0ELb0ELb0ELb1ELb1ELb1ELb0ELb1ELb1ELb1ELb1ELb0EEENS1_21CollectiveEpilogueFwdINS6_IJSA_SC_SB_EEES9_SE_SG_Li256ELb1ELb1ELb1ELb0EEENS1_36VarlenDynamicPersistentTileSchedulerILi128ELi96ELi256ELi128ELb1ELb1ELb1ELb0ELb1ELb1EEEEEEEEEvNT_6ParamsE)
	.align		4
        /*0064*/ 	.word	index@(__assertfail)
	.align		4
        /*0068*/ 	.word	index@(_ZN7cutlass13device_kernelIN5flash11enable_sm90INS1_16FlashAttnFwdSm90INS1_25CollectiveMainloopFwdSm90ILi2EN4cute5tupleIJNS5_1CILi1EEES8_S8_EEENS6_IJNS7_ILi128EEENS7_ILi96EEENS7_ILi192EEEEEELi192ENS_6half_tEfNS_4arch4Sm90ELb0ELb1ELb0ELb0ELb1ELb0ELb0ELb1ELb1ELb1ELb1ELb0EEENS1_21CollectiveEpilogueFwdINS6_IJSA_SC_SB_EEES9_SE_SG_Li256ELb0ELb1ELb1ELb0EEENS1_19SingleTileSchedulerILb0ELb1ELb1ELi128EEEEEEEEEvNT_6ParamsE)
	.align		4
        /*006c*/ 	.word	index@(__assertfail)
	.align		4
        /*0070*/ 	.word	index@(_ZN7cutlass13device_kernelIN5flash11enable_sm90INS1_16FlashAttnFwdSm90INS1_25CollectiveMainloopFwdSm90ILi2EN4cute5tupleIJNS5_1CILi1EEES8_S8_EEENS6_IJNS7_ILi128EEENS7_ILi96EEENS7_ILi192EEEEEELi192ENS_6half_tEfNS_4arch4Sm90ELb0ELb1ELb0ELb1ELb1ELb0ELb0ELb1ELb1ELb1ELb1ELb0EEENS1_21CollectiveEpilogueFwdINS6_IJSA_SC_SB_EEES9_SE_SG_Li256ELb1ELb1ELb1ELb0EEENS1_36VarlenDynamicPersistentTileSchedulerILi128ELi96ELi256ELi128ELb1ELb1ELb1ELb1ELb0ELb1EEEEEEEEEvNT_6ParamsE)
	.align		4
        /*0074*/ 	.word	index@(__assertfail)
	.align		4
        /*0078*/ 	.word	index@(_ZN7cutlass13device_kernelIN5flash11enable_sm90INS1_16FlashAttnFwdSm90INS1_25CollectiveMainloopFwdSm90ILi2EN4cute5tupleIJNS5_1CILi1EEES8_S8_EEENS6_IJNS7_ILi128EEENS7_ILi96EEENS7_ILi192EEEEEELi192ENS_6half_tEfNS_4arch4Sm90ELb0ELb1ELb0ELb1ELb1ELb1ELb0ELb1ELb1ELb1ELb1ELb0EEENS1_21CollectiveEpilogueFwdINS6_IJSA_SC_SB_EEES9_SE_SG_Li256ELb1ELb1ELb1ELb0EEENS1_36VarlenDynamicPersistentTileSchedulerILi128ELi96ELi256ELi128ELb1ELb1ELb1ELb1ELb0ELb1EEEEEEEEEvNT_6ParamsE)
	.align		4
        /*007c*/ 	.word	index@(__assertfail)
	.align		4
        /*0080*/ 	.word	index@(_ZN7cutlass13device_kernelIN5flash11enable_sm90INS1_16FlashAttnFwdSm90INS1_25CollectiveMainloopFwdSm90ILi2EN4cute5tupleIJNS5_1CILi1EEES8_S8_EEENS6_IJNS7_ILi128EEENS7_ILi96EEENS7_ILi192EEEEEELi192ENS_6half_tEfNS_4arch4Sm90ELb1ELb0ELb0ELb0ELb1ELb0ELb0ELb1ELb1ELb1ELb1ELb0EEENS1_21CollectiveEpilogueFwdINS6_IJSA_SC_SB_EEES9_SE_SG_Li256ELb0ELb1ELb1ELb0EEENS1_19SingleTileSchedulerILb0ELb1ELb1ELi128EEEEEEEEEvNT_6ParamsE)
	.align		4
        /*0084*/ 	.word	index@(__assertfail)
	.align		4
        /*0088*/ 	.word	index@(_ZN7cutlass13device_kernelIN5flash11enable_sm90INS1_16FlashAttnFwdSm90INS1_25CollectiveMainloopFwdSm90ILi2EN4cute5tupleIJNS5_1CILi1EEES8_S8_EEENS6_IJNS7_ILi128EEENS7_ILi96EEENS7_ILi192EEEEEELi192ENS_6half_tEfNS_4arch4Sm90ELb1ELb0ELb0ELb1ELb1ELb0ELb0ELb1ELb1ELb1ELb1ELb0EEENS1_21CollectiveEpilogueFwdINS6_IJSA_SC_SB_EEES9_SE_SG_Li256ELb1ELb1ELb1ELb0EEENS1_36VarlenDynamicPersistentTileSchedulerILi128ELi96ELi256ELi128ELb1ELb1ELb1ELb1ELb1ELb1EEEEEEEEEvNT_6ParamsE)
	.align		4
        /*008c*/ 	.word	index@(__assertfail)
	.align		4
        /*0090*/ 	.word	index@(_ZN7cutlass13device_kernelIN5flash11enable_sm90INS1_16FlashAttnFwdSm90INS1_25CollectiveMainloopFwdSm90ILi2EN4cute5tupleIJNS5_1CILi1EEES8_S8_EEENS6_IJNS7_ILi128EEENS7_ILi96EEENS7_ILi192EEEEEELi192ENS_6half_tEfNS_4arch4Sm90ELb1ELb0ELb0ELb1ELb1ELb1ELb0ELb1ELb1ELb1ELb1ELb0EEENS1_21CollectiveEpilogueFwdINS6_IJSA_SC_SB_EEES9_SE_SG_Li256ELb1ELb1ELb1ELb0EEENS1_36VarlenDynamicPersistentTileSchedulerILi128ELi96ELi256ELi128ELb1ELb1ELb1ELb1ELb1ELb1EEEEEEEEEvNT_6ParamsE)
	.align		4
        /*0094*/ 	.word	index@(__assertfail)
	.align		4
        /*0098*/ 	.word	index@(_ZN7cutlass13device_kernelIN5flash11enable_sm90INS1_16FlashAttnFwdSm90INS1_25CollectiveMainloopFwdSm90ILi2EN4cute5tupleIJNS5_1CILi1EEES8_S8_EEENS6_IJNS7_ILi128EEESA_SA_EEELi128ENS_6half_tEfNS_4arch4Sm90ELb0ELb0ELb0ELb0ELb1ELb0ELb0ELb1ELb1ELb1ELb1ELb0EEENS1_21CollectiveEpilogueFwdISB_S9_SC_SE_Li256ELb0ELb1ELb1ELb0EEENS1_19SingleTileSchedulerILb0ELb1ELb1ELi128EEEEEEEEEvNT_6ParamsE)
	.align		4
        /*009c*/ 	.word	index@(__assertfail)
	.align		4
        /*00a0*/ 	.word	index@(_ZN7cutlass13device_kernelIN5flash11enable_sm90INS1_16FlashAttnFwdSm90INS1_25CollectiveMainloopFwdSm90ILi2EN4cute5tupleIJNS5_1CILi1EEES8_S8_EEENS6_IJNS7_ILi128EEESA_SA_EEELi128ENS_6half_tEfNS_4arch4Sm90ELb0ELb0ELb0ELb1ELb1ELb0ELb0ELb1ELb1ELb1ELb1ELb0EEENS1_21CollectiveEpilogueFwdISB_S9_SC_SE_Li256ELb1ELb1ELb1ELb0EEENS1_36VarlenDynamicPersistentTileSchedulerILi128ELi128ELi256ELi128ELb1ELb1ELb1ELb0ELb1ELb1EEEEEEEEEvNT_6ParamsE)
	.align		4
        /*00a4*/ 	.word	index@(__assertfail)
	.align		4
        /*00a8*/ 	.word	index@(_ZN7cutlass13device_kernelIN5flash11enable_sm90INS1_16FlashAttnFwdSm90INS1_25CollectiveMainloopFwdSm90ILi2EN4cute5tupleIJNS5_1CILi1EEES8_S8_EEENS6_IJNS7_ILi128EEESA_SA_EEELi128ENS_6half_tEfNS_4arch4Sm90ELb0ELb0ELb0ELb1ELb1ELb1ELb0ELb1ELb1ELb1ELb1ELb0EEENS1_21CollectiveEpilogueFwdISB_S9_SC_SE_Li256ELb1ELb1ELb1ELb0EEENS1_36VarlenDynamicPersistentTileSchedulerILi128ELi128ELi256ELi128ELb1ELb1ELb1ELb0ELb1ELb1EEEEEEEEEvNT_6ParamsE)
	.align		4
        /*00ac*/ 	.word	index@(__assertfail)
	.align		4
        /*00b0*/ 	.word	index@(_ZN7cutlass13device_kernelIN5flash11enable_sm90INS1_16FlashAttnFwdSm90INS1_25CollectiveMainloopFwdSm90ILi2EN4cute5tupleIJNS5_1CILi1EEES8_S8_EEENS6_IJNS7_ILi128EEESA_SA_EEELi128ENS_6half_tEfNS_4arch4Sm90ELb0ELb1ELb0ELb0ELb1ELb0ELb0ELb1ELb1ELb1ELb1ELb0EEENS1_21CollectiveEpilogueFwdISB_S9_SC_SE_Li256ELb0ELb1ELb1ELb0EEENS1_19SingleTileSchedulerILb0ELb1ELb1ELi128EEEEEEEEEvNT_6ParamsE)
	.align		4
        /*00b4*/ 	.word	index@(__assertfail)
	.align		4
        /*00b8*/ 	.word	index@(_ZN7cutlass13device_kernelIN5flash11enable_sm90INS1_16FlashAttnFwdSm90INS1_25CollectiveMainloopFwdSm90ILi2EN4cute5tupleIJNS5_1CILi1EEES8_S8_EEENS6_IJNS7_ILi128EEESA_SA_EEELi128ENS_6half_tEfNS_4arch4Sm90ELb0ELb1ELb0ELb1ELb1ELb0ELb0ELb1ELb1ELb1ELb1ELb0EEENS1_21CollectiveEpilogueFwdISB_S9_SC_SE_Li256ELb1ELb1ELb1ELb0EEENS1_36VarlenDynamicPersistentTileSchedulerILi128ELi128ELi256ELi128ELb1ELb1ELb1ELb1ELb0ELb1EEEEEEEEEvNT_6ParamsE)
	.align		4
        /*00bc*/ 	.word	index@(__assertfail)
	.align		4
        /*00c0*/ 	.word	index@(_ZN7cutlass13device_kernelIN5flash11enable_sm90INS1_16FlashAttnFwdSm90INS1_25CollectiveMainloopFwdSm90ILi2EN4cute5tupleIJNS5_1CILi1EEES8_S8_EEENS6_IJNS7_ILi128EEESA_SA_EEELi128ENS_6half_tEfNS_4arch4Sm90ELb0ELb1ELb0ELb1ELb1ELb1ELb0ELb1ELb1ELb1ELb1ELb0EEENS1_21CollectiveEpilogueFwdISB_S9_SC_SE_Li256ELb1ELb1ELb1ELb0EEENS1_36VarlenDynamicPersistentTileSchedulerILi128ELi128ELi256ELi128ELb1ELb1ELb1ELb1ELb0ELb1EEEEEEEEEvNT_6ParamsE)
	.align		4
        /*00c4*/ 	.word	index@(__assertfail)
	.align		4
        /*00c8*/ 	.word	index@(_ZN7cutlass13device_kernelIN5flash11enable_sm90INS1_16FlashAttnFwdSm90INS1_25CollectiveMainloopFwdSm90ILi2EN4cute5tupleIJNS5_1CILi1EEES8_S8_EEENS6_IJNS7_ILi128EEESA_SA_EEELi128ENS_6half_tEfNS_4arch4Sm90ELb1ELb0ELb0ELb0ELb1ELb0ELb0ELb1ELb1ELb1ELb1ELb0EEENS1_21CollectiveEpilogueFwdISB_S9_SC_SE_Li256ELb0ELb1ELb1ELb0EEENS1_19SingleTileSchedulerILb0ELb1ELb1ELi128EEEEEEEEEvNT_6ParamsE)
	.align		4
        /*00cc*/ 	.word	index@(__assertfail)
	.align		4
        /*00d0*/ 	.word	index@(_ZN7cutlass13device_kernelIN5flash11enable_sm90INS1_16FlashAttnFwdSm90INS1_25CollectiveMainloopFwdSm90ILi2EN4cute5tupleIJNS5_1CILi1EEES8_S8_EEENS6_IJNS7_ILi128EEESA_SA_EEELi128ENS_6half_tEfNS_4arch4Sm90ELb1ELb0ELb0ELb1ELb1ELb0ELb0ELb1ELb1ELb1ELb1ELb0EEENS1_21CollectiveEpilogueFwdISB_S9_SC_SE_Li256ELb1ELb1ELb1ELb0EEENS1_36VarlenDynamicPersistentTileSchedulerILi128ELi128ELi256ELi128ELb1ELb1ELb1ELb1ELb1ELb1EEEEEEEEEvNT_6ParamsE)
	.align		4
        /*00d4*/ 	.word	index@(__assertfail)
	.align		4
        /*00d8*/ 	.word	index@(_ZN7cutlass13device_kernelIN5flash11enable_sm90INS1_16FlashAttnFwdSm90INS1_25CollectiveMainloopFwdSm90ILi2EN4cute5tupleIJNS5_1CILi1EEES8_S8_EEENS6_IJNS7_ILi128EEESA_SA_EEELi128ENS_6half_tEfNS_4arch4Sm90ELb1ELb0ELb0ELb1ELb1ELb1ELb0ELb1ELb1ELb1ELb1ELb0EEENS1_21CollectiveEpilogueFwdISB_S9_SC_SE_Li256ELb1ELb1ELb1ELb0EEENS1_36VarlenDynamicPersistentTileSchedulerILi128ELi128ELi256ELi128ELb1ELb1ELb1ELb1ELb1ELb1EEEEEEEEEvNT_6ParamsE)
	.align		4
        /*00dc*/ 	.word	index@(__assertfail)
	.align		4
        /*00e0*/ 	.word	index@(_ZN7cutlass13device_kernelIN5flash11enable_sm90INS1_16FlashAttnFwdSm90INS1_25CollectiveMainloopFwdSm90ILi2EN4cute5tupleIJNS5_1CILi1EEES8_S8_EEENS6_IJNS7_ILi192EEENS7_ILi128EEENS7_ILi96EEEEEELi96ENS_6half_tEfNS_4arch4Sm90ELb0ELb0ELb0ELb0ELb1ELb0ELb0ELb0ELb1ELb1ELb1ELb0EEENS1_21CollectiveEpilogueFwdINS6_IJSA_SC_SB_EEES9_SE_SG_Li384ELb0ELb1ELb1ELb0EEENS1_19SingleTileSchedulerILb0ELb1ELb1ELi192EEEEEEEEEvNT_6ParamsE)
	.align		4
        /*00e4*/ 	.word	index@(__assertfail)
	.align		4
        /*00e8*/ 	.word	index@(_ZN7cutlass13device_kernelIN5flash11enable_sm90INS1_16FlashAttnFwdSm90INS1_25CollectiveMainloopFwdSm90ILi2EN4cute5tupleIJNS5_1CILi1EEES8_S8_EEENS6_IJNS7_ILi192EEENS7_ILi128EEENS7_ILi96EEEEEELi96ENS_6half_tEfNS_4arch4Sm90ELb0ELb0ELb0ELb1ELb1ELb0ELb0ELb0ELb1ELb1ELb1ELb0EEENS1_21CollectiveEpilogueFwdINS6_IJSA_SC_SB_EEES9_SE_SG_Li384ELb1ELb1ELb1ELb0EEENS1_36VarlenDynamicPersistentTileSchedulerILi192ELi128ELi384ELi128ELb1ELb1ELb1ELb0ELb1ELb1EEEEEEEEEvNT_6ParamsE)
	.align		4
        /*00ec*/ 	.word	index@(__assertfail)
	.align		4
        /*00f0*/ 	.word	index@(_ZN7cutlass13device_kernelIN5flash11enable_sm90INS1_16FlashAttnFwdSm90INS1_25CollectiveMainloopFwdSm90ILi2EN4cute5tupleIJNS5_1CILi1EEES8_S8_EEENS6_IJNS7_ILi192EEENS7_ILi128EEENS7_ILi96EEEEEELi96ENS_6half_tEfNS_4arch4Sm90ELb0ELb0ELb0ELb1ELb1ELb1ELb0ELb0ELb1ELb1ELb1ELb0EEENS1_21CollectiveEpilogueFwdINS6_IJSA_SC_SB_EEES9_SE_SG_Li384ELb1ELb1ELb1ELb0EEENS1_36VarlenDynamicPersistentTileSchedulerILi192ELi128ELi384ELi128ELb1ELb1ELb1ELb0ELb1ELb1EEEEEEEEEvNT_6ParamsE)
	.align		4
        /*00f4*/ 	.word	index@(__assertfail)
	.align		4
        /*00f8*/ 	.word	index@(_ZN7cutlass13device_kernelIN5flash11enable_sm90INS1_16FlashAttnFwdSm90INS1_25CollectiveMainloopFwdSm90ILi2EN4cute5tupleIJNS5_1CILi1EEES8_S8_EEENS6_IJNS7_ILi192EEENS7_ILi128EEENS7_ILi96EEEEEELi96ENS_6half_tEfNS_4arch4Sm90ELb0ELb1ELb0ELb0ELb1ELb0ELb0ELb0ELb1ELb1ELb1ELb0EEENS1_21CollectiveEpilogueFwdINS6_IJSA_SC_SB_EEES9_SE_SG_Li384ELb0ELb1ELb1ELb0EEENS1_19SingleTileSchedulerILb0ELb1ELb1ELi192EEEEEEEEEvNT_6ParamsE)
	.align		4
        /*00fc*/ 	.word	index@(__assertfail)
	.align		4
        /*0100*/ 	.word	index@(_ZN7cutlass13device_kernelIN5flash11enable_sm90INS1_16FlashAttnFwdSm90INS1_25CollectiveMainloopFwdSm90ILi2EN4cute5tupleIJNS5_1CILi1EEES8_S8_EEENS6_IJNS7_ILi192EEENS7_ILi128EEENS7_ILi96EEEEEELi96ENS_6half_tEfNS_4arch4Sm90ELb0ELb1ELb0ELb1ELb1ELb0ELb0ELb0ELb1ELb1ELb1ELb0EEENS1_21CollectiveEpilogueFwdINS6_IJSA_SC_SB_EEES9_SE_SG_Li384ELb1ELb1ELb1ELb0EEENS1_36VarlenDynamicPersistentTileSchedulerILi192ELi128ELi384ELi128ELb1ELb1ELb1ELb1ELb0ELb1EEEEEEEEEvNT_6ParamsE)
	.align		4
        /*0104*/ 	.word	index@(__assertfail)
	.align		4
        /*0108*/ 	.word	index@(_ZN7cutlass13device_kernelIN5flash11enable_sm90INS1_16FlashAttnFwdSm90INS1_25CollectiveMainloopFwdSm90ILi2EN4cute5tupleIJNS5_1CILi1EEES8_S8_EEENS6_IJNS7_ILi192EEENS7_ILi128EEENS7_ILi96EEEEEELi96ENS_6half_tEfNS_4arch4Sm90ELb0ELb1ELb0ELb1ELb1ELb1ELb0ELb0ELb1ELb1ELb1ELb0EEENS1_21CollectiveEpilogueFwdINS6_IJSA_SC_SB_EEES9_SE_SG_Li384ELb1ELb1ELb1ELb0EEENS1_36VarlenDynamicPersistentTileSchedulerILi192ELi128ELi384ELi128ELb1ELb1ELb1ELb1ELb0ELb1EEEEEEEEEvNT_6ParamsE)
	.align		4
        /*010c*/ 	.word	index@(__assertfail)
	.align		4
        /*0110*/ 	.word	index@(_ZN7cutlass13device_kernelIN5flash11enable_sm90INS1_16FlashAttnFwdSm90INS1_25CollectiveMainloopFwdSm90ILi2EN4cute5tupleIJNS5_1CILi1EEES8_S8_EEENS6_IJNS7_ILi192EEENS7_ILi128EEENS7_ILi96EEEEEELi96ENS_6half_tEfNS_4arch4Sm90ELb1ELb0ELb0ELb0ELb1ELb0ELb0ELb0ELb1ELb1ELb1ELb0EEENS1_21CollectiveEpilogueFwdINS6_IJSA_SC_SB_EEES9_SE_SG_Li384ELb0ELb1ELb1ELb0EEENS1_19SingleTileSchedulerILb0ELb1ELb1ELi192EEEEEEEEEvNT_6ParamsE)
	.align		4
        /*0114*/ 	.word	index@(__assertfail)
	.align		4
        /*0118*/ 	.word	index@(_ZN7cutlass13device_kernelIN5flash11enable_sm90INS1_16FlashAttnFwdSm90INS1_25CollectiveMainloopFwdSm90ILi2EN4cute5tupleIJNS5_1CILi1EEES8_S8_EEENS6_IJNS7_ILi192EEENS7_ILi128EEENS7_ILi96EEEEEELi96ENS_6half_tEfNS_4arch4Sm90ELb1ELb0ELb0ELb1ELb1ELb0ELb0ELb0ELb1ELb1ELb1ELb0EEENS1_21CollectiveEpilogueFwdINS6_IJSA_SC_SB_EEES9_SE_SG_Li384ELb1ELb1ELb1ELb0EEENS1_36VarlenDynamicPersistentTileSchedulerILi192ELi128ELi384ELi128ELb1ELb1ELb1ELb1ELb1ELb1EEEEEEEEEvNT_6ParamsE)
	.align		4
        /*011c*/ 	.word	index@(__assertfail)
	.align		4
        /*0120*/ 	.word	index@(_ZN7cutlass13device_kernelIN5flash11enable_sm90INS1_16FlashAttnFwdSm90INS1_25CollectiveMainloopFwdSm90ILi2EN4cute5tupleIJNS5_1CILi1EEES8_S8_EEENS6_IJNS7_ILi192EEENS7_ILi128EEENS7_ILi96EEEEEELi96ENS_6half_tEfNS_4arch4Sm90ELb1ELb0ELb0ELb1ELb1ELb1ELb0ELb0ELb1ELb1ELb1ELb0EEENS1_21CollectiveEpilogueFwdINS6_IJSA_SC_SB_EEES9_SE_SG_Li384ELb1ELb1ELb1ELb0EEENS1_36VarlenDynamicPersistentTileSchedulerILi192ELi128ELi384ELi128ELb1ELb1ELb1ELb1ELb1ELb1EEEEEEEEEvNT_6ParamsE)
	.align		4
        /*0124*/ 	.word	index@(__assertfail)
	.align		4
        /*0128*/ 	.word	index@(_ZN7cutlass13device_kernelIN5flash11enable_sm90INS1_16FlashAttnFwdSm90INS1_25CollectiveMainloopFwdSm90ILi2EN4cute5tupleIJNS5_1CILi1EEES8_S8_EEENS6_IJNS7_ILi192EEENS7_ILi128EEENS7_ILi64EEEEEELi64ENS_6half_tEfNS_4arch4Sm90ELb0ELb0ELb0ELb0ELb1ELb0ELb0ELb1ELb1ELb1ELb1ELb0EEENS1_21CollectiveEpilogueFwdINS6_IJSA_SC_SB_EEES9_SE_SG_Li384ELb0ELb1ELb1ELb0EEENS1_19SingleTileSchedulerILb0ELb1ELb1ELi192EEEEEEEEEvNT_6ParamsE)
	.align		4
        /*012c*/ 	.word	index@(__assertfail)
	.align		4
        /*0130*/ 	.word	index@(_ZN7cutlass13device_kernelIN5flash11enable_sm90INS1_16FlashAttnFwdSm90INS1_25CollectiveMainloopFwdSm90ILi2EN4cute5tupleIJNS5_1CILi1EEES8_S8_EEENS6_IJNS7_ILi192EEENS7_ILi128EEENS7_ILi64EEEEEELi64ENS_6half_tEfNS_4arch4Sm90ELb0ELb0ELb0ELb1ELb1ELb0ELb0ELb1ELb1ELb1ELb1ELb0EEENS1_21CollectiveEpilogueFwdINS6_IJSA_SC_SB_EEES9_SE_SG_Li384ELb1ELb1ELb1ELb0EEENS1_36VarlenDynamicPersistentTileSchedulerILi192ELi128ELi384ELi128ELb1ELb1ELb1ELb0ELb1ELb1EEEEEEEEEvNT_6ParamsE)
	.align		4
        /*0134*/ 	.word	index@(__assertfail)
	.align		4
        /*0138*/ 	.word	index@(_ZN7cutlass13device_kernelIN5flash11enable_sm90INS1_16FlashAttnFwdSm90INS1_25CollectiveMainloopFwdSm90ILi2EN4cute5tupleIJNS5_1CILi1EEES8_S8_EEENS6_IJNS7_ILi192EEENS7_ILi128EEENS7_ILi64EEEEEELi64ENS_6half_tEfNS_4arch4Sm90ELb0ELb0ELb0ELb1ELb1ELb1ELb0ELb1ELb1ELb1ELb1ELb0EEENS1_21CollectiveEpilogueFwdINS6_IJSA_SC_SB_EEES9_SE_SG_Li384ELb1ELb1ELb1ELb0EEENS1_36VarlenDynamicPersistentTileSchedulerILi192ELi128ELi384ELi128ELb1ELb1ELb1ELb0ELb1ELb1EEEEEEEEEvNT_6ParamsE)
	.align		4
        /*013c*/ 	.word	index@(__assertfail)
	.align		4
        /*0140*/ 	.word	index@(_ZN7cutlass13device_kernelIN5flash11enable_sm90INS1_16FlashAttnFwdSm90INS1_25CollectiveMainloopFwdSm90ILi2EN4cute5tupleIJNS5_1CILi1EEES8_S8_EEENS6_IJNS7_ILi192EEENS7_ILi128EEENS7_ILi64EEEEEELi64ENS_6half_tEfNS_4arch4Sm90ELb0ELb1ELb0ELb0ELb1ELb0ELb0ELb1ELb1ELb1ELb1ELb0EEENS1_21CollectiveEpilogueFwdINS6_IJSA_SC_SB_EEES9_SE_SG_Li384ELb0ELb1ELb1ELb0EEENS1_19SingleTileSchedulerILb0ELb1ELb1ELi192EEEEEEEEEvNT_6ParamsE)
	.align		4
        /*0144*/ 	.word	index@(__assertfail)
	.align		4
        /*0148*/ 	.word	index@(_ZN7cutlass13device_kernelIN5flash11enable_sm90INS1_16FlashAttnFwdSm90INS1_25CollectiveMainloopFwdSm90ILi2EN4cute5tupleIJNS5_1CILi1EEES8_S8_EEENS6_IJNS7_ILi192EEENS7_ILi128EEENS7_ILi64EEEEEELi64ENS_6half_tEfNS_4arch4Sm90ELb0ELb1ELb0ELb1ELb1ELb0ELb0ELb1ELb1ELb1ELb1ELb0EEENS1_21CollectiveEpilogueFwdINS6_IJSA_SC_SB_EEES9_SE_SG_Li384ELb1ELb1ELb1ELb0EEENS1_36VarlenDynamicPersistentTileSchedulerILi192ELi128ELi384ELi128ELb1ELb1ELb1ELb1ELb0ELb1EEEEEEEEEvNT_6ParamsE)
	.align		4
        /*014c*/ 	.word	index@(__assertfail)
	.align		4
        /*0150*/ 	.word	index@(_ZN7cutlass13device_kernelIN5flash11enable_sm90INS1_16FlashAttnFwdSm90INS1_25CollectiveMainloopFwdSm90ILi2EN4cute5tupleIJNS5_1CILi1EEES8_S8_EEENS6_IJNS7_ILi192EEENS7_ILi128EEENS7_ILi64EEEEEELi64ENS_6half_tEfNS_4arch4Sm90ELb0ELb1ELb0ELb1ELb1ELb1ELb0ELb1ELb1ELb1ELb1ELb0EEENS1_21CollectiveEpilogueFwdINS6_IJSA_SC_SB_EEES9_SE_SG_Li384ELb1ELb1ELb1ELb0EEENS1_36VarlenDynamicPersistentTileSchedulerILi192ELi128ELi384ELi128ELb1ELb1ELb1ELb1ELb0ELb1EEEEEEEEEvNT_6ParamsE)
	.align		4
        /*0154*/ 	.word	index@(__assertfail)
	.align		4
        /*0158*/ 	.word	index@(_ZN7cutlass13device_kernelIN5flash11enable_sm90INS1_16FlashAttnFwdSm90INS1_25CollectiveMainloopFwdSm90ILi2EN4cute5tupleIJNS5_1CILi1EEES8_S8_EEENS6_IJNS7_ILi192EEENS7_ILi128EEENS7_ILi64EEEEEELi64ENS_6half_tEfNS_4arch4Sm90ELb1ELb0ELb0ELb0ELb1ELb0ELb0ELb1ELb1ELb1ELb1ELb0EEENS1_21CollectiveEpilogueFwdINS6_IJSA_SC_SB_EEES9_SE_SG_Li384ELb0ELb1ELb1ELb0EEENS1_19SingleTileSchedulerILb0ELb1ELb1ELi192EEEEEEEEEvNT_6ParamsE)
	.align		4
        /*015c*/ 	.word	index@(__assertfail)
	.align		4
        /*0160*/ 	.word	index@(_ZN7cutlass13device_kernelIN5flash11enable_sm90INS1_16FlashAttnFwdSm90INS1_25CollectiveMainloopFwdSm90ILi2EN4cute5tupleIJNS5_1CILi1EEES8_S8_EEENS6_IJNS7_ILi192EEENS7_ILi128EEENS7_ILi64EEEEEELi64ENS_6half_tEfNS_4arch4Sm90ELb1ELb0ELb0ELb1ELb1ELb0ELb0ELb1ELb1ELb1ELb1ELb0EEENS1_21CollectiveEpilogueFwdINS6_IJSA_SC_SB_EEES9_SE_SG_Li384ELb1ELb1ELb1ELb0EEENS1_36VarlenDynamicPersistentTileSchedulerILi192ELi128ELi384ELi128ELb1ELb1ELb1ELb1ELb1ELb1EEEEEEEEEvNT_6ParamsE)
	.align		4
        /*0164*/ 	.word	index@(__assertfail)
	.align		4
        /*0168*/ 	.word	index@(_ZN7cutlass13device_kernelIN5flash11enable_sm90INS1_16FlashAttnFwdSm90INS1_25CollectiveMainloopFwdSm90ILi2EN4cute5tupleIJNS5_1CILi1EEES8_S8_EEENS6_IJNS7_ILi192EEENS7_ILi128EEENS7_ILi64EEEEEELi64ENS_6half_tEfNS_4arch4Sm90ELb1ELb0ELb0ELb1ELb1ELb1ELb0ELb1ELb1ELb1ELb1ELb0EEENS1_21CollectiveEpilogueFwdINS6_IJSA_SC_SB_EEES9_SE_SG_Li384ELb1ELb1ELb1ELb0EEENS1_36VarlenDynamicPersistentTileSchedulerILi192ELi128ELi384ELi128ELb1ELb1ELb1ELb1ELb1ELb1EEEEEEEEEvNT_6ParamsE)
	.align		4
        /*016c*/ 	.word	index@(__assertfail)
	.align		4
        /*0170*/ 	.word	0x00000000
	.align		4
        /*0174*/ 	.word	0xfffffffe
	.align		4
        /*0178*/ 	.word	0x00000000
	.align		4
        /*017c*/ 	.word	0xfffffffd
	.align		4
        /*0180*/ 	.word	0x00000000
	.align		4
        /*0184*/ 	.word	0xfffffffc


//--------------------- .nv.constant4             --------------------------
	.section	.nv.constant4,"a",@progbits
	.align	8
	.align		8
.nv.constant4:
        /*0000*/ 	.dword	__assertfail
	.align		8
        /*0008*/ 	.dword	__unnamed_1
	.align		8
        /*0010*/ 	.dword	__unnamed_2
	.align		8
        /*0018*/ 	.dword	__unnamed_3
	.align		8
        /*0020*/ 	.dword	__unnamed_4
	.align		8
        /*0028*/ 	.dword	__unnamed_5
	.align		8
        /*0030*/ 	.dword	__unnamed_6
	.align		8
        /*0038*/ 	.dword	__unnamed_7
	.align		8
        /*0040*/ 	.dword	__unnamed_8
	.align		8
        /*0048*/ 	.dword	__unnamed_9
	.align		8
        /*0050*/ 	.dword	__unnamed_10
	.align		8
        /*0058*/ 	.dword	__unnamed_11
	.align		8
        /*0060*/ 	.dword	__unnamed_12
	.align		8
        /*0068*/ 	.dword	__unnamed_13
	.align		8
        /*0070*/ 	.dword	__unnamed_14
	.align		8
        /*0078*/ 	.dword	__unnamed_15
	.align		8
        /*0080*/ 	.dword	__unnamed_16
	.align		8
        /*0088*/ 	.dword	__unnamed_17
	.align		8
        /*0090*/ 	.dword	__unnamed_18
	.align		8
        /*0098*/ 	.dword	__unnamed_19
	.align		8
        /*00a0*/ 	.dword	__unnamed_20
	.align		8
        /*00a8*/ 	.dword	__unnamed_21
	.align		8
        /*00b0*/ 	.dword	__unnamed_22
	.align		8
        /*00b8*/ 	.dword	__unnamed_23
	.align		8
        /*00c0*/ 	.dword	__unnamed_24
	.align		8
        /*00c8*/ 	.dword	__unnamed_25
	.align		8
        /*00d0*/ 	.dword	__unnamed_26
	.align		8
        /*00d8*/ 	.dword	__unnamed_27
	.align		8
        /*00e0*/ 	.dword	_ZN78_INTERNAL_4992bdb7_42_flash_fwd_hdimall_fp16_paged_split_sm90_cu_49158569_38414cuda3std3__45__cpo5beginE
	.align		8
        /*00e8*/ 	.dword	_ZN78_INTERNAL_4992bdb7_42_flash_fwd_hdimall_fp16_paged_split_sm90_cu_49158569_38414cuda3std3__45__cpo3endE
	.align		8
        /*00f0*/ 	.dword	_ZN78_INTERNAL_4992bdb7_42_flash_fwd_hdimall_fp16_paged_split_sm90_cu_49158569_38414cuda3std3__45__cpo6cbeginE
	.align		8
        /*00f8*/ 	.dword	_ZN78_INTERNAL_4992bdb7_42_flash_fwd_hdimall_fp16_paged_split_sm90_cu_49158569_38414cuda3std3__45__cpo4cendE
	.align		8
        /*0100*/ 	.dword	_ZN78_INTERNAL_4992bdb7_42_flash_fwd_hdimall_fp16_paged_split_sm90_cu_49158569_38414cuda3std3__480_GLOBAL__N__4992bdb7_42_flash_fwd_hdimall_fp16_paged_split_sm90_cu_49158569_38416ignoreE
	.align		8
        /*0108*/ 	.dword	_ZN78_INTERNAL_4992bdb7_42_flash_fwd_hdimall_fp16_paged_split_sm90_cu_49158569_38414cuda3std3__419piecewise_constructE
	.align		8
        /*0110*/ 	.dword	_ZN78_INTERNAL_4992bdb7_42_flash_fwd_hdimall_fp16_paged_split_sm90_cu_49158569_38414cuda3std3__48in_placeE
	.align		8
        /*0118*/ 	.dword	_ZN78_INTERNAL_4992bdb7_42_flash_fwd_hdimall_fp16_paged_split_sm90_cu_49158569_38414cuda3std6ranges3__45__cpo4swapE
	.align		8
        /*0120*/ 	.dword	_ZN78_INTERNAL_4992bdb7_42_flash_fwd_hdimall_fp16_paged_split_sm90_cu_49158569_38414cuda3std6ranges3__45__cpo9iter_moveE
	.align		8
        /*0128*/ 	.dword	_ZN78_INTERNAL_4992bdb7_42_flash_fwd_hdimall_fp16_paged_split_sm90_cu_49158569_38414cute7productE
	.align		8
        /*0130*/ 	.dword	_ZN78_INTERNAL_4992bdb7_42_flash_fwd_hdimall_fp16_paged_split_sm90_cu_49158569_38414cute1_E
	.align		8
        /*0138*/ 	.dword	$str$23
	.align		8
        /*0140*/ 	.dword	$str$24


//--------------------- .text._ZN7cutlass13device_kernelIN5flash11enable_sm90INS1_16FlashAttnFwdSm90INS1_25CollectiveMainloopFwdSm90ILi2EN4cute5tupleIJNS5_1CILi1EEES8_S8_EEENS6_IJNS7_ILi128EEENS7_ILi80EEENS7_ILi256EEEEEELi256ENS_6half_tEfNS_4arch4Sm90ELb0ELb0ELb0ELb0ELb1ELb0ELb0ELb1ELb1ELb1ELb1ELb0EEENS1_21CollectiveEpilogueFwdINS6_IJSA_SC_SB_EEES9_SE_SG_Li256ELb0ELb1ELb1ELb0EEENS1_19SingleTileSchedulerILb0ELb1ELb1ELi128EEEEEEEEEvNT_6ParamsE --------------------------
	.section	.text._ZN7cutlass13device_kernelIN5flash11enable_sm90INS1_16FlashAttnFwdSm90INS1_25CollectiveMainloopFwdSm90ILi2EN4cute5tupleIJNS5_1CILi1EEES8_S8_EEENS6_IJNS7_ILi128EEENS7_ILi80EEENS7_ILi256EEEEEELi256ENS_6half_tEfNS_4arch4Sm90ELb0ELb0ELb0ELb0ELb1ELb0ELb0ELb1ELb1ELb1ELb1ELb0EEENS1_21CollectiveEpilogueFwdINS6_IJSA_SC_SB_EEES9_SE_SG_Li256ELb0ELb1ELb1ELb0EEENS1_19SingleTileSchedulerILb0ELb1ELb1ELi128EEEEEEEEEvNT_6ParamsE,"ax",@progbits
	.align	128
.text._ZN7cutlass13device_kernelIN5flash11enable_sm90INS1_16FlashAttnFwdSm90INS1_25CollectiveMainloopFwdSm90ILi2EN4cute5tupleIJNS5_1CILi1EEES8_S8_EEENS6_IJNS7_ILi128EEENS7_ILi80EEENS7_ILi256EEEEEELi256ENS_6half_tEfNS_4arch4Sm90ELb0ELb0ELb0ELb0ELb1ELb0ELb0ELb1ELb1ELb1ELb1ELb0EEENS1_21CollectiveEpilogueFwdINS6_IJSA_SC_SB_EEES9_SE_SG_Li256ELb0ELb1ELb1ELb0EEENS1_19SingleTileSchedulerILb0ELb1ELb1ELi128EEEEEEEEEvNT_6ParamsE:
        .type           _ZN7cutlass13device_kernelIN5flash11enable_sm90INS1_16FlashAttnFwdSm90INS1_25CollectiveMainloopFwdSm90ILi2EN4cute5tupleIJNS5_1CILi1EEES8_S8_EEENS6_IJNS7_ILi128EEENS7_ILi80EEENS7_ILi256EEEEEELi256ENS_6half_tEfNS_4arch4Sm90ELb0ELb0ELb0ELb0ELb1ELb0ELb0ELb1ELb1ELb1ELb1ELb0EEENS1_21CollectiveEpilogueFwdINS6_IJSA_SC_SB_EEES9_SE_SG_Li256ELb0ELb1ELb1ELb0EEENS1_19SingleTileSchedulerILb0ELb1ELb1ELi128EEEEEEEEEvNT_6ParamsE,@function
        .size           _ZN7cutlass13device_kernelIN5flash11enable_sm90INS1_16FlashAttnFwdSm90INS1_25CollectiveMainloopFwdSm90ILi2EN4cute5tupleIJNS5_1CILi1EEES8_S8_EEENS6_IJNS7_ILi128EEENS7_ILi80EEENS7_ILi256EEEEEELi256ENS_6half_tEfNS_4arch4Sm90ELb0ELb0ELb0ELb0ELb1ELb0ELb0ELb1ELb1ELb1ELb1ELb0EEENS1_21CollectiveEpilogueFwdINS6_IJSA_SC_SB_EEES9_SE_SG_Li256ELb0ELb1ELb1ELb0EEENS1_19SingleTileSchedulerILb0ELb1ELb1ELi128EEEEEEEEEvNT_6ParamsE,(.L_x_15969 - _ZN7cutlass13device_kernelIN5flash11enable_sm90INS1_16FlashAttnFwdSm90INS1_25CollectiveMainloopFwdSm90ILi2EN4cute5tupleIJNS5_1CILi1EEES8_S8_EEENS6_IJNS7_ILi128EEENS7_ILi80EEENS7_ILi256EEEEEELi256ENS_6half_tEfNS_4arch4Sm90ELb0ELb0ELb0ELb0ELb1ELb0ELb0ELb1ELb1ELb1ELb1ELb0EEENS1_21CollectiveEpilogueFwdINS6_IJSA_SC_SB_EEES9_SE_SG_Li256ELb0ELb1ELb1ELb0EEENS1_19SingleTileSchedulerILb0ELb1ELb1ELi128EEEEEEEEEvNT_6ParamsE)
        .other          _ZN7cutlass13device_kernelIN5flash11enable_sm90INS1_16FlashAttnFwdSm90INS1_25CollectiveMainloopFwdSm90ILi2EN4cute5tupleIJNS5_1CILi1EEES8_S8_EEENS6_IJNS7_ILi128EEENS7_ILi80EEENS7_ILi256EEEEEELi256ENS_6half_tEfNS_4arch4Sm90ELb0ELb0ELb0ELb0ELb1ELb0ELb0ELb1ELb1ELb1ELb1ELb0EEENS1_21CollectiveEpilogueFwdINS6_IJSA_SC_SB_EEES9_SE_SG_Li256ELb0ELb1ELb1ELb0EEENS1_19SingleTileSchedulerILb0ELb1ELb1ELi128EEEEEEEEEvNT_6ParamsE,@"STO_CUDA_ENTRY STV_DEFAULT"
_ZN7cutlass13device_kernelIN5flash11enable_sm90INS1_16FlashAttnFwdSm90INS1_25CollectiveMainloopFwdSm90ILi2EN4cute5tupleIJNS5_1CILi1EEES8_S8_EEENS6_IJNS7_ILi128EEENS7_ILi80EEENS7_ILi256EEEEEELi256ENS_6half_tEfNS_4arch4Sm90ELb0ELb0ELb0ELb0ELb1ELb0ELb0ELb1ELb1ELb1ELb1ELb0EEENS1_21CollectiveEpilogueFwdINS6_IJSA_SC_SB_EEES9_SE_SG_Li256ELb0ELb1ELb1ELb0EEENS1_19SingleTileSchedulerILb0ELb1ELb1ELi128EEEEEEEEEvNT_6ParamsE:
[----:B------:R-:W0:Y:S02]  /*0000*/  LDC R1, c[0x0][0x28] ;  /* 0x00000a00ff017b82 */ /* 0x000e240000000800 */
[----:B0-----:R-:W-:Y:S01]  /*0010*/  VIADD R1, R1, 0xfffffff8 ;  /* 0xfffffff801017836 */ /* 0x001fe20000000000 */
[----:B------:R-:W0:Y:S01]  /*0020*/  S2R R25, SR_TID.X ;  /* 0x0000000000197919 */ /* 0x000e220000002100 */
[----:B------:R-:W-:Y:S01]  /*0030*/  ELECT P0, URZ, PT ;  /* 0x00000000003f782f */ /* 0x000fe20003800000 */
[----:B------:R-:W-:Y:S01]  /*0040*/  UMOV UR4, 0x80 ;  /* 0x0000008000047882 */ /* 0x000fe20000000000 */
[----:B------:R-:W-:Y:S01]  /*0050*/  UMOV UR7, 0x100 ;  /* 0x0000010000077882 */ /* 0x000fe20000000000 */
[----:B0-----:R-:W-:-:S05]  /*0060*/  SHF.R.U32.HI R0, RZ, 0x5, R25 ;  /* 0x00000005ff007819 */ /* 0x001fca0000011619 */
[----:B------:R-:W0:Y:S02]  /*0070*/  SHFL.IDX PT, R2, R0, RZ, 0x1f ;  /* 0x00001fff00027589 */ /* 0x000e2400000e0000 */
[C---:B0-----:R-:W-:Y:S02]  /*0080*/  ISETP.NE.OR P0, PT, R2.reuse, RZ, !P0 ;  /* 0x000000ff0200720c */ /* 0x041fe40004705670 */
[----:B------:R-:W-:Y:S02]  /*0090*/  ISETP.NE.AND P1, PT, R2, RZ, PT ;  /* 0x000000ff0200720c */ /* 0x000fe40003f25270 */
[----:B------:R-:W-:-:S06]  /*00a0*/  SHF.R.U32.HI R2, RZ, 0x7, R25 ;  /* 0x00000007ff027819 */ /* 0x000fcc0000011619 */
[----:B------:R-:W0:Y:S03]  /*00b0*/  SHFL.IDX PT, R2, R2, RZ, 0x1f ;  /* 0x00001fff02027589 */ /* 0x000e2600000e0000 */
[----:B------:R-:W-:Y:S01]  /*00c0*/  VOTEU.ALL UP0, P0 ;  /* 0x00000000003f7886 */ /* 0x000fe20000000000 */
[----:B------:R-:W-:-:S04]  /*00d0*/  VOTEU.ALL UP1, P0 ;  /* 0x00000000003f7886 */ /* 0x000fc80000020000 */
[----:B------:R-:W1:Y:S01]  /*00e0*/  @!UP0 S2UR UR8, SR_CgaCtaId ;  /* 0x00000000000889c3 */ /* 0x000e620000008800 */
[----:B------:R-:W-:Y:S01]  /*00f0*/  @!UP0 UMOV UR6, 0x400 ;  /* 0x0000040000068882 */ /* 0x000fe20000000000 */
[----:B------:R-:W-:-:S04]  /*0100*/  @!UP0 UIADD3 UR4, -UR4, 0x100000, URZ ;  /* 0x0010000004048890 */ /* 0x000fc8000fffe13f */
[----:B------:R-:W-:Y:S02]  /*0110*/  @!UP0 USHF.L.U32 UR5, UR4, 0xb, URZ ;  /* 0x0000000b04058899 */ /* 0x000fe4000800063f */
[----:B------:R-:W-:Y:S02]  /*0120*/  @!UP0 USHF.L.U32 UR4, UR4, 0x1, URZ ;  /* 0x0000000104048899 */ /* 0x000fe4000800063f */
[----:B-1----:R-:W-:Y:S02]  /*0130*/  @!UP0 ULEA UR8, UR8, UR6, 0x18 ;  /* 0x0000000608088291 */ /* 0x002fe4000f8ec03f */
[----:B------:R-:W-:-:S04]  /*0140*/  @!UP0 UIADD3 UR6, -UR7, 0x100000, URZ ;  /* 0x0010000007068890 */ /* 0x000fc8000fffe13f */
[----:B------:R-:W-:Y:S02]  /*0150*/  @!UP0 USHF.L.U32 UR7, UR6, 0xb, URZ ;  /* 0x0000000b06078899 */ /* 0x000fe4000800063f */
[----:B------:R-:W-:Y:S01]  /*0160*/  @!UP0 USHF.L.U32 UR6, UR6, 0x1, URZ ;  /* 0x0000000106068899 */ /* 0x000fe2000800063f */
[----:B------:R-:W-:-:S05]  /*0170*/  VOTEU.ALL UP0, P0 ;  /* 0x00000000003f7886 */ /* 0x000fca0000000000 */
[----:B------:R1:W2:Y:S06]  /*0180*/  @!UP0 SYNCS.EXCH.64 URZ, [UR8+0x38800], UR4 ;  /* 0x03880004083f85b2 */ /* 0x0002ac0008000100 */
[----:B------:R1:W3:Y:S02]  /*0190*/  @!UP1 SYNCS.EXCH.64 URZ, [UR8+0x38820], UR6 ;  /* 0x03882006083f95b2 */ /* 0x0002e40008000100 */
[----:B01----:R-:W-:Y:S05]  /*01a0*/  @P1 BRA `(.L_x_0) ;  /* 0x0000000000481947 */ /* 0x003fea0003800000 */
[----:B------:R-:W0:Y:S01]  /*01b0*/  S2UR UR5, SR_CgaCtaId ;  /* 0x00000000000579c3 */ /* 0x000e220000008800 */
[----:B------:R-:W-:Y:S01]  /*01c0*/  UMOV UR4, 0x400 ;  /* 0x0000040000047882 */ /* 0x000fe20000000000 */
[----:B------:R-:W-:Y:S01]  /*01d0*/  UMOV UR6, 0x80 ;  /* 0x0000008000067882 */ /* 0x000fe20000000000 */
[----:B------:R-:W-:Y:S01]  /*01e0*/  UMOV UR7, 0x100 ;  /* 0x0000010000077882 */ /* 0x000fe20000000000 */
[----:B------:R-:W-:Y:S01]  /*01f0*/  ELECT P0, URZ, PT ;  /* 0x00000000003f782f */ /* 0x000fe20003800000 */
[----:B0-----:R-:W-:Y:S02]  /*0200*/  ULEA UR8, UR5, UR4, 0x18 ;  /* 0x0000000405087291 */ /* 0x001fe4000f8ec03f */
[----:B------:R-:W-:-:S04]  /*0210*/  UIADD3 UR4, -UR6, 0x100000, URZ ;  /* 0x0010000006047890 */ /* 0x000fc8000fffe13f */
[----:B------:R-:W-:Y:S02]  /*0220*/  USHF.L.U32 UR5, UR4, 0xb, URZ ;  /* 0x0000000b04057899 */ /* 0x000fe4000800063f */
[----:B------:R-:W-:Y:S02]  /*0230*/  USHF.L.U32 UR4, UR4, 0x1, URZ ;  /* 0x0000000104047899 */ /* 0x000fe4000800063f */
[----:B------:R-:W-:-:S04]  /*0240*/  UIADD3 UR6, -UR7, 0x100000, URZ ;  /* 0x0010000007067890 */ /* 0x000fc8000fffe13f */
[----:B------:R-:W-:Y:S02]  /*0250*/  USHF.L.U32 UR7, UR6, 0xb, URZ ;  /* 0x0000000b06077899 */ /* 0x000fe4000800063f */
[----:B------:R-:W-:Y:S01]  /*0260*/  USHF.L.U32 UR6, UR6, 0x1, URZ ;  /* 0x0000000106067899 */ /* 0x000fe2000800063f */
[----:B------:R-:W0:Y:S03]  /*0270*/  FENCE.VIEW.ASYNC.S ;  /* 0x00000000000073c6 */ /* 0x000e260000000000 */
[----:B0-----:R0:W1:Y:S08]  /*0280*/  SYNCS.EXCH.64 URZ, [UR8+0x38830], UR4 ;  /* 0x03883004083f75b2 */ /* 0x0010700008000100 */
[----:B------:R0:W4:Y:S01]  /*0290*/  SYNCS.EXCH.64 URZ, [UR8+0x38840], UR6 ;  /* 0x03884006083f75b2 */ /* 0x0001220008000100 */
[----:B------:R0:W0:Y:S01]  /*02a0*/  SYNCS.EXCH.64 URZ, [UR8+0x38838], UR4 ;  /* 0x03883804083f75b2 */ /* 0x0000220008000100 */
[----:B------:R0:W0:Y:S01]  /*02b0*/  SYNCS.EXCH.64 URZ, [UR8+0x38848], UR6 ;  /* 0x03884806083f75b2 */ /* 0x0000220008000100 */
[----:B------:R-:W-:Y:S01]  /*02c0*/  NOP ;  /* 0x0000000000007918 */ /* 0x000fe20000000000 */
.L_x_0:
[----:B------:R-:W5:Y:S01]  /*02d0*/  SHFL.IDX PT, R3, R0, RZ, 0x1f ;  /* 0x00001fff00037589 */ /* 0x000f6200000e0000 */
[----:B------:R-:W-:Y:S01]  /*02e0*/  NOP ;  /* 0x0000000000007918 */ /* 0x000fe20000000000 */
[----:B-----5:R-:W-:-:S13]  /*02f0*/  ISETP.NE.AND P0, PT, R3, RZ, PT ;  /* 0x000000ff0300720c */ /* 0x020fda0003f05270 */
[----:B------:R-:W-:Y:S05]  /*0300*/  @P0 BRA `(.L_x_1) ;  /* 0x0000000000480947 */ /* 0x000fea0003800000 */
[----:B0-----:R-:W0:Y:S01]  /*0310*/  S2UR UR5, SR_CgaCtaId ;  /* 0x00000000000579c3 */ /* 0x001e220000008800 */
        /* <DEDUP_REMOVED lines=12> */
[----:B0-----:R0:W0:Y:S08]  /*03e0*/  SYNCS.EXCH.64 URZ, [UR8+0x38850], UR4 ;  /* 0x03885004083f75b2 */ /* 0x0010300008000100 */
[----:B------:R0:W0:Y:S01]  /*03f0*/  SYNCS.EXCH.64 URZ, [UR8+0x38860], UR6 ;  /* 0x03886006083f75b2 */ /* 0x0000220008000100 */
[----:B------:R0:W0:Y:S01]  /*0400*/  SYNCS.EXCH.64 URZ, [UR8+0x38858], UR4 ;  /* 0x03885804083f75b2 */ /* 0x0000220008000100 */
[----:B------:R0:W0:Y:S01]  /*0410*/  SYNCS.EXCH.64 URZ, [UR8+0x38868], UR6 ;  /* 0x03886806083f75b2 */ /* 0x0000220008000100 */
[----:B------:R-:W-:Y:S01]  /*0420*/  NOP ;  /* 0x0000000000007918 */ /* 0x000fe20000000000 */
.L_x_1:
[----:B------:R-:W5:Y:S01]  /*0430*/  SHFL.IDX PT, R3, R0, RZ, 0x1f ;  /* 0x00001fff00037589 */ /* 0x000f6200000e0000 */
[----:B------:R-:W-:Y:S01]  /*0440*/  NOP ;  /* 0x0000000000007918 */ /* 0x000fe20000000000 */
[----:B-----5:R-:W-:-:S13]  /*0450*/  ISETP.NE.AND P0, PT, R3, RZ, PT ;  /* 0x000000ff0300720c */ /* 0x020fda0003f05270 */
[----:B------:R-:W-:Y:S05]  /*0460*/  @P0 BRA `(.L_x_2) ;  /* 0x0000000000380947 */ /* 0x000fea0003800000 */
[----:B0-----:R-:W0:Y:S01]  /*0470*/  S2UR UR5, SR_CgaCtaId ;  /* 0x00000000000579c3 */ /* 0x001e220000008800 */
[----:B------:R-:W-:Y:S01]  /*0480*/  UMOV UR4, 0x400 ;  /* 0x0000040000047882 */ /* 0x000fe20000000000 */
[----:B------:R-:W-:Y:S01]  /*0490*/  UMOV UR7, 0x80 ;  /* 0x0000008000077882 */ /* 0x000fe20000000000 */
[----:B------:R-:W-:Y:S01]  /*04a0*/  ELECT P0, URZ, PT ;  /* 0x00000000003f782f */ /* 0x000fe20003800000 */
[----:B0-----:R-:W-:Y:S02]  /*04b0*/  ULEA UR6, UR5, UR4, 0x18 ;  /* 0x0000000405067291 */ /* 0x001fe4000f8ec03f */
[----:B------:R-:W-:-:S04]  /*04c0*/  UIADD3 UR4, -UR7, 0x100000, URZ ;  /* 0x0010000007047890 */ /* 0x000fc8000fffe13f */
[----:B------:R-:W-:Y:S02]  /*04d0*/  USHF.L.U32 UR5, UR4, 0xb, URZ ;  /* 0x0000000b04057899 */ /* 0x000fe4000800063f */
[----:B------:R-:W-:Y:S01]  /*04e0*/  USHF.L.U32 UR4, UR4, 0x1, URZ ;  /* 0x0000000104047899 */ /* 0x000fe2000800063f */
[----:B------:R-:W0:Y:S11]  /*04f0*/  FENCE.VIEW.ASYNC.S ;  /* 0x00000000000073c6 */ /* 0x000e360000000000 */
[----:B0-----:R0:W0:Y:S01]  /*0500*/  SYNCS.EXCH.64 URZ, [UR6+0x38870], UR4 ;  /* 0x03887004063f75b2 */ /* 0x0010220008000100 */
[----:B------:R0:W0:Y:S01]  /*0510*/  SYNCS.EXCH.64 URZ, [UR6+0x38880], UR4 ;  /* 0x03888004063f75b2 */ /* 0x0000220008000100 */
[----:B------:R0:W0:Y:S01]  /*0520*/  SYNCS.EXCH.64 URZ, [UR6+0x38878], UR4 ;  /* 0x03887804063f75b2 */ /* 0x0000220008000100 */
[----:B------:R0:W0:Y:S01]  /*0530*/  SYNCS.EXCH.64 URZ, [UR6+0x38888], UR4 ;  /* 0x03888804063f75b2 */ /* 0x0000220008000100 */
[----:B------:R-:W-:Y:S01]  /*0540*/  NOP ;  /* 0x0000000000007918 */ /* 0x000fe20000000000 */
.L_x_2:
        /* <DEDUP_REMOVED lines=22> */
.L_x_3:
[----:B------:R-:W5:Y:S01]  /*06b0*/  SHFL.IDX PT, R3, R0, RZ, 0x1f ;  /* 0x00001fff00037589 */ /* 0x000f6200000e0000 */
[----:B------:R-:W-:Y:S01]  /*06c0*/  R2UR UR9, R2 ;  /* 0x00000000020972ca */ /* 0x000fe200000e0000 */
        /* <DEDUP_REMOVED lines=21> */
.L_x_4:
[----:B------:R-:W-:Y:S01]  /*0820*/  UISETP.NE.AND UP0, UPT, UR9, URZ, UPT ;  /* 0x0000003f0900728c */ /* 0x000fe2000bf05270 */
[----:B------:R-:W-:Y:S01]  /*0830*/  NOP ;  /* 0x0000000000007918 */ /* 0x000fe20000000000 */
[----:B0-----:R-:W-:Y:S01]  /*0840*/  UMOV UR4, 0x1 ;  /* 0x0000000100047882 */ /* 0x001fe20000000000 */
[----:B------:R-:W-:Y:S01]  /*0850*/  BSSY B6, `(.L_x_5) ;  /* 0x0001031000067945 */ /* 0x000fe20003800000 */
[----:B------:R-:W-:Y:S01]  /*0860*/  USEL UR4, UR4, 0x2, !UP0 ;  /* 0x0000000204047887 */ /* 0x000fe2000c000000 */
[----:B-1234-:R-:W-:Y:S01]  /*0870*/  BAR.SYNC.DEFER_BLOCKING 0x0 ;  /* 0x0000000000007b1d */ /* 0x01efe20000010000 */
[----:B------:R-:W-:-:S04]  /*0880*/  PLOP3.LUT P0, PT, PT, PT, UP0, 0x80, 0x0 ;  /* 0x000000000000781c */ /* 0x000fc80003f0f008 */
[----:B------:R-:W-:-:S05]  /*0890*/  IMAD.U32 R2, RZ, RZ, UR4 ;  /* 0x00000004ff027e24 */ /* 0x000fca000f8e00ff */
[----:B------:R0:W-:Y:S04]  /*08a0*/  STL [R1+0x4], R2 ;  /* 0x0000040201007387 */ /* 0x0001e80000100800 */
[----:B------:R-:W-:Y:S05]  /*08b0*/  @!P0 BRA `(.L_x_6) ;  /* 0x000000c400148947 */ /* 0x000fea0003800000 */
.L_x_7:
[----:B------:R-:W-:-:S08]  /*08c0*/  NOP ;  /* 0x0000000000007918 */ /* 0x000fd00000000000 */
[----:B------:R-:W1:Y:S02]  /*08d0*/  USETMAXREG.TRY_ALLOC.CTAPOOL UP0, 0xe8 ;  /* 0x000000e8000079c8 */ /* 0x000e640008000600 */
[----:B-1----:R-:W-:-:S13]  /*08e0*/  PLOP3.LUT P0, PT, PT, PT, UP0, 0x80, 0x0 ;  /* 0x000000000000781c */ /* 0x002fda0003f0f008 */
[----:B------:R-:W-:Y:S05]  /*08f0*/  @!P0 BRA `(.L_x_7) ;  /* 0xfffffffc00f08947 */ /* 0x000fea000383ffff */
[----:B------:R-:W1:Y:S01]  /*0900*/  S2UR UR6, SR_CTAID.Y ;  /* 0x00000000000679c3 */ /* 0x000e620000002600 */
[----:B------:R-:W-:Y:S02]  /*0910*/  ULDC UR7, c[0x0][0xc50] ;  /* 0x0003140000077ab9 */ /* 0x000fe40000000800 */
[----:B------:R-:W-:-:S05]  /*0920*/  UISETP.NE.AND UP0, UPT, UR7, 0x1, UPT ;  /* 0x000000010700788c */ /* 0x000fca000bf05270 */
[----:B------:R-:W2:Y:S06]  /*0930*/  S2UR UR8, SR_CTAID.Z ;  /* 0x00000000000879c3 */ /* 0x000eac0000002700 */
[----:B------:R-:W-:Y:S01]  /*0940*/  @UP0 ULDC UR4, c[0x0][0xc54] ;  /* 0x0003150000040ab9 */ /* 0x000fe20000000800 */
[----:B------:R-:W-:Y:S01]  /*0950*/  @UP0 ULDC UR9, c[0x0][0xc58] ;  /* 0x0003160000090ab9 */ /* 0x000fe20000000800 */
[----:B-1----:R-:W-:Y:S02]  /*0960*/  UIMAD.WIDE.U32 UR4, UR6, UR4, URZ ;  /* 0x00000004060472a5 */ /* 0x002fe4000f8e003f */
[----:B------:R-:W-:-:S02]  /*0970*/  UMOV UR10, UR6 ;  /* 0x00000006000a7c82 */ /* 0x000fc40008000000 */
[----:B------:R-:W-:Y:S01]  /*0980*/  @UP0 USHF.R.U32.HI UR10, URZ, UR9, UR5 ;  /* 0x000000093f0a0299 */ /* 0x000fe20008011605 */
[----:B------:R-:W-:Y:S06]  /*0990*/  BAR.ARV 0x8, 0x180 ;  /* 0x0206000000007b1d */ /* 0x000fec0000002000 */
[----:B--2---:R-:W-:Y:S01]  /*09a0*/  ISETP.LE.AND P0, PT, RZ, UR8, PT ;  /* 0x00000008ff007c0c */ /* 0x004fe2000bf03270 */
[----:B------:R-:W-:Y:S02]  /*09b0*/  UIADD3 UR4, -UR10, URZ, URZ ;  /* 0x0000003f0a047290 */ /* 0x000fe4000fffe13f */
[----:B------:R-:W-:-:S02]  /*09c0*/  IMAD.U32 R18, RZ, RZ, UR10 ;  /* 0x0000000aff127e24 */ /* 0x000fc4000f8e00ff */
[----:B------:R-:W-:-:S08]  /*09d0*/  UIMAD UR7, UR7, UR4, UR6 ;  /* 0x00000004070772a4 */ /* 0x000fd0000f8e0206 */
[----:B------:R-:W-:Y:S05]  /*09e0*/  @!P0 BRA `(.L_x_8) ;  /* 0x00000100005c8947 */ /* 0x000fea0003800000 */
[----:B------:R-:W-:Y:S01]  /*09f0*/  ULDC.64 UR4, c[0x0][0x418] ;  /* 0x0001060000047ab9 */ /* 0x000fe20000000a00 */
[----:B------:R-:W-:Y:S02]  /*0a00*/  ULOP3.LUT UR9, UR7, 0xffff, URZ, 0xc0, !UPT ;  /* 0x0000ffff07097892 */ /* 0x000fe4000f8ec03f */
[----:B------:R-:W-:-:S03]  /*0a10*/  UISETP.NE.U32.AND UP0, UPT, UR4, URZ, UPT ;  /* 0x0000003f0400728c */ /* 0x000fc6000bf05070 */
[----:B------:R-:W-:Y:S01]  /*0a20*/  ULDC UR4, c[0x0][0x424] ;  /* 0x0001090000047ab9 */ /* 0x000fe20000000800 */
[----:B------:R-:W-:-:S03]  /*0a30*/  UISETP.NE.AND.EX UP0, UPT, UR5, URZ, UPT, UP0 ;  /* 0x0000003f0500728c */ /* 0x000fc6000bf05300 */
[----:B------:R-:W-:Y:S01]  /*0a40*/  ULDC UR5, c[0x0][0x2f0] ;  /* 0x0000bc0000057ab9 */ /* 0x000fe20000000800 */
[----:B------:R-:W-:-:S04]  /*0a50*/  USEL UR4, UR4, 0x1, UP0 ;  /* 0x0000000104047887 */ /* 0x000fc80008000000 */
[----:B------:R-:W-:-:S04]  /*0a60*/  UIMAD UR6, UR4, UR5, URZ ;  /* 0x00000005040672a4 */ /* 0x000fc8000f8e023f */
[----:B------:R-:W-:Y:S02]  /*0a70*/  UISETP.GE.AND UP0, UPT, UR6, 0x1, UPT ;  /* 0x000000010600788c */ /* 0x000fe4000bf06270 */
[----:B------:R-:W-:Y:S02]  /*0a80*/  UIADD3 UR4, UR6, 0x4f, URZ ;  /* 0x0000004f06047890 */ /* 0x000fe4000fffe03f */
[----:B------:R-:W-:Y:S02]  /*0a90*/  MOV R23, UR6 ;  /* 0x0000000600177c02 */ /* 0x000fe40008000f00 */
[----:B------:R-:W-:Y:S01]  /*0aa0*/  PLOP3.LUT P0, PT, PT, PT, UP0, 0x80, 0x0 ;  /* 0x000000000000781c */ /* 0x000fe20003f0f008 */
[----:B------:R-:W-:-:S04]  /*0ab0*/  UIMAD.WIDE UR4, UR4, 0x66666667, URZ ;  /* 0x66666667040478a5 */ /* 0x000fc8000f8e023f */
[----:B------:R-:W-:-:S03]  /*0ac0*/  USHF.R.U32.HI UR6, URZ, 0x1f, UR5 ;  /* 0x0000001f3f067899 */ /* 0x000fc60008011605 */
[----:B------:R-:W-:Y:S01]  /*0ad0*/  UMOV UR4, URZ ;  /* 0x0000003f00047c82 */ /* 0x000fe20008000000 */
[----:B------:R-:W-:-:S04]  /*0ae0*/  ULEA.HI.SX32 UR6, UR5, UR6, 0x1b ;  /* 0x0000000605067291 */ /* 0x000fc8000f8fda3f */
[----:B------:R-:W-:Y:S08]  /*0af0*/  @!P0 BRA `(.L_x_9) ;  /* 0x0000000000908947 */ /* 0x000ff00003800000 */
[----:B------:R-:W-:Y:S01]  /*0b00*/  USHF.R.U32.HI UR7, URZ, 0x10, UR7 ;  /* 0x000000103f077899 */ /* 0x000fe20008011607 */
[----:B------:R-:W-:-:S03]  /*0b10*/  UMOV UR4, URZ ;  /* 0x0000003f00047c82 */ /* 0x000fc60008000000 */
[----:B------:R-:W-:-:S11]  /*0b20*/  UISETP.NE.AND UP0, UPT, UR7, URZ, UPT ;  /* 0x0000003f0700728c */ /* 0x000fd6000bf05270 */
[----:B------:R-:W-:Y:S02]  /*0b30*/  @!UP0 ULDC UR7, c[0x0][0x9f0] ;  /* 0x00027c0000078ab9 */ /* 0x000fe40000000800 */
[----:B------:R-:W-:Y:S01]  /*0b40*/  IMAD.U32 R3, RZ, RZ, UR7 ;  /* 0x00000007ff037e24 */ /* 0x000fe2000f8e00ff */
[----:B------:R-:W-:-:S04]  /*0b50*/  UIADD3 UR8, UR6, -0x1, UR7 ;  /* 0xffffffff06087890 */ /* 0x000fc8000fffe007 */
[-C--:B------:R-:W-:Y:S02]  /*0b60*/  IABS R0, R3.reuse ;  /* 0x0000000300007213 */ /* 0x080fe40000000000 */
[----:B------:R-:W-:Y:S01]  /*0b70*/  IMAD.U32 R4, RZ, RZ, UR8 ;  /* 0x00000008ff047e24 */ /* 0x000fe2000f8e00ff */
[----:B------:R-:W-:Y:S01]  /*0b80*/  IABS R5, R3 ;  /* 0x0000000300057213 */ /* 0x000fe20000000000 */
[----:B------:R-:W-:Y:S01]  /*0b90*/  ULOP3.LUT UR8, UR8, UR7, URZ, 0x3c, !UPT ;  /* 0x0000000708087292 */ /* 0x000fe2000f8e3c3f */
[----:B------:R-:W-:Y:S02]  /*0ba0*/  R2UR UR12, R0 ;  /* 0x00000000000c72ca */ /* 0x000fe400000e0000 */
[----:B------:R-:W-:-:S04]  /*0bb0*/  IABS R4, R4 ;  /* 0x0000000400047213 */ /* 0x000fc80000000000 */
[----:B------:R-:W-:-:S04]  /*0bc0*/  MOV R3, R4 ;  /* 0x0000000400037202 */ /* 0x000fc80000000f00 */
[----:B------:R-:W-:-:S03]  /*0bd0*/  R2UR UR11, R3 ;  /* 0x00000000030b72ca */ /* 0x000fc600000e0000 */
[----:B------:R-:W1:Y:S08]  /*0be0*/  I2F.RP R0, UR12 ;  /* 0x0000000c00007d06 */ /* 0x000e700008209400 */
[----:B-1----:R-:W0:Y:S02]  /*0bf0*/  MUFU.RCP R0, R0 ;  /* 0x0000000000007308 */ /* 0x002e240000001000 */
[----:B0-----:R-:W-:-:S02]  /*0c00*/  VIADD R2, R0, 0xffffffe ;  /* 0x0ffffffe00027836 */ /* 0x001fc40000000000 */
[----:B------:R-:W-:-:S04]  /*0c10*/  IMAD.MOV R0, RZ, RZ, -R5 ;  /* 0x000000ffff007224 */ /* 0x000fc800078e0a05 */
[----:B------:R-:W0:Y:S02]  /*0c20*/  F2I.FTZ.U32.TRUNC.NTZ R2, R2 ;  /* 0x0000000200027305 */ /* 0x000e24000021f000 */
[----:B0-----:R-:W-:-:S13]  /*0c30*/  R2UR UR5, R2 ;  /* 0x00000000020572ca */ /* 0x001fda00000e0000 */
[----:B------:R-:W-:-:S04]  /*0c40*/  UIADD3 UR10, URZ, -UR5, URZ ;  /* 0x800000053f0a7290 */ /* 0x000fc8000fffe03f */
[----:B------:R-:W-:-:S04]  /*0c50*/  UIMAD UR10, UR10, UR12, URZ ;  /* 0x0000000c0a0a72a4 */ /* 0x000fc8000f8e023f */
[----:B------:R-:W-:-:S03]  /*0c60*/  UIMAD.WIDE.U32 UR4, UR5, UR10, UR4 ;  /* 0x0000000a050472a5 */ /* 0x000fc6000f8e0004 */
[----:B------:R-:W-:Y:S01]  /*0c70*/  R2UR UR10, R0 ;  /* 0x00000000000a72ca */ /* 0x000fe200000e0000 */
[----:B------:R-:W-:-:S12]  /*0c80*/  UIMAD.WIDE.U32 UR4, UR5, UR11, URZ ;  /* 0x0000000b050472a5 */ /* 0x000fd8000f8e003f */
[----:B------:R-:W-:-:S04]  /*0c90*/  UIMAD UR4, UR5, UR10, UR11 ;  /* 0x0000000a050472a4 */ /* 0x000fc8000f8e020b */
[----:B------:R-:W-:-:S11]  /*0ca0*/  UISETP.GT.U32.AND UP0, UPT, UR12, UR4, UPT ;  /* 0x000000040c00728c */ /* 0x000fd6000bf04070 */
[----:B------:R-:W-:Y:S02]  /*0cb0*/  @!UP0 UIADD3 UR4, UR4, -UR12, URZ ;  /* 0x8000000c04048290 */ /* 0x000fe4000fffe03f */
[----:B------:R-:W-:Y:S02]  /*0cc0*/  @!UP0 UIADD3 UR5, UR5, 0x1, URZ ;  /* 0x0000000105058890 */ /* 0x000fe4000fffe03f */
[----:B------:R-:W-:Y:S02]  /*0cd0*/  UISETP.GE.U32.AND UP1, UPT, UR4, UR12, UPT ;  /* 0x0000000c0400728c */ /* 0x000fe4000bf26070 */
[----:B------:R-:W-:-:S09]  /*0ce0*/  UISETP.GE.AND UP0, UPT, UR8, URZ, UPT ;  /* 0x0000003f0800728c */ /* 0x000fd2000bf06270 */
[----:B------:R-:W-:Y:S02]  /*0cf0*/  @UP1 UIADD3 UR5, UR5, 0x1, URZ ;  /* 0x0000000105051890 */ /* 0x000fe4000fffe03f */
[----:B------:R-:W-:-:S05]  /*0d00*/  UISETP.NE.AND UP1, UPT, UR7, URZ, UPT ;  /* 0x0000003f0700728c */ /* 0x000fca000bf25270 */
[----:B------:R-:W-:Y:S02]  /*0d10*/  UMOV UR4, UR5 ;  /* 0x0000000500047c82 */ /* 0x000fe40008000000 */
[----:B------:R-:W-:-:S04]  /*0d20*/  @!UP0 UIADD3 UR4, -UR4, URZ, URZ ;  /* 0x0000003f04048290 */ /* 0x000fc8000fffe13f */
[----:B------:R-:W-:-:S12]  /*0d30*/  @!UP1 ULOP3.LUT UR4, URZ, UR7, URZ, 0x33, !UPT ;  /* 0x000000073f049292 */ /* 0x000fd8000f8e333f */
.L_x_9:
[----:B------:R-:W-:Y:S01]  /*0d40*/  UIMAD UR5, UR9, UR4, URZ ;  /* 0x00000004090572a4 */ /* 0x000fe2000f8e023f */
[----:B------:R-:W-:Y:S01]  /*0d50*/  IMAD.U32 R0, RZ, RZ, UR6 ;  /* 0x00000006ff007e24 */ /* 0x000fe2000f8e00ff */
[----:B------:R-:W-:Y:S01]  /*0d60*/  PLOP3.LUT P0, PT, PT, PT, PT, 0x80, 0x0 ;  /* 0x000000000000781c */ /* 0x000fe20003f0f070 */
[----:B------:R-:W-:Y:S01]  /*0d70*/  IMAD.U32 R3, RZ, RZ, UR4 ;  /* 0x00000004ff037e24 */ /* 0x000fe2000f8e00ff */
[----:B------:R-:W-:Y:S01]  /*0d80*/  CS2R R150, SRZ ;  /* 0x0000000000967805 */ /* 0x000fe2000001ff00 */
[----:B------:R-:W-:Y:S01]  /*0d90*/  VIADD R19, R25, 0xffffff80 ;  /* 0xffffff8019137836 */ /* 0x000fe20000000000 */
[----:B------:R-:W-:Y:S01]  /*0da0*/  MOV R17, UR5 ;  /* 0x0000000500117c02 */ /* 0x000fe20008000f00 */
[----:B0-----:R-:W-:Y:S01]  /*0db0*/  IMAD.MOV.U32 R2, RZ, RZ, RZ ;  /* 0x000000ffff027224 */ /* 0x001fe200078e00ff */
[----:B------:R-:W-:Y:S02]  /*0dc0*/  VIADDMNMX R0, R3, UR5, R0, PT ;  /* 0x0000000503007c46 */ /* 0x000fe4000b800100 */
[----:B------:R-:W-:-:S02]  /*0dd0*/  CS2R R148, SRZ ;  /* 0x0000000000947805 */ /* 0x000fc4000001ff00 */
[----:B------:R-:W-:Y:S02]  /*0de0*/  CS2R R146, SRZ ;  /* 0x0000000000927805 */ /* 0x000fe4000001ff00 */
[----:B------:R-:W-:Y:S02]  /*0df0*/  CS2R R144, SRZ ;  /* 0x0000000000907805 */ /* 0x000fe4000001ff00 */
[----:B------:R-:W-:Y:S01]  /*0e00*/  R2UR UR60, R0 ;  /* 0x00000000003c72ca */ /* 0x000fe200000e0000 */
[----:B------:R-:W-:Y:S01]  /*0e10*/  IMAD.MOV.U32 R0, RZ, RZ, RZ ;  /* 0x000000ffff007224 */ /* 0x000fe200078e00ff */
[----:B------:R-:W-:Y:S02]  /*0e20*/  CS2R R142, SRZ ;  /* 0x00000000008e7805 */ /* 0x000fe4000001ff00 */
[----:B------:R-:W-:Y:S02]  /*0e30*/  CS2R R140, SRZ ;  /* 0x00000000008c7805 */ /* 0x000fe4000001ff00 */
[----:B------:R-:W-:-:S02]  /*0e40*/  CS2R R138, SRZ ;  /* 0x00000000008a7805 */ /* 0x000fc4000001ff00 */
[----:B------:R-:W-:Y:S02]  /*0e50*/  CS2R R136, SRZ ;  /* 0x0000000000887805 */ /* 0x000fe4000001ff00 */
[----:B------:R-:W-:Y:S02]  /*0e60*/  CS2R R134, SRZ ;  /* 0x0000000000867805 */ /* 0x000fe4000001ff00 */
[----:B------:R-:W-:Y:S02]  /*0e70*/  CS2R R132, SRZ ;  /* 0x0000000000847805 */ /* 0x000fe4000001ff00 */
[----:B------:R-:W-:Y:S02]  /*0e80*/  CS2R R130, SRZ ;  /* 0x0000000000827805 */ /* 0x000fe4000001ff00 */
[----:B------:R-:W-:Y:S02]  /*0e90*/  CS2R R128, SRZ ;  /* 0x0000000000807805 */ /* 0x000fe4000001ff00 */
[----:B------:R-:W-:-:S02]  /*0ea0*/  CS2R R126, SRZ ;  /* 0x00000000007e7805 */ /* 0x000fc4000001ff00 */
[----:B------:R-:W-:Y:S02]  /*0eb0*/  CS2R R124, SRZ ;  /* 0x00000000007c7805 */ /* 0x000fe4000001ff00 */
[----:B------:R-:W-:Y:S01]  /*0ec0*/  CS2R R122, SRZ ;  /* 0x00000000007a7805 */ /* 0x000fe2000001ff00 */
[----:B------:R-:W-:Y:S01]  /*0ed0*/  UISETP.GT.AND UP0, UPT, UR60, UR5, UPT ;  /* 0x000000053c00728c */ /* 0x000fe2000bf04270 */
[----:B------:R-:W-:Y:S02]  /*0ee0*/  CS2R R120, SRZ ;  /* 0x0000000000787805 */ /* 0x000fe4000001ff00 */
[----:B------:R-:W-:Y:S02]  /*0ef0*/  CS2R R118, SRZ ;  /* 0x0000000000767805 */ /* 0x000fe4000001ff00 */
[----:B------:R-:W-:Y:S02]  /*0f00*/  CS2R R116, SRZ ;  /* 0x0000000000747805 */ /* 0x000fe4000001ff00 */
[----:B------:R-:W-:-:S02]  /*0f10*/  CS2R R114, SRZ ;  /* 0x0000000000727805 */ /* 0x000fc4000001ff00 */
[----:B------:R-:W-:Y:S02]  /*0f20*/  CS2R R112, SRZ ;  /* 0x0000000000707805 */ /* 0x000fe4000001ff00 */
[----:B------:R-:W-:Y:S02]  /*0f30*/  PLOP3.LUT P1, PT, PT, PT, UP0, 0x80, 0x0 ;  /* 0x000000000000781c */ /* 0x000fe40003f2f008 */
[----:B------:R-:W-:Y:S02]  /*0f40*/  CS2R R110, SRZ ;  /* 0x00000000006e7805 */ /* 0x000fe4000001ff00 */
        /* <DEDUP_REMOVED lines=42> */
[----:B------:R-:W-:Y:S01]  /*11f0*/  CS2R R24, SRZ ;  /* 0x0000000000187805 */ /* 0x000fe2000001ff00 */
[----:B------:R-:W-:Y:S06]  /*1200*/  @!P1 BRA `(.L_x_10) ;  /* 0x0000009400649947 */ /* 0x000fec0003800000 */
[----:B------:R-:W-:Y:S01]  /*1210*/  SHF.R.S32.HI R0, RZ, 0x1f, R19 ;  /* 0x0000001fff007819 */ /* 0x000fe20000011413 */
[----:B------:R-:W0:Y:S01]  /*1220*/  S2UR UR7, SR_CgaCtaId ;  /* 0x00000000000779c3 */ /* 0x000e220000008800 */
[----:B------:R-:W-:Y:S02]  /*1230*/  UMOV UR6, 0x400 ;  /* 0x0000040000067882 */ /* 0x000fe40000000000 */
[----:B------:R-:W-:-:S04]  /*1240*/  LEA.HI R22, R0, R19, RZ, 0x7 ;  /* 0x0000001300167211 */ /* 0x000fc800078f38ff */
[----:B------:R-:W-:-:S06]  /*1250*/  SHF.R.S32.HI R0, RZ, 0x7, R22 ;  /* 0x00000007ff007819 */ /* 0x000fcc0000011416 */
[----:B------:R-:W1:Y:S01]  /*1260*/  SHFL.IDX PT, R0, R0, RZ, 0x1f ;  /* 0x00001fff00007589 */ /* 0x000e6200000e0000 */
[----:B0-----:R-:W-:-:S04]  /*1270*/  ULEA UR8, UR7, UR6, 0x18 ;  /* 0x0000000607087291 */ /* 0x001fc8000f8ec03f */
[----:B------:R-:W-:Y:S02]  /*1280*/  UIADD3 UR6, UR8, 0x14400, URZ ;  /* 0x0001440008067890 */ /* 0x000fe4000fffe03f */
[----:B------:R-:W-:Y:S02]  /*1290*/  MOV R16, UR8 ;  /* 0x0000000800107c02 */ /* 0x000fe40008000f00 */
[----:B------:R-:W-:Y:S01]  /*12a0*/  ULOP3.LUT UP0, URZ, UR6, 0x9f, URZ, 0xc0, !UPT ;  /* 0x0000009f063f7892 */ /* 0x000fe2000f80c03f */
[----:B-1----:R-:W-:-:S05]  /*12b0*/  R2UR UR4, R0 ;  /* 0x00000000000472ca */ /* 0x002fca00000e0000 */
[----:B------:R-:W-:-:S08]  /*12c0*/  PLOP3.LUT P0, PT, PT, PT, UP0, 0x80, 0x0 ;  /* 0x000000000000781c */ /* 0x000fd00003f0f008 */
[----:B------:R-:W-:-:S04]  /*12d0*/  ULEA.HI UR5, UR4, UR4, URZ, 0x1 ;  /* 0x0000000404057291 */ /* 0x000fc8000f8f083f */
[----:B------:R-:W-:-:S04]  /*12e0*/  ULOP3.LUT UR5, UR5, 0x1e, URZ, 0xc0, !UPT ;  /* 0x0000001e05057892 */ /* 0x000fc8000f8ec03f */
[----:B------:R-:W-:-:S04]  /*12f0*/  UIADD3 UR5, UR4, -UR5, URZ ;  /* 0x8000000504057290 */ /* 0x000fc8000fffe03f */
[----:B------:R-:W-:-:S04]  /*1300*/  ULEA UR5, UR5, UR6, 0xd ;  /* 0x0000000605057291 */ /* 0x000fc8000f8e683f */
[----:B------:R-:W-:-:S04]  /*1310*/  USHF.R.U32.HI UR5, URZ, 0x4, UR5 ;  /* 0x000000043f057899 */ /* 0x000fc80008011605 */
[----:B------:R-:W-:Y:S01]  /*1320*/  ULOP3.LUT UR36, UR5, 0x3fff, URZ, 0xc0, !UPT ;  /* 0x00003fff05247892 */ /* 0x000fe2000f8ec03f */
[----:B------:R-:W-:Y:S11]  /*1330*/  @!P0 BRA `(.L_x_11) ;  /* 0x0000000000408947 */ /* 0x000ff60003800000 */
[----:B------:R-:W-:Y:S01]  /*1340*/  MOV R0, 0x0 ;  /* 0x0000000000007802 */ /* 0x000fe20000000f00 */
[----:B------:R-:W-:Y:S01]  /*1350*/  ULDC.64 UR4, c[0x4][0x138] ;  /* 0x01004e0000047ab9 */ /* 0x000fe20000000a00 */
[----:B------:R-:W-:Y:S01]  /*1360*/  ULDC.64 UR6, c[0x4][0xb8] ;  /* 0x01002e0000067ab9 */ /* 0x000fe20000000a00 */
[----:B------:R-:W-:Y:S01]  /*1370*/  IMAD.U32 R4, RZ, RZ, UR4 ;  /* 0x00000004ff047e24 */ /* 0x000fe2000f8e00ff */
[----:B------:R0:W1:Y:S01]  /*1380*/  LDC.64 R2, c[0x4][R0] ;  /* 0x0100000000027b82 */ /* 0x0000620000000a00 */
[----:B------:R-:W-:Y:S01]  /*1390*/  IMAD.U32 R5, RZ, RZ, UR5 ;  /* 0x00000005ff057e24 */ /* 0x000fe2000f8e00ff */
[----:B------:R-:W-:Y:S01]  /*13a0*/  ULDC.64 UR4, c[0x4][0x140] ;  /* 0x0100500000047ab9 */ /* 0x000fe20000000a00 */
[----:B------:R-:W-:Y:S01]  /*13b0*/  IMAD.U32 R10, RZ, RZ, UR6 ;  /* 0x00000006ff0a7e24 */ /* 0x000fe2000f8e00ff */
[----:B------:R-:W-:Y:S01]  /*13c0*/  MOV R7, UR5 ;  /* 0x0000000500077c02 */ /* 0x000fe20008000f00 */
[----:B------:R-:W-:Y:S01]  /*13d0*/  IMAD.U32 R6, RZ, RZ, UR4 ;  /* 0x00000004ff067e24 */ /* 0x000fe2000f8e00ff */
[----:B------:R-:W-:Y:S01]  /*13e0*/  MOV R12, 0x1 ;  /* 0x00000001000c7802 */ /* 0x000fe20000000f00 */
[----:B------:R-:W-:-:S02]  /*13f0*/  IMAD.U32 R11, RZ, RZ, UR7 ;  /* 0x00000007ff0b7e24 */ /* 0x000fc4000f8e00ff */
[----:B------:R-:W-:Y:S02]  /*1400*/  IMAD.MOV.U32 R8, RZ, RZ, 0x70 ;  /* 0x00000070ff087424 */ /* 0x000fe400078e00ff */
[----:B0-----:R-:W-:-:S07]  /*1410*/  IMAD.MOV.U32 R13, RZ, RZ, RZ ;  /* 0x000000ffff0d7224 */ /* 0x001fce00078e00ff */
[----:B------:R-:W-:-:S07]  /*1420*/  LEPC R20, `(.L_x_11) ;  /* 0x000000001014794e */ /* 0x000fce0000000000 */
[----:B-1----:R-:W-:Y:S05]  /*1430*/  CALL.ABS.NOINC R2 ;  /* 0x0000000002007343 */ /* 0x002fea0003c00000 */
.L_x_11:
[----:B------:R-:W-:Y:S02]  /*1440*/  R2UR UR4, R16 ;  /* 0x00000000100472ca */ /* 0x000fe400000e0000 */
[----:B------:R-:W-:-:S11]  /*1450*/  SHF.L.U32 R0, RZ, 0x1f, RZ ;  /* 0x0000001fff007819 */ /* 0x000fd600000006ff */
[----:B------:R-:W0:Y:S02]  /*1460*/  SYNCS.PHASECHK.TRANS64.TRYWAIT P0, [UR4+0x38800], R0 ;  /* 0x03880000ff0075a7 */ /* 0x000e240008000144 */
[----:B0-----:R-:W-:Y:S05]  /*1470*/  @!P0 BRA `(.L_x_12) ;  /* 0x000000f400c08947 */ /* 0x001fea0003800000 */
.L_x_87:
[----:B------:R-:W2:Y:S02]  /*1480*/  LDL R2, [R1+0x4] ;  /* 0x0000040001027983 */ /* 0x000ea40000100800 */
[----:B--2---:R-:W-:-:S13]  /*1490*/  R2UR UR4, R2 ;  /* 0x00000000020472ca */ /* 0x004fda00000e0000 */
[----:B------:R-:W-:-:S06]  /*14a0*/  ULOP3.LUT UR4, UR4, 0x1, URZ, 0xfc, !UPT ;  /* 0x0000000104047892 */ /* 0x000fcc000f8efc3f */
[----:B------:R-:W-:-:S05]  /*14b0*/  IMAD.U32 R2, RZ, RZ, UR4 ;  /* 0x00000004ff027e24 */ /* 0x000fca000f8e00ff */
[----:B------:R-:W-:-:S13]  /*14c0*/  ISETP.NE.AND P0, PT, R2, 0x3, PT ;  /* 0x000000030200780c */ /* 0x000fda0003f05270 */
[----:B------:R-:W-:Y:S05]  /*14d0*/  @!P0 BRA `(.L_x_13) ;  /* 0x0000000000048947 */ /* 0x000fea0003800000 */
[----:B------:R-:W-:Y:S01]  /*14e0*/  BPT.TRAP 0x1 ;  /* 0x000000040000795c */ /* 0x000fe20000300000 */
.L_x_13:
[----:B------:R-:W-:-:S13]  /*14f0*/  R2UR UR4, R16 ;  /* 0x00000000100472ca */ /* 0x000fda00000e0000 */
[----:B------:R1:W2:Y:S01]  /*1500*/  SYNCS.PHASECHK.TRANS64.TRYWAIT P1, [UR4+0x38830], R0 ;  /* 0x03883000ff0075a7 */ /* 0x0002a20008020144 */
[----:B------:R-:W-:Y:S05]  /*1510*/  @!P0 BRA `(.L_x_14) ;  /* 0x0000000000048947 */ /* 0x000fea0003800000 */
[----:B------:R-:W-:Y:S01]  /*1520*/  BPT.TRAP 0x1 ;  /* 0x000000040000795c */ /* 0x000fe20000300000 */
.L_x_14:
[----:B------:R-:W-:Y:S01]  /*1530*/  IMAD.U32 R4, RZ, RZ, UR36 ;  /* 0x00000024ff047e24 */ /* 0x000fe2000f8e00ff */
[----:B------:R-:W-:Y:S01]  /*1540*/  MOV R8, RZ ;  /* 0x000000ff00087202 */ /* 0x000fe20000000f00 */
[----:B--2---:R-:W-:Y:S06]  /*1550*/  @P1 BRA `(.L_x_15) ;  /* 0x00000000000c1947 */ /* 0x004fec0003800000 */
[----:B------:R-:W-:-:S13]  /*1560*/  R2UR UR4, R16 ;  /* 0x00000000100472ca */ /* 0x000fda00000e0000 */
[----:B------:R-:W2:Y:S02]  /*1570*/  SYNCS.PHASECHK.TRANS64.TRYWAIT P1, [UR4+0x38830], R0 ;  /* 0x03883000ff0075a7 */ /* 0x000ea40008020144 */
[----:B--2---:R-:W-:Y:S05]  /*1580*/  @!P1 BRA `(.L_x_16) ;  /* 0x000000f400989947 */ /* 0x004fea0003800000 */
.L_x_15:
[----:B------:R-:W-:Y:S05]  /*1590*/  WARPSYNC.ALL ;  /* 0x0000000000007948 */ /* 0x000fea0003800000 */
[----:B------:R-:W-:Y:S01]  /*15a0*/  IMAD.MOV.U32 R151, RZ, RZ, RZ ;  /* 0x000000ffff977224 */ /* 0x000fe200078e00ff */
[----:B------:R-:W-:Y:S01]  /*15b0*/  LOP3.LUT R4, R4, 0x10000, RZ, 0xfc, !PT ;  /* 0x0001000004047812 */ /* 0x000fe200078efcff */
[----:B------:R-:W-:Y:S01]  /*15c0*/  IMAD.MOV.U32 R5, RZ, RZ, 0x40000040 ;  /* 0x40000040ff057424 */ /* 0x000fe200078e00ff */
[----:B------:R-:W-:Y:S01]  /*15d0*/  R2UR UR4, R16 ;  /* 0x00000000100472ca */ /* 0x000fe200000e0000 */
[----:B------:R-:W-:Y:S01]  /*15e0*/  WARPGROUP.ARRIVE ;  /* 0x00000000000079c5 */ /* 0x000fe20000000000 */
[C---:B------:R-:W-:Y:S01]  /*15f0*/  R2UR UR8, R4.reuse ;  /* 0x00000000040872ca */ /* 0x040fe200000e0000 */
[----:B------:R-:W-:Y:S01]  /*1600*/  UMOV UR11, 0x40000040 ;  /* 0x40000040000b7882 */ /* 0x000fe20000000000 */
        /* <DEDUP_REMOVED lines=9> */
[----:B------:R-:W-:Y:S01]  /*16a0*/  UIADD3 UR4, UR4, 0x24400, URZ ;  /* 0x0002440004047890 */ /* 0x000fe2000fffe03f */
[C---:B------:R-:W-:Y:S01]  /*16b0*/  R2UR UR20, R4.reuse ;  /* 0x00000000041472ca */ /* 0x040fe200000e0000 */
[----:B------:R-:W-:Y:S01]  /*16c0*/  UMOV UR29, 0x40000040 ;  /* 0x40000040001d7882 */ /* 0x000fe20000000000 */
[C---:B------:R-:W-:Y:S01]  /*16d0*/  R2UR UR21, R5.reuse ;  /* 0x00000000051572ca */ /* 0x040fe200000e0000 */
[----:B------:R-:W-:Y:S01]  /*16e0*/  USHF.R.U32.HI UR4, URZ, 0x4, UR4 ;  /* 0x000000043f047899 */ /* 0x000fe20008011604 */
[C---:B------:R-:W-:Y:S01]  /*16f0*/  R2UR UR16, R4.reuse ;  /* 0x00000000041072ca */ /* 0x040fe200000e0000 */
[----:B------:R-:W-:Y:S01]  /*1700*/  UMOV UR31, 0x40000040 ;  /* 0x40000040001f7882 */ /* 0x000fe20000000000 */
[----:B------:R-:W-:Y:S01]  /*1710*/  R2UR UR17, R5 ;  /* 0x00000000051172ca */ /* 0x000fe200000e0000 */
[----:B------:R-:W-:Y:S01]  /*1720*/  ULOP3.LUT UR4, UR4, 0x3fff, URZ, 0xc0, !UPT ;  /* 0x00003fff04047892 */ /* 0x000fe2000f8ec03f */
[----:B------:R-:W-:Y:S01]  /*1730*/  R2UR UR6, R4 ;  /* 0x00000000040672ca */ /* 0x000fe200000e0000 */
[----:B------:R-:W-:Y:S01]  /*1740*/  UMOV UR35, 0x40000040 ;  /* 0x4000004000237882 */ /* 0x000fe20000000000 */
[----:B------:R-:W-:Y:S01]  /*1750*/  MOV R13, UR29 ;  /* 0x0000001d000d7c02 */ /* 0x000fe20008000f00 */
[----:B------:R-:W-:Y:S01]  /*1760*/  ULOP3.LUT UR61, UR4, 0x10000, URZ, 0xfc, !UPT ;  /* 0x00010000043d7892 */ /* 0x000fe2000f8efc3f */
[----:B------:R-:W-:Y:S01]  /*1770*/  UMOV UR39, 0x40000040 ;  /* 0x4000004000277882 */ /* 0x000fe20000000000 */
[----:B------:R-:W-:-:S02]  /*1780*/  UMOV UR43, 0x40000040 ;  /* 0x40000040002b7882 */ /* 0x000fc40000000000 */
[----:B------:R-:W-:Y:S02]  /*1790*/  UIADD3 UR4, UR61, 0x80, URZ ;  /* 0x000000803d047890 */ /* 0x000fe4000fffe03f */
[----:B------:R-:W-:Y:S02]  /*17a0*/  UIADD3 UR26, UR61, 0x100, URZ ;  /* 0x000001003d1a7890 */ /* 0x000fe4000fffe03f */
[----:B------:R-:W-:Y:S01]  /*17b0*/  UMOV UR10, UR61 ;  /* 0x0000003d000a7c82 */ /* 0x000fe20008000000 */
[----:B------:R-:W-:Y:S01]  /*17c0*/  UIADD3 UR22, UR61, 0x180, URZ ;  /* 0x000001803d167890 */ /* 0x000fe2000fffe03f */
[----:B------:R-:W-:Y:S01]  /*17d0*/  HGMMA.64x16x16.F32 R56, gdesc[UR8], RZ, !UPT, gsb0 ;  /* 0x00200000083879f0 */ /* 0x000fe2000c0008ff */
[----:B------:R-:W-:Y:S01]  /*17e0*/  UMOV UR14, UR4 ;  /* 0x00000004000e7c82 */ /* 0x000fe20008000000 */
[----:B------:R-:W-:Y:S02]  /*17f0*/  UIADD3 UR18, UR61, 0x200, URZ ;  /* 0x000002003d127890 */ /* 0x000fe4000fffe03f */
[----:B------:R-:W-:-:S02]  /*1800*/  UIADD3 UR4, UR6, 0x2, URZ ;  /* 0x0000000206047890 */ /* 0x000fc4000fffe03f */
[----:B------:R-:W-:Y:S01]  /*1810*/  UIADD3 UR10, UR61, 0x102, URZ ;  /* 0x000001023d0a7890 */ /* 0x000fe2000fffe03f */
[----:B------:R-:W-:Y:S01]  /*1820*/  UMOV UR9, UR29 ;  /* 0x0000001d00097c82 */ /* 0x000fe20008000000 */
[----:B------:R-:W-:Y:S01]  /*1830*/  UMOV UR11, 0x40000040 ;  /* 0x40000040000b7882 */ /* 0x000fe20000000000 */
[----:B------:R-:W-:Y:S02]  /*1840*/  UIADD3 UR5, UR61, 0x202, URZ ;  /* 0x000002023d057890 */ /* 0x000fe4000fffe03f */
[----:B------:R-:W-:Y:S01]  /*1850*/  UMOV UR28, UR4 ;  /* 0x00000004001c7c82 */ /* 0x000fe20008000000 */
[----:B------:R-:W-:Y:S01]  /*1860*/  UIADD3 UR4, UR61, 0x182, URZ ;  /* 0x000001823d047890 */ /* 0x000fe2000fffe03f */
[----:B------:R-:W-:Y:S01]  /*1870*/  IMAD.U32 R12, RZ, RZ, UR28 ;  /* 0x0000001cff0c7e24 */ /* 0x000fe2000f8e00ff */
[----:B------:R-:W-:Y:S01]  /*1880*/  UMOV UR8, UR28 ;  /* 0x0000001c00087c82 */ /* 0x000fe20008000000 */
[----:B------:R-:W-:Y:S02]  /*1890*/  UIADD3 UR7, UR61, 0x184, URZ ;  /* 0x000001843d077890 */ /* 0x000fe4000fffe03f */
[----:B------:R-:W-:-:S02]  /*18a0*/  UIADD3 UR30, UR61, 0x384, URZ ;  /* 0x000003843d1e7890 */ /* 0x000fc4000fffe03f */
[----:B------:R-:W-:Y:S02]  /*18b0*/  UIADD3 UR34, UR61, 0x386, URZ ;  /* 0x000003863d227890 */ /* 0x000fe4000fffe03f */
[----:B------:R-:W-:Y:S02]  /*18c0*/  UIADD3 UR38, UR61, 0x600, URZ ;  /* 0x000006003d267890 */ /* 0x000fe4000fffe03f */
[----:B------:R-:W-:Y:S02]  /*18d0*/  UIADD3 UR42, UR61, 0x602, URZ ;  /* 0x000006023d2a7890 */ /* 0x000fe4000fffe03f */
[----:B------:R-:W-:Y:S01]  /*18e0*/  UIADD3 UR46, UR61, 0x604, URZ ;  /* 0x000006043d2e7890 */ /* 0x000fe2000fffe03f */
[----:B------:R-:W-:Y:S01]  /*18f0*/  UMOV UR47, 0x40000040 ;  /* 0x40000040002f7882 */ /* 0x000fe20000000000 */
[----:B------:R-:W-:Y:S01]  /*1900*/  UIADD3 UR50, UR61, 0x506, URZ ;  /* 0x000005063d327890 */ /* 0x000fe2000fffe03f */
[----:B------:R-:W-:Y:S01]  /*1910*/  UMOV UR51, 0x40000040 ;  /* 0x4000004000337882 */ /* 0x000fe20000000000 */
[----:B------:R-:W-:Y:S01]  /*1920*/  UIADD3 UR54, UR61, 0x780, URZ ;  /* 0x000007803d367890 */ /* 0x000fe2000fffe03f */
[----:B------:R-:W-:Y:S01]  /*1930*/  UMOV UR55, 0x40000040 ;  /* 0x4000004000377882 */ /* 0x000fe20000000000 */
[----:B------:R-:W-:Y:S01]  /*1940*/  UIADD3 UR58, UR61, 0x782, URZ ;  /* 0x000007823d3a7890 */ /* 0x000fe2000fffe03f */
[----:B------:R-:W-:Y:S01]  /*1950*/  UMOV UR59, 0x40000040 ;  /* 0x40000040003b7882 */ /* 0x000fe20000000000 */
[----:B------:R-:W-:-:S02]  /*1960*/  WARPGROUP.DEPBAR.LE gsb0, 0x0 ;  /* 0x00008000000079c5 */ /* 0x000fc40000010000 */
[----:B------:R-:W-:-:S06]  /*1970*/  WARPGROUP.ARRIVE ;  /* 0x00000000000079c5 */ /* 0x000fcc0000000000 */
[----:B------:R-:W-:Y:S01]  /*1980*/  HGMMA.64x16x16.F32 R48, gdesc[UR12], RZ, !UPT, gsb0 ;  /* 0x002000000c3079f0 */ /* 0x000fe2000c0008ff */
[----:B------:R-:W-:Y:S01]  /*1990*/  UIADD3 UR14, UR61, 0x2, URZ ;  /* 0x000000023d0e7890 */ /* 0x000fe2000fffe03f */
[----:B------:R-:W-:Y:S01]  /*19a0*/  UMOV UR12, UR28 ;  /* 0x0000001c000c7c82 */ /* 0x000fe20008000000 */
[----:B------:R-:W-:Y:S01]  /*19b0*/  UMOV UR13, UR29 ;  /* 0x0000001d000d7c82 */ /* 0x000fe20008000000 */
[----:B------:R-:W-:Y:S01]  /*19c0*/  UMOV UR15, 0x40000040 ;  /* 0x40000040000f7882 */ /* 0x000fe20000000000 */
[----:B------:R-:W-:Y:S02]  /*19d0*/  WARPGROUP.DEPBAR.LE gsb0, 0x0 ;  /* 0x00008000000079c5 */ /* 0x000fe40000010000 */
[----:B------:R-:W-:-:S06]  /*19e0*/  WARPGROUP.ARRIVE ;  /* 0x00000000000079c5 */ /* 0x000fcc0000000000 */
[----:B------:R-:W-:Y:S01]  /*19f0*/  HGMMA.64x16x16.F32 R40, gdesc[UR24], RZ, !UPT, gsb0 ;  /* 0x00200000182879f0 */ /* 0x000fe2000c0008ff */
[----:B------:R-:W-:Y:S01]  /*1a00*/  UIADD3 UR26, UR61, 0x382, URZ ;  /* 0x000003823d1a7890 */ /* 0x000fe2000fffe03f */
        /* <DEDUP_REMOVED lines=15> */
[----:B------:R-:W-:Y:S01]  /*1b00*/  HGMMA.64x16x16.F32 R56, gdesc[UR12], R56, gsb0 ;  /* 0x002000000c3879f0 */ /* 0x000fe20008000838 */
[----:B------:R-:W-:Y:S01]  /*1b10*/  UIADD3 UR14, UR61, 0x84, URZ ;  /* 0x000000843d0e7890 */ /* 0x000fe2000fffe03f */
        /* <DEDUP_REMOVED lines=9> */
[----:B------:R-:W-:Y:S01]  /*1bb0*/  UMOV UR8, UR28 ;  /* 0x0000001c00087c82 */ /* 0x000fe20008000000 */
[----:B------:R-:W-:Y:S01]  /*1bc0*/  UMOV UR9, UR29 ;  /* 0x0000001d00097c82 */ /* 0x000fe20008000000 */
[----:B------:R-:W-:Y:S01]  /*1bd0*/  UMOV UR10, UR4 ;  /* 0x00000004000a7c82 */ /* 0x000fe20008000000 */
[----:B------:R-:W-:Y:S01]  /*1be0*/  UMOV UR11, 0x40000040 ;  /* 0x40000040000b7882 */ /* 0x000fe20000000000 */
[----:B------:R-:W-:-:S07]  /*1bf0*/  UIADD3 UR4, UR6, 0x4, URZ ;  /* 0x0000000406047890 */ /* 0x000fce000fffe03f */
[----:B------:R-:W-:Y:S01]  /*1c00*/  UMOV UR16, UR4 ;  /* 0x0000000400107c82 */ /* 0x000fe20008000000 */
[----:B------:R-:W-:Y:S01]  /*1c10*/  UMOV UR12, UR4 ;  /* 0x00000004000c7c82 */ /* 0x000fe20008000000 */
[----:B------:R-:W-:Y:S02]  /*1c20*/  WARPGROUP.DEPBAR.LE gsb0, 0x0 ;  /* 0x00008000000079c5 */ /* 0x000fe40000010000 */
[----:B------:R-:W-:-:S06]  /*1c30*/  WARPGROUP.ARRIVE ;  /* 0x00000000000079c5 */ /* 0x000fcc0000000000 */
[----:B------:R-:W-:Y:S01]  /*1c40*/  HGMMA.64x16x16.F32 R32, gdesc[UR8], R32, gsb0 ;  /* 0x00200000082079f0 */ /* 0x000fe20008000820 */
[----:B------:R-:W-:Y:S01]  /*1c50*/  UMOV UR8, UR28 ;  /* 0x0000001c00087c82 */ /* 0x000fe20008000000 */
[----:B------:R-:W-:Y:S01]  /*1c60*/  UMOV UR9, UR29 ;  /* 0x0000001d00097c82 */ /* 0x000fe20008000000 */
[----:B------:R-:W-:Y:S01]  /*1c70*/  UMOV UR10, UR5 ;  /* 0x00000005000a7c82 */ /* 0x000fe20008000000 */
[----:B------:R-:W-:Y:S01]  /*1c80*/  UMOV UR11, 0x40000040 ;  /* 0x40000040000b7882 */ /* 0x000fe20000000000 */
[----:B------:R-:W-:Y:S02]  /*1c90*/  UMOV UR5, 0x40000040 ;  /* 0x4000004000057882 */ /* 0x000fe40000000000 */
[----:B------:R-:W-:Y:S01]  /*1ca0*/  UMOV UR17, UR5 ;  /* 0x0000000500117c82 */ /* 0x000fe20008000000 */
[----:B------:R-:W-:Y:S01]  /*1cb0*/  UMOV UR13, UR5 ;  /* 0x00000005000d7c82 */ /* 0x000fe20008000000 */
[----:B------:R-:W-:Y:S02]  /*1cc0*/  WARPGROUP.DEPBAR.LE gsb0, 0x0 ;  /* 0x00008000000079c5 */ /* 0x000fe40000010000 */
[----:B------:R-:W-:-:S06]  /*1cd0*/  WARPGROUP.ARRIVE ;  /* 0x00000000000079c5 */ /* 0x000fcc0000000000 */
[----:B------:R-:W-:Y:S01]  /*1ce0*/  HGMMA.64x16x16.F32 R24, gdesc[UR8], R24, gsb0 ;  /* 0x00200000081879f0 */ /* 0x000fe20008000818 */
        /* <DEDUP_REMOVED lines=12> */
[----:B------:R-:W-:Y:S02]  /*1db0*/  UIADD3 UR12, UR61, 0x204, URZ ;  /* 0x000002043d0c7890 */ /* 0x000fe4000fffe03f */
        /* <DEDUP_REMOVED lines=9> */
[----:B------:R-:W-:Y:S01]  /*1e50*/  UIADD3 UR7, UR61, 0x206, URZ ;  /* 0x000002063d077890 */ /* 0x000fe2000fffe03f */
[----:B------:R-:W-:Y:S02]  /*1e60*/  WARPGROUP.DEPBAR.LE gsb0, 0x0 ;  /* 0x00008000000079c5 */ /* 0x000fe40000010000 */
[----:B------:R-:W-:-:S06]  /*1e70*/  WARPGROUP.ARRIVE ;  /* 0x00000000000079c5 */ /* 0x000fcc0000000000 */
[----:B------:R-:W-:Y:S01]  /*1e80*/  HGMMA.64x16x16.F32 R32, gdesc[UR8], R32, gsb0 ;  /* 0x00200000082079f0 */ /* 0x000fe20008000820 */
[----:B------:R-:W-:Y:S01]  /*1e90*/  UMOV UR8, UR4 ;  /* 0x0000000400087c82 */ /* 0x000fe20008000000 */
[----:B------:R-:W-:Y:S01]  /*1ea0*/  UMOV UR9, UR5 ;  /* 0x0000000500097c82 */ /* 0x000fe20008000000 */
[----:B------:R-:W-:Y:S01]  /*1eb0*/  UMOV UR10, UR12 ;  /* 0x0000000c000a7c82 */ /* 0x000fe20008000000 */
[----:B------:R-:W-:Y:S01]  /*1ec0*/  UMOV UR11, 0x40000040 ;  /* 0x40000040000b7882 */ /* 0x000fe20000000000 */
[----:B------:R-:W-:Y:S02]  /*1ed0*/  WARPGROUP.DEPBAR.LE gsb0, 0x0 ;  /* 0x00008000000079c5 */ /* 0x000fe40000010000 */
[----:B------:R-:W-:-:S06]  /*1ee0*/  WARPGROUP.ARRIVE ;  /* 0x00000000000079c5 */ /* 0x000fcc0000000000 */
[----:B------:R-:W-:Y:S01]  /*1ef0*/  HGMMA.64x16x16.F32 R24, gdesc[UR8], R24, gsb0 ;  /* 0x00200000081879f0 */ /* 0x000fe20008000818 */
[----:B------:R-:W-:Y:S02]  /*1f00*/  UIADD3 UR8, UR6, 0x6, URZ ;  /* 0x0000000606087890 */ /* 0x000fe4000fffe03f */
[----:B------:R-:W-:Y:S01]  /*1f10*/  UIADD3 UR10, UR61, 0x6, URZ ;  /* 0x000000063d0a7890 */ /* 0x000fe2000fffe03f */
[----:B------:R-:W-:Y:S01]  /*1f20*/  UMOV UR9, 0x40000040 ;  /* 0x4000004000097882 */ /* 0x000fe20000000000 */
[----:B------:R-:W-:Y:S01]  /*1f30*/  UMOV UR11, 0x40000040 ;  /* 0x40000040000b7882 */ /* 0x000fe20000000000 */
[----:B------:R-:W-:Y:S02]  /*1f40*/  UMOV UR13, UR9 ;  /* 0x00000009000d7c82 */ /* 0x000fe40008000000 */
[----:B------:R-:W-:Y:S01]  /*1f50*/  UMOV UR12, UR8 ;  /* 0x00000008000c7c82 */ /* 0x000fe20008000000 */
[----:B------:R-:W-:Y:S01]  /*1f60*/  UMOV UR16, UR8 ;  /* 0x0000000800107c82 */ /* 0x000fe20008000000 */
[----:B------:R-:W-:Y:S01]  /*1f70*/  UMOV UR17, UR9 ;  /* 0x0000000900117c82 */ /* 0x000fe20008000000 */
[----:B------:R-:W-:-:S02]  /*1f80*/  WARPGROUP.DEPBAR.LE gsb0, 0x0 ;  /* 0x00008000000079c5 */ /* 0x000fc40000010000 */
        /* <DEDUP_REMOVED lines=23> */
[----:B------:R-:W-:Y:S01]  /*2100*/  UMOV UR10, UR7 ;  /* 0x00000007000a7c82 */ /* 0x000fe20008000000 */
[----:B------:R-:W-:Y:S01]  /*2110*/  UMOV UR11, 0x40000040 ;  /* 0x40000040000b7882 */ /* 0x000fe20000000000 */
[----:B------:R-:W-:Y:S01]  /*2120*/  UIADD3 UR7, UR61, 0x480, URZ ;  /* 0x000004803d077890 */ /* 0x000fe2000fffe03f */
[----:B------:R-:W-:Y:S02]  /*2130*/  WARPGROUP.DEPBAR.LE gsb0, 0x0 ;  /* 0x00008000000079c5 */ /* 0x000fe40000010000 */
[----:B------:R-:W-:-:S06]  /*2140*/  WARPGROUP.ARRIVE ;  /* 0x00000000000079c5 */ /* 0x000fcc0000000000 */
[----:B------:R-:W-:Y:S01]  /*2150*/  HGMMA.64x16x16.F32 R24, gdesc[UR8], R24, gsb0 ;  /* 0x00200000081879f0 */ /* 0x000fe20008000818 */
[----:B------:R-:W-:Y:S02]  /*2160*/  UIADD3 UR10, UR61, 0x706, URZ ;  /* 0x000007063d0a7890 */ /* 0x000fe4000fffe03f */
        /* <DEDUP_REMOVED lines=14> */
[----:B0-----:R-:W-:Y:S02]  /*2250*/  MOV R3, UR17 ;  /* 0x0000001100037c02 */ /* 0x001fe40008000f00 */
[----:B------:R-:W-:Y:S01]  /*2260*/  MOV R6, UR16 ;  /* 0x0000001000067c02 */ /* 0x000fe20008000f00 */
[----:B------:R-:W-:-:S02]  /*2270*/  WARPGROUP.DEPBAR.LE gsb0, 0x0 ;  /* 0x00008000000079c5 */ /* 0x000fc40000010000 */
        /* <DEDUP_REMOVED lines=15> */
[----:B------:R-:W-:Y:S02]  /*2370*/  UMOV UR15, 0x40000040 ;  /* 0x40000040000f7882 */ /* 0x000fe40000000000 */
[----:B------:R-:W-:Y:S01]  /*2380*/  IMAD.U32 R11, RZ, RZ, UR15 ;  /* 0x0000000fff0b7e24 */ /* 0x000fe2000f8e00ff */
        /* <DEDUP_REMOVED lines=14> */
[----:B-1----:R-:W-:Y:S02]  /*2470*/  MOV R0, UR21 ;  /* 0x0000001500007c02 */ /* 0x002fe40008000f00 */
        /* <DEDUP_REMOVED lines=79> */
[----:B------:R-:W-:Y:S03]  /*2970*/  HGMMA.64x16x16.F32 R24, gdesc[UR24], R24, gsb0 ;  /* 0x00200000181879f0 */ /* 0x000fe60008000818 */
        /* <DEDUP_REMOVED lines=70> */
[----:B------:R-:W-:Y:S01]  /*2de0*/  UIADD3 UR42, UR61, 0x586, URZ ;  /* 0x000005863d2a7890 */ /* 0x000fe2000fffe03f */
[----:B------:R-:W-:Y:S01]  /*2df0*/  UMOV UR49, UR41 ;  /* 0x0000002900317c82 */ /* 0x000fe20008000000 */
[----:B------:R-:W-:-:S03]  /*2e00*/  UMOV UR43, 0x40000040 ;  /* 0x40000040002b7882 */ /* 0x000fc60000000000 */
        /* <DEDUP_REMOVED lines=31> */
[----:B------:R-:W-:Y:S01]  /*3000*/  UIADD3 UR44, UR6, 0xc00, URZ ;  /* 0x00000c00062c7890 */ /* 0x000fe2000fffe03f */
[----:B------:R-:W-:Y:S01]  /*3010*/  UMOV UR45, 0x40000040 ;  /* 0x40000040002d7882 */ /* 0x000fe20000000000 */
[----:B------:R-:W-:Y:S01]  /*3020*/  UIADD3 UR46, UR61, 0x880, URZ ;  /* 0x000008803d2e7890 */ /* 0x000fe2000fffe03f */
[----:B------:R-:W-:Y:S01]  /*3030*/  UMOV UR53, UR45 ;  /* 0x0000002d00357c82 */ /* 0x000fe20008000000 */
[----:B------:R-:W-:-:S03]  /*3040*/  UMOV UR49, UR45 ;  /* 0x0000002d00317c82 */ /* 0x000fc60008000000 */
        /* <DEDUP_REMOVED lines=59> */
[----:B------:R-:W-:-:S07]  /*3400*/  UIADD3 UR6, UR6, 0xc06, URZ ;  /* 0x00000c0606067890 */ /* 0x000fce000fffe03f */
[----:B------:R-:W-:Y:S01]  /*3410*/  UMOV UR14, UR6 ;  /* 0x00000006000e7c82 */ /* 0x000fe20008000000 */
[----:B------:R-:W-:Y:S01]  /*3420*/  UIADD3 UR6, UR61, 0x786, URZ ;  /* 0x000007863d067890 */ /* 0x000fe2000fffe03f */
[----:B------:R-:W-:Y:S01]  /*3430*/  IMAD.U32 R10, RZ, RZ, UR14 ;  /* 0x0000000eff0a7e24 */ /* 0x000fe2000f8e00ff */
[----:B------:R-:W-:-:S05]  /*3440*/  UMOV UR20, UR14 ;  /* 0x0000000e00147c82 */ /* 0x000fca0008000000 */
[----:B------:R-:W-:Y:S01]  /*3450*/  UMOV UR22, UR6 ;  /* 0x0000000600167c82 */ /* 0x000fe20008000000 */
[----:B------:R-:W-:Y:S01]  /*3460*/  UIADD3 UR6, UR61, 0x906, URZ ;  /* 0x000009063d067890 */ /* 0x000fe2000fffe03f */
[----:B------:R-:W-:Y:S02]  /*3470*/  WARPGROUP.DEPBAR.LE gsb0, 0x0 ;  /* 0x00008000000079c5 */ /* 0x000fe40000010000 */
[----:B------:R-:W-:-:S06]  /*3480*/  WARPGROUP.ARRIVE ;  /* 0x00000000000079c5 */ /* 0x000fcc0000000000 */
[----:B------:R-:W-:Y:S01]  /*3490*/  HGMMA.64x16x16.F32 R40, gdesc[UR48], R40, gsb0 ;  /* 0x00200000302879f0 */ /* 0x000fe20008000828 */
[----:B------:R-:W-:Y:S01]  /*34a0*/  UMOV UR50, UR7 ;  /* 0x0000000700327c82 */ /* 0x000fe20008000000 */
[----:B------:R-:W-:Y:S01]  /*34b0*/  UMOV UR51, 0x40000040 ;  /* 0x4000004000337882 */ /* 0x000fe20000000000 */
[----:B------:R-:W-:-:S07]  /*34c0*/  UIADD3 UR7, UR61, 0x784, URZ ;  /* 0x000007843d077890 */ /* 0x000fce000fffe03f */
[----:B------:R-:W-:Y:S01]  /*34d0*/  UMOV UR18, UR7 ;  /* 0x0000000700127c82 */ /* 0x000fe20008000000 */
        /* <DEDUP_REMOVED lines=13> */
[----:B------:R-:W-:Y:S01]  /*35b0*/  UMOV UR16, UR14 ;  /* 0x0000000e00107c82 */ /* 0x000fe20008000000 */
[----:B------:R-:W-:Y:S01]  /*35c0*/  UMOV UR17, UR15 ;  /* 0x0000000f00117c82 */ /* 0x000fe20008000000 */
[----:B------:R-:W-:Y:S01]  /*35d0*/  UMOV UR19, 0x40000040 ;  /* 0x4000004000137882 */ /* 0x000fe20000000000 */
        /* <DEDUP_REMOVED lines=22> */
[----:B------:R-:W-:Y:S03]  /*3740*/  HGMMA.64x16x16.F32 R24, gdesc[UR52], R24, gsb0 ;  /* 0x00200000341879f0 */ /* 0x000fe60008000818 */
[----:B------:R-:W-:Y:S02]  /*3750*/  WARPGROUP.DEPBAR.LE gsb0, 0x0 ;  /* 0x00008000000079c5 */ /* 0x000fe40000010000 */
[----:B------:R-:W-:-:S06]  /*3760*/  WARPGROUP.ARRIVE ;  /* 0x00000000000079c5 */ /* 0x000fcc0000000000 */
[----:B------:R-:W-:Y:S01]  /*3770*/  HGMMA.64x16x16.F32 R56, gdesc[UR20], R56, gsb0 ;  /* 0x00200000143879f0 */ /* 0x000fe20008000838 */
[----:B------:R-:W-:Y:S02]  /*3780*/  R2UR UR21, R0 ;  /* 0x00000000001572ca */ /* 0x000fe400000e0000 */
[----:B------:R-:W-:Y:S01]  /*3790*/  R2UR UR20, R2 ;  /* 0x00000000021472ca */ /* 0x000fe200000e0000 */
        /* <DEDUP_REMOVED lines=21> */
[----:B------:R-:W-:Y:S03]  /*38f0*/  HGMMA.64x16x16.F32 R24, gdesc[UR56], R24, gsb0 ;  /* 0x00200000381879f0 */ /* 0x000fe60008000818 */
[----:B------:R-:W-:Y:S02]  /*3900*/  WARPGROUP.DEPBAR.LE gsb0, 0x0 ;  /* 0x00008000000079c5 */ /* 0x000fe40000010000 */
[----:B------:R-:W-:Y:S05]  /*3910*/  @!P0 BRA `(.L_x_17) ;  /* 0x0000000000048947 */ /* 0x000fea0003800000 */
[----:B------:R-:W-:Y:S01]  /*3920*/  BPT.TRAP 0x1 ;  /* 0x000000040000795c */ /* 0x000fe20000300000 */
.L_x_17:
[----:B------:R-:W-:Y:S01]  /*3930*/  LOP3.LUT R22, R22, 0xffffff80, RZ, 0xc0, !PT ;  /* 0xffffff8016167812 */ /* 0x000fe200078ec0ff */
[----:B------:R-:W0:Y:S01]  /*3940*/  S2UR UR11, SR_CgaCtaId ;  /* 0x00000000000b79c3 */ /* 0x000e220000008800 */
[----:B------:R-:W-:Y:S01]  /*3950*/  R2UR UR6, R23 ;  /* 0x00000000170672ca */ /* 0x000fe200000e0000 */
[--C-:B------:R-:W-:Y:S01]  /*3960*/  IMAD.MOV.U32 R150, RZ, RZ, R151.reuse ;  /* 0x000000ffff967224 */ /* 0x100fe200078e0097 */
[----:B------:R-:W-:Y:S01]  /*3970*/  MOV R0, 0xfffffffe ;  /* 0xfffffffe00007802 */ /* 0x000fe20000000f00 */
[----:B------:R-:W-:Y:S01]  /*3980*/  IMAD.IADD R22, R19, 0x1, -R22 ;  /* 0x0000000113167824 */ /* 0x000fe200078e0a16 */
[----:B------:R-:W-:Y:S01]  /*3990*/  P2R R14, PR, RZ, 0x1 ;  /* 0x00000001ff0e7803 */ /* 0x000fe20000000000 */
[--C-:B------:R-:W-:Y:S01]  /*39a0*/  IMAD.MOV.U32 R149, RZ, RZ, R151.reuse ;  /* 0x000000ffff957224 */ /* 0x100fe200078e0097 */
[----:B------:R-:W-:Y:S01]  /*39b0*/  R2UR UR10, R17 ;  /* 0x00000000110a72ca */ /* 0x000fe200000e0000 */
[--C-:B------:R-:W-:Y:S01]  /*39c0*/  IMAD.MOV.U32 R147, RZ, RZ, R151.reuse ;  /* 0x000000ffff937224 */ /* 0x100fe200078e0097 */
[----:B------:R-:W-:Y:S01]  /*39d0*/  SHF.R.S32.HI R3, RZ, 0x1f, R22 ;  /* 0x0000001fff037819 */ /* 0x000fe20000011416 */
[--C-:B------:R-:W-:Y:S01]  /*39e0*/  IMAD.MOV.U32 R146, RZ, RZ, R151.reuse ;  /* 0x000000ffff927224 */ /* 0x100fe200078e0097 */
[----:B------:R-:W-:Y:S01]  /*39f0*/  R2UR UR7, R16 ;  /* 0x00000000100772ca */ /* 0x000fe200000e0000 */
[--C-:B------:R-:W-:Y:S01]  /*3a00*/  IMAD.MOV.U32 R145, RZ, RZ, R151.reuse ;  /* 0x000000ffff917224 */ /* 0x100fe200078e0097 */
[----:B------:R-:W-:Y:S01]  /*3a10*/  LEA.HI R3, R3, R22, RZ, 0x2 ;  /* 0x0000001603037211 */ /* 0x000fe200078f10ff */
[--C-:B------:R-:W-:Y:S01]  /*3a20*/  IMAD.MOV.U32 R143, RZ, RZ, R151.reuse ;  /* 0x000000ffff8f7224 */ /* 0x100fe200078e0097 */
[-C--:B------:R-:W-:Y:S01]  /*3a30*/  MOV R148, R151.reuse ;  /* 0x0000009700947202 */ /* 0x080fe20000000f00 */
[--C-:B------:R-:W-:Y:S01]  /*3a40*/  IMAD.MOV.U32 R142, RZ, RZ, R151.reuse ;  /* 0x000000ffff8e7224 */ /* 0x100fe200078e0097 */
[----:B------:R-:W-:Y:S01]  /*3a50*/  LOP3.LUT R3, R3, 0x7ffffffc, RZ, 0xc0, !PT ;  /* 0x7ffffffc03037812 */ /* 0x000fe200078ec0ff */
[--C-:B------:R-:W-:Y:S01]  /*3a60*/  IMAD.MOV.U32 R141, RZ, RZ, R151.reuse ;  /* 0x000000ffff8d7224 */ /* 0x100fe200078e0097 */
[-C--:B------:R-:W-:Y:S01]  /*3a70*/  MOV R144, R151.reuse ;  /* 0x0000009700907202 */ /* 0x080fe20000000f00 */
[----:B------:R-:W-:Y:S01]  /*3a80*/  IMAD.MOV.U32 R139, RZ, RZ, R151 ;  /* 0x000000ffff8b7224 */ /* 0x000fe200078e0097 */
[-C--:B------:R-:W-:Y:S01]  /*3a90*/  MOV R140, R151.reuse ;  /* 0x00000097008c7202 */ /* 0x080fe20000000f00 */
[----:B------:R-:W-:Y:S01]  /*3aa0*/  IMAD.IADD R3, R22, 0x1, -R3 ;  /* 0x0000000116037824 */ /* 0x000fe200078e0a03 */
[-C--:B------:R-:W-:Y:S01]  /*3ab0*/  MOV R136, R151.reuse ;  /* 0x0000009700887202 */ /* 0x080fe20000000f00 */
[----:B------:R-:W-:Y:S01]  /*3ac0*/  UIADD3 UR7, UR7, 0x38840, URZ ;  /* 0x0003884007077890 */ /* 0x000fe2000fffe03f */
[--C-:B------:R-:W-:Y:S01]  /*3ad0*/  IMAD.MOV.U32 R138, RZ, RZ, R151.reuse ;  /* 0x000000ffff8a7224 */ /* 0x100fe200078e0097 */
[-C--:B------:R-:W-:Y:S01]  /*3ae0*/  MOV R132, R151.reuse ;  /* 0x0000009700847202 */ /* 0x080fe20000000f00 */
[----:B------:R-:W-:Y:S01]  /*3af0*/  IMAD R3, R3, R0, 0x50 ;  /* 0x0000005003037424 */ /* 0x000fe200078e0200 */
[----:B0-----:R-:W-:Y:S01]  /*3b00*/  UPRMT UR7, UR11, 0x654, UR7 ;  /* 0x000006540b077896 */ /* 0x001fe20008000007 */
[----:B------:R-:W-:Y:S01]  /*3b10*/  IMAD.U32 R0, RZ, RZ, UR60 ;  /* 0x0000003cff007e24 */ /* 0x000fe2000f8e00ff */
[----:B------:R-:W-:Y:S01]  /*3b20*/  UIADD3 UR60, UR60, -0x2, URZ ;  /* 0xfffffffe3c3c7890 */ /* 0x000fe2000fffe03f */
[----:B------:R-:W-:Y:S01]  /*3b30*/  VIADD R3, R3, UR6 ;  /* 0x0000000603037c36 */ /* 0x000fe20008000000 */
[----:B------:R-:W-:Y:S01]  /*3b40*/  ULDC UR6, c[0x0][0x988] ;  /* 0x0002620000067ab9 */ /* 0x000fe20000000800 */
[----:B------:R-:W-:Y:S01]  /*3b50*/  IMAD.MOV.U32 R137, RZ, RZ, R151 ;  /* 0x000000ffff897224 */ /* 0x000fe200078e0097 */
[----:B------:R-:W-:Y:S01]  /*3b60*/  UISETP.GE.AND UP0, UPT, UR60, UR10, UPT ;  /* 0x0000000a3c00728c */ /* 0x000fe2000bf06270 */
[----:B------:R-:W-:Y:S01]  /*3b70*/  IMAD R3, R0, -0x50, R3 ;  /* 0xffffffb000037824 */ /* 0x000fe200078e0203 */
[----:B------:R-:W-:Y:S01]  /*3b80*/  MOV R128, R151 ;  /* 0x0000009700807202 */ /* 0x000fe20000000f00 */
[----:B------:R-:W-:Y:S01]  /*3b90*/  SYNCS.ARRIVE.TRANS64.RED.A1T0 RZ, [UR7], RZ ;  /* 0x000000ffffff79a7 */ /* 0x000fe20008100407 */
[----:B------:R-:W-:Y:S01]  /*3ba0*/  UMOV UR7, URZ ;  /* 0x0000003f00077c82 */ /* 0x000fe20008000000 */
[--C-:B------:R-:W-:Y:S01]  /*3bb0*/  IMAD.MOV.U32 R135, RZ, RZ, R151.reuse ;  /* 0x000000ffff877224 */ /* 0x100fe200078e0097 */
[C---:B------:R-:W-:Y:S01]  /*3bc0*/  ISETP.GT.AND P2, PT, R3.reuse, RZ, PT ;  /* 0x000000ff0300720c */ /* 0x040fe20003f44270 */
[--C-:B------:R-:W-:Y:S01]  /*3bd0*/  IMAD.MOV.U32 R134, RZ, RZ, R151.reuse ;  /* 0x000000ffff867224 */ /* 0x100fe200078e0097 */
[C---:B------:R-:W-:Y:S01]  /*3be0*/  ISETP.GT.AND P1, PT, R3.reuse, 0x1, PT ;  /* 0x000000010300780c */ /* 0x040fe20003f24270 */
[--C-:B------:R-:W-:Y:S01]  /*3bf0*/  IMAD.MOV.U32 R133, RZ, RZ, R151.reuse ;  /* 0x000000ffff857224 */ /* 0x100fe200078e0097 */
[----:B------:R-:W-:Y:S01]  /*3c00*/  ISETP.GT.AND P6, PT, R3, 0x8, PT ;  /* 0x000000080300780c */ /* 0x000fe20003fc4270 */
[--C-:B------:R-:W-:Y:S01]  /*3c10*/  IMAD.MOV.U32 R131, RZ, RZ, R151.reuse ;  /* 0x000000ffff837224 */ /* 0x100fe200078e0097 */
[----:B------:R-:W-:Y:S01]  /*3c20*/  FSEL R58, R58, -INF , P2 ;  /* 0xff8000003a3a7808 */ /* 0x000fe20001000000 */
[--C-:B------:R-:W-:Y:S01]  /*3c30*/  IMAD.MOV.U32 R130, RZ, RZ, R151.reuse ;  /* 0x000000ffff827224 */ /* 0x100fe200078e0097 */
[----:B------:R-:W-:Y:S01]  /*3c40*/  FSEL R59, R59, -INF , P1 ;  /* 0xff8000003b3b7808 */ /* 0x000fe20000800000 */
[--C-:B------:R-:W-:Y:S01]  /*3c50*/  IMAD.MOV.U32 R129, RZ, RZ, R151.reuse ;  /* 0x000000ffff817224 */ /* 0x100fe200078e0097 */
[C---:B------:R-:W-:Y:S01]  /*3c60*/  ISETP.GT.AND P5, PT, R3.reuse, 0x9, PT ;  /* 0x000000090300780c */ /* 0x040fe20003fa4270 */
[--C-:B------:R-:W-:Y:S01]  /*3c70*/  IMAD.MOV.U32 R127, RZ, RZ, R151.reuse ;  /* 0x000000ffff7f7224 */ /* 0x100fe200078e0097 */
[----:B------:R-:W-:Y:S01]  /*3c80*/  FSEL R62, R62, -INF , P6 ;  /* 0xff8000003e3e7808 */ /* 0x000fe20003000000 */
[--C-:B------:R-:W-:Y:S01]  /*3c90*/  IMAD.MOV.U32 R126, RZ, RZ, R151.reuse ;  /* 0x000000ffff7e7224 */ /* 0x100fe200078e0097 */
[----:B------:R-:W-:Y:S01]  /*3ca0*/  FMNMX.FTZ R7, R58, R59, !PT ;  /* 0x0000003b3a077209 */ /* 0x000fe20007810000 */
[--C-:B------:R-:W-:Y:S01]  /*3cb0*/  IMAD.MOV.U32 R125, RZ, RZ, R151.reuse ;  /* 0x000000ffff7d7224 */ /* 0x100fe200078e0097 */
[----:B------:R-:W-:Y:S01]  /*3cc0*/  ISETP.GT.AND P4, PT, R3, 0x10, PT ;  /* 0x000000100300780c */ /* 0x000fe20003f84270 */
        /* <DEDUP_REMOVED lines=11> */
[----:B------:R-:W-:Y:S01]  /*3d80*/  FSEL R56, R56, -INF , P2 ;  /* 0xff80000038387808 */ /* 0x000fe20001000000 */
        /* <DEDUP_REMOVED lines=76> */
[----:B------:R-:W-:Y:S01]  /*4250*/  IMAD.MOV.U32 R65, RZ, RZ, R151 ;  /* 0x000000ffff417224 */ /* 0x000fe200078e0097 */
[----:B------:R-:W-:-:S02]  /*4260*/  FMNMX.FTZ R7, R35, R0, !PT ;  /* 0x0000000023077209 */ /* 0x000fc40007810000 */
[----:B------:R-:W-:Y:S02]  /*4270*/  FSEL R44, R44, -INF , P4 ;  /* 0xff8000002c2c7808 */ /* 0x000fe40002000000 */
[----:B------:R-:W-:Y:S02]  /*4280*/  ISETP.GT.AND P4, PT, R3, 0x40, PT ;  /* 0x000000400300780c */ /* 0x000fe40003f84270 */
[----:B------:R-:W-:Y:S02]  /*4290*/  FSEL R39, R39, -INF , P5 ;  /* 0xff80000027277808 */ /* 0x000fe40002800000 */
[----:B------:R-:W-:Y:S02]  /*42a0*/  FMNMX.FTZ R0, R38, R7, !PT ;  /* 0x0000000726007209 */ /* 0x000fe40007810000 */
[----:B------:R-:W-:Y:S02]  /*42b0*/  FSEL R45, R45, -INF , P3 ;  /* 0xff8000002d2d7808 */ /* 0x000fe40001800000 */
[----:B------:R-:W-:-:S02]  /*42c0*/  ISETP.GT.AND P3, PT, R3, 0x41, PT ;  /* 0x000000410300780c */ /* 0x000fc40003f64270 */
[----:B------:R-:W-:Y:S02]  /*42d0*/  FSEL R26, R26, -INF , P4 ;  /* 0xff8000001a1a7808 */ /* 0x000fe40002000000 */
[----:B------:R-:W-:Y:S02]  /*42e0*/  FMNMX.FTZ R7, R39, R0, !PT ;  /* 0x0000000027077209 */ /* 0x000fe40007810000 */
[----:B------:R-:W-:Y:S02]  /*42f0*/  FSEL R32, R32, -INF , P2 ;  /* 0xff80000020207808 */ /* 0x000fe40001000000 */
[----:B------:R-:W-:Y:S02]  /*4300*/  ISETP.GT.AND P2, PT, R3, 0x48, PT ;  /* 0x000000480300780c */ /* 0x000fe40003f44270 */
[----:B------:R-:W-:Y:S02]  /*4310*/  FSEL R27, R27, -INF , P3 ;  /* 0xff8000001b1b7808 */ /* 0x000fe40001800000 */
[----:B------:R-:W-:-:S02]  /*4320*/  FMNMX.FTZ R0, R26, R7, !PT ;  /* 0x000000071a007209 */ /* 0x000fc40007810000 */
[----:B------:R-:W-:Y:S02]  /*4330*/  FSEL R33, R33, -INF , P1 ;  /* 0xff80000021217808 */ /* 0x000fe40000800000 */
[----:B------:R-:W-:Y:S02]  /*4340*/  ISETP.GT.AND P1, PT, R3, 0x49, PT ;  /* 0x000000490300780c */ /* 0x000fe40003f24270 */
[----:B------:R-:W-:Y:S02]  /*4350*/  FSEL R30, R30, -INF , P2 ;  /* 0xff8000001e1e7808 */ /* 0x000fe40001000000 */
[----:B------:R-:W-:Y:S02]  /*4360*/  FMNMX.FTZ R3, R27, R0, !PT ;  /* 0x000000001b037209 */ /* 0x000fe40007810000 */
[----:B------:R-:W-:Y:S02]  /*4370*/  FSEL R31, R31, -INF , P1 ;  /* 0xff8000001f1f7808 */ /* 0x000fe40000800000 */
[----:B------:R-:W-:-:S02]  /*4380*/  FMNMX.FTZ R0, R30, R3, !PT ;  /* 0x000000031e007209 */ /* 0x000fc40007810000 */
[----:B------:R-:W-:Y:S02]  /*4390*/  FSEL R36, R36, -INF , P6 ;  /* 0xff80000024247808 */ /* 0x000fe40003000000 */
[----:B------:R-:W-:Y:S02]  /*43a0*/  FMNMX.FTZ R2, R31, R0, !PT ;  /* 0x000000001f027209 */ /* 0x000fe40007810000 */
[----:B------:R-:W-:Y:S02]  /*43b0*/  FSEL R37, R37, -INF , P5 ;  /* 0xff80000025257808 */ /* 0x000fe40002800000 */
[----:B------:R-:W-:Y:S01]  /*43c0*/  FSEL R24, R24, -INF , P4 ;  /* 0xff80000018187808 */ /* 0x000fe20002000000 */
[----:B------:R-:W0:Y:S01]  /*43d0*/  SHFL.BFLY PT, R3, R2, 0x2, 0x1f ;  /* 0x0c401f0002037f89 */ /* 0x000e2200000e0000 */
[----:B------:R-:W-:Y:S02]  /*43e0*/  FSEL R25, R25, -INF , P3 ;  /* 0xff80000019197808 */ /* 0x000fe40001800000 */
[----:B------:R-:W-:-:S02]  /*43f0*/  FSEL R28, R28, -INF , P2 ;  /* 0xff8000001c1c7808 */ /* 0x000fc40001000000 */
[----:B------:R-:W-:Y:S02]  /*4400*/  FSEL R29, R29, -INF , P1 ;  /* 0xff8000001d1d7808 */ /* 0x000fe40000800000 */
[-C--:B------:R-:W-:Y:S02]  /*4410*/  MOV R124, R151.reuse ;  /* 0x00000097007c7202 */ /* 0x080fe40000000f00 */
[-C--:B------:R-:W-:Y:S02]  /*4420*/  MOV R120, R151.reuse ;  /* 0x0000009700787202 */ /* 0x080fe40000000f00 */
[-C--:B------:R-:W-:Y:S02]  /*4430*/  MOV R116, R151.reuse ;  /* 0x0000009700747202 */ /* 0x080fe40000000f00 */
[-C--:B------:R-:W-:Y:S02]  /*4440*/  MOV R112, R151.reuse ;  /* 0x0000009700707202 */ /* 0x080fe40000000f00 */
[----:B------:R-:W-:-:S02]  /*4450*/  MOV R108, R151 ;  /* 0x00000097006c7202 */ /* 0x000fc40000000f00 */
[-C--:B------:R-:W-:Y:S02]  /*4460*/  MOV R104, R151.reuse ;  /* 0x0000009700687202 */ /* 0x080fe40000000f00 */
[-C--:B------:R-:W-:Y:S02]  /*4470*/  MOV R100, R151.reuse ;  /* 0x0000009700647202 */ /* 0x080fe40000000f00 */
[-C--:B------:R-:W-:Y:S02]  /*4480*/  MOV R96, R151.reuse ;  /* 0x0000009700607202 */ /* 0x080fe40000000f00 */
[----:B------:R-:W-:Y:S02]  /*4490*/  MOV R92, R151 ;  /* 0x00000097005c7202 */ /* 0x000fe40000000f00 */
[----:B0-----:R-:W-:Y:S02]  /*44a0*/  FMNMX.FTZ R7, R2, R3, !PT ;  /* 0x0000000302077209 */ /* 0x001fe40007810000 */
[----:B------:R-:W-:-:S02]  /*44b0*/  FMNMX.FTZ R3, R56, R57, !PT ;  /* 0x0000003938037209 */ /* 0x000fc40007810000 */
[-C--:B------:R-:W-:Y:S01]  /*44c0*/  MOV R88, R151.reuse ;  /* 0x0000009700587202 */ /* 0x080fe20000000f00 */
[----:B------:R-:W0:Y:S01]  /*44d0*/  SHFL.BFLY PT, R6, R7, 0x1, 0x1f ;  /* 0x0c201f0007067f89 */ /* 0x000e2200000e0000 */
[-C--:B------:R-:W-:Y:S02]  /*44e0*/  MOV R84, R151.reuse ;  /* 0x0000009700547202 */ /* 0x080fe40000000f00 */
[-C--:B------:R-:W-:Y:S02]  /*44f0*/  MOV R80, R151.reuse ;  /* 0x0000009700507202 */ /* 0x080fe40000000f00 */
[-C--:B------:R-:W-:Y:S02]  /*4500*/  MOV R76, R151.reuse ;  /* 0x00000097004c7202 */ /* 0x080fe40000000f00 */
[-C--:B------:R-:W-:Y:S02]  /*4510*/  MOV R72, R151.reuse ;  /* 0x0000009700487202 */ /* 0x080fe40000000f00 */
[----:B------:R-:W-:-:S02]  /*4520*/  MOV R68, R151 ;  /* 0x0000009700447202 */ /* 0x000fc40000000f00 */
[----:B------:R-:W-:Y:S02]  /*4530*/  MOV R64, R151 ;  /* 0x0000009700407202 */ /* 0x000fe40000000f00 */
[----:B0-----:R-:W-:-:S04]  /*4540*/  FMNMX.FTZ R6, R7, R6, !PT ;  /* 0x0000000607067209 */ /* 0x001fc80007810000 */
[C---:B------:R-:W-:Y:S01]  /*4550*/  FSETP.NEU.FTZ.AND P0, PT, R6.reuse, -INF , PT ;  /* 0xff8000000600780b */ /* 0x040fe20003f1d000 */
[----:B------:R-:W-:-:S05]  /*4560*/  FMUL.FTZ R0, R6, UR6 ;  /* 0x0000000606007c20 */ /* 0x000fca0008410000 */
[----:B------:R-:W-:Y:S02]  /*4570*/  FSEL R9, R0, RZ, P0 ;  /* 0x000000ff00097208 */ /* 0x000fe40000000000 */
[----:B------:R-:W-:Y:S02]  /*4580*/  FMNMX.FTZ R0, R60, R3, !PT ;  /* 0x000000033c007209 */ /* 0x000fe40007810000 */
[----:B------:R-:W-:Y:S01]  /*4590*/  ISETP.NE.AND P0, PT, R14, RZ, PT ;  /* 0x000000ff0e00720c */ /* 0x000fe20003f05270 */
[--C-:B------:R-:W-:Y:S01]  /*45a0*/  FFMA.FTZ R58, R58, UR6, -R9.reuse ;  /* 0x000000063a3a7c23 */ /* 0x100fe20008010809 */
[----:B------:R-:W-:Y:S01]  /*45b0*/  FMNMX.FTZ R3, R61, R0, !PT ;  /* 0x000000003d037209 */ /* 0x000fe20007810000 */
[--C-:B------:R-:W-:Y:S01]  /*45c0*/  FFMA.FTZ R59, R59, UR6, -R9.reuse ;  /* 0x000000063b3b7c23 */ /* 0x100fe20008010809 */
[--C-:B------:R-:W-:Y:S01]  /*45d0*/  FFMA.FTZ R62, R62, UR6, -R9.reuse ;  /* 0x000000063e3e7c23 */ /* 0x100fe20008010809 */
[--C-:B------:R-:W-:Y:S01]  /*45e0*/  FFMA.FTZ R63, R63, UR6, -R9.reuse ;  /* 0x000000063f3f7c23 */ /* 0x100fe20008010809 */
[----:B------:R-:W-:Y:S01]  /*45f0*/  FMNMX.FTZ R0, R48, R3, !PT ;  /* 0x0000000330007209 */ /* 0x000fe20007810000 */
[----:B------:R-:W-:Y:S01]  /*4600*/  MUFU.EX2 R58, R58 ;  /* 0x0000003a003a7308 */ /* 0x000fe20000000800 */
[--C-:B------:R-:W-:Y:S01]  /*4610*/  FFMA.FTZ R50, R50, UR6, -R9.reuse ;  /* 0x0000000632327c23 */ /* 0x100fe20008010809 */
[--C-:B------:R-:W-:Y:S01]  /*4620*/  FFMA.FTZ R51, R51, UR6, -R9.reuse ;  /* 0x0000000633337c23 */ /* 0x100fe20008010809 */
[----:B------:R-:W-:Y:S01]  /*4630*/  FMNMX.FTZ R3, R49, R0, !PT ;  /* 0x0000000031037209 */ /* 0x000fe20007810000 */
[--C-:B------:R-:W-:Y:S01]  /*4640*/  FFMA.FTZ R54, R54, UR6, -R9.reuse ;  /* 0x0000000636367c23 */ /* 0x100fe20008010809 */
[--C-:B------:R-:W-:Y:S01]  /*4650*/  FFMA.FTZ R55, R55, UR6, -R9.reuse ;  /* 0x0000000637377c23 */ /* 0x100fe20008010809 */
[--C-:B------:R-:W-:Y:S01]  /*4660*/  FFMA.FTZ R42, R42, UR6, -R9.reuse ;  /* 0x000000062a2a7c23 */ /* 0x100fe20008010809 */
[----:B------:R-:W-:Y:S01]  /*4670*/  FMNMX.FTZ R0, R52, R3, !PT ;  /* 0x0000000334007209 */ /* 0x000fe20007810000 */
[----:B------:R-:W0:Y:S01]  /*4680*/  MUFU.EX2 R59, R59 ;  /* 0x0000003b003b7308 */ /* 0x000e220000000800 */
[--C-:B------:R-:W-:Y:S01]  /*4690*/  FFMA.FTZ R43, R43, UR6, -R9.reuse ;  /* 0x000000062b2b7c23 */ /* 0x100fe20008010809 */
        /* <DEDUP_REMOVED lines=12> */
[----:B------:R-:W-:Y:S01]  /*4760*/  FFMA.FTZ R30, R30, UR6, -R9 ;  /* 0x000000061e1e7c23 */ /* 0x000fe20008010809 */
[----:B------:R-:W-:Y:S01]  /*4770*/  FMNMX.FTZ R0, R44, R3, !PT ;  /* 0x000000032c007209 */ /* 0x000fe20007810000 */
[----:B------:R-:W1:Y:S01]  /*4780*/  MUFU.EX2 R63, R63 ;  /* 0x0000003f003f7308 */ /* 0x000e620000000800 */
[----:B0-----:R-:W-:Y:S01]  /*4790*/  FADD.FTZ R7, R58, R59 ;  /* 0x0000003b3a077221 */ /* 0x001fe20000010000 */
[----:B------:R-:W-:Y:S01]  /*47a0*/  FFMA.FTZ R9, R31, UR6, -R9 ;  /* 0x000000061f097c23 */ /* 0x000fe20008010809 */
[----:B------:R-:W-:Y:S01]  /*47b0*/  FMNMX.FTZ R3, R45, R0, !PT ;  /* 0x000000002d037209 */ /* 0x000fe20007810000 */
[--C-:B------:R-:W-:Y:S01]  /*47c0*/  IMAD.MOV.U32 R31, RZ, RZ, R151.reuse ;  /* 0x000000ffff1f7224 */ /* 0x100fe200078e0097 */
[----:B------:R-:W-:Y:S01]  /*47d0*/  F2FP.F16.F32.PACK_AB R209, R59, R58 ;  /* 0x0000003a3bd1723e */ /* 0x000fe200000000ff */
[--C-:B------:R-:W-:Y:S01]  /*47e0*/  IMAD.MOV.U32 R59, RZ, RZ, R151.reuse ;  /* 0x000000ffff3b7224 */ /* 0x100fe200078e0097 */
[----:B------:R-:W-:Y:S01]  /*47f0*/  FMNMX.FTZ R0, R32, R3, !PT ;  /* 0x0000000320007209 */ /* 0x000fe20007810000 */
[----:B------:R-:W-:Y:S01]  /*4800*/  MUFU.EX2 R50, R50 ;  /* 0x0000003200327308 */ /* 0x000fe20000000800 */
[----:B------:R-:W-:-:S02]  /*4810*/  IMAD.MOV.U32 R58, RZ, RZ, R151 ;  /* 0x000000ffff3a7224 */ /* 0x000fc400078e0097 */
[----:B------:R-:W-:-:S04]  /*4820*/  FMNMX.FTZ R3, R33, R0, !PT ;  /* 0x0000000021037209 */ /* 0x000fc80007810000 */
[----:B------:R-:W-:Y:S01]  /*4830*/  FMNMX.FTZ R0, R36, R3, !PT ;  /* 0x0000000324007209 */ /* 0x000fe20007810000 */
[----:B------:R-:W0:Y:S01]  /*4840*/  MUFU.EX2 R51, R51 ;  /* 0x0000003300337308 */ /* 0x000e220000000800 */
[----:B-1----:R-:W-:Y:S02]  /*4850*/  F2FP.F16.F32.PACK_AB R211, R63, R62 ;  /* 0x0000003e3fd3723e */ /* 0x002fe400000000ff */
[----:B------:R-:W-:-:S04]  /*4860*/  FMNMX.FTZ R3, R37, R0, !PT ;  /* 0x0000000025037209 */ /* 0x000fc80007810000 */
[----:B------:R-:W-:Y:S01]  /*4870*/  FMNMX.FTZ R0, R24, R3, !PT ;  /* 0x0000000318007209 */ /* 0x000fe20007810000 */
[----:B------:R-:W-:Y:S03]  /*4880*/  MUFU.EX2 R54, R54 ;  /* 0x0000003600367308 */ /* 0x000fe60000000800 */
[----:B------:R-:W-:-:S04]  /*4890*/  FMNMX.FTZ R3, R25, R0, !PT ;  /* 0x0000000019037209 */ /* 0x000fc80007810000 */
[----:B------:R-:W-:Y:S01]  /*48a0*/  FMNMX.FTZ R0, R28, R3, !PT ;  /* 0x000000031c007209 */ /* 0x000fe20007810000 */
[----:B------:R-:W1:Y:S01]  /*48b0*/  MUFU.EX2 R55, R55 ;  /* 0x0000003700377308 */ /* 0x000e620000000800 */
[----:B0-----:R-:W-:Y:S02]  /*48c0*/  F2FP.F16.F32.PACK_AB R205, R51, R50 ;  /* 0x0000003233cd723e */ /* 0x001fe400000000ff */
[----:B------:R-:W-:-:S05]  /*48d0*/  FMNMX.FTZ R0, R29, R0, !PT ;  /* 0x000000001d007209 */ /* 0x000fca0007810000 */
[----:B------:R-:W0:Y:S01]  /*48e0*/  SHFL.BFLY PT, R3, R0, 0x2, 0x1f ;  /* 0x0c401f0000037f89 */ /* 0x000e2200000e0000 */
[----:B------:R-:W-:Y:S08]  /*48f0*/  MUFU.EX2 R195, R9 ;  /* 0x0000000900c37308 */ /* 0x000ff00000000800 */
[----:B------:R-:W-:Y:S01]  /*4900*/  MUFU.EX2 R42, R42 ;  /* 0x0000002a002a7308 */ /* 0x000fe20000000800 */
[----:B-1----:R-:W-:-:S07]  /*4910*/  F2FP.F16.F32.PACK_AB R207, R55, R54 ;  /* 0x0000003637cf723e */ /* 0x002fce00000000ff */
[----:B------:R-:W1:Y:S01]  /*4920*/  MUFU.EX2 R43, R43 ;  /* 0x0000002b002b7308 */ /* 0x000e620000000800 */
[----:B0-----:R-:W-:-:S07]  /*4930*/  FMNMX.FTZ R2, R0, R3, !PT ;  /* 0x0000000300027209 */ /* 0x001fce0007810000 */
[----:B------:R-:W-:Y:S01]  /*4940*/  MUFU.EX2 R46, R46 ;  /* 0x0000002e002e7308 */ /* 0x000fe20000000800 */
[----:B------:R-:W0:Y:S07]  /*4950*/  SHFL.BFLY PT, R3, R2, 0x1, 0x1f ;  /* 0x0c201f0002037f89 */ /* 0x000e2e00000e0000 */
[----:B------:R-:W2:Y:S01]  /*4960*/  MUFU.EX2 R47, R47 ;  /* 0x0000002f002f7308 */ /* 0x000ea20000000800 */
[----:B-1----:R-:W-:-:S07]  /*4970*/  F2FP.F16.F32.PACK_AB R201, R43, R42 ;  /* 0x0000002a2bc9723e */ /* 0x002fce00000000ff */
[----:B------:R-:W-:Y:S08]  /*4980*/  MUFU.EX2 R34, R34 ;  /* 0x0000002200227308 */ /* 0x000ff00000000800 */
[----:B------:R-:W1:Y:S01]  /*4990*/  MUFU.EX2 R35, R35 ;  /* 0x0000002300237308 */ /* 0x000e620000000800 */
[----:B--2---:R-:W-:Y:S02]  /*49a0*/  F2FP.F16.F32.PACK_AB R203, R47, R46 ;  /* 0x0000002e2fcb723e */ /* 0x004fe400000000ff */
[----:B0-----:R-:W-:Y:S01]  /*49b0*/  FMNMX.FTZ R3, R2, R3, !PT ;  /* 0x0000000302037209 */ /* 0x001fe20007810000 */
[----:B------:R-:W-:Y:S01]  /*49c0*/  FADD.FTZ R2, R62, R7 ;  /* 0x000000073e027221 */ /* 0x000fe20000010000 */
[----:B------:R-:W-:-:S02]  /*49d0*/  IMAD.MOV.U32 R62, RZ, RZ, R151 ;  /* 0x000000ffff3e7224 */ /* 0x000fc400078e0097 */
[C---:B------:R-:W-:Y:S01]  /*49e0*/  FSETP.NEU.FTZ.AND P1, PT, R3.reuse, -INF , PT ;  /* 0xff8000000300780b */ /* 0x040fe20003f3d000 */
[----:B------:R-:W-:Y:S01]  /*49f0*/  FMUL.FTZ R0, R3, UR6 ;  /* 0x0000000603007c20 */ /* 0x000fe20008410000 */
[----:B------:R-:W-:Y:S01]  /*4a00*/  FADD.FTZ R7, R63, R2 ;  /* 0x000000023f077221 */ /* 0x000fe20000010000 */
[----:B------:R-:W-:Y:S01]  /*4a10*/  MUFU.EX2 R38, R38 ;  /* 0x0000002600267308 */ /* 0x000fe20000000800 */
[----:B------:R-:W-:Y:S02]  /*4a20*/  IMAD.MOV.U32 R63, RZ, RZ, R151 ;  /* 0x000000ffff3f7224 */ /* 0x000fe400078e0097 */
[----:B------:R-:W-:Y:S01]  /*4a30*/  FSEL R0, R0, RZ, P1 ;  /* 0x000000ff00007208 */ /* 0x000fe20000800000 */
[----:B------:R-:W-:Y:S01]  /*4a40*/  FADD.FTZ R2, R50, R7 ;  /* 0x0000000732027221 */ /* 0x000fe20000010000 */
[----:B------:R-:W-:Y:S01]  /*4a50*/  PLOP3.LUT P1, PT, PT, PT, UP0, 0x80, 0x0 ;  /* 0x000000000000781c */ /* 0x000fe20003f2f008 */
[----:B------:R-:W-:Y:S01]  /*4a60*/  IMAD.MOV.U32 R50, RZ, RZ, R151 ;  /* 0x000000ffff327224 */ /* 0x000fe200078e0097 */
[----:B-1----:R-:W-:Y:S01]  /*4a70*/  F2FP.F16.F32.PACK_AB R197, R35, R34 ;  /* 0x0000002223c5723e */ /* 0x002fe200000000ff */
[--C-:B------:R-:W-:Y:S01]  /*4a80*/  FFMA.FTZ R56, R56, UR6, -R0.reuse ;  /* 0x0000000638387c23 */ /* 0x100fe20008010800 */
[--C-:B------:R-:W-:Y:S01]  /*4a90*/  FFMA.FTZ R57, R57, UR6, -R0.reuse ;  /* 0x0000000639397c23 */ /* 0x100fe20008010800 */
[--C-:B------:R-:W-:Y:S01]  /*4aa0*/  FFMA.FTZ R60, R60, UR6, -R0.reuse ;  /* 0x000000063c3c7c23 */ /* 0x100fe20008010800 */
[--C-:B------:R-:W-:Y:S01]  /*4ab0*/  FFMA.FTZ R61, R61, UR6, -R0.reuse ;  /* 0x000000063d3d7c23 */ /* 0x100fe20008010800 */
[--C-:B------:R-:W-:Y:S01]  /*4ac0*/  FFMA.FTZ R48, R48, UR6, -R0.reuse ;  /* 0x0000000630307c23 */ /* 0x100fe20008010800 */
[--C-:B------:R-:W-:Y:S01]  /*4ad0*/  FFMA.FTZ R49, R49, UR6, -R0.reuse ;  /* 0x0000000631317c23 */ /* 0x100fe20008010800 */
[----:B------:R-:W-:Y:S01]  /*4ae0*/  MUFU.EX2 R56, R56 ;  /* 0x0000003800387308 */ /* 0x000fe20000000800 */
[--C-:B------:R-:W-:Y:S01]  /*4af0*/  FFMA.FTZ R52, R52, UR6, -R0.reuse ;  /* 0x0000000634347c23 */ /* 0x100fe20008010800 */
[----:B------:R-:W-:Y:S01]  /*4b00*/  FFMA.FTZ R53, R53, UR6, -R0 ;  /* 0x0000000635357c23 */ /* 0x000fe20008010800 */
[----:B------:R-:W-:Y:S01]  /*4b10*/  FADD.FTZ R9, R51, R2 ;  /* 0x0000000233097221 */ /* 0x000fe20000010000 */
[--C-:B------:R-:W-:Y:S01]  /*4b20*/  FFMA.FTZ R40, R40, UR6, -R0.reuse ;  /* 0x0000000628287c23 */ /* 0x100fe20008010800 */
[--C-:B------:R-:W-:Y:S01]  /*4b30*/  FFMA.FTZ R41, R41, UR6, -R0.reuse ;  /* 0x0000000629297c23 */ /* 0x100fe20008010800 */
[--C-:B------:R-:W-:Y:S01]  /*4b40*/  FFMA.FTZ R44, R44, UR6, -R0.reuse ;  /* 0x000000062c2c7c23 */ /* 0x100fe20008010800 */
[----:B------:R-:W-:Y:S01]  /*4b50*/  FADD.FTZ R14, R54, R9 ;  /* 0x00000009360e7221 */ /* 0x000fe20000010000 */
[----:B------:R-:W0:Y:S01]  /*4b60*/  MUFU.EX2 R57, R57 ;  /* 0x0000003900397308 */ /* 0x000e220000000800 */
[--C-:B------:R-:W-:Y:S01]  /*4b70*/  FFMA.FTZ R45, R45, UR6, -R0.reuse ;  /* 0x000000062d2d7c23 */ /* 0x100fe20008010800 */
[----:B------:R-:W-:Y:S01]  /*4b80*/  FFMA.FTZ R32, R32, UR6, -R0 ;  /* 0x0000000620207c23 */ /* 0x000fe20008010800 */
[----:B------:R-:W-:Y:S01]  /*4b90*/  FADD.FTZ R9, R55, R14 ;  /* 0x0000000e37097221 */ /* 0x000fe20000010000 */
[--C-:B------:R-:W-:Y:S01]  /*4ba0*/  FFMA.FTZ R33, R33, UR6, -R0.reuse ;  /* 0x0000000621217c23 */ /* 0x100fe20008010800 */
[--C-:B------:R-:W-:Y:S01]  /*4bb0*/  FFMA.FTZ R36, R36, UR6, -R0.reuse ;  /* 0x0000000624247c23 */ /* 0x100fe20008010800 */
[--C-:B------:R-:W-:Y:S01]  /*4bc0*/  FFMA.FTZ R37, R37, UR6, -R0.reuse ;  /* 0x0000000625257c23 */ /* 0x100fe20008010800 */
[----:B------:R-:W-:Y:S01]  /*4bd0*/  FADD.FTZ R14, R42, R9 ;  /* 0x000000092a0e7221 */ /* 0x000fe20000010000 */
[----:B------:R-:W1:Y:S01]  /*4be0*/  MUFU.EX2 R60, R60 ;  /* 0x0000003c003c7308 */ /* 0x000e620000000800 */
[--C-:B------:R-:W-:Y:S01]  /*4bf0*/  FFMA.FTZ R24, R24, UR6, -R0.reuse ;  /* 0x0000000618187c23 */ /* 0x100fe20008010800 */
[----:B------:R-:W-:Y:S01]  /*4c00*/  FFMA.FTZ R25, R25, UR6, -R0 ;  /* 0x0000000619197c23 */ /* 0x000fe20008010800 */
[----:B------:R-:W-:Y:S01]  /*4c10*/  FADD.FTZ R9, R43, R14 ;  /* 0x0000000e2b097221 */ /* 0x000fe20000010000 */
[--C-:B------:R-:W-:Y:S01]  /*4c20*/  FFMA.FTZ R28, R28, UR6, -R0.reuse ;  /* 0x000000061c1c7c23 */ /* 0x100fe20008010800 */
[----:B------:R-:W-:Y:S01]  /*4c30*/  FFMA.FTZ R0, R29, UR6, -R0 ;  /* 0x000000061d007c23 */ /* 0x000fe20008010800 */
[----:B------:R-:W-:-:S02]  /*4c40*/  IMAD.MOV.U32 R55, RZ, RZ, R151 ;  /* 0x000000ffff377224 */ /* 0x000fc400078e0097 */
[----:B------:R-:W-:Y:S01]  /*4c50*/  FADD.FTZ R14, R46, R9 ;  /* 0x000000092e0e7221 */ /* 0x000fe20000010000 */
[----:B------:R-:W2:Y:S01]  /*4c60*/  MUFU.EX2 R61, R61 ;  /* 0x0000003d003d7308 */ /* 0x000ea20000000800 */
[----:B0-----:R-:W-:Y:S01]  /*4c70*/  FADD.FTZ R7, R56, R57 ;  /* 0x0000003938077221 */ /* 0x001fe20000010000 */
[----:B------:R-:W-:Y:S01]  /*4c80*/  F2FP.F16.F32.PACK_AB R208, R57, R56 ;  /* 0x0000003839d0723e */ /* 0x000fe200000000ff */
[----:B------:R-:W-:Y:S01]  /*4c90*/  FADD.FTZ R9, R47, R14 ;  /* 0x0000000e2f097221 */ /* 0x000fe20000010000 */
[--C-:B------:R-:W-:Y:S01]  /*4ca0*/  IMAD.MOV.U32 R57, RZ, RZ, R151.reuse ;  /* 0x000000ffff397224 */ /* 0x100fe200078e0097 */
[----:B------:R-:W-:Y:S01]  /*4cb0*/  MOV R56, R151 ;  /* 0x0000009700387202 */ /* 0x000fe20000000f00 */
[----:B------:R-:W-:Y:S02]  /*4cc0*/  IMAD.MOV.U32 R54, RZ, RZ, R151 ;  /* 0x000000ffff367224 */ /* 0x000fe400078e0097 */
[----:B------:R-:W-:Y:S01]  /*4cd0*/  FADD.FTZ R14, R34, R9 ;  /* 0x00000009220e7221 */ /* 0x000fe20000010000 */
[----:B------:R-:W0:Y:S01]  /*4ce0*/  MUFU.EX2 R48, R48 ;  /* 0x0000003000307308 */ /* 0x000e220000000800 */
[----:B-1----:R-:W-:Y:S01]  /*4cf0*/  FADD.FTZ R2, R60, R7 ;  /* 0x000000073c027221 */ /* 0x002fe20000010000 */
[----:B------:R-:W-:-:S02]  /*4d00*/  IMAD.MOV.U32 R51, RZ, RZ, R151 ;  /* 0x000000ffff337224 */ /* 0x000fc400078e0097 */
[----:B------:R-:W-:Y:S01]  /*4d10*/  FADD.FTZ R9, R35, R14 ;  /* 0x0000000e23097221 */ /* 0x000fe20000010000 */
[--C-:B------:R-:W-:Y:S02]  /*4d20*/  IMAD.MOV.U32 R47, RZ, RZ, R151.reuse ;  /* 0x000000ffff2f7224 */ /* 0x100fe400078e0097 */
[----:B------:R-:W-:Y:S02]  /*4d30*/  IMAD.MOV.U32 R46, RZ, RZ, R151 ;  /* 0x000000ffff2e7224 */ /* 0x000fe400078e0097 */
[----:B------:R-:W-:Y:S01]  /*4d40*/  FADD.FTZ R14, R38, R9 ;  /* 0x00000009260e7221 */ /* 0x000fe20000010000 */
[----:B------:R-:W1:Y:S01]  /*4d50*/  MUFU.EX2 R49, R49 ;  /* 0x0000003100317308 */ /* 0x000e620000000800 */
[C---:B--2---:R-:W-:Y:S01]  /*4d60*/  FADD.FTZ R7, R61.reuse, R2 ;  /* 0x000000023d077221 */ /* 0x044fe20000010000 */
[----:B------:R-:W-:Y:S01]  /*4d70*/  F2FP.F16.F32.PACK_AB R210, R61, R60 ;  /* 0x0000003c3dd2723e */ /* 0x000fe200000000ff */
[--C-:B------:R-:W-:Y:S01]  /*4d80*/  IMAD.MOV.U32 R61, RZ, RZ, R151.reuse ;  /* 0x000000ffff3d7224 */ /* 0x100fe200078e0097 */
[----:B------:R-:W-:Y:S01]  /*4d90*/  MOV R60, R151 ;  /* 0x00000097003c7202 */ /* 0x000fe20000000f00 */
[----:B------:R-:W-:-:S02]  /*4da0*/  IMAD.MOV.U32 R43, RZ, RZ, R151 ;  /* 0x000000ffff2b7224 */ /* 0x000fc400078e0097 */
[----:B------:R-:W-:Y:S01]  /*4db0*/  IMAD.MOV.U32 R42, RZ, RZ, R151 ;  /* 0x000000ffff2a7224 */ /* 0x000fe200078e0097 */
[----:B------:R-:W2:Y:S01]  /*4dc0*/  MUFU.EX2 R52, R52 ;  /* 0x0000003400347308 */ /* 0x000ea20000000800 */
[----:B0-----:R-:W-:Y:S01]  /*4dd0*/  FADD.FTZ R2, R48, R7 ;  /* 0x0000000730027221 */ /* 0x001fe20000010000 */
[--C-:B------:R-:W-:Y:S02]  /*4de0*/  IMAD.MOV.U32 R35, RZ, RZ, R151.reuse ;  /* 0x000000ffff237224 */ /* 0x100fe400078e0097 */
[--C-:B------:R-:W-:Y:S02]  /*4df0*/  IMAD.MOV.U32 R34, RZ, RZ, R151.reuse ;  /* 0x000000ffff227224 */ /* 0x100fe400078e0097 */
[--C-:B------:R-:W-:Y:S02]  /*4e00*/  IMAD.MOV.U32 R29, RZ, RZ, R151.reuse ;  /* 0x000000ffff1d7224 */ /* 0x100fe400078e0097 */
[----:B------:R-:W0:Y:S01]  /*4e10*/  MUFU.EX2 R53, R53 ;  /* 0x0000003500357308 */ /* 0x000e220000000800 */
[C---:B-1----:R-:W-:Y:S01]  /*4e20*/  FADD.FTZ R7, R49.reuse, R2 ;  /* 0x0000000231077221 */ /* 0x042fe20000010000 */
[----:B------:R-:W-:Y:S01]  /*4e30*/  F2FP.F16.F32.PACK_AB R204, R49, R48 ;  /* 0x0000003031cc723e */ /* 0x000fe200000000ff */
[----:B------:R-:W-:Y:S01]  /*4e40*/  IMAD.MOV.U32 R49, RZ, RZ, R151 ;  /* 0x000000ffff317224 */ /* 0x000fe200078e0097 */
[----:B------:R-:W-:-:S04]  /*4e50*/  MOV R48, R151 ;  /* 0x0000009700307202 */ /* 0x000fc80000000f00 */
[----:B------:R-:W1:Y:S01]  /*4e60*/  MUFU.EX2 R40, R40 ;  /* 0x0000002800287308 */ /* 0x000e620000000800 */
[----:B--2---:R-:W-:-:S07]  /*4e70*/  FADD.FTZ R2, R52, R7 ;  /* 0x0000000734027221 */ /* 0x004fce0000010000 */
[----:B------:R-:W2:Y:S01]  /*4e80*/  MUFU.EX2 R41, R41 ;  /* 0x0000002900297308 */ /* 0x000ea20000000800 */
[C---:B0-----:R-:W-:Y:S01]  /*4e90*/  FADD.FTZ R7, R53.reuse, R2 ;  /* 0x0000000235077221 */ /* 0x041fe20000010000 */
[----:B------:R-:W-:Y:S01]  /*4ea0*/  F2FP.F16.F32.PACK_AB R206, R53, R52 ;  /* 0x0000003435ce723e */ /* 0x000fe200000000ff */
[----:B------:R-:W-:Y:S01]  /*4eb0*/  IMAD.MOV.U32 R53, RZ, RZ, R151 ;  /* 0x000000ffff357224 */ /* 0x000fe200078e0097 */
[----:B------:R-:W-:-:S04]  /*4ec0*/  MOV R52, R151 ;  /* 0x0000009700347202 */ /* 0x000fc80000000f00 */
[----:B------:R-:W0:Y:S01]  /*4ed0*/  MUFU.EX2 R44, R44 ;  /* 0x0000002c002c7308 */ /* 0x000e220000000800 */
[----:B-1----:R-:W-:-:S07]  /*4ee0*/  FADD.FTZ R2, R40, R7 ;  /* 0x0000000728027221 */ /* 0x002fce0000010000 */
[----:B------:R-:W1:Y:S01]  /*4ef0*/  MUFU.EX2 R45, R45 ;  /* 0x0000002d002d7308 */ /* 0x000e620000000800 */
[C---:B--2---:R-:W-:Y:S01]  /*4f00*/  FADD.FTZ R7, R41.reuse, R2 ;  /* 0x0000000229077221 */ /* 0x044fe20000010000 */
[----:B------:R-:W-:Y:S01]  /*4f10*/  F2FP.F16.F32.PACK_AB R200, R41, R40 ;  /* 0x0000002829c8723e */ /* 0x000fe200000000ff */
[----:B------:R-:W-:Y:S01]  /*4f20*/  IMAD.MOV.U32 R41, RZ, RZ, R151 ;  /* 0x000000ffff297224 */ /* 0x000fe200078e0097 */
[----:B------:R-:W-:-:S04]  /*4f30*/  MOV R40, R151 ;  /* 0x0000009700287202 */ /* 0x000fc80000000f00 */
[----:B------:R-:W2:Y:S01]  /*4f40*/  MUFU.EX2 R32, R32 ;  /* 0x0000002000207308 */ /* 0x000ea20000000800 */
[----:B0-----:R-:W-:-:S07]  /*4f50*/  FADD.FTZ R2, R44, R7 ;  /* 0x000000072c027221 */ /* 0x001fce0000010000 */
        /* <DEDUP_REMOVED lines=13> */
[C---:B-1----:R-:W-:Y:S01]  /*5030*/  FADD.FTZ R9, R39.reuse, R14 ;  /* 0x0000000e27097221 */ /* 0x042fe20000010000 */
[----:B------:R-:W-:Y:S01]  /*5040*/  F2FP.F16.F32.PACK_AB R199, R39, R38 ;  /* 0x0000002627c7723e */ /* 0x000fe200000000ff */
[--C-:B------:R-:W-:Y:S02]  /*5050*/  IMAD.MOV.U32 R39, RZ, RZ, R151.reuse ;  /* 0x000000ffff277224 */ /* 0x100fe400078e0097 */
[----:B------:R-:W-:-:S03]  /*5060*/  IMAD.MOV.U32 R38, RZ, RZ, R151 ;  /* 0x000000ffff267224 */ /* 0x000fc600078e0097 */
[----:B------:R-:W1:Y:S01]  /*5070*/  MUFU.EX2 R37, R37 ;  /* 0x0000002500257308 */ /* 0x000e620000000800 */
[----:B--2---:R-:W-:-:S07]  /*5080*/  FADD.FTZ R2, R36, R7 ;  /* 0x0000000724027221 */ /* 0x004fce0000010000 */
        /* <DEDUP_REMOVED lines=8> */
[C---:B--2---:R-:W-:Y:S01]  /*5110*/  FADD.FTZ R9, R27.reuse, R14 ;  /* 0x0000000e1b097221 */ /* 0x044fe20000010000 */
[----:B------:R-:W-:Y:S01]  /*5120*/  F2FP.F16.F32.PACK_AB R193, R27, R26 ;  /* 0x0000001a1bc1723e */ /* 0x000fe200000000ff */
[--C-:B------:R-:W-:Y:S02]  /*5130*/  IMAD.MOV.U32 R27, RZ, RZ, R151.reuse ;  /* 0x000000ffff1b7224 */ /* 0x100fe400078e0097 */
[----:B------:R-:W-:-:S03]  /*5140*/  IMAD.MOV.U32 R26, RZ, RZ, R151 ;  /* 0x000000ffff1a7224 */ /* 0x000fc600078e0097 */
[----:B------:R-:W2:Y:S01]  /*5150*/  MUFU.EX2 R25, R25 ;  /* 0x0000001900197308 */ /* 0x000ea20000000800 */
[----:B0-----:R-:W-:-:S07]  /*5160*/  FADD.FTZ R2, R24, R15 ;  /* 0x0000000f18027221 */ /* 0x001fce0000010000 */
[----:B------:R-:W0:Y:S01]  /*5170*/  MUFU.EX2 R28, R28 ;  /* 0x0000001c001c7308 */ /* 0x000e220000000800 */
[----:B-1----:R-:W-:-:S04]  /*5180*/  FADD.FTZ R14, R30, R9 ;  /* 0x000000091e0e7221 */ /* 0x002fc80000010000 */
[C---:B------:R-:W-:Y:S01]  /*5190*/  FADD.FTZ R9, R195.reuse, R14 ;  /* 0x0000000ec3097221 */ /* 0x040fe20000010000 */
[----:B------:R-:W-:Y:S01]  /*51a0*/  F2FP.F16.F32.PACK_AB R195, R195, R30 ;  /* 0x0000001ec3c3723e */ /* 0x000fe200000000ff */
[--C-:B------:R-:W-:Y:S01]  /*51b0*/  IMAD.MOV.U32 R30, RZ, RZ, R151.reuse ;  /* 0x000000ffff1e7224 */ /* 0x100fe200078e0097 */
[----:B------:R1:W3:Y:S01]  /*51c0*/  MUFU.EX2 R7, R0 ;  /* 0x0000000000077308 */ /* 0x0002e20000000800 */
[C---:B--2---:R-:W-:Y:S01]  /*51d0*/  FADD.FTZ R15, R25.reuse, R2 ;  /* 0x00000002190f7221 */ /* 0x044fe20000010000 */
[----:B------:R-:W-:Y:S01]  /*51e0*/  F2FP.F16.F32.PACK_AB R192, R25, R24 ;  /* 0x0000001819c0723e */ /* 0x000fe200000000ff */
[----:B------:R-:W-:Y:S01]  /*51f0*/  IMAD.MOV.U32 R25, RZ, RZ, R151 ;  /* 0x000000ffff197224 */ /* 0x000fe200078e0097 */
[----:B------:R-:W-:Y:S02]  /*5200*/  MOV R2, 0x3f800000 ;  /* 0x3f80000000027802 */ /* 0x000fe40000000f00 */
[----:B------:R-:W-:Y:S01]  /*5210*/  MOV R24, R151 ;  /* 0x0000009700187202 */ /* 0x000fe20000000f00 */
[----:B0-----:R-:W-:Y:S01]  /*5220*/  FADD.FTZ R14, R28, R15 ;  /* 0x0000000f1c0e7221 */ /* 0x001fe20000010000 */
[----:B-1----:R-:W-:-:S03]  /*5230*/  IMAD.MOV.U32 R0, RZ, RZ, 0x3f800000 ;  /* 0x3f800000ff007424 */ /* 0x002fc600078e00ff */
[C---:B---3--:R-:W-:Y:S01]  /*5240*/  FADD.FTZ R14, R7.reuse, R14 ;  /* 0x0000000e070e7221 */ /* 0x048fe20000010000 */
[----:B------:R-:W-:Y:S01]  /*5250*/  F2FP.F16.F32.PACK_AB R194, R7, R28 ;  /* 0x0000001c07c2723e */ /* 0x000fe200000000ff */
[----:B------:R-:W-:Y:S01]  /*5260*/  IMAD.U32 R7, RZ, RZ, UR7 ;  /* 0x00000007ff077e24 */ /* 0x000fe2000f8e00ff */
[----:B------:R-:W-:Y:S01]  /*5270*/  MOV R28, R151 ;  /* 0x00000097001c7202 */ /* 0x000fe20000000f00 */
[----:B------:R-:W-:Y:S06]  /*5280*/  @!P1 BRA `(.L_x_18) ;  /* 0x0000003c00e89947 */ /* 0x000fec0003800000 */
[----:B------:R-:W-:Y:S01]  /*5290*/  UMOV UR6, URZ ;  /* 0x0000003f00067c82 */ /* 0x000fe20008000000 */
[----:B------:R-:W-:Y:S01]  /*52a0*/  IMAD.U32 R20, RZ, RZ, UR60 ;  /* 0x0000003cff147e24 */ /* 0x000fe2000f8e00ff */
[----:B------:R-:W-:Y:S01]  /*52b0*/  MOV R15, R3 ;  /* 0x00000003000f7202 */ /* 0x000fe20000000f00 */
[----:B------:R-:W-:Y:S01]  /*52c0*/  IMAD.MOV.U32 R19, RZ, RZ, R6 ;  /* 0x000000ffff137224 */ /* 0x000fe200078e0006 */
[----:B------:R-:W-:Y:S01]  /*52d0*/  CS2R R150, SRZ ;  /* 0x0000000000967805 */ /* 0x000fe2000001ff00 */
[----:B------:R-:W-:Y:S01]  /*52e0*/  IMAD.U32 R214, RZ, RZ, UR6 ;  /* 0x00000006ffd67e24 */ /* 0x000fe2000f8e00ff */
[----:B------:R-:W-:Y:S01]  /*52f0*/  CS2R R146, SRZ ;  /* 0x0000000000927805 */ /* 0x000fe2000001ff00 */
[----:B------:R-:W-:Y:S01]  /*5300*/  IMAD.MOV.U32 R2, RZ, RZ, 0x3f800000 ;  /* 0x3f800000ff027424 */ /* 0x000fe200078e00ff */
        /* <DEDUP_REMOVED lines=61> */
[----:B------:R-:W-:Y:S01]  /*56e0*/  CS2R R24, SRZ ;  /* 0x0000000000187805 */ /* 0x000fe2000001ff00 */
[----:B------:R-:W-:-:S07]  /*56f0*/  IMAD.U32 R21, RZ, RZ, UR6 ;  /* 0x00000006ff157e24 */ /* 0x000fce000f8e00ff */
.L_x_29:
[----:B------:R-:W-:Y:S02]  /*5700*/  R2UR UR6, R21 ;  /* 0x00000000150672ca */ /* 0x000fe400000e0000 */
[----:B------:R-:W-:-:S11]  /*5710*/  R2UR UR7, R214 ;  /* 0x00000000d60772ca */ /* 0x000fd600000e0000 */
[----:B------:R-:W-:-:S04]  /*5720*/  UISETP.NE.AND UP0, UPT, UR6, 0x1, UPT ;  /* 0x000000010600788c */ /* 0x000fc8000bf05270 */
[----:B------:R-:W-:-:S04]  /*5730*/  USEL UR6, URZ, 0x1, UP0 ;  /* 0x000000013f067887 */ /* 0x000fc80008000000 */
[----:B------:R-:W-:-:S06]  /*5740*/  ULOP3.LUT UR6, UR7, UR6, URZ, 0x3c, !UPT ;  /* 0x0000000607067292 */ /* 0x000fcc000f8e3c3f */
[----:B------:R-:W-:Y:S01]  /*5750*/  MOV R7, UR6 ;  /* 0x0000000600077c02 */ /* 0x000fe20008000f00 */
[----:B------:R-:W-:Y:S06]  /*5760*/  @!P0 BRA `(.L_x_19) ;  /* 0x0000000000048947 */ /* 0x000fec0003800000 */
[----:B------:R-:W-:Y:S01]  /*5770*/  BPT.TRAP 0x1 ;  /* 0x000000040000795c */ /* 0x000fe20000300000 */
.L_x_19:
[----:B------:R-:W-:Y:S02]  /*5780*/  R2UR UR6, R21 ;  /* 0x00000000150672ca */ /* 0x000fe400000e0000 */
[----:B------:R-:W-:Y:S02]  /*5790*/  R2UR UR7, R16 ;  /* 0x00000000100772ca */ /* 0x000fe400000e0000 */
[----:B------:R-:W-:-:S09]  /*57a0*/  R2UR UR10, R7 ;  /* 0x00000000070a72ca */ /* 0x000fd200000e0000 */
[----:B------:R-:W-:-:S04]  /*57b0*/  UIADD3 UR6, UR6, 0x1, URZ ;  /* 0x0000000106067890 */ /* 0x000fc8000fffe03f */
[----:B------:R-:W-:Y:S01]  /*57c0*/  UISETP.NE.AND UP0, UPT, UR6, 0x2, UPT ;  /* 0x000000020600788c */ /* 0x000fe2000bf05270 */
[----:B------:R-:W-:-:S03]  /*57d0*/  IMAD.U32 R3, RZ, RZ, UR10 ;  /* 0x0000000aff037e24 */ /* 0x000fc6000f8e00ff */
[----:B------:R-:W-:Y:S02]  /*57e0*/  USEL UR6, UR6, URZ, UP0 ;  /* 0x0000003f06067287 */ /* 0x000fe40008000000 */
[----:B------:R-:W-:Y:S02]  /*57f0*/  SHF.L.U32 R3, R3, 0x1f, RZ ;  /* 0x0000001f03037819 */ /* 0x000fe400000006ff */
[----:B------:R-:W-:Y:S02]  /*5800*/  ULEA UR7, UR6, UR7, 0x3 ;  /* 0x0000000706077291 */ /* 0x000fe4000f8e183f */
[----:B------:R-:W-:-:S04]  /*5810*/  IMAD.U32 R8, RZ, RZ, UR6 ;  /* 0x00000006ff087e24 */ /* 0x000fc8000f8e00ff */
[----:B------:R-:W-:-:S03]  /*5820*/  IMAD.U32 R22, RZ, RZ, UR7 ;  /* 0x00000007ff167e24 */ /* 0x000fc6000f8e00ff */
[----:B------:R0:W1:Y:S01]  /*5830*/  SYNCS.PHASECHK.TRANS64.TRYWAIT P1, [UR7+0x38830], R3 ;  /* 0x03883003ff0075a7 */ /* 0x0000620008020147 */
[----:B------:R-:W-:Y:S05]  /*5840*/  @!P0 BRA `(.L_x_20) ;  /* 0x0000000000048947 */ /* 0x000fea0003800000 */
[----:B------:R-:W-:Y:S01]  /*5850*/  BPT.TRAP 0x1 ;  /* 0x000000040000795c */ /* 0x000fe20000300000 */
.L_x_20:
[----:B-1----:R-:W-:Y:S05]  /*5860*/  @P1 BRA `(.L_x_21) ;  /* 0x00000000000c1947 */ /* 0x002fea0003800000 */
[----:B------:R-:W-:-:S13]  /*5870*/  R2UR UR6, R22 ;  /* 0x00000000160672ca */ /* 0x000fda00000e0000 */
[----:B------:R-:W1:Y:S02]  /*5880*/  SYNCS.PHASECHK.TRANS64.TRYWAIT P1, [UR6+0x38830], R3 ;  /* 0x03883003ff0075a7 */ /* 0x000e640008020146 */
[----:B-1----:R-:W-:Y:S05]  /*5890*/  @!P1 BRA `(.L_x_22) ;  /* 0x000000b000f09947 */ /* 0x002fea0003800000 */
.L_x_21:
[----:B------:R-:W-:Y:S01]  /*58a0*/  R2UR UR60, R8 ;  /* 0x00000000083c72ca */ /* 0x000fe200000e0000 */
[----:B------:R-:W-:Y:S01]  /*58b0*/  WARPGROUP.ARRIVE ;  /* 0x00000000000079c5 */ /* 0x000fe20000000000 */
[C---:B------:R-:W-:Y:S01]  /*58c0*/  R2UR UR56, R4.reuse ;  /* 0x00000000043872ca */ /* 0x040fe200000e0000 */
[----:B------:R-:W-:Y:S01]  /*58d0*/  UMOV UR59, 0x40000040 ;  /* 0x40000040003b7882 */ /* 0x000fe20000000000 */
[C---:B------:R-:W-:Y:S01]  /*58e0*/  R2UR UR57, R5.reuse ;  /* 0x00000000053972ca */ /* 0x040fe200000e0000 */
[----:B------:R-:W-:Y:S01]  /*58f0*/  UMOV UR43, 0x40000040 ;  /* 0x40000040002b7882 */ /* 0x000fe20000000000 */
[----:B01----:R-:W-:Y:S01]  /*5900*/  MOV R3, UR41 ;  /* 0x0000002900037c02 */ /* 0x003fe20008000f00 */
[----:B------:R-:W-:Y:S01]  /*5910*/  UMOV UR47, 0x40000040 ;  /* 0x40000040002f7882 */ /* 0x000fe20000000000 */
[----:B------:R-:W-:Y:S01]  /*5920*/  MOV R6, UR40 ;  /* 0x0000002800067c02 */ /* 0x000fe20008000f00 */
[----:B------:R-:W-:Y:S01]  /*5930*/  UMOV UR51, 0x40000040 ;  /* 0x4000004000337882 */ /* 0x000fe20000000000 */
[C---:B------:R-:W-:Y:S01]  /*5940*/  R2UR UR40, R4.reuse ;  /* 0x00000000042872ca */ /* 0x040fe200000e0000 */
[----:B------:R-:W-:Y:S01]  /*5950*/  UMOV UR55, 0x40000040 ;  /* 0x4000004000377882 */ /* 0x000fe20000000000 */
[C---:B------:R-:W-:Y:S01]  /*5960*/  R2UR UR41, R5.reuse ;  /* 0x00000000052972ca */ /* 0x040fe200000e0000 */
[----:B------:R-:W-:Y:S01]  /*5970*/  UIMAD UR60, UR60, 0xa00, UR61 ;  /* 0x00000a003c3c78a4 */ /* 0x000fe2000f8e023d */
[----:B------:R-:W-:Y:S01]  /*5980*/  MOV R23, UR45 ;  /* 0x0000002d00177c02 */ /* 0x000fe20008000f00 */
[----:B------:R-:W-:Y:S01]  /*5990*/  UMOV UR15, 0x40000040 ;  /* 0x40000040000f7882 */ /* 0x000fe20000000000 */
[----:B------:R-:W-:Y:S01]  /*59a0*/  MOV R152, UR44 ;  /* 0x0000002c00987c02 */ /* 0x000fe20008000f00 */
[----:B------:R-:W-:Y:S01]  /*59b0*/  UIADD3 UR6, UR60, 0x80, URZ ;  /* 0x000000803c067890 */ /* 0x000fe2000fffe03f */
[C---:B------:R-:W-:Y:S01]  /*59c0*/  R2UR UR44, R4.reuse ;  /* 0x00000000042c72ca */ /* 0x040fe200000e0000 */
[----:B------:R-:W-:Y:S01]  /*59d0*/  UIADD3 UR7, UR60, 0x100, URZ ;  /* 0x000001003c077890 */ /* 0x000fe2000fffe03f */
[C---:B------:R-:W-:Y:S01]  /*59e0*/  R2UR UR45, R5.reuse ;  /* 0x00000000052d72ca */ /* 0x040fe200000e0000 */
[----:B------:R-:W-:Y:S01]  /*59f0*/  UMOV UR58, UR60 ;  /* 0x0000003c003a7c82 */ /* 0x000fe20008000000 */
[----:B------:R-:W-:Y:S01]  /*5a00*/  MOV R153, UR49 ;  /* 0x0000003100997c02 */ /* 0x000fe20008000f00 */
[----:B------:R-:W-:Y:S01]  /*5a10*/  HGMMA.64x16x16.F32 R184, gdesc[UR56], RZ, !UPT, gsb0 ;  /* 0x0020000038b879f0 */ /* 0x000fe2000c0008ff */
[----:B------:R-:W-:Y:S01]  /*5a20*/  UMOV UR42, UR6 ;  /* 0x00000006002a7c82 */ /* 0x000fe20008000000 */
[----:B------:R-:W-:Y:S01]  /*5a30*/  MOV R154, UR48 ;  /* 0x00000030009a7c02 */ /* 0x000fe20008000f00 */
[----:B------:R-:W-:Y:S01]  /*5a40*/  UMOV UR46, UR7 ;  /* 0x00000007002e7c82 */ /* 0x000fe20008000000 */
[C---:B------:R-:W-:Y:S01]  /*5a50*/  R2UR UR48, R4.reuse ;  /* 0x00000000043072ca */ /* 0x040fe200000e0000 */
[----:B------:R-:W-:Y:S01]  /*5a60*/  UIADD3 UR6, UR60, 0x180, URZ ;  /* 0x000001803c067890 */ /* 0x000fe2000fffe03f */
[C---:B------:R-:W-:Y:S01]  /*5a70*/  R2UR UR49, R5.reuse ;  /* 0x00000000053172ca */ /* 0x040fe200000e0000 */
[----:B------:R-:W-:Y:S01]  /*5a80*/  UIADD3 UR58, UR60, 0x200, URZ ;  /* 0x000002003c3a7890 */ /* 0x000fe2000fffe03f */
[----:B------:R-:W-:Y:S01]  /*5a90*/  R2UR UR56, R4 ;  /* 0x00000000043872ca */ /* 0x000fe200000e0000 */
[----:B------:R-:W-:Y:S01]  /*5aa0*/  UMOV UR59, 0x40000040 ;  /* 0x40000040003b7882 */ /* 0x000fe20000000000 */
[----:B------:R-:W-:Y:S01]  /*5ab0*/  R2UR UR57, R5 ;  /* 0x00000000053972ca */ /* 0x000fe200000e0000 */
[----:B------:R-:W-:Y:S01]  /*5ac0*/  UIADD3 UR7, UR60, 0x182, URZ ;  /* 0x000001823c077890 */ /* 0x000fe2000fffe03f */
[----:B------:R-:W-:Y:S01]  /*5ad0*/  MOV R212, UR53 ;  /* 0x0000003500d47c02 */ /* 0x000fe20008000f00 */
[----:B------:R-:W-:Y:S01]  /*5ae0*/  UMOV UR50, UR6 ;  /* 0x0000000600327c82 */ /* 0x000fe20008000000 */
[----:B------:R-:W-:Y:S01]  /*5af0*/  MOV R213, UR52 ;  /* 0x0000003400d57c02 */ /* 0x000fe20008000f00 */
[----:B------:R-:W-:Y:S01]  /*5b00*/  UIADD3 UR6, UR60, 0x2, URZ ;  /* 0x000000023c067890 */ /* 0x000fe2000fffe03f */
[----:B------:R-:W-:Y:S01]  /*5b10*/  R2UR UR52, R12 ;  /* 0x000000000c3472ca */ /* 0x000fe200000e0000 */
[----:B------:R-:W-:Y:S01]  /*5b20*/  UIADD3 UR14, UR60, 0x280, URZ ;  /* 0x000002803c0e7890 */ /* 0x000fe2000fffe03f */
[----:B------:R-:W-:Y:S01]  /*5b30*/  R2UR UR53, R13 ;  /* 0x000000000d3572ca */ /* 0x000fe200000e0000 */
[----:B------:R-:W-:Y:S01]  /*5b40*/  UIADD3 UR18, UR60, 0x282, URZ ;  /* 0x000002823c127890 */ /* 0x000fe2000fffe03f */
[-C--:B------:R-:W-:Y:S01]  /*5b50*/  FMUL.FTZ R24, R24, R0.reuse ;  /* 0x0000000018187220 */ /* 0x080fe20000410000 */
[----:B------:R-:W-:Y:S01]  /*5b60*/  UMOV UR19, 0x40000040 ;  /* 0x4000004000137882 */ /* 0x000fe20000000000 */
[----:B------:R-:W-:Y:S01]  /*5b70*/  UMOV UR54, UR6 ;  /* 0x0000000600367c82 */ /* 0x000fe20008000000 */
[----:B------:R-:W-:Y:S01]  /*5b80*/  UIADD3 UR6, UR60, 0x102, URZ ;  /* 0x000001023c067890 */ /* 0x000fe2000fffe03f */
[-C--:B------:R-:W-:Y:S01]  /*5b90*/  FMUL.FTZ R25, R25, R0.reuse ;  /* 0x0000000019197220 */ /* 0x080fe20000410000 */
[----:B------:R-:W-:Y:S01]  /*5ba0*/  UIADD3 UR22, UR60, 0x284, URZ ;  /* 0x000002843c167890 */ /* 0x000fe2000fffe03f */
[-C--:B------:R-:W-:Y:S01]  /*5bb0*/  FMUL.FTZ R28, R28, R0.reuse ;  /* 0x000000001c1c7220 */ /* 0x080fe20000410000 */
[----:B------:R-:W-:Y:S01]  /*5bc0*/  UMOV UR23, 0x40000040 ;  /* 0x4000004000177882 */ /* 0x000fe20000000000 */
[----:B------:R-:W-:Y:S01]  /*5bd0*/  UIADD3 UR26, UR60, 0x286, URZ ;  /* 0x000002863c1a7890 */ /* 0x000fe2000fffe03f */
[-C--:B------:R-:W-:Y:S01]  /*5be0*/  FMUL.FTZ R29, R29, R0.reuse ;  /* 0x000000001d1d7220 */ /* 0x080fe20000410000 */
[----:B------:R-:W-:Y:S01]  /*5bf0*/  UMOV UR10, UR52 ;  /* 0x00000034000a7c82 */ /* 0x000fe20008000000 */
[----:B------:R-:W-:Y:S01]  /*5c00*/  UMOV UR11, UR53 ;  /* 0x00000035000b7c82 */ /* 0x000fe20008000000 */
[----:B------:R-:W-:Y:S01]  /*5c10*/  UMOV UR27, 0x40000040 ;  /* 0x40000040001b7882 */ /* 0x000fe20000000000 */
[----:B------:R-:W-:Y:S01]  /*5c20*/  UIADD3 UR30, UR60, 0x500, URZ ;  /* 0x000005003c1e7890 */ /* 0x000fe2000fffe03f */
[-C--:B------:R-:W-:Y:S01]  /*5c30*/  FMUL.FTZ R32, R32, R0.reuse ;  /* 0x0000000020207220 */ /* 0x080fe20000410000 */
[----:B------:R-:W-:Y:S01]  /*5c40*/  UMOV UR31, 0x40000040 ;  /* 0x40000040001f7882 */ /* 0x000fe20000000000 */
[----:B------:R-:W-:Y:S01]  /*5c50*/  UIADD3 UR34, UR60, 0x502, URZ ;  /* 0x000005023c227890 */ /* 0x000fe2000fffe03f */
[-C--:B------:R-:W-:Y:S01]  /*5c60*/  FMUL.FTZ R33, R33, R0.reuse ;  /* 0x0000000021217220 */ /* 0x080fe20000410000 */
[----:B------:R-:W-:Y:S01]  /*5c70*/  UMOV UR35, 0x40000040 ;  /* 0x4000004000237882 */ /* 0x000fe20000000000 */
[----:B------:R-:W-:Y:S01]  /*5c80*/  UIADD3 UR38, UR60, 0x504, URZ ;  /* 0x000005043c267890 */ /* 0x000fe2000fffe03f */
[-C--:B------:R-:W-:Y:S01]  /*5c90*/  FMUL.FTZ R36, R36, R0.reuse ;  /* 0x0000000024247220 */ /* 0x080fe20000410000 */
[----:B------:R-:W-:Y:S01]  /*5ca0*/  UMOV UR39, 0x40000040 ;  /* 0x4000004000277882 */ /* 0x000fe20000000000 */
[-C--:B------:R-:W-:Y:S01]  /*5cb0*/  FMUL.FTZ R37, R37, R0.reuse ;  /* 0x0000000025257220 */ /* 0x080fe20000410000 */
        /* <DEDUP_REMOVED lines=8> */
[----:B------:R-:W-:Y:S01]  /*5d40*/  FMUL.FTZ R56, R56, R0 ;  /* 0x0000000038387220 */ /* 0x000fe20000410000 */
[----:B------:R-:W-:-:S02]  /*5d50*/  WARPGROUP.DEPBAR.LE gsb0, 0x0 ;  /* 0x00008000000079c5 */ /* 0x000fc40000010000 */
[----:B------:R-:W-:Y:S01]  /*5d60*/  WARPGROUP.ARRIVE ;  /* 0x00000000000079c5 */ /* 0x000fe20000000000 */
[-C--:B------:R-:W-:Y:S01]  /*5d70*/  FMUL.FTZ R57, R57, R0.reuse ;  /* 0x0000000039397220 */ /* 0x080fe20000410000 */
[-C--:B------:R-:W-:Y:S01]  /*5d80*/  FMUL.FTZ R60, R60, R0.reuse ;  /* 0x000000003c3c7220 */ /* 0x080fe20000410000 */
[-C--:B------:R-:W-:Y:S01]  /*5d90*/  FMUL.FTZ R61, R61, R0.reuse ;  /* 0x000000003d3d7220 */ /* 0x080fe20000410000 */
[-C--:B------:R-:W-:Y:S01]  /*5da0*/  FMUL.FTZ R64, R64, R0.reuse ;  /* 0x0000000040407220 */ /* 0x080fe20000410000 */
[-C--:B------:R-:W-:Y:S01]  /*5db0*/  FMUL.FTZ R65, R65, R0.reuse ;  /* 0x0000000041417220 */ /* 0x080fe20000410000 */
[----:B------:R-:W-:Y:S01]  /*5dc0*/  HGMMA.64x16x16.F32 R176, gdesc[UR40], RZ, !UPT, gsb0 ;  /* 0x0020000028b079f0 */ /* 0x000fe2000c0008ff */
[----:B------:R-:W-:Y:S01]  /*5dd0*/  R2UR UR41, R3 ;  /* 0x00000000032972ca */ /* 0x000fe200000e0000 */
[----:B------:R-:W-:Y:S01]  /*5de0*/  UIADD3 UR42, UR60, 0x506, URZ ;  /* 0x000005063c2a7890 */ /* 0x000fe2000fffe03f */
[----:B------:R-:W-:Y:S01]  /*5df0*/  R2UR UR40, R6 ;  /* 0x00000000062872ca */ /* 0x000fe200000e0000 */
[----:B------:R-:W-:Y:S01]  /*5e00*/  UMOV UR43, 0x40000040 ;  /* 0x40000040002b7882 */ /* 0x000fe20000000000 */
[----:B------:R-:W-:Y:S01]  /*5e10*/  MOV R3, UR9 ;  /* 0x0000000900037c02 */ /* 0x000fe20008000f00 */
[-C--:B------:R-:W-:Y:S01]  /*5e20*/  FMUL.FTZ R68, R68, R0.reuse ;  /* 0x0000000044447220 */ /* 0x080fe20000410000 */
[----:B------:R-:W-:Y:S01]  /*5e30*/  MOV R6, UR8 ;  /* 0x0000000800067c02 */ /* 0x000fe20008000f00 */
        /* <DEDUP_REMOVED lines=118> */
[----:B------:R-:W-:Y:S01]  /*65a0*/  FMUL.FTZ R151, R151, R2 ;  /* 0x0000000297977220 */ /* 0x000fe20000410000 */
        /* <DEDUP_REMOVED lines=10> */
[----:B------:R-:W-:Y:S01]  /*6650*/  R2UR UR53, R212 ;  /* 0x00000000d43572ca */ /* 0x000fe200000e0000 */
[----:B------:R-:W-:Y:S01]  /*6660*/  UIADD3 UR54, UR60, 0x784, URZ ;  /* 0x000007843c367890 */ /* 0x000fe2000fffe03f */
[----:B------:R-:W-:Y:S01]  /*6670*/  R2UR UR52, R213 ;  /* 0x00000000d53472ca */ /* 0x000fe200000e0000 */
        /* <DEDUP_REMOVED lines=24> */
[----:B------:R-:W-:Y:S02]  /*6800*/  UIADD3 UR6, UR60, 0x4, URZ ;  /* 0x000000043c067890 */ /* 0x000fe4000fffe03f */
[----:B------:R-:W-:Y:S02]  /*6810*/  UIADD3 UR10, UR60, 0x84, URZ ;  /* 0x000000843c0a7890 */ /* 0x000fe4000fffe03f */
[----:B------:R-:W-:Y:S01]  /*6820*/  UIADD3 UR11, UR60, 0x104, URZ ;  /* 0x000001043c0b7890 */ /* 0x000fe2000fffe03f */
        /* <DEDUP_REMOVED lines=28> */
[----:B------:R-:W-:Y:S01]  /*69f0*/  UMOV UR11, 0x40000040 ;  /* 0x40000040000b7882 */ /* 0x000fe20000000000 */
[----:B------:R-:W-:Y:S02]  /*6a00*/  WARPGROUP.DEPBAR.LE gsb0, 0x0 ;  /* 0x00008000000079c5 */ /* 0x000fe40000010000 */
[----:B------:R-:W-:-:S06]  /*6a10*/  WARPGROUP.ARRIVE ;  /* 0x00000000000079c5 */ /* 0x000fcc0000000000 */
[----:B------:R-:W-:Y:S01]  /*6a20*/  HGMMA.64x16x16.F32 R152, gdesc[UR4], R152, gsb0 ;  /* 0x00200000049879f0 */ /* 0x000fe20008000898 */
[----:B------:R-:W-:Y:S02]  /*6a30*/  UIADD3 UR6, UR60, 0x86, URZ ;  /* 0x000000863c067890 */ /* 0x000fe4000fffe03f */
        /* <DEDUP_REMOVED lines=28> */
[----:B------:R-:W-:Y:S01]  /*6c00*/  R2UR UR8, R10 ;  /* 0x000000000a0872ca */ /* 0x000fe200000e0000 */
[----:B------:R-:W-:Y:S01]  /*6c10*/  UMOV UR11, 0x40000040 ;  /* 0x40000040000b7882 */ /* 0x000fe20000000000 */
[----:B------:R-:W-:Y:S01]  /*6c20*/  R2UR UR9, R11 ;  /* 0x000000000b0972ca */ /* 0x000fe200000e0000 */
        /* <DEDUP_REMOVED lines=295> */
[----:B------:R-:W-:Y:S02]  /*7ea0*/  UIADD3 UR7, UR60, 0x906, URZ ;  /* 0x000009063c077890 */ /* 0x000fe4000fffe03f */
        /* <DEDUP_REMOVED lines=9> */
[----:B------:R-:W-:Y:S01]  /*7f40*/  UMOV UR56, UR10 ;  /* 0x0000000a00387c82 */ /* 0x000fe20008000000 */
[----:B------:R-:W-:Y:S01]  /*7f50*/  UMOV UR57, UR11 ;  /* 0x0000000b00397c82 */ /* 0x000fe20008000000 */
        /* <DEDUP_REMOVED lines=29> */
.L_x_23:
[----:B------:R-:W-:Y:S02]  /*8130*/  R2UR UR10, R16 ;  /* 0x00000000100a72ca */ /* 0x000fe400000e0000 */
[----:B------:R-:W-:Y:S02]  /*8140*/  R2UR UR7, R21 ;  /* 0x00000000150772ca */ /* 0x000fe400000e0000 */
[----:B------:R-:W-:-:S11]  /*8150*/  R2UR UR6, R214 ;  /* 0x00000000d60672ca */ /* 0x000fd600000e0000 */
[----:B------:R-:W-:Y:S02]  /*8160*/  ULEA UR7, UR7, UR10, 0x3 ;  /* 0x0000000a07077291 */ /* 0x000fe4000f8e183f */
[----:B------:R-:W-:-:S04]  /*8170*/  MOV R0, UR6 ;  /* 0x0000000600007c02 */ /* 0x000fc80008000f00 */
[----:B------:R-:W-:-:S04]  /*8180*/  SHF.L.U32 R0, R0, 0x1f, RZ ;  /* 0x0000001f00007819 */ /* 0x000fc800000006ff */
[----:B------:R0:W1:Y:S01]  /*8190*/  SYNCS.PHASECHK.TRANS64.TRYWAIT P1, [UR7+0x38850], R0 ;  /* 0x03885000ff0075a7 */ /* 0x0000620008020147 */
[----:B------:R-:W-:Y:S05]  /*81a0*/  @!P0 BRA `(.L_x_24) ;  /* 0x0000000000048947 */ /* 0x000fea0003800000 */
[----:B------:R-:W-:Y:S01]  /*81b0*/  BPT.TRAP 0x1 ;  /* 0x000000040000795c */ /* 0x000fe20000300000 */
.L_x_24:
[----:B-1----:R-:W-:Y:S05]  /*81c0*/  @P1 BRA `(.L_x_25) ;  /* 0x0000000000081947 */ /* 0x002fea0003800000 */
[----:B------:R-:W1:Y:S02]  /*81d0*/  SYNCS.PHASECHK.TRANS64.TRYWAIT P1, [UR7+0x38850], R0 ;  /* 0x03885000ff0075a7 */ /* 0x000e640008020147 */
[----:B-1----:R-:W-:Y:S05]  /*81e0*/  @!P1 BRA `(.L_x_26) ;  /* 0x0000008800b89947 */ /* 0x002fea0003800000 */
.L_x_25:
[----:B------:R-:W-:Y:S01]  /*81f0*/  R2UR UR6, R16 ;  /* 0x00000000100672ca */ /* 0x000fe200000e0000 */
[----:B------:R-:W-:Y:S01]  /*8200*/  WARPGROUP.ARRIVE ;  /* 0x00000000000079c5 */ /* 0x000fe20000000000 */
[----:B------:R-:W-:Y:S01]  /*8210*/  R2UR UR10, R21 ;  /* 0x00000000150a72ca */ /* 0x000fe200000e0000 */
[----:B------:R-:W-:-:S10]  /*8220*/  UMOV UR11, 0x40000040 ;  /* 0x40000040000b7882 */ /* 0x000fd40000000000 */
[----:B------:R-:W-:-:S04]  /*8230*/  UIADD3 UR6, UR6, 0x400, URZ ;  /* 0x0000040006067890 */ /* 0x000fc8000fffe03f */
[----:B------:R-:W-:-:S04]  /*8240*/  USHF.R.U32.HI UR6, URZ, 0x4, UR6 ;  /* 0x000000043f067899 */ /* 0x000fc80008011606 */
[----:B------:R-:W-:-:S04]  /*8250*/  ULOP3.LUT UR6, UR6, 0x3fff, URZ, 0xc0, !UPT ;  /* 0x00003fff06067892 */ /* 0x000fc8000f8ec03f */
[----:B------:R-:W-:-:S04]  /*8260*/  ULOP3.LUT UR6, UR6, 0x2800000, URZ, 0xfc, !UPT ;  /* 0x0280000006067892 */ /* 0x000fc8000f8efc3f */
[----:B------:R-:W-:-:S07]  /*8270*/  UIMAD UR6, UR10, 0xa00, UR6 ;  /* 0x00000a000a0678a4 */ /* 0x000fce000f8e0206 */
[----:B------:R-:W-:Y:S02]  /*8280*/  UMOV UR10, UR6 ;  /* 0x00000006000a7c82 */ /* 0x000fe40008000000 */
[----:B------:R-:W-:Y:S01]  /*8290*/  HGMMA.64x256x16.F32 R24, R208, gdesc[UR8].tnspB, R24, gsb0 ;  /* 0x43e00008d0187df0 */ /* 0x000fe20008000818 */
[----:B------:R-:W-:Y:S01]  /*82a0*/  UIADD3 UR10, UR6, 0x80, URZ ;  /* 0x00000080060a7890 */ /* 0x000fe2000fffe03f */
[----:B------:R-:W-:Y:S01]  /*82b0*/  UMOV UR11, 0x40000040 ;  /* 0x40000040000b7882 */ /* 0x000fe20000000000 */
[----:B------:R-:W-:Y:S02]  /*82c0*/  WARPGROUP.DEPBAR.LE gsb0, 0x0 ;  /* 0x00008000000079c5 */ /* 0x000fe40000010000 */
[----:B------:R-:W-:-:S15]  /*82d0*/  WARPGROUP.ARRIVE ;  /* 0x00000000000079c5 */ /* 0x000fde0000000000 */
[----:B------:R-:W-:-:S08]  /*82e0*/  NOP ;  /* 0x0000000000007918 */ /* 0x000fd00000000000 */
        /* <DEDUP_REMOVED lines=9> */
[----:B------:R-:W-:Y:S01]  /*8380*/  UIADD3 UR6, UR6, 0x200, URZ ;  /* 0x0000020006067890 */ /* 0x000fe2000fffe03f */
[----:B------:R-:W-:Y:S02]  /*8390*/  WARPGROUP.DEPBAR.LE gsb0, 0x0 ;  /* 0x00008000000079c5 */ /* 0x000fe40000010000 */
[----:B------:R-:W-:-:S15]  /*83a0*/  WARPGROUP.ARRIVE ;  /* 0x00000000000079c5 */ /* 0x000fde0000000000 */
[----:B------:R-:W-:-:S07]  /*83b0*/  NOP ;  /* 0x0000000000007918 */ /* 0x000fce0000000000 */
[----:B------:R-:W-:Y:S01]  /*83c0*/  HGMMA.64x256x16.F32 R24, R196, gdesc[UR8].tnspB, R24, gsb0 ;  /* 0x43e00008c4187df0 */ /* 0x000fe20008000818 */
[----:B------:R-:W-:Y:S01]  /*83d0*/  UMOV UR10, UR6 ;  /* 0x00000006000a7c82 */ /* 0x000fe20008000000 */
[----:B------:R-:W-:Y:S01]  /*83e0*/  UMOV UR11, 0x40000040 ;  /* 0x40000040000b7882 */ /* 0x000fe20000000000 */
[----:B------:R-:W-:Y:S02]  /*83f0*/  WARPGROUP.DEPBAR.LE gsb0, 0x0 ;  /* 0x00008000000079c5 */ /* 0x000fe40000010000 */
[----:B------:R-:W-:-:S15]  /*8400*/  WARPGROUP.ARRIVE ;  /* 0x00000000000079c5 */ /* 0x000fde0000000000 */
[----:B------:R-:W-:-:S08]  /*8410*/  NOP ;  /* 0x0000000000007918 */ /* 0x000fd00000000000 */
[----:B------:R-:W-:Y:S03]  /*8420*/  HGMMA.64x256x16.F32 R24, R192, gdesc[UR8].tnspB, R24, gsb0 ;  /* 0x43e00008c0187df0 */ /* 0x000fe60008000818 */
[----:B------:R-:W-:Y:S02]  /*8430*/  WARPGROUP.DEPBAR.LE gsb0, 0x0 ;  /* 0x00008000000079c5 */ /* 0x000fe40000010000 */
[----:B------:R-:W-:Y:S05]  /*8440*/  @!P0 BRA `(.L_x_27) ;  /* 0x0000000000048947 */ /* 0x000fea0003800000 */
[----:B------:R-:W-:Y:S01]  /*8450*/  BPT.TRAP 0x1 ;  /* 0x000000040000795c */ /* 0x000fe20000300000 */
.L_x_27:
[----:B01----:R-:W-:Y:S01]  /*8460*/  FMNMX.FTZ R0, R184, R15, !PT ;  /* 0x0000000fb8007209 */ /* 0x003fe20007810000 */
[----:B------:R-:W-:Y:S01]  /*8470*/  ULDC UR6, c[0x0][0x988] ;  /* 0x0002620000067ab9 */ /* 0x000fe20000000800 */
[----:B------:R-:W-:Y:S01]  /*8480*/  FMNMX.FTZ R2, R186, R19, !PT ;  /* 0x00000013ba027209 */ /* 0x000fe20007810000 */
[----:B------:R-:W0:Y:S01]  /*8490*/  S2UR UR11, SR_CgaCtaId ;  /* 0x00000000000b79c3 */ /* 0x000e220000008800 */
[----:B------:R-:W-:Y:S02]  /*84a0*/  FMNMX.FTZ R3, R185, R0, !PT ;  /* 0x00000000b9037209 */ /* 0x000fe40007810000 */
[----:B------:R-:W-:Y:S02]  /*84b0*/  FMNMX.FTZ R21, R187, R2, !PT ;  /* 0x00000002bb157209 */ /* 0x000fe40007810000 */
[----:B------:R-:W-:Y:S02]  /*84c0*/  FMNMX.FTZ R0, R188, R3, !PT ;  /* 0x00000003bc007209 */ /* 0x000fe40007810000 */
[----:B------:R-:W-:-:S02]  /*84d0*/  FMNMX.FTZ R2, R190, R21, !PT ;  /* 0x00000015be027209 */ /* 0x000fc40007810000 */
[----:B------:R-:W-:Y:S02]  /*84e0*/  FMNMX.FTZ R3, R189, R0, !PT ;  /* 0x00000000bd037209 */ /* 0x000fe40007810000 */
[----:B------:R-:W-:Y:S02]  /*84f0*/  FMNMX.FTZ R21, R191, R2, !PT ;  /* 0x00000002bf157209 */ /* 0x000fe40007810000 */
        /* <DEDUP_REMOVED lines=32> */
[----:B------:R-:W-:Y:S01]  /*8700*/  R2UR UR10, R22 ;  /* 0x00000000160a72ca */ /* 0x000fe200000e0000 */
[----:B------:R-:W1:Y:S04]  /*8710*/  SHFL.BFLY PT, R3, R0, 0x2, 0x1f ;  /* 0x0c401f0000037f89 */ /* 0x000e6800000e0000 */
[----:B------:R-:W2:Y:S08]  /*8720*/  SHFL.BFLY PT, R23, R2, 0x2, 0x1f ;  /* 0x0c401f0002177f89 */ /* 0x000eb000000e0000 */
[----:B------:R-:W-:-:S04]  /*8730*/  UIADD3 UR10, UR10, 0x38840, URZ ;  /* 0x000388400a0a7890 */ /* 0x000fc8000fffe03f */
[----:B0-----:R-:W-:Y:S01]  /*8740*/  UPRMT UR10, UR11, 0x654, UR10 ;  /* 0x000006540b0a7896 */ /* 0x001fe2000800000a */
[----:B-1----:R-:W-:-:S08]  /*8750*/  FMNMX.FTZ R21, R0, R3, !PT ;  /* 0x0000000300157209 */ /* 0x002fd00007810000 */
[----:B------:R-:W-:Y:S01]  /*8760*/  SYNCS.ARRIVE.TRANS64.RED.A1T0 RZ, [UR10], RZ ;  /* 0x000000ffffff79a7 */ /* 0x000fe2000810040a */
[----:B--2---:R-:W-:Y:S01]  /*8770*/  FMNMX.FTZ R23, R2, R23, !PT ;  /* 0x0000001702177209 */ /* 0x004fe20007810000 */
[----:B------:R-:W0:Y:S04]  /*8780*/  SHFL.BFLY PT, R6, R21, 0x1, 0x1f ;  /* 0x0c201f0015067f89 */ /* 0x000e2800000e0000 */
[----:B------:R-:W1:Y:S01]  /*8790*/  SHFL.BFLY PT, R192, R23, 0x1, 0x1f ;  /* 0x0c201f0017c07f89 */ /* 0x000e6200000e0000 */
[----:B0-----:R-:W-:Y:S02]  /*87a0*/  FMNMX.FTZ R3, R21, R6, !PT ;  /* 0x0000000615037209 */ /* 0x001fe40007810000 */
[----:B-1----:R-:W-:-:S03]  /*87b0*/  FMNMX.FTZ R6, R23, R192, !PT ;  /* 0x000000c017067209 */ /* 0x002fc60007810000 */
[C---:B------:R-:W-:Y:S01]  /*87c0*/  FADD.FTZ R15, -R3.reuse, R15 ;  /* 0x0000000f030f7221 */ /* 0x040fe20000010100 */
[----:B------:R-:W-:-:S03]  /*87d0*/  FMUL.FTZ R193, R3, UR6 ;  /* 0x0000000603c17c20 */ /* 0x000fc60008410000 */
[----:B------:R-:W-:Y:S01]  /*87e0*/  FMUL.FTZ R22, R15, UR6 ;  /* 0x000000060f167c20 */ /* 0x000fe20008410000 */
[----:B------:R-:W-:Y:S01]  /*87f0*/  FADD.FTZ R15, -R6, R19 ;  /* 0x00000013060f7221 */ /* 0x000fe20000010100 */
[--C-:B------:R-:W-:Y:S01]  /*8800*/  FFMA.FTZ R208, R185, UR6, -R193.reuse ;  /* 0x00000006b9d07c23 */ /* 0x100fe200080108c1 */
[--C-:B------:R-:W-:Y:S01]  /*8810*/  FFMA.FTZ R192, R152, UR6, -R193.reuse ;  /* 0x0000000698c07c23 */ /* 0x100fe200080108c1 */
[----:B------:R0:W-:Y:S01]  /*8820*/  MUFU.EX2 R0, R22 ;  /* 0x0000001600007308 */ /* 0x0001e20000000800 */
[----:B------:R-:W-:Y:S01]  /*8830*/  FMUL.FTZ R2, R15, UR6 ;  /* 0x000000060f027c20 */ /* 0x000fe20008410000 */
[--C-:B------:R-:W-:Y:S01]  /*8840*/  FFMA.FTZ R15, R184, UR6, -R193.reuse ;  /* 0x00000006b80f7c23 */ /* 0x100fe200080108c1 */
[--C-:B------:R-:W-:Y:S01]  /*8850*/  FFMA.FTZ R210, R188, UR6, -R193.reuse ;  /* 0x00000006bcd27c23 */ /* 0x100fe200080108c1 */
[--C-:B------:R-:W-:Y:S01]  /*8860*/  FFMA.FTZ R19, R189, UR6, -R193.reuse ;  /* 0x00000006bd137c23 */ /* 0x100fe200080108c1 */
[--C-:B------:R-:W-:Y:S01]  /*8870*/  FFMA.FTZ R194, R156, UR6, -R193.reuse ;  /* 0x000000069cc27c23 */ /* 0x100fe200080108c1 */
[--C-:B------:R-:W-:Y:S01]  /*8880*/  FFMA.FTZ R204, R176, UR6, -R193.reuse ;  /* 0x00000006b0cc7c23 */ /* 0x100fe200080108c1 */
[--C-:B------:R-:W-:Y:S01]  /*8890*/  FFMA.FTZ R21, R177, UR6, -R193.reuse ;  /* 0x00000006b1157c23 */ /* 0x100fe200080108c1 */
[----:B------:R-:W1:Y:S01]  /*88a0*/  MUFU.EX2 R15, R15 ;  /* 0x0000000f000f7308 */ /* 0x000e620000000800 */
[----:B0-----:R-:W-:Y:S01]  /*88b0*/  FMUL.FTZ R22, R6, UR6 ;  /* 0x0000000606167c20 */ /* 0x001fe20008410000 */
        /* <DEDUP_REMOVED lines=8> */
[--C-:B------:R-:W-:Y:S01]  /*8940*/  FFMA.FTZ R205, R178, UR6, -R22.reuse ;  /* 0x00000006b2cd7c23 */ /* 0x100fe20008010816 */
[--C-:B------:R-:W-:Y:S01]  /*8950*/  FFMA.FTZ R160, R179, UR6, -R22.reuse ;  /* 0x00000006b3a07c23 */ /* 0x100fe20008010816 */
[--C-:B------:R-:W-:Y:S01]  /*8960*/  FFMA.FTZ R168, R171, UR6, -R22.reuse ;  /* 0x00000006aba87c23 */ /* 0x100fe20008010816 */
[--C-:B------:R-:W-:Y:S01]  /*8970*/  FFMA.FTZ R207, R182, UR6, -R22.reuse ;  /* 0x00000006b6cf7c23 */ /* 0x100fe20008010816 */
[--C-:B------:R-:W-:Y:S01]  /*8980*/  FFMA.FTZ R23, R181, UR6, -R193.reuse ;  /* 0x00000006b5177c23 */ /* 0x100fe200080108c1 */
[----:B------:R-:W-:Y:S01]  /*8990*/  FFMA.FTZ R198, R164, UR6, -R193 ;  /* 0x00000006a4c67c23 */ /* 0x000fe200080108c1 */
[----:B------:R-:W0:Y:S01]  /*89a0*/  MUFU.EX2 R209, R209 ;  /* 0x000000d100d17308 */ /* 0x000e220000000800 */
[----:B-1----:R-:W-:Y:S01]  /*89b0*/  FFMA.FTZ R171, R0, R14, R15 ;  /* 0x0000000e00ab7223 */ /* 0x002fe2000001000f */
[--C-:B------:R-:W-:Y:S01]  /*89c0*/  FFMA.FTZ R164, R183, UR6, -R22.reuse ;  /* 0x00000006b7a47c23 */ /* 0x100fe20008010816 */
[--C-:B------:R-:W-:Y:S01]  /*89d0*/  FFMA.FTZ R202, R172, UR6, -R193.reuse ;  /* 0x00000006acca7c23 */ /* 0x100fe200080108c1 */
[--C-:B------:R-:W-:Y:S01]  /*89e0*/  FFMA.FTZ R201, R170, UR6, -R22.reuse ;  /* 0x00000006aac97c23 */ /* 0x100fe20008010816 */
[--C-:B------:R-:W-:Y:S01]  /*89f0*/  FFMA.FTZ R197, R162, UR6, -R22.reuse ;  /* 0x00000006a2c57c23 */ /* 0x100fe20008010816 */
[--C-:B------:R-:W-:Y:S01]  /*8a00*/  FFMA.FTZ R162, R163, UR6, -R22.reuse ;  /* 0x00000006a3a27c23 */ /* 0x100fe20008010816 */
[--C-:B------:R-:W-:Y:S01]  /*8a10*/  FFMA.FTZ R169, R169, UR6, -R193.reuse ;  /* 0x00000006a9a97c23 */ /* 0x100fe200080108c1 */
[----:B------:R-:W1:Y:S01]  /*8a20*/  MUFU.EX2 R208, R208 ;  /* 0x000000d000d07308 */ /* 0x000e620000000800 */
[--C-:B------:R-:W-:Y:S01]  /*8a30*/  FFMA.FTZ R199, R166, UR6, -R22.reuse ;  /* 0x00000006a6c77c23 */ /* 0x100fe20008010816 */
[--C-:B------:R-:W-:Y:S01]  /*8a40*/  FFMA.FTZ R203, R174, UR6, -R22.reuse ;  /* 0x00000006aecb7c23 */ /* 0x100fe20008010816 */
[--C-:B------:R-:W-:Y:S01]  /*8a50*/  FFMA.FTZ R173, R173, UR6, -R193.reuse ;  /* 0x00000006adad7c23 */ /* 0x100fe200080108c1 */
[--C-:B------:R-:W-:Y:S01]  /*8a60*/  FFMA.FTZ R170, R175, UR6, -R22.reuse ;  /* 0x00000006afaa7c23 */ /* 0x100fe20008010816 */
[--C-:B------:R-:W-:Y:S01]  /*8a70*/  FFMA.FTZ R161, R161, UR6, -R193.reuse ;  /* 0x00000006a1a17c23 */ /* 0x100fe200080108c1 */
[--C-:B------:R-:W-:Y:S01]  /*8a80*/  FFMA.FTZ R165, R165, UR6, -R193.reuse ;  /* 0x00000006a5a57c23 */ /* 0x100fe200080108c1 */
[----:B------:R-:W-:Y:S01]  /*8a90*/  FFMA.FTZ R153, R153, UR6, -R193 ;  /* 0x0000000699997c23 */ /* 0x000fe200080108c1 */
[----:B------:R-:W2:Y:S01]  /*8aa0*/  MUFU.EX2 R152, R152 ;  /* 0x0000009800987308 */ /* 0x000ea20000000800 */
[----:B0-----:R-:W-:Y:S01]  /*8ab0*/  FFMA.FTZ R9, R2, R9, R209 ;  /* 0x0000000902097223 */ /* 0x001fe200000100d1 */
[----:B------:R-:W-:Y:S01]  /*8ac0*/  FFMA.FTZ R157, R157, UR6, -R193 ;  /* 0x000000069d9d7c23 */ /* 0x000fe200080108c1 */
[--C-:B------:R-:W-:Y:S01]  /*8ad0*/  FFMA.FTZ R193, R154, UR6, -R22.reuse ;  /* 0x000000069ac17c23 */ /* 0x100fe20008010816 */
[--C-:B------:R-:W-:Y:S01]  /*8ae0*/  FFMA.FTZ R155, R155, UR6, -R22.reuse ;  /* 0x000000069b9b7c23 */ /* 0x100fe20008010816 */
[----:B------:R-:W-:-:S03]  /*8af0*/  FFMA.FTZ R158, R158, UR6, -R22 ;  /* 0x000000069e9e7c23 */ /* 0x000fc60008010816 */
[----:B------:R-:W0:Y:S01]  /*8b00*/  MUFU.EX2 R210, R210 ;  /* 0x000000d200d27308 */ /* 0x000e220000000800 */
[----:B-1----:R-:W-:-:S07]  /*8b10*/  FADD.FTZ R171, R208, R171 ;  /* 0x000000abd0ab7221 */ /* 0x002fce0000010000 */
[----:B------:R-:W1:Y:S01]  /*8b20*/  MUFU.EX2 R211, R211 ;  /* 0x000000d300d37308 */ /* 0x000e620000000800 */
[----:B--2---:R-:W-:-:S07]  /*8b30*/  FADD.FTZ R14, R152, R9 ;  /* 0x00000009980e7221 */ /* 0x004fce0000010000 */
[----:B------:R-:W2:Y:S01]  /*8b40*/  MUFU.EX2 R19, R19 ;  /* 0x0000001300137308 */ /* 0x000ea20000000800 */
[----:B0-----:R-:W-:-:S07]  /*8b50*/  FADD.FTZ R172, R210, R171 ;  /* 0x000000abd2ac7221 */ /* 0x001fce0000010000 */
        /* <DEDUP_REMOVED lines=11> */
[----:B0-----:R-:W-:Y:S01]  /*8c10*/  FADD.FTZ R163, R21, R166 ;  /* 0x000000a615a37221 */ /* 0x001fe20000010000 */
[--C-:B------:R-:W-:Y:S01]  /*8c20*/  FFMA.FTZ R166, R167, UR6, -R22.reuse ;  /* 0x00000006a7a67c23 */ /* 0x100fe20008010816 */
[----:B------:R-:W-:-:S05]  /*8c30*/  FFMA.FTZ R22, R159, UR6, -R22 ;  /* 0x000000069f167c23 */ /* 0x000fca0008010816 */
        /* <DEDUP_REMOVED lines=34> */
[----:B------:R-:W-:Y:S01]  /*8e60*/  MUFU.EX2 R165, R165 ;  /* 0x000000a500a57308 */ /* 0x000fe20000000800 */
[----:B0-----:R-:W-:-:S07]  /*8e70*/  FADD.FTZ R154, R198, R163 ;  /* 0x000000a3c69a7221 */ /* 0x001fce0000010000 */
[----:B------:R-:W0:Y:S01]  /*8e80*/  MUFU.EX2 R166, R166 ;  /* 0x000000a600a67308 */ /* 0x000e220000000800 */
[----:B-1----:R-:W-:-:S07]  /*8e90*/  FADD.FTZ R9, R199, R14 ;  /* 0x0000000ec7097221 */ /* 0x002fce0000010000 */
[----:B------:R-:W-:Y:S08]  /*8ea0*/  MUFU.EX2 R192, R192 ;  /* 0x000000c000c07308 */ /* 0x000ff00000000800 */
[----:B------:R-:W1:Y:S01]  /*8eb0*/  MUFU.EX2 R193, R193 ;  /* 0x000000c100c17308 */ /* 0x000e620000000800 */
[----:B0-----:R-:W-:-:S07]  /*8ec0*/  FADD.FTZ R14, R166, R9 ;  /* 0x00000009a60e7221 */ /* 0x001fce0000010000 */
[----:B------:R-:W0:Y:S08]  /*8ed0*/  MUFU.EX2 R153, R153 ;  /* 0x0000009900997308 */ /* 0x000e300000000800 */
[----:B------:R2:W3:Y:S01]  /*8ee0*/  MUFU.EX2 R167, R155 ;  /* 0x0000009b00a77308 */ /* 0x0004e20000000800 */
[----:B-1----:R-:W-:-:S07]  /*8ef0*/  FADD.FTZ R14, R193, R14 ;  /* 0x0000000ec10e7221 */ /* 0x002fce0000010000 */
[----:B------:R-:W1:Y:S01]  /*8f00*/  MUFU.EX2 R194, R194 ;  /* 0x000000c200c27308 */ /* 0x000e620000000800 */
[----:B--2---:R-:W-:-:S04]  /*8f10*/  FADD.FTZ R155, R165, R154 ;  /* 0x0000009aa59b7221 */ /* 0x004fc80000010000 */
[----:B------:R-:W-:-:S03]  /*8f20*/  FADD.FTZ R154, R192, R155 ;  /* 0x0000009bc09a7221 */ /* 0x000fc60000010000 */
[----:B------:R-:W2:Y:S01]  /*8f30*/  MUFU.EX2 R195, R158 ;  /* 0x0000009e00c37308 */ /* 0x000ea20000000800 */
[----:B0-----:R-:W-:Y:S01]  /*8f40*/  FADD.FTZ R9, R153, R154 ;  /* 0x0000009a99097221 */ /* 0x001fe20000010000 */
[----:B---3--:R-:W-:-:S06]  /*8f50*/  FADD.FTZ R14, R167, R14 ;  /* 0x0000000ea70e7221 */ /* 0x008fcc0000010000 */
[----:B------:R-:W0:Y:S01]  /*8f60*/  MUFU.EX2 R157, R157 ;  /* 0x0000009d009d7308 */ /* 0x000e220000000800 */
[----:B-1----:R-:W-:-:S07]  /*8f70*/  FADD.FTZ R154, R194, R9 ;  /* 0x00000009c29a7221 */ /* 0x002fce0000010000 */
[----:B------:R-:W1:Y:S01]  /*8f80*/  MUFU.EX2 R22, R22 ;  /* 0x0000001600167308 */ /* 0x000e620000000800 */
[----:B--2---:R-:W-:Y:S01]  /*8f90*/  FADD.FTZ R9, R195, R14 ;  /* 0x0000000ec3097221 */ /* 0x004fe20000010000 */
[----:B0-----:R-:W-:-:S03]  /*8fa0*/  FADD.FTZ R14, R157, R154 ;  /* 0x0000009a9d0e7221 */ /* 0x001fc60000010000 */
[----:B-1----:R-:W-:Y:S01]  /*8fb0*/  FADD.FTZ R9, R22, R9 ;  /* 0x0000000916097221 */ /* 0x002fe20000010000 */
[----:B------:R-:W-:Y:S06]  /*8fc0*/  @!P0 BRA `(.L_x_28) ;  /* 0x0000000000048947 */ /* 0x000fec0003800000 */
[----:B------:R-:W-:Y:S01]  /*8fd0*/  BPT.TRAP 0x1 ;  /* 0x000000040000795c */ /* 0x000fe20000300000 */
.L_x_28:
[----:B------:R-:W0:Y:S01]  /*8fe0*/  S2UR UR14, SR_CgaCtaId ;  /* 0x00000000000e79c3 */ /* 0x000e220000008800 */
[----:B------:R-:W-:Y:S01]  /*8ff0*/  UIADD3 UR7, UR7, 0x38860, URZ ;  /* 0x0003886007077890 */ /* 0x000fe2000fffe03f */
[----:B------:R-:W-:Y:S02]  /*9000*/  R2UR UR11, R17 ;  /* 0x00000000110b72ca */ /* 0x000fe400000e0000 */
[----:B------:R-:W-:Y:S02]  /*9010*/  R2UR UR10, R20 ;  /* 0x00000000140a72ca */ /* 0x000fe400000e0000 */
[----:B------:R-:W-:Y:S02]  /*9020*/  F2FP.F16.F32.PACK_AB R204, R21, R204 ;  /* 0x000000cc15cc723e */ /* 0x000fe400000000ff */
[----:B------:R-:W-:Y:S01]  /*9030*/  F2FP.F16.F32.PACK_AB R208, R208, R15 ;  /* 0x0000000fd0d0723e */ /* 0x000fe200000000ff */
[----:B------:R-:W-:Y:S01]  /*9040*/  IMAD.MOV.U32 R15, RZ, RZ, R3 ;  /* 0x000000ffff0f7224 */ /* 0x000fe200078e0003 */
[----:B------:R-:W-:Y:S01]  /*9050*/  F2FP.F16.F32.PACK_AB R210, R19, R210 ;  /* 0x000000d213d2723e */ /* 0x000fe200000000ff */
[----:B------:R-:W-:Y:S01]  /*9060*/  IMAD.MOV.U32 R19, RZ, RZ, R6 ;  /* 0x000000ffff137224 */ /* 0x000fe200078e0006 */
[----:B------:R-:W-:-:S02]  /*9070*/  F2FP.F16.F32.PACK_AB R209, R152, R209 ;  /* 0x000000d198d1723e */ /* 0x000fc400000000ff */
[----:B------:R-:W-:Y:S02]  /*9080*/  F2FP.F16.F32.PACK_AB R211, R156, R211 ;  /* 0x000000d39cd3723e */ /* 0x000fe400000000ff */
[----:B------:R-:W-:Y:S01]  /*9090*/  F2FP.F16.F32.PACK_AB R205, R160, R205 ;  /* 0x000000cda0cd723e */ /* 0x000fe200000000ff */
[----:B------:R-:W-:Y:S01]  /*90a0*/  UISETP.GT.AND UP0, UPT, UR10, UR11, UPT ;  /* 0x0000000b0a00728c */ /* 0x000fe2000bf04270 */
[----:B------:R-:W-:Y:S02]  /*90b0*/  F2FP.F16.F32.PACK_AB R206, R23, R206 ;  /* 0x000000ce17ce723e */ /* 0x000fe400000000ff */
[----:B------:R-:W-:Y:S02]  /*90c0*/  F2FP.F16.F32.PACK_AB R207, R164, R207 ;  /* 0x000000cfa4cf723e */ /* 0x000fe400000000ff */
[----:B------:R-:W-:Y:S01]  /*90d0*/  F2FP.F16.F32.PACK_AB R200, R169, R200 ;  /* 0x000000c8a9c8723e */ /* 0x000fe200000000ff */
[----:B0-----:R-:W-:Y:S01]  /*90e0*/  UPRMT UR7, UR14, 0x654, UR7 ;  /* 0x000006540e077896 */ /* 0x001fe20008000007 */
[----:B------:R-:W-:-:S02]  /*90f0*/  PLOP3.LUT P1, PT, PT, PT, UP0, 0x80, 0x0 ;  /* 0x000000000000781c */ /* 0x000fc40003f2f008 */
[----:B------:R-:W-:Y:S02]  /*9100*/  F2FP.F16.F32.PACK_AB R201, R168, R201 ;  /* 0x000000c9a8c9723e */ /* 0x000fe400000000ff */
[----:B------:R-:W-:Y:S02]  /*9110*/  F2FP.F16.F32.PACK_AB R202, R173, R202 ;  /* 0x000000caadca723e */ /* 0x000fe400000000ff */
[----:B------:R-:W-:Y:S02]  /*9120*/  F2FP.F16.F32.PACK_AB R203, R170, R203 ;  /* 0x000000cbaacb723e */ /* 0x000fe400000000ff */
[----:B------:R-:W-:Y:S01]  /*9130*/  SYNCS.ARRIVE.TRANS64.RED.A1T0 RZ, [UR7], RZ ;  /* 0x000000ffffff79a7 */ /* 0x000fe20008100407 */
[----:B------:R-:W-:Y:S02]  /*9140*/  R2UR UR7, R8 ;  /* 0x00000000080772ca */ /* 0x000fe400000e0000 */
[----:B------:R-:W-:Y:S02]  /*9150*/  F2FP.F16.F32.PACK_AB R196, R161, R196 ;  /* 0x000000c4a1c4723e */ /* 0x000fe400000000ff */
[----:B------:R-:W-:-:S02]  /*9160*/  F2FP.F16.F32.PACK_AB R197, R162, R197 ;  /* 0x000000c5a2c5723e */ /* 0x000fc400000000ff */
[----:B------:R-:W-:Y:S02]  /*9170*/  F2FP.F16.F32.PACK_AB R198, R165, R198 ;  /* 0x000000c6a5c6723e */ /* 0x000fe400000000ff */
[----:B------:R-:W-:Y:S02]  /*9180*/  F2FP.F16.F32.PACK_AB R199, R166, R199 ;  /* 0x000000c7a6c7723e */ /* 0x000fe400000000ff */
[----:B------:R-:W-:Y:S02]  /*9190*/  F2FP.F16.F32.PACK_AB R192, R153, R192 ;  /* 0x000000c099c0723e */ /* 0x000fe400000000ff */
[----:B------:R-:W-:Y:S01]  /*91a0*/  F2FP.F16.F32.PACK_AB R193, R167, R193 ;  /* 0x000000c1a7c1723e */ /* 0x000fe200000000ff */
[----:B------:R-:W-:Y:S01]  /*91b0*/  IMAD.U32 R21, RZ, RZ, UR7 ;  /* 0x00000007ff157e24 */ /* 0x000fe2000f8e00ff */
[----:B------:R-:W-:Y:S01]  /*91c0*/  UIADD3 UR7, UR10, -0x1, URZ ;  /* 0xffffffff0a077890 */ /* 0x000fe2000fffe03f */
[----:B------:R-:W-:Y:S02]  /*91d0*/  R2UR UR10, R7 ;  /* 0x00000000070a72ca */ /* 0x000fe400000e0000 */
[----:B------:R-:W-:-:S02]  /*91e0*/  F2FP.F16.F32.PACK_AB R194, R157, R194 ;  /* 0x000000c29dc2723e */ /* 0x000fc400000000ff */
[----:B------:R-:W-:Y:S02]  /*91f0*/  F2FP.F16.F32.PACK_AB R195, R22, R195 ;  /* 0x000000c316c3723e */ /* 0x000fe400000000ff */
[----:B------:R-:W-:-:S07]  /*9200*/  MOV R20, UR7 ;  /* 0x0000000700147c02 */ /* 0x000fce0008000f00 */
[----:B------:R-:W-:Y:S01]  /*9210*/  IMAD.U32 R214, RZ, RZ, UR10 ;  /* 0x0000000affd67e24 */ /* 0x000fe2000f8e00ff */
[----:B------:R-:W-:Y:S06]  /*9220*/  @P1 BRA `(.L_x_29) ;  /* 0xffffffc400341947 */ /* 0x000fec000383ffff */
.L_x_18:
[----:B------:R-:W-:Y:S06]  /*9230*/  BAR.ARV 0x8, 0x180 ;  /* 0x0206000000007b1d */ /* 0x000fec0000002000 */
        /* <DEDUP_REMOVED lines=128> */
[----:B------:R-:W-:Y:S06]  /*9a40*/  @!P0 BRA `(.L_x_30) ;  /* 0x0000000000048947 */ /* 0x000fec0003800000 */
[----:B------:R-:W-:Y:S01]  /*9a50*/  BPT.TRAP 0x1 ;  /* 0x000000040000795c */ /* 0x000fe20000300000 */
.L_x_30:
[----:B------:R-:W-:Y:S02]  /*9a60*/  R2UR UR7, R16 ;  /* 0x00000000100772ca */ /* 0x000fe400000e0000 */
[----:B------:R-:W-:Y:S02]  /*9a70*/  R2UR UR4, R7 ;  /* 0x00000000070472ca */ /* 0x000fe400000e0000 */
[----:B------:R-:W-:-:S11]  /*9a80*/  R2UR UR5, R8 ;  /* 0x00000000080572ca */ /* 0x000fd600000e0000 */
[----:B------:R-:W-:Y:S02]  /*9a90*/  IMAD.U32 R0, RZ, RZ, UR4 ;  /* 0x00000004ff007e24 */ /* 0x000fe4000f8e00ff */
[----:B------:R-:W-:-:S03]  /*9aa0*/  ULEA UR5, UR5, UR7, 0x3 ;  /* 0x0000000705057291 */ /* 0x000fc6000f8e183f */
[----:B------:R-:W-:-:S06]  /*9ab0*/  SHF.L.U32 R0, R0, 0x1f, RZ ;  /* 0x0000001f00007819 */ /* 0x000fcc00000006ff */
[----:B------:R0:W1:Y:S01]  /*9ac0*/  SYNCS.PHASECHK.TRANS64.TRYWAIT P1, [UR5+0x38850], R0 ;  /* 0x03885000ff0075a7 */ /* 0x0000620008020145 */
[----:B------:R-:W-:Y:S05]  /*9ad0*/  @!P0 BRA `(.L_x_31) ;  /* 0x0000000000048947 */ /* 0x000fea0003800000 */
[----:B------:R-:W-:Y:S01]  /*9ae0*/  BPT.TRAP 0x1 ;  /* 0x000000040000795c */ /* 0x000fe20000300000 */
.L_x_31:
[----:B-1----:R-:W-:Y:S05]  /*9af0*/  @P1 BRA `(.L_x_32) ;  /* 0x0000000000081947 */ /* 0x002fea0003800000 */
[----:B------:R-:W1:Y:S02]  /*9b00*/  SYNCS.PHASECHK.TRANS64.TRYWAIT P1, [UR5+0x38850], R0 ;  /* 0x03885000ff0075a7 */ /* 0x000e640008020145 */
[----:B-1----:R-:W-:Y:S05]  /*9b10*/  @!P1 BRA `(.L_x_33) ;  /* 0x0000007000849947 */ /* 0x002fea0003800000 */
.L_x_32:
[----:B------:R-:W-:Y:S01]  /*9b20*/  R2UR UR4, R16 ;  /* 0x00000000100472ca */ /* 0x000fe200000e0000 */
[----:B------:R-:W-:Y:S01]  /*9b30*/  WARPGROUP.ARRIVE ;  /* 0x00000000000079c5 */ /* 0x000fe20000000000 */
[----:B------:R-:W-:Y:S01]  /*9b40*/  R2UR UR7, R8 ;  /* 0x00000000080772ca */ /* 0x000fe200000e0000 */
[----:B------:R-:W-:Y:S01]  /*9b50*/  UMOV UR11, 0x40000040 ;  /* 0x40000040000b7882 */ /* 0x000fe20000000000 */
[----:B-1----:R-:W1:Y:S01]  /*9b60*/  SHFL.BFLY PT, R5, R14, 0x2, 0x1f ;  /* 0x0c401f000e057f89 */ /* 0x002e6200000e0000 */
[----:B------:R-:W-:Y:S01]  /*9b70*/  MOV R4, RZ ;  /* 0x000000ff00047202 */ /* 0x000fe20000000f00 */
[----:B------:R-:W-:Y:S02]  /*9b80*/  IMAD.U32 R8, RZ, RZ, UR6 ;  /* 0x00000006ff087e24 */ /* 0x000fe4000f8e00ff */
[----:B0-----:R-:W0:Y:S05]  /*9b90*/  SHFL.BFLY PT, R0, R9, 0x2, 0x1f ;  /* 0x0c401f0009007f89 */ /* 0x001e2a00000e0000 */
[----:B------:R-:W-:-:S04]  /*9ba0*/  UIADD3 UR4, UR4, 0x400, URZ ;  /* 0x0000040004047890 */ /* 0x000fc8000fffe03f */
[----:B------:R-:W-:-:S04]  /*9bb0*/  USHF.R.U32.HI UR4, URZ, 0x4, UR4 ;  /* 0x000000043f047899 */ /* 0x000fc80008011604 */
[----:B------:R-:W-:-:S04]  /*9bc0*/  ULOP3.LUT UR4, UR4, 0x3fff, URZ, 0xc0, !UPT ;  /* 0x00003fff04047892 */ /* 0x000fc8000f8ec03f */
[----:B------:R-:W-:Y:S01]  /*9bd0*/  ULOP3.LUT UR4, UR4, 0x2800000, URZ, 0xfc, !UPT ;  /* 0x0280000004047892 */ /* 0x000fe2000f8efc3f */
[----:B-1----:R-:W-:-:S03]  /*9be0*/  FADD.FTZ R5, R5, R14 ;  /* 0x0000000e05057221 */ /* 0x002fc60000010000 */
[----:B------:R-:W-:Y:S01]  /*9bf0*/  UIMAD UR4, UR7, 0xa00, UR4 ;  /* 0x00000a00070478a4 */ /* 0x000fe2000f8e0204 */
[----:B------:R-:W-:Y:S02]  /*9c00*/  IMAD.U32 R14, RZ, RZ, UR6 ;  /* 0x00000006ff0e7e24 */ /* 0x000fe4000f8e00ff */
[----:B0-----:R-:W-:Y:S01]  /*9c10*/  FADD.FTZ R2, R0, R9 ;  /* 0x0000000900027221 */ /* 0x001fe20000010000 */
[----:B------:R-:W-:Y:S01]  /*9c20*/  UIADD3 UR8, UR4, 0x80, URZ ;  /* 0x0000008004087890 */ /* 0x000fe2000fffe03f */
[----:B------:R-:W0:Y:S02]  /*9c30*/  SHFL.BFLY PT, R0, R5, 0x1, 0x1f ;  /* 0x0c201f0005007f89 */ /* 0x000e2400000e0000 */
[----:B------:R-:W-:-:S06]  /*9c40*/  UMOV UR10, UR4 ;  /* 0x00000004000a7c82 */ /* 0x000fcc0008000000 */
[----:B------:R-:W-:Y:S01]  /*9c50*/  HGMMA.64x256x16.F32 R24, R208, gdesc[UR8].tnspB, R24, gsb0 ;  /* 0x43e00008d0187df0 */ /* 0x000fe20008000818 */
[----:B------:R-:W-:Y:S01]  /*9c60*/  UMOV UR11, 0x40000040 ;  /* 0x40000040000b7882 */ /* 0x000fe20000000000 */
[----:B------:R-:W-:Y:S01]  /*9c70*/  UMOV UR10, UR8 ;  /* 0x00000008000a7c82 */ /* 0x000fe20008000000 */
[----:B------:R-:W-:Y:S01]  /*9c80*/  UIADD3 UR8, UR4, 0x100, URZ ;  /* 0x0000010004087890 */ /* 0x000fe2000fffe03f */
[----:B------:R-:W1:Y:S01]  /*9c90*/  SHFL.BFLY PT, R7, R2, 0x1, 0x1f ;  /* 0x0c201f0002077f89 */ /* 0x000e6200000e0000 */
[----:B0-----:R-:W-:Y:S01]  /*9ca0*/  FADD.FTZ R12, R5, R0 ;  /* 0x00000000050c7221 */ /* 0x001fe20000010000 */
[----:B------:R-:W-:-:S04]  /*9cb0*/  IMAD.MOV.U32 R0, RZ, RZ, -0x800000 ;  /* 0xff800000ff007424 */ /* 0x000fc800078e00ff */
[----:B------:R-:W-:Y:S01]  /*9cc0*/  FSETP.NE.FTZ.AND P1, PT, R12, RZ, PT ;  /* 0x000000ff0c00720b */ /* 0x000fe20003f35000 */
[----:B-1----:R-:W-:Y:S01]  /*9cd0*/  FADD.FTZ R13, R2, R7 ;  /* 0x00000007020d7221 */ /* 0x002fe20000010000 */
[----:B------:R-:W-:Y:S01]  /*9ce0*/  IMAD.MOV.U32 R7, RZ, RZ, RZ ;  /* 0x000000ffff077224 */ /* 0x000fe200078e00ff */
[----:B------:R-:W-:-:S03]  /*9cf0*/  MOV R2, 0xff800000 ;  /* 0xff80000000027802 */ /* 0x000fc60000000f00 */
[----:B------:R-:W-:-:S07]  /*9d00*/  FSETP.NE.FTZ.AND P2, PT, R13, RZ, PT ;  /* 0x000000ff0d00720b */ /* 0x000fce0003f55000 */
[----:B------:R-:W0:Y:S01]  /*9d10*/  @P1 MUFU.LG2 R10, R12 ;  /* 0x0000000c000a1308 */ /* 0x000e220000000c00 */
[----:B------:R-:W-:-:S07]  /*9d20*/  @P1 FMUL.FTZ R8, R8, 0.69314718246459960938 ;  /* 0x3f31721808081820 */ /* 0x000fce0000410000 */
[----:B------:R-:W1:Y:S01]  /*9d30*/  @P2 MUFU.LG2 R11, R13 ;  /* 0x0000000d000b2308 */ /* 0x000e620000000c00 */
[----:B------:R-:W-:-:S07]  /*9d40*/  @P2 FMUL.FTZ R14, R14, 0.69314718246459960938 ;  /* 0x3f3172180e0e2820 */ /* 0x000fce0000410000 */
[----:B------:R2:W3:Y:S01]  /*9d50*/  @P1 MUFU.RCP R7, R12 ;  /* 0x0000000c00071308 */ /* 0x0004e20000001000 */
[----:B0-----:R-:W-:-:S04]  /*9d60*/  @P1 FMUL.FTZ R5, R10, 0.69314718246459960938 ;  /* 0x3f3172180a051820 */ /* 0x001fc80000410000 */
[----:B------:R-:W-:-:S03]  /*9d70*/  @P1 FFMA.FTZ R0, R8, R3, R5 ;  /* 0x0000000308001223 */ /* 0x000fc60000010005 */
[----:B------:R2:W0:Y:S01]  /*9d80*/  @P2 MUFU.RCP R4, R13 ;  /* 0x0000000d00042308 */ /* 0x0004220000001000 */
[----:B-1----:R-:W-:-:S04]  /*9d90*/  @P2 FMUL.FTZ R11, R11, 0.69314718246459960938 ;  /* 0x3f3172180b0b2820 */ /* 0x002fc80000410000 */
[----:B------:R-:W-:Y:S01]  /*9da0*/  @P2 FFMA.FTZ R2, R14, R6, R11 ;  /* 0x000000060e022223 */ /* 0x000fe2000001000b */
[----:B------:R-:W-:Y:S02]  /*9db0*/  WARPGROUP.DEPBAR.LE gsb0, 0x0 ;  /* 0x00008000000079c5 */ /* 0x000fe40000010000 */
[----:B------:R-:W-:-:S06]  /*9dc0*/  WARPGROUP.ARRIVE ;  /* 0x00000000000079c5 */ /* 0x000fcc0000000000 */
[----:B------:R-:W-:Y:S01]  /*9dd0*/  HGMMA.64x256x16.F32 R24, R204, gdesc[UR8].tnspB, R24, gsb0 ;  /* 0x43e00008cc187df0 */ /* 0x000fe20008000818 */
[----:B------:R-:W-:Y:S01]  /*9de0*/  UMOV UR10, UR8 ;  /* 0x00000008000a7c82 */ /* 0x000fe20008000000 */
[----:B------:R-:W-:Y:S01]  /*9df0*/  UMOV UR11, 0x40000040 ;  /* 0x40000040000b7882 */ /* 0x000fe20000000000 */
[----:B------:R-:W-:Y:S02]  /*9e00*/  UIADD3 UR8, UR4, 0x180, URZ ;  /* 0x0000018004087890 */ /* 0x000fe4000fffe03f */
[----:B------:R-:W-:Y:S01]  /*9e10*/  UIADD3 UR4, UR4, 0x200, URZ ;  /* 0x0000020004047890 */ /* 0x000fe2000fffe03f */
[----:B------:R-:W-:Y:S02]  /*9e20*/  WARPGROUP.DEPBAR.LE gsb0, 0x0 ;  /* 0x00008000000079c5 */ /* 0x000fe40000010000 */
[----:B------:R-:W-:-:S15]  /*9e30*/  WARPGROUP.ARRIVE ;  /* 0x00000000000079c5 */ /* 0x000fde0000000000 */
[----:B------:R-:W-:-:S05]  /*9e40*/  NOP ;  /* 0x0000000000007918 */ /* 0x000fca0000000000 */
[----:B------:R-:W-:Y:S01]  /*9e50*/  HGMMA.64x256x16.F32 R24, R200, gdesc[UR8].tnspB, R24, gsb0 ;  /* 0x43e00008c8187df0 */ /* 0x000fe20008000818 */
[----:B------:R-:W-:Y:S01]  /*9e60*/  UMOV UR10, UR8 ;  /* 0x00000008000a7c82 */ /* 0x000fe20008000000 */
[----:B------:R-:W-:Y:S01]  /*9e70*/  UMOV UR11, 0x40000040 ;  /* 0x40000040000b7882 */ /* 0x000fe20000000000 */
[----:B------:R-:W-:Y:S02]  /*9e80*/  WARPGROUP.DEPBAR.LE gsb0, 0x0 ;  /* 0x00008000000079c5 */ /* 0x000fe40000010000 */
[----:B------:R-:W-:-:S15]  /*9e90*/  WARPGROUP.ARRIVE ;  /* 0x00000000000079c5 */ /* 0x000fde0000000000 */
[----:B------:R-:W-:-:S08]  /*9ea0*/  NOP ;  /* 0x0000000000007918 */ /* 0x000fd00000000000 */
        /* <DEDUP_REMOVED lines=8> */
[----:B0-23--:R-:W-:Y:S05]  /*9f30*/  @!P0 BRA `(.L_x_34) ;  /* 0x0000000000048947 */ /* 0x00dfea0003800000 */
[----:B------:R-:W-:Y:S01]  /*9f40*/  BPT.TRAP 0x1 ;  /* 0x000000040000795c */ /* 0x000fe20000300000 */
.L_x_34:
[----:B------:R-:W0:Y:S01]  /*9f50*/  S2UR UR6, SR_CgaCtaId ;  /* 0x00000000000679c3 */ /* 0x000e220000008800 */
[----:B------:R-:W-:Y:S01]  /*9f60*/  UIADD3 UR4, UR5, 0x38860, URZ ;  /* 0x0003886005047890 */ /* 0x000fe2000fffe03f */
        /* <DEDUP_REMOVED lines=22> */
[----:B0-----:R-:W-:Y:S01]  /*a0d0*/  UPRMT UR4, UR6, 0x654, UR4 ;  /* 0x0000065406047896 */ /* 0x001fe20008000004 */
        /* <DEDUP_REMOVED lines=8> */
[----:B------:R-:W-:Y:S01]  /*a160*/  SYNCS.ARRIVE.TRANS64.RED.A1T0 RZ, [UR4], RZ ;  /* 0x000000ffffff79a7 */ /* 0x000fe20008100404 */
        /* <DEDUP_REMOVED lines=34> */
[----:B------:R-:W-:Y:S01]  /*a390*/  PLOP3.LUT P0, PT, PT, PT, PT, 0x8, 0x0 ;  /* 0x000000000000781c */ /* 0x000fe20003f0e170 */
        /* <DEDUP_REMOVED lines=63> */
[----:B------:R-:W-:-:S07]  /*a790*/  FMUL.FTZ R151, R151, R4 ;  /* 0x0000000497977220 */ /* 0x000fce0000410000 */
.L_x_10:
[----:B------:R-:W-:Y:S05]  /*a7a0*/  @P0 BRA `(.L_x_35) ;  /* 0x0000002000600947 */ /* 0x000fea0003800000 */
[----:B------:R-:W0:Y:S01]  /*a7b0*/  S2R R3, SR_TID.X ;  /* 0x0000000000037919 */ /* 0x000e220000002100 */
[----:B------:R-:W1:Y:S01]  /*a7c0*/  LDC R8, c[0x0][0xbe8] ;  /* 0x0002fa00ff087b82 */ /* 0x000e620000000800 */
[----:B------:R-:W-:Y:S01]  /*a7d0*/  R2UR UR13, R18 ;  /* 0x00000000120d72ca */ /* 0x000fe200000e0000 */
[----:B------:R-:W-:Y:S01]  /*a7e0*/  ULDC.64 UR8, c[0x0][0xbd0] ;  /* 0x0002f40000087ab9 */ /* 0x000fe20000000a00 */
[----:B------:R-:W-:Y:S01]  /*a7f0*/  ULDC.64 UR14, c[0x0][0x208] ;  /* 0x00008200000e7ab9 */ /* 0x000fe20000000a00 */
[----:B------:R-:W-:Y:S04]  /*a800*/  BSSY B0, `(.L_x_36) ;  /* 0x000014c000007945 */ /* 0x000fe80003800000 */
[----:B------:R-:W2:Y:S06]  /*a810*/  S2UR UR12, SR_CTAID.Z ;  /* 0x00000000000c79c3 */ /* 0x000eac0000002700 */
[----:B------:R-:W-:-:S02]  /*a820*/  USHF.R.S32.HI UR7, URZ, 0x1f, UR13 ;  /* 0x0000001f3f077899 */ /* 0x000fc4000801140d */
[----:B------:R-:W-:Y:S01]  /*a830*/  IMAD R19, RZ, RZ, -UR13 ;  /* 0x8000000dff137e24 */ /* 0x000fe2000f8e02ff */
[----:B------:R-:W3:Y:S01]  /*a840*/  LDC.64 R20, c[0x0][0xbd8] ;  /* 0x0002f600ff147b82 */ /* 0x000ee20000000a00 */
[----:B------:R-:W-:Y:S02]  /*a850*/  UIMAD.WIDE.U32 UR4, UR13, UR8, URZ ;  /* 0x000000080d0472a5 */ /* 0x000fe4000f8e003f */
[----:B------:R-:W-:-:S04]  /*a860*/  UIMAD UR6, UR7, UR8, URZ ;  /* 0x00000008070672a4 */ /* 0x000fc8000f8e023f */
[----:B------:R-:W-:Y:S01]  /*a870*/  UIMAD UR6, UR13, UR9, UR6 ;  /* 0x000000090d0672a4 */ /* 0x000fe2000f8e0206 */
[----:B-1----:R-:W-:Y:S01]  /*a880*/  ISETP.NE.AND P0, PT, R8, 0x1, PT ;  /* 0x000000010800780c */ /* 0x002fe20003f05270 */
[----:B------:R-:W1:Y:S01]  /*a890*/  S2UR UR11, SR_CTAID.Y ;  /* 0x00000000000b79c3 */ /* 0x000e620000002600 */
[----:B------:R-:W-:Y:S01]  /*a8a0*/  ULDC.64 UR8, c[0x0][0xb38] ;  /* 0x0002ce0000087ab9 */ /* 0x000fe20000000a00 */
[----:B------:R-:W-:Y:S02]  /*a8b0*/  UIADD3 UR6, UR5, UR6, URZ ;  /* 0x0000000605067290 */ /* 0x000fe4000fffe03f */
[----:B------:R-:W-:Y:S01]  /*a8c0*/  UIMAD UR7, UR7, UR8, URZ ;  /* 0x00000008070772a4 */ /* 0x000fe2000f8e023f */
[----:B0-----:R-:W-:Y:S01]  /*a8d0*/  VIADD R14, R3, 0xffffff80 ;  /* 0xffffff80030e7836 */ /* 0x001fe20000000000 */
[----:B--2---:R-:W-:Y:S02]  /*a8e0*/  USHF.R.S32.HI UR10, URZ, 0x1f, UR12 ;  /* 0x0000001f3f0a7899 */ /* 0x004fe4000801140c */
[----:B------:R-:W1:Y:S02]  /*a8f0*/  LDC R152, c[0x0][0xc50] ;  /* 0x00031400ff987b82 */ /* 0x000e640000000800 */
[----:B------:R-:W-:-:S04]  /*a900*/  SHF.R.S32.HI R7, RZ, 0x1f, R14 ;  /* 0x0000001fff077819 */ /* 0x000fc8000001140e */
[CC--:B------:R-:W-:Y:S02]  /*a910*/  LEA.HI R4, R7.reuse, R14.reuse, RZ, 0x7 ;  /* 0x0000000e07047211 */ /* 0x0c0fe400078f38ff */
[----:B------:R-:W0:Y:S01]  /*a920*/  LDC.64 R22, c[0x0][0xb40] ;  /* 0x0002d000ff167b82 */ /* 0x000e220000000a00 */
[----:B------:R-:W-:Y:S02]  /*a930*/  LEA.HI R7, R7, R14, RZ, 0x2 ;  /* 0x0000000e07077211 */ /* 0x000fe400078f10ff */
[----:B------:R-:W-:Y:S02]  /*a940*/  LOP3.LUT R3, R4, 0xffffff80, RZ, 0xc0, !PT ;  /* 0xffffff8004037812 */ /* 0x000fe400078ec0ff */
[----:B------:R-:W-:Y:S02]  /*a950*/  SHF.R.S32.HI R9, RZ, 0x7, R4 ;  /* 0x00000007ff097819 */ /* 0x000fe40000011404 */
[----:B------:R-:W-:Y:S01]  /*a960*/  LOP3.LUT R7, R7, 0xfffffffc, RZ, 0xc0, !PT ;  /* 0xfffffffc07077812 */ /* 0x000fe200078ec0ff */
[----:B------:R-:W-:Y:S01]  /*a970*/  IMAD.IADD R3, R14, 0x1, -R3 ;  /* 0x000000010e037824 */ /* 0x000fe200078e0a03 */
[----:B------:R-:W-:Y:S01]  /*a980*/  LEA.HI R4, R4, R9, RZ, 0x1 ;  /* 0x0000000904047211 */ /* 0x000fe200078f08ff */
[----:B------:R-:W2:Y:S02]  /*a990*/  @P0 LDC R17, c[0x0][0xbf0] ;  /* 0x0002fc00ff110b82 */ /* 0x000ea40000000800 */
[----:B------:R-:W-:Y:S01]  /*a9a0*/  IMAD.IADD R7, R14, 0x1, -R7 ;  /* 0x000000010e077824 */ /* 0x000fe200078e0a07 */
[----:B------:R-:W-:-:S02]  /*a9b0*/  SHF.R.S32.HI R16, RZ, 0x1f, R3 ;  /* 0x0000001fff107819 */ /* 0x000fc40000011403 */
[----:B------:R-:W-:Y:S02]  /*a9c0*/  LOP3.LUT R4, R4, 0x3fffffe, RZ, 0xc0, !PT ;  /* 0x03fffffe04047812 */ /* 0x000fe400078ec0ff */
[----:B------:R-:W-:Y:S01]  /*a9d0*/  LEA.HI R10, R16, R3, RZ, 0x2 ;  /* 0x00000003100a7211 */ /* 0x000fe200078f10ff */
[----:B------:R-:W4:Y:S01]  /*a9e0*/  @P0 LDC R14, c[0x0][0xbec] ;  /* 0x0002fb00ff0e0b82 */ /* 0x000f220000000800 */
[----:B------:R-:W-:Y:S02]  /*a9f0*/  LEA.HI R11, R7, R7, RZ, 0x1 ;  /* 0x00000007070b7211 */ /* 0x000fe400078f08ff */
[--C-:B------:R-:W-:Y:S02]  /*aa00*/  SHF.R.S32.HI R5, RZ, 0x2, R10.reuse ;  /* 0x00000002ff057819 */ /* 0x100fe4000001140a */
[----:B------:R-:W-:Y:S02]  /*aa10*/  SHF.R.S32.HI R6, RZ, 0x1f, R10 ;  /* 0x0000001fff067819 */ /* 0x000fe4000001140a */
[----:B------:R-:W-:Y:S01]  /*aa20*/  LOP3.LUT R10, R10, 0x7ffffffc, RZ, 0xc0, !PT ;  /* 0x7ffffffc0a0a7812 */ /* 0x000fe200078ec0ff */
[----:B------:R-:W5:Y:S01]  /*aa30*/  @P0 LDC R154, c[0x0][0xbec] ;  /* 0x0002fb00ff9a0b82 */ /* 0x000f620000000800 */
[----:B------:R-:W-:-:S04]  /*aa40*/  LEA.HI R6, R6, R5, RZ, 0x3 ;  /* 0x0000000506067211 */ /* 0x000fc800078f18ff */
[----:B------:R-:W-:Y:S02]  /*aa50*/  LOP3.LUT R12, R6, 0xfffffff8, RZ, 0xc0, !PT ;  /* 0xfffffff8060c7812 */ /* 0x000fe400078ec0ff */
[----:B------:R-:W-:Y:S01]  /*aa60*/  IADD3 R6, R9, -R4, RZ ;  /* 0x8000000409067210 */ /* 0x000fe20007ffe0ff */
[----:B------:R-:W5:Y:S01]  /*aa70*/  @P0 LDC R153, c[0x0][0xbf0] ;  /* 0x0002fc00ff990b82 */ /* 0x000f620000000800 */
[----:B------:R-:W0:Y:S01]  /*aa80*/  S2R R9, SR_CTAID.X ;  /* 0x0000000000097919 */ /* 0x000e220000002500 */
[----:B------:R-:W-:Y:S01]  /*aa90*/  LEA.HI R4, R16, R3, RZ, 0x5 ;  /* 0x0000000310047211 */ /* 0x000fe200078f28ff */
[----:B------:R-:W-:Y:S01]  /*aaa0*/  IMAD.IADD R5, R5, 0x1, -R12 ;  /* 0x0000000105057824 */ /* 0x000fe200078e0a0c */
[----:B------:R-:W-:Y:S02]  /*aab0*/  LOP3.LUT R12, R11, 0x1ffffffe, RZ, 0xc0, !PT ;  /* 0x1ffffffe0b0c7812 */ /* 0x000fe400078ec0ff */
[----:B------:R-:W-:-:S03]  /*aac0*/  SHF.R.S32.HI R4, RZ, 0x5, R4 ;  /* 0x00000005ff047819 */ /* 0x000fc60000011404 */
[----:B------:R-:W-:Y:S02]  /*aad0*/  IMAD.IADD R11, R7, 0x1, -R12 ;  /* 0x00000001070b7824 */ /* 0x000fe400078e0a0c */
[----:B------:R-:W-:Y:S01]  /*aae0*/  IMAD R7, R4, 0x10, R5 ;  /* 0x0000001004077824 */ /* 0x000fe200078e0205 */
[----:B------:R-:W-:Y:S01]  /*aaf0*/  MOV R4, UR4 ;  /* 0x0000000400047c02 */ /* 0x000fe20008000f00 */
[----:B------:R-:W-:Y:S01]  /*ab00*/  IMAD.U32 R5, RZ, RZ, UR5 ;  /* 0x00000005ff057e24 */ /* 0x000fe2000f8e00ff */
[----:B------:R-:W-:Y:S01]  /*ab10*/  UIMAD.WIDE.U32 UR4, UR13, UR8, URZ ;  /* 0x000000080d0472a5 */ /* 0x000fe2000f8e003f */
[----:B------:R-:W-:Y:S02]  /*ab20*/  IMAD R16, R6, 0x40, R7 ;  /* 0x0000004006107824 */ /* 0x000fe400078e0207 */
[----:B------:R-:W-:Y:S01]  /*ab30*/  IMAD.U32 R5, RZ, RZ, UR6 ;  /* 0x00000006ff057e24 */ /* 0x000fe2000f8e00ff */
[----:B------:R-:W-:Y:S01]  /*ab40*/  UIMAD UR6, UR13, UR9, UR7 ;  /* 0x000000090d0672a4 */ /* 0x000fe2000f8e0207 */
[----:B---3--:R-:W-:Y:S01]  /*ab50*/  IMAD R12, R20, UR10, RZ ;  /* 0x0000000a140c7c24 */ /* 0x008fe2000f8e02ff */
[----:B------:R-:W-:Y:S01]  /*ab60*/  LEA R6, R11, R16, 0x3 ;  /* 0x000000100b067211 */ /* 0x000fe200078e18ff */
[----:B------:R-:W-:Y:S01]  /*ab70*/  IMAD.U32 R7, RZ, RZ, UR5 ;  /* 0x00000005ff077e24 */ /* 0x000fe2000f8e00ff */
[----:B------:R-:W-:Y:S01]  /*ab80*/  UIADD3 UR6, UR5, UR6, URZ ;  /* 0x0000000605067290 */ /* 0x000fe2000fffe03f */
[----:B------:R-:W-:Y:S01]  /*ab90*/  IMAD R15, R21, UR12, R12 ;  /* 0x0000000c150f7c24 */ /* 0x000fe2000f8e020c */
[----:B------:R-:W-:Y:S01]  /*aba0*/  ULDC.64 UR8, c[0x0][0xb28] ;  /* 0x0002ca0000087ab9 */ /* 0x000fe20000000a00 */
[----:B-1----:R-:W-:-:S02]  /*abb0*/  IMAD R21, R152, R19, UR11 ;  /* 0x0000000b98157e24 */ /* 0x002fc4000f8e0213 */
[----:B------:R-:W-:Y:S01]  /*abc0*/  IMAD.WIDE.U32 R4, R20, UR12, R4 ;  /* 0x0000000c14047c25 */ /* 0x000fe2000f8e0004 */
[----:B------:R-:W-:Y:S01]  /*abd0*/  MOV R7, UR6 ;  /* 0x0000000600077c02 */ /* 0x000fe20008000f00 */
[----:B------:R-:W-:Y:S02]  /*abe0*/  ULDC.64 UR6, c[0x0][0xb48] ;  /* 0x0002d20000067ab9 */ /* 0x000fe40000000a00 */
[----:B------:R-:W-:Y:S02]  /*abf0*/  IMAD.IADD R5, R5, 0x1, R15 ;  /* 0x0000000105057824 */ /* 0x000fe400078e020f */
[----:B0-----:R-:W-:Y:S02]  /*ac00*/  IMAD R11, R9, 0x80, R6 ;  /* 0x00000080090b7824 */ /* 0x001fe400078e0206 */
[----:B------:R-:W-:Y:S01]  /*ac10*/  IMAD.U32 R6, RZ, RZ, UR4 ;  /* 0x00000004ff067e24 */ /* 0x000fe2000f8e00ff */
[----:B------:R-:W-:Y:S01]  /*ac20*/  ULDC.64 UR4, c[0x0][0xbe0] ;  /* 0x0002f80000047ab9 */ /* 0x000fe20000000a00 */
[----:B----4-:R-:W-:Y:S01]  /*ac30*/  @P0 IMAD.HI.U32 R12, R11, R14, RZ ;  /* 0x0000000e0b0c0227 */ /* 0x010fe200078e00ff */
[----:B------:R-:W-:-:S03]  /*ac40*/  MOV R15, R11 ;  /* 0x0000000b000f7202 */ /* 0x000fc60000000f00 */
[C---:B------:R-:W-:Y:S02]  /*ac50*/  IMAD R14, R22.reuse, UR10, RZ ;  /* 0x0000000a160e7c24 */ /* 0x040fe4000f8e02ff */
[----:B------:R-:W-:Y:S01]  /*ac60*/  IMAD.MOV.U32 R13, RZ, RZ, R11 ;  /* 0x000000ffff0d7224 */ /* 0x000fe200078e000b */
[----:B--2---:R-:W-:Y:S01]  /*ac70*/  @P0 SHF.R.U32.HI R13, RZ, R17, R12 ;  /* 0x00000011ff0d0219 */ /* 0x004fe2000001160c */
[----:B------:R-:W-:Y:S01]  /*ac80*/  IMAD R17, R23, UR12, R14 ;  /* 0x0000000c17117c24 */ /* 0x000fe2000f8e020e */
[----:B------:R-:W-:Y:S01]  /*ac90*/  SHF.R.S32.HI R14, RZ, 0x1f, R21 ;  /* 0x0000001fff0e7819 */ /* 0x000fe20000011415 */
[----:B------:R-:W-:-:S04]  /*aca0*/  IMAD.WIDE.U32 R6, R22, UR12, R6 ;  /* 0x0000000c16067c25 */ /* 0x000fc8000f8e0006 */
[----:B-----5:R-:W-:-:S04]  /*acb0*/  @P0 IMAD.HI.U32 R154, R11, R154, RZ ;  /* 0x0000009a0b9a0227 */ /* 0x020fc800078e00ff */
[----:B------:R-:W-:Y:S01]  /*acc0*/  IMAD.IADD R7, R7, 0x1, R17 ;  /* 0x0000000107077824 */ /* 0x000fe200078e0211 */
[----:B------:R-:W-:Y:S01]  /*acd0*/  @P0 SHF.R.U32.HI R15, RZ, R153, R154 ;  /* 0x00000099ff0f0219 */ /* 0x000fe2000001169a */
[C---:B------:R-:W-:Y:S02]  /*ace0*/  IMAD R12, R14.reuse, UR4, RZ ;  /* 0x000000040e0c7c24 */ /* 0x040fe4000f8e02ff */
[----:B------:R-:W-:Y:S02]  /*acf0*/  IMAD R17, R14, UR6, RZ ;  /* 0x000000060e117c24 */ /* 0x000fe4000f8e02ff */
[----:B------:R-:W-:-:S04]  /*ad00*/  IMAD.WIDE.U32 R4, R21, UR4, R4 ;  /* 0x0000000415047c25 */ /* 0x000fc8000f8e0004 */
[C---:B------:R-:W-:Y:S01]  /*ad10*/  IMAD R14, R21.reuse, UR5, R12 ;  /* 0x00000005150e7c24 */ /* 0x040fe2000f8e020c */
[----:B------:R-:W-:Y:S01]  /*ad20*/  BAR.SYNC.DEFER_BLOCKING 0x1, 0x100 ;  /* 0x0044000000007b1d */ /* 0x000fe20000010000 */
[C---:B------:R-:W-:Y:S01]  /*ad30*/  IMAD R19, R21.reuse, UR7, R17 ;  /* 0x0000000715137c24 */ /* 0x040fe2000f8e0211 */
[----:B------:R-:W-:Y:S01]  /*ad40*/  SHF.R.S32.HI R17, RZ, 0x1f, R13 ;  /* 0x0000001fff117819 */ /* 0x000fe2000001140d */
[----:B------:R-:W-:Y:S01]  /*ad50*/  IMAD.WIDE.U32 R6, R21, UR6, R6 ;  /* 0x0000000615067c25 */ /* 0x000fe2000f8e0006 */
[----:B------:R-:W-:Y:S02]  /*ad60*/  IADD3 R4, P0, R13, R4, RZ ;  /* 0x000000040d047210 */ /* 0x000fe40007f1e0ff */
[----:B------:R-:W-:Y:S01]  /*ad70*/  SHF.R.S32.HI R12, RZ, 0x1f, R15 ;  /* 0x0000001fff0c7819 */ /* 0x000fe2000001140f */
[----:B------:R-:W-:Y:S01]  /*ad80*/  IMAD.MOV R13, RZ, RZ, -R13 ;  /* 0x000000ffff0d7224 */ /* 0x000fe200078e0a0d */
[----:B------:R-:W-:Y:S01]  /*ad90*/  ULDC.64 UR4, c[0x0][0xb30] ;  /* 0x0002cc0000047ab9 */ /* 0x000fe20000000a00 */
[----:B------:R-:W-:Y:S01]  /*ada0*/  IMAD.MOV R20, RZ, RZ, -R15 ;  /* 0x000000ffff147224 */ /* 0x000fe200078e0a0f */
[----:B------:R-:W-:Y:S01]  /*adb0*/  IADD3.X R5, R17, R5, R14, P0, !PT ;  /* 0x0000000511057210 */ /* 0x000fe200007fe40e */
[----:B------:R-:W-:Y:S01]  /*adc0*/  IMAD R12, R12, UR4, RZ ;  /* 0x000000040c0c7c24 */ /* 0x000fe2000f8e02ff */
[----:B------:R-:W-:Y:S01]  /*add0*/  IADD3 R7, R7, R19, RZ ;  /* 0x0000001307077210 */ /* 0x000fe20007ffe0ff */
[C-C-:B------:R-:W-:Y:S01]  /*ade0*/  IMAD R13, R8.reuse, R13, R11.reuse ;  /* 0x0000000d080d7224 */ /* 0x140fe200078e020b */
[----:B------:R-:W-:Y:S01]  /*adf0*/  ULDC.64 UR6, c[0x0][0xbc8] ;  /* 0x0002f20000067ab9 */ /* 0x000fe20000000a00 */
[----:B------:R-:W-:-:S02]  /*ae00*/  IMAD R11, R8, R20, R11 ;  /* 0x00000014080b7224 */ /* 0x000fc400078e020b */
[C---:B------:R-:W-:Y:S01]  /*ae10*/  IMAD R17, R15.reuse, UR5, R12 ;  /* 0x000000050f117c24 */ /* 0x040fe2000f8e020c */
[----:B------:R-:W-:Y:S01]  /*ae20*/  SHF.R.S32.HI R12, RZ, 0x1f, R13 ;  /* 0x0000001fff0c7819 */ /* 0x000fe2000001140d */
[----:B------:R-:W-:Y:S01]  /*ae30*/  IMAD.WIDE.U32 R6, R15, UR4, R6 ;  /* 0x000000040f067c25 */ /* 0x000fe2000f8e0006 */
[----:B------:R-:W-:Y:S01]  /*ae40*/  SHF.R.S32.HI R14, RZ, 0x1f, R11 ;  /* 0x0000001fff0e7819 */ /* 0x000fe2000001140b */
[----:B------:R-:W0:Y:S01]  /*ae50*/  S2UR UR5, SR_CgaCtaId ;  /* 0x00000000000579c3 */ /* 0x000e220000008800 */
[----:B------:R-:W-:Y:S01]  /*ae60*/  UMOV UR4, 0x400 ;  /* 0x0000040000047882 */ /* 0x000fe20000000000 */
[----:B------:R-:W-:Y:S02]  /*ae70*/  IMAD R12, R12, UR6, RZ ;  /* 0x000000060c0c7c24 */ /* 0x000fe4000f8e02ff */
[----:B------:R-:W-:Y:S02]  /*ae80*/  IMAD.IADD R7, R7, 0x1, R17 ;  /* 0x0000000107077824 */ /* 0x000fe400078e0211 */
[----:B------:R-:W-:-:S02]  /*ae90*/  IMAD R14, R14, UR8, RZ ;  /* 0x000000080e0e7c24 */ /* 0x000fc4000f8e02ff */
[C---:B------:R-:W-:Y:S02]  /*aea0*/  IMAD R15, R13.reuse, UR7, R12 ;  /* 0x000000070d0f7c24 */ /* 0x040fe4000f8e020c */
[----:B------:R-:W-:Y:S01]  /*aeb0*/  IMAD.WIDE.U32 R4, R13, UR6, R4 ;  /* 0x000000060d047c25 */ /* 0x000fe2000f8e0004 */
[----:B------:R-:W-:-:S03]  /*aec0*/  ULDC.64 UR6, c[0x0][0xba8] ;  /* 0x0002ea0000067ab9 */ /* 0x000fc60000000a00 */
[C---:B------:R-:W-:Y:S01]  /*aed0*/  IMAD R17, R11.reuse, UR9, R14 ;  /* 0x000000090b117c24 */ /* 0x040fe2000f8e020e */
[----:B------:R-:W-:Y:S01]  /*aee0*/  LEA R19, P0, R4, UR6, 0x2 ;  /* 0x0000000604137c11 */ /* 0x000fe2000f8010ff */
[----:B------:R-:W-:Y:S01]  /*aef0*/  IMAD.WIDE.U32 R12, R11, UR8, R6 ;  /* 0x000000080b0c7c25 */ /* 0x000fe2000f8e0006 */
[----:B------:R-:W-:Y:S01]  /*af00*/  ULDC.64 UR8, c[0x0][0xb00] ;  /* 0x0002c00000087ab9 */ /* 0x000fe20000000a00 */
[----:B------:R-:W-:Y:S01]  /*af10*/  LEA R11, R9, R16, 0x7 ;  /* 0x00000010090b7211 */ /* 0x000fe200078e38ff */
[----:B------:R-:W-:Y:S01]  /*af20*/  ULDC UR6, c[0x0][0xa88] ;  /* 0x0002a20000067ab9 */ /* 0x000fe20000000800 */
[----:B------:R-:W-:Y:S01]  /*af30*/  IMAD.IADD R5, R5, 0x1, R15 ;  /* 0x0000000105057824 */ /* 0x000fe200078e020f */
[----:B------:R-:W-:Y:S01]  /*af40*/  LEA R6, P1, R12, UR8, 0x2 ;  /* 0x000000080c067c11 */ /* 0x000fe2000f8210ff */
[----:B------:R-:W-:Y:S01]  /*af50*/  IMAD.IADD R7, R13, 0x1, R17 ;  /* 0x000000010d077824 */ /* 0x000fe200078e0211 */
[----:B------:R-:W-:Y:S01]  /*af60*/  SHFL.IDX PT, R14, R19, 0x1, 0x1c1f ;  /* 0x003c1f00130e7f89 */ /* 0x000fe200000e0000 */
[----:B0-----:R-:W-:Y:S01]  /*af70*/  ULEA UR4, UR5, UR4, 0x18 ;  /* 0x0000000405047291 */ /* 0x001fe2000f8ec03f */
[----:B------:R-:W-:Y:S01]  /*af80*/  LEA.HI.X R17, R4, UR7, R5, 0x2, P0 ;  /* 0x0000000704117c11 */ /* 0x000fe200080f1405 */
[----:B------:R-:W-:Y:S01]  /*af90*/  IMAD R8, R8, UR6, RZ ;  /* 0x0000000608087c24 */ /* 0x000fe2000f8e02ff */
[----:B------:R-:W-:Y:S01]  /*afa0*/  LEA.HI.X R7, R12, UR9, R7, 0x2, P1 ;  /* 0x000000090c077c11 */ /* 0x000fe200088f1407 */
[----:B------:R-:W-:Y:S01]  /*afb0*/  VIADD R9, R11, 0x8 ;  /* 0x000000080b097836 */ /* 0x000fe20000000000 */
[----:B------:R-:W-:Y:S01]  /*afc0*/  SHFL.IDX PT, R12, R19, RZ, 0x1c1f ;  /* 0x001c1fff130c7589 */ /* 0x000fe200000e0000 */
[----:B------:R-:W-:Y:S01]  /*afd0*/  LOP3.LUT P0, RZ, R3, 0x3, RZ, 0xc0, !PT ;  /* 0x0000000303ff7812 */ /* 0x000fe2000780c0ff */
[----:B------:R-:W-:Y:S01]  /*afe0*/  UIADD3 UR4, UR4, 0x38820, URZ ;  /* 0x0003882004047890 */ /* 0x000fe2000fffe03f */
[CC--:B------:R-:W-:Y:S01]  /*aff0*/  ISETP.GE.AND P2, PT, R11.reuse, R8.reuse, PT ;  /* 0x000000080b00720c */ /* 0x0c0fe20003f46270 */
[----:B------:R-:W0:Y:S01]  /*b000*/  SHFL.IDX PT, R13, R17, RZ, 0x1c1f ;  /* 0x001c1fff110d7589 */ /* 0x000e2200000e0000 */
[-C--:B------:R-:W-:Y:S01]  /*b010*/  ISETP.GE.OR P1, PT, R11, R8.reuse, P0 ;  /* 0x000000080b00720c */ /* 0x080fe20000726670 */
[----:B------:R-:W-:Y:S01]  /*b020*/  UPRMT UR4, URZ, 0x654, UR4 ;  /* 0x000006543f047896 */ /* 0x000fe20008000004 */
[----:B------:R-:W-:Y:S01]  /*b030*/  ISETP.GE.OR P0, PT, R9, R8, P0 ;  /* 0x000000080900720c */ /* 0x000fe20000706670 */
[----:B------:R-:W1:Y:S01]  /*b040*/  SHFL.IDX PT, R15, R17, 0x1, 0x1c1f ;  /* 0x003c1f00110f7f89 */ /* 0x000e6200000e0000 */
[----:B------:R-:W-:-:S03]  /*b050*/  IMAD.IADD R3, R3, 0x1, -R10 ;  /* 0x0000000103037824 */ /* 0x000fc600078e0a0a */
[----:B------:R2:W3:Y:S01]  /*b060*/  SHFL.IDX PT, R4, R6, RZ, 0x1c1f ;  /* 0x001c1fff06047589 */ /* 0x0004e200000e0000 */
[----:B------:R-:W-:Y:S02]  /*b070*/  IMAD.SHL.U32 R3, R3, 0x2, RZ ;  /* 0x0000000203037824 */ /* 0x000fe400078e00ff */
[----:B------:R-:W-:Y:S01]  /*b080*/  SYNCS.ARRIVE.TRANS64.RED.A1T0 RZ, [UR4], RZ ;  /* 0x000000ffffff79a7 */ /* 0x000fe20008100404 */
[----:B------:R2:W4:Y:S04]  /*b090*/  SHFL.IDX PT, R5, R7, RZ, 0x1c1f ;  /* 0x001c1fff07057589 */ /* 0x00052800000e0000 */
[----:B0-----:R2:W-:Y:S04]  /*b0a0*/  @!P1 ST.E desc[UR14][R12.64], R0 ;  /* 0x000000000c009985 */ /* 0x0015e8000c10190e */
[----:B-1----:R2:W-:Y:S01]  /*b0b0*/  @!P0 ST.E desc[UR14][R14.64], R2 ;  /* 0x000000020e008985 */ /* 0x0025e2000c10190e */
[----:B------:R-:W-:Y:S05]  /*b0c0*/  @P2 BRA `(.L_x_37) ;  /* 0x0000000800fc2947 */ /* 0x000fea0003800000 */
[C---:B--2---:R-:W-:Y:S01]  /*b0d0*/  IADD3 R0, R3.reuse, 0x8, RZ ;  /* 0x0000000803007810 */ /* 0x044fe20007ffe0ff */
[C---:B------:R-:W-:Y:S01]  /*b0e0*/  VIADD R2, R3.reuse, 0x10 ;  /* 0x0000001003027836 */ /* 0x040fe20000000000 */
[----:B------:R-:W-:Y:S01]  /*b0f0*/  ULDC UR4, c[0x0][0xac8] ;  /* 0x0002b20000047ab9 */ /* 0x000fe20000000800 */
[C---:B------:R-:W-:Y:S01]  /*b100*/  VIADD R10, R3.reuse, 0x18 ;  /* 0x00000018030a7836 */ /* 0x040fe20000000000 */
[----:B------:R-:W-:Y:S01]  /*b110*/  ISETP.GE.AND P3, PT, R0, UR4, PT ;  /* 0x0000000400007c0c */ /* 0x000fe2000bf66270 */
[C---:B------:R-:W-:Y:S01]  /*b120*/  VIADD R19, R3.reuse, 0x20 ;  /* 0x0000002003137836 */ /* 0x040fe20000000000 */
[----:B------:R-:W-:Y:S01]  /*b130*/  ISETP.GE.AND P4, PT, R2, UR4, PT ;  /* 0x0000000402007c0c */ /* 0x000fe2000bf86270 */
[----:B------:R-:W-:Y:S01]  /*b140*/  ULDC.64 UR6, c[0x0][0x208] ;  /* 0x0000820000067ab9 */ /* 0x000fe20000000a00 */
[----:B------:R-:W-:Y:S01]  /*b150*/  ISETP.GE.AND P5, PT, R10, UR4, PT ;  /* 0x000000040a007c0c */ /* 0x000fe2000bfa6270 */
[C---:B------:R-:W-:Y:S01]  /*b160*/  VIADD R21, R3.reuse, 0x40 ;  /* 0x0000004003157836 */ /* 0x040fe20000000000 */
[C---:B------:R-:W-:Y:S01]  /*b170*/  ISETP.GE.AND P2, PT, R3.reuse, UR4, PT ;  /* 0x0000000403007c0c */ /* 0x040fe2000bf46270 */
[C---:B------:R-:W-:Y:S01]  /*b180*/  VIADD R23, R3.reuse, 0x50 ;  /* 0x0000005003177836 */ /* 0x040fe20000000000 */
[----:B------:R-:W-:-:S02]  /*b190*/  IADD3 R20, R3, 0x28, RZ ;  /* 0x0000002803147810 */ /* 0x000fc40007ffe0ff */
[----:B------:R-:W-:Y:S02]  /*b1a0*/  ISETP.GE.AND P0, PT, R19, UR4, PT ;  /* 0x0000000413007c0c */ /* 0x000fe4000bf06270 */
[----:B------:R-:W-:Y:S02]  /*b1b0*/  ISETP.GE.AND P1, PT, R20, UR4, PT ;  /* 0x0000000414007c0c */ /* 0x000fe4000bf26270 */
[----:B------:R-:W-:Y:S02]  /*b1c0*/  @!P3 LEA.HI R0, R0, R0, RZ, 0x1 ;  /* 0x000000000000b211 */ /* 0x000fe400078f08ff */
[----:B------:R-:W-:Y:S02]  /*b1d0*/  @!P4 LEA.HI R2, R2, R2, RZ, 0x1 ;  /* 0x000000020202c211 */ /* 0x000fe400078f08ff */
[----:B------:R-:W-:Y:S02]  /*b1e0*/  @!P5 LEA.HI R10, R10, R10, RZ, 0x1 ;  /* 0x0000000a0a0ad211 */ /* 0x000fe400078f08ff */
[----:B------:R-:W-:Y:S01]  /*b1f0*/  @!P3 LOP3.LUT R13, R0, 0xfffffffe, RZ, 0xc0, !PT ;  /* 0xfffffffe000db812 */ /* 0x000fe200078ec0ff */
[C---:B------:R-:W-:Y:S01]  /*b200*/  VIADD R0, R3.reuse, 0x30 ;  /* 0x0000003003007836 */ /* 0x040fe20000000000 */
[----:B------:R-:W-:Y:S01]  /*b210*/  @!P4 LOP3.LUT R15, R2, 0xfffffffe, RZ, 0xc0, !PT ;  /* 0xfffffffe020fc812 */ /* 0x000fe200078ec0ff */
[C---:B------:R-:W-:Y:S01]  /*b220*/  VIADD R2, R3.reuse, 0x38 ;  /* 0x0000003803027836 */ /* 0x040fe20000000000 */
[----:B------:R-:W-:Y:S01]  /*b230*/  @!P5 LOP3.LUT R17, R10, 0xfffffffe, RZ, 0xc0, !PT ;  /* 0xfffffffe0a11d812 */ /* 0x000fe200078ec0ff */
[C---:B---34-:R-:W-:Y:S01]  /*b240*/  @!P2 IMAD.WIDE R10, R3.reuse, 0x4, R4 ;  /* 0x00000004030aa825 */ /* 0x058fe200078e0204 */
[----:B------:R-:W-:-:S02]  /*b250*/  IADD3 R22, R3, 0x48, RZ ;  /* 0x0000004803167810 */ /* 0x000fc40007ffe0ff */
[----:B------:R-:W-:Y:S01]  /*b260*/  ISETP.GE.AND P6, PT, R23, UR4, PT ;  /* 0x0000000417007c0c */ /* 0x000fe2000bfc6270 */
[--C-:B------:R-:W-:Y:S01]  /*b270*/  @!P3 IMAD.WIDE R12, R13, 0x4, R4.reuse ;  /* 0x000000040d0cb825 */ /* 0x100fe200078e0204 */
[----:B------:R0:W-:Y:S01]  /*b280*/  @!P2 ST.E.64 desc[UR6][R10.64], R24 ;  /* 0x000000180a00a985 */ /* 0x0001e2000c101b06 */
[----:B------:R-:W-:Y:S02]  /*b290*/  ISETP.GE.AND P2, PT, R0, UR4, PT ;  /* 0x0000000400007c0c */ /* 0x000fe4000bf46270 */
[--C-:B------:R-:W-:Y:S01]  /*b2a0*/  @!P4 IMAD.WIDE R14, R15, 0x4, R4.reuse ;  /* 0x000000040f0ec825 */ /* 0x100fe200078e0204 */
[----:B------:R1:W-:Y:S01]  /*b2b0*/  @!P3 ST.E.64 desc[UR6][R12.64], R28 ;  /* 0x0000001c0c00b985 */ /* 0x0003e2000c101b06 */
[----:B------:R-:W-:Y:S02]  /*b2c0*/  ISETP.GE.AND P3, PT, R2, UR4, PT ;  /* 0x0000000402007c0c */ /* 0x000fe4000bf66270 */
[----:B------:R-:W-:Y:S01]  /*b2d0*/  @!P5 IMAD.WIDE R16, R17, 0x4, R4 ;  /* 0x000000041110d825 */ /* 0x000fe200078e0204 */
[----:B------:R2:W-:Y:S01]  /*b2e0*/  @!P4 ST.E.64 desc[UR6][R14.64], R32 ;  /* 0x000000200e00c985 */ /* 0x0005e2000c101b06 */
[----:B------:R-:W-:-:S02]  /*b2f0*/  ISETP.GE.AND P4, PT, R21, UR4, PT ;  /* 0x0000000415007c0c */ /* 0x000fc4000bf86270 */
[----:B------:R-:W-:Y:S01]  /*b300*/  @!P0 LEA.HI R19, R19, R19, RZ, 0x1 ;  /* 0x0000001313138211 */ /* 0x000fe200078f08ff */
[----:B------:R3:W-:Y:S01]  /*b310*/  @!P5 ST.E.64 desc[UR6][R16.64], R36 ;  /* 0x000000241000d985 */ /* 0x0007e2000c101b06 */
[----:B------:R-:W-:Y:S01]  /*b320*/  ISETP.GE.AND P5, PT, R22, UR4, PT ;  /* 0x0000000416007c0c */ /* 0x000fe2000bfa6270 */
[C---:B0-----:R-:W-:Y:S01]  /*b330*/  VIADD R24, R3.reuse, 0x58 ;  /* 0x0000005803187836 */ /* 0x041fe20000000000 */
[----:B------:R-:W-:Y:S01]  /*b340*/  @!P1 LEA.HI R20, R20, R20, RZ, 0x1 ;  /* 0x0000001414149211 */ /* 0x000fe200078f08ff */
[----:B------:R-:W-:Y:S01]  /*b350*/  VIADD R25, R3, 0x60 ;  /* 0x0000006003197836 */ /* 0x000fe20000000000 */
[----:B------:R-:W-:Y:S02]  /*b360*/  @!P0 LOP3.LUT R11, R19, 0xfffffffe, RZ, 0xc0, !PT ;  /* 0xfffffffe130b8812 */ /* 0x000fe400078ec0ff */
[----:B-1----:R-:W-:Y:S02]  /*b370*/  @!P1 LOP3.LUT R13, R20, 0xfffffffe, RZ, 0xc0, !PT ;  /* 0xfffffffe140d9812 */ /* 0x002fe400078ec0ff */
[----:B------:R-:W-:Y:S01]  /*b380*/  @!P2 LEA.HI R0, R0, R0, RZ, 0x1 ;  /* 0x000000000000a211 */ /* 0x000fe200078f08ff */
[----:B------:R-:W-:Y:S01]  /*b390*/  @!P0 IMAD.WIDE R10, R11, 0x4, R4 ;  /* 0x000000040b0a8825 */ /* 0x000fe200078e0204 */
[----:B------:R-:W-:-:S02]  /*b3a0*/  @!P3 LEA.HI R2, R2, R2, RZ, 0x1 ;  /* 0x000000020202b211 */ /* 0x000fc400078f08ff */
[----:B------:R-:W-:Y:S01]  /*b3b0*/  @!P4 LEA.HI R21, R21, R21, RZ, 0x1 ;  /* 0x000000151515c211 */ /* 0x000fe200078f08ff */
[----:B------:R-:W-:Y:S01]  /*b3c0*/  @!P1 IMAD.WIDE R12, R13, 0x4, R4 ;  /* 0x000000040d0c9825 */ /* 0x000fe200078e0204 */
[----:B------:R-:W-:Y:S01]  /*b3d0*/  @!P5 LEA.HI R22, R22, R22, RZ, 0x1 ;  /* 0x000000161616d211 */ /* 0x000fe200078f08ff */
[----:B------:R0:W-:Y:S01]  /*b3e0*/  @!P0 ST.E.64 desc[UR6][R10.64], R40 ;  /* 0x000000280a008985 */ /* 0x0001e2000c101b06 */
[----:B------:R-:W-:Y:S02]  /*b3f0*/  @!P6 LEA.HI R23, R23, R23, RZ, 0x1 ;  /* 0x000000171717e211 */ /* 0x000fe400078f08ff */
[----:B--2---:R-:W-:Y:S01]  /*b400*/  @!P2 LOP3.LUT R15, R0, 0xfffffffe, RZ, 0xc0, !PT ;  /* 0xfffffffe000fa812 */ /* 0x004fe200078ec0ff */
[----:B------:R1:W-:Y:S01]  /*b410*/  @!P1 ST.E.64 desc[UR6][R12.64], R44 ;  /* 0x0000002c0c009985 */ /* 0x0003e2000c101b06 */
[----:B---3--:R-:W-:Y:S01]  /*b420*/  @!P3 LOP3.LUT R17, R2, 0xfffffffe, RZ, 0xc0, !PT ;  /* 0xfffffffe0211b812 */ /* 0x008fe200078ec0ff */
[----:B------:R-:W-:Y:S01]  /*b430*/  VIADD R2, R3, 0x70 ;  /* 0x0000007003027836 */ /* 0x000fe20000000000 */
[----:B------:R-:W-:-:S02]  /*b440*/  @!P4 LOP3.LUT R21, R21, 0xfffffffe, RZ, 0xc0, !PT ;  /* 0xfffffffe1515c812 */ /* 0x000fc400078ec0ff */
[----:B------:R-:W-:Y:S01]  /*b450*/  @!P5 LOP3.LUT R19, R22, 0xfffffffe, RZ, 0xc0, !PT ;  /* 0xfffffffe1613d812 */ /* 0x000fe200078ec0ff */
[----:B------:R-:W-:Y:S01]  /*b460*/  VIADD R22, R3, 0x80 ;  /* 0x0000008003167836 */ /* 0x000fe20000000000 */
[----:B------:R-:W-:Y:S02]  /*b470*/  @!P6 LOP3.LUT R23, R23, 0xfffffffe, RZ, 0xc0, !PT ;  /* 0xfffffffe1717e812 */ /* 0x000fe400078ec0ff */
[----:B------:R-:W-:Y:S01]  /*b480*/  ISETP.GE.AND P1, PT, R24, UR4, PT ;  /* 0x0000000418007c0c */ /* 0x000fe2000bf26270 */
[--C-:B0-----:R-:W-:Y:S01]  /*b490*/  @!P2 IMAD.WIDE R10, R15, 0x4, R4.reuse ;  /* 0x000000040f0aa825 */ /* 0x101fe200078e0204 */
[----:B------:R-:W-:Y:S02]  /*b4a0*/  ISETP.GE.AND P0, PT, R25, UR4, PT ;  /* 0x0000000419007c0c */ /* 0x000fe4000bf06270 */
[----:B------:R-:W-:Y:S01]  /*b4b0*/  IADD3 R0, R3, 0x68, RZ ;  /* 0x0000006803007810 */ /* 0x000fe20007ffe0ff */
[--C-:B-1----:R-:W-:Y:S01]  /*b4c0*/  @!P3 IMAD.WIDE R12, R17, 0x4, R4.reuse ;  /* 0x00000004110cb825 */ /* 0x102fe200078e0204 */
[----:B------:R0:W-:Y:S02]  /*b4d0*/  @!P2 ST.E.64 desc[UR6][R10.64], R48 ;  /* 0x000000300a00a985 */ /* 0x0001e4000c101b06 */
[----:B------:R-:W-:Y:S01]  /*b4e0*/  ISETP.GE.AND P2, PT, R0, UR4, PT ;  /* 0x0000000400007c0c */ /* 0x000fe2000bf46270 */
[--C-:B------:R-:W-:Y:S01]  /*b4f0*/  @!P4 IMAD.WIDE R14, R21, 0x4, R4.reuse ;  /* 0x00000004150ec825 */ /* 0x100fe200078e0204 */
[----:B------:R1:W-:Y:S03]  /*b500*/  @!P3 ST.E.64 desc[UR6][R12.64], R52 ;  /* 0x000000340c00b985 */ /* 0x0003e6000c101b06 */
[----:B------:R-:W-:Y:S01]  /*b510*/  @!P5 IMAD.WIDE R16, R19, 0x4, R4 ;  /* 0x000000041310d825 */ /* 0x000fe200078e0204 */
[----:B------:R2:W-:Y:S01]  /*b520*/  @!P4 ST.E.64 desc[UR6][R14.64], R56 ;  /* 0x000000380e00c985 */ /* 0x0005e2000c101b06 */
[----:B------:R-:W-:-:S02]  /*b530*/  ISETP.GE.AND P4, PT, R22, UR4, PT ;  /* 0x0000000416007c0c */ /* 0x000fc4000bf86270 */
[----:B------:R-:W-:Y:S01]  /*b540*/  @!P6 IMAD.WIDE R20, R23, 0x4, R4 ;  /* 0x000000041714e825 */ /* 0x000fe200078e0204 */
[----:B------:R3:W-:Y:S01]  /*b550*/  @!P5 ST.E.64 desc[UR6][R16.64], R60 ;  /* 0x0000003c1000d985 */ /* 0x0007e2000c101b06 */
[C---:B------:R-:W-:Y:S02]  /*b560*/  IADD3 R23, R3.reuse, 0x88, RZ ;  /* 0x0000008803177810 */ /* 0x040fe40007ffe0ff */
[----:B------:R-:W-:Y:S01]  /*b570*/  VIADD R19, R3, 0x78 ;  /* 0x0000007803137836 */ /* 0x000fe20000000000 */
[----:B------:R4:W-:Y:S01]  /*b580*/  @!P6 ST.E.64 desc[UR6][R20.64], R64 ;  /* 0x000000401400e985 */ /* 0x0009e2000c101b06 */
[----:B------:R-:W-:Y:S02]  /*b590*/  ISETP.GE.AND P6, PT, R2, UR4, PT ;  /* 0x0000000402007c0c */ /* 0x000fe4000bfc6270 */
[----:B------:R-:W-:Y:S02]  /*b5a0*/  ISETP.GE.AND P3, PT, R23, UR4, PT ;  /* 0x0000000417007c0c */ /* 0x000fe4000bf66270 */
[----:B------:R-:W-:-:S02]  /*b5b0*/  ISETP.GE.AND P5, PT, R19, UR4, PT ;  /* 0x0000000413007c0c */ /* 0x000fc4000bfa6270 */
[----:B------:R-:W-:Y:S02]  /*b5c0*/  @!P1 LEA.HI R24, R24, R24, RZ, 0x1 ;  /* 0x0000001818189211 */ /* 0x000fe400078f08ff */
[----:B------:R-:W-:Y:S02]  /*b5d0*/  @!P0 LEA.HI R25, R25, R25, RZ, 0x1 ;  /* 0x0000001919198211 */ /* 0x000fe400078f08ff */
[----:B0-----:R-:W-:Y:S01]  /*b5e0*/  @!P1 LOP3.LUT R11, R24, 0xfffffffe, RZ, 0xc0, !PT ;  /* 0xfffffffe180b9812 */ /* 0x001fe200078ec0ff */
[----:B------:R-:W-:Y:S01]  /*b5f0*/  VIADD R24, R3, 0x90 ;  /* 0x0000009003187836 */ /* 0x000fe20000000000 */
[----:B-1----:R-:W-:Y:S01]  /*b600*/  @!P0 LOP3.LUT R13, R25, 0xfffffffe, RZ, 0xc0, !PT ;  /* 0xfffffffe190d8812 */ /* 0x002fe200078ec0ff */
[----:B------:R-:W-:Y:S01]  /*b610*/  VIADD R25, R3, 0x98 ;  /* 0x0000009803197836 */ /* 0x000fe20000000000 */
        /* <DEDUP_REMOVED lines=13> */
[----:B----4-:R-:W-:Y:S01]  /*b6f0*/  @!P4 LOP3.LUT R21, R22, 0xfffffffe, RZ, 0xc0, !PT ;  /* 0xfffffffe1615c812 */ /* 0x010fe200078ec0ff */
[----:B------:R-:W-:Y:S01]  /*b700*/  VIADD R22, R3, 0xb8 ;  /* 0x000000b803167836 */ /* 0x000fe20000000000 */
[----:B------:R-:W-:Y:S02]  /*b710*/  @!P3 LOP3.LUT R23, R23, 0xfffffffe, RZ, 0xc0, !PT ;  /* 0xfffffffe1717b812 */ /* 0x000fe400078ec0ff */
[----:B------:R-:W-:Y:S01]  /*b720*/  ISETP.GE.AND P0, PT, R24, UR4, PT ;  /* 0x0000000418007c0c */ /* 0x000fe2000bf06270 */
[--C-:B0-----:R-:W-:Y:S01]  /*b730*/  @!P2 IMAD.WIDE R10, R15, 0x4, R4.reuse ;  /* 0x000000040f0aa825 */ /* 0x101fe200078e0204 */
[----:B------:R-:W-:Y:S02]  /*b740*/  IADD3 R2, R3, 0xa8, RZ ;  /* 0x000000a803027810 */ /* 0x000fe40007ffe0ff */
[----:B------:R-:W-:Y:S01]  /*b750*/  ISETP.GE.AND P1, PT, R25, UR4, PT ;  /* 0x0000000419007c0c */ /* 0x000fe2000bf26270 */
[----:B-1----:R-:W-:Y:S01]  /*b760*/  @!P6 IMAD.WIDE R12, R17, 0x4, R4 ;  /* 0x00000004110ce825 */ /* 0x002fe200078e0204 */
[----:B------:R0:W-:Y:S01]  /*b770*/  @!P2 ST.E.64 desc[UR6][R10.64], R76 ;  /* 0x0000004c0a00a985 */ /* 0x0001e2000c101b06 */
[----:B------:R-:W-:-:S02]  /*b780*/  ISETP.GE.AND P2, PT, R0, UR4, PT ;  /* 0x0000000400007c0c */ /* 0x000fc4000bf46270 */
[--C-:B------:R-:W-:Y:S01]  /*b790*/  @!P5 IMAD.WIDE R14, R19, 0x4, R4.reuse ;  /* 0x00000004130ed825 */ /* 0x100fe200078e0204 */
[----:B------:R1:W-:Y:S03]  /*b7a0*/  @!P6 ST.E.64 desc[UR6][R12.64], R80 ;  /* 0x000000500c00e985 */ /* 0x0003e6000c101b06 */
[--C-:B------:R-:W-:Y:S01]  /*b7b0*/  @!P4 IMAD.WIDE R16, R21, 0x4, R4.reuse ;  /* 0x000000041510c825 */ /* 0x100fe200078e0204 */
[----:B------:R2:W-:Y:S01]  /*b7c0*/  @!P5 ST.E.64 desc[UR6][R14.64], R84 ;  /* 0x000000540e00d985 */ /* 0x0005e2000c101b06 */
[----:B------:R-:W-:Y:S02]  /*b7d0*/  ISETP.GE.AND P5, PT, R22, UR4, PT ;  /* 0x0000000416007c0c */ /* 0x000fe4000bfa6270 */
[----:B------:R-:W-:Y:S01]  /*b7e0*/  @!P3 IMAD.WIDE R20, R23, 0x4, R4 ;  /* 0x000000041714b825 */ /* 0x000fe200078e0204 */
[----:B------:R3:W-:Y:S01]  /*b7f0*/  @!P4 ST.E.64 desc[UR6][R16.64], R88 ;  /* 0x000000581000c985 */ /* 0x0007e2000c101b06 */
[----:B------:R-:W-:-:S02]  /*b800*/  @!P0 LEA.HI R24, R24, R24, RZ, 0x1 ;  /* 0x0000001818188211 */ /* 0x000fc400078f08ff */
[C---:B------:R-:W-:Y:S01]  /*b810*/  VIADD R19, R3.reuse, 0xb0 ;  /* 0x000000b003137836 */ /* 0x040fe20000000000 */
[----:B------:R4:W-:Y:S01]  /*b820*/  @!P3 ST.E.64 desc[UR6][R20.64], R92 ;  /* 0x0000005c1400b985 */ /* 0x0009e2000c101b06 */
[----:B------:R-:W-:Y:S01]  /*b830*/  VIADD R23, R3, 0xc0 ;  /* 0x000000c003177836 */ /* 0x000fe20000000000 */
[----:B------:R-:W-:Y:S02]  /*b840*/  ISETP.GE.AND P3, PT, R2, UR4, PT ;  /* 0x0000000402007c0c */ /* 0x000fe4000bf66270 */
[----:B------:R-:W-:Y:S02]  /*b850*/  ISETP.GE.AND P4, PT, R19, UR4, PT ;  /* 0x0000000413007c0c */ /* 0x000fe4000bf86270 */
[----:B------:R-:W-:Y:S02]  /*b860*/  ISETP.GE.AND P6, PT, R23, UR4, PT ;  /* 0x0000000417007c0c */ /* 0x000fe4000bfc6270 */
[----:B------:R-:W-:Y:S02]  /*b870*/  @!P1 LEA.HI R25, R25, R25, RZ, 0x1 ;  /* 0x0000001919199211 */ /* 0x000fe400078f08ff */
[----:B0-----:R-:W-:-:S02]  /*b880*/  @!P0 LOP3.LUT R11, R24, 0xfffffffe, RZ, 0xc0, !PT ;  /* 0xfffffffe180b8812 */ /* 0x001fc400078ec0ff */
[----:B------:R-:W-:Y:S02]  /*b890*/  @!P2 LEA.HI R0, R0, R0, RZ, 0x1 ;  /* 0x000000000000a211 */ /* 0x000fe400078f08ff */
[----:B-1----:R-:W-:Y:S01]  /*b8a0*/  @!P1 LOP3.LUT R13, R25, 0xfffffffe, RZ, 0xc0, !PT ;  /* 0xfffffffe190d9812 */ /* 0x002fe200078ec0ff */
[--C-:B------:R-:W-:Y:S01]  /*b8b0*/  @!P0 IMAD.WIDE R10, R11, 0x4, R4.reuse ;  /* 0x000000040b0a8825 */ /* 0x100fe200078e0204 */
[----:B------:R-:W-:Y:S02]  /*b8c0*/  @!P3 LEA.HI R2, R2, R2, RZ, 0x1 ;  /* 0x000000020202b211 */ /* 0x000fe400078f08ff */
[----:B------:R-:W-:Y:S01]  /*b8d0*/  @!P4 LEA.HI R19, R19, R19, RZ, 0x1 ;  /* 0x000000131313c211 */ /* 0x000fe200078f08ff */
[----:B------:R-:W-:Y:S01]  /*b8e0*/  @!P1 IMAD.WIDE R12, R13, 0x4, R4 ;  /* 0x000000040d0c9825 */ /* 0x000fe200078e0204 */
[----:B--2---:R-:W-:Y:S01]  /*b8f0*/  @!P2 LOP3.LUT R15, R0, 0xfffffffe, RZ, 0xc0, !PT ;  /* 0xfffffffe000fa812 */ /* 0x004fe200078ec0ff */
[----:B------:R0:W-:Y:S01]  /*b900*/  @!P0 ST.E.64 desc[UR6][R10.64], R96 ;  /* 0x000000600a008985 */ /* 0x0001e2000c101b06 */
[----:B------:R-:W-:-:S02]  /*b910*/  @!P5 LEA.HI R22, R22, R22, RZ, 0x1 ;  /* 0x000000161616d211 */ /* 0x000fc400078f08ff */
[----:B---3--:R-:W-:Y:S01]  /*b920*/  @!P3 LOP3.LUT R17, R2, 0xfffffffe, RZ, 0xc0, !PT ;  /* 0xfffffffe0211b812 */ /* 0x008fe200078ec0ff */
[--C-:B------:R-:W-:Y:S01]  /*b930*/  @!P2 IMAD.WIDE R14, R15, 0x4, R4.reuse ;  /* 0x000000040f0ea825 */ /* 0x100fe200078e0204 */
[----:B------:R-:W-:Y:S01]  /*b940*/  @!P6 LEA.HI R23, R23, R23, RZ, 0x1 ;  /* 0x000000171717e211 */ /* 0x000fe200078f08ff */
[----:B------:R1:W-:Y:S01]  /*b950*/  @!P1 ST.E.64 desc[UR6][R12.64], R100 ;  /* 0x000000640c009985 */ /* 0x0003e2000c101b06 */
[----:B------:R-:W-:Y:S01]  /*b960*/  @!P4 LOP3.LUT R19, R19, 0xfffffffe, RZ, 0xc0, !PT ;  /* 0xfffffffe1313c812 */ /* 0x000fe200078ec0ff */
[----:B------:R-:W-:Y:S01]  /*b970*/  VIADD R2, R3, 0xd0 ;  /* 0x000000d003027836 */ /* 0x000fe20000000000 */
[----:B----4-:R-:W-:Y:S01]  /*b980*/  @!P5 LOP3.LUT R21, R22, 0xfffffffe, RZ, 0xc0, !PT ;  /* 0xfffffffe1615d812 */ /* 0x010fe200078ec0ff */
[----:B------:R2:W-:Y:S01]  /*b990*/  @!P2 ST.E.64 desc[UR6][R14.64], R104 ;  /* 0x000000680e00a985 */ /* 0x0005e2000c101b06 */
[----:B------:R-:W-:Y:S01]  /*b9a0*/  @!P6 LOP3.LUT R23, R23, 0xfffffffe, RZ, 0xc0, !PT ;  /* 0xfffffffe1717e812 */ /* 0x000fe200078ec0ff */
[C---:B------:R-:W-:Y:S01]  /*b9b0*/  VIADD R22, R3.reuse, 0xe0 ;  /* 0x000000e003167836 */ /* 0x040fe20000000000 */
[----:B------:R-:W-:Y:S01]  /*b9c0*/  IADD3 R0, R3, 0xc8, RZ ;  /* 0x000000c803007810 */ /* 0x000fe20007ffe0ff */
[----:B0-----:R-:W-:Y:S01]  /*b9d0*/  @!P3 IMAD.WIDE R10, R17, 0x4, R4 ;  /* 0x00000004110ab825 */ /* 0x001fe200078e0204 */
[----:B------:R-:W-:-:S02]  /*b9e0*/  ISETP.GE.AND P1, PT, R2, UR4, PT ;  /* 0x0000000402007c0c */ /* 0x000fc4000bf26270 */
[----:B------:R-:W-:Y:S01]  /*b9f0*/  ISETP.GE.AND P0, PT, R0, UR4, PT ;  /* 0x0000000400007c0c */ /* 0x000fe2000bf06270 */
[--C-:B------:R-:W-:Y:S01]  /*ba00*/  @!P5 IMAD.WIDE R16, R21, 0x4, R4.reuse ;  /* 0x000000041510d825 */ /* 0x100fe200078e0204 */
[----:B------:R0:W-:Y:S01]  /*ba10*/  @!P3 ST.E.64 desc[UR6][R10.64], R108 ;  /* 0x0000006c0a00b985 */ /* 0x0001e2000c101b06 */
[----:B------:R-:W-:Y:S02]  /*ba20*/  ISETP.GE.AND P3, PT, R22, UR4, PT ;  /* 0x0000000416007c0c */ /* 0x000fe4000bf66270 */
[----:B-1----:R-:W-:Y:S01]  /*ba30*/  @!P4 IMAD.WIDE R12, R19, 0x4, R4 ;  /* 0x00000004130cc825 */ /* 0x002fe200078e0204 */
[----:B--2---:R-:W-:-:S03]  /*ba40*/  IADD3 R14, R3, 0xe8, RZ ;  /* 0x000000e8030e7810 */ /* 0x004fc60007ffe0ff */
[----:B------:R-:W-:Y:S01]  /*ba50*/  @!P6 IMAD.WIDE R20, R23, 0x4, R4 ;  /* 0x000000041714e825 */ /* 0x000fe200078e0204 */
[----:B------:R1:W-:Y:S01]  /*ba60*/  @!P4 ST.E.64 desc[UR6][R12.64], R112 ;  /* 0x000000700c00c985 */ /* 0x0003e2000c101b06 */
[----:B------:R-:W-:Y:S02]  /*ba70*/  ISETP.GE.AND P4, PT, R14, UR4, PT ;  /* 0x000000040e007c0c */ /* 0x000fe4000bf86270 */
[C---:B------:R-:W-:Y:S01]  /*ba80*/  VIADD R19, R3.reuse, 0xd8 ;  /* 0x000000d803137836 */ /* 0x040fe20000000000 */
[----:B------:R2:W-:Y:S01]  /*ba90*/  @!P5 ST.E.64 desc[UR6][R16.64], R116 ;  /* 0x000000741000d985 */ /* 0x0005e2000c101b06 */
[C---:B------:R-:W-:Y:S01]  /*baa0*/  VIADD R15, R3.reuse, 0xf0 ;  /* 0x000000f0030f7836 */ /* 0x040fe20000000000 */
[----:B------:R-:W-:Y:S01]  /*bab0*/  @!P0 LEA.HI R0, R0, R0, RZ, 0x1 ;  /* 0x0000000000008211 */ /* 0x000fe200078f08ff */
[----:B0-----:R-:W-:Y:S01]  /*bac0*/  VIADD R11, R3, 0xf8 ;  /* 0x000000f8030b7836 */ /* 0x001fe20000000000 */
[----:B------:R0:W-:Y:S01]  /*bad0*/  @!P6 ST.E.64 desc[UR6][R20.64], R120 ;  /* 0x000000781400e985 */ /* 0x0001e2000c101b06 */
[----:B------:R-:W-:-:S02]  /*bae0*/  ISETP.GE.AND P2, PT, R19, UR4, PT ;  /* 0x0000000413007c0c */ /* 0x000fc4000bf46270 */
[----:B------:R-:W-:Y:S02]  /*baf0*/  ISETP.GE.AND P5, PT, R15, UR4, PT ;  /* 0x000000040f007c0c */ /* 0x000fe4000bfa6270 */
[----:B------:R-:W-:Y:S02]  /*bb00*/  ISETP.GE.AND P6, PT, R11, UR4, PT ;  /* 0x000000040b007c0c */ /* 0x000fe4000bfc6270 */
[----:B------:R-:W-:Y:S02]  /*bb10*/  @!P1 LEA.HI R2, R2, R2, RZ, 0x1 ;  /* 0x0000000202029211 */ /* 0x000fe400078f08ff */
[----:B------:R-:W-:Y:S02]  /*bb20*/  @!P3 LEA.HI R22, R22, R22, RZ, 0x1 ;  /* 0x000000161616b211 */ /* 0x000fe400078f08ff */
[----:B------:R-:W-:Y:S02]  /*bb30*/  @!P4 LEA.HI R14, R14, R14, RZ, 0x1 ;  /* 0x0000000e0e0ec211 */ /* 0x000fe400078f08ff */
[----:B-1----:R-:W-:-:S02]  /*bb40*/  @!P1 LOP3.LUT R13, R2, 0xfffffffe, RZ, 0xc0, !PT ;  /* 0xfffffffe020d9812 */ /* 0x002fc400078ec0ff */
[----:B------:R-:W-:Y:S02]  /*bb50*/  @!P2 LEA.HI R19, R19, R19, RZ, 0x1 ;  /* 0x000000131313a211 */ /* 0x000fe400078f08ff */
[----:B------:R-:W-:Y:S02]  /*bb60*/  @!P5 LEA.HI R10, R15, R15, RZ, 0x1 ;  /* 0x0000000f0f0ad211 */ /* 0x000fe400078f08ff */
[----:B------:R-:W-:Y:S02]  /*bb70*/  @!P6 LEA.HI R12, R11, R11, RZ, 0x1 ;  /* 0x0000000b0b0ce211 */ /* 0x000fe400078f08ff */
[----:B------:R-:W-:Y:S02]  /*bb80*/  @!P0 LOP3.LUT R11, R0, 0xfffffffe, RZ, 0xc0, !PT ;  /* 0xfffffffe000b8812 */ /* 0x000fe400078ec0ff */
[----:B------:R-:W-:Y:S02]  /*bb90*/  @!P2 LOP3.LUT R15, R19, 0xfffffffe, RZ, 0xc0, !PT ;  /* 0xfffffffe130fa812 */ /* 0x000fe400078ec0ff */
[----:B--2---:R-:W-:-:S02]  /*bba0*/  @!P3 LOP3.LUT R17, R22, 0xfffffffe, RZ, 0xc0, !PT ;  /* 0xfffffffe1611b812 */ /* 0x004fc400078ec0ff */
[----:B0-----:R-:W-:Y:S01]  /*bbb0*/  @!P4 LOP3.LUT R21, R14, 0xfffffffe, RZ, 0xc0, !PT ;  /* 0xfffffffe0e15c812 */ /* 0x001fe200078ec0ff */
[--C-:B------:R-:W-:Y:S01]  /*bbc0*/  @!P2 IMAD.WIDE R14, R15, 0x4, R4.reuse ;  /* 0x000000040f0ea825 */ /* 0x100fe200078e0204 */
[----:B------:R-:W-:Y:S02]  /*bbd0*/  @!P5 LOP3.LUT R23, R10, 0xfffffffe, RZ, 0xc0, !PT ;  /* 0xfffffffe0a17d812 */ /* 0x000fe400078ec0ff */
[----:B------:R-:W-:Y:S01]  /*bbe0*/  @!P6 LOP3.LUT R19, R12, 0xfffffffe, RZ, 0xc0, !PT ;  /* 0xfffffffe0c13e812 */ /* 0x000fe200078ec0ff */
[----:B------:R-:W-:-:S04]  /*bbf0*/  @!P0 IMAD.WIDE R10, R11, 0x4, R4 ;  /* 0x000000040b0a8825 */ /* 0x000fc800078e0204 */
[--C-:B------:R-:W-:Y:S01]  /*bc00*/  @!P1 IMAD.WIDE R12, R13, 0x4, R4.reuse ;  /* 0x000000040d0c9825 */ /* 0x100fe200078e0204 */
[----:B------:R0:W-:Y:S03]  /*bc10*/  @!P0 ST.E.64 desc[UR6][R10.64], R124 ;  /* 0x0000007c0a008985 */ /* 0x0001e6000c101b06 */
[--C-:B------:R-:W-:Y:S01]  /*bc20*/  @!P3 IMAD.WIDE R16, R17, 0x4, R4.reuse ;  /* 0x000000041110b825 */ /* 0x100fe200078e0204 */
[----:B------:R0:W-:Y:S03]  /*bc30*/  @!P1 ST.E.64 desc[UR6][R12.64], R128 ;  /* 0x000000800c009985 */ /* 0x0001e6000c101b06 */
[--C-:B------:R-:W-:Y:S01]  /*bc40*/  @!P4 IMAD.WIDE R20, R21, 0x4, R4.reuse ;  /* 0x000000041514c825 */ /* 0x100fe200078e0204 */
[----:B------:R0:W-:Y:S03]  /*bc50*/  @!P2 ST.E.64 desc[UR6][R14.64], R132 ;  /* 0x000000840e00a985 */ /* 0x0001e6000c101b06 */
[--C-:B------:R-:W-:Y:S01]  /*bc60*/  @!P5 IMAD.WIDE R22, R23, 0x4, R4.reuse ;  /* 0x000000041716d825 */ /* 0x100fe200078e0204 */
[----:B------:R0:W-:Y:S03]  /*bc70*/  @!P3 ST.E.64 desc[UR6][R16.64], R136 ;  /* 0x000000881000b985 */ /* 0x0001e6000c101b06 */
[----:B------:R-:W-:Y:S01]  /*bc80*/  @!P6 IMAD.WIDE R4, R19, 0x4, R4 ;  /* 0x000000041304e825 */ /* 0x000fe200078e0204 */
[----:B------:R0:W-:Y:S04]  /*bc90*/  @!P4 ST.E.64 desc[UR6][R20.64], R140 ;  /* 0x0000008c1400c985 */ /* 0x0001e8000c101b06 */
[----:B------:R0:W-:Y:S04]  /*bca0*/  @!P5 ST.E.64 desc[UR6][R22.64], R144 ;  /* 0x000000901600d985 */ /* 0x0001e8000c101b06 */
[----:B------:R0:W-:Y:S02]  /*bcb0*/  @!P6 ST.E.64 desc[UR6][R4.64], R148 ;  /* 0x000000940400e985 */ /* 0x0001e4000c101b06 */
.L_x_37:
[----:B------:R-:W-:Y:S05]  /*bcc0*/  BSYNC B0 ;  /* 0x0000000000007941 */ /* 0x000fea0003800000 */
.L_x_36:
[----:B------:R-:W-:Y:S01]  /*bcd0*/  ISETP.GE.AND P0, PT, R9, R8, PT ;  /* 0x000000080900720c */ /* 0x000fe20003f06270 */
[----:B0---4-:R0:W1:Y:S04]  /*bce0*/  SHFL.IDX PT, R5, R7, 0x1, 0x1c1f ;  /* 0x003c1f0007057f89 */ /* 0x01106800000e0000 */
[----:B---3--:R0:W3:Y:S08]  /*bcf0*/  SHFL.IDX PT, R4, R6, 0x1, 0x1c1f ;  /* 0x003c1f0006047f89 */ /* 0x0080f000000e0000 */
[----:B0-----:R-:W-:Y:S05]  /*bd00*/  @P0 BRA `(.L_x_8) ;  /* 0x0000004c00940947 */ /* 0x001fea0003800000 */
[C---:B--2---:R-:W-:Y:S01]  /*bd10*/  VIADD R0, R3.reuse, 0x8 ;  /* 0x0000000803007836 */ /* 0x044fe20000000000 */
[C---:B------:R-:W-:Y:S01]  /*bd20*/  IADD3 R2, R3.reuse, 0x10, RZ ;  /* 0x0000001003027810 */ /* 0x040fe20007ffe0ff */
[----:B------:R-:W-:Y:S01]  /*bd30*/  ULDC UR4, c[0x0][0xac8] ;  /* 0x0002b20000047ab9 */ /* 0x000fe20000000800 */
[C---:B------:R-:W-:Y:S01]  /*bd40*/  VIADD R12, R3.reuse, 0x18 ;  /* 0x00000018030c7836 */ /* 0x040fe20000000000 */
[C---:B------:R-:W-:Y:S01]  /*bd50*/  ISETP.GE.AND P0, PT, R3.reuse, UR4, PT ;  /* 0x0000000403007c0c */ /* 0x040fe2000bf06270 */
[C---:B------:R-:W-:Y:S01]  /*bd60*/  VIADD R13, R3.reuse, 0x20 ;  /* 0x00000020030d7836 */ /* 0x040fe20000000000 */
[----:B------:R-:W-:Y:S01]  /*bd70*/  ISETP.GE.AND P1, PT, R0, UR4, PT ;  /* 0x0000000400007c0c */ /* 0x000fe2000bf26270 */
[----:B------:R-:W-:Y:S01]  /*bd80*/  ULDC.64 UR6, c[0x0][0x208] ;  /* 0x0000820000067ab9 */ /* 0x000fe20000000a00 */
[----:B------:R-:W-:Y:S01]  /*bd90*/  ISETP.GE.AND P2, PT, R2, UR4, PT ;  /* 0x0000000402007c0c */ /* 0x000fe2000bf46270 */
[C---:B------:R-:W-:Y:S01]  /*bda0*/  VIADD R14, R3.reuse, 0x38 ;  /* 0x00000038030e7836 */ /* 0x040fe20000000000 */
[----:B------:R-:W-:Y:S01]  /*bdb0*/  ISETP.GE.AND P5, PT, R12, UR4, PT ;  /* 0x000000040c007c0c */ /* 0x000fe2000bfa6270 */
[----:B------:R-:W-:Y:S01]  /*bdc0*/  VIADD R15, R3, 0x40 ;  /* 0x00000040030f7836 */ /* 0x000fe20000000000 */
[----:B------:R-:W-:Y:S01]  /*bdd0*/  ISETP.GE.AND P6, PT, R13, UR4, PT ;  /* 0x000000040d007c0c */ /* 0x000fe2000bfc6270 */
[C---:B------:R-:W-:Y:S01]  /*bde0*/  VIADD R16, R3.reuse, 0x48 ;  /* 0x0000004803107836 */ /* 0x040fe20000000000 */
[C---:B------:R-:W-:Y:S01]  /*bdf0*/  IADD3 R20, R3.reuse, 0x50, RZ ;  /* 0x0000005003147810 */ /* 0x040fe20007ffe0ff */
[----:B------:R-:W-:Y:S01]  /*be00*/  VIADD R21, R3, 0x58 ;  /* 0x0000005803157836 */ /* 0x000fe20000000000 */
[----:B------:R-:W-:Y:S01]  /*be10*/  ISETP.GE.AND P3, PT, R15, UR4, PT ;  /* 0x000000040f007c0c */ /* 0x000fe2000bf66270 */
[----:B-1-3--:R-:W-:Y:S01]  /*be20*/  @!P0 IMAD.WIDE R6, R3, 0x4, R4 ;  /* 0x0000000403068825 */ /* 0x00afe200078e0204 */
[----:B------:R-:W-:-:S02]  /*be30*/  ISETP.GE.AND P4, PT, R16, UR4, PT ;  /* 0x0000000410007c0c */ /* 0x000fc4000bf86270 */
[----:B------:R-:W-:Y:S02]  /*be40*/  @!P1 LEA.HI R0, R0, R0, RZ, 0x1 ;  /* 0x0000000000009211 */ /* 0x000fe400078f08ff */
[----:B------:R-:W-:Y:S01]  /*be50*/  @!P2 LEA.HI R2, R2, R2, RZ, 0x1 ;  /* 0x000000020202a211 */ /* 0x000fe200078f08ff */
[----:B------:R0:W-:Y:S01]  /*be60*/  @!P0 ST.E.64 desc[UR6][R6.64], R26 ;  /* 0x0000001a06008985 */ /* 0x0001e2000c101b06 */
[----:B------:R-:W-:Y:S01]  /*be70*/  @!P1 LOP3.LUT R9, R0, 0xfffffffe, RZ, 0xc0, !PT ;  /* 0xfffffffe00099812 */ /* 0x000fe200078ec0ff */
[C---:B------:R-:W-:Y:S01]  /*be80*/  VIADD R0, R3.reuse, 0x28 ;  /* 0x0000002803007836 */ /* 0x040fe20000000000 */
[----:B------:R-:W-:Y:S02]  /*be90*/  @!P2 LOP3.LUT R11, R2, 0xfffffffe, RZ, 0xc0, !PT ;  /* 0xfffffffe020ba812 */ /* 0x000fe400078ec0ff */
[----:B------:R-:W-:Y:S01]  /*bea0*/  IADD3 R2, R3, 0x30, RZ ;  /* 0x0000003003027810 */ /* 0x000fe20007ffe0ff */
[----:B------:R-:W-:Y:S01]  /*beb0*/  @!P1 IMAD.WIDE R8, R9, 0x4, R4 ;  /* 0x0000000409089825 */ /* 0x000fe200078e0204 */
[----:B------:R-:W-:-:S02]  /*bec0*/  ISETP.GE.AND P0, PT, R0, UR4, PT ;  /* 0x0000000400007c0c */ /* 0x000fc4000bf06270 */
[----:B------:R-:W-:Y:S01]  /*bed0*/  @!P5 LEA.HI R12, R12, R12, RZ, 0x1 ;  /* 0x0000000c0c0cd211 */ /* 0x000fe200078f08ff */
[----:B------:R-:W-:Y:S01]  /*bee0*/  @!P2 IMAD.WIDE R10, R11, 0x4, R4 ;  /* 0x000000040b0aa825 */ /* 0x000fe200078e0204 */
[----:B------:R1:W-:Y:S01]  /*bef0*/  @!P1 ST.E.64 desc[UR6][R8.64], R30 ;  /* 0x0000001e08009985 */ /* 0x0003e2000c101b06 */
[----:B------:R-:W-:Y:S02]  /*bf00*/  ISETP.GE.AND P1, PT, R2, UR4, PT ;  /* 0x0000000402007c0c */ /* 0x000fe4000bf26270 */
[----:B------:R-:W-:Y:S01]  /*bf10*/  @!P6 LEA.HI R13, R13, R13, RZ, 0x1 ;  /* 0x0000000d0d0de211 */ /* 0x000fe200078f08ff */
[----:B------:R2:W-:Y:S01]  /*bf20*/  @!P2 ST.E.64 desc[UR6][R10.64], R34 ;  /* 0x000000220a00a985 */ /* 0x0005e2000c101b06 */
[----:B------:R-:W-:Y:S02]  /*bf30*/  ISETP.GE.AND P2, PT, R14, UR4, PT ;  /* 0x000000040e007c0c */ /* 0x000fe4000bf46270 */
[----:B0-----:R-:W-:Y:S02]  /*bf40*/  @!P5 LOP3.LUT R7, R12, 0xfffffffe, RZ, 0xc0, !PT ;  /* 0xfffffffe0c07d812 */ /* 0x001fe400078ec0ff */
[----:B------:R-:W-:-:S02]  /*bf50*/  @!P0 LEA.HI R0, R0, R0, RZ, 0x1 ;  /* 0x0000000000008211 */ /* 0x000fc400078f08ff */
[----:B------:R-:W-:Y:S01]  /*bf60*/  @!P4 LEA.HI R16, R16, R16, RZ, 0x1 ;  /* 0x000000101010c211 */ /* 0x000fe200078f08ff */
[--C-:B------:R-:W-:Y:S01]  /*bf70*/  @!P5 IMAD.WIDE R6, R7, 0x4, R4.reuse ;  /* 0x000000040706d825 */ /* 0x100fe200078e0204 */
[----:B-1----:R-:W-:Y:S02]  /*bf80*/  @!P6 LOP3.LUT R9, R13, 0xfffffffe, RZ, 0xc0, !PT ;  /* 0xfffffffe0d09e812 */ /* 0x002fe400078ec0ff */
[----:B------:R-:W-:Y:S02]  /*bf90*/  @!P1 LEA.HI R2, R2, R2, RZ, 0x1 ;  /* 0x0000000202029211 */ /* 0x000fe400078f08ff */
[----:B------:R0:W-:Y:S01]  /*bfa0*/  @!P5 ST.E.64 desc[UR6][R6.64], R38 ;  /* 0x000000260600d985 */ /* 0x0001e2000c101b06 */
[----:B------:R-:W-:Y:S01]  /*bfb0*/  @!P2 LEA.HI R14, R14, R14, RZ, 0x1 ;  /* 0x0000000e0e0ea211 */ /* 0x000fe200078f08ff */
[----:B------:R-:W-:Y:S01]  /*bfc0*/  @!P6 IMAD.WIDE R8, R9, 0x4, R4 ;  /* 0x000000040908e825 */ /* 0x000fe200078e0204 */
[----:B--2---:R-:W-:Y:S02]  /*bfd0*/  @!P3 LEA.HI R10, R15, R15, RZ, 0x1 ;  /* 0x0000000f0f0ab211 */ /* 0x004fe400078f08ff */
[----:B------:R-:W-:Y:S01]  /*bfe0*/  @!P0 LOP3.LUT R11, R0, 0xfffffffe, RZ, 0xc0, !PT ;  /* 0xfffffffe000b8812 */ /* 0x000fe200078ec0ff */
[C---:B------:R-:W-:Y:S01]  /*bff0*/  VIADD R0, R3.reuse, 0x60 ;  /* 0x0000006003007836 */ /* 0x040fe20000000000 */
[----:B------:R-:W-:Y:S01]  /*c000*/  @!P1 LOP3.LUT R13, R2, 0xfffffffe, RZ, 0xc0, !PT ;  /* 0xfffffffe020d9812 */ /* 0x000fe200078ec0ff */
[----:B------:R1:W-:Y:S01]  /*c010*/  @!P6 ST.E.64 desc[UR6][R8.64], R42 ;  /* 0x0000002a0800e985 */ /* 0x0003e2000c101b06 */
[----:B------:R-:W-:Y:S01]  /*c020*/  @!P2 LOP3.LUT R15, R14, 0xfffffffe, RZ, 0xc0, !PT ;  /* 0xfffffffe0e0fa812 */ /* 0x000fe200078ec0ff */
[----:B------:R-:W-:Y:S01]  /*c030*/  VIADD R2, R3, 0x68 ;  /* 0x0000006803027836 */ /* 0x000fe20000000000 */
[----:B------:R-:W-:-:S02]  /*c040*/  @!P3 LOP3.LUT R17, R10, 0xfffffffe, RZ, 0xc0, !PT ;  /* 0xfffffffe0a11b812 */ /* 0x000fc400078ec0ff */
[----:B------:R-:W-:Y:S01]  /*c050*/  @!P4 LOP3.LUT R19, R16, 0xfffffffe, RZ, 0xc0, !PT ;  /* 0xfffffffe1013c812 */ /* 0x000fe200078ec0ff */
[--C-:B0-----:R-:W-:Y:S01]  /*c060*/  @!P0 IMAD.WIDE R6, R11, 0x4, R4.reuse ;  /* 0x000000040b068825 */ /* 0x101fe200078e0204 */
[----:B------:R-:W-:Y:S02]  /*c070*/  ISETP.GE.AND P5, PT, R20, UR4, PT ;  /* 0x0000000414007c0c */ /* 0x000fe4000bfa6270 */
[----:B------:R-:W-:Y:S01]  /*c080*/  ISETP.GE.AND P6, PT, R21, UR4, PT ;  /* 0x0000000415007c0c */ /* 0x000fe2000bfc6270 */
[--C-:B------:R-:W-:Y:S01]  /*c090*/  @!P2 IMAD.WIDE R10, R15, 0x4, R4.reuse ;  /* 0x000000040f0aa825 */ /* 0x100fe200078e0204 */
[----:B------:R0:W-:Y:S01]  /*c0a0*/  @!P0 ST.E.64 desc[UR6][R6.64], R46 ;  /* 0x0000002e06008985 */ /* 0x0001e2000c101b06 */
[----:B------:R-:W-:Y:S02]  /*c0b0*/  IADD3 R16, R3, 0x70, RZ ;  /* 0x0000007003107810 */ /* 0x000fe40007ffe0ff */
[----:B-1----:R-:W-:-:S04]  /*c0c0*/  @!P1 IMAD.WIDE R8, R13, 0x4, R4 ;  /* 0x000000040d089825 */ /* 0x002fc800078e0204 */
[--C-:B------:R-:W-:Y:S01]  /*c0d0*/  @!P3 IMAD.WIDE R12, R17, 0x4, R4.reuse ;  /* 0x00000004110cb825 */ /* 0x100fe200078e0204 */
[----:B------:R1:W-:Y:S01]  /*c0e0*/  @!P1 ST.E.64 desc[UR6][R8.64], R50 ;  /* 0x0000003208009985 */ /* 0x0003e2000c101b06 */
[----:B------:R-:W-:Y:S02]  /*c0f0*/  @!P5 LEA.HI R20, R20, R20, RZ, 0x1 ;  /* 0x000000141414d211 */ /* 0x000fe400078f08ff */
[----:B------:R-:W-:Y:S01]  /*c100*/  @!P4 IMAD.WIDE R14, R19, 0x4, R4 ;  /* 0x00000004130ec825 */ /* 0x000fe200078e0204 */
[----:B------:R2:W-:Y:S01]  /*c110*/  @!P2 ST.E.64 desc[UR6][R10.64], R54 ;  /* 0x000000360a00a985 */ /* 0x0005e2000c101b06 */
[----:B------:R-:W-:Y:S02]  /*c120*/  ISETP.GE.AND P2, PT, R16, UR4, PT ;  /* 0x0000000410007c0c */ /* 0x000fe4000bf46270 */
[C---:B------:R-:W-:Y:S01]  /*c130*/  VIADD R17, R3.reuse, 0x78 ;  /* 0x0000007803117836 */ /* 0x040fe20000000000 */
[----:B------:R3:W-:Y:S01]  /*c140*/  @!P3 ST.E.64 desc[UR6][R12.64], R58 ;  /* 0x0000003a0c00b985 */ /* 0x0007e2000c101b06 */
[----:B------:R-:W-:Y:S01]  /*c150*/  VIADD R19, R3, 0x80 ;  /* 0x0000008003137836 */ /* 0x000fe20000000000 */
[----:B------:R-:W-:-:S02]  /*c160*/  ISETP.GE.AND P3, PT, R2, UR4, PT ;  /* 0x0000000402007c0c */ /* 0x000fc4000bf66270 */
[----:B------:R4:W-:Y:S01]  /*c170*/  @!P4 ST.E.64 desc[UR6][R14.64], R62 ;  /* 0x0000003e0e00c985 */ /* 0x0009e2000c101b06 */
[----:B------:R-:W-:Y:S02]  /*c180*/  ISETP.GE.AND P4, PT, R0, UR4, PT ;  /* 0x0000000400007c0c */ /* 0x000fe4000bf86270 */
[----:B------:R-:W-:Y:S02]  /*c190*/  ISETP.GE.AND P1, PT, R17, UR4, PT ;  /* 0x0000000411007c0c */ /* 0x000fe4000bf26270 */
[----:B------:R-:W-:Y:S02]  /*c1a0*/  ISETP.GE.AND P0, PT, R19, UR4, PT ;  /* 0x0000000413007c0c */ /* 0x000fe4000bf06270 */
[----:B------:R-:W-:Y:S02]  /*c1b0*/  @!P6 LEA.HI R21, R21, R21, RZ, 0x1 ;  /* 0x000000151515e211 */ /* 0x000fe400078f08ff */
[----:B0-----:R-:W-:Y:S01]  /*c1c0*/  @!P5 LOP3.LUT R7, R20, 0xfffffffe, RZ, 0xc0, !PT ;  /* 0xfffffffe1407d812 */ /* 0x001fe200078ec0ff */
[----:B------:R-:W-:Y:S01]  /*c1d0*/  VIADD R20, R3, 0x88 ;  /* 0x0000008803147836 */ /* 0x000fe20000000000 */
[----:B-1----:R-:W-:-:S02]  /*c1e0*/  @!P6 LOP3.LUT R9, R21, 0xfffffffe, RZ, 0xc0, !PT ;  /* 0xfffffffe1509e812 */ /* 0x002fc400078ec0ff */
[----:B------:R-:W-:Y:S01]  /*c1f0*/  @!P3 LEA.HI R2, R2, R2, RZ, 0x1 ;  /* 0x000000020202b211 */ /* 0x000fe200078f08ff */
[--C-:B------:R-:W-:Y:S01]  /*c200*/  @!P5 IMAD.WIDE R6, R7, 0x4, R4.reuse ;  /* 0x000000040706d825 */ /* 0x100fe200078e0204 */
[----:B------:R-:W-:Y:S02]  /*c210*/  @!P4 LEA.HI R0, R0, R0, RZ, 0x1 ;  /* 0x000000000000c211 */ /* 0x000fe400078f08ff */
        /* <DEDUP_REMOVED lines=8> */
[C---:B------:R-:W-:Y:S01]  /*c2a0*/  VIADD R0, R3.reuse, 0x98 ;  /* 0x0000009803007836 */ /* 0x040fe20000000000 */
[----:B----4-:R-:W-:Y:S01]  /*c2b0*/  @!P2 LOP3.LUT R15, R16, 0xfffffffe, RZ, 0xc0, !PT ;  /* 0xfffffffe100fa812 */ /* 0x010fe200078ec0ff */
[----:B------:R-:W-:Y:S01]  /*c2c0*/  VIADD R2, R3, 0xa0 ;  /* 0x000000a003027836 */ /* 0x000fe20000000000 */
[----:B------:R-:W-:Y:S01]  /*c2d0*/  @!P1 LOP3.LUT R17, R17, 0xfffffffe, RZ, 0xc0, !PT ;  /* 0xfffffffe11119812 */ /* 0x000fe200078ec0ff */
[----:B------:R-:W-:Y:S01]  /*c2e0*/  VIADD R16, R3, 0xa8 ;  /* 0x000000a803107836 */ /* 0x000fe20000000000 */
[----:B------:R-:W-:-:S02]  /*c2f0*/  @!P0 LOP3.LUT R19, R19, 0xfffffffe, RZ, 0xc0, !PT ;  /* 0xfffffffe13138812 */ /* 0x000fc400078ec0ff */
[----:B------:R-:W-:Y:S01]  /*c300*/  IADD3 R21, R3, 0x90, RZ ;  /* 0x0000009003157810 */ /* 0x000fe20007ffe0ff */
[--C-:B0-----:R-:W-:Y:S01]  /*c310*/  @!P4 IMAD.WIDE R6, R11, 0x4, R4.reuse ;  /* 0x000000040b06c825 */ /* 0x101fe200078e0204 */
[----:B------:R-:W-:Y:S02]  /*c320*/  ISETP.GE.AND P6, PT, R20, UR4, PT ;  /* 0x0000000414007c0c */ /* 0x000fe4000bfc6270 */
[----:B------:R-:W-:Y:S01]  /*c330*/  ISETP.GE.AND P5, PT, R21, UR4, PT ;  /* 0x0000000415007c0c */ /* 0x000fe2000bfa6270 */
[--C-:B-1----:R-:W-:Y:S01]  /*c340*/  @!P3 IMAD.WIDE R8, R13, 0x4, R4.reuse ;  /* 0x000000040d08b825 */ /* 0x102fe200078e0204 */
[----:B------:R0:W-:Y:S01]  /*c350*/  @!P4 ST.E.64 desc[UR6][R6.64], R74 ;  /* 0x0000004a0600c985 */ /* 0x0001e2000c101b06 */
[----:B------:R-:W-:Y:S02]  /*c360*/  ISETP.GE.AND P4, PT, R2, UR4, PT ;  /* 0x0000000402007c0c */ /* 0x000fe4000bf86270 */
[----:B------:R-:W-:Y:S01]  /*c370*/  @!P2 IMAD.WIDE R10, R15, 0x4, R4 ;  /* 0x000000040f0aa825 */ /* 0x000fe200078e0204 */
[----:B------:R1:W-:Y:S01]  /*c380*/  @!P3 ST.E.64 desc[UR6][R8.64], R78 ;  /* 0x0000004e0800b985 */ /* 0x0003e2000c101b06 */
[----:B------:R-:W-:-:S02]  /*c390*/  ISETP.GE.AND P3, PT, R16, UR4, PT ;  /* 0x0000000410007c0c */ /* 0x000fc4000bf66270 */
[--C-:B------:R-:W-:Y:S01]  /*c3a0*/  @!P1 IMAD.WIDE R12, R17, 0x4, R4.reuse ;  /* 0x00000004110c9825 */ /* 0x100fe200078e0204 */
[----:B------:R2:W-:Y:S01]  /*c3b0*/  @!P2 ST.E.64 desc[UR6][R10.64], R82 ;  /* 0x000000520a00a985 */ /* 0x0005e2000c101b06 */
[----:B------:R-:W-:Y:S02]  /*c3c0*/  IADD3 R17, R3, 0xb0, RZ ;  /* 0x000000b003117810 */ /* 0x000fe40007ffe0ff */
[----:B------:R-:W-:Y:S01]  /*c3d0*/  @!P0 IMAD.WIDE R14, R19, 0x4, R4 ;  /* 0x00000004130e8825 */ /* 0x000fe200078e0204 */
[----:B------:R3:W-:Y:S01]  /*c3e0*/  @!P1 ST.E.64 desc[UR6][R12.64], R86 ;  /* 0x000000560c009985 */ /* 0x0007e2000c101b06 */
[----:B------:R-:W-:Y:S02]  /*c3f0*/  @!P6 LEA.HI R20, R20, R20, RZ, 0x1 ;  /* 0x000000141414e211 */ /* 0x000fe400078f08ff */
[----:B------:R-:W-:Y:S01]  /*c400*/  VIADD R19, R3, 0xb8 ;  /* 0x000000b803137836 */ /* 0x000fe20000000000 */
[----:B------:R-:W-:Y:S01]  /*c410*/  @!P0 ST.E.64 desc[UR6][R14.64], R90 ;  /* 0x0000005a0e008985 */ /* 0x000fe2000c101b06 */
[----:B------:R-:W-:-:S02]  /*c420*/  ISETP.GE.AND P0, PT, R0, UR4, PT ;  /* 0x0000000400007c0c */ /* 0x000fc4000bf06270 */
[----:B------:R-:W-:Y:S02]  /*c430*/  @!P5 LEA.HI R21, R21, R21, RZ, 0x1 ;  /* 0x000000151515d211 */ /* 0x000fe400078f08ff */
[----:B------:R-:W-:Y:S02]  /*c440*/  ISETP.GE.AND P2, PT, R17, UR4, PT ;  /* 0x0000000411007c0c */ /* 0x000fe4000bf46270 */
[----:B0-----:R-:W-:Y:S01]  /*c450*/  @!P6 LOP3.LUT R7, R20, 0xfffffffe, RZ, 0xc0, !PT ;  /* 0xfffffffe1407e812 */ /* 0x001fe200078ec0ff */
[----:B------:R-:W-:Y:S01]  /*c460*/  VIADD R20, R3, 0xc0 ;  /* 0x000000c003147836 */ /* 0x000fe20000000000 */
[----:B------:R-:W-:Y:S02]  /*c470*/  ISETP.GE.AND P1, PT, R19, UR4, PT ;  /* 0x0000000413007c0c */ /* 0x000fe4000bf26270 */
[----:B-1----:R-:W-:Y:S01]  /*c480*/  @!P5 LOP3.LUT R9, R21, 0xfffffffe, RZ, 0xc0, !PT ;  /* 0xfffffffe1509d812 */ /* 0x002fe200078ec0ff */
[----:B------:R-:W-:Y:S01]  /*c490*/  @!P6 IMAD.WIDE R6, R7, 0x4, R4 ;  /* 0x000000040706e825 */ /* 0x000fe200078e0204 */
[----:B------:R-:W-:-:S02]  /*c4a0*/  @!P4 LEA.HI R2, R2, R2, RZ, 0x1 ;  /* 0x000000020202c211 */ /* 0x000fc400078f08ff */
[----:B------:R-:W-:Y:S01]  /*c4b0*/  @!P0 LEA.HI R0, R0, R0, RZ, 0x1 ;  /* 0x0000000000008211 */ /* 0x000fe200078f08ff */
[----:B------:R-:W-:Y:S01]  /*c4c0*/  @!P5 IMAD.WIDE R8, R9, 0x4, R4 ;  /* 0x000000040908d825 */ /* 0x000fe200078e0204 */
[----:B------:R0:W-:Y:S01]  /*c4d0*/  @!P6 ST.E.64 desc[UR6][R6.64], R94 ;  /* 0x0000005e0600e985 */ /* 0x0001e2000c101b06 */
[----:B------:R-:W-:Y:S02]  /*c4e0*/  @!P3 LEA.HI R16, R16, R16, RZ, 0x1 ;  /* 0x000000101010b211 */ /* 0x000fe400078f08ff */
[----:B--2---:R-:W-:Y:S01]  /*c4f0*/  @!P0 LOP3.LUT R11, R0, 0xfffffffe, RZ, 0xc0, !PT ;  /* 0xfffffffe000b8812 */ /* 0x004fe200078ec0ff */
[----:B------:R1:W-:Y:S01]  /*c500*/  @!P5 ST.E.64 desc[UR6][R8.64], R98 ;  /* 0x000000620800d985 */ /* 0x0003e2000c101b06 */
[----:B------:R-:W-:Y:S01]  /*c510*/  VIADD R21, R3, 0xc8 ;  /* 0x000000c803157836 */ /* 0x000fe20000000000 */
[----:B------:R-:W-:Y:S02]  /*c520*/  ISETP.GE.AND P5, PT, R20, UR4, PT ;  /* 0x0000000414007c0c */ /* 0x000fe4000bfa6270 */
[----:B------:R-:W-:-:S02]  /*c530*/  @!P2 LEA.HI R17, R17, R17, RZ, 0x1 ;  /* 0x000000111111a211 */ /* 0x000fc400078f08ff */
[----:B------:R-:W-:Y:S02]  /*c540*/  @!P1 LEA.HI R19, R19, R19, RZ, 0x1 ;  /* 0x0000001313139211 */ /* 0x000fe400078f08ff */
[----:B---3--:R-:W-:Y:S01]  /*c550*/  @!P4 LOP3.LUT R13, R2, 0xfffffffe, RZ, 0xc0, !PT ;  /* 0xfffffffe020dc812 */ /* 0x008fe200078ec0ff */
[C---:B------:R-:W-:Y:S01]  /*c560*/  VIADD R2, R3.reuse, 0xd8 ;  /* 0x000000d803027836 */ /* 0x040fe20000000000 */
[----:B------:R-:W-:Y:S01]  /*c570*/  IADD3 R0, R3, 0xd0, RZ ;  /* 0x000000d003007810 */ /* 0x000fe20007ffe0ff */
[--C-:B0-----:R-:W-:Y:S01]  /*c580*/  @!P0 IMAD.WIDE R6, R11, 0x4, R4.reuse ;  /* 0x000000040b068825 */ /* 0x101fe200078e0204 */
[----:B------:R-:W-:Y:S02]  /*c590*/  @!P3 LOP3.LUT R15, R16, 0xfffffffe, RZ, 0xc0, !PT ;  /* 0xfffffffe100fb812 */ /* 0x000fe400078ec0ff */
[----:B------:R-:W-:Y:S01]  /*c5a0*/  @!P2 LOP3.LUT R17, R17, 0xfffffffe, RZ, 0xc0, !PT ;  /* 0xfffffffe1111a812 */ /* 0x000fe200078ec0ff */
[--C-:B-1----:R-:W-:Y:S01]  /*c5b0*/  @!P4 IMAD.WIDE R8, R13, 0x4, R4.reuse ;  /* 0x000000040d08c825 */ /* 0x102fe200078e0204 */
[----:B------:R-:W-:Y:S01]  /*c5c0*/  ISETP.GE.AND P6, PT, R21, UR4, PT ;  /* 0x0000000415007c0c */ /* 0x000fe2000bfc6270 */
[----:B------:R0:W-:Y:S01]  /*c5d0*/  @!P0 ST.E.64 desc[UR6][R6.64], R102 ;  /* 0x0000006606008985 */ /* 0x0001e2000c101b06 */
[----:B------:R-:W-:Y:S01]  /*c5e0*/  @!P1 LOP3.LUT R19, R19, 0xfffffffe, RZ, 0xc0, !PT ;  /* 0xfffffffe13139812 */ /* 0x000fe200078ec0ff */
[--C-:B------:R-:W-:Y:S01]  /*c5f0*/  @!P3 IMAD.WIDE R10, R15, 0x4, R4.reuse ;  /* 0x000000040f0ab825 */ /* 0x100fe200078e0204 */
[----:B------:R-:W-:Y:S01]  /*c600*/  ISETP.GE.AND P0, PT, R0, UR4, PT ;  /* 0x0000000400007c0c */ /* 0x000fe2000bf06270 */
[----:B------:R1:W-:Y:S01]  /*c610*/  @!P4 ST.E.64 desc[UR6][R8.64], R106 ;  /* 0x0000006a0800c985 */ /* 0x0003e2000c101b06 */
[----:B------:R-:W-:Y:S01]  /*c620*/  @!P5 LEA.HI R20, R20, R20, RZ, 0x1 ;  /* 0x000000141414d211 */ /* 0x000fe200078f08ff */
[----:B------:R-:W-:-:S02]  /*c630*/  @!P2 IMAD.WIDE R12, R17, 0x4, R4 ;  /* 0x00000004110ca825 */ /* 0x000fc400078e0204 */
[----:B------:R2:W-:Y:S02]  /*c640*/  @!P3 ST.E.64 desc[UR6][R10.64], R110 ;  /* 0x0000006e0a00b985 */ /* 0x0005e4000c101b06 */
[--C-:B------:R-:W-:Y:S01]  /*c650*/  @!P1 IMAD.WIDE R14, R19, 0x4, R4.reuse ;  /* 0x00000004130e9825 */ /* 0x100fe200078e0204 */
[----:B------:R-:W-:Y:S01]  /*c660*/  IADD3 R19, R3, 0xf0, RZ ;  /* 0x000000f003137810 */ /* 0x000fe20007ffe0ff */
[----:B------:R-:W-:Y:S01]  /*c670*/  @!P2 ST.E.64 desc[UR6][R12.64], R114 ;  /* 0x000000720c00a985 */ /* 0x000fe2000c101b06 */
[----:B------:R-:W-:Y:S01]  /*c680*/  @!P6 LEA.HI R21, R21, R21, RZ, 0x1 ;  /* 0x000000151515e211 */ /* 0x000fe200078f08ff */
[C---:B------:R-:W-:Y:S01]  /*c690*/  VIADD R16, R3.reuse, 0xe0 ;  /* 0x000000e003107836 */ /* 0x040fe20000000000 */
[----:B0-----:R-:W-:Y:S01]  /*c6a0*/  @!P5 LOP3.LUT R7, R20, 0xfffffffe, RZ, 0xc0, !PT ;  /* 0xfffffffe1407d812 */ /* 0x001fe200078ec0ff */
[C---:B------:R-:W-:Y:S01]  /*c6b0*/  VIADD R17, R3.reuse, 0xe8 ;  /* 0x000000e803117836 */ /* 0x040fe20000000000 */
[----:B------:R-:W-:Y:S01]  /*c6c0*/  @!P1 ST.E.64 desc[UR6][R14.64], R118 ;  /* 0x000000760e009985 */ /* 0x000fe2000c101b06 */
[----:B------:R-:W-:Y:S01]  /*c6d0*/  ISETP.GE.AND P1, PT, R2, UR4, PT ;  /* 0x0000000402007c0c */ /* 0x000fe2000bf26270 */
[----:B------:R-:W-:Y:S01]  /*c6e0*/  VIADD R3, R3, 0xf8 ;  /* 0x000000f803037836 */ /* 0x000fe20000000000 */
[----:B------:R-:W-:Y:S01]  /*c6f0*/  ISETP.GE.AND P2, PT, R16, UR4, PT ;  /* 0x0000000410007c0c */ /* 0x000fe2000bf46270 */
[----:B------:R-:W-:Y:S01]  /*c700*/  @!P5 IMAD.WIDE R6, R7, 0x4, R4 ;  /* 0x000000040706d825 */ /* 0x000fe200078e0204 */
[----:B------:R-:W-:-:S02]  /*c710*/  ISETP.GE.AND P3, PT, R17, UR4, PT ;  /* 0x0000000411007c0c */ /* 0x000fc4000bf66270 */
[----:B------:R-:W-:Y:S02]  /*c720*/  ISETP.GE.AND P4, PT, R19, UR4, PT ;  /* 0x0000000413007c0c */ /* 0x000fe4000bf86270 */
[----:B------:R-:W-:Y:S01]  /*c730*/  @!P0 LEA.HI R0, R0, R0, RZ, 0x1 ;  /* 0x0000000000008211 */ /* 0x000fe200078f08ff */
[----:B------:R0:W-:Y:S01]  /*c740*/  @!P5 ST.E.64 desc[UR6][R6.64], R122 ;  /* 0x0000007a0600d985 */ /* 0x0001e2000c101b06 */
[----:B-1----:R-:W-:Y:S02]  /*c750*/  @!P6 LOP3.LUT R9, R21, 0xfffffffe, RZ, 0xc0, !PT ;  /* 0xfffffffe1509e812 */ /* 0x002fe400078ec0ff */
[----:B--2---:R-:W-:Y:S02]  /*c760*/  @!P0 LOP3.LUT R11, R0, 0xfffffffe, RZ, 0xc0, !PT ;  /* 0xfffffffe000b8812 */ /* 0x004fe400078ec0ff */
[----:B------:R-:W-:Y:S01]  /*c770*/  @!P1 LEA.HI R2, R2, R2, RZ, 0x1 ;  /* 0x0000000202029211 */ /* 0x000fe200078f08ff */
[----:B------:R-:W-:Y:S01]  /*c780*/  @!P6 IMAD.WIDE R8, R9, 0x4, R4 ;  /* 0x000000040908e825 */ /* 0x000fe200078e0204 */
[----:B------:R-:W-:-:S02]  /*c790*/  @!P2 LEA.HI R16, R16, R16, RZ, 0x1 ;  /* 0x000000101010a211 */ /* 0x000fc400078f08ff */
[----:B------:R-:W-:Y:S02]  /*c7a0*/  @!P3 LEA.HI R17, R17, R17, RZ, 0x1 ;  /* 0x000000111111b211 */ /* 0x000fe400078f08ff */
[----:B------:R1:W-:Y:S01]  /*c7b0*/  @!P6 ST.E.64 desc[UR6][R8.64], R126 ;  /* 0x0000007e0800e985 */ /* 0x0003e2000c101b06 */
[----:B------:R-:W-:Y:S01]  /*c7c0*/  @!P4 LEA.HI R19, R19, R19, RZ, 0x1 ;  /* 0x000000131313c211 */ /* 0x000fe200078f08ff */
[----:B0-----:R-:W-:Y:S01]  /*c7d0*/  @!P0 IMAD.WIDE R6, R11, 0x4, R4 ;  /* 0x000000040b068825 */ /* 0x001fe200078e0204 */
[----:B------:R-:W-:Y:S02]  /*c7e0*/  @!P1 LOP3.LUT R13, R2, 0xfffffffe, RZ, 0xc0, !PT ;  /* 0xfffffffe020d9812 */ /* 0x000fe400078ec0ff */
[----:B------:R-:W-:Y:S02]  /*c7f0*/  @!P2 LOP3.LUT R15, R16, 0xfffffffe, RZ, 0xc0, !PT ;  /* 0xfffffffe100fa812 */ /* 0x000fe400078ec0ff */
[----:B------:R0:W-:Y:S01]  /*c800*/  @!P0 ST.E.64 desc[UR6][R6.64], R130 ;  /* 0x0000008206008985 */ /* 0x0001e2000c101b06 */
[----:B------:R-:W-:-:S02]  /*c810*/  ISETP.GE.AND P0, PT, R3, UR4, PT ;  /* 0x0000000403007c0c */ /* 0x000fc4000bf06270 */
[----:B------:R-:W-:Y:S01]  /*c820*/  @!P3 LOP3.LUT R17, R17, 0xfffffffe, RZ, 0xc0, !PT ;  /* 0xfffffffe1111b812 */ /* 0x000fe200078ec0ff */
[----:B------:R-:W-:Y:S01]  /*c830*/  @!P2 IMAD.WIDE R10, R15, 0x4, R4 ;  /* 0x000000040f0aa825 */ /* 0x000fe200078e0204 */
[----:B------:R-:W-:-:S03]  /*c840*/  @!P4 LOP3.LUT R19, R19, 0xfffffffe, RZ, 0xc0, !PT ;  /* 0xfffffffe1313c812 */ /* 0x000fc600078ec0ff */
[----:B-1----:R-:W-:-:S04]  /*c850*/  @!P1 IMAD.WIDE R8, R13, 0x4, R4 ;  /* 0x000000040d089825 */ /* 0x002fc800078e0204 */
[--C-:B------:R-:W-:Y:S01]  /*c860*/  @!P3 IMAD.WIDE R12, R17, 0x4, R4.reuse ;  /* 0x00000004110cb825 */ /* 0x100fe200078e0204 */
[----:B------:R0:W-:Y:S03]  /*c870*/  @!P1 ST.E.64 desc[UR6][R8.64], R134 ;  /* 0x0000008608009985 */ /* 0x0001e6000c101b06 */
[----:B------:R-:W-:Y:S01]  /*c880*/  @!P4 IMAD.WIDE R14, R19, 0x4, R4 ;  /* 0x00000004130ec825 */ /* 0x000fe200078e0204 */
[----:B------:R0:W-:Y:S04]  /*c890*/  @!P2 ST.E.64 desc[UR6][R10.64], R138 ;  /* 0x0000008a0a00a985 */ /* 0x0001e8000c101b06 */
[----:B------:R0:W-:Y:S04]  /*c8a0*/  @!P3 ST.E.64 desc[UR6][R12.64], R142 ;  /* 0x0000008e0c00b985 */ /* 0x0001e8000c101b06 */
[----:B------:R0:W-:Y:S01]  /*c8b0*/  @!P4 ST.E.64 desc[UR6][R14.64], R146 ;  /* 0x000000920e00c985 */ /* 0x0001e2000c101b06 */
[----:B------:R-:W-:Y:S05]  /*c8c0*/  @P0 BRA `(.L_x_8) ;  /* 0x0000004000a40947 */ /* 0x000fea0003800000 */
[----:B------:R-:W-:Y:S01]  /*c8d0*/  LEA.HI R3, R3, R3, RZ, 0x1 ;  /* 0x0000000303037211 */ /* 0x000fe200078f08ff */
[----:B------:R-:W-:-:S03]  /*c8e0*/  ULDC.64 UR4, c[0x0][0x208] ;  /* 0x0000820000047ab9 */ /* 0x000fc60000000a00 */
[----:B------:R-:W-:-:S05]  /*c8f0*/  LOP3.LUT R3, R3, 0xfffffffe, RZ, 0xc0, !PT ;  /* 0xfffffffe03037812 */ /* 0x000fca00078ec0ff */
[----:B------:R-:W-:-:S05]  /*c900*/  IMAD.WIDE R4, R3, 0x4, R4 ;  /* 0x0000000403047825 */ /* 0x000fca00078e0204 */
[----:B------:R1:W-:Y:S01]  /*c910*/  ST.E.64 desc[UR4][R4.64], R150 ;  /* 0x0000009604007985 */ /* 0x0003e2000c101b04 */
[----:B------:R-:W-:Y:S05]  /*c920*/  BRA `(.L_x_8) ;  /* 0x00000040008c7947 */ /* 0x000fea0003800000 */
.L_x_35:
[----:B------:R-:W0:Y:S02]  /*c930*/  S2R R0, SR_TID.X ;  /* 0x0000000000007919 */ /* 0x000e240000002100 */
[----:B0-----:R-:W-:-:S05]  /*c940*/  VIADD R2, R0, 0xffffff80 ;  /* 0xffffff8000027836 */ /* 0x001fca0000000000 */
[----:B------:R-:W-:-:S13]  /*c950*/  ISETP.GT.AND P0, PT, R2, 0x7f, PT ;  /* 0x0000007f0200780c */ /* 0x000fda0003f04270 */
[----:B------:R-:W-:Y:S05]  /*c960*/  @P0 BRA `(.L_x_8) ;  /* 0x00000040007c0947 */ /* 0x000fea0003800000 */
[----:B------:R-:W0:Y:S01]  /*c970*/  S2R R3, SR_CTAID.X ;  /* 0x0000000000037919 */ /* 0x000e220000002500 */
[----:B------:R-:W1:Y:S01]  /*c980*/  LDC R6, c[0x0][0xbe8] ;  /* 0x0002fa00ff067b82 */ /* 0x000e620000000800 */
[----:B------:R-:W-:Y:S01]  /*c990*/  ULDC UR4, c[0x0][0xa88] ;  /* 0x0002a20000047ab9 */ /* 0x000fe20000000800 */
[----:B0-----:R-:W-:Y:S02]  /*c9a0*/  IMAD R0, R3, 0x80, R0 ;  /* 0x0000008003007824 */ /* 0x001fe400078e0200 */
[----:B-1----:R-:W-:-:S03]  /*c9b0*/  IMAD R3, R6, UR4, RZ ;  /* 0x0000000406037c24 */ /* 0x002fc6000f8e02ff */
[----:B------:R-:W-:-:S04]  /*c9c0*/  IADD3 R0, R0, -0x80, RZ ;  /* 0xffffff8000007810 */ /* 0x000fc80007ffe0ff */
[----:B------:R-:W-:-:S13]  /*c9d0*/  ISETP.GE.AND P0, PT, R0, R3, PT ;  /* 0x000000030000720c */ /* 0x000fda0003f06270 */
[----:B------:R-:W-:Y:S05]  /*c9e0*/  @P0 BRA `(.L_x_8) ;  /* 0x00000040005c0947 */ /* 0x000fea0003800000 */
[----:B------:R-:W-:Y:S01]  /*c9f0*/  ISETP.NE.AND P0, PT, R6, 0x1, PT ;  /* 0x000000010600780c */ /* 0x000fe20003f05270 */
[----:B------:R-:W0:Y:S01]  /*ca00*/  S2UR UR7, SR_CTAID.Z ;  /* 0x00000000000779c3 */ /* 0x000e220000002700 */
[----:B------:R-:W-:Y:S01]  /*ca10*/  R2UR UR11, R18 ;  /* 0x00000000120b72ca */ /* 0x000fe200000e0000 */
[----:B------:R-:W-:Y:S01]  /*ca20*/  ULDC.64 UR8, c[0x0][0xbd0] ;  /* 0x0002f40000087ab9 */ /* 0x000fe20000000a00 */
[----:B------:R-:W-:Y:S01]  /*ca30*/  IMAD.MOV.U32 R5, RZ, RZ, R0 ;  /* 0x000000ffff057224 */ /* 0x000fe200078e0000 */
[----:B------:R-:W-:-:S04]  /*ca40*/  ULDC.64 UR12, c[0x0][0x208] ;  /* 0x00008200000c7ab9 */ /* 0x000fc80000000a00 */
[----:B------:R-:W1:Y:S06]  /*ca50*/  LDC.64 R10, c[0x0][0xbd8] ;  /* 0x0002f600ff0a7b82 */ /* 0x000e6c0000000a00 */
[----:B------:R-:W-:Y:S02]  /*ca60*/  USHF.R.S32.HI UR6, URZ, 0x1f, UR11 ;  /* 0x0000001f3f067899 */ /* 0x000fe4000801140b */
[----:B------:R-:W2:Y:S01]  /*ca70*/  @P0 LDC R7, c[0x0][0xbec] ;  /* 0x0002fb00ff070b82 */ /* 0x000ea20000000800 */
[----:B------:R-:W-:Y:S02]  /*ca80*/  UIMAD.WIDE.U32 UR4, UR11, UR8, URZ ;  /* 0x000000080b0472a5 */ /* 0x000fe4000f8e003f */
[----:B------:R-:W-:-:S04]  /*ca90*/  UIMAD UR6, UR6, UR8, URZ ;  /* 0x00000008060672a4 */ /* 0x000fc8000f8e023f */
[----:B------:R-:W-:Y:S01]  /*caa0*/  UIMAD UR6, UR11, UR9, UR6 ;  /* 0x000000090b0672a4 */ /* 0x000fe2000f8e0206 */
[----:B------:R-:W3:Y:S01]  /*cab0*/  @P0 LDC R9, c[0x0][0xbf0] ;  /* 0x0002fc00ff090b82 */ /* 0x000ee20000000800 */
[----:B0-----:R-:W-:Y:S01]  /*cac0*/  USHF.R.S32.HI UR8, URZ, 0x1f, UR7 ;  /* 0x0000001f3f087899 */ /* 0x001fe20008011407 */
[----:B------:R-:W-:Y:S01]  /*cad0*/  IMAD.U32 R3, RZ, RZ, UR5 ;  /* 0x00000005ff037e24 */ /* 0x000fe2000f8e00ff */
[----:B------:R-:W-:Y:S01]  /*cae0*/  UIADD3 UR6, UR5, UR6, URZ ;  /* 0x0000000605067290 */ /* 0x000fe2000fffe03f */
[----:B------:R-:W-:Y:S02]  /*caf0*/  IMAD.U32 R2, RZ, RZ, UR4 ;  /* 0x00000004ff027e24 */ /* 0x000fe4000f8e00ff */
[----:B------:R-:W-:Y:S02]  /*cb00*/  ULDC.64 UR4, c[0x0][0xbe0] ;  /* 0x0002f80000047ab9 */ /* 0x000fe40000000a00 */
[----:B------:R-:W0:Y:S01]  /*cb10*/  S2UR UR10, SR_CTAID.Y ;  /* 0x00000000000a79c3 */ /* 0x000e220000002600 */
[----:B------:R-:W-:Y:S01]  /*cb20*/  MOV R3, UR6 ;  /* 0x0000000600037c02 */ /* 0x000fe20008000f00 */
[----:B-1----:R-:W-:-:S04]  /*cb30*/  IMAD R12, R10, UR8, RZ ;  /* 0x000000080a0c7c24 */ /* 0x002fc8000f8e02ff */
[----:B------:R-:W-:Y:S02]  /*cb40*/  IMAD R11, R11, UR7, R12 ;  /* 0x000000070b0b7c24 */ /* 0x000fe4000f8e020c */
[----:B------:R-:W0:Y:S01]  /*cb50*/  LDC R8, c[0x0][0xc50] ;  /* 0x00031400ff087b82 */ /* 0x000e220000000800 */
[----:B--2---:R-:W-:-:S04]  /*cb60*/  @P0 IMAD.HI.U32 R4, R0, R7, RZ ;  /* 0x0000000700040227 */ /* 0x004fc800078e00ff */
[----:B------:R-:W-:Y:S02]  /*cb70*/  IMAD R7, RZ, RZ, -UR11 ;  /* 0x8000000bff077e24 */ /* 0x000fe4000f8e02ff */
[----:B------:R-:W-:Y:S01]  /*cb80*/  IMAD.WIDE.U32 R2, R10, UR7, R2 ;  /* 0x000000070a027c25 */ /* 0x000fe2000f8e0002 */
[----:B---3--:R-:W-:-:S03]  /*cb90*/  @P0 SHF.R.U32.HI R5, RZ, R9, R4 ;  /* 0x00000009ff050219 */ /* 0x008fc60000011604 */
[----:B------:R-:W-:Y:S02]  /*cba0*/  IMAD.IADD R3, R11, 0x1, R3 ;  /* 0x000000010b037824 */ /* 0x000fe400078e0203 */
[----:B0-----:R-:W-:Y:S02]  /*cbb0*/  IMAD R9, R8, R7, UR10 ;  /* 0x0000000a08097e24 */ /* 0x001fe4000f8e0207 */
[----:B------:R-:W-:Y:S02]  /*cbc0*/  IMAD.MOV R7, RZ, RZ, -R5 ;  /* 0x000000ffff077224 */ /* 0x000fe400078e0a05 */
[----:B------:R-:W-:Y:S01]  /*cbd0*/  IMAD.WIDE.U32 R2, R9, UR4, R2 ;  /* 0x0000000409027c25 */ /* 0x000fe2000f8e0002 */
[----:B------:R-:W-:-:S03]  /*cbe0*/  SHF.R.S32.HI R4, RZ, 0x1f, R9 ;  /* 0x0000001fff047819 */ /* 0x000fc60000011409 */
[----:B------:R-:W-:Y:S01]  /*cbf0*/  IMAD R7, R6, R7, R0 ;  /* 0x0000000706077224 */ /* 0x000fe200078e0200 */
[----:B------:R-:W-:Y:S01]  /*cc00*/  IADD3 R2, P0, R5, R2, RZ ;  /* 0x0000000205027210 */ /* 0x000fe20007f1e0ff */
[----:B------:R-:W-:-:S03]  /*cc10*/  IMAD R4, R4, UR4, RZ ;  /* 0x0000000404047c24 */ /* 0x000fc6000f8e02ff */
[----:B------:R-:W-:Y:S01]  /*cc20*/  SHF.R.S32.HI R0, RZ, 0x1f, R7 ;  /* 0x0000001fff007819 */ /* 0x000fe20000011407 */
[----:B------:R-:W-:Y:S01]  /*cc30*/  IMAD R4, R9, UR5, R4 ;  /* 0x0000000509047c24 */ /* 0x000fe2000f8e0204 */
[----:B------:R-:W-:Y:S01]  /*cc40*/  SHF.R.S32.HI R9, RZ, 0x1f, R5 ;  /* 0x0000001fff097819 */ /* 0x000fe20000011405 */
[----:B------:R-:W-:Y:S02]  /*cc50*/  ULDC.64 UR4, c[0x0][0xbc8] ;  /* 0x0002f20000047ab9 */ /* 0x000fe40000000a00 */
[----:B------:R-:W-:Y:S01]  /*cc60*/  IMAD R0, R0, UR4, RZ ;  /* 0x0000000400007c24 */ /* 0x000fe2000f8e02ff */
[----:B------:R-:W-:-:S03]  /*cc70*/  IADD3.X R3, R9, R3, R4, P0, !PT ;  /* 0x0000000309037210 */ /* 0x000fc600007fe404 */
[C---:B------:R-:W-:Y:S02]  /*cc80*/  IMAD R5, R7.reuse, UR5, R0 ;  /* 0x0000000507057c24 */ /* 0x040fe4000f8e0200 */
[----:B------:R-:W-:Y:S01]  /*cc90*/  IMAD.WIDE.U32 R2, R7, UR4, R2 ;  /* 0x0000000407027c25 */ /* 0x000fe2000f8e0002 */
[----:B------:R-:W-:-:S04]  /*cca0*/  ULDC.64 UR4, c[0x0][0xba8] ;  /* 0x0002ea0000047ab9 */ /* 0x000fc80000000a00 */
[----:B------:R-:W-:Y:S02]  /*ccb0*/  IADD3 R3, R3, R5, RZ ;  /* 0x0000000503037210 */ /* 0x000fe40007ffe0ff */
[----:B------:R-:W-:-:S04]  /*ccc0*/  LEA R4, P0, R2, UR4, 0x2 ;  /* 0x0000000402047c11 */ /* 0x000fc8000f8010ff */
[----:B------:R-:W-:Y:S01]  /*ccd0*/  LEA.HI.X R5, R2, UR5, R3, 0x2, P0 ;  /* 0x0000000502057c11 */ /* 0x000fe200080f1403 */
[----:B------:R-:W-:-:S05]  /*cce0*/  IMAD.MOV.U32 R3, RZ, RZ, -0x800000 ;  /* 0xff800000ff037424 */ /* 0x000fca00078e00ff */
[----:B------:R0:W-:Y:S01]  /*ccf0*/  STG.E desc[UR12][R4.64], R3 ;  /* 0x0000000304007986 */ /* 0x0001e2000c10190c */
[----:B------:R-:W-:Y:S05]  /*cd00*/  BRA `(.L_x_8) ;  /* 0x0000003c00947947 */ /* 0x000fea0003800000 */
.L_x_6:
[----:B------:R-:W-:-:S08]  /*cd10*/  NOP ;  /* 0x0000000000007918 */ /* 0x000fd00000000000 */
[----:B0-----:R-:W0:-:S00]  /*cd20*/  USETMAXREG.DEALLOC.CTAPOOL 0x28 ;  /* 0x00000028000079c8 */ /* 0x001e0000080e0500 */
[----:B0-----:R-:W-:Y:S01]  /*cd30*/  LOP3.LUT R18, R0, 0x3, RZ, 0xc0, !PT ;  /* 0x0000000300127812 */ /* 0x001fe200078ec0ff */
[----:B------:R-:W0:Y:S05]  /*cd40*/  S2R R26, SR_CTAID.Z ;  /* 0x00000000001a7919 */ /* 0x000e2a0000002700 */
[----:B------:R-:W1:Y:S01]  /*cd50*/  S2UR UR6, SR_CTAID.Y ;  /* 0x00000000000679c3 */ /* 0x000e620000002600 */
[----:B------:R-:W2:Y:S02]  /*cd60*/  SHFL.IDX PT, R0, R18, RZ, 0x1f ;  /* 0x00001fff12007589 */ /* 0x000ea400000e0000 */
[----:B--2---:R-:W-:-:S13]  /*cd70*/  ISETP.NE.AND P0, PT, R0, RZ, PT ;  /* 0x000000ff0000720c */ /* 0x004fda0003f05270 */
[----:B01----:R-:W-:Y:S05]  /*cd80*/  @!P0 BRA `(.L_x_38) ;  /* 0x0000000000288947 */ /* 0x003fea0003800000 */
[----:B------:R-:W-:Y:S01]  /*cd90*/  ULDC UR7, c[0x0][0xc50] ;  /* 0x0003140000077ab9 */ /* 0x000fe20000000800 */
[----:B------:R-:W-:Y:S01]  /*cda0*/  UMOV UR39, UR6 ;  /* 0x0000000600277c82 */ /* 0x000fe20008000000 */
[----:B------:R-:W-:-:S06]  /*cdb0*/  UISETP.NE.AND UP0, UPT, UR7, 0x1, UPT ;  /* 0x000000010700788c */ /* 0x000fcc000bf05270 */
[----:B------:R-:W-:-:S13]  /*cdc0*/  PLOP3.LUT P0, PT, PT, PT, UP0, 0x80, 0x0 ;  /* 0x000000000000781c */ /* 0x000fda0003f0f008 */
[----:B------:R-:W-:Y:S05]  /*cdd0*/  @!P0 BRA `(.L_x_39) ;  /* 0x0000000000308947 */ /* 0x000fea0003800000 */
[----:B------:R-:W-:Y:S01]  /*cde0*/  ULDC UR4, c[0x0][0xc54] ;  /* 0x0003150000047ab9 */ /* 0x000fe20000000800 */
[----:B------:R-:W-:Y:S01]  /*cdf0*/  ULDC UR39, c[0x0][0xc58] ;  /* 0x0003160000277ab9 */ /* 0x000fe20000000800 */
[----:B------:R-:W-:-:S04]  /*ce00*/  UIMAD.WIDE.U32 UR4, UR6, UR4, URZ ;  /* 0x00000004060472a5 */ /* 0x000fc8000f8e003f */
[----:B------:R-:W-:Y:S01]  /*ce10*/  USHF.R.U32.HI UR39, URZ, UR39, UR5 ;  /* 0x000000273f277299 */ /* 0x000fe20008011605 */
[----:B------:R-:W-:Y:S11]  /*ce20*/  BRA `(.L_x_39) ;  /* 0x00000000001c7947 */ /* 0x000ff60003800000 */
.L_x_38:
[----:B------:R-:W-:Y:S01]  /*ce30*/  ULDC UR7, c[0x0][0xc50] ;  /* 0x0003140000077ab9 */ /* 0x000fe20000000800 */
[----:B------:R-:W-:Y:S01]  /*ce40*/  UMOV UR39, UR6 ;  /* 0x0000000600277c82 */ /* 0x000fe20008000000 */
[----:B------:R-:W-:-:S11]  /*ce50*/  UISETP.NE.AND UP0, UPT, UR7, 0x1, UPT ;  /* 0x000000010700788c */ /* 0x000fd6000bf05270 */
[----:B------:R-:W-:Y:S01]  /*ce60*/  @UP0 ULDC UR4, c[0x0][0xc54] ;  /* 0x0003150000040ab9 */ /* 0x000fe20000000800 */
[----:B------:R-:W-:Y:S01]  /*ce70*/  @UP0 ULDC UR8, c[0x0][0xc58] ;  /* 0x0003160000080ab9 */ /* 0x000fe20000000800 */
[----:B------:R-:W-:-:S04]  /*ce80*/  UIMAD.WIDE.U32 UR4, UR6, UR4, URZ ;  /* 0x00000004060472a5 */ /* 0x000fc8000f8e003f */
[----:B------:R-:W-:-:S12]  /*ce90*/  @UP0 USHF.R.U32.HI UR39, URZ, UR8, UR5 ;  /* 0x000000083f270299 */ /* 0x000fd80008011605 */
.L_x_39:
[----:B------:R-:W-:Y:S01]  /*cea0*/  ISETP.GE.AND P0, PT, R26, RZ, PT ;  /* 0x000000ff1a00720c */ /* 0x000fe20003f06270 */
[----:B------:R-:W-:Y:S01]  /*ceb0*/  UIADD3 UR4, -UR39, URZ, URZ ;  /* 0x0000003f27047290 */ /* 0x000fe2000fffe13f */
[----:B------:R-:W-:Y:S01]  /*cec0*/  IMAD.MOV.U32 R0, RZ, RZ, 0x1 ;  /* 0x00000001ff007424 */ /* 0x000fe200078e00ff */
[----:B------:R-:W-:Y:S01]  /*ced0*/  MOV R6, 0x1 ;  /* 0x0000000100067802 */ /* 0x000fe20000000f00 */
[----:B------:R-:W-:Y:S01]  /*cee0*/  IMAD.MOV.U32 R2, RZ, RZ, RZ ;  /* 0x000000ffff027224 */ /* 0x000fe200078e00ff */
[----:B------:R-:W-:-:S08]  /*cef0*/  UIMAD UR6, UR7, UR4, UR6 ;  /* 0x00000004070672a4 */ /* 0x000fd0000f8e0206 */
[----:B------:R-:W-:Y:S05]  /*cf00*/  @!P0 BRA `(.L_x_40) ;  /* 0x00000038004c8947 */ /* 0x000fea0003800000 */
[----:B------:R-:W0:Y:S01]  /*cf10*/  LDC.64 R2, c[0x0][0xa28] ;  /* 0x00028a00ff027b82 */ /* 0x000e220000000a00 */
[----:B------:R-:W-:Y:S01]  /*cf20*/  IMAD.MOV.U32 R19, RZ, RZ, RZ ;  /* 0x000000ffff137224 */ /* 0x000fe200078e00ff */
[----:B------:R-:W-:Y:S01]  /*cf30*/  ULDC.64 UR4, c[0x0][0x208] ;  /* 0x0000820000047ab9 */ /* 0x000fe20000000a00 */
[----:B------:R-:W-:Y:S01]  /*cf40*/  ULDC UR40, c[0x0][0x2f0] ;  /* 0x0000bc0000287ab9 */ /* 0x000fe20000000800 */
[----:B0-----:R-:W-:-:S04]  /*cf50*/  ISETP.NE.U32.AND P0, PT, R2, RZ, PT ;  /* 0x000000ff0200720c */ /* 0x001fc80003f05070 */
[----:B------:R-:W-:-:S13]  /*cf60*/  ISETP.NE.AND.EX P0, PT, R3, RZ, PT, P0 ;  /* 0x000000ff0300720c */ /* 0x000fda0003f05300 */
[----:B------:R-:W0:Y:S02]  /*cf70*/  @P0 LDC.64 R2, c[0x0][0xa28] ;  /* 0x00028a00ff020b82 */ /* 0x000e240000000a00 */
[----:B0-----:R-:W-:-:S05]  /*cf80*/  @P0 IMAD.WIDE R2, R26, 0x4, R2 ;  /* 0x000000041a020825 */ /* 0x001fca00078e0202 */
[----:B------:R0:W5:Y:S01]  /*cf90*/  @P0 LDG.E R19, desc[UR4][R2.64] ;  /* 0x0000000402130981 */ /* 0x000162000c1e1900 */
[----:B------:R-:W-:Y:S01]  /*cfa0*/  ULDC.64 UR4, c[0x0][0x418] ;  /* 0x0001060000047ab9 */ /* 0x000fe20000000a00 */
[----:B------:R-:W-:Y:S02]  /*cfb0*/  ULOP3.LUT UR44, UR6, 0xffff, URZ, 0xc0, !UPT ;  /* 0x0000ffff062c7892 */ /* 0x000fe4000f8ec03f */
[----:B------:R-:W-:Y:S01]  /*cfc0*/  UISETP.NE.U32.AND UP0, UPT, UR4, URZ, UPT ;  /* 0x0000003f0400728c */ /* 0x000fe2000bf05070 */
[----:B------:R-:W1:Y:S01]  /*cfd0*/  S2R R23, SR_CTAID.X ;  /* 0x0000000000177919 */ /* 0x000e620000002500 */
[----:B------:R-:W-:Y:S01]  /*cfe0*/  UMOV UR38, URZ ;  /* 0x0000003f00267c82 */ /* 0x000fe20008000000 */
[----:B------:R-:W-:Y:S01]  /*cff0*/  ULDC UR4, c[0x0][0x424] ;  /* 0x0001090000047ab9 */ /* 0x000fe20000000800 */
[----:B------:R-:W-:-:S04]  /*d000*/  UISETP.NE.AND.EX UP0, UPT, UR5, URZ, UPT, UP0 ;  /* 0x0000003f0500728c */ /* 0x000fc8000bf05300 */
[----:B------:R-:W-:-:S04]  /*d010*/  USEL UR4, UR4, 0x1, UP0 ;  /* 0x0000000104047887 */ /* 0x000fc80008000000 */
[----:B------:R-:W-:-:S04]  /*d020*/  UIMAD UR40, UR4, UR40, URZ ;  /* 0x00000028042872a4 */ /* 0x000fc8000f8e023f */
[----:B------:R-:W-:Y:S02]  /*d030*/  UISETP.GE.AND UP0, UPT, UR40, 0x1, UPT ;  /* 0x000000012800788c */ /* 0x000fe4000bf06270 */
[----:B------:R-:W-:-:S04]  /*d040*/  UIADD3 UR4, UR40, 0x4f, URZ ;  /* 0x0000004f28047890 */ /* 0x000fc8000fffe03f */
[----:B------:R-:W-:Y:S01]  /*d050*/  PLOP3.LUT P0, PT, PT, PT, UP0, 0x80, 0x0 ;  /* 0x000000000000781c */ /* 0x000fe20003f0f008 */
[----:B------:R-:W-:-:S04]  /*d060*/  UIMAD.WIDE UR4, UR4, 0x66666667, URZ ;  /* 0x66666667040478a5 */ /* 0x000fc8000f8e023f */
[----:B------:R-:W-:-:S04]  /*d070*/  USHF.R.U32.HI UR41, URZ, 0x1f, UR5 ;  /* 0x0000001f3f297899 */ /* 0x000fc80008011605 */
[----:B------:R-:W-:-:S04]  /*d080*/  ULEA.HI.SX32 UR41, UR5, UR41, 0x1b ;  /* 0x0000002905297291 */ /* 0x000fc8000f8fda3f */
[----:B01----:R-:W-:Y:S08]  /*d090*/  @!P0 BRA `(.L_x_41) ;  /* 0x0000000000848947 */ /* 0x003ff00003800000 */
[----:B------:R-:W-:Y:S01]  /*d0a0*/  USHF.R.U32.HI UR6, URZ, 0x10, UR6 ;  /* 0x000000103f067899 */ /* 0x000fe20008011606 */
[----:B------:R-:W-:-:S03]  /*d0b0*/  UMOV UR4, URZ ;  /* 0x0000003f00047c82 */ /* 0x000fc60008000000 */
[----:B------:R-:W-:-:S11]  /*d0c0*/  UISETP.NE.AND UP0, UPT, UR6, URZ, UPT ;  /* 0x0000003f0600728c */ /* 0x000fd6000bf05270 */
[----:B------:R-:W-:Y:S02]  /*d0d0*/  @!UP0 ULDC UR6, c[0x0][0x9f0] ;  /* 0x00027c0000068ab9 */ /* 0x000fe40000000800 */
[----:B------:R-:W-:Y:S01]  /*d0e0*/  IABS R2, UR6 ;  /* 0x0000000600027c13 */ /* 0x000fe20008000000 */
[----:B------:R-:W-:Y:S02]  /*d0f0*/  UIADD3 UR7, UR41, -0x1, UR6 ;  /* 0xffffffff29077890 */ /* 0x000fe4000fffe006 */
[----:B------:R-:W-:Y:S02]  /*d100*/  IABS R5, UR6 ;  /* 0x0000000600057c13 */ /* 0x000fe40008000000 */
[----:B------:R-:W-:Y:S02]  /*d110*/  R2UR UR10, R2 ;  /* 0x00000000020a72ca */ /* 0x000fe400000e0000 */
[----:B------:R-:W-:Y:S01]  /*d120*/  IABS R4, UR7 ;  /* 0x0000000700047c13 */ /* 0x000fe20008000000 */
[----:B------:R-:W-:-:S03]  /*d130*/  ULOP3.LUT UR7, UR7, UR6, URZ, 0x3c, !UPT ;  /* 0x0000000607077292 */ /* 0x000fc6000f8e3c3f */
[----:B------:R-:W-:-:S07]  /*d140*/  R2UR UR9, R4 ;  /* 0x00000000040972ca */ /* 0x000fce00000e0000 */
[----:B------:R-:W0:Y:S08]  /*d150*/  I2F.RP R2, UR10 ;  /* 0x0000000a00027d06 */ /* 0x000e300008209400 */
[----:B0-----:R-:W0:Y:S02]  /*d160*/  MUFU.RCP R2, R2 ;  /* 0x0000000200027308 */ /* 0x001e240000001000 */
        /* <DEDUP_REMOVED lines=16> */
[----:B------:R-:W-:Y:S02]  /*d270*/  UISETP.NE.AND UP1, UPT, UR6, URZ, UPT ;  /* 0x0000003f0600728c */ /* 0x000fe4000bf25270 */
[----:B------:R-:W-:-:S09]  /*d280*/  @!UP0 UIADD3 UR5, -UR5, URZ, URZ ;  /* 0x0000003f05058290 */ /* 0x000fd2000fffe13f */
[----:B------:R-:W-:-:S07]  /*d290*/  @!UP1 ULOP3.LUT UR5, URZ, UR6, URZ, 0x33, !UPT ;  /* 0x000000063f059292 */ /* 0x000fce000f8e333f */
[----:B------:R-:W-:-:S05]  /*d2a0*/  UMOV UR38, UR5 ;  /* 0x0000000500267c82 */ /* 0x000fca0008000000 */
.L_x_41:
[----:B------:R-:W-:Y:S02]  /*d2b0*/  UIMAD UR45, UR44, UR38, URZ ;  /* 0x000000262c2d72a4 */ /* 0x000fe4000f8e023f */
[----:B------:R-:W-:Y:S01]  /*d2c0*/  MOV R3, UR38 ;  /* 0x0000002600037c02 */ /* 0x000fe20008000f00 */
[----:B------:R-:W-:-:S03]  /*d2d0*/  IMAD.MOV.U32 R6, RZ, RZ, 0x1 ;  /* 0x00000001ff067424 */ /* 0x000fc600078e00ff */
[----:B------:R-:W-:-:S05]  /*d2e0*/  IMAD.U32 R2, RZ, RZ, UR45 ;  /* 0x0000002dff027e24 */ /* 0x000fca000f8e00ff */
[----:B------:R-:W-:-:S04]  /*d2f0*/  VIADDMNMX R2, R2, R3, UR41, PT ;  /* 0x0000002902027e46 */ /* 0x000fc8000b800103 */
[----:B------:R-:W-:Y:S01]  /*d300*/  R2UR UR46, R2 ;  /* 0x00000000022e72ca */ /* 0x000fe200000e0000 */
[----:B------:R-:W-:-:S12]  /*d310*/  IMAD.MOV.U32 R2, RZ, RZ, RZ ;  /* 0x000000ffff027224 */ /* 0x000fd800078e00ff */
[----:B------:R-:W-:-:S06]  /*d320*/  UISETP.GT.AND UP0, UPT, UR46, UR45, UPT ;  /* 0x0000002d2e00728c */ /* 0x000fcc000bf04270 */
[----:B------:R-:W-:-:S13]  /*d330*/  PLOP3.LUT P0, PT, PT, PT, UP0, 0x80, 0x0 ;  /* 0x000000000000781c */ /* 0x000fda0003f0f008 */
[----:B------:R-:W-:Y:S05]  /*d340*/  @!P0 BRA `(.L_x_40) ;  /* 0x00000034003c8947 */ /* 0x000fea0003800000 */
[----:B------:R-:W0:Y:S01]  /*d350*/  S2UR UR4, SR_CgaCtaId ;  /* 0x00000000000479c3 */ /* 0x000e220000008800 */
[----:B------:R-:W-:Y:S02]  /*d360*/  UMOV UR42, 0x400 ;  /* 0x00000400002a7882 */ /* 0x000fe40000000000 */
[----:B0-----:R-:W-:-:S04]  /*d370*/  ULEA UR42, UR4, UR42, 0x18 ;  /* 0x0000002a042a7291 */ /* 0x001fc8000f8ec03f */
[----:B------:R-:W-:-:S04]  /*d380*/  UIADD3 UR4, UR42, 0x24400, URZ ;  /* 0x000244002a047890 */ /* 0x000fc8000fffe03f */
[----:B------:R-:W-:-:S06]  /*d390*/  ULOP3.LUT UP0, URZ, UR4, 0x3ff, URZ, 0xc0, !UPT ;  /* 0x000003ff043f7892 */ /* 0x000fcc000f80c03f */
[----:B------:R-:W-:-:S13]  /*d3a0*/  PLOP3.LUT P0, PT, PT, PT, UP0, 0x80, 0x0 ;  /* 0x000000000000781c */ /* 0x000fda0003f0f008 */
[----:B------:R-:W-:Y:S05]  /*d3b0*/  @!P0 BRA `(.L_x_42) ;  /* 0x0000000000408947 */ /* 0x000fea0003800000 */
[----:B------:R-:W-:Y:S01]  /*d3c0*/  MOV R2, 0x0 ;  /* 0x0000000000027802 */ /* 0x000fe20000000f00 */
[----:B------:R-:W-:Y:S01]  /*d3d0*/  ULDC.64 UR4, c[0x4][0x138] ;  /* 0x01004e0000047ab9 */ /* 0x000fe20000000a00 */
[----:B------:R-:W-:Y:S01]  /*d3e0*/  ULDC.64 UR6, c[0x4][0x140] ;  /* 0x0100500000067ab9 */ /* 0x000fe20000000a00 */
[----:B------:R-:W-:Y:S01]  /*d3f0*/  MOV R4, UR4 ;  /* 0x0000000400047c02 */ /* 0x000fe20008000f00 */
[----:B------:R-:W-:Y:S01]  /*d400*/  IMAD.U32 R5, RZ, RZ, UR5 ;  /* 0x00000005ff057e24 */ /* 0x000fe2000f8e00ff */
[----:B------:R-:W-:Y:S01]  /*d410*/  ULDC.64 UR4, c[0x4][0x98] ;  /* 0x0100260000047ab9 */ /* 0x000fe20000000a00 */
[----:B------:R-:W0:Y:S01]  /*d420*/  LDC.64 R2, c[0x4][R2] ;  /* 0x0100000002027b82 */ /* 0x000e220000000a00 */
[----:B------:R-:W-:Y:S01]  /*d430*/  IMAD.U32 R6, RZ, RZ, UR6 ;  /* 0x00000006ff067e24 */ /* 0x000fe2000f8e00ff */
[----:B------:R-:W-:Y:S01]  /*d440*/  MOV R10, UR4 ;  /* 0x00000004000a7c02 */ /* 0x000fe20008000f00 */
[----:B------:R-:W-:Y:S01]  /*d450*/  IMAD.U32 R7, RZ, RZ, UR7 ;  /* 0x00000007ff077e24 */ /* 0x000fe2000f8e00ff */
[----:B------:R-:W-:Y:S01]  /*d460*/  MOV R13, RZ ;  /* 0x000000ff000d7202 */ /* 0x000fe20000000f00 */
[----:B------:R-:W-:-:S02]  /*d470*/  IMAD.U32 R11, RZ, RZ, UR5 ;  /* 0x00000005ff0b7e24 */ /* 0x000fc4000f8e00ff */
[----:B------:R-:W-:Y:S02]  /*d480*/  IMAD.MOV.U32 R8, RZ, RZ, 0x70 ;  /* 0x00000070ff087424 */ /* 0x000fe400078e00ff */
[----:B------:R-:W-:-:S07]  /*d490*/  IMAD.MOV.U32 R12, RZ, RZ, 0x1 ;  /* 0x00000001ff0c7424 */ /* 0x000fce00078e00ff */
[----:B------:R-:W-:-:S07]  /*d4a0*/  LEPC R20, `(.L_x_42) ;  /* 0x000000001014794e */ /* 0x000fce0000000000 */
[----:B0----5:R-:W-:Y:S05]  /*d4b0*/  CALL.ABS.NOINC R2 ;  /* 0x0000000002007343 */ /* 0x021fea0003c00000 */
.L_x_42:
[----:B------:R-:W-:-:S04]  /*d4c0*/  UIADD3 UR4, UR42, 0x400, URZ ;  /* 0x000004002a047890 */ /* 0x000fc8000fffe03f */
[----:B------:R-:W-:-:S06]  /*d4d0*/  ULOP3.LUT UP0, URZ, UR4, 0x3ff, URZ, 0xc0, !UPT ;  /* 0x000003ff043f7892 */ /* 0x000fcc000f80c03f */
[----:B------:R-:W-:-:S13]  /*d4e0*/  PLOP3.LUT P0, PT, PT, PT, UP0, 0x80, 0x0 ;  /* 0x000000000000781c */ /* 0x000fda0003f0f008 */
[----:B------:R-:W-:Y:S05]  /*d4f0*/  @!P0 BRA `(.L_x_43) ;  /* 0x00000000007c8947 */ /* 0x000fea0003800000 */
        /* <DEDUP_REMOVED lines=15> */
[----:B-1---5:R-:W-:Y:S05]  /*d5f0*/  CALL.ABS.NOINC R2 ;  /* 0x0000000002007343 */ /* 0x022fea0003c00000 */
.L_x_44:
[----:B------:R0:W1:Y:S01]  /*d600*/  LDC.64 R2, c[0x4][R16] ;  /* 0x0100000010027b82 */ /* 0x0000620000000a00 */
[----:B------:R-:W-:Y:S01]  /*d610*/  ULDC.64 UR4, c[0x4][0x138] ;  /* 0x01004e0000047ab9 */ /* 0x000fe20000000a00 */
[----:B------:R-:W-:Y:S01]  /*d620*/  ULDC.64 UR6, c[0x4][0x140] ;  /* 0x0100500000067ab9 */ /* 0x000fe20000000a00 */
[----:B------:R-:W-:Y:S01]  /*d630*/  IMAD.U32 R4, RZ, RZ, UR4 ;  /* 0x00000004ff047e24 */ /* 0x000fe2000f8e00ff */
[----:B------:R-:W-:Y:S01]  /*d640*/  MOV R6, UR6 ;  /* 0x0000000600067c02 */ /* 0x000fe20008000f00 */
[----:B------:R-:W-:Y:S01]  /*d650*/  IMAD.U32 R5, RZ, RZ, UR5 ;  /* 0x00000005ff057e24 */ /* 0x000fe2000f8e00ff */
[----:B------:R-:W-:Y:S01]  /*d660*/  ULDC.64 UR4, c[0x4][0xa8] ;  /* 0x01002a0000047ab9 */ /* 0x000fe20000000a00 */
[----:B------:R-:W-:Y:S01]  /*d670*/  IMAD.U32 R7, RZ, RZ, UR7 ;  /* 0x00000007ff077e24 */ /* 0x000fe2000f8e00ff */
[----:B------:R-:W-:Y:S01]  /*d680*/  MOV R8, 0x70 ;  /* 0x0000007000087802 */ /* 0x000fe20000000f00 */
[----:B------:R-:W-:Y:S02]  /*d690*/  IMAD.U32 R10, RZ, RZ, UR4 ;  /* 0x00000004ff0a7e24 */ /* 0x000fe4000f8e00ff */
[----:B------:R-:W-:-:S02]  /*d6a0*/  IMAD.U32 R11, RZ, RZ, UR5 ;  /* 0x00000005ff0b7e24 */ /* 0x000fc4000f8e00ff */
[----:B------:R-:W-:Y:S02]  /*d6b0*/  IMAD.MOV.U32 R12, RZ, RZ, 0x1 ;  /* 0x00000001ff0c7424 */ /* 0x000fe400078e00ff */
[----:B0-----:R-:W-:-:S07]  /*d6c0*/  IMAD.MOV.U32 R13, RZ, RZ, RZ ;  /* 0x000000ffff0d7224 */ /* 0x001fce00078e00ff */
[----:B------:R-:W-:-:S07]  /*d6d0*/  LEPC R20, `(.L_x_43) ;  /* 0x000000001014794e */ /* 0x000fce0000000000 */
[----:B-1----:R-:W-:Y:S05]  /*d6e0*/  CALL.ABS.NOINC R2 ;  /* 0x0000000002007343 */ /* 0x002fea0003c00000 */
.L_x_43:
[----:B------:R-:W0:Y:S01]  /*d6f0*/  LDC.64 R2, c[0x0][0x9f8] ;  /* 0x00027e00ff027b82 */ /* 0x000e220000000a00 */
[----:B------:R-:W-:Y:S01]  /*d700*/  IMAD.MOV.U32 R34, RZ, RZ, R26 ;  /* 0x000000ffff227224 */ /* 0x000fe200078e001a */
[----:B------:R-:W-:-:S06]  /*d710*/  ULDC.64 UR4, c[0x0][0x208] ;  /* 0x0000820000047ab9 */ /* 0x000fcc0000000a00 */
[----:B------:R-:W1:Y:S01]  /*d720*/  LDC R17, c[0x0][0x430] ;  /* 0x00010c00ff117b82 */ /* 0x000e620000000800 */
[----:B0-----:R-:W-:-:S04]  /*d730*/  ISETP.NE.U32.AND P0, PT, R2, RZ, PT ;  /* 0x000000ff0200720c */ /* 0x001fc80003f05070 */
[----:B------:R-:W-:-:S13]  /*d740*/  ISETP.NE.AND.EX P0, PT, R3, RZ, PT, P0 ;  /* 0x000000ff0300720c */ /* 0x000fda0003f05300 */
[----:B------:R-:W0:Y:S01]  /*d750*/  @P0 LDC.64 R2, c[0x0][0x9f8] ;  /* 0x00027e00ff020b82 */ /* 0x000e220000000a00 */
[----:B------:R-:W-:-:S04]  /*d760*/  SHF.L.U32 R8, R25, 0x3, RZ ;  /* 0x0000000319087819 */ /* 0x000fc800000006ff */
[----:B------:R-:W-:-:S04]  /*d770*/  LOP3.LUT R22, R8, 0x38, RZ, 0xc0, !PT ;  /* 0x0000003808167812 */ /* 0x000fc800078ec0ff */
[----:B------:R-:W-:Y:S01]  /*d780*/  LOP3.LUT R37, R22, 0x40, RZ, 0xfc, !PT ;  /* 0x0000004016257812 */ /* 0x000fe200078efcff */
[----:B0-----:R-:W-:-:S05]  /*d790*/  @P0 IMAD.WIDE R2, R26, 0x4, R2 ;  /* 0x000000041a020825 */ /* 0x001fca00078e0202 */
[----:B------:R0:W5:Y:S01]  /*d7a0*/  @P0 LDG.E R34, desc[UR4][R2.64] ;  /* 0x0000000402220981 */ /* 0x000162000c1e1900 */
[----:B------:R-:W-:Y:S01]  /*d7b0*/  ULDC UR4, c[0x0][0x2f4] ;  /* 0x0000bd0000047ab9 */ /* 0x000fe20000000800 */
[----:B------:R-:W-:Y:S01]  /*d7c0*/  LOP3.LUT R16, R16, 0xffffffef, RZ, 0xc0, !PT ;  /* 0xffffffef10107812 */ /* 0x000fe200078ec0ff */
[----:B------:R-:W-:Y:S01]  /*d7d0*/  IMAD.SHL.U32 R24, R25, 0x10, RZ ;  /* 0x0000001019187824 */ /* 0x000fe200078e00ff */
[C---:B------:R-:W-:Y:S01]  /*d7e0*/  ISETP.GE.AND P0, PT, R22.reuse, UR4, PT ;  /* 0x0000000416007c0c */ /* 0x040fe2000bf06270 */
[----:B------:R-:W-:Y:S01]  /*d7f0*/  UMOV UR5, 0xffffffff ;  /* 0xffffffff00057882 */ /* 0x000fe20000000000 */
[----:B------:R-:W-:Y:S02]  /*d800*/  ISETP.GE.AND P2, PT, R37, UR4, PT ;  /* 0x0000000425007c0c */ /* 0x000fe4000bf46270 */
[C---:B------:R-:W-:Y:S02]  /*d810*/  LOP3.LUT R36, R22.reuse, 0x80, RZ, 0xfc, !PT ;  /* 0x0000008016247812 */ /* 0x040fe400078efcff */
[----:B------:R-:W-:-:S02]  /*d820*/  LOP3.LUT R35, R22, 0xc0, RZ, 0xfc, !PT ;  /* 0x000000c016237812 */ /* 0x000fc400078efcff */
[----:B------:R-:W-:Y:S02]  /*d830*/  ISETP.GE.AND P1, PT, R36, UR4, PT ;  /* 0x0000000424007c0c */ /* 0x000fe4000bf26270 */
[----:B------:R-:W-:Y:S02]  /*d840*/  LOP3.LUT R9, R25, 0x7f, RZ, 0xc0, !PT ;  /* 0x0000007f19097812 */ /* 0x000fe400078ec0ff */
[----:B------:R-:W-:Y:S02]  /*d850*/  LOP3.LUT R24, R24, 0x70, RZ, 0xc0, !PT ;  /* 0x0000007018187812 */ /* 0x000fe400078ec0ff */
[----:B------:R-:W-:Y:S02]  /*d860*/  @P0 LOP3.LUT R16, R16, 0x10, RZ, 0xfc, !PT ;  /* 0x0000001010100812 */ /* 0x000fe400078efcff */
[----:B------:R-:W-:Y:S02]  /*d870*/  ISETP.GE.AND P0, PT, R35, UR4, PT ;  /* 0x0000000423007c0c */ /* 0x000fe4000bf06270 */
[----:B------:R-:W-:-:S04]  /*d880*/  LOP3.LUT R16, R16, 0xfffffff7, RZ, 0xc0, !PT ;  /* 0xfffffff710107812 */ /* 0x000fc800078ec0ff */
[----:B------:R-:W-:-:S04]  /*d890*/  @P2 LOP3.LUT R16, R16, 0x8, RZ, 0xfc, !PT ;  /* 0x0000000810102812 */ /* 0x000fc800078efcff */
[----:B------:R-:W-:-:S04]  /*d8a0*/  LOP3.LUT R16, R16, 0xfffffffd, RZ, 0xc0, !PT ;  /* 0xfffffffd10107812 */ /* 0x000fc800078ec0ff */
[----:B------:R-:W-:-:S04]  /*d8b0*/  LOP3.LUT R16, R16, 0xfffffffb, RZ, 0xc0, !PT ;  /* 0xfffffffb10107812 */ /* 0x000fc800078ec0ff */
[----:B------:R-:W-:-:S04]  /*d8c0*/  @P1 LOP3.LUT R16, R16, 0x4, RZ, 0xfc, !PT ;  /* 0x0000000410101812 */ /* 0x000fc800078efcff */
[----:B------:R-:W-:Y:S01]  /*d8d0*/  @P0 LOP3.LUT R16, R16, 0x2, RZ, 0xfc, !PT ;  /* 0x0000000210100812 */ /* 0x000fe200078efcff */
[----:B01----:R-:W-:Y:S06]  /*d8e0*/  BRA.DIV UR5, `(.L_x_45) ;  /* 0x0000003605287947 */ /* 0x003fec000b800000 */
.L_x_89:
[----:B------:R-:W2:Y:S01]  /*d8f0*/  LDL R0, [R1+0x4] ;  /* 0x0000040001007983 */ /* 0x000ea20000100800 */
[----:B------:R-:W-:Y:S01]  /*d900*/  ISETP.NE.AND P1, PT, R17, 0x1, PT ;  /* 0x000000011100780c */ /* 0x000fe20003f25270 */
[----:B------:R-:W-:Y:S01]  /*d910*/  UIADD3 UR4, UR46, -0x1, URZ ;  /* 0xffffffff2e047890 */ /* 0x000fe2000fffe03f */
[----:B-----5:R-:W-:Y:S01]  /*d920*/  SHF.R.S32.HI R13, RZ, 0x1f, R34 ;  /* 0x0000001fff0d7819 */ /* 0x020fe20000011422 */
[----:B------:R-:W-:Y:S01]  /*d930*/  ULDC.64 UR6, c[0x0][0x208] ;  /* 0x0000820000067ab9 */ /* 0x000fe20000000a00 */
[----:B------:R-:W-:-:S03]  /*d940*/  LOP3.LUT R16, R16, 0xffffffbf, RZ, 0xc0, !PT ;  /* 0xffffffbf10107812 */ /* 0x000fc600078ec0ff */
[----:B------:R-:W-:Y:S01]  /*d950*/  IMAD.U32 R10, RZ, RZ, UR4 ;  /* 0x00000004ff0a7e24 */ /* 0x000fe2000f8e00ff */
[----:B------:R0:W-:Y:S05]  /*d960*/  STL [R1], R13 ;  /* 0x0000000d01007387 */ /* 0x0001ea0000100800 */
[----:B------:R-:W1:Y:S01]  /*d970*/  @P1 LDC R3, c[0x0][0x434] ;  /* 0x00010d00ff031b82 */ /* 0x000e620000000800 */
[----:B------:R-:W-:-:S07]  /*d980*/  @P1 LOP3.LUT R16, R16, 0x40, RZ, 0xfc, !PT ;  /* 0x0000004010101812 */ /* 0x000fce00078efcff */
[----:B------:R-:W3:Y:S01]  /*d990*/  @P1 LDC R5, c[0x0][0x438] ;  /* 0x00010e00ff051b82 */ /* 0x000ee20000000800 */
[----:B------:R-:W-:Y:S01]  /*d9a0*/  LOP3.LUT R16, R16, 0xfffffffe, RZ, 0xc0, !PT ;  /* 0xfffffffe10107812 */ /* 0x000fe200078ec0ff */
[----:B------:R-:W-:Y:S02]  /*d9b0*/  IMAD.U32 R33, RZ, RZ, UR39 ;  /* 0x00000027ff217e24 */ /* 0x000fe4000f8e00ff */
[----:B------:R-:W-:-:S03]  /*d9c0*/  IMAD.U32 R30, RZ, RZ, UR4 ;  /* 0x00000004ff1e7e24 */ /* 0x000fc6000f8e00ff */
[----:B------:R-:W-:Y:S02]  /*d9d0*/  SHF.R.S32.HI R33, RZ, 0x1f, R33 ;  /* 0x0000001fff217819 */ /* 0x000fe40000011421 */
[----:B--2---:R-:W-:Y:S02]  /*d9e0*/  R2UR UR5, R0 ;  /* 0x00000000000572ca */ /* 0x004fe400000e0000 */
[----:B------:R-:W-:-:S04]  /*d9f0*/  SHF.R.U32.HI R0, RZ, 0x3, R9 ;  /* 0x00000003ff007819 */ /* 0x000fc80000011609 */
[----:B------:R-:W-:-:S05]  /*da00*/  LOP3.LUT R12, R24, R0, RZ, 0xfc, !PT ;  /* 0x00000000180c7212 */ /* 0x000fca00078efcff */
[----:B------:R-:W-:-:S05]  /*da10*/  IMAD R10, R10, 0x50, R12 ;  /* 0x000000500a0a7824 */ /* 0x000fca00078e020c */
[C---:B------:R-:W-:Y:S01]  /*da20*/  ISETP.GE.AND P0, PT, R10.reuse, UR40, PT ;  /* 0x000000280a007c0c */ /* 0x040fe2000bf06270 */
[----:B------:R-:W-:-:S03]  /*da30*/  IMAD.IADD R10, R10, 0x1, R19 ;  /* 0x000000010a0a7824 */ /* 0x000fc600078e0213 */
[----:B------:R-:W-:Y:S01]  /*da40*/  ISETP.GT.U32.OR P0, PT, R12, 0x4f, P0 ;  /* 0x0000004f0c00780c */ /* 0x000fe20000704470 */
[----:B-1----:R-:W-:Y:S01]  /*da50*/  @P1 IMAD.HI.U32 R0, R10, R3, RZ ;  /* 0x000000030a001227 */ /* 0x002fe200078e00ff */
[----:B------:R-:W-:-:S04]  /*da60*/  MOV R11, R10 ;  /* 0x0000000a000b7202 */ /* 0x000fc80000000f00 */
[----:B---3--:R-:W-:-:S07]  /*da70*/  @P1 SHF.R.U32.HI R11, RZ, R5, R0 ;  /* 0x00000005ff0b1219 */ /* 0x008fce0000011600 */
[----:B------:R-:W1:Y:S01]  /*da80*/  @!P0 LDC.64 R6, c[0x0][0x428] ;  /* 0x00010a00ff068b82 */ /* 0x000e620000000a00 */
[--C-:B------:R-:W-:Y:S01]  /*da90*/  @!P0 SHF.R.S32.HI R3, RZ, 0x1f, R11.reuse ;  /* 0x0000001fff038819 */ /* 0x100fe2000001140b */
[----:B------:R-:W-:-:S06]  /*daa0*/  @!P0 IMAD.MOV.U32 R2, RZ, RZ, R11 ;  /* 0x000000ffff028224 */ /* 0x000fcc00078e000b */
[----:B------:R-:W2:Y:S01]  /*dab0*/  @!P0 LDC.64 R4, c[0x0][0x418] ;  /* 0x00010600ff048b82 */ /* 0x000ea20000000a00 */
[-C--:B-1----:R-:W-:Y:S02]  /*dac0*/  @!P0 IMAD R0, R13, R6.reuse, RZ ;  /* 0x000000060d008224 */ /* 0x082fe400078e02ff */
[----:B------:R-:W-:-:S04]  /*dad0*/  @!P0 IMAD.WIDE.U32 R2, R34, R6, R2 ;  /* 0x0000000622028225 */ /* 0x000fc800078e0002 */
[----:B------:R-:W-:Y:S01]  /*dae0*/  @!P0 IMAD R7, R34, R7, R0 ;  /* 0x0000000722078224 */ /* 0x000fe200078e0200 */
[----:B--2---:R-:W-:-:S03]  /*daf0*/  @!P0 LEA R4, P1, R2, R4, 0x2 ;  /* 0x0000000402048211 */ /* 0x004fc600078210ff */
[----:B------:R-:W-:Y:S01]  /*db00*/  @!P0 IMAD.IADD R0, R3, 0x1, R7 ;  /* 0x0000000103008824 */ /* 0x000fe200078e0207 */
[----:B------:R-:W-:-:S04]  /*db10*/  ULOP3.LUT UR5, UR5, 0x2, URZ, 0xfc, !UPT ;  /* 0x0000000205057892 */ /* 0x000fc8000f8efc3f */
[----:B------:R-:W-:Y:S01]  /*db20*/  @!P0 LEA.HI.X R5, R2, R5, R0, 0x2, P1 ;  /* 0x0000000502058211 */ /* 0x000fe200008f1400 */
[----:B------:R-:W-:Y:S02]  /*db30*/  IMAD.MOV.U32 R0, RZ, RZ, RZ ;  /* 0x000000ffff007224 */ /* 0x000fe400078e00ff */
[----:B------:R-:W-:-:S04]  /*db40*/  IMAD.U32 R2, RZ, RZ, UR5 ;  /* 0x00000005ff027e24 */ /* 0x000fc8000f8e00ff */
[----:B------:R0:W5:Y:S01]  /*db50*/  @!P0 LDG.E R0, desc[UR6][R4.64] ;  /* 0x0000000604008981 */ /* 0x000162000c1e1900 */
[----:B------:R-:W-:Y:S02]  /*db60*/  ISETP.GT.U32.AND P0, PT, R12, 0x4f, PT ;  /* 0x0000004f0c00780c */ /* 0x000fe40003f04070 */
[----:B------:R-:W-:Y:S02]  /*db70*/  ISETP.NE.AND P2, PT, R2, 0x3, PT ;  /* 0x000000030200780c */ /* 0x000fe40003f45270 */
[----:B------:R-:W-:-:S05]  /*db80*/  IADD3 R3, -R11, RZ, RZ ;  /* 0x000000ff0b037210 */ /* 0x000fca0007ffe1ff */
[----:B------:R-:W-:-:S04]  /*db90*/  IMAD R6, R17, R3, R10 ;  /* 0x0000000311067224 */ /* 0x000fc800078e020a */
[----:B------:R-:W-:-:S04]  /*dba0*/  @P0 LOP3.LUT R16, R16, 0x1, RZ, 0xfc, !PT ;  /* 0x0000000110100812 */ /* 0x000fc800078efcff */
[----:B------:R-:W-:-:S04]  /*dbb0*/  LOP3.LUT R16, R16, 0xffffffdf, RZ, 0xc0, !PT ;  /* 0xffffffdf10107812 */ /* 0x000fc800078ec0ff */
[----:B------:R-:W-:Y:S01]  /*dbc0*/  @P2 LOP3.LUT R16, R16, 0x20, RZ, 0xfc, !PT ;  /* 0x0000002010102812 */ /* 0x000fe200078efcff */
[----:B0-----:R-:W-:Y:S06]  /*dbd0*/  @!P2 BRA `(.L_x_46) ;  /* 0x000000000004a947 */ /* 0x001fec0003800000 */
[----:B------:R-:W-:Y:S01]  /*dbe0*/  BPT.TRAP 0x1 ;  /* 0x000000040000795c */ /* 0x000fe20000300000 */
.L_x_46:
[----:B------:R-:W-:Y:S01]  /*dbf0*/  SHF.R.S32.HI R5, RZ, 0x1f, R6 ;  /* 0x0000001fff057819 */ /* 0x000fe20000011406 */
[----:B------:R-:W-:Y:S01]  /*dc00*/  ULDC.64 UR4, c[0x0][0x328] ;  /* 0x0000ca0000047ab9 */ /* 0x000fe20000000a00 */
[----:B-----5:R-:W-:Y:S02]  /*dc10*/  SHF.R.S32.HI R4, RZ, 0x1f, R0 ;  /* 0x0000001fff047819 */ /* 0x020fe40000011400 */
[----:B------:R-:W-:Y:S01]  /*dc20*/  R2UR UR6, R33 ;  /* 0x00000000210672ca */ /* 0x000fe200000e0000 */
[----:B------:R-:W-:-:S04]  /*dc30*/  IMAD R3, R5, UR4, RZ ;  /* 0x0000000405037c24 */ /* 0x000fc8000f8e02ff */
[C---:B------:R-:W-:Y:S02]  /*dc40*/  IMAD R7, R6.reuse, UR5, R3 ;  /* 0x0000000506077c24 */ /* 0x040fe4000f8e0203 */
[----:B------:R-:W-:Y:S01]  /*dc50*/  IMAD.WIDE.U32 R2, R6, UR4, RZ ;  /* 0x0000000406027c25 */ /* 0x000fe2000f8e00ff */
[----:B------:R-:W-:-:S04]  /*dc60*/  ULDC.64 UR4, c[0x0][0x338] ;  /* 0x0000ce0000047ab9 */ /* 0x000fc80000000a00 */
[----:B------:R-:W-:Y:S01]  /*dc70*/  IADD3 R3, R3, R7, RZ ;  /* 0x0000000703037210 */ /* 0x000fe20007ffe0ff */
[----:B------:R-:W-:-:S04]  /*dc80*/  IMAD R7, R4, UR4, RZ ;  /* 0x0000000404077c24 */ /* 0x000fc8000f8e02ff */
[C---:B------:R-:W-:Y:S02]  /*dc90*/  IMAD R7, R0.reuse, UR5, R7 ;  /* 0x0000000500077c24 */ /* 0x040fe4000f8e0207 */
[----:B------:R-:W-:Y:S01]  /*dca0*/  IMAD.WIDE.U32 R2, R0, UR4, R2 ;  /* 0x0000000400027c25 */ /* 0x000fe2000f8e0002 */
[----:B------:R-:W-:-:S03]  /*dcb0*/  ULDC.64 UR4, c[0x0][0x330] ;  /* 0x0000cc0000047ab9 */ /* 0x000fc60000000a00 */
[----:B------:R-:W-:Y:S02]  /*dcc0*/  IMAD.IADD R3, R3, 0x1, R7 ;  /* 0x0000000103037824 */ /* 0x000fe400078e0207 */
[----:B------:R-:W-:Y:S01]  /*dcd0*/  IMAD.U32 R7, RZ, RZ, UR4 ;  /* 0x00000004ff077e24 */ /* 0x000fe2000f8e00ff */
[----:B------:R-:W-:-:S03]  /*dce0*/  UIMAD UR4, UR6, UR4, URZ ;  /* 0x00000004060472a4 */ /* 0x000fc6000f8e023f */
[----:B------:R-:W-:Y:S01]  /*dcf0*/  IMAD.WIDE.U32 R2, R7, UR39, R2 ;  /* 0x0000002707027c25 */ /* 0x000fe2000f8e0002 */
[----:B------:R-:W-:Y:S01]  /*dd00*/  UIMAD UR4, UR39, UR5, UR4 ;  /* 0x00000005270472a4 */ /* 0x000fe2000f8e0204 */
[----:B------:R-:W-:Y:S02]  /*dd10*/  ULDC.64 UR6, c[0x0][0x318] ;  /* 0x0000c60000067ab9 */ /* 0x000fe40000000a00 */
[----:B------:R-:W-:-:S03]  /*dd20*/  LEA R17, P0, R2, UR6, 0x1 ;  /* 0x0000000602117c11 */ /* 0x000fc6000f8008ff */
[----:B------:R-:W-:-:S05]  /*dd30*/  VIADD R3, R3, UR4 ;  /* 0x0000000403037c36 */ /* 0x000fca0008000000 */
[----:B------:R-:W-:Y:S02]  /*dd40*/  LEA.HI.X R18, R2, UR7, R3, 0x1, P0 ;  /* 0x0000000702127c11 */ /* 0x000fe400080f0c03 */
[----:B------:R-:W-:-:S04]  /*dd50*/  MOV R2, 0x1 ;  /* 0x0000000100027802 */ /* 0x000fc80000000f00 */
[----:B------:R-:W-:-:S04]  /*dd60*/  SHF.L.U32 R2, R2, 0x1f, RZ ;  /* 0x0000001f02027819 */ /* 0x000fc800000006ff */
[----:B------:R-:W0:Y:S02]  /*dd70*/  SYNCS.PHASECHK.TRANS64.TRYWAIT P0, [UR42+0x38840], R2 ;  /* 0x03884002ff0075a7 */ /* 0x000e24000800016a */
[----:B0-----:R-:W-:Y:S05]  /*dd80*/  @!P0 BRA `(.L_x_47) ;  /* 0x0000003000208947 */ /* 0x001fea0003800000 */
.L_x_90:
[----:B------:R-:W-:Y:S01]  /*dd90*/  ULDC.64 UR4, c[0x0][0x300] ;  /* 0x0000c00000047ab9 */ /* 0x000fe20000000a00 */
[----:B------:R-:W-:Y:S01]  /*dda0*/  R2UR UR6, R33 ;  /* 0x00000000210672ca */ /* 0x000fe200000e0000 */
[----:B------:R-:W-:Y:S01]  /*ddb0*/  IMAD R5, R5, UR4, RZ ;  /* 0x0000000405057c24 */ /* 0x000fe2000f8e02ff */
[----:B------:R-:W-:Y:S01]  /*ddc0*/  SHF.R.U32.HI R27, RZ, 0x3, R9 ;  /* 0x00000003ff1b7819 */ /* 0x000fe20000011609 */
[----:B0-----:R-:W-:-:S04]  /*ddd0*/  IMAD.WIDE.U32 R2, R6, UR4, RZ ;  /* 0x0000000406027c25 */ /* 0x001fc8000f8e00ff */
[----:B------:R-:W-:Y:S01]  /*dde0*/  IMAD R5, R6, UR5, R5 ;  /* 0x0000000506057c24 */ /* 0x000fe2000f8e0205 */
[----:B------:R-:W-:Y:S01]  /*ddf0*/  ULDC.64 UR4, c[0x0][0x310] ;  /* 0x0000c40000047ab9 */ /* 0x000fe20000000a00 */
[----:B------:R-:W-:Y:S02]  /*de00*/  IMAD.SHL.U32 R31, R9, 0x8, RZ ;  /* 0x00000008091f7824 */ /* 0x000fe400078e00ff */
[----:B------:R-:W-:Y:S02]  /*de10*/  IMAD.IADD R3, R3, 0x1, R5 ;  /* 0x0000000103037824 */ /* 0x000fe400078e0205 */
[----:B------:R-:W-:Y:S02]  /*de20*/  IMAD R5, R4, UR4, RZ ;  /* 0x0000000404057c24 */ /* 0x000fe4000f8e02ff */
[----:B------:R-:W-:-:S04]  /*de30*/  IMAD.WIDE.U32 R2, R0, UR4, R2 ;  /* 0x0000000400027c25 */ /* 0x000fc8000f8e0002 */
[----:B------:R-:W-:Y:S01]  /*de40*/  IMAD R5, R0, UR5, R5 ;  /* 0x0000000500057c24 */ /* 0x000fe2000f8e0205 */
        /* <DEDUP_REMOVED lines=8> */
[----:B------:R-:W-:Y:S01]  /*ded0*/  IADD3 R7, R3, UR4, RZ ;  /* 0x0000000403077c10 */ /* 0x000fe2000fffe0ff */
[----:B------:R-:W-:Y:S01]  /*dee0*/  UMOV UR4, 0xffffffff ;  /* 0xffffffff00047882 */ /* 0x000fe20000000000 */
[----:B------:R-:W-:Y:S02]  /*def0*/  LOP3.LUT R3, R8, 0x1c0, RZ, 0xc0, !PT ;  /* 0x000001c008037812 */ /* 0x000fe400078ec0ff */
[----:B------:R-:W-:Y:S02]  /*df00*/  LEA.HI.X R7, R2, UR7, R7, 0x1, P0 ;  /* 0x0000000702077c11 */ /* 0x000fe400080f0c07 */
[----:B------:R-:W-:Y:S01]  /*df10*/  LOP3.LUT R8, R3, 0x38, R8, 0xf8, !PT ;  /* 0x0000003803087812 */ /* 0x000fe200078ef808 */
[----:B------:R-:W-:-:S03]  /*df20*/  IMAD.MOV.U32 R3, RZ, RZ, -0x50 ;  /* 0xffffffb0ff037424 */ /* 0x000fc600078e00ff */
[----:B------:R-:W-:Y:S01]  /*df30*/  LOP3.LUT R8, R8, 0x38, R25, 0x78, !PT ;  /* 0x0000003808087812 */ /* 0x000fe200078e7819 */
[----:B------:R-:W-:-:S03]  /*df40*/  IMAD R6, R30, R3, UR40 ;  /* 0x000000281e067e24 */ /* 0x000fc6000f8e0203 */
[----:B------:R-:W-:Y:S01]  /*df50*/  LOP3.LUT R31, R8, 0x200, R31, 0xf8, !PT ;  /* 0x00000200081f7812 */ /* 0x000fe200078ef81f */
[----:B------:R-:W-:-:S05]  /*df60*/  IMAD.IADD R6, R6, 0x1, -R27 ;  /* 0x0000000106067824 */ /* 0x000fca00078e0a1b */
[----:B------:R-:W-:Y:S01]  /*df70*/  ISETP.GE.AND P0, PT, R6, 0x1, PT ;  /* 0x000000010600780c */ /* 0x000fe20003f06270 */
[----:B------:R-:W-:-:S12]  /*df80*/  BRA.DIV UR4, `(.L_x_48) ;  /* 0x0000002e04b87947 */ /* 0x000fd8000b800000 */
[----:B------:R-:W-:Y:S01]  /*df90*/  SHFL.IDX PT, R5, R7, RZ, 0x181f ;  /* 0x00181fff07057589 */ /* 0x000fe200000e0000 */
[C---:B------:R-:W-:Y:S01]  /*dfa0*/  LOP3.LUT P4, RZ, R16.reuse, 0x10, RZ, 0xc0, !PT ;  /* 0x0000001010ff7812 */ /* 0x040fe2000788c0ff */
[----:B------:R-:W-:Y:S01]  /*dfb0*/  ULDC.64 UR4, c[0x0][0x208] ;  /* 0x0000820000047ab9 */ /* 0x000fe20000000a00 */
[C---:B------:R-:W-:Y:S01]  /*dfc0*/  LOP3.LUT P3, RZ, R16.reuse, 0x8, RZ, 0xc0, !PT ;  /* 0x0000000810ff7812 */ /* 0x040fe2000786c0ff */
[----:B------:R-:W0:Y:S01]  /*dfd0*/  SHFL.IDX PT, R4, R0, RZ, 0x181f ;  /* 0x00181fff00047589 */ /* 0x000e2200000e0000 */
[C---:B------:R-:W-:Y:S02]  /*dfe0*/  LOP3.LUT P2, RZ, R16.reuse, 0x4, RZ, 0xc0, !PT ;  /* 0x0000000410ff7812 */ /* 0x040fe4000784c0ff */
[----:B------:R-:W-:Y:S01]  /*dff0*/  LOP3.LUT P1, RZ, R16, 0x2, RZ, 0xc0, !PT ;  /* 0x0000000210ff7812 */ /* 0x000fe2000782c0ff */
[----:B------:R-:W-:Y:S01]  /*e000*/  SHFL.IDX PT, R3, R7, 0x1, 0x181f ;  /* 0x00381f0007037f89 */ /* 0x000fe200000e0000 */
[----:B------:R-:W-:-:S03]  /*e010*/  @P0 LEA R9, R31, UR42, 0x1 ;  /* 0x0000002a1f090c11 */ /* 0x000fc6000f8e08ff */
[----:B------:R-:W1:Y:S04]  /*e020*/  SHFL.IDX PT, R2, R0, 0x1, 0x181f ;  /* 0x00381f0000027f89 */ /* 0x000e6800000e0000 */
[----:B------:R-:W-:Y:S01]  /*e030*/  SHFL.IDX PT, R14, R0, 0x4, 0x181f ;  /* 0x00981f00000e7f89 */ /* 0x000fe200000e0000 */
[----:B0-----:R-:W-:-:S05]  /*e040*/  @P0 IMAD.WIDE.U32 R4, R22, 0x2, R4 ;  /* 0x0000000216040825 */ /* 0x001fca00078e0004 */
[----:B------:R-:W-:Y:S04]  /*e050*/  @P0 LDGSTS.E.BYPASS.LTC128B.128 [R9+0x24400], desc[UR4][R4.64], !P4 ;  /* 0x2440000004090fae */ /* 0x000fe8000e101d44 */
[----:B------:R-:W-:Y:S04]  /*e060*/  @P0 LDGSTS.E.BYPASS.LTC128B.128 [R9+0x26c00], desc[UR4][R4.64+0x80], !P3 ;  /* 0x26c0008004090fae */ /* 0x000fe8000d901d44 */
[----:B------:R-:W-:Y:S04]  /*e070*/  @P0 LDGSTS.E.BYPASS.LTC128B.128 [R9+0x29400], desc[UR4][R4.64+0x100], !P2 ;  /* 0x2940010004090fae */ /* 0x000fe8000d101d44 */
[----:B------:R0:W-:Y:S01]  /*e080*/  @P0 LDGSTS.E.BYPASS.LTC128B.128 [R9+0x2bc00], desc[UR4][R4.64+0x180], !P1 ;  /* 0x2bc0018004090fae */ /* 0x0001e2000c901d44 */
[----:B------:R-:W-:-:S03]  /*e090*/  ISETP.GE.AND P0, PT, R6, 0x11, PT ;  /* 0x000000110600780c */ /* 0x000fc60003f06270 */
[----:B0-----:R-:W-:Y:S10]  /*e0a0*/  SHFL.IDX PT, R5, R7, 0x2, 0x181f ;  /* 0x00581f0007057f89 */ /* 0x001ff400000e0000 */
[----:B-1----:R-:W-:Y:S01]  /*e0b0*/  @P0 IMAD.WIDE.U32 R2, R22, 0x2, R2 ;  /* 0x0000000216020825 */ /* 0x002fe200078e0002 */
[----:B------:R-:W-:Y:S01]  /*e0c0*/  @P0 LEA R21, R31, UR42, 0x1 ;  /* 0x0000002a1f150c11 */ /* 0x000fe2000f8e08ff */
[----:B------:R-:W0:Y:S04]  /*e0d0*/  SHFL.IDX PT, R4, R0, 0x2, 0x181f ;  /* 0x00581f0000047f89 */ /* 0x000e2800000e0000 */
[----:B------:R-:W-:Y:S04]  /*e0e0*/  @P0 LDGSTS.E.BYPASS.LTC128B.128 [R21+0x24c00], desc[UR4][R2.64], !P4 ;  /* 0x24c0000002150fae */ /* 0x000fe8000e101d44 */
[----:B------:R-:W-:Y:S04]  /*e0f0*/  @P0 LDGSTS.E.BYPASS.LTC128B.128 [R21+0x27400], desc[UR4][R2.64+0x80], !P3 ;  /* 0x2740008002150fae */ /* 0x000fe8000d901d44 */
[----:B------:R-:W-:Y:S04]  /*e100*/  @P0 LDGSTS.E.BYPASS.LTC128B.128 [R21+0x29c00], desc[UR4][R2.64+0x100], !P2 ;  /* 0x29c0010002150fae */ /* 0x000fe8000d101d44 */
[----:B------:R1:W-:Y:S01]  /*e110*/  @P0 LDGSTS.E.BYPASS.LTC128B.128 [R21+0x2c400], desc[UR4][R2.64+0x180], !P1 ;  /* 0x2c40018002150fae */ /* 0x0003e2000c901d44 */
[----:B------:R-:W-:-:S03]  /*e120*/  ISETP.GE.AND P0, PT, R6, 0x21, PT ;  /* 0x000000210600780c */ /* 0x000fc60003f06270 */
[----:B-1----:R-:W-:Y:S10]  /*e130*/  SHFL.IDX PT, R3, R7, 0x3, 0x181f ;  /* 0x00781f0007037f89 */ /* 0x002ff400000e0000 */
[----:B0-----:R-:W-:Y:S01]  /*e140*/  @P0 IMAD.WIDE.U32 R4, R22, 0x2, R4 ;  /* 0x0000000216040825 */ /* 0x001fe200078e0004 */
[----:B------:R-:W-:Y:S01]  /*e150*/  @P0 LEA R9, R31, UR42, 0x1 ;  /* 0x0000002a1f090c11 */ /* 0x000fe2000f8e08ff */
[----:B------:R-:W0:Y:S04]  /*e160*/  SHFL.IDX PT, R2, R0, 0x3, 0x181f ;  /* 0x00781f0000027f89 */ /* 0x000e2800000e0000 */
[----:B------:R-:W-:Y:S04]  /*e170*/  @P0 LDGSTS.E.BYPASS.LTC128B.128 [R9+0x25400], desc[UR4][R4.64], !P4 ;  /* 0x2540000004090fae */ /* 0x000fe8000e101d44 */
[----:B------:R-:W-:Y:S04]  /*e180*/  @P0 LDGSTS.E.BYPASS.LTC128B.128 [R9+0x27c00], desc[UR4][R4.64+0x80], !P3 ;  /* 0x27c0008004090fae */ /* 0x000fe8000d901d44 */
[----:B------:R-:W-:Y:S04]  /*e190*/  @P0 LDGSTS.E.BYPASS.LTC128B.128 [R9+0x2a400], desc[UR4][R4.64+0x100], !P2 ;  /* 0x2a40010004090fae */ /* 0x000fe8000d101d44 */
[----:B------:R1:W-:Y:S01]  /*e1a0*/  @P0 LDGSTS.E.BYPASS.LTC128B.128 [R9+0x2cc00], desc[UR4][R4.64+0x180], !P1 ;  /* 0x2cc0018004090fae */ /* 0x0003e2000c901d44 */
[----:B------:R-:W-:-:S03]  /*e1b0*/  ISETP.GE.AND P0, PT, R6, 0x31, PT ;  /* 0x000000310600780c */ /* 0x000fc60003f06270 */
[----:B-1----:R1:W2:Y:S10]  /*e1c0*/  SHFL.IDX PT, R4, R7, 0x4, 0x181f ;  /* 0x00981f0007047f89 */ /* 0x0022b400000e0000 */
[----:B0-----:R-:W-:Y:S01]  /*e1d0*/  @P0 IMAD.WIDE.U32 R2, R22, 0x2, R2 ;  /* 0x0000000216020825 */ /* 0x001fe200078e0002 */
[----:B------:R-:W-:-:S05]  /*e1e0*/  @P0 LEA R21, R31, UR42, 0x1 ;  /* 0x0000002a1f150c11 */ /* 0x000fca000f8e08ff */
[----:B------:R1:W-:Y:S04]  /*e1f0*/  @P0 LDGSTS.E.BYPASS.LTC128B.128 [R21+0x25c00], desc[UR4][R2.64], !P4 ;  /* 0x25c0000002150fae */ /* 0x0003e8000e101d44 */
[----:B------:R1:W-:Y:S04]  /*e200*/  @P0 LDGSTS.E.BYPASS.LTC128B.128 [R21+0x28400], desc[UR4][R2.64+0x80], !P3 ;  /* 0x2840008002150fae */ /* 0x0003e8000d901d44 */
[----:B------:R1:W-:Y:S04]  /*e210*/  @P0 LDGSTS.E.BYPASS.LTC128B.128 [R21+0x2ac00], desc[UR4][R2.64+0x100], !P2 ;  /* 0x2ac0010002150fae */ /* 0x0003e8000d101d44 */
[----:B------:R1:W-:Y:S02]  /*e220*/  @P0 LDGSTS.E.BYPASS.LTC128B.128 [R21+0x2d400], desc[UR4][R2.64+0x180], !P1 ;  /* 0x2d40018002150fae */ /* 0x0003e4000c901d44 */
.L_x_102:
[----:B------:R-:W-:Y:S01]  /*e230*/  ISETP.GE.AND P0, PT, R6, 0x41, PT ;  /* 0x000000410600780c */ /* 0x000fe20003f06270 */
[----:B------:R-:W-:Y:S01]  /*e240*/  BSSY B0, `(.L_x_49) ;  /* 0x0000012000007945 */ /* 0x000fe20003800000 */
[----:B-1----:R-:W-:Y:S01]  /*e250*/  MOV R2, R14 ;  /* 0x0000000e00027202 */ /* 0x002fe20000000f00 */
[----:B--2---:R-:W-:-:S10]  /*e260*/  IMAD.MOV.U32 R3, RZ, RZ, R4 ;  /* 0x000000ffff037224 */ /* 0x004fd400078e0004 */
[----:B------:R-:W-:Y:S05]  /*e270*/  @!P0 BRA `(.L_x_50) ;  /* 0x0000000000388947 */ /* 0x000fea0003800000 */
[----:B------:R-:W-:Y:S01]  /*e280*/  LOP3.LUT P4, RZ, R16, 0x10, RZ, 0xc0, !PT ;  /* 0x0000001010ff7812 */ /* 0x000fe2000788c0ff */
[----:B------:R-:W-:Y:S01]  /*e290*/  IMAD.WIDE.U32 R2, R22, 0x2, R2 ;  /* 0x0000000216027825 */ /* 0x000fe200078e0002 */
[C---:B------:R-:W-:Y:S01]  /*e2a0*/  LOP3.LUT P3, RZ, R16.reuse, 0x8, RZ, 0xc0, !PT ;  /* 0x0000000810ff7812 */ /* 0x040fe2000786c0ff */
[----:B------:R-:W-:Y:S01]  /*e2b0*/  ULDC.64 UR4, c[0x0][0x208] ;  /* 0x0000820000047ab9 */ /* 0x000fe20000000a00 */
[C---:B------:R-:W-:Y:S02]  /*e2c0*/  LOP3.LUT P2, RZ, R16.reuse, 0x4, RZ, 0xc0, !PT ;  /* 0x0000000410ff7812 */ /* 0x040fe4000784c0ff */
[----:B------:R-:W-:Y:S02]  /*e2d0*/  LOP3.LUT P1, RZ, R16, 0x2, RZ, 0xc0, !PT ;  /* 0x0000000210ff7812 */ /* 0x000fe4000782c0ff */
[----:B------:R-:W-:-:S05]  /*e2e0*/  LEA R5, R31, UR42, 0x1 ;  /* 0x0000002a1f057c11 */ /* 0x000fca000f8e08ff */
[----:B------:R-:W-:Y:S01]  /*e2f0*/  @!PT LDS RZ, [RZ] ;  /* 0x00000000fffff984 */ /* 0x000fe20000000800 */
[----:B------:R-:W-:Y:S01]  /*e300*/  @!PT LDS RZ, [RZ] ;  /* 0x00000000fffff984 */ /* 0x000fe20000000800 */
[----:B------:R-:W-:Y:S01]  /*e310*/  @!PT LDS RZ, [RZ] ;  /* 0x00000000fffff984 */ /* 0x000fe20000000800 */
[----:B------:R0:W-:Y:S04]  /*e320*/  LDGSTS.E.BYPASS.LTC128B.128 [R5+0x26400], desc[UR4][R2.64], !P4 ;  /* 0x2640000002057fae */ /* 0x0001e8000e101d44 */
[----:B------:R0:W-:Y:S04]  /*e330*/  LDGSTS.E.BYPASS.LTC128B.128 [R5+0x28c00], desc[UR4][R2.64+0x80], !P3 ;  /* 0x28c0008002057fae */ /* 0x0001e8000d901d44 */
[----:B------:R0:W-:Y:S04]  /*e340*/  LDGSTS.E.BYPASS.LTC128B.128 [R5+0x2b400], desc[UR4][R2.64+0x100], !P2 ;  /* 0x2b40010002057fae */ /* 0x0001e8000d101d44 */
[----:B------:R0:W-:Y:S02]  /*e350*/  LDGSTS.E.BYPASS.LTC128B.128 [R5+0x2dc00], desc[UR4][R2.64+0x180], !P1 ;  /* 0x2dc0018002057fae */ /* 0x0001e4000c901d44 */
.L_x_50:
[----:B------:R-:W-:Y:S05]  /*e360*/  BSYNC B0 ;  /* 0x0000000000007941 */ /* 0x000fea0003800000 */
.L_x_49:
[----:B------:R-:W-:Y:S01]  /*e370*/  NOP ;  /* 0x0000000000007918 */ /* 0x000fe20000000000 */
[----:B------:R-:W-:Y:S01]  /*e380*/  SYNCS.ARRIVE.TRANS64.RED.A0T1 RZ, [UR42+0x38830], RZ ;  /* 0x038830ffffff79a7 */ /* 0x000fe2000820042a */
[----:B------:R-:W-:Y:S01]  /*e390*/  ARRIVES.LDGSTSBAR.64.TRANSCNT [UR42+0x38830] ;  /* 0x03883000ff0079b0 */ /* 0x000fe20008000aaa */
[----:B------:R-:W-:Y:S01]  /*e3a0*/  NOP ;  /* 0x0000000000007918 */ /* 0x000fe20000000000 */
[----:B------:R-:W-:-:S13]  /*e3b0*/  LOP3.LUT P0, RZ, R16, 0x20, RZ, 0xc0, !PT ;  /* 0x0000002010ff7812 */ /* 0x000fda000780c0ff */
[----:B------:R-:W-:Y:S05]  /*e3c0*/  @!P0 BRA `(.L_x_51) ;  /* 0x0000000000048947 */ /* 0x000fea0003800000 */
[----:B------:R-:W-:Y:S01]  /*e3d0*/  BPT.TRAP 0x1 ;  /* 0x000000040000795c */ /* 0x000fe20000300000 */
.L_x_51:
[----:B------:R-:W-:Y:S01]  /*e3e0*/  SYNCS.ARRIVE.TRANS64.A1T0 RZ, [UR42+0x38830], RZ ;  /* 0x038830ffffff79a7 */ /* 0x000fe2000810002a */
[----:B------:R-:W-:Y:S05]  /*e3f0*/  WARPSYNC.ALL ;  /* 0x0000000000007948 */ /* 0x000fea0003800000 */
[----:B------:R-:W-:Y:S01]  /*e400*/  UIADD3 UR5, UR42, 0x14400, URZ ;  /* 0x000144002a057890 */ /* 0x000fe2000fffe03f */
[----:B------:R-:W-:Y:S01]  /*e410*/  R2UR UR4, R33 ;  /* 0x00000000210472ca */ /* 0x000fe200000e0000 */
[----:B------:R-:W-:Y:S01]  /*e420*/  ULDC.64 UR6, c[0x0][0x2d8] ;  /* 0x0000b60000067ab9 */ /* 0x000fe20000000a00 */
[----:B------:R-:W-:Y:S01]  /*e430*/  SHF.R.S32.HI R25, RZ, 0x1f, R26 ;  /* 0x0000001fff197819 */ /* 0x000fe2000001141a */
[----:B------:R-:W-:Y:S02]  /*e440*/  ULOP3.LUT UP0, URZ, UR5, 0x3ff, URZ, 0xc0, !UPT ;  /* 0x000003ff053f7892 */ /* 0x000fe4000f80c03f */
[----:B------:R-:W-:Y:S01]  /*e450*/  UIMAD.WIDE.U32 UR36, UR39, UR6, URZ ;  /* 0x00000006272472a5 */ /* 0x000fe2000f8e003f */
[----:B------:R-:W-:Y:S03]  /*e460*/  BAR.SYNC.DEFER_BLOCKING 0x8, 0x180 ;  /* 0x0206000000007b1d */ /* 0x000fe60000010000 */
[----:B------:R-:W-:-:S04]  /*e470*/  PLOP3.LUT P0, PT, PT, PT, UP0, 0x80, 0x0 ;  /* 0x000000000000781c */ /* 0x000fc80003f0f008 */
[----:B------:R-:W-:-:S04]  /*e480*/  UIMAD UR4, UR4, UR6, URZ ;  /* 0x00000006040472a4 */ /* 0x000fc8000f8e023f */
[----:B------:R-:W-:-:S04]  /*e490*/  UIMAD UR4, UR39, UR7, UR4 ;  /* 0x00000007270472a4 */ /* 0x000fc8000f8e0204 */
[----:B------:R-:W-:Y:S01]  /*e4a0*/  UIADD3 UR43, UR37, UR4, URZ ;  /* 0x00000004252b7290 */ /* 0x000fe2000fffe03f */
[----:B------:R-:W-:Y:S11]  /*e4b0*/  @!P0 BRA `(.L_x_52) ;  /* 0x0000000000408947 */ /* 0x000ff60003800000 */
[----:B0-----:R-:W-:Y:S01]  /*e4c0*/  MOV R2, 0x0 ;  /* 0x0000000000027802 */ /* 0x001fe20000000f00 */
[----:B------:R-:W-:Y:S01]  /*e4d0*/  ULDC.64 UR6, c[0x4][0x138] ;  /* 0x01004e0000067ab9 */ /* 0x000fe20000000a00 */
[----:B------:R-:W-:Y:S01]  /*e4e0*/  ULDC.64 UR8, c[0x4][0x140] ;  /* 0x0100500000087ab9 */ /* 0x000fe20000000a00 */
[----:B------:R-:W-:Y:S01]  /*e4f0*/  ULDC.64 UR4, c[0x4][0xb0] ;  /* 0x01002c0000047ab9 */ /* 0x000fe20000000a00 */
[----:B------:R-:W-:Y:S01]  /*e500*/  IMAD.U32 R4, RZ, RZ, UR6 ;  /* 0x00000006ff047e24 */ /* 0x000fe2000f8e00ff */
[----:B------:R-:W-:Y:S01]  /*e510*/  MOV R6, UR8 ;  /* 0x0000000800067c02 */ /* 0x000fe20008000f00 */
[----:B------:R-:W0:Y:S01]  /*e520*/  LDC.64 R2, c[0x4][R2] ;  /* 0x0100000002027b82 */ /* 0x000e220000000a00 */
[----:B------:R-:W-:Y:S01]  /*e530*/  IMAD.U32 R5, RZ, RZ, UR7 ;  /* 0x00000007ff057e24 */ /* 0x000fe2000f8e00ff */
[----:B------:R-:W-:Y:S01]  /*e540*/  MOV R8, 0x70 ;  /* 0x0000007000087802 */ /* 0x000fe20000000f00 */
[----:B------:R-:W-:Y:S02]  /*e550*/  IMAD.U32 R7, RZ, RZ, UR9 ;  /* 0x00000009ff077e24 */ /* 0x000fe4000f8e00ff */
[----:B------:R-:W-:-:S02]  /*e560*/  IMAD.U32 R10, RZ, RZ, UR4 ;  /* 0x00000004ff0a7e24 */ /* 0x000fc4000f8e00ff */
[----:B------:R-:W-:Y:S02]  /*e570*/  IMAD.U32 R11, RZ, RZ, UR5 ;  /* 0x00000005ff0b7e24 */ /* 0x000fe4000f8e00ff */
[----:B------:R-:W-:Y:S02]  /*e580*/  IMAD.MOV.U32 R12, RZ, RZ, 0x1 ;  /* 0x00000001ff0c7424 */ /* 0x000fe400078e00ff */
[----:B------:R-:W-:-:S07]  /*e590*/  IMAD.MOV.U32 R13, RZ, RZ, RZ ;  /* 0x000000ffff0d7224 */ /* 0x000fce00078e00ff */
[----:B------:R-:W-:-:S07]  /*e5a0*/  LEPC R20, `(.L_x_52) ;  /* 0x000000001014794e */ /* 0x000fce0000000000 */
[----:B0-----:R-:W-:Y:S05]  /*e5b0*/  CALL.ABS.NOINC R2 ;  /* 0x0000000002007343 */ /* 0x001fea0003c00000 */
.L_x_52:
[----:B0-----:R-:W0:Y:S01]  /*e5c0*/  S2R R2, SR_TID.X ;  /* 0x0000000000027919 */ /* 0x001e220000002100 */
[----:B------:R-:W1:Y:S01]  /*e5d0*/  LDC R0, c[0x0][0x448] ;  /* 0x00011200ff007b82 */ /* 0x000e620000000800 */
[----:B------:R-:W-:Y:S01]  /*e5e0*/  IMAD.U32 R4, RZ, RZ, UR36 ;  /* 0x00000024ff047e24 */ /* 0x000fe2000f8e00ff */
[----:B------:R-:W-:Y:S01]  /*e5f0*/  ULDC.64 UR4, c[0x0][0x2e0] ;  /* 0x0000b80000047ab9 */ /* 0x000fe20000000a00 */
[----:B------:R-:W-:Y:S02]  /*e600*/  IMAD.U32 R5, RZ, RZ, UR37 ;  /* 0x00000025ff057e24 */ /* 0x000fe4000f8e00ff */
[----:B------:R-:W-:-:S04]  /*e610*/  IMAD R25, R25, UR4, RZ ;  /* 0x0000000419197c24 */ /* 0x000fc8000f8e02ff */
[----:B------:R-:W-:Y:S01]  /*e620*/  IMAD R25, R26, UR5, R25 ;  /* 0x000000051a197c24 */ /* 0x000fe2000f8e0219 */
[----:B-1----:R-:W-:Y:S02]  /*e630*/  ISETP.NE.AND P0, PT, R0, 0x1, PT ;  /* 0x000000010000780c */ /* 0x002fe40003f05270 */
[----:B0-----:R-:W-:-:S04]  /*e640*/  LOP3.LUT R2, R2, 0x7f, RZ, 0xc0, !PT ;  /* 0x0000007f02027812 */ /* 0x001fc800078ec0ff */
[----:B------:R-:W-:-:S07]  /*e650*/  SHF.R.U32.HI R2, RZ, 0x3, R2 ;  /* 0x00000003ff027819 */ /* 0x000fce0000011602 */
[----:B------:R-:W0:Y:S01]  /*e660*/  @P0 LDC R3, c[0x0][0x450] ;  /* 0x00011400ff030b82 */ /* 0x000e220000000800 */
[----:B------:R-:W-:-:S05]  /*e670*/  LOP3.LUT R20, R24, R2, RZ, 0xfc, !PT ;  /* 0x0000000218147212 */ /* 0x000fca00078efcff */
[----:B------:R-:W-:Y:S02]  /*e680*/  IMAD R9, R23, 0x80, R20 ;  /* 0x0000008017097824 */ /* 0x000fe400078e0214 */
[----:B------:R-:W1:Y:S03]  /*e690*/  @P0 LDC R2, c[0x0][0x44c] ;  /* 0x00011300ff020b82 */ /* 0x000e660000000800 */
[----:B------:R-:W-:Y:S01]  /*e6a0*/  MOV R7, R9 ;  /* 0x0000000900077202 */ /* 0x000fe20000000f00 */
[----:B-1----:R-:W-:-:S05]  /*e6b0*/  @P0 IMAD.HI.U32 R2, R9, R2, RZ ;  /* 0x0000000209020227 */ /* 0x002fca00078e00ff */
[----:B0-----:R-:W-:Y:S01]  /*e6c0*/  @P0 SHF.R.U32.HI R7, RZ, R3, R2 ;  /* 0x00000003ff070219 */ /* 0x001fe20000011602 */
[----:B------:R-:W-:Y:S01]  /*e6d0*/  IMAD.U32 R3, RZ, RZ, UR43 ;  /* 0x0000002bff037e24 */ /* 0x000fe2000f8e00ff */
[----:B------:R-:W-:Y:S02]  /*e6e0*/  MOV R2, R4 ;  /* 0x0000000400027202 */ /* 0x000fe40000000f00 */
[--C-:B------:R-:W-:Y:S01]  /*e6f0*/  SHF.R.S32.HI R4, RZ, 0x1f, R7.reuse ;  /* 0x0000001fff047819 */ /* 0x100fe20000011407 */
[----:B------:R-:W-:Y:S02]  /*e700*/  IMAD.MOV R5, RZ, RZ, -R7 ;  /* 0x000000ffff057224 */ /* 0x000fe400078e0a07 */
[----:B------:R-:W-:Y:S01]  /*e710*/  IMAD.WIDE.U32 R2, R26, UR4, R2 ;  /* 0x000000041a027c25 */ /* 0x000fe2000f8e0002 */
[----:B------:R-:W-:-:S03]  /*e720*/  ULDC.64 UR4, c[0x0][0x2d0] ;  /* 0x0000b40000047ab9 */ /* 0x000fc60000000a00 */
[----:B------:R-:W-:Y:S02]  /*e730*/  IMAD.IADD R3, R3, 0x1, R25 ;  /* 0x0000000103037824 */ /* 0x000fe400078e0219 */
[----:B------:R-:W-:Y:S02]  /*e740*/  IMAD R5, R0, R5, R9 ;  /* 0x0000000500057224 */ /* 0x000fe400078e0209 */
[----:B------:R-:W-:Y:S02]  /*e750*/  IMAD R4, R4, UR4, RZ ;  /* 0x0000000404047c24 */ /* 0x000fe4000f8e02ff */
[----:B------:R-:W-:-:S04]  /*e760*/  IMAD.WIDE.U32 R2, R7, UR4, R2 ;  /* 0x0000000407027c25 */ /* 0x000fc8000f8e0002 */
[----:B------:R-:W-:Y:S01]  /*e770*/  IMAD R7, R7, UR5, R4 ;  /* 0x0000000507077c24 */ /* 0x000fe2000f8e0204 */
[----:B------:R-:W-:Y:S01]  /*e780*/  SHF.R.S32.HI R4, RZ, 0x1f, R5 ;  /* 0x0000001fff047819 */ /* 0x000fe20000011405 */
[----:B------:R-:W-:Y:S02]  /*e790*/  ULDC.64 UR4, c[0x0][0x2c8] ;  /* 0x0000b20000047ab9 */ /* 0x000fe40000000a00 */
[----:B------:R-:W-:Y:S02]  /*e7a0*/  IMAD.IADD R3, R3, 0x1, R7 ;  /* 0x0000000103037824 */ /* 0x000fe400078e0207 */
[----:B------:R-:W-:Y:S02]  /*e7b0*/  IMAD R4, R4, UR4, RZ ;  /* 0x0000000404047c24 */ /* 0x000fe4000f8e02ff */
[----:B------:R-:W-:-:S04]  /*e7c0*/  IMAD.WIDE.U32 R2, R5, UR4, R2 ;  /* 0x0000000405027c25 */ /* 0x000fc8000f8e0002 */
[----:B------:R-:W-:Y:S01]  /*e7d0*/  IMAD R7, R5, UR5, R4 ;  /* 0x0000000505077c24 */ /* 0x000fe2000f8e0204 */
[----:B------:R-:W-:Y:S02]  /*e7e0*/  ULDC.64 UR4, c[0x0][0x280] ;  /* 0x0000a00000047ab9 */ /* 0x000fe40000000a00 */
[----:B------:R-:W-:Y:S01]  /*e7f0*/  LEA R6, P0, R2, UR4, 0x1 ;  /* 0x0000000402067c11 */ /* 0x000fe2000f8008ff */
[----:B------:R-:W-:Y:S01]  /*e800*/  ULDC UR4, c[0x0][0x2b8] ;  /* 0x0000ae0000047ab9 */ /* 0x000fe20000000800 */
[----:B------:R-:W-:Y:S02]  /*e810*/  IADD3 R3, R3, R7, RZ ;  /* 0x0000000703037210 */ /* 0x000fe40007ffe0ff */
[----:B------:R-:W-:Y:S02]  /*e820*/  ISETP.GE.AND P4, PT, R22, UR4, PT ;  /* 0x0000000416007c0c */ /* 0x000fe4000bf86270 */
[----:B------:R-:W-:Y:S01]  /*e830*/  LEA.HI.X R8, R2, UR5, R3, 0x1, P0 ;  /* 0x0000000502087c11 */ /* 0x000fe200080f0c03 */
[----:B------:R-:W-:Y:S01]  /*e840*/  UMOV UR5, 0xffffffff ;  /* 0xffffffff00057882 */ /* 0x000fe20000000000 */
[----:B------:R-:W-:-:S02]  /*e850*/  ISETP.GE.AND P3, PT, R37, UR4, PT ;  /* 0x0000000425007c0c */ /* 0x000fc4000bf66270 */
[----:B------:R-:W-:Y:S02]  /*e860*/  ISETP.GE.AND P2, PT, R36, UR4, PT ;  /* 0x0000000424007c0c */ /* 0x000fe4000bf46270 */
[----:B------:R-:W-:Y:S01]  /*e870*/  ISETP.GE.AND P1, PT, R35, UR4, PT ;  /* 0x0000000423007c0c */ /* 0x000fe2000bf26270 */
[----:B------:R-:W-:-:S12]  /*e880*/  BRA.DIV UR5, `(.L_x_53) ;  /* 0x0000002e052c7947 */ /* 0x000fd8000b800000 */
[----:B------:R-:W-:Y:S01]  /*e890*/  SHFL.IDX PT, R3, R8, RZ, 0x181f ;  /* 0x00181fff08037589 */ /* 0x000fe200000e0000 */
[----:B------:R-:W-:Y:S01]  /*e8a0*/  ULDC UR4, c[0x0][0x288] ;  /* 0x0000a20000047ab9 */ /* 0x000fe20000000800 */
[----:B------:R-:W-:Y:S01]  /*e8b0*/  IMAD R7, R23, 0x80, R27 ;  /* 0x0000008017077824 */ /* 0x000fe200078e021b */
[----:B------:R-:W-:Y:S01]  /*e8c0*/  ULDC.64 UR6, c[0x0][0x208] ;  /* 0x0000820000067ab9 */ /* 0x000fe20000000a00 */
[----:B------:R-:W0:Y:S01]  /*e8d0*/  SHFL.IDX PT, R2, R6, RZ, 0x181f ;  /* 0x00181fff06027589 */ /* 0x000e2200000e0000 */
[----:B------:R-:W-:Y:S02]  /*e8e0*/  IMAD R0, R0, UR4, RZ ;  /* 0x0000000400007c24 */ /* 0x000fe4000f8e02ff */
[C---:B------:R-:W-:Y:S01]  /*e8f0*/  VIADD R11, R7.reuse, 0x10 ;  /* 0x00000010070b7836 */ /* 0x040fe20000000000 */
[----:B------:R-:W-:Y:S02]  /*e900*/  SHFL.IDX PT, R5, R8, 0x1, 0x181f ;  /* 0x00381f0008057f89 */ /* 0x000fe400000e0000 */
[----:B------:R-:W-:-:S02]  /*e910*/  ISETP.GE.AND P0, PT, R7, R0, PT ;  /* 0x000000000700720c */ /* 0x000fc40003f06270 */
[----:B------:R-:W1:Y:S04]  /*e920*/  SHFL.IDX PT, R4, R6, 0x1, 0x181f ;  /* 0x00381f0006047f89 */ /* 0x000e6800000e0000 */
[----:B------:R-:W-:Y:S07]  /*e930*/  SHFL.IDX PT, R14, R6, 0x7, 0x181f ;  /* 0x00f81f00060e7f89 */ /* 0x000fee00000e0000 */
[----:B------:R-:W-:Y:S01]  /*e940*/  @!P0 LEA R9, R31, UR42, 0x1 ;  /* 0x0000002a1f098c11 */ /* 0x000fe2000f8e08ff */
[----:B0-----:R-:W-:-:S05]  /*e950*/  @!P0 IMAD.WIDE.U32 R2, R22, 0x2, R2 ;  /* 0x0000000216028825 */ /* 0x001fca00078e0002 */
[----:B------:R-:W-:Y:S04]  /*e960*/  @!P0 LDGSTS.E.BYPASS.LTC128B.128 [R9+0x14400], desc[UR6][R2.64], !P4 ;  /* 0x1440000002098fae */ /* 0x000fe8000e101d46 */
[----:B------:R-:W-:Y:S04]  /*e970*/  @!P0 LDGSTS.E.BYPASS.LTC128B.128 [R9+0x18400], desc[UR6][R2.64+0x80], !P3 ;  /* 0x1840008002098fae */ /* 0x000fe8000d901d46 */
[----:B------:R-:W-:Y:S04]  /*e980*/  @!P0 LDGSTS.E.BYPASS.LTC128B.128 [R9+0x1c400], desc[UR6][R2.64+0x100], !P2 ;  /* 0x1c40010002098fae */ /* 0x000fe8000d101d46 */
[----:B------:R0:W-:Y:S01]  /*e990*/  @!P0 LDGSTS.E.BYPASS.LTC128B.128 [R9+0x20400], desc[UR6][R2.64+0x180], !P1 ;  /* 0x2040018002098fae */ /* 0x0001e2000c901d46 */
[----:B------:R-:W-:-:S02]  /*e9a0*/  ISETP.GE.AND P0, PT, R11, R0, PT ;  /* 0x000000000b00720c */ /* 0x000fc40003f06270 */
[C---:B------:R-:W-:Y:S01]  /*e9b0*/  IADD3 R11, R7.reuse, 0x30, RZ ;  /* 0x00000030070b7810 */ /* 0x040fe20007ffe0ff */
[----:B0-----:R-:W-:Y:S01]  /*e9c0*/  SHFL.IDX PT, R3, R8, 0x2, 0x181f ;  /* 0x00581f0008037f89 */ /* 0x001fe200000e0000 */
[----:B------:R-:W-:-:S09]  /*e9d0*/  VIADD R9, R7, 0x20 ;  /* 0x0000002007097836 */ /* 0x000fd20000000000 */
[----:B------:R-:W-:Y:S01]  /*e9e0*/  @!P0 LEA R21, R31, UR42, 0x1 ;  /* 0x0000002a1f158c11 */ /* 0x000fe2000f8e08ff */
[----:B-1----:R-:W-:Y:S01]  /*e9f0*/  @!P0 IMAD.WIDE.U32 R4, R22, 0x2, R4 ;  /* 0x0000000216048825 */ /* 0x002fe200078e0004 */
[----:B------:R-:W0:Y:S04]  /*ea00*/  SHFL.IDX PT, R2, R6, 0x2, 0x181f ;  /* 0x00581f0006027f89 */ /* 0x000e2800000e0000 */
[----:B------:R-:W-:Y:S04]  /*ea10*/  @!P0 LDGSTS.E.BYPASS.LTC128B.128 [R21+0x14c00], desc[UR6][R4.64], !P4 ;  /* 0x14c0000004158fae */ /* 0x000fe8000e101d46 */
[----:B------:R-:W-:Y:S04]  /*ea20*/  @!P0 LDGSTS.E.BYPASS.LTC128B.128 [R21+0x18c00], desc[UR6][R4.64+0x80], !P3 ;  /* 0x18c0008004158fae */ /* 0x000fe8000d901d46 */
[----:B------:R-:W-:Y:S04]  /*ea30*/  @!P0 LDGSTS.E.BYPASS.LTC128B.128 [R21+0x1cc00], desc[UR6][R4.64+0x100], !P2 ;  /* 0x1cc0010004158fae */ /* 0x000fe8000d101d46 */
[----:B------:R1:W-:Y:S01]  /*ea40*/  @!P0 LDGSTS.E.BYPASS.LTC128B.128 [R21+0x20c00], desc[UR6][R4.64+0x180], !P1 ;  /* 0x20c0018004158fae */ /* 0x0003e2000c901d46 */
[----:B------:R-:W-:-:S03]  /*ea50*/  ISETP.GE.AND P0, PT, R9, R0, PT ;  /* 0x000000000900720c */ /* 0x000fc60003f06270 */
[----:B-1----:R-:W-:Y:S10]  /*ea60*/  SHFL.IDX PT, R5, R8, 0x3, 0x181f ;  /* 0x00781f0008057f89 */ /* 0x002ff400000e0000 */
[----:B0-----:R-:W-:Y:S01]  /*ea70*/  @!P0 IMAD.WIDE.U32 R2, R22, 0x2, R2 ;  /* 0x0000000216028825 */ /* 0x001fe200078e0002 */
[----:B------:R-:W-:Y:S01]  /*ea80*/  @!P0 LEA R9, R31, UR42, 0x1 ;  /* 0x0000002a1f098c11 */ /* 0x000fe2000f8e08ff */
[----:B------:R-:W0:Y:S04]  /*ea90*/  SHFL.IDX PT, R4, R6, 0x3, 0x181f ;  /* 0x00781f0006047f89 */ /* 0x000e2800000e0000 */
[----:B------:R-:W-:Y:S04]  /*eaa0*/  @!P0 LDGSTS.E.BYPASS.LTC128B.128 [R9+0x15400], desc[UR6][R2.64], !P4 ;  /* 0x1540000002098fae */ /* 0x000fe8000e101d46 */
[----:B------:R-:W-:Y:S04]  /*eab0*/  @!P0 LDGSTS.E.BYPASS.LTC128B.128 [R9+0x19400], desc[UR6][R2.64+0x80], !P3 ;  /* 0x1940008002098fae */ /* 0x000fe8000d901d46 */
[----:B------:R-:W-:Y:S04]  /*eac0*/  @!P0 LDGSTS.E.BYPASS.LTC128B.128 [R9+0x1d400], desc[UR6][R2.64+0x100], !P2 ;  /* 0x1d40010002098fae */ /* 0x000fe8000d101d46 */
[----:B------:R1:W-:Y:S01]  /*ead0*/  @!P0 LDGSTS.E.BYPASS.LTC128B.128 [R9+0x21400], desc[UR6][R2.64+0x180], !P1 ;  /* 0x2140018002098fae */ /* 0x0003e2000c901d46 */
[----:B------:R-:W-:Y:S01]  /*eae0*/  ISETP.GE.AND P0, PT, R11, R0, PT ;  /* 0x000000000b00720c */ /* 0x000fe20003f06270 */
[----:B------:R-:W-:-:S02]  /*eaf0*/  VIADD R11, R7, 0x50 ;  /* 0x00000050070b7836 */ /* 0x000fc40000000000 */
[----:B-1----:R-:W-:Y:S01]  /*eb00*/  SHFL.IDX PT, R3, R8, 0x4, 0x181f ;  /* 0x00981f0008037f89 */ /* 0x002fe200000e0000 */
[----:B------:R-:W-:-:S09]  /*eb10*/  VIADD R9, R7, 0x40 ;  /* 0x0000004007097836 */ /* 0x000fd20000000000 */
[----:B------:R-:W-:Y:S01]  /*eb20*/  @!P0 LEA R21, R31, UR42, 0x1 ;  /* 0x0000002a1f158c11 */ /* 0x000fe2000f8e08ff */
[----:B0-----:R-:W-:Y:S01]  /*eb30*/  @!P0 IMAD.WIDE.U32 R4, R22, 0x2, R4 ;  /* 0x0000000216048825 */ /* 0x001fe200078e0004 */
        /* <DEDUP_REMOVED lines=14> */
[----:B------:R-:W-:-:S03]  /*ec20*/  ISETP.GE.AND P0, PT, R11, R0, PT ;  /* 0x000000000b00720c */ /* 0x000fc60003f06270 */
[----:B-1----:R-:W-:Y:S01]  /*ec30*/  SHFL.IDX PT, R3, R8, 0x6, 0x181f ;  /* 0x00d81f0008037f89 */ /* 0x002fe200000e0000 */
[----:B------:R-:W-:-:S09]  /*ec40*/  VIADD R9, R7, 0x60 ;  /* 0x0000006007097836 */ /* 0x000fd20000000000 */
[----:B------:R-:W-:Y:S01]  /*ec50*/  @!P0 LEA R21, R31, UR42, 0x1 ;  /* 0x0000002a1f158c11 */ /* 0x000fe2000f8e08ff */
[----:B0-----:R-:W-:Y:S01]  /*ec60*/  @!P0 IMAD.WIDE.U32 R4, R22, 0x2, R4 ;  /* 0x0000000216048825 */ /* 0x001fe200078e0004 */
[----:B------:R-:W0:Y:S04]  /*ec70*/  SHFL.IDX PT, R2, R6, 0x6, 0x181f ;  /* 0x00d81f0006027f89 */ /* 0x000e2800000e0000 */
[----:B------:R1:W-:Y:S04]  /*ec80*/  @!P0 LDGSTS.E.BYPASS.LTC128B.128 [R21+0x16c00], desc[UR6][R4.64], !P4 ;  /* 0x16c0000004158fae */ /* 0x0003e8000e101d46 */
[----:B------:R1:W-:Y:S04]  /*ec90*/  @!P0 LDGSTS.E.BYPASS.LTC128B.128 [R21+0x1ac00], desc[UR6][R4.64+0x80], !P3 ;  /* 0x1ac0008004158fae */ /* 0x0003e8000d901d46 */
[----:B------:R1:W-:Y:S04]  /*eca0*/  @!P0 LDGSTS.E.BYPASS.LTC128B.128 [R21+0x1ec00], desc[UR6][R4.64+0x100], !P2 ;  /* 0x1ec0010004158fae */ /* 0x0003e8000d101d46 */
[----:B------:R1:W-:Y:S01]  /*ecb0*/  @!P0 LDGSTS.E.BYPASS.LTC128B.128 [R21+0x22c00], desc[UR6][R4.64+0x180], !P1 ;  /* 0x22c0018004158fae */ /* 0x0003e2000c901d46 */
[----:B------:R-:W-:-:S03]  /*ecc0*/  ISETP.GE.AND P0, PT, R9, R0, PT ;  /* 0x000000000900720c */ /* 0x000fc60003f06270 */
[----:B------:R-:W2:Y:S10]  /*ecd0*/  SHFL.IDX PT, R8, R8, 0x7, 0x181f ;  /* 0x00f81f0008087f89 */ /* 0x000eb400000e0000 */
[----:B0-----:R-:W-:Y:S01]  /*ece0*/  @!P0 IMAD.WIDE.U32 R2, R22, 0x2, R2 ;  /* 0x0000000216028825 */ /* 0x001fe200078e0002 */
[----:B------:R-:W-:-:S05]  /*ecf0*/  @!P0 LEA R9, R31, UR42, 0x1 ;  /* 0x0000002a1f098c11 */ /* 0x000fca000f8e08ff */
[----:B------:R1:W-:Y:S04]  /*ed00*/  @!P0 LDGSTS.E.BYPASS.LTC128B.128 [R9+0x17400], desc[UR6][R2.64], !P4 ;  /* 0x1740000002098fae */ /* 0x0003e8000e101d46 */
[----:B------:R1:W-:Y:S04]  /*ed10*/  @!P0 LDGSTS.E.BYPASS.LTC128B.128 [R9+0x1b400], desc[UR6][R2.64+0x80], !P3 ;  /* 0x1b40008002098fae */ /* 0x0003e8000d901d46 */
[----:B------:R1:W-:Y:S04]  /*ed20*/  @!P0 LDGSTS.E.BYPASS.LTC128B.128 [R9+0x1f400], desc[UR6][R2.64+0x100], !P2 ;  /* 0x1f40010002098fae */ /* 0x0003e8000d101d46 */
[----:B--2---:R1:W-:Y:S02]  /*ed30*/  @!P0 LDGSTS.E.BYPASS.LTC128B.128 [R9+0x23400], desc[UR6][R2.64+0x180], !P1 ;  /* 0x2340018002098fae */ /* 0x0043e4000c901d46 */
.L_x_119:
[----:B------:R-:W-:Y:S01]  /*ed40*/  IADD3 R7, R7, 0x70, RZ ;  /* 0x0000007007077810 */ /* 0x000fe20007ffe0ff */
[----:B------:R-:W-:Y:S01]  /*ed50*/  BSSY B0, `(.L_x_54) ;  /* 0x000000f000007945 */ /* 0x000fe20003800000 */
[----:B-1----:R-:W-:Y:S02]  /*ed60*/  IMAD.MOV.U32 R2, RZ, RZ, R14 ;  /* 0x000000ffff027224 */ /* 0x002fe400078e000e */
[----:B------:R-:W-:Y:S01]  /*ed70*/  ISETP.GE.AND P0, PT, R7, R0, PT ;  /* 0x000000000700720c */ /* 0x000fe20003f06270 */
[----:B------:R-:W-:-:S12]  /*ed80*/  IMAD.MOV.U32 R3, RZ, RZ, R8 ;  /* 0x000000ffff037224 */ /* 0x000fd800078e0008 */
[----:B------:R-:W-:Y:S05]  /*ed90*/  @P0 BRA `(.L_x_55) ;  /* 0x0000000000280947 */ /* 0x000fea0003800000 */
[----:B------:R-:W-:Y:S01]  /*eda0*/  IMAD.WIDE.U32 R2, R22, 0x2, R2 ;  /* 0x0000000216027825 */ /* 0x000fe200078e0002 */
[----:B------:R-:W-:Y:S01]  /*edb0*/  LEA R5, R31, UR42, 0x1 ;  /* 0x0000002a1f057c11 */ /* 0x000fe2000f8e08ff */
[----:B------:R-:W-:-:S04]  /*edc0*/  ULDC.64 UR4, c[0x0][0x208] ;  /* 0x0000820000047ab9 */ /* 0x000fc80000000a00 */
[----:B------:R-:W-:Y:S01]  /*edd0*/  @!PT LDS RZ, [RZ] ;  /* 0x00000000fffff984 */ /* 0x000fe20000000800 */
[----:B------:R-:W-:Y:S01]  /*ede0*/  @!PT LDS RZ, [RZ] ;  /* 0x00000000fffff984 */ /* 0x000fe20000000800 */
[----:B------:R-:W-:Y:S01]  /*edf0*/  @!PT LDS RZ, [RZ] ;  /* 0x00000000fffff984 */ /* 0x000fe20000000800 */
[----:B------:R0:W-:Y:S04]  /*ee00*/  LDGSTS.E.BYPASS.LTC128B.128 [R5+0x17c00], desc[UR4][R2.64], !P4 ;  /* 0x17c0000002057fae */ /* 0x0001e8000e101d44 */
[----:B------:R0:W-:Y:S04]  /*ee10*/  LDGSTS.E.BYPASS.LTC128B.128 [R5+0x1bc00], desc[UR4][R2.64+0x80], !P3 ;  /* 0x1bc0008002057fae */ /* 0x0001e8000d901d44 */
[----:B------:R0:W-:Y:S04]  /*ee20*/  LDGSTS.E.BYPASS.LTC128B.128 [R5+0x1fc00], desc[UR4][R2.64+0x100], !P2 ;  /* 0x1fc0010002057fae */ /* 0x0001e8000d101d44 */
[----:B------:R0:W-:Y:S02]  /*ee30*/  LDGSTS.E.BYPASS.LTC128B.128 [R5+0x23c00], desc[UR4][R2.64+0x180], !P1 ;  /* 0x23c0018002057fae */ /* 0x0001e4000c901d44 */
.L_x_55:
[----:B------:R-:W-:Y:S05]  /*ee40*/  BSYNC B0 ;  /* 0x0000000000007941 */ /* 0x000fea0003800000 */
.L_x_54:
[----:B------:R-:W-:Y:S01]  /*ee50*/  NOP ;  /* 0x0000000000007918 */ /* 0x000fe20000000000 */
[----:B------:R-:W-:Y:S01]  /*ee60*/  SYNCS.ARRIVE.TRANS64.RED.A0T1 RZ, [UR42+0x38800], RZ ;  /* 0x038800ffffff79a7 */ /* 0x000fe2000820042a */
[----:B------:R-:W-:Y:S01]  /*ee70*/  IMAD.MOV.U32 R0, RZ, RZ, 0x1 ;  /* 0x00000001ff007424 */ /* 0x000fe200078e00ff */
[----:B------:R-:W-:Y:S04]  /*ee80*/  ARRIVES.LDGSTSBAR.64.TRANSCNT [UR42+0x38800] ;  /* 0x03880000ff0079b0 */ /* 0x000fe80008000aaa */
[----:B------:R-:W-:Y:S01]  /*ee90*/  SHF.L.U32 R0, R0, 0x1f, RZ ;  /* 0x0000001f00007819 */ /* 0x000fe200000006ff */
[----:B------:R-:W-:Y:S01]  /*eea0*/  NOP ;  /* 0x0000000000007918 */ /* 0x000fe20000000000 */
[----:B------:R-:W-:Y:S02]  /*eeb0*/  SYNCS.ARRIVE.TRANS64.A1T0 RZ, [UR42+0x38800], RZ ;  /* 0x038800ffffff79a7 */ /* 0x000fe4000810002a */
[----:B------:R-:W1:Y:S02]  /*eec0*/  SYNCS.PHASECHK.TRANS64.TRYWAIT P0, [UR42+0x38820], R0 ;  /* 0x03882000ff0075a7 */ /* 0x000e64000800016a */
[----:B-1----:R-:W-:Y:S05]  /*eed0*/  @!P0 BRA `(.L_x_56) ;  /* 0x0000003000588947 */ /* 0x002fea0003800000 */
.L_x_120:
[----:B------:R-:W-:Y:S01]  /*eee0*/  UIADD3 UR4, UR46, -0x2, URZ ;  /* 0xfffffffe2e047890 */ /* 0x000fe2000fffe03f */
[----:B------:R-:W-:Y:S01]  /*eef0*/  MOV R26, 0x1 ;  /* 0x00000001001a7802 */ /* 0x000fe20000000f00 */
[----:B------:R-:W-:Y:S02]  /*ef00*/  IMAD.MOV.U32 R21, RZ, RZ, RZ ;  /* 0x000000ffff157224 */ /* 0x000fe400078e00ff */
[----:B------:R-:W-:-:S06]  /*ef10*/  UISETP.GE.AND UP0, UPT, UR4, UR45, UPT ;  /* 0x0000002d0400728c */ /* 0x000fcc000bf06270 */
[----:B------:R-:W-:-:S13]  /*ef20*/  PLOP3.LUT P0, PT, PT, PT, UP0, 0x40, 0x0 ;  /* 0x000000000000781c */ /* 0x000fda0003f0e808 */
[----:B------:R-:W-:Y:S05]  /*ef30*/  @P0 BRA `(.L_x_57) ;  /* 0x0000001000840947 */ /* 0x000fea0003800000 */
[----:B0-----:R-:W0:Y:S01]  /*ef40*/  S2R R2, SR_TID.X ;  /* 0x0000000000027919 */ /* 0x001e220000002100 */
[----:B------:R-:W-:Y:S01]  /*ef50*/  UIADD3 UR4, UR44, 0x1, URZ ;  /* 0x000000012c047890 */ /* 0x000fe2000fffe03f */
[----:B------:R-:W-:Y:S01]  /*ef60*/  LOP3.LUT R3, RZ, UR41, RZ, 0x33, !PT ;  /* 0x00000029ff037c12 */ /* 0x000fe2000f8e33ff */
[----:B------:R-:W-:Y:S01]  /*ef70*/  BSSY B0, `(.L_x_57) ;  /* 0x000011d000007945 */ /* 0x000fe20003800000 */
[----:B------:R-:W-:Y:S01]  /*ef80*/  MOV R23, 0x1 ;  /* 0x0000000100177802 */ /* 0x000fe20000000f00 */
[----:B------:R-:W-:Y:S01]  /*ef90*/  UIMAD UR4, UR4, UR38, URZ ;  /* 0x00000026040472a4 */ /* 0x000fe2000f8e023f */
[----:B------:R-:W-:-:S05]  /*efa0*/  IMAD.MOV.U32 R20, RZ, RZ, RZ ;  /* 0x000000ffff147224 */ /* 0x000fca00078e00ff */
[----:B------:R-:W-:Y:S01]  /*efb0*/  LOP3.LUT R0, RZ, UR4, RZ, 0x33, !PT ;  /* 0x00000004ff007c12 */ /* 0x000fe2000f8e33ff */
[----:B------:R-:W-:Y:S02]  /*efc0*/  ULDC UR4, c[0x0][0x2f4] ;  /* 0x0000bd0000047ab9 */ /* 0x000fe40000000800 */
[----:B------:R-:W-:Y:S02]  /*efd0*/  ISETP.GE.AND P4, PT, R22, UR4, PT ;  /* 0x0000000416007c0c */ /* 0x000fe4000bf86270 */
[----:B------:R-:W-:Y:S02]  /*efe0*/  VIMNMX R0, R0, R3, !PT ;  /* 0x0000000300007248 */ /* 0x000fe40007fe0100 */
[----:B------:R-:W-:Y:S02]  /*eff0*/  ISETP.GE.AND P3, PT, R37, UR4, PT ;  /* 0x0000000425007c0c */ /* 0x000fe4000bf66270 */
[----:B------:R-:W-:Y:S02]  /*f000*/  IADD3 R30, -R0, -0x2, RZ ;  /* 0xfffffffe001e7810 */ /* 0x000fe40007ffe1ff */
[----:B------:R-:W-:-:S02]  /*f010*/  ISETP.GE.AND P2, PT, R36, UR4, PT ;  /* 0x0000000424007c0c */ /* 0x000fc4000bf46270 */
[----:B------:R-:W-:Y:S02]  /*f020*/  ISETP.GE.AND P1, PT, R35, UR4, PT ;  /* 0x0000000423007c0c */ /* 0x000fe4000bf26270 */
[----:B0-----:R-:W-:-:S04]  /*f030*/  LOP3.LUT R2, R2, 0x7f, RZ, 0xc0, !PT ;  /* 0x0000007f02027812 */ /* 0x001fc800078ec0ff */
[----:B------:R-:W-:-:S04]  /*f040*/  SHF.R.U32.HI R2, RZ, 0x3, R2 ;  /* 0x00000003ff027819 */ /* 0x000fc80000011602 */
[----:B------:R-:W-:Y:S02]  /*f050*/  IADD3 R19, R24, R19, R2 ;  /* 0x0000001318137210 */ /* 0x000fe40007ffe002 */
[----:B------:R-:W-:Y:S01]  /*f060*/  IADD3 R5, -R2, UR40, RZ ;  /* 0x0000002802057c10 */ /* 0x000fe2000fffe1ff */
[----:B------:R-:W-:Y:S02]  /*f070*/  IMAD.SHL.U32 R2, R22, 0x2, RZ ;  /* 0x0000000216027824 */ /* 0x000fe400078e00ff */
[----:B------:R-:W-:Y:S02]  /*f080*/  VIADD R19, R19, 0xffffff10 ;  /* 0xffffff1013137836 */ /* 0x000fe40000000000 */
[C---:B------:R-:W-:Y:S02]  /*f090*/  IMAD R5, R0.reuse, 0x50, R5 ;  /* 0x0000005000057824 */ /* 0x040fe400078e0205 */
[----:B------:R-:W-:Y:S02]  /*f0a0*/  IMAD R10, R0, -0x50, R19 ;  /* 0xffffffb0000a7824 */ /* 0x000fe400078e0213 */
[----:B------:R-:W-:-:S07]  /*f0b0*/  VIADD R0, R5, 0xa0 ;  /* 0x000000a005007836 */ /* 0x000fce0000000000 */
.L_x_70:
[----:B------:R-:W2:Y:S01]  /*f0c0*/  LDL R8, [R1] ;  /* 0x0000000001087983 */ /* 0x000ea20000100800 */
[----:B------:R-:W0:Y:S01]  /*f0d0*/  LDC R3, c[0x0][0x430] ;  /* 0x00010c00ff037b82 */ /* 0x000e220000000800 */
[----:B------:R-:W1:Y:S01]  /*f0e0*/  S2R R2, SR_TID.X ;  /* 0x0000000000027919 */ /* 0x000e620000002100 */
[----:B------:R-:W3:Y:S01]  /*f0f0*/  S2R R4, SR_TID.X ;  /* 0x0000000000047919 */ /* 0x000ee20000002100 */
[----:B0-----:R-:W-:Y:S01]  /*f100*/  ISETP.NE.AND P0, PT, R3, 0x1, PT ;  /* 0x000000010300780c */ /* 0x001fe20003f05270 */
[----:B-1----:R-:W-:-:S12]  /*f110*/  IMAD.SHL.U32 R2, R2, 0x10, RZ ;  /* 0x0000001002027824 */ /* 0x002fd800078e00ff */
[----:B------:R-:W0:Y:S01]  /*f120*/  @P0 LDC R3, c[0x0][0x434] ;  /* 0x00010d00ff030b82 */ /* 0x000e220000000800 */
[----:B---3--:R-:W-:Y:S02]  /*f130*/  LOP3.LUT R4, R4, 0x7f, RZ, 0xc0, !PT ;  /* 0x0000007f04047812 */ /* 0x008fe400078ec0ff */
[----:B------:R-:W-:Y:S02]  /*f140*/  LOP3.LUT R2, R2, 0x70, RZ, 0xc0, !PT ;  /* 0x0000007002027812 */ /* 0x000fe400078ec0ff */
[----:B------:R-:W-:-:S03]  /*f150*/  SHF.R.U32.HI R4, RZ, 0x3, R4 ;  /* 0x00000003ff047819 */ /* 0x000fc60000011604 */
[----:B------:R-:W1:Y:S01]  /*f160*/  @P0 LDC R5, c[0x0][0x438] ;  /* 0x00010e00ff050b82 */ /* 0x000e620000000800 */
[----:B------:R-:W-:-:S04]  /*f170*/  LOP3.LUT R2, R2, R4, RZ, 0xfc, !PT ;  /* 0x0000000402027212 */ /* 0x000fc800078efcff */
[----:B------:R-:W-:-:S13]  /*f180*/  ISETP.GT.U32.AND P6, PT, R2, 0x4f, PT ;  /* 0x0000004f0200780c */ /* 0x000fda0003fc4070 */
[----:B------:R-:W2:Y:S01]  /*f190*/  @!P6 LDC.64 R6, c[0x0][0x428] ;  /* 0x00010a00ff06eb82 */ /* 0x000ea20000000a00 */
[----:B0-----:R-:W-:Y:S01]  /*f1a0*/  @P0 IMAD.HI.U32 R2, R10, R3, RZ ;  /* 0x000000030a020227 */ /* 0x001fe200078e00ff */
[----:B------:R-:W-:-:S04]  /*f1b0*/  MOV R9, R10 ;  /* 0x0000000a00097202 */ /* 0x000fc80000000f00 */
[----:B-1----:R-:W-:Y:S02]  /*f1c0*/  @P0 SHF.R.U32.HI R9, RZ, R5, R2 ;  /* 0x00000005ff090219 */ /* 0x002fe40000011602 */
[----:B------:R-:W0:Y:S02]  /*f1d0*/  @!P6 LDC.64 R4, c[0x0][0x418] ;  /* 0x00010600ff04eb82 */ /* 0x000e240000000a00 */
[----:B------:R-:W-:Y:S02]  /*f1e0*/  @!P6 SHF.R.S32.HI R3, RZ, 0x1f, R9 ;  /* 0x0000001fff03e819 */ /* 0x000fe40000011409 */
[----:B------:R-:W-:Y:S01]  /*f1f0*/  LOP3.LUT P5, RZ, R16, 0x20, RZ, 0xc0, !PT ;  /* 0x0000002010ff7812 */ /* 0x000fe200078ac0ff */
[----:B------:R-:W-:Y:S01]  /*f200*/  VIADD R21, R20, 0x1 ;  /* 0x0000000114157836 */ /* 0x000fe20000000000 */
[----:B------:R-:W-:Y:S01]  /*f210*/  ULDC.64 UR4, c[0x0][0x208] ;  /* 0x0000820000047ab9 */ /* 0x000fe20000000a00 */
[----:B--2---:R-:W-:-:S04]  /*f220*/  @!P6 IMAD R2, R8, R6, RZ ;  /* 0x000000060802e224 */ /* 0x004fc800078e02ff */
[----:B------:R-:W-:Y:S02]  /*f230*/  @!P6 IMAD R7, R34, R7, R2 ;  /* 0x000000072207e224 */ /* 0x000fe400078e0202 */
[----:B------:R-:W-:-:S04]  /*f240*/  @!P6 IMAD.MOV.U32 R2, RZ, RZ, R9 ;  /* 0x000000ffff02e224 */ /* 0x000fc800078e0009 */
[----:B------:R-:W-:-:S04]  /*f250*/  @!P6 IMAD.WIDE.U32 R2, R34, R6, R2 ;  /* 0x000000062202e225 */ /* 0x000fc800078e0002 */
[----:B------:R-:W-:Y:S01]  /*f260*/  @!P6 IMAD.IADD R3, R7, 0x1, R3 ;  /* 0x000000010703e824 */ /* 0x000fe200078e0203 */
[C---:B0-----:R-:W-:Y:S02]  /*f270*/  @!P6 LEA R4, P0, R2.reuse, R4, 0x2 ;  /* 0x000000040204e211 */ /* 0x041fe400078010ff */
[----:B------:R-:W-:Y:S02]  /*f280*/  MOV R8, RZ ;  /* 0x000000ff00087202 */ /* 0x000fe40000000f00 */
[----:B------:R-:W-:Y:S02]  /*f290*/  @!P6 LEA.HI.X R5, R2, R5, R3, 0x2, P0 ;  /* 0x000000050205e211 */ /* 0x000fe400000f1403 */
[----:B------:R-:W-:-:S03]  /*f2a0*/  ISETP.NE.AND P0, PT, R21, 0x2, PT ;  /* 0x000000021500780c */ /* 0x000fc60003f05270 */
[----:B------:R0:W5:Y:S01]  /*f2b0*/  @!P6 LDG.E R8, desc[UR4][R4.64] ;  /* 0x000000040408e981 */ /* 0x000162000c1e1900 */
[----:B------:R-:W-:Y:S02]  /*f2c0*/  SEL R26, RZ, 0x1, P0 ;  /* 0x00000001ff1a7807 */ /* 0x000fe40000000000 */
[----:B------:R-:W-:Y:S02]  /*f2d0*/  SEL R21, R21, RZ, P0 ;  /* 0x000000ff15157207 */ /* 0x000fe40000000000 */
[----:B------:R-:W-:Y:S01]  /*f2e0*/  LOP3.LUT R26, R23, R26, RZ, 0x3c, !PT ;  /* 0x0000001a171a7212 */ /* 0x000fe200078e3cff */
[----:B------:R-:W-:Y:S06]  /*f2f0*/  @!P5 BRA `(.L_x_58) ;  /* 0x000000000004d947 */ /* 0x000fec0003800000 */
[----:B------:R-:W-:Y:S01]  /*f300*/  BPT.TRAP 0x1 ;  /* 0x000000040000795c */ /* 0x000fe20000300000 */
.L_x_58:
[----:B------:R-:W-:Y:S01]  /*f310*/  LEA R19, R21, UR42, 0x3 ;  /* 0x0000002a15137c11 */ /* 0x000fe2000f8e18ff */
[----:B------:R-:W-:Y:S01]  /*f320*/  BSSY B1, `(.L_x_59) ;  /* 0x0000004000017945 */ /* 0x000fe20003800000 */
[----:B------:R-:W-:-:S04]  /*f330*/  SHF.L.U32 R2, R26, 0x1f, RZ ;  /* 0x0000001f1a027819 */ /* 0x000fc800000006ff */
[----:B------:R-:W1:Y:S02]  /*f340*/  SYNCS.PHASECHK.TRANS64.TRYWAIT P0, [R19+URZ+0x38840], R2 ;  /* 0x03884002130075a7 */ /* 0x000e64000800017f */
[----:B-1----:R-:W-:Y:S05]  /*f350*/  @!P0 BRA `(.L_x_60) ;  /* 0x0000002c00508947 */ /* 0x002fea0003800000 */
.L_x_121:
[----:B------:R-:W-:Y:S05]  /*f360*/  BSYNC B1 ;  /* 0x0000000000017941 */ /* 0x000fea0003800000 */
.L_x_59:
[----:B------:R-:W-:Y:S01]  /*f370*/  ULDC UR4, c[0x0][0x430] ;  /* 0x00010c0000047ab9 */ /* 0x000fe20000000800 */
[----:B-----5:R-:W-:Y:S01]  /*f380*/  SHF.R.S32.HI R29, RZ, 0x1f, R8 ;  /* 0x0000001fff1d7819 */ /* 0x020fe20000011408 */
[----:B------:R-:W-:Y:S01]  /*f390*/  UIADD3 UR4, -UR4, URZ, URZ ;  /* 0x0000003f04047290 */ /* 0x000fe2000fffe13f */
[----:B------:R-:W-:Y:S01]  /*f3a0*/  R2UR UR6, R33 ;  /* 0x00000000210672ca */ /* 0x000fe200000e0000 */
[----:B------:R-:W-:Y:S01]  /*f3b0*/  IMAD R25, R21, 0x5000, R31 ;  /* 0x0000500015197824 */ /* 0x000fe200078e021f */
[----:B------:R-:W-:-:S03]  /*f3c0*/  LOP3.LUT P5, RZ, R16, 0x2, RZ, 0xc0, !PT ;  /* 0x0000000210ff7812 */ /* 0x000fc600078ac0ff */
[----:B------:R-:W-:Y:S01]  /*f3d0*/  IMAD R9, R9, UR4, R10 ;  /* 0x0000000409097c24 */ /* 0x000fe2000f8e020a */
[----:B------:R-:W-:-:S04]  /*f3e0*/  ULDC.64 UR4, c[0x0][0x300] ;  /* 0x0000c00000047ab9 */ /* 0x000fc80000000a00 */
[----:B------:R-:W-:-:S05]  /*f3f0*/  SHF.R.S32.HI R28, RZ, 0x1f, R9 ;  /* 0x0000001fff1c7819 */ /* 0x000fca0000011409 */
[----:B-1----:R-:W-:-:S04]  /*f400*/  IMAD R2, R28, UR4, RZ ;  /* 0x000000041c027c24 */ /* 0x002fc8000f8e02ff */
[C---:B0-----:R-:W-:Y:S02]  /*f410*/  IMAD R5, R9.reuse, UR5, R2 ;  /* 0x0000000509057c24 */ /* 0x041fe4000f8e0202 */
[----:B------:R-:W-:Y:S01]  /*f420*/  IMAD.WIDE.U32 R2, R9, UR4, RZ ;  /* 0x0000000409027c25 */ /* 0x000fe2000f8e00ff */
[----:B------:R-:W-:-:S03]  /*f430*/  ULDC.64 UR4, c[0x0][0x310] ;  /* 0x0000c40000047ab9 */ /* 0x000fc60000000a00 */
        /* <DEDUP_REMOVED lines=13> */
[----:B------:R-:W-:-:S03]  /*f510*/  UMOV UR4, 0xffffffff ;  /* 0xffffffff00047882 */ /* 0x000fc60000000000 */
[----:B------:R-:W-:Y:S01]  /*f520*/  LEA.HI.X R27, R2, UR7, R27, 0x1, P0 ;  /* 0x00000007021b7c11 */ /* 0x000fe200080f0c1b */
[----:B------:R-:W-:Y:S06]  /*f530*/  BRA.DIV UR4, `(.L_x_61) ;  /* 0x0000002a04ec7947 */ /* 0x000fec000b800000 */
[----:B------:R-:W0:Y:S01]  /*f540*/  SHFL.IDX PT, R14, R24, RZ, 0x181f ;  /* 0x00181fff180e7589 */ /* 0x000e2200000e0000 */
[----:B------:R-:W-:Y:S01]  /*f550*/  IMAD.SHL.U32 R12, R22, 0x2, RZ ;  /* 0x00000002160c7824 */ /* 0x000fe200078e00ff */
[----:B------:R-:W-:Y:S01]  /*f560*/  LOP3.LUT R16, R16, 0xffffff7f, RZ, 0xc0, !PT ;  /* 0xffffff7f10107812 */ /* 0x000fe200078ec0ff */
[----:B------:R-:W-:Y:S01]  /*f570*/  ULDC.64 UR4, c[0x0][0x208] ;  /* 0x0000820000047ab9 */ /* 0x000fe20000000a00 */
[----:B------:R-:W1:Y:S01]  /*f580*/  SHFL.IDX PT, R3, R27, RZ, 0x181f ;  /* 0x00181fff1b037589 */ /* 0x000e6200000e0000 */
[----:B------:R-:W-:Y:S02]  /*f590*/  LEA R25, R25, UR42, 0x1 ;  /* 0x0000002a19197c11 */ /* 0x000fe4000f8e08ff */
[----:B------:R-:W-:Y:S01]  /*f5a0*/  @P1 LOP3.LUT R16, R16, 0x80, RZ, 0xfc, !PT ;  /* 0x0000008010101812 */ /* 0x000fe200078efcff */
[----:B------:R-:W2:Y:S03]  /*f5b0*/  SHFL.IDX PT, R11, R24, 0x1, 0x181f ;  /* 0x00381f00180b7f89 */ /* 0x000ea600000e0000 */
[C---:B------:R-:W-:Y:S01]  /*f5c0*/  LOP3.LUT P1, RZ, R16.reuse, 0x8, RZ, 0xc0, !PT ;  /* 0x0000000810ff7812 */ /* 0x040fe2000782c0ff */
[----:B------:R-:W3:Y:S01]  /*f5d0*/  SHFL.IDX PT, R5, R27, 0x1, 0x181f ;  /* 0x00381f001b057f89 */ /* 0x000ee200000e0000 */
[----:B------:R-:W-:-:S03]  /*f5e0*/  LOP3.LUT P6, RZ, R16, 0x4, RZ, 0xc0, !PT ;  /* 0x0000000410ff7812 */ /* 0x000fc600078cc0ff */
[----:B------:R-:W-:Y:S01]  /*f5f0*/  SHFL.IDX PT, R32, R27, 0x3, 0x181f ;  /* 0x00781f001b207f89 */ /* 0x000fe200000e0000 */
[----:B0-----:R-:W-:-:S03]  /*f600*/  IADD3 R2, P0, R14, R12, RZ ;  /* 0x0000000c0e027210 */ /* 0x001fc60007f1e0ff */
[----:B------:R-:W-:Y:S02]  /*f610*/  SHFL.IDX PT, R14, R24, 0x4, 0x181f ;  /* 0x00981f00180e7f89 */ /* 0x000fe400000e0000 */
[----:B-1----:R-:W-:Y:S01]  /*f620*/  IMAD.X R3, RZ, RZ, R3, P0 ;  /* 0x000000ffff037224 */ /* 0x002fe200000e0603 */
[-C--:B--2---:R-:W-:Y:S02]  /*f630*/  IADD3 R6, P0, R11, R12.reuse, RZ ;  /* 0x0000000c0b067210 */ /* 0x084fe40007f1e0ff */
[----:B------:R-:W0:Y:S03]  /*f640*/  SHFL.IDX PT, R11, R24, 0x2, 0x181f ;  /* 0x00581f00180b7f89 */ /* 0x000e2600000e0000 */
[----:B---3--:R-:W-:Y:S02]  /*f650*/  IMAD.X R7, RZ, RZ, R5, P0 ;  /* 0x000000ffff077224 */ /* 0x008fe400000e0605 */
[----:B------:R-:W1:Y:S04]  /*f660*/  SHFL.IDX PT, R5, R27, 0x2, 0x181f ;  /* 0x00581f001b057f89 */ /* 0x000e6800000e0000 */
[----:B------:R-:W-:Y:S01]  /*f670*/  SHFL.IDX PT, R27, R27, 0x4, 0x181f ;  /* 0x00981f001b1b7f89 */ /* 0x000fe200000e0000 */
[----:B0-----:R-:W-:-:S04]  /*f680*/  IADD3 R4, P0, R11, R12, RZ ;  /* 0x0000000c0b047210 */ /* 0x001fc80007f1e0ff */
[----:B-1----:R-:W-:Y:S02]  /*f690*/  IADD3.X R5, RZ, R5, RZ, P0, !PT ;  /* 0x00000005ff057210 */ /* 0x002fe400007fe4ff */
[----:B------:R-:W-:-:S13]  /*f6a0*/  LOP3.LUT P0, RZ, R16, 0x10, RZ, 0xc0, !PT ;  /* 0x0000001010ff7812 */ /* 0x000fda000780c0ff */
[----:B------:R-:W-:Y:S04]  /*f6b0*/  LDGSTS.E.BYPASS.LTC128B.128 [R25+0x24400], desc[UR4][R2.64], !P0 ;  /* 0x2440000002197fae */ /* 0x000fe8000c101d44 */
[----:B------:R-:W-:Y:S04]  /*f6c0*/  LDGSTS.E.BYPASS.LTC128B.128 [R25+0x26c00], desc[UR4][R2.64+0x80], !P1 ;  /* 0x26c0008002197fae */ /* 0x000fe8000c901d44 */
[----:B------:R-:W-:Y:S04]  /*f6d0*/  LDGSTS.E.BYPASS.LTC128B.128 [R25+0x29400], desc[UR4][R2.64+0x100], !P6 ;  /* 0x2940010002197fae */ /* 0x000fe8000f101d44 */
[----:B------:R0:W-:Y:S04]  /*f6e0*/  LDGSTS.E.BYPASS.LTC128B.128 [R25+0x2bc00], desc[UR4][R2.64+0x180], !P5 ;  /* 0x2bc0018002197fae */ /* 0x0001e8000e901d44 */
[----:B0-----:R-:W0:Y:S02]  /*f6f0*/  SHFL.IDX PT, R2, R24, 0x3, 0x181f ;  /* 0x00781f0018027f89 */ /* 0x001e2400000e0000 */
[----:B0-----:R-:W-:-:S05]  /*f700*/  IADD3 R2, P0, R2, R12, RZ ;  /* 0x0000000c02027210 */ /* 0x001fca0007f1e0ff */
[----:B------:R-:W-:Y:S01]  /*f710*/  IMAD.X R3, RZ, RZ, R32, P0 ;  /* 0x000000ffff037224 */ /* 0x000fe200000e0620 */
[----:B------:R-:W-:-:S13]  /*f720*/  LOP3.LUT P0, RZ, R16, 0x10, RZ, 0xc0, !PT ;  /* 0x0000001010ff7812 */ /* 0x000fda000780c0ff */
[----:B------:R0:W-:Y:S04]  /*f730*/  LDGSTS.E.BYPASS.LTC128B.128 [R25+0x24c00], desc[UR4][R6.64], !P0 ;  /* 0x24c0000006197fae */ /* 0x0001e8000c101d44 */
        /* <DEDUP_REMOVED lines=8> */
[----:B------:R0:W-:Y:S01]  /*f7c0*/  LDGSTS.E.BYPASS.LTC128B.128 [R25+0x28400], desc[UR4][R2.64+0x80], !P1 ;  /* 0x2840008002197fae */ /* 0x0001e2000c901d44 */
[----:B------:R-:W-:-:S03]  /*f7d0*/  LOP3.LUT P1, RZ, R16, 0x80, RZ, 0xc0, !PT ;  /* 0x0000008010ff7812 */ /* 0x000fc6000782c0ff */
[----:B------:R0:W-:Y:S04]  /*f7e0*/  LDGSTS.E.BYPASS.LTC128B.128 [R25+0x2ac00], desc[UR4][R2.64+0x100], !P6 ;  /* 0x2ac0010002197fae */ /* 0x0001e8000f101d44 */
[----:B------:R0:W-:Y:S06]  /*f7f0*/  LDGSTS.E.BYPASS.LTC128B.128 [R25+0x2d400], desc[UR4][R2.64+0x180], !P5 ;  /* 0x2d40018002197fae */ /* 0x0001ec000e901d44 */
.L_x_133:
[----:B0-----:R-:W-:Y:S01]  /*f800*/  IMAD.SHL.U32 R2, R22, 0x2, RZ ;  /* 0x0000000216027824 */ /* 0x001fe200078e00ff */
[----:B------:R-:W-:Y:S01]  /*f810*/  P2R R4, PR, RZ, 0x2 ;  /* 0x00000002ff047803 */ /* 0x000fe20000000000 */
[----:B------:R-:W-:Y:S01]  /*f820*/  ULDC.64 UR4, c[0x0][0x208] ;  /* 0x0000820000047ab9 */ /* 0x000fe20000000a00 */
[----:B------:R-:W-:Y:S02]  /*f830*/  LOP3.LUT P1, RZ, R16, 0x10, RZ, 0xc0, !PT ;  /* 0x0000001010ff7812 */ /* 0x000fe4000782c0ff */
[----:B------:R-:W-:Y:S02]  /*f840*/  IADD3 R2, P0, R14, R2, RZ ;  /* 0x000000020e027210 */ /* 0x000fe40007f1e0ff */
[----:B------:R-:W-:-:S03]  /*f850*/  LOP3.LUT P6, RZ, R16, 0x4, RZ, 0xc0, !PT ;  /* 0x0000000410ff7812 */ /* 0x000fc600078cc0ff */
[----:B------:R-:W-:Y:S01]  /*f860*/  IMAD.X R3, RZ, RZ, R27, P0 ;  /* 0x000000ffff037224 */ /* 0x000fe200000e061b */
[----:B------:R-:W-:-:S05]  /*f870*/  LOP3.LUT P0, RZ, R16, 0x8, RZ, 0xc0, !PT ;  /* 0x0000000810ff7812 */ /* 0x000fca000780c0ff */
[----:B------:R-:W-:Y:S01]  /*f880*/  @!PT LDS RZ, [RZ] ;  /* 0x00000000fffff984 */ /* 0x000fe20000000800 */
[----:B------:R-:W-:Y:S01]  /*f890*/  @!PT LDS RZ, [RZ] ;  /* 0x00000000fffff984 */ /* 0x000fe20000000800 */
[----:B------:R-:W-:Y:S01]  /*f8a0*/  @!PT LDS RZ, [RZ] ;  /* 0x00000000fffff984 */ /* 0x000fe20000000800 */
[----:B------:R0:W-:Y:S01]  /*f8b0*/  LDGSTS.E.BYPASS.LTC128B.128 [R25+0x26400], desc[UR4][R2.64], !P1 ;  /* 0x2640000002197fae */ /* 0x0001e2000c901d44 */
[----:B------:R-:W-:-:S07]  /*f8c0*/  ISETP.NE.AND P1, PT, R4, RZ, PT ;  /* 0x000000ff0400720c */ /* 0x000fce0003f25270 */
[----:B------:R0:W-:Y:S01]  /*f8d0*/  LDGSTS.E.BYPASS.LTC128B.128 [R25+0x28c00], desc[UR4][R2.64+0x80], !P0 ;  /* 0x28c0008002197fae */ /* 0x0001e2000c101d44 */
[----:B------:R-:W-:-:S03]  /*f8e0*/  PLOP3.LUT P0, PT, PT, PT, PT, 0x80, 0x0 ;  /* 0x000000000000781c */ /* 0x000fc60003f0f070 */
[----:B------:R0:W-:Y:S04]  /*f8f0*/  LDGSTS.E.BYPASS.LTC128B.128 [R25+0x2b400], desc[UR4][R2.64+0x100], !P6 ;  /* 0x2b40010002197fae */ /* 0x0001e8000f101d44 */
[----:B------:R0:W-:Y:S01]  /*f900*/  LDGSTS.E.BYPASS.LTC128B.128 [R25+0x2dc00], desc[UR4][R2.64+0x180], !P5 ;  /* 0x2dc0018002197fae */ /* 0x0001e2000e901d44 */
[----:B------:R-:W-:-:S05]  /*f910*/  NOP ;  /* 0x0000000000007918 */ /* 0x000fca0000000000 */
.L_x_62:
[----:B------:R-:W-:Y:S02]  /*f920*/  PLOP3.LUT P5, PT, P5, P0, PT, 0xa2, 0x0 ;  /* 0x000000000000781c */ /* 0x000fe40002fa1472 */
[----:B------:R-:W-:-:S08]  /*f930*/  @P0 R2UR P5, UR4, R19 ;  /* 0x00000000130402ca */ /* 0x000fd000000a0000 */
[----:B------:R-:W-:-:S05]  /*f940*/  @P0 PLOP3.LUT P0, PT, P5, PT, PT, 0x80, 0x0 ;  /* 0x000000000000081c */ /* 0x000fca0002f0f070 */
[----:B------:R-:W-:Y:S01]  /*f950*/  @!P5 SYNCS.ARRIVE.TRANS64.RED.A0T1 RZ, [UR4+0x38830], RZ ;  /* 0x038830ffffffd9a7 */ /* 0x000fe20008200404 */
[----:B------:R-:W-:Y:S07]  /*f960*/  @!P5 ARRIVES.LDGSTSBAR.64.TRANSCNT [UR4+0x38830] ;  /* 0x03883000ff00d9b0 */ /* 0x000fee0008000a84 */
[----:B------:R-:W-:Y:S05]  /*f970*/  @P0 BRA.U.ANY `(.L_x_62) ;  /* 0xfffffffd00e80947 */ /* 0x000fea000393ffff */
[----:B------:R-:W-:Y:S01]  /*f980*/  NOP ;  /* 0x0000000000007918 */ /* 0x000fe20000000000 */
[----:B------:R-:W-:-:S13]  /*f990*/  LOP3.LUT P6, RZ, R16, 0x20, RZ, 0xc0, !PT ;  /* 0x0000002010ff7812 */ /* 0x000fda00078cc0ff */
[----:B------:R-:W-:Y:S05]  /*f9a0*/  @!P6 BRA `(.L_x_63) ;  /* 0x000000000004e947 */ /* 0x000fea0003800000 */
[----:B------:R-:W-:Y:S01]  /*f9b0*/  BPT.TRAP 0x1 ;  /* 0x000000040000795c */ /* 0x000fe20000300000 */
.L_x_63:
[----:B------:R1:W-:Y:S01]  /*f9c0*/  SYNCS.ARRIVE.TRANS64.A1T0 RZ, [R19+URZ+0x38830], RZ ;  /* 0x038830ff13ff79a7 */ /* 0x0003e2000810003f */
[----:B------:R-:W-:Y:S05]  /*f9d0*/  @!P6 BRA `(.L_x_64) ;  /* 0x000000000004e947 */ /* 0x000fea0003800000 */
[----:B------:R-:W-:Y:S01]  /*f9e0*/  BPT.TRAP 0x1 ;  /* 0x000000040000795c */ /* 0x000fe20000300000 */
.L_x_64:
[----:B0-----:R-:W-:Y:S01]  /*f9f0*/  SHF.L.U32 R3, R23, 0x1f, RZ ;  /* 0x0000001f17037819 */ /* 0x001fe200000006ff */
[----:B------:R-:W-:Y:S01]  /*fa00*/  BSSY B1, `(.L_x_65) ;  /* 0x0000004000017945 */ /* 0x000fe20003800000 */
[----:B------:R-:W-:-:S04]  /*fa10*/  LEA R4, R20, UR42, 0x3 ;  /* 0x0000002a14047c11 */ /* 0x000fc8000f8e18ff */
[----:B------:R-:W0:Y:S02]  /*fa20*/  SYNCS.PHASECHK.TRANS64.TRYWAIT P0, [R4+URZ+0x38860], R3 ;  /* 0x03886003040075a7 */ /* 0x000e24000800017f */
[----:B0-----:R-:W-:Y:S05]  /*fa30*/  @!P0 BRA `(.L_x_66) ;  /* 0x0000002c00788947 */ /* 0x001fea0003800000 */
.L_x_134:
[----:B------:R-:W-:Y:S05]  /*fa40*/  BSYNC B1 ;  /* 0x0000000000017941 */ /* 0x000fea0003800000 */
.L_x_65:
[----:B------:R-:W-:Y:S01]  /*fa50*/  UMOV UR4, 0xffffffff ;  /* 0xffffffff00047882 */ /* 0x000fe20000000000 */
[----:B------:R-:W-:Y:S01]  /*fa60*/  IMAD R5, R20, 0x5000, R31 ;  /* 0x0000500014057824 */ /* 0x000fe200078e021f */
[----:B------:R-:W-:Y:S01]  /*fa70*/  SHF.L.U32 R6, R22, 0x1, RZ ;  /* 0x0000000116067819 */ /* 0x000fe200000006ff */
[----:B------:R-:W-:Y:S06]  /*fa80*/  BRA.DIV UR4, `(.L_x_67) ;  /* 0x0000002e04787947 */ /* 0x000fec000b800000 */
[----:B------:R-:W2:Y:S01]  /*fa90*/  SHFL.IDX PT, R14, R17, RZ, 0x181f ;  /* 0x00181fff110e7589 */ /* 0x000ea200000e0000 */
[----:B------:R-:W-:Y:S01]  /*faa0*/  LEA R5, R5, UR42, 0x1 ;  /* 0x0000002a05057c11 */ /* 0x000fe2000f8e08ff */
[----:B------:R-:W-:Y:S02]  /*fab0*/  ULDC.64 UR4, c[0x0][0x208] ;  /* 0x0000820000047ab9 */ /* 0x000fe40000000a00 */
[----:B0-----:R-:W0:Y:S01]  /*fac0*/  SHFL.IDX PT, R3, R18, RZ, 0x181f ;  /* 0x00181fff12037589 */ /* 0x001e2200000e0000 */
[----:B--2---:R-:W-:-:S03]  /*fad0*/  IADD3 R2, P0, R14, R6, RZ ;  /* 0x000000060e027210 */ /* 0x004fc60007f1e0ff */
[----:B------:R-:W2:Y:S02]  /*fae0*/  SHFL.IDX PT, R14, R17, 0x1, 0x181f ;  /* 0x00381f00110e7f89 */ /* 0x000ea400000e0000 */
[----:B0-----:R-:W-:Y:S01]  /*faf0*/  IMAD.X R3, RZ, RZ, R3, P0 ;  /* 0x000000ffff037224 */ /* 0x001fe200000e0603 */
[----:B------:R-:W-:-:S13]  /*fb00*/  ISETP.LT.OR P0, PT, R0, 0x1, P4 ;  /* 0x000000010000780c */ /* 0x000fda0002701670 */
[----:B------:R-:W-:Y:S01]  /*fb10*/  LDGSTS.E.BYPASS.LTC128B.128 [R5+0x400], desc[UR4][R2.64], !P0 ;  /* 0x0040000002057fae */ /* 0x000fe2000c101d44 */
[----:B------:R-:W-:-:S13]  /*fb20*/  ISETP.LT.OR P0, PT, R0, 0x1, P3 ;  /* 0x000000010000780c */ /* 0x000fda0001f01670 */
[----:B------:R-:W-:Y:S01]  /*fb30*/  LDGSTS.E.BYPASS.LTC128B.128 [R5+0x2c00], desc[UR4][R2.64+0x80], !P0 ;  /* 0x02c0008002057fae */ /* 0x000fe2000c101d44 */
[----:B------:R-:W-:-:S13]  /*fb40*/  ISETP.LT.OR P0, PT, R0, 0x1, P2 ;  /* 0x000000010000780c */ /* 0x000fda0001701670 */
[----:B------:R-:W-:Y:S01]  /*fb50*/  LDGSTS.E.BYPASS.LTC128B.128 [R5+0x5400], desc[UR4][R2.64+0x100], !P0 ;  /* 0x0540010002057fae */ /* 0x000fe2000c101d44 */
[----:B------:R-:W-:-:S13]  /*fb60*/  ISETP.LT.OR P0, PT, R0, 0x1, P1 ;  /* 0x000000010000780c */ /* 0x000fda0000f01670 */
[----:B------:R0:W-:Y:S04]  /*fb70*/  LDGSTS.E.BYPASS.LTC128B.128 [R5+0x7c00], desc[UR4][R2.64+0x180], !P0 ;  /* 0x07c0018002057fae */ /* 0x0001e8000c101d44 */
[----:B0-----:R-:W0:Y:S01]  /*fb80*/  SHFL.IDX PT, R3, R18, 0x1, 0x181f ;  /* 0x00381f0012037f89 */ /* 0x001e2200000e0000 */
        /* <DEDUP_REMOVED lines=25> */
[----:B------:R-:W2:Y:S04]  /*fd20*/  SHFL.IDX PT, R18, R18, 0x4, 0x181f ;  /* 0x00981f0012127f89 */ /* 0x000ea800000e0000 */
[----:B------:R3:W4:Y:S01]  /*fd30*/  SHFL.IDX PT, R14, R17, 0x4, 0x181f ;  /* 0x00981f00110e7f89 */ /* 0x00072200000e0000 */
[----:B0-----:R-:W-:Y:S02]  /*fd40*/  IADD3.X R3, RZ, R3, RZ, P0, !PT ;  /* 0x00000003ff037210 */ /* 0x001fe400007fe4ff */
[----:B------:R-:W-:-:S13]  /*fd50*/  ISETP.LT.OR P0, PT, R0, 0x31, P4 ;  /* 0x000000310000780c */ /* 0x000fda0002701670 */
[----:B------:R3:W-:Y:S01]  /*fd60*/  LDGSTS.E.BYPASS.LTC128B.128 [R5+0x1c00], desc[UR4][R2.64], !P0 ;  /* 0x01c0000002057fae */ /* 0x0007e2000c101d44 */
[----:B------:R-:W-:-:S13]  /*fd70*/  ISETP.LT.OR P0, PT, R0, 0x31, P3 ;  /* 0x000000310000780c */ /* 0x000fda0001f01670 */
[----:B------:R3:W-:Y:S01]  /*fd80*/  LDGSTS.E.BYPASS.LTC128B.128 [R5+0x4400], desc[UR4][R2.64+0x80], !P0 ;  /* 0x0440008002057fae */ /* 0x0007e2000c101d44 */
[----:B------:R-:W-:-:S13]  /*fd90*/  ISETP.LT.OR P0, PT, R0, 0x31, P2 ;  /* 0x000000310000780c */ /* 0x000fda0001701670 */
[----:B------:R3:W-:Y:S01]  /*fda0*/  LDGSTS.E.BYPASS.LTC128B.128 [R5+0x6c00], desc[UR4][R2.64+0x100], !P0 ;  /* 0x06c0010002057fae */ /* 0x0007e2000c101d44 */
[----:B------:R-:W-:-:S13]  /*fdb0*/  ISETP.LT.OR P0, PT, R0, 0x31, P1 ;  /* 0x000000310000780c */ /* 0x000fda0000f01670 */
[----:B--2-4-:R3:W-:Y:S02]  /*fdc0*/  LDGSTS.E.BYPASS.LTC128B.128 [R5+0x9400], desc[UR4][R2.64+0x180], !P0 ;  /* 0x0940018002057fae */ /* 0x0147e4000c101d44 */
.L_x_146:
[----:B---3--:R-:W-:Y:S01]  /*fdd0*/  IADD3 R2, P0, R14, R6, RZ ;  /* 0x000000060e027210 */ /* 0x008fe20007f1e0ff */
[----:B------:R-:W-:-:S04]  /*fde0*/  ULDC.64 UR4, c[0x0][0x208] ;  /* 0x0000820000047ab9 */ /* 0x000fc80000000a00 */
[----:B------:R-:W-:Y:S01]  /*fdf0*/  IMAD.X R3, RZ, RZ, R18, P0 ;  /* 0x000000ffff037224 */ /* 0x000fe200000e0612 */
[----:B------:R-:W-:-:S13]  /*fe00*/  ISETP.LT.OR P0, PT, R0, 0x41, P4 ;  /* 0x000000410000780c */ /* 0x000fda0002701670 */
[----:B------:R-:W-:Y:S01]  /*fe10*/  @!PT LDS RZ, [RZ] ;  /* 0x00000000fffff984 */ /* 0x000fe20000000800 */
[----:B------:R-:W-:Y:S01]  /*fe20*/  @!PT LDS RZ, [RZ] ;  /* 0x00000000fffff984 */ /* 0x000fe20000000800 */
[----:B------:R-:W-:Y:S01]  /*fe30*/  @!PT LDS RZ, [RZ] ;  /* 0x00000000fffff984 */ /* 0x000fe20000000800 */
[----:B------:R-:W-:Y:S01]  /*fe40*/  LDGSTS.E.BYPASS.LTC128B.128 [R5+0x2400], desc[UR4][R2.64], !P0 ;  /* 0x0240000002057fae */ /* 0x000fe2000c101d44 */
[----:B------:R-:W-:-:S13]  /*fe50*/  ISETP.LT.OR P0, PT, R0, 0x41, P3 ;  /* 0x000000410000780c */ /* 0x000fda0001f01670 */
[----:B------:R-:W-:Y:S01]  /*fe60*/  LDGSTS.E.BYPASS.LTC128B.128 [R5+0x4c00], desc[UR4][R2.64+0x80], !P0 ;  /* 0x04c0008002057fae */ /* 0x000fe2000c101d44 */
[----:B------:R-:W-:-:S13]  /*fe70*/  ISETP.LT.OR P0, PT, R0, 0x41, P2 ;  /* 0x000000410000780c */ /* 0x000fda0001701670 */
[----:B------:R-:W-:Y:S01]  /*fe80*/  LDGSTS.E.BYPASS.LTC128B.128 [R5+0x7400], desc[UR4][R2.64+0x100], !P0 ;  /* 0x0740010002057fae */ /* 0x000fe2000c101d44 */
[----:B------:R-:W-:-:S13]  /*fe90*/  ISETP.LT.OR P0, PT, R0, 0x41, P1 ;  /* 0x000000410000780c */ /* 0x000fda0000f01670 */
[----:B------:R0:W-:Y:S01]  /*fea0*/  LDGSTS.E.BYPASS.LTC128B.128 [R5+0x9c00], desc[UR4][R2.64+0x180], !P0 ;  /* 0x09c0018002057fae */ /* 0x0001e2000c101d44 */
[----:B------:R-:W-:Y:S01]  /*feb0*/  ULDC.64 UR4, c[0x0][0x328] ;  /* 0x0000ca0000047ab9 */ /* 0x000fe20000000a00 */
[----:B------:R-:W-:Y:S01]  /*fec0*/  PLOP3.LUT P0, PT, PT, PT, PT, 0x80, 0x0 ;  /* 0x000000000000781c */ /* 0x000fe20003f0f070 */
[----:B------:R-:W-:Y:S01]  /*fed0*/  IMAD R28, R28, UR4, RZ ;  /* 0x000000041c1c7c24 */ /* 0x000fe2000f8e02ff */
[----:B------:R-:W-:-:S03]  /*fee0*/  NOP ;  /* 0x0000000000007918 */ /* 0x000fc60000000000 */
[C---:B------:R-:W-:Y:S02]  /*fef0*/  IMAD R7, R9.reuse, UR5, R28 ;  /* 0x0000000509077c24 */ /* 0x040fe4000f8e021c */
[----:B0-----:R-:W-:Y:S01]  /*ff00*/  IMAD.WIDE.U32 R2, R9, UR4, RZ ;  /* 0x0000000409027c25 */ /* 0x001fe2000f8e00ff */
[----:B------:R-:W-:-:S03]  /*ff10*/  ULDC.64 UR4, c[0x0][0x338] ;  /* 0x0000ce0000047ab9 */ /* 0x000fc60000000a00 */
[----:B------:R-:W-:Y:S02]  /*ff20*/  IMAD.IADD R3, R3, 0x1, R7 ;  /* 0x0000000103037824 */ /* 0x000fe400078e0207 */
[----:B------:R-:W-:Y:S02]  /*ff30*/  IMAD R29, R29, UR4, RZ ;  /* 0x000000041d1d7c24 */ /* 0x000fe4000f8e02ff */
[----:B------:R-:W-:-:S04]  /*ff40*/  IMAD.WIDE.U32 R2, R8, UR4, R2 ;  /* 0x0000000408027c25 */ /* 0x000fc8000f8e0002 */
[----:B------:R-:W-:-:S04]  /*ff50*/  IMAD R29, R8, UR5, R29 ;  /* 0x00000005081d7c24 */ /* 0x000fc8000f8e021d */
[----:B-1----:R-:W-:-:S07]  /*ff60*/  IMAD.IADD R19, R3, 0x1, R29 ;  /* 0x0000000103137824 */ /* 0x002fce00078e021d */
.L_x_68:
        /* <DEDUP_REMOVED lines=10> */
.L_x_69:
[----:B------:R-:W-:Y:S01]  /*10010*/  R2UR UR4, R33 ;  /* 0x00000000210472ca */ /* 0x000fe200000e0000 */
[----:B------:R-:W-:Y:S01]  /*10020*/  ULDC.64 UR6, c[0x0][0x330] ;  /* 0x0000cc0000067ab9 */ /* 0x000fe20000000a00 */
[----:B------:R-:W-:Y:S01]  /*10030*/  MOV R18, R2 ;  /* 0x0000000200127202 */ /* 0x000fe20000000f00 */
[----:B------:R-:W-:Y:S01]  /*10040*/  IMAD.U32 R3, RZ, RZ, UR6 ;  /* 0x00000006ff037e24 */ /* 0x000fe2000f8e00ff */
[----:B------:R-:W-:Y:S01]  /*10050*/  IADD3 R30, R30, -0x1, RZ ;  /* 0xffffffff1e1e7810 */ /* 0x000fe20007ffe0ff */
[----:B------:R0:W-:Y:S01]  /*10060*/  SYNCS.ARRIVE.TRANS64.A1T0 RZ, [R4+URZ+0x38850], RZ ;  /* 0x038850ff04ff79a7 */ /* 0x0001e2000810003f */
[----:B------:R-:W-:Y:S02]  /*10070*/  VIADD R0, R0, 0x50 ;  /* 0x0000005000007836 */ /* 0x000fe40000000000 */
[----:B------:R-:W-:-:S04]  /*10080*/  IMAD.WIDE.U32 R18, R3, UR39, R18 ;  /* 0x0000002703127c25 */ /* 0x000fc8000f8e0012 */
[----:B------:R-:W-:Y:S01]  /*10090*/  VIADD R10, R10, 0xffffffb0 ;  /* 0xffffffb00a0a7836 */ /* 0x000fe20000000000 */
[----:B------:R-:W-:Y:S01]  /*100a0*/  UIMAD UR4, UR4, UR6, URZ ;  /* 0x00000006040472a4 */ /* 0x000fe2000f8e023f */
[----:B------:R-:W-:Y:S02]  /*100b0*/  IMAD.MOV.U32 R23, RZ, RZ, R26 ;  /* 0x000000ffff177224 */ /* 0x000fe400078e001a */
[----:B------:R-:W-:Y:S01]  /*100c0*/  IMAD.MOV.U32 R20, RZ, RZ, R21 ;  /* 0x000000ffff147224 */ /* 0x000fe200078e0015 */
[----:B------:R-:W-:-:S03]  /*100d0*/  UIMAD UR4, UR39, UR7, UR4 ;  /* 0x00000007270472a4 */ /* 0x000fc6000f8e0204 */
[----:B------:R-:W-:Y:S02]  /*100e0*/  ULDC.64 UR6, c[0x0][0x318] ;  /* 0x0000c60000067ab9 */ /* 0x000fe40000000a00 */
[----:B------:R-:W-:Y:S01]  /*100f0*/  LEA R17, P0, R18, UR6, 0x1 ;  /* 0x0000000612117c11 */ /* 0x000fe2000f8008ff */
[----:B------:R-:W-:-:S05]  /*10100*/  VIADD R3, R19, UR4 ;  /* 0x0000000413037c36 */ /* 0x000fca0008000000 */
[----:B------:R-:W-:Y:S02]  /*10110*/  LEA.HI.X R18, R18, UR7, R3, 0x1, P0 ;  /* 0x0000000712127c11 */ /* 0x000fe400080f0c03 */
[----:B------:R-:W-:-:S13]  /*10120*/  ISETP.GT.AND P0, PT, R30, UR45, PT ;  /* 0x0000002d1e007c0c */ /* 0x000fda000bf04270 */
[----:B0-----:R-:W-:Y:S05]  /*10130*/  @P0 BRA `(.L_x_70) ;  /* 0xffffffec00e00947 */ /* 0x001fea000383ffff */
[----:B------:R-:W-:Y:S05]  /*10140*/  BSYNC B0 ;  /* 0x0000000000007941 */ /* 0x000fea0003800000 */
.L_x_57:
[----:B------:R-:W-:-:S13]  /*10150*/  LOP3.LUT P0, RZ, R16, 0x20, RZ, 0xc0, !PT ;  /* 0x0000002010ff7812 */ /* 0x000fda000780c0ff */
[----:B------:R-:W-:Y:S05]  /*10160*/  @!P0 BRA `(.L_x_71) ;  /* 0x0000000000048947 */ /* 0x000fea0003800000 */
[----:B------:R-:W-:Y:S01]  /*10170*/  BPT.TRAP 0x1 ;  /* 0x000000040000795c */ /* 0x000fe20000300000 */
.L_x_71:
[C---:B0-----:R-:W-:Y:S01]  /*10180*/  LEA R0, R21.reuse, UR42, 0x3 ;  /* 0x0000002a15007c11 */ /* 0x041fe2000f8e18ff */
[----:B------:R-:W0:Y:S01]  /*10190*/  S2R R2, SR_TID.X ;  /* 0x0000000000027919 */ /* 0x000e220000002100 */
[----:B------:R-:W-:Y:S01]  /*101a0*/  SHF.L.U32 R3, R26, 0x1f, RZ ;  /* 0x0000001f1a037819 */ /* 0x000fe200000006ff */
[----:B------:R-:W-:Y:S01]  /*101b0*/  BSSY B0, `(.L_x_72) ;  /* 0x0000009000007945 */ /* 0x000fe20003800000 */
[----:B------:R-:W-:Y:S01]  /*101c0*/  MOV R5, 0xffffffb0 ;  /* 0xffffffb000057802 */ /* 0x000fe20000000f00 */
[----:B------:R-:W-:Y:S01]  /*101d0*/  IMAD R4, R21, 0x5000, R31 ;  /* 0x0000500015047824 */ /* 0x000fe200078e021f */
[----:B------:R-:W1:Y:S03]  /*101e0*/  SYNCS.PHASECHK.TRANS64.TRYWAIT P0, [R0+URZ+0x38860], R3 ;  /* 0x03886003000075a7 */ /* 0x000e66000800017f */
[----:B------:R-:W-:Y:S01]  /*101f0*/  IMAD R5, R30, R5, UR40 ;  /* 0x000000281e057e24 */ /* 0x000fe2000f8e0205 */
[----:B0-----:R-:W-:-:S04]  /*10200*/  LOP3.LUT R2, R2, 0x7f, RZ, 0xc0, !PT ;  /* 0x0000007f02027812 */ /* 0x001fc800078ec0ff */
[----:B------:R-:W-:-:S05]  /*10210*/  SHF.R.U32.HI R2, RZ, 0x3, R2 ;  /* 0x00000003ff027819 */ /* 0x000fca0000011602 */
[----:B------:R-:W-:Y:S01]  /*10220*/  IMAD.IADD R5, R5, 0x1, -R2 ;  /* 0x0000000105057824 */ /* 0x000fe200078e0a02 */
[----:B-1----:R-:W-:Y:S06]  /*10230*/  @!P0 BRA `(.L_x_73) ;  /* 0x0000002c00588947 */ /* 0x002fec0003800000 */
.L_x_147:
[----:B------:R-:W-:Y:S05]  /*10240*/  BSYNC B0 ;  /* 0x0000000000007941 */ /* 0x000fea0003800000 */
.L_x_72:
[----:B------:R-:W-:-:S03]  /*10250*/  UMOV UR4, 0xffffffff ;  /* 0xffffffff00047882 */ /* 0x000fc60000000000 */
[----:B------:R-:W-:Y:S05]  /*10260*/  BRA.DIV UR4, `(.L_x_74) ;  /* 0x0000002e04607947 */ /* 0x000fea000b800000 */
[----:B0-----:R-:W-:Y:S01]  /*10270*/  SHFL.IDX PT, R3, R18, RZ, 0x181f ;  /* 0x00181fff12037589 */ /* 0x001fe200000e0000 */
[----:B------:R-:W-:Y:S01]  /*10280*/  ULDC UR4, c[0x0][0x2f4] ;  /* 0x0000bd0000047ab9 */ /* 0x000fe20000000800 */
[----:B------:R-:W-:Y:S01]  /*10290*/  LEA R4, R4, UR42, 0x1 ;  /* 0x0000002a04047c11 */ /* 0x000fe2000f8e08ff */
[----:B------:R-:W-:Y:S01]  /*102a0*/  ULDC.64 UR6, c[0x0][0x208] ;  /* 0x0000820000067ab9 */ /* 0x000fe20000000a00 */
[----:B------:R-:W0:Y:S01]  /*102b0*/  SHFL.IDX PT, R2, R17, RZ, 0x181f ;  /* 0x00181fff11027589 */ /* 0x000e2200000e0000 */
[----:B------:R-:W-:Y:S02]  /*102c0*/  ISETP.GE.AND P2, PT, R22, UR4, PT ;  /* 0x0000000416007c0c */ /* 0x000fe4000bf46270 */
[----:B------:R-:W-:Y:S01]  /*102d0*/  ISETP.GE.AND P3, PT, R37, UR4, PT ;  /* 0x0000000425007c0c */ /* 0x000fe2000bf66270 */
[----:B------:R-:W-:Y:S01]  /*102e0*/  SHFL.IDX PT, R6, R18, 0x1, 0x181f ;  /* 0x00381f0012067f89 */ /* 0x000fe200000e0000 */
[C---:B------:R-:W-:Y:S02]  /*102f0*/  ISETP.LT.OR P5, PT, R5.reuse, 0x1, P2 ;  /* 0x000000010500780c */ /* 0x040fe400017a1670 */
[----:B------:R-:W-:Y:S01]  /*10300*/  ISETP.LT.OR P4, PT, R5, 0x1, P3 ;  /* 0x000000010500780c */ /* 0x000fe20001f81670 */
[----:B------:R-:W1:Y:S01]  /*10310*/  SHFL.IDX PT, R14, R17, 0x1, 0x181f ;  /* 0x00381f00110e7f89 */ /* 0x000e6200000e0000 */
[----:B------:R-:W-:-:S02]  /*10320*/  ISETP.GE.AND P1, PT, R36, UR4, PT ;  /* 0x0000000424007c0c */ /* 0x000fc4000bf26270 */
[----:B------:R-:W-:Y:S01]  /*10330*/  ISETP.GE.AND P0, PT, R35, UR4, PT ;  /* 0x0000000423007c0c */ /* 0x000fe2000bf06270 */
[----:B0-----:R-:W-:-:S06]  /*10340*/  IMAD.WIDE.U32 R2, R22, 0x2, R2 ;  /* 0x0000000216027825 */ /* 0x001fcc00078e0002 */
[----:B------:R-:W-:Y:S01]  /*10350*/  LDGSTS.E.BYPASS.LTC128B.128 [R4+0x400], desc[UR6][R2.64], !P5 ;  /* 0x0040000002047fae */ /* 0x000fe2000e901d46 */
[----:B------:R-:W-:-:S03]  /*10360*/  ISETP.LT.OR P5, PT, R5, 0x1, P1 ;  /* 0x000000010500780c */ /* 0x000fc60000fa1670 */
[----:B------:R-:W-:Y:S01]  /*10370*/  LDGSTS.E.BYPASS.LTC128B.128 [R4+0x2c00], desc[UR6][R2.64+0x80], !P4 ;  /* 0x02c0008002047fae */ /* 0x000fe2000e101d46 */
[----:B------:R-:W-:-:S09]  /*10380*/  ISETP.LT.OR P4, PT, R5, 0x1, P0 ;  /* 0x000000010500780c */ /* 0x000fd20000781670 */
[----:B------:R-:W-:Y:S01]  /*10390*/  LDGSTS.E.BYPASS.LTC128B.128 [R4+0x5400], desc[UR6][R2.64+0x100], !P5 ;  /* 0x0540010002047fae */ /* 0x000fe2000e901d46 */
[----:B------:R-:W-:-:S03]  /*103a0*/  ISETP.LT.OR P5, PT, R5, 0x11, P2 ;  /* 0x000000110500780c */ /* 0x000fc600017a1670 */
[----:B------:R1:W-:Y:S01]  /*103b0*/  LDGSTS.E.BYPASS.LTC128B.128 [R4+0x7c00], desc[UR6][R2.64+0x180], !P4 ;  /* 0x07c0018002047fae */ /* 0x0003e2000e101d46 */
[----:B------:R-:W-:Y:S01]  /*103c0*/  ISETP.LT.OR P4, PT, R5, 0x11, P3 ;  /* 0x000000110500780c */ /* 0x000fe20001f81670 */
[----:B-1----:R-:W-:Y:S02]  /*103d0*/  IMAD.MOV.U32 R2, RZ, RZ, R14 ;  /* 0x000000ffff027224 */ /* 0x002fe400078e000e */
[----:B------:R-:W-:Y:S01]  /*103e0*/  IMAD.MOV.U32 R3, RZ, RZ, R6 ;  /* 0x000000ffff037224 */ /* 0x000fe200078e0006 */
[----:B------:R-:W0:Y:S01]  /*103f0*/  SHFL.IDX PT, R14, R17, 0x2, 0x181f ;  /* 0x00581f00110e7f89 */ /* 0x000e2200000e0000 */
[----:B------:R-:W-:-:S03]  /*10400*/  IMAD.WIDE.U32 R2, R22, 0x2, R2 ;  /* 0x0000000216027825 */ /* 0x000fc600078e0002 */
[----:B------:R-:W1:Y:S04]  /*10410*/  SHFL.IDX PT, R6, R18, 0x2, 0x181f ;  /* 0x00581f0012067f89 */ /* 0x000e6800000e0000 */
[----:B------:R-:W-:Y:S01]  /*10420*/  LDGSTS.E.BYPASS.LTC128B.128 [R4+0xc00], desc[UR6][R2.64], !P5 ;  /* 0x00c0000002047fae */ /* 0x000fe2000e901d46 */
[----:B------:R-:W-:-:S03]  /*10430*/  ISETP.LT.OR P5, PT, R5, 0x11, P1 ;  /* 0x000000110500780c */ /* 0x000fc60000fa1670 */
[----:B------:R-:W-:Y:S01]  /*10440*/  LDGSTS.E.BYPASS.LTC128B.128 [R4+0x3400], desc[UR6][R2.64+0x80], !P4 ;  /* 0x0340008002047fae */ /* 0x000fe2000e101d46 */
[----:B------:R-:W-:-:S09]  /*10450*/  ISETP.LT.OR P4, PT, R5, 0x11, P0 ;  /* 0x000000110500780c */ /* 0x000fd20000781670 */
[----:B------:R-:W-:Y:S01]  /*10460*/  LDGSTS.E.BYPASS.LTC128B.128 [R4+0x5c00], desc[UR6][R2.64+0x100], !P5 ;  /* 0x05c0010002047fae */ /* 0x000fe2000e901d46 */
[----:B------:R-:W-:-:S03]  /*10470*/  ISETP.LT.OR P5, PT, R5, 0x21, P2 ;  /* 0x000000210500780c */ /* 0x000fc600017a1670 */
[----:B------:R0:W-:Y:S01]  /*10480*/  LDGSTS.E.BYPASS.LTC128B.128 [R4+0x8400], desc[UR6][R2.64+0x180], !P4 ;  /* 0x0840018002047fae */ /* 0x0001e2000e101d46 */
[C---:B------:R-:W-:Y:S02]  /*10490*/  ISETP.LT.OR P4, PT, R5.reuse, 0x21, P3 ;  /* 0x000000210500780c */ /* 0x040fe40001f81670 */
[----:B0-----:R-:W-:Y:S01]  /*104a0*/  MOV R2, R14 ;  /* 0x0000000e00027202 */ /* 0x001fe20000000f00 */
[----:B-1----:R-:W-:Y:S01]  /*104b0*/  IMAD.MOV.U32 R3, RZ, RZ, R6 ;  /* 0x000000ffff037224 */ /* 0x002fe200078e0006 */
[----:B------:R-:W0:Y:S03]  /*104c0*/  SHFL.IDX PT, R14, R17, 0x3, 0x181f ;  /* 0x00781f00110e7f89 */ /* 0x000e2600000e0000 */
[----:B------:R-:W-:Y:S01]  /*104d0*/  IMAD.WIDE.U32 R2, R22, 0x2, R2 ;  /* 0x0000000216027825 */ /* 0x000fe200078e0002 */
[----:B------:R-:W1:Y:S04]  /*104e0*/  SHFL.IDX PT, R6, R18, 0x3, 0x181f ;  /* 0x00781f0012067f89 */ /* 0x000e6800000e0000 */
[----:B------:R-:W-:Y:S01]  /*104f0*/  LDGSTS.E.BYPASS.LTC128B.128 [R4+0x1400], desc[UR6][R2.64], !P5 ;  /* 0x0140000002047fae */ /* 0x000fe2000e901d46 */
[----:B------:R-:W-:-:S03]  /*10500*/  ISETP.LT.OR P5, PT, R5, 0x21, P1 ;  /* 0x000000210500780c */ /* 0x000fc60000fa1670 */
[----:B------:R-:W-:Y:S01]  /*10510*/  LDGSTS.E.BYPASS.LTC128B.128 [R4+0x3c00], desc[UR6][R2.64+0x80], !P4 ;  /* 0x03c0008002047fae */ /* 0x000fe2000e101d46 */
[----:B------:R-:W-:-:S03]  /*10520*/  ISETP.LT.OR P4, PT, R5, 0x21, P0 ;  /* 0x000000210500780c */ /* 0x000fc60000781670 */
[----:B------:R-:W2:Y:S06]  /*10530*/  SHFL.IDX PT, R18, R18, 0x4, 0x181f ;  /* 0x00981f0012127f89 */ /* 0x000eac00000e0000 */
[----:B------:R-:W-:Y:S01]  /*10540*/  LDGSTS.E.BYPASS.LTC128B.128 [R4+0x6400], desc[UR6][R2.64+0x100], !P5 ;  /* 0x0640010002047fae */ /* 0x000fe2000e901d46 */
[----:B------:R-:W-:-:S03]  /*10550*/  ISETP.LT.OR P5, PT, R5, 0x31, P2 ;  /* 0x000000310500780c */ /* 0x000fc600017a1670 */
[----:B------:R0:W-:Y:S01]  /*10560*/  LDGSTS.E.BYPASS.LTC128B.128 [R4+0x8c00], desc[UR6][R2.64+0x180], !P4 ;  /* 0x08c0018002047fae */ /* 0x0001e2000e101d46 */
[----:B------:R-:W-:Y:S01]  /*10570*/  ISETP.LT.OR P4, PT, R5, 0x31, P3 ;  /* 0x000000310500780c */ /* 0x000fe20001f81670 */
[----:B0-----:R-:W-:Y:S02]  /*10580*/  IMAD.MOV.U32 R2, RZ, RZ, R14 ;  /* 0x000000ffff027224 */ /* 0x001fe400078e000e */
[----:B-1----:R-:W-:Y:S01]  /*10590*/  IMAD.MOV.U32 R3, RZ, RZ, R6 ;  /* 0x000000ffff037224 */ /* 0x002fe200078e0006 */
[----:B------:R0:W1:Y:S01]  /*105a0*/  SHFL.IDX PT, R14, R17, 0x4, 0x181f ;  /* 0x00981f00110e7f89 */ /* 0x00006200000e0000 */
[----:B------:R-:W-:Y:S01]  /*105b0*/  MOV R6, RZ ;  /* 0x000000ff00067202 */ /* 0x000fe20000000f00 */
[----:B------:R-:W-:-:S05]  /*105c0*/  IMAD.WIDE.U32 R2, R22, 0x2, R2 ;  /* 0x0000000216027825 */ /* 0x000fca00078e0002 */
[----:B------:R0:W-:Y:S01]  /*105d0*/  LDGSTS.E.BYPASS.LTC128B.128 [R4+0x1c00], desc[UR6][R2.64], !P5 ;  /* 0x01c0000002047fae */ /* 0x0001e2000e901d46 */
[----:B------:R-:W-:-:S03]  /*105e0*/  ISETP.LT.OR P5, PT, R5, 0x31, P1 ;  /* 0x000000310500780c */ /* 0x000fc60000fa1670 */
[----:B------:R0:W-:Y:S01]  /*105f0*/  LDGSTS.E.BYPASS.LTC128B.128 [R4+0x4400], desc[UR6][R2.64+0x80], !P4 ;  /* 0x0440008002047fae */ /* 0x0001e2000e101d46 */
[----:B------:R-:W-:-:S09]  /*10600*/  ISETP.LT.OR P4, PT, R5, 0x31, P0 ;  /* 0x000000310500780c */ /* 0x000fd20000781670 */
[----:B------:R0:W-:Y:S04]  /*10610*/  LDGSTS.E.BYPASS.LTC128B.128 [R4+0x6c00], desc[UR6][R2.64+0x100], !P5 ;  /* 0x06c0010002047fae */ /* 0x0001e8000e901d46 */
[----:B-12---:R0:W-:Y:S02]  /*10620*/  LDGSTS.E.BYPASS.LTC128B.128 [R4+0x9400], desc[UR6][R2.64+0x180], !P4 ;  /* 0x0940018002047fae */ /* 0x0061e4000e101d46 */
.L_x_159:
[C---:B------:R-:W-:Y:S01]  /*10630*/  ISETP.LT.OR P2, PT, R5.reuse, 0x41, P2 ;  /* 0x000000410500780c */ /* 0x040fe20001741670 */
[----:B0-----:R-:W-:Y:S01]  /*10640*/  IMAD.MOV.U32 R2, RZ, RZ, R14 ;  /* 0x000000ffff027224 */ /* 0x001fe200078e000e */
[C---:B------:R-:W-:Y:S01]  /*10650*/  ISETP.LT.OR P3, PT, R5.reuse, 0x41, P3 ;  /* 0x000000410500780c */ /* 0x040fe20001f61670 */
[----:B------:R-:W-:Y:S01]  /*10660*/  IMAD.MOV.U32 R3, RZ, RZ, R18 ;  /* 0x000000ffff037224 */ /* 0x000fe200078e0012 */
[C---:B------:R-:W-:Y:S01]  /*10670*/  ISETP.LT.OR P1, PT, R5.reuse, 0x41, P1 ;  /* 0x000000410500780c */ /* 0x040fe20000f21670 */
[----:B------:R-:W-:Y:S01]  /*10680*/  ULDC.64 UR4, c[0x0][0x208] ;  /* 0x0000820000047ab9 */ /* 0x000fe20000000a00 */
[----:B------:R-:W-:Y:S01]  /*10690*/  ISETP.LT.OR P0, PT, R5, 0x41, P0 ;  /* 0x000000410500780c */ /* 0x000fe20000701670 */
[----:B------:R-:W-:-:S06]  /*106a0*/  IMAD.WIDE.U32 R22, R22, 0x2, R2 ;  /* 0x0000000216167825 */ /* 0x000fcc00078e0002 */
[----:B------:R-:W-:Y:S01]  /*106b0*/  @!PT LDS RZ, [RZ] ;  /* 0x00000000fffff984 */ /* 0x000fe20000000800 */
[----:B------:R-:W-:Y:S01]  /*106c0*/  @!PT LDS RZ, [RZ] ;  /* 0x00000000fffff984 */ /* 0x000fe20000000800 */
[----:B------:R-:W-:Y:S01]  /*106d0*/  @!PT LDS RZ, [RZ] ;  /* 0x00000000fffff984 */ /* 0x000fe20000000800 */
[----:B------:R0:W-:Y:S04]  /*106e0*/  LDGSTS.E.BYPASS.LTC128B.128 [R4+0x2400], desc[UR4][R22.64], !P2 ;  /* 0x0240000016047fae */ /* 0x0001e8000d101d44 */
[----:B------:R0:W-:Y:S04]  /*106f0*/  LDGSTS.E.BYPASS.LTC128B.128 [R4+0x4c00], desc[UR4][R22.64+0x80], !P3 ;  /* 0x04c0008016047fae */ /* 0x0001e8000d901d44 */
[----:B------:R0:W-:Y:S04]  /*10700*/  LDGSTS.E.BYPASS.LTC128B.128 [R4+0x7400], desc[UR4][R22.64+0x100], !P1 ;  /* 0x0740010016047fae */ /* 0x0001e8000c901d44 */
[----:B------:R0:W-:Y:S01]  /*10710*/  LDGSTS.E.BYPASS.LTC128B.128 [R4+0x9c00], desc[UR4][R22.64+0x180], !P0 ;  /* 0x09c0018016047fae */ /* 0x0001e2000c101d44 */
[----:B------:R-:W-:Y:S01]  /*10720*/  PLOP3.LUT P0, PT, PT, PT, PT, 0x80, 0x0 ;  /* 0x000000000000781c */ /* 0x000fe20003f0f070 */
[----:B------:R-:W-:-:S12]  /*10730*/  NOP ;  /* 0x0000000000007918 */ /* 0x000fd80000000000 */
.L_x_75:
        /* <DEDUP_REMOVED lines=10> */
.L_x_76:
[----:B------:R-:W-:Y:S01]  /*107e0*/  VIADD R2, R21, 0x1 ;  /* 0x0000000115027836 */ /* 0x000fe20000000000 */
[----:B------:R1:W-:Y:S04]  /*107f0*/  SYNCS.ARRIVE.TRANS64.A1T0 RZ, [R0+URZ+0x38850], RZ ;  /* 0x038850ff00ff79a7 */ /* 0x0003e8000810003f */
[----:B------:R-:W-:-:S04]  /*10800*/  ISETP.NE.AND P0, PT, R2, 0x2, PT ;  /* 0x000000020200780c */ /* 0x000fc80003f05270 */
[----:B------:R-:W-:Y:S02]  /*10810*/  SEL R3, RZ, 0x1, P0 ;  /* 0x00000001ff037807 */ /* 0x000fe40000000000 */
[----:B------:R-:W-:Y:S02]  /*10820*/  SEL R2, R2, RZ, P0 ;  /* 0x000000ff02027207 */ /* 0x000fe40000000000 */
[----:B-1----:R-:W-:-:S07]  /*10830*/  LOP3.LUT R0, R26, R3, RZ, 0x3c, !PT ;  /* 0x000000031a007212 */ /* 0x002fce00078e3cff */
.L_x_40:
[----:B0-----:R-:W0:Y:S01]  /*10840*/  S2R R4, SR_CgaCtaId ;  /* 0x0000000000047919 */ /* 0x001e220000008800 */
[----:B------:R-:W-:Y:S02]  /*10850*/  MOV R3, 0x400 ;  /* 0x0000040000037802 */ /* 0x000fe40000000f00 */
[----:B------:R-:W-:Y:S02]  /*10860*/  SHF.L.U32 R6, R6, 0x1f, RZ ;  /* 0x0000001f06067819 */ /* 0x000fe400000006ff */
[----:B0-----:R-:W-:-:S04]  /*10870*/  LEA R7, R4, R3, 0x18 ;  /* 0x0000000304077211 */ /* 0x001fc800078ec0ff */
[----:B------:R-:W0:Y:S02]  /*10880*/  SYNCS.PHASECHK.TRANS64.TRYWAIT P0, [R7+URZ+0x38820], R6 ;  /* 0x03882006070075a7 */ /* 0x000e24000800017f */
[----:B0-----:R-:W-:Y:S05]  /*10890*/  @!P0 BRA `(.L_x_77) ;  /* 0x0000002c00c48947 */ /* 0x001fea0003800000 */
.L_x_160:
[----:B------:R-:W-:-:S03]  /*108a0*/  UMOV UR4, 0xffffffff ;  /* 0xffffffff00047882 */ /* 0x000fc60000000000 */
[----:B------:R-:W-:Y:S05]  /*108b0*/  BRA.DIV UR4, `(.L_x_78) ;  /* 0x0000002e04d07947 */ /* 0x000fea000b800000 */
[----:B------:R-:W1:Y:S02]  /*108c0*/  S2R R3, SR_TID.X ;  /* 0x0000000000037919 */ /* 0x000e640000002100 */
[----:B-1----:R-:W-:-:S04]  /*108d0*/  SHF.R.U32.HI R3, RZ, 0x5, R3 ;  /* 0x00000005ff037819 */ /* 0x002fc80000011603 */
[----:B------:R-:W-:-:S05]  /*108e0*/  LOP3.LUT R3, R3, 0x3, RZ, 0xc0, !PT ;  /* 0x0000000303037812 */ /* 0x000fca00078ec0ff */
[----:B------:R1:W2:Y:S02]  /*108f0*/  SHFL.IDX PT, R14, R3, RZ, 0x1f ;  /* 0x00001fff030e7589 */ /* 0x0002a400000e0000 */
.L_x_163:
[----:B--2---:R-:W-:-:S13]  /*10900*/  ISETP.NE.AND P0, PT, R14, RZ, PT ;  /* 0x000000ff0e00720c */ /* 0x004fda0003f05270 */
[----:B------:R-:W-:Y:S05]  /*10910*/  @P0 BRA `(.L_x_8) ;  /* 0x0000000000900947 */ /* 0x000fea0003800000 */
[----:B------:R-:W-:-:S03]  /*10920*/  UMOV UR4, 0xffffffff ;  /* 0xffffffff00047882 */ /* 0x000fc60000000000 */
[----:B------:R-:W-:Y:S05]  /*10930*/  BRA.DIV UR4, `(.L_x_79) ;  /* 0x0000002e04e47947 */ /* 0x000fea000b800000 */
[----:B------:R-:W-:-:S13]  /*10940*/  ELECT P6, URZ, PT ;  /* 0x00000000003f782f */ /* 0x000fda00038c0000 */
.L_x_166:
[----:B------:R-:W-:Y:S05]  /*10950*/  @!P6 BRA `(.L_x_8) ;  /* 0x000000000080e947 */ /* 0x000fea0003800000 */
[----:B-1----:R-:W2:Y:S02]  /*10960*/  LDL R3, [R1+0x4] ;  /* 0x0000040001037983 */ /* 0x002ea40000100800 */
[----:B--2---:R-:W-:-:S13]  /*10970*/  R2UR UR4, R3 ;  /* 0x00000000030472ca */ /* 0x004fda00000e0000 */
[----:B------:R-:W-:-:S06]  /*10980*/  ULOP3.LUT UR4, UR4, 0x2, URZ, 0xfc, !UPT ;  /* 0x0000000204047892 */ /* 0x000fcc000f8efc3f */
[----:B------:R-:W-:-:S04]  /*10990*/  MOV R3, UR4 ;  /* 0x0000000400037c02 */ /* 0x000fc80008000f00 */
[----:B------:R-:W-:-:S13]  /*109a0*/  ISETP.NE.AND P0, PT, R3, 0x3, PT ;  /* 0x000000030300780c */ /* 0x000fda0003f05270 */
[----:B------:R-:W-:Y:S05]  /*109b0*/  @!P0 BRA `(.L_x_80) ;  /* 0x0000000000048947 */ /* 0x000fea0003800000 */
[----:B------:R-:W-:Y:S01]  /*109c0*/  BPT.TRAP 0x1 ;  /* 0x000000040000795c */ /* 0x000fe20000300000 */
.L_x_80:
[----:B------:R-:W-:Y:S01]  /*109d0*/  IMAD R5, R2, 0x8, R7 ;  /* 0x0000000802057824 */ /* 0x000fe200078e0207 */
[----:B------:R-:W-:Y:S01]  /*109e0*/  SHF.L.U32 R4, R0, 0x1f, RZ ;  /* 0x0000001f00047819 */ /* 0x000fe200000006ff */
[----:B------:R-:W-:-:S03]  /*109f0*/  VIADD R2, R2, 0x1 ;  /* 0x0000000102027836 */ /* 0x000fc60000000000 */
[----:B------:R-:W1:Y:S02]  /*10a00*/  SYNCS.PHASECHK.TRANS64.TRYWAIT P1, [R5+URZ+0x38840], R4 ;  /* 0x03884004050075a7 */ /* 0x000e64000802017f */
[----:B------:R-:W-:-:S04]  /*10a10*/  ISETP.NE.AND P2, PT, R2, 0x2, PT ;  /* 0x000000020200780c */ /* 0x000fc80003f45270 */
[----:B------:R-:W-:Y:S01]  /*10a20*/  SEL R3, RZ, 0x1, P2 ;  /* 0x00000001ff037807 */ /* 0x000fe20001000000 */
[----:B-1----:R-:W-:Y:S08]  /*10a30*/  @!P1 BRA `(.L_x_81) ;  /* 0x0000002c00c49947 */ /* 0x002ff00003800000 */
.L_x_167:
[----:B------:R-:W-:Y:S02]  /*10a40*/  SEL R2, R2, RZ, P2 ;  /* 0x000000ff02027207 */ /* 0x000fe40001000000 */
[----:B------:R-:W-:Y:S01]  /*10a50*/  LOP3.LUT R0, R0, R3, RZ, 0x3c, !PT ;  /* 0x0000000300007212 */ /* 0x000fe200078e3cff */
[----:B------:R-:W-:Y:S06]  /*10a60*/  @!P0 BRA `(.L_x_82) ;  /* 0x0000000000048947 */ /* 0x000fec0003800000 */
[----:B------:R-:W-:Y:S01]  /*10a70*/  BPT.TRAP 0x1 ;  /* 0x000000040000795c */ /* 0x000fe20000300000 */
.L_x_82:
[----:B------:R-:W-:Y:S01]  /*10a80*/  IMAD R3, R2, 0x8, R7 ;  /* 0x0000000802037824 */ /* 0x000fe200078e0207 */
[----:B------:R-:W-:-:S04]  /*10a90*/  SHF.L.U32 R0, R0, 0x1f, RZ ;  /* 0x0000001f00007819 */ /* 0x000fc800000006ff */
[----:B------:R-:W2:Y:S02]  /*10aa0*/  SYNCS.PHASECHK.TRANS64.TRYWAIT P1, [R3+URZ+0x38840], R0 ;  /* 0x03884000030075a7 */ /* 0x000ea4000802017f */
[----:B--2---:R-:W-:Y:S05]  /*10ab0*/  @!P1 BRA `(.L_x_83) ;  /* 0x0000002c00b89947 */ /* 0x004fea0003800000 */
.L_x_168:
[----:B------:R-:W-:Y:S05]  /*10ac0*/  @!P0 BRA `(.L_x_84) ;  /* 0x0000000000048947 */ /* 0x000fea0003800000 */
[----:B------:R-:W-:Y:S01]  /*10ad0*/  BPT.TRAP 0x1 ;  /* 0x000000040000795c */ /* 0x000fe20000300000 */
.L_x_84:
[----:B------:R-:W3:Y:S02]  /*10ae0*/  SYNCS.PHASECHK.TRANS64.TRYWAIT P1, [R5+URZ+0x38860], R4 ;  /* 0x03886004050075a7 */ /* 0x000ee4000802017f */
[----:B---3--:R-:W-:Y:S05]  /*10af0*/  @!P1 BRA `(.L_x_85) ;  /* 0x0000002c00bc9947 */ /* 0x008fea0003800000 */
.L_x_169:
[----:B------:R-:W-:Y:S05]  /*10b00*/  @!P0 BRA `(.L_x_86) ;  /* 0x0000000000048947 */ /* 0x000fea0003800000 */
[----:B------:R-:W-:Y:S01]  /*10b10*/  BPT.TRAP 0x1 ;  /* 0x000000040000795c */ /* 0x000fe20000300000 */
.L_x_86:
[----:B----4-:R4:W0:Y:S02]  /*10b20*/  SYNCS.PHASECHK.TRANS64.TRYWAIT P0, [R3+URZ+0x38860], R0 ;  /* 0x03886000030075a7 */ /* 0x010824000800017f */
[----:B0-----:R-:W-:Y:S05]  /*10b30*/  @!P0 NANOSLEEP.SYNCS 0x989680 ;  /* 0x009896800000895d */ /* 0x001fea0003900000 */
[----:B------:R-:W0:Y:S02]  /*10b40*/  @!P0 SYNCS.PHASECHK.TRANS64 P0, [R3+URZ+0x38860], R0 ;  /* 0x03886000030085a7 */ /* 0x000e24000800007f */
[----:B0-----:R-:W-:Y:S05]  /*10b50*/  @!P0 BRA `(.L_x_86) ;  /* 0xfffffffc00f08947 */ /* 0x001fea000383ffff */
.L_x_8:
[----:B------:R-:W-:Y:S05]  /*10b60*/  BSYNC B6 ;  /* 0x0000000000067941 */ /* 0x000fea0003800000 */
.L_x_5:
[----:B------:R-:W-:Y:S05]  /*10b70*/  EXIT ;  /* 0x000000000000794d */ /* 0x000fea0003800000 */
.L_x_12:
[----:B------:R-:W-:-:S13]  /*10b80*/  R2UR UR4, R16 ;  /* 0x00000000100472ca */ /* 0x000fda00000e0000 */
[----:B0-----:R-:W-:-:S04]  /*10b90*/  MOV R3, UR4 ;  /* 0x0000000400037c02 */ /* 0x001fc80008000f00 */
[----:B------:R0:W1:Y:S03]  /*10ba0*/  SYNCS.PHASECHK.TRANS64.TRYWAIT P0, [R3+URZ+0x38800], R0 ;  /* 0x03880000030075a7 */ /* 0x000066000800017f */
[----:B-1----:R-:W-:Y:S05]  /*10bb0*/  @!P0 NANOSLEEP.SYNCS 0x989680 ;  /* 0x009896800000895d */ /* 0x002fea0003900000 */
[----:B------:R-:W1:Y:S02]  /*10bc0*/  @!P0 SYNCS.PHASECHK.TRANS64 P0, [R3+URZ+0x38800], R0 ;  /* 0x03880000030085a7 */ /* 0x000e64000800007f */
[----:B-1----:R-:W-:Y:S05]  /*10bd0*/  @!P0 BRA `(.L_x_12) ;  /* 0xfffffffc00e88947 */ /* 0x002fea000383ffff */
[----:B------:R-:W-:Y:S05]  /*10be0*/  BRA `(.L_x_87) ;  /* 0xffffff0800247947 */ /* 0x000fea000383ffff */
.L_x_16:
[----:B------:R-:W-:-:S13]  /*10bf0*/  R2UR UR4, R16 ;  /* 0x00000000100472ca */ /* 0x000fda00000e0000 */
[----:B0-----:R-:W-:-:S04]  /*10c00*/  IMAD.U32 R3, RZ, RZ, UR4 ;  /* 0x00000004ff037e24 */ /* 0x001fc8000f8e00ff */
[----:B------:R0:W2:Y:S03]  /*10c10*/  SYNCS.PHASECHK.TRANS64.TRYWAIT P1, [R3+URZ+0x38830], R0 ;  /* 0x03883000030075a7 */ /* 0x0000a6000802017f */
[----:B--2---:R-:W-:Y:S05]  /*10c20*/  @!P1 NANOSLEEP.SYNCS 0x989680 ;  /* 0x009896800000995d */ /* 0x004fea0003900000 */
[----:B------:R-:W2:Y:S02]  /*10c30*/  @!P1 SYNCS.PHASECHK.TRANS64 P1, [R3+URZ+0x38830], R0 ;  /* 0x03883000030095a7 */ /* 0x000ea4000802007f */
[----:B--2---:R-:W-:Y:S05]  /*10c40*/  @!P1 BRA `(.L_x_16) ;  /* 0xfffffffc00e89947 */ /* 0x004fea000383ffff */
[----:B------:R-:W-:Y:S05]  /*10c50*/  BRA `(.L_x_15) ;  /* 0xffffff08004c7947 */ /* 0x000fea000383ffff */
.L_x_22:
[----:B------:R-:W-:-:S13]  /*10c60*/  R2UR UR6, R22 ;  /* 0x00000000160672ca */ /* 0x000fda00000e0000 */
[----:B-1----:R-:W-:-:S04]  /*10c70*/  IMAD.U32 R6, RZ, RZ, UR6 ;  /* 0x00000006ff067e24 */ /* 0x002fc8000f8e00ff */
[----:B------:R1:W2:Y:S03]  /*10c80*/  SYNCS.PHASECHK.TRANS64.TRYWAIT P1, [R6+URZ+0x38830], R3 ;  /* 0x03883003060075a7 */ /* 0x0002a6000802017f */
[----:B--2---:R-:W-:Y:S05]  /*10c90*/  @!P1 NANOSLEEP.SYNCS 0x989680 ;  /* 0x009896800000995d */ /* 0x004fea0003900000 */
[----:B------:R-:W2:Y:S02]  /*10ca0*/  @!P1 SYNCS.PHASECHK.TRANS64 P1, [R6+URZ+0x38830], R3 ;  /* 0x03883003060095a7 */ /* 0x000ea4000802007f */
[----:B--2---:R-:W-:Y:S05]  /*10cb0*/  @!P1 BRA `(.L_x_22) ;  /* 0xfffffffc00e89947 */ /* 0x004fea000383ffff */
[----:B------:R-:W-:Y:S05]  /*10cc0*/  BRA `(.L_x_21) ;  /* 0xffffff4800f47947 */ /* 0x000fea000383ffff */
.L_x_26:
[----:B-1----:R-:W-:-:S04]  /*10cd0*/  IMAD.U32 R3, RZ, RZ, UR7 ;  /* 0x00000007ff037e24 */ /* 0x002fc8000f8e00ff */
[----:B------:R1:W2:Y:S03]  /*10ce0*/  SYNCS.PHASECHK.TRANS64.TRYWAIT P1, [R3+URZ+0x38850], R0 ;  /* 0x03885000030075a7 */ /* 0x0002a6000802017f */
[----:B--2---:R-:W-:Y:S05]  /*10cf0*/  @!P1 NANOSLEEP.SYNCS 0x989680 ;  /* 0x009896800000995d */ /* 0x004fea0003900000 */
[----:B------:R-:W2:Y:S02]  /*10d00*/  @!P1 SYNCS.PHASECHK.TRANS64 P1, [R3+URZ+0x38850], R0 ;  /* 0x03885000030095a7 */ /* 0x000ea4000802007f */
[----:B--2---:R-:W-:Y:S05]  /*10d10*/  @!P1 BRA `(.L_x_26) ;  /* 0xfffffffc00ec9947 */ /* 0x004fea000383ffff */
[----:B------:R-:W-:Y:S05]  /*10d20*/  BRA `(.L_x_25) ;  /* 0xffffff7400307947 */ /* 0x000fea000383ffff */
.L_x_33:
[----:B-1----:R-:W-:-:S04]  /*10d30*/  MOV R5, UR5 ;  /* 0x0000000500057c02 */ /* 0x002fc80008000f00 */
[----:B------:R1:W2:Y:S03]  /*10d40*/  SYNCS.PHASECHK.TRANS64.TRYWAIT P1, [R5+URZ+0x38850], R0 ;  /* 0x03885000050075a7 */ /* 0x0002a6000802017f */
[----:B--2---:R-:W-:Y:S05]  /*10d50*/  @!P1 NANOSLEEP.SYNCS 0x989680 ;  /* 0x009896800000995d */ /* 0x004fea0003900000 */
[----:B------:R-:W2:Y:S02]  /*10d60*/  @!P1 SYNCS.PHASECHK.TRANS64 P1, [R5+URZ+0x38850], R0 ;  /* 0x03885000050095a7 */ /* 0x000ea4000802007f */
[----:B--2---:R-:W-:Y:S05]  /*10d70*/  @!P1 BRA `(.L_x_33) ;  /* 0xfffffffc00ec9947 */ /* 0x004fea000383ffff */
[----:B------:R-:W-:Y:S05]  /*10d80*/  BRA `(.L_x_32) ;  /* 0xffffff8c00647947 */ /* 0x000fea000383ffff */
.L_x_45:
[----:B------:R-:W-:Y:S01]  /*10d90*/  IMAD.MOV.U32 R13, RZ, RZ, R18 ;  /* 0x000000ffff0d7224 */ /* 0x000fe200078e0012 */
[----:B------:R-:W-:Y:S01]  /*10da0*/  MOV R15, 0xffffffff ;  /* 0xffffffff000f7802 */ /* 0x000fe20000000f00 */
[----:B------:R-:W-:Y:S02]  /*10db0*/  IMAD.MOV.U32 R12, RZ, RZ, RZ ;  /* 0x000000ffff0c7224 */ /* 0x000fe400078e00ff */
[----:B------:R-:W-:-:S07]  /*10dc0*/  IMAD.MOV.U32 R11, RZ, RZ, 0x1f ;  /* 0x0000001fff0b7424 */ /* 0x000fce00078e00ff */
[----:B-----5:R-:W-:Y:S05]  /*10dd0*/  WARPSYNC.COLLECTIVE R15, `(.L_x_88) ;  /* 0x000000000f087348 */ /* 0x020fea0003c00000 */
[----:B------:R0:W1:Y:S02]  /*10de0*/  SHFL.IDX P6, R14, R13, R12, R11 ;  /* 0x0000000c0d0e7389 */ /* 0x00006400000c000b */
[----:B01---5:R-:W-:Y:S01]  /*10df0*/  ENDCOLLECTIVE ;  /* 0x000000000000791b */ /* 0x023fe20003800000 */
.L_x_88:
[----:B------:R-:W-:Y:S05]  /*10e00*/  BRA `(.L_x_89) ;  /* 0xffffffc800b87947 */ /* 0x000fea000383ffff */
.L_x_47:
[----:B0-----:R-:W-:-:S04]  /*10e10*/  IMAD.U32 R3, RZ, RZ, UR42 ;  /* 0x0000002aff037e24 */ /* 0x001fc8000f8e00ff */
[----:B------:R0:W1:Y:S03]  /*10e20*/  SYNCS.PHASECHK.TRANS64.TRYWAIT P0, [R3+URZ+0x38840], R2 ;  /* 0x03884002030075a7 */ /* 0x000066000800017f */
[----:B-1----:R-:W-:Y:S05]  /*10e30*/  @!P0 NANOSLEEP.SYNCS 0x989680 ;  /* 0x009896800000895d */ /* 0x002fea0003900000 */
[----:B------:R-:W1:Y:S02]  /*10e40*/  @!P0 SYNCS.PHASECHK.TRANS64 P0, [R3+URZ+0x38840], R2 ;  /* 0x03884002030085a7 */ /* 0x000e64000800007f */
[----:B-1----:R-:W-:Y:S05]  /*10e50*/  @!P0 BRA `(.L_x_47) ;  /* 0xfffffffc00ec8947 */ /* 0x002fea000383ffff */
[----:B------:R-:W-:Y:S05]  /*10e60*/  BRA `(.L_x_90) ;  /* 0xffffffcc00c87947 */ /* 0x000fea000383ffff */
.L_x_48:
[----:B------:R-:W-:Y:S01]  /*10e70*/  BSSY B0, `(.L_x_91) ;  /* 0x0000008000007945 */ /* 0x000fe20003800000 */
[----:B------:R-:W-:Y:S01]  /*10e80*/  IMAD.MOV.U32 R13, RZ, RZ, R7 ;  /* 0x000000ffff0d7224 */ /* 0x000fe200078e0007 */
[----:B------:R-:W-:Y:S01]  /*10e90*/  MOV R11, 0x181f ;  /* 0x0000181f000b7802 */ /* 0x000fe20000000f00 */
[----:B------:R-:W-:Y:S02]  /*10ea0*/  IMAD.MOV.U32 R12, RZ, RZ, RZ ;  /* 0x000000ffff0c7224 */ /* 0x000fe400078e00ff */
[----:B------:R-:W-:-:S07]  /*10eb0*/  IMAD.MOV.U32 R15, RZ, RZ, -0x1 ;  /* 0xffffffffff0f7424 */ /* 0x000fce00078e00ff */
[----:B------:R-:W-:Y:S05]  /*10ec0*/  WARPSYNC.COLLECTIVE R15, `(.L_x_92) ;  /* 0x000000000f087348 */ /* 0x000fea0003c00000 */
[----:B------:R0:W1:Y:S02]  /*10ed0*/  SHFL.IDX P6, R14, R13, R12, R11 ;  /* 0x0000000c0d0e7389 */ /* 0x00006400000c000b */
[----:B01----:R-:W-:Y:S01]  /*10ee0*/  ENDCOLLECTIVE ;  /* 0x000000000000791b */ /* 0x003fe20003800000 */
.L_x_92:
[----:B------:R-:W-:Y:S05]  /*10ef0*/  BSYNC B0 ;  /* 0x0000000000007941 */ /* 0x000fea0003800000 */
.L_x_91:
[----:B------:R-:W-:Y:S01]  /*10f00*/  IMAD.MOV.U32 R13, RZ, RZ, R0 ;  /* 0x000000ffff0d7224 */ /* 0x000fe200078e0000 */
[----:B------:R-:W-:Y:S01]  /*10f10*/  MOV R12, RZ ;  /* 0x000000ff000c7202 */ /* 0x000fe20000000f00 */
[----:B------:R-:W-:Y:S01]  /*10f20*/  IMAD.MOV.U32 R11, RZ, RZ, 0x181f ;  /* 0x0000181fff0b7424 */ /* 0x000fe200078e00ff */
[C---:B------:R-:W-:Y:S01]  /*10f30*/  LOP3.LUT P4, RZ, R16.reuse, 0x10, RZ, 0xc0, !PT ;  /* 0x0000001010ff7812 */ /* 0x040fe2000788c0ff */
[----:B------:R-:W-:Y:S01]  /*10f40*/  IMAD.MOV.U32 R15, RZ, RZ, -0x1 ;  /* 0xffffffffff0f7424 */ /* 0x000fe200078e00ff */
[C---:B------:R-:W-:Y:S01]  /*10f50*/  LOP3.LUT P3, RZ, R16.reuse, 0x8, RZ, 0xc0, !PT ;  /* 0x0000000810ff7812 */ /* 0x040fe2000786c0ff */
[----:B------:R-:W-:Y:S01]  /*10f60*/  IMAD.MOV.U32 R5, RZ, RZ, R14 ;  /* 0x000000ffff057224 */ /* 0x000fe200078e000e */
[----:B------:R-:W-:-:S13]  /*10f70*/  LOP3.LUT P2, RZ, R16, 0x4, RZ, 0xc0, !PT ;  /* 0x0000000410ff7812 */ /* 0x000fda000784c0ff */
[----:B------:R-:W-:Y:S05]  /*10f80*/  WARPSYNC.COLLECTIVE R15, `(.L_x_93) ;  /* 0x000000000f087348 */ /* 0x000fea0003c00000 */
[----:B------:R0:W1:Y:S02]  /*10f90*/  SHFL.IDX P6, R14, R13, R12, R11 ;  /* 0x0000000c0d0e7389 */ /* 0x00006400000c000b */
[----:B01----:R-:W-:Y:S01]  /*10fa0*/  ENDCOLLECTIVE ;  /* 0x000000000000791b */ /* 0x003fe20003800000 */
.L_x_93:
[----:B------:R-:W-:Y:S01]  /*10fb0*/  LOP3.LUT P1, RZ, R16, 0x2, RZ, 0xc0, !PT ;  /* 0x0000000210ff7812 */ /* 0x000fe2000782c0ff */
[----:B------:R-:W-:Y:S01]  /*10fc0*/  ULDC.64 UR4, c[0x0][0x208] ;  /* 0x0000820000047ab9 */ /* 0x000fe20000000a00 */
[----:B------:R-:W-:Y:S02]  /*10fd0*/  @P0 LEA R9, R31, UR42, 0x1 ;  /* 0x0000002a1f090c11 */ /* 0x000fe4000f8e08ff */
[----:B------:R-:W-:Y:S01]  /*10fe0*/  MOV R13, R7 ;  /* 0x00000007000d7202 */ /* 0x000fe20000000f00 */
[----:B------:R-:W-:Y:S02]  /*10ff0*/  IMAD.MOV.U32 R12, RZ, RZ, 0x1 ;  /* 0x00000001ff0c7424 */ /* 0x000fe400078e00ff */
[----:B------:R-:W-:-:S04]  /*11000*/  IMAD.MOV.U32 R4, RZ, RZ, R14 ;  /* 0x000000ffff047224 */ /* 0x000fc800078e000e */
[----:B------:R-:W-:-:S05]  /*11010*/  @P0 IMAD.WIDE.U32 R4, R22, 0x2, R4 ;  /* 0x0000000216040825 */ /* 0x000fca00078e0004 */
[----:B------:R-:W-:Y:S01]  /*11020*/  @!PT LDS RZ, [RZ] ;  /* 0x00000000fffff984 */ /* 0x000fe20000000800 */
[----:B------:R-:W-:Y:S01]  /*11030*/  @!PT LDS RZ, [RZ] ;  /* 0x00000000fffff984 */ /* 0x000fe20000000800 */
[----:B------:R-:W-:Y:S01]  /*11040*/  @!PT LDS RZ, [RZ] ;  /* 0x00000000fffff984 */ /* 0x000fe20000000800 */
[----:B------:R0:W-:Y:S04]  /*11050*/  @P0 LDGSTS.E.BYPASS.LTC128B.128 [R9+0x24400], desc[UR4][R4.64], !P4 ;  /* 0x2440000004090fae */ /* 0x0001e8000e101d44 */
[----:B------:R0:W-:Y:S04]  /*11060*/  @P0 LDGSTS.E.BYPASS.LTC128B.128 [R9+0x26c00], desc[UR4][R4.64+0x80], !P3 ;  /* 0x26c0008004090fae */ /* 0x0001e8000d901d44 */
[----:B------:R0:W-:Y:S04]  /*11070*/  @P0 LDGSTS.E.BYPASS.LTC128B.128 [R9+0x29400], desc[UR4][R4.64+0x100], !P2 ;  /* 0x2940010004090fae */ /* 0x0001e8000d101d44 */
[----:B------:R0:W-:Y:S01]  /*11080*/  @P0 LDGSTS.E.BYPASS.LTC128B.128 [R9+0x2bc00], desc[UR4][R4.64+0x180], !P1 ;  /* 0x2bc0018004090fae */ /* 0x0001e2000c901d44 */
[----:B------:R-:W-:-:S13]  /*11090*/  ISETP.GE.AND P0, PT, R6, 0x11, PT ;  /* 0x000000110600780c */ /* 0x000fda0003f06270 */
[----:B0-----:R-:W-:Y:S05]  /*110a0*/  WARPSYNC.COLLECTIVE R15, `(.L_x_94) ;  /* 0x000000000f087348 */ /* 0x001fea0003c00000 */
[----:B------:R1:W2:Y:S02]  /*110b0*/  SHFL.IDX P6, R14, R13, R12, R11 ;  /* 0x0000000c0d0e7389 */ /* 0x0002a400000c000b */
[----:B012---:R-:W-:Y:S01]  /*110c0*/  ENDCOLLECTIVE ;  /* 0x000000000000791b */ /* 0x007fe20003800000 */
.L_x_94:
[----:B------:R-:W-:Y:S01]  /*110d0*/  @P0 LEA R21, R31, UR42, 0x1 ;  /* 0x0000002a1f150c11 */ /* 0x000fe2000f8e08ff */
[----:B------:R-:W-:Y:S02]  /*110e0*/  IMAD.MOV.U32 R13, RZ, RZ, R0 ;  /* 0x000000ffff0d7224 */ /* 0x000fe400078e0000 */
[----:B------:R-:W-:-:S07]  /*110f0*/  IMAD.MOV.U32 R3, RZ, RZ, R14 ;  /* 0x000000ffff037224 */ /* 0x000fce00078e000e */
[----:B------:R-:W-:Y:S05]  /*11100*/  WARPSYNC.COLLECTIVE R15, `(.L_x_95) ;  /* 0x000000000f087348 */ /* 0x000fea0003c00000 */
[----:B------:R0:W1:Y:S02]  /*11110*/  SHFL.IDX P6, R14, R13, R12, R11 ;  /* 0x0000000c0d0e7389 */ /* 0x00006400000c000b */
[----:B01----:R-:W-:Y:S01]  /*11120*/  ENDCOLLECTIVE ;  /* 0x000000000000791b */ /* 0x003fe20003800000 */
.L_x_95:
[----:B------:R-:W-:Y:S01]  /*11130*/  ULDC.64 UR4, c[0x0][0x208] ;  /* 0x0000820000047ab9 */ /* 0x000fe20000000a00 */
[----:B------:R-:W-:Y:S02]  /*11140*/  IMAD.MOV.U32 R13, RZ, RZ, R7 ;  /* 0x000000ffff0d7224 */ /* 0x000fe400078e0007 */
[----:B------:R-:W-:Y:S01]  /*11150*/  IMAD.MOV.U32 R12, RZ, RZ, 0x2 ;  /* 0x00000002ff0c7424 */ /* 0x000fe200078e00ff */
[----:B------:R-:W-:-:S05]  /*11160*/  MOV R2, R14 ;  /* 0x0000000e00027202 */ /* 0x000fca0000000f00 */
        /* <DEDUP_REMOVED lines=12> */
.L_x_96:
[----:B------:R-:W-:Y:S02]  /*11230*/  @P0 LEA R9, R31, UR42, 0x1 ;  /* 0x0000002a1f090c11 */ /* 0x000fe4000f8e08ff */
[----:B------:R-:W-:Y:S01]  /*11240*/  MOV R13, R0 ;  /* 0x00000000000d7202 */ /* 0x000fe20000000f00 */
[----:B------:R-:W-:-:S07]  /*11250*/  IMAD.MOV.U32 R5, RZ, RZ, R14 ;  /* 0x000000ffff057224 */ /* 0x000fce00078e000e */
[----:B------:R-:W-:Y:S05]  /*11260*/  WARPSYNC.COLLECTIVE R15, `(.L_x_97) ;  /* 0x000000000f087348 */ /* 0x000fea0003c00000 */
[----:B------:R0:W1:Y:S02]  /*11270*/  SHFL.IDX P6, R14, R13, R12, R11 ;  /* 0x0000000c0d0e7389 */ /* 0x00006400000c000b */
[----:B01----:R-:W-:Y:S01]  /*11280*/  ENDCOLLECTIVE ;  /* 0x000000000000791b */ /* 0x003fe20003800000 */
.L_x_97:
[----:B------:R-:W-:Y:S01]  /*11290*/  ULDC.64 UR4, c[0x0][0x208] ;  /* 0x0000820000047ab9 */ /* 0x000fe20000000a00 */
[----:B------:R-:W-:Y:S02]  /*112a0*/  IMAD.MOV.U32 R13, RZ, RZ, R7 ;  /* 0x000000ffff0d7224 */ /* 0x000fe400078e0007 */
        /* <DEDUP_REMOVED lines=14> */
.L_x_98:
[----:B------:R-:W-:Y:S01]  /*11390*/  @P0 LEA R21, R31, UR42, 0x1 ;  /* 0x0000002a1f150c11 */ /* 0x000fe2000f8e08ff */
[----:B------:R-:W-:Y:S01]  /*113a0*/  IMAD.MOV.U32 R13, RZ, RZ, R0 ;  /* 0x000000ffff0d7224 */ /* 0x000fe200078e0000 */
[----:B------:R-:W-:-:S07]  /*113b0*/  MOV R3, R14 ;  /* 0x0000000e00037202 */ /* 0x000fce0000000f00 */
[----:B------:R-:W-:Y:S05]  /*113c0*/  WARPSYNC.COLLECTIVE R15, `(.L_x_99) ;  /* 0x000000000f087348 */ /* 0x000fea0003c00000 */
[----:B------:R0:W1:Y:S02]  /*113d0*/  SHFL.IDX P6, R14, R13, R12, R11 ;  /* 0x0000000c0d0e7389 */ /* 0x00006400000c000b */
[----:B01----:R-:W-:Y:S01]  /*113e0*/  ENDCOLLECTIVE ;  /* 0x000000000000791b */ /* 0x003fe20003800000 */
.L_x_99:
[----:B------:R-:W-:Y:S01]  /*113f0*/  ULDC.64 UR4, c[0x0][0x208] ;  /* 0x0000820000047ab9 */ /* 0x000fe20000000a00 */
[----:B------:R-:W-:Y:S01]  /*11400*/  IMAD.MOV.U32 R13, RZ, RZ, R7 ;  /* 0x000000ffff0d7224 */ /* 0x000fe200078e0007 */
[----:B------:R-:W-:Y:S01]  /*11410*/  MOV R12, 0x4 ;  /* 0x00000004000c7802 */ /* 0x000fe20000000f00 */
        /* <DEDUP_REMOVED lines=8> */
[----:B------:R0:W-:Y:S02]  /*114a0*/  @P0 LDGSTS.E.BYPASS.LTC128B.128 [R21+0x2d400], desc[UR4][R2.64+0x180], !P1 ;  /* 0x2d40018002150fae */ /* 0x0001e4000c901d44 */
[----:B0-----:R-:W-:Y:S05]  /*114b0*/  WARPSYNC.COLLECTIVE R15, `(.L_x_100) ;  /* 0x000000000f087348 */ /* 0x001fea0003c00000 */
[----:B------:R1:W2:Y:S02]  /*114c0*/  SHFL.IDX P6, R14, R13, R12, R11 ;  /* 0x0000000c0d0e7389 */ /* 0x0002a400000c000b */
[----:B012---:R-:W-:Y:S01]  /*114d0*/  ENDCOLLECTIVE ;  /* 0x000000000000791b */ /* 0x007fe20003800000 */
.L_x_100:
[----:B------:R-:W-:Y:S02]  /*114e0*/  IMAD.MOV.U32 R13, RZ, RZ, R0 ;  /* 0x000000ffff0d7224 */ /* 0x000fe400078e0000 */
[----:B------:R-:W-:-:S07]  /*114f0*/  IMAD.MOV.U32 R4, RZ, RZ, R14 ;  /* 0x000000ffff047224 */ /* 0x000fce00078e000e */
[----:B------:R-:W-:Y:S05]  /*11500*/  WARPSYNC.COLLECTIVE R15, `(.L_x_101) ;  /* 0x000000000f087348 */ /* 0x000fea0003c00000 */
[----:B------:R0:W1:Y:S02]  /*11510*/  SHFL.IDX P6, R14, R13, R12, R11 ;  /* 0x0000000c0d0e7389 */ /* 0x00006400000c000b */
[----:B01----:R-:W-:Y:S01]  /*11520*/  ENDCOLLECTIVE ;  /* 0x000000000000791b */ /* 0x003fe20003800000 */
.L_x_101:
[----:B------:R-:W-:Y:S05]  /*11530*/  BRA `(.L_x_102) ;  /* 0xffffffcc003c7947 */ /* 0x000fea000383ffff */
.L_x_53:
[----:B------:R-:W-:Y:S01]  /*11540*/  IMAD.MOV.U32 R13, RZ, RZ, R8 ;  /* 0x000000ffff0d7224 */ /* 0x000fe200078e0008 */
[----:B------:R-:W-:Y:S01]  /*11550*/  MOV R12, RZ ;  /* 0x000000ff000c7202 */ /* 0x000fe20000000f00 */
[----:B------:R-:W-:Y:S02]  /*11560*/  IMAD.MOV.U32 R11, RZ, RZ, 0x181f ;  /* 0x0000181fff0b7424 */ /* 0x000fe400078e00ff */
[----:B------:R-:W-:Y:S02]  /*11570*/  IMAD.MOV.U32 R15, RZ, RZ, -0x1 ;  /* 0xffffffffff0f7424 */ /* 0x000fe400078e00ff */
[----:B------:R-:W-:-:S07]  /*11580*/  IMAD R7, R23, 0x80, R27 ;  /* 0x0000008017077824 */ /* 0x000fce00078e021b */
[----:B------:R-:W-:Y:S05]  /*11590*/  WARPSYNC.COLLECTIVE R15, `(.L_x_103) ;  /* 0x000000000f087348 */ /* 0x000fea0003c00000 */
[----:B------:R0:W1:Y:S02]  /*115a0*/  SHFL.IDX P6, R14, R13, R12, R11 ;  /* 0x0000000c0d0e7389 */ /* 0x00006400000c000b */
[----:B01----:R-:W-:Y:S01]  /*115b0*/  ENDCOLLECTIVE ;  /* 0x000000000000791b */ /* 0x003fe20003800000 */
.L_x_103:
[----:B------:R-:W-:Y:S01]  /*115c0*/  VIADD R5, R7, 0x10 ;  /* 0x0000001007057836 */ /* 0x000fe20000000000 */
[----:B------:R-:W-:Y:S01]  /*115d0*/  MOV R13, R6 ;  /* 0x00000006000d7202 */ /* 0x000fe20000000f00 */
[----:B------:R-:W-:-:S07]  /*115e0*/  IMAD.MOV.U32 R3, RZ, RZ, R14 ;  /* 0x000000ffff037224 */ /* 0x000fce00078e000e */
[----:B------:R-:W-:Y:S05]  /*115f0*/  WARPSYNC.COLLECTIVE R15, `(.L_x_104) ;  /* 0x000000000f087348 */ /* 0x000fea0003c00000 */
[----:B------:R0:W1:Y:S02]  /*11600*/  SHFL.IDX P6, R14, R13, R12, R11 ;  /* 0x0000000c0d0e7389 */ /* 0x00006400000c000b */
[----:B01----:R-:W-:Y:S01]  /*11610*/  ENDCOLLECTIVE ;  /* 0x000000000000791b */ /* 0x003fe20003800000 */
.L_x_104:
[----:B------:R-:W-:Y:S01]  /*11620*/  ULDC UR4, c[0x0][0x288] ;  /* 0x0000a20000047ab9 */ /* 0x000fe20000000800 */
[----:B------:R-:W-:Y:S01]  /*11630*/  ULDC.64 UR6, c[0x0][0x208] ;  /* 0x0000820000067ab9 */ /* 0x000fe20000000a00 */
[----:B------:R-:W-:-:S05]  /*11640*/  IMAD R0, R0, UR4, RZ ;  /* 0x0000000400007c24 */ /* 0x000fca000f8e02ff */
[----:B------:R-:W-:Y:S02]  /*11650*/  ISETP.GE.AND P0, PT, R7, R0, PT ;  /* 0x000000000700720c */ /* 0x000fe40003f06270 */
[----:B------:R-:W-:Y:S01]  /*11660*/  MOV R13, R8 ;  /* 0x00000008000d7202 */ /* 0x000fe20000000f00 */
[----:B------:R-:W-:-:S10]  /*11670*/  IMAD.MOV.U32 R12, RZ, RZ, 0x1 ;  /* 0x00000001ff0c7424 */ /* 0x000fd400078e00ff */
[----:B------:R-:W-:Y:S01]  /*11680*/  @!P0 LEA R9, R31, UR42, 0x1 ;  /* 0x0000002a1f098c11 */ /* 0x000fe2000f8e08ff */
[----:B------:R-:W-:-:S04]  /*11690*/  IMAD.MOV.U32 R2, RZ, RZ, R14 ;  /* 0x000000ffff027224 */ /* 0x000fc800078e000e */
[----:B------:R-:W-:-:S05]  /*116a0*/  @!P0 IMAD.WIDE.U32 R2, R22, 0x2, R2 ;  /* 0x0000000216028825 */ /* 0x000fca00078e0002 */
[----:B------:R-:W-:Y:S01]  /*116b0*/  @!PT LDS RZ, [RZ] ;  /* 0x00000000fffff984 */ /* 0x000fe20000000800 */
[----:B------:R-:W-:Y:S01]  /*116c0*/  @!PT LDS RZ, [RZ] ;  /* 0x00000000fffff984 */ /* 0x000fe20000000800 */
[----:B------:R-:W-:Y:S01]  /*116d0*/  @!PT LDS RZ, [RZ] ;  /* 0x00000000fffff984 */ /* 0x000fe20000000800 */
[----:B------:R0:W-:Y:S04]  /*116e0*/  @!P0 LDGSTS.E.BYPASS.LTC128B.128 [R9+0x14400], desc[UR6][R2.64], !P4 ;  /* 0x1440000002098fae */ /* 0x0001e8000e101d46 */
[----:B------:R0:W-:Y:S04]  /*116f0*/  @!P0 LDGSTS.E.BYPASS.LTC128B.128 [R9+0x18400], desc[UR6][R2.64+0x80], !P3 ;  /* 0x1840008002098fae */ /* 0x0001e8000d901d46 */
[----:B------:R0:W-:Y:S04]  /*11700*/  @!P0 LDGSTS.E.BYPASS.LTC128B.128 [R9+0x1c400], desc[UR6][R2.64+0x100], !P2 ;  /* 0x1c40010002098fae */ /* 0x0001e8000d101d46 */
[----:B------:R0:W-:Y:S01]  /*11710*/  @!P0 LDGSTS.E.BYPASS.LTC128B.128 [R9+0x20400], desc[UR6][R2.64+0x180], !P1 ;  /* 0x2040018002098fae */ /* 0x0001e2000c901d46 */
[----:B------:R-:W-:-:S13]  /*11720*/  ISETP.GE.AND P0, PT, R5, R0, PT ;  /* 0x000000000500720c */ /* 0x000fda0003f06270 */
[----:B0-----:R-:W-:Y:S05]  /*11730*/  WARPSYNC.COLLECTIVE R15, `(.L_x_105) ;  /* 0x000000000f087348 */ /* 0x001fea0003c00000 */
[----:B------:R1:W2:Y:S02]  /*11740*/  SHFL.IDX P6, R14, R13, R12, R11 ;  /* 0x0000000c0d0e7389 */ /* 0x0002a400000c000b */
[----:B012---:R-:W-:Y:S01]  /*11750*/  ENDCOLLECTIVE ;  /* 0x000000000000791b */ /* 0x007fe20003800000 */
.L_x_105:
[----:B------:R-:W-:Y:S01]  /*11760*/  VIADD R3, R7, 0x20 ;  /* 0x0000002007037836 */ /* 0x000fe20000000000 */
[----:B------:R-:W-:Y:S01]  /*11770*/  @!P0 LEA R21, R31, UR42, 0x1 ;  /* 0x0000002a1f158c11 */ /* 0x000fe2000f8e08ff */
[----:B------:R-:W-:Y:S02]  /*11780*/  IMAD.MOV.U32 R13, RZ, RZ, R6 ;  /* 0x000000ffff0d7224 */ /* 0x000fe400078e0006 */
[----:B------:R-:W-:-:S07]  /*11790*/  IMAD.MOV.U32 R5, RZ, RZ, R14 ;  /* 0x000000ffff057224 */ /* 0x000fce00078e000e */
[----:B------:R-:W-:Y:S05]  /*117a0*/  WARPSYNC.COLLECTIVE R15, `(.L_x_106) ;  /* 0x000000000f087348 */ /* 0x000fea0003c00000 */
[----:B------:R0:W1:Y:S02]  /*117b0*/  SHFL.IDX P6, R14, R13, R12, R11 ;  /* 0x0000000c0d0e7389 */ /* 0x00006400000c000b */
[----:B01----:R-:W-:Y:S01]  /*117c0*/  ENDCOLLECTIVE ;  /* 0x000000000000791b */ /* 0x003fe20003800000 */
.L_x_106:
[----:B------:R-:W-:Y:S01]  /*117d0*/  ULDC.64 UR4, c[0x0][0x208] ;  /* 0x0000820000047ab9 */ /* 0x000fe20000000a00 */
[----:B------:R-:W-:Y:S02]  /*117e0*/  IMAD.MOV.U32 R13, RZ, RZ, R8 ;  /* 0x000000ffff0d7224 */ /* 0x000fe400078e0008 */
[----:B------:R-:W-:Y:S01]  /*117f0*/  IMAD.MOV.U32 R12, RZ, RZ, 0x2 ;  /* 0x00000002ff0c7424 */ /* 0x000fe200078e00ff */
[----:B------:R-:W-:-:S05]  /*11800*/  MOV R4, R14 ;  /* 0x0000000e00047202 */ /* 0x000fca0000000f00 */
        /* <DEDUP_REMOVED lines=12> */
.L_x_107:
[----:B------:R-:W-:Y:S01]  /*118d0*/  VIADD R5, R7, 0x30 ;  /* 0x0000003007057836 */ /* 0x000fe20000000000 */
[----:B------:R-:W-:Y:S01]  /*118e0*/  @!P0 LEA R9, R31, UR42, 0x1 ;  /* 0x0000002a1f098c11 */ /* 0x000fe2000f8e08ff */
[----:B------:R-:W-:Y:S01]  /*118f0*/  IMAD.MOV.U32 R13, RZ, RZ, R6 ;  /* 0x000000ffff0d7224 */ /* 0x000fe200078e0006 */
[----:B------:R-:W-:-:S07]  /*11900*/  MOV R3, R14 ;  /* 0x0000000e00037202 */ /* 0x000fce0000000f00 */
[----:B------:R-:W-:Y:S05]  /*11910*/  WARPSYNC.COLLECTIVE R15, `(.L_x_108) ;  /* 0x000000000f087348 */ /* 0x000fea0003c00000 */
[----:B------:R0:W1:Y:S02]  /*11920*/  SHFL.IDX P6, R14, R13, R12, R11 ;  /* 0x0000000c0d0e7389 */ /* 0x00006400000c000b */
[----:B01----:R-:W-:Y:S01]  /*11930*/  ENDCOLLECTIVE ;  /* 0x000000000000791b */ /* 0x003fe20003800000 */
.L_x_108:
[----:B------:R-:W-:Y:S01]  /*11940*/  ULDC.64 UR4, c[0x0][0x208] ;  /* 0x0000820000047ab9 */ /* 0x000fe20000000a00 */
[----:B------:R-:W-:Y:S01]  /*11950*/  MOV R13, R8 ;  /* 0x00000008000d7202 */ /* 0x000fe20000000f00 */
[----:B------:R-:W-:Y:S02]  /*11960*/  IMAD.MOV.U32 R12, RZ, RZ, 0x3 ;  /* 0x00000003ff0c7424 */ /* 0x000fe400078e00ff */
        /* <DEDUP_REMOVED lines=13> */
.L_x_109:
[----:B------:R-:W-:Y:S01]  /*11a40*/  VIADD R3, R7, 0x40 ;  /* 0x0000004007037836 */ /* 0x000fe20000000000 */
[----:B------:R-:W-:Y:S02]  /*11a50*/  @!P0 LEA R21, R31, UR42, 0x1 ;  /* 0x0000002a1f158c11 */ /* 0x000fe4000f8e08ff */
[----:B------:R-:W-:Y:S01]  /*11a60*/  MOV R13, R6 ;  /* 0x00000006000d7202 */ /* 0x000fe20000000f00 */
[----:B------:R-:W-:-:S07]  /*11a70*/  IMAD.MOV.U32 R5, RZ, RZ, R14 ;  /* 0x000000ffff057224 */ /* 0x000fce00078e000e */
[----:B------:R-:W-:Y:S05]  /*11a80*/  WARPSYNC.COLLECTIVE R15, `(.L_x_110) ;  /* 0x000000000f087348 */ /* 0x000fea0003c00000 */
[----:B------:R0:W1:Y:S02]  /*11a90*/  SHFL.IDX P6, R14, R13, R12, R11 ;  /* 0x0000000c0d0e7389 */ /* 0x00006400000c000b */
[----:B01----:R-:W-:Y:S01]  /*11aa0*/  ENDCOLLECTIVE ;  /* 0x000000000000791b */ /* 0x003fe20003800000 */
.L_x_110:
        /* <DEDUP_REMOVED lines=16> */
.L_x_111:
[----:B------:R-:W-:Y:S01]  /*11bb0*/  VIADD R5, R7, 0x50 ;  /* 0x0000005007057836 */ /* 0x000fe20000000000 */
[----:B------:R-:W-:Y:S02]  /*11bc0*/  @!P0 LEA R9, R31, UR42, 0x1 ;  /* 0x0000002a1f098c11 */ /* 0x000fe4000f8e08ff */
[----:B------:R-:W-:Y:S01]  /*11bd0*/  MOV R13, R6 ;  /* 0x00000006000d7202 */ /* 0x000fe20000000f00 */
[----:B------:R-:W-:-:S07]  /*11be0*/  IMAD.MOV.U32 R3, RZ, RZ, R14 ;  /* 0x000000ffff037224 */ /* 0x000fce00078e000e */
[----:B------:R-:W-:Y:S05]  /*11bf0*/  WARPSYNC.COLLECTIVE R15, `(.L_x_112) ;  /* 0x000000000f087348 */ /* 0x000fea0003c00000 */
[----:B------:R0:W1:Y:S02]  /*11c00*/  SHFL.IDX P6, R14, R13, R12, R11 ;  /* 0x0000000c0d0e7389 */ /* 0x00006400000c000b */
[----:B01----:R-:W-:Y:S01]  /*11c10*/  ENDCOLLECTIVE ;  /* 0x000000000000791b */ /* 0x003fe20003800000 */
.L_x_112:
        /* <DEDUP_REMOVED lines=16> */
.L_x_113:
[----:B------:R-:W-:Y:S01]  /*11d20*/  VIADD R3, R7, 0x60 ;  /* 0x0000006007037836 */ /* 0x000fe20000000000 */
[----:B------:R-:W-:Y:S02]  /*11d30*/  @!P0 LEA R21, R31, UR42, 0x1 ;  /* 0x0000002a1f158c11 */ /* 0x000fe4000f8e08ff */
[----:B------:R-:W-:Y:S01]  /*11d40*/  MOV R13, R6 ;  /* 0x00000006000d7202 */ /* 0x000fe20000000f00 */
[----:B------:R-:W-:-:S07]  /*11d50*/  IMAD.MOV.U32 R5, RZ, RZ, R14 ;  /* 0x000000ffff057224 */ /* 0x000fce00078e000e */
[----:B------:R-:W-:Y:S05]  /*11d60*/  WARPSYNC.COLLECTIVE R15, `(.L_x_114) ;  /* 0x000000000f087348 */ /* 0x000fea0003c00000 */
[----:B------:R0:W1:Y:S02]  /*11d70*/  SHFL.IDX P6, R14, R13, R12, R11 ;  /* 0x0000000c0d0e7389 */ /* 0x00006400000c000b */
[----:B01----:R-:W-:Y:S01]  /*11d80*/  ENDCOLLECTIVE ;  /* 0x000000000000791b */ /* 0x003fe20003800000 */
.L_x_114:
        /* <DEDUP_REMOVED lines=16> */
.L_x_115:
[----:B------:R-:W-:Y:S02]  /*11e90*/  @!P0 LEA R9, R31, UR42, 0x1 ;  /* 0x0000002a1f098c11 */ /* 0x000fe4000f8e08ff */
[----:B------:R-:W-:Y:S01]  /*11ea0*/  MOV R13, R6 ;  /* 0x00000006000d7202 */ /* 0x000fe20000000f00 */
[----:B------:R-:W-:-:S07]  /*11eb0*/  IMAD.MOV.U32 R3, RZ, RZ, R14 ;  /* 0x000000ffff037224 */ /* 0x000fce00078e000e */
[----:B------:R-:W-:Y:S05]  /*11ec0*/  WARPSYNC.COLLECTIVE R15, `(.L_x_116) ;  /* 0x000000000f087348 */ /* 0x000fea0003c00000 */
[----:B------:R0:W1:Y:S02]  /*11ed0*/  SHFL.IDX P6, R14, R13, R12, R11 ;  /* 0x0000000c0d0e7389 */ /* 0x00006400000c000b */
[----:B01----:R-:W-:Y:S01]  /*11ee0*/  ENDCOLLECTIVE ;  /* 0x000000000000791b */ /* 0x003fe20003800000 */
.L_x_116:
[----:B------:R-:W-:Y:S01]  /*11ef0*/  ULDC.64 UR4, c[0x0][0x208] ;  /* 0x0000820000047ab9 */ /* 0x000fe20000000a00 */
[----:B------:R-:W-:Y:S01]  /*11f00*/  IMAD.MOV.U32 R13, RZ, RZ, R8 ;  /* 0x000000ffff0d7224 */ /* 0x000fe200078e0008 */
[----:B------:R-:W-:Y:S01]  /*11f10*/  MOV R12, 0x7 ;  /* 0x00000007000c7802 */ /* 0x000fe20000000f00 */
        /* <DEDUP_REMOVED lines=8> */
[----:B------:R0:W-:Y:S02]  /*11fa0*/  @!P0 LDGSTS.E.BYPASS.LTC128B.128 [R9+0x23400], desc[UR4][R2.64+0x180], !P1 ;  /* 0x2340018002098fae */ /* 0x0001e4000c901d44 */
[----:B0-----:R-:W-:Y:S05]  /*11fb0*/  WARPSYNC.COLLECTIVE R15, `(.L_x_117) ;  /* 0x000000000f087348 */ /* 0x001fea0003c00000 */
[----:B------:R1:W2:Y:S02]  /*11fc0*/  SHFL.IDX P6, R14, R13, R12, R11 ;  /* 0x0000000c0d0e7389 */ /* 0x0002a400000c000b */
[----:B012---:R-:W-:Y:S01]  /*11fd0*/  ENDCOLLECTIVE ;  /* 0x000000000000791b */ /* 0x007fe20003800000 */
.L_x_117:
[----:B------:R-:W-:Y:S02]  /*11fe0*/  IMAD.MOV.U32 R13, RZ, RZ, R6 ;  /* 0x000000ffff0d7224 */ /* 0x000fe400078e0006 */
[----:B------:R-:W-:-:S07]  /*11ff0*/  IMAD.MOV.U32 R8, RZ, RZ, R14 ;  /* 0x000000ffff087224 */ /* 0x000fce00078e000e */
[----:B------:R-:W-:Y:S05]  /*12000*/  WARPSYNC.COLLECTIVE R15, `(.L_x_118) ;  /* 0x000000000f087348 */ /* 0x000fea0003c00000 */
[----:B------:R0:W1:Y:S02]  /*12010*/  SHFL.IDX P6, R14, R13, R12, R11 ;  /* 0x0000000c0d0e7389 */ /* 0x00006400000c000b */
[----:B01----:R-:W-:Y:S01]  /*12020*/  ENDCOLLECTIVE ;  /* 0x000000000000791b */ /* 0x003fe20003800000 */
.L_x_118:
[----:B------:R-:W-:Y:S05]  /*12030*/  BRA `(.L_x_119) ;  /* 0xffffffcc00407947 */ /* 0x000fea000383ffff */
.L_x_56:
[----:B0-----:R-:W-:-:S04]  /*12040*/  MOV R3, UR42 ;  /* 0x0000002a00037c02 */ /* 0x001fc80008000f00 */
[----:B------:R0:W1:Y:S03]  /*12050*/  SYNCS.PHASECHK.TRANS64.TRYWAIT P0, [R3+URZ+0x38820], R0 ;  /* 0x03882000030075a7 */ /* 0x000066000800017f */
[----:B-1----:R-:W-:Y:S05]  /*12060*/  @!P0 NANOSLEEP.SYNCS 0x989680 ;  /* 0x009896800000895d */ /* 0x002fea0003900000 */
[----:B------:R-:W1:Y:S02]  /*12070*/  @!P0 SYNCS.PHASECHK.TRANS64 P0, [R3+URZ+0x38820], R0 ;  /* 0x03882000030085a7 */ /* 0x000e64000800007f */
[----:B-1----:R-:W-:Y:S05]  /*12080*/  @!P0 BRA `(.L_x_56) ;  /* 0xfffffffc00ec8947 */ /* 0x002fea000383ffff */
[----:B------:R-:W-:Y:S05]  /*12090*/  BRA `(.L_x_120) ;  /* 0xffffffcc00907947 */ /* 0x000fea000383ffff */
.L_x_60:
[----:B-1----:R1:W2:Y:S02]  /*120a0*/  SYNCS.PHASECHK.TRANS64.TRYWAIT P0, [R19+URZ+0x38840], R2 ;  /* 0x03884002130075a7 */ /* 0x0022a4000800017f */
[----:B--2---:R-:W-:Y:S05]  /*120b0*/  @!P0 NANOSLEEP.SYNCS 0x989680 ;  /* 0x009896800000895d */ /* 0x004fea0003900000 */
[----:B------:R-:W2:Y:S02]  /*120c0*/  @!P0 SYNCS.PHASECHK.TRANS64 P0, [R19+URZ+0x38840], R2 ;  /* 0x03884002130085a7 */ /* 0x000ea4000800007f */
[----:B--2---:R-:W-:Y:S05]  /*120d0*/  @!P0 BRA `(.L_x_60) ;  /* 0xfffffffc00f08947 */ /* 0x004fea000383ffff */
[----:B------:R-:W-:Y:S05]  /*120e0*/  BRA `(.L_x_121) ;  /* 0xffffffd0009c7947 */ /* 0x000fea000383ffff */
.L_x_61:
        /* <DEDUP_REMOVED lines=8> */
.L_x_123:
[----:B------:R-:W-:Y:S05]  /*12170*/  BSYNC B1 ;  /* 0x0000000000017941 */ /* 0x000fea0003800000 */
.L_x_122:
[----:B------:R-:W-:Y:S01]  /*12180*/  MOV R13, R24 ;  /* 0x00000018000d7202 */ /* 0x000fe20000000f00 */
[----:B------:R-:W-:Y:S01]  /*12190*/  IMAD.MOV.U32 R12, RZ, RZ, RZ ;  /* 0x000000ffff0c7224 */ /* 0x000fe200078e00ff */
[----:B------:R-:W-:Y:S01]  /*121a0*/  MOV R15, 0xffffffff ;  /* 0xffffffff000f7802 */ /* 0x000fe20000000f00 */
[----:B------:R-:W-:Y:S01]  /*121b0*/  IMAD.MOV.U32 R11, RZ, RZ, 0x181f ;  /* 0x0000181fff0b7424 */ /* 0x000fe200078e00ff */
[----:B------:R-:W-:Y:S01]  /*121c0*/  P2R R4, PR, RZ, 0x8 ;  /* 0x00000008ff047803 */ /* 0x000fe20000000000 */
[----:B------:R-:W-:Y:S01]  /*121d0*/  IMAD.MOV.U32 R3, RZ, RZ, R14 ;  /* 0x000000ffff037224 */ /* 0x000fe200078e000e */
[----:B------:R-:W-:Y:S01]  /*121e0*/  LOP3.LUT P3, RZ, R16, 0x10, RZ, 0xc0, !PT ;  /* 0x0000001010ff7812 */ /* 0x000fe2000786c0ff */
[----:B------:R-:W-:-:S12]  /*121f0*/  IMAD.SHL.U32 R32, R22, 0x2, RZ ;  /* 0x0000000216207824 */ /* 0x000fd800078e00ff */
[----:B------:R-:W-:Y:S05]  /*12200*/  WARPSYNC.COLLECTIVE R15, `(.L_x_124) ;  /* 0x000000000f087348 */ /* 0x000fea0003c00000 */
[----:B------:R0:W1:Y:S02]  /*12210*/  SHFL.IDX P6, R14, R13, R12, R11 ;  /* 0x0000000c0d0e7389 */ /* 0x00006400000c000b */
[----:B01----:R-:W-:Y:S01]  /*12220*/  ENDCOLLECTIVE ;  /* 0x000000000000791b */ /* 0x003fe20003800000 */
.L_x_124:
[----:B------:R-:W-:Y:S01]  /*12230*/  P2R R6, PR, RZ, 0x4 ;  /* 0x00000004ff067803 */ /* 0x000fe20000000000 */
[----:B------:R-:W-:Y:S01]  /*12240*/  ULDC.64 UR4, c[0x0][0x208] ;  /* 0x0000820000047ab9 */ /* 0x000fe20000000a00 */
[C---:B------:R-:W-:Y:S02]  /*12250*/  LOP3.LUT P2, RZ, R16.reuse, 0x8, RZ, 0xc0, !PT ;  /* 0x0000000810ff7812 */ /* 0x040fe4000784c0ff */
[----:B------:R-:W-:Y:S02]  /*12260*/  P2R R7, PR, RZ, 0x2 ;  /* 0x00000002ff077803 */ /* 0x000fe40000000000 */
[----:B------:R-:W-:Y:S02]  /*12270*/  LOP3.LUT P1, RZ, R16, 0x4, RZ, 0xc0, !PT ;  /* 0x0000000410ff7812 */ /* 0x000fe4000782c0ff */
[----:B------:R-:W-:Y:S02]  /*12280*/  LEA R25, R25, UR42, 0x1 ;  /* 0x0000002a19197c11 */ /* 0x000fe4000f8e08ff */
[----:B------:R-:W-:Y:S01]  /*12290*/  MOV R13, R27 ;  /* 0x0000001b000d7202 */ /* 0x000fe20000000f00 */
[----:B------:R-:W-:Y:S01]  /*122a0*/  IMAD.MOV.U32 R12, RZ, RZ, 0x1 ;  /* 0x00000001ff0c7424 */ /* 0x000fe200078e00ff */
[----:B------:R-:W-:-:S05]  /*122b0*/  IADD3 R2, P0, R14, R32, RZ ;  /* 0x000000200e027210 */ /* 0x000fca0007f1e0ff */
[----:B------:R-:W-:-:S05]  /*122c0*/  IMAD.X R3, RZ, RZ, R3, P0 ;  /* 0x000000ffff037224 */ /* 0x000fca00000e0603 */
[----:B------:R-:W-:Y:S01]  /*122d0*/  @!PT LDS RZ, [RZ] ;  /* 0x00000000fffff984 */ /* 0x000fe20000000800 */
[----:B------:R-:W-:Y:S01]  /*122e0*/  @!PT LDS RZ, [RZ] ;  /* 0x00000000fffff984 */ /* 0x000fe20000000800 */
[----:B------:R-:W-:Y:S01]  /*122f0*/  @!PT LDS RZ, [RZ] ;  /* 0x00000000fffff984 */ /* 0x000fe20000000800 */
[----:B------:R0:W-:Y:S04]  /*12300*/  LDGSTS.E.BYPASS.LTC128B.128 [R25+0x24400], desc[UR4][R2.64], !P3 ;  /* 0x2440000002197fae */ /* 0x0001e8000d901d44 */
[----:B------:R0:W-:Y:S04]  /*12310*/  LDGSTS.E.BYPASS.LTC128B.128 [R25+0x26c00], desc[UR4][R2.64+0x80], !P2 ;  /* 0x26c0008002197fae */ /* 0x0001e8000d101d44 */
[----:B------:R0:W-:Y:S04]  /*12320*/  LDGSTS.E.BYPASS.LTC128B.128 [R25+0x29400], desc[UR4][R2.64+0x100], !P1 ;  /* 0x2940010002197fae */ /* 0x0001e8000c901d44 */
[----:B------:R0:W-:Y:S02]  /*12330*/  LDGSTS.E.BYPASS.LTC128B.128 [R25+0x2bc00], desc[UR4][R2.64+0x180], !P5 ;  /* 0x2bc0018002197fae */ /* 0x0001e4000e901d44 */
[----:B0-----:R-:W-:Y:S05]  /*12340*/  WARPSYNC.COLLECTIVE R15, `(.L_x_125) ;  /* 0x000000000f087348 */ /* 0x001fea0003c00000 */
[----:B------:R1:W2:Y:S02]  /*12350*/  SHFL.IDX P6, R14, R13, R12, R11 ;  /* 0x0000000c0d0e7389 */ /* 0x0002a400000c000b */
[----:B012---:R-:W-:Y:S01]  /*12360*/  ENDCOLLECTIVE ;  /* 0x000000000000791b */ /* 0x007fe20003800000 */
.L_x_125:
[----:B------:R-:W-:Y:S01]  /*12370*/  MOV R13, R24 ;  /* 0x00000018000d7202 */ /* 0x000fe20000000f00 */
[----:B------:R-:W-:-:S07]  /*12380*/  IMAD.MOV.U32 R5, RZ, RZ, R14 ;  /* 0x000000ffff057224 */ /* 0x000fce00078e000e */
[----:B------:R-:W-:Y:S05]  /*12390*/  WARPSYNC.COLLECTIVE R15, `(.L_x_126) ;  /* 0x000000000f087348 */ /* 0x000fea0003c00000 */
[----:B------:R0:W1:Y:S02]  /*123a0*/  SHFL.IDX P6, R14, R13, R12, R11 ;  /* 0x0000000c0d0e7389 */ /* 0x00006400000c000b */
[----:B01----:R-:W-:Y:S01]  /*123b0*/  ENDCOLLECTIVE ;  /* 0x000000000000791b */ /* 0x003fe20003800000 */
.L_x_126:
[----:B------:R-:W-:Y:S01]  /*123c0*/  ULDC.64 UR4, c[0x0][0x208] ;  /* 0x0000820000047ab9 */ /* 0x000fe20000000a00 */
[----:B------:R-:W-:Y:S01]  /*123d0*/  MOV R13, R27 ;  /* 0x0000001b000d7202 */ /* 0x000fe20000000f00 */
[----:B------:R-:W-:Y:S02]  /*123e0*/  IMAD.MOV.U32 R12, RZ, RZ, 0x2 ;  /* 0x00000002ff0c7424 */ /* 0x000fe400078e00ff */
[----:B------:R-:W-:-:S05]  /*123f0*/  IMAD.MOV.U32 R11, RZ, RZ, R14 ;  /* 0x000000ffff0b7224 */ /* 0x000fca00078e000e */
[----:B------:R-:W-:Y:S01]  /*12400*/  IADD3 R2, P0, R11, R32, RZ ;  /* 0x000000200b027210 */ /* 0x000fe20007f1e0ff */
[----:B------:R-:W-:-:S04]  /*12410*/  IMAD.MOV.U32 R11, RZ, RZ, 0x181f ;  /* 0x0000181fff0b7424 */ /* 0x000fc800078e00ff */
        /* <DEDUP_REMOVED lines=11> */
.L_x_127:
[----:B------:R-:W-:Y:S01]  /*124d0*/  IMAD.MOV.U32 R13, RZ, RZ, R24 ;  /* 0x000000ffff0d7224 */ /* 0x000fe200078e0018 */
[----:B------:R-:W-:-:S07]  /*124e0*/  MOV R5, R14 ;  /* 0x0000000e00057202 */ /* 0x000fce0000000f00 */
[----:B------:R-:W-:Y:S05]  /*124f0*/  WARPSYNC.COLLECTIVE R15, `(.L_x_128) ;  /* 0x000000000f087348 */ /* 0x000fea0003c00000 */
[----:B------:R0:W1:Y:S02]  /*12500*/  SHFL.IDX P6, R14, R13, R12, R11 ;  /* 0x0000000c0d0e7389 */ /* 0x00006400000c000b */
[----:B01----:R-:W-:Y:S01]  /*12510*/  ENDCOLLECTIVE ;  /* 0x000000000000791b */ /* 0x003fe20003800000 */
.L_x_128:
[----:B------:R-:W-:Y:S01]  /*12520*/  ULDC.64 UR4, c[0x0][0x208] ;  /* 0x0000820000047ab9 */ /* 0x000fe20000000a00 */
[----:B------:R-:W-:Y:S02]  /*12530*/  IMAD.MOV.U32 R13, RZ, RZ, R27 ;  /* 0x000000ffff0d7224 */ /* 0x000fe400078e001b */
[----:B------:R-:W-:Y:S02]  /*12540*/  IMAD.MOV.U32 R12, RZ, RZ, 0x3 ;  /* 0x00000003ff0c7424 */ /* 0x000fe400078e00ff */
[----:B------:R-:W-:-:S05]  /*12550*/  IMAD.MOV.U32 R11, RZ, RZ, R14 ;  /* 0x000000ffff0b7224 */ /* 0x000fca00078e000e */
[----:B------:R-:W-:Y:S02]  /*12560*/  IADD3 R2, P0, R11, R32, RZ ;  /* 0x000000200b027210 */ /* 0x000fe40007f1e0ff */
[----:B------:R-:W-:Y:S02]  /*12570*/  MOV R11, 0x181f ;  /* 0x0000181f000b7802 */ /* 0x000fe40000000f00 */
[----:B------:R-:W-:Y:S02]  /*12580*/  IADD3.X R3, RZ, R5, RZ, P0, !PT ;  /* 0x00000005ff037210 */ /* 0x000fe400007fe4ff */
[----:B------:R-:W-:-:S03]  /*12590*/  SHF.L.U32 R5, R22, 0x1, RZ ;  /* 0x0000000116057819 */ /* 0x000fc600000006ff */
        /* <DEDUP_REMOVED lines=10> */
.L_x_129:
[----:B------:R-:W-:Y:S02]  /*12640*/  IMAD.MOV.U32 R13, RZ, RZ, R24 ;  /* 0x000000ffff0d7224 */ /* 0x000fe400078e0018 */
[----:B------:R-:W-:-:S07]  /*12650*/  IMAD.MOV.U32 R32, RZ, RZ, R14 ;  /* 0x000000ffff207224 */ /* 0x000fce00078e000e */
[----:B------:R-:W-:Y:S05]  /*12660*/  WARPSYNC.COLLECTIVE R15, `(.L_x_130) ;  /* 0x000000000f087348 */ /* 0x000fea0003c00000 */
[----:B------:R0:W1:Y:S02]  /*12670*/  SHFL.IDX P6, R14, R13, R12, R11 ;  /* 0x0000000c0d0e7389 */ /* 0x00006400000c000b */
[----:B01----:R-:W-:Y:S01]  /*12680*/  ENDCOLLECTIVE ;  /* 0x000000000000791b */ /* 0x003fe20003800000 */
.L_x_130:
[----:B------:R-:W-:Y:S01]  /*12690*/  ULDC.64 UR4, c[0x0][0x208] ;  /* 0x0000820000047ab9 */ /* 0x000fe20000000a00 */
[----:B------:R-:W-:Y:S01]  /*126a0*/  MOV R13, R27 ;  /* 0x0000001b000d7202 */ /* 0x000fe20000000f00 */
[----:B------:R-:W-:Y:S02]  /*126b0*/  IMAD.MOV.U32 R12, RZ, RZ, 0x4 ;  /* 0x00000004ff0c7424 */ /* 0x000fe400078e00ff */
[----:B------:R-:W-:-:S05]  /*126c0*/  IMAD.MOV.U32 R2, RZ, RZ, R14 ;  /* 0x000000ffff027224 */ /* 0x000fca00078e000e */
[----:B------:R-:W-:-:S05]  /*126d0*/  IADD3 R2, P0, R2, R5, RZ ;  /* 0x0000000502027210 */ /* 0x000fca0007f1e0ff */
[----:B------:R-:W-:-:S05]  /*126e0*/  IMAD.X R3, RZ, RZ, R32, P0 ;  /* 0x000000ffff037224 */ /* 0x000fca00000e0620 */
[----:B------:R-:W-:Y:S01]  /*126f0*/  @!PT LDS RZ, [RZ] ;  /* 0x00000000fffff984 */ /* 0x000fe20000000800 */
[----:B------:R-:W-:Y:S01]  /*12700*/  @!PT LDS RZ, [RZ] ;  /* 0x00000000fffff984 */ /* 0x000fe20000000800 */
[----:B------:R-:W-:Y:S01]  /*12710*/  @!PT LDS RZ, [RZ] ;  /* 0x00000000fffff984 */ /* 0x000fe20000000800 */
[----:B------:R0:W-:Y:S01]  /*12720*/  LDGSTS.E.BYPASS.LTC128B.128 [R25+0x25c00], desc[UR4][R2.64], !P3 ;  /* 0x25c0000002197fae */ /* 0x0001e2000d901d44 */
[----:B------:R-:W-:-:S03]  /*12730*/  ISETP.NE.AND P3, PT, R4, RZ, PT ;  /* 0x000000ff0400720c */ /* 0x000fc60003f65270 */
[----:B------:R0:W-:Y:S01]  /*12740*/  LDGSTS.E.BYPASS.LTC128B.128 [R25+0x28400], desc[UR4][R2.64+0x80], !P2 ;  /* 0x2840008002197fae */ /* 0x0001e2000d101d44 */
[----:B------:R-:W-:-:S03]  /*12750*/  ISETP.NE.AND P2, PT, R6, RZ, PT ;  /* 0x000000ff0600720c */ /* 0x000fc60003f45270 */
[----:B------:R0:W-:Y:S01]  /*12760*/  LDGSTS.E.BYPASS.LTC128B.128 [R25+0x2ac00], desc[UR4][R2.64+0x100], !P1 ;  /* 0x2ac0010002197fae */ /* 0x0001e2000c901d44 */
[----:B------:R-:W-:-:S03]  /*12770*/  ISETP.NE.AND P1, PT, R7, RZ, PT ;  /* 0x000000ff0700720c */ /* 0x000fc60003f25270 */
[----:B------:R0:W-:Y:S10]  /*12780*/  LDGSTS.E.BYPASS.LTC128B.128 [R25+0x2d400], desc[UR4][R2.64+0x180], !P5 ;  /* 0x2d40018002197fae */ /* 0x0001f4000e901d44 */
[----:B0-----:R-:W-:Y:S05]  /*12790*/  WARPSYNC.COLLECTIVE R15, `(.L_x_131) ;  /* 0x000000000f087348 */ /* 0x001fea0003c00000 */
[----:B------:R1:W2:Y:S02]  /*127a0*/  SHFL.IDX P6, R14, R13, R12, R11 ;  /* 0x0000000c0d0e7389 */ /* 0x0002a400000c000b */
[----:B012---:R-:W-:Y:S01]  /*127b0*/  ENDCOLLECTIVE ;  /* 0x000000000000791b */ /* 0x007fe20003800000 */
.L_x_131:
[----:B------:R-:W-:Y:S01]  /*127c0*/  MOV R13, R24 ;  /* 0x00000018000d7202 */ /* 0x000fe20000000f00 */
[----:B------:R-:W-:-:S07]  /*127d0*/  IMAD.MOV.U32 R27, RZ, RZ, R14 ;  /* 0x000000ffff1b7224 */ /* 0x000fce00078e000e */
[----:B------:R-:W-:Y:S05]  /*127e0*/  WARPSYNC.COLLECTIVE R15, `(.L_x_132) ;  /* 0x000000000f087348 */ /* 0x000fea0003c00000 */
[----:B------:R0:W1:Y:S02]  /*127f0*/  SHFL.IDX P6, R14, R13, R12, R11 ;  /* 0x0000000c0d0e7389 */ /* 0x00006400000c000b */
[----:B01----:R-:W-:Y:S01]  /*12800*/  ENDCOLLECTIVE ;  /* 0x000000000000791b */ /* 0x003fe20003800000 */
.L_x_132:
[----:B------:R-:W-:Y:S05]  /*12810*/  BRA `(.L_x_133) ;  /* 0xffffffcc00f87947 */ /* 0x000fea000383ffff */
.L_x_66:
[----:B0-----:R0:W2:Y:S02]  /*12820*/  SYNCS.PHASECHK.TRANS64.TRYWAIT P0, [R4+URZ+0x38860], R3 ;  /* 0x03886003040075a7 */ /* 0x0010a4000800017f */
[----:B--2---:R-:W-:Y:S05]  /*12830*/  @!P0 NANOSLEEP.SYNCS 0x989680 ;  /* 0x009896800000895d */ /* 0x004fea0003900000 */
[----:B------:R-:W2:Y:S02]  /*12840*/  @!P0 SYNCS.PHASECHK.TRANS64 P0, [R4+URZ+0x38860], R3 ;  /* 0x03886003040085a7 */ /* 0x000ea4000800007f */
[----:B--2---:R-:W-:Y:S05]  /*12850*/  @!P0 BRA `(.L_x_66) ;  /* 0xfffffffc00f08947 */ /* 0x004fea000383ffff */
[----:B------:R-:W-:Y:S05]  /*12860*/  BRA `(.L_x_134) ;  /* 0xffffffd000747947 */ /* 0x000fea000383ffff */
.L_x_67:
[----:B------:R-:W-:Y:S01]  /*12870*/  BSSY B1, `(.L_x_135) ;  /* 0x0000008000017945 */ /* 0x000fe20003800000 */
[----:B------:R-:W-:Y:S01]  /*12880*/  IMAD.MOV.U32 R13, RZ, RZ, R18 ;  /* 0x000000ffff0d7224 */ /* 0x000fe200078e0012 */
[----:B------:R-:W-:Y:S01]  /*12890*/  MOV R11, 0x181f ;  /* 0x0000181f000b7802 */ /* 0x000fe20000000f00 */
[----:B------:R-:W-:Y:S02]  /*128a0*/  IMAD.MOV.U32 R12, RZ, RZ, RZ ;  /* 0x000000ffff0c7224 */ /* 0x000fe400078e00ff */
[----:B------:R-:W-:-:S07]  /*128b0*/  IMAD.MOV.U32 R15, RZ, RZ, -0x1 ;  /* 0xffffffffff0f7424 */ /* 0x000fce00078e00ff */
[----:B01----:R-:W-:Y:S05]  /*128c0*/  WARPSYNC.COLLECTIVE R15, `(.L_x_136) ;  /* 0x000000000f087348 */ /* 0x003fea0003c00000 */
[----:B------:R2:W3:Y:S02]  /*128d0*/  SHFL.IDX P6, R14, R13, R12, R11 ;  /* 0x0000000c0d0e7389 */ /* 0x0004e400000c000b */
[----:B0123--:R-:W-:Y:S01]  /*128e0*/  ENDCOLLECTIVE ;  /* 0x000000000000791b */ /* 0x00ffe20003800000 */
.L_x_136:
[----:B------:R-:W-:Y:S05]  /*128f0*/  BSYNC B1 ;  /* 0x0000000000017941 */ /* 0x000fea0003800000 */
.L_x_135:
[----:B------:R-:W-:Y:S01]  /*12900*/  MOV R13, R17 ;  /* 0x00000011000d7202 */ /* 0x000fe20000000f00 */
[----:B------:R-:W-:Y:S01]  /*12910*/  IMAD.MOV.U32 R12, RZ, RZ, RZ ;  /* 0x000000ffff0c7224 */ /* 0x000fe200078e00ff */
[----:B------:R-:W-:Y:S01]  /*12920*/  MOV R15, 0xffffffff ;  /* 0xffffffff000f7802 */ /* 0x000fe20000000f00 */
[----:B------:R-:W-:Y:S01]  /*12930*/  IMAD.MOV.U32 R11, RZ, RZ, 0x181f ;  /* 0x0000181fff0b7424 */ /* 0x000fe200078e00ff */
[----:B------:R-:W-:Y:S01]  /*12940*/  LEA R5, R5, UR42, 0x1 ;  /* 0x0000002a05057c11 */ /* 0x000fe2000f8e08ff */
[----:B------:R-:W-:-:S07]  /*12950*/  IMAD.MOV.U32 R3, RZ, RZ, R14 ;  /* 0x000000ffff037224 */ /* 0x000fce00078e000e */
[----:B------:R-:W-:Y:S05]  /*12960*/  WARPSYNC.COLLECTIVE R15, `(.L_x_137) ;  /* 0x000000000f087348 */ /* 0x000fea0003c00000 */
[----:B------:R0:W1:Y:S02]  /*12970*/  SHFL.IDX P6, R14, R13, R12, R11 ;  /* 0x0000000c0d0e7389 */ /* 0x00006400000c000b */
[----:B01----:R-:W-:Y:S01]  /*12980*/  ENDCOLLECTIVE ;  /* 0x000000000000791b */ /* 0x003fe20003800000 */
.L_x_137:
[----:B------:R-:W-:Y:S01]  /*12990*/  ULDC.64 UR4, c[0x0][0x208] ;  /* 0x0000820000047ab9 */ /* 0x000fe20000000a00 */
[----:B------:R-:W-:Y:S01]  /*129a0*/  IMAD.MOV.U32 R13, RZ, RZ, R18 ;  /* 0x000000ffff0d7224 */ /* 0x000fe200078e0012 */
[----:B------:R-:W-:Y:S02]  /*129b0*/  MOV R12, 0x1 ;  /* 0x00000001000c7802 */ /* 0x000fe40000000f00 */
[----:B------:R-:W-:-:S05]  /*129c0*/  IADD3 R2, P0, R14, R6, RZ ;  /* 0x000000060e027210 */ /* 0x000fca0007f1e0ff */
[----:B------:R-:W-:Y:S01]  /*129d0*/  IMAD.X R3, RZ, RZ, R3, P0 ;  /* 0x000000ffff037224 */ /* 0x000fe200000e0603 */
[----:B------:R-:W-:-:S13]  /*129e0*/  ISETP.LT.OR P0, PT, R0, 0x1, P4 ;  /* 0x000000010000780c */ /* 0x000fda0002701670 */
[----:B------:R-:W-:Y:S01]  /*129f0*/  @!PT LDS RZ, [RZ] ;  /* 0x00000000fffff984 */ /* 0x000fe20000000800 */
[----:B------:R-:W-:Y:S01]  /*12a00*/  @!PT LDS RZ, [RZ] ;  /* 0x00000000fffff984 */ /* 0x000fe20000000800 */
[----:B------:R-:W-:Y:S01]  /*12a10*/  @!PT LDS RZ, [RZ] ;  /* 0x00000000fffff984 */ /* 0x000fe20000000800 */
[----:B------:R0:W-:Y:S01]  /*12a20*/  LDGSTS.E.BYPASS.LTC128B.128 [R5+0x400], desc[UR4][R2.64], !P0 ;  /* 0x0040000002057fae */ /* 0x0001e2000c101d44 */
[----:B------:R-:W-:-:S13]  /*12a30*/  ISETP.LT.OR P0, PT, R0, 0x1, P3 ;  /* 0x000000010000780c */ /* 0x000fda0001f01670 */
[----:B------:R0:W-:Y:S01]  /*12a40*/  LDGSTS.E.BYPASS.LTC128B.128 [R5+0x2c00], desc[UR4][R2.64+0x80], !P0 ;  /* 0x02c0008002057fae */ /* 0x0001e2000c101d44 */
[----:B------:R-:W-:-:S13]  /*12a50*/  ISETP.LT.OR P0, PT, R0, 0x1, P2 ;  /* 0x000000010000780c */ /* 0x000fda0001701670 */
[----:B------:R0:W-:Y:S01]  /*12a60*/  LDGSTS.E.BYPASS.LTC128B.128 [R5+0x5400], desc[UR4][R2.64+0x100], !P0 ;  /* 0x0540010002057fae */ /* 0x0001e2000c101d44 */
[----:B------:R-:W-:-:S13]  /*12a70*/  ISETP.LT.OR P0, PT, R0, 0x1, P1 ;  /* 0x000000010000780c */ /* 0x000fda0000f01670 */
[----:B------:R0:W-:Y:S02]  /*12a80*/  LDGSTS.E.BYPASS.LTC128B.128 [R5+0x7c00], desc[UR4][R2.64+0x180], !P0 ;  /* 0x07c0018002057fae */ /* 0x0001e4000c101d44 */
[----:B0-----:R-:W-:Y:S05]  /*12a90*/  WARPSYNC.COLLECTIVE R15, `(.L_x_138) ;  /* 0x000000000f087348 */ /* 0x001fea0003c00000 */
[----:B------:R1:W2:Y:S02]  /*12aa0*/  SHFL.IDX P6, R14, R13, R12, R11 ;  /* 0x0000000c0d0e7389 */ /* 0x0002a400000c000b */
[----:B012---:R-:W-:Y:S01]  /*12ab0*/  ENDCOLLECTIVE ;  /* 0x000000000000791b */ /* 0x007fe20003800000 */
.L_x_138:
[----:B------:R-:W-:Y:S02]  /*12ac0*/  IMAD.MOV.U32 R13, RZ, RZ, R17 ;  /* 0x000000ffff0d7224 */ /* 0x000fe400078e0011 */
[----:B------:R-:W-:-:S07]  /*12ad0*/  IMAD.MOV.U32 R3, RZ, RZ, R14 ;  /* 0x000000ffff037224 */ /* 0x000fce00078e000e */
[----:B------:R-:W-:Y:S05]  /*12ae0*/  WARPSYNC.COLLECTIVE R15, `(.L_x_139) ;  /* 0x000000000f087348 */ /* 0x000fea0003c00000 */
[----:B------:R0:W1:Y:S02]  /*12af0*/  SHFL.IDX P6, R14, R13, R12, R11 ;  /* 0x0000000c0d0e7389 */ /* 0x00006400000c000b */
[----:B01----:R-:W-:Y:S01]  /*12b00*/  ENDCOLLECTIVE ;  /* 0x000000000000791b */ /* 0x003fe20003800000 */
.L_x_139:
[----:B------:R-:W-:Y:S01]  /*12b10*/  ULDC.64 UR4, c[0x0][0x208] ;  /* 0x0000820000047ab9 */ /* 0x000fe20000000a00 */
[----:B------:R-:W-:Y:S02]  /*12b20*/  IMAD.MOV.U32 R13, RZ, RZ, R18 ;  /* 0x000000ffff0d7224 */ /* 0x000fe400078e0012 */
[----:B------:R-:W-:Y:S01]  /*12b30*/  IMAD.MOV.U32 R12, RZ, RZ, 0x2 ;  /* 0x00000002ff0c7424 */ /* 0x000fe200078e00ff */
[----:B------:R-:W-:-:S04]  /*12b40*/  IADD3 R2, P0, R14, R6, RZ ;  /* 0x000000060e027210 */ /* 0x000fc80007f1e0ff */
[----:B------:R-:W-:Y:S02]  /*12b50*/  IADD3.X R3, RZ, R3, RZ, P0, !PT ;  /* 0x00000003ff037210 */ /* 0x000fe400007fe4ff */
        /* <DEDUP_REMOVED lines=14> */
.L_x_140:
[----:B------:R-:W-:Y:S01]  /*12c40*/  IMAD.MOV.U32 R13, RZ, RZ, R17 ;  /* 0x000000ffff0d7224 */ /* 0x000fe200078e0011 */
[----:B------:R-:W-:-:S07]  /*12c50*/  MOV R3, R14 ;  /* 0x0000000e00037202 */ /* 0x000fce0000000f00 */
[----:B------:R-:W-:Y:S05]  /*12c60*/  WARPSYNC.COLLECTIVE R15, `(.L_x_141) ;  /* 0x000000000f087348 */ /* 0x000fea0003c00000 */
[----:B------:R0:W1:Y:S02]  /*12c70*/  SHFL.IDX P6, R14, R13, R12, R11 ;  /* 0x0000000c0d0e7389 */ /* 0x00006400000c000b */
[----:B01----:R-:W-:Y:S01]  /*12c80*/  ENDCOLLECTIVE ;  /* 0x000000000000791b */ /* 0x003fe20003800000 */
.L_x_141:
[----:B------:R-:W-:Y:S01]  /*12c90*/  ULDC.64 UR4, c[0x0][0x208] ;  /* 0x0000820000047ab9 */ /* 0x000fe20000000a00 */
[----:B------:R-:W-:Y:S01]  /*12ca0*/  MOV R13, R18 ;  /* 0x00000012000d7202 */ /* 0x000fe20000000f00 */
[----:B------:R-:W-:Y:S01]  /*12cb0*/  IMAD.MOV.U32 R12, RZ, RZ, 0x3 ;  /* 0x00000003ff0c7424 */ /* 0x000fe200078e00ff */
        /* <DEDUP_REMOVED lines=16> */
.L_x_142:
[----:B------:R-:W-:Y:S01]  /*12dc0*/  MOV R13, R17 ;  /* 0x00000011000d7202 */ /* 0x000fe20000000f00 */
[----:B------:R-:W-:-:S07]  /*12dd0*/  IMAD.MOV.U32 R3, RZ, RZ, R14 ;  /* 0x000000ffff037224 */ /* 0x000fce00078e000e */
[----:B------:R-:W-:Y:S05]  /*12de0*/  WARPSYNC.COLLECTIVE R15, `(.L_x_143) ;  /* 0x000000000f087348 */ /* 0x000fea0003c00000 */
[----:B------:R0:W1:Y:S02]  /*12df0*/  SHFL.IDX P6, R14, R13, R12, R11 ;  /* 0x0000000c0d0e7389 */ /* 0x00006400000c000b */
[----:B01----:R-:W-:Y:S01]  /*12e00*/  ENDCOLLECTIVE ;  /* 0x000000000000791b */ /* 0x003fe20003800000 */
.L_x_143:
        /* <DEDUP_REMOVED lines=19> */
.L_x_144:
[----:B------:R-:W-:Y:S02]  /*12f40*/  IMAD.MOV.U32 R13, RZ, RZ, R17 ;  /* 0x000000ffff0d7224 */ /* 0x000fe400078e0011 */
[----:B------:R-:W-:-:S07]  /*12f50*/  IMAD.MOV.U32 R18, RZ, RZ, R14 ;  /* 0x000000ffff127224 */ /* 0x000fce00078e000e */
[----:B------:R-:W-:Y:S05]  /*12f60*/  WARPSYNC.COLLECTIVE R15, `(.L_x_145) ;  /* 0x000000000f087348 */ /* 0x000fea0003c00000 */
[----:B------:R0:W1:Y:S02]  /*12f70*/  SHFL.IDX P6, R14, R13, R12, R11 ;  /* 0x0000000c0d0e7389 */ /* 0x00006400000c000b */
[----:B01----:R-:W-:Y:S01]  /*12f80*/  ENDCOLLECTIVE ;  /* 0x000000000000791b */ /* 0x003fe20003800000 */
.L_x_145:
[----:B------:R-:W-:Y:S05]  /*12f90*/  BRA `(.L_x_146) ;  /* 0xffffffcc008c7947 */ /* 0x000fea000383ffff */
.L_x_73:
[----:B0-----:R0:W1:Y:S02]  /*12fa0*/  SYNCS.PHASECHK.TRANS64.TRYWAIT P0, [R0+URZ+0x38860], R3 ;  /* 0x03886003000075a7 */ /* 0x001064000800017f */
[----:B-1----:R-:W-:Y:S05]  /*12fb0*/  @!P0 NANOSLEEP.SYNCS 0x989680 ;  /* 0x009896800000895d */ /* 0x002fea0003900000 */
[----:B------:R-:W1:Y:S02]  /*12fc0*/  @!P0 SYNCS.PHASECHK.TRANS64 P0, [R0+URZ+0x38860], R3 ;  /* 0x03886003000085a7 */ /* 0x000e64000800007f */
[----:B-1----:R-:W-:Y:S05]  /*12fd0*/  @!P0 BRA `(.L_x_73) ;  /* 0xfffffffc00f08947 */ /* 0x002fea000383ffff */
[----:B------:R-:W-:Y:S05]  /*12fe0*/  BRA `(.L_x_147) ;  /* 0xffffffd000947947 */ /* 0x000fea000383ffff */
.L_x_74:
[----:B------:R-:W-:Y:S01]  /*12ff0*/  BSSY B0, `(.L_x_148) ;  /* 0x0000008000007945 */ /* 0x000fe20003800000 */
[----:B------:R-:W-:Y:S01]  /*13000*/  MOV R13, R18 ;  /* 0x00000012000d7202 */ /* 0x000fe20000000f00 */
[----:B------:R-:W-:Y:S01]  /*13010*/  IMAD.MOV.U32 R12, RZ, RZ, RZ ;  /* 0x000000ffff0c7224 */ /* 0x000fe200078e00ff */
[----:B------:R-:W-:Y:S01]  /*13020*/  MOV R15, 0xffffffff ;  /* 0xffffffff000f7802 */ /* 0x000fe20000000f00 */
[----:B------:R-:W-:-:S07]  /*13030*/  IMAD.MOV.U32 R11, RZ, RZ, 0x181f ;  /* 0x0000181fff0b7424 */ /* 0x000fce00078e00ff */
[----:B0-----:R-:W-:Y:S05]  /*13040*/  WARPSYNC.COLLECTIVE R15, `(.L_x_149) ;  /* 0x000000000f087348 */ /* 0x001fea0003c00000 */
[----:B------:R1:W2:Y:S02]  /*13050*/  SHFL.IDX P6, R14, R13, R12, R11 ;  /* 0x0000000c0d0e7389 */ /* 0x0002a400000c000b */
[----:B012---:R-:W-:Y:S01]  /*13060*/  ENDCOLLECTIVE ;  /* 0x000000000000791b */ /* 0x007fe20003800000 */
.L_x_149:
[----:B------:R-:W-:Y:S05]  /*13070*/  BSYNC B0 ;  /* 0x0000000000007941 */ /* 0x000fea0003800000 */
.L_x_148:
[----:B------:R-:W-:Y:S01]  /*13080*/  IMAD.MOV.U32 R13, RZ, RZ, R17 ;  /* 0x000000ffff0d7224 */ /* 0x000fe200078e0011 */
[----:B------:R-:W-:Y:S01]  /*13090*/  MOV R12, RZ ;  /* 0x000000ff000c7202 */ /* 0x000fe20000000f00 */
[----:B------:R-:W-:Y:S01]  /*130a0*/  IMAD.MOV.U32 R11, RZ, RZ, 0x181f ;  /* 0x0000181fff0b7424 */ /* 0x000fe200078e00ff */
[----:B------:R-:W-:Y:S01]  /*130b0*/  LEA R4, R4, UR42, 0x1 ;  /* 0x0000002a04047c11 */ /* 0x000fe2000f8e08ff */
[----:B------:R-:W-:Y:S02]  /*130c0*/  IMAD.MOV.U32 R15, RZ, RZ, -0x1 ;  /* 0xffffffffff0f7424 */ /* 0x000fe400078e00ff */
[----:B------:R-:W-:-:S07]  /*130d0*/  IMAD.MOV.U32 R3, RZ, RZ, R14 ;  /* 0x000000ffff037224 */ /* 0x000fce00078e000e */
[----:B------:R-:W-:Y:S05]  /*130e0*/  WARPSYNC.COLLECTIVE R15, `(.L_x_150) ;  /* 0x000000000f087348 */ /* 0x000fea0003c00000 */
[----:B------:R0:W1:Y:S02]  /*130f0*/  SHFL.IDX P6, R14, R13, R12, R11 ;  /* 0x0000000c0d0e7389 */ /* 0x00006400000c000b */
[----:B01----:R-:W-:Y:S01]  /*13100*/  ENDCOLLECTIVE ;  /* 0x000000000000791b */ /* 0x003fe20003800000 */
.L_x_150:
[----:B------:R-:W-:Y:S01]  /*13110*/  ULDC UR4, c[0x0][0x2f4] ;  /* 0x0000bd0000047ab9 */ /* 0x000fe20000000800 */
[----:B------:R-:W-:Y:S01]  /*13120*/  ULDC.64 UR6, c[0x0][0x208] ;  /* 0x0000820000067ab9 */ /* 0x000fe20000000a00 */
[----:B------:R-:W-:Y:S02]  /*13130*/  ISETP.GE.AND P2, PT, R22, UR4, PT ;  /* 0x0000000416007c0c */ /* 0x000fe4000bf46270 */
[----:B------:R-:W-:Y:S02]  /*13140*/  ISETP.GE.AND P3, PT, R37, UR4, PT ;  /* 0x0000000425007c0c */ /* 0x000fe4000bf66270 */
[C---:B------:R-:W-:Y:S02]  /*13150*/  ISETP.LT.OR P5, PT, R5.reuse, 0x1, P2 ;  /* 0x000000010500780c */ /* 0x040fe400017a1670 */
[----:B------:R-:W-:Y:S02]  /*13160*/  ISETP.LT.OR P4, PT, R5, 0x1, P3 ;  /* 0x000000010500780c */ /* 0x000fe40001f81670 */
[----:B------:R-:W-:-:S02]  /*13170*/  ISETP.GE.AND P1, PT, R36, UR4, PT ;  /* 0x0000000424007c0c */ /* 0x000fc4000bf26270 */
[----:B------:R-:W-:Y:S01]  /*13180*/  ISETP.GE.AND P0, PT, R35, UR4, PT ;  /* 0x0000000423007c0c */ /* 0x000fe2000bf06270 */
[----:B------:R-:W-:Y:S02]  /*13190*/  IMAD.MOV.U32 R13, RZ, RZ, R18 ;  /* 0x000000ffff0d7224 */ /* 0x000fe400078e0012 */
[----:B------:R-:W-:Y:S01]  /*131a0*/  IMAD.MOV.U32 R12, RZ, RZ, 0x1 ;  /* 0x00000001ff0c7424 */ /* 0x000fe200078e00ff */
[----:B------:R-:W-:-:S05]  /*131b0*/  MOV R2, R14 ;  /* 0x0000000e00027202 */ /* 0x000fca0000000f00 */
[----:B------:R-:W-:-:S05]  /*131c0*/  IMAD.WIDE.U32 R2, R22, 0x2, R2 ;  /* 0x0000000216027825 */ /* 0x000fca00078e0002 */
[----:B------:R-:W-:Y:S01]  /*131d0*/  @!PT LDS RZ, [RZ] ;  /* 0x00000000fffff984 */ /* 0x000fe20000000800 */
[----:B------:R-:W-:Y:S01]  /*131e0*/  @!PT LDS RZ, [RZ] ;  /* 0x00000000fffff984 */ /* 0x000fe20000000800 */
[----:B------:R-:W-:Y:S01]  /*131f0*/  @!PT LDS RZ, [RZ] ;  /* 0x00000000fffff984 */ /* 0x000fe20000000800 */
[----:B------:R0:W-:Y:S01]  /*13200*/  LDGSTS.E.BYPASS.LTC128B.128 [R4+0x400], desc[UR6][R2.64], !P5 ;  /* 0x0040000002047fae */ /* 0x0001e2000e901d46 */
[----:B------:R-:W-:-:S03]  /*13210*/  ISETP.LT.OR P5, PT, R5, 0x1, P1 ;  /* 0x000000010500780c */ /* 0x000fc60000fa1670 */
[----:B------:R0:W-:Y:S01]  /*13220*/  LDGSTS.E.BYPASS.LTC128B.128 [R4+0x2c00], desc[UR6][R2.64+0x80], !P4 ;  /* 0x02c0008002047fae */ /* 0x0001e2000e101d46 */
[----:B------:R-:W-:-:S09]  /*13230*/  ISETP.LT.OR P4, PT, R5, 0x1, P0 ;  /* 0x000000010500780c */ /* 0x000fd20000781670 */
[----:B------:R0:W-:Y:S01]  /*13240*/  LDGSTS.E.BYPASS.LTC128B.128 [R4+0x5400], desc[UR6][R2.64+0x100], !P5 ;  /* 0x0540010002047fae */ /* 0x0001e2000e901d46 */
[----:B------:R-:W-:-:S03]  /*13250*/  ISETP.LT.OR P5, PT, R5, 0x11, P2 ;  /* 0x000000110500780c */ /* 0x000fc600017a1670 */
[----:B------:R0:W-:Y:S01]  /*13260*/  LDGSTS.E.BYPASS.LTC128B.128 [R4+0x7c00], desc[UR6][R2.64+0x180], !P4 ;  /* 0x07c0018002047fae */ /* 0x0001e2000e101d46 */
[----:B------:R-:W-:-:S13]  /*13270*/  ISETP.LT.OR P4, PT, R5, 0x11, P3 ;  /* 0x000000110500780c */ /* 0x000fda0001f81670 */
[----:B0-----:R-:W-:Y:S05]  /*13280*/  WARPSYNC.COLLECTIVE R15, `(.L_x_151) ;  /* 0x000000000f087348 */ /* 0x001fea0003c00000 */
[----:B------:R1:W2:Y:S02]  /*13290*/  SHFL.IDX P6, R14, R13, R12, R11 ;  /* 0x0000000c0d0e7389 */ /* 0x0002a400000c000b */
[----:B012---:R-:W-:Y:S01]  /*132a0*/  ENDCOLLECTIVE ;  /* 0x000000000000791b */ /* 0x007fe20003800000 */
.L_x_151:
[----:B------:R-:W-:Y:S01]  /*132b0*/  IMAD.MOV.U32 R13, RZ, RZ, R17 ;  /* 0x000000ffff0d7224 */ /* 0x000fe200078e0011 */
[----:B------:R-:W-:-:S07]  /*132c0*/  MOV R6, R14 ;  /* 0x0000000e00067202 */ /* 0x000fce0000000f00 */
[----:B------:R-:W-:Y:S05]  /*132d0*/  WARPSYNC.COLLECTIVE R15, `(.L_x_152) ;  /* 0x000000000f087348 */ /* 0x000fea0003c00000 */
[----:B------:R0:W1:Y:S02]  /*132e0*/  SHFL.IDX P6, R14, R13, R12, R11 ;  /* 0x0000000c0d0e7389 */ /* 0x00006400000c000b */
[----:B01----:R-:W-:Y:S01]  /*132f0*/  ENDCOLLECTIVE ;  /* 0x000000000000791b */ /* 0x003fe20003800000 */
.L_x_152:
[----:B------:R-:W-:Y:S01]  /*13300*/  ULDC.64 UR4, c[0x0][0x208] ;  /* 0x0000820000047ab9 */ /* 0x000fe20000000a00 */
[----:B------:R-:W-:Y:S01]  /*13310*/  MOV R3, R6 ;  /* 0x0000000600037202 */ /* 0x000fe20000000f00 */
[----:B------:R-:W-:Y:S02]  /*13320*/  IMAD.MOV.U32 R13, RZ, RZ, R18 ;  /* 0x000000ffff0d7224 */ /* 0x000fe400078e0012 */
[----:B------:R-:W-:Y:S02]  /*13330*/  IMAD.MOV.U32 R12, RZ, RZ, 0x2 ;  /* 0x00000002ff0c7424 */ /* 0x000fe400078e00ff */
[----:B------:R-:W-:-:S04]  /*13340*/  IMAD.MOV.U32 R2, RZ, RZ, R14 ;  /* 0x000000ffff027224 */ /* 0x000fc800078e000e */
        /* <DEDUP_REMOVED lines=15> */
.L_x_153:
[----:B------:R-:W-:Y:S01]  /*13440*/  IMAD.MOV.U32 R13, RZ, RZ, R17 ;  /* 0x000000ffff0d7224 */ /* 0x000fe200078e0011 */
[----:B------:R-:W-:-:S07]  /*13450*/  MOV R6, R14 ;  /* 0x0000000e00067202 */ /* 0x000fce0000000f00 */
[----:B------:R-:W-:Y:S05]  /*13460*/  WARPSYNC.COLLECTIVE R15, `(.L_x_154) ;  /* 0x000000000f087348 */ /* 0x000fea0003c00000 */
[----:B------:R0:W1:Y:S02]  /*13470*/  SHFL.IDX P6, R14, R13, R12, R11 ;  /* 0x0000000c0d0e7389 */ /* 0x00006400000c000b */
[----:B01----:R-:W-:Y:S01]  /*13480*/  ENDCOLLECTIVE ;  /* 0x000000000000791b */ /* 0x003fe20003800000 */
.L_x_154:
        /* <DEDUP_REMOVED lines=20> */
.L_x_155:
[----:B------:R-:W-:Y:S01]  /*135d0*/  IMAD.MOV.U32 R13, RZ, RZ, R17 ;  /* 0x000000ffff0d7224 */ /* 0x000fe200078e0011 */
[----:B------:R-:W-:-:S07]  /*135e0*/  MOV R6, R14 ;  /* 0x0000000e00067202 */ /* 0x000fce0000000f00 */
[----:B------:R-:W-:Y:S05]  /*135f0*/  WARPSYNC.COLLECTIVE R15, `(.L_x_156) ;  /* 0x000000000f087348 */ /* 0x000fea0003c00000 */
[----:B------:R0:W1:Y:S02]  /*13600*/  SHFL.IDX P6, R14, R13, R12, R11 ;  /* 0x0000000c0d0e7389 */ /* 0x00006400000c000b */
[----:B01----:R-:W-:Y:S01]  /*13610*/  ENDCOLLECTIVE ;  /* 0x000000000000791b */ /* 0x003fe20003800000 */
.L_x_156:
[----:B------:R-:W-:Y:S01]  /*13620*/  ULDC.64 UR4, c[0x0][0x208] ;  /* 0x0000820000047ab9 */ /* 0x000fe20000000a00 */
[----:B------:R-:W-:Y:S01]  /*13630*/  MOV R3, R6 ;  /* 0x0000000600037202 */ /* 0x000fe20000000f00 */
[----:B------:R-:W-:Y:S02]  /*13640*/  IMAD.MOV.U32 R6, RZ, RZ, RZ ;  /* 0x000000ffff067224 */ /* 0x000fe400078e00ff */
        /* <DEDUP_REMOVED lines=11> */
[----:B------:R0:W-:Y:S04]  /*13700*/  LDGSTS.E.BYPASS.LTC128B.128 [R4+0x6c00], desc[UR4][R2.64+0x100], !P5 ;  /* 0x06c0010002047fae */ /* 0x0001e8000e901d44 */
[----:B------:R0:W-:Y:S02]  /*13710*/  LDGSTS.E.BYPASS.LTC128B.128 [R4+0x9400], desc[UR4][R2.64+0x180], !P4 ;  /* 0x0940018002047fae */ /* 0x0001e4000e101d44 */
[----:B0-----:R-:W-:Y:S05]  /*13720*/  WARPSYNC.COLLECTIVE R15, `(.L_x_157) ;  /* 0x000000000f087348 */ /* 0x001fea0003c00000 */
[----:B------:R1:W2:Y:S02]  /*13730*/  SHFL.IDX P6, R14, R13, R12, R11 ;  /* 0x0000000c0d0e7389 */ /* 0x0002a400000c000b */
[----:B012---:R-:W-:Y:S01]  /*13740*/  ENDCOLLECTIVE ;  /* 0x000000000000791b */ /* 0x007fe20003800000 */
.L_x_157:
[----:B------:R-:W-:Y:S01]  /*13750*/  IMAD.MOV.U32 R13, RZ, RZ, R17 ;  /* 0x000000ffff0d7224 */ /* 0x000fe200078e0011 */
[----:B------:R-:W-:-:S07]  /*13760*/  MOV R18, R14 ;  /* 0x0000000e00127202 */ /* 0x000fce0000000f00 */
[----:B------:R-:W-:Y:S05]  /*13770*/  WARPSYNC.COLLECTIVE R15, `(.L_x_158) ;  /* 0x000000000f087348 */ /* 0x000fea0003c00000 */
[----:B------:R0:W1:Y:S02]  /*13780*/  SHFL.IDX P6, R14, R13, R12, R11 ;  /* 0x0000000c0d0e7389 */ /* 0x00006400000c000b */
[----:B01----:R-:W-:Y:S01]  /*13790*/  ENDCOLLECTIVE ;  /* 0x000000000000791b */ /* 0x003fe20003800000 */
.L_x_158:
[----:B------:R-:W-:Y:S05]  /*137a0*/  BRA `(.L_x_159) ;  /* 0xffffffcc00a07947 */ /* 0x000fea000383ffff */
.L_x_77:
[----:B0-----:R0:W1:Y:S02]  /*137b0*/  SYNCS.PHASECHK.TRANS64.TRYWAIT P0, [R7+URZ+0x38820], R6 ;  /* 0x03882006070075a7 */ /* 0x001064000800017f */
[----:B-1----:R-:W-:Y:S05]  /*137c0*/  @!P0 NANOSLEEP.SYNCS 0x989680 ;  /* 0x009896800000895d */ /* 0x002fea0003900000 */
[----:B------:R-:W1:Y:S02]  /*137d0*/  @!P0 SYNCS.PHASECHK.TRANS64 P0, [R7+URZ+0x38820], R6 ;  /* 0x03882006070085a7 */ /* 0x000e64000800007f */
[----:B-1----:R-:W-:Y:S05]  /*137e0*/  @!P0 BRA `(.L_x_77) ;  /* 0xfffffffc00f08947 */ /* 0x002fea000383ffff */
[----:B------:R-:W-:Y:S05]  /*137f0*/  BRA `(.L_x_160) ;  /* 0xffffffd000287947 */ /* 0x000fea000383ffff */
.L_x_78:
[----:B------:R-:W1:Y:S01]  /*13800*/  S2R R3, SR_TID.X ;  /* 0x0000000000037919 */ /* 0x000e620000002100 */
[----:B------:R-:W-:Y:S01]  /*13810*/  BSSY B0, `(.L_x_161) ;  /* 0x000000a000007945 */ /* 0x000fe20003800000 */
[----:B------:R-:W-:Y:S01]  /*13820*/  IMAD.MOV.U32 R12, RZ, RZ, RZ ;  /* 0x000000ffff0c7224 */ /* 0x000fe200078e00ff */
[----:B------:R-:W-:Y:S01]  /*13830*/  MOV R15, 0xffffffff ;  /* 0xffffffff000f7802 */ /* 0x000fe20000000f00 */
[----:B------:R-:W-:Y:S01]  /*13840*/  IMAD.MOV.U32 R11, RZ, RZ, 0x1f ;  /* 0x0000001fff0b7424 */ /* 0x000fe200078e00ff */
[----:B-1----:R-:W-:-:S04]  /*13850*/  SHF.R.U32.HI R3, RZ, 0x5, R3 ;  /* 0x00000005ff037819 */ /* 0x002fc80000011603 */
[----:B------:R-:W-:-:S04]  /*13860*/  LOP3.LUT R3, R3, 0x3, RZ, 0xc0, !PT ;  /* 0x0000000303037812 */ /* 0x000fc800078ec0ff */
[----:B------:R-:W-:-:S07]  /*13870*/  MOV R13, R3 ;  /* 0x00000003000d7202 */ /* 0x000fce0000000f00 */
[----:B0----5:R-:W-:Y:S05]  /*13880*/  WARPSYNC.COLLECTIVE R15, `(.L_x_162) ;  /* 0x000000000f087348 */ /* 0x021fea0003c00000 */
[----:B------:R1:W2:Y:S02]  /*13890*/  SHFL.IDX P6, R14, R13, R12, R11 ;  /* 0x0000000c0d0e7389 */ /* 0x0002a400000c000b */
[----:B012--5:R-:W-:Y:S01]  /*138a0*/  ENDCOLLECTIVE ;  /* 0x000000000000791b */ /* 0x027fe20003800000 */
.L_x_162:
[----:B------:R-:W-:Y:S05]  /*138b0*/  BSYNC B0 ;  /* 0x0000000000007941 */ /* 0x000fea0003800000 */
.L_x_161:
[----:B------:R-:W-:Y:S05]  /*138c0*/  BRA `(.L_x_163) ;  /* 0xffffffd0000c7947 */ /* 0x000fea000383ffff */
.L_x_79:
[----:B------:R-:W-:Y:S01]  /*138d0*/  BSSY B0, `(.L_x_164) ;  /* 0x0000006000007945 */ /* 0x000fe20003800000 */
[----:B------:R-:W-:-:S07]  /*138e0*/  IMAD.MOV.U32 R15, RZ, RZ, -0x1 ;  /* 0xffffffffff0f7424 */ /* 0x000fce00078e00ff */
[----:B01---5:R-:W-:Y:S05]  /*138f0*/  WARPSYNC.COLLECTIVE R15, `(.L_x_165) ;  /* 0x000000000f0c7348 */ /* 0x023fea0003c00000 */
[----:B------:R-:W-:Y:S02]  /*13900*/  ELECT P6, UR62, PT ;  /* 0x00000000003e782f */ /* 0x000fe400038c0000 */
[----:B------:R-:W-:Y:S01]  /*13910*/  MOV R14, UR62 ;  /* 0x0000003e000e7c02 */ /* 0x000fe20008000f00 */
[----:B01---5:R-:W-:Y:S10]  /*13920*/  ENDCOLLECTIVE ;  /* 0x000000000000791b */ /* 0x023ff40003800000 */
.L_x_165:
[----:B------:R-:W-:Y:S05]  /*13930*/  BSYNC B0 ;  /* 0x0000000000007941 */ /* 0x000fea0003800000 */
.L_x_164:
[----:B------:R-:W-:Y:S05]  /*13940*/  BRA `(.L_x_166) ;  /* 0xffffffd000007947 */ /* 0x000fea000383ffff */
.L_x_81:
[----:B-1----:R1:W2:Y:S02]  /*13950*/  SYNCS.PHASECHK.TRANS64.TRYWAIT P1, [R5+URZ+0x38840], R4 ;  /* 0x03884004050075a7 */ /* 0x0022a4000802017f */
[----:B--2---:R-:W-:Y:S05]  /*13960*/  @!P1 NANOSLEEP.SYNCS 0x989680 ;  /* 0x009896800000995d */ /* 0x004fea0003900000 */
[----:B------:R-:W2:Y:S02]  /*13970*/  @!P1 SYNCS.PHASECHK.TRANS64 P1, [R5+URZ+0x38840], R4 ;  /* 0x03884004050095a7 */ /* 0x000ea4000802007f */
[----:B--2---:R-:W-:Y:S05]  /*13980*/  @!P1 BRA `(.L_x_81) ;  /* 0xfffffffc00f09947 */ /* 0x004fea000383ffff */
[----:B------:R-:W-:Y:S05]  /*13990*/  BRA `(.L_x_167) ;  /* 0xffffffd000287947 */ /* 0x000fea000383ffff */
.L_x_83:
[----:B--2---:R2:W3:Y:S02]  /*139a0*/  SYNCS.PHASECHK.TRANS64.TRYWAIT P1, [R3+URZ+0x38840], R0 ;  /* 0x03884000030075a7 */ /* 0x0044e4000802017f */
[----:B---3--:R-:W-:Y:S05]  /*139b0*/  @!P1 NANOSLEEP.SYNCS 0x989680 ;  /* 0x009896800000995d */ /* 0x008fea0003900000 */
[----:B------:R-:W3:Y:S02]  /*139c0*/  @!P1 SYNCS.PHASECHK.TRANS64 P1, [R3+URZ+0x38840], R0 ;  /* 0x03884000030095a7 */ /* 0x000ee4000802007f */
[----:B---3--:R-:W-:Y:S05]  /*139d0*/  @!P1 BRA `(.L_x_83) ;  /* 0xfffffffc00f09947 */ /* 0x008fea000383ffff */
[----:B------:R-:W-:Y:S05]  /*139e0*/  BRA `(.L_x_168) ;  /* 0xffffffd000347947 */ /* 0x000fea000383ffff */
.L_x_85:
[----:B---3--:R3:W4:Y:S02]  /*139f0*/  SYNCS.PHASECHK.TRANS64.TRYWAIT P1, [R5+URZ+0x38860], R4 ;  /* 0x03886004050075a7 */ /* 0x008724000802017f */
[----:B----4-:R-:W-:Y:S05]  /*13a00*/  @!P1 NANOSLEEP.SYNCS 0x989680 ;  /* 0x009896800000995d */ /* 0x010fea0003900000 */
[----:B------:R-:W4:Y:S02]  /*13a10*/  @!P1 SYNCS.PHASECHK.TRANS64 P1, [R5+URZ+0x38860], R4 ;  /* 0x03886004050095a7 */ /* 0x000f24000802007f */
[----:B----4-:R-:W-:Y:S05]  /*13a20*/  @!P1 BRA `(.L_x_85) ;  /* 0xfffffffc00f09947 */ /* 0x010fea000383ffff */
[----:B------:R-:W-:Y:S05]  /*13a30*/  BRA `(.L_x_169) ;  /* 0xffffffd000307947 */ /* 0x000fea000383ffff */
.L_x_170:
[----:B------:R-:W-:-:S00]  /*13a40*/  BRA `(.L_x_170) ;  /* 0xfffffffc00fc7947 */ /* 0x000fc0000383ffff */
[----:B------:R-:W-:-:S00]  /*13a50*/  NOP ;  /* 0x0000000000007918 */ /* 0x000fc00000000000 */
        /* <DEDUP_REMOVED lines=10> */
.L_x_15969:


//--------------------- .text._ZN7cutlass13device_kernelIN5flash11enable_sm90INS1_16FlashAttnFwdSm90INS1_25CollectiveMainloopFwdSm90ILi2EN4cute5tupleIJNS5_1CILi1EEES8_S8_EEENS6_IJNS7_ILi128EEENS7_ILi80EEENS7_ILi256EEEEEELi256ENS_6half_tEfNS_4arch4Sm90ELb0ELb0ELb0ELb1ELb1ELb0ELb0ELb1ELb1ELb1ELb1ELb0EEENS1_21CollectiveEpilogueFwdINS6_IJSA_SC_SB_EEES9_SE_SG_Li256ELb1ELb1ELb1ELb0EEENS1_36VarlenDynamicPersistentTileSchedulerILi128ELi80ELi256ELi128ELb1ELb1ELb1ELb0ELb1ELb1EEEEEEEEEvNT_6ParamsE --------------------------
	.section	.text._ZN7cutlass13device_kernelIN5flash11enable_sm90INS1_16FlashAttnFwdSm90INS1_25CollectiveMainloopFwdSm90ILi2EN4cute5tupleIJNS5_1CILi1EEES8_S8_EEENS6_IJNS7_ILi128EEENS7_ILi80EEENS7_ILi256EEEEEELi256ENS_6half_tEfNS_4arch4Sm90ELb0ELb0ELb0ELb1ELb1ELb0ELb0ELb1ELb1ELb1ELb1ELb0EEENS1_21CollectiveEpilogueFwdINS6_IJSA_SC_SB_EEES9_SE_SG_Li256ELb1ELb1ELb1ELb0EEENS1_36VarlenDynamicPersistentTileSchedulerILi128ELi80ELi256ELi128ELb1ELb1ELb1ELb0ELb1ELb1EEEEEEEEEvNT_6ParamsE,"ax",@progbits
	.align	128
.text._ZN7cutlass13device_kernelIN5flash11enable_sm90INS1_16FlashAttnFwdSm90INS1_25CollectiveMainloopFwdSm90ILi2EN4cute5tupleIJNS5_1CILi1EEES8_S8_EEENS6_IJNS7_ILi128EEENS7_ILi80EEENS7_ILi256EEEEEELi256ENS_6half_tEfNS_4arch4Sm90ELb0ELb0ELb0ELb1ELb1ELb0ELb0ELb1ELb1ELb1ELb1ELb0EEENS1_21CollectiveEpilogueFwdINS6_IJSA_SC_SB_EEES9_SE_SG_Li256ELb1ELb1ELb1ELb0EEENS1_36VarlenDynamicPersistentTileSchedulerILi128ELi80ELi256ELi128ELb1ELb1ELb1ELb0ELb1ELb1EEEEEEEEEvNT_6ParamsE:
        .type           _ZN7cutlass13device_kernelIN5flash11enable_sm90INS1_16FlashAttnFwdSm90INS1_25CollectiveMainloopFwdSm90ILi2EN4cute5tupleIJNS5_1CILi1EEES8_S8_EEENS6_IJNS7_ILi128EEENS7_ILi80EEENS7_ILi256EEEEEELi256ENS_6half_tEfNS_4arch4Sm90ELb0ELb0ELb0ELb1ELb1ELb0ELb0ELb1ELb1ELb1ELb1ELb0EEENS1_21CollectiveEpilogueFwdINS6_IJSA_SC_SB_EEES9_SE_SG_Li256ELb1ELb1ELb1ELb0EEENS1_36VarlenDynamicPersistentTileSchedulerILi128ELi80ELi256ELi128ELb1ELb1ELb1ELb0ELb1ELb1EEEEEEEEEvNT_6ParamsE,@function
        .size           _ZN7cutlass13device_kernelIN5flash11enable_sm90INS1_16FlashAttnFwdSm90INS1_25CollectiveMainloopFwdSm90ILi2EN4cute5tupleIJNS5_1CILi1EEES8_S8_EEENS6_IJNS7_ILi128EEENS7_ILi80EEENS7_ILi256EEEEEELi256ENS_6half_tEfNS_4arch4Sm90ELb0ELb0ELb0ELb1ELb1ELb0ELb0ELb1ELb1ELb1ELb1ELb0EEENS1_21CollectiveEpilogueFwdINS6_IJSA_SC_SB_EEES9_SE_SG_Li256ELb1ELb1ELb1ELb0EEENS1_36VarlenDynamicPersistentTileSchedulerILi128ELi80ELi256ELi128ELb1ELb1ELb1ELb0ELb1ELb1EEEEEEEEEvNT_6ParamsE,(.L_x_15970 - _ZN7cutlass13device_kernelIN5flash11enable_sm90INS1_16FlashAttnFwdSm90INS1_25CollectiveMainloopFwdSm90ILi2EN4cute5tupleIJNS5_1CILi1EEES8_S8_EEENS6_IJNS7_ILi128EEENS7_ILi80EEENS7_ILi256EEEEEELi256ENS_6half_tEfNS_4arch4Sm90ELb0ELb0ELb0ELb1ELb1ELb0ELb0ELb1ELb1ELb1ELb1ELb0EEENS1_21CollectiveEpilogueFwdINS6_IJSA_SC_SB_EEES9_SE_SG_Li256ELb1ELb1ELb1ELb0EEENS1_36VarlenDynamicPersistentTileSchedulerILi128ELi80ELi256ELi128ELb1ELb1ELb1ELb0ELb1ELb1EEEEEEEEEvNT_6ParamsE)
        .other          _ZN7cutlass13device_kernelIN5flash11enable_sm90INS1_16FlashAttnFwdSm90INS1_25CollectiveMainloopFwdSm90ILi2EN4cute5tupleIJNS5_1CILi1EEES8_S8_EEENS6_IJNS7_ILi128EEENS7_ILi80EEENS7_ILi256EEEEEELi256ENS_6half_tEfNS_4arch4Sm90ELb0ELb0ELb0ELb1ELb1ELb0ELb0ELb1ELb1ELb1ELb1ELb0EEENS1_21CollectiveEpilogueFwdINS6_IJSA_SC_SB_EEES9_SE_SG_Li256ELb1ELb1ELb1ELb0EEENS1_36VarlenDynamicPersistentTileSchedulerILi128ELi80ELi256ELi128ELb1ELb1ELb1ELb0ELb1ELb1EEEEEEEEEvNT_6ParamsE,@"STO_CUDA_ENTRY STV_DEFAULT"
_ZN7cutlass13device_kernelIN5flash11enable_sm90INS1_16FlashAttnFwdSm90INS1_25CollectiveMainloopFwdSm90ILi2EN4cute5tupleIJNS5_1CILi1EEES8_S8_EEENS6_IJNS7_ILi128EEENS7_ILi80EEENS7_ILi256EEEEEELi256ENS_6half_tEfNS_4arch4Sm90ELb0ELb0ELb0ELb1ELb1ELb0ELb0ELb1ELb1ELb1ELb1ELb0EEENS1_21CollectiveEpilogueFwdINS6_IJSA_SC_SB_EEES9_SE_SG_Li256ELb1ELb1ELb1ELb0EEENS1_36VarlenDynamicPersistentTileSchedulerILi128ELi80ELi256ELi128ELb1ELb1ELb1ELb0ELb1ELb1EEEEEEEEEvNT_6ParamsE:
        /* <DEDUP_REMOVED lines=45> */
.L_x_171:
        /* <DEDUP_REMOVED lines=22> */
.L_x_172:
        /* <DEDUP_REMOVED lines=18> */
.L_x_173:
        /* <DEDUP_REMOVED lines=22> */
.L_x_174:
        /* <DEDUP_REMOVED lines=23> */
.L_x_175:
[----:B------:R-:W-:Y:S01]  /*0820*/  UISETP.NE.AND UP0, UPT, UR9, URZ, UPT ;  /* 0x0000003f0900728c */ /* 0x000fe2000bf05270 */
[----:B------:R-:W-:Y:S01]  /*0830*/  NOP ;  /* 0x0000000000007918 */ /* 0x000fe20000000000 */
[----:B0-----:R-:W-:Y:S01]  /*0840*/  UMOV UR4, 0x1 ;  /* 0x0000000100047882 */ /* 0x001fe20000000000 */
[----:B------:R-:W-:Y:S01]  /*0850*/  ULDC.64 UR36, c[0x0][0x208] ;  /* 0x0000820000247ab9 */ /* 0x000fe20000000a00 */
[----:B------:R-:W-:Y:S01]  /*0860*/  USEL UR4, UR4, 0x2, !UP0 ;  /* 0x0000000204047887 */ /* 0x000fe2000c000000 */
[----:B-1234-:R-:W-:Y:S01]  /*0870*/  BAR.SYNC.DEFER_BLOCKING 0x0 ;  /* 0x0000000000007b1d */ /* 0x01efe20000010000 */
[----:B------:R-:W-:-:S04]  /*0880*/  PLOP3.LUT P0, PT, PT, PT, UP0, 0x80, 0x0 ;  /* 0x000000000000781c */ /* 0x000fc80003f0f008 */
[----:B------:R-:W-:-:S05]  /*0890*/  IMAD.U32 R3, RZ, RZ, UR4 ;  /* 0x00000004ff037e24 */ /* 0x000fca000f8e00ff */
[----:B------:R0:W-:Y:S04]  /*08a0*/  STL [R1+0x50], R3 ;  /* 0x0000500301007387 */ /* 0x0001e80000100800 */
[----:B------:R-:W-:Y:S05]  /*08b0*/  @!P0 BRA `(.L_x_176) ;  /* 0x000000f400c48947 */ /* 0x000fea0003800000 */
.L_x_177:
[----:B------:R-:W-:-:S08]  /*08c0*/  NOP ;  /* 0x0000000000007918 */ /* 0x000fd00000000000 */
[----:B------:R-:W1:Y:S02]  /*08d0*/  USETMAXREG.TRY_ALLOC.CTAPOOL UP0, 0xe8 ;  /* 0x000000e8000079c8 */ /* 0x000e640008000600 */
[----:B-1----:R-:W-:-:S13]  /*08e0*/  PLOP3.LUT P0, PT, PT, PT, UP0, 0x80, 0x0 ;  /* 0x000000000000781c */ /* 0x002fda0003f0f008 */
[----:B------:R-:W-:Y:S05]  /*08f0*/  @!P0 BRA `(.L_x_177) ;  /* 0xfffffffc00f08947 */ /* 0x000fea000383ffff */
[----:B------:R-:W1:Y:S08]  /*0900*/  S2UR UR5, SR_CgaCtaId ;  /* 0x00000000000579c3 */ /* 0x000e700000008800 */
[----:B------:R-:W-:Y:S06]  /*0910*/  BAR.ARV 0x8, 0x180 ;  /* 0x0206000000007b1d */ /* 0x000fec0000002000 */
[----:B------:R-:W-:-:S02]  /*0920*/  UMOV UR4, 0x400 ;  /* 0x0000040000047882 */ /* 0x000fc40000000000 */
[----:B------:R-:W-:Y:S01]  /*0930*/  BAR.SYNC.DEFER_BLOCKING 0x5, 0x180 ;  /* 0x0146000000007b1d */ /* 0x000fe20000010000 */
[----:B-1----:R-:W-:-:S09]  /*0940*/  ULEA UR4, UR5, UR4, 0x18 ;  /* 0x0000000405047291 */ /* 0x002fd2000f8ec03f */
[----:B------:R-:W1:Y:S01]  /*0950*/  LDS.128 R8, [UR4+0x388d0] ;  /* 0x0388d004ff087984 */ /* 0x000e620008000c00 */
[----:B------:R-:W-:Y:S01]  /*0960*/  ULDC UR4, c[0x0][0xc3c] ;  /* 0x00030f0000047ab9 */ /* 0x000fe20000000800 */
[----:B------:R-:W-:Y:S06]  /*0970*/  BAR.ARV 0x4, 0x180 ;  /* 0x0106000000007b1d */ /* 0x000fec0000002000 */
[----:B-1----:R-:W-:-:S13]  /*0980*/  ISETP.GE.AND P0, PT, R11, UR4, PT ;  /* 0x000000040b007c0c */ /* 0x002fda000bf06270 */
[----:B------:R-:W-:Y:S05]  /*0990*/  @P0 EXIT ;  /* 0x000000000000094d */ /* 0x000fea0003800000 */
[----:B------:R-:W2:Y:S01]  /*09a0*/  LDL R2, [R1+0x50] ;  /* 0x0000500001027983 */ /* 0x000ea20000100800 */
[----:B------:R-:W-:Y:S01]  /*09b0*/  VIADD R0, R0, 0xffffff80 ;  /* 0xffffff8000007836 */ /* 0x000fe20000000000 */
[----:B------:R-:W-:Y:S01]  /*09c0*/  R2UR UR7, R11 ;  /* 0x000000000b0772ca */ /* 0x000fe200000e0000 */
[----:B------:R-:W-:Y:S01]  /*09d0*/  UMOV UR38, URZ ;  /* 0x0000003f00267c82 */ /* 0x000fe20008000000 */
[----:B------:R-:W-:Y:S02]  /*09e0*/  R2UR UR6, R9 ;  /* 0x00000000090672ca */ /* 0x000fe400000e0000 */
[----:B0-----:R-:W-:Y:S02]  /*09f0*/  SHF.R.S32.HI R3, RZ, 0x1f, R0 ;  /* 0x0000001fff037819 */ /* 0x001fe40000011400 */
[----:B------:R-:W-:Y:S02]  /*0a00*/  R2UR UR5, R10 ;  /* 0x000000000a0572ca */ /* 0x000fe400000e0000 */
[----:B------:R-:W-:-:S05]  /*0a10*/  LEA.HI R4, R3, R0, RZ, 0x5 ;  /* 0x0000000003047211 */ /* 0x000fca00078f28ff */
[----:B------:R-:W-:-:S05]  /*0a20*/  IMAD.SHL.U32 R6, R4, 0x20, RZ ;  /* 0x0000002004067824 */ /* 0x000fca00078e00ff */
[----:B------:R-:W-:Y:S02]  /*0a30*/  LOP3.LUT R6, R6, 0xfffffc00, RZ, 0xc0, !PT ;  /* 0xfffffc0006067812 */ /* 0x000fe400078ec0ff */
[----:B--2---:R-:W-:Y:S02]  /*0a40*/  R2UR UR4, R2 ;  /* 0x00000000020472ca */ /* 0x004fe400000e0000 */
[----:B------:R-:W-:-:S04]  /*0a50*/  LEA.HI R2, R3, R0, RZ, 0x7 ;  /* 0x0000000003027211 */ /* 0x000fc800078f38ff */
[----:B------:R-:W-:-:S05]  /*0a60*/  LOP3.LUT R5, R2, 0xffffff80, RZ, 0xc0, !PT ;  /* 0xffffff8002057812 */ /* 0x000fca00078ec0ff */
[C---:B------:R-:W-:Y:S01]  /*0a70*/  IMAD.IADD R13, R0.reuse, 0x1, -R5 ;  /* 0x00000001000d7824 */ /* 0x040fe200078e0a05 */
[CC--:B------:R-:W-:Y:S01]  /*0a80*/  LEA.HI R5, R3.reuse, R0.reuse, RZ, 0x2 ;  /* 0x0000000003057211 */ /* 0x0c0fe200078f10ff */
[----:B------:R-:W-:Y:S01]  /*0a90*/  ULOP3.LUT UR8, UR4, 0x1, URZ, 0xfc, !UPT ;  /* 0x0000000104087892 */ /* 0x000fe2000f8efc3f */
[----:B------:R-:W-:Y:S02]  /*0aa0*/  LEA.HI R3, R3, R0, RZ, 0x4 ;  /* 0x0000000003037211 */ /* 0x000fe400078f20ff */
[----:B------:R-:W-:Y:S01]  /*0ab0*/  SHF.R.S32.HI R8, RZ, 0x1f, R13 ;  /* 0x0000001fff087819 */ /* 0x000fe2000001140d */
[----:B------:R-:W-:Y:S01]  /*0ac0*/  STL [R1+0x3c], R13 ;  /* 0x00003c0d01007387 */ /* 0x000fe20000100800 */
[----:B------:R-:W-:Y:S01]  /*0ad0*/  LOP3.LUT R11, R5, 0xfffffffc, RZ, 0xc0, !PT ;  /* 0xfffffffc050b7812 */ /* 0x000fe200078ec0ff */
[----:B------:R-:W-:Y:S01]  /*0ae0*/  UMOV UR4, URZ ;  /* 0x0000003f00047c82 */ /* 0x000fe20008000000 */
[C---:B------:R-:W-:Y:S02]  /*0af0*/  LOP3.LUT R5, R3.reuse, 0x3fffff0, RZ, 0xc0, !PT ;  /* 0x03fffff003057812 */ /* 0x040fe400078ec0ff */
[----:B------:R-:W-:Y:S01]  /*0b00*/  SHF.R.S32.HI R4, RZ, 0x4, R3 ;  /* 0x00000004ff047819 */ /* 0x000fe20000011403 */
[----:B------:R-:W-:Y:S01]  /*0b10*/  IMAD.IADD R12, R0, 0x1, -R11 ;  /* 0x00000001000c7824 */ /* 0x000fe200078e0a0b */
[----:B------:R-:W-:Y:S01]  /*0b20*/  LEA.HI R9, R8, R13, RZ, 0x2 ;  /* 0x0000000d08097211 */ /* 0x000fe200078f10ff */
[----:B------:R-:W-:Y:S01]  /*0b30*/  IMAD.IADD R5, R0, 0x1, -R5 ;  /* 0x0000000100057824 */ /* 0x000fe200078e0a05 */
[----:B------:R-:W-:-:S02]  /*0b40*/  LEA.HI R0, R3, R4, RZ, 0x1 ;  /* 0x0000000403007211 */ /* 0x000fc400078f08ff */
[--C-:B------:R-:W-:Y:S01]  /*0b50*/  SHF.R.S32.HI R10, RZ, 0x2, R9.reuse ;  /* 0x00000002ff0a7819 */ /* 0x100fe20000011409 */
[----:B------:R-:W-:Y:S01]  /*0b60*/  IMAD R6, R5, 0x40, R6 ;  /* 0x0000004005067824 */ /* 0x000fe200078e0206 */
[----:B------:R-:W-:Y:S02]  /*0b70*/  SHF.R.S32.HI R7, RZ, 0x1f, R9 ;  /* 0x0000001fff077819 */ /* 0x000fe40000011409 */
[----:B------:R-:W-:Y:S02]  /*0b80*/  SHF.R.S32.HI R3, RZ, 0x7, R2 ;  /* 0x00000007ff037819 */ /* 0x000fe40000011402 */
[----:B------:R-:W-:Y:S02]  /*0b90*/  LEA.HI R11, R7, R10, RZ, 0x3 ;  /* 0x0000000a070b7211 */ /* 0x000fe400078f18ff */
[----:B------:R-:W-:Y:S02]  /*0ba0*/  LEA.HI R2, R2, R3, RZ, 0x1 ;  /* 0x0000000302027211 */ /* 0x000fe400078f08ff */
[----:B------:R-:W-:-:S02]  /*0bb0*/  LOP3.LUT R7, R0, 0x1ffffffe, RZ, 0xc0, !PT ;  /* 0x1ffffffe00077812 */ /* 0x000fc400078ec0ff */
[----:B------:R-:W-:Y:S02]  /*0bc0*/  LOP3.LUT R11, R11, 0xfffffff8, RZ, 0xc0, !PT ;  /* 0xfffffff80b0b7812 */ /* 0x000fe400078ec0ff */
[----:B------:R-:W-:Y:S01]  /*0bd0*/  LEA.HI R8, R8, R13, RZ, 0x5 ;  /* 0x0000000d08087211 */ /* 0x000fe200078f28ff */
[----:B------:R-:W-:Y:S01]  /*0be0*/  IMAD.IADD R7, R4, 0x1, -R7 ;  /* 0x0000000104077824 */ /* 0x000fe200078e0a07 */
[----:B------:R-:W-:Y:S01]  /*0bf0*/  LOP3.LUT R2, R2, 0x3fffffe, RZ, 0xc0, !PT ;  /* 0x03fffffe02027812 */ /* 0x000fe200078ec0ff */
[----:B------:R-:W-:Y:S01]  /*0c00*/  IMAD.IADD R11, R10, 0x1, -R11 ;  /* 0x000000010a0b7824 */ /* 0x000fe200078e0a0b */
[----:B------:R-:W-:Y:S02]  /*0c10*/  LEA.HI R0, R12, R12, RZ, 0x1 ;  /* 0x0000000c0c007211 */ /* 0x000fe400078f08ff */
[----:B------:R-:W-:Y:S01]  /*0c20*/  SHF.R.S32.HI R8, RZ, 0x5, R8 ;  /* 0x00000005ff087819 */ /* 0x000fe20000011408 */
[----:B------:R-:W-:Y:S01]  /*0c30*/  IMAD.IADD R2, R3, 0x1, -R2 ;  /* 0x0000000103027824 */ /* 0x000fe200078e0a02 */
[----:B------:R-:W-:Y:S01]  /*0c40*/  LOP3.LUT R3, R0, 0x1ffffffe, RZ, 0xc0, !PT ;  /* 0x1ffffffe00037812 */ /* 0x000fe200078ec0ff */
[----:B------:R-:W-:Y:S01]  /*0c50*/  IMAD R0, R7, 0x8, R6 ;  /* 0x0000000807007824 */ /* 0x000fe200078e0206 */
[----:B------:R-:W-:Y:S01]  /*0c60*/  LOP3.LUT R9, R9, 0x7ffffffc, RZ, 0xc0, !PT ;  /* 0x7ffffffc09097812 */ /* 0x000fe200078ec0ff */
[----:B------:R-:W-:-:S02]  /*0c70*/  IMAD R11, R8, 0x10, R11 ;  /* 0x00000010080b7824 */ /* 0x000fc400078e020b */
[----:B------:R-:W-:Y:S01]  /*0c80*/  IMAD.IADD R3, R12, 0x1, -R3 ;  /* 0x000000010c037824 */ /* 0x000fe200078e0a03 */
[----:B------:R0:W-:Y:S01]  /*0c90*/  STL [R1+0x48], R0 ;  /* 0x0000480001007387 */ /* 0x0001e20000100800 */
[----:B------:R-:W-:-:S04]  /*0ca0*/  IMAD.IADD R9, R13, 0x1, -R9 ;  /* 0x000000010d097824 */ /* 0x000fc800078e0a09 */
[----:B------:R-:W-:-:S04]  /*0cb0*/  IMAD.SHL.U32 R23, R9, 0x2, RZ ;  /* 0x0000000209177824 */ /* 0x000fc800078e00ff */
[C---:B------:R-:W-:Y:S02]  /*0cc0*/  VIADD R16, R23.reuse, 0x8 ;  /* 0x0000000817107836 */ /* 0x040fe40000000000 */
[----:B0-----:R-:W-:Y:S02]  /*0cd0*/  IMAD R0, R2, 0x40, R11 ;  /* 0x0000004002007824 */ /* 0x001fe400078e020b */
[----:B------:R-:W-:Y:S01]  /*0ce0*/  IMAD.U32 R2, RZ, RZ, UR8 ;  /* 0x00000008ff027e24 */ /* 0x000fe2000f8e00ff */
[----:B------:R-:W-:Y:S01]  /*0cf0*/  SHF.R.S32.HI R18, RZ, 0x1f, R16 ;  /* 0x0000001fff127819 */ /* 0x000fe20000011410 */
[C---:B------:R-:W-:Y:S01]  /*0d00*/  VIADD R15, R23.reuse, 0x10 ;  /* 0x00000010170f7836 */ /* 0x040fe20000000000 */
[----:B------:R0:W-:Y:S01]  /*0d10*/  STL [R1+0x40], R0 ;  /* 0x0000400001007387 */ /* 0x0001e20000100800 */
[C---:B------:R-:W-:Y:S02]  /*0d20*/  VIADD R14, R23.reuse, 0x18 ;  /* 0x00000018170e7836 */ /* 0x040fe40000000000 */
[C---:B------:R-:W-:Y:S01]  /*0d30*/  VIADD R13, R23.reuse, 0x20 ;  /* 0x00000020170d7836 */ /* 0x040fe20000000000 */
[----:B------:R1:W-:Y:S01]  /*0d40*/  STL [R1+0x4c], R2 ;  /* 0x00004c0201007387 */ /* 0x0003e20000100800 */
[C---:B------:R-:W-:Y:S01]  /*0d50*/  VIADD R12, R23.reuse, 0x28 ;  /* 0x00000028170c7836 */ /* 0x040fe20000000000 */
[----:B------:R-:W-:Y:S01]  /*0d60*/  SHF.R.S32.HI R17, RZ, 0x1f, R15 ;  /* 0x0000001fff117819 */ /* 0x000fe2000001140f */
[C---:B------:R-:W-:Y:S01]  /*0d70*/  VIADD R11, R23.reuse, 0x30 ;  /* 0x00000030170b7836 */ /* 0x040fe20000000000 */
[----:B------:R-:W-:Y:S01]  /*0d80*/  SHF.R.S32.HI R16, RZ, 0x1f, R14 ;  /* 0x0000001fff107819 */ /* 0x000fe2000001140e */
[----:B------:R-:W-:Y:S01]  /*0d90*/  VIADD R10, R23, 0x38 ;  /* 0x00000038170a7836 */ /* 0x000fe20000000000 */
[----:B0-----:R-:W-:Y:S01]  /*0da0*/  LEA R0, R3, R0, 0x3 ;  /* 0x0000000003007211 */ /* 0x001fe200078e18ff */
[C---:B------:R-:W-:Y:S01]  /*0db0*/  VIADD R9, R23.reuse, 0x40 ;  /* 0x0000004017097836 */ /* 0x040fe20000000000 */
[----:B------:R-:W-:Y:S01]  /*0dc0*/  SHF.R.S32.HI R15, RZ, 0x1f, R13 ;  /* 0x0000001fff0f7819 */ /* 0x000fe2000001140d */
[C---:B------:R-:W-:Y:S01]  /*0dd0*/  VIADD R8, R23.reuse, 0x48 ;  /* 0x0000004817087836 */ /* 0x040fe20000000000 */
[----:B------:R-:W-:Y:S01]  /*0de0*/  SHF.R.S32.HI R14, RZ, 0x1f, R12 ;  /* 0x0000001fff0e7819 */ /* 0x000fe2000001140c */
[----:B-1----:R-:W-:Y:S01]  /*0df0*/  IMAD.U32 R2, RZ, RZ, UR4 ;  /* 0x00000004ff027e24 */ /* 0x002fe2000f8e00ff */
[----:B------:R-:W-:Y:S01]  /*0e00*/  SHF.R.S32.HI R13, RZ, 0x1f, R11 ;  /* 0x0000001fff0d7819 */ /* 0x000fe2000001140b */
[C---:B------:R-:W-:Y:S01]  /*0e10*/  VIADD R7, R23.reuse, 0x50 ;  /* 0x0000005017077836 */ /* 0x040fe20000000000 */
[----:B------:R-:W-:Y:S01]  /*0e20*/  SHF.R.S32.HI R12, RZ, 0x1f, R10 ;  /* 0x0000001fff0c7819 */ /* 0x000fe2000001140a */
[C---:B------:R-:W-:Y:S01]  /*0e30*/  VIADD R6, R23.reuse, 0x58 ;  /* 0x0000005817067836 */ /* 0x040fe20000000000 */
[----:B------:R0:W-:Y:S01]  /*0e40*/  STL [R1+0x38], R2 ;  /* 0x0000380201007387 */ /* 0x0001e20000100800 */
[C---:B------:R-:W-:Y:S01]  /*0e50*/  VIADD R5, R23.reuse, 0x60 ;  /* 0x0000006017057836 */ /* 0x040fe20000000000 */
[----:B------:R-:W-:Y:S01]  /*0e60*/  SHF.R.S32.HI R11, RZ, 0x1f, R9 ;  /* 0x0000001fff0b7819 */ /* 0x000fe20000011409 */
[C---:B------:R-:W-:Y:S01]  /*0e70*/  VIADD R4, R23.reuse, 0x68 ;  /* 0x0000006817047836 */ /* 0x040fe20000000000 */
[----:B------:R1:W-:Y:S01]  /*0e80*/  STL [R1+0x44], R0 ;  /* 0x0000440001007387 */ /* 0x0003e20000100800 */
[C---:B------:R-:W-:Y:S01]  /*0e90*/  VIADD R227, R23.reuse, 0x78 ;  /* 0x0000007817e37836 */ /* 0x040fe20000000000 */
[----:B------:R-:W-:Y:S01]  /*0ea0*/  SHF.R.S32.HI R10, RZ, 0x1f, R8 ;  /* 0x0000001fff0a7819 */ /* 0x000fe20000011408 */
[C---:B------:R-:W-:Y:S01]  /*0eb0*/  VIADD R226, R23.reuse, 0x80 ;  /* 0x0000008017e27836 */ /* 0x040fe20000000000 */
[----:B------:R-:W-:Y:S01]  /*0ec0*/  SHF.R.S32.HI R9, RZ, 0x1f, R7 ;  /* 0x0000001fff097819 */ /* 0x000fe20000011407 */
[C---:B------:R-:W-:Y:S01]  /*0ed0*/  VIADD R225, R23.reuse, 0x88 ;  /* 0x0000008817e17836 */ /* 0x040fe20000000000 */
[----:B------:R-:W-:Y:S01]  /*0ee0*/  SHF.R.S32.HI R8, RZ, 0x1f, R6 ;  /* 0x0000001fff087819 */ /* 0x000fe20000011406 */
[C---:B0-----:R-:W-:Y:S01]  /*0ef0*/  VIADD R2, R23.reuse, 0x70 ;  /* 0x0000007017027836 */ /* 0x041fe20000000000 */
[----:B------:R-:W-:Y:S01]  /*0f00*/  SHF.R.S32.HI R7, RZ, 0x1f, R5 ;  /* 0x0000001fff077819 */ /* 0x000fe20000011405 */
[C---:B------:R-:W-:Y:S01]  /*0f10*/  VIADD R224, R23.reuse, 0x90 ;  /* 0x0000009017e07836 */ /* 0x040fe20000000000 */
        /* <DEDUP_REMOVED lines=17> */
[----:B------:R-:W-:Y:S01]  /*1030*/  VIADD R213, R23, 0xd8 ;  /* 0x000000d817d57836 */ /* 0x000fe20000000000 */
[----:B------:R-:W-:Y:S01]  /*1040*/  SHF.R.S32.HI R2, RZ, 0x1f, R220 ;  /* 0x0000001fff027819 */ /* 0x000fe200000114dc */
[----:B------:R-:W-:Y:S01]  /*1050*/  IMAD.U32 R16, RZ, RZ, UR4 ;  /* 0x00000004ff107e24 */ /* 0x000fe2000f8e00ff */
[----:B------:R-:W-:-:S02]  /*1060*/  SHF.R.S32.HI R5, RZ, 0x1f, R219 ;  /* 0x0000001fff057819 */ /* 0x000fc400000114db */
[----:B------:R-:W-:Y:S02]  /*1070*/  SHF.R.S32.HI R4, RZ, 0x1f, R218 ;  /* 0x0000001fff047819 */ /* 0x000fe400000114da */
[----:B-1----:R-:W-:-:S07]  /*1080*/  SHF.R.S32.HI R2, RZ, 0x1f, R217 ;  /* 0x0000001fff027819 */ /* 0x002fce00000114d9 */
.L_x_227:
[----:B------:R-:W-:Y:S01]  /*1090*/  ULDC.64 UR8, c[0x0][0xc88] ;  /* 0x0003220000087ab9 */ /* 0x000fe20000000a00 */
[----:B------:R-:W-:Y:S01]  /*10a0*/  ULDC.64 UR10, c[0x0][0xa20] ;  /* 0x00028800000a7ab9 */ /* 0x000fe20000000a00 */
[----:B------:R-:W-:Y:S02]  /*10b0*/  UIMAD.WIDE UR8, UR7, 0x4, UR8 ;  /* 0x00000004070878a5 */ /* 0x000fe4000f8e0208 */
[----:B------:R-:W-:Y:S01]  /*10c0*/  UISETP.NE.U32.AND UP1, UPT, UR10, URZ, UPT ;  /* 0x0000003f0a00728c */ /* 0x000fe2000bf25070 */
[----:B------:R-:W-:Y:S01]  /*10d0*/  UMOV UR61, URZ ;  /* 0x0000003f003d7c82 */ /* 0x000fe20008000000 */
[----:B------:R-:W-:Y:S02]  /*10e0*/  ULDC UR7, c[0x0][0x2f0] ;  /* 0x0000bc0000077ab9 */ /* 0x000fe40000000800 */
[----:B0-2---:R-:W-:Y:S02]  /*10f0*/  IMAD.U32 R2, RZ, RZ, UR8 ;  /* 0x00000008ff027e24 */ /* 0x005fe4000f8e00ff */
[----:B-1----:R-:W-:Y:S01]  /*1100*/  IMAD.U32 R3, RZ, RZ, UR9 ;  /* 0x00000009ff037e24 */ /* 0x002fe2000f8e00ff */
[----:B------:R-:W-:-:S04]  /*1110*/  ULDC.64 UR8, c[0x0][0xa28] ;  /* 0x00028a0000087ab9 */ /* 0x000fc80000000a00 */
[----:B------:R-:W2:Y:S01]  /*1120*/  LDG.E R2, desc[UR36][R2.64] ;  /* 0x0000002402027981 */ /* 0x000ea2000c1e1900 */
[----:B------:R-:W-:Y:S02]  /*1130*/  UISETP.NE.U32.AND UP0, UPT, UR8, URZ, UPT ;  /* 0x0000003f0800728c */ /* 0x000fe4000bf05070 */
[----:B------:R-:W-:Y:S02]  /*1140*/  UISETP.NE.AND.EX UP1, UPT, UR11, URZ, UPT, UP1 ;  /* 0x0000003f0b00728c */ /* 0x000fe4000bf25310 */
[----:B------:R-:W-:-:S04]  /*1150*/  UISETP.NE.AND.EX UP0, UPT, UR9, URZ, UPT, UP0 ;  /* 0x0000003f0900728c */ /* 0x000fc8000bf05300 */
[----:B------:R-:W-:Y:S02]  /*1160*/  PLOP3.LUT P1, PT, PT, PT, UP1, 0x80, 0x0 ;  /* 0x000000000000781c */ /* 0x000fe40003f2f018 */
[----:B------:R-:W-:Y:S02]  /*1170*/  PLOP3.LUT P0, PT, PT, PT, UP0, 0x80, 0x0 ;  /* 0x000000000000781c */ /* 0x000fe40003f0f008 */
[----:B--2---:R-:W-:-:S13]  /*1180*/  R2UR UR4, R2 ;  /* 0x00000000020472ca */ /* 0x004fda00000e0000 */
[----:B------:R-:W-:Y:S02]  /*1190*/  USHF.R.S32.HI UR12, URZ, 0x1f, UR4 ;  /* 0x0000001f3f0c7899 */ /* 0x000fe40008011404 */
[----:B-----5:R-:W-:Y:S01]  /*11a0*/  IMAD.U32 R0, RZ, RZ, UR4 ;  /* 0x00000004ff007e24 */ /* 0x020fe2000f8e00ff */
[----:B------:R-:W-:-:S03]  /*11b0*/  @UP0 ULEA UR8, UP2, UR4, UR8, 0x2 ;  /* 0x0000000804080291 */ /* 0x000fc6000f84103f */
[----:B------:R-:W-:Y:S01]  /*11c0*/  IMAD.U32 R2, RZ, RZ, UR12 ;  /* 0x0000000cff027e24 */ /* 0x000fe2000f8e00ff */
[----:B------:R-:W-:Y:S01]  /*11d0*/  @UP0 ULEA.HI.X UR9, UR4, UR9, UR12, 0x2, UP2 ;  /* 0x0000000904090291 */ /* 0x000fe200090f140c */
[----:B------:R-:W-:Y:S01]  /*11e0*/  STL [R1+0x30], R0 ;  /* 0x0000300001007387 */ /* 0x000fe20000100800 */
[----:B------:R-:W-:-:S03]  /*11f0*/  @UP1 ULEA UR10, UP0, UR4, UR10, 0x2 ;  /* 0x0000000a040a1291 */ /* 0x000fc6000f80103f */
[----:B------:R0:W-:Y:S01]  /*1200*/  STL [R1+0x34], R2 ;  /* 0x0000340201007387 */ /* 0x0001e20000100800 */
[----:B------:R-:W-:Y:S01]  /*1210*/  IMAD.U32 R3, RZ, RZ, UR9 ;  /* 0x00000009ff037e24 */ /* 0x000fe2000f8e00ff */
[----:B------:R-:W-:Y:S01]  /*1220*/  @UP1 ULEA.HI.X UR11, UR4, UR11, UR12, 0x2, UP0 ;  /* 0x0000000b040b1291 */ /* 0x000fe200080f140c */
[----:B------:R-:W-:Y:S02]  /*1230*/  IMAD.U32 R4, RZ, RZ, UR10 ;  /* 0x0000000aff047e24 */ /* 0x000fe4000f8e00ff */
[----:B------:R-:W-:Y:S01]  /*1240*/  ULDC UR4, c[0x0][0x424] ;  /* 0x0001090000047ab9 */ /* 0x000fe20000000800 */
[----:B0-----:R-:W-:Y:S01]  /*1250*/  IMAD.U32 R2, RZ, RZ, UR8 ;  /* 0x00000008ff027e24 */ /* 0x001fe2000f8e00ff */
[----:B------:R-:W-:-:S05]  /*1260*/  ULDC.64 UR8, c[0x0][0x418] ;  /* 0x0001060000087ab9 */ /* 0x000fca0000000a00 */
[----:B------:R-:W2:Y:S01]  /*1270*/  @P0 LDG.E R2, desc[UR36][R2.64] ;  /* 0x0000002402020981 */ /* 0x000ea2000c1e1900 */
[----:B------:R-:W-:-:S05]  /*1280*/  IMAD.U32 R5, RZ, RZ, UR11 ;  /* 0x0000000bff057e24 */ /* 0x000fca000f8e00ff */
[----:B---3--:R-:W3:Y:S01]  /*1290*/  @P1 LDG.E R4, desc[UR36][R4.64] ;  /* 0x0000002404041981 */ /* 0x008ee2000c1e1900 */
[----:B------:R-:W-:Y:S02]  /*12a0*/  UISETP.NE.U32.AND UP0, UPT, UR8, URZ, UPT ;  /* 0x0000003f0800728c */ /* 0x000fe4000bf05070 */
[----:B------:R-:W-:Y:S02]  /*12b0*/  ULOP3.LUT UR8, UR5, 0xff000000, URZ, 0xc0, !UPT ;  /* 0xff00000005087892 */ /* 0x000fe4000f8ec03f */
[----:B------:R-:W-:-:S04]  /*12c0*/  UISETP.NE.AND.EX UP0, UPT, UR9, URZ, UPT, UP0 ;  /* 0x0000003f0900728c */ /* 0x000fc8000bf05300 */
[----:B------:R-:W-:-:S04]  /*12d0*/  USEL UR4, UR4, 0x1, UP0 ;  /* 0x0000000104047887 */ /* 0x000fc80008000000 */
[----:B------:R-:W-:Y:S01]  /*12e0*/  UIMAD UR4, UR4, UR7, URZ ;  /* 0x00000007040472a4 */ /* 0x000fe2000f8e023f */
[----:B--2---:R-:W-:Y:S01]  /*12f0*/  @P0 R2UR UR61, R2 ;  /* 0x00000000023d02ca */ /* 0x004fe200000e0000 */
[----:B------:R-:W-:-:S05]  /*1300*/  IMAD.U32 R2, RZ, RZ, UR6 ;  /* 0x00000006ff027e24 */ /* 0x000fca000f8e00ff */
[----:B------:R0:W-:Y:S01]  /*1310*/  STL [R1+0x2c], R2 ;  /* 0x00002c0201007387 */ /* 0x0001e20000100800 */
[----:B---3--:R-:W-:Y:S01]  /*1320*/  @P1 R2UR UR4, R4 ;  /* 0x00000000040412ca */ /* 0x008fe200000e0000 */
[----:B----4-:R-:W-:-:S14]  /*1330*/  @P1 BRA `(.L_x_178) ;  /* 0x0000000000381947 */ /* 0x010fdc0003800000 */
[----:B------:R-:W-:Y:S02]  /*1340*/  ULDC.64 UR6, c[0x0][0xa08] ;  /* 0x0002820000067ab9 */ /* 0x000fe40000000a00 */
[----:B------:R-:W-:-:S04]  /*1350*/  ISETP.NE.U32.AND P0, PT, RZ, UR6, PT ;  /* 0x00000006ff007c0c */ /* 0x000fc8000bf05070 */
[----:B------:R-:W-:-:S13]  /*1360*/  ISETP.NE.AND.EX P0, PT, RZ, UR7, PT, P0 ;  /* 0x00000007ff007c0c */ /* 0x000fda000bf05300 */
[----:B------:R-:W-:Y:S05]  /*1370*/  @!P0 BRA `(.L_x_178) ;  /* 0x0000000000288947 */ /* 0x000fea0003800000 */
[----:B------:R-:W-:Y:S01]  /*1380*/  R2UR UR4, R0 ;  /* 0x00000000000472ca */ /* 0x000fe200000e0000 */
[----:B------:R-:W-:-:S12]  /*1390*/  ULDC.64 UR6, c[0x0][0xa08] ;  /* 0x0002820000067ab9 */ /* 0x000fd80000000a00 */
[----:B------:R-:W-:-:S06]  /*13a0*/  UIMAD.WIDE UR6, UR4, 0x4, UR6 ;  /* 0x00000004040678a5 */ /* 0x000fcc000f8e0206 */
[----:B0-----:R-:W-:Y:S02]  /*13b0*/  IMAD.U32 R2, RZ, RZ, UR6 ;  /* 0x00000006ff027e24 */ /* 0x001fe4000f8e00ff */
[----:B------:R-:W-:-:S05]  /*13c0*/  IMAD.U32 R3, RZ, RZ, UR7 ;  /* 0x00000007ff037e24 */ /* 0x000fca000f8e00ff */
[----:B------:R-:W2:Y:S04]  /*13d0*/  LDG.E R4, desc[UR36][R2.64] ;  /* 0x0000002402047981 */ /* 0x000ea8000c1e1900 */
[----:B------:R-:W3:Y:S01]  /*13e0*/  LDG.E R0, desc[UR36][R2.64+0x4] ;  /* 0x0000042402007981 */ /* 0x000ee2000c1e1900 */
[----:B--2---:R-:W-:Y:S02]  /*13f0*/  R2UR UR4, R4 ;  /* 0x00000000040472ca */ /* 0x004fe400000e0000 */
[----:B---3--:R-:W-:-:S13]  /*1400*/  R2UR UR6, R0 ;  /* 0x00000000000672ca */ /* 0x008fda00000e0000 */
[----:B------:R-:W-:-:S12]  /*1410*/  UIADD3 UR4, -UR4, UR6, URZ ;  /* 0x0000000604047290 */ /* 0x000fd8000fffe13f */
.L_x_178:
[----:B------:R-:W-:Y:S02]  /*1420*/  UIADD3 UR61, -UR61, UR4, URZ ;  /* 0x000000043d3d7290 */ /* 0x000fe4000fffe13f */
[----:B------:R-:W-:Y:S02]  /*1430*/  ULOP3.LUT UR4, UR5, 0xff0000, URZ, 0xc0, !UPT ;  /* 0x00ff000005047892 */ /* 0x000fe4000f8ec03f */
[----:B------:R-:W-:Y:S02]  /*1440*/  UISETP.GE.AND UP0, UPT, UR61, 0x1, UPT ;  /* 0x000000013d00788c */ /* 0x000fe4000bf06270 */
[----:B------:R-:W-:Y:S02]  /*1450*/  USHF.R.U32.HI UR8, URZ, 0x8, UR8 ;  /* 0x000000083f087899 */ /* 0x000fe40008011608 */
[----:B------:R-:W-:Y:S02]  /*1460*/  UIADD3 UR6, UR61, 0x4f, URZ ;  /* 0x0000004f3d067890 */ /* 0x000fe4000fffe03f */
[----:B------:R-:W-:Y:S01]  /*1470*/  PLOP3.LUT P0, PT, PT, PT, UP0, 0x80, 0x0 ;  /* 0x000000000000781c */ /* 0x000fe20003f0f008 */
[----:B------:R-:W-:-:S02]  /*1480*/  ULEA.HI UR8, UR4, UR8, URZ, 0x10 ;  /* 0x0000000804087291 */ /* 0x000fc4000f8f803f */
[----:B------:R-:W-:Y:S02]  /*1490*/  UIMAD.WIDE UR6, UR6, 0x66666667, URZ ;  /* 0x66666667060678a5 */ /* 0x000fe4000f8e023f */
[----:B------:R-:W-:Y:S02]  /*14a0*/  ULOP3.LUT UR4, UR8, 0xff, URZ, 0xc0, !UPT ;  /* 0x000000ff08047892 */ /* 0x000fe4000f8ec03f */
[----:B------:R-:W-:Y:S02]  /*14b0*/  ULOP3.LUT UR9, UR5, 0xffff, URZ, 0xc0, !UPT ;  /* 0x0000ffff05097892 */ /* 0x000fe4000f8ec03f */
[----:B------:R-:W-:Y:S02]  /*14c0*/  USHF.R.U32.HI UR5, URZ, 0x10, UR8 ;  /* 0x000000103f057899 */ /* 0x000fe40008011608 */
[----:B------:R-:W-:Y:S01]  /*14d0*/  USHF.R.U32.HI UR6, URZ, 0x1f, UR7 ;  /* 0x0000001f3f067899 */ /* 0x000fe20008011607 */
[----:B------:R-:W-:Y:S01]  /*14e0*/  IMAD.U32 R215, RZ, RZ, UR4 ;  /* 0x00000004ffd77e24 */ /* 0x000fe2000f8e00ff */
[----:B------:R-:W-:Y:S01]  /*14f0*/  UMOV UR4, URZ ;  /* 0x0000003f00047c82 */ /* 0x000fe20008000000 */
[----:B------:R-:W-:Y:S01]  /*1500*/  IMAD.U32 R216, RZ, RZ, UR9 ;  /* 0x00000009ffd87e24 */ /* 0x000fe2000f8e00ff */
[----:B------:R-:W-:Y:S01]  /*1510*/  ULEA.HI.SX32 UR9, UR7, UR6, 0x1b ;  /* 0x0000000607097291 */ /* 0x000fe2000f8fda3f */
[----:B------:R-:W-:Y:S01]  /*1520*/  IMAD.U32 R212, RZ, RZ, UR5 ;  /* 0x00000005ffd47e24 */ /* 0x000fe2000f8e00ff */
[----:B------:R-:W-:Y:S10]  /*1530*/  @!P0 BRA `(.L_x_179) ;  /* 0x0000000000948947 */ /* 0x000ff40003800000 */
[----:B------:R-:W-:Y:S01]  /*1540*/  R2UR UR5, R212 ;  /* 0x00000000d40572ca */ /* 0x000fe200000e0000 */
[----:B------:R-:W-:-:S12]  /*1550*/  ULDC UR4, c[0x0][0x9f0] ;  /* 0x00027c0000047ab9 */ /* 0x000fd80000000800 */
[----:B------:R-:W-:-:S04]  /*1560*/  UISETP.NE.AND UP0, UPT, UR5, URZ, UPT ;  /* 0x0000003f0500728c */ /* 0x000fc8000bf05270 */
[----:B------:R-:W-:-:S03]  /*1570*/  USEL UR10, UR5, UR4, UP0 ;  /* 0x00000004050a7287 */ /* 0x000fc60008000000 */
[----:B------:R-:W-:Y:S01]  /*1580*/  UMOV UR4, URZ ;  /* 0x0000003f00047c82 */ /* 0x000fe20008000000 */
[----:B------:R-:W-:Y:S02]  /*1590*/  UIADD3 UR6, UR9, -0x1, UR10 ;  /* 0xffffffff09067890 */ /* 0x000fe4000fffe00a */
[----:B------:R-:W-:-:S04]  /*15a0*/  IMAD.U32 R3, RZ, RZ, UR10 ;  /* 0x0000000aff037e24 */ /* 0x000fc8000f8e00ff */
[----:B------:R-:W-:Y:S01]  /*15b0*/  IMAD.U32 R4, RZ, RZ, UR6 ;  /* 0x00000006ff047e24 */ /* 0x000fe2000f8e00ff */
[-C--:B------:R-:W-:Y:S01]  /*15c0*/  IABS R0, R3.reuse ;  /* 0x0000000300007213 */ /* 0x080fe20000000000 */
[----:B------:R-:W-:Y:S01]  /*15d0*/  ULOP3.LUT UR6, UR6, UR10, URZ, 0x3c, !UPT ;  /* 0x0000000a06067292 */ /* 0x000fe2000f8e3c3f */
[----:B------:R-:W-:Y:S02]  /*15e0*/  IABS R5, R3 ;  /* 0x0000000300057213 */ /* 0x000fe40000000000 */
[----:B------:R-:W-:Y:S02]  /*15f0*/  R2UR UR11, R0 ;  /* 0x00000000000b72ca */ /* 0x000fe400000e0000 */
[----:B------:R-:W-:-:S05]  /*1600*/  IABS R4, R4 ;  /* 0x0000000400047213 */ /* 0x000fca0000000000 */
[----:B------:R-:W-:-:S05]  /*1610*/  IMAD.MOV.U32 R3, RZ, RZ, R4 ;  /* 0x000000ffff037224 */ /* 0x000fca00078e0004 */
[----:B------:R-:W-:Y:S01]  /*1620*/  R2UR UR8, R3 ;  /* 0x00000000030872ca */ /* 0x000fe200000e0000 */
        /* <DEDUP_REMOVED lines=22> */
.L_x_179:
[----:B------:R-:W-:Y:S01]  /*1790*/  R2UR UR5, R215 ;  /* 0x00000000d70572ca */ /* 0x000fe200000e0000 */
[----:B------:R-:W-:Y:S01]  /*17a0*/  IMAD.U32 R0, RZ, RZ, UR9 ;  /* 0x00000009ff007e24 */ /* 0x000fe2000f8e00ff */
[----:B------:R-:W-:Y:S01]  /*17b0*/  PLOP3.LUT P0, PT, PT, PT, PT, 0x80, 0x0 ;  /* 0x000000000000781c */ /* 0x000fe20003f0f070 */
[----:B------:R-:W-:Y:S01]  /*17c0*/  IMAD.U32 R3, RZ, RZ, UR4 ;  /* 0x00000004ff037e24 */ /* 0x000fe2000f8e00ff */
[----:B------:R-:W-:Y:S01]  /*17d0*/  CS2R R150, SRZ ;  /* 0x0000000000967805 */ /* 0x000fe2000001ff00 */
[----:B0-----:R-:W-:Y:S01]  /*17e0*/  IMAD.MOV.U32 R2, RZ, RZ, RZ ;  /* 0x000000ffff027224 */ /* 0x001fe200078e00ff */
[----:B------:R-:W-:Y:S02]  /*17f0*/  CS2R R148, SRZ ;  /* 0x0000000000947805 */ /* 0x000fe4000001ff00 */
[----:B------:R-:W-:Y:S02]  /*1800*/  CS2R R146, SRZ ;  /* 0x0000000000927805 */ /* 0x000fe4000001ff00 */
[----:B------:R-:W-:-:S02]  /*1810*/  CS2R R144, SRZ ;  /* 0x0000000000907805 */ /* 0x000fc4000001ff00 */
[----:B------:R-:W-:Y:S02]  /*1820*/  CS2R R142, SRZ ;  /* 0x00000000008e7805 */ /* 0x000fe4000001ff00 */
[----:B------:R-:W-:Y:S02]  /*1830*/  CS2R R140, SRZ ;  /* 0x00000000008c7805 */ /* 0x000fe4000001ff00 */
[----:B------:R-:W-:Y:S02]  /*1840*/  CS2R R138, SRZ ;  /* 0x00000000008a7805 */ /* 0x000fe4000001ff00 */
[----:B------:R-:W-:Y:S01]  /*1850*/  CS2R R136, SRZ ;  /* 0x0000000000887805 */ /* 0x000fe2000001ff00 */
[----:B------:R-:W-:Y:S01]  /*1860*/  UIMAD UR5, UR5, UR4, URZ ;  /* 0x00000004050572a4 */ /* 0x000fe2000f8e023f */
[----:B------:R-:W-:Y:S02]  /*1870*/  CS2R R134, SRZ ;  /* 0x0000000000867805 */ /* 0x000fe4000001ff00 */
[----:B------:R-:W-:-:S02]  /*1880*/  CS2R R132, SRZ ;  /* 0x0000000000847805 */ /* 0x000fc4000001ff00 */
[----:B------:R-:W-:Y:S02]  /*1890*/  CS2R R130, SRZ ;  /* 0x0000000000827805 */ /* 0x000fe4000001ff00 */
[----:B------:R-:W-:Y:S02]  /*18a0*/  CS2R R128, SRZ ;  /* 0x0000000000807805 */ /* 0x000fe4000001ff00 */
[----:B------:R-:W-:Y:S02]  /*18b0*/  CS2R R126, SRZ ;  /* 0x00000000007e7805 */ /* 0x000fe4000001ff00 */
[----:B------:R-:W-:Y:S01]  /*18c0*/  VIADDMNMX R3, R3, UR5, R0, PT ;  /* 0x0000000503037c46 */ /* 0x000fe2000b800100 */
[----:B------:R-:W-:Y:S01]  /*18d0*/  IMAD.U32 R22, RZ, RZ, UR5 ;  /* 0x00000005ff167e24 */ /* 0x000fe2000f8e00ff */
[----:B------:R-:W-:Y:S01]  /*18e0*/  CS2R R124, SRZ ;  /* 0x00000000007c7805 */ /* 0x000fe2000001ff00 */
[----:B------:R-:W-:Y:S01]  /*18f0*/  IMAD.MOV.U32 R0, RZ, RZ, RZ ;  /* 0x000000ffff007224 */ /* 0x000fe200078e00ff */
[----:B------:R-:W-:-:S02]  /*1900*/  R2UR UR60, R3 ;  /* 0x00000000033c72ca */ /* 0x000fc400000e0000 */
        /* <DEDUP_REMOVED lines=12> */
[----:B------:R-:W-:Y:S01]  /*19d0*/  UISETP.GT.AND UP0, UPT, UR60, UR5, UPT ;  /* 0x000000053c00728c */ /* 0x000fe2000bf04270 */
[----:B------:R-:W-:-:S02]  /*19e0*/  CS2R R98, SRZ ;  /* 0x0000000000627805 */ /* 0x000fc4000001ff00 */
[----:B------:R-:W-:Y:S02]  /*19f0*/  CS2R R96, SRZ ;  /* 0x0000000000607805 */ /* 0x000fe4000001ff00 */
[----:B------:R-:W-:Y:S02]  /*1a00*/  CS2R R94, SRZ ;  /* 0x00000000005e7805 */ /* 0x000fe4000001ff00 */
[----:B------:R-:W-:Y:S02]  /*1a10*/  CS2R R92, SRZ ;  /* 0x00000000005c7805 */ /* 0x000fe4000001ff00 */
[----:B------:R-:W-:Y:S02]  /*1a20*/  CS2R R90, SRZ ;  /* 0x00000000005a7805 */ /* 0x000fe4000001ff00 */
[----:B------:R-:W-:Y:S02]  /*1a30*/  PLOP3.LUT P1, PT, PT, PT, UP0, 0x80, 0x0 ;  /* 0x000000000000781c */ /* 0x000fe40003f2f008 */
        /* <DEDUP_REMOVED lines=33> */
[----:B------:R-:W-:Y:S06]  /*1c50*/  @!P1 BRA `(.L_x_180) ;  /* 0x0000009400b09947 */ /* 0x000fec0003800000 */
[----:B------:R-:W0:Y:S01]  /*1c60*/  S2R R0, SR_TID.X ;  /* 0x0000000000007919 */ /* 0x000e220000002100 */
[----:B------:R-:W1:Y:S01]  /*1c70*/  S2UR UR7, SR_CgaCtaId ;  /* 0x00000000000779c3 */ /* 0x000e620000008800 */
[----:B------:R-:W-:Y:S02]  /*1c80*/  UMOV UR6, 0x400 ;  /* 0x0000040000067882 */ /* 0x000fe40000000000 */
[----:B-1----:R-:W-:-:S04]  /*1c90*/  ULEA UR6, UR7, UR6, 0x18 ;  /* 0x0000000607067291 */ /* 0x002fc8000f8ec03f */
[----:B------:R-:W-:Y:S01]  /*1ca0*/  UIADD3 UR6, UR6, 0x14400, URZ ;  /* 0x0001440006067890 */ /* 0x000fe2000fffe03f */
[----:B0-----:R-:W-:-:S03]  /*1cb0*/  VIADD R0, R0, 0xffffff80 ;  /* 0xffffff8000007836 */ /* 0x001fc60000000000 */
[----:B------:R-:W-:Y:S02]  /*1cc0*/  ULOP3.LUT UP0, URZ, UR6, 0x9f, URZ, 0xc0, !UPT ;  /* 0x0000009f063f7892 */ /* 0x000fe4000f80c03f */
[----:B------:R-:W-:-:S04]  /*1cd0*/  SHF.R.S32.HI R3, RZ, 0x1f, R0 ;  /* 0x0000001fff037819 */ /* 0x000fc80000011400 */
[----:B------:R-:W-:Y:S02]  /*1ce0*/  PLOP3.LUT P0, PT, PT, PT, UP0, 0x80, 0x0 ;  /* 0x000000000000781c */ /* 0x000fe40003f0f008 */
[----:B------:R-:W-:-:S04]  /*1cf0*/  LEA.HI R3, R3, R0, RZ, 0x7 ;  /* 0x0000000003037211 */ /* 0x000fc800078f38ff */
[----:B------:R-:W-:-:S06]  /*1d00*/  SHF.R.S32.HI R3, RZ, 0x7, R3 ;  /* 0x00000007ff037819 */ /* 0x000fcc0000011403 */
[----:B------:R-:W0:Y:S02]  /*1d10*/  SHFL.IDX PT, R3, R3, RZ, 0x1f ;  /* 0x00001fff03037589 */ /* 0x000e2400000e0000 */
[----:B0-----:R-:W-:-:S13]  /*1d20*/  R2UR UR4, R3 ;  /* 0x00000000030472ca */ /* 0x001fda00000e0000 */
        /* <DEDUP_REMOVED lines=14> */
[----:B------:R-:W-:Y:S02]  /*1e10*/  IMAD.U32 R10, RZ, RZ, UR6 ;  /* 0x00000006ff0a7e24 */ /* 0x000fe4000f8e00ff */
[----:B------:R-:W-:Y:S02]  /*1e20*/  IMAD.U32 R6, RZ, RZ, UR4 ;  /* 0x00000004ff067e24 */ /* 0x000fe4000f8e00ff */
[----:B------:R-:W-:-:S02]  /*1e30*/  IMAD.U32 R7, RZ, RZ, UR5 ;  /* 0x00000005ff077e24 */ /* 0x000fc4000f8e00ff */
[----:B------:R-:W-:Y:S02]  /*1e40*/  IMAD.U32 R11, RZ, RZ, UR7 ;  /* 0x00000007ff0b7e24 */ /* 0x000fe4000f8e00ff */
[----:B------:R-:W-:Y:S02]  /*1e50*/  IMAD.MOV.U32 R8, RZ, RZ, 0x70 ;  /* 0x00000070ff087424 */ /* 0x000fe400078e00ff */
[----:B------:R-:W-:Y:S02]  /*1e60*/  IMAD.MOV.U32 R12, RZ, RZ, 0x1 ;  /* 0x00000001ff0c7424 */ /* 0x000fe400078e00ff */
[----:B0-----:R-:W-:-:S07]  /*1e70*/  IMAD.MOV.U32 R13, RZ, RZ, RZ ;  /* 0x000000ffff0d7224 */ /* 0x001fce00078e00ff */
[----:B------:R-:W-:-:S07]  /*1e80*/  LEPC R20, `(.L_x_181) ;  /* 0x000000001014794e */ /* 0x000fce0000000000 */
[----:B-1----:R-:W-:Y:S05]  /*1e90*/  CALL.ABS.NOINC R2 ;  /* 0x0000000002007343 */ /* 0x002fea0003c00000 */
.L_x_181:
[----:B------:R-:W2:Y:S04]  /*1ea0*/  LDL R17, [R1+0x38] ;  /* 0x0000380001117983 */ /* 0x000ea80000100800 */
[----:B------:R-:W3:Y:S01]  /*1eb0*/  LDL R2, [R1+0x4c] ;  /* 0x00004c0001027983 */ /* 0x000ee20000100800 */
[----:B------:R-:W0:Y:S01]  /*1ec0*/  S2UR UR5, SR_CgaCtaId ;  /* 0x00000000000579c3 */ /* 0x000e220000008800 */
[----:B------:R-:W-:Y:S01]  /*1ed0*/  MOV R5, 0x400 ;  /* 0x0000040000057802 */ /* 0x000fe20000000f00 */
[----:B0-----:R-:W-:-:S05]  /*1ee0*/  IMAD.U32 R6, RZ, RZ, UR5 ;  /* 0x00000005ff067e24 */ /* 0x001fca000f8e00ff */
[----:B------:R-:W-:Y:S02]  /*1ef0*/  LEA R5, R6, R5, 0x18 ;  /* 0x0000000506057211 */ /* 0x000fe400078ec0ff */
[----:B--2---:R-:W-:Y:S02]  /*1f00*/  R2UR UR7, R17 ;  /* 0x00000000110772ca */ /* 0x004fe400000e0000 */
[----:B---3--:R-:W-:-:S11]  /*1f10*/  R2UR UR6, R2 ;  /* 0x00000000020672ca */ /* 0x008fd600000e0000 */
[----:B------:R-:W-:-:S04]  /*1f20*/  ULEA.HI UR4, UR7, UR7, URZ, 0x1 ;  /* 0x0000000707047291 */ /* 0x000fc8000f8f083f */
[----:B------:R-:W-:Y:S01]  /*1f30*/  ULOP3.LUT UR4, UR4, 0xfffffffe, URZ, 0xc0, !UPT ;  /* 0xfffffffe04047892 */ /* 0x000fe2000f8ec03f */
[----:B------:R-:W-:-:S03]  /*1f40*/  IMAD.U32 R2, RZ, RZ, UR6 ;  /* 0x00000006ff027e24 */ /* 0x000fc6000f8e00ff */
[----:B------:R-:W-:Y:S02]  /*1f50*/  UIADD3 UR4, UR7, -UR4, URZ ;  /* 0x8000000407047290 */ /* 0x000fe4000fffe03f */
[----:B------:R-:W-:-:S04]  /*1f60*/  ISETP.NE.AND P0, PT, R2, 0x3, PT ;  /* 0x000000030200780c */ /* 0x000fc80003f05270 */
[----:B------:R-:W-:-:S05]  /*1f70*/  IMAD.U32 R0, RZ, RZ, UR4 ;  /* 0x00000004ff007e24 */ /* 0x000fca000f8e00ff */
[----:B------:R-:W-:-:S04]  /*1f80*/  SHF.L.U32 R0, R0, 0x1f, RZ ;  /* 0x0000001f00007819 */ /* 0x000fc800000006ff */
[----:B------:R-:W0:Y:S02]  /*1f90*/  SYNCS.PHASECHK.TRANS64.TRYWAIT P1, [R5+URZ+0x38800], R0 ;  /* 0x03880000050075a7 */ /* 0x000e24000802017f */
[----:B0-----:R-:W-:Y:S05]  /*1fa0*/  @!P1 BRA `(.L_x_182) ;  /* 0x0000013800f89947 */ /* 0x001fea0003800000 */
.L_x_314:
[----:B------:R-:W-:Y:S05]  /*1fb0*/  @!P0 BRA `(.L_x_183) ;  /* 0x0000000000048947 */ /* 0x000fea0003800000 */
[----:B------:R-:W-:Y:S01]  /*1fc0*/  BPT.TRAP 0x1 ;  /* 0x000000040000795c */ /* 0x000fe20000300000 */
.L_x_183:
[----:B------:R-:W-:Y:S01]  /*1fd0*/  R2UR UR4, R16 ;  /* 0x00000000100472ca */ /* 0x000fe200000e0000 */
[----:B0-----:R-:W-:-:S04]  /*1fe0*/  IMAD.U32 R0, RZ, RZ, UR38 ;  /* 0x00000026ff007e24 */ /* 0x001fc8000f8e00ff */
[----:B------:R-:W-:-:S08]  /*1ff0*/  IMAD R0, R0, 0x8, R5 ;  /* 0x0000000800007824 */ /* 0x000fd000078e0205 */
[----:B------:R-:W-:-:S05]  /*2000*/  IMAD.U32 R3, RZ, RZ, UR4 ;  /* 0x00000004ff037e24 */ /* 0x000fca000f8e00ff */
[----:B------:R-:W-:-:S04]  /*2010*/  SHF.L.U32 R3, R3, 0x1f, RZ ;  /* 0x0000001f03037819 */ /* 0x000fc800000006ff */
[----:B------:R0:W1:Y:S01]  /*2020*/  SYNCS.PHASECHK.TRANS64.TRYWAIT P1, [R0+URZ+0x38830], R3 ;  /* 0x03883003000075a7 */ /* 0x000062000802017f */
[----:B------:R-:W-:Y:S05]  /*2030*/  @!P0 BRA `(.L_x_184) ;  /* 0x0000000000048947 */ /* 0x000fea0003800000 */
[----:B------:R-:W-:Y:S01]  /*2040*/  BPT.TRAP 0x1 ;  /* 0x000000040000795c */ /* 0x000fe20000300000 */
.L_x_184:
[----:B------:R-:W-:Y:S01]  /*2050*/  IMAD.MOV.U32 R151, RZ, RZ, RZ ;  /* 0x000000ffff977224 */ /* 0x000fe200078e00ff */
[----:B-1----:R-:W-:Y:S06]  /*2060*/  @P1 BRA `(.L_x_185) ;  /* 0x0000000000081947 */ /* 0x002fec0003800000 */
[----:B------:R-:W1:Y:S02]  /*2070*/  SYNCS.PHASECHK.TRANS64.TRYWAIT P1, [R0+URZ+0x38830], R3 ;  /* 0x03883003000075a7 */ /* 0x000e64000802017f */
[----:B-1----:R-:W-:Y:S05]  /*2080*/  @!P1 BRA `(.L_x_186) ;  /* 0x0000013800d49947 */ /* 0x002fea0003800000 */
.L_x_185:
[----:B------:R-:W-:Y:S05]  /*2090*/  WARPSYNC.ALL ;  /* 0x0000000000007948 */ /* 0x000fea0003800000 */
[----:B------:R-:W-:Y:S01]  /*20a0*/  R2UR UR4, R5 ;  /* 0x00000000050472ca */ /* 0x000fe200000e0000 */
[----:B------:R-:W-:Y:S01]  /*20b0*/  ULOP3.LUT UR5, UR39, 0x10000, URZ, 0xfc, !UPT ;  /* 0x0001000027057892 */ /* 0x000fe2000f8efc3f */
[----:B------:R-:W-:Y:S01]  /*20c0*/  WARPGROUP.ARRIVE ;  /* 0x00000000000079c5 */ /* 0x000fe20000000000 */
[----:B------:R-:W-:Y:S01]  /*20d0*/  UMOV UR17, 0x40000040 ;  /* 0x4000004000117882 */ /* 0x000fe20000000000 */
[----:B------:R-:W-:Y:S01]  /*20e0*/  UMOV UR19, 0x40000040 ;  /* 0x4000004000137882 */ /* 0x000fe20000000000 */
[----:B------:R-:W-:Y:S01]  /*20f0*/  UMOV UR9, UR17 ;  /* 0x0000001100097c82 */ /* 0x000fe20008000000 */
[----:B------:R-:W-:Y:S01]  /*2100*/  UMOV UR11, 0x40000040 ;  /* 0x40000040000b7882 */ /* 0x000fe20000000000 */
[----:B------:R-:W-:Y:S01]  /*2110*/  UMOV UR13, UR17 ;  /* 0x00000011000d7c82 */ /* 0x000fe20008000000 */
[----:B------:R-:W-:Y:S01]  /*2120*/  UMOV UR16, UR5 ;  /* 0x0000000500107c82 */ /* 0x000fe20008000000 */
[----:B------:R-:W-:Y:S01]  /*2130*/  UMOV UR15, 0x40000040 ;  /* 0x40000040000f7882 */ /* 0x000fe20000000000 */
[----:B------:R-:W-:Y:S01]  /*2140*/  UMOV UR8, UR16 ;  /* 0x0000001000087c82 */ /* 0x000fe20008000000 */
[----:B------:R-:W-:Y:S01]  /*2150*/  UMOV UR12, UR16 ;  /* 0x00000010000c7c82 */ /* 0x000fe20008000000 */
[----:B------:R-:W-:Y:S01]  /*2160*/  IMAD.U32 R18, RZ, RZ, UR16 ;  /* 0x00000010ff127e24 */ /* 0x000fe2000f8e00ff */
[----:B------:R-:W-:Y:S01]  /*2170*/  UIADD3 UR4, UR4, 0x24400, URZ ;  /* 0x0002440004047890 */ /* 0x000fe2000fffe03f */
[----:B------:R-:W-:Y:S01]  /*2180*/  IMAD.U32 R19, RZ, RZ, UR17 ;  /* 0x00000011ff137e24 */ /* 0x000fe2000f8e00ff */
[----:B------:R-:W-:Y:S01]  /*2190*/  UMOV UR23, 0x40000040 ;  /* 0x4000004000177882 */ /* 0x000fe20000000000 */
[----:B------:R-:W-:Y:S01]  /*21a0*/  UMOV UR27, 0x40000040 ;  /* 0x40000040001b7882 */ /* 0x000fe20000000000 */
[----:B------:R-:W-:Y:S01]  /*21b0*/  USHF.R.U32.HI UR4, URZ, 0x4, UR4 ;  /* 0x000000043f047899 */ /* 0x000fe20008011604 */
[----:B------:R-:W-:Y:S01]  /*21c0*/  MOV R7, UR38 ;  /* 0x0000002600077c02 */ /* 0x000fe20008000f00 */
[----:B------:R-:W-:Y:S01]  /*21d0*/  UMOV UR31, 0x40000040 ;  /* 0x40000040001f7882 */ /* 0x000fe20000000000 */
[----:B------:R-:W-:Y:S01]  /*21e0*/  UMOV UR35, 0x40000040 ;  /* 0x4000004000237882 */ /* 0x000fe20000000000 */
[----:B------:R-:W-:Y:S01]  /*21f0*/  ULOP3.LUT UR4, UR4, 0x3fff, URZ, 0xc0, !UPT ;  /* 0x00003fff04047892 */ /* 0x000fe2000f8ec03f */
[----:B------:R-:W-:Y:S01]  /*2200*/  MOV R17, UR37 ;  /* 0x0000002500117c02 */ /* 0x000fe20008000f00 */
[----:B------:R-:W-:Y:S01]  /*2210*/  UMOV UR43, 0x40000040 ;  /* 0x40000040002b7882 */ /* 0x000fe20000000000 */
[----:B------:R-:W-:Y:S01]  /*2220*/  UMOV UR47, 0x40000040 ;  /* 0x40000040002f7882 */ /* 0x000fe20000000000 */
[----:B------:R-:W-:Y:S01]  /*2230*/  ULOP3.LUT UR39, UR4, 0x10000, URZ, 0xfc, !UPT ;  /* 0x0001000004277892 */ /* 0x000fe2000f8efc3f */
[----:B------:R-:W-:Y:S01]  /*2240*/  MOV R20, UR36 ;  /* 0x0000002400147c02 */ /* 0x000fe20008000f00 */
[----:B------:R-:W-:Y:S01]  /*2250*/  UMOV UR51, 0x40000040 ;  /* 0x4000004000337882 */ /* 0x000fe20000000000 */
[----:B------:R-:W-:Y:S01]  /*2260*/  UMOV UR55, 0x40000040 ;  /* 0x4000004000377882 */ /* 0x000fe20000000000 */
[----:B------:R-:W-:Y:S01]  /*2270*/  UIMAD UR4, UR38, 0xa00, UR39 ;  /* 0x00000a00260478a4 */ /* 0x000fe2000f8e0227 */
[----:B------:R-:W-:Y:S01]  /*2280*/  UMOV UR59, 0x40000040 ;  /* 0x40000040003b7882 */ /* 0x000fe20000000000 */
[----:B------:R-:W-:-:S02]  /*2290*/  MOV R4, UR39 ;  /* 0x0000002700047c02 */ /* 0x000fc40008000f00 */
[----:B------:R-:W-:Y:S02]  /*22a0*/  UIADD3 UR10, UR4, 0x80, URZ ;  /* 0x00000080040a7890 */ /* 0x000fe4000fffe03f */
[----:B------:R-:W-:Y:S02]  /*22b0*/  UIADD3 UR14, UR4, 0x100, URZ ;  /* 0x00000100040e7890 */ /* 0x000fe4000fffe03f */
[----:B------:R-:W-:Y:S01]  /*22c0*/  UMOV UR18, UR4 ;  /* 0x0000000400127c82 */ /* 0x000fe20008000000 */
[----:B------:R-:W-:Y:S01]  /*22d0*/  UIADD3 UR6, UR4, 0x180, URZ ;  /* 0x0000018004067890 */ /* 0x000fe2000fffe03f */
[----:B------:R-:W-:Y:S01]  /*22e0*/  HGMMA.64x16x16.F32 R56, gdesc[UR16], RZ, !UPT, gsb0 ;  /* 0x00200000103879f0 */ /* 0x000fe2000c0008ff */
[----:B------:R-:W-:Y:S01]  /*22f0*/  UIADD3 UR7, UR4, 0x200, URZ ;  /* 0x0000020004077890 */ /* 0x000fe2000fffe03f */
[----:B------:R-:W-:Y:S01]  /*2300*/  UMOV UR19, 0x40000040 ;  /* 0x4000004000137882 */ /* 0x000fe20000000000 */
[----:B------:R-:W-:Y:S02]  /*2310*/  UIADD3 UR22, UR4, 0x384, URZ ;  /* 0x0000038404167890 */ /* 0x000fe4000fffe03f */
[----:B------:R-:W-:-:S02]  /*2320*/  UIADD3 UR26, UR4, 0x386, URZ ;  /* 0x00000386041a7890 */ /* 0x000fc4000fffe03f */
[----:B------:R-:W-:Y:S02]  /*2330*/  UIADD3 UR30, UR4, 0x600, URZ ;  /* 0x00000600041e7890 */ /* 0x000fe4000fffe03f */
[----:B------:R-:W-:Y:S02]  /*2340*/  UIADD3 UR34, UR4, 0x582, URZ ;  /* 0x0000058204227890 */ /* 0x000fe4000fffe03f */
[----:B------:R-:W-:Y:S02]  /*2350*/  UIADD3 UR42, UR4, 0x584, URZ ;  /* 0x00000584042a7890 */ /* 0x000fe4000fffe03f */
[----:B------:R-:W-:Y:S02]  /*2360*/  UIADD3 UR46, UR4, 0x586, URZ ;  /* 0x00000586042e7890 */ /* 0x000fe4000fffe03f */
[----:B------:R-:W-:Y:S02]  /*2370*/  UIADD3 UR50, UR4, 0x800, URZ ;  /* 0x0000080004327890 */ /* 0x000fe4000fffe03f */
[----:B------:R-:W-:-:S02]  /*2380*/  UIADD3 UR54, UR4, 0x802, URZ ;  /* 0x0000080204367890 */ /* 0x000fc4000fffe03f */
[----:B------:R-:W-:Y:S01]  /*2390*/  UIADD3 UR58, UR4, 0x804, URZ ;  /* 0x00000804043a7890 */ /* 0x000fe2000fffe03f */
[----:B------:R-:W-:Y:S01]  /*23a0*/  UMOV UR39, 0x40000040 ;  /* 0x4000004000277882 */ /* 0x000fe20000000000 */
[----:B------:R-:W-:Y:S02]  /*23b0*/  WARPGROUP.DEPBAR.LE gsb0, 0x0 ;  /* 0x00008000000079c5 */ /* 0x000fe40000010000 */
[----:B------:R-:W-:-:S06]  /*23c0*/  WARPGROUP.ARRIVE ;  /* 0x00000000000079c5 */ /* 0x000fcc0000000000 */
[----:B------:R-:W-:Y:S01]  /*23d0*/  HGMMA.64x16x16.F32 R48, gdesc[UR8], RZ, !UPT, gsb0 ;  /* 0x00200000083079f0 */ /* 0x000fe2000c0008ff */
[----:B------:R-:W-:Y:S01]  /*23e0*/  UMOV UR8, UR16 ;  /* 0x0000001000087c82 */ /* 0x000fe20008000000 */
[----:B------:R-:W-:Y:S01]  /*23f0*/  UMOV UR9, UR17 ;  /* 0x0000001100097c82 */ /* 0x000fe20008000000 */
[----:B------:R-:W-:Y:S01]  /*2400*/  UMOV UR10, UR6 ;  /* 0x00000006000a7c82 */ /* 0x000fe20008000000 */
[----:B------:R-:W-:Y:S01]  /*2410*/  UMOV UR11, 0x40000040 ;  /* 0x40000040000b7882 */ /* 0x000fe20000000000 */
[----:B------:R-:W-:Y:S01]  /*2420*/  UIADD3 UR6, UR5, 0x2, URZ ;  /* 0x0000000205067890 */ /* 0x000fe2000fffe03f */
        /* <DEDUP_REMOVED lines=12> */
[----:B------:R-:W-:Y:S01]  /*24f0*/  UMOV UR16, UR6 ;  /* 0x0000000600107c82 */ /* 0x000fe20008000000 */
[----:B------:R-:W-:Y:S01]  /*2500*/  UIADD3 UR6, UR4, 0x2, URZ ;  /* 0x0000000204067890 */ /* 0x000fe2000fffe03f */
[----:B------:R-:W-:Y:S01]  /*2510*/  MOV R14, UR16 ;  /* 0x00000010000e7c02 */ /* 0x000fe20008000f00 */
[----:B------:R-:W-:Y:S01]  /*2520*/  UMOV UR17, 0x40000040 ;  /* 0x4000004000117882 */ /* 0x000fe20000000000 */
[----:B------:R-:W-:Y:S01]  /*2530*/  UMOV UR12, UR16 ;  /* 0x00000010000c7c82 */ /* 0x000fe20008000000 */
[----:B------:R-:W-:Y:S01]  /*2540*/  UMOV UR13, UR17 ;  /* 0x00000011000d7c82 */ /* 0x000fe20008000000 */
[----:B------:R-:W-:Y:S01]  /*2550*/  UIADD3 UR7, UR4, 0x202, URZ ;  /* 0x0000020204077890 */ /* 0x000fe2000fffe03f */
[----:B------:R-:W-:Y:S01]  /*2560*/  IMAD.U32 R15, RZ, RZ, UR17 ;  /* 0x00000011ff0f7e24 */ /* 0x000fe2000f8e00ff */
[----:B------:R-:W-:Y:S01]  /*2570*/  UMOV UR18, UR6 ;  /* 0x0000000600127c82 */ /* 0x000fe20008000000 */
[----:B------:R-:W-:Y:S01]  /*2580*/  UIADD3 UR6, UR4, 0x182, URZ ;  /* 0x0000018204067890 */ /* 0x000fe2000fffe03f */
        /* <DEDUP_REMOVED lines=10> */
[----:B------:R-:W-:Y:S02]  /*2630*/  UMOV UR19, 0x40000040 ;  /* 0x4000004000137882 */ /* 0x000fe40000000000 */
        /* <DEDUP_REMOVED lines=20> */
[----:B------:R-:W-:Y:S01]  /*2780*/  UMOV UR16, UR6 ;  /* 0x0000000600107c82 */ /* 0x000fe20008000000 */
[----:B------:R-:W-:Y:S01]  /*2790*/  UIADD3 UR6, UR4, 0x4, URZ ;  /* 0x0000000404067890 */ /* 0x000fe2000fffe03f */
[----:B------:R-:W-:Y:S01]  /*27a0*/  IMAD.U32 R12, RZ, RZ, UR16 ;  /* 0x00000010ff0c7e24 */ /* 0x000fe2000f8e00ff */
        /* <DEDUP_REMOVED lines=111> */
[----:B------:R-:W-:Y:S02]  /*2ea0*/  MOV R2, UR13 ;  /* 0x0000000d00027c02 */ /* 0x000fe40008000f00 */
[----:B01----:R-:W-:Y:S01]  /*2eb0*/  MOV R3, UR12 ;  /* 0x0000000c00037c02 */ /* 0x003fe20008000f00 */
[----:B------:R-:W-:-:S02]  /*2ec0*/  WARPGROUP.DEPBAR.LE gsb0, 0x0 ;  /* 0x00008000000079c5 */ /* 0x000fc40000010000 */
        /* <DEDUP_REMOVED lines=39> */
[----:B------:R-:W-:Y:S01]  /*3140*/  UMOV UR13, 0x40000040 ;  /* 0x40000040000d7882 */ /* 0x000fe20000000000 */
[----:B------:R-:W-:Y:S01]  /*3150*/  UMOV UR15, 0x40000040 ;  /* 0x40000040000f7882 */ /* 0x000fe20000000000 */
[----:B------:R-:W-:Y:S01]  /*3160*/  UMOV UR37, UR13 ;  /* 0x0000000d00257c82 */ /* 0x000fe20008000000 */
[----:B------:R-:W-:Y:S01]  /*3170*/  IMAD.U32 R9, RZ, RZ, UR13 ;  /* 0x0000000dff097e24 */ /* 0x000fe2000f8e00ff */
        /* <DEDUP_REMOVED lines=225> */
[----:B------:R-:W-:-:S07]  /*3f90*/  UIADD3 UR5, UR5, 0xc06, URZ ;  /* 0x00000c0605057890 */ /* 0x000fce000fffe03f */
[----:B------:R-:W-:Y:S01]  /*3fa0*/  UMOV UR12, UR5 ;  /* 0x00000005000c7c82 */ /* 0x000fe20008000000 */
[----:B------:R-:W-:Y:S01]  /*3fb0*/  UIADD3 UR5, UR4, 0x806, URZ ;  /* 0x0000080604057890 */ /* 0x000fe2000fffe03f */
[----:B------:R-:W-:Y:S01]  /*3fc0*/  IMAD.U32 R8, RZ, RZ, UR12 ;  /* 0x0000000cff087e24 */ /* 0x000fe2000f8e00ff */
[----:B------:R-:W-:-:S05]  /*3fd0*/  UMOV UR36, UR12 ;  /* 0x0000000c00247c82 */ /* 0x000fca0008000000 */
        /* <DEDUP_REMOVED lines=58> */
[----:B------:R-:W-:Y:S02]  /*4380*/  R2UR UR39, R4 ;  /* 0x00000000042772ca */ /* 0x000fe400000e0000 */
[----:B------:R-:W-:Y:S02]  /*4390*/  R2UR UR38, R7 ;  /* 0x00000000072672ca */ /* 0x000fe400000e0000 */
[----:B------:R-:W-:Y:S02]  /*43a0*/  R2UR UR37, R17 ;  /* 0x00000000112572ca */ /* 0x000fe400000e0000 */
[----:B------:R-:W-:Y:S01]  /*43b0*/  R2UR UR36, R20 ;  /* 0x00000000142472ca */ /* 0x000fe200000e0000 */
        /* <DEDUP_REMOVED lines=16> */
.L_x_187:
[----:B------:R-:W-:Y:S01]  /*44c0*/  IMAD.U32 R2, RZ, RZ, UR61 ;  /* 0x0000003dff027e24 */ /* 0x000fe2000f8e00ff */
[----:B------:R-:W-:Y:S01]  /*44d0*/  ULDC UR4, c[0x0][0x988] ;  /* 0x0002620000047ab9 */ /* 0x000fe20000000800 */
[----:B------:R-:W-:Y:S01]  /*44e0*/  IMAD.U32 R3, RZ, RZ, UR60 ;  /* 0x0000003cff037e24 */ /* 0x000fe2000f8e00ff */
[----:B------:R-:W-:Y:S01]  /*44f0*/  P2R R20, PR, RZ, 0x1 ;  /* 0x00000001ff147803 */ /* 0x000fe20000000000 */
[----:B------:R-:W-:Y:S01]  /*4500*/  UIADD3 UR60, UR60, -0x2, URZ ;  /* 0xfffffffe3c3c7890 */ /* 0x000fe2000fffe03f */
[----:B------:R-:W-:Y:S01]  /*4510*/  IADD3 R2, R2, 0x50, -R23 ;  /* 0x0000005002027810 */ /* 0x000fe20007ffe817 */
[--C-:B------:R-:W-:Y:S01]  /*4520*/  IMAD.MOV.U32 R150, RZ, RZ, R151.reuse ;  /* 0x000000ffff967224 */ /* 0x100fe200078e0097 */
[----:B------:R-:W-:Y:S01]  /*4530*/  R2UR UR5, R22 ;  /* 0x00000000160572ca */ /* 0x000fe200000e0000 */
[--C-:B------:R-:W-:Y:S01]  /*4540*/  IMAD.MOV.U32 R149, RZ, RZ, R151.reuse ;  /* 0x000000ffff957224 */ /* 0x100fe200078e0097 */
[-C--:B------:R-:W-:Y:S01]  /*4550*/  MOV R118, R151.reuse ;  /* 0x0000009700767202 */ /* 0x080fe20000000f00 */
[----:B------:R-:W-:Y:S01]  /*4560*/  IMAD R2, R3, -0x50, R2 ;  /* 0xffffffb003027824 */ /* 0x000fe200078e0202 */
[----:B------:R-:W-:Y:S01]  /*4570*/  MOV R73, R151 ;  /* 0x0000009700497202 */ /* 0x000fe20000000f00 */
[----:B------:R-:W-:-:S02]  /*4580*/  IMAD.MOV.U32 R148, RZ, RZ, R151 ;  /* 0x000000ffff947224 */ /* 0x000fc400078e0097 */
[--C-:B------:R-:W-:Y:S01]  /*4590*/  IMAD.MOV.U32 R147, RZ, RZ, R151.reuse ;  /* 0x000000ffff937224 */ /* 0x100fe200078e0097 */
[C---:B------:R-:W-:Y:S01]  /*45a0*/  ISETP.GT.AND P2, PT, R2.reuse, RZ, PT ;  /* 0x000000ff0200720c */ /* 0x040fe20003f44270 */
[--C-:B------:R-:W-:Y:S01]  /*45b0*/  IMAD.MOV.U32 R146, RZ, RZ, R151.reuse ;  /* 0x000000ffff927224 */ /* 0x100fe200078e0097 */
[C---:B------:R-:W-:Y:S01]  /*45c0*/  ISETP.GT.AND P1, PT, R2.reuse, 0x1, PT ;  /* 0x000000010200780c */ /* 0x040fe20003f24270 */
[--C-:B------:R-:W-:Y:S01]  /*45d0*/  IMAD.MOV.U32 R145, RZ, RZ, R151.reuse ;  /* 0x000000ffff917224 */ /* 0x100fe200078e0097 */
[----:B------:R-:W-:Y:S01]  /*45e0*/  ISETP.GT.AND P6, PT, R2, 0x8, PT ;  /* 0x000000080200780c */ /* 0x000fe20003fc4270 */
[----:B------:R-:W-:Y:S01]  /*45f0*/  UISETP.GE.AND UP0, UPT, UR60, UR5, UPT ;  /* 0x000000053c00728c */ /* 0x000fe2000bf06270 */
[----:B------:R-:W-:Y:S01]  /*4600*/  FSEL R56, R56, -INF , P2 ;  /* 0xff80000038387808 */ /* 0x000fe20001000000 */
        /* <DEDUP_REMOVED lines=135> */
[----:B------:R-:W-:Y:S01]  /*4e80*/  FMNMX.FTZ R2, R28, R3, !PT ;  /* 0x000000031c027209 */ /* 0x000fe20007810000 */
[--C-:B------:R-:W-:Y:S01]  /*4e90*/  IMAD.MOV.U32 R75, RZ, RZ, R151.reuse ;  /* 0x000000ffff4b7224 */ /* 0x100fe200078e0097 */
[----:B------:R-:W-:Y:S01]  /*4ea0*/  FMNMX.FTZ R3, R58, R59, !PT ;  /* 0x0000003b3a037209 */ /* 0x000fe20007810000 */
[--C-:B------:R-:W-:Y:S01]  /*4eb0*/  IMAD.MOV.U32 R74, RZ, RZ, R151.reuse ;  /* 0x000000ffff4a7224 */ /* 0x100fe200078e0097 */
[----:B------:R-:W-:Y:S01]  /*4ec0*/  FMNMX.FTZ R7, R29, R2, !PT ;  /* 0x000000021d077209 */ /* 0x000fe20007810000 */
[--C-:B------:R-:W-:Y:S01]  /*4ed0*/  IMAD.MOV.U32 R72, RZ, RZ, R151.reuse ;  /* 0x000000ffff487224 */ /* 0x100fe200078e0097 */
[----:B------:R-:W-:Y:S01]  /*4ee0*/  FSEL R38, R38, -INF , P6 ;  /* 0xff80000026267808 */ /* 0x000fe20003000000 */
[--C-:B------:R-:W-:Y:S01]  /*4ef0*/  IMAD.MOV.U32 R71, RZ, RZ, R151.reuse ;  /* 0x000000ffff477224 */ /* 0x100fe200078e0097 */
[----:B------:R-:W-:Y:S01]  /*4f00*/  FSEL R39, R39, -INF , P5 ;  /* 0xff80000027277808 */ /* 0x000fe20002800000 */
[----:B------:R-:W0:Y:S01]  /*4f10*/  SHFL.BFLY PT, R2, R7, 0x2, 0x1f ;  /* 0x0c401f0007027f89 */ /* 0x000e2200000e0000 */
[----:B------:R-:W-:Y:S01]  /*4f20*/  FSEL R26, R26, -INF , P4 ;  /* 0xff8000001a1a7808 */ /* 0x000fe20002000000 */
[--C-:B------:R-:W-:Y:S01]  /*4f30*/  IMAD.MOV.U32 R70, RZ, RZ, R151.reuse ;  /* 0x000000ffff467224 */ /* 0x100fe200078e0097 */
[----:B------:R-:W-:Y:S01]  /*4f40*/  FSEL R27, R27, -INF , P3 ;  /* 0xff8000001b1b7808 */ /* 0x000fe20001800000 */
[--C-:B------:R-:W-:Y:S01]  /*4f50*/  IMAD.MOV.U32 R69, RZ, RZ, R151.reuse ;  /* 0x000000ffff457224 */ /* 0x100fe200078e0097 */
[----:B------:R-:W-:Y:S01]  /*4f60*/  FSEL R30, R30, -INF , P2 ;  /* 0xff8000001e1e7808 */ /* 0x000fe20001000000 */
[--C-:B------:R-:W-:Y:S01]  /*4f70*/  IMAD.MOV.U32 R68, RZ, RZ, R151.reuse ;  /* 0x000000ffff447224 */ /* 0x100fe200078e0097 */
[----:B------:R-:W-:Y:S01]  /*4f80*/  FSEL R31, R31, -INF , P1 ;  /* 0xff8000001f1f7808 */ /* 0x000fe20000800000 */
[----:B------:R-:W-:-:S02]  /*4f90*/  IMAD.MOV.U32 R67, RZ, RZ, R151 ;  /* 0x000000ffff437224 */ /* 0x000fc400078e0097 */
[--C-:B------:R-:W-:Y:S02]  /*4fa0*/  IMAD.MOV.U32 R66, RZ, RZ, R151.reuse ;  /* 0x000000ffff427224 */ /* 0x100fe400078e0097 */
[--C-:B------:R-:W-:Y:S02]  /*4fb0*/  IMAD.MOV.U32 R65, RZ, RZ, R151.reuse ;  /* 0x000000ffff417224 */ /* 0x100fe400078e0097 */
[----:B------:R-:W-:Y:S01]  /*4fc0*/  IMAD.MOV.U32 R64, RZ, RZ, R151 ;  /* 0x000000ffff407224 */ /* 0x000fe200078e0097 */
[----:B0-----:R-:W-:-:S05]  /*4fd0*/  FMNMX.FTZ R17, R7, R2, !PT ;  /* 0x0000000207117209 */ /* 0x001fca0007810000 */
[----:B------:R-:W0:Y:S02]  /*4fe0*/  SHFL.BFLY PT, R4, R17, 0x1, 0x1f ;  /* 0x0c201f0011047f89 */ /* 0x000e2400000e0000 */
        /* <DEDUP_REMOVED lines=37> */
[----:B------:R-:W-:Y:S01]  /*5240*/  FFMA.FTZ R21, R29, UR4, -R21 ;  /* 0x000000041d157c23 */ /* 0x000fe20008010815 */
[--C-:B------:R-:W-:Y:S01]  /*5250*/  IMAD.MOV.U32 R60, RZ, RZ, R151.reuse ;  /* 0x000000ffff3c7224 */ /* 0x100fe200078e0097 */
[----:B------:R-:W-:Y:S01]  /*5260*/  FMNMX.FTZ R3, R47, R2, !PT ;  /* 0x000000022f037209 */ /* 0x000fe20007810000 */
[----:B------:R-:W-:-:S03]  /*5270*/  IMAD.MOV.U32 R56, RZ, RZ, R151 ;  /* 0x000000ffff387224 */ /* 0x000fc600078e0097 */
[----:B------:R-:W-:Y:S01]  /*5280*/  FMNMX.FTZ R2, R34, R3, !PT ;  /* 0x0000000322027209 */ /* 0x000fe20007810000 */
[----:B------:R-:W-:Y:S03]  /*5290*/  MUFU.EX2 R204, R204 ;  /* 0x000000cc00cc7308 */ /* 0x000fe60000000800 */
[----:B------:R-:W-:-:S04]  /*52a0*/  FMNMX.FTZ R3, R35, R2, !PT ;  /* 0x0000000223037209 */ /* 0x000fc80007810000 */
[----:B------:R-:W-:Y:S01]  /*52b0*/  FMNMX.FTZ R2, R38, R3, !PT ;  /* 0x0000000326027209 */ /* 0x000fe20007810000 */
[----:B------:R-:W-:Y:S03]  /*52c0*/  MUFU.EX2 R49, R49 ;  /* 0x0000003100317308 */ /* 0x000fe60000000800 */
[----:B------:R-:W-:-:S04]  /*52d0*/  FMNMX.FTZ R3, R39, R2, !PT ;  /* 0x0000000227037209 */ /* 0x000fc80007810000 */
[----:B------:R-:W-:Y:S01]  /*52e0*/  FMNMX.FTZ R2, R26, R3, !PT ;  /* 0x000000031a027209 */ /* 0x000fe20007810000 */
[----:B------:R0:W-:Y:S03]  /*52f0*/  MUFU.EX2 R29, R21 ;  /* 0x00000015001d7308 */ /* 0x0001e60000000800 */
[----:B------:R-:W-:-:S04]  /*5300*/  FMNMX.FTZ R3, R27, R2, !PT ;  /* 0x000000021b037209 */ /* 0x000fc80007810000 */
[----:B------:R-:W-:Y:S01]  /*5310*/  FMNMX.FTZ R2, R30, R3, !PT ;  /* 0x000000031e027209 */ /* 0x000fe20007810000 */
[----:B------:R-:W-:Y:S01]  /*5320*/  MUFU.EX2 R52, R52 ;  /* 0x0000003400347308 */ /* 0x000fe20000000800 */
[----:B0-----:R-:W-:Y:S01]  /*5330*/  FADD.FTZ R21, R208, R7 ;  /* 0x00000007d0157221 */ /* 0x001fe20000010000 */
[----:B------:R-:W-:Y:S02]  /*5340*/  F2FP.F16.F32.PACK_AB R208, R7, R208 ;  /* 0x000000d007d0723e */ /* 0x000fe400000000ff */
[----:B------:R-:W-:-:S04]  /*5350*/  FMNMX.FTZ R2, R31, R2, !PT ;  /* 0x000000021f027209 */ /* 0x000fc80007810000 */
[----:B------:R-:W0:Y:S01]  /*5360*/  MUFU.EX2 R53, R53 ;  /* 0x0000003500357308 */ /* 0x000e220000000800 */
[----:B------:R-:W1:Y:S07]  /*5370*/  SHFL.BFLY PT, R3, R2, 0x2, 0x1f ;  /* 0x0c401f0002037f89 */ /* 0x000e6e00000e0000 */
[----:B------:R-:W-:Y:S08]  /*5380*/  MUFU.EX2 R40, R40 ;  /* 0x0000002800287308 */ /* 0x000ff00000000800 */
[----:B------:R-:W2:Y:S01]  /*5390*/  MUFU.EX2 R41, R41 ;  /* 0x0000002900297308 */ /* 0x000ea20000000800 */
[----:B0-----:R-:W-:-:S07]  /*53a0*/  F2FP.F16.F32.PACK_AB R206, R53, R52 ;  /* 0x0000003435ce723e */ /* 0x001fce00000000ff */
[----:B------:R-:W-:Y:S01]  /*53b0*/  MUFU.EX2 R44, R44 ;  /* 0x0000002c002c7308 */ /* 0x000fe20000000800 */
[----:B-1----:R-:W-:-:S05]  /*53c0*/  FMNMX.FTZ R20, R2, R3, !PT ;  /* 0x0000000302147209 */ /* 0x002fca0007810000 */
[----:B------:R-:W0:Y:S02]  /*53d0*/  SHFL.BFLY PT, R3, R20, 0x1, 0x1f ;  /* 0x0c201f0014037f89 */ /* 0x000e2400000e0000 */
[----:B------:R-:W1:Y:S01]  /*53e0*/  MUFU.EX2 R45, R45 ;  /* 0x0000002d002d7308 */ /* 0x000e620000000800 */
[----:B--2---:R-:W-:-:S07]  /*53f0*/  F2FP.F16.F32.PACK_AB R200, R41, R40 ;  /* 0x0000002829c8723e */ /* 0x004fce00000000ff */
[----:B------:R-:W-:Y:S08]  /*5400*/  MUFU.EX2 R32, R32 ;  /* 0x0000002000207308 */ /* 0x000ff00000000800 */
[----:B------:R-:W2:Y:S01]  /*5410*/  MUFU.EX2 R33, R33 ;  /* 0x0000002100217308 */ /* 0x000ea20000000800 */
[----:B-1----:R-:W-:Y:S02]  /*5420*/  F2FP.F16.F32.PACK_AB R202, R45, R44 ;  /* 0x0000002c2dca723e */ /* 0x002fe400000000ff */
[----:B0-----:R-:W-:Y:S01]  /*5430*/  FMNMX.FTZ R3, R20, R3, !PT ;  /* 0x0000000314037209 */ /* 0x001fe20007810000 */
[----:B------:R-:W-:-:S04]  /*5440*/  FADD.FTZ R20, R210, R21 ;  /* 0x00000015d2147221 */ /* 0x000fc80000010000 */
[----:B------:R-:W-:Y:S01]  /*5450*/  MUFU.EX2 R36, R36 ;  /* 0x0000002400247308 */ /* 0x000fe20000000800 */
[----:B------:R-:W-:Y:S01]  /*5460*/  F2FP.F16.F32.PACK_AB R210, R17, R210 ;  /* 0x000000d211d2723e */ /* 0x000fe200000000ff */
[C---:B------:R-:W-:Y:S01]  /*5470*/  FMUL.FTZ R2, R3.reuse, UR4 ;  /* 0x0000000403027c20 */ /* 0x040fe20008410000 */
[----:B------:R-:W-:Y:S01]  /*5480*/  FSETP.NEU.FTZ.AND P1, PT, R3, -INF , PT ;  /* 0xff8000000300780b */ /* 0x000fe20003f3d000 */
[----:B------:R-:W-:-:S03]  /*5490*/  FADD.FTZ R21, R17, R20 ;  /* 0x0000001411157221 */ /* 0x000fc60000010000 */
[----:B------:R-:W-:Y:S01]  /*54a0*/  FSEL R2, R2, RZ, P1 ;  /* 0x000000ff02027208 */ /* 0x000fe20000800000 */
[----:B------:R-:W-:Y:S01]  /*54b0*/  FADD.FTZ R20, R204, R21 ;  /* 0x00000015cc147221 */ /* 0x000fe20000010000 */
[----:B------:R-:W-:Y:S01]  /*54c0*/  MUFU.EX2 R37, R37 ;  /* 0x0000002500257308 */ /* 0x000fe20000000800 */
[----:B------:R-:W-:Y:S02]  /*54d0*/  PLOP3.LUT P1, PT, PT, PT, UP0, 0x80, 0x0 ;  /* 0x000000000000781c */ /* 0x000fe40003f2f008 */
        /* <DEDUP_REMOVED lines=21> */
[--C-:B------:R-:W-:Y:S01]  /*5630*/  FFMA.FTZ R26, R26, UR4, -R2.reuse ;  /* 0x000000041a1a7c23 */ /* 0x100fe20008010802 */
[----:B------:R-:W1:Y:S01]  /*5640*/  MUFU.EX2 R62, R62 ;  /* 0x0000003e003e7308 */ /* 0x000e620000000800 */
[--C-:B------:R-:W-:Y:S01]  /*5650*/  FFMA.FTZ R27, R27, UR4, -R2.reuse ;  /* 0x000000041b1b7c23 */ /* 0x100fe20008010802 */
[--C-:B------:R-:W-:Y:S01]  /*5660*/  FFMA.FTZ R30, R30, UR4, -R2.reuse ;  /* 0x000000041e1e7c23 */ /* 0x100fe20008010802 */
[----:B------:R-:W-:Y:S01]  /*5670*/  FFMA.FTZ R2, R31, UR4, -R2 ;  /* 0x000000041f027c23 */ /* 0x000fe20008010802 */
[----:B------:R-:W-:Y:S01]  /*5680*/  F2FP.F16.F32.PACK_AB R204, R49, R204 ;  /* 0x000000cc31cc723e */ /* 0x000fe200000000ff */
[--C-:B------:R-:W-:Y:S01]  /*5690*/  IMAD.MOV.U32 R53, RZ, RZ, R151.reuse ;  /* 0x000000ffff357224 */ /* 0x100fe200078e0097 */
[----:B--2---:R-:W-:Y:S01]  /*56a0*/  F2FP.F16.F32.PACK_AB R196, R33, R32 ;  /* 0x0000002021c4723e */ /* 0x004fe200000000ff */
[----:B------:R-:W-:Y:S01]  /*56b0*/  IMAD.MOV.U32 R52, RZ, RZ, R151 ;  /* 0x000000ffff347224 */ /* 0x000fe200078e0097 */
[----:B------:R-:W2:Y:S01]  /*56c0*/  MUFU.EX2 R63, R63 ;  /* 0x0000003f003f7308 */ /* 0x000ea20000000800 */
[----:B0-----:R-:W-:Y:S01]  /*56d0*/  FADD.FTZ R21, R58, R59 ;  /* 0x0000003b3a157221 */ /* 0x001fe20000010000 */
[----:B------:R-:W-:Y:S01]  /*56e0*/  F2FP.F16.F32.PACK_AB R198, R37, R36 ;  /* 0x0000002425c6723e */ /* 0x000fe200000000ff */
[--C-:B------:R-:W-:Y:S01]  /*56f0*/  IMAD.MOV.U32 R49, RZ, RZ, R151.reuse ;  /* 0x000000ffff317224 */ /* 0x100fe200078e0097 */
[----:B------:R-:W-:Y:S01]  /*5700*/  F2FP.F16.F32.PACK_AB R209, R59, R58 ;  /* 0x0000003a3bd1723e */ /* 0x000fe200000000ff */
[----:B------:R-:W-:-:S02]  /*5710*/  IMAD.MOV.U32 R59, RZ, RZ, R151 ;  /* 0x000000ffff3b7224 */ /* 0x000fc400078e0097 */
[----:B------:R-:W-:Y:S01]  /*5720*/  IMAD.MOV.U32 R58, RZ, RZ, R151 ;  /* 0x000000ffff3a7224 */ /* 0x000fe200078e0097 */
[----:B------:R-:W0:Y:S01]  /*5730*/  MUFU.EX2 R50, R50 ;  /* 0x0000003200327308 */ /* 0x000e220000000800 */
[----:B-1----:R-:W-:Y:S01]  /*5740*/  FADD.FTZ R20, R62, R21 ;  /* 0x000000153e147221 */ /* 0x002fe20000010000 */
[----:B------:R-:W-:-:S06]  /*5750*/  IMAD.MOV.U32 R48, RZ, RZ, R151 ;  /* 0x000000ffff307224 */ /* 0x000fcc00078e0097 */
[----:B------:R-:W1:Y:S01]  /*5760*/  MUFU.EX2 R51, R51 ;  /* 0x0000003300337308 */ /* 0x000e620000000800 */
[C---:B--2---:R-:W-:Y:S01]  /*5770*/  FADD.FTZ R21, R63.reuse, R20 ;  /* 0x000000143f157221 */ /* 0x044fe20000010000 */
[----:B------:R-:W-:Y:S01]  /*5780*/  F2FP.F16.F32.PACK_AB R211, R63, R62 ;  /* 0x0000003e3fd3723e */ /* 0x000fe200000000ff */
[--C-:B------:R-:W-:Y:S02]  /*5790*/  IMAD.MOV.U32 R63, RZ, RZ, R151.reuse ;  /* 0x000000ffff3f7224 */ /* 0x100fe400078e0097 */
[----:B------:R-:W-:-:S03]  /*57a0*/  IMAD.MOV.U32 R62, RZ, RZ, R151 ;  /* 0x000000ffff3e7224 */ /* 0x000fc600078e0097 */
[----:B------:R-:W2:Y:S01]  /*57b0*/  MUFU.EX2 R54, R54 ;  /* 0x0000003600367308 */ /* 0x000ea20000000800 */
[----:B0-----:R-:W-:Y:S01]  /*57c0*/  FADD.FTZ R20, R50, R21 ;  /* 0x0000001532147221 */ /* 0x001fe20000010000 */
[----:B------:R-:W-:Y:S02]  /*57d0*/  VIADD R21, R0, 0x38840 ;  /* 0x0003884000157836 */ /* 0x000fe40000000000 */
[----:B------:R-:W-:Y:S01]  /*57e0*/  FADD.FTZ R0, R40, R57 ;  /* 0x0000003928007221 */ /* 0x000fe20000010000 */
[----:B------:R-:W-:Y:S02]  /*57f0*/  IMAD.MOV.U32 R40, RZ, RZ, R151 ;  /* 0x000000ffff287224 */ /* 0x000fe400078e0097 */
[----:B------:R-:W-:Y:S01]  /*5800*/  PRMT R21, R6, 0x654, R21 ;  /* 0x0000065406157816 */ /* 0x000fe20000000015 */
[----:B------:R-:W0:Y:S01]  /*5810*/  MUFU.EX2 R55, R55 ;  /* 0x0000003700377308 */ /* 0x000e220000000800 */
[----:B-1----:R-:W-:Y:S01]  /*5820*/  FADD.FTZ R57, R51, R20 ;  /* 0x0000001433397221 */ /* 0x002fe20000010000 */
[----:B------:R-:W-:Y:S01]  /*5830*/  FADD.FTZ R61, R41, R0 ;  /* 0x00000000293d7221 */ /* 0x000fe20000010000 */
[----:B------:R0:W-:Y:S01]  /*5840*/  SYNCS.ARRIVE.TRANS64.RED.A1T0 RZ, [R21+URZ], RZ ;  /* 0x000000ff15ff79a7 */ /* 0x0001e2000810043f */
[----:B------:R-:W-:Y:S01]  /*5850*/  F2FP.F16.F32.PACK_AB R205, R51, R50 ;  /* 0x0000003233cd723e */ /* 0x000fe200000000ff */
[----:B------:R-:W-:-:S02]  /*5860*/  IMAD.MOV.U32 R51, RZ, RZ, R151 ;  /* 0x000000ffff337224 */ /* 0x000fc400078e0097 */
[----:B------:R-:W-:Y:S01]  /*5870*/  FADD.FTZ R20, R44, R61 ;  /* 0x0000003d2c147221 */ /* 0x000fe20000010000 */
[----:B------:R-:W-:Y:S01]  /*5880*/  IMAD.MOV.U32 R61, RZ, RZ, R151 ;  /* 0x000000ffff3d7224 */ /* 0x000fe200078e0097 */
[----:B------:R-:W1:Y:S01]  /*5890*/  MUFU.EX2 R42, R42 ;  /* 0x0000002a002a7308 */ /* 0x000e620000000800 */
[----:B--2---:R-:W-:Y:S01]  /*58a0*/  FADD.FTZ R0, R54, R57 ;  /* 0x0000003936007221 */ /* 0x004fe20000010000 */
[----:B------:R-:W-:Y:S01]  /*58b0*/  FADD.FTZ R57, R45, R20 ;  /* 0x000000142d397221 */ /* 0x000fe20000010000 */
[--C-:B------:R-:W-:Y:S02]  /*58c0*/  IMAD.MOV.U32 R50, RZ, RZ, R151.reuse ;  /* 0x000000ffff327224 */ /* 0x100fe400078e0097 */
[----:B------:R-:W-:Y:S02]  /*58d0*/  IMAD.MOV.U32 R45, RZ, RZ, R151 ;  /* 0x000000ffff2d7224 */ /* 0x000fe400078e0097 */
[----:B------:R-:W-:Y:S01]  /*58e0*/  FADD.FTZ R20, R32, R57 ;  /* 0x0000003920147221 */ /* 0x000fe20000010000 */
[--C-:B------:R-:W-:Y:S01]  /*58f0*/  IMAD.MOV.U32 R57, RZ, RZ, R151.reuse ;  /* 0x000000ffff397224 */ /* 0x100fe200078e0097 */
[----:B------:R-:W2:Y:S01]  /*5900*/  MUFU.EX2 R43, R43 ;  /* 0x0000002b002b7308 */ /* 0x000ea20000000800 */
[----:B0-----:R-:W-:Y:S01]  /*5910*/  FADD.FTZ R21, R55, R0 ;  /* 0x0000000037157221 */ /* 0x001fe20000010000 */
[----:B------:R-:W-:Y:S01]  /*5920*/  FADD.FTZ R31, R33, R20 ;  /* 0x00000014211f7221 */ /* 0x000fe20000010000 */
[----:B------:R-:W-:Y:S01]  /*5930*/  F2FP.F16.F32.PACK_AB R207, R55, R54 ;  /* 0x0000003637cf723e */ /* 0x000fe200000000ff */
[----:B------:R-:W-:-:S02]  /*5940*/  IMAD.MOV.U32 R55, RZ, RZ, R151 ;  /* 0x000000ffff377224 */ /* 0x000fc400078e0097 */
[----:B------:R-:W-:Y:S01]  /*5950*/  FADD.FTZ R20, R36, R31 ;  /* 0x0000001f24147221 */ /* 0x000fe20000010000 */
[----:B------:R-:W-:Y:S01]  /*5960*/  IMAD.MOV.U32 R54, RZ, RZ, R151 ;  /* 0x000000ffff367224 */ /* 0x000fe200078e0097 */
[----:B------:R-:W0:Y:S01]  /*5970*/  MUFU.EX2 R46, R46 ;  /* 0x0000002e002e7308 */ /* 0x000e220000000800 */
[----:B-1----:R-:W-:Y:S01]  /*5980*/  FADD.FTZ R0, R42, R21 ;  /* 0x000000152a007221 */ /* 0x002fe20000010000 */
[----:B------:R-:W-:Y:S01]  /*5990*/  FADD.FTZ R17, R37, R20 ;  /* 0x0000001425117221 */ /* 0x000fe20000010000 */
[--C-:B------:R-:W-:Y:S02]  /*59a0*/  IMAD.MOV.U32 R44, RZ, RZ, R151.reuse ;  /* 0x000000ffff2c7224 */ /* 0x100fe400078e0097 */
[--C-:B------:R-:W-:Y:S02]  /*59b0*/  IMAD.MOV.U32 R41, RZ, RZ, R151.reuse ;  /* 0x000000ffff297224 */ /* 0x100fe400078e0097 */
[--C-:B------:R-:W-:Y:S01]  /*59c0*/  IMAD.MOV.U32 R37, RZ, RZ, R151.reuse ;  /* 0x000000ffff257224 */ /* 0x100fe200078e0097 */
[----:B------:R-:W1:Y:S01]  /*59d0*/  MUFU.EX2 R47, R47 ;  /* 0x0000002f002f7308 */ /* 0x000e620000000800 */
[C---:B--2---:R-:W-:Y:S01]  /*59e0*/  FADD.FTZ R21, R43.reuse, R0 ;  /* 0x000000002b157221 */ /* 0x044fe20000010000 */
[----:B------:R-:W-:Y:S01]  /*59f0*/  F2FP.F16.F32.PACK_AB R201, R43, R42 ;  /* 0x0000002a2bc9723e */ /* 0x000fe200000000ff */
[----:B------:R-:W-:-:S02]  /*5a00*/  IMAD.MOV.U32 R43, RZ, RZ, R151 ;  /* 0x000000ffff2b7224 */ /* 0x000fc400078e0097 */
[--C-:B------:R-:W-:Y:S02]  /*5a10*/  IMAD.MOV.U32 R42, RZ, RZ, R151.reuse ;  /* 0x000000ffff2a7224 */ /* 0x100fe400078e0097 */
        /* <DEDUP_REMOVED lines=9> */
[----:B------:R-:W-:-:S02]  /*5ab0*/  IMAD.MOV.U32 R47, RZ, RZ, R151 ;  /* 0x000000ffff2f7224 */ /* 0x000fc400078e0097 */
[----:B------:R-:W-:-:S03]  /*5ac0*/  IMAD.MOV.U32 R46, RZ, RZ, R151 ;  /* 0x000000ffff2e7224 */ /* 0x000fc600078e0097 */
[----:B------:R-:W1:Y:S01]  /*5ad0*/  MUFU.EX2 R38, R38 ;  /* 0x0000002600267308 */ /* 0x000e620000000800 */
[----:B--2---:R-:W-:-:S07]  /*5ae0*/  FADD.FTZ R0, R34, R7 ;  /* 0x0000000722007221 */ /* 0x004fce0000010000 */
[----:B------:R-:W2:Y:S01]  /*5af0*/  MUFU.EX2 R39, R39 ;  /* 0x0000002700277308 */ /* 0x000ea20000000800 */
[C---:B0-----:R-:W-:Y:S01]  /*5b00*/  FADD.FTZ R7, R35.reuse, R0 ;  /* 0x0000000023077221 */ /* 0x041fe20000010000 */
[----:B------:R-:W-:Y:S01]  /*5b10*/  F2FP.F16.F32.PACK_AB R197, R35, R34 ;  /* 0x0000002223c5723e */ /* 0x000fe200000000ff */
[--C-:B------:R-:W-:Y:S02]  /*5b20*/  IMAD.MOV.U32 R35, RZ, RZ, R151.reuse ;  /* 0x000000ffff237224 */ /* 0x100fe400078e0097 */
[----:B------:R-:W-:-:S03]  /*5b30*/  IMAD.MOV.U32 R34, RZ, RZ, R151 ;  /* 0x000000ffff227224 */ /* 0x000fc600078e0097 */
[----:B------:R-:W0:Y:S01]  /*5b40*/  MUFU.EX2 R26, R26 ;  /* 0x0000001a001a7308 */ /* 0x000e220000000800 */
[----:B-1----:R-:W-:-:S07]  /*5b50*/  FADD.FTZ R0, R38, R7 ;  /* 0x0000000726007221 */ /* 0x002fce0000010000 */
        /* <DEDUP_REMOVED lines=15> */
[C---:B0-----:R-:W-:Y:S01]  /*5c50*/  FADD.FTZ R17, R25.reuse, R20 ;  /* 0x0000001419117221 */ /* 0x041fe20000010000 */
[----:B------:R-:W-:Y:S01]  /*5c60*/  F2FP.F16.F32.PACK_AB R192, R25, R24 ;  /* 0x0000001819c0723e */ /* 0x000fe200000000ff */
[--C-:B------:R-:W-:Y:S02]  /*5c70*/  IMAD.MOV.U32 R25, RZ, RZ, R151.reuse ;  /* 0x000000ffff197224 */ /* 0x100fe400078e0097 */
[----:B------:R-:W-:-:S03]  /*5c80*/  IMAD.MOV.U32 R24, RZ, RZ, R151 ;  /* 0x000000ffff187224 */ /* 0x000fc600078e0097 */
[----:B------:R0:W3:Y:S01]  /*5c90*/  MUFU.EX2 R195, R2 ;  /* 0x0000000200c37308 */ /* 0x0000e20000000800 */
[----:B-1----:R-:W-:Y:S01]  /*5ca0*/  FADD.FTZ R0, R30, R7 ;  /* 0x000000071e007221 */ /* 0x002fe20000010000 */
[----:B--2---:R-:W-:Y:S01]  /*5cb0*/  FADD.FTZ R20, R28, R17 ;  /* 0x000000111c147221 */ /* 0x004fe20000010000 */
[C---:B------:R-:W-:Y:S01]  /*5cc0*/  F2FP.F16.F32.PACK_AB R194, R29.reuse, R28 ;  /* 0x0000001c1dc2723e */ /* 0x040fe200000000ff */
[----:B0-----:R-:W-:Y:S01]  /*5cd0*/  IMAD.MOV.U32 R2, RZ, RZ, 0x3f800000 ;  /* 0x3f800000ff027424 */ /* 0x001fe200078e00ff */
[----:B------:R-:W-:Y:S01]  /*5ce0*/  MOV R28, R151 ;  /* 0x00000097001c7202 */ /* 0x000fe20000000f00 */
[----:B------:R-:W-:Y:S01]  /*5cf0*/  FADD.FTZ R17, R29, R20 ;  /* 0x000000141d117221 */ /* 0x000fe20000010000 */
[----:B------:R-:W-:Y:S02]  /*5d00*/  IMAD.MOV.U32 R29, RZ, RZ, R151 ;  /* 0x000000ffff1d7224 */ /* 0x000fe400078e0097 */
[C---:B---3--:R-:W-:Y:S01]  /*5d10*/  FADD.FTZ R7, R195.reuse, R0 ;  /* 0x00000000c3077221 */ /* 0x048fe20000010000 */
[----:B------:R-:W-:Y:S01]  /*5d20*/  F2FP.F16.F32.PACK_AB R195, R195, R30 ;  /* 0x0000001ec3c3723e */ /* 0x000fe200000000ff */
[----:B------:R-:W-:-:S02]  /*5d30*/  IMAD.MOV.U32 R0, RZ, RZ, 0x3f800000 ;  /* 0x3f800000ff007424 */ /* 0x000fc400078e00ff */
[----:B------:R-:W-:Y:S01]  /*5d40*/  IMAD.MOV.U32 R30, RZ, RZ, R151 ;  /* 0x000000ffff1e7224 */ /* 0x000fe200078e0097 */
[----:B------:R-:W-:Y:S06]  /*5d50*/  @!P1 BRA `(.L_x_188) ;  /* 0x0000003c00e09947 */ /* 0x000fec0003800000 */
[----:B------:R-:W-:Y:S01]  /*5d60*/  R2UR UR4, R16 ;  /* 0x00000000100472ca */ /* 0x000fe200000e0000 */
[----:B------:R-:W-:Y:S01]  /*5d70*/  IMAD.MOV.U32 R21, RZ, RZ, R3 ;  /* 0x000000ffff157224 */ /* 0x000fe200078e0003 */
[----:B------:R-:W-:Y:S01]  /*5d80*/  CS2R R150, SRZ ;  /* 0x0000000000967805 */ /* 0x000fe2000001ff00 */
[----:B------:R-:W-:Y:S01]  /*5d90*/  IMAD.MOV.U32 R20, RZ, RZ, R4 ;  /* 0x000000ffff147224 */ /* 0x000fe200078e0004 */
[----:B------:R-:W-:Y:S01]  /*5da0*/  CS2R R146, SRZ ;  /* 0x0000000000927805 */ /* 0x000fe2000001ff00 */
[----:B------:R-:W-:Y:S01]  /*5db0*/  IMAD.MOV.U32 R2, RZ, RZ, 0x3f800000 ;  /* 0x3f800000ff027424 */ /* 0x000fe200078e00ff */
[----:B------:R-:W-:Y:S02]  /*5dc0*/  CS2R R142, SRZ ;  /* 0x00000000008e7805 */ /* 0x000fe4000001ff00 */
[----:B------:R-:W-:Y:S02]  /*5dd0*/  CS2R R138, SRZ ;  /* 0x00000000008a7805 */ /* 0x000fe4000001ff00 */
[----:B------:R-:W-:-:S02]  /*5de0*/  CS2R R134, SRZ ;  /* 0x0000000000867805 */ /* 0x000fc4000001ff00 */
[----:B------:R-:W-:Y:S02]  /*5df0*/  CS2R R130, SRZ ;  /* 0x0000000000827805 */ /* 0x000fe4000001ff00 */
[----:B------:R-:W-:Y:S02]  /*5e00*/  CS2R R126, SRZ ;  /* 0x00000000007e7805 */ /* 0x000fe4000001ff00 */
[----:B------:R-:W-:Y:S02]  /*5e10*/  CS2R R122, SRZ ;  /* 0x00000000007a7805 */ /* 0x000fe4000001ff00 */
[----:B------:R-:W-:Y:S01]  /*5e20*/  CS2R R118, SRZ ;  /* 0x0000000000767805 */ /* 0x000fe2000001ff00 */
[----:B------:R-:W-:Y:S01]  /*5e30*/  IMAD.U32 R229, RZ, RZ, UR4 ;  /* 0x00000004ffe57e24 */ /* 0x000fe2000f8e00ff */
        /* <DEDUP_REMOVED lines=54> */
[----:B------:R-:W-:Y:S01]  /*61a0*/  CS2R R24, SRZ ;  /* 0x0000000000187805 */ /* 0x000fe2000001ff00 */
[----:B------:R-:W-:Y:S01]  /*61b0*/  IMAD.U32 R228, RZ, RZ, UR60 ;  /* 0x0000003cffe47e24 */ /* 0x000fe2000f8e00ff */
[----:B------:R-:W-:-:S06]  /*61c0*/  UMOV UR60, UR38 ;  /* 0x00000026003c7c82 */ /* 0x000fcc0008000000 */
.L_x_199:
[----:B------:R-:W-:Y:S01]  /*61d0*/  R2UR UR5, R229 ;  /* 0x00000000e50572ca */ /* 0x000fe200000e0000 */
[----:B------:R-:W-:-:S04]  /*61e0*/  UISETP.NE.AND UP0, UPT, UR60, 0x1, UPT ;  /* 0x000000013c00788c */ /* 0x000fc8000bf05270 */
[----:B------:R-:W-:-:S08]  /*61f0*/  USEL UR4, URZ, 0x1, UP0 ;  /* 0x000000013f047887 */ /* 0x000fd00008000000 */
[----:B------:R-:W-:-:S06]  /*6200*/  ULOP3.LUT UR4, UR5, UR4, URZ, 0x3c, !UPT ;  /* 0x0000000405047292 */ /* 0x000fcc000f8e3c3f */
[----:B------:R-:W-:Y:S01]  /*6210*/  IMAD.U32 R16, RZ, RZ, UR4 ;  /* 0x00000004ff107e24 */ /* 0x000fe2000f8e00ff */
[----:B------:R-:W-:Y:S06]  /*6220*/  @!P0 BRA `(.L_x_189) ;  /* 0x0000000000048947 */ /* 0x000fec0003800000 */
[----:B------:R-:W-:Y:S01]  /*6230*/  BPT.TRAP 0x1 ;  /* 0x000000040000795c */ /* 0x000fe20000300000 */
.L_x_189:
[----:B------:R-:W0:Y:S01]  /*6240*/  S2UR UR4, SR_CgaCtaId ;  /* 0x00000000000479c3 */ /* 0x000e220000008800 */
[----:B------:R-:W-:Y:S01]  /*6250*/  MOV R5, 0x400 ;  /* 0x0000040000057802 */ /* 0x000fe20000000f00 */
[----:B------:R-:W-:Y:S01]  /*6260*/  UIADD3 UR38, UR60, 0x1, URZ ;  /* 0x000000013c267890 */ /* 0x000fe2000fffe03f */
[----:B------:R-:W-:-:S03]  /*6270*/  R2UR UR5, R16 ;  /* 0x00000000100572ca */ /* 0x000fc600000e0000 */
[----:B------:R-:W-:-:S04]  /*6280*/  UISETP.NE.AND UP0, UPT, UR38, 0x2, UPT ;  /* 0x000000022600788c */ /* 0x000fc8000bf05270 */
[----:B------:R-:W-:-:S06]  /*6290*/  USEL UR38, UR38, URZ, UP0 ;  /* 0x0000003f26267287 */ /* 0x000fcc0008000000 */
[----:B------:R-:W-:-:S05]  /*62a0*/  IMAD.U32 R3, RZ, RZ, UR5 ;  /* 0x00000005ff037e24 */ /* 0x000fca000f8e00ff */
[----:B------:R-:W-:Y:S01]  /*62b0*/  SHF.L.U32 R3, R3, 0x1f, RZ ;  /* 0x0000001f03037819 */ /* 0x000fe200000006ff */
[----:B0-----:R-:W-:-:S05]  /*62c0*/  IMAD.U32 R6, RZ, RZ, UR4 ;  /* 0x00000004ff067e24 */ /* 0x001fca000f8e00ff */
[----:B------:R-:W-:-:S04]  /*62d0*/  LEA R5, R6, R5, 0x18 ;  /* 0x0000000506057211 */ /* 0x000fc800078ec0ff */
[----:B------:R-:W-:-:S13]  /*62e0*/  R2UR UR61, R5 ;  /* 0x00000000053d72ca */ /* 0x000fda00000e0000 */
[----:B------:R-:W-:-:S09]  /*62f0*/  ULEA UR61, UR38, UR61, 0x3 ;  /* 0x0000003d263d7291 */ /* 0x000fd2000f8e183f */
[----:B------:R0:W1:Y:S01]  /*6300*/  SYNCS.PHASECHK.TRANS64.TRYWAIT P1, [UR61+0x38830], R3 ;  /* 0x03883003ff0075a7 */ /* 0x000062000802017d */
[----:B------:R-:W-:Y:S05]  /*6310*/  @!P0 BRA `(.L_x_190) ;  /* 0x0000000000048947 */ /* 0x000fea0003800000 */
[----:B------:R-:W-:Y:S01]  /*6320*/  BPT.TRAP 0x1 ;  /* 0x000000040000795c */ /* 0x000fe20000300000 */
.L_x_190:
[----:B-1----:R-:W-:Y:S05]  /*6330*/  @P1 BRA `(.L_x_191) ;  /* 0x0000000000081947 */ /* 0x002fea0003800000 */
[----:B------:R-:W1:Y:S02]  /*6340*/  SYNCS.PHASECHK.TRANS64.TRYWAIT P1, [UR61+0x38830], R3 ;  /* 0x03883003ff0075a7 */ /* 0x000e64000802017d */
[----:B-1----:R-:W-:Y:S05]  /*6350*/  @!P1 BRA `(.L_x_192) ;  /* 0x000000f800349947 */ /* 0x002fea0003800000 */
.L_x_191:
[----:B------:R-:W-:Y:S01]  /*6360*/  R2UR UR10, R18 ;  /* 0x00000000120a72ca */ /* 0x000fe200000e0000 */
[----:B------:R-:W-:Y:S01]  /*6370*/  UIMAD UR4, UR38, 0xa00, UR39 ;  /* 0x00000a00260478a4 */ /* 0x000fe2000f8e0227 */
[----:B------:R-:W-:Y:S01]  /*6380*/  R2UR UR11, R19 ;  /* 0x00000000130b72ca */ /* 0x000fe200000e0000 */
[----:B------:R-:W-:Y:S01]  /*6390*/  WARPGROUP.ARRIVE ;  /* 0x00000000000079c5 */ /* 0x000fe20000000000 */
[----:B------:R-:W-:Y:S01]  /*63a0*/  UMOV UR59, 0x40000040 ;  /* 0x40000040003b7882 */ /* 0x000fe20000000000 */
[----:B------:R-:W-:Y:S01]  /*63b0*/  UIADD3 UR6, UR4, 0x80, URZ ;  /* 0x0000008004067890 */ /* 0x000fe2000fffe03f */
[----:B------:R-:W-:Y:S01]  /*63c0*/  R2UR UR18, R14 ;  /* 0x000000000e1272ca */ /* 0x000fe200000e0000 */
[----:B------:R-:W-:Y:S01]  /*63d0*/  UIADD3 UR5, UR4, 0x100, URZ ;  /* 0x0000010004057890 */ /* 0x000fe2000fffe03f */
[----:B------:R-:W-:Y:S01]  /*63e0*/  R2UR UR19, R15 ;  /* 0x000000000f1372ca */ /* 0x000fe200000e0000 */
[----:B------:R-:W-:Y:S01]  /*63f0*/  UMOV UR58, UR4 ;  /* 0x00000004003a7c82 */ /* 0x000fe20008000000 */
[----:B------:R-:W-:Y:S01]  /*6400*/  R2UR UR14, R12 ;  /* 0x000000000c0e72ca */ /* 0x000fe200000e0000 */
[----:B------:R-:W-:Y:S01]  /*6410*/  UIADD3 UR22, UR4, 0x286, URZ ;  /* 0x0000028604167890 */ /* 0x000fe2000fffe03f */
[----:B------:R-:W-:Y:S01]  /*6420*/  R2UR UR15, R13 ;  /* 0x000000000d0f72ca */ /* 0x000fe200000e0000 */
[----:B------:R-:W-:Y:S01]  /*6430*/  UMOV UR56, UR10 ;  /* 0x0000000a00387c82 */ /* 0x000fe20008000000 */
[----:B------:R-:W-:Y:S01]  /*6440*/  UMOV UR23, 0x40000040 ;  /* 0x4000004000177882 */ /* 0x000fe20000000000 */
[----:B------:R-:W-:Y:S01]  /*6450*/  UMOV UR57, UR11 ;  /* 0x0000000b00397c82 */ /* 0x000fe20008000000 */
[----:B------:R-:W-:Y:S01]  /*6460*/  UIADD3 UR26, UR4, 0x500, URZ ;  /* 0x00000500041a7890 */ /* 0x000fe2000fffe03f */
[----:B------:R-:W-:Y:S01]  /*6470*/  HGMMA.64x16x16.F32 R184, gdesc[UR56], RZ, !UPT, gsb0 ;  /* 0x0020000038b879f0 */ /* 0x000fe2000c0008ff */
[----:B------:R-:W-:Y:S01]  /*6480*/  UMOV UR56, UR10 ;  /* 0x0000000a00387c82 */ /* 0x000fe20008000000 */
        /* <DEDUP_REMOVED lines=58> */
[----:B------:R-:W-:Y:S01]  /*6830*/  UMOV UR56, UR10 ;  /* 0x0000000a00387c82 */ /* 0x000fe20008000000 */
[----:B------:R-:W-:Y:S01]  /*6840*/  UMOV UR57, UR11 ;  /* 0x0000000b00397c82 */ /* 0x000fe20008000000 */
[----:B------:R-:W-:Y:S01]  /*6850*/  UMOV UR58, UR5 ;  /* 0x00000005003a7c82 */ /* 0x000fe20008000000 */
[----:B------:R-:W-:Y:S01]  /*6860*/  UMOV UR59, 0x40000040 ;  /* 0x40000040003b7882 */ /* 0x000fe20000000000 */
        /* <DEDUP_REMOVED lines=101> */
[----:B------:R-:W-:-:S06]  /*6ec0*/  WARPGROUP.ARRIVE ;  /* 0x00000000000079c5 */ /* 0x000fcc0000000000 */
[----:B------:R-:W-:Y:S01]  /*6ed0*/  HGMMA.64x16x16.F32 R160, gdesc[UR56], RZ, !UPT, gsb0 ;  /* 0x0020000038a079f0 */ /* 0x000fe2000c0008ff */
[----:B------:R-:W-:Y:S01]  /*6ee0*/  UMOV UR56, UR10 ;  /* 0x0000000a00387c82 */ /* 0x000fe20008000000 */
[----:B------:R-:W-:Y:S01]  /*6ef0*/  UMOV UR57, UR11 ;  /* 0x0000000b00397c82 */ /* 0x000fe20008000000 */
[----:B------:R-:W-:Y:S01]  /*6f00*/  UMOV UR58, UR5 ;  /* 0x00000005003a7c82 */ /* 0x000fe20008000000 */
[----:B------:R-:W-:Y:S01]  /*6f10*/  UMOV UR59, 0x40000040 ;  /* 0x40000040003b7882 */ /* 0x000fe20000000000 */
[----:B------:R-:W-:Y:S01]  /*6f20*/  UIADD3 UR5, UR4, 0x102, URZ ;  /* 0x0000010204057890 */ /* 0x000fe2000fffe03f */
[----:B------:R-:W-:Y:S02]  /*6f30*/  R2UR UR10, R10 ;  /* 0x000000000a0a72ca */ /* 0x000fe400000e0000 */
[----:B------:R-:W-:Y:S01]  /*6f40*/  R2UR UR11, R11 ;  /* 0x000000000b0b72ca */ /* 0x000fe200000e0000 */
        /* <DEDUP_REMOVED lines=39> */
[----:B------:R-:W-:Y:S01]  /*71c0*/  UIADD3 UR18, UR4, 0x284, URZ ;  /* 0x0000028404127890 */ /* 0x000fe2000fffe03f */
        /* <DEDUP_REMOVED lines=143> */
[----:B------:R-:W-:Y:S02]  /*7ac0*/  R2UR UR14, R8 ;  /* 0x00000000080e72ca */ /* 0x000fe400000e0000 */
[----:B------:R-:W-:-:S11]  /*7ad0*/  R2UR UR15, R9 ;  /* 0x00000000090f72ca */ /* 0x000fd600000e0000 */
        /* <DEDUP_REMOVED lines=252> */
[----:B------:R-:W-:-:S03]  /*8aa0*/  UIADD3 UR6, UR4, 0x906, URZ ;  /* 0x0000090604067890 */ /* 0x000fc6000fffe03f */
        /* <DEDUP_REMOVED lines=25> */
.L_x_193:
[----:B------:R-:W-:Y:S01]  /*8c40*/  R2UR UR4, R229 ;  /* 0x00000000e50472ca */ /* 0x000fe200000e0000 */
[----:B------:R-:W-:-:S04]  /*8c50*/  IMAD.U32 R229, RZ, RZ, UR60 ;  /* 0x0000003cffe57e24 */ /* 0x000fc8000f8e00ff */
[----:B------:R-:W-:-:S08]  /*8c60*/  IMAD R229, R229, 0x8, R5 ;  /* 0x00000008e5e57824 */ /* 0x000fd000078e0205 */
[----:B------:R-:W-:-:S05]  /*8c70*/  IMAD.U32 R0, RZ, RZ, UR4 ;  /* 0x00000004ff007e24 */ /* 0x000fca000f8e00ff */
[----:B------:R-:W-:-:S04]  /*8c80*/  SHF.L.U32 R0, R0, 0x1f, RZ ;  /* 0x0000001f00007819 */ /* 0x000fc800000006ff */
[----:B------:R2:W3:Y:S01]  /*8c90*/  SYNCS.PHASECHK.TRANS64.TRYWAIT P1, [R229+URZ+0x38850], R0 ;  /* 0x03885000e50075a7 */ /* 0x0004e2000802017f */
[----:B------:R-:W-:Y:S05]  /*8ca0*/  @!P0 BRA `(.L_x_194) ;  /* 0x0000000000048947 */ /* 0x000fea0003800000 */
[----:B------:R-:W-:Y:S01]  /*8cb0*/  BPT.TRAP 0x1 ;  /* 0x000000040000795c */ /* 0x000fe20000300000 */
.L_x_194:
[----:B---3--:R-:W-:Y:S05]  /*8cc0*/  @P1 BRA `(.L_x_195) ;  /* 0x0000000000081947 */ /* 0x008fea0003800000 */
[----:B------:R-:W3:Y:S02]  /*8cd0*/  SYNCS.PHASECHK.TRANS64.TRYWAIT P1, [R229+URZ+0x38850], R0 ;  /* 0x03885000e50075a7 */ /* 0x000ee4000802017f */
[----:B---3--:R-:W-:Y:S05]  /*8ce0*/  @!P1 BRA `(.L_x_196) ;  /* 0x000000cc00e89947 */ /* 0x008fea0003800000 */
.L_x_195:
[----:B------:R-:W-:Y:S01]  /*8cf0*/  R2UR UR4, R5 ;  /* 0x00000000050472ca */ /* 0x000fe200000e0000 */
[----:B------:R-:W-:Y:S01]  /*8d00*/  WARPGROUP.ARRIVE ;  /* 0x00000000000079c5 */ /* 0x000fe20000000000 */
[----:B------:R-:W-:-:S11]  /*8d10*/  UMOV UR7, 0x40000040 ;  /* 0x4000004000077882 */ /* 0x000fd60000000000 */
        /* <DEDUP_REMOVED lines=34> */
.L_x_197:
[----:B--23--:R-:W-:Y:S01]  /*8f40*/  FMNMX.FTZ R0, R184, R20, !PT ;  /* 0x00000014b8007209 */ /* 0x00cfe20007810000 */
[----:B------:R-:W-:Y:S01]  /*8f50*/  ULDC UR4, c[0x0][0x988] ;  /* 0x0002620000047ab9 */ /* 0x000fe20000000800 */
[----:B------:R-:W-:Y:S01]  /*8f60*/  R2UR UR5, R6 ;  /* 0x00000000060572ca */ /* 0x000fe200000e0000 */
[----:B------:R-:W-:Y:S01]  /*8f70*/  UIADD3 UR61, UR61, 0x38840, URZ ;  /* 0x000388403d3d7890 */ /* 0x000fe2000fffe03f */
[----:B------:R-:W-:-:S04]  /*8f80*/  FMNMX.FTZ R0, R185, R0, !PT ;  /* 0x00000000b9007209 */ /* 0x000fc80007810000 */
[----:B------:R-:W-:-:S04]  /*8f90*/  FMNMX.FTZ R0, R188, R0, !PT ;  /* 0x00000000bc007209 */ /* 0x000fc80007810000 */
[----:B------:R-:W-:-:S03]  /*8fa0*/  FMNMX.FTZ R0, R189, R0, !PT ;  /* 0x00000000bd007209 */ /* 0x000fc60007810000 */
[----:B------:R-:W-:Y:S01]  /*8fb0*/  UPRMT UR61, UR5, 0x654, UR61 ;  /* 0x00000654053d7896 */ /* 0x000fe2000800003d */
[----:B------:R-:W-:-:S04]  /*8fc0*/  FMNMX.FTZ R0, R176, R0, !PT ;  /* 0x00000000b0007209 */ /* 0x000fc80007810000 */
[----:B------:R-:W-:-:S04]  /*8fd0*/  FMNMX.FTZ R0, R177, R0, !PT ;  /* 0x00000000b1007209 */ /* 0x000fc80007810000 */
[----:B------:R-:W-:Y:S01]  /*8fe0*/  FMNMX.FTZ R0, R180, R0, !PT ;  /* 0x00000000b4007209 */ /* 0x000fe20007810000 */
[----:B------:R-:W-:Y:S03]  /*8ff0*/  SYNCS.ARRIVE.TRANS64.RED.A1T0 RZ, [UR61], RZ ;  /* 0x000000ffffff79a7 */ /* 0x000fe6000810043d */
[----:B------:R-:W-:-:S04]  /*9000*/  FMNMX.FTZ R0, R181, R0, !PT ;  /* 0x00000000b5007209 */ /* 0x000fc80007810000 */
        /* <DEDUP_REMOVED lines=11> */
[----:B------:R-:W-:-:S05]  /*90c0*/  FMNMX.FTZ R0, R157, R0, !PT ;  /* 0x000000009d007209 */ /* 0x000fca0007810000 */
[----:B------:R-:W2:Y:S02]  /*90d0*/  SHFL.BFLY PT, R2, R0, 0x2, 0x1f ;  /* 0x0c401f0000027f89 */ /* 0x000ea400000e0000 */
[----:B--2---:R-:W-:Y:S02]  /*90e0*/  FMNMX.FTZ R2, R0, R2, !PT ;  /* 0x0000000200027209 */ /* 0x004fe40007810000 */
[----:B------:R-:W-:-:S03]  /*90f0*/  FMNMX.FTZ R0, R186, R21, !PT ;  /* 0x00000015ba007209 */ /* 0x000fc60007810000 */
[----:B-1----:R-:W1:Y:S01]  /*9100*/  SHFL.BFLY PT, R4, R2, 0x1, 0x1f ;  /* 0x0c201f0002047f89 */ /* 0x002e6200000e0000 */
[----:B------:R-:W-:-:S04]  /*9110*/  FMNMX.FTZ R0, R187, R0, !PT ;  /* 0x00000000bb007209 */ /* 0x000fc80007810000 */
[----:B------:R-:W-:-:S04]  /*9120*/  FMNMX.FTZ R0, R190, R0, !PT ;  /* 0x00000000be007209 */ /* 0x000fc80007810000 */
[----:B------:R-:W-:-:S04]  /*9130*/  FMNMX.FTZ R0, R191, R0, !PT ;  /* 0x00000000bf007209 */ /* 0x000fc80007810000 */
[----:B------:R-:W-:-:S04]  /*9140*/  FMNMX.FTZ R0, R178, R0, !PT ;  /* 0x00000000b2007209 */ /* 0x000fc80007810000 */
[----:B------:R-:W-:-:S04]  /*9150*/  FMNMX.FTZ R0, R179, R0, !PT ;  /* 0x00000000b3007209 */ /* 0x000fc80007810000 */
[----:B------:R-:W-:Y:S02]  /*9160*/  FMNMX.FTZ R0, R182, R0, !PT ;  /* 0x00000000b6007209 */ /* 0x000fe40007810000 */
[----:B-1----:R-:W-:Y:S02]  /*9170*/  FMNMX.FTZ R4, R2, R4, !PT ;  /* 0x0000000402047209 */ /* 0x002fe40007810000 */
[----:B------:R-:W-:-:S03]  /*9180*/  FMNMX.FTZ R0, R183, R0, !PT ;  /* 0x00000000b7007209 */ /* 0x000fc60007810000 */
[----:B------:R-:W-:Y:S01]  /*9190*/  FMUL.FTZ R192, R4, UR4 ;  /* 0x0000000404c07c20 */ /* 0x000fe20008410000 */
[----:B------:R-:W-:-:S03]  /*91a0*/  FMNMX.FTZ R0, R170, R0, !PT ;  /* 0x00000000aa007209 */ /* 0x000fc60007810000 */
        /* <DEDUP_REMOVED lines=31> */
[----:B------:R-:W-:-:S02]  /*93a0*/  FFMA.FTZ R157, R157, UR4, -R192 ;  /* 0x000000049d9d7c23 */ /* 0x000fc400080108c0 */
[----:B------:R-:W-:-:S04]  /*93b0*/  FMNMX.FTZ R0, R155, R0, !PT ;  /* 0x000000009b007209 */ /* 0x000fc80007810000 */
[----:B------:R-:W-:Y:S01]  /*93c0*/  FMNMX.FTZ R0, R158, R0, !PT ;  /* 0x000000009e007209 */ /* 0x000fe20007810000 */
[----:B------:R-:W-:Y:S03]  /*93d0*/  MUFU.EX2 R176, R176 ;  /* 0x000000b000b07308 */ /* 0x000fe60000000800 */
[----:B------:R-:W-:-:S05]  /*93e0*/  FMNMX.FTZ R0, R159, R0, !PT ;  /* 0x000000009f007209 */ /* 0x000fca0007810000 */
[----:B------:R-:W1:Y:S01]  /*93f0*/  SHFL.BFLY PT, R2, R0, 0x2, 0x1f ;  /* 0x0c401f0000027f89 */ /* 0x000e6200000e0000 */
[----:B------:R-:W-:Y:S08]  /*9400*/  MUFU.EX2 R177, R177 ;  /* 0x000000b100b17308 */ /* 0x000ff00000000800 */
[----:B------:R-:W-:Y:S08]  /*9410*/  MUFU.EX2 R180, R180 ;  /* 0x000000b400b47308 */ /* 0x000ff00000000800 */
[----:B------:R-:W-:Y:S01]  /*9420*/  MUFU.EX2 R181, R181 ;  /* 0x000000b500b57308 */ /* 0x000fe20000000800 */
[----:B-1----:R-:W-:Y:S01]  /*9430*/  FMNMX.FTZ R2, R0, R2, !PT ;  /* 0x0000000200027209 */ /* 0x002fe20007810000 */
[----:B------:R-:W-:-:S06]  /*9440*/  FADD.FTZ R0, -R4, R20 ;  /* 0x0000001404007221 */ /* 0x000fcc0000010100 */
[----:B------:R-:W-:Y:S01]  /*9450*/  MUFU.EX2 R168, R168 ;  /* 0x000000a800a87308 */ /* 0x000fe20000000800 */
[----:B0-----:R-:W0:Y:S01]  /*9460*/  SHFL.BFLY PT, R3, R2, 0x1, 0x1f ;  /* 0x0c201f0002037f89 */ /* 0x001e2200000e0000 */
[----:B------:R-:W-:-:S06]  /*9470*/  FMUL.FTZ R0, R0, UR4 ;  /* 0x0000000400007c20 */ /* 0x000fcc0008410000 */
[----:B------:R-:W-:Y:S08]  /*9480*/  MUFU.EX2 R169, R169 ;  /* 0x000000a900a97308 */ /* 0x000ff00000000800 */
[----:B------:R-:W1:Y:S08]  /*9490*/  MUFU.EX2 R0, R0 ;  /* 0x0000000000007308 */ /* 0x000e700000000800 */
[----:B------:R-:W-:Y:S01]  /*94a0*/  MUFU.EX2 R172, R172 ;  /* 0x000000ac00ac7308 */ /* 0x000fe20000000800 */
[----:B0-----:R-:W-:-:S05]  /*94b0*/  FMNMX.FTZ R3, R2, R3, !PT ;  /* 0x0000000302037209 */ /* 0x001fca0007810000 */
[C---:B------:R-:W-:Y:S01]  /*94c0*/  FADD.FTZ R2, -R3.reuse, R21 ;  /* 0x0000001503027221 */ /* 0x040fe20000010100 */
[----:B------:R-:W-:Y:S01]  /*94d0*/  FMUL.FTZ R20, R3, UR4 ;  /* 0x0000000403147c20 */ /* 0x000fe20008410000 */
[----:B-1----:R-:W-:Y:S01]  /*94e0*/  FFMA.FTZ R17, R0, R17, R184 ;  /* 0x0000001100117223 */ /* 0x002fe200000100b8 */
[----:B------:R-:W-:Y:S01]  /*94f0*/  MUFU.EX2 R173, R173 ;  /* 0x000000ad00ad7308 */ /* 0x000fe20000000800 */
[----:B------:R-:W-:Y:S01]  /*9500*/  FMUL.FTZ R2, R2, UR4 ;  /* 0x0000000402027c20 */ /* 0x000fe20008410000 */
        /* <DEDUP_REMOVED lines=13> */
[--C-:B------:R-:W-:Y:S01]  /*95e0*/  FFMA.FTZ R162, R162, UR4, -R20.reuse ;  /* 0x00000004a2a27c23 */ /* 0x100fe20008010814 */
[----:B------:R-:W0:Y:S01]  /*95f0*/  MUFU.EX2 R186, R186 ;  /* 0x000000ba00ba7308 */ /* 0x000e220000000800 */
[--C-:B------:R-:W-:Y:S01]  /*9600*/  FFMA.FTZ R163, R163, UR4, -R20.reuse ;  /* 0x00000004a3a37c23 */ /* 0x100fe20008010814 */
[--C-:B------:R-:W-:Y:S01]  /*9610*/  FFMA.FTZ R166, R166, UR4, -R20.reuse ;  /* 0x00000004a6a67c23 */ /* 0x100fe20008010814 */
[--C-:B------:R-:W-:Y:S01]  /*9620*/  FFMA.FTZ R167, R167, UR4, -R20.reuse ;  /* 0x00000004a7a77c23 */ /* 0x100fe20008010814 */
[--C-:B------:R-:W-:Y:S01]  /*9630*/  FFMA.FTZ R154, R154, UR4, -R20.reuse ;  /* 0x000000049a9a7c23 */ /* 0x100fe20008010814 */
[--C-:B------:R-:W-:Y:S01]  /*9640*/  FFMA.FTZ R155, R155, UR4, -R20.reuse ;  /* 0x000000049b9b7c23 */ /* 0x100fe20008010814 */
[--C-:B------:R-:W-:Y:S01]  /*9650*/  FFMA.FTZ R158, R158, UR4, -R20.reuse ;  /* 0x000000049e9e7c23 */ /* 0x100fe20008010814 */
[----:B------:R-:W-:Y:S01]  /*9660*/  FFMA.FTZ R195, R159, UR4, -R20 ;  /* 0x000000049fc37c23 */ /* 0x000fe20008010814 */
[----:B------:R-:W1:Y:S01]  /*9670*/  MUFU.EX2 R187, R187 ;  /* 0x000000bb00bb7308 */ /* 0x000e620000000800 */
[----:B------:R-:W-:-:S07]  /*9680*/  FADD.FTZ R17, R185, R17 ;  /* 0x00000011b9117221 */ /* 0x000fce0000010000 */
[----:B------:R-:W2:Y:S01]  /*9690*/  MUFU.EX2 R190, R190 ;  /* 0x000000be00be7308 */ /* 0x000ea20000000800 */
[----:B0-----:R-:W-:-:S07]  /*96a0*/  FFMA.FTZ R7, R2, R7, R186 ;  /* 0x0000000702077223 */ /* 0x001fce00000100ba */
[----:B------:R-:W0:Y:S01]  /*96b0*/  MUFU.EX2 R191, R191 ;  /* 0x000000bf00bf7308 */ /* 0x000e220000000800 */
[----:B-1----:R-:W-:Y:S01]  /*96c0*/  FADD.FTZ R20, R187, R7 ;  /* 0x00000007bb147221 */ /* 0x002fe20000010000 */
[----:B------:R-:W-:-:S04]  /*96d0*/  FADD.FTZ R7, R188, R17 ;  /* 0x00000011bc077221 */ /* 0x000fc80000010000 */
[----:B------:R-:W-:Y:S02]  /*96e0*/  FADD.FTZ R7, R189, R7 ;  /* 0x00000007bd077221 */ /* 0x000fe40000010000 */
[----:B------:R-:W1:Y:S01]  /*96f0*/  MUFU.EX2 R178, R178 ;  /* 0x000000b200b27308 */ /* 0x000e620000000800 */
[----:B--2---:R-:W-:Y:S01]  /*9700*/  FADD.FTZ R17, R190, R20 ;  /* 0x00000014be117221 */ /* 0x004fe20000010000 */
[----:B------:R-:W-:-:S04]  /*9710*/  FADD.FTZ R7, R176, R7 ;  /* 0x00000007b0077221 */ /* 0x000fc80000010000 */
[----:B------:R-:W-:Y:S02]  /*9720*/  FADD.FTZ R7, R177, R7 ;  /* 0x00000007b1077221 */ /* 0x000fe40000010000 */
[----:B------:R-:W2:Y:S01]  /*9730*/  MUFU.EX2 R179, R179 ;  /* 0x000000b300b37308 */ /* 0x000ea20000000800 */
[----:B0-----:R-:W-:Y:S01]  /*9740*/  FADD.FTZ R17, R191, R17 ;  /* 0x00000011bf117221 */ /* 0x001fe20000010000 */
[----:B------:R-:W-:-:S04]  /*9750*/  FADD.FTZ R7, R180, R7 ;  /* 0x00000007b4077221 */ /* 0x000fc80000010000 */
[----:B------:R-:W-:Y:S02]  /*9760*/  FADD.FTZ R7, R181, R7 ;  /* 0x00000007b5077221 */ /* 0x000fe40000010000 */
        /* <DEDUP_REMOVED lines=47> */
[----:B-1----:R-:W-:Y:S01]  /*9a60*/  FADD.FTZ R20, R158, R17 ;  /* 0x000000119e147221 */ /* 0x002fe20000010000 */
[----:B--2---:R-:W-:-:S03]  /*9a70*/  FADD.FTZ R17, R157, R7 ;  /* 0x000000079d117221 */ /* 0x004fc60000010000 */
[----:B0-----:R-:W-:Y:S01]  /*9a80*/  FADD.FTZ R7, R195, R20 ;  /* 0x00000014c3077221 */ /* 0x001fe20000010000 */
[----:B------:R-:W-:Y:S06]  /*9a90*/  @!P0 BRA `(.L_x_198) ;  /* 0x0000000000048947 */ /* 0x000fec0003800000 */
[----:B------:R-:W-:Y:S01]  /*9aa0*/  BPT.TRAP 0x1 ;  /* 0x000000040000795c */ /* 0x000fe20000300000 */
.L_x_198:
[----:B------:R-:W-:Y:S01]  /*9ab0*/  R2UR UR6, R22 ;  /* 0x00000000160672ca */ /* 0x000fe200000e0000 */
[----:B------:R-:W-:Y:S01]  /*9ac0*/  VIADD R229, R229, 0x38860 ;  /* 0x00038860e5e57836 */ /* 0x000fe20000000000 */
[----:B------:R-:W-:Y:S01]  /*9ad0*/  R2UR UR5, R228 ;  /* 0x00000000e40572ca */ /* 0x000fe200000e0000 */
[----:B------:R-:W-:Y:S01]  /*9ae0*/  UMOV UR60, UR38 ;  /* 0x00000026003c7c82 */ /* 0x000fe20008000000 */
[----:B------:R-:W-:Y:S01]  /*9af0*/  F2FP.F16.F32.PACK_AB R208, R185, R184 ;  /* 0x000000b8b9d0723e */ /* 0x000fe200000000ff */
[----:B------:R-:W-:Y:S01]  /*9b00*/  IMAD.MOV.U32 R21, RZ, RZ, R3 ;  /* 0x000000ffff157224 */ /* 0x000fe200078e0003 */
[----:B------:R-:W-:Y:S01]  /*9b10*/  PRMT R229, R6, 0x654, R229 ;  /* 0x0000065406e57816 */ /* 0x000fe200000000e5 */
[----:B------:R-:W-:Y:S01]  /*9b20*/  IMAD.MOV.U32 R20, RZ, RZ, R4 ;  /* 0x000000ffff147224 */ /* 0x000fe200078e0004 */
[----:B------:R-:W-:Y:S02]  /*9b30*/  F2FP.F16.F32.PACK_AB R209, R187, R186 ;  /* 0x000000babbd1723e */ /* 0x000fe400000000ff */
[----:B------:R0:W-:Y:S01]  /*9b40*/  SYNCS.ARRIVE.TRANS64.RED.A1T0 RZ, [R229+URZ], RZ ;  /* 0x000000ffe5ff79a7 */ /* 0x0001e2000810043f */
[----:B------:R-:W-:-:S02]  /*9b50*/  F2FP.F16.F32.PACK_AB R210, R189, R188 ;  /* 0x000000bcbdd2723e */ /* 0x000fc400000000ff */
[----:B------:R-:W-:Y:S02]  /*9b60*/  F2FP.F16.F32.PACK_AB R211, R191, R190 ;  /* 0x000000bebfd3723e */ /* 0x000fe400000000ff */
[----:B------:R-:W-:Y:S01]  /*9b70*/  UISETP.GT.AND UP0, UPT, UR5, UR6, UPT ;  /* 0x000000060500728c */ /* 0x000fe2000bf04270 */
[----:B------:R-:W-:Y:S01]  /*9b80*/  R2UR UR6, R16 ;  /* 0x00000000100672ca */ /* 0x000fe200000e0000 */
[----:B------:R-:W-:Y:S01]  /*9b90*/  UIADD3 UR5, UR5, -0x1, URZ ;  /* 0xffffffff05057890 */ /* 0x000fe2000fffe03f */
[----:B------:R-:W-:Y:S02]  /*9ba0*/  F2FP.F16.F32.PACK_AB R204, R177, R176 ;  /* 0x000000b0b1cc723e */ /* 0x000fe400000000ff */
[----:B------:R-:W-:Y:S02]  /*9bb0*/  F2FP.F16.F32.PACK_AB R205, R179, R178 ;  /* 0x000000b2b3cd723e */ /* 0x000fe400000000ff */
[----:B------:R-:W-:Y:S01]  /*9bc0*/  PLOP3.LUT P1, PT, PT, PT, UP0, 0x80, 0x0 ;  /* 0x000000000000781c */ /* 0x000fe20003f2f008 */
[----:B------:R-:W-:Y:S01]  /*9bd0*/  IMAD.U32 R228, RZ, RZ, UR5 ;  /* 0x00000005ffe47e24 */ /* 0x000fe2000f8e00ff */
[----:B------:R-:W-:-:S02]  /*9be0*/  F2FP.F16.F32.PACK_AB R206, R181, R180 ;  /* 0x000000b4b5ce723e */ /* 0x000fc400000000ff */
[----:B------:R-:W-:Y:S02]  /*9bf0*/  F2FP.F16.F32.PACK_AB R207, R183, R182 ;  /* 0x000000b6b7cf723e */ /* 0x000fe400000000ff */
[----:B------:R-:W-:Y:S01]  /*9c00*/  F2FP.F16.F32.PACK_AB R200, R169, R168 ;  /* 0x000000a8a9c8723e */ /* 0x000fe200000000ff */
[----:B0-----:R-:W-:Y:S01]  /*9c10*/  IMAD.U32 R229, RZ, RZ, UR6 ;  /* 0x00000006ffe57e24 */ /* 0x001fe2000f8e00ff */
[----:B------:R-:W-:Y:S02]  /*9c20*/  F2FP.F16.F32.PACK_AB R201, R171, R170 ;  /* 0x000000aaabc9723e */ /* 0x000fe400000000ff */
[----:B------:R-:W-:Y:S02]  /*9c30*/  F2FP.F16.F32.PACK_AB R202, R173, R172 ;  /* 0x000000acadca723e */ /* 0x000fe400000000ff */
[----:B------:R-:W-:Y:S02]  /*9c40*/  F2FP.F16.F32.PACK_AB R203, R175, R174 ;  /* 0x000000aeafcb723e */ /* 0x000fe400000000ff */
[----:B------:R-:W-:-:S02]  /*9c50*/  F2FP.F16.F32.PACK_AB R196, R161, R160 ;  /* 0x000000a0a1c4723e */ /* 0x000fc400000000ff */
[----:B------:R-:W-:Y:S02]  /*9c60*/  F2FP.F16.F32.PACK_AB R197, R163, R162 ;  /* 0x000000a2a3c5723e */ /* 0x000fe400000000ff */
[----:B------:R-:W-:Y:S02]  /*9c70*/  F2FP.F16.F32.PACK_AB R198, R165, R164 ;  /* 0x000000a4a5c6723e */ /* 0x000fe400000000ff */
[----:B------:R-:W-:Y:S02]  /*9c80*/  F2FP.F16.F32.PACK_AB R199, R167, R166 ;  /* 0x000000a6a7c7723e */ /* 0x000fe400000000ff */
[----:B------:R-:W-:Y:S02]  /*9c90*/  F2FP.F16.F32.PACK_AB R192, R153, R152 ;  /* 0x0000009899c0723e */ /* 0x000fe400000000ff */
[----:B------:R-:W-:Y:S02]  /*9ca0*/  F2FP.F16.F32.PACK_AB R193, R155, R154 ;  /* 0x0000009a9bc1723e */ /* 0x000fe400000000ff */
[----:B------:R-:W-:-:S02]  /*9cb0*/  F2FP.F16.F32.PACK_AB R194, R157, R156 ;  /* 0x0000009c9dc2723e */ /* 0x000fc400000000ff */
[----:B------:R-:W-:Y:S01]  /*9cc0*/  F2FP.F16.F32.PACK_AB R195, R195, R158 ;  /* 0x0000009ec3c3723e */ /* 0x000fe200000000ff */
[----:B------:R-:W-:Y:S06]  /*9cd0*/  @P1 BRA `(.L_x_199) ;  /* 0xffffffc4003c1947 */ /* 0x000fec000383ffff */
.L_x_188:
        /* <DEDUP_REMOVED lines=131> */
.L_x_200:
[----:B------:R-:W-:Y:S01]  /*a510*/  R2UR UR5, R16 ;  /* 0x00000000100572ca */ /* 0x000fe200000e0000 */
[----:B------:R-:W-:-:S04]  /*a520*/  IMAD.U32 R12, RZ, RZ, UR38 ;  /* 0x00000026ff0c7e24 */ /* 0x000fc8000f8e00ff */
[----:B------:R-:W-:-:S08]  /*a530*/  IMAD R12, R12, 0x8, R5 ;  /* 0x000000080c0c7824 */ /* 0x000fd000078e0205 */
[----:B------:R-:W-:-:S05]  /*a540*/  IMAD.U32 R9, RZ, RZ, UR5 ;  /* 0x00000005ff097e24 */ /* 0x000fca000f8e00ff */
[----:B------:R-:W-:-:S04]  /*a550*/  SHF.L.U32 R9, R9, 0x1f, RZ ;  /* 0x0000001f09097819 */ /* 0x000fc800000006ff */
[----:B------:R0:W1:Y:S01]  /*a560*/  SYNCS.PHASECHK.TRANS64.TRYWAIT P1, [R12+URZ+0x38850], R9 ;  /* 0x038850090c0075a7 */ /* 0x000062000802017f */
[----:B------:R-:W-:Y:S05]  /*a570*/  @!P0 BRA `(.L_x_201) ;  /* 0x0000000000048947 */ /* 0x000fea0003800000 */
[----:B------:R-:W-:Y:S01]  /*a580*/  BPT.TRAP 0x1 ;  /* 0x000000040000795c */ /* 0x000fe20000300000 */
.L_x_201:
[----:B------:R-:W-:-:S05]  /*a590*/  VIADD R5, R5, 0x400 ;  /* 0x0000040005057836 */ /* 0x000fca0000000000 */
[----:B------:R-:W-:-:S04]  /*a5a0*/  SHF.R.U32.HI R5, RZ, 0x4, R5 ;  /* 0x00000004ff057819 */ /* 0x000fc80000011605 */
[----:B------:R-:W-:Y:S01]  /*a5b0*/  LOP3.LUT R5, R5, 0x3fff, RZ, 0xc0, !PT ;  /* 0x00003fff05057812 */ /* 0x000fe200078ec0ff */
[----:B-1----:R-:W-:Y:S06]  /*a5c0*/  @P1 BRA `(.L_x_202) ;  /* 0x0000000000081947 */ /* 0x002fec0003800000 */
[----:B------:R-:W1:Y:S02]  /*a5d0*/  SYNCS.PHASECHK.TRANS64.TRYWAIT P1, [R12+URZ+0x38850], R9 ;  /* 0x038850090c0075a7 */ /* 0x000e64000802017f */
[----:B-1----:R-:W-:Y:S05]  /*a5e0*/  @!P1 BRA `(.L_x_203) ;  /* 0x000000b400bc9947 */ /* 0x002fea0003800000 */
.L_x_202:
[----:B------:R-:W-:Y:S01]  /*a5f0*/  LOP3.LUT R5, R5, 0x2800000, RZ, 0xfc, !PT ;  /* 0x0280000005057812 */ /* 0x000fe200078efcff */
[----:B------:R-:W-:Y:S01]  /*a600*/  IMAD.U32 R8, RZ, RZ, UR38 ;  /* 0x00000026ff087e24 */ /* 0x000fe2000f8e00ff */
[----:B------:R-:W-:Y:S05]  /*a610*/  WARPSYNC.ALL ;  /* 0x0000000000007948 */ /* 0x000fea0003800000 */
[----:B------:R-:W-:Y:S01]  /*a620*/  IMAD R8, R8, 0xa00, R5 ;  /* 0x00000a0008087824 */ /* 0x000fe200078e0205 */
[----:B------:R-:W-:Y:S01]  /*a630*/  WARPGROUP.ARRIVE ;  /* 0x00000000000079c5 */ /* 0x000fe20000000000 */
[----:B01----:R-:W-:Y:S01]  /*a640*/  IMAD.MOV.U32 R9, RZ, RZ, 0x40000040 ;  /* 0x40000040ff097424 */ /* 0x003fe200078e00ff */
[----:B------:R-:W0:Y:S01]  /*a650*/  SHFL.BFLY PT, R0, R17, 0x2, 0x1f ;  /* 0x0c401f0011007f89 */ /* 0x000e2200000e0000 */
[C---:B------:R-:W-:Y:S01]  /*a660*/  VIADD R10, R8.reuse, 0x80 ;  /* 0x00000080080a7836 */ /* 0x040fe20000000000 */
[----:B------:R-:W-:Y:S01]  /*a670*/  R2UR UR6, R8 ;  /* 0x00000000080672ca */ /* 0x000fe200000e0000 */
[----:B------:R-:W-:Y:S01]  /*a680*/  IMAD.MOV.U32 R11, RZ, RZ, 0x40000040 ;  /* 0x40000040ff0b7424 */ /* 0x000fe200078e00ff */
[----:B------:R-:W-:Y:S01]  /*a690*/  R2UR UR7, R9 ;  /* 0x00000000090772ca */ /* 0x000fe200000e0000 */
[----:B------:R-:W-:Y:S01]  /*a6a0*/  IMAD.MOV.U32 R9, RZ, RZ, 0x40000040 ;  /* 0x40000040ff097424 */ /* 0x000fe200078e00ff */
[----:B------:R-:W1:Y:S01]  /*a6b0*/  SHFL.BFLY PT, R2, R7, 0x2, 0x1f ;  /* 0x0c401f0007027f89 */ /* 0x000e6200000e0000 */
[----:B------:R-:W-:-:S10]  /*a6c0*/  IMAD.U32 R15, RZ, RZ, UR4 ;  /* 0x00000004ff0f7e24 */ /* 0x000fd4000f8e00ff */
[----:B------:R-:W-:Y:S01]  /*a6d0*/  HGMMA.64x256x16.F32 R24, R208, gdesc[UR4].tnspB, R24, gsb0 ;  /* 0x43e00004d0187df0 */ /* 0x000fe20008000818 */
[----:B------:R-:W-:Y:S01]  /*a6e0*/  R2UR UR6, R10 ;  /* 0x000000000a0672ca */ /* 0x000fe200000e0000 */
[----:B------:R-:W-:Y:S01]  /*a6f0*/  VIADD R10, R8, 0x100 ;  /* 0x00000100080a7836 */ /* 0x000fe20000000000 */
[----:B------:R-:W-:Y:S01]  /*a700*/  R2UR UR7, R11 ;  /* 0x000000000b0772ca */ /* 0x000fe200000e0000 */
[----:B------:R-:W-:Y:S02]  /*a710*/  IMAD.MOV.U32 R11, RZ, RZ, 0x40000040 ;  /* 0x40000040ff0b7424 */ /* 0x000fe400078e00ff */
[----:B0-----:R-:W-:-:S05]  /*a720*/  FADD.FTZ R0, R0, R17 ;  /* 0x0000001100007221 */ /* 0x001fca0000010000 */
[----:B------:R-:W0:Y:S01]  /*a730*/  SHFL.BFLY PT, R5, R0, 0x1, 0x1f ;  /* 0x0c201f0000057f89 */ /* 0x000e2200000e0000 */
[----:B-1----:R-:W-:Y:S01]  /*a740*/  FADD.FTZ R2, R2, R7 ;  /* 0x0000000702027221 */ /* 0x002fe20000010000 */
[----:B------:R-:W-:Y:S01]  /*a750*/  IMAD.MOV.U32 R7, RZ, RZ, RZ ;  /* 0x000000ffff077224 */ /* 0x000fe200078e00ff */
[----:B------:R-:W-:Y:S02]  /*a760*/  WARPGROUP.DEPBAR.LE gsb0, 0x0 ;  /* 0x00008000000079c5 */ /* 0x000fe40000010000 */
[----:B------:R-:W-:-:S12]  /*a770*/  WARPGROUP.ARRIVE ;  /* 0x00000000000079c5 */ /* 0x000fd80000000000 */
[----:B------:R-:W-:Y:S01]  /*a780*/  HGMMA.64x256x16.F32 R24, R204, gdesc[UR4].tnspB, R24, gsb0 ;  /* 0x43e00004cc187df0 */ /* 0x000fe20008000818 */
[----:B------:R-:W-:Y:S01]  /*a790*/  R2UR UR6, R10 ;  /* 0x000000000a0672ca */ /* 0x000fe200000e0000 */
[C---:B------:R-:W-:Y:S01]  /*a7a0*/  VIADD R10, R8.reuse, 0x180 ;  /* 0x00000180080a7836 */ /* 0x040fe20000000000 */
[----:B------:R-:W-:Y:S01]  /*a7b0*/  R2UR UR7, R11 ;  /* 0x000000000b0772ca */ /* 0x000fe200000e0000 */
[----:B------:R-:W-:Y:S02]  /*a7c0*/  IMAD.MOV.U32 R11, RZ, RZ, 0x40000040 ;  /* 0x40000040ff0b7424 */ /* 0x000fe400078e00ff */
[----:B------:R-:W-:Y:S01]  /*a7d0*/  VIADD R8, R8, 0x200 ;  /* 0x0000020008087836 */ /* 0x000fe20000000000 */
[----:B------:R-:W-:Y:S02]  /*a7e0*/  WARPGROUP.DEPBAR.LE gsb0, 0x0 ;  /* 0x00008000000079c5 */ /* 0x000fe40000010000 */
[----:B------:R-:W-:-:S15]  /*a7f0*/  WARPGROUP.ARRIVE ;  /* 0x00000000000079c5 */ /* 0x000fde0000000000 */
[----:B------:R-:W-:-:S04]  /*a800*/  NOP ;  /* 0x0000000000007918 */ /* 0x000fc80000000000 */
[----:B------:R-:W-:Y:S01]  /*a810*/  HGMMA.64x256x16.F32 R24, R200, gdesc[UR4].tnspB, R24, gsb0 ;  /* 0x43e00004c8187df0 */ /* 0x000fe20008000818 */
[----:B------:R-:W-:Y:S02]  /*a820*/  R2UR UR6, R10 ;  /* 0x000000000a0672ca */ /* 0x000fe400000e0000 */
[----:B------:R-:W-:Y:S01]  /*a830*/  R2UR UR7, R11 ;  /* 0x000000000b0772ca */ /* 0x000fe200000e0000 */
[----:B0-----:R-:W-:Y:S01]  /*a840*/  FADD.FTZ R11, R0, R5 ;  /* 0x00000005000b7221 */ /* 0x001fe20000010000 */
[----:B------:R-:W-:Y:S02]  /*a850*/  IMAD.MOV.U32 R5, RZ, RZ, RZ ;  /* 0x000000ffff057224 */ /* 0x000fe400078e00ff */
[----:B------:R-:W-:Y:S02]  /*a860*/  IMAD.MOV.U32 R0, RZ, RZ, -0x800000 ;  /* 0xff800000ff007424 */ /* 0x000fe400078e00ff */
[----:B------:R-:W-:-:S13]  /*a870*/  FSETP.NE.FTZ.AND P1, PT, R11, RZ, PT ;  /* 0x000000ff0b00720b */ /* 0x000fda0003f35000 */
[----:B------:R-:W-:Y:S01]  /*a880*/  @P1 MUFU.RCP R7, R11 ;  /* 0x0000000b00071308 */ /* 0x000fe20000001000 */
[----:B------:R-:W-:Y:S02]  /*a890*/  WARPGROUP.DEPBAR.LE gsb0, 0x0 ;  /* 0x00008000000079c5 */ /* 0x000fe40000010000 */
[----:B------:R-:W-:-:S06]  /*a8a0*/  WARPGROUP.ARRIVE ;  /* 0x00000000000079c5 */ /* 0x000fcc0000000000 */
[----:B------:R-:W-:Y:S01]  /*a8b0*/  HGMMA.64x256x16.F32 R24, R196, gdesc[UR4].tnspB, R24, gsb0 ;  /* 0x43e00004c4187df0 */ /* 0x000fe20008000818 */
[----:B------:R-:W-:Y:S02]  /*a8c0*/  R2UR UR6, R8 ;  /* 0x00000000080672ca */ /* 0x000fe400000e0000 */
[----:B------:R-:W-:Y:S01]  /*a8d0*/  R2UR UR7, R9 ;  /* 0x00000000090772ca */ /* 0x000fe200000e0000 */
[----:B------:R-:W0:Y:S01]  /*a8e0*/  @P1 MUFU.LG2 R8, R11 ;  /* 0x0000000b00081308 */ /* 0x000e220000000c00 */
[----:B------:R-:W1:Y:S01]  /*a8f0*/  SHFL.BFLY PT, R9, R2, 0x1, 0x1f ;  /* 0x0c201f0002097f89 */ /* 0x000e6200000e0000 */
[----:B0-----:R-:W-:Y:S01]  /*a900*/  @P1 FMUL.FTZ R8, R8, 0.69314718246459960938 ;  /* 0x3f31721808081820 */ /* 0x001fe20000410000 */
[----:B-1----:R-:W-:Y:S01]  /*a910*/  FADD.FTZ R13, R2, R9 ;  /* 0x00000009020d7221 */ /* 0x002fe20000010000 */
[----:B------:R-:W-:Y:S02]  /*a920*/  IMAD.U32 R9, RZ, RZ, UR4 ;  /* 0x00000004ff097e24 */ /* 0x000fe4000f8e00ff */
[----:B------:R-:W-:-:S02]  /*a930*/  IMAD.MOV.U32 R2, RZ, RZ, -0x800000 ;  /* 0xff800000ff027424 */ /* 0x000fc400078e00ff */
[----:B------:R-:W-:Y:S01]  /*a940*/  FSETP.NE.FTZ.AND P2, PT, R13, RZ, PT ;  /* 0x000000ff0d00720b */ /* 0x000fe20003f55000 */
[----:B------:R-:W-:-:S04]  /*a950*/  @P1 FMUL.FTZ R9, R9, 0.69314718246459960938 ;  /* 0x3f31721809091820 */ /* 0x000fc80000410000 */
[----:B------:R-:W-:-:S08]  /*a960*/  @P1 FFMA.FTZ R2, R9, R4, R8 ;  /* 0x0000000409021223 */ /* 0x000fd00000010008 */
[----:B------:R-:W0:Y:S01]  /*a970*/  @P2 MUFU.LG2 R10, R13 ;  /* 0x0000000d000a2308 */ /* 0x000e220000000c00 */
[----:B------:R-:W-:-:S07]  /*a980*/  @P2 FMUL.FTZ R15, R15, 0.69314718246459960938 ;  /* 0x3f3172180f0f2820 */ /* 0x000fce0000410000 */
[----:B------:R1:W2:Y:S01]  /*a990*/  @P2 MUFU.RCP R5, R13 ;  /* 0x0000000d00052308 */ /* 0x0002a20000001000 */
[----:B0-----:R-:W-:-:S04]  /*a9a0*/  @P2 FMUL.FTZ R10, R10, 0.69314718246459960938 ;  /* 0x3f3172180a0a2820 */ /* 0x001fc80000410000 */
[----:B------:R-:W-:Y:S01]  /*a9b0*/  @P2 FFMA.FTZ R0, R15, R3, R10 ;  /* 0x000000030f002223 */ /* 0x000fe2000001000a */
[----:B------:R-:W-:Y:S02]  /*a9c0*/  WARPGROUP.DEPBAR.LE gsb0, 0x0 ;  /* 0x00008000000079c5 */ /* 0x000fe40000010000 */
[----:B------:R-:W-:-:S06]  /*a9d0*/  WARPGROUP.ARRIVE ;  /* 0x00000000000079c5 */ /* 0x000fcc0000000000 */
[----:B------:R-:W-:Y:S03]  /*a9e0*/  HGMMA.64x256x16.F32 R24, R192, gdesc[UR4].tnspB, R24, gsb0 ;  /* 0x43e00004c0187df0 */ /* 0x000fe60008000818 */
[----:B------:R-:W-:Y:S02]  /*a9f0*/  WARPGROUP.DEPBAR.LE gsb0, 0x0 ;  /* 0x00008000000079c5 */ /* 0x000fe40000010000 */
[----:B-12---:R-:W-:Y:S05]  /*aa00*/  @!P0 BRA `(.L_x_204) ;  /* 0x0000000000048947 */ /* 0x006fea0003800000 */
[----:B------:R-:W-:Y:S01]  /*aa10*/  BPT.TRAP 0x1 ;  /* 0x000000040000795c */ /* 0x000fe20000300000 */
.L_x_204:
[----:B------:R-:W2:Y:S01]  /*aa20*/  LDL.LU R3, [R1+0x38] ;  /* 0x0000380001037983 */ /* 0x000ea20000300800 */
[----:B------:R-:W-:Y:S01]  /*aa30*/  R2UR UR5, R16 ;  /* 0x00000000100572ca */ /* 0x000fe200000e0000 */
[----:B------:R-:W-:Y:S01]  /*aa40*/  UIADD3 UR38, UR38, 0x1, URZ ;  /* 0x0000000126267890 */ /* 0x000fe2000fffe03f */
[-C--:B------:R-:W-:Y:S01]  /*aa50*/  FMUL.FTZ R24, R24, R7.reuse ;  /* 0x0000000718187220 */ /* 0x080fe20000410000 */
[-C--:B------:R-:W-:Y:S01]  /*aa60*/  FMUL.FTZ R25, R25, R7.reuse ;  /* 0x0000000719197220 */ /* 0x080fe20000410000 */
[-C--:B------:R-:W-:Y:S01]  /*aa70*/  FMUL.FTZ R28, R28, R7.reuse ;  /* 0x000000071c1c7220 */ /* 0x080fe20000410000 */
[----:B------:R-:W-:Y:S01]  /*aa80*/  UISETP.NE.AND UP0, UPT, UR38, 0x2, UPT ;  /* 0x000000022600788c */ /* 0x000fe2000bf05270 */
        /* <DEDUP_REMOVED lines=126> */
[----:B------:R-:W-:Y:S01]  /*b270*/  USEL UR38, UR38, URZ, UP0 ;  /* 0x0000003f26267287 */ /* 0x000fe20008000000 */
[----:B--2---:R-:W-:Y:S01]  /*b280*/  R2UR UR4, R3 ;  /* 0x00000000030472ca */ /* 0x004fe200000e0000 */
[----:B------:R-:W-:-:S05]  /*b290*/  VIADD R3, R12, 0x38860 ;  /* 0x000388600c037836 */ /* 0x000fca0000000000 */
[----:B------:R-:W-:-:S04]  /*b2a0*/  PRMT R3, R6, 0x654, R3 ;  /* 0x0000065406037816 */ /* 0x000fc80000000003 */
[----:B------:R0:W-:Y:S03]  /*b2b0*/  SYNCS.ARRIVE.TRANS64.RED.A1T0 RZ, [R3+URZ], RZ ;  /* 0x000000ff03ff79a7 */ /* 0x0001e6000810043f */
[----:B------:R-:W-:-:S06]  /*b2c0*/  UIADD3 UR4, UR4, 0x1, URZ ;  /* 0x0000000104047890 */ /* 0x000fcc000fffe03f */
[----:B0-----:R-:W-:Y:S01]  /*b2d0*/  IMAD.U32 R3, RZ, RZ, UR4 ;  /* 0x00000004ff037e24 */ /* 0x001fe2000f8e00ff */
[----:B------:R-:W-:-:S04]  /*b2e0*/  USEL UR4, URZ, 0x1, UP0 ;  /* 0x000000013f047887 */ /* 0x000fc80008000000 */
[----:B------:R0:W-:Y:S01]  /*b2f0*/  STL [R1+0x38], R3 ;  /* 0x0000380301007387 */ /* 0x0001e20000100800 */
[----:B------:R-:W-:-:S06]  /*b300*/  ULOP3.LUT UR5, UR5, UR4, URZ, 0x3c, !UPT ;  /* 0x0000000405057292 */ /* 0x000fcc000f8e3c3f */
[----:B------:R-:W-:-:S07]  /*b310*/  IMAD.U32 R16, RZ, RZ, UR5 ;  /* 0x00000005ff107e24 */ /* 0x000fce000f8e00ff */
.L_x_180:
[----:B------:R-:W1:Y:S08]  /*b320*/  S2UR UR4, SR_CgaCtaId ;  /* 0x00000000000479c3 */ /* 0x000e700000008800 */
[----:B------:R-:W-:Y:S06]  /*b330*/  BAR.SYNC.DEFER_BLOCKING 0x5, 0x180 ;  /* 0x0146000000007b1d */ /* 0x000fec0000010000 */
[----:B------:R-:W-:Y:S01]  /*b340*/  UMOV UR8, 0x400 ;  /* 0x0000040000087882 */ /* 0x000fe20000000000 */
[----:B------:R-:W-:Y:S01]  /*b350*/  BSSY B0, `(.L_x_205) ;  /* 0x00004c2000007945 */ /* 0x000fe20003800000 */
[----:B-1----:R-:W-:-:S09]  /*b360*/  ULEA UR8, UR4, UR8, 0x18 ;  /* 0x0000000804087291 */ /* 0x002fd2000f8ec03f */
[----:B------:R-:W1:Y:S02]  /*b370*/  LDS.128 R4, [UR8+0x388d0] ;  /* 0x0388d008ff047984 */ /* 0x000e640008000c00 */
[----:B-1----:R-:W-:Y:S02]  /*b380*/  R2UR UR6, R5 ;  /* 0x00000000050672ca */ /* 0x002fe400000e0000 */
[----:B------:R-:W-:Y:S02]  /*b390*/  R2UR UR5, R6 ;  /* 0x00000000060572ca */ /* 0x000fe400000e0000 */
[----:B------:R-:W-:Y:S01]  /*b3a0*/  R2UR UR7, R7 ;  /* 0x00000000070772ca */ /* 0x000fe200000e0000 */
[----:B------:R-:W-:Y:S06]  /*b3b0*/  BAR.ARV 0x4, 0x180 ;  /* 0x0106000000007b1d */ /* 0x000fec0000002000 */
[----:B------:R-:W-:Y:S08]  /*b3c0*/  @P0 BRA `(.L_x_206) ;  /* 0x0000003800c80947 */ /* 0x000ff00003800000 */
[----:B------:R-:W2:Y:S01]  /*b3d0*/  LDL.LU R9, [R1+0x30] ;  /* 0x0000300001097983 */ /* 0x000ea20000300800 */
[----:B------:R-:W1:Y:S01]  /*b3e0*/  S2UR UR4, SR_SWINHI ;  /* 0x00000000000479c3 */ /* 0x000e620000002f00 */
[----:B------:R-:W-:Y:S01]  /*b3f0*/  IMAD.MOV.U32 R12, RZ, RZ, 0x2 ;  /* 0x00000002ff0c7424 */ /* 0x000fe200078e00ff */
[----:B------:R-:W-:Y:S01]  /*b400*/  F2FP.F16.F32.PACK_AB R6, R29, R28 ;  /* 0x0000001c1d06723e */ /* 0x000fe200000000ff */
[----:B------:R-:W3:Y:S01]  /*b410*/  LDL.LU R8, [R1+0x34] ;  /* 0x0000340001087983 */ /* 0x000ee20000300800 */
[----:B------:R-:W-:Y:S01]  /*b420*/  F2FP.F16.F32.PACK_AB R7, R31, R30 ;  /* 0x0000001e1f07723e */ /* 0x000fe200000000ff */
[----:B------:R-:W-:Y:S01]  /*b430*/  ULDC.64 UR14, c[0x0][0xc00] ;  /* 0x00030000000e7ab9 */ /* 0x000fe20000000a00 */
[----:B------:R-:W-:Y:S01]  /*b440*/  R2UR UR22, R212 ;  /* 0x00000000d41672ca */ /* 0x000fe200000e0000 */
[----:B0-----:R-:W4:Y:S01]  /*b450*/  LDL R3, [R1+0x48] ;  /* 0x0000480001037983 */ /* 0x001f220000100800 */
[----:B------:R-:W-:-:S03]  /*b460*/  ULDC UR20, c[0x0][0xbe8] ;  /* 0x0002fa0000147ab9 */ /* 0x000fc60000000800 */
[----:B------:R-:W5:Y:S01]  /*b470*/  LDL R170, [R1+0x2c] ;  /* 0x00002c0001aa7983 */ /* 0x000f620000100800 */
[----:B------:R-:W-:Y:S02]  /*b480*/  R2UR UR21, R215 ;  /* 0x00000000d71572ca */ /* 0x000fe400000e0000 */
[----:B------:R-:W-:Y:S01]  /*b490*/  R2UR UR24, R216 ;  /* 0x00000000d81872ca */ /* 0x000fe200000e0000 */
[----:B------:R-:W5:Y:S01]  /*b4a0*/  LDL R171, [R1+0x44] ;  /* 0x0000440001ab7983 */ /* 0x000f620000100800 */
[----:B------:R-:W-:Y:S01]  /*b4b0*/  UMOV UR10, UR8 ;  /* 0x00000008000a7c82 */ /* 0x000fe20008000000 */
[----:B-1----:R-:W-:Y:S01]  /*b4c0*/  UMOV UR11, UR4 ;  /* 0x00000004000b7c82 */ /* 0x002fe20008000000 */
[----:B------:R-:W-:Y:S01]  /*b4d0*/  BAR.SYNC.DEFER_BLOCKING 0x1, 0x100 ;  /* 0x0044000000007b1d */ /* 0x000fe20000010000 */
[----:B--2---:R-:W-:Y:S02]  /*b4e0*/  R2UR UR19, R9 ;  /* 0x00000000091372ca */ /* 0x004fe400000e0000 */
[----:B---3--:R-:W-:Y:S01]  /*b4f0*/  R2UR UR17, R8 ;  /* 0x00000000081172ca */ /* 0x008fe200000e0000 */
[----:B----4-:R-:W-:Y:S01]  /*b500*/  IMAD.WIDE R12, R3, R12, UR10 ;  /* 0x0000000a030c7e25 */ /* 0x010fe2000f8e020c */
[----:B-----5:R-:W-:-:S02]  /*b510*/  R2UR UR18, R170 ;  /* 0x00000000aa1272ca */ /* 0x020fc400000e0000 */
[C---:B------:R-:W-:Y:S02]  /*b520*/  IADD3 R15, P1, R12.reuse, 0x20, RZ ;  /* 0x000000200c0f7810 */ /* 0x040fe40007f3e0ff */
[----:B------:R-:W-:Y:S02]  /*b530*/  IADD3 R157, P4, R12, 0x60, RZ ;  /* 0x000000600c9d7810 */ /* 0x000fe40007f9e0ff */
[----:B------:R-:W-:Y:S02]  /*b540*/  LOP3.LUT R14, R15, 0x380, RZ, 0xc0, !PT ;  /* 0x000003800f0e7812 */ /* 0x000fe400078ec0ff */
[----:B------:R-:W-:Y:S02]  /*b550*/  LOP3.LUT R156, R157, 0x380, RZ, 0xc0, !PT ;  /* 0x000003809d9c7812 */ /* 0x000fe400078ec0ff */
[----:B------:R-:W-:Y:S02]  /*b560*/  SHF.R.U64 R14, R14, 0x3, RZ ;  /* 0x000000030e0e7819 */ /* 0x000fe400000012ff */
[----:B------:R-:W-:-:S02]  /*b570*/  IADD3 R161, P6, R12, 0x4020, RZ ;  /* 0x000040200ca17810 */ /* 0x000fc40007fde0ff */
[----:B------:R-:W-:Y:S02]  /*b580*/  LOP3.LUT R5, R12, 0x380, RZ, 0xc0, !PT ;  /* 0x000003800c057812 */ /* 0x000fe400078ec0ff */
[----:B------:R-:W-:Y:S02]  /*b590*/  SHF.R.U64 R156, R156, 0x3, RZ ;  /* 0x000000039c9c7819 */ /* 0x000fe400000012ff */
[----:B------:R-:W-:Y:S02]  /*b5a0*/  LOP3.LUT R14, R14, R15, RZ, 0x3c, !PT ;  /* 0x0000000f0e0e7212 */ /* 0x000fe400078e3cff */
[----:B------:R-:W-:Y:S02]  /*b5b0*/  IADD3 R159, P3, R12, 0x4000, RZ ;  /* 0x000040000c9f7810 */ /* 0x000fe40007f7e0ff */
[----:B------:R-:W-:Y:S02]  /*b5c0*/  LOP3.LUT R160, R161, 0x380, RZ, 0xc0, !PT ;  /* 0x00000380a1a07812 */ /* 0x000fe400078ec0ff */
[----:B------:R-:W-:-:S02]  /*b5d0*/  SHF.R.U64 R5, R5, 0x3, RZ ;  /* 0x0000000305057819 */ /* 0x000fc400000012ff */
[----:B------:R-:W-:Y:S02]  /*b5e0*/  IADD3.X R15, RZ, R13, RZ, P1, !PT ;  /* 0x0000000dff0f7210 */ /* 0x000fe40000ffe4ff */
[C---:B------:R-:W-:Y:S02]  /*b5f0*/  IADD3 R155, P0, R12.reuse, 0x40, RZ ;  /* 0x000000400c9b7810 */ /* 0x040fe40007f1e0ff */
[C---:B------:R-:W-:Y:S02]  /*b600*/  IADD3 R163, P5, R12.reuse, 0x4040, RZ ;  /* 0x000040400ca37810 */ /* 0x040fe40007fbe0ff */
[C---:B------:R-:W-:Y:S02]  /*b610*/  IADD3 R165, P2, R12.reuse, 0x4060, RZ ;  /* 0x000040600ca57810 */ /* 0x040fe40007f5e0ff */
[----:B------:R-:W-:Y:S02]  /*b620*/  IADD3 R167, P1, R12, 0x8000, RZ ;  /* 0x000080000ca77810 */ /* 0x000fe40007f3e0ff */
[----:B------:R-:W-:Y:S01]  /*b630*/  LOP3.LUT R156, R156, R157, RZ, 0x3c, !PT ;  /* 0x0000009d9c9c7212 */ /* 0x000fe200078e3cff */
[----:B------:R-:W-:Y:S01]  /*b640*/  IMAD.X R157, RZ, RZ, R13, P4 ;  /* 0x000000ffff9d7224 */ /* 0x000fe200020e060d */
[----:B------:R-:W-:-:S02]  /*b650*/  LOP3.LUT R158, R159, 0x380, RZ, 0xc0, !PT ;  /* 0x000003809f9e7812 */ /* 0x000fc400078ec0ff */
[----:B------:R-:W-:Y:S02]  /*b660*/  SHF.R.U64 R160, R160, 0x3, RZ ;  /* 0x00000003a0a07819 */ /* 0x000fe400000012ff */
[----:B------:R-:W-:Y:S01]  /*b670*/  LOP3.LUT R4, R5, R12, RZ, 0x3c, !PT ;  /* 0x0000000c05047212 */ /* 0x000fe200078e3cff */
[----:B------:R-:W-:Y:S01]  /*b680*/  IMAD.MOV.U32 R5, RZ, RZ, R13 ;  /* 0x000000ffff057224 */ /* 0x000fe200078e000d */
[----:B------:R-:W-:Y:S02]  /*b690*/  IADD3 R9, P4, R12, 0x8040, RZ ;  /* 0x000080400c097810 */ /* 0x000fe40007f9e0ff */
[----:B------:R-:W-:Y:S02]  /*b6a0*/  LOP3.LUT R154, R155, 0x380, RZ, 0xc0, !PT ;  /* 0x000003809b9a7812 */ /* 0x000fe400078ec0ff */
[----:B------:R-:W-:Y:S02]  /*b6b0*/  LOP3.LUT R162, R163, 0x380, RZ, 0xc0, !PT ;  /* 0x00000380a3a27812 */ /* 0x000fe400078ec0ff */
[----:B------:R-:W-:-:S02]  /*b6c0*/  LOP3.LUT R164, R165, 0x380, RZ, 0xc0, !PT ;  /* 0x00000380a5a47812 */ /* 0x000fc400078ec0ff */
[----:B------:R-:W-:Y:S02]  /*b6d0*/  LOP3.LUT R166, R167, 0x380, RZ, 0xc0, !PT ;  /* 0x00000380a7a67812 */ /* 0x000fe400078ec0ff */
[----:B------:R-:W-:Y:S02]  /*b6e0*/  SHF.R.U64 R158, R158, 0x3, RZ ;  /* 0x000000039e9e7819 */ /* 0x000fe400000012ff */
[----:B------:R-:W-:Y:S01]  /*b6f0*/  LOP3.LUT R160, R160, R161, RZ, 0x3c, !PT ;  /* 0x000000a1a0a07212 */ /* 0x000fe200078e3cff */
[----:B------:R-:W-:Y:S01]  /*b700*/  IMAD.X R161, RZ, RZ, R13, P6 ;  /* 0x000000ffffa17224 */ /* 0x000fe200030e060d */
[----:B------:R-:W-:Y:S02]  /*b710*/  LOP3.LUT R8, R9, 0x380, RZ, 0xc0, !PT ;  /* 0x0000038009087812 */ /* 0x000fe400078ec0ff */
[----:B------:R-:W-:Y:S02]  /*b720*/  SHF.R.U64 R154, R154, 0x3, RZ ;  /* 0x000000039a9a7819 */ /* 0x000fe400000012ff */
[----:B------:R-:W-:-:S02]  /*b730*/  SHF.R.U64 R162, R162, 0x3, RZ ;  /* 0x00000003a2a27819 */ /* 0x000fc400000012ff */
[----:B------:R-:W-:Y:S02]  /*b740*/  SHF.R.U64 R164, R164, 0x3, RZ ;  /* 0x00000003a4a47819 */ /* 0x000fe400000012ff */
[----:B------:R-:W-:Y:S02]  /*b750*/  SHF.R.U64 R166, R166, 0x3, RZ ;  /* 0x00000003a6a67819 */ /* 0x000fe400000012ff */
[----:B------:R-:W-:Y:S02]  /*b760*/  MOV R3, R4 ;  /* 0x0000000400037202 */ /* 0x000fe40000000f00 */
[----:B------:R-:W-:Y:S02]  /*b770*/  IADD3 R17, P6, R12, 0xc000, RZ ;  /* 0x0000c0000c117810 */ /* 0x000fe40007fde0ff */
[----:B------:R-:W-:Y:S02]  /*b780*/  F2FP.F16.F32.PACK_AB R4, R25, R24 ;  /* 0x000000181904723e */ /* 0x000fe400000000ff */
[----:B------:R-:W-:-:S02]  /*b790*/  F2FP.F16.F32.PACK_AB R5, R27, R26 ;  /* 0x0000001a1b05723e */ /* 0x000fc400000000ff */
[----:B------:R-:W-:Y:S01]  /*b7a0*/  LOP3.LUT R158, R158, R159, RZ, 0x3c, !PT ;  /* 0x0000009f9e9e7212 */ /* 0x000fe200078e3cff */
[--C-:B------:R-:W-:Y:S01]  /*b7b0*/  IMAD.X R159, RZ, RZ, R13.reuse, P3 ;  /* 0x000000ffff9f7224 */ /* 0x100fe200018e060d */
[----:B------:R-:W-:Y:S02]  /*b7c0*/  SHF.R.U64 R8, R8, 0x3, RZ ;  /* 0x0000000308087819 */ /* 0x000fe400000012ff */
[----:B------:R-:W-:Y:S01]  /*b7d0*/  LOP3.LUT R154, R154, R155, RZ, 0x3c, !PT ;  /* 0x0000009b9a9a7212 */ /* 0x000fe200078e3cff */
[--C-:B------:R-:W-:Y:S01]  /*b7e0*/  IMAD.X R155, RZ, RZ, R13.reuse, P0 ;  /* 0x000000ffff9b7224 */ /* 0x100fe200000e060d */
[----:B------:R-:W-:Y:S01]  /*b7f0*/  LOP3.LUT R162, R162, R163, RZ, 0x3c, !PT ;  /* 0x000000a3a2a27212 */ /* 0x000fe200078e3cff */
[--C-:B------:R-:W-:Y:S01]  /*b800*/  IMAD.X R163, RZ, RZ, R13.reuse, P5 ;  /* 0x000000ffffa37224 */ /* 0x100fe200028e060d */
[----:B------:R-:W-:Y:S01]  /*b810*/  LOP3.LUT R164, R164, R165, RZ, 0x3c, !PT ;  /* 0x000000a5a4a47212 */ /* 0x000fe200078e3cff */
[--C-:B------:R-:W-:Y:S01]  /*b820*/  IMAD.X R165, RZ, RZ, R13.reuse, P2 ;  /* 0x000000ffffa57224 */ /* 0x100fe200010e060d */
[----:B------:R-:W-:Y:S01]  /*b830*/  LOP3.LUT R166, R166, R167, RZ, 0x3c, !PT ;  /* 0x000000a7a6a67212 */ /* 0x000fe200078e3cff */
[----:B------:R-:W-:Y:S01]  /*b840*/  IMAD.X R167, RZ, RZ, R13, P1 ;  /* 0x000000ffffa77224 */ /* 0x000fe200008e060d */
[----:B------:R-:W-:-:S02]  /*b850*/  IADD3 R11, P3, R12, 0x8060, RZ ;  /* 0x000080600c0b7810 */ /* 0x000fc40007f7e0ff */
[----:B------:R-:W-:Y:S01]  /*b860*/  LOP3.LUT R10, R17, 0x380, RZ, 0xc0, !PT ;  /* 0x00000380110a7812 */ /* 0x000fe200078ec0ff */
[----:B------:R0:W-:Y:S01]  /*b870*/  STSM.16.M88.4 [R3], R4 ;  /* 0x0000000403007844 */ /* 0x0001e20000000200 */
[C---:B------:R-:W-:Y:S02]  /*b880*/  IADD3 R169, P0, R12.reuse, 0x8020, RZ ;  /* 0x000080200ca97810 */ /* 0x040fe40007f1e0ff */
[C---:B------:R-:W-:Y:S02]  /*b890*/  IADD3 R20, P5, R12.reuse, 0xc020, RZ ;  /* 0x0000c0200c147810 */ /* 0x040fe40007fbe0ff */
[C---:B------:R-:W-:Y:S02]  /*b8a0*/  IADD3 R153, P2, R12.reuse, 0xc040, RZ ;  /* 0x0000c0400c997810 */ /* 0x040fe40007f5e0ff */
[----:B------:R-:W-:Y:S02]  /*b8b0*/  IADD3 R18, P1, R12, 0xc060, RZ ;  /* 0x0000c0600c127810 */ /* 0x000fe40007f3e0ff */
[----:B------:R-:W-:-:S02]  /*b8c0*/  SHF.R.U64 R10, R10, 0x3, RZ ;  /* 0x000000030a0a7819 */ /* 0x000fc400000012ff */
[----:B------:R-:W-:Y:S02]  /*b8d0*/  LOP3.LUT R168, R169, 0x380, RZ, 0xc0, !PT ;  /* 0x00000380a9a87812 */ /* 0x000fe400078ec0ff */
[----:B------:R-:W-:Y:S02]  /*b8e0*/  LOP3.LUT R21, R20, 0x380, RZ, 0xc0, !PT ;  /* 0x0000038014157812 */ /* 0x000fe400078ec0ff */
[----:B0-----:R-:W-:Y:S01]  /*b8f0*/  LOP3.LUT R4, R8, R9, RZ, 0x3c, !PT ;  /* 0x0000000908047212 */ /* 0x001fe200078e3cff */
[----:B------:R-:W-:Y:S01]  /*b900*/  IMAD.X R5, RZ, RZ, R13, P4 ;  /* 0x000000ffff057224 */ /* 0x000fe200020e060d */
[----:B------:R-:W-:Y:S02]  /*b910*/  LOP3.LUT R8, R11, 0x380, RZ, 0xc0, !PT ;  /* 0x000003800b087812 */ /* 0x000fe400078ec0ff */
[----:B------:R-:W-:Y:S02]  /*b920*/  LOP3.LUT R152, R153, 0x380, RZ, 0xc0, !PT ;  /* 0x0000038099987812 */ /* 0x000fe400078ec0ff */
[----:B------:R-:W-:-:S02]  /*b930*/  LOP3.LUT R19, R18, 0x380, RZ, 0xc0, !PT ;  /* 0x0000038012137812 */ /* 0x000fc400078ec0ff */
[----:B------:R-:W-:Y:S02]  /*b940*/  SHF.R.U64 R8, R8, 0x3, RZ ;  /* 0x0000000308087819 */ /* 0x000fe400000012ff */
[----:B------:R-:W-:Y:S02]  /*b950*/  LOP3.LUT R10, R10, R17, RZ, 0x3c, !PT ;  /* 0x000000110a0a7212 */ /* 0x000fe400078e3cff */
[----:B------:R-:W-:Y:S02]  /*b960*/  MOV R17, R4 ;  /* 0x0000000400117202 */ /* 0x000fe40000000f00 */
[----:B------:R-:W-:Y:S02]  /*b970*/  SHF.R.U64 R168, R168, 0x3, RZ ;  /* 0x00000003a8a87819 */ /* 0x000fe400000012ff */
[----:B------:R-:W-:Y:S02]  /*b980*/  SHF.R.U64 R21, R21, 0x3, RZ ;  /* 0x0000000315157819 */ /* 0x000fe400000012ff */
[----:B------:R-:W-:-:S02]  /*b990*/  SHF.R.U64 R152, R152, 0x3, RZ ;  /* 0x0000000398987819 */ /* 0x000fc400000012ff */
[----:B------:R-:W-:Y:S02]  /*b9a0*/  SHF.R.U64 R19, R19, 0x3, RZ ;  /* 0x0000000313137819 */ /* 0x000fe400000012ff */
[----:B------:R-:W-:Y:S02]  /*b9b0*/  MOV R14, R14 ;  /* 0x0000000e000e7202 */ /* 0x000fe40000000f00 */
[----:B------:R-:W-:Y:S02]  /*b9c0*/  F2FP.F16.F32.PACK_AB R4, R33, R32 ;  /* 0x000000202104723e */ /* 0x000fe400000000ff */
[----:B------:R-:W-:Y:S02]  /*b9d0*/  F2FP.F16.F32.PACK_AB R5, R35, R34 ;  /* 0x000000222305723e */ /* 0x000fe400000000ff */
[----:B------:R-:W-:Y:S02]  /*b9e0*/  F2FP.F16.F32.PACK_AB R6, R37, R36 ;  /* 0x000000242506723e */ /* 0x000fe400000000ff */
[----:B------:R-:W-:Y:S01]  /*b9f0*/  F2FP.F16.F32.PACK_AB R7, R39, R38 ;  /* 0x000000262707723e */ /* 0x000fe200000000ff */
[--C-:B------:R-:W-:Y:S01]  /*ba00*/  IMAD.X R9, RZ, RZ, R13.reuse, P3 ;  /* 0x000000ffff097224 */ /* 0x100fe200018e060d */
[----:B------:R-:W-:Y:S01]  /*ba10*/  LOP3.LUT R8, R8, R11, RZ, 0x3c, !PT ;  /* 0x0000000b08087212 */ /* 0x000fe200078e3cff */
        /* <DEDUP_REMOVED lines=9> */
[----:B------:R0:W-:Y:S01]  /*bab0*/  STSM.16.M88.4 [R14], R4 ;  /* 0x000000040e007844 */ /* 0x0001e20000000200 */
[----:B------:R-:W-:-:S02]  /*bac0*/  MOV R154, R154 ;  /* 0x0000009a009a7202 */ /* 0x000fc40000000f00 */
[----:B------:R-:W-:Y:S02]  /*bad0*/  F2FP.F16.F32.PACK_AB R12, R41, R40 ;  /* 0x00000028290c723e */ /* 0x000fe400000000ff */
[----:B------:R-:W-:Y:S02]  /*bae0*/  F2FP.F16.F32.PACK_AB R13, R43, R42 ;  /* 0x0000002a2b0d723e */ /* 0x000fe400000000ff */
[----:B------:R-:W-:Y:S02]  /*baf0*/  F2FP.F16.F32.PACK_AB R15, R47, R46 ;  /* 0x0000002e2f0f723e */ /* 0x000fe400000000ff */
[----:B------:R-:W-:Y:S02]  /*bb00*/  MOV R156, R156 ;  /* 0x0000009c009c7202 */ /* 0x000fe40000000f00 */
[----:B------:R-:W-:Y:S02]  /*bb10*/  MOV R22, R8 ;  /* 0x0000000800167202 */ /* 0x000fe40000000f00 */
[----:B------:R-:W-:-:S02]  /*bb20*/  MOV R3, R10 ;  /* 0x0000000a00037202 */ /* 0x000fc40000000f00 */
[----:B0-----:R-:W-:Y:S02]  /*bb30*/  F2FP.F16.F32.PACK_AB R14, R45, R44 ;  /* 0x0000002c2d0e723e */ /* 0x001fe400000000ff */
[----:B------:R-:W-:Y:S02]  /*bb40*/  F2FP.F16.F32.PACK_AB R4, R49, R48 ;  /* 0x000000303104723e */ /* 0x000fe400000000ff */
[----:B------:R-:W-:Y:S02]  /*bb50*/  F2FP.F16.F32.PACK_AB R5, R51, R50 ;  /* 0x000000323305723e */ /* 0x000fe400000000ff */
[----:B------:R-:W-:Y:S02]  /*bb60*/  F2FP.F16.F32.PACK_AB R6, R53, R52 ;  /* 0x000000343506723e */ /* 0x000fe400000000ff */
[----:B------:R-:W-:Y:S02]  /*bb70*/  F2FP.F16.F32.PACK_AB R7, R55, R54 ;  /* 0x000000363707723e */ /* 0x000fe400000000ff */
[----:B------:R-:W-:-:S02]  /*bb80*/  MOV R158, R158 ;  /* 0x0000009e009e7202 */ /* 0x000fc40000000f00 */
[----:B------:R-:W-:Y:S02]  /*bb90*/  F2FP.F16.F32.PACK_AB R8, R57, R56 ;  /* 0x000000383908723e */ /* 0x000fe400000000ff */
[----:B------:R-:W-:Y:S02]  /*bba0*/  F2FP.F16.F32.PACK_AB R9, R59, R58 ;  /* 0x0000003a3b09723e */ /* 0x000fe400000000ff */
[----:B------:R-:W-:Y:S02]  /*bbb0*/  F2FP.F16.F32.PACK_AB R10, R61, R60 ;  /* 0x0000003c3d0a723e */ /* 0x000fe400000000ff */
[----:B------:R-:W-:Y:S01]  /*bbc0*/  F2FP.F16.F32.PACK_AB R11, R63, R62 ;  /* 0x0000003e3f0b723e */ /* 0x000fe200000000ff */
[----:B------:R0:W-:Y:S01]  /*bbd0*/  STSM.16.M88.4 [R154], R12 ;  /* 0x0000000c9a007844 */ /* 0x0001e20000000200 */
[----:B------:R-:W-:Y:S02]  /*bbe0*/  MOV R160, R160 ;  /* 0x000000a000a07202 */ /* 0x000fe40000000f00 */
[----:B------:R-:W-:Y:S01]  /*bbf0*/  MOV R20, R20 ;  /* 0x0000001400147202 */ /* 0x000fe20000000f00 */
[----:B------:R1:W-:Y:S01]  /*bc00*/  STSM.16.M88.4 [R156], R4 ;  /* 0x000000049c007844 */ /* 0x0003e20000000200 */
[----:B------:R-:W-:-:S02]  /*bc10*/  MOV R21, R152 ;  /* 0x0000009800157202 */ /* 0x000fc40000000f00 */
[----:B------:R-:W-:Y:S01]  /*bc20*/  MOV R162, R162 ;  /* 0x000000a200a27202 */ /* 0x000fe20000000f00 */
[----:B------:R2:W-:Y:S01]  /*bc30*/  STSM.16.M88.4 [R158], R8 ;  /* 0x000000089e007844 */ /* 0x0005e20000000200 */
[----:B------:R-:W-:Y:S02]  /*bc40*/  F2FP.F16.F32.PACK_AB R152, R73, R72 ;  /* 0x000000484998723e */ /* 0x000fe400000000ff */
[----:B------:R-:W-:Y:S02]  /*bc50*/  F2FP.F16.F32.PACK_AB R153, R75, R74 ;  /* 0x0000004a4b99723e */ /* 0x000fe400000000ff */
[----:B------:R-:W-:Y:S02]  /*bc60*/  F2FP.F16.F32.PACK_AB R155, R79, R78 ;  /* 0x0000004e4f9b723e */ /* 0x000fe400000000ff */
[----:B0-----:R-:W-:Y:S02]  /*bc70*/  F2FP.F16.F32.PACK_AB R12, R65, R64 ;  /* 0x00000040410c723e */ /* 0x001fe400000000ff */
[----:B------:R-:W-:-:S02]  /*bc80*/  F2FP.F16.F32.PACK_AB R13, R67, R66 ;  /* 0x00000042430d723e */ /* 0x000fc400000000ff */
[----:B------:R-:W-:Y:S02]  /*bc90*/  F2FP.F16.F32.PACK_AB R14, R69, R68 ;  /* 0x00000044450e723e */ /* 0x000fe400000000ff */
[----:B------:R-:W-:Y:S02]  /*bca0*/  F2FP.F16.F32.PACK_AB R15, R71, R70 ;  /* 0x00000046470f723e */ /* 0x000fe400000000ff */
[----:B------:R-:W-:Y:S02]  /*bcb0*/  F2FP.F16.F32.PACK_AB R154, R77, R76 ;  /* 0x0000004c4d9a723e */ /* 0x000fe400000000ff */
[----:B------:R-:W-:Y:S02]  /*bcc0*/  MOV R164, R164 ;  /* 0x000000a400a47202 */ /* 0x000fe40000000f00 */
[----:B-1----:R-:W-:Y:S02]  /*bcd0*/  F2FP.F16.F32.PACK_AB R156, R81, R80 ;  /* 0x00000050519c723e */ /* 0x002fe400000000ff */
[----:B------:R-:W-:-:S02]  /*bce0*/  F2FP.F16.F32.PACK_AB R157, R83, R82 ;  /* 0x00000052539d723e */ /* 0x000fc400000000ff */
[----:B--2---:R-:W-:Y:S02]  /*bcf0*/  F2FP.F16.F32.PACK_AB R158, R85, R84 ;  /* 0x00000054559e723e */ /* 0x004fe400000000ff */
[----:B------:R-:W-:Y:S01]  /*bd00*/  F2FP.F16.F32.PACK_AB R159, R87, R86 ;  /* 0x00000056579f723e */ /* 0x000fe200000000ff */
[----:B------:R0:W-:Y:S01]  /*bd10*/  STSM.16.M88.4 [R160], R12 ;  /* 0x0000000ca0007844 */ /* 0x0001e20000000200 */
[----:B------:R-:W-:Y:S02]  /*bd20*/  MOV R166, R166 ;  /* 0x000000a600a67202 */ /* 0x000fe40000000f00 */
[----:B------:R-:W-:Y:S02]  /*bd30*/  F2FP.F16.F32.PACK_AB R4, R89, R88 ;  /* 0x000000585904723e */ /* 0x000fe400000000ff */
[----:B------:R-:W-:Y:S02]  /*bd40*/  F2FP.F16.F32.PACK_AB R5, R91, R90 ;  /* 0x0000005a5b05723e */ /* 0x000fe400000000ff */
[----:B------:R-:W-:-:S02]  /*bd50*/  F2FP.F16.F32.PACK_AB R6, R93, R92 ;  /* 0x0000005c5d06723e */ /* 0x000fc400000000ff */
[----:B------:R-:W-:Y:S02]  /*bd60*/  F2FP.F16.F32.PACK_AB R7, R95, R94 ;  /* 0x0000005e5f07723e */ /* 0x000fe400000000ff */
[----:B------:R-:W-:Y:S02]  /*bd70*/  MOV R168, R168 ;  /* 0x000000a800a87202 */ /* 0x000fe40000000f00 */
[----:B------:R-:W-:Y:S02]  /*bd80*/  F2FP.F16.F32.PACK_AB R8, R97, R96 ;  /* 0x000000606108723e */ /* 0x000fe400000000ff */
[----:B------:R-:W-:Y:S02]  /*bd90*/  F2FP.F16.F32.PACK_AB R9, R99, R98 ;  /* 0x000000626309723e */ /* 0x000fe400000000ff */
[----:B------:R-:W-:Y:S02]  /*bda0*/  F2FP.F16.F32.PACK_AB R10, R101, R100 ;  /* 0x00000064650a723e */ /* 0x000fe400000000ff */
[----:B------:R-:W-:Y:S01]  /*bdb0*/  F2FP.F16.F32.PACK_AB R11, R103, R102 ;  /* 0x00000066670b723e */ /* 0x000fe200000000ff */
[----:B------:R1:W-:Y:S01]  /*bdc0*/  STSM.16.M88.4 [R162], R152 ;  /* 0x00000098a2007844 */ /* 0x0003e20000000200 */
[----:B0-----:R-:W-:-:S02]  /*bdd0*/  F2FP.F16.F32.PACK_AB R12, R105, R104 ;  /* 0x00000068690c723e */ /* 0x001fc400000000ff */
[----:B------:R-:W-:Y:S02]  /*bde0*/  F2FP.F16.F32.PACK_AB R13, R107, R106 ;  /* 0x0000006a6b0d723e */ /* 0x000fe400000000ff */
[----:B------:R-:W-:Y:S02]  /*bdf0*/  F2FP.F16.F32.PACK_AB R14, R109, R108 ;  /* 0x0000006c6d0e723e */ /* 0x000fe400000000ff */
[----:B------:R-:W-:Y:S01]  /*be00*/  F2FP.F16.F32.PACK_AB R15, R111, R110 ;  /* 0x0000006e6f0f723e */ /* 0x000fe200000000ff */
[----:B------:R0:W-:Y:S01]  /*be10*/  STSM.16.M88.4 [R164], R156 ;  /* 0x0000009ca4007844 */ /* 0x0001e20000000200 */
[----:B------:R-:W-:-:S03]  /*be20*/  MOV R161, R18 ;  /* 0x0000001200a17202 */ /* 0x000fc60000000f00 */
[----:B------:R2:W-:Y:S01]  /*be30*/  STSM.16.M88.4 [R166], R4 ;  /* 0x00000004a6007844 */ /* 0x0005e20000000200 */
[----:B-1----:R-:W-:Y:S02]  /*be40*/  F2FP.F16.F32.PACK_AB R152, R113, R112 ;  /* 0x000000707198723e */ /* 0x002fe400000000ff */
[----:B------:R-:W-:Y:S02]  /*be50*/  F2FP.F16.F32.PACK_AB R153, R115, R114 ;  /* 0x000000727399723e */ /* 0x000fe400000000ff */
[----:B------:R-:W-:Y:S02]  /*be60*/  F2FP.F16.F32.PACK_AB R154, R117, R116 ;  /* 0x00000074759a723e */ /* 0x000fe400000000ff */
[----:B------:R-:W-:Y:S01]  /*be70*/  F2FP.F16.F32.PACK_AB R155, R119, R118 ;  /* 0x00000076779b723e */ /* 0x000fe200000000ff */
[----:B------:R1:W-:Y:S01]  /*be80*/  STSM.16.M88.4 [R168], R8 ;  /* 0x00000008a8007844 */ /* 0x0003e20000000200 */
[----:B0-----:R-:W-:Y:S02]  /*be90*/  F2FP.F16.F32.PACK_AB R156, R121, R120 ;  /* 0x00000078799c723e */ /* 0x001fe400000000ff */
[----:B------:R-:W-:-:S02]  /*bea0*/  F2FP.F16.F32.PACK_AB R157, R123, R122 ;  /* 0x0000007a7b9d723e */ /* 0x000fc400000000ff */
[----:B------:R-:W-:Y:S02]  /*beb0*/  F2FP.F16.F32.PACK_AB R158, R125, R124 ;  /* 0x0000007c7d9e723e */ /* 0x000fe400000000ff */
[----:B------:R-:W-:Y:S01]  /*bec0*/  F2FP.F16.F32.PACK_AB R159, R127, R126 ;  /* 0x0000007e7f9f723e */ /* 0x000fe200000000ff */
[----:B------:R0:W-:Y:S01]  /*bed0*/  STSM.16.M88.4 [R17], R12 ;  /* 0x0000000c11007844 */ /* 0x0001e20000000200 */
[----:B--2---:R-:W-:Y:S02]  /*bee0*/  F2FP.F16.F32.PACK_AB R4, R129, R128 ;  /* 0x000000808104723e */ /* 0x004fe400000000ff */
[----:B------:R-:W-:Y:S02]  /*bef0*/  F2FP.F16.F32.PACK_AB R5, R131, R130 ;  /* 0x000000828305723e */ /* 0x000fe400000000ff */
[----:B------:R-:W-:Y:S02]  /*bf00*/  F2FP.F16.F32.PACK_AB R6, R133, R132 ;  /* 0x000000848506723e */ /* 0x000fe400000000ff */
[----:B------:R-:W-:-:S02]  /*bf10*/  F2FP.F16.F32.PACK_AB R7, R135, R134 ;  /* 0x000000868707723e */ /* 0x000fc400000000ff */
[----:B-1----:R-:W-:Y:S02]  /*bf20*/  F2FP.F16.F32.PACK_AB R8, R137, R136 ;  /* 0x000000888908723e */ /* 0x002fe400000000ff */
[----:B------:R-:W-:Y:S02]  /*bf30*/  F2FP.F16.F32.PACK_AB R9, R139, R138 ;  /* 0x0000008a8b09723e */ /* 0x000fe400000000ff */
[----:B------:R-:W-:Y:S02]  /*bf40*/  F2FP.F16.F32.PACK_AB R10, R141, R140 ;  /* 0x0000008c8d0a723e */ /* 0x000fe400000000ff */
[----:B------:R-:W-:Y:S01]  /*bf50*/  F2FP.F16.F32.PACK_AB R11, R143, R142 ;  /* 0x0000008e8f0b723e */ /* 0x000fe200000000ff */
[----:B------:R-:W-:Y:S01]  /*bf60*/  STSM.16.M88.4 [R22], R152 ;  /* 0x0000009816007844 */ /* 0x000fe20000000200 */
[----:B0-----:R-:W-:Y:S02]  /*bf70*/  F2FP.F16.F32.PACK_AB R12, R145, R144 ;  /* 0x00000090910c723e */ /* 0x001fe400000000ff */
[----:B------:R-:W-:-:S02]  /*bf80*/  F2FP.F16.F32.PACK_AB R13, R147, R146 ;  /* 0x00000092930d723e */ /* 0x000fc400000000ff */
[----:B------:R-:W-:Y:S02]  /*bf90*/  F2FP.F16.F32.PACK_AB R14, R149, R148 ;  /* 0x00000094950e723e */ /* 0x000fe400000000ff */
[----:B------:R-:W-:Y:S01]  /*bfa0*/  F2FP.F16.F32.PACK_AB R15, R151, R150 ;  /* 0x00000096970f723e */ /* 0x000fe200000000ff */
[----:B------:R-:W-:Y:S04]  /*bfb0*/  STSM.16.M88.4 [R3], R156 ;  /* 0x0000009c03007844 */ /* 0x000fe80000000200 */
[----:B------:R0:W-:Y:S04]  /*bfc0*/  STSM.16.M88.4 [R20], R4 ;  /* 0x0000000414007844 */ /* 0x0001e80000000200 */
[----:B------:R1:W-:Y:S04]  /*bfd0*/  STSM.16.M88.4 [R21], R8 ;  /* 0x0000000815007844 */ /* 0x0003e80000000200 */
[----:B------:R2:W-:Y:S01]  /*bfe0*/  STSM.16.M88.4 [R161], R12 ;  /* 0x0000000ca1007844 */ /* 0x0005e20000000200 */
[----:B------:R-:W-:Y:S01]  /*bff0*/  USHF.L.U32 UR4, UR19, 0x2, URZ ;  /* 0x0000000213047899 */ /* 0x000fe2000800063f */
[----:B------:R-:W-:Y:S01]  /*c000*/  BAR.SYNC.DEFER_BLOCKING 0x1, 0x100 ;  /* 0x0044000000007b1d */ /* 0x000fe20000010000 */
[----:B------:R-:W-:Y:S01]  /*c010*/  ISETP.NE.U32.AND P0, PT, RZ, UR14, PT ;  /* 0x0000000eff007c0c */ /* 0x000fe2000bf05070 */
[----:B------:R-:W-:-:S02]  /*c020*/  USHF.L.U64.HI UR16, UR19, 0x2, UR17 ;  /* 0x0000000213107899 */ /* 0x000fc40008010211 */
[----:B------:R-:W-:Y:S01]  /*c030*/  UIADD3 UR9, UP0, UR4, UR14, URZ ;  /* 0x0000000e04097290 */ /* 0x000fe2000ff1e03f */
[----:B------:R-:W-:-:S03]  /*c040*/  ISETP.NE.AND.EX P0, PT, RZ, UR15, PT, P0 ;  /* 0x0000000fff007c0c */ /* 0x000fc6000bf05300 */
[----:B------:R-:W-:Y:S02]  /*c050*/  UIADD3.X UR12, UR16, UR15, URZ, UP0, !UPT ;  /* 0x0000000f100c7290 */ /* 0x000fe400087fe43f */
[----:B------:R-:W-:-:S04]  /*c060*/  IMAD.U32 R18, RZ, RZ, UR9 ;  /* 0x00000009ff127e24 */ /* 0x000fc8000f8e00ff */
[----:B------:R-:W-:Y:S01]  /*c070*/  IMAD.U32 R19, RZ, RZ, UR12 ;  /* 0x0000000cff137e24 */ /* 0x000fe2000f8e00ff */
[----:B------:R-:W-:-:S04]  /*c080*/  ULDC.64 UR12, c[0x0][0xc08] ;  /* 0x00030200000c7ab9 */ /* 0x000fc80000000a00 */
[----:B------:R-:W3:Y:S01]  /*c090*/  @P0 LDG.E R17, desc[UR36][R18.64] ;  /* 0x0000002412110981 */ /* 0x000ee2000c1e1900 */
[----:B------:R-:W-:-:S04]  /*c0a0*/  UISETP.NE.U32.AND UP0, UPT, UR12, URZ, UPT ;  /* 0x0000003f0c00728c */ /* 0x000fc8000bf05070 */
[----:B------:R-:W-:-:S06]  /*c0b0*/  UISETP.NE.AND.EX UP0, UPT, UR13, URZ, UPT, UP0 ;  /* 0x0000003f0d00728c */ /* 0x000fcc000bf05300 */
[----:B------:R-:W-:-:S05]  /*c0c0*/  PLOP3.LUT P4, PT, PT, PT, UP0, 0x80, 0x0 ;  /* 0x000000000000781c */ /* 0x000fca0003f8f008 */
[----:B------:R-:W-:-:S03]  /*c0d0*/  @UP0 UIADD3 UR12, UP1, UR4, UR12, URZ ;  /* 0x0000000c040c0290 */ /* 0x000fc6000ff3e03f */
[----:B------:R-:W-:Y:S01]  /*c0e0*/  ULDC UR4, c[0x0][0xad4] ;  /* 0x0002b50000047ab9 */ /* 0x000fe20000000800 */
[----:B------:R-:W-:Y:S02]  /*c0f0*/  @UP0 UIADD3.X UR13, UR16, UR13, URZ, UP1, !UPT ;  /* 0x0000000d100d0290 */ /* 0x000fe40008ffe43f */
[----:B0-----:R-:W-:-:S04]  /*c100*/  IMAD.U32 R4, RZ, RZ, UR12 ;  /* 0x0000000cff047e24 */ /* 0x001fc8000f8e00ff */
[----:B------:R-:W-:-:S05]  /*c110*/  IMAD.U32 R5, RZ, RZ, UR13 ;  /* 0x0000000dff057e24 */ /* 0x000fca000f8e00ff */
[----:B------:R0:W4:Y:S01]  /*c120*/  @P4 LDG.E R3, desc[UR36][R4.64] ;  /* 0x0000002404034981 */ /* 0x000122000c1e1900 */
[----:B------:R-:W-:Y:S02]  /*c130*/  UISETP.NE.AND UP0, UPT, UR22, URZ, UPT ;  /* 0x0000003f1600728c */ /* 0x000fe4000bf05270 */
[----:B------:R-:W-:Y:S02]  /*c140*/  UISETP.NE.AND UP1, UPT, UR20, 0x1, UPT ;  /* 0x000000011400788c */ /* 0x000fe4000bf25270 */
[----:B------:R-:W-:Y:S01]  /*c150*/  USEL UR4, UR22, UR4, UP0 ;  /* 0x0000000416047287 */ /* 0x000fe20008000000 */
[----:B------:R-:W-:-:S03]  /*c160*/  UMOV UR23, 0x9b8 ;  /* 0x000009b800177882 */ /* 0x000fc60000000000 */
[----:B------:R-:W-:Y:S01]  /*c170*/  UISETP.GT.AND UP2, UPT, UR4, 0x1, UPT ;  /* 0x000000010400788c */ /* 0x000fe2000bf44270 */
[----:B------:R-:W-:Y:S01]  /*c180*/  PLOP3.LUT P1, PT, PT, PT, UP1, 0x80, 0x0 ;  /* 0x000000000000781c */ /* 0x000fe20003f2f018 */
[----:B------:R-:W-:Y:S02]  /*c190*/  UISETP.NE.U32.AND UP0, UPT, UR14, URZ, UPT ;  /* 0x0000003f0e00728c */ /* 0x000fe4000bf05070 */
[----:B------:R-:W-:Y:S01]  /*c1a0*/  USEL UR23, UR23, 0x978, UP2 ;  /* 0x0000097817177887 */ /* 0x000fe20009000000 */
[----:B-1----:R-:W-:Y:S01]  /*c1b0*/  IMAD.U32 R8, RZ, RZ, UR18 ;  /* 0x00000012ff087e24 */ /* 0x002fe2000f8e00ff */
[----:B------:R-:W-:Y:S01]  /*c1c0*/  UISETP.NE.AND.EX UP0, UPT, UR15, URZ, UPT, UP0 ;  /* 0x0000003f0f00728c */ /* 0x000fe2000bf05300 */
[----:B------:R-:W-:Y:S02]  /*c1d0*/  UMOV UR4, URZ ;  /* 0x0000003f00047c82 */ /* 0x000fe40008000000 */
[----:B------:R-:W-:Y:S01]  /*c1e0*/  IMAD R8, R8, 0x80, R171 ;  /* 0x0000008008087824 */ /* 0x000fe200078e02ab */
[----:B------:R-:W-:Y:S01]  /*c1f0*/  USEL UR9, UR19, URZ, !UP0 ;  /* 0x0000003f13097287 */ /* 0x000fe2000c000000 */
[----:B------:R-:W-:Y:S01]  /*c200*/  @UP1 ULDC UR25, c[0x0][0xbec] ;  /* 0x0002fb0000191ab9 */ /* 0x000fe20000000800 */
[----:B------:R-:W-:-:S02]  /*c210*/  USEL UR22, UR17, URZ, !UP0 ;  /* 0x0000003f11167287 */ /* 0x000fc4000c000000 */
[----:B0-----:R-:W-:Y:S01]  /*c220*/  @P1 IMAD.HI.U32 R4, R8, UR25, RZ ;  /* 0x0000001908041c27 */ /* 0x001fe2000f8e00ff */
[----:B------:R-:W-:Y:S01]  /*c230*/  USEL UR21, UR21, URZ, UP2 ;  /* 0x0000003f15157287 */ /* 0x000fe20009000000 */
[----:B------:R-:W-:Y:S01]  /*c240*/  ULDC.64 UR16, c[0x0][UR23+0x220] ;  /* 0x0000880017107abb */ /* 0x000fe20008000a00 */
[----:B------:R-:W-:Y:S01]  /*c250*/  ULDC.64 UR14, c[0x0][UR23+0x218] ;  /* 0x00008600170e7abb */ /* 0x000fe20008000a00 */
[----:B------:R-:W-:Y:S01]  /*c260*/  ULDC.64 UR18, c[0x0][UR23+0x228] ;  /* 0x00008a0017127abb */ /* 0x000fe20008000a00 */
[----:B------:R-:W-:Y:S02]  /*c270*/  UIMAD UR17, UR17, UR9, URZ ;  /* 0x00000009111172a4 */ /* 0x000fe4000f8e023f */
[----:B------:R-:W-:Y:S01]  /*c280*/  UIMAD.WIDE.U32 UR12, UR14, UR24, URZ ;  /* 0x000000180e0c72a5 */ /* 0x000fe2000f8e003f */
[----:B------:R-:W-:Y:S01]  /*c290*/  IMAD.MOV.U32 R5, RZ, RZ, R8 ;  /* 0x000000ffff057224 */ /* 0x000fe200078e0008 */
[----:B------:R-:W-:Y:S01]  /*c2a0*/  @UP1 ULDC UR28, c[0x0][0xbf0] ;  /* 0x0002fc00001c1ab9 */ /* 0x000fe20000000800 */
[----:B------:R-:W-:-:S02]  /*c2b0*/  UIMAD UR24, UR15, UR24, URZ ;  /* 0x000000180f1872a4 */ /* 0x000fc4000f8e023f */
[----:B------:R-:W-:Y:S01]  /*c2c0*/  UIMAD.WIDE.U32 UR26, UR18, UR21, URZ ;  /* 0x00000015121a72a5 */ /* 0x000fe2000f8e003f */
[----:B------:R-:W-:Y:S01]  /*c2d0*/  @P1 SHF.R.U32.HI R5, RZ, UR28, R4 ;  /* 0x0000001cff051c19 */ /* 0x000fe20008011604 */
[----:B------:R-:W-:Y:S02]  /*c2e0*/  UIMAD.WIDE.U32 UR14, UR16, UR9, URZ ;  /* 0x00000009100e72a5 */ /* 0x000fe4000f8e003f */
[----:B------:R-:W-:Y:S02]  /*c2f0*/  UIMAD UR18, UR19, UR21, URZ ;  /* 0x00000015131272a4 */ /* 0x000fe4000f8e023f */
[----:B------:R-:W-:Y:S01]  /*c300*/  UIMAD UR17, UR16, UR22, UR17 ;  /* 0x00000016101172a4 */ /* 0x000fe2000f8e0211 */
[----:B------:R-:W-:Y:S01]  /*c310*/  IMAD.U32 R4, RZ, RZ, UR26 ;  /* 0x0000001aff047e24 */ /* 0x000fe2000f8e00ff */
[----:B------:R-:W-:Y:S01]  /*c320*/  UIADD3 UR18, UR27, UR18, URZ ;  /* 0x000000121b127290 */ /* 0x000fe2000fffe03f */
[----:B------:R-:W-:Y:S01]  /*c330*/  IMAD.MOV R7, RZ, RZ, -R5 ;  /* 0x000000ffff077224 */ /* 0x000fe200078e0a05 */
[----:B------:R-:W-:-:S02]  /*c340*/  UIADD3 UR24, UR13, UR24, URZ ;  /* 0x000000180d187290 */ /* 0x000fc4000fffe03f */
[----:B------:R-:W-:Y:S01]  /*c350*/  UIADD3 UR17, UR15, UR17, URZ ;  /* 0x000000110f117290 */ /* 0x000fe2000fffe03f */
[----:B------:R-:W-:Y:S02]  /*c360*/  IMAD R7, R7, UR20, R8 ;  /* 0x0000001407077c24 */ /* 0x000fe4000f8e0208 */
[----:B------:R-:W-:-:S03]  /*c370*/  IMAD.U32 R10, RZ, RZ, UR18 ;  /* 0x00000012ff0a7e24 */ /* 0x000fc6000f8e00ff */
[----:B------:R-:W-:Y:S02]  /*c380*/  SHF.R.S32.HI R6, RZ, 0x1f, R7 ;  /* 0x0000001fff067819 */ /* 0x000fe40000011407 */
[----:B---3--:R-:W-:-:S13]  /*c390*/  @P0 R2UR UR4, R17 ;  /* 0x00000000110402ca */ /* 0x008fda00000e0000 */
[----:B------:R-:W-:Y:S02]  /*c3a0*/  UIADD3 UR12, UP0, UP3, UR14, UR12, UR4 ;  /* 0x0000000c0e0c7290 */ /* 0x000fe4000fb1e004 */
[----:B------:R-:W-:-:S04]  /*c3b0*/  USHF.R.S32.HI UR16, URZ, 0x1f, UR4 ;  /* 0x0000001f3f107899 */ /* 0x000fc80008011404 */
[----:B------:R-:W-:Y:S01]  /*c3c0*/  UIADD3.X UR14, UR17, UR24, UR16, UP0, UP3 ;  /* 0x00000018110e7290 */ /* 0x000fe200087e6410 */
[----:B------:R-:W-:Y:S02]  /*c3d0*/  IADD3 R4, P2, P3, R5, UR12, R4 ;  /* 0x0000000c05047c10 */ /* 0x000fe4000fb5e004 */
[----:B------:R-:W-:Y:S01]  /*c3e0*/  SHF.R.S32.HI R5, RZ, 0x1f, R5 ;  /* 0x0000001fff057819 */ /* 0x000fe20000011405 */
[----:B------:R-:W-:Y:S02]  /*c3f0*/  ULDC.64 UR12, c[0x0][UR23+0x210] ;  /* 0x00008400170c7abb */ /* 0x000fe40008000a00 */
[----:B------:R-:W-:Y:S01]  /*c400*/  IMAD R9, R7, UR13, RZ ;  /* 0x0000000d07097c24 */ /* 0x000fe2000f8e02ff */
[----:B------:R-:W-:Y:S01]  /*c410*/  IADD3.X R5, R5, UR14, R10, P2, P3 ;  /* 0x0000000e05057c10 */ /* 0x000fe200097e640a */
[----:B------:R-:W-:Y:S01]  /*c420*/  ULDC.64 UR14, c[0x0][0xba8] ;  /* 0x0002ea00000e7ab9 */ /* 0x000fe20000000a00 */
[----:B------:R-:W-:Y:S01]  /*c430*/  @!UP2 ULDC UR14, c[0x0][0xb50] ;  /* 0x0002d400000eaab9 */ /* 0x000fe20000000800 */
[----:B------:R-:W-:Y:S01]  /*c440*/  IMAD R9, R6, UR12, R9 ;  /* 0x0000000c06097c24 */ /* 0x000fe2000f8e0209 */
[----:B------:R-:W-:Y:S01]  /*c450*/  @!UP2 ULDC UR15, c[0x0][0xb54] ;  /* 0x0002d500000faab9 */ /* 0x000fe20000000800 */
[----:B------:R-:W-:-:S04]  /*c460*/  IMAD.WIDE.U32 R4, R7, UR12, R4 ;  /* 0x0000000c07047c25 */ /* 0x000fc8000f8e0004 */
[----:B------:R-:W-:Y:S01]  /*c470*/  IMAD.IADD R5, R5, 0x1, R9 ;  /* 0x0000000105057824 */ /* 0x000fe200078e0209 */
[C---:B------:R-:W-:Y:S01]  /*c480*/  LEA R9, P2, R4.reuse, UR14, 0x2 ;  /* 0x0000000e04097c11 */ /* 0x040fe2000f8410ff */
[----:B------:R-:W-:Y:S01]  /*c490*/  ULDC UR12, c[0x0][0xa88] ;  /* 0x0002a200000c7ab9 */ /* 0x000fe20000000800 */
[----:B----4-:R-:W-:Y:S02]  /*c4a0*/  @P4 R2UR UR12, R3 ;  /* 0x00000000030c42ca */ /* 0x010fe400000e0000 */
[----:B------:R-:W-:Y:S01]  /*c4b0*/  LEA.HI.X R10, R4, UR15, R5, 0x2, P2 ;  /* 0x0000000f040a7c11 */ /* 0x000fe200090f1405 */
[----:B--2---:R-:W-:-:S12]  /*c4c0*/  @P4 BRA `(.L_x_207) ;  /* 0x0000000000184947 */ /* 0x004fd80003800000 */
[----:B------:R-:W-:Y:S05]  /*c4d0*/  @!P0 BRA `(.L_x_207) ;  /* 0x0000000000148947 */ /* 0x000fea0003800000 */
[----:B------:R-:W2:Y:S04]  /*c4e0*/  LDG.E R4, desc[UR36][R18.64] ;  /* 0x0000002412047981 */ /* 0x000ea8000c1e1900 */
[----:B------:R-:W3:Y:S01]  /*c4f0*/  LDG.E R3, desc[UR36][R18.64+0x4] ;  /* 0x0000042412037981 */ /* 0x000ee2000c1e1900 */
[----:B--2---:R-:W-:Y:S02]  /*c500*/  R2UR UR13, R4 ;  /* 0x00000000040d72ca */ /* 0x004fe400000e0000 */
[----:B---3--:R-:W-:-:S13]  /*c510*/  R2UR UR12, R3 ;  /* 0x00000000030c72ca */ /* 0x008fda00000e0000 */
[----:B------:R-:W-:-:S12]  /*c520*/  UIADD3 UR12, -UR13, UR12, URZ ;  /* 0x0000000c0d0c7290 */ /* 0x000fd8000fffe13f */
.L_x_207:
[----:B------:R-:W2:Y:S04]  /*c530*/  LDL R12, [R1+0x40] ;  /* 0x00004000010c7983 */ /* 0x000ea80000100800 */
[----:B------:R-:W3:Y:S01]  /*c540*/  LDL R3, [R1+0x3c] ;  /* 0x00003c0001037983 */ /* 0x000ee20000100800 */
[----:B------:R-:W-:Y:S01]  /*c550*/  R2UR UR13, R170 ;  /* 0x00000000aa0d72ca */ /* 0x000fe200000e0000 */
[----:B------:R-:W-:Y:S01]  /*c560*/  UIMAD UR17, UR12, UR20, URZ ;  /* 0x000000140c1172a4 */ /* 0x000fe2000f8e023f */
[----:B------:R-:W-:Y:S01]  /*c570*/  PLOP3.LUT P3, PT, PT, PT, UP2, 0x80, 0x0 ;  /* 0x000000000000781c */ /* 0x000fe20003f6f028 */
[----:B------:R-:W-:Y:S04]  /*c580*/  SHFL.IDX PT, R4, R9, RZ, 0x1c1f ;  /* 0x001c1fff09047589 */ /* 0x000fe800000e0000 */
[----:B------:R-:W0:Y:S04]  /*c590*/  SHFL.IDX PT, R5, R10, RZ, 0x1c1f ;  /* 0x001c1fff0a057589 */ /* 0x000e2800000e0000 */
[----:B------:R-:W-:Y:S02]  /*c5a0*/  SHFL.IDX PT, R6, R9, 0x1, 0x1c1f ;  /* 0x003c1f0009067f89 */ /* 0x000fe400000e0000 */
[----:B------:R-:W-:-:S02]  /*c5b0*/  IMAD.U32 R11, RZ, RZ, UR13 ;  /* 0x0000000dff0b7e24 */ /* 0x000fc4000f8e00ff */
[----:B------:R-:W1:Y:S02]  /*c5c0*/  SHFL.IDX PT, R7, R10, 0x1, 0x1c1f ;  /* 0x003c1f000a077f89 */ /* 0x000e6400000e0000 */
[----:B--2---:R-:W-:Y:S01]  /*c5d0*/  IMAD R11, R11, 0x80, R12 ;  /* 0x000000800b0b7824 */ /* 0x004fe200078e020c */
[----:B---3--:R-:W-:-:S03]  /*c5e0*/  LOP3.LUT P0, RZ, R3, 0x3, RZ, 0xc0, !PT ;  /* 0x0000000303ff7812 */ /* 0x008fc6000780c0ff */
[C---:B------:R-:W-:Y:S01]  /*c5f0*/  VIADD R3, R11.reuse, 0x8 ;  /* 0x000000080b037836 */ /* 0x040fe20000000000 */
[----:B------:R-:W-:-:S04]  /*c600*/  ISETP.GE.OR P2, PT, R11, UR17, P0 ;  /* 0x000000110b007c0c */ /* 0x000fc80008746670 */
[----:B------:R-:W-:-:S09]  /*c610*/  ISETP.GE.OR P0, PT, R3, UR17, P0 ;  /* 0x0000001103007c0c */ /* 0x000fd20008706670 */
[----:B0-----:R0:W-:Y:S01]  /*c620*/  @!P2 ST.E desc[UR36][R4.64], R2 ;  /* 0x000000020400a985 */ /* 0x0011e2000c101924 */
[----:B------:R-:W-:-:S03]  /*c630*/  ISETP.GE.AND P2, PT, R11, UR17, PT ;  /* 0x000000110b007c0c */ /* 0x000fc6000bf46270 */
[----:B-1----:R0:W-:Y:S01]  /*c640*/  @!P0 ST.E desc[UR36][R6.64], R0 ;  /* 0x0000000006008985 */ /* 0x0021e2000c101924 */
[----:B------:R-:W-:Y:S01]  /*c650*/  ISETP.GE.AND P0, PT, R3, UR17, PT ;  /* 0x0000001103007c0c */ /* 0x000fe2000bf06270 */
[----:B------:R-:W-:-:S12]  /*c660*/  @P3 BRA `(.L_x_208) ;  /* 0x0000001000183947 */ /* 0x000fd80003800000 */
[----:B0-----:R-:W0:Y:S01]  /*c670*/  S2R R0, SR_TID.X ;  /* 0x0000000000007919 */ /* 0x001e220000002100 */
[----:B------:R-:W-:Y:S01]  /*c680*/  ULDC.64 UR14, c[0x0][0xaa0] ;  /* 0x0002a800000e7ab9 */ /* 0x000fe20000000a00 */
[----:B------:R-:W-:Y:S02]  /*c690*/  R2UR UR19, R216 ;  /* 0x00000000d81372ca */ /* 0x000fe400000e0000 */
[----:B------:R-:W-:Y:S01]  /*c6a0*/  R2UR UR18, R170 ;  /* 0x00000000aa1272ca */ /* 0x000fe200000e0000 */
[----:B0-----:R-:W-:-:S05]  /*c6b0*/  VIADD R0, R0, 0xffffff80 ;  /* 0xffffff8000007836 */ /* 0x001fca0000000000 */
[----:B------:R-:W-:-:S04]  /*c6c0*/  SHF.R.S32.HI R3, RZ, 0x1f, R0 ;  /* 0x0000001fff037819 */ /* 0x000fc80000011400 */
[----:B------:R-:W-:-:S04]  /*c6d0*/  LEA.HI R3, R3, R0, RZ, 0x3 ;  /* 0x0000000003037211 */ /* 0x000fc800078f18ff */
[----:B------:R-:W-:Y:S02]  /*c6e0*/  LOP3.LUT R5, R3, 0xfffffff8, RZ, 0xc0, !PT ;  /* 0xfffffff803057812 */ /* 0x000fe400078ec0ff */
[----:B------:R-:W-:Y:S01]  /*c6f0*/  SHF.R.S32.HI R17, RZ, 0x3, R3 ;  /* 0x00000003ff117819 */ /* 0x000fe20000011403 */
[----:B------:R-:W-:Y:S02]  /*c700*/  IMAD.MOV.U32 R3, RZ, RZ, 0x2 ;  /* 0x00000002ff037424 */ /* 0x000fe400078e00ff */
[----:B------:R-:W-:-:S04]  /*c710*/  IMAD.IADD R18, R0, 0x1, -R5 ;  /* 0x0000000100127824 */ /* 0x000fc800078e0a05 */
[----:B------:R-:W-:-:S04]  /*c720*/  IMAD.SHL.U32 R0, R18, 0x8, RZ ;  /* 0x0000000812007824 */ /* 0x000fc800078e00ff */
[----:B------:R-:W-:-:S04]  /*c730*/  IMAD R2, R17, 0x40, R0 ;  /* 0x0000004011027824 */ /* 0x000fc800078e0200 */
[----:B------:R-:W-:-:S03]  /*c740*/  IMAD.WIDE R2, R2, R3, UR10 ;  /* 0x0000000a02027e25 */ /* 0x000fc6000f8e0203 */
[C---:B------:R-:W-:Y:S02]  /*c750*/  IADD3 R25, P2, R2.reuse, 0x3000, RZ ;  /* 0x0000300002197810 */ /* 0x040fe40007f5e0ff */
[C---:B------:R-:W-:Y:S02]  /*c760*/  IADD3 R9, P4, R2.reuse, 0x1000, RZ ;  /* 0x0000100002097810 */ /* 0x040fe40007f9e0ff */
[----:B------:R-:W-:Y:S02]  /*c770*/  IADD3 R13, P3, R2, 0x2000, RZ ;  /* 0x00002000020d7810 */ /* 0x000fe40007f7e0ff */
[----:B------:R-:W-:Y:S02]  /*c780*/  LOP3.LUT R24, R25, 0x380, RZ, 0xc0, !PT ;  /* 0x0000038019187812 */ /* 0x000fe400078ec0ff */
[----:B------:R-:W-:Y:S02]  /*c790*/  LOP3.LUT R8, R9, 0x380, RZ, 0xc0, !PT ;  /* 0x0000038009087812 */ /* 0x000fe400078ec0ff */
[----:B------:R-:W-:-:S02]  /*c7a0*/  LOP3.LUT R12, R13, 0x380, RZ, 0xc0, !PT ;  /* 0x000003800d0c7812 */ /* 0x000fc400078ec0ff */
[----:B------:R-:W-:Y:S02]  /*c7b0*/  SHF.R.U64 R24, R24, 0x3, RZ ;  /* 0x0000000318187819 */ /* 0x000fe400000012ff */
[----:B------:R-:W-:Y:S02]  /*c7c0*/  SHF.R.U64 R8, R8, 0x3, RZ ;  /* 0x0000000308087819 */ /* 0x000fe400000012ff */
[----:B------:R-:W-:Y:S02]  /*c7d0*/  SHF.R.U64 R12, R12, 0x3, RZ ;  /* 0x000000030c0c7819 */ /* 0x000fe400000012ff */
[----:B------:R-:W-:Y:S01]  /*c7e0*/  LOP3.LUT R24, R24, R25, RZ, 0x3c, !PT ;  /* 0x0000001918187212 */ /* 0x000fe200078e3cff */
[--C-:B------:R-:W-:Y:S01]  /*c7f0*/  IMAD.X R25, RZ, RZ, R3.reuse, P2 ;  /* 0x000000ffff197224 */ /* 0x100fe200010e0603 */
[----:B------:R-:W-:Y:S01]  /*c800*/  LOP3.LUT R8, R8, R9, RZ, 0x3c, !PT ;  /* 0x0000000908087212 */ /* 0x000fe200078e3cff */
[--C-:B------:R-:W-:Y:S01]  /*c810*/  IMAD.X R9, RZ, RZ, R3.reuse, P4 ;  /* 0x000000ffff097224 */ /* 0x100fe200020e0603 */
[----:B------:R-:W-:Y:S01]  /*c820*/  LOP3.LUT R12, R12, R13, RZ, 0x3c, !PT ;  /* 0x0000000d0c0c7212 */ /* 0x000fe200078e3cff */
[----:B------:R-:W-:Y:S01]  /*c830*/  IMAD.X R13, RZ, RZ, R3, P3 ;  /* 0x000000ffff0d7224 */ /* 0x000fe200018e0603 */
[C---:B------:R-:W-:Y:S01]  /*c840*/  IADD3 R49, P2, R2.reuse, 0x9000, RZ ;  /* 0x0000900002317810 */ /* 0x040fe20007f5e0ff */
[----:B------:R-:W-:Y:S01]  /*c850*/  UIMAD UR12, UR16, UR14, URZ ;  /* 0x0000000e100c72a4 */ /* 0x000fe2000f8e023f */
[C---:B------:R-:W-:Y:S01]  /*c860*/  IADD3 R29, P0, R2.reuse, 0x4000, RZ ;  /* 0x00004000021d7810 */ /* 0x040fe20007f1e0ff */
[----:B------:R-:W-:Y:S01]  /*c870*/  UIMAD.WIDE.U32 UR10, UR4, UR14, URZ ;  /* 0x0000000e040a72a5 */ /* 0x000fe2000f8e003f */
[C---:B------:R-:W-:Y:S01]  /*c880*/  IADD3 R33, P6, R2.reuse, 0x5000, RZ ;  /* 0x0000500002217810 */ /* 0x040fe20007fde0ff */
[----:B------:R-:W-:Y:S01]  /*c890*/  IMAD.U32 R78, RZ, RZ, UR18 ;  /* 0x00000012ff4e7e24 */ /* 0x000fe2000f8e00ff */
[C---:B------:R-:W-:Y:S01]  /*c8a0*/  IADD3 R37, P5, R2.reuse, 0x6000, RZ ;  /* 0x0000600002257810 */ /* 0x040fe20007fbe0ff */
[----:B------:R-:W5:Y:S01]  /*c8b0*/  LD.E.128 R8, desc[UR36][R8.64] ;  /* 0x0000002408087980 */ /* 0x000f62000c101d00 */
[----:B------:R-:W-:-:S02]  /*c8c0*/  IADD3 R41, P4, R2, 0x7000, RZ ;  /* 0x0000700002297810 */ /* 0x000fc40007f9e0ff */
[C---:B------:R-:W-:Y:S01]  /*c8d0*/  IADD3 R45, P3, R2.reuse, 0x8000, RZ ;  /* 0x00008000022d7810 */ /* 0x040fe20007f7e0ff */
[----:B------:R-:W5:Y:S01]  /*c8e0*/  LD.E.128 R12, desc[UR36][R12.64] ;  /* 0x000000240c0c7980 */ /* 0x000f62000c101d00 */
[----:B------:R-:W-:Y:S02]  /*c8f0*/  LOP3.LUT R48, R49, 0x380, RZ, 0xc0, !PT ;  /* 0x0000038031307812 */ /* 0x000fe400078ec0ff */
[----:B------:R-:W-:Y:S01]  /*c900*/  LOP3.LUT R7, R2, 0x380, RZ, 0xc0, !PT ;  /* 0x0000038002077812 */ /* 0x000fe200078ec0ff */
[----:B------:R-:W-:Y:S01]  /*c910*/  UIMAD UR12, UR4, UR15, UR12 ;  /* 0x0000000f040c72a4 */ /* 0x000fe2000f8e020c */
[----:B------:R-:W-:Y:S01]  /*c920*/  LOP3.LUT R28, R29, 0x380, RZ, 0xc0, !PT ;  /* 0x000003801d1c7812 */ /* 0x000fe200078ec0ff */
[----:B------:R-:W-:Y:S01]  /*c930*/  @UP1 ULDC UR14, c[0x0][0xbec] ;  /* 0x0002fb00000e1ab9 */ /* 0x000fe20000000800 */
[----:B------:R-:W-:Y:S01]  /*c940*/  LOP3.LUT R32, R33, 0x380, RZ, 0xc0, !PT ;  /* 0x0000038021207812 */ /* 0x000fe200078ec0ff */
[----:B------:R-:W5:Y:S01]  /*c950*/  LD.E.128 R24, desc[UR36][R24.64] ;  /* 0x0000002418187980 */ /* 0x000f62000c101d00 */
[----:B------:R-:W-:-:S02]  /*c960*/  LOP3.LUT R36, R37, 0x380, RZ, 0xc0, !PT ;  /* 0x0000038025247812 */ /* 0x000fc400078ec0ff */
[----:B------:R-:W-:Y:S02]  /*c970*/  LOP3.LUT R40, R41, 0x380, RZ, 0xc0, !PT ;  /* 0x0000038029287812 */ /* 0x000fe400078ec0ff */
[----:B------:R-:W-:Y:S02]  /*c980*/  LOP3.LUT R44, R45, 0x380, RZ, 0xc0, !PT ;  /* 0x000003802d2c7812 */ /* 0x000fe400078ec0ff */
[----:B------:R-:W-:Y:S02]  /*c990*/  SHF.R.U64 R48, R48, 0x3, RZ ;  /* 0x0000000330307819 */ /* 0x000fe400000012ff */
[----:B------:R-:W-:Y:S02]  /*c9a0*/  SHF.R.U64 R28, R28, 0x3, RZ ;  /* 0x000000031c1c7819 */ /* 0x000fe400000012ff */
[----:B------:R-:W-:Y:S02]  /*c9b0*/  SHF.R.U64 R32, R32, 0x3, RZ ;  /* 0x0000000320207819 */ /* 0x000fe400000012ff */
[----:B------:R-:W-:-:S02]  /*c9c0*/  SHF.R.U64 R36, R36, 0x3, RZ ;  /* 0x0000000324247819 */ /* 0x000fc400000012ff */
[----:B------:R-:W-:Y:S02]  /*c9d0*/  SHF.R.U64 R40, R40, 0x3, RZ ;  /* 0x0000000328287819 */ /* 0x000fe400000012ff */
        /* <DEDUP_REMOVED lines=14> */
[----:B------:R-:W-:Y:S01]  /*cac0*/  SHF.R.U64 R7, R7, 0x3, RZ ;  /* 0x0000000307077819 */ /* 0x000fe200000012ff */
[----:B------:R-:W-:Y:S01]  /*cad0*/  UIADD3 UR11, UR11, UR12, URZ ;  /* 0x0000000c0b0b7290 */ /* 0x000fe2000fffe03f */
[C---:B------:R-:W-:Y:S01]  /*cae0*/  IADD3 R53, P0, R2.reuse, 0xa000, RZ ;  /* 0x0000a00002357810 */ /* 0x040fe20007f1e0ff */
[----:B------:R-:W-:Y:S01]  /*caf0*/  IMAD.X R73, RZ, RZ, R3, P2 ;  /* 0x000000ffff497224 */ /* 0x000fe200010e0603 */
[C---:B------:R-:W-:Y:S01]  /*cb00*/  IADD3 R57, P6, R2.reuse, 0xb000, RZ ;  /* 0x0000b00002397810 */ /* 0x040fe20007fde0ff */
[----:B------:R-:W-:Y:S01]  /*cb10*/  ULDC.64 UR12, c[0x0][0xae8] ;  /* 0x0002ba00000c7ab9 */ /* 0x000fe20000000a00 */
[C---:B------:R-:W-:Y:S01]  /*cb20*/  IADD3 R61, P5, R2.reuse, 0xc000, RZ ;  /* 0x0000c000023d7810 */ /* 0x040fe20007fbe0ff */
[----:B------:R-:W-:Y:S01]  /*cb30*/  USHF.R.S32.HI UR4, URZ, 0x1f, UR9 ;  /* 0x0000001f3f047899 */ /* 0x000fe20008011409 */
[C---:B------:R-:W-:Y:S01]  /*cb40*/  IADD3 R65, P4, R2.reuse, 0xd000, RZ ;  /* 0x0000d00002417810 */ /* 0x040fe20007f9e0ff */
[----:B------:R-:W5:Y:S01]  /*cb50*/  LD.E.128 R28, desc[UR36][R28.64] ;  /* 0x000000241c1c7980 */ /* 0x000f62000c101d00 */
[----:B------:R-:W-:-:S02]  /*cb60*/  IADD3 R69, P3, R2, 0xe000, RZ ;  /* 0x0000e00002457810 */ /* 0x000fc40007f7e0ff */
[----:B------:R-:W-:Y:S01]  /*cb70*/  LOP3.LUT R4, R5, 0x380, RZ, 0xc0, !PT ;  /* 0x0000038005047812 */ /* 0x000fe200078ec0ff */
[----:B------:R-:W5:Y:S01]  /*cb80*/  LD.E.128 R32, desc[UR36][R32.64] ;  /* 0x0000002420207980 */ /* 0x000f62000c101d00 */
[----:B------:R-:W-:Y:S02]  /*cb90*/  LOP3.LUT R52, R53, 0x380, RZ, 0xc0, !PT ;  /* 0x0000038035347812 */ /* 0x000fe400078ec0ff */
[----:B------:R-:W-:Y:S01]  /*cba0*/  LOP3.LUT R56, R57, 0x380, RZ, 0xc0, !PT ;  /* 0x0000038039387812 */ /* 0x000fe200078ec0ff */
[----:B------:R-:W5:Y:S01]  /*cbb0*/  LD.E.128 R36, desc[UR36][R36.64] ;  /* 0x0000002424247980 */ /* 0x000f62000c101d00 */
[----:B------:R-:W-:Y:S02]  /*cbc0*/  LOP3.LUT R60, R61, 0x380, RZ, 0xc0, !PT ;  /* 0x000003803d3c7812 */ /* 0x000fe400078ec0ff */
[----:B------:R-:W-:Y:S01]  /*cbd0*/  LOP3.LUT R64, R65, 0x380, RZ, 0xc0, !PT ;  /* 0x0000038041407812 */ /* 0x000fe200078ec0ff */
[----:B------:R-:W5:Y:S01]  /*cbe0*/  LD.E.128 R40, desc[UR36][R40.64] ;  /* 0x0000002428287980 */ /* 0x000f62000c101d00 */
[----:B------:R-:W-:-:S02]  /*cbf0*/  LOP3.LUT R68, R69, 0x380, RZ, 0xc0, !PT ;  /* 0x0000038045447812 */ /* 0x000fc400078ec0ff */
[----:B------:R-:W-:Y:S01]  /*cc00*/  SHF.R.U64 R4, R4, 0x3, RZ ;  /* 0x0000000304047819 */ /* 0x000fe200000012ff */
[----:B------:R-:W5:Y:S01]  /*cc10*/  LD.E.128 R44, desc[UR36][R44.64] ;  /* 0x000000242c2c7980 */ /* 0x000f62000c101d00 */
[----:B------:R-:W-:Y:S02]  /*cc20*/  SHF.R.U64 R52, R52, 0x3, RZ ;  /* 0x0000000334347819 */ /* 0x000fe400000012ff */
[----:B------:R-:W-:Y:S01]  /*cc30*/  SHF.R.U64 R56, R56, 0x3, RZ ;  /* 0x0000000338387819 */ /* 0x000fe200000012ff */
[----:B------:R-:W5:Y:S01]  /*cc40*/  LD.E.128 R48, desc[UR36][R48.64] ;  /* 0x0000002430307980 */ /* 0x000f62000c101d00 */
[----:B------:R-:W-:Y:S02]  /*cc50*/  SHF.R.U64 R60, R60, 0x3, RZ ;  /* 0x000000033c3c7819 */ /* 0x000fe400000012ff */
[----:B------:R-:W-:Y:S02]  /*cc60*/  SHF.R.U64 R64, R64, 0x3, RZ ;  /* 0x0000000340407819 */ /* 0x000fe400000012ff */
[----:B------:R-:W-:-:S02]  /*cc70*/  SHF.R.U64 R68, R68, 0x3, RZ ;  /* 0x0000000344447819 */ /* 0x000fc400000012ff */
[----:B------:R-:W-:Y:S01]  /*cc80*/  LOP3.LUT R2, R7, R2, RZ, 0x3c, !PT ;  /* 0x0000000207027212 */ /* 0x000fe200078e3cff */
[----:B------:R-:W-:Y:S01]  /*cc90*/  UIMAD.WIDE.U32 UR10, UR19, UR12, UR10 ;  /* 0x0000000c130a72a5 */ /* 0x000fe2000f8e000a */
[----:B------:R-:W-:Y:S01]  /*cca0*/  LOP3.LUT R52, R52, R53, RZ, 0x3c, !PT ;  /* 0x0000003534347212 */ /* 0x000fe200078e3cff */
[--C-:B------:R-:W-:Y:S01]  /*ccb0*/  IMAD.X R53, RZ, RZ, R3.reuse, P0 ;  /* 0x000000ffff357224 */ /* 0x100fe200000e0603 */
[----:B------:R-:W-:Y:S02]  /*ccc0*/  LOP3.LUT R56, R56, R57, RZ, 0x3c, !PT ;  /* 0x0000003938387212 */ /* 0x000fe400078e3cff */
[----:B------:R-:W-:Y:S01]  /*ccd0*/  LOP3.LUT R60, R60, R61, RZ, 0x3c, !PT ;  /* 0x0000003d3c3c7212 */ /* 0x000fe200078e3cff */
[--C-:B------:R-:W-:Y:S01]  /*cce0*/  IMAD.X R61, RZ, RZ, R3.reuse, P5 ;  /* 0x000000ffff3d7224 */ /* 0x100fe200028e0603 */
[----:B------:R-:W-:Y:S01]  /*ccf0*/  LOP3.LUT R64, R64, R65, RZ, 0x3c, !PT ;  /* 0x0000004140407212 */ /* 0x000fe200078e3cff */
[--C-:B------:R-:W-:Y:S01]  /*cd00*/  IMAD.X R65, RZ, RZ, R3.reuse, P4 ;  /* 0x000000ffff417224 */ /* 0x100fe200020e0603 */
[----:B------:R-:W-:Y:S01]  /*cd10*/  LOP3.LUT R68, R68, R69, RZ, 0x3c, !PT ;  /* 0x0000004544447212 */ /* 0x000fe200078e3cff */
[----:B------:R-:W-:Y:S01]  /*cd20*/  IMAD.X R69, RZ, RZ, R3, P3 ;  /* 0x000000ffff457224 */ /* 0x000fe200018e0603 */
[----:B------:R-:W-:Y:S01]  /*cd30*/  LOP3.LUT R72, R4, R5, RZ, 0x3c, !PT ;  /* 0x0000000504487212 */ /* 0x000fe200078e3cff */
[----:B------:R-:W-:Y:S01]  /*cd40*/  UIMAD UR11, UR19, UR13, UR11 ;  /* 0x0000000d130b72a4 */ /* 0x000fe2000f8e020b */
[----:B------:R-:W-:Y:S01]  /*cd50*/  IADD3.X R57, RZ, R3, RZ, P6, !PT ;  /* 0x00000003ff397210 */ /* 0x000fe200037fe4ff */
[----:B------:R0:W5:Y:S01]  /*cd60*/  LD.E.128 R4, desc[UR36][R2.64] ;  /* 0x0000002402047980 */ /* 0x000162000c101d00 */
[----:B------:R-:W-:-:S02]  /*cd70*/  ULDC.64 UR12, c[0x0][0xaf0] ;  /* 0x0002bc00000c7ab9 */ /* 0x000fc40000000a00 */
[----:B------:R-:W-:Y:S01]  /*cd80*/  UIMAD UR4, UR4, UR12, URZ ;  /* 0x0000000c040472a4 */ /* 0x000fe2000f8e023f */
[----:B------:R-:W5:Y:S01]  /*cd90*/  LD.E.128 R52, desc[UR36][R52.64] ;  /* 0x0000002434347980 */ /* 0x000f62000c101d00 */
[----:B------:R-:W-:-:S03]  /*cda0*/  IMAD R78, R78, 0x80, R17 ;  /* 0x000000804e4e7824 */ /* 0x000fc600078e0211 */
[----:B------:R-:W5:Y:S01]  /*cdb0*/  LD.E.128 R56, desc[UR36][R56.64] ;  /* 0x0000002438387980 */ /* 0x000f62000c101d00 */
[----:B0-----:R-:W-:Y:S02]  /*cdc0*/  IMAD.U32 R3, RZ, RZ, UR18 ;  /* 0x00000012ff037e24 */ /* 0x001fe4000f8e00ff */
[----:B------:R-:W-:Y:S01]  /*cdd0*/  IMAD R2, R18, 0x20, R17 ;  /* 0x0000002012027824 */ /* 0x000fe200078e0211 */
[----:B------:R-:W5:Y:S03]  /*cde0*/  LD.E.128 R60, desc[UR36][R60.64] ;  /* 0x000000243c3c7980 */ /* 0x000f66000c101d00 */
[----:B------:R-:W-:Y:S01]  /*cdf0*/  IMAD R20, R3, 0x80, R2 ;  /* 0x0000008003147824 */ /* 0x000fe200078e0202 */
[----:B------:R-:W-:Y:S01]  /*ce00*/  UIMAD UR4, UR9, UR13, UR4 ;  /* 0x0000000d090472a4 */ /* 0x000fe2000f8e0204 */
[----:B------:R-:W5:Y:S02]  /*ce10*/  LD.E.128 R64, desc[UR36][R64.64] ;  /* 0x0000002440407980 */ /* 0x000f64000c101d00 */
[----:B------:R-:W-:Y:S01]  /*ce20*/  @P1 IMAD.HI.U32 R2, R20, UR14, RZ ;  /* 0x0000000e14021c27 */ /* 0x000fe2000f8e00ff */
[----:B------:R-:W-:Y:S01]  /*ce30*/  UIMAD.WIDE.U32 UR10, UR9, UR12, UR10 ;  /* 0x0000000c090a72a5 */ /* 0x000fe2000f8e000a */
[----:B------:R-:W5:Y:S02]  /*ce40*/  LD.E.128 R68, desc[UR36][R68.64] ;  /* 0x0000002444447980 */ /* 0x000f64000c101d00 */
[----:B------:R-:W-:Y:S01]  /*ce50*/  @UP1 ULDC UR9, c[0x0][0xbf0] ;  /* 0x0002fc0000091ab9 */ /* 0x000fe20000000800 */
[----:B------:R-:W-:Y:S01]  /*ce60*/  IMAD.MOV.U32 R19, RZ, RZ, R20 ;  /* 0x000000ffff137224 */ /* 0x000fe200078e0014 */
[----:B------:R-:W-:Y:S01]  /*ce70*/  @P1 SHF.R.U32.HI R19, RZ, UR9, R2 ;  /* 0x00000009ff131c19 */ /* 0x000fe20008011602 */
[----:B------:R-:W-:Y:S01]  /*ce80*/  UIADD3 UR4, UR11, UR4, URZ ;  /* 0x000000040b047290 */ /* 0x000fe2000fffe03f */
[----:B------:R-:W-:Y:S01]  /*ce90*/  IMAD.U32 R2, RZ, RZ, UR10 ;  /* 0x0000000aff027e24 */ /* 0x000fe2000f8e00ff */
[----:B------:R-:W5:Y:S01]  /*cea0*/  LD.E.128 R72, desc[UR36][R72.64] ;  /* 0x0000002448487980 */ /* 0x000f62000c101d00 */
[--C-:B------:R-:W-:Y:S01]  /*ceb0*/  SHF.R.S32.HI R18, RZ, 0x1f, R19.reuse ;  /* 0x0000001fff127819 */ /* 0x100fe20000011413 */
[----:B------:R-:W-:-:S02]  /*cec0*/  IMAD.MOV R21, RZ, RZ, -R19 ;  /* 0x000000ffff157224 */ /* 0x000fc400078e0a13 */
[----:B------:R-:W-:Y:S01]  /*ced0*/  IMAD.U32 R3, RZ, RZ, UR11 ;  /* 0x0000000bff037e24 */ /* 0x000fe2000f8e00ff */
[----:B------:R-:W-:Y:S01]  /*cee0*/  ULDC.64 UR10, c[0x0][0xae0] ;  /* 0x0002b800000a7ab9 */ /* 0x000fe20000000a00 */
[----:B------:R-:W-:Y:S01]  /*cef0*/  IMAD.U32 R3, RZ, RZ, UR4 ;  /* 0x00000004ff037e24 */ /* 0x000fe2000f8e00ff */
[----:B------:R-:W-:Y:S01]  /*cf00*/  @!PT LDS RZ, [RZ] ;  /* 0x00000000fffff984 */ /* 0x000fe20000000800 */
[----:B------:R-:W-:Y:S01]  /*cf10*/  @!PT LDS RZ, [RZ] ;  /* 0x00000000fffff984 */ /* 0x000fe20000000800 */
[----:B------:R-:W-:Y:S01]  /*cf20*/  @!PT LDS RZ, [RZ] ;  /* 0x00000000fffff984 */ /* 0x000fe20000000800 */
[----:B------:R-:W-:Y:S01]  /*cf30*/  @!PT LDS RZ, [RZ] ;  /* 0x00000000fffff984 */ /* 0x000fe20000000800 */
[----:B------:R0:W-:Y:S06]  /*cf40*/  MEMBAR.ALL.CTA ;  /* 0x0000000000007992 */ /* 0x0001ec0000008000 */
[----:B0-----:R-:W0:Y:S01]  /*cf50*/  FENCE.VIEW.ASYNC.S ;  /* 0x00000000000073c6 */ /* 0x001e220000000000 */
[----:B------:R-:W-:-:S02]  /*cf60*/  IMAD R18, R18, UR10, RZ ;  /* 0x0000000a12127c24 */ /* 0x000fc4000f8e02ff */
[----:B------:R-:W-:Y:S02]  /*cf70*/  IMAD R21, R21, UR20, R20 ;  /* 0x0000001415157c24 */ /* 0x000fe4000f8e0214 */
        /* <DEDUP_REMOVED lines=8> */
[----:B------:R-:W-:-:S03]  /*d000*/  ULDC.64 UR10, c[0x0][0xa80] ;  /* 0x0002a000000a7ab9 */ /* 0x000fc60000000a00 */
[----:B------:R-:W-:Y:S01]  /*d010*/  IMAD.IADD R3, R3, 0x1, R17 ;  /* 0x0000000103037824 */ /* 0x000fe200078e0211 */
[----:B------:R-:W-:Y:S01]  /*d020*/  LEA R17, P2, R2, UR10, 0x1 ;  /* 0x0000000a02117c11 */ /* 0x000fe2000f8408ff */
[----:B------:R-:W-:-:S03]  /*d030*/  UIADD3 UR8, UR8, 0x38820, URZ ;  /* 0x0003882008087890 */ /* 0x000fc6000fffe03f */
[----:B------:R-:W-:Y:S02]  /*d040*/  LEA.HI.X R22, R2, UR11, R3, 0x1, P2 ;  /* 0x0000000b02167c11 */ /* 0x000fe400090f0c03 */
[C---:B------:R-:W-:Y:S01]  /*d050*/  ISETP.GE.AND P2, PT, R78.reuse, UR17, PT ;  /* 0x000000114e007c0c */ /* 0x040fe2000bf46270 */
[----:B------:R-:W-:Y:S01]  /*d060*/  UPRMT UR8, URZ, 0x654, UR8 ;  /* 0x000006543f087896 */ /* 0x000fe20008000008 */
[C---:B------:R-:W-:Y:S02]  /*d070*/  VIADD R18, R78.reuse, 0x20 ;  /* 0x000000204e127836 */ /* 0x040fe40000000000 */
[----:B------:R-:W-:Y:S02]  /*d080*/  VIADD R19, R78, 0x40 ;  /* 0x000000404e137836 */ /* 0x000fe40000000000 */
[C---:B------:R-:W-:Y:S02]  /*d090*/  VIADD R82, R0.reuse, 0x80 ;  /* 0x0000008000527836 */ /* 0x040fe40000000000 */
[----:B------:R-:W-:-:S02]  /*d0a0*/  VIADD R84, R0, 0xc0 ;  /* 0x000000c000547836 */ /* 0x000fc40000000000 */
[----:B------:R-:W-:Y:S01]  /*d0b0*/  VIADD R80, R0, 0x40 ;  /* 0x0000004000507836 */ /* 0x000fe20000000000 */
[----:B0-----:R-:W-:Y:S01]  /*d0c0*/  SYNCS.ARRIVE.TRANS64.RED.A1T0 RZ, [UR8], RZ ;  /* 0x000000ffffff79a7 */ /* 0x001fe20008100408 */
[----:B------:R0:W1:Y:S01]  /*d0d0*/  SHFL.IDX PT, R79, R17, RZ, 0x181f ;  /* 0x00181fff114f7589 */ /* 0x00006200000e0000 */
[----:B------:R-:W-:Y:S03]  /*d0e0*/  BSSY B1, `(.L_x_209) ;  /* 0x000001a000017945 */ /* 0x000fe60003800000 */
[----:B------:R0:W2:Y:S01]  /*d0f0*/  SHFL.IDX PT, R77, R22, RZ, 0x181f ;  /* 0x00181fff164d7589 */ /* 0x0000a200000e0000 */
[----:B------:R-:W-:Y:S02]  /*d100*/  ISETP.GE.AND P1, PT, R18, UR17, PT ;  /* 0x0000001112007c0c */ /* 0x000fe4000bf26270 */
[----:B------:R-:W-:Y:S02]  /*d110*/  ISETP.GE.AND P0, PT, R19, UR17, PT ;  /* 0x0000001113007c0c */ /* 0x000fe4000bf06270 */
[----:B------:R-:W-:-:S02]  /*d120*/  SHF.R.S32.HI R86, RZ, 0x1f, R0 ;  /* 0x0000001fff567819 */ /* 0x000fc40000011400 */
[----:B------:R-:W-:Y:S02]  /*d130*/  SHF.R.S32.HI R81, RZ, 0x1f, R82 ;  /* 0x0000001fff517819 */ /* 0x000fe40000011452 */
[----:B------:R-:W-:Y:S02]  /*d140*/  SHF.R.S32.HI R83, RZ, 0x1f, R84 ;  /* 0x0000001fff537819 */ /* 0x000fe40000011454 */
[----:B------:R-:W-:Y:S01]  /*d150*/  SHF.R.S32.HI R85, RZ, 0x1f, R80 ;  /* 0x0000001fff557819 */ /* 0x000fe20000011450 */
[----:B0-----:R-:W-:Y:S06]  /*d160*/  @P2 BRA `(.L_x_210) ;  /* 0x0000000000442947 */ /* 0x001fec0003800000 */
[----:B------:R-:W-:Y:S02]  /*d170*/  ULDC UR4, c[0x0][0xac8] ;  /* 0x0002b20000047ab9 */ /* 0x000fe40000000800 */
[----:B------:R-:W-:Y:S02]  /*d180*/  ISETP.GE.AND P5, PT, R0, UR4, PT ;  /* 0x0000000400007c0c */ /* 0x000fe4000bfa6270 */
[----:B------:R-:W-:Y:S02]  /*d190*/  ISETP.GE.AND P4, PT, R80, UR4, PT ;  /* 0x0000000450007c0c */ /* 0x000fe4000bf86270 */
[----:B------:R-:W-:Y:S02]  /*d1a0*/  ISETP.GE.AND P3, PT, R82, UR4, PT ;  /* 0x0000000452007c0c */ /* 0x000fe4000bf66270 */
[----:B------:R-:W-:-:S07]  /*d1b0*/  ISETP.GE.AND P2, PT, R84, UR4, PT ;  /* 0x0000000454007c0c */ /* 0x000fce000bf46270 */
[----:B-1----:R-:W-:-:S04]  /*d1c0*/  @!P5 LEA R2, P6, R0, R79, 0x1 ;  /* 0x0000004f0002d211 */ /* 0x002fc800078c08ff */
[----:B--2---:R-:W-:Y:S02]  /*d1d0*/  @!P5 LEA.HI.X R3, R0, R77, R86, 0x1, P6 ;  /* 0x0000004d0003d211 */ /* 0x004fe400030f0c56 */
[----:B------:R-:W-:-:S03]  /*d1e0*/  @!P4 LEA R18, P6, R80, R79, 0x1 ;  /* 0x0000004f5012c211 */ /* 0x000fc600078c08ff */
[----:B-----5:R0:W-:Y:S01]  /*d1f0*/  @!P5 ST.E.128 desc[UR36][R2.64], R4 ;  /* 0x000000040200d985 */ /* 0x0201e2000c101d24 */
[----:B------:R-:W-:Y:S02]  /*d200*/  @!P4 LEA.HI.X R19, R80, R77, R85, 0x1, P6 ;  /* 0x0000004d5013c211 */ /* 0x000fe400030f0c55 */
[----:B------:R-:W-:-:S03]  /*d210*/  @!P3 LEA R20, P6, R82, R79, 0x1 ;  /* 0x0000004f5214b211 */ /* 0x000fc600078c08ff */
[----:B------:R0:W-:Y:S01]  /*d220*/  @!P4 ST.E.128 desc[UR36][R18.64], R28 ;  /* 0x0000001c1200c985 */ /* 0x0001e2000c101d24 */
[----:B------:R-:W-:Y:S02]  /*d230*/  @!P3 LEA.HI.X R21, R82, R77, R81, 0x1, P6 ;  /* 0x0000004d5215b211 */ /* 0x000fe400030f0c51 */
[----:B------:R-:W-:-:S03]  /*d240*/  @!P2 LEA R76, P6, R84, R79, 0x1 ;  /* 0x0000004f544ca211 */ /* 0x000fc600078c08ff */
[----:B------:R0:W-:Y:S01]  /*d250*/  @!P3 ST.E.128 desc[UR36][R20.64], R44 ;  /* 0x0000002c1400b985 */ /* 0x0001e2000c101d24 */
[----:B------:R-:W-:-:S05]  /*d260*/  @!P2 LEA.HI.X R77, R84, R77, R83, 0x1, P6 ;  /* 0x0000004d544da211 */ /* 0x000fca00030f0c53 */
[----:B------:R0:W-:Y:S04]  /*d270*/  @!P2 ST.E.128 desc[UR36][R76.64], R60 ;  /* 0x0000003c4c00a985 */ /* 0x0001e8000c101d24 */
.L_x_210:
[----:B------:R-:W-:Y:S05]  /*d280*/  BSYNC B1 ;  /* 0x0000000000017941 */ /* 0x000fea0003800000 */
.L_x_209:
[----:B0-----:R0:W3:Y:S01]  /*d290*/  SHFL.IDX PT, R19, R22, 0x1, 0x181f ;  /* 0x00381f0016137f89 */ /* 0x0010e200000e0000 */
[----:B------:R-:W-:Y:S03]  /*d2a0*/  BSSY B1, `(.L_x_211) ;  /* 0x0000014000017945 */ /* 0x000fe60003800000 */
[----:B-----5:R0:W4:Y:S01]  /*d2b0*/  SHFL.IDX PT, R7, R17, 0x1, 0x181f ;  /* 0x00381f0011077f89 */ /* 0x02012200000e0000 */
[----:B------:R-:W-:Y:S05]  /*d2c0*/  @P1 BRA `(.L_x_212) ;  /* 0x0000000000441947 */ /* 0x000fea0003800000 */
[----:B------:R-:W-:Y:S02]  /*d2d0*/  ULDC UR4, c[0x0][0xac8] ;  /* 0x0002b20000047ab9 */ /* 0x000fe40000000800 */
[----:B------:R-:W-:Y:S02]  /*d2e0*/  ISETP.GE.AND P4, PT, R0, UR4, PT ;  /* 0x0000000400007c0c */ /* 0x000fe4000bf86270 */
[----:B------:R-:W-:Y:S02]  /*d2f0*/  ISETP.GE.AND P3, PT, R80, UR4, PT ;  /* 0x0000000450007c0c */ /* 0x000fe4000bf66270 */
[----:B------:R-:W-:Y:S02]  /*d300*/  ISETP.GE.AND P2, PT, R82, UR4, PT ;  /* 0x0000000452007c0c */ /* 0x000fe4000bf46270 */
[----:B------:R-:W-:-:S07]  /*d310*/  ISETP.GE.AND P1, PT, R84, UR4, PT ;  /* 0x0000000454007c0c */ /* 0x000fce000bf26270 */
[-C--:B----4-:R-:W-:Y:S02]  /*d320*/  @!P4 LEA R2, P6, R0, R7.reuse, 0x1 ;  /* 0x000000070002c211 */ /* 0x090fe400078c08ff */
[----:B------:R-:W-:Y:S02]  /*d330*/  @!P3 LEA R4, P5, R80, R7, 0x1 ;  /* 0x000000075004b211 */ /* 0x000fe400078a08ff */
[----:B---3--:R-:W-:Y:S02]  /*d340*/  @!P4 LEA.HI.X R3, R0, R19, R86, 0x1, P6 ;  /* 0x000000130003c211 */ /* 0x008fe400030f0c56 */
[----:B------:R-:W-:Y:S02]  /*d350*/  @!P2 LEA R6, P6, R82, R7, 0x1 ;  /* 0x000000075206a211 */ /* 0x000fe400078c08ff */
[----:B------:R-:W-:Y:S01]  /*d360*/  @!P3 LEA.HI.X R5, R80, R19, R85, 0x1, P5 ;  /* 0x000000135005b211 */ /* 0x000fe200028f0c55 */
[----:B------:R3:W-:Y:S01]  /*d370*/  @!P4 ST.E.128 desc[UR36][R2.64], R8 ;  /* 0x000000080200c985 */ /* 0x0007e2000c101d24 */
[----:B------:R-:W-:-:S02]  /*d380*/  @!P1 LEA R18, P5, R84, R7, 0x1 ;  /* 0x0000000754129211 */ /* 0x000fc400078a08ff */
[-C--:B------:R-:W-:Y:S01]  /*d390*/  @!P2 LEA.HI.X R7, R82, R19.reuse, R81, 0x1, P6 ;  /* 0x000000135207a211 */ /* 0x080fe200030f0c51 */
[----:B------:R3:W-:Y:S01]  /*d3a0*/  @!P3 ST.E.128 desc[UR36][R4.64], R32 ;  /* 0x000000200400b985 */ /* 0x0007e2000c101d24 */
[----:B------:R-:W-:-:S03]  /*d3b0*/  @!P1 LEA.HI.X R19, R84, R19, R83, 0x1, P5 ;  /* 0x0000001354139211 */ /* 0x000fc600028f0c53 */
[----:B------:R3:W-:Y:S04]  /*d3c0*/  @!P2 ST.E.128 desc[UR36][R6.64], R48 ;  /* 0x000000300600a985 */ /* 0x0007e8000c101d24 */
[----:B------:R3:W-:Y:S02]  /*d3d0*/  @!P1 ST.E.128 desc[UR36][R18.64], R64 ;  /* 0x0000004012009985 */ /* 0x0007e4000c101d24 */
.L_x_212:
[----:B------:R-:W-:Y:S05]  /*d3e0*/  BSYNC B1 ;  /* 0x0000000000017941 */ /* 0x000fea0003800000 */
.L_x_211:
[----:B---3--:R3:W0:Y:S01]  /*d3f0*/  SHFL.IDX PT, R9, R22, 0x2, 0x181f ;  /* 0x00581f0016097f89 */ /* 0x00862200000e0000 */
[----:B------:R-:W-:Y:S03]  /*d400*/  BSSY B1, `(.L_x_213) ;  /* 0x0000014000017945 */ /* 0x000fe60003800000 */
[----:B------:R3:W0:Y:S01]  /*d410*/  SHFL.IDX PT, R5, R17, 0x2, 0x181f ;  /* 0x00581f0011057f89 */ /* 0x00062200000e0000 */
[----:B------:R-:W-:Y:S05]  /*d420*/  @P0 BRA `(.L_x_214) ;  /* 0x0000000000440947 */ /* 0x000fea0003800000 */
[----:B------:R-:W-:Y:S02]  /*d430*/  ULDC UR4, c[0x0][0xac8] ;  /* 0x0002b20000047ab9 */ /* 0x000fe40000000800 */
[----:B------:R-:W-:Y:S02]  /*d440*/  ISETP.GE.AND P3, PT, R0, UR4, PT ;  /* 0x0000000400007c0c */ /* 0x000fe4000bf66270 */
[----:B------:R-:W-:Y:S02]  /*d450*/  ISETP.GE.AND P2, PT, R80, UR4, PT ;  /* 0x0000000450007c0c */ /* 0x000fe4000bf46270 */
[----:B------:R-:W-:Y:S02]  /*d460*/  ISETP.GE.AND P1, PT, R82, UR4, PT ;  /* 0x0000000452007c0c */ /* 0x000fe4000bf26270 */
[----:B------:R-:W-:-:S07]  /*d470*/  ISETP.GE.AND P0, PT, R84, UR4, PT ;  /* 0x0000000454007c0c */ /* 0x000fce000bf06270 */
[-C--:B0-----:R-:W-:Y:S02]  /*d480*/  @!P3 LEA R2, P6, R0, R5.reuse, 0x1 ;  /* 0x000000050002b211 */ /* 0x081fe400078c08ff */
[-C--:B------:R-:W-:Y:S02]  /*d490*/  @!P2 LEA R4, P5, R80, R5.reuse, 0x1 ;  /* 0x000000055004a211 */ /* 0x080fe400078a08ff */
[----:B------:R-:W-:Y:S02]  /*d4a0*/  @!P1 LEA R6, P4, R82, R5, 0x1 ;  /* 0x0000000552069211 */ /* 0x000fe400078808ff */
[----:B------:R-:W-:Y:S02]  /*d4b0*/  @!P3 LEA.HI.X R3, R0, R9, R86, 0x1, P6 ;  /* 0x000000090003b211 */ /* 0x000fe400030f0c56 */
[----:B------:R-:W-:Y:S02]  /*d4c0*/  @!P0 LEA R8, P6, R84, R5, 0x1 ;  /* 0x0000000554088211 */ /* 0x000fe400078c08ff */
[-C--:B------:R-:W-:Y:S01]  /*d4d0*/  @!P2 LEA.HI.X R5, R80, R9.reuse, R85, 0x1, P5 ;  /* 0x000000095005a211 */ /* 0x080fe200028f0c55 */
[----:B------:R0:W-:Y:S01]  /*d4e0*/  @!P3 ST.E.128 desc[UR36][R2.64], R12 ;  /* 0x0000000c0200b985 */ /* 0x0001e2000c101d24 */
[----:B----4-:R-:W-:-:S02]  /*d4f0*/  @!P1 LEA.HI.X R7, R82, R9, R81, 0x1, P4 ;  /* 0x0000000952079211 */ /* 0x010fc400020f0c51 */
[----:B------:R-:W-:Y:S01]  /*d500*/  @!P0 LEA.HI.X R9, R84, R9, R83, 0x1, P6 ;  /* 0x0000000954098211 */ /* 0x000fe200030f0c53 */
[----:B------:R0:W-:Y:S04]  /*d510*/  @!P2 ST.E.128 desc[UR36][R4.64], R36 ;  /* 0x000000240400a985 */ /* 0x0001e8000c101d24 */
[----:B------:R0:W-:Y:S04]  /*d520*/  @!P1 ST.E.128 desc[UR36][R6.64], R52 ;  /* 0x0000003406009985 */ /* 0x0001e8000c101d24 */
[----:B------:R0:W-:Y:S02]  /*d530*/  @!P0 ST.E.128 desc[UR36][R8.64], R68 ;  /* 0x0000004408008985 */ /* 0x0001e4000c101d24 */
.L_x_214:
[----:B------:R-:W-:Y:S05]  /*d540*/  BSYNC B1 ;  /* 0x0000000000017941 */ /* 0x000fea0003800000 */
.L_x_213:
[----:B0-----:R-:W-:Y:S01]  /*d550*/  VIADD R2, R78, 0x60 ;  /* 0x000000604e027836 */ /* 0x001fe20000000000 */
[----:B------:R0:W0:Y:S04]  /*d560*/  SHFL.IDX PT, R9, R22, 0x3, 0x181f ;  /* 0x00781f0016097f89 */ /* 0x00002800000e0000 */
[----:B------:R-:W-:Y:S01]  /*d570*/  ISETP.GE.AND P0, PT, R2, UR17, PT ;  /* 0x0000001102007c0c */ /* 0x000fe2000bf06270 */
[----:B---3--:R-:W3:-:S12]  /*d580*/  SHFL.IDX PT, R17, R17, 0x3, 0x181f ;  /* 0x00781f0011117f89 */ /* 0x008ed800000e0000 */
[----:B------:R-:W-:Y:S05]  /*d590*/  @P0 BRA `(.L_x_215) ;  /* 0x0000002800740947 */ /* 0x000fea0003800000 */
[----:B------:R-:W-:Y:S02]  /*d5a0*/  ULDC UR4, c[0x0][0xac8] ;  /* 0x0002b20000047ab9 */ /* 0x000fe40000000800 */
[----:B------:R-:W-:Y:S02]  /*d5b0*/  ISETP.GE.AND P3, PT, R0, UR4, PT ;  /* 0x0000000400007c0c */ /* 0x000fe4000bf66270 */
[----:B------:R-:W-:Y:S02]  /*d5c0*/  ISETP.GE.AND P4, PT, R80, UR4, PT ;  /* 0x0000000450007c0c */ /* 0x000fe4000bf86270 */
[----:B------:R-:W-:-:S09]  /*d5d0*/  ISETP.GE.AND P5, PT, R82, UR4, PT ;  /* 0x0000000452007c0c */ /* 0x000fd2000bfa6270 */
[-C--:B---3--:R-:W-:Y:S02]  /*d5e0*/  @!P3 LEA R2, P0, R0, R17.reuse, 0x1 ;  /* 0x000000110002b211 */ /* 0x088fe400078008ff */
[-C--:B------:R-:W-:Y:S02]  /*d5f0*/  @!P4 LEA R4, P1, R80, R17.reuse, 0x1 ;  /* 0x000000115004c211 */ /* 0x080fe400078208ff */
[----:B------:R-:W-:Y:S02]  /*d600*/  @!P5 LEA R6, P2, R82, R17, 0x1 ;  /* 0x000000115206d211 */ /* 0x000fe400078408ff */
[-C--:B0-----:R-:W-:Y:S02]  /*d610*/  @!P3 LEA.HI.X R3, R0, R9.reuse, R86, 0x1, P0 ;  /* 0x000000090003b211 */ /* 0x081fe400000f0c56 */
[-C--:B------:R-:W-:Y:S02]  /*d620*/  @!P4 LEA.HI.X R5, R80, R9.reuse, R85, 0x1, P1 ;  /* 0x000000095005c211 */ /* 0x080fe400008f0c55 */
[----:B----4-:R-:W-:Y:S01]  /*d630*/  @!P5 LEA.HI.X R7, R82, R9, R81, 0x1, P2 ;  /* 0x000000095207d211 */ /* 0x010fe200010f0c51 */
[----:B------:R0:W-:Y:S01]  /*d640*/  @!P3 ST.E.128 desc[UR36][R2.64], R24 ;  /* 0x000000180200b985 */ /* 0x0001e2000c101d24 */
[----:B------:R-:W-:-:S03]  /*d650*/  ISETP.GE.AND P0, PT, R84, UR4, PT ;  /* 0x0000000454007c0c */ /* 0x000fc6000bf06270 */
[----:B------:R0:W-:Y:S04]  /*d660*/  @!P4 ST.E.128 desc[UR36][R4.64], R40 ;  /* 0x000000280400c985 */ /* 0x0001e8000c101d24 */
[----:B------:R0:W-:Y:S06]  /*d670*/  @!P5 ST.E.128 desc[UR36][R6.64], R56 ;  /* 0x000000380600d985 */ /* 0x0001ec000c101d24 */
[----:B------:R-:W-:Y:S05]  /*d680*/  @P0 BRA `(.L_x_215) ;  /* 0x0000002800380947 */ /* 0x000fea0003800000 */
[----:B0-----:R-:W-:-:S04]  /*d690*/  LEA R2, P0, R84, R17, 0x1 ;  /* 0x0000001154027211 */ /* 0x001fc800078008ff */
[----:B------:R-:W-:-:S05]  /*d6a0*/  LEA.HI.X R3, R84, R9, R83, 0x1, P0 ;  /* 0x0000000954037211 */ /* 0x000fca00000f0c53 */
[----:B------:R0:W-:Y:S01]  /*d6b0*/  ST.E.128 desc[UR36][R2.64], R72 ;  /* 0x0000004802007985 */ /* 0x0001e2000c101d24 */
[----:B------:R-:W-:Y:S05]  /*d6c0*/  BRA `(.L_x_215) ;  /* 0x0000002800287947 */ /* 0x000fea0003800000 */
.L_x_208:
[----:B------:R-:W-:Y:S01]  /*d6d0*/  ULDC.64 UR14, c[0x0][0xb08] ;  /* 0x0002c200000e7ab9 */ /* 0x000fe20000000a00 */
[----:B------:R-:W-:Y:S01]  /*d6e0*/  R2UR UR18, R216 ;  /* 0x00000000d81272ca */ /* 0x000fe200000e0000 */
[----:B------:R-:W-:Y:S01]  /*d6f0*/  UIMAD UR12, UR16, UR14, URZ ;  /* 0x0000000e100c72a4 */ /* 0x000fe2000f8e023f */
[----:B------:R-:W-:Y:S01]  /*d700*/  R2UR UR17, R215 ;  /* 0x00000000d71172ca */ /* 0x000fe200000e0000 */
[----:B------:R-:W-:Y:S01]  /*d710*/  UIMAD.WIDE.U32 UR10, UR4, UR14, URZ ;  /* 0x0000000e040a72a5 */ /* 0x000fe2000f8e003f */
[----:B0-----:R-:W-:Y:S01]  /*d720*/  IMAD.MOV.U32 R5, RZ, RZ, R8 ;  /* 0x000000ffff057224 */ /* 0x001fe200078e0008 */
[----:B------:R-:W-:Y:S01]  /*d730*/  UIMAD UR12, UR4, UR15, UR12 ;  /* 0x0000000f040c72a4 */ /* 0x000fe2000f8e020c */
[C---:B------:R-:W-:Y:S01]  /*d740*/  VIADD R160, R23.reuse, 0x70 ;  /* 0x0000007017a07836 */ /* 0x040fe20000000000 */
[----:B------:R-:W-:Y:S01]  /*d750*/  USHF.R.S32.HI UR4, URZ, 0x1f, UR9 ;  /* 0x0000001f3f047899 */ /* 0x000fe20008011409 */
[C---:B------:R-:W-:Y:S01]  /*d760*/  VIADD R162, R23.reuse, 0x68 ;  /* 0x0000006817a27836 */ /* 0x040fe20000000000 */
[----:B------:R-:W-:Y:S01]  /*d770*/  UIADD3 UR11, UR11, UR12, URZ ;  /* 0x0000000c0b0b7290 */ /* 0x000fe2000fffe03f */
[C---:B------:R-:W-:Y:S01]  /*d780*/  VIADD R164, R23.reuse, 0x60 ;  /* 0x0000006017a47836 */ /* 0x040fe20000000000 */
[----:B------:R-:W-:Y:S01]  /*d790*/  ULDC.64 UR14, c[0x0][0xb40] ;  /* 0x0002d000000e7ab9 */ /* 0x000fe20000000a00 */
[----:B------:R-:W-:Y:S01]  /*d7a0*/  ULDC.64 UR12, c[0x0][0xb38] ;  /* 0x0002ce00000c7ab9 */ /* 0x000fe20000000a00 */
[----:B------:R-:W-:Y:S01]  /*d7b0*/  UIMAD UR4, UR4, UR14, URZ ;  /* 0x0000000e040472a4 */ /* 0x000fe2000f8e023f */
[C---:B------:R-:W-:Y:S01]  /*d7c0*/  VIADD R166, R23.reuse, 0x58 ;  /* 0x0000005817a67836 */ /* 0x040fe20000000000 */
[----:B------:R-:W-:Y:S01]  /*d7d0*/  UIMAD.WIDE.U32 UR10, UR18, UR12, UR10 ;  /* 0x0000000c120a72a5 */ /* 0x000fe2000f8e000a */
[C---:B------:R-:W-:Y:S01]  /*d7e0*/  VIADD R168, R23.reuse, 0x50 ;  /* 0x0000005017a87836 */ /* 0x040fe20000000000 */
[----:B------:R-:W-:Y:S01]  /*d7f0*/  UIMAD UR4, UR9, UR15, UR4 ;  /* 0x0000000f090472a4 */ /* 0x000fe2000f8e0204 */
[C---:B------:R-:W-:Y:S01]  /*d800*/  VIADD R170, R23.reuse, 0x48 ;  /* 0x0000004817aa7836 */ /* 0x040fe20000000000 */
[----:B------:R-:W-:Y:S01]  /*d810*/  UIMAD UR11, UR18, UR13, UR11 ;  /* 0x0000000d120b72a4 */ /* 0x000fe2000f8e020b */
[C---:B------:R-:W-:Y:S01]  /*d820*/  VIADD R172, R23.reuse, 0x40 ;  /* 0x0000004017ac7836 */ /* 0x040fe20000000000 */
[----:B------:R-:W-:Y:S01]  /*d830*/  UIADD3 UR8, UR8, 0x38820, URZ ;  /* 0x0003882008087890 */ /* 0x000fe2000fffe03f */
[C---:B------:R-:W-:Y:S01]  /*d840*/  VIADD R176, R23.reuse, 0x30 ;  /* 0x0000003017b07836 */ /* 0x040fe20000000000 */
[----:B------:R-:W-:Y:S01]  /*d850*/  UIMAD.WIDE.U32 UR10, UR9, UR14, UR10 ;  /* 0x0000000e090a72a5 */ /* 0x000fe2000f8e000a */
[C---:B------:R-:W-:Y:S01]  /*d860*/  VIADD R178, R23.reuse, 0x28 ;  /* 0x0000002817b27836 */ /* 0x040fe20000000000 */
[----:B------:R-:W-:Y:S01]  /*d870*/  ULDC.64 UR12, c[0x0][0xb48] ;  /* 0x0002d200000c7ab9 */ /* 0x000fe20000000a00 */
[----:B------:R-:W-:Y:S01]  /*d880*/  @UP1 ULDC UR9, c[0x0][0xbec] ;  /* 0x0002fb0000091ab9 */ /* 0x000fe20000000800 */
[----:B------:R-:W-:Y:S01]  /*d890*/  UIADD3 UR11, UR11, UR4, URZ ;  /* 0x000000040b0b7290 */ /* 0x000fe2000fffe03f */
[----:B------:R-:W-:Y:S01]  /*d8a0*/  @P1 IMAD.HI.U32 R0, R8, UR9, RZ ;  /* 0x0000000908001c27 */ /* 0x000fe2000f8e00ff */
[----:B------:R-:W-:Y:S01]  /*d8b0*/  UPRMT UR8, URZ, 0x654, UR8 ;  /* 0x000006543f087896 */ /* 0x000fe20008000008 */
[C---:B------:R-:W-:Y:S01]  /*d8c0*/  IADD3 R174, R23.reuse, 0x38, RZ ;  /* 0x0000003817ae7810 */ /* 0x040fe20007ffe0ff */
[----:B------:R-:W-:Y:S01]  /*d8d0*/  @UP1 ULDC UR4, c[0x0][0xbf0] ;  /* 0x0002fc0000041ab9 */ /* 0x000fe20000000800 */
[----:B------:R-:W-:Y:S01]  /*d8e0*/  UIMAD.WIDE.U32 UR10, UR17, UR12, UR10 ;  /* 0x0000000c110a72a5 */ /* 0x000fe2000f8e000a */
[----:B------:R-:W-:Y:S01]  /*d8f0*/  @P1 SHF.R.U32.HI R5, RZ, UR4, R0 ;  /* 0x00000004ff051c19 */ /* 0x000fe20008011600 */
[----:B------:R-:W-:Y:S01]  /*d900*/  VIADD R180, R23, 0x20 ;  /* 0x0000002017b47836 */ /* 0x000fe20000000000 */
[----:B------:R-:W-:Y:S01]  /*d910*/  BSSY B1, `(.L_x_216) ;  /* 0x00000ce000017945 */ /* 0x000fe20003800000 */
[----:B------:R-:W-:Y:S01]  /*d920*/  UIMAD UR4, UR17, UR13, UR11 ;  /* 0x0000000d110472a4 */ /* 0x000fe2000f8e020b */
[--C-:B------:R-:W-:Y:S01]  /*d930*/  SHF.R.S32.HI R0, RZ, 0x1f, R5.reuse ;  /* 0x0000001fff007819 */ /* 0x100fe20000011405 */
[----:B------:R-:W-:Y:S01]  /*d940*/  IMAD.MOV R7, RZ, RZ, -R5 ;  /* 0x000000ffff077224 */ /* 0x000fe200078e0a05 */
[----:B------:R-:W-:Y:S01]  /*d950*/  ULDC.64 UR12, c[0x0][0xb30] ;  /* 0x0002cc00000c7ab9 */ /* 0x000fe20000000a00 */
[----:B------:R-:W-:Y:S01]  /*d960*/  IMAD.U32 R3, RZ, RZ, UR11 ;  /* 0x0000000bff037e24 */ /* 0x000fe2000f8e00ff */
[----:B------:R-:W-:Y:S01]  /*d970*/  SYNCS.ARRIVE.TRANS64.RED.A1T0 RZ, [UR8], RZ ;  /* 0x000000ffffff79a7 */ /* 0x000fe20008100408 */
[----:B------:R-:W-:Y:S01]  /*d980*/  IMAD R7, R7, UR20, R8 ;  /* 0x0000001407077c24 */ /* 0x000fe2000f8e0208 */
[----:B------:R-:W-:Y:S01]  /*d990*/  SHF.R.S32.HI R18, RZ, 0x1f, R217 ;  /* 0x0000001fff127819 */ /* 0x000fe200000114d9 */
[----:B------:R-:W-:Y:S01]  /*d9a0*/  IMAD R0, R0, UR12, RZ ;  /* 0x0000000c00007c24 */ /* 0x000fe2000f8e02ff */
[----:B------:R-:W-:Y:S01]  /*d9b0*/  SHF.R.S32.HI R20, RZ, 0x1f, R218 ;  /* 0x0000001fff147819 */ /* 0x000fe200000114da */
[----:B------:R-:W-:Y:S01]  /*d9c0*/  IMAD.U32 R2, RZ, RZ, UR10 ;  /* 0x0000000aff027e24 */ /* 0x000fe2000f8e00ff */
[----:B------:R-:W-:Y:S01]  /*d9d0*/  ULDC.64 UR10, c[0x0][0xb28] ;  /* 0x0002ca00000a7ab9 */ /* 0x000fe20000000a00 */
[----:B------:R-:W-:Y:S01]  /*d9e0*/  IMAD.U32 R3, RZ, RZ, UR4 ;  /* 0x00000004ff037e24 */ /* 0x000fe2000f8e00ff */
[----:B------:R-:W-:Y:S01]  /*d9f0*/  SHF.R.S32.HI R21, RZ, 0x1f, R219 ;  /* 0x0000001fff157819 */ /* 0x000fe200000114db */
[C---:B------:R-:W-:Y:S01]  /*da00*/  IMAD R9, R5.reuse, UR13, R0 ;  /* 0x0000000d05097c24 */ /* 0x040fe2000f8e0200 */
[----:B------:R-:W-:Y:S01]  /*da10*/  SHF.R.S32.HI R0, RZ, 0x1f, R7 ;  /* 0x0000001fff007819 */ /* 0x000fe20000011407 */
[----:B------:R-:W-:Y:S01]  /*da20*/  IMAD.WIDE.U32 R2, R5, UR12, R2 ;  /* 0x0000000c05027c25 */ /* 0x000fe2000f8e0002 */
[----:B------:R-:W-:-:S02]  /*da30*/  SHF.R.S32.HI R22, RZ, 0x1f, R220 ;  /* 0x0000001fff167819 */ /* 0x000fc400000114dc */
[----:B------:R-:W-:Y:S01]  /*da40*/  SHF.R.S32.HI R152, RZ, 0x1f, R221 ;  /* 0x0000001fff987819 */ /* 0x000fe200000114dd */
[----:B------:R-:W-:Y:S01]  /*da50*/  IMAD R0, R0, UR10, RZ ;  /* 0x0000000a00007c24 */ /* 0x000fe2000f8e02ff */
[----:B------:R-:W-:Y:S01]  /*da60*/  SHF.R.S32.HI R153, RZ, 0x1f, R222 ;  /* 0x0000001fff997819 */ /* 0x000fe200000114de */
[----:B------:R-:W-:Y:S01]  /*da70*/  IMAD.IADD R3, R3, 0x1, R9 ;  /* 0x0000000103037824 */ /* 0x000fe200078e0209 */
[----:B------:R-:W-:Y:S01]  /*da80*/  SHF.R.S32.HI R154, RZ, 0x1f, R223 ;  /* 0x0000001fff9a7819 */ /* 0x000fe200000114df */
[C---:B------:R-:W-:Y:S01]  /*da90*/  IMAD R5, R7.reuse, UR11, R0 ;  /* 0x0000000b07057c24 */ /* 0x040fe2000f8e0200 */
[----:B------:R-:W-:Y:S01]  /*daa0*/  SHF.R.S32.HI R155, RZ, 0x1f, R224 ;  /* 0x0000001fff9b7819 */ /* 0x000fe200000114e0 */
[----:B------:R-:W-:Y:S01]  /*dab0*/  IMAD.WIDE.U32 R2, R7, UR10, R2 ;  /* 0x0000000a07027c25 */ /* 0x000fe2000f8e0002 */
[----:B------:R-:W-:Y:S01]  /*dac0*/  ULDC.64 UR10, c[0x0][0xb00] ;  /* 0x0002c000000a7ab9 */ /* 0x000fe20000000a00 */
[----:B------:R-:W-:Y:S02]  /*dad0*/  SHF.R.S32.HI R156, RZ, 0x1f, R225 ;  /* 0x0000001fff9c7819 */ /* 0x000fe400000114e1 */
[----:B------:R-:W-:Y:S01]  /*dae0*/  IMAD.IADD R3, R3, 0x1, R5 ;  /* 0x0000000103037824 */ /* 0x000fe200078e0205 */
[C---:B------:R-:W-:Y:S01]  /*daf0*/  LEA R0, P1, R2.reuse, UR10, 0x2 ;  /* 0x0000000a02007c11 */ /* 0x040fe2000f8210ff */
[C---:B------:R-:W-:Y:S01]  /*db00*/  VIADD R182, R23.reuse, 0x18 ;  /* 0x0000001817b67836 */ /* 0x040fe20000000000 */
[----:B------:R-:W-:Y:S01]  /*db10*/  SHF.R.S32.HI R157, RZ, 0x1f, R226 ;  /* 0x0000001fff9d7819 */ /* 0x000fe200000114e2 */
[C---:B------:R-:W-:Y:S01]  /*db20*/  VIADD R184, R23.reuse, 0x10 ;  /* 0x0000001017b87836 */ /* 0x040fe20000000000 */
[----:B------:R-:W-:Y:S01]  /*db30*/  LEA.HI.X R12, R2, UR11, R3, 0x2, P1 ;  /* 0x0000000b020c7c11 */ /* 0x000fe200088f1403 */
[C---:B------:R-:W-:Y:S01]  /*db40*/  VIADD R186, R23.reuse, 0x8 ;  /* 0x0000000817ba7836 */ /* 0x040fe20000000000 */
[----:B------:R0:W1:Y:S01]  /*db50*/  SHFL.IDX PT, R2, R0, RZ, 0x1c1f ;  /* 0x001c1fff00027589 */ /* 0x00006200000e0000 */
[----:B------:R-:W-:Y:S01]  /*db60*/  SHF.R.S32.HI R158, RZ, 0x1f, R227 ;  /* 0x0000001fff9e7819 */ /* 0x000fe200000114e3 */
[C---:B------:R-:W-:Y:S01]  /*db70*/  VIADD R159, R23.reuse, 0x70 ;  /* 0x00000070179f7836 */ /* 0x040fe20000000000 */
[----:B------:R-:W-:Y:S01]  /*db80*/  SHF.R.S32.HI R160, RZ, 0x1f, R160 ;  /* 0x0000001fffa07819 */ /* 0x000fe200000114a0 */
[----:B------:R0:W2:Y:S01]  /*db90*/  SHFL.IDX PT, R3, R12, RZ, 0x1c1f ;  /* 0x001c1fff0c037589 */ /* 0x0000a200000e0000 */
        /* <DEDUP_REMOVED lines=26> */
[----:B012---:R-:W-:Y:S06]  /*dd40*/  @P2 BRA `(.L_x_217) ;  /* 0x0000000800282947 */ /* 0x007fec0003800000 */
[----:B------:R-:W-:Y:S01]  /*dd50*/  ULDC UR4, c[0x0][0xac8] ;  /* 0x0002b20000047ab9 */ /* 0x000fe20000000800 */
[C---:B------:R-:W-:Y:S01]  /*dd60*/  VIADD R13, R23.reuse, 0xe0 ;  /* 0x000000e0170d7836 */ /* 0x040fe20000000000 */
[C---:B------:R-:W-:Y:S01]  /*dd70*/  ISETP.GE.AND P2, PT, R23.reuse, UR4, PT ;  /* 0x0000000417007c0c */ /* 0x040fe2000bf46270 */
[----:B------:R-:W-:Y:S01]  /*dd80*/  VIADD R17, R23, 0xe8 ;  /* 0x000000e817117836 */ /* 0x000fe20000000000 */
[----:B------:R-:W-:Y:S01]  /*dd90*/  ISETP.GE.AND P1, PT, R185, UR4, PT ;  /* 0x00000004b9007c0c */ /* 0x000fe2000bf26270 */
[----:B------:R-:W-:Y:S01]  /*dda0*/  VIADD R19, R23, 0xf0 ;  /* 0x000000f017137836 */ /* 0x000fe20000000000 */
[----:B------:R-:W-:Y:S02]  /*ddb0*/  ISETP.GE.AND P3, PT, R183, UR4, PT ;  /* 0x00000004b7007c0c */ /* 0x000fe4000bf66270 */
[----:B------:R-:W-:-:S07]  /*ddc0*/  ISETP.GE.AND P4, PT, R181, UR4, PT ;  /* 0x00000004b5007c0c */ /* 0x000fce000bf86270 */
[----:B------:R-:W-:Y:S02]  /*ddd0*/  @!P2 IMAD.WIDE R4, R23, 0x4, R2 ;  /* 0x000000041704a825 */ /* 0x000fe400078e0202 */
[----:B------:R-:W-:-:S03]  /*dde0*/  @!P1 LEA R6, P5, R185, R2, 0x2 ;  /* 0x00000002b9069211 */ /* 0x000fc600078a10ff */
[----:B------:R0:W-:Y:S01]  /*ddf0*/  @!P2 ST.E.64 desc[UR36][R4.64], R24 ;  /* 0x000000180400a985 */ /* 0x0001e2000c101b24 */
[----:B------:R-:W-:Y:S02]  /*de00*/  ISETP.GE.AND P2, PT, R179, UR4, PT ;  /* 0x00000004b3007c0c */ /* 0x000fe4000bf46270 */
[----:B------:R-:W-:-:S05]  /*de10*/  @!P1 LEA.HI.X R7, R185, R3, R186, 0x2, P5 ;  /* 0x00000003b9079211 */ /* 0x000fca00028f14ba */
[----:B------:R1:W-:Y:S01]  /*de20*/  @!P1 ST.E.64 desc[UR36][R6.64], R28 ;  /* 0x0000001c06009985 */ /* 0x0003e2000c101b24 */
[----:B------:R-:W-:Y:S02]  /*de30*/  ISETP.GE.AND P1, PT, R177, UR4, PT ;  /* 0x00000004b1007c0c */ /* 0x000fe4000bf26270 */
[----:B0-----:R-:W-:-:S04]  /*de40*/  @!P3 LEA R4, P6, R183, R2, 0x2 ;  /* 0x00000002b704b211 */ /* 0x001fc800078c10ff */
[----:B------:R-:W-:Y:S02]  /*de50*/  @!P3 LEA.HI.X R5, R183, R3, R184, 0x2, P6 ;  /* 0x00000003b705b211 */ /* 0x000fe400030f14b8 */
[----:B-1----:R-:W-:-:S03]  /*de60*/  @!P4 LEA R6, P5, R181, R2, 0x2 ;  /* 0x00000002b506c211 */ /* 0x002fc600078a10ff */
        /* <DEDUP_REMOVED lines=34> */
[----:B------:R-:W-:Y:S02]  /*e090*/  @!P4 LEA.HI.X R7, R165, R3, R166, 0x2, P5 ;  /* 0x00000003a507c211 */ /* 0x000fe400028f14a6 */
[----:B------:R-:W-:-:S03]  /*e0a0*/  ISETP.GE.AND P5, PT, R227, UR4, PT ;  /* 0x00000004e3007c0c */ /* 0x000fc6000bfa6270 */
[----:B------:R1:W-:Y:S01]  /*e0b0*/  @!P4 ST.E.64 desc[UR36][R6.64], R68 ;  /* 0x000000440600c985 */ /* 0x0003e2000c101b24 */
[----:B------:R-:W-:Y:S02]  /*e0c0*/  ISETP.GE.AND P4, PT, R226, UR4, PT ;  /* 0x00000004e2007c0c */ /* 0x000fe4000bf86270 */
[----:B0-----:R-:W-:-:S04]  /*e0d0*/  @!P2 LEA R4, P6, R163, R2, 0x2 ;  /* 0x00000002a304a211 */ /* 0x001fc800078c10ff */
[----:B------:R-:W-:Y:S02]  /*e0e0*/  @!P2 LEA.HI.X R5, R163, R3, R164, 0x2, P6 ;  /* 0x00000003a305a211 */ /* 0x000fe400030f14a4 */
[----:B-1----:R-:W-:-:S03]  /*e0f0*/  @!P1 LEA R6, P6, R161, R2, 0x2 ;  /* 0x00000002a1069211 */ /* 0x002fc600078c10ff */
[----:B------:R0:W-:Y:S01]  /*e100*/  @!P2 ST.E.64 desc[UR36][R4.64], R72 ;  /* 0x000000480400a985 */ /* 0x0001e2000c101b24 */
[----:B------:R-:W-:Y:S02]  /*e110*/  @!P1 LEA.HI.X R7, R161, R3, R162, 0x2, P6 ;  /* 0x00000003a1079211 */ /* 0x000fe400030f14a2 */
[----:B------:R-:W-:-:S03]  /*e120*/  @!P4 LEA R10, P6, R226, R2, 0x2 ;  /* 0x00000002e20ac211 */ /* 0x000fc600078c10ff */
[----:B------:R1:W-:Y:S01]  /*e130*/  @!P1 ST.E.64 desc[UR36][R6.64], R76 ;  /* 0x0000004c06009985 */ /* 0x0003e2000c101b24 */
[----:B------:R-:W-:Y:S02]  /*e140*/  ISETP.GE.AND P1, PT, R225, UR4, PT ;  /* 0x00000004e1007c0c */ /* 0x000fe4000bf26270 */
[----:B------:R-:W-:Y:S02]  /*e150*/  @!P4 LEA.HI.X R11, R226, R3, R157, 0x2, P6 ;  /* 0x00000003e20bc211 */ /* 0x000fe400030f149d */
[----:B0-----:R-:W-:-:S04]  /*e160*/  @!P3 LEA R4, P2, R159, R2, 0x2 ;  /* 0x000000029f04b211 */ /* 0x001fc800078410ff */
[----:B------:R-:W-:Y:S02]  /*e170*/  @!P3 LEA.HI.X R5, R159, R3, R160, 0x2, P2 ;  /* 0x000000039f05b211 */ /* 0x000fe400010f14a0 */
[----:B------:R-:W-:-:S03]  /*e180*/  @!P5 LEA R8, P2, R227, R2, 0x2 ;  /* 0x00000002e308d211 */ /* 0x000fc600078410ff */
[----:B------:R0:W-:Y:S01]  /*e190*/  @!P3 ST.E.64 desc[UR36][R4.64], R80 ;  /* 0x000000500400b985 */ /* 0x0001e2000c101b24 */
[----:B------:R-:W-:Y:S02]  /*e1a0*/  ISETP.GE.AND P3, PT, R224, UR4, PT ;  /* 0x00000004e0007c0c */ /* 0x000fe4000bf66270 */
[----:B------:R-:W-:Y:S02]  /*e1b0*/  @!P5 LEA.HI.X R9, R227, R3, R158, 0x2, P2 ;  /* 0x00000003e309d211 */ /* 0x000fe400010f149e */
[----:B------:R-:W-:-:S03]  /*e1c0*/  ISETP.GE.AND P2, PT, R223, UR4, PT ;  /* 0x00000004df007c0c */ /* 0x000fc6000bf46270 */
[----:B------:R2:W-:Y:S01]  /*e1d0*/  @!P5 ST.E.64 desc[UR36][R8.64], R84 ;  /* 0x000000540800d985 */ /* 0x0005e2000c101b24 */
[----:B------:R-:W-:-:S03]  /*e1e0*/  @!P1 LEA R14, P5, R225, R2, 0x2 ;  /* 0x00000002e10e9211 */ /* 0x000fc600078a10ff */
[----:B------:R3:W-:Y:S01]  /*e1f0*/  @!P4 ST.E.64 desc[UR36][R10.64], R88 ;  /* 0x000000580a00c985 */ /* 0x0007e2000c101b24 */
[----:B------:R-:W-:Y:S02]  /*e200*/  ISETP.GE.AND P4, PT, R222, UR4, PT ;  /* 0x00000004de007c0c */ /* 0x000fe4000bf86270 */
[CC--:B-1----:R-:W-:Y:S02]  /*e210*/  @!P3 LEA R6, P6, R224.reuse, R2.reuse, 0x2 ;  /* 0x00000002e006b211 */ /* 0x0c2fe400078c10ff */
[-C--:B------:R-:W-:Y:S02]  /*e220*/  @!P1 LEA.HI.X R15, R225, R3.reuse, R156, 0x2, P5 ;  /* 0x00000003e10f9211 */ /* 0x080fe400028f149c */
[----:B------:R-:W-:Y:S02]  /*e230*/  @!P3 LEA.HI.X R7, R224, R3, R155, 0x2, P6 ;  /* 0x00000003e007b211 */ /* 0x000fe400030f149b */
[----:B------:R-:W-:Y:S01]  /*e240*/  ISETP.GE.AND P6, PT, R221, UR4, PT ;  /* 0x00000004dd007c0c */ /* 0x000fe2000bfc6270 */
[----:B------:R-:W-:Y:S01]  /*e250*/  @!P1 ST.E.64 desc[UR36][R14.64], R92 ;  /* 0x0000005c0e009985 */ /* 0x000fe2000c101b24 */
[----:B0-----:R-:W-:-:S03]  /*e260*/  @!P2 LEA R4, P5, R223, R2, 0x2 ;  /* 0x00000002df04a211 */ /* 0x001fc600078a10ff */
[----:B------:R0:W-:Y:S01]  /*e270*/  @!P3 ST.E.64 desc[UR36][R6.64], R96 ;  /* 0x000000600600b985 */ /* 0x0001e2000c101b24 */
[-C--:B------:R-:W-:Y:S02]  /*e280*/  @!P2 LEA.HI.X R5, R223, R3.reuse, R154, 0x2, P5 ;  /* 0x00000003df05a211 */ /* 0x080fe400028f149a */
[----:B------:R-:W-:Y:S02]  /*e290*/  ISETP.GE.AND P3, PT, R220, UR4, PT ;  /* 0x00000004dc007c0c */ /* 0x000fe4000bf66270 */
[CC--:B--2---:R-:W-:Y:S01]  /*e2a0*/  @!P4 LEA R8, P1, R222.reuse, R2.reuse, 0x2 ;  /* 0x00000002de08c211 */ /* 0x0c4fe200078210ff */
[----:B------:R1:W-:Y:S01]  /*e2b0*/  @!P2 ST.E.64 desc[UR36][R4.64], R100 ;  /* 0x000000640400a985 */ /* 0x0003e2000c101b24 */
[----:B------:R-:W-:Y:S02]  /*e2c0*/  ISETP.GE.AND P2, PT, R219, UR4, PT ;  /* 0x00000004db007c0c */ /* 0x000fe4000bf46270 */
[----:B---3--:R-:W-:Y:S02]  /*e2d0*/  @!P6 LEA R10, P5, R221, R2, 0x2 ;  /* 0x00000002dd0ae211 */ /* 0x008fe400078a10ff */
[----:B------:R-:W-:-:S02]  /*e2e0*/  @!P4 LEA.HI.X R9, R222, R3, R153, 0x2, P1 ;  /* 0x00000003de09c211 */ /* 0x000fc400008f1499 */
[----:B------:R-:W-:Y:S02]  /*e2f0*/  @!P6 LEA.HI.X R11, R221, R3, R152, 0x2, P5 ;  /* 0x00000003dd0be211 */ /* 0x000fe400028f1498 */
[----:B------:R-:W-:Y:S01]  /*e300*/  ISETP.GE.AND P1, PT, R218, UR4, PT ;  /* 0x00000004da007c0c */ /* 0x000fe2000bf26270 */
[----:B------:R2:W-:Y:S01]  /*e310*/  @!P4 ST.E.64 desc[UR36][R8.64], R104 ;  /* 0x000000680800c985 */ /* 0x0005e2000c101b24 */
[----:B------:R-:W-:-:S03]  /*e320*/  ISETP.GE.AND P5, PT, R217, UR4, PT ;  /* 0x00000004d9007c0c */ /* 0x000fc6000bfa6270 */
[----:B------:R3:W-:Y:S01]  /*e330*/  @!P6 ST.E.64 desc[UR36][R10.64], R108 ;  /* 0x0000006c0a00e985 */ /* 0x0007e2000c101b24 */
[CC--:B0-----:R-:W-:Y:S02]  /*e340*/  @!P3 LEA R6, P6, R220.reuse, R2.reuse, 0x2 ;  /* 0x00000002dc06b211 */ /* 0x0c1fe400078c10ff */
[CC--:B-1----:R-:W-:Y:S02]  /*e350*/  @!P2 LEA R4, P4, R219.reuse, R2.reuse, 0x2 ;  /* 0x00000002db04a211 */ /* 0x0c2fe400078810ff */
[-C--:B------:R-:W-:Y:S02]  /*e360*/  @!P3 LEA.HI.X R7, R220, R3.reuse, R22, 0x2, P6 ;  /* 0x00000003dc07b211 */ /* 0x080fe400030f1416 */
[----:B------:R-:W-:Y:S02]  /*e370*/  @!P2 LEA.HI.X R5, R219, R3, R21, 0x2, P4 ;  /* 0x00000003db05a211 */ /* 0x000fe400020f1415 */
[----:B------:R-:W-:Y:S01]  /*e380*/  ISETP.GE.AND P4, PT, R214, UR4, PT ;  /* 0x00000004d6007c0c */ /* 0x000fe2000bf86270 */
[----:B------:R0:W-:Y:S01]  /*e390*/  @!P3 ST.E.64 desc[UR36][R6.64], R112 ;  /* 0x000000700600b985 */ /* 0x0001e2000c101b24 */
[----:B------:R-:W-:-:S03]  /*e3a0*/  @!P1 LEA R14, P6, R218, R2, 0x2 ;  /* 0x00000002da0e9211 */ /* 0x000fc600078c10ff */
[----:B------:R-:W-:Y:S01]  /*e3b0*/  @!P2 ST.E.64 desc[UR36][R4.64], R116 ;  /* 0x000000740400a985 */ /* 0x000fe2000c101b24 */
[CC--:B--2---:R-:W-:Y:S02]  /*e3c0*/  @!P5 LEA R8, P2, R217.reuse, R2.reuse, 0x2 ;  /* 0x00000002d908d211 */ /* 0x0c4fe400078410ff */
[-C--:B------:R-:W-:Y:S02]  /*e3d0*/  @!P1 LEA.HI.X R15, R218, R3.reuse, R20, 0x2, P6 ;  /* 0x00000003da0f9211 */ /* 0x080fe400030f1414 */
[----:B------:R-:W-:Y:S02]  /*e3e0*/  @!P5 LEA.HI.X R9, R217, R3, R18, 0x2, P2 ;  /* 0x00000003d909d211 */ /* 0x000fe400010f1412 */
[----:B------:R-:W-:Y:S01]  /*e3f0*/  ISETP.GE.AND P2, PT, R213, UR4, PT ;  /* 0x00000004d5007c0c */ /* 0x000fe2000bf46270 */
[----:B------:R1:W-:Y:S01]  /*e400*/  @!P1 ST.E.64 desc[UR36][R14.64], R120 ;  /* 0x000000780e009985 */ /* 0x0003e2000c101b24 */
[----:B---3--:R-:W-:Y:S02]  /*e410*/  SHF.R.S32.HI R11, RZ, 0x1f, R214 ;  /* 0x0000001fff0b7819 */ /* 0x008fe400000114d6 */
[----:B------:R-:W-:Y:S01]  /*e420*/  @!P4 LEA R10, P3, R214, R2, 0x2 ;  /* 0x00000002d60ac211 */ /* 0x000fe200078610ff */
[----:B------:R2:W-:Y:S01]  /*e430*/  @!P5 ST.E.64 desc[UR36][R8.64], R124 ;  /* 0x0000007c0800d985 */ /* 0x0005e2000c101b24 */
[----:B------:R-:W-:-:S02]  /*e440*/  ISETP.GE.AND P1, PT, R13, UR4, PT ;  /* 0x000000040d007c0c */ /* 0x000fc4000bf26270 */
[----:B------:R-:W-:Y:S02]  /*e450*/  @!P4 LEA.HI.X R11, R214, R3, R11, 0x2, P3 ;  /* 0x00000003d60bc211 */ /* 0x000fe400018f140b */
[----:B------:R-:W-:Y:S02]  /*e460*/  ISETP.GE.AND P3, PT, R17, UR4, PT ;  /* 0x0000000411007c0c */ /* 0x000fe4000bf66270 */
[----:B0-----:R-:W-:Y:S01]  /*e470*/  SHF.R.S32.HI R7, RZ, 0x1f, R213 ;  /* 0x0000001fff077819 */ /* 0x001fe200000114d5 */
[----:B------:R0:W-:Y:S01]  /*e480*/  @!P4 ST.E.64 desc[UR36][R10.64], R128 ;  /* 0x000000800a00c985 */ /* 0x0001e2000c101b24 */
[----:B------:R-:W-:Y:S01]  /*e490*/  ISETP.GE.AND P4, PT, R19, UR4, PT ;  /* 0x0000000413007c0c */ /* 0x000fe2000bf86270 */
[----:B-1----:R-:W-:Y:S01]  /*e4a0*/  VIADD R15, R23, 0xf8 ;  /* 0x000000f8170f7836 */ /* 0x002fe20000000000 */
[----:B------:R-:W-:Y:S02]  /*e4b0*/  @!P2 LEA R6, P5, R213, R2, 0x2 ;  /* 0x00000002d506a211 */ /* 0x000fe400078a10ff */
[----:B------:R-:W-:-:S02]  /*e4c0*/  SHF.R.S32.HI R5, RZ, 0x1f, R13 ;  /* 0x0000001fff057819 */ /* 0x000fc4000001140d */
[-C--:B------:R-:W-:Y:S02]  /*e4d0*/  @!P1 LEA R4, P6, R13, R2.reuse, 0x2 ;  /* 0x000000020d049211 */ /* 0x080fe400078c10ff */
[-C--:B------:R-:W-:Y:S02]  /*e4e0*/  @!P2 LEA.HI.X R7, R213, R3.reuse, R7, 0x2, P5 ;  /* 0x00000003d507a211 */ /* 0x080fe400028f1407 */
[----:B------:R-:W-:Y:S02]  /*e4f0*/  ISETP.GE.AND P5, PT, R15, UR4, PT ;  /* 0x000000040f007c0c */ /* 0x000fe4000bfa6270 */
[----:B------:R-:W-:Y:S01]  /*e500*/  @!P1 LEA.HI.X R5, R13, R3, R5, 0x2, P6 ;  /* 0x000000030d059211 */ /* 0x000fe200030f1405 */
[----:B------:R1:W-:Y:S01]  /*e510*/  @!P2 ST.E.64 desc[UR36][R6.64], R132 ;  /* 0x000000840600a985 */ /* 0x0003e2000c101b24 */
[----:B--2---:R-:W-:Y:S02]  /*e520*/  SHF.R.S32.HI R9, RZ, 0x1f, R17 ;  /* 0x0000001fff097819 */ /* 0x004fe40000011411 */
[----:B------:R-:W-:Y:S01]  /*e530*/  @!P3 LEA R8, P6, R17, R2, 0x2 ;  /* 0x000000021108b211 */ /* 0x000fe200078c10ff */
[----:B------:R1:W-:Y:S01]  /*e540*/  @!P1 ST.E.64 desc[UR36][R4.64], R136 ;  /* 0x0000008804009985 */ /* 0x0003e2000c101b24 */
[----:B0-----:R-:W-:-:S02]  /*e550*/  SHF.R.S32.HI R11, RZ, 0x1f, R19 ;  /* 0x0000001fff0b7819 */ /* 0x001fc40000011413 */
[-C--:B------:R-:W-:Y:S02]  /*e560*/  @!P3 LEA.HI.X R9, R17, R3.reuse, R9, 0x2, P6 ;  /* 0x000000031109b211 */ /* 0x080fe400030f1409 */
[CC--:B------:R-:W-:Y:S02]  /*e570*/  @!P4 LEA R10, P6, R19.reuse, R2.reuse, 0x2 ;  /* 0x00000002130ac211 */ /* 0x0c0fe400078c10ff */
[----:B------:R-:W-:Y:S01]  /*e580*/  SHF.R.S32.HI R13, RZ, 0x1f, R15 ;  /* 0x0000001fff0d7819 */ /* 0x000fe2000001140f */
[----:B------:R1:W-:Y:S01]  /*e590*/  @!P3 ST.E.64 desc[UR36][R8.64], R140 ;  /* 0x0000008c0800b985 */ /* 0x0003e2000c101b24 */
[----:B------:R-:W-:Y:S02]  /*e5a0*/  @!P4 LEA.HI.X R11, R19, R3, R11, 0x2, P6 ;  /* 0x00000003130bc211 */ /* 0x000fe400030f140b */
[----:B------:R-:W-:-:S03]  /*e5b0*/  @!P5 LEA R2, P6, R15, R2, 0x2 ;  /* 0x000000020f02d211 */ /* 0x000fc600078c10ff */
[----:B------:R1:W-:Y:S01]  /*e5c0*/  @!P4 ST.E.64 desc[UR36][R10.64], R144 ;  /* 0x000000900a00c985 */ /* 0x0003e2000c101b24 */
[----:B------:R-:W-:-:S05]  /*e5d0*/  @!P5 LEA.HI.X R3, R15, R3, R13, 0x2, P6 ;  /* 0x000000030f03d211 */ /* 0x000fca00030f140d */
[----:B------:R1:W-:Y:S04]  /*e5e0*/  @!P5 ST.E.64 desc[UR36][R2.64], R148 ;  /* 0x000000940200d985 */ /* 0x0003e8000c101b24 */
.L_x_217:
[----:B------:R-:W-:Y:S05]  /*e5f0*/  BSYNC B1 ;  /* 0x0000000000017941 */ /* 0x000fea0003800000 */
.L_x_216:
[----:B-1----:R0:W1:Y:S04]  /*e600*/  SHFL.IDX PT, R3, R12, 0x1, 0x1c1f ;  /* 0x003c1f000c037f89 */ /* 0x00206800000e0000 */
[----:B------:R0:W2:Y:S01]  /*e610*/  SHFL.IDX PT, R2, R0, 0x1, 0x1c1f ;  /* 0x003c1f0000027f89 */ /* 0x0000a200000e0000 */
[----:B------:R-:W-:Y:S05]  /*e620*/  @P0 BRA `(.L_x_215) ;  /* 0x0000001800500947 */ /* 0x000fea0003800000 */
[----:B------:R-:W-:Y:S01]  /*e630*/  ULDC UR4, c[0x0][0xac8] ;  /* 0x0002b20000047ab9 */ /* 0x000fe20000000800 */
[----:B------:R-:W-:Y:S01]  /*e640*/  VIADD R19, R23, 0xe0 ;  /* 0x000000e017137836 */ /* 0x000fe20000000000 */
[----:B------:R-:W-:Y:S01]  /*e650*/  ISETP.GE.AND P0, PT, R185, UR4, PT ;  /* 0x00000004b9007c0c */ /* 0x000fe2000bf06270 */
[C---:B------:R-:W-:Y:S01]  /*e660*/  VIADD R17, R23.reuse, 0xf0 ;  /* 0x000000f017117836 */ /* 0x040fe20000000000 */
[----:B------:R-:W-:Y:S02]  /*e670*/  ISETP.GE.AND P6, PT, R23, UR4, PT ;  /* 0x0000000417007c0c */ /* 0x000fe4000bfc6270 */
[----:B------:R-:W-:Y:S02]  /*e680*/  ISETP.GE.AND P1, PT, R183, UR4, PT ;  /* 0x00000004b7007c0c */ /* 0x000fe4000bf26270 */
[----:B------:R-:W-:Y:S02]  /*e690*/  ISETP.GE.AND P2, PT, R181, UR4, PT ;  /* 0x00000004b5007c0c */ /* 0x000fe4000bf46270 */
[----:B------:R-:W-:-:S02]  /*e6a0*/  ISETP.GE.AND P3, PT, R179, UR4, PT ;  /* 0x00000004b3007c0c */ /* 0x000fc4000bf66270 */
[----:B0-----:R-:W-:-:S03]  /*e6b0*/  SHF.R.S32.HI R0, RZ, 0x1f, R19 ;  /* 0x0000001fff007819 */ /* 0x001fc60000011413 */
[-C--:B--2---:R-:W-:Y:S02]  /*e6c0*/  @!P0 LEA R6, P5, R185, R2.reuse, 0x2 ;  /* 0x00000002b9068211 */ /* 0x084fe400078a10ff */
[----:B-1----:R-:W-:Y:S02]  /*e6d0*/  @!P6 IMAD.WIDE R4, R23, 0x4, R2 ;  /* 0x000000041704e825 */ /* 0x002fe400078e0202 */
[-C--:B------:R-:W-:Y:S02]  /*e6e0*/  @!P1 LEA R8, P4, R183, R2.reuse, 0x2 ;  /* 0x00000002b7089211 */ /* 0x080fe400078810ff */
[-C--:B------:R-:W-:Y:S01]  /*e6f0*/  @!P0 LEA.HI.X R7, R185, R3.reuse, R186, 0x2, P5 ;  /* 0x00000003b9078211 */ /* 0x080fe200028f14ba */
[----:B------:R0:W-:Y:S01]  /*e700*/  @!P6 ST.E.64 desc[UR36][R4.64], R26 ;  /* 0x0000001a0400e985 */ /* 0x0001e2000c101b24 */
[----:B------:R-:W-:Y:S02]  /*e710*/  @!P1 LEA.HI.X R9, R183, R3, R184, 0x2, P4 ;  /* 0x00000003b7099211 */ /* 0x000fe400020f14b8 */
[----:B------:R-:W-:Y:S01]  /*e720*/  ISETP.GE.AND P5, PT, R177, UR4, PT ;  /* 0x00000004b1007c0c */ /* 0x000fe2000bfa6270 */
[----:B------:R1:W-:Y:S01]  /*e730*/  @!P0 ST.E.64 desc[UR36][R6.64], R30 ;  /* 0x0000001e06008985 */ /* 0x0003e2000c101b24 */
[----:B------:R-:W-:-:S02]  /*e740*/  @!P2 LEA R10, P6, R181, R2, 0x2 ;  /* 0x00000002b50aa211 */ /* 0x000fc400078c10ff */
[----:B------:R-:W-:Y:S01]  /*e750*/  ISETP.GE.AND P0, PT, R175, UR4, PT ;  /* 0x00000004af007c0c */ /* 0x000fe2000bf06270 */
[----:B------:R2:W-:Y:S01]  /*e760*/  @!P1 ST.E.64 desc[UR36][R8.64], R34 ;  /* 0x0000002208009985 */ /* 0x0005e2000c101b24 */
[-C--:B------:R-:W-:Y:S02]  /*e770*/  @!P2 LEA.HI.X R11, R181, R3.reuse, R182, 0x2, P6 ;  /* 0x00000003b50ba211 */ /* 0x080fe400030f14b6 */
[----:B------:R-:W-:Y:S02]  /*e780*/  ISETP.GE.AND P1, PT, R173, UR4, PT ;  /* 0x00000004ad007c0c */ /* 0x000fe4000bf26270 */
[----:B------:R-:W-:Y:S01]  /*e790*/  @!P3 LEA R12, P4, R179, R2, 0x2 ;  /* 0x00000002b30cb211 */ /* 0x000fe200078810ff */
[----:B------:R3:W-:Y:S01]  /*e7a0*/  @!P2 ST.E.64 desc[UR36][R10.64], R38 ;  /* 0x000000260a00a985 */ /* 0x0007e2000c101b24 */
[----:B------:R-:W-:Y:S02]  /*e7b0*/  ISETP.GE.AND P2, PT, R171, UR4, PT ;  /* 0x00000004ab007c0c */ /* 0x000fe4000bf46270 */
[----:B------:R-:W-:-:S02]  /*e7c0*/  @!P3 LEA.HI.X R13, R179, R3, R180, 0x2, P4 ;  /* 0x00000003b30db211 */ /* 0x000fc400020f14b4 */
[-C--:B0-----:R-:W-:Y:S02]  /*e7d0*/  @!P5 LEA R4, P4, R177, R2.reuse, 0x2 ;  /* 0x00000002b104d211 */ /* 0x081fe400078810ff */
[-C--:B-1----:R-:W-:Y:S01]  /*e7e0*/  @!P0 LEA R6, P6, R175, R2.reuse, 0x2 ;  /* 0x00000002af068211 */ /* 0x082fe200078c10ff */
[----:B------:R-:W-:Y:S01]  /*e7f0*/  @!P3 ST.E.64 desc[UR36][R12.64], R42 ;  /* 0x0000002a0c00b985 */ /* 0x000fe2000c101b24 */
[-C--:B------:R-:W-:Y:S02]  /*e800*/  @!P5 LEA.HI.X R5, R177, R3.reuse, R178, 0x2, P4 ;  /* 0x00000003b105d211 */ /* 0x080fe400020f14b2 */
[----:B------:R-:W-:Y:S02]  /*e810*/  ISETP.GE.AND P3, PT, R169, UR4, PT ;  /* 0x00000004a9007c0c */ /* 0x000fe4000bf66270 */
[----:B------:R-:W-:Y:S01]  /*e820*/  @!P1 LEA R14, P4, R173, R2, 0x2 ;  /* 0x00000002ad0e9211 */ /* 0x000fe200078810ff */
[----:B------:R0:W-:Y:S01]  /*e830*/  @!P5 ST.E.64 desc[UR36][R4.64], R46 ;  /* 0x0000002e0400d985 */ /* 0x0001e2000c101b24 */
[----:B------:R-:W-:-:S02]  /*e840*/  @!P0 LEA.HI.X R7, R175, R3, R176, 0x2, P6 ;  /* 0x00000003af078211 */ /* 0x000fc400030f14b0 */
[-C--:B------:R-:W-:Y:S02]  /*e850*/  @!P1 LEA.HI.X R15, R173, R3.reuse, R174, 0x2, P4 ;  /* 0x00000003ad0f9211 */ /* 0x080fe400020f14ae */
[----:B------:R-:W-:Y:S01]  /*e860*/  ISETP.GE.AND P5, PT, R167, UR4, PT ;  /* 0x00000004a7007c0c */ /* 0x000fe2000bfa6270 */
[----:B------:R1:W-:Y:S01]  /*e870*/  @!P0 ST.E.64 desc[UR36][R6.64], R50 ;  /* 0x0000003206008985 */ /* 0x0003e2000c101b24 */
[----:B--2---:R-:W-:Y:S02]  /*e880*/  @!P2 LEA R8, P6, R171, R2, 0x2 ;  /* 0x00000002ab08a211 */ /* 0x004fe400078c10ff */
[----:B------:R-:W-:Y:S01]  /*e890*/  ISETP.GE.AND P0, PT, R165, UR4, PT ;  /* 0x00000004a5007c0c */ /* 0x000fe2000bf06270 */
[----:B------:R-:W-:Y:S01]  /*e8a0*/  @!P1 ST.E.64 desc[UR36][R14.64], R54 ;  /* 0x000000360e009985 */ /* 0x000fe2000c101b24 */
[----:B------:R-:W-:Y:S02]  /*e8b0*/  @!P2 LEA.HI.X R9, R171, R3, R172, 0x2, P6 ;  /* 0x00000003ab09a211 */ /* 0x000fe400030f14ac */
[----:B------:R-:W-:-:S02]  /*e8c0*/  ISETP.GE.AND P1, PT, R163, UR4, PT ;  /* 0x00000004a3007c0c */ /* 0x000fc4000bf26270 */
[-C--:B---3--:R-:W-:Y:S01]  /*e8d0*/  @!P3 LEA R10, P4, R169, R2.reuse, 0x2 ;  /* 0x00000002a90ab211 */ /* 0x088fe200078810ff */
[----:B------:R2:W-:Y:S01]  /*e8e0*/  @!P2 ST.E.64 desc[UR36][R8.64], R58 ;  /* 0x0000003a0800a985 */ /* 0x0005e2000c101b24 */
[----:B------:R-:W-:Y:S02]  /*e8f0*/  ISETP.GE.AND P2, PT, R161, UR4, PT ;  /* 0x00000004a1007c0c */ /* 0x000fe4000bf46270 */
[-C--:B------:R-:W-:Y:S02]  /*e900*/  @!P3 LEA.HI.X R11, R169, R3.reuse, R170, 0x2, P4 ;  /* 0x00000003a90bb211 */ /* 0x080fe400020f14aa */
[-C--:B0-----:R-:W-:Y:S02]  /*e910*/  @!P5 LEA R4, P4, R167, R2.reuse, 0x2 ;  /* 0x00000002a704d211 */ /* 0x081fe400078810ff */
[----:B-1----:R-:W-:Y:S01]  /*e920*/  @!P0 LEA R6, P6, R165, R2, 0x2 ;  /* 0x00000002a5068211 */ /* 0x002fe200078c10ff */
[----:B------:R0:W-:Y:S01]  /*e930*/  @!P3 ST.E.64 desc[UR36][R10.64], R62 ;  /* 0x0000003e0a00b985 */ /* 0x0001e2000c101b24 */
[----:B------:R-:W-:-:S02]  /*e940*/  @!P5 LEA.HI.X R5, R167, R3, R168, 0x2, P4 ;  /* 0x00000003a705d211 */ /* 0x000fc400020f14a8 */
[----:B------:R-:W-:Y:S02]  /*e950*/  ISETP.GE.AND P3, PT, R159, UR4, PT ;  /* 0x000000049f007c0c */ /* 0x000fe4000bf66270 */
[-C--:B------:R-:W-:Y:S01]  /*e960*/  @!P1 LEA R12, P4, R163, R2.reuse, 0x2 ;  /* 0x00000002a30c9211 */ /* 0x080fe200078810ff */
[----:B------:R1:W-:Y:S01]  /*e970*/  @!P5 ST.E.64 desc[UR36][R4.64], R66 ;  /* 0x000000420400d985 */ /* 0x0003e2000c101b24 */
[-C--:B------:R-:W-:Y:S02]  /*e980*/  @!P0 LEA.HI.X R7, R165, R3.reuse, R166, 0x2, P6 ;  /* 0x00000003a5078211 */ /* 0x080fe400030f14a6 */
[----:B------:R-:W-:Y:S02]  /*e990*/  @!P1 LEA.HI.X R13, R163, R3, R164, 0x2, P4 ;  /* 0x00000003a30d9211 */ /* 0x000fe400020f14a4 */
[----:B------:R-:W-:Y:S01]  /*e9a0*/  ISETP.GE.AND P6, PT, R227, UR4, PT ;  /* 0x00000004e3007c0c */ /* 0x000fe2000bfc6270 */
[----:B------:R3:W-:Y:S01]  /*e9b0*/  @!P0 ST.E.64 desc[UR36][R6.64], R70 ;  /* 0x0000004606008985 */ /* 0x0007e2000c101b24 */
[----:B--2---:R-:W-:-:S02]  /*e9c0*/  @!P2 LEA R8, P5, R161, R2, 0x2 ;  /* 0x00000002a108a211 */ /* 0x004fc400078a10ff */
[----:B------:R-:W-:Y:S01]  /*e9d0*/  ISETP.GE.AND P0, PT, R226, UR4, PT ;  /* 0x00000004e2007c0c */ /* 0x000fe2000bf06270 */
[----:B------:R-:W-:Y:S01]  /*e9e0*/  @!P1 ST.E.64 desc[UR36][R12.64], R74 ;  /* 0x0000004a0c009985 */ /* 0x000fe2000c101b24 */
[-C--:B------:R-:W-:Y:S02]  /*e9f0*/  @!P2 LEA.HI.X R9, R161, R3.reuse, R162, 0x2, P5 ;  /* 0x00000003a109a211 */ /* 0x080fe400028f14a2 */
[----:B------:R-:W-:Y:S02]  /*ea00*/  ISETP.GE.AND P1, PT, R225, UR4, PT ;  /* 0x00000004e1007c0c */ /* 0x000fe4000bf26270 */
[C---:B0-----:R-:W-:Y:S01]  /*ea10*/  @!P3 LEA R10, P4, R159.reuse, R2, 0x2 ;  /* 0x000000029f0ab211 */ /* 0x041fe200078810ff */
[----:B------:R0:W-:Y:S01]  /*ea20*/  @!P2 ST.E.64 desc[UR36][R8.64], R78 ;  /* 0x0000004e0800a985 */ /* 0x0001e2000c101b24 */
[----:B------:R-:W-:Y:S02]  /*ea30*/  ISETP.GE.AND P2, PT, R224, UR4, PT ;  /* 0x00000004e0007c0c */ /* 0x000fe4000bf46270 */
[----:B------:R-:W-:-:S02]  /*ea40*/  @!P3 LEA.HI.X R11, R159, R3, R160, 0x2, P4 ;  /* 0x000000039f0bb211 */ /* 0x000fc400020f14a0 */
[CC--:B-1----:R-:W-:Y:S02]  /*ea50*/  @!P6 LEA R4, P4, R227.reuse, R2.reuse, 0x2 ;  /* 0x00000002e304e211 */ /* 0x0c2fe400078810ff */
[CC--:B---3--:R-:W-:Y:S01]  /*ea60*/  @!P0 LEA R6, P5, R226.reuse, R2.reuse, 0x2 ;  /* 0x00000002e2068211 */ /* 0x0c8fe200078a10ff */
[----:B------:R1:W-:Y:S01]  /*ea70*/  @!P3 ST.E.64 desc[UR36][R10.64], R82 ;  /* 0x000000520a00b985 */ /* 0x0003e2000c101b24 */
        /* <DEDUP_REMOVED lines=8> */
[C---:B0-----:R-:W-:Y:S02]  /*eb00*/  @!P2 LEA R8, P6, R224.reuse, R2, 0x2 ;  /* 0x00000002e008a211 */ /* 0x041fe400078c10ff */
[----:B------:R-:W-:Y:S01]  /*eb10*/  ISETP.GE.AND P0, PT, R221, UR4, PT ;  /* 0x00000004dd007c0c */ /* 0x000fe2000bf06270 */
[----:B------:R0:W-:Y:S01]  /*eb20*/  @!P1 ST.E.64 desc[UR36][R14.64], R94 ;  /* 0x0000005e0e009985 */ /* 0x0001e2000c101b24 */
[----:B------:R-:W-:Y:S02]  /*eb30*/  @!P2 LEA.HI.X R9, R224, R3, R155, 0x2, P6 ;  /* 0x00000003e009a211 */ /* 0x000fe400030f149b */
[----:B------:R-:W-:-:S02]  /*eb40*/  ISETP.GE.AND P1, PT, R220, UR4, PT ;  /* 0x00000004dc007c0c */ /* 0x000fc4000bf26270 */
[-C--:B-1----:R-:W-:Y:S01]  /*eb50*/  @!P3 LEA R10, P4, R223, R2.reuse, 0x2 ;  /* 0x00000002df0ab211 */ /* 0x082fe200078810ff */
[----:B------:R1:W-:Y:S01]  /*eb60*/  @!P2 ST.E.64 desc[UR36][R8.64], R98 ;  /* 0x000000620800a985 */ /* 0x0003e2000c101b24 */
[----:B------:R-:W-:Y:S02]  /*eb70*/  ISETP.GE.AND P2, PT, R219, UR4, PT ;  /* 0x00000004db007c0c */ /* 0x000fe4000bf46270 */
[-C--:B------:R-:W-:Y:S02]  /*eb80*/  @!P3 LEA.HI.X R11, R223, R3.reuse, R154, 0x2, P4 ;  /* 0x00000003df0bb211 */ /* 0x080fe400020f149a */
[CC--:B--2---:R-:W-:Y:S02]  /*eb90*/  @!P5 LEA R4, P4, R222.reuse, R2.reuse, 0x2 ;  /* 0x00000002de04d211 */ /* 0x0c4fe400078810ff */
[----:B---3--:R-:W-:Y:S01]  /*eba0*/  @!P0 LEA R6, P6, R221, R2, 0x2 ;  /* 0x00000002dd068211 */ /* 0x008fe200078c10ff */
[----:B------:R-:W-:Y:S01]  /*ebb0*/  @!P3 ST.E.64 desc[UR36][R10.64], R102 ;  /* 0x000000660a00b985 */ /* 0x000fe2000c101b24 */
[----:B------:R-:W-:-:S02]  /*ebc0*/  @!P5 LEA.HI.X R5, R222, R3, R153, 0x2, P4 ;  /* 0x00000003de05d211 */ /* 0x000fc400020f1499 */
[-C--:B------:R-:W-:Y:S02]  /*ebd0*/  @!P1 LEA R12, P4, R220, R2.reuse, 0x2 ;  /* 0x00000002dc0c9211 */ /* 0x080fe400078810ff */
[----:B------:R-:W-:Y:S01]  /*ebe0*/  ISETP.GE.AND P3, PT, R218, UR4, PT ;  /* 0x00000004da007c0c */ /* 0x000fe2000bf66270 */
[----:B------:R-:W-:Y:S01]  /*ebf0*/  @!P5 ST.E.64 desc[UR36][R4.64], R106 ;  /* 0x0000006a0400d985 */ /* 0x000fe2000c101b24 */
[-C--:B------:R-:W-:Y:S02]  /*ec00*/  @!P0 LEA.HI.X R7, R221, R3.reuse, R152, 0x2, P6 ;  /* 0x00000003dd078211 */ /* 0x080fe400030f1498 */
[----:B------:R-:W-:Y:S02]  /*ec10*/  @!P1 LEA.HI.X R13, R220, R3, R22, 0x2, P4 ;  /* 0x00000003dc0d9211 */ /* 0x000fe400020f1416 */
[----:B0-----:R-:W-:Y:S01]  /*ec20*/  @!P2 LEA R14, P5, R219, R2, 0x2 ;  /* 0x00000002db0ea211 */ /* 0x001fe200078a10ff */
[----:B------:R0:W-:Y:S01]  /*ec30*/  @!P0 ST.E.64 desc[UR36][R6.64], R110 ;  /* 0x0000006e06008985 */ /* 0x0001e2000c101b24 */
[----:B------:R-:W-:-:S02]  /*ec40*/  ISETP.GE.AND P0, PT, R214, UR4, PT ;  /* 0x00000004d6007c0c */ /* 0x000fc4000bf06270 */
[-C--:B------:R-:W-:Y:S01]  /*ec50*/  @!P2 LEA.HI.X R15, R219, R3.reuse, R21, 0x2, P5 ;  /* 0x00000003db0fa211 */ /* 0x080fe200028f1415 */
[----:B------:R2:W-:Y:S01]  /*ec60*/  @!P1 ST.E.64 desc[UR36][R12.64], R114 ;  /* 0x000000720c009985 */ /* 0x0005e2000c101b24 */
[----:B------:R-:W-:Y:S02]  /*ec70*/  ISETP.GE.AND P1, PT, R217, UR4, PT ;  /* 0x00000004d9007c0c */ /* 0x000fe4000bf26270 */
[C---:B-1----:R-:W-:Y:S01]  /*ec80*/  @!P3 LEA R8, P4, R218.reuse, R2, 0x2 ;  /* 0x00000002da08b211 */ /* 0x042fe200078810ff */
[----:B------:R-:W-:Y:S01]  /*ec90*/  @!P2 ST.E.64 desc[UR36][R14.64], R118 ;  /* 0x000000760e00a985 */ /* 0x000fe2000c101b24 */
[----:B------:R-:W-:Y:S02]  /*eca0*/  ISETP.GE.AND P2, PT, R213, UR4, PT ;  /* 0x00000004d5007c0c */ /* 0x000fe4000bf46270 */
[----:B------:R-:W-:Y:S02]  /*ecb0*/  @!P3 LEA.HI.X R9, R218, R3, R20, 0x2, P4 ;  /* 0x00000003da09b211 */ /* 0x000fe400020f1414 */
[----:B------:R-:W-:-:S02]  /*ecc0*/  ISETP.GE.AND P4, PT, R19, UR4, PT ;  /* 0x0000000413007c0c */ /* 0x000fc4000bf86270 */
[----:B0-----:R-:W-:Y:S01]  /*ecd0*/  SHF.R.S32.HI R7, RZ, 0x1f, R214 ;  /* 0x0000001fff077819 */ /* 0x001fe200000114d6 */
[----:B------:R0:W-:Y:S01]  /*ece0*/  @!P3 ST.E.64 desc[UR36][R8.64], R122 ;  /* 0x0000007a0800b985 */ /* 0x0001e2000c101b24 */
[-C--:B------:R-:W-:Y:S01]  /*ecf0*/  @!P0 LEA R6, P6, R214, R2.reuse, 0x2 ;  /* 0x00000002d6068211 */ /* 0x080fe200078c10ff */
[----:B--2---:R-:W-:Y:S01]  /*ed00*/  VIADD R13, R23, 0xe8 ;  /* 0x000000e8170d7836 */ /* 0x004fe20000000000 */
[----:B------:R-:W-:Y:S02]  /*ed10*/  @!P1 LEA R4, P5, R217, R2, 0x2 ;  /* 0x00000002d9049211 */ /* 0x000fe400078a10ff */
[----:B------:R-:W-:Y:S02]  /*ed20*/  SHF.R.S32.HI R11, RZ, 0x1f, R213 ;  /* 0x0000001fff0b7819 */ /* 0x000fe400000114d5 */
[----:B------:R-:W-:Y:S02]  /*ed30*/  ISETP.GE.AND P3, PT, R13, UR4, PT ;  /* 0x000000040d007c0c */ /* 0x000fe4000bf66270 */
[----:B------:R-:W-:-:S02]  /*ed40*/  @!P1 LEA.HI.X R5, R217, R3, R18, 0x2, P5 ;  /* 0x00000003d9059211 */ /* 0x000fc400028f1412 */
[-C--:B------:R-:W-:Y:S02]  /*ed50*/  @!P2 LEA R10, P5, R213, R2.reuse, 0x2 ;  /* 0x00000002d50aa211 */ /* 0x080fe400078a10ff */
[-C--:B------:R-:W-:Y:S01]  /*ed60*/  @!P0 LEA.HI.X R7, R214, R3.reuse, R7, 0x2, P6 ;  /* 0x00000003d6078211 */ /* 0x080fe200030f1407 */
[----:B------:R1:W-:Y:S01]  /*ed70*/  @!P1 ST.E.64 desc[UR36][R4.64], R126 ;  /* 0x0000007e04009985 */ /* 0x0003e2000c101b24 */
[----:B------:R-:W-:Y:S02]  /*ed80*/  ISETP.GE.AND P6, PT, R17, UR4, PT ;  /* 0x0000000411007c0c */ /* 0x000fe4000bfc6270 */
[----:B------:R-:W-:Y:S01]  /*ed90*/  @!P2 LEA.HI.X R11, R213, R3, R11, 0x2, P5 ;  /* 0x00000003d50ba211 */ /* 0x000fe200028f140b */
[----:B------:R1:W-:Y:S01]  /*eda0*/  @!P0 ST.E.64 desc[UR36][R6.64], R130 ;  /* 0x0000008206008985 */ /* 0x0003e2000c101b24 */
[----:B0-----:R-:W-:-:S03]  /*edb0*/  @!P4 LEA R8, P5, R19, R2, 0x2 ;  /* 0x000000021308c211 */ /* 0x001fc600078a10ff */
[----:B------:R1:W-:Y:S01]  /*edc0*/  @!P2 ST.E.64 desc[UR36][R10.64], R134 ;  /* 0x000000860a00a985 */ /* 0x0003e2000c101b24 */
[-C--:B------:R-:W-:Y:S02]  /*edd0*/  @!P4 LEA.HI.X R9, R19, R3.reuse, R0, 0x2, P5 ;  /* 0x000000031309c211 */ /* 0x080fe400028f1400 */
[----:B------:R-:W-:Y:S02]  /*ede0*/  SHF.R.S32.HI R0, RZ, 0x1f, R13 ;  /* 0x0000001fff007819 */ /* 0x000fe4000001140d */
[C---:B------:R-:W-:Y:S01]  /*edf0*/  @!P3 LEA R12, P5, R13.reuse, R2, 0x2 ;  /* 0x000000020d0cb211 */ /* 0x040fe200078a10ff */
[----:B------:R1:W-:Y:S03]  /*ee00*/  @!P4 ST.E.64 desc[UR36][R8.64], R138 ;  /* 0x0000008a0800c985 */ /* 0x0003e6000c101b24 */
[----:B------:R-:W-:Y:S02]  /*ee10*/  @!P3 LEA.HI.X R13, R13, R3, R0, 0x2, P5 ;  /* 0x000000030d0db211 */ /* 0x000fe400028f1400 */
[----:B------:R-:W-:-:S02]  /*ee20*/  SHF.R.S32.HI R0, RZ, 0x1f, R17 ;  /* 0x0000001fff007819 */ /* 0x000fc40000011411 */
[C---:B------:R-:W-:Y:S01]  /*ee30*/  @!P6 LEA R14, P5, R17.reuse, R2, 0x2 ;  /* 0x00000002110ee211 */ /* 0x040fe200078a10ff */
[----:B------:R1:W-:Y:S03]  /*ee40*/  @!P3 ST.E.64 desc[UR36][R12.64], R142 ;  /* 0x0000008e0c00b985 */ /* 0x0003e6000c101b24 */
[----:B------:R-:W-:Y:S01]  /*ee50*/  @!P6 LEA.HI.X R15, R17, R3, R0, 0x2, P5 ;  /* 0x00000003110fe211 */ /* 0x000fe200028f1400 */
[----:B------:R-:W-:-:S04]  /*ee60*/  VIADD R17, R23, 0xf8 ;  /* 0x000000f817117836 */ /* 0x000fc80000000000 */
[----:B------:R1:W-:Y:S01]  /*ee70*/  @!P6 ST.E.64 desc[UR36][R14.64], R146 ;  /* 0x000000920e00e985 */ /* 0x0003e2000c101b24 */
[----:B------:R-:W-:-:S13]  /*ee80*/  ISETP.GE.AND P0, PT, R17, UR4, PT ;  /* 0x0000000411007c0c */ /* 0x000fda000bf06270 */
[----:B-1----:R-:W-:Y:S05]  /*ee90*/  @P0 BRA `(.L_x_215) ;  /* 0x0000001000340947 */ /* 0x002fea0003800000 */
[----:B------:R-:W-:Y:S02]  /*eea0*/  LEA R2, P0, R17, R2, 0x2 ;  /* 0x0000000211027211 */ /* 0x000fe400078010ff */
[----:B------:R-:W-:-:S04]  /*eeb0*/  SHF.R.S32.HI R0, RZ, 0x1f, R17 ;  /* 0x0000001fff007819 */ /* 0x000fc80000011411 */
[----:B------:R-:W-:-:S05]  /*eec0*/  LEA.HI.X R3, R17, R3, R0, 0x2, P0 ;  /* 0x0000000311037211 */ /* 0x000fca00000f1400 */
[----:B------:R0:W-:Y:S01]  /*eed0*/  ST.E.64 desc[UR36][R2.64], R150 ;  /* 0x0000009602007985 */ /* 0x0001e2000c101b24 */
[----:B------:R-:W-:Y:S05]  /*eee0*/  BRA `(.L_x_215) ;  /* 0x0000001000207947 */ /* 0x000fea0003800000 */
.L_x_206:
[----:B------:R-:W2:Y:S01]  /*eef0*/  LDL R9, [R1+0x30] ;  /* 0x0000300001097983 */ /* 0x000ea20000100800 */
[----:B------:R-:W-:-:S03]  /*ef00*/  ULDC.64 UR8, c[0x0][0xc00] ;  /* 0x0003000000087ab9 */ /* 0x000fc60000000a00 */
[----:B------:R-:W3:Y:S01]  /*ef10*/  LDL R8, [R1+0x34] ;  /* 0x0000340001087983 */ /* 0x000ee20000100800 */
[----:B------:R-:W-:Y:S01]  /*ef20*/  UISETP.NE.U32.AND UP0, UPT, UR8, URZ, UPT ;  /* 0x0000003f0800728c */ /* 0x000fe2000bf05070 */
[----:B------:R-:W-:-:S03]  /*ef30*/  R2UR UR10, R212 ;  /* 0x00000000d40a72ca */ /* 0x000fc600000e0000 */
[----:B------:R-:W-:-:S03]  /*ef40*/  UISETP.NE.AND.EX UP0, UPT, UR9, URZ, UPT, UP0 ;  /* 0x0000003f0900728c */ /* 0x000fc6000bf05300 */
[----:B------:R-:W-:-:S03]  /*ef50*/  ULDC.64 UR8, c[0x0][0xc00] ;  /* 0x0003000000087ab9 */ /* 0x000fc60000000a00 */
[----:B------:R-:W-:Y:S02]  /*ef60*/  PLOP3.LUT P1, PT, PT, PT, UP0, 0x80, 0x0 ;  /* 0x000000000000781c */ /* 0x000fe40003f2f008 */
[----:B--2---:R-:W-:Y:S02]  /*ef70*/  R2UR UR4, R9 ;  /* 0x00000000090472ca */ /* 0x004fe400000e0000 */
[----:B---3--:R-:W-:-:S11]  /*ef80*/  R2UR UR11, R8 ;  /* 0x00000000080b72ca */ /* 0x008fd600000e0000 */
[----:B------:R-:W-:-:S06]  /*ef90*/  UIMAD.WIDE UR8, UR4, 0x4, UR8 ;  /* 0x00000004040878a5 */ /* 0x000fcc000f8e0208 */
[----:B------:R-:W-:Y:S02]  /*efa0*/  IMAD.U32 R2, RZ, RZ, UR8 ;  /* 0x00000008ff027e24 */ /* 0x000fe4000f8e00ff */
[----:B0-----:R-:W-:Y:S01]  /*efb0*/  IMAD.U32 R3, RZ, RZ, UR9 ;  /* 0x00000009ff037e24 */ /* 0x001fe2000f8e00ff */
[----:B------:R-:W-:Y:S02]  /*efc0*/  ULDC.64 UR8, c[0x0][0xc08] ;  /* 0x0003020000087ab9 */ /* 0x000fe40000000a00 */
[----:B------:R-:W-:Y:S02]  /*efd0*/  UISETP.NE.U32.AND UP1, UPT, UR8, URZ, UPT ;  /* 0x0000003f0800728c */ /* 0x000fe4000bf25070 */
[----:B------:R-:W2:Y:S02]  /*efe0*/  @P1 LDG.E R7, desc[UR36][R2.64] ;  /* 0x0000002402071981 */ /* 0x000ea4000c1e1900 */
[----:B------:R-:W-:-:S06]  /*eff0*/  UISETP.NE.AND.EX UP1, UPT, UR9, URZ, UPT, UP1 ;  /* 0x0000003f0900728c */ /* 0x000fcc000bf25310 */
[----:B------:R-:W-:-:S05]  /*f000*/  PLOP3.LUT P2, PT, PT, PT, UP1, 0x80, 0x0 ;  /* 0x000000000000781c */ /* 0x000fca0003f4f018 */
[----:B------:R-:W-:-:S04]  /*f010*/  @UP1 ULEA UR8, UP2, UR4, UR8, 0x2 ;  /* 0x0000000804081291 */ /* 0x000fc8000f84103f */
[----:B------:R-:W-:Y:S02]  /*f020*/  @UP1 ULEA.HI.X UR9, UR4, UR9, UR11, 0x2, UP2 ;  /* 0x0000000904091291 */ /* 0x000fe400090f140b */
[----:B------:R-:W-:Y:S01]  /*f030*/  IMAD.U32 R4, RZ, RZ, UR8 ;  /* 0x00000008ff047e24 */ /* 0x000fe2000f8e00ff */
[----:B------:R-:W-:Y:S02]  /*f040*/  ULDC UR4, c[0x0][0xa88] ;  /* 0x0002a20000047ab9 */ /* 0x000fe40000000800 */
[----:B------:R-:W-:Y:S02]  /*f050*/  IMAD.U32 R0, RZ, RZ, UR4 ;  /* 0x00000004ff007e24 */ /* 0x000fe4000f8e00ff */
[----:B------:R-:W-:-:S05]  /*f060*/  IMAD.U32 R5, RZ, RZ, UR9 ;  /* 0x00000009ff057e24 */ /* 0x000fca000f8e00ff */
[----:B------:R0:W5:Y:S01]  /*f070*/  @P2 LDG.E R0, desc[UR36][R4.64] ;  /* 0x0000002404002981 */ /* 0x000162000c1e1900 */
[----:B------:R-:W-:Y:S01]  /*f080*/  UMOV UR4, URZ ;  /* 0x0000003f00047c82 */ /* 0x000fe20008000000 */
[----:B------:R-:W-:Y:S01]  /*f090*/  UISETP.NE.AND UP1, UPT, UR10, URZ, UPT ;  /* 0x0000003f0a00728c */ /* 0x000fe2000bf25270 */
[----:B------:R-:W1:Y:S10]  /*f0a0*/  S2R R6, SR_TID.X ;  /* 0x0000000000067919 */ /* 0x000e740000002100 */
[----:B------:R-:W-:-:S02]  /*f0b0*/  @!UP1 ULDC UR10, c[0x0][0xad4] ;  /* 0x0002b500000a9ab9 */ /* 0x000fc40000000800 */
[----:B------:R-:W-:Y:S02]  /*f0c0*/  IMAD.U32 R212, RZ, RZ, UR10 ;  /* 0x0000000affd47e24 */ /* 0x000fe4000f8e00ff */
[----:B-1----:R-:W-:-:S05]  /*f0d0*/  VIADD R6, R6, 0xffffff80 ;  /* 0xffffff8006067836 */ /* 0x002fca0000000000 */
[----:B------:R-:W-:Y:S02]  /*f0e0*/  ISETP.GT.AND P0, PT, R6, 0x7f, PT ;  /* 0x0000007f0600780c */ /* 0x000fe40003f04270 */
[----:B--2---:R-:W-:-:S13]  /*f0f0*/  @P1 R2UR UR4, R7 ;  /* 0x00000000070412ca */ /* 0x004fda00000e0000 */
[----:B------:R-:W-:Y:S01]  /*f100*/  USHF.R.S32.HI UR21, URZ, 0x1f, UR4 ;  /* 0x0000001f3f157899 */ /* 0x000fe20008011404 */
[----:B0-----:R-:W-:Y:S11]  /*f110*/  @P2 BRA `(.L_x_218) ;  /* 0x0000000000102947 */ /* 0x001ff60003800000 */
[----:B------:R-:W-:Y:S05]  /*f120*/  @!P1 BRA `(.L_x_218) ;  /* 0x00000000000c9947 */ /* 0x000fea0003800000 */
[----:B------:R-:W2:Y:S04]  /*f130*/  LDG.E R5, desc[UR36][R2.64] ;  /* 0x0000002402057981 */ /* 0x000ea8000c1e1900 */
[----:B-----5:R-:W2:Y:S02]  /*f140*/  LDG.E R0, desc[UR36][R2.64+0x4] ;  /* 0x0000042402007981 */ /* 0x020ea4000c1e1900 */
[----:B--2---:R-:W-:-:S07]  /*f150*/  IMAD.IADD R0, R0, 0x1, -R5 ;  /* 0x0000000100007824 */ /* 0x004fce00078e0a05 */
.L_x_218:
[----:B------:R-:W-:Y:S01]  /*f160*/  R2UR UR9, R9 ;  /* 0x00000000090972ca */ /* 0x000fe200000e0000 */
[----:B------:R-:W-:Y:S01]  /*f170*/  BSSY B1, `(.L_x_219) ;  /* 0x0000040000017945 */ /* 0x000fe20003800000 */
[----:B------:R-:W-:-:S11]  /*f180*/  R2UR UR8, R8 ;  /* 0x00000000080872ca */ /* 0x000fd600000e0000 */
[----:B------:R-:W-:Y:S02]  /*f190*/  USEL UR12, UR9, URZ, !UP0 ;  /* 0x0000003f090c7287 */ /* 0x000fe4000c000000 */
[----:B------:R-:W-:Y:S01]  /*f1a0*/  USEL UR13, UR8, URZ, !UP0 ;  /* 0x0000003f080d7287 */ /* 0x000fe2000c000000 */
[----:B------:R-:W-:Y:S11]  /*f1b0*/  @P0 BRA `(.L_x_220) ;  /* 0x0000000000ec0947 */ /* 0x000ff60003800000 */
[----:B------:R-:W2:Y:S01]  /*f1c0*/  LDL R2, [R1+0x2c] ;  /* 0x00002c0001027983 */ /* 0x000ea20000100800 */
[----:B------:R-:W0:Y:S01]  /*f1d0*/  LDC R9, c[0x0][0xbe8] ;  /* 0x0002fa00ff097b82 */ /* 0x000e220000000800 */
[----:B--2---:R-:W-:Y:S02]  /*f1e0*/  R2UR UR8, R2 ;  /* 0x00000000020872ca */ /* 0x004fe400000e0000 */
[----:B------:R-:W1:Y:S11]  /*f1f0*/  S2R R2, SR_TID.X ;  /* 0x0000000000027919 */ /* 0x000e760000002100 */
[----:B------:R-:W-:-:S04]  /*f200*/  IMAD.U32 R3, RZ, RZ, UR8 ;  /* 0x00000008ff037e24 */ /* 0x000fc8000f8e00ff */
[----:B-1----:R-:W-:Y:S02]  /*f210*/  IMAD R2, R3, 0x80, R2 ;  /* 0x0000008003027824 */ /* 0x002fe400078e0202 */
[----:B0----5:R-:W-:Y:S02]  /*f220*/  IMAD R3, R0, R9, RZ ;  /* 0x0000000900037224 */ /* 0x021fe400078e02ff */
[----:B------:R-:W-:-:S05]  /*f230*/  VIADD R4, R2, 0xffffff80 ;  /* 0xffffff8002047836 */ /* 0x000fca0000000000 */
[----:B------:R-:W-:-:S13]  /*f240*/  ISETP.GE.AND P0, PT, R4, R3, PT ;  /* 0x000000030400720c */ /* 0x000fda0003f06270 */
[----:B------:R-:W-:Y:S05]  /*f250*/  @P0 BRA `(.L_x_220) ;  /* 0x0000000000c40947 */ /* 0x000fea0003800000 */
[----:B------:R-:W-:Y:S01]  /*f260*/  ISETP.NE.AND P0, PT, R9, 0x1, PT ;  /* 0x000000010900780c */ /* 0x000fe20003f05270 */
[----:B------:R-:W-:Y:S01]  /*f270*/  UMOV UR19, 0x9b8 ;  /* 0x000009b800137882 */ /* 0x000fe20000000000 */
[----:B------:R-:W-:Y:S01]  /*f280*/  R2UR UR9, R212 ;  /* 0x00000000d40972ca */ /* 0x000fe200000e0000 */
[----:B------:R-:W-:Y:S01]  /*f290*/  IMAD.MOV.U32 R5, RZ, RZ, R4 ;  /* 0x000000ffff057224 */ /* 0x000fe200078e0004 */
[----:B------:R-:W-:Y:S02]  /*f2a0*/  R2UR UR8, R215 ;  /* 0x00000000d70872ca */ /* 0x000fe400000e0000 */
[----:B------:R-:W-:-:S07]  /*f2b0*/  R2UR UR20, R216 ;  /* 0x00000000d81472ca */ /* 0x000fce00000e0000 */
[----:B------:R-:W0:Y:S02]  /*f2c0*/  @P0 LDC R3, c[0x0][0xbec] ;  /* 0x0002fb00ff030b82 */ /* 0x000e240000000800 */
[----:B------:R-:W-:-:S04]  /*f2d0*/  UISETP.GT.AND UP0, UPT, UR9, 0x1, UPT ;  /* 0x000000010900788c */ /* 0x000fc8000bf04270 */
[----:B------:R-:W-:Y:S02]  /*f2e0*/  USEL UR19, UR19, 0x978, UP0 ;  /* 0x0000097813137887 */ /* 0x000fe40008000000 */
[----:B------:R-:W1:Y:S01]  /*f2f0*/  @P0 LDC R7, c[0x0][0xbf0] ;  /* 0x0002fc00ff070b82 */ /* 0x000e620000000800 */
[----:B------:R-:W-:-:S09]  /*f300*/  USEL UR18, UR8, URZ, UP0 ;  /* 0x0000003f08127287 */ /* 0x000fd20008000000 */
[----:B------:R-:W-:Y:S01]  /*f310*/  ULDC.64 UR8, c[0x0][UR19+0x218] ;  /* 0x0000860013087abb */ /* 0x000fe20008000a00 */
[----:B------:R-:W-:Y:S01]  /*f320*/  ULDC.64 UR14, c[0x0][UR19+0x220] ;  /* 0x00008800130e7abb */ /* 0x000fe20008000a00 */
[----:B------:R-:W-:Y:S01]  /*f330*/  ULDC.64 UR16, c[0x0][UR19+0x228] ;  /* 0x00008a0013107abb */ /* 0x000fe20008000a00 */
[----:B------:R-:W-:Y:S02]  /*f340*/  UIMAD.WIDE.U32 UR10, UR8, UR20, URZ ;  /* 0x00000014080a72a5 */ /* 0x000fe4000f8e003f */
[----:B------:R-:W-:Y:S01]  /*f350*/  UIMAD UR20, UR9, UR20, URZ ;  /* 0x00000014091472a4 */ /* 0x000fe2000f8e023f */
[----:B0-----:R-:W-:Y:S01]  /*f360*/  @P0 IMAD.HI.U32 R2, R4, R3, RZ ;  /* 0x0000000304020227 */ /* 0x001fe200078e00ff */
[----:B------:R-:W-:Y:S02]  /*f370*/  UIMAD UR15, UR15, UR12, URZ ;  /* 0x0000000c0f0f72a4 */ /* 0x000fe4000f8e023f */
[----:B------:R-:W-:Y:S02]  /*f380*/  UIMAD.WIDE.U32 UR22, UR16, UR18, URZ ;  /* 0x00000012101672a5 */ /* 0x000fe4000f8e003f */
[----:B------:R-:W-:-:S02]  /*f390*/  UIMAD.WIDE.U32 UR8, UR14, UR12, URZ ;  /* 0x0000000c0e0872a5 */ /* 0x000fc4000f8e003f */
[----:B------:R-:W-:Y:S01]  /*f3a0*/  UIMAD UR16, UR17, UR18, URZ ;  /* 0x00000012111072a4 */ /* 0x000fe2000f8e023f */
[----:B-1----:R-:W-:Y:S01]  /*f3b0*/  @P0 SHF.R.U32.HI R5, RZ, R7, R2 ;  /* 0x00000007ff050219 */ /* 0x002fe20000011602 */
[----:B------:R-:W-:Y:S01]  /*f3c0*/  UIMAD UR15, UR14, UR13, UR15 ;  /* 0x0000000d0e0f72a4 */ /* 0x000fe2000f8e020f */
[----:B------:R-:W-:Y:S01]  /*f3d0*/  IMAD.U32 R2, RZ, RZ, UR22 ;  /* 0x00000016ff027e24 */ /* 0x000fe2000f8e00ff */
[----:B------:R-:W-:Y:S01]  /*f3e0*/  UIADD3 UR10, UP1, UP2, UR8, UR10, UR4 ;  /* 0x0000000a080a7290 */ /* 0x000fe2000fa3e004 */
[----:B------:R-:W-:Y:S01]  /*f3f0*/  IMAD.U32 R3, RZ, RZ, UR23 ;  /* 0x00000017ff037e24 */ /* 0x000fe2000f8e00ff */
[----:B------:R-:W-:Y:S01]  /*f400*/  UIADD3 UR16, UR23, UR16, URZ ;  /* 0x0000001017107290 */ /* 0x000fe2000fffe03f */
[--C-:B------:R-:W-:Y:S01]  /*f410*/  IMAD.MOV R7, RZ, RZ, -R5.reuse ;  /* 0x000000ffff077224 */ /* 0x100fe200078e0a05 */
[----:B------:R-:W-:Y:S02]  /*f420*/  UIADD3 UR20, UR11, UR20, URZ ;  /* 0x000000140b147290 */ /* 0x000fe4000fffe03f */
[----:B------:R-:W-:Y:S01]  /*f430*/  UIADD3 UR15, UR9, UR15, URZ ;  /* 0x0000000f090f7290 */ /* 0x000fe2000fffe03f */
[----:B------:R-:W-:Y:S01]  /*f440*/  IADD3 R2, P0, P1, R5, UR10, R2 ;  /* 0x0000000a05027c10 */ /* 0x000fe2000f91e002 */
[----:B------:R-:W-:Y:S01]  /*f450*/  IMAD R7, R9, R7, R4 ;  /* 0x0000000709077224 */ /* 0x000fe200078e0204 */
[----:B------:R-:W-:Y:S01]  /*f460*/  SHF.R.S32.HI R5, RZ, 0x1f, R5 ;  /* 0x0000001fff057819 */ /* 0x000fe20000011405 */
[----:B------:R-:W-:Y:S01]  /*f470*/  UIADD3.X UR10, UR15, UR20, UR21, UP1, UP2 ;  /* 0x000000140f0a7290 */ /* 0x000fe20008fe4415 */
[----:B------:R-:W-:Y:S01]  /*f480*/  IMAD.U32 R8, RZ, RZ, UR16 ;  /* 0x00000010ff087e24 */ /* 0x000fe2000f8e00ff */
[----:B------:R-:W-:Y:S01]  /*f490*/  ULDC.64 UR8, c[0x0][UR19+0x210] ;  /* 0x0000840013087abb */ /* 0x000fe20008000a00 */
[----:B------:R-:W-:Y:S01]  /*f4a0*/  SHF.R.S32.HI R4, RZ, 0x1f, R7 ;  /* 0x0000001fff047819 */ /* 0x000fe20000011407 */
[----:B------:R-:W-:-:S02]  /*f4b0*/  IMAD R9, R7, UR9, RZ ;  /* 0x0000000907097c24 */ /* 0x000fc4000f8e02ff */
[----:B------:R-:W-:Y:S01]  /*f4c0*/  IADD3.X R3, R5, UR10, R8, P0, P1 ;  /* 0x0000000a05037c10 */ /* 0x000fe200087e2408 */
[----:B------:R-:W-:Y:S01]  /*f4d0*/  ULDC.64 UR10, c[0x0][0xba8] ;  /* 0x0002ea00000a7ab9 */ /* 0x000fe20000000a00 */
[----:B------:R-:W-:Y:S01]  /*f4e0*/  IMAD R9, R4, UR8, R9 ;  /* 0x0000000804097c24 */ /* 0x000fe2000f8e0209 */
[----:B------:R-:W-:Y:S01]  /*f4f0*/  @!UP0 ULDC UR10, c[0x0][0xb50] ;  /* 0x0002d400000a8ab9 */ /* 0x000fe20000000800 */
[----:B------:R-:W-:Y:S01]  /*f500*/  @!UP0 ULDC UR11, c[0x0][0xb54] ;  /* 0x0002d500000b8ab9 */ /* 0x000fe20000000800 */
[----:B------:R-:W-:-:S04]  /*f510*/  IMAD.WIDE.U32 R2, R7, UR8, R2 ;  /* 0x0000000807027c25 */ /* 0x000fc8000f8e0002 */
[----:B------:R-:W-:Y:S01]  /*f520*/  IMAD.IADD R3, R3, 0x1, R9 ;  /* 0x0000000103037824 */ /* 0x000fe200078e0209 */
[----:B------:R-:W-:-:S04]  /*f530*/  LEA R4, P0, R2, UR10, 0x2 ;  /* 0x0000000a02047c11 */ /* 0x000fc8000f8010ff */
[----:B------:R-:W-:Y:S01]  /*f540*/  LEA.HI.X R5, R2, UR11, R3, 0x2, P0 ;  /* 0x0000000b02057c11 */ /* 0x000fe200080f1403 */
[----:B------:R-:W-:-:S05]  /*f550*/  IMAD.MOV.U32 R3, RZ, RZ, -0x800000 ;  /* 0xff800000ff037424 */ /* 0x000fca00078e00ff */
[----:B------:R0:W-:Y:S03]  /*f560*/  STG.E desc[UR36][R4.64], R3 ;  /* 0x0000000304007986 */ /* 0x0001e6000c101924 */
.L_x_220:
[----:B------:R-:W-:Y:S05]  /*f570*/  BSYNC B1 ;  /* 0x0000000000017941 */ /* 0x000fea0003800000 */
.L_x_219:
[----:B------:R-:W-:-:S13]  /*f580*/  R2UR UR8, R212 ;  /* 0x00000000d40872ca */ /* 0x000fda00000e0000 */
[----:B------:R-:W-:-:S06]  /*f590*/  UISETP.GT.AND UP0, UPT, UR8, 0x1, UPT ;  /* 0x000000010800788c */ /* 0x000fcc000bf04270 */
[----:B------:R-:W-:-:S13]  /*f5a0*/  PLOP3.LUT P0, PT, PT, PT, UP0, 0x80, 0x0 ;  /* 0x000000000000781c */ /* 0x000fda0003f0f008 */
[----:B------:R-:W-:Y:S05]  /*f5b0*/  @P0 BRA `(.L_x_215) ;  /* 0x00000008006c0947 */ /* 0x000fea0003800000 */
[----:B------:R-:W2:Y:S01]  /*f5c0*/  LDL.LU R2, [R1+0x2c] ;  /* 0x00002c0001027983 */ /* 0x000ea20000300800 */
[----:B------:R-:W1:Y:S01]  /*f5d0*/  LDC R11, c[0x0][0xbe8] ;  /* 0x0002fa00ff0b7b82 */ /* 0x000e620000000800 */
[----:B0-----:R-:W-:Y:S01]  /*f5e0*/  SHF.R.S32.HI R3, RZ, 0x1f, R6 ;  /* 0x0000001fff037819 */ /* 0x001fe20000011406 */
[----:B------:R-:W-:Y:S01]  /*f5f0*/  ULDC.64 UR10, c[0x0][0xaa0] ;  /* 0x0002a800000a7ab9 */ /* 0x000fe20000000a00 */
[----:B------:R-:W-:Y:S01]  /*f600*/  R2UR UR15, R216 ;  /* 0x00000000d80f72ca */ /* 0x000fe200000e0000 */
[----:B------:R-:W-:Y:S01]  /*f610*/  UIMAD.WIDE.U32 UR8, UR4, UR10, URZ ;  /* 0x0000000a040872a5 */ /* 0x000fe2000f8e003f */
[----:B------:R-:W-:Y:S01]  /*f620*/  BSSY B1, `(.L_x_221) ;  /* 0x0000052000017945 */ /* 0x000fe20003800000 */
[----:B------:R-:W-:-:S04]  /*f630*/  UIMAD UR10, UR21, UR10, URZ ;  /* 0x0000000a150a72a4 */ /* 0x000fc8000f8e023f */
[----:B------:R-:W-:-:S04]  /*f640*/  UIMAD UR10, UR4, UR11, UR10 ;  /* 0x0000000b040a72a4 */ /* 0x000fc8000f8e020a */
[----:B------:R-:W-:-:S03]  /*f650*/  UIADD3 UR9, UR9, UR10, URZ ;  /* 0x0000000a09097290 */ /* 0x000fc6000fffe03f */
[----:B------:R-:W-:Y:S02]  /*f660*/  ULDC.64 UR10, c[0x0][0xae8] ;  /* 0x0002ba00000a7ab9 */ /* 0x000fe40000000a00 */
[----:B------:R-:W-:-:S04]  /*f670*/  UIMAD.WIDE.U32 UR8, UR15, UR10, UR8 ;  /* 0x0000000a0f0872a5 */ /* 0x000fc8000f8e0008 */
[----:B------:R-:W-:Y:S01]  /*f680*/  UIMAD UR9, UR15, UR11, UR9 ;  /* 0x0000000b0f0972a4 */ /* 0x000fe2000f8e0209 */
[----:B-1----:R-:W-:Y:S02]  /*f690*/  ISETP.NE.AND P0, PT, R11, 0x1, PT ;  /* 0x000000010b00780c */ /* 0x002fe40003f05270 */
[----:B------:R-:W-:Y:S02]  /*f6a0*/  ULDC.64 UR10, c[0x0][0xaf0] ;  /* 0x0002bc00000a7ab9 */ /* 0x000fe40000000a00 */
[----:B------:R-:W-:-:S04]  /*f6b0*/  UIMAD UR13, UR13, UR10, URZ ;  /* 0x0000000a0d0d72a4 */ /* 0x000fc8000f8e023f */
[----:B------:R-:W-:Y:S02]  /*f6c0*/  UIMAD UR4, UR12, UR11, UR13 ;  /* 0x0000000b0c0472a4 */ /* 0x000fe4000f8e020d */
[----:B------:R-:W-:-:S03]  /*f6d0*/  UIMAD.WIDE.U32 UR12, UR12, UR10, UR8 ;  /* 0x0000000a0c0c72a5 */ /* 0x000fc6000f8e0008 */
[----:B------:R-:W0:Y:S01]  /*f6e0*/  @P0 LDC R7, c[0x0][0xbf0] ;  /* 0x0002fc00ff070b82 */ /* 0x000e220000000800 */
[----:B------:R-:W-:Y:S01]  /*f6f0*/  UIADD3 UR4, UR13, UR4, URZ ;  /* 0x000000040d047290 */ /* 0x000fe2000fffe03f */
[----:B------:R-:W-:Y:S01]  /*f700*/  ULDC.64 UR8, c[0x0][0xae0] ;  /* 0x0002b80000087ab9 */ /* 0x000fe20000000a00 */
[----:B--2---:R-:W-:Y:S02]  /*f710*/  R2UR UR14, R2 ;  /* 0x00000000020e72ca */ /* 0x004fe400000e0000 */
[----:B------:R-:W-:-:S03]  /*f720*/  LEA.HI R2, R3, R6, RZ, 0x3 ;  /* 0x0000000603027211 */ /* 0x000fc600078f18ff */
[----:B------:R-:W1:Y:S01]  /*f730*/  @P0 LDC R3, c[0x0][0xbec] ;  /* 0x0002fb00ff030b82 */ /* 0x000e620000000800 */
[----:B------:R-:W-:Y:S02]  /*f740*/  LOP3.LUT R5, R2, 0xfffffff8, RZ, 0xc0, !PT ;  /* 0xfffffff802057812 */ /* 0x000fe400078ec0ff */
[----:B------:R-:W-:-:S03]  /*f750*/  SHF.R.S32.HI R13, RZ, 0x3, R2 ;  /* 0x00000003ff0d7819 */ /* 0x000fc60000011402 */
[----:B------:R-:W-:Y:S02]  /*f760*/  IMAD.IADD R8, R6, 0x1, -R5 ;  /* 0x0000000106087824 */ /* 0x000fe400078e0a05 */
[----:B------:R-:W-:Y:S02]  /*f770*/  IMAD.U32 R5, RZ, RZ, UR14 ;  /* 0x0000000eff057e24 */ /* 0x000fe4000f8e00ff */
[----:B------:R-:W-:-:S04]  /*f780*/  IMAD R2, R8, 0x20, R13 ;  /* 0x0000002008027824 */ /* 0x000fc800078e020d */
[----:B------:R-:W-:-:S04]  /*f790*/  IMAD R6, R5, 0x80, R2 ;  /* 0x0000008005067824 */ /* 0x000fc800078e0202 */
[----:B------:R-:W-:Y:S02]  /*f7a0*/  IMAD.MOV.U32 R5, RZ, RZ, R6 ;  /* 0x000000ffff057224 */ /* 0x000fe400078e0006 */
[----:B-1----:R-:W-:-:S04]  /*f7b0*/  @P0 IMAD.HI.U32 R2, R6, R3, RZ ;  /* 0x0000000306020227 */ /* 0x002fc800078e00ff */
[----:B------:R-:W-:Y:S01]  /*f7c0*/  IMAD.U32 R3, RZ, RZ, UR13 ;  /* 0x0000000dff037e24 */ /* 0x000fe2000f8e00ff */
[----:B0-----:R-:W-:Y:S01]  /*f7d0*/  @P0 SHF.R.U32.HI R5, RZ, R7, R2 ;  /* 0x00000007ff050219 */ /* 0x001fe20000011602 */
[----:B------:R-:W-:Y:S01]  /*f7e0*/  IMAD.U32 R3, RZ, RZ, UR4 ;  /* 0x00000004ff037e24 */ /* 0x000fe2000f8e00ff */
[----:B------:R-:W-:Y:S02]  /*f7f0*/  MOV R2, UR12 ;  /* 0x0000000c00027c02 */ /* 0x000fe40008000f00 */
[--C-:B------:R-:W-:Y:S01]  /*f800*/  SHF.R.S32.HI R4, RZ, 0x1f, R5.reuse ;  /* 0x0000001fff047819 */ /* 0x100fe20000011405 */
[----:B------:R-:W-:Y:S02]  /*f810*/  IMAD.MOV R7, RZ, RZ, -R5 ;  /* 0x000000ffff077224 */ /* 0x000fe400078e0a05 */
[----:B------:R-:W-:-:S04]  /*f820*/  IMAD.WIDE.U32 R2, R5, UR8, R2 ;  /* 0x0000000805027c25 */ /* 0x000fc8000f8e0002 */
[----:B------:R-:W-:Y:S02]  /*f830*/  IMAD R7, R11, R7, R6 ;  /* 0x000000070b077224 */ /* 0x000fe400078e0206 */
[----:B------:R-:W-:Y:S02]  /*f840*/  IMAD R4, R4, UR8, RZ ;  /* 0x0000000804047c24 */ /* 0x000fe4000f8e02ff */
[----:B------:R-:W-:Y:S02]  /*f850*/  IMAD.U32 R6, RZ, RZ, UR14 ;  /* 0x0000000eff067e24 */ /* 0x000fe4000f8e00ff */
[----:B------:R-:W-:Y:S01]  /*f860*/  IMAD R9, R5, UR9, R4 ;  /* 0x0000000905097c24 */ /* 0x000fe2000f8e0204 */
[----:B------:R-:W-:Y:S01]  /*f870*/  SHF.R.S32.HI R4, RZ, 0x1f, R7 ;  /* 0x0000001fff047819 */ /* 0x000fe20000011407 */
[----:B------:R-:W-:Y:S01]  /*f880*/  ULDC.64 UR8, c[0x0][0xad8] ;  /* 0x0002b60000087ab9 */ /* 0x000fe20000000a00 */
[----:B------:R-:W-:Y:S02]  /*f890*/  IMAD R6, R6, 0x80, R13 ;  /* 0x0000008006067824 */ /* 0x000fe400078e020d */
[----:B------:R-:W-:-:S02]  /*f8a0*/  IMAD.IADD R3, R3, 0x1, R9 ;  /* 0x0000000103037824 */ /* 0x000fc400078e0209 */
[----:B------:R-:W-:Y:S02]  /*f8b0*/  IMAD R4, R4, UR8, RZ ;  /* 0x0000000804047c24 */ /* 0x000fe4000f8e02ff */
[----:B------:R-:W-:-:S04]  /*f8c0*/  IMAD.WIDE.U32 R2, R7, UR8, R2 ;  /* 0x0000000807027c25 */ /* 0x000fc8000f8e0002 */
[----:B------:R-:W-:Y:S01]  /*f8d0*/  IMAD R5, R7, UR9, R4 ;  /* 0x0000000907057c24 */ /* 0x000fe2000f8e0204 */
[----:B------:R-:W-:Y:S01]  /*f8e0*/  ULDC.64 UR8, c[0x0][0xa80] ;  /* 0x0002a00000087ab9 */ /* 0x000fe20000000a00 */
[----:B-----5:R-:W-:Y:S02]  /*f8f0*/  IMAD R11, R0, R11, RZ ;  /* 0x0000000b000b7224 */ /* 0x020fe400078e02ff */
[----:B------:R-:W-:Y:S02]  /*f900*/  VIADD R4, R6, 0x40 ;  /* 0x0000004006047836 */ /* 0x000fe40000000000 */
[----:B------:R-:W-:Y:S01]  /*f910*/  IMAD.IADD R3, R3, 0x1, R5 ;  /* 0x0000000103037824 */ /* 0x000fe200078e0205 */
[----:B------:R-:W-:Y:S01]  /*f920*/  LEA R5, P2, R2, UR8, 0x1 ;  /* 0x0000000802057c11 */ /* 0x000fe2000f8408ff */
[----:B------:R-:W-:Y:S01]  /*f930*/  VIADD R0, R6, 0x20 ;  /* 0x0000002006007836 */ /* 0x000fe20000000000 */
[----:B------:R-:W-:Y:S01]  /*f940*/  ISETP.GE.AND P0, PT, R4, R11, PT ;  /* 0x0000000b0400720c */ /* 0x000fe20003f06270 */
[----:B------:R-:W-:Y:S01]  /*f950*/  IMAD.SHL.U32 R7, R8, 0x8, RZ ;  /* 0x0000000808077824 */ /* 0x000fe200078e00ff */
[----:B------:R-:W-:-:S02]  /*f960*/  LEA.HI.X R4, R2, UR9, R3, 0x1, P2 ;  /* 0x0000000902047c11 */ /* 0x000fc400090f0c03 */
[-C--:B------:R-:W-:Y:S01]  /*f970*/  ISETP.GE.AND P2, PT, R6, R11.reuse, PT ;  /* 0x0000000b0600720c */ /* 0x080fe20003f46270 */
[C---:B------:R-:W-:Y:S01]  /*f980*/  VIADD R9, R7.reuse, 0x80 ;  /* 0x0000008007097836 */ /* 0x040fe20000000000 */
[----:B------:R-:W-:Y:S01]  /*f990*/  ISETP.GE.AND P1, PT, R0, R11, PT ;  /* 0x0000000b0000720c */ /* 0x000fe20003f26270 */
[C---:B------:R-:W-:Y:S01]  /*f9a0*/  VIADD R15, R7.reuse, 0xc0 ;  /* 0x000000c0070f7836 */ /* 0x040fe20000000000 */
[----:B------:R0:W1:Y:S01]  /*f9b0*/  SHFL.IDX PT, R2, R5, RZ, 0x181f ;  /* 0x00181fff05027589 */ /* 0x00006200000e0000 */
[----:B------:R-:W-:Y:S01]  /*f9c0*/  VIADD R13, R7, 0x40 ;  /* 0x00000040070d7836 */ /* 0x000fe20000000000 */
[----:B------:R-:W-:Y:S02]  /*f9d0*/  SHF.R.S32.HI R8, RZ, 0x1f, R7 ;  /* 0x0000001fff087819 */ /* 0x000fe40000011407 */
[----:B------:R0:W2:Y:S01]  /*f9e0*/  SHFL.IDX PT, R0, R4, RZ, 0x181f ;  /* 0x00181fff04007589 */ /* 0x0000a200000e0000 */
[----:B------:R-:W-:Y:S02]  /*f9f0*/  SHF.R.S32.HI R10, RZ, 0x1f, R9 ;  /* 0x0000001fff0a7819 */ /* 0x000fe40000011409 */
[----:B------:R-:W-:-:S02]  /*fa00*/  SHF.R.S32.HI R12, RZ, 0x1f, R15 ;  /* 0x0000001fff0c7819 */ /* 0x000fc4000001140f */
[----:B------:R-:W-:Y:S01]  /*fa10*/  SHF.R.S32.HI R14, RZ, 0x1f, R13 ;  /* 0x0000001fff0e7819 */ /* 0x000fe2000001140d */
[----:B------:R-:W-:Y:S06]  /*fa20*/  @P2 BRA `(.L_x_222) ;  /* 0x0000000000442947 */ /* 0x000fec0003800000 */
        /* <DEDUP_REMOVED lines=8> */
[----:B------:R3:W-:Y:S01]  /*fab0*/  @!P5 ST.E.128 desc[UR36][R18.64], RZ ;  /* 0x000000ff1200d985 */ /* 0x0007e2000c101d24 */
[----:B------:R-:W-:Y:S02]  /*fac0*/  @!P4 LEA.HI.X R21, R13, R0, R14, 0x1, P6 ;  /* 0x000000000d15c211 */ /* 0x000fe400030f0c0e */
[----:B------:R-:W-:-:S03]  /*fad0*/  @!P3 LEA R24, P6, R9, R2, 0x1 ;  /* 0x000000020918b211 */ /* 0x000fc600078c08ff */
[----:B------:R3:W-:Y:S01]  /*fae0*/  @!P4 ST.E.128 desc[UR36][R20.64], RZ ;  /* 0x000000ff1400c985 */ /* 0x0007e2000c101d24 */
[----:B------:R-:W-:Y:S02]  /*faf0*/  @!P3 LEA.HI.X R25, R9, R0, R10, 0x1, P6 ;  /* 0x000000000919b211 */ /* 0x000fe400030f0c0a */
[----:B------:R-:W-:-:S03]  /*fb00*/  @!P2 LEA R2, P6, R15, R2, 0x1 ;  /* 0x000000020f02a211 */ /* 0x000fc600078c08ff */
[----:B------:R3:W-:Y:S01]  /*fb10*/  @!P3 ST.E.128 desc[UR36][R24.64], RZ ;  /* 0x000000ff1800b985 */ /* 0x0007e2000c101d24 */
[----:B------:R-:W-:-:S05]  /*fb20*/  @!P2 LEA.HI.X R3, R15, R0, R12, 0x1, P6 ;  /* 0x000000000f03a211 */ /* 0x000fca00030f0c0c */
[----:B------:R3:W-:Y:S04]  /*fb30*/  @!P2 ST.E.128 desc[UR36][R2.64], RZ ;  /* 0x000000ff0200a985 */ /* 0x0007e8000c101d24 */
.L_x_222:
[----:B------:R-:W-:Y:S05]  /*fb40*/  BSYNC B1 ;  /* 0x0000000000017941 */ /* 0x000fea0003800000 */
.L_x_221:
[----:B--2---:R2:W4:Y:S01]  /*fb50*/  SHFL.IDX PT, R0, R4, 0x1, 0x181f ;  /* 0x00381f0004007f89 */ /* 0x00452200000e0000 */
[----:B------:R-:W-:Y:S03]  /*fb60*/  BSSY B1, `(.L_x_223) ;  /* 0x0000014000017945 */ /* 0x000fe60003800000 */
[----:B-1-3--:R2:W1:Y:S01]  /*fb70*/  SHFL.IDX PT, R2, R5, 0x1, 0x181f ;  /* 0x00381f0005027f89 */ /* 0x00a46200000e0000 */
[----:B------:R-:W-:Y:S05]  /*fb80*/  @P1 BRA `(.L_x_224) ;  /* 0x0000000000441947 */ /* 0x000fea0003800000 */
[----:B------:R-:W-:Y:S02]  /*fb90*/  ULDC UR4, c[0x0][0xac8] ;  /* 0x0002b20000047ab9 */ /* 0x000fe40000000800 */
[----:B------:R-:W-:Y:S02]  /*fba0*/  ISETP.GE.AND P4, PT, R7, UR4, PT ;  /* 0x0000000407007c0c */ /* 0x000fe4000bf86270 */
[----:B------:R-:W-:Y:S02]  /*fbb0*/  ISETP.GE.AND P3, PT, R13, UR4, PT ;  /* 0x000000040d007c0c */ /* 0x000fe4000bf66270 */
[----:B------:R-:W-:Y:S02]  /*fbc0*/  ISETP.GE.AND P2, PT, R9, UR4, PT ;  /* 0x0000000409007c0c */ /* 0x000fe4000bf46270 */
[----:B------:R-:W-:-:S07]  /*fbd0*/  ISETP.GE.AND P1, PT, R15, UR4, PT ;  /* 0x000000040f007c0c */ /* 0x000fce000bf26270 */
[-C--:B-1----:R-:W-:Y:S02]  /*fbe0*/  @!P4 LEA R18, P6, R7, R2.reuse, 0x1 ;  /* 0x000000020712c211 */ /* 0x082fe400078c08ff */
[----:B------:R-:W-:Y:S02]  /*fbf0*/  @!P3 LEA R20, P5, R13, R2, 0x1 ;  /* 0x000000020d14b211 */ /* 0x000fe400078a08ff */
[----:B----4-:R-:W-:Y:S02]  /*fc00*/  @!P4 LEA.HI.X R19, R7, R0, R8, 0x1, P6 ;  /* 0x000000000713c211 */ /* 0x010fe400030f0c08 */
[----:B------:R-:W-:Y:S02]  /*fc10*/  @!P2 LEA R24, P6, R9, R2, 0x1 ;  /* 0x000000020918a211 */ /* 0x000fe400078c08ff */
[----:B------:R-:W-:Y:S01]  /*fc20*/  @!P3 LEA.HI.X R21, R13, R0, R14, 0x1, P5 ;  /* 0x000000000d15b211 */ /* 0x000fe200028f0c0e */
[----:B------:R3:W-:Y:S01]  /*fc30*/  @!P4 ST.E.128 desc[UR36][R18.64], RZ ;  /* 0x000000ff1200c985 */ /* 0x0007e2000c101d24 */
[----:B------:R-:W-:-:S02]  /*fc40*/  @!P1 LEA R2, P5, R15, R2, 0x1 ;  /* 0x000000020f029211 */ /* 0x000fc400078a08ff */
[-C--:B------:R-:W-:Y:S01]  /*fc50*/  @!P2 LEA.HI.X R25, R9, R0.reuse, R10, 0x1, P6 ;  /* 0x000000000919a211 */ /* 0x080fe200030f0c0a */
[----:B------:R3:W-:Y:S01]  /*fc60*/  @!P3 ST.E.128 desc[UR36][R20.64], RZ ;  /* 0x000000ff1400b985 */ /* 0x0007e2000c101d24 */
[----:B------:R-:W-:-:S03]  /*fc70*/  @!P1 LEA.HI.X R3, R15, R0, R12, 0x1, P5 ;  /* 0x000000000f039211 */ /* 0x000fc600028f0c0c */
[----:B------:R3:W-:Y:S04]  /*fc80*/  @!P2 ST.E.128 desc[UR36][R24.64], RZ ;  /* 0x000000ff1800a985 */ /* 0x0007e8000c101d24 */
[----:B------:R3:W-:Y:S02]  /*fc90*/  @!P1 ST.E.128 desc[UR36][R2.64], RZ ;  /* 0x000000ff02009985 */ /* 0x0007e4000c101d24 */
.L_x_224:
[----:B------:R-:W-:Y:S05]  /*fca0*/  BSYNC B1 ;  /* 0x0000000000017941 */ /* 0x000fea0003800000 */
.L_x_223:
[----:B----4-:R4:W0:Y:S01]  /*fcb0*/  SHFL.IDX PT, R0, R4, 0x2, 0x181f ;  /* 0x00581f0004007f89 */ /* 0x01082200000e0000 */
        /* <DEDUP_REMOVED lines=9> */
[-C--:B------:R-:W-:Y:S02]  /*fd50*/  @!P2 LEA R20, P5, R13, R2.reuse, 0x1 ;  /* 0x000000020d14a211 */ /* 0x080fe400078a08ff */
[----:B------:R-:W-:Y:S02]  /*fd60*/  @!P1 LEA R24, P4, R9, R2, 0x1 ;  /* 0x0000000209189211 */ /* 0x000fe400078808ff */
[----:B0-----:R-:W-:Y:S02]  /*fd70*/  @!P3 LEA.HI.X R19, R7, R0, R8, 0x1, P6 ;  /* 0x000000000713b211 */ /* 0x001fe400030f0c08 */
[----:B------:R-:W-:Y:S02]  /*fd80*/  @!P0 LEA R2, P6, R15, R2, 0x1 ;  /* 0x000000020f028211 */ /* 0x000fe400078c08ff */
[-C--:B------:R-:W-:Y:S01]  /*fd90*/  @!P2 LEA.HI.X R21, R13, R0.reuse, R14, 0x1, P5 ;  /* 0x000000000d15a211 */ /* 0x080fe200028f0c0e */
[----:B------:R3:W-:Y:S01]  /*fda0*/  @!P3 ST.E.128 desc[UR36][R18.64], RZ ;  /* 0x000000ff1200b985 */ /* 0x0007e2000c101d24 */
[----:B------:R-:W-:-:S02]  /*fdb0*/  @!P1 LEA.HI.X R25, R9, R0, R10, 0x1, P4 ;  /* 0x0000000009199211 */ /* 0x000fc400020f0c0a */
[----:B------:R-:W-:Y:S01]  /*fdc0*/  @!P0 LEA.HI.X R3, R15, R0, R12, 0x1, P6 ;  /* 0x000000000f038211 */ /* 0x000fe200030f0c0c */
[----:B------:R3:W-:Y:S04]  /*fdd0*/  @!P2 ST.E.128 desc[UR36][R20.64], RZ ;  /* 0x000000ff1400a985 */ /* 0x0007e8000c101d24 */
[----:B------:R3:W-:Y:S04]  /*fde0*/  @!P1 ST.E.128 desc[UR36][R24.64], RZ ;  /* 0x000000ff18009985 */ /* 0x0007e8000c101d24 */
[----:B------:R3:W-:Y:S02]  /*fdf0*/  @!P0 ST.E.128 desc[UR36][R2.64], RZ ;  /* 0x000000ff02008985 */ /* 0x0007e4000c101d24 */
.L_x_226:
[----:B------:R-:W-:Y:S05]  /*fe00*/  BSYNC B1 ;  /* 0x0000000000017941 */ /* 0x000fea0003800000 */
.L_x_225:
[----:B0-----:R-:W-:Y:S01]  /*fe10*/  VIADD R0, R6, 0x60 ;  /* 0x0000006006007836 */ /* 0x001fe20000000000 */
[----:B--2-4-:R-:W0:Y:S04]  /*fe20*/  SHFL.IDX PT, R4, R4, 0x3, 0x181f ;  /* 0x00781f0004047f89 */ /* 0x014e2800000e0000 */
[----:B------:R-:W-:Y:S01]  /*fe30*/  ISETP.GE.AND P0, PT, R0, R11, PT ;  /* 0x0000000b0000720c */ /* 0x000fe20003f06270 */
[----:B-1-3--:R1:W2:-:S12]  /*fe40*/  SHFL.IDX PT, R2, R5, 0x3, 0x181f ;  /* 0x00781f0005027f89 */ /* 0x00a29800000e0000 */
[----:B-1----:R-:W-:Y:S05]  /*fe50*/  @P0 BRA `(.L_x_215) ;  /* 0x0000000000440947 */ /* 0x002fea0003800000 */
[----:B------:R-:W-:Y:S02]  /*fe60*/  ULDC UR4, c[0x0][0xac8] ;  /* 0x0002b20000047ab9 */ /* 0x000fe40000000800 */
[----:B------:R-:W-:Y:S02]  /*fe70*/  ISETP.GE.AND P3, PT, R7, UR4, PT ;  /* 0x0000000407007c0c */ /* 0x000fe4000bf66270 */
[----:B------:R-:W-:Y:S02]  /*fe80*/  ISETP.GE.AND P2, PT, R13, UR4, PT ;  /* 0x000000040d007c0c */ /* 0x000fe4000bf46270 */
[----:B------:R-:W-:Y:S02]  /*fe90*/  ISETP.GE.AND P1, PT, R9, UR4, PT ;  /* 0x0000000409007c0c */ /* 0x000fe4000bf26270 */
[----:B------:R-:W-:-:S07]  /*fea0*/  ISETP.GE.AND P0, PT, R15, UR4, PT ;  /* 0x000000040f007c0c */ /* 0x000fce000bf06270 */
[----:B--2---:R-:W-:-:S04]  /*feb0*/  @!P3 LEA R6, P4, R7, R2, 0x1 ;  /* 0x000000020706b211 */ /* 0x004fc800078808ff */
[----:B0-----:R-:W-:Y:S02]  /*fec0*/  @!P3 LEA.HI.X R7, R7, R4, R8, 0x1, P4 ;  /* 0x000000040707b211 */ /* 0x001fe400020f0c08 */
[-C--:B------:R-:W-:Y:S02]  /*fed0*/  @!P2 LEA R18, P4, R13, R2.reuse, 0x1 ;  /* 0x000000020d12a211 */ /* 0x080fe400078808ff */
[-C--:B------:R-:W-:Y:S01]  /*fee0*/  @!P1 LEA R8, P5, R9, R2.reuse, 0x1 ;  /* 0x0000000209089211 */ /* 0x080fe200078a08ff */
[----:B------:R0:W-:Y:S01]  /*fef0*/  @!P3 ST.E.128 desc[UR36][R6.64], RZ ;  /* 0x000000ff0600b985 */ /* 0x0001e2000c101d24 */
[----:B------:R-:W-:Y:S02]  /*ff00*/  @!P0 LEA R2, P6, R15, R2, 0x1 ;  /* 0x000000020f028211 */ /* 0x000fe400078c08ff */
[-C--:B------:R-:W-:Y:S02]  /*ff10*/  @!P2 LEA.HI.X R19, R13, R4.reuse, R14, 0x1, P4 ;  /* 0x000000040d13a211 */ /* 0x080fe400020f0c0e */
[----:B------:R-:W-:-:S02]  /*ff20*/  @!P1 LEA.HI.X R9, R9, R4, R10, 0x1, P5 ;  /* 0x0000000409099211 */ /* 0x000fc400028f0c0a */
[----:B------:R-:W-:Y:S01]  /*ff30*/  @!P0 LEA.HI.X R3, R15, R4, R12, 0x1, P6 ;  /* 0x000000040f038211 */ /* 0x000fe200030f0c0c */
[----:B------:R0:W-:Y:S04]  /*ff40*/  @!P2 ST.E.128 desc[UR36][R18.64], RZ ;  /* 0x000000ff1200a985 */ /* 0x0001e8000c101d24 */
[----:B------:R0:W-:Y:S04]  /*ff50*/  @!P1 ST.E.128 desc[UR36][R8.64], RZ ;  /* 0x000000ff08009985 */ /* 0x0001e8000c101d24 */
[----:B------:R0:W-:Y:S02]  /*ff60*/  @!P0 ST.E.128 desc[UR36][R2.64], RZ ;  /* 0x000000ff02008985 */ /* 0x0001e4000c101d24 */
.L_x_215:
[----:B------:R-:W-:Y:S05]  /*ff70*/  BSYNC B0 ;  /* 0x0000000000007941 */ /* 0x000fea0003800000 */
.L_x_205:
[----:B------:R-:W-:Y:S02]  /*ff80*/  ULDC UR4, c[0x0][0xc3c] ;  /* 0x00030f0000047ab9 */ /* 0x000fe40000000800 */
[----:B------:R-:W-:-:S06]  /*ff90*/  UISETP.GE.AND UP0, UPT, UR7, UR4, UPT ;  /* 0x000000040700728c */ /* 0x000fcc000bf06270 */
[----:B------:R-:W-:-:S13]  /*ffa0*/  PLOP3.LUT P0, PT, PT, PT, UP0, 0x80, 0x0 ;  /* 0x000000000000781c */ /* 0x000fda0003f0f008 */
[----:B------:R-:W-:Y:S05]  /*ffb0*/  @!P0 BRA `(.L_x_227) ;  /* 0xffffff1000348947 */ /* 0x000fea000383ffff */
[----:B------:R-:W-:Y:S05]  /*ffc0*/  EXIT ;  /* 0x000000000000794d */ /* 0x000fea0003800000 */
.L_x_176:
[----:B------:R-:W-:-:S08]  /*ffd0*/  NOP ;  /* 0x0000000000007918 */ /* 0x000fd00000000000 */
[----:B0-----:R-:W0:-:S00]  /*ffe0*/  USETMAXREG.DEALLOC.CTAPOOL 0x28 ;  /* 0x00000028000079c8 */ /* 0x001e0000080e0500 */
[----:B0-----:R-:W-:Y:S01]  /*fff0*/  LOP3.LUT R2, R2, 0x3, RZ, 0xc0, !PT ;  /* 0x0000000302027812 */ /* 0x001fe200078ec0ff */
[----:B------:R-:W-:Y:S01]  /*10000*/  IMAD.MOV.U32 R6, RZ, RZ, RZ ;  /* 0x000000ffff067224 */ /* 0x000fe200078e00ff */
[----:B------:R-:W-:-:S04]  /*10010*/  LOP3.LUT R23, R23, 0xfffffeff, RZ, 0xc0, !PT ;  /* 0xfffffeff17177812 */ /* 0x000fc800078ec0ff */
[----:B------:R-:W0:Y:S02]  /*10020*/  SHFL.IDX PT, R2, R2, RZ, 0x1f ;  /* 0x00001fff02027589 */ /* 0x000e2400000e0000 */
[----:B0-----:R-:W-:-:S13]  /*10030*/  ISETP.NE.AND P0, PT, R2, RZ, PT ;  /* 0x000000ff0200720c */ /* 0x001fda0003f05270 */
[----:B------:R-:W-:Y:S01]  /*10040*/  @P0 LOP3.LUT R23, R23, 0x100, RZ, 0xfc, !PT ;  /* 0x0000010017170812 */ /* 0x000fe200078efcff */
[----:B------:R-:W-:Y:S06]  /*10050*/  @!P0 BRA `(.L_x_228) ;  /* 0x00000000001c8947 */ /* 0x000fec0003800000 */
[----:B------:R-:W0:Y:S08]  /*10060*/  S2UR UR5, SR_CgaCtaId ;  /* 0x00000000000579c3 */ /* 0x000e300000008800 */
[----:B------:R-:W-:Y:S06]  /*10070*/  BAR.SYNC.DEFER_BLOCKING 0x5, 0x180 ;  /* 0x0146000000007b1d */ /* 0x000fec0000010000 */
[----:B------:R-:W-:-:S02]  /*10080*/  UMOV UR4, 0x400 ;  /* 0x0000040000047882 */ /* 0x000fc40000000000 */
[----:B0-----:R-:W-:-:S09]  /*10090*/  ULEA UR4, UR5, UR4, 0x18 ;  /* 0x0000000405047291 */ /* 0x001fd2000f8ec03f */
[----:B------:R-:W0:Y:S01]  /*100a0*/  LDS.128 R16, [UR4+0x388d0] ;  /* 0x0388d004ff107984 */ /* 0x000e220008000c00 */
[----:B------:R-:W-:Y:S06]  /*100b0*/  BAR.ARV 0x4, 0x180 ;  /* 0x0106000000007b1d */ /* 0x000fec0000002000 */
[----:B------:R-:W-:Y:S05]  /*100c0*/  BRA `(.L_x_229) ;  /* 0x0000000800947947 */ /* 0x000fea0003800000 */
.L_x_228:
[----:B------:R-:W-:Y:S01]  /*100d0*/  LOP3.LUT R7, R0, 0x1f, RZ, 0xc0, !PT ;  /* 0x0000001f00077812 */ /* 0x000fe200078ec0ff */
[----:B------:R-:W-:Y:S01]  /*100e0*/  ULDC UR4, c[0x0][0xc3c] ;  /* 0x00030f0000047ab9 */ /* 0x000fe20000000800 */
[----:B------:R-:W-:Y:S01]  /*100f0*/  IMAD.MOV.U32 R9, RZ, RZ, RZ ;  /* 0x000000ffff097224 */ /* 0x000fe200078e00ff */
[----:B------:R-:W0:Y:S01]  /*10100*/  S2UR UR6, SR_CTAID.X ;  /* 0x00000000000679c3 */ /* 0x000e220000002500 */
[----:B------:R-:W-:Y:S01]  /*10110*/  ISETP.NE.AND P0, PT, R7, 0x1f, PT ;  /* 0x0000001f0700780c */ /* 0x000fe20003f05270 */
[----:B------:R-:W-:-:S03]  /*10120*/  ULDC UR5, c[0x0][0xc38] ;  /* 0x00030e0000057ab9 */ /* 0x000fc60000000800 */
[----:B------:R-:W-:-:S13]  /*10130*/  ISETP.GE.OR P1, PT, R7, UR4, !P0 ;  /* 0x0000000407007c0c */ /* 0x000fda000c726670 */
[----:B------:R-:W1:Y:S08]  /*10140*/  @!P1 LDC.64 R4, c[0x0][0xc80] ;  /* 0x00032000ff049b82 */ /* 0x000e700000000a00 */
[----:B------:R-:W2:Y:S01]  /*10150*/  @!P1 LDC.64 R2, c[0x0][0xc78] ;  /* 0x00031e00ff029b82 */ /* 0x000ea20000000a00 */
[----:B-1----:R-:W-:-:S05]  /*10160*/  @!P1 IMAD.WIDE.U32 R4, R7, 0x4, R4 ;  /* 0x0000000407049825 */ /* 0x002fca00078e0004 */
[----:B------:R-:W3:Y:S01]  /*10170*/  @!P1 LDG.E R6, desc[UR36][R4.64] ;  /* 0x0000002404069981 */ /* 0x000ee2000c1e1900 */
[----:B--2---:R-:W-:-:S05]  /*10180*/  @!P1 IMAD.WIDE.U32 R2, R7, 0x4, R2 ;  /* 0x0000000407029825 */ /* 0x004fca00078e0002 */
[----:B------:R-:W3:Y:S01]  /*10190*/  @!P1 LDG.E R9, desc[UR36][R2.64] ;  /* 0x0000002402099981 */ /* 0x000ee2000c1e1900 */
[C---:B------:R-:W-:Y:S02]  /*101a0*/  ISETP.NE.AND P1, PT, R7.reuse, RZ, PT ;  /* 0x000000ff0700720c */ /* 0x040fe40003f25270 */
[C---:B------:R-:W-:Y:S02]  /*101b0*/  ISETP.GE.U32.AND P2, PT, R7.reuse, 0x2, PT ;  /* 0x000000020700780c */ /* 0x040fe40003f46070 */
[C---:B------:R-:W-:Y:S02]  /*101c0*/  ISETP.GE.U32.AND P3, PT, R7.reuse, 0x4, PT ;  /* 0x000000040700780c */ /* 0x040fe40003f66070 */
[C---:B------:R-:W-:Y:S02]  /*101d0*/  ISETP.GE.U32.AND P4, PT, R7.reuse, 0x8, PT ;  /* 0x000000080700780c */ /* 0x040fe40003f86070 */
[----:B------:R-:W-:Y:S01]  /*101e0*/  ISETP.GE.U32.AND P5, PT, R7, 0x10, PT ;  /* 0x000000100700780c */ /* 0x000fe20003fa6070 */
[----:B------:R-:W-:Y:S01]  /*101f0*/  UMOV UR4, URZ ;  /* 0x0000003f00047c82 */ /* 0x000fe20008000000 */
[----:B---3--:R-:W-:-:S05]  /*10200*/  IMAD R8, R6, R9, RZ ;  /* 0x0000000906087224 */ /* 0x008fca00078e02ff */
[----:B------:R-:W1:Y:S02]  /*10210*/  SHFL.UP PT, R10, R8, 0x1, RZ ;  /* 0x04200000080a7989 */ /* 0x000e6400000e00ff */
[----:B-1----:R-:W-:-:S05]  /*10220*/  SEL R11, R10, RZ, P1 ;  /* 0x000000ff0a0b7207 */ /* 0x002fca0000800000 */
[----:B------:R-:W-:-:S05]  /*10230*/  IMAD.IADD R11, R8, 0x1, R11 ;  /* 0x00000001080b7824 */ /* 0x000fca00078e020b */
        /* <DEDUP_REMOVED lines=12> */
[----:B------:R-:W1:Y:S02]  /*10300*/  SHFL.IDX PT, R8, R5, 0x1f, 0x1f ;  /* 0x03e01f0005087f89 */ /* 0x000e6400000e0000 */
[----:B-1----:R-:W-:-:S05]  /*10310*/  IMAD R8, R8, UR5, RZ ;  /* 0x0000000508087c24 */ /* 0x002fca000f8e02ff */
[----:B0-----:R-:W-:Y:S01]  /*10320*/  ISETP.GT.AND P6, PT, R8, UR6, PT ;  /* 0x0000000608007c0c */ /* 0x001fe2000bfc4270 */
[----:B------:R-:W-:-:S12]  /*10330*/  IMAD.MOV.U32 R3, RZ, RZ, R8 ;  /* 0x000000ffff037224 */ /* 0x000fd800078e0008 */
[----:B------:R-:W-:Y:S05]  /*10340*/  @P6 BRA `(.L_x_230) ;  /* 0x0000000000986947 */ /* 0x000fea0003800000 */
[----:B------:R-:W-:Y:S01]  /*10350*/  IMAD.MOV.U32 R8, RZ, RZ, R3 ;  /* 0x000000ffff087224 */ /* 0x000fe200078e0003 */
[----:B------:R-:W-:Y:S01]  /*10360*/  UMOV UR4, URZ ;  /* 0x0000003f00047c82 */ /* 0x000fe20008000000 */
[----:B------:R-:W-:-:S05]  /*10370*/  ULDC UR5, c[0x0][0xc38] ;  /* 0x00030e0000057ab9 */ /* 0x000fca0000000800 */
.L_x_232:
[----:B------:R-:W0:Y:S01]  /*10380*/  LDC R2, c[0x0][0xc3c] ;  /* 0x00030f00ff027b82 */ /* 0x000e220000000800 */
[----:B------:R-:W-:-:S06]  /*10390*/  UIADD3 UR4, UR4, 0x1f, URZ ;  /* 0x0000001f04047890 */ /* 0x000fcc000fffe03f */
[----:B0-----:R-:W-:-:S13]  /*103a0*/  ISETP.LE.AND P6, PT, R2, UR4, PT ;  /* 0x0000000402007c0c */ /* 0x001fda000bfc3270 */
[----:B------:R-:W-:Y:S05]  /*103b0*/  @P6 BRA `(.L_x_231) ;  /* 0x0000000400ac6947 */ /* 0x000fea0003800000 */
[----:B------:R-:W-:Y:S02]  /*103c0*/  VIADD R9, R7, UR4 ;  /* 0x0000000407097c36 */ /* 0x000fe40008000000 */
[----:B------:R-:W-:-:S03]  /*103d0*/  IMAD.MOV.U32 R6, RZ, RZ, RZ ;  /* 0x000000ffff067224 */ /* 0x000fc600078e00ff */
[----:B------:R-:W-:-:S13]  /*103e0*/  ISETP.GE.OR P6, PT, R9, R2, !P0 ;  /* 0x000000020900720c */ /* 0x000fda00047c6670 */
[----:B------:R-:W0:Y:S08]  /*103f0*/  @!P6 LDC.64 R4, c[0x0][0xc80] ;  /* 0x00032000ff04eb82 */ /* 0x000e300000000a00 */
[----:B------:R-:W1:Y:S01]  /*10400*/  @!P6 LDC.64 R2, c[0x0][0xc78] ;  /* 0x00031e00ff02eb82 */ /* 0x000e620000000a00 */
[----:B0-----:R-:W-:-:S05]  /*10410*/  @!P6 IMAD.WIDE R4, R9, 0x4, R4 ;  /* 0x000000040904e825 */ /* 0x001fca00078e0204 */
[----:B------:R-:W2:Y:S01]  /*10420*/  @!P6 LDG.E R6, desc[UR36][R4.64] ;  /* 0x000000240406e981 */ /* 0x000ea2000c1e1900 */
[----:B-1----:R-:W-:-:S04]  /*10430*/  @!P6 IMAD.WIDE R2, R9, 0x4, R2 ;  /* 0x000000040902e825 */ /* 0x002fc800078e0202 */
[----:B------:R-:W-:-:S06]  /*10440*/  IMAD.MOV.U32 R9, RZ, RZ, RZ ;  /* 0x000000ffff097224 */ /* 0x000fcc00078e00ff */
[----:B------:R-:W2:Y:S02]  /*10450*/  @!P6 LDG.E R9, desc[UR36][R2.64] ;  /* 0x000000240209e981 */ /* 0x000ea4000c1e1900 */
[----:B--2---:R-:W-:-:S05]  /*10460*/  IMAD R13, R6, R9, RZ ;  /* 0x00000009060d7224 */ /* 0x004fca00078e02ff */
[----:B------:R-:W0:Y:S02]  /*10470*/  SHFL.UP PT, R10, R13, 0x1, RZ ;  /* 0x042000000d0a7989 */ /* 0x000e2400000e00ff */
[----:B0-----:R-:W-:-:S05]  /*10480*/  SEL R10, R10, RZ, P1 ;  /* 0x000000ff0a0a7207 */ /* 0x001fca0000800000 */
[----:B------:R-:W-:-:S05]  /*10490*/  IMAD.IADD R10, R13, 0x1, R10 ;  /* 0x000000010d0a7824 */ /* 0x000fca00078e020a */
        /* <DEDUP_REMOVED lines=12> */
[----:B------:R-:W0:Y:S02]  /*10560*/  SHFL.IDX PT, R2, R5, 0x1f, 0x1f ;  /* 0x03e01f0005027f89 */ /* 0x000e2400000e0000 */
[----:B0-----:R-:W-:-:S04]  /*10570*/  IMAD R3, R2, UR5, RZ ;  /* 0x0000000502037c24 */ /* 0x001fc8000f8e02ff */
[----:B------:R-:W-:-:S05]  /*10580*/  IMAD.IADD R8, R3, 0x1, R8 ;  /* 0x0000000103087824 */ /* 0x000fca00078e0208 */
[----:B------:R-:W-:-:S13]  /*10590*/  ISETP.GT.AND P6, PT, R8, UR6, PT ;  /* 0x0000000608007c0c */ /* 0x000fda000bfc4270 */
[----:B------:R-:W-:Y:S05]  /*105a0*/  @!P6 BRA `(.L_x_232) ;  /* 0xfffffffc0074e947 */ /* 0x000fea000383ffff */
.L_x_230:
[----:B------:R-:W-:Y:S02]  /*105b0*/  IMAD.IADD R11, R8, 0x1, -R3 ;  /* 0x00000001080b7824 */ /* 0x000fe400078e0a03 */
[----:B------:R-:W-:Y:S02]  /*105c0*/  IMAD.MOV.U32 R16, RZ, RZ, RZ ;  /* 0x000000ffff107224 */ /* 0x000fe400078e00ff */
[----:B------:R-:W-:-:S05]  /*105d0*/  IMAD R2, R5, UR5, R11 ;  /* 0x0000000505027c24 */ /* 0x000fca000f8e020b */
[----:B------:R-:W-:-:S13]  /*105e0*/  ISETP.GT.AND P0, PT, R2, UR6, PT ;  /* 0x0000000602007c0c */ /* 0x000fda000bf04270 */
[----:B------:R-:W-:-:S04]  /*105f0*/  VOTE.ANY R8, PT, !P0 ;  /* 0x0000000000087806 */ /* 0x000fc800040e0100 */
[----:B------:R-:W0:Y:S01]  /*10600*/  POPC R19, R8 ;  /* 0x0000000800137309 */ /* 0x000e220000000000 */
[----:B------:R-:W-:Y:S01]  /*10610*/  ISETP.NE.AND P0, PT, R8, RZ, PT ;  /* 0x000000ff0800720c */ /* 0x000fe20003f05270 */
[----:B0-----:R-:W0:Y:S04]  /*10620*/  SHFL.IDX PT, R6, R6, R19, 0x1f ;  /* 0x00001f1306067589 */ /* 0x001e2800000e0000 */
[----:B------:R1:W2:Y:S01]  /*10630*/  SHFL.IDX PT, R9, R9, R19, 0x1f ;  /* 0x00001f1309097589 */ /* 0x0002a200000e0000 */
[----:B0-----:R-:W-:-:S04]  /*10640*/  IABS R4, R6 ;  /* 0x0000000600047213 */ /* 0x001fc80000000000 */
[----:B------:R-:W0:Y:S08]  /*10650*/  I2F.RP R10, R4 ;  /* 0x00000004000a7306 */ /* 0x000e300000209400 */
[----:B0-----:R-:W0:Y:S02]  /*10660*/  MUFU.RCP R10, R10 ;  /* 0x0000000a000a7308 */ /* 0x001e240000001000 */
[----:B0-----:R-:W-:-:S06]  /*10670*/  VIADD R2, R10, 0xffffffe ;  /* 0x0ffffffe0a027836 */ /* 0x001fcc0000000000 */
[----:B------:R-:W0:Y:S02]  /*10680*/  F2I.FTZ.U32.TRUNC.NTZ R3, R2 ;  /* 0x0000000200037305 */ /* 0x000e24000021f000 */
[----:B0-----:R-:W-:Y:S01]  /*10690*/  IMAD.MOV R12, RZ, RZ, -R3 ;  /* 0x000000ffff0c7224 */ /* 0x001fe200078e0a03 */
[----:B-12---:R-:W-:Y:S06]  /*106a0*/  @!P0 BRA `(.L_x_233) ;  /* 0x0000000000088947 */ /* 0x006fec0003800000 */
[----:B------:R-:W-:-:S06]  /*106b0*/  VIADD R16, R19, 0xffffffff ;  /* 0xffffffff13107836 */ /* 0x000fcc0000000000 */
[----:B------:R0:W1:Y:S02]  /*106c0*/  SHFL.IDX PT, R16, R5, R16, 0x1f ;  /* 0x00001f1005107589 */ /* 0x00006400000e0000 */
.L_x_233:
[----:B-1----:R-:W-:Y:S01]  /*106d0*/  IMAD R16, R16, UR5, R11 ;  /* 0x0000000510107c24 */ /* 0x002fe2000f8e020b */
[----:B0-----:R-:W-:Y:S01]  /*106e0*/  IABS R5, R9 ;  /* 0x0000000900057213 */ /* 0x001fe20000000000 */
[----:B------:R-:W-:Y:S01]  /*106f0*/  IMAD.MOV.U32 R11, RZ, RZ, R12 ;  /* 0x000000ffff0b7224 */ /* 0x000fe200078e000c */
[----:B------:R-:W-:Y:S01]  /*10700*/  IABS R12, R6 ;  /* 0x00000006000c7213 */ /* 0x000fe20000000000 */
[----:B------:R-:W-:Y:S01]  /*10710*/  IMAD.MOV.U32 R2, RZ, RZ, RZ ;  /* 0x000000ffff027224 */ /* 0x000fe200078e00ff */
[----:B------:R-:W-:Y:S01]  /*10720*/  IADD3 R17, -R16, UR6, RZ ;  /* 0x0000000610117c10 */ /* 0x000fe2000fffe1ff */
[----:B------:R-:W-:Y:S01]  /*10730*/  IMAD R11, R11, R4, RZ ;  /* 0x000000040b0b7224 */ /* 0x000fe200078e02ff */
[----:B------:R-:W0:Y:S01]  /*10740*/  I2F.RP R8, R5 ;  /* 0x0000000500087306 */ /* 0x000e220000209400 */
[----:B------:R-:W-:Y:S01]  /*10750*/  IMAD.MOV R12, RZ, RZ, -R12 ;  /* 0x000000ffff0c7224 */ /* 0x000fe200078e0a0c */
[----:B------:R-:W-:Y:S01]  /*10760*/  IABS R10, R17 ;  /* 0x00000011000a7213 */ /* 0x000fe20000000000 */
[----:B------:R-:W-:-:S04]  /*10770*/  IMAD.HI.U32 R2, R3, R11, R2 ;  /* 0x0000000b03027227 */ /* 0x000fc800078e0002 */
[----:B------:R-:W-:Y:S02]  /*10780*/  IMAD.MOV.U32 R3, RZ, RZ, R10 ;  /* 0x000000ffff037224 */ /* 0x000fe400078e000a */
[----:B------:R-:W-:Y:S02]  /*10790*/  IMAD.MOV.U32 R10, RZ, RZ, R12 ;  /* 0x000000ffff0a7224 */ /* 0x000fe400078e000c */
[----:B------:R-:W-:-:S04]  /*107a0*/  IMAD.HI.U32 R2, R2, R3, RZ ;  /* 0x0000000302027227 */ /* 0x000fc800078e00ff */
[----:B------:R-:W-:Y:S01]  /*107b0*/  IMAD R3, R2, R10, R3 ;  /* 0x0000000a02037224 */ /* 0x000fe200078e0203 */
[----:B0-----:R-:W0:Y:S01]  /*107c0*/  MUFU.RCP R8, R8 ;  /* 0x0000000800087308 */ /* 0x001e220000001000 */
[----:B------:R-:W-:-:S03]  /*107d0*/  VIADD R19, R19, UR4 ;  /* 0x0000000413137c36 */ /* 0x000fc60008000000 */
[----:B------:R-:W-:-:S13]  /*107e0*/  ISETP.GT.U32.AND P1, PT, R4, R3, PT ;  /* 0x000000030400720c */ /* 0x000fda0003f24070 */
[----:B------:R-:W-:Y:S02]  /*107f0*/  @!P1 IMAD.IADD R3, R3, 0x1, -R4 ;  /* 0x0000000103039824 */ /* 0x000fe400078e0a04 */
[----:B0-----:R-:W-:Y:S02]  /*10800*/  VIADD R10, R8, 0xffffffe ;  /* 0x0ffffffe080a7836 */ /* 0x001fe40000000000 */
[----:B------:R-:W-:Y:S01]  /*10810*/  @!P1 VIADD R2, R2, 0x1 ;  /* 0x0000000102029836 */ /* 0x000fe20000000000 */
[----:B------:R-:W-:Y:S02]  /*10820*/  ISETP.GE.U32.AND P0, PT, R3, R4, PT ;  /* 0x000000040300720c */ /* 0x000fe40003f06070 */
[----:B------:R-:W-:Y:S01]  /*10830*/  LOP3.LUT R4, R17, R6, RZ, 0x3c, !PT ;  /* 0x0000000611047212 */ /* 0x000fe200078e3cff */
[----:B------:R0:W1:Y:S01]  /*10840*/  F2I.FTZ.U32.TRUNC.NTZ R3, R10 ;  /* 0x0000000a00037305 */ /* 0x000062000021f000 */
[----:B------:R-:W-:Y:S02]  /*10850*/  ISETP.NE.AND P1, PT, R6, RZ, PT ;  /* 0x000000ff0600720c */ /* 0x000fe40003f25270 */
[----:B------:R-:W-:-:S02]  /*10860*/  ISETP.GE.AND P2, PT, R4, RZ, PT ;  /* 0x000000ff0400720c */ /* 0x000fc40003f46270 */
[----:B0-----:R-:W-:-:S05]  /*10870*/  IABS R10, R9 ;  /* 0x00000009000a7213 */ /* 0x001fca0000000000 */
[----:B------:R-:W-:Y:S01]  /*10880*/  @P0 IADD3 R2, R2, 0x1, RZ ;  /* 0x0000000102020810 */ /* 0x000fe20007ffe0ff */
[----:B------:R-:W-:-:S04]  /*10890*/  IMAD.MOV R10, RZ, RZ, -R10 ;  /* 0x000000ffff0a7224 */ /* 0x000fc800078e0a0a */
[----:B------:R-:W-:Y:S02]  /*108a0*/  IMAD.MOV.U32 R8, RZ, RZ, R2 ;  /* 0x000000ffff087224 */ /* 0x000fe400078e0002 */
[----:B-1----:R-:W-:Y:S02]  /*108b0*/  IMAD.MOV R2, RZ, RZ, -R3 ;  /* 0x000000ffff027224 */ /* 0x002fe400078e0a03 */
[----:B------:R-:W-:Y:S01]  /*108c0*/  @!P2 IMAD.MOV R8, RZ, RZ, -R8 ;  /* 0x000000ffff08a224 */ /* 0x000fe200078e0a08 */
[----:B------:R-:W-:Y:S01]  /*108d0*/  @!P1 LOP3.LUT R8, RZ, R6, RZ, 0x33, !PT ;  /* 0x00000006ff089212 */ /* 0x000fe200078e33ff */
[----:B------:R-:W-:Y:S02]  /*108e0*/  IMAD R11, R2, R5, RZ ;  /* 0x00000005020b7224 */ /* 0x000fe400078e02ff */
[----:B------:R-:W-:Y:S01]  /*108f0*/  IMAD.MOV.U32 R2, RZ, RZ, RZ ;  /* 0x000000ffff027224 */ /* 0x000fe200078e00ff */
[-C--:B------:R-:W-:Y:S01]  /*10900*/  IABS R4, R8.reuse ;  /* 0x0000000800047213 */ /* 0x080fe20000000000 */
[----:B------:R-:W-:-:S02]  /*10910*/  IMAD R6, R6, R8, RZ ;  /* 0x0000000806067224 */ /* 0x000fc400078e02ff */
[----:B------:R-:W-:-:S04]  /*10920*/  IMAD.HI.U32 R2, R3, R11, R2 ;  /* 0x0000000b03027227 */ /* 0x000fc800078e0002 */
[----:B------:R-:W-:Y:S02]  /*10930*/  IMAD.MOV.U32 R3, RZ, RZ, R4 ;  /* 0x000000ffff037224 */ /* 0x000fe400078e0004 */
[----:B------:R-:W-:Y:S02]  /*10940*/  IMAD.MOV.U32 R4, RZ, RZ, R10 ;  /* 0x000000ffff047224 */ /* 0x000fe400078e000a */
[----:B------:R-:W-:-:S04]  /*10950*/  IMAD.HI.U32 R2, R2, R3, RZ ;  /* 0x0000000302027227 */ /* 0x000fc800078e00ff */
[----:B------:R-:W-:Y:S01]  /*10960*/  IMAD R4, R2, R4, R3 ;  /* 0x0000000402047224 */ /* 0x000fe200078e0203 */
[----:B------:R-:W-:Y:S01]  /*10970*/  LOP3.LUT R3, R8, R9, RZ, 0x3c, !PT ;  /* 0x0000000908037212 */ /* 0x000fe200078e3cff */
[----:B------:R-:W-:-:S03]  /*10980*/  IMAD.IADD R17, R17, 0x1, -R6 ;  /* 0x0000000111117824 */ /* 0x000fc600078e0a06 */
[----:B------:R-:W-:Y:S02]  /*10990*/  ISETP.GT.U32.AND P1, PT, R5, R4, PT ;  /* 0x000000040500720c */ /* 0x000fe40003f24070 */
[----:B------:R-:W-:-:S11]  /*109a0*/  ISETP.GE.AND P2, PT, R3, RZ, PT ;  /* 0x000000ff0300720c */ /* 0x000fd60003f46270 */
[----:B------:R-:W-:Y:S02]  /*109b0*/  @!P1 IMAD.IADD R4, R4, 0x1, -R5 ;  /* 0x0000000104049824 */ /* 0x000fe400078e0a05 */
[----:B------:R-:W-:Y:S01]  /*109c0*/  @!P1 VIADD R2, R2, 0x1 ;  /* 0x0000000102029836 */ /* 0x000fe20000000000 */
[----:B------:R-:W-:Y:S02]  /*109d0*/  ISETP.NE.AND P1, PT, R9, RZ, PT ;  /* 0x000000ff0900720c */ /* 0x000fe40003f25270 */
[----:B------:R-:W-:-:S13]  /*109e0*/  ISETP.GE.U32.AND P0, PT, R4, R5, PT ;  /* 0x000000050400720c */ /* 0x000fda0003f06070 */
[----:B------:R-:W-:-:S04]  /*109f0*/  @P0 VIADD R2, R2, 0x1 ;  /* 0x0000000102020836 */ /* 0x000fc80000000000 */
[----:B------:R-:W-:Y:S01]  /*10a00*/  @!P2 IMAD.MOV R2, RZ, RZ, -R2 ;  /* 0x000000ffff02a224 */ /* 0x000fe200078e0a02 */
[----:B------:R-:W-:-:S05]  /*10a10*/  @!P1 LOP3.LUT R2, RZ, R9, RZ, 0x33, !PT ;  /* 0x00000009ff029212 */ /* 0x000fca00078e33ff */
[----:B------:R-:W-:-:S04]  /*10a20*/  IMAD.MOV R18, RZ, RZ, -R2 ;  /* 0x000000ffff127224 */ /* 0x000fc800078e0a02 */
[C---:B------:R-:W-:Y:S02]  /*10a30*/  IMAD R18, R9.reuse, R18, R8 ;  /* 0x0000001209127224 */ /* 0x040fe400078e0208 */
[----:B------:R-:W-:-:S04]  /*10a40*/  IMAD R9, R9, 0x1000000, R2 ;  /* 0x0100000009097824 */ /* 0x000fc800078e0202 */
[----:B------:R-:W-:Y:S01]  /*10a50*/  IMAD R18, R18, 0x10000, R9 ;  /* 0x0001000012127824 */ /* 0x000fe200078e0209 */
[----:B------:R-:W-:Y:S06]  /*10a60*/  BRA `(.L_x_234) ;  /* 0x0000000000147947 */ /* 0x000fec0003800000 */
.L_x_231:
[----:B------:R-:W-:Y:S01]  /*10a70*/  ULDC UR4, c[0x0][0xc3c] ;  /* 0x00030f0000047ab9 */ /* 0x000fe20000000800 */
[----:B------:R-:W-:Y:S02]  /*10a80*/  IMAD.MOV.U32 R17, RZ, RZ, RZ ;  /* 0x000000ffff117224 */ /* 0x000fe400078e00ff */
[----:B------:R-:W-:Y:S02]  /*10a90*/  IMAD.U32 R16, RZ, RZ, UR6 ;  /* 0x00000006ff107e24 */ /* 0x000fe4000f8e00ff */
[----:B------:R-:W-:Y:S02]  /*10aa0*/  IMAD.MOV.U32 R18, RZ, RZ, RZ ;  /* 0x000000ffff127224 */ /* 0x000fe400078e00ff */
[----:B------:R-:W-:-:S07]  /*10ab0*/  IMAD.U32 R19, RZ, RZ, UR4 ;  /* 0x00000004ff137e24 */ /* 0x000fce000f8e00ff */
.L_x_234:
[----:B------:R-:W-:-:S13]  /*10ac0*/  ISETP.NE.AND P0, PT, R7, RZ, PT ;  /* 0x000000ff0700720c */ /* 0x000fda0003f05270 */
[----:B------:R-:W0:Y:S01]  /*10ad0*/  @!P0 S2R R3, SR_CgaCtaId ;  /* 0x0000000000038919 */ /* 0x000e220000008800 */
[----:B------:R-:W-:-:S04]  /*10ae0*/  @!P0 MOV R2, 0x400 ;  /* 0x0000040000028802 */ /* 0x000fc80000000f00 */
[----:B0-----:R-:W-:-:S05]  /*10af0*/  @!P0 LEA R2, R3, R2, 0x18 ;  /* 0x0000000203028211 */ /* 0x001fca00078ec0ff */
[----:B------:R1:W-:Y:S01]  /*10b00*/  @!P0 STS.128 [R2+0x388d0], R16 ;  /* 0x0388d01002008388 */ /* 0x0003e20000000c00 */
[----:B------:R-:W-:Y:S06]  /*10b10*/  BAR.ARV 0x5, 0x180 ;  /* 0x0146000000007b1d */ /* 0x000fec0000002000 */
.L_x_229:
[----:B------:R2:W-:Y:S01]  /*10b20*/  STL [R1+0x28], RZ ;  /* 0x000028ff01007387 */ /* 0x0005e20000100800 */
[----:B------:R-:W-:Y:S01]  /*10b30*/  ULDC UR4, c[0x0][0xc3c] ;  /* 0x00030f0000047ab9 */ /* 0x000fe20000000800 */
[----:B------:R-:W-:Y:S01]  /*10b40*/  IMAD.MOV.U32 R28, RZ, RZ, 0x1 ;  /* 0x00000001ff1c7424 */ /* 0x000fe200078e00ff */
[----:B0-----:R-:W-:Y:S01]  /*10b50*/  ISETP.GE.AND P0, PT, R19, UR4, PT ;  /* 0x0000000413007c0c */ /* 0x001fe2000bf06270 */
[----:B------:R-:W-:-:S12]  /*10b60*/  IMAD.MOV.U32 R27, RZ, RZ, RZ ;  /* 0x000000ffff1b7224 */ /* 0x000fd800078e00ff */
[----:B--2---:R-:W-:Y:S05]  /*10b70*/  @P0 BRA `(.L_x_235) ;  /* 0x0000004c00140947 */ /* 0x004fea0003800000 */
[----:B-1----:R-:W2:Y:S01]  /*10b80*/  LDL R2, [R1+0x50] ;  /* 0x0000500001027983 */ /* 0x002ea20000100800 */
[----:B------:R-:W0:Y:S01]  /*10b90*/  S2UR UR5, SR_CgaCtaId ;  /* 0x00000000000579c3 */ /* 0x000e220000008800 */
[----:B------:R-:W-:Y:S01]  /*10ba0*/  IMAD.SHL.U32 R32, R0, 0x8, RZ ;  /* 0x0000000800207824 */ /* 0x000fe200078e00ff */
[----:B------:R-:W-:Y:S01]  /*10bb0*/  BSSY B8, `(.L_x_235) ;  /* 0x00004c1000087945 */ /* 0x000fe20003800000 */
[----:B------:R1:W-:Y:S01]  /*10bc0*/  STL [R1+0x28], RZ ;  /* 0x000028ff01007387 */ /* 0x0003e20000100800 */
[----:B------:R-:W-:Y:S01]  /*10bd0*/  IMAD.MOV.U32 R28, RZ, RZ, 0x1 ;  /* 0x00000001ff1c7424 */ /* 0x000fe200078e00ff */
[----:B------:R-:W-:Y:S01]  /*10be0*/  ULDC UR39, c[0x0][0xc] ;  /* 0x0000030000277ab9 */ /* 0x000fe20000000800 */
[----:B------:R-:W-:Y:S01]  /*10bf0*/  LOP3.LUT R3, R32, 0x1f8, RZ, 0xc0, !PT ;  /* 0x000001f820037812 */ /* 0x000fe200078ec0ff */
[----:B------:R-:W-:-:S03]  /*10c00*/  IMAD.MOV.U32 R27, RZ, RZ, RZ ;  /* 0x000000ffff1b7224 */ /* 0x000fc600078e00ff */
[----:B------:R-:W-:-:S04]  /*10c10*/  LOP3.LUT R3, R3, 0x38, R0, 0x78, !PT ;  /* 0x0000003803037812 */ /* 0x000fc800078e7800 */
[----:B------:R-:W-:Y:S02]  /*10c20*/  LOP3.LUT R31, R3, 0x200, R32, 0xf8, !PT ;  /* 0x00000200031f7812 */ /* 0x000fe400078ef820 */
[----:B------:R-:W-:-:S04]  /*10c30*/  LOP3.LUT R32, R32, 0x38, RZ, 0xc0, !PT ;  /* 0x0000003820207812 */ /* 0x000fc800078ec0ff */
[C---:B------:R-:W-:Y:S02]  /*10c40*/  LOP3.LUT R37, R32.reuse, 0x40, RZ, 0xfc, !PT ;  /* 0x0000004020257812 */ /* 0x040fe400078efcff */
[C---:B------:R-:W-:Y:S02]  /*10c50*/  LOP3.LUT R36, R32.reuse, 0x80, RZ, 0xfc, !PT ;  /* 0x0000008020247812 */ /* 0x040fe400078efcff */
[----:B------:R-:W-:Y:S02]  /*10c60*/  LOP3.LUT R34, R32, 0xc0, RZ, 0xfc, !PT ;  /* 0x000000c020227812 */ /* 0x000fe400078efcff */
[----:B--2---:R-:W-:Y:S02]  /*10c70*/  R2UR UR4, R2 ;  /* 0x00000000020472ca */ /* 0x004fe400000e0000 */
[C---:B------:R-:W-:Y:S01]  /*10c80*/  LOP3.LUT R2, R0.reuse, 0x7f, RZ, 0xc0, !PT ;  /* 0x0000007f00027812 */ /* 0x040fe200078ec0ff */
[----:B------:R-:W-:-:S03]  /*10c90*/  IMAD.SHL.U32 R0, R0, 0x10, RZ ;  /* 0x0000001000007824 */ /* 0x000fc600078e00ff */
[----:B------:R-:W-:-:S04]  /*10ca0*/  SHF.R.U32.HI R2, RZ, 0x3, R2 ;  /* 0x00000003ff027819 */ /* 0x000fc80000011602 */
[----:B------:R-:W-:-:S03]  /*10cb0*/  LOP3.LUT R0, R2, 0x70, R0, 0xf8, !PT ;  /* 0x0000007002007812 */ /* 0x000fc600078ef800 */
[----:B------:R-:W-:-:S03]  /*10cc0*/  ULOP3.LUT UR38, UR4, 0x2, URZ, 0xfc, !UPT ;  /* 0x0000000204267892 */ /* 0x000fc6000f8efc3f */
[----:B------:R-:W-:Y:S02]  /*10cd0*/  UMOV UR4, 0x400 ;  /* 0x0000040000047882 */ /* 0x000fe40000000000 */
[----:B0-----:R-:W-:-:S06]  /*10ce0*/  ULEA UR4, UR5, UR4, 0x18 ;  /* 0x0000000405047291 */ /* 0x001fcc000f8ec03f */
[----:B------:R-:W-:-:S04]  /*10cf0*/  IMAD.U32 R22, RZ, RZ, UR4 ;  /* 0x00000004ff167e24 */ /* 0x000fc8000f8e00ff */
[----:B-1----:R-:W-:-:S07]  /*10d00*/  IMAD R33, R31, 0x2, R22 ;  /* 0x000000021f217824 */ /* 0x002fce00078e0216 */
.L_x_300:
[----:B0-----:R-:W0:Y:S02]  /*10d10*/  LDC.64 R2, c[0x0][0xc88] ;  /* 0x00032200ff027b82 */ /* 0x001e240000000a00 */
[----:B0-----:R-:W-:-:S05]  /*10d20*/  IMAD.WIDE R2, R19, 0x4, R2 ;  /* 0x0000000413027825 */ /* 0x001fca00078e0202 */
[----:B--2---:R-:W2:Y:S01]  /*10d30*/  LDG.E R29, desc[UR36][R2.64] ;  /* 0x00000024021d7981 */ /* 0x004ea2000c1e1900 */
[----:B------:R-:W-:Y:S05]  /*10d40*/  YIELD ;  /* 0x0000000000007946 */ /* 0x000fea0003800000 */
[----:B------:R-:W-:Y:S01]  /*10d50*/  ULDC.64 UR4, c[0x0][0xa28] ;  /* 0x00028a0000047ab9 */ /* 0x000fe20000000a00 */
[----:B------:R-:W-:Y:S01]  /*10d60*/  IMAD.MOV.U32 R6, RZ, RZ, RZ ;  /* 0x000000ffff067224 */ /* 0x000fe200078e00ff */
[----:B------:R-:W-:Y:S01]  /*10d70*/  ISETP.NE.U32.AND P0, PT, RZ, UR4, PT ;  /* 0x00000004ff007c0c */ /* 0x000fe2000bf05070 */
[----:B------:R-:W-:-:S03]  /*10d80*/  ULDC.64 UR6, c[0x0][0xa18] ;  /* 0x0002860000067ab9 */ /* 0x000fc60000000a00 */
[----:B------:R-:W-:Y:S01]  /*10d90*/  ISETP.NE.AND.EX P0, PT, RZ, UR5, PT, P0 ;  /* 0x00000005ff007c0c */ /* 0x000fe2000bf05300 */
[----:B------:R-:W-:Y:S01]  /*10da0*/  IMAD.MOV.U32 R35, RZ, RZ, RZ ;  /* 0x000000ffff237224 */ /* 0x000fe200078e00ff */
[----:B--2---:R-:W-:-:S11]  /*10db0*/  SHF.R.S32.HI R0, RZ, 0x1f, R29 ;  /* 0x0000001fff007819 */ /* 0x004fd6000001141d */
[C---:B------:R-:W-:Y:S01]  /*10dc0*/  @P0 LEA R2, P1, R29.reuse, UR4, 0x2 ;  /* 0x000000041d020c11 */ /* 0x040fe2000f8210ff */
[C---:B------:R-:W-:Y:S01]  /*10dd0*/  IMAD.SHL.U32 R24, R29.reuse, 0x4, RZ ;  /* 0x000000041d187824 */ /* 0x040fe200078e00ff */
[C-C-:B------:R-:W-:Y:S01]  /*10de0*/  SHF.L.U64.HI R25, R29.reuse, 0x2, R0.reuse ;  /* 0x000000021d197819 */ /* 0x140fe20000010200 */
[----:B------:R0:W-:Y:S01]  /*10df0*/  STL [R1+0x10], R0 ;  /* 0x0000100001007387 */ /* 0x0001e20000100800 */
[----:B------:R-:W-:Y:S01]  /*10e00*/  @P0 LEA.HI.X R3, R29, UR5, R0, 0x2, P1 ;  /* 0x000000051d030c11 */ /* 0x000fe200088f1400 */
[----:B------:R-:W-:-:S04]  /*10e10*/  ULDC.64 UR4, c[0x0][0xa00] ;  /* 0x0002800000047ab9 */ /* 0x000fc80000000a00 */
[----:B------:R1:W2:Y:S01]  /*10e20*/  @P0 LDG.E R6, desc[UR36][R2.64] ;  /* 0x0000002402060981 */ /* 0x0002a2000c1e1900 */
[----:B------:R-:W-:Y:S02]  /*10e30*/  ISETP.NE.U32.AND P0, PT, RZ, UR4, PT ;  /* 0x00000004ff007c0c */ /* 0x000fe4000bf05070 */
[----:B------:R-:W-:Y:S02]  /*10e40*/  LOP3.LUT R23, R23, 0xffffff7f, RZ, 0xc0, !PT ;  /* 0xffffff7f17177812 */ /* 0x000fe400078ec0ff */
[----:B------:R-:W-:Y:S02]  /*10e50*/  ISETP.NE.AND.EX P2, PT, RZ, UR5, PT, P0 ;  /* 0x00000005ff007c0c */ /* 0x000fe4000bf45300 */
[----:B------:R-:W-:Y:S02]  /*10e60*/  ISETP.NE.U32.AND P0, PT, RZ, UR6, PT ;  /* 0x00000006ff007c0c */ /* 0x000fe4000bf05070 */
[----:B-1----:R-:W-:Y:S02]  /*10e70*/  IADD3 R2, P1, R24, UR4, RZ ;  /* 0x0000000418027c10 */ /* 0x002fe4000ff3e0ff */
[----:B------:R-:W-:-:S02]  /*10e80*/  ISETP.NE.AND.EX P0, PT, RZ, UR7, PT, P0 ;  /* 0x00000007ff007c0c */ /* 0x000fc4000bf05300 */
[----:B------:R-:W-:Y:S01]  /*10e90*/  IADD3.X R3, R25, UR5, RZ, P1, !PT ;  /* 0x0000000519037c10 */ /* 0x000fe20008ffe4ff */
[----:B------:R-:W-:-:S04]  /*10ea0*/  ULDC.64 UR4, c[0x0][0x418] ;  /* 0x0001060000047ab9 */ /* 0x000fc80000000a00 */
[----:B------:R-:W-:Y:S01]  /*10eb0*/  @P2 LOP3.LUT R23, R23, 0x80, RZ, 0xfc, !PT ;  /* 0x0000008017172812 */ /* 0x000fe200078efcff */
[----:B------:R1:W5:Y:S05]  /*10ec0*/  @P2 LDG.E R35, desc[UR36][R2.64] ;  /* 0x0000002402232981 */ /* 0x00036a000c1e1900 */
[----:B------:R-:W-:-:S04]  /*10ed0*/  @P0 IADD3 R4, P1, R24, UR6, RZ ;  /* 0x0000000618040c10 */ /* 0x000fc8000ff3e0ff */
[----:B------:R-:W-:-:S05]  /*10ee0*/  @P0 IADD3.X R5, R25, UR7, RZ, P1, !PT ;  /* 0x0000000719050c10 */ /* 0x000fca0008ffe4ff */
[----:B------:R-:W3:Y:S01]  /*10ef0*/  @P0 LDG.E R4, desc[UR36][R4.64] ;  /* 0x0000002404040981 */ /* 0x000ee2000c1e1900 */
[----:B------:R-:W-:-:S03]  /*10f00*/  UISETP.NE.U32.AND UP0, UPT, UR4, URZ, UPT ;  /* 0x0000003f0400728c */ /* 0x000fc6000bf05070 */
[----:B------:R-:W-:Y:S01]  /*10f10*/  ULDC UR4, c[0x0][0x424] ;  /* 0x0001090000047ab9 */ /* 0x000fe20000000800 */
[----:B------:R-:W-:-:S03]  /*10f20*/  UISETP.NE.AND.EX UP0, UPT, UR5, URZ, UPT, UP0 ;  /* 0x0000003f0500728c */ /* 0x000fc6000bf05300 */
[----:B------:R-:W-:Y:S01]  /*10f30*/  ULDC UR5, c[0x0][0x2f0] ;  /* 0x0000bc0000057ab9 */ /* 0x000fe20000000800 */
[----:B------:R-:W-:-:S04]  /*10f40*/  USEL UR4, UR4, 0x1, UP0 ;  /* 0x0000000104047887 */ /* 0x000fc80008000000 */
[----:B------:R-:W-:-:S06]  /*10f50*/  UIMAD UR4, UR4, UR5, URZ ;  /* 0x00000005040472a4 */ /* 0x000fcc000f8e023f */
[----:B0-----:R-:W-:Y:S01]  /*10f60*/  IMAD.U32 R0, RZ, RZ, UR4 ;  /* 0x00000004ff007e24 */ /* 0x001fe2000f8e00ff */
[----:B--2---:R1:W-:Y:S04]  /*10f70*/  STL [R1+0x8], R6 ;  /* 0x0000080601007387 */ /* 0x0043e80000100800 */
[----:B---3--:R1:W-:Y:S01]  /*10f80*/  @P0 STL [R1+0x20], R4 ;  /* 0x0000200401000387 */ /* 0x0083e20000100800 */
[----:B------:R-:W-:Y:S05]  /*10f90*/  @P0 BRA `(.L_x_236) ;  /* 0x0000000000200947 */ /* 0x000fea0003800000 */
[----:B------:R-:W-:Y:S02]  /*10fa0*/  ULDC UR4, c[0x0][0x288] ;  /* 0x0000a20000047ab9 */ /* 0x000fe40000000800 */
[----:B-1----:R-:W-:-:S05]  /*10fb0*/  IMAD.U32 R4, RZ, RZ, UR4 ;  /* 0x00000004ff047e24 */ /* 0x002fca000f8e00ff */
[----:B------:R0:W-:Y:S01]  /*10fc0*/  STL [R1+0x20], R4 ;  /* 0x0000200401007387 */ /* 0x0001e20000100800 */
[----:B------:R-:W-:Y:S05]  /*10fd0*/  @!P2 BRA `(.L_x_236) ;  /* 0x000000000010a947 */ /* 0x000fea0003800000 */
[----:B------:R-:W2:Y:S04]  /*10fe0*/  LDG.E R5, desc[UR36][R2.64] ;  /* 0x0000002402057981 */ /* 0x000ea8000c1e1900 */
[----:B0-----:R-:W2:Y:S02]  /*10ff0*/  LDG.E R4, desc[UR36][R2.64+0x4] ;  /* 0x0000042402047981 */ /* 0x001ea4000c1e1900 */
[----:B--2---:R-:W-:-:S05]  /*11000*/  IMAD.IADD R2, R4, 0x1, -R5 ;  /* 0x0000000104027824 */ /* 0x004fca00078e0a05 */
[----:B------:R2:W-:Y:S02]  /*11010*/  STL [R1+0x20], R2 ;  /* 0x0000200201007387 */ /* 0x0005e40000100800 */
.L_x_236:
[----:B------:R-:W-:Y:S01]  /*11020*/  ULDC.64 UR4, c[0x0][0xa20] ;  /* 0x0002880000047ab9 */ /* 0x000fe20000000a00 */
[----:B------:R-:W-:Y:S01]  /*11030*/  IMAD.MOV.U32 R30, RZ, RZ, R29 ;  /* 0x000000ffff1e7224 */ /* 0x000fe200078e001d */
[----:B------:R-:W-:-:S04]  /*11040*/  ISETP.NE.U32.AND P0, PT, RZ, UR4, PT ;  /* 0x00000004ff007c0c */ /* 0x000fc8000bf05070 */
[----:B------:R-:W-:-:S13]  /*11050*/  ISETP.NE.AND.EX P0, PT, RZ, UR5, PT, P0 ;  /* 0x00000005ff007c0c */ /* 0x000fda000bf05300 */
[----:B------:R-:W-:Y:S05]  /*11060*/  @!P0 BRA `(.L_x_237) ;  /* 0x0000000000108947 */ /* 0x000fea0003800000 */
[----:B-12---:R-:W-:-:S04]  /*11070*/  IADD3 R2, P0, R24, UR4, RZ ;  /* 0x0000000418027c10 */ /* 0x006fc8000ff1e0ff */
[----:B------:R-:W-:-:S05]  /*11080*/  IADD3.X R3, R25, UR5, RZ, P0, !PT ;  /* 0x0000000519037c10 */ /* 0x000fca00087fe4ff */
[----:B------:R1:W5:Y:S01]  /*11090*/  LDG.E R0, desc[UR36][R2.64] ;  /* 0x0000002402007981 */ /* 0x000362000c1e1900 */
[----:B------:R-:W-:Y:S05]  /*110a0*/  BRA `(.L_x_238) ;  /* 0x0000000000247947 */ /* 0x000fea0003800000 */
.L_x_237:
[----:B------:R-:W-:Y:S02]  /*110b0*/  ULDC.64 UR4, c[0x0][0xa08] ;  /* 0x0002820000047ab9 */ /* 0x000fe40000000a00 */
[----:B------:R-:W-:-:S04]  /*110c0*/  ISETP.NE.U32.AND P0, PT, RZ, UR4, PT ;  /* 0x00000004ff007c0c */ /* 0x000fc8000bf05070 */
[----:B------:R-:W-:-:S13]  /*110d0*/  ISETP.NE.AND.EX P0, PT, RZ, UR5, PT, P0 ;  /* 0x00000005ff007c0c */ /* 0x000fda000bf05300 */
[----:B------:R-:W-:Y:S05]  /*110e0*/  @!P0 BRA `(.L_x_238) ;  /* 0x0000000000148947 */ /* 0x000fea0003800000 */
[----:B-12---:R-:W1:Y:S02]  /*110f0*/  LDC.64 R2, c[0x0][0xa08] ;  /* 0x00028200ff027b82 */ /* 0x006e640000000a00 */
[----:B-1----:R-:W-:-:S05]  /*11100*/  IMAD.WIDE R2, R30, 0x4, R2 ;  /* 0x000000041e027825 */ /* 0x002fca00078e0202 */
[----:B------:R-:W2:Y:S04]  /*11110*/  LDG.E R0, desc[UR36][R2.64] ;  /* 0x0000002402007981 */ /* 0x000ea8000c1e1900 */
[----:B------:R-:W2:Y:S02]  /*11120*/  LDG.E R5, desc[UR36][R2.64+0x4] ;  /* 0x0000042402057981 */ /* 0x000ea4000c1e1900 */
[----:B--2---:R-:W-:-:S07]  /*11130*/  IMAD.IADD R0, R5, 0x1, -R0 ;  /* 0x0000000105007824 */ /* 0x004fce00078e0a00 */
.L_x_238:
[----:B01---5:R-:W-:Y:S01]  /*11140*/  IMAD.IADD R4, R0, 0x1, -R6 ;  /* 0x0000000100047824 */ /* 0x023fe200078e0a06 */
[----:B------:R-:W-:Y:S01]  /*11150*/  LOP3.LUT R0, R18, 0xff000000, RZ, 0xc0, !PT ;  /* 0xff00000012007812 */ /* 0x000fe200078ec0ff */
[----:B------:R-:W-:Y:S02]  /*11160*/  BSSY B0, `(.L_x_239) ;  /* 0x0000029000007945 */ /* 0x000fe40003800000 */
[C---:B--2---:R-:W-:Y:S01]  /*11170*/  VIADD R2, R4.reuse, 0x4f ;  /* 0x0000004f04027836 */ /* 0x044fe20000000000 */
[----:B------:R-:W-:Y:S01]  /*11180*/  ISETP.GE.AND P0, PT, R4, 0x1, PT ;  /* 0x000000010400780c */ /* 0x000fe20003f06270 */
[----:B------:R0:W-:Y:S01]  /*11190*/  STL [R1], R4 ;  /* 0x0000000401007387 */ /* 0x0001e20000100800 */
[----:B------:R-:W-:Y:S01]  /*111a0*/  SHF.R.U32.HI R3, RZ, 0x8, R0 ;  /* 0x00000008ff037819 */ /* 0x000fe20000011600 */
[----:B------:R-:W-:Y:S01]  /*111b0*/  IMAD.HI R2, R2, 0x66666667, RZ ;  /* 0x6666666702027827 */ /* 0x000fe200078e02ff */
[----:B------:R-:W-:-:S04]  /*111c0*/  LOP3.LUT R0, R18, 0xff0000, RZ, 0xc0, !PT ;  /* 0x00ff000012007812 */ /* 0x000fc800078ec0ff */
[----:B------:R-:W-:Y:S01]  /*111d0*/  LEA.HI R6, R0, R3, RZ, 0x10 ;  /* 0x0000000300067211 */ /* 0x000fe200078f80ff */
[----:B------:R-:W-:Y:S01]  /*111e0*/  IMAD.MOV.U32 R0, RZ, RZ, RZ ;  /* 0x000000ffff007224 */ /* 0x000fe200078e00ff */
[----:B------:R-:W-:Y:S02]  /*111f0*/  SHF.R.U32.HI R3, RZ, 0x1f, R2 ;  /* 0x0000001fff037819 */ /* 0x000fe40000011602 */
[----:B------:R-:W-:Y:S02]  /*11200*/  LOP3.LUT R5, R6, 0xff, RZ, 0xc0, !PT ;  /* 0x000000ff06057812 */ /* 0x000fe400078ec0ff */
[----:B0-----:R-:W-:Y:S01]  /*11210*/  LEA.HI.SX32 R4, R2, R3, 0x1b ;  /* 0x0000000302047211 */ /* 0x001fe200078fdaff */
[----:B------:R-:W-:Y:S06]  /*11220*/  @!P0 BRA `(.L_x_240) ;  /* 0x0000000000708947 */ /* 0x000fec0003800000 */
[----:B------:R-:W-:-:S04]  /*11230*/  SHF.R.U32.HI R6, RZ, 0x10, R6 ;  /* 0x00000010ff067819 */ /* 0x000fc80000011606 */
[----:B------:R-:W-:-:S13]  /*11240*/  ISETP.NE.AND P0, PT, R6, RZ, PT ;  /* 0x000000ff0600720c */ /* 0x000fda0003f05270 */
[----:B------:R-:W0:Y:S02]  /*11250*/  @!P0 LDC R6, c[0x0][0x9f0] ;  /* 0x00027c00ff068b82 */ /* 0x000e240000000800 */
[-C--:B0-----:R-:W-:Y:S02]  /*11260*/  IABS R8, R6.reuse ;  /* 0x0000000600087213 */ /* 0x081fe40000000000 */
[----:B------:R-:W-:Y:S02]  /*11270*/  IADD3 R7, R6, -0x1, R4 ;  /* 0xffffffff06077810 */ /* 0x000fe40007ffe004 */
[----:B------:R-:W0:Y:S02]  /*11280*/  I2F.RP R9, R8 ;  /* 0x0000000800097306 */ /* 0x000e240000209400 */
[----:B------:R-:W-:-:S04]  /*11290*/  LOP3.LUT R0, R7, R6, RZ, 0x3c, !PT ;  /* 0x0000000607007212 */ /* 0x000fc800078e3cff */
[----:B------:R-:W-:Y:S02]  /*112a0*/  ISETP.GE.AND P2, PT, R0, RZ, PT ;  /* 0x000000ff0000720c */ /* 0x000fe40003f46270 */
[----:B0-----:R-:W0:Y:S02]  /*112b0*/  MUFU.RCP R9, R9 ;  /* 0x0000000900097308 */ /* 0x001e240000001000 */
[----:B0-----:R-:W-:-:S06]  /*112c0*/  VIADD R2, R9, 0xffffffe ;  /* 0x0ffffffe09027836 */ /* 0x001fcc0000000000 */
[----:B------:R0:W1:Y:S02]  /*112d0*/  F2I.FTZ.U32.TRUNC.NTZ R3, R2 ;  /* 0x0000000200037305 */ /* 0x000064000021f000 */
[----:B0-----:R-:W-:Y:S02]  /*112e0*/  IMAD.MOV.U32 R2, RZ, RZ, RZ ;  /* 0x000000ffff027224 */ /* 0x001fe400078e00ff */
[----:B-1----:R-:W-:-:S04]  /*112f0*/  IMAD.MOV R0, RZ, RZ, -R3 ;  /* 0x000000ffff007224 */ /* 0x002fc800078e0a03 */
[----:B------:R-:W-:-:S04]  /*11300*/  IMAD R0, R0, R8, RZ ;  /* 0x0000000800007224 */ /* 0x000fc800078e02ff */
[----:B------:R-:W-:Y:S01]  /*11310*/  IMAD.HI.U32 R0, R3, R0, R2 ;  /* 0x0000000003007227 */ /* 0x000fe200078e0002 */
[----:B------:R-:W-:Y:S02]  /*11320*/  IABS R3, R7 ;  /* 0x0000000700037213 */ /* 0x000fe40000000000 */
[----:B------:R-:W-:-:S03]  /*11330*/  IABS R7, R6 ;  /* 0x0000000600077213 */ /* 0x000fc60000000000 */
[----:B------:R-:W-:-:S04]  /*11340*/  IMAD.HI.U32 R0, R0, R3, RZ ;  /* 0x0000000300007227 */ /* 0x000fc800078e00ff */
[----:B------:R-:W-:-:S04]  /*11350*/  IMAD.MOV R2, RZ, RZ, -R7 ;  /* 0x000000ffff027224 */ /* 0x000fc800078e0a07 */
[----:B------:R-:W-:-:S05]  /*11360*/  IMAD R3, R0, R2, R3 ;  /* 0x0000000200037224 */ /* 0x000fca00078e0203 */
[----:B------:R-:W-:-:S13]  /*11370*/  ISETP.GT.U32.AND P1, PT, R8, R3, PT ;  /* 0x000000030800720c */ /* 0x000fda0003f24070 */
[----:B------:R-:W-:Y:S01]  /*11380*/  @!P1 IMAD.IADD R3, R3, 0x1, -R8 ;  /* 0x0000000103039824 */ /* 0x000fe200078e0a08 */
[----:B------:R-:W-:Y:S02]  /*11390*/  @!P1 IADD3 R0, R0, 0x1, RZ ;  /* 0x0000000100009810 */ /* 0x000fe40007ffe0ff */
[----:B------:R-:W-:Y:S02]  /*113a0*/  ISETP.NE.AND P1, PT, R6, RZ, PT ;  /* 0x000000ff0600720c */ /* 0x000fe40003f25270 */
[----:B------:R-:W-:-:S13]  /*113b0*/  ISETP.GE.U32.AND P0, PT, R3, R8, PT ;  /* 0x000000080300720c */ /* 0x000fda0003f06070 */
[----:B------:R-:W-:-:S04]  /*113c0*/  @P0 VIADD R0, R0, 0x1 ;  /* 0x0000000100000836 */ /* 0x000fc80000000000 */
[----:B------:R-:W-:Y:S01]  /*113d0*/  @!P2 IMAD.MOV R0, RZ, RZ, -R0 ;  /* 0x000000ffff00a224 */ /* 0x000fe200078e0a00 */
[----:B------:R-:W-:-:S07]  /*113e0*/  @!P1 LOP3.LUT R0, RZ, R6, RZ, 0x33, !PT ;  /* 0x00000006ff009212 */ /* 0x000fce00078e33ff */
.L_x_240:
[----:B------:R-:W-:Y:S05]  /*113f0*/  BSYNC B0 ;  /* 0x0000000000007941 */ /* 0x000fea0003800000 */
.L_x_239:
[-C--:B------:R-:W-:Y:S01]  /*11400*/  IMAD R3, R5, R0.reuse, RZ ;  /* 0x0000000005037224 */ /* 0x080fe200078e02ff */
[----:B------:R-:W-:Y:S04]  /*11410*/  BSSY B7, `(.L_x_241) ;  /* 0x0000378000077945 */ /* 0x000fe80003800000 */
[----:B------:R-:W-:Y:S01]  /*11420*/  VIADDMNMX R2, R3, R0, R4, PT ;  /* 0x0000000003027246 */ /* 0x000fe20003800104 */
[----:B------:R0:W-:Y:S03]  /*11430*/  STL [R1+0x4], R3 ;  /* 0x0000040301007387 */ /* 0x0001e60000100800 */
[----:B------:R-:W-:Y:S01]  /*11440*/  ISETP.GT.AND P0, PT, R2, R3, PT ;  /* 0x000000030200720c */ /* 0x000fe20003f04270 */
[----:B------:R0:W-:-:S12]  /*11450*/  STL [R1+0x24], R2 ;  /* 0x0000240201007387 */ /* 0x0001d80000100800 */
[----:B0-----:R-:W-:Y:S05]  /*11460*/  @P0 BRA `(.L_x_242) ;  /* 0x0000000000440947 */ /* 0x001fea0003800000 */
[----:B------:R-:W0:Y:S02]  /*11470*/  S2R R2, SR_TID.X ;  /* 0x0000000000027919 */ /* 0x000e240000002100 */
[----:B0-----:R-:W-:-:S04]  /*11480*/  LOP3.LUT R2, R2, 0x7f, RZ, 0xc0, !PT ;  /* 0x0000007f02027812 */ /* 0x001fc800078ec0ff */
[----:B------:R-:W-:-:S13]  /*11490*/  ISETP.NE.AND P0, PT, R2, RZ, PT ;  /* 0x000000ff0200720c */ /* 0x000fda0003f05270 */
[----:B------:R-:W-:Y:S05]  /*114a0*/  @P0 BRA `(.L_x_243) ;  /* 0x0000003400b80947 */ /* 0x000fea0003800000 */
[----:B------:R-:W0:Y:S01]  /*114b0*/  S2R R5, SR_LANEID ;  /* 0x0000000000057919 */ /* 0x000e220000000000 */
[----:B------:R-:W-:Y:S01]  /*114c0*/  VOTEU.ANY UR4, UPT, PT ;  /* 0x0000000000047886 */ /* 0x000fe200038e0100 */
[----:B------:R-:W1:Y:S01]  /*114d0*/  LDC.64 R2, c[0x0][0xc60] ;  /* 0x00031800ff027b82 */ /* 0x000e620000000a00 */
[----:B------:R-:W0:Y:S02]  /*114e0*/  FLO.U32 R0, UR4 ;  /* 0x0000000400007d00 */ /* 0x000e2400080e0000 */
[----:B0-----:R-:W-:-:S06]  /*114f0*/  ISETP.EQ.U32.AND P0, PT, R0, R5, PT ;  /* 0x000000050000720c */ /* 0x001fcc0003f02070 */
[----:B------:R-:W1:Y:S07]  /*11500*/  POPC R5, UR4 ;  /* 0x0000000400057d09 */ /* 0x000e6e0008000000 */
[----:B-1----:R-:W2:Y:S01]  /*11510*/  @P0 ATOMG.E.ADD.STRONG.GPU PT, R3, desc[UR36][R2.64], R5 ;  /* 0x00000005020309a8 */ /* 0x002ea200081ee1e4 */
[----:B------:R-:W0:Y:S02]  /*11520*/  S2R R4, SR_LTMASK ;  /* 0x0000000000047919 */ /* 0x000e240000003900 */
[----:B0-----:R-:W-:-:S04]  /*11530*/  LOP3.LUT R4, R4, UR4, RZ, 0xc0, !PT ;  /* 0x0000000404047c12 */ /* 0x001fc8000f8ec0ff */
[----:B------:R-:W0:Y:S01]  /*11540*/  POPC R7, R4 ;  /* 0x0000000400077309 */ /* 0x000e220000000000 */
[----:B--2---:R-:W0:Y:S02]  /*11550*/  SHFL.IDX PT, R0, R3, R0, 0x1f ;  /* 0x00001f0003007589 */ /* 0x004e2400000e0000 */
[----:B0-----:R-:W-:Y:S01]  /*11560*/  IADD3 R16, R0, UR39, R7 ;  /* 0x0000002700107c10 */ /* 0x001fe2000fffe007 */
[----:B------:R-:W-:Y:S06]  /*11570*/  BRA `(.L_x_243) ;  /* 0x0000003400847947 */ /* 0x000fec0003800000 */
.L_x_242:
[----:B------:R-:W-:Y:S01]  /*11580*/  VIADD R0, R22, 0x24400 ;  /* 0x0002440016007836 */ /* 0x000fe20000000000 */
[----:B------:R-:W-:Y:S04]  /*11590*/  BSSY B6, `(.L_x_244) ;  /* 0x0000013000067945 */ /* 0x000fe80003800000 */
[----:B------:R-:W-:-:S13]  /*115a0*/  LOP3.LUT P0, RZ, R0, 0x3ff, RZ, 0xc0, !PT ;  /* 0x000003ff00ff7812 */ /* 0x000fda000780c0ff */
[----:B------:R-:W-:Y:S05]  /*115b0*/  @!P0 BRA `(.L_x_245) ;  /* 0x0000000000408947 */ /* 0x000fea0003800000 */
[----:B------:R-:W-:Y:S01]  /*115c0*/  MOV R2, 0x0 ;  /* 0x0000000000027802 */ /* 0x000fe20000000f00 */
[----:B------:R-:W-:Y:S01]  /*115d0*/  ULDC.64 UR6, c[0x4][0x138] ;  /* 0x01004e0000067ab9 */ /* 0x000fe20000000a00 */
[----:B------:R-:W-:Y:S01]  /*115e0*/  ULDC.64 UR8, c[0x4][0x140] ;  /* 0x0100500000087ab9 */ /* 0x000fe20000000a00 */
[----:B------:R-:W-:Y:S01]  /*115f0*/  ULDC.64 UR4, c[0x4][0x98] ;  /* 0x0100260000047ab9 */ /* 0x000fe20000000a00 */
[----:B------:R-:W-:Y:S02]  /*11600*/  IMAD.U32 R4, RZ, RZ, UR6 ;  /* 0x00000006ff047e24 */ /* 0x000fe4000f8e00ff */
[----:B------:R-:W0:Y:S01]  /*11610*/  LDC.64 R2, c[0x4][R2] ;  /* 0x0100000002027b82 */ /* 0x000e220000000a00 */
[----:B------:R-:W-:Y:S02]  /*11620*/  IMAD.U32 R5, RZ, RZ, UR7 ;  /* 0x00000007ff057e24 */ /* 0x000fe4000f8e00ff */
[----:B------:R-:W-:Y:S02]  /*11630*/  IMAD.U32 R6, RZ, RZ, UR8 ;  /* 0x00000008ff067e24 */ /* 0x000fe4000f8e00ff */
[----:B------:R-:W-:-:S02]  /*11640*/  IMAD.U32 R7, RZ, RZ, UR9 ;  /* 0x00000009ff077e24 */ /* 0x000fc4000f8e00ff */
[----:B------:R-:W-:Y:S02]  /*11650*/  IMAD.U32 R10, RZ, RZ, UR4 ;  /* 0x00000004ff0a7e24 */ /* 0x000fe4000f8e00ff */
[----:B------:R-:W-:Y:S02]  /*11660*/  IMAD.U32 R11, RZ, RZ, UR5 ;  /* 0x00000005ff0b7e24 */ /* 0x000fe4000f8e00ff */
[----:B------:R-:W-:Y:S02]  /*11670*/  IMAD.MOV.U32 R8, RZ, RZ, 0x70 ;  /* 0x00000070ff087424 */ /* 0x000fe400078e00ff */
[----:B------:R-:W-:Y:S02]  /*11680*/  IMAD.MOV.U32 R12, RZ, RZ, 0x1 ;  /* 0x00000001ff0c7424 */ /* 0x000fe400078e00ff */
[----:B------:R-:W-:-:S07]  /*11690*/  IMAD.MOV.U32 R13, RZ, RZ, RZ ;  /* 0x000000ffff0d7224 */ /* 0x000fce00078e00ff */
[----:B------:R-:W-:-:S07]  /*116a0*/  LEPC R20, `(.L_x_245) ;  /* 0x000000001014794e */ /* 0x000fce0000000000 */
[----:B0-----:R-:W-:Y:S05]  /*116b0*/  CALL.ABS.NOINC R2 ;  /* 0x0000000002007343 */ /* 0x001fea0003c00000 */
.L_x_245:
[----:B------:R-:W-:Y:S05]  /*116c0*/  BSYNC B6 ;  /* 0x0000000000067941 */ /* 0x000fea0003800000 */
.L_x_244:
        /* <DEDUP_REMOVED lines=8> */
[----:B------:R0:W1:Y:S01]  /*11750*/  LDC.64 R2, c[0x4][R26] ;  /* 0x010000001a027b82 */ /* 0x0000620000000a00 */
[----:B------:R-:W-:Y:S02]  /*11760*/  IMAD.U32 R4, RZ, RZ, UR6 ;  /* 0x00000006ff047e24 */ /* 0x000fe4000f8e00ff */
[----:B------:R-:W-:Y:S02]  /*11770*/  IMAD.U32 R5, RZ, RZ, UR7 ;  /* 0x00000007ff057e24 */ /* 0x000fe4000f8e00ff */
[----:B------:R-:W-:Y:S02]  /*11780*/  IMAD.U32 R6, RZ, RZ, UR8 ;  /* 0x00000008ff067e24 */ /* 0x000fe4000f8e00ff */
[----:B------:R-:W-:-:S02]  /*11790*/  IMAD.U32 R7, RZ, RZ, UR9 ;  /* 0x00000009ff077e24 */ /* 0x000fc4000f8e00ff */
[----:B------:R-:W-:Y:S02]  /*117a0*/  IMAD.U32 R10, RZ, RZ, UR4 ;  /* 0x00000004ff0a7e24 */ /* 0x000fe4000f8e00ff */
[----:B------:R-:W-:Y:S02]  /*117b0*/  IMAD.U32 R11, RZ, RZ, UR5 ;  /* 0x00000005ff0b7e24 */ /* 0x000fe4000f8e00ff */
[----:B------:R-:W-:Y:S02]  /*117c0*/  IMAD.MOV.U32 R8, RZ, RZ, 0x70 ;  /* 0x00000070ff087424 */ /* 0x000fe400078e00ff */
[----:B------:R-:W-:Y:S02]  /*117d0*/  IMAD.MOV.U32 R12, RZ, RZ, 0x1 ;  /* 0x00000001ff0c7424 */ /* 0x000fe400078e00ff */
[----:B0-----:R-:W-:-:S07]  /*117e0*/  IMAD.MOV.U32 R13, RZ, RZ, RZ ;  /* 0x000000ffff0d7224 */ /* 0x001fce00078e00ff */
[----:B------:R-:W-:-:S07]  /*117f0*/  LEPC R20, `(.L_x_248) ;  /* 0x000000001014794e */ /* 0x000fce0000000000 */
[----:B-1----:R-:W-:Y:S05]  /*11800*/  CALL.ABS.NOINC R2 ;  /* 0x0000000002007343 */ /* 0x002fea0003c00000 */
.L_x_248:
[----:B------:R0:W1:Y:S01]  /*11810*/  LDC.64 R2, c[0x4][R26] ;  /* 0x010000001a027b82 */ /* 0x0000620000000a00 */
[----:B------:R-:W-:Y:S01]  /*11820*/  ULDC.64 UR6, c[0x4][0x138] ;  /* 0x01004e0000067ab9 */ /* 0x000fe20000000a00 */
[----:B------:R-:W-:Y:S01]  /*11830*/  ULDC.64 UR8, c[0x4][0x140] ;  /* 0x0100500000087ab9 */ /* 0x000fe20000000a00 */
[----:B------:R-:W-:Y:S01]  /*11840*/  ULDC.64 UR4, c[0x4][0xa8] ;  /* 0x01002a0000047ab9 */ /* 0x000fe20000000a00 */
        /* <DEDUP_REMOVED lines=11> */
.L_x_247:
[----:B------:R-:W-:Y:S05]  /*11900*/  BSYNC B6 ;  /* 0x0000000000067941 */ /* 0x000fea0003800000 */
.L_x_246:
[----:B------:R-:W2:Y:S01]  /*11910*/  LDL R2, [R1+0x24] ;  /* 0x0000240001027983 */ /* 0x000ea20000100800 */
[----:B------:R-:W-:Y:S01]  /*11920*/  ULDC.64 UR4, c[0x0][0x9f8] ;  /* 0x00027e0000047ab9 */ /* 0x000fe20000000a00 */
[----:B------:R-:W0:Y:S02]  /*11930*/  LDC R6, c[0x0][0x430] ;  /* 0x00010c00ff067b82 */ /* 0x000e240000000800 */
[----:B------:R-:W3:Y:S01]  /*11940*/  LDL R4, [R1] ;  /* 0x0000000001047983 */ /* 0x000ee20000100800 */
[----:B------:R-:W-:-:S03]  /*11950*/  ISETP.NE.U32.AND P0, PT, RZ, UR4, PT ;  /* 0x00000004ff007c0c */ /* 0x000fc6000bf05070 */
[----:B------:R-:W4:Y:S01]  /*11960*/  LDL R21, [R1+0x8] ;  /* 0x0000080001157983 */ /* 0x000f220000100800 */
[----:B------:R-:W-:-:S13]  /*11970*/  ISETP.NE.AND.EX P0, PT, RZ, UR5, PT, P0 ;  /* 0x00000005ff007c0c */ /* 0x000fda000bf05300 */
[----:B------:R-:W-:Y:S01]  /*11980*/  @P0 IADD3 R24, P1, R24, UR4, RZ ;  /* 0x0000000418180c10 */ /* 0x000fe2000ff3e0ff */
[----:B------:R-:W1:Y:S01]  /*11990*/  S2R R20, SR_TID.X ;  /* 0x0000000000147919 */ /* 0x000e620000002100 */
[----:B------:R-:W-:Y:S02]  /*119a0*/  ULDC UR4, c[0x0][0x2f4] ;  /* 0x0000bd0000047ab9 */ /* 0x000fe40000000800 */
[----:B------:R-:W-:-:S05]  /*119b0*/  @P0 IADD3.X R25, R25, UR5, RZ, P1, !PT ;  /* 0x0000000519190c10 */ /* 0x000fca0008ffe4ff */
[----:B------:R1:W4:Y:S01]  /*119c0*/  @P0 LDG.E R30, desc[UR36][R24.64] ;  /* 0x00000024181e0981 */ /* 0x000322000c1e1900 */
[----:B0-----:R-:W-:Y:S02]  /*119d0*/  ISETP.NE.AND P2, PT, R6, 0x1, PT ;  /* 0x000000010600780c */ /* 0x001fe40003f45270 */
[----:B------:R-:W-:-:S11]  /*119e0*/  LOP3.LUT R23, R23, 0xffffffbf, RZ, 0xc0, !PT ;  /* 0xffffffbf17177812 */ /* 0x000fd600078ec0ff */
[----:B------:R-:W0:Y:S01]  /*119f0*/  @P2 LDC R3, c[0x0][0x434] ;  /* 0x00010d00ff032b82 */ /* 0x000e220000000800 */
[----:B------:R-:W-:Y:S02]  /*11a00*/  @P2 LOP3.LUT R23, R23, 0x40, RZ, 0xfc, !PT ;  /* 0x0000004017172812 */ /* 0x000fe400078efcff */
[----:B-1----:R-:W-:-:S04]  /*11a10*/  LOP3.LUT R20, R20, 0x7f, RZ, 0xc0, !PT ;  /* 0x0000007f14147812 */ /* 0x002fc800078ec0ff */
[----:B------:R-:W-:Y:S02]  /*11a20*/  SHF.R.U32.HI R26, RZ, 0x3, R20 ;  /* 0x00000003ff1a7819 */ /* 0x000fe40000011614 */
[----:B------:R-:W1:Y:S02]  /*11a30*/  S2R R20, SR_TID.X ;  /* 0x0000000000147919 */ /* 0x000e640000002100 */
[----:B-1----:R-:W-:-:S05]  /*11a40*/  IMAD.SHL.U32 R20, R20, 0x10, RZ ;  /* 0x0000001014147824 */ /* 0x002fca00078e00ff */
[----:B------:R-:W-:Y:S02]  /*11a50*/  LOP3.LUT R20, R26, 0x70, R20, 0xf8, !PT ;  /* 0x000000701a147812 */ /* 0x000fe400078ef814 */
[----:B------:R-:W-:Y:S01]  /*11a60*/  LOP3.LUT R23, R23, 0xffffffef, RZ, 0xc0, !PT ;  /* 0xffffffef17177812 */ /* 0x000fe200078ec0ff */
[----:B------:R-:W-:Y:S01]  /*11a70*/  UMOV UR5, 0xffffffff ;  /* 0xffffffff00057882 */ /* 0x000fe20000000000 */
[----:B------:R-:W-:Y:S01]  /*11a80*/  LOP3.LUT R25, R18, 0xffff, RZ, 0xc0, !PT ;  /* 0x0000ffff12197812 */ /* 0x000fe200078ec0ff */
[----:B--2---:R-:W-:Y:S02]  /*11a90*/  VIADD R26, R2, 0xffffffff ;  /* 0xffffffff021a7836 */ /* 0x004fe40000000000 */
[----:B------:R-:W1:Y:S02]  /*11aa0*/  @P2 LDC R2, c[0x0][0x438] ;  /* 0x00010e00ff022b82 */ /* 0x000e640000000800 */
[----:B------:R-:W-:-:S05]  /*11ab0*/  IMAD R0, R26, 0x50, R20 ;  /* 0x000000501a007824 */ /* 0x000fca00078e0214 */
[C---:B---3--:R-:W-:Y:S01]  /*11ac0*/  ISETP.GE.AND P0, PT, R0.reuse, R4, PT ;  /* 0x000000040000720c */ /* 0x048fe20003f06270 */
[----:B----4-:R-:W-:-:S03]  /*11ad0*/  IMAD.IADD R0, R0, 0x1, R21 ;  /* 0x0000000100007824 */ /* 0x010fc600078e0215 */
[----:B------:R-:W-:Y:S01]  /*11ae0*/  ISETP.GT.U32.OR P0, PT, R20, 0x4f, P0 ;  /* 0x0000004f1400780c */ /* 0x000fe20000704470 */
[----:B0-----:R-:W-:-:S04]  /*11af0*/  @P2 IMAD.HI.U32 R3, R0, R3, RZ ;  /* 0x0000000300032227 */ /* 0x001fc800078e00ff */
[----:B------:R-:W-:Y:S01]  /*11b00*/  IMAD.MOV.U32 R4, RZ, RZ, R0 ;  /* 0x000000ffff047224 */ /* 0x000fe200078e0000 */
[----:B-1----:R-:W-:-:S07]  /*11b10*/  @P2 SHF.R.U32.HI R4, RZ, R2, R3 ;  /* 0x00000002ff042219 */ /* 0x002fce0000011603 */
[----:B------:R-:W0:Y:S01]  /*11b20*/  @!P0 LDC.64 R2, c[0x0][0x428] ;  /* 0x00010a00ff028b82 */ /* 0x000e220000000a00 */
[----:B------:R-:W-:-:S04]  /*11b30*/  IMAD.MOV R5, RZ, RZ, -R4 ;  /* 0x000000ffff057224 */ /* 0x000fc800078e0a04 */
[----:B------:R-:W-:Y:S01]  /*11b40*/  IMAD R0, R6, R5, R0 ;  /* 0x0000000506007224 */ /* 0x000fe200078e0200 */
[----:B------:R-:W-:Y:S02]  /*11b50*/  SHF.R.S32.HI R6, RZ, 0x1f, R30 ;  /* 0x0000001fff067819 */ /* 0x000fe4000001141e */
[----:B------:R-:W-:-:S03]  /*11b60*/  @!P0 SHF.R.S32.HI R5, RZ, 0x1f, R4 ;  /* 0x0000001fff058819 */ /* 0x000fc60000011404 */
[----:B------:R0:W-:Y:S02]  /*11b70*/  STL [R1+0xc], R6 ;  /* 0x00000c0601007387 */ /* 0x0001e40000100800 */
[-C--:B0-----:R-:W-:Y:S02]  /*11b80*/  @!P0 IMAD R6, R6, R2.reuse, RZ ;  /* 0x0000000206068224 */ /* 0x081fe400078e02ff */
[----:B------:R-:W-:-:S04]  /*11b90*/  @!P0 IMAD.WIDE.U32 R4, R30, R2, R4 ;  /* 0x000000021e048225 */ /* 0x000fc800078e0004 */
[----:B------:R-:W-:Y:S02]  /*11ba0*/  @!P0 IMAD R6, R30, R3, R6 ;  /* 0x000000031e068224 */ /* 0x000fe400078e0206 */
[----:B------:R-:W0:Y:S02]  /*11bb0*/  @!P0 LDC.64 R2, c[0x0][0x418] ;  /* 0x00010600ff028b82 */ /* 0x000e240000000a00 */
[----:B------:R-:W-:Y:S01]  /*11bc0*/  @!P0 IMAD.IADD R6, R5, 0x1, R6 ;  /* 0x0000000105068824 */ /* 0x000fe200078e0206 */
[----:B------:R-:W-:Y:S02]  /*11bd0*/  ISETP.GE.AND P2, PT, R37, UR4, PT ;  /* 0x0000000425007c0c */ /* 0x000fe4000bf46270 */
[----:B0-----:R-:W-:-:S04]  /*11be0*/  @!P0 LEA R2, P1, R4, R2, 0x2 ;  /* 0x0000000204028211 */ /* 0x001fc800078210ff */
[----:B------:R-:W-:Y:S01]  /*11bf0*/  @!P0 LEA.HI.X R3, R4, R3, R6, 0x2, P1 ;  /* 0x0000000304038211 */ /* 0x000fe200008f1406 */
[----:B------:R-:W-:-:S06]  /*11c00*/  IMAD.MOV.U32 R4, RZ, RZ, RZ ;  /* 0x000000ffff047224 */ /* 0x000fcc00078e00ff */
[----:B------:R0:W5:Y:S01]  /*11c10*/  @!P0 LDG.E R4, desc[UR36][R2.64] ;  /* 0x0000002402048981 */ /* 0x000162000c1e1900 */
[----:B------:R-:W-:Y:S02]  /*11c20*/  ISETP.GE.AND P0, PT, R32, UR4, PT ;  /* 0x0000000420007c0c */ /* 0x000fe4000bf06270 */
[----:B------:R-:W-:Y:S01]  /*11c30*/  ISETP.GE.AND P1, PT, R36, UR4, PT ;  /* 0x0000000424007c0c */ /* 0x000fe2000bf26270 */
[----:B0-----:R-:W-:-:S10]  /*11c40*/  IMAD.U32 R2, RZ, RZ, UR38 ;  /* 0x00000026ff027e24 */ /* 0x001fd4000f8e00ff */
[----:B------:R-:W-:Y:S02]  /*11c50*/  @P0 LOP3.LUT R23, R23, 0x10, RZ, 0xfc, !PT ;  /* 0x0000001017170812 */ /* 0x000fe400078efcff */
[----:B------:R-:W-:Y:S02]  /*11c60*/  ISETP.GE.AND P0, PT, R34, UR4, PT ;  /* 0x0000000422007c0c */ /* 0x000fe4000bf06270 */
[----:B------:R-:W-:-:S04]  /*11c70*/  LOP3.LUT R23, R23, 0xfffffff7, RZ, 0xc0, !PT ;  /* 0xfffffff717177812 */ /* 0x000fc800078ec0ff */
[----:B------:R-:W-:-:S04]  /*11c80*/  @P2 LOP3.LUT R23, R23, 0x8, RZ, 0xfc, !PT ;  /* 0x0000000817172812 */ /* 0x000fc800078efcff */
[----:B------:R-:W-:-:S04]  /*11c90*/  LOP3.LUT R23, R23, 0xfffffffb, RZ, 0xc0, !PT ;  /* 0xfffffffb17177812 */ /* 0x000fc800078ec0ff */
[----:B------:R-:W-:-:S04]  /*11ca0*/  @P1 LOP3.LUT R23, R23, 0x4, RZ, 0xfc, !PT ;  /* 0x0000000417171812 */ /* 0x000fc800078efcff */
[----:B------:R-:W-:-:S04]  /*11cb0*/  LOP3.LUT R23, R23, 0xfffffffd, RZ, 0xc0, !PT ;  /* 0xfffffffd17177812 */ /* 0x000fc800078ec0ff */
[----:B------:R-:W-:Y:S01]  /*11cc0*/  @P0 LOP3.LUT R23, R23, 0x2, RZ, 0xfc, !PT ;  /* 0x0000000217170812 */ /* 0x000fe200078efcff */
[----:B------:R-:W-:Y:S06]  /*11cd0*/  BRA.DIV UR5, `(.L_x_249) ;  /* 0x0000004205147947 */ /* 0x000fec000b800000 */
.L_x_317:
[----:B------:R-:W-:Y:S02]  /*11ce0*/  ISETP.NE.AND P0, PT, R2, 0x3, PT ;  /* 0x000000030200780c */ /* 0x000fe40003f05270 */
[----:B------:R-:W-:Y:S02]  /*11cf0*/  ISETP.GT.U32.AND P1, PT, R20, 0x4f, PT ;  /* 0x0000004f1400780c */ /* 0x000fe40003f24070 */
[----:B------:R-:W-:-:S09]  /*11d00*/  LOP3.LUT R23, R23, 0xffffffdf, RZ, 0xc0, !PT ;  /* 0xffffffdf17177812 */ /* 0x000fd200078ec0ff */
[----:B------:R-:W-:-:S04]  /*11d10*/  @P0 LOP3.LUT R23, R23, 0x20, RZ, 0xfc, !PT ;  /* 0x0000002017170812 */ /* 0x000fc800078efcff */
[----:B------:R-:W-:-:S04]  /*11d20*/  LOP3.LUT R23, R23, 0xfffffffe, RZ, 0xc0, !PT ;  /* 0xfffffffe17177812 */ /* 0x000fc800078ec0ff */
[----:B------:R-:W-:Y:S01]  /*11d30*/  @P1 LOP3.LUT R23, R23, 0x1, RZ, 0xfc, !PT ;  /* 0x0000000117171812 */ /* 0x000fe200078efcff */
[----:B------:R-:W-:Y:S06]  /*11d40*/  @!P0 BRA `(.L_x_250) ;  /* 0x0000000000048947 */ /* 0x000fec0003800000 */
[----:B------:R-:W-:Y:S01]  /*11d50*/  BPT.TRAP 0x1 ;  /* 0x000000040000795c */ /* 0x000fe20000300000 */
.L_x_250:
[----:B------:R-:W-:Y:S01]  /*11d60*/  SHF.R.S32.HI R6, RZ, 0x1f, R0 ;  /* 0x0000001fff067819 */ /* 0x000fe20000011400 */
[----:B------:R-:W-:Y:S01]  /*11d70*/  ULDC.64 UR4, c[0x0][0x328] ;  /* 0x0000ca0000047ab9 */ /* 0x000fe20000000a00 */
[----:B-----5:R-:W-:Y:S01]  /*11d80*/  SHF.R.S32.HI R7, RZ, 0x1f, R4 ;  /* 0x0000001fff077819 */ /* 0x020fe20000011404 */
[----:B------:R-:W-:Y:S01]  /*11d90*/  IMAD.WIDE.U32 R2, R0, UR4, RZ ;  /* 0x0000000400027c25 */ /* 0x000fe2000f8e00ff */
[----:B------:R-:W-:Y:S01]  /*11da0*/  ULDC.64 UR6, c[0x0][0x318] ;  /* 0x0000c60000067ab9 */ /* 0x000fe20000000a00 */
[----:B------:R-:W-:Y:S02]  /*11db0*/  BSSY B0, `(.L_x_251) ;  /* 0x0000012000007945 */ /* 0x000fe40003800000 */
[----:B------:R-:W-:-:S04]  /*11dc0*/  IMAD R5, R6, UR4, RZ ;  /* 0x0000000406057c24 */ /* 0x000fc8000f8e02ff */
[----:B------:R-:W-:Y:S01]  /*11dd0*/  IMAD R5, R0, UR5, R5 ;  /* 0x0000000500057c24 */ /* 0x000fe2000f8e0205 */
[----:B------:R-:W-:-:S03]  /*11de0*/  ULDC.64 UR4, c[0x0][0x338] ;  /* 0x0000ce0000047ab9 */ /* 0x000fc60000000a00 */
[----:B------:R-:W-:Y:S02]  /*11df0*/  IMAD.IADD R3, R3, 0x1, R5 ;  /* 0x0000000103037824 */ /* 0x000fe400078e0205 */
[----:B------:R-:W-:Y:S02]  /*11e00*/  IMAD R5, R7, UR4, RZ ;  /* 0x0000000407057c24 */ /* 0x000fe4000f8e02ff */
[----:B------:R-:W-:-:S04]  /*11e10*/  IMAD.WIDE.U32 R2, R4, UR4, R2 ;  /* 0x0000000404027c25 */ /* 0x000fc8000f8e0002 */
[----:B------:R-:W-:Y:S01]  /*11e20*/  IMAD R5, R4, UR5, R5 ;  /* 0x0000000504057c24 */ /* 0x000fe2000f8e0205 */
[----:B------:R-:W-:-:S03]  /*11e30*/  ULDC.64 UR4, c[0x0][0x330] ;  /* 0x0000cc0000047ab9 */ /* 0x000fc60000000a00 */
[----:B------:R-:W-:Y:S02]  /*11e40*/  IMAD.IADD R3, R3, 0x1, R5 ;  /* 0x0000000103037824 */ /* 0x000fe400078e0205 */
[----:B------:R-:W-:Y:S02]  /*11e50*/  IMAD R5, R27, 0x8, R22 ;  /* 0x000000081b057824 */ /* 0x000fe400078e0216 */
[----:B------:R-:W-:-:S04]  /*11e60*/  IMAD.WIDE.U32 R2, R25, UR4, R2 ;  /* 0x0000000419027c25 */ /* 0x000fc8000f8e0002 */
[----:B------:R-:W-:Y:S01]  /*11e70*/  IMAD R24, R25, UR5, R3 ;  /* 0x0000000519187c24 */ /* 0x000fe2000f8e0203 */
[----:B------:R-:W-:-:S04]  /*11e80*/  LEA R18, P0, R2, UR6, 0x1 ;  /* 0x0000000602127c11 */ /* 0x000fc8000f8008ff */
[----:B------:R-:W-:Y:S02]  /*11e90*/  LEA.HI.X R24, R2, UR7, R24, 0x1, P0 ;  /* 0x0000000702187c11 */ /* 0x000fe400080f0c18 */
[----:B------:R-:W-:-:S06]  /*11ea0*/  SHF.L.U32 R2, R28, 0x1f, RZ ;  /* 0x0000001f1c027819 */ /* 0x000fcc00000006ff */
[----:B------:R-:W0:Y:S02]  /*11eb0*/  SYNCS.PHASECHK.TRANS64.TRYWAIT P0, [R5+URZ+0x38840], R2 ;  /* 0x03884002050075a7 */ /* 0x000e24000800017f */
[----:B0-----:R-:W-:Y:S05]  /*11ec0*/  @!P0 BRA `(.L_x_252) ;  /* 0x0000003c00cc8947 */ /* 0x001fea0003800000 */
.L_x_318:
[----:B------:R-:W-:Y:S05]  /*11ed0*/  BSYNC B0 ;  /* 0x0000000000007941 */ /* 0x000fea0003800000 */
.L_x_251:
[----:B------:R-:W2:Y:S01]  /*11ee0*/  LDL R9, [R1] ;  /* 0x0000000001097983 */ /* 0x000ea20000100800 */
[----:B------:R-:W-:Y:S01]  /*11ef0*/  ULDC.64 UR4, c[0x0][0x300] ;  /* 0x0000c00000047ab9 */ /* 0x000fe20000000a00 */
[----:B------:R-:W-:Y:S01]  /*11f00*/  ULDC.64 UR6, c[0x0][0x2e8] ;  /* 0x0000ba0000067ab9 */ /* 0x000fe20000000a00 */
[----:B------:R-:W-:Y:S01]  /*11f10*/  IMAD R6, R6, UR4, RZ ;  /* 0x0000000406067c24 */ /* 0x000fe2000f8e02ff */
[----:B------:R-:W1:Y:S01]  /*11f20*/  S2R R8, SR_TID.X ;  /* 0x0000000000087919 */ /* 0x000e620000002100 */
[----:B0-----:R-:W-:-:S04]  /*11f30*/  IMAD.WIDE.U32 R2, R0, UR4, RZ ;  /* 0x0000000400027c25 */ /* 0x001fc8000f8e00ff */
[----:B------:R-:W-:Y:S01]  /*11f40*/  IMAD R6, R0, UR5, R6 ;  /* 0x0000000500067c24 */ /* 0x000fe2000f8e0206 */
[----:B------:R-:W-:Y:S02]  /*11f50*/  ULDC.64 UR4, c[0x0][0x310] ;  /* 0x0000c40000047ab9 */ /* 0x000fe40000000a00 */
[----:B------:R-:W-:Y:S02]  /*11f60*/  IMAD R7, R7, UR4, RZ ;  /* 0x0000000407077c24 */ /* 0x000fe4000f8e02ff */
[----:B------:R-:W-:Y:S02]  /*11f70*/  IMAD.IADD R3, R3, 0x1, R6 ;  /* 0x0000000103037824 */ /* 0x000fe400078e0206 */
[C---:B------:R-:W-:Y:S02]  /*11f80*/  IMAD R7, R4.reuse, UR5, R7 ;  /* 0x0000000504077c24 */ /* 0x040fe4000f8e0207 */
[----:B------:R-:W-:Y:S01]  /*11f90*/  IMAD.WIDE.U32 R2, R4, UR4, R2 ;  /* 0x0000000404027c25 */ /* 0x000fe2000f8e0002 */
[----:B------:R-:W-:-:S03]  /*11fa0*/  ULDC.64 UR4, c[0x0][0x308] ;  /* 0x0000c20000047ab9 */ /* 0x000fc60000000a00 */
[----:B------:R-:W-:Y:S02]  /*11fb0*/  IMAD.IADD R3, R3, 0x1, R7 ;  /* 0x0000000103037824 */ /* 0x000fe400078e0207 */
[----:B------:R-:W-:Y:S02]  /*11fc0*/  IMAD R7, R27, 0x5000, R31 ;  /* 0x000050001b077824 */ /* 0x000fe400078e021f */
[----:B------:R-:W-:Y:S01]  /*11fd0*/  IMAD.WIDE.U32 R2, R25, UR4, R2 ;  /* 0x0000000419027c25 */ /* 0x000fe2000f8e0002 */
[----:B------:R-:W-:-:S03]  /*11fe0*/  UMOV UR4, 0xffffffff ;  /* 0xffffffff00047882 */ /* 0x000fc60000000000 */
[----:B------:R-:W-:Y:S01]  /*11ff0*/  IMAD R6, R25, UR5, R3 ;  /* 0x0000000519067c24 */ /* 0x000fe2000f8e0203 */
[----:B------:R-:W-:-:S04]  /*12000*/  LEA R0, P0, R2, UR6, 0x1 ;  /* 0x0000000602007c11 */ /* 0x000fc8000f8008ff */
[----:B------:R-:W-:Y:S02]  /*12010*/  LEA.HI.X R6, R2, UR7, R6, 0x1, P0 ;  /* 0x0000000702067c11 */ /* 0x000fe400080f0c06 */
[----:B-1----:R-:W-:-:S04]  /*12020*/  LOP3.LUT R8, R8, 0x7f, RZ, 0xc0, !PT ;  /* 0x0000007f08087812 */ /* 0x002fc800078ec0ff */
[----:B------:R-:W-:Y:S01]  /*12030*/  SHF.R.U32.HI R8, RZ, 0x3, R8 ;  /* 0x00000003ff087819 */ /* 0x000fe20000011608 */
[----:B--2---:R-:W-:-:S05]  /*12040*/  IMAD R4, R26, -0x50, R9 ;  /* 0xffffffb01a047824 */ /* 0x004fca00078e0209 */
[----:B------:R-:W-:-:S04]  /*12050*/  IADD3 R4, -R8, R4, RZ ;  /* 0x0000000408047210 */ /* 0x000fc80007ffe1ff */
[----:B------:R-:W-:Y:S01]  /*12060*/  ISETP.GE.AND P0, PT, R4, 0x1, PT ;  /* 0x000000010400780c */ /* 0x000fe20003f06270 */
[----:B------:R-:W-:-:S12]  /*12070*/  BRA.DIV UR4, `(.L_x_253) ;  /* 0x0000003e04747947 */ /* 0x000fd8000b800000 */
[----:B------:R-:W0:Y:S01]  /*12080*/  SHFL.IDX PT, R3, R0, RZ, 0x181f ;  /* 0x00181fff00037589 */ /* 0x000e2200000e0000 */
[----:B------:R-:W-:Y:S01]  /*12090*/  LOP3.LUT P5, RZ, R23, 0x10, RZ, 0xc0, !PT ;  /* 0x0000001017ff7812 */ /* 0x000fe200078ac0ff */
[----:B------:R-:W-:Y:S01]  /*120a0*/  @P0 IMAD R9, R7, 0x2, R22 ;  /* 0x0000000207090824 */ /* 0x000fe200078e0216 */
[C---:B------:R-:W-:Y:S01]  /*120b0*/  LOP3.LUT P4, RZ, R23.reuse, 0x8, RZ, 0xc0, !PT ;  /* 0x0000000817ff7812 */ /* 0x040fe2000788c0ff */
[----:B------:R-:W1:Y:S01]  /*120c0*/  SHFL.IDX PT, R2, R6, RZ, 0x181f ;  /* 0x00181fff06027589 */ /* 0x000e6200000e0000 */
[C---:B------:R-:W-:Y:S02]  /*120d0*/  LOP3.LUT P3, RZ, R23.reuse, 0x4, RZ, 0xc0, !PT ;  /* 0x0000000417ff7812 */ /* 0x040fe4000786c0ff */
[----:B------:R-:W-:Y:S01]  /*120e0*/  LOP3.LUT P2, RZ, R23, 0x2, RZ, 0xc0, !PT ;  /* 0x0000000217ff7812 */ /* 0x000fe2000784c0ff */
[----:B------:R-:W-:Y:S01]  /*120f0*/  SHFL.IDX PT, R8, R6, 0x1, 0x181f ;  /* 0x00381f0006087f89 */ /* 0x000fe200000e0000 */
[----:B0-----:R-:W-:-:S05]  /*12100*/  @P0 LEA R3, P1, R32, R3, 0x1 ;  /* 0x0000000320030211 */ /* 0x001fca00078208ff */
[----:B-1----:R-:W-:-:S05]  /*12110*/  @P0 IMAD.X R2, RZ, RZ, R2, P1 ;  /* 0x000000ffff020224 */ /* 0x002fca00008e0602 */
[----:B------:R-:W-:-:S04]  /*12120*/  @P0 LOP3.LUT R3, R3, R2, RZ, 0x3c, !PT ;  /* 0x0000000203030212 */ /* 0x000fc800078e3cff */
[----:B------:R-:W-:-:S04]  /*12130*/  @P0 LOP3.LUT R2, R3, R2, RZ, 0x3c, !PT ;  /* 0x0000000203020212 */ /* 0x000fc800078e3cff */
[----:B------:R-:W-:-:S05]  /*12140*/  @P0 LOP3.LUT R3, R3, R2, RZ, 0x3c, !PT ;  /* 0x0000000203030212 */ /* 0x000fca00078e3cff */
[----:B------:R-:W-:Y:S04]  /*12150*/  @P0 LDGSTS.E.BYPASS.LTC128B.128 [R9+0x24400], desc[UR36][R2.64], !P5 ;  /* 0x2440000002090fae */ /* 0x000fe8000e901d64 */
[----:B------:R-:W-:Y:S04]  /*12160*/  @P0 LDGSTS.E.BYPASS.LTC128B.128 [R9+0x26c00], desc[UR36][R2.64+0x80], !P4 ;  /* 0x26c0008002090fae */ /* 0x000fe8000e101d64 */
[----:B------:R-:W-:Y:S04]  /*12170*/  @P0 LDGSTS.E.BYPASS.LTC128B.128 [R9+0x29400], desc[UR36][R2.64+0x100], !P3 ;  /* 0x2940010002090fae */ /* 0x000fe8000d901d64 */
[----:B------:R0:W-:Y:S01]  /*12180*/  @P0 LDGSTS.E.BYPASS.LTC128B.128 [R9+0x2bc00], desc[UR36][R2.64+0x180], !P2 ;  /* 0x2bc0018002090fae */ /* 0x0001e2000d101d64 */
[----:B------:R-:W-:-:S03]  /*12190*/  ISETP.GE.AND P0, PT, R4, 0x11, PT ;  /* 0x000000110400780c */ /* 0x000fc60003f06270 */
[----:B0-----:R-:W0:Y:S10]  /*121a0*/  SHFL.IDX PT, R2, R0, 0x1, 0x181f ;  /* 0x00381f0000027f89 */ /* 0x001e3400000e0000 */
[----:B------:R-:W-:Y:S01]  /*121b0*/  @P0 IMAD R21, R7, 0x2, R22 ;  /* 0x0000000207150824 */ /* 0x000fe200078e0216 */
[----:B0-----:R-:W-:-:S05]  /*121c0*/  @P0 LEA R2, P1, R32, R2, 0x1 ;  /* 0x0000000220020211 */ /* 0x001fca00078208ff */
[----:B------:R-:W-:Y:S02]  /*121d0*/  @P0 IMAD.X R3, RZ, RZ, R8, P1 ;  /* 0x000000ffff030224 */ /* 0x000fe400008e0608 */
[----:B------:R-:W-:Y:S04]  /*121e0*/  SHFL.IDX PT, R8, R6, 0x2, 0x181f ;  /* 0x00581f0006087f89 */ /* 0x000fe800000e0000 */
        /* <DEDUP_REMOVED lines=17> */
[----:B------:R-:W1:Y:S01]  /*12300*/  SHFL.IDX PT, R0, R0, 0x4, 0x181f ;  /* 0x00981f0000007f89 */ /* 0x000e6200000e0000 */
[----:B0-----:R-:W-:-:S05]  /*12310*/  @P0 LEA R2, P1, R32, R2, 0x1 ;  /* 0x0000000220020211 */ /* 0x001fca00078208ff */
[----:B------:R-:W-:Y:S02]  /*12320*/  @P0 IMAD.X R3, RZ, RZ, R8, P1 ;  /* 0x000000ffff030224 */ /* 0x000fe400008e0608 */
[----:B------:R0:W2:Y:S04]  /*12330*/  SHFL.IDX PT, R8, R6, 0x4, 0x181f ;  /* 0x00981f0006087f89 */ /* 0x0000a800000e0000 */
[----:B------:R0:W-:Y:S04]  /*12340*/  @P0 LDGSTS.E.BYPASS.LTC128B.128 [R21+0x25c00], desc[UR36][R2.64], !P5 ;  /* 0x25c0000002150fae */ /* 0x0001e8000e901d64 */
[----:B------:R0:W-:Y:S04]  /*12350*/  @P0 LDGSTS.E.BYPASS.LTC128B.128 [R21+0x28400], desc[UR36][R2.64+0x80], !P4 ;  /* 0x2840008002150fae */ /* 0x0001e8000e101d64 */
[----:B------:R0:W-:Y:S04]  /*12360*/  @P0 LDGSTS.E.BYPASS.LTC128B.128 [R21+0x2ac00], desc[UR36][R2.64+0x100], !P3 ;  /* 0x2ac0010002150fae */ /* 0x0001e8000d901d64 */
[----:B-1----:R0:W-:Y:S02]  /*12370*/  @P0 LDGSTS.E.BYPASS.LTC128B.128 [R21+0x2d400], desc[UR36][R2.64+0x180], !P2 ;  /* 0x2d40018002150fae */ /* 0x0021e4000d101d64 */
.L_x_330:
[----:B------:R-:W-:Y:S01]  /*12380*/  ISETP.GE.AND P0, PT, R4, 0x41, PT ;  /* 0x000000410400780c */ /* 0x000fe20003f06270 */
[----:B------:R-:W-:-:S12]  /*12390*/  BSSY B0, `(.L_x_254) ;  /* 0x0000010000007945 */ /* 0x000fd80003800000 */
[----:B------:R-:W-:Y:S05]  /*123a0*/  @!P0 BRA `(.L_x_255) ;  /* 0x0000000000388947 */ /* 0x000fea0003800000 */
[----:B------:R-:W-:Y:S01]  /*123b0*/  LOP3.LUT P4, RZ, R23, 0x10, RZ, 0xc0, !PT ;  /* 0x0000001017ff7812 */ /* 0x000fe2000788c0ff */
[----:B------:R-:W-:Y:S01]  /*123c0*/  IMAD R7, R7, 0x2, R22 ;  /* 0x0000000207077824 */ /* 0x000fe200078e0216 */
[C---:B------:R-:W-:Y:S02]  /*123d0*/  LOP3.LUT P3, RZ, R23.reuse, 0x8, RZ, 0xc0, !PT ;  /* 0x0000000817ff7812 */ /* 0x040fe4000786c0ff */
[C---:B------:R-:W-:Y:S02]  /*123e0*/  LOP3.LUT P2, RZ, R23.reuse, 0x4, RZ, 0xc0, !PT ;  /* 0x0000000417ff7812 */ /* 0x040fe4000784c0ff */
[----:B------:R-:W-:Y:S02]  /*123f0*/  LOP3.LUT P1, RZ, R23, 0x2, RZ, 0xc0, !PT ;  /* 0x0000000217ff7812 */ /* 0x000fe4000782c0ff */
[----:B0-----:R-:W-:-:S05]  /*12400*/  LEA R2, P0, R32, R0, 0x1 ;  /* 0x0000000020027211 */ /* 0x001fca00078008ff */
[----:B--2---:R-:W-:-:S05]  /*12410*/  IMAD.X R3, RZ, RZ, R8, P0 ;  /* 0x000000ffff037224 */ /* 0x004fca00000e0608 */
[----:B------:R-:W-:Y:S01]  /*12420*/  @!PT LDS RZ, [RZ] ;  /* 0x00000000fffff984 */ /* 0x000fe20000000800 */
[----:B------:R-:W-:Y:S01]  /*12430*/  @!PT LDS RZ, [RZ] ;  /* 0x00000000fffff984 */ /* 0x000fe20000000800 */
[----:B------:R-:W-:Y:S01]  /*12440*/  @!PT LDS RZ, [RZ] ;  /* 0x00000000fffff984 */ /* 0x000fe20000000800 */
[----:B------:R1:W-:Y:S04]  /*12450*/  LDGSTS.E.BYPASS.LTC128B.128 [R7+0x26400], desc[UR36][R2.64], !P4 ;  /* 0x2640000002077fae */ /* 0x0003e8000e101d64 */
[----:B------:R1:W-:Y:S04]  /*12460*/  LDGSTS.E.BYPASS.LTC128B.128 [R7+0x28c00], desc[UR36][R2.64+0x80], !P3 ;  /* 0x28c0008002077fae */ /* 0x0003e8000d901d64 */
[----:B------:R1:W-:Y:S04]  /*12470*/  LDGSTS.E.BYPASS.LTC128B.128 [R7+0x2b400], desc[UR36][R2.64+0x100], !P2 ;  /* 0x2b40010002077fae */ /* 0x0003e8000d101d64 */
[----:B------:R1:W-:Y:S02]  /*12480*/  LDGSTS.E.BYPASS.LTC128B.128 [R7+0x2dc00], desc[UR36][R2.64+0x180], !P1 ;  /* 0x2dc0018002077fae */ /* 0x0003e4000c901d64 */
.L_x_255:
[----:B------:R-:W-:Y:S05]  /*12490*/  BSYNC B0 ;  /* 0x0000000000007941 */ /* 0x000fea0003800000 */
.L_x_254:
[----:B------:R-:W-:Y:S01]  /*124a0*/  NOP ;  /* 0x0000000000007918 */ /* 0x000fe20000000000 */
[----:B------:R-:W-:-:S13]  /*124b0*/  PLOP3.LUT P0, PT, PT, PT, PT, 0x80, 0x0 ;  /* 0x000000000000781c */ /* 0x000fda0003f0f070 */
.L_x_256:
        /* <DEDUP_REMOVED lines=10> */
.L_x_257:
[----:B------:R3:W5:Y:S01]  /*12560*/  LDL.LU R0, [R1+0x10] ;  /* 0x0000100001007983 */ /* 0x0007620000300800 */
[----:B------:R-:W-:Y:S01]  /*12570*/  LOP3.LUT P0, RZ, R23, 0x80, RZ, 0xc0, !PT ;  /* 0x0000008017ff7812 */ /* 0x000fe2000780c0ff */
[----:B------:R3:W-:-:S12]  /*12580*/  SYNCS.ARRIVE.TRANS64.A1T0 RZ, [R5+URZ+0x38830], RZ ;  /* 0x038830ff05ff79a7 */ /* 0x0007d8000810003f */
[----:B------:R-:W-:Y:S05]  /*12590*/  WARPSYNC.ALL ;  /* 0x0000000000007948 */ /* 0x000fea0003800000 */
[----:B------:R-:W-:Y:S01]  /*125a0*/  ULDC.64 UR4, c[0x0][0x298] ;  /* 0x0000a60000047ab9 */ /* 0x000fe20000000a00 */
[----:B01----:R-:W-:Y:S01]  /*125b0*/  VIADD R2, R22, 0x14400 ;  /* 0x0001440016027836 */ /* 0x003fe20000000000 */
[----:B------:R-:W-:Y:S01]  /*125c0*/  SEL R29, R29, RZ, !P0 ;  /* 0x000000ff1d1d7207 */ /* 0x000fe20004000000 */
[----:B------:R-:W-:Y:S01]  /*125d0*/  IMAD.WIDE.U32 R6, R35, UR4, RZ ;  /* 0x0000000423067c25 */ /* 0x000fe2000f8e00ff */
[----:B------:R-:W-:Y:S01]  /*125e0*/  BSSY B6, `(.L_x_258) ;  /* 0x000001b000067945 */ /* 0x000fe20003800000 */
[----:B------:R-:W-:Y:S01]  /*125f0*/  BAR.SYNC.DEFER_BLOCKING 0x8, 0x180 ;  /* 0x0206000000007b1d */ /* 0x000fe20000010000 */
[----:B-----5:R-:W-:-:S02]  /*12600*/  SEL R0, R0, RZ, !P0 ;  /* 0x000000ff00007207 */ /* 0x020fc40004000000 */
[----:B------:R-:W-:-:S03]  /*12610*/  LOP3.LUT P0, RZ, R2, 0x3ff, RZ, 0xc0, !PT ;  /* 0x000003ff02ff7812 */ /* 0x000fc6000780c0ff */
[----:B------:R0:W-:Y:S04]  /*12620*/  STL [R1+0x10], R0 ;  /* 0x0000100001007387 */ /* 0x0001e80000100800 */
[----:B------:R1:W-:Y:S01]  /*12630*/  STL.64 [R1+0x18], R6 ;  /* 0x0000180601007387 */ /* 0x0003e20000100a00 */
[----:B0-----:R-:W-:-:S05]  /*12640*/  SHF.R.S32.HI R0, RZ, 0x1f, R35 ;  /* 0x0000001fff007819 */ /* 0x001fca0000011423 */
[----:B------:R-:W-:-:S04]  /*12650*/  IMAD R0, R0, UR4, RZ ;  /* 0x0000000400007c24 */ /* 0x000fc8000f8e02ff */
[----:B------:R-:W-:-:S04]  /*12660*/  IMAD R0, R35, UR5, R0 ;  /* 0x0000000523007c24 */ /* 0x000fc8000f8e0200 */
[----:B------:R-:W-:Y:S01]  /*12670*/  IMAD.IADD R35, R7, 0x1, R0 ;  /* 0x0000000107237824 */ /* 0x000fe200078e0200 */
[----:B-1----:R-:W-:Y:S06]  /*12680*/  @!P0 BRA `(.L_x_259) ;  /* 0x0000000000408947 */ /* 0x002fec0003800000 */
[----:B------:R-:W-:Y:S01]  /*12690*/  MOV R2, 0x0 ;  /* 0x0000000000027802 */ /* 0x000fe20000000f00 */
[----:B------:R-:W-:Y:S01]  /*126a0*/  ULDC.64 UR6, c[0x4][0x138] ;  /* 0x01004e0000067ab9 */ /* 0x000fe20000000a00 */
[----:B------:R-:W-:Y:S01]  /*126b0*/  ULDC.64 UR8, c[0x4][0x140] ;  /* 0x0100500000087ab9 */ /* 0x000fe20000000a00 */
[----:B------:R-:W-:Y:S01]  /*126c0*/  ULDC.64 UR4, c[0x4][0xb0] ;  /* 0x01002c0000047ab9 */ /* 0x000fe20000000a00 */
[----:B------:R-:W-:Y:S02]  /*126d0*/  IMAD.U32 R4, RZ, RZ, UR6 ;  /* 0x00000006ff047e24 */ /* 0x000fe4000f8e00ff */
[----:B------:R-:W0:Y:S01]  /*126e0*/  LDC.64 R2, c[0x4][R2] ;  /* 0x0100000002027b82 */ /* 0x000e220000000a00 */
[----:B---3--:R-:W-:Y:S02]  /*126f0*/  IMAD.U32 R5, RZ, RZ, UR7 ;  /* 0x00000007ff057e24 */ /* 0x008fe4000f8e00ff */
[----:B------:R-:W-:Y:S02]  /*12700*/  IMAD.U32 R6, RZ, RZ, UR8 ;  /* 0x00000008ff067e24 */ /* 0x000fe4000f8e00ff */
[----:B------:R-:W-:-:S02]  /*12710*/  IMAD.U32 R7, RZ, RZ, UR9 ;  /* 0x00000009ff077e24 */ /* 0x000fc4000f8e00ff */
[----:B------:R-:W-:Y:S02]  /*12720*/  IMAD.U32 R10, RZ, RZ, UR4 ;  /* 0x00000004ff0a7e24 */ /* 0x000fe4000f8e00ff */
[----:B------:R-:W-:Y:S02]  /*12730*/  IMAD.U32 R11, RZ, RZ, UR5 ;  /* 0x00000005ff0b7e24 */ /* 0x000fe4000f8e00ff */
[----:B--2---:R-:W-:Y:S02]  /*12740*/  IMAD.MOV.U32 R8, RZ, RZ, 0x70 ;  /* 0x00000070ff087424 */ /* 0x004fe400078e00ff */
[----:B------:R-:W-:Y:S02]  /*12750*/  IMAD.MOV.U32 R12, RZ, RZ, 0x1 ;  /* 0x00000001ff0c7424 */ /* 0x000fe400078e00ff */
[----:B------:R-:W-:-:S07]  /*12760*/  IMAD.MOV.U32 R13, RZ, RZ, RZ ;  /* 0x000000ffff0d7224 */ /* 0x000fce00078e00ff */
[----:B------:R-:W-:-:S07]  /*12770*/  LEPC R20, `(.L_x_259) ;  /* 0x000000001014794e */ /* 0x000fce0000000000 */
[----:B0-----:R-:W-:Y:S05]  /*12780*/  CALL.ABS.NOINC R2 ;  /* 0x0000000002007343 */ /* 0x001fea0003c00000 */
.L_x_259:
[----:B------:R-:W-:Y:S05]  /*12790*/  BSYNC B6 ;  /* 0x0000000000067941 */ /* 0x000fea0003800000 */
.L_x_258:
[----:B------:R-:W4:Y:S01]  /*127a0*/  LDL.LU R20, [R1+0x10] ;  /* 0x0000100001147983 */ /* 0x000f220000300800 */
[----:B------:R-:W-:Y:S01]  /*127b0*/  ULDC.64 UR4, c[0x0][0x2d8] ;  /* 0x0000b60000047ab9 */ /* 0x000fe20000000a00 */
[----:B------:R-:W0:Y:S02]  /*127c0*/  LDC R6, c[0x0][0x448] ;  /* 0x00011200ff067b82 */ /* 0x000e240000000800 */
[----:B------:R-:W2:Y:S04]  /*127d0*/  LDL.LU.64 R2, [R1+0x18] ;  /* 0x0000180001027983 */ /* 0x000ea80000300a00 */
[----:B------:R1:W5:Y:S01]  /*127e0*/  LDL R10, [R1+0x20] ;  /* 0x00002000010a7983 */ /* 0x0003620000100800 */
[----:B0-----:R-:W-:-:S13]  /*127f0*/  ISETP.NE.AND P0, PT, R6, 0x1, PT ;  /* 0x000000010600780c */ /* 0x001fda0003f05270 */
[----:B---3--:R-:W0:Y:S08]  /*12800*/  @P0 LDC R5, c[0x0][0x44c] ;  /* 0x00011300ff050b82 */ /* 0x008e300000000800 */
[----:B------:R-:W3:Y:S01]  /*12810*/  @P0 LDC R4, c[0x0][0x450] ;  /* 0x00011400ff040b82 */ /* 0x000ee20000000800 */
[----:B--2---:R-:W-:Y:S02]  /*12820*/  IMAD.MOV.U32 R3, RZ, RZ, R35 ;  /* 0x000000ffff037224 */ /* 0x004fe400078e0023 */
[----:B------:R-:W-:-:S04]  /*12830*/  IMAD.WIDE.U32 R2, R25, UR4, R2 ;  /* 0x0000000419027c25 */ /* 0x000fc8000f8e0002 */
[----:B------:R-:W-:Y:S01]  /*12840*/  IMAD R3, R25, UR5, R3 ;  /* 0x0000000519037c24 */ /* 0x000fe2000f8e0203 */
[----:B------:R-:W-:Y:S02]  /*12850*/  ULDC.64 UR4, c[0x0][0x2e0] ;  /* 0x0000b80000047ab9 */ /* 0x000fe40000000a00 */
[----:B----4-:R-:W-:Y:S02]  /*12860*/  IMAD R0, R20, UR4, RZ ;  /* 0x0000000414007c24 */ /* 0x010fe4000f8e02ff */
[----:B------:R-:W2:Y:S01]  /*12870*/  S2R R20, SR_TID.X ;  /* 0x0000000000147919 */ /* 0x000ea20000002100 */
[----:B------:R-:W-:-:S04]  /*12880*/  IMAD.WIDE.U32 R2, R29, UR4, R2 ;  /* 0x000000041d027c25 */ /* 0x000fc8000f8e0002 */
[----:B------:R-:W-:Y:S01]  /*12890*/  IMAD R0, R29, UR5, R0 ;  /* 0x000000051d007c24 */ /* 0x000fe2000f8e0200 */
[----:B------:R-:W-:-:S03]  /*128a0*/  ULDC.64 UR4, c[0x0][0x2d0] ;  /* 0x0000b40000047ab9 */ /* 0x000fc60000000a00 */
[----:B------:R-:W-:Y:S02]  /*128b0*/  IMAD.IADD R3, R3, 0x1, R0 ;  /* 0x0000000103037824 */ /* 0x000fe400078e0200 */
[----:B------:R-:W-:Y:S01]  /*128c0*/  IMAD.SHL.U32 R0, R17, 0x80, RZ ;  /* 0x0000008011007824 */ /* 0x000fe200078e00ff */
[----:B--2---:R-:W-:-:S04]  /*128d0*/  LOP3.LUT R20, R20, 0x7f, RZ, 0xc0, !PT ;  /* 0x0000007f14147812 */ /* 0x004fc800078ec0ff */
[----:B------:R-:W-:Y:S02]  /*128e0*/  SHF.R.U32.HI R21, RZ, 0x3, R20 ;  /* 0x00000003ff157819 */ /* 0x000fe40000011614 */
[----:B------:R-:W2:Y:S02]  /*128f0*/  S2R R20, SR_TID.X ;  /* 0x0000000000147919 */ /* 0x000ea40000002100 */
[----:B--2---:R-:W-:-:S05]  /*12900*/  IMAD.SHL.U32 R20, R20, 0x10, RZ ;  /* 0x0000001014147824 */ /* 0x004fca00078e00ff */
[----:B------:R-:W-:-:S04]  /*12910*/  LOP3.LUT R20, R21, 0x70, R20, 0xf8, !PT ;  /* 0x0000007015147812 */ /* 0x000fc800078ef814 */
[----:B------:R-:W-:-:S05]  /*12920*/  LOP3.LUT R7, R20, R0, RZ, 0xfc, !PT ;  /* 0x0000000014077212 */ /* 0x000fca00078efcff */
[----:B0-----:R-:W-:-:S04]  /*12930*/  @P0 IMAD.HI.U32 R8, R7, R5, RZ ;  /* 0x0000000507080227 */ /* 0x001fc800078e00ff */
[----:B------:R-:W-:Y:S01]  /*12940*/  IMAD.MOV.U32 R5, RZ, RZ, R7 ;  /* 0x000000ffff057224 */ /* 0x000fe200078e0007 */
[----:B---3--:R-:W-:Y:S01]  /*12950*/  @P0 SHF.R.U32.HI R5, RZ, R4, R8 ;  /* 0x00000004ff050219 */ /* 0x008fe20000011608 */
[----:B------:R-:W0:Y:S04]  /*12960*/  S2R R20, SR_TID.X ;  /* 0x0000000000147919 */ /* 0x000e280000002100 */
[----:B------:R-:W-:-:S04]  /*12970*/  IMAD.MOV R4, RZ, RZ, -R5 ;  /* 0x000000ffff047224 */ /* 0x000fc800078e0a05 */
[----:B------:R-:W-:Y:S01]  /*12980*/  IMAD R4, R6, R4, R7 ;  /* 0x0000000406047224 */ /* 0x000fe200078e0207 */
[----:B------:R-:W-:Y:S01]  /*12990*/  SHF.R.S32.HI R7, RZ, 0x1f, R5 ;  /* 0x0000001fff077819 */ /* 0x000fe20000011405 */
[----:B------:R-:W-:-:S04]  /*129a0*/  IMAD.WIDE.U32 R2, R5, UR4, R2 ;  /* 0x0000000405027c25 */ /* 0x000fc8000f8e0002 */
[----:B------:R-:W-:-:S04]  /*129b0*/  IMAD R7, R7, UR4, RZ ;  /* 0x0000000407077c24 */ /* 0x000fc8000f8e02ff */
        /* <DEDUP_REMOVED lines=10> */
[----:B------:R-:W-:Y:S01]  /*12a60*/  ULDC UR4, c[0x0][0x2b8] ;  /* 0x0000ae0000047ab9 */ /* 0x000fe20000000800 */
[----:B0-----:R-:W-:Y:S02]  /*12a70*/  LOP3.LUT R20, R20, 0x7f, RZ, 0xc0, !PT ;  /* 0x0000007f14147812 */ /* 0x001fe400078ec0ff */
[----:B------:R-:W-:Y:S01]  /*12a80*/  LEA.HI.X R4, R2, UR5, R3, 0x1, P0 ;  /* 0x0000000502047c11 */ /* 0x000fe200080f0c03 */
[----:B------:R-:W-:Y:S01]  /*12a90*/  UMOV UR5, 0xffffffff ;  /* 0xffffffff00057882 */ /* 0x000fe20000000000 */
[----:B------:R-:W-:Y:S02]  /*12aa0*/  ISETP.GE.AND P4, PT, R32, UR4, PT ;  /* 0x0000000420007c0c */ /* 0x000fe4000bf86270 */
[----:B------:R-:W-:Y:S02]  /*12ab0*/  ISETP.GE.AND P3, PT, R37, UR4, PT ;  /* 0x0000000425007c0c */ /* 0x000fe4000bf66270 */
[----:B------:R-:W-:-:S02]  /*12ac0*/  ISETP.GE.AND P2, PT, R36, UR4, PT ;  /* 0x0000000424007c0c */ /* 0x000fc4000bf46270 */
[----:B------:R-:W-:Y:S02]  /*12ad0*/  ISETP.GE.AND P1, PT, R34, UR4, PT ;  /* 0x0000000422007c0c */ /* 0x000fe4000bf26270 */
[----:B------:R-:W-:Y:S01]  /*12ae0*/  SHF.R.U32.HI R9, RZ, 0x3, R20 ;  /* 0x00000003ff097819 */ /* 0x000fe20000011614 */
[----:B-1----:R-:W-:Y:S10]  /*12af0*/  BRA.DIV UR5, `(.L_x_260) ;  /* 0x0000003a05987947 */ /* 0x002ff4000b800000 */
[----:B------:R-:W0:Y:S01]  /*12b00*/  SHFL.IDX PT, R14, R5, RZ, 0x181f ;  /* 0x00181fff050e7589 */ /* 0x000e2200000e0000 */
[----:B-----5:R-:W-:Y:S02]  /*12b10*/  IMAD R6, R10, R6, RZ ;  /* 0x000000060a067224 */ /* 0x020fe400078e02ff */
[----:B------:R-:W-:Y:S01]  /*12b20*/  IMAD.IADD R0, R9, 0x1, R0 ;  /* 0x0000000109007824 */ /* 0x000fe200078e0200 */
[----:B------:R-:W1:Y:S03]  /*12b30*/  SHFL.IDX PT, R2, R4, RZ, 0x181f ;  /* 0x00181fff04027589 */ /* 0x000e6600000e0000 */
[C---:B------:R-:W-:Y:S01]  /*12b40*/  VIADD R7, R0.reuse, 0x10 ;  /* 0x0000001000077836 */ /* 0x040fe20000000000 */
[----:B------:R-:W-:-:S13]  /*12b50*/  ISETP.GE.AND P0, PT, R0, R6, PT ;  /* 0x000000060000720c */ /* 0x000fda0003f06270 */
[----:B0-----:R-:W-:-:S05]  /*12b60*/  @!P0 LEA R14, P5, R32, R14, 0x1 ;  /* 0x0000000e200e8211 */ /* 0x001fca00078a08ff */
[----:B-1----:R-:W-:Y:S02]  /*12b70*/  @!P0 IMAD.X R3, RZ, RZ, R2, P5 ;  /* 0x000000ffff038224 */ /* 0x002fe400028e0602 */
[----:B------:R-:W-:Y:S02]  /*12b80*/  @!P0 IMAD.MOV.U32 R2, RZ, RZ, R14 ;  /* 0x000000ffff028224 */ /* 0x000fe400078e000e */
[----:B------:R-:W0:Y:S04]  /*12b90*/  SHFL.IDX PT, R14, R5, 0x1, 0x181f ;  /* 0x00381f00050e7f89 */ /* 0x000e2800000e0000 */
[----:B------:R-:W-:Y:S04]  /*12ba0*/  @!P0 LDGSTS.E.BYPASS.LTC128B.128 [R33+0x14400], desc[UR36][R2.64], !P4 ;  /* 0x1440000002218fae */ /* 0x000fe8000e101d64 */
[----:B------:R-:W-:Y:S04]  /*12bb0*/  @!P0 LDGSTS.E.BYPASS.LTC128B.128 [R33+0x18400], desc[UR36][R2.64+0x80], !P3 ;  /* 0x1840008002218fae */ /* 0x000fe8000d901d64 */
[----:B------:R-:W-:Y:S04]  /*12bc0*/  @!P0 LDGSTS.E.BYPASS.LTC128B.128 [R33+0x1c400], desc[UR36][R2.64+0x100], !P2 ;  /* 0x1c40010002218fae */ /* 0x000fe8000d101d64 */
[----:B------:R1:W-:Y:S01]  /*12bd0*/  @!P0 LDGSTS.E.BYPASS.LTC128B.128 [R33+0x20400], desc[UR36][R2.64+0x180], !P1 ;  /* 0x2040018002218fae */ /* 0x0003e2000c901d64 */
[----:B------:R-:W-:-:S03]  /*12be0*/  ISETP.GE.AND P0, PT, R7, R6, PT ;  /* 0x000000060700720c */ /* 0x000fc60003f06270 */
[----:B-1----:R-:W1:Y:S10]  /*12bf0*/  SHFL.IDX PT, R2, R4, 0x1, 0x181f ;  /* 0x00381f0004027f89 */ /* 0x002e7400000e0000 */
[----:B0-----:R-:W-:-:S05]  /*12c00*/  @!P0 LEA R14, P5, R32, R14, 0x1 ;  /* 0x0000000e200e8211 */ /* 0x001fca00078a08ff */
[----:B-1----:R-:W-:Y:S02]  /*12c10*/  @!P0 IMAD.X R7, RZ, RZ, R2, P5 ;  /* 0x000000ffff078224 */ /* 0x002fe400028e0602 */
[----:B------:R-:W-:Y:S02]  /*12c20*/  @!P0 IMAD.MOV.U32 R2, RZ, RZ, R14 ;  /* 0x000000ffff028224 */ /* 0x000fe400078e000e */
[----:B------:R-:W-:Y:S01]  /*12c30*/  @!P0 IMAD.MOV.U32 R3, RZ, RZ, R7 ;  /* 0x000000ffff038224 */ /* 0x000fe200078e0007 */
[----:B------:R-:W0:Y:S01]  /*12c40*/  SHFL.IDX PT, R14, R5, 0x2, 0x181f ;  /* 0x00581f00050e7f89 */ /* 0x000e2200000e0000 */
[----:B------:R-:W-:-:S03]  /*12c50*/  VIADD R7, R0, 0x20 ;  /* 0x0000002000077836 */ /* 0x000fc60000000000 */
        /* <DEDUP_REMOVED lines=23> */
[----:B------:R-:W-:-:S03]  /*12dd0*/  IADD3 R7, R0, 0x40, RZ ;  /* 0x0000004000077810 */ /* 0x000fc60007ffe0ff */
        /* <DEDUP_REMOVED lines=34> */
[----:B------:R0:W1:Y:S04]  /*13000*/  SHFL.IDX PT, R14, R5, 0x7, 0x181f ;  /* 0x00f81f00050e7f89 */ /* 0x00006800000e0000 */
[----:B------:R0:W-:Y:S04]  /*13010*/  @!P0 LDGSTS.E.BYPASS.LTC128B.128 [R33+0x17400], desc[UR36][R2.64], !P4 ;  /* 0x1740000002218fae */ /* 0x0001e8000e101d64 */
[----:B------:R0:W-:Y:S04]  /*13020*/  @!P0 LDGSTS.E.BYPASS.LTC128B.128 [R33+0x1b400], desc[UR36][R2.64+0x80], !P3 ;  /* 0x1b40008002218fae */ /* 0x0001e8000d901d64 */
[----:B------:R0:W-:Y:S04]  /*13030*/  @!P0 LDGSTS.E.BYPASS.LTC128B.128 [R33+0x1f400], desc[UR36][R2.64+0x100], !P2 ;  /* 0x1f40010002218fae */ /* 0x0001e8000d101d64 */
[----:B------:R0:W-:Y:S04]  /*13040*/  @!P0 LDGSTS.E.BYPASS.LTC128B.128 [R33+0x23400], desc[UR36][R2.64+0x180], !P1 ;  /* 0x2340018002218fae */ /* 0x0001e8000c901d64 */
[----:B------:R0:W2:Y:S02]  /*13050*/  SHFL.IDX PT, R7, R4, 0x7, 0x181f ;  /* 0x00f81f0004077f89 */ /* 0x0000a400000e0000 */
.L_x_347:
[----:B0-----:R-:W-:Y:S01]  /*13060*/  VIADD R3, R0, 0x70 ;  /* 0x0000007000037836 */ /* 0x001fe20000000000 */
[----:B------:R-:W-:Y:S04]  /*13070*/  BSSY B0, `(.L_x_261) ;  /* 0x000000c000007945 */ /* 0x000fe80003800000 */
[----:B------:R-:W-:-:S13]  /*13080*/  ISETP.GE.AND P0, PT, R3, R6, PT ;  /* 0x000000060300720c */ /* 0x000fda0003f06270 */
[----:B------:R-:W-:Y:S05]  /*13090*/  @P0 BRA `(.L_x_262) ;  /* 0x0000000000240947 */ /* 0x000fea0003800000 */
[----:B-1----:R-:W-:-:S05]  /*130a0*/  LEA R2, P0, R32, R14, 0x1 ;  /* 0x0000000e20027211 */ /* 0x002fca00078008ff */
        /* <DEDUP_REMOVED lines=8> */
.L_x_262:
[----:B------:R-:W-:Y:S05]  /*13130*/  BSYNC B0 ;  /* 0x0000000000007941 */ /* 0x000fea0003800000 */
.L_x_261:
[----:B------:R-:W-:Y:S01]  /*13140*/  NOP ;  /* 0x0000000000007918 */ /* 0x000fe20000000000 */
[----:B------:R-:W-:-:S13]  /*13150*/  PLOP3.LUT P0, PT, PT, PT, PT, 0x80, 0x0 ;  /* 0x000000000000781c */ /* 0x000fda0003f0f070 */
.L_x_263:
[----:B------:R-:W-:Y:S02]  /*13160*/  PLOP3.LUT P1, PT, P1, P0, PT, 0xa2, 0x0 ;  /* 0x000000000000781c */ /* 0x000fe40000f21472 */
[----:B------:R-:W-:-:S08]  /*13170*/  @P0 R2UR P1, UR4, R22 ;  /* 0x00000000160402ca */ /* 0x000fd00000020000 */
[----:B------:R-:W-:-:S05]  /*13180*/  @P0 PLOP3.LUT P0, PT, P1, PT, PT, 0x80, 0x0 ;  /* 0x000000000000081c */ /* 0x000fca0000f0f070 */
[----:B------:R-:W-:Y:S01]  /*13190*/  @!P1 SYNCS.ARRIVE.TRANS64.RED.A0T1 RZ, [UR4+0x38800], RZ ;  /* 0x038800ffffff99a7 */ /* 0x000fe20008200404 */
[----:B------:R-:W-:Y:S07]  /*131a0*/  @!P1 ARRIVES.LDGSTSBAR.64.TRANSCNT [UR4+0x38800] ;  /* 0x03880000ff0099b0 */ /* 0x000fee0008000a84 */
[----:B------:R-:W-:Y:S05]  /*131b0*/  @P0 BRA.U.ANY `(.L_x_263) ;  /* 0xfffffffd00e80947 */ /* 0x000fea000393ffff */
[----:B0-----:R-:W3:Y:S04]  /*131c0*/  LDL.LU R3, [R1+0x28] ;  /* 0x0000280001037983 */ /* 0x001ee80000300800 */
[----:B------:R-:W4:Y:S01]  /*131d0*/  LDL.LU R2, [R1+0x24] ;  /* 0x0000240001027983 */ /* 0x000f220000300800 */
[----:B---3--:R-:W-:-:S05]  /*131e0*/  VIADD R3, R3, 0x1 ;  /* 0x0000000103037836 */ /* 0x008fca0000000000 */
[----:B------:R-:W-:Y:S01]  /*131f0*/  LEA.HI R0, R3, R3, RZ, 0x1 ;  /* 0x0000000303007211 */ /* 0x000fe200078f08ff */
[----:B------:R0:W-:Y:S03]  /*13200*/  STL [R1+0x28], R3 ;  /* 0x0000280301007387 */ /* 0x0001e60000100800 */
[----:B------:R-:W-:-:S05]  /*13210*/  LOP3.LUT R0, R0, 0xfffffffe, RZ, 0xc0, !PT ;  /* 0xfffffffe00007812 */ /* 0x000fca00078ec0ff */
[----:B0-----:R-:W-:Y:S02]  /*13220*/  IMAD.IADD R3, R3, 0x1, -R0 ;  /* 0x0000000103037824 */ /* 0x001fe400078e0a00 */
[----:B----4-:R-:W-:-:S03]  /*13230*/  VIADD R0, R2, 0xfffffffe ;  /* 0xfffffffe02007836 */ /* 0x010fc60000000000 */
[----:B------:R-:W-:Y:S01]  /*13240*/  SHF.L.U32 R3, R3, 0x1f, RZ ;  /* 0x0000001f03037819 */ /* 0x000fe200000006ff */
[----:B------:R-:W-:Y:S01]  /*13250*/  NOP ;  /* 0x0000000000007918 */ /* 0x000fe20000000000 */
[----:B------:R0:W-:Y:S01]  /*13260*/  SYNCS.ARRIVE.TRANS64.A1T0 RZ, [R22+URZ+0x38800], RZ ;  /* 0x038800ff16ff79a7 */ /* 0x0001e2000810003f */
[----:B------:R-:W-:Y:S01]  /*13270*/  BSSY B0, `(.L_x_264) ;  /* 0x0000003000007945 */ /* 0x000fe20003800000 */
[----:B------:R-:W3:Y:S03]  /*13280*/  SYNCS.PHASECHK.TRANS64.TRYWAIT P0, [R22+URZ+0x38820], R3 ;  /* 0x03882003160075a7 */ /* 0x000ee6000800017f */
[----:B0--3--:R-:W-:Y:S05]  /*13290*/  @!P0 BRA `(.L_x_265) ;  /* 0x0000003c00688947 */ /* 0x009fea0003800000 */
.L_x_348:
[----:B------:R-:W-:Y:S05]  /*132a0*/  BSYNC B0 ;  /* 0x0000000000007941 */ /* 0x000fea0003800000 */
.L_x_264:
[----:B------:R-:W3:Y:S01]  /*132b0*/  LDL R2, [R1+0x4] ;  /* 0x0000040001027983 */ /* 0x000ee20000100800 */
[----:B------:R-:W-:Y:S01]  /*132c0*/  BSSY B0, `(.L_x_266) ;  /* 0x0000110000007945 */ /* 0x000fe20003800000 */
[----:B---3--:R-:W-:-:S13]  /*132d0*/  ISETP.GE.AND P0, PT, R0, R2, PT ;  /* 0x000000020000720c */ /* 0x008fda0003f06270 */
[----:B------:R-:W-:Y:S05]  /*132e0*/  @!P0 BRA `(.L_x_267) ;  /* 0x0000001000348947 */ /* 0x000fea0003800000 */
[----:B------:R-:W-:Y:S01]  /*132f0*/  ULDC UR4, c[0x0][0x2f4] ;  /* 0x0000bd0000047ab9 */ /* 0x000fe20000000800 */
[----:B--2---:R-:W-:Y:S01]  /*13300*/  IMAD.MOV.U32 R7, RZ, RZ, R27 ;  /* 0x000000ffff077224 */ /* 0x004fe200078e001b */
[----:B------:R-:W-:Y:S01]  /*13310*/  ISETP.GE.AND P4, PT, R32, UR4, PT ;  /* 0x0000000420007c0c */ /* 0x000fe2000bf86270 */
[----:B------:R-:W-:Y:S01]  /*13320*/  IMAD.MOV.U32 R17, RZ, RZ, R28 ;  /* 0x000000ffff117224 */ /* 0x000fe200078e001c */
[----:B------:R-:W-:Y:S01]  /*13330*/  ISETP.GE.AND P3, PT, R37, UR4, PT ;  /* 0x0000000425007c0c */ /* 0x000fe2000bf66270 */
[----:B------:R-:W-:Y:S01]  /*13340*/  IMAD.MOV.U32 R29, RZ, RZ, R26 ;  /* 0x000000ffff1d7224 */ /* 0x000fe200078e001a */
[----:B------:R-:W-:Y:S02]  /*13350*/  ISETP.GE.AND P2, PT, R36, UR4, PT ;  /* 0x0000000424007c0c */ /* 0x000fe4000bf46270 */
[----:B------:R-:W-:-:S13]  /*13360*/  ISETP.GE.AND P1, PT, R34, UR4, PT ;  /* 0x0000000422007c0c */ /* 0x000fda000bf26270 */
.L_x_280:
[----:B------:R-:W2:Y:S04]  /*13370*/  LDL R6, [R1+0x8] ;  /* 0x0000080001067983 */ /* 0x000ea80000100800 */
[----:B------:R-:W3:Y:S01]  /*13380*/  LDL R8, [R1+0xc] ;  /* 0x00000c0001087983 */ /* 0x000ee20000100800 */
[----:B------:R-:W4:Y:S01]  /*13390*/  S2R R2, SR_TID.X ;  /* 0x0000000000027919 */ /* 0x000f220000002100 */
[----:B------:R-:W1:Y:S01]  /*133a0*/  S2R R9, SR_TID.X ;  /* 0x0000000000097919 */ /* 0x000e620000002100 */
[----:B----4-:R-:W-:-:S04]  /*133b0*/  LOP3.LUT R2, R2, 0x7f, RZ, 0xc0, !PT ;  /* 0x0000007f02027812 */ /* 0x010fc800078ec0ff */
[----:B0-----:R-:W-:Y:S02]  /*133c0*/  SHF.R.U32.HI R3, RZ, 0x3, R2 ;  /* 0x00000003ff037819 */ /* 0x001fe40000011602 */
[----:B------:R-:W0:Y:S01]  /*133d0*/  LDC R2, c[0x0][0x430] ;  /* 0x00010c00ff027b82 */ /* 0x000e220000000800 */
[----:B-1----:R-:W-:-:S05]  /*133e0*/  IMAD.SHL.U32 R9, R9, 0x10, RZ ;  /* 0x0000001009097824 */ /* 0x002fca00078e00ff */
[----:B------:R-:W-:-:S04]  /*133f0*/  LOP3.LUT R9, R3, 0x70, R9, 0xf8, !PT ;  /* 0x0000007003097812 */ /* 0x000fc800078ef809 */
[----:B------:R-:W-:-:S13]  /*13400*/  ISETP.GT.U32.AND P6, PT, R9, 0x4f, PT ;  /* 0x0000004f0900780c */ /* 0x000fda0003fc4070 */
[----:B------:R-:W3:Y:S01]  /*13410*/  @!P6 LDC.64 R4, c[0x0][0x428] ;  /* 0x00010a00ff04eb82 */ /* 0x000ee20000000a00 */
[----:B0-----:R-:W-:-:S13]  /*13420*/  ISETP.NE.AND P0, PT, R2, 0x1, PT ;  /* 0x000000010200780c */ /* 0x001fda0003f05270 */
[----:B------:R-:W0:Y:S08]  /*13430*/  @P0 LDC R3, c[0x0][0x434] ;  /* 0x00010d00ff030b82 */ /* 0x000e300000000800 */
[----:B------:R-:W1:Y:S01]  /*13440*/  @P0 LDC R2, c[0x0][0x438] ;  /* 0x00010e00ff020b82 */ /* 0x000e620000000800 */
[----:B--2---:R-:W-:-:S04]  /*13450*/  IMAD R6, R0, 0x50, R6 ;  /* 0x0000005000067824 */ /* 0x004fc800078e0206 */
[----:B------:R-:W-:-:S04]  /*13460*/  IMAD.IADD R6, R9, 0x1, R6 ;  /* 0x0000000109067824 */ /* 0x000fc800078e0206 */
[----:B0-----:R-:W-:-:S04]  /*13470*/  @P0 IMAD.HI.U32 R3, R6, R3, RZ ;  /* 0x0000000306030227 */ /* 0x001fc800078e00ff */
[----:B------:R-:W-:Y:S01]  /*13480*/  IMAD.MOV.U32 R10, RZ, RZ, R6 ;  /* 0x000000ffff0a7224 */ /* 0x000fe200078e0006 */
[----:B-1----:R-:W-:Y:S01]  /*13490*/  @P0 SHF.R.U32.HI R10, RZ, R2, R3 ;  /* 0x00000002ff0a0219 */ /* 0x002fe20000011603 */
[----:B---3--:R-:W-:Y:S02]  /*134a0*/  @!P6 IMAD R2, R8, R4, RZ ;  /* 0x000000040802e224 */ /* 0x008fe400078e02ff */
[----:B------:R-:W0:Y:S01]  /*134b0*/  @!P6 LDC.64 R8, c[0x0][0x418] ;  /* 0x00010600ff08eb82 */ /* 0x000e220000000a00 */
[----:B------:R-:W-:Y:S01]  /*134c0*/  @!P6 SHF.R.S32.HI R3, RZ, 0x1f, R10 ;  /* 0x0000001fff03e819 */ /* 0x000fe2000001140a */
[----:B------:R-:W-:Y:S02]  /*134d0*/  @!P6 IMAD R5, R30, R5, R2 ;  /* 0x000000051e05e224 */ /* 0x000fe400078e0202 */
[----:B------:R-:W-:-:S04]  /*134e0*/  @!P6 IMAD.MOV.U32 R2, RZ, RZ, R10 ;  /* 0x000000ffff02e224 */ /* 0x000fc800078e000a */
[----:B------:R-:W-:-:S04]  /*134f0*/  @!P6 IMAD.WIDE.U32 R2, R30, R4, R2 ;  /* 0x000000041e02e225 */ /* 0x000fc800078e0002 */
[----:B------:R-:W-:Y:S02]  /*13500*/  @!P6 IMAD.IADD R5, R5, 0x1, R3 ;  /* 0x000000010505e824 */ /* 0x000fe400078e0203 */
[----:B------:R-:W-:Y:S01]  /*13510*/  IMAD.MOV.U32 R4, RZ, RZ, RZ ;  /* 0x000000ffff047224 */ /* 0x000fe200078e00ff */
[----:B0-----:R-:W-:-:S04]  /*13520*/  @!P6 LEA R8, P0, R2, R8, 0x2 ;  /* 0x000000080208e211 */ /* 0x001fc800078010ff */
[----:B------:R-:W-:-:S05]  /*13530*/  @!P6 LEA.HI.X R9, R2, R9, R5, 0x2, P0 ;  /* 0x000000090209e211 */ /* 0x000fca00000f1405 */
[----:B------:R0:W5:Y:S01]  /*13540*/  @!P6 LDG.E R4, desc[UR36][R8.64] ;  /* 0x000000240804e981 */ /* 0x000162000c1e1900 */
[----:B------:R-:W-:Y:S01]  /*13550*/  LOP3.LUT P5, RZ, R23, 0x20, RZ, 0xc0, !PT ;  /* 0x0000002017ff7812 */ /* 0x000fe200078ac0ff */
[----:B------:R-:W-:Y:S01]  /*13560*/  VIADD R27, R7, 0x1 ;  /* 0x00000001071b7836 */ /* 0x000fe20000000000 */
[----:B------:R-:W-:Y:S05]  /*13570*/  YIELD ;  /* 0x0000000000007946 */ /* 0x000fea0003800000 */
[----:B------:R-:W-:Y:S01]  /*13580*/  ISETP.NE.AND P0, PT, R27, 0x2, PT ;  /* 0x000000021b00780c */ /* 0x000fe20003f05270 */
[----:B------:R-:W-:Y:S01]  /*13590*/  IMAD.MOV R5, RZ, RZ, -R10 ;  /* 0x000000ffff057224 */ /* 0x000fe200078e0a0a */
[----:B------:R-:W-:-:S02]  /*135a0*/  ULDC UR4, c[0x0][0x430] ;  /* 0x00010c0000047ab9 */ /* 0x000fc40000000800 */
[----:B------:R-:W-:Y:S01]  /*135b0*/  SEL R28, RZ, 0x1, P0 ;  /* 0x00000001ff1c7807 */ /* 0x000fe20000000000 */
[----:B------:R-:W-:Y:S01]  /*135c0*/  IMAD R5, R5, UR4, R6 ;  /* 0x0000000405057c24 */ /* 0x000fe2000f8e0206 */
[----:B------:R-:W-:Y:S01]  /*135d0*/  SEL R27, R27, RZ, P0 ;  /* 0x000000ff1b1b7207 */ /* 0x000fe20000000000 */
[----:B------:R-:W-:Y:S01]  /*135e0*/  IMAD.MOV.U32 R26, RZ, RZ, R0 ;  /* 0x000000ffff1a7224 */ /* 0x000fe200078e0000 */
[----:B------:R-:W-:Y:S01]  /*135f0*/  LOP3.LUT R28, R17, R28, RZ, 0x3c, !PT ;  /* 0x0000001c111c7212 */ /* 0x000fe200078e3cff */
[----:B0-----:R-:W-:Y:S06]  /*13600*/  @!P5 BRA `(.L_x_268) ;  /* 0x000000000004d947 */ /* 0x001fec0003800000 */
[----:B------:R-:W-:Y:S01]  /*13610*/  BPT.TRAP 0x1 ;  /* 0x000000040000795c */ /* 0x000fe20000300000 */
.L_x_268:
[----:B------:R-:W-:Y:S01]  /*13620*/  IMAD R6, R27, 0x8, R22 ;  /* 0x000000081b067824 */ /* 0x000fe200078e0216 */
[----:B------:R-:W-:Y:S01]  /*13630*/  SHF.L.U32 R3, R28, 0x1f, RZ ;  /* 0x0000001f1c037819 */ /* 0x000fe200000006ff */
[----:B------:R-:W-:Y:S03]  /*13640*/  BSSY B1, `(.L_x_269) ;  /* 0x0000003000017945 */ /* 0x000fe60003800000 */
[----:B------:R-:W0:Y:S02]  /*13650*/  SYNCS.PHASECHK.TRANS64.TRYWAIT P0, [R6+URZ+0x38840], R3 ;  /* 0x03884003060075a7 */ /* 0x000e24000800017f */
[----:B0-----:R-:W-:Y:S05]  /*13660*/  @!P0 BRA `(.L_x_270) ;  /* 0x0000003800888947 */ /* 0x001fea0003800000 */
.L_x_349:
[----:B------:R-:W-:Y:S05]  /*13670*/  BSYNC B1 ;  /* 0x0000000000017941 */ /* 0x000fea0003800000 */
.L_x_269:
[----:B------:R-:W-:Y:S01]  /*13680*/  SHF.R.S32.HI R20, RZ, 0x1f, R5 ;  /* 0x0000001fff147819 */ /* 0x000fe20000011405 */
[----:B------:R-:W-:Y:S01]  /*13690*/  ULDC.64 UR4, c[0x0][0x300] ;  /* 0x0000c00000047ab9 */ /* 0x000fe20000000a00 */
[----:B-----5:R-:W-:Y:S01]  /*136a0*/  SHF.R.S32.HI R21, RZ, 0x1f, R4 ;  /* 0x0000001fff157819 */ /* 0x020fe20000011404 */
[----:B0-----:R-:W-:Y:S01]  /*136b0*/  IMAD.WIDE.U32 R2, R5, UR4, RZ ;  /* 0x0000000405027c25 */ /* 0x001fe2000f8e00ff */
[----:B------:R-:W-:Y:S01]  /*136c0*/  ULDC.64 UR6, c[0x0][0x2e8] ;  /* 0x0000ba0000067ab9 */ /* 0x000fe20000000a00 */
[----:B------:R-:W-:Y:S02]  /*136d0*/  LOP3.LUT P5, RZ, R23, 0x2, RZ, 0xc0, !PT ;  /* 0x0000000217ff7812 */ /* 0x000fe400078ac0ff */
[----:B------:R-:W-:Y:S02]  /*136e0*/  IMAD R0, R20, UR4, RZ ;  /* 0x0000000414007c24 */ /* 0x000fe4000f8e02ff */
[----:B------:R-:W-:Y:S02]  /*136f0*/  IMAD R9, R27, 0x5000, R31 ;  /* 0x000050001b097824 */ /* 0x000fe400078e021f */
        /* <DEDUP_REMOVED lines=8> */
[----:B------:R-:W-:Y:S01]  /*13780*/  IMAD.WIDE.U32 R2, R25, UR4, R2 ;  /* 0x0000000419027c25 */ /* 0x000fe2000f8e0002 */
[----:B------:R-:W-:-:S03]  /*13790*/  UMOV UR4, 0xffffffff ;  /* 0xffffffff00047882 */ /* 0x000fc60000000000 */
[----:B------:R-:W-:Y:S01]  /*137a0*/  IMAD R10, R25, UR5, R3 ;  /* 0x00000005190a7c24 */ /* 0x000fe2000f8e0203 */
[----:B------:R-:W-:-:S04]  /*137b0*/  LEA R8, P0, R2, UR6, 0x1 ;  /* 0x0000000602087c11 */ /* 0x000fc8000f8008ff */
[----:B------:R-:W-:Y:S01]  /*137c0*/  LEA.HI.X R10, R2, UR7, R10, 0x1, P0 ;  /* 0x00000007020a7c11 */ /* 0x000fe200080f0c0a */
[----:B------:R-:W-:Y:S08]  /*137d0*/  BRA.DIV UR4, `(.L_x_271) ;  /* 0x0000003a04407947 */ /* 0x000ff0000b800000 */
[----:B------:R-:W0:Y:S01]  /*137e0*/  SHFL.IDX PT, R2, R8, RZ, 0x181f ;  /* 0x00181fff08027589 */ /* 0x000e2200000e0000 */
[----:B------:R-:W-:Y:S01]  /*137f0*/  LOP3.LUT R23, R23, 0xfffffbff, RZ, 0xc0, !PT ;  /* 0xfffffbff17177812 */ /* 0x000fe200078ec0ff */
[----:B------:R-:W-:Y:S02]  /*13800*/  IMAD.SHL.U32 R0, R32, 0x2, RZ ;  /* 0x0000000220007824 */ /* 0x000fe400078e00ff */
[----:B------:R-:W1:Y:S01]  /*13810*/  SHFL.IDX PT, R3, R10, RZ, 0x181f ;  /* 0x00181fff0a037589 */ /* 0x000e6200000e0000 */
[----:B------:R-:W-:Y:S01]  /*13820*/  @P2 LOP3.LUT R23, R23, 0x400, RZ, 0xfc, !PT ;  /* 0x0000040017172812 */ /* 0x000fe200078efcff */
[----:B------:R-:W-:Y:S02]  /*13830*/  IMAD R9, R9, 0x2, R22 ;  /* 0x0000000209097824 */ /* 0x000fe400078e0216 */
[----:B------:R-:W-:Y:S01]  /*13840*/  SHFL.IDX PT, R35, R10, 0x1, 0x181f ;  /* 0x00381f000a237f89 */ /* 0x000fe200000e0000 */
[C---:B------:R-:W-:Y:S02]  /*13850*/  LOP3.LUT P2, RZ, R23.reuse, 0x10, RZ, 0xc0, !PT ;  /* 0x0000001017ff7812 */ /* 0x040fe4000784c0ff */
[----:B------:R-:W-:-:S04]  /*13860*/  LOP3.LUT R23, R23, 0xfffffdff, RZ, 0xc0, !PT ;  /* 0xfffffdff17177812 */ /* 0x000fc800078ec0ff */
[----:B------:R-:W-:-:S04]  /*13870*/  @P1 LOP3.LUT R23, R23, 0x200, RZ, 0xfc, !PT ;  /* 0x0000020017171812 */ /* 0x000fc800078efcff */
[C---:B------:R-:W-:Y:S02]  /*13880*/  LOP3.LUT P1, RZ, R23.reuse, 0x8, RZ, 0xc0, !PT ;  /* 0x0000000817ff7812 */ /* 0x040fe4000782c0ff */
[----:B------:R-:W-:Y:S02]  /*13890*/  LOP3.LUT P6, RZ, R23, 0x4, RZ, 0xc0, !PT ;  /* 0x0000000417ff7812 */ /* 0x000fe400078cc0ff */
[----:B0-----:R-:W-:-:S05]  /*138a0*/  IADD3 R2, P0, R2, R0, RZ ;  /* 0x0000000002027210 */ /* 0x001fca0007f1e0ff */
[----:B-1----:R-:W-:-:S05]  /*138b0*/  IMAD.X R3, RZ, RZ, R3, P0 ;  /* 0x000000ffff037224 */ /* 0x002fca00000e0603 */
[----:B------:R-:W-:Y:S04]  /*138c0*/  LDGSTS.E.BYPASS.LTC128B.128 [R9+0x24400], desc[UR36][R2.64], !P2 ;  /* 0x2440000002097fae */ /* 0x000fe8000d101d64 */
[----:B------:R-:W-:Y:S04]  /*138d0*/  LDGSTS.E.BYPASS.LTC128B.128 [R9+0x26c00], desc[UR36][R2.64+0x80], !P1 ;  /* 0x26c0008002097fae */ /* 0x000fe8000c901d64 */
[----:B------:R-:W-:Y:S04]  /*138e0*/  LDGSTS.E.BYPASS.LTC128B.128 [R9+0x29400], desc[UR36][R2.64+0x100], !P6 ;  /* 0x2940010002097fae */ /* 0x000fe8000f101d64 */
[----:B------:R0:W-:Y:S04]  /*138f0*/  LDGSTS.E.BYPASS.LTC128B.128 [R9+0x2bc00], desc[UR36][R2.64+0x180], !P5 ;  /* 0x2bc0018002097fae */ /* 0x0001e8000e901d64 */
[----:B0-----:R-:W0:Y:S02]  /*13900*/  SHFL.IDX PT, R2, R8, 0x1, 0x181f ;  /* 0x00381f0008027f89 */ /* 0x001e2400000e0000 */
[----:B0-----:R-:W-:-:S05]  /*13910*/  IADD3 R2, P0, R2, R0, RZ ;  /* 0x0000000002027210 */ /* 0x001fca0007f1e0ff */
[----:B------:R-:W-:Y:S02]  /*13920*/  IMAD.X R3, RZ, RZ, R35, P0 ;  /* 0x000000ffff037224 */ /* 0x000fe400000e0623 */
[----:B------:R-:W-:Y:S04]  /*13930*/  SHFL.IDX PT, R35, R10, 0x2, 0x181f ;  /* 0x00581f000a237f89 */ /* 0x000fe800000e0000 */
        /* <DEDUP_REMOVED lines=15> */
[----:B------:R0:W1:Y:S04]  /*13a30*/  SHFL.IDX PT, R35, R10, 0x4, 0x181f ;  /* 0x00981f000a237f89 */ /* 0x00006800000e0000 */
[----:B------:R-:W-:Y:S01]  /*13a40*/  LDGSTS.E.BYPASS.LTC128B.128 [R9+0x25c00], desc[UR36][R2.64], !P2 ;  /* 0x25c0000002097fae */ /* 0x000fe2000d101d64 */
[----:B------:R-:W-:-:S03]  /*13a50*/  LOP3.LUT P2, RZ, R23, 0x400, RZ, 0xc0, !PT ;  /* 0x0000040017ff7812 */ /* 0x000fc6000784c0ff */
[----:B------:R-:W-:Y:S01]  /*13a60*/  LDGSTS.E.BYPASS.LTC128B.128 [R9+0x28400], desc[UR36][R2.64+0x80], !P1 ;  /* 0x2840008002097fae */ /* 0x000fe2000c901d64 */
[----:B------:R-:W-:-:S03]  /*13a70*/  LOP3.LUT P1, RZ, R23, 0x200, RZ, 0xc0, !PT ;  /* 0x0000020017ff7812 */ /* 0x000fc6000782c0ff */
[----:B------:R-:W-:Y:S04]  /*13a80*/  LDGSTS.E.BYPASS.LTC128B.128 [R9+0x2ac00], desc[UR36][R2.64+0x100], !P6 ;  /* 0x2ac0010002097fae */ /* 0x000fe8000f101d64 */
[----:B------:R2:W-:Y:S04]  /*13a90*/  LDGSTS.E.BYPASS.LTC128B.128 [R9+0x2d400], desc[UR36][R2.64+0x180], !P5 ;  /* 0x2d40018002097fae */ /* 0x0005e8000e901d64 */
[----:B-12---:R0:W2:Y:S02]  /*13aa0*/  SHFL.IDX PT, R2, R8, 0x4, 0x181f ;  /* 0x00981f0008027f89 */ /* 0x0060a400000e0000 */
.L_x_361:
[----:B------:R-:W-:Y:S02]  /*13ab0*/  LOP3.LUT R23, R23, 0xfffffdff, RZ, 0xc0, !PT ;  /* 0xfffffdff17177812 */ /* 0x000fe400078ec0ff */
[----:B--2---:R-:W-:Y:S02]  /*13ac0*/  IADD3 R2, P0, R2, R0, RZ ;  /* 0x0000000002027210 */ /* 0x004fe40007f1e0ff */
[----:B------:R-:W-:-:S03]  /*13ad0*/  @P1 LOP3.LUT R23, R23, 0x200, RZ, 0xfc, !PT ;  /* 0x0000020017171812 */ /* 0x000fc600078efcff */
[----:B------:R-:W-:Y:S01]  /*13ae0*/  IMAD.X R3, RZ, RZ, R35, P0 ;  /* 0x000000ffff037224 */ /* 0x000fe200000e0623 */
[C---:B------:R-:W-:Y:S02]  /*13af0*/  LOP3.LUT P1, RZ, R23.reuse, 0x10, RZ, 0xc0, !PT ;  /* 0x0000001017ff7812 */ /* 0x040fe4000782c0ff */
[C---:B------:R-:W-:Y:S02]  /*13b00*/  LOP3.LUT P0, RZ, R23.reuse, 0x8, RZ, 0xc0, !PT ;  /* 0x0000000817ff7812 */ /* 0x040fe4000780c0ff */
[----:B------:R-:W-:-:S09]  /*13b10*/  LOP3.LUT P6, RZ, R23, 0x4, RZ, 0xc0, !PT ;  /* 0x0000000417ff7812 */ /* 0x000fd200078cc0ff */
[----:B------:R-:W-:Y:S01]  /*13b20*/  @!PT LDS RZ, [RZ] ;  /* 0x00000000fffff984 */ /* 0x000fe20000000800 */
[----:B------:R-:W-:Y:S01]  /*13b30*/  @!PT LDS RZ, [RZ] ;  /* 0x00000000fffff984 */ /* 0x000fe20000000800 */
[----:B------:R-:W-:Y:S01]  /*13b40*/  @!PT LDS RZ, [RZ] ;  /* 0x00000000fffff984 */ /* 0x000fe20000000800 */
[----:B------:R1:W-:Y:S01]  /*13b50*/  LDGSTS.E.BYPASS.LTC128B.128 [R9+0x26400], desc[UR36][R2.64], !P1 ;  /* 0x2640000002097fae */ /* 0x0003e2000c901d64 */
[----:B------:R-:W-:-:S03]  /*13b60*/  LOP3.LUT P1, RZ, R23, 0x200, RZ, 0xc0, !PT ;  /* 0x0000020017ff7812 */ /* 0x000fc6000782c0ff */
[----:B------:R1:W-:Y:S01]  /*13b70*/  LDGSTS.E.BYPASS.LTC128B.128 [R9+0x28c00], desc[UR36][R2.64+0x80], !P0 ;  /* 0x28c0008002097fae */ /* 0x0003e2000c101d64 */
[----:B------:R-:W-:-:S03]  /*13b80*/  PLOP3.LUT P0, PT, PT, PT, PT, 0x80, 0x0 ;  /* 0x000000000000781c */ /* 0x000fc60003f0f070 */
[----:B------:R1:W-:Y:S04]  /*13b90*/  LDGSTS.E.BYPASS.LTC128B.128 [R9+0x2b400], desc[UR36][R2.64+0x100], !P6 ;  /* 0x2b40010002097fae */ /* 0x0003e8000f101d64 */
[----:B------:R1:W-:Y:S01]  /*13ba0*/  LDGSTS.E.BYPASS.LTC128B.128 [R9+0x2dc00], desc[UR36][R2.64+0x180], !P5 ;  /* 0x2dc0018002097fae */ /* 0x0003e2000e901d64 */
[----:B------:R-:W-:-:S05]  /*13bb0*/  NOP ;  /* 0x0000000000007918 */ /* 0x000fca0000000000 */
.L_x_272:
        /* <DEDUP_REMOVED lines=10> */
.L_x_273:
[----:B------:R2:W-:Y:S01]  /*13c60*/  SYNCS.ARRIVE.TRANS64.A1T0 RZ, [R6+URZ+0x38830], RZ ;  /* 0x038830ff06ff79a7 */ /* 0x0005e2000810003f */
[----:B------:R-:W-:Y:S05]  /*13c70*/  @!P6 BRA `(.L_x_274) ;  /* 0x000000000004e947 */ /* 0x000fea0003800000 */
[----:B------:R-:W-:Y:S01]  /*13c80*/  BPT.TRAP 0x1 ;  /* 0x000000040000795c */ /* 0x000fe20000300000 */
.L_x_274:
[----:B-1----:R-:W-:Y:S01]  /*13c90*/  SHF.L.U32 R2, R17, 0x1f, RZ ;  /* 0x0000001f11027819 */ /* 0x002fe200000006ff */
[----:B--2---:R-:W-:Y:S01]  /*13ca0*/  IMAD R6, R7, 0x8, R22 ;  /* 0x0000000807067824 */ /* 0x004fe200078e0216 */
[----:B------:R-:W-:Y:S03]  /*13cb0*/  BSSY B1, `(.L_x_275) ;  /* 0x0000003000017945 */ /* 0x000fe60003800000 */
[----:B------:R-:W1:Y:S02]  /*13cc0*/  SYNCS.PHASECHK.TRANS64.TRYWAIT P0, [R6+URZ+0x38860], R2 ;  /* 0x03886002060075a7 */ /* 0x000e64000800017f */
[----:B-1----:R-:W-:Y:S05]  /*13cd0*/  @!P0 BRA `(.L_x_276) ;  /* 0x0000003800c48947 */ /* 0x002fea0003800000 */
.L_x_362:
[----:B------:R-:W-:Y:S05]  /*13ce0*/  BSYNC B1 ;  /* 0x0000000000017941 */ /* 0x000fea0003800000 */
.L_x_275:
[----:B0-----:R-:W2:Y:S01]  /*13cf0*/  LDL R8, [R1] ;  /* 0x0000000001087983 */ /* 0x001ea20000100800 */
[----:B------:R-:W0:Y:S01]  /*13d00*/  S2R R3, SR_TID.X ;  /* 0x0000000000037919 */ /* 0x000e220000002100 */
[----:B------:R-:W-:Y:S01]  /*13d10*/  UMOV UR4, 0xffffffff ;  /* 0xffffffff00047882 */ /* 0x000fe20000000000 */
[----:B------:R-:W-:Y:S01]  /*13d20*/  IMAD R7, R7, 0x5000, R31 ;  /* 0x0000500007077824 */ /* 0x000fe200078e021f */
[----:B0-----:R-:W-:-:S04]  /*13d30*/  LOP3.LUT R3, R3, 0x7f, RZ, 0xc0, !PT ;  /* 0x0000007f03037812 */ /* 0x001fc800078ec0ff */
[----:B------:R-:W-:Y:S01]  /*13d40*/  SHF.R.U32.HI R3, RZ, 0x3, R3 ;  /* 0x00000003ff037819 */ /* 0x000fe20000011603 */
[----:B--2---:R-:W-:-:S04]  /*13d50*/  IMAD R8, R29, -0x50, R8 ;  /* 0xffffffb01d087824 */ /* 0x004fc800078e0208 */
[----:B------:R-:W-:Y:S01]  /*13d60*/  IMAD.IADD R8, R8, 0x1, -R3 ;  /* 0x0000000108087824 */ /* 0x000fe200078e0a03 */
[----:B------:R-:W-:Y:S06]  /*13d70*/  BRA.DIV UR4, `(.L_x_277) ;  /* 0x0000003a04b07947 */ /* 0x000fec000b800000 */
[----:B-1----:R-:W0:Y:S01]  /*13d80*/  SHFL.IDX PT, R2, R18, RZ, 0x181f ;  /* 0x00181fff12027589 */ /* 0x002e2200000e0000 */
[----:B------:R-:W-:-:S03]  /*13d90*/  IMAD R7, R7, 0x2, R22 ;  /* 0x0000000207077824 */ /* 0x000fc600078e0216 */
[----:B------:R-:W1:Y:S04]  /*13da0*/  SHFL.IDX PT, R3, R24, RZ, 0x181f ;  /* 0x00181fff18037589 */ /* 0x000e6800000e0000 */
[----:B------:R-:W-:Y:S01]  /*13db0*/  SHFL.IDX PT, R14, R18, 0x4, 0x181f ;  /* 0x00981f00120e7f89 */ /* 0x000fe200000e0000 */
[----:B0-----:R-:W-:-:S05]  /*13dc0*/  IADD3 R2, P0, R2, R0, RZ ;  /* 0x0000000002027210 */ /* 0x001fca0007f1e0ff */
[----:B-1----:R-:W-:Y:S01]  /*13dd0*/  IMAD.X R3, RZ, RZ, R3, P0 ;  /* 0x000000ffff037224 */ /* 0x002fe200000e0603 */
        /* <DEDUP_REMOVED lines=8> */
[----:B0-----:R-:W0:Y:S04]  /*13e60*/  SHFL.IDX PT, R2, R18, 0x1, 0x181f ;  /* 0x00381f0012027f89 */ /* 0x001e2800000e0000 */
[----:B------:R-:W1:Y:S01]  /*13e70*/  SHFL.IDX PT, R3, R24, 0x1, 0x181f ;  /* 0x00381f0018037f89 */ /* 0x000e6200000e0000 */
        /* <DEDUP_REMOVED lines=23> */
[----:B------:R-:W1:Y:S04]  /*13ff0*/  SHFL.IDX PT, R3, R24, 0x3, 0x181f ;  /* 0x00781f0018037f89 */ /* 0x000e6800000e0000 */
[----:B------:R-:W2:Y:S01]  /*14000*/  SHFL.IDX PT, R24, R24, 0x4, 0x181f ;  /* 0x00981f0018187f89 */ /* 0x000ea200000e0000 */
[----:B0-----:R-:W-:-:S04]  /*14010*/  IADD3 R2, P0, R2, R0, RZ ;  /* 0x0000000002027210 */ /* 0x001fc80007f1e0ff */
[----:B-1----:R-:W-:Y:S02]  /*14020*/  IADD3.X R3, RZ, R3, RZ, P0, !PT ;  /* 0x00000003ff037210 */ /* 0x002fe400007fe4ff */
[----:B------:R-:W-:-:S13]  /*14030*/  ISETP.LT.OR P0, PT, R8, 0x31, P4 ;  /* 0x000000310800780c */ /* 0x000fda0002701670 */
[----:B------:R0:W-:Y:S01]  /*14040*/  LDGSTS.E.BYPASS.LTC128B.128 [R7+0x1c00], desc[UR36][R2.64], !P0 ;  /* 0x01c0000002077fae */ /* 0x0001e2000c101d64 */
[----:B------:R-:W-:-:S13]  /*14050*/  ISETP.LT.OR P0, PT, R8, 0x31, P3 ;  /* 0x000000310800780c */ /* 0x000fda0001f01670 */
[----:B------:R0:W-:Y:S01]  /*14060*/  LDGSTS.E.BYPASS.LTC128B.128 [R7+0x4400], desc[UR36][R2.64+0x80], !P0 ;  /* 0x0440008002077fae */ /* 0x0001e2000c101d64 */
[----:B------:R-:W-:-:S13]  /*14070*/  ISETP.LT.OR P0, PT, R8, 0x31, P2 ;  /* 0x000000310800780c */ /* 0x000fda0001701670 */
[----:B------:R0:W-:Y:S01]  /*14080*/  LDGSTS.E.BYPASS.LTC128B.128 [R7+0x6c00], desc[UR36][R2.64+0x100], !P0 ;  /* 0x06c0010002077fae */ /* 0x0001e2000c101d64 */
[----:B------:R-:W-:-:S13]  /*14090*/  ISETP.LT.OR P0, PT, R8, 0x31, P1 ;  /* 0x000000310800780c */ /* 0x000fda0000f01670 */
[----:B--2---:R0:W-:Y:S02]  /*140a0*/  LDGSTS.E.BYPASS.LTC128B.128 [R7+0x9400], desc[UR36][R2.64+0x180], !P0 ;  /* 0x0940018002077fae */ /* 0x0041e4000c101d64 */
.L_x_374:
[----:B01----:R-:W-:Y:S01]  /*140b0*/  IADD3 R2, P0, R14, R0, RZ ;  /* 0x000000000e027210 */ /* 0x003fe20007f1e0ff */
[----:B------:R-:W-:Y:S01]  /*140c0*/  ULDC.64 UR4, c[0x0][0x328] ;  /* 0x0000ca0000047ab9 */ /* 0x000fe20000000a00 */
[----:B------:R-:W-:Y:S01]  /*140d0*/  ULDC.64 UR6, c[0x0][0x318] ;  /* 0x0000c60000067ab9 */ /* 0x000fe20000000a00 */
[----:B------:R-:W-:Y:S02]  /*140e0*/  IMAD R20, R20, UR4, RZ ;  /* 0x0000000414147c24 */ /* 0x000fe4000f8e02ff */
[----:B------:R-:W-:Y:S01]  /*140f0*/  IMAD.X R3, RZ, RZ, R24, P0 ;  /* 0x000000ffff037224 */ /* 0x000fe200000e0618 */
[----:B------:R-:W-:Y:S01]  /*14100*/  ISETP.LT.OR P0, PT, R8, 0x41, P4 ;  /* 0x000000410800780c */ /* 0x000fe20002701670 */
[----:B------:R-:W-:-:S12]  /*14110*/  IMAD R9, R5, UR5, R20 ;  /* 0x0000000505097c24 */ /* 0x000fd8000f8e0214 */
        /* <DEDUP_REMOVED lines=10> */
[----:B------:R-:W-:Y:S01]  /*141c0*/  NOP ;  /* 0x0000000000007918 */ /* 0x000fe20000000000 */
[----:B0-----:R-:W-:Y:S01]  /*141d0*/  IMAD.WIDE.U32 R2, R5, UR4, RZ ;  /* 0x0000000405027c25 */ /* 0x001fe2000f8e00ff */
[----:B------:R-:W-:-:S03]  /*141e0*/  ULDC.64 UR4, c[0x0][0x338] ;  /* 0x0000ce0000047ab9 */ /* 0x000fc60000000a00 */
[----:B------:R-:W-:Y:S02]  /*141f0*/  IMAD.IADD R3, R3, 0x1, R9 ;  /* 0x0000000103037824 */ /* 0x000fe400078e0209 */
[----:B------:R-:W-:Y:S02]  /*14200*/  IMAD R21, R21, UR4, RZ ;  /* 0x0000000415157c24 */ /* 0x000fe4000f8e02ff */
[----:B------:R-:W-:-:S04]  /*14210*/  IMAD.WIDE.U32 R2, R4, UR4, R2 ;  /* 0x0000000404027c25 */ /* 0x000fc8000f8e0002 */
[----:B------:R-:W-:Y:S01]  /*14220*/  IMAD R21, R4, UR5, R21 ;  /* 0x0000000504157c24 */ /* 0x000fe2000f8e0215 */
[----:B------:R-:W-:-:S03]  /*14230*/  ULDC.64 UR4, c[0x0][0x330] ;  /* 0x0000cc0000047ab9 */ /* 0x000fc60000000a00 */
[----:B------:R-:W-:Y:S02]  /*14240*/  IMAD.IADD R3, R3, 0x1, R21 ;  /* 0x0000000103037824 */ /* 0x000fe400078e0215 */
[----:B------:R-:W-:-:S04]  /*14250*/  IMAD.WIDE.U32 R2, R25, UR4, R2 ;  /* 0x0000000419027c25 */ /* 0x000fc8000f8e0002 */
[----:B------:R-:W-:Y:S01]  /*14260*/  IMAD R3, R25, UR5, R3 ;  /* 0x0000000519037c24 */ /* 0x000fe2000f8e0203 */
[----:B------:R-:W-:-:S04]  /*14270*/  LEA R18, P0, R2, UR6, 0x1 ;  /* 0x0000000602127c11 */ /* 0x000fc8000f8008ff */
[----:B------:R-:W-:Y:S02]  /*14280*/  LEA.HI.X R24, R2, UR7, R3, 0x1, P0 ;  /* 0x0000000702187c11 */ /* 0x000fe400080f0c03 */
[----:B------:R-:W-:-:S13]  /*14290*/  PLOP3.LUT P0, PT, PT, PT, PT, 0x80, 0x0 ;  /* 0x000000000000781c */ /* 0x000fda0003f0f070 */
.L_x_278:
        /* <DEDUP_REMOVED lines=10> */
.L_x_279:
[----:B------:R-:W2:Y:S01]  /*14340*/  LDL R2, [R1+0x4] ;  /* 0x0000040001027983 */ /* 0x000ea20000100800 */
[----:B------:R3:W-:Y:S01]  /*14350*/  SYNCS.ARRIVE.TRANS64.A1T0 RZ, [R6+URZ+0x38850], RZ ;  /* 0x038850ff06ff79a7 */ /* 0x0007e2000810003f */
[C---:B------:R-:W-:Y:S02]  /*14360*/  VIADD R0, R26.reuse, 0xffffffff ;  /* 0xffffffff1a007836 */ /* 0x040fe40000000000 */
[----:B------:R-:W-:Y:S02]  /*14370*/  IMAD.MOV.U32 R7, RZ, RZ, R27 ;  /* 0x000000ffff077224 */ /* 0x000fe400078e001b */
[----:B------:R-:W-:Y:S02]  /*14380*/  IMAD.MOV.U32 R17, RZ, RZ, R28 ;  /* 0x000000ffff117224 */ /* 0x000fe400078e001c */
[----:B------:R-:W-:Y:S01]  /*14390*/  IMAD.MOV.U32 R29, RZ, RZ, R26 ;  /* 0x000000ffff1d7224 */ /* 0x000fe200078e001a */
[----:B--2---:R-:W-:-:S13]  /*143a0*/  ISETP.GT.AND P0, PT, R26, R2, PT ;  /* 0x000000021a00720c */ /* 0x004fda0003f04270 */
[----:B---3--:R-:W-:Y:S05]  /*143b0*/  @P0 BRA `(.L_x_280) ;  /* 0xffffffec00ec0947 */ /* 0x008fea000383ffff */
.L_x_267:
[----:B------:R-:W-:Y:S05]  /*143c0*/  BSYNC B0 ;  /* 0x0000000000007941 */ /* 0x000fea0003800000 */
.L_x_266:
[----:B------:R-:W3:Y:S01]  /*143d0*/  S2R R2, SR_TID.X ;  /* 0x0000000000027919 */ /* 0x000ee20000002100 */
[----:B------:R-:W-:Y:S01]  /*143e0*/  BSSY B0, `(.L_x_281) ;  /* 0x0000010000007945 */ /* 0x000fe20003800000 */
[----:B---3--:R-:W-:-:S04]  /*143f0*/  LOP3.LUT R2, R2, 0x7f, RZ, 0xc0, !PT ;  /* 0x0000007f02027812 */ /* 0x008fc800078ec0ff */
[----:B------:R-:W-:-:S13]  /*14400*/  ISETP.NE.AND P0, PT, R2, RZ, PT ;  /* 0x000000ff0200720c */ /* 0x000fda0003f05270 */
[----:B------:R-:W-:Y:S05]  /*14410*/  @P0 BRA `(.L_x_282) ;  /* 0x0000000000300947 */ /* 0x000fea0003800000 */
[----:B------:R-:W3:Y:S01]  /*14420*/  S2R R5, SR_LANEID ;  /* 0x0000000000057919 */ /* 0x000ee20000000000 */
[----:B------:R-:W-:Y:S01]  /*14430*/  VOTEU.ANY UR4, UPT, PT ;  /* 0x0000000000047886 */ /* 0x000fe200038e0100 */
[----:B0-----:R-:W0:Y:S01]  /*14440*/  LDC.64 R2, c[0x0][0xc60] ;  /* 0x00031800ff027b82 */ /* 0x001e220000000a00 */
[----:B------:R-:W3:Y:S02]  /*14450*/  FLO.U32 R0, UR4 ;  /* 0x0000000400007d00 */ /* 0x000ee400080e0000 */
[----:B---3--:R-:W-:-:S06]  /*14460*/  ISETP.EQ.U32.AND P0, PT, R0, R5, PT ;  /* 0x000000050000720c */ /* 0x008fcc0003f02070 */
[----:B------:R-:W0:Y:S07]  /*14470*/  POPC R5, UR4 ;  /* 0x0000000400057d09 */ /* 0x000e2e0008000000 */
[----:B0-----:R-:W3:Y:S01]  /*14480*/  @P0 ATOMG.E.ADD.STRONG.GPU PT, R3, desc[UR36][R2.64], R5 ;  /* 0x00000005020309a8 */ /* 0x001ee200081ee1e4 */
[----:B------:R-:W0:Y:S02]  /*14490*/  S2R R4, SR_LTMASK ;  /* 0x0000000000047919 */ /* 0x000e240000003900 */
[----:B0-----:R-:W-:-:S04]  /*144a0*/  LOP3.LUT R4, R4, UR4, RZ, 0xc0, !PT ;  /* 0x0000000404047c12 */ /* 0x001fc8000f8ec0ff */
[----:B--2---:R-:W0:Y:S01]  /*144b0*/  POPC R7, R4 ;  /* 0x0000000400077309 */ /* 0x004e220000000000 */
[----:B---3--:R-:W0:Y:S02]  /*144c0*/  SHFL.IDX PT, R0, R3, R0, 0x1f ;  /* 0x00001f0003007589 */ /* 0x008e2400000e0000 */
[----:B0-----:R-:W-:-:S07]  /*144d0*/  IADD3 R16, R0, UR39, R7 ;  /* 0x0000002700107c10 */ /* 0x001fce000fffe007 */
.L_x_282:
[----:B------:R-:W-:Y:S05]  /*144e0*/  BSYNC B0 ;  /* 0x0000000000007941 */ /* 0x000fea0003800000 */
.L_x_281:
[----:B------:R-:W-:-:S13]  /*144f0*/  LOP3.LUT P0, RZ, R23, 0x20, RZ, 0xc0, !PT ;  /* 0x0000002017ff7812 */ /* 0x000fda000780c0ff */
[----:B------:R-:W-:Y:S05]  /*14500*/  @!P0 BRA `(.L_x_283) ;  /* 0x0000000000048947 */ /* 0x000fea0003800000 */
[----:B------:R-:W-:Y:S01]  /*14510*/  BPT.TRAP 0x1 ;  /* 0x000000040000795c */ /* 0x000fe20000300000 */
.L_x_283:
[----:B------:R-:W3:Y:S01]  /*14520*/  LDL.LU R0, [R1] ;  /* 0x0000000001007983 */ /* 0x000ee20000300800 */
[----:B------:R-:W-:Y:S01]  /*14530*/  IMAD R4, R27, 0x8, R22 ;  /* 0x000000081b047824 */ /* 0x000fe200078e0216 */
[----:B0-----:R-:W-:Y:S01]  /*14540*/  SHF.L.U32 R3, R28, 0x1f, RZ ;  /* 0x0000001f1c037819 */ /* 0x001fe200000006ff */
[----:B------:R-:W-:Y:S03]  /*14550*/  BSSY B0, `(.L_x_284) ;  /* 0x0000004000007945 */ /* 0x000fe60003800000 */
[----:B------:R-:W0:Y:S01]  /*14560*/  SYNCS.PHASECHK.TRANS64.TRYWAIT P0, [R4+URZ+0x38860], R3 ;  /* 0x03886003040075a7 */ /* 0x000e22000800017f */
[----:B---3--:R-:W-:Y:S01]  /*14570*/  IMAD R5, R26, -0x50, R0 ;  /* 0xffffffb01a057824 */ /* 0x008fe200078e0200 */
[----:B0-----:R-:W-:Y:S06]  /*14580*/  @!P0 BRA `(.L_x_285) ;  /* 0x0000003800848947 */ /* 0x001fec0003800000 */
.L_x_375:
[----:B------:R-:W-:Y:S05]  /*14590*/  BSYNC B0 ;  /* 0x0000000000007941 */ /* 0x000fea0003800000 */
.L_x_284:
[----:B------:R-:W3:Y:S01]  /*145a0*/  S2R R0, SR_TID.X ;  /* 0x0000000000007919 */ /* 0x000ee20000002100 */
[----:B------:R-:W-:Y:S01]  /*145b0*/  UMOV UR4, 0xffffffff ;  /* 0xffffffff00047882 */ /* 0x000fe20000000000 */
[----:B--2---:R-:W-:Y:S01]  /*145c0*/  IMAD R7, R27, 0x5000, R31 ;  /* 0x000050001b077824 */ /* 0x004fe200078e021f */
[----:B---3--:R-:W-:-:S04]  /*145d0*/  LOP3.LUT R0, R0, 0x7f, RZ, 0xc0, !PT ;  /* 0x0000007f00007812 */ /* 0x008fc800078ec0ff */
[----:B------:R-:W-:-:S05]  /*145e0*/  SHF.R.U32.HI R0, RZ, 0x3, R0 ;  /* 0x00000003ff007819 */ /* 0x000fca0000011600 */
[----:B------:R-:W-:Y:S01]  /*145f0*/  IMAD.IADD R5, R5, 0x1, -R0 ;  /* 0x0000000105057824 */ /* 0x000fe200078e0a00 */
[----:B------:R-:W-:Y:S06]  /*14600*/  BRA.DIV UR4, `(.L_x_286) ;  /* 0x0000003a04787947 */ /* 0x000fec000b800000 */
[----:B-1----:R-:W1:Y:S01]  /*14610*/  SHFL.IDX PT, R14, R18, RZ, 0x181f ;  /* 0x00181fff120e7589 */ /* 0x002e6200000e0000 */
[----:B------:R-:W-:Y:S01]  /*14620*/  ULDC UR4, c[0x0][0x2f4] ;  /* 0x0000bd0000047ab9 */ /* 0x000fe20000000800 */
[C---:B------:R-:W-:Y:S01]  /*14630*/  IMAD.SHL.U32 R8, R32.reuse, 0x2, RZ ;  /* 0x0000000220087824 */ /* 0x040fe200078e00ff */
[----:B------:R-:W-:Y:S01]  /*14640*/  ISETP.GE.AND P3, PT, R32, UR4, PT ;  /* 0x0000000420007c0c */ /* 0x000fe2000bf66270 */
[----:B0-----:R-:W0:Y:S01]  /*14650*/  SHFL.IDX PT, R3, R24, RZ, 0x181f ;  /* 0x00181fff18037589 */ /* 0x001e2200000e0000 */
[----:B------:R-:W-:Y:S01]  /*14660*/  ISETP.GE.AND P2, PT, R37, UR4, PT ;  /* 0x0000000425007c0c */ /* 0x000fe2000bf46270 */
[----:B------:R-:W-:Y:S01]  /*14670*/  IMAD R0, R7, 0x2, R22 ;  /* 0x0000000207007824 */ /* 0x000fe200078e0216 */
[----:B------:R-:W-:Y:S01]  /*14680*/  ISETP.LT.OR P4, PT, R5, 0x1, P3 ;  /* 0x000000010500780c */ /* 0x000fe20001f81670 */
[----:B------:R-:W-:Y:S01]  /*14690*/  SHFL.IDX PT, R7, R24, 0x1, 0x181f ;  /* 0x00381f0018077f89 */ /* 0x000fe200000e0000 */
[----:B------:R-:W-:-:S03]  /*146a0*/  ISETP.GE.AND P1, PT, R36, UR4, PT ;  /* 0x0000000424007c0c */ /* 0x000fc6000bf26270 */
[----:B------:R-:W-:Y:S01]  /*146b0*/  SHFL.IDX PT, R9, R24, 0x2, 0x181f ;  /* 0x00581f0018097f89 */ /* 0x000fe200000e0000 */
[----:B-1----:R-:W-:-:S03]  /*146c0*/  IADD3 R2, P0, R14, R8, RZ ;  /* 0x000000080e027210 */ /* 0x002fc60007f1e0ff */
[----:B------:R-:W1:Y:S02]  /*146d0*/  SHFL.IDX PT, R14, R18, 0x1, 0x181f ;  /* 0x00381f00120e7f89 */ /* 0x000e6400000e0000 */
[----:B0-----:R-:W-:Y:S01]  /*146e0*/  IMAD.X R3, RZ, RZ, R3, P0 ;  /* 0x000000ffff037224 */ /* 0x001fe200000e0603 */
[----:B------:R-:W-:-:S04]  /*146f0*/  ISETP.LT.OR P0, PT, R5, 0x1, P2 ;  /* 0x000000010500780c */ /* 0x000fc80001701670 */
[----:B------:R-:W-:Y:S01]  /*14700*/  LDGSTS.E.BYPASS.LTC128B.128 [R0+0x400], desc[UR36][R2.64], !P4 ;  /* 0x0040000002007fae */ /* 0x000fe2000e101d64 */
[----:B------:R-:W-:-:S08]  /*14710*/  ISETP.LT.OR P4, PT, R5, 0x1, P1 ;  /* 0x000000010500780c */ /* 0x000fd00000f81670 */
[----:B------:R-:W-:Y:S01]  /*14720*/  LDGSTS.E.BYPASS.LTC128B.128 [R0+0x2c00], desc[UR36][R2.64+0x80], !P0 ;  /* 0x02c0008002007fae */ /* 0x000fe2000c101d64 */
[----:B------:R-:W-:-:S04]  /*14730*/  ISETP.GE.AND P0, PT, R34, UR4, PT ;  /* 0x0000000422007c0c */ /* 0x000fc8000bf06270 */
[----:B------:R-:W-:Y:S01]  /*14740*/  LDGSTS.E.BYPASS.LTC128B.128 [R0+0x5400], desc[UR36][R2.64+0x100], !P4 ;  /* 0x0540010002007fae */ /* 0x000fe2000e101d64 */
[----:B------:R-:W-:-:S13]  /*14750*/  ISETP.LT.OR P4, PT, R5, 0x1, P0 ;  /* 0x000000010500780c */ /* 0x000fda0000781670 */
[----:B------:R0:W-:Y:S01]  /*14760*/  LDGSTS.E.BYPASS.LTC128B.128 [R0+0x7c00], desc[UR36][R2.64+0x180], !P4 ;  /* 0x07c0018002007fae */ /* 0x0001e2000e101d64 */
[----:B-1----:R-:W-:-:S03]  /*14770*/  IADD3 R6, P4, R14, R8, RZ ;  /* 0x000000080e067210 */ /* 0x002fc60007f9e0ff */
[----:B------:R-:W0:Y:S02]  /*14780*/  SHFL.IDX PT, R14, R18, 0x2, 0x181f ;  /* 0x00581f00120e7f89 */ /* 0x000e2400000e0000 */
[----:B------:R-:W-:Y:S01]  /*14790*/  IMAD.X R7, RZ, RZ, R7, P4 ;  /* 0x000000ffff077224 */ /* 0x000fe200020e0607 */
[----:B------:R-:W-:-:S13]  /*147a0*/  ISETP.LT.OR P4, PT, R5, 0x11, P3 ;  /* 0x000000110500780c */ /* 0x000fda0001f81670 */
[----:B------:R-:W-:Y:S01]  /*147b0*/  LDGSTS.E.BYPASS.LTC128B.128 [R0+0xc00], desc[UR36][R6.64], !P4 ;  /* 0x00c0000006007fae */ /* 0x000fe2000e101d64 */
[----:B------:R-:W-:-:S13]  /*147c0*/  ISETP.LT.OR P4, PT, R5, 0x11, P2 ;  /* 0x000000110500780c */ /* 0x000fda0001781670 */
[----:B------:R-:W-:Y:S01]  /*147d0*/  LDGSTS.E.BYPASS.LTC128B.128 [R0+0x3400], desc[UR36][R6.64+0x80], !P4 ;  /* 0x0340008006007fae */ /* 0x000fe2000e101d64 */
[----:B------:R-:W-:-:S13]  /*147e0*/  ISETP.LT.OR P4, PT, R5, 0x11, P1 ;  /* 0x000000110500780c */ /* 0x000fda0000f81670 */
[----:B------:R-:W-:Y:S01]  /*147f0*/  LDGSTS.E.BYPASS.LTC128B.128 [R0+0x5c00], desc[UR36][R6.64+0x100], !P4 ;  /* 0x05c0010006007fae */ /* 0x000fe2000e101d64 */
[----:B------:R-:W-:-:S13]  /*14800*/  ISETP.LT.OR P4, PT, R5, 0x11, P0 ;  /* 0x000000110500780c */ /* 0x000fda0000781670 */
[----:B------:R-:W-:Y:S01]  /*14810*/  LDGSTS.E.BYPASS.LTC128B.128 [R0+0x8400], desc[UR36][R6.64+0x180], !P4 ;  /* 0x0840018006007fae */ /* 0x000fe2000e101d64 */
[----:B0-----:R-:W-:-:S03]  /*14820*/  IADD3 R2, P4, R14, R8, RZ ;  /* 0x000000080e027210 */ /* 0x001fc60007f9e0ff */
[----:B------:R-:W0:Y:S02]  /*14830*/  SHFL.IDX PT, R14, R18, 0x3, 0x181f ;  /* 0x00781f00120e7f89 */ /* 0x000e2400000e0000 */
[----:B------:R-:W-:Y:S01]  /*14840*/  IMAD.X R3, RZ, RZ, R9, P4 ;  /* 0x000000ffff037224 */ /* 0x000fe200020e0609 */
[C---:B------:R-:W-:Y:S01]  /*14850*/  ISETP.LT.OR P4, PT, R5.reuse, 0x21, P3 ;  /* 0x000000210500780c */ /* 0x040fe20001f81670 */
[----:B------:R-:W1:Y:S04]  /*14860*/  SHFL.IDX PT, R9, R24, 0x3, 0x181f ;  /* 0x00781f0018097f89 */ /* 0x000e6800000e0000 */
[----:B------:R-:W2:Y:S08]  /*14870*/  SHFL.IDX PT, R24, R24, 0x4, 0x181f ;  /* 0x00981f0018187f89 */ /* 0x000eb000000e0000 */
[----:B------:R-:W-:Y:S01]  /*14880*/  LDGSTS.E.BYPASS.LTC128B.128 [R0+0x1400], desc[UR36][R2.64], !P4 ;  /* 0x0140000002007fae */ /* 0x000fe2000e101d64 */
[----:B------:R-:W-:-:S13]  /*14890*/  ISETP.LT.OR P4, PT, R5, 0x21, P2 ;  /* 0x000000210500780c */ /* 0x000fda0001781670 */
[----:B------:R-:W-:Y:S01]  /*148a0*/  LDGSTS.E.BYPASS.LTC128B.128 [R0+0x3c00], desc[UR36][R2.64+0x80], !P4 ;  /* 0x03c0008002007fae */ /* 0x000fe2000e101d64 */
[----:B------:R-:W-:-:S13]  /*148b0*/  ISETP.LT.OR P4, PT, R5, 0x21, P1 ;  /* 0x000000210500780c */ /* 0x000fda0000f81670 */
[----:B------:R-:W-:Y:S01]  /*148c0*/  LDGSTS.E.BYPASS.LTC128B.128 [R0+0x6400], desc[UR36][R2.64+0x100], !P4 ;  /* 0x0640010002007fae */ /* 0x000fe2000e101d64 */
[----:B------:R-:W-:-:S13]  /*148d0*/  ISETP.LT.OR P4, PT, R5, 0x21, P0 ;  /* 0x000000210500780c */ /* 0x000fda0000781670 */
[----:B------:R0:W-:Y:S02]  /*148e0*/  LDGSTS.E.BYPASS.LTC128B.128 [R0+0x8c00], desc[UR36][R2.64+0x180], !P4 ;  /* 0x08c0018002007fae */ /* 0x0001e4000e101d64 */
[----:B0-----:R-:W-:Y:S02]  /*148f0*/  IADD3 R2, P4, R14, R8, RZ ;  /* 0x000000080e027210 */ /* 0x001fe40007f9e0ff */
[----:B------:R3:W4:Y:S03]  /*14900*/  SHFL.IDX PT, R14, R18, 0x4, 0x181f ;  /* 0x00981f00120e7f89 */ /* 0x00072600000e0000 */
[----:B-1----:R-:W-:Y:S01]  /*14910*/  IMAD.X R3, RZ, RZ, R9, P4 ;  /* 0x000000ffff037224 */ /* 0x002fe200020e0609 */
        /* <DEDUP_REMOVED lines=8> */
.L_x_387:
[C---:B------:R-:W-:Y:S02]  /*149a0*/  ISETP.LT.OR P3, PT, R5.reuse, 0x41, P3 ;  /* 0x000000410500780c */ /* 0x040fe40001f61670 */
[C---:B------:R-:W-:Y:S02]  /*149b0*/  ISETP.LT.OR P2, PT, R5.reuse, 0x41, P2 ;  /* 0x000000410500780c */ /* 0x040fe40001741670 */
[C---:B------:R-:W-:Y:S02]  /*149c0*/  ISETP.LT.OR P1, PT, R5.reuse, 0x41, P1 ;  /* 0x000000410500780c */ /* 0x040fe40000f21670 */
[----:B0--3--:R-:W-:Y:S02]  /*149d0*/  IADD3 R2, P4, R14, R8, RZ ;  /* 0x000000080e027210 */ /* 0x009fe40007f9e0ff */
[----:B------:R-:W-:-:S03]  /*149e0*/  ISETP.LT.OR P0, PT, R5, 0x41, P0 ;  /* 0x000000410500780c */ /* 0x000fc60000701670 */
[----:B------:R-:W-:-:S05]  /*149f0*/  IMAD.X R3, RZ, RZ, R24, P4 ;  /* 0x000000ffff037224 */ /* 0x000fca00020e0618 */
        /* <DEDUP_REMOVED lines=9> */
.L_x_287:
        /* <DEDUP_REMOVED lines=10> */
.L_x_288:
[----:B------:R1:W-:Y:S01]  /*14b30*/  SYNCS.ARRIVE.TRANS64.A1T0 RZ, [R4+URZ+0x38850], RZ ;  /* 0x038850ff04ff79a7 */ /* 0x0003e2000810003f */
[----:B------:R-:W-:-:S05]  /*14b40*/  VIADD R27, R27, 0x1 ;  /* 0x000000011b1b7836 */ /* 0x000fca0000000000 */
[----:B------:R-:W-:-:S04]  /*14b50*/  ISETP.NE.AND P0, PT, R27, 0x2, PT ;  /* 0x000000021b00780c */ /* 0x000fc80003f05270 */
[----:B0-----:R-:W-:Y:S02]  /*14b60*/  SEL R3, RZ, 0x1, P0 ;  /* 0x00000001ff037807 */ /* 0x001fe40000000000 */
[----:B------:R-:W-:Y:S02]  /*14b70*/  SEL R27, R27, RZ, P0 ;  /* 0x000000ff1b1b7207 */ /* 0x000fe40000000000 */
[----:B-1----:R-:W-:-:S07]  /*14b80*/  LOP3.LUT R28, R28, R3, RZ, 0x3c, !PT ;  /* 0x000000031c1c7212 */ /* 0x002fce00078e3cff */
.L_x_243:
[----:B------:R-:W-:Y:S05]  /*14b90*/  BSYNC B7 ;  /* 0x0000000000077941 */ /* 0x000fea0003800000 */
.L_x_241:
[----:B------:R-:W-:-:S13]  /*14ba0*/  LOP3.LUT P0, RZ, R23, 0x100, RZ, 0xc0, !PT ;  /* 0x0000010017ff7812 */ /* 0x000fda000780c0ff */
[----:B------:R-:W-:Y:S05]  /*14bb0*/  @!P0 BRA `(.L_x_289) ;  /* 0x0000000000248947 */ /* 0x000fea0003800000 */
[----:B------:R-:W-:Y:S05]  /*14bc0*/  WARPSYNC.ALL ;  /* 0x0000000000007948 */ /* 0x000fea0003800000 */
[----:B------:R-:W0:Y:S08]  /*14bd0*/  S2UR UR5, SR_CgaCtaId ;  /* 0x00000000000579c3 */ /* 0x000e300000008800 */
[----:B------:R-:W-:Y:S06]  /*14be0*/  BAR.SYNC.DEFER_BLOCKING 0x5, 0x180 ;  /* 0x0146000000007b1d */ /* 0x000fec0000010000 */
[----:B------:R-:W-:-:S02]  /*14bf0*/  UMOV UR4, 0x400 ;  /* 0x0000040000047882 */ /* 0x000fc40000000000 */
[----:B0-----:R-:W-:-:S06]  /*14c00*/  ULEA UR4, UR5, UR4, 0x18 ;  /* 0x0000000405047291 */ /* 0x001fcc000f8ec03f */
[----:B------:R-:W-:-:S05]  /*14c10*/  IMAD.U32 R22, RZ, RZ, UR4 ;  /* 0x00000004ff167e24 */ /* 0x000fca000f8e00ff */
[----:B------:R0:W1:Y:S01]  /*14c20*/  LDS.128 R16, [R22+0x388d0] ;  /* 0x0388d00016107984 */ /* 0x0000620000000c00 */
[----:B------:R-:W-:Y:S06]  /*14c30*/  BAR.ARV 0x4, 0x180 ;  /* 0x0106000000007b1d */ /* 0x000fec0000002000 */
[----:B------:R-:W-:Y:S05]  /*14c40*/  BRA `(.L_x_290) ;  /* 0x0000000800d07947 */ /* 0x000fea0003800000 */
.L_x_289:
[----:B------:R-:W0:Y:S01]  /*14c50*/  S2R R9, SR_TID.X ;  /* 0x0000000000097919 */ /* 0x000e220000002100 */
[----:B------:R-:W-:Y:S01]  /*14c60*/  UMOV UR4, 0xffffffff ;  /* 0xffffffff00047882 */ /* 0x000fe20000000000 */
[----:B0-----:R-:W-:-:S04]  /*14c70*/  LOP3.LUT R9, R9, 0x1f, RZ, 0xc0, !PT ;  /* 0x0000001f09097812 */ /* 0x001fc800078ec0ff */
[----:B------:R-:W-:Y:S01]  /*14c80*/  ISETP.NE.AND P0, PT, R9, 0x1f, PT ;  /* 0x0000001f0900780c */ /* 0x000fe20003f05270 */
[----:B------:R-:W-:-:S12]  /*14c90*/  BRA.DIV UR4, `(.L_x_291) ;  /* 0x0000003a04d87947 */ /* 0x000fd8000b800000 */
[----:B------:R-:W-:Y:S01]  /*14ca0*/  IMAD.IADD R7, R19, 0x1, R9 ;  /* 0x0000000113077824 */ /* 0x000fe200078e0209 */
[----:B------:R-:W-:-:S04]  /*14cb0*/  ULDC UR4, c[0x0][0xc3c] ;  /* 0x00030f0000047ab9 */ /* 0x000fc80000000800 */
[----:B------:R-:W-:-:S13]  /*14cc0*/  ISETP.GE.OR P1, PT, R7, UR4, !P0 ;  /* 0x0000000407007c0c */ /* 0x000fda000c726670 */
[----:B------:R-:W0:Y:S08]  /*14cd0*/  @!P1 LDC.64 R2, c[0x0][0xc80] ;  /* 0x00032000ff029b82 */ /* 0x000e300000000a00 */
[----:B------:R-:W1:Y:S01]  /*14ce0*/  @!P1 LDC.64 R4, c[0x0][0xc78] ;  /* 0x00031e00ff049b82 */ /* 0x000e620000000a00 */
[----:B0-----:R-:W-:-:S05]  /*14cf0*/  @!P1 IMAD.WIDE R2, R7, 0x4, R2 ;  /* 0x0000000407029825 */ /* 0x001fca00078e0202 */
[----:B------:R1:W2:Y:S02]  /*14d00*/  @!P1 LDG.E R6, desc[UR36][R2.64] ;  /* 0x0000002402069981 */ /* 0x0002a4000c1e1900 */
[----:B-1----:R-:W-:-:S05]  /*14d10*/  @!P1 IMAD.WIDE R2, R7, 0x4, R4 ;  /* 0x0000000407029825 */ /* 0x002fca00078e0204 */
[----:B------:R-:W3:Y:S01]  /*14d20*/  @!P1 LDG.E R5, desc[UR36][R2.64] ;  /* 0x0000002402059981 */ /* 0x000ee2000c1e1900 */
[----:B------:R-:W-:Y:S01]  /*14d30*/  IMAD.MOV.U32 R7, RZ, RZ, RZ ;  /* 0x000000ffff077224 */ /* 0x000fe200078e00ff */
[C---:B------:R-:W-:Y:S01]  /*14d40*/  ISETP.GE.U32.AND P2, PT, R9.reuse, 0x2, PT ;  /* 0x000000020900780c */ /* 0x040fe20003f46070 */
[----:B------:R-:W-:Y:S01]  /*14d50*/  IMAD.MOV.U32 R4, RZ, RZ, RZ ;  /* 0x000000ffff047224 */ /* 0x000fe200078e00ff */
[C---:B------:R-:W-:Y:S01]  /*14d60*/  ISETP.GE.U32.AND P3, PT, R9.reuse, 0x4, PT ;  /* 0x000000040900780c */ /* 0x040fe20003f66070 */
[----:B------:R-:W-:Y:S01]  /*14d70*/  SHFL.IDX PT, R0, R16, RZ, 0x1f ;  /* 0x00001fff10007589 */ /* 0x000fe200000e0000 */
[C---:B------:R-:W-:Y:S02]  /*14d80*/  ISETP.GE.U32.AND P4, PT, R9.reuse, 0x8, PT ;  /* 0x000000080900780c */ /* 0x040fe40003f86070 */
[----:B------:R-:W-:Y:S01]  /*14d90*/  ISETP.GE.U32.AND P5, PT, R9, 0x10, PT ;  /* 0x000000100900780c */ /* 0x000fe20003fa6070 */
[----:B------:R-:W-:Y:S01]  /*14da0*/  SHFL.IDX PT, R8, R16, 0x1, 0x1f ;  /* 0x00201f0010087f89 */ /* 0x000fe200000e0000 */
[----:B--2---:R-:W-:-:S02]  /*14db0*/  @!P1 IMAD.MOV.U32 R7, RZ, RZ, R6 ;  /* 0x000000ffff079224 */ /* 0x004fc400078e0006 */
[----:B------:R-:W-:Y:S02]  /*14dc0*/  IMAD.MOV.U32 R6, RZ, RZ, RZ ;  /* 0x000000ffff067224 */ /* 0x000fe400078e00ff */
[----:B---3--:R-:W-:Y:S01]  /*14dd0*/  @!P1 IMAD.MOV.U32 R4, RZ, RZ, R5 ;  /* 0x000000ffff049224 */ /* 0x008fe200078e0005 */
[----:B------:R-:W-:-:S03]  /*14de0*/  ISETP.NE.AND P1, PT, R9, RZ, PT ;  /* 0x000000ff0900720c */ /* 0x000fc60003f25270 */
[----:B------:R-:W-:-:S05]  /*14df0*/  IMAD R13, R4, R7, RZ ;  /* 0x00000007040d7224 */ /* 0x000fca00078e02ff */
        /* <DEDUP_REMOVED lines=15> */
[----:B------:R0:W1:Y:S02]  /*14ef0*/  SHFL.IDX PT, R14, R2, 0x1f, 0x1f ;  /* 0x03e01f00020e7f89 */ /* 0x00006400000e0000 */
.L_x_397:
[----:B------:R-:W-:Y:S02]  /*14f00*/  ULDC UR4, c[0x0][0xc38] ;  /* 0x00030e0000047ab9 */ /* 0x000fe40000000800 */
[----:B------:R-:W-:-:S04]  /*14f10*/  IMAD.U32 R5, RZ, RZ, UR4 ;  /* 0x00000004ff057e24 */ /* 0x000fc8000f8e00ff */
[----:B-1----:R-:W-:-:S04]  /*14f20*/  IMAD R14, R14, R5, RZ ;  /* 0x000000050e0e7224 */ /* 0x002fc800078e02ff */
[----:B------:R-:W-:-:S05]  /*14f30*/  IMAD.IADD R9, R8, 0x1, R14 ;  /* 0x0000000108097824 */ /* 0x000fca00078e020e */
[----:B------:R-:W-:-:S13]  /*14f40*/  ISETP.GT.AND P6, PT, R9, R0, PT ;  /* 0x000000000900720c */ /* 0x000fda0003fc4270 */
[----:B------:R-:W-:Y:S05]  /*14f50*/  @P6 BRA `(.L_x_292) ;  /* 0x0000000000a46947 */ /* 0x000fea0003800000 */
.L_x_295:
[----:B0-----:R-:W0:Y:S01]  /*14f60*/  LDC R2, c[0x0][0xc3c] ;  /* 0x00030f00ff027b82 */ /* 0x001e220000000800 */
[----:B------:R-:W-:-:S05]  /*14f70*/  VIADD R19, R19, 0x1f ;  /* 0x0000001f13137836 */ /* 0x000fca0000000000 */
[----:B0-----:R-:W-:-:S13]  /*14f80*/  ISETP.GE.AND P6, PT, R19, R2, PT ;  /* 0x000000021300720c */ /* 0x001fda0003fc6270 */
[----:B------:R-:W-:Y:S05]  /*14f90*/  @P6 BRA `(.L_x_293) ;  /* 0x0000000400b86947 */ /* 0x000fea0003800000 */
[----:B------:R-:W0:Y:S01]  /*14fa0*/  S2R R3, SR_TID.X ;  /* 0x0000000000037919 */ /* 0x000e220000002100 */
[----:B------:R-:W-:Y:S01]  /*14fb0*/  IMAD.MOV.U32 R7, RZ, RZ, RZ ;  /* 0x000000ffff077224 */ /* 0x000fe200078e00ff */
[----:B0-----:R-:W-:-:S05]  /*14fc0*/  LOP3.LUT R3, R3, 0x1f, RZ, 0xc0, !PT ;  /* 0x0000001f03037812 */ /* 0x001fca00078ec0ff */
[----:B------:R-:W-:-:S05]  /*14fd0*/  IMAD.IADD R11, R19, 0x1, R3 ;  /* 0x00000001130b7824 */ /* 0x000fca00078e0203 */
[----:B------:R-:W-:-:S13]  /*14fe0*/  ISETP.GE.OR P6, PT, R11, R2, !P0 ;  /* 0x000000020b00720c */ /* 0x000fda00047c6670 */
[----:B------:R-:W0:Y:S08]  /*14ff0*/  @!P6 LDC.64 R2, c[0x0][0xc80] ;  /* 0x00032000ff02eb82 */ /* 0x000e300000000a00 */
[----:B------:R-:W1:Y:S01]  /*15000*/  @!P6 LDC.64 R4, c[0x0][0xc78] ;  /* 0x00031e00ff04eb82 */ /* 0x000e620000000a00 */
[----:B0-----:R-:W-:-:S05]  /*15010*/  @!P6 IMAD.WIDE R2, R11, 0x4, R2 ;  /* 0x000000040b02e825 */ /* 0x001fca00078e0202 */
[----:B------:R1:W2:Y:S02]  /*15020*/  @!P6 LDG.E R7, desc[UR36][R2.64] ;  /* 0x000000240207e981 */ /* 0x0002a4000c1e1900 */
[----:B-1----:R-:W-:-:S04]  /*15030*/  @!P6 IMAD.WIDE R2, R11, 0x4, R4 ;  /* 0x000000040b02e825 */ /* 0x002fc800078e0204 */
[----:B------:R-:W-:-:S06]  /*15040*/  IMAD.MOV.U32 R4, RZ, RZ, RZ ;  /* 0x000000ffff047224 */ /* 0x000fcc00078e00ff */
[----:B------:R-:W2:Y:S01]  /*15050*/  @!P6 LDG.E R4, desc[UR36][R2.64] ;  /* 0x000000240204e981 */ /* 0x000ea2000c1e1900 */
[----:B------:R-:W-:Y:S01]  /*15060*/  UMOV UR4, 0xffffffff ;  /* 0xffffffff00047882 */ /* 0x000fe20000000000 */
[----:B--2---:R-:W-:Y:S02]  /*15070*/  IMAD R13, R4, R7, RZ ;  /* 0x00000007040d7224 */ /* 0x004fe400078e02ff */
[----:B------:R-:W-:Y:S05]  /*15080*/  BRA.DIV UR4, `(.L_x_294) ;  /* 0x0000003e04187947 */ /* 0x000fea000b800000 */
        /* <DEDUP_REMOVED lines=16> */
.L_x_405:
[----:B------:R-:W-:Y:S02]  /*15190*/  ULDC UR4, c[0x0][0xc38] ;  /* 0x00030e0000047ab9 */ /* 0x000fe40000000800 */
[----:B------:R-:W-:-:S04]  /*151a0*/  IMAD.U32 R5, RZ, RZ, UR4 ;  /* 0x00000004ff057e24 */ /* 0x000fc8000f8e00ff */
[----:B-1----:R-:W-:-:S04]  /*151b0*/  IMAD R14, R14, R5, RZ ;  /* 0x000000050e0e7224 */ /* 0x002fc800078e02ff */
[----:B------:R-:W-:-:S05]  /*151c0*/  IMAD.IADD R9, R14, 0x1, R9 ;  /* 0x000000010e097824 */ /* 0x000fca00078e0209 */
[----:B------:R-:W-:-:S13]  /*151d0*/  ISETP.GT.AND P6, PT, R9, R0, PT ;  /* 0x000000000900720c */ /* 0x000fda0003fc4270 */
[----:B------:R-:W-:Y:S05]  /*151e0*/  @!P6 BRA `(.L_x_295) ;  /* 0xfffffffc005ce947 */ /* 0x000fea000383ffff */
.L_x_292:
[----:B------:R-:W-:Y:S01]  /*151f0*/  IMAD.IADD R9, R9, 0x1, -R14 ;  /* 0x0000000109097824 */ /* 0x000fe200078e0a0e */
[----:B------:R-:W-:-:S03]  /*15200*/  UMOV UR4, 0xffffffff ;  /* 0xffffffff00047882 */ /* 0x000fc60000000000 */
[----:B------:R-:W-:-:S05]  /*15210*/  IMAD R3, R2, R5, R9 ;  /* 0x0000000502037224 */ /* 0x000fca00078e0209 */
[----:B------:R-:W-:Y:S01]  /*15220*/  ISETP.GT.AND P6, PT, R3, R0, PT ;  /* 0x000000000300720c */ /* 0x000fe20003fc4270 */
[----:B------:R-:W-:-:S12]  /*15230*/  BRA.DIV UR4, `(.L_x_296) ;  /* 0x0000003e04647947 */ /* 0x000fd8000b800000 */
[----:B------:R-:W-:-:S04]  /*15240*/  VOTE.ANY R3, PT, !P6 ;  /* 0x0000000000037806 */ /* 0x000fc800070e0100 */
[----:B------:R-:W1:Y:S02]  /*15250*/  POPC R8, R3 ;  /* 0x0000000300087309 */ /* 0x000e640000000000 */
[----:B-1----:R1:W2:Y:S04]  /*15260*/  SHFL.IDX PT, R7, R7, R8, 0x1f ;  /* 0x00001f0807077589 */ /* 0x0022a800000e0000 */
[----:B------:R1:W3:Y:S02]  /*15270*/  SHFL.IDX PT, R4, R4, R8, 0x1f ;  /* 0x00001f0804047589 */ /* 0x0002e400000e0000 */
.L_x_410:
[----:B------:R-:W-:-:S13]  /*15280*/  ISETP.NE.AND P0, PT, R3, RZ, PT ;  /* 0x000000ff0300720c */ /* 0x000fda0003f05270 */
[----:B------:R-:W-:Y:S05]  /*15290*/  @!P0 BRA `(.L_x_297) ;  /* 0x0000000000108947 */ /* 0x000fea0003800000 */
[----:B------:R-:W-:Y:S01]  /*152a0*/  UMOV UR4, 0xffffffff ;  /* 0xffffffff00047882 */ /* 0x000fe20000000000 */
[----:B------:R-:W-:Y:S02]  /*152b0*/  VIADD R12, R8, 0xffffffff ;  /* 0xffffffff080c7836 */ /* 0x000fe40000000000 */
[----:B------:R-:W-:Y:S05]  /*152c0*/  BRA.DIV UR4, `(.L_x_298) ;  /* 0x0000003e049c7947 */ /* 0x000fea000b800000 */
[----:B------:R4:W0:Y:S02]  /*152d0*/  SHFL.IDX PT, R6, R2, R12, 0x1f ;  /* 0x00001f0c02067589 */ /* 0x00082400000e0000 */
.L_x_297:
[----:B--2---:R-:W-:Y:S01]  /*152e0*/  IABS R10, R7 ;  /* 0x00000007000a7213 */ /* 0x004fe20000000000 */
[----:B0-----:R-:W-:Y:S01]  /*152f0*/  IMAD R16, R6, R5, R9 ;  /* 0x0000000506107224 */ /* 0x001fe200078e0209 */
[----:B---3--:R-:W-:Y:S01]  /*15300*/  IABS R5, R4 ;  /* 0x0000000400057213 */ /* 0x008fe20000000000 */
[----:B------:R-:W-:Y:S01]  /*15310*/  IMAD.IADD R19, R8, 0x1, R19 ;  /* 0x0000000108137824 */ /* 0x000fe200078e0213 */
[----:B------:R-:W0:Y:S01]  /*15320*/  I2F.RP R11, R10 ;  /* 0x0000000a000b7306 */ /* 0x000e220000209400 */
[----:B------:R-:W-:-:S07]  /*15330*/  IMAD.IADD R0, R0, 0x1, -R16 ;  /* 0x0000000100007824 */ /* 0x000fce00078e0a10 */
[----:B----4-:R-:W2:Y:S08]  /*15340*/  I2F.RP R12, R5 ;  /* 0x00000005000c7306 */ /* 0x010eb00000209400 */
[----:B0-----:R-:W0:Y:S08]  /*15350*/  MUFU.RCP R11, R11 ;  /* 0x0000000b000b7308 */ /* 0x001e300000001000 */
[----:B--2---:R-:W-:Y:S01]  /*15360*/  MUFU.RCP R12, R12 ;  /* 0x0000000c000c7308 */ /* 0x004fe20000001000 */
[----:B0-----:R-:W-:-:S07]  /*15370*/  IADD3 R2, R11, 0xffffffe, RZ ;  /* 0x0ffffffe0b027810 */ /* 0x001fce0007ffe0ff */
[----:B------:R0:W2:Y:S02]  /*15380*/  F2I.FTZ.U32.TRUNC.NTZ R3, R2 ;  /* 0x0000000200037305 */ /* 0x0000a4000021f000 */
[----:B0-----:R-:W-:Y:S02]  /*15390*/  IMAD.MOV.U32 R2, RZ, RZ, RZ ;  /* 0x000000ffff027224 */ /* 0x001fe400078e00ff */
[----:B--2---:R-:W-:-:S04]  /*153a0*/  IMAD.MOV R9, RZ, RZ, -R3 ;  /* 0x000000ffff097224 */ /* 0x004fc800078e0a03 */
[----:B------:R-:W-:-:S04]  /*153b0*/  IMAD R9, R9, R10, RZ ;  /* 0x0000000a09097224 */ /* 0x000fc800078e02ff */
[----:B------:R-:W-:Y:S01]  /*153c0*/  IMAD.HI.U32 R3, R3, R9, R2 ;  /* 0x0000000903037227 */ /* 0x000fe200078e0002 */
[----:B------:R-:W-:Y:S02]  /*153d0*/  IABS R2, R7 ;  /* 0x0000000700027213 */ /* 0x000fe40000000000 */
[----:B------:R-:W-:-:S03]  /*153e0*/  IABS R9, R0 ;  /* 0x0000000000097213 */ /* 0x000fc60000000000 */
[----:B------:R-:W-:Y:S02]  /*153f0*/  IMAD.MOV R2, RZ, RZ, -R2 ;  /* 0x000000ffff027224 */ /* 0x000fe400078e0a02 */
[----:B------:R-:W-:-:S04]  /*15400*/  IMAD.HI.U32 R6, R3, R9, RZ ;  /* 0x0000000903067227 */ /* 0x000fc800078e00ff */
[----:B------:R-:W-:Y:S02]  /*15410*/  VIADD R3, R12, 0xffffffe ;  /* 0x0ffffffe0c037836 */ /* 0x000fe40000000000 */
[----:B------:R-:W-:-:S04]  /*15420*/  IMAD R9, R6, R2, R9 ;  /* 0x0000000206097224 */ /* 0x000fc800078e0209 */
[----:B------:R-:W0:Y:S01]  /*15430*/  F2I.FTZ.U32.TRUNC.NTZ R3, R3 ;  /* 0x0000000300037305 */ /* 0x000e22000021f000 */
[----:B------:R-:W-:-:S13]  /*15440*/  ISETP.GT.U32.AND P1, PT, R10, R9, PT ;  /* 0x000000090a00720c */ /* 0x000fda0003f24070 */
[----:B------:R-:W-:Y:S02]  /*15450*/  @!P1 IMAD.IADD R9, R9, 0x1, -R10 ;  /* 0x0000000109099824 */ /* 0x000fe400078e0a0a */
[----:B0-----:R-:W-:Y:S02]  /*15460*/  IMAD.MOV R2, RZ, RZ, -R3 ;  /* 0x000000ffff027224 */ /* 0x001fe400078e0a03 */
[----:B------:R-:W-:Y:S01]  /*15470*/  @!P1 VIADD R6, R6, 0x1 ;  /* 0x0000000106069836 */ /* 0x000fe20000000000 */
[----:B------:R-:W-:Y:S01]  /*15480*/  ISETP.GE.U32.AND P0, PT, R9, R10, PT ;  /* 0x0000000a0900720c */ /* 0x000fe20003f06070 */
[----:B------:R-:W-:Y:S01]  /*15490*/  IMAD R9, R2, R5, RZ ;  /* 0x0000000502097224 */ /* 0x000fe200078e02ff */
[----:B------:R-:W-:Y:S01]  /*154a0*/  ISETP.NE.AND P1, PT, R7, RZ, PT ;  /* 0x000000ff0700720c */ /* 0x000fe20003f25270 */
[----:B------:R-:W-:-:S04]  /*154b0*/  IMAD.MOV.U32 R2, RZ, RZ, RZ ;  /* 0x000000ffff027224 */ /* 0x000fc800078e00ff */
[----:B------:R-:W-:Y:S01]  /*154c0*/  IMAD.HI.U32 R9, R3, R9, R2 ;  /* 0x0000000903097227 */ /* 0x000fe200078e0002 */
[----:B------:R-:W-:Y:S02]  /*154d0*/  LOP3.LUT R2, R0, R7, RZ, 0x3c, !PT ;  /* 0x0000000700027212 */ /* 0x000fe400078e3cff */
[----:B------:R-:W-:Y:S02]  /*154e0*/  IABS R3, R4 ;  /* 0x0000000400037213 */ /* 0x000fe40000000000 */
[----:B------:R-:W-:Y:S01]  /*154f0*/  ISETP.GE.AND P2, PT, R2, RZ, PT ;  /* 0x000000ff0200720c */ /* 0x000fe20003f46270 */
[----:B------:R-:W-:Y:S02]  /*15500*/  @P0 VIADD R6, R6, 0x1 ;  /* 0x0000000106060836 */ /* 0x000fe40000000000 */
[----:B------:R-:W-:-:S10]  /*15510*/  IMAD.MOV R3, RZ, RZ, -R3 ;  /* 0x000000ffff037224 */ /* 0x000fd400078e0a03 */
[----:B------:R-:W-:Y:S01]  /*15520*/  @!P2 IMAD.MOV R6, RZ, RZ, -R6 ;  /* 0x000000ffff06a224 */ /* 0x000fe200078e0a06 */
[----:B------:R-:W-:-:S04]  /*15530*/  @!P1 LOP3.LUT R6, RZ, R7, RZ, 0x33, !PT ;  /* 0x00000007ff069212 */ /* 0x000fc800078e33ff */
[-C--:B------:R-:W-:Y:S01]  /*15540*/  IABS R2, R6.reuse ;  /* 0x0000000600027213 */ /* 0x080fe20000000000 */
[----:B------:R-:W-:-:S04]  /*15550*/  IMAD R7, R7, R6, RZ ;  /* 0x0000000607077224 */ /* 0x000fc800078e02ff */
[----:B------:R-:W-:-:S04]  /*15560*/  IMAD.HI.U32 R9, R9, R2, RZ ;  /* 0x0000000209097227 */ /* 0x000fc800078e00ff */
[----:B------:R-:W-:Y:S02]  /*15570*/  IMAD R2, R9, R3, R2 ;  /* 0x0000000309027224 */ /* 0x000fe400078e0202 */
[----:B------:R-:W-:-:S03]  /*15580*/  IMAD.IADD R17, R0, 0x1, -R7 ;  /* 0x0000000100117824 */ /* 0x000fc600078e0a07 */
[----:B------:R-:W-:-:S13]  /*15590*/  ISETP.GT.U32.AND P1, PT, R5, R2, PT ;  /* 0x000000020500720c */ /* 0x000fda0003f24070 */
[----:B------:R-:W-:Y:S02]  /*155a0*/  @!P1 IMAD.IADD R2, R2, 0x1, -R5 ;  /* 0x0000000102029824 */ /* 0x000fe400078e0a05 */
[----:B------:R-:W-:Y:S01]  /*155b0*/  @!P1 VIADD R9, R9, 0x1 ;  /* 0x0000000109099836 */ /* 0x000fe20000000000 */
[----:B------:R-:W-:Y:S02]  /*155c0*/  ISETP.NE.AND P1, PT, R4, RZ, PT ;  /* 0x000000ff0400720c */ /* 0x000fe40003f25270 */
[----:B------:R-:W-:Y:S02]  /*155d0*/  ISETP.GE.U32.AND P0, PT, R2, R5, PT ;  /* 0x000000050200720c */ /* 0x000fe40003f06070 */
[----:B------:R-:W-:-:S04]  /*155e0*/  LOP3.LUT R2, R6, R4, RZ, 0x3c, !PT ;  /* 0x0000000406027212 */ /* 0x000fc800078e3cff */
[----:B------:R-:W-:-:S07]  /*155f0*/  ISETP.GE.AND P2, PT, R2, RZ, PT ;  /* 0x000000ff0200720c */ /* 0x000fce0003f46270 */
[----:B------:R-:W-:-:S06]  /*15600*/  @P0 VIADD R9, R9, 0x1 ;  /* 0x0000000109090836 */ /* 0x000fcc0000000000 */
[----:B------:R-:W-:Y:S01]  /*15610*/  @!P2 IMAD.MOV R9, RZ, RZ, -R9 ;  /* 0x000000ffff09a224 */ /* 0x000fe200078e0a09 */
[----:B------:R-:W-:-:S05]  /*15620*/  @!P1 LOP3.LUT R9, RZ, R4, RZ, 0x33, !PT ;  /* 0x00000004ff099212 */ /* 0x000fca00078e33ff */
[--C-:B------:R-:W-:Y:S02]  /*15630*/  IMAD.MOV R3, RZ, RZ, -R9.reuse ;  /* 0x000000ffff037224 */ /* 0x100fe400078e0a09 */
[C---:B------:R-:W-:Y:S02]  /*15640*/  IMAD R9, R4.reuse, 0x1000000, R9 ;  /* 0x0100000004097824 */ /* 0x040fe400078e0209 */
[----:B------:R-:W-:-:S04]  /*15650*/  IMAD R18, R4, R3, R6 ;  /* 0x0000000304127224 */ /* 0x000fc800078e0206 */
[----:B------:R-:W-:Y:S01]  /*15660*/  IMAD R18, R18, 0x10000, R9 ;  /* 0x0001000012127824 */ /* 0x000fe200078e0209 */
[----:B------:R-:W-:Y:S06]  /*15670*/  BRA `(.L_x_299) ;  /* 0x00000000001c7947 */ /* 0x000fec0003800000 */
.L_x_293:
[----:B------:R-:W-:Y:S01]  /*15680*/  UMOV UR4, URZ ;  /* 0x0000003f00047c82 */ /* 0x000fe20008000000 */
[----:B------:R-:W-:Y:S01]  /*15690*/  UMOV UR5, URZ ;  /* 0x0000003f00057c82 */ /* 0x000fe20008000000 */
[----:B------:R-:W-:Y:S01]  /*156a0*/  ULDC UR6, c[0x0][0xc3c] ;  /* 0x00030f0000067ab9 */ /* 0x000fe20000000800 */
[----:B------:R-:W-:Y:S02]  /*156b0*/  IMAD.MOV.U32 R16, RZ, RZ, R0 ;  /* 0x000000ffff107224 */ /* 0x000fe400078e0000 */
[----:B------:R-:W-:Y:S02]  /*156c0*/  IMAD.U32 R17, RZ, RZ, UR4 ;  /* 0x00000004ff117e24 */ /* 0x000fe4000f8e00ff */
[----:B------:R-:W-:Y:S02]  /*156d0*/  IMAD.U32 R18, RZ, RZ, UR5 ;  /* 0x00000005ff127e24 */ /* 0x000fe4000f8e00ff */
[----:B------:R-:W-:-:S07]  /*156e0*/  IMAD.U32 R19, RZ, RZ, UR6 ;  /* 0x00000006ff137e24 */ /* 0x000fce000f8e00ff */
.L_x_299:
[----:B------:R-:W0:Y:S01]  /*156f0*/  S2R R0, SR_TID.X ;  /* 0x0000000000007919 */ /* 0x000e220000002100 */
[----:B------:R-:W-:Y:S05]  /*15700*/  WARPSYNC.ALL ;  /* 0x0000000000007948 */ /* 0x000fea0003800000 */
[----:B------:R-:W-:Y:S01]  /*15710*/  BAR.SYNC.DEFER_BLOCKING 0x4, 0x180 ;  /* 0x0106000000007b1d */ /* 0x000fe20000010000 */
[----:B0-----:R-:W-:-:S04]  /*15720*/  LOP3.LUT R0, R0, 0x1f, RZ, 0xc0, !PT ;  /* 0x0000001f00007812 */ /* 0x001fc800078ec0ff */
[----:B------:R-:W-:-:S13]  /*15730*/  ISETP.NE.AND P0, PT, R0, RZ, PT ;  /* 0x000000ff0000720c */ /* 0x000fda0003f05270 */
[----:B------:R-:W0:Y:S01]  /*15740*/  @!P0 S2R R3, SR_CgaCtaId ;  /* 0x0000000000038919 */ /* 0x000e220000008800 */
[----:B------:R-:W-:-:S04]  /*15750*/  @!P0 MOV R0, 0x400 ;  /* 0x0000040000008802 */ /* 0x000fc80000000f00 */
[----:B0-----:R-:W-:-:S05]  /*15760*/  @!P0 LEA R22, R3, R0, 0x18 ;  /* 0x0000000003168211 */ /* 0x001fca00078ec0ff */
[----:B------:R2:W-:Y:S01]  /*15770*/  @!P0 STS.128 [R22+0x388d0], R16 ;  /* 0x0388d01016008388 */ /* 0x0005e20000000c00 */
[----:B------:R-:W-:Y:S06]  /*15780*/  BAR.ARV 0x5, 0x180 ;  /* 0x0146000000007b1d */ /* 0x000fec0000002000 */
.L_x_290:
[----:B------:R-:W-:Y:S02]  /*15790*/  ULDC UR4, c[0x0][0xc3c] ;  /* 0x00030f0000047ab9 */ /* 0x000fe40000000800 */
[----:B-1----:R-:W-:-:S13]  /*157a0*/  ISETP.GE.AND P0, PT, R19, UR4, PT ;  /* 0x0000000413007c0c */ /* 0x002fda000bf06270 */
[----:B------:R-:W-:Y:S05]  /*157b0*/  @!P0 BRA `(.L_x_300) ;  /* 0xffffffb400548947 */ /* 0x000fea000383ffff */
[----:B------:R-:W-:Y:S05]  /*157c0*/  BSYNC B8 ;  /* 0x0000000000087941 */ /* 0x000fea0003800000 */
.L_x_235:
[----:B------:R-:W3:Y:S01]  /*157d0*/  LDL.LU R0, [R1+0x28] ;  /* 0x0000280001007983 */ /* 0x000ee20000300800 */
[----:B------:R-:W-:Y:S01]  /*157e0*/  BSSY B0, `(.L_x_301) ;  /* 0x000000b000007945 */ /* 0x000fe20003800000 */
[----:B------:R-:W4:Y:S01]  /*157f0*/  S2R R5, SR_CgaCtaId ;  /* 0x0000000000057919 */ /* 0x000f220000008800 */
[----:B---3--:R-:W-:-:S05]  /*15800*/  VIADD R0, R0, 0x1 ;  /* 0x0000000100007836 */ /* 0x008fca0000000000 */
[----:B-1----:R-:W-:-:S04]  /*15810*/  LEA.HI R2, R0, R0, RZ, 0x1 ;  /* 0x0000000000027211 */ /* 0x002fc800078f08ff */
[----:B------:R-:W-:Y:S02]  /*15820*/  LOP3.LUT R3, R2, 0xfffffffe, RZ, 0xc0, !PT ;  /* 0xfffffffe02037812 */ /* 0x000fe400078ec0ff */
[----:B------:R-:W-:-:S03]  /*15830*/  MOV R2, 0x400 ;  /* 0x0000040000027802 */ /* 0x000fc60000000f00 */
[----:B------:R-:W-:Y:S01]  /*15840*/  IMAD.IADD R0, R0, 0x1, -R3 ;  /* 0x0000000100007824 */ /* 0x000fe200078e0a03 */
[----:B----4-:R-:W-:-:S04]  /*15850*/  LEA R4, R5, R2, 0x18 ;  /* 0x0000000205047211 */ /* 0x010fc800078ec0ff */
[----:B------:R-:W-:-:S04]  /*15860*/  SHF.L.U32 R0, R0, 0x1f, RZ ;  /* 0x0000001f00007819 */ /* 0x000fc800000006ff */
[----:B------:R-:W1:Y:S02]  /*15870*/  SYNCS.PHASECHK.TRANS64.TRYWAIT P0, [R4+URZ+0x38820], R0 ;  /* 0x03882000040075a7 */ /* 0x000e64000800017f */
[----:B-1----:R-:W-:Y:S05]  /*15880*/  @!P0 BRA `(.L_x_302) ;  /* 0x0000003800548947 */ /* 0x002fea0003800000 */
.L_x_413:
[----:B------:R-:W-:Y:S05]  /*15890*/  BSYNC B0 ;  /* 0x0000000000007941 */ /* 0x000fea0003800000 */
.L_x_301:
[----:B------:R-:W-:-:S03]  /*158a0*/  UMOV UR4, 0xffffffff ;  /* 0xffffffff00047882 */ /* 0x000fc60000000000 */
[----:B------:R-:W-:Y:S05]  /*158b0*/  BRA.DIV UR4, `(.L_x_303) ;  /* 0x0000003a045c7947 */ /* 0x000fea000b800000 */
[----:B-1----:R-:W1:Y:S02]  /*158c0*/  S2R R0, SR_TID.X ;  /* 0x0000000000007919 */ /* 0x002e640000002100 */
[----:B-1----:R-:W-:-:S04]  /*158d0*/  SHF.R.U32.HI R0, RZ, 0x5, R0 ;  /* 0x00000005ff007819 */ /* 0x002fc80000011600 */
[----:B------:R-:W-:-:S05]  /*158e0*/  LOP3.LUT R0, R0, 0x3, RZ, 0xc0, !PT ;  /* 0x0000000300007812 */ /* 0x000fca00078ec0ff */
[----:B------:R1:W3:Y:S02]  /*158f0*/  SHFL.IDX PT, R14, R0, RZ, 0x1f ;  /* 0x00001fff000e7589 */ /* 0x0002e400000e0000 */
.L_x_416:
[----:B---3--:R-:W-:Y:S01]  /*15900*/  ISETP.NE.AND P0, PT, R14, RZ, PT ;  /* 0x000000ff0e00720c */ /* 0x008fe20003f05270 */
[----:B------:R-:W-:-:S12]  /*15910*/  BSSY B0, `(.L_x_304) ;  /* 0x0000026000007945 */ /* 0x000fd80003800000 */
[----:B------:R-:W-:Y:S05]  /*15920*/  @P0 BRA `(.L_x_305) ;  /* 0x0000000000900947 */ /* 0x000fea0003800000 */
[----:B------:R-:W-:-:S03]  /*15930*/  UMOV UR4, 0xffffffff ;  /* 0xffffffff00047882 */ /* 0x000fc60000000000 */
[----:B------:R-:W-:Y:S05]  /*15940*/  BRA.DIV UR4, `(.L_x_306) ;  /* 0x0000003a046c7947 */ /* 0x000fea000b800000 */
[----:B------:R-:W-:-:S13]  /*15950*/  ELECT P6, URZ, PT ;  /* 0x00000000003f782f */ /* 0x000fda00038c0000 */
.L_x_419:
[----:B------:R-:W-:Y:S05]  /*15960*/  @!P6 BRA `(.L_x_305) ;  /* 0x000000000080e947 */ /* 0x000fea0003800000 */
[----:B-1----:R-:W3:Y:S02]  /*15970*/  LDL R0, [R1+0x50] ;  /* 0x0000500001007983 */ /* 0x002ee40000100800 */
[----:B---3--:R-:W-:-:S13]  /*15980*/  R2UR UR4, R0 ;  /* 0x00000000000472ca */ /* 0x008fda00000e0000 */
[----:B------:R-:W-:-:S06]  /*15990*/  ULOP3.LUT UR4, UR4, 0x2, URZ, 0xfc, !UPT ;  /* 0x0000000204047892 */ /* 0x000fcc000f8efc3f */
[----:B------:R-:W-:-:S05]  /*159a0*/  IMAD.U32 R0, RZ, RZ, UR4 ;  /* 0x00000004ff007e24 */ /* 0x000fca000f8e00ff */
[----:B------:R-:W-:-:S13]  /*159b0*/  ISETP.NE.AND P0, PT, R0, 0x3, PT ;  /* 0x000000030000780c */ /* 0x000fda0003f05270 */
[----:B------:R-:W-:Y:S05]  /*159c0*/  @!P0 BRA `(.L_x_307) ;  /* 0x0000000000048947 */ /* 0x000fea0003800000 */
[----:B------:R-:W-:Y:S01]  /*159d0*/  BPT.TRAP 0x1 ;  /* 0x000000040000795c */ /* 0x000fe20000300000 */
.L_x_307:
[C---:B------:R-:W-:Y:S01]  /*159e0*/  IMAD R5, R27.reuse, 0x8, R4 ;  /* 0x000000081b057824 */ /* 0x040fe200078e0204 */
[----:B------:R-:W-:Y:S01]  /*159f0*/  SHF.L.U32 R0, R28, 0x1f, RZ ;  /* 0x0000001f1c007819 */ /* 0x000fe200000006ff */
[----:B------:R-:W-:-:S03]  /*15a00*/  VIADD R27, R27, 0x1 ;  /* 0x000000011b1b7836 */ /* 0x000fc60000000000 */
[----:B------:R-:W1:Y:S02]  /*15a10*/  SYNCS.PHASECHK.TRANS64.TRYWAIT P1, [R5+URZ+0x38840], R0 ;  /* 0x03884000050075a7 */ /* 0x000e64000802017f */
[----:B------:R-:W-:-:S04]  /*15a20*/  ISETP.NE.AND P2, PT, R27, 0x2, PT ;  /* 0x000000021b00780c */ /* 0x000fc80003f45270 */
[----:B------:R-:W-:Y:S01]  /*15a30*/  SEL R3, RZ, 0x1, P2 ;  /* 0x00000001ff037807 */ /* 0x000fe20001000000 */
[----:B-1----:R-:W-:Y:S08]  /*15a40*/  @!P1 BRA `(.L_x_308) ;  /* 0x00000038004c9947 */ /* 0x002ff00003800000 */
.L_x_420:
[----:B------:R-:W-:Y:S02]  /*15a50*/  SEL R27, R27, RZ, P2 ;  /* 0x000000ff1b1b7207 */ /* 0x000fe40001000000 */
[----:B------:R-:W-:Y:S01]  /*15a60*/  LOP3.LUT R2, R28, R3, RZ, 0x3c, !PT ;  /* 0x000000031c027212 */ /* 0x000fe200078e3cff */
[----:B------:R-:W-:Y:S06]  /*15a70*/  @!P0 BRA `(.L_x_309) ;  /* 0x0000000000048947 */ /* 0x000fec0003800000 */
[----:B------:R-:W-:Y:S01]  /*15a80*/  BPT.TRAP 0x1 ;  /* 0x000000040000795c */ /* 0x000fe20000300000 */
.L_x_309:
[----:B------:R-:W-:Y:S01]  /*15a90*/  IMAD R27, R27, 0x8, R4 ;  /* 0x000000081b1b7824 */ /* 0x000fe200078e0204 */
[----:B------:R-:W-:-:S04]  /*15aa0*/  SHF.L.U32 R2, R2, 0x1f, RZ ;  /* 0x0000001f02027819 */ /* 0x000fc800000006ff */
[----:B------:R-:W3:Y:S02]  /*15ab0*/  SYNCS.PHASECHK.TRANS64.TRYWAIT P1, [R27+URZ+0x38840], R2 ;  /* 0x038840021b0075a7 */ /* 0x000ee4000802017f */
[----:B---3--:R-:W-:Y:S05]  /*15ac0*/  @!P1 BRA `(.L_x_310) ;  /* 0x0000003800409947 */ /* 0x008fea0003800000 */
.L_x_421:
[----:B------:R-:W-:Y:S05]  /*15ad0*/  @!P0 BRA `(.L_x_311) ;  /* 0x0000000000048947 */ /* 0x000fea0003800000 */
[----:B------:R-:W-:Y:S01]  /*15ae0*/  BPT.TRAP 0x1 ;  /* 0x000000040000795c */ /* 0x000fe20000300000 */
.L_x_311:
[----:B------:R-:W4:Y:S02]  /*15af0*/  SYNCS.PHASECHK.TRANS64.TRYWAIT P1, [R5+URZ+0x38860], R0 ;  /* 0x03886000050075a7 */ /* 0x000f24000802017f */
[----:B----4-:R-:W-:Y:S05]  /*15b00*/  @!P1 BRA `(.L_x_312) ;  /* 0x0000003800449947 */ /* 0x010fea0003800000 */
.L_x_422:
[----:B------:R-:W-:Y:S05]  /*15b10*/  @!P0 BRA `(.L_x_313) ;  /* 0x0000000000048947 */ /* 0x000fea0003800000 */
[----:B------:R-:W-:Y:S01]  /*15b20*/  BPT.TRAP 0x1 ;  /* 0x000000040000795c */ /* 0x000fe20000300000 */
.L_x_313:
[----:B------:R0:W0:Y:S02]  /*15b30*/  SYNCS.PHASECHK.TRANS64.TRYWAIT P0, [R27+URZ+0x38860], R2 ;  /* 0x038860021b0075a7 */ /* 0x000024000800017f */
[----:B0-----:R-:W-:Y:S05]  /*15b40*/  @!P0 NANOSLEEP.SYNCS 0x989680 ;  /* 0x009896800000895d */ /* 0x001fea0003900000 */
[----:B------:R-:W0:Y:S02]  /*15b50*/  @!P0 SYNCS.PHASECHK.TRANS64 P0, [R27+URZ+0x38860], R2 ;  /* 0x038860021b0085a7 */ /* 0x000e24000800007f */
[----:B0-----:R-:W-:Y:S05]  /*15b60*/  @!P0 BRA `(.L_x_313) ;  /* 0xfffffffc00f08947 */ /* 0x001fea000383ffff */
.L_x_305:
[----:B------:R-:W-:Y:S05]  /*15b70*/  BSYNC B0 ;  /* 0x0000000000007941 */ /* 0x000fea0003800000 */
.L_x_304:
[----:B------:R-:W-:Y:S05]  /*15b80*/  EXIT ;  /* 0x000000000000794d */ /* 0x000fea0003800000 */
.L_x_182:
[----:B0-----:R0:W1:Y:S02]  /*15b90*/  SYNCS.PHASECHK.TRANS64.TRYWAIT P1, [R5+URZ+0x38800], R0 ;  /* 0x03880000050075a7 */ /* 0x001064000802017f */
[----:B-1----:R-:W-:Y:S05]  /*15ba0*/  @!P1 NANOSLEEP.SYNCS 0x989680 ;  /* 0x009896800000995d */ /* 0x002fea0003900000 */
[----:B------:R-:W1:Y:S02]  /*15bb0*/  @!P1 SYNCS.PHASECHK.TRANS64 P1, [R5+URZ+0x38800], R0 ;  /* 0x03880000050095a7 */ /* 0x000e64000802007f */
[----:B-1----:R-:W-:Y:S05]  /*15bc0*/  @!P1 BRA `(.L_x_182) ;  /* 0xfffffffc00f09947 */ /* 0x002fea000383ffff */
[----:B------:R-:W-:Y:S05]  /*15bd0*/  BRA `(.L_x_314) ;  /* 0xfffffec000f47947 */ /* 0x000fea000383ffff */
.L_x_186:
[----:B-1----:R1:W2:Y:S02]  /*15be0*/  SYNCS.PHASECHK.TRANS64.TRYWAIT P1, [R0+URZ+0x38830], R3 ;  /* 0x03883003000075a7 */ /* 0x0022a4000802017f */
[----:B--2---:R-:W-:Y:S05]  /*15bf0*/  @!P1 NANOSLEEP.SYNCS 0x989680 ;  /* 0x009896800000995d */ /* 0x004fea0003900000 */
[----:B------:R-:W2:Y:S02]  /*15c00*/  @!P1 SYNCS.PHASECHK.TRANS64 P1, [R0+URZ+0x38830], R3 ;  /* 0x03883003000095a7 */ /* 0x000ea4000802007f */
[----:B--2---:R-:W-:Y:S05]  /*15c10*/  @!P1 BRA `(.L_x_186) ;  /* 0xfffffffc00f09947 */ /* 0x004fea000383ffff */
[----:B------:R-:W-:Y:S05]  /*15c20*/  BRA `(.L_x_185) ;  /* 0xfffffec400187947 */ /* 0x000fea000383ffff */
.L_x_192:
[----:B-1----:R-:W-:-:S04]  /*15c30*/  IMAD.U32 R4, RZ, RZ, UR61 ;  /* 0x0000003dff047e24 */ /* 0x002fc8000f8e00ff */
[----:B------:R1:W2:Y:S03]  /*15c40*/  SYNCS.PHASECHK.TRANS64.TRYWAIT P1, [R4+URZ+0x38830], R3 ;  /* 0x03883003040075a7 */ /* 0x0002a6000802017f */
[----:B--2---:R-:W-:Y:S05]  /*15c50*/  @!P1 NANOSLEEP.SYNCS 0x989680 ;  /* 0x009896800000995d */ /* 0x004fea0003900000 */
[----:B------:R-:W2:Y:S02]  /*15c60*/  @!P1 SYNCS.PHASECHK.TRANS64 P1, [R4+URZ+0x38830], R3 ;  /* 0x03883003040095a7 */ /* 0x000ea4000802007f */
[----:B--2---:R-:W-:Y:S05]  /*15c70*/  @!P1 BRA `(.L_x_192) ;  /* 0xfffffffc00ec9947 */ /* 0x004fea000383ffff */
[----:B------:R-:W-:Y:S05]  /*15c80*/  BRA `(.L_x_191) ;  /* 0xffffff0400b47947 */ /* 0x000fea000383ffff */
.L_x_196:
[----:B---3--:R3:W4:Y:S02]  /*15c90*/  SYNCS.PHASECHK.TRANS64.TRYWAIT P1, [R229+URZ+0x38850], R0 ;  /* 0x03885000e50075a7 */ /* 0x008724000802017f */
[----:B----4-:R-:W-:Y:S05]  /*15ca0*/  @!P1 NANOSLEEP.SYNCS 0x989680 ;  /* 0x009896800000995d */ /* 0x010fea0003900000 */
[----:B------:R-:W4:Y:S02]  /*15cb0*/  @!P1 SYNCS.PHASECHK.TRANS64 P1, [R229+URZ+0x38850], R0 ;  /* 0x03885000e50095a7 */ /* 0x000f24000802007f */
[----:B----4-:R-:W-:Y:S05]  /*15cc0*/  @!P1 BRA `(.L_x_196) ;  /* 0xfffffffc00f09947 */ /* 0x010fea000383ffff */
[----:B------:R-:W-:Y:S05]  /*15cd0*/  BRA `(.L_x_195) ;  /* 0xffffff3000047947 */ /* 0x000fea000383ffff */
.L_x_203:
[----:B-1----:R1:W2:Y:S02]  /*15ce0*/  SYNCS.PHASECHK.TRANS64.TRYWAIT P1, [R12+URZ+0x38850], R9 ;  /* 0x038850090c0075a7 */ /* 0x0022a4000802017f */
[----:B--2---:R-:W-:Y:S05]  /*15cf0*/  @!P1 NANOSLEEP.SYNCS 0x989680 ;  /* 0x009896800000995d */ /* 0x004fea0003900000 */
[----:B------:R-:W2:Y:S02]  /*15d00*/  @!P1 SYNCS.PHASECHK.TRANS64 P1, [R12+URZ+0x38850], R9 ;  /* 0x038850090c0095a7 */ /* 0x000ea4000802007f */
[----:B--2---:R-:W-:Y:S05]  /*15d10*/  @!P1 BRA `(.L_x_203) ;  /* 0xfffffffc00f09947 */ /* 0x004fea000383ffff */
[----:B------:R-:W-:Y:S05]  /*15d20*/  BRA `(.L_x_202) ;  /* 0xffffff4800307947 */ /* 0x000fea000383ffff */
.L_x_249:
[----:B------:R-:W0:Y:S01]  /*15d30*/  S2R R7, SR_TID.X ;  /* 0x0000000000077919 */ /* 0x000e220000002100 */
[----:B------:R-:W-:Y:S01]  /*15d40*/  BSSY B0, `(.L_x_315) ;  /* 0x000000a000007945 */ /* 0x000fe20003800000 */
[----:B------:R-:W-:Y:S02]  /*15d50*/  IMAD.MOV.U32 R12, RZ, RZ, RZ ;  /* 0x000000ffff0c7224 */ /* 0x000fe400078e00ff */
[----:B------:R-:W-:Y:S02]  /*15d60*/  IMAD.MOV.U32 R11, RZ, RZ, 0x1f ;  /* 0x0000001fff0b7424 */ /* 0x000fe400078e00ff */
[----:B------:R-:W-:Y:S01]  /*15d70*/  IMAD.MOV.U32 R15, RZ, RZ, -0x1 ;  /* 0xffffffffff0f7424 */ /* 0x000fe200078e00ff */
[----:B0-----:R-:W-:-:S04]  /*15d80*/  SHF.R.U32.HI R7, RZ, 0x5, R7 ;  /* 0x00000005ff077819 */ /* 0x001fc80000011607 */
[----:B------:R-:W-:-:S05]  /*15d90*/  LOP3.LUT R7, R7, 0x3, RZ, 0xc0, !PT ;  /* 0x0000000307077812 */ /* 0x000fca00078ec0ff */
[----:B------:R-:W-:-:S07]  /*15da0*/  IMAD.MOV.U32 R13, RZ, RZ, R7 ;  /* 0x000000ffff0d7224 */ /* 0x000fce00078e0007 */
[----:B-----5:R-:W-:Y:S05]  /*15db0*/  WARPSYNC.COLLECTIVE R15, `(.L_x_316) ;  /* 0x000000000f087348 */ /* 0x020fea0003c00000 */
[----:B------:R0:W1:Y:S02]  /*15dc0*/  SHFL.IDX P6, R14, R13, R12, R11 ;  /* 0x0000000c0d0e7389 */ /* 0x00006400000c000b */
[----:B01---5:R-:W-:Y:S01]  /*15dd0*/  ENDCOLLECTIVE ;  /* 0x000000000000791b */ /* 0x023fe20003800000 */
.L_x_316:
[----:B------:R-:W-:Y:S05]  /*15de0*/  BSYNC B0 ;  /* 0x0000000000007941 */ /* 0x000fea0003800000 */
.L_x_315:
[----:B------:R-:W-:Y:S05]  /*15df0*/  BRA `(.L_x_317) ;  /* 0xffffffbc00b87947 */ /* 0x000fea000383ffff */
.L_x_252:
[----:B0-----:R0:W1:Y:S02]  /*15e00*/  SYNCS.PHASECHK.TRANS64.TRYWAIT P0, [R5+URZ+0x38840], R2 ;  /* 0x03884002050075a7 */ /* 0x001064000800017f */
[----:B-1----:R-:W-:Y:S05]  /*15e10*/  @!P0 NANOSLEEP.SYNCS 0x989680 ;  /* 0x009896800000895d */ /* 0x002fea0003900000 */
[----:B------:R-:W1:Y:S02]  /*15e20*/  @!P0 SYNCS.PHASECHK.TRANS64 P0, [R5+URZ+0x38840], R2 ;  /* 0x03884002050085a7 */ /* 0x000e64000800007f */
[----:B-1----:R-:W-:Y:S05]  /*15e30*/  @!P0 BRA `(.L_x_252) ;  /* 0xfffffffc00f08947 */ /* 0x002fea000383ffff */
[----:B------:R-:W-:Y:S05]  /*15e40*/  BRA `(.L_x_318) ;  /* 0xffffffc000207947 */ /* 0x000fea000383ffff */
.L_x_253:
[----:B------:R-:W-:Y:S01]  /*15e50*/  BSSY B0, `(.L_x_319) ;  /* 0x0000008000007945 */ /* 0x000fe20003800000 */
[----:B------:R-:W-:Y:S02]  /*15e60*/  IMAD.MOV.U32 R13, RZ, RZ, R6 ;  /* 0x000000ffff0d7224 */ /* 0x000fe400078e0006 */
[----:B------:R-:W-:Y:S02]  /*15e70*/  IMAD.MOV.U32 R12, RZ, RZ, RZ ;  /* 0x000000ffff0c7224 */ /* 0x000fe400078e00ff */
[----:B------:R-:W-:Y:S02]  /*15e80*/  IMAD.MOV.U32 R11, RZ, RZ, 0x181f ;  /* 0x0000181fff0b7424 */ /* 0x000fe400078e00ff */
[----:B------:R-:W-:-:S07]  /*15e90*/  IMAD.MOV.U32 R15, RZ, RZ, -0x1 ;  /* 0xffffffffff0f7424 */ /* 0x000fce00078e00ff */
[----:B------:R-:W-:Y:S05]  /*15ea0*/  WARPSYNC.COLLECTIVE R15, `(.L_x_320) ;  /* 0x000000000f087348 */ /* 0x000fea0003c00000 */
[----:B------:R0:W1:Y:S02]  /*15eb0*/  SHFL.IDX P6, R14, R13, R12, R11 ;  /* 0x0000000c0d0e7389 */ /* 0x00006400000c000b */
[----:B01----:R-:W-:Y:S01]  /*15ec0*/  ENDCOLLECTIVE ;  /* 0x000000000000791b */ /* 0x003fe20003800000 */
.L_x_320:
[----:B------:R-:W-:Y:S05]  /*15ed0*/  BSYNC B0 ;  /* 0x0000000000007941 */ /* 0x000fea0003800000 */
.L_x_319:
[----:B------:R-:W-:Y:S01]  /*15ee0*/  IMAD.MOV.U32 R13, RZ, RZ, R0 ;  /* 0x000000ffff0d7224 */ /* 0x000fe200078e0000 */
[----:B------:R-:W-:Y:S01]  /*15ef0*/  MOV R15, 0xffffffff ;  /* 0xffffffff000f7802 */ /* 0x000fe20000000f00 */
[----:B------:R-:W-:Y:S01]  /*15f00*/  IMAD.MOV.U32 R12, RZ, RZ, RZ ;  /* 0x000000ffff0c7224 */ /* 0x000fe200078e00ff */
[C---:B------:R-:W-:Y:S01]  /*15f10*/  LOP3.LUT P5, RZ, R23.reuse, 0x10, RZ, 0xc0, !PT ;  /* 0x0000001017ff7812 */ /* 0x040fe200078ac0ff */
[----:B------:R-:W-:Y:S01]  /*15f20*/  IMAD.MOV.U32 R11, RZ, RZ, 0x181f ;  /* 0x0000181fff0b7424 */ /* 0x000fe200078e00ff */
[C---:B------:R-:W-:Y:S01]  /*15f30*/  LOP3.LUT P4, RZ, R23.reuse, 0x8, RZ, 0xc0, !PT ;  /* 0x0000000817ff7812 */ /* 0x040fe2000788c0ff */
[----:B------:R-:W-:Y:S01]  /*15f40*/  IMAD.MOV.U32 R2, RZ, RZ, R14 ;  /* 0x000000ffff027224 */ /* 0x000fe200078e000e */
[----:B------:R-:W-:Y:S01]  /*15f50*/  LOP3.LUT P3, RZ, R23, 0x4, RZ, 0xc0, !PT ;  /* 0x0000000417ff7812 */ /* 0x000fe2000786c0ff */
[----:B------:R-:W-:-:S12]  /*15f60*/  @P0 IMAD R9, R7, 0x2, R22 ;  /* 0x0000000207090824 */ /* 0x000fd800078e0216 */
[----:B------:R-:W-:Y:S05]  /*15f70*/  WARPSYNC.COLLECTIVE R15, `(.L_x_321) ;  /* 0x000000000f087348 */ /* 0x000fea0003c00000 */
[----:B------:R0:W1:Y:S02]  /*15f80*/  SHFL.IDX P6, R14, R13, R12, R11 ;  /* 0x0000000c0d0e7389 */ /* 0x00006400000c000b */
[----:B01----:R-:W-:Y:S01]  /*15f90*/  ENDCOLLECTIVE ;  /* 0x000000000000791b */ /* 0x003fe20003800000 */
.L_x_321:
[----:B------:R-:W-:Y:S01]  /*15fa0*/  LOP3.LUT P2, RZ, R23, 0x2, RZ, 0xc0, !PT ;  /* 0x0000000217ff7812 */ /* 0x000fe2000784c0ff */
[----:B------:R-:W-:Y:S02]  /*15fb0*/  IMAD.MOV.U32 R13, RZ, RZ, R6 ;  /* 0x000000ffff0d7224 */ /* 0x000fe400078e0006 */
[----:B------:R-:W-:Y:S02]  /*15fc0*/  IMAD.MOV.U32 R12, RZ, RZ, 0x1 ;  /* 0x00000001ff0c7424 */ /* 0x000fe400078e00ff */
[----:B------:R-:W-:-:S08]  /*15fd0*/  IMAD.MOV.U32 R3, RZ, RZ, R14 ;  /* 0x000000ffff037224 */ /* 0x000fd000078e000e */
[----:B------:R-:W-:Y:S05]  /*15fe0*/  WARPSYNC.COLLECTIVE R15, `(.L_x_322) ;  /* 0x000000000f087348 */ /* 0x000fea0003c00000 */
[----:B------:R0:W1:Y:S02]  /*15ff0*/  SHFL.IDX P6, R14, R13, R12, R11 ;  /* 0x0000000c0d0e7389 */ /* 0x00006400000c000b */
[----:B01----:R-:W-:Y:S01]  /*16000*/  ENDCOLLECTIVE ;  /* 0x000000000000791b */ /* 0x003fe20003800000 */
.L_x_322:
[----:B------:R-:W-:-:S05]  /*16010*/  @P0 LEA R3, P1, R32, R3, 0x1 ;  /* 0x0000000320030211 */ /* 0x000fca00078208ff */
[----:B------:R-:W-:-:S05]  /*16020*/  @P0 IMAD.X R2, RZ, RZ, R2, P1 ;  /* 0x000000ffff020224 */ /* 0x000fca00008e0602 */
[----:B------:R-:W-:Y:S01]  /*16030*/  @P0 LOP3.LUT R3, R3, R2, RZ, 0x3c, !PT ;  /* 0x0000000203030212 */ /* 0x000fe200078e3cff */
[----:B------:R-:W-:-:S03]  /*16040*/  IMAD.MOV.U32 R13, RZ, RZ, R0 ;  /* 0x000000ffff0d7224 */ /* 0x000fc600078e0000 */
[----:B------:R-:W-:-:S04]  /*16050*/  @P0 LOP3.LUT R2, R3, R2, RZ, 0x3c, !PT ;  /* 0x0000000203020212 */ /* 0x000fc800078e3cff */
[----:B------:R-:W-:Y:S01]  /*16060*/  @P0 LOP3.LUT R3, R3, R2, RZ, 0x3c, !PT ;  /* 0x0000000203030212 */ /* 0x000fe200078e3cff */
[----:B------:R-:W-:-:S07]  /*16070*/  IMAD.MOV.U32 R8, RZ, RZ, R14 ;  /* 0x000000ffff087224 */ /* 0x000fce00078e000e */
[----:B------:R-:W-:Y:S05]  /*16080*/  WARPSYNC.COLLECTIVE R15, `(.L_x_323) ;  /* 0x000000000f087348 */ /* 0x000fea0003c00000 */
[----:B------:R0:W1:Y:S02]  /*16090*/  SHFL.IDX P6, R14, R13, R12, R11 ;  /* 0x0000000c0d0e7389 */ /* 0x00006400000c000b */
[----:B01----:R-:W-:Y:S01]  /*160a0*/  ENDCOLLECTIVE ;  /* 0x000000000000791b */ /* 0x003fe20003800000 */
.L_x_323:
[----:B------:R-:W-:Y:S01]  /*160b0*/  @!PT LDS RZ, [RZ] ;  /* 0x00000000fffff984 */ /* 0x000fe20000000800 */
[----:B------:R-:W-:Y:S01]  /*160c0*/  @!PT LDS RZ, [RZ] ;  /* 0x00000000fffff984 */ /* 0x000fe20000000800 */
[----:B------:R-:W-:Y:S01]  /*160d0*/  @!PT LDS RZ, [RZ] ;  /* 0x00000000fffff984 */ /* 0x000fe20000000800 */
[----:B------:R-:W-:Y:S04]  /*160e0*/  @P0 LDGSTS.E.BYPASS.LTC128B.128 [R9+0x24400], desc[UR36][R2.64], !P5 ;  /* 0x2440000002090fae */ /* 0x000fe8000e901d64 */
[----:B------:R-:W-:Y:S04]  /*160f0*/  @P0 LDGSTS.E.BYPASS.LTC128B.128 [R9+0x26c00], desc[UR36][R2.64+0x80], !P4 ;  /* 0x26c0008002090fae */ /* 0x000fe8000e101d64 */
[----:B------:R-:W-:Y:S01]  /*16100*/  @P0 LDGSTS.E.BYPASS.LTC128B.128 [R9+0x29400], desc[UR36][R2.64+0x100], !P3 ;  /* 0x2940010002090fae */ /* 0x000fe2000d901d64 */
[----:B------:R-:W-:Y:S02]  /*16110*/  IMAD.MOV.U32 R13, RZ, RZ, R6 ;  /* 0x000000ffff0d7224 */ /* 0x000fe400078e0006 */
[----:B------:R-:W-:Y:S01]  /*16120*/  IMAD.MOV.U32 R12, RZ, RZ, 0x2 ;  /* 0x00000002ff0c7424 */ /* 0x000fe200078e00ff */
[----:B------:R0:W-:Y:S01]  /*16130*/  @P0 LDGSTS.E.BYPASS.LTC128B.128 [R9+0x2bc00], desc[UR36][R2.64+0x180], !P2 ;  /* 0x2bc0018002090fae */ /* 0x0001e2000d101d64 */
[----:B------:R-:W-:Y:S01]  /*16140*/  ISETP.GE.AND P0, PT, R4, 0x11, PT ;  /* 0x000000110400780c */ /* 0x000fe20003f06270 */
[----:B0-----:R-:W-:-:S12]  /*16150*/  IMAD.MOV.U32 R2, RZ, RZ, R14 ;  /* 0x000000ffff027224 */ /* 0x001fd800078e000e */
[----:B------:R-:W-:Y:S05]  /*16160*/  WARPSYNC.COLLECTIVE R15, `(.L_x_324) ;  /* 0x000000000f087348 */ /* 0x000fea0003c00000 */
[----:B------:R0:W1:Y:S02]  /*16170*/  SHFL.IDX P6, R14, R13, R12, R11 ;  /* 0x0000000c0d0e7389 */ /* 0x00006400000c000b */
[----:B01----:R-:W-:Y:S01]  /*16180*/  ENDCOLLECTIVE ;  /* 0x000000000000791b */ /* 0x003fe20003800000 */
.L_x_324:
[----:B------:R-:W-:Y:S01]  /*16190*/  @P0 IMAD R21, R7, 0x2, R22 ;  /* 0x0000000207150824 */ /* 0x000fe200078e0216 */
[----:B------:R-:W-:-:S05]  /*161a0*/  @P0 LEA R2, P1, R32, R2, 0x1 ;  /* 0x0000000220020211 */ /* 0x000fca00078208ff */
[----:B------:R-:W-:-:S05]  /*161b0*/  @P0 IMAD.X R3, RZ, RZ, R8, P1 ;  /* 0x000000ffff030224 */ /* 0x000fca00008e0608 */
[----:B------:R-:W-:Y:S01]  /*161c0*/  @!PT LDS RZ, [RZ] ;  /* 0x00000000fffff984 */ /* 0x000fe20000000800 */
[----:B------:R-:W-:Y:S01]  /*161d0*/  @!PT LDS RZ, [RZ] ;  /* 0x00000000fffff984 */ /* 0x000fe20000000800 */
[----:B------:R-:W-:Y:S01]  /*161e0*/  @!PT LDS RZ, [RZ] ;  /* 0x00000000fffff984 */ /* 0x000fe20000000800 */
[----:B------:R0:W-:Y:S01]  /*161f0*/  @P0 LDGSTS.E.BYPASS.LTC128B.128 [R21+0x24c00], desc[UR36][R2.64], !P5 ;  /* 0x24c0000002150fae */ /* 0x0001e2000e901d64 */
[----:B------:R-:W-:-:S03]  /*16200*/  IMAD.MOV.U32 R13, RZ, RZ, R0 ;  /* 0x000000ffff0d7224 */ /* 0x000fc600078e0000 */
[----:B------:R0:W-:Y:S04]  /*16210*/  @P0 LDGSTS.E.BYPASS.LTC128B.128 [R21+0x27400], desc[UR36][R2.64+0x80], !P4 ;  /* 0x2740008002150fae */ /* 0x0001e8000e101d64 */
[----:B------:R0:W-:Y:S01]  /*16220*/  @P0 LDGSTS.E.BYPASS.LTC128B.128 [R21+0x29c00], desc[UR36][R2.64+0x100], !P3 ;  /* 0x29c0010002150fae */ /* 0x0001e2000d901d64 */
[----:B------:R-:W-:-:S03]  /*16230*/  IMAD.MOV.U32 R8, RZ, RZ, R14 ;  /* 0x000000ffff087224 */ /* 0x000fc600078e000e */
[----:B------:R0:W-:Y:S01]  /*16240*/  @P0 LDGSTS.E.BYPASS.LTC128B.128 [R21+0x2c400], desc[UR36][R2.64+0x180], !P2 ;  /* 0x2c40018002150fae */ /* 0x0001e2000d101d64 */
[----:B------:R-:W-:-:S13]  /*16250*/  ISETP.GE.AND P0, PT, R4, 0x21, PT ;  /* 0x000000210400780c */ /* 0x000fda0003f06270 */
[----:B0-----:R-:W-:Y:S05]  /*16260*/  WARPSYNC.COLLECTIVE R15, `(.L_x_325) ;  /* 0x000000000f087348 */ /* 0x001fea0003c00000 */
[----:B------:R1:W2:Y:S02]  /*16270*/  SHFL.IDX P6, R14, R13, R12, R11 ;  /* 0x0000000c0d0e7389 */ /* 0x0002a400000c000b */
[----:B012---:R-:W-:Y:S01]  /*16280*/  ENDCOLLECTIVE ;  /* 0x000000000000791b */ /* 0x007fe20003800000 */
.L_x_325:
[----:B------:R-:W-:Y:S02]  /*16290*/  @P0 IMAD R9, R7, 0x2, R22 ;  /* 0x0000000207090824 */ /* 0x000fe400078e0216 */
[----:B------:R-:W-:Y:S02]  /*162a0*/  IMAD.MOV.U32 R13, RZ, RZ, R6 ;  /* 0x000000ffff0d7224 */ /* 0x000fe400078e0006 */
[----:B------:R-:W-:Y:S02]  /*162b0*/  IMAD.MOV.U32 R12, RZ, RZ, 0x3 ;  /* 0x00000003ff0c7424 */ /* 0x000fe400078e00ff */
[----:B------:R-:W-:-:S07]  /*162c0*/  IMAD.MOV.U32 R2, RZ, RZ, R14 ;  /* 0x000000ffff027224 */ /* 0x000fce00078e000e */
[----:B------:R-:W-:Y:S05]  /*162d0*/  WARPSYNC.COLLECTIVE R15, `(.L_x_326) ;  /* 0x000000000f087348 */ /* 0x000fea0003c00000 */
[----:B------:R0:W1:Y:S02]  /*162e0*/  SHFL.IDX P6, R14, R13, R12, R11 ;  /* 0x0000000c0d0e7389 */ /* 0x00006400000c000b */
[----:B01----:R-:W-:Y:S01]  /*162f0*/  ENDCOLLECTIVE ;  /* 0x000000000000791b */ /* 0x003fe20003800000 */
.L_x_326:
        /* <DEDUP_REMOVED lines=15> */
.L_x_327:
[----:B------:R-:W-:Y:S02]  /*163f0*/  @P0 IMAD R21, R7, 0x2, R22 ;  /* 0x0000000207150824 */ /* 0x000fe400078e0216 */
[----:B------:R-:W-:Y:S02]  /*16400*/  IMAD.MOV.U32 R13, RZ, RZ, R6 ;  /* 0x000000ffff0d7224 */ /* 0x000fe400078e0006 */
[----:B------:R-:W-:Y:S02]  /*16410*/  IMAD.MOV.U32 R12, RZ, RZ, 0x4 ;  /* 0x00000004ff0c7424 */ /* 0x000fe400078e00ff */
[----:B------:R-:W-:-:S07]  /*16420*/  IMAD.MOV.U32 R2, RZ, RZ, R14 ;  /* 0x000000ffff027224 */ /* 0x000fce00078e000e */
[----:B------:R-:W-:Y:S05]  /*16430*/  WARPSYNC.COLLECTIVE R15, `(.L_x_328) ;  /* 0x000000000f087348 */ /* 0x000fea0003c00000 */
[----:B------:R0:W1:Y:S02]  /*16440*/  SHFL.IDX P6, R14, R13, R12, R11 ;  /* 0x0000000c0d0e7389 */ /* 0x00006400000c000b */
[----:B01----:R-:W-:Y:S01]  /*16450*/  ENDCOLLECTIVE ;  /* 0x000000000000791b */ /* 0x003fe20003800000 */
.L_x_328:
        /* <DEDUP_REMOVED lines=10> */
[----:B------:R0:W-:Y:S04]  /*16500*/  @P0 LDGSTS.E.BYPASS.LTC128B.128 [R21+0x2d400], desc[UR36][R2.64+0x180], !P2 ;  /* 0x2d40018002150fae */ /* 0x0001e8000d101d64 */
[----:B0-----:R-:W-:Y:S05]  /*16510*/  WARPSYNC.COLLECTIVE R15, `(.L_x_329) ;  /* 0x000000000f087348 */ /* 0x001fea0003c00000 */
[----:B------:R1:W2:Y:S02]  /*16520*/  SHFL.IDX P6, R14, R13, R12, R11 ;  /* 0x0000000c0d0e7389 */ /* 0x0002a400000c000b */
[----:B012---:R-:W-:Y:S01]  /*16530*/  ENDCOLLECTIVE ;  /* 0x000000000000791b */ /* 0x007fe20003800000 */
.L_x_329:
[----:B------:R-:W-:Y:S01]  /*16540*/  IMAD.MOV.U32 R0, RZ, RZ, R14 ;  /* 0x000000ffff007224 */ /* 0x000fe200078e000e */
[----:B------:R-:W-:Y:S06]  /*16550*/  BRA `(.L_x_330) ;  /* 0xffffffbc00887947 */ /* 0x000fec000383ffff */
.L_x_260:
[----:B------:R-:W-:Y:S02]  /*16560*/  IMAD.MOV.U32 R13, RZ, RZ, R4 ;  /* 0x000000ffff0d7224 */ /* 0x000fe400078e0004 */
[----:B------:R-:W-:Y:S02]  /*16570*/  IMAD.MOV.U32 R12, RZ, RZ, RZ ;  /* 0x000000ffff0c7224 */ /* 0x000fe400078e00ff */
[----:B------:R-:W-:Y:S02]  /*16580*/  IMAD.MOV.U32 R11, RZ, RZ, 0x181f ;  /* 0x0000181fff0b7424 */ /* 0x000fe400078e00ff */
[----:B------:R-:W-:Y:S02]  /*16590*/  IMAD.MOV.U32 R15, RZ, RZ, -0x1 ;  /* 0xffffffffff0f7424 */ /* 0x000fe400078e00ff */
[----:B-----5:R-:W-:Y:S02]  /*165a0*/  IMAD R6, R10, R6, RZ ;  /* 0x000000060a067224 */ /* 0x020fe400078e02ff */
[----:B------:R-:W-:-:S07]  /*165b0*/  IMAD.IADD R0, R9, 0x1, R0 ;  /* 0x0000000109007824 */ /* 0x000fce00078e0200 */
[----:B------:R-:W-:Y:S05]  /*165c0*/  WARPSYNC.COLLECTIVE R15, `(.L_x_331) ;  /* 0x000000000f087348 */ /* 0x000fea0003c00000 */
[----:B------:R0:W1:Y:S02]  /*165d0*/  SHFL.IDX P6, R14, R13, R12, R11 ;  /* 0x0000000c0d0e7389 */ /* 0x00006400000c000b */
[----:B01----:R-:W-:Y:S01]  /*165e0*/  ENDCOLLECTIVE ;  /* 0x000000000000791b */ /* 0x003fe20003800000 */
.L_x_331:
[C---:B------:R-:W-:Y:S01]  /*165f0*/  VIADD R7, R0.reuse, 0x10 ;  /* 0x0000001000077836 */ /* 0x040fe20000000000 */
[----:B------:R-:W-:Y:S01]  /*16600*/  ISETP.GE.AND P0, PT, R0, R6, PT ;  /* 0x000000060000720c */ /* 0x000fe20003f06270 */
[----:B------:R-:W-:Y:S02]  /*16610*/  IMAD.MOV.U32 R13, RZ, RZ, R5 ;  /* 0x000000ffff0d7224 */ /* 0x000fe400078e0005 */
[----:B------:R-:W-:-:S10]  /*16620*/  IMAD.MOV.U32 R2, RZ, RZ, R14 ;  /* 0x000000ffff027224 */ /* 0x000fd400078e000e */
[----:B------:R-:W-:Y:S05]  /*16630*/  WARPSYNC.COLLECTIVE R15, `(.L_x_332) ;  /* 0x000000000f087348 */ /* 0x000fea0003c00000 */
[----:B------:R0:W1:Y:S02]  /*16640*/  SHFL.IDX P6, R14, R13, R12, R11 ;  /* 0x0000000c0d0e7389 */ /* 0x00006400000c000b */
[----:B01----:R-:W-:Y:S01]  /*16650*/  ENDCOLLECTIVE ;  /* 0x000000000000791b */ /* 0x003fe20003800000 */
.L_x_332:
[----:B------:R-:W-:Y:S02]  /*16660*/  IMAD.MOV.U32 R13, RZ, RZ, R4 ;  /* 0x000000ffff0d7224 */ /* 0x000fe400078e0004 */
[----:B------:R-:W-:Y:S01]  /*16670*/  IMAD.MOV.U32 R12, RZ, RZ, 0x1 ;  /* 0x00000001ff0c7424 */ /* 0x000fe200078e00ff */
[----:B------:R-:W-:-:S05]  /*16680*/  @!P0 LEA R14, P5, R32, R14, 0x1 ;  /* 0x0000000e200e8211 */ /* 0x000fca00078a08ff */
[----:B------:R-:W-:Y:S02]  /*16690*/  @!P0 IMAD.X R3, RZ, RZ, R2, P5 ;  /* 0x000000ffff038224 */ /* 0x000fe400028e0602 */
[----:B------:R-:W-:-:S07]  /*166a0*/  @!P0 IMAD.MOV.U32 R2, RZ, RZ, R14 ;  /* 0x000000ffff028224 */ /* 0x000fce00078e000e */
[----:B------:R-:W-:Y:S05]  /*166b0*/  WARPSYNC.COLLECTIVE R15, `(.L_x_333) ;  /* 0x000000000f087348 */ /* 0x000fea0003c00000 */
[----:B------:R0:W1:Y:S02]  /*166c0*/  SHFL.IDX P6, R14, R13, R12, R11 ;  /* 0x0000000c0d0e7389 */ /* 0x00006400000c000b */
[----:B01----:R-:W-:Y:S01]  /*166d0*/  ENDCOLLECTIVE ;  /* 0x000000000000791b */ /* 0x003fe20003800000 */
.L_x_333:
[----:B------:R-:W-:Y:S01]  /*166e0*/  @!PT LDS RZ, [RZ] ;  /* 0x00000000fffff984 */ /* 0x000fe20000000800 */
[----:B------:R-:W-:Y:S01]  /*166f0*/  @!PT LDS RZ, [RZ] ;  /* 0x00000000fffff984 */ /* 0x000fe20000000800 */
[----:B------:R-:W-:Y:S01]  /*16700*/  @!PT LDS RZ, [RZ] ;  /* 0x00000000fffff984 */ /* 0x000fe20000000800 */
[----:B------:R-:W-:Y:S04]  /*16710*/  @!P0 LDGSTS.E.BYPASS.LTC128B.128 [R33+0x14400], desc[UR36][R2.64], !P4 ;  /* 0x1440000002218fae */ /* 0x000fe8000e101d64 */
[----:B------:R-:W-:Y:S04]  /*16720*/  @!P0 LDGSTS.E.BYPASS.LTC128B.128 [R33+0x18400], desc[UR36][R2.64+0x80], !P3 ;  /* 0x1840008002218fae */ /* 0x000fe8000d901d64 */
[----:B------:R-:W-:Y:S01]  /*16730*/  @!P0 LDGSTS.E.BYPASS.LTC128B.128 [R33+0x1c400], desc[UR36][R2.64+0x100], !P2 ;  /* 0x1c40010002218fae */ /* 0x000fe2000d101d64 */
[----:B------:R-:W-:-:S03]  /*16740*/  IMAD.MOV.U32 R13, RZ, RZ, R5 ;  /* 0x000000ffff0d7224 */ /* 0x000fc600078e0005 */
[----:B------:R0:W-:Y:S01]  /*16750*/  @!P0 LDGSTS.E.BYPASS.LTC128B.128 [R33+0x20400], desc[UR36][R2.64+0x180], !P1 ;  /* 0x2040018002218fae */ /* 0x0001e2000c901d64 */
[----:B------:R-:W-:Y:S01]  /*16760*/  ISETP.GE.AND P0, PT, R7, R6, PT ;  /* 0x000000060700720c */ /* 0x000fe20003f06270 */
[----:B0-----:R-:W-:-:S12]  /*16770*/  IMAD.MOV.U32 R2, RZ, RZ, R14 ;  /* 0x000000ffff027224 */ /* 0x001fd800078e000e */
[----:B------:R-:W-:Y:S05]  /*16780*/  WARPSYNC.COLLECTIVE R15, `(.L_x_334) ;  /* 0x000000000f087348 */ /* 0x000fea0003c00000 */
[----:B------:R0:W1:Y:S02]  /*16790*/  SHFL.IDX P6, R14, R13, R12, R11 ;  /* 0x0000000c0d0e7389 */ /* 0x00006400000c000b */
[----:B01----:R-:W-:Y:S01]  /*167a0*/  ENDCOLLECTIVE ;  /* 0x000000000000791b */ /* 0x003fe20003800000 */
.L_x_334:
[----:B------:R-:W-:Y:S02]  /*167b0*/  IMAD.MOV.U32 R13, RZ, RZ, R4 ;  /* 0x000000ffff0d7224 */ /* 0x000fe400078e0004 */
[----:B------:R-:W-:Y:S01]  /*167c0*/  IMAD.MOV.U32 R12, RZ, RZ, 0x2 ;  /* 0x00000002ff0c7424 */ /* 0x000fe200078e00ff */
[----:B------:R-:W-:-:S04]  /*167d0*/  @!P0 LEA R14, P5, R32, R14, 0x1 ;  /* 0x0000000e200e8211 */ /* 0x000fc800078a08ff */
[----:B------:R-:W-:Y:S01]  /*167e0*/  @!P0 IADD3.X R7, RZ, R2, RZ, P5, !PT ;  /* 0x00000002ff078210 */ /* 0x000fe20002ffe4ff */
[----:B------:R-:W-:-:S08]  /*167f0*/  @!P0 IMAD.MOV.U32 R2, RZ, RZ, R14 ;  /* 0x000000ffff028224 */ /* 0x000fd000078e000e */
[----:B------:R-:W-:Y:S05]  /*16800*/  WARPSYNC.COLLECTIVE R15, `(.L_x_335) ;  /* 0x000000000f087348 */ /* 0x000fea0003c00000 */
[----:B------:R0:W1:Y:S02]  /*16810*/  SHFL.IDX P6, R14, R13, R12, R11 ;  /* 0x0000000c0d0e7389 */ /* 0x00006400000c000b */
[----:B01----:R-:W-:Y:S01]  /*16820*/  ENDCOLLECTIVE ;  /* 0x000000000000791b */ /* 0x003fe20003800000 */
.L_x_335:
[----:B------:R-:W-:Y:S02]  /*16830*/  @!P0 IMAD.MOV.U32 R3, RZ, RZ, R7 ;  /* 0x000000ffff038224 */ /* 0x000fe400078e0007 */
[----:B------:R-:W-:-:S03]  /*16840*/  VIADD R7, R0, 0x20 ;  /* 0x0000002000077836 */ /* 0x000fc60000000000 */
[----:B------:R-:W-:Y:S01]  /*16850*/  @!PT LDS RZ, [RZ] ;  /* 0x00000000fffff984 */ /* 0x000fe20000000800 */
[----:B------:R-:W-:Y:S01]  /*16860*/  @!PT LDS RZ, [RZ] ;  /* 0x00000000fffff984 */ /* 0x000fe20000000800 */
[----:B------:R-:W-:Y:S01]  /*16870*/  @!PT LDS RZ, [RZ] ;  /* 0x00000000fffff984 */ /* 0x000fe20000000800 */
[----:B------:R-:W-:Y:S04]  /*16880*/  @!P0 LDGSTS.E.BYPASS.LTC128B.128 [R33+0x14c00], desc[UR36][R2.64], !P4 ;  /* 0x14c0000002218fae */ /* 0x000fe8000e101d64 */
[----:B------:R-:W-:Y:S01]  /*16890*/  @!P0 LDGSTS.E.BYPASS.LTC128B.128 [R33+0x18c00], desc[UR36][R2.64+0x80], !P3 ;  /* 0x18c0008002218fae */ /* 0x000fe2000d901d64 */
[----:B------:R-:W-:-:S03]  /*168a0*/  IMAD.MOV.U32 R13, RZ, RZ, R5 ;  /* 0x000000ffff0d7224 */ /* 0x000fc600078e0005 */
[----:B------:R-:W-:Y:S04]  /*168b0*/  @!P0 LDGSTS.E.BYPASS.LTC128B.128 [R33+0x1cc00], desc[UR36][R2.64+0x100], !P2 ;  /* 0x1cc0010002218fae */ /* 0x000fe8000d101d64 */
[----:B------:R0:W-:Y:S01]  /*168c0*/  @!P0 LDGSTS.E.BYPASS.LTC128B.128 [R33+0x20c00], desc[UR36][R2.64+0x180], !P1 ;  /* 0x20c0018002218fae */ /* 0x0001e2000c901d64 */
[----:B------:R-:W-:Y:S01]  /*168d0*/  ISETP.GE.AND P0, PT, R7, R6, PT ;  /* 0x000000060700720c */ /* 0x000fe20003f06270 */
[----:B0-----:R-:W-:-:S12]  /*168e0*/  IMAD.MOV.U32 R2, RZ, RZ, R14 ;  /* 0x000000ffff027224 */ /* 0x001fd800078e000e */
[----:B------:R-:W-:Y:S05]  /*168f0*/  WARPSYNC.COLLECTIVE R15, `(.L_x_336) ;  /* 0x000000000f087348 */ /* 0x000fea0003c00000 */
[----:B------:R0:W1:Y:S02]  /*16900*/  SHFL.IDX P6, R14, R13, R12, R11 ;  /* 0x0000000c0d0e7389 */ /* 0x00006400000c000b */
[----:B01----:R-:W-:Y:S01]  /*16910*/  ENDCOLLECTIVE ;  /* 0x000000000000791b */ /* 0x003fe20003800000 */
.L_x_336:
        /* <DEDUP_REMOVED lines=8> */
.L_x_337:
        /* <DEDUP_REMOVED lines=15> */
.L_x_338:
        /* <DEDUP_REMOVED lines=8> */
.L_x_339:
        /* <DEDUP_REMOVED lines=15> */
.L_x_340:
        /* <DEDUP_REMOVED lines=8> */
.L_x_341:
        /* <DEDUP_REMOVED lines=15> */
.L_x_342:
        /* <DEDUP_REMOVED lines=8> */
.L_x_343:
        /* <DEDUP_REMOVED lines=15> */
.L_x_344:
[----:B------:R-:W-:Y:S01]  /*16ee0*/  IMAD.MOV.U32 R13, RZ, RZ, R4 ;  /* 0x000000ffff0d7224 */ /* 0x000fe200078e0004 */
[----:B------:R-:W-:Y:S02]  /*16ef0*/  MOV R12, 0x7 ;  /* 0x00000007000c7802 */ /* 0x000fe40000000f00 */
[----:B------:R-:W-:-:S05]  /*16f00*/  @!P0 LEA R14, P5, R32, R14, 0x1 ;  /* 0x0000000e200e8211 */ /* 0x000fca00078a08ff */
[----:B------:R-:W-:Y:S02]  /*16f10*/  @!P0 IMAD.X R7, RZ, RZ, R2, P5 ;  /* 0x000000ffff078224 */ /* 0x000fe400028e0602 */
[----:B------:R-:W-:-:S07]  /*16f20*/  @!P0 IMAD.MOV.U32 R2, RZ, RZ, R14 ;  /* 0x000000ffff028224 */ /* 0x000fce00078e000e */
[----:B------:R-:W-:Y:S05]  /*16f30*/  WARPSYNC.COLLECTIVE R15, `(.L_x_345) ;  /* 0x000000000f087348 */ /* 0x000fea0003c00000 */
[----:B------:R0:W1:Y:S02]  /*16f40*/  SHFL.IDX P6, R14, R13, R12, R11 ;  /* 0x0000000c0d0e7389 */ /* 0x00006400000c000b */
[----:B01----:R-:W-:Y:S01]  /*16f50*/  ENDCOLLECTIVE ;  /* 0x000000000000791b */ /* 0x003fe20003800000 */
.L_x_345:
[----:B------:R-:W-:-:S05]  /*16f60*/  @!P0 IMAD.MOV.U32 R3, RZ, RZ, R7 ;  /* 0x000000ffff038224 */ /* 0x000fca00078e0007 */
[----:B------:R-:W-:Y:S01]  /*16f70*/  @!PT LDS RZ, [RZ] ;  /* 0x00000000fffff984 */ /* 0x000fe20000000800 */
[----:B------:R-:W-:Y:S01]  /*16f80*/  @!PT LDS RZ, [RZ] ;  /* 0x00000000fffff984 */ /* 0x000fe20000000800 */
[----:B------:R-:W-:Y:S01]  /*16f90*/  @!PT LDS RZ, [RZ] ;  /* 0x00000000fffff984 */ /* 0x000fe20000000800 */
[----:B------:R0:W-:Y:S04]  /*16fa0*/  @!P0 LDGSTS.E.BYPASS.LTC128B.128 [R33+0x17400], desc[UR36][R2.64], !P4 ;  /* 0x1740000002218fae */ /* 0x0001e8000e101d64 */
[----:B------:R0:W-:Y:S01]  /*16fb0*/  @!P0 LDGSTS.E.BYPASS.LTC128B.128 [R33+0x1b400], desc[UR36][R2.64+0x80], !P3 ;  /* 0x1b40008002218fae */ /* 0x0001e2000d901d64 */
[----:B------:R-:W-:-:S03]  /*16fc0*/  IMAD.MOV.U32 R13, RZ, RZ, R5 ;  /* 0x000000ffff0d7224 */ /* 0x000fc600078e0005 */
[----:B------:R0:W-:Y:S04]  /*16fd0*/  @!P0 LDGSTS.E.BYPASS.LTC128B.128 [R33+0x1f400], desc[UR36][R2.64+0x100], !P2 ;  /* 0x1f40010002218fae */ /* 0x0001e8000d101d64 */
[----:B------:R0:W-:Y:S01]  /*16fe0*/  @!P0 LDGSTS.E.BYPASS.LTC128B.128 [R33+0x23400], desc[UR36][R2.64+0x180], !P1 ;  /* 0x2340018002218fae */ /* 0x0001e2000c901d64 */
[----:B------:R-:W-:-:S07]  /*16ff0*/  IMAD.MOV.U32 R7, RZ, RZ, R14 ;  /* 0x000000ffff077224 */ /* 0x000fce00078e000e */
[----:B0-----:R-:W-:Y:S05]  /*17000*/  WARPSYNC.COLLECTIVE R15, `(.L_x_346) ;  /* 0x000000000f087348 */ /* 0x001fea0003c00000 */
[----:B------:R1:W2:Y:S02]  /*17010*/  SHFL.IDX P6, R14, R13, R12, R11 ;  /* 0x0000000c0d0e7389 */ /* 0x0002a400000c000b */
[----:B012---:R-:W-:Y:S01]  /*17020*/  ENDCOLLECTIVE ;  /* 0x000000000000791b */ /* 0x007fe20003800000 */
.L_x_346:
[----:B------:R-:W-:Y:S05]  /*17030*/  BRA `(.L_x_347) ;  /* 0xffffffc000087947 */ /* 0x000fea000383ffff */
.L_x_265:
[----:B0-----:R0:W3:Y:S02]  /*17040*/  SYNCS.PHASECHK.TRANS64.TRYWAIT P0, [R22+URZ+0x38820], R3 ;  /* 0x03882003160075a7 */ /* 0x0010e4000800017f */
[----:B---3--:R-:W-:Y:S05]  /*17050*/  @!P0 NANOSLEEP.SYNCS 0x989680 ;  /* 0x009896800000895d */ /* 0x008fea0003900000 */
[----:B------:R-:W3:Y:S02]  /*17060*/  @!P0 SYNCS.PHASECHK.TRANS64 P0, [R22+URZ+0x38820], R3 ;  /* 0x03882003160085a7 */ /* 0x000ee4000800007f */
[----:B---3--:R-:W-:Y:S05]  /*17070*/  @!P0 BRA `(.L_x_265) ;  /* 0xfffffffc00f08947 */ /* 0x008fea000383ffff */
[----:B------:R-:W-:Y:S05]  /*17080*/  BRA `(.L_x_348) ;  /* 0xffffffc000847947 */ /* 0x000fea000383ffff */
.L_x_270:
[----:B0-----:R0:W1:Y:S02]  /*17090*/  SYNCS.PHASECHK.TRANS64.TRYWAIT P0, [R6+URZ+0x38840], R3 ;  /* 0x03884003060075a7 */ /* 0x001064000800017f */
[----:B-1----:R-:W-:Y:S05]  /*170a0*/  @!P0 NANOSLEEP.SYNCS 0x989680 ;  /* 0x009896800000895d */ /* 0x002fea0003900000 */
[----:B------:R-:W1:Y:S02]  /*170b0*/  @!P0 SYNCS.PHASECHK.TRANS64 P0, [R6+URZ+0x38840], R3 ;  /* 0x03884003060085a7 */ /* 0x000e64000800007f */
[----:B-1----:R-:W-:Y:S05]  /*170c0*/  @!P0 BRA `(.L_x_270) ;  /* 0xfffffffc00f08947 */ /* 0x002fea000383ffff */
[----:B------:R-:W-:Y:S05]  /*170d0*/  BRA `(.L_x_349) ;  /* 0xffffffc400647947 */ /* 0x000fea000383ffff */
.L_x_271:
        /* <DEDUP_REMOVED lines=8> */
.L_x_351:
[----:B------:R-:W-:Y:S05]  /*17160*/  BSYNC B1 ;  /* 0x0000000000017941 */ /* 0x000fea0003800000 */
.L_x_350:
[----:B------:R-:W-:Y:S01]  /*17170*/  IMAD.MOV.U32 R13, RZ, RZ, R8 ;  /* 0x000000ffff0d7224 */ /* 0x000fe200078e0008 */
[----:B------:R-:W-:Y:S01]  /*17180*/  LOP3.LUT R23, R23, 0xfffff7ff, RZ, 0xc0, !PT ;  /* 0xfffff7ff17177812 */ /* 0x000fe200078ec0ff */
[----:B------:R-:W-:Y:S02]  /*17190*/  IMAD.MOV.U32 R12, RZ, RZ, RZ ;  /* 0x000000ffff0c7224 */ /* 0x000fe400078e00ff */
[----:B------:R-:W-:Y:S01]  /*171a0*/  IMAD.MOV.U32 R11, RZ, RZ, 0x181f ;  /* 0x0000181fff0b7424 */ /* 0x000fe200078e00ff */
[----:B------:R-:W-:Y:S01]  /*171b0*/  @P3 LOP3.LUT R23, R23, 0x800, RZ, 0xfc, !PT ;  /* 0x0000080017173812 */ /* 0x000fe200078efcff */
[----:B------:R-:W-:Y:S02]  /*171c0*/  IMAD.MOV.U32 R15, RZ, RZ, -0x1 ;  /* 0xffffffffff0f7424 */ /* 0x000fe400078e00ff */
[----:B------:R-:W-:Y:S01]  /*171d0*/  IMAD.MOV.U32 R3, RZ, RZ, R14 ;  /* 0x000000ffff037224 */ /* 0x000fe200078e000e */
[----:B------:R-:W-:Y:S01]  /*171e0*/  LOP3.LUT P3, RZ, R23, 0x10, RZ, 0xc0, !PT ;  /* 0x0000001017ff7812 */ /* 0x000fe2000786c0ff */
[----:B------:R-:W-:-:S12]  /*171f0*/  IMAD.SHL.U32 R0, R32, 0x2, RZ ;  /* 0x0000000220007824 */ /* 0x000fd800078e00ff */
[----:B------:R-:W-:Y:S05]  /*17200*/  WARPSYNC.COLLECTIVE R15, `(.L_x_352) ;  /* 0x000000000f087348 */ /* 0x000fea0003c00000 */
[----:B------:R0:W1:Y:S02]  /*17210*/  SHFL.IDX P6, R14, R13, R12, R11 ;  /* 0x0000000c0d0e7389 */ /* 0x00006400000c000b */
[----:B01----:R-:W-:Y:S01]  /*17220*/  ENDCOLLECTIVE ;  /* 0x000000000000791b */ /* 0x003fe20003800000 */
.L_x_352:
[----:B------:R-:W-:Y:S01]  /*17230*/  LOP3.LUT R23, R23, 0xfffffbff, RZ, 0xc0, !PT ;  /* 0xfffffbff17177812 */ /* 0x000fe200078ec0ff */
[----:B------:R-:W-:-:S03]  /*17240*/  IMAD R9, R9, 0x2, R22 ;  /* 0x0000000209097824 */ /* 0x000fc600078e0216 */
[----:B------:R-:W-:-:S04]  /*17250*/  @P2 LOP3.LUT R23, R23, 0x400, RZ, 0xfc, !PT ;  /* 0x0000040017172812 */ /* 0x000fc800078efcff */
[C---:B------:R-:W-:Y:S02]  /*17260*/  LOP3.LUT P2, RZ, R23.reuse, 0x8, RZ, 0xc0, !PT ;  /* 0x0000000817ff7812 */ /* 0x040fe4000784c0ff */
[----:B------:R-:W-:Y:S01]  /*17270*/  LOP3.LUT R23, R23, 0xfffffdff, RZ, 0xc0, !PT ;  /* 0xfffffdff17177812 */ /* 0x000fe200078ec0ff */
[----:B------:R-:W-:-:S03]  /*17280*/  IMAD.MOV.U32 R13, RZ, RZ, R10 ;  /* 0x000000ffff0d7224 */ /* 0x000fc600078e000a */
[----:B------:R-:W-:Y:S01]  /*17290*/  @P1 LOP3.LUT R23, R23, 0x200, RZ, 0xfc, !PT ;  /* 0x0000020017171812 */ /* 0x000fe200078efcff */
[----:B------:R-:W-:-:S03]  /*172a0*/  IMAD.MOV.U32 R12, RZ, RZ, 0x1 ;  /* 0x00000001ff0c7424 */ /* 0x000fc600078e00ff */
[----:B------:R-:W-:Y:S01]  /*172b0*/  LOP3.LUT P1, RZ, R23, 0x4, RZ, 0xc0, !PT ;  /* 0x0000000417ff7812 */ /* 0x000fe2000782c0ff */
[----:B------:R-:W-:-:S12]  /*172c0*/  IMAD.MOV.U32 R2, RZ, RZ, R14 ;  /* 0x000000ffff027224 */ /* 0x000fd800078e000e */
[----:B------:R-:W-:Y:S05]  /*172d0*/  WARPSYNC.COLLECTIVE R15, `(.L_x_353) ;  /* 0x000000000f087348 */ /* 0x000fea0003c00000 */
[----:B------:R0:W1:Y:S02]  /*172e0*/  SHFL.IDX P6, R14, R13, R12, R11 ;  /* 0x0000000c0d0e7389 */ /* 0x00006400000c000b */
[----:B01----:R-:W-:Y:S01]  /*172f0*/  ENDCOLLECTIVE ;  /* 0x000000000000791b */ /* 0x003fe20003800000 */
.L_x_353:
[----:B------:R-:W-:-:S05]  /*17300*/  IADD3 R2, P0, R2, R0, RZ ;  /* 0x0000000002027210 */ /* 0x000fca0007f1e0ff */
[----:B------:R-:W-:-:S05]  /*17310*/  IMAD.X R3, RZ, RZ, R3, P0 ;  /* 0x000000ffff037224 */ /* 0x000fca00000e0603 */
[----:B------:R-:W-:Y:S01]  /*17320*/  @!PT LDS RZ, [RZ] ;  /* 0x00000000fffff984 */ /* 0x000fe20000000800 */
[----:B------:R-:W-:Y:S01]  /*17330*/  @!PT LDS RZ, [RZ] ;  /* 0x00000000fffff984 */ /* 0x000fe20000000800 */
[----:B------:R-:W-:Y:S01]  /*17340*/  @!PT LDS RZ, [RZ] ;  /* 0x00000000fffff984 */ /* 0x000fe20000000800 */
[----:B------:R0:W-:Y:S01]  /*17350*/  LDGSTS.E.BYPASS.LTC128B.128 [R9+0x24400], desc[UR36][R2.64], !P3 ;  /* 0x2440000002097fae */ /* 0x0001e2000d901d64 */
[----:B------:R-:W-:-:S03]  /*17360*/  IMAD.MOV.U32 R13, RZ, RZ, R8 ;  /* 0x000000ffff0d7224 */ /* 0x000fc600078e0008 */
[----:B------:R0:W-:Y:S04]  /*17370*/  LDGSTS.E.BYPASS.LTC128B.128 [R9+0x26c00], desc[UR36][R2.64+0x80], !P2 ;  /* 0x26c0008002097fae */ /* 0x0001e8000d101d64 */
[----:B------:R0:W-:Y:S01]  /*17380*/  LDGSTS.E.BYPASS.LTC128B.128 [R9+0x29400], desc[UR36][R2.64+0x100], !P1 ;  /* 0x2940010002097fae */ /* 0x0001e2000c901d64 */
[----:B------:R-:W-:-:S03]  /*17390*/  IMAD.MOV.U32 R35, RZ, RZ, R14 ;  /* 0x000000ffff237224 */ /* 0x000fc600078e000e */
[----:B------:R0:W-:Y:S04]  /*173a0*/  LDGSTS.E.BYPASS.LTC128B.128 [R9+0x2bc00], desc[UR36][R2.64+0x180], !P5 ;  /* 0x2bc0018002097fae */ /* 0x0001e8000e901d64 */
[----:B0-----:R-:W-:Y:S05]  /*173b0*/  WARPSYNC.COLLECTIVE R15, `(.L_x_354) ;  /* 0x000000000f087348 */ /* 0x001fea0003c00000 */
[----:B------:R1:W2:Y:S02]  /*173c0*/  SHFL.IDX P6, R14, R13, R12, R11 ;  /* 0x0000000c0d0e7389 */ /* 0x0002a400000c000b */
[----:B012---:R-:W-:Y:S01]  /*173d0*/  ENDCOLLECTIVE ;  /* 0x000000000000791b */ /* 0x007fe20003800000 */
.L_x_354:
[----:B------:R-:W-:Y:S02]  /*173e0*/  IMAD.MOV.U32 R13, RZ, RZ, R10 ;  /* 0x000000ffff0d7224 */ /* 0x000fe400078e000a */
[----:B------:R-:W-:Y:S02]  /*173f0*/  IMAD.MOV.U32 R12, RZ, RZ, 0x2 ;  /* 0x00000002ff0c7424 */ /* 0x000fe400078e00ff */
[----:B------:R-:W-:-:S07]  /*17400*/  IMAD.MOV.U32 R2, RZ, RZ, R14 ;  /* 0x000000ffff027224 */ /* 0x000fce00078e000e */
[----:B------:R-:W-:Y:S05]  /*17410*/  WARPSYNC.COLLECTIVE R15, `(.L_x_355) ;  /* 0x000000000f087348 */ /* 0x000fea0003c00000 */
[----:B------:R0:W1:Y:S02]  /*17420*/  SHFL.IDX P6, R14, R13, R12, R11 ;  /* 0x0000000c0d0e7389 */ /* 0x00006400000c000b */
[----:B01----:R-:W-:Y:S01]  /*17430*/  ENDCOLLECTIVE ;  /* 0x000000000000791b */ /* 0x003fe20003800000 */
.L_x_355:
        /* <DEDUP_REMOVED lines=14> */
.L_x_356:
[----:B------:R-:W-:Y:S02]  /*17520*/  IMAD.MOV.U32 R13, RZ, RZ, R10 ;  /* 0x000000ffff0d7224 */ /* 0x000fe400078e000a */
[----:B------:R-:W-:Y:S02]  /*17530*/  IMAD.MOV.U32 R12, RZ, RZ, 0x3 ;  /* 0x00000003ff0c7424 */ /* 0x000fe400078e00ff */
[----:B------:R-:W-:-:S07]  /*17540*/  IMAD.MOV.U32 R2, RZ, RZ, R14 ;  /* 0x000000ffff027224 */ /* 0x000fce00078e000e */
[----:B------:R-:W-:Y:S05]  /*17550*/  WARPSYNC.COLLECTIVE R15, `(.L_x_357) ;  /* 0x000000000f087348 */ /* 0x000fea0003c00000 */
[----:B------:R0:W1:Y:S02]  /*17560*/  SHFL.IDX P6, R14, R13, R12, R11 ;  /* 0x0000000c0d0e7389 */ /* 0x00006400000c000b */
[----:B01----:R-:W-:Y:S01]  /*17570*/  ENDCOLLECTIVE ;  /* 0x000000000000791b */ /* 0x003fe20003800000 */
.L_x_357:
        /* <DEDUP_REMOVED lines=14> */
.L_x_358:
[----:B------:R-:W-:Y:S02]  /*17660*/  IMAD.MOV.U32 R13, RZ, RZ, R10 ;  /* 0x000000ffff0d7224 */ /* 0x000fe400078e000a */
[----:B------:R-:W-:Y:S02]  /*17670*/  IMAD.MOV.U32 R12, RZ, RZ, 0x4 ;  /* 0x00000004ff0c7424 */ /* 0x000fe400078e00ff */
[----:B------:R-:W-:-:S07]  /*17680*/  IMAD.MOV.U32 R2, RZ, RZ, R14 ;  /* 0x000000ffff027224 */ /* 0x000fce00078e000e */
[----:B------:R-:W-:Y:S05]  /*17690*/  WARPSYNC.COLLECTIVE R15, `(.L_x_359) ;  /* 0x000000000f087348 */ /* 0x000fea0003c00000 */
[----:B------:R0:W1:Y:S02]  /*176a0*/  SHFL.IDX P6, R14, R13, R12, R11 ;  /* 0x0000000c0d0e7389 */ /* 0x00006400000c000b */
[----:B01----:R-:W-:Y:S01]  /*176b0*/  ENDCOLLECTIVE ;  /* 0x000000000000791b */ /* 0x003fe20003800000 */
.L_x_359:
[----:B------:R-:W-:-:S05]  /*176c0*/  IADD3 R2, P0, R2, R0, RZ ;  /* 0x0000000002027210 */ /* 0x000fca0007f1e0ff */
[----:B------:R-:W-:-:S05]  /*176d0*/  IMAD.X R3, RZ, RZ, R35, P0 ;  /* 0x000000ffff037224 */ /* 0x000fca00000e0623 */
[----:B------:R-:W-:Y:S01]  /*176e0*/  @!PT LDS RZ, [RZ] ;  /* 0x00000000fffff984 */ /* 0x000fe20000000800 */
[----:B------:R-:W-:Y:S01]  /*176f0*/  @!PT LDS RZ, [RZ] ;  /* 0x00000000fffff984 */ /* 0x000fe20000000800 */
[----:B------:R-:W-:Y:S01]  /*17700*/  @!PT LDS RZ, [RZ] ;  /* 0x00000000fffff984 */ /* 0x000fe20000000800 */
[----:B------:R0:W-:Y:S01]  /*17710*/  LDGSTS.E.BYPASS.LTC128B.128 [R9+0x25c00], desc[UR36][R2.64], !P3 ;  /* 0x25c0000002097fae */ /* 0x0001e2000d901d64 */
[----:B------:R-:W-:Y:S01]  /*17720*/  IMAD.MOV.U32 R13, RZ, RZ, R8 ;  /* 0x000000ffff0d7224 */ /* 0x000fe200078e0008 */
[C---:B------:R-:W-:Y:S02]  /*17730*/  LOP3.LUT P3, RZ, R23.reuse, 0x800, RZ, 0xc0, !PT ;  /* 0x0000080017ff7812 */ /* 0x040fe4000786c0ff */
[----:B------:R0:W-:Y:S01]  /*17740*/  LDGSTS.E.BYPASS.LTC128B.128 [R9+0x28400], desc[UR36][R2.64+0x80], !P2 ;  /* 0x2840008002097fae */ /* 0x0001e2000d101d64 */
[----:B------:R-:W-:-:S03]  /*17750*/  LOP3.LUT P2, RZ, R23, 0x400, RZ, 0xc0, !PT ;  /* 0x0000040017ff7812 */ /* 0x000fc6000784c0ff */
[----:B------:R0:W-:Y:S01]  /*17760*/  LDGSTS.E.BYPASS.LTC128B.128 [R9+0x2ac00], desc[UR36][R2.64+0x100], !P1 ;  /* 0x2ac0010002097fae */ /* 0x0001e2000c901d64 */
[----:B------:R-:W-:Y:S01]  /*17770*/  LOP3.LUT P1, RZ, R23, 0x200, RZ, 0xc0, !PT ;  /* 0x0000020017ff7812 */ /* 0x000fe2000782c0ff */
[----:B------:R-:W-:Y:S02]  /*17780*/  IMAD.MOV.U32 R35, RZ, RZ, R14 ;  /* 0x000000ffff237224 */ /* 0x000fe400078e000e */
[----:B------:R0:W-:Y:S10]  /*17790*/  LDGSTS.E.BYPASS.LTC128B.128 [R9+0x2d400], desc[UR36][R2.64+0x180], !P5 ;  /* 0x2d40018002097fae */ /* 0x0001f4000e901d64 */
[----:B0-----:R-:W-:Y:S05]  /*177a0*/  WARPSYNC.COLLECTIVE R15, `(.L_x_360) ;  /* 0x000000000f087348 */ /* 0x001fea0003c00000 */
[----:B------:R1:W2:Y:S02]  /*177b0*/  SHFL.IDX P6, R14, R13, R12, R11 ;  /* 0x0000000c0d0e7389 */ /* 0x0002a400000c000b */
[----:B012---:R-:W-:Y:S01]  /*177c0*/  ENDCOLLECTIVE ;  /* 0x000000000000791b */ /* 0x007fe20003800000 */
.L_x_360:
[----:B------:R-:W-:Y:S01]  /*177d0*/  IMAD.MOV.U32 R2, RZ, RZ, R14 ;  /* 0x000000ffff027224 */ /* 0x000fe200078e000e */
[----:B------:R-:W-:Y:S06]  /*177e0*/  BRA `(.L_x_361) ;  /* 0xffffffc000b07947 */ /* 0x000fec000383ffff */
.L_x_276:
[----:B-1----:R1:W2:Y:S02]  /*177f0*/  SYNCS.PHASECHK.TRANS64.TRYWAIT P0, [R6+URZ+0x38860], R2 ;  /* 0x03886002060075a7 */ /* 0x0022a4000800017f */
[----:B--2---:R-:W-:Y:S05]  /*17800*/  @!P0 NANOSLEEP.SYNCS 0x989680 ;  /* 0x009896800000895d */ /* 0x004fea0003900000 */
[----:B------:R-:W2:Y:S02]  /*17810*/  @!P0 SYNCS.PHASECHK.TRANS64 P0, [R6+URZ+0x38860], R2 ;  /* 0x03886002060085a7 */ /* 0x000ea4000800007f */
[----:B--2---:R-:W-:Y:S05]  /*17820*/  @!P0 BRA `(.L_x_276) ;  /* 0xfffffffc00f08947 */ /* 0x004fea000383ffff */
[----:B------:R-:W-:Y:S05]  /*17830*/  BRA `(.L_x_362) ;  /* 0xffffffc400287947 */ /* 0x000fea000383ffff */
.L_x_277:
[----:B------:R-:W-:Y:S01]  /*17840*/  BSSY B1, `(.L_x_363) ;  /* 0x0000008000017945 */ /* 0x000fe20003800000 */
[----:B------:R-:W-:Y:S02]  /*17850*/  IMAD.MOV.U32 R13, RZ, RZ, R24 ;  /* 0x000000ffff0d7224 */ /* 0x000fe400078e0018 */
[----:B------:R-:W-:Y:S02]  /*17860*/  IMAD.MOV.U32 R12, RZ, RZ, RZ ;  /* 0x000000ffff0c7224 */ /* 0x000fe400078e00ff */
[----:B------:R-:W-:Y:S02]  /*17870*/  IMAD.MOV.U32 R11, RZ, RZ, 0x181f ;  /* 0x0000181fff0b7424 */ /* 0x000fe400078e00ff */
[----:B------:R-:W-:-:S07]  /*17880*/  IMAD.MOV.U32 R15, RZ, RZ, -0x1 ;  /* 0xffffffffff0f7424 */ /* 0x000fce00078e00ff */
[----:B-1----:R-:W-:Y:S05]  /*17890*/  WARPSYNC.COLLECTIVE R15, `(.L_x_364) ;  /* 0x000000000f087348 */ /* 0x002fea0003c00000 */
[----:B------:R0:W2:Y:S02]  /*178a0*/  SHFL.IDX P6, R14, R13, R12, R11 ;  /* 0x0000000c0d0e7389 */ /* 0x0000a400000c000b */
[----:B012---:R-:W-:Y:S01]  /*178b0*/  ENDCOLLECTIVE ;  /* 0x000000000000791b */ /* 0x007fe20003800000 */
.L_x_364:
[----:B------:R-:W-:Y:S05]  /*178c0*/  BSYNC B1 ;  /* 0x0000000000017941 */ /* 0x000fea0003800000 */
.L_x_363:
[----:B------:R-:W-:Y:S01]  /*178d0*/  MOV R13, R18 ;  /* 0x00000012000d7202 */ /* 0x000fe20000000f00 */
[----:B------:R-:W-:Y:S02]  /*178e0*/  IMAD.MOV.U32 R12, RZ, RZ, RZ ;  /* 0x000000ffff0c7224 */ /* 0x000fe400078e00ff */
[----:B------:R-:W-:Y:S02]  /*178f0*/  IMAD.MOV.U32 R11, RZ, RZ, 0x181f ;  /* 0x0000181fff0b7424 */ /* 0x000fe400078e00ff */
[----:B------:R-:W-:Y:S02]  /*17900*/  IMAD.MOV.U32 R15, RZ, RZ, -0x1 ;  /* 0xffffffffff0f7424 */ /* 0x000fe400078e00ff */
[----:B------:R-:W-:Y:S02]  /*17910*/  IMAD.MOV.U32 R3, RZ, RZ, R14 ;  /* 0x000000ffff037224 */ /* 0x000fe400078e000e */
[----:B------:R-:W-:-:S07]  /*17920*/  IMAD R7, R7, 0x2, R22 ;  /* 0x0000000207077824 */ /* 0x000fce00078e0216 */
[----:B------:R-:W-:Y:S05]  /*17930*/  WARPSYNC.COLLECTIVE R15, `(.L_x_365) ;  /* 0x000000000f087348 */ /* 0x000fea0003c00000 */
[----:B------:R0:W1:Y:S02]  /*17940*/  SHFL.IDX P6, R14, R13, R12, R11 ;  /* 0x0000000c0d0e7389 */ /* 0x00006400000c000b */
[----:B01----:R-:W-:Y:S01]  /*17950*/  ENDCOLLECTIVE ;  /* 0x000000000000791b */ /* 0x003fe20003800000 */
.L_x_365:
[----:B------:R-:W-:Y:S02]  /*17960*/  IMAD.MOV.U32 R13, RZ, RZ, R24 ;  /* 0x000000ffff0d7224 */ /* 0x000fe400078e0018 */
[----:B------:R-:W-:Y:S02]  /*17970*/  IMAD.MOV.U32 R12, RZ, RZ, 0x1 ;  /* 0x00000001ff0c7424 */ /* 0x000fe400078e00ff */
[----:B------:R-:W-:-:S07]  /*17980*/  IMAD.MOV.U32 R2, RZ, RZ, R14 ;  /* 0x000000ffff027224 */ /* 0x000fce00078e000e */
[----:B------:R-:W-:Y:S05]  /*17990*/  WARPSYNC.COLLECTIVE R15, `(.L_x_366) ;  /* 0x000000000f087348 */ /* 0x000fea0003c00000 */
[----:B------:R0:W1:Y:S02]  /*179a0*/  SHFL.IDX P6, R14, R13, R12, R11 ;  /* 0x0000000c0d0e7389 */ /* 0x00006400000c000b */
[----:B01----:R-:W-:Y:S01]  /*179b0*/  ENDCOLLECTIVE ;  /* 0x000000000000791b */ /* 0x003fe20003800000 */
.L_x_366:
[----:B------:R-:W-:-:S05]  /*179c0*/  IADD3 R2, P0, R2, R0, RZ ;  /* 0x0000000002027210 */ /* 0x000fca0007f1e0ff */
[----:B------:R-:W-:Y:S01]  /*179d0*/  IMAD.X R3, RZ, RZ, R3, P0 ;  /* 0x000000ffff037224 */ /* 0x000fe200000e0603 */
[----:B------:R-:W-:Y:S01]  /*179e0*/  ISETP.LT.OR P0, PT, R8, 0x1, P4 ;  /* 0x000000010800780c */ /* 0x000fe20002701670 */
[----:B------:R-:W-:-:S12]  /*179f0*/  IMAD.MOV.U32 R13, RZ, RZ, R18 ;  /* 0x000000ffff0d7224 */ /* 0x000fd800078e0012 */
        /* <DEDUP_REMOVED lines=9> */
[----:B------:R0:W-:Y:S02]  /*17a90*/  LDGSTS.E.BYPASS.LTC128B.128 [R7+0x7c00], desc[UR36][R2.64+0x180], !P0 ;  /* 0x07c0018002077fae */ /* 0x0001e4000c101d64 */
[----:B0-----:R-:W-:-:S07]  /*17aa0*/  IMAD.MOV.U32 R3, RZ, RZ, R14 ;  /* 0x000000ffff037224 */ /* 0x001fce00078e000e */
[----:B------:R-:W-:Y:S05]  /*17ab0*/  WARPSYNC.COLLECTIVE R15, `(.L_x_367) ;  /* 0x000000000f087348 */ /* 0x000fea0003c00000 */
[----:B------:R0:W1:Y:S02]  /*17ac0*/  SHFL.IDX P6, R14, R13, R12, R11 ;  /* 0x0000000c0d0e7389 */ /* 0x00006400000c000b */
[----:B01----:R-:W-:Y:S01]  /*17ad0*/  ENDCOLLECTIVE ;  /* 0x000000000000791b */ /* 0x003fe20003800000 */
.L_x_367:
[----:B------:R-:W-:Y:S02]  /*17ae0*/  IMAD.MOV.U32 R13, RZ, RZ, R24 ;  /* 0x000000ffff0d7224 */ /* 0x000fe400078e0018 */
[----:B------:R-:W-:Y:S02]  /*17af0*/  IMAD.MOV.U32 R12, RZ, RZ, 0x2 ;  /* 0x00000002ff0c7424 */ /* 0x000fe400078e00ff */
[----:B------:R-:W-:-:S07]  /*17b00*/  IMAD.MOV.U32 R2, RZ, RZ, R14 ;  /* 0x000000ffff027224 */ /* 0x000fce00078e000e */
[----:B------:R-:W-:Y:S05]  /*17b10*/  WARPSYNC.COLLECTIVE R15, `(.L_x_368) ;  /* 0x000000000f087348 */ /* 0x000fea0003c00000 */
[----:B------:R0:W1:Y:S02]  /*17b20*/  SHFL.IDX P6, R14, R13, R12, R11 ;  /* 0x0000000c0d0e7389 */ /* 0x00006400000c000b */
[----:B01----:R-:W-:Y:S01]  /*17b30*/  ENDCOLLECTIVE ;  /* 0x000000000000791b */ /* 0x003fe20003800000 */
.L_x_368:
        /* <DEDUP_REMOVED lines=18> */
.L_x_369:
[----:B------:R-:W-:Y:S02]  /*17c60*/  IMAD.MOV.U32 R13, RZ, RZ, R24 ;  /* 0x000000ffff0d7224 */ /* 0x000fe400078e0018 */
[----:B------:R-:W-:Y:S02]  /*17c70*/  IMAD.MOV.U32 R12, RZ, RZ, 0x3 ;  /* 0x00000003ff0c7424 */ /* 0x000fe400078e00ff */
[----:B------:R-:W-:-:S07]  /*17c80*/  IMAD.MOV.U32 R2, RZ, RZ, R14 ;  /* 0x000000ffff027224 */ /* 0x000fce00078e000e */
[----:B------:R-:W-:Y:S05]  /*17c90*/  WARPSYNC.COLLECTIVE R15, `(.L_x_370) ;  /* 0x000000000f087348 */ /* 0x000fea0003c00000 */
[----:B------:R0:W1:Y:S02]  /*17ca0*/  SHFL.IDX P6, R14, R13, R12, R11 ;  /* 0x0000000c0d0e7389 */ /* 0x00006400000c000b */
[----:B01----:R-:W-:Y:S01]  /*17cb0*/  ENDCOLLECTIVE ;  /* 0x000000000000791b */ /* 0x003fe20003800000 */
.L_x_370:
        /* <DEDUP_REMOVED lines=18> */
.L_x_371:
[----:B------:R-:W-:Y:S02]  /*17de0*/  IMAD.MOV.U32 R13, RZ, RZ, R24 ;  /* 0x000000ffff0d7224 */ /* 0x000fe400078e0018 */
[----:B------:R-:W-:Y:S02]  /*17df0*/  IMAD.MOV.U32 R12, RZ, RZ, 0x4 ;  /* 0x00000004ff0c7424 */ /* 0x000fe400078e00ff */
[----:B------:R-:W-:-:S07]  /*17e00*/  IMAD.MOV.U32 R2, RZ, RZ, R14 ;  /* 0x000000ffff027224 */ /* 0x000fce00078e000e */
[----:B------:R-:W-:Y:S05]  /*17e10*/  WARPSYNC.COLLECTIVE R15, `(.L_x_372) ;  /* 0x000000000f087348 */ /* 0x000fea0003c00000 */
[----:B------:R0:W1:Y:S02]  /*17e20*/  SHFL.IDX P6, R14, R13, R12, R11 ;  /* 0x0000000c0d0e7389 */ /* 0x00006400000c000b */
[----:B01----:R-:W-:Y:S01]  /*17e30*/  ENDCOLLECTIVE ;  /* 0x000000000000791b */ /* 0x003fe20003800000 */
.L_x_372:
[----:B------:R-:W-:-:S05]  /*17e40*/  IADD3 R2, P0, R2, R0, RZ ;  /* 0x0000000002027210 */ /* 0x000fca0007f1e0ff */
[----:B------:R-:W-:Y:S01]  /*17e50*/  IMAD.X R3, RZ, RZ, R3, P0 ;  /* 0x000000ffff037224 */ /* 0x000fe200000e0603 */
[----:B------:R-:W-:Y:S01]  /*17e60*/  ISETP.LT.OR P0, PT, R8, 0x31, P4 ;  /* 0x000000310800780c */ /* 0x000fe20002701670 */
[----:B------:R-:W-:-:S12]  /*17e70*/  IMAD.MOV.U32 R13, RZ, RZ, R18 ;  /* 0x000000ffff0d7224 */ /* 0x000fd800078e0012 */
[----:B------:R-:W-:Y:S01]  /*17e80*/  @!PT LDS RZ, [RZ] ;  /* 0x00000000fffff984 */ /* 0x000fe20000000800 */
[----:B------:R-:W-:Y:S01]  /*17e90*/  @!PT LDS RZ, [RZ] ;  /* 0x00000000fffff984 */ /* 0x000fe20000000800 */
[----:B------:R-:W-:Y:S01]  /*17ea0*/  @!PT LDS RZ, [RZ] ;  /* 0x00000000fffff984 */ /* 0x000fe20000000800 */
[----:B------:R0:W-:Y:S01]  /*17eb0*/  LDGSTS.E.BYPASS.LTC128B.128 [R7+0x1c00], desc[UR36][R2.64], !P0 ;  /* 0x01c0000002077fae */ /* 0x0001e2000c101d64 */
[----:B------:R-:W-:Y:S01]  /*17ec0*/  ISETP.LT.OR P0, PT, R8, 0x31, P3 ;  /* 0x000000310800780c */ /* 0x000fe20001f01670 */
[----:B------:R-:W-:-:S12]  /*17ed0*/  IMAD.MOV.U32 R24, RZ, RZ, R14 ;  /* 0x000000ffff187224 */ /* 0x000fd800078e000e */
[----:B0-----:R-:W-:Y:S05]  /*17ee0*/  WARPSYNC.COLLECTIVE R15, `(.L_x_373) ;  /* 0x000000000f087348 */ /* 0x001fea0003c00000 */
[----:B------:R1:W2:Y:S02]  /*17ef0*/  SHFL.IDX P6, R14, R13, R12, R11 ;  /* 0x0000000c0d0e7389 */ /* 0x0002a400000c000b */
[----:B012---:R-:W-:Y:S01]  /*17f00*/  ENDCOLLECTIVE ;  /* 0x000000000000791b */ /* 0x007fe20003800000 */
.L_x_373:
        /* <DEDUP_REMOVED lines=8> */
[----:B------:R-:W-:Y:S05]  /*17f90*/  BRA `(.L_x_374) ;  /* 0xffffffc000447947 */ /* 0x000fea000383ffff */
.L_x_285:
[----:B0-----:R0:W3:Y:S02]  /*17fa0*/  SYNCS.PHASECHK.TRANS64.TRYWAIT P0, [R4+URZ+0x38860], R3 ;  /* 0x03886003040075a7 */ /* 0x0010e4000800017f */
[----:B---3--:R-:W-:Y:S05]  /*17fb0*/  @!P0 NANOSLEEP.SYNCS 0x989680 ;  /* 0x009896800000895d */ /* 0x008fea0003900000 */
[----:B------:R-:W3:Y:S02]  /*17fc0*/  @!P0 SYNCS.PHASECHK.TRANS64 P0, [R4+URZ+0x38860], R3 ;  /* 0x03886003040085a7 */ /* 0x000ee4000800007f */
[----:B---3--:R-:W-:Y:S05]  /*17fd0*/  @!P0 BRA `(.L_x_285) ;  /* 0xfffffffc00f08947 */ /* 0x008fea000383ffff */
[----:B------:R-:W-:Y:S05]  /*17fe0*/  BRA `(.L_x_375) ;  /* 0xffffffc400687947 */ /* 0x000fea000383ffff */
.L_x_286:
[----:B------:R-:W-:Y:S01]  /*17ff0*/  BSSY B0, `(.L_x_376) ;  /* 0x0000008000007945 */ /* 0x000fe20003800000 */
[----:B------:R-:W-:Y:S02]  /*18000*/  IMAD.MOV.U32 R13, RZ, RZ, R24 ;  /* 0x000000ffff0d7224 */ /* 0x000fe400078e0018 */
[----:B------:R-:W-:Y:S02]  /*18010*/  IMAD.MOV.U32 R12, RZ, RZ, RZ ;  /* 0x000000ffff0c7224 */ /* 0x000fe400078e00ff */
[----:B------:R-:W-:Y:S02]  /*18020*/  IMAD.MOV.U32 R11, RZ, RZ, 0x181f ;  /* 0x0000181fff0b7424 */ /* 0x000fe400078e00ff */
[----:B------:R-:W-:-:S07]  /*18030*/  IMAD.MOV.U32 R15, RZ, RZ, -0x1 ;  /* 0xffffffffff0f7424 */ /* 0x000fce00078e00ff */
[----:B01----:R-:W-:Y:S05]  /*18040*/  WARPSYNC.COLLECTIVE R15, `(.L_x_377) ;  /* 0x000000000f087348 */ /* 0x003fea0003c00000 */
[----:B-1----:R1:W2:Y:S02]  /*18050*/  SHFL.IDX P6, R14, R13, R12, R11 ;  /* 0x0000000c0d0e7389 */ /* 0x0022a400000c000b */
[----:B012---:R-:W-:Y:S01]  /*18060*/  ENDCOLLECTIVE ;  /* 0x000000000000791b */ /* 0x007fe20003800000 */
.L_x_377:
[----:B------:R-:W-:Y:S05]  /*18070*/  BSYNC B0 ;  /* 0x0000000000007941 */ /* 0x000fea0003800000 */
.L_x_376:
[----:B------:R-:W-:Y:S02]  /*18080*/  IMAD.MOV.U32 R13, RZ, RZ, R18 ;  /* 0x000000ffff0d7224 */ /* 0x000fe400078e0012 */
[----:B------:R-:W-:Y:S02]  /*18090*/  IMAD.MOV.U32 R12, RZ, RZ, RZ ;  /* 0x000000ffff0c7224 */ /* 0x000fe400078e00ff */
[----:B------:R-:W-:Y:S02]  /*180a0*/  IMAD.MOV.U32 R11, RZ, RZ, 0x181f ;  /* 0x0000181fff0b7424 */ /* 0x000fe400078e00ff */
[----:B------:R-:W-:Y:S02]  /*180b0*/  IMAD.MOV.U32 R15, RZ, RZ, -0x1 ;  /* 0xffffffffff0f7424 */ /* 0x000fe400078e00ff */
[----:B------:R-:W-:Y:S02]  /*180c0*/  IMAD.MOV.U32 R3, RZ, RZ, R14 ;  /* 0x000000ffff037224 */ /* 0x000fe400078e000e */
[----:B------:R-:W-:-:S07]  /*180d0*/  IMAD.SHL.U32 R8, R32, 0x2, RZ ;  /* 0x0000000220087824 */ /* 0x000fce00078e00ff */
[----:B------:R-:W-:Y:S05]  /*180e0*/  WARPSYNC.COLLECTIVE R15, `(.L_x_378) ;  /* 0x000000000f087348 */ /* 0x000fea0003c00000 */
[----:B------:R0:W1:Y:S02]  /*180f0*/  SHFL.IDX P6, R14, R13, R12, R11 ;  /* 0x0000000c0d0e7389 */ /* 0x00006400000c000b */
[----:B01----:R-:W-:Y:S01]  /*18100*/  ENDCOLLECTIVE ;  /* 0x000000000000791b */ /* 0x003fe20003800000 */
.L_x_378:
[----:B------:R-:W-:Y:S01]  /*18110*/  ULDC UR4, c[0x0][0x2f4] ;  /* 0x0000bd0000047ab9 */ /* 0x000fe20000000800 */
[----:B------:R-:W-:Y:S01]  /*18120*/  IMAD R0, R7, 0x2, R22 ;  /* 0x0000000207007824 */ /* 0x000fe200078e0216 */
[----:B------:R-:W-:Y:S02]  /*18130*/  ISETP.GE.AND P3, PT, R32, UR4, PT ;  /* 0x0000000420007c0c */ /* 0x000fe4000bf66270 */
[----:B------:R-:W-:Y:S02]  /*18140*/  ISETP.GE.AND P2, PT, R37, UR4, PT ;  /* 0x0000000425007c0c */ /* 0x000fe4000bf46270 */
[----:B------:R-:W-:Y:S02]  /*18150*/  ISETP.LT.OR P4, PT, R5, 0x1, P3 ;  /* 0x000000010500780c */ /* 0x000fe40001f81670 */
[----:B------:R-:W-:Y:S01]  /*18160*/  ISETP.GE.AND P1, PT, R36, UR4, PT ;  /* 0x0000000424007c0c */ /* 0x000fe2000bf26270 */
[----:B------:R-:W-:Y:S02]  /*18170*/  IMAD.MOV.U32 R13, RZ, RZ, R24 ;  /* 0x000000ffff0d7224 */ /* 0x000fe400078e0018 */
[----:B------:R-:W-:Y:S01]  /*18180*/  IMAD.MOV.U32 R12, RZ, RZ, 0x1 ;  /* 0x00000001ff0c7424 */ /* 0x000fe200078e00ff */
[----:B------:R-:W-:-:S05]  /*18190*/  IADD3 R2, P0, R14, R8, RZ ;  /* 0x000000080e027210 */ /* 0x000fca0007f1e0ff */
[----:B------:R-:W-:Y:S01]  /*181a0*/  IMAD.X R3, RZ, RZ, R3, P0 ;  /* 0x000000ffff037224 */ /* 0x000fe200000e0603 */
[----:B------:R-:W-:-:S04]  /*181b0*/  ISETP.LT.OR P0, PT, R5, 0x1, P2 ;  /* 0x000000010500780c */ /* 0x000fc80001701670 */
[----:B------:R-:W-:Y:S01]  /*181c0*/  @!PT LDS RZ, [RZ] ;  /* 0x00000000fffff984 */ /* 0x000fe20000000800 */
[----:B------:R-:W-:Y:S01]  /*181d0*/  @!PT LDS RZ, [RZ] ;  /* 0x00000000fffff984 */ /* 0x000fe20000000800 */
[----:B------:R-:W-:Y:S01]  /*181e0*/  @!PT LDS RZ, [RZ] ;  /* 0x00000000fffff984 */ /* 0x000fe20000000800 */
[----:B------:R0:W-:Y:S01]  /*181f0*/  LDGSTS.E.BYPASS.LTC128B.128 [R0+0x400], desc[UR36][R2.64], !P4 ;  /* 0x0040000002007fae */ /* 0x0001e2000e101d64 */
[----:B------:R-:W-:-:S08]  /*18200*/  ISETP.LT.OR P4, PT, R5, 0x1, P1 ;  /* 0x000000010500780c */ /* 0x000fd00000f81670 */
[----:B------:R0:W-:Y:S01]  /*18210*/  LDGSTS.E.BYPASS.LTC128B.128 [R0+0x2c00], desc[UR36][R2.64+0x80], !P0 ;  /* 0x02c0008002007fae */ /* 0x0001e2000c101d64 */
[----:B------:R-:W-:-:S13]  /*18220*/  ISETP.GE.AND P0, PT, R34, UR4, PT ;  /* 0x0000000422007c0c */ /* 0x000fda000bf06270 */
[----:B0-----:R-:W-:Y:S05]  /*18230*/  WARPSYNC.COLLECTIVE R15, `(.L_x_379) ;  /* 0x000000000f087348 */ /* 0x001fea0003c00000 */
[----:B------:R1:W2:Y:S02]  /*18240*/  SHFL.IDX P6, R14, R13, R12, R11 ;  /* 0x0000000c0d0e7389 */ /* 0x0002a400000c000b */
[----:B012---:R-:W-:Y:S01]  /*18250*/  ENDCOLLECTIVE ;  /* 0x000000000000791b */ /* 0x007fe20003800000 */
.L_x_379:
[----:B------:R-:W-:Y:S01]  /*18260*/  @!PT LDS RZ, [RZ] ;  /* 0x00000000fffff984 */ /* 0x000fe20000000800 */
[----:B------:R-:W-:Y:S01]  /*18270*/  @!PT LDS RZ, [RZ] ;  /* 0x00000000fffff984 */ /* 0x000fe20000000800 */
[----:B------:R-:W-:Y:S01]  /*18280*/  @!PT LDS RZ, [RZ] ;  /* 0x00000000fffff984 */ /* 0x000fe20000000800 */
[----:B------:R0:W-:Y:S01]  /*18290*/  LDGSTS.E.BYPASS.LTC128B.128 [R0+0x5400], desc[UR36][R2.64+0x100], !P4 ;  /* 0x0540010002007fae */ /* 0x0001e2000e101d64 */
[----:B------:R-:W-:Y:S02]  /*182a0*/  ISETP.LT.OR P4, PT, R5, 0x1, P0 ;  /* 0x000000010500780c */ /* 0x000fe40000781670 */
[----:B------:R-:W-:-:S11]  /*182b0*/  MOV R13, R18 ;  /* 0x00000012000d7202 */ /* 0x000fd60000000f00 */
[----:B------:R0:W-:Y:S01]  /*182c0*/  LDGSTS.E.BYPASS.LTC128B.128 [R0+0x7c00], desc[UR36][R2.64+0x180], !P4 ;  /* 0x07c0018002007fae */ /* 0x0001e2000e101d64 */
[----:B------:R-:W-:-:S07]  /*182d0*/  IMAD.MOV.U32 R7, RZ, RZ, R14 ;  /* 0x000000ffff077224 */ /* 0x000fce00078e000e */
[----:B0-----:R-:W-:Y:S05]  /*182e0*/  WARPSYNC.COLLECTIVE R15, `(.L_x_380) ;  /* 0x000000000f087348 */ /* 0x001fea0003c00000 */
[----:B------:R1:W2:Y:S02]  /*182f0*/  SHFL.IDX P6, R14, R13, R12, R11 ;  /* 0x0000000c0d0e7389 */ /* 0x0002a400000c000b */
[----:B012---:R-:W-:Y:S01]  /*18300*/  ENDCOLLECTIVE ;  /* 0x000000000000791b */ /* 0x007fe20003800000 */
.L_x_380:
[----:B------:R-:W-:Y:S02]  /*18310*/  IMAD.MOV.U32 R13, RZ, RZ, R24 ;  /* 0x000000ffff0d7224 */ /* 0x000fe400078e0018 */
[----:B------:R-:W-:Y:S01]  /*18320*/  IMAD.MOV.U32 R12, RZ, RZ, 0x2 ;  /* 0x00000002ff0c7424 */ /* 0x000fe200078e00ff */
[----:B------:R-:W-:-:S13]  /*18330*/  IADD3 R2, P4, R14, R8, RZ ;  /* 0x000000080e027210 */ /* 0x000fda0007f9e0ff */
[----:B------:R-:W-:Y:S05]  /*18340*/  WARPSYNC.COLLECTIVE R15, `(.L_x_381) ;  /* 0x000000000f087348 */ /* 0x000fea0003c00000 */
[----:B------:R0:W1:Y:S02]  /*18350*/  SHFL.IDX P6, R14, R13, R12, R11 ;  /* 0x0000000c0d0e7389 */ /* 0x00006400000c000b */
[----:B01----:R-:W-:Y:S01]  /*18360*/  ENDCOLLECTIVE ;  /* 0x000000000000791b */ /* 0x003fe20003800000 */
.L_x_381:
        /* <DEDUP_REMOVED lines=12> */
.L_x_382:
[----:B------:R-:W-:Y:S01]  /*18430*/  @!PT LDS RZ, [RZ] ;  /* 0x00000000fffff984 */ /* 0x000fe20000000800 */
[----:B------:R-:W-:Y:S01]  /*18440*/  @!PT LDS RZ, [RZ] ;  /* 0x00000000fffff984 */ /* 0x000fe20000000800 */
[----:B------:R-:W-:Y:S01]  /*18450*/  @!PT LDS RZ, [RZ] ;  /* 0x00000000fffff984 */ /* 0x000fe20000000800 */
[----:B------:R-:W-:Y:S01]  /*18460*/  LDGSTS.E.BYPASS.LTC128B.128 [R0+0x3400], desc[UR36][R2.64+0x80], !P4 ;  /* 0x0340008002007fae */ /* 0x000fe2000e101d64 */
[----:B------:R-:W-:Y:S01]  /*18470*/  ISETP.LT.OR P4, PT, R5, 0x11, P1 ;  /* 0x000000110500780c */ /* 0x000fe20000f81670 */
[----:B------:R-:W-:Y:S02]  /*18480*/  IMAD.MOV.U32 R13, RZ, RZ, R24 ;  /* 0x000000ffff0d7224 */ /* 0x000fe400078e0018 */
[----:B------:R-:W-:-:S10]  /*18490*/  IMAD.MOV.U32 R12, RZ, RZ, 0x3 ;  /* 0x00000003ff0c7424 */ /* 0x000fd400078e00ff */
[----:B------:R-:W-:Y:S01]  /*184a0*/  LDGSTS.E.BYPASS.LTC128B.128 [R0+0x5c00], desc[UR36][R2.64+0x100], !P4 ;  /* 0x05c0010002007fae */ /* 0x000fe2000e101d64 */
[----:B------:R-:W-:-:S13]  /*184b0*/  ISETP.LT.OR P4, PT, R5, 0x11, P0 ;  /* 0x000000110500780c */ /* 0x000fda0000781670 */
[----:B------:R0:W-:Y:S02]  /*184c0*/  LDGSTS.E.BYPASS.LTC128B.128 [R0+0x8400], desc[UR36][R2.64+0x180], !P4 ;  /* 0x0840018002007fae */ /* 0x0001e4000e101d64 */
[----:B0-----:R-:W-:-:S13]  /*184d0*/  IADD3 R2, P4, R14, R8, RZ ;  /* 0x000000080e027210 */ /* 0x001fda0007f9e0ff */
[----:B------:R-:W-:Y:S05]  /*184e0*/  WARPSYNC.COLLECTIVE R15, `(.L_x_383) ;  /* 0x000000000f087348 */ /* 0x000fea0003c00000 */
[----:B------:R0:W1:Y:S02]  /*184f0*/  SHFL.IDX P6, R14, R13, R12, R11 ;  /* 0x0000000c0d0e7389 */ /* 0x00006400000c000b */
[----:B01----:R-:W-:Y:S01]  /*18500*/  ENDCOLLECTIVE ;  /* 0x000000000000791b */ /* 0x003fe20003800000 */
.L_x_383:
        /* <DEDUP_REMOVED lines=12> */
.L_x_384:
        /* <DEDUP_REMOVED lines=14> */
.L_x_385:
        /* <DEDUP_REMOVED lines=12> */
.L_x_386:
        /* <DEDUP_REMOVED lines=9> */
.L_x_291:
        /* <DEDUP_REMOVED lines=8> */
.L_x_389:
[----:B------:R-:W-:Y:S05]  /*18880*/  BSYNC B0 ;  /* 0x0000000000007941 */ /* 0x000fea0003800000 */
.L_x_388:
[----:B------:R-:W-:Y:S02]  /*18890*/  IMAD.MOV.U32 R13, RZ, RZ, R16 ;  /* 0x000000ffff0d7224 */ /* 0x000fe400078e0010 */
[----:B------:R-:W-:Y:S02]  /*188a0*/  IMAD.MOV.U32 R12, RZ, RZ, 0x1 ;  /* 0x00000001ff0c7424 */ /* 0x000fe400078e00ff */
[----:B------:R-:W-:Y:S02]  /*188b0*/  IMAD.MOV.U32 R11, RZ, RZ, 0x1f ;  /* 0x0000001fff0b7424 */ /* 0x000fe400078e00ff */
[----:B------:R-:W-:Y:S02]  /*188c0*/  IMAD.MOV.U32 R15, RZ, RZ, -0x1 ;  /* 0xffffffffff0f7424 */ /* 0x000fe400078e00ff */
[----:B------:R-:W-:Y:S02]  /*188d0*/  IMAD.IADD R7, R19, 0x1, R9 ;  /* 0x0000000113077824 */ /* 0x000fe400078e0209 */
[----:B------:R-:W-:-:S07]  /*188e0*/  IMAD.MOV.U32 R0, RZ, RZ, R14 ;  /* 0x000000ffff007224 */ /* 0x000fce00078e000e */
[----:B------:R-:W-:Y:S05]  /*188f0*/  WARPSYNC.COLLECTIVE R15, `(.L_x_390) ;  /* 0x000000000f087348 */ /* 0x000fea0003c00000 */
[----:B------:R0:W1:Y:S02]  /*18900*/  SHFL.IDX P6, R14, R13, R12, R11 ;  /* 0x0000000c0d0e7389 */ /* 0x00006400000c000b */
[----:B01----:R-:W-:Y:S01]  /*18910*/  ENDCOLLECTIVE ;  /* 0x000000000000791b */ /* 0x003fe20003800000 */
.L_x_390:
[----:B------:R-:W-:Y:S02]  /*18920*/  ULDC UR4, c[0x0][0xc3c] ;  /* 0x00030f0000047ab9 */ /* 0x000fe40000000800 */
[----:B------:R-:W-:-:S13]  /*18930*/  ISETP.GE.OR P1, PT, R7, UR4, !P0 ;  /* 0x0000000407007c0c */ /* 0x000fda000c726670 */
[----:B------:R-:W0:Y:S08]  /*18940*/  @!P1 LDC.64 R2, c[0x0][0xc80] ;  /* 0x00032000ff029b82 */ /* 0x000e300000000a00 */
[----:B------:R-:W1:Y:S01]  /*18950*/  @!P1 LDC.64 R4, c[0x0][0xc78] ;  /* 0x00031e00ff049b82 */ /* 0x000e620000000a00 */
[----:B------:R-:W-:Y:S02]  /*18960*/  IMAD.MOV.U32 R11, RZ, RZ, RZ ;  /* 0x000000ffff0b7224 */ /* 0x000fe400078e00ff */
[----:B------:R-:W-:-:S02]  /*18970*/  IMAD.MOV.U32 R8, RZ, RZ, R14 ;  /* 0x000000ffff087224 */ /* 0x000fc400078e000e */
[----:B0-----:R-:W-:-:S05]  /*18980*/  @!P1 IMAD.WIDE R2, R7, 0x4, R2 ;  /* 0x0000000407029825 */ /* 0x001fca00078e0202 */
[----:B------:R1:W2:Y:S02]  /*18990*/  @!P1 LDG.E R6, desc[UR36][R2.64] ;  /* 0x0000002402069981 */ /* 0x0002a4000c1e1900 */
[----:B-1----:R-:W-:-:S05]  /*189a0*/  @!P1 IMAD.WIDE R2, R7, 0x4, R4 ;  /* 0x0000000407029825 */ /* 0x002fca00078e0204 */
[----:B------:R-:W3:Y:S01]  /*189b0*/  @!P1 LDG.E R5, desc[UR36][R2.64] ;  /* 0x0000002402059981 */ /* 0x000ee2000c1e1900 */
[----:B------:R-:W-:Y:S01]  /*189c0*/  IMAD.MOV.U32 R7, RZ, RZ, RZ ;  /* 0x000000ffff077224 */ /* 0x000fe200078e00ff */
[C---:B------:R-:W-:Y:S01]  /*189d0*/  ISETP.GE.U32.AND P2, PT, R9.reuse, 0x2, PT ;  /* 0x000000020900780c */ /* 0x040fe20003f46070 */
[----:B------:R-:W-:Y:S01]  /*189e0*/  IMAD.MOV.U32 R4, RZ, RZ, RZ ;  /* 0x000000ffff047224 */ /* 0x000fe200078e00ff */
[C---:B------:R-:W-:Y:S02]  /*189f0*/  ISETP.GE.U32.AND P3, PT, R9.reuse, 0x4, PT ;  /* 0x000000040900780c */ /* 0x040fe40003f66070 */
[C---:B------:R-:W-:Y:S02]  /*18a00*/  ISETP.GE.U32.AND P4, PT, R9.reuse, 0x8, PT ;  /* 0x000000080900780c */ /* 0x040fe40003f86070 */
[----:B------:R-:W-:Y:S01]  /*18a10*/  ISETP.GE.U32.AND P5, PT, R9, 0x10, PT ;  /* 0x000000100900780c */ /* 0x000fe20003fa6070 */
[----:B--2---:R-:W-:Y:S02]  /*18a20*/  @!P1 IMAD.MOV.U32 R7, RZ, RZ, R6 ;  /* 0x000000ffff079224 */ /* 0x004fe400078e0006 */
[----:B------:R-:W-:-:S02]  /*18a30*/  IMAD.MOV.U32 R6, RZ, RZ, RZ ;  /* 0x000000ffff067224 */ /* 0x000fc400078e00ff */
[----:B---3--:R-:W-:Y:S01]  /*18a40*/  @!P1 IMAD.MOV.U32 R4, RZ, RZ, R5 ;  /* 0x000000ffff049224 */ /* 0x008fe200078e0005 */
[----:B------:R-:W-:-:S03]  /*18a50*/  ISETP.NE.AND P1, PT, R9, RZ, PT ;  /* 0x000000ff0900720c */ /* 0x000fc60003f25270 */
[----:B------:R-:W-:-:S10]  /*18a60*/  IMAD R13, R4, R7, RZ ;  /* 0x00000007040d7224 */ /* 0x000fd400078e02ff */
[----:B------:R-:W-:Y:S05]  /*18a70*/  WARPSYNC.COLLECTIVE R15, `(.L_x_391) ;  /* 0x000000000f087348 */ /* 0x000fea0003c00000 */
[----:B------:R0:W1:Y:S02]  /*18a80*/  SHFL.UP P6, R14, R13, R12, R11 ;  /* 0x0400000c0d0e7389 */ /* 0x00006400000c000b */
[----:B01----:R-:W-:Y:S01]  /*18a90*/  ENDCOLLECTIVE ;  /* 0x000000000000791b */ /* 0x003fe20003800000 */
.L_x_391:
[----:B------:R-:W-:Y:S01]  /*18aa0*/  IMAD.MOV.U32 R12, RZ, RZ, 0x2 ;  /* 0x00000002ff0c7424 */ /* 0x000fe200078e00ff */
[----:B------:R-:W-:-:S05]  /*18ab0*/  SEL R14, R14, RZ, P1 ;  /* 0x000000ff0e0e7207 */ /* 0x000fca0000800000 */
[----:B------:R-:W-:-:S04]  /*18ac0*/  IMAD.IADD R5, R13, 0x1, R14 ;  /* 0x000000010d057824 */ /* 0x000fc800078e020e */
[----:B------:R-:W-:-:S07]  /*18ad0*/  IMAD.MOV.U32 R13, RZ, RZ, R5 ;  /* 0x000000ffff0d7224 */ /* 0x000fce00078e0005 */
[----:B------:R-:W-:Y:S05]  /*18ae0*/  WARPSYNC.COLLECTIVE R15, `(.L_x_392) ;  /* 0x000000000f087348 */ /* 0x000fea0003c00000 */
[----:B------:R0:W1:Y:S02]  /*18af0*/  SHFL.UP P6, R14, R13, R12, R11 ;  /* 0x0400000c0d0e7389 */ /* 0x00006400000c000b */
[----:B01----:R-:W-:Y:S01]  /*18b00*/  ENDCOLLECTIVE ;  /* 0x000000000000791b */ /* 0x003fe20003800000 */
.L_x_392:
[----:B------:R-:W-:Y:S01]  /*18b10*/  IMAD.MOV.U32 R12, RZ, RZ, 0x4 ;  /* 0x00000004ff0c7424 */ /* 0x000fe200078e00ff */
[----:B------:R-:W-:-:S05]  /*18b20*/  SEL R2, R14, RZ, P2 ;  /* 0x000000ff0e027207 */ /* 0x000fca0001000000 */
[----:B------:R-:W-:-:S04]  /*18b30*/  IMAD.IADD R2, R5, 0x1, R2 ;  /* 0x0000000105027824 */ /* 0x000fc800078e0202 */
[----:B------:R-:W-:-:S07]  /*18b40*/  IMAD.MOV.U32 R13, RZ, RZ, R2 ;  /* 0x000000ffff0d7224 */ /* 0x000fce00078e0002 */
[----:B------:R-:W-:Y:S05]  /*18b50*/  WARPSYNC.COLLECTIVE R15, `(.L_x_393) ;  /* 0x000000000f087348 */ /* 0x000fea0003c00000 */
[----:B------:R0:W1:Y:S02]  /*18b60*/  SHFL.UP P6, R14, R13, R12, R11 ;  /* 0x0400000c0d0e7389 */ /* 0x00006400000c000b */
[----:B01----:R-:W-:Y:S01]  /*18b70*/  ENDCOLLECTIVE ;  /* 0x000000000000791b */ /* 0x003fe20003800000 */
.L_x_393:
[----:B------:R-:W-:Y:S01]  /*18b80*/  IMAD.MOV.U32 R12, RZ, RZ, 0x8 ;  /* 0x00000008ff0c7424 */ /* 0x000fe200078e00ff */
[----:B------:R-:W-:-:S05]  /*18b90*/  SEL R3, R14, RZ, P3 ;  /* 0x000000ff0e037207 */ /* 0x000fca0001800000 */
[----:B------:R-:W-:-:S04]  /*18ba0*/  IMAD.IADD R3, R2, 0x1, R3 ;  /* 0x0000000102037824 */ /* 0x000fc800078e0203 */
[----:B------:R-:W-:-:S07]  /*18bb0*/  IMAD.MOV.U32 R13, RZ, RZ, R3 ;  /* 0x000000ffff0d7224 */ /* 0x000fce00078e0003 */
[----:B------:R-:W-:Y:S05]  /*18bc0*/  WARPSYNC.COLLECTIVE R15, `(.L_x_394) ;  /* 0x000000000f087348 */ /* 0x000fea0003c00000 */
[----:B------:R0:W1:Y:S02]  /*18bd0*/  SHFL.UP P6, R14, R13, R12, R11 ;  /* 0x0400000c0d0e7389 */ /* 0x00006400000c000b */
[----:B01----:R-:W-:Y:S01]  /*18be0*/  ENDCOLLECTIVE ;  /* 0x000000000000791b */ /* 0x003fe20003800000 */
.L_x_394:
[----:B------:R-:W-:Y:S01]  /*18bf0*/  IMAD.MOV.U32 R12, RZ, RZ, 0x10 ;  /* 0x00000010ff0c7424 */ /* 0x000fe200078e00ff */
[----:B------:R-:W-:-:S05]  /*18c00*/  SEL R14, R14, RZ, P4 ;  /* 0x000000ff0e0e7207 */ /* 0x000fca0002000000 */
[----:B------:R-:W-:-:S04]  /*18c10*/  IMAD.IADD R5, R3, 0x1, R14 ;  /* 0x0000000103057824 */ /* 0x000fc800078e020e */
[----:B------:R-:W-:-:S07]  /*18c20*/  IMAD.MOV.U32 R13, RZ, RZ, R5 ;  /* 0x000000ffff0d7224 */ /* 0x000fce00078e0005 */
[----:B------:R-:W-:Y:S05]  /*18c30*/  WARPSYNC.COLLECTIVE R15, `(.L_x_395) ;  /* 0x000000000f087348 */ /* 0x000fea0003c00000 */
[----:B------:R0:W1:Y:S02]  /*18c40*/  SHFL.UP P6, R14, R13, R12, R11 ;  /* 0x0400000c0d0e7389 */ /* 0x00006400000c000b */
[----:B01----:R-:W-:Y:S01]  /*18c50*/  ENDCOLLECTIVE ;  /* 0x000000000000791b */ /* 0x003fe20003800000 */
.L_x_395:
[----:B------:R-:W-:Y:S02]  /*18c60*/  IMAD.MOV.U32 R12, RZ, RZ, 0x1f ;  /* 0x0000001fff0c7424 */ /* 0x000fe400078e00ff */
[----:B------:R-:W-:Y:S01]  /*18c70*/  IMAD.MOV.U32 R11, RZ, RZ, 0x1f ;  /* 0x0000001fff0b7424 */ /* 0x000fe200078e00ff */
[----:B------:R-:W-:-:S04]  /*18c80*/  SEL R2, R14, RZ, P5 ;  /* 0x000000ff0e027207 */ /* 0x000fc80002800000 */
[----:B------:R-:W-:-:S05]  /*18c90*/  IADD3 R2, R5, R2, RZ ;  /* 0x0000000205027210 */ /* 0x000fca0007ffe0ff */
[----:B------:R-:W-:-:S07]  /*18ca0*/  IMAD.MOV.U32 R13, RZ, RZ, R2 ;  /* 0x000000ffff0d7224 */ /* 0x000fce00078e0002 */
[----:B------:R-:W-:Y:S05]  /*18cb0*/  WARPSYNC.COLLECTIVE R15, `(.L_x_396) ;  /* 0x000000000f087348 */ /* 0x000fea0003c00000 */
[----:B------:R0:W1:Y:S02]  /*18cc0*/  SHFL.IDX P6, R14, R13, R12, R11 ;  /* 0x0000000c0d0e7389 */ /* 0x00006400000c000b */
[----:B01----:R-:W-:Y:S01]  /*18cd0*/  ENDCOLLECTIVE ;  /* 0x000000000000791b */ /* 0x003fe20003800000 */
.L_x_396:
[----:B------:R-:W-:Y:S05]  /*18ce0*/  BRA `(.L_x_397) ;  /* 0xffffffc000847947 */ /* 0x000fea000383ffff */
.L_x_294:
[----:B------:R-:W-:Y:S01]  /*18cf0*/  BSSY B0, `(.L_x_398) ;  /* 0x0000007000007945 */ /* 0x000fe20003800000 */
[----:B------:R-:W-:Y:S02]  /*18d00*/  IMAD.MOV.U32 R12, RZ, RZ, 0x1 ;  /* 0x00000001ff0c7424 */ /* 0x000fe400078e00ff */
[----:B------:R-:W-:Y:S02]  /*18d10*/  IMAD.MOV.U32 R11, RZ, RZ, RZ ;  /* 0x000000ffff0b7224 */ /* 0x000fe400078e00ff */
[----:B------:R-:W-:-:S07]  /*18d20*/  IMAD.MOV.U32 R15, RZ, RZ, -0x1 ;  /* 0xffffffffff0f7424 */ /* 0x000fce00078e00ff */
[----:B------:R-:W-:Y:S05]  /*18d30*/  WARPSYNC.COLLECTIVE R15, `(.L_x_399) ;  /* 0x000000000f087348 */ /* 0x000fea0003c00000 */
[----:B------:R0:W1:Y:S02]  /*18d40*/  SHFL.UP P6, R14, R13, R12, R11 ;  /* 0x0400000c0d0e7389 */ /* 0x00006400000c000b */
[----:B01----:R-:W-:Y:S01]  /*18d50*/  ENDCOLLECTIVE ;  /* 0x000000000000791b */ /* 0x003fe20003800000 */
.L_x_399:
[----:B------:R-:W-:Y:S05]  /*18d60*/  BSYNC B0 ;  /* 0x0000000000007941 */ /* 0x000fea0003800000 */
.L_x_398:
[----:B------:R-:W-:Y:S01]  /*18d70*/  SEL R14, R14, RZ, P1 ;  /* 0x000000ff0e0e7207 */ /* 0x000fe20000800000 */
[----:B------:R-:W-:Y:S02]  /*18d80*/  IMAD.MOV.U32 R12, RZ, RZ, 0x2 ;  /* 0x00000002ff0c7424 */ /* 0x000fe400078e00ff */
[----:B------:R-:W-:Y:S02]  /*18d90*/  IMAD.MOV.U32 R11, RZ, RZ, RZ ;  /* 0x000000ffff0b7224 */ /* 0x000fe400078e00ff */
[----:B------:R-:W-:Y:S02]  /*18da0*/  IMAD.IADD R13, R13, 0x1, R14 ;  /* 0x000000010d0d7824 */ /* 0x000fe400078e020e */
[----:B------:R-:W-:-:S07]  /*18db0*/  IMAD.MOV.U32 R15, RZ, RZ, -0x1 ;  /* 0xffffffffff0f7424 */ /* 0x000fce00078e00ff */
[----:B------:R-:W-:Y:S05]  /*18dc0*/  WARPSYNC.COLLECTIVE R15, `(.L_x_400) ;  /* 0x000000000f087348 */ /* 0x000fea0003c00000 */
[----:B------:R0:W1:Y:S02]  /*18dd0*/  SHFL.UP P6, R14, R13, R12, R11 ;  /* 0x0400000c0d0e7389 */ /* 0x00006400000c000b */
[----:B01----:R-:W-:Y:S01]  /*18de0*/  ENDCOLLECTIVE ;  /* 0x000000000000791b */ /* 0x003fe20003800000 */
.L_x_400:
[----:B------:R-:W-:Y:S01]  /*18df0*/  IMAD.MOV.U32 R12, RZ, RZ, 0x4 ;  /* 0x00000004ff0c7424 */ /* 0x000fe200078e00ff */
[----:B------:R-:W-:-:S05]  /*18e00*/  SEL R2, R14, RZ, P2 ;  /* 0x000000ff0e027207 */ /* 0x000fca0001000000 */
[----:B------:R-:W-:-:S04]  /*18e10*/  IMAD.IADD R2, R13, 0x1, R2 ;  /* 0x000000010d027824 */ /* 0x000fc800078e0202 */
[----:B------:R-:W-:-:S07]  /*18e20*/  IMAD.MOV.U32 R13, RZ, RZ, R2 ;  /* 0x000000ffff0d7224 */ /* 0x000fce00078e0002 */
[----:B------:R-:W-:Y:S05]  /*18e30*/  WARPSYNC.COLLECTIVE R15, `(.L_x_401) ;  /* 0x000000000f087348 */ /* 0x000fea0003c00000 */
[----:B------:R0:W1:Y:S02]  /*18e40*/  SHFL.UP P6, R14, R13, R12, R11 ;  /* 0x0400000c0d0e7389 */ /* 0x00006400000c000b */
[----:B01----:R-:W-:Y:S01]  /*18e50*/  ENDCOLLECTIVE ;  /* 0x000000000000791b */ /* 0x003fe20003800000 */
.L_x_401:
[----:B------:R-:W-:Y:S01]  /*18e60*/  IMAD.MOV.U32 R12, RZ, RZ, 0x8 ;  /* 0x00000008ff0c7424 */ /* 0x000fe200078e00ff */
[----:B------:R-:W-:-:S05]  /*18e70*/  SEL R3, R14, RZ, P3 ;  /* 0x000000ff0e037207 */ /* 0x000fca0001800000 */
[----:B------:R-:W-:-:S04]  /*18e80*/  IMAD.IADD R3, R2, 0x1, R3 ;  /* 0x0000000102037824 */ /* 0x000fc800078e0203 */
[----:B------:R-:W-:-:S07]  /*18e90*/  IMAD.MOV.U32 R13, RZ, RZ, R3 ;  /* 0x000000ffff0d7224 */ /* 0x000fce00078e0003 */
[----:B------:R-:W-:Y:S05]  /*18ea0*/  WARPSYNC.COLLECTIVE R15, `(.L_x_402) ;  /* 0x000000000f087348 */ /* 0x000fea0003c00000 */
[----:B------:R0:W1:Y:S02]  /*18eb0*/  SHFL.UP P6, R14, R13, R12, R11 ;  /* 0x0400000c0d0e7389 */ /* 0x00006400000c000b */
[----:B01----:R-:W-:Y:S01]  /*18ec0*/  ENDCOLLECTIVE ;  /* 0x000000000000791b */ /* 0x003fe20003800000 */
.L_x_402:
[----:B------:R-:W-:Y:S01]  /*18ed0*/  IMAD.MOV.U32 R12, RZ, RZ, 0x10 ;  /* 0x00000010ff0c7424 */ /* 0x000fe200078e00ff */
[----:B------:R-:W-:-:S05]  /*18ee0*/  SEL R14, R14, RZ, P4 ;  /* 0x000000ff0e0e7207 */ /* 0x000fca0002000000 */
[----:B------:R-:W-:-:S04]  /*18ef0*/  IMAD.IADD R5, R3, 0x1, R14 ;  /* 0x0000000103057824 */ /* 0x000fc800078e020e */
[----:B------:R-:W-:-:S07]  /*18f00*/  IMAD.MOV.U32 R13, RZ, RZ, R5 ;  /* 0x000000ffff0d7224 */ /* 0x000fce00078e0005 */
[----:B------:R-:W-:Y:S05]  /*18f10*/  WARPSYNC.COLLECTIVE R15, `(.L_x_403) ;  /* 0x000000000f087348 */ /* 0x000fea0003c00000 */
[----:B------:R0:W1:Y:S02]  /*18f20*/  SHFL.UP P6, R14, R13, R12, R11 ;  /* 0x0400000c0d0e7389 */ /* 0x00006400000c000b */
[----:B01----:R-:W-:Y:S01]  /*18f30*/  ENDCOLLECTIVE ;  /* 0x000000000000791b */ /* 0x003fe20003800000 */
.L_x_403:
[----:B------:R-:W-:Y:S02]  /*18f40*/  IMAD.MOV.U32 R12, RZ, RZ, 0x1f ;  /* 0x0000001fff0c7424 */ /* 0x000fe400078e00ff */
[----:B------:R-:W-:Y:S01]  /*18f50*/  IMAD.MOV.U32 R11, RZ, RZ, 0x1f ;  /* 0x0000001fff0b7424 */ /* 0x000fe200078e00ff */
[----:B------:R-:W-:-:S05]  /*18f60*/  SEL R2, R14, RZ, P5 ;  /* 0x000000ff0e027207 */ /* 0x000fca0002800000 */
[----:B------:R-:W-:-:S04]  /*18f70*/  IMAD.IADD R2, R5, 0x1, R2 ;  /* 0x0000000105027824 */ /* 0x000fc800078e0202 */
[----:B------:R-:W-:-:S07]  /*18f80*/  IMAD.MOV.U32 R13, RZ, RZ, R2 ;  /* 0x000000ffff0d7224 */ /* 0x000fce00078e0002 */
[----:B------:R-:W-:Y:S05]  /*18f90*/  WARPSYNC.COLLECTIVE R15, `(.L_x_404) ;  /* 0x000000000f087348 */ /* 0x000fea0003c00000 */
[----:B------:R0:W1:Y:S02]  /*18fa0*/  SHFL.IDX P6, R14, R13, R12, R11 ;  /* 0x0000000c0d0e7389 */ /* 0x00006400000c000b */
[----:B01----:R-:W-:Y:S01]  /*18fb0*/  ENDCOLLECTIVE ;  /* 0x000000000000791b */ /* 0x003fe20003800000 */
.L_x_404:
[----:B------:R-:W-:Y:S05]  /*18fc0*/  BRA `(.L_x_405) ;  /* 0xffffffc000707947 */ /* 0x000fea000383ffff */
.L_x_296:
[----:B------:R-:W-:Y:S01]  /*18fd0*/  BSSY B0, `(.L_x_406) ;  /* 0x0000006000007945 */ /* 0x000fe20003800000 */
[----:B------:R-:W-:Y:S01]  /*18fe0*/  PLOP3.LUT P6, PT, P6, PT, PT, 0x8, 0x0 ;  /* 0x000000000000781c */ /* 0x000fe200037ce170 */
[----:B------:R-:W-:-:S12]  /*18ff0*/  IMAD.MOV.U32 R15, RZ, RZ, -0x1 ;  /* 0xffffffffff0f7424 */ /* 0x000fd800078e00ff */
[----:B0-----:R-:W-:Y:S05]  /*19000*/  WARPSYNC.COLLECTIVE R15, `(.L_x_407) ;  /* 0x000000000f087348 */ /* 0x001fea0003c00000 */
[----:B------:R-:W-:Y:S01]  /*19010*/  VOTE.ANY R14, PT, P6 ;  /* 0x00000000000e7806 */ /* 0x000fe200030e0100 */
[----:B0-----:R-:W-:Y:S06]  /*19020*/  ENDCOLLECTIVE ;  /* 0x000000000000791b */ /* 0x001fec0003800000 */
.L_x_407:
[----:B------:R-:W-:Y:S05]  /*19030*/  BSYNC B0 ;  /* 0x0000000000007941 */ /* 0x000fea0003800000 */
.L_x_406:
[----:B------:R-:W-:Y:S02]  /*19040*/  IMAD.MOV.U32 R3, RZ, RZ, R14 ;  /* 0x000000ffff037224 */ /* 0x000fe400078e000e */
[----:B------:R-:W-:Y:S02]  /*19050*/  IMAD.MOV.U32 R13, RZ, RZ, R7 ;  /* 0x000000ffff0d7224 */ /* 0x000fe400078e0007 */
[----:B------:R-:W0:Y:S01]  /*19060*/  POPC R8, R3 ;  /* 0x0000000300087309 */ /* 0x000e220000000000 */
[----:B------:R-:W-:Y:S02]  /*19070*/  IMAD.MOV.U32 R11, RZ, RZ, 0x1f ;  /* 0x0000001fff0b7424 */ /* 0x000fe400078e00ff */
[----:B------:R-:W-:Y:S02]  /*19080*/  IMAD.MOV.U32 R15, RZ, RZ, -0x1 ;  /* 0xffffffffff0f7424 */ /* 0x000fe400078e00ff */
[----:B0-----:R-:W-:-:S07]  /*19090*/  IMAD.MOV.U32 R12, RZ, RZ, R8 ;  /* 0x000000ffff0c7224 */ /* 0x001fce00078e0008 */
[----:B------:R-:W-:Y:S05]  /*190a0*/  WARPSYNC.COLLECTIVE R15, `(.L_x_408) ;  /* 0x000000000f087348 */ /* 0x000fea0003c00000 */
[----:B------:R0:W1:Y:S02]  /*190b0*/  SHFL.IDX P6, R14, R13, R12, R11 ;  /* 0x0000000c0d0e7389 */ /* 0x00006400000c000b */
[----:B01----:R-:W-:Y:S01]  /*190c0*/  ENDCOLLECTIVE ;  /* 0x000000000000791b */ /* 0x003fe20003800000 */
.L_x_408:
[----:B------:R-:W-:Y:S02]  /*190d0*/  IMAD.MOV.U32 R13, RZ, RZ, R4 ;  /* 0x000000ffff0d7224 */ /* 0x000fe400078e0004 */
[----:B------:R-:W-:-:S07]  /*190e0*/  IMAD.MOV.U32 R7, RZ, RZ, R14 ;  /* 0x000000ffff077224 */ /* 0x000fce00078e000e */
[----:B------:R-:W-:Y:S05]  /*190f0*/  WARPSYNC.COLLECTIVE R15, `(.L_x_409) ;  /* 0x000000000f087348 */ /* 0x000fea0003c00000 */
[----:B------:R0:W1:Y:S02]  /*19100*/  SHFL.IDX P6, R14, R13, R12, R11 ;  /* 0x0000000c0d0e7389 */ /* 0x00006400000c000b */
[----:B01----:R-:W-:Y:S01]  /*19110*/  ENDCOLLECTIVE ;  /* 0x000000000000791b */ /* 0x003fe20003800000 */
.L_x_409:
[----:B------:R-:W-:Y:S01]  /*19120*/  IMAD.MOV.U32 R4, RZ, RZ, R14 ;  /* 0x000000ffff047224 */ /* 0x000fe200078e000e */
[----:B------:R-:W-:Y:S06]  /*19130*/  BRA `(.L_x_410) ;  /* 0xffffffc000507947 */ /* 0x000fec000383ffff */
.L_x_298:
[----:B------:R-:W-:Y:S01]  /*19140*/  BSSY B0, `(.L_x_411) ;  /* 0x0000007000007945 */ /* 0x000fe20003800000 */
[----:B------:R-:W-:Y:S02]  /*19150*/  IMAD.MOV.U32 R13, RZ, RZ, R2 ;  /* 0x000000ffff0d7224 */ /* 0x000fe400078e0002 */
[----:B------:R-:W-:Y:S02]  /*19160*/  IMAD.MOV.U32 R11, RZ, RZ, 0x1f ;  /* 0x0000001fff0b7424 */ /* 0x000fe400078e00ff */
[----:B------:R-:W-:-:S07]  /*19170*/  IMAD.MOV.U32 R15, RZ, RZ, -0x1 ;  /* 0xffffffffff0f7424 */ /* 0x000fce00078e00ff */
[----:B0123--:R-:W-:Y:S05]  /*19180*/  WARPSYNC.COLLECTIVE R15, `(.L_x_412) ;  /* 0x000000000f087348 */ /* 0x00ffea0003c00000 */
[----:B------:R4:W0:Y:S02]  /*19190*/  SHFL.IDX P6, R14, R13, R12, R11 ;  /* 0x0000000c0d0e7389 */ /* 0x00082400000c000b */
[----:B01234-:R-:W-:Y:S01]  /*191a0*/  ENDCOLLECTIVE ;  /* 0x000000000000791b */ /* 0x01ffe20003800000 */
.L_x_412:
[----:B------:R-:W-:Y:S05]  /*191b0*/  BSYNC B0 ;  /* 0x0000000000007941 */ /* 0x000fea0003800000 */
.L_x_411:
[----:B------:R-:W-:Y:S01]  /*191c0*/  IMAD.MOV.U32 R6, RZ, RZ, R14 ;  /* 0x000000ffff067224 */ /* 0x000fe200078e000e */
[----:B------:R-:W-:Y:S06]  /*191d0*/  BRA `(.L_x_297) ;  /* 0xffffffc000407947 */ /* 0x000fec000383ffff */
.L_x_302:
[----:B-1----:R1:W3:Y:S02]  /*191e0*/  SYNCS.PHASECHK.TRANS64.TRYWAIT P0, [R4+URZ+0x38820], R0 ;  /* 0x03882000040075a7 */ /* 0x0022e4000800017f */
[----:B---3--:R-:W-:Y:S05]  /*191f0*/  @!P0 NANOSLEEP.SYNCS 0x989680 ;  /* 0x009896800000895d */ /* 0x008fea0003900000 */
[----:B------:R-:W3:Y:S02]  /*19200*/  @!P0 SYNCS.PHASECHK.TRANS64 P0, [R4+URZ+0x38820], R0 ;  /* 0x03882000040085a7 */ /* 0x000ee4000800007f */
[----:B---3--:R-:W-:Y:S05]  /*19210*/  @!P0 BRA `(.L_x_302) ;  /* 0xfffffffc00f08947 */ /* 0x008fea000383ffff */
[----:B------:R-:W-:Y:S05]  /*19220*/  BRA `(.L_x_413) ;  /* 0xffffffc400987947 */ /* 0x000fea000383ffff */
.L_x_303:
[----:B------:R-:W3:Y:S01]  /*19230*/  S2R R2, SR_TID.X ;  /* 0x0000000000027919 */ /* 0x000ee20000002100 */
[----:B------:R-:W-:Y:S01]  /*19240*/  BSSY B0, `(.L_x_414) ;  /* 0x000000a000007945 */ /* 0x000fe20003800000 */
[----:B------:R-:W-:Y:S02]  /*19250*/  IMAD.MOV.U32 R12, RZ, RZ, RZ ;  /* 0x000000ffff0c7224 */ /* 0x000fe400078e00ff */
[----:B------:R-:W-:Y:S02]  /*19260*/  IMAD.MOV.U32 R11, RZ, RZ, 0x1f ;  /* 0x0000001fff0b7424 */ /* 0x000fe400078e00ff */
[----:B------:R-:W-:Y:S01]  /*19270*/  IMAD.MOV.U32 R15, RZ, RZ, -0x1 ;  /* 0xffffffffff0f7424 */ /* 0x000fe200078e00ff */
[----:B---3--:R-:W-:-:S04]  /*19280*/  SHF.R.U32.HI R2, RZ, 0x5, R2 ;  /* 0x00000005ff027819 */ /* 0x008fc80000011602 */
[----:B------:R-:W-:-:S05]  /*19290*/  LOP3.LUT R2, R2, 0x3, RZ, 0xc0, !PT ;  /* 0x0000000302027812 */ /* 0x000fca00078ec0ff */
[----:B------:R-:W-:-:S07]  /*192a0*/  IMAD.MOV.U32 R13, RZ, RZ, R2 ;  /* 0x000000ffff0d7224 */ /* 0x000fce00078e0002 */
[----:B012---:R-:W-:Y:S05]  /*192b0*/  WARPSYNC.COLLECTIVE R15, `(.L_x_415) ;  /* 0x000000000f087348 */ /* 0x007fea0003c00000 */
[----:B------:R3:W4:Y:S02]  /*192c0*/  SHFL.IDX P6, R14, R13, R12, R11 ;  /* 0x0000000c0d0e7389 */ /* 0x00072400000c000b */
[----:B01234-:R-:W-:Y:S01]  /*192d0*/  ENDCOLLECTIVE ;  /* 0x000000000000791b */ /* 0x01ffe20003800000 */
.L_x_415:
[----:B------:R-:W-:Y:S05]  /*192e0*/  BSYNC B0 ;  /* 0x0000000000007941 */ /* 0x000fea0003800000 */
.L_x_414:
[----:B------:R-:W-:Y:S05]  /*192f0*/  BRA `(.L_x_416) ;  /* 0xffffffc400807947 */ /* 0x000fea000383ffff */
.L_x_306:
[----:B------:R-:W-:Y:S01]  /*19300*/  BSSY B1, `(.L_x_417) ;  /* 0x0000006000017945 */ /* 0x000fe20003800000 */
[----:B------:R-:W-:-:S07]  /*19310*/  IMAD.MOV.U32 R15, RZ, RZ, -0x1 ;  /* 0xffffffffff0f7424 */ /* 0x000fce00078e00ff */
[----:B012---:R-:W-:Y:S05]  /*19320*/  WARPSYNC.COLLECTIVE R15, `(.L_x_418) ;  /* 0x000000000f0c7348 */ /* 0x007fea0003c00000 */
[----:B------:R-:W-:Y:S02]  /*19330*/  ELECT P6, UR62, PT ;  /* 0x00000000003e782f */ /* 0x000fe400038c0000 */
[----:B------:R-:W-:Y:S01]  /*19340*/  MOV R14, UR62 ;  /* 0x0000003e000e7c02 */ /* 0x000fe20008000f00 */
[----:B012---:R-:W-:Y:S10]  /*19350*/  ENDCOLLECTIVE ;  /* 0x000000000000791b */ /* 0x007ff40003800000 */
.L_x_418:
[----:B------:R-:W-:Y:S05]  /*19360*/  BSYNC B1 ;  /* 0x0000000000017941 */ /* 0x000fea0003800000 */
.L_x_417:
[----:B------:R-:W-:Y:S05]  /*19370*/  BRA `(.L_x_419) ;  /* 0xffffffc400787947 */ /* 0x000fea000383ffff */
.L_x_308:
[----:B-1----:R1:W3:Y:S02]  /*19380*/  SYNCS.PHASECHK.TRANS64.TRYWAIT P1, [R5+URZ+0x38840], R0 ;  /* 0x03884000050075a7 */ /* 0x0022e4000802017f */
[----:B---3--:R-:W-:Y:S05]  /*19390*/  @!P1 NANOSLEEP.SYNCS 0x989680 ;  /* 0x009896800000995d */ /* 0x008fea0003900000 */
[----:B------:R-:W3:Y:S02]  /*193a0*/  @!P1 SYNCS.PHASECHK.TRANS64 P1, [R5+URZ+0x38840], R0 ;  /* 0x03884000050095a7 */ /* 0x000ee4000802007f */
[----:B---3--:R-:W-:Y:S05]  /*193b0*/  @!P1 BRA `(.L_x_308) ;  /* 0xfffffffc00f09947 */ /* 0x008fea000383ffff */
[----:B------:R-:W-:Y:S05]  /*193c0*/  BRA `(.L_x_420) ;  /* 0xffffffc400a07947 */ /* 0x000fea000383ffff */
.L_x_310:
[----:B---3--:R3:W4:Y:S02]  /*193d0*/  SYNCS.PHASECHK.TRANS64.TRYWAIT P1, [R27+URZ+0x38840], R2 ;  /* 0x038840021b0075a7 */ /* 0x008724000802017f */
[----:B----4-:R-:W-:Y:S05]  /*193e0*/  @!P1 NANOSLEEP.SYNCS 0x989680 ;  /* 0x009896800000995d */ /* 0x010fea0003900000 */
[----:B------:R-:W4:Y:S02]  /*193f0*/  @!P1 SYNCS.PHASECHK.TRANS64 P1, [R27+URZ+0x38840], R2 ;  /* 0x038840021b0095a7 */ /* 0x000f24000802007f */
[----:B----4-:R-:W-:Y:S05]  /*19400*/  @!P1 BRA `(.L_x_310) ;  /* 0xfffffffc00f09947 */ /* 0x010fea000383ffff */
[----:B------:R-:W-:Y:S05]  /*19410*/  BRA `(.L_x_421) ;  /* 0xffffffc400ac7947 */ /* 0x000fea000383ffff */
.L_x_312:
[----:B----4-:R4:W0:Y:S02]  /*19420*/  SYNCS.PHASECHK.TRANS64.TRYWAIT P1, [R5+URZ+0x38860], R0 ;  /* 0x03886000050075a7 */ /* 0x010824000802017f */
[----:B0-----:R-:W-:Y:S05]  /*19430*/  @!P1 NANOSLEEP.SYNCS 0x989680 ;  /* 0x009896800000995d */ /* 0x001fea0003900000 */
[----:B------:R-:W0:Y:S02]  /*19440*/  @!P1 SYNCS.PHASECHK.TRANS64 P1, [R5+URZ+0x38860], R0 ;  /* 0x03886000050095a7 */ /* 0x000e24000802007f */
[----:B0-----:R-:W-:Y:S05]  /*19450*/  @!P1 BRA `(.L_x_312) ;  /* 0xfffffffc00f09947 */ /* 0x001fea000383ffff */
[----:B------:R-:W-:Y:S05]  /*19460*/  BRA `(.L_x_422) ;  /* 0xffffffc400a87947 */ /* 0x000fea000383ffff */
.L_x_423:
        /* <DEDUP_REMOVED lines=9> */
.L_x_15970:


//--------------------- .text._ZN7cutlass13device_kernelIN5flash11enable_sm90INS1_16FlashAttnFwdSm90INS1_25CollectiveMainloopFwdSm90ILi2EN4cute5tupleIJNS5_1CILi1EEES8_S8_EEENS6_IJNS7_ILi128EEENS7_ILi80EEENS7_ILi256EEEEEELi256ENS_6half_tEfNS_4arch4Sm90ELb0ELb0ELb0ELb1ELb1ELb1ELb0ELb1ELb1ELb1ELb1ELb0EEENS1_21CollectiveEpilogueFwdINS6_IJSA_SC_SB_EEES9_SE_SG_Li256ELb1ELb1ELb1ELb0EEENS1_36VarlenDynamicPersistentTileSchedulerILi128ELi80ELi256ELi128ELb1ELb1ELb1ELb0ELb1ELb1EEEEEEEEEvNT_6ParamsE --------------------------
	.section	.text._ZN7cutlass13device_kernelIN5flash11enable_sm90INS1_16FlashAttnFwdSm90INS1_25CollectiveMainloopFwdSm90ILi2EN4cute5tupleIJNS5_1CILi1EEES8_S8_EEENS6_IJNS7_ILi128EEENS7_ILi80EEENS7_ILi256EEEEEELi256ENS_6half_tEfNS_4arch4Sm90ELb0ELb0ELb0ELb1ELb1ELb1ELb0ELb1ELb1ELb1ELb1ELb0EEENS1_21CollectiveEpilogueFwdINS6_IJSA_SC_SB_EEES9_SE_SG_Li256ELb1ELb1ELb1ELb0EEENS1_36VarlenDynamicPersistentTileSchedulerILi128ELi80ELi256ELi128ELb1ELb1ELb1ELb0ELb1ELb1EEEEEEEEEvNT_6ParamsE,"ax",@progbits
	.align	128
.text._ZN7cutlass13device_kernelIN5flash11enable_sm90INS1_16FlashAttnFwdSm90INS1_25CollectiveMainloopFwdSm90ILi2EN4cute5tupleIJNS5_1CILi1EEES8_S8_EEENS6_IJNS7_ILi128EEENS7_ILi80EEENS7_ILi256EEEEEELi256ENS_6half_tEfNS_4arch4Sm90ELb0ELb0ELb0ELb1ELb1ELb1ELb0ELb1ELb1ELb1ELb1ELb0EEENS1_21CollectiveEpilogueFwdINS6_IJSA_SC_SB_EEES9_SE_SG_Li256ELb1ELb1ELb1ELb0EEENS1_36VarlenDynamicPersistentTileSchedulerILi128ELi80ELi256ELi128ELb1ELb1ELb1ELb0ELb1ELb1EEEEEEEEEvNT_6ParamsE:
        .type           _ZN7cutlass13device_kernelIN5flash11enable_sm90INS1_16FlashAttnFwdSm90INS1_25CollectiveMainloopFwdSm90ILi2EN4cute5tupleIJNS5_1CILi1EEES8_S8_EEENS6_IJNS7_ILi128EEENS7_ILi80EEENS7_ILi256EEEEEELi256ENS_6half_tEfNS_4arch4Sm90ELb0ELb0ELb0ELb1ELb1ELb1ELb0ELb1ELb1ELb1ELb1ELb0EEENS1_21CollectiveEpilogueFwdINS6_IJSA_SC_SB_EEES9_SE_SG_Li256ELb1ELb1ELb1ELb0EEENS1_36VarlenDynamicPersistentTileSchedulerILi128ELi80ELi256ELi128ELb1ELb1ELb1ELb0ELb1ELb1EEEEEEEEEvNT_6ParamsE,@function
        .size           _ZN7cutlass13device_kernelIN5flash11enable_sm90INS1_16FlashAttnFwdSm90INS1_25CollectiveMainloopFwdSm90ILi2EN4cute5tupleIJNS5_1CILi1EEES8_S8_EEENS6_IJNS7_ILi128EEENS7_ILi80EEENS7_ILi256EEEEEELi256ENS_6half_tEfNS_4arch4Sm90ELb0ELb0ELb0ELb1ELb1ELb1ELb0ELb1ELb1ELb1ELb1ELb0EEENS1_21CollectiveEpilogueFwdINS6_IJSA_SC_SB_EEES9_SE_SG_Li256ELb1ELb1ELb1ELb0EEENS1_36VarlenDynamicPersistentTileSchedulerILi128ELi80ELi256ELi128ELb1ELb1ELb1ELb0ELb1ELb1EEEEEEEEEvNT_6ParamsE,(.L_x_15971 - _ZN7cutlass13device_kernelIN5flash11enable_sm90INS1_16FlashAttnFwdSm90INS1_25CollectiveMainloopFwdSm90ILi2EN4cute5tupleIJNS5_1CILi1EEES8_S8_EEENS6_IJNS7_ILi128EEENS7_ILi80EEENS7_ILi256EEEEEELi256ENS_6half_tEfNS_4arch4Sm90ELb0ELb0ELb0ELb1ELb1ELb1ELb0ELb1ELb1ELb1ELb1ELb0EEENS1_21CollectiveEpilogueFwdINS6_IJSA_SC_SB_EEES9_SE_SG_Li256ELb1ELb1ELb1ELb0EEENS1_36VarlenDynamicPersistentTileSchedulerILi128ELi80ELi256ELi128ELb1ELb1ELb1ELb0ELb1ELb1EEEEEEEEEvNT_6ParamsE)
        .other          _ZN7cutlass13device_kernelIN5flash11enable_sm90INS1_16FlashAttnFwdSm90INS1_25CollectiveMainloopFwdSm90ILi2EN4cute5tupleIJNS5_1CILi1EEES8_S8_EEENS6_IJNS7_ILi128EEENS7_ILi80EEENS7_ILi256EEEEEELi256ENS_6half_tEfNS_4arch4Sm90ELb0ELb0ELb0ELb1ELb1ELb1ELb0ELb1ELb1ELb1ELb1ELb0EEENS1_21CollectiveEpilogueFwdINS6_IJSA_SC_SB_EEES9_SE_SG_Li256ELb1ELb1ELb1ELb0EEENS1_36VarlenDynamicPersistentTileSchedulerILi128ELi80ELi256ELi128ELb1ELb1ELb1ELb0ELb1ELb1EEEEEEEEEvNT_6ParamsE,@"STO_CUDA_ENTRY STV_DEFAULT"
_ZN7cutlass13device_kernelIN5flash11enable_sm90INS1_16FlashAttnFwdSm90INS1_25CollectiveMainloopFwdSm90ILi2EN4cute5tupleIJNS5_1CILi1EEES8_S8_EEENS6_IJNS7_ILi128EEENS7_ILi80EEENS7_ILi256EEEEEELi256ENS_6half_tEfNS_4arch4Sm90ELb0ELb0ELb0ELb1ELb1ELb1ELb0ELb1ELb1ELb1ELb1ELb0EEENS1_21CollectiveEpilogueFwdINS6_IJSA_SC_SB_EEES9_SE_SG_Li256ELb1ELb1ELb1ELb0EEENS1_36VarlenDynamicPersistentTileSchedulerILi128ELi80ELi256ELi128ELb1ELb1ELb1ELb0ELb1ELb1EEEEEEEEEvNT_6ParamsE:
[----:B------:R-:W0:Y:S02]  /*0000*/  LDC R1, c[0x0][0x28] ;  /* 0x00000a00ff017b82 */ /* 0x000e240000000800 */
[----:B0-----:R-:W-:Y:S01]  /*0010*/  VIADD R1, R1, 0xfffffe38 ;  /* 0xfffffe3801017836 */ /* 0x001fe20000000000 */
[----:B------:R-:W0:Y:S01]  /*0020*/  S2R R0, SR_TID.X ;  /* 0x0000000000007919 */ /* 0x000e220000002100 */
[----:B------:R-:W-:Y:S01]  /*0030*/  ELECT P0, URZ, PT ;  /* 0x00000000003f782f */ /* 0x000fe20003800000 */
[----:B------:R-:W-:Y:S01]  /*0040*/  BSSY B0, `(.L_x_424) ;  /* 0x000000e000007945 */ /* 0x000fe20003800000 */
[----:B0-----:R-:W-:-:S05]  /*0050*/  SHF.R.U32.HI R2, RZ, 0x5, R0 ;  /* 0x00000005ff027819 */ /* 0x001fca0000011600 */
[----:B------:R-:W0:Y:S02]  /*0060*/  SHFL.IDX PT, R3, R2, RZ, 0x1f ;  /* 0x00001fff02037589 */ /* 0x000e2400000e0000 */
[----:B0-----:R-:W-:Y:S02]  /*0070*/  ISETP.EQ.AND P0, PT, R3, RZ, P0 ;  /* 0x000000ff0300720c */ /* 0x001fe40000702270 */
[----:B------:R-:W-:-:S11]  /*0080*/  SHF.R.U32.HI R3, RZ, 0x7, R0 ;  /* 0x00000007ff037819 */ /* 0x000fd60000011600 */
[----:B------:R-:W-:Y:S05]  /*0090*/  @!P0 BRA `(.L_x_425) ;  /* 0x0000000000208947 */ /* 0x000fea0003800000 */
[----:B------:R-:W-:Y:S02]  /*00a0*/  ULDC.64 UR4, c[0x0][0x198] ;  /* 0x0000660000047ab9 */ /* 0x000fe40000000a00 */
[----:B------:R-:W-:Y:S02]  /*00b0*/  UIADD3 UR6, UP0, UR4, 0x570, URZ ;  /* 0x0000057004067890 */ /* 0x000fe4000ff1e03f */
[----:B------:R-:W-:Y:S02]  /*00c0*/  UIADD3 UR4, UP1, UR4, 0x670, URZ ;  /* 0x0000067004047890 */ /* 0x000fe4000ff3e03f */
[----:B------:R-:W-:Y:S02]  /*00d0*/  UIADD3.X UR7, URZ, UR5, URZ, UP0, !UPT ;  /* 0x000000053f077290 */ /* 0x000fe400087fe43f */
[----:B------:R-:W-:-:S07]  /*00e0*/  UIADD3.X UR5, URZ, UR5, URZ, UP1, !UPT ;  /* 0x000000053f057290 */ /* 0x000fce0008ffe43f */
[----:B------:R0:W-:Y:S02]  /*00f0*/  UTMACCTL.PF [UR6] ;  /* 0x00000000060079b9 */ /* 0x0001e40008040000 */
[----:B------:R0:W-:Y:S02]  /*0100*/  UTMACCTL.PF [UR4] ;  /* 0x00000000040079b9 */ /* 0x0001e40008040000 */
[----:B0-----:R-:W-:Y:S01]  /*0110*/  NOP ;  /* 0x0000000000007918 */ /* 0x001fe20000000000 */
.L_x_425:
[----:B------:R-:W-:Y:S05]  /*0120*/  BSYNC B0 ;  /* 0x0000000000007941 */ /* 0x000fea0003800000 */
.L_x_424:
[----:B------:R-:W-:Y:S01]  /*0130*/  VOTEU.ANY UP0, P0 ;  /* 0x00000000003f7886 */ /* 0x000fe20000000100 */
[----:B------:R-:W0:Y:S01]  /*0140*/  SHFL.IDX PT, R3, R3, RZ, 0x1f ;  /* 0x00001fff03037589 */ /* 0x000e2200000e0000 */
[----:B------:R-:W-:Y:S01]  /*0150*/  UMOV UR4, 0x80 ;  /* 0x0000008000047882 */ /* 0x000fe20000000000 */
[----:B------:R-:W-:Y:S01]  /*0160*/  UMOV UR7, 0x100 ;  /* 0x0000010000077882 */ /* 0x000fe20000000000 */
[----:B------:R-:W-:Y:S01]  /*0170*/  VOTEU.ANY UP1, P0 ;  /* 0x00000000003f7886 */ /* 0x000fe20000020100 */
[----:B------:R-:W1:Y:S01]  /*0180*/  @UP0 S2UR UR8, SR_CgaCtaId ;  /* 0x00000000000809c3 */ /* 0x000e620000008800 */
[----:B------:R-:W2:Y:S01]  /*0190*/  SHFL.IDX PT, R4, R2, RZ, 0x1f ;  /* 0x00001fff02047589 */ /* 0x000ea200000e0000 */
[----:B------:R-:W-:Y:S01]  /*01a0*/  @UP0 UMOV UR6, 0x400 ;  /* 0x0000040000060882 */ /* 0x000fe20000000000 */
[----:B------:R-:W-:-:S04]  /*01b0*/  @UP0 UIADD3 UR4, -UR4, 0x100000, URZ ;  /* 0x0010000004040890 */ /* 0x000fc8000fffe13f */
[----:B------:R-:W-:Y:S02]  /*01c0*/  @UP0 USHF.L.U32 UR5, UR4, 0xb, URZ ;  /* 0x0000000b04050899 */ /* 0x000fe4000800063f */
[----:B------:R-:W-:Y:S01]  /*01d0*/  @UP0 USHF.L.U32 UR4, UR4, 0x1, URZ ;  /* 0x0000000104040899 */ /* 0x000fe2000800063f */
[----:B------:R-:W-:Y:S01]  /*01e0*/  VOTEU.ANY UP2, P0 ;  /* 0x00000000003f7886 */ /* 0x000fe20000040100 */
[----:B0-----:R-:W-:Y:S01]  /*01f0*/  R2UR UR9, R3 ;  /* 0x00000000030972ca */ /* 0x001fe200000e0000 */
[----:B-1----:R-:W-:Y:S01]  /*0200*/  @UP0 ULEA UR8, UR8, UR6, 0x18 ;  /* 0x0000000608080291 */ /* 0x002fe2000f8ec03f */
[----:B--2---:R-:W-:Y:S01]  /*0210*/  ISETP.NE.AND P1, PT, R4, RZ, PT ;  /* 0x000000ff0400720c */ /* 0x004fe20003f25270 */
[----:B------:R-:W-:-:S04]  /*0220*/  @UP0 UIADD3 UR6, -UR7, 0x100000, URZ ;  /* 0x0010000007060890 */ /* 0x000fc8000fffe13f */
[----:B------:R-:W-:Y:S02]  /*0230*/  @UP0 USHF.L.U32 UR7, UR6, 0xb, URZ ;  /* 0x0000000b06070899 */ /* 0x000fe4000800063f */
[----:B------:R-:W-:-:S04]  /*0240*/  @UP0 USHF.L.U32 UR6, UR6, 0x1, URZ ;  /* 0x0000000106060899 */ /* 0x000fc8000800063f */
[----:B------:R-:W-:Y:S01]  /*0250*/  UISETP.NE.AND UP0, UPT, UR9, URZ, UPT ;  /* 0x0000003f0900728c */ /* 0x000fe2000bf05270 */
[----:B------:R-:W0:Y:S02]  /*0260*/  FENCE.VIEW.ASYNC.S ;  /* 0x00000000000073c6 */ /* 0x000e240000000000 */
[----:B0-----:R0:W1:Y:S05]  /*0270*/  @UP1 SYNCS.EXCH.64 URZ, [UR8+0x38800], UR4 ;  /* 0x03880004083f15b2 */ /* 0x00106a0008000100 */
[----:B------:R0:W2:Y:S01]  /*0280*/  @UP2 SYNCS.EXCH.64 URZ, [UR8+0x38820], UR6 ;  /* 0x03882006083f25b2 */ /* 0x0000a20008000100 */
        /* <DEDUP_REMOVED lines=14> */
[----:B0-----:R3:W4:Y:S08]  /*0370*/  SYNCS.EXCH.64 URZ, [UR8+0x38830], UR4 ;  /* 0x03883004083f75b2 */ /* 0x0017300008000100 */
[----:B------:R3:W0:Y:S01]  /*0380*/  SYNCS.EXCH.64 URZ, [UR8+0x38840], UR6 ;  /* 0x03884006083f75b2 */ /* 0x0006220008000100 */
[----:B------:R3:W0:Y:S01]  /*0390*/  SYNCS.EXCH.64 URZ, [UR8+0x38838], UR4 ;  /* 0x03883804083f75b2 */ /* 0x0006220008000100 */
[----:B------:R3:W0:Y:S02]  /*03a0*/  SYNCS.EXCH.64 URZ, [UR8+0x38848], UR6 ;  /* 0x03884806083f75b2 */ /* 0x0006240008000100 */
[----:B---3--:R-:W-:Y:S01]  /*03b0*/  NOP ;  /* 0x0000000000007918 */ /* 0x008fe20000000000 */
.L_x_426:
[----:B------:R-:W3:Y:S01]  /*03c0*/  SHFL.IDX PT, R3, R2, RZ, 0x1f ;  /* 0x00001fff02037589 */ /* 0x000ee200000e0000 */
[----:B------:R-:W-:Y:S01]  /*03d0*/  NOP ;  /* 0x0000000000007918 */ /* 0x000fe20000000000 */
[----:B---3--:R-:W-:-:S13]  /*03e0*/  ISETP.NE.AND P0, PT, R3, RZ, PT ;  /* 0x000000ff0300720c */ /* 0x008fda0003f05270 */
        /* <DEDUP_REMOVED lines=17> */
[----:B------:R3:W0:Y:S02]  /*0500*/  SYNCS.EXCH.64 URZ, [UR8+0x38868], UR6 ;  /* 0x03886806083f75b2 */ /* 0x0006240008000100 */
[----:B---3--:R-:W-:Y:S01]  /*0510*/  NOP ;  /* 0x0000000000007918 */ /* 0x008fe20000000000 */
.L_x_427:
[----:B------:R-:W3:Y:S01]  /*0520*/  SHFL.IDX PT, R3, R2, RZ, 0x1f ;  /* 0x00001fff02037589 */ /* 0x000ee200000e0000 */
[----:B------:R-:W-:Y:S01]  /*0530*/  NOP ;  /* 0x0000000000007918 */ /* 0x000fe20000000000 */
[----:B---3--:R-:W-:-:S13]  /*0540*/  ISETP.NE.AND P0, PT, R3, RZ, PT ;  /* 0x000000ff0300720c */ /* 0x008fda0003f05270 */
        /* <DEDUP_REMOVED lines=13> */
[----:B------:R3:W0:Y:S02]  /*0620*/  SYNCS.EXCH.64 URZ, [UR6+0x38888], UR4 ;  /* 0x03888804063f75b2 */ /* 0x0006240008000100 */
[----:B---3--:R-:W-:Y:S01]  /*0630*/  NOP ;  /* 0x0000000000007918 */ /* 0x008fe20000000000 */
.L_x_428:
        /* <DEDUP_REMOVED lines=22> */
.L_x_429:
        /* <DEDUP_REMOVED lines=22> */
.L_x_430:
[----:B------:R-:W-:Y:S01]  /*0900*/  PLOP3.LUT P0, PT, PT, PT, UP0, 0x80, 0x0 ;  /* 0x000000000000781c */ /* 0x000fe20003f0f008 */
[----:B------:R-:W-:Y:S01]  /*0910*/  UMOV UR60, 0x1 ;  /* 0x00000001003c7882 */ /* 0x000fe20000000000 */
[----:B------:R-:W-:Y:S01]  /*0920*/  NOP ;  /* 0x0000000000007918 */ /* 0x000fe20000000000 */
[----:B------:R-:W-:Y:S01]  /*0930*/  USEL UR60, UR60, 0x2, !UP0 ;  /* 0x000000023c3c7887 */ /* 0x000fe2000c000000 */
[----:B------:R-:W-:Y:S01]  /*0940*/  BSSY B9, `(.L_x_431) ;  /* 0x0002970000097945 */ /* 0x000fe20003800000 */
[----:B012-4-:R-:W-:Y:S08]  /*0950*/  BAR.SYNC.DEFER_BLOCKING 0x0 ;  /* 0x0000000000007b1d */ /* 0x017ff00000010000 */
[----:B------:R-:W-:Y:S05]  /*0960*/  @!P0 BRA `(.L_x_432) ;  /* 0x0000021c00348947 */ /* 0x000fea0003800000 */
.L_x_433:
[----:B------:R-:W-:-:S08]  /*0970*/  NOP ;  /* 0x0000000000007918 */ /* 0x000fd00000000000 */
[----:B------:R-:W0:Y:S02]  /*0980*/  USETMAXREG.TRY_ALLOC.CTAPOOL UP0, 0xe8 ;  /* 0x000000e8000079c8 */ /* 0x000e240008000600 */
[----:B0-----:R-:W-:-:S13]  /*0990*/  PLOP3.LUT P0, PT, PT, PT, UP0, 0x80, 0x0 ;  /* 0x000000000000781c */ /* 0x001fda0003f0f008 */
[----:B------:R-:W-:Y:S05]  /*09a0*/  @!P0 BRA `(.L_x_433) ;  /* 0xfffffffc00f08947 */ /* 0x000fea000383ffff */
[----:B------:R-:W0:Y:S08]  /*09b0*/  S2UR UR4, SR_CgaCtaId ;  /* 0x00000000000479c3 */ /* 0x000e300000008800 */
[----:B------:R-:W-:Y:S06]  /*09c0*/  BAR.ARV 0x8, 0x180 ;  /* 0x0206000000007b1d */ /* 0x000fec0000002000 */
[----:B------:R-:W-:-:S02]  /*09d0*/  MOV R23, 0x400 ;  /* 0x0000040000177802 */ /* 0x000fc40000000f00 */
[----:B------:R-:W-:Y:S01]  /*09e0*/  BAR.SYNC.DEFER_BLOCKING 0x5, 0x180 ;  /* 0x0146000000007b1d */ /* 0x000fe20000010000 */
[----:B0-----:R-:W-:-:S05]  /*09f0*/  IMAD.U32 R2, RZ, RZ, UR4 ;  /* 0x00000004ff027e24 */ /* 0x001fca000f8e00ff */
[----:B------:R-:W-:Y:S01]  /*0a00*/  ULDC UR4, c[0x0][0xc3c] ;  /* 0x00030f0000047ab9 */ /* 0x000fe20000000800 */
[----:B------:R-:W-:Y:S01]  /*0a10*/  LEA R23, R2, R23, 0x18 ;  /* 0x0000001702177211 */ /* 0x000fe200078ec0ff */
[----:B------:R-:W-:Y:S04]  /*0a20*/  STL [R1+0x64], R2 ;  /* 0x0000640201007387 */ /* 0x000fe80000100800 */
[----:B------:R-:W0:Y:S01]  /*0a30*/  LDS.128 R128, [R23+0x388d0] ;  /* 0x0388d00017807984 */ /* 0x000e220000000c00 */
[----:B------:R-:W-:Y:S06]  /*0a40*/  BAR.ARV 0x4, 0x180 ;  /* 0x0106000000007b1d */ /* 0x000fec0000002000 */
[----:B0-----:R-:W-:-:S13]  /*0a50*/  ISETP.GE.AND P0, PT, R131, UR4, PT ;  /* 0x0000000483007c0c */ /* 0x001fda000bf06270 */
[----:B------:R-:W-:Y:S05]  /*0a60*/  @P0 BRA `(.L_x_434) ;  /* 0x0000029400740947 */ /* 0x000fea0003800000 */
[----:B------:R-:W-:Y:S01]  /*0a70*/  VIADD R0, R0, 0xffffff80 ;  /* 0xffffff8000007836 */ /* 0x000fe20000000000 */
[----:B------:R-:W-:Y:S01]  /*0a80*/  R2UR UR4, R23 ;  /* 0x00000000170472ca */ /* 0x000fe200000e0000 */
[----:B------:R-:W-:Y:S01]  /*0a90*/  ULOP3.LUT UR5, UR60, 0x1, URZ, 0xfc, !UPT ;  /* 0x000000013c057892 */ /* 0x000fe2000f8efc3f */
[----:B------:R-:W-:Y:S01]  /*0aa0*/  IMAD.MOV.U32 R213, RZ, RZ, RZ ;  /* 0x000000ffffd57224 */ /* 0x000fe200078e00ff */
[----:B------:R-:W-:Y:S02]  /*0ab0*/  CS2R R226, SRZ ;  /* 0x0000000000e27805 */ /* 0x000fe4000001ff00 */
[----:B------:R-:W-:Y:S01]  /*0ac0*/  SHF.R.S32.HI R3, RZ, 0x1f, R0 ;  /* 0x0000001fff037819 */ /* 0x000fe20000011400 */
[----:B------:R-:W-:-:S03]  /*0ad0*/  IMAD.MOV.U32 R225, RZ, RZ, RZ ;  /* 0x000000ffffe17224 */ /* 0x000fc600078e00ff */
[CC--:B------:R-:W-:Y:S02]  /*0ae0*/  LEA.HI R2, R3.reuse, R0.reuse, RZ, 0x7 ;  /* 0x0000000003027211 */ /* 0x0c0fe400078f38ff */
[CC--:B------:R-:W-:Y:S02]  /*0af0*/  LEA.HI R5, R3.reuse, R0.reuse, RZ, 0x5 ;  /* 0x0000000003057211 */ /* 0x0c0fe400078f28ff */
[CC--:B------:R-:W-:Y:S01]  /*0b00*/  LEA.HI R4, R3.reuse, R0.reuse, RZ, 0x4 ;  /* 0x0000000003047211 */ /* 0x0c0fe200078f20ff */
[----:B------:R-:W-:Y:S01]  /*0b10*/  UIADD3 UR4, UR4, 0x14400, URZ ;  /* 0x0001440004047890 */ /* 0x000fe2000fffe03f */
[----:B------:R-:W-:Y:S02]  /*0b20*/  LOP3.LUT R7, R2, 0xffffff80, RZ, 0xc0, !PT ;  /* 0xffffff8002077812 */ /* 0x000fe400078ec0ff */
[CC--:B------:R-:W-:Y:S02]  /*0b30*/  LEA.HI R224, R3.reuse, R0.reuse, RZ, 0x3 ;  /* 0x0000000003e07211 */ /* 0x0c0fe400078f18ff */
[CC--:B------:R-:W-:Y:S01]  /*0b40*/  LEA.HI R6, R3.reuse, R0.reuse, RZ, 0x2 ;  /* 0x0000000003067211 */ /* 0x0c0fe200078f10ff */
[----:B------:R-:W-:Y:S01]  /*0b50*/  IMAD.IADD R20, R0, 0x1, -R7 ;  /* 0x0000000100147824 */ /* 0x000fe200078e0a07 */
[----:B------:R-:W-:-:S02]  /*0b60*/  LEA.HI R8, R3, R0, RZ, 0x6 ;  /* 0x0000000003087211 */ /* 0x000fc400078f30ff */
[----:B------:R-:W-:Y:S02]  /*0b70*/  SHF.L.U32 R5, R5, 0x5, RZ ;  /* 0x0000000505057819 */ /* 0x000fe400000006ff */
[----:B------:R-:W-:Y:S01]  /*0b80*/  LOP3.LUT R3, R4, 0x3fffff0, RZ, 0xc0, !PT ;  /* 0x03fffff004037812 */ /* 0x000fe200078ec0ff */
[----:B------:R-:W-:Y:S01]  /*0b90*/  STL [R1+0x120], R20 ;  /* 0x0001201401007387 */ /* 0x000fe20000100800 */
[----:B------:R-:W-:Y:S02]  /*0ba0*/  LOP3.LUT R11, R6, 0xfffffffc, RZ, 0xc0, !PT ;  /* 0xfffffffc060b7812 */ /* 0x000fe400078ec0ff */
[----:B------:R-:W-:Y:S01]  /*0bb0*/  LOP3.LUT R7, R224, 0xfffffff8, RZ, 0xc0, !PT ;  /* 0xfffffff8e0077812 */ /* 0x000fe200078ec0ff */
[C---:B------:R-:W-:Y:S01]  /*0bc0*/  IMAD.IADD R3, R0.reuse, 0x1, -R3 ;  /* 0x0000000100037824 */ /* 0x040fe200078e0a03 */
[----:B------:R-:W-:Y:S02]  /*0bd0*/  LOP3.LUT R6, R5, 0xfffffc00, RZ, 0xc0, !PT ;  /* 0xfffffc0005067812 */ /* 0x000fe400078ec0ff */
[----:B------:R-:W-:Y:S01]  /*0be0*/  SHF.R.S32.HI R5, RZ, 0x4, R4 ;  /* 0x00000004ff057819 */ /* 0x000fe20000011404 */
[----:B------:R-:W-:Y:S01]  /*0bf0*/  IMAD.IADD R14, R0, 0x1, -R7 ;  /* 0x00000001000e7824 */ /* 0x000fe200078e0a07 */
[----:B------:R-:W-:Y:S01]  /*0c00*/  SHF.R.S32.HI R224, RZ, 0x3, R224 ;  /* 0x00000003ffe07819 */ /* 0x000fe200000114e0 */
[----:B------:R-:W-:Y:S01]  /*0c10*/  IMAD R7, R3, 0x40, R6 ;  /* 0x0000004003077824 */ /* 0x000fe200078e0206 */
[----:B------:R-:W-:Y:S01]  /*0c20*/  SHF.R.S32.HI R3, RZ, 0x7, R2 ;  /* 0x00000007ff037819 */ /* 0x000fe20000011402 */
[----:B------:R-:W-:Y:S01]  /*0c30*/  IMAD.SHL.U32 R216, R14, 0x4, RZ ;  /* 0x000000040ed87824 */ /* 0x000fe200078e00ff */
[----:B------:R-:W-:Y:S01]  /*0c40*/  LEA.HI R4, R4, R5, RZ, 0x1 ;  /* 0x0000000504047211 */ /* 0x000fe200078f08ff */
[----:B------:R-:W-:Y:S01]  /*0c50*/  VIADD R6, R224, 0x60 ;  /* 0x00000060e0067836 */ /* 0x000fe20000000000 */
[----:B------:R-:W-:Y:S01]  /*0c60*/  SHF.R.S32.HI R9, RZ, 0x1f, R20 ;  /* 0x0000001fff097819 */ /* 0x000fe20000011414 */
[----:B------:R-:W-:Y:S01]  /*0c70*/  STL [R1+0x70], R14 ;  /* 0x0000700e01007387 */ /* 0x000fe20000100800 */
[----:B------:R-:W-:Y:S01]  /*0c80*/  LEA.HI R2, R2, R3, RZ, 0x1 ;  /* 0x0000000302027211 */ /* 0x000fe200078f08ff */
[----:B------:R-:W-:Y:S01]  /*0c90*/  VIADD R222, R216, 0x60 ;  /* 0x00000060d8de7836 */ /* 0x000fe20000000000 */
[----:B------:R-:W-:-:S02]  /*0ca0*/  LOP3.LUT R4, R4, 0x1ffffffe, RZ, 0xc0, !PT ;  /* 0x1ffffffe04047812 */ /* 0x000fc400078ec0ff */
[----:B------:R-:W-:Y:S02]  /*0cb0*/  LEA.HI R10, R9, R20, RZ, 0x2 ;  /* 0x00000014090a7211 */ /* 0x000fe400078f10ff */
[----:B------:R-:W-:Y:S01]  /*0cc0*/  IADD3 R12, R0, -R11, RZ ;  /* 0x8000000b000c7210 */ /* 0x000fe20007ffe0ff */
[----:B------:R-:W-:Y:S01]  /*0cd0*/  IMAD.IADD R4, R5, 0x1, -R4 ;  /* 0x0000000105047824 */ /* 0x000fe200078e0a04 */
[----:B------:R-:W-:Y:S02]  /*0ce0*/  LOP3.LUT R2, R2, 0x3fffffe, RZ, 0xc0, !PT ;  /* 0x03fffffe02027812 */ /* 0x000fe400078ec0ff */
[--C-:B------:R-:W-:Y:S02]  /*0cf0*/  SHF.R.S32.HI R0, RZ, 0x2, R10.reuse ;  /* 0x00000002ff007819 */ /* 0x100fe4000001140a */
[----:B------:R-:W-:Y:S02]  /*0d00*/  SHF.R.S32.HI R11, RZ, 0x1f, R10 ;  /* 0x0000001fff0b7819 */ /* 0x000fe4000001140a */
[----:B------:R-:W-:-:S02]  /*0d10*/  SHF.R.S32.HI R5, RZ, 0x1f, R6 ;  /* 0x0000001fff057819 */ /* 0x000fc40000011406 */
[----:B------:R-:W-:Y:S01]  /*0d20*/  IADD3 R2, R3, -R2, RZ ;  /* 0x8000000203027210 */ /* 0x000fe20007ffe0ff */
[----:B------:R-:W-:Y:S01]  /*0d30*/  IMAD R3, R4, 0x8, R7 ;  /* 0x0000000804037824 */ /* 0x000fe200078e0207 */
[----:B------:R-:W-:Y:S02]  /*0d40*/  LEA.HI R11, R11, R0, RZ, 0x3 ;  /* 0x000000000b0b7211 */ /* 0x000fe400078f18ff */
[----:B------:R-:W-:Y:S01]  /*0d50*/  LEA.HI R5, R5, R6, RZ, 0x3 ;  /* 0x0000000605057211 */ /* 0x000fe200078f18ff */
[----:B------:R-:W-:Y:S01]  /*0d60*/  IMAD.SHL.U32 R6, R6, 0x40, RZ ;  /* 0x0000004006067824 */ /* 0x000fe200078e00ff */
[----:B------:R-:W-:Y:S01]  /*0d70*/  LOP3.LUT R11, R11, 0xfffffff8, RZ, 0xc0, !PT ;  /* 0xfffffff80b0b7812 */ /* 0x000fe200078ec0ff */
[----:B------:R0:W-:Y:S01]  /*0d80*/  STL [R1+0x1c0], R3 ;  /* 0x0001c00301007387 */ /* 0x0001e20000100800 */
[----:B------:R-:W-:Y:S01]  /*0d90*/  LEA.HI R9, R9, R20, RZ, 0x5 ;  /* 0x0000001409097211 */ /* 0x000fe200078f28ff */
[----:B------:R-:W-:Y:S01]  /*0da0*/  IMAD.SHL.U32 R5, R5, 0x40, RZ ;  /* 0x0000004005057824 */ /* 0x000fe200078e00ff */
[----:B------:R-:W-:Y:S01]  /*0db0*/  SHF.L.U32 R16, R14, 0x3, RZ ;  /* 0x000000030e107819 */ /* 0x000fe200000006ff */
[----:B------:R-:W-:Y:S01]  /*0dc0*/  IMAD.IADD R0, R0, 0x1, -R11 ;  /* 0x0000000100007824 */ /* 0x000fe200078e0a0b */
[----:B------:R-:W-:Y:S01]  /*0dd0*/  LOP3.LUT R13, R6, 0x1c0, RZ, 0xc0, !PT ;  /* 0x000001c0060d7812 */ /* 0x000fe200078ec0ff */
[----:B------:R-:W-:Y:S01]  /*0de0*/  VIADD R6, R224, 0x20 ;  /* 0x00000020e0067836 */ /* 0x000fe20000000000 */
[----:B------:R-:W-:-:S02]  /*0df0*/  SHF.R.S32.HI R9, RZ, 0x5, R9 ;  /* 0x00000005ff097819 */ /* 0x000fc40000011409 */
[----:B------:R-:W-:Y:S01]  /*0e00*/  LOP3.LUT R5, R5, 0xfffffe00, RZ, 0xc0, !PT ;  /* 0xfffffe0005057812 */ /* 0x000fe200078ec0ff */
[----:B------:R-:W-:Y:S01]  /*0e10*/  IMAD.SHL.U32 R229, R6, 0x40, RZ ;  /* 0x0000004006e57824 */ /* 0x000fe200078e00ff */
[----:B0-----:R-:W-:Y:S01]  /*0e20*/  LEA.HI R3, R12, R12, RZ, 0x1 ;  /* 0x0000000c0c037211 */ /* 0x001fe200078f08ff */
[----:B------:R-:W-:Y:S01]  /*0e30*/  IMAD R9, R9, 0x10, R0 ;  /* 0x0000001009097824 */ /* 0x000fe200078e0200 */
[----:B------:R-:W-:Y:S01]  /*0e40*/  SHF.R.U32.HI R4, RZ, 0x3, R13 ;  /* 0x00000003ff047819 */ /* 0x000fe2000001160d */
[----:B------:R-:W-:Y:S01]  /*0e50*/  IMAD.SHL.U32 R0, R224, 0x40, RZ ;  /* 0x00000040e0007824 */ /* 0x000fe200078e00ff */
[----:B------:R-:W-:Y:S01]  /*0e60*/  LOP3.LUT R3, R3, 0x1ffffffe, RZ, 0xc0, !PT ;  /* 0x1ffffffe03037812 */ /* 0x000fe200078ec0ff */
[----:B------:R0:W-:Y:S01]  /*0e70*/  STL [R1+0x118], R5 ;  /* 0x0001180501007387 */ /* 0x0001e20000100800 */
[----:B------:R-:W-:Y:S01]  /*0e80*/  LOP3.LUT R7, R13, 0x38, R16, 0xf8, !PT ;  /* 0x000000380d077812 */ /* 0x000fe200078ef810 */
[----:B------:R-:W-:Y:S01]  /*0e90*/  IMAD R13, R2, 0x40, R9 ;  /* 0x00000040020d7824 */ /* 0x000fe200078e0209 */
[----:B------:R-:W-:Y:S01]  /*0ea0*/  IADD3 R220, R216, 0x40, RZ ;  /* 0x00000040d8dc7810 */ /* 0x000fe20007ffe0ff */
[----:B------:R-:W-:Y:S01]  /*0eb0*/  IMAD.IADD R3, R12, 0x1, -R3 ;  /* 0x000000010c037824 */ /* 0x000fe200078e0a03 */
[----:B------:R-:W-:-:S02]  /*0ec0*/  LOP3.LUT R12, R5, R7, R4, 0xf6, !PT ;  /* 0x00000007050c7212 */ /* 0x000fc400078ef604 */
[----:B------:R-:W-:Y:S01]  /*0ed0*/  LOP3.LUT R19, R0, 0x1c0, RZ, 0xc0, !PT ;  /* 0x000001c000137812 */ /* 0x000fe200078ec0ff */
[----:B------:R-:W-:Y:S01]  /*0ee0*/  IMAD.IADD R214, R216, 0x1, R220 ;  /* 0x00000001d8d67824 */ /* 0x000fe200078e02dc */
[----:B------:R-:W-:Y:S01]  /*0ef0*/  SHF.R.S32.HI R0, RZ, 0x1f, R6 ;  /* 0x0000001fff007819 */ /* 0x000fe20000011406 */
[----:B------:R-:W-:Y:S01]  /*0f00*/  STL [R1+0x1b8], R13 ;  /* 0x0001b80d01007387 */ /* 0x000fe20000100800 */
[----:B0-----:R-:W-:Y:S02]  /*0f10*/  IADD3 R5, R224, 0x40, RZ ;  /* 0x00000040e0057810 */ /* 0x001fe40007ffe0ff */
[----:B------:R-:W-:Y:S02]  /*0f20*/  LEA.HI R0, R0, R6, RZ, 0x3 ;  /* 0x0000000600007211 */ /* 0x000fe400078f18ff */
[----:B------:R-:W-:Y:S01]  /*0f30*/  SHF.R.S32.HI R2, RZ, 0x1f, R5 ;  /* 0x0000001fff027819 */ /* 0x000fe20000011405 */
[----:B------:R-:W-:Y:S01]  /*0f40*/  IMAD.SHL.U32 R228, R5, 0x40, RZ ;  /* 0x0000004005e47824 */ /* 0x000fe200078e00ff */
[----:B------:R-:W-:Y:S01]  /*0f50*/  SHF.L.U32 R8, R8, 0x3, RZ ;  /* 0x0000000308087819 */ /* 0x000fe200000006ff */
[----:B------:R-:W-:Y:S01]  /*0f60*/  IMAD.SHL.U32 R0, R0, 0x40, RZ ;  /* 0x0000004000007824 */ /* 0x000fe200078e00ff */
[----:B------:R-:W-:-:S02]  /*0f70*/  LEA.HI R2, R2, R5, RZ, 0x3 ;  /* 0x0000000502027211 */ /* 0x000fc400078f18ff */
[----:B------:R-:W-:Y:S02]  /*0f80*/  SHF.R.S32.HI R5, RZ, 0x1f, R214 ;  /* 0x0000001fff057819 */ /* 0x000fe400000114d6 */
[----:B------:R-:W-:Y:S01]  /*0f90*/  LOP3.LUT R229, R229, 0x1c0, RZ, 0xc0, !PT ;  /* 0x000001c0e5e57812 */ /* 0x000fe200078ec0ff */
[----:B------:R-:W-:Y:S01]  /*0fa0*/  IMAD.SHL.U32 R2, R2, 0x40, RZ ;  /* 0x0000004002027824 */ /* 0x000fe200078e00ff */
[CC--:B------:R-:W-:Y:S02]  /*0fb0*/  LEA.HI R4, R5.reuse, R214.reuse, RZ, 0x6 ;  /* 0x000000d605047211 */ /* 0x0c0fe400078f30ff */
[----:B------:R-:W-:Y:S02]  /*0fc0*/  LEA.HI R5, R5, R214, RZ, 0x3 ;  /* 0x000000d605057211 */ /* 0x000fe400078f18ff */
[----:B------:R-:W-:Y:S02]  /*0fd0*/  LOP3.LUT R228, R228, 0x1c0, RZ, 0xc0, !PT ;  /* 0x000001c0e4e47812 */ /* 0x000fe400078ec0ff */
[----:B------:R-:W-:-:S02]  /*0fe0*/  LOP3.LUT R21, R8, 0xfffffe00, RZ, 0xc0, !PT ;  /* 0xfffffe0008157812 */ /* 0x000fc400078ec0ff */
[----:B------:R-:W-:Y:S02]  /*0ff0*/  LOP3.LUT R15, R0, 0xfffffe00, RZ, 0xc0, !PT ;  /* 0xfffffe00000f7812 */ /* 0x000fe400078ec0ff */
[----:B------:R-:W-:Y:S01]  /*1000*/  SHF.R.U32.HI R24, RZ, 0x3, R19 ;  /* 0x00000003ff187819 */ /* 0x000fe20000011613 */
[----:B------:R-:W-:Y:S01]  /*1010*/  STL [R1+0x60], R21 ;  /* 0x0000601501007387 */ /* 0x000fe20000100800 */
[----:B------:R-:W-:Y:S02]  /*1020*/  LOP3.LUT R8, R2, 0xfffffe00, RZ, 0xc0, !PT ;  /* 0xfffffe0002087812 */ /* 0x000fe400078ec0ff */
[----:B------:R-:W-:Y:S01]  /*1030*/  LOP3.LUT R0, R19, 0x38, R5, 0xf8, !PT ;  /* 0x0000003813007812 */ /* 0x000fe200078ef805 */
[----:B------:R-:W-:Y:S01]  /*1040*/  STL [R1+0x5c], R15 ;  /* 0x00005c0f01007387 */ /* 0x000fe20000100800 */
[----:B------:R-:W-:Y:S02]  /*1050*/  SHF.R.U32.HI R18, RZ, 0x3, R229 ;  /* 0x00000003ff127819 */ /* 0x000fe400000116e5 */
[----:B------:R-:W-:Y:S01]  /*1060*/  SHF.R.U32.HI R14, RZ, 0x3, R228 ;  /* 0x00000003ff0e7819 */ /* 0x000fe200000116e4 */
[----:B------:R-:W-:Y:S01]  /*1070*/  STL [R1+0x58], R8 ;  /* 0x0000580801007387 */ /* 0x000fe20000100800 */
[----:B------:R-:W-:-:S02]  /*1080*/  SHF.L.U32 R4, R4, 0x7, RZ ;  /* 0x0000000704047819 */ /* 0x000fc400000006ff */
[--C-:B------:R-:W-:Y:S01]  /*1090*/  LOP3.LUT R2, R229, 0x38, R5.reuse, 0xf8, !PT ;  /* 0x00000038e5027812 */ /* 0x100fe200078ef805 */
[----:B------:R-:W-:Y:S01]  /*10a0*/  STL [R1+0x84], RZ ;  /* 0x000084ff01007387 */ /* 0x000fe20000100800 */
[----:B------:R-:W-:Y:S02]  /*10b0*/  LOP3.LUT R6, R228, 0x38, R5, 0xf8, !PT ;  /* 0x00000038e4067812 */ /* 0x000fe400078ef805 */
[----:B------:R-:W-:Y:S01]  /*10c0*/  LOP3.LUT R7, R0, R24, RZ, 0x3c, !PT ;  /* 0x0000001800077212 */ /* 0x000fe200078e3cff */
[----:B------:R-:W-:Y:S01]  /*10d0*/  IMAD.U32 R0, RZ, RZ, UR5 ;  /* 0x00000005ff007e24 */ /* 0x000fe2000f8e00ff */
[----:B------:R-:W-:Y:S02]  /*10e0*/  LOP3.LUT R4, R4, 0xffffe000, RZ, 0xc0, !PT ;  /* 0xffffe00004047812 */ /* 0x000fe400078ec0ff */
[----:B------:R-:W-:Y:S01]  /*10f0*/  LOP3.LUT R9, R2, R18, RZ, 0x3c, !PT ;  /* 0x0000001202097212 */ /* 0x000fe200078e3cff */
[----:B------:R-:W-:Y:S01]  /*1100*/  IMAD.U32 R2, RZ, RZ, UR4 ;  /* 0x00000004ff027e24 */ /* 0x000fe2000f8e00ff */
[----:B------:R-:W-:-:S02]  /*1110*/  LOP3.LUT R11, R6, R14, RZ, 0x3c, !PT ;  /* 0x0000000e060b7212 */ /* 0x000fc400078e3cff */
[----:B------:R-:W-:Y:S01]  /*1120*/  LOP3.LUT R0, R19, 0x38, R16, 0xf8, !PT ;  /* 0x0000003813007812 */ /* 0x000fe200078ef810 */
[----:B------:R-:W-:Y:S01]  /*1130*/  VIADD R19, R16, 0x80 ;  /* 0x0000008010137836 */ /* 0x000fe20000000000 */
[-C--:B------:R-:W-:Y:S01]  /*1140*/  IADD3 R7, R7, R4.reuse, R21 ;  /* 0x0000000407077210 */ /* 0x080fe20007ffe015 */
[----:B------:R0:W-:Y:S01]  /*1150*/  STL [R1+0x11c], R2 ;  /* 0x00011c0201007387 */ /* 0x0001e20000100800 */
[-C--:B------:R-:W-:Y:S02]  /*1160*/  IADD3 R9, R9, R4.reuse, R15 ;  /* 0x0000000409097210 */ /* 0x080fe40007ffe00f */
[----:B------:R-:W-:Y:S02]  /*1170*/  IADD3 R11, R11, R4, R8 ;  /* 0x000000040b0b7210 */ /* 0x000fe40007ffe008 */
[----:B------:R-:W-:Y:S02]  /*1180*/  LOP3.LUT R4, R21, R0, R24, 0xf6, !PT ;  /* 0x0000000015047212 */ /* 0x000fe400078ef618 */
[----:B------:R-:W-:-:S02]  /*1190*/  LOP3.LUT R10, R10, 0x7ffffffc, RZ, 0xc0, !PT ;  /* 0x7ffffffc0a0a7812 */ /* 0x000fc400078ec0ff */
[--C-:B------:R-:W-:Y:S01]  /*11a0*/  LOP3.LUT R0, R229, 0x38, R16.reuse, 0xf8, !PT ;  /* 0x00000038e5007812 */ /* 0x100fe200078ef810 */
[----:B------:R1:W-:Y:S01]  /*11b0*/  STL [R1+0x6c], R4 ;  /* 0x00006c0401007387 */ /* 0x0003e20000100800 */
[----:B0-----:R-:W-:Y:S01]  /*11c0*/  LOP3.LUT R2, R228, 0x38, R16, 0xf8, !PT ;  /* 0x00000038e4027812 */ /* 0x001fe200078ef810 */
[----:B------:R-:W-:Y:S01]  /*11d0*/  IMAD.IADD R10, R20, 0x1, -R10 ;  /* 0x00000001140a7824 */ /* 0x000fe200078e0a0a */
[----:B------:R-:W-:Y:S02]  /*11e0*/  LOP3.LUT R0, R15, R0, R18, 0xf6, !PT ;  /* 0x000000000f007212 */ /* 0x000fe400078ef612 */
[----:B------:R-:W-:Y:S01]  /*11f0*/  LOP3.LUT R2, R8, R2, R14, 0xf6, !PT ;  /* 0x0000000208027212 */ /* 0x000fe200078ef60e */
[----:B------:R-:W-:Y:S01]  /*1200*/  IMAD.SHL.U32 R43, R10, 0x2, RZ ;  /* 0x000000020a2b7824 */ /* 0x000fe200078e00ff */
[----:B------:R-:W-:Y:S02]  /*1210*/  LOP3.LUT R212, R5, 0xfffffff8, RZ, 0xc0, !PT ;  /* 0xfffffff805d47812 */ /* 0x000fe400078ec0ff */
[----:B------:R-:W-:Y:S01]  /*1220*/  IADD3 R22, R16, 0xc0, RZ ;  /* 0x000000c010167810 */ /* 0x000fe20007ffe0ff */
[C---:B------:R-:W-:Y:S01]  /*1230*/  VIADD R42, R43.reuse, 0x8 ;  /* 0x000000082b2a7836 */ /* 0x040fe20000000000 */
[----:B-1----:R-:W-:Y:S01]  /*1240*/  LEA R4, R4, UR4, 0x1 ;  /* 0x0000000404047c11 */ /* 0x002fe2000f8e08ff */
[C---:B------:R-:W-:Y:S01]  /*1250*/  VIADD R40, R43.reuse, 0x18 ;  /* 0x000000182b287836 */ /* 0x040fe20000000000 */
[C---:B------:R-:W-:Y:S01]  /*1260*/  IADD3 R41, R43.reuse, 0x10, RZ ;  /* 0x000000102b297810 */ /* 0x040fe20007ffe0ff */
[C---:B------:R-:W-:Y:S01]  /*1270*/  VIADD R39, R43.reuse, 0x20 ;  /* 0x000000202b277836 */ /* 0x040fe20000000000 */
[C---:B------:R-:W-:Y:S01]  /*1280*/  IADD3 R37, R43.reuse, 0x30, RZ ;  /* 0x000000302b257810 */ /* 0x040fe20007ffe0ff */
[----:B------:R0:W-:Y:S01]  /*1290*/  STL [R1+0x68], R4 ;  /* 0x0000680401007387 */ /* 0x0001e20000100800 */
[C---:B------:R-:W-:Y:S01]  /*12a0*/  VIADD R38, R43.reuse, 0x28 ;  /* 0x000000282b267836 */ /* 0x040fe20000000000 */
[C---:B------:R-:W-:Y:S01]  /*12b0*/  IADD3 R33, R43.reuse, 0x50, RZ ;  /* 0x000000502b217810 */ /* 0x040fe20007ffe0ff */
[C---:B------:R-:W-:Y:S01]  /*12c0*/  VIADD R36, R43.reuse, 0x38 ;  /* 0x000000382b247836 */ /* 0x040fe20000000000 */
[----:B------:R-:W-:Y:S01]  /*12d0*/  STL [R1+0x90], R43 ;  /* 0x0000902b01007387 */ /* 0x000fe20000100800 */
[C---:B------:R-:W-:Y:S01]  /*12e0*/  VIADD R35, R43.reuse, 0x40 ;  /* 0x000000402b237836 */ /* 0x040fe20000000000 */
[C---:B------:R-:W-:Y:S01]  /*12f0*/  IADD3 R29, R43.reuse, 0x70, RZ ;  /* 0x000000702b1d7810 */ /* 0x040fe20007ffe0ff */
[C---:B------:R-:W-:Y:S01]  /*1300*/  VIADD R34, R43.reuse, 0x48 ;  /* 0x000000482b227836 */ /* 0x040fe20000000000 */
[C---:B------:R-:W-:Y:S01]  /*1310*/  IADD3 R25, R43.reuse, 0x90, RZ ;  /* 0x000000902b197810 */ /* 0x040fe20007ffe0ff */
[C---:B------:R-:W-:Y:S01]  /*1320*/  VIADD R32, R43.reuse, 0x58 ;  /* 0x000000582b207836 */ /* 0x040fe20000000000 */
[----:B0-----:R-:W-:Y:S01]  /*1330*/  SHF.R.S32.HI R4, RZ, 0x3, R5 ;  /* 0x00000003ff047819 */ /* 0x001fe20000011405 */
[C---:B------:R-:W-:Y:S01]  /*1340*/  VIADD R31, R43.reuse, 0x60 ;  /* 0x000000602b1f7836 */ /* 0x040fe20000000000 */
[----:B------:R-:W-:Y:S01]  /*1350*/  LEA R5, R12, UR4, 0x1 ;  /* 0x000000040c057c11 */ /* 0x000fe2000f8e08ff */
[C---:B------:R-:W-:Y:S01]  /*1360*/  VIADD R30, R43.reuse, 0x68 ;  /* 0x000000682b1e7836 */ /* 0x040fe20000000000 */
[C---:B------:R-:W-:Y:S01]  /*1370*/  IADD3 R18, R43.reuse, 0xb0, RZ ;  /* 0x000000b02b127810 */ /* 0x040fe20007ffe0ff */
[----:B------:R0:W-:Y:S01]  /*1380*/  STL [R1+0x114], R4 ;  /* 0x0001140401007387 */ /* 0x0001e20000100800 */
[C---:B------:R-:W-:Y:S01]  /*1390*/  VIADD R28, R43.reuse, 0x78 ;  /* 0x000000782b1c7836 */ /* 0x040fe20000000000 */
[C---:B------:R-:W-:Y:S01]  /*13a0*/  IADD3 R10, R43.reuse, 0xd0, RZ ;  /* 0x000000d02b0a7810 */ /* 0x040fe20007ffe0ff */
[C---:B------:R-:W-:Y:S01]  /*13b0*/  VIADD R27, R43.reuse, 0x80 ;  /* 0x000000802b1b7836 */ /* 0x040fe20000000000 */
[----:B------:R1:W-:Y:S01]  /*13c0*/  STL [R1+0x1a0], R5 ;  /* 0x0001a00501007387 */ /* 0x0003e20000100800 */
[C---:B------:R-:W-:Y:S01]  /*13d0*/  VIADD R26, R43.reuse, 0x88 ;  /* 0x000000882b1a7836 */ /* 0x040fe20000000000 */
[----:B------:R-:W-:Y:S01]  /*13e0*/  SHF.R.S32.HI R17, RZ, 0x1f, R16 ;  /* 0x0000001fff117819 */ /* 0x000fe20000011410 */
[C---:B------:R-:W-:Y:S01]  /*13f0*/  VIADD R24, R43.reuse, 0x98 ;  /* 0x000000982b187836 */ /* 0x040fe20000000000 */
[----:B------:R-:W-:Y:S01]  /*1400*/  IADD3 R221, R216, 0x20, RZ ;  /* 0x00000020d8dd7810 */ /* 0x000fe20007ffe0ff */
[C---:B------:R-:W-:Y:S01]  /*1410*/  VIADD R21, R43.reuse, 0xa0 ;  /* 0x000000a02b157836 */ /* 0x040fe20000000000 */
[----:B0-----:R-:W-:Y:S01]  /*1420*/  LEA R4, R0, UR4, 0x1 ;  /* 0x0000000400047c11 */ /* 0x001fe2000f8e08ff */
[C---:B------:R-:W-:Y:S01]  /*1430*/  VIADD R20, R43.reuse, 0xa8 ;  /* 0x000000a82b147836 */ /* 0x040fe20000000000 */
[----:B------:R-:W-:Y:S01]  /*1440*/  LEA R0, R2, UR4, 0x1 ;  /* 0x0000000402007c11 */ /* 0x000fe2000f8e08ff */
[C---:B------:R-:W-:Y:S01]  /*1450*/  VIADD R15, R43.reuse, 0xb8 ;  /* 0x000000b82b0f7836 */ /* 0x040fe20000000000 */
[----:B------:R-:W-:Y:S01]  /*1460*/  SHF.R.S32.HI R2, RZ, 0x1f, R41 ;  /* 0x0000001fff027819 */ /* 0x000fe20000011429 */
        /* <DEDUP_REMOVED lines=9> */
[C---:B-1----:R-:W-:Y:S01]  /*1500*/  VIADD R5, R43.reuse, 0xe8 ;  /* 0x000000e82b057836 */ /* 0x042fe20000000000 */
[----:B0-----:R-:W-:-:S02]  /*1510*/  IADD3 R4, R43, 0xf0, RZ ;  /* 0x000000f02b047810 */ /* 0x001fc40007ffe0ff */
[----:B------:R-:W-:Y:S01]  /*1520*/  STL [R1+0x108], R41 ;  /* 0x0001082901007387 */ /* 0x000fe20000100800 */
[----:B------:R-:W-:Y:S01]  /*1530*/  SHF.R.S32.HI R215, RZ, 0x1f, R212 ;  /* 0x0000001fffd77819 */ /* 0x000fe200000114d4 */
[----:B--2---:R-:W-:Y:S02]  /*1540*/  VIADD R0, R43, 0xf8 ;  /* 0x000000f82b007836 */ /* 0x004fe40000000000 */
[----:B------:R0:W-:Y:S01]  /*1550*/  STL [R1+0x104], R40 ;  /* 0x0001042801007387 */ /* 0x0001e20000100800 */
[----:B---3--:R-:W-:-:S03]  /*1560*/  SHF.R.S32.HI R42, RZ, 0x1f, R42 ;  /* 0x0000001fff2a7819 */ /* 0x008fc6000001142a */
[----:B------:R-:W-:Y:S04]  /*1570*/  STL [R1+0x100], R39 ;  /* 0x0001002701007387 */ /* 0x000fe80000100800 */
[----:B------:R1:W-:Y:S01]  /*1580*/  STL [R1+0xfc], R38 ;  /* 0x0000fc2601007387 */ /* 0x0003e20000100800 */
[----:B0-----:R-:W-:-:S03]  /*1590*/  SHF.R.S32.HI R40, RZ, 0x1f, R40 ;  /* 0x0000001fff287819 */ /* 0x001fc60000011428 */
[----:B------:R0:W-:Y:S04]  /*15a0*/  STL [R1+0xf8], R37 ;  /* 0x0000f82501007387 */ /* 0x0001e80000100800 */
[----:B------:R-:W-:Y:S01]  /*15b0*/  STL [R1+0xf4], R36 ;  /* 0x0000f42401007387 */ /* 0x000fe20000100800 */
[----:B-1----:R-:W-:-:S03]  /*15c0*/  SHF.R.S32.HI R38, RZ, 0x1f, R38 ;  /* 0x0000001fff267819 */ /* 0x002fc60000011426 */
        /* <DEDUP_REMOVED lines=40> */
[----:B------:R-:W-:Y:S01]  /*1850*/  STL [R1+0x94], R0 ;  /* 0x0000940001007387 */ /* 0x000fe20000100800 */
[----:B0-----:R-:W-:-:S03]  /*1860*/  SHF.R.S32.HI R4, RZ, 0x1f, R4 ;  /* 0x0000001fff047819 */ /* 0x001fc60000011404 */
[----:B------:R0:W-:Y:S04]  /*1870*/  STL [R1+0x198], R2 ;  /* 0x0001980201007387 */ /* 0x0001e80000100800 */
[----:B------:R-:W-:Y:S01]  /*1880*/  STL [R1+0x194], R40 ;  /* 0x0001942801007387 */ /* 0x000fe20000100800 */
[----:B0-----:R-:W-:-:S05]  /*1890*/  SHF.R.S32.HI R2, RZ, 0x1f, R39 ;  /* 0x0000001fff027819 */ /* 0x001fca0000011427 */
[----:B------:R0:W-:Y:S04]  /*18a0*/  STL [R1+0x190], R2 ;  /* 0x0001900201007387 */ /* 0x0001e80000100800 */
[----:B------:R-:W-:Y:S04]  /*18b0*/  STL [R1+0x18c], R38 ;  /* 0x00018c2601007387 */ /* 0x000fe80000100800 */
        /* <DEDUP_REMOVED lines=33> */
[----:B0-----:R-:W-:Y:S01]  /*1ad0*/  SHF.R.S32.HI R2, RZ, 0x1f, R0 ;  /* 0x0000001fff027819 */ /* 0x001fe20000011400 */
[----:B------:R-:W-:Y:S01]  /*1ae0*/  IMAD R0, R3, 0x8, R13 ;  /* 0x0000000803007824 */ /* 0x000fe200078e020d */
[----:B------:R-:W-:-:S03]  /*1af0*/  LEA R3, R7, UR4, 0x1 ;  /* 0x0000000407037c11 */ /* 0x000fc6000f8e08ff */
[----:B------:R0:W-:Y:S04]  /*1b00*/  STL [R1+0x124], R2 ;  /* 0x0001240201007387 */ /* 0x0001e80000100800 */
[----:B------:R1:W-:Y:S04]  /*1b10*/  STL [R1+0x1bc], R0 ;  /* 0x0001bc0001007387 */ /* 0x0003e80000100800 */
[----:B------:R2:W-:Y:S01]  /*1b20*/  STL [R1+0x1b4], R3 ;  /* 0x0001b40301007387 */ /* 0x0005e20000100800 */
[----:B0-----:R-:W-:Y:S02]  /*1b30*/  LEA R2, R9, UR4, 0x1 ;  /* 0x0000000409027c11 */ /* 0x001fe4000f8e08ff */
[----:B-1----:R-:W-:-:S05]  /*1b40*/  LEA R0, R11, UR4, 0x1 ;  /* 0x000000040b007c11 */ /* 0x002fca000f8e08ff */
[----:B------:R2:W-:Y:S04]  /*1b50*/  STL [R1+0x1a4], R0 ;  /* 0x0001a40001007387 */ /* 0x0005e80000100800 */
[----:B------:R2:W-:Y:S02]  /*1b60*/  STL [R1+0x1ac], R2 ;  /* 0x0001ac0201007387 */ /* 0x0005e40000100800 */
.L_x_679:
[----:B0-234-:R-:W0:Y:S01]  /*1b70*/  LDC.64 R2, c[0x0][0xc88] ;  /* 0x00032200ff027b82 */ /* 0x01de220000000a00 */
[----:B------:R-:W-:Y:S01]  /*1b80*/  ULDC.64 UR10, c[0x0][0x208] ;  /* 0x00008200000a7ab9 */ /* 0x000fe20000000a00 */
[----:B------:R-:W-:Y:S01]  /*1b90*/  ULDC.64 UR4, c[0x0][0xa28] ;  /* 0x00028a0000047ab9 */ /* 0x000fe20000000a00 */
[----:B------:R-:W-:Y:S01]  /*1ba0*/  ULDC.64 UR8, c[0x0][0xa18] ;  /* 0x0002860000087ab9 */ /* 0x000fe20000000a00 */
[----:B------:R-:W-:Y:S01]  /*1bb0*/  ULDC.64 UR6, c[0x0][0xa08] ;  /* 0x0002820000067ab9 */ /* 0x000fe20000000a00 */
[----:B0-----:R-:W-:-:S05]  /*1bc0*/  IMAD.WIDE R2, R131, 0x4, R2 ;  /* 0x0000000483027825 */ /* 0x001fca00078e0202 */
[----:B------:R-:W2:Y:S01]  /*1bd0*/  LDG.E R26, desc[UR10][R2.64] ;  /* 0x0000000a021a7981 */ /* 0x000ea2000c1e1900 */
[----:B------:R-:W-:Y:S01]  /*1be0*/  ISETP.NE.U32.AND P2, PT, RZ, UR4, PT ;  /* 0x00000004ff007c0c */ /* 0x000fe2000bf45070 */
[----:B------:R-:W-:Y:S01]  /*1bf0*/  IMAD.MOV.U32 R114, RZ, RZ, RZ ;  /* 0x000000ffff727224 */ /* 0x000fe200078e00ff */
[----:B------:R-:W-:Y:S02]  /*1c00*/  ISETP.NE.U32.AND P1, PT, RZ, UR8, PT ;  /* 0x00000008ff007c0c */ /* 0x000fe4000bf25070 */
[----:B------:R-:W-:Y:S02]  /*1c10*/  ISETP.NE.AND.EX P2, PT, RZ, UR5, PT, P2 ;  /* 0x00000005ff007c0c */ /* 0x000fe4000bf45320 */
[----:B------:R-:W-:Y:S02]  /*1c20*/  ISETP.NE.AND.EX P1, PT, RZ, UR9, PT, P1 ;  /* 0x00000009ff007c0c */ /* 0x000fe4000bf25310 */
[----:B------:R-:W-:Y:S02]  /*1c30*/  MOV R8, RZ ;  /* 0x000000ff00087202 */ /* 0x000fe40000000f00 */
[----:B------:R-:W-:-:S04]  /*1c40*/  ISETP.NE.U32.AND P0, PT, RZ, UR6, PT ;  /* 0x00000006ff007c0c */ /* 0x000fc8000bf05070 */
[----:B------:R-:W-:Y:S02]  /*1c50*/  ISETP.NE.AND.EX P0, PT, RZ, UR7, PT, P0 ;  /* 0x00000007ff007c0c */ /* 0x000fe4000bf05300 */
[C---:B------:R-:W-:Y:S02]  /*1c60*/  LOP3.LUT R6, R130.reuse, 0xff000000, RZ, 0xc0, !PT ;  /* 0xff00000082067812 */ /* 0x040fe400078ec0ff */
[----:B-----5:R-:W-:Y:S02]  /*1c70*/  LOP3.LUT R223, R130, 0xffff, RZ, 0xc0, !PT ;  /* 0x0000ffff82df7812 */ /* 0x020fe400078ec0ff */
[----:B--2---:R-:W-:Y:S01]  /*1c80*/  SHF.R.S32.HI R0, RZ, 0x1f, R26 ;  /* 0x0000001fff007819 */ /* 0x004fe2000001141a */
[C---:B------:R-:W-:Y:S01]  /*1c90*/  IMAD.SHL.U32 R28, R26.reuse, 0x4, RZ ;  /* 0x000000041a1c7824 */ /* 0x040fe200078e00ff */
[----:B------:R-:W-:Y:S01]  /*1ca0*/  STL [R1+0x78], R26 ;  /* 0x0000781a01007387 */ /* 0x000fe20000100800 */
[C---:B------:R-:W-:Y:S02]  /*1cb0*/  @P2 LEA R4, P3, R26.reuse, UR4, 0x2 ;  /* 0x000000041a042c11 */ /* 0x040fe4000f8610ff */
[C-C-:B------:R-:W-:Y:S01]  /*1cc0*/  SHF.L.U64.HI R27, R26.reuse, 0x2, R0.reuse ;  /* 0x000000021a1b7819 */ /* 0x140fe20000010200 */
[----:B------:R0:W-:Y:S01]  /*1cd0*/  STL [R1+0x110], R0 ;  /* 0x0001100001007387 */ /* 0x0001e20000100800 */
[----:B------:R-:W-:Y:S01]  /*1ce0*/  ULDC UR4, c[0x0][0x288] ;  /* 0x0000a20000047ab9 */ /* 0x000fe20000000800 */
[----:B------:R-:W-:-:S02]  /*1cf0*/  @P2 LEA.HI.X R5, R26, UR5, R0, 0x2, P3 ;  /* 0x000000051a052c11 */ /* 0x000fc400098f1400 */
[----:B------:R1:W-:Y:S01]  /*1d00*/  STL [R1+0x7c], R28 ;  /* 0x00007c1c01007387 */ /* 0x0003e20000100800 */
[----:B------:R-:W-:Y:S01]  /*1d10*/  IMAD.U32 R132, RZ, RZ, UR4 ;  /* 0x00000004ff847e24 */ /* 0x000fe2000f8e00ff */
[----:B------:R-:W-:Y:S01]  /*1d20*/  ULDC.64 UR4, c[0x0][0x418] ;  /* 0x0001060000047ab9 */ /* 0x000fe20000000a00 */
[----:B------:R-:W-:Y:S01]  /*1d30*/  IADD3 R2, P4, R28, UR6, RZ ;  /* 0x000000061c027c10 */ /* 0x000fe2000ff9e0ff */
[----:B------:R1:W-:Y:S01]  /*1d40*/  STL [R1+0x80], R27 ;  /* 0x0000801b01007387 */ /* 0x0003e20000100800 */
[----:B------:R-:W-:Y:S02]  /*1d50*/  UISETP.NE.U32.AND UP0, UPT, UR4, URZ, UPT ;  /* 0x0000003f0400728c */ /* 0x000fe4000bf05070 */
[----:B------:R-:W-:Y:S01]  /*1d60*/  IADD3.X R3, R27, UR7, RZ, P4, !PT ;  /* 0x000000071b037c10 */ /* 0x000fe2000a7fe4ff */
[----:B------:R1:W-:Y:S01]  /*1d70*/  STL [R1+0x88], R129 ;  /* 0x0000888101007387 */ /* 0x0003e20000100800 */
[----:B------:R-:W-:Y:S01]  /*1d80*/  UISETP.NE.AND.EX UP0, UPT, UR5, URZ, UPT, UP0 ;  /* 0x0000003f0500728c */ /* 0x000fe2000bf05300 */
[----:B------:R-:W-:-:S02]  /*1d90*/  ULDC UR4, c[0x0][0x424] ;  /* 0x0001090000047ab9 */ /* 0x000fc40000000800 */
[----:B------:R2:W5:Y:S01]  /*1da0*/  @P2 LDG.E R8, desc[UR10][R4.64] ;  /* 0x0000000a04082981 */ /* 0x000562000c1e1900 */
[----:B------:R-:W-:Y:S01]  /*1db0*/  USEL UR4, UR4, 0x1, UP0 ;  /* 0x0000000104047887 */ /* 0x000fe20008000000 */
[----:B------:R-:W-:Y:S01]  /*1dc0*/  ULDC UR5, c[0x0][0x2f0] ;  /* 0x0000bc0000057ab9 */ /* 0x000fe20000000800 */
[----:B0-----:R-:W-:Y:S01]  /*1dd0*/  LOP3.LUT R0, R130, 0xff0000, RZ, 0xc0, !PT ;  /* 0x00ff000082007812 */ /* 0x001fe200078ec0ff */
[----:B------:R-:W5:Y:S01]  /*1de0*/  @P0 LDG.E R114, desc[UR10][R2.64] ;  /* 0x0000000a02720981 */ /* 0x000f62000c1e1900 */
[----:B--2---:R-:W-:-:S04]  /*1df0*/  @P1 IADD3 R4, P2, R28, UR8, RZ ;  /* 0x000000081c041c10 */ /* 0x004fc8000ff5e0ff */
[----:B------:R-:W-:Y:S01]  /*1e00*/  @P1 IADD3.X R5, R27, UR9, RZ, P2, !PT ;  /* 0x000000091b051c10 */ /* 0x000fe200097fe4ff */
[----:B------:R-:W-:Y:S02]  /*1e10*/  ULDC.64 UR8, c[0x0][0xa20] ;  /* 0x0002880000087ab9 */ /* 0x000fe40000000a00 */
[----:B------:R-:W-:Y:S01]  /*1e20*/  ISETP.NE.U32.AND P2, PT, RZ, UR8, PT ;  /* 0x00000008ff007c0c */ /* 0x000fe2000bf45070 */
[----:B------:R-:W-:Y:S01]  /*1e30*/  UIMAD UR4, UR4, UR5, URZ ;  /* 0x00000005040472a4 */ /* 0x000fe2000f8e023f */
[----:B------:R0:W5:Y:S02]  /*1e40*/  @P1 LDG.E R132, desc[UR10][R4.64] ;  /* 0x0000000a04841981 */ /* 0x000164000c1e1900 */
[----:B------:R-:W-:Y:S01]  /*1e50*/  ISETP.NE.AND.EX P2, PT, RZ, UR9, PT, P2 ;  /* 0x00000009ff007c0c */ /* 0x000fe2000bf45320 */
[----:B------:R-:W-:Y:S01]  /*1e60*/  ULDC UR5, c[0x0][0x348] ;  /* 0x0000d20000057ab9 */ /* 0x000fe20000000800 */
[----:B0-----:R-:W-:-:S04]  /*1e70*/  SHF.R.U32.HI R5, RZ, 0x8, R6 ;  /* 0x00000008ff057819 */ /* 0x001fc80000011606 */
[----:B------:R-:W-:Y:S01]  /*1e80*/  LEA.HI R6, R0, R5, RZ, 0x10 ;  /* 0x0000000500067211 */ /* 0x000fe200078f80ff */
[----:B-1----:R-:W-:Y:S06]  /*1e90*/  @P1 BRA `(.L_x_435) ;  /* 0x0000000000281947 */ /* 0x002fec0003800000 */
[----:B------:R-:W-:Y:S02]  /*1ea0*/  ULDC.64 UR6, c[0x0][0xa00] ;  /* 0x0002800000067ab9 */ /* 0x000fe40000000a00 */
[----:B------:R-:W-:-:S04]  /*1eb0*/  ISETP.NE.U32.AND P1, PT, RZ, UR6, PT ;  /* 0x00000006ff007c0c */ /* 0x000fc8000bf25070 */
[----:B------:R-:W-:-:S13]  /*1ec0*/  ISETP.NE.AND.EX P1, PT, RZ, UR7, PT, P1 ;  /* 0x00000007ff007c0c */ /* 0x000fda000bf25310 */
[----:B------:R-:W-:Y:S05]  /*1ed0*/  @!P1 BRA `(.L_x_435) ;  /* 0x0000000000189947 */ /* 0x000fea0003800000 */
[----:B------:R-:W0:Y:S01]  /*1ee0*/  LDC.64 R4, c[0x0][0xa00] ;  /* 0x00028000ff047b82 */ /* 0x000e220000000a00 */
[----:B------:R-:W-:Y:S01]  /*1ef0*/  ULDC.64 UR6, c[0x0][0x208] ;  /* 0x0000820000067ab9 */ /* 0x000fe20000000a00 */
[----:B0-----:R-:W-:-:S05]  /*1f00*/  IMAD.WIDE R4, R26, 0x4, R4 ;  /* 0x000000041a047825 */ /* 0x001fca00078e0204 */
[----:B-----5:R-:W2:Y:S04]  /*1f10*/  LDG.E R132, desc[UR6][R4.64] ;  /* 0x0000000604847981 */ /* 0x020ea8000c1e1900 */
[----:B------:R-:W2:Y:S02]  /*1f20*/  LDG.E R7, desc[UR6][R4.64+0x4] ;  /* 0x0000040604077981 */ /* 0x000ea4000c1e1900 */
[----:B--2---:R-:W-:-:S07]  /*1f30*/  IMAD.IADD R132, R7, 0x1, -R132 ;  /* 0x0000000107847824 */ /* 0x004fce00078e0a84 */
.L_x_435:
[----:B------:R-:W-:Y:S01]  /*1f40*/  MOV R24, UR5 ;  /* 0x0000000500187c02 */ /* 0x000fe20008000f00 */
[----:B------:R-:W-:Y:S01]  /*1f50*/  IMAD.U32 R25, RZ, RZ, UR4 ;  /* 0x00000004ff197e24 */ /* 0x000fe2000f8e00ff */
[----:B------:R-:W-:Y:S06]  /*1f60*/  @!P2 BRA `(.L_x_436) ;  /* 0x000000000014a947 */ /* 0x000fec0003800000 */
[----:B------:R-:W-:Y:S01]  /*1f70*/  IADD3 R2, P0, R28, UR8, RZ ;  /* 0x000000081c027c10 */ /* 0x000fe2000ff1e0ff */
[----:B------:R-:W-:-:S03]  /*1f80*/  ULDC.64 UR4, c[0x0][0x208] ;  /* 0x0000820000047ab9 */ /* 0x000fc60000000a00 */
[----:B------:R-:W-:-:S05]  /*1f90*/  IADD3.X R3, R27, UR9, RZ, P0, !PT ;  /* 0x000000091b037c10 */ /* 0x000fca00087fe4ff */
[----:B------:R0:W5:Y:S01]  /*1fa0*/  LDG.E R25, desc[UR4][R2.64] ;  /* 0x0000000402197981 */ /* 0x000162000c1e1900 */
[----:B------:R-:W-:Y:S05]  /*1fb0*/  BRA `(.L_x_437) ;  /* 0x0000000000147947 */ /* 0x000fea0003800000 */
.L_x_436:
[----:B------:R-:W-:Y:S05]  /*1fc0*/  @!P0 BRA `(.L_x_437) ;  /* 0x0000000000108947 */ /* 0x000fea0003800000 */
[----:B------:R-:W-:Y:S02]  /*1fd0*/  ULDC.64 UR4, c[0x0][0x208] ;  /* 0x0000820000047ab9 */ /* 0x000fe40000000a00 */
[----:B------:R-:W2:Y:S04]  /*1fe0*/  LDG.E R0, desc[UR4][R2.64] ;  /* 0x0000000402007981 */ /* 0x000ea8000c1e1900 */
[----:B------:R-:W2:Y:S02]  /*1ff0*/  LDG.E R25, desc[UR4][R2.64+0x4] ;  /* 0x0000040402197981 */ /* 0x000ea4000c1e1900 */
[----:B--2---:R-:W-:-:S07]  /*2000*/  IMAD.IADD R25, R25, 0x1, -R0 ;  /* 0x0000000119197824 */ /* 0x004fce00078e0a00 */
.L_x_437:
[----:B------:R-:W-:Y:S01]  /*2010*/  ULDC.64 UR4, c[0x0][0xa10] ;  /* 0x0002840000047ab9 */ /* 0x000fe20000000a00 */
[----:B------:R-:W-:Y:S01]  /*2020*/  ULDC.64 UR6, c[0x0][0x208] ;  /* 0x0000820000067ab9 */ /* 0x000fe20000000a00 */
[----:B------:R-:W-:-:S04]  /*2030*/  ISETP.NE.U32.AND P0, PT, RZ, UR4, PT ;  /* 0x00000004ff007c0c */ /* 0x000fc8000bf05070 */
[----:B------:R-:W-:Y:S01]  /*2040*/  ISETP.NE.AND.EX P0, PT, RZ, UR5, PT, P0 ;  /* 0x00000005ff007c0c */ /* 0x000fe2000bf05300 */
[----:B------:R-:W-:-:S12]  /*2050*/  ULDC.64 UR4, c[0x0][0xa30] ;  /* 0x00028c0000047ab9 */ /* 0x000fd80000000a00 */
[----:B0-----:R-:W0:Y:S02]  /*2060*/  @P0 LDC.64 R2, c[0x0][0xa10] ;  /* 0x00028400ff020b82 */ /* 0x001e240000000a00 */
[----:B0-----:R-:W-:-:S05]  /*2070*/  @P0 IMAD.WIDE R2, R26, 0x4, R2 ;  /* 0x000000041a020825 */ /* 0x001fca00078e0202 */
[----:B------:R-:W2:Y:S04]  /*2080*/  @P0 LDG.E R0, desc[UR6][R2.64] ;  /* 0x0000000602000981 */ /* 0x000ea8000c1e1900 */
[----:B------:R0:W2:Y:S01]  /*2090*/  @P0 LDG.E R5, desc[UR6][R2.64+0x4] ;  /* 0x0000040602050981 */ /* 0x0000a2000c1e1900 */
[----:B------:R-:W-:Y:S01]  /*20a0*/  ISETP.NE.U32.AND P1, PT, RZ, UR4, PT ;  /* 0x00000004ff007c0c */ /* 0x000fe2000bf25070 */
[----:B-----5:R-:W-:Y:S01]  /*20b0*/  IMAD.MOV.U32 R127, RZ, RZ, R25 ;  /* 0x000000ffff7f7224 */ /* 0x020fe200078e0019 */
[----:B------:R-:W-:Y:S02]  /*20c0*/  LOP3.LUT R10, R6, 0xff, RZ, 0xc0, !PT ;  /* 0x000000ff060a7812 */ /* 0x000fe400078ec0ff */
[----:B------:R-:W-:Y:S02]  /*20d0*/  ISETP.NE.AND.EX P1, PT, RZ, UR5, PT, P1 ;  /* 0x00000005ff007c0c */ /* 0x000fe4000bf25310 */
[----:B------:R-:W-:-:S02]  /*20e0*/  IADD3 R9, R25, -R8, RZ ;  /* 0x8000000819097210 */ /* 0x000fc40007ffe0ff */
[----:B------:R-:W-:Y:S01]  /*20f0*/  SHF.R.U32.HI R4, RZ, 0x10, R6 ;  /* 0x00000010ff047819 */ /* 0x000fe20000011606 */
[----:B------:R1:W-:Y:S04]  /*2100*/  STL [R1+0x8c], R10 ;  /* 0x00008c0a01007387 */ /* 0x0003e80000100800 */
[----:B------:R1:W-:Y:S04]  /*2110*/  STL [R1+0x74], R4 ;  /* 0x0000740401007387 */ /* 0x0003e80000100800 */
[----:B0-----:R-:W-:-:S04]  /*2120*/  @P1 IADD3 R2, P2, R28, UR4, RZ ;  /* 0x000000041c021c10 */ /* 0x001fc8000ff5e0ff */
[----:B------:R-:W-:Y:S01]  /*2130*/  @P1 IADD3.X R3, R27, UR5, RZ, P2, !PT ;  /* 0x000000051b031c10 */ /* 0x000fe200097fe4ff */
[----:B------:R-:W-:Y:S01]  /*2140*/  BSSY B0, `(.L_x_438) ;  /* 0x000002a000007945 */ /* 0x000fe20003800000 */
[----:B------:R-:W-:-:S03]  /*2150*/  LOP3.LUT R18, R18, 0xfffffffd, RZ, 0xc0, !PT ;  /* 0xfffffffd12127812 */ /* 0x000fc600078ec0ff */
[----:B------:R0:W5:Y:S02]  /*2160*/  @P1 LDG.E R127, desc[UR6][R2.64] ;  /* 0x00000006027f1981 */ /* 0x000164000c1e1900 */
[----:B0-----:R-:W-:Y:S01]  /*2170*/  MOV R3, RZ ;  /* 0x000000ff00037202 */ /* 0x001fe20000000f00 */
[----:B--2---:R-:W-:-:S04]  /*2180*/  @P0 IMAD.IADD R24, R5, 0x1, -R0 ;  /* 0x0000000105180824 */ /* 0x004fc800078e0a00 */
[----:B------:R-:W-:-:S04]  /*2190*/  IMAD.IADD R133, R9, 0x1, R24 ;  /* 0x0000000109857824 */ /* 0x000fc800078e0218 */
[C---:B------:R-:W-:Y:S01]  /*21a0*/  VIADD R0, R133.reuse, 0x4f ;  /* 0x0000004f85007836 */ /* 0x040fe20000000000 */
[----:B------:R-:W-:-:S03]  /*21b0*/  ISETP.GE.AND P3, PT, R133, 0x1, PT ;  /* 0x000000018500780c */ /* 0x000fc60003f66270 */
[----:B------:R-:W-:-:S05]  /*21c0*/  IMAD.HI R0, R0, 0x66666667, RZ ;  /* 0x6666666700007827 */ /* 0x000fca00078e02ff */
[----:B------:R-:W-:-:S04]  /*21d0*/  SHF.R.U32.HI R5, RZ, 0x1f, R0 ;  /* 0x0000001fff057819 */ /* 0x000fc80000011600 */
[----:B------:R-:W-:Y:S02]  /*21e0*/  LEA.HI.SX32 R130, R0, R5, 0x1b ;  /* 0x0000000500827211 */ /* 0x000fe400078fdaff */
[----:B------:R-:W-:Y:S01]  /*21f0*/  @P3 LOP3.LUT R18, R18, 0x2, RZ, 0xfc, !PT ;  /* 0x0000000212123812 */ /* 0x000fe200078efcff */
[----:B-1----:R-:W-:Y:S06]  /*2200*/  @!P3 BRA `(.L_x_439) ;  /* 0x000000000074b947 */ /* 0x002fec0003800000 */
[----:B------:R-:W-:Y:S01]  /*2210*/  ISETP.NE.AND P0, PT, R4, RZ, PT ;  /* 0x000000ff0400720c */ /* 0x000fe20003f05270 */
[----:B------:R-:W-:-:S03]  /*2220*/  ULDC UR4, c[0x0][0x9f0] ;  /* 0x00027c0000047ab9 */ /* 0x000fc60000000800 */
[----:B------:R-:W-:-:S04]  /*2230*/  SEL R11, R4, UR4, P0 ;  /* 0x00000004040b7c07 */ /* 0x000fc80008000000 */
[-C--:B------:R-:W-:Y:S02]  /*2240*/  IABS R5, R11.reuse ;  /* 0x0000000b00057213 */ /* 0x080fe40000000000 */
[----:B------:R-:W-:Y:S02]  /*2250*/  IADD3 R0, R130, -0x1, R11 ;  /* 0xffffffff82007810 */ /* 0x000fe40007ffe00b */
[----:B------:R-:W0:Y:S01]  /*2260*/  I2F.RP R4, R5 ;  /* 0x0000000500047306 */ /* 0x000e220000209400 */
[----:B------:R-:W-:-:S05]  /*2270*/  IABS R8, R11 ;  /* 0x0000000b00087213 */ /* 0x000fca0000000000 */
[----:B------:R-:W-:Y:S02]  /*2280*/  IMAD.MOV R8, RZ, RZ, -R8 ;  /* 0x000000ffff087224 */ /* 0x000fe400078e0a08 */
[----:B0-----:R-:W0:Y:S02]  /*2290*/  MUFU.RCP R4, R4 ;  /* 0x0000000400047308 */ /* 0x001e240000001000 */
[----:B0-----:R-:W-:Y:S01]  /*22a0*/  VIADD R2, R4, 0xffffffe ;  /* 0x0ffffffe04027836 */ /* 0x001fe20000000000 */
[----:B------:R-:W-:Y:S02]  /*22b0*/  IABS R4, R0 ;  /* 0x0000000000047213 */ /* 0x000fe40000000000 */
[----:B------:R-:W-:-:S03]  /*22c0*/  LOP3.LUT R0, R0, R11, RZ, 0x3c, !PT ;  /* 0x0000000b00007212 */ /* 0x000fc600078e3cff */
[----:B------:R0:W1:Y:S01]  /*22d0*/  F2I.FTZ.U32.TRUNC.NTZ R3, R2 ;  /* 0x0000000200037305 */ /* 0x000062000021f000 */
[----:B------:R-:W-:Y:S02]  /*22e0*/  ISETP.GE.AND P2, PT, R0, RZ, PT ;  /* 0x000000ff0000720c */ /* 0x000fe40003f46270 */
[----:B0-----:R-:W-:Y:S01]  /*22f0*/  MOV R2, RZ ;  /* 0x000000ff00027202 */ /* 0x001fe20000000f00 */
[----:B-1----:R-:W-:-:S04]  /*2300*/  IMAD.MOV R6, RZ, RZ, -R3 ;  /* 0x000000ffff067224 */ /* 0x002fc800078e0a03 */
[----:B------:R-:W-:-:S04]  /*2310*/  IMAD R7, R6, R5, RZ ;  /* 0x0000000506077224 */ /* 0x000fc800078e02ff */
[----:B------:R-:W-:-:S04]  /*2320*/  IMAD.HI.U32 R3, R3, R7, R2 ;  /* 0x0000000703037227 */ /* 0x000fc800078e0002 */
[----:B------:R-:W-:Y:S02]  /*2330*/  IMAD.MOV.U32 R2, RZ, RZ, R8 ;  /* 0x000000ffff027224 */ /* 0x000fe400078e0008 */
[----:B------:R-:W-:-:S04]  /*2340*/  IMAD.HI.U32 R3, R3, R4, RZ ;  /* 0x0000000403037227 */ /* 0x000fc800078e00ff */
[----:B------:R-:W-:-:S05]  /*2350*/  IMAD R2, R3, R2, R4 ;  /* 0x0000000203027224 */ /* 0x000fca00078e0204 */
[----:B------:R-:W-:-:S13]  /*2360*/  ISETP.GT.U32.AND P1, PT, R5, R2, PT ;  /* 0x000000020500720c */ /* 0x000fda0003f24070 */
[----:B------:R-:W-:Y:S02]  /*2370*/  @!P1 IMAD.IADD R2, R2, 0x1, -R5 ;  /* 0x0000000102029824 */ /* 0x000fe400078e0a05 */
[----:B------:R-:W-:Y:S01]  /*2380*/  @!P1 VIADD R3, R3, 0x1 ;  /* 0x0000000103039836 */ /* 0x000fe20000000000 */
[----:B------:R-:W-:Y:S02]  /*2390*/  ISETP.NE.AND P1, PT, R11, RZ, PT ;  /* 0x000000ff0b00720c */ /* 0x000fe40003f25270 */
[----:B------:R-:W-:-:S13]  /*23a0*/  ISETP.GE.U32.AND P0, PT, R2, R5, PT ;  /* 0x000000050200720c */ /* 0x000fda0003f06070 */
[----:B------:R-:W-:-:S05]  /*23b0*/  @P0 IADD3 R3, R3, 0x1, RZ ;  /* 0x0000000103030810 */ /* 0x000fca0007ffe0ff */
[----:B------:R-:W-:Y:S01]  /*23c0*/  @!P2 IMAD.MOV R3, RZ, RZ, -R3 ;  /* 0x000000ffff03a224 */ /* 0x000fe200078e0a03 */
[----:B------:R-:W-:-:S07]  /*23d0*/  @!P1 LOP3.LUT R3, RZ, R11, RZ, 0x33, !PT ;  /* 0x0000000bff039212 */ /* 0x000fce00078e33ff */
.L_x_439:
[----:B------:R-:W-:Y:S05]  /*23e0*/  BSYNC B0 ;  /* 0x0000000000007941 */ /* 0x000fea0003800000 */
.L_x_438:
[----:B------:R-:W-:-:S05]  /*23f0*/  IMAD R0, R10, R3, RZ ;  /* 0x000000030a007224 */ /* 0x000fca00078e02ff */
[C---:B------:R-:W-:Y:S01]  /*2400*/  VIADDMNMX R3, R0.reuse, R3, R130, PT ;  /* 0x0000000300037246 */ /* 0x040fe20003800182 */
[----:B------:R-:W-:-:S04]  /*2410*/  IMAD R0, R0, 0x50, -R9 ;  /* 0x0000005000007824 */ /* 0x000fc800078e0a09 */
[----:B------:R-:W-:Y:S01]  /*2420*/  IMAD R3, R3, 0x50, -R9 ;  /* 0x0000005003037824 */ /* 0x000fe200078e0a09 */
[----:B------:R-:W-:-:S04]  /*2430*/  VIMNMX R0, RZ, R0, !PT ;  /* 0x00000000ff007248 */ /* 0x000fc80007fe0100 */
[----:B------:R-:W-:Y:S01]  /*2440*/  VIMNMX R3, R3, R24, PT ;  /* 0x0000001803037248 */ /* 0x000fe20003fe0100 */
[----:B------:R-:W-:-:S03]  /*2450*/  IMAD.WIDE.U32 R112, R0, -0x33333333, RZ ;  /* 0xcccccccd00707825 */ /* 0x000fc600078e00ff */
[----:B------:R-:W-:Y:S02]  /*2460*/  ISETP.GT.AND P0, PT, R3, R0, PT ;  /* 0x000000000300720c */ /* 0x000fe40003f04270 */
[----:B------:R-:W-:-:S05]  /*2470*/  SHF.R.U32.HI R112, RZ, 0x6, R113 ;  /* 0x00000006ff707819 */ /* 0x000fca0000011671 */
[----:B------:R-:W-:-:S06]  /*2480*/  IMAD.MOV.U32 R2, RZ, RZ, R112 ;  /* 0x000000ffff027224 */ /* 0x000fcc00078e0070 */
[----:B------:R-:W-:-:S04]  /*2490*/  @P0 VIADD R0, R3, 0x4f ;  /* 0x0000004f03000836 */ /* 0x000fc80000000000 */
[----:B------:R-:W-:-:S05]  /*24a0*/  @P0 IMAD.HI R0, R0, 0x66666667, RZ ;  /* 0x6666666700000827 */ /* 0x000fca00078e02ff */
[----:B------:R-:W-:-:S04]  /*24b0*/  @P0 SHF.R.U32.HI R3, RZ, 0x1f, R0 ;  /* 0x0000001fff030819 */ /* 0x000fc80000011600 */
[----:B------:R-:W-:Y:S02]  /*24c0*/  @P0 LEA.HI.SX32 R2, R0, R3, 0x1b ;  /* 0x0000000300020211 */ /* 0x000fe400078fdaff */
[----:B------:R-:W-:Y:S02]  /*24d0*/  PLOP3.LUT P0, PT, PT, PT, PT, 0x80, 0x0 ;  /* 0x000000000000781c */ /* 0x000fe40003f0f070 */
[----:B------:R-:W-:-:S13]  /*24e0*/  ISETP.GT.AND P1, PT, R2, R112, PT ;  /* 0x000000700200720c */ /* 0x000fda0003f24270 */
[----:B------:R-:W-:Y:S05]  /*24f0*/  @!P1 BRA `(.L_x_440) ;  /* 0x0000009400489947 */ /* 0x000fea0003800000 */
[----:B------:R-:W-:Y:S01]  /*2500*/  IADD3 R0, R23, 0x24400, RZ ;  /* 0x0002440017007810 */ /* 0x000fe20007ffe0ff */
[----:B------:R-:W-:Y:S03]  /*2510*/  BSSY B6, `(.L_x_441) ;  /* 0x0000013000067945 */ /* 0x000fe60003800000 */
[----:B------:R-:W-:-:S13]  /*2520*/  LOP3.LUT P0, RZ, R0, 0x3ff, RZ, 0xc0, !PT ;  /* 0x000003ff00ff7812 */ /* 0x000fda000780c0ff */
[----:B------:R-:W-:Y:S05]  /*2530*/  @!P0 BRA `(.L_x_442) ;  /* 0x0000000000408947 */ /* 0x000fea0003800000 */
[----:B------:R-:W-:Y:S01]  /*2540*/  MOV R14, 0x0 ;  /* 0x00000000000e7802 */ /* 0x000fe20000000f00 */
[----:B------:R-:W-:Y:S01]  /*2550*/  ULDC.64 UR4, c[0x4][0x138] ;  /* 0x01004e0000047ab9 */ /* 0x000fe20000000a00 */
[----:B------:R-:W-:Y:S01]  /*2560*/  ULDC.64 UR6, c[0x4][0xa8] ;  /* 0x01002a0000067ab9 */ /* 0x000fe20000000a00 */
[----:B------:R-:W-:Y:S01]  /*2570*/  IMAD.U32 R4, RZ, RZ, UR4 ;  /* 0x00000004ff047e24 */ /* 0x000fe2000f8e00ff */
[----:B------:R-:W-:Y:S01]  /*2580*/  MOV R12, 0x1 ;  /* 0x00000001000c7802 */ /* 0x000fe20000000f00 */
[----:B------:R-:W-:Y:S01]  /*2590*/  IMAD.U32 R5, RZ, RZ, UR5 ;  /* 0x00000005ff057e24 */ /* 0x000fe2000f8e00ff */
[----:B------:R-:W0:Y:S01]  /*25a0*/  LDC.64 R14, c[0x4][R14] ;  /* 0x010000000e0e7b82 */ /* 0x000e220000000a00 */
[----:B------:R-:W-:Y:S01]  /*25b0*/  ULDC.64 UR4, c[0x4][0x140] ;  /* 0x0100500000047ab9 */ /* 0x000fe20000000a00 */
[----:B------:R-:W-:Y:S01]  /*25c0*/  IMAD.U32 R10, RZ, RZ, UR6 ;  /* 0x00000006ff0a7e24 */ /* 0x000fe2000f8e00ff */
[----:B------:R-:W-:Y:S01]  /*25d0*/  MOV R7, UR5 ;  /* 0x0000000500077c02 */ /* 0x000fe20008000f00 */
[----:B------:R-:W-:-:S02]  /*25e0*/  IMAD.U32 R6, RZ, RZ, UR4 ;  /* 0x00000004ff067e24 */ /* 0x000fc4000f8e00ff */
[----:B------:R-:W-:Y:S02]  /*25f0*/  IMAD.U32 R11, RZ, RZ, UR7 ;  /* 0x00000007ff0b7e24 */ /* 0x000fe4000f8e00ff */
[----:B------:R-:W-:Y:S02]  /*2600*/  IMAD.MOV.U32 R8, RZ, RZ, 0x70 ;  /* 0x00000070ff087424 */ /* 0x000fe400078e00ff */
[----:B------:R-:W-:-:S07]  /*2610*/  IMAD.MOV.U32 R13, RZ, RZ, RZ ;  /* 0x000000ffff0d7224 */ /* 0x000fce00078e00ff */
[----:B------:R-:W-:-:S07]  /*2620*/  LEPC R20, `(.L_x_442) ;  /* 0x000000001014794e */ /* 0x000fce0000000000 */
[----:B0----5:R-:W-:Y:S05]  /*2630*/  CALL.ABS.NOINC R14 ;  /* 0x000000000e007343 */ /* 0x021fea0003c00000 */
.L_x_442:
[----:B------:R-:W-:Y:S05]  /*2640*/  BSYNC B6 ;  /* 0x0000000000067941 */ /* 0x000fea0003800000 */
.L_x_441:
[----:B------:R-:W-:Y:S01]  /*2650*/  VIADD R0, R23, 0x400 ;  /* 0x0000040017007836 */ /* 0x000fe20000000000 */
[----:B------:R-:W-:Y:S04]  /*2660*/  BSSY B6, `(.L_x_443) ;  /* 0x0000013000067945 */ /* 0x000fe80003800000 */
[----:B------:R-:W-:-:S13]  /*2670*/  LOP3.LUT P0, RZ, R0, 0x3ff, RZ, 0xc0, !PT ;  /* 0x000003ff00ff7812 */ /* 0x000fda000780c0ff */
[----:B------:R-:W-:Y:S05]  /*2680*/  @!P0 BRA `(.L_x_444) ;  /* 0x0000000000408947 */ /* 0x000fea0003800000 */
[----:B------:R-:W-:Y:S01]  /*2690*/  MOV R14, 0x0 ;  /* 0x00000000000e7802 */ /* 0x000fe20000000f00 */
[----:B------:R-:W-:Y:S01]  /*26a0*/  ULDC.64 UR4, c[0x4][0x138] ;  /* 0x01004e0000047ab9 */ /* 0x000fe20000000a00 */
[----:B------:R-:W-:Y:S01]  /*26b0*/  ULDC.64 UR6, c[0x4][0xa8] ;  /* 0x01002a0000067ab9 */ /* 0x000fe20000000a00 */
[----:B------:R-:W-:Y:S01]  /*26c0*/  IMAD.U32 R4, RZ, RZ, UR4 ;  /* 0x00000004ff047e24 */ /* 0x000fe2000f8e00ff */
[----:B------:R-:W-:Y:S01]  /*26d0*/  MOV R5, UR5 ;  /* 0x0000000500057c02 */ /* 0x000fe20008000f00 */
[----:B------:R-:W-:Y:S01]  /*26e0*/  ULDC.64 UR4, c[0x4][0x140] ;  /* 0x0100500000047ab9 */ /* 0x000fe20000000a00 */
[----:B------:R-:W0:Y:S01]  /*26f0*/  LDC.64 R14, c[0x4][R14] ;  /* 0x010000000e0e7b82 */ /* 0x000e220000000a00 */
[----:B------:R-:W-:Y:S01]  /*2700*/  IMAD.U32 R6, RZ, RZ, UR4 ;  /* 0x00000004ff067e24 */ /* 0x000fe2000f8e00ff */
[----:B------:R-:W-:Y:S01]  /*2710*/  MOV R11, UR7 ;  /* 0x00000007000b7c02 */ /* 0x000fe20008000f00 */
[----:B------:R-:W-:Y:S02]  /*2720*/  IMAD.U32 R7, RZ, RZ, UR5 ;  /* 0x00000005ff077e24 */ /* 0x000fe4000f8e00ff */
[----:B------:R-:W-:-:S02]  /*2730*/  IMAD.U32 R10, RZ, RZ, UR6 ;  /* 0x00000006ff0a7e24 */ /* 0x000fc4000f8e00ff */
[----:B------:R-:W-:Y:S02]  /*2740*/  IMAD.MOV.U32 R8, RZ, RZ, 0x70 ;  /* 0x00000070ff087424 */ /* 0x000fe400078e00ff */
[----:B------:R-:W-:Y:S02]  /*2750*/  IMAD.MOV.U32 R12, RZ, RZ, 0x1 ;  /* 0x00000001ff0c7424 */ /* 0x000fe400078e00ff */
[----:B------:R-:W-:-:S07]  /*2760*/  IMAD.MOV.U32 R13, RZ, RZ, RZ ;  /* 0x000000ffff0d7224 */ /* 0x000fce00078e00ff */
[----:B------:R-:W-:-:S07]  /*2770*/  LEPC R20, `(.L_x_444) ;  /* 0x000000001014794e */ /* 0x000fce0000000000 */
[----:B0----5:R-:W-:Y:S05]  /*2780*/  CALL.ABS.NOINC R14 ;  /* 0x000000000e007343 */ /* 0x021fea0003c00000 */
.L_x_444:
[----:B------:R-:W-:Y:S05]  /*2790*/  BSYNC B6 ;  /* 0x0000000000067941 */ /* 0x000fea0003800000 */
.L_x_443:
[----:B------:R-:W-:Y:S01]  /*27a0*/  ULDC.64 UR4, c[0x0][0x9f8] ;  /* 0x00027e0000047ab9 */ /* 0x000fe20000000a00 */
[----:B------:R-:W0:Y:S01]  /*27b0*/  LDC R111, c[0x0][0x3f4] ;  /* 0x0000fd00ff6f7b82 */ /* 0x000e220000000800 */
[----:B------:R-:W-:Y:S01]  /*27c0*/  ISETP.NE.U32.AND P0, PT, RZ, UR4, PT ;  /* 0x00000004ff007c0c */ /* 0x000fe2000bf05070 */
[----:B------:R-:W-:Y:S01]  /*27d0*/  ULDC.64 UR6, c[0x0][0x208] ;  /* 0x0000820000067ab9 */ /* 0x000fe20000000a00 */
[----:B------:R-:W-:Y:S01]  /*27e0*/  MOV R0, R26 ;  /* 0x0000001a00007202 */ /* 0x000fe20000000f00 */
[----:B------:R-:W2:Y:S01]  /*27f0*/  LDL R15, [R1+0x58] ;  /* 0x00005800010f7983 */ /* 0x000ea20000100800 */
[----:B------:R-:W-:-:S03]  /*2800*/  ISETP.NE.AND.EX P0, PT, RZ, UR5, PT, P0 ;  /* 0x00000005ff007c0c */ /* 0x000fc6000bf05300 */
[----:B------:R-:W1:Y:S01]  /*2810*/  LDC.64 R90, c[0x0][0x408] ;  /* 0x00010200ff5a7b82 */ /* 0x000e620000000a00 */
[----:B------:R-:W3:Y:S07]  /*2820*/  LDL R26, [R1+0x5c] ;  /* 0x00005c00011a7983 */ /* 0x000eee0000100800 */
[----:B------:R-:W4:Y:S02]  /*2830*/  LDC.64 R96, c[0x0][0x3f8] ;  /* 0x0000fe00ff607b82 */ /* 0x000f240000000a00 */
[----:B------:R-:W-:Y:S01]  /*2840*/  @P0 IADD3 R4, P1, R28, UR4, RZ ;  /* 0x000000041c040c10 */ /* 0x000fe2000ff3e0ff */
[----:B------:R-:W-:-:S03]  /*2850*/  ULDC UR4, c[0x0][0x2f4] ;  /* 0x0000bd0000047ab9 */ /* 0x000fc60000000800 */
[----:B------:R-:W-:Y:S02]  /*2860*/  @P0 IADD3.X R5, R27, UR5, RZ, P1, !PT ;  /* 0x000000051b050c10 */ /* 0x000fe40008ffe4ff */
[----:B------:R-:W-:Y:S01]  /*2870*/  ISETP.GE.AND P1, PT, R214, UR4, PT ;  /* 0x00000004d6007c0c */ /* 0x000fe2000bf26270 */
[----:B------:R-:W2:Y:S04]  /*2880*/  LDL R27, [R1+0x60] ;  /* 0x00006000011b7983 */ /* 0x000ea80000100800 */
[----:B------:R0:W2:Y:S01]  /*2890*/  @P0 LDG.E R0, desc[UR6][R4.64] ;  /* 0x0000000604000981 */ /* 0x0000a2000c1e1900 */
[----:B------:R-:W-:Y:S02]  /*28a0*/  ISETP.GE.AND P0, PT, R16, UR4, PT ;  /* 0x0000000410007c0c */ /* 0x000fe4000bf06270 */
[----:B------:R-:W-:-:S02]  /*28b0*/  ISETP.GE.AND P2, PT, R19, UR4, PT ;  /* 0x0000000413007c0c */ /* 0x000fc4000bf46270 */
[----:B0-----:R-:W-:Y:S02]  /*28c0*/  SEL R4, RZ, 0xffffffff, P1 ;  /* 0xffffffffff047807 */ /* 0x001fe40000800000 */
[----:B------:R-:W-:-:S03]  /*28d0*/  SEL R3, RZ, 0x1, P0 ;  /* 0x00000001ff037807 */ /* 0x000fc60000000000 */
[----:B------:R-:W-:-:S05]  /*28e0*/  IMAD.SHL.U32 R4, R4, 0x2, RZ ;  /* 0x0000000204047824 */ /* 0x000fca00078e00ff */
[----:B------:R-:W-:Y:S02]  /*28f0*/  LOP3.LUT R3, R4, 0x2, R3, 0xe2, !PT ;  /* 0x0000000204037812 */ /* 0x000fe400078ee203 */
[----:B------:R-:W-:Y:S02]  /*2900*/  SEL R4, RZ, 0x4, P2 ;  /* 0x00000004ff047807 */ /* 0x000fe40001000000 */
[----:B------:R-:W-:Y:S02]  /*2910*/  ISETP.GE.AND P2, PT, R16, R111, PT ;  /* 0x0000006f1000720c */ /* 0x000fe40003f46270 */
[----:B------:R-:W-:Y:S02]  /*2920*/  SHF.R.S32.HI R9, RZ, 0x1f, R224 ;  /* 0x0000001fff097819 */ /* 0x000fe400000114e0 */
[----:B------:R-:W-:Y:S02]  /*2930*/  SEL R5, R111, RZ, P2 ;  /* 0x000000ff6f057207 */ /* 0x000fe40001000000 */
[----:B------:R-:W-:-:S02]  /*2940*/  SHF.R.S32.HI R217, RZ, 0x1f, R216 ;  /* 0x0000001fffd97819 */ /* 0x000fc400000114d8 */
[----:B------:R-:W-:Y:S01]  /*2950*/  LOP3.LUT R3, R3, R4, RZ, 0xfc, !PT ;  /* 0x0000000403037212 */ /* 0x000fe200078efcff */
[C---:B-1----:R-:W-:Y:S02]  /*2960*/  IMAD R4, R9.reuse, R90, RZ ;  /* 0x0000005a09047224 */ /* 0x042fe400078e02ff */
[----:B------:R-:W-:Y:S02]  /*2970*/  IMAD.IADD R5, R16, 0x1, R5 ;  /* 0x0000000110057824 */ /* 0x000fe400078e0205 */
[----:B----4-:R-:W-:Y:S02]  /*2980*/  IMAD R6, R9, R96, RZ ;  /* 0x0000006009067224 */ /* 0x010fe400078e02ff */
[----:B------:R-:W-:-:S04]  /*2990*/  IMAD.WIDE.U32 R94, R224, R90, R216 ;  /* 0x0000005ae05e7225 */ /* 0x000fc800078e00d8 */
[C---:B------:R-:W-:Y:S01]  /*29a0*/  IMAD R9, R224.reuse, R91, R4 ;  /* 0x0000005be0097224 */ /* 0x040fe200078e0204 */
[----:B------:R-:W-:Y:S01]  /*29b0*/  SHF.R.S32.HI R4, RZ, 0x1f, R5 ;  /* 0x0000001fff047819 */ /* 0x000fe20000011405 */
[----:B------:R-:W-:-:S04]  /*29c0*/  IMAD.WIDE.U32 R92, R224, R90, R16 ;  /* 0x0000005ae05c7225 */ /* 0x000fc800078e0010 */
[----:B------:R-:W-:Y:S02]  /*29d0*/  IMAD.IADD R95, R95, 0x1, R9 ;  /* 0x000000015f5f7824 */ /* 0x000fe400078e0209 */
[----:B------:R-:W-:Y:S01]  /*29e0*/  IMAD.IADD R93, R9, 0x1, R93 ;  /* 0x00000001095d7824 */ /* 0x000fe200078e025d */
[----:B------:R-:W-:Y:S02]  /*29f0*/  LEA.HI R9, R4, R5, RZ, 0x3 ;  /* 0x0000000504097211 */ /* 0x000fe400078f18ff */
[----:B------:R-:W-:Y:S02]  /*2a00*/  SHF.R.U32.HI R21, RZ, 0x3, R229 ;  /* 0x00000003ff157819 */ /* 0x000fe400000116e5 */
[----:B------:R-:W-:-:S04]  /*2a10*/  LOP3.LUT R10, R229, 0x38, R9, 0xf8, !PT ;  /* 0x00000038e50a7812 */ /* 0x000fc800078ef809 */
[----:B------:R-:W-:Y:S02]  /*2a20*/  LOP3.LUT R11, R10, R21, RZ, 0x3c, !PT ;  /* 0x000000150a0b7212 */ /* 0x000fe400078e3cff */
[----:B------:R-:W4:Y:S01]  /*2a30*/  LDL R10, [R1+0x70] ;  /* 0x00007000010a7983 */ /* 0x000f220000100800 */
[C---:B------:R-:W-:Y:S02]  /*2a40*/  IMAD R7, R224.reuse, R97, R6 ;  /* 0x00000061e0077224 */ /* 0x040fe400078e0206 */
[----:B------:R-:W-:Y:S01]  /*2a50*/  IMAD.WIDE.U32 R98, R224, R96, R16 ;  /* 0x00000060e0627225 */ /* 0x000fe200078e0010 */
[----:B------:R-:W-:-:S03]  /*2a60*/  ISETP.GE.AND P1, PT, R214, R111, PT ;  /* 0x0000006fd600720c */ /* 0x000fc60003f26270 */
[----:B------:R-:W-:Y:S01]  /*2a70*/  IMAD.WIDE.U32 R100, R224, R96, R216 ;  /* 0x00000060e0647225 */ /* 0x000fe200078e00d8 */
[----:B------:R-:W-:-:S03]  /*2a80*/  IADD3 R99, R7, R99, RZ ;  /* 0x0000006307637210 */ /* 0x000fc60007ffe0ff */
[----:B------:R-:W-:Y:S01]  /*2a90*/  IMAD.IADD R101, R101, 0x1, R7 ;  /* 0x0000000165657824 */ /* 0x000fe200078e0207 */
[----:B------:R-:W-:Y:S01]  /*2aa0*/  SEL R7, R111, RZ, P1 ;  /* 0x000000ff6f077207 */ /* 0x000fe20000800000 */
[C---:B------:R-:W-:Y:S02]  /*2ab0*/  IMAD.SHL.U32 R29, R224.reuse, 0x40, RZ ;  /* 0x00000040e01d7824 */ /* 0x040fe400078e00ff */
[----:B------:R-:W-:Y:S01]  /*2ac0*/  IMAD.SHL.U32 R28, R224, 0x40, RZ ;  /* 0x00000040e01c7824 */ /* 0x000fe200078e00ff */
[----:B------:R-:W-:Y:S02]  /*2ad0*/  IADD3 R7, R214, R7, RZ ;  /* 0x00000007d6077210 */ /* 0x000fe40007ffe0ff */
[----:B------:R-:W-:Y:S02]  /*2ae0*/  LEA.HI R6, R4, R5, RZ, 0x6 ;  /* 0x0000000504067211 */ /* 0x000fe400078f30ff */
[----:B------:R-:W-:Y:S02]  /*2af0*/  LOP3.LUT R29, R29, 0x1c0, RZ, 0xc0, !PT ;  /* 0x000001c01d1d7812 */ /* 0x000fe400078ec0ff */
[----:B------:R-:W-:-:S02]  /*2b00*/  SHF.R.S32.HI R8, RZ, 0x1f, R7 ;  /* 0x0000001fff087819 */ /* 0x000fc40000011407 */
[----:B------:R-:W-:Y:S02]  /*2b10*/  LOP3.LUT R28, R28, 0x1c0, RZ, 0xc0, !PT ;  /* 0x000001c01c1c7812 */ /* 0x000fe400078ec0ff */
[----:B------:R-:W-:Y:S02]  /*2b20*/  SHF.R.S32.HI R6, RZ, 0x6, R6 ;  /* 0x00000006ff067819 */ /* 0x000fe40000011406 */
[----:B------:R-:W-:Y:S02]  /*2b30*/  LOP3.LUT R4, R29, 0x38, R9, 0xf8, !PT ;  /* 0x000000381d047812 */ /* 0x000fe400078ef809 */
[----:B------:R-:W-:Y:S02]  /*2b40*/  SHF.R.U32.HI R28, RZ, 0x3, R28 ;  /* 0x00000003ff1c7819 */ /* 0x000fe4000001161c */
[CC--:B------:R-:W-:Y:S01]  /*2b50*/  LEA.HI R20, R8.reuse, R7.reuse, RZ, 0x3 ;  /* 0x0000000708147211 */ /* 0x0c0fe200078f18ff */
[----:B------:R-:W0:Y:S01]  /*2b60*/  S2R R158, SR_TID.X ;  /* 0x00000000009e7919 */ /* 0x000e220000002100 */
[----:B------:R-:W-:-:S02]  /*2b70*/  LEA.HI R7, R8, R7, RZ, 0x6 ;  /* 0x0000000708077211 */ /* 0x000fc400078f30ff */
[----:B------:R-:W-:Y:S02]  /*2b80*/  LOP3.LUT R5, R4, R28, RZ, 0x3c, !PT ;  /* 0x0000001c04057212 */ /* 0x000fe400078e3cff */
[----:B------:R-:W-:Y:S02]  /*2b90*/  SHF.R.S32.HI R7, RZ, 0x6, R7 ;  /* 0x00000006ff077819 */ /* 0x000fe40000011407 */
[----:B------:R-:W-:-:S04]  /*2ba0*/  LOP3.LUT R4, R29, 0x38, R20, 0xf8, !PT ;  /* 0x000000381d047812 */ /* 0x000fc800078ef814 */
[----:B------:R-:W-:Y:S02]  /*2bb0*/  LOP3.LUT R4, R4, R28, RZ, 0x3c, !PT ;  /* 0x0000001c04047212 */ /* 0x000fe400078e3cff */
[----:B------:R-:W-:Y:S02]  /*2bc0*/  SHF.R.U32.HI R14, RZ, 0x3, R228 ;  /* 0x00000003ff0e7819 */ /* 0x000fe400000116e4 */
[----:B------:R-:W-:Y:S02]  /*2bd0*/  LOP3.LUT R8, R228, 0x38, R20, 0xf8, !PT ;  /* 0x00000038e4087812 */ /* 0x000fe400078ef814 */
[----:B------:R-:W-:Y:S02]  /*2be0*/  ISETP.GE.AND P0, PT, R22, UR4, PT ;  /* 0x0000000416007c0c */ /* 0x000fe4000bf06270 */
[----:B------:R-:W-:Y:S01]  /*2bf0*/  LOP3.LUT R8, R8, R14, RZ, 0x3c, !PT ;  /* 0x0000000e08087212 */ /* 0x000fe200078e3cff */
[----:B------:R-:W-:Y:S01]  /*2c00*/  IMAD.SHL.U32 R104, R90, 0x20, RZ ;  /* 0x000000205a687824 */ /* 0x000fe200078e00ff */
[----:B------:R-:W-:Y:S01]  /*2c10*/  LOP3.LUT R12, R228, 0x38, R9, 0xf8, !PT ;  /* 0x00000038e40c7812 */ /* 0x000fe200078ef809 */
[----:B-----5:R-:W-:Y:S01]  /*2c20*/  IMAD.WIDE.U32 R94, R127, R90, R94 ;  /* 0x0000005a7f5e7225 */ /* 0x020fe200078e005e */
[----:B------:R-:W-:-:S02]  /*2c30*/  SHF.L.U64.HI R103, R90, 0x5, R91 ;  /* 0x000000055a677819 */ /* 0x000fc4000001025b */
[C---:B------:R-:W-:Y:S01]  /*2c40*/  SHF.L.U64.HI R107, R90.reuse, 0x6, R91 ;  /* 0x000000065a6b7819 */ /* 0x040fe2000001025b */
[----:B------:R-:W-:Y:S01]  /*2c50*/  IMAD.WIDE.U32 R92, R127, R90, R92 ;  /* 0x0000005a7f5c7225 */ /* 0x000fe200078e005c */
[----:B------:R-:W-:Y:S02]  /*2c60*/  SHF.L.U32 R108, R90, 0x6, RZ ;  /* 0x000000065a6c7819 */ /* 0x000fe400000006ff */
[----:B------:R-:W-:Y:S01]  /*2c70*/  LOP3.LUT R13, R12, R14, RZ, 0x3c, !PT ;  /* 0x0000000e0c0d7212 */ /* 0x000fe200078e3cff */
[----:B------:R-:W-:Y:S01]  /*2c80*/  IMAD R115, R97, 0x50, RZ ;  /* 0x0000005061737824 */ /* 0x000fe200078e02ff */
[C-C-:B------:R-:W-:Y:S01]  /*2c90*/  SHF.L.U64.HI R89, R96.reuse, 0x5, R97.reuse ;  /* 0x0000000560597819 */ /* 0x140fe20000010261 */
[C---:B------:R-:W-:Y:S01]  /*2ca0*/  IMAD.SHL.U32 R102, R96.reuse, 0x20, RZ ;  /* 0x0000002060667824 */ /* 0x040fe200078e00ff */
[C---:B------:R-:W-:Y:S01]  /*2cb0*/  SHF.L.U64.HI R105, R96.reuse, 0x6, R97 ;  /* 0x0000000660697819 */ /* 0x040fe20000010261 */
[----:B------:R-:W-:Y:S02]  /*2cc0*/  IMAD.SHL.U32 R106, R96, 0x40, RZ ;  /* 0x00000040606a7824 */ /* 0x000fe400078e00ff */
[----:B------:R-:W-:-:S04]  /*2cd0*/  IMAD.WIDE.U32 R100, R127, R96, R100 ;  /* 0x000000607f647225 */ /* 0x000fc800078e0064 */
[----:B------:R-:W-:Y:S01]  /*2ce0*/  IMAD.WIDE.U32 R98, R127, R96, R98 ;  /* 0x000000607f627225 */ /* 0x000fe200078e0062 */
[----:B0-----:R-:W-:-:S03]  /*2cf0*/  LEA.HI R158, R158, 0x8, RZ, 0x19 ;  /* 0x000000089e9e7811 */ /* 0x001fc600078fc8ff */
[----:B------:R-:W-:Y:S02]  /*2d00*/  IMAD.IADD R114, R114, 0x1, R25 ;  /* 0x0000000172727824 */ /* 0x000fe400078e0219 */
[----:B------:R-:W-:Y:S02]  /*2d10*/  IMAD.SHL.U32 R111, R111, 0x2, RZ ;  /* 0x000000026f6f7824 */ /* 0x000fe400078e00ff */
[----:B---3--:R-:W-:-:S05]  /*2d20*/  IMAD R124, R6, 0x1400, R26 ;  /* 0x00001400067c7824 */ /* 0x008fca00078e021a */
[----:B------:R-:W-:Y:S02]  /*2d30*/  IADD3 R124, R124, R11, RZ ;  /* 0x0000000b7c7c7210 */ /* 0x000fe40007ffe0ff */
[----:B------:R-:W-:Y:S01]  /*2d40*/  SHF.R.S32.HI R11, RZ, 0x1f, R127 ;  /* 0x0000001fff0b7819 */ /* 0x000fe2000001147f */
[C---:B------:R-:W-:Y:S02]  /*2d50*/  IMAD R123, R7.reuse, 0x1400, R26 ;  /* 0x00001400077b7824 */ /* 0x040fe400078e021a */
[--C-:B--2---:R-:W-:Y:S02]  /*2d60*/  IMAD R125, R7, 0x1400, R27.reuse ;  /* 0x00001400077d7824 */ /* 0x104fe400078e021b */
[----:B------:R-:W-:Y:S02]  /*2d70*/  IMAD R126, R6, 0x1400, R27 ;  /* 0x00001400067e7824 */ /* 0x000fe400078e021b */
[----:B------:R-:W-:Y:S02]  /*2d80*/  IMAD.IADD R125, R125, 0x1, R4 ;  /* 0x000000017d7d7824 */ /* 0x000fe400078e0204 */
[----:B------:R-:W-:-:S02]  /*2d90*/  IMAD R4, R11, R96, RZ ;  /* 0x000000600b047224 */ /* 0x000fc400078e02ff */
[----:B------:R-:W-:Y:S02]  /*2da0*/  IMAD R121, R7, 0x1400, R15 ;  /* 0x0000140007797824 */ /* 0x000fe400078e020f */
[----:B------:R-:W-:Y:S02]  /*2db0*/  IMAD R7, R127, R97, R4 ;  /* 0x000000617f077224 */ /* 0x000fe400078e0204 */
[----:B------:R-:W-:Y:S01]  /*2dc0*/  IMAD.IADD R126, R126, 0x1, R5 ;  /* 0x000000017e7e7824 */ /* 0x000fe200078e0205 */
[----:B------:R-:W-:Y:S01]  /*2dd0*/  LOP3.LUT R5, R229, 0x38, R20, 0xf8, !PT ;  /* 0x00000038e5057812 */ /* 0x000fe200078ef814 */
[----:B------:R-:W-:Y:S02]  /*2de0*/  IMAD R4, R11, R90, RZ ;  /* 0x0000005a0b047224 */ /* 0x000fe400078e02ff */
[----:B------:R-:W-:Y:S01]  /*2df0*/  IMAD R122, R6, 0x1400, R15 ;  /* 0x00001400067a7824 */ /* 0x000fe200078e020f */
[----:B------:R-:W-:Y:S01]  /*2e00*/  LOP3.LUT R6, R5, R21, RZ, 0x3c, !PT ;  /* 0x0000001505067212 */ /* 0x000fe200078e3cff */
[----:B------:R-:W-:Y:S01]  /*2e10*/  IMAD R11, R127, R91, R4 ;  /* 0x0000005b7f0b7224 */ /* 0x000fe200078e0204 */
[----:B------:R-:W-:Y:S01]  /*2e20*/  SEL R4, RZ, 0x8, P0 ;  /* 0x00000008ff047807 */ /* 0x000fe20000000000 */
[----:B------:R-:W-:Y:S01]  /*2e30*/  IMAD R5, R91, 0x50, RZ ;  /* 0x000000505b057824 */ /* 0x000fe200078e02ff */
[----:B------:R-:W-:Y:S01]  /*2e40*/  IADD3 R121, R121, R8, RZ ;  /* 0x0000000879797210 */ /* 0x000fe20007ffe0ff */
[----:B------:R-:W-:Y:S01]  /*2e50*/  IMAD.WIDE.U32 R90, R90, 0x50, RZ ;  /* 0x000000505a5a7825 */ /* 0x000fe200078e00ff */
[----:B------:R-:W-:-:S02]  /*2e60*/  LOP3.LUT R26, R3, R4, RZ, 0xfc, !PT ;  /* 0x00000004031a7212 */ /* 0x000fc400078efcff */
[----:B------:R-:W-:Y:S01]  /*2e70*/  SHF.R.S32.HI R8, RZ, 0x3, R9 ;  /* 0x00000003ff087819 */ /* 0x000fe20000011409 */
[----:B------:R-:W-:Y:S01]  /*2e80*/  IMAD.WIDE.U32 R96, R96, 0x50, RZ ;  /* 0x0000005060607825 */ /* 0x000fe200078e00ff */
[----:B------:R-:W-:Y:S02]  /*2e90*/  LOP3.LUT R9, R9, 0xfffffff8, RZ, 0xc0, !PT ;  /* 0xfffffff809097812 */ /* 0x000fe400078ec0ff */
[----:B------:R-:W-:Y:S01]  /*2ea0*/  IADD3 R120, R91, R5, RZ ;  /* 0x000000055b787210 */ /* 0x000fe20007ffe0ff */
[----:B------:R-:W-:Y:S01]  /*2eb0*/  IMAD.IADD R123, R123, 0x1, R6 ;  /* 0x000000017b7b7824 */ /* 0x000fe200078e0206 */
[C---:B------:R-:W-:Y:S01]  /*2ec0*/  LOP3.LUT R21, R26.reuse, 0x2, RZ, 0xc0, !PT ;  /* 0x000000021a157812 */ /* 0x040fe200078ec0ff */
[----:B------:R-:W-:Y:S01]  /*2ed0*/  IMAD.IADD R4, R101, 0x1, R7 ;  /* 0x0000000165047824 */ /* 0x000fe200078e0207 */
[----:B------:R-:W-:Y:S01]  /*2ee0*/  LOP3.LUT R25, R26, 0x4, RZ, 0xc0, !PT ;  /* 0x000000041a197812 */ /* 0x000fe200078ec0ff */
[----:B------:R-:W-:Y:S01]  /*2ef0*/  IMAD.IADD R5, R7, 0x1, R99 ;  /* 0x0000000107057824 */ /* 0x000fe200078e0263 */
[----:B------:R-:W-:Y:S01]  /*2f00*/  LOP3.LUT R3, R3, 0x1, RZ, 0xc0, !PT ;  /* 0x0000000103037812 */ /* 0x000fe200078ec0ff */
[----:B------:R-:W-:Y:S01]  /*2f10*/  IMAD.IADD R122, R122, 0x1, R13 ;  /* 0x000000017a7a7824 */ /* 0x000fe200078e020d */
[----:B------:R-:W-:Y:S01]  /*2f20*/  IADD3 R7, R11, R93, RZ ;  /* 0x0000005d0b077210 */ /* 0x000fe20007ffe0ff */
[----:B------:R-:W-:Y:S01]  /*2f30*/  IMAD.IADD R115, R97, 0x1, R115 ;  /* 0x0000000161737824 */ /* 0x000fe200078e0273 */
[----:B------:R-:W-:Y:S01]  /*2f40*/  LOP3.LUT R26, R26, 0x8, RZ, 0xc0, !PT ;  /* 0x000000081a1a7812 */ /* 0x000fe200078ec0ff */
[----:B------:R-:W-:Y:S01]  /*2f50*/  IMAD.IADD R6, R95, 0x1, R11 ;  /* 0x000000015f067824 */ /* 0x000fe200078e020b */
[----:B------:R-:W-:-:S02]  /*2f60*/  SHF.R.S32.HI R113, RZ, 0x1f, R0 ;  /* 0x0000001fff717819 */ /* 0x000fc40000011400 */
[----:B------:R-:W-:Y:S01]  /*2f70*/  SHF.R.S32.HI R27, RZ, 0x1f, R9 ;  /* 0x0000001fff1b7819 */ /* 0x000fe20000011409 */
[----:B----4-:R-:W-:Y:S01]  /*2f80*/  IMAD R109, R10, 0x20, R224 ;  /* 0x000000200a6d7824 */ /* 0x010fe200078e02e0 */
[----:B------:R-:W-:Y:S02]  /*2f90*/  SHF.R.S32.HI R10, RZ, 0x3, R20 ;  /* 0x00000003ff0a7819 */ /* 0x000fe40000011414 */
[----:B------:R-:W-:-:S04]  /*2fa0*/  LOP3.LUT R20, R20, 0xfffffff8, RZ, 0xc0, !PT ;  /* 0xfffffff814147812 */ /* 0x000fc800078ec0ff */
[----:B------:R-:W-:-:S07]  /*2fb0*/  SHF.R.S32.HI R28, RZ, 0x1f, R20 ;  /* 0x0000001fff1c7819 */ /* 0x000fce0000011414 */
.L_x_561:
[----:B--2---:R-:W2:Y:S01]  /*2fc0*/  LDL R33, [R1+0x6c] ;  /* 0x00006c0001217983 */ /* 0x004ea20000100800 */
[----:B------:R-:W0:Y:S01]  /*2fd0*/  LDC R32, c[0x0][0x430] ;  /* 0x00010c00ff207b82 */ /* 0x000e220000000800 */
[----:B------:R-:W-:Y:S01]  /*2fe0*/  VIADD R2, R2, 0xffffffff ;  /* 0xffffffff02027836 */ /* 0x000fe20000000000 */
[----:B------:R-:W-:Y:S01]  /*2ff0*/  ULDC.64 UR4, c[0x0][0x208] ;  /* 0x0000820000047ab9 */ /* 0x000fe20000000a00 */
[----:B------:R-:W-:Y:S02]  /*3000*/  IMAD.MOV.U32 R29, RZ, RZ, RZ ;  /* 0x000000ffff1d7224 */ /* 0x000fe400078e00ff */
[----:B------:R-:W-:-:S03]  /*3010*/  IMAD R13, R2, 0x50, R109 ;  /* 0x00000050020d7824 */ /* 0x000fc600078e026d */
[----:B------:R-:W1:Y:S01]  /*3020*/  LDC R110, c[0x0][0x3f4] ;  /* 0x0000fd00ff6e7b82 */ /* 0x000e620000000800 */
[----:B------:R-:W-:Y:S01]  /*3030*/  IMAD.IADD R36, R114, 0x1, R13 ;  /* 0x0000000172247824 */ /* 0x000fe200078e020d */
[----:B------:R-:W-:-:S03]  /*3040*/  ISETP.GE.AND P0, PT, R13, R24, PT ;  /* 0x000000180d00720c */ /* 0x000fc60003f06270 */
[----:B------:R-:W-:Y:S01]  /*3050*/  IMAD.MOV.U32 R30, RZ, RZ, R36 ;  /* 0x000000ffff1e7224 */ /* 0x000fe200078e0024 */
[----:B------:R-:W-:Y:S02]  /*3060*/  ISETP.GT.OR P0, PT, R109, 0x4f, P0 ;  /* 0x0000004f6d00780c */ /* 0x000fe40000704670 */
[----:B0-----:R-:W-:-:S11]  /*3070*/  ISETP.NE.AND P3, PT, R32, 0x1, PT ;  /* 0x000000012000780c */ /* 0x001fd60003f65270 */
[----:B------:R-:W0:Y:S08]  /*3080*/  @!P0 LDC.64 R14, c[0x0][0x428] ;  /* 0x00010a00ff0e8b82 */ /* 0x000e300000000a00 */
[----:B------:R-:W3:Y:S08]  /*3090*/  @!P0 LDC.64 R12, c[0x0][0x418] ;  /* 0x00010600ff0c8b82 */ /* 0x000ef00000000a00 */
[----:B------:R-:W4:Y:S08]  /*30a0*/  @P3 LDC R11, c[0x0][0x434] ;  /* 0x00010d00ff0b3b82 */ /* 0x000f300000000800 */
[----:B------:R-:W1:Y:S01]  /*30b0*/  @P3 LDC R34, c[0x0][0x438] ;  /* 0x00010e00ff223b82 */ /* 0x000e620000000800 */
[----:B----4-:R-:W-:-:S05]  /*30c0*/  @P3 IMAD.HI.U32 R11, R36, R11, RZ ;  /* 0x0000000b240b3227 */ /* 0x010fca00078e00ff */
[----:B-1----:R-:W-:Y:S01]  /*30d0*/  @P3 SHF.R.U32.HI R30, RZ, R34, R11 ;  /* 0x00000022ff1e3219 */ /* 0x002fe2000001160b */
[----:B0-----:R-:W-:-:S03]  /*30e0*/  @!P0 IMAD R11, R113, R14, RZ ;  /* 0x0000000e710b8224 */ /* 0x001fc600078e02ff */
[--C-:B------:R-:W-:Y:S01]  /*30f0*/  @!P0 SHF.R.S32.HI R31, RZ, 0x1f, R30.reuse ;  /* 0x0000001fff1f8819 */ /* 0x100fe2000001141e */
[C---:B------:R-:W-:Y:S02]  /*3100*/  @!P0 IMAD R11, R0.reuse, R15, R11 ;  /* 0x0000000f000b8224 */ /* 0x040fe400078e020b */
[----:B------:R-:W-:-:S05]  /*3110*/  @!P0 IMAD.WIDE.U32 R14, R0, R14, R30 ;  /* 0x0000000e000e8225 */ /* 0x000fca00078e001e */
[----:B------:R-:W-:Y:S02]  /*3120*/  @!P0 IADD3 R11, R15, R11, RZ ;  /* 0x0000000b0f0b8210 */ /* 0x000fe40007ffe0ff */
[----:B---3--:R-:W-:-:S04]  /*3130*/  @!P0 LEA R12, P3, R14, R12, 0x2 ;  /* 0x0000000c0e0c8211 */ /* 0x008fc800078610ff */
[----:B------:R-:W-:Y:S02]  /*3140*/  @!P0 LEA.HI.X R13, R14, R13, R11, 0x2, P3 ;  /* 0x0000000d0e0d8211 */ /* 0x000fe400018f140b */
[----:B------:R-:W-:-:S03]  /*3150*/  ISETP.GT.AND P3, PT, R2, R112, PT ;  /* 0x000000700200720c */ /* 0x000fc60003f64270 */
[----:B------:R0:W5:Y:S01]  /*3160*/  @!P0 LDG.E R29, desc[UR4][R12.64] ;  /* 0x000000040c1d8981 */ /* 0x000162000c1e1900 */
[----:B------:R-:W-:Y:S01]  /*3170*/  ISETP.GE.AND P0, PT, R110, 0x1, PT ;  /* 0x000000016e00780c */ /* 0x000fe20003f06270 */
[----:B------:R-:W-:Y:S01]  /*3180*/  IMAD.MOV R11, RZ, RZ, -R30 ;  /* 0x000000ffff0b7224 */ /* 0x000fe200078e0a1e */
[----:B------:R-:W-:Y:S01]  /*3190*/  LOP3.LUT R18, R18, 0xfffffffe, RZ, 0xc0, !PT ;  /* 0xfffffffe12127812 */ /* 0x000fe200078ec0ff */
[----:B------:R-:W-:Y:S05]  /*31a0*/  YIELD ;  /* 0x0000000000007946 */ /* 0x000fea0003800000 */
[----:B------:R-:W-:Y:S01]  /*31b0*/  BSSY B0, `(.L_x_445) ;  /* 0x00007fb000007945 */ /* 0x000fe20003800000 */
[----:B------:R-:W-:Y:S01]  /*31c0*/  IMAD R30, R32, R11, R36 ;  /* 0x0000000b201e7224 */ /* 0x000fe200078e0224 */
[----:B------:R-:W-:Y:S01]  /*31d0*/  @P3 LOP3.LUT R18, R18, 0x1, RZ, 0xfc, !PT ;  /* 0x0000000112123812 */ /* 0x000fe200078efcff */
[----:B--2---:R-:W-:-:S04]  /*31e0*/  IMAD R14, R213, 0x5000, R33 ;  /* 0x00005000d50e7824 */ /* 0x004fc800078e0221 */
[----:B------:R-:W-:Y:S01]  /*31f0*/  IMAD R31, R14, 0x2, R23 ;  /* 0x000000020e1f7824 */ /* 0x000fe200078e0217 */
[----:B0-----:R-:W-:Y:S06]  /*3200*/  @!P0 BRA `(.L_x_446) ;  /* 0x0000007400f48947 */ /* 0x001fec0003800000 */
[----:B------:R-:W-:Y:S01]  /*3210*/  SHF.R.S32.HI R84, RZ, 0x1f, R30 ;  /* 0x0000001fff547819 */ /* 0x000fe2000001141e */
[----:B------:R-:W-:Y:S01]  /*3220*/  ULDC.64 UR4, c[0x0][0x300] ;  /* 0x0000c00000047ab9 */ /* 0x000fe20000000a00 */
[----:B-----5:R-:W-:Y:S01]  /*3230*/  SHF.R.S32.HI R85, RZ, 0x1f, R29 ;  /* 0x0000001fff557819 */ /* 0x020fe2000001141d */
[----:B------:R-:W-:Y:S01]  /*3240*/  IMAD.WIDE.U32 R12, R30, UR4, RZ ;  /* 0x000000041e0c7c25 */ /* 0x000fe2000f8e00ff */
[----:B------:R-:W-:Y:S02]  /*3250*/  ULDC.U8 UR6, c[0x0][0x410] ;  /* 0x0001040000067ab9 */ /* 0x000fe40000000000 */
[----:B------:R-:W-:Y:S01]  /*3260*/  ISETP.NE.AND P0, PT, RZ, UR6, PT ;  /* 0x00000006ff007c0c */ /* 0x000fe2000bf05270 */
[----:B------:R-:W-:Y:S02]  /*3270*/  IMAD R11, R84, UR4, RZ ;  /* 0x00000004540b7c24 */ /* 0x000fe4000f8e02ff */
[----:B------:R-:W-:Y:S02]  /*3280*/  IMAD R15, R120, R2, RZ ;  /* 0x00000002780f7224 */ /* 0x000fe400078e02ff */
[----:B------:R-:W-:Y:S01]  /*3290*/  IMAD R11, R30, UR5, R11 ;  /* 0x000000051e0b7c24 */ /* 0x000fe2000f8e020b */
[----:B------:R-:W-:Y:S01]  /*32a0*/  ULDC.64 UR4, c[0x0][0x310] ;  /* 0x0000c40000047ab9 */ /* 0x000fe20000000a00 */
[----:B------:R-:W-:-:S02]  /*32b0*/  IMAD R86, R2, -0x50, R24 ;  /* 0xffffffb002567824 */ /* 0x000fc400078e0218 */
[----:B------:R-:W-:Y:S01]  /*32c0*/  IMAD R14, R85, UR4, RZ ;  /* 0x00000004550e7c24 */ /* 0x000fe2000f8e02ff */
[----:B------:R-:W-:Y:S02]  /*32d0*/  IADD3 R13, R13, R11, RZ ;  /* 0x0000000b0d0d7210 */ /* 0x000fe40007ffe0ff */
[----:B------:R-:W-:Y:S01]  /*32e0*/  VIMNMX R86, R86, 0x50, PT ;  /* 0x0000005056567848 */ /* 0x000fe20003fe0100 */
[C---:B------:R-:W-:Y:S02]  /*32f0*/  IMAD R11, R29.reuse, UR5, R14 ;  /* 0x000000051d0b7c24 */ /* 0x040fe4000f8e020e */
[----:B------:R-:W-:Y:S01]  /*3300*/  IMAD.WIDE.U32 R12, R29, UR4, R12 ;  /* 0x000000041d0c7c25 */ /* 0x000fe2000f8e000c */
[----:B------:R-:W-:-:S03]  /*3310*/  ULDC.64 UR4, c[0x0][0x308] ;  /* 0x0000c20000047ab9 */ /* 0x000fc60000000a00 */
[----:B------:R-:W-:Y:S01]  /*3320*/  IMAD.IADD R13, R13, 0x1, R11 ;  /* 0x000000010d0d7824 */ /* 0x000fe200078e020b */
[----:B------:R-:W-:Y:S01]  /*3330*/  SHF.R.S32.HI R11, RZ, 0x1f, R2 ;  /* 0x0000001fff0b7819 */ /* 0x000fe20000011402 */
[----:B------:R-:W-:Y:S02]  /*3340*/  IMAD R14, R115, R2, RZ ;  /* 0x00000002730e7224 */ /* 0x000fe400078e02ff */
[----:B------:R-:W-:-:S04]  /*3350*/  IMAD.WIDE.U32 R116, R223, UR4, R12 ;  /* 0x00000004df747c25 */ /* 0x000fc8000f8e000c */
[C---:B------:R-:W-:Y:S02]  /*3360*/  IMAD R33, R11.reuse, R96, R14 ;  /* 0x000000600b217224 */ /* 0x040fe400078e020e */
[----:B------:R-:W-:Y:S02]  /*3370*/  IMAD R35, R11, R90, R15 ;  /* 0x0000005a0b237224 */ /* 0x000fe400078e020f */
[----:B------:R-:W-:Y:S01]  /*3380*/  IMAD R11, R223, UR5, R117 ;  /* 0x00000005df0b7c24 */ /* 0x000fe2000f8e0275 */
[----:B------:R-:W-:Y:S01]  /*3390*/  ULDC.64 UR4, c[0x0][0x2e8] ;  /* 0x0000ba0000047ab9 */ /* 0x000fe20000000a00 */
[----:B------:R-:W-:Y:S01]  /*33a0*/  IMAD.WIDE.U32 R14, R96, R2, RZ ;  /* 0x00000002600e7225 */ /* 0x000fe200078e00ff */
[----:B------:R-:W-:-:S03]  /*33b0*/  LEA R117, P3, R116, UR4, 0x1 ;  /* 0x0000000474757c11 */ /* 0x000fc6000f8608ff */
[----:B------:R-:W-:Y:S01]  /*33c0*/  IMAD.WIDE.U32 R12, R90, R2, RZ ;  /* 0x000000025a0c7225 */ /* 0x000fe200078e00ff */
[----:B------:R-:W-:-:S03]  /*33d0*/  LEA.HI.X R116, R116, UR5, R11, 0x1, P3 ;  /* 0x0000000574747c11 */ /* 0x000fc600098f0c0b */
[----:B------:R-:W-:Y:S02]  /*33e0*/  IMAD.IADD R11, R15, 0x1, R33 ;  /* 0x000000010f0b7824 */ /* 0x000fe400078e0221 */
[----:B------:R-:W-:Y:S01]  /*33f0*/  IMAD.IADD R80, R13, 0x1, R35 ;  /* 0x000000010d507824 */ /* 0x000fe200078e0223 */
[----:B------:R-:W-:Y:S06]  /*3400*/  @!P0 BRA `(.L_x_447) ;  /* 0x0000003800548947 */ /* 0x000fec0003800000 */
[----:B------:R-:W-:Y:S01]  /*3410*/  ISETP.GE.AND P3, PT, R224, R86, PT ;  /* 0x00000056e000720c */ /* 0x000fe20003f66270 */
[----:B------:R-:W-:Y:S01]  /*3420*/  BSSY B1, `(.L_x_448) ;  /* 0x000002a000017945 */ /* 0x000fe20003800000 */
        /* <DEDUP_REMOVED lines=9> */
[----:B------:R-:W-:Y:S06]  /*34c0*/  @P3 BRA `(.L_x_449) ;  /* 0x00000000007c3947 */ /* 0x000fec0003800000 */
[----:B------:R-:W-:Y:S01]  /*34d0*/  IADD3 R32, P4, R100, R14, RZ ;  /* 0x0000000e64207210 */ /* 0x000fe20007f9e0ff */
[----:B------:R-:W-:Y:S01]  /*34e0*/  ULDC.64 UR4, c[0x0][0x3e8] ;  /* 0x0000fa0000047ab9 */ /* 0x000fe20000000a00 */
[----:B------:R-:W-:Y:S01]  /*34f0*/  IADD3 R33, P0, R94, R12, RZ ;  /* 0x0000000c5e217210 */ /* 0x000fe20007f1e0ff */
[----:B------:R-:W-:Y:S01]  /*3500*/  ULDC.64 UR6, c[0x0][0x400] ;  /* 0x0001000000067ab9 */ /* 0x000fe20000000a00 */
[----:B------:R-:W-:Y:S02]  /*3510*/  IADD3.X R35, R11, R4, RZ, P4, !PT ;  /* 0x000000040b237210 */ /* 0x000fe400027fe4ff */
[----:B------:R-:W-:Y:S02]  /*3520*/  CS2R R76, SRZ ;  /* 0x00000000004c7805 */ /* 0x000fe4000001ff00 */
[----:B------:R-:W-:Y:S01]  /*3530*/  LEA R34, P4, R32, UR4, 0x1 ;  /* 0x0000000420227c11 */ /* 0x000fe2000f8808ff */
[----:B------:R-:W-:Y:S01]  /*3540*/  IMAD.X R36, R80, 0x1, R6, P0 ;  /* 0x0000000150247824 */ /* 0x000fe200000e0606 */
[----:B------:R-:W-:-:S02]  /*3550*/  CS2R R72, SRZ ;  /* 0x0000000000487805 */ /* 0x000fc4000001ff00 */
[----:B------:R-:W-:Y:S02]  /*3560*/  CS2R R78, SRZ ;  /* 0x00000000004e7805 */ /* 0x000fe4000001ff00 */
[----:B------:R-:W-:Y:S02]  /*3570*/  LEA.HI.X R35, R32, UR5, R35, 0x1, P4 ;  /* 0x0000000520237c11 */ /* 0x000fe4000a0f0c23 */
[----:B------:R-:W-:Y:S02]  /*3580*/  CS2R R74, SRZ ;  /* 0x00000000004a7805 */ /* 0x000fe4000001ff00 */
[C---:B------:R-:W-:Y:S01]  /*3590*/  LEA R32, P0, R33.reuse, UR6, 0x1 ;  /* 0x0000000621207c11 */ /* 0x040fe2000f8008ff */
[----:B------:R-:W-:Y:S01]  /*35a0*/  ULDC.64 UR8, c[0x0][0x208] ;  /* 0x0000820000087ab9 */ /* 0x000fe20000000a00 */
[----:B------:R-:W-:Y:S02]  /*35b0*/  ISETP.GE.AND P4, PT, R216, R110, PT ;  /* 0x0000006ed800720c */ /* 0x000fe40003f86270 */
[----:B------:R-:W-:-:S02]  /*35c0*/  LEA.HI.X R33, R33, UR7, R36, 0x1, P0 ;  /* 0x0000000721217c11 */ /* 0x000fc400080f0c24 */
[----:B------:R-:W-:Y:S02]  /*35d0*/  ISETP.GE.AND P0, PT, R221, R110, PT ;  /* 0x0000006edd00720c */ /* 0x000fe40003f06270 */
[----:B------:R-:W-:-:S07]  /*35e0*/  CS2R R68, SRZ ;  /* 0x0000000000447805 */ /* 0x000fce000001ff00 */
[----:B------:R0:W5:Y:S04]  /*35f0*/  @!P4 LDG.E.64 R76, desc[UR8][R34.64] ;  /* 0x00000008224cc981 */ /* 0x000168000c1e1b00 */
[----:B------:R0:W5:Y:S01]  /*3600*/  @!P4 LDG.E.64 R78, desc[UR8][R32.64] ;  /* 0x00000008204ec981 */ /* 0x000162000c1e1b00 */
[----:B------:R-:W-:-:S03]  /*3610*/  ISETP.GE.AND P4, PT, R220, R110, PT ;  /* 0x0000006edc00720c */ /* 0x000fc60003f86270 */
[----:B------:R0:W5:Y:S04]  /*3620*/  @!P0 LDG.E.64 R72, desc[UR8][R34.64+0x40] ;  /* 0x0000400822488981 */ /* 0x000168000c1e1b00 */
[----:B------:R0:W5:Y:S01]  /*3630*/  @!P0 LDG.E.64 R74, desc[UR8][R32.64+0x40] ;  /* 0x00004008204a8981 */ /* 0x000162000c1e1b00 */
[----:B------:R-:W-:Y:S02]  /*3640*/  ISETP.GE.AND P0, PT, R222, R110, PT ;  /* 0x0000006ede00720c */ /* 0x000fe40003f06270 */
[----:B------:R-:W-:Y:S02]  /*3650*/  CS2R R64, SRZ ;  /* 0x0000000000407805 */ /* 0x000fe4000001ff00 */
[----:B------:R-:W-:Y:S02]  /*3660*/  CS2R R70, SRZ ;  /* 0x0000000000467805 */ /* 0x000fe4000001ff00 */
[----:B------:R-:W-:Y:S01]  /*3670*/  CS2R R66, SRZ ;  /* 0x0000000000427805 */ /* 0x000fe2000001ff00 */
[----:B------:R0:W5:Y:S04]  /*3680*/  @!P4 LDG.E.64 R68, desc[UR8][R34.64+0x80] ;  /* 0x000080082244c981 */ /* 0x000168000c1e1b00 */
[----:B------:R0:W5:Y:S04]  /*3690*/  @!P4 LDG.E.64 R70, desc[UR8][R32.64+0x80] ;  /* 0x000080082046c981 */ /* 0x000168000c1e1b00 */
[----:B------:R0:W5:Y:S04]  /*36a0*/  @!P0 LDG.E.64 R64, desc[UR8][R34.64+0xc0] ;  /* 0x0000c00822408981 */ /* 0x000168000c1e1b00 */
[----:B------:R0:W5:Y:S02]  /*36b0*/  @!P0 LDG.E.64 R66, desc[UR8][R32.64+0xc0] ;  /* 0x0000c00820428981 */ /* 0x000164000c1e1b00 */
.L_x_449:
[----:B------:R-:W-:Y:S05]  /*36c0*/  BSYNC B1 ;  /* 0x0000000000017941 */ /* 0x000fea0003800000 */
.L_x_448:
[----:B0----5:R-:W-:Y:S01]  /*36d0*/  IMAD.MOV.U32 R32, RZ, RZ, R64 ;  /* 0x000000ffff207224 */ /* 0x021fe200078e0040 */
[----:B------:R-:W-:Y:S01]  /*36e0*/  MOV R33, R68 ;  /* 0x0000004400217202 */ /* 0x000fe20000000f00 */
[----:B------:R-:W-:Y:S01]  /*36f0*/  IMAD.MOV.U32 R34, RZ, RZ, R65 ;  /* 0x000000ffff227224 */ /* 0x000fe200078e0041 */
[----:B------:R-:W-:Y:S01]  /*3700*/  BSSY B1, `(.L_x_450) ;  /* 0x0000045000017945 */ /* 0x000fe20003800000 */
[----:B------:R-:W-:Y:S01]  /*3710*/  VIADD R35, R224, 0x20 ;  /* 0x00000020e0237836 */ /* 0x000fe20000000000 */
[----:B------:R-:W-:Y:S01]  /*3720*/  PRMT R147, R32, 0x7610, R147 ;  /* 0x0000761020937816 */ /* 0x000fe20000000093 */
[----:B------:R-:W-:Y:S01]  /*3730*/  IMAD.MOV.U32 R32, RZ, RZ, R69 ;  /* 0x000000ffff207224 */ /* 0x000fe200078e0045 */
[----:B------:R-:W-:Y:S02]  /*3740*/  PRMT R146, R34, 0x7610, R146 ;  /* 0x0000761022927816 */ /* 0x000fe40000000092 */
[----:B------:R-:W-:Y:S02]  /*3750*/  CS2R R52, SRZ ;  /* 0x0000000000347805 */ /* 0x000fe4000001ff00 */
[----:B------:R-:W-:Y:S01]  /*3760*/  PRMT R149, R33, 0x7610, R149 ;  /* 0x0000761021957816 */ /* 0x000fe20000000095 */
[----:B------:R-:W-:Y:S01]  /*3770*/  IMAD.MOV.U32 R33, RZ, RZ, R72 ;  /* 0x000000ffff217224 */ /* 0x000fe200078e0048 */
[----:B------:R-:W-:Y:S01]  /*3780*/  PRMT R148, R32, 0x7610, R148 ;  /* 0x0000761020947816 */ /* 0x000fe20000000094 */
[----:B------:R-:W-:Y:S01]  /*3790*/  IMAD.MOV.U32 R32, RZ, RZ, R73 ;  /* 0x000000ffff207224 */ /* 0x000fe200078e0049 */
[----:B------:R-:W-:-:S02]  /*37a0*/  MOV R34, R76 ;  /* 0x0000004c00227202 */ /* 0x000fc40000000f00 */
[----:B------:R-:W-:Y:S02]  /*37b0*/  CS2R R56, SRZ ;  /* 0x0000000000387805 */ /* 0x000fe4000001ff00 */
[----:B------:R-:W-:Y:S02]  /*37c0*/  ISETP.GE.AND P4, PT, R35, R86, PT ;  /* 0x000000562300720c */ /* 0x000fe40003f86270 */
[----:B------:R-:W-:Y:S02]  /*37d0*/  CS2R R60, SRZ ;  /* 0x00000000003c7805 */ /* 0x000fe4000001ff00 */
[----:B------:R-:W-:Y:S01]  /*37e0*/  PRMT R119, R34, 0x7610, R119 ;  /* 0x0000761022777816 */ /* 0x000fe20000000077 */
[----:B------:R-:W-:Y:S01]  /*37f0*/  IMAD.MOV.U32 R34, RZ, RZ, R67 ;  /* 0x000000ffff227224 */ /* 0x000fe200078e0043 */
[----:B------:R-:W-:Y:S01]  /*3800*/  PRMT R150, R32, 0x5410, R33 ;  /* 0x0000541020967816 */ /* 0x000fe20000000021 */
[----:B------:R-:W-:Y:S01]  /*3810*/  IMAD.MOV.U32 R33, RZ, RZ, R77 ;  /* 0x000000ffff217224 */ /* 0x000fe200078e004d */
[----:B------:R-:W-:Y:S01]  /*3820*/  CS2R R50, SRZ ;  /* 0x0000000000327805 */ /* 0x000fe2000001ff00 */
[----:B------:R-:W-:Y:S01]  /*3830*/  IMAD.MOV.U32 R32, RZ, RZ, R66 ;  /* 0x000000ffff207224 */ /* 0x000fe200078e0042 */
[----:B------:R-:W-:Y:S01]  /*3840*/  PRMT R146, R146, 0x5410, R34 ;  /* 0x0000541092927816 */ /* 0x000fe20000000022 */
[----:B------:R-:W-:Y:S01]  /*3850*/  IMAD.MOV.U32 R34, RZ, RZ, R74 ;  /* 0x000000ffff227224 */ /* 0x000fe200078e004a */
[----:B------:R-:W-:-:S02]  /*3860*/  PRMT R151, R33, 0x7610, R151 ;  /* 0x0000761021977816 */ /* 0x000fc40000000097 */
[----:B------:R-:W-:Y:S02]  /*3870*/  CS2R R54, SRZ ;  /* 0x0000000000367805 */ /* 0x000fe4000001ff00 */
[----:B------:R-:W-:Y:S01]  /*3880*/  PRMT R147, R147, 0x5410, R32 ;  /* 0x0000541093937816 */ /* 0x000fe20000000020 */
[----:B------:R-:W-:Y:S01]  /*3890*/  IMAD.MOV.U32 R32, RZ, RZ, R71 ;  /* 0x000000ffff207224 */ /* 0x000fe200078e0047 */
[----:B------:R-:W-:Y:S02]  /*38a0*/  MOV R33, R70 ;  /* 0x0000004600217202 */ /* 0x000fe40000000f00 */
[----:B------:R-:W-:Y:S02]  /*38b0*/  CS2R R58, SRZ ;  /* 0x00000000003a7805 */ /* 0x000fe4000001ff00 */
[----:B------:R-:W-:Y:S01]  /*38c0*/  PRMT R151, R151, 0x5410, R34 ;  /* 0x0000541097977816 */ /* 0x000fe20000000022 */
[----:B------:R-:W-:Y:S01]  /*38d0*/  IMAD.MOV.U32 R34, RZ, RZ, R79 ;  /* 0x000000ffff227224 */ /* 0x000fe200078e004f */
[----:B------:R-:W-:Y:S01]  /*38e0*/  PRMT R149, R149, 0x5410, R33 ;  /* 0x0000541095957816 */ /* 0x000fe20000000021 */
[----:B------:R-:W-:Y:S01]  /*38f0*/  IMAD.MOV.U32 R33, RZ, RZ, R75 ;  /* 0x000000ffff217224 */ /* 0x000fe200078e004b */
[----:B------:R-:W-:-:S02]  /*3900*/  PRMT R148, R148, 0x5410, R32 ;  /* 0x0000541094947816 */ /* 0x000fc40000000020 */
[----:B------:R-:W-:Y:S02]  /*3910*/  CS2R R62, SRZ ;  /* 0x00000000003e7805 */ /* 0x000fe4000001ff00 */
[----:B------:R-:W-:Y:S02]  /*3920*/  MOV R32, R78 ;  /* 0x0000004e00207202 */ /* 0x000fe40000000f00 */
[----:B------:R-:W-:Y:S02]  /*3930*/  PRMT R152, R33, 0x5410, R34 ;  /* 0x0000541021987816 */ /* 0x000fe40000000022 */
[----:B------:R-:W-:Y:S01]  /*3940*/  PRMT R119, R119, 0x5410, R32 ;  /* 0x0000541077777816 */ /* 0x000fe20000000020 */
[----:B------:R-:W-:Y:S06]  /*3950*/  @P4 BRA `(.L_x_451) ;  /* 0x00000000007c4947 */ /* 0x000fec0003800000 */
[----:B------:R-:W-:Y:S01]  /*3960*/  IADD3 R32, P0, P5, R100, R14, R102 ;  /* 0x0000000e64207210 */ /* 0x000fe20007d1e066 */
[----:B------:R-:W-:Y:S01]  /*3970*/  ULDC.64 UR4, c[0x0][0x3e8] ;  /* 0x0000fa0000047ab9 */ /* 0x000fe20000000a00 */
[----:B------:R-:W-:Y:S01]  /*3980*/  ULDC.64 UR6, c[0x0][0x400] ;  /* 0x0001000000067ab9 */ /* 0x000fe20000000a00 */
[----:B------:R-:W-:Y:S02]  /*3990*/  CS2R R60, SRZ ;  /* 0x00000000003c7805 */ /* 0x000fe4000001ff00 */
[----:B------:R-:W-:Y:S02]  /*39a0*/  IADD3.X R35, R4, R11, R89, P0, P5 ;  /* 0x0000000b04237210 */ /* 0x000fe400007ea459 */
[----:B------:R-:W-:Y:S02]  /*39b0*/  CS2R R62, SRZ ;  /* 0x00000000003e7805 */ /* 0x000fe4000001ff00 */
[----:B------:R-:W-:Y:S01]  /*39c0*/  IADD3 R33, P0, P5, R94, R12, R104 ;  /* 0x0000000c5e217210 */ /* 0x000fe20007d1e068 */
[----:B------:R-:W-:-:S03]  /*39d0*/  ULDC.64 UR8, c[0x0][0x208] ;  /* 0x0000820000087ab9 */ /* 0x000fc60000000a00 */
[----:B------:R-:W-:Y:S02]  /*39e0*/  IADD3.X R36, R6, R80, R103, P0, P5 ;  /* 0x0000005006247210 */ /* 0x000fe400007ea467 */
[----:B------:R-:W-:-:S04]  /*39f0*/  LEA R34, P0, R32, UR4, 0x1 ;  /* 0x0000000420227c11 */ /* 0x000fc8000f8008ff */
[----:B------:R-:W-:Y:S02]  /*3a00*/  LEA.HI.X R35, R32, UR5, R35, 0x1, P0 ;  /* 0x0000000520237c11 */ /* 0x000fe400080f0c23 */
[----:B------:R-:W-:-:S04]  /*3a10*/  LEA R32, P0, R33, UR6, 0x1 ;  /* 0x0000000621207c11 */ /* 0x000fc8000f8008ff */
[----:B------:R-:W-:Y:S02]  /*3a20*/  LEA.HI.X R33, R33, UR7, R36, 0x1, P0 ;  /* 0x0000000721217c11 */ /* 0x000fe400080f0c24 */
[----:B------:R-:W-:Y:S02]  /*3a30*/  ISETP.GE.AND P0, PT, R216, R110, PT ;  /* 0x0000006ed800720c */ /* 0x000fe40003f06270 */
[----:B------:R-:W-:Y:S02]  /*3a40*/  CS2R R56, SRZ ;  /* 0x0000000000387805 */ /* 0x000fe4000001ff00 */
[----:B------:R-:W-:-:S09]  /*3a50*/  CS2R R58, SRZ ;  /* 0x00000000003a7805 */ /* 0x000fd2000001ff00 */
[----:B------:R0:W5:Y:S04]  /*3a60*/  @!P0 LDG.E.64 R60, desc[UR8][R34.64] ;  /* 0x00000008223c8981 */ /* 0x000168000c1e1b00 */
[----:B------:R0:W5:Y:S01]  /*3a70*/  @!P0 LDG.E.64 R62, desc[UR8][R32.64] ;  /* 0x00000008203e8981 */ /* 0x000162000c1e1b00 */
        /* <DEDUP_REMOVED lines=10> */
[----:B------:R-:W-:-:S13]  /*3b20*/  ISETP.GE.AND P0, PT, R222, R110, PT ;  /* 0x0000006ede00720c */ /* 0x000fda0003f06270 */
[----:B------:R0:W5:Y:S04]  /*3b30*/  @!P0 LDG.E.64 R48, desc[UR8][R34.64+0xc0] ;  /* 0x0000c00822308981 */ /* 0x000168000c1e1b00 */
[----:B------:R0:W5:Y:S02]  /*3b40*/  @!P0 LDG.E.64 R50, desc[UR8][R32.64+0xc0] ;  /* 0x0000c00820328981 */ /* 0x000164000c1e1b00 */
.L_x_451:
[----:B------:R-:W-:Y:S05]  /*3b50*/  BSYNC B1 ;  /* 0x0000000000017941 */ /* 0x000fea0003800000 */
.L_x_450:
[----:B0----5:R-:W-:Y:S01]  /*3b60*/  IMAD.MOV.U32 R33, RZ, RZ, R52 ;  /* 0x000000ffff217224 */ /* 0x021fe200078e0034 */
[----:B------:R-:W-:Y:S01]  /*3b70*/  MOV R34, R49 ;  /* 0x0000003100227202 */ /* 0x000fe20000000f00 */
[----:B------:R-:W-:Y:S01]  /*3b80*/  IMAD.MOV.U32 R32, RZ, RZ, R53 ;  /* 0x000000ffff207224 */ /* 0x000fe200078e0035 */
[----:B------:R-:W-:Y:S01]  /*3b90*/  BSSY B1, `(.L_x_452) ;  /* 0x0000042000017945 */ /* 0x000fe20003800000 */
[----:B------:R-:W-:Y:S01]  /*3ba0*/  VIADD R36, R224, 0x40 ;  /* 0x00000040e0247836 */ /* 0x000fe20000000000 */
[----:B------:R-:W-:Y:S01]  /*3bb0*/  PRMT R139, R139, 0x5410, R33 ;  /* 0x000054108b8b7816 */ /* 0x000fe20000000021 */
[----:B------:R-:W-:Y:S01]  /*3bc0*/  IMAD.MOV.U32 R33, RZ, RZ, R60 ;  /* 0x000000ffff217224 */ /* 0x000fe200078e003c */
[----:B------:R-:W-:Y:S01]  /*3bd0*/  PRMT R140, R32, 0x7610, R140 ;  /* 0x00007610208c7816 */ /* 0x000fe2000000008c */
[----:B------:R-:W-:Y:S01]  /*3be0*/  IMAD.MOV.U32 R32, RZ, RZ, R61 ;  /* 0x000000ffff207224 */ /* 0x000fe200078e003d */
[----:B------:R-:W-:Y:S01]  /*3bf0*/  ISETP.GE.AND P5, PT, R36, R86, PT ;  /* 0x000000562400720c */ /* 0x000fe20003fa6270 */
[----:B------:R-:W-:Y:S01]  /*3c00*/  IMAD.MOV.U32 R35, RZ, RZ, R48 ;  /* 0x000000ffff237224 */ /* 0x000fe200078e0030 */
[----:B------:R-:W-:-:S02]  /*3c10*/  CS2R R36, SRZ ;  /* 0x0000000000247805 */ /* 0x000fc4000001ff00 */
[----:B------:R-:W-:Y:S02]  /*3c20*/  CS2R R40, SRZ ;  /* 0x0000000000287805 */ /* 0x000fe4000001ff00 */
[----:B------:R-:W-:Y:S01]  /*3c30*/  PRMT R144, R33, 0x5410, R32 ;  /* 0x0000541021907816 */ /* 0x000fe20000000020 */
[----:B------:R-:W-:Y:S01]  /*3c40*/  IMAD.MOV.U32 R33, RZ, RZ, R54 ;  /* 0x000000ffff217224 */ /* 0x000fe200078e0036 */
[----:B------:R-:W-:Y:S01]  /*3c50*/  PRMT R136, R35, 0x5410, R34 ;  /* 0x0000541023887816 */ /* 0x000fe20000000022 */
[----:B------:R-:W-:Y:S01]  /*3c60*/  IMAD.MOV.U32 R32, RZ, RZ, R55 ;  /* 0x000000ffff207224 */ /* 0x000fe200078e0037 */
[----:B------:R-:W-:Y:S01]  /*3c70*/  MOV R34, R57 ;  /* 0x0000003900227202 */ /* 0x000fe20000000f00 */
[----:B------:R-:W-:Y:S01]  /*3c80*/  IMAD.MOV.U32 R35, RZ, RZ, R56 ;  /* 0x000000ffff237224 */ /* 0x000fe200078e0038 */
[----:B------:R-:W-:Y:S01]  /*3c90*/  PRMT R140, R140, 0x5410, R33 ;  /* 0x000054108c8c7816 */ /* 0x000fe20000000021 */
[----:B------:R-:W-:Y:S01]  /*3ca0*/  IMAD.MOV.U32 R33, RZ, RZ, R58 ;  /* 0x000000ffff217224 */ /* 0x000fe200078e003a */
[----:B------:R-:W-:-:S02]  /*3cb0*/  PRMT R141, R32, 0x7610, R141 ;  /* 0x00007610208d7816 */ /* 0x000fc4000000008d */
[----:B------:R-:W-:Y:S02]  /*3cc0*/  CS2R R44, SRZ ;  /* 0x00000000002c7805 */ /* 0x000fe4000001ff00 */
[----:B------:R-:W-:Y:S02]  /*3cd0*/  MOV R32, R59 ;  /* 0x0000003b00207202 */ /* 0x000fe40000000f00 */
[----:B------:R-:W-:Y:S02]  /*3ce0*/  CS2R R38, SRZ ;  /* 0x0000000000267805 */ /* 0x000fe4000001ff00 */
[----:B------:R-:W-:Y:S01]  /*3cf0*/  PRMT R142, R35, 0x5410, R34 ;  /* 0x00005410238e7816 */ /* 0x000fe20000000022 */
[----:B------:R-:W-:Y:S01]  /*3d00*/  IMAD.MOV.U32 R35, RZ, RZ, R50 ;  /* 0x000000ffff237224 */ /* 0x000fe200078e0032 */
[----:B------:R-:W-:Y:S01]  /*3d10*/  PRMT R143, R33, 0x5410, R32 ;  /* 0x00005410218f7816 */ /* 0x000fe20000000020 */
[----:B------:R-:W-:Y:S01]  /*3d20*/  IMAD.MOV.U32 R33, RZ, RZ, R62 ;  /* 0x000000ffff217224 */ /* 0x000fe200078e003e */
[----:B------:R-:W-:Y:S01]  /*3d30*/  MOV R34, R51 ;  /* 0x0000003300227202 */ /* 0x000fe20000000f00 */
[----:B------:R-:W-:Y:S01]  /*3d40*/  IMAD.MOV.U32 R32, RZ, RZ, R63 ;  /* 0x000000ffff207224 */ /* 0x000fe200078e003f */
[----:B------:R-:W-:-:S02]  /*3d50*/  CS2R R42, SRZ ;  /* 0x00000000002a7805 */ /* 0x000fc4000001ff00 */
[----:B------:R-:W-:Y:S02]  /*3d60*/  CS2R R46, SRZ ;  /* 0x00000000002e7805 */ /* 0x000fe4000001ff00 */
[----:B------:R-:W-:Y:S02]  /*3d70*/  PRMT R137, R35, 0x5410, R34 ;  /* 0x0000541023897816 */ /* 0x000fe40000000022 */
[----:B------:R-:W-:Y:S02]  /*3d80*/  CS2R R34, SRZ ;  /* 0x0000000000227805 */ /* 0x000fe4000001ff00 */
[----:B------:R-:W-:Y:S02]  /*3d90*/  PRMT R145, R33, 0x5410, R32 ;  /* 0x0000541021917816 */ /* 0x000fe40000000020 */
[----:B------:R-:W-:Y:S01]  /*3da0*/  CS2R R32, SRZ ;  /* 0x0000000000207805 */ /* 0x000fe2000001ff00 */
[----:B------:R-:W-:Y:S06]  /*3db0*/  @P5 BRA `(.L_x_453) ;  /* 0x00000000007c5947 */ /* 0x000fec0003800000 */
[----:B------:R-:W-:Y:S01]  /*3dc0*/  IADD3 R15, P0, P6, R100, R106, R14 ;  /* 0x0000006a640f7210 */ /* 0x000fe20007e1e00e */
[----:B------:R-:W-:Y:S01]  /*3dd0*/  ULDC.64 UR4, c[0x0][0x3e8] ;  /* 0x0000fa0000047ab9 */ /* 0x000fe20000000a00 */
[----:B------:R-:W-:Y:S02]  /*3de0*/  CS2R R44, SRZ ;  /* 0x00000000002c7805 */ /* 0x000fe4000001ff00 */
[----:B------:R-:W-:Y:S02]  /*3df0*/  CS2R R46, SRZ ;  /* 0x00000000002e7805 */ /* 0x000fe4000001ff00 */
[----:B------:R-:W-:Y:S01]  /*3e00*/  IADD3.X R11, R4, R105, R11, P0, P6 ;  /* 0x00000069040b7210 */ /* 0x000fe200007ec40b */
[----:B------:R-:W-:Y:S01]  /*3e10*/  ULDC.64 UR6, c[0x0][0x208] ;  /* 0x0000820000067ab9 */ /* 0x000fe20000000a00 */
[----:B------:R-:W-:-:S04]  /*3e20*/  IADD3 R13, P0, P6, R94, R108, R12 ;  /* 0x0000006c5e0d7210 */ /* 0x000fc80007e1e00c */
[----:B------:R-:W-:Y:S02]  /*3e30*/  IADD3.X R80, R6, R107, R80, P0, P6 ;  /* 0x0000006b06507210 */ /* 0x000fe400007ec450 */
[----:B------:R-:W-:-:S04]  /*3e40*/  LEA R14, P0, R15, UR4, 0x1 ;  /* 0x000000040f0e7c11 */ /* 0x000fc8000f8008ff */
[----:B------:R-:W-:Y:S01]  /*3e50*/  LEA.HI.X R15, R15, UR5, R11, 0x1, P0 ;  /* 0x000000050f0f7c11 */ /* 0x000fe200080f0c0b */
[----:B------:R-:W-:Y:S02]  /*3e60*/  ULDC.64 UR4, c[0x0][0x400] ;  /* 0x0001000000047ab9 */ /* 0x000fe40000000a00 */
        /* <DEDUP_REMOVED lines=20> */
.L_x_453:
[----:B------:R-:W-:Y:S05]  /*3fb0*/  BSYNC B1 ;  /* 0x0000000000017941 */ /* 0x000fea0003800000 */
.L_x_452:
[----:B-----5:R-:W-:Y:S01]  /*3fc0*/  IMAD.MOV.U32 R11, RZ, RZ, R33 ;  /* 0x000000ffff0b7224 */ /* 0x020fe200078e0021 */
[----:B0-----:R-:W-:Y:S01]  /*3fd0*/  MOV R12, R32 ;  /* 0x00000020000c7202 */ /* 0x001fe20000000f00 */
[----:B------:R-:W-:-:S03]  /*3fe0*/  ULOP3.LUT UR4, UR60, 0x1, URZ, 0xfc, !UPT ;  /* 0x000000013c047892 */ /* 0x000fc6000f8efc3f */
[----:B------:R-:W-:Y:S01]  /*3ff0*/  PRMT R81, R12, 0x5410, R11 ;  /* 0x000054100c517816 */ /* 0x000fe2000000000b */
[----:B------:R-:W-:Y:S01]  /*4000*/  IMAD.MOV.U32 R12, RZ, RZ, R36 ;  /* 0x000000ffff0c7224 */ /* 0x000fe200078e0024 */
[----:B------:R-:W-:Y:S01]  /*4010*/  UISETP.NE.AND UP0, UPT, UR4, 0x3, UPT ;  /* 0x000000030400788c */ /* 0x000fe2000bf05270 */
[----:B------:R-:W-:-:S05]  /*4020*/  IMAD.MOV.U32 R11, RZ, RZ, R37 ;  /* 0x000000ffff0b7224 */ /* 0x000fca00078e0025 */
[----:B------:R-:W-:Y:S01]  /*4030*/  PRMT R128, R12, 0x5410, R11 ;  /* 0x000054100c807816 */ /* 0x000fe2000000000b */
[----:B------:R-:W-:Y:S01]  /*4040*/  IMAD.MOV.U32 R11, RZ, RZ, R41 ;  /* 0x000000ffff0b7224 */ /* 0x000fe200078e0029 */
[----:B------:R-:W-:Y:S02]  /*4050*/  MOV R12, R40 ;  /* 0x00000028000c7202 */ /* 0x000fe40000000f00 */
[----:B------:R-:W-:Y:S02]  /*4060*/  PLOP3.LUT P0, PT, PT, PT, UP0, 0x80, 0x0 ;  /* 0x000000000000781c */ /* 0x000fe40003f0f008 */
[----:B------:R-:W-:Y:S01]  /*4070*/  PRMT R134, R12, 0x5410, R11 ;  /* 0x000054100c867816 */ /* 0x000fe2000000000b */
[----:B------:R-:W-:Y:S02]  /*4080*/  IMAD.MOV.U32 R12, RZ, RZ, R44 ;  /* 0x000000ffff0c7224 */ /* 0x000fe400078e002c */
[----:B------:R-:W-:-:S05]  /*4090*/  IMAD.MOV.U32 R11, RZ, RZ, R45 ;  /* 0x000000ffff0b7224 */ /* 0x000fca00078e002d */
[----:B------:R-:W-:Y:S01]  /*40a0*/  PRMT R138, R12, 0x5410, R11 ;  /* 0x000054100c8a7816 */ /* 0x000fe2000000000b */
[----:B------:R-:W-:Y:S01]  /*40b0*/  IMAD.MOV.U32 R11, RZ, RZ, R35 ;  /* 0x000000ffff0b7224 */ /* 0x000fe200078e0023 */
[----:B------:R-:W-:-:S04]  /*40c0*/  MOV R12, R34 ;  /* 0x00000022000c7202 */ /* 0x000fc80000000f00 */
[----:B------:R-:W-:Y:S01]  /*40d0*/  PRMT R82, R12, 0x5410, R11 ;  /* 0x000054100c527816 */ /* 0x000fe2000000000b */
[----:B------:R-:W-:-:S05]  /*40e0*/  IMAD.MOV.U32 R11, RZ, RZ, R38 ;  /* 0x000000ffff0b7224 */ /* 0x000fca00078e0026 */
[----:B------:R-:W-:Y:S01]  /*40f0*/  PRMT R131, R11, 0x7610, R131 ;  /* 0x000076100b837816 */ /* 0x000fe20000000083 */
[----:B------:R-:W-:-:S05]  /*4100*/  IMAD.MOV.U32 R11, RZ, RZ, R39 ;  /* 0x000000ffff0b7224 */ /* 0x000fca00078e0027 */
[----:B------:R-:W-:Y:S02]  /*4110*/  PRMT R131, R131, 0x5410, R11 ;  /* 0x0000541083837816 */ /* 0x000fe4000000000b */
[----:B------:R-:W-:-:S04]  /*4120*/  MOV R11, R42 ;  /* 0x0000002a000b7202 */ /* 0x000fc80000000f00 */
[----:B------:R-:W-:Y:S01]  /*4130*/  PRMT R135, R11, 0x7610, R135 ;  /* 0x000076100b877816 */ /* 0x000fe20000000087 */
[----:B------:R-:W-:-:S05]  /*4140*/  IMAD.MOV.U32 R11, RZ, RZ, R43 ;  /* 0x000000ffff0b7224 */ /* 0x000fca00078e002b */
[----:B------:R-:W-:Y:S01]  /*4150*/  PRMT R135, R135, 0x5410, R11 ;  /* 0x0000541087877816 */ /* 0x000fe2000000000b */
[----:B------:R-:W-:-:S05]  /*4160*/  IMAD.MOV.U32 R11, RZ, RZ, R46 ;  /* 0x000000ffff0b7224 */ /* 0x000fca00078e002e */
[----:B------:R-:W-:Y:S01]  /*4170*/  PRMT R139, R11, 0x7610, R139 ;  /* 0x000076100b8b7816 */ /* 0x000fe2000000008b */
[----:B------:R-:W-:-:S05]  /*4180*/  IMAD.MOV.U32 R11, RZ, RZ, R47 ;  /* 0x000000ffff0b7224 */ /* 0x000fca00078e002f */
[----:B------:R-:W-:Y:S01]  /*4190*/  PRMT R141, R141, 0x5410, R11 ;  /* 0x000054108d8d7816 */ /* 0x000fe2000000000b */
[----:B------:R-:W-:Y:S06]  /*41a0*/  @!P0 BRA `(.L_x_454) ;  /* 0x0000000000048947 */ /* 0x000fec0003800000 */
[----:B------:R-:W-:Y:S01]  /*41b0*/  BPT.TRAP 0x1 ;  /* 0x000000040000795c */ /* 0x000fe20000300000 */
.L_x_454:
[----:B------:R-:W-:Y:S01]  /*41c0*/  LEA R87, R213, R23, 0x3 ;  /* 0x00000017d5577211 */ /* 0x000fe200078e18ff */
[----:B------:R-:W-:Y:S01]  /*41d0*/  BSSY B1, `(.L_x_455) ;  /* 0x0000004000017945 */ /* 0x000fe20003800000 */
[----:B------:R-:W-:-:S04]  /*41e0*/  SHF.L.U32 R88, R225, 0x1f, RZ ;  /* 0x0000001fe1587819 */ /* 0x000fc800000006ff */
[----:B------:R-:W0:Y:S02]  /*41f0*/  SYNCS.PHASECHK.TRANS64.TRYWAIT P6, [R87+URZ+0x38890], R88 ;  /* 0x03889058570075a7 */ /* 0x000e2400080c017f */
[----:B0-----:R-:W-:Y:S05]  /*4200*/  @!P6 BRA `(.L_x_456) ;  /* 0x0000025c0094e947 */ /* 0x001fea0003800000 */
.L_x_810:
[----:B------:R-:W-:Y:S05]  /*4210*/  BSYNC B1 ;  /* 0x0000000000017941 */ /* 0x000fea0003800000 */
.L_x_455:
[----:B------:R-:W-:-:S03]  /*4220*/  UMOV UR4, 0xffffffff ;  /* 0xffffffff00047882 */ /* 0x000fc60000000000 */
[----:B------:R-:W-:Y:S05]  /*4230*/  BRA.DIV UR4, `(.L_x_457) ;  /* 0x0000025e049c7947 */ /* 0x000fea000b800000 */
[----:B------:R1:W2:Y:S04]  /*4240*/  SHFL.IDX PT, R80, R116, RZ, 0x181f ;  /* 0x00181fff74507589 */ /* 0x0002a800000e0000 */
[----:B------:R1:W3:Y:S02]  /*4250*/  SHFL.IDX PT, R11, R117, RZ, 0x181f ;  /* 0x00181fff750b7589 */ /* 0x0002e400000e0000 */
.L_x_814:
[----:B------:R-:W-:Y:S04]  /*4260*/  BSSY B1, `(.L_x_458) ;  /* 0x00000dd000017945 */ /* 0x000fe80003800000 */
[----:B------:R-:W-:Y:S05]  /*4270*/  @P3 BRA `(.L_x_459) ;  /* 0x0000000c006c3947 */ /* 0x000fea0003800000 */
[----:B------:R-:W-:Y:S01]  /*4280*/  ISETP.NE.AND P3, PT, R3, RZ, PT ;  /* 0x000000ff0300720c */ /* 0x000fe20003f65270 */
[----:B------:R-:W-:-:S12]  /*4290*/  BSSY B2, `(.L_x_460) ;  /* 0x0000035000027945 */ /* 0x000fd80003800000 */
[----:B------:R-:W-:Y:S05]  /*42a0*/  @!P3 BRA `(.L_x_461) ;  /* 0x0000000000ccb947 */ /* 0x000fea0003800000 */
[----:B------:R4:W0:Y:S01]  /*42b0*/  LDS.128 R12, [R31+0x24400] ;  /* 0x024400001f0c7984 */ /* 0x0008220000000c00 */
[----:B------:R-:W-:Y:S01]  /*42c0*/  ISETP.GE.AND P3, PT, R216, R110, PT ;  /* 0x0000006ed800720c */ /* 0x000fe20003f66270 */
[----:B------:R-:W-:-:S12]  /*42d0*/  BSSY B3, `(.L_x_462) ;  /* 0x000002c000037945 */ /* 0x000fd80003800000 */
[----:B----4-:R-:W-:Y:S05]  /*42e0*/  @P3 BRA `(.L_x_463) ;  /* 0x0000000000a83947 */ /* 0x010fea0003800000 */
[----:B------:R-:W-:Y:S01]  /*42f0*/  SHF.R.U64 R83, R78, 0x10, R79 ;  /* 0x000000104e537819 */ /* 0x000fe2000000124f */
[----:B0-----:R-:W-:Y:S01]  /*4300*/  HADD2.F32 R118, -RZ, R13.H0_H0 ;  /* 0x2000000dff767230 */ /* 0x001fe20000004100 */
[----:B------:R-:W-:Y:S02]  /*4310*/  SHF.R.U64 R76, R76, 0x10, R77 ;  /* 0x000000104c4c7819 */ /* 0x000fe4000000124d */
[----:B------:R-:W-:Y:S01]  /*4320*/  SHF.R.U32.HI R78, RZ, 0x10, R79 ;  /* 0x00000010ff4e7819 */ /* 0x000fe2000001164f */
[----:B------:R-:W-:Y:S01]  /*4330*/  HADD2.F32 R83, -RZ, R83.H0_H0 ;  /* 0x20000053ff537230 */ /* 0x000fe20000004100 */
[----:B------:R-:W-:Y:S01]  /*4340*/  SHF.R.U32.HI R77, RZ, 0x10, R77 ;  /* 0x00000010ff4d7819 */ /* 0x000fe2000001164d */
[----:B------:R-:W-:Y:S02]  /*4350*/  HADD2.F32 R79, -RZ, R13.H1_H1 ;  /* 0x3000000dff4f7230 */ /* 0x000fe40000004100 */
[----:B------:R-:W-:Y:S02]  /*4360*/  HADD2.F32 R76, -RZ, R76.H0_H0 ;  /* 0x2000004cff4c7230 */ /* 0x000fe40000004100 */
[----:B------:R-:W-:-:S02]  /*4370*/  HADD2.F32 R77, -RZ, R77.H0_H0 ;  /* 0x2000004dff4d7230 */ /* 0x000fc40000004100 */
[-C--:B------:R-:W-:Y:S01]  /*4380*/  FMUL.FTZ R13, R79, R83.reuse ;  /* 0x000000534f0d7220 */ /* 0x080fe20000410000 */
[----:B------:R-:W-:-:S03]  /*4390*/  FMUL.FTZ R83, R118, R83 ;  /* 0x0000005376537220 */ /* 0x000fc60000410000 */
[-C--:B------:R-:W-:Y:S01]  /*43a0*/  FFMA.FTZ R13, R118, R76.reuse, -R13 ;  /* 0x0000004c760d7223 */ /* 0x080fe2000001080d */
[----:B------:R-:W-:Y:S01]  /*43b0*/  FFMA.FTZ R76, R79, R76, R83 ;  /* 0x0000004c4f4c7223 */ /* 0x000fe20000010053 */
[----:B------:R-:W-:Y:S02]  /*43c0*/  HADD2.F32 R79, -RZ, R78.H0_H0 ;  /* 0x2000004eff4f7230 */ /* 0x000fe40000004100 */
[--C-:B------:R-:W-:Y:S02]  /*43d0*/  HADD2.F32 R78, -RZ, R15.reuse.H1_H1 ;  /* 0x3000000fff4e7230 */ /* 0x100fe40000004100 */
[----:B------:R-:W-:Y:S01]  /*43e0*/  HADD2.F32 R83, -RZ, R15.H0_H0 ;  /* 0x2000000fff537230 */ /* 0x000fe20000004100 */
[----:B------:R-:W-:Y:S01]  /*43f0*/  F2FP.F16.F32.PACK_AB R13, R76, R13 ;  /* 0x0000000d4c0d723e */ /* 0x000fe200000000ff */
[----:B------:R-:W-:Y:S02]  /*4400*/  HADD2.F32 R118, -RZ, R12.H0_H0 ;  /* 0x2000000cff767230 */ /* 0x000fe40000004100 */
[-C--:B------:R-:W-:Y:S01]  /*4410*/  FMUL.FTZ R15, R78, R79.reuse ;  /* 0x0000004f4e0f7220 */ /* 0x080fe20000410000 */
[----:B------:R-:W-:-:S03]  /*4420*/  FMUL.FTZ R79, R83, R79 ;  /* 0x0000004f534f7220 */ /* 0x000fc60000410000 */
[-C--:B------:R-:W-:Y:S01]  /*4430*/  FFMA.FTZ R15, R83, R77.reuse, -R15 ;  /* 0x0000004d530f7223 */ /* 0x080fe2000001080f */
[--C-:B------:R-:W-:Y:S02]  /*4440*/  HADD2.F32 R83, -RZ, R119.reuse.H1_H1 ;  /* 0x30000077ff537230 */ /* 0x100fe40000004100 */
[----:B------:R-:W-:Y:S01]  /*4450*/  FFMA.FTZ R77, R78, R77, R79 ;  /* 0x0000004d4e4d7223 */ /* 0x000fe2000001004f */
[----:B------:R-:W-:Y:S02]  /*4460*/  HADD2.F32 R78, -RZ, R12.H1_H1 ;  /* 0x3000000cff4e7230 */ /* 0x000fe40000004100 */
[----:B------:R-:W-:Y:S02]  /*4470*/  HADD2.F32 R79, -RZ, R119.H0_H0 ;  /* 0x20000077ff4f7230 */ /* 0x000fe40000004100 */
[----:B------:R-:W-:Y:S02]  /*4480*/  HADD2.F32 R119, -RZ, R152.H1_H1 ;  /* 0x30000098ff777230 */ /* 0x000fe40000004100 */
[-C--:B------:R-:W-:Y:S01]  /*4490*/  FMUL.FTZ R12, R78, R83.reuse ;  /* 0x000000534e0c7220 */ /* 0x080fe20000410000 */
[----:B------:R-:W-:Y:S01]  /*44a0*/  FMUL.FTZ R83, R118, R83 ;  /* 0x0000005376537220 */ /* 0x000fe20000410000 */
[----:B------:R-:W-:-:S02]  /*44b0*/  F2FP.F16.F32.PACK_AB R15, R77, R15 ;  /* 0x0000000f4d0f723e */ /* 0x000fc400000000ff */
[-C--:B------:R-:W-:Y:S01]  /*44c0*/  FFMA.FTZ R12, R118, R79.reuse, -R12 ;  /* 0x0000004f760c7223 */ /* 0x080fe2000001080c */
[----:B------:R-:W-:Y:S02]  /*44d0*/  IMAD.MOV.U32 R118, RZ, RZ, R14 ;  /* 0x000000ffff767224 */ /* 0x000fe400078e000e */
[----:B------:R-:W-:Y:S01]  /*44e0*/  FFMA.FTZ R14, R78, R79, R83 ;  /* 0x0000004f4e0e7223 */ /* 0x000fe20000010053 */
[----:B------:R-:W-:Y:S02]  /*44f0*/  HADD2.F32 R83, -RZ, R151.H0_H0 ;  /* 0x20000097ff537230 */ /* 0x000fe40000004100 */
[--C-:B------:R-:W-:Y:S02]  /*4500*/  HADD2.F32 R79, -RZ, R118.reuse.H1_H1 ;  /* 0x30000076ff4f7230 */ /* 0x100fe40000004100 */
[----:B------:R-:W-:Y:S01]  /*4510*/  F2FP.F16.F32.PACK_AB R12, R14, R12 ;  /* 0x0000000c0e0c723e */ /* 0x000fe200000000ff */
[----:B------:R-:W-:Y:S02]  /*4520*/  HADD2.F32 R118, -RZ, R118.H0_H0 ;  /* 0x20000076ff767230 */ /* 0x000fe40000004100 */
[----:B------:R-:W-:-:S04]  /*4530*/  FMUL.FTZ R78, R79, R119 ;  /* 0x000000774f4e7220 */ /* 0x000fc80000410000 */
[C---:B------:R-:W-:Y:S01]  /*4540*/  FFMA.FTZ R78, R118.reuse, R83, -R78 ;  /* 0x00000053764e7223 */ /* 0x040fe2000001084e */
[----:B------:R-:W-:-:S04]  /*4550*/  FMUL.FTZ R118, R118, R119 ;  /* 0x0000007776767220 */ /* 0x000fc80000410000 */
[----:B------:R-:W-:-:S05]  /*4560*/  FFMA.FTZ R118, R79, R83, R118 ;  /* 0x000000534f767223 */ /* 0x000fca0000010076 */
[----:B------:R-:W-:-:S05]  /*4570*/  F2FP.F16.F32.PACK_AB R78, R118, R78 ;  /* 0x0000004e764e723e */ /* 0x000fca00000000ff */
[----:B------:R-:W-:-:S07]  /*4580*/  IMAD.MOV.U32 R14, RZ, RZ, R78 ;  /* 0x000000ffff0e7224 */ /* 0x000fce00078e004e */
.L_x_463:
[----:B------:R-:W-:Y:S05]  /*4590*/  BSYNC B3 ;  /* 0x0000000000037941 */ /* 0x000fea0003800000 */
.L_x_462:
[----:B---3--:R-:W-:Y:S01]  /*45a0*/  LEA R76, P3, R16, R11, 0x1 ;  /* 0x0000000b104c7211 */ /* 0x008fe200078608ff */
[----:B------:R-:W-:-:S03]  /*45b0*/  ULDC.64 UR4, c[0x0][0x208] ;  /* 0x0000820000047ab9 */ /* 0x000fc60000000a00 */
[----:B--2---:R-:W-:-:S05]  /*45c0*/  LEA.HI.X R77, R16, R80, R17, 0x1, P3 ;  /* 0x00000050104d7211 */ /* 0x004fca00018f0c11 */
[----:B0-----:R4:W-:Y:S04]  /*45d0*/  ST.E.128 desc[UR4][R76.64], R12 ;  /* 0x0000000c4c007985 */ /* 0x0019e8000c101d04 */
.L_x_461:
[----:B------:R-:W-:Y:S05]  /*45e0*/  BSYNC B2 ;  /* 0x0000000000027941 */ /* 0x000fea0003800000 */
.L_x_460:
[----:B------:R-:W-:Y:S01]  /*45f0*/  ISETP.NE.AND P3, PT, R21, RZ, PT ;  /* 0x000000ff1500720c */ /* 0x000fe20003f65270 */
[----:B------:R-:W-:-:S12]  /*4600*/  BSSY B2, `(.L_x_464) ;  /* 0x0000034000027945 */ /* 0x000fd80003800000 */
[----:B------:R-:W-:Y:S05]  /*4610*/  @!P3 BRA `(.L_x_465) ;  /* 0x0000000000c8b947 */ /* 0x000fea0003800000 */
[----:B----4-:R4:W0:Y:S01]  /*4620*/  LDS.128 R12, [R31+0x26c00] ;  /* 0x026c00001f0c7984 */ /* 0x0108220000000c00 */
[----:B------:R-:W-:Y:S01]  /*4630*/  ISETP.GE.AND P3, PT, R221, R110, PT ;  /* 0x0000006edd00720c */ /* 0x000fe20003f66270 */
[----:B------:R-:W-:-:S12]  /*4640*/  BSSY B3, `(.L_x_466) ;  /* 0x000002b000037945 */ /* 0x000fd80003800000 */
[----:B----4-:R-:W-:Y:S05]  /*4650*/  @P3 BRA `(.L_x_467) ;  /* 0x0000000000a43947 */ /* 0x010fea0003800000 */
[--C-:B------:R-:W-:Y:S01]  /*4660*/  SHF.R.U64 R76, R72, 0x10, R73.reuse ;  /* 0x00000010484c7819 */ /* 0x100fe20000001249 */
[--C-:B0-----:R-:W-:Y:S01]  /*4670*/  HADD2.F32 R77, -RZ, R13.reuse.H0_H0 ;  /* 0x2000000dff4d7230 */ /* 0x101fe20000004100 */
[----:B------:R-:W-:Y:S02]  /*4680*/  SHF.R.U32.HI R72, RZ, 0x10, R73 ;  /* 0x00000010ff487819 */ /* 0x000fe40000011649 */
[--C-:B------:R-:W-:Y:S01]  /*4690*/  SHF.R.U64 R73, R74, 0x10, R75.reuse ;  /* 0x000000104a497819 */ /* 0x100fe2000000124b */
[----:B------:R-:W-:Y:S01]  /*46a0*/  HADD2.F32 R76, -RZ, R76.H0_H0 ;  /* 0x2000004cff4c7230 */ /* 0x000fe20000004100 */
[----:B------:R-:W-:Y:S01]  /*46b0*/  SHF.R.U32.HI R74, RZ, 0x10, R75 ;  /* 0x00000010ff4a7819 */ /* 0x000fe2000001164b */
[----:B------:R-:W-:Y:S02]  /*46c0*/  HADD2.F32 R75, -RZ, R13.H1_H1 ;  /* 0x3000000dff4b7230 */ /* 0x000fe40000004100 */
[----:B------:R-:W-:Y:S02]  /*46d0*/  HADD2.F32 R73, -RZ, R73.H0_H0 ;  /* 0x20000049ff497230 */ /* 0x000fe40000004100 */
[----:B------:R-:W-:-:S02]  /*46e0*/  HADD2.F32 R74, -RZ, R74.H0_H0 ;  /* 0x2000004aff4a7230 */ /* 0x000fc40000004100 */
[----:B------:R-:W-:Y:S02]  /*46f0*/  HADD2.F32 R72, -RZ, R72.H0_H0 ;  /* 0x20000048ff487230 */ /* 0x000fe40000004100 */
[-C--:B------:R-:W-:Y:S01]  /*4700*/  FMUL.FTZ R13, R75, R73.reuse ;  /* 0x000000494b0d7220 */ /* 0x080fe20000410000 */
[----:B------:R-:W-:-:S03]  /*4710*/  FMUL.FTZ R73, R77, R73 ;  /* 0x000000494d497220 */ /* 0x000fc60000410000 */
[-C--:B------:R-:W-:Y:S01]  /*4720*/  FFMA.FTZ R13, R77, R76.reuse, -R13 ;  /* 0x0000004c4d0d7223 */ /* 0x080fe2000001080d */
[----:B------:R-:W-:Y:S01]  /*4730*/  FFMA.FTZ R73, R75, R76, R73 ;  /* 0x0000004c4b497223 */ /* 0x000fe20000010049 */
[--C-:B------:R-:W-:Y:S02]  /*4740*/  HADD2.F32 R75, -RZ, R15.reuse.H1_H1 ;  /* 0x3000000fff4b7230 */ /* 0x100fe40000004100 */
[----:B------:R-:W-:Y:S02]  /*4750*/  HADD2.F32 R76, -RZ, R15.H0_H0 ;  /* 0x2000000fff4c7230 */ /* 0x000fe40000004100 */
[----:B------:R-:W-:Y:S02]  /*4760*/  IMAD.MOV.U32 R77, RZ, RZ, R12 ;  /* 0x000000ffff4d7224 */ /* 0x000fe400078e000c */
[-C--:B------:R-:W-:Y:S01]  /*4770*/  FMUL.FTZ R15, R75, R74.reuse ;  /* 0x0000004a4b0f7220 */ /* 0x080fe20000410000 */
[----:B------:R-:W-:Y:S01]  /*4780*/  F2FP.F16.F32.PACK_AB R13, R73, R13 ;  /* 0x0000000d490d723e */ /* 0x000fe200000000ff */
[----:B------:R-:W-:-:S02]  /*4790*/  FMUL.FTZ R74, R76, R74 ;  /* 0x0000004a4c4a7220 */ /* 0x000fc40000410000 */
[-C--:B------:R-:W-:Y:S01]  /*47a0*/  FFMA.FTZ R15, R76, R72.reuse, -R15 ;  /* 0x000000484c0f7223 */ /* 0x080fe2000001080f */
[----:B------:R-:W-:Y:S02]  /*47b0*/  HADD2.F32 R76, -RZ, R151.H1_H1 ;  /* 0x30000097ff4c7230 */ /* 0x000fe40000004100 */
[----:B------:R-:W-:Y:S01]  /*47c0*/  FFMA.FTZ R75, R75, R72, R74 ;  /* 0x000000484b4b7223 */ /* 0x000fe2000001004a */
[--C-:B------:R-:W-:Y:S02]  /*47d0*/  HADD2.F32 R12, -RZ, R77.reuse.H1_H1 ;  /* 0x3000004dff0c7230 */ /* 0x100fe40000004100 */
[----:B------:R-:W-:Y:S02]  /*47e0*/  HADD2.F32 R77, -RZ, R77.H0_H0 ;  /* 0x2000004dff4d7230 */ /* 0x000fe40000004100 */
[----:B------:R-:W-:Y:S02]  /*47f0*/  HADD2.F32 R72, -RZ, R150.H1_H1 ;  /* 0x30000096ff487230 */ /* 0x000fe40000004100 */
[-C--:B------:R-:W-:Y:S01]  /*4800*/  FMUL.FTZ R74, R12, R76.reuse ;  /* 0x0000004c0c4a7220 */ /* 0x080fe20000410000 */
[----:B------:R-:W-:Y:S01]  /*4810*/  F2FP.F16.F32.PACK_AB R15, R75, R15 ;  /* 0x0000000f4b0f723e */ /* 0x000fe200000000ff */
[----:B------:R-:W-:-:S02]  /*4820*/  FMUL.FTZ R76, R77, R76 ;  /* 0x0000004c4d4c7220 */ /* 0x000fc40000410000 */
[-C--:B------:R-:W-:Y:S01]  /*4830*/  FFMA.FTZ R74, R77, R72.reuse, -R74 ;  /* 0x000000484d4a7223 */ /* 0x080fe2000001084a */
[----:B------:R-:W-:Y:S02]  /*4840*/  HADD2.F32 R77, -RZ, R150.H0_H0 ;  /* 0x20000096ff4d7230 */ /* 0x000fe40000004100 */
[----:B------:R-:W-:Y:S01]  /*4850*/  FFMA.FTZ R12, R12, R72, R76 ;  /* 0x000000480c0c7223 */ /* 0x000fe2000001004c */
[----:B------:R-:W-:Y:S02]  /*4860*/  HADD2.F32 R72, -RZ, R152.H0_H0 ;  /* 0x20000098ff487230 */ /* 0x000fe40000004100 */
[--C-:B------:R-:W-:Y:S02]  /*4870*/  HADD2.F32 R76, -RZ, R14.reuse.H1_H1 ;  /* 0x3000000eff4c7230 */ /* 0x100fe40000004100 */
[----:B------:R-:W-:Y:S01]  /*4880*/  HADD2.F32 R14, -RZ, R14.H0_H0 ;  /* 0x2000000eff0e7230 */ /* 0x000fe20000004100 */
[----:B------:R-:W-:Y:S02]  /*4890*/  F2FP.F16.F32.PACK_AB R12, R12, R74 ;  /* 0x0000004a0c0c723e */ /* 0x000fe400000000ff */
[----:B------:R-:W-:-:S04]  /*48a0*/  FMUL.FTZ R78, R76, R72 ;  /* 0x000000484c4e7220 */ /* 0x000fc80000410000 */
[C---:B------:R-:W-:Y:S01]  /*48b0*/  FFMA.FTZ R78, R14.reuse, R77, -R78 ;  /* 0x0000004d0e4e7223 */ /* 0x040fe2000001084e */
[----:B------:R-:W-:-:S04]  /*48c0*/  FMUL.FTZ R14, R14, R72 ;  /* 0x000000480e0e7220 */ /* 0x000fc80000410000 */
[----:B------:R-:W-:-:S05]  /*48d0*/  FFMA.FTZ R14, R76, R77, R14 ;  /* 0x0000004d4c0e7223 */ /* 0x000fca000001000e */
[----:B------:R-:W-:-:S07]  /*48e0*/  F2FP.F16.F32.PACK_AB R14, R14, R78 ;  /* 0x0000004e0e0e723e */ /* 0x000fce00000000ff */
.L_x_467:
[----:B------:R-:W-:Y:S05]  /*48f0*/  BSYNC B3 ;  /* 0x0000000000037941 */ /* 0x000fea0003800000 */
.L_x_466:
[----:B---3--:R-:W-:Y:S01]  /*4900*/  LEA R72, P3, R212, R11, 0x1 ;  /* 0x0000000bd4487211 */ /* 0x008fe200078608ff */
[----:B------:R-:W-:-:S03]  /*4910*/  ULDC.64 UR4, c[0x0][0x208] ;  /* 0x0000820000047ab9 */ /* 0x000fc60000000a00 */
[----:B--2---:R-:W-:-:S05]  /*4920*/  LEA.HI.X R73, R212, R80, R215, 0x1, P3 ;  /* 0x00000050d4497211 */ /* 0x004fca00018f0cd7 */
[----:B0-----:R0:W-:Y:S04]  /*4930*/  ST.E.128 desc[UR4][R72.64], R12 ;  /* 0x0000000c48007985 */ /* 0x0011e8000c101d04 */
.L_x_465:
[----:B------:R-:W-:Y:S05]  /*4940*/  BSYNC B2 ;  /* 0x0000000000027941 */ /* 0x000fea0003800000 */
.L_x_464:
[----:B------:R-:W-:Y:S01]  /*4950*/  ISETP.NE.AND P3, PT, R25, RZ, PT ;  /* 0x000000ff1900720c */ /* 0x000fe20003f65270 */
[----:B------:R-:W-:-:S12]  /*4960*/  BSSY B2, `(.L_x_468) ;  /* 0x0000036000027945 */ /* 0x000fd80003800000 */
[----:B------:R-:W-:Y:S05]  /*4970*/  @!P3 BRA `(.L_x_469) ;  /* 0x0000000000d0b947 */ /* 0x000fea0003800000 */
[----:B0---4-:R0:W4:Y:S01]  /*4980*/  LDS.128 R12, [R31+0x29400] ;  /* 0x029400001f0c7984 */ /* 0x0111220000000c00 */
[----:B------:R-:W-:Y:S01]  /*4990*/  ISETP.GE.AND P3, PT, R220, R110, PT ;  /* 0x0000006edc00720c */ /* 0x000fe20003f66270 */
[----:B------:R-:W-:-:S12]  /*49a0*/  BSSY B3, `(.L_x_470) ;  /* 0x000002d000037945 */ /* 0x000fd80003800000 */
[----:B0-----:R-:W-:Y:S05]  /*49b0*/  @P3 BRA `(.L_x_471) ;  /* 0x0000000000ac3947 */ /* 0x001fea0003800000 */
[--C-:B------:R-:W-:Y:S02]  /*49c0*/  SHF.R.U64 R72, R68, 0x10, R69.reuse ;  /* 0x0000001044487819 */ /* 0x100fe40000001245 */
[----:B------:R-:W-:Y:S02]  /*49d0*/  SHF.R.U32.HI R68, RZ, 0x10, R69 ;  /* 0x00000010ff447819 */ /* 0x000fe40000011645 */
[--C-:B------:R-:W-:Y:S01]  /*49e0*/  SHF.R.U64 R73, R70, 0x10, R71.reuse ;  /* 0x0000001046497819 */ /* 0x100fe20000001247 */
[----:B------:R-:W-:Y:S01]  /*49f0*/  HADD2.F32 R72, -RZ, R72.H0_H0 ;  /* 0x20000048ff487230 */ /* 0x000fe20000004100 */
[----:B----4-:R-:W-:Y:S02]  /*4a00*/  MOV R69, R13 ;  /* 0x0000000d00457202 */ /* 0x010fe40000000f00 */
[----:B------:R-:W-:Y:S01]  /*4a10*/  SHF.R.U32.HI R70, RZ, 0x10, R71 ;  /* 0x00000010ff467819 */ /* 0x000fe20000011647 */
[----:B------:R-:W-:Y:S02]  /*4a20*/  HADD2.F32 R13, -RZ, R73.H0_H0 ;  /* 0x20000049ff0d7230 */ /* 0x000fe40000004100 */
[----:B------:R-:W-:-:S02]  /*4a30*/  HADD2.F32 R71, -RZ, R69.H1_H1 ;  /* 0x30000045ff477230 */ /* 0x000fc40000004100 */
[----:B------:R-:W-:Y:S02]  /*4a40*/  HADD2.F32 R73, -RZ, R69.H0_H0 ;  /* 0x20000045ff497230 */ /* 0x000fe40000004100 */
[----:B------:R-:W-:Y:S02]  /*4a50*/  HADD2.F32 R70, -RZ, R70.H0_H0 ;  /* 0x20000046ff467230 */ /* 0x000fe40000004100 */
[-C--:B------:R-:W-:Y:S01]  /*4a60*/  FMUL.FTZ R69, R71, R13.reuse ;  /* 0x0000000d47457220 */ /* 0x080fe20000410000 */
[----:B------:R-:W-:-:S03]  /*4a70*/  FMUL.FTZ R13, R73, R13 ;  /* 0x0000000d490d7220 */ /* 0x000fc60000410000 */
[-C--:B------:R-:W-:Y:S01]  /*4a80*/  FFMA.FTZ R69, R73, R72.reuse, -R69 ;  /* 0x0000004849457223 */ /* 0x080fe20000010845 */
[----:B------:R-:W-:Y:S02]  /*4a90*/  IMAD.MOV.U32 R73, RZ, RZ, R12 ;  /* 0x000000ffff497224 */ /* 0x000fe400078e000c */
[----:B------:R-:W-:Y:S01]  /*4aa0*/  FFMA.FTZ R13, R71, R72, R13 ;  /* 0x00000048470d7223 */ /* 0x000fe2000001000d */
[----:B------:R-:W-:Y:S02]  /*4ab0*/  IMAD.MOV.U32 R71, RZ, RZ, R15 ;  /* 0x000000ffff477224 */ /* 0x000fe400078e000f */
[----:B------:R-:W-:Y:S02]  /*4ac0*/  HADD2.F32 R72, -RZ, R68.H0_H0 ;  /* 0x20000044ff487230 */ /* 0x000fe40000004100 */
[----:B------:R-:W-:Y:S01]  /*4ad0*/  HADD2.F32 R12, -RZ, R73.H1_H1 ;  /* 0x30000049ff0c7230 */ /* 0x000fe20000004100 */
[----:B------:R-:W-:Y:S01]  /*4ae0*/  F2FP.F16.F32.PACK_AB R13, R13, R69 ;  /* 0x000000450d0d723e */ /* 0x000fe200000000ff */
[----:B------:R-:W-:-:S02]  /*4af0*/  HADD2.F32 R15, -RZ, R71.H1_H1 ;  /* 0x30000047ff0f7230 */ /* 0x000fc40000004100 */
[----:B------:R-:W-:Y:S02]  /*4b00*/  HADD2.F32 R71, -RZ, R71.H0_H0 ;  /* 0x20000047ff477230 */ /* 0x000fe40000004100 */
[----:B------:R-:W-:Y:S02]  /*4b10*/  HADD2.F32 R73, -RZ, R73.H0_H0 ;  /* 0x20000049ff497230 */ /* 0x000fe40000004100 */
[-C--:B------:R-:W-:Y:S01]  /*4b20*/  FMUL.FTZ R68, R15, R70.reuse ;  /* 0x000000460f447220 */ /* 0x080fe20000410000 */
[----:B------:R-:W-:-:S03]  /*4b30*/  FMUL.FTZ R70, R71, R70 ;  /* 0x0000004647467220 */ /* 0x000fc60000410000 */
[-C--:B------:R-:W-:Y:S01]  /*4b40*/  FFMA.FTZ R68, R71, R72.reuse, -R68 ;  /* 0x0000004847447223 */ /* 0x080fe20000010844 */
[----:B------:R-:W-:Y:S01]  /*4b50*/  FFMA.FTZ R15, R15, R72, R70 ;  /* 0x000000480f0f7223 */ /* 0x000fe20000010046 */
[--C-:B------:R-:W-:Y:S02]  /*4b60*/  HADD2.F32 R72, -RZ, R149.reuse.H1_H1 ;  /* 0x30000095ff487230 */ /* 0x100fe40000004100 */
[----:B------:R-:W-:Y:S02]  /*4b70*/  HADD2.F32 R70, -RZ, R149.H0_H0 ;  /* 0x20000095ff467230 */ /* 0x000fe40000004100 */
[----:B------:R-:W-:Y:S01]  /*4b80*/  F2FP.F16.F32.PACK_AB R15, R15, R68 ;  /* 0x000000440f0f723e */ /* 0x000fe200000000ff */
[-C--:B------:R-:W-:Y:S01]  /*4b90*/  FMUL.FTZ R71, R12, R72.reuse ;  /* 0x000000480c477220 */ /* 0x080fe20000410000 */
[----:B------:R-:W-:-:S03]  /*4ba0*/  FMUL.FTZ R72, R73, R72 ;  /* 0x0000004849487220 */ /* 0x000fc60000410000 */
[-C--:B------:R-:W-:Y:S01]  /*4bb0*/  FFMA.FTZ R71, R73, R70.reuse, -R71 ;  /* 0x0000004649477223 */ /* 0x080fe20000010847 */
[----:B------:R-:W-:Y:S01]  /*4bc0*/  FFMA.FTZ R12, R12, R70, R72 ;  /* 0x000000460c0c7223 */ /* 0x000fe20000010048 */
[----:B------:R-:W-:Y:S02]  /*4bd0*/  HADD2.F32 R70, -RZ, R148.H1_H1 ;  /* 0x30000094ff467230 */ /* 0x000fe40000004100 */
[----:B------:R-:W-:Y:S02]  /*4be0*/  HADD2.F32 R72, -RZ, R14.H1_H1 ;  /* 0x3000000eff487230 */ /* 0x000fe40000004100 */
[----:B------:R-:W-:Y:S01]  /*4bf0*/  HADD2.F32 R73, -RZ, R148.H0_H0 ;  /* 0x20000094ff497230 */ /* 0x000fe20000004100 */
[----:B------:R-:W-:Y:S01]  /*4c00*/  F2FP.F16.F32.PACK_AB R12, R12, R71 ;  /* 0x000000470c0c723e */ /* 0x000fe200000000ff */
[----:B------:R-:W-:Y:S02]  /*4c10*/  HADD2.F32 R14, -RZ, R14.H0_H0 ;  /* 0x2000000eff0e7230 */ /* 0x000fe40000004100 */
[----:B------:R-:W-:-:S04]  /*4c20*/  FMUL.FTZ R74, R72, R70 ;  /* 0x00000046484a7220 */ /* 0x000fc80000410000 */
[C---:B------:R-:W-:Y:S01]  /*4c30*/  FFMA.FTZ R74, R14.reuse, R73, -R74 ;  /* 0x000000490e4a7223 */ /* 0x040fe2000001084a */
[----:B------:R-:W-:-:S04]  /*4c40*/  FMUL.FTZ R14, R14, R70 ;  /* 0x000000460e0e7220 */ /* 0x000fc80000410000 */
[----:B------:R-:W-:-:S05]  /*4c50*/  FFMA.FTZ R14, R72, R73, R14 ;  /* 0x00000049480e7223 */ /* 0x000fca000001000e */
[----:B------:R-:W-:-:S07]  /*4c60*/  F2FP.F16.F32.PACK_AB R14, R14, R74 ;  /* 0x0000004a0e0e723e */ /* 0x000fce00000000ff */
.L_x_471:
[----:B------:R-:W-:Y:S05]  /*4c70*/  BSYNC B3 ;  /* 0x0000000000037941 */ /* 0x000fea0003800000 */
.L_x_470:
[----:B---3--:R-:W-:Y:S01]  /*4c80*/  LEA R68, P3, R19, R11, 0x1 ;  /* 0x0000000b13447211 */ /* 0x008fe200078608ff */
[----:B------:R-:W-:-:S03]  /*4c90*/  ULDC.64 UR4, c[0x0][0x208] ;  /* 0x0000820000047ab9 */ /* 0x000fc60000000a00 */
[----:B--2---:R-:W-:-:S05]  /*4ca0*/  LEA.HI.X R69, R19, R80, R219, 0x1, P3 ;  /* 0x0000005013457211 */ /* 0x004fca00018f0cdb */
[----:B----4-:R0:W-:Y:S04]  /*4cb0*/  ST.E.128 desc[UR4][R68.64], R12 ;  /* 0x0000000c44007985 */ /* 0x0101e8000c101d04 */
.L_x_469:
[----:B------:R-:W-:Y:S05]  /*4cc0*/  BSYNC B2 ;  /* 0x0000000000027941 */ /* 0x000fea0003800000 */
.L_x_468:
[----:B------:R-:W-:-:S13]  /*4cd0*/  ISETP.NE.AND P3, PT, R26, RZ, PT ;  /* 0x000000ff1a00720c */ /* 0x000fda0003f65270 */
[----:B------:R-:W-:Y:S05]  /*4ce0*/  @!P3 BRA `(.L_x_459) ;  /* 0x0000000000d0b947 */ /* 0x000fea0003800000 */
[----:B0---4-:R0:W4:Y:S01]  /*4cf0*/  LDS.128 R12, [R31+0x2bc00] ;  /* 0x02bc00001f0c7984 */ /* 0x0111220000000c00 */
[----:B------:R-:W-:Y:S01]  /*4d00*/  ISETP.GE.AND P3, PT, R222, R110, PT ;  /* 0x0000006ede00720c */ /* 0x000fe20003f66270 */
[----:B------:R-:W-:-:S12]  /*4d10*/  BSSY B2, `(.L_x_472) ;  /* 0x000002d000027945 */ /* 0x000fd80003800000 */
[----:B0-----:R-:W-:Y:S05]  /*4d20*/  @P3 BRA `(.L_x_473) ;  /* 0x0000000000ac3947 */ /* 0x001fea0003800000 */
[--C-:B------:R-:W-:Y:S02]  /*4d30*/  SHF.R.U64 R68, R64, 0x10, R65.reuse ;  /* 0x0000001040447819 */ /* 0x100fe40000001241 */
[----:B------:R-:W-:Y:S01]  /*4d40*/  SHF.R.U32.HI R64, RZ, 0x10, R65 ;  /* 0x00000010ff407819 */ /* 0x000fe20000011641 */
[----:B----4-:R-:W-:Y:S01]  /*4d50*/  IMAD.MOV.U32 R65, RZ, RZ, R13 ;  /* 0x000000ffff417224 */ /* 0x010fe200078e000d */
[--C-:B------:R-:W-:Y:S01]  /*4d60*/  SHF.R.U64 R69, R66, 0x10, R67.reuse ;  /* 0x0000001042457819 */ /* 0x100fe20000001243 */
[----:B------:R-:W-:Y:S01]  /*4d70*/  HADD2.F32 R68, -RZ, R68.H0_H0 ;  /* 0x20000044ff447230 */ /* 0x000fe20000004100 */
[----:B------:R-:W-:Y:S02]  /*4d80*/  SHF.R.U32.HI R66, RZ, 0x10, R67 ;  /* 0x00000010ff427819 */ /* 0x000fe40000011643 */
[----:B------:R-:W-:Y:S02]  /*4d90*/  HADD2.F32 R67, -RZ, R65.H1_H1 ;  /* 0x30000041ff437230 */ /* 0x000fe40000004100 */
[----:B------:R-:W-:-:S02]  /*4da0*/  HADD2.F32 R13, -RZ, R69.H0_H0 ;  /* 0x20000045ff0d7230 */ /* 0x000fc40000004100 */
[----:B------:R-:W-:Y:S02]  /*4db0*/  HADD2.F32 R69, -RZ, R65.H0_H0 ;  /* 0x20000041ff457230 */ /* 0x000fe40000004100 */
[----:B------:R-:W-:Y:S02]  /*4dc0*/  HADD2.F32 R66, -RZ, R66.H0_H0 ;  /* 0x20000042ff427230 */ /* 0x000fe40000004100 */
[-C--:B------:R-:W-:Y:S01]  /*4dd0*/  FMUL.FTZ R65, R67, R13.reuse ;  /* 0x0000000d43417220 */ /* 0x080fe20000410000 */
[----:B------:R-:W-:-:S03]  /*4de0*/  FMUL.FTZ R13, R69, R13 ;  /* 0x0000000d450d7220 */ /* 0x000fc60000410000 */
[-C--:B------:R-:W-:Y:S01]  /*4df0*/  FFMA.FTZ R65, R69, R68.reuse, -R65 ;  /* 0x0000004445417223 */ /* 0x080fe20000010841 */
[----:B------:R-:W-:Y:S02]  /*4e00*/  IMAD.MOV.U32 R69, RZ, RZ, R12 ;  /* 0x000000ffff457224 */ /* 0x000fe400078e000c */
[----:B------:R-:W-:Y:S01]  /*4e10*/  FFMA.FTZ R13, R67, R68, R13 ;  /* 0x00000044430d7223 */ /* 0x000fe2000001000d */
[----:B------:R-:W-:Y:S01]  /*4e20*/  MOV R67, R15 ;  /* 0x0000000f00437202 */ /* 0x000fe20000000f00 */
[----:B------:R-:W-:Y:S02]  /*4e30*/  HADD2.F32 R68, -RZ, R64.H0_H0 ;  /* 0x20000040ff447230 */ /* 0x000fe40000004100 */
[----:B------:R-:W-:Y:S01]  /*4e40*/  HADD2.F32 R12, -RZ, R69.H1_H1 ;  /* 0x30000045ff0c7230 */ /* 0x000fe20000004100 */
[----:B------:R-:W-:Y:S01]  /*4e50*/  F2FP.F16.F32.PACK_AB R13, R13, R65 ;  /* 0x000000410d0d723e */ /* 0x000fe200000000ff */
[--C-:B------:R-:W-:Y:S02]  /*4e60*/  HADD2.F32 R15, -RZ, R67.reuse.H1_H1 ;  /* 0x30000043ff0f7230 */ /* 0x100fe40000004100 */
        /* <DEDUP_REMOVED lines=23> */
.L_x_473:
[----:B------:R-:W-:Y:S05]  /*4fe0*/  BSYNC B2 ;  /* 0x0000000000027941 */ /* 0x000fea0003800000 */
.L_x_472:
[----:B---3--:R-:W-:Y:S01]  /*4ff0*/  LEA R64, P3, R22, R11, 0x1 ;  /* 0x0000000b16407211 */ /* 0x008fe200078608ff */
[----:B------:R-:W-:-:S03]  /*5000*/  ULDC.64 UR4, c[0x0][0x208] ;  /* 0x0000820000047ab9 */ /* 0x000fc60000000a00 */
[----:B--2---:R-:W-:-:S05]  /*5010*/  LEA.HI.X R65, R22, R80, R218, 0x1, P3 ;  /* 0x0000005016417211 */ /* 0x004fca00018f0cda */
[----:B----4-:R0:W-:Y:S04]  /*5020*/  ST.E.128 desc[UR4][R64.64], R12 ;  /* 0x0000000c40007985 */ /* 0x0101e8000c101d04 */
.L_x_459:
[----:B------:R-:W-:Y:S05]  /*5030*/  BSYNC B1 ;  /* 0x0000000000017941 */ /* 0x000fea0003800000 */
.L_x_458:
[----:B------:R-:W-:-:S03]  /*5040*/  UMOV UR4, 0xffffffff ;  /* 0xffffffff00047882 */ /* 0x000fc60000000000 */
[----:B------:R-:W-:Y:S05]  /*5050*/  BRA.DIV UR4, `(.L_x_474) ;  /* 0x0000025204607947 */ /* 0x000fea000b800000 */
[----:B0-----:R0:W0:Y:S04]  /*5060*/  SHFL.IDX PT, R64, R116, 0x1, 0x181f ;  /* 0x00381f0074407f89 */ /* 0x00102800000e0000 */
[----:B---3--:R3:W0:Y:S02]  /*5070*/  SHFL.IDX PT, R11, R117, 0x1, 0x181f ;  /* 0x00381f00750b7f89 */ /* 0x00862400000e0000 */
.L_x_818:
[----:B------:R-:W-:Y:S04]  /*5080*/  BSSY B1, `(.L_x_475) ;  /* 0x00000e5000017945 */ /* 0x000fe80003800000 */
[----:B------:R-:W-:Y:S05]  /*5090*/  @P4 BRA `(.L_x_476) ;  /* 0x0000000c008c4947 */ /* 0x000fea0003800000 */
[----:B------:R-:W-:Y:S01]  /*50a0*/  ISETP.NE.AND P3, PT, R3, RZ, PT ;  /* 0x000000ff0300720c */ /* 0x000fe20003f65270 */
[----:B------:R-:W-:-:S12]  /*50b0*/  BSSY B2, `(.L_x_477) ;  /* 0x0000037000027945 */ /* 0x000fd80003800000 */
[----:B------:R-:W-:Y:S05]  /*50c0*/  @!P3 BRA `(.L_x_478) ;  /* 0x0000000000d4b947 */ /* 0x000fea0003800000 */
[----:B----4-:R4:W0:Y:S01]  /*50d0*/  LDS.128 R12, [R31+0x25400] ;  /* 0x025400001f0c7984 */ /* 0x0108220000000c00 */
[----:B------:R-:W-:Y:S01]  /*50e0*/  ISETP.GE.AND P3, PT, R216, R110, PT ;  /* 0x0000006ed800720c */ /* 0x000fe20003f66270 */
[----:B------:R-:W-:-:S12]  /*50f0*/  BSSY B3, `(.L_x_479) ;  /* 0x000002e000037945 */ /* 0x000fd80003800000 */
[----:B----4-:R-:W-:Y:S05]  /*5100*/  @P3 BRA `(.L_x_480) ;  /* 0x0000000000b03947 */ /* 0x010fea0003800000 */
[----:B------:R-:W-:Y:S01]  /*5110*/  SHF.R.U64 R66, R62, 0x10, R63 ;  /* 0x000000103e427819 */ /* 0x000fe2000000123f */
[----:B0-----:R-:W-:Y:S01]  /*5120*/  IMAD.MOV.U32 R65, RZ, RZ, R13 ;  /* 0x000000ffff417224 */ /* 0x001fe200078e000d */
[----:B------:R-:W-:Y:S02]  /*5130*/  SHF.R.U64 R60, R60, 0x10, R61 ;  /* 0x000000103c3c7819 */ /* 0x000fe4000000123d */
[----:B------:R-:W-:Y:S01]  /*5140*/  SHF.R.U32.HI R62, RZ, 0x10, R63 ;  /* 0x00000010ff3e7819 */ /* 0x000fe2000001163f */
[----:B------:R-:W-:Y:S01]  /*5150*/  HADD2.F32 R13, -RZ, R66.H0_H0 ;  /* 0x20000042ff0d7230 */ /* 0x000fe20000004100 */
[----:B------:R-:W-:Y:S01]  /*5160*/  SHF.R.U32.HI R61, RZ, 0x10, R61 ;  /* 0x00000010ff3d7819 */ /* 0x000fe2000001163d */
[--C-:B------:R-:W-:Y:S02]  /*5170*/  HADD2.F32 R63, -RZ, R65.reuse.H1_H1 ;  /* 0x30000041ff3f7230 */ /* 0x100fe40000004100 */
[----:B------:R-:W-:Y:S02]  /*5180*/  HADD2.F32 R65, -RZ, R65.H0_H0 ;  /* 0x20000041ff417230 */ /* 0x000fe40000004100 */
[----:B------:R-:W-:-:S02]  /*5190*/  HADD2.F32 R60, -RZ, R60.H0_H0 ;  /* 0x2000003cff3c7230 */ /* 0x000fc40000004100 */
[-C--:B------:R-:W-:Y:S01]  /*51a0*/  FMUL.FTZ R66, R63, R13.reuse ;  /* 0x0000000d3f427220 */ /* 0x080fe20000410000 */
[----:B------:R-:W-:Y:S02]  /*51b0*/  HADD2.F32 R62, -RZ, R62.H0_H0 ;  /* 0x2000003eff3e7230 */ /* 0x000fe40000004100 */
[C---:B------:R-:W-:Y:S01]  /*51c0*/  FMUL.FTZ R13, R65.reuse, R13 ;  /* 0x0000000d410d7220 */ /* 0x040fe20000410000 */
[----:B------:R-:W-:Y:S02]  /*51d0*/  HADD2.F32 R61, -RZ, R61.H0_H0 ;  /* 0x2000003dff3d7230 */ /* 0x000fe40000004100 */
[-C--:B------:R-:W-:Y:S01]  /*51e0*/  FFMA.FTZ R66, R65, R60.reuse, -R66 ;  /* 0x0000003c41427223 */ /* 0x080fe20000010842 */
[----:B------:R-:W-:Y:S01]  /*51f0*/  FFMA.FTZ R60, R63, R60, R13 ;  /* 0x0000003c3f3c7223 */ /* 0x000fe2000001000d */
[----:B------:R-:W-:-:S04]  /*5200*/  IMAD.MOV.U32 R13, RZ, RZ, R15 ;  /* 0x000000ffff0d7224 */ /* 0x000fc800078e000f */
[----:B------:R-:W-:Y:S01]  /*5210*/  F2FP.F16.F32.PACK_AB R60, R60, R66 ;  /* 0x000000423c3c723e */ /* 0x000fe200000000ff */
[--C-:B------:R-:W-:Y:S02]  /*5220*/  HADD2.F32 R15, -RZ, R13.reuse.H1_H1 ;  /* 0x3000000dff0f7230 */ /* 0x100fe40000004100 */
[----:B------:R-:W-:-:S03]  /*5230*/  HADD2.F32 R13, -RZ, R13.H0_H0 ;  /* 0x2000000dff0d7230 */ /* 0x000fc60000004100 */
[----:B------:R-:W-:-:S04]  /*5240*/  FMUL.FTZ R63, R15, R62 ;  /* 0x0000003e0f3f7220 */ /* 0x000fc80000410000 */
[CC--:B------:R-:W-:Y:S01]  /*5250*/  FFMA.FTZ R63, R13.reuse, R61.reuse, -R63 ;  /* 0x0000003d0d3f7223 */ /* 0x0c0fe2000001083f */
[----:B------:R-:W-:Y:S01]  /*5260*/  FMUL.FTZ R13, R13, R62 ;  /* 0x0000003e0d0d7220 */ /* 0x000fe20000410000 */
[--C-:B------:R-:W-:Y:S02]  /*5270*/  HADD2.F32 R62, -RZ, R144.reuse.H0_H0 ;  /* 0x20000090ff3e7230 */ /* 0x100fe40000004100 */
[----:B------:R-:W-:Y:S02]  /*5280*/  HADD2.F32 R144, -RZ, R144.H1_H1 ;  /* 0x30000090ff907230 */ /* 0x000fe40000004100 */
[----:B------:R-:W-:Y:S01]  /*5290*/  FFMA.FTZ R13, R15, R61, R13 ;  /* 0x0000003d0f0d7223 */ /* 0x000fe2000001000d */
[--C-:B------:R-:W-:Y:S02]  /*52a0*/  HADD2.F32 R15, -RZ, R145.reuse.H0_H0 ;  /* 0x20000091ff0f7230 */ /* 0x100fe40000004100 */
[--C-:B------:R-:W-:Y:S02]  /*52b0*/  HADD2.F32 R61, -RZ, R12.reuse.H1_H1 ;  /* 0x3000000cff3d7230 */ /* 0x100fe40000004100 */
[----:B------:R-:W-:Y:S01]  /*52c0*/  HADD2.F32 R12, -RZ, R12.H0_H0 ;  /* 0x2000000cff0c7230 */ /* 0x000fe20000004100 */
[----:B------:R-:W-:Y:S01]  /*52d0*/  F2FP.F16.F32.PACK_AB R63, R13, R63 ;  /* 0x0000003f0d3f723e */ /* 0x000fe200000000ff */
[----:B------:R-:W-:-:S02]  /*52e0*/  HADD2.F32 R145, -RZ, R145.H1_H1 ;  /* 0x30000091ff917230 */ /* 0x000fc40000004100 */
[----:B------:R-:W-:Y:S01]  /*52f0*/  FMUL.FTZ R65, R61, R15 ;  /* 0x0000000f3d417220 */ /* 0x000fe20000410000 */
[----:B------:R-:W-:-:S03]  /*5300*/  MOV R13, R60 ;  /* 0x0000003c000d7202 */ /* 0x000fc60000000f00 */
[CC--:B------:R-:W-:Y:S01]  /*5310*/  FFMA.FTZ R65, R12.reuse, R62.reuse, -R65 ;  /* 0x0000003e0c417223 */ /* 0x0c0fe20000010841 */
[----:B------:R-:W-:Y:S01]  /*5320*/  FMUL.FTZ R12, R12, R15 ;  /* 0x0000000f0c0c7220 */ /* 0x000fe20000410000 */
[--C-:B------:R-:W-:Y:S02]  /*5330*/  HADD2.F32 R15, -RZ, R14.reuse.H1_H1 ;  /* 0x3000000eff0f7230 */ /* 0x100fe40000004100 */
[----:B------:R-:W-:Y:S02]  /*5340*/  HADD2.F32 R14, -RZ, R14.H0_H0 ;  /* 0x2000000eff0e7230 */ /* 0x000fe40000004100 */
[----:B------:R-:W-:Y:S01]  /*5350*/  FFMA.FTZ R12, R61, R62, R12 ;  /* 0x0000003e3d0c7223 */ /* 0x000fe2000001000c */
[----:B------:R-:W-:-:S04]  /*5360*/  FMUL.FTZ R61, R15, R145 ;  /* 0x000000910f3d7220 */ /* 0x000fc80000410000 */
[----:B------:R-:W-:Y:S01]  /*5370*/  F2FP.F16.F32.PACK_AB R12, R12, R65 ;  /* 0x000000410c0c723e */ /* 0x000fe200000000ff */
[C---:B------:R-:W-:Y:S01]  /*5380*/  FFMA.FTZ R61, R14.reuse, R144, -R61 ;  /* 0x000000900e3d7223 */ /* 0x040fe2000001083d */
[----:B------:R-:W-:-:S04]  /*5390*/  FMUL.FTZ R14, R14, R145 ;  /* 0x000000910e0e7220 */ /* 0x000fc80000410000 */
[----:B------:R-:W-:Y:S01]  /*53a0*/  FFMA.FTZ R14, R15, R144, R14 ;  /* 0x000000900f0e7223 */ /* 0x000fe2000001000e */
[----:B------:R-:W-:-:S04]  /*53b0*/  IMAD.MOV.U32 R15, RZ, RZ, R63 ;  /* 0x000000ffff0f7224 */ /* 0x000fc800078e003f */
[----:B------:R-:W-:-:S07]  /*53c0*/  F2FP.F16.F32.PACK_AB R14, R14, R61 ;  /* 0x0000003d0e0e723e */ /* 0x000fce00000000ff */
.L_x_480:
[----:B------:R-:W-:Y:S05]  /*53d0*/  BSYNC B3 ;  /* 0x0000000000037941 */ /* 0x000fea0003800000 */
.L_x_479:
[----:B0-----:R-:W-:Y:S01]  /*53e0*/  LEA R60, P3, R16, R11, 0x1 ;  /* 0x0000000b103c7211 */ /* 0x001fe200078608ff */
[----:B------:R-:W-:-:S03]  /*53f0*/  ULDC.64 UR4, c[0x0][0x208] ;  /* 0x0000820000047ab9 */ /* 0x000fc60000000a00 */
[----:B------:R-:W-:-:S05]  /*5400*/  LEA.HI.X R61, R16, R64, R17, 0x1, P3 ;  /* 0x00000040103d7211 */ /* 0x000fca00018f0c11 */
[----:B------:R0:W-:Y:S04]  /*5410*/  ST.E.128 desc[UR4][R60.64], R12 ;  /* 0x0000000c3c007985 */ /* 0x0001e8000c101d04 */
.L_x_478:
[----:B------:R-:W-:Y:S05]  /*5420*/  BSYNC B2 ;  /* 0x0000000000027941 */ /* 0x000fea0003800000 */
.L_x_477:
[----:B------:R-:W-:Y:S01]  /*5430*/  ISETP.NE.AND P3, PT, R21, RZ, PT ;  /* 0x000000ff1500720c */ /* 0x000fe20003f65270 */
[----:B------:R-:W-:-:S12]  /*5440*/  BSSY B2, `(.L_x_481) ;  /* 0x0000037000027945 */ /* 0x000fd80003800000 */
[----:B------:R-:W-:Y:S05]  /*5450*/  @!P3 BRA `(.L_x_482) ;  /* 0x0000000000d4b947 */ /* 0x000fea0003800000 */
[----:B0---4-:R0:W4:Y:S01]  /*5460*/  LDS.128 R12, [R31+0x27c00] ;  /* 0x027c00001f0c7984 */ /* 0x0111220000000c00 */
[----:B------:R-:W-:Y:S01]  /*5470*/  ISETP.GE.AND P3, PT, R221, R110, PT ;  /* 0x0000006edd00720c */ /* 0x000fe20003f66270 */
[----:B------:R-:W-:-:S12]  /*5480*/  BSSY B3, `(.L_x_483) ;  /* 0x000002e000037945 */ /* 0x000fd80003800000 */
[----:B0-----:R-:W-:Y:S05]  /*5490*/  @P3 BRA `(.L_x_484) ;  /* 0x0000000000b03947 */ /* 0x001fea0003800000 */
[----:B------:R-:W-:Y:S01]  /*54a0*/  SHF.R.U64 R61, R58, 0x10, R59 ;  /* 0x000000103a3d7819 */ /* 0x000fe2000000123b */
[----:B----4-:R-:W-:Y:S01]  /*54b0*/  IMAD.MOV.U32 R60, RZ, RZ, R13 ;  /* 0x000000ffff3c7224 */ /* 0x010fe200078e000d */
[----:B------:R-:W-:Y:S02]  /*54c0*/  SHF.R.U64 R56, R56, 0x10, R57 ;  /* 0x0000001038387819 */ /* 0x000fe40000001239 */
[----:B------:R-:W-:Y:S01]  /*54d0*/  SHF.R.U32.HI R58, RZ, 0x10, R59 ;  /* 0x00000010ff3a7819 */ /* 0x000fe2000001163b */
[----:B------:R-:W-:Y:S01]  /*54e0*/  HADD2.F32 R13, -RZ, R61.H0_H0 ;  /* 0x2000003dff0d7230 */ /* 0x000fe20000004100 */
[----:B------:R-:W-:Y:S01]  /*54f0*/  SHF.R.U32.HI R57, RZ, 0x10, R57 ;  /* 0x00000010ff397819 */ /* 0x000fe20000011639 */
[--C-:B------:R-:W-:Y:S02]  /*5500*/  HADD2.F32 R59, -RZ, R60.reuse.H1_H1 ;  /* 0x3000003cff3b7230 */ /* 0x100fe40000004100 */
[----:B------:R-:W-:Y:S02]  /*5510*/  HADD2.F32 R60, -RZ, R60.H0_H0 ;  /* 0x2000003cff3c7230 */ /* 0x000fe40000004100 */
[----:B------:R-:W-:-:S02]  /*5520*/  HADD2.F32 R56, -RZ, R56.H0_H0 ;  /* 0x20000038ff387230 */ /* 0x000fc40000004100 */
[CC--:B------:R-:W-:Y:S01]  /*5530*/  FMUL.FTZ R61, R59.reuse, R13.reuse ;  /* 0x0000000d3b3d7220 */ /* 0x0c0fe20000410000 */
        /* <DEDUP_REMOVED lines=34> */
.L_x_484:
[----:B------:R-:W-:Y:S05]  /*5760*/  BSYNC B3 ;  /* 0x0000000000037941 */ /* 0x000fea0003800000 */
.L_x_483:
[----:B------:R-:W-:Y:S01]  /*5770*/  LEA R56, P3, R212, R11, 0x1 ;  /* 0x0000000bd4387211 */ /* 0x000fe200078608ff */
[----:B------:R-:W-:-:S03]  /*5780*/  ULDC.64 UR4, c[0x0][0x208] ;  /* 0x0000820000047ab9 */ /* 0x000fc60000000a00 */
[----:B------:R-:W-:-:S05]  /*5790*/  LEA.HI.X R57, R212, R64, R215, 0x1, P3 ;  /* 0x00000040d4397211 */ /* 0x000fca00018f0cd7 */
[----:B----4-:R0:W-:Y:S04]  /*57a0*/  ST.E.128 desc[UR4][R56.64], R12 ;  /* 0x0000000c38007985 */ /* 0x0101e8000c101d04 */
.L_x_482:
[----:B------:R-:W-:Y:S05]  /*57b0*/  BSYNC B2 ;  /* 0x0000000000027941 */ /* 0x000fea0003800000 */
.L_x_481:
        /* <DEDUP_REMOVED lines=27> */
[C---:B------:R-:W-:Y:S01]  /*5970*/  FFMA.FTZ R55, R13.reuse, R53, -R55 ;  /* 0x000000350d377223 */ /* 0x040fe20000010837 */
[----:B------:R-:W-:Y:S01]  /*5980*/  FMUL.FTZ R13, R13, R54 ;  /* 0x000000360d0d7220 */ /* 0x000fe20000410000 */
[----:B------:R-:W-:-:S03]  /*5990*/  HADD2.F32 R54, -RZ, R139.H1_H1 ;  /* 0x3000008bff367230 */ /* 0x000fc60000004100 */
[----:B------:R-:W-:Y:S01]  /*59a0*/  FFMA.FTZ R13, R15, R53, R13 ;  /* 0x000000350f0d7223 */ /* 0x000fe2000001000d */
[----:B------:R-:W-:Y:S02]  /*59b0*/  HADD2.F32 R15, -RZ, R140.H1_H1 ;  /* 0x3000008cff0f7230 */ /* 0x000fe40000004100 */
[--C-:B------:R-:W-:Y:S02]  /*59c0*/  HADD2.F32 R53, -RZ, R12.reuse.H1_H1 ;  /* 0x3000000cff357230 */ /* 0x100fe40000004100 */
[----:B------:R-:W-:Y:S01]  /*59d0*/  HADD2.F32 R12, -RZ, R12.H0_H0 ;  /* 0x2000000cff0c7230 */ /* 0x000fe20000004100 */
[----:B------:R-:W-:Y:S01]  /*59e0*/  F2FP.F16.F32.PACK_AB R55, R13, R55 ;  /* 0x000000370d37723e */ /* 0x000fe200000000ff */
[----:B------:R-:W-:Y:S02]  /*59f0*/  HADD2.F32 R140, -RZ, R140.H0_H0 ;  /* 0x2000008cff8c7230 */ /* 0x000fe40000004100 */
[----:B------:R-:W-:Y:S01]  /*5a00*/  FMUL.FTZ R56, R53, R15 ;  /* 0x0000000f35387220 */ /* 0x000fe20000410000 */
[----:B------:R-:W-:-:S03]  /*5a10*/  MOV R13, R52 ;  /* 0x00000034000d7202 */ /* 0x000fc60000000f00 */
[C---:B------:R-:W-:Y:S01]  /*5a20*/  FFMA.FTZ R56, R12.reuse, R54, -R56 ;  /* 0x000000360c387223 */ /* 0x040fe20000010838 */
[----:B------:R-:W-:Y:S01]  /*5a30*/  FMUL.FTZ R12, R12, R15 ;  /* 0x0000000f0c0c7220 */ /* 0x000fe20000410000 */
[----:B------:R-:W-:-:S03]  /*5a40*/  HADD2.F32 R15, -RZ, R141.H0_H0 ;  /* 0x2000008dff0f7230 */ /* 0x000fc60000004100 */
[----:B------:R-:W-:Y:S01]  /*5a50*/  FFMA.FTZ R12, R53, R54, R12 ;  /* 0x00000036350c7223 */ /* 0x000fe2000001000c */
[--C-:B------:R-:W-:Y:S02]  /*5a60*/  HADD2.F32 R53, -RZ, R14.reuse.H1_H1 ;  /* 0x3000000eff357230 */ /* 0x100fe40000004100 */
[----:B------:R-:W-:Y:S02]  /*5a70*/  HADD2.F32 R14, -RZ, R14.H0_H0 ;  /* 0x2000000eff0e7230 */ /* 0x000fe40000004100 */
[----:B------:R-:W-:Y:S01]  /*5a80*/  F2FP.F16.F32.PACK_AB R12, R12, R56 ;  /* 0x000000380c0c723e */ /* 0x000fe200000000ff */
[----:B------:R-:W-:-:S04]  /*5a90*/  FMUL.FTZ R54, R53, R15 ;  /* 0x0000000f35367220 */ /* 0x000fc80000410000 */
[C---:B------:R-:W-:Y:S01]  /*5aa0*/  FFMA.FTZ R54, R14.reuse, R140, -R54 ;  /* 0x0000008c0e367223 */ /* 0x040fe20000010836 */
[----:B------:R-:W-:Y:S01]  /*5ab0*/  FMUL.FTZ R14, R14, R15 ;  /* 0x0000000f0e0e7220 */ /* 0x000fe20000410000 */
[----:B------:R-:W-:-:S03]  /*5ac0*/  IMAD.MOV.U32 R15, RZ, RZ, R55 ;  /* 0x000000ffff0f7224 */ /* 0x000fc600078e0037 */
[----:B------:R-:W-:-:S05]  /*5ad0*/  FFMA.FTZ R14, R53, R140, R14 ;  /* 0x0000008c350e7223 */ /* 0x000fca000001000e */
[----:B------:R-:W-:-:S07]  /*5ae0*/  F2FP.F16.F32.PACK_AB R14, R14, R54 ;  /* 0x000000360e0e723e */ /* 0x000fce00000000ff */
.L_x_488:
[----:B------:R-:W-:Y:S05]  /*5af0*/  BSYNC B3 ;  /* 0x0000000000037941 */ /* 0x000fea0003800000 */
.L_x_487:
[----:B------:R-:W-:Y:S01]  /*5b00*/  LEA R52, P3, R19, R11, 0x1 ;  /* 0x0000000b13347211 */ /* 0x000fe200078608ff */
[----:B------:R-:W-:-:S03]  /*5b10*/  ULDC.64 UR4, c[0x0][0x208] ;  /* 0x0000820000047ab9 */ /* 0x000fc60000000a00 */
[----:B------:R-:W-:-:S05]  /*5b20*/  LEA.HI.X R53, R19, R64, R219, 0x1, P3 ;  /* 0x0000004013357211 */ /* 0x000fca00018f0cdb */
[----:B----4-:R0:W-:Y:S04]  /*5b30*/  ST.E.128 desc[UR4][R52.64], R12 ;  /* 0x0000000c34007985 */ /* 0x0101e8000c101d04 */
.L_x_486:
[----:B------:R-:W-:Y:S05]  /*5b40*/  BSYNC B2 ;  /* 0x0000000000027941 */ /* 0x000fea0003800000 */
.L_x_485:
        /* <DEDUP_REMOVED lines=11> */
[----:B------:R-:W-:Y:S01]  /*5c00*/  SHF.R.U32.HI R49, RZ, 0x10, R49 ;  /* 0x00000010ff317819 */ /* 0x000fe20000011631 */
[----:B------:R-:W-:Y:S02]  /*5c10*/  HADD2.F32 R50, -RZ, R50.H0_H0 ;  /* 0x20000032ff327230 */ /* 0x000fe40000004100 */
[--C-:B------:R-:W-:Y:S02]  /*5c20*/  HADD2.F32 R13, -RZ, R51.reuse.H1_H1 ;  /* 0x30000033ff0d7230 */ /* 0x100fe40000004100 */
[----:B------:R-:W-:-:S02]  /*5c30*/  HADD2.F32 R51, -RZ, R51.H0_H0 ;  /* 0x20000033ff337230 */ /* 0x000fc40000004100 */
[----:B------:R-:W-:Y:S02]  /*5c40*/  HADD2.F32 R48, -RZ, R48.H0_H0 ;  /* 0x20000030ff307230 */ /* 0x000fe40000004100 */
[-C--:B------:R-:W-:Y:S01]  /*5c50*/  FMUL.FTZ R53, R13, R52.reuse ;  /* 0x000000340d357220 */ /* 0x080fe20000410000 */
[----:B------:R-:W-:Y:S02]  /*5c60*/  HADD2.F32 R49, -RZ, R49.H0_H0 ;  /* 0x20000031ff317230 */ /* 0x000fe40000004100 */
[C---:B------:R-:W-:Y:S01]  /*5c70*/  FMUL.FTZ R52, R51.reuse, R52 ;  /* 0x0000003433347220 */ /* 0x040fe20000410000 */
[----:B------:R-:W-:-:S03]  /*5c80*/  FFMA.FTZ R53, R51, R48, -R53 ;  /* 0x0000003033357223 */ /* 0x000fc60000010835 */
[----:B------:R-:W-:Y:S01]  /*5c90*/  FFMA.FTZ R52, R13, R48, R52 ;  /* 0x000000300d347223 */ /* 0x000fe20000010034 */
[--C-:B------:R-:W-:Y:S02]  /*5ca0*/  HADD2.F32 R13, -RZ, R15.reuse.H1_H1 ;  /* 0x3000000fff0d7230 */ /* 0x100fe40000004100 */
[----:B------:R-:W-:Y:S02]  /*5cb0*/  HADD2.F32 R15, -RZ, R15.H0_H0 ;  /* 0x2000000fff0f7230 */ /* 0x000fe40000004100 */
[----:B------:R-:W-:Y:S01]  /*5cc0*/  F2FP.F16.F32.PACK_AB R52, R52, R53 ;  /* 0x000000353434723e */ /* 0x000fe200000000ff */
[-C--:B------:R-:W-:Y:S02]  /*5cd0*/  FMUL.FTZ R48, R13, R50.reuse ;  /* 0x000000320d307220 */ /* 0x080fe40000410000 */
[C---:B------:R-:W-:Y:S02]  /*5ce0*/  FMUL.FTZ R50, R15.reuse, R50 ;  /* 0x000000320f327220 */ /* 0x040fe40000410000 */
[----:B------:R-:W-:Y:S01]  /*5cf0*/  FFMA.FTZ R48, R15, R49, -R48 ;  /* 0x000000310f307223 */ /* 0x000fe20000010830 */
[----:B------:R-:W-:-:S02]  /*5d00*/  HADD2.F32 R15, -RZ, R137.H0_H0 ;  /* 0x20000089ff0f7230 */ /* 0x000fc40000004100 */
[----:B------:R-:W-:Y:S01]  /*5d10*/  FFMA.FTZ R50, R13, R49, R50 ;  /* 0x000000310d327223 */ /* 0x000fe20000010032 */
[--C-:B------:R-:W-:Y:S02]  /*5d20*/  HADD2.F32 R13, -RZ, R12.reuse.H0_H0 ;  /* 0x2000000cff0d7230 */ /* 0x100fe40000004100 */
[----:B------:R-:W-:Y:S02]  /*5d30*/  HADD2.F32 R12, -RZ, R12.H1_H1 ;  /* 0x3000000cff0c7230 */ /* 0x000fe40000004100 */
[--C-:B------:R-:W-:Y:S01]  /*5d40*/  HADD2.F32 R49, -RZ, R136.reuse.H0_H0 ;  /* 0x20000088ff317230 */ /* 0x100fe20000004100 */
[----:B------:R-:W-:Y:S01]  /*5d50*/  F2FP.F16.F32.PACK_AB R48, R50, R48 ;  /* 0x000000303230723e */ /* 0x000fe200000000ff */
[----:B------:R-:W-:Y:S02]  /*5d60*/  HADD2.F32 R137, -RZ, R137.H1_H1 ;  /* 0x30000089ff897230 */ /* 0x000fe40000004100 */
[-C--:B------:R-:W-:Y:S01]  /*5d70*/  FMUL.FTZ R51, R12, R15.reuse ;  /* 0x0000000f0c337220 */ /* 0x080fe20000410000 */
[----:B------:R-:W-:Y:S01]  /*5d80*/  FMUL.FTZ R15, R13, R15 ;  /* 0x0000000f0d0f7220 */ /* 0x000fe20000410000 */
[----:B------:R-:W-:-:S02]  /*5d90*/  HADD2.F32 R136, -RZ, R136.H1_H1 ;  /* 0x30000088ff887230 */ /* 0x000fc40000004100 */
[-C--:B------:R-:W-:Y:S01]  /*5da0*/  FFMA.FTZ R51, R13, R49.reuse, -R51 ;  /* 0x000000310d337223 */ /* 0x080fe20000010833 */
[----:B------:R-:W-:Y:S01]  /*5db0*/  FFMA.FTZ R15, R12, R49, R15 ;  /* 0x000000310c0f7223 */ /* 0x000fe2000001000f */
[--C-:B------:R-:W-:Y:S02]  /*5dc0*/  HADD2.F32 R12, -RZ, R14.reuse.H0_H0 ;  /* 0x2000000eff0c7230 */ /* 0x100fe40000004100 */
[----:B------:R-:W-:Y:S02]  /*5dd0*/  HADD2.F32 R14, -RZ, R14.H1_H1 ;  /* 0x3000000eff0e7230 */ /* 0x000fe40000004100 */
[----:B------:R-:W-:-:S03]  /*5de0*/  F2FP.F16.F32.PACK_AB R15, R15, R51 ;  /* 0x000000330f0f723e */ /* 0x000fc600000000ff */
[-C--:B------:R-:W-:Y:S01]  /*5df0*/  FMUL.FTZ R13, R14, R137.reuse ;  /* 0x000000890e0d7220 */ /* 0x080fe20000410000 */
[----:B------:R-:W-:-:S03]  /*5e00*/  FMUL.FTZ R137, R12, R137 ;  /* 0x000000890c897220 */ /* 0x000fc60000410000 */
[-C--:B------:R-:W-:Y:S01]  /*5e10*/  FFMA.FTZ R13, R12, R136.reuse, -R13 ;  /* 0x000000880c0d7223 */ /* 0x080fe2000001080d */
[----:B------:R-:W-:Y:S01]  /*5e20*/  FFMA.FTZ R137, R14, R136, R137 ;  /* 0x000000880e897223 */ /* 0x000fe20000010089 */
[----:B------:R-:W-:Y:S02]  /*5e30*/  IMAD.MOV.U32 R12, RZ, RZ, R15 ;  /* 0x000000ffff0c7224 */ /* 0x000fe400078e000f */
[----:B------:R-:W-:Y:S02]  /*5e40*/  IMAD.MOV.U32 R15, RZ, RZ, R48 ;  /* 0x000000ffff0f7224 */ /* 0x000fe400078e0030 */
[----:B------:R-:W-:Y:S02]  /*5e50*/  F2FP.F16.F32.PACK_AB R137, R137, R13 ;  /* 0x0000000d8989723e */ /* 0x000fe400000000ff */
[----:B------:R-:W-:-:S03]  /*5e60*/  MOV R13, R52 ;  /* 0x00000034000d7202 */ /* 0x000fc60000000f00 */
[----:B------:R-:W-:-:S07]  /*5e70*/  IMAD.MOV.U32 R14, RZ, RZ, R137 ;  /* 0x000000ffff0e7224 */ /* 0x000fce00078e0089 */
.L_x_490:
[----:B------:R-:W-:Y:S05]  /*5e80*/  BSYNC B2 ;  /* 0x0000000000027941 */ /* 0x000fea0003800000 */
.L_x_489:
[----:B------:R-:W-:Y:S01]  /*5e90*/  LEA R48, P3, R22, R11, 0x1 ;  /* 0x0000000b16307211 */ /* 0x000fe200078608ff */
[----:B------:R-:W-:-:S03]  /*5ea0*/  ULDC.64 UR4, c[0x0][0x208] ;  /* 0x0000820000047ab9 */ /* 0x000fc60000000a00 */
[----:B------:R-:W-:-:S05]  /*5eb0*/  LEA.HI.X R49, R22, R64, R218, 0x1, P3 ;  /* 0x0000004016317211 */ /* 0x000fca00018f0cda */
[----:B----4-:R0:W-:Y:S04]  /*5ec0*/  ST.E.128 desc[UR4][R48.64], R12 ;  /* 0x0000000c30007985 */ /* 0x0101e8000c101d04 */
.L_x_476:
[----:B------:R-:W-:Y:S05]  /*5ed0*/  BSYNC B1 ;  /* 0x0000000000017941 */ /* 0x000fea0003800000 */
.L_x_475:
[----:B------:R-:W-:-:S03]  /*5ee0*/  UMOV UR4, 0xffffffff ;  /* 0xffffffff00047882 */ /* 0x000fc60000000000 */
[----:B------:R-:W-:Y:S05]  /*5ef0*/  BRA.DIV UR4, `(.L_x_491) ;  /* 0x0000024604047947 */ /* 0x000fea000b800000 */
[----:B01----:R-:W0:Y:S04]  /*5f00*/  SHFL.IDX PT, R116, R116, 0x2, 0x181f ;  /* 0x00581f0074747f89 */ /* 0x003e2800000e0000 */
[----:B---3--:R-:W1:Y:S02]  /*5f10*/  SHFL.IDX PT, R117, R117, 0x2, 0x181f ;  /* 0x00581f0075757f89 */ /* 0x008e6400000e0000 */
.L_x_822:
[----:B------:R-:W-:Y:S05]  /*5f20*/  @P5 BRA `(.L_x_492) ;  /* 0x00000050008c5947 */ /* 0x000fea0003800000 */
[----:B------:R-:W-:Y:S01]  /*5f30*/  ISETP.NE.AND P3, PT, R3, RZ, PT ;  /* 0x000000ff0300720c */ /* 0x000fe20003f65270 */
[----:B------:R-:W-:-:S12]  /*5f40*/  BSSY B1, `(.L_x_493) ;  /* 0x0000038000017945 */ /* 0x000fd80003800000 */
[----:B------:R-:W-:Y:S05]  /*5f50*/  @!P3 BRA `(.L_x_494) ;  /* 0x0000000000d8b947 */ /* 0x000fea0003800000 */
[----:B----4-:R3:W4:Y:S01]  /*5f60*/  LDS.128 R12, [R31+0x26400] ;  /* 0x026400001f0c7984 */ /* 0x0107220000000c00 */
[----:B------:R-:W-:Y:S01]  /*5f70*/  ISETP.GE.AND P3, PT, R216, R110, PT ;  /* 0x0000006ed800720c */ /* 0x000fe20003f66270 */
[----:B------:R-:W-:-:S12]  /*5f80*/  BSSY B2, `(.L_x_495) ;  /* 0x000002f000027945 */ /* 0x000fd80003800000 */
[----:B---3--:R-:W-:Y:S05]  /*5f90*/  @P3 BRA `(.L_x_496) ;  /* 0x0000000000b43947 */ /* 0x008fea0003800000 */
[----:B------:R-:W-:Y:S01]  /*5fa0*/  SHF.R.U64 R48, R46, 0x10, R47 ;  /* 0x000000102e307819 */ /* 0x000fe2000000122f */
[----:B----4-:R-:W-:Y:S01]  /*5fb0*/  IMAD.MOV.U32 R46, RZ, RZ, R13 ;  /* 0x000000ffff2e7224 */ /* 0x010fe200078e000d */
[----:B------:R-:W-:Y:S01]  /*5fc0*/  SHF.R.U64 R13, R44, 0x10, R45 ;  /* 0x000000102c0d7819 */ /* 0x000fe2000000122d */
[----:B------:R-:W-:Y:S01]  /*5fd0*/  HADD2.F32 R139, -RZ, R139.H0_H0 ;  /* 0x2000008bff8b7230 */ /* 0x000fe20000004100 */
[----:B------:R-:W-:Y:S01]  /*5fe0*/  SHF.R.U32.HI R47, RZ, 0x10, R47 ;  /* 0x00000010ff2f7819 */ /* 0x000fe2000001162f */
[----:B------:R-:W-:Y:S02]  /*5ff0*/  HADD2.F32 R48, -RZ, R48.H0_H0 ;  /* 0x20000030ff307230 */ /* 0x000fe40000004100 */
[--C-:B------:R-:W-:Y:S02]  /*6000*/  HADD2.F32 R11, -RZ, R46.reuse.H1_H1 ;  /* 0x3000002eff0b7230 */ /* 0x100fe40000004100 */
[----:B------:R-:W-:Y:S02]  /*6010*/  HADD2.F32 R44, -RZ, R46.H0_H0 ;  /* 0x2000002eff2c7230 */ /* 0x000fe40000004100 */
[----:B------:R-:W-:-:S02]  /*6020*/  HADD2.F32 R13, -RZ, R13.H0_H0 ;  /* 0x2000000dff0d7230 */ /* 0x000fc40000004100 */
[CC--:B------:R-:W-:Y:S01]  /*6030*/  FMUL.FTZ R46, R11.reuse, R48.reuse ;  /* 0x000000300b2e7220 */ /* 0x0c0fe20000410000 */
[----:B------:R-:W-:Y:S02]  /*6040*/  HADD2.F32 R141, -RZ, R141.H1_H1 ;  /* 0x3000008dff8d7230 */ /* 0x000fe40000004100 */
[C---:B------:R-:W-:Y:S01]  /*6050*/  FMUL.FTZ R48, R44.reuse, R48 ;  /* 0x000000302c307220 */ /* 0x040fe20000410000 */
[-C--:B------:R-:W-:Y:S01]  /*6060*/  FFMA.FTZ R46, R44, R13.reuse, -R46 ;  /* 0x0000000d2c2e7223 */ /* 0x080fe2000001082e */
[----:B------:R-:W-:Y:S02]  /*6070*/  SHF.R.U32.HI R44, RZ, 0x10, R45 ;  /* 0x00000010ff2c7819 */ /* 0x000fe4000001162d */
[----:B------:R-:W-:Y:S01]  /*6080*/  FFMA.FTZ R48, R11, R13, R48 ;  /* 0x0000000d0b307223 */ /* 0x000fe20000010030 */
[----:B------:R-:W-:Y:S01]  /*6090*/  MOV R13, R15 ;  /* 0x0000000f000d7202 */ /* 0x000fe20000000f00 */
[----:B------:R-:W-:Y:S02]  /*60a0*/  HADD2.F32 R15, -RZ, R47.H0_H0 ;  /* 0x2000002fff0f7230 */ /* 0x000fe40000004100 */
[----:B------:R-:W-:Y:S01]  /*60b0*/  HADD2.F32 R44, -RZ, R44.H0_H0 ;  /* 0x2000002cff2c7230 */ /* 0x000fe20000004100 */
[----:B------:R-:W-:Y:S01]  /*60c0*/  F2FP.F16.F32.PACK_AB R46, R48, R46 ;  /* 0x0000002e302e723e */ /* 0x000fe200000000ff */
[----:B------:R-:W-:-:S02]  /*60d0*/  HADD2.F32 R11, -RZ, R13.H1_H1 ;  /* 0x3000000dff0b7230 */ /* 0x000fc40000004100 */
[----:B------:R-:W-:-:S03]  /*60e0*/  HADD2.F32 R13, -RZ, R13.H0_H0 ;  /* 0x2000000dff0d7230 */ /* 0x000fc60000004100 */
[-C--:B------:R-:W-:Y:S02]  /*60f0*/  FMUL.FTZ R45, R11, R15.reuse ;  /* 0x0000000f0b2d7220 */ /* 0x080fe40000410000 */
[C---:B------:R-:W-:Y:S02]  /*6100*/  FMUL.FTZ R15, R13.reuse, R15 ;  /* 0x0000000f0d0f7220 */ /* 0x040fe40000410000 */
[-C--:B------:R-:W-:Y:S01]  /*6110*/  FFMA.FTZ R45, R13, R44.reuse, -R45 ;  /* 0x0000002c0d2d7223 */ /* 0x080fe2000001082d */
[----:B------:R-:W-:Y:S02]  /*6120*/  HADD2.F32 R13, -RZ, R138.H0_H0 ;  /* 0x2000008aff0d7230 */ /* 0x000fe40000004100 */
[----:B------:R-:W-:Y:S01]  /*6130*/  FFMA.FTZ R15, R11, R44, R15 ;  /* 0x0000002c0b0f7223 */ /* 0x000fe2000001000f */
[--C-:B------:R-:W-:Y:S02]  /*6140*/  HADD2.F32 R11, -RZ, R12.reuse.H0_H0 ;  /* 0x2000000cff0b7230 */ /* 0x100fe40000004100 */
[----:B------:R-:W-:-:S02]  /*6150*/  HADD2.F32 R12, -RZ, R12.H1_H1 ;  /* 0x3000000cff0c7230 */ /* 0x000fc40000004100 */
[----:B------:R-:W-:Y:S01]  /*6160*/  HADD2.F32 R138, -RZ, R138.H1_H1 ;  /* 0x3000008aff8a7230 */ /* 0x000fe20000004100 */
[----:B------:R-:W-:Y:S02]  /*6170*/  F2FP.F16.F32.PACK_AB R15, R15, R45 ;  /* 0x0000002d0f0f723e */ /* 0x000fe400000000ff */
[-C--:B------:R-:W-:Y:S01]  /*6180*/  FMUL.FTZ R44, R12, R139.reuse ;  /* 0x0000008b0c2c7220 */ /* 0x080fe20000410000 */
[----:B------:R-:W-:-:S03]  /*6190*/  FMUL.FTZ R139, R11, R139 ;  /* 0x0000008b0b8b7220 */ /* 0x000fc60000410000 */
[-C--:B------:R-:W-:Y:S01]  /*61a0*/  FFMA.FTZ R44, R11, R13.reuse, -R44 ;  /* 0x0000000d0b2c7223 */ /* 0x080fe2000001082c */
[--C-:B------:R-:W-:Y:S02]  /*61b0*/  HADD2.F32 R11, -RZ, R14.reuse.H0_H0 ;  /* 0x2000000eff0b7230 */ /* 0x100fe40000004100 */
[----:B------:R-:W-:Y:S01]  /*61c0*/  FFMA.FTZ R139, R12, R13, R139 ;  /* 0x0000000d0c8b7223 */ /* 0x000fe2000001008b */
[----:B------:R-:W-:Y:S02]  /*61d0*/  HADD2.F32 R14, -RZ, R14.H1_H1 ;  /* 0x3000000eff0e7230 */ /* 0x000fe40000004100 */
[----:B------:R-:W-:Y:S02]  /*61e0*/  IMAD.MOV.U32 R13, RZ, RZ, R46 ;  /* 0x000000ffff0d7224 */ /* 0x000fe400078e002e */
[----:B------:R-:W-:Y:S01]  /*61f0*/  F2FP.F16.F32.PACK_AB R44, R139, R44 ;  /* 0x0000002c8b2c723e */ /* 0x000fe200000000ff */
[-C--:B------:R-:W-:Y:S01]  /*6200*/  FMUL.FTZ R12, R14, R141.reuse ;  /* 0x0000008d0e0c7220 */ /* 0x080fe20000410000 */
[----:B------:R-:W-:-:S03]  /*6210*/  FMUL.FTZ R141, R11, R141 ;  /* 0x0000008d0b8d7220 */ /* 0x000fc60000410000 */
[-C--:B------:R-:W-:Y:S01]  /*6220*/  FFMA.FTZ R12, R11, R138.reuse, -R12 ;  /* 0x0000008a0b0c7223 */ /* 0x080fe2000001080c */
[----:B------:R-:W-:-:S05]  /*6230*/  FFMA.FTZ R141, R14, R138, R141 ;  /* 0x0000008a0e8d7223 */ /* 0x000fca000001008d */
[----:B------:R-:W-:Y:S01]  /*6240*/  F2FP.F16.F32.PACK_AB R141, R141, R12 ;  /* 0x0000000c8d8d723e */ /* 0x000fe200000000ff */
[----:B------:R-:W-:-:S04]  /*6250*/  IMAD.MOV.U32 R12, RZ, RZ, R44 ;  /* 0x000000ffff0c7224 */ /* 0x000fc800078e002c */
[----:B------:R-:W-:-:S07]  /*6260*/  IMAD.MOV.U32 R14, RZ, RZ, R141 ;  /* 0x000000ffff0e7224 */ /* 0x000fce00078e008d */
.L_x_496:
[----:B------:R-:W-:Y:S05]  /*6270*/  BSYNC B2 ;  /* 0x0000000000027941 */ /* 0x000fea0003800000 */
.L_x_495:
[----:B-1----:R-:W-:Y:S01]  /*6280*/  LEA R44, P3, R16, R117, 0x1 ;  /* 0x00000075102c7211 */ /* 0x002fe200078608ff */
[----:B------:R-:W-:-:S03]  /*6290*/  ULDC.64 UR4, c[0x0][0x208] ;  /* 0x0000820000047ab9 */ /* 0x000fc60000000a00 */
[----:B0-----:R-:W-:-:S05]  /*62a0*/  LEA.HI.X R45, R16, R116, R17, 0x1, P3 ;  /* 0x00000074102d7211 */ /* 0x001fca00018f0c11 */
[----:B----4-:R3:W-:Y:S04]  /*62b0*/  ST.E.128 desc[UR4][R44.64], R12 ;  /* 0x0000000c2c007985 */ /* 0x0107e8000c101d04 */
.L_x_494:
[----:B------:R-:W-:Y:S05]  /*62c0*/  BSYNC B1 ;  /* 0x0000000000017941 */ /* 0x000fea0003800000 */
.L_x_493:
[----:B------:R-:W-:Y:S01]  /*62d0*/  ISETP.NE.AND P3, PT, R21, RZ, PT ;  /* 0x000000ff1500720c */ /* 0x000fe20003f65270 */
[----:B------:R-:W-:-:S12]  /*62e0*/  BSSY B1, `(.L_x_497) ;  /* 0x000003a000017945 */ /* 0x000fd80003800000 */
[----:B------:R-:W-:Y:S05]  /*62f0*/  @!P3 BRA `(.L_x_498) ;  /* 0x0000000000e0b947 */ /* 0x000fea0003800000 */
[----:B---34-:R3:W4:Y:S01]  /*6300*/  LDS.128 R12, [R31+0x28c00] ;  /* 0x028c00001f0c7984 */ /* 0x0187220000000c00 */
[----:B------:R-:W-:Y:S01]  /*6310*/  ISETP.GE.AND P4, PT, R221, R110, PT ;  /* 0x0000006edd00720c */ /* 0x000fe20003f86270 */
[----:B------:R-:W-:Y:S01]  /*6320*/  BSSY B2, `(.L_x_499) ;  /* 0x0000033000027945 */ /* 0x000fe20003800000 */
[----:B-1----:R-:W-:-:S04]  /*6330*/  LEA R44, P3, R212, R117, 0x1 ;  /* 0x00000075d42c7211 */ /* 0x002fc800078608ff */
[----:B0-----:R-:W-:-:S07]  /*6340*/  LEA.HI.X R45, R212, R116, R215, 0x1, P3 ;  /* 0x00000074d42d7211 */ /* 0x001fce00018f0cd7 */
[----:B---3--:R-:W-:Y:S05]  /*6350*/  @P4 BRA `(.L_x_500) ;  /* 0x0000000000bc4947 */ /* 0x008fea0003800000 */
[----:B------:R-:W-:Y:S02]  /*6360*/  SHF.R.U64 R46, R42, 0x10, R43 ;  /* 0x000000102a2e7819 */ /* 0x000fe4000000122b */
[----:B----4-:R-:W-:Y:S02]  /*6370*/  MOV R42, R13 ;  /* 0x0000000d002a7202 */ /* 0x010fe40000000f00 */
[----:B------:R-:W-:Y:S01]  /*6380*/  SHF.R.U64 R13, R40, 0x10, R41 ;  /* 0x00000010280d7819 */ /* 0x000fe20000001229 */
[----:B------:R-:W-:Y:S01]  /*6390*/  HADD2.F32 R46, -RZ, R46.H0_H0 ;  /* 0x2000002eff2e7230 */ /* 0x000fe20000004100 */
[----:B------:R-:W-:Y:S01]  /*63a0*/  SHF.R.U32.HI R43, RZ, 0x10, R43 ;  /* 0x00000010ff2b7819 */ /* 0x000fe2000001162b */
[--C-:B------:R-:W-:Y:S02]  /*63b0*/  HADD2.F32 R11, -RZ, R42.reuse.H1_H1 ;  /* 0x3000002aff0b7230 */ /* 0x100fe40000004100 */
[----:B------:R-:W-:Y:S02]  /*63c0*/  HADD2.F32 R40, -RZ, R42.H0_H0 ;  /* 0x2000002aff287230 */ /* 0x000fe40000004100 */
[----:B------:R-:W-:-:S02]  /*63d0*/  HADD2.F32 R13, -RZ, R13.H0_H0 ;  /* 0x2000000dff0d7230 */ /* 0x000fc40000004100 */
[-C--:B------:R-:W-:Y:S01]  /*63e0*/  FMUL.FTZ R42, R11, R46.reuse ;  /* 0x0000002e0b2a7220 */ /* 0x080fe20000410000 */
[----:B------:R-:W-:-:S03]  /*63f0*/  FMUL.FTZ R46, R40, R46 ;  /* 0x0000002e282e7220 */ /* 0x000fc60000410000 */
[-C--:B------:R-:W-:Y:S01]  /*6400*/  FFMA.FTZ R42, R40, R13.reuse, -R42 ;  /* 0x0000000d282a7223 */ /* 0x080fe2000001082a */
[----:B------:R-:W-:Y:S01]  /*6410*/  SHF.R.U32.HI R40, RZ, 0x10, R41 ;  /* 0x00000010ff287819 */ /* 0x000fe20000011629 */
[----:B------:R-:W-:Y:S01]  /*6420*/  FFMA.FTZ R46, R11, R13, R46 ;  /* 0x0000000d0b2e7223 */ /* 0x000fe2000001002e */
[----:B------:R-:W-:Y:S02]  /*6430*/  IMAD.MOV.U32 R11, RZ, RZ, R15 ;  /* 0x000000ffff0b7224 */ /* 0x000fe400078e000f */
[----:B------:R-:W-:Y:S02]  /*6440*/  IMAD.MOV.U32 R13, RZ, RZ, R12 ;  /* 0x000000ffff0d7224 */ /* 0x000fe400078e000c */
[----:B------:R-:W-:Y:S01]  /*6450*/  HADD2.F32 R12, -RZ, R43.H0_H0 ;  /* 0x2000002bff0c7230 */ /* 0x000fe20000004100 */
[----:B------:R-:W-:Y:S01]  /*6460*/  F2FP.F16.F32.PACK_AB R42, R46, R42 ;  /* 0x0000002a2e2a723e */ /* 0x000fe200000000ff */
[--C-:B------:R-:W-:Y:S02]  /*6470*/  HADD2.F32 R15, -RZ, R11.reuse.H1_H1 ;  /* 0x3000000bff0f7230 */ /* 0x100fe40000004100 */
[----:B------:R-:W-:-:S02]  /*6480*/  HADD2.F32 R11, -RZ, R11.H0_H0 ;  /* 0x2000000bff0b7230 */ /* 0x000fc40000004100 */
[----:B------:R-:W-:Y:S02]  /*6490*/  HADD2.F32 R40, -RZ, R40.H0_H0 ;  /* 0x20000028ff287230 */ /* 0x000fe40000004100 */
[-C--:B------:R-:W-:Y:S01]  /*64a0*/  FMUL.FTZ R41, R15, R12.reuse ;  /* 0x0000000c0f297220 */ /* 0x080fe20000410000 */
[----:B------:R-:W-:-:S03]  /*64b0*/  FMUL.FTZ R12, R11, R12 ;  /* 0x0000000c0b0c7220 */ /* 0x000fc60000410000 */
[-C--:B------:R-:W-:Y:S01]  /*64c0*/  FFMA.FTZ R41, R11, R40.reuse, -R41 ;  /* 0x000000280b297223 */ /* 0x080fe20000010829 */
[----:B------:R-:W-:Y:S02]  /*64d0*/  HADD2.F32 R11, -RZ, R135.H0_H0 ;  /* 0x20000087ff0b7230 */ /* 0x000fe40000004100 */
[----:B------:R-:W-:Y:S01]  /*64e0*/  FFMA.FTZ R12, R15, R40, R12 ;  /* 0x000000280f0c7223 */ /* 0x000fe2000001000c */
[--C-:B------:R-:W-:Y:S02]  /*64f0*/  HADD2.F32 R15, -RZ, R13.reuse.H1_H1 ;  /* 0x3000000dff0f7230 */ /* 0x100fe40000004100 */
[----:B------:R-:W-:Y:S02]  /*6500*/  HADD2.F32 R13, -RZ, R13.H0_H0 ;  /* 0x2000000dff0d7230 */ /* 0x000fe40000004100 */
[----:B------:R-:W-:Y:S02]  /*6510*/  HADD2.F32 R40, -RZ, R134.H0_H0 ;  /* 0x20000086ff287230 */ /* 0x000fe40000004100 */
[----:B------:R-:W-:Y:S01]  /*6520*/  FMUL.FTZ R43, R15, R11 ;  /* 0x0000000b0f2b7220 */ /* 0x000fe20000410000 */
[----:B------:R-:W-:-:S02]  /*6530*/  HADD2.F32 R135, -RZ, R135.H1_H1 ;  /* 0x30000087ff877230 */ /* 0x000fc40000004100 */
[C---:B------:R-:W-:Y:S01]  /*6540*/  FMUL.FTZ R11, R13.reuse, R11 ;  /* 0x0000000b0d0b7220 */ /* 0x040fe20000410000 */
[----:B------:R-:W-:Y:S02]  /*6550*/  HADD2.F32 R134, -RZ, R134.H1_H1 ;  /* 0x30000086ff867230 */ /* 0x000fe40000004100 */
[-C--:B------:R-:W-:Y:S01]  /*6560*/  FFMA.FTZ R43, R13, R40.reuse, -R43 ;  /* 0x000000280d2b7223 */ /* 0x080fe2000001082b */
[--C-:B------:R-:W-:Y:S02]  /*6570*/  HADD2.F32 R13, -RZ, R14.reuse.H1_H1 ;  /* 0x3000000eff0d7230 */ /* 0x100fe40000004100 */
[----:B------:R-:W-:Y:S01]  /*6580*/  FFMA.FTZ R11, R15, R40, R11 ;  /* 0x000000280f0b7223 */ /* 0x000fe2000001000b */
[----:B------:R-:W-:Y:S01]  /*6590*/  HADD2.F32 R14, -RZ, R14.H0_H0 ;  /* 0x2000000eff0e7230 */ /* 0x000fe20000004100 */
[----:B------:R-:W-:Y:S01]  /*65a0*/  F2FP.F16.F32.PACK_AB R41, R12, R41 ;  /* 0x000000290c29723e */ /* 0x000fe200000000ff */
[----:B------:R-:W-:Y:S02]  /*65b0*/  FMUL.FTZ R15, R13, R135 ;  /* 0x000000870d0f7220 */ /* 0x000fe40000410000 */
[----:B------:R-:W-:Y:S01]  /*65c0*/  F2FP.F16.F32.PACK_AB R11, R11, R43 ;  /* 0x0000002b0b0b723e */ /* 0x000fe200000000ff */
[C---:B------:R-:W-:Y:S01]  /*65d0*/  FMUL.FTZ R135, R14.reuse, R135 ;  /* 0x000000870e877220 */ /* 0x040fe20000410000 */
[----:B------:R-:W-:-:S03]  /*65e0*/  FFMA.FTZ R15, R14, R134, -R15 ;  /* 0x000000860e0f7223 */ /* 0x000fc6000001080f */
[----:B------:R-:W-:Y:S01]  /*65f0*/  FFMA.FTZ R135, R13, R134, R135 ;  /* 0x000000860d877223 */ /* 0x000fe20000010087 */
[----:B------:R-:W-:Y:S01]  /*6600*/  IMAD.MOV.U32 R12, RZ, RZ, R11 ;  /* 0x000000ffff0c7224 */ /* 0x000fe200078e000b */
[----:B------:R-:W-:-:S03]  /*6610*/  MOV R13, R42 ;  /* 0x0000002a000d7202 */ /* 0x000fc60000000f00 */
[----:B------:R-:W-:-:S05]  /*6620*/  F2FP.F16.F32.PACK_AB R15, R135, R15 ;  /* 0x0000000f870f723e */ /* 0x000fca00000000ff */
[----:B------:R-:W-:Y:S02]  /*6630*/  IMAD.MOV.U32 R14, RZ, RZ, R15 ;  /* 0x000000ffff0e7224 */ /* 0x000fe400078e000f */
[----:B------:R-:W-:-:S07]  /*6640*/  IMAD.MOV.U32 R15, RZ, RZ, R41 ;  /* 0x000000ffff0f7224 */ /* 0x000fce00078e0029 */
.L_x_500:
[----:B------:R-:W-:Y:S05]  /*6650*/  BSYNC B2 ;  /* 0x0000000000027941 */ /* 0x000fea0003800000 */
.L_x_499:
[----:B------:R-:W-:Y:S02]  /*6660*/  ULDC.64 UR4, c[0x0][0x208] ;  /* 0x0000820000047ab9 */ /* 0x000fe40000000a00 */
[----:B----4-:R0:W-:Y:S03]  /*6670*/  ST.E.128 desc[UR4][R44.64], R12 ;  /* 0x0000000c2c007985 */ /* 0x0101e6000c101d04 */
.L_x_498:
[----:B------:R-:W-:Y:S05]  /*6680*/  BSYNC B1 ;  /* 0x0000000000017941 */ /* 0x000fea0003800000 */
.L_x_497:
[----:B------:R-:W-:Y:S01]  /*6690*/  ISETP.NE.AND P3, PT, R25, RZ, PT ;  /* 0x000000ff1900720c */ /* 0x000fe20003f65270 */
[----:B------:R-:W-:-:S12]  /*66a0*/  BSSY B1, `(.L_x_501) ;  /* 0x0000034000017945 */ /* 0x000fd80003800000 */
[----:B------:R-:W-:Y:S05]  /*66b0*/  @!P3 BRA `(.L_x_502) ;  /* 0x0000000000c8b947 */ /* 0x000fea0003800000 */
[----:B0--34-:R0:W3:Y:S01]  /*66c0*/  LDS.128 R12, [R31+0x2b400] ;  /* 0x02b400001f0c7984 */ /* 0x0190e20000000c00 */
[----:B------:R-:W-:Y:S01]  /*66d0*/  ISETP.GE.AND P4, PT, R220, R110, PT ;  /* 0x0000006edc00720c */ /* 0x000fe20003f86270 */
[----:B------:R-:W-:Y:S01]  /*66e0*/  BSSY B2, `(.L_x_503) ;  /* 0x000002d000027945 */ /* 0x000fe20003800000 */
[----:B-1----:R-:W-:-:S04]  /*66f0*/  LEA R40, P3, R19, R117, 0x1 ;  /* 0x0000007513287211 */ /* 0x002fc800078608ff */
[----:B------:R-:W-:-:S07]  /*6700*/  LEA.HI.X R41, R19, R116, R219, 0x1, P3 ;  /* 0x0000007413297211 */ /* 0x000fce00018f0cdb */
[----:B0-----:R-:W-:Y:S05]  /*6710*/  @P4 BRA `(.L_x_504) ;  /* 0x0000000000a44947 */ /* 0x001fea0003800000 */
[--C-:B------:R-:W-:Y:S01]  /*6720*/  SHF.R.U64 R11, R36, 0x10, R37.reuse ;  /* 0x00000010240b7819 */ /* 0x100fe20000001225 */
[--C-:B---3--:R-:W-:Y:S01]  /*6730*/  HADD2.F32 R42, -RZ, R15.reuse.H1_H1 ;  /* 0x3000000fff2a7230 */ /* 0x108fe20000004100 */
[----:B------:R-:W-:Y:S01]  /*6740*/  SHF.R.U32.HI R36, RZ, 0x10, R37 ;  /* 0x00000010ff247819 */ /* 0x000fe20000011625 */
[----:B------:R-:W-:Y:S01]  /*6750*/  HADD2.F32 R15, -RZ, R15.H0_H0 ;  /* 0x2000000fff0f7230 */ /* 0x000fe20000004100 */
[--C-:B------:R-:W-:Y:S01]  /*6760*/  SHF.R.U64 R37, R38, 0x10, R39.reuse ;  /* 0x0000001026257819 */ /* 0x100fe20000001227 */
[----:B------:R-:W-:Y:S01]  /*6770*/  HADD2.F32 R11, -RZ, R11.H0_H0 ;  /* 0x2000000bff0b7230 */ /* 0x000fe20000004100 */
[----:B------:R-:W-:Y:S01]  /*6780*/  SHF.R.U32.HI R38, RZ, 0x10, R39 ;  /* 0x00000010ff267819 */ /* 0x000fe20000011627 */
[----:B------:R-:W-:Y:S02]  /*6790*/  HADD2.F32 R39, -RZ, R13.H1_H1 ;  /* 0x3000000dff277230 */ /* 0x000fe40000004100 */
[----:B------:R-:W-:Y:S02]  /*67a0*/  HADD2.F32 R37, -RZ, R37.H0_H0 ;  /* 0x20000025ff257230 */ /* 0x000fe40000004100 */
[----:B------:R-:W-:-:S02]  /*67b0*/  HADD2.F32 R13, -RZ, R13.H0_H0 ;  /* 0x2000000dff0d7230 */ /* 0x000fc40000004100 */
[----:B------:R-:W-:Y:S02]  /*67c0*/  HADD2.F32 R38, -RZ, R38.H0_H0 ;  /* 0x20000026ff267230 */ /* 0x000fe40000004100 */
[----:B------:R-:W-:Y:S02]  /*67d0*/  HADD2.F32 R43, -RZ, R36.H0_H0 ;  /* 0x20000024ff2b7230 */ /* 0x000fe40000004100 */
[-C--:B------:R-:W-:Y:S01]  /*67e0*/  FMUL.FTZ R36, R39, R37.reuse ;  /* 0x0000002527247220 */ /* 0x080fe20000410000 */
[----:B------:R-:W-:Y:S01]  /*67f0*/  FMUL.FTZ R44, R13, R37 ;  /* 0x000000250d2c7220 */ /* 0x000fe20000410000 */
[-C--:B------:R-:W-:Y:S01]  /*6800*/  FMUL.FTZ R37, R42, R38.reuse ;  /* 0x000000262a257220 */ /* 0x080fe20000410000 */
[----:B------:R-:W-:Y:S01]  /*6810*/  FMUL.FTZ R38, R15, R38 ;  /* 0x000000260f267220 */ /* 0x000fe20000410000 */
[-C--:B------:R-:W-:Y:S01]  /*6820*/  FFMA.FTZ R36, R13, R11.reuse, -R36 ;  /* 0x0000000b0d247223 */ /* 0x080fe20000010824 */
[----:B------:R-:W-:Y:S01]  /*6830*/  FFMA.FTZ R44, R39, R11, R44 ;  /* 0x0000000b272c7223 */ /* 0x000fe2000001002c */
[----:B------:R-:W-:Y:S01]  /*6840*/  FFMA.FTZ R37, R15, R43, -R37 ;  /* 0x0000002b0f257223 */ /* 0x000fe20000010825 */
[----:B------:R-:W-:-:S02]  /*6850*/  HADD2.F32 R15, -RZ, R12.H1_H1 ;  /* 0x3000000cff0f7230 */ /* 0x000fc40000004100 */
[----:B------:R-:W-:Y:S01]  /*6860*/  FFMA.FTZ R38, R42, R43, R38 ;  /* 0x0000002b2a267223 */ /* 0x000fe20000010026 */
[--C-:B------:R-:W-:Y:S01]  /*6870*/  HADD2.F32 R13, -RZ, R131.reuse.H0_H0 ;  /* 0x20000083ff0d7230 */ /* 0x100fe20000004100 */
[----:B------:R-:W-:Y:S01]  /*6880*/  F2FP.F16.F32.PACK_AB R36, R44, R36 ;  /* 0x000000242c24723e */ /* 0x000fe200000000ff */
[----:B------:R-:W-:Y:S02]  /*6890*/  HADD2.F32 R12, -RZ, R12.H0_H0 ;  /* 0x2000000cff0c7230 */ /* 0x000fe40000004100 */
[----:B------:R-:W-:Y:S02]  /*68a0*/  HADD2.F32 R131, -RZ, R131.H1_H1 ;  /* 0x30000083ff837230 */ /* 0x000fe40000004100 */
[-C--:B------:R-:W-:Y:S01]  /*68b0*/  FMUL.FTZ R42, R15, R13.reuse ;  /* 0x0000000d0f2a7220 */ /* 0x080fe20000410000 */
[--C-:B------:R-:W-:Y:S02]  /*68c0*/  HADD2.F32 R39, -RZ, R14.reuse.H1_H1 ;  /* 0x3000000eff277230 */ /* 0x100fe40000004100 */
[----:B------:R-:W-:Y:S01]  /*68d0*/  FMUL.FTZ R43, R12, R13 ;  /* 0x0000000d0c2b7220 */ /* 0x000fe20000410000 */
[----:B------:R-:W-:-:S02]  /*68e0*/  HADD2.F32 R14, -RZ, R14.H0_H0 ;  /* 0x2000000eff0e7230 */ /* 0x000fc40000004100 */
[--C-:B------:R-:W-:Y:S02]  /*68f0*/  HADD2.F32 R11, -RZ, R128.reuse.H0_H0 ;  /* 0x20000080ff0b7230 */ /* 0x100fe40000004100 */
[-C--:B------:R-:W-:Y:S01]  /*6900*/  FMUL.FTZ R13, R39, R131.reuse ;  /* 0x00000083270d7220 */ /* 0x080fe20000410000 */
[----:B------:R-:W-:Y:S02]  /*6910*/  HADD2.F32 R128, -RZ, R128.H1_H1 ;  /* 0x30000080ff807230 */ /* 0x000fe40000004100 */
[----:B------:R-:W-:Y:S01]  /*6920*/  FMUL.FTZ R131, R14, R131 ;  /* 0x000000830e837220 */ /* 0x000fe20000410000 */
[-C--:B------:R-:W-:Y:S01]  /*6930*/  FFMA.FTZ R42, R12, R11.reuse, -R42 ;  /* 0x0000000b0c2a7223 */ /* 0x080fe2000001082a */
[----:B------:R-:W-:Y:S01]  /*6940*/  FFMA.FTZ R43, R15, R11, R43 ;  /* 0x0000000b0f2b7223 */ /* 0x000fe2000001002b */
[-C--:B------:R-:W-:Y:S01]  /*6950*/  FFMA.FTZ R13, R14, R128.reuse, -R13 ;  /* 0x000000800e0d7223 */ /* 0x080fe2000001080d */
[----:B------:R-:W-:Y:S01]  /*6960*/  FFMA.FTZ R128, R39, R128, R131 ;  /* 0x0000008027807223 */ /* 0x000fe20000010083 */
[----:B------:R-:W-:-:S02]  /*6970*/  F2FP.F16.F32.PACK_AB R15, R38, R37 ;  /* 0x00000025260f723e */ /* 0x000fc400000000ff */
[----:B------:R-:W-:Y:S02]  /*6980*/  F2FP.F16.F32.PACK_AB R12, R43, R42 ;  /* 0x0000002a2b0c723e */ /* 0x000fe400000000ff */
[----:B------:R-:W-:Y:S01]  /*6990*/  F2FP.F16.F32.PACK_AB R14, R128, R13 ;  /* 0x0000000d800e723e */ /* 0x000fe200000000ff */
[----:B------:R-:W-:-:S07]  /*69a0*/  IMAD.MOV.U32 R13, RZ, RZ, R36 ;  /* 0x000000ffff0d7224 */ /* 0x000fce00078e0024 */
.L_x_504:
[----:B------:R-:W-:Y:S05]  /*69b0*/  BSYNC B2 ;  /* 0x0000000000027941 */ /* 0x000fea0003800000 */
.L_x_503:
[----:B------:R-:W-:Y:S02]  /*69c0*/  ULDC.64 UR4, c[0x0][0x208] ;  /* 0x0000820000047ab9 */ /* 0x000fe40000000a00 */
[----:B---3--:R0:W-:Y:S03]  /*69d0*/  ST.E.128 desc[UR4][R40.64], R12 ;  /* 0x0000000c28007985 */ /* 0x0081e6000c101d04 */
.L_x_502:
[----:B------:R-:W-:Y:S05]  /*69e0*/  BSYNC B1 ;  /* 0x0000000000017941 */ /* 0x000fea0003800000 */
.L_x_501:
[----:B------:R-:W-:-:S13]  /*69f0*/  ISETP.NE.AND P3, PT, R26, RZ, PT ;  /* 0x000000ff1a00720c */ /* 0x000fda0003f65270 */
        /* <DEDUP_REMOVED lines=8> */
[--C-:B---3--:R-:W-:Y:S01]  /*6a80*/  HADD2.F32 R40, -RZ, R15.reuse.H0_H0 ;  /* 0x2000000fff287230 */ /* 0x108fe20000004100 */
[----:B------:R-:W-:Y:S02]  /*6a90*/  SHF.R.U32.HI R32, RZ, 0x10, R33 ;  /* 0x00000010ff207819 */ /* 0x000fe40000011621 */
[--C-:B------:R-:W-:Y:S01]  /*6aa0*/  SHF.R.U64 R42, R34, 0x10, R35.reuse ;  /* 0x00000010222a7819 */ /* 0x100fe20000001223 */
[----:B------:R-:W-:Y:S01]  /*6ab0*/  HADD2.F32 R34, -RZ, R15.H1_H1 ;  /* 0x3000000fff227230 */ /* 0x000fe20000004100 */
[----:B------:R-:W-:Y:S01]  /*6ac0*/  MOV R33, R13 ;  /* 0x0000000d00217202 */ /* 0x000fe20000000f00 */
[----:B------:R-:W-:Y:S01]  /*6ad0*/  HADD2.F32 R38, -RZ, R38.H0_H0 ;  /* 0x20000026ff267230 */ /* 0x000fe20000004100 */
[----:B------:R-:W-:Y:S01]  /*6ae0*/  SHF.R.U32.HI R11, RZ, 0x10, R35 ;  /* 0x00000010ff0b7819 */ /* 0x000fe20000011623 */
[----:B------:R-:W-:Y:S02]  /*6af0*/  HADD2.F32 R42, -RZ, R42.H0_H0 ;  /* 0x2000002aff2a7230 */ /* 0x000fe40000004100 */
[----:B------:R-:W-:-:S02]  /*6b00*/  HADD2.F32 R13, -RZ, R33.H1_H1 ;  /* 0x30000021ff0d7230 */ /* 0x000fc40000004100 */
[----:B------:R-:W-:Y:S02]  /*6b10*/  HADD2.F32 R33, -RZ, R33.H0_H0 ;  /* 0x20000021ff217230 */ /* 0x000fe40000004100 */
[----:B------:R-:W-:Y:S02]  /*6b20*/  HADD2.F32 R11, -RZ, R11.H0_H0 ;  /* 0x2000000bff0b7230 */ /* 0x000fe40000004100 */
[----:B------:R-:W-:Y:S02]  /*6b30*/  HADD2.F32 R15, -RZ, R32.H0_H0 ;  /* 0x20000020ff0f7230 */ /* 0x000fe40000004100 */
[-C--:B------:R-:W-:Y:S01]  /*6b40*/  FMUL.FTZ R32, R13, R42.reuse ;  /* 0x0000002a0d207220 */ /* 0x080fe20000410000 */
[C---:B------:R-:W-:Y:S01]  /*6b50*/  FMUL.FTZ R42, R33.reuse, R42 ;  /* 0x0000002a212a7220 */ /* 0x040fe20000410000 */
[-C--:B------:R-:W-:Y:S01]  /*6b60*/  FMUL.FTZ R35, R34, R11.reuse ;  /* 0x0000000b22237220 */ /* 0x080fe20000410000 */
[C---:B------:R-:W-:Y:S01]  /*6b70*/  FMUL.FTZ R39, R40.reuse, R11 ;  /* 0x0000000b28277220 */ /* 0x040fe20000410000 */
[-C--:B------:R-:W-:Y:S01]  /*6b80*/  FFMA.FTZ R11, R33, R38.reuse, -R32 ;  /* 0x00000026210b7223 */ /* 0x080fe20000010820 */
[----:B------:R-:W-:Y:S01]  /*6b90*/  FFMA.FTZ R32, R13, R38, R42 ;  /* 0x000000260d207223 */ /* 0x000fe2000001002a */
[----:B------:R-:W-:Y:S01]  /*6ba0*/  FFMA.FTZ R13, R40, R15, -R35 ;  /* 0x0000000f280d7223 */ /* 0x000fe20000010823 */
[----:B------:R-:W-:-:S02]  /*6bb0*/  HADD2.F32 R33, -RZ, R82.H0_H0 ;  /* 0x20000052ff217230 */ /* 0x000fc40000004100 */
[----:B------:R-:W-:Y:S01]  /*6bc0*/  FFMA.FTZ R34, R34, R15, R39 ;  /* 0x0000000f22227223 */ /* 0x000fe20000010027 */
[--C-:B------:R-:W-:Y:S01]  /*6bd0*/  HADD2.F32 R38, -RZ, R12.reuse.H1_H1 ;  /* 0x3000000cff267230 */ /* 0x100fe20000004100 */
[----:B------:R-:W-:Y:S01]  /*6be0*/  F2FP.F16.F32.PACK_AB R11, R32, R11 ;  /* 0x0000000b200b723e */ /* 0x000fe200000000ff */
[----:B------:R-:W-:Y:S02]  /*6bf0*/  HADD2.F32 R40, -RZ, R12.H0_H0 ;  /* 0x2000000cff287230 */ /* 0x000fe40000004100 */
[----:B------:R-:W-:Y:S02]  /*6c00*/  HADD2.F32 R35, -RZ, R82.H1_H1 ;  /* 0x30000052ff237230 */ /* 0x000fe40000004100 */
[-C--:B------:R-:W-:Y:S01]  /*6c10*/  FMUL.FTZ R39, R38, R33.reuse ;  /* 0x0000002126277220 */ /* 0x080fe20000410000 */
[----:B------:R-:W-:Y:S02]  /*6c20*/  HADD2.F32 R12, -RZ, R14.H1_H1 ;  /* 0x3000000eff0c7230 */ /* 0x000fe40000004100 */
[----:B------:R-:W-:Y:S01]  /*6c30*/  FMUL.FTZ R33, R40, R33 ;  /* 0x0000002128217220 */ /* 0x000fe20000410000 */
[----:B------:R-:W-:-:S02]  /*6c40*/  HADD2.F32 R15, -RZ, R81.H0_H0 ;  /* 0x20000051ff0f7230 */ /* 0x000fc40000004100 */
[----:B------:R-:W-:Y:S02]  /*6c50*/  HADD2.F32 R14, -RZ, R14.H0_H0 ;  /* 0x2000000eff0e7230 */ /* 0x000fe40000004100 */
[----:B------:R-:W-:Y:S01]  /*6c60*/  FMUL.FTZ R41, R12, R35 ;  /* 0x000000230c297220 */ /* 0x000fe20000410000 */
[----:B------:R-:W-:Y:S02]  /*6c70*/  HADD2.F32 R81, -RZ, R81.H1_H1 ;  /* 0x30000051ff517230 */ /* 0x000fe40000004100 */
[-C--:B------:R-:W-:Y:S01]  /*6c80*/  FFMA.FTZ R39, R40, R15.reuse, -R39 ;  /* 0x0000000f28277223 */ /* 0x080fe20000010827 */
[----:B------:R-:W-:Y:S01]  /*6c90*/  FFMA.FTZ R38, R38, R15, R33 ;  /* 0x0000000f26267223 */ /* 0x000fe20000010021 */
[----:B------:R-:W-:Y:S01]  /*6ca0*/  FMUL.FTZ R35, R14, R35 ;  /* 0x000000230e237220 */ /* 0x000fe20000410000 */
[----:B------:R-:W-:Y:S01]  /*6cb0*/  F2FP.F16.F32.PACK_AB R15, R34, R13 ;  /* 0x0000000d220f723e */ /* 0x000fe200000000ff */
[----:B------:R-:W-:Y:S01]  /*6cc0*/  FFMA.FTZ R41, R14, R81, -R41 ;  /* 0x000000510e297223 */ /* 0x000fe20000010829 */
[----:B------:R-:W-:-:S02]  /*6cd0*/  IMAD.MOV.U32 R13, RZ, RZ, R11 ;  /* 0x000000ffff0d7224 */ /* 0x000fc400078e000b */
[----:B------:R-:W-:Y:S01]  /*6ce0*/  FFMA.FTZ R12, R12, R81, R35 ;  /* 0x000000510c0c7223 */ /* 0x000fe20000010023 */
[----:B------:R-:W-:-:S04]  /*6cf0*/  F2FP.F16.F32.PACK_AB R38, R38, R39 ;  /* 0x000000272626723e */ /* 0x000fc800000000ff */
[----:B------:R-:W-:Y:S01]  /*6d00*/  F2FP.F16.F32.PACK_AB R14, R12, R41 ;  /* 0x000000290c0e723e */ /* 0x000fe200000000ff */
[----:B------:R-:W-:-:S07]  /*6d10*/  IMAD.MOV.U32 R12, RZ, RZ, R38 ;  /* 0x000000ffff0c7224 */ /* 0x000fce00078e0026 */
.L_x_506:
[----:B------:R-:W-:Y:S05]  /*6d20*/  BSYNC B1 ;  /* 0x0000000000017941 */ /* 0x000fea0003800000 */
.L_x_505:
[----:B------:R-:W-:Y:S02]  /*6d30*/  ULDC.64 UR4, c[0x0][0x208] ;  /* 0x0000820000047ab9 */ /* 0x000fe40000000a00 */
[----:B---3--:R0:W-:Y:S01]  /*6d40*/  ST.E.128 desc[UR4][R36.64], R12 ;  /* 0x0000000c24007985 */ /* 0x0081e2000c101d04 */
[----:B------:R-:W-:Y:S05]  /*6d50*/  BRA `(.L_x_492) ;  /* 0x0000004400007947 */ /* 0x000fea0003800000 */
.L_x_447:
        /* <DEDUP_REMOVED lines=16> */
[----:B------:R-:W-:Y:S01]  /*6e60*/  CS2R R38, SRZ ;  /* 0x0000000000267805 */ /* 0x000fe2000001ff00 */
[----:B------:R-:W-:Y:S01]  /*6e70*/  IMAD.X R35, R11, 0x1, R5, P4 ;  /* 0x000000010b237824 */ /* 0x000fe200020e0605 */
[----:B------:R-:W-:Y:S02]  /*6e80*/  LEA R40, P4, R34, UR4, 0x1 ;  /* 0x0000000422287c11 */ /* 0x000fe4000f8808ff */
[----:B------:R-:W-:Y:S02]  /*6e90*/  CS2R R36, SRZ ;  /* 0x0000000000247805 */ /* 0x000fe4000001ff00 */
[----:B------:R-:W-:Y:S01]  /*6ea0*/  IADD3.X R33, R80, R7, RZ, P0, !PT ;  /* 0x0000000750217210 */ /* 0x000fe200007fe4ff */
[----:B------:R-:W-:Y:S01]  /*6eb0*/  ULDC.64 UR8, c[0x0][0x208] ;  /* 0x0000820000087ab9 */ /* 0x000fe20000000a00 */
[----:B------:R-:W-:-:S02]  /*6ec0*/  LEA.HI.X R41, R34, UR5, R35, 0x1, P4 ;  /* 0x0000000522297c11 */ /* 0x000fc4000a0f0c23 */
[----:B------:R-:W-:Y:S02]  /*6ed0*/  CS2R R34, SRZ ;  /* 0x0000000000227805 */ /* 0x000fe4000001ff00 */
[----:B------:R-:W-:Y:S02]  /*6ee0*/  LEA R48, P4, R32, UR6, 0x1 ;  /* 0x0000000620307c11 */ /* 0x000fe4000f8808ff */
[-C--:B------:R-:W-:Y:S02]  /*6ef0*/  ISETP.GE.AND P0, PT, R16, R110.reuse, PT ;  /* 0x0000006e1000720c */ /* 0x080fe40003f06270 */
[----:B------:R-:W-:Y:S02]  /*6f00*/  LEA.HI.X R49, R32, UR7, R33, 0x1, P4 ;  /* 0x0000000720317c11 */ /* 0x000fe4000a0f0c21 */
[----:B------:R-:W-:Y:S02]  /*6f10*/  CS2R R32, SRZ ;  /* 0x0000000000207805 */ /* 0x000fe4000001ff00 */
[----:B------:R-:W-:-:S02]  /*6f20*/  ISETP.GE.AND P4, PT, R214, R110, PT ;  /* 0x0000006ed600720c */ /* 0x000fc40003f86270 */
[----:B------:R-:W-:Y:S02]  /*6f30*/  CS2R R46, SRZ ;  /* 0x00000000002e7805 */ /* 0x000fe4000001ff00 */
[----:B------:R-:W-:Y:S02]  /*6f40*/  CS2R R44, SRZ ;  /* 0x00000000002c7805 */ /* 0x000fe4000001ff00 */
[----:B------:R-:W-:Y:S01]  /*6f50*/  CS2R R42, SRZ ;  /* 0x00000000002a7805 */ /* 0x000fe2000001ff00 */
[----:B------:R-:W5:Y:S06]  /*6f60*/  @!P0 LDG.E.128 R36, desc[UR8][R40.64] ;  /* 0x0000000828248981 */ /* 0x000f6c000c1e1d00 */
[----:B------:R0:W5:Y:S04]  /*6f70*/  @!P4 LDG.E.128 R32, desc[UR8][R40.64+0x80] ;  /* 0x000080082820c981 */ /* 0x000168000c1e1d00 */
[----:B------:R1:W5:Y:S01]  /*6f80*/  @!P0 LDG.E.128 R44, desc[UR8][R48.64] ;  /* 0x00000008302c8981 */ /* 0x000362000c1e1d00 */
[----:B0-----:R-:W-:-:S06]  /*6f90*/  CS2R R40, SRZ ;  /* 0x0000000000287805 */ /* 0x001fcc000001ff00 */
[----:B------:R1:W5:Y:S02]  /*6fa0*/  @!P4 LDG.E.128 R40, desc[UR8][R48.64+0x80] ;  /* 0x000080083028c981 */ /* 0x000364000c1e1d00 */
.L_x_508:
[----:B------:R-:W-:Y:S05]  /*6fb0*/  BSYNC B1 ;  /* 0x0000000000017941 */ /* 0x000fea0003800000 */
.L_x_507:
[----:B-1---5:R-:W-:Y:S01]  /*6fc0*/  IMAD.MOV.U32 R48, RZ, RZ, R34 ;  /* 0x000000ffff307224 */ /* 0x022fe200078e0022 */
[----:B------:R-:W-:Y:S01]  /*6fd0*/  IADD3 R53, R224, 0x20, RZ ;  /* 0x00000020e0357810 */ /* 0x000fe20007ffe0ff */
[----:B------:R-:W-:Y:S01]  /*6fe0*/  IMAD.MOV.U32 R52, RZ, RZ, R35 ;  /* 0x000000ffff347224 */ /* 0x000fe200078e0023 */
[----:B------:R-:W-:Y:S01]  /*6ff0*/  BSSY B1, `(.L_x_509) ;  /* 0x000003f000017945 */ /* 0x000fe20003800000 */
[----:B------:R-:W-:Y:S01]  /*7000*/  IMAD.MOV.U32 R49, RZ, RZ, R32 ;  /* 0x000000ffff317224 */ /* 0x000fe200078e0020 */
[----:B------:R-:W-:Y:S02]  /*7010*/  PRMT R156, R48, 0x7610, R156 ;  /* 0x00007610309c7816 */ /* 0x000fe4000000009c */
[----:B------:R-:W-:Y:S02]  /*7020*/  CS2R R54, SRZ ;  /* 0x0000000000367805 */ /* 0x000fe4000001ff00 */
[----:B------:R-:W-:Y:S02]  /*7030*/  MOV R48, R33 ;  /* 0x0000002100307202 */ /* 0x000fe40000000f00 */
[----:B------:R-:W-:-:S02]  /*7040*/  CS2R R58, SRZ ;  /* 0x00000000003a7805 */ /* 0x000fc4000001ff00 */
[----:B------:R-:W-:Y:S01]  /*7050*/  PRMT R159, R52, 0x7610, R159 ;  /* 0x00007610349f7816 */ /* 0x000fe2000000009f */
[----:B------:R-:W-:Y:S01]  /*7060*/  IMAD.MOV.U32 R52, RZ, RZ, R36 ;  /* 0x000000ffff347224 */ /* 0x000fe200078e0024 */
[----:B------:R-:W-:Y:S01]  /*7070*/  PRMT R160, R48, 0x7610, R160 ;  /* 0x0000761030a07816 */ /* 0x000fe200000000a0 */
[----:B------:R-:W-:Y:S01]  /*7080*/  IMAD.MOV.U32 R48, RZ, RZ, R39 ;  /* 0x000000ffff307224 */ /* 0x000fe200078e0027 */
[----:B------:R-:W-:Y:S01]  /*7090*/  PRMT R157, R49, 0x7610, R157 ;  /* 0x00007610319d7816 */ /* 0x000fe2000000009d */
[----:B------:R-:W-:Y:S01]  /*70a0*/  IMAD.MOV.U32 R49, RZ, RZ, R38 ;  /* 0x000000ffff317224 */ /* 0x000fe200078e0026 */
[----:B------:R-:W-:Y:S02]  /*70b0*/  ISETP.GE.AND P4, PT, R53, R86, PT ;  /* 0x000000563500720c */ /* 0x000fe40003f86270 */
[----:B------:R-:W-:Y:S02]  /*70c0*/  CS2R R56, SRZ ;  /* 0x0000000000387805 */ /* 0x000fe4000001ff00 */
[----:B------:R-:W-:Y:S01]  /*70d0*/  PRMT R162, R48, 0x5410, R52 ;  /* 0x0000541030a27816 */ /* 0x000fe20000000034 */
[----:B------:R-:W-:Y:S01]  /*70e0*/  IMAD.MOV.U32 R52, RZ, RZ, R43 ;  /* 0x000000ffff347224 */ /* 0x000fe200078e002b */
[----:B------:R-:W-:Y:S01]  /*70f0*/  PRMT R161, R49, 0x7610, R161 ;  /* 0x0000761031a17816 */ /* 0x000fe200000000a1 */
[----:B------:R-:W-:Y:S01]  /*7100*/  IMAD.MOV.U32 R48, RZ, RZ, R42 ;  /* 0x000000ffff307224 */ /* 0x000fe200078e002a */
[----:B------:R-:W-:-:S02]  /*7110*/  MOV R49, R37 ;  /* 0x0000002500317202 */ /* 0x000fc40000000f00 */
[----:B------:R-:W-:Y:S02]  /*7120*/  CS2R R62, SRZ ;  /* 0x00000000003e7805 */ /* 0x000fe4000001ff00 */
[----:B------:R-:W-:Y:S01]  /*7130*/  PRMT R159, R159, 0x5410, R52 ;  /* 0x000054109f9f7816 */ /* 0x000fe20000000034 */
[----:B------:R-:W-:Y:S01]  /*7140*/  IMAD.MOV.U32 R52, RZ, RZ, R46 ;  /* 0x000000ffff347224 */ /* 0x000fe200078e002e */
[----:B------:R-:W-:Y:S01]  /*7150*/  PRMT R137, R49, 0x7610, R137 ;  /* 0x0000761031897816 */ /* 0x000fe20000000089 */
[----:B------:R-:W-:Y:S01]  /*7160*/  IMAD.MOV.U32 R49, RZ, RZ, R40 ;  /* 0x000000ffff317224 */ /* 0x000fe200078e0028 */
[----:B------:R-:W-:Y:S02]  /*7170*/  PRMT R156, R156, 0x5410, R48 ;  /* 0x000054109c9c7816 */ /* 0x000fe40000000030 */
[----:B------:R-:W-:Y:S02]  /*7180*/  CS2R R60, SRZ ;  /* 0x00000000003c7805 */ /* 0x000fe4000001ff00 */
[----:B------:R-:W-:-:S02]  /*7190*/  MOV R48, R41 ;  /* 0x0000002900307202 */ /* 0x000fc40000000f00 */
[----:B------:R-:W-:Y:S01]  /*71a0*/  PRMT R157, R157, 0x5410, R49 ;  /* 0x000054109d9d7816 */ /* 0x000fe20000000031 */
[----:B------:R-:W-:Y:S01]  /*71b0*/  IMAD.MOV.U32 R49, RZ, RZ, R47 ;  /* 0x000000ffff317224 */ /* 0x000fe200078e002f */
[----:B------:R-:W-:Y:S01]  /*71c0*/  PRMT R160, R160, 0x5410, R48 ;  /* 0x00005410a0a07816 */ /* 0x000fe20000000030 */
[----:B------:R-:W-:Y:S01]  /*71d0*/  IMAD.MOV.U32 R48, RZ, RZ, R44 ;  /* 0x000000ffff307224 */ /* 0x000fe200078e002c */
[----:B------:R-:W-:Y:S01]  /*71e0*/  PRMT R161, R161, 0x5410, R52 ;  /* 0x00005410a1a17816 */ /* 0x000fe20000000034 */
[----:B------:R-:W-:-:S03]  /*71f0*/  IMAD.MOV.U32 R52, RZ, RZ, R45 ;  /* 0x000000ffff347224 */ /* 0x000fc600078e002d */
[----:B------:R-:W-:Y:S02]  /*7200*/  PRMT R163, R49, 0x5410, R48 ;  /* 0x0000541031a37816 */ /* 0x000fe40000000030 */
[----:B------:R-:W-:Y:S02]  /*7210*/  CS2R R48, SRZ ;  /* 0x0000000000307805 */ /* 0x000fe4000001ff00 */
[----:B------:R-:W-:Y:S02]  /*7220*/  PRMT R138, R52, 0x7610, R138 ;  /* 0x00007610348a7816 */ /* 0x000fe4000000008a */
[----:B------:R-:W-:Y:S01]  /*7230*/  CS2R R52, SRZ ;  /* 0x0000000000347805 */ /* 0x000fe2000001ff00 */
[----:B------:R-:W-:Y:S06]  /*7240*/  @P4 BRA `(.L_x_510) ;  /* 0x0000000000644947 */ /* 0x000fec0003800000 */
[----:B------:R-:W-:Y:S01]  /*7250*/  IADD3 R50, P0, P5, R98, R14, R102 ;  /* 0x0000000e62327210 */ /* 0x000fe20007d1e066 */
[----:B------:R-:W-:Y:S01]  /*7260*/  ULDC.64 UR4, c[0x0][0x3e8] ;  /* 0x0000fa0000047ab9 */ /* 0x000fe20000000a00 */
[----:B------:R-:W-:Y:S01]  /*7270*/  ULDC.64 UR6, c[0x0][0x400] ;  /* 0x0001000000067ab9 */ /* 0x000fe20000000a00 */
[----:B------:R-:W-:Y:S02]  /*7280*/  CS2R R54, SRZ ;  /* 0x0000000000367805 */ /* 0x000fe4000001ff00 */
[----:B------:R-:W-:Y:S02]  /*7290*/  IADD3.X R51, R5, R11, R89, P0, P5 ;  /* 0x0000000b05337210 */ /* 0x000fe400007ea459 */
[----:B------:R-:W-:Y:S02]  /*72a0*/  CS2R R52, SRZ ;  /* 0x0000000000347805 */ /* 0x000fe4000001ff00 */
[----:B------:R-:W-:Y:S02]  /*72b0*/  IADD3 R48, P0, P5, R92, R12, R104 ;  /* 0x0000000c5c307210 */ /* 0x000fe40007d1e068 */
[----:B------:R-:W-:-:S02]  /*72c0*/  CS2R R62, SRZ ;  /* 0x00000000003e7805 */ /* 0x000fc4000001ff00 */
[----:B------:R-:W-:Y:S01]  /*72d0*/  CS2R R60, SRZ ;  /* 0x00000000003c7805 */ /* 0x000fe2000001ff00 */
[----:B------:R-:W-:Y:S01]  /*72e0*/  ULDC.64 UR8, c[0x0][0x208] ;  /* 0x0000820000087ab9 */ /* 0x000fe20000000a00 */
        /* <DEDUP_REMOVED lines=8> */
[----:B------:R-:W5:Y:S04]  /*7370*/  @!P0 LDG.E.128 R52, desc[UR8][R56.64] ;  /* 0x0000000838348981 */ /* 0x000f68000c1e1d00 */
[----:B------:R-:W5:Y:S01]  /*7380*/  @!P0 LDG.E.128 R60, desc[UR8][R64.64] ;  /* 0x00000008403c8981 */ /* 0x000f62000c1e1d00 */
[----:B------:R-:W-:Y:S02]  /*7390*/  ISETP.GE.AND P0, PT, R214, R110, PT ;  /* 0x0000006ed600720c */ /* 0x000fe40003f06270 */
[----:B------:R-:W-:-:S11]  /*73a0*/  CS2R R58, SRZ ;  /* 0x00000000003a7805 */ /* 0x000fd6000001ff00 */
[----:B------:R0:W5:Y:S02]  /*73b0*/  @!P0 LDG.E.128 R48, desc[UR8][R56.64+0x80] ;  /* 0x0000800838308981 */ /* 0x000164000c1e1d00 */
[----:B0-----:R-:W-:-:S06]  /*73c0*/  CS2R R56, SRZ ;  /* 0x0000000000387805 */ /* 0x001fcc000001ff00 */
[----:B------:R0:W5:Y:S02]  /*73d0*/  @!P0 LDG.E.128 R56, desc[UR8][R64.64+0x80] ;  /* 0x0000800840388981 */ /* 0x000164000c1e1d00 */
.L_x_510:
[----:B------:R-:W-:Y:S05]  /*73e0*/  BSYNC B1 ;  /* 0x0000000000017941 */ /* 0x000fea0003800000 */
.L_x_509:
[----:B0----5:R-:W-:Y:S01]  /*73f0*/  IMAD.MOV.U32 R64, RZ, RZ, R49 ;  /* 0x000000ffff407224 */ /* 0x021fe200078e0031 */
[----:B------:R-:W-:Y:S01]  /*7400*/  MOV R65, R48 ;  /* 0x0000003000417202 */ /* 0x000fe20000000f00 */
[----:B------:R-:W-:Y:S01]  /*7410*/  VIADD R68, R224, 0x40 ;  /* 0x00000040e0447836 */ /* 0x000fe20000000000 */
[----:B------:R-:W-:Y:S01]  /*7420*/  BSSY B1, `(.L_x_511) ;  /* 0x0000036000017945 */ /* 0x000fe20003800000 */
[----:B------:R-:W-:Y:S01]  /*7430*/  IMAD.MOV.U32 R67, RZ, RZ, R50 ;  /* 0x000000ffff437224 */ /* 0x000fe200078e0032 */
[----:B------:R-:W-:Y:S01]  /*7440*/  PRMT R149, R65, 0x5410, R64 ;  /* 0x0000541041957816 */ /* 0x000fe20000000040 */
[----:B------:R-:W-:Y:S01]  /*7450*/  IMAD.MOV.U32 R64, RZ, RZ, R53 ;  /* 0x000000ffff407224 */ /* 0x000fe200078e0035 */
[----:B------:R-:W-:Y:S01]  /*7460*/  MOV R65, R52 ;  /* 0x0000003400417202 */ /* 0x000fe20000000f00 */
[----:B------:R-:W-:Y:S01]  /*7470*/  IMAD.MOV.U32 R66, RZ, RZ, R51 ;  /* 0x000000ffff427224 */ /* 0x000fe200078e0033 */
[----:B------:R-:W-:Y:S02]  /*7480*/  ISETP.GE.AND P5, PT, R68, R86, PT ;  /* 0x000000564400720c */ /* 0x000fe40003fa6270 */
[----:B------:R-:W-:-:S02]  /*7490*/  CS2R R70, SRZ ;  /* 0x0000000000467805 */ /* 0x000fc4000001ff00 */
        /* <DEDUP_REMOVED lines=8> */
[----:B------:R-:W-:Y:S01]  /*7520*/  CS2R R74, SRZ ;  /* 0x00000000004a7805 */ /* 0x000fe2000001ff00 */
[----:B------:R-:W-:Y:S01]  /*7530*/  IMAD.MOV.U32 R65, RZ, RZ, R62 ;  /* 0x000000ffff417224 */ /* 0x000fe200078e003e */
[----:B------:R-:W-:Y:S01]  /*7540*/  CS2R R72, SRZ ;  /* 0x0000000000487805 */ /* 0x000fe2000001ff00 */
[----:B------:R-:W-:Y:S01]  /*7550*/  IMAD.MOV.U32 R64, RZ, RZ, R63 ;  /* 0x000000ffff407224 */ /* 0x000fe200078e003f */
[----:B------:R-:W-:Y:S01]  /*7560*/  PRMT R152, R67, 0x5410, R66 ;  /* 0x0000541043987816 */ /* 0x000fe20000000042 */
[----:B------:R-:W-:Y:S01]  /*7570*/  IMAD.MOV.U32 R67, RZ, RZ, R58 ;  /* 0x000000ffff437224 */ /* 0x000fe200078e003a */
[----:B------:R-:W-:Y:S01]  /*7580*/  CS2R R78, SRZ ;  /* 0x00000000004e7805 */ /* 0x000fe2000001ff00 */
[----:B------:R-:W-:Y:S01]  /*7590*/  IMAD.MOV.U32 R66, RZ, RZ, R59 ;  /* 0x000000ffff427224 */ /* 0x000fe200078e003b */
[----:B------:R-:W-:Y:S01]  /*75a0*/  PRMT R154, R65, 0x5410, R64 ;  /* 0x00005410419a7816 */ /* 0x000fe20000000040 */
[----:B------:R-:W-:Y:S01]  /*75b0*/  IMAD.MOV.U32 R64, RZ, RZ, R61 ;  /* 0x000000ffff407224 */ /* 0x000fe200078e003d */
[----:B------:R-:W-:-:S02]  /*75c0*/  MOV R65, R60 ;  /* 0x0000003c00417202 */ /* 0x000fc40000000f00 */
        /* <DEDUP_REMOVED lines=8> */
[----:B------:R-:W-:Y:S02]  /*7650*/  ULDC.64 UR6, c[0x0][0x208] ;  /* 0x0000820000067ab9 */ /* 0x000fe40000000a00 */
[----:B------:R-:W-:Y:S02]  /*7660*/  IADD3.X R11, R5, R105, R11, P0, P6 ;  /* 0x00000069050b7210 */ /* 0x000fe400007ec40b */
        /* <DEDUP_REMOVED lines=9> */
[----:B------:R-:W-:Y:S02]  /*7700*/  CS2R R64, SRZ ;  /* 0x0000000000407805 */ /* 0x000fe4000001ff00 */
[----:B------:R-:W-:Y:S02]  /*7710*/  CS2R R74, SRZ ;  /* 0x00000000004a7805 */ /* 0x000fe4000001ff00 */
[----:B------:R-:W-:-:S05]  /*7720*/  CS2R R72, SRZ ;  /* 0x0000000000487805 */ /* 0x000fca000001ff00 */
[----:B------:R0:W5:Y:S04]  /*7730*/  @!P0 LDG.E.128 R68, desc[UR6][R14.64] ;  /* 0x000000060e448981 */ /* 0x000168000c1e1d00 */
[----:B------:R0:W5:Y:S01]  /*7740*/  @!P0 LDG.E.128 R76, desc[UR6][R12.64] ;  /* 0x000000060c4c8981 */ /* 0x000162000c1e1d00 */
[----:B------:R-:W-:-:S13]  /*7750*/  ISETP.GE.AND P0, PT, R214, R110, PT ;  /* 0x0000006ed600720c */ /* 0x000fda0003f06270 */
[----:B------:R0:W5:Y:S04]  /*7760*/  @!P0 LDG.E.128 R64, desc[UR6][R14.64+0x80] ;  /* 0x000080060e408981 */ /* 0x000168000c1e1d00 */
[----:B------:R0:W5:Y:S02]  /*7770*/  @!P0 LDG.E.128 R72, desc[UR6][R12.64+0x80] ;  /* 0x000080060c488981 */ /* 0x000164000c1e1d00 */
.L_x_512:
[----:B------:R-:W-:Y:S05]  /*7780*/  BSYNC B1 ;  /* 0x0000000000017941 */ /* 0x000fea0003800000 */
.L_x_511:
[----:B0----5:R-:W-:Y:S01]  /*7790*/  IMAD.MOV.U32 R12, RZ, RZ, R66 ;  /* 0x000000ffff0c7224 */ /* 0x021fe200078e0042 */
[----:B------:R-:W-:Y:S01]  /*77a0*/  MOV R11, R67 ;  /* 0x00000043000b7202 */ /* 0x000fe20000000f00 */
        /* <DEDUP_REMOVED lines=28> */
[----:B------:R-:W-:Y:S06]  /*7970*/  @!P0 BRA `(.L_x_513) ;  /* 0x0000000000048947 */ /* 0x000fec0003800000 */
[----:B------:R-:W-:Y:S01]  /*7980*/  BPT.TRAP 0x1 ;  /* 0x000000040000795c */ /* 0x000fe20000300000 */
.L_x_513:
[----:B------:R-:W-:Y:S01]  /*7990*/  IMAD R87, R213, 0x8, R23 ;  /* 0x00000008d5577824 */ /* 0x000fe200078e0217 */
[----:B------:R-:W-:Y:S01]  /*79a0*/  SHF.L.U32 R88, R225, 0x1f, RZ ;  /* 0x0000001fe1587819 */ /* 0x000fe200000006ff */
[----:B------:R-:W-:Y:S03]  /*79b0*/  BSSY B1, `(.L_x_514) ;  /* 0x0000003000017945 */ /* 0x000fe60003800000 */
[----:B------:R-:W0:Y:S02]  /*79c0*/  SYNCS.PHASECHK.TRANS64.TRYWAIT P6, [R87+URZ+0x38890], R88 ;  /* 0x03889058570075a7 */ /* 0x000e2400080c017f */
[----:B0-----:R-:W-:Y:S05]  /*79d0*/  @!P6 BRA `(.L_x_515) ;  /* 0x000002280098e947 */ /* 0x001fea0003800000 */
.L_x_823:
[----:B------:R-:W-:Y:S05]  /*79e0*/  BSYNC B1 ;  /* 0x0000000000017941 */ /* 0x000fea0003800000 */
.L_x_514:
[----:B------:R-:W1:Y:S01]  /*79f0*/  LDC R128, c[0x0][0x2f4] ;  /* 0x0000bd00ff807b82 */ /* 0x000e620000000800 */
[----:B------:R-:W-:Y:S01]  /*7a00*/  UMOV UR4, 0xffffffff ;  /* 0xffffffff00047882 */ /* 0x000fe20000000000 */
[----:B-1----:R-:W-:Y:S02]  /*7a10*/  IADD3 R131, -R111, R128, RZ ;  /* 0x000000806f837210 */ /* 0x002fe40007ffe1ff */
[----:B------:R-:W-:Y:S05]  /*7a20*/  BRA.DIV UR4, `(.L_x_516) ;  /* 0x0000022a04987947 */ /* 0x000fea000b800000 */
[----:B------:R1:W2:Y:S04]  /*7a30*/  SHFL.IDX PT, R119, R116, RZ, 0x181f ;  /* 0x00181fff74777589 */ /* 0x0002a800000e0000 */
[----:B------:R1:W3:Y:S02]  /*7a40*/  SHFL.IDX PT, R11, R117, RZ, 0x181f ;  /* 0x00181fff750b7589 */ /* 0x0002e400000e0000 */
.L_x_827:
[----:B------:R-:W-:Y:S04]  /*7a50*/  BSSY B1, `(.L_x_517) ;  /* 0x0000101000017945 */ /* 0x000fe80003800000 */
[----:B------:R-:W-:Y:S05]  /*7a60*/  @P3 BRA `(.L_x_518) ;  /* 0x0000000c00fc3947 */ /* 0x000fea0003800000 */
[----:B------:R-:W-:Y:S01]  /*7a70*/  ISETP.NE.AND P3, PT, R3, RZ, PT ;  /* 0x000000ff0300720c */ /* 0x000fe20003f65270 */
[----:B------:R-:W-:Y:S01]  /*7a80*/  BSSY B2, `(.L_x_519) ;  /* 0x000007f000027945 */ /* 0x000fe20003800000 */
[----:B---3--:R-:W-:-:S11]  /*7a90*/  IMAD.MOV.U32 R118, RZ, RZ, R11 ;  /* 0x000000ffff767224 */ /* 0x008fd600078e000b */
[----:B------:R-:W-:Y:S05]  /*7aa0*/  @!P3 BRA `(.L_x_520) ;  /* 0x0000000400f0b947 */ /* 0x000fea0003800000 */
[----:B------:R-:W3:Y:S01]  /*7ab0*/  LDL R15, [R1+0x60] ;  /* 0x00006000010f7983 */ /* 0x000ee20000100800 */
[----:B------:R-:W-:Y:S01]  /*7ac0*/  SEL R12, R111, R131, !P2 ;  /* 0x000000836f0c7207 */ /* 0x000fe20005000000 */
[C---:B------:R-:W-:Y:S01]  /*7ad0*/  IMAD.SHL.U32 R14, R224.reuse, 0x40, RZ ;  /* 0x00000040e00e7824 */ /* 0x040fe200078e00ff */
[----:B------:R-:W-:Y:S01]  /*7ae0*/  SHF.L.U32 R80, R224, 0x6, RZ ;  /* 0x00000006e0507819 */ /* 0x000fe200000006ff */
[----:B------:R-:W-:Y:S01]  /*7af0*/  BSSY B3, `(.L_x_521) ;  /* 0x0000070000037945 */ /* 0x000fe20003800000 */
[----:B------:R-:W-:Y:S02]  /*7b00*/  SHF.R.S32.HI R13, RZ, 0x1f, R12 ;  /* 0x0000001fff0d7819 */ /* 0x000fe4000001140c */
[----:B------:R-:W-:Y:S02]  /*7b10*/  LOP3.LUT R80, R80, 0x1c0, RZ, 0xc0, !PT ;  /* 0x000001c050507812 */ /* 0x000fe400078ec0ff */
[----:B------:R-:W-:Y:S02]  /*7b20*/  LEA.HI R13, R13, R12, RZ, 0x4 ;  /* 0x0000000c0d0d7211 */ /* 0x000fe400078f20ff */
[----:B------:R-:W-:-:S02]  /*7b30*/  LOP3.LUT R14, R14, 0x1c0, RZ, 0xc0, !PT ;  /* 0x000001c00e0e7812 */ /* 0x000fc400078ec0ff */
[----:B------:R-:W-:Y:S02]  /*7b40*/  LEA.HI.SX32 R134, R13, R8, 0x1c ;  /* 0x000000080d867211 */ /* 0x000fe400078fe2ff */
[----:B------:R-:W-:Y:S02]  /*7b50*/  SHF.R.U32.HI R14, RZ, 0x3, R14 ;  /* 0x00000003ff0e7819 */ /* 0x000fe4000001160e */
[----:B------:R-:W-:Y:S02]  /*7b60*/  SHF.R.S32.HI R13, RZ, 0x1f, R134 ;  /* 0x0000001fff0d7819 */ /* 0x000fe40000011486 */
[----:B------:R-:W-:Y:S02]  /*7b70*/  ISETP.GE.AND P3, PT, R16, R110, PT ;  /* 0x0000006e1000720c */ /* 0x000fe40003f66270 */
[----:B------:R-:W-:Y:S01]  /*7b80*/  LEA.HI R13, R13, R134, RZ, 0x3 ;  /* 0x000000860d0d7211 */ /* 0x000fe200078f18ff */
[----:B------:R-:W-:-:S03]  /*7b90*/  IMAD.SHL.U32 R134, R134, 0x8, RZ ;  /* 0x0000000886867824 */ /* 0x000fc600078e00ff */
[----:B------:R-:W-:Y:S02]  /*7ba0*/  SHF.R.S32.HI R13, RZ, 0x3, R13 ;  /* 0x00000003ff0d7819 */ /* 0x000fe4000001140d */
[----:B------:R-:W-:-:S04]  /*7bb0*/  LOP3.LUT R12, R80, 0x38, R134, 0xf8, !PT ;  /* 0x00000038500c7812 */ /* 0x000fc800078ef886 */
[----:B------:R-:W-:Y:S01]  /*7bc0*/  LOP3.LUT R12, R12, R14, RZ, 0x3c, !PT ;  /* 0x0000000e0c0c7212 */ /* 0x000fe200078e3cff */
[----:B---3--:R-:W-:-:S04]  /*7bd0*/  IMAD R13, R13, 0x1400, R15 ;  /* 0x000014000d0d7824 */ /* 0x008fc800078e020f */
[----:B------:R-:W-:-:S04]  /*7be0*/  IMAD.IADD R12, R13, 0x1, R12 ;  /* 0x000000010d0c7824 */ /* 0x000fc800078e020c */
[C---:B------:R-:W-:Y:S02]  /*7bf0*/  IMAD R80, R213.reuse, 0x5000, R12 ;  /* 0x00005000d5507824 */ /* 0x040fe400078e020c */
[----:B------:R-:W-:Y:S02]  /*7c00*/  IMAD R12, R213, 0x5000, R126 ;  /* 0x00005000d50c7824 */ /* 0x000fe400078e027e */
[--C-:B------:R-:W-:Y:S02]  /*7c10*/  IMAD R80, R80, 0x2, R23.reuse ;  /* 0x0000000250507824 */ /* 0x100fe400078e0217 */
[----:B------:R-:W-:-:S04]  /*7c20*/  IMAD R12, R12, 0x2, R23 ;  /* 0x000000020c0c7824 */ /* 0x000fc800078e0217 */
[----:B------:R-:W3:Y:S04]  /*7c30*/  LDS.128 R80, [R80+0x24400] ;  /* 0x0244000050507984 */ /* 0x000ee80000000c00 */
[----:B------:R-:W4:Y:S01]  /*7c40*/  LDS.128 R12, [R12+0x24400] ;  /* 0x024400000c0c7984 */ /* 0x000f220000000c00 */
[----:B------:R-:W-:Y:S05]  /*7c50*/  @P3 BRA `(.L_x_522) ;  /* 0x0000000400643947 */ /* 0x000fea0003800000 */
[----:B---3--:R-:W-:Y:S01]  /*7c60*/  MOV R136, R81 ;  /* 0x0000005100887202 */ /* 0x008fe20000000f00 */
[----:B----4-:R-:W-:Y:S01]  /*7c70*/  IMAD.MOV.U32 R135, RZ, RZ, R13 ;  /* 0x000000ffff877224 */ /* 0x010fe200078e000d */
[--C-:B------:R-:W-:Y:S01]  /*7c80*/  SHF.R.U64 R36, R36, 0x10, R37.reuse ;  /* 0x0000001024247819 */ /* 0x100fe20000001225 */
[----:B------:R-:W-:Y:S01]  /*7c90*/  HADD2.F32 R138, -RZ, R138.H0_H0 ;  /* 0x2000008aff8a7230 */ /* 0x000fe20000004100 */
[----:B------:R-:W-:Y:S01]  /*7ca0*/  SHF.R.U32.HI R37, RZ, 0x10, R37 ;  /* 0x00000010ff257819 */ /* 0x000fe20000011625 */
[----:B------:R-:W-:Y:S01]  /*7cb0*/  HADD2.F32 R13, -RZ, R136.H0_H0 ;  /* 0x20000088ff0d7230 */ /* 0x000fe20000004100 */
[----:B------:R-:W-:Y:S01]  /*7cc0*/  SHF.R.U64 R44, R44, 0x10, R45 ;  /* 0x000000102c2c7819 */ /* 0x000fe2000000122d */
[----:B------:R-:W-:Y:S01]  /*7cd0*/  HADD2.F32 R139, -RZ, R135.H0_H0 ;  /* 0x20000087ff8b7230 */ /* 0x000fe20000004100 */
[----:B------:R-:W-:Y:S01]  /*7ce0*/  SHF.R.U64 R38, R38, 0x10, R39 ;  /* 0x0000001026267819 */ /* 0x000fe20000001227 */
[----:B------:R-:W-:Y:S02]  /*7cf0*/  HADD2.F32 R137, -RZ, R137.H0_H0 ;  /* 0x20000089ff897230 */ /* 0x000fe40000004100 */
[----:B------:R-:W-:Y:S01]  /*7d00*/  FMUL.FTZ R81, R13, R138 ;  /* 0x0000008a0d517220 */ /* 0x000fe20000410000 */
[----:B------:R-:W-:-:S02]  /*7d10*/  HADD2.F32 R135, -RZ, R135.H1_H1 ;  /* 0x30000087ff877230 */ /* 0x000fc40000004100 */
[C---:B------:R-:W-:Y:S01]  /*7d20*/  FMUL.FTZ R138, R139.reuse, R138 ;  /* 0x0000008a8b8a7220 */ /* 0x040fe20000410000 */
[----:B------:R-:W-:Y:S02]  /*7d30*/  HADD2.F32 R44, -RZ, R44.H0_H0 ;  /* 0x2000002cff2c7230 */ /* 0x000fe40000004100 */
[-C--:B------:R-:W-:Y:S01]  /*7d40*/  FFMA.FTZ R81, R139, R137.reuse, -R81 ;  /* 0x000000898b517223 */ /* 0x080fe20000010851 */
[----:B------:R-:W-:Y:S02]  /*7d50*/  HADD2.F32 R36, -RZ, R36.H0_H0 ;  /* 0x20000024ff247230 */ /* 0x000fe40000004100 */
[----:B------:R-:W-:Y:S01]  /*7d60*/  FFMA.FTZ R13, R13, R137, R138 ;  /* 0x000000890d0d7223 */ /* 0x000fe2000001008a */
[----:B------:R-:W-:Y:S01]  /*7d70*/  SHF.R.U32.HI R137, RZ, 0x10, R45 ;  /* 0x00000010ff897819 */ /* 0x000fe2000001162d */
[----:B------:R-:W-:Y:S02]  /*7d80*/  HADD2.F32 R45, -RZ, R136.H1_H1 ;  /* 0x30000088ff2d7230 */ /* 0x000fe40000004100 */
[----:B------:R-:W-:-:S02]  /*7d90*/  HADD2.F32 R136, -RZ, R37.H0_H0 ;  /* 0x20000025ff887230 */ /* 0x000fc40000004100 */
[----:B------:R-:W-:Y:S02]  /*7da0*/  HADD2.F32 R137, -RZ, R137.H0_H0 ;  /* 0x20000089ff897230 */ /* 0x000fe40000004100 */
[----:B------:R-:W-:Y:S02]  /*7db0*/  HADD2.F32 R138, -RZ, R163.H0_H0 ;  /* 0x200000a3ff8a7230 */ /* 0x000fe40000004100 */
[----:B------:R-:W-:Y:S02]  /*7dc0*/  HADD2.F32 R38, -RZ, R38.H0_H0 ;  /* 0x20000026ff267230 */ /* 0x000fe40000004100 */
[-C--:B------:R-:W-:Y:S01]  /*7dd0*/  FMUL.FTZ R37, R45, R137.reuse ;  /* 0x000000892d257220 */ /* 0x080fe20000410000 */
[----:B------:R-:W-:-:S03]  /*7de0*/  FMUL.FTZ R137, R135, R137 ;  /* 0x0000008987897220 */ /* 0x000fc60000410000 */
[-C--:B------:R-:W-:Y:S01]  /*7df0*/  FFMA.FTZ R37, R135, R136.reuse, -R37 ;  /* 0x0000008887257223 */ /* 0x080fe20000010825 */
[----:B------:R-:W-:Y:S01]  /*7e00*/  FFMA.FTZ R45, R45, R136, R137 ;  /* 0x000000882d2d7223 */ /* 0x000fe20000010089 */
[----:B------:R-:W-:Y:S02]  /*7e10*/  IMAD.MOV.U32 R136, RZ, RZ, R83 ;  /* 0x000000ffff887224 */ /* 0x000fe400078e0053 */
[----:B------:R-:W-:Y:S01]  /*7e20*/  IMAD.MOV.U32 R135, RZ, RZ, R15 ;  /* 0x000000ffff877224 */ /* 0x000fe200078e000f */
[----:B------:R-:W-:Y:S01]  /*7e30*/  F2FP.F16.F32.PACK_AB R37, R37, R81 ;  /* 0x000000512525723e */ /* 0x000fe200000000ff */
[----:B------:R-:W-:Y:S01]  /*7e40*/  HADD2.F32 R137, -RZ, R162.H0_H0 ;  /* 0x200000a2ff897230 */ /* 0x000fe20000004100 */
[----:B------:R-:W-:Y:S01]  /*7e50*/  F2FP.F16.F32.PACK_AB R45, R45, R13 ;  /* 0x0000000d2d2d723e */ /* 0x000fe200000000ff */
[----:B------:R-:W-:Y:S01]  /*7e60*/  HADD2.F32 R83, -RZ, R136.H0_H0 ;  /* 0x20000088ff537230 */ /* 0x000fe20000004100 */
[----:B------:R-:W-:Y:S01]  /*7e70*/  MOV R13, R37 ;  /* 0x00000025000d7202 */ /* 0x000fe20000000f00 */
[----:B------:R-:W-:-:S02]  /*7e80*/  HADD2.F32 R139, -RZ, R135.H0_H0 ;  /* 0x20000087ff8b7230 */ /* 0x000fc40000004100 */
[----:B------:R-:W-:Y:S02]  /*7e90*/  HADD2.F32 R135, -RZ, R135.H1_H1 ;  /* 0x30000087ff877230 */ /* 0x000fe40000004100 */
[-C--:B------:R-:W-:Y:S01]  /*7ea0*/  FMUL.FTZ R15, R83, R138.reuse ;  /* 0x0000008a530f7220 */ /* 0x080fe20000410000 */
[----:B------:R-:W-:Y:S02]  /*7eb0*/  IMAD.MOV.U32 R81, RZ, RZ, R45 ;  /* 0x000000ffff517224 */ /* 0x000fe400078e002d */
[C---:B------:R-:W-:Y:S01]  /*7ec0*/  FMUL.FTZ R138, R139.reuse, R138 ;  /* 0x0000008a8b8a7220 */ /* 0x040fe20000410000 */
[-C--:B------:R-:W-:Y:S01]  /*7ed0*/  FFMA.FTZ R15, R139, R137.reuse, -R15 ;  /* 0x000000898b0f7223 */ /* 0x080fe2000001080f */
[----:B------:R-:W-:Y:S02]  /*7ee0*/  HADD2.F32 R139, -RZ, R163.H1_H1 ;  /* 0x300000a3ff8b7230 */ /* 0x000fe40000004100 */
[----:B------:R-:W-:Y:S01]  /*7ef0*/  FFMA.FTZ R83, R83, R137, R138 ;  /* 0x0000008953537223 */ /* 0x000fe2000001008a */
[----:B------:R-:W-:-:S02]  /*7f00*/  SHF.R.U32.HI R137, RZ, 0x10, R39 ;  /* 0x00000010ff897819 */ /* 0x000fc40000011627 */
[--C-:B------:R-:W-:Y:S02]  /*7f10*/  SHF.R.U64 R39, R46, 0x10, R47.reuse ;  /* 0x000000102e277819 */ /* 0x100fe4000000122f */
[----:B------:R-:W-:Y:S01]  /*7f20*/  SHF.R.U32.HI R46, RZ, 0x10, R47 ;  /* 0x00000010ff2e7819 */ /* 0x000fe2000001162f */
[----:B------:R-:W-:Y:S02]  /*7f30*/  HADD2.F32 R47, -RZ, R136.H1_H1 ;  /* 0x30000088ff2f7230 */ /* 0x000fe40000004100 */
[----:B------:R-:W-:Y:S02]  /*7f40*/  HADD2.F32 R137, -RZ, R137.H0_H0 ;  /* 0x20000089ff897230 */ /* 0x000fe40000004100 */
[----:B------:R-:W-:Y:S02]  /*7f50*/  HADD2.F32 R136, -RZ, R46.H0_H0 ;  /* 0x2000002eff887230 */ /* 0x000fe40000004100 */
[----:B------:R-:W-:-:S03]  /*7f60*/  HADD2.F32 R39, -RZ, R39.H0_H0 ;  /* 0x20000027ff277230 */ /* 0x000fc60000004100 */
[----:B------:R-:W-:-:S04]  /*7f70*/  FMUL.FTZ R46, R47, R136 ;  /* 0x000000882f2e7220 */ /* 0x000fc80000410000 */
[CC--:B------:R-:W-:Y:S01]  /*7f80*/  FFMA.FTZ R46, R135.reuse, R137.reuse, -R46 ;  /* 0x00000089872e7223 */ /* 0x0c0fe2000001082e */
[----:B------:R-:W-:Y:S01]  /*7f90*/  FMUL.FTZ R135, R135, R136 ;  /* 0x0000008887877220 */ /* 0x000fe20000410000 */
[--C-:B------:R-:W-:Y:S02]  /*7fa0*/  HADD2.F32 R136, -RZ, R80.reuse.H0_H0 ;  /* 0x20000050ff887230 */ /* 0x100fe40000004100 */
[----:B------:R-:W-:Y:S02]  /*7fb0*/  HADD2.F32 R80, -RZ, R80.H1_H1 ;  /* 0x30000050ff507230 */ /* 0x000fe40000004100 */
[----:B------:R-:W-:Y:S01]  /*7fc0*/  FFMA.FTZ R47, R47, R137, R135 ;  /* 0x000000892f2f7223 */ /* 0x000fe20000010087 */
[----:B------:R-:W-:Y:S02]  /*7fd0*/  HADD2.F32 R135, -RZ, R12.H0_H0 ;  /* 0x2000000cff877230 */ /* 0x000fe40000004100 */
[----:B------:R-:W-:Y:S01]  /*7fe0*/  FMUL.FTZ R138, R136, R139 ;  /* 0x0000008b888a7220 */ /* 0x000fe20000410000 */
[----:B------:R-:W-:Y:S01]  /*7ff0*/  HADD2.F32 R137, -RZ, R162.H1_H1 ;  /* 0x300000a2ff897230 */ /* 0x000fe20000004100 */
[----:B------:R-:W-:Y:S01]  /*8000*/  F2FP.F16.F32.PACK_AB R15, R46, R15 ;  /* 0x0000000f2e0f723e */ /* 0x000fe200000000ff */
[----:B------:R-:W-:-:S02]  /*8010*/  HADD2.F32 R12, -RZ, R12.H1_H1 ;  /* 0x3000000cff0c7230 */ /* 0x000fc40000004100 */
[----:B------:R-:W-:Y:S01]  /*8020*/  FMUL.FTZ R139, R135, R139 ;  /* 0x0000008b878b7220 */ /* 0x000fe20000410000 */
[----:B------:R-:W-:Y:S01]  /*8030*/  F2FP.F16.F32.PACK_AB R83, R47, R83 ;  /* 0x000000532f53723e */ /* 0x000fe200000000ff */
[-C--:B------:R-:W-:Y:S02]  /*8040*/  FFMA.FTZ R135, R135, R137.reuse, -R138 ;  /* 0x0000008987877223 */ /* 0x080fe4000001088a */
[----:B------:R-:W-:Y:S01]  /*8050*/  FFMA.FTZ R136, R136, R137, R139 ;  /* 0x0000008988887223 */ /* 0x000fe2000001008b */
[-C--:B------:R-:W-:Y:S01]  /*8060*/  FMUL.FTZ R137, R80, R44.reuse ;  /* 0x0000002c50897220 */ /* 0x080fe20000410000 */
[C---:B------:R-:W-:Y:S01]  /*8070*/  FMUL.FTZ R44, R12.reuse, R44 ;  /* 0x0000002c0c2c7220 */ /* 0x040fe20000410000 */
[----:B------:R-:W-:Y:S02]  /*8080*/  HADD2.F32 R139, -RZ, R161.H1_H1 ;  /* 0x300000a1ff8b7230 */ /* 0x000fe40000004100 */
[-C--:B------:R-:W-:Y:S01]  /*8090*/  FFMA.FTZ R12, R12, R36.reuse, -R137 ;  /* 0x000000240c0c7223 */ /* 0x080fe20000010889 */
[----:B------:R-:W-:Y:S01]  /*80a0*/  FFMA.FTZ R36, R80, R36, R44 ;  /* 0x0000002450247223 */ /* 0x000fe2000001002c */
[----:B------:R-:W-:-:S02]  /*80b0*/  HADD2.F32 R44, -RZ, R82.H0_H0 ;  /* 0x20000052ff2c7230 */ /* 0x000fc40000004100 */
[----:B------:R-:W-:Y:S01]  /*80c0*/  HADD2.F32 R80, -RZ, R14.H0_H0 ;  /* 0x2000000eff507230 */ /* 0x000fe20000004100 */
[----:B------:R-:W-:Y:S01]  /*80d0*/  F2FP.F16.F32.PACK_AB R12, R12, R135 ;  /* 0x000000870c0c723e */ /* 0x000fe200000000ff */
[----:B------:R-:W-:Y:S02]  /*80e0*/  HADD2.F32 R137, -RZ, R161.H0_H0 ;  /* 0x200000a1ff897230 */ /* 0x000fe40000004100 */
[-C--:B------:R-:W-:Y:S01]  /*80f0*/  FMUL.FTZ R138, R44, R139.reuse ;  /* 0x0000008b2c8a7220 */ /* 0x080fe20000410000 */
[----:B------:R-:W-:Y:S02]  /*8100*/  HADD2.F32 R82, -RZ, R82.H1_H1 ;  /* 0x30000052ff527230 */ /* 0x000fe40000004100 */
[C---:B------:R-:W-:Y:S01]  /*8110*/  FMUL.FTZ R139, R80.reuse, R139 ;  /* 0x0000008b508b7220 */ /* 0x040fe20000410000 */
[----:B------:R-:W-:Y:S02]  /*8120*/  HADD2.F32 R14, -RZ, R14.H1_H1 ;  /* 0x3000000eff0e7230 */ /* 0x000fe40000004100 */
[-C--:B------:R-:W-:Y:S01]  /*8130*/  FFMA.FTZ R138, R80, R137.reuse, -R138 ;  /* 0x00000089508a7223 */ /* 0x080fe2000001088a */
[----:B------:R-:W-:Y:S01]  /*8140*/  F2FP.F16.F32.PACK_AB R36, R36, R136 ;  /* 0x000000882424723e */ /* 0x000fe200000000ff */
[----:B------:R-:W-:Y:S01]  /*8150*/  FFMA.FTZ R139, R44, R137, R139 ;  /* 0x000000892c8b7223 */ /* 0x000fe2000001008b */
[-C--:B------:R-:W-:Y:S01]  /*8160*/  FMUL.FTZ R44, R82, R39.reuse ;  /* 0x00000027522c7220 */ /* 0x080fe20000410000 */
[----:B------:R-:W-:-:S02]  /*8170*/  FMUL.FTZ R39, R14, R39 ;  /* 0x000000270e277220 */ /* 0x000fc40000410000 */
[----:B------:R-:W-:Y:S02]  /*8180*/  IMAD.MOV.U32 R80, RZ, RZ, R36 ;  /* 0x000000ffff507224 */ /* 0x000fe400078e0024 */
[-C--:B------:R-:W-:Y:S01]  /*8190*/  FFMA.FTZ R44, R14, R38.reuse, -R44 ;  /* 0x000000260e2c7223 */ /* 0x080fe2000001082c */
[----:B------:R-:W-:-:S04]  /*81a0*/  FFMA.FTZ R39, R82, R38, R39 ;  /* 0x0000002652277223 */ /* 0x000fc80000010027 */
[----:B------:R-:W-:Y:S02]  /*81b0*/  F2FP.F16.F32.PACK_AB R44, R44, R138 ;  /* 0x0000008a2c2c723e */ /* 0x000fe400000000ff */
[----:B------:R-:W-:-:S03]  /*81c0*/  F2FP.F16.F32.PACK_AB R39, R39, R139 ;  /* 0x0000008b2727723e */ /* 0x000fc600000000ff */
[----:B------:R-:W-:Y:S01]  /*81d0*/  IMAD.MOV.U32 R14, RZ, RZ, R44 ;  /* 0x000000ffff0e7224 */ /* 0x000fe200078e002c */
[----:B------:R-:W-:-:S07]  /*81e0*/  MOV R82, R39 ;  /* 0x0000002700527202 */ /* 0x000fce0000000f00 */
.L_x_522:
[----:B------:R-:W-:Y:S05]  /*81f0*/  BSYNC B3 ;  /* 0x0000000000037941 */ /* 0x000fea0003800000 */
.L_x_521:
[----:B------:R-:W-:Y:S01]  /*8200*/  LEA R36, P3, R9, R11, 0x1 ;  /* 0x0000000b09247211 */ /* 0x000fe200078608ff */
[----:B------:R-:W-:-:S03]  /*8210*/  ULDC.64 UR4, c[0x0][0x208] ;  /* 0x0000820000047ab9 */ /* 0x000fc60000000a00 */
[----:B--2---:R-:W-:Y:S02]  /*8220*/  LEA.HI.X R37, R9, R119, R27, 0x1, P3 ;  /* 0x0000007709257211 */ /* 0x004fe400018f0c1b */
[----:B------:R-:W-:-:S03]  /*8230*/  ISETP.GE.AND P3, PT, R134, R128, PT ;  /* 0x000000808600720c */ /* 0x000fc60003f66270 */
[----:B----4-:R2:W-:Y:S10]  /*8240*/  ST.E.128 desc[UR4][R36.64], R12 ;  /* 0x0000000c24007985 */ /* 0x0105f4000c101d04 */
[----:B--2---:R-:W-:-:S05]  /*8250*/  @!P3 IMAD.WIDE R12, R134, 0x2, R118 ;  /* 0x00000002860cb825 */ /* 0x004fca00078e0276 */
[----:B---3--:R3:W-:Y:S02]  /*8260*/  @!P3 ST.E.128 desc[UR4][R12.64], R80 ;  /* 0x000000500c00b985 */ /* 0x0087e4000c101d04 */
.L_x_520:
[----:B------:R-:W-:Y:S05]  /*8270*/  BSYNC B2 ;  /* 0x0000000000027941 */ /* 0x000fea0003800000 */
.L_x_519:
[----:B------:R-:W-:-:S13]  /*8280*/  ISETP.NE.AND P3, PT, R21, RZ, PT ;  /* 0x000000ff1500720c */ /* 0x000fda0003f65270 */
[----:B------:R-:W-:Y:S05]  /*8290*/  @!P3 BRA `(.L_x_518) ;  /* 0x0000000400f0b947 */ /* 0x000fea0003800000 */
[----:B------:R-:W4:Y:S01]  /*82a0*/  LDL R15, [R1+0x60] ;  /* 0x00006000010f7983 */ /* 0x000f220000100800 */
[----:B---3--:R-:W-:Y:S01]  /*82b0*/  SEL R12, R111, R131, !P1 ;  /* 0x000000836f0c7207 */ /* 0x008fe20004800000 */
[----:B------:R-:W-:Y:S01]  /*82c0*/  IMAD.SHL.U32 R14, R224, 0x40, RZ ;  /* 0x00000040e00e7824 */ /* 0x000fe200078e00ff */
[----:B------:R-:W-:Y:S01]  /*82d0*/  ISETP.GE.AND P3, PT, R214, R110, PT ;  /* 0x0000006ed600720c */ /* 0x000fe20003f66270 */
[----:B------:R-:W-:Y:S01]  /*82e0*/  IMAD.SHL.U32 R36, R224, 0x40, RZ ;  /* 0x00000040e0247824 */ /* 0x000fe200078e00ff */
[----:B------:R-:W-:Y:S01]  /*82f0*/  SHF.R.S32.HI R13, RZ, 0x1f, R12 ;  /* 0x0000001fff0d7819 */ /* 0x000fe2000001140c */
[----:B------:R-:W-:Y:S01]  /*8300*/  BSSY B2, `(.L_x_523) ;  /* 0x000006e000027945 */ /* 0x000fe20003800000 */
[----:B------:R-:W-:Y:S02]  /*8310*/  LOP3.LUT R14, R14, 0x1c0, RZ, 0xc0, !PT ;  /* 0x000001c00e0e7812 */ /* 0x000fe400078ec0ff */
[----:B------:R-:W-:Y:S02]  /*8320*/  LEA.HI R13, R13, R12, RZ, 0x4 ;  /* 0x0000000c0d0d7211 */ /* 0x000fe400078f20ff */
[----:B------:R-:W-:-:S02]  /*8330*/  LOP3.LUT R36, R36, 0x1c0, RZ, 0xc0, !PT ;  /* 0x000001c024247812 */ /* 0x000fc400078ec0ff */
[----:B------:R-:W-:Y:S02]  /*8340*/  LEA.HI.SX32 R44, R13, R10, 0x1c ;  /* 0x0000000a0d2c7211 */ /* 0x000fe400078fe2ff */
[----:B------:R-:W-:Y:S02]  /*8350*/  SHF.R.U32.HI R14, RZ, 0x3, R14 ;  /* 0x00000003ff0e7819 */ /* 0x000fe4000001160e */
[----:B------:R-:W-:-:S04]  /*8360*/  SHF.R.S32.HI R13, RZ, 0x1f, R44 ;  /* 0x0000001fff0d7819 */ /* 0x000fc8000001142c */
[----:B------:R-:W-:Y:S01]  /*8370*/  LEA.HI R13, R13, R44, RZ, 0x3 ;  /* 0x0000002c0d0d7211 */ /* 0x000fe200078f18ff */
[----:B------:R-:W-:-:S03]  /*8380*/  IMAD.SHL.U32 R44, R44, 0x8, RZ ;  /* 0x000000082c2c7824 */ /* 0x000fc600078e00ff */
[----:B------:R-:W-:Y:S02]  /*8390*/  SHF.R.S32.HI R13, RZ, 0x3, R13 ;  /* 0x00000003ff0d7819 */ /* 0x000fe4000001140d */
[----:B------:R-:W-:-:S04]  /*83a0*/  LOP3.LUT R12, R36, 0x38, R44, 0xf8, !PT ;  /* 0x00000038240c7812 */ /* 0x000fc800078ef82c */
[----:B------:R-:W-:Y:S01]  /*83b0*/  LOP3.LUT R12, R12, R14, RZ, 0x3c, !PT ;  /* 0x0000000e0c0c7212 */ /* 0x000fe200078e3cff */
[----:B----4-:R-:W-:-:S05]  /*83c0*/  IMAD R13, R13, 0x1400, R15 ;  /* 0x000014000d0d7824 */ /* 0x010fca00078e020f */
[----:B------:R-:W-:-:S05]  /*83d0*/  IADD3 R12, R13, R12, RZ ;  /* 0x0000000c0d0c7210 */ /* 0x000fca0007ffe0ff */
[C---:B------:R-:W-:Y:S02]  /*83e0*/  IMAD R36, R213.reuse, 0x5000, R12 ;  /* 0x00005000d5247824 */ /* 0x040fe400078e020c */
[----:B------:R-:W-:Y:S02]  /*83f0*/  IMAD R12, R213, 0x5000, R125 ;  /* 0x00005000d50c7824 */ /* 0x000fe400078e027d */
[--C-:B------:R-:W-:Y:S02]  /*8400*/  IMAD R36, R36, 0x2, R23.reuse ;  /* 0x0000000224247824 */ /* 0x100fe400078e0217 */
[----:B------:R-:W-:-:S04]  /*8410*/  IMAD R12, R12, 0x2, R23 ;  /* 0x000000020c0c7824 */ /* 0x000fc800078e0217 */
[----:B------:R-:W3:Y:S04]  /*8420*/  LDS.128 R36, [R36+0x24400] ;  /* 0x0244000024247984 */ /* 0x000ee80000000c00 */
[----:B------:R-:W4:Y:S01]  /*8430*/  LDS.128 R12, [R12+0x24400] ;  /* 0x024400000c0c7984 */ /* 0x000f220000000c00 */
[----:B------:R-:W-:Y:S05]  /*8440*/  @P3 BRA `(.L_x_524) ;  /* 0x0000000400643947 */ /* 0x000fea0003800000 */
[----:B---3--:R-:W-:Y:S01]  /*8450*/  IMAD.MOV.U32 R46, RZ, RZ, R37 ;  /* 0x000000ffff2e7224 */ /* 0x008fe200078e0025 */
[----:B----4-:R-:W-:Y:S01]  /*8460*/  MOV R45, R13 ;  /* 0x0000000d002d7202 */ /* 0x010fe20000000f00 */
[--C-:B------:R-:W-:Y:S01]  /*8470*/  HADD2.F32 R47, -RZ, R160.reuse.H1_H1 ;  /* 0x300000a0ff2f7230 */ /* 0x100fe20000004100 */
[--C-:B------:R-:W-:Y:S01]  /*8480*/  SHF.R.U64 R32, R32, 0x10, R33.reuse ;  /* 0x0000001020207819 */ /* 0x100fe20000001221 */
[----:B------:R-:W-:Y:S01]  /*8490*/  HADD2.F32 R80, -RZ, R160.H0_H0 ;  /* 0x200000a0ff507230 */ /* 0x000fe20000004100 */
[----:B------:R-:W-:Y:S01]  /*84a0*/  SHF.R.U32.HI R33, RZ, 0x10, R33 ;  /* 0x00000010ff217819 */ /* 0x000fe20000011621 */
[--C-:B------:R-:W-:Y:S01]  /*84b0*/  HADD2.F32 R13, -RZ, R46.reuse.H0_H0 ;  /* 0x2000002eff0d7230 */ /* 0x100fe20000004100 */
[----:B------:R-:W-:Y:S01]  /*84c0*/  SHF.R.U64 R34, R34, 0x10, R35 ;  /* 0x0000001022227819 */ /* 0x000fe20000001223 */
[----:B------:R-:W-:Y:S02]  /*84d0*/  HADD2.F32 R81, -RZ, R45.H0_H0 ;  /* 0x2000002dff517230 */ /* 0x000fe40000004100 */
[----:B------:R-:W-:-:S02]  /*84e0*/  HADD2.F32 R46, -RZ, R46.H1_H1 ;  /* 0x3000002eff2e7230 */ /* 0x000fc40000004100 */
[-C--:B------:R-:W-:Y:S01]  /*84f0*/  FMUL.FTZ R37, R13, R47.reuse ;  /* 0x0000002f0d257220 */ /* 0x080fe20000410000 */
[----:B------:R-:W-:Y:S02]  /*8500*/  HADD2.F32 R33, -RZ, R33.H0_H0 ;  /* 0x20000021ff217230 */ /* 0x000fe40000004100 */
[C---:B------:R-:W-:Y:S01]  /*8510*/  FMUL.FTZ R47, R81.reuse, R47 ;  /* 0x0000002f512f7220 */ /* 0x040fe20000410000 */
[----:B------:R-:W-:Y:S02]  /*8520*/  HADD2.F32 R32, -RZ, R32.H0_H0 ;  /* 0x20000020ff207230 */ /* 0x000fe40000004100 */
[-C--:B------:R-:W-:Y:S01]  /*8530*/  FFMA.FTZ R37, R81, R80.reuse, -R37 ;  /* 0x0000005051257223 */ /* 0x080fe20000010825 */
[----:B------:R-:W-:Y:S02]  /*8540*/  HADD2.F32 R34, -RZ, R34.H0_H0 ;  /* 0x20000022ff227230 */ /* 0x000fe40000004100 */
[----:B------:R-:W-:Y:S01]  /*8550*/  FFMA.FTZ R13, R13, R80, R47 ;  /* 0x000000500d0d7223 */ /* 0x000fe2000001002f */
[--C-:B------:R-:W-:Y:S01]  /*8560*/  SHF.R.U32.HI R47, RZ, 0x10, R41.reuse ;  /* 0x00000010ff2f7819 */ /* 0x100fe20000011629 */
[----:B------:R-:W-:Y:S01]  /*8570*/  HADD2.F32 R80, -RZ, R159.H1_H1 ;  /* 0x3000009fff507230 */ /* 0x000fe20000004100 */
[----:B------:R-:W-:Y:S01]  /*8580*/  SHF.R.U64 R41, R40, 0x10, R41 ;  /* 0x0000001028297819 */ /* 0x000fe20000001229 */
[----:B------:R-:W-:-:S02]  /*8590*/  HADD2.F32 R40, -RZ, R45.H1_H1 ;  /* 0x3000002dff287230 */ /* 0x000fc40000004100 */
[----:B------:R-:W-:Y:S02]  /*85a0*/  HADD2.F32 R47, -RZ, R47.H0_H0 ;  /* 0x2000002fff2f7230 */ /* 0x000fe40000004100 */
[----:B------:R-:W-:-:S03]  /*85b0*/  HADD2.F32 R41, -RZ, R41.H0_H0 ;  /* 0x20000029ff297230 */ /* 0x000fc60000004100 */
[-C--:B------:R-:W-:Y:S01]  /*85c0*/  FMUL.FTZ R45, R46, R47.reuse ;  /* 0x0000002f2e2d7220 */ /* 0x080fe20000410000 */
[----:B------:R-:W-:-:S03]  /*85d0*/  FMUL.FTZ R47, R40, R47 ;  /* 0x0000002f282f7220 */ /* 0x000fc60000410000 */
[-C--:B------:R-:W-:Y:S01]  /*85e0*/  FFMA.FTZ R40, R40, R33.reuse, -R45 ;  /* 0x0000002128287223 */ /* 0x080fe2000001082d */
[----:B------:R-:W-:Y:S02]  /*85f0*/  HADD2.F32 R45, -RZ, R39.H0_H0 ;  /* 0x20000027ff2d7230 */ /* 0x000fe40000004100 */
[----:B------:R-:W-:Y:S01]  /*8600*/  FFMA.FTZ R33, R46, R33, R47 ;  /* 0x000000212e217223 */ /* 0x000fe2000001002f */
[----:B------:R-:W-:Y:S02]  /*8610*/  HADD2.F32 R46, -RZ, R159.H0_H0 ;  /* 0x2000009fff2e7230 */ /* 0x000fe40000004100 */
[----:B------:R-:W-:Y:S02]  /*8620*/  HADD2.F32 R47, -RZ, R15.H0_H0 ;  /* 0x2000000fff2f7230 */ /* 0x000fe40000004100 */
[----:B------:R-:W-:Y:S01]  /*8630*/  FMUL.FTZ R81, R45, R80 ;  /* 0x000000502d517220 */ /* 0x000fe20000410000 */
[----:B------:R-:W-:Y:S01]  /*8640*/  HADD2.F32 R39, -RZ, R39.H1_H1 ;  /* 0x30000027ff277230 */ /* 0x000fe20000004100 */
[----:B------:R-:W-:Y:S01]  /*8650*/  F2FP.F16.F32.PACK_AB R37, R40, R37 ;  /* 0x000000252825723e */ /* 0x000fe200000000ff */
[----:B------:R-:W-:-:S02]  /*8660*/  HADD2.F32 R15, -RZ, R15.H1_H1 ;  /* 0x3000000fff0f7230 */ /* 0x000fc40000004100 */
[C---:B------:R-:W-:Y:S01]  /*8670*/  FFMA.FTZ R81, R47.reuse, R46, -R81 ;  /* 0x0000002e2f517223 */ /* 0x040fe20000010851 */
[----:B------:R-:W-:Y:S01]  /*8680*/  FMUL.FTZ R47, R47, R80 ;  /* 0x000000502f2f7220 */ /* 0x000fe20000410000 */
[----:B------:R-:W-:Y:S01]  /*8690*/  HADD2.F32 R80, -RZ, R157.H1_H1 ;  /* 0x3000009dff507230 */ /* 0x000fe20000004100 */
[----:B------:R-:W-:Y:S01]  /*86a0*/  F2FP.F16.F32.PACK_AB R33, R33, R13 ;  /* 0x0000000d2121723e */ /* 0x000fe200000000ff */
[----:B------:R-:W-:Y:S02]  /*86b0*/  IMAD.MOV.U32 R13, RZ, RZ, R37 ;  /* 0x000000ffff0d7224 */ /* 0x000fe400078e0025 */
[----:B------:R-:W-:Y:S01]  /*86c0*/  FFMA.FTZ R47, R45, R46, R47 ;  /* 0x0000002e2d2f7223 */ /* 0x000fe2000001002f */
[----:B------:R-:W-:Y:S02]  /*86d0*/  SHF.R.U32.HI R45, RZ, 0x10, R35 ;  /* 0x00000010ff2d7819 */ /* 0x000fe40000011623 */
[----:B------:R-:W-:Y:S01]  /*86e0*/  SHF.R.U64 R35, R42, 0x10, R43 ;  /* 0x000000102a237819 */ /* 0x000fe2000000122b */
[----:B------:R-:W-:Y:S01]  /*86f0*/  IMAD.MOV.U32 R37, RZ, RZ, R33 ;  /* 0x000000ffff257224 */ /* 0x000fe200078e0021 */
[----:B------:R-:W-:Y:S01]  /*8700*/  SHF.R.U32.HI R42, RZ, 0x10, R43 ;  /* 0x00000010ff2a7819 */ /* 0x000fe2000001162b */
[----:B------:R-:W-:-:S02]  /*8710*/  HADD2.F32 R45, -RZ, R45.H0_H0 ;  /* 0x2000002dff2d7230 */ /* 0x000fc40000004100 */
[----:B------:R-:W-:Y:S02]  /*8720*/  HADD2.F32 R35, -RZ, R35.H0_H0 ;  /* 0x20000023ff237230 */ /* 0x000fe40000004100 */
[----:B------:R-:W-:-:S05]  /*8730*/  HADD2.F32 R42, -RZ, R42.H0_H0 ;  /* 0x2000002aff2a7230 */ /* 0x000fca0000004100 */
[----:B------:R-:W-:-:S04]  /*8740*/  FMUL.FTZ R43, R39, R42 ;  /* 0x0000002a272b7220 */ /* 0x000fc80000410000 */
[C---:B------:R-:W-:Y:S01]  /*8750*/  FFMA.FTZ R43, R15.reuse, R45, -R43 ;  /* 0x0000002d0f2b7223 */ /* 0x040fe2000001082b */
[----:B------:R-:W-:Y:S01]  /*8760*/  FMUL.FTZ R15, R15, R42 ;  /* 0x0000002a0f0f7220 */ /* 0x000fe20000410000 */
[----:B------:R-:W-:-:S03]  /*8770*/  HADD2.F32 R42, -RZ, R157.H0_H0 ;  /* 0x2000009dff2a7230 */ /* 0x000fc60000004100 */
[----:B------:R-:W-:Y:S01]  /*8780*/  FFMA.FTZ R15, R39, R45, R15 ;  /* 0x0000002d270f7223 */ /* 0x000fe2000001000f */
[----:B------:R-:W-:Y:S01]  /*8790*/  HADD2.F32 R39, -RZ, R36.H0_H0 ;  /* 0x20000024ff277230 */ /* 0x000fe20000004100 */
[----:B------:R-:W-:Y:S01]  /*87a0*/  F2FP.F16.F32.PACK_AB R43, R43, R81 ;  /* 0x000000512b2b723e */ /* 0x000fe200000000ff */
[----:B------:R-:W-:Y:S02]  /*87b0*/  HADD2.F32 R45, -RZ, R12.H0_H0 ;  /* 0x2000000cff2d7230 */ /* 0x000fe40000004100 */
[----:B------:R-:W-:Y:S02]  /*87c0*/  HADD2.F32 R36, -RZ, R36.H1_H1 ;  /* 0x30000024ff247230 */ /* 0x000fe40000004100 */
[-C--:B------:R-:W-:Y:S01]  /*87d0*/  FMUL.FTZ R46, R39, R80.reuse ;  /* 0x00000050272e7220 */ /* 0x080fe20000410000 */
[----:B------:R-:W-:Y:S02]  /*87e0*/  HADD2.F32 R12, -RZ, R12.H1_H1 ;  /* 0x3000000cff0c7230 */ /* 0x000fe40000004100 */
[----:B------:R-:W-:Y:S01]  /*87f0*/  FMUL.FTZ R80, R45, R80 ;  /* 0x000000502d507220 */ /* 0x000fe20000410000 */
[----:B------:R-:W-:Y:S01]  /*8800*/  F2FP.F16.F32.PACK_AB R47, R15, R47 ;  /* 0x0000002f0f2f723e */ /* 0x000fe200000000ff */
[----:B------:R-:W-:Y:S01]  /*8810*/  FFMA.FTZ R46, R45, R42, -R46 ;  /* 0x0000002a2d2e7223 */ /* 0x000fe2000001082e */
[----:B------:R-:W-:-:S02]  /*8820*/  HADD2.F32 R45, -RZ, R156.H1_H1 ;  /* 0x3000009cff2d7230 */ /* 0x000fc40000004100 */
[----:B------:R-:W-:Y:S01]  /*8830*/  FFMA.FTZ R80, R39, R42, R80 ;  /* 0x0000002a27507223 */ /* 0x000fe20000010050 */
[-C--:B------:R-:W-:Y:S01]  /*8840*/  FMUL.FTZ R39, R36, R41.reuse ;  /* 0x0000002924277220 */ /* 0x080fe20000410000 */
[C---:B------:R-:W-:Y:S01]  /*8850*/  FMUL.FTZ R41, R12.reuse, R41 ;  /* 0x000000290c297220 */ /* 0x040fe20000410000 */
[----:B------:R-:W-:Y:S02]  /*8860*/  IMAD.MOV.U32 R15, RZ, RZ, R43 ;  /* 0x000000ffff0f7224 */ /* 0x000fe400078e002b */
[-C--:B------:R-:W-:Y:S01]  /*8870*/  FFMA.FTZ R12, R12, R32.reuse, -R39 ;  /* 0x000000200c0c7223 */ /* 0x080fe20000010827 */
[----:B------:R-:W-:Y:S01]  /*8880*/  FFMA.FTZ R32, R36, R32, R41 ;  /* 0x0000002024207223 */ /* 0x000fe20000010029 */
[----:B------:R-:W-:Y:S02]  /*8890*/  HADD2.F32 R36, -RZ, R38.H0_H0 ;  /* 0x20000026ff247230 */ /* 0x000fe40000004100 */
[----:B------:R-:W-:Y:S01]  /*88a0*/  HADD2.F32 R41, -RZ, R14.H0_H0 ;  /* 0x2000000eff297230 */ /* 0x000fe20000004100 */
[----:B------:R-:W-:Y:S01]  /*88b0*/  F2FP.F16.F32.PACK_AB R12, R12, R46 ;  /* 0x0000002e0c0c723e */ /* 0x000fe200000000ff */
[----:B------:R-:W-:-:S02]  /*88c0*/  HADD2.F32 R39, -RZ, R156.H0_H0 ;  /* 0x2000009cff277230 */ /* 0x000fc40000004100 */
        /* <DEDUP_REMOVED lines=8> */
[----:B------:R-:W-:Y:S01]  /*8950*/  FMUL.FTZ R35, R14, R35 ;  /* 0x000000230e237220 */ /* 0x000fe20000410000 */
[----:B------:R-:W-:-:S02]  /*8960*/  IMAD.MOV.U32 R39, RZ, RZ, R47 ;  /* 0x000000ffff277224 */ /* 0x000fc400078e002f */
[-C--:B------:R-:W-:Y:S01]  /*8970*/  FFMA.FTZ R36, R14, R34.reuse, -R36 ;  /* 0x000000220e247223 */ /* 0x080fe20000010824 */
[----:B------:R-:W-:-:S04]  /*8980*/  FFMA.FTZ R35, R38, R34, R35 ;  /* 0x0000002226237223 */ /* 0x000fc80000010023 */
[----:B------:R-:W-:Y:S01]  /*8990*/  F2FP.F16.F32.PACK_AB R42, R36, R42 ;  /* 0x0000002a242a723e */ /* 0x000fe200000000ff */
[----:B------:R-:W-:Y:S01]  /*89a0*/  IMAD.MOV.U32 R36, RZ, RZ, R32 ;  /* 0x000000ffff247224 */ /* 0x000fe200078e0020 */
[----:B------:R-:W-:Y:S02]  /*89b0*/  F2FP.F16.F32.PACK_AB R35, R35, R45 ;  /* 0x0000002d2323723e */ /* 0x000fe400000000ff */
[----:B------:R-:W-:-:S03]  /*89c0*/  MOV R14, R42 ;  /* 0x0000002a000e7202 */ /* 0x000fc60000000f00 */
[----:B------:R-:W-:-:S07]  /*89d0*/  IMAD.MOV.U32 R38, RZ, RZ, R35 ;  /* 0x000000ffff267224 */ /* 0x000fce00078e0023 */
.L_x_524:
[----:B------:R-:W-:Y:S05]  /*89e0*/  BSYNC B2 ;  /* 0x0000000000027941 */ /* 0x000fea0003800000 */
.L_x_523:
[----:B------:R-:W-:Y:S01]  /*89f0*/  LEA R32, P3, R20, R11, 0x1 ;  /* 0x0000000b14207211 */ /* 0x000fe200078608ff */
[----:B------:R-:W-:-:S03]  /*8a00*/  ULDC.64 UR4, c[0x0][0x208] ;  /* 0x0000820000047ab9 */ /* 0x000fc60000000a00 */
[----:B--2---:R-:W-:Y:S02]  /*8a10*/  LEA.HI.X R33, R20, R119, R28, 0x1, P3 ;  /* 0x0000007714217211 */ /* 0x004fe400018f0c1c */
[----:B------:R-:W-:-:S03]  /*8a20*/  ISETP.GE.AND P3, PT, R44, R128, PT ;  /* 0x000000802c00720c */ /* 0x000fc60003f66270 */
[----:B----4-:R4:W-:Y:S10]  /*8a30*/  ST.E.128 desc[UR4][R32.64], R12 ;  /* 0x0000000c20007985 */ /* 0x0109f4000c101d04 */
[----:B------:R-:W-:-:S05]  /*8a40*/  @!P3 IMAD.WIDE R118, R44, 0x2, R118 ;  /* 0x000000022c76b825 */ /* 0x000fca00078e0276 */
[----:B---3--:R4:W-:Y:S02]  /*8a50*/  @!P3 ST.E.128 desc[UR4][R118.64], R36 ;  /* 0x000000247600b985 */ /* 0x0089e4000c101d04 */
.L_x_518:
[----:B------:R-:W-:Y:S05]  /*8a60*/  BSYNC B1 ;  /* 0x0000000000017941 */ /* 0x000fea0003800000 */
.L_x_517:
[----:B------:R-:W-:-:S03]  /*8a70*/  UMOV UR4, 0xffffffff ;  /* 0xffffffff00047882 */ /* 0x000fc60000000000 */
[----:B------:R-:W-:Y:S05]  /*8a80*/  BRA.DIV UR4, `(.L_x_525) ;  /* 0x0000021a04cc7947 */ /* 0x000fea000b800000 */
[----:B----4-:R4:W0:Y:S04]  /*8a90*/  SHFL.IDX PT, R37, R116, 0x1, 0x181f ;  /* 0x00381f0074257f89 */ /* 0x01082800000e0000 */
[----:B---3--:R4:W3:Y:S02]  /*8aa0*/  SHFL.IDX PT, R11, R117, 0x1, 0x181f ;  /* 0x00381f00750b7f89 */ /* 0x0088e400000e0000 */
.L_x_831:
[----:B------:R-:W-:Y:S04]  /*8ab0*/  BSSY B1, `(.L_x_526) ;  /* 0x00000f7000017945 */ /* 0x000fe80003800000 */
[----:B------:R-:W-:Y:S05]  /*8ac0*/  @P4 BRA `(.L_x_527) ;  /* 0x0000000c00d44947 */ /* 0x000fea0003800000 */
[----:B------:R-:W-:Y:S01]  /*8ad0*/  ISETP.NE.AND P3, PT, R3, RZ, PT ;  /* 0x000000ff0300720c */ /* 0x000fe20003f65270 */
[----:B------:R-:W-:Y:S01]  /*8ae0*/  BSSY B2, `(.L_x_528) ;  /* 0x000007a000027945 */ /* 0x000fe20003800000 */
[----:B---3--:R-:W-:-:S11]  /*8af0*/  MOV R36, R11 ;  /* 0x0000000b00247202 */ /* 0x008fd60000000f00 */
[----:B------:R-:W-:Y:S05]  /*8b00*/  @!P3 BRA `(.L_x_529) ;  /* 0x0000000400dcb947 */ /* 0x000fea0003800000 */
[----:B------:R-:W3:Y:S01]  /*8b10*/  LDL R15, [R1+0x5c] ;  /* 0x00005c00010f7983 */ /* 0x000ee20000100800 */
[----:B------:R-:W-:Y:S01]  /*8b20*/  SEL R12, R111, R131, !P2 ;  /* 0x000000836f0c7207 */ /* 0x000fe20005000000 */
[----:B------:R-:W-:Y:S01]  /*8b30*/  BSSY B3, `(.L_x_530) ;  /* 0x000006d000037945 */ /* 0x000fe20003800000 */
[----:B------:R-:W-:Y:S02]  /*8b40*/  SHF.R.U32.HI R14, RZ, 0x3, R229 ;  /* 0x00000003ff0e7819 */ /* 0x000fe400000116e5 */
[----:B------:R-:W-:Y:S02]  /*8b50*/  SHF.R.S32.HI R13, RZ, 0x1f, R12 ;  /* 0x0000001fff0d7819 */ /* 0x000fe4000001140c */
[----:B------:R-:W-:Y:S02]  /*8b60*/  ISETP.GE.AND P3, PT, R16, R110, PT ;  /* 0x0000006e1000720c */ /* 0x000fe40003f66270 */
[----:B------:R-:W-:-:S04]  /*8b70*/  LEA.HI R13, R13, R12, RZ, 0x4 ;  /* 0x0000000c0d0d7211 */ /* 0x000fc800078f20ff */
[----:B------:R-:W-:-:S04]  /*8b80*/  LEA.HI.SX32 R40, R13, R8, 0x1c ;  /* 0x000000080d287211 */ /* 0x000fc800078fe2ff */
[----:B------:R-:W-:-:S04]  /*8b90*/  SHF.R.S32.HI R13, RZ, 0x1f, R40 ;  /* 0x0000001fff0d7819 */ /* 0x000fc80000011428 */
        /* <DEDUP_REMOVED lines=8> */
[----:B------:R-:W-:-:S03]  /*8c20*/  IMAD R12, R213, 0x5000, R124 ;  /* 0x00005000d50c7824 */ /* 0x000fc600078e027c */
[----:B------:R-:W-:Y:S01]  /*8c30*/  LEA R32, R32, R23, 0x1 ;  /* 0x0000001720207211 */ /* 0x000fe200078e08ff */
[----:B------:R-:W-:-:S05]  /*8c40*/  IMAD R12, R12, 0x2, R23 ;  /* 0x000000020c0c7824 */ /* 0x000fca00078e0217 */
[----:B------:R-:W3:Y:S04]  /*8c50*/  LDS.128 R32, [R32+0x24400] ;  /* 0x0244000020207984 */ /* 0x000ee80000000c00 */
[----:B------:R-:W0:Y:S01]  /*8c60*/  LDS.128 R12, [R12+0x24400] ;  /* 0x024400000c0c7984 */ /* 0x000e220000000c00 */
[----:B------:R-:W-:Y:S05]  /*8c70*/  @P3 BRA `(.L_x_531) ;  /* 0x0000000400603947 */ /* 0x000fea0003800000 */
[----:B------:R-:W-:Y:S01]  /*8c80*/  HADD2.F32 R39, -RZ, R155.H1_H1 ;  /* 0x3000009bff277230 */ /* 0x000fe20000004100 */
[----:B------:R-:W-:Y:S01]  /*8c90*/  SHF.R.U64 R60, R60, 0x10, R61 ;  /* 0x000000103c3c7819 */ /* 0x000fe2000000123d */
[----:B---3--:R-:W-:Y:S02]  /*8ca0*/  HADD2.F32 R38, -RZ, R33.H0_H0 ;  /* 0x20000021ff267230 */ /* 0x008fe40000004100 */
[----:B0-----:R-:W-:Y:S02]  /*8cb0*/  HADD2.F32 R42, -RZ, R13.H0_H0 ;  /* 0x2000000dff2a7230 */ /* 0x001fe40000004100 */
[----:B------:R-:W-:Y:S02]  /*8cc0*/  HADD2.F32 R41, -RZ, R153.H1_H1 ;  /* 0x30000099ff297230 */ /* 0x000fe40000004100 */
[-C--:B------:R-:W-:Y:S01]  /*8cd0*/  FMUL.FTZ R43, R38, R39.reuse ;  /* 0x00000027262b7220 */ /* 0x080fe20000410000 */
[----:B------:R-:W-:Y:S02]  /*8ce0*/  HADD2.F32 R45, -RZ, R15.H0_H0 ;  /* 0x2000000fff2d7230 */ /* 0x000fe40000004100 */
[----:B------:R-:W-:Y:S01]  /*8cf0*/  FMUL.FTZ R39, R42, R39 ;  /* 0x000000272a277220 */ /* 0x000fe20000410000 */
[----:B------:R-:W-:-:S02]  /*8d00*/  HADD2.F32 R44, -RZ, R152.H1_H1 ;  /* 0x30000098ff2c7230 */ /* 0x000fc40000004100 */
[-C--:B------:R-:W-:Y:S01]  /*8d10*/  FFMA.FTZ R43, R42, R41.reuse, -R43 ;  /* 0x000000292a2b7223 */ /* 0x080fe2000001082b */
[----:B------:R-:W-:Y:S02]  /*8d20*/  HADD2.F32 R42, -RZ, R33.H1_H1 ;  /* 0x30000021ff2a7230 */ /* 0x000fe40000004100 */
[----:B------:R-:W-:Y:S01]  /*8d30*/  FFMA.FTZ R38, R38, R41, R39 ;  /* 0x0000002926267223 */ /* 0x000fe20000010027 */
[----:B------:R-:W-:Y:S01]  /*8d40*/  SHF.R.U32.HI R41, RZ, 0x10, R61 ;  /* 0x00000010ff297819 */ /* 0x000fe2000001163d */
[----:B------:R-:W-:Y:S01]  /*8d50*/  HADD2.F32 R33, -RZ, R13.H1_H1 ;  /* 0x3000000dff217230 */ /* 0x000fe20000004100 */
[--C-:B------:R-:W-:Y:S01]  /*8d60*/  SHF.R.U64 R39, R52, 0x10, R53.reuse ;  /* 0x0000001034277819 */ /* 0x100fe20000001235 */
[----:B------:R-:W-:Y:S01]  /*8d70*/  HADD2.F32 R15, -RZ, R15.H1_H1 ;  /* 0x3000000fff0f7230 */ /* 0x000fe20000004100 */
[----:B------:R-:W-:Y:S01]  /*8d80*/  SHF.R.U32.HI R52, RZ, 0x10, R53 ;  /* 0x00000010ff347819 */ /* 0x000fe20000011635 */
[----:B------:R-:W-:Y:S02]  /*8d90*/  HADD2.F32 R41, -RZ, R41.H0_H0 ;  /* 0x20000029ff297230 */ /* 0x000fe40000004100 */
[----:B------:R-:W-:-:S02]  /*8da0*/  HADD2.F32 R155, -RZ, R155.H0_H0 ;  /* 0x2000009bff9b7230 */ /* 0x000fc40000004100 */
[----:B------:R-:W-:Y:S02]  /*8db0*/  HADD2.F32 R52, -RZ, R52.H0_H0 ;  /* 0x20000034ff347230 */ /* 0x000fe40000004100 */
[CC--:B------:R-:W-:Y:S01]  /*8dc0*/  FMUL.FTZ R13, R42.reuse, R41.reuse ;  /* 0x000000292a0d7220 */ /* 0x0c0fe20000410000 */
[C---:B------:R-:W-:Y:S01]  /*8dd0*/  FMUL.FTZ R41, R33.reuse, R41 ;  /* 0x0000002921297220 */ /* 0x040fe20000410000 */
[----:B------:R-:W-:Y:S02]  /*8de0*/  HADD2.F32 R47, -RZ, R12.H0_H0 ;  /* 0x2000000cff2f7230 */ /* 0x000fe40000004100 */
[-C--:B------:R-:W-:Y:S01]  /*8df0*/  FFMA.FTZ R33, R33, R52.reuse, -R13 ;  /* 0x0000003421217223 */ /* 0x080fe2000001080d */
[----:B------:R-:W-:Y:S01]  /*8e00*/  FFMA.FTZ R13, R42, R52, R41 ;  /* 0x000000342a0d7223 */ /* 0x000fe20000010029 */
[----:B------:R-:W-:Y:S02]  /*8e10*/  HADD2.F32 R41, -RZ, R154.H1_H1 ;  /* 0x3000009aff297230 */ /* 0x000fe40000004100 */
[--C-:B------:R-:W-:Y:S01]  /*8e20*/  HADD2.F32 R42, -RZ, R35.reuse.H0_H0 ;  /* 0x20000023ff2a7230 */ /* 0x100fe20000004100 */
[----:B------:R-:W-:Y:S01]  /*8e30*/  F2FP.F16.F32.PACK_AB R33, R33, R43 ;  /* 0x0000002b2121723e */ /* 0x000fe200000000ff */
[----:B------:R-:W-:Y:S01]  /*8e40*/  HADD2.F32 R35, -RZ, R35.H1_H1 ;  /* 0x30000023ff237230 */ /* 0x000fe20000004100 */
[----:B------:R-:W-:Y:S01]  /*8e50*/  F2FP.F16.F32.PACK_AB R38, R13, R38 ;  /* 0x000000260d26723e */ /* 0x000fe200000000ff */
[----:B------:R-:W-:-:S02]  /*8e60*/  HADD2.F32 R153, -RZ, R153.H0_H0 ;  /* 0x20000099ff997230 */ /* 0x000fc40000004100 */
[CC--:B------:R-:W-:Y:S01]  /*8e70*/  FMUL.FTZ R46, R42.reuse, R41.reuse ;  /* 0x000000292a2e7220 */ /* 0x0c0fe20000410000 */
[C---:B------:R-:W-:Y:S01]  /*8e80*/  FMUL.FTZ R41, R45.reuse, R41 ;  /* 0x000000292d297220 */ /* 0x040fe20000410000 */
[----:B------:R-:W-:Y:S02]  /*8e90*/  HADD2.F32 R60, -RZ, R60.H0_H0 ;  /* 0x2000003cff3c7230 */ /* 0x000fe40000004100 */
[-C--:B------:R-:W-:Y:S01]  /*8ea0*/  FFMA.FTZ R46, R45, R44.reuse, -R46 ;  /* 0x0000002c2d2e7223 */ /* 0x080fe2000001082e */
[----:B------:R-:W-:Y:S01]  /*8eb0*/  FFMA.FTZ R41, R42, R44, R41 ;  /* 0x0000002c2a297223 */ /* 0x000fe20000010029 */
[--C-:B------:R-:W-:Y:S01]  /*8ec0*/  SHF.R.U64 R44, R62, 0x10, R63.reuse ;  /* 0x000000103e2c7819 */ /* 0x100fe2000000123f */
[----:B------:R-:W-:Y:S01]  /*8ed0*/  HADD2.F32 R12, -RZ, R12.H1_H1 ;  /* 0x3000000cff0c7230 */ /* 0x000fe20000004100 */
[----:B------:R-:W-:Y:S01]  /*8ee0*/  SHF.R.U32.HI R62, RZ, 0x10, R63 ;  /* 0x00000010ff3e7819 */ /* 0x000fe2000001163f */
[----:B------:R-:W-:Y:S01]  /*8ef0*/  HADD2.F32 R39, -RZ, R39.H0_H0 ;  /* 0x20000027ff277230 */ /* 0x000fe20000004100 */
[--C-:B------:R-:W-:Y:S01]  /*8f00*/  SHF.R.U64 R42, R54, 0x10, R55.reuse ;  /* 0x00000010362a7819 */ /* 0x100fe20000001237 */
[----:B------:R-:W-:Y:S01]  /*8f10*/  HADD2.F32 R154, -RZ, R154.H0_H0 ;  /* 0x2000009aff9a7230 */ /* 0x000fe20000004100 */
[----:B------:R-:W-:Y:S01]  /*8f20*/  SHF.R.U32.HI R54, RZ, 0x10, R55 ;  /* 0x00000010ff367819 */ /* 0x000fe20000011637 */
[----:B------:R-:W-:-:S02]  /*8f30*/  HADD2.F32 R62, -RZ, R62.H0_H0 ;  /* 0x2000003eff3e7230 */ /* 0x000fc40000004100 */
[----:B------:R-:W-:Y:S02]  /*8f40*/  HADD2.F32 R152, -RZ, R152.H0_H0 ;  /* 0x20000098ff987230 */ /* 0x000fe40000004100 */
[----:B------:R-:W-:Y:S02]  /*8f50*/  HADD2.F32 R54, -RZ, R54.H0_H0 ;  /* 0x20000036ff367230 */ /* 0x000fe40000004100 */
[----:B------:R-:W-:Y:S01]  /*8f60*/  FMUL.FTZ R45, R35, R62 ;  /* 0x0000003e232d7220 */ /* 0x000fe20000410000 */
[----:B------:R-:W-:Y:S02]  /*8f70*/  HADD2.F32 R44, -RZ, R44.H0_H0 ;  /* 0x2000002cff2c7230 */ /* 0x000fe40000004100 */
[----:B------:R-:W-:Y:S02]  /*8f80*/  HADD2.F32 R42, -RZ, R42.H0_H0 ;  /* 0x2000002aff2a7230 */ /* 0x000fe40000004100 */
[C---:B------:R-:W-:Y:S01]  /*8f90*/  FFMA.FTZ R45, R15.reuse, R54, -R45 ;  /* 0x000000360f2d7223 */ /* 0x040fe2000001082d */
[----:B------:R-:W-:Y:S01]  /*8fa0*/  FMUL.FTZ R15, R15, R62 ;  /* 0x0000003e0f0f7220 */ /* 0x000fe20000410000 */
[----:B------:R-:W-:Y:S01]  /*8fb0*/  IMAD.MOV.U32 R13, RZ, RZ, R33 ;  /* 0x000000ffff0d7224 */ /* 0x000fe200078e0021 */
[----:B------:R-:W-:-:S02]  /*8fc0*/  MOV R33, R38 ;  /* 0x0000002600217202 */ /* 0x000fc40000000f00 */
[----:B------:R-:W-:Y:S01]  /*8fd0*/  FFMA.FTZ R15, R35, R54, R15 ;  /* 0x00000036230f7223 */ /* 0x000fe2000001000f */
[--C-:B------:R-:W-:Y:S01]  /*8fe0*/  HADD2.F32 R35, -RZ, R32.reuse.H0_H0 ;  /* 0x20000020ff237230 */ /* 0x100fe20000004100 */
[----:B------:R-:W-:Y:S01]  /*8ff0*/  F2FP.F16.F32.PACK_AB R45, R45, R46 ;  /* 0x0000002e2d2d723e */ /* 0x000fe200000000ff */
[----:B------:R-:W-:Y:S02]  /*9000*/  HADD2.F32 R32, -RZ, R32.H1_H1 ;  /* 0x30000020ff207230 */ /* 0x000fe40000004100 */
[----:B------:R-:W-:Y:S01]  /*9010*/  F2FP.F16.F32.PACK_AB R41, R15, R41 ;  /* 0x000000290f29723e */ /* 0x000fe200000000ff */
[-C--:B------:R-:W-:Y:S01]  /*9020*/  FMUL.FTZ R52, R35, R155.reuse ;  /* 0x0000009b23347220 */ /* 0x080fe20000410000 */
[C---:B------:R-:W-:Y:S01]  /*9030*/  FMUL.FTZ R155, R47.reuse, R155 ;  /* 0x0000009b2f9b7220 */ /* 0x040fe20000410000 */
[----:B------:R-:W-:Y:S02]  /*9040*/  IMAD.MOV.U32 R15, RZ, RZ, R45 ;  /* 0x000000ffff0f7224 */ /* 0x000fe400078e002d */
[-C--:B------:R-:W-:Y:S01]  /*9050*/  FFMA.FTZ R52, R47, R153.reuse, -R52 ;  /* 0x000000992f347223 */ /* 0x080fe20000010834 */
[----:B------:R-:W-:Y:S01]  /*9060*/  FFMA.FTZ R155, R35, R153, R155 ;  /* 0x00000099239b7223 */ /* 0x000fe2000001009b */
[-C--:B------:R-:W-:Y:S01]  /*9070*/  FMUL.FTZ R35, R32, R60.reuse ;  /* 0x0000003c20237220 */ /* 0x080fe20000410000 */
[----:B------:R-:W-:-:S03]  /*9080*/  FMUL.FTZ R60, R12, R60 ;  /* 0x0000003c0c3c7220 */ /* 0x000fc60000410000 */
[-C--:B------:R-:W-:Y:S01]  /*9090*/  FFMA.FTZ R35, R12, R39.reuse, -R35 ;  /* 0x000000270c237223 */ /* 0x080fe20000010823 */
[----:B------:R-:W-:Y:S01]  /*90a0*/  FFMA.FTZ R60, R32, R39, R60 ;  /* 0x00000027203c7223 */ /* 0x000fe2000001003c */
[----:B------:R-:W-:Y:S02]  /*90b0*/  HADD2.F32 R12, -RZ, R34.H0_H0 ;  /* 0x20000022ff0c7230 */ /* 0x000fe40000004100 */
[----:B------:R-:W-:Y:S01]  /*90c0*/  HADD2.F32 R32, -RZ, R14.H0_H0 ;  /* 0x2000000eff207230 */ /* 0x000fe20000004100 */
[----:B------:R-:W-:Y:S01]  /*90d0*/  F2FP.F16.F32.PACK_AB R35, R35, R52 ;  /* 0x000000342323723e */ /* 0x000fe200000000ff */
[----:B------:R-:W-:Y:S02]  /*90e0*/  HADD2.F32 R34, -RZ, R34.H1_H1 ;  /* 0x30000022ff227230 */ /* 0x000fe40000004100 */
[-C--:B------:R-:W-:Y:S01]  /*90f0*/  FMUL.FTZ R39, R12, R154.reuse ;  /* 0x0000009a0c277220 */ /* 0x080fe20000410000 */
[----:B------:R-:W-:Y:S02]  /*9100*/  HADD2.F32 R14, -RZ, R14.H1_H1 ;  /* 0x3000000eff0e7230 */ /* 0x000fe40000004100 */
[----:B------:R-:W-:Y:S01]  /*9110*/  FMUL.FTZ R154, R32, R154 ;  /* 0x0000009a209a7220 */ /* 0x000fe20000410000 */
[----:B------:R-:W-:Y:S01]  /*9120*/  F2FP.F16.F32.PACK_AB R60, R60, R155 ;  /* 0x0000009b3c3c723e */ /* 0x000fe200000000ff */
[----:B------:R-:W-:-:S02]  /*9130*/  FFMA.FTZ R39, R32, R152, -R39 ;  /* 0x0000009820277223 */ /* 0x000fc40000010827 */
[----:B------:R-:W-:Y:S01]  /*9140*/  FFMA.FTZ R154, R12, R152, R154 ;  /* 0x000000980c9a7223 */ /* 0x000fe2000001009a */
[-C--:B------:R-:W-:Y:S01]  /*9150*/  FMUL.FTZ R12, R34, R44.reuse ;  /* 0x0000002c220c7220 */ /* 0x080fe20000410000 */
[C---:B------:R-:W-:Y:S01]  /*9160*/  FMUL.FTZ R44, R14.reuse, R44 ;  /* 0x0000002c0e2c7220 */ /* 0x040fe20000410000 */
[----:B------:R-:W-:Y:S02]  /*9170*/  IMAD.MOV.U32 R32, RZ, RZ, R60 ;  /* 0x000000ffff207224 */ /* 0x000fe400078e003c */
[-C--:B------:R-:W-:Y:S01]  /*9180*/  FFMA.FTZ R12, R14, R42.reuse, -R12 ;  /* 0x0000002a0e0c7223 */ /* 0x080fe2000001080c */
[----:B------:R-:W-:-:S04]  /*9190*/  FFMA.FTZ R44, R34, R42, R44 ;  /* 0x0000002a222c7223 */ /* 0x000fc8000001002c */
[----:B------:R-:W-:Y:S01]  /*91a0*/  F2FP.F16.F32.PACK_AB R39, R12, R39 ;  /* 0x000000270c27723e */ /* 0x000fe200000000ff */
[----:B------:R-:W-:Y:S01]  /*91b0*/  IMAD.MOV.U32 R12, RZ, RZ, R35 ;  /* 0x000000ffff0c7224 */ /* 0x000fe200078e0023 */
[----:B------:R-:W-:Y:S02]  /*91c0*/  F2FP.F16.F32.PACK_AB R44, R44, R154 ;  /* 0x0000009a2c2c723e */ /* 0x000fe400000000ff */
[----:B------:R-:W-:Y:S01]  /*91d0*/  MOV R35, R41 ;  /* 0x0000002900237202 */ /* 0x000fe20000000f00 */
[----:B------:R-:W-:Y:S02]  /*91e0*/  IMAD.MOV.U32 R14, RZ, RZ, R39 ;  /* 0x000000ffff0e7224 */ /* 0x000fe400078e0027 */
[----:B------:R-:W-:-:S07]  /*91f0*/  IMAD.MOV.U32 R34, RZ, RZ, R44 ;  /* 0x000000ffff227224 */ /* 0x000fce00078e002c */
.L_x_531:
[----:B------:R-:W-:Y:S05]  /*9200*/  BSYNC B3 ;  /* 0x0000000000037941 */ /* 0x000fea0003800000 */
.L_x_530:
[----:B------:R-:W-:Y:S01]  /*9210*/  LEA R38, P3, R9, R11, 0x1 ;  /* 0x0000000b09267211 */ /* 0x000fe200078608ff */
[----:B------:R-:W-:-:S03]  /*9220*/  ULDC.64 UR4, c[0x0][0x208] ;  /* 0x0000820000047ab9 */ /* 0x000fc60000000a00 */
[----:B0-----:R-:W-:Y:S02]  /*9230*/  LEA.HI.X R39, R9, R37, R27, 0x1, P3 ;  /* 0x0000002509277211 */ /* 0x001fe400018f0c1b */
[----:B------:R-:W-:-:S03]  /*9240*/  ISETP.GE.AND P3, PT, R40, R128, PT ;  /* 0x000000802800720c */ /* 0x000fc60003f66270 */
[----:B------:R0:W-:Y:S10]  /*9250*/  ST.E.128 desc[UR4][R38.64], R12 ;  /* 0x0000000c26007985 */ /* 0x0001f4000c101d04 */
[----:B0-----:R-:W-:-:S05]  /*9260*/  @!P3 IMAD.WIDE R12, R40, 0x2, R36 ;  /* 0x00000002280cb825 */ /* 0x001fca00078e0224 */
[----:B---3--:R3:W-:Y:S02]  /*9270*/  @!P3 ST.E.128 desc[UR4][R12.64], R32 ;  /* 0x000000200c00b985 */ /* 0x0087e4000c101d04 */
.L_x_529:
[----:B------:R-:W-:Y:S05]  /*9280*/  BSYNC B2 ;  /* 0x0000000000027941 */ /* 0x000fea0003800000 */
.L_x_528:
[----:B------:R-:W-:-:S13]  /*9290*/  ISETP.NE.AND P3, PT, R21, RZ, PT ;  /* 0x000000ff1500720c */ /* 0x000fda0003f65270 */
[----:B------:R-:W-:Y:S05]  /*92a0*/  @!P3 BRA `(.L_x_527) ;  /* 0x0000000400dcb947 */ /* 0x000fea0003800000 */
[----:B------:R-:W5:Y:S01]  /*92b0*/  LDL R15, [R1+0x5c] ;  /* 0x00005c00010f7983 */ /* 0x000f620000100800 */
[----:B---3--:R-:W-:Y:S01]  /*92c0*/  SEL R12, R111, R131, !P1 ;  /* 0x000000836f0c7207 */ /* 0x008fe20004800000 */
        /* <DEDUP_REMOVED lines=12> */
[----:B-----5:R-:W-:-:S04]  /*9390*/  IMAD R13, R13, 0x1400, R15 ;  /* 0x000014000d0d7824 */ /* 0x020fc800078e020f */
        /* <DEDUP_REMOVED lines=96> */
.L_x_533:
[----:B------:R-:W-:Y:S05]  /*99a0*/  BSYNC B2 ;  /* 0x0000000000027941 */ /* 0x000fea0003800000 */
.L_x_532:
[----:B------:R-:W-:Y:S01]  /*99b0*/  LEA R38, P3, R20, R11, 0x1 ;  /* 0x0000000b14267211 */ /* 0x000fe200078608ff */
[----:B------:R-:W-:-:S03]  /*99c0*/  ULDC.64 UR4, c[0x0][0x208] ;  /* 0x0000820000047ab9 */ /* 0x000fc60000000a00 */
[----:B0-----:R-:W-:Y:S02]  /*99d0*/  LEA.HI.X R39, R20, R37, R28, 0x1, P3 ;  /* 0x0000002514277211 */ /* 0x001fe400018f0c1c */
[----:B------:R-:W-:-:S03]  /*99e0*/  ISETP.GE.AND P3, PT, R40, R128, PT ;  /* 0x000000802800720c */ /* 0x000fc60003f66270 */
[----:B------:R0:W-:Y:S10]  /*99f0*/  ST.E.128 desc[UR4][R38.64], R12 ;  /* 0x0000000c26007985 */ /* 0x0001f4000c101d04 */
[----:B------:R-:W-:-:S05]  /*9a00*/  @!P3 IMAD.WIDE R36, R40, 0x2, R36 ;  /* 0x000000022824b825 */ /* 0x000fca00078e0224 */
[----:B---3--:R0:W-:Y:S02]  /*9a10*/  @!P3 ST.E.128 desc[UR4][R36.64], R32 ;  /* 0x000000202400b985 */ /* 0x0081e4000c101d04 */
.L_x_527:
[----:B------:R-:W-:Y:S05]  /*9a20*/  BSYNC B1 ;  /* 0x0000000000017941 */ /* 0x000fea0003800000 */
.L_x_526:
[----:B------:R-:W-:-:S03]  /*9a30*/  UMOV UR4, 0xffffffff ;  /* 0xffffffff00047882 */ /* 0x000fc60000000000 */
[----:B------:R-:W-:Y:S05]  /*9a40*/  BRA.DIV UR4, `(.L_x_534) ;  /* 0x0000020e04287947 */ /* 0x000fea000b800000 */
[----:B-1--4-:R-:W1:Y:S04]  /*9a50*/  SHFL.IDX PT, R116, R116, 0x2, 0x181f ;  /* 0x00581f0074747f89 */ /* 0x012e6800000e0000 */
[----:B------:R-:W4:Y:S02]  /*9a60*/  SHFL.IDX PT, R117, R117, 0x2, 0x181f ;  /* 0x00581f0075757f89 */ /* 0x000f2400000e0000 */
.L_x_835:
[----:B------:R-:W-:Y:S05]  /*9a70*/  @P5 BRA `(.L_x_492) ;  /* 0x0000001400b85947 */ /* 0x000fea0003800000 */
[----:B------:R-:W-:Y:S01]  /*9a80*/  ISETP.NE.AND P3, PT, R3, RZ, PT ;  /* 0x000000ff0300720c */ /* 0x000fe20003f65270 */
[----:B------:R-:W-:Y:S01]  /*9a90*/  BSSY B1, `(.L_x_535) ;  /* 0x000007b000017945 */ /* 0x000fe20003800000 */
[----:B0---4-:R-:W-:Y:S02]  /*9aa0*/  IMAD.MOV.U32 R36, RZ, RZ, R117 ;  /* 0x000000ffff247224 */ /* 0x011fe400078e0075 */
[----:B-1----:R-:W-:-:S09]  /*9ab0*/  IMAD.MOV.U32 R37, RZ, RZ, R116 ;  /* 0x000000ffff257224 */ /* 0x002fd200078e0074 */
[----:B------:R-:W-:Y:S05]  /*9ac0*/  @!P3 BRA `(.L_x_536) ;  /* 0x0000000400dcb947 */ /* 0x000fea0003800000 */
[----:B------:R-:W4:Y:S01]  /*9ad0*/  LDL R15, [R1+0x58] ;  /* 0x00005800010f7983 */ /* 0x000f220000100800 */
        /* <DEDUP_REMOVED lines=19> */
[----:B------:R-:W0:Y:S04]  /*9c10*/  LDS.128 R32, [R32+0x24400] ;  /* 0x0244000020207984 */ /* 0x000e280000000c00 */
[----:B------:R-:W1:Y:S01]  /*9c20*/  LDS.128 R12, [R12+0x24400] ;  /* 0x024400000c0c7984 */ /* 0x000e620000000c00 */
[----:B------:R-:W-:Y:S05]  /*9c30*/  @P3 BRA `(.L_x_538) ;  /* 0x0000000400603947 */ /* 0x000fea0003800000 */
[----:B------:R-:W-:Y:S01]  /*9c40*/  HADD2.F32 R39, -RZ, R147.H1_H1 ;  /* 0x30000093ff277230 */ /* 0x000fe20000004100 */
[----:B------:R-:W-:Y:S01]  /*9c50*/  SHF.R.U64 R76, R76, 0x10, R77 ;  /* 0x000000104c4c7819 */ /* 0x000fe2000000124d */
[----:B0-----:R-:W-:Y:S02]  /*9c60*/  HADD2.F32 R38, -RZ, R33.H0_H0 ;  /* 0x20000021ff267230 */ /* 0x001fe40000004100 */
[----:B-1----:R-:W-:Y:S02]  /*9c70*/  HADD2.F32 R41, -RZ, R13.H0_H0 ;  /* 0x2000000dff297230 */ /* 0x002fe40000004100 */
        /* <DEDUP_REMOVED lines=16> */
[-C--:B------:R-:W-:Y:S01]  /*9d80*/  FMUL.FTZ R13, R41, R40.reuse ;  /* 0x00000028290d7220 */ /* 0x080fe20000410000 */
        /* <DEDUP_REMOVED lines=12> */
[----:B------:R-:W-:Y:S01]  /*9e50*/  HADD2.F32 R76, -RZ, R76.H0_H0 ;  /* 0x2000004cff4c7230 */ /* 0x000fe20000004100 */
[----:B------:R-:W-:Y:S01]  /*9e60*/  MOV R13, R33 ;  /* 0x00000021000d7202 */ /* 0x000fe20000000f00 */
        /* <DEDUP_REMOVED lines=17> */
[----:B------:R-:W-:-:S03]  /*9f80*/  IMAD.MOV.U32 R33, RZ, RZ, R38 ;  /* 0x000000ffff217224 */ /* 0x000fc600078e0026 */
[----:B------:R-:W-:Y:S01]  /*9f90*/  FFMA.FTZ R15, R35, R70, R15 ;  /* 0x00000046230f7223 */ /* 0x000fe2000001000f */
[--C-:B------:R-:W-:Y:S01]  /*9fa0*/  HADD2.F32 R35, -RZ, R32.reuse.H0_H0 ;  /* 0x20000020ff237230 */ /* 0x100fe20000004100 */
[----:B------:R-:W-:Y:S01]  /*9fb0*/  F2FP.F16.F32.PACK_AB R44, R44, R45 ;  /* 0x0000002d2c2c723e */ /* 0x000fe200000000ff */
[----:B------:R-:W-:Y:S02]  /*9fc0*/  HADD2.F32 R32, -RZ, R32.H1_H1 ;  /* 0x30000020ff207230 */ /* 0x000fe40000004100 */
[----:B------:R-:W-:Y:S01]  /*9fd0*/  F2FP.F16.F32.PACK_AB R40, R15, R40 ;  /* 0x000000280f28723e */ /* 0x000fe200000000ff */
[CC--:B------:R-:W-:Y:S01]  /*9fe0*/  FMUL.FTZ R47, R35.reuse, R147.reuse ;  /* 0x00000093232f7220 */ /* 0x0c0fe20000410000 */
[C---:B------:R-:W-:Y:S01]  /*9ff0*/  FMUL.FTZ R147, R46.reuse, R147 ;  /* 0x000000932e937220 */ /* 0x040fe20000410000 */
[----:B------:R-:W-:Y:S02]  /*a000*/  MOV R15, R44 ;  /* 0x0000002c000f7202 */ /* 0x000fe40000000f00 */
        /* <DEDUP_REMOVED lines=23> */
[----:B------:R-:W-:Y:S01]  /*a180*/  F2FP.F16.F32.PACK_AB R43, R43, R146 ;  /* 0x000000922b2b723e */ /* 0x000fe200000000ff */
[----:B------:R-:W-:Y:S02]  /*a190*/  IMAD.MOV.U32 R35, RZ, RZ, R40 ;  /* 0x000000ffff237224 */ /* 0x000fe400078e0028 */
[----:B------:R-:W-:Y:S02]  /*a1a0*/  IMAD.MOV.U32 R14, RZ, RZ, R39 ;  /* 0x000000ffff0e7224 */ /* 0x000fe400078e0027 */
[----:B------:R-:W-:-:S07]  /*a1b0*/  IMAD.MOV.U32 R34, RZ, RZ, R43 ;  /* 0x000000ffff227224 */ /* 0x000fce00078e002b */
.L_x_538:
[----:B------:R-:W-:Y:S05]  /*a1c0*/  BSYNC B2 ;  /* 0x0000000000027941 */ /* 0x000fea0003800000 */
.L_x_537:
[----:B------:R-:W-:Y:S01]  /*a1d0*/  ISETP.GE.AND P4, PT, R11, R128, PT ;  /* 0x000000800b00720c */ /* 0x000fe20003f86270 */
[----:B------:R-:W-:Y:S01]  /*a1e0*/  ULDC.64 UR4, c[0x0][0x208] ;  /* 0x0000820000047ab9 */ /* 0x000fe20000000a00 */
[----:B------:R-:W-:-:S04]  /*a1f0*/  LEA R38, P3, R9, R117, 0x1 ;  /* 0x0000007509267211 */ /* 0x000fc800078608ff */
[----:B------:R-:W-:-:S05]  /*a200*/  LEA.HI.X R39, R9, R116, R27, 0x1, P3 ;  /* 0x0000007409277211 */ /* 0x000fca00018f0c1b */
[----:B-1----:R1:W-:Y:S02]  /*a210*/  ST.E.128 desc[UR4][R38.64], R12 ;  /* 0x0000000c26007985 */ /* 0x0023e4000c101d04 */
[----:B-1----:R-:W-:-:S05]  /*a220*/  @!P4 IMAD.WIDE R12, R11, 0x2, R36 ;  /* 0x000000020b0cc825 */ /* 0x002fca00078e0224 */
[----:B0-----:R0:W-:Y:S02]  /*a230*/  @!P4 ST.E.128 desc[UR4][R12.64], R32 ;  /* 0x000000200c00c985 */ /* 0x0011e4000c101d04 */
.L_x_536:
[----:B------:R-:W-:Y:S05]  /*a240*/  BSYNC B1 ;  /* 0x0000000000017941 */ /* 0x000fea0003800000 */
.L_x_535:
[----:B------:R-:W-:-:S13]  /*a250*/  ISETP.NE.AND P3, PT, R21, RZ, PT ;  /* 0x000000ff1500720c */ /* 0x000fda0003f65270 */
[----:B------:R-:W-:Y:S05]  /*a260*/  @!P3 BRA `(.L_x_492) ;  /* 0x0000000c00bcb947 */ /* 0x000fea0003800000 */
[----:B------:R-:W4:Y:S01]  /*a270*/  LDL R15, [R1+0x58] ;  /* 0x00005800010f7983 */ /* 0x000f220000100800 */
[----:B------:R-:W-:Y:S01]  /*a280*/  SEL R131, R111, R131, !P1 ;  /* 0x000000836f837207 */ /* 0x000fe20004800000 */
[----:B------:R-:W-:Y:S01]  /*a290*/  BSSY B1, `(.L_x_539) ;  /* 0x000006c000017945 */ /* 0x000fe20003800000 */
[----:B------:R-:W-:Y:S02]  /*a2a0*/  SHF.R.U32.HI R14, RZ, 0x3, R228 ;  /* 0x00000003ff0e7819 */ /* 0x000fe400000116e4 */
[----:B---3--:R-:W-:Y:S02]  /*a2b0*/  SHF.R.S32.HI R11, RZ, 0x1f, R131 ;  /* 0x0000001fff0b7819 */ /* 0x008fe40000011483 */
[----:B------:R-:W-:Y:S02]  /*a2c0*/  ISETP.GE.AND P4, PT, R214, R110, PT ;  /* 0x0000006ed600720c */ /* 0x000fe40003f86270 */
[----:B------:R-:W-:Y:S02]  /*a2d0*/  LEA.HI R11, R11, R131, RZ, 0x4 ;  /* 0x000000830b0b7211 */ /* 0x000fe400078f20ff */
[----:B------:R-:W-:-:S02]  /*a2e0*/  LEA R38, P3, R20, R117, 0x1 ;  /* 0x0000007514267211 */ /* 0x000fc400078608ff */
[----:B------:R-:W-:Y:S02]  /*a2f0*/  LEA.HI.SX32 R11, R11, R10, 0x1c ;  /* 0x0000000a0b0b7211 */ /* 0x000fe400078fe2ff */
[----:B------:R-:W-:Y:S02]  /*a300*/  LEA.HI.X R39, R20, R116, R28, 0x1, P3 ;  /* 0x0000007414277211 */ /* 0x000fe400018f0c1c */
[----:B0-----:R-:W-:-:S04]  /*a310*/  SHF.R.S32.HI R13, RZ, 0x1f, R11 ;  /* 0x0000001fff0d7819 */ /* 0x001fc8000001140b */
[----:B------:R-:W-:Y:S01]  /*a320*/  LEA.HI R13, R13, R11, RZ, 0x3 ;  /* 0x0000000b0d0d7211 */ /* 0x000fe200078f18ff */
[----:B------:R-:W-:-:S03]  /*a330*/  IMAD.SHL.U32 R11, R11, 0x8, RZ ;  /* 0x000000080b0b7824 */ /* 0x000fc600078e00ff */
[----:B------:R-:W-:Y:S02]  /*a340*/  SHF.R.S32.HI R13, RZ, 0x3, R13 ;  /* 0x00000003ff0d7819 */ /* 0x000fe4000001140d */
[----:B------:R-:W-:-:S04]  /*a350*/  LOP3.LUT R12, R228, 0x38, R11, 0xf8, !PT ;  /* 0x00000038e40c7812 */ /* 0x000fc800078ef80b */
[----:B------:R-:W-:Y:S01]  /*a360*/  LOP3.LUT R12, R12, R14, RZ, 0x3c, !PT ;  /* 0x0000000e0c0c7212 */ /* 0x000fe200078e3cff */
[----:B----4-:R-:W-:-:S05]  /*a370*/  IMAD R13, R13, 0x1400, R15 ;  /* 0x000014000d0d7824 */ /* 0x010fca00078e020f */
[----:B------:R-:W-:Y:S01]  /*a380*/  IADD3 R13, R13, R12, RZ ;  /* 0x0000000c0d0d7210 */ /* 0x000fe20007ffe0ff */
[----:B------:R-:W-:-:S04]  /*a390*/  IMAD R12, R213, 0x5000, R121 ;  /* 0x00005000d50c7824 */ /* 0x000fc800078e0279 */
        /* <DEDUP_REMOVED lines=8> */
[----:B-1----:R-:W-:Y:S01]  /*a420*/  HADD2.F32 R40, -RZ, R33.H0_H0 ;  /* 0x20000021ff287230 */ /* 0x002fe20000004100 */
[----:B------:R-:W-:Y:S01]  /*a430*/  SHF.R.U64 R64, R64, 0x10, R65 ;  /* 0x0000001040407819 */ /* 0x000fe20000001241 */
[----:B0-----:R-:W-:Y:S01]  /*a440*/  HADD2.F32 R41, -RZ, R13.H0_H0 ;  /* 0x2000000dff297230 */ /* 0x001fe20000004100 */
[----:B------:R-:W-:Y:S01]  /*a450*/  SHF.R.U64 R74, R74, 0x10, R75 ;  /* 0x000000104a4a7819 */ /* 0x000fe2000000124b */
[----:B------:R-:W-:Y:S02]  /*a460*/  HADD2.F32 R42, -RZ, R141.H1_H1 ;  /* 0x3000008dff2a7230 */ /* 0x000fe40000004100 */
[-C--:B------:R-:W-:Y:S01]  /*a470*/  FMUL.FTZ R44, R40, R43.reuse ;  /* 0x0000002b282c7220 */ /* 0x080fe20000410000 */
[----:B------:R-:W-:Y:S02]  /*a480*/  HADD2.F32 R143, -RZ, R143.H0_H0 ;  /* 0x2000008fff8f7230 */ /* 0x000fe40000004100 */
[----:B------:R-:W-:Y:S01]  /*a490*/  FMUL.FTZ R43, R41, R43 ;  /* 0x0000002b292b7220 */ /* 0x000fe20000410000 */
[----:B------:R-:W-:-:S02]  /*a4a0*/  HADD2.F32 R141, -RZ, R141.H0_H0 ;  /* 0x2000008dff8d7230 */ /* 0x000fc40000004100 */
[-C--:B------:R-:W-:Y:S01]  /*a4b0*/  FFMA.FTZ R41, R41, R42.reuse, -R44 ;  /* 0x0000002a29297223 */ /* 0x080fe2000001082c */
[----:B------:R-:W-:Y:S01]  /*a4c0*/  SHF.R.U32.HI R44, RZ, 0x10, R65 ;  /* 0x00000010ff2c7819 */ /* 0x000fe20000011641 */
[----:B------:R-:W-:Y:S01]  /*a4d0*/  FFMA.FTZ R40, R40, R42, R43 ;  /* 0x0000002a28287223 */ /* 0x000fe2000001002b */
[----:B------:R-:W-:Y:S01]  /*a4e0*/  SHF.R.U32.HI R43, RZ, 0x10, R73 ;  /* 0x00000010ff2b7819 */ /* 0x000fe20000011649 */
[----:B------:R-:W-:Y:S01]  /*a4f0*/  HADD2.F32 R42, -RZ, R33.H1_H1 ;  /* 0x30000021ff2a7230 */ /* 0x000fe20000004100 */
[----:B------:R-:W-:Y:S01]  /*a500*/  SHF.R.U64 R66, R66, 0x10, R67 ;  /* 0x0000001042427819 */ /* 0x000fe20000001243 */
[----:B------:R-:W-:Y:S02]  /*a510*/  HADD2.F32 R72, -RZ, R72.H0_H0 ;  /* 0x20000048ff487230 */ /* 0x000fe40000004100 */
[----:B------:R-:W-:Y:S02]  /*a520*/  HADD2.F32 R33, -RZ, R43.H0_H0 ;  /* 0x2000002bff217230 */ /* 0x000fe40000004100 */
[----:B------:R-:W-:-:S02]  /*a530*/  HADD2.F32 R43, -RZ, R13.H1_H1 ;  /* 0x3000000dff2b7230 */ /* 0x000fc40000004100 */
[----:B------:R-:W-:Y:S02]  /*a540*/  HADD2.F32 R13, -RZ, R44.H0_H0 ;  /* 0x2000002cff0d7230 */ /* 0x000fe40000004100 */
[CC--:B------:R-:W-:Y:S01]  /*a550*/  FMUL.FTZ R44, R42.reuse, R33.reuse ;  /* 0x000000212a2c7220 */ /* 0x0c0fe20000410000 */
[----:B------:R-:W-:Y:S02]  /*a560*/  HADD2.F32 R64, -RZ, R64.H0_H0 ;  /* 0x20000040ff407230 */ /* 0x000fe40000004100 */
[C---:B------:R-:W-:Y:S01]  /*a570*/  FMUL.FTZ R45, R43.reuse, R33 ;  /* 0x000000212b2d7220 */ /* 0x040fe20000410000 */
[----:B------:R-:W-:Y:S02]  /*a580*/  HADD2.F32 R74, -RZ, R74.H0_H0 ;  /* 0x2000004aff4a7230 */ /* 0x000fe40000004100 */
[-C--:B------:R-:W-:Y:S01]  /*a590*/  FFMA.FTZ R33, R43, R13.reuse, -R44 ;  /* 0x0000000d2b217223 */ /* 0x080fe2000001082c */
[----:B------:R-:W-:Y:S02]  /*a5a0*/  HADD2.F32 R44, -RZ, R142.H1_H1 ;  /* 0x3000008eff2c7230 */ /* 0x000fe40000004100 */
[----:B------:R-:W-:Y:S01]  /*a5b0*/  FFMA.FTZ R13, R42, R13, R45 ;  /* 0x0000000d2a0d7223 */ /* 0x000fe2000001002d */
[----:B------:R-:W-:-:S02]  /*a5c0*/  HADD2.F32 R42, -RZ, R35.H0_H0 ;  /* 0x20000023ff2a7230 */ /* 0x000fc40000004100 */
[----:B------:R-:W-:Y:S01]  /*a5d0*/  HADD2.F32 R43, -RZ, R15.H0_H0 ;  /* 0x2000000fff2b7230 */ /* 0x000fe20000004100 */
[----:B------:R-:W-:Y:S01]  /*a5e0*/  F2FP.F16.F32.PACK_AB R33, R33, R41 ;  /* 0x000000292121723e */ /* 0x000fe200000000ff */
[----:B------:R-:W-:Y:S02]  /*a5f0*/  HADD2.F32 R45, -RZ, R140.H1_H1 ;  /* 0x3000008cff2d7230 */ /* 0x000fe40000004100 */
[-C--:B------:R-:W-:Y:S01]  /*a600*/  FMUL.FTZ R46, R42, R44.reuse ;  /* 0x0000002c2a2e7220 */ /* 0x080fe20000410000 */
[----:B------:R-:W-:Y:S02]  /*a610*/  HADD2.F32 R35, -RZ, R35.H1_H1 ;  /* 0x30000023ff237230 */ /* 0x000fe40000004100 */
[C---:B------:R-:W-:Y:S01]  /*a620*/  FMUL.FTZ R44, R43.reuse, R44 ;  /* 0x0000002c2b2c7220 */ /* 0x040fe20000410000 */
[----:B------:R-:W-:Y:S02]  /*a630*/  HADD2.F32 R142, -RZ, R142.H0_H0 ;  /* 0x2000008eff8e7230 */ /* 0x000fe40000004100 */
[----:B------:R-:W-:Y:S01]  /*a640*/  FFMA.FTZ R46, R43, R45, -R46 ;  /* 0x0000002d2b2e7223 */ /* 0x000fe2000001082e */
[----:B------:R-:W-:-:S02]  /*a650*/  HADD2.F32 R43, -RZ, R15.H1_H1 ;  /* 0x3000000fff2b7230 */ /* 0x000fc40000004100 */
[----:B------:R-:W-:Y:S01]  /*a660*/  FFMA.FTZ R44, R42, R45, R44 ;  /* 0x0000002d2a2c7223 */ /* 0x000fe2000001002c */
[----:B------:R-:W-:Y:S01]  /*a670*/  SHF.R.U32.HI R42, RZ, 0x10, R75 ;  /* 0x00000010ff2a7819 */ /* 0x000fe2000001164b */
[----:B------:R-:W-:Y:S01]  /*a680*/  HADD2.F32 R140, -RZ, R140.H0_H0 ;  /* 0x2000008cff8c7230 */ /* 0x000fe20000004100 */
[----:B------:R-:W-:Y:S01]  /*a690*/  SHF.R.U32.HI R45, RZ, 0x10, R67 ;  /* 0x00000010ff2d7819 */ /* 0x000fe20000011643 */
[----:B------:R-:W-:Y:S01]  /*a6a0*/  HADD2.F32 R66, -RZ, R66.H0_H0 ;  /* 0x20000042ff427230 */ /* 0x000fe20000004100 */
[----:B------:R-:W-:Y:S01]  /*a6b0*/  F2FP.F16.F32.PACK_AB R40, R13, R40 ;  /* 0x000000280d28723e */ /* 0x000fe200000000ff */
[----:B------:R-:W-:Y:S02]  /*a6c0*/  HADD2.F32 R42, -RZ, R42.H0_H0 ;  /* 0x2000002aff2a7230 */ /* 0x000fe40000004100 */
[----:B------:R-:W-:Y:S02]  /*a6d0*/  HADD2.F32 R15, -RZ, R45.H0_H0 ;  /* 0x2000002dff0f7230 */ /* 0x000fe40000004100 */
[----:B------:R-:W-:-:S02]  /*a6e0*/  IMAD.MOV.U32 R13, RZ, RZ, R33 ;  /* 0x000000ffff0d7224 */ /* 0x000fc400078e0021 */
        /* <DEDUP_REMOVED lines=8> */
[----:B------:R-:W-:-:S02]  /*a770*/  HADD2.F32 R32, -RZ, R32.H1_H1 ;  /* 0x30000020ff207230 */ /* 0x000fc40000004100 */
[-C--:B------:R-:W-:Y:S01]  /*a780*/  FMUL.FTZ R43, R15, R143.reuse ;  /* 0x0000008f0f2b7220 */ /* 0x080fe20000410000 */
[----:B------:R-:W-:Y:S02]  /*a790*/  HADD2.F32 R12, -RZ, R12.H1_H1 ;  /* 0x3000000cff0c7230 */ /* 0x000fe40000004100 */
[C---:B------:R-:W-:Y:S01]  /*a7a0*/  FMUL.FTZ R143, R35.reuse, R143 ;  /* 0x0000008f238f7220 */ /* 0x040fe20000410000 */
[----:B------:R-:W-:Y:S01]  /*a7b0*/  F2FP.F16.F32.PACK_AB R42, R42, R44 ;  /* 0x0000002c2a2a723e */ /* 0x000fe200000000ff */
[-C--:B------:R-:W-:Y:S02]  /*a7c0*/  FFMA.FTZ R43, R35, R141.reuse, -R43 ;  /* 0x0000008d232b7223 */ /* 0x080fe4000001082b */
[----:B------:R-:W-:Y:S01]  /*a7d0*/  FFMA.FTZ R143, R15, R141, R143 ;  /* 0x0000008d0f8f7223 */ /* 0x000fe2000001008f */
[-C--:B------:R-:W-:Y:S01]  /*a7e0*/  FMUL.FTZ R15, R32, R72.reuse ;  /* 0x00000048200f7220 */ /* 0x080fe20000410000 */
[----:B------:R-:W-:-:S03]  /*a7f0*/  FMUL.FTZ R72, R12, R72 ;  /* 0x000000480c487220 */ /* 0x000fc60000410000 */
[-C--:B------:R-:W-:Y:S01]  /*a800*/  FFMA.FTZ R15, R12, R64.reuse, -R15 ;  /* 0x000000400c0f7223 */ /* 0x080fe2000001080f */
[----:B------:R-:W-:Y:S02]  /*a810*/  HADD2.F32 R12, -RZ, R34.H0_H0 ;  /* 0x20000022ff0c7230 */ /* 0x000fe40000004100 */
[----:B------:R-:W-:Y:S01]  /*a820*/  FFMA.FTZ R72, R32, R64, R72 ;  /* 0x0000004020487223 */ /* 0x000fe20000010048 */
[----:B------:R-:W-:Y:S02]  /*a830*/  HADD2.F32 R32, -RZ, R14.H0_H0 ;  /* 0x2000000eff207230 */ /* 0x000fe40000004100 */
[----:B------:R-:W-:Y:S02]  /*a840*/  HADD2.F32 R34, -RZ, R34.H1_H1 ;  /* 0x30000022ff227230 */ /* 0x000fe40000004100 */
[-C--:B------:R-:W-:Y:S01]  /*a850*/  FMUL.FTZ R35, R12, R142.reuse ;  /* 0x0000008e0c237220 */ /* 0x080fe20000410000 */
[----:B------:R-:W-:Y:S02]  /*a860*/  HADD2.F32 R14, -RZ, R14.H1_H1 ;  /* 0x3000000eff0e7230 */ /* 0x000fe40000004100 */
[----:B------:R-:W-:Y:S01]  /*a870*/  FMUL.FTZ R142, R32, R142 ;  /* 0x0000008e208e7220 */ /* 0x000fe20000410000 */
[----:B------:R-:W-:Y:S01]  /*a880*/  F2FP.F16.F32.PACK_AB R143, R72, R143 ;  /* 0x0000008f488f723e */ /* 0x000fe200000000ff */
[----:B------:R-:W-:Y:S01]  /*a890*/  FFMA.FTZ R35, R32, R140, -R35 ;  /* 0x0000008c20237223 */ /* 0x000fe20000010823 */
[-C--:B------:R-:W-:Y:S01]  /*a8a0*/  FMUL.FTZ R32, R34, R74.reuse ;  /* 0x0000004a22207220 */ /* 0x080fe20000410000 */
[----:B------:R-:W-:Y:S01]  /*a8b0*/  FMUL.FTZ R74, R14, R74 ;  /* 0x0000004a0e4a7220 */ /* 0x000fe20000410000 */
[----:B------:R-:W-:Y:S01]  /*a8c0*/  FFMA.FTZ R142, R12, R140, R142 ;  /* 0x0000008c0c8e7223 */ /* 0x000fe2000001008e */
[----:B------:R-:W-:Y:S01]  /*a8d0*/  F2FP.F16.F32.PACK_AB R12, R15, R43 ;  /* 0x0000002b0f0c723e */ /* 0x000fe200000000ff */
[-C--:B------:R-:W-:Y:S01]  /*a8e0*/  FFMA.FTZ R32, R14, R66.reuse, -R32 ;  /* 0x000000420e207223 */ /* 0x080fe20000010820 */
[----:B------:R-:W-:Y:S01]  /*a8f0*/  FFMA.FTZ R74, R34, R66, R74 ;  /* 0x00000042224a7223 */ /* 0x000fe2000001004a */
[----:B------:R-:W-:-:S03]  /*a900*/  IMAD.MOV.U32 R15, RZ, RZ, R45 ;  /* 0x000000ffff0f7224 */ /* 0x000fc600078e002d */
[----:B------:R-:W-:Y:S01]  /*a910*/  F2FP.F16.F32.PACK_AB R14, R32, R35 ;  /* 0x00000023200e723e */ /* 0x000fe200000000ff */
[----:B------:R-:W-:Y:S01]  /*a920*/  IMAD.MOV.U32 R35, RZ, RZ, R42 ;  /* 0x000000ffff237224 */ /* 0x000fe200078e002a */
[----:B------:R-:W-:Y:S02]  /*a930*/  F2FP.F16.F32.PACK_AB R34, R74, R142 ;  /* 0x0000008e4a22723e */ /* 0x000fe400000000ff */
[----:B------:R-:W-:-:S07]  /*a940*/  MOV R32, R143 ;  /* 0x0000008f00207202 */ /* 0x000fce0000000f00 */
.L_x_540:
[----:B------:R-:W-:Y:S05]  /*a950*/  BSYNC B1 ;  /* 0x0000000000017941 */ /* 0x000fea0003800000 */
.L_x_539:
[----:B------:R-:W-:Y:S01]  /*a960*/  ISETP.GE.AND P3, PT, R11, R128, PT ;  /* 0x000000800b00720c */ /* 0x000fe20003f66270 */
[----:B------:R-:W-:Y:S02]  /*a970*/  ULDC.64 UR4, c[0x0][0x208] ;  /* 0x0000820000047ab9 */ /* 0x000fe40000000a00 */
[----:B0-----:R0:W-:Y:S10]  /*a980*/  ST.E.128 desc[UR4][R38.64], R12 ;  /* 0x0000000c26007985 */ /* 0x0011f4000c101d04 */
[----:B------:R-:W-:Y:S05]  /*a990*/  @P3 BRA `(.L_x_492) ;  /* 0x0000000400f03947 */ /* 0x000fea0003800000 */
[----:B------:R-:W-:Y:S01]  /*a9a0*/  IMAD.WIDE R36, R11, 0x2, R36 ;  /* 0x000000020b247825 */ /* 0x000fe200078e0224 */
[----:B------:R-:W-:-:S04]  /*a9b0*/  ULDC.64 UR4, c[0x0][0x208] ;  /* 0x0000820000047ab9 */ /* 0x000fc80000000a00 */
[----:B-1----:R1:W-:Y:S01]  /*a9c0*/  ST.E.128 desc[UR4][R36.64], R32 ;  /* 0x0000002024007985 */ /* 0x0023e2000c101d04 */
[----:B------:R-:W-:Y:S05]  /*a9d0*/  BRA `(.L_x_492) ;  /* 0x0000000400e07947 */ /* 0x000fea0003800000 */
.L_x_446:
[----:B------:R-:W-:-:S04]  /*a9e0*/  ULOP3.LUT UR4, UR60, 0x1, URZ, 0xfc, !UPT ;  /* 0x000000013c047892 */ /* 0x000fc8000f8efc3f */
[----:B------:R-:W-:-:S06]  /*a9f0*/  UISETP.NE.AND UP0, UPT, UR4, 0x3, UPT ;  /* 0x000000030400788c */ /* 0x000fcc000bf05270 */
[----:B------:R-:W-:-:S13]  /*aa00*/  PLOP3.LUT P0, PT, PT, PT, UP0, 0x80, 0x0 ;  /* 0x000000000000781c */ /* 0x000fda0003f0f008 */
[----:B------:R-:W-:Y:S05]  /*aa10*/  @!P0 BRA `(.L_x_541) ;  /* 0x0000000000048947 */ /* 0x000fea0003800000 */
[----:B------:R-:W-:Y:S01]  /*aa20*/  BPT.TRAP 0x1 ;  /* 0x000000040000795c */ /* 0x000fe20000300000 */
.L_x_541:
[----:B------:R-:W-:Y:S01]  /*aa30*/  LEA R87, R213, R23, 0x3 ;  /* 0x00000017d5577211 */ /* 0x000fe200078e18ff */
[----:B------:R-:W-:Y:S01]  /*aa40*/  BSSY B1, `(.L_x_542) ;  /* 0x0000005000017945 */ /* 0x000fe20003800000 */
[----:B------:R-:W-:Y:S02]  /*aa50*/  SHF.L.U32 R88, R225, 0x1f, RZ ;  /* 0x0000001fe1587819 */ /* 0x000fe400000006ff */
[----:B------:R-:W-:Y:S02]  /*aa60*/  SHF.R.S32.HI R84, RZ, 0x1f, R30 ;  /* 0x0000001fff547819 */ /* 0x000fe4000001141e */
[----:B------:R-:W0:Y:S02]  /*aa70*/  SYNCS.PHASECHK.TRANS64.TRYWAIT P3, [R87+URZ+0x38890], R88 ;  /* 0x03889058570075a7 */ /* 0x000e24000806017f */
[----:B0-----:R-:W-:Y:S05]  /*aa80*/  @!P3 BRA `(.L_x_543) ;  /* 0x000001fc0064b947 */ /* 0x001fea0003800000 */
.L_x_836:
[----:B------:R-:W-:Y:S05]  /*aa90*/  BSYNC B1 ;  /* 0x0000000000017941 */ /* 0x000fea0003800000 */
.L_x_542:
[----:B------:R-:W-:Y:S01]  /*aaa0*/  ULDC.64 UR4, c[0x0][0x300] ;  /* 0x0000c00000047ab9 */ /* 0x000fe20000000a00 */
[----:B-----5:R-:W-:Y:S01]  /*aab0*/  SHF.R.S32.HI R85, RZ, 0x1f, R29 ;  /* 0x0000001fff557819 */ /* 0x020fe2000001141d */
[----:B------:R-:W-:Y:S01]  /*aac0*/  IMAD R11, R84, UR4, RZ ;  /* 0x00000004540b7c24 */ /* 0x000fe2000f8e02ff */
[----:B------:R-:W-:Y:S01]  /*aad0*/  ULDC.64 UR6, c[0x0][0x2e8] ;  /* 0x0000ba0000067ab9 */ /* 0x000fe20000000a00 */
[----:B------:R-:W-:-:S04]  /*aae0*/  IMAD.WIDE.U32 R12, R30, UR4, RZ ;  /* 0x000000041e0c7c25 */ /* 0x000fc8000f8e00ff */
[----:B------:R-:W-:Y:S01]  /*aaf0*/  IMAD R11, R30, UR5, R11 ;  /* 0x000000051e0b7c24 */ /* 0x000fe2000f8e020b */
[----:B------:R-:W-:Y:S01]  /*ab00*/  ULDC.64 UR4, c[0x0][0x310] ;  /* 0x0000c40000047ab9 */ /* 0x000fe20000000a00 */
[----:B------:R-:W-:Y:S02]  /*ab10*/  IMAD R86, R2, -0x50, R24 ;  /* 0xffffffb002567824 */ /* 0x000fe400078e0218 */
[----:B------:R-:W-:Y:S02]  /*ab20*/  IMAD R14, R85, UR4, RZ ;  /* 0x00000004550e7c24 */ /* 0x000fe4000f8e02ff */
[----:B------:R-:W-:Y:S01]  /*ab30*/  IMAD.IADD R13, R13, 0x1, R11 ;  /* 0x000000010d0d7824 */ /* 0x000fe200078e020b */
[----:B------:R-:W-:Y:S01]  /*ab40*/  VIMNMX R86, R86, 0x50, PT ;  /* 0x0000005056567848 */ /* 0x000fe20003fe0100 */
[C---:B------:R-:W-:Y:S02]  /*ab50*/  IMAD R11, R29.reuse, UR5, R14 ;  /* 0x000000051d0b7c24 */ /* 0x040fe4000f8e020e */
[----:B------:R-:W-:Y:S01]  /*ab60*/  IMAD.WIDE.U32 R12, R29, UR4, R12 ;  /* 0x000000041d0c7c25 */ /* 0x000fe2000f8e000c */
[----:B------:R-:W-:-:S03]  /*ab70*/  ULDC.64 UR4, c[0x0][0x308] ;  /* 0x0000c20000047ab9 */ /* 0x000fc60000000a00 */
[----:B------:R-:W-:Y:S02]  /*ab80*/  IMAD.IADD R13, R13, 0x1, R11 ;  /* 0x000000010d0d7824 */ /* 0x000fe400078e020b */
[----:B------:R-:W-:Y:S02]  /*ab90*/  IMAD.IADD R36, R86, 0x1, -R224 ;  /* 0x0000000156247824 */ /* 0x000fe400078e0ae0 */
[----:B------:R-:W-:Y:S01]  /*aba0*/  IMAD.WIDE.U32 R12, R223, UR4, R12 ;  /* 0x00000004df0c7c25 */ /* 0x000fe2000f8e000c */
[----:B------:R-:W-:-:S03]  /*abb0*/  UMOV UR4, 0xffffffff ;  /* 0xffffffff00047882 */ /* 0x000fc60000000000 */
[----:B------:R-:W-:Y:S01]  /*abc0*/  IMAD R35, R223, UR5, R13 ;  /* 0x00000005df237c24 */ /* 0x000fe2000f8e020d */
[----:B------:R-:W-:-:S04]  /*abd0*/  LEA R34, P3, R12, UR6, 0x1 ;  /* 0x000000060c227c11 */ /* 0x000fc8000f8608ff */
[----:B------:R-:W-:Y:S02]  /*abe0*/  LEA.HI.X R35, R12, UR7, R35, 0x1, P3 ;  /* 0x000000070c237c11 */ /* 0x000fe400098f0c23 */
[----:B------:R-:W-:Y:S01]  /*abf0*/  ISETP.GE.AND P3, PT, R36, 0x1, PT ;  /* 0x000000012400780c */ /* 0x000fe20003f66270 */
[----:B------:R-:W-:-:S12]  /*ac00*/  BRA.DIV UR4, `(.L_x_544) ;  /* 0x000001fe04187947 */ /* 0x000fd8000b800000 */
[----:B------:R1:W2:Y:S04]  /*ac10*/  SHFL.IDX PT, R37, R35, RZ, 0x181f ;  /* 0x00181fff23257589 */ /* 0x0002a800000e0000 */
[----:B------:R1:W3:Y:S02]  /*ac20*/  SHFL.IDX PT, R11, R34, RZ, 0x181f ;  /* 0x00181fff220b7589 */ /* 0x0002e400000e0000 */
.L_x_840:
[----:B------:R-:W-:Y:S04]  /*ac30*/  BSSY B1, `(.L_x_545) ;  /* 0x0000018000017945 */ /* 0x000fe80003800000 */
[----:B------:R-:W-:Y:S05]  /*ac40*/  @!P3 BRA `(.L_x_546) ;  /* 0x000000000058b947 */ /* 0x000fea0003800000 */
[----:B------:R-:W-:Y:S01]  /*ac50*/  ULDC UR4, c[0x0][0x2f4] ;  /* 0x0000bd0000047ab9 */ /* 0x000fe20000000800 */
[----:B------:R-:W-:Y:S01]  /*ac60*/  ULDC.64 UR6, c[0x0][0x208] ;  /* 0x0000820000067ab9 */ /* 0x000fe20000000a00 */
[----:B------:R-:W-:-:S13]  /*ac70*/  ISETP.GE.AND P4, PT, R16, UR4, PT ;  /* 0x0000000410007c0c */ /* 0x000fda000bf86270 */
[----:B------:R-:W4:Y:S01]  /*ac80*/  @!P4 LDS.128 R12, [R31+0x24400] ;  /* 0x024400001f0cc984 */ /* 0x000f220000000c00 */
[----:B---3--:R-:W-:-:S04]  /*ac90*/  @!P4 LEA R32, P3, R16, R11, 0x1 ;  /* 0x0000000b1020c211 */ /* 0x008fc800078608ff */
[----:B--2---:R-:W-:Y:S02]  /*aca0*/  @!P4 LEA.HI.X R33, R16, R37, R17, 0x1, P3 ;  /* 0x000000251021c211 */ /* 0x004fe400018f0c11 */
[----:B------:R-:W-:-:S03]  /*acb0*/  ISETP.GE.AND P3, PT, R214, UR4, PT ;  /* 0x00000004d6007c0c */ /* 0x000fc6000bf66270 */
[----:B----4-:R2:W-:Y:S10]  /*acc0*/  @!P4 ST.E.128 desc[UR6][R32.64], R12 ;  /* 0x0000000c2000c985 */ /* 0x0105f4000c101d06 */
[----:B------:R-:W3:Y:S01]  /*acd0*/  @!P3 LDS.128 R12, [R31+0x26c00] ;  /* 0x026c00001f0cb984 */ /* 0x000ee20000000c00 */
[----:B--2---:R-:W-:-:S04]  /*ace0*/  @!P3 LEA R32, P4, R212, R11, 0x1 ;  /* 0x0000000bd420b211 */ /* 0x004fc800078808ff */
[----:B------:R-:W-:Y:S02]  /*acf0*/  @!P3 LEA.HI.X R33, R212, R37, R215, 0x1, P4 ;  /* 0x00000025d421b211 */ /* 0x000fe400020f0cd7 */
[----:B------:R-:W-:-:S03]  /*ad00*/  ISETP.GE.AND P4, PT, R19, UR4, PT ;  /* 0x0000000413007c0c */ /* 0x000fc6000bf86270 */
[----:B---3--:R2:W-:Y:S10]  /*ad10*/  @!P3 ST.E.128 desc[UR6][R32.64], R12 ;  /* 0x0000000c2000b985 */ /* 0x0085f4000c101d06 */
[----:B------:R-:W3:Y:S01]  /*ad20*/  @!P4 LDS.128 R12, [R31+0x29400] ;  /* 0x029400001f0cc984 */ /* 0x000ee20000000c00 */
[----:B--2---:R-:W-:-:S04]  /*ad30*/  @!P4 LEA R32, P3, R19, R11, 0x1 ;  /* 0x0000000b1320c211 */ /* 0x004fc800078608ff */
[----:B------:R-:W-:Y:S02]  /*ad40*/  @!P4 LEA.HI.X R33, R19, R37, R219, 0x1, P3 ;  /* 0x000000251321c211 */ /* 0x000fe400018f0cdb */
[----:B------:R-:W-:-:S03]  /*ad50*/  ISETP.GE.AND P3, PT, R22, UR4, PT ;  /* 0x0000000416007c0c */ /* 0x000fc6000bf66270 */
[----:B---3--:R2:W-:Y:S10]  /*ad60*/  @!P4 ST.E.128 desc[UR6][R32.64], R12 ;  /* 0x0000000c2000c985 */ /* 0x0085f4000c101d06 */
[----:B------:R-:W3:Y:S01]  /*ad70*/  @!P3 LDS.128 R12, [R31+0x2bc00] ;  /* 0x02bc00001f0cb984 */ /* 0x000ee20000000c00 */
[----:B--2---:R-:W-:-:S04]  /*ad80*/  @!P3 LEA R32, P4, R22, R11, 0x1 ;  /* 0x0000000b1620b211 */ /* 0x004fc800078808ff */
[----:B------:R-:W-:-:S05]  /*ad90*/  @!P3 LEA.HI.X R33, R22, R37, R218, 0x1, P4 ;  /* 0x000000251621b211 */ /* 0x000fca00020f0cda */
[----:B---3--:R4:W-:Y:S04]  /*ada0*/  @!P3 ST.E.128 desc[UR6][R32.64], R12 ;  /* 0x0000000c2000b985 */ /* 0x0089e8000c101d06 */
.L_x_546:
[----:B------:R-:W-:Y:S05]  /*adb0*/  BSYNC B1 ;  /* 0x0000000000017941 */ /* 0x000fea0003800000 */
.L_x_545:
[----:B------:R-:W-:-:S03]  /*adc0*/  UMOV UR4, 0xffffffff ;  /* 0xffffffff00047882 */ /* 0x000fc60000000000 */
[----:B------:R-:W-:Y:S05]  /*add0*/  BRA.DIV UR4, `(.L_x_547) ;  /* 0x000001fa04f07947 */ /* 0x000fea000b800000 */
[----:B--2---:R2:W0:Y:S04]  /*ade0*/  SHFL.IDX PT, R37, R35, 0x1, 0x181f ;  /* 0x00381f0023257f89 */ /* 0x00442800000e0000 */
[----:B---3--:R2:W3:Y:S02]  /*adf0*/  SHFL.IDX PT, R11, R34, 0x1, 0x181f ;  /* 0x00381f00220b7f89 */ /* 0x0084e400000e0000 */
.L_x_844:
[----:B------:R-:W-:Y:S01]  /*ae00*/  ISETP.GE.AND P3, PT, R36, 0x21, PT ;  /* 0x000000212400780c */ /* 0x000fe20003f66270 */
[----:B------:R-:W-:-:S12]  /*ae10*/  BSSY B1, `(.L_x_548) ;  /* 0x0000018000017945 */ /* 0x000fd80003800000 */
[----:B------:R-:W-:Y:S05]  /*ae20*/  @!P3 BRA `(.L_x_549) ;  /* 0x000000000058b947 */ /* 0x000fea0003800000 */
[----:B------:R-:W-:Y:S01]  /*ae30*/  ULDC UR4, c[0x0][0x2f4] ;  /* 0x0000bd0000047ab9 */ /* 0x000fe20000000800 */
[----:B------:R-:W-:Y:S01]  /*ae40*/  ULDC.64 UR6, c[0x0][0x208] ;  /* 0x0000820000067ab9 */ /* 0x000fe20000000a00 */
[----:B------:R-:W-:-:S13]  /*ae50*/  ISETP.GE.AND P4, PT, R16, UR4, PT ;  /* 0x0000000410007c0c */ /* 0x000fda000bf86270 */
[----:B----4-:R-:W4:Y:S01]  /*ae60*/  @!P4 LDS.128 R12, [R31+0x25400] ;  /* 0x025400001f0cc984 */ /* 0x010f220000000c00 */
[----:B---3--:R-:W-:-:S04]  /*ae70*/  @!P4 LEA R32, P3, R16, R11, 0x1 ;  /* 0x0000000b1020c211 */ /* 0x008fc800078608ff */
[----:B0-----:R-:W-:Y:S02]  /*ae80*/  @!P4 LEA.HI.X R33, R16, R37, R17, 0x1, P3 ;  /* 0x000000251021c211 */ /* 0x001fe400018f0c11 */
[----:B------:R-:W-:-:S03]  /*ae90*/  ISETP.GE.AND P3, PT, R214, UR4, PT ;  /* 0x00000004d6007c0c */ /* 0x000fc6000bf66270 */
[----:B----4-:R0:W-:Y:S10]  /*aea0*/  @!P4 ST.E.128 desc[UR6][R32.64], R12 ;  /* 0x0000000c2000c985 */ /* 0x0101f4000c101d06 */
[----:B------:R-:W3:Y:S01]  /*aeb0*/  @!P3 LDS.128 R12, [R31+0x27c00] ;  /* 0x027c00001f0cb984 */ /* 0x000ee20000000c00 */
[----:B0-----:R-:W-:-:S04]  /*aec0*/  @!P3 LEA R32, P4, R212, R11, 0x1 ;  /* 0x0000000bd420b211 */ /* 0x001fc800078808ff */
[----:B------:R-:W-:Y:S02]  /*aed0*/  @!P3 LEA.HI.X R33, R212, R37, R215, 0x1, P4 ;  /* 0x00000025d421b211 */ /* 0x000fe400020f0cd7 */
[----:B------:R-:W-:-:S03]  /*aee0*/  ISETP.GE.AND P4, PT, R19, UR4, PT ;  /* 0x0000000413007c0c */ /* 0x000fc6000bf86270 */
[----:B---3--:R0:W-:Y:S10]  /*aef0*/  @!P3 ST.E.128 desc[UR6][R32.64], R12 ;  /* 0x0000000c2000b985 */ /* 0x0081f4000c101d06 */
[----:B------:R-:W3:Y:S01]  /*af00*/  @!P4 LDS.128 R12, [R31+0x2a400] ;  /* 0x02a400001f0cc984 */ /* 0x000ee20000000c00 */
[----:B0-----:R-:W-:-:S04]  /*af10*/  @!P4 LEA R32, P3, R19, R11, 0x1 ;  /* 0x0000000b1320c211 */ /* 0x001fc800078608ff */
[----:B------:R-:W-:Y:S02]  /*af20*/  @!P4 LEA.HI.X R33, R19, R37, R219, 0x1, P3 ;  /* 0x000000251321c211 */ /* 0x000fe400018f0cdb */
[----:B------:R-:W-:-:S03]  /*af30*/  ISETP.GE.AND P3, PT, R22, UR4, PT ;  /* 0x0000000416007c0c */ /* 0x000fc6000bf66270 */
[----:B---3--:R0:W-:Y:S10]  /*af40*/  @!P4 ST.E.128 desc[UR6][R32.64], R12 ;  /* 0x0000000c2000c985 */ /* 0x0081f4000c101d06 */
[----:B------:R-:W3:Y:S01]  /*af50*/  @!P3 LDS.128 R12, [R31+0x2cc00] ;  /* 0x02cc00001f0cb984 */ /* 0x000ee20000000c00 */
[----:B0-----:R-:W-:-:S04]  /*af60*/  @!P3 LEA R32, P4, R22, R11, 0x1 ;  /* 0x0000000b1620b211 */ /* 0x001fc800078808ff */
[----:B------:R-:W-:-:S05]  /*af70*/  @!P3 LEA.HI.X R33, R22, R37, R218, 0x1, P4 ;  /* 0x000000251621b211 */ /* 0x000fca00020f0cda */
[----:B---3--:R0:W-:Y:S04]  /*af80*/  @!P3 ST.E.128 desc[UR6][R32.64], R12 ;  /* 0x0000000c2000b985 */ /* 0x0081e8000c101d06 */
.L_x_549:
[----:B------:R-:W-:Y:S05]  /*af90*/  BSYNC B1 ;  /* 0x0000000000017941 */ /* 0x000fea0003800000 */
.L_x_548:
[----:B------:R-:W-:-:S03]  /*afa0*/  UMOV UR4, 0xffffffff ;  /* 0xffffffff00047882 */ /* 0x000fc60000000000 */
[----:B------:R-:W-:Y:S05]  /*afb0*/  BRA.DIV UR4, `(.L_x_550) ;  /* 0x000001fa04c47947 */ /* 0x000fea000b800000 */
[----:B-12---:R-:W1:Y:S04]  /*afc0*/  SHFL.IDX PT, R35, R35, 0x2, 0x181f ;  /* 0x00581f0023237f89 */ /* 0x006e6800000e0000 */
[----:B------:R-:W2:Y:S02]  /*afd0*/  SHFL.IDX PT, R34, R34, 0x2, 0x181f ;  /* 0x00581f0022227f89 */ /* 0x000ea400000e0000 */
.L_x_848:
[----:B------:R-:W-:-:S13]  /*afe0*/  ISETP.GE.AND P3, PT, R36, 0x41, PT ;  /* 0x000000412400780c */ /* 0x000fda0003f66270 */
[----:B------:R-:W-:Y:S05]  /*aff0*/  @!P3 BRA `(.L_x_492) ;  /* 0x000000000058b947 */ /* 0x000fea0003800000 */
[----:B------:R-:W-:Y:S01]  /*b000*/  ULDC UR4, c[0x0][0x2f4] ;  /* 0x0000bd0000047ab9 */ /* 0x000fe20000000800 */
[----:B------:R-:W-:Y:S01]  /*b010*/  ULDC.64 UR6, c[0x0][0x208] ;  /* 0x0000820000067ab9 */ /* 0x000fe20000000a00 */
[----:B------:R-:W-:-:S13]  /*b020*/  ISETP.GE.AND P4, PT, R16, UR4, PT ;  /* 0x0000000410007c0c */ /* 0x000fda000bf86270 */
[----:B0---4-:R-:W0:Y:S01]  /*b030*/  @!P4 LDS.128 R12, [R31+0x26400] ;  /* 0x026400001f0cc984 */ /* 0x011e220000000c00 */
[----:B--2---:R-:W-:-:S04]  /*b040*/  @!P4 LEA R32, P3, R16, R34, 0x1 ;  /* 0x000000221020c211 */ /* 0x004fc800078608ff */
[----:B-1----:R-:W-:Y:S02]  /*b050*/  @!P4 LEA.HI.X R33, R16, R35, R17, 0x1, P3 ;  /* 0x000000231021c211 */ /* 0x002fe400018f0c11 */
[----:B------:R-:W-:-:S03]  /*b060*/  ISETP.GE.AND P3, PT, R214, UR4, PT ;  /* 0x00000004d6007c0c */ /* 0x000fc6000bf66270 */
[----:B0-----:R0:W-:Y:S10]  /*b070*/  @!P4 ST.E.128 desc[UR6][R32.64], R12 ;  /* 0x0000000c2000c985 */ /* 0x0011f4000c101d06 */
[----:B------:R-:W1:Y:S01]  /*b080*/  @!P3 LDS.128 R12, [R31+0x28c00] ;  /* 0x028c00001f0cb984 */ /* 0x000e620000000c00 */
[----:B0-----:R-:W-:-:S04]  /*b090*/  @!P3 LEA R32, P4, R212, R34, 0x1 ;  /* 0x00000022d420b211 */ /* 0x001fc800078808ff */
[----:B------:R-:W-:Y:S02]  /*b0a0*/  @!P3 LEA.HI.X R33, R212, R35, R215, 0x1, P4 ;  /* 0x00000023d421b211 */ /* 0x000fe400020f0cd7 */
[----:B------:R-:W-:-:S03]  /*b0b0*/  ISETP.GE.AND P4, PT, R19, UR4, PT ;  /* 0x0000000413007c0c */ /* 0x000fc6000bf86270 */
[----:B-1----:R0:W-:Y:S10]  /*b0c0*/  @!P3 ST.E.128 desc[UR6][R32.64], R12 ;  /* 0x0000000c2000b985 */ /* 0x0021f4000c101d06 */
[----:B------:R-:W1:Y:S01]  /*b0d0*/  @!P4 LDS.128 R12, [R31+0x2b400] ;  /* 0x02b400001f0cc984 */ /* 0x000e620000000c00 */
[----:B0-----:R-:W-:-:S04]  /*b0e0*/  @!P4 LEA R32, P3, R19, R34, 0x1 ;  /* 0x000000221320c211 */ /* 0x001fc800078608ff */
[----:B------:R-:W-:Y:S02]  /*b0f0*/  @!P4 LEA.HI.X R33, R19, R35, R219, 0x1, P3 ;  /* 0x000000231321c211 */ /* 0x000fe400018f0cdb */
[----:B------:R-:W-:-:S03]  /*b100*/  ISETP.GE.AND P3, PT, R22, UR4, PT ;  /* 0x0000000416007c0c */ /* 0x000fc6000bf66270 */
[----:B-1----:R0:W-:Y:S10]  /*b110*/  @!P4 ST.E.128 desc[UR6][R32.64], R12 ;  /* 0x0000000c2000c985 */ /* 0x0021f4000c101d06 */
[----:B------:R-:W1:Y:S01]  /*b120*/  @!P3 LDS.128 R12, [R31+0x2dc00] ;  /* 0x02dc00001f0cb984 */ /* 0x000e620000000c00 */
[----:B0-----:R-:W-:-:S04]  /*b130*/  @!P3 LEA R32, P4, R22, R34, 0x1 ;  /* 0x000000221620b211 */ /* 0x001fc800078808ff */
[----:B------:R-:W-:-:S05]  /*b140*/  @!P3 LEA.HI.X R33, R22, R35, R218, 0x1, P4 ;  /* 0x000000231621b211 */ /* 0x000fca00020f0cda */
[----:B-1----:R0:W-:Y:S04]  /*b150*/  @!P3 ST.E.128 desc[UR6][R32.64], R12 ;  /* 0x0000000c2000b985 */ /* 0x0021e8000c101d06 */
.L_x_492:
[----:B------:R-:W-:Y:S05]  /*b160*/  BSYNC B0 ;  /* 0x0000000000007941 */ /* 0x000fea0003800000 */
.L_x_445:
[----:B---3--:R-:W3:Y:S01]  /*b170*/  S2R R11, SR_TID.X ;  /* 0x00000000000b7919 */ /* 0x008ee20000002100 */
[----:B------:R-:W-:Y:S01]  /*b180*/  @!PT LDS RZ, [RZ] ;  /* 0x00000000fffff984 */ /* 0x000fe20000000800 */
[----:B------:R-:W-:Y:S01]  /*b190*/  @!PT LDS RZ, [RZ] ;  /* 0x00000000fffff984 */ /* 0x000fe20000000800 */
[----:B------:R-:W-:Y:S01]  /*b1a0*/  @!PT LDS RZ, [RZ] ;  /* 0x00000000fffff984 */ /* 0x000fe20000000800 */
[----:B------:R-:W-:Y:S01]  /*b1b0*/  @!PT LDS RZ, [RZ] ;  /* 0x00000000fffff984 */ /* 0x000fe20000000800 */
[----:B------:R5:W-:Y:S06]  /*b1c0*/  MEMBAR.ALL.CTA ;  /* 0x0000000000007992 */ /* 0x000bec0000008000 */
[----:B-----5:R-:W5:Y:S01]  /*b1d0*/  FENCE.VIEW.ASYNC.S ;  /* 0x00000000000073c6 */ /* 0x020f620000000000 */
[----:B------:R-:W-:Y:S05]  /*b1e0*/  WARPSYNC.ALL ;  /* 0x0000000000007948 */ /* 0x000fea0003800000 */
[----:B------:R-:W-:Y:S01]  /*b1f0*/  BSSY B0, `(.L_x_551) ;  /* 0x0000009000007945 */ /* 0x000fe20003800000 */
[----:B---3--:R-:W-:Y:S01]  /*b200*/  LOP3.LUT R11, R11, 0x7f, RZ, 0xc0, !PT ;  /* 0x0000007f0b0b7812 */ /* 0x008fe200078ec0ff */
[----:B-----5:R3:W-:Y:S03]  /*b210*/  BAR.SYNC.DEFER_BLOCKING R158, 0x80 ;  /* 0x0002009e0000751d */ /* 0x0207e60000010000 */
[----:B------:R-:W-:-:S13]  /*b220*/  ISETP.NE.AND P3, PT, R11, RZ, PT ;  /* 0x000000ff0b00720c */ /* 0x000fda0003f65270 */
[----:B------:R-:W-:-:S04]  /*b230*/  @!P3 IADD3 R11, R87, 0x388a0, RZ ;  /* 0x000388a0570bb810 */ /* 0x000fc80007ffe0ff */
[----:B------:R-:W-:-:S04]  /*b240*/  @!P3 PRMT R11, RZ, 0x654, R11 ;  /* 0x00000654ff0bb816 */ /* 0x000fc8000000000b */
[----:B------:R3:W-:Y:S01]  /*b250*/  @!P3 SYNCS.ARRIVE.TRANS64.RED.A1T0 RZ, [R11+URZ], RZ ;  /* 0x000000ff0bffb9a7 */ /* 0x0007e2000810043f */
[----:B------:R-:W-:Y:S05]  /*b260*/  @!P0 BRA `(.L_x_552) ;  /* 0x0000000000048947 */ /* 0x000fea0003800000 */
[----:B------:R-:W-:Y:S01]  /*b270*/  BPT.TRAP 0x1 ;  /* 0x000000040000795c */ /* 0x000fe20000300000 */
.L_x_552:
[----:B------:R-:W-:Y:S05]  /*b280*/  BSYNC B0 ;  /* 0x0000000000007941 */ /* 0x000fea0003800000 */
.L_x_551:
[----:B------:R-:W5:Y:S01]  /*b290*/  SYNCS.PHASECHK.TRANS64.TRYWAIT P0, [R87+URZ+0x388b0], R88 ;  /* 0x0388b058570075a7 */ /* 0x000f62000800017f */
[----:B------:R-:W-:Y:S01]  /*b2a0*/  ULDC UR61, c[0x0][0x2f4] ;  /* 0x0000bd00003d7ab9 */ /* 0x000fe20000000800 */
[----:B------:R-:W-:Y:S04]  /*b2b0*/  BSSY B0, `(.L_x_553) ;  /* 0x0000002000007945 */ /* 0x000fe80003800000 */
[----:B-----5:R-:W-:Y:S05]  /*b2c0*/  @!P0 BRA `(.L_x_554) ;  /* 0x000001f8004c8947 */ /* 0x020fea0003800000 */
.L_x_849:
[----:B------:R-:W-:Y:S05]  /*b2d0*/  BSYNC B0 ;  /* 0x0000000000007941 */ /* 0x000fea0003800000 */
.L_x_553:
[----:B------:R-:W-:Y:S01]  /*b2e0*/  ULDC.64 UR4, c[0x0][0x328] ;  /* 0x0000ca0000047ab9 */ /* 0x000fe20000000a00 */
[----:B------:R-:W-:Y:S01]  /*b2f0*/  IMAD.IADD R86, R86, 0x1, -R224 ;  /* 0x0000000156567824 */ /* 0x000fe200078e0ae0 */
[----:B------:R-:W-:Y:S01]  /*b300*/  ULDC.64 UR6, c[0x0][0x318] ;  /* 0x0000c60000067ab9 */ /* 0x000fe20000000a00 */
[----:B---3--:R-:W-:Y:S01]  /*b310*/  IMAD R11, R84, UR4, RZ ;  /* 0x00000004540b7c24 */ /* 0x008fe2000f8e02ff */
[----:B------:R-:W-:Y:S01]  /*b320*/  BSSY B0, `(.L_x_555) ;  /* 0x0000027000007945 */ /* 0x000fe20003800000 */
[----:B0---4-:R-:W-:Y:S01]  /*b330*/  IMAD.WIDE.U32 R12, R30, UR4, RZ ;  /* 0x000000041e0c7c25 */ /* 0x011fe2000f8e00ff */
[----:B------:R-:W-:-:S03]  /*b340*/  ISETP.GE.AND P0, PT, R86, 0x1, PT ;  /* 0x000000015600780c */ /* 0x000fc60003f06270 */
        /* <DEDUP_REMOVED lines=8> */
[----:B------:R-:W-:-:S04]  /*b3d0*/  IMAD.WIDE.U32 R12, R223, UR4, R12 ;  /* 0x00000004df0c7c25 */ /* 0x000fc8000f8e000c */
[----:B------:R-:W-:Y:S01]  /*b3e0*/  IMAD R29, R223, UR5, R13 ;  /* 0x00000005df1d7c24 */ /* 0x000fe2000f8e020d */
[----:B------:R-:W-:-:S04]  /*b3f0*/  LEA R11, P4, R12, UR6, 0x1 ;  /* 0x000000060c0b7c11 */ /* 0x000fc8000f8808ff */
[----:B------:R-:W-:Y:S01]  /*b400*/  LEA.HI.X R29, R12, UR7, R29, 0x1, P4 ;  /* 0x000000070c1d7c11 */ /* 0x000fe2000a0f0c1d */
[----:B-1----:R0:W1:Y:S04]  /*b410*/  SHFL.IDX PT, R35, R11, RZ, 0x181f ;  /* 0x00181fff0b237589 */ /* 0x00206800000e0000 */
[----:B------:R0:W3:Y:S01]  /*b420*/  SHFL.IDX PT, R30, R29, RZ, 0x181f ;  /* 0x00181fff1d1e7589 */ /* 0x0000e200000e0000 */
[----:B------:R-:W-:Y:S05]  /*b430*/  @!P0 BRA `(.L_x_556) ;  /* 0x0000000000548947 */ /* 0x000fea0003800000 */
[----:B------:R-:W-:Y:S01]  /*b440*/  ISETP.GE.AND P4, PT, R16, UR61, PT ;  /* 0x0000003d10007c0c */ /* 0x000fe2000bf86270 */
[----:B------:R-:W-:-:S12]  /*b450*/  ULDC.64 UR4, c[0x0][0x208] ;  /* 0x0000820000047ab9 */ /* 0x000fd80000000a00 */
[----:B------:R-:W4:Y:S01]  /*b460*/  @!P4 LDS.128 R12, [R31+0x400] ;  /* 0x000400001f0cc984 */ /* 0x000f220000000c00 */
[----:B-1----:R-:W-:-:S04]  /*b470*/  @!P4 LEA R32, P0, R16, R35, 0x1 ;  /* 0x000000231020c211 */ /* 0x002fc800078008ff */
[----:B---3--:R-:W-:Y:S02]  /*b480*/  @!P4 LEA.HI.X R33, R16, R30, R17, 0x1, P0 ;  /* 0x0000001e1021c211 */ /* 0x008fe400000f0c11 */
[----:B------:R-:W-:-:S03]  /*b490*/  ISETP.GE.AND P0, PT, R214, UR61, PT ;  /* 0x0000003dd6007c0c */ /* 0x000fc6000bf06270 */
[----:B----4-:R1:W-:Y:S10]  /*b4a0*/  @!P4 ST.E.128 desc[UR4][R32.64], R12 ;  /* 0x0000000c2000c985 */ /* 0x0103f4000c101d04 */
[----:B------:R-:W3:Y:S01]  /*b4b0*/  @!P0 LDS.128 R12, [R31+0x2c00] ;  /* 0x002c00001f0c8984 */ /* 0x000ee20000000c00 */
[----:B-1----:R-:W-:-:S04]  /*b4c0*/  @!P0 LEA R32, P4, R212, R35, 0x1 ;  /* 0x00000023d4208211 */ /* 0x002fc800078808ff */
[----:B------:R-:W-:Y:S02]  /*b4d0*/  @!P0 LEA.HI.X R33, R212, R30, R215, 0x1, P4 ;  /* 0x0000001ed4218211 */ /* 0x000fe400020f0cd7 */
[----:B------:R-:W-:-:S03]  /*b4e0*/  ISETP.GE.AND P4, PT, R19, UR61, PT ;  /* 0x0000003d13007c0c */ /* 0x000fc6000bf86270 */
[----:B---3--:R1:W-:Y:S10]  /*b4f0*/  @!P0 ST.E.128 desc[UR4][R32.64], R12 ;  /* 0x0000000c20008985 */ /* 0x0083f4000c101d04 */
[----:B------:R-:W3:Y:S01]  /*b500*/  @!P4 LDS.128 R12, [R31+0x5400] ;  /* 0x005400001f0cc984 */ /* 0x000ee20000000c00 */
[----:B-1----:R-:W-:-:S04]  /*b510*/  @!P4 LEA R32, P0, R19, R35, 0x1 ;  /* 0x000000231320c211 */ /* 0x002fc800078008ff */
[----:B------:R-:W-:Y:S02]  /*b520*/  @!P4 LEA.HI.X R33, R19, R30, R219, 0x1, P0 ;  /* 0x0000001e1321c211 */ /* 0x000fe400000f0cdb */
[----:B------:R-:W-:-:S03]  /*b530*/  ISETP.GE.AND P0, PT, R22, UR61, PT ;  /* 0x0000003d16007c0c */ /* 0x000fc6000bf06270 */
[----:B---3--:R1:W-:Y:S10]  /*b540*/  @!P4 ST.E.128 desc[UR4][R32.64], R12 ;  /* 0x0000000c2000c985 */ /* 0x0083f4000c101d04 */
[----:B------:R-:W3:Y:S01]  /*b550*/  @!P0 LDS.128 R12, [R31+0x7c00] ;  /* 0x007c00001f0c8984 */ /* 0x000ee20000000c00 */
[----:B-1----:R-:W-:-:S04]  /*b560*/  @!P0 LEA R32, P4, R22, R35, 0x1 ;  /* 0x0000002316208211 */ /* 0x002fc800078808ff */
[----:B------:R-:W-:-:S05]  /*b570*/  @!P0 LEA.HI.X R33, R22, R30, R218, 0x1, P4 ;  /* 0x0000001e16218211 */ /* 0x000fca00020f0cda */
[----:B---3--:R4:W-:Y:S04]  /*b580*/  @!P0 ST.E.128 desc[UR4][R32.64], R12 ;  /* 0x0000000c20008985 */ /* 0x0089e8000c101d04 */
.L_x_556:
[----:B------:R-:W-:Y:S05]  /*b590*/  BSYNC B0 ;  /* 0x0000000000007941 */ /* 0x000fea0003800000 */
.L_x_555:
[----:B------:R-:W-:Y:S01]  /*b5a0*/  ISETP.GE.AND P0, PT, R86, 0x21, PT ;  /* 0x000000215600780c */ /* 0x000fe20003f06270 */
[----:B---3--:R3:W0:Y:S01]  /*b5b0*/  SHFL.IDX PT, R30, R29, 0x1, 0x181f ;  /* 0x00381f001d1e7f89 */ /* 0x00862200000e0000 */
[----:B------:R-:W-:Y:S03]  /*b5c0*/  BSSY B0, `(.L_x_557) ;  /* 0x0000018000007945 */ /* 0x000fe60003800000 */
[----:B-1----:R3:W1:Y:S08]  /*b5d0*/  SHFL.IDX PT, R35, R11, 0x1, 0x181f ;  /* 0x00381f000b237f89 */ /* 0x00267000000e0000 */
[----:B---3--:R-:W-:Y:S05]  /*b5e0*/  @!P0 BRA `(.L_x_558) ;  /* 0x0000000000548947 */ /* 0x008fea0003800000 */
[----:B------:R-:W-:Y:S01]  /*b5f0*/  ISETP.GE.AND P4, PT, R16, UR61, PT ;  /* 0x0000003d10007c0c */ /* 0x000fe2000bf86270 */
[----:B------:R-:W-:-:S12]  /*b600*/  ULDC.64 UR4, c[0x0][0x208] ;  /* 0x0000820000047ab9 */ /* 0x000fd80000000a00 */
[----:B----4-:R-:W3:Y:S01]  /*b610*/  @!P4 LDS.128 R12, [R31+0x1400] ;  /* 0x001400001f0cc984 */ /* 0x010ee20000000c00 */
[----:B-1----:R-:W-:-:S04]  /*b620*/  @!P4 LEA R32, P0, R16, R35, 0x1 ;  /* 0x000000231020c211 */ /* 0x002fc800078008ff */
[----:B0-----:R-:W-:Y:S02]  /*b630*/  @!P4 LEA.HI.X R33, R16, R30, R17, 0x1, P0 ;  /* 0x0000001e1021c211 */ /* 0x001fe400000f0c11 */
[----:B------:R-:W-:-:S03]  /*b640*/  ISETP.GE.AND P0, PT, R214, UR61, PT ;  /* 0x0000003dd6007c0c */ /* 0x000fc6000bf06270 */
[----:B---3--:R0:W-:Y:S10]  /*b650*/  @!P4 ST.E.128 desc[UR4][R32.64], R12 ;  /* 0x0000000c2000c985 */ /* 0x0081f4000c101d04 */
        /* <DEDUP_REMOVED lines=14> */
.L_x_558:
[----:B------:R-:W-:Y:S05]  /*b740*/  BSYNC B0 ;  /* 0x0000000000007941 */ /* 0x000fea0003800000 */
.L_x_557:
[----:B------:R-:W-:Y:S01]  /*b750*/  ISETP.GE.AND P0, PT, R86, 0x41, PT ;  /* 0x000000415600780c */ /* 0x000fe20003f06270 */
[----:B0-----:R-:W0:Y:S01]  /*b760*/  SHFL.IDX PT, R29, R29, 0x2, 0x181f ;  /* 0x00581f001d1d7f89 */ /* 0x001e2200000e0000 */
[----:B------:R-:W-:Y:S03]  /*b770*/  BSSY B0, `(.L_x_559) ;  /* 0x0000018000007945 */ /* 0x000fe60003800000 */
[----:B------:R-:W0:Y:S08]  /*b780*/  SHFL.IDX PT, R11, R11, 0x2, 0x181f ;  /* 0x00581f000b0b7f89 */ /* 0x000e3000000e0000 */
[----:B------:R-:W-:Y:S05]  /*b790*/  @!P0 BRA `(.L_x_560) ;  /* 0x0000000000548947 */ /* 0x000fea0003800000 */
[----:B------:R-:W-:Y:S01]  /*b7a0*/  ISETP.GE.AND P4, PT, R16, UR61, PT ;  /* 0x0000003d10007c0c */ /* 0x000fe2000bf86270 */
[----:B------:R-:W-:-:S12]  /*b7b0*/  ULDC.64 UR4, c[0x0][0x208] ;  /* 0x0000820000047ab9 */ /* 0x000fd80000000a00 */
[----:B---34-:R-:W3:Y:S01]  /*b7c0*/  @!P4 LDS.128 R12, [R31+0x2400] ;  /* 0x002400001f0cc984 */ /* 0x018ee20000000c00 */
        /* <DEDUP_REMOVED lines=13> */
[----:B---3--:R-:W-:Y:S10]  /*b8a0*/  @!P4 ST.E.128 desc[UR4][R32.64], R12 ;  /* 0x0000000c2000c985 */ /* 0x008ff4000c101d04 */
[C---:B------:R-:W-:Y:S01]  /*b8b0*/  @!P0 LEA R30, P4, R22.reuse, R11, 0x1 ;  /* 0x0000000b161e8211 */ /* 0x040fe200078808ff */
[----:B------:R0:W3:Y:S03]  /*b8c0*/  @!P0 LDS.128 R12, [R31+0x9c00] ;  /* 0x009c00001f0c8984 */ /* 0x0000e60000000c00 */
[----:B0-----:R-:W-:-:S05]  /*b8d0*/  @!P0 LEA.HI.X R31, R22, R29, R218, 0x1, P4 ;  /* 0x0000001d161f8211 */ /* 0x001fca00020f0cda */
[----:B---3--:R0:W-:Y:S04]  /*b8e0*/  @!P0 ST.E.128 desc[UR4][R30.64], R12 ;  /* 0x0000000c1e008985 */ /* 0x0081e8000c101d04 */
.L_x_560:
[----:B------:R-:W-:Y:S05]  /*b8f0*/  BSYNC B0 ;  /* 0x0000000000007941 */ /* 0x000fea0003800000 */
.L_x_559:
[----:B------:R-:W-:Y:S01]  /*b900*/  @!PT LDS RZ, [RZ] ;  /* 0x00000000fffff984 */ /* 0x000fe20000000800 */
[----:B------:R-:W-:Y:S01]  /*b910*/  @!PT LDS RZ, [RZ] ;  /* 0x00000000fffff984 */ /* 0x000fe20000000800 */
[----:B------:R-:W-:Y:S01]  /*b920*/  @!PT LDS RZ, [RZ] ;  /* 0x00000000fffff984 */ /* 0x000fe20000000800 */
[----:B------:R-:W-:Y:S01]  /*b930*/  @!PT LDS RZ, [RZ] ;  /* 0x00000000fffff984 */ /* 0x000fe20000000800 */
[----:B------:R5:W-:Y:S06]  /*b940*/  MEMBAR.ALL.CTA ;  /* 0x0000000000007992 */ /* 0x000bec0000008000 */
[----:B-----5:R-:W5:Y:S01]  /*b950*/  FENCE.VIEW.ASYNC.S ;  /* 0x00000000000073c6 */ /* 0x020f620000000000 */
[----:B------:R-:W-:Y:S01]  /*b960*/  @!P3 IADD3 R87, R87, 0x388c0, RZ ;  /* 0x000388c05757b810 */ /* 0x000fe20007ffe0ff */
[----:B------:R-:W-:Y:S01]  /*b970*/  VIADD R213, R213, 0x1 ;  /* 0x00000001d5d57836 */ /* 0x000fe20000000000 */
[----:B-----5:R0:W-:Y:S01]  /*b980*/  BAR.SYNC.DEFER_BLOCKING R158, 0x80 ;  /* 0x0002009e0000751d */ /* 0x0201e20000010000 */
[----:B------:R-:W-:-:S02]  /*b990*/  LOP3.LUT P4, RZ, R18, 0x1, RZ, 0xc0, !PT ;  /* 0x0000000112ff7812 */ /* 0x000fc4000788c0ff */
[----:B------:R-:W-:Y:S02]  /*b9a0*/  @!P3 PRMT R87, RZ, 0x654, R87 ;  /* 0x00000654ff57b816 */ /* 0x000fe40000000057 */
[----:B------:R-:W-:Y:S02]  /*b9b0*/  PLOP3.LUT P0, PT, PT, PT, PT, 0x8, 0x0 ;  /* 0x000000000000781c */ /* 0x000fe40003f0e170 */
[----:B------:R1:W-:Y:S01]  /*b9c0*/  @!P3 SYNCS.ARRIVE.TRANS64.RED.A1T0 RZ, [R87+URZ], RZ ;  /* 0x000000ff57ffb9a7 */ /* 0x0003e2000810043f */
[----:B------:R-:W-:-:S04]  /*b9d0*/  ISETP.NE.AND P3, PT, R213, 0x2, PT ;  /* 0x00000002d500780c */ /* 0x000fc80003f65270 */
[----:B0--34-:R-:W-:Y:S02]  /*b9e0*/  SEL R12, RZ, 0x1, P3 ;  /* 0x00000001ff0c7807 */ /* 0x019fe40001800000 */
[----:B------:R-:W-:Y:S02]  /*b9f0*/  SEL R213, R213, RZ, P3 ;  /* 0x000000ffd5d57207 */ /* 0x000fe40001800000 */
[----:B------:R-:W-:Y:S01]  /*ba00*/  LOP3.LUT R225, R225, R12, RZ, 0x3c, !PT ;  /* 0x0000000ce1e17212 */ /* 0x000fe200078e3cff */
[----:B-1----:R-:W-:Y:S06]  /*ba10*/  @P4 BRA `(.L_x_561) ;  /* 0xffffff7400684947 */ /* 0x002fec000383ffff */
.L_x_440:
[----:B------:R-:W-:Y:S01]  /*ba20*/  BSSY B0, `(.L_x_562) ;  /* 0x0000005000007945 */ /* 0x000fe20003800000 */
[----:B------:R-:W-:-:S03]  /*ba30*/  IMAD.MOV.U32 R3, RZ, RZ, RZ ;  /* 0x000000ffff037224 */ /* 0x000fc600078e00ff */
[----:B------:R-:W-:Y:S05]  /*ba40*/  @P0 BRA `(.L_x_563) ;  /* 0x0000000000080947 */ /* 0x000fea0003800000 */
[----:B------:R-:W0:Y:S02]  /*ba50*/  FENCE.VIEW.ASYNC.G ;  /* 0x00000000000073c6 */ /* 0x000e240000000100 */
[----:B0-----:R-:W-:Y:S06]  /*ba60*/  BAR.ARV 0xc, 0x180 ;  /* 0x0306000000007b1d */ /* 0x001fec0000002000 */
.L_x_563:
[----:B------:R-:W-:Y:S05]  /*ba70*/  BSYNC B0 ;  /* 0x0000000000007941 */ /* 0x000fea0003800000 */
.L_x_562:
[----:B------:R-:W-:Y:S01]  /*ba80*/  LOP3.LUT P0, RZ, R18, 0x2, RZ, 0xc0, !PT ;  /* 0x0000000212ff7812 */ /* 0x000fe2000780c0ff */
[----:B------:R-:W-:-:S12]  /*ba90*/  BSSY B0, `(.L_x_564) ;  /* 0x0000020000007945 */ /* 0x000fd80003800000 */
[----:B------:R-:W-:Y:S05]  /*baa0*/  @!P0 BRA `(.L_x_565) ;  /* 0x0000000000788947 */ /* 0x000fea0003800000 */
[----:B------:R-:W3:Y:S01]  /*bab0*/  LDL R0, [R1+0x74] ;  /* 0x0000740001007983 */ /* 0x000ee20000100800 */
[----:B------:R-:W-:Y:S01]  /*bac0*/  ULDC UR4, c[0x0][0x9f0] ;  /* 0x00027c0000047ab9 */ /* 0x000fe20000000800 */
[----:B---3--:R-:W-:-:S04]  /*bad0*/  ISETP.NE.AND P0, PT, R0, RZ, PT ;  /* 0x000000ff0000720c */ /* 0x008fc80003f05270 */
        /* <DEDUP_REMOVED lines=11> */
[----:B------:R-:W-:Y:S01]  /*bb90*/  ISETP.GE.AND P2, PT, R0, RZ, PT ;  /* 0x000000ff0000720c */ /* 0x000fe20003f46270 */
[----:B0-----:R-:W-:Y:S01]  /*bba0*/  IMAD.MOV.U32 R2, RZ, RZ, RZ ;  /* 0x000000ffff027224 */ /* 0x001fe200078e00ff */
[----:B-1----:R-:W-:-:S05]  /*bbb0*/  IADD3 R6, RZ, -R3, RZ ;  /* 0x80000003ff067210 */ /* 0x002fca0007ffe0ff */
[----:B------:R-:W-:-:S04]  /*bbc0*/  IMAD R7, R6, R5, RZ ;  /* 0x0000000506077224 */ /* 0x000fc800078e02ff */
[----:B------:R-:W-:-:S04]  /*bbd0*/  IMAD.HI.U32 R3, R3, R7, R2 ;  /* 0x0000000703037227 */ /* 0x000fc800078e0002 */
[----:B------:R-:W-:Y:S02]  /*bbe0*/  IMAD.MOV.U32 R2, RZ, RZ, R8 ;  /* 0x000000ffff027224 */ /* 0x000fe400078e0008 */
[----:B------:R-:W-:-:S04]  /*bbf0*/  IMAD.HI.U32 R3, R3, R4, RZ ;  /* 0x0000000403037227 */ /* 0x000fc800078e00ff */
[----:B------:R-:W-:-:S05]  /*bc00*/  IMAD R2, R3, R2, R4 ;  /* 0x0000000203027224 */ /* 0x000fca00078e0204 */
[----:B------:R-:W-:-:S13]  /*bc10*/  ISETP.GT.U32.AND P1, PT, R5, R2, PT ;  /* 0x000000020500720c */ /* 0x000fda0003f24070 */
[-C--:B------:R-:W-:Y:S01]  /*bc20*/  @!P1 IADD3 R2, R2, -R5.reuse, RZ ;  /* 0x8000000502029210 */ /* 0x080fe20007ffe0ff */
[----:B------:R-:W-:Y:S01]  /*bc30*/  @!P1 VIADD R3, R3, 0x1 ;  /* 0x0000000103039836 */ /* 0x000fe20000000000 */
[----:B------:R-:W-:Y:S02]  /*bc40*/  ISETP.NE.AND P1, PT, R9, RZ, PT ;  /* 0x000000ff0900720c */ /* 0x000fe40003f25270 */
[----:B------:R-:W-:-:S13]  /*bc50*/  ISETP.GE.U32.AND P0, PT, R2, R5, PT ;  /* 0x000000050200720c */ /* 0x000fda0003f06070 */
[----:B------:R-:W-:-:S04]  /*bc60*/  @P0 VIADD R3, R3, 0x1 ;  /* 0x0000000103030836 */ /* 0x000fc80000000000 */
[----:B------:R-:W-:Y:S01]  /*bc70*/  @!P2 IMAD.MOV R3, RZ, RZ, -R3 ;  /* 0x000000ffff03a224 */ /* 0x000fe200078e0a03 */
[----:B------:R-:W-:-:S07]  /*bc80*/  @!P1 LOP3.LUT R3, RZ, R9, RZ, 0x33, !PT ;  /* 0x00000009ff039212 */ /* 0x000fce00078e33ff */
.L_x_565:
[----:B------:R-:W-:Y:S05]  /*bc90*/  BSYNC B0 ;  /* 0x0000000000007941 */ /* 0x000fea0003800000 */
.L_x_564:
[----:B------:R-:W3:Y:S01]  /*bca0*/  LDL R0, [R1+0x8c] ;  /* 0x00008c0001007983 */ /* 0x000ee20000100800 */
[----:B------:R-:W-:Y:S02]  /*bcb0*/  PLOP3.LUT P0, PT, PT, PT, PT, 0x80, 0x0 ;  /* 0x000000000000781c */ /* 0x000fe40003f0f070 */
        /* <DEDUP_REMOVED lines=31> */
[----:B--2---:R-:W-:Y:S02]  /*beb0*/  CS2R R80, SRZ ;  /* 0x0000000000507805 */ /* 0x004fe4000001ff00 */
        /* <DEDUP_REMOVED lines=32> */
[----:B---3--:R-:W-:-:S05]  /*c0c0*/  IMAD R0, R0, R3, RZ ;  /* 0x0000000300007224 */ /* 0x008fca00078e02ff */
[----:B------:R0:W-:Y:S01]  /*c0d0*/  STL [R1+0x54], R0 ;  /* 0x0000540001007387 */ /* 0x0001e20000100800 */
[----:B------:R-:W-:Y:S02]  /*c0e0*/  VIADDMNMX R112, R0, R3, R130, PT ;  /* 0x0000000300707246 */ /* 0x000fe40003800182 */
[----:B------:R-:W-:Y:S02]  /*c0f0*/  CS2R R2, SRZ ;  /* 0x0000000000027805 */ /* 0x000fe4000001ff00 */
[----:B------:R-:W-:-:S13]  /*c100*/  ISETP.GT.AND P1, PT, R112, R0, PT ;  /* 0x000000007000720c */ /* 0x000fda0003f24270 */
[----:B0-----:R-:W-:Y:S05]  /*c110*/  @!P1 BRA `(.L_x_566) ;  /* 0x0000011c00489947 */ /* 0x001fea0003800000 */
[----:B------:R-:W2:Y:S02]  /*c120*/  LDL R0, [R1+0x11c] ;  /* 0x00011c0001007983 */ /* 0x000ea40000100800 */
[----:B--2---:R-:W-:Y:S02]  /*c130*/  R2UR UR4, R0 ;  /* 0x00000000000472ca */ /* 0x004fe400000e0000 */
[----:B------:R-:W0:Y:S11]  /*c140*/  S2R R0, SR_TID.X ;  /* 0x0000000000007919 */ /* 0x000e360000002100 */
[----:B------:R-:W-:-:S06]  /*c150*/  ULOP3.LUT UP0, URZ, UR4, 0x9f, URZ, 0xc0, !UPT ;  /* 0x0000009f043f7892 */ /* 0x000fcc000f80c03f */
[----:B------:R-:W-:Y:S02]  /*c160*/  PLOP3.LUT P0, PT, PT, PT, UP0, 0x80, 0x0 ;  /* 0x000000000000781c */ /* 0x000fe40003f0f008 */
[----:B0-----:R-:W-:-:S04]  /*c170*/  IADD3 R0, R0, -0x80, RZ ;  /* 0xffffff8000007810 */ /* 0x001fc80007ffe0ff */
[----:B------:R-:W-:-:S04]  /*c180*/  SHF.R.S32.HI R3, RZ, 0x1f, R0 ;  /* 0x0000001fff037819 */ /* 0x000fc80000011400 */
[----:B------:R-:W-:-:S04]  /*c190*/  LEA.HI R3, R3, R0, RZ, 0x7 ;  /* 0x0000000003037211 */ /* 0x000fc800078f38ff */
[----:B------:R-:W-:-:S06]  /*c1a0*/  SHF.R.S32.HI R0, RZ, 0x7, R3 ;  /* 0x00000007ff007819 */ /* 0x000fcc0000011403 */
[----:B------:R-:W0:Y:S02]  /*c1b0*/  SHFL.IDX PT, R0, R0, RZ, 0x1f ;  /* 0x00001fff00007589 */ /* 0x000e2400000e0000 */
[----:B0-----:R-:W-:-:S04]  /*c1c0*/  LEA.HI R2, R0, R0, RZ, 0x1 ;  /* 0x0000000000027211 */ /* 0x001fc800078f08ff */
[----:B------:R-:W-:-:S05]  /*c1d0*/  LOP3.LUT R3, R2, 0x1e, RZ, 0xc0, !PT ;  /* 0x0000001e02037812 */ /* 0x000fca00078ec0ff */
[----:B------:R-:W-:-:S05]  /*c1e0*/  IMAD.IADD R3, R0, 0x1, -R3 ;  /* 0x0000000100037824 */ /* 0x000fca00078e0a03 */
[----:B------:R-:W-:-:S04]  /*c1f0*/  LEA R3, R3, UR4, 0xd ;  /* 0x0000000403037c11 */ /* 0x000fc8000f8e68ff */
[----:B------:R-:W-:-:S04]  /*c200*/  SHF.R.U32.HI R2, RZ, 0x4, R3 ;  /* 0x00000004ff027819 */ /* 0x000fc80000011603 */
[----:B------:R-:W-:Y:S01]  /*c210*/  LOP3.LUT R2, R2, 0x3fff, RZ, 0xc0, !PT ;  /* 0x00003fff02027812 */ /* 0x000fe200078ec0ff */
[----:B------:R-:W-:Y:S06]  /*c220*/  @!P0 BRA `(.L_x_567) ;  /* 0x0000000000408947 */ /* 0x000fec0003800000 */
[----:B------:R-:W-:Y:S01]  /*c230*/  MOV R14, 0x0 ;  /* 0x00000000000e7802 */ /* 0x000fe20000000f00 */
[----:B------:R-:W-:Y:S01]  /*c240*/  ULDC.64 UR4, c[0x4][0x138] ;  /* 0x01004e0000047ab9 */ /* 0x000fe20000000a00 */
[----:B------:R-:W-:Y:S01]  /*c250*/  ULDC.64 UR6, c[0x4][0x140] ;  /* 0x0100500000067ab9 */ /* 0x000fe20000000a00 */
[----:B------:R-:W-:Y:S01]  /*c260*/  IMAD.U32 R4, RZ, RZ, UR4 ;  /* 0x00000004ff047e24 */ /* 0x000fe2000f8e00ff */
[----:B------:R-:W-:Y:S01]  /*c270*/  MOV R6, UR6 ;  /* 0x0000000600067c02 */ /* 0x000fe20008000f00 */
[----:B------:R-:W-:Y:S01]  /*c280*/  IMAD.U32 R5, RZ, RZ, UR5 ;  /* 0x00000005ff057e24 */ /* 0x000fe2000f8e00ff */
[----:B------:R-:W0:Y:S01]  /*c290*/  LDC.64 R14, c[0x4][R14] ;  /* 0x010000000e0e7b82 */ /* 0x000e220000000a00 */
[----:B------:R-:W-:Y:S01]  /*c2a0*/  ULDC.64 UR4, c[0x4][0xb8] ;  /* 0x01002e0000047ab9 */ /* 0x000fe20000000a00 */
[----:B------:R-:W-:Y:S01]  /*c2b0*/  IMAD.U32 R7, RZ, RZ, UR7 ;  /* 0x00000007ff077e24 */ /* 0x000fe2000f8e00ff */
[----:B------:R-:W-:Y:S01]  /*c2c0*/  MOV R8, 0x70 ;  /* 0x0000007000087802 */ /* 0x000fe20000000f00 */
[----:B------:R-:W-:-:S02]  /*c2d0*/  IMAD.U32 R10, RZ, RZ, UR4 ;  /* 0x00000004ff0a7e24 */ /* 0x000fc4000f8e00ff */
[----:B------:R-:W-:Y:S02]  /*c2e0*/  IMAD.U32 R11, RZ, RZ, UR5 ;  /* 0x00000005ff0b7e24 */ /* 0x000fe4000f8e00ff */
[----:B------:R-:W-:Y:S02]  /*c2f0*/  IMAD.MOV.U32 R12, RZ, RZ, 0x1 ;  /* 0x00000001ff0c7424 */ /* 0x000fe400078e00ff */
[----:B------:R-:W-:-:S07]  /*c300*/  IMAD.MOV.U32 R13, RZ, RZ, RZ ;  /* 0x000000ffff0d7224 */ /* 0x000fce00078e00ff */
[----:B------:R-:W-:-:S07]  /*c310*/  LEPC R20, `(.L_x_567) ;  /* 0x000000001014794e */ /* 0x000fce0000000000 */
[----:B0----5:R-:W-:Y:S05]  /*c320*/  CALL.ABS.NOINC R14 ;  /* 0x000000000e007343 */ /* 0x021fea0003c00000 */
.L_x_567:
[----:B------:R-:W-:Y:S02]  /*c330*/  ULDC UR4, c[0x0][0x3f4] ;  /* 0x0000fd0000047ab9 */ /* 0x000fe40000000800 */
[----:B------:R-:W-:-:S13]  /*c340*/  ISETP.LT.AND P0, PT, RZ, UR4, PT ;  /* 0x00000004ff007c0c */ /* 0x000fda000bf01270 */
[----:B------:R-:W-:Y:S05]  /*c350*/  @P0 BRA `(.L_x_568) ;  /* 0x0000000000400947 */ /* 0x000fea0003800000 */
[----:B------:R-:W2:Y:S02]  /*c360*/  LDL R20, [R1+0x84] ;  /* 0x0000840001147983 */ /* 0x000ea40000100800 */
[----:B--2---:R-:W-:-:S04]  /*c370*/  LEA.HI R0, R20, R20, RZ, 0x1 ;  /* 0x0000001414007211 */ /* 0x004fc800078f08ff */
[----:B------:R-:W-:-:S05]  /*c380*/  LOP3.LUT R0, R0, 0xfffffffe, RZ, 0xc0, !PT ;  /* 0xfffffffe00007812 */ /* 0x000fca00078ec0ff */
[----:B------:R-:W-:-:S05]  /*c390*/  IMAD.IADD R0, R20, 0x1, -R0 ;  /* 0x0000000114007824 */ /* 0x000fca00078e0a00 */
[----:B------:R-:W-:-:S04]  /*c3a0*/  SHF.L.U32 R0, R0, 0x1f, RZ ;  /* 0x0000001f00007819 */ /* 0x000fc800000006ff */
[----:B------:R0:W1:Y:S03]  /*c3b0*/  SYNCS.PHASECHK.TRANS64.TRYWAIT P0, [R23+URZ+0x38800], R0 ;  /* 0x03880000170075a7 */ /* 0x000066000800017f */
[----:B-1----:R-:W-:Y:S05]  /*c3c0*/  @!P0 NANOSLEEP.SYNCS 0x989680 ;  /* 0x009896800000895d */ /* 0x002fea0003900000 */
[----:B------:R-:W1:Y:S01]  /*c3d0*/  @!P0 SYNCS.PHASECHK.TRANS64 P0, [R23+URZ+0x38800], R0 ;  /* 0x03880000170085a7 */ /* 0x000e62000800007f */
[----:B------:R-:W-:Y:S04]  /*c3e0*/  BSSY B0, `(.L_x_569) ;  /* 0x0000006000007945 */ /* 0x000fe80003800000 */
[----:B-1----:R-:W-:Y:S05]  /*c3f0*/  @P0 BRA `(.L_x_570) ;  /* 0x0000000000100947 */ /* 0x002fea0003800000 */
.L_x_571:
[----:B-1----:R1:W2:Y:S02]  /*c400*/  SYNCS.PHASECHK.TRANS64.TRYWAIT P0, [R23+URZ+0x38800], R0 ;  /* 0x03880000170075a7 */ /* 0x0022a4000800017f */
[----:B--2---:R-:W-:Y:S05]  /*c410*/  @!P0 NANOSLEEP.SYNCS 0x989680 ;  /* 0x009896800000895d */ /* 0x004fea0003900000 */
[----:B------:R-:W2:Y:S02]  /*c420*/  @!P0 SYNCS.PHASECHK.TRANS64 P0, [R23+URZ+0x38800], R0 ;  /* 0x03880000170085a7 */ /* 0x000ea4000800007f */
[----:B--2---:R-:W-:Y:S05]  /*c430*/  @!P0 BRA `(.L_x_571) ;  /* 0xfffffffc00f08947 */ /* 0x004fea000383ffff */
.L_x_570:
[----:B------:R-:W-:Y:S05]  /*c440*/  BSYNC B0 ;  /* 0x0000000000007941 */ /* 0x000fea0003800000 */
.L_x_569:
[----:B------:R-:W-:Y:S05]  /*c450*/  BRA `(.L_x_572) ;  /* 0x0000006c00507947 */ /* 0x000fea0003800000 */
.L_x_568:
[----:B------:R-:W2:Y:S01]  /*c460*/  LDL R0, [R1+0x11c] ;  /* 0x00011c0001007983 */ /* 0x000ea20000100800 */
[----:B------:R-:W-:Y:S01]  /*c470*/  ULDC.64 UR4, c[0x0][0x3f8] ;  /* 0x0000fe0000047ab9 */ /* 0x000fe20000000a00 */
[----:B------:R-:W-:Y:S01]  /*c480*/  ULDC.64 UR6, c[0x0][0x408] ;  /* 0x0001020000067ab9 */ /* 0x000fe20000000a00 */
[----:B-----5:R-:W-:Y:S01]  /*c490*/  IMAD.WIDE.U32 R4, R127, UR4, RZ ;  /* 0x000000047f047c25 */ /* 0x020fe2000f8e00ff */
[----:B--2---:R-:W-:Y:S02]  /*c4a0*/  R2UR UR8, R0 ;  /* 0x00000000000872ca */ /* 0x004fe400000e0000 */
[----:B------:R-:W-:-:S05]  /*c4b0*/  SHF.R.S32.HI R0, RZ, 0x1f, R127 ;  /* 0x0000001fff007819 */ /* 0x000fca000001147f */
[C---:B------:R-:W-:Y:S02]  /*c4c0*/  IMAD R6, R0.reuse, UR4, RZ ;  /* 0x0000000400067c24 */ /* 0x040fe4000f8e02ff */
[----:B------:R-:W-:Y:S02]  /*c4d0*/  IMAD R0, R0, UR6, RZ ;  /* 0x0000000600007c24 */ /* 0x000fe4000f8e02ff */
[C---:B------:R-:W-:Y:S01]  /*c4e0*/  IMAD R3, R127.reuse, UR5, R6 ;  /* 0x000000057f037c24 */ /* 0x040fe2000f8e0206 */
[----:B------:R-:W-:Y:S01]  /*c4f0*/  ULDC.64 UR4, c[0x0][0x3e8] ;  /* 0x0000fa0000047ab9 */ /* 0x000fe20000000a00 */
[----:B------:R-:W-:Y:S01]  /*c500*/  ULOP3.LUT UP0, URZ, UR8, 0x3ff, URZ, 0xc0, !UPT ;  /* 0x000003ff083f7892 */ /* 0x000fe2000f80c03f */
[C---:B------:R-:W-:Y:S01]  /*c510*/  IMAD R29, R127.reuse, UR7, R0 ;  /* 0x000000077f1d7c24 */ /* 0x040fe2000f8e0200 */
[----:B------:R-:W-:Y:S01]  /*c520*/  LEA R28, P0, R4, UR4, 0x1 ;  /* 0x00000004041c7c11 */ /* 0x000fe2000f8008ff */
[----:B------:R-:W-:Y:S01]  /*c530*/  IMAD.WIDE.U32 R6, R127, UR6, RZ ;  /* 0x000000067f067c25 */ /* 0x000fe2000f8e00ff */
[----:B------:R-:W-:Y:S01]  /*c540*/  ULDC.64 UR6, c[0x0][0x400] ;  /* 0x0001000000067ab9 */ /* 0x000fe20000000a00 */
[----:B------:R-:W-:-:S02]  /*c550*/  IADD3 R3, R3, R5, RZ ;  /* 0x0000000503037210 */ /* 0x000fc40007ffe0ff */
[----:B------:R-:W-:Y:S01]  /*c560*/  PLOP3.LUT P2, PT, PT, PT, UP0, 0x80, 0x0 ;  /* 0x000000000000781c */ /* 0x000fe20003f4f008 */
[----:B------:R-:W-:Y:S01]  /*c570*/  IMAD.IADD R29, R29, 0x1, R7 ;  /* 0x000000011d1d7824 */ /* 0x000fe200078e0207 */
[----:B------:R-:W-:Y:S02]  /*c580*/  LEA R30, P1, R6, UR6, 0x1 ;  /* 0x00000006061e7c11 */ /* 0x000fe4000f8208ff */
[----:B------:R-:W-:Y:S02]  /*c590*/  LEA.HI.X R24, R4, UR5, R3, 0x1, P0 ;  /* 0x0000000504187c11 */ /* 0x000fe400080f0c03 */
[----:B------:R-:W-:-:S07]  /*c5a0*/  LEA.HI.X R29, R6, UR7, R29, 0x1, P1 ;  /* 0x00000007061d7c11 */ /* 0x000fce00088f0c1d */
[----:B------:R-:W-:Y:S05]  /*c5b0*/  @!P2 BRA `(.L_x_573) ;  /* 0x000000000040a947 */ /* 0x000fea0003800000 */
        /* <DEDUP_REMOVED lines=15> */
[----:B0-----:R-:W-:Y:S05]  /*c6b0*/  CALL.ABS.NOINC R14 ;  /* 0x000000000e007343 */ /* 0x001fea0003c00000 */
.L_x_573:
[----:B------:R-:W-:Y:S01]  /*c6c0*/  ULDC.U8 UR4, c[0x0][0x410] ;  /* 0x0001040000047ab9 */ /* 0x000fe20000000000 */
[----:B------:R-:W-:Y:S01]  /*c6d0*/  BSSY B0, `(.L_x_574) ;  /* 0x00006a4000007945 */ /* 0x000fe20003800000 */
[----:B------:R-:W-:Y:S01]  /*c6e0*/  ISETP.NE.AND P0, PT, RZ, UR4, PT ;  /* 0x00000004ff007c0c */ /* 0x000fe2000bf05270 */
[----:B------:R-:W-:-:S12]  /*c6f0*/  IMAD R8, R129, 0x80, R224 ;  /* 0x0000008081087824 */ /* 0x000fd800078e02e0 */
[----:B------:R-:W-:Y:S05]  /*c700*/  @!P0 BRA `(.L_x_575) ;  /* 0x0000003000c88947 */ /* 0x000fea0003800000 */
[----:B------:R-:W-:-:S03]  /*c710*/  UMOV UR4, 0xffffffff ;  /* 0xffffffff00047882 */ /* 0x000fc60000000000 */
[----:B------:R-:W-:Y:S05]  /*c720*/  BRA.DIV UR4, `(.L_x_576) ;  /* 0x000001e604487947 */ /* 0x000fea000b800000 */
[----:B------:R0:W1:Y:S04]  /*c730*/  SHFL.IDX PT, R0, R24, RZ, 0x181f ;  /* 0x00181fff18007589 */ /* 0x00006800000e0000 */
[----:B------:R0:W2:Y:S04]  /*c740*/  SHFL.IDX PT, R3, R28, RZ, 0x181f ;  /* 0x00181fff1c037589 */ /* 0x0000a800000e0000 */
[----:B------:R-:W3:Y:S04]  /*c750*/  SHFL.IDX PT, R29, R29, RZ, 0x181f ;  /* 0x00181fff1d1d7589 */ /* 0x000ee800000e0000 */
[----:B------:R0:W4:Y:S02]  /*c760*/  SHFL.IDX PT, R32, R30, RZ, 0x181f ;  /* 0x00181fff1e207589 */ /* 0x00012400000e0000 */
.L_x_855:
[----:B------:R-:W-:Y:S01]  /*c770*/  ULDC UR4, c[0x0][0x448] ;  /* 0x0001120000047ab9 */ /* 0x000fe20000000800 */
[----:B------:R-:W-:Y:S01]  /*c780*/  BSSY B1, `(.L_x_577) ;  /* 0x000003e000017945 */ /* 0x000fe20003800000 */
[----:B------:R-:W-:Y:S01]  /*c790*/  IMAD R33, R132, UR4, RZ ;  /* 0x0000000484217c24 */ /* 0x000fe2000f8e02ff */
[----:B------:R-:W-:Y:S02]  /*c7a0*/  CS2R R4, SRZ ;  /* 0x0000000000047805 */ /* 0x000fe4000001ff00 */
[----:B------:R-:W-:Y:S02]  /*c7b0*/  CS2R R10, SRZ ;  /* 0x00000000000a7805 */ /* 0x000fe4000001ff00 */
[----:B------:R-:W-:Y:S02]  /*c7c0*/  CS2R R12, SRZ ;  /* 0x00000000000c7805 */ /* 0x000fe4000001ff00 */
[----:B------:R-:W-:Y:S02]  /*c7d0*/  CS2R R20, SRZ ;  /* 0x0000000000147805 */ /* 0x000fe4000001ff00 */
[----:B------:R-:W-:Y:S01]  /*c7e0*/  ISETP.GE.AND P0, PT, R8, R33, PT ;  /* 0x000000210800720c */ /* 0x000fe20003f06270 */
[----:B------:R-:W-:Y:S01]  /*c7f0*/  IMAD R33, R129, -0x80, R33 ;  /* 0xffffff8081217824 */ /* 0x000fe200078e0221 */
[----:B0-----:R-:W-:-:S02]  /*c800*/  CS2R R30, SRZ ;  /* 0x00000000001e7805 */ /* 0x001fc4000001ff00 */
[----:B------:R-:W-:Y:S02]  /*c810*/  CS2R R6, SRZ ;  /* 0x0000000000067805 */ /* 0x000fe4000001ff00 */
[----:B------:R-:W-:Y:S02]  /*c820*/  CS2R R8, SRZ ;  /* 0x0000000000087805 */ /* 0x000fe4000001ff00 */
[----:B------:R-:W-:-:S05]  /*c830*/  CS2R R14, SRZ ;  /* 0x00000000000e7805 */ /* 0x000fca000001ff00 */
[----:B------:R-:W-:Y:S05]  /*c840*/  @P0 BRA `(.L_x_578) ;  /* 0x0000000000c40947 */ /* 0x000fea0003800000 */
[----:B------:R-:W-:Y:S01]  /*c850*/  ULDC UR4, c[0x0][0x3f4] ;  /* 0x0000fd0000047ab9 */ /* 0x000fe20000000800 */
[----:B------:R-:W-:Y:S01]  /*c860*/  SHF.R.S32.HI R4, RZ, 0x1f, R221 ;  /* 0x0000001fff047819 */ /* 0x000fe200000114dd */
[----:B------:R-:W-:Y:S01]  /*c870*/  IMAD.SHL.U32 R24, R220, 0x2, RZ ;  /* 0x00000002dc187824 */ /* 0x000fe200078e00ff */
[----:B------:R-:W-:Y:S02]  /*c880*/  ISETP.GE.AND P3, PT, R216, UR4, PT ;  /* 0x00000004d8007c0c */ /* 0x000fe4000bf66270 */
[----:B------:R-:W-:Y:S02]  /*c890*/  CS2R R20, SRZ ;  /* 0x0000000000147805 */ /* 0x000fe4000001ff00 */
[C---:B------:R-:W-:Y:S01]  /*c8a0*/  ISETP.GE.AND P2, PT, R221.reuse, UR4, PT ;  /* 0x00000004dd007c0c */ /* 0x040fe2000bf46270 */
[----:B------:R-:W-:Y:S01]  /*c8b0*/  ULDC.64 UR6, c[0x0][0x208] ;  /* 0x0000820000067ab9 */ /* 0x000fe20000000a00 */
[----:B------:R-:W-:Y:S01]  /*c8c0*/  ISETP.GE.AND P1, PT, R220, UR4, PT ;  /* 0x00000004dc007c0c */ /* 0x000fe2000bf26270 */
[----:B------:R-:W-:Y:S01]  /*c8d0*/  IMAD.SHL.U32 R28, R222, 0x2, RZ ;  /* 0x00000002de1c7824 */ /* 0x000fe200078e00ff */
[----:B------:R-:W-:-:S02]  /*c8e0*/  SHF.L.U32 R6, R221, 0x1, RZ ;  /* 0x00000001dd067819 */ /* 0x000fc400000006ff */
[----:B------:R-:W-:Y:S02]  /*c8f0*/  CS2R R14, SRZ ;  /* 0x00000000000e7805 */ /* 0x000fe4000001ff00 */
[----:B------:R-:W-:Y:S02]  /*c900*/  SHF.R.S32.HI R9, RZ, 0x1f, R220 ;  /* 0x0000001fff097819 */ /* 0x000fe400000114dc */
[----:B------:R-:W-:Y:S02]  /*c910*/  SHF.L.U64.HI R5, R221, 0x1, R4 ;  /* 0x00000001dd057819 */ /* 0x000fe40000010204 */
[----:B------:R-:W-:Y:S01]  /*c920*/  SHF.L.U64.HI R25, R220, 0x1, R9 ;  /* 0x00000001dc197819 */ /* 0x000fe20000010209 */
[----:B---3--:R-:W-:Y:S01]  /*c930*/  @!P3 IMAD.MOV.U32 R13, RZ, RZ, R29 ;  /* 0x000000ffff0db224 */ /* 0x008fe200078e001d */
[----:B----4-:R-:W-:Y:S01]  /*c940*/  @!P3 MOV R12, R32 ;  /* 0x00000020000cb202 */ /* 0x010fe20000000f00 */
[----:B--2---:R-:W-:Y:S01]  /*c950*/  @!P3 IMAD.MOV.U32 R8, RZ, RZ, R3 ;  /* 0x000000ffff08b224 */ /* 0x004fe200078e0003 */
[----:B------:R-:W-:Y:S01]  /*c960*/  @!P2 IADD3 R10, P4, R3, R6, RZ ;  /* 0x00000006030aa210 */ /* 0x000fe20007f9e0ff */
[----:B-1----:R-:W-:Y:S01]  /*c970*/  @!P3 IMAD.MOV.U32 R9, RZ, RZ, R0 ;  /* 0x000000ffff09b224 */ /* 0x002fe200078e0000 */
[----:B------:R-:W-:Y:S01]  /*c980*/  ISETP.GE.AND P0, PT, R222, UR4, PT ;  /* 0x00000004de007c0c */ /* 0x000fe2000bf06270 */
[----:B------:R-:W-:Y:S01]  /*c990*/  @!P3 IMAD.WIDE R30, R216, 0x2, R12 ;  /* 0x00000002d81eb825 */ /* 0x000fe200078e020c */
[----:B------:R-:W-:-:S02]  /*c9a0*/  CS2R R12, SRZ ;  /* 0x00000000000c7805 */ /* 0x000fc4000001ff00 */
[----:B------:R-:W-:Y:S01]  /*c9b0*/  SHF.R.S32.HI R7, RZ, 0x1f, R222 ;  /* 0x0000001fff077819 */ /* 0x000fe200000114de */
[----:B------:R-:W-:Y:S01]  /*c9c0*/  @!P2 IMAD.X R11, R0, 0x1, R5, P4 ;  /* 0x00000001000ba824 */ /* 0x000fe200020e0605 */
[----:B------:R-:W-:Y:S01]  /*c9d0*/  @!P2 IADD3 R6, P6, R32, R6, RZ ;  /* 0x000000062006a210 */ /* 0x000fe20007fde0ff */
[----:B------:R-:W-:Y:S01]  /*c9e0*/  @!P3 IMAD.WIDE R8, R216, 0x2, R8 ;  /* 0x00000002d808b825 */ /* 0x000fe200078e0208 */
[-C--:B------:R-:W-:Y:S01]  /*c9f0*/  @!P1 IADD3 R4, P5, R3, R24.reuse, RZ ;  /* 0x0000001803049210 */ /* 0x080fe20007fbe0ff */
[----:B------:R-:W5:Y:S01]  /*ca00*/  @!P3 LD.E.64 R14, desc[UR6][R30.64] ;  /* 0x000000061e0eb980 */ /* 0x000f62000c101b00 */
[----:B------:R-:W-:Y:S02]  /*ca10*/  SHF.L.U64.HI R34, R222, 0x1, R7 ;  /* 0x00000001de227819 */ /* 0x000fe40000010207 */
[----:B------:R-:W-:Y:S01]  /*ca20*/  @!P2 IADD3.X R7, R29, R5, RZ, P6, !PT ;  /* 0x000000051d07a210 */ /* 0x000fe200037fe4ff */
[----:B------:R0:W5:Y:S01]  /*ca30*/  @!P3 LD.E.64 R20, desc[UR6][R8.64] ;  /* 0x000000060814b980 */ /* 0x000162000c101b00 */
[----:B------:R-:W-:Y:S01]  /*ca40*/  @!P1 IMAD.X R5, R0, 0x1, R25, P5 ;  /* 0x0000000100059824 */ /* 0x000fe200028e0619 */
[----:B------:R-:W-:-:S02]  /*ca50*/  @!P1 IADD3 R24, P4, R32, R24, RZ ;  /* 0x0000001820189210 */ /* 0x000fc40007f9e0ff */
[----:B------:R1:W5:Y:S01]  /*ca60*/  @!P2 LD.E.64 R12, desc[UR6][R10.64] ;  /* 0x000000060a0ca980 */ /* 0x000362000c101b00 */
[-C--:B------:R-:W-:Y:S02]  /*ca70*/  @!P0 IADD3 R26, P6, R3, R28.reuse, RZ ;  /* 0x0000001c031a8210 */ /* 0x080fe40007fde0ff */
[----:B------:R-:W-:Y:S01]  /*ca80*/  @!P0 IADD3 R28, P5, R32, R28, RZ ;  /* 0x0000001c201c8210 */ /* 0x000fe20007fbe0ff */
[C---:B------:R-:W-:Y:S01]  /*ca90*/  @!P1 IMAD.X R25, R29.reuse, 0x1, R25, P4 ;  /* 0x000000011d199824 */ /* 0x040fe200020e0619 */
[----:B0-----:R-:W-:Y:S02]  /*caa0*/  CS2R R8, SRZ ;  /* 0x0000000000087805 */ /* 0x001fe4000001ff00 */
[----:B------:R-:W-:Y:S01]  /*cab0*/  CS2R R30, SRZ ;  /* 0x00000000001e7805 */ /* 0x000fe2000001ff00 */
[----:B------:R-:W-:Y:S01]  /*cac0*/  @!P0 IMAD.X R27, R0, 0x1, R34, P6 ;  /* 0x00000001001b8824 */ /* 0x000fe200030e0622 */
[----:B------:R-:W-:Y:S02]  /*cad0*/  @!P0 IADD3.X R29, R29, R34, RZ, P5, !PT ;  /* 0x000000221d1d8210 */ /* 0x000fe40002ffe4ff */
[----:B-1----:R-:W-:Y:S01]  /*cae0*/  CS2R R10, SRZ ;  /* 0x00000000000a7805 */ /* 0x002fe2000001ff00 */
[----:B------:R0:W5:Y:S05]  /*caf0*/  @!P2 LD.E.64 R8, desc[UR6][R6.64] ;  /* 0x000000060608a980 */ /* 0x00016a000c101b00 */
[----:B------:R1:W5:Y:S04]  /*cb00*/  @!P1 LD.E.64 R10, desc[UR6][R4.64] ;  /* 0x00000006040a9980 */ /* 0x000368000c101b00 */
[----:B------:R2:W5:Y:S01]  /*cb10*/  @!P0 LD.E.64 R30, desc[UR6][R28.64] ;  /* 0x000000061c1e8980 */ /* 0x000562000c101b00 */
[----:B0-----:R-:W-:-:S02]  /*cb20*/  CS2R R6, SRZ ;  /* 0x0000000000067805 */ /* 0x001fc4000001ff00 */
[----:B-1----:R-:W-:-:S04]  /*cb30*/  CS2R R4, SRZ ;  /* 0x0000000000047805 */ /* 0x002fc8000001ff00 */
[----:B------:R2:W5:Y:S04]  /*cb40*/  @!P1 LD.E.64 R6, desc[UR6][R24.64] ;  /* 0x0000000618069980 */ /* 0x000568000c101b00 */
[----:B------:R2:W5:Y:S02]  /*cb50*/  @!P0 LD.E.64 R4, desc[UR6][R26.64] ;  /* 0x000000061a048980 */ /* 0x000564000c101b00 */
.L_x_578:
[----:B------:R-:W-:Y:S05]  /*cb60*/  BSYNC B1 ;  /* 0x0000000000017941 */ /* 0x000fea0003800000 */
.L_x_577:
[----:B--23--:R-:W1:Y:S01]  /*cb70*/  LDL R29, [R1+0x84] ;  /* 0x00008400011d7983 */ /* 0x00ce620000100800 */
[----:B-----5:R-:W-:Y:S01]  /*cb80*/  IMAD.MOV.U32 R3, RZ, RZ, R4 ;  /* 0x000000ffff037224 */ /* 0x020fe200078e0004 */
[----:B------:R-:W-:Y:S01]  /*cb90*/  SHF.R.U64 R40, R4, 0x10, R5 ;  /* 0x0000001004287819 */ /* 0x000fe20000001205 */
[----:B------:R-:W-:Y:S01]  /*cba0*/  IMAD.MOV.U32 R25, RZ, RZ, R20 ;  /* 0x000000ffff197224 */ /* 0x000fe200078e0014 */
[--C-:B------:R-:W-:Y:S01]  /*cbb0*/  SHF.R.U64 R26, R20, 0x10, R21.reuse ;  /* 0x00000010141a7819 */ /* 0x100fe20000001215 */
[--C-:B------:R-:W-:Y:S01]  /*cbc0*/  IMAD.MOV.U32 R24, RZ, RZ, R21.reuse ;  /* 0x000000ffff187224 */ /* 0x100fe200078e0015 */
[----:B------:R-:W-:Y:S01]  /*cbd0*/  SHF.R.U32.HI R35, RZ, 0x10, R21 ;  /* 0x00000010ff237819 */ /* 0x000fe20000011615 */
[----:B------:R-:W-:Y:S01]  /*cbe0*/  IMAD.MOV.U32 R20, RZ, RZ, R12 ;  /* 0x000000ffff147224 */ /* 0x000fe200078e000c */
[----:B------:R-:W-:Y:S01]  /*cbf0*/  MOV R21, R13 ;  /* 0x0000000d00157202 */ /* 0x000fe20000000f00 */
[----:B------:R-:W-:Y:S01]  /*cc00*/  IMAD.MOV.U32 R27, RZ, RZ, R14 ;  /* 0x000000ffff1b7224 */ /* 0x000fe200078e000e */
[--C-:B------:R-:W-:Y:S01]  /*cc10*/  SHF.R.U64 R36, R12, 0x10, R13.reuse ;  /* 0x000000100c247819 */ /* 0x100fe2000000120d */
[----:B------:R-:W-:Y:S01]  /*cc20*/  IMAD.MOV.U32 R12, RZ, RZ, R10 ;  /* 0x000000ffff0c7224 */ /* 0x000fe200078e000a */
[----:B------:R-:W-:Y:S01]  /*cc30*/  SHF.R.U32.HI R37, RZ, 0x10, R13 ;  /* 0x00000010ff257819 */ /* 0x000fe2000001160d */
[--C-:B------:R-:W-:Y:S01]  /*cc40*/  IMAD.MOV.U32 R13, RZ, RZ, R11.reuse ;  /* 0x000000ffff0d7224 */ /* 0x100fe200078e000b */
[----:B------:R-:W-:Y:S01]  /*cc50*/  SHF.R.U64 R38, R10, 0x10, R11 ;  /* 0x000000100a267819 */ /* 0x000fe2000000120b */
[--C-:B------:R-:W-:Y:S01]  /*cc60*/  IMAD.MOV.U32 R28, RZ, RZ, R15.reuse ;  /* 0x000000ffff1c7224 */ /* 0x100fe200078e000f */
[----:B------:R-:W-:Y:S01]  /*cc70*/  SHF.R.U64 R42, R14, 0x10, R15 ;  /* 0x000000100e2a7819 */ /* 0x000fe2000000120f */
[----:B------:R-:W-:Y:S01]  /*cc80*/  IMAD.MOV.U32 R14, RZ, RZ, R6 ;  /* 0x000000ffff0e7224 */ /* 0x000fe200078e0006 */
[----:B------:R-:W-:Y:S01]  /*cc90*/  MOV R10, R5 ;  /* 0x00000005000a7202 */ /* 0x000fe20000000f00 */
[----:B------:R-:W-:Y:S01]  /*cca0*/  IMAD.MOV.U32 R34, RZ, RZ, R9 ;  /* 0x000000ffff227224 */ /* 0x000fe200078e0009 */
[----:B------:R-:W-:Y:S01]  /*ccb0*/  SHF.R.U32.HI R41, RZ, 0x10, R5 ;  /* 0x00000010ff297819 */ /* 0x000fe20000011605 */
[----:B------:R-:W-:Y:S01]  /*ccc0*/  IMAD.MOV.U32 R5, RZ, RZ, R31 ;  /* 0x000000ffff057224 */ /* 0x000fe200078e001f */
[--C-:B------:R-:W-:Y:S01]  /*ccd0*/  SHF.R.U64 R44, R8, 0x10, R9.reuse ;  /* 0x00000010082c7819 */ /* 0x100fe20000001209 */
[----:B------:R-:W-:Y:S01]  /*cce0*/  BSSY B1, `(.L_x_579) ;  /* 0x0000022000017945 */ /* 0x000fe20003800000 */
[----:B------:R-:W-:-:S02]  /*ccf0*/  SHF.R.U32.HI R45, RZ, 0x10, R9 ;  /* 0x00000010ff2d7819 */ /* 0x000fc40000011609 */
[----:B------:R-:W-:Y:S02]  /*cd00*/  SHF.R.U64 R6, R6, 0x10, R7 ;  /* 0x0000001006067819 */ /* 0x000fe40000001207 */
[----:B------:R-:W-:Y:S02]  /*cd10*/  SHF.R.U32.HI R39, RZ, 0x10, R11 ;  /* 0x00000010ff277819 */ /* 0x000fe4000001160b */
[----:B------:R-:W-:Y:S02]  /*cd20*/  SHF.R.U32.HI R43, RZ, 0x10, R15 ;  /* 0x00000010ff2b7819 */ /* 0x000fe4000001160f */
[----:B----4-:R-:W-:Y:S02]  /*cd30*/  MOV R32, R8 ;  /* 0x0000000800207202 */ /* 0x010fe40000000f00 */
[----:B------:R-:W-:Y:S02]  /*cd40*/  MOV R9, R30 ;  /* 0x0000001e00097202 */ /* 0x000fe40000000f00 */
[----:B------:R-:W-:-:S02]  /*cd50*/  PRMT R11, R12, 0x5410, R13 ;  /* 0x000054100c0b7816 */ /* 0x000fc4000000000d */
[----:B------:R-:W-:Y:S02]  /*cd60*/  SHF.R.U64 R30, R30, 0x10, R31 ;  /* 0x000000101e1e7819 */ /* 0x000fe4000000121f */
[----:B------:R-:W-:Y:S02]  /*cd70*/  PRMT R25, R25, 0x5410, R24 ;  /* 0x0000541019197816 */ /* 0x000fe40000000018 */
[----:B------:R-:W-:Y:S02]  /*cd80*/  PRMT R15, R20, 0x5410, R21 ;  /* 0x00005410140f7816 */ /* 0x000fe40000000015 */
[----:B------:R-:W-:Y:S02]  /*cd90*/  PRMT R27, R27, 0x5410, R28 ;  /* 0x000054101b1b7816 */ /* 0x000fe4000000001c */
[----:B------:R-:W-:Y:S02]  /*cda0*/  SHF.R.U32.HI R31, RZ, 0x10, R31 ;  /* 0x00000010ff1f7819 */ /* 0x000fe4000001161f */
[----:B------:R-:W-:-:S02]  /*cdb0*/  PRMT R26, R26, 0x5410, R35 ;  /* 0x000054101a1a7816 */ /* 0x000fc40000000023 */
[----:B------:R-:W-:Y:S02]  /*cdc0*/  PRMT R20, R36, 0x5410, R37 ;  /* 0x0000541024147816 */ /* 0x000fe40000000025 */
[----:B------:R-:W-:Y:S02]  /*cdd0*/  PRMT R12, R38, 0x5410, R39 ;  /* 0x00005410260c7816 */ /* 0x000fe40000000027 */
[----:B------:R-:W-:Y:S02]  /*cde0*/  PRMT R3, R3, 0x5410, R10 ;  /* 0x0000541003037816 */ /* 0x000fe4000000000a */
[----:B------:R-:W-:Y:S02]  /*cdf0*/  PRMT R8, R40, 0x5410, R41 ;  /* 0x0000541028087816 */ /* 0x000fe40000000029 */
[----:B------:R-:W-:Y:S02]  /*ce00*/  PRMT R28, R42, 0x5410, R43 ;  /* 0x000054102a1c7816 */ /* 0x000fe4000000002b */
[----:B------:R-:W-:-:S02]  /*ce10*/  PRMT R21, R32, 0x5410, R34 ;  /* 0x0000541020157816 */ /* 0x000fc40000000022 */
[----:B------:R-:W-:Y:S02]  /*ce20*/  PRMT R24, R44, 0x5410, R45 ;  /* 0x000054102c187816 */ /* 0x000fe4000000002d */
[----:B------:R-:W-:Y:S02]  /*ce30*/  PRMT R9, R9, 0x5410, R5 ;  /* 0x0000541009097816 */ /* 0x000fe40000000005 */
[----:B-1----:R-:W-:-:S04]  /*ce40*/  LEA.HI R0, R29, R29, RZ, 0x1 ;  /* 0x0000001d1d007211 */ /* 0x002fc800078f08ff */
[----:B------:R-:W-:-:S05]  /*ce50*/  LOP3.LUT R0, R0, 0xfffffffe, RZ, 0xc0, !PT ;  /* 0xfffffffe00007812 */ /* 0x000fca00078ec0ff */
[----:B------:R-:W-:Y:S02]  /*ce60*/  IMAD.IADD R0, R29, 0x1, -R0 ;  /* 0x000000011d007824 */ /* 0x000fe400078e0a00 */
[--C-:B------:R-:W-:Y:S01]  /*ce70*/  IMAD.MOV.U32 R29, RZ, RZ, R7.reuse ;  /* 0x000000ffff1d7224 */ /* 0x100fe200078e0007 */
[----:B------:R-:W-:Y:S02]  /*ce80*/  SHF.R.U32.HI R7, RZ, 0x10, R7 ;  /* 0x00000010ff077819 */ /* 0x000fe40000011607 */
[----:B------:R-:W-:Y:S02]  /*ce90*/  SHF.L.U32 R4, R0, 0x1f, RZ ;  /* 0x0000001f00047819 */ /* 0x000fe400000006ff */
[----:B------:R-:W-:Y:S02]  /*cea0*/  VIMNMX R0, R33, 0x80, PT ;  /* 0x0000008021007848 */ /* 0x000fe40003fe0100 */
[----:B------:R-:W0:Y:S01]  /*ceb0*/  SYNCS.PHASECHK.TRANS64.TRYWAIT P0, [R23+URZ+0x38800], R4 ;  /* 0x03880004170075a7 */ /* 0x000e22000800017f */
[----:B------:R-:W-:-:S02]  /*cec0*/  PRMT R13, R14, 0x5410, R29 ;  /* 0x000054100e0d7816 */ /* 0x000fc4000000001d */
[----:B------:R-:W-:Y:S02]  /*ced0*/  ISETP.GE.AND P1, PT, R224, R0, PT ;  /* 0x00000000e000720c */ /* 0x000fe40003f26270 */
[----:B------:R-:W-:Y:S01]  /*cee0*/  PRMT R14, R6, 0x5410, R7 ;  /* 0x00005410060e7816 */ /* 0x000fe20000000007 */
[----:B0-----:R-:W-:Y:S10]  /*cef0*/  @!P0 BRA `(.L_x_580) ;  /* 0x000001dc00c88947 */ /* 0x001ff40003800000 */
.L_x_856:
[----:B------:R-:W-:Y:S05]  /*cf00*/  BSYNC B1 ;  /* 0x0000000000017941 */ /* 0x000fea0003800000 */
.L_x_579:
[----:B------:R-:W-:Y:S01]  /*cf10*/  BSSY B1, `(.L_x_581) ;  /* 0x00000ab000017945 */ /* 0x000fe20003800000 */
[----:B------:R-:W-:-:S03]  /*cf20*/  PRMT R10, R30, 0x5410, R31 ;  /* 0x000054101e0a7816 */ /* 0x000fc6000000001f */
[----:B------:R-:W-:Y:S05]  /*cf30*/  @P1 BRA `(.L_x_582) ;  /* 0x0000000800a01947 */ /* 0x000fea0003800000 */
[----:B------:R1:W5:Y:S01]  /*cf40*/  LDL R41, [R1+0x68] ;  /* 0x0000680001297983 */ /* 0x0003620000100800 */
[----:B------:R-:W2:Y:S01]  /*cf50*/  LDC R5, c[0x0][0x3f4] ;  /* 0x0000fd00ff057b82 */ /* 0x000ea20000000800 */
[----:B------:R-:W-:Y:S01]  /*cf60*/  BSSY B2, `(.L_x_583) ;  /* 0x000002c000027945 */ /* 0x000fe20003800000 */
[-C--:B--2---:R-:W-:Y:S02]  /*cf70*/  ISETP.GE.AND P0, PT, R216, R5.reuse, PT ;  /* 0x00000005d800720c */ /* 0x084fe40003f06270 */
[-C--:B------:R-:W-:Y:S02]  /*cf80*/  ISETP.GE.AND P1, PT, R221, R5.reuse, PT ;  /* 0x00000005dd00720c */ /* 0x080fe40003f26270 */
[-C--:B------:R-:W-:Y:S02]  /*cf90*/  ISETP.GE.AND P2, PT, R220, R5.reuse, PT ;  /* 0x00000005dc00720c */ /* 0x080fe40003f46270 */
[----:B------:R-:W-:-:S07]  /*cfa0*/  ISETP.GE.AND P3, PT, R222, R5, PT ;  /* 0x00000005de00720c */ /* 0x000fce0003f66270 */
[----:B-1----:R-:W-:Y:S06]  /*cfb0*/  @P0 BRA `(.L_x_584) ;  /* 0x0000000000980947 */ /* 0x002fec0003800000 */
[----:B0----5:R-:W0:Y:S01]  /*cfc0*/  LDS.128 R4, [R41] ;  /* 0x0000000029047984 */ /* 0x021e220000000c00 */
[----:B------:R-:W-:Y:S02]  /*cfd0*/  HADD2.F32 R35, -RZ, R27.H0_H0 ;  /* 0x2000001bff237230 */ /* 0x000fe40000004100 */
[----:B------:R-:W-:Y:S02]  /*cfe0*/  HADD2.F32 R33, -RZ, R25.H0_H0 ;  /* 0x20000019ff217230 */ /* 0x000fe40000004100 */
[----:B------:R-:W-:Y:S02]  /*cff0*/  HADD2.F32 R34, -RZ, R26.H0_H0 ;  /* 0x2000001aff227230 */ /* 0x000fe40000004100 */
[----:B------:R-:W-:Y:S02]  /*d000*/  HADD2.F32 R36, -RZ, R28.H0_H0 ;  /* 0x2000001cff247230 */ /* 0x000fe40000004100 */
[--C-:B0-----:R-:W-:Y:S02]  /*d010*/  HADD2.F32 R29, -RZ, R4.reuse.H0_H0 ;  /* 0x20000004ff1d7230 */ /* 0x101fe40000004100 */
[----:B------:R-:W-:-:S02]  /*d020*/  HADD2.F32 R4, -RZ, R4.H1_H1 ;  /* 0x30000004ff047230 */ /* 0x000fc40000004100 */
[--C-:B------:R-:W-:Y:S02]  /*d030*/  HADD2.F32 R30, -RZ, R5.reuse.H0_H0 ;  /* 0x20000005ff1e7230 */ /* 0x100fe40000004100 */
[----:B------:R-:W-:Y:S02]  /*d040*/  HADD2.F32 R5, -RZ, R5.H1_H1 ;  /* 0x30000005ff057230 */ /* 0x000fe40000004100 */
[C---:B------:R-:W-:Y:S01]  /*d050*/  FMUL.FTZ R38, R4.reuse, R35 ;  /* 0x0000002304267220 */ /* 0x040fe20000410000 */
[-C--:B------:R-:W-:Y:S01]  /*d060*/  FMUL.FTZ R4, R4, R33.reuse ;  /* 0x0000002104047220 */ /* 0x080fe20000410000 */
[--C-:B------:R-:W-:Y:S02]  /*d070*/  HADD2.F32 R31, -RZ, R6.reuse.H0_H0 ;  /* 0x20000006ff1f7230 */ /* 0x100fe40000004100 */
[----:B------:R-:W-:Y:S02]  /*d080*/  HADD2.F32 R32, -RZ, R7.H0_H0 ;  /* 0x20000007ff207230 */ /* 0x000fe40000004100 */
[----:B------:R-:W-:Y:S01]  /*d090*/  FMUL.FTZ R37, R5, R36 ;  /* 0x0000002405257220 */ /* 0x000fe20000410000 */
[C---:B------:R-:W-:Y:S01]  /*d0a0*/  FFMA.FTZ R38, R29.reuse, R33, -R38 ;  /* 0x000000211d267223 */ /* 0x040fe20000010826 */
[----:B------:R-:W-:Y:S01]  /*d0b0*/  FFMA.FTZ R35, R29, R35, R4 ;  /* 0x000000231d237223 */ /* 0x000fe20000010004 */
[----:B------:R-:W-:Y:S01]  /*d0c0*/  FMUL.FTZ R39, R5, R34 ;  /* 0x0000002205277220 */ /* 0x000fe20000410000 */
[----:B------:R-:W-:-:S02]  /*d0d0*/  HADD2.F32 R6, -RZ, R6.H1_H1 ;  /* 0x30000006ff067230 */ /* 0x000fc40000004100 */
[C---:B------:R-:W-:Y:S01]  /*d0e0*/  FFMA.FTZ R37, R30.reuse, R34, -R37 ;  /* 0x000000221e257223 */ /* 0x040fe20000010825 */
[----:B------:R-:W-:Y:S02]  /*d0f0*/  HADD2.F32 R7, -RZ, R7.H1_H1 ;  /* 0x30000007ff077230 */ /* 0x000fe40000004100 */
[----:B------:R-:W-:Y:S01]  /*d100*/  FFMA.FTZ R30, R30, R36, R39 ;  /* 0x000000241e1e7223 */ /* 0x000fe20000010027 */
[----:B------:R-:W-:Y:S02]  /*d110*/  HADD2.F32 R29, -RZ, R27.H1_H1 ;  /* 0x3000001bff1d7230 */ /* 0x000fe40000004100 */
[----:B------:R-:W-:Y:S02]  /*d120*/  HADD2.F32 R4, -RZ, R25.H1_H1 ;  /* 0x30000019ff047230 */ /* 0x000fe40000004100 */
[----:B------:R-:W-:Y:S02]  /*d130*/  HADD2.F32 R33, -RZ, R28.H1_H1 ;  /* 0x3000001cff217230 */ /* 0x000fe40000004100 */
[----:B------:R-:W-:Y:S01]  /*d140*/  FMUL.FTZ R34, R6, R29 ;  /* 0x0000001d06227220 */ /* 0x000fe20000410000 */
[----:B------:R-:W-:-:S02]  /*d150*/  HADD2.F32 R5, -RZ, R26.H1_H1 ;  /* 0x3000001aff057230 */ /* 0x000fc40000004100 */
[-C--:B------:R-:W-:Y:S01]  /*d160*/  FMUL.FTZ R36, R6, R4.reuse ;  /* 0x0000000406247220 */ /* 0x080fe20000410000 */
[----:B------:R-:W-:Y:S01]  /*d170*/  FMUL.FTZ R39, R7, R33 ;  /* 0x0000002107277220 */ /* 0x000fe20000410000 */
[----:B------:R-:W-:Y:S01]  /*d180*/  FFMA.FTZ R6, R31, R4, -R34 ;  /* 0x000000041f067223 */ /* 0x000fe20000010822 */
[----:B------:R-:W-:Y:S01]  /*d190*/  FMUL.FTZ R40, R7, R5 ;  /* 0x0000000507287220 */ /* 0x000fe20000410000 */
[----:B------:R-:W-:Y:S01]  /*d1a0*/  FFMA.FTZ R29, R31, R29, R36 ;  /* 0x0000001d1f1d7223 */ /* 0x000fe20000010024 */
[C---:B------:R-:W-:Y:S01]  /*d1b0*/  FFMA.FTZ R7, R32.reuse, R5, -R39 ;  /* 0x0000000520077223 */ /* 0x040fe20000010827 */
[----:B------:R-:W-:Y:S01]  /*d1c0*/  F2FP.F16.F32.PACK_AB R4, R35, R38 ;  /* 0x000000262304723e */ /* 0x000fe200000000ff */
[----:B------:R-:W-:Y:S01]  /*d1d0*/  FFMA.FTZ R40, R32, R33, R40 ;  /* 0x0000002120287223 */ /* 0x000fe20000010028 */
[----:B------:R-:W-:Y:S02]  /*d1e0*/  F2FP.F16.F32.PACK_AB R5, R30, R37 ;  /* 0x000000251e05723e */ /* 0x000fe400000000ff */
[----:B------:R-:W-:-:S02]  /*d1f0*/  F2FP.F16.F32.PACK_AB R6, R29, R6 ;  /* 0x000000061d06723e */ /* 0x000fc400000000ff */
[----:B------:R-:W-:-:S05]  /*d200*/  F2FP.F16.F32.PACK_AB R7, R40, R7 ;  /* 0x000000072807723e */ /* 0x000fca00000000ff */
[----:B------:R1:W-:Y:S02]  /*d210*/  STS.128 [R41], R4 ;  /* 0x0000000429007388 */ /* 0x0003e40000000c00 */
.L_x_584:
[----:B------:R-:W-:Y:S05]  /*d220*/  BSYNC B2 ;  /* 0x0000000000027941 */ /* 0x000fea0003800000 */
.L_x_583:
[----:B------:R-:W-:Y:S04]  /*d230*/  BSSY B2, `(.L_x_585) ;  /* 0x0000028000027945 */ /* 0x000fe80003800000 */
[----:B------:R-:W-:Y:S05]  /*d240*/  @P1 BRA `(.L_x_586) ;  /* 0x0000000000981947 */ /* 0x000fea0003800000 */
[----:B01---5:R-:W0:Y:S01]  /*d250*/  LDS.128 R4, [R41+0x4000] ;  /* 0x0040000029047984 */ /* 0x023e220000000c00 */
        /* <DEDUP_REMOVED lines=36> */
[----:B------:R2:W-:Y:S02]  /*d4a0*/  STS.128 [R41+0x4000], R4 ;  /* 0x0040000429007388 */ /* 0x0005e40000000c00 */
.L_x_586:
[----:B------:R-:W-:Y:S05]  /*d4b0*/  BSYNC B2 ;  /* 0x0000000000027941 */ /* 0x000fea0003800000 */
.L_x_585:
[----:B------:R-:W-:Y:S04]  /*d4c0*/  BSSY B2, `(.L_x_587) ;  /* 0x0000028000027945 */ /* 0x000fe80003800000 */
[----:B------:R-:W-:Y:S05]  /*d4d0*/  @P2 BRA `(.L_x_588) ;  /* 0x0000000000982947 */ /* 0x000fea0003800000 */
[----:B012--5:R-:W0:Y:S01]  /*d4e0*/  LDS.128 R4, [R41+0x8000] ;  /* 0x0080000029047984 */ /* 0x027e220000000c00 */
        /* <DEDUP_REMOVED lines=37> */
.L_x_588:
[----:B------:R-:W-:Y:S05]  /*d740*/  BSYNC B2 ;  /* 0x0000000000027941 */ /* 0x000fea0003800000 */
.L_x_587:
[----:B------:R-:W-:Y:S05]  /*d750*/  @P3 BRA `(.L_x_582) ;  /* 0x0000000000983947 */ /* 0x000fea0003800000 */
[----:B0123-5:R-:W0:Y:S01]  /*d760*/  LDS.128 R4, [R41+0xc000] ;  /* 0x00c0000029047984 */ /* 0x02fe220000000c00 */
        /* <DEDUP_REMOVED lines=37> */
.L_x_582:
[----:B------:R-:W-:Y:S05]  /*d9c0*/  BSYNC B1 ;  /* 0x0000000000017941 */ /* 0x000fea0003800000 */
.L_x_581:
[----:B01234-:R-:W-:Y:S01]  /*d9d0*/  VIADD R4, R224, 0x20 ;  /* 0x00000020e0047836 */ /* 0x01ffe20000000000 */
[----:B------:R-:W-:Y:S04]  /*d9e0*/  BSSY B1, `(.L_x_589) ;  /* 0x00000ab000017945 */ /* 0x000fe80003800000 */
[----:B------:R-:W-:-:S13]  /*d9f0*/  ISETP.GE.AND P0, PT, R4, R0, PT ;  /* 0x000000000400720c */ /* 0x000fda0003f06270 */
[----:B------:R-:W-:Y:S05]  /*da00*/  @P0 BRA `(.L_x_590) ;  /* 0x0000000800a00947 */ /* 0x000fea0003800000 */
[----:B-----5:R0:W5:Y:S01]  /*da10*/  LDL R41, [R1+0x68] ;  /* 0x0000680001297983 */ /* 0x0201620000100800 */
[----:B------:R-:W1:Y:S01]  /*da20*/  LDC R5, c[0x0][0x3f4] ;  /* 0x0000fd00ff057b82 */ /* 0x000e620000000800 */
[----:B------:R-:W-:Y:S01]  /*da30*/  BSSY B2, `(.L_x_591) ;  /* 0x000002c000027945 */ /* 0x000fe20003800000 */
[-C--:B-1----:R-:W-:Y:S02]  /*da40*/  ISETP.GE.AND P0, PT, R216, R5.reuse, PT ;  /* 0x00000005d800720c */ /* 0x082fe40003f06270 */
[-C--:B------:R-:W-:Y:S02]  /*da50*/  ISETP.GE.AND P1, PT, R221, R5.reuse, PT ;  /* 0x00000005dd00720c */ /* 0x080fe40003f26270 */
[-C--:B------:R-:W-:Y:S02]  /*da60*/  ISETP.GE.AND P2, PT, R220, R5.reuse, PT ;  /* 0x00000005dc00720c */ /* 0x080fe40003f46270 */
[----:B------:R-:W-:-:S07]  /*da70*/  ISETP.GE.AND P3, PT, R222, R5, PT ;  /* 0x00000005de00720c */ /* 0x000fce0003f66270 */
[----:B0-----:R-:W-:Y:S06]  /*da80*/  @P0 BRA `(.L_x_592) ;  /* 0x0000000000980947 */ /* 0x001fec0003800000 */
[----:B-----5:R-:W0:Y:S01]  /*da90*/  LDS.128 R4, [R41+0x1000] ;  /* 0x0010000029047984 */ /* 0x020e220000000c00 */
[----:B------:R-:W-:Y:S02]  /*daa0*/  HADD2.F32 R37, -RZ, R27.H0_H0 ;  /* 0x2000001bff257230 */ /* 0x000fe40000004100 */
[----:B------:R-:W-:Y:S02]  /*dab0*/  HADD2.F32 R35, -RZ, R25.H0_H0 ;  /* 0x20000019ff237230 */ /* 0x000fe40000004100 */
[----:B------:R-:W-:Y:S02]  /*dac0*/  HADD2.F32 R40, -RZ, R28.H0_H0 ;  /* 0x2000001cff287230 */ /* 0x000fe40000004100 */
[----:B------:R-:W-:Y:S02]  /*dad0*/  HADD2.F32 R38, -RZ, R26.H0_H0 ;  /* 0x2000001aff267230 */ /* 0x000fe40000004100 */
[----:B------:R-:W-:Y:S02]  /*dae0*/  HADD2.F32 R39, -RZ, R27.H1_H1 ;  /* 0x3000001bff277230 */ /* 0x000fe40000004100 */
[----:B------:R-:W-:-:S02]  /*daf0*/  HADD2.F32 R42, -RZ, R28.H1_H1 ;  /* 0x3000001cff2a7230 */ /* 0x000fc40000004100 */
[--C-:B0-----:R-:W-:Y:S02]  /*db00*/  HADD2.F32 R29, -RZ, R4.reuse.H0_H0 ;  /* 0x20000004ff1d7230 */ /* 0x101fe40000004100 */
[----:B------:R-:W-:Y:S02]  /*db10*/  HADD2.F32 R4, -RZ, R4.H1_H1 ;  /* 0x30000004ff047230 */ /* 0x000fe40000004100 */
[--C-:B------:R-:W-:Y:S02]  /*db20*/  HADD2.F32 R30, -RZ, R5.reuse.H0_H0 ;  /* 0x20000005ff1e7230 */ /* 0x100fe40000004100 */
[----:B------:R-:W-:Y:S02]  /*db30*/  HADD2.F32 R5, -RZ, R5.H1_H1 ;  /* 0x30000005ff057230 */ /* 0x000fe40000004100 */
[-C--:B------:R-:W-:Y:S01]  /*db40*/  FMUL.FTZ R34, R37, R4.reuse ;  /* 0x0000000425227220 */ /* 0x080fe20000410000 */
[----:B------:R-:W-:Y:S01]  /*db50*/  FMUL.FTZ R36, R35, R4 ;  /* 0x0000000423247220 */ /* 0x000fe20000410000 */
[----:B------:R-:W-:-:S02]  /*db60*/  HADD2.F32 R31, -RZ, R6.H0_H0 ;  /* 0x20000006ff1f7230 */ /* 0x000fc40000004100 */
[----:B------:R-:W-:Y:S01]  /*db70*/  FMUL.FTZ R33, R40, R5 ;  /* 0x0000000528217220 */ /* 0x000fe20000410000 */
[----:B------:R-:W-:Y:S01]  /*db80*/  FFMA.FTZ R4, R35, R29, -R34 ;  /* 0x0000001d23047223 */ /* 0x000fe20000010822 */
[--C-:B------:R-:W-:Y:S02]  /*db90*/  HADD2.F32 R32, -RZ, R7.reuse.H0_H0 ;  /* 0x20000007ff207230 */ /* 0x100fe40000004100 */
[C---:B------:R-:W-:Y:S01]  /*dba0*/  FMUL.FTZ R35, R38.reuse, R5 ;  /* 0x0000000526237220 */ /* 0x040fe20000410000 */
[----:B------:R-:W-:Y:S02]  /*dbb0*/  HADD2.F32 R6, -RZ, R6.H1_H1 ;  /* 0x30000006ff067230 */ /* 0x000fe40000004100 */
[----:B------:R-:W-:Y:S01]  /*dbc0*/  FFMA.FTZ R29, R37, R29, R36 ;  /* 0x0000001d251d7223 */ /* 0x000fe20000010024 */
[----:B------:R-:W-:Y:S02]  /*dbd0*/  HADD2.F32 R7, -RZ, R7.H1_H1 ;  /* 0x30000007ff077230 */ /* 0x000fe40000004100 */
[----:B------:R-:W-:Y:S01]  /*dbe0*/  FFMA.FTZ R5, R38, R30, -R33 ;  /* 0x0000001e26057223 */ /* 0x000fe20000010821 */
[----:B------:R-:W-:-:S02]  /*dbf0*/  HADD2.F32 R37, -RZ, R25.H1_H1 ;  /* 0x30000019ff257230 */ /* 0x000fc40000004100 */
[----:B------:R-:W-:Y:S01]  /*dc00*/  FFMA.FTZ R30, R40, R30, R35 ;  /* 0x0000001e281e7223 */ /* 0x000fe20000010023 */
[----:B------:R-:W-:Y:S02]  /*dc10*/  HADD2.F32 R38, -RZ, R26.H1_H1 ;  /* 0x3000001aff267230 */ /* 0x000fe40000004100 */
[-C--:B------:R-:W-:Y:S01]  /*dc20*/  FMUL.FTZ R34, R39, R6.reuse ;  /* 0x0000000627227220 */ /* 0x080fe20000410000 */
[-C--:B------:R-:W-:Y:S01]  /*dc30*/  FMUL.FTZ R33, R42, R7.reuse ;  /* 0x000000072a217220 */ /* 0x080fe20000410000 */
[----:B------:R-:W-:Y:S01]  /*dc40*/  FMUL.FTZ R36, R37, R6 ;  /* 0x0000000625247220 */ /* 0x000fe20000410000 */
[----:B------:R-:W-:Y:S01]  /*dc50*/  F2FP.F16.F32.PACK_AB R4, R29, R4 ;  /* 0x000000041d04723e */ /* 0x000fe200000000ff */
[C---:B------:R-:W-:Y:S01]  /*dc60*/  FMUL.FTZ R35, R38.reuse, R7 ;  /* 0x0000000726237220 */ /* 0x040fe20000410000 */
[-C--:B------:R-:W-:Y:S01]  /*dc70*/  FFMA.FTZ R6, R37, R31.reuse, -R34 ;  /* 0x0000001f25067223 */ /* 0x080fe20000010822 */
[-C--:B------:R-:W-:Y:S01]  /*dc80*/  FFMA.FTZ R7, R38, R32.reuse, -R33 ;  /* 0x0000002026077223 */ /* 0x080fe20000010821 */
[----:B------:R-:W-:Y:S01]  /*dc90*/  FFMA.FTZ R31, R39, R31, R36 ;  /* 0x0000001f271f7223 */ /* 0x000fe20000010024 */
[----:B------:R-:W-:Y:S01]  /*dca0*/  FFMA.FTZ R32, R42, R32, R35 ;  /* 0x000000202a207223 */ /* 0x000fe20000010023 */
[----:B------:R-:W-:-:S03]  /*dcb0*/  F2FP.F16.F32.PACK_AB R5, R30, R5 ;  /* 0x000000051e05723e */ /* 0x000fc600000000ff */
[----:B------:R-:W-:Y:S02]  /*dcc0*/  F2FP.F16.F32.PACK_AB R6, R31, R6 ;  /* 0x000000061f06723e */ /* 0x000fe400000000ff */
[----:B------:R-:W-:-:S05]  /*dcd0*/  F2FP.F16.F32.PACK_AB R7, R32, R7 ;  /* 0x000000072007723e */ /* 0x000fca00000000ff */
[----:B------:R0:W-:Y:S02]  /*dce0*/  STS.128 [R41+0x1000], R4 ;  /* 0x0010000429007388 */ /* 0x0001e40000000c00 */
.L_x_592:
[----:B------:R-:W-:Y:S05]  /*dcf0*/  BSYNC B2 ;  /* 0x0000000000027941 */ /* 0x000fea0003800000 */
.L_x_591:
[----:B------:R-:W-:Y:S04]  /*dd00*/  BSSY B2, `(.L_x_593) ;  /* 0x0000028000027945 */ /* 0x000fe80003800000 */
[----:B------:R-:W-:Y:S05]  /*dd10*/  @P1 BRA `(.L_x_594) ;  /* 0x0000000000981947 */ /* 0x000fea0003800000 */
[----:B0----5:R-:W0:Y:S01]  /*dd20*/  LDS.128 R4, [R41+0x5000] ;  /* 0x0050000029047984 */ /* 0x021e220000000c00 */
        /* <DEDUP_REMOVED lines=37> */
.L_x_594:
[----:B------:R-:W-:Y:S05]  /*df80*/  BSYNC B2 ;  /* 0x0000000000027941 */ /* 0x000fea0003800000 */
.L_x_593:
[----:B------:R-:W-:Y:S04]  /*df90*/  BSSY B2, `(.L_x_595) ;  /* 0x0000028000027945 */ /* 0x000fe80003800000 */
[----:B------:R-:W-:Y:S05]  /*dfa0*/  @P2 BRA `(.L_x_596) ;  /* 0x0000000000982947 */ /* 0x000fea0003800000 */
[----:B01---5:R-:W0:Y:S01]  /*dfb0*/  LDS.128 R4, [R41+0x9000] ;  /* 0x0090000029047984 */ /* 0x023e220000000c00 */
        /* <DEDUP_REMOVED lines=37> */
.L_x_596:
[----:B------:R-:W-:Y:S05]  /*e210*/  BSYNC B2 ;  /* 0x0000000000027941 */ /* 0x000fea0003800000 */
.L_x_595:
[----:B------:R-:W-:Y:S05]  /*e220*/  @P3 BRA `(.L_x_590) ;  /* 0x0000000000983947 */ /* 0x000fea0003800000 */
[----:B012--5:R-:W0:Y:S01]  /*e230*/  LDS.128 R4, [R41+0xd000] ;  /* 0x00d0000029047984 */ /* 0x027e220000000c00 */
        /* <DEDUP_REMOVED lines=37> */
.L_x_590:
[----:B------:R-:W-:Y:S05]  /*e490*/  BSYNC B1 ;  /* 0x0000000000017941 */ /* 0x000fea0003800000 */
.L_x_589:
[----:B0123--:R-:W-:Y:S01]  /*e4a0*/  VIADD R4, R224, 0x40 ;  /* 0x00000040e0047836 */ /* 0x00ffe20000000000 */
        /* <DEDUP_REMOVED lines=49> */
.L_x_600:
[----:B------:R-:W-:Y:S05]  /*e7c0*/  BSYNC B2 ;  /* 0x0000000000027941 */ /* 0x000fea0003800000 */
.L_x_599:
        /* <DEDUP_REMOVED lines=40> */
.L_x_602:
[----:B------:R-:W-:Y:S05]  /*ea50*/  BSYNC B2 ;  /* 0x0000000000027941 */ /* 0x000fea0003800000 */
.L_x_601:
        /* <DEDUP_REMOVED lines=40> */
.L_x_604:
[----:B------:R-:W-:Y:S05]  /*ece0*/  BSYNC B2 ;  /* 0x0000000000027941 */ /* 0x000fea0003800000 */
.L_x_603:
        /* <DEDUP_REMOVED lines=39> */
.L_x_598:
[----:B------:R-:W-:Y:S05]  /*ef60*/  BSYNC B1 ;  /* 0x0000000000017941 */ /* 0x000fea0003800000 */
.L_x_597:
[----:B0123--:R-:W-:-:S04]  /*ef70*/  IADD3 R5, R224, 0x60, RZ ;  /* 0x00000060e0057810 */ /* 0x00ffc80007ffe0ff */
[----:B------:R-:W-:-:S13]  /*ef80*/  ISETP.GE.AND P0, PT, R5, R0, PT ;  /* 0x000000000500720c */ /* 0x000fda0003f06270 */
[----:B------:R-:W-:Y:S05]  /*ef90*/  @P0 BRA `(.L_x_605) ;  /* 0x00000040005c0947 */ /* 0x000fea0003800000 */
[----:B------:R0:W5:Y:S01]  /*efa0*/  LDL R38, [R1+0x68] ;  /* 0x0000680001267983 */ /* 0x0001620000100800 */
        /* <DEDUP_REMOVED lines=16> */
[-C--:B------:R-:W-:Y:S01]  /*f0b0*/  FMUL.FTZ R33, R36, R4.reuse ;  /* 0x0000000424217220 */ /* 0x080fe20000410000 */
[C---:B------:R-:W-:Y:S01]  /*f0c0*/  FMUL.FTZ R35, R34.reuse, R4 ;  /* 0x0000000422237220 */ /* 0x040fe20000410000 */
[----:B------:R-:W-:Y:S02]  /*f0d0*/  HADD2.F32 R30, -RZ, R6.H0_H0 ;  /* 0x20000006ff1e7230 */ /* 0x000fe40000004100 */
[-C--:B------:R-:W-:Y:S01]  /*f0e0*/  FMUL.FTZ R32, R39, R5.reuse ;  /* 0x0000000527207220 */ /* 0x080fe20000410000 */
[-C--:B------:R-:W-:Y:S01]  /*f0f0*/  FFMA.FTZ R4, R34, R0.reuse, -R33 ;  /* 0x0000000022047223 */ /* 0x080fe20000010821 */
[----:B------:R-:W-:Y:S01]  /*f100*/  FFMA.FTZ R35, R36, R0, R35 ;  /* 0x0000000024237223 */ /* 0x000fe20000010023 */
[----:B------:R-:W-:Y:S01]  /*f110*/  FMUL.FTZ R0, R37, R5 ;  /* 0x0000000525007220 */ /* 0x000fe20000410000 */
[----:B------:R-:W-:-:S02]  /*f120*/  HADD2.F32 R31, -RZ, R7.H0_H0 ;  /* 0x20000007ff1f7230 */ /* 0x000fc40000004100 */
[-C--:B------:R-:W-:Y:S01]  /*f130*/  FFMA.FTZ R5, R37, R29.reuse, -R32 ;  /* 0x0000001d25057223 */ /* 0x080fe20000010820 */
[----:B------:R-:W-:Y:S02]  /*f140*/  HADD2.F32 R6, -RZ, R6.H1_H1 ;  /* 0x30000006ff067230 */ /* 0x000fe40000004100 */
[----:B------:R-:W-:Y:S01]  /*f150*/  FFMA.FTZ R0, R39, R29, R0 ;  /* 0x0000001d27007223 */ /* 0x000fe20000010000 */
[----:B------:R-:W-:Y:S01]  /*f160*/  HADD2.F32 R7, -RZ, R7.H1_H1 ;  /* 0x30000007ff077230 */ /* 0x000fe20000004100 */
[----:B------:R-:W-:Y:S01]  /*f170*/  F2FP.F16.F32.PACK_AB R4, R35, R4 ;  /* 0x000000042304723e */ /* 0x000fe200000000ff */
[----:B------:R-:W-:Y:S02]  /*f180*/  HADD2.F32 R34, -RZ, R27.H1_H1 ;  /* 0x3000001bff227230 */ /* 0x000fe40000004100 */
[----:B------:R-:W-:Y:S01]  /*f190*/  HADD2.F32 R32, -RZ, R25.H1_H1 ;  /* 0x30000019ff207230 */ /* 0x000fe20000004100 */
[----:B------:R-:W-:Y:S01]  /*f1a0*/  F2FP.F16.F32.PACK_AB R5, R0, R5 ;  /* 0x000000050005723e */ /* 0x000fe200000000ff */
[----:B------:R-:W-:-:S02]  /*f1b0*/  HADD2.F32 R37, -RZ, R28.H1_H1 ;  /* 0x3000001cff257230 */ /* 0x000fc40000004100 */
[-C--:B------:R-:W-:Y:S01]  /*f1c0*/  FMUL.FTZ R25, R34, R6.reuse ;  /* 0x0000000622197220 */ /* 0x080fe20000410000 */
[----:B------:R-:W-:Y:S02]  /*f1d0*/  HADD2.F32 R33, -RZ, R26.H1_H1 ;  /* 0x3000001aff217230 */ /* 0x000fe40000004100 */
[C---:B------:R-:W-:Y:S01]  /*f1e0*/  FMUL.FTZ R27, R32.reuse, R6 ;  /* 0x00000006201b7220 */ /* 0x040fe20000410000 */
[-C--:B------:R-:W-:Y:S01]  /*f1f0*/  FMUL.FTZ R26, R37, R7.reuse ;  /* 0x00000007251a7220 */ /* 0x080fe20000410000 */
[-C--:B------:R-:W-:Y:S01]  /*f200*/  FFMA.FTZ R6, R32, R30.reuse, -R25 ;  /* 0x0000001e20067223 */ /* 0x080fe20000010819 */
[C---:B------:R-:W-:Y:S01]  /*f210*/  FMUL.FTZ R28, R33.reuse, R7 ;  /* 0x00000007211c7220 */ /* 0x040fe20000410000 */
[----:B------:R-:W-:Y:S01]  /*f220*/  FFMA.FTZ R27, R34, R30, R27 ;  /* 0x0000001e221b7223 */ /* 0x000fe2000001001b */
[-C--:B------:R-:W-:Y:S02]  /*f230*/  FFMA.FTZ R7, R33, R31.reuse, -R26 ;  /* 0x0000001f21077223 */ /* 0x080fe4000001081a */
[----:B------:R-:W-:-:S02]  /*f240*/  FFMA.FTZ R28, R37, R31, R28 ;  /* 0x0000001f251c7223 */ /* 0x000fc4000001001c */
[----:B------:R-:W-:-:S03]  /*f250*/  F2FP.F16.F32.PACK_AB R6, R27, R6 ;  /* 0x000000061b06723e */ /* 0x000fc600000000ff */
[----:B------:R-:W-:-:S05]  /*f260*/  F2FP.F16.F32.PACK_AB R7, R28, R7 ;  /* 0x000000071c07723e */ /* 0x000fca00000000ff */
[----:B------:R0:W-:Y:S02]  /*f270*/  STS.128 [R38+0x3000], R4 ;  /* 0x0030000426007388 */ /* 0x0001e40000000c00 */
.L_x_607:
[----:B------:R-:W-:Y:S05]  /*f280*/  BSYNC B1 ;  /* 0x0000000000017941 */ /* 0x000fea0003800000 */
.L_x_606:
[----:B------:R-:W-:Y:S04]  /*f290*/  BSSY B1, `(.L_x_608) ;  /* 0x0000028000017945 */ /* 0x000fe80003800000 */
[----:B------:R-:W-:Y:S05]  /*f2a0*/  @P1 BRA `(.L_x_609) ;  /* 0x0000000000981947 */ /* 0x000fea0003800000 */
[----:B0----5:R-:W0:Y:S01]  /*f2b0*/  LDS.128 R4, [R38+0x7000] ;  /* 0x0070000026047984 */ /* 0x021e220000000c00 */
        /* <DEDUP_REMOVED lines=37> */
.L_x_609:
[----:B------:R-:W-:Y:S05]  /*f510*/  BSYNC B1 ;  /* 0x0000000000017941 */ /* 0x000fea0003800000 */
.L_x_608:
        /* <DEDUP_REMOVED lines=40> */
.L_x_611:
[----:B------:R-:W-:Y:S05]  /*f7a0*/  BSYNC B1 ;  /* 0x0000000000017941 */ /* 0x000fea0003800000 */
.L_x_610:
        /* <DEDUP_REMOVED lines=38> */
[----:B------:R3:W-:Y:S01]  /*fa10*/  STS.128 [R38+0xf000], R4 ;  /* 0x00f0000426007388 */ /* 0x0007e20000000c00 */
[----:B------:R-:W-:Y:S05]  /*fa20*/  BRA `(.L_x_605) ;  /* 0x0000003400b87947 */ /* 0x000fea0003800000 */
.L_x_575:
[----:B------:R-:W-:-:S03]  /*fa30*/  UMOV UR4, 0xffffffff ;  /* 0xffffffff00047882 */ /* 0x000fc60000000000 */
[----:B------:R-:W-:Y:S05]  /*fa40*/  BRA.DIV UR4, `(.L_x_612) ;  /* 0x000001b604087947 */ /* 0x000fea000b800000 */
[----:B------:R0:W1:Y:S04]  /*fa50*/  SHFL.IDX PT, R0, R24, RZ, 0x181f ;  /* 0x00181fff18007589 */ /* 0x00006800000e0000 */
[----:B------:R-:W2:Y:S04]  /*fa60*/  SHFL.IDX PT, R28, R28, RZ, 0x181f ;  /* 0x00181fff1c1c7589 */ /* 0x000ea800000e0000 */
[----:B------:R0:W3:Y:S04]  /*fa70*/  SHFL.IDX PT, R3, R29, RZ, 0x181f ;  /* 0x00181fff1d037589 */ /* 0x0000e800000e0000 */
[----:B------:R-:W4:Y:S02]  /*fa80*/  SHFL.IDX PT, R30, R30, RZ, 0x181f ;  /* 0x00181fff1e1e7589 */ /* 0x000f2400000e0000 */
.L_x_862:
        /* <DEDUP_REMOVED lines=9> */
[----:B------:R-:W-:-:S02]  /*fb20*/  CS2R R8, SRZ ;  /* 0x0000000000087805 */ /* 0x000fc4000001ff00 */
[----:B------:R-:W-:Y:S02]  /*fb30*/  CS2R R12, SRZ ;  /* 0x00000000000c7805 */ /* 0x000fe4000001ff00 */
[----:B------:R-:W-:Y:S02]  /*fb40*/  CS2R R26, SRZ ;  /* 0x00000000001a7805 */ /* 0x000fe4000001ff00 */
[----:B0-----:R-:W-:-:S05]  /*fb50*/  CS2R R24, SRZ ;  /* 0x0000000000187805 */ /* 0x001fca000001ff00 */
[----:B------:R-:W-:Y:S05]  /*fb60*/  @P0 BRA `(.L_x_614) ;  /* 0x0000000000600947 */ /* 0x000fea0003800000 */
[----:B------:R-:W-:Y:S01]  /*fb70*/  ULDC UR4, c[0x0][0x3f4] ;  /* 0x0000fd0000047ab9 */ /* 0x000fe20000000800 */
[----:B------:R-:W-:Y:S01]  /*fb80*/  ULDC.64 UR6, c[0x0][0x208] ;  /* 0x0000820000067ab9 */ /* 0x000fe20000000a00 */
[----:B------:R-:W-:Y:S02]  /*fb90*/  ISETP.GE.AND P4, PT, R16, UR4, PT ;  /* 0x0000000410007c0c */ /* 0x000fe4000bf86270 */
[----:B------:R-:W-:-:S11]  /*fba0*/  ISETP.GE.AND P5, PT, R214, UR4, PT ;  /* 0x00000004d6007c0c */ /* 0x000fd6000bfa6270 */
[C---:B------:R-:W-:Y:S01]  /*fbb0*/  @!P4 IMAD.SHL.U32 R21, R16.reuse, 0x2, RZ ;  /* 0x000000021015c824 */ /* 0x040fe200078e00ff */
[----:B------:R-:W-:Y:S01]  /*fbc0*/  @!P4 SHF.L.U64.HI R7, R16, 0x1, R17 ;  /* 0x000000011007c819 */ /* 0x000fe20000010211 */
[C---:B------:R-:W-:Y:S01]  /*fbd0*/  @!P5 IMAD.SHL.U32 R31, R212.reuse, 0x2, RZ ;  /* 0x00000002d41fd824 */ /* 0x040fe200078e00ff */
[----:B------:R-:W-:Y:S02]  /*fbe0*/  @!P5 SHF.L.U64.HI R6, R212, 0x1, R215 ;  /* 0x00000001d406d819 */ /* 0x000fe400000102d7 */
[-C--:B--2---:R-:W-:Y:S02]  /*fbf0*/  @!P4 IADD3 R4, P0, R28, R21.reuse, RZ ;  /* 0x000000151c04c210 */ /* 0x084fe40007f1e0ff */
[----:B----4-:R-:W-:Y:S02]  /*fc00*/  @!P4 IADD3 R20, P1, R30, R21, RZ ;  /* 0x000000151e14c210 */ /* 0x010fe40007f3e0ff */
[-C--:B------:R-:W-:Y:S01]  /*fc10*/  @!P5 IADD3 R28, P2, R28, R31.reuse, RZ ;  /* 0x0000001f1c1cd210 */ /* 0x080fe20007f5e0ff */
[----:B-1----:R-:W-:Y:S01]  /*fc20*/  @!P4 IMAD.X R5, R0, 0x1, R7, P0 ;  /* 0x000000010005c824 */ /* 0x002fe200000e0607 */
[----:B------:R-:W-:-:S02]  /*fc30*/  @!P5 IADD3 R30, P3, R30, R31, RZ ;  /* 0x0000001f1e1ed210 */ /* 0x000fc40007f7e0ff */
[----:B------:R-:W-:Y:S02]  /*fc40*/  CS2R R14, SRZ ;  /* 0x00000000000e7805 */ /* 0x000fe4000001ff00 */
[C---:B---3--:R-:W-:Y:S01]  /*fc50*/  @!P4 IADD3.X R21, R3.reuse, R7, RZ, P1, !PT ;  /* 0x000000070315c210 */ /* 0x048fe20000ffe4ff */
[--C-:B------:R-:W-:Y:S01]  /*fc60*/  @!P5 IMAD.X R29, R0, 0x1, R6.reuse, P2 ;  /* 0x00000001001dd824 */ /* 0x100fe200010e0606 */
[----:B------:R0:W5:Y:S01]  /*fc70*/  @!P4 LD.E.128 R8, desc[UR6][R4.64] ;  /* 0x000000060408c980 */ /* 0x000162000c101d00 */
[----:B------:R-:W-:Y:S01]  /*fc80*/  @!P5 IMAD.X R31, R3, 0x1, R6, P3 ;  /* 0x00000001031fd824 */ /* 0x000fe200018e0606 */
[----:B------:R-:W-:Y:S02]  /*fc90*/  CS2R R6, SRZ ;  /* 0x0000000000067805 */ /* 0x000fe4000001ff00 */
[----:B------:R-:W-:Y:S01]  /*fca0*/  CS2R R12, SRZ ;  /* 0x00000000000c7805 */ /* 0x000fe2000001ff00 */
[----:B------:R1:W5:Y:S05]  /*fcb0*/  @!P4 LD.E.128 R24, desc[UR6][R20.64] ;  /* 0x000000061418c980 */ /* 0x00036a000c101d00 */
[----:B------:R1:W5:Y:S01]  /*fcc0*/  @!P5 LD.E.128 R12, desc[UR6][R30.64] ;  /* 0x000000061e0cd980 */ /* 0x000362000c101d00 */
[----:B0-----:R-:W-:-:S06]  /*fcd0*/  CS2R R4, SRZ ;  /* 0x0000000000047805 */ /* 0x001fcc000001ff00 */
[----:B------:R1:W5:Y:S02]  /*fce0*/  @!P5 LD.E.128 R4, desc[UR6][R28.64] ;  /* 0x000000061c04d980 */ /* 0x000364000c101d00 */
.L_x_614:
[----:B------:R-:W-:Y:S05]  /*fcf0*/  BSYNC B1 ;  /* 0x0000000000017941 */ /* 0x000fea0003800000 */
.L_x_613:
[----:B-1----:R-:W4:Y:S01]  /*fd00*/  LDL R31, [R1+0x84] ;  /* 0x00008400011f7983 */ /* 0x002f220000100800 */
[----:B---3-5:R-:W-:Y:S01]  /*fd10*/  IMAD.MOV.U32 R3, RZ, RZ, R4 ;  /* 0x000000ffff037224 */ /* 0x028fe200078e0004 */
[----:B------:R-:W-:Y:S01]  /*fd20*/  SHF.R.U64 R38, R4, 0x10, R5 ;  /* 0x0000001004267819 */ /* 0x000fe20000001205 */
[----:B--2---:R-:W-:Y:S01]  /*fd30*/  IMAD.MOV.U32 R28, RZ, RZ, R8 ;  /* 0x000000ffff1c7224 */ /* 0x004fe200078e0008 */
[----:B------:R-:W-:Y:S01]  /*fd40*/  MOV R29, R9 ;  /* 0x00000009001d7202 */ /* 0x000fe20000000f00 */
[----:B------:R-:W-:Y:S01]  /*fd50*/  IMAD.MOV.U32 R20, RZ, RZ, R10 ;  /* 0x000000ffff147224 */ /* 0x000fe200078e000a */
[----:B------:R-:W-:Y:S01]  /*fd60*/  SHF.R.U64 R34, R8, 0x10, R9 ;  /* 0x0000001008227819 */ /* 0x000fe20000001209 */
[----:B------:R-:W-:Y:S01]  /*fd70*/  IMAD.MOV.U32 R21, RZ, RZ, R11 ;  /* 0x000000ffff157224 */ /* 0x000fe200078e000b */
[----:B------:R-:W-:Y:S01]  /*fd80*/  SHF.R.U32.HI R35, RZ, 0x10, R9 ;  /* 0x00000010ff237819 */ /* 0x000fe20000011609 */
[----:B------:R-:W-:Y:S01]  /*fd90*/  IMAD.MOV.U32 R8, RZ, RZ, R7 ;  /* 0x000000ffff087224 */ /* 0x000fe200078e0007 */
[----:B------:R-:W-:Y:S01]  /*fda0*/  MOV R9, R5 ;  /* 0x0000000500097202 */ /* 0x000fe20000000f00 */
[----:B----4-:R-:W-:Y:S01]  /*fdb0*/  IMAD.MOV.U32 R30, RZ, RZ, R24 ;  /* 0x000000ffff1e7224 */ /* 0x010fe200078e0018 */
[----:B------:R-:W-:Y:S01]  /*fdc0*/  SHF.R.U32.HI R39, RZ, 0x10, R5 ;  /* 0x00000010ff277819 */ /* 0x000fe20000011605 */
[----:B------:R-:W-:Y:S01]  /*fdd0*/  IMAD.MOV.U32 R5, RZ, RZ, R6 ;  /* 0x000000ffff057224 */ /* 0x000fe200078e0006 */
[--C-:B------:R-:W-:Y:S01]  /*fde0*/  SHF.R.U64 R36, R10, 0x10, R11.reuse ;  /* 0x000000100a247819 */ /* 0x100fe2000000120b */
[----:B------:R-:W-:Y:S01]  /*fdf0*/  BSSY B1, `(.L_x_615) ;  /* 0x000002a000017945 */ /* 0x000fe20003800000 */
[----:B------:R-:W-:Y:S01]  /*fe00*/  SHF.R.U32.HI R37, RZ, 0x10, R11 ;  /* 0x00000010ff257819 */ /* 0x000fe2000001160b */
[----:B------:R-:W-:Y:S01]  /*fe10*/  IMAD.MOV.U32 R11, RZ, RZ, R13 ;  /* 0x000000ffff0b7224 */ /* 0x000fe200078e000d */
[--C-:B------:R-:W-:Y:S01]  /*fe20*/  SHF.R.U64 R40, R6, 0x10, R7.reuse ;  /* 0x0000001006287819 */ /* 0x100fe20000001207 */
[----:B------:R-:W-:Y:S01]  /*fe30*/  IMAD.MOV.U32 R6, RZ, RZ, R14 ;  /* 0x000000ffff067224 */ /* 0x000fe200078e000e */
[----:B------:R-:W-:Y:S01]  /*fe40*/  SHF.R.U32.HI R41, RZ, 0x10, R7 ;  /* 0x00000010ff297819 */ /* 0x000fe20000011607 */
[----:B------:R-:W-:Y:S01]  /*fe50*/  IMAD.MOV.U32 R7, RZ, RZ, R15 ;  /* 0x000000ffff077224 */ /* 0x000fe200078e000f */
[----:B------:R-:W-:Y:S01]  /*fe60*/  SHF.R.U64 R42, R24, 0x10, R25 ;  /* 0x00000010182a7819 */ /* 0x000fe20000001219 */
[----:B------:R-:W-:Y:S01]  /*fe70*/  IMAD.MOV.U32 R24, RZ, RZ, R27 ;  /* 0x000000ffff187224 */ /* 0x000fe200078e001b */
[----:B------:R-:W-:-:S02]  /*fe80*/  MOV R33, R25 ;  /* 0x0000001900217202 */ /* 0x000fc40000000f00 */
[----:B------:R-:W-:Y:S02]  /*fe90*/  SHF.R.U32.HI R43, RZ, 0x10, R25 ;  /* 0x00000010ff2b7819 */ /* 0x000fe40000011619 */
[--C-:B------:R-:W-:Y:S02]  /*fea0*/  SHF.R.U64 R44, R26, 0x10, R27.reuse ;  /* 0x000000101a2c7819 */ /* 0x100fe4000000121b */
[----:B------:R-:W-:Y:S02]  /*feb0*/  SHF.R.U32.HI R45, RZ, 0x10, R27 ;  /* 0x00000010ff2d7819 */ /* 0x000fe4000001161b */
[----:B------:R-:W-:Y:S02]  /*fec0*/  MOV R10, R12 ;  /* 0x0000000c000a7202 */ /* 0x000fe40000000f00 */
[--C-:B------:R-:W-:Y:S02]  /*fed0*/  SHF.R.U64 R46, R12, 0x10, R13.reuse ;  /* 0x000000100c2e7819 */ /* 0x100fe4000000120d */
[----:B------:R-:W-:-:S02]  /*fee0*/  SHF.R.U32.HI R47, RZ, 0x10, R13 ;  /* 0x00000010ff2f7819 */ /* 0x000fc4000001160d */
[----:B------:R-:W-:Y:S02]  /*fef0*/  PRMT R25, R28, 0x5410, R29 ;  /* 0x000054101c197816 */ /* 0x000fe4000000001d */
[--C-:B------:R-:W-:Y:S02]  /*ff00*/  SHF.R.U64 R48, R14, 0x10, R15.reuse ;  /* 0x000000100e307819 */ /* 0x100fe4000000120f */
[----:B------:R-:W-:Y:S02]  /*ff10*/  SHF.R.U32.HI R49, RZ, 0x10, R15 ;  /* 0x00000010ff317819 */ /* 0x000fe4000001160f */
[----:B------:R-:W-:Y:S02]  /*ff20*/  PRMT R27, R20, 0x5410, R21 ;  /* 0x00005410141b7816 */ /* 0x000fe40000000015 */
[----:B------:R-:W-:Y:S02]  /*ff30*/  PRMT R29, R30, 0x5410, R33 ;  /* 0x000054101e1d7816 */ /* 0x000fe40000000021 */
        /* <DEDUP_REMOVED lines=9> */
[----:B------:R-:W-:-:S04]  /*ffd0*/  LEA.HI R0, R31, R31, RZ, 0x1 ;  /* 0x0000001f1f007211 */ /* 0x000fc800078f08ff */
[----:B------:R-:W-:-:S05]  /*ffe0*/  LOP3.LUT R0, R0, 0xfffffffe, RZ, 0xc0, !PT ;  /* 0xfffffffe00007812 */ /* 0x000fca00078ec0ff */
[----:B------:R-:W-:Y:S02]  /*fff0*/  IMAD.IADD R0, R31, 0x1, -R0 ;  /* 0x000000011f007824 */ /* 0x000fe400078e0a00 */
[----:B------:R-:W-:Y:S01]  /*10000*/  IMAD.MOV.U32 R31, RZ, RZ, R26 ;  /* 0x000000ffff1f7224 */ /* 0x000fe200078e001a */
[----:B------:R-:W-:Y:S02]  /*10010*/  PRMT R26, R34, 0x5410, R35 ;  /* 0x00005410221a7816 */ /* 0x000fe40000000023 */
[----:B------:R-:W-:Y:S02]  /*10020*/  SHF.L.U32 R4, R0, 0x1f, RZ ;  /* 0x0000001f00047819 */ /* 0x000fe400000006ff */
[----:B------:R-:W-:Y:S02]  /*10030*/  VIMNMX R0, R32, 0x80, PT ;  /* 0x0000008020007848 */ /* 0x000fe40003fe0100 */
[----:B------:R-:W0:Y:S01]  /*10040*/  SYNCS.PHASECHK.TRANS64.TRYWAIT P0, [R23+URZ+0x38800], R4 ;  /* 0x03880004170075a7 */ /* 0x000e22000800017f */
[----:B------:R-:W-:-:S02]  /*10050*/  PRMT R31, R31, 0x5410, R24 ;  /* 0x000054101f1f7816 */ /* 0x000fc40000000018 */
[----:B------:R-:W-:Y:S02]  /*10060*/  PRMT R32, R44, 0x5410, R45 ;  /* 0x000054102c207816 */ /* 0x000fe4000000002d */
[----:B------:R-:W-:Y:S01]  /*10070*/  ISETP.GE.AND P1, PT, R224, R0, PT ;  /* 0x00000000e000720c */ /* 0x000fe20003f26270 */
[----:B0-----:R-:W-:-:S12]  /*10080*/  @!P0 BRA `(.L_x_616) ;  /* 0x000001ac00ec8947 */ /* 0x001fd80003800000 */
.L_x_863:
[----:B------:R-:W-:Y:S05]  /*10090*/  BSYNC B1 ;  /* 0x0000000000017941 */ /* 0x000fea0003800000 */
.L_x_615:
[----:B------:R-:W-:Y:S01]  /*100a0*/  BSSY B1, `(.L_x_617) ;  /* 0x00000c0000017945 */ /* 0x000fe20003800000 */
[----:B------:R-:W-:-:S03]  /*100b0*/  PRMT R24, R48, 0x5410, R49 ;  /* 0x0000541030187816 */ /* 0x000fc60000000031 */
[----:B------:R-:W-:Y:S05]  /*100c0*/  @P1 BRA `(.L_x_618) ;  /* 0x0000000800f41947 */ /* 0x000fea0003800000 */
[----:B------:R1:W5:Y:S01]  /*100d0*/  LDL R51, [R1+0x60] ;  /* 0x0000600001337983 */ /* 0x0003620000100800 */
[----:B------:R-:W2:Y:S01]  /*100e0*/  LDC R33, c[0x0][0x3f4] ;  /* 0x0000fd00ff217b82 */ /* 0x000ea20000000800 */
[C---:B------:R-:W-:Y:S01]  /*100f0*/  SHF.L.U32 R52, R224.reuse, 0x6, RZ ;  /* 0x00000006e0347819 */ /* 0x040fe200000006ff */
[----:B------:R-:W-:Y:S01]  /*10100*/  IMAD.SHL.U32 R53, R224, 0x40, RZ ;  /* 0x00000040e0357824 */ /* 0x000fe200078e00ff */
[----:B------:R-:W-:Y:S02]  /*10110*/  BSSY B2, `(.L_x_619) ;  /* 0x000005f000027945 */ /* 0x000fe40003800000 */
[----:B------:R-:W-:Y:S02]  /*10120*/  LOP3.LUT R52, R52, 0x1c0, RZ, 0xc0, !PT ;  /* 0x000001c034347812 */ /* 0x000fe400078ec0ff */
[----:B------:R-:W-:Y:S02]  /*10130*/  LOP3.LUT R53, R53, 0x1c0, RZ, 0xc0, !PT ;  /* 0x000001c035357812 */ /* 0x000fe400078ec0ff */
[----:B------:R-:W-:-:S02]  /*10140*/  SHF.R.U32.HI R52, RZ, 0x3, R52 ;  /* 0x00000003ff347819 */ /* 0x000fc40000011634 */
[-C--:B--2---:R-:W-:Y:S02]  /*10150*/  ISETP.GE.AND P0, PT, R16, R33.reuse, PT ;  /* 0x000000211000720c */ /* 0x084fe40003f06270 */
[----:B------:R-:W-:-:S11]  /*10160*/  ISETP.GE.AND P1, PT, R214, R33, PT ;  /* 0x00000021d600720c */ /* 0x000fd60003f26270 */
[----:B-1----:R-:W-:Y:S05]  /*10170*/  @P0 BRA `(.L_x_620) ;  /* 0x0000000400600947 */ /* 0x002fea0003800000 */
[----:B------:R-:W0:Y:S04]  /*10180*/  LDL R5, [R1+0x70] ;  /* 0x0000700001057983 */ /* 0x000e280000100800 */
[----:B------:R-:W2:Y:S01]  /*10190*/  LDL R54, [R1+0x68] ;  /* 0x0000680001367983 */ /* 0x000ea20000100800 */
[----:B------:R-:W-:Y:S02]  /*101a0*/  HADD2.F32 R47, -RZ, R29.H0_H0 ;  /* 0x2000001dff2f7230 */ /* 0x000fe40000004100 */
[--C-:B------:R-:W-:Y:S02]  /*101b0*/  HADD2.F32 R45, -RZ, R25.reuse.H0_H0 ;  /* 0x20000019ff2d7230 */ /* 0x100fe40000004100 */
[----:B------:R-:W-:Y:S02]  /*101c0*/  HADD2.F32 R46, -RZ, R30.H0_H0 ;  /* 0x2000001eff2e7230 */ /* 0x000fe40000004100 */
[----:B------:R-:W-:Y:S01]  /*101d0*/  HADD2.F32 R44, -RZ, R25.H1_H1 ;  /* 0x30000019ff2c7230 */ /* 0x000fe20000004100 */
[----:B0-----:R-:W-:-:S04]  /*101e0*/  LEA.HI R4, R33, R5, RZ, 0x1d ;  /* 0x0000000521047211 */ /* 0x001fc800078fe8ff */
[----:B------:R-:W-:Y:S01]  /*101f0*/  SHF.R.S32.HI R7, RZ, 0x1f, R4 ;  /* 0x0000001fff077819 */ /* 0x000fe20000011404 */
[----:B------:R-:W-:-:S03]  /*10200*/  IMAD.SHL.U32 R5, R4, 0x8, RZ ;  /* 0x0000000804057824 */ /* 0x000fc600078e00ff */
[----:B------:R-:W-:Y:S02]  /*10210*/  LEA.HI R7, R7, R4, RZ, 0x3 ;  /* 0x0000000407077211 */ /* 0x000fe400078f18ff */
[----:B------:R-:W-:-:S03]  /*10220*/  LOP3.LUT R5, R53, 0x38, R5, 0xf8, !PT ;  /* 0x0000003835057812 */ /* 0x000fc600078ef805 */
[----:B------:R-:W-:Y:S01]  /*10230*/  IMAD.SHL.U32 R7, R7, 0x400, RZ ;  /* 0x0000040007077824 */ /* 0x000fe200078e00ff */
[----:B------:R-:W-:-:S04]  /*10240*/  LOP3.LUT R9, R5, R52, RZ, 0x3c, !PT ;  /* 0x0000003405097212 */ /* 0x000fc800078e3cff */
[----:B------:R-:W-:Y:S02]  /*10250*/  LOP3.LUT R8, R7, 0x7fffe000, RZ, 0xc0, !PT ;  /* 0x7fffe00007087812 */ /* 0x000fe400078ec0ff */
[----:B--2---:R-:W0:Y:S02]  /*10260*/  LDS.128 R4, [R54] ;  /* 0x0000000036047984 */ /* 0x004e240000000c00 */
[----:B-----5:R-:W-:-:S04]  /*10270*/  IADD3 R8, R9, R8, R51 ;  /* 0x0000000809087210 */ /* 0x020fc80007ffe033 */
[----:B------:R-:W-:-:S05]  /*10280*/  LEA R34, R8, R23, 0x1 ;  /* 0x0000001708227211 */ /* 0x000fca00078e08ff */
[----:B------:R-:W1:Y:S01]  /*10290*/  LDS.128 R8, [R34+0x14400] ;  /* 0x0144000022087984 */ /* 0x000e620000000c00 */
[--C-:B0-----:R-:W-:Y:S02]  /*102a0*/  HADD2.F32 R36, -RZ, R4.reuse.H0_H0 ;  /* 0x20000004ff247230 */ /* 0x101fe40000004100 */
[----:B------:R-:W-:Y:S02]  /*102b0*/  HADD2.F32 R37, -RZ, R4.H1_H1 ;  /* 0x30000004ff257230 */ /* 0x000fe40000004100 */
[--C-:B------:R-:W-:Y:S02]  /*102c0*/  HADD2.F32 R40, -RZ, R5.reuse.H0_H0 ;  /* 0x20000005ff287230 */ /* 0x100fe40000004100 */
[----:B------:R-:W-:Y:S02]  /*102d0*/  HADD2.F32 R5, -RZ, R5.H1_H1 ;  /* 0x30000005ff057230 */ /* 0x000fe40000004100 */
[--C-:B------:R-:W-:Y:S02]  /*102e0*/  HADD2.F32 R35, -RZ, R6.reuse.H0_H0 ;  /* 0x20000006ff237230 */ /* 0x100fe40000004100 */
[----:B------:R-:W-:-:S02]  /*102f0*/  HADD2.F32 R6, -RZ, R6.H1_H1 ;  /* 0x30000006ff067230 */ /* 0x000fc40000004100 */
[--C-:B-1----:R-:W-:Y:S02]  /*10300*/  HADD2.F32 R38, -RZ, R8.reuse.H0_H0 ;  /* 0x20000008ff267230 */ /* 0x102fe40000004100 */
[--C-:B------:R-:W-:Y:S02]  /*10310*/  HADD2.F32 R41, -RZ, R9.reuse.H0_H0 ;  /* 0x20000009ff297230 */ /* 0x100fe40000004100 */
[----:B------:R-:W-:Y:S02]  /*10320*/  HADD2.F32 R42, -RZ, R9.H1_H1 ;  /* 0x30000009ff2a7230 */ /* 0x000fe40000004100 */
[C---:B------:R-:W-:Y:S01]  /*10330*/  FMUL.FTZ R9, R38.reuse, R47 ;  /* 0x0000002f26097220 */ /* 0x040fe20000410000 */
[----:B------:R-:W-:Y:S02]  /*10340*/  HADD2.F32 R39, -RZ, R8.H1_H1 ;  /* 0x30000008ff277230 */ /* 0x000fe40000004100 */
[----:B------:R-:W-:Y:S01]  /*10350*/  FMUL.FTZ R49, R38, R45 ;  /* 0x0000002d26317220 */ /* 0x000fe20000410000 */
[----:B------:R-:W-:-:S02]  /*10360*/  HADD2.F32 R38, -RZ, R26.H0_H0 ;  /* 0x2000001aff267230 */ /* 0x000fc40000004100 */
[C---:B------:R-:W-:Y:S01]  /*10370*/  FFMA.FTZ R9, R36.reuse, R45, -R9 ;  /* 0x0000002d24097223 */ /* 0x040fe20000010809 */
[----:B------:R-:W-:Y:S02]  /*10380*/  HADD2.F32 R45, -RZ, R29.H1_H1 ;  /* 0x3000001dff2d7230 */ /* 0x000fe40000004100 */
[C---:B------:R-:W-:Y:S01]  /*10390*/  FMUL.FTZ R48, R39.reuse, R46 ;  /* 0x0000002e27307220 */ /* 0x040fe20000410000 */
[----:B------:R-:W-:Y:S01]  /*103a0*/  FFMA.FTZ R36, R36, R47, R49 ;  /* 0x0000002f24247223 */ /* 0x000fe20000010031 */
[-C--:B------:R-:W-:Y:S01]  /*103b0*/  FMUL.FTZ R50, R39, R38.reuse ;  /* 0x0000002627327220 */ /* 0x080fe20000410000 */
[----:B------:R-:W-:Y:S02]  /*103c0*/  HADD2.F32 R47, -RZ, R30.H1_H1 ;  /* 0x3000001eff2f7230 */ /* 0x000fe40000004100 */
[----:B------:R-:W-:Y:S01]  /*103d0*/  FFMA.FTZ R38, R37, R38, -R48 ;  /* 0x0000002625267223 */ /* 0x000fe20000010830 */
[C---:B------:R-:W-:Y:S01]  /*103e0*/  FMUL.FTZ R39, R41.reuse, R45 ;  /* 0x0000002d29277220 */ /* 0x040fe20000410000 */
[----:B------:R-:W-:Y:S01]  /*103f0*/  FMUL.FTZ R48, R41, R44 ;  /* 0x0000002c29307220 */ /* 0x000fe20000410000 */
[----:B------:R-:W-:-:S02]  /*10400*/  HADD2.F32 R41, -RZ, R26.H1_H1 ;  /* 0x3000001aff297230 */ /* 0x000fc40000004100 */
[----:B------:R-:W-:Y:S01]  /*10410*/  FFMA.FTZ R37, R37, R46, R50 ;  /* 0x0000002e25257223 */ /* 0x000fe20000010032 */
[C---:B------:R-:W-:Y:S01]  /*10420*/  FFMA.FTZ R39, R40.reuse, R44, -R39 ;  /* 0x0000002c28277223 */ /* 0x040fe20000010827 */
[----:B------:R-:W-:Y:S01]  /*10430*/  FFMA.FTZ R40, R40, R45, R48 ;  /* 0x0000002d28287223 */ /* 0x000fe20000010030 */
[--C-:B------:R-:W-:Y:S02]  /*10440*/  HADD2.F32 R43, -RZ, R10.reuse.H0_H0 ;  /* 0x2000000aff2b7230 */ /* 0x100fe40000004100 */
[C---:B------:R-:W-:Y:S01]  /*10450*/  FMUL.FTZ R48, R42.reuse, R47 ;  /* 0x0000002f2a307220 */ /* 0x040fe20000410000 */
[----:B------:R-:W-:Y:S02]  /*10460*/  HADD2.F32 R46, -RZ, R31.H0_H0 ;  /* 0x2000001fff2e7230 */ /* 0x000fe40000004100 */
[-C--:B------:R-:W-:Y:S01]  /*10470*/  FMUL.FTZ R42, R42, R41.reuse ;  /* 0x000000292a2a7220 */ /* 0x080fe20000410000 */
[----:B------:R-:W-:Y:S02]  /*10480*/  HADD2.F32 R44, -RZ, R27.H0_H0 ;  /* 0x2000001bff2c7230 */ /* 0x000fe40000004100 */
[----:B------:R-:W-:Y:S01]  /*10490*/  FFMA.FTZ R48, R5, R41, -R48 ;  /* 0x0000002905307223 */ /* 0x000fe20000010830 */
[----:B------:R-:W-:-:S02]  /*104a0*/  HADD2.F32 R10, -RZ, R10.H1_H1 ;  /* 0x3000000aff0a7230 */ /* 0x000fc40000004100 */
[C---:B------:R-:W-:Y:S01]  /*104b0*/  FMUL.FTZ R50, R43.reuse, R46 ;  /* 0x0000002e2b327220 */ /* 0x040fe20000410000 */
[----:B------:R-:W-:Y:S02]  /*104c0*/  HADD2.F32 R45, -RZ, R32.H0_H0 ;  /* 0x20000020ff2d7230 */ /* 0x000fe40000004100 */
[-C--:B------:R-:W-:Y:S01]  /*104d0*/  FMUL.FTZ R43, R43, R44.reuse ;  /* 0x0000002c2b2b7220 */ /* 0x080fe20000410000 */
[----:B------:R-:W-:Y:S02]  /*104e0*/  HADD2.F32 R41, -RZ, R28.H0_H0 ;  /* 0x2000001cff297230 */ /* 0x000fe40000004100 */
[----:B------:R-:W-:Y:S01]  /*104f0*/  FFMA.FTZ R47, R5, R47, R42 ;  /* 0x0000002f052f7223 */ /* 0x000fe2000001002a */
[--C-:B------:R-:W-:Y:S02]  /*10500*/  HADD2.F32 R8, -RZ, R11.reuse.H0_H0 ;  /* 0x2000000bff087230 */ /* 0x100fe40000004100 */
[C---:B------:R-:W-:Y:S01]  /*10510*/  FMUL.FTZ R5, R10.reuse, R45 ;  /* 0x0000002d0a057220 */ /* 0x040fe20000410000 */
        /* <DEDUP_REMOVED lines=9> */
[----:B------:R-:W-:Y:S01]  /*105b0*/  FMUL.FTZ R45, R8, R35 ;  /* 0x00000023082d7220 */ /* 0x000fe20000410000 */
[----:B------:R-:W-:Y:S02]  /*105c0*/  HADD2.F32 R10, -RZ, R28.H1_H1 ;  /* 0x3000001cff0a7230 */ /* 0x000fe40000004100 */
[----:B------:R-:W-:Y:S01]  /*105d0*/  FMUL.FTZ R6, R11, R42 ;  /* 0x0000002a0b067220 */ /* 0x000fe20000410000 */
[----:B------:R-:W-:-:S02]  /*105e0*/  HADD2.F32 R4, -RZ, R7.H0_H0 ;  /* 0x20000007ff047230 */ /* 0x000fc40000004100 */
[-C--:B------:R-:W-:Y:S01]  /*105f0*/  FMUL.FTZ R8, R8, R5.reuse ;  /* 0x0000000508087220 */ /* 0x080fe20000410000 */
[----:B------:R-:W-:Y:S02]  /*10600*/  HADD2.F32 R7, -RZ, R7.H1_H1 ;  /* 0x30000007ff077230 */ /* 0x000fe40000004100 */
[-C--:B------:R-:W-:Y:S01]  /*10610*/  FMUL.FTZ R49, R11, R10.reuse ;  /* 0x0000000a0b317220 */ /* 0x080fe20000410000 */
[C---:B------:R-:W-:Y:S01]  /*10620*/  FFMA.FTZ R45, R4.reuse, R5, -R45 ;  /* 0x00000005042d7223 */ /* 0x040fe2000001082d */
[----:B------:R-:W-:Y:S01]  /*10630*/  FFMA.FTZ R11, R4, R35, R8 ;  /* 0x00000023040b7223 */ /* 0x000fe20000010008 */
[C---:B------:R-:W-:Y:S01]  /*10640*/  FFMA.FTZ R46, R7.reuse, R10, -R6 ;  /* 0x0000000a072e7223 */ /* 0x040fe20000010806 */
[----:B------:R-:W-:Y:S01]  /*10650*/  FFMA.FTZ R42, R7, R42, R49 ;  /* 0x0000002a072a7223 */ /* 0x000fe20000010031 */
[----:B------:R-:W-:Y:S02]  /*10660*/  F2FP.F16.F32.PACK_AB R4, R38, R9 ;  /* 0x000000092604723e */ /* 0x000fe400000000ff */
[----:B------:R-:W-:-:S02]  /*10670*/  F2FP.F16.F32.PACK_AB R5, R48, R39 ;  /* 0x000000273005723e */ /* 0x000fc400000000ff */
[----:B------:R-:W-:Y:S02]  /*10680*/  F2FP.F16.F32.PACK_AB R6, R41, R50 ;  /* 0x000000322906723e */ /* 0x000fe400000000ff */
[----:B------:R-:W-:Y:S02]  /*10690*/  F2FP.F16.F32.PACK_AB R7, R46, R45 ;  /* 0x0000002d2e07723e */ /* 0x000fe400000000ff */
[----:B------:R-:W-:Y:S02]  /*106a0*/  F2FP.F16.F32.PACK_AB R8, R37, R36 ;  /* 0x000000242508723e */ /* 0x000fe400000000ff */
[----:B------:R-:W-:Y:S01]  /*106b0*/  F2FP.F16.F32.PACK_AB R9, R47, R40 ;  /* 0x000000282f09723e */ /* 0x000fe200000000ff */
[----:B------:R1:W-:Y:S01]  /*106c0*/  STS.128 [R54], R4 ;  /* 0x0000000436007388 */ /* 0x0003e20000000c00 */
[----:B------:R-:W-:Y:S02]  /*106d0*/  F2FP.F16.F32.PACK_AB R10, R44, R43 ;  /* 0x0000002b2c0a723e */ /* 0x000fe400000000ff */
[----:B------:R-:W-:-:S05]  /*106e0*/  F2FP.F16.F32.PACK_AB R11, R42, R11 ;  /* 0x0000000b2a0b723e */ /* 0x000fca00000000ff */
[----:B------:R1:W-:Y:S02]  /*106f0*/  STS.128 [R34+0x14400], R8 ;  /* 0x0144000822007388 */ /* 0x0003e40000000c00 */
.L_x_620:
[----:B------:R-:W-:Y:S05]  /*10700*/  BSYNC B2 ;  /* 0x0000000000027941 */ /* 0x000fea0003800000 */
.L_x_619:
[----:B------:R-:W-:Y:S05]  /*10710*/  @P1 BRA `(.L_x_618) ;  /* 0x0000000400601947 */ /* 0x000fea0003800000 */
[----:B01----:R-:W2:Y:S04]  /*10720*/  LDL R4, [R1+0x114] ;  /* 0x0001140001047983 */ /* 0x003ea80000100800 */
[----:B------:R-:W3:Y:S01]  /*10730*/  LDL R50, [R1+0x1b4] ;  /* 0x0001b40001327983 */ /* 0x000ee20000100800 */
[----:B------:R-:W-:Y:S02]  /*10740*/  HADD2.F32 R44, -RZ, R15.H0_H0 ;  /* 0x2000000fff2c7230 */ /* 0x000fe40000004100 */
[----:B------:R-:W-:Y:S02]  /*10750*/  HADD2.F32 R43, -RZ, R3.H0_H0 ;  /* 0x20000003ff2b7230 */ /* 0x000fe40000004100 */
[----:B------:R-:W-:Y:S01]  /*10760*/  HADD2.F32 R45, -RZ, R20.H0_H0 ;  /* 0x20000014ff2d7230 */ /* 0x000fe20000004100 */
[----:B--2---:R-:W-:-:S04]  /*10770*/  LEA.HI R33, R33, R4, RZ, 0x1d ;  /* 0x0000000421217211 */ /* 0x004fc800078fe8ff */
[----:B------:R-:W-:Y:S01]  /*10780*/  SHF.R.S32.HI R6, RZ, 0x1f, R33 ;  /* 0x0000001fff067819 */ /* 0x000fe20000011421 */
[----:B------:R-:W-:-:S03]  /*10790*/  IMAD.SHL.U32 R4, R33, 0x8, RZ ;  /* 0x0000000821047824 */ /* 0x000fc600078e00ff */
[----:B------:R-:W-:Y:S02]  /*107a0*/  LEA.HI R6, R6, R33, RZ, 0x3 ;  /* 0x0000002106067211 */ /* 0x000fe400078f18ff */
[----:B------:R-:W-:-:S03]  /*107b0*/  LOP3.LUT R4, R53, 0x38, R4, 0xf8, !PT ;  /* 0x0000003835047812 */ /* 0x000fc600078ef804 */
[----:B------:R-:W-:Y:S01]  /*107c0*/  IMAD.SHL.U32 R6, R6, 0x400, RZ ;  /* 0x0000040006067824 */ /* 0x000fe200078e00ff */
[----:B------:R-:W-:-:S04]  /*107d0*/  LOP3.LUT R9, R4, R52, RZ, 0x3c, !PT ;  /* 0x0000003404097212 */ /* 0x000fc800078e3cff */
[----:B------:R-:W-:Y:S02]  /*107e0*/  LOP3.LUT R8, R6, 0x7fffe000, RZ, 0xc0, !PT ;  /* 0x7fffe00006087812 */ /* 0x000fe400078ec0ff */
[----:B---3--:R-:W0:Y:S02]  /*107f0*/  LDS.128 R4, [R50] ;  /* 0x0000000032047984 */ /* 0x008e240000000c00 */
[----:B-----5:R-:W-:-:S05]  /*10800*/  IADD3 R8, R9, R8, R51 ;  /* 0x0000000809087210 */ /* 0x020fca0007ffe033 */
[----:B------:R-:W-:-:S05]  /*10810*/  IMAD R33, R8, 0x2, R23 ;  /* 0x0000000208217824 */ /* 0x000fca00078e0217 */
        /* <DEDUP_REMOVED lines=8> */
[----:B------:R-:W-:Y:S02]  /*108a0*/  HADD2.F32 R37, -RZ, R8.H1_H1 ;  /* 0x30000008ff257230 */ /* 0x000fe40000004100 */
[--C-:B------:R-:W-:Y:S02]  /*108b0*/  HADD2.F32 R40, -RZ, R9.reuse.H0_H0 ;  /* 0x20000009ff287230 */ /* 0x100fe40000004100 */
[C---:B------:R-:W-:Y:S01]  /*108c0*/  FMUL.FTZ R46, R36.reuse, R44 ;  /* 0x0000002c242e7220 */ /* 0x040fe20000410000 */
[----:B------:R-:W-:Y:S01]  /*108d0*/  FMUL.FTZ R48, R36, R43 ;  /* 0x0000002b24307220 */ /* 0x000fe20000410000 */
[----:B------:R-:W-:Y:S02]  /*108e0*/  HADD2.F32 R41, -RZ, R9.H1_H1 ;  /* 0x30000009ff297230 */ /* 0x000fe40000004100 */
[----:B------:R-:W-:Y:S01]  /*108f0*/  FMUL.FTZ R47, R37, R45 ;  /* 0x0000002d252f7220 */ /* 0x000fe20000410000 */
[----:B------:R-:W-:-:S02]  /*10900*/  HADD2.F32 R36, -RZ, R12.H0_H0 ;  /* 0x2000000cff247230 */ /* 0x000fc40000004100 */
[C---:B------:R-:W-:Y:S01]  /*10910*/  FFMA.FTZ R9, R35.reuse, R43, -R46 ;  /* 0x0000002b23097223 */ /* 0x040fe2000001082e */
[----:B------:R-:W-:Y:S02]  /*10920*/  HADD2.F32 R46, -RZ, R15.H1_H1 ;  /* 0x3000000fff2e7230 */ /* 0x000fe40000004100 */
[----:B------:R-:W-:Y:S01]  /*10930*/  FFMA.FTZ R35, R35, R44, R48 ;  /* 0x0000002c23237223 */ /* 0x000fe20000010030 */
[----:B------:R-:W-:Y:S02]  /*10940*/  HADD2.F32 R43, -RZ, R3.H1_H1 ;  /* 0x30000003ff2b7230 */ /* 0x000fe40000004100 */
[-C--:B------:R-:W-:Y:S01]  /*10950*/  FMUL.FTZ R37, R37, R36.reuse ;  /* 0x0000002425257220 */ /* 0x080fe20000410000 */
[----:B------:R-:W-:Y:S01]  /*10960*/  FFMA.FTZ R36, R38, R36, -R47 ;  /* 0x0000002426247223 */ /* 0x000fe2000001082f */
[C---:B------:R-:W-:Y:S01]  /*10970*/  FMUL.FTZ R48, R40.reuse, R46 ;  /* 0x0000002e28307220 */ /* 0x040fe20000410000 */
[----:B------:R-:W-:Y:S02]  /*10980*/  HADD2.F32 R44, -RZ, R20.H1_H1 ;  /* 0x30000014ff2c7230 */ /* 0x000fe40000004100 */
[----:B------:R-:W-:Y:S01]  /*10990*/  FMUL.FTZ R47, R40, R43 ;  /* 0x0000002b282f7220 */ /* 0x000fe20000410000 */
[----:B------:R-:W-:-:S02]  /*109a0*/  HADD2.F32 R40, -RZ, R12.H1_H1 ;  /* 0x3000000cff287230 */ /* 0x000fc40000004100 */
[----:B------:R-:W-:Y:S01]  /*109b0*/  FFMA.FTZ R38, R38, R45, R37 ;  /* 0x0000002d26267223 */ /* 0x000fe20000010025 */
[C---:B------:R-:W-:Y:S01]  /*109c0*/  FFMA.FTZ R37, R39.reuse, R43, -R48 ;  /* 0x0000002b27257223 */ /* 0x040fe20000010830 */
[--C-:B------:R-:W-:Y:S02]  /*109d0*/  HADD2.F32 R42, -RZ, R10.reuse.H0_H0 ;  /* 0x2000000aff2a7230 */ /* 0x100fe40000004100 */
[----:B------:R-:W-:Y:S01]  /*109e0*/  FFMA.FTZ R39, R39, R46, R47 ;  /* 0x0000002e27277223 */ /* 0x000fe2000001002f */
[----:B------:R-:W-:Y:S02]  /*109f0*/  HADD2.F32 R45, -RZ, R21.H0_H0 ;  /* 0x20000015ff2d7230 */ /* 0x000fe40000004100 */
[C---:B------:R-:W-:Y:S01]  /*10a00*/  FMUL.FTZ R46, R41.reuse, R44 ;  /* 0x0000002c292e7220 */ /* 0x040fe20000410000 */
[----:B------:R-:W-:Y:S02]  /*10a10*/  HADD2.F32 R10, -RZ, R10.H1_H1 ;  /* 0x3000000aff0a7230 */ /* 0x000fe40000004100 */
[----:B------:R-:W-:Y:S01]  /*10a20*/  FMUL.FTZ R48, R41, R40 ;  /* 0x0000002829307220 */ /* 0x000fe20000410000 */
[----:B------:R-:W-:-:S02]  /*10a30*/  HADD2.F32 R43, -RZ, R13.H0_H0 ;  /* 0x2000000dff2b7230 */ /* 0x000fc40000004100 */
[C---:B------:R-:W-:Y:S01]  /*10a40*/  FFMA.FTZ R46, R5.reuse, R40, -R46 ;  /* 0x00000028052e7223 */ /* 0x040fe2000001082e */
[----:B------:R-:W-:Y:S02]  /*10a50*/  HADD2.F32 R47, -RZ, R24.H0_H0 ;  /* 0x20000018ff2f7230 */ /* 0x000fe40000004100 */
[C---:B------:R-:W-:Y:S01]  /*10a60*/  FMUL.FTZ R49, R42.reuse, R45 ;  /* 0x0000002d2a317220 */ /* 0x040fe20000410000 */
[----:B------:R-:W-:Y:S02]  /*10a70*/  HADD2.F32 R41, -RZ, R14.H0_H0 ;  /* 0x2000000eff297230 */ /* 0x000fe40000004100 */
[----:B------:R-:W-:Y:S01]  /*10a80*/  FFMA.FTZ R48, R5, R44, R48 ;  /* 0x0000002c05307223 */ /* 0x000fe20000010030 */
[----:B------:R-:W-:Y:S01]  /*10a90*/  FMUL.FTZ R42, R42, R43 ;  /* 0x0000002b2a2a7220 */ /* 0x000fe20000410000 */
[----:B------:R-:W-:Y:S01]  /*10aa0*/  FMUL.FTZ R5, R10, R47 ;  /* 0x0000002f0a057220 */ /* 0x000fe20000410000 */
[----:B------:R-:W-:Y:S01]  /*10ab0*/  FFMA.FTZ R49, R34, R43, -R49 ;  /* 0x0000002b22317223 */ /* 0x000fe20000010831 */
[----:B------:R-:W-:-:S02]  /*10ac0*/  HADD2.F32 R8, -RZ, R11.H0_H0 ;  /* 0x2000000bff087230 */ /* 0x000fc40000004100 */
[----:B------:R-:W-:Y:S01]  /*10ad0*/  FFMA.FTZ R42, R34, R45, R42 ;  /* 0x0000002d222a7223 */ /* 0x000fe2000001002a */
[-C--:B------:R-:W-:Y:S01]  /*10ae0*/  FMUL.FTZ R43, R10, R41.reuse ;  /* 0x000000290a2b7220 */ /* 0x080fe20000410000 */
[C---:B------:R-:W-:Y:S01]  /*10af0*/  FFMA.FTZ R40, R6.reuse, R41, -R5 ;  /* 0x0000002906287223 */ /* 0x040fe20000010805 */
[----:B------:R-:W-:Y:S02]  /*10b00*/  HADD2.F32 R11, -RZ, R11.H1_H1 ;  /* 0x3000000bff0b7230 */ /* 0x000fe40000004100 */
[----:B------:R-:W-:Y:S02]  /*10b10*/  HADD2.F32 R41, -RZ, R21.H1_H1 ;  /* 0x30000015ff297230 */ /* 0x000fe40000004100 */
[----:B------:R-:W-:Y:S01]  /*10b20*/  FFMA.FTZ R43, R6, R47, R43 ;  /* 0x0000002f062b7223 */ /* 0x000fe2000001002b */
[----:B------:R-:W-:Y:S02]  /*10b30*/  HADD2.F32 R34, -RZ, R24.H1_H1 ;  /* 0x30000018ff227230 */ /* 0x000fe40000004100 */
[----:B------:R-:W-:-:S02]  /*10b40*/  HADD2.F32 R5, -RZ, R13.H1_H1 ;  /* 0x3000000dff057230 */ /* 0x000fc40000004100 */
[C---:B------:R-:W-:Y:S01]  /*10b50*/  FMUL.FTZ R45, R8.reuse, R41 ;  /* 0x00000029082d7220 */ /* 0x040fe20000410000 */
[----:B------:R-:W-:Y:S02]  /*10b60*/  HADD2.F32 R10, -RZ, R14.H1_H1 ;  /* 0x3000000eff0a7230 */ /* 0x000fe40000004100 */
[C---:B------:R-:W-:Y:S01]  /*10b70*/  FMUL.FTZ R6, R11.reuse, R34 ;  /* 0x000000220b067220 */ /* 0x040fe20000410000 */
[--C-:B------:R-:W-:Y:S02]  /*10b80*/  HADD2.F32 R4, -RZ, R7.reuse.H0_H0 ;  /* 0x20000007ff047230 */ /* 0x100fe40000004100 */
[-C--:B------:R-:W-:Y:S01]  /*10b90*/  FMUL.FTZ R8, R8, R5.reuse ;  /* 0x0000000508087220 */ /* 0x080fe20000410000 */
[----:B------:R-:W-:Y:S02]  /*10ba0*/  HADD2.F32 R7, -RZ, R7.H1_H1 ;  /* 0x30000007ff077230 */ /* 0x000fe40000004100 */
[-C--:B------:R-:W-:Y:S01]  /*10bb0*/  FMUL.FTZ R47, R11, R10.reuse ;  /* 0x0000000a0b2f7220 */ /* 0x080fe20000410000 */
[C---:B------:R-:W-:Y:S01]  /*10bc0*/  FFMA.FTZ R45, R4.reuse, R5, -R45 ;  /* 0x00000005042d7223 */ /* 0x040fe2000001082d */
[----:B------:R-:W-:Y:S01]  /*10bd0*/  FFMA.FTZ R11, R4, R41, R8 ;  /* 0x00000029040b7223 */ /* 0x000fe20000010008 */
[C---:B------:R-:W-:Y:S01]  /*10be0*/  FFMA.FTZ R44, R7.reuse, R10, -R6 ;  /* 0x0000000a072c7223 */ /* 0x040fe20000010806 */
[----:B------:R-:W-:Y:S01]  /*10bf0*/  FFMA.FTZ R34, R7, R34, R47 ;  /* 0x0000002207227223 */ /* 0x000fe2000001002f */
[----:B------:R-:W-:-:S02]  /*10c00*/  F2FP.F16.F32.PACK_AB R4, R36, R9 ;  /* 0x000000092404723e */ /* 0x000fc400000000ff */
[----:B------:R-:W-:Y:S02]  /*10c10*/  F2FP.F16.F32.PACK_AB R5, R46, R37 ;  /* 0x000000252e05723e */ /* 0x000fe400000000ff */
[----:B------:R-:W-:Y:S02]  /*10c20*/  F2FP.F16.F32.PACK_AB R6, R40, R49 ;  /* 0x000000312806723e */ /* 0x000fe400000000ff */
[----:B------:R-:W-:Y:S02]  /*10c30*/  F2FP.F16.F32.PACK_AB R7, R44, R45 ;  /* 0x0000002d2c07723e */ /* 0x000fe400000000ff */
[----:B------:R-:W-:Y:S02]  /*10c40*/  F2FP.F16.F32.PACK_AB R8, R38, R35 ;  /* 0x000000232608723e */ /* 0x000fe400000000ff */
[----:B------:R-:W-:Y:S01]  /*10c50*/  F2FP.F16.F32.PACK_AB R9, R48, R39 ;  /* 0x000000273009723e */ /* 0x000fe200000000ff */
[----:B------:R2:W-:Y:S01]  /*10c60*/  STS.128 [R50], R4 ;  /* 0x0000000432007388 */ /* 0x0005e20000000c00 */
[----:B------:R-:W-:-:S02]  /*10c70*/  F2FP.F16.F32.PACK_AB R10, R43, R42 ;  /* 0x0000002a2b0a723e */ /* 0x000fc400000000ff */
[----:B------:R-:W-:-:S05]  /*10c80*/  F2FP.F16.F32.PACK_AB R11, R34, R11 ;  /* 0x0000000b220b723e */ /* 0x000fca00000000ff */
[----:B------:R2:W-:Y:S02]  /*10c90*/  STS.128 [R33+0x14400], R8 ;  /* 0x0144000821007388 */ /* 0x0005e40000000c00 */
.L_x_618:
[----:B------:R-:W-:Y:S05]  /*10ca0*/  BSYNC B1 ;  /* 0x0000000000017941 */ /* 0x000fea0003800000 */
.L_x_617:
[----:B012---:R-:W-:Y:S01]  /*10cb0*/  IADD3 R4, R224, 0x20, RZ ;  /* 0x00000020e0047810 */ /* 0x007fe20007ffe0ff */
[----:B------:R-:W-:Y:S03]  /*10cc0*/  BSSY B1, `(.L_x_621) ;  /* 0x00000bc000017945 */ /* 0x000fe60003800000 */
[----:B------:R-:W-:-:S13]  /*10cd0*/  ISETP.GE.AND P0, PT, R4, R0, PT ;  /* 0x000000000400720c */ /* 0x000fda0003f06270 */
[----:B------:R-:W-:Y:S05]  /*10ce0*/  @P0 BRA `(.L_x_622) ;  /* 0x0000000800e40947 */ /* 0x000fea0003800000 */
[----:B-----5:R0:W5:Y:S01]  /*10cf0*/  LDL R51, [R1+0x5c] ;  /* 0x00005c0001337983 */ /* 0x0201620000100800 */
[----:B------:R-:W1:Y:S01]  /*10d00*/  LDC R33, c[0x0][0x3f4] ;  /* 0x0000fd00ff217b82 */ /* 0x000e620000000800 */
[----:B------:R-:W-:Y:S01]  /*10d10*/  BSSY B2, `(.L_x_623) ;  /* 0x000005d000027945 */ /* 0x000fe20003800000 */
[----:B------:R-:W-:Y:S02]  /*10d20*/  SHF.R.U32.HI R52, RZ, 0x3, R229 ;  /* 0x00000003ff347819 */ /* 0x000fe400000116e5 */
[-C--:B-1----:R-:W-:Y:S02]  /*10d30*/  ISETP.GE.AND P0, PT, R16, R33.reuse, PT ;  /* 0x000000211000720c */ /* 0x082fe40003f06270 */
[----:B------:R-:W-:-:S11]  /*10d40*/  ISETP.GE.AND P1, PT, R214, R33, PT ;  /* 0x00000021d600720c */ /* 0x000fd60003f26270 */
[----:B0-----:R-:W-:Y:S05]  /*10d50*/  @P0 BRA `(.L_x_624) ;  /* 0x0000000400600947 */ /* 0x001fea0003800000 */
[----:B------:R-:W2:Y:S04]  /*10d60*/  LDL R4, [R1+0x70] ;  /* 0x0000700001047983 */ /* 0x000ea80000100800 */
[----:B------:R-:W3:Y:S01]  /*10d70*/  LDL R53, [R1+0x1b0] ;  /* 0x0001b00001357983 */ /* 0x000ee20000100800 */
[----:B------:R-:W-:Y:S02]  /*10d80*/  HADD2.F32 R48, -RZ, R29.H0_H0 ;  /* 0x2000001dff307230 */ /* 0x000fe40000004100 */
[----:B------:R-:W-:Y:S02]  /*10d90*/  HADD2.F32 R46, -RZ, R25.H0_H0 ;  /* 0x20000019ff2e7230 */ /* 0x000fe40000004100 */
[----:B------:R-:W-:Y:S02]  /*10da0*/  HADD2.F32 R49, -RZ, R30.H0_H0 ;  /* 0x2000001eff317230 */ /* 0x000fe40000004100 */
[----:B------:R-:W-:Y:S01]  /*10db0*/  HADD2.F32 R50, -RZ, R29.H1_H1 ;  /* 0x3000001dff327230 */ /* 0x000fe20000004100 */
        /* <DEDUP_REMOVED lines=20> */
[----:B------:R-:W-:Y:S02]  /*10f00*/  HADD2.F32 R42, -RZ, R9.H0_H0 ;  /* 0x20000009ff2a7230 */ /* 0x000fe40000004100 */
[-C--:B------:R-:W-:Y:S01]  /*10f10*/  FMUL.FTZ R45, R48, R5.reuse ;  /* 0x00000005302d7220 */ /* 0x080fe20000410000 */
[C---:B------:R-:W-:Y:S01]  /*10f20*/  FMUL.FTZ R47, R46.reuse, R5 ;  /* 0x000000052e2f7220 */ /* 0x040fe20000410000 */
[----:B------:R-:W-:Y:S02]  /*10f30*/  HADD2.F32 R44, -RZ, R10.H0_H0 ;  /* 0x2000000aff2c7230 */ /* 0x000fe40000004100 */
[----:B------:R-:W-:Y:S01]  /*10f40*/  FFMA.FTZ R5, R46, R38, -R45 ;  /* 0x000000262e057223 */ /* 0x000fe2000001082d */
[----:B------:R-:W-:-:S02]  /*10f50*/  HADD2.F32 R45, -RZ, R26.H0_H0 ;  /* 0x2000001aff2d7230 */ /* 0x000fc40000004100 */
[----:B------:R-:W-:Y:S01]  /*10f60*/  FFMA.FTZ R8, R48, R38, R47 ;  /* 0x0000002630087223 */ /* 0x000fe2000001002f */
[----:B------:R-:W-:Y:S02]  /*10f70*/  HADD2.F32 R37, -RZ, R10.H1_H1 ;  /* 0x3000000aff257230 */ /* 0x000fe40000004100 */
[-C--:B------:R-:W-:Y:S01]  /*10f80*/  FMUL.FTZ R10, R49, R41.reuse ;  /* 0x00000029310a7220 */ /* 0x080fe20000410000 */
[----:B------:R-:W-:Y:S02]  /*10f90*/  HADD2.F32 R46, -RZ, R25.H1_H1 ;  /* 0x30000019ff2e7230 */ /* 0x000fe40000004100 */
[----:B------:R-:W-:Y:S01]  /*10fa0*/  FMUL.FTZ R38, R45, R41 ;  /* 0x000000292d267220 */ /* 0x000fe20000410000 */
[----:B------:R-:W-:Y:S02]  /*10fb0*/  HADD2.F32 R43, -RZ, R9.H1_H1 ;  /* 0x30000009ff2b7230 */ /* 0x000fe40000004100 */
[----:B------:R-:W-:Y:S01]  /*10fc0*/  FMUL.FTZ R41, R50, R42 ;  /* 0x0000002a32297220 */ /* 0x000fe20000410000 */
[----:B------:R-:W-:-:S02]  /*10fd0*/  HADD2.F32 R48, -RZ, R30.H1_H1 ;  /* 0x3000001eff307230 */ /* 0x000fc40000004100 */
[-C--:B------:R-:W-:Y:S01]  /*10fe0*/  FFMA.FTZ R10, R45, R39.reuse, -R10 ;  /* 0x000000272d0a7223 */ /* 0x080fe2000001080a */
[C---:B------:R-:W-:Y:S01]  /*10ff0*/  FMUL.FTZ R45, R46.reuse, R42 ;  /* 0x0000002a2e2d7220 */ /* 0x040fe20000410000 */
[----:B------:R-:W-:Y:S01]  /*11000*/  FFMA.FTZ R39, R49, R39, R38 ;  /* 0x0000002731277223 */ /* 0x000fe20000010026 */
[-C--:B------:R-:W-:Y:S01]  /*11010*/  FFMA.FTZ R38, R46, R40.reuse, -R41 ;  /* 0x000000282e267223 */ /* 0x080fe20000010829 */
[----:B------:R-:W-:Y:S02]  /*11020*/  HADD2.F32 R42, -RZ, R26.H1_H1 ;  /* 0x3000001aff2a7230 */ /* 0x000fe40000004100 */
[----:B------:R-:W-:Y:S01]  /*11030*/  FMUL.FTZ R41, R48, R43 ;  /* 0x0000002b30297220 */ /* 0x000fe20000410000 */
[----:B------:R-:W-:Y:S02]  /*11040*/  HADD2.F32 R49, -RZ, R31.H0_H0 ;  /* 0x2000001fff317230 */ /* 0x000fe40000004100 */
[----:B------:R-:W-:Y:S01]  /*11050*/  FFMA.FTZ R40, R50, R40, R45 ;  /* 0x0000002832287223 */ /* 0x000fe2000001002d */
[----:B------:R-:W-:-:S02]  /*11060*/  HADD2.F32 R47, -RZ, R27.H0_H0 ;  /* 0x2000001bff2f7230 */ /* 0x000fc40000004100 */
[C---:B------:R-:W-:Y:S01]  /*11070*/  FMUL.FTZ R43, R42.reuse, R43 ;  /* 0x0000002b2a2b7220 */ /* 0x040fe20000410000 */
[----:B------:R-:W-:Y:S01]  /*11080*/  FFMA.FTZ R41, R42, R36, -R41 ;  /* 0x000000242a297223 */ /* 0x000fe20000010829 */
[----:B------:R-:W-:Y:S02]  /*11090*/  HADD2.F32 R50, -RZ, R32.H0_H0 ;  /* 0x20000020ff327230 */ /* 0x000fe40000004100 */
[-C--:B------:R-:W-:Y:S01]  /*110a0*/  FMUL.FTZ R42, R49, R44.reuse ;  /* 0x0000002c312a7220 */ /* 0x080fe20000410000 */
[----:B------:R-:W-:Y:S02]  /*110b0*/  HADD2.F32 R46, -RZ, R28.H0_H0 ;  /* 0x2000001cff2e7230 */ /* 0x000fe40000004100 */
[----:B------:R-:W-:Y:S01]  /*110c0*/  FMUL.FTZ R44, R47, R44 ;  /* 0x0000002c2f2c7220 */ /* 0x000fe20000410000 */
[----:B------:R-:W-:Y:S01]  /*110d0*/  FFMA.FTZ R43, R48, R36, R43 ;  /* 0x00000024302b7223 */ /* 0x000fe2000001002b */
[----:B------:R-:W-:Y:S02]  /*110e0*/  HADD2.F32 R9, -RZ, R11.H0_H0 ;  /* 0x2000000bff097230 */ /* 0x000fe40000004100 */
[----:B------:R-:W-:Y:S01]  /*110f0*/  FMUL.FTZ R45, R50, R37 ;  /* 0x00000025322d7220 */ /* 0x000fe20000410000 */
[----:B------:R-:W-:Y:S01]  /*11100*/  FFMA.FTZ R44, R49, R35, R44 ;  /* 0x00000023312c7223 */ /* 0x000fe2000001002c */
[----:B------:R-:W-:-:S02]  /*11110*/  HADD2.F32 R48, -RZ, R31.H1_H1 ;  /* 0x3000001fff307230 */ /* 0x000fc40000004100 */
[----:B------:R-:W-:Y:S01]  /*11120*/  FFMA.FTZ R42, R47, R35, -R42 ;  /* 0x000000232f2a7223 */ /* 0x000fe2000001082a */
[----:B------:R-:W-:Y:S02]  /*11130*/  HADD2.F32 R11, -RZ, R11.H1_H1 ;  /* 0x3000000bff0b7230 */ /* 0x000fe40000004100 */
[C---:B------:R-:W-:Y:S01]  /*11140*/  FMUL.FTZ R37, R46.reuse, R37 ;  /* 0x000000252e257220 */ /* 0x040fe20000410000 */
[----:B------:R-:W-:Y:S02]  /*11150*/  HADD2.F32 R49, -RZ, R32.H1_H1 ;  /* 0x30000020ff317230 */ /* 0x000fe40000004100 */
[-C--:B------:R-:W-:Y:S01]  /*11160*/  FFMA.FTZ R45, R46, R6.reuse, -R45 ;  /* 0x000000062e2d7223 */ /* 0x080fe2000001082d */
[----:B------:R-:W-:Y:S02]  /*11170*/  HADD2.F32 R36, -RZ, R27.H1_H1 ;  /* 0x3000001bff247230 */ /* 0x000fe40000004100 */
[----:B------:R-:W-:Y:S01]  /*11180*/  FFMA.FTZ R37, R50, R6, R37 ;  /* 0x0000000632257223 */ /* 0x000fe20000010025 */
[----:B------:R-:W-:-:S02]  /*11190*/  HADD2.F32 R47, -RZ, R28.H1_H1 ;  /* 0x3000001cff2f7230 */ /* 0x000fc40000004100 */
[----:B------:R-:W-:Y:S01]  /*111a0*/  FMUL.FTZ R35, R48, R9 ;  /* 0x0000000930237220 */ /* 0x000fe20000410000 */
[--C-:B------:R-:W-:Y:S02]  /*111b0*/  HADD2.F32 R4, -RZ, R7.reuse.H0_H0 ;  /* 0x20000007ff047230 */ /* 0x100fe40000004100 */
[----:B------:R-:W-:Y:S01]  /*111c0*/  FMUL.FTZ R6, R49, R11 ;  /* 0x0000000b31067220 */ /* 0x000fe20000410000 */
[----:B------:R-:W-:Y:S02]  /*111d0*/  HADD2.F32 R7, -RZ, R7.H1_H1 ;  /* 0x30000007ff077230 */ /* 0x000fe40000004100 */
[C---:B------:R-:W-:Y:S01]  /*111e0*/  FMUL.FTZ R9, R36.reuse, R9 ;  /* 0x0000000924097220 */ /* 0x040fe20000410000 */
[----:B------:R-:W-:Y:S01]  /*111f0*/  FMUL.FTZ R46, R47, R11 ;  /* 0x0000000b2f2e7220 */ /* 0x000fe20000410000 */
[----:B------:R-:W-:Y:S01]  /*11200*/  FFMA.FTZ R35, R36, R4, -R35 ;  /* 0x0000000424237223 */ /* 0x000fe20000010823 */
[----:B------:R-:W-:Y:S01]  /*11210*/  F2FP.F16.F32.PACK_AB R8, R39, R8 ;  /* 0x000000082708723e */ /* 0x000fe200000000ff */
[-C--:B------:R-:W-:Y:S01]  /*11220*/  FFMA.FTZ R36, R47, R7.reuse, -R6 ;  /* 0x000000072f247223 */ /* 0x080fe20000010806 */
[----:B------:R-:W-:Y:S01]  /*11230*/  FFMA.FTZ R11, R48, R4, R9 ;  /* 0x00000004300b7223 */ /* 0x000fe20000010009 */
        /* <DEDUP_REMOVED lines=8> */
[----:B------:R-:W-:-:S05]  /*112c0*/  F2FP.F16.F32.PACK_AB R11, R46, R11 ;  /* 0x0000000b2e0b723e */ /* 0x000fca00000000ff */
[----:B------:R0:W-:Y:S02]  /*112d0*/  STS.128 [R34+0x14400], R8 ;  /* 0x0144000822007388 */ /* 0x0001e40000000c00 */
.L_x_624:
[----:B------:R-:W-:Y:S05]  /*112e0*/  BSYNC B2 ;  /* 0x0000000000027941 */ /* 0x000fea0003800000 */
.L_x_623:
[----:B------:R-:W-:Y:S05]  /*112f0*/  @P1 BRA `(.L_x_622) ;  /* 0x0000000400601947 */ /* 0x000fea0003800000 */
[----:B0-----:R-:W2:Y:S04]  /*11300*/  LDL R4, [R1+0x114] ;  /* 0x0001140001047983 */ /* 0x001ea80000100800 */
[----:B------:R-:W3:Y:S01]  /*11310*/  LDL R50, [R1+0x1ac] ;  /* 0x0001ac0001327983 */ /* 0x000ee20000100800 */
[----:B------:R-:W-:Y:S02]  /*11320*/  HADD2.F32 R47, -RZ, R15.H0_H0 ;  /* 0x2000000fff2f7230 */ /* 0x000fe40000004100 */
[----:B------:R-:W-:Y:S02]  /*11330*/  HADD2.F32 R45, -RZ, R3.H0_H0 ;  /* 0x20000003ff2d7230 */ /* 0x000fe40000004100 */
[----:B------:R-:W-:Y:S02]  /*11340*/  HADD2.F32 R46, -RZ, R20.H0_H0 ;  /* 0x20000014ff2e7230 */ /* 0x000fe40000004100 */
[----:B------:R-:W-:-:S02]  /*11350*/  HADD2.F32 R44, -RZ, R12.H0_H0 ;  /* 0x2000000cff2c7230 */ /* 0x000fc40000004100 */
[----:B------:R-:W-:Y:S02]  /*11360*/  HADD2.F32 R49, -RZ, R15.H1_H1 ;  /* 0x3000000fff317230 */ /* 0x000fe40000004100 */
[----:B------:R-:W-:Y:S01]  /*11370*/  HADD2.F32 R48, -RZ, R24.H0_H0 ;  /* 0x20000018ff307230 */ /* 0x000fe20000004100 */
[----:B--2---:R-:W-:-:S04]  /*11380*/  LEA.HI R33, R33, R4, RZ, 0x1d ;  /* 0x0000000421217211 */ /* 0x004fc800078fe8ff */
[----:B------:R-:W-:Y:S02]  /*11390*/  SHF.R.S32.HI R6, RZ, 0x1f, R33 ;  /* 0x0000001fff067819 */ /* 0x000fe40000011421 */
[----:B------:R-:W-:Y:S02]  /*113a0*/  SHF.L.U32 R4, R33, 0x3, RZ ;  /* 0x0000000321047819 */ /* 0x000fe400000006ff */
[----:B------:R-:W-:Y:S02]  /*113b0*/  LEA.HI R6, R6, R33, RZ, 0x3 ;  /* 0x0000002106067211 */ /* 0x000fe400078f18ff */
[----:B------:R-:W-:-:S03]  /*113c0*/  LOP3.LUT R4, R229, 0x38, R4, 0xf8, !PT ;  /* 0x00000038e5047812 */ /* 0x000fc600078ef804 */
[----:B------:R-:W-:Y:S01]  /*113d0*/  IMAD.SHL.U32 R6, R6, 0x400, RZ ;  /* 0x0000040006067824 */ /* 0x000fe200078e00ff */
[----:B------:R-:W-:-:S04]  /*113e0*/  LOP3.LUT R8, R4, R52, RZ, 0x3c, !PT ;  /* 0x0000003404087212 */ /* 0x000fc800078e3cff */
[----:B------:R-:W-:Y:S02]  /*113f0*/  LOP3.LUT R9, R6, 0x7fffe000, RZ, 0xc0, !PT ;  /* 0x7fffe00006097812 */ /* 0x000fe400078ec0ff */
[----:B---3--:R-:W0:Y:S02]  /*11400*/  LDS.128 R4, [R50] ;  /* 0x0000000032047984 */ /* 0x008e240000000c00 */
[----:B-----5:R-:W-:Y:S01]  /*11410*/  IADD3 R8, R8, R9, R51 ;  /* 0x0000000908087210 */ /* 0x020fe20007ffe033 */
[----:B------:R-:W-:-:S04]  /*11420*/  HADD2.F32 R51, -RZ, R20.H1_H1 ;  /* 0x30000014ff337230 */ /* 0x000fc80000004100 */
        /* <DEDUP_REMOVED lines=11> */
[-C--:B------:R-:W-:Y:S01]  /*114e0*/  FMUL.FTZ R8, R47, R5.reuse ;  /* 0x000000052f087220 */ /* 0x080fe20000410000 */
[----:B------:R-:W-:Y:S02]  /*114f0*/  HADD2.F32 R36, -RZ, R10.H1_H1 ;  /* 0x3000000aff247230 */ /* 0x000fe40000004100 */
[----:B------:R-:W-:Y:S01]  /*11500*/  FMUL.FTZ R10, R45, R5 ;  /* 0x000000052d0a7220 */ /* 0x000fe20000410000 */
[----:B------:R-:W-:-:S02]  /*11510*/  HADD2.F32 R41, -RZ, R9.H0_H0 ;  /* 0x20000009ff297230 */ /* 0x000fc40000004100 */
[-C--:B------:R-:W-:Y:S01]  /*11520*/  FFMA.FTZ R5, R45, R37.reuse, -R8 ;  /* 0x000000252d057223 */ /* 0x080fe20000010808 */
[-C--:B------:R-:W-:Y:S01]  /*11530*/  FMUL.FTZ R45, R46, R40.reuse ;  /* 0x000000282e2d7220 */ /* 0x080fe20000410000 */
[----:B------:R-:W-:Y:S01]  /*11540*/  FFMA.FTZ R8, R47, R37, R10 ;  /* 0x000000252f087223 */ /* 0x000fe2000001000a */
[----:B------:R-:W-:Y:S02]  /*11550*/  HADD2.F32 R47, -RZ, R3.H1_H1 ;  /* 0x30000003ff2f7230 */ /* 0x000fe40000004100 */
[C---:B------:R-:W-:Y:S01]  /*11560*/  FMUL.FTZ R37, R44.reuse, R40 ;  /* 0x000000282c257220 */ /* 0x040fe20000410000 */
[-C--:B------:R-:W-:Y:S01]  /*11570*/  FFMA.FTZ R10, R44, R38.reuse, -R45 ;  /* 0x000000262c0a7223 */ /* 0x080fe2000001082d */
[-C--:B------:R-:W-:Y:S01]  /*11580*/  FMUL.FTZ R40, R49, R41.reuse ;  /* 0x0000002931287220 */ /* 0x080fe20000410000 */
[----:B------:R-:W-:Y:S02]  /*11590*/  HADD2.F32 R42, -RZ, R9.H1_H1 ;  /* 0x30000009ff2a7230 */ /* 0x000fe40000004100 */
[----:B------:R-:W-:Y:S01]  /*115a0*/  FMUL.FTZ R44, R47, R41 ;  /* 0x000000292f2c7220 */ /* 0x000fe20000410000 */
[----:B------:R-:W-:Y:S01]  /*115b0*/  FFMA.FTZ R37, R46, R38, R37 ;  /* 0x000000262e257223 */ /* 0x000fe20000010025 */
[----:B------:R-:W-:-:S02]  /*115c0*/  HADD2.F32 R41, -RZ, R12.H1_H1 ;  /* 0x3000000cff297230 */ /* 0x000fc40000004100 */
[-C--:B------:R-:W-:Y:S01]  /*115d0*/  FFMA.FTZ R38, R47, R39.reuse, -R40 ;  /* 0x000000272f267223 */ /* 0x080fe20000010828 */
[----:B------:R-:W-:Y:S01]  /*115e0*/  FFMA.FTZ R39, R49, R39, R44 ;  /* 0x0000002731277223 */ /* 0x000fe2000001002c */
[----:B------:R-:W-:Y:S02]  /*115f0*/  HADD2.F32 R46, -RZ, R21.H0_H0 ;  /* 0x20000015ff2e7230 */ /* 0x000fe40000004100 */
[-C--:B------:R-:W-:Y:S01]  /*11600*/  FMUL.FTZ R40, R51, R42.reuse ;  /* 0x0000002a33287220 */ /* 0x080fe20000410000 */
[----:B------:R-:W-:Y:S02]  /*11610*/  HADD2.F32 R44, -RZ, R13.H0_H0 ;  /* 0x2000000dff2c7230 */ /* 0x000fe40000004100 */
[C---:B------:R-:W-:Y:S01]  /*11620*/  FMUL.FTZ R42, R41.reuse, R42 ;  /* 0x0000002a292a7220 */ /* 0x040fe20000410000 */
[----:B------:R-:W-:Y:S02]  /*11630*/  HADD2.F32 R9, -RZ, R11.H0_H0 ;  /* 0x2000000bff097230 */ /* 0x000fe40000004100 */
[----:B------:R-:W-:Y:S01]  /*11640*/  FMUL.FTZ R45, R46, R43 ;  /* 0x0000002b2e2d7220 */ /* 0x000fe20000410000 */
[----:B------:R-:W-:Y:S01]  /*11650*/  FFMA.FTZ R41, R41, R35, -R40 ;  /* 0x0000002329297223 */ /* 0x000fe20000010828 */
[----:B------:R-:W-:Y:S01]  /*11660*/  FMUL.FTZ R43, R44, R43 ;  /* 0x0000002b2c2b7220 */ /* 0x000fe20000410000 */
[----:B------:R-:W-:-:S02]  /*11670*/  HADD2.F32 R40, -RZ, R14.H0_H0 ;  /* 0x2000000eff287230 */ /* 0x000fc40000004100 */
[----:B------:R-:W-:Y:S01]  /*11680*/  FFMA.FTZ R42, R51, R35, R42 ;  /* 0x00000023332a7223 */ /* 0x000fe2000001002a */
[----:B------:R-:W-:Y:S01]  /*11690*/  FMUL.FTZ R35, R48, R36 ;  /* 0x0000002430237220 */ /* 0x000fe20000410000 */
[-C--:B------:R-:W-:Y:S01]  /*116a0*/  FFMA.FTZ R43, R46, R34.reuse, R43 ;  /* 0x000000222e2b7223 */ /* 0x080fe2000001002b */
[----:B------:R-:W-:Y:S01]  /*116b0*/  FFMA.FTZ R45, R44, R34, -R45 ;  /* 0x000000222c2d7223 */ /* 0x000fe2000001082d */
[----:B------:R-:W-:Y:S02]  /*116c0*/  HADD2.F32 R46, -RZ, R21.H1_H1 ;  /* 0x30000015ff2e7230 */ /* 0x000fe40000004100 */
[C---:B------:R-:W-:Y:S01]  /*116d0*/  FMUL.FTZ R47, R40.reuse, R36 ;  /* 0x00000024282f7220 */ /* 0x040fe20000410000 */
[----:B------:R-:W-:Y:S02]  /*116e0*/  HADD2.F32 R11, -RZ, R11.H1_H1 ;  /* 0x3000000bff0b7230 */ /* 0x000fe40000004100 */
[----:B------:R-:W-:Y:S01]  /*116f0*/  FFMA.FTZ R34, R40, R6, -R35 ;  /* 0x0000000628227223 */ /* 0x000fe20000010823 */
[----:B------:R-:W-:-:S02]  /*11700*/  HADD2.F32 R51, -RZ, R24.H1_H1 ;  /* 0x30000018ff337230 */ /* 0x000fc40000004100 */
[----:B------:R-:W-:Y:S01]  /*11710*/  FFMA.FTZ R36, R48, R6, R47 ;  /* 0x0000000630247223 */ /* 0x000fe2000001002f */
[----:B------:R-:W-:Y:S02]  /*11720*/  HADD2.F32 R40, -RZ, R13.H1_H1 ;  /* 0x3000000dff287230 */ /* 0x000fe40000004100 */
[----:B------:R-:W-:Y:S01]  /*11730*/  FMUL.FTZ R35, R46, R9 ;  /* 0x000000092e237220 */ /* 0x000fe20000410000 */
[----:B------:R-:W-:Y:S02]  /*11740*/  HADD2.F32 R49, -RZ, R14.H1_H1 ;  /* 0x3000000eff317230 */ /* 0x000fe40000004100 */
[----:B------:R-:W-:Y:S01]  /*11750*/  FMUL.FTZ R6, R51, R11 ;  /* 0x0000000b33067220 */ /* 0x000fe20000410000 */
[--C-:B------:R-:W-:Y:S02]  /*11760*/  HADD2.F32 R4, -RZ, R7.reuse.H0_H0 ;  /* 0x20000007ff047230 */ /* 0x100fe40000004100 */
[----:B------:R-:W-:Y:S01]  /*11770*/  FMUL.FTZ R9, R40, R9 ;  /* 0x0000000928097220 */ /* 0x000fe20000410000 */
[----:B------:R-:W-:-:S02]  /*11780*/  HADD2.F32 R7, -RZ, R7.H1_H1 ;  /* 0x30000007ff077230 */ /* 0x000fc40000004100 */
[----:B------:R-:W-:Y:S01]  /*11790*/  FMUL.FTZ R44, R49, R11 ;  /* 0x0000000b312c7220 */ /* 0x000fe20000410000 */
[----:B------:R-:W-:Y:S01]  /*117a0*/  F2FP.F16.F32.PACK_AB R8, R37, R8 ;  /* 0x000000082508723e */ /* 0x000fe200000000ff */
[-C--:B------:R-:W-:Y:S01]  /*117b0*/  FFMA.FTZ R35, R40, R4.reuse, -R35 ;  /* 0x0000000428237223 */ /* 0x080fe20000010823 */
[----:B------:R-:W-:Y:S01]  /*117c0*/  FFMA.FTZ R11, R46, R4, R9 ;  /* 0x000000042e0b7223 */ /* 0x000fe20000010009 */
[-C--:B------:R-:W-:Y:S01]  /*117d0*/  FFMA.FTZ R40, R49, R7.reuse, -R6 ;  /* 0x0000000731287223 */ /* 0x080fe20000010806 */
[----:B------:R-:W-:Y:S01]  /*117e0*/  FFMA.FTZ R44, R51, R7, R44 ;  /* 0x00000007332c7223 */ /* 0x000fe2000001002c */
[----:B------:R-:W-:Y:S02]  /*117f0*/  F2FP.F16.F32.PACK_AB R4, R10, R5 ;  /* 0x000000050a04723e */ /* 0x000fe400000000ff */
[----:B------:R-:W-:Y:S02]  /*11800*/  F2FP.F16.F32.PACK_AB R5, R41, R38 ;  /* 0x000000262905723e */ /* 0x000fe400000000ff */
[----:B------:R-:W-:-:S02]  /*11810*/  F2FP.F16.F32.PACK_AB R6, R34, R45 ;  /* 0x0000002d2206723e */ /* 0x000fc400000000ff */
[----:B------:R-:W-:Y:S02]  /*11820*/  F2FP.F16.F32.PACK_AB R7, R40, R35 ;  /* 0x000000232807723e */ /* 0x000fe400000000ff */
[----:B------:R-:W-:Y:S02]  /*11830*/  F2FP.F16.F32.PACK_AB R9, R42, R39 ;  /* 0x000000272a09723e */ /* 0x000fe400000000ff */
[----:B------:R-:W-:Y:S01]  /*11840*/  F2FP.F16.F32.PACK_AB R10, R36, R43 ;  /* 0x0000002b240a723e */ /* 0x000fe200000000ff */
[----:B------:R1:W-:Y:S01]  /*11850*/  STS.128 [R50], R4 ;  /* 0x0000000432007388 */ /* 0x0003e20000000c00 */
[----:B------:R-:W-:-:S05]  /*11860*/  F2FP.F16.F32.PACK_AB R11, R44, R11 ;  /* 0x0000000b2c0b723e */ /* 0x000fca00000000ff */
[----:B------:R1:W-:Y:S02]  /*11870*/  STS.128 [R33+0x14400], R8 ;  /* 0x0144000821007388 */ /* 0x0003e40000000c00 */
.L_x_622:
[----:B------:R-:W-:Y:S05]  /*11880*/  BSYNC B1 ;  /* 0x0000000000017941 */ /* 0x000fea0003800000 */
.L_x_621:
[----:B01----:R-:W-:Y:S01]  /*11890*/  VIADD R4, R224, 0x40 ;  /* 0x00000040e0047836 */ /* 0x003fe20000000000 */
[----:B------:R-:W-:Y:S04]  /*118a0*/  BSSY B1, `(.L_x_625) ;  /* 0x00000bc000017945 */ /* 0x000fe80003800000 */
        /* <DEDUP_REMOVED lines=97> */
.L_x_628:
[----:B------:R-:W-:Y:S05]  /*11ec0*/  BSYNC B2 ;  /* 0x0000000000027941 */ /* 0x000fea0003800000 */
.L_x_627:
        /* <DEDUP_REMOVED lines=10> */
[----:B------:R-:W-:Y:S01]  /*11f70*/  SHF.R.S32.HI R4, RZ, 0x1f, R33 ;  /* 0x0000001fff047819 */ /* 0x000fe20000011421 */
[----:B------:R-:W-:-:S03]  /*11f80*/  IMAD.SHL.U32 R5, R33, 0x8, RZ ;  /* 0x0000000821057824 */ /* 0x000fc600078e00ff */
[----:B------:R-:W-:Y:S02]  /*11f90*/  LEA.HI R33, R4, R33, RZ, 0x3 ;  /* 0x0000002104217211 */ /* 0x000fe400078f18ff */
[----:B------:R-:W-:Y:S02]  /*11fa0*/  LOP3.LUT R4, R228, 0x38, R5, 0xf8, !PT ;  /* 0x00000038e4047812 */ /* 0x000fe400078ef805 */
[----:B------:R-:W-:Y:S02]  /*11fb0*/  SHF.L.U32 R33, R33, 0xa, RZ ;  /* 0x0000000a21217819 */ /* 0x000fe400000006ff */
[----:B------:R-:W-:Y:S02]  /*11fc0*/  LOP3.LUT R8, R4, R52, RZ, 0x3c, !PT ;  /* 0x0000003404087212 */ /* 0x000fe400078e3cff */
[----:B------:R-:W-:Y:S01]  /*11fd0*/  LOP3.LUT R33, R33, 0x7fffe000, RZ, 0xc0, !PT ;  /* 0x7fffe00021217812 */ /* 0x000fe200078ec0ff */
[----:B---3--:R-:W0:Y:S03]  /*11fe0*/  LDS.128 R4, [R50] ;  /* 0x0000000032047984 */ /* 0x008e260000000c00 */
        /* <DEDUP_REMOVED lines=10> */
[----:B------:R-:W-:Y:S02]  /*12090*/  HADD2.F32 R4, -RZ, R7.H0_H0 ;  /* 0x20000007ff047230 */ /* 0x000fe40000004100 */
        /* <DEDUP_REMOVED lines=43> */
[----:B------:R-:W-:Y:S02]  /*12350*/  HADD2.F32 R7, -RZ, R7.H1_H1 ;  /* 0x30000007ff077230 */ /* 0x000fe40000004100 */
[C---:B------:R-:W-:Y:S01]  /*12360*/  FMUL.FTZ R9, R40.reuse, R9 ;  /* 0x0000000928097220 */ /* 0x040fe20000410000 */
[----:B------:R-:W-:Y:S01]  /*12370*/  FFMA.FTZ R35, R40, R4, -R35 ;  /* 0x0000000428237223 */ /* 0x000fe20000010823 */
[----:B------:R-:W-:Y:S01]  /*12380*/  FMUL.FTZ R44, R49, R11 ;  /* 0x0000000b312c7220 */ /* 0x000fe20000410000 */
        /* <DEDUP_REMOVED lines=13> */
.L_x_626:
[----:B------:R-:W-:Y:S05]  /*12460*/  BSYNC B1 ;  /* 0x0000000000017941 */ /* 0x000fea0003800000 */
.L_x_625:
[----:B01----:R-:W-:-:S05]  /*12470*/  VIADD R5, R224, 0x60 ;  /* 0x00000060e0057836 */ /* 0x003fca0000000000 */
[----:B------:R-:W-:-:S13]  /*12480*/  ISETP.GE.AND P0, PT, R5, R0, PT ;  /* 0x000000000500720c */ /* 0x000fda0003f06270 */
[----:B------:R-:W-:Y:S05]  /*12490*/  @P0 BRA `(.L_x_605) ;  /* 0x0000000c001c0947 */ /* 0x000fea0003800000 */
[----:B------:R0:W5:Y:S01]  /*124a0*/  LDL R49, [R1+0x118] ;  /* 0x0001180001317983 */ /* 0x0001620000100800 */
[----:B------:R-:W1:Y:S01]  /*124b0*/  LDC R33, c[0x0][0x3f4] ;  /* 0x0000fd00ff217b82 */ /* 0x000e620000000800 */
[----:B-----5:R-:W-:Y:S01]  /*124c0*/  VIADD R51, R224, 0x60 ;  /* 0x00000060e0337836 */ /* 0x020fe20000000000 */
[----:B------:R-:W-:Y:S04]  /*124d0*/  BSSY B1, `(.L_x_629) ;  /* 0x000005f000017945 */ /* 0x000fe80003800000 */
[----:B------:R-:W-:-:S04]  /*124e0*/  SHF.L.U32 R51, R51, 0x6, RZ ;  /* 0x0000000633337819 */ /* 0x000fc800000006ff */
[----:B------:R-:W-:Y:S02]  /*124f0*/  LOP3.LUT R51, R51, 0x1c0, RZ, 0xc0, !PT ;  /* 0x000001c033337812 */ /* 0x000fe400078ec0ff */
[-C--:B-1----:R-:W-:Y:S02]  /*12500*/  ISETP.GE.AND P0, PT, R16, R33.reuse, PT ;  /* 0x000000211000720c */ /* 0x082fe40003f06270 */
[----:B------:R-:W-:-:S11]  /*12510*/  ISETP.GE.AND P1, PT, R214, R33, PT ;  /* 0x00000021d600720c */ /* 0x000fd60003f26270 */
[----:B0-----:R-:W-:Y:S05]  /*12520*/  @P0 BRA `(.L_x_630) ;  /* 0x0000000400640947 */ /* 0x001fea0003800000 */
[----:B------:R-:W2:Y:S04]  /*12530*/  LDL R4, [R1+0x70] ;  /* 0x0000700001047983 */ /* 0x000ea80000100800 */
[----:B------:R-:W3:Y:S01]  /*12540*/  LDL R52, [R1+0x1a0] ;  /* 0x0001a00001347983 */ /* 0x000ee20000100800 */
[----:B------:R-:W-:Y:S01]  /*12550*/  SHF.R.U32.HI R7, RZ, 0x3, R51 ;  /* 0x00000003ff077819 */ /* 0x000fe20000011633 */
[----:B------:R-:W-:Y:S02]  /*12560*/  HADD2.F32 R46, -RZ, R29.H0_H0 ;  /* 0x2000001dff2e7230 */ /* 0x000fe40000004100 */
[----:B------:R-:W-:Y:S02]  /*12570*/  HADD2.F32 R44, -RZ, R25.H0_H0 ;  /* 0x20000019ff2c7230 */ /* 0x000fe40000004100 */
[----:B------:R-:W-:-:S02]  /*12580*/  HADD2.F32 R47, -RZ, R30.H0_H0 ;  /* 0x2000001eff2f7230 */ /* 0x000fc40000004100 */
[----:B------:R-:W-:Y:S02]  /*12590*/  HADD2.F32 R45, -RZ, R26.H0_H0 ;  /* 0x2000001aff2d7230 */ /* 0x000fe40000004100 */
[----:B------:R-:W-:Y:S02]  /*125a0*/  HADD2.F32 R50, -RZ, R29.H1_H1 ;  /* 0x3000001dff327230 */ /* 0x000fe40000004100 */
        /* <DEDUP_REMOVED lines=10> */
[----:B------:R-:W-:-:S05]  /*12650*/  IADD3 R0, R0, R9, R49 ;  /* 0x0000000900007210 */ /* 0x000fca0007ffe031 */
        /* <DEDUP_REMOVED lines=11> */
[-C--:B------:R-:W-:Y:S01]  /*12710*/  FMUL.FTZ R9, R46, R5.reuse ;  /* 0x000000052e097220 */ /* 0x080fe20000410000 */
[----:B------:R-:W-:Y:S02]  /*12720*/  HADD2.F32 R39, -RZ, R8.H1_H1 ;  /* 0x30000008ff277230 */ /* 0x000fe40000004100 */
[----:B------:R-:W-:Y:S01]  /*12730*/  FMUL.FTZ R43, R44, R5 ;  /* 0x000000052c2b7220 */ /* 0x000fe20000410000 */
[----:B------:R-:W-:Y:S01]  /*12740*/  FMUL.FTZ R25, R50, R40 ;  /* 0x0000002832197220 */ /* 0x000fe20000410000 */
[----:B------:R-:W-:Y:S01]  /*12750*/  FFMA.FTZ R5, R44, R36, -R9 ;  /* 0x000000242c057223 */ /* 0x000fe20000010809 */
[----:B------:R-:W-:Y:S01]  /*12760*/  FMUL.FTZ R29, R48, R40 ;  /* 0x00000028301d7220 */ /* 0x000fe20000410000 */
[----:B------:R-:W-:Y:S01]  /*12770*/  FFMA.FTZ R9, R46, R36, R43 ;  /* 0x000000242e097223 */ /* 0x000fe2000001002b */
[-C--:B------:R-:W-:Y:S01]  /*12780*/  FMUL.FTZ R44, R47, R39.reuse ;  /* 0x000000272f2c7220 */ /* 0x080fe20000410000 */
[----:B------:R-:W-:Y:S01]  /*12790*/  FMUL.FTZ R46, R45, R39 ;  /* 0x000000272d2e7220 */ /* 0x000fe20000410000 */
[----:B------:R-:W-:-:S02]  /*127a0*/  HADD2.F32 R43, -RZ, R30.H1_H1 ;  /* 0x3000001eff2b7230 */ /* 0x000fc40000004100 */
[-C--:B------:R-:W-:Y:S01]  /*127b0*/  FFMA.FTZ R25, R48, R38.reuse, -R25 ;  /* 0x0000002630197223 */ /* 0x080fe20000010819 */
[-C--:B------:R-:W-:Y:S01]  /*127c0*/  FFMA.FTZ R36, R45, R37.reuse, -R44 ;  /* 0x000000252d247223 */ /* 0x080fe2000001082c */
[----:B------:R-:W-:Y:S01]  /*127d0*/  FFMA.FTZ R46, R47, R37, R46 ;  /* 0x000000252f2e7223 */ /* 0x000fe2000001002e */
[----:B------:R-:W-:Y:S02]  /*127e0*/  HADD2.F32 R37, -RZ, R26.H1_H1 ;  /* 0x3000001aff257230 */ /* 0x000fe40000004100 */
[----:B------:R-:W-:Y:S01]  /*127f0*/  FFMA.FTZ R29, R50, R38, R29 ;  /* 0x00000026321d7223 */ /* 0x000fe2000001001d */
[----:B------:R-:W-:Y:S02]  /*12800*/  HADD2.F32 R42, -RZ, R10.H0_H0 ;  /* 0x2000000aff2a7230 */ /* 0x000fe40000004100 */
[-C--:B------:R-:W-:Y:S01]  /*12810*/  FMUL.FTZ R26, R43, R41.reuse ;  /* 0x000000292b1a7220 */ /* 0x080fe20000410000 */
[----:B------:R-:W-:Y:S02]  /*12820*/  HADD2.F32 R38, -RZ, R27.H0_H0 ;  /* 0x2000001bff267230 */ /* 0x000fe40000004100 */
[----:B------:R-:W-:Y:S01]  /*12830*/  FMUL.FTZ R30, R37, R41 ;  /* 0x00000029251e7220 */ /* 0x000fe20000410000 */
[----:B------:R-:W-:-:S02]  /*12840*/  HADD2.F32 R44, -RZ, R31.H0_H0 ;  /* 0x2000001fff2c7230 */ /* 0x000fc40000004100 */
[-C--:B------:R-:W-:Y:S01]  /*12850*/  FFMA.FTZ R26, R37, R35.reuse, -R26 ;  /* 0x00000023251a7223 */ /* 0x080fe2000001081a */
[----:B------:R-:W-:Y:S02]  /*12860*/  HADD2.F32 R10, -RZ, R10.H1_H1 ;  /* 0x3000000aff0a7230 */ /* 0x000fe40000004100 */
[-C--:B------:R-:W-:Y:S01]  /*12870*/  FMUL.FTZ R39, R38, R42.reuse ;  /* 0x0000002a26277220 */ /* 0x080fe20000410000 */
[----:B------:R-:W-:Y:S02]  /*12880*/  HADD2.F32 R48, -RZ, R32.H0_H0 ;  /* 0x20000020ff307230 */ /* 0x000fe40000004100 */
[----:B------:R-:W-:Y:S01]  /*12890*/  FMUL.FTZ R37, R44, R42 ;  /* 0x0000002a2c257220 */ /* 0x000fe20000410000 */
[----:B------:R-:W-:Y:S02]  /*128a0*/  HADD2.F32 R40, -RZ, R28.H0_H0 ;  /* 0x2000001cff287230 */ /* 0x000fe40000004100 */
[----:B------:R-:W-:Y:S01]  /*128b0*/  FFMA.FTZ R30, R43, R35, R30 ;  /* 0x000000232b1e7223 */ /* 0x000fe2000001001e */
[----:B------:R-:W-:-:S02]  /*128c0*/  HADD2.F32 R8, -RZ, R11.H0_H0 ;  /* 0x2000000bff087230 */ /* 0x000fc40000004100 */
[----:B------:R-:W-:Y:S01]  /*128d0*/  FMUL.FTZ R35, R48, R10 ;  /* 0x0000000a30237220 */ /* 0x000fe20000410000 */
[-C--:B------:R-:W-:Y:S01]  /*128e0*/  FFMA.FTZ R37, R38, R34.reuse, -R37 ;  /* 0x0000002226257223 */ /* 0x080fe20000010825 */
[----:B------:R-:W-:Y:S01]  /*128f0*/  FFMA.FTZ R39, R44, R34, R39 ;  /* 0x000000222c277223 */ /* 0x000fe20000010027 */
[C---:B------:R-:W-:Y:S01]  /*12900*/  FMUL.FTZ R41, R40.reuse, R10 ;  /* 0x0000000a28297220 */ /* 0x040fe20000410000 */
[----:B------:R-:W-:Y:S02]  /*12910*/  HADD2.F32 R11, -RZ, R11.H1_H1 ;  /* 0x3000000bff0b7230 */ /* 0x000fe40000004100 */
[----:B------:R-:W-:Y:S01]  /*12920*/  FFMA.FTZ R10, R40, R6, -R35 ;  /* 0x00000006280a7223 */ /* 0x000fe20000010823 */
[----:B------:R-:W-:Y:S02]  /*12930*/  HADD2.F32 R38, -RZ, R31.H1_H1 ;  /* 0x3000001fff267230 */ /* 0x000fe40000004100 */
[----:B------:R-:W-:Y:S02]  /*12940*/  HADD2.F32 R34, -RZ, R27.H1_H1 ;  /* 0x3000001bff227230 */ /* 0x000fe40000004100 */
[----:B------:R-:W-:-:S02]  /*12950*/  HADD2.F32 R43, -RZ, R32.H1_H1 ;  /* 0x30000020ff2b7230 */ /* 0x000fc40000004100 */
[----:B------:R-:W-:Y:S01]  /*12960*/  FMUL.FTZ R27, R38, R8 ;  /* 0x00000008261b7220 */ /* 0x000fe20000410000 */
[----:B------:R-:W-:Y:S02]  /*12970*/  HADD2.F32 R35, -RZ, R28.H1_H1 ;  /* 0x3000001cff237230 */ /* 0x000fe40000004100 */
[----:B------:R-:W-:Y:S01]  /*12980*/  FFMA.FTZ R28, R48, R6, R41 ;  /* 0x00000006301c7223 */ /* 0x000fe20000010029 */
[--C-:B------:R-:W-:Y:S02]  /*12990*/  HADD2.F32 R4, -RZ, R7.reuse.H0_H0 ;  /* 0x20000007ff047230 */ /* 0x100fe40000004100 */
[C---:B------:R-:W-:Y:S01]  /*129a0*/  FMUL.FTZ R31, R34.reuse, R8 ;  /* 0x00000008221f7220 */ /* 0x040fe20000410000 */
[----:B------:R-:W-:Y:S02]  /*129b0*/  HADD2.F32 R7, -RZ, R7.H1_H1 ;  /* 0x30000007ff077230 */ /* 0x000fe40000004100 */
[-C--:B------:R-:W-:Y:S01]  /*129c0*/  FMUL.FTZ R6, R43, R11.reuse ;  /* 0x0000000b2b067220 */ /* 0x080fe20000410000 */
[C---:B------:R-:W-:Y:S01]  /*129d0*/  FMUL.FTZ R8, R35.reuse, R11 ;  /* 0x0000000b23087220 */ /* 0x040fe20000410000 */
[-C--:B------:R-:W-:Y:S01]  /*129e0*/  FFMA.FTZ R27, R34, R4.reuse, -R27 ;  /* 0x00000004221b7223 */ /* 0x080fe2000001081b */
[----:B------:R-:W-:Y:S01]  /*129f0*/  FFMA.FTZ R11, R38, R4, R31 ;  /* 0x00000004260b7223 */ /* 0x000fe2000001001f */
[-C--:B------:R-:W-:Y:S01]  /*12a00*/  FFMA.FTZ R32, R35, R7.reuse, -R6 ;  /* 0x0000000723207223 */ /* 0x080fe20000010806 */
[----:B------:R-:W-:Y:S01]  /*12a10*/  FFMA.FTZ R34, R43, R7, R8 ;  /* 0x000000072b227223 */ /* 0x000fe20000010008 */
[----:B------:R-:W-:-:S02]  /*12a20*/  F2FP.F16.F32.PACK_AB R4, R36, R5 ;  /* 0x000000052404723e */ /* 0x000fc400000000ff */
[----:B------:R-:W-:Y:S02]  /*12a30*/  F2FP.F16.F32.PACK_AB R8, R46, R9 ;  /* 0x000000092e08723e */ /* 0x000fe400000000ff */
        /* <DEDUP_REMOVED lines=8> */
.L_x_630:
[----:B------:R-:W-:Y:S05]  /*12ac0*/  BSYNC B1 ;  /* 0x0000000000017941 */ /* 0x000fea0003800000 */
.L_x_629:
[----:B------:R-:W-:Y:S05]  /*12ad0*/  @P1 BRA `(.L_x_605) ;  /* 0x00000004008c1947 */ /* 0x000fea0003800000 */
[----:B0-----:R-:W2:Y:S04]  /*12ae0*/  LDL R0, [R1+0x11c] ;  /* 0x00011c0001007983 */ /* 0x001ea80000100800 */
[----:B------:R-:W3:Y:S01]  /*12af0*/  LDL R4, [R1+0x114] ;  /* 0x0001140001047983 */ /* 0x000ee20000100800 */
[----:B------:R-:W-:Y:S02]  /*12b00*/  SHF.R.S32.HI R5, RZ, 0x1f, R214 ;  /* 0x0000001fff057819 */ /* 0x000fe400000114d6 */
[----:B------:R-:W-:Y:S01]  /*12b10*/  SHF.R.U32.HI R7, RZ, 0x3, R51 ;  /* 0x00000003ff077819 */ /* 0x000fe20000011633 */
[----:B------:R-:W-:Y:S02]  /*12b20*/  HADD2.F32 R36, -RZ, R15.H0_H0 ;  /* 0x2000000fff247230 */ /* 0x000fe40000004100 */
[----:B------:R-:W-:-:S02]  /*12b30*/  HADD2.F32 R34, -RZ, R3.H0_H0 ;  /* 0x20000003ff227230 */ /* 0x000fc40000004100 */
[----:B------:R-:W-:Y:S02]  /*12b40*/  HADD2.F32 R41, -RZ, R20.H0_H0 ;  /* 0x20000014ff297230 */ /* 0x000fe40000004100 */
[----:B------:R-:W-:Y:S01]  /*12b50*/  HADD2.F32 R39, -RZ, R12.H0_H0 ;  /* 0x2000000cff277230 */ /* 0x000fe20000004100 */
[----:B--2---:R-:W-:Y:S02]  /*12b60*/  R2UR UR4, R0 ;  /* 0x00000000000472ca */ /* 0x004fe400000e0000 */
[CC--:B------:R-:W-:Y:S02]  /*12b70*/  LEA.HI R0, R5.reuse, R214.reuse, RZ, 0x6 ;  /* 0x000000d605007211 */ /* 0x0c0fe400078f30ff */
[----:B------:R-:W-:Y:S02]  /*12b80*/  LEA.HI R5, R5, R214, RZ, 0x3 ;  /* 0x000000d605057211 */ /* 0x000fe400078f18ff */
[----:B---3--:R-:W-:Y:S02]  /*12b90*/  LEA.HI R33, R33, R4, RZ, 0x1d ;  /* 0x0000000421217211 */ /* 0x008fe400078fe8ff */
[----:B------:R-:W-:-:S02]  /*12ba0*/  SHF.L.U32 R4, R0, 0x7, RZ ;  /* 0x0000000700047819 */ /* 0x000fc400000006ff */
[----:B------:R-:W-:Y:S02]  /*12bb0*/  LOP3.LUT R6, R51, 0x38, R5, 0xf8, !PT ;  /* 0x0000003833067812 */ /* 0x000fe400078ef805 */
[----:B------:R-:W-:Y:S02]  /*12bc0*/  SHF.R.S32.HI R0, RZ, 0x1f, R33 ;  /* 0x0000001fff007819 */ /* 0x000fe40000011421 */
[----:B------:R-:W-:Y:S01]  /*12bd0*/  LOP3.LUT R5, R4, 0xffffe000, RZ, 0xc0, !PT ;  /* 0xffffe00004057812 */ /* 0x000fe200078ec0ff */
[----:B------:R-:W-:Y:S01]  /*12be0*/  IMAD.SHL.U32 R4, R33, 0x8, RZ ;  /* 0x0000000821047824 */ /* 0x000fe200078e00ff */
[----:B------:R-:W-:Y:S02]  /*12bf0*/  LOP3.LUT R6, R6, R7, RZ, 0x3c, !PT ;  /* 0x0000000706067212 */ /* 0x000fe400078e3cff */
[----:B------:R-:W-:Y:S02]  /*12c00*/  LEA.HI R0, R0, R33, RZ, 0x3 ;  /* 0x0000002100007211 */ /* 0x000fe400078f18ff */
[----:B------:R-:W-:-:S02]  /*12c10*/  IADD3 R6, R6, R5, R49 ;  /* 0x0000000506067210 */ /* 0x000fc40007ffe031 */
[----:B------:R-:W-:Y:S01]  /*12c20*/  LOP3.LUT R4, R51, 0x38, R4, 0xf8, !PT ;  /* 0x0000003833047812 */ /* 0x000fe200078ef804 */
[----:B------:R-:W-:-:S03]  /*12c30*/  IMAD.SHL.U32 R5, R0, 0x400, RZ ;  /* 0x0000040000057824 */ /* 0x000fc600078e00ff */
[----:B------:R-:W-:Y:S02]  /*12c40*/  LOP3.LUT R8, R4, R7, RZ, 0x3c, !PT ;  /* 0x0000000704087212 */ /* 0x000fe400078e3cff */
[----:B------:R-:W-:-:S04]  /*12c50*/  LOP3.LUT R9, R5, 0x7fffe000, RZ, 0xc0, !PT ;  /* 0x7fffe00005097812 */ /* 0x000fc800078ec0ff */
[----:B------:R-:W-:-:S05]  /*12c60*/  IADD3 R8, R8, R9, R49 ;  /* 0x0000000908087210 */ /* 0x000fca0007ffe031 */
[----:B------:R-:W-:Y:S01]  /*12c70*/  IMAD R25, R8, 0x2, R23 ;  /* 0x0000000208197824 */ /* 0x000fe200078e0217 */
[----:B------:R-:W-:-:S04]  /*12c80*/  LEA R0, R6, UR4, 0x1 ;  /* 0x0000000406007c11 */ /* 0x000fc8000f8e08ff */
[----:B------:R-:W0:Y:S04]  /*12c90*/  LDS.128 R8, [R25+0x14400] ;  /* 0x0144000019087984 */ /* 0x000e280000000c00 */
[----:B------:R-:W1:Y:S01]  /*12ca0*/  LDS.128 R4, [R0] ;  /* 0x0000000000047984 */ /* 0x000e620000000c00 */
[--C-:B0-----:R-:W-:Y:S02]  /*12cb0*/  HADD2.F32 R30, -RZ, R8.reuse.H0_H0 ;  /* 0x20000008ff1e7230 */ /* 0x101fe40000004100 */
[----:B------:R-:W-:Y:S02]  /*12cc0*/  HADD2.F32 R8, -RZ, R8.H1_H1 ;  /* 0x30000008ff087230 */ /* 0x000fe40000004100 */
[--C-:B-1----:R-:W-:Y:S02]  /*12cd0*/  HADD2.F32 R26, -RZ, R4.reuse.H0_H0 ;  /* 0x20000004ff1a7230 */ /* 0x102fe40000004100 */
[-C--:B------:R-:W-:Y:S01]  /*12ce0*/  FMUL.FTZ R35, R36, R30.reuse ;  /* 0x0000001e24237220 */ /* 0x080fe20000410000 */
[----:B------:R-:W-:Y:S01]  /*12cf0*/  FMUL.FTZ R37, R34, R30 ;  /* 0x0000001e22257220 */ /* 0x000fe20000410000 */
[----:B------:R-:W-:-:S02]  /*12d00*/  HADD2.F32 R27, -RZ, R4.H1_H1 ;  /* 0x30000004ff1b7230 */ /* 0x000fc40000004100 */
[-C--:B------:R-:W-:Y:S01]  /*12d10*/  FFMA.FTZ R35, R34, R26.reuse, -R35 ;  /* 0x0000001a22237223 */ /* 0x080fe20000010823 */
[----:B------:R-:W-:Y:S02]  /*12d20*/  HADD2.F32 R31, -RZ, R9.H0_H0 ;  /* 0x20000009ff1f7230 */ /* 0x000fe40000004100 */
[----:B------:R-:W-:Y:S01]  /*12d30*/  FFMA.FTZ R37, R36, R26, R37 ;  /* 0x0000001a24257223 */ /* 0x000fe20000010025 */
[----:B------:R-:W-:Y:S02]  /*12d40*/  HADD2.F32 R34, -RZ, R15.H1_H1 ;  /* 0x3000000fff227230 */ /* 0x000fe40000004100 */
[-C--:B------:R-:W-:Y:S01]  /*12d50*/  FMUL.FTZ R30, R41, R8.reuse ;  /* 0x00000008291e7220 */ /* 0x080fe20000410000 */
[----:B------:R-:W-:Y:S02]  /*12d60*/  HADD2.F32 R26, -RZ, R3.H1_H1 ;  /* 0x30000003ff1a7230 */ /* 0x000fe40000004100 */
[----:B------:R-:W-:Y:S01]  /*12d70*/  FMUL.FTZ R8, R39, R8 ;  /* 0x0000000827087220 */ /* 0x000fe20000410000 */
[----:B------:R-:W-:-:S02]  /*12d80*/  HADD2.F32 R28, -RZ, R5.H0_H0 ;  /* 0x20000005ff1c7230 */ /* 0x000fc40000004100 */
[----:B------:R-:W-:Y:S01]  /*12d90*/  FFMA.FTZ R30, R39, R27, -R30 ;  /* 0x0000001b271e7223 */ /* 0x000fe2000001081e */
[-C--:B------:R-:W-:Y:S01]  /*12da0*/  FMUL.FTZ R3, R34, R31.reuse ;  /* 0x0000001f22037220 */ /* 0x080fe20000410000 */
[----:B------:R-:W-:Y:S02]  /*12db0*/  HADD2.F32 R9, -RZ, R9.H1_H1 ;  /* 0x30000009ff097230 */ /* 0x000fe40000004100 */
[----:B------:R-:W-:Y:S01]  /*12dc0*/  FMUL.FTZ R31, R26, R31 ;  /* 0x0000001f1a1f7220 */ /* 0x000fe20000410000 */
[----:B------:R-:W-:Y:S02]  /*12dd0*/  HADD2.F32 R39, -RZ, R20.H1_H1 ;  /* 0x30000014ff277230 */ /* 0x000fe40000004100 */
[----:B------:R-:W-:Y:S02]  /*12de0*/  HADD2.F32 R15, -RZ, R12.H1_H1 ;  /* 0x3000000cff0f7230 */ /* 0x000fe40000004100 */
[----:B------:R-:W-:Y:S01]  /*12df0*/  FFMA.FTZ R8, R41, R27, R8 ;  /* 0x0000001b29087223 */ /* 0x000fe20000010008 */
[----:B------:R-:W-:-:S02]  /*12e00*/  HADD2.F32 R5, -RZ, R5.H1_H1 ;  /* 0x30000005ff057230 */ /* 0x000fc40000004100 */
[-C--:B------:R-:W-:Y:S01]  /*12e10*/  FFMA.FTZ R31, R34, R28.reuse, R31 ;  /* 0x0000001c221f7223 */ /* 0x080fe2000001001f */
[--C-:B------:R-:W-:Y:S02]  /*12e20*/  HADD2.F32 R32, -RZ, R10.reuse.H0_H0 ;  /* 0x2000000aff207230 */ /* 0x100fe40000004100 */
[-C--:B------:R-:W-:Y:S01]  /*12e30*/  FMUL.FTZ R12, R39, R9.reuse ;  /* 0x00000009270c7220 */ /* 0x080fe20000410000 */
[----:B------:R-:W-:Y:S02]  /*12e40*/  HADD2.F32 R41, -RZ, R21.H0_H0 ;  /* 0x20000015ff297230 */ /* 0x000fe40000004100 */
[----:B------:R-:W-:Y:S01]  /*12e50*/  FMUL.FTZ R20, R15, R9 ;  /* 0x000000090f147220 */ /* 0x000fe20000410000 */
[----:B------:R-:W-:Y:S02]  /*12e60*/  HADD2.F32 R10, -RZ, R10.H1_H1 ;  /* 0x3000000aff0a7230 */ /* 0x000fe40000004100 */
[----:B------:R-:W-:Y:S02]  /*12e70*/  HADD2.F32 R34, -RZ, R24.H0_H0 ;  /* 0x20000018ff227230 */ /* 0x000fe40000004100 */
[----:B------:R-:W-:Y:S01]  /*12e80*/  FFMA.FTZ R3, R26, R28, -R3 ;  /* 0x0000001c1a037223 */ /* 0x000fe20000010803 */
[----:B------:R-:W-:-:S02]  /*12e90*/  HADD2.F32 R29, -RZ, R6.H0_H0 ;  /* 0x20000006ff1d7230 */ /* 0x000fc40000004100 */
[-C--:B------:R-:W-:Y:S01]  /*12ea0*/  FFMA.FTZ R12, R15, R5.reuse, -R12 ;  /* 0x000000050f0c7223 */ /* 0x080fe2000001080c */
[----:B------:R-:W-:Y:S02]  /*12eb0*/  HADD2.F32 R27, -RZ, R13.H0_H0 ;  /* 0x2000000dff1b7230 */ /* 0x000fe40000004100 */
[----:B------:R-:W-:Y:S01]  /*12ec0*/  FMUL.FTZ R26, R41, R32 ;  /* 0x00000020291a7220 */ /* 0x000fe20000410000 */
[----:B------:R-:W-:Y:S02]  /*12ed0*/  HADD2.F32 R6, -RZ, R6.H1_H1 ;  /* 0x30000006ff067230 */ /* 0x000fe40000004100 */
[----:B------:R-:W-:Y:S01]  /*12ee0*/  FFMA.FTZ R20, R39, R5, R20 ;  /* 0x0000000527147223 */ /* 0x000fe20000010014 */
[----:B------:R-:W-:Y:S02]  /*12ef0*/  HADD2.F32 R28, -RZ, R14.H0_H0 ;  /* 0x2000000eff1c7230 */ /* 0x000fe40000004100 */
[----:B------:R-:W-:Y:S01]  /*12f00*/  FMUL.FTZ R5, R34, R10 ;  /* 0x0000000a22057220 */ /* 0x000fe20000410000 */
[----:B------:R-:W-:-:S02]  /*12f10*/  HADD2.F32 R33, -RZ, R11.H0_H0 ;  /* 0x2000000bff217230 */ /* 0x000fc40000004100 */
[C---:B------:R-:W-:Y:S01]  /*12f20*/  FMUL.FTZ R32, R27.reuse, R32 ;  /* 0x000000201b207220 */ /* 0x040fe20000410000 */
[----:B------:R-:W-:Y:S01]  /*12f30*/  FFMA.FTZ R26, R27, R29, -R26 ;  /* 0x0000001d1b1a7223 */ /* 0x000fe2000001081a */
[----:B------:R-:W-:Y:S02]  /*12f40*/  HADD2.F32 R11, -RZ, R11.H1_H1 ;  /* 0x3000000bff0b7230 */ /* 0x000fe40000004100 */
[C---:B------:R-:W-:Y:S01]  /*12f50*/  FMUL.FTZ R9, R28.reuse, R10 ;  /* 0x0000000a1c097220 */ /* 0x040fe20000410000 */
[----:B------:R-:W-:Y:S01]  /*12f60*/  FFMA.FTZ R15, R28, R6, -R5 ;  /* 0x000000061c0f7223 */ /* 0x000fe20000010805 */
[----:B------:R-:W-:Y:S02]  /*12f70*/  HADD2.F32 R36, -RZ, R21.H1_H1 ;  /* 0x30000015ff247230 */ /* 0x000fe40000004100 */
[----:B------:R-:W-:Y:S02]  /*12f80*/  HADD2.F32 R27, -RZ, R24.H1_H1 ;  /* 0x30000018ff1b7230 */ /* 0x000fe40000004100 */
[----:B------:R-:W-:-:S02]  /*12f90*/  HADD2.F32 R28, -RZ, R13.H1_H1 ;  /* 0x3000000dff1c7230 */ /* 0x000fc40000004100 */
[----:B------:R-:W-:Y:S02]  /*12fa0*/  HADD2.F32 R21, -RZ, R14.H1_H1 ;  /* 0x3000000eff157230 */ /* 0x000fe40000004100 */
[----:B------:R-:W-:Y:S01]  /*12fb0*/  FFMA.FTZ R13, R34, R6, R9 ;  /* 0x00000006220d7223 */ /* 0x000fe20000010009 */
[--C-:B------:R-:W-:Y:S02]  /*12fc0*/  HADD2.F32 R4, -RZ, R7.reuse.H0_H0 ;  /* 0x20000007ff047230 */ /* 0x100fe40000004100 */
[----:B------:R-:W-:Y:S01]  /*12fd0*/  FMUL.FTZ R5, R36, R33 ;  /* 0x0000002124057220 */ /* 0x000fe20000410000 */
[----:B------:R-:W-:Y:S02]  /*12fe0*/  HADD2.F32 R7, -RZ, R7.H1_H1 ;  /* 0x30000007ff077230 */ /* 0x000fe40000004100 */
[----:B------:R-:W-:Y:S01]  /*12ff0*/  FMUL.FTZ R6, R27, R11 ;  /* 0x0000000b1b067220 */ /* 0x000fe20000410000 */
[C---:B------:R-:W-:Y:S01]  /*13000*/  FMUL.FTZ R33, R28.reuse, R33 ;  /* 0x000000211c217220 */ /* 0x040fe20000410000 */
[C---:B------:R-:W-:Y:S01]  /*13010*/  FMUL.FTZ R10, R21.reuse, R11 ;  /* 0x0000000b150a7220 */ /* 0x040fe20000410000 */
[-C--:B------:R-:W-:Y:S01]  /*13020*/  FFMA.FTZ R11, R28, R4.reuse, -R5 ;  /* 0x000000041c0b7223 */ /* 0x080fe20000010805 */
[----:B------:R-:W-:Y:S01]  /*13030*/  FFMA.FTZ R14, R21, R7, -R6 ;  /* 0x00000007150e7223 */ /* 0x000fe20000010806 */
[----:B------:R-:W-:Y:S01]  /*13040*/  FFMA.FTZ R32, R41, R29, R32 ;  /* 0x0000001d29207223 */ /* 0x000fe20000010020 */
[----:B------:R-:W-:Y:S01]  /*13050*/  FFMA.FTZ R33, R36, R4, R33 ;  /* 0x0000000424217223 */ /* 0x000fe20000010021 */
[----:B------:R-:W-:Y:S01]  /*13060*/  FFMA.FTZ R24, R27, R7, R10 ;  /* 0x000000071b187223 */ /* 0x000fe2000001000a */
        /* <DEDUP_REMOVED lines=8> */
[----:B------:R4:W-:Y:S04]  /*130f0*/  STS.128 [R0], R4 ;  /* 0x0000000400007388 */ /* 0x0009e80000000c00 */
[----:B------:R4:W-:Y:S02]  /*13100*/  STS.128 [R25+0x14400], R8 ;  /* 0x0144000819007388 */ /* 0x0009e40000000c00 */
.L_x_605:
[----:B------:R-:W-:Y:S05]  /*13110*/  BSYNC B0 ;  /* 0x0000000000007941 */ /* 0x000fea0003800000 */
.L_x_574:
[----:B------:R-:W-:Y:S01]  /*13120*/  @!PT LDS RZ, [RZ] ;  /* 0x00000000fffff984 */ /* 0x000fe20000000800 */
[----:B------:R-:W-:Y:S01]  /*13130*/  @!PT LDS RZ, [RZ] ;  /* 0x00000000fffff984 */ /* 0x000fe20000000800 */
[----:B------:R-:W-:Y:S01]  /*13140*/  @!PT LDS RZ, [RZ] ;  /* 0x00000000fffff984 */ /* 0x000fe20000000800 */
[----:B------:R-:W-:Y:S01]  /*13150*/  @!PT LDS RZ, [RZ] ;  /* 0x00000000fffff984 */ /* 0x000fe20000000800 */
[----:B------:R0:W-:Y:S06]  /*13160*/  MEMBAR.ALL.CTA ;  /* 0x0000000000007992 */ /* 0x0001ec0000008000 */
[----:B0-----:R-:W0:Y:S01]  /*13170*/  FENCE.VIEW.ASYNC.S ;  /* 0x00000000000073c6 */ /* 0x001e220000000000 */
[----:B------:R-:W-:Y:S05]  /*13180*/  WARPSYNC.ALL ;  /* 0x0000000000007948 */ /* 0x000fea0003800000 */
[----:B0-----:R-:W-:Y:S06]  /*13190*/  BAR.SYNC.DEFER_BLOCKING 0xd, 0x100 ;  /* 0x0344000000007b1d */ /* 0x001fec0000010000 */
.L_x_572:
[----:B------:R-:W-:-:S06]  /*131a0*/  ULOP3.LUT UR4, UR60, 0x1, URZ, 0xfc, !UPT ;  /* 0x000000013c047892 */ /* 0x000fcc000f8efc3f */
[----:B01--4-:R-:W-:-:S04]  /*131b0*/  MOV R0, UR4 ;  /* 0x0000000400007c02 */ /* 0x013fc80008000f00 */
[----:B------:R-:W-:-:S13]  /*131c0*/  ISETP.NE.AND P0, PT, R0, 0x3, PT ;  /* 0x000000030000780c */ /* 0x000fda0003f05270 */
[----:B------:R-:W-:Y:S05]  /*131d0*/  @!P0 BRA `(.L_x_631) ;  /* 0x0000000000048947 */ /* 0x000fea0003800000 */
[----:B------:R-:W-:Y:S01]  /*131e0*/  BPT.TRAP 0x1 ;  /* 0x000000040000795c */ /* 0x000fe20000300000 */
.L_x_631:
[----:B------:R-:W-:Y:S01]  /*131f0*/  IMAD R0, R226, 0x8, R23 ;  /* 0x00000008e2007824 */ /* 0x000fe200078e0217 */
[----:B------:R-:W-:-:S04]  /*13200*/  SHF.L.U32 R3, R227, 0x1f, RZ ;  /* 0x0000001fe3037819 */ /* 0x000fc800000006ff */
[----:B------:R0:W1:Y:S01]  /*13210*/  SYNCS.PHASECHK.TRANS64.TRYWAIT P1, [R0+URZ+0x38830], R3 ;  /* 0x03883003000075a7 */ /* 0x000062000802017f */
[----:B------:R-:W-:Y:S05]  /*13220*/  @!P0 BRA `(.L_x_632) ;  /* 0x0000000000048947 */ /* 0x000fea0003800000 */
[----:B------:R-:W-:Y:S01]  /*13230*/  BPT.TRAP 0x1 ;  /* 0x000000040000795c */ /* 0x000fe20000300000 */
.L_x_632:
[----:B------:R-:W-:Y:S01]  /*13240*/  IMAD.MOV.U32 R151, RZ, RZ, RZ ;  /* 0x000000ffff977224 */ /* 0x000fe200078e00ff */
[----:B-1----:R-:W-:Y:S06]  /*13250*/  @P1 BRA `(.L_x_633) ;  /* 0x0000000000081947 */ /* 0x002fec0003800000 */
[----:B------:R-:W1:Y:S02]  /*13260*/  SYNCS.PHASECHK.TRANS64.TRYWAIT P1, [R0+URZ+0x38830], R3 ;  /* 0x03883003000075a7 */ /* 0x000e64000802017f */
[----:B-1----:R-:W-:Y:S05]  /*13270*/  @!P1 BRA `(.L_x_634) ;  /* 0x0000017c00849947 */ /* 0x002fea0003800000 */
.L_x_633:
[----:B------:R-:W-:Y:S05]  /*13280*/  WARPSYNC.ALL ;  /* 0x0000000000007948 */ /* 0x000fea0003800000 */
[----:B01----:R-:W-:Y:S01]  /*13290*/  VIADD R3, R23, 0x24400 ;  /* 0x0002440017037836 */ /* 0x003fe20000000000 */
[----:B------:R-:W-:Y:S01]  /*132a0*/  R2UR UR20, R2 ;  /* 0x00000000021472ca */ /* 0x000fe200000e0000 */
[----:B--23--:R-:W-:Y:S01]  /*132b0*/  IMAD.MOV.U32 R5, RZ, RZ, 0x40000040 ;  /* 0x40000040ff057424 */ /* 0x00cfe200078e00ff */
[----:B------:R-:W-:Y:S01]  /*132c0*/  WARPGROUP.ARRIVE ;  /* 0x00000000000079c5 */ /* 0x000fe20000000000 */
[----:B------:R-:W-:Y:S01]  /*132d0*/  UMOV UR25, 0x40000040 ;  /* 0x4000004000197882 */ /* 0x000fe20000000000 */
[----:B------:R-:W-:Y:S01]  /*132e0*/  SHF.R.U32.HI R3, RZ, 0x4, R3 ;  /* 0x00000004ff037819 */ /* 0x000fe20000011603 */
[----:B------:R-:W-:Y:S01]  /*132f0*/  IMAD.MOV.U32 R7, RZ, RZ, 0x40000040 ;  /* 0x40000040ff077424 */ /* 0x000fe200078e00ff */
[----:B------:R-:W-:Y:S01]  /*13300*/  R2UR UR27, R5 ;  /* 0x00000000051b72ca */ /* 0x000fe200000e0000 */
[----:B------:R-:W-:Y:S01]  /*13310*/  UMOV UR17, UR25 ;  /* 0x0000001900117c82 */ /* 0x000fe20008000000 */
[----:B------:R-:W-:Y:S01]  /*13320*/  LOP3.LUT R3, R3, 0x3fff, RZ, 0xc0, !PT ;  /* 0x00003fff03037812 */ /* 0x000fe200078ec0ff */
[----:B------:R-:W-:Y:S01]  /*13330*/  UMOV UR5, UR17 ;  /* 0x0000001100057c82 */ /* 0x000fe20008000000 */
[----:B------:R-:W-:Y:S01]  /*13340*/  R2UR UR7, R7 ;  /* 0x00000000070772ca */ /* 0x000fe200000e0000 */
[----:B------:R-:W-:Y:S01]  /*13350*/  UMOV UR9, UR17 ;  /* 0x0000001100097c82 */ /* 0x000fe20008000000 */
[----:B------:R-:W-:Y:S01]  /*13360*/  LOP3.LUT R4, R3, 0x10000, RZ, 0xfc, !PT ;  /* 0x0001000003047812 */ /* 0x000fe200078efcff */
[----:B------:R-:W-:Y:S01]  /*13370*/  ULOP3.LUT UR20, UR20, 0x10000, URZ, 0xfc, !UPT ;  /* 0x0001000014147892 */ /* 0x000fe2000f8efc3f */
[----:B------:R-:W-:Y:S01]  /*13380*/  IMAD.MOV.U32 R3, RZ, RZ, 0x40000040 ;  /* 0x40000040ff037424 */ /* 0x000fe200078e00ff */
[----:B------:R-:W-:Y:S01]  /*13390*/  R2UR UR15, R7 ;  /* 0x00000000070f72ca */ /* 0x000fe200000e0000 */
[----:B------:R-:W-:Y:S01]  /*133a0*/  UMOV UR13, UR17 ;  /* 0x00000011000d7c82 */ /* 0x000fe20008000000 */
[----:B------:R0:W-:Y:S01]  /*133b0*/  STL [R1+0x50], R4 ;  /* 0x0000500401007387 */ /* 0x0001e20000100800 */
[----:B------:R-:W-:Y:S01]  /*133c0*/  MOV R11, UR25 ;  /* 0x00000019000b7c02 */ /* 0x000fe20008000f00 */
[----:B------:R-:W-:Y:S01]  /*133d0*/  IMAD.MOV.U32 R7, RZ, RZ, 0x40000040 ;  /* 0x40000040ff077424 */ /* 0x000fe200078e00ff */
[----:B------:R-:W-:Y:S01]  /*133e0*/  UMOV UR24, UR20 ;  /* 0x0000001400187c82 */ /* 0x000fe20008000000 */
[C---:B------:R-:W-:Y:S01]  /*133f0*/  R2UR UR11, R3.reuse ;  /* 0x00000000030b72ca */ /* 0x040fe200000e0000 */
[----:B------:R-:W-:Y:S01]  /*13400*/  UMOV UR16, UR24 ;  /* 0x0000001800107c82 */ /* 0x000fe20008000000 */
[----:B------:R-:W-:Y:S01]  /*13410*/  R2UR UR19, R3 ;  /* 0x00000000031372ca */ /* 0x000fe200000e0000 */
[----:B------:R-:W-:Y:S01]  /*13420*/  UMOV UR4, UR16 ;  /* 0x0000001000047c82 */ /* 0x000fe20008000000 */
[----:B------:R-:W-:Y:S01]  /*13430*/  UMOV UR8, UR16 ;  /* 0x0000001000087c82 */ /* 0x000fe20008000000 */
[----:B------:R-:W-:Y:S01]  /*13440*/  UMOV UR12, UR16 ;  /* 0x00000010000c7c82 */ /* 0x000fe20008000000 */
[----:B0-----:R-:W-:Y:S01]  /*13450*/  IMAD R4, R226, 0xa00, R4 ;  /* 0x00000a00e2047824 */ /* 0x001fe200078e0204 */
[----:B------:R-:W-:Y:S01]  /*13460*/  MOV R3, 0x40000040 ;  /* 0x4000004000037802 */ /* 0x000fe20000000f00 */
[----:B------:R-:W-:Y:S01]  /*13470*/  IMAD.U32 R10, RZ, RZ, UR24 ;  /* 0x00000018ff0a7e24 */ /* 0x000fe2000f8e00ff */
[----:B------:R-:W-:Y:S01]  /*13480*/  UIADD3 UR56, UR20, 0x804, URZ ;  /* 0x0000080414387890 */ /* 0x000fe2000fffe03f */
[C---:B------:R-:W-:Y:S01]  /*13490*/  VIADD R2, R4.reuse, 0x100 ;  /* 0x0000010004027836 */ /* 0x040fe20000000000 */
[C---:B------:R-:W-:Y:S01]  /*134a0*/  R2UR UR26, R4.reuse ;  /* 0x00000000041a72ca */ /* 0x040fe200000e0000 */
[C---:B------:R-:W-:Y:S01]  /*134b0*/  VIADD R8, R4.reuse, 0x102 ;  /* 0x0000010204087836 */ /* 0x040fe20000000000 */
[----:B------:R-:W-:Y:S01]  /*134c0*/  IADD3 R6, R4, 0x80, RZ ;  /* 0x0000008004067810 */ /* 0x000fe20007ffe0ff */
[----:B------:R-:W-:Y:S01]  /*134d0*/  IMAD.MOV.U32 R9, RZ, RZ, 0x40000040 ;  /* 0x40000040ff097424 */ /* 0x000fe200078e00ff */
[----:B------:R-:W-:Y:S01]  /*134e0*/  R2UR UR10, R2 ;  /* 0x00000000020a72ca */ /* 0x000fe200000e0000 */
[----:B------:R-:W-:Y:S01]  /*134f0*/  VIADD R2, R4, 0x200 ;  /* 0x0000020004027836 */ /* 0x000fe20000000000 */
[----:B------:R-:W-:Y:S01]  /*13500*/  R2UR UR6, R6 ;  /* 0x00000000060672ca */ /* 0x000fe200000e0000 */
[----:B------:R0:W-:Y:S01]  /*13510*/  STL.64 [R1+0x8], R10 ;  /* 0x0000080a01007387 */ /* 0x0001e20000100a00 */
[----:B------:R-:W-:Y:S01]  /*13520*/  IADD3 R6, R4, 0x180, RZ ;  /* 0x0000018004067810 */ /* 0x000fe20007ffe0ff */
[----:B------:R-:W-:Y:S01]  /*13530*/  UMOV UR57, 0x40000040 ;  /* 0x4000004000397882 */ /* 0x000fe20000000000 */
[----:B------:R-:W-:Y:S01]  /*13540*/  R2UR UR18, R2 ;  /* 0x00000000021272ca */ /* 0x000fe200000e0000 */
[----:B------:R-:W-:Y:S01]  /*13550*/  VIADD R2, R4, 0x2 ;  /* 0x0000000204027836 */ /* 0x000fe20000000000 */
[----:B------:R-:W-:Y:S01]  /*13560*/  R2UR UR14, R6 ;  /* 0x00000000060e72ca */ /* 0x000fe200000e0000 */
[----:B------:R-:W-:Y:S01]  /*13570*/  HGMMA.64x16x16.F32 R56, gdesc[UR24], RZ, !UPT, gsb0 ;  /* 0x00200000183879f0 */ /* 0x000fe2000c0008ff */
[----:B------:R-:W-:Y:S01]  /*13580*/  R2UR UR27, R3 ;  /* 0x00000000031b72ca */ /* 0x000fe200000e0000 */
[----:B------:R-:W-:Y:S01]  /*13590*/  UMOV UR25, 0x40000040 ;  /* 0x4000004000197882 */ /* 0x000fe20000000000 */
[----:B------:R-:W-:Y:S01]  /*135a0*/  R2UR UR26, R2 ;  /* 0x00000000021a72ca */ /* 0x000fe200000e0000 */
[C---:B------:R-:W-:Y:S01]  /*135b0*/  VIADD R6, R4.reuse, 0x82 ;  /* 0x0000008204067836 */ /* 0x040fe20000000000 */
[----:B------:R-:W-:Y:S01]  /*135c0*/  UIADD3 UR52, UR20, 0x806, URZ ;  /* 0x0000080614347890 */ /* 0x000fe2000fffe03f */
[----:B------:R-:W-:Y:S01]  /*135d0*/  VIADD R2, R4, 0x182 ;  /* 0x0000018204027836 */ /* 0x000fe20000000000 */
[----:B0-----:R-:W-:Y:S01]  /*135e0*/  MOV R11, UR25 ;  /* 0x00000019000b7c02 */ /* 0x001fe20008000f00 */
[----:B------:R-:W-:Y:S01]  /*135f0*/  IMAD.MOV.U32 R3, RZ, RZ, 0x40000040 ;  /* 0x40000040ff037424 */ /* 0x000fe200078e00ff */
[----:B------:R-:W-:Y:S01]  /*13600*/  UMOV UR53, 0x40000040 ;  /* 0x4000004000357882 */ /* 0x000fe20000000000 */
[----:B------:R-:W-:Y:S01]  /*13610*/  UIADD3 UR48, UR20, 0xc00, URZ ;  /* 0x00000c0014307890 */ /* 0x000fe2000fffe03f */
[----:B------:R-:W-:Y:S01]  /*13620*/  IMAD.MOV.U32 R5, RZ, RZ, 0x40000040 ;  /* 0x40000040ff057424 */ /* 0x000fe200078e00ff */
        /* <DEDUP_REMOVED lines=8> */
[----:B-----5:R-:W-:-:S06]  /*136b0*/  WARPGROUP.ARRIVE ;  /* 0x00000000000079c5 */ /* 0x020fcc0000000000 */
[----:B------:R-:W-:Y:S01]  /*136c0*/  HGMMA.64x16x16.F32 R48, gdesc[UR4], RZ, !UPT, gsb0 ;  /* 0x00200000043079f0 */ /* 0x000fe2000c0008ff */
[----:B------:R-:W-:Y:S01]  /*136d0*/  UIADD3 UR4, UR20, 0x2, URZ ;  /* 0x0000000214047890 */ /* 0x000fe2000fffe03f */
[----:B------:R-:W-:Y:S02]  /*136e0*/  R2UR UR6, R6 ;  /* 0x00000000060672ca */ /* 0x000fe400000e0000 */
[----:B------:R-:W-:Y:S01]  /*136f0*/  R2UR UR7, R7 ;  /* 0x00000000070772ca */ /* 0x000fe200000e0000 */
[----:B------:R-:W-:Y:S01]  /*13700*/  IMAD.MOV.U32 R7, RZ, RZ, 0x40000040 ;  /* 0x40000040ff077424 */ /* 0x000fe200078e00ff */
[----:B------:R-:W-:Y:S02]  /*13710*/  IADD3 R6, R4, 0x202, RZ ;  /* 0x0000020204067810 */ /* 0x000fe40007ffe0ff */
[----:B------:R-:W-:Y:S02]  /*13720*/  UMOV UR24, UR4 ;  /* 0x0000000400187c82 */ /* 0x000fe40008000000 */
[----:B------:R-:W-:-:S05]  /*13730*/  IMAD.U32 R10, RZ, RZ, UR24 ;  /* 0x00000018ff0a7e24 */ /* 0x000fca000f8e00ff */
[----:B------:R0:W-:Y:S01]  /*13740*/  STL.64 [R1], R10 ;  /* 0x0000000a01007387 */ /* 0x0001e20000100a00 */
[----:B------:R-:W-:Y:S02]  /*13750*/  WARPGROUP.DEPBAR.LE gsb0, 0x0 ;  /* 0x00008000000079c5 */ /* 0x000fe40000010000 */
[----:B------:R-:W-:-:S06]  /*13760*/  WARPGROUP.ARRIVE ;  /* 0x00000000000079c5 */ /* 0x000fcc0000000000 */
[----:B------:R-:W-:Y:S01]  /*13770*/  HGMMA.64x16x16.F32 R40, gdesc[UR8], RZ, !UPT, gsb0 ;  /* 0x00200000082879f0 */ /* 0x000fe2000c0008ff */
[----:B------:R-:W-:Y:S01]  /*13780*/  R2UR UR10, R8 ;  /* 0x00000000080a72ca */ /* 0x000fe200000e0000 */
[----:B------:R-:W-:Y:S01]  /*13790*/  VIADD R8, R4, 0x104 ;  /* 0x0000010404087836 */ /* 0x000fe20000000000 */
[----:B------:R-:W-:Y:S01]  /*137a0*/  R2UR UR11, R9 ;  /* 0x00000000090b72ca */ /* 0x000fe200000e0000 */
[----:B------:R-:W-:Y:S01]  /*137b0*/  IMAD.MOV.U32 R9, RZ, RZ, 0x40000040 ;  /* 0x40000040ff097424 */ /* 0x000fe200078e00ff */
[----:B------:R-:W-:Y:S02]  /*137c0*/  WARPGROUP.DEPBAR.LE gsb0, 0x0 ;  /* 0x00008000000079c5 */ /* 0x000fe40000010000 */
[----:B------:R-:W-:-:S06]  /*137d0*/  WARPGROUP.ARRIVE ;  /* 0x00000000000079c5 */ /* 0x000fcc0000000000 */
[----:B------:R-:W-:Y:S01]  /*137e0*/  HGMMA.64x16x16.F32 R32, gdesc[UR12], RZ, !UPT, gsb0 ;  /* 0x002000000c2079f0 */ /* 0x000fe2000c0008ff */
[----:B------:R-:W-:Y:S01]  /*137f0*/  R2UR UR14, R2 ;  /* 0x00000000020e72ca */ /* 0x000fe200000e0000 */
[----:B------:R-:W-:Y:S01]  /*13800*/  VIADD R2, R4, 0x4 ;  /* 0x0000000404027836 */ /* 0x000fe20000000000 */
[----:B------:R-:W-:Y:S02]  /*13810*/  R2UR UR15, R3 ;  /* 0x00000000030f72ca */ /* 0x000fe400000e0000 */
[----:B------:R-:W-:Y:S01]  /*13820*/  MOV R3, 0x40000040 ;  /* 0x4000004000037802 */ /* 0x000fe20000000f00 */
[----:B------:R-:W-:Y:S02]  /*13830*/  WARPGROUP.DEPBAR.LE gsb0, 0x0 ;  /* 0x00008000000079c5 */ /* 0x000fe40000010000 */
[----:B------:R-:W-:-:S06]  /*13840*/  WARPGROUP.ARRIVE ;  /* 0x00000000000079c5 */ /* 0x000fcc0000000000 */
[----:B------:R-:W-:Y:S01]  /*13850*/  HGMMA.64x16x16.F32 R24, gdesc[UR16], RZ, !UPT, gsb0 ;  /* 0x00200000101879f0 */ /* 0x000fe2000c0008ff */
[----:B------:R-:W-:Y:S01]  /*13860*/  UMOV UR16, UR24 ;  /* 0x0000001800107c82 */ /* 0x000fe20008000000 */
[----:B------:R-:W-:Y:S01]  /*13870*/  UMOV UR17, UR25 ;  /* 0x0000001900117c82 */ /* 0x000fe20008000000 */
[----:B------:R-:W-:Y:S01]  /*13880*/  UMOV UR4, UR16 ;  /* 0x0000001000047c82 */ /* 0x000fe20008000000 */
[----:B------:R-:W-:Y:S01]  /*13890*/  UMOV UR5, UR17 ;  /* 0x0000001100057c82 */ /* 0x000fe20008000000 */
[----:B------:R-:W-:Y:S01]  /*138a0*/  UMOV UR8, UR16 ;  /* 0x0000001000087c82 */ /* 0x000fe20008000000 */
[----:B------:R-:W-:Y:S01]  /*138b0*/  UMOV UR9, UR17 ;  /* 0x0000001100097c82 */ /* 0x000fe20008000000 */
[----:B------:R-:W-:Y:S01]  /*138c0*/  UMOV UR12, UR16 ;  /* 0x00000010000c7c82 */ /* 0x000fe20008000000 */
[----:B------:R-:W-:Y:S01]  /*138d0*/  UMOV UR13, UR17 ;  /* 0x00000011000d7c82 */ /* 0x000fe20008000000 */
[----:B------:R-:W-:Y:S01]  /*138e0*/  R2UR UR18, R6 ;  /* 0x00000000061272ca */ /* 0x000fe200000e0000 */
[----:B------:R-:W-:Y:S01]  /*138f0*/  VIADD R6, R4, 0x84 ;  /* 0x0000008404067836 */ /* 0x000fe20000000000 */
[----:B------:R-:W-:Y:S01]  /*13900*/  R2UR UR19, R7 ;  /* 0x00000000071372ca */ /* 0x000fe200000e0000 */
[----:B------:R-:W-:Y:S01]  /*13910*/  IMAD.MOV.U32 R7, RZ, RZ, 0x40000040 ;  /* 0x40000040ff077424 */ /* 0x000fe200078e00ff */
[----:B------:R-:W-:-:S02]  /*13920*/  WARPGROUP.DEPBAR.LE gsb0, 0x0 ;  /* 0x00008000000079c5 */ /* 0x000fc40000010000 */
[----:B------:R-:W-:-:S06]  /*13930*/  WARPGROUP.ARRIVE ;  /* 0x00000000000079c5 */ /* 0x000fcc0000000000 */
[----:B------:R-:W-:Y:S01]  /*13940*/  HGMMA.64x16x16.F32 R56, gdesc[UR24], R56, gsb0 ;  /* 0x00200000183879f0 */ /* 0x000fe20008000838 */
[----:B------:R-:W-:Y:S01]  /*13950*/  R2UR UR26, R2 ;  /* 0x00000000021a72ca */ /* 0x000fe200000e0000 */
[----:B------:R-:W-:Y:S01]  /*13960*/  UMOV UR25, 0x40000040 ;  /* 0x4000004000197882 */ /* 0x000fe20000000000 */
[----:B------:R-:W-:Y:S01]  /*13970*/  R2UR UR27, R3 ;  /* 0x00000000031b72ca */ /* 0x000fe200000e0000 */
[----:B------:R-:W-:Y:S01]  /*13980*/  VIADD R2, R4, 0x184 ;  /* 0x0000018404027836 */ /* 0x000fe20000000000 */
[----:B0-----:R-:W-:Y:S01]  /*13990*/  MOV R11, UR25 ;  /* 0x00000019000b7c02 */ /* 0x001fe20008000f00 */
[----:B------:R-:W-:Y:S01]  /*139a0*/  IMAD.MOV.U32 R3, RZ, RZ, 0x40000040 ;  /* 0x40000040ff037424 */ /* 0x000fe200078e00ff */
[----:B------:R-:W-:Y:S02]  /*139b0*/  WARPGROUP.DEPBAR.LE gsb0, 0x0 ;  /* 0x00008000000079c5 */ /* 0x000fe40000010000 */
[----:B------:R-:W-:-:S06]  /*139c0*/  WARPGROUP.ARRIVE ;  /* 0x00000000000079c5 */ /* 0x000fcc0000000000 */
[----:B------:R-:W-:Y:S01]  /*139d0*/  HGMMA.64x16x16.F32 R48, gdesc[UR4], R48, gsb0 ;  /* 0x00200000043079f0 */ /* 0x000fe20008000830 */
[----:B------:R-:W-:Y:S01]  /*139e0*/  UIADD3 UR4, UR20, 0x4, URZ ;  /* 0x0000000414047890 */ /* 0x000fe2000fffe03f */
[----:B------:R-:W-:Y:S02]  /*139f0*/  R2UR UR6, R6 ;  /* 0x00000000060672ca */ /* 0x000fe400000e0000 */
[----:B------:R-:W-:Y:S01]  /*13a00*/  R2UR UR7, R7 ;  /* 0x00000000070772ca */ /* 0x000fe200000e0000 */
[----:B------:R-:W-:Y:S01]  /*13a10*/  IMAD.MOV.U32 R7, RZ, RZ, 0x40000040 ;  /* 0x40000040ff077424 */ /* 0x000fe200078e00ff */
[----:B------:R-:W-:Y:S02]  /*13a20*/  IADD3 R6, R4, 0x204, RZ ;  /* 0x0000020404067810 */ /* 0x000fe40007ffe0ff */
[----:B------:R-:W-:Y:S02]  /*13a30*/  UMOV UR24, UR4 ;  /* 0x0000000400187c82 */ /* 0x000fe40008000000 */
[----:B------:R-:W-:-:S05]  /*13a40*/  IMAD.U32 R10, RZ, RZ, UR24 ;  /* 0x00000018ff0a7e24 */ /* 0x000fca000f8e00ff */
[----:B------:R0:W-:Y:S01]  /*13a50*/  STL.64 [R1+0x48], R10 ;  /* 0x0000480a01007387 */ /* 0x0001e20000100a00 */
[----:B------:R-:W-:Y:S02]  /*13a60*/  WARPGROUP.DEPBAR.LE gsb0, 0x0 ;  /* 0x00008000000079c5 */ /* 0x000fe40000010000 */
[----:B------:R-:W-:-:S06]  /*13a70*/  WARPGROUP.ARRIVE ;  /* 0x00000000000079c5 */ /* 0x000fcc0000000000 */
[----:B------:R-:W-:Y:S01]  /*13a80*/  HGMMA.64x16x16.F32 R40, gdesc[UR8], R40, gsb0 ;  /* 0x00200000082879f0 */ /* 0x000fe20008000828 */
[----:B------:R-:W-:Y:S01]  /*13a90*/  R2UR UR10, R8 ;  /* 0x00000000080a72ca */ /* 0x000fe200000e0000 */
[----:B------:R-:W-:Y:S01]  /*13aa0*/  VIADD R8, R4, 0x106 ;  /* 0x0000010604087836 */ /* 0x000fe20000000000 */
[----:B------:R-:W-:Y:S01]  /*13ab0*/  R2UR UR11, R9 ;  /* 0x00000000090b72ca */ /* 0x000fe200000e0000 */
[----:B------:R-:W-:Y:S01]  /*13ac0*/  IMAD.MOV.U32 R9, RZ, RZ, 0x40000040 ;  /* 0x40000040ff097424 */ /* 0x000fe200078e00ff */
[----:B------:R-:W-:Y:S02]  /*13ad0*/  WARPGROUP.DEPBAR.LE gsb0, 0x0 ;  /* 0x00008000000079c5 */ /* 0x000fe40000010000 */
[----:B------:R-:W-:-:S06]  /*13ae0*/  WARPGROUP.ARRIVE ;  /* 0x00000000000079c5 */ /* 0x000fcc0000000000 */
[----:B------:R-:W-:Y:S01]  /*13af0*/  HGMMA.64x16x16.F32 R32, gdesc[UR12], R32, gsb0 ;  /* 0x002000000c2079f0 */ /* 0x000fe20008000820 */
[----:B------:R-:W-:Y:S01]  /*13b00*/  R2UR UR14, R2 ;  /* 0x00000000020e72ca */ /* 0x000fe200000e0000 */
[----:B------:R-:W-:Y:S01]  /*13b10*/  VIADD R2, R4, 0x6 ;  /* 0x0000000604027836 */ /* 0x000fe20000000000 */
[----:B------:R-:W-:Y:S02]  /*13b20*/  R2UR UR15, R3 ;  /* 0x00000000030f72ca */ /* 0x000fe400000e0000 */
[----:B------:R-:W-:Y:S01]  /*13b30*/  MOV R3, 0x40000040 ;  /* 0x4000004000037802 */ /* 0x000fe20000000f00 */
[----:B------:R-:W-:Y:S02]  /*13b40*/  WARPGROUP.DEPBAR.LE gsb0, 0x0 ;  /* 0x00008000000079c5 */ /* 0x000fe40000010000 */
[----:B------:R-:W-:-:S06]  /*13b50*/  WARPGROUP.ARRIVE ;  /* 0x00000000000079c5 */ /* 0x000fcc0000000000 */
[----:B------:R-:W-:Y:S01]  /*13b60*/  HGMMA.64x16x16.F32 R24, gdesc[UR16], R24, gsb0 ;  /* 0x00200000101879f0 */ /* 0x000fe20008000818 */
        /* <DEDUP_REMOVED lines=263> */
[----:B------:R-:W-:Y:S02]  /*14be0*/  VIADD R2, R4, 0x680 ;  /* 0x0000068004027836 */ /* 0x000fe40000000000 */
[----:B------:R-:W-:Y:S02]  /*14bf0*/  IMAD.MOV.U32 R3, RZ, RZ, 0x40000040 ;  /* 0x40000040ff037424 */ /* 0x000fe400078e00ff */
[----:B0-----:R-:W-:Y:S01]  /*14c00*/  IMAD.U32 R11, RZ, RZ, UR25 ;  /* 0x00000019ff0b7e24 */ /* 0x001fe2000f8e00ff */
[----:B------:R-:W-:Y:S02]  /*14c10*/  WARPGROUP.DEPBAR.LE gsb0, 0x0 ;  /* 0x00008000000079c5 */ /* 0x000fe40000010000 */
[----:B------:R-:W-:-:S06]  /*14c20*/  WARPGROUP.ARRIVE ;  /* 0x00000000000079c5 */ /* 0x000fcc0000000000 */
[----:B------:R-:W-:Y:S01]  /*14c30*/  HGMMA.64x16x16.F32 R48, gdesc[UR4], R48, gsb0 ;  /* 0x00200000043079f0 */ /* 0x000fe20008000830 */
[----:B------:R-:W-:Y:S01]  /*14c40*/  UIADD3 UR4, UR20, 0x800, URZ ;  /* 0x0000080014047890 */ /* 0x000fe2000fffe03f */
[----:B------:R-:W-:Y:S01]  /*14c50*/  R2UR UR6, R6 ;  /* 0x00000000060672ca */ /* 0x000fe200000e0000 */
[----:B------:R-:W-:Y:S01]  /*14c60*/  VIADD R6, R4, 0x700 ;  /* 0x0000070004067836 */ /* 0x000fe20000000000 */
[----:B------:R-:W-:Y:S02]  /*14c70*/  R2UR UR7, R7 ;  /* 0x00000000070772ca */ /* 0x000fe400000e0000 */
[----:B------:R-:W-:Y:S02]  /*14c80*/  MOV R7, 0x40000040 ;  /* 0x4000004000077802 */ /* 0x000fe40000000f00 */
        /* <DEDUP_REMOVED lines=13> */
[----:B------:R-:W-:Y:S02]  /*14d60*/  R2UR UR14, R2 ;  /* 0x00000000020e72ca */ /* 0x000fe400000e0000 */
[----:B------:R-:W-:Y:S02]  /*14d70*/  R2UR UR15, R3 ;  /* 0x00000000030f72ca */ /* 0x000fe400000e0000 */
[----:B------:R-:W-:Y:S02]  /*14d80*/  IADD3 R2, R4, 0x502, RZ ;  /* 0x0000050204027810 */ /* 0x000fe40007ffe0ff */
        /* <DEDUP_REMOVED lines=49> */
[----:B------:R-:W-:Y:S02]  /*150a0*/  MOV R3, 0x40000040 ;  /* 0x4000004000037802 */ /* 0x000fe40000000f00 */
[----:B------:R-:W-:Y:S01]  /*150b0*/  R2UR UR58, R2 ;  /* 0x00000000023a72ca */ /* 0x000fe200000e0000 */
[----:B------:R-:W-:Y:S01]  /*150c0*/  VIADD R2, R4, 0x684 ;  /* 0x0000068404027836 */ /* 0x000fe20000000000 */
[----:B------:R-:W-:Y:S01]  /*150d0*/  R2UR UR59, R3 ;  /* 0x00000000033b72ca */ /* 0x000fe200000e0000 */
[----:B------:R-:W-:Y:S01]  /*150e0*/  IMAD.MOV.U32 R3, RZ, RZ, 0x40000040 ;  /* 0x40000040ff037424 */ /* 0x000fe200078e00ff */
[----:B------:R-:W-:-:S02]  /*150f0*/  WARPGROUP.DEPBAR.LE gsb0, 0x0 ;  /* 0x00008000000079c5 */ /* 0x000fc40000010000 */
        /* <DEDUP_REMOVED lines=16> */
[----:B------:R-:W-:Y:S03]  /*15200*/  HGMMA.64x16x16.F32 R56, gdesc[UR24], R56, gsb0 ;  /* 0x00200000183879f0 */ /* 0x000fe60008000838 */
[----:B------:R-:W-:Y:S02]  /*15210*/  WARPGROUP.DEPBAR.LE gsb0, 0x0 ;  /* 0x00008000000079c5 */ /* 0x000fe40000010000 */
[----:B------:R-:W-:-:S06]  /*15220*/  WARPGROUP.ARRIVE ;  /* 0x00000000000079c5 */ /* 0x000fcc0000000000 */
[----:B------:R-:W-:Y:S01]  /*15230*/  HGMMA.64x16x16.F32 R48, gdesc[UR4], R48, gsb0 ;  /* 0x00200000043079f0 */ /* 0x000fe20008000830 */
[----:B------:R-:W-:Y:S01]  /*15240*/  R2UR UR6, R8 ;  /* 0x00000000080672ca */ /* 0x000fe200000e0000 */
[----:B------:R-:W-:Y:S01]  /*15250*/  UMOV UR4, UR56 ;  /* 0x0000003800047c82 */ /* 0x000fe20008000000 */
[----:B------:R-:W-:Y:S01]  /*15260*/  R2UR UR7, R9 ;  /* 0x00000000090772ca */ /* 0x000fe200000e0000 */
[----:B------:R-:W-:Y:S01]  /*15270*/  UMOV UR5, UR57 ;  /* 0x0000003900057c82 */ /* 0x000fe20008000000 */
[----:B------:R-:W-:Y:S01]  /*15280*/  IMAD.MOV.U32 R9, RZ, RZ, 0x40000040 ;  /* 0x40000040ff097424 */ /* 0x000fe200078e00ff */
[----:B------:R-:W-:Y:S01]  /*15290*/  IADD3 R8, R4, 0x606, RZ ;  /* 0x0000060604087810 */ /* 0x000fe20007ffe0ff */
[----:B------:R-:W-:Y:S02]  /*152a0*/  WARPGROUP.DEPBAR.LE gsb0, 0x0 ;  /* 0x00008000000079c5 */ /* 0x000fe40000010000 */
[----:B------:R-:W-:-:S06]  /*152b0*/  WARPGROUP.ARRIVE ;  /* 0x00000000000079c5 */ /* 0x000fcc0000000000 */
[----:B------:R-:W-:Y:S01]  /*152c0*/  HGMMA.64x16x16.F32 R40, gdesc[UR8], R40, gsb0 ;  /* 0x00200000082879f0 */ /* 0x000fe20008000828 */
[----:B------:R-:W-:Y:S01]  /*152d0*/  R2UR UR10, R2 ;  /* 0x00000000020a72ca */ /* 0x000fe200000e0000 */
[----:B------:R-:W-:Y:S01]  /*152e0*/  UMOV UR8, UR56 ;  /* 0x0000003800087c82 */ /* 0x000fe20008000000 */
[----:B------:R-:W-:Y:S01]  /*152f0*/  R2UR UR11, R3 ;  /* 0x00000000030b72ca */ /* 0x000fe200000e0000 */
[----:B------:R-:W-:Y:S01]  /*15300*/  UMOV UR9, UR57 ;  /* 0x0000003900097c82 */ /* 0x000fe20008000000 */
[----:B------:R-:W-:Y:S02]  /*15310*/  VIADD R2, R4, 0x506 ;  /* 0x0000050604027836 */ /* 0x000fe40000000000 */
[----:B------:R-:W-:-:S03]  /*15320*/  IMAD.MOV.U32 R3, RZ, RZ, 0x40000040 ;  /* 0x40000040ff037424 */ /* 0x000fc600078e00ff */
        /* <DEDUP_REMOVED lines=9> */
[----:B------:R-:W-:Y:S02]  /*153c0*/  WARPGROUP.DEPBAR.LE gsb0, 0x0 ;  /* 0x00008000000079c5 */ /* 0x000fe40000010000 */
[----:B------:R-:W-:-:S06]  /*153d0*/  WARPGROUP.ARRIVE ;  /* 0x00000000000079c5 */ /* 0x000fcc0000000000 */
[----:B------:R-:W-:Y:S01]  /*153e0*/  HGMMA.64x16x16.F32 R24, gdesc[UR16], R24, gsb0 ;  /* 0x00200000101879f0 */ /* 0x000fe20008000818 */
[----:B------:R-:W-:Y:S01]  /*153f0*/  R2UR UR18, R6 ;  /* 0x00000000061272ca */ /* 0x000fe200000e0000 */
[----:B------:R-:W-:Y:S01]  /*15400*/  UMOV UR16, UR56 ;  /* 0x0000003800107c82 */ /* 0x000fe20008000000 */
[----:B------:R-:W-:Y:S01]  /*15410*/  R2UR UR19, R7 ;  /* 0x00000000071372ca */ /* 0x000fe200000e0000 */
[----:B------:R-:W-:Y:S01]  /*15420*/  UMOV UR17, UR57 ;  /* 0x0000003900117c82 */ /* 0x000fe20008000000 */
[----:B------:R-:W-:Y:S01]  /*15430*/  VIADD R6, R4, 0x704 ;  /* 0x0000070404067836 */ /* 0x000fe20000000000 */
[----:B------:R-:W-:-:S04]  /*15440*/  MOV R7, 0x40000040 ;  /* 0x4000004000077802 */ /* 0x000fc80000000f00 */
[----:B------:R-:W-:Y:S01]  /*15450*/  R2UR UR14, R6 ;  /* 0x00000000060e72ca */ /* 0x000fe200000e0000 */
[----:B------:R-:W-:Y:S01]  /*15460*/  VIADD R6, R4, 0x586 ;  /* 0x0000058604067836 */ /* 0x000fe20000000000 */
[----:B------:R-:W-:Y:S01]  /*15470*/  R2UR UR15, R7 ;  /* 0x00000000070f72ca */ /* 0x000fe200000e0000 */
[----:B------:R-:W-:Y:S01]  /*15480*/  IMAD.MOV.U32 R7, RZ, RZ, 0x40000040 ;  /* 0x40000040ff077424 */ /* 0x000fe200078e00ff */
[----:B------:R-:W-:Y:S02]  /*15490*/  WARPGROUP.DEPBAR.LE gsb0, 0x0 ;  /* 0x00008000000079c5 */ /* 0x000fe40000010000 */
        /* <DEDUP_REMOVED lines=10> */
[----:B------:R-:W-:Y:S01]  /*15540*/  IMAD.MOV.U32 R7, RZ, RZ, 0x40000040 ;  /* 0x40000040ff077424 */ /* 0x000fe200078e00ff */
        /* <DEDUP_REMOVED lines=20> */
[----:B------:R-:W-:Y:S02]  /*15690*/  IADD3 R6, R4, 0x800, RZ ;  /* 0x0000080004067810 */ /* 0x000fe40007ffe0ff */
[----:B------:R-:W-:Y:S01]  /*156a0*/  MOV R7, 0x40000040 ;  /* 0x4000004000077802 */ /* 0x000fe20000000f00 */
        /* <DEDUP_REMOVED lines=136> */
[C---:B------:R-:W-:Y:S02]  /*15f30*/  IADD3 R6, R4.reuse, 0x806, RZ ;  /* 0x0000080604067810 */ /* 0x040fe40007ffe0ff */
[----:B------:R-:W-:Y:S02]  /*15f40*/  MOV R7, 0x40000040 ;  /* 0x4000004000077802 */ /* 0x000fe40000000f00 */
[----:B------:R-:W-:Y:S01]  /*15f50*/  IADD3 R4, R4, 0x986, RZ ;  /* 0x0000098604047810 */ /* 0x000fe20007ffe0ff */
        /* <DEDUP_REMOVED lines=33> */
[----:B------:R-:W-:Y:S03]  /*16170*/  HGMMA.64x16x16.F32 R56, gdesc[UR36], R56, gsb0 ;  /* 0x00200000243879f0 */ /* 0x000fe60008000838 */
        /* <DEDUP_REMOVED lines=13> */
[----:B0-----:R-:W-:Y:S05]  /*16250*/  @!P0 BRA `(.L_x_635) ;  /* 0x0000000000048947 */ /* 0x001fea0003800000 */
[----:B------:R-:W-:Y:S01]  /*16260*/  BPT.TRAP 0x1 ;  /* 0x000000040000795c */ /* 0x000fe20000300000 */
.L_x_635:
[----:B------:R-:W2:Y:S01]  /*16270*/  LDL R2, [R1+0x90] ;  /* 0x0000900001027983 */ /* 0x000ea20000100800 */
[----:B------:R-:W-:Y:S01]  /*16280*/  ULDC UR4, c[0x0][0x988] ;  /* 0x0002620000047ab9 */ /* 0x000fe20000000800 */
[----:B------:R-:W-:Y:S02]  /*16290*/  P2R R7, PR, RZ, 0x1 ;  /* 0x00000001ff077803 */ /* 0x000fe40000000000 */
[----:B------:R-:W3:Y:S01]  /*162a0*/  LDL R65, [R1+0x64] ;  /* 0x0000640001417983 */ /* 0x000ee20000100800 */
[----:B------:R-:W-:Y:S01]  /*162b0*/  VIADD R0, R0, 0x38840 ;  /* 0x0003884000007836 */ /* 0x000fe20000000000 */
[----:B------:R-:W-:Y:S01]  /*162c0*/  ULDC UR38, c[0x0][0x988] ;  /* 0x0002620000267ab9 */ /* 0x000fe20000000800 */
[----:B--2---:R-:W-:-:S05]  /*162d0*/  IADD3 R3, R133, 0x50, -R2 ;  /* 0x0000005085037810 */ /* 0x004fca0007ffe802 */
[----:B------:R-:W-:-:S05]  /*162e0*/  IMAD R3, R112, -0x50, R3 ;  /* 0xffffffb070037824 */ /* 0x000fca00078e0203 */
[C---:B------:R-:W-:Y:S02]  /*162f0*/  ISETP.GT.AND P2, PT, R3.reuse, RZ, PT ;  /* 0x000000ff0300720c */ /* 0x040fe40003f44270 */
[C---:B------:R-:W-:Y:S02]  /*16300*/  ISETP.GT.AND P1, PT, R3.reuse, 0x1, PT ;  /* 0x000000010300780c */ /* 0x040fe40003f24270 */
[----:B------:R-:W-:Y:S02]  /*16310*/  ISETP.GT.AND P6, PT, R3, 0x8, PT ;  /* 0x000000080300780c */ /* 0x000fe40003fc4270 */
[----:B------:R-:W-:Y:S02]  /*16320*/  FSEL R64, R56, -INF , P2 ;  /* 0xff80000038407808 */ /* 0x000fe40001000000 */
[----:B------:R-:W-:Y:S02]  /*16330*/  FSEL R57, R57, -INF , P1 ;  /* 0xff80000039397808 */ /* 0x000fe40000800000 */
[----:B------:R-:W-:-:S02]  /*16340*/  ISETP.GT.AND P5, PT, R3, 0x9, PT ;  /* 0x000000090300780c */ /* 0x000fc40003fa4270 */
[----:B------:R-:W-:Y:S02]  /*16350*/  FSEL R60, R60, -INF , P6 ;  /* 0xff8000003c3c7808 */ /* 0x000fe40003000000 */
[----:B------:R-:W-:Y:S02]  /*16360*/  FMNMX.FTZ R5, R64, R57, !PT ;  /* 0x0000003940057209 */ /* 0x000fe40007810000 */
[----:B------:R-:W-:Y:S02]  /*16370*/  ISETP.GT.AND P4, PT, R3, 0x10, PT ;  /* 0x000000100300780c */ /* 0x000fe40003f84270 */
[----:B------:R-:W-:Y:S02]  /*16380*/  FSEL R56, R61, -INF , P5 ;  /* 0xff8000003d387808 */ /* 0x000fe40002800000 */
[----:B------:R-:W-:Y:S02]  /*16390*/  FMNMX.FTZ R5, R60, R5, !PT ;  /* 0x000000053c057209 */ /* 0x000fe40007810000 */
        /* <DEDUP_REMOVED lines=8> */
[C---:B------:R-:W-:Y:S02]  /*16420*/  ISETP.GT.AND P1, PT, R3.reuse, 0x19, PT ;  /* 0x000000190300780c */ /* 0x040fe40003f24270 */
        /* <DEDUP_REMOVED lines=51> */
[----:B------:R-:W-:-:S04]  /*16760*/  FMNMX.FTZ R5, R78, R5, !PT ;  /* 0x000000054e057209 */ /* 0x000fc80007810000 */
[----:B------:R-:W-:-:S05]  /*16770*/  FMNMX.FTZ R9, R28, R5, !PT ;  /* 0x000000051c097209 */ /* 0x000fca0007810000 */
[----:B------:R-:W0:Y:S02]  /*16780*/  SHFL.BFLY PT, R24, R9, 0x2, 0x1f ;  /* 0x0c401f0009187f89 */ /* 0x000e2400000e0000 */
[----:B0-----:R-:W-:-:S05]  /*16790*/  FMNMX.FTZ R24, R9, R24, !PT ;  /* 0x0000001809187209 */ /* 0x001fca0007810000 */
[----:B------:R-:W0:Y:S01]  /*167a0*/  SHFL.BFLY PT, R5, R24, 0x1, 0x1f ;  /* 0x0c201f0018057f89 */ /* 0x000e2200000e0000 */
[----:B------:R-:W-:Y:S02]  /*167b0*/  MOV R3, UR4 ;  /* 0x0000000400037c02 */ /* 0x000fe40008000f00 */
[----:B0-----:R-:W-:-:S04]  /*167c0*/  FMNMX.FTZ R5, R24, R5, !PT ;  /* 0x0000000518057209 */ /* 0x001fc80007810000 */
[C---:B------:R-:W-:Y:S01]  /*167d0*/  FSETP.NEU.FTZ.AND P0, PT, R5.reuse, -INF , PT ;  /* 0xff8000000500780b */ /* 0x040fe20003f1d000 */
[----:B------:R-:W-:-:S05]  /*167e0*/  FMUL.FTZ R11, R5, R3 ;  /* 0x00000003050b7220 */ /* 0x000fca0000410000 */
[----:B------:R-:W-:-:S05]  /*167f0*/  FSEL R11, R11, RZ, P0 ;  /* 0x000000ff0b0b7208 */ /* 0x000fca0000000000 */
[----:B------:R-:W-:Y:S02]  /*16800*/  FFMA.FTZ R198, R36, R3, -R11 ;  /* 0x0000000324c67223 */ /* 0x000fe4000001080b */
[----:B------:R-:W2:Y:S01]  /*16810*/  LDL R36, [R1+0x54] ;  /* 0x0000540001247983 */ /* 0x000ea20000100800 */
[----:B------:R-:W-:Y:S02]  /*16820*/  ISETP.NE.AND P0, PT, R7, RZ, PT ;  /* 0x000000ff0700720c */ /* 0x000fe40003f05270 */
        /* <DEDUP_REMOVED lines=11> */
[----:B------:R-:W-:Y:S02]  /*168e0*/  FMNMX.FTZ R9, R34, R9, !PT ;  /* 0x0000000922097209 */ /* 0x000fe40007810000 */
[----:B------:R-:W-:Y:S02]  /*168f0*/  FSEL R38, R38, -INF , P6 ;  /* 0xff80000026267808 */ /* 0x000fe40003000000 */
[----:B------:R-:W-:Y:S02]  /*16900*/  FMNMX.FTZ R13, R20, R9, !PT ;  /* 0x00000009140d7209 */ /* 0x000fe40007810000 */
[----:B------:R-:W-:Y:S02]  /*16910*/  FSEL R24, R39, -INF , P5 ;  /* 0xff80000027187808 */ /* 0x000fe40002800000 */
[----:B------:R-:W-:Y:S02]  /*16920*/  FMNMX.FTZ R13, R38, R13, !PT ;  /* 0x0000000d260d7209 */ /* 0x000fe40007810000 */
[----:B------:R-:W-:-:S02]  /*16930*/  FSEL R26, R26, -INF , P4 ;  /* 0xff8000001a1a7808 */ /* 0x000fc40002000000 */
[----:B------:R-:W-:Y:S01]  /*16940*/  FMNMX.FTZ R13, R24, R13, !PT ;  /* 0x0000000d180d7209 */ /* 0x000fe20007810000 */
[--C-:B------:R-:W-:Y:S01]  /*16950*/  FFMA.FTZ R204, R48, R3, -R11.reuse ;  /* 0x0000000330cc7223 */ /* 0x100fe2000001080b */
[----:B------:R-:W-:Y:S02]  /*16960*/  FSEL R48, R27, -INF , P3 ;  /* 0xff8000001b307808 */ /* 0x000fe40001800000 */
[----:B------:R-:W-:Y:S02]  /*16970*/  FMNMX.FTZ R13, R26, R13, !PT ;  /* 0x0000000d1a0d7209 */ /* 0x000fe40007810000 */
[----:B------:R-:W-:Y:S02]  /*16980*/  FSEL R30, R30, -INF , P2 ;  /* 0xff8000001e1e7808 */ /* 0x000fe40001000000 */
[----:B------:R-:W-:Y:S01]  /*16990*/  FMNMX.FTZ R15, R48, R13, !PT ;  /* 0x0000000d300f7209 */ /* 0x000fe20007810000 */
[----:B------:R-:W-:Y:S01]  /*169a0*/  FFMA.FTZ R21, R2, R3, -R11 ;  /* 0x0000000302157223 */ /* 0x000fe2000001080b */
[----:B------:R-:W-:-:S02]  /*169b0*/  FSEL R2, R31, -INF , P1 ;  /* 0xff8000001f027808 */ /* 0x000fc40000800000 */
[----:B------:R-:W-:-:S04]  /*169c0*/  FMNMX.FTZ R15, R30, R15, !PT ;  /* 0x0000000f1e0f7209 */ /* 0x000fc80007810000 */
[----:B------:R-:W-:Y:S01]  /*169d0*/  FMNMX.FTZ R27, R2, R15, !PT ;  /* 0x0000000f021b7209 */ /* 0x000fe20007810000 */
[----:B------:R-:W-:-:S04]  /*169e0*/  FFMA.FTZ R15, R4, R3, -R11 ;  /* 0x00000003040f7223 */ /* 0x000fc8000001080b */
[----:B------:R-:W0:Y:S02]  /*169f0*/  SHFL.BFLY PT, R4, R27, 0x2, 0x1f ;  /* 0x0c401f001b047f89 */ /* 0x000e2400000e0000 */
[----:B0-----:R-:W-:-:S05]  /*16a00*/  FMNMX.FTZ R31, R27, R4, !PT ;  /* 0x000000041b1f7209 */ /* 0x001fca0007810000 */
[----:B------:R-:W0:Y:S01]  /*16a10*/  SHFL.BFLY PT, R4, R31, 0x1, 0x1f ;  /* 0x0c201f001f047f89 */ /* 0x000e2200000e0000 */
[-CC-:B------:R-:W-:Y:S01]  /*16a20*/  FFMA.FTZ R208, R64, R3.reuse, -R11.reuse ;  /* 0x0000000340d07223 */ /* 0x180fe2000001080b */
[-CC-:B------:R-:W-:Y:S01]  /*16a30*/  FFMA.FTZ R57, R57, R3.reuse, -R11.reuse ;  /* 0x0000000339397223 */ /* 0x180fe2000001080b */
[-CC-:B------:R-:W-:Y:S01]  /*16a40*/  FFMA.FTZ R210, R60, R3.reuse, -R11.reuse ;  /* 0x000000033cd27223 */ /* 0x180fe2000001080b */
[-CC-:B------:R-:W-:Y:S01]  /*16a50*/  FFMA.FTZ R56, R56, R3.reuse, -R11.reuse ;  /* 0x0000000338387223 */ /* 0x180fe2000001080b */
[-CC-:B------:R-:W-:Y:S01]  /*16a60*/  FFMA.FTZ R206, R52, R3.reuse, -R11.reuse ;  /* 0x0000000334ce7223 */ /* 0x180fe2000001080b */
[----:B------:R-:W-:Y:S01]  /*16a70*/  MUFU.EX2 R7, R57 ;  /* 0x0000003900077308 */ /* 0x000fe20000000800 */
[-CC-:B------:R-:W-:Y:S01]  /*16a80*/  FFMA.FTZ R200, R40, R3.reuse, -R11.reuse ;  /* 0x0000000328c87223 */ /* 0x180fe2000001080b */
[-CC-:B------:R-:W-:Y:S01]  /*16a90*/  FFMA.FTZ R66, R66, R3.reuse, -R11.reuse ;  /* 0x0000000342427223 */ /* 0x180fe2000001080b */
[-CC-:B------:R-:W-:Y:S01]  /*16aa0*/  FFMA.FTZ R202, R44, R3.reuse, -R11.reuse ;  /* 0x000000032cca7223 */ /* 0x180fe2000001080b */
[-CC-:B------:R-:W-:Y:S01]  /*16ab0*/  FFMA.FTZ R25, R68, R3.reuse, -R11.reuse ;  /* 0x0000000344197223 */ /* 0x180fe2000001080b */
[----:B------:R-:W-:Y:S01]  /*16ac0*/  FFMA.FTZ R196, R32, R3, -R11 ;  /* 0x0000000320c47223 */ /* 0x000fe2000001080b */
[----:B0-----:R-:W-:-:S04]  /*16ad0*/  FMNMX.FTZ R4, R31, R4, !PT ;  /* 0x000000041f047209 */ /* 0x001fc80007810000 */
[C---:B------:R-:W-:Y:S01]  /*16ae0*/  FSETP.NEU.FTZ.AND P1, PT, R4.reuse, -INF , PT ;  /* 0xff8000000400780b */ /* 0x040fe20003f3d000 */
[-C--:B------:R-:W-:Y:S01]  /*16af0*/  FMUL.FTZ R33, R4, R3.reuse ;  /* 0x0000000304217220 */ /* 0x080fe20000410000 */
[----:B------:R-:W0:Y:S01]  /*16b00*/  MUFU.EX2 R208, R208 ;  /* 0x000000d000d07308 */ /* 0x000e220000000800 */
[----:B------:R-:W-:-:S03]  /*16b10*/  FFMA.FTZ R27, R70, R3, -R11 ;  /* 0x00000003461b7223 */ /* 0x000fc6000001080b */
[----:B------:R-:W-:Y:S01]  /*16b20*/  FSEL R33, R33, RZ, P1 ;  /* 0x000000ff21217208 */ /* 0x000fe20000800000 */
[-CC-:B------:R-:W-:Y:S01]  /*16b30*/  FFMA.FTZ R29, R72, R3.reuse, -R11.reuse ;  /* 0x00000003481d7223 */ /* 0x180fe2000001080b */
[-CC-:B------:R-:W-:Y:S01]  /*16b40*/  FFMA.FTZ R192, R74, R3.reuse, -R11.reuse ;  /* 0x000000034ac07223 */ /* 0x180fe2000001080b */
[-CC-:B------:R-:W-:Y:S01]  /*16b50*/  FFMA.FTZ R76, R76, R3.reuse, -R11.reuse ;  /* 0x000000034c4c7223 */ /* 0x180fe2000001080b */
[-CC-:B------:R-:W-:Y:S01]  /*16b60*/  FFMA.FTZ R194, R78, R3.reuse, -R11.reuse ;  /* 0x000000034ec27223 */ /* 0x180fe2000001080b */
[-C--:B------:R-:W-:Y:S01]  /*16b70*/  FFMA.FTZ R11, R28, R3.reuse, -R11 ;  /* 0x000000031c0b7223 */ /* 0x080fe2000001080b */
[-CC-:B------:R-:W-:Y:S01]  /*16b80*/  FFMA.FTZ R209, R58, R3.reuse, -R33.reuse ;  /* 0x000000033ad17223 */ /* 0x180fe20000010821 */
[-CC-:B------:R-:W-:Y:S01]  /*16b90*/  FFMA.FTZ R28, R59, R3.reuse, -R33.reuse ;  /* 0x000000033b1c7223 */ /* 0x180fe20000010821 */
[----:B------:R-:W1:Y:S01]  /*16ba0*/  MUFU.EX2 R210, R210 ;  /* 0x000000d200d27308 */ /* 0x000e620000000800 */
[-CC-:B------:R-:W-:Y:S01]  /*16bb0*/  FFMA.FTZ R211, R62, R3.reuse, -R33.reuse ;  /* 0x000000033ed37223 */ /* 0x180fe20000010821 */
[----:B------:R-:W-:-:S06]  /*16bc0*/  FFMA.FTZ R6, R6, R3, -R33 ;  /* 0x0000000306067223 */ /* 0x000fcc0000010821 */
[----:B------:R-:W4:Y:S01]  /*16bd0*/  MUFU.EX2 R9, R56 ;  /* 0x0000003800097308 */ /* 0x000f220000000800 */
[----:B------:R-:W-:-:S07]  /*16be0*/  FFMA.FTZ R205, R50, R3, -R33 ;  /* 0x0000000332cd7223 */ /* 0x000fce0000010821 */
[----:B------:R-:W-:Y:S08]  /*16bf0*/  MUFU.EX2 R209, R209 ;  /* 0x000000d100d17308 */ /* 0x000ff00000000800 */
[----:B------:R-:W5:Y:S01]  /*16c00*/  MUFU.EX2 R28, R28 ;  /* 0x0000001c001c7308 */ /* 0x000f620000000800 */
[----:B0-----:R-:W-:-:S07]  /*16c10*/  FADD.FTZ R35, R208, R7 ;  /* 0x00000007d0237221 */ /* 0x001fce0000010000 */
[----:B------:R-:W0:Y:S01]  /*16c20*/  MUFU.EX2 R204, R204 ;  /* 0x000000cc00cc7308 */ /* 0x000e220000000800 */
[----:B------:R-:W-:-:S07]  /*16c30*/  FFMA.FTZ R8, R8, R3, -R33 ;  /* 0x0000000308087223 */ /* 0x000fce0000010821 */
[----:B------:R-:W3:Y:S01]  /*16c40*/  MUFU.EX2 R211, R211 ;  /* 0x000000d300d37308 */ /* 0x000ee20000000800 */
[----:B-1----:R-:W-:Y:S01]  /*16c50*/  FADD.FTZ R32, R210, R35 ;  /* 0x00000023d2207221 */ /* 0x002fe20000010000 */
[----:B------:R-:W-:-:S06]  /*16c60*/  FFMA.FTZ R207, R54, R3, -R33 ;  /* 0x0000000336cf7223 */ /* 0x000fcc0000010821 */
[----:B------:R-:W1:Y:S01]  /*16c70*/  MUFU.EX2 R6, R6 ;  /* 0x0000000600067308 */ /* 0x000e620000000800 */
[----:B----4-:R-:W-:Y:S01]  /*16c80*/  FADD.FTZ R35, R9, R32 ;  /* 0x0000002009237221 */ /* 0x010fe20000010000 */
[----:B-----5:R-:W-:-:S06]  /*16c90*/  FADD.FTZ R32, R209, R28 ;  /* 0x0000001cd1207221 */ /* 0x020fcc0000010000 */
[----:B------:R-:W4:Y:S01]  /*16ca0*/  MUFU.EX2 R205, R205 ;  /* 0x000000cd00cd7308 */ /* 0x000f220000000800 */
[-CC-:B------:R-:W-:Y:S01]  /*16cb0*/  FFMA.FTZ R10, R10, R3.reuse, -R33.reuse ;  /* 0x000000030a0a7223 */ /* 0x180fe20000010821 */
[----:B------:R-:W-:Y:S01]  /*16cc0*/  FFMA.FTZ R197, R34, R3, -R33 ;  /* 0x0000000322c57223 */ /* 0x000fe20000010821 */
[----:B0-----:R-:W-:-:S05]  /*16cd0*/  FADD.FTZ R34, R204, R35 ;  /* 0x00000023cc227221 */ /* 0x001fca0000010000 */
[----:B------:R-:W0:Y:S01]  /*16ce0*/  MUFU.EX2 R8, R8 ;  /* 0x0000000800087308 */ /* 0x000e220000000800 */
[----:B---3--:R-:W-:Y:S01]  /*16cf0*/  FADD.FTZ R35, R211, R32 ;  /* 0x00000020d3237221 */ /* 0x008fe20000010000 */
[----:B------:R-:W-:-:S06]  /*16d00*/  FFMA.FTZ R201, R42, R3, -R33 ;  /* 0x000000032ac97223 */ /* 0x000fcc0000010821 */
[----:B------:R-:W3:Y:S01]  /*16d10*/  MUFU.EX2 R13, R21 ;  /* 0x00000015000d7308 */ /* 0x000ee20000000800 */
[----:B-1----:R-:W-:Y:S01]  /*16d20*/  FADD.FTZ R32, R6, R35 ;  /* 0x0000002306207221 */ /* 0x002fe20000010000 */
[----:B------:R-:W-:-:S06]  /*16d30*/  FFMA.FTZ R12, R12, R3, -R33 ;  /* 0x000000030c0c7223 */ /* 0x000fcc0000010821 */
[----:B------:R-:W1:Y:S08]  /*16d40*/  MUFU.EX2 R207, R207 ;  /* 0x000000cf00cf7308 */ /* 0x000e700000000800 */
[----:B------:R-:W5:Y:S01]  /*16d50*/  MUFU.EX2 R206, R206 ;  /* 0x000000ce00ce7308 */ /* 0x000f620000000800 */
[----:B----4-:R-:W-:Y:S01]  /*16d60*/  FADD.FTZ R35, R205, R32 ;  /* 0x00000020cd237221 */ /* 0x010fe20000010000 */
[----:B------:R-:W-:-:S06]  /*16d70*/  FFMA.FTZ R203, R46, R3, -R33 ;  /* 0x000000032ecb7223 */ /* 0x000fcc0000010821 */
[----:B------:R-:W4:Y:S08]  /*16d80*/  MUFU.EX2 R10, R10 ;  /* 0x0000000a000a7308 */ /* 0x000f300000000800 */
[----:B------:R-:W4:Y:S01]  /*16d90*/  MUFU.EX2 R15, R15 ;  /* 0x0000000f000f7308 */ /* 0x000f220000000800 */
[----:B0-----:R-:W-:Y:S01]  /*16da0*/  FADD.FTZ R32, R8, R35 ;  /* 0x0000002308207221 */ /* 0x001fe20000010000 */
[----:B------:R-:W-:-:S06]  /*16db0*/  FFMA.FTZ R14, R14, R3, -R33 ;  /* 0x000000030e0e7223 */ /* 0x000fcc0000010821 */
[----:B------:R-:W0:Y:S01]  /*16dc0*/  MUFU.EX2 R201, R201 ;  /* 0x000000c900c97308 */ /* 0x000e220000000800 */
[----:B---3--:R-:W-:-:S07]  /*16dd0*/  FADD.FTZ R37, R13, R34 ;  /* 0x000000220d257221 */ /* 0x008fce0000010000 */
[----:B------:R-:W3:Y:S01]  /*16de0*/  MUFU.EX2 R200, R200 ;  /* 0x000000c800c87308 */ /* 0x000ee20000000800 */
[----:B-1----:R-:W-:Y:S01]  /*16df0*/  FADD.FTZ R35, R207, R32 ;  /* 0x00000020cf237221 */ /* 0x002fe20000010000 */
[----:B-----5:R-:W-:-:S06]  /*16e00*/  FADD.FTZ R34, R206, R37 ;  /* 0x00000025ce227221 */ /* 0x020fcc0000010000 */
[----:B------:R-:W1:Y:S08]  /*16e10*/  MUFU.EX2 R12, R12 ;  /* 0x0000000c000c7308 */ /* 0x000e700000000800 */
[----:B------:R-:W5:Y:S01]  /*16e20*/  MUFU.EX2 R21, R66 ;  /* 0x0000004200157308 */ /* 0x000f620000000800 */
[----:B----4-:R-:W-:Y:S01]  /*16e30*/  FADD.FTZ R32, R10, R35 ;  /* 0x000000230a207221 */ /* 0x010fe20000010000 */
[----:B------:R-:W-:-:S06]  /*16e40*/  FFMA.FTZ R20, R20, R3, -R33 ;  /* 0x0000000314147223 */ /* 0x000fcc0000010821 */
[----:B------:R-:W4:Y:S01]  /*16e50*/  MUFU.EX2 R203, R203 ;  /* 0x000000cb00cb7308 */ /* 0x000f220000000800 */
[----:B------:R-:W-:-:S07]  /*16e60*/  FADD.FTZ R37, R15, R34 ;  /* 0x000000220f257221 */ /* 0x000fce0000010000 */
[----:B------:R-:W2:Y:S01]  /*16e70*/  MUFU.EX2 R202, R202 ;  /* 0x000000ca00ca7308 */ /* 0x000ea20000000800 */
[----:B0-----:R-:W-:Y:S01]  /*16e80*/  FADD.FTZ R35, R201, R32 ;  /* 0x00000020c9237221 */ /* 0x001fe20000010000 */
[----:B------:R-:W-:-:S06]  /*16e90*/  FFMA.FTZ R199, R38, R3, -R33 ;  /* 0x0000000326c77223 */ /* 0x000fcc0000010821 */
[----:B------:R-:W-:Y:S01]  /*16ea0*/  MUFU.EX2 R14, R14 ;  /* 0x0000000e000e7308 */ /* 0x000fe20000000800 */
[----:B---3--:R-:W-:-:S07]  /*16eb0*/  FADD.FTZ R34, R200, R37 ;  /* 0x00000025c8227221 */ /* 0x008fce0000010000 */
[----:B------:R-:W0:Y:S01]  /*16ec0*/  MUFU.EX2 R25, R25 ;  /* 0x0000001900197308 */ /* 0x000e220000000800 */
[----:B------:R-:W-:Y:S01]  /*16ed0*/  FFMA.FTZ R193, R26, R3, -R33 ;  /* 0x000000031ac17223 */ /* 0x000fe20000010821 */
[----:B-1----:R-:W-:-:S06]  /*16ee0*/  FADD.FTZ R26, R12, R35 ;  /* 0x000000230c1a7221 */ /* 0x002fcc0000010000 */
[----:B------:R-:W-:Y:S01]  /*16ef0*/  MUFU.EX2 R197, R197 ;  /* 0x000000c500c57308 */ /* 0x000fe20000000800 */
[----:B------:R-:W-:Y:S01]  /*16f00*/  PRMT R0, R65, 0x654, R0 ;  /* 0x0000065441007816 */ /* 0x000fe20000000000 */
[----:B-----5:R-:W-:-:S06]  /*16f10*/  FADD.FTZ R37, R21, R34 ;  /* 0x0000002215257221 */ /* 0x020fcc0000010000 */
[----:B------:R-:W1:Y:S01]  /*16f20*/  MUFU.EX2 R196, R196 ;  /* 0x000000c400c47308 */ /* 0x000e620000000800 */
[----:B------:R-:W-:Y:S01]  /*16f30*/  FFMA.FTZ R24, R24, R3, -R33 ;  /* 0x0000000318187223 */ /* 0x000fe20000010821 */
[----:B------:R-:W-:Y:S01]  /*16f40*/  F2FP.F16.F32.PACK_AB R208, R7, R208 ;  /* 0x000000d007d0723e */ /* 0x000fe200000000ff */
[----:B----4-:R-:W-:-:S05]  /*16f50*/  FADD.FTZ R7, R203, R26 ;  /* 0x0000001acb077221 */ /* 0x010fca0000010000 */
[----:B------:R-:W3:Y:S01]  /*16f60*/  MUFU.EX2 R20, R20 ;  /* 0x0000001400147308 */ /* 0x000ee20000000800 */
[----:B--2---:R-:W-:Y:S01]  /*16f70*/  FADD.FTZ R34, R202, R37 ;  /* 0x00000025ca227221 */ /* 0x004fe20000010000 */
[----:B------:R2:W-:Y:S06]  /*16f80*/  SYNCS.ARRIVE.TRANS64.RED.A1T0 RZ, [R0+URZ], RZ ;  /* 0x000000ff00ff79a7 */ /* 0x0005ec000810043f */
[----:B------:R-:W4:Y:S01]  /*16f90*/  MUFU.EX2 R27, R27 ;  /* 0x0000001b001b7308 */ /* 0x000f220000000800 */
[----:B0-----:R-:W-:Y:S01]  /*16fa0*/  FADD.FTZ R37, R25, R34 ;  /* 0x0000002219257221 */ /* 0x001fe20000010000 */
[----:B------:R-:W-:-:S06]  /*16fb0*/  FFMA.FTZ R48, R48, R3, -R33 ;  /* 0x0000000330307223 */ /* 0x000fcc0000010821 */
[----:B------:R-:W0:Y:S08]  /*16fc0*/  MUFU.EX2 R199, R199 ;  /* 0x000000c700c77308 */ /* 0x000e300000000800 */
[----:B------:R-:W5:Y:S01]  /*16fd0*/  MUFU.EX2 R198, R198 ;  /* 0x000000c600c67308 */ /* 0x000f620000000800 */
[----:B------:R-:W-:Y:S01]  /*16fe0*/  FFMA.FTZ R30, R30, R3, -R33 ;  /* 0x000000031e1e7223 */ /* 0x000fe20000010821 */
[----:B-1----:R-:W-:-:S06]  /*16ff0*/  FADD.FTZ R32, R196, R37 ;  /* 0x00000025c4207221 */ /* 0x002fcc0000010000 */
[----:B--2---:R1:W2:Y:S08]  /*17000*/  MUFU.EX2 R0, R24 ;  /* 0x0000001800007308 */ /* 0x0042b00000000800 */
[----:B------:R-:W2:Y:S01]  /*17010*/  MUFU.EX2 R29, R29 ;  /* 0x0000001d001d7308 */ /* 0x000ea20000000800 */
[----:B-1----:R-:W-:-:S04]  /*17020*/  FADD.FTZ R24, R14, R7 ;  /* 0x000000070e187221 */ /* 0x002fc80000010000 */
[----:B------:R-:W-:-:S03]  /*17030*/  FADD.FTZ R7, R197, R24 ;  /* 0x00000018c5077221 */ /* 0x000fc60000010000 */
[----:B------:R-:W1:Y:S01]  /*17040*/  MUFU.EX2 R193, R193 ;  /* 0x000000c100c17308 */ /* 0x000e620000000800 */
[----:B------:R-:W-:Y:S01]  /*17050*/  FFMA.FTZ R2, R2, R3, -R33 ;  /* 0x0000000302027223 */ /* 0x000fe20000010821 */
[----:B---3--:R-:W-:Y:S01]  /*17060*/  FADD.FTZ R24, R20, R7 ;  /* 0x0000000714187221 */ /* 0x008fe20000010000 */
[----:B----4-:R-:W-:-:S05]  /*17070*/  FADD.FTZ R33, R27, R32 ;  /* 0x000000201b217221 */ /* 0x010fca0000010000 */
[----:B------:R-:W3:Y:S01]  /*17080*/  MUFU.EX2 R192, R192 ;  /* 0x000000c000c07308 */ /* 0x000ee20000000800 */
[----:B0-----:R-:W-:Y:S01]  /*17090*/  FADD.FTZ R7, R199, R24 ;  /* 0x00000018c7077221 */ /* 0x001fe20000010000 */
[----:B-----5:R-:W-:-:S06]  /*170a0*/  FADD.FTZ R26, R198, R33 ;  /* 0x00000021c61a7221 */ /* 0x020fcc0000010000 */
[----:B------:R-:W0:Y:S01]  /*170b0*/  MUFU.EX2 R48, R48 ;  /* 0x0000003000307308 */ /* 0x000e220000000800 */
[----:B------:R-:W-:Y:S01]  /*170c0*/  F2FP.F16.F32.PACK_AB R206, R15, R206 ;  /* 0x000000ce0fce723e */ /* 0x000fe200000000ff */
[----:B------:R-:W-:-:S06]  /*170d0*/  VIADD R15, R112, 0xfffffffe ;  /* 0xfffffffe700f7836 */ /* 0x000fcc0000000000 */
[----:B------:R-:W4:Y:S01]  /*170e0*/  MUFU.EX2 R31, R76 ;  /* 0x0000004c001f7308 */ /* 0x000f220000000800 */
[----:B------:R-:W-:Y:S01]  /*170f0*/  F2FP.F16.F32.PACK_AB R210, R9, R210 ;  /* 0x000000d209d2723e */ /* 0x000fe200000000ff */
[----:B--2---:R-:W-:-:S06]  /*17100*/  FADD.FTZ R24, R0, R7 ;  /* 0x0000000700187221 */ /* 0x004fcc0000010000 */
[----:B------:R-:W2:Y:S01]  /*17110*/  MUFU.EX2 R30, R30 ;  /* 0x0000001e001e7308 */ /* 0x000ea20000000800 */
[----:B------:R-:W-:-:S07]  /*17120*/  FADD.FTZ R9, R29, R26 ;  /* 0x0000001a1d097221 */ /* 0x000fce0000010000 */
[----:B------:R-:W5:Y:S01]  /*17130*/  MUFU.EX2 R194, R194 ;  /* 0x000000c200c27308 */ /* 0x000f620000000800 */
[----:B------:R-:W-:Y:S01]  /*17140*/  ISETP.GE.AND P1, PT, R15, R36, PT ;  /* 0x000000240f00720c */ /* 0x000fe20003f26270 */
[----:B-1----:R-:W-:-:S06]  /*17150*/  FADD.FTZ R7, R193, R24 ;  /* 0x00000018c1077221 */ /* 0x002fcc0000010000 */
[----:B------:R2:W1:Y:S01]  /*17160*/  MUFU.EX2 R195, R2 ;  /* 0x0000000200c37308 */ /* 0x0004620000000800 */
[----:B---3--:R-:W-:-:S07]  /*17170*/  FADD.FTZ R26, R192, R9 ;  /* 0x00000009c01a7221 */ /* 0x008fce0000010000 */
[----:B------:R-:W3:Y:S01]  /*17180*/  MUFU.EX2 R11, R11 ;  /* 0x0000000b000b7308 */ /* 0x000ee20000000800 */
[----:B0-----:R-:W-:Y:S01]  /*17190*/  FADD.FTZ R7, R48, R7 ;  /* 0x0000000730077221 */ /* 0x001fe20000010000 */
[----:B----4-:R-:W-:-:S03]  /*171a0*/  FADD.FTZ R9, R31, R26 ;  /* 0x0000001a1f097221 */ /* 0x010fc60000010000 */
[----:B--2---:R-:W-:Y:S01]  /*171b0*/  FADD.FTZ R2, R30, R7 ;  /* 0x000000071e027221 */ /* 0x004fe20000010000 */
[----:B-----5:R-:W-:Y:S01]  /*171c0*/  FADD.FTZ R26, R194, R9 ;  /* 0x00000009c21a7221 */ /* 0x020fe20000010000 */
[----:B------:R-:W-:Y:S01]  /*171d0*/  F2FP.F16.F32.PACK_AB R197, R20, R197 ;  /* 0x000000c514c5723e */ /* 0x000fe200000000ff */
[----:B------:R-:W-:Y:S01]  /*171e0*/  BSSY B0, `(.L_x_636) ;  /* 0x0000567000007945 */ /* 0x000fe20003800000 */
[----:B------:R-:W-:Y:S01]  /*171f0*/  F2FP.F16.F32.PACK_AB R200, R21, R200 ;  /* 0x000000c815c8723e */ /* 0x000fe200000000ff */
[----:B-1----:R-:W-:Y:S01]  /*17200*/  FADD.FTZ R20, R195, R2 ;  /* 0x00000002c3147221 */ /* 0x002fe20000010000 */
[----:B------:R-:W-:Y:S01]  /*17210*/  F2FP.F16.F32.PACK_AB R202, R25, R202 ;  /* 0x000000ca19ca723e */ /* 0x000fe200000000ff */
[--C-:B------:R-:W-:Y:S01]  /*17220*/  IMAD.MOV.U32 R150, RZ, RZ, R151.reuse ;  /* 0x000000ffff967224 */ /* 0x100fe200078e0097 */
[----:B------:R-:W-:Y:S01]  /*17230*/  F2FP.F16.F32.PACK_AB R196, R27, R196 ;  /* 0x000000c41bc4723e */ /* 0x000fe200000000ff */
[--C-:B------:R-:W-:Y:S01]  /*17240*/  IMAD.MOV.U32 R148, RZ, RZ, R151.reuse ;  /* 0x000000ffff947224 */ /* 0x100fe200078e0097 */
[----:B------:R-:W-:Y:S01]  /*17250*/  F2FP.F16.F32.PACK_AB R198, R29, R198 ;  /* 0x000000c61dc6723e */ /* 0x000fe200000000ff */
[--C-:B------:R-:W-:Y:S01]  /*17260*/  IMAD.MOV.U32 R147, RZ, RZ, R151.reuse ;  /* 0x000000ffff937224 */ /* 0x100fe200078e0097 */
[----:B------:R-:W-:Y:S01]  /*17270*/  F2FP.F16.F32.PACK_AB R192, R31, R192 ;  /* 0x000000c01fc0723e */ /* 0x000fe200000000ff */
[----:B---3--:R-:W-:Y:S01]  /*17280*/  FADD.FTZ R21, R11, R26 ;  /* 0x0000001a0b157221 */ /* 0x008fe20000010000 */
[----:B------:R-:W-:Y:S01]  /*17290*/  F2FP.F16.F32.PACK_AB R209, R28, R209 ;  /* 0x000000d11cd1723e */ /* 0x000fe200000000ff */
[--C-:B------:R-:W-:Y:S01]  /*172a0*/  IMAD.MOV.U32 R145, RZ, RZ, R151.reuse ;  /* 0x000000ffff917224 */ /* 0x100fe200078e0097 */
[----:B------:R-:W-:Y:S01]  /*172b0*/  F2FP.F16.F32.PACK_AB R199, R0, R199 ;  /* 0x000000c700c7723e */ /* 0x000fe200000000ff */
[----:B------:R-:W-:Y:S01]  /*172c0*/  IMAD.MOV.U32 R0, RZ, RZ, 0x3f800000 ;  /* 0x3f800000ff007424 */ /* 0x000fe200078e00ff */
[----:B------:R-:W-:Y:S01]  /*172d0*/  F2FP.F16.F32.PACK_AB R193, R48, R193 ;  /* 0x000000c130c1723e */ /* 0x000fe200000000ff */
[--C-:B------:R-:W-:Y:S01]  /*172e0*/  IMAD.MOV.U32 R144, RZ, RZ, R151.reuse ;  /* 0x000000ffff907224 */ /* 0x100fe200078e0097 */
        /* <DEDUP_REMOVED lines=16> */
[----:B------:R-:W-:Y:S01]  /*173f0*/  MOV R2, 0x3f800000 ;  /* 0x3f80000000027802 */ /* 0x000fe20000000f00 */
[--C-:B------:R-:W-:Y:S01]  /*17400*/  IMAD.MOV.U32 R130, RZ, RZ, R151.reuse ;  /* 0x000000ffff827224 */ /* 0x100fe200078e0097 */
[-C--:B------:R-:W-:Y:S01]  /*17410*/  MOV R149, R151.reuse ;  /* 0x0000009700957202 */ /* 0x080fe20000000f00 */
        /* <DEDUP_REMOVED lines=81> */
[----:B------:R-:W-:Y:S01]  /*17930*/  MOV R26, R151 ;  /* 0x00000097001a7202 */ /* 0x000fe20000000f00 */
[----:B------:R-:W-:-:S02]  /*17940*/  IMAD.MOV.U32 R67, RZ, RZ, R151 ;  /* 0x000000ffff437224 */ /* 0x000fc400078e0097 */
[--C-:B------:R-:W-:Y:S02]  /*17950*/  IMAD.MOV.U32 R66, RZ, RZ, R151.reuse ;  /* 0x000000ffff427224 */ /* 0x100fe400078e0097 */
[--C-:B------:R-:W-:Y:S02]  /*17960*/  IMAD.MOV.U32 R64, RZ, RZ, R151.reuse ;  /* 0x000000ffff407224 */ /* 0x100fe400078e0097 */
[--C-:B------:R-:W-:Y:S02]  /*17970*/  IMAD.MOV.U32 R63, RZ, RZ, R151.reuse ;  /* 0x000000ffff3f7224 */ /* 0x100fe400078e0097 */
[--C-:B------:R-:W-:Y:S02]  /*17980*/  IMAD.MOV.U32 R61, RZ, RZ, R151.reuse ;  /* 0x000000ffff3d7224 */ /* 0x100fe400078e0097 */
[--C-:B------:R-:W-:Y:S02]  /*17990*/  IMAD.MOV.U32 R60, RZ, RZ, R151.reuse ;  /* 0x000000ffff3c7224 */ /* 0x100fe400078e0097 */
        /* <DEDUP_REMOVED lines=23> */
[----:B------:R-:W-:Y:S01]  /*17b10*/  IMAD.MOV.U32 R24, RZ, RZ, R151 ;  /* 0x000000ffff187224 */ /* 0x000fe200078e0097 */
[----:B------:R-:W-:Y:S06]  /*17b20*/  @!P1 BRA `(.L_x_637) ;  /* 0x0000004c00489947 */ /* 0x000fec0003800000 */
[----:B------:R-:W-:Y:S01]  /*17b30*/  MOV R14, R4 ;  /* 0x00000004000e7202 */ /* 0x000fe20000000f00 */
[----:B------:R-:W-:Y:S01]  /*17b40*/  IMAD.MOV.U32 R11, RZ, RZ, R5 ;  /* 0x000000ffff0b7224 */ /* 0x000fe200078e0005 */
[----:B------:R-:W-:Y:S01]  /*17b50*/  MOV R8, R226 ;  /* 0x000000e200087202 */ /* 0x000fe20000000f00 */
        /* <DEDUP_REMOVED lines=65> */
[----:B------:R-:W-:-:S07]  /*17f70*/  CS2R R24, SRZ ;  /* 0x0000000000187805 */ /* 0x000fce000001ff00 */
.L_x_650:
[----:B------:R-:W-:-:S04]  /*17f80*/  ISETP.NE.AND P1, PT, R8, 0x1, PT ;  /* 0x000000010800780c */ /* 0x000fc80003f25270 */
[----:B------:R-:W-:-:S04]  /*17f90*/  SEL R227, RZ, 0x1, P1 ;  /* 0x00000001ffe37807 */ /* 0x000fc80000800000 */
[----:B------:R-:W-:Y:S01]  /*17fa0*/  LOP3.LUT R227, R10, R227, RZ, 0x3c, !PT ;  /* 0x000000e30ae37212 */ /* 0x000fe200078e3cff */
[----:B------:R-:W-:Y:S06]  /*17fb0*/  @!P0 BRA `(.L_x_638) ;  /* 0x0000000000048947 */ /* 0x000fec0003800000 */
[----:B------:R-:W-:Y:S01]  /*17fc0*/  BPT.TRAP 0x1 ;  /* 0x000000040000795c */ /* 0x000fe20000300000 */
.L_x_638:
[----:B------:R-:W-:Y:S01]  /*17fd0*/  VIADD R226, R8, 0x1 ;  /* 0x0000000108e27836 */ /* 0x000fe20000000000 */
[----:B------:R-:W-:-:S04]  /*17fe0*/  SHF.L.U32 R3, R227, 0x1f, RZ ;  /* 0x0000001fe3037819 */ /* 0x000fc800000006ff */
[----:B------:R-:W-:-:S04]  /*17ff0*/  ISETP.NE.AND P1, PT, R226, 0x2, PT ;  /* 0x00000002e200780c */ /* 0x000fc80003f25270 */
[----:B------:R-:W-:-:S04]  /*18000*/  SEL R226, R226, RZ, P1 ;  /* 0x000000ffe2e27207 */ /* 0x000fc80000800000 */
[----:B------:R-:W-:-:S04]  /*18010*/  LEA R9, R226, R23, 0x3 ;  /* 0x00000017e2097211 */ /* 0x000fc800078e18ff */
[----:B------:R0:W1:Y:S01]  /*18020*/  SYNCS.PHASECHK.TRANS64.TRYWAIT P1, [R9+URZ+0x38830], R3 ;  /* 0x03883003090075a7 */ /* 0x000062000802017f */
[----:B------:R-:W-:Y:S05]  /*18030*/  @!P0 BRA `(.L_x_639) ;  /* 0x0000000000048947 */ /* 0x000fea0003800000 */
[----:B------:R-:W-:Y:S01]  /*18040*/  BPT.TRAP 0x1 ;  /* 0x000000040000795c */ /* 0x000fe20000300000 */
.L_x_639:
[----:B------:R-:W2:Y:S01]  /*18050*/  LDL R4, [R1+0x50] ;  /* 0x0000500001047983 */ /* 0x000ea20000100800 */
[----:B------:R-:W-:Y:S01]  /*18060*/  BSSY B1, `(.L_x_640) ;  /* 0x0000007000017945 */ /* 0x000fe20003800000 */
[----:B------:R-:W-:Y:S02]  /*18070*/  IMAD.MOV.U32 R5, RZ, RZ, 0x40000040 ;  /* 0x40000040ff057424 */ /* 0x000fe400078e00ff */
[----:B--2---:R-:W-:-:S04]  /*18080*/  IMAD R4, R226, 0xa00, R4 ;  /* 0x00000a00e2047824 */ /* 0x004fc800078e0204 */
[----:B------:R-:W-:Y:S01]  /*18090*/  VIADD R6, R4, 0x80 ;  /* 0x0000008004067836 */ /* 0x000fe20000000000 */
[----:B-1----:R-:W-:Y:S06]  /*180a0*/  @P1 BRA `(.L_x_641) ;  /* 0x0000000000081947 */ /* 0x002fec0003800000 */
[----:B------:R-:W1:Y:S02]  /*180b0*/  SYNCS.PHASECHK.TRANS64.TRYWAIT P1, [R9+URZ+0x38830], R3 ;  /* 0x03883003090075a7 */ /* 0x000e64000802017f */
[----:B-1----:R-:W-:Y:S05]  /*180c0*/  @!P1 BRA `(.L_x_642) ;  /* 0x0000013000049947 */ /* 0x002fea0003800000 */
.L_x_641:
[----:B------:R-:W-:Y:S05]  /*180d0*/  BSYNC B1 ;  /* 0x0000000000017941 */ /* 0x000fea0003800000 */
.L_x_640:
[----:B------:R-:W2:Y:S04]  /*180e0*/  LDL.64 R152, [R1+0x48] ;  /* 0x0000480001987983 */ /* 0x000ea80000100a00 */
[----:B------:R-:W3:Y:S04]  /*180f0*/  LDL.64 R156, [R1+0x8] ;  /* 0x00000800019c7983 */ /* 0x000ee80000100a00 */
[----:B------:R-:W4:Y:S01]  /*18100*/  LDL.64 R154, [R1] ;  /* 0x00000000019a7983 */ /* 0x000f220000100a00 */
[----:B------:R-:W-:Y:S02]  /*18110*/  R2UR UR10, R4 ;  /* 0x00000000040a72ca */ /* 0x000fe400000e0000 */
[----:B------:R-:W-:Y:S01]  /*18120*/  R2UR UR11, R5 ;  /* 0x00000000050b72ca */ /* 0x000fe200000e0000 */
[----:B------:R-:W-:Y:S01]  /*18130*/  WARPGROUP.ARRIVE ;  /* 0x00000000000079c5 */ /* 0x000fe20000000000 */
[----:B------:R-:W-:-:S02]  /*18140*/  MOV R7, 0x40000040 ;  /* 0x4000004000077802 */ /* 0x000fc40000000f00 */
[----:B------:R-:W-:Y:S02]  /*18150*/  R2UR UR6, R6 ;  /* 0x00000000060672ca */ /* 0x000fe400000e0000 */
[----:B------:R-:W-:Y:S01]  /*18160*/  R2UR UR7, R7 ;  /* 0x00000000070772ca */ /* 0x000fe200000e0000 */
[C---:B------:R-:W-:Y:S02]  /*18170*/  VIADD R6, R4.reuse, 0x100 ;  /* 0x0000010004067836 */ /* 0x040fe40000000000 */
[----:B------:R-:W-:Y:S02]  /*18180*/  VIADD R12, R4, 0x180 ;  /* 0x00000180040c7836 */ /* 0x000fe40000000000 */
[----:B------:R-:W-:Y:S01]  /*18190*/  IMAD.MOV.U32 R13, RZ, RZ, 0x40000040 ;  /* 0x40000040ff0d7424 */ /* 0x000fe200078e00ff */
[----:B--2---:R-:W-:Y:S02]  /*181a0*/  R2UR UR46, R152 ;  /* 0x00000000982e72ca */ /* 0x004fe400000e0000 */
[----:B------:R-:W-:-:S02]  /*181b0*/  R2UR UR47, R153 ;  /* 0x00000000992f72ca */ /* 0x000fc400000e0000 */
[----:B------:R-:W2:Y:S01]  /*181c0*/  LDL.64 R152, [R1+0x40] ;  /* 0x0000400001987983 */ /* 0x000ea20000100a00 */
[----:B---3--:R-:W-:Y:S02]  /*181d0*/  R2UR UR12, R156 ;  /* 0x000000009c0c72ca */ /* 0x008fe400000e0000 */
[----:B------:R-:W-:-:S11]  /*181e0*/  R2UR UR13, R157 ;  /* 0x000000009d0d72ca */ /* 0x000fd600000e0000 */
[----:B------:R-:W-:Y:S02]  /*181f0*/  UMOV UR8, UR12 ;  /* 0x0000000c00087c82 */ /* 0x000fe40008000000 */
[----:B------:R-:W-:Y:S02]  /*18200*/  UMOV UR9, UR13 ;  /* 0x0000000d00097c82 */ /* 0x000fe40008000000 */
[----:B------:R-:W-:Y:S01]  /*18210*/  HGMMA.64x16x16.F32 R184, gdesc[UR8], RZ, !UPT, gsb0 ;  /* 0x0020000008b879f0 */ /* 0x000fe2000c0008ff */
[----:B------:R-:W-:Y:S01]  /*18220*/  UMOV UR4, UR12 ;  /* 0x0000000c00047c82 */ /* 0x000fe20008000000 */
[----:B------:R-:W-:Y:S01]  /*18230*/  UMOV UR5, UR13 ;  /* 0x0000000d00057c82 */ /* 0x000fe20008000000 */
[----:B------:R-:W-:Y:S02]  /*18240*/  WARPGROUP.DEPBAR.LE gsb0, 0x0 ;  /* 0x00008000000079c5 */ /* 0x000fe40000010000 */
[----:B------:R-:W-:-:S06]  /*18250*/  WARPGROUP.ARRIVE ;  /* 0x00000000000079c5 */ /* 0x000fcc0000000000 */
[----:B------:R-:W-:Y:S01]  /*18260*/  HGMMA.64x16x16.F32 R176, gdesc[UR4], RZ, !UPT, gsb0 ;  /* 0x0020000004b079f0 */ /* 0x000fe2000c0008ff */
[----:B------:R-:W-:Y:S02]  /*18270*/  R2UR UR10, R6 ;  /* 0x00000000060a72ca */ /* 0x000fe400000e0000 */
[----:B------:R-:W-:Y:S01]  /*18280*/  R2UR UR11, R7 ;  /* 0x00000000070b72ca */ /* 0x000fe200000e0000 */
[----:B------:R-:W-:Y:S01]  /*18290*/  UMOV UR8, UR12 ;  /* 0x0000000c00087c82 */ /* 0x000fe20008000000 */
[----:B------:R-:W-:Y:S01]  /*182a0*/  UMOV UR9, UR13 ;  /* 0x0000000d00097c82 */ /* 0x000fe20008000000 */
[----:B------:R-:W-:Y:S02]  /*182b0*/  WARPGROUP.DEPBAR.LE gsb0, 0x0 ;  /* 0x00008000000079c5 */ /* 0x000fe40000010000 */
[----:B------:R-:W-:-:S08]  /*182c0*/  WARPGROUP.ARRIVE ;  /* 0x00000000000079c5 */ /* 0x000fd00000000000 */
        /* <DEDUP_REMOVED lines=8> */
[----:B------:R-:W-:Y:S02]  /*18350*/  IADD3 R6, R4, 0x200, RZ ;  /* 0x0000020004067810 */ /* 0x000fe40007ffe0ff */
[----:B------:R-:W-:Y:S02]  /*18360*/  MOV R7, 0x40000040 ;  /* 0x4000004000077802 */ /* 0x000fe40000000f00 */
[----:B------:R-:W-:Y:S02]  /*18370*/  R2UR UR34, R6 ;  /* 0x00000000062272ca */ /* 0x000fe400000e0000 */
[----:B------:R-:W-:Y:S02]  /*18380*/  R2UR UR35, R7 ;  /* 0x00000000072372ca */ /* 0x000fe400000e0000 */
[----:B----4-:R-:W-:Y:S02]  /*18390*/  R2UR UR28, R154 ;  /* 0x000000009a1c72ca */ /* 0x010fe400000e0000 */
[----:B------:R-:W-:Y:S01]  /*183a0*/  R2UR UR29, R155 ;  /* 0x000000009b1d72ca */ /* 0x000fe200000e0000 */
[----:B------:R-:W-:Y:S01]  /*183b0*/  UMOV UR32, UR12 ;  /* 0x0000000c00207c82 */ /* 0x000fe20008000000 */
[----:B------:R-:W-:Y:S01]  /*183c0*/  UMOV UR33, UR13 ;  /* 0x0000000d00217c82 */ /* 0x000fe20008000000 */
[----:B------:R-:W-:-:S02]  /*183d0*/  WARPGROUP.DEPBAR.LE gsb0, 0x0 ;  /* 0x00008000000079c5 */ /* 0x000fc40000010000 */
[----:B------:R-:W-:Y:S01]  /*183e0*/  VIADD R12, R4, 0x2 ;  /* 0x00000002040c7836 */ /* 0x000fe20000000000 */
[----:B--2---:R-:W-:Y:S02]  /*183f0*/  R2UR UR42, R152 ;  /* 0x00000000982a72ca */ /* 0x004fe400000e0000 */
[----:B------:R-:W-:Y:S02]  /*18400*/  R2UR UR43, R153 ;  /* 0x00000000992b72ca */ /* 0x000fe400000e0000 */
[----:B------:R-:W-:-:S06]  /*18410*/  WARPGROUP.ARRIVE ;  /* 0x00000000000079c5 */ /* 0x000fcc0000000000 */
[----:B------:R-:W-:Y:S01]  /*18420*/  HGMMA.64x16x16.F32 R152, gdesc[UR32], RZ, !UPT, gsb0 ;  /* 0x00200000209879f0 */ /* 0x000fe2000c0008ff */
[----:B------:R-:W-:Y:S01]  /*18430*/  IMAD.MOV.U32 R13, RZ, RZ, 0x40000040 ;  /* 0x40000040ff0d7424 */ /* 0x000fe200078e00ff */
[----:B------:R-:W-:-:S04]  /*18440*/  R2UR UR26, R12 ;  /* 0x000000000c1a72ca */ /* 0x000fc800000e0000 */
[----:B------:R-:W-:Y:S01]  /*18450*/  R2UR UR27, R13 ;  /* 0x000000000d1b72ca */ /* 0x000fe200000e0000 */
[----:B------:R-:W-:Y:S01]  /*18460*/  UMOV UR24, UR28 ;  /* 0x0000001c00187c82 */ /* 0x000fe20008000000 */
[----:B------:R-:W-:Y:S01]  /*18470*/  UMOV UR25, UR29 ;  /* 0x0000001d00197c82 */ /* 0x000fe20008000000 */
[----:B------:R-:W-:Y:S02]  /*18480*/  WARPGROUP.DEPBAR.LE gsb0, 0x0 ;  /* 0x00008000000079c5 */ /* 0x000fe40000010000 */
[----:B------:R-:W-:-:S08]  /*18490*/  WARPGROUP.ARRIVE ;  /* 0x00000000000079c5 */ /* 0x000fd00000000000 */
[----:B------:R-:W-:Y:S01]  /*184a0*/  HGMMA.64x16x16.F32 R184, gdesc[UR24], R184, gsb0 ;  /* 0x0020000018b879f0 */ /* 0x000fe200080008b8 */
[----:B------:R-:W-:Y:S02]  /*184b0*/  VIADD R6, R4, 0x82 ;  /* 0x0000008204067836 */ /* 0x000fe40000000000 */
[----:B------:R-:W-:-:S03]  /*184c0*/  IMAD.MOV.U32 R7, RZ, RZ, 0x40000040 ;  /* 0x40000040ff077424 */ /* 0x000fc600078e00ff */
[----:B------:R-:W-:Y:S02]  /*184d0*/  R2UR UR22, R6 ;  /* 0x00000000061672ca */ /* 0x000fe400000e0000 */
[----:B------:R-:W-:Y:S01]  /*184e0*/  R2UR UR23, R7 ;  /* 0x00000000071772ca */ /* 0x000fe200000e0000 */
[----:B------:R-:W-:Y:S01]  /*184f0*/  UMOV UR20, UR28 ;  /* 0x0000001c00147c82 */ /* 0x000fe20008000000 */
[----:B------:R-:W-:Y:S01]  /*18500*/  UMOV UR21, UR29 ;  /* 0x0000001d00157c82 */ /* 0x000fe20008000000 */
[----:B------:R-:W-:Y:S02]  /*18510*/  WARPGROUP.DEPBAR.LE gsb0, 0x0 ;  /* 0x00008000000079c5 */ /* 0x000fe40000010000 */
[----:B------:R-:W-:-:S08]  /*18520*/  WARPGROUP.ARRIVE ;  /* 0x00000000000079c5 */ /* 0x000fd00000000000 */
[----:B------:R-:W-:Y:S01]  /*18530*/  HGMMA.64x16x16.F32 R176, gdesc[UR20], R176, gsb0 ;  /* 0x0020000014b079f0 */ /* 0x000fe200080008b0 */
[----:B------:R-:W-:Y:S02]  /*18540*/  IADD3 R12, R4, 0x102, RZ ;  /* 0x00000102040c7810 */ /* 0x000fe40007ffe0ff */
[----:B------:R-:W-:Y:S02]  /*18550*/  MOV R13, 0x40000040 ;  /* 0x40000040000d7802 */ /* 0x000fe40000000f00 */
[----:B------:R-:W-:Y:S02]  /*18560*/  R2UR UR18, R12 ;  /* 0x000000000c1272ca */ /* 0x000fe400000e0000 */
[----:B------:R-:W-:Y:S01]  /*18570*/  R2UR UR19, R13 ;  /* 0x000000000d1372ca */ /* 0x000fe200000e0000 */
[----:B------:R-:W-:Y:S01]  /*18580*/  UMOV UR16, UR28 ;  /* 0x0000001c00107c82 */ /* 0x000fe20008000000 */
[----:B------:R-:W-:Y:S01]  /*18590*/  UMOV UR17, UR29 ;  /* 0x0000001d00117c82 */ /* 0x000fe20008000000 */
[----:B------:R-:W-:-:S02]  /*185a0*/  WARPGROUP.DEPBAR.LE gsb0, 0x0 ;  /* 0x00008000000079c5 */ /* 0x000fc40000010000 */
        /* <DEDUP_REMOVED lines=15> */
[----:B------:R-:W-:Y:S01]  /*186a0*/  IMAD.MOV.U32 R7, RZ, RZ, 0x40000040 ;  /* 0x40000040ff077424 */ /* 0x000fe200078e00ff */
[----:B------:R-:W-:Y:S01]  /*186b0*/  IADD3 R6, R4, 0x4, RZ ;  /* 0x0000000404067810 */ /* 0x000fe20007ffe0ff */
[----:B------:R-:W-:Y:S01]  /*186c0*/  UMOV UR8, UR46 ;  /* 0x0000002e00087c82 */ /* 0x000fe20008000000 */
[----:B------:R-:W-:Y:S01]  /*186d0*/  UMOV UR9, UR47 ;  /* 0x0000002f00097c82 */ /* 0x000fe20008000000 */
[----:B------:R-:W-:Y:S01]  /*186e0*/  UMOV UR4, UR46 ;  /* 0x0000002e00047c82 */ /* 0x000fe20008000000 */
[----:B------:R-:W-:Y:S02]  /*186f0*/  WARPGROUP.DEPBAR.LE gsb0, 0x0 ;  /* 0x00008000000079c5 */ /* 0x000fe40000010000 */
[----:B------:R-:W-:Y:S01]  /*18700*/  WARPGROUP.ARRIVE ;  /* 0x00000000000079c5 */ /* 0x000fe20000000000 */
[----:B------:R-:W-:Y:S01]  /*18710*/  UMOV UR5, UR47 ;  /* 0x0000002f00057c82 */ /* 0x000fe20008000000 */
[----:B------:R-:W-:Y:S01]  /*18720*/  UMOV UR24, UR46 ;  /* 0x0000002e00187c82 */ /* 0x000fe20008000000 */
[----:B------:R-:W-:Y:S01]  /*18730*/  UMOV UR25, UR47 ;  /* 0x0000002f00197c82 */ /* 0x000fe20008000000 */
[----:B------:R-:W-:Y:S01]  /*18740*/  UMOV UR20, UR46 ;  /* 0x0000002e00147c82 */ /* 0x000fe20008000000 */
[----:B------:R-:W-:Y:S01]  /*18750*/  UMOV UR21, UR47 ;  /* 0x0000002f00157c82 */ /* 0x000fe20008000000 */
[----:B------:R-:W-:Y:S01]  /*18760*/  HGMMA.64x16x16.F32 R152, gdesc[UR28], R152, gsb0 ;  /* 0x002000001c9879f0 */ /* 0x000fe20008000898 */
[----:B------:R-:W-:Y:S01]  /*18770*/  R2UR UR10, R6 ;  /* 0x00000000060a72ca */ /* 0x000fe200000e0000 */
[----:B------:R-:W-:Y:S01]  /*18780*/  UMOV UR32, UR46 ;  /* 0x0000002e00207c82 */ /* 0x000fe20008000000 */
[----:B------:R-:W-:Y:S01]  /*18790*/  R2UR UR11, R7 ;  /* 0x00000000070b72ca */ /* 0x000fe200000e0000 */
[----:B------:R-:W-:Y:S01]  /*187a0*/  IMAD.MOV.U32 R7, RZ, RZ, 0x40000040 ;  /* 0x40000040ff077424 */ /* 0x000fe200078e00ff */
[----:B------:R-:W-:Y:S01]  /*187b0*/  UMOV UR33, UR47 ;  /* 0x0000002f00217c82 */ /* 0x000fe20008000000 */
[----:B------:R-:W2:Y:S01]  /*187c0*/  LDL.64 R12, [R1+0x38] ;  /* 0x00003800010c7983 */ /* 0x000ea20000100a00 */
[----:B------:R-:W-:-:S02]  /*187d0*/  WARPGROUP.DEPBAR.LE gsb0, 0x0 ;  /* 0x00008000000079c5 */ /* 0x000fc40000010000 */
[----:B------:R-:W-:-:S07]  /*187e0*/  WARPGROUP.ARRIVE ;  /* 0x00000000000079c5 */ /* 0x000fce0000000000 */
[----:B------:R-:W-:Y:S01]  /*187f0*/  HGMMA.64x16x16.F32 R184, gdesc[UR8], R184, gsb0 ;  /* 0x0020000008b879f0 */ /* 0x000fe200080008b8 */
[----:B------:R-:W-:Y:S02]  /*18800*/  IADD3 R6, R4, 0x84, RZ ;  /* 0x0000008404067810 */ /* 0x000fe40007ffe0ff */
[----:B------:R-:W-:Y:S02]  /*18810*/  R2UR UR7, R7 ;  /* 0x00000000070772ca */ /* 0x000fe400000e0000 */
[----:B------:R-:W-:Y:S01]  /*18820*/  R2UR UR6, R6 ;  /* 0x00000000060672ca */ /* 0x000fe200000e0000 */
[----:B------:R-:W-:Y:S02]  /*18830*/  WARPGROUP.DEPBAR.LE gsb0, 0x0 ;  /* 0x00008000000079c5 */ /* 0x000fe40000010000 */
[----:B------:R-:W-:-:S10]  /*18840*/  WARPGROUP.ARRIVE ;  /* 0x00000000000079c5 */ /* 0x000fd40000000000 */
[----:B------:R-:W-:Y:S01]  /*18850*/  HGMMA.64x16x16.F32 R176, gdesc[UR4], R176, gsb0 ;  /* 0x0020000004b079f0 */ /* 0x000fe200080008b0 */
[----:B------:R-:W-:Y:S01]  /*18860*/  VIADD R6, R4, 0x104 ;  /* 0x0000010404067836 */ /* 0x000fe20000000000 */
[----:B------:R-:W-:-:S04]  /*18870*/  MOV R7, 0x40000040 ;  /* 0x4000004000077802 */ /* 0x000fc80000000f00 */
[----:B------:R-:W-:Y:S02]  /*18880*/  R2UR UR26, R6 ;  /* 0x00000000061a72ca */ /* 0x000fe400000e0000 */
[----:B------:R-:W-:Y:S01]  /*18890*/  R2UR UR27, R7 ;  /* 0x00000000071b72ca */ /* 0x000fe200000e0000 */
[----:B------:R-:W-:Y:S02]  /*188a0*/  WARPGROUP.DEPBAR.LE gsb0, 0x0 ;  /* 0x00008000000079c5 */ /* 0x000fe40000010000 */
[----:B------:R-:W-:-:S10]  /*188b0*/  WARPGROUP.ARRIVE ;  /* 0x00000000000079c5 */ /* 0x000fd40000000000 */
[----:B------:R-:W-:Y:S01]  /*188c0*/  HGMMA.64x16x16.F32 R168, gdesc[UR24], R168, gsb0 ;  /* 0x0020000018a879f0 */ /* 0x000fe200080008a8 */
[----:B------:R-:W-:Y:S02]  /*188d0*/  VIADD R6, R4, 0x184 ;  /* 0x0000018404067836 */ /* 0x000fe40000000000 */
[----:B------:R-:W-:-:S03]  /*188e0*/  IMAD.MOV.U32 R7, RZ, RZ, 0x40000040 ;  /* 0x40000040ff077424 */ /* 0x000fc600078e00ff */
[----:B------:R-:W-:Y:S02]  /*188f0*/  R2UR UR22, R6 ;  /* 0x00000000061672ca */ /* 0x000fe400000e0000 */
[----:B------:R-:W-:Y:S01]  /*18900*/  R2UR UR23, R7 ;  /* 0x00000000071772ca */ /* 0x000fe200000e0000 */
[----:B------:R-:W-:Y:S02]  /*18910*/  WARPGROUP.DEPBAR.LE gsb0, 0x0 ;  /* 0x00008000000079c5 */ /* 0x000fe40000010000 */
[----:B------:R-:W-:-:S10]  /*18920*/  WARPGROUP.ARRIVE ;  /* 0x00000000000079c5 */ /* 0x000fd40000000000 */
[----:B------:R-:W-:Y:S01]  /*18930*/  HGMMA.64x16x16.F32 R160, gdesc[UR20], R160, gsb0 ;  /* 0x0020000014a079f0 */ /* 0x000fe200080008a0 */
[----:B------:R-:W-:Y:S01]  /*18940*/  IMAD.MOV.U32 R7, RZ, RZ, 0x40000040 ;  /* 0x40000040ff077424 */ /* 0x000fe200078e00ff */
[----:B------:R-:W-:-:S04]  /*18950*/  IADD3 R6, R4, 0x204, RZ ;  /* 0x0000020404067810 */ /* 0x000fc80007ffe0ff */
        /* <DEDUP_REMOVED lines=23> */
[----:B------:R-:W-:Y:S01]  /*18ad0*/  IMAD.MOV.U32 R7, RZ, RZ, 0x40000040 ;  /* 0x40000040ff077424 */ /* 0x000fe200078e00ff */
[----:B------:R-:W-:-:S04]  /*18ae0*/  IADD3 R6, R4, 0x106, RZ ;  /* 0x0000010604067810 */ /* 0x000fc80007ffe0ff */
[----:B------:R-:W-:Y:S02]  /*18af0*/  R2UR UR10, R6 ;  /* 0x00000000060a72ca */ /* 0x000fe400000e0000 */
[----:B------:R-:W-:Y:S01]  /*18b00*/  R2UR UR11, R7 ;  /* 0x00000000070b72ca */ /* 0x000fe200000e0000 */
[----:B------:R-:W-:Y:S01]  /*18b10*/  UMOV UR8, UR42 ;  /* 0x0000002a00087c82 */ /* 0x000fe20008000000 */
[----:B------:R-:W-:Y:S01]  /*18b20*/  UMOV UR9, UR43 ;  /* 0x0000002b00097c82 */ /* 0x000fe20008000000 */
[----:B------:R-:W-:Y:S02]  /*18b30*/  WARPGROUP.DEPBAR.LE gsb0, 0x0 ;  /* 0x00008000000079c5 */ /* 0x000fe40000010000 */
[----:B------:R-:W-:-:S08]  /*18b40*/  WARPGROUP.ARRIVE ;  /* 0x00000000000079c5 */ /* 0x000fd00000000000 */
        /* <DEDUP_REMOVED lines=16> */
[----:B--2---:R-:W-:Y:S02]  /*18c50*/  R2UR UR50, R12 ;  /* 0x000000000c3272ca */ /* 0x004fe400000e0000 */
[----:B------:R-:W-:Y:S02]  /*18c60*/  R2UR UR51, R13 ;  /* 0x000000000d3372ca */ /* 0x000fe400000e0000 */
[----:B------:R-:W2:Y:S01]  /*18c70*/  LDL.64 R12, [R1+0x30] ;  /* 0x00003000010c7983 */ /* 0x000ea20000100a00 */
[----:B------:R-:W-:-:S02]  /*18c80*/  WARPGROUP.DEPBAR.LE gsb0, 0x0 ;  /* 0x00008000000079c5 */ /* 0x000fc40000010000 */
[----:B------:R-:W-:-:S06]  /*18c90*/  WARPGROUP.ARRIVE ;  /* 0x00000000000079c5 */ /* 0x000fcc0000000000 */
        /* <DEDUP_REMOVED lines=91> */
[----:B--2---:R-:W-:Y:S01]  /*19250*/  R2UR UR42, R12 ;  /* 0x000000000c2a72ca */ /* 0x004fe200000e0000 */
[----:B------:R-:W-:Y:S02]  /*19260*/  WARPGROUP.DEPBAR.LE gsb0, 0x0 ;  /* 0x00008000000079c5 */ /* 0x000fe40000010000 */
[----:B------:R-:W-:-:S07]  /*19270*/  WARPGROUP.ARRIVE ;  /* 0x00000000000079c5 */ /* 0x000fce0000000000 */
[----:B------:R-:W-:Y:S01]  /*19280*/  HGMMA.64x16x16.F32 R152, gdesc[UR28], R152, gsb0 ;  /* 0x002000001c9879f0 */ /* 0x000fe20008000898 */
[----:B------:R-:W-:Y:S02]  /*19290*/  R2UR UR43, R13 ;  /* 0x000000000d2b72ca */ /* 0x000fe400000e0000 */
[----:B------:R-:W2:Y:S01]  /*192a0*/  LDL.64 R12, [R1+0x20] ;  /* 0x00002000010c7983 */ /* 0x000ea20000100a00 */
[----:B------:R-:W-:Y:S01]  /*192b0*/  VIADD R6, R4, 0x284 ;  /* 0x0000028404067836 */ /* 0x000fe20000000000 */
[----:B------:R-:W-:-:S04]  /*192c0*/  MOV R7, 0x40000040 ;  /* 0x4000004000077802 */ /* 0x000fc80000000f00 */
[----:B------:R-:W-:Y:S02]  /*192d0*/  R2UR UR18, R6 ;  /* 0x00000000061272ca */ /* 0x000fe400000e0000 */
[----:B------:R-:W-:Y:S01]  /*192e0*/  R2UR UR19, R7 ;  /* 0x00000000071372ca */ /* 0x000fe200000e0000 */
[----:B------:R-:W-:Y:S02]  /*192f0*/  UMOV UR16, UR42 ;  /* 0x0000002a00107c82 */ /* 0x000fe40008000000 */
[----:B------:R-:W-:Y:S01]  /*19300*/  UMOV UR17, UR43 ;  /* 0x0000002b00117c82 */ /* 0x000fe20008000000 */
[----:B------:R-:W-:Y:S02]  /*19310*/  WARPGROUP.DEPBAR.LE gsb0, 0x0 ;  /* 0x00008000000079c5 */ /* 0x000fe40000010000 */
[----:B------:R-:W-:-:S07]  /*19320*/  WARPGROUP.ARRIVE ;  /* 0x00000000000079c5 */ /* 0x000fce0000000000 */
        /* <DEDUP_REMOVED lines=37> */
[----:B--2---:R-:W-:Y:S02]  /*19580*/  R2UR UR50, R12 ;  /* 0x000000000c3272ca */ /* 0x004fe400000e0000 */
[----:B------:R-:W-:Y:S02]  /*19590*/  R2UR UR51, R13 ;  /* 0x000000000d3372ca */ /* 0x000fe400000e0000 */
[----:B------:R-:W2:Y:S01]  /*195a0*/  LDL.64 R12, [R1+0x18] ;  /* 0x00001800010c7983 */ /* 0x000ea20000100a00 */
[----:B------:R-:W-:Y:S01]  /*195b0*/  IMAD.MOV.U32 R7, RZ, RZ, 0x40000040 ;  /* 0x40000040ff077424 */ /* 0x000fe200078e00ff */
[----:B------:R-:W-:-:S04]  /*195c0*/  IADD3 R6, R4, 0x286, RZ ;  /* 0x0000028604067810 */ /* 0x000fc80007ffe0ff */
[----:B------:R-:W-:Y:S02]  /*195d0*/  R2UR UR26, R6 ;  /* 0x00000000061a72ca */ /* 0x000fe400000e0000 */
[----:B------:R-:W-:Y:S01]  /*195e0*/  R2UR UR27, R7 ;  /* 0x00000000071b72ca */ /* 0x000fe200000e0000 */
[----:B------:R-:W-:Y:S02]  /*195f0*/  UMOV UR24, UR50 ;  /* 0x0000003200187c82 */ /* 0x000fe40008000000 */
[----:B------:R-:W-:Y:S01]  /*19600*/  UMOV UR25, UR51 ;  /* 0x0000003300197c82 */ /* 0x000fe20008000000 */
[----:B------:R-:W-:Y:S02]  /*19610*/  WARPGROUP.DEPBAR.LE gsb0, 0x0 ;  /* 0x00008000000079c5 */ /* 0x000fe40000010000 */
[----:B------:R-:W-:-:S07]  /*19620*/  WARPGROUP.ARRIVE ;  /* 0x00000000000079c5 */ /* 0x000fce0000000000 */
        /* <DEDUP_REMOVED lines=38> */
[----:B------:R-:W-:Y:S01]  /*19890*/  IMAD.MOV.U32 R7, RZ, RZ, 0x40000040 ;  /* 0x40000040ff077424 */ /* 0x000fe200078e00ff */
[----:B--2---:R-:W-:Y:S02]  /*198a0*/  R2UR UR46, R12 ;  /* 0x000000000c2e72ca */ /* 0x004fe400000e0000 */
[----:B------:R-:W-:Y:S02]  /*198b0*/  R2UR UR47, R13 ;  /* 0x000000000d2f72ca */ /* 0x000fe400000e0000 */
[----:B------:R-:W2:Y:S01]  /*198c0*/  LDL.64 R12, [R1+0x10] ;  /* 0x00001000010c7983 */ /* 0x000ea20000100a00 */
[----:B------:R-:W-:Y:S02]  /*198d0*/  R2UR UR10, R6 ;  /* 0x00000000060a72ca */ /* 0x000fe400000e0000 */
[----:B------:R-:W-:-:S06]  /*198e0*/  R2UR UR11, R7 ;  /* 0x00000000070b72ca */ /* 0x000fcc00000e0000 */
[----:B------:R-:W-:Y:S02]  /*198f0*/  UMOV UR8, UR46 ;  /* 0x0000002e00087c82 */ /* 0x000fe40008000000 */
[----:B------:R-:W-:Y:S01]  /*19900*/  UMOV UR9, UR47 ;  /* 0x0000002f00097c82 */ /* 0x000fe20008000000 */
[----:B------:R-:W-:Y:S02]  /*19910*/  WARPGROUP.DEPBAR.LE gsb0, 0x0 ;  /* 0x00008000000079c5 */ /* 0x000fe40000010000 */
        /* <DEDUP_REMOVED lines=41> */
[----:B------:R-:W-:Y:S02]  /*19bb0*/  R2UR UR19, R7 ;  /* 0x00000000071372ca */ /* 0x000fe400000e0000 */
[----:B--2---:R-:W-:Y:S02]  /*19bc0*/  R2UR UR42, R12 ;  /* 0x000000000c2a72ca */ /* 0x004fe400000e0000 */
[----:B------:R-:W-:-:S11]  /*19bd0*/  R2UR UR43, R13 ;  /* 0x000000000d2b72ca */ /* 0x000fd600000e0000 */
[----:B------:R-:W-:Y:S02]  /*19be0*/  UMOV UR16, UR42 ;  /* 0x0000002a00107c82 */ /* 0x000fe40008000000 */
[----:B------:R-:W-:Y:S01]  /*19bf0*/  UMOV UR17, UR43 ;  /* 0x0000002b00117c82 */ /* 0x000fe20008000000 */
[----:B------:R-:W-:Y:S02]  /*19c00*/  WARPGROUP.DEPBAR.LE gsb0, 0x0 ;  /* 0x00008000000079c5 */ /* 0x000fe40000010000 */
        /* <DEDUP_REMOVED lines=439> */
.L_x_643:
[----:B------:R-:W-:Y:S02]  /*1b780*/  SHF.L.U32 R0, R10, 0x1f, RZ ;  /* 0x0000001f0a007819 */ /* 0x000fe400000006ff */
[----:B------:R-:W-:-:S04]  /*1b790*/  LEA R6, R8, R23, 0x3 ;  /* 0x0000001708067211 */ /* 0x000fc800078e18ff */
[----:B------:R2:W3:Y:S01]  /*1b7a0*/  SYNCS.PHASECHK.TRANS64.TRYWAIT P1, [R6+URZ+0x38850], R0 ;  /* 0x03885000060075a7 */ /* 0x0004e2000802017f */
[----:B------:R-:W-:Y:S05]  /*1b7b0*/  @!P0 BRA `(.L_x_644) ;  /* 0x0000000000048947 */ /* 0x000fea0003800000 */
[----:B------:R-:W-:Y:S01]  /*1b7c0*/  BPT.TRAP 0x1 ;  /* 0x000000040000795c */ /* 0x000fe20000300000 */
.L_x_644:
[----:B------:R-:W-:Y:S04]  /*1b7d0*/  BSSY B1, `(.L_x_645) ;  /* 0x0000004000017945 */ /* 0x000fe80003800000 */
[----:B---3--:R-:W-:Y:S05]  /*1b7e0*/  @P1 BRA `(.L_x_646) ;  /* 0x0000000000081947 */ /* 0x008fea0003800000 */
[----:B------:R-:W3:Y:S02]  /*1b7f0*/  SYNCS.PHASECHK.TRANS64.TRYWAIT P1, [R6+URZ+0x38850], R0 ;  /* 0x03885000060075a7 */ /* 0x000ee4000802017f */
[----:B---3--:R-:W-:Y:S05]  /*1b800*/  @!P1 BRA `(.L_x_647) ;  /* 0x000000f800489947 */ /* 0x008fea0003800000 */
.L_x_646:
[----:B------:R-:W-:Y:S05]  /*1b810*/  BSYNC B1 ;  /* 0x0000000000017941 */ /* 0x000fea0003800000 */
.L_x_645:
[----:B--23--:R-:W-:Y:S01]  /*1b820*/  VIADD R0, R23, 0x400 ;  /* 0x0000040017007836 */ /* 0x00cfe20000000000 */
[----:B------:R-:W-:Y:S01]  /*1b830*/  WARPGROUP.ARRIVE ;  /* 0x00000000000079c5 */ /* 0x000fe20000000000 */
[----:B01----:R-:W-:Y:S02]  /*1b840*/  IMAD.MOV.U32 R3, RZ, RZ, 0x40000040 ;  /* 0x40000040ff037424 */ /* 0x003fe400078e00ff */
[----:B------:R-:W-:Y:S01]  /*1b850*/  IMAD.MOV.U32 R5, RZ, RZ, 0x40000040 ;  /* 0x40000040ff057424 */ /* 0x000fe200078e00ff */
[----:B------:R-:W-:Y:S02]  /*1b860*/  SHF.R.U32.HI R0, RZ, 0x4, R0 ;  /* 0x00000004ff007819 */ /* 0x000fe40000011600 */
[----:B------:R-:W-:Y:S01]  /*1b870*/  R2UR UR7, R3 ;  /* 0x00000000030772ca */ /* 0x000fe200000e0000 */
[----:B------:R-:W-:Y:S01]  /*1b880*/  IMAD.MOV.U32 R3, RZ, RZ, 0x40000040 ;  /* 0x40000040ff037424 */ /* 0x000fe200078e00ff */
[----:B------:R-:W-:-:S04]  /*1b890*/  LOP3.LUT R0, R0, 0x3fff, RZ, 0xc0, !PT ;  /* 0x00003fff00007812 */ /* 0x000fc800078ec0ff */
[----:B------:R-:W-:-:S05]  /*1b8a0*/  LOP3.LUT R0, R0, 0x2800000, RZ, 0xfc, !PT ;  /* 0x0280000000007812 */ /* 0x000fca00078efcff */
[----:B------:R-:W-:-:S05]  /*1b8b0*/  IMAD R2, R8, 0xa00, R0 ;  /* 0x00000a0008027824 */ /* 0x000fca00078e0200 */
[C---:B------:R-:W-:Y:S02]  /*1b8c0*/  R2UR UR6, R2.reuse ;  /* 0x00000000020672ca */ /* 0x040fe400000e0000 */
[----:B------:R-:W-:-:S11]  /*1b8d0*/  IADD3 R4, R2, 0x80, RZ ;  /* 0x0000008002047810 */ /* 0x000fd60007ffe0ff */
[----:B------:R-:W-:Y:S01]  /*1b8e0*/  HGMMA.64x256x16.F32 R24, R208, gdesc[UR4].tnspB, R24, gsb0 ;  /* 0x43e00004d0187df0 */ /* 0x000fe20008000818 */
[----:B------:R-:W-:Y:S01]  /*1b8f0*/  R2UR UR6, R4 ;  /* 0x00000000040672ca */ /* 0x000fe200000e0000 */
[----:B------:R-:W-:Y:S01]  /*1b900*/  VIADD R4, R2, 0x100 ;  /* 0x0000010002047836 */ /* 0x000fe20000000000 */
[----:B------:R-:W-:Y:S02]  /*1b910*/  R2UR UR7, R5 ;  /* 0x00000000050772ca */ /* 0x000fe400000e0000 */
[----:B------:R-:W-:Y:S01]  /*1b920*/  MOV R5, 0x40000040 ;  /* 0x4000004000057802 */ /* 0x000fe20000000f00 */
[----:B------:R-:W-:Y:S02]  /*1b930*/  WARPGROUP.DEPBAR.LE gsb0, 0x0 ;  /* 0x00008000000079c5 */ /* 0x000fe40000010000 */
[----:B------:R-:W-:-:S15]  /*1b940*/  WARPGROUP.ARRIVE ;  /* 0x00000000000079c5 */ /* 0x000fde0000000000 */
[----:B------:R-:W-:-:S05]  /*1b950*/  NOP ;  /* 0x0000000000007918 */ /* 0x000fca0000000000 */
[----:B------:R-:W-:Y:S01]  /*1b960*/  HGMMA.64x256x16.F32 R24, R204, gdesc[UR4].tnspB, R24, gsb0 ;  /* 0x43e00004cc187df0 */ /* 0x000fe20008000818 */
[----:B------:R-:W-:Y:S01]  /*1b970*/  R2UR UR6, R4 ;  /* 0x00000000040672ca */ /* 0x000fe200000e0000 */
[C---:B------:R-:W-:Y:S01]  /*1b980*/  VIADD R4, R2.reuse, 0x180 ;  /* 0x0000018002047836 */ /* 0x040fe20000000000 */
[----:B------:R-:W-:Y:S01]  /*1b990*/  R2UR UR7, R5 ;  /* 0x00000000050772ca */ /* 0x000fe200000e0000 */
[----:B------:R-:W-:Y:S01]  /*1b9a0*/  IMAD.MOV.U32 R5, RZ, RZ, 0x40000040 ;  /* 0x40000040ff057424 */ /* 0x000fe200078e00ff */
[----:B------:R-:W-:Y:S01]  /*1b9b0*/  IADD3 R2, R2, 0x200, RZ ;  /* 0x0000020002027810 */ /* 0x000fe20007ffe0ff */
[----:B------:R-:W-:Y:S02]  /*1b9c0*/  WARPGROUP.DEPBAR.LE gsb0, 0x0 ;  /* 0x00008000000079c5 */ /* 0x000fe40000010000 */
[----:B------:R-:W-:-:S15]  /*1b9d0*/  WARPGROUP.ARRIVE ;  /* 0x00000000000079c5 */ /* 0x000fde0000000000 */
[----:B------:R-:W-:-:S05]  /*1b9e0*/  NOP ;  /* 0x0000000000007918 */ /* 0x000fca0000000000 */
[----:B------:R-:W-:Y:S01]  /*1b9f0*/  HGMMA.64x256x16.F32 R24, R200, gdesc[UR4].tnspB, R24, gsb0 ;  /* 0x43e00004c8187df0 */ /* 0x000fe20008000818 */
[----:B------:R-:W-:Y:S02]  /*1ba00*/  R2UR UR6, R4 ;  /* 0x00000000040672ca */ /* 0x000fe400000e0000 */
[----:B------:R-:W-:Y:S01]  /*1ba10*/  R2UR UR7, R5 ;  /* 0x00000000050772ca */ /* 0x000fe200000e0000 */
[----:B------:R-:W-:Y:S02]  /*1ba20*/  WARPGROUP.DEPBAR.LE gsb0, 0x0 ;  /* 0x00008000000079c5 */ /* 0x000fe40000010000 */
[----:B------:R-:W-:-:S15]  /*1ba30*/  WARPGROUP.ARRIVE ;  /* 0x00000000000079c5 */ /* 0x000fde0000000000 */
[----:B------:R-:W-:-:S07]  /*1ba40*/  NOP ;  /* 0x0000000000007918 */ /* 0x000fce0000000000 */
[----:B------:R-:W-:Y:S01]  /*1ba50*/  HGMMA.64x256x16.F32 R24, R196, gdesc[UR4].tnspB, R24, gsb0 ;  /* 0x43e00004c4187df0 */ /* 0x000fe20008000818 */
[----:B------:R-:W-:Y:S02]  /*1ba60*/  R2UR UR6, R2 ;  /* 0x00000000020672ca */ /* 0x000fe400000e0000 */
[----:B------:R-:W-:Y:S01]  /*1ba70*/  R2UR UR7, R3 ;  /* 0x00000000030772ca */ /* 0x000fe200000e0000 */
[----:B------:R-:W-:Y:S02]  /*1ba80*/  WARPGROUP.DEPBAR.LE gsb0, 0x0 ;  /* 0x00008000000079c5 */ /* 0x000fe40000010000 */
[----:B------:R-:W-:-:S15]  /*1ba90*/  WARPGROUP.ARRIVE ;  /* 0x00000000000079c5 */ /* 0x000fde0000000000 */
[----:B------:R-:W-:-:S07]  /*1baa0*/  NOP ;  /* 0x0000000000007918 */ /* 0x000fce0000000000 */
[----:B------:R-:W-:Y:S03]  /*1bab0*/  HGMMA.64x256x16.F32 R24, R192, gdesc[UR4].tnspB, R24, gsb0 ;  /* 0x43e00004c0187df0 */ /* 0x000fe60008000818 */
[----:B------:R-:W-:Y:S02]  /*1bac0*/  WARPGROUP.DEPBAR.LE gsb0, 0x0 ;  /* 0x00008000000079c5 */ /* 0x000fe40000010000 */
[----:B------:R-:W-:Y:S05]  /*1bad0*/  @!P0 BRA `(.L_x_648) ;  /* 0x0000000000048947 */ /* 0x000fea0003800000 */
[----:B------:R-:W-:Y:S01]  /*1bae0*/  BPT.TRAP 0x1 ;  /* 0x000000040000795c */ /* 0x000fe20000300000 */
.L_x_648:
[----:B------:R-:W2:Y:S01]  /*1baf0*/  LDL R12, [R1+0x64] ;  /* 0x00006400010c7983 */ /* 0x000ea20000100800 */
[----:B------:R-:W-:Y:S01]  /*1bb00*/  FMNMX.FTZ R0, R184, R11, !PT ;  /* 0x0000000bb8007209 */ /* 0x000fe20007810000 */
[----:B------:R-:W-:Y:S01]  /*1bb10*/  VIADD R9, R9, 0x38840 ;  /* 0x0003884009097836 */ /* 0x000fe20000000000 */
[----:B------:R-:W-:Y:S02]  /*1bb20*/  MOV R3, UR38 ;  /* 0x0000002600037c02 */ /* 0x000fe40008000f00 */
        /* <DEDUP_REMOVED lines=19> */
[----:B------:R-:W0:Y:S02]  /*1bc60*/  SHFL.BFLY PT, R2, R0, 0x2, 0x1f ;  /* 0x0c401f0000027f89 */ /* 0x000e2400000e0000 */
[----:B0-----:R-:W-:Y:S02]  /*1bc70*/  FMNMX.FTZ R2, R0, R2, !PT ;  /* 0x0000000200027209 */ /* 0x001fe40007810000 */
[----:B------:R-:W-:-:S03]  /*1bc80*/  FMNMX.FTZ R0, R186, R14, !PT ;  /* 0x0000000eba007209 */ /* 0x000fc60007810000 */
[----:B------:R-:W0:Y:S01]  /*1bc90*/  SHFL.BFLY PT, R5, R2, 0x1, 0x1f ;  /* 0x0c201f0002057f89 */ /* 0x000e2200000e0000 */
[----:B------:R-:W-:-:S04]  /*1bca0*/  FMNMX.FTZ R0, R187, R0, !PT ;  /* 0x00000000bb007209 */ /* 0x000fc80007810000 */
[----:B------:R-:W-:-:S04]  /*1bcb0*/  FMNMX.FTZ R0, R190, R0, !PT ;  /* 0x00000000be007209 */ /* 0x000fc80007810000 */
[----:B------:R-:W-:-:S04]  /*1bcc0*/  FMNMX.FTZ R0, R191, R0, !PT ;  /* 0x00000000bf007209 */ /* 0x000fc80007810000 */
[----:B------:R-:W-:-:S04]  /*1bcd0*/  FMNMX.FTZ R0, R178, R0, !PT ;  /* 0x00000000b2007209 */ /* 0x000fc80007810000 */
[----:B------:R-:W-:-:S04]  /*1bce0*/  FMNMX.FTZ R0, R179, R0, !PT ;  /* 0x00000000b3007209 */ /* 0x000fc80007810000 */
[----:B------:R-:W-:Y:S02]  /*1bcf0*/  FMNMX.FTZ R0, R182, R0, !PT ;  /* 0x00000000b6007209 */ /* 0x000fe40007810000 */
[----:B0-----:R-:W-:Y:S02]  /*1bd00*/  FMNMX.FTZ R5, R2, R5, !PT ;  /* 0x0000000502057209 */ /* 0x001fe40007810000 */
[----:B------:R-:W-:-:S03]  /*1bd10*/  FMNMX.FTZ R0, R183, R0, !PT ;  /* 0x00000000b7007209 */ /* 0x000fc60007810000 */
[----:B------:R-:W-:Y:S01]  /*1bd20*/  FMUL.FTZ R8, R5, R3 ;  /* 0x0000000305087220 */ /* 0x000fe20000410000 */
[----:B------:R-:W-:-:S03]  /*1bd30*/  FMNMX.FTZ R0, R170, R0, !PT ;  /* 0x00000000aa007209 */ /* 0x000fc60007810000 */
[-CC-:B------:R-:W-:Y:S01]  /*1bd40*/  FFMA.FTZ R184, R184, R3.reuse, -R8.reuse ;  /* 0x00000003b8b87223 */ /* 0x180fe20000010808 */
[----:B------:R-:W-:Y:S01]  /*1bd50*/  FMNMX.FTZ R0, R171, R0, !PT ;  /* 0x00000000ab007209 */ /* 0x000fe20007810000 */
[-CC-:B------:R-:W-:Y:S01]  /*1bd60*/  FFMA.FTZ R185, R185, R3.reuse, -R8.reuse ;  /* 0x00000003b9b97223 */ /* 0x180fe20000010808 */
[-CC-:B------:R-:W-:Y:S01]  /*1bd70*/  FFMA.FTZ R188, R188, R3.reuse, -R8.reuse ;  /* 0x00000003bcbc7223 */ /* 0x180fe20000010808 */
[-CC-:B------:R-:W-:Y:S01]  /*1bd80*/  FFMA.FTZ R189, R189, R3.reuse, -R8.reuse ;  /* 0x00000003bdbd7223 */ /* 0x180fe20000010808 */
[----:B------:R-:W-:Y:S01]  /*1bd90*/  FMNMX.FTZ R0, R174, R0, !PT ;  /* 0x00000000ae007209 */ /* 0x000fe20007810000 */
[----:B------:R-:W-:Y:S01]  /*1bda0*/  MUFU.EX2 R184, R184 ;  /* 0x000000b800b87308 */ /* 0x000fe20000000800 */
[-CC-:B------:R-:W-:Y:S01]  /*1bdb0*/  FFMA.FTZ R176, R176, R3.reuse, -R8.reuse ;  /* 0x00000003b0b07223 */ /* 0x180fe20000010808 */
        /* <DEDUP_REMOVED lines=23> */
[----:B------:R-:W-:-:S02]  /*1bf30*/  FFMA.FTZ R8, R157, R3, -R8 ;  /* 0x000000039d087223 */ /* 0x000fc40000010808 */
[----:B------:R-:W-:-:S04]  /*1bf40*/  FMNMX.FTZ R0, R155, R0, !PT ;  /* 0x000000009b007209 */ /* 0x000fc80007810000 */
[----:B------:R-:W-:Y:S01]  /*1bf50*/  FMNMX.FTZ R0, R158, R0, !PT ;  /* 0x000000009e007209 */ /* 0x000fe20007810000 */
[----:B------:R-:W-:Y:S03]  /*1bf60*/  MUFU.EX2 R176, R176 ;  /* 0x000000b000b07308 */ /* 0x000fe60000000800 */
[----:B------:R-:W-:-:S05]  /*1bf70*/  FMNMX.FTZ R0, R159, R0, !PT ;  /* 0x000000009f007209 */ /* 0x000fca0007810000 */
[----:B------:R-:W0:Y:S01]  /*1bf80*/  SHFL.BFLY PT, R2, R0, 0x2, 0x1f ;  /* 0x0c401f0000027f89 */ /* 0x000e2200000e0000 */
[----:B------:R-:W-:Y:S08]  /*1bf90*/  MUFU.EX2 R177, R177 ;  /* 0x000000b100b17308 */ /* 0x000ff00000000800 */
[----:B------:R-:W-:Y:S08]  /*1bfa0*/  MUFU.EX2 R180, R180 ;  /* 0x000000b400b47308 */ /* 0x000ff00000000800 */
[----:B------:R-:W-:Y:S01]  /*1bfb0*/  MUFU.EX2 R181, R181 ;  /* 0x000000b500b57308 */ /* 0x000fe20000000800 */
[----:B0-----:R-:W-:Y:S01]  /*1bfc0*/  FMNMX.FTZ R2, R0, R2, !PT ;  /* 0x0000000200027209 */ /* 0x001fe20007810000 */
[----:B------:R-:W-:-:S06]  /*1bfd0*/  FADD.FTZ R0, -R5, R11 ;  /* 0x0000000b05007221 */ /* 0x000fcc0000010100 */
[----:B------:R-:W-:Y:S01]  /*1bfe0*/  MUFU.EX2 R168, R168 ;  /* 0x000000a800a87308 */ /* 0x000fe20000000800 */
[----:B------:R-:W0:Y:S01]  /*1bff0*/  SHFL.BFLY PT, R4, R2, 0x1, 0x1f ;  /* 0x0c201f0002047f89 */ /* 0x000e2200000e0000 */
[----:B------:R-:W-:-:S06]  /*1c000*/  FMUL.FTZ R0, R0, R3 ;  /* 0x0000000300007220 */ /* 0x000fcc0000410000 */
[----:B------:R-:W-:Y:S08]  /*1c010*/  MUFU.EX2 R169, R169 ;  /* 0x000000a900a97308 */ /* 0x000ff00000000800 */
[----:B------:R-:W1:Y:S08]  /*1c020*/  MUFU.EX2 R0, R0 ;  /* 0x0000000000007308 */ /* 0x000e700000000800 */
[----:B------:R-:W-:Y:S01]  /*1c030*/  MUFU.EX2 R172, R172 ;  /* 0x000000ac00ac7308 */ /* 0x000fe20000000800 */
[----:B0-----:R-:W-:-:S05]  /*1c040*/  FMNMX.FTZ R4, R2, R4, !PT ;  /* 0x0000000402047209 */ /* 0x001fca0007810000 */
[C---:B------:R-:W-:Y:S01]  /*1c050*/  FADD.FTZ R2, -R4.reuse, R14 ;  /* 0x0000000e04027221 */ /* 0x040fe20000010100 */
[----:B------:R-:W-:Y:S01]  /*1c060*/  FMUL.FTZ R10, R4, R3 ;  /* 0x00000003040a7220 */ /* 0x000fe20000410000 */
[----:B-1----:R-:W-:Y:S01]  /*1c070*/  FFMA.FTZ R21, R0, R21, R184 ;  /* 0x0000001500157223 */ /* 0x002fe200000100b8 */
[----:B------:R-:W-:Y:S01]  /*1c080*/  MUFU.EX2 R173, R173 ;  /* 0x000000ad00ad7308 */ /* 0x000fe20000000800 */
[-C--:B------:R-:W-:Y:S01]  /*1c090*/  FMUL.FTZ R2, R2, R3.reuse ;  /* 0x0000000302027220 */ /* 0x080fe20000410000 */
[-CC-:B------:R-:W-:Y:S01]  /*1c0a0*/  FFMA.FTZ R186, R186, R3.reuse, -R10.reuse ;  /* 0x00000003baba7223 */ /* 0x180fe2000001080a */
[-CC-:B------:R-:W-:Y:S01]  /*1c0b0*/  FFMA.FTZ R187, R187, R3.reuse, -R10.reuse ;  /* 0x00000003bbbb7223 */ /* 0x180fe2000001080a */
[-CC-:B------:R-:W-:Y:S01]  /*1c0c0*/  FFMA.FTZ R190, R190, R3.reuse, -R10.reuse ;  /* 0x00000003bebe7223 */ /* 0x180fe2000001080a */
[-CC-:B------:R-:W-:Y:S01]  /*1c0d0*/  FFMA.FTZ R191, R191, R3.reuse, -R10.reuse ;  /* 0x00000003bfbf7223 */ /* 0x180fe2000001080a */
[-CC-:B------:R-:W-:Y:S01]  /*1c0e0*/  FFMA.FTZ R178, R178, R3.reuse, -R10.reuse ;  /* 0x00000003b2b27223 */ /* 0x180fe2000001080a */
[-CC-:B------:R-:W-:Y:S01]  /*1c0f0*/  FFMA.FTZ R179, R179, R3.reuse, -R10.reuse ;  /* 0x00000003b3b37223 */ /* 0x180fe2000001080a */
[----:B------:R-:W-:Y:S01]  /*1c100*/  MUFU.EX2 R2, R2 ;  /* 0x0000000200027308 */ /* 0x000fe20000000800 */
[-CC-:B------:R-:W-:Y:S01]  /*1c110*/  FFMA.FTZ R182, R182, R3.reuse, -R10.reuse ;  /* 0x00000003b6b67223 */ /* 0x180fe2000001080a */
[----:B------:R-:W-:Y:S01]  /*1c120*/  FADD.FTZ R7, R185, R21 ;  /* 0x00000015b9077221 */ /* 0x000fe20000010000 */
[-CC-:B------:R-:W-:Y:S01]  /*1c130*/  FFMA.FTZ R183, R183, R3.reuse, -R10.reuse ;  /* 0x00000003b7b77223 */ /* 0x180fe2000001080a */
[-CC-:B------:R-:W-:Y:S01]  /*1c140*/  FFMA.FTZ R170, R170, R3.reuse, -R10.reuse ;  /* 0x00000003aaaa7223 */ /* 0x180fe2000001080a */
[-CC-:B------:R-:W-:Y:S01]  /*1c150*/  FFMA.FTZ R171, R171, R3.reuse, -R10.reuse ;  /* 0x00000003abab7223 */ /* 0x180fe2000001080a */
[----:B------:R-:W-:Y:S01]  /*1c160*/  FADD.FTZ R7, R188, R7 ;  /* 0x00000007bc077221 */ /* 0x000fe20000010000 */
[-CC-:B------:R-:W-:Y:S01]  /*1c170*/  FFMA.FTZ R174, R174, R3.reuse, -R10.reuse ;  /* 0x00000003aeae7223 */ /* 0x180fe2000001080a */
[----:B------:R-:W0:Y:S01]  /*1c180*/  MUFU.EX2 R186, R186 ;  /* 0x000000ba00ba7308 */ /* 0x000e220000000800 */
[-CC-:B------:R-:W-:Y:S01]  /*1c190*/  FFMA.FTZ R175, R175, R3.reuse, -R10.reuse ;  /* 0x00000003afaf7223 */ /* 0x180fe2000001080a */
[----:B------:R-:W-:Y:S01]  /*1c1a0*/  FADD.FTZ R7, R189, R7 ;  /* 0x00000007bd077221 */ /* 0x000fe20000010000 */
[-CC-:B------:R-:W-:Y:S01]  /*1c1b0*/  FFMA.FTZ R162, R162, R3.reuse, -R10.reuse ;  /* 0x00000003a2a27223 */ /* 0x180fe2000001080a */
[-CC-:B------:R-:W-:Y:S01]  /*1c1c0*/  FFMA.FTZ R163, R163, R3.reuse, -R10.reuse ;  /* 0x00000003a3a37223 */ /* 0x180fe2000001080a */
[-CC-:B------:R-:W-:Y:S01]  /*1c1d0*/  FFMA.FTZ R166, R166, R3.reuse, -R10.reuse ;  /* 0x00000003a6a67223 */ /* 0x180fe2000001080a */
[----:B------:R-:W-:Y:S01]  /*1c1e0*/  FADD.FTZ R7, R176, R7 ;  /* 0x00000007b0077221 */ /* 0x000fe20000010000 */
[-CC-:B------:R-:W-:Y:S01]  /*1c1f0*/  FFMA.FTZ R167, R167, R3.reuse, -R10.reuse ;  /* 0x00000003a7a77223 */ /* 0x180fe2000001080a */
[----:B------:R-:W1:Y:S01]  /*1c200*/  MUFU.EX2 R187, R187 ;  /* 0x000000bb00bb7308 */ /* 0x000e620000000800 */
[-CC-:B------:R-:W-:Y:S01]  /*1c210*/  FFMA.FTZ R154, R154, R3.reuse, -R10.reuse ;  /* 0x000000039a9a7223 */ /* 0x180fe2000001080a */
[----:B------:R-:W-:Y:S01]  /*1c220*/  FADD.FTZ R7, R177, R7 ;  /* 0x00000007b1077221 */ /* 0x000fe20000010000 */
[-CC-:B------:R-:W-:Y:S01]  /*1c230*/  FFMA.FTZ R155, R155, R3.reuse, -R10.reuse ;  /* 0x000000039b9b7223 */ /* 0x180fe2000001080a */
[-CC-:B------:R-:W-:Y:S01]  /*1c240*/  FFMA.FTZ R158, R158, R3.reuse, -R10.reuse ;  /* 0x000000039e9e7223 */ /* 0x180fe2000001080a */
[----:B------:R-:W-:Y:S01]  /*1c250*/  FFMA.FTZ R195, R159, R3, -R10 ;  /* 0x000000039fc37223 */ /* 0x000fe2000001080a */
[----:B------:R-:W-:-:S02]  /*1c260*/  FADD.FTZ R7, R180, R7 ;  /* 0x00000007b4077221 */ /* 0x000fc40000010000 */
[----:B------:R-:W3:Y:S01]  /*1c270*/  MUFU.EX2 R190, R190 ;  /* 0x000000be00be7308 */ /* 0x000ee20000000800 */
[----:B0-----:R-:W-:Y:S01]  /*1c280*/  FFMA.FTZ R20, R2, R20, R186 ;  /* 0x0000001402147223 */ /* 0x001fe200000100ba */
[----:B------:R-:W-:-:S04]  /*1c290*/  FADD.FTZ R7, R181, R7 ;  /* 0x00000007b5077221 */ /* 0x000fc80000010000 */
[----:B------:R-:W-:Y:S02]  /*1c2a0*/  FADD.FTZ R7, R168, R7 ;  /* 0x00000007a8077221 */ /* 0x000fe40000010000 */
[----:B------:R-:W0:Y:S02]  /*1c2b0*/  MUFU.EX2 R191, R191 ;  /* 0x000000bf00bf7308 */ /* 0x000e240000000800 */
[----:B------:R-:W-:-:S04]  /*1c2c0*/  FADD.FTZ R7, R169, R7 ;  /* 0x00000007a9077221 */ /* 0x000fc80000010000 */
[----:B------:R-:W-:Y:S02]  /*1c2d0*/  FADD.FTZ R7, R172, R7 ;  /* 0x00000007ac077221 */ /* 0x000fe40000010000 */
[----:B------:R-:W4:Y:S01]  /*1c2e0*/  MUFU.EX2 R178, R178 ;  /* 0x000000b200b27308 */ /* 0x000f220000000800 */
[----:B--2---:R-:W-:Y:S01]  /*1c2f0*/  PRMT R9, R12, 0x654, R9 ;  /* 0x000006540c097816 */ /* 0x004fe20000000009 */
[----:B------:R-:W-:-:S03]  /*1c300*/  FADD.FTZ R7, R173, R7 ;  /* 0x00000007ad077221 */ /* 0x000fc60000010000 */
[----:B------:R1:W-:Y:S03]  /*1c310*/  SYNCS.ARRIVE.TRANS64.RED.A1T0 RZ, [R9+URZ], RZ ;  /* 0x000000ff09ff79a7 */ /* 0x0003e6000810043f */
[----:B------:R-:W2:Y:S01]  /*1c320*/  MUFU.EX2 R179, R179 ;  /* 0x000000b300b37308 */ /* 0x000ea20000000800 */
[----:B-1----:R-:W-:-:S07]  /*1c330*/  FADD.FTZ R9, R187, R20 ;  /* 0x00000014bb097221 */ /* 0x002fce0000010000 */
[----:B------:R-:W1:Y:S01]  /*1c340*/  MUFU.EX2 R182, R182 ;  /* 0x000000b600b67308 */ /* 0x000e620000000800 */
[----:B---3--:R-:W-:-:S04]  /*1c350*/  FADD.FTZ R9, R190, R9 ;  /* 0x00000009be097221 */ /* 0x008fc80000010000 */
[----:B0-----:R-:W-:-:S03]  /*1c360*/  FADD.FTZ R9, R191, R9 ;  /* 0x00000009bf097221 */ /* 0x001fc60000010000 */
[----:B------:R-:W0:Y:S01]  /*1c370*/  MUFU.EX2 R183, R183 ;  /* 0x000000b700b77308 */ /* 0x000e220000000800 */
[----:B----4-:R-:W-:-:S04]  /*1c380*/  FADD.FTZ R9, R178, R9 ;  /* 0x00000009b2097221 */ /* 0x010fc80000010000 */
[----:B--2---:R-:W-:-:S03]  /*1c390*/  FADD.FTZ R9, R179, R9 ;  /* 0x00000009b3097221 */ /* 0x004fc60000010000 */
[----:B------:R-:W2:Y:S01]  /*1c3a0*/  MUFU.EX2 R170, R170 ;  /* 0x000000aa00aa7308 */ /* 0x000ea20000000800 */
[----:B-1----:R-:W-:-:S07]  /*1c3b0*/  FADD.FTZ R9, R182, R9 ;  /* 0x00000009b6097221 */ /* 0x002fce0000010000 */
[----:B------:R-:W1:Y:S01]  /*1c3c0*/  MUFU.EX2 R171, R171 ;  /* 0x000000ab00ab7308 */ /* 0x000e620000000800 */
[----:B0-----:R-:W-:-:S07]  /*1c3d0*/  FADD.FTZ R9, R183, R9 ;  /* 0x00000009b7097221 */ /* 0x001fce0000010000 */
[----:B------:R-:W0:Y:S01]  /*1c3e0*/  MUFU.EX2 R174, R174 ;  /* 0x000000ae00ae7308 */ /* 0x000e220000000800 */
[----:B--2---:R-:W-:-:S07]  /*1c3f0*/  FADD.FTZ R9, R170, R9 ;  /* 0x00000009aa097221 */ /* 0x004fce0000010000 */
        /* <DEDUP_REMOVED lines=33> */
[----:B0-----:R-:W-:Y:S01]  /*1c610*/  FADD.FTZ R9, R158, R9 ;  /* 0x000000099e097221 */ /* 0x001fe20000010000 */
[----:B--2---:R-:W-:-:S03]  /*1c620*/  FADD.FTZ R21, R8, R7 ;  /* 0x0000000708157221 */ /* 0x004fc60000010000 */
[----:B-1----:R-:W-:Y:S01]  /*1c630*/  FADD.FTZ R20, R195, R9 ;  /* 0x00000009c3147221 */ /* 0x002fe20000010000 */
[----:B------:R-:W-:Y:S06]  /*1c640*/  @!P0 BRA `(.L_x_649) ;  /* 0x0000000000048947 */ /* 0x000fec0003800000 */
[----:B------:R-:W-:Y:S01]  /*1c650*/  BPT.TRAP 0x1 ;  /* 0x000000040000795c */ /* 0x000fe20000300000 */
.L_x_649:
[----:B------:R-:W2:Y:S01]  /*1c660*/  LDL R7, [R1+0x54] ;  /* 0x0000540001077983 */ /* 0x000ea20000100800 */
[----:B------:R-:W-:Y:S01]  /*1c670*/  VIADD R6, R6, 0x38860 ;  /* 0x0003886006067836 */ /* 0x000fe20000000000 */
[----:B------:R-:W-:Y:S01]  /*1c680*/  F2FP.F16.F32.PACK_AB R194, R8, R156 ;  /* 0x0000009c08c2723e */ /* 0x000fe200000000ff */
[----:B------:R-:W-:Y:S01]  /*1c690*/  IMAD.MOV.U32 R11, RZ, RZ, R5 ;  /* 0x000000ffff0b7224 */ /* 0x000fe200078e0005 */
[----:B------:R-:W-:Y:S01]  /*1c6a0*/  F2FP.F16.F32.PACK_AB R208, R185, R184 ;  /* 0x000000b8b9d0723e */ /* 0x000fe200000000ff */
[----:B------:R-:W-:Y:S01]  /*1c6b0*/  IMAD.MOV.U32 R10, RZ, RZ, R227 ;  /* 0x000000ffff0a7224 */ /* 0x000fe200078e00e3 */
[----:B------:R-:W-:Y:S02]  /*1c6c0*/  PRMT R6, R12, 0x654, R6 ;  /* 0x000006540c067816 */ /* 0x000fe40000000006 */
[----:B------:R-:W-:Y:S02]  /*1c6d0*/  F2FP.F16.F32.PACK_AB R209, R187, R186 ;  /* 0x000000babbd1723e */ /* 0x000fe400000000ff */
[----:B------:R0:W-:Y:S01]  /*1c6e0*/  SYNCS.ARRIVE.TRANS64.RED.A1T0 RZ, [R6+URZ], RZ ;  /* 0x000000ff06ff79a7 */ /* 0x0001e2000810043f */
[----:B------:R-:W-:-:S02]  /*1c6f0*/  F2FP.F16.F32.PACK_AB R210, R189, R188 ;  /* 0x000000bcbdd2723e */ /* 0x000fc400000000ff */
[----:B------:R-:W-:Y:S02]  /*1c700*/  F2FP.F16.F32.PACK_AB R211, R191, R190 ;  /* 0x000000bebfd3723e */ /* 0x000fe400000000ff */
[----:B------:R-:W-:Y:S02]  /*1c710*/  F2FP.F16.F32.PACK_AB R204, R177, R176 ;  /* 0x000000b0b1cc723e */ /* 0x000fe400000000ff */
        /* <DEDUP_REMOVED lines=14> */
[----:B------:R-:W-:Y:S02]  /*1c800*/  MOV R14, R4 ;  /* 0x00000004000e7202 */ /* 0x000fe40000000f00 */
[----:B------:R-:W-:-:S02]  /*1c810*/  MOV R8, R226 ;  /* 0x000000e200087202 */ /* 0x000fc40000000f00 */
[C---:B--2---:R-:W-:Y:S01]  /*1c820*/  ISETP.GT.AND P1, PT, R15.reuse, R7, PT ;  /* 0x000000070f00720c */ /* 0x044fe20003f24270 */
[----:B------:R-:W-:-:S12]  /*1c830*/  VIADD R15, R15, 0xffffffff ;  /* 0xffffffff0f0f7836 */ /* 0x000fd80000000000 */
[----:B0-----:R-:W-:Y:S05]  /*1c840*/  @P1 BRA `(.L_x_650) ;  /* 0xffffffb400cc1947 */ /* 0x001fea000383ffff */
.L_x_637:
[----:B------:R-:W-:Y:S05]  /*1c850*/  BSYNC B0 ;  /* 0x0000000000007941 */ /* 0x000fea0003800000 */
.L_x_636:
        /* <DEDUP_REMOVED lines=131> */
.L_x_651:
[----:B------:R-:W-:Y:S01]  /*1d090*/  IMAD R2, R226, 0x8, R23 ;  /* 0x00000008e2027824 */ /* 0x000fe200078e0217 */
[----:B------:R-:W-:-:S04]  /*1d0a0*/  SHF.L.U32 R0, R227, 0x1f, RZ ;  /* 0x0000001fe3007819 */ /* 0x000fc800000006ff */
[----:B------:R0:W1:Y:S01]  /*1d0b0*/  SYNCS.PHASECHK.TRANS64.TRYWAIT P1, [R2+URZ+0x38850], R0 ;  /* 0x03885000020075a7 */ /* 0x000062000802017f */
[----:B------:R-:W-:Y:S05]  /*1d0c0*/  @!P0 BRA `(.L_x_652) ;  /* 0x0000000000048947 */ /* 0x000fea0003800000 */
[----:B------:R-:W-:Y:S01]  /*1d0d0*/  BPT.TRAP 0x1 ;  /* 0x000000040000795c */ /* 0x000fe20000300000 */
.L_x_652:
[----:B------:R-:W-:Y:S04]  /*1d0e0*/  BSSY B0, `(.L_x_653) ;  /* 0x0000004000007945 */ /* 0x000fe80003800000 */
[----:B-1----:R-:W-:Y:S05]  /*1d0f0*/  @P1 BRA `(.L_x_654) ;  /* 0x0000000000081947 */ /* 0x002fea0003800000 */
[----:B------:R-:W1:Y:S02]  /*1d100*/  SYNCS.PHASECHK.TRANS64.TRYWAIT P1, [R2+URZ+0x38850], R0 ;  /* 0x03885000020075a7 */ /* 0x000e64000802017f */
[----:B-1----:R-:W-:Y:S05]  /*1d110*/  @!P1 BRA `(.L_x_655) ;  /* 0x000000e000189947 */ /* 0x002fea0003800000 */
.L_x_654:
[----:B------:R-:W-:Y:S05]  /*1d120*/  BSYNC B0 ;  /* 0x0000000000007941 */ /* 0x000fea0003800000 */
.L_x_653:
[----:B------:R-:W-:Y:S01]  /*1d130*/  VIADD R23, R23, 0x400 ;  /* 0x0000040017177836 */ /* 0x000fe20000000000 */
[----:B------:R-:W-:Y:S01]  /*1d140*/  MOV R7, 0x40000040 ;  /* 0x4000004000077802 */ /* 0x000fe20000000f00 */
[----:B------:R-:W-:Y:S01]  /*1d150*/  WARPGROUP.ARRIVE ;  /* 0x00000000000079c5 */ /* 0x000fe20000000000 */
[----:B------:R-:W-:Y:S01]  /*1d160*/  IMAD.MOV.U32 R9, RZ, RZ, 0x40000040 ;  /* 0x40000040ff097424 */ /* 0x000fe200078e00ff */
[----:B01----:R-:W0:Y:S01]  /*1d170*/  SHFL.BFLY PT, R0, R21, 0x2, 0x1f ;  /* 0x0c401f0015007f89 */ /* 0x003e2200000e0000 */
[----:B------:R-:W-:Y:S02]  /*1d180*/  SHF.R.U32.HI R23, RZ, 0x4, R23 ;  /* 0x00000004ff177819 */ /* 0x000fe40000011617 */
[----:B------:R-:W-:Y:S01]  /*1d190*/  R2UR UR7, R7 ;  /* 0x00000000070772ca */ /* 0x000fe200000e0000 */
[----:B------:R-:W-:Y:S01]  /*1d1a0*/  IMAD.MOV.U32 R7, RZ, RZ, 0x40000040 ;  /* 0x40000040ff077424 */ /* 0x000fe200078e00ff */
[----:B------:R-:W-:Y:S02]  /*1d1b0*/  LOP3.LUT R23, R23, 0x3fff, RZ, 0xc0, !PT ;  /* 0x00003fff17177812 */ /* 0x000fe400078ec0ff */
[----:B------:R-:W-:-:S02]  /*1d1c0*/  MOV R184, 0xff800000 ;  /* 0xff80000000b87802 */ /* 0x000fc40000000f00 */
[----:B------:R-:W-:Y:S02]  /*1d1d0*/  LOP3.LUT R23, R23, 0x2800000, RZ, 0xfc, !PT ;  /* 0x0280000017177812 */ /* 0x000fe400078efcff */
[----:B------:R-:W-:-:S03]  /*1d1e0*/  MOV R185, 0xff800000 ;  /* 0xff80000000b97802 */ /* 0x000fc60000000f00 */
[----:B------:R-:W-:Y:S02]  /*1d1f0*/  IMAD R6, R226, 0xa00, R23 ;  /* 0x00000a00e2067824 */ /* 0x000fe400078e0217 */
[----:B------:R-:W-:Y:S02]  /*1d200*/  IMAD.MOV.U32 R23, RZ, RZ, RZ ;  /* 0x000000ffff177224 */ /* 0x000fe400078e00ff */
[C---:B------:R-:W-:Y:S01]  /*1d210*/  VIADD R8, R6.reuse, 0x80 ;  /* 0x0000008006087836 */ /* 0x040fe20000000000 */
[----:B------:R-:W-:Y:S01]  /*1d220*/  R2UR UR6, R6 ;  /* 0x00000000060672ca */ /* 0x000fe200000e0000 */
[----:B0-----:R-:W-:-:S12]  /*1d230*/  FADD.FTZ R0, R0, R21 ;  /* 0x0000001500007221 */ /* 0x001fd80000010000 */
[----:B------:R-:W-:Y:S01]  /*1d240*/  HGMMA.64x256x16.F32 R24, R208, gdesc[UR4].tnspB, R24, gsb0 ;  /* 0x43e00004d0187df0 */ /* 0x000fe20008000818 */
[----:B------:R-:W-:Y:S02]  /*1d250*/  R2UR UR6, R8 ;  /* 0x00000000080672ca */ /* 0x000fe400000e0000 */
[----:B------:R-:W-:Y:S01]  /*1d260*/  R2UR UR7, R9 ;  /* 0x00000000090772ca */ /* 0x000fe200000e0000 */
[----:B------:R-:W-:Y:S01]  /*1d270*/  IMAD.MOV.U32 R9, RZ, RZ, 0x40000040 ;  /* 0x40000040ff097424 */ /* 0x000fe200078e00ff */
[----:B------:R-:W-:Y:S01]  /*1d280*/  IADD3 R8, R6, 0x100, RZ ;  /* 0x0000010006087810 */ /* 0x000fe20007ffe0ff */
[----:B------:R-:W-:Y:S02]  /*1d290*/  WARPGROUP.DEPBAR.LE gsb0, 0x0 ;  /* 0x00008000000079c5 */ /* 0x000fe40000010000 */
[----:B------:R-:W-:-:S15]  /*1d2a0*/  WARPGROUP.ARRIVE ;  /* 0x00000000000079c5 */ /* 0x000fde0000000000 */
[----:B------:R-:W-:-:S05]  /*1d2b0*/  NOP ;  /* 0x0000000000007918 */ /* 0x000fca0000000000 */
[----:B------:R-:W-:Y:S01]  /*1d2c0*/  HGMMA.64x256x16.F32 R24, R204, gdesc[UR4].tnspB, R24, gsb0 ;  /* 0x43e00004cc187df0 */ /* 0x000fe20008000818 */
[----:B------:R-:W-:Y:S01]  /*1d2d0*/  R2UR UR6, R8 ;  /* 0x00000000080672ca */ /* 0x000fe200000e0000 */
[C---:B------:R-:W-:Y:S01]  /*1d2e0*/  VIADD R8, R6.reuse, 0x180 ;  /* 0x0000018006087836 */ /* 0x040fe20000000000 */
[----:B------:R-:W-:Y:S01]  /*1d2f0*/  R2UR UR7, R9 ;  /* 0x00000000090772ca */ /* 0x000fe200000e0000 */
[----:B------:R-:W-:Y:S01]  /*1d300*/  VIADD R6, R6, 0x200 ;  /* 0x0000020006067836 */ /* 0x000fe20000000000 */
[----:B------:R-:W-:Y:S01]  /*1d310*/  MOV R9, 0x40000040 ;  /* 0x4000004000097802 */ /* 0x000fe20000000f00 */
        /* <DEDUP_REMOVED lines=12> */
[----:B------:R-:W0:Y:S04]  /*1d3e0*/  SHFL.BFLY PT, R6, R20, 0x2, 0x1f ;  /* 0x0c401f0014067f89 */ /* 0x000e2800000e0000 */
[----:B------:R-:W1:Y:S01]  /*1d3f0*/  SHFL.BFLY PT, R7, R0, 0x1, 0x1f ;  /* 0x0c201f0000077f89 */ /* 0x000e6200000e0000 */
[----:B0-----:R-:W-:Y:S01]  /*1d400*/  FADD.FTZ R6, R6, R20 ;  /* 0x0000001406067221 */ /* 0x001fe20000010000 */
[----:B-1----:R-:W-:-:S04]  /*1d410*/  FADD.FTZ R0, R0, R7 ;  /* 0x0000000700007221 */ /* 0x002fc80000010000 */
[----:B------:R-:W0:Y:S01]  /*1d420*/  SHFL.BFLY PT, R8, R6, 0x1, 0x1f ;  /* 0x0c201f0006087f89 */ /* 0x000e2200000e0000 */
[----:B------:R-:W-:-:S13]  /*1d430*/  FSETP.NE.FTZ.AND P1, PT, R0, RZ, PT ;  /* 0x000000ff0000720b */ /* 0x000fda0003f35000 */
[----:B------:R-:W1:Y:S01]  /*1d440*/  @P1 MUFU.LG2 R7, R0 ;  /* 0x0000000000071308 */ /* 0x000e620000000c00 */
[----:B0-----:R-:W-:Y:S01]  /*1d450*/  FADD.FTZ R6, R6, R8 ;  /* 0x0000000806067221 */ /* 0x001fe20000010000 */
[----:B------:R-:W-:-:S06]  /*1d460*/  @P1 FMUL.FTZ R8, R3, 0.69314718246459960938 ;  /* 0x3f31721803081820 */ /* 0x000fcc0000410000 */
[----:B------:R0:W-:Y:S01]  /*1d470*/  @P1 MUFU.RCP R23, R0 ;  /* 0x0000000000171308 */ /* 0x0001e20000001000 */
[----:B------:R-:W-:Y:S01]  /*1d480*/  FSETP.NE.FTZ.AND P2, PT, R6, RZ, PT ;  /* 0x000000ff0600720b */ /* 0x000fe20003f55000 */
[----:B-1----:R-:W-:Y:S01]  /*1d490*/  @P1 FMUL.FTZ R7, R7, 0.69314718246459960938 ;  /* 0x3f31721807071820 */ /* 0x002fe20000410000 */
[----:B0-----:R-:W-:-:S03]  /*1d4a0*/  IMAD.MOV.U32 R0, RZ, RZ, RZ ;  /* 0x000000ffff007224 */ /* 0x001fc600078e00ff */
        /* <DEDUP_REMOVED lines=12> */
.L_x_656:
[----:B------:R-:W2:Y:S01]  /*1d570*/  LDL.LU R3, [R1+0x64] ;  /* 0x0000640001037983 */ /* 0x000ea20000300800 */
[----:B------:R-:W-:-:S03]  /*1d580*/  VIADD R2, R2, 0x38860 ;  /* 0x0003886002027836 */ /* 0x000fc60000000000 */
[----:B------:R-:W3:Y:S01]  /*1d590*/  LDL.LU R186, [R1+0x84] ;  /* 0x0000840001ba7983 */ /* 0x000ee20000300800 */
[----:B------:R-:W-:Y:S02]  /*1d5a0*/  VIADD R226, R226, 0x1 ;  /* 0x00000001e2e27836 */ /* 0x000fe40000000000 */
        /* <DEDUP_REMOVED lines=8> */
[----:B------:R-:W-:Y:S01]  /*1d630*/  ISETP.NE.AND P1, PT, R226, 0x2, PT ;  /* 0x00000002e200780c */ /* 0x000fe20003f25270 */
        /* <DEDUP_REMOVED lines=114> */
[----:B------:R-:W-:-:S02]  /*1dd60*/  PLOP3.LUT P0, PT, PT, PT, PT, 0x8, 0x0 ;  /* 0x000000000000781c */ /* 0x000fc40003f0e170 */
[----:B------:R-:W-:Y:S02]  /*1dd70*/  SEL R226, R226, RZ, P1 ;  /* 0x000000ffe2e27207 */ /* 0x000fe40000800000 */
[----:B--2---:R-:W-:Y:S02]  /*1dd80*/  PRMT R2, R3, 0x654, R2 ;  /* 0x0000065403027816 */ /* 0x004fe40000000002 */
[----:B---3--:R-:W-:Y:S02]  /*1dd90*/  IADD3 R186, R186, 0x1, RZ ;  /* 0x00000001baba7810 */ /* 0x008fe40007ffe0ff */
[----:B------:R0:W-:Y:S03]  /*1dda0*/  SYNCS.ARRIVE.TRANS64.RED.A1T0 RZ, [R2+URZ], RZ ;  /* 0x000000ff02ff79a7 */ /* 0x0001e6000810043f */
[----:B------:R1:W-:Y:S01]  /*1ddb0*/  STL [R1+0x84], R186 ;  /* 0x000084ba01007387 */ /* 0x0003e20000100800 */
[-C--:B------:R-:W-:Y:S01]  /*1ddc0*/  FMUL.FTZ R3, R89, R23.reuse ;  /* 0x0000001759037220 */ /* 0x080fe20000410000 */
[-C--:B------:R-:W-:Y:S01]  /*1ddd0*/  FMUL.FTZ R89, R107, R0.reuse ;  /* 0x000000006b597220 */ /* 0x080fe20000410000 */
[----:B0-----:R-:W-:Y:S01]  /*1dde0*/  FMUL.FTZ R2, R88, R23 ;  /* 0x0000001758027220 */ /* 0x001fe20000410000 */
[-C--:B------:R-:W-:Y:S01]  /*1ddf0*/  FMUL.FTZ R88, R106, R0.reuse ;  /* 0x000000006a587220 */ /* 0x080fe20000410000 */
[-C--:B------:R-:W-:Y:S01]  /*1de00*/  FMUL.FTZ R106, R142, R0.reuse ;  /* 0x000000008e6a7220 */ /* 0x080fe20000410000 */
[----:B------:R-:W-:Y:S01]  /*1de10*/  FMUL.FTZ R107, R143, R0 ;  /* 0x000000008f6b7220 */ /* 0x000fe20000410000 */
[----:B------:R-:W-:-:S04]  /*1de20*/  SEL R0, RZ, 0x1, P1 ;  /* 0x00000001ff007807 */ /* 0x000fc80000800000 */
[----:B-1----:R-:W-:-:S07]  /*1de30*/  LOP3.LUT R227, R227, R0, RZ, 0x3c, !PT ;  /* 0x00000000e3e37212 */ /* 0x002fce00078e3cff */
.L_x_566:
[----:B------:R-:W0:Y:S08]  /*1de40*/  S2UR UR4, SR_CgaCtaId ;  /* 0x00000000000479c3 */ /* 0x000e300000008800 */
[----:B------:R-:W-:Y:S01]  /*1de50*/  BAR.SYNC.DEFER_BLOCKING 0x5, 0x180 ;  /* 0x0146000000007b1d */ /* 0x000fe20000010000 */
[----:B------:R-:W-:-:S05]  /*1de60*/  MOV R23, 0x400 ;  /* 0x0000040000177802 */ /* 0x000fca0000000f00 */
[----:B------:R-:W-:Y:S01]  /*1de70*/  BSSY B0, `(.L_x_657) ;  /* 0x0000478000007945 */ /* 0x000fe20003800000 */
[----:B0-----:R-:W-:-:S05]  /*1de80*/  IMAD.U32 R0, RZ, RZ, UR4 ;  /* 0x00000004ff007e24 */ /* 0x001fca000f8e00ff */
[----:B------:R0:W-:Y:S01]  /*1de90*/  STL [R1+0x64], R0 ;  /* 0x0000640001007387 */ /* 0x0001e20000100800 */
[----:B------:R-:W-:-:S05]  /*1dea0*/  LEA R23, R0, R23, 0x18 ;  /* 0x0000001700177211 */ /* 0x000fca00078ec0ff */
[----:B------:R0:W1:Y:S01]  /*1deb0*/  LDS.128 R128, [R23+0x388d0] ;  /* 0x0388d00017807984 */ /* 0x0000620000000c00 */
[----:B------:R-:W-:Y:S06]  /*1dec0*/  BAR.ARV 0x4, 0x180 ;  /* 0x0106000000007b1d */ /* 0x000fec0000002000 */
[----:B------:R-:W-:Y:S05]  /*1ded0*/  @P0 BRA `(.L_x_658) ;  /* 0x00000038001c0947 */ /* 0x000fea0003800000 */
[----:B------:R-:W2:Y:S01]  /*1dee0*/  LDL R56, [R1+0x1c0] ;  /* 0x0001c00001387983 */ /* 0x000ea20000100800 */
[----:B0-----:R-:W0:Y:S01]  /*1def0*/  S2R R0, SR_SWINHI ;  /* 0x0000000000007919 */ /* 0x001e220000002f00 */
[----:B------:R-:W-:Y:S01]  /*1df00*/  F2FP.F16.F32.PACK_AB R58, R181, R180 ;  /* 0x000000b4b53a723e */ /* 0x000fe200000000ff */
[----:B------:R-:W-:Y:S01]  /*1df10*/  ULDC.64 UR6, c[0x0][0xc00] ;  /* 0x0003000000067ab9 */ /* 0x000fe20000000a00 */
[----:B------:R-:W-:Y:S01]  /*1df20*/  F2FP.F16.F32.PACK_AB R59, R31, R30 ;  /* 0x0000001e1f3b723e */ /* 0x000fe200000000ff */
[----:B------:R-:W3:Y:S01]  /*1df30*/  LDL.LU R118, [R1+0x7c] ;  /* 0x00007c0001767983 */ /* 0x000ee20000300800 */
[----:B------:R-:W-:Y:S01]  /*1df40*/  F2FP.F16.F32.PACK_AB R60, R179, R178 ;  /* 0x000000b2b33c723e */ /* 0x000fe200000000ff */
[----:B------:R-:W-:Y:S01]  /*1df50*/  ULDC.64 UR4, c[0x0][0xc08] ;  /* 0x0003020000047ab9 */ /* 0x000fe20000000a00 */
[----:B------:R-:W-:Y:S01]  /*1df60*/  F2FP.F16.F32.PACK_AB R61, R35, R34 ;  /* 0x00000022233d723e */ /* 0x000fe200000000ff */
[----:B------:R-:W4:Y:S01]  /*1df70*/  LDL.LU R117, [R1+0x80] ;  /* 0x0000800001757983 */ /* 0x000f220000300800 */
[----:B------:R-:W-:-:S02]  /*1df80*/  F2FP.F16.F32.PACK_AB R62, R177, R176 ;  /* 0x000000b0b13e723e */ /* 0x000fc400000000ff */
[----:B------:R-:W-:Y:S01]  /*1df90*/  F2FP.F16.F32.PACK_AB R63, R39, R38 ;  /* 0x00000026273f723e */ /* 0x000fe200000000ff */
[----:B------:R-:W4:Y:S01]  /*1dfa0*/  LDL.LU R116, [R1+0x74] ;  /* 0x0000740001747983 */ /* 0x000f220000300800 */
[----:B------:R-:W-:Y:S02]  /*1dfb0*/  MOV R114, R23 ;  /* 0x0000001700727202 */ /* 0x000fe40000000f00 */
[----:B0-----:R-:W-:Y:S01]  /*1dfc0*/  MOV R115, R0 ;  /* 0x0000000000737202 */ /* 0x001fe20000000f00 */
[----:B------:R-:W-:Y:S02]  /*1dfd0*/  BAR.SYNC.DEFER_BLOCKING 0x1, 0x100 ;  /* 0x0044000000007b1d */ /* 0x000fe40000010000 */
[----:B--2---:R-:W-:-:S03]  /*1dfe0*/  IMAD.WIDE R112, R56, 0x2, R114 ;  /* 0x0000000238707825 */ /* 0x004fc600078e0272 */
[----:B------:R-:W-:Y:S01]  /*1dff0*/  LOP3.LUT R0, R112, 0x380, RZ, 0xc0, !PT ;  /* 0x0000038070007812 */ /* 0x000fe200078ec0ff */
[----:B------:R-:W-:-:S03]  /*1e000*/  IMAD.MOV.U32 R57, RZ, RZ, R113 ;  /* 0x000000ffff397224 */ /* 0x000fc600078e0071 */
[----:B------:R-:W-:-:S04]  /*1e010*/  SHF.R.U64 R0, R0, 0x3, RZ ;  /* 0x0000000300007819 */ /* 0x000fc800000012ff */
[----:B------:R-:W-:-:S04]  /*1e020*/  LOP3.LUT R56, R0, R112, RZ, 0x3c, !PT ;  /* 0x0000007000387212 */ /* 0x000fc800078e3cff */
[----:B------:R-:W-:Y:S02]  /*1e030*/  MOV R0, R56 ;  /* 0x0000003800007202 */ /* 0x000fe40000000f00 */
[----:B------:R-:W-:Y:S02]  /*1e040*/  F2FP.F16.F32.PACK_AB R56, R183, R182 ;  /* 0x000000b6b738723e */ /* 0x000fe400000000ff */
[----:B------:R-:W-:-:S05]  /*1e050*/  F2FP.F16.F32.PACK_AB R57, R27, R26 ;  /* 0x0000001a1b39723e */ /* 0x000fca00000000ff */
[----:B------:R0:W-:Y:S02]  /*1e060*/  STSM.16.M88.4 [R0], R56 ;  /* 0x0000003800007844 */ /* 0x0001e40000000200 */
[----:B0-----:R-:W-:-:S04]  /*1e070*/  IADD3 R56, P0, R112, 0x20, RZ ;  /* 0x0000002070387810 */ /* 0x001fc80007f1e0ff */
[----:B------:R-:W-:-:S04]  /*1e080*/  LOP3.LUT R0, R56, 0x380, RZ, 0xc0, !PT ;  /* 0x0000038038007812 */ /* 0x000fc800078ec0ff */
[----:B------:R-:W-:Y:S02]  /*1e090*/  SHF.R.U64 R0, R0, 0x3, RZ ;  /* 0x0000000300007819 */ /* 0x000fe400000012ff */
[----:B------:R-:W-:Y:S02]  /*1e0a0*/  IADD3.X R57, RZ, R113, RZ, P0, !PT ;  /* 0x00000071ff397210 */ /* 0x000fe400007fe4ff */
[----:B------:R-:W-:-:S04]  /*1e0b0*/  LOP3.LUT R56, R0, R56, RZ, 0x3c, !PT ;  /* 0x0000003800387212 */ /* 0x000fc800078e3cff */
[----:B------:R-:W-:-:S05]  /*1e0c0*/  MOV R56, R56 ;  /* 0x0000003800387202 */ /* 0x000fca0000000f00 */
[----:B------:R0:W-:Y:S02]  /*1e0d0*/  STSM.16.M88.4 [R56], R60 ;  /* 0x0000003c38007844 */ /* 0x0001e40000000200 */
[----:B0-----:R-:W-:-:S04]  /*1e0e0*/  IADD3 R56, P0, R112, 0x40, RZ ;  /* 0x0000004070387810 */ /* 0x001fc80007f1e0ff */
[----:B------:R-:W-:Y:S01]  /*1e0f0*/  LOP3.LUT R0, R56, 0x380, RZ, 0xc0, !PT ;  /* 0x0000038038007812 */ /* 0x000fe200078ec0ff */
[----:B------:R-:W-:-:S03]  /*1e100*/  IMAD.X R57, RZ, RZ, R113, P0 ;  /* 0x000000ffff397224 */ /* 0x000fc600000e0671 */
[----:B------:R-:W-:-:S04]  /*1e110*/  SHF.R.U64 R0, R0, 0x3, RZ ;  /* 0x0000000300007819 */ /* 0x000fc800000012ff */
[----:B------:R-:W-:Y:S02]  /*1e120*/  LOP3.LUT R56, R0, R56, RZ, 0x3c, !PT ;  /* 0x0000003800387212 */ /* 0x000fe400078e3cff */
[----:B------:R-:W-:Y:S02]  /*1e130*/  F2FP.F16.F32.PACK_AB R58, R173, R172 ;  /* 0x000000acad3a723e */ /* 0x000fe400000000ff */
[----:B------:R-:W-:Y:S02]  /*1e140*/  MOV R0, R56 ;  /* 0x0000003800007202 */ /* 0x000fe40000000f00 */
[----:B------:R-:W-:Y:S02]  /*1e150*/  F2FP.F16.F32.PACK_AB R56, R175, R174 ;  /* 0x000000aeaf38723e */ /* 0x000fe400000000ff */
[----:B------:R-:W-:Y:S02]  /*1e160*/  F2FP.F16.F32.PACK_AB R57, R43, R42 ;  /* 0x0000002a2b39723e */ /* 0x000fe400000000ff */
[----:B------:R-:W-:-:S05]  /*1e170*/  F2FP.F16.F32.PACK_AB R59, R47, R46 ;  /* 0x0000002e2f3b723e */ /* 0x000fca00000000ff */
        /* <DEDUP_REMOVED lines=13> */
[----:B------:R-:W-:-:S04]  /*1e250*/  LOP3.LUT R0, R56, 0x380, RZ, 0xc0, !PT ;  /* 0x0000038038007812 */ /* 0x000fc800078ec0ff */
[----:B------:R-:W-:Y:S02]  /*1e260*/  SHF.R.U64 R0, R0, 0x3, RZ ;  /* 0x0000000300007819 */ /* 0x000fe400000012ff */
[----:B------:R-:W-:Y:S02]  /*1e270*/  IADD3.X R57, RZ, R113, RZ, P0, !PT ;  /* 0x00000071ff397210 */ /* 0x000fe400007fe4ff */
[----:B------:R-:W-:Y:S02]  /*1e280*/  LOP3.LUT R56, R0, R56, RZ, 0x3c, !PT ;  /* 0x0000003800387212 */ /* 0x000fe400078e3cff */
[----:B------:R-:W-:Y:S02]  /*1e290*/  F2FP.F16.F32.PACK_AB R58, R165, R164 ;  /* 0x000000a4a53a723e */ /* 0x000fe400000000ff */
[----:B------:R-:W-:Y:S02]  /*1e2a0*/  MOV R0, R56 ;  /* 0x0000003800007202 */ /* 0x000fe40000000f00 */
[----:B------:R-:W-:-:S02]  /*1e2b0*/  F2FP.F16.F32.PACK_AB R56, R167, R166 ;  /* 0x000000a6a738723e */ /* 0x000fc400000000ff */
        /* <DEDUP_REMOVED lines=123> */
[----:B------:R3:W-:Y:S01]  /*1ea70*/  STSM.16.M88.4 [R112], R60 ;  /* 0x0000003c70007844 */ /* 0x0007e20000000200 */
[----:B------:R-:W-:Y:S01]  /*1ea80*/  BAR.SYNC.DEFER_BLOCKING 0x1, 0x100 ;  /* 0x0044000000007b1d */ /* 0x000fe20000010000 */
[----:B---3--:R-:W-:-:S04]  /*1ea90*/  IADD3 R62, P0, R118, UR6, RZ ;  /* 0x00000006763e7c10 */ /* 0x008fc8000ff1e0ff */
[----:B----4-:R-:W-:Y:S02]  /*1eaa0*/  IADD3.X R63, R117, UR7, RZ, P0, !PT ;  /* 0x00000007753f7c10 */ /* 0x010fe400087fe4ff */
[----:B------:R-:W-:-:S04]  /*1eab0*/  ISETP.NE.U32.AND P0, PT, RZ, UR4, PT ;  /* 0x00000004ff007c0c */ /* 0x000fc8000bf05070 */
[----:B------:R-:W-:Y:S01]  /*1eac0*/  ISETP.NE.AND.EX P0, PT, RZ, UR5, PT, P0 ;  /* 0x00000005ff007c0c */ /* 0x000fe2000bf05300 */
[----:B------:R-:W-:-:S12]  /*1ead0*/  IMAD.MOV.U32 R112, RZ, RZ, 0x9b8 ;  /* 0x000009b8ff707424 */ /* 0x000fd800078e00ff */
[----:B------:R-:W-:Y:S01]  /*1eae0*/  @P0 IADD3 R58, P2, R118, UR4, RZ ;  /* 0x00000004763a0c10 */ /* 0x000fe2000ff5e0ff */
[----:B------:R-:W-:-:S03]  /*1eaf0*/  ULDC UR4, c[0x0][0xa88] ;  /* 0x0002a20000047ab9 */ /* 0x000fc60000000800 */
[----:B------:R-:W-:Y:S01]  /*1eb00*/  @P0 IADD3.X R59, R117, UR5, RZ, P2, !PT ;  /* 0x00000005753b0c10 */ /* 0x000fe200097fe4ff */
[----:B------:R-:W-:Y:S01]  /*1eb10*/  IMAD.U32 R0, RZ, RZ, UR4 ;  /* 0x00000004ff007e24 */ /* 0x000fe2000f8e00ff */
[----:B------:R-:W-:Y:S01]  /*1eb20*/  ISETP.NE.AND P2, PT, R116, RZ, PT ;  /* 0x000000ff7400720c */ /* 0x000fe20003f45270 */
[----:B------:R-:W-:-:S03]  /*1eb30*/  ULDC UR4, c[0x0][0xad4] ;  /* 0x0002b50000047ab9 */ /* 0x000fc60000000800 */
[----:B------:R-:W-:-:S04]  /*1eb40*/  SEL R56, R116, UR4, P2 ;  /* 0x0000000474387c07 */ /* 0x000fc80009000000 */
[----:B------:R-:W-:Y:S01]  /*1eb50*/  ISETP.GT.AND P2, PT, R56, 0x1, PT ;  /* 0x000000013800780c */ /* 0x000fe20003f44270 */
[----:B------:R-:W-:Y:S02]  /*1eb60*/  ULDC.64 UR8, c[0x0][0x208] ;  /* 0x0000820000087ab9 */ /* 0x000fe40000000a00 */
[----:B------:R0:W5:Y:S01]  /*1eb70*/  @P0 LDG.E R0, desc[UR8][R58.64] ;  /* 0x000000083a000981 */ /* 0x000162000c1e1900 */
[----:B------:R-:W-:-:S04]  /*1eb80*/  SEL R112, R112, 0x978, P2 ;  /* 0x0000097870707807 */ /* 0x000fc80001000000 */
[----:B------:R2:W3:Y:S08]  /*1eb90*/  LDC.64 R60, c[0x0][R112+0x220] ;  /* 0x00008800703c7b82 */ /* 0x0004f00000000a00 */
[----:B0-----:R2:W0:Y:S01]  /*1eba0*/  LDC.64 R58, c[0x0][R112+0x218] ;  /* 0x00008600703a7b82 */ /* 0x0014220000000a00 */
[----:B------:R-:W-:-:S04]  /*1ebb0*/  ISETP.NE.U32.AND P1, PT, RZ, UR6, PT ;  /* 0x00000006ff007c0c */ /* 0x000fc8000bf25070 */
[----:B------:R-:W-:Y:S02]  /*1ebc0*/  ISETP.NE.AND.EX P1, PT, RZ, UR7, PT, P1 ;  /* 0x00000007ff007c0c */ /* 0x000fe4000bf25310 */
[----:B------:R-:W-:-:S11]  /*1ebd0*/  MOV R57, RZ ;  /* 0x000000ff00397202 */ /* 0x000fd60000000f00 */
[----:B------:R2:W5:Y:S01]  /*1ebe0*/  @P1 LDG.E R57, desc[UR8][R62.64] ;  /* 0x000000083e391981 */ /* 0x000562000c1e1900 */
[----:B------:R-:W-:Y:S05]  /*1ebf0*/  @P0 BRA `(.L_x_659) ;  /* 0x0000000000140947 */ /* 0x000fea0003800000 */
[----:B------:R-:W-:Y:S05]  /*1ec00*/  @!P1 BRA `(.L_x_659) ;  /* 0x0000000000109947 */ /* 0x000fea0003800000 */
[----:B------:R-:W-:Y:S02]  /*1ec10*/  ULDC.64 UR4, c[0x0][0x208] ;  /* 0x0000820000047ab9 */ /* 0x000fe40000000a00 */
[----:B-----5:R-:W4:Y:S04]  /*1ec20*/  LDG.E R0, desc[UR4][R62.64] ;  /* 0x000000043e007981 */ /* 0x020f28000c1e1900 */
[----:B--2---:R-:W4:Y:S02]  /*1ec30*/  LDG.E R62, desc[UR4][R62.64+0x4] ;  /* 0x000004043e3e7981 */ /* 0x004f24000c1e1900 */
[----:B----4-:R-:W-:-:S07]  /*1ec40*/  IADD3 R0, -R0, R62, RZ ;  /* 0x0000003e00007210 */ /* 0x010fce0007ffe1ff */
.L_x_659:
[----:B------:R-:W4:Y:S01]  /*1ec50*/  LDL.LU R56, [R1+0x78] ;  /* 0x0000780001387983 */ /* 0x000f220000300800 */
[----:B------:R-:W1:Y:S03]  /*1ec60*/  LDC R119, c[0x0][0xbe8] ;  /* 0x0002fa00ff777b82 */ /* 0x000e660000000800 */
[----:B------:R-:W3:Y:S04]  /*1ec70*/  LDL.LU R113, [R1+0x110] ;  /* 0x0001100001717983 */ /* 0x000ee80000300800 */
[----:B------:R-:W3:Y:S04]  /*1ec80*/  LDL R120, [R1+0x8c] ;  /* 0x00008c0001787983 */ /* 0x000ee80000100800 */
[----:B------:R-:W3:Y:S04]  /*1ec90*/  LDL R124, [R1+0x1bc] ;  /* 0x0001bc00017c7983 */ /* 0x000ee80000100800 */
[----:B------:R-:W3:Y:S04]  /*1eca0*/  LDL R121, [R1+0x88] ;  /* 0x0000880001797983 */ /* 0x000ee80000100800 */
[----:B------:R-:W3:Y:S04]  /*1ecb0*/  LDL R123, [R1+0x1b8] ;  /* 0x0001b800017b7983 */ /* 0x000ee80000100800 */
[----:B------:R-:W3:Y:S01]  /*1ecc0*/  LDL R122, [R1+0x120] ;  /* 0x00012000017a7983 */ /* 0x000ee20000100800 */
[----:B--2---:R-:W2:Y:S01]  /*1ecd0*/  LDC.64 R62, c[0x0][R112+0x228] ;  /* 0x00008a00703e7b82 */ /* 0x004ea20000000a00 */
[----:B------:R-:W-:-:S02]  /*1ece0*/  ISETP.NE.U32.AND P0, PT, RZ, UR6, PT ;  /* 0x00000006ff007c0c */ /* 0x000fc4000bf05070 */
[----:B-1----:R-:W-:Y:S02]  /*1ecf0*/  ISETP.NE.AND P1, PT, R119, 0x1, PT ;  /* 0x000000017700780c */ /* 0x002fe40003f25270 */
[----:B------:R-:W-:Y:S01]  /*1ed00*/  ISETP.NE.AND.EX P0, PT, RZ, UR7, PT, P0 ;  /* 0x00000007ff007c0c */ /* 0x000fe2000bf05300 */
[-C--:B0-----:R-:W-:Y:S02]  /*1ed10*/  IMAD R116, R59, R223.reuse, RZ ;  /* 0x000000df3b747224 */ /* 0x081fe400078e02ff */
[----:B------:R-:W-:-:S08]  /*1ed20*/  IMAD.WIDE.U32 R58, R58, R223, RZ ;  /* 0x000000df3a3a7225 */ /* 0x000fd000078e00ff */
[----:B------:R-:W0:Y:S01]  /*1ed30*/  @P1 LDC R118, c[0x0][0xbec] ;  /* 0x0002fb00ff761b82 */ /* 0x000e220000000800 */
[----:B------:R-:W-:Y:S02]  /*1ed40*/  IMAD.IADD R116, R59, 0x1, R116 ;  /* 0x000000013b747824 */ /* 0x000fe400078e0274 */
[----:B-----5:R-:W-:Y:S01]  /*1ed50*/  IMAD R0, R0, R119, RZ ;  /* 0x0000007700007224 */ /* 0x020fe200078e02ff */
[----:B------:R-:W-:Y:S01]  /*1ed60*/  ULDC.64 UR4, c[0x0][0x208] ;  /* 0x0000820000047ab9 */ /* 0x000fe20000000a00 */
[----:B----4-:R-:W-:Y:S02]  /*1ed70*/  SEL R56, R56, RZ, !P0 ;  /* 0x000000ff38387207 */ /* 0x010fe40004000000 */
[----:B---3--:R-:W-:-:S03]  /*1ed80*/  SEL R113, R113, RZ, !P0 ;  /* 0x000000ff71717207 */ /* 0x008fc60004000000 */
[----:B------:R-:W-:-:S04]  /*1ed90*/  IMAD R61, R61, R56, RZ ;  /* 0x000000383d3d7224 */ /* 0x000fc800078e02ff */
[C---:B------:R-:W-:Y:S02]  /*1eda0*/  IMAD R113, R60.reuse, R113, R61 ;  /* 0x000000713c717224 */ /* 0x040fe400078e023d */
[----:B------:R-:W-:-:S04]  /*1edb0*/  IMAD.WIDE.U32 R60, R60, R56, RZ ;  /* 0x000000383c3c7225 */ /* 0x000fc800078e00ff */
[----:B------:R-:W-:Y:S01]  /*1edc0*/  IMAD.IADD R61, R61, 0x1, R113 ;  /* 0x000000013d3d7824 */ /* 0x000fe200078e0271 */
[----:B------:R-:W-:Y:S02]  /*1edd0*/  IADD3 R113, P0, P3, R60, R58, R57 ;  /* 0x0000003a3c717210 */ /* 0x000fe40007b1e039 */
[----:B------:R-:W1:Y:S01]  /*1ede0*/  @P1 LDC R60, c[0x0][0xbf0] ;  /* 0x0002fc00ff3c1b82 */ /* 0x000e620000000800 */
[----:B------:R-:W-:-:S05]  /*1edf0*/  SEL R58, R120, RZ, P2 ;  /* 0x000000ff783a7207 */ /* 0x000fca0001000000 */
[-C--:B--2---:R-:W-:Y:S02]  /*1ee00*/  IMAD R59, R63, R58.reuse, RZ ;  /* 0x0000003a3f3b7224 */ /* 0x084fe400078e02ff */
[----:B------:R-:W-:Y:S01]  /*1ee10*/  IMAD.WIDE.U32 R62, R62, R58, RZ ;  /* 0x0000003a3e3e7225 */ /* 0x000fe200078e00ff */
[----:B------:R-:W-:-:S04]  /*1ee20*/  SHF.R.S32.HI R58, RZ, 0x1f, R57 ;  /* 0x0000001fff3a7819 */ /* 0x000fc80000011439 */
[----:B------:R-:W-:Y:S02]  /*1ee30*/  IADD3.X R117, R61, R116, R58, P0, P3 ;  /* 0x000000743d757210 */ /* 0x000fe400007e643a */
[----:B------:R-:W-:-:S05]  /*1ee40*/  LEA R116, R121, R124, 0x7 ;  /* 0x0000007c79747211 */ /* 0x000fca00078e38ff */
[----:B0-----:R-:W-:-:S04]  /*1ee50*/  @P1 IMAD.HI.U32 R61, R116, R118, RZ ;  /* 0x00000076743d1227 */ /* 0x001fc800078e00ff */
[----:B------:R-:W-:Y:S01]  /*1ee60*/  IMAD.MOV.U32 R118, RZ, RZ, R116 ;  /* 0x000000ffff767224 */ /* 0x000fe200078e0074 */
[----:B-1----:R-:W-:Y:S02]  /*1ee70*/  @P1 SHF.R.U32.HI R118, RZ, R60, R61 ;  /* 0x0000003cff761219 */ /* 0x002fe4000001163d */
[----:B------:R0:W1:Y:S02]  /*1ee80*/  LDC.64 R60, c[0x0][R112+0x210] ;  /* 0x00008400703c7b82 */ /* 0x0000640000000a00 */
[----:B------:R-:W-:-:S06]  /*1ee90*/  IADD3 R62, P0, P3, R118, R113, R62 ;  /* 0x00000071763e7210 */ /* 0x000fcc0007b1e03e */
[----:B0-----:R-:W0:Y:S01]  /*1eea0*/  LDC.64 R112, c[0x0][0xba8] ;  /* 0x0002ea00ff707b82 */ /* 0x001e220000000a00 */
[----:B------:R-:W-:Y:S01]  /*1eeb0*/  IMAD.IADD R59, R63, 0x1, R59 ;  /* 0x000000013f3b7824 */ /* 0x000fe200078e023b */
[----:B------:R-:W-:-:S04]  /*1eec0*/  SHF.R.S32.HI R63, RZ, 0x1f, R118 ;  /* 0x0000001fff3f7819 */ /* 0x000fc80000011476 */
[----:B------:R-:W-:Y:S02]  /*1eed0*/  IADD3.X R63, R63, R117, R59, P0, P3 ;  /* 0x000000753f3f7210 */ /* 0x000fe400007e643b */
[----:B------:R-:W-:-:S05]  /*1eee0*/  IADD3 R117, -R118, RZ, RZ ;  /* 0x000000ff76757210 */ /* 0x000fca0007ffe1ff */
[----:B------:R-:W-:Y:S01]  /*1eef0*/  IMAD R117, R119, R117, R116 ;  /* 0x0000007577757224 */ /* 0x000fe200078e0274 */
[----:B0-----:R-:W0:Y:S08]  /*1ef00*/  @!P2 LDC R112, c[0x0][0xb50] ;  /* 0x0002d400ff70ab82 */ /* 0x001e300000000800 */
[----:B------:R-:W2:Y:S01]  /*1ef10*/  @!P2 LDC R113, c[0x0][0xb54] ;  /* 0x0002d500ff71ab82 */ /* 0x000ea20000000800 */
[----:B------:R-:W-:Y:S01]  /*1ef20*/  SHF.R.S32.HI R59, RZ, 0x1f, R117 ;  /* 0x0000001fff3b7819 */ /* 0x000fe20000011475 */
[----:B-1----:R-:W-:-:S02]  /*1ef30*/  IMAD R61, R61, R117, RZ ;  /* 0x000000753d3d7224 */ /* 0x002fc400078e02ff */
[----:B------:R-:W-:-:S04]  /*1ef40*/  IMAD.WIDE.U32 R62, R60, R117, R62 ;  /* 0x000000753c3e7225 */ /* 0x000fc800078e003e */
[----:B------:R-:W-:Y:S01]  /*1ef50*/  IMAD R59, R60, R59, R61 ;  /* 0x0000003b3c3b7224 */ /* 0x000fe200078e023d */
[----:B0-----:R-:W-:-:S03]  /*1ef60*/  LEA R112, P0, R62, R112, 0x2 ;  /* 0x000000703e707211 */ /* 0x001fc600078010ff */
[----:B------:R-:W-:-:S05]  /*1ef70*/  IMAD.IADD R59, R63, 0x1, R59 ;  /* 0x000000013f3b7824 */ /* 0x000fca00078e023b */
[----:B--2---:R-:W-:Y:S01]  /*1ef80*/  LEA.HI.X R59, R62, R113, R59, 0x2, P0 ;  /* 0x000000713e3b7211 */ /* 0x004fe200000f143b */
[----:B------:R-:W-:Y:S01]  /*1ef90*/  SHFL.IDX PT, R60, R112, RZ, 0x1c1f ;  /* 0x001c1fff703c7589 */ /* 0x000fe200000e0000 */
[----:B------:R-:W-:-:S03]  /*1efa0*/  IMAD R113, R121, 0x80, R123 ;  /* 0x0000008079717824 */ /* 0x000fc600078e027b */
[----:B------:R-:W0:Y:S04]  /*1efb0*/  SHFL.IDX PT, R61, R59, RZ, 0x1c1f ;  /* 0x001c1fff3b3d7589 */ /* 0x000e2800000e0000 */
[----:B------:R1:W-:Y:S04]  /*1efc0*/  SHFL.IDX PT, R62, R112, 0x1, 0x1c1f ;  /* 0x003c1f00703e7f89 */ /* 0x0003e800000e0000 */
[----:B------:R-:W2:Y:S01]  /*1efd0*/  SHFL.IDX PT, R63, R59, 0x1, 0x1c1f ;  /* 0x003c1f003b3f7f89 */ /* 0x000ea200000e0000 */
[----:B------:R-:W-:Y:S02]  /*1efe0*/  LOP3.LUT P0, RZ, R122, 0x3, RZ, 0xc0, !PT ;  /* 0x000000037aff7812 */ /* 0x000fe4000780c0ff */
[----:B-1----:R-:W-:-:S02]  /*1eff0*/  IADD3 R112, R113, 0x8, RZ ;  /* 0x0000000871707810 */ /* 0x002fc40007ffe0ff */
[-C--:B------:R-:W-:Y:S02]  /*1f000*/  ISETP.GE.OR P3, PT, R113, R0.reuse, P0 ;  /* 0x000000007100720c */ /* 0x080fe40000766670 */
[----:B------:R-:W-:-:S11]  /*1f010*/  ISETP.GE.OR P0, PT, R112, R0, P0 ;  /* 0x000000007000720c */ /* 0x000fd60000706670 */
[----:B0-----:R0:W-:Y:S04]  /*1f020*/  @!P3 ST.E desc[UR4][R60.64], R184 ;  /* 0x000000b83c00b985 */ /* 0x0011e8000c101904 */
[----:B--2---:R0:W-:Y:S01]  /*1f030*/  @!P0 ST.E desc[UR4][R62.64], R185 ;  /* 0x000000b93e008985 */ /* 0x0041e2000c101904 */
[----:B------:R-:W-:Y:S05]  /*1f040*/  @P2 BRA `(.L_x_660) ;  /* 0x0000000c00e02947 */ /* 0x000fea0003800000 */
[----:B------:R-:W2:Y:S01]  /*1f050*/  LDL R122, [R1+0x70] ;  /* 0x00007000017a7983 */ /* 0x000ea20000100800 */
[----:B------:R-:W1:Y:S01]  /*1f060*/  @P1 LDC R59, c[0x0][0xbec] ;  /* 0x0002fb00ff3b1b82 */ /* 0x000e620000000800 */
[----:B------:R-:W-:-:S07]  /*1f070*/  ULDC.64 UR4, c[0x0][0x208] ;  /* 0x0000820000047ab9 */ /* 0x000fce0000000a00 */
[----:B------:R-:W3:Y:S01]  /*1f080*/  @P1 LDC R81, c[0x0][0xbf0] ;  /* 0x0002fc00ff511b82 */ /* 0x000ee20000000800 */
[----:B------:R-:W-:Y:S01]  /*1f090*/  IMAD R80, R121, 0x80, R224 ;  /* 0x0000008079507824 */ /* 0x000fe200078e02e0 */
[----:B------:R-:W-:Y:S01]  /*1f0a0*/  BSSY B1, `(.L_x_661) ;  /* 0x00000aa000017945 */ /* 0x000fe20003800000 */
[----:B--2---:R-:W-:-:S04]  /*1f0b0*/  IMAD R3, R224, 0x8, R122 ;  /* 0x00000008e0037824 */ /* 0x004fc800078e027a */
[----:B------:R-:W-:-:S04]  /*1f0c0*/  IMAD.SHL.U32 R3, R3, 0x8, RZ ;  /* 0x0000000803037824 */ /* 0x000fc800078e00ff */
[----:B------:R-:W-:-:S03]  /*1f0d0*/  IMAD.WIDE R114, R3, 0x2, R114 ;  /* 0x0000000203727825 */ /* 0x000fc600078e0272 */
        /* <DEDUP_REMOVED lines=9> */
[----:B------:R-:W-:Y:S02]  /*1f170*/  LOP3.LUT R8, R8, R9, RZ, 0x3c, !PT ;  /* 0x0000000908087212 */ /* 0x000fe400078e3cff */
[----:B------:R-:W-:Y:S01]  /*1f180*/  LOP3.LUT R12, R12, R13, RZ, 0x3c, !PT ;  /* 0x0000000d0c0c7212 */ /* 0x000fe200078e3cff */
[--C-:B------:R-:W-:Y:S01]  /*1f190*/  IMAD.X R13, RZ, RZ, R115.reuse, P3 ;  /* 0x000000ffff0d7224 */ /* 0x100fe200018e0673 */
[----:B------:R-:W-:Y:S01]  /*1f1a0*/  LOP3.LUT R24, R24, R25, RZ, 0x3c, !PT ;  /* 0x0000001918187212 */ /* 0x000fe200078e3cff */
[----:B------:R-:W-:Y:S01]  /*1f1b0*/  IMAD.X R25, RZ, RZ, R115, P2 ;  /* 0x000000ffff197224 */ /* 0x000fe200010e0673 */
[----:B------:R-:W-:-:S02]  /*1f1c0*/  IADD3.X R9, RZ, R115, RZ, P4, !PT ;  /* 0x00000073ff097210 */ /* 0x000fc400027fe4ff */
[C---:B------:R-:W-:Y:S01]  /*1f1d0*/  IADD3 R29, P0, R114.reuse, 0x4000, RZ ;  /* 0x00004000721d7810 */ /* 0x040fe20007f1e0ff */
[----:B------:R-:W5:Y:S01]  /*1f1e0*/  LD.E.128 R12, desc[UR4][R12.64] ;  /* 0x000000040c0c7980 */ /* 0x000f62000c101d00 */
[C---:B------:R-:W-:Y:S02]  /*1f1f0*/  IADD3 R33, P6, R114.reuse, 0x5000, RZ ;  /* 0x0000500072217810 */ /* 0x040fe40007fde0ff */
[C---:B------:R-:W-:Y:S01]  /*1f200*/  IADD3 R37, P5, R114.reuse, 0x6000, RZ ;  /* 0x0000600072257810 */ /* 0x040fe20007fbe0ff */
[----:B------:R-:W5:Y:S01]  /*1f210*/  LD.E.128 R8, desc[UR4][R8.64] ;  /* 0x0000000408087980 */ /* 0x000f62000c101d00 */
[C---:B------:R-:W-:Y:S02]  /*1f220*/  IADD3 R41, P4, R114.reuse, 0x7000, RZ ;  /* 0x0000700072297810 */ /* 0x040fe40007f9e0ff */
[C---:B------:R-:W-:Y:S01]  /*1f230*/  IADD3 R45, P3, R114.reuse, 0x8000, RZ ;  /* 0x00008000722d7810 */ /* 0x040fe20007f7e0ff */
[----:B------:R-:W5:Y:S01]  /*1f240*/  LD.E.128 R24, desc[UR4][R24.64] ;  /* 0x0000000418187980 */ /* 0x000f62000c101d00 */
[----:B------:R-:W-:-:S02]  /*1f250*/  IADD3 R49, P2, R114, 0x9000, RZ ;  /* 0x0000900072317810 */ /* 0x000fc40007f5e0ff */
[----:B------:R-:W-:Y:S02]  /*1f260*/  LOP3.LUT R28, R29, 0x380, RZ, 0xc0, !PT ;  /* 0x000003801d1c7812 */ /* 0x000fe400078ec0ff */
[----:B------:R-:W-:Y:S02]  /*1f270*/  LOP3.LUT R32, R33, 0x380, RZ, 0xc0, !PT ;  /* 0x0000038021207812 */ /* 0x000fe400078ec0ff */
[----:B------:R-:W-:Y:S02]  /*1f280*/  LOP3.LUT R36, R37, 0x380, RZ, 0xc0, !PT ;  /* 0x0000038025247812 */ /* 0x000fe400078ec0ff */
[----:B------:R-:W-:Y:S02]  /*1f290*/  LOP3.LUT R40, R41, 0x380, RZ, 0xc0, !PT ;  /* 0x0000038029287812 */ /* 0x000fe400078ec0ff */
[----:B------:R-:W-:Y:S02]  /*1f2a0*/  LOP3.LUT R44, R45, 0x380, RZ, 0xc0, !PT ;  /* 0x000003802d2c7812 */ /* 0x000fe400078ec0ff */
[----:B------:R-:W-:-:S02]  /*1f2b0*/  LOP3.LUT R48, R49, 0x380, RZ, 0xc0, !PT ;  /* 0x0000038031307812 */ /* 0x000fc400078ec0ff */
[----:B------:R-:W-:Y:S02]  /*1f2c0*/  SHF.R.U64 R28, R28, 0x3, RZ ;  /* 0x000000031c1c7819 */ /* 0x000fe400000012ff */
[----:B------:R-:W-:Y:S02]  /*1f2d0*/  SHF.R.U64 R32, R32, 0x3, RZ ;  /* 0x0000000320207819 */ /* 0x000fe400000012ff */
[----:B------:R-:W-:Y:S02]  /*1f2e0*/  SHF.R.U64 R36, R36, 0x3, RZ ;  /* 0x0000000324247819 */ /* 0x000fe400000012ff */
[----:B------:R-:W-:Y:S02]  /*1f2f0*/  SHF.R.U64 R40, R40, 0x3, RZ ;  /* 0x0000000328287819 */ /* 0x000fe400000012ff */
[----:B------:R-:W-:Y:S02]  /*1f300*/  SHF.R.U64 R44, R44, 0x3, RZ ;  /* 0x000000032c2c7819 */ /* 0x000fe400000012ff */
[----:B------:R-:W-:-:S02]  /*1f310*/  SHF.R.U64 R48, R48, 0x3, RZ ;  /* 0x0000000330307819 */ /* 0x000fc400000012ff */
[----:B------:R-:W-:Y:S02]  /*1f320*/  LOP3.LUT R28, R28, R29, RZ, 0x3c, !PT ;  /* 0x0000001d1c1c7212 */ /* 0x000fe400078e3cff */
[----:B------:R-:W-:Y:S01]  /*1f330*/  LOP3.LUT R32, R32, R33, RZ, 0x3c, !PT ;  /* 0x0000002120207212 */ /* 0x000fe200078e3cff */
[--C-:B------:R-:W-:Y:S01]  /*1f340*/  IMAD.X R33, RZ, RZ, R115.reuse, P6 ;  /* 0x000000ffff217224 */ /* 0x100fe200030e0673 */
[----:B------:R-:W-:Y:S01]  /*1f350*/  LOP3.LUT R36, R36, R37, RZ, 0x3c, !PT ;  /* 0x0000002524247212 */ /* 0x000fe200078e3cff */
[--C-:B------:R-:W-:Y:S01]  /*1f360*/  IMAD.X R37, RZ, RZ, R115.reuse, P5 ;  /* 0x000000ffff257224 */ /* 0x100fe200028e0673 */
[----:B------:R-:W-:Y:S02]  /*1f370*/  LOP3.LUT R40, R40, R41, RZ, 0x3c, !PT ;  /* 0x0000002928287212 */ /* 0x000fe400078e3cff */
[----:B------:R-:W-:Y:S01]  /*1f380*/  LOP3.LUT R44, R44, R45, RZ, 0x3c, !PT ;  /* 0x0000002d2c2c7212 */ /* 0x000fe200078e3cff */
[--C-:B------:R-:W-:Y:S01]  /*1f390*/  IMAD.X R45, RZ, RZ, R115.reuse, P3 ;  /* 0x000000ffff2d7224 */ /* 0x100fe200018e0673 */
[----:B------:R-:W-:Y:S01]  /*1f3a0*/  IADD3.X R29, RZ, R115, RZ, P0, !PT ;  /* 0x00000073ff1d7210 */ /* 0x000fe200007fe4ff */
[----:B------:R-:W5:Y:S01]  /*1f3b0*/  LD.E.128 R32, desc[UR4][R32.64] ;  /* 0x0000000420207980 */ /* 0x000f62000c101d00 */
[----:B------:R-:W-:Y:S01]  /*1f3c0*/  LOP3.LUT R48, R48, R49, RZ, 0x3c, !PT ;  /* 0x0000003130307212 */ /* 0x000fe200078e3cff */
[----:B------:R-:W-:Y:S01]  /*1f3d0*/  IMAD.X R49, RZ, RZ, R115, P2 ;  /* 0x000000ffff317224 */ /* 0x000fe200010e0673 */
[----:B------:R-:W-:Y:S01]  /*1f3e0*/  IADD3.X R41, RZ, R115, RZ, P4, !PT ;  /* 0x00000073ff297210 */ /* 0x000fe200027fe4ff */
[----:B------:R-:W5:Y:S01]  /*1f3f0*/  LD.E.128 R36, desc[UR4][R36.64] ;  /* 0x0000000424247980 */ /* 0x000f62000c101d00 */
[----:B------:R-:W-:-:S02]  /*1f400*/  IADD3 R53, P0, R114, 0xa000, RZ ;  /* 0x0000a00072357810 */ /* 0x000fc40007f1e0ff */
[C---:B0-----:R-:W-:Y:S01]  /*1f410*/  IADD3 R61, P6, R114.reuse, 0xb000, RZ ;  /* 0x0000b000723d7810 */ /* 0x041fe20007fde0ff */
[----:B------:R-:W5:Y:S01]  /*1f420*/  LD.E.128 R28, desc[UR4][R28.64] ;  /* 0x000000041c1c7980 */ /* 0x000f62000c101d00 */
[C---:B------:R-:W-:Y:S02]  /*1f430*/  IADD3 R65, P5, R114.reuse, 0xc000, RZ ;  /* 0x0000c00072417810 */ /* 0x040fe40007fbe0ff */
[C---:B------:R-:W-:Y:S01]  /*1f440*/  IADD3 R69, P4, R114.reuse, 0xd000, RZ ;  /* 0x0000d00072457810 */ /* 0x040fe20007f9e0ff */
[----:B------:R-:W5:Y:S01]  /*1f450*/  LD.E.128 R40, desc[UR4][R40.64] ;  /* 0x0000000428287980 */ /* 0x000f62000c101d00 */
[C---:B------:R-:W-:Y:S02]  /*1f460*/  IADD3 R73, P3, R114.reuse, 0xe000, RZ ;  /* 0x0000e00072497810 */ /* 0x040fe40007f7e0ff */
[----:B------:R-:W-:Y:S01]  /*1f470*/  IADD3 R3, P2, R114, 0xf000, RZ ;  /* 0x0000f00072037810 */ /* 0x000fe20007f5e0ff */
[----:B------:R-:W5:Y:S01]  /*1f480*/  LD.E.128 R44, desc[UR4][R44.64] ;  /* 0x000000042c2c7980 */ /* 0x000f62000c101d00 */
[----:B------:R-:W-:-:S02]  /*1f490*/  LOP3.LUT R52, R53, 0x380, RZ, 0xc0, !PT ;  /* 0x0000038035347812 */ /* 0x000fc400078ec0ff */
[----:B------:R-:W-:Y:S01]  /*1f4a0*/  LOP3.LUT R60, R61, 0x380, RZ, 0xc0, !PT ;  /* 0x000003803d3c7812 */ /* 0x000fe200078ec0ff */
[----:B------:R-:W-:Y:S01]  /*1f4b0*/  IMAD.X R77, RZ, RZ, R115, P2 ;  /* 0x000000ffff4d7224 */ /* 0x000fe200010e0673 */
[----:B------:R-:W-:Y:S01]  /*1f4c0*/  LOP3.LUT R64, R65, 0x380, RZ, 0xc0, !PT ;  /* 0x0000038041407812 */ /* 0x000fe200078ec0ff */
[----:B------:R-:W5:Y:S01]  /*1f4d0*/  LD.E.128 R48, desc[UR4][R48.64] ;  /* 0x0000000430307980 */ /* 0x000f62000c101d00 */
        /* <DEDUP_REMOVED lines=10> */
[----:B------:R-:W-:Y:S02]  /*1f580*/  SHF.R.U64 R2, R2, 0x3, RZ ;  /* 0x0000000302027819 */ /* 0x000fe400000012ff */
[----:B------:R-:W-:Y:S02]  /*1f590*/  LOP3.LUT R52, R52, R53, RZ, 0x3c, !PT ;  /* 0x0000003534347212 */ /* 0x000fe400078e3cff */
[----:B------:R-:W-:Y:S01]  /*1f5a0*/  LOP3.LUT R60, R60, R61, RZ, 0x3c, !PT ;  /* 0x0000003d3c3c7212 */ /* 0x000fe200078e3cff */
[--C-:B------:R-:W-:Y:S01]  /*1f5b0*/  IMAD.X R61, RZ, RZ, R115.reuse, P6 ;  /* 0x000000ffff3d7224 */ /* 0x100fe200030e0673 */
[----:B------:R-:W-:Y:S01]  /*1f5c0*/  LOP3.LUT R64, R64, R65, RZ, 0x3c, !PT ;  /* 0x0000004140407212 */ /* 0x000fe200078e3cff */
[--C-:B------:R-:W-:Y:S01]  /*1f5d0*/  IMAD.X R65, RZ, RZ, R115.reuse, P5 ;  /* 0x000000ffff417224 */ /* 0x100fe200028e0673 */
[----:B------:R-:W-:Y:S02]  /*1f5e0*/  LOP3.LUT R68, R68, R69, RZ, 0x3c, !PT ;  /* 0x0000004544447212 */ /* 0x000fe400078e3cff */
[----:B------:R-:W-:Y:S01]  /*1f5f0*/  LOP3.LUT R72, R72, R73, RZ, 0x3c, !PT ;  /* 0x0000004948487212 */ /* 0x000fe200078e3cff */
[----:B------:R-:W-:Y:S01]  /*1f600*/  IMAD.X R73, RZ, RZ, R115, P3 ;  /* 0x000000ffff497224 */ /* 0x000fe200018e0673 */
[----:B------:R-:W-:Y:S01]  /*1f610*/  LOP3.LUT R4, R5, R114, RZ, 0x3c, !PT ;  /* 0x0000007205047212 */ /* 0x000fe200078e3cff */
[----:B------:R-:W5:Y:S01]  /*1f620*/  LD.E.128 R60, desc[UR4][R60.64] ;  /* 0x000000043c3c7980 */ /* 0x000f62000c101d00 */
[----:B------:R-:W-:-:S02]  /*1f630*/  IADD3.X R53, RZ, R115, RZ, P0, !PT ;  /* 0x00000073ff357210 */ /* 0x000fc400007fe4ff */
[-C--:B------:R-:W-:Y:S01]  /*1f640*/  IADD3.X R69, RZ, R115.reuse, RZ, P4, !PT ;  /* 0x00000073ff457210 */ /* 0x080fe200027fe4ff */
[----:B------:R-:W5:Y:S01]  /*1f650*/  LD.E.128 R64, desc[UR4][R64.64] ;  /* 0x0000000440407980 */ /* 0x000f62000c101d00 */
[----:B------:R-:W-:Y:S02]  /*1f660*/  MOV R5, R115 ;  /* 0x0000007300057202 */ /* 0x000fe40000000f00 */
[----:B------:R-:W-:Y:S01]  /*1f670*/  LOP3.LUT R76, R2, R3, RZ, 0x3c, !PT ;  /* 0x00000003024c7212 */ /* 0x000fe200078e3cff */
[----:B------:R-:W5:Y:S04]  /*1f680*/  LD.E.128 R52, desc[UR4][R52.64] ;  /* 0x0000000434347980 */ /* 0x000f68000c101d00 */
[----:B------:R-:W5:Y:S04]  /*1f690*/  LD.E.128 R4, desc[UR4][R4.64] ;  /* 0x0000000404047980 */ /* 0x000f68000c101d00 */
[----:B------:R-:W5:Y:S04]  /*1f6a0*/  LD.E.128 R68, desc[UR4][R68.64] ;  /* 0x0000000444447980 */ /* 0x000f68000c101d00 */
[----:B------:R-:W5:Y:S04]  /*1f6b0*/  LD.E.128 R72, desc[UR4][R72.64] ;  /* 0x0000000448487980 */ /* 0x000f68000c101d00 */
[----:B------:R-:W5:Y:S01]  /*1f6c0*/  LD.E.128 R76, desc[UR4][R76.64] ;  /* 0x000000044c4c7980 */ /* 0x000f62000c101d00 */
[----:B------:R-:W-:-:S02]  /*1f6d0*/  ULDC.64 UR4, c[0x0][0xaa0] ;  /* 0x0002a80000047ab9 */ /* 0x000fc40000000a00 */
[----:B------:R-:W-:Y:S01]  /*1f6e0*/  IMAD R58, R58, UR4, RZ ;  /* 0x000000043a3a7c24 */ /* 0x000fe2000f8e02ff */
[----:B------:R-:W-:Y:S01]  /*1f6f0*/  @!PT LDS RZ, [RZ] ;  /* 0x00000000fffff984 */ /* 0x000fe20000000800 */
[----:B------:R-:W-:Y:S01]  /*1f700*/  @!PT LDS RZ, [RZ] ;  /* 0x00000000fffff984 */ /* 0x000fe20000000800 */
[----:B------:R-:W-:Y:S01]  /*1f710*/  @!PT LDS RZ, [RZ] ;  /* 0x00000000fffff984 */ /* 0x000fe20000000800 */
[----:B------:R-:W-:Y:S01]  /*1f720*/  @!PT LDS RZ, [RZ] ;  /* 0x00000000fffff984 */ /* 0x000fe20000000800 */
[----:B------:R0:W-:Y:S06]  /*1f730*/  MEMBAR.ALL.CTA ;  /* 0x0000000000007992 */ /* 0x0001ec0000008000 */
[----:B0-----:R-:W0:Y:S01]  /*1f740*/  FENCE.VIEW.ASYNC.S ;  /* 0x00000000000073c6 */ /* 0x001e220000000000 */
[----:B------:R-:W-:-:S04]  /*1f750*/  IMAD.WIDE.U32 R2, R57, UR4, RZ ;  /* 0x0000000439027c25 */ /* 0x000fc8000f8e00ff */
[----:B------:R-:W-:Y:S01]  /*1f760*/  IMAD R21, R57, UR5, R58 ;  /* 0x0000000539157c24 */ /* 0x000fe2000f8e023a */
[----:B------:R-:W-:Y:S01]  /*1f770*/  ULDC.64 UR4, c[0x0][0xae8] ;  /* 0x0002ba0000047ab9 */ /* 0x000fe20000000a00 */
[----:B------:R-:W-:Y:S02]  /*1f780*/  IMAD R58, R122, 0x20, R224 ;  /* 0x000000207a3a7824 */ /* 0x000fe400078e02e0 */
[----:B------:R-:W-:-:S03]  /*1f790*/  IMAD.IADD R3, R3, 0x1, R21 ;  /* 0x0000000103037824 */ /* 0x000fc600078e0215 */
[----:B------:R-:W-:Y:S01]  /*1f7a0*/  LEA R58, R121, R58, 0x7 ;  /* 0x0000003a793a7211 */ /* 0x000fe200078e38ff */
[----:B------:R-:W-:Y:S01]  /*1f7b0*/  IMAD.WIDE.U32 R2, R223, UR4, R2 ;  /* 0x00000004df027c25 */ /* 0x000fe2000f8e0002 */
[----:B------:R-:W-:-:S03]  /*1f7c0*/  SHF.R.S32.HI R57, RZ, 0x1f, R56 ;  /* 0x0000001fff397819 */ /* 0x000fc60000011438 */
[----:B-1----:R-:W-:-:S04]  /*1f7d0*/  @P1 IMAD.HI.U32 R20, R58, R59, RZ ;  /* 0x0000003b3a141227 */ /* 0x002fc800078e00ff */
[----:B------:R-:W-:Y:S01]  /*1f7e0*/  IMAD R3, R223, UR5, R3 ;  /* 0x00000005df037c24 */ /* 0x000fe2000f8e0203 */
[----:B------:R-:W-:Y:S01]  /*1f7f0*/  ULDC.64 UR4, c[0x0][0xaf0] ;  /* 0x0002bc0000047ab9 */ /* 0x000fe20000000a00 */
[----:B------:R-:W-:Y:S01]  /*1f800*/  IMAD.MOV.U32 R21, RZ, RZ, R58 ;  /* 0x000000ffff157224 */ /* 0x000fe200078e003a */
[----:B---3--:R-:W-:Y:S01]  /*1f810*/  @P1 SHF.R.U32.HI R21, RZ, R81, R20 ;  /* 0x00000051ff151219 */ /* 0x008fe20000011614 */
[----:B------:R-:W-:Y:S02]  /*1f820*/  IMAD R57, R57, UR4, RZ ;  /* 0x0000000439397c24 */ /* 0x000fe4000f8e02ff */
[----:B------:R-:W-:Y:S01]  /*1f830*/  IMAD.WIDE.U32 R2, R56, UR4, R2 ;  /* 0x0000000438027c25 */ /* 0x000fe2000f8e0002 */
[----:B------:R-:W-:-:S03]  /*1f840*/  SHF.R.S32.HI R20, RZ, 0x1f, R21 ;  /* 0x0000001fff147819 */ /* 0x000fc60000011415 */
[----:B------:R-:W-:Y:S01]  /*1f850*/  IMAD R57, R56, UR5, R57 ;  /* 0x0000000538397c24 */ /* 0x000fe2000f8e0239 */
[----:B------:R-:W-:Y:S01]  /*1f860*/  ULDC.64 UR4, c[0x0][0xae0] ;  /* 0x0002b80000047ab9 */ /* 0x000fe20000000a00 */
[----:B------:R-:W-:Y:S02]  /*1f870*/  IMAD.MOV R56, RZ, RZ, -R21 ;  /* 0x000000ffff387224 */ /* 0x000fe400078e0a15 */
[----:B------:R-:W-:Y:S01]  /*1f880*/  IMAD R20, R20, UR4, RZ ;  /* 0x0000000414147c24 */ /* 0x000fe2000f8e02ff */
[----:B------:R-:W-:Y:S01]  /*1f890*/  IADD3 R3, R3, R57, RZ ;  /* 0x0000003903037210 */ /* 0x000fe20007ffe0ff */
[----:B------:R-:W-:Y:S02]  /*1f8a0*/  IMAD R119, R119, R56, R58 ;  /* 0x0000003877777224 */ /* 0x000fe400078e023a */
[C---:B------:R-:W-:Y:S02]  /*1f8b0*/  IMAD R57, R21.reuse, UR5, R20 ;  /* 0x0000000515397c24 */ /* 0x040fe4000f8e0214 */
[----:B------:R-:W-:Y:S01]  /*1f8c0*/  IMAD.WIDE.U32 R2, R21, UR4, R2 ;  /* 0x0000000415027c25 */ /* 0x000fe2000f8e0002 */
[----:B------:R-:W-:Y:S01]  /*1f8d0*/  SHF.R.S32.HI R20, RZ, 0x1f, R119 ;  /* 0x0000001fff147819 */ /* 0x000fe20000011477 */
[----:B------:R-:W-:-:S02]  /*1f8e0*/  ULDC.64 UR4, c[0x0][0xad8] ;  /* 0x0002b60000047ab9 */ /* 0x000fc40000000a00 */
[----:B------:R-:W-:Y:S02]  /*1f8f0*/  IMAD.IADD R3, R3, 0x1, R57 ;  /* 0x0000000103037824 */ /* 0x000fe400078e0239 */
[----:B------:R-:W-:Y:S02]  /*1f900*/  IMAD R20, R20, UR4, RZ ;  /* 0x0000000414147c24 */ /* 0x000fe4000f8e02ff */
[----:B------:R-:W-:Y:S01]  /*1f910*/  IMAD.WIDE.U32 R2, R119, UR4, R2 ;  /* 0x0000000477027c25 */ /* 0x000fe2000f8e0002 */
[----:B------:R-:W-:-:S03]  /*1f920*/  ISETP.GE.AND P2, PT, R80, R0, PT ;  /* 0x000000005000720c */ /* 0x000fc60003f46270 */
[----:B------:R-:W-:Y:S01]  /*1f930*/  IMAD R57, R119, UR5, R20 ;  /* 0x0000000577397c24 */ /* 0x000fe2000f8e0214 */
[----:B------:R-:W-:Y:S01]  /*1f940*/  ULDC.64 UR4, c[0x0][0xa80] ;  /* 0x0002a00000047ab9 */ /* 0x000fe20000000a00 */
[----:B------:R-:W-:Y:S01]  /*1f950*/  VIADD R20, R23, 0x38820 ;  /* 0x0003882017147836 */ /* 0x000fe20000000000 */
[----:B------:R-:W-:Y:S02]  /*1f960*/  LEA R81, P3, R2, UR4, 0x1 ;  /* 0x0000000402517c11 */ /* 0x000fe4000f8608ff */
[----:B------:R-:W-:Y:S02]  /*1f970*/  IADD3 R3, R3, R57, RZ ;  /* 0x0000003903037210 */ /* 0x000fe40007ffe0ff */
[----:B------:R-:W-:Y:S02]  /*1f980*/  IADD3 R21, R80, 0x20, RZ ;  /* 0x0000002050157810 */ /* 0x000fe40007ffe0ff */
[----:B------:R-:W-:Y:S02]  /*1f990*/  LEA.HI.X R82, R2, UR5, R3, 0x1, P3 ;  /* 0x0000000502527c11 */ /* 0x000fe400098f0c03 */
[----:B------:R-:W-:-:S02]  /*1f9a0*/  PRMT R20, RZ, 0x654, R20 ;  /* 0x00000654ff147816 */ /* 0x000fc40000000014 */
[-C--:B------:R-:W-:Y:S01]  /*1f9b0*/  ISETP.GE.AND P1, PT, R21, R0.reuse, PT ;  /* 0x000000001500720c */ /* 0x080fe20003f26270 */
[----:B------:R-:W-:Y:S01]  /*1f9c0*/  VIADD R21, R80, 0x40 ;  /* 0x0000004050157836 */ /* 0x000fe20000000000 */
[----:B0-----:R0:W-:Y:S01]  /*1f9d0*/  SYNCS.ARRIVE.TRANS64.RED.A1T0 RZ, [R20+URZ], RZ ;  /* 0x000000ff14ff79a7 */ /* 0x0011e2000810043f */
[----:B------:R0:W1:Y:S04]  /*1f9e0*/  SHFL.IDX PT, R83, R81, RZ, 0x181f ;  /* 0x00181fff51537589 */ /* 0x00006800000e0000 */
[----:B------:R0:W2:Y:S01]  /*1f9f0*/  SHFL.IDX PT, R59, R82, RZ, 0x181f ;  /* 0x00181fff523b7589 */ /* 0x0000a200000e0000 */
[----:B------:R-:W-:Y:S01]  /*1fa00*/  ISETP.GE.AND P0, PT, R21, R0, PT ;  /* 0x000000001500720c */ /* 0x000fe20003f06270 */
[----:B------:R-:W-:-:S12]  /*1fa10*/  @P2 BRA `(.L_x_662) ;  /* 0x0000000000482947 */ /* 0x000fd80003800000 */
[----:B------:R-:W-:Y:S01]  /*1fa20*/  ULDC UR4, c[0x0][0xac8] ;  /* 0x0002b20000047ab9 */ /* 0x000fe20000000800 */
[----:B------:R-:W-:Y:S01]  /*1fa30*/  ULDC.64 UR6, c[0x0][0x208] ;  /* 0x0000820000067ab9 */ /* 0x000fe20000000a00 */
[----:B------:R-:W-:Y:S02]  /*1fa40*/  ISETP.GE.AND P5, PT, R16, UR4, PT ;  /* 0x0000000410007c0c */ /* 0x000fe4000bfa6270 */
[----:B------:R-:W-:Y:S02]  /*1fa50*/  ISETP.GE.AND P4, PT, R214, UR4, PT ;  /* 0x00000004d6007c0c */ /* 0x000fe4000bf86270 */
[----:B------:R-:W-:Y:S02]  /*1fa60*/  ISETP.GE.AND P3, PT, R19, UR4, PT ;  /* 0x0000000413007c0c */ /* 0x000fe4000bf66270 */
[----:B------:R-:W-:-:S07]  /*1fa70*/  ISETP.GE.AND P2, PT, R22, UR4, PT ;  /* 0x0000000416007c0c */ /* 0x000fce000bf46270 */
[----:B-1----:R-:W-:-:S04]  /*1fa80*/  @!P5 LEA R2, P6, R16, R83, 0x1 ;  /* 0x000000531002d211 */ /* 0x002fc800078c08ff */
[----:B--2---:R-:W-:Y:S02]  /*1fa90*/  @!P5 LEA.HI.X R3, R16, R59, R17, 0x1, P6 ;  /* 0x0000003b1003d211 */ /* 0x004fe400030f0c11 */
[----:B0-----:R-:W-:-:S03]  /*1faa0*/  @!P4 LEA R20, P6, R212, R83, 0x1 ;  /* 0x00000053d414c211 */ /* 0x001fc600078c08ff */
        /* <DEDUP_REMOVED lines=9> */
.L_x_662:
[----:B------:R-:W-:Y:S05]  /*1fb40*/  BSYNC B1 ;  /* 0x0000000000017941 */ /* 0x000fea0003800000 */
.L_x_661:
[----:B---3--:R3:W4:Y:S01]  /*1fb50*/  SHFL.IDX PT, R21, R82, 0x1, 0x181f ;  /* 0x00381f0052157f89 */ /* 0x00872200000e0000 */
[----:B------:R-:W-:Y:S03]  /*1fb60*/  BSSY B1, `(.L_x_663) ;  /* 0x0000015000017945 */ /* 0x000fe60003800000 */
[----:B-----5:R3:W0:Y:S01]  /*1fb70*/  SHFL.IDX PT, R7, R81, 0x1, 0x181f ;  /* 0x00381f0051077f89 */ /* 0x02062200000e0000 */
[----:B------:R-:W-:Y:S05]  /*1fb80*/  @P1 BRA `(.L_x_664) ;  /* 0x0000000000481947 */ /* 0x000fea0003800000 */
[----:B------:R-:W-:Y:S01]  /*1fb90*/  ULDC UR4, c[0x0][0xac8] ;  /* 0x0002b20000047ab9 */ /* 0x000fe20000000800 */
[----:B------:R-:W-:Y:S01]  /*1fba0*/  ULDC.64 UR6, c[0x0][0x208] ;  /* 0x0000820000067ab9 */ /* 0x000fe20000000a00 */
[----:B------:R-:W-:Y:S02]  /*1fbb0*/  ISETP.GE.AND P4, PT, R16, UR4, PT ;  /* 0x0000000410007c0c */ /* 0x000fe4000bf86270 */
[----:B------:R-:W-:Y:S02]  /*1fbc0*/  ISETP.GE.AND P3, PT, R214, UR4, PT ;  /* 0x00000004d6007c0c */ /* 0x000fe4000bf66270 */
[----:B------:R-:W-:Y:S02]  /*1fbd0*/  ISETP.GE.AND P2, PT, R19, UR4, PT ;  /* 0x0000000413007c0c */ /* 0x000fe4000bf46270 */
[----:B------:R-:W-:-:S07]  /*1fbe0*/  ISETP.GE.AND P1, PT, R22, UR4, PT ;  /* 0x0000000416007c0c */ /* 0x000fce000bf26270 */
[-C--:B0-----:R-:W-:Y:S02]  /*1fbf0*/  @!P4 LEA R2, P6, R16, R7.reuse, 0x1 ;  /* 0x000000071002c211 */ /* 0x081fe400078c08ff */
[----:B------:R-:W-:Y:S02]  /*1fc00*/  @!P3 LEA R4, P5, R212, R7, 0x1 ;  /* 0x00000007d404b211 */ /* 0x000fe400078a08ff */
[----:B----4-:R-:W-:Y:S02]  /*1fc10*/  @!P4 LEA.HI.X R3, R16, R21, R17, 0x1, P6 ;  /* 0x000000151003c211 */ /* 0x010fe400030f0c11 */
        /* <DEDUP_REMOVED lines=9> */
.L_x_664:
[----:B------:R-:W-:Y:S05]  /*1fcb0*/  BSYNC B1 ;  /* 0x0000000000017941 */ /* 0x000fea0003800000 */
.L_x_663:
[----:B0-----:R0:W0:Y:S01]  /*1fcc0*/  SHFL.IDX PT, R9, R82, 0x2, 0x181f ;  /* 0x00581f0052097f89 */ /* 0x00102200000e0000 */
[----:B------:R-:W-:Y:S03]  /*1fcd0*/  BSSY B1, `(.L_x_665) ;  /* 0x0000015000017945 */ /* 0x000fe60003800000 */
[----:B------:R0:W0:Y:S01]  /*1fce0*/  SHFL.IDX PT, R5, R81, 0x2, 0x181f ;  /* 0x00581f0051057f89 */ /* 0x00002200000e0000 */
        /* <DEDUP_REMOVED lines=8> */
[-C--:B------:R-:W-:Y:S02]  /*1fd70*/  @!P2 LEA R4, P5, R212, R5.reuse, 0x1 ;  /* 0x00000005d404a211 */ /* 0x080fe400078a08ff */
[C---:B------:R-:W-:Y:S02]  /*1fd80*/  @!P1 LEA R6, P4, R19.reuse, R5, 0x1 ;  /* 0x0000000513069211 */ /* 0x040fe400078808ff */
[----:B------:R-:W-:Y:S02]  /*1fd90*/  @!P3 LEA.HI.X R3, R16, R9, R17, 0x1, P6 ;  /* 0x000000091003b211 */ /* 0x000fe400030f0c11 */
[----:B------:R-:W-:Y:S02]  /*1fda0*/  @!P0 LEA R8, P6, R22, R5, 0x1 ;  /* 0x0000000516088211 */ /* 0x000fe400078c08ff */
[-C--:B------:R-:W-:Y:S01]  /*1fdb0*/  @!P2 LEA.HI.X R5, R212, R9.reuse, R215, 0x1, P5 ;  /* 0x00000009d405a211 */ /* 0x080fe200028f0cd7 */
[----:B------:R0:W-:Y:S01]  /*1fdc0*/  @!P3 ST.E.128 desc[UR6][R2.64], R12 ;  /* 0x0000000c0200b985 */ /* 0x0001e2000c101d06 */
[----:B------:R-:W-:-:S02]  /*1fdd0*/  @!P1 LEA.HI.X R7, R19, R9, R219, 0x1, P4 ;  /* 0x0000000913079211 */ /* 0x000fc400020f0cdb */
[----:B------:R-:W-:Y:S01]  /*1fde0*/  @!P0 LEA.HI.X R9, R22, R9, R218, 0x1, P6 ;  /* 0x0000000916098211 */ /* 0x000fe200030f0cda */
[----:B------:R0:W-:Y:S04]  /*1fdf0*/  @!P2 ST.E.128 desc[UR6][R4.64], R36 ;  /* 0x000000240400a985 */ /* 0x0001e8000c101d06 */
[----:B------:R0:W-:Y:S04]  /*1fe00*/  @!P1 ST.E.128 desc[UR6][R6.64], R52 ;  /* 0x0000003406009985 */ /* 0x0001e8000c101d06 */
[----:B------:R0:W-:Y:S02]  /*1fe10*/  @!P0 ST.E.128 desc[UR6][R8.64], R72 ;  /* 0x0000004808008985 */ /* 0x0001e4000c101d06 */
.L_x_666:
[----:B------:R-:W-:Y:S05]  /*1fe20*/  BSYNC B1 ;  /* 0x0000000000017941 */ /* 0x000fea0003800000 */
.L_x_665:
[----:B0-----:R-:W-:Y:S01]  /*1fe30*/  VIADD R3, R80, 0x60 ;  /* 0x0000006050037836 */ /* 0x001fe20000000000 */
[----:B------:R0:W0:Y:S04]  /*1fe40*/  SHFL.IDX PT, R9, R82, 0x3, 0x181f ;  /* 0x00781f0052097f89 */ /* 0x00002800000e0000 */
[----:B------:R-:W-:Y:S01]  /*1fe50*/  ISETP.GE.AND P0, PT, R3, R0, PT ;  /* 0x000000000300720c */ /* 0x000fe20003f06270 */
[----:B---3--:R-:W3:-:S12]  /*1fe60*/  SHFL.IDX PT, R81, R81, 0x3, 0x181f ;  /* 0x00781f0051517f89 */ /* 0x008ed800000e0000 */
[----:B------:R-:W-:Y:S05]  /*1fe70*/  @P0 BRA `(.L_x_667) ;  /* 0x0000002400dc0947 */ /* 0x000fea0003800000 */
[----:B------:R-:W-:Y:S01]  /*1fe80*/  ULDC UR4, c[0x0][0xac8] ;  /* 0x0002b20000047ab9 */ /* 0x000fe20000000800 */
[----:B------:R-:W-:Y:S01]  /*1fe90*/  ULDC.64 UR6, c[0x0][0x208] ;  /* 0x0000820000067ab9 */ /* 0x000fe20000000a00 */
[----:B------:R-:W-:Y:S02]  /*1fea0*/  ISETP.GE.AND P3, PT, R16, UR4, PT ;  /* 0x0000000410007c0c */ /* 0x000fe4000bf66270 */
[----:B------:R-:W-:Y:S02]  /*1feb0*/  ISETP.GE.AND P4, PT, R214, UR4, PT ;  /* 0x00000004d6007c0c */ /* 0x000fe4000bf86270 */
[----:B------:R-:W-:-:S09]  /*1fec0*/  ISETP.GE.AND P5, PT, R19, UR4, PT ;  /* 0x0000000413007c0c */ /* 0x000fd2000bfa6270 */
[-C--:B---3--:R-:W-:Y:S02]  /*1fed0*/  @!P3 LEA R2, P0, R16, R81.reuse, 0x1 ;  /* 0x000000511002b211 */ /* 0x088fe400078008ff */
[----:B------:R-:W-:Y:S02]  /*1fee0*/  @!P4 LEA R4, P1, R212, R81, 0x1 ;  /* 0x00000051d404c211 */ /* 0x000fe400078208ff */
[----:B0-----:R-:W-:Y:S02]  /*1fef0*/  @!P3 LEA.HI.X R3, R16, R9, R17, 0x1, P0 ;  /* 0x000000091003b211 */ /* 0x001fe400000f0c11 */
[----:B------:R-:W-:Y:S02]  /*1ff00*/  ISETP.GE.AND P0, PT, R22, UR4, PT ;  /* 0x0000000416007c0c */ /* 0x000fe4000bf06270 */
[----:B------:R-:W-:Y:S01]  /*1ff10*/  @!P5 LEA R6, P2, R19, R81, 0x1 ;  /* 0x000000511306d211 */ /* 0x000fe200078408ff */
[----:B------:R0:W-:Y:S01]  /*1ff20*/  @!P3 ST.E.128 desc[UR6][R2.64], R24 ;  /* 0x000000180200b985 */ /* 0x0001e2000c101d06 */
[----:B------:R-:W-:-:S02]  /*1ff30*/  @!P4 LEA.HI.X R5, R212, R9, R215, 0x1, P1 ;  /* 0x00000009d405c211 */ /* 0x000fc400008f0cd7 */
[----:B------:R-:W-:-:S03]  /*1ff40*/  @!P5 LEA.HI.X R7, R19, R9, R219, 0x1, P2 ;  /* 0x000000091307d211 */ /* 0x000fc600010f0cdb */
[----:B------:R0:W-:Y:S04]  /*1ff50*/  @!P4 ST.E.128 desc[UR6][R4.64], R40 ;  /* 0x000000280400c985 */ /* 0x0001e8000c101d06 */
[----:B------:R0:W-:Y:S01]  /*1ff60*/  @!P5 ST.E.128 desc[UR6][R6.64], R60 ;  /* 0x0000003c0600d985 */ /* 0x0001e2000c101d06 */
[----:B------:R-:W-:Y:S05]  /*1ff70*/  @P0 BRA `(.L_x_667) ;  /* 0x00000024009c0947 */ /* 0x000fea0003800000 */
[----:B0-----:R-:W-:Y:S01]  /*1ff80*/  LEA R2, P0, R22, R81, 0x1 ;  /* 0x0000005116027211 */ /* 0x001fe200078008ff */
[----:B------:R-:W-:-:S03]  /*1ff90*/  ULDC.64 UR4, c[0x0][0x208] ;  /* 0x0000820000047ab9 */ /* 0x000fc60000000a00 */
[----:B------:R-:W-:-:S05]  /*1ffa0*/  LEA.HI.X R3, R22, R9, R218, 0x1, P0 ;  /* 0x0000000916037211 */ /* 0x000fca00000f0cda */
[----:B------:R0:W-:Y:S01]  /*1ffb0*/  ST.E.128 desc[UR4][R2.64], R76 ;  /* 0x0000004c02007985 */ /* 0x0001e2000c101d04 */
[----:B------:R-:W-:Y:S05]  /*1ffc0*/  BRA `(.L_x_667) ;  /* 0x0000002400887947 */ /* 0x000fea0003800000 */
.L_x_660:
[----:B0-----:R-:W0:Y:S01]  /*1ffd0*/  @P1 LDC R61, c[0x0][0xbec] ;  /* 0x0002fb00ff3d1b82 */ /* 0x001e220000000800 */
[----:B------:R-:W-:Y:S01]  /*1ffe0*/  IMAD.MOV.U32 R60, RZ, RZ, R116 ;  /* 0x000000ffff3c7224 */ /* 0x000fe200078e0074 */
[----:B------:R-:W-:Y:S01]  /*1fff0*/  ULDC.64 UR4, c[0x0][0xb08] ;  /* 0x0002c20000047ab9 */ /* 0x000fe20000000a00 */
[----:B------:R1:W5:Y:S04]  /*20000*/  LDL R211, [R1+0x10c] ;  /* 0x00010c0001d37983 */ /* 0x0003680000100800 */
[----:B------:R1:W5:Y:S01]  /*20010*/  LDL R210, [R1+0x198] ;  /* 0x0001980001d27983 */ /* 0x0003620000100800 */
[----:B------:R-:W2:Y:S03]  /*20020*/  @P1 LDC R59, c[0x0][0xbf0] ;  /* 0x0002fc00ff3b1b82 */ /* 0x000ea60000000800 */
[----:B------:R1:W5:Y:S04]  /*20030*/  LDL R209, [R1+0x108] ;  /* 0x0001080001d17983 */ /* 0x0003680000100800 */
[----:B------:R1:W5:Y:S04]  /*20040*/  LDL R208, [R1+0x194] ;  /* 0x0001940001d07983 */ /* 0x0003680000100800 */
[----:B------:R1:W5:Y:S04]  /*20050*/  LDL R207, [R1+0x104] ;  /* 0x0001040001cf7983 */ /* 0x0003680000100800 */
[----:B------:R1:W5:Y:S01]  /*20060*/  LDL R206, [R1+0x190] ;  /* 0x0001900001ce7983 */ /* 0x0003620000100800 */
[----:B0-----:R-:W-:-:S03]  /*20070*/  @P1 IMAD.HI.U32 R61, R116, R61, RZ ;  /* 0x0000003d743d1227 */ /* 0x001fc600078e00ff */
[----:B------:R1:W5:Y:S04]  /*20080*/  LDL R205, [R1+0x100] ;  /* 0x0001000001cd7983 */ /* 0x0003680000100800 */
[----:B------:R1:W5:Y:S01]  /*20090*/  LDL R204, [R1+0x18c] ;  /* 0x00018c0001cc7983 */ /* 0x0003620000100800 */
[----:B--2---:R-:W-:Y:S01]  /*200a0*/  @P1 SHF.R.U32.HI R60, RZ, R59, R61 ;  /* 0x0000003bff3c1219 */ /* 0x004fe2000001163d */
[----:B------:R-:W-:Y:S02]  /*200b0*/  IMAD R61, R58, UR4, RZ ;  /* 0x000000043a3d7c24 */ /* 0x000fe4000f8e02ff */
[C---:B------:R-:W-:Y:S01]  /*200c0*/  IMAD.WIDE.U32 R58, R57.reuse, UR4, RZ ;  /* 0x00000004393a7c25 */ /* 0x040fe2000f8e00ff */
[----:B------:R1:W5:Y:S03]  /*200d0*/  LDL R203, [R1+0xfc] ;  /* 0x0000fc0001cb7983 */ /* 0x0003660000100800 */
[----:B------:R-:W-:Y:S01]  /*200e0*/  IMAD R61, R57, UR5, R61 ;  /* 0x00000005393d7c24 */ /* 0x000fe2000f8e023d */
[----:B------:R-:W-:Y:S01]  /*200f0*/  ULDC.64 UR4, c[0x0][0xb38] ;  /* 0x0002ce0000047ab9 */ /* 0x000fe20000000a00 */
[----:B------:R-:W-:Y:S01]  /*20100*/  SHF.R.S32.HI R57, RZ, 0x1f, R56 ;  /* 0x0000001fff397819 */ /* 0x000fe20000011438 */
[----:B------:R1:W5:Y:S02]  /*20110*/  LDL R202, [R1+0x188] ;  /* 0x0001880001ca7983 */ /* 0x0003640000100800 */
[----:B------:R-:W-:-:S02]  /*20120*/  IADD3 R59, R59, R61, RZ ;  /* 0x0000003d3b3b7210 */ /* 0x000fc40007ffe0ff */
[----:B------:R1:W5:Y:S01]  /*20130*/  LDL R201, [R1+0xf8] ;  /* 0x0000f80001c97983 */ /* 0x0003620000100800 */
[----:B------:R-:W-:-:S03]  /*20140*/  IMAD.WIDE.U32 R58, R223, UR4, R58 ;  /* 0x00000004df3a7c25 */ /* 0x000fc6000f8e003a */
[----:B------:R1:W5:Y:S01]  /*20150*/  LDL R200, [R1+0x184] ;  /* 0x0001840001c87983 */ /* 0x0003620000100800 */
[----:B------:R-:W-:Y:S01]  /*20160*/  IMAD R59, R223, UR5, R59 ;  /* 0x00000005df3b7c24 */ /* 0x000fe2000f8e023b */
[----:B------:R-:W-:Y:S02]  /*20170*/  ULDC.64 UR4, c[0x0][0xb40] ;  /* 0x0002d00000047ab9 */ /* 0x000fe40000000a00 */
[----:B------:R1:W5:Y:S01]  /*20180*/  LDL R223, [R1+0x19c] ;  /* 0x00019c0001df7983 */ /* 0x0003620000100800 */
[----:B------:R-:W-:Y:S02]  /*20190*/  IMAD R57, R57, UR4, RZ ;  /* 0x0000000439397c24 */ /* 0x000fe4000f8e02ff */
[C---:B------:R-:W-:Y:S01]  /*201a0*/  IMAD.WIDE.U32 R58, R56.reuse, UR4, R58 ;  /* 0x00000004383a7c25 */ /* 0x040fe2000f8e003a */
[----:B------:R1:W5:Y:S03]  /*201b0*/  LDL R199, [R1+0xf4] ;  /* 0x0000f40001c77983 */ /* 0x0003660000100800 */
[----:B------:R-:W-:Y:S01]  /*201c0*/  IMAD R57, R56, UR5, R57 ;  /* 0x0000000538397c24 */ /* 0x000fe2000f8e0239 */
[----:B------:R-:W-:Y:S01]  /*201d0*/  ULDC.64 UR4, c[0x0][0xb48] ;  /* 0x0002d20000047ab9 */ /* 0x000fe20000000a00 */
[--C-:B------:R-:W-:Y:S01]  /*201e0*/  IMAD.MOV R56, RZ, RZ, -R60.reuse ;  /* 0x000000ffff387224 */ /* 0x100fe200078e0a3c */
[----:B------:R1:W5:Y:S01]  /*201f0*/  LDL R198, [R1+0x180] ;  /* 0x0001800001c67983 */ /* 0x0003620000100800 */
[----:B------:R-:W-:Y:S01]  /*20200*/  IMAD.IADD R59, R59, 0x1, R57 ;  /* 0x000000013b3b7824 */ /* 0x000fe200078e0239 */
[----:B------:R-:W-:Y:S01]  /*20210*/  SHF.R.S32.HI R57, RZ, 0x1f, R60 ;  /* 0x0000001fff397819 */ /* 0x000fe2000001143c */
[----:B------:R-:W-:Y:S01]  /*20220*/  IMAD R56, R119, R56, R116 ;  /* 0x0000003877387224 */ /* 0x000fe200078e0274 */
[----:B------:R1:W5:Y:S01]  /*20230*/  LDL R197, [R1+0xf0] ;  /* 0x0000f00001c57983 */ /* 0x0003620000100800 */
[----:B------:R-:W-:-:S03]  /*20240*/  IMAD.WIDE.U32 R58, R120, UR4, R58 ;  /* 0x00000004783a7c25 */ /* 0x000fc6000f8e003a */
[----:B------:R1:W5:Y:S01]  /*20250*/  LDL R196, [R1+0x17c] ;  /* 0x00017c0001c47983 */ /* 0x0003620000100800 */
[----:B------:R-:W-:Y:S01]  /*20260*/  IMAD R59, R120, UR5, R59 ;  /* 0x00000005783b7c24 */ /* 0x000fe2000f8e023b */
[----:B------:R-:W-:Y:S02]  /*20270*/  ULDC.64 UR4, c[0x0][0xb30] ;  /* 0x0002cc0000047ab9 */ /* 0x000fe40000000a00 */
[----:B------:R-:W-:Y:S01]  /*20280*/  IMAD R57, R57, UR4, RZ ;  /* 0x0000000439397c24 */ /* 0x000fe2000f8e02ff */
[----:B------:R1:W5:Y:S01]  /*20290*/  LDL R195, [R1+0xec] ;  /* 0x0000ec0001c37983 */ /* 0x0003620000100800 */
[----:B------:R-:W-:-:S03]  /*202a0*/  IMAD.WIDE.U32 R58, R60, UR4, R58 ;  /* 0x000000043c3a7c25 */ /* 0x000fc6000f8e003a */
[----:B------:R1:W5:Y:S01]  /*202b0*/  LDL R194, [R1+0x178] ;  /* 0x0001780001c27983 */ /* 0x0003620000100800 */
[----:B------:R-:W-:Y:S01]  /*202c0*/  IMAD R57, R60, UR5, R57 ;  /* 0x000000053c397c24 */ /* 0x000fe2000f8e0239 */
[----:B------:R-:W-:Y:S01]  /*202d0*/  SHF.R.S32.HI R60, RZ, 0x1f, R56 ;  /* 0x0000001fff3c7819 */ /* 0x000fe20000011438 */
[----:B------:R-:W-:Y:S01]  /*202e0*/  ULDC.64 UR4, c[0x0][0xb28] ;  /* 0x0002ca0000047ab9 */ /* 0x000fe20000000a00 */
[----:B------:R1:W5:Y:S02]  /*202f0*/  LDL R193, [R1+0xe8] ;  /* 0x0000e80001c17983 */ /* 0x0003640000100800 */
[----:B------:R-:W-:Y:S01]  /*20300*/  IADD3 R59, R59, R57, RZ ;  /* 0x000000393b3b7210 */ /* 0x000fe20007ffe0ff */
[----:B------:R-:W-:Y:S01]  /*20310*/  IMAD R60, R60, UR4, RZ ;  /* 0x000000043c3c7c24 */ /* 0x000fe2000f8e02ff */
[----:B------:R1:W5:Y:S03]  /*20320*/  LDL R192, [R1+0x174] ;  /* 0x0001740001c07983 */ /* 0x0003660000100800 */
[C---:B------:R-:W-:Y:S01]  /*20330*/  IMAD R60, R56.reuse, UR5, R60 ;  /* 0x00000005383c7c24 */ /* 0x040fe2000f8e023c */
[----:B------:R1:W5:Y:S01]  /*20340*/  LDL R191, [R1+0xe4] ;  /* 0x0000e40001bf7983 */ /* 0x0003620000100800 */
[----:B------:R-:W-:Y:S01]  /*20350*/  IMAD.WIDE.U32 R58, R56, UR4, R58 ;  /* 0x00000004383a7c25 */ /* 0x000fe2000f8e003a */
[----:B------:R-:W-:-:S02]  /*20360*/  ULDC.64 UR4, c[0x0][0xb00] ;  /* 0x0002c00000047ab9 */ /* 0x000fc40000000a00 */
[----:B------:R1:W5:Y:S01]  /*20370*/  LDL R190, [R1+0x170] ;  /* 0x0001700001be7983 */ /* 0x0003620000100800 */
[----:B------:R-:W-:Y:S01]  /*20380*/  IMAD.IADD R61, R59, 0x1, R60 ;  /* 0x000000013b3d7824 */ /* 0x000fe200078e023c */
[C---:B------:R-:W-:Y:S02]  /*20390*/  LEA R60, P0, R58.reuse, UR4, 0x2 ;  /* 0x000000043a3c7c11 */ /* 0x040fe4000f8010ff */
[----:B------:R1:W5:Y:S02]  /*203a0*/  LDL R189, [R1+0xe0] ;  /* 0x0000e00001bd7983 */ /* 0x0003640000100800 */
[----:B------:R-:W-:Y:S02]  /*203b0*/  LEA.HI.X R61, R58, UR5, R61, 0x2, P0 ;  /* 0x000000053a3d7c11 */ /* 0x000fe400080f143d */
[----:B------:R-:W-:Y:S01]  /*203c0*/  ISETP.GE.AND P0, PT, R113, R0, PT ;  /* 0x000000007100720c */ /* 0x000fe20003f06270 */
[----:B------:R1:W5:Y:S04]  /*203d0*/  LDL R188, [R1+0x16c] ;  /* 0x00016c0001bc7983 */ /* 0x0003680000100800 */
        /* <DEDUP_REMOVED lines=37> */
[----:B------:R1:W5:Y:S01]  /*20630*/  LDL R113, [R1+0x90] ;  /* 0x0000900001717983 */ /* 0x0003620000100800 */
[----:B------:R-:W-:-:S05]  /*20640*/  VIADD R56, R23, 0x38820 ;  /* 0x0003882017387836 */ /* 0x000fca0000000000 */
[----:B------:R-:W-:Y:S01]  /*20650*/  PRMT R56, RZ, 0x654, R56 ;  /* 0x00000654ff387816 */ /* 0x000fe20000000038 */
[----:B------:R1:W0:Y:S01]  /*20660*/  SHFL.IDX PT, R57, R61, RZ, 0x1c1f ;  /* 0x001c1fff3d397589 */ /* 0x00022200000e0000 */
[----:B------:R-:W-:Y:S02]  /*20670*/  BSSY B1, `(.L_x_668) ;  /* 0x0000085000017945 */ /* 0x000fe40003800000 */
[----:B------:R2:W-:Y:S02]  /*20680*/  SYNCS.ARRIVE.TRANS64.RED.A1T0 RZ, [R56+URZ], RZ ;  /* 0x000000ff38ff79a7 */ /* 0x0005e4000810043f */
[----:B--2---:R1:W2:Y:S01]  /*20690*/  SHFL.IDX PT, R56, R60, RZ, 0x1c1f ;  /* 0x001c1fff3c387589 */ /* 0x0042a200000e0000 */
[----:B------:R-:W-:Y:S05]  /*206a0*/  @P0 BRA `(.L_x_669) ;  /* 0x0000000800040947 */ /* 0x000fea0003800000 */
[----:B------:R-:W-:Y:S01]  /*206b0*/  ULDC UR4, c[0x0][0xac8] ;  /* 0x0002b20000047ab9 */ /* 0x000fe20000000800 */
[----:B------:R-:W-:Y:S01]  /*206c0*/  ULDC.64 UR6, c[0x0][0x208] ;  /* 0x0000820000067ab9 */ /* 0x000fe20000000a00 */
[----:B-----5:R-:W-:Y:S02]  /*206d0*/  ISETP.GE.AND P0, PT, R113, UR4, PT ;  /* 0x0000000471007c0c */ /* 0x020fe4000bf06270 */
[----:B------:R-:W-:Y:S02]  /*206e0*/  ISETP.GE.AND P5, PT, R191, UR4, PT ;  /* 0x00000004bf007c0c */ /* 0x000fe4000bfa6270 */
[----:B------:R-:W-:Y:S02]  /*206f0*/  ISETP.GE.AND P4, PT, R189, UR4, PT ;  /* 0x00000004bd007c0c */ /* 0x000fe4000bf86270 */
[----:B------:R-:W-:-:S07]  /*20700*/  ISETP.GE.AND P3, PT, R187, UR4, PT ;  /* 0x00000004bb007c0c */ /* 0x000fce000bf66270 */
[----:B0-2---:R-:W-:-:S05]  /*20710*/  @!P0 IMAD.WIDE R58, R113, 0x4, R56 ;  /* 0x00000004713a8825 */ /* 0x005fca00078e0238 */
[----:B------:R0:W-:Y:S01]  /*20720*/  @!P0 ST.E.64 desc[UR6][R58.64], R182 ;  /* 0x000000b63a008985 */ /* 0x0001e2000c101b06 */
[----:B------:R-:W-:-:S13]  /*20730*/  ISETP.GE.AND P0, PT, R211, UR4, PT ;  /* 0x00000004d3007c0c */ /* 0x000fda000bf06270 */
[----:B0-----:R-:W-:-:S04]  /*20740*/  @!P0 LEA R58, P1, R211, R56, 0x2 ;  /* 0x00000038d33a8211 */ /* 0x001fc800078210ff */
[----:B------:R-:W-:Y:S02]  /*20750*/  @!P0 LEA.HI.X R59, R211, R57, R223, 0x2, P1 ;  /* 0x00000039d33b8211 */ /* 0x000fe400008f14df */
[----:B------:R-:W-:-:S03]  /*20760*/  ISETP.GE.AND P1, PT, R207, UR4, PT ;  /* 0x00000004cf007c0c */ /* 0x000fc6000bf26270 */
[----:B------:R0:W-:Y:S01]  /*20770*/  @!P0 ST.E.64 desc[UR6][R58.64], R180 ;  /* 0x000000b43a008985 */ /* 0x0001e2000c101b06 */
[----:B------:R-:W-:-:S13]  /*20780*/  ISETP.GE.AND P0, PT, R209, UR4, PT ;  /* 0x00000004d1007c0c */ /* 0x000fda000bf06270 */
[----:B0-----:R-:W-:-:S04]  /*20790*/  @!P0 LEA R58, P2, R209, R56, 0x2 ;  /* 0x00000038d13a8211 */ /* 0x001fc800078410ff */
[----:B------:R-:W-:-:S05]  /*207a0*/  @!P0 LEA.HI.X R59, R209, R57, R210, 0x2, P2 ;  /* 0x00000039d13b8211 */ /* 0x000fca00010f14d2 */
[----:B------:R0:W-:Y:S01]  /*207b0*/  @!P0 ST.E.64 desc[UR6][R58.64], R178 ;  /* 0x000000b23a008985 */ /* 0x0001e2000c101b06 */
[----:B------:R-:W-:Y:S02]  /*207c0*/  ISETP.GE.AND P0, PT, R205, UR4, PT ;  /* 0x00000004cd007c0c */ /* 0x000fe4000bf06270 */
        /* <DEDUP_REMOVED lines=25> */
[----:B------:R-:W-:Y:S02]  /*20960*/  @!P1 LEA.HI.X R59, R195, R57, R196, 0x2, P2 ;  /* 0x00000039c33b9211 */ /* 0x000fe400010f14c4 */
[----:B------:R-:W-:-:S03]  /*20970*/  @!P4 LEA R62, P2, R189, R56, 0x2 ;  /* 0x00000038bd3ec211 */ /* 0x000fc600078410ff */
[----:B------:R0:W-:Y:S01]  /*20980*/  @!P1 ST.E.64 desc[UR6][R58.64], R164 ;  /* 0x000000a43a009985 */ /* 0x0001e2000c101b06 */
[----:B------:R-:W-:Y:S02]  /*20990*/  @!P4 LEA.HI.X R63, R189, R57, R190, 0x2, P2 ;  /* 0x00000039bd3fc211 */ /* 0x000fe400010f14be */
[----:B------:R-:W-:Y:S02]  /*209a0*/  ISETP.GE.AND P2, PT, R149, UR4, PT ;  /* 0x0000000495007c0c */ /* 0x000fe4000bf46270 */
[----:B0-----:R-:W-:-:S04]  /*209b0*/  @!P0 LEA R58, P1, R193, R56, 0x2 ;  /* 0x00000038c13a8211 */ /* 0x001fc800078210ff */
[----:B------:R-:W-:Y:S02]  /*209c0*/  @!P0 LEA.HI.X R59, R193, R57, R194, 0x2, P1 ;  /* 0x00000039c13b8211 */ /* 0x000fe400008f14c2 */
[----:B------:R-:W-:-:S03]  /*209d0*/  ISETP.GE.AND P1, PT, R151, UR4, PT ;  /* 0x0000000497007c0c */ /* 0x000fc6000bf26270 */
[----:B------:R0:W-:Y:S01]  /*209e0*/  @!P0 ST.E.64 desc[UR6][R58.64], R162 ;  /* 0x000000a23a008985 */ /* 0x0001e2000c101b06 */
[----:B------:R-:W-:Y:S02]  /*209f0*/  ISETP.GE.AND P0, PT, R185, UR4, PT ;  /* 0x00000004b9007c0c */ /* 0x000fe4000bf06270 */
[----:B0-----:R-:W-:-:S04]  /*20a00*/  @!P5 LEA R58, P6, R191, R56, 0x2 ;  /* 0x00000038bf3ad211 */ /* 0x001fc800078c10ff */
[----:B------:R-:W-:Y:S02]  /*20a10*/  @!P5 LEA.HI.X R59, R191, R57, R192, 0x2, P6 ;  /* 0x00000039bf3bd211 */ /* 0x000fe400030f14c0 */
[----:B------:R-:W-:-:S03]  /*20a20*/  @!P3 LEA R114, P6, R187, R56, 0x2 ;  /* 0x00000038bb72b211 */ /* 0x000fc600078c10ff */
[----:B------:R0:W-:Y:S01]  /*20a30*/  @!P5 ST.E.64 desc[UR6][R58.64], R160 ;  /* 0x000000a03a00d985 */ /* 0x0001e2000c101b06 */
[----:B------:R-:W-:-:S03]  /*20a40*/  @!P3 LEA.HI.X R115, R187, R57, R188, 0x2, P6 ;  /* 0x00000039bb73b211 */ /* 0x000fc600030f14bc */
[----:B------:R2:W-:Y:S04]  /*20a50*/  @!P4 ST.E.64 desc[UR6][R62.64], R158 ;  /* 0x0000009e3e00c985 */ /* 0x0005e8000c101b06 */
[----:B------:R3:W-:Y:S01]  /*20a60*/  @!P3 ST.E.64 desc[UR6][R114.64], R156 ;  /* 0x0000009c7200b985 */ /* 0x0007e2000c101b06 */
[----:B------:R-:W-:Y:S02]  /*20a70*/  ISETP.GE.AND P3, PT, R147, UR4, PT ;  /* 0x0000000493007c0c */ /* 0x000fe4000bf66270 */
[----:B0-----:R-:W-:-:S04]  /*20a80*/  @!P0 LEA R58, P4, R185, R56, 0x2 ;  /* 0x00000038b93a8211 */ /* 0x001fc800078810ff */
[-C--:B------:R-:W-:Y:S02]  /*20a90*/  @!P0 LEA.HI.X R59, R185, R57.reuse, R186, 0x2, P4 ;  /* 0x00000039b93b8211 */ /* 0x080fe400020f14ba */
[----:B------:R-:W-:Y:S02]  /*20aa0*/  ISETP.GE.AND P4, PT, R145, UR4, PT ;  /* 0x0000000491007c0c */ /* 0x000fe4000bf86270 */
[-C--:B--2---:R-:W-:Y:S01]  /*20ab0*/  @!P1 LEA R62, P5, R151, R56.reuse, 0x2 ;  /* 0x00000038973e9211 */ /* 0x084fe200078a10ff */
[----:B------:R0:W-:Y:S01]  /*20ac0*/  @!P0 ST.E.64 desc[UR6][R58.64], R154 ;  /* 0x0000009a3a008985 */ /* 0x0001e2000c101b06 */
[----:B---3--:R-:W-:Y:S02]  /*20ad0*/  @!P2 LEA R114, P6, R149, R56, 0x2 ;  /* 0x000000389572a211 */ /* 0x008fe400078c10ff */
[----:B------:R-:W-:Y:S02]  /*20ae0*/  @!P1 LEA.HI.X R63, R151, R57, R184, 0x2, P5 ;  /* 0x00000039973f9211 */ /* 0x000fe400028f14b8 */
[----:B------:R-:W-:-:S02]  /*20af0*/  ISETP.GE.AND P5, PT, R143, UR4, PT ;  /* 0x000000048f007c0c */ /* 0x000fc4000bfa6270 */
[----:B------:R-:W-:Y:S01]  /*20b00*/  @!P2 LEA.HI.X R115, R149, R57, R150, 0x2, P6 ;  /* 0x000000399573a211 */ /* 0x000fe200030f1496 */
[----:B------:R-:W-:Y:S01]  /*20b10*/  @!P1 ST.E.64 desc[UR6][R62.64], R152 ;  /* 0x000000983e009985 */ /* 0x000fe2000c101b06 */
[----:B------:R-:W-:-:S03]  /*20b20*/  ISETP.GE.AND P1, PT, R139, UR4, PT ;  /* 0x000000048b007c0c */ /* 0x000fc6000bf26270 */
[----:B------:R2:W-:Y:S01]  /*20b30*/  @!P2 ST.E.64 desc[UR6][R114.64], R2 ;  /* 0x000000027200a985 */ /* 0x0005e2000c101b06 */
[----:B------:R-:W-:Y:S02]  /*20b40*/  ISETP.GE.AND P2, PT, R141, UR4, PT ;  /* 0x000000048d007c0c */ /* 0x000fe4000bf46270 */
[----:B0-----:R-:W-:-:S04]  /*20b50*/  @!P4 LEA R58, P0, R145, R56, 0x2 ;  /* 0x00000038913ac211 */ /* 0x001fc800078010ff */
[----:B------:R-:W-:Y:S02]  /*20b60*/  @!P4 LEA.HI.X R59, R145, R57, R146, 0x2, P0 ;  /* 0x00000039913bc211 */ /* 0x000fe400000f1492 */
[----:B------:R-:W-:Y:S02]  /*20b70*/  ISETP.GE.AND P0, PT, R137, UR4, PT ;  /* 0x0000000489007c0c */ /* 0x000fe4000bf06270 */
[----:B--2---:R-:W-:-:S04]  /*20b80*/  @!P3 LEA R2, P6, R147, R56, 0x2 ;  /* 0x000000389302b211 */ /* 0x004fc800078c10ff */
[----:B------:R-:W-:Y:S02]  /*20b90*/  @!P3 LEA.HI.X R3, R147, R57, R148, 0x2, P6 ;  /* 0x000000399303b211 */ /* 0x000fe400030f1494 */
[----:B------:R-:W-:-:S03]  /*20ba0*/  @!P5 LEA R62, P6, R143, R56, 0x2 ;  /* 0x000000388f3ed211 */ /* 0x000fc600078c10ff */
[----:B------:R0:W-:Y:S01]  /*20bb0*/  @!P3 ST.E.64 desc[UR6][R2.64], R4 ;  /* 0x000000040200b985 */ /* 0x0001e2000c101b06 */
[----:B------:R-:W-:-:S03]  /*20bc0*/  @!P5 LEA.HI.X R63, R143, R57, R144, 0x2, P6 ;  /* 0x000000398f3fd211 */ /* 0x000fc600030f1490 */
[----:B------:R2:W-:Y:S01]  /*20bd0*/  @!P4 ST.E.64 desc[UR6][R58.64], R6 ;  /* 0x000000063a00c985 */ /* 0x0005e2000c101b06 */
[----:B------:R-:W-:-:S03]  /*20be0*/  ISETP.GE.AND P4, PT, R133, UR4, PT ;  /* 0x0000000485007c0c */ /* 0x000fc6000bf86270 */
[----:B------:R-:W-:Y:S01]  /*20bf0*/  @!P5 ST.E.64 desc[UR6][R62.64], R8 ;  /* 0x000000083e00d985 */ /* 0x000fe2000c101b06 */
[----:B------:R-:W-:Y:S02]  /*20c00*/  ISETP.GE.AND P5, PT, R135, UR4, PT ;  /* 0x0000000487007c0c */ /* 0x000fe4000bfa6270 */
[-C--:B0-----:R-:W-:Y:S02]  /*20c10*/  @!P2 LEA R2, P6, R141, R56.reuse, 0x2 ;  /* 0x000000388d02a211 */ /* 0x081fe400078c10ff */
[-C--:B------:R-:W-:Y:S02]  /*20c20*/  @!P1 LEA R4, P3, R139, R56.reuse, 0x2 ;  /* 0x000000388b049211 */ /* 0x080fe400078610ff */
[-C--:B------:R-:W-:Y:S02]  /*20c30*/  @!P2 LEA.HI.X R3, R141, R57.reuse, R142, 0x2, P6 ;  /* 0x000000398d03a211 */ /* 0x080fe400030f148e */
[----:B--2---:R-:W-:Y:S02]  /*20c40*/  @!P0 LEA R6, P6, R137, R56, 0x2 ;  /* 0x0000003889068211 */ /* 0x004fe400078c10ff */
[----:B------:R-:W-:Y:S01]  /*20c50*/  @!P1 LEA.HI.X R5, R139, R57, R140, 0x2, P3 ;  /* 0x000000398b059211 */ /* 0x000fe200018f148c */
[----:B------:R0:W-:Y:S01]  /*20c60*/  @!P2 ST.E.64 desc[UR6][R2.64], R10 ;  /* 0x0000000a0200a985 */ /* 0x0001e2000c101b06 */
[----:B------:R-:W-:-:S02]  /*20c70*/  ISETP.GE.AND P3, PT, R128, UR4, PT ;  /* 0x0000000480007c0c */ /* 0x000fc4000bf66270 */
[----:B------:R-:W-:Y:S01]  /*20c80*/  @!P0 LEA.HI.X R7, R137, R57, R138, 0x2, P6 ;  /* 0x0000003989078211 */ /* 0x000fe200030f148a */
[----:B------:R2:W-:Y:S04]  /*20c90*/  @!P1 ST.E.64 desc[UR6][R4.64], R12 ;  /* 0x0000000c04009985 */ /* 0x0005e8000c101b06 */
[----:B------:R3:W-:Y:S01]  /*20ca0*/  @!P0 ST.E.64 desc[UR6][R6.64], R14 ;  /* 0x0000000e06008985 */ /* 0x0007e2000c101b06 */
[----:B------:R-:W-:Y:S02]  /*20cb0*/  ISETP.GE.AND P0, PT, R126, UR4, PT ;  /* 0x000000047e007c0c */ /* 0x000fe4000bf06270 */
[-C--:B0-----:R-:W-:Y:S02]  /*20cc0*/  @!P5 LEA R2, P1, R135, R56.reuse, 0x2 ;  /* 0x000000388702d211 */ /* 0x081fe400078210ff */
[----:B--2---:R-:W-:-:S02]  /*20cd0*/  @!P4 LEA R4, P2, R133, R56, 0x2 ;  /* 0x000000388504c211 */ /* 0x004fc400078410ff */
[-C--:B------:R-:W-:Y:S02]  /*20ce0*/  @!P5 LEA.HI.X R3, R135, R57.reuse, R136, 0x2, P1 ;  /* 0x000000398703d211 */ /* 0x080fe400008f1488 */
[----:B---3--:R-:W-:Y:S02]  /*20cf0*/  @!P3 LEA R6, P6, R128, R56, 0x2 ;  /* 0x000000388006b211 */ /* 0x008fe400078c10ff */
[----:B------:R-:W-:Y:S01]  /*20d00*/  ISETP.GE.AND P1, PT, R124, UR4, PT ;  /* 0x000000047c007c0c */ /* 0x000fe2000bf26270 */
[----:B------:R0:W-:Y:S01]  /*20d10*/  @!P5 ST.E.64 desc[UR6][R2.64], R20 ;  /* 0x000000140200d985 */ /* 0x0001e2000c101b06 */
[-C--:B------:R-:W-:Y:S02]  /*20d20*/  @!P4 LEA.HI.X R5, R133, R57.reuse, R134, 0x2, P2 ;  /* 0x000000398505c211 */ /* 0x080fe400010f1486 */
[----:B------:R-:W-:Y:S02]  /*20d30*/  @!P3 LEA.HI.X R7, R128, R57, R132, 0x2, P6 ;  /* 0x000000398007b211 */ /* 0x000fe400030f1484 */
[----:B------:R-:W-:Y:S01]  /*20d40*/  ISETP.GE.AND P2, PT, R118, UR4, PT ;  /* 0x0000000476007c0c */ /* 0x000fe2000bf46270 */
[----:B------:R2:W-:Y:S01]  /*20d50*/  @!P4 ST.E.64 desc[UR6][R4.64], R24 ;  /* 0x000000180400c985 */ /* 0x0005e2000c101b06 */
[----:B------:R-:W-:-:S03]  /*20d60*/  ISETP.GE.AND P4, PT, R122, UR4, PT ;  /* 0x000000047a007c0c */ /* 0x000fc6000bf86270 */
[----:B------:R3:W-:Y:S01]  /*20d70*/  @!P3 ST.E.64 desc[UR6][R6.64], R28 ;  /* 0x0000001c0600b985 */ /* 0x0007e2000c101b06 */
[----:B------:R-:W-:Y:S02]  /*20d80*/  ISETP.GE.AND P3, PT, R120, UR4, PT ;  /* 0x0000000478007c0c */ /* 0x000fe4000bf66270 */
[----:B0-----:R-:W-:-:S04]  /*20d90*/  @!P0 LEA R2, P5, R126, R56, 0x2 ;  /* 0x000000387e028211 */ /* 0x001fc800078a10ff */
[-C--:B------:R-:W-:Y:S02]  /*20da0*/  @!P0 LEA.HI.X R3, R126, R57.reuse, R127, 0x2, P5 ;  /* 0x000000397e038211 */ /* 0x080fe400028f147f */
[----:B------:R-:W-:Y:S02]  /*20db0*/  ISETP.GE.AND P5, PT, R116, UR4, PT ;  /* 0x0000000474007c0c */ /* 0x000fe4000bfa6270 */
[CC--:B--2---:R-:W-:Y:S01]  /*20dc0*/  @!P1 LEA R4, P6, R124.reuse, R56.reuse, 0x2 ;  /* 0x000000387c049211 */ /* 0x0c4fe200078c10ff */
[----:B------:R0:W-:Y:S03]  /*20dd0*/  @!P0 ST.E.64 desc[UR6][R2.64], R32 ;  /* 0x0000002002008985 */ /* 0x0001e6000c101b06 */
[----:B------:R-:W-:Y:S02]  /*20de0*/  @!P1 LEA.HI.X R5, R124, R57, R125, 0x2, P6 ;  /* 0x000000397c059211 */ /* 0x000fe400030f147d */
[----:B---3--:R-:W-:-:S03]  /*20df0*/  @!P3 LEA R6, P6, R120, R56, 0x2 ;  /* 0x000000387806b211 */ /* 0x008fc600078c10ff */
[----:B------:R2:W-:Y:S01]  /*20e00*/  @!P1 ST.E.64 desc[UR6][R4.64], R36 ;  /* 0x0000002404009985 */ /* 0x0005e2000c101b06 */
[----:B------:R-:W-:Y:S02]  /*20e10*/  @!P3 LEA.HI.X R7, R120, R57, R121, 0x2, P6 ;  /* 0x000000397807b211 */ /* 0x000fe400030f1479 */
[----:B0-----:R-:W-:-:S04]  /*20e20*/  @!P4 LEA R2, P0, R122, R56, 0x2 ;  /* 0x000000387a02c211 */ /* 0x001fc800078010ff */
[-C--:B------:R-:W-:Y:S02]  /*20e30*/  @!P4 LEA.HI.X R3, R122, R57.reuse, R123, 0x2, P0 ;  /* 0x000000397a03c211 */ /* 0x080fe400000f147b */
[-C--:B------:R-:W-:Y:S02]  /*20e40*/  @!P5 LEA R8, P0, R116, R56.reuse, 0x2 ;  /* 0x000000387408d211 */ /* 0x080fe400078010ff */
[----:B--2---:R-:W-:Y:S01]  /*20e50*/  @!P2 LEA R4, P1, R118, R56, 0x2 ;  /* 0x000000387604a211 */ /* 0x004fe200078210ff */
[----:B------:R3:W-:Y:S01]  /*20e60*/  @!P4 ST.E.64 desc[UR6][R2.64], R40 ;  /* 0x000000280200c985 */ /* 0x0007e2000c101b06 */
[-C--:B------:R-:W-:Y:S02]  /*20e70*/  @!P5 LEA.HI.X R9, R116, R57.reuse, R117, 0x2, P0 ;  /* 0x000000397409d211 */ /* 0x080fe400000f1475 */
[----:B------:R-:W-:Y:S01]  /*20e80*/  @!P2 LEA.HI.X R5, R118, R57, R119, 0x2, P1 ;  /* 0x000000397605a211 */ /* 0x000fe200008f1477 */
[----:B------:R3:W-:Y:S04]  /*20e90*/  @!P3 ST.E.64 desc[UR6][R6.64], R44 ;  /* 0x0000002c0600b985 */ /* 0x0007e8000c101b06 */
[----:B------:R3:W-:Y:S04]  /*20ea0*/  @!P2 ST.E.64 desc[UR6][R4.64], R48 ;  /* 0x000000300400a985 */ /* 0x0007e8000c101b06 */
[----:B------:R3:W-:Y:S02]  /*20eb0*/  @!P5 ST.E.64 desc[UR6][R8.64], R52 ;  /* 0x000000340800d985 */ /* 0x0007e4000c101b06 */
.L_x_669:
[----:B------:R-:W-:Y:S05]  /*20ec0*/  BSYNC B1 ;  /* 0x0000000000017941 */ /* 0x000fea0003800000 */
.L_x_668:
[----:B------:R-:W-:Y:S01]  /*20ed0*/  ISETP.GE.AND P0, PT, R112, R0, PT ;  /* 0x000000007000720c */ /* 0x000fe20003f06270 */
[----:B---3--:R3:W4:Y:S04]  /*20ee0*/  SHFL.IDX PT, R3, R61, 0x1, 0x1c1f ;  /* 0x003c1f003d037f89 */ /* 0x00872800000e0000 */
[----:B------:R3:W0:Y:S08]  /*20ef0*/  SHFL.IDX PT, R2, R60, 0x1, 0x1c1f ;  /* 0x003c1f003c027f89 */ /* 0x00063000000e0000 */
[----:B---3--:R-:W-:Y:S05]  /*20f00*/  @P0 BRA `(.L_x_667) ;  /* 0x0000001400b80947 */ /* 0x008fea0003800000 */
[----:B------:R-:W-:Y:S01]  /*20f10*/  ULDC UR4, c[0x0][0xac8] ;  /* 0x0002b20000047ab9 */ /* 0x000fe20000000800 */
[----:B------:R-:W-:Y:S01]  /*20f20*/  ULDC.64 UR6, c[0x0][0x208] ;  /* 0x0000820000067ab9 */ /* 0x000fe20000000a00 */
[----:B-----5:R-:W-:Y:S02]  /*20f30*/  ISETP.GE.AND P3, PT, R113, UR4, PT ;  /* 0x0000000471007c0c */ /* 0x020fe4000bf66270 */
[----:B------:R-:W-:Y:S02]  /*20f40*/  ISETP.GE.AND P2, PT, R211, UR4, PT ;  /* 0x00000004d3007c0c */ /* 0x000fe4000bf46270 */
[----:B------:R-:W-:Y:S02]  /*20f50*/  ISETP.GE.AND P1, PT, R209, UR4, PT ;  /* 0x00000004d1007c0c */ /* 0x000fe4000bf26270 */
[----:B------:R-:W-:Y:S02]  /*20f60*/  ISETP.GE.AND P0, PT, R207, UR4, PT ;  /* 0x00000004cf007c0c */ /* 0x000fe4000bf06270 */
[----:B------:R-:W-:-:S05]  /*20f70*/  ISETP.GE.AND P4, PT, R203, UR4, PT ;  /* 0x00000004cb007c0c */ /* 0x000fca000bf86270 */
[----:B0---4-:R-:W-:-:S04]  /*20f80*/  @!P3 IMAD.WIDE R4, R113, 0x4, R2 ;  /* 0x000000047104b825 */ /* 0x011fc800078e0202 */
[-C--:B------:R-:W-:Y:S01]  /*20f90*/  @!P1 LEA R6, P5, R209, R2.reuse, 0x2 ;  /* 0x00000002d1069211 */ /* 0x080fe200078a10ff */
[----:B------:R0:W-:Y:S01]  /*20fa0*/  @!P3 ST.E.64 desc[UR6][R4.64], R26 ;  /* 0x0000001a0400b985 */ /* 0x0001e2000c101b06 */
[----:B------:R-:W-:Y:S02]  /*20fb0*/  ISETP.GE.AND P3, PT, R205, UR4, PT ;  /* 0x00000004cd007c0c */ /* 0x000fe4000bf66270 */
[----:B------:R-:W-:Y:S02]  /*20fc0*/  @!P1 LEA.HI.X R7, R209, R3, R210, 0x2, P5 ;  /* 0x00000003d1079211 */ /* 0x000fe400028f14d2 */
        /* <DEDUP_REMOVED lines=9> */
[-C--:B0-----:R-:W-:Y:S02]  /*21060*/  @!P3 LEA R4, P1, R205, R2.reuse, 0x2 ;  /* 0x00000002cd04b211 */ /* 0x081fe400078210ff */
[----:B---3--:R-:W-:Y:S02]  /*21070*/  @!P4 LEA R6, P2, R203, R2, 0x2 ;  /* 0x00000002cb06c211 */ /* 0x008fe400078410ff */
[----:B------:R-:W-:-:S02]  /*21080*/  @!P3 LEA.HI.X R5, R205, R3, R206, 0x2, P1 ;  /* 0x00000003cd05b211 */ /* 0x000fc400008f14ce */
[----:B------:R-:W-:Y:S02]  /*21090*/  ISETP.GE.AND P1, PT, R197, UR4, PT ;  /* 0x00000004c5007c0c */ /* 0x000fe4000bf26270 */
[-C--:B------:R-:W-:Y:S01]  /*210a0*/  @!P4 LEA.HI.X R7, R203, R3.reuse, R204, 0x2, P2 ;  /* 0x00000003cb07c211 */ /* 0x080fe200010f14cc */
[----:B------:R0:W-:Y:S01]  /*210b0*/  @!P3 ST.E.64 desc[UR6][R4.64], R42 ;  /* 0x0000002a0400b985 */ /* 0x0001e2000c101b06 */
[----:B------:R-:W-:Y:S02]  /*210c0*/  ISETP.GE.AND P2, PT, R195, UR4, PT ;  /* 0x00000004c3007c0c */ /* 0x000fe4000bf46270 */
[----:B----4-:R-:W-:Y:S01]  /*210d0*/  @!P5 LEA R8, P6, R201, R2, 0x2 ;  /* 0x00000002c908d211 */ /* 0x010fe200078c10ff */
[----:B------:R3:W-:Y:S01]  /*210e0*/  @!P4 ST.E.64 desc[UR6][R6.64], R46 ;  /* 0x0000002e0600c985 */ /* 0x0007e2000c101b06 */
[----:B------:R-:W-:Y:S02]  /*210f0*/  ISETP.GE.AND P3, PT, R193, UR4, PT ;  /* 0x00000004c1007c0c */ /* 0x000fe4000bf66270 */
[----:B------:R-:W-:-:S02]  /*21100*/  @!P5 LEA.HI.X R9, R201, R3, R202, 0x2, P6 ;  /* 0x00000003c909d211 */ /* 0x000fc400030f14ca */
[----:B------:R-:W-:-:S03]  /*21110*/  ISETP.GE.AND P4, PT, R191, UR4, PT ;  /* 0x00000004bf007c0c */ /* 0x000fc6000bf86270 */
[----:B------:R4:W-:Y:S01]  /*21120*/  @!P5 ST.E.64 desc[UR6][R8.64], R50 ;  /* 0x000000320800d985 */ /* 0x0009e2000c101b06 */
[-C--:B0-----:R-:W-:Y:S02]  /*21130*/  @!P0 LEA R4, P6, R199, R2.reuse, 0x2 ;  /* 0x00000002c7048211 */ /* 0x081fe400078c10ff */
[-C--:B---3--:R-:W-:Y:S02]  /*21140*/  @!P1 LEA R6, P5, R197, R2.reuse, 0x2 ;  /* 0x00000002c5069211 */ /* 0x088fe400078a10ff */
[-C--:B------:R-:W-:Y:S02]  /*21150*/  @!P0 LEA.HI.X R5, R199, R3.reuse, R200, 0x2, P6 ;  /* 0x00000003c7058211 */ /* 0x080fe400030f14c8 */
[----:B------:R-:W-:Y:S02]  /*21160*/  @!P1 LEA.HI.X R7, R197, R3, R198, 0x2, P5 ;  /* 0x00000003c5079211 */ /* 0x000fe400028f14c6 */
[----:B------:R-:W-:Y:S01]  /*21170*/  ISETP.GE.AND P5, PT, R189, UR4, PT ;  /* 0x00000004bd007c0c */ /* 0x000fe2000bfa6270 */
[----:B------:R0:W-:Y:S01]  /*21180*/  @!P0 ST.E.64 desc[UR6][R4.64], R54 ;  /* 0x0000003604008985 */ /* 0x0001e2000c101b06 */
[----:B----4-:R-:W-:-:S02]  /*21190*/  @!P2 LEA R8, P6, R195, R2, 0x2 ;  /* 0x00000002c308a211 */ /* 0x010fc400078c10ff */
[----:B------:R-:W-:Y:S01]  /*211a0*/  ISETP.GE.AND P0, PT, R187, UR4, PT ;  /* 0x00000004bb007c0c */ /* 0x000fe2000bf06270 */
[----:B------:R3:W-:Y:S01]  /*211b0*/  @!P1 ST.E.64 desc[UR6][R6.64], R64 ;  /* 0x0000004006009985 */ /* 0x0007e2000c101b06 */
[----:B------:R-:W-:Y:S02]  /*211c0*/  @!P2 LEA.HI.X R9, R195, R3, R196, 0x2, P6 ;  /* 0x00000003c309a211 */ /* 0x000fe400030f14c4 */
        /* <DEDUP_REMOVED lines=8> */
[----:B----4-:R-:W-:-:S03]  /*21250*/  @!P5 LEA R8, P6, R189, R2, 0x2 ;  /* 0x00000002bd08d211 */ /* 0x010fc600078c10ff */
[----:B------:R3:W-:Y:S01]  /*21260*/  @!P4 ST.E.64 desc[UR6][R6.64], R70 ;  /* 0x000000460600c985 */ /* 0x0007e2000c101b06 */
[----:B------:R-:W-:-:S05]  /*21270*/  @!P5 LEA.HI.X R9, R189, R3, R190, 0x2, P6 ;  /* 0x00000003bd09d211 */ /* 0x000fca00030f14be */
[----:B------:R4:W-:Y:S01]  /*21280*/  @!P5 ST.E.64 desc[UR6][R8.64], R74 ;  /* 0x0000004a0800d985 */ /* 0x0009e2000c101b06 */
[----:B------:R-:W-:Y:S02]  /*21290*/  ISETP.GE.AND P5, PT, R149, UR4, PT ;  /* 0x0000000495007c0c */ /* 0x000fe4000bfa6270 */
[----:B0-----:R-:W-:-:S04]  /*212a0*/  @!P0 LEA R4, P4, R187, R2, 0x2 ;  /* 0x00000002bb048211 */ /* 0x001fc800078810ff */
[-C--:B------:R-:W-:Y:S02]  /*212b0*/  @!P0 LEA.HI.X R5, R187, R3.reuse, R188, 0x2, P4 ;  /* 0x00000003bb058211 */ /* 0x080fe400020f14bc */
[----:B------:R-:W-:Y:S02]  /*212c0*/  ISETP.GE.AND P4, PT, R147, UR4, PT ;  /* 0x0000000493007c0c */ /* 0x000fe4000bf86270 */
[-C--:B---3--:R-:W-:Y:S01]  /*212d0*/  @!P1 LEA R6, P3, R185, R2.reuse, 0x2 ;  /* 0x00000002b9069211 */ /* 0x088fe200078610ff */
[----:B------:R0:W-:Y:S01]  /*212e0*/  @!P0 ST.E.64 desc[UR6][R4.64], R72 ;  /* 0x0000004804008985 */ /* 0x0001e2000c101b06 */
[----:B----4-:R-:W-:Y:S02]  /*212f0*/  @!P2 LEA R8, P6, R151, R2, 0x2 ;  /* 0x000000029708a211 */ /* 0x010fe400078c10ff */
[----:B------:R-:W-:Y:S02]  /*21300*/  @!P1 LEA.HI.X R7, R185, R3, R186, 0x2, P3 ;  /* 0x00000003b9079211 */ /* 0x000fe400018f14ba */
[----:B------:R-:W-:-:S02]  /*21310*/  ISETP.GE.AND P3, PT, R145, UR4, PT ;  /* 0x0000000491007c0c */ /* 0x000fc4000bf66270 */
[----:B------:R-:W-:Y:S01]  /*21320*/  @!P2 LEA.HI.X R9, R151, R3, R184, 0x2, P6 ;  /* 0x000000039709a211 */ /* 0x000fe200030f14b8 */
[----:B------:R3:W-:Y:S01]  /*21330*/  @!P1 ST.E.64 desc[UR6][R6.64], R76 ;  /* 0x0000004c06009985 */ /* 0x0007e2000c101b06 */
[----:B------:R-:W-:-:S03]  /*21340*/  ISETP.GE.AND P1, PT, R141, UR4, PT ;  /* 0x000000048d007c0c */ /* 0x000fc6000bf26270 */
[----:B------:R4:W-:Y:S01]  /*21350*/  @!P2 ST.E.64 desc[UR6][R8.64], R78 ;  /* 0x0000004e0800a985 */ /* 0x0009e2000c101b06 */
[----:B------:R-:W-:Y:S02]  /*21360*/  ISETP.GE.AND P2, PT, R143, UR4, PT ;  /* 0x000000048f007c0c */ /* 0x000fe4000bf46270 */
[----:B0-----:R-:W-:-:S04]  /*21370*/  @!P5 LEA R4, P6, R149, R2, 0x2 ;  /* 0x000000029504d211 */ /* 0x001fc800078c10ff */
[----:B------:R-:W-:Y:S02]  /*21380*/  @!P5 LEA.HI.X R5, R149, R3, R150, 0x2, P6 ;  /* 0x000000039505d211 */ /* 0x000fe400030f1496 */
[----:B---3--:R-:W-:-:S03]  /*21390*/  @!P4 LEA R6, P0, R147, R2, 0x2 ;  /* 0x000000029306c211 */ /* 0x008fc600078010ff */
[----:B------:R0:W-:Y:S01]  /*213a0*/  @!P5 ST.E.64 desc[UR6][R4.64], R80 ;  /* 0x000000500400d985 */ /* 0x0001e2000c101b06 */
[----:B------:R-:W-:Y:S02]  /*213b0*/  ISETP.GE.AND P5, PT, R137, UR4, PT ;  /* 0x0000000489007c0c */ /* 0x000fe4000bfa6270 */
[-C--:B------:R-:W-:Y:S02]  /*213c0*/  @!P4 LEA.HI.X R7, R147, R3.reuse, R148, 0x2, P0 ;  /* 0x000000039307c211 */ /* 0x080fe400000f1494 */
[----:B------:R-:W-:Y:S02]  /*213d0*/  ISETP.GE.AND P0, PT, R139, UR4, PT ;  /* 0x000000048b007c0c */ /* 0x000fe4000bf06270 */
[----:B----4-:R-:W-:Y:S01]  /*213e0*/  @!P3 LEA R8, P6, R145, R2, 0x2 ;  /* 0x000000029108b211 */ /* 0x010fe200078c10ff */
[----:B------:R3:W-:Y:S01]  /*213f0*/  @!P4 ST.E.64 desc[UR6][R6.64], R82 ;  /* 0x000000520600c985 */ /* 0x0007e2000c101b06 */
[----:B------:R-:W-:Y:S02]  /*21400*/  ISETP.GE.AND P4, PT, R135, UR4, PT ;  /* 0x0000000487007c0c */ /* 0x000fe4000bf86270 */
[----:B------:R-:W-:-:S02]  /*21410*/  @!P3 LEA.HI.X R9, R145, R3, R146, 0x2, P6 ;  /* 0x000000039109b211 */ /* 0x000fc400030f1492 */
[----:B0-----:R-:W-:-:S03]  /*21420*/  @!P2 LEA R4, P6, R143, R2, 0x2 ;  /* 0x000000028f04a211 */ /* 0x001fc600078c10ff */
[----:B------:R0:W-:Y:S01]  /*21430*/  @!P3 ST.E.64 desc[UR6][R8.64], R84 ;  /* 0x000000540800b985 */ /* 0x0001e2000c101b06 */
[----:B------:R-:W-:Y:S02]  /*21440*/  @!P2 LEA.HI.X R5, R143, R3, R144, 0x2, P6 ;  /* 0x000000038f05a211 */ /* 0x000fe400030f1490 */
[----:B---3--:R-:W-:-:S03]  /*21450*/  @!P1 LEA R6, P3, R141, R2, 0x2 ;  /* 0x000000028d069211 */ /* 0x008fc600078610ff */
[----:B------:R3:W-:Y:S01]  /*21460*/  @!P2 ST.E.64 desc[UR6][R4.64], R86 ;  /* 0x000000560400a985 */ /* 0x0007e2000c101b06 */
[-C--:B------:R-:W-:Y:S02]  /*21470*/  @!P1 LEA.HI.X R7, R141, R3.reuse, R142, 0x2, P3 ;  /* 0x000000038d079211 */ /* 0x080fe400018f148e */
[----:B------:R-:W-:Y:S02]  /*21480*/  ISETP.GE.AND P3, PT, R133, UR4, PT ;  /* 0x0000000485007c0c */ /* 0x000fe4000bf66270 */
[CC--:B0-----:R-:W-:Y:S01]  /*21490*/  @!P0 LEA R8, P6, R139.reuse, R2.reuse, 0x2 ;  /* 0x000000028b088211 */ /* 0x0c1fe200078c10ff */
[----:B------:R0:W-:Y:S03]  /*214a0*/  @!P1 ST.E.64 desc[UR6][R6.64], R88 ;  /* 0x0000005806009985 */ /* 0x0001e6000c101b06 */
[----:B------:R-:W-:Y:S02]  /*214b0*/  @!P0 LEA.HI.X R9, R139, R3, R140, 0x2, P6 ;  /* 0x000000038b098211 */ /* 0x000fe400030f148c */
[----:B---3--:R-:W-:-:S03]  /*214c0*/  @!P5 LEA R4, P1, R137, R2, 0x2 ;  /* 0x000000028904d211 */ /* 0x008fc600078210ff */
[----:B------:R3:W-:Y:S01]  /*214d0*/  @!P0 ST.E.64 desc[UR6][R8.64], R90 ;  /* 0x0000005a08008985 */ /* 0x0007e2000c101b06 */
[----:B------:R-:W-:Y:S02]  /*214e0*/  ISETP.GE.AND P0, PT, R128, UR4, PT ;  /* 0x0000000480007c0c */ /* 0x000fe4000bf06270 */
[-C--:B------:R-:W-:Y:S02]  /*214f0*/  @!P5 LEA.HI.X R5, R137, R3.reuse, R138, 0x2, P1 ;  /* 0x000000038905d211 */ /* 0x080fe400008f148a */
[----:B------:R-:W-:Y:S02]  /*21500*/  ISETP.GE.AND P1, PT, R126, UR4, PT ;  /* 0x000000047e007c0c */ /* 0x000fe4000bf26270 */
[C---:B0-----:R-:W-:Y:S01]  /*21510*/  @!P4 LEA R6, P2, R135.reuse, R2, 0x2 ;  /* 0x000000028706c211 */ /* 0x041fe200078410ff */
[----:B------:R0:W-:Y:S03]  /*21520*/  @!P5 ST.E.64 desc[UR6][R4.64], R92 ;  /* 0x0000005c0400d985 */ /* 0x0001e6000c101b06 */
[----:B------:R-:W-:-:S02]  /*21530*/  @!P4 LEA.HI.X R7, R135, R3, R136, 0x2, P2 ;  /* 0x000000038707c211 */ /* 0x000fc400010f1488 */
[----:B------:R-:W-:Y:S02]  /*21540*/  ISETP.GE.AND P2, PT, R120, UR4, PT ;  /* 0x0000000478007c0c */ /* 0x000fe4000bf46270 */
[CC--:B---3--:R-:W-:Y:S01]  /*21550*/  @!P3 LEA R8, P6, R133.reuse, R2.reuse, 0x2 ;  /* 0x000000028508b211 */ /* 0x0c8fe200078c10ff */
[----:B------:R3:W-:Y:S01]  /*21560*/  @!P4 ST.E.64 desc[UR6][R6.64], R94 ;  /* 0x0000005e0600c985 */ /* 0x0007e2000c101b06 */
[----:B------:R-:W-:Y:S02]  /*21570*/  ISETP.GE.AND P4, PT, R124, UR4, PT ;  /* 0x000000047c007c0c */ /* 0x000fe4000bf86270 */
[----:B------:R-:W-:Y:S02]  /*21580*/  @!P3 LEA.HI.X R9, R133, R3, R134, 0x2, P6 ;  /* 0x000000038509b211 */ /* 0x000fe400030f1486 */
[----:B0-----:R-:W-:-:S03]  /*21590*/  @!P1 LEA R4, P6, R126, R2, 0x2 ;  /* 0x000000027e049211 */ /* 0x001fc600078c10ff */
[----:B------:R0:W-:Y:S01]  /*215a0*/  @!P3 ST.E.64 desc[UR6][R8.64], R96 ;  /* 0x000000600800b985 */ /* 0x0001e2000c101b06 */
[----:B------:R-:W-:Y:S02]  /*215b0*/  ISETP.GE.AND P3, PT, R122, UR4, PT ;  /* 0x000000047a007c0c */ /* 0x000fe4000bf66270 */
[----:B------:R-:W-:Y:S02]  /*215c0*/  @!P1 LEA.HI.X R5, R126, R3, R127, 0x2, P6 ;  /* 0x000000037e059211 */ /* 0x000fe400030f147f */
[----:B---3--:R-:W-:-:S04]  /*215d0*/  @!P0 LEA R6, P5, R128, R2, 0x2 ;  /* 0x0000000280068211 */ /* 0x008fc800078a10ff */
[----:B------:R-:W-:Y:S02]  /*215e0*/  @!P0 LEA.HI.X R7, R128, R3, R132, 0x2, P5 ;  /* 0x0000000380078211 */ /* 0x000fe400028f1484 */
[----:B------:R-:W-:-:S03]  /*215f0*/  ISETP.GE.AND P5, PT, R118, UR4, PT ;  /* 0x0000000476007c0c */ /* 0x000fc6000bfa6270 */
[----:B------:R3:W-:Y:S04]  /*21600*/  @!P0 ST.E.64 desc[UR6][R6.64], R98 ;  /* 0x0000006206008985 */ /* 0x0007e8000c101b06 */
[----:B------:R4:W-:Y:S01]  /*21610*/  @!P1 ST.E.64 desc[UR6][R4.64], R100 ;  /* 0x0000006404009985 */ /* 0x0009e2000c101b06 */
[----:B0-----:R-:W-:-:S04]  /*21620*/  @!P2 LEA R8, P1, R120, R2, 0x2 ;  /* 0x000000027808a211 */ /* 0x001fc800078210ff */
[----:B------:R-:W-:Y:S02]  /*21630*/  @!P2 LEA.HI.X R9, R120, R3, R121, 0x2, P1 ;  /* 0x000000037809a211 */ /* 0x000fe400008f1479 */
[----:B---3--:R-:W-:-:S04]  /*21640*/  @!P4 LEA R6, P0, R124, R2, 0x2 ;  /* 0x000000027c06c211 */ /* 0x008fc800078010ff */
[-C--:B------:R-:W-:Y:S02]  /*21650*/  @!P4 LEA.HI.X R7, R124, R3.reuse, R125, 0x2, P0 ;  /* 0x000000037c07c211 */ /* 0x080fe400000f147d */
[-C--:B------:R-:W-:Y:S02]  /*21660*/  @!P5 LEA R10, P0, R118, R2.reuse, 0x2 ;  /* 0x00000002760ad211 */ /* 0x080fe400078010ff */
[----:B----4-:R-:W-:Y:S01]  /*21670*/  @!P3 LEA R4, P6, R122, R2, 0x2 ;  /* 0x000000027a04b211 */ /* 0x010fe200078c10ff */
[----:B------:R0:W-:Y:S01]  /*21680*/  @!P4 ST.E.64 desc[UR6][R6.64], R102 ;  /* 0x000000660600c985 */ /* 0x0001e2000c101b06 */
[-C--:B------:R-:W-:Y:S02]  /*21690*/  @!P5 LEA.HI.X R11, R118, R3.reuse, R119, 0x2, P0 ;  /* 0x00000003760bd211 */ /* 0x080fe400000f1477 */
[----:B------:R-:W-:Y:S02]  /*216a0*/  ISETP.GE.AND P0, PT, R116, UR4, PT ;  /* 0x0000000474007c0c */ /* 0x000fe4000bf06270 */
[----:B------:R-:W-:-:S05]  /*216b0*/  @!P3 LEA.HI.X R5, R122, R3, R123, 0x2, P6 ;  /* 0x000000037a05b211 */ /* 0x000fca00030f147b */
[----:B------:R0:W-:Y:S04]  /*216c0*/  @!P3 ST.E.64 desc[UR6][R4.64], R104 ;  /* 0x000000680400b985 */ /* 0x0001e8000c101b06 */
[----:B------:R0:W-:Y:S04]  /*216d0*/  @!P2 ST.E.64 desc[UR6][R8.64], R106 ;  /* 0x0000006a0800a985 */ /* 0x0001e8000c101b06 */
[----:B------:R0:W-:Y:S01]  /*216e0*/  @!P5 ST.E.64 desc[UR6][R10.64], R108 ;  /* 0x0000006c0a00d985 */ /* 0x0001e2000c101b06 */
[----:B------:R-:W-:Y:S05]  /*216f0*/  @P0 BRA `(.L_x_667) ;  /* 0x0000000c00bc0947 */ /* 0x000fea0003800000 */
[----:B------:R-:W-:Y:S01]  /*21700*/  LEA R2, P0, R116, R2, 0x2 ;  /* 0x0000000274027211 */ /* 0x000fe200078010ff */
[----:B------:R-:W-:-:S03]  /*21710*/  ULDC.64 UR4, c[0x0][0x208] ;  /* 0x0000820000047ab9 */ /* 0x000fc60000000a00 */
[----:B------:R-:W-:-:S05]  /*21720*/  LEA.HI.X R3, R116, R3, R117, 0x2, P0 ;  /* 0x0000000374037211 */ /* 0x000fca00000f1475 */
[----:B------:R3:W-:Y:S01]  /*21730*/  ST.E.64 desc[UR4][R2.64], R110 ;  /* 0x0000006e02007985 */ /* 0x0007e2000c101b04 */
[----:B------:R-:W-:Y:S05]  /*21740*/  BRA `(.L_x_667) ;  /* 0x0000000c00a87947 */ /* 0x000fea0003800000 */
.L_x_658:
[----:B------:R-:W2:Y:S01]  /*21750*/  LDL.LU R4, [R1+0x7c] ;  /* 0x00007c0001047983 */ /* 0x000ea20000300800 */
[----:B------:R-:W-:Y:S01]  /*21760*/  ULDC.64 UR6, c[0x0][0xc08] ;  /* 0x0003020000067ab9 */ /* 0x000fe20000000a00 */
[----:B------:R-:W-:Y:S02]  /*21770*/  ULDC.64 UR4, c[0x0][0xc00] ;  /* 0x0003000000047ab9 */ /* 0x000fe40000000a00 */
[----:B0-----:R-:W3:Y:S04]  /*21780*/  LDL.LU R0, [R1+0x80] ;  /* 0x0000800001007983 */ /* 0x001ee80000300800 */
[----:B------:R-:W4:Y:S01]  /*21790*/  LDL R8, [R1+0x74] ;  /* 0x0000740001087983 */ /* 0x000f220000100800 */
[----:B------:R-:W-:Y:S01]  /*217a0*/  ISETP.NE.U32.AND P1, PT, RZ, UR6, PT ;  /* 0x00000006ff007c0c */ /* 0x000fe2000bf25070 */
[----:B------:R-:W-:Y:S01]  /*217b0*/  ULDC.64 UR8, c[0x0][0x208] ;  /* 0x0000820000087ab9 */ /* 0x000fe20000000a00 */
[----:B------:R-:W-:-:S02]  /*217c0*/  ISETP.NE.U32.AND P0, PT, RZ, UR4, PT ;  /* 0x00000004ff007c0c */ /* 0x000fc4000bf05070 */
[----:B------:R-:W-:Y:S01]  /*217d0*/  ISETP.NE.AND.EX P1, PT, RZ, UR7, PT, P1 ;  /* 0x00000007ff007c0c */ /* 0x000fe2000bf25310 */
[----:B------:R-:W0:Y:S01]  /*217e0*/  S2R R6, SR_TID.X ;  /* 0x0000000000067919 */ /* 0x000e220000002100 */
[----:B------:R-:W-:Y:S02]  /*217f0*/  ISETP.NE.AND.EX P0, PT, RZ, UR5, PT, P0 ;  /* 0x00000005ff007c0c */ /* 0x000fe4000bf05300 */
[----:B------:R-:W-:Y:S01]  /*21800*/  MOV R15, RZ ;  /* 0x000000ff000f7202 */ /* 0x000fe20000000f00 */
[----:B0-----:R-:W-:-:S05]  /*21810*/  VIADD R7, R6, 0xffffff80 ;  /* 0xffffff8006077836 */ /* 0x001fca0000000000 */
[----:B------:R-:W-:Y:S02]  /*21820*/  ISETP.GT.AND P3, PT, R7, 0x7f, PT ;  /* 0x0000007f0700780c */ /* 0x000fe40003f64270 */
[----:B--2---:R-:W-:-:S04]  /*21830*/  IADD3 R2, P2, R4, UR4, RZ ;  /* 0x0000000404027c10 */ /* 0x004fc8000ff5e0ff */
[----:B---3--:R-:W-:Y:S02]  /*21840*/  IADD3.X R3, R0, UR5, RZ, P2, !PT ;  /* 0x0000000500037c10 */ /* 0x008fe400097fe4ff */
[----:B------:R-:W-:Y:S01]  /*21850*/  @P1 IADD3 R4, P2, R4, UR6, RZ ;  /* 0x0000000604041c10 */ /* 0x000fe2000ff5e0ff */
[----:B------:R-:W-:Y:S02]  /*21860*/  ULDC UR4, c[0x0][0xa88] ;  /* 0x0002a20000047ab9 */ /* 0x000fe40000000800 */
[----:B------:R0:W5:Y:S01]  /*21870*/  @P0 LDG.E R15, desc[UR8][R2.64] ;  /* 0x00000008020f0981 */ /* 0x000162000c1e1900 */
[----:B------:R-:W-:Y:S01]  /*21880*/  @P1 IADD3.X R5, R0, UR7, RZ, P2, !PT ;  /* 0x0000000700051c10 */ /* 0x000fe200097fe4ff */
[----:B------:R-:W-:Y:S01]  /*21890*/  IMAD.U32 R0, RZ, RZ, UR4 ;  /* 0x00000004ff007e24 */ /* 0x000fe2000f8e00ff */
[----:B----4-:R-:W-:-:S05]  /*218a0*/  ISETP.NE.AND P2, PT, R8, RZ, PT ;  /* 0x000000ff0800720c */ /* 0x010fca0003f45270 */
[----:B------:R0:W5:Y:S08]  /*218b0*/  @P1 LDG.E R0, desc[UR8][R4.64] ;  /* 0x0000000804001981 */ /* 0x000170000c1e1900 */
[----:B------:R-:W2:Y:S02]  /*218c0*/  @!P2 LDC R8, c[0x0][0xad4] ;  /* 0x0002b500ff08ab82 */ /* 0x000ea40000000800 */
[----:B--2---:R0:W-:Y:S01]  /*218d0*/  @!P2 STL [R1+0x74], R8 ;  /* 0x000074080100a387 */ /* 0x0041e20000100800 */
[----:B------:R-:W-:Y:S01]  /*218e0*/  ISETP.GT.AND P2, PT, R8, 0x1, PT ;  /* 0x000000010800780c */ /* 0x000fe20003f44270 */
[----:B------:R-:W-:-:S12]  /*218f0*/  @P1 BRA `(.L_x_670) ;  /* 0x0000000000141947 */ /* 0x000fd80003800000 */
[----:B------:R-:W-:Y:S05]  /*21900*/  @!P0 BRA `(.L_x_670) ;  /* 0x0000000000108947 */ /* 0x000fea0003800000 */
[----:B------:R-:W-:Y:S02]  /*21910*/  ULDC.64 UR4, c[0x0][0x208] ;  /* 0x0000820000047ab9 */ /* 0x000fe40000000a00 */
[----:B0-----:R-:W2:Y:S04]  /*21920*/  LDG.E R5, desc[UR4][R2.64] ;  /* 0x0000000402057981 */ /* 0x001ea8000c1e1900 */
[----:B-----5:R-:W2:Y:S02]  /*21930*/  LDG.E R0, desc[UR4][R2.64+0x4] ;  /* 0x0000040402007981 */ /* 0x020ea4000c1e1900 */
[----:B--2---:R-:W-:-:S07]  /*21940*/  IADD3 R0, -R5, R0, RZ ;  /* 0x0000000005007210 */ /* 0x004fce0007ffe1ff */
.L_x_670:
[----:B0-----:R-:W2:Y:S04]  /*21950*/  LDL.LU R3, [R1+0x78] ;  /* 0x0000780001037983 */ /* 0x001ea80000300800 */
[----:B------:R-:W3:Y:S01]  /*21960*/  LDL.LU R2, [R1+0x110] ;  /* 0x0001100001027983 */ /* 0x000ee20000300800 */
[----:B------:R-:W-:Y:S01]  /*21970*/  BSSY B1, `(.L_x_671) ;  /* 0x0000039000017945 */ /* 0x000fe20003800000 */
[----:B-----5:R-:W-:Y:S02]  /*21980*/  SHF.R.S32.HI R24, RZ, 0x1f, R15 ;  /* 0x0000001fff187819 */ /* 0x020fe4000001140f */
[----:B--2---:R-:W-:Y:S02]  /*21990*/  SEL R29, R3, RZ, !P0 ;  /* 0x000000ff031d7207 */ /* 0x004fe40004000000 */
[----:B---3--:R-:W-:Y:S01]  /*219a0*/  SEL R26, R2, RZ, !P0 ;  /* 0x000000ff021a7207 */ /* 0x008fe20004000000 */
[----:B------:R-:W-:Y:S06]  /*219b0*/  @P3 BRA `(.L_x_672) ;  /* 0x0000000000d03947 */ /* 0x000fec0003800000 */
[----:B------:R-:W2:Y:S01]  /*219c0*/  LDL R2, [R1+0x88] ;  /* 0x0000880001027983 */ /* 0x000ea20000100800 */
[----:B------:R-:W0:Y:S02]  /*219d0*/  LDC R31, c[0x0][0xbe8] ;  /* 0x0002fa00ff1f7b82 */ /* 0x000e240000000800 */
[----:B0-----:R-:W-:Y:S02]  /*219e0*/  IMAD R3, R0, R31, RZ ;  /* 0x0000001f00037224 */ /* 0x001fe400078e02ff */
[----:B--2---:R-:W-:-:S04]  /*219f0*/  IMAD R2, R2, 0x80, R6 ;  /* 0x0000008002027824 */ /* 0x004fc800078e0206 */
[----:B------:R-:W-:-:S05]  /*21a00*/  VIADD R28, R2, 0xffffff80 ;  /* 0xffffff80021c7836 */ /* 0x000fca0000000000 */
[----:B------:R-:W-:-:S13]  /*21a10*/  ISETP.GE.AND P0, PT, R28, R3, PT ;  /* 0x000000031c00720c */ /* 0x000fda0003f06270 */
[----:B------:R-:W-:Y:S05]  /*21a20*/  @P0 BRA `(.L_x_672) ;  /* 0x0000000000b40947 */ /* 0x000fea0003800000 */
[----:B------:R-:W2:Y:S01]  /*21a30*/  LDL.LU R30, [R1+0x8c] ;  /* 0x00008c00011e7983 */ /* 0x000ea20000300800 */
[----:B------:R-:W-:Y:S01]  /*21a40*/  ISETP.GT.AND P0, PT, R8, 0x1, PT ;  /* 0x000000010800780c */ /* 0x000fe20003f04270 */
[----:B------:R-:W-:Y:S01]  /*21a50*/  IMAD.MOV.U32 R21, RZ, RZ, R28 ;  /* 0x000000ffff157224 */ /* 0x000fe200078e001c */
[----:B------:R-:W-:Y:S01]  /*21a60*/  MOV R20, 0x9b8 ;  /* 0x000009b800147802 */ /* 0x000fe20000000f00 */
[----:B------:R-:W0:Y:S01]  /*21a70*/  LDC.64 R8, c[0x0][0xba8] ;  /* 0x0002ea00ff087b82 */ /* 0x000e220000000a00 */
[----:B------:R-:W-:Y:S01]  /*21a80*/  ISETP.NE.AND P1, PT, R31, 0x1, PT ;  /* 0x000000011f00780c */ /* 0x000fe20003f25270 */
[----:B------:R-:W-:Y:S01]  /*21a90*/  ULDC.64 UR4, c[0x0][0x208] ;  /* 0x0000820000047ab9 */ /* 0x000fe20000000a00 */
[----:B------:R-:W-:-:S05]  /*21aa0*/  SEL R20, R20, 0x978, P0 ;  /* 0x0000097814147807 */ /* 0x000fca0000000000 */
[----:B------:R-:W3:Y:S08]  /*21ab0*/  LDC.64 R2, c[0x0][R20+0x220] ;  /* 0x0000880014027b82 */ /* 0x000ef00000000a00 */
[----:B------:R-:W4:Y:S08]  /*21ac0*/  LDC.64 R10, c[0x0][R20+0x218] ;  /* 0x00008600140a7b82 */ /* 0x000f300000000a00 */
[----:B------:R-:W5:Y:S08]  /*21ad0*/  LDC.64 R4, c[0x0][R20+0x228] ;  /* 0x00008a0014047b82 */ /* 0x000f700000000a00 */
[----:B------:R-:W1:Y:S08]  /*21ae0*/  @P1 LDC R13, c[0x0][0xbec] ;  /* 0x0002fb00ff0d1b82 */ /* 0x000e700000000800 */
[----:B------:R-:W5:Y:S08]  /*21af0*/  LDC.64 R6, c[0x0][R20+0x210] ;  /* 0x0000840014067b82 */ /* 0x000f700000000a00 */
[----:B------:R-:W5:Y:S01]  /*21b00*/  @P1 LDC R27, c[0x0][0xbf0] ;  /* 0x0002fc00ff1b1b82 */ /* 0x000f620000000800 */
[----:B-1----:R-:W-:-:S07]  /*21b10*/  @P1 IMAD.HI.U32 R14, R28, R13, RZ ;  /* 0x0000000d1c0e1227 */ /* 0x002fce00078e00ff */
[----:B0-----:R-:W0:Y:S01]  /*21b20*/  @!P0 LDC R8, c[0x0][0xb50] ;  /* 0x0002d400ff088b82 */ /* 0x001e220000000800 */
[-C--:B---3--:R-:W-:Y:S02]  /*21b30*/  IMAD R3, R3, R29.reuse, RZ ;  /* 0x0000001d03037224 */ /* 0x088fe400078e02ff */
[----:B------:R-:W-:-:S05]  /*21b40*/  IMAD.WIDE.U32 R12, R2, R29, RZ ;  /* 0x0000001d020c7225 */ /* 0x000fca00078e00ff */
[----:B------:R-:W1:Y:S01]  /*21b50*/  @!P0 LDC R9, c[0x0][0xb54] ;  /* 0x0002d500ff098b82 */ /* 0x000e620000000800 */
[-C--:B----4-:R-:W-:Y:S02]  /*21b60*/  IMAD R25, R11, R223.reuse, RZ ;  /* 0x000000df0b197224 */ /* 0x090fe400078e02ff */
[----:B------:R-:W-:Y:S01]  /*21b70*/  IMAD.WIDE.U32 R10, R10, R223, RZ ;  /* 0x000000df0a0a7225 */ /* 0x000fe200078e00ff */
[----:B-----5:R-:W-:-:S03]  /*21b80*/  @P1 SHF.R.U32.HI R21, RZ, R27, R14 ;  /* 0x0000001bff151219 */ /* 0x020fc6000001160e */
[----:B------:R-:W-:Y:S01]  /*21b90*/  IMAD R27, R2, R26, R3 ;  /* 0x0000001a021b7224 */ /* 0x000fe200078e0203 */
[----:B------:R-:W-:Y:S01]  /*21ba0*/  IADD3 R10, P1, P3, R12, R10, R15 ;  /* 0x0000000a0c0a7210 */ /* 0x000fe20007b3e00f */
[----:B------:R-:W-:Y:S01]  /*21bb0*/  IMAD.IADD R25, R11, 0x1, R25 ;  /* 0x000000010b197824 */ /* 0x000fe200078e0219 */
[----:B------:R-:W-:Y:S01]  /*21bc0*/  IADD3 R2, -R21, RZ, RZ ;  /* 0x000000ff15027210 */ /* 0x000fe20007ffe1ff */
[----:B------:R-:W-:Y:S01]  /*21bd0*/  IMAD.IADD R27, R13, 0x1, R27 ;  /* 0x000000010d1b7824 */ /* 0x000fe200078e021b */
[----:B--2---:R-:W-:-:S05]  /*21be0*/  SEL R3, R30, RZ, P0 ;  /* 0x000000ff1e037207 */ /* 0x004fca0000000000 */
[-C--:B------:R-:W-:Y:S02]  /*21bf0*/  IMAD R11, R5, R3.reuse, RZ ;  /* 0x00000003050b7224 */ /* 0x080fe400078e02ff */
[----:B------:R-:W-:-:S04]  /*21c00*/  IMAD.WIDE.U32 R4, R4, R3, RZ ;  /* 0x0000000304047225 */ /* 0x000fc800078e00ff */
[----:B------:R-:W-:Y:S01]  /*21c10*/  IMAD R3, R31, R2, R28 ;  /* 0x000000021f037224 */ /* 0x000fe200078e021c */
[----:B------:R-:W-:Y:S01]  /*21c20*/  IADD3.X R2, R27, R25, R24, P1, P3 ;  /* 0x000000191b027210 */ /* 0x000fe20000fe6418 */
[----:B------:R-:W-:Y:S01]  /*21c30*/  IMAD.IADD R11, R5, 0x1, R11 ;  /* 0x00000001050b7824 */ /* 0x000fe200078e020b */
[----:B------:R-:W-:Y:S02]  /*21c40*/  IADD3 R4, P0, P1, R21, R10, R4 ;  /* 0x0000000a15047210 */ /* 0x000fe4000791e004 */
[----:B------:R-:W-:-:S04]  /*21c50*/  SHF.R.S32.HI R21, RZ, 0x1f, R21 ;  /* 0x0000001fff157819 */ /* 0x000fc80000011415 */
[----:B------:R-:W-:Y:S01]  /*21c60*/  IADD3.X R5, R21, R2, R11, P0, P1 ;  /* 0x0000000215057210 */ /* 0x000fe200007e240b */
[-C--:B------:R-:W-:Y:S01]  /*21c70*/  IMAD R2, R7, R3.reuse, RZ ;  /* 0x0000000307027224 */ /* 0x080fe200078e02ff */
[----:B------:R-:W-:Y:S01]  /*21c80*/  SHF.R.S32.HI R11, RZ, 0x1f, R3 ;  /* 0x0000001fff0b7819 */ /* 0x000fe20000011403 */
[----:B------:R-:W-:-:S04]  /*21c90*/  IMAD.WIDE.U32 R4, R6, R3, R4 ;  /* 0x0000000306047225 */ /* 0x000fc800078e0004 */
[----:B------:R-:W-:Y:S01]  /*21ca0*/  IMAD R11, R6, R11, R2 ;  /* 0x0000000b060b7224 */ /* 0x000fe200078e0202 */
[----:B0-----:R-:W-:Y:S01]  /*21cb0*/  LEA R8, P0, R4, R8, 0x2 ;  /* 0x0000000804087211 */ /* 0x001fe200078010ff */
[----:B------:R-:W-:-:S03]  /*21cc0*/  IMAD.MOV.U32 R3, RZ, RZ, -0x800000 ;  /* 0xff800000ff037424 */ /* 0x000fc600078e00ff */
[----:B------:R-:W-:-:S04]  /*21cd0*/  IADD3 R2, R5, R11, RZ ;  /* 0x0000000b05027210 */ /* 0x000fc80007ffe0ff */
[----:B-1----:R-:W-:-:S05]  /*21ce0*/  LEA.HI.X R9, R4, R9, R2, 0x2, P0 ;  /* 0x0000000904097211 */ /* 0x002fca00000f1402 */
[----:B------:R0:W-:Y:S02]  /*21cf0*/  STG.E desc[UR4][R8.64], R3 ;  /* 0x0000000308007986 */ /* 0x0001e4000c101904 */
.L_x_672:
[----:B------:R-:W-:Y:S05]  /*21d00*/  BSYNC B1 ;  /* 0x0000000000017941 */ /* 0x000fea0003800000 */
.L_x_671:
[----:B------:R-:W-:Y:S05]  /*21d10*/  @P2 BRA `(.L_x_667) ;  /* 0x0000000800342947 */ /* 0x000fea0003800000 */
[----:B------:R-:W0:Y:S01]  /*21d20*/  LDL.LU R2, [R1+0x88] ;  /* 0x0000880001027983 */ /* 0x000e220000300800 */
[----:B------:R-:W2:Y:S01]  /*21d30*/  LDC R11, c[0x0][0xbe8] ;  /* 0x0002fa00ff0b7b82 */ /* 0x000ea20000000800 */
[----:B------:R-:W-:Y:S01]  /*21d40*/  ULDC.64 UR4, c[0x0][0xaa0] ;  /* 0x0002a80000047ab9 */ /* 0x000fe20000000a00 */
[----:B------:R-:W-:Y:S01]  /*21d50*/  ULDC.64 UR6, c[0x0][0xaf0] ;  /* 0x0002bc0000067ab9 */ /* 0x000fe20000000a00 */
[----:B------:R-:W3:Y:S01]  /*21d60*/  LDL R4, [R1+0x70] ;  /* 0x0000700001047983 */ /* 0x000ee20000100800 */
[----:B------:R-:W-:Y:S01]  /*21d70*/  BSSY B1, `(.L_x_673) ;  /* 0x0000042000017945 */ /* 0x000fe20003800000 */
[----:B--2---:R-:W-:-:S13]  /*21d80*/  ISETP.NE.AND P0, PT, R11, 0x1, PT ;  /* 0x000000010b00780c */ /* 0x004fda0003f05270 */
[----:B------:R-:W2:Y:S08]  /*21d90*/  @P0 LDC R6, c[0x0][0xbec] ;  /* 0x0002fb00ff060b82 */ /* 0x000eb00000000800 */
[----:B------:R-:W4:Y:S01]  /*21da0*/  @P0 LDC R7, c[0x0][0xbf0] ;  /* 0x0002fc00ff070b82 */ /* 0x000f220000000800 */
[----:B0-----:R-:W-:Y:S02]  /*21db0*/  IMAD.MOV.U32 R8, RZ, RZ, R2 ;  /* 0x000000ffff087224 */ /* 0x001fe400078e0002 */
[----:B------:R-:W-:Y:S01]  /*21dc0*/  IMAD R2, R24, UR4, RZ ;  /* 0x0000000418027c24 */ /* 0x000fe2000f8e02ff */
[----:B---3--:R-:W-:Y:S01]  /*21dd0*/  LEA R4, R4, R224, 0x5 ;  /* 0x000000e004047211 */ /* 0x008fe200078e28ff */
[----:B------:R-:W-:-:S02]  /*21de0*/  IMAD R12, R8, 0x80, R224 ;  /* 0x00000080080c7824 */ /* 0x000fc400078e02e0 */
[C---:B------:R-:W-:Y:S02]  /*21df0*/  IMAD R5, R15.reuse, UR5, R2 ;  /* 0x000000050f057c24 */ /* 0x040fe4000f8e0202 */
[----:B------:R-:W-:Y:S01]  /*21e00*/  IMAD.WIDE.U32 R2, R15, UR4, RZ ;  /* 0x000000040f027c25 */ /* 0x000fe2000f8e00ff */
[----:B------:R-:W-:-:S03]  /*21e10*/  ULDC.64 UR4, c[0x0][0xae8] ;  /* 0x0002ba0000047ab9 */ /* 0x000fc60000000a00 */
[----:B------:R-:W-:Y:S02]  /*21e20*/  IMAD R9, R8, 0x80, R4 ;  /* 0x0000008008097824 */ /* 0x000fe400078e0204 */
[----:B------:R-:W-:Y:S02]  /*21e30*/  IMAD.IADD R3, R3, 0x1, R5 ;  /* 0x0000000103037824 */ /* 0x000fe400078e0205 */
[----:B--2---:R-:W-:Y:S01]  /*21e40*/  @P0 IMAD.HI.U32 R4, R9, R6, RZ ;  /* 0x0000000609040227 */ /* 0x004fe200078e00ff */
[----:B------:R-:W-:-:S03]  /*21e50*/  MOV R5, R9 ;  /* 0x0000000900057202 */ /* 0x000fc60000000f00 */
[----:B------:R-:W-:Y:S01]  /*21e60*/  IMAD.WIDE.U32 R2, R223, UR4, R2 ;  /* 0x00000004df027c25 */ /* 0x000fe2000f8e0002 */
[----:B----4-:R-:W-:-:S03]  /*21e70*/  @P0 SHF.R.U32.HI R5, RZ, R7, R4 ;  /* 0x00000007ff050219 */ /* 0x010fc60000011604 */
[----:B------:R-:W-:Y:S01]  /*21e80*/  IMAD R6, R26, UR6, RZ ;  /* 0x000000061a067c24 */ /* 0x000fe2000f8e02ff */
[----:B------:R-:W-:Y:S01]  /*21e90*/  SHF.R.S32.HI R4, RZ, 0x1f, R5 ;  /* 0x0000001fff047819 */ /* 0x000fe20000011405 */
[----:B------:R-:W-:Y:S01]  /*21ea0*/  IMAD R3, R223, UR5, R3 ;  /* 0x00000005df037c24 */ /* 0x000fe2000f8e0203 */
[----:B------:R-:W-:Y:S01]  /*21eb0*/  ULDC.64 UR4, c[0x0][0xae0] ;  /* 0x0002b80000047ab9 */ /* 0x000fe20000000a00 */
[C---:B------:R-:W-:Y:S02]  /*21ec0*/  IMAD R7, R29.reuse, UR7, R6 ;  /* 0x000000071d077c24 */ /* 0x040fe4000f8e0206 */
[----:B------:R-:W-:-:S04]  /*21ed0*/  IMAD.WIDE.U32 R2, R29, UR6, R2 ;  /* 0x000000061d027c25 */ /* 0x000fc8000f8e0002 */
[----:B------:R-:W-:Y:S02]  /*21ee0*/  IMAD.MOV R6, RZ, RZ, -R5 ;  /* 0x000000ffff067224 */ /* 0x000fe400078e0a05 */
[----:B------:R-:W-:Y:S02]  /*21ef0*/  IMAD.IADD R3, R3, 0x1, R7 ;  /* 0x0000000103037824 */ /* 0x000fe400078e0207 */
[----:B------:R-:W-:Y:S02]  /*21f00*/  IMAD R4, R4, UR4, RZ ;  /* 0x0000000404047c24 */ /* 0x000fe4000f8e02ff */
[----:B------:R-:W-:Y:S02]  /*21f10*/  IMAD R7, R11, R6, R9 ;  /* 0x000000060b077224 */ /* 0x000fe400078e0209 */
[C---:B------:R-:W-:Y:S02]  /*21f20*/  IMAD R9, R5.reuse, UR5, R4 ;  /* 0x0000000505097c24 */ /* 0x040fe4000f8e0204 */
[----:B------:R-:W-:Y:S01]  /*21f30*/  IMAD.WIDE.U32 R2, R5, UR4, R2 ;  /* 0x0000000405027c25 */ /* 0x000fe2000f8e0002 */
[----:B------:R-:W-:Y:S01]  /*21f40*/  SHF.R.S32.HI R4, RZ, 0x1f, R7 ;  /* 0x0000001fff047819 */ /* 0x000fe20000011407 */
[----:B------:R-:W-:-:S02]  /*21f50*/  ULDC.64 UR4, c[0x0][0xad8] ;  /* 0x0002b60000047ab9 */ /* 0x000fc40000000a00 */
[----:B------:R-:W-:Y:S01]  /*21f60*/  IMAD R15, R0, R11, RZ ;  /* 0x0000000b000f7224 */ /* 0x000fe200078e02ff */
[----:B------:R-:W-:Y:S01]  /*21f70*/  IADD3 R3, R3, R9, RZ ;  /* 0x0000000903037210 */ /* 0x000fe20007ffe0ff */
[----:B------:R-:W-:Y:S02]  /*21f80*/  IMAD R4, R4, UR4, RZ ;  /* 0x0000000404047c24 */ /* 0x000fe4000f8e02ff */
[C---:B------:R-:W-:Y:S01]  /*21f90*/  VIADD R0, R12.reuse, 0x20 ;  /* 0x000000200c007836 */ /* 0x040fe20000000000 */
[-C--:B------:R-:W-:Y:S01]  /*21fa0*/  ISETP.GE.AND P2, PT, R12, R15.reuse, PT ;  /* 0x0000000f0c00720c */ /* 0x080fe20003f46270 */
[C---:B------:R-:W-:Y:S02]  /*21fb0*/  IMAD R5, R7.reuse, UR5, R4 ;  /* 0x0000000507057c24 */ /* 0x040fe4000f8e0204 */
[----:B------:R-:W-:Y:S01]  /*21fc0*/  IMAD.WIDE.U32 R2, R7, UR4, R2 ;  /* 0x0000000407027c25 */ /* 0x000fe2000f8e0002 */
[----:B------:R-:W-:Y:S01]  /*21fd0*/  ULDC.64 UR4, c[0x0][0xa80] ;  /* 0x0002a00000047ab9 */ /* 0x000fe20000000a00 */
[----:B------:R-:W-:-:S02]  /*21fe0*/  ISETP.GE.AND P1, PT, R0, R15, PT ;  /* 0x0000000f0000720c */ /* 0x000fc40003f26270 */
[----:B------:R-:W-:Y:S01]  /*21ff0*/  IMAD.IADD R3, R3, 0x1, R5 ;  /* 0x0000000103037824 */ /* 0x000fe200078e0205 */
[----:B------:R-:W-:Y:S02]  /*22000*/  LEA R10, P3, R2, UR4, 0x1 ;  /* 0x00000004020a7c11 */ /* 0x000fe4000f8608ff */
[----:B------:R-:W-:Y:S02]  /*22010*/  IADD3 R0, R12, 0x40, RZ ;  /* 0x000000400c007810 */ /* 0x000fe40007ffe0ff */
[----:B------:R-:W-:Y:S01]  /*22020*/  LEA.HI.X R11, R2, UR5, R3, 0x1, P3 ;  /* 0x00000005020b7c11 */ /* 0x000fe200098f0c03 */
[----:B------:R0:W2:Y:S01]  /*22030*/  SHFL.IDX PT, R13, R10, RZ, 0x181f ;  /* 0x00181fff0a0d7589 */ /* 0x0000a200000e0000 */
[----:B------:R-:W-:-:S03]  /*22040*/  ISETP.GE.AND P0, PT, R0, R15, PT ;  /* 0x0000000f0000720c */ /* 0x000fc60003f06270 */
[----:B------:R0:W3:Y:S01]  /*22050*/  SHFL.IDX PT, R9, R11, RZ, 0x181f ;  /* 0x00181fff0b097589 */ /* 0x0000e200000e0000 */
[----:B------:R-:W-:Y:S09]  /*22060*/  @P2 BRA `(.L_x_674) ;  /* 0x0000000000482947 */ /* 0x000ff20003800000 */
[----:B------:R-:W-:Y:S01]  /*22070*/  ULDC UR4, c[0x0][0xac8] ;  /* 0x0002b20000047ab9 */ /* 0x000fe20000000800 */
[----:B------:R-:W-:Y:S01]  /*22080*/  ULDC.64 UR6, c[0x0][0x208] ;  /* 0x0000820000067ab9 */ /* 0x000fe20000000a00 */
[----:B------:R-:W-:Y:S02]  /*22090*/  ISETP.GE.AND P5, PT, R16, UR4, PT ;  /* 0x0000000410007c0c */ /* 0x000fe4000bfa6270 */
[----:B------:R-:W-:Y:S02]  /*220a0*/  ISETP.GE.AND P4, PT, R214, UR4, PT ;  /* 0x00000004d6007c0c */ /* 0x000fe4000bf86270 */
[----:B------:R-:W-:Y:S02]  /*220b0*/  ISETP.GE.AND P3, PT, R19, UR4, PT ;  /* 0x0000000413007c0c */ /* 0x000fe4000bf66270 */
[----:B------:R-:W-:-:S07]  /*220c0*/  ISETP.GE.AND P2, PT, R22, UR4, PT ;  /* 0x0000000416007c0c */ /* 0x000fce000bf46270 */
[----:B--2---:R-:W-:-:S04]  /*220d0*/  @!P5 LEA R2, P6, R16, R13, 0x1 ;  /* 0x0000000d1002d211 */ /* 0x004fc800078c08ff */
[----:B---3--:R-:W-:Y:S02]  /*220e0*/  @!P5 LEA.HI.X R3, R16, R9, R17, 0x1, P6 ;  /* 0x000000091003d211 */ /* 0x008fe400030f0c11 */
        /* <DEDUP_REMOVED lines=10> */
.L_x_674:
[----:B------:R-:W-:Y:S05]  /*22190*/  BSYNC B1 ;  /* 0x0000000000017941 */ /* 0x000fea0003800000 */
.L_x_673:
[----:B---34-:R3:W4:Y:S01]  /*221a0*/  SHFL.IDX PT, R9, R11, 0x1, 0x181f ;  /* 0x00381f000b097f89 */ /* 0x01872200000e0000 */
        /* <DEDUP_REMOVED lines=21> */
.L_x_676:
[----:B------:R-:W-:Y:S05]  /*22300*/  BSYNC B1 ;  /* 0x0000000000017941 */ /* 0x000fea0003800000 */
.L_x_675:
[----:B0---4-:R0:W4:Y:S01]  /*22310*/  SHFL.IDX PT, R9, R11, 0x2, 0x181f ;  /* 0x00581f000b097f89 */ /* 0x01112200000e0000 */
        /* <DEDUP_REMOVED lines=12> */
[----:B----4-:R-:W-:Y:S02]  /*223e0*/  @!P3 LEA.HI.X R3, R16, R9, R17, 0x1, P6 ;  /* 0x000000091003b211 */ /* 0x010fe400030f0c11 */
        /* <DEDUP_REMOVED lines=8> */
.L_x_678:
[----:B------:R-:W-:Y:S05]  /*22470*/  BSYNC B1 ;  /* 0x0000000000017941 */ /* 0x000fea0003800000 */
.L_x_677:
[----:B------:R-:W-:Y:S01]  /*22480*/  VIADD R0, R12, 0x60 ;  /* 0x000000600c007836 */ /* 0x000fe20000000000 */
[----:B0--3--:R-:W0:Y:S04]  /*22490*/  SHFL.IDX PT, R11, R11, 0x3, 0x181f ;  /* 0x00781f000b0b7f89 */ /* 0x009e2800000e0000 */
[----:B------:R-:W-:Y:S01]  /*224a0*/  ISETP.GE.AND P0, PT, R0, R15, PT ;  /* 0x0000000f0000720c */ /* 0x000fe20003f06270 */
[----:B----4-:R3:W4:-:S12]  /*224b0*/  SHFL.IDX PT, R9, R10, 0x3, 0x181f ;  /* 0x00781f000a097f89 */ /* 0x01071800000e0000 */
[----:B---3--:R-:W-:Y:S05]  /*224c0*/  @P0 BRA `(.L_x_667) ;  /* 0x0000000000480947 */ /* 0x008fea0003800000 */
[----:B------:R-:W-:Y:S01]  /*224d0*/  ULDC UR4, c[0x0][0xac8] ;  /* 0x0002b20000047ab9 */ /* 0x000fe20000000800 */
[----:B------:R-:W-:Y:S01]  /*224e0*/  ULDC.64 UR6, c[0x0][0x208] ;  /* 0x0000820000067ab9 */ /* 0x000fe20000000a00 */
[----:B------:R-:W-:Y:S02]  /*224f0*/  ISETP.GE.AND P3, PT, R16, UR4, PT ;  /* 0x0000000410007c0c */ /* 0x000fe4000bf66270 */
[----:B------:R-:W-:Y:S02]  /*22500*/  ISETP.GE.AND P2, PT, R214, UR4, PT ;  /* 0x00000004d6007c0c */ /* 0x000fe4000bf46270 */
[----:B------:R-:W-:Y:S02]  /*22510*/  ISETP.GE.AND P1, PT, R19, UR4, PT ;  /* 0x0000000413007c0c */ /* 0x000fe4000bf26270 */
[----:B------:R-:W-:-:S07]  /*22520*/  ISETP.GE.AND P0, PT, R22, UR4, PT ;  /* 0x0000000416007c0c */ /* 0x000fce000bf06270 */
[-C--:B----4-:R-:W-:Y:S02]  /*22530*/  @!P3 LEA R2, P6, R16, R9.reuse, 0x1 ;  /* 0x000000091002b211 */ /* 0x090fe400078c08ff */
[-C--:B------:R-:W-:Y:S02]  /*22540*/  @!P2 LEA R4, P5, R212, R9.reuse, 0x1 ;  /* 0x00000009d404a211 */ /* 0x080fe400078a08ff */
[C---:B------:R-:W-:Y:S02]  /*22550*/  @!P1 LEA R6, P4, R19.reuse, R9, 0x1 ;  /* 0x0000000913069211 */ /* 0x040fe400078808ff */
        /* <DEDUP_REMOVED lines=9> */
.L_x_667:
[----:B------:R-:W-:Y:S05]  /*225f0*/  BSYNC B0 ;  /* 0x0000000000007941 */ /* 0x000fea0003800000 */
.L_x_657:
[----:B------:R-:W-:Y:S02]  /*22600*/  ULDC UR4, c[0x0][0xc3c] ;  /* 0x00030f0000047ab9 */ /* 0x000fe40000000800 */
[----:B-1----:R-:W-:-:S13]  /*22610*/  ISETP.GE.AND P0, PT, R131, UR4, PT ;  /* 0x0000000483007c0c */ /* 0x002fda000bf06270 */
[----:B------:R-:W-:Y:S05]  /*22620*/  @!P0 BRA `(.L_x_679) ;  /* 0xfffffdf400508947 */ /* 0x000fea000383ffff */
[----:B------:R-:W-:Y:S05]  /*22630*/  BRA `(.L_x_434) ;  /* 0x0000007800807947 */ /* 0x000fea0003800000 */
.L_x_432:
[----:B------:R-:W-:-:S08]  /*22640*/  NOP ;  /* 0x0000000000007918 */ /* 0x000fd00000000000 */
[----:B------:R-:W0:-:S00]  /*22650*/  USETMAXREG.DEALLOC.CTAPOOL 0x28 ;  /* 0x00000028000079c8 */ /* 0x000e0000080e0500 */
[----:B0-----:R-:W-:Y:S02]  /*22660*/  LOP3.LUT R2, R2, 0x3, RZ, 0xc0, !PT ;  /* 0x0000000302027812 */ /* 0x001fe400078ec0ff */
[----:B------:R-:W-:Y:S02]  /*22670*/  LOP3.LUT R18, R18, 0xffffffbf, RZ, 0xc0, !PT ;  /* 0xffffffbf12127812 */ /* 0x000fe400078ec0ff */
[----:B------:R-:W-:Y:S02]  /*22680*/  MOV R6, RZ ;  /* 0x000000ff00067202 */ /* 0x000fe40000000f00 */
        /* <DEDUP_REMOVED lines=11> */
.L_x_680:
[----:B------:R-:W-:Y:S01]  /*22740*/  LOP3.LUT R7, R0, 0x1f, RZ, 0xc0, !PT ;  /* 0x0000001f00077812 */ /* 0x000fe200078ec0ff */
[----:B------:R-:W-:Y:S01]  /*22750*/  ULDC UR4, c[0x0][0xc3c] ;  /* 0x00030f0000047ab9 */ /* 0x000fe20000000800 */
[----:B------:R-:W-:Y:S01]  /*22760*/  IMAD.MOV.U32 R9, RZ, RZ, RZ ;  /* 0x000000ffff097224 */ /* 0x000fe200078e00ff */
[----:B------:R-:W-:Y:S01]  /*22770*/  ULDC.64 UR6, c[0x0][0x208] ;  /* 0x0000820000067ab9 */ /* 0x000fe20000000a00 */
[----:B------:R-:W-:Y:S01]  /*22780*/  ISETP.NE.AND P0, PT, R7, 0x1f, PT ;  /* 0x0000001f0700780c */ /* 0x000fe20003f05270 */
[----:B------:R-:W-:-:S03]  /*22790*/  ULDC UR5, c[0x0][0xc38] ;  /* 0x00030e0000057ab9 */ /* 0x000fc60000000800 */
[----:B------:R-:W-:-:S13]  /*227a0*/  ISETP.GE.OR P1, PT, R7, UR4, !P0 ;  /* 0x0000000407007c0c */ /* 0x000fda000c726670 */
[----:B------:R-:W0:Y:S08]  /*227b0*/  @!P1 LDC.64 R4, c[0x0][0xc80] ;  /* 0x00032000ff049b82 */ /* 0x000e300000000a00 */
[----:B------:R-:W1:Y:S01]  /*227c0*/  @!P1 LDC.64 R2, c[0x0][0xc78] ;  /* 0x00031e00ff029b82 */ /* 0x000e620000000a00 */
[----:B0-----:R-:W-:-:S05]  /*227d0*/  @!P1 IMAD.WIDE.U32 R4, R7, 0x4, R4 ;  /* 0x0000000407049825 */ /* 0x001fca00078e0004 */
[----:B------:R-:W2:Y:S01]  /*227e0*/  @!P1 LDG.E R6, desc[UR6][R4.64] ;  /* 0x0000000604069981 */ /* 0x000ea2000c1e1900 */
[----:B-1----:R-:W-:-:S05]  /*227f0*/  @!P1 IMAD.WIDE.U32 R2, R7, 0x4, R2 ;  /* 0x0000000407029825 */ /* 0x002fca00078e0002 */
[----:B------:R-:W2:Y:S01]  /*22800*/  @!P1 LDG.E R9, desc[UR6][R2.64] ;  /* 0x0000000602099981 */ /* 0x000ea2000c1e1900 */
[C---:B------:R-:W-:Y:S02]  /*22810*/  ISETP.NE.AND P1, PT, R7.reuse, RZ, PT ;  /* 0x000000ff0700720c */ /* 0x040fe40003f25270 */
[C---:B------:R-:W-:Y:S02]  /*22820*/  ISETP.GE.U32.AND P2, PT, R7.reuse, 0x2, PT ;  /* 0x000000020700780c */ /* 0x040fe40003f46070 */
[C---:B------:R-:W-:Y:S02]  /*22830*/  ISETP.GE.U32.AND P3, PT, R7.reuse, 0x4, PT ;  /* 0x000000040700780c */ /* 0x040fe40003f66070 */
[C---:B------:R-:W-:Y:S02]  /*22840*/  ISETP.GE.U32.AND P4, PT, R7.reuse, 0x8, PT ;  /* 0x000000080700780c */ /* 0x040fe40003f86070 */
[----:B------:R-:W-:Y:S01]  /*22850*/  ISETP.GE.U32.AND P5, PT, R7, 0x10, PT ;  /* 0x000000100700780c */ /* 0x000fe20003fa6070 */
[----:B------:R-:W0:Y:S01]  /*22860*/  S2UR UR6, SR_CTAID.X ;  /* 0x00000000000679c3 */ /* 0x000e220000002500 */
[----:B------:R-:W-:Y:S01]  /*22870*/  UMOV UR4, URZ ;  /* 0x0000003f00047c82 */ /* 0x000fe20008000000 */
[----:B--2---:R-:W-:-:S05]  /*22880*/  IMAD R8, R6, R9, RZ ;  /* 0x0000000906087224 */ /* 0x004fca00078e02ff */
[----:B------:R-:W1:Y:S02]  /*22890*/  SHFL.UP PT, R10, R8, 0x1, RZ ;  /* 0x04200000080a7989 */ /* 0x000e6400000e00ff */
[----:B-1----:R-:W-:-:S05]  /*228a0*/  SEL R11, R10, RZ, P1 ;  /* 0x000000ff0a0b7207 */ /* 0x002fca0000800000 */
[----:B------:R-:W-:-:S05]  /*228b0*/  IMAD.IADD R11, R8, 0x1, R11 ;  /* 0x00000001080b7824 */ /* 0x000fca00078e020b */
[----:B------:R-:W1:Y:S02]  /*228c0*/  SHFL.UP PT, R10, R11, 0x2, RZ ;  /* 0x044000000b0a7989 */ /* 0x000e6400000e00ff */
[----:B-1----:R-:W-:-:S04]  /*228d0*/  SEL R10, R10, RZ, P2 ;  /* 0x000000ff0a0a7207 */ /* 0x002fc80001000000 */
[----:B------:R-:W-:-:S05]  /*228e0*/  IADD3 R10, R11, R10, RZ ;  /* 0x0000000a0b0a7210 */ /* 0x000fca0007ffe0ff */
[----:B------:R-:W1:Y:S02]  /*228f0*/  SHFL.UP PT, R4, R10, 0x4, RZ ;  /* 0x048000000a047989 */ /* 0x000e6400000e00ff */
[----:B-1----:R-:W-:-:S05]  /*22900*/  SEL R3, R4, RZ, P3 ;  /* 0x000000ff04037207 */ /* 0x002fca0001800000 */
[----:B------:R-:W-:-:S05]  /*22910*/  IMAD.IADD R3, R10, 0x1, R3 ;  /* 0x000000010a037824 */ /* 0x000fca00078e0203 */
[----:B------:R-:W1:Y:S02]  /*22920*/  SHFL.UP PT, R2, R3, 0x8, RZ ;  /* 0x0500000003027989 */ /* 0x000e6400000e00ff */
[----:B-1----:R-:W-:-:S05]  /*22930*/  SEL R2, R2, RZ, P4 ;  /* 0x000000ff02027207 */ /* 0x002fca0002000000 */
[----:B------:R-:W-:-:S05]  /*22940*/  IMAD.IADD R2, R3, 0x1, R2 ;  /* 0x0000000103027824 */ /* 0x000fca00078e0202 */
[----:B------:R-:W1:Y:S02]  /*22950*/  SHFL.UP PT, R4, R2, 0x10, RZ ;  /* 0x0600000002047989 */ /* 0x000e6400000e00ff */
[----:B-1----:R-:W-:-:S04]  /*22960*/  SEL R5, R4, RZ, P5 ;  /* 0x000000ff04057207 */ /* 0x002fc80002800000 */
[----:B------:R-:W-:-:S05]  /*22970*/  IADD3 R5, R2, R5, RZ ;  /* 0x0000000502057210 */ /* 0x000fca0007ffe0ff */
        /* <DEDUP_REMOVED lines=8> */
.L_x_684:
[----:B------:R-:W0:Y:S01]  /*22a00*/  LDC R2, c[0x0][0xc3c] ;  /* 0x00030f00ff027b82 */ /* 0x000e220000000800 */
[----:B------:R-:W-:Y:S01]  /*22a10*/  UIADD3 UR4, UR4, 0x1f, URZ ;  /* 0x0000001f04047890 */ /* 0x000fe2000fffe03f */
[----:B------:R-:W-:Y:S02]  /*22a20*/  ULDC UR7, c[0x0][0xc3c] ;  /* 0x00030f0000077ab9 */ /* 0x000fe40000000800 */
[----:B------:R-:W-:-:S03]  /*22a30*/  MOV R27, UR7 ;  /* 0x00000007001b7c02 */ /* 0x000fc60008000f00 */
[----:B0-----:R-:W-:-:S13]  /*22a40*/  ISETP.LE.AND P6, PT, R2, UR4, PT ;  /* 0x0000000402007c0c */ /* 0x001fda000bfc3270 */
[----:B------:R-:W-:Y:S05]  /*22a50*/  @P6 BRA `(.L_x_683) ;  /* 0x0000000400b06947 */ /* 0x000fea0003800000 */
[----:B------:R-:W-:Y:S01]  /*22a60*/  VIADD R9, R7, UR4 ;  /* 0x0000000407097c36 */ /* 0x000fe20008000000 */
[----:B------:R-:W-:Y:S01]  /*22a70*/  ULDC.64 UR8, c[0x0][0x208] ;  /* 0x0000820000087ab9 */ /* 0x000fe20000000a00 */
[----:B------:R-:W-:-:S03]  /*22a80*/  IMAD.MOV.U32 R6, RZ, RZ, RZ ;  /* 0x000000ffff067224 */ /* 0x000fc600078e00ff */
[----:B------:R-:W-:-:S13]  /*22a90*/  ISETP.GE.OR P6, PT, R9, R2, !P0 ;  /* 0x000000020900720c */ /* 0x000fda00047c6670 */
[----:B------:R-:W0:Y:S08]  /*22aa0*/  @!P6 LDC.64 R4, c[0x0][0xc80] ;  /* 0x00032000ff04eb82 */ /* 0x000e300000000a00 */
[----:B------:R-:W1:Y:S01]  /*22ab0*/  @!P6 LDC.64 R2, c[0x0][0xc78] ;  /* 0x00031e00ff02eb82 */ /* 0x000e620000000a00 */
[----:B0-----:R-:W-:-:S05]  /*22ac0*/  @!P6 IMAD.WIDE R4, R9, 0x4, R4 ;  /* 0x000000040904e825 */ /* 0x001fca00078e0204 */
[----:B------:R-:W2:Y:S01]  /*22ad0*/  @!P6 LDG.E R6, desc[UR8][R4.64] ;  /* 0x000000080406e981 */ /* 0x000ea2000c1e1900 */
[----:B-1----:R-:W-:Y:S01]  /*22ae0*/  @!P6 IMAD.WIDE R2, R9, 0x4, R2 ;  /* 0x000000040902e825 */ /* 0x002fe200078e0202 */
[----:B------:R-:W-:-:S06]  /*22af0*/  MOV R9, RZ ;  /* 0x000000ff00097202 */ /* 0x000fcc0000000f00 */
        /* <DEDUP_REMOVED lines=9> */
[----:B0-----:R-:W-:-:S04]  /*22b90*/  SEL R12, R12, RZ, P3 ;  /* 0x000000ff0c0c7207 */ /* 0x001fc80001800000 */
[----:B------:R-:W-:-:S05]  /*22ba0*/  IADD3 R12, R11, R12, RZ ;  /* 0x0000000c0b0c7210 */ /* 0x000fca0007ffe0ff */
[----:B------:R-:W0:Y:S02]  /*22bb0*/  SHFL.UP PT, R2, R12, 0x8, RZ ;  /* 0x050000000c027989 */ /* 0x000e2400000e00ff */
[----:B0-----:R-:W-:-:S05]  /*22bc0*/  SEL R3, R2, RZ, P4 ;  /* 0x000000ff02037207 */ /* 0x001fca0002000000 */
[----:B------:R-:W-:-:S05]  /*22bd0*/  IMAD.IADD R3, R12, 0x1, R3 ;  /* 0x000000010c037824 */ /* 0x000fca00078e0203 */
[----:B------:R-:W0:Y:S02]  /*22be0*/  SHFL.UP PT, R2, R3, 0x10, RZ ;  /* 0x0600000003027989 */ /* 0x000e2400000e00ff */
[----:B0-----:R-:W-:-:S05]  /*22bf0*/  SEL R2, R2, RZ, P5 ;  /* 0x000000ff02027207 */ /* 0x001fca0002800000 */
[----:B------:R-:W-:-:S05]  /*22c00*/  IMAD.IADD R5, R3, 0x1, R2 ;  /* 0x0000000103057824 */ /* 0x000fca00078e0202 */
[----:B------:R-:W0:Y:S02]  /*22c10*/  SHFL.IDX PT, R2, R5, 0x1f, 0x1f ;  /* 0x03e01f0005027f89 */ /* 0x000e2400000e0000 */
[----:B0-----:R-:W-:-:S05]  /*22c20*/  IMAD R3, R2, UR5, RZ ;  /* 0x0000000502037c24 */ /* 0x001fca000f8e02ff */
[----:B------:R-:W-:-:S04]  /*22c30*/  IADD3 R8, R3, R8, RZ ;  /* 0x0000000803087210 */ /* 0x000fc80007ffe0ff */
[----:B------:R-:W-:-:S13]  /*22c40*/  ISETP.GT.AND P6, PT, R8, UR6, PT ;  /* 0x0000000608007c0c */ /* 0x000fda000bfc4270 */
[----:B------:R-:W-:Y:S05]  /*22c50*/  @!P6 BRA `(.L_x_684) ;  /* 0xfffffffc0068e947 */ /* 0x000fea000383ffff */
.L_x_682:
        /* <DEDUP_REMOVED lines=14> */
[----:B0-----:R-:W-:Y:S01]  /*22d40*/  IADD3 R12, RZ, -R3, RZ ;  /* 0x80000003ff0c7210 */ /* 0x001fe20007ffe0ff */
[----:B-12---:R-:W-:Y:S06]  /*22d50*/  @!P0 BRA `(.L_x_685) ;  /* 0x0000000000088947 */ /* 0x006fec0003800000 */
[----:B------:R-:W-:-:S06]  /*22d60*/  VIADD R24, R27, 0xffffffff ;  /* 0xffffffff1b187836 */ /* 0x000fcc0000000000 */
[----:B------:R0:W1:Y:S02]  /*22d70*/  SHFL.IDX PT, R24, R5, R24, 0x1f ;  /* 0x00001f1805187589 */ /* 0x00006400000e0000 */
.L_x_685:
[----:B-1----:R-:W-:Y:S01]  /*22d80*/  IMAD R24, R24, UR5, R11 ;  /* 0x0000000518187c24 */ /* 0x002fe2000f8e020b */
[----:B------:R-:W-:Y:S01]  /*22d90*/  MOV R11, R12 ;  /* 0x0000000c000b7202 */ /* 0x000fe20000000f00 */
[----:B------:R-:W-:Y:S01]  /*22da0*/  IMAD.MOV.U32 R2, RZ, RZ, RZ ;  /* 0x000000ffff027224 */ /* 0x000fe200078e00ff */
[----:B------:R-:W-:Y:S01]  /*22db0*/  IABS R12, R6 ;  /* 0x00000006000c7213 */ /* 0x000fe20000000000 */
[----:B------:R-:W-:Y:S01]  /*22dc0*/  VIADD R27, R27, UR4 ;  /* 0x000000041b1b7c36 */ /* 0x000fe20008000000 */
[----:B------:R-:W-:Y:S01]  /*22dd0*/  IADD3 R25, -R24, UR6, RZ ;  /* 0x0000000618197c10 */ /* 0x000fe2000fffe1ff */
[----:B------:R-:W-:Y:S01]  /*22de0*/  IMAD R11, R11, R4, RZ ;  /* 0x000000040b0b7224 */ /* 0x000fe200078e02ff */
[----:B0-----:R-:W-:Y:S01]  /*22df0*/  IABS R5, R9 ;  /* 0x0000000900057213 */ /* 0x001fe20000000000 */
[----:B------:R-:W-:Y:S01]  /*22e00*/  IMAD.MOV R12, RZ, RZ, -R12 ;  /* 0x000000ffff0c7224 */ /* 0x000fe200078e0a0c */
[----:B------:R-:W-:Y:S01]  /*22e10*/  IABS R10, R25 ;  /* 0x00000019000a7213 */ /* 0x000fe20000000000 */
[----:B------:R-:W-:Y:S01]  /*22e20*/  IMAD.HI.U32 R2, R3, R11, R2 ;  /* 0x0000000b03027227 */ /* 0x000fe200078e0002 */
[----:B------:R-:W0:Y:S02]  /*22e30*/  I2F.RP R8, R5 ;  /* 0x0000000500087306 */ /* 0x000e240000209400 */
[----:B------:R-:W-:Y:S01]  /*22e40*/  MOV R3, R10 ;  /* 0x0000000a00037202 */ /* 0x000fe20000000f00 */
[----:B------:R-:W-:-:S04]  /*22e50*/  IMAD.MOV.U32 R10, RZ, RZ, R12 ;  /* 0x000000ffff0a7224 */ /* 0x000fc800078e000c */
[----:B------:R-:W-:-:S04]  /*22e60*/  IMAD.HI.U32 R2, R2, R3, RZ ;  /* 0x0000000302027227 */ /* 0x000fc800078e00ff */
[----:B------:R-:W-:Y:S01]  /*22e70*/  IMAD R3, R2, R10, R3 ;  /* 0x0000000a02037224 */ /* 0x000fe200078e0203 */
[----:B0-----:R-:W0:Y:S04]  /*22e80*/  MUFU.RCP R8, R8 ;  /* 0x0000000800087308 */ /* 0x001e280000001000 */
[----:B------:R-:W-:-:S13]  /*22e90*/  ISETP.GT.U32.AND P1, PT, R4, R3, PT ;  /* 0x000000030400720c */ /* 0x000fda0003f24070 */
[----:B------:R-:W-:Y:S02]  /*22ea0*/  @!P1 IMAD.IADD R3, R3, 0x1, -R4 ;  /* 0x0000000103039824 */ /* 0x000fe400078e0a04 */
[----:B------:R-:W-:Y:S01]  /*22eb0*/  @!P1 VIADD R2, R2, 0x1 ;  /* 0x0000000102029836 */ /* 0x000fe20000000000 */
[----:B0-----:R-:W-:Y:S02]  /*22ec0*/  IADD3 R10, R8, 0xffffffe, RZ ;  /* 0x0ffffffe080a7810 */ /* 0x001fe40007ffe0ff */
[----:B------:R-:W-:Y:S02]  /*22ed0*/  ISETP.GE.U32.AND P0, PT, R3, R4, PT ;  /* 0x000000040300720c */ /* 0x000fe40003f06070 */
[----:B------:R-:W-:Y:S01]  /*22ee0*/  LOP3.LUT R4, R25, R6, RZ, 0x3c, !PT ;  /* 0x0000000619047212 */ /* 0x000fe200078e3cff */
[----:B------:R0:W1:Y:S01]  /*22ef0*/  F2I.FTZ.U32.TRUNC.NTZ R3, R10 ;  /* 0x0000000a00037305 */ /* 0x000062000021f000 */
[----:B------:R-:W-:Y:S02]  /*22f00*/  ISETP.NE.AND P1, PT, R6, RZ, PT ;  /* 0x000000ff0600720c */ /* 0x000fe40003f25270 */
[----:B------:R-:W-:-:S02]  /*22f10*/  ISETP.GE.AND P2, PT, R4, RZ, PT ;  /* 0x000000ff0400720c */ /* 0x000fc40003f46270 */
[----:B0-----:R-:W-:-:S05]  /*22f20*/  IABS R10, R9 ;  /* 0x00000009000a7213 */ /* 0x001fca0000000000 */
[----:B------:R-:W-:Y:S01]  /*22f30*/  @P0 VIADD R2, R2, 0x1 ;  /* 0x0000000102020836 */ /* 0x000fe20000000000 */
[----:B------:R-:W-:-:S04]  /*22f40*/  IADD3 R10, RZ, -R10, RZ ;  /* 0x8000000aff0a7210 */ /* 0x000fc80007ffe0ff */
[----:B------:R-:W-:Y:S01]  /*22f50*/  MOV R8, R2 ;  /* 0x0000000200087202 */ /* 0x000fe20000000f00 */
[----:B-1----:R-:W-:-:S04]  /*22f60*/  IMAD.MOV R2, RZ, RZ, -R3 ;  /* 0x000000ffff027224 */ /* 0x002fc800078e0a03 */
[----:B------:R-:W-:Y:S01]  /*22f70*/  @!P2 IMAD.MOV R8, RZ, RZ, -R8 ;  /* 0x000000ffff08a224 */ /* 0x000fe200078e0a08 */
[----:B------:R-:W-:Y:S01]  /*22f80*/  @!P1 LOP3.LUT R8, RZ, R6, RZ, 0x33, !PT ;  /* 0x00000006ff089212 */ /* 0x000fe200078e33ff */
[----:B------:R-:W-:Y:S02]  /*22f90*/  IMAD R11, R2, R5, RZ ;  /* 0x00000005020b7224 */ /* 0x000fe400078e02ff */
[----:B------:R-:W-:Y:S01]  /*22fa0*/  IMAD.MOV.U32 R2, RZ, RZ, RZ ;  /* 0x000000ffff027224 */ /* 0x000fe200078e00ff */
[-C--:B------:R-:W-:Y:S01]  /*22fb0*/  IABS R4, R8.reuse ;  /* 0x0000000800047213 */ /* 0x080fe20000000000 */
[----:B------:R-:W-:Y:S02]  /*22fc0*/  IMAD R6, R6, R8, RZ ;  /* 0x0000000806067224 */ /* 0x000fe400078e02ff */
[----:B------:R-:W-:-:S04]  /*22fd0*/  IMAD.HI.U32 R2, R3, R11, R2 ;  /* 0x0000000b03027227 */ /* 0x000fc800078e0002 */
[----:B------:R-:W-:Y:S01]  /*22fe0*/  IMAD.MOV.U32 R3, RZ, RZ, R4 ;  /* 0x000000ffff037224 */ /* 0x000fe200078e0004 */
[----:B------:R-:W-:Y:S01]  /*22ff0*/  MOV R4, R10 ;  /* 0x0000000a00047202 */ /* 0x000fe20000000f00 */
[----:B------:R-:W-:Y:S02]  /*23000*/  IMAD.IADD R25, R25, 0x1, -R6 ;  /* 0x0000000119197824 */ /* 0x000fe400078e0a06 */
[----:B------:R-:W-:-:S04]  /*23010*/  IMAD.HI.U32 R2, R2, R3, RZ ;  /* 0x0000000302027227 */ /* 0x000fc800078e00ff */
[----:B------:R-:W-:Y:S01]  /*23020*/  IMAD R4, R2, R4, R3 ;  /* 0x0000000402047224 */ /* 0x000fe200078e0203 */
[----:B------:R-:W-:-:S04]  /*23030*/  LOP3.LUT R3, R8, R9, RZ, 0x3c, !PT ;  /* 0x0000000908037212 */ /* 0x000fc800078e3cff */
[----:B------:R-:W-:Y:S02]  /*23040*/  ISETP.GT.U32.AND P1, PT, R5, R4, PT ;  /* 0x000000040500720c */ /* 0x000fe40003f24070 */
[----:B------:R-:W-:-:S11]  /*23050*/  ISETP.GE.AND P2, PT, R3, RZ, PT ;  /* 0x000000ff0300720c */ /* 0x000fd60003f46270 */
[----:B------:R-:W-:Y:S02]  /*23060*/  @!P1 IMAD.IADD R4, R4, 0x1, -R5 ;  /* 0x0000000104049824 */ /* 0x000fe400078e0a05 */
[----:B------:R-:W-:Y:S01]  /*23070*/  @!P1 VIADD R2, R2, 0x1 ;  /* 0x0000000102029836 */ /* 0x000fe20000000000 */
[----:B------:R-:W-:Y:S02]  /*23080*/  ISETP.NE.AND P1, PT, R9, RZ, PT ;  /* 0x000000ff0900720c */ /* 0x000fe40003f25270 */
[----:B------:R-:W-:-:S13]  /*23090*/  ISETP.GE.U32.AND P0, PT, R4, R5, PT ;  /* 0x000000050400720c */ /* 0x000fda0003f06070 */
[----:B------:R-:W-:-:S05]  /*230a0*/  @P0 IADD3 R2, R2, 0x1, RZ ;  /* 0x0000000102020810 */ /* 0x000fca0007ffe0ff */
[----:B------:R-:W-:Y:S01]  /*230b0*/  @!P2 IMAD.MOV R2, RZ, RZ, -R2 ;  /* 0x000000ffff02a224 */ /* 0x000fe200078e0a02 */
[----:B------:R-:W-:-:S05]  /*230c0*/  @!P1 LOP3.LUT R2, RZ, R9, RZ, 0x33, !PT ;  /* 0x00000009ff029212 */ /* 0x000fca00078e33ff */
[----:B------:R-:W-:-:S04]  /*230d0*/  IMAD.MOV R26, RZ, RZ, -R2 ;  /* 0x000000ffff1a7224 */ /* 0x000fc800078e0a02 */
[C---:B------:R-:W-:Y:S01]  /*230e0*/  IMAD R26, R9.reuse, R26, R8 ;  /* 0x0000001a091a7224 */ /* 0x040fe200078e0208 */
[----:B------:R-:W-:-:S04]  /*230f0*/  LEA R9, R9, R2, 0x18 ;  /* 0x0000000209097211 */ /* 0x000fc800078ec0ff */
[----:B------:R-:W-:Y:S01]  /*23100*/  LEA R26, R26, R9, 0x10 ;  /* 0x000000091a1a7211 */ /* 0x000fe200078e80ff */
[----:B------:R-:W-:Y:S06]  /*23110*/  BRA `(.L_x_686) ;  /* 0x00000000000c7947 */ /* 0x000fec0003800000 */
.L_x_683:
[----:B------:R-:W-:Y:S01]  /*23120*/  IMAD.MOV.U32 R25, RZ, RZ, RZ ;  /* 0x000000ffff197224 */ /* 0x000fe200078e00ff */
[----:B------:R-:W-:Y:S01]  /*23130*/  MOV R26, RZ ;  /* 0x000000ff001a7202 */ /* 0x000fe20000000f00 */
[----:B------:R-:W-:-:S07]  /*23140*/  IMAD.U32 R24, RZ, RZ, UR6 ;  /* 0x00000006ff187e24 */ /* 0x000fce000f8e00ff */
.L_x_686:
[----:B------:R-:W-:-:S13]  /*23150*/  ISETP.NE.AND P0, PT, R7, RZ, PT ;  /* 0x000000ff0700720c */ /* 0x000fda0003f05270 */
[----:B------:R-:W0:Y:S01]  /*23160*/  @!P0 S2R R3, SR_CgaCtaId ;  /* 0x0000000000038919 */ /* 0x000e220000008800 */
[----:B------:R-:W-:-:S04]  /*23170*/  @!P0 MOV R2, 0x400 ;  /* 0x0000040000028802 */ /* 0x000fc80000000f00 */
[----:B0-----:R-:W-:-:S05]  /*23180*/  @!P0 LEA R2, R3, R2, 0x18 ;  /* 0x0000000203028211 */ /* 0x001fca00078ec0ff */
[----:B------:R1:W-:Y:S01]  /*23190*/  @!P0 STS.128 [R2+0x388d0], R24 ;  /* 0x0388d01802008388 */ /* 0x0003e20000000c00 */
[----:B------:R-:W-:Y:S06]  /*231a0*/  BAR.ARV 0x5, 0x180 ;  /* 0x0146000000007b1d */ /* 0x000fec0000002000 */
.L_x_681:
[----:B------:R2:W-:Y:S01]  /*231b0*/  STL [R1+0x2c], RZ ;  /* 0x00002cff01007387 */ /* 0x0005e20000100800 */
[----:B------:R-:W-:Y:S01]  /*231c0*/  ULDC UR4, c[0x0][0xc3c] ;  /* 0x00030f0000047ab9 */ /* 0x000fe20000000800 */
[----:B------:R-:W-:Y:S01]  /*231d0*/  IMAD.MOV.U32 R29, RZ, RZ, 0x1 ;  /* 0x00000001ff1d7424 */ /* 0x000fe200078e00ff */
[----:B0-----:R-:W-:Y:S01]  /*231e0*/  ISETP.GE.AND P0, PT, R27, UR4, PT ;  /* 0x000000041b007c0c */ /* 0x001fe2000bf06270 */
[----:B------:R-:W-:-:S12]  /*231f0*/  IMAD.MOV.U32 R23, RZ, RZ, RZ ;  /* 0x000000ffff177224 */ /* 0x000fd800078e00ff */
[----:B--2---:R-:W-:Y:S05]  /*23200*/  @P0 BRA `(.L_x_687) ;  /* 0x0000006800b00947 */ /* 0x004fea0003800000 */
[----:B------:R-:W0:Y:S01]  /*23210*/  S2UR UR5, SR_CgaCtaId ;  /* 0x00000000000579c3 */ /* 0x000e220000008800 */
[----:B------:R2:W-:Y:S01]  /*23220*/  STL [R1+0x2c], RZ ;  /* 0x00002cff01007387 */ /* 0x0005e20000100800 */
[C---:B------:R-:W-:Y:S01]  /*23230*/  SHF.L.U32 R34, R0.reuse, 0x3, RZ ;  /* 0x0000000300227819 */ /* 0x040fe200000006ff */
[----:B------:R-:W-:Y:S01]  /*23240*/  UMOV UR4, 0x400 ;  /* 0x0000040000047882 */ /* 0x000fe20000000000 */
[----:B------:R-:W-:Y:S01]  /*23250*/  LOP3.LUT R4, R0, 0x7f, RZ, 0xc0, !PT ;  /* 0x0000007f00047812 */ /* 0x000fe200078ec0ff */
[----:B------:R-:W-:Y:S01]  /*23260*/  BSSY B8, `(.L_x_687) ;  /* 0x00006a6000087945 */ /* 0x000fe20003800000 */
[C---:B------:R-:W-:Y:S01]  /*23270*/  LOP3.LUT R3, R34.reuse, 0x1f8, RZ, 0xc0, !PT ;  /* 0x000001f822037812 */ /* 0x040fe200078ec0ff */
[----:B------:R-:W-:Y:S01]  /*23280*/  IMAD.MOV.U32 R28, RZ, RZ, RZ ;  /* 0x000000ffff1c7224 */ /* 0x000fe200078e00ff */
[----:B------:R-:W-:Y:S01]  /*23290*/  LOP3.LUT R34, R34, 0x38, RZ, 0xc0, !PT ;  /* 0x0000003822227812 */ /* 0x000fe200078ec0ff */
[----:B------:R-:W-:Y:S01]  /*232a0*/  IMAD.SHL.U32 R33, R4, 0x8, RZ ;  /* 0x0000000804217824 */ /* 0x000fe200078e00ff */
[----:B-1----:R-:W-:Y:S01]  /*232b0*/  LOP3.LUT R2, R3, 0x38, R0, 0x78, !PT ;  /* 0x0000003803027812 */ /* 0x002fe200078e7800 */
[----:B------:R-:W-:Y:S01]  /*232c0*/  IMAD.SHL.U32 R0, R0, 0x10, RZ ;  /* 0x0000001000007824 */ /* 0x000fe200078e00ff */
[----:B------:R-:W-:Y:S01]  /*232d0*/  MOV R30, 0x1 ;  /* 0x00000001001e7802 */ /* 0x000fe20000000f00 */
[----:B------:R-:W-:Y:S01]  /*232e0*/  IMAD.MOV.U32 R23, RZ, RZ, RZ ;  /* 0x000000ffff177224 */ /* 0x000fe200078e00ff */
[----:B------:R-:W-:Y:S01]  /*232f0*/  LOP3.LUT R33, R2, 0x200, R33, 0xf8, !PT ;  /* 0x0000020002217812 */ /* 0x000fe200078ef821 */
[----:B------:R-:W-:Y:S01]  /*23300*/  ULDC.64 UR38, c[0x0][0x198] ;  /* 0x0000660000267ab9 */ /* 0x000fe20000000a00 */
[----:B------:R-:W-:Y:S01]  /*23310*/  SHF.R.U32.HI R2, RZ, 0x3, R4 ;  /* 0x00000003ff027819 */ /* 0x000fe20000011604 */
[----:B------:R-:W-:Y:S01]  /*23320*/  ULOP3.LUT UR37, UR60, 0x2, URZ, 0xfc, !UPT ;  /* 0x000000023c257892 */ /* 0x000fe2000f8efc3f */
[----:B------:R-:W-:Y:S01]  /*23330*/  MOV R29, 0x1 ;  /* 0x00000001001d7802 */ /* 0x000fe20000000f00 */
[----:B------:R-:W-:Y:S01]  /*23340*/  ULDC UR36, c[0x0][0xc] ;  /* 0x0000030000247ab9 */ /* 0x000fe20000000800 */
[----:B------:R-:W-:-:S02]  /*23350*/  LOP3.LUT R0, R2, 0x70, R0, 0xf8, !PT ;  /* 0x0000007002007812 */ /* 0x000fc400078ef800 */
[C---:B------:R-:W-:Y:S01]  /*23360*/  LOP3.LUT R2, R34.reuse, 0x40, RZ, 0xfc, !PT ;  /* 0x0000004022027812 */ /* 0x040fe200078efcff */
[----:B0-----:R-:W-:Y:S01]  /*23370*/  ULEA UR4, UR5, UR4, 0x18 ;  /* 0x0000000405047291 */ /* 0x001fe2000f8ec03f */
[C---:B------:R-:W-:Y:S02]  /*23380*/  LOP3.LUT R0, R34.reuse, 0x80, RZ, 0xfc, !PT ;  /* 0x0000008022007812 */ /* 0x040fe400078efcff */
[----:B------:R-:W-:-:S03]  /*23390*/  LOP3.LUT R37, R34, 0xc0, RZ, 0xfc, !PT ;  /* 0x000000c022257812 */ /* 0x000fc600078efcff */
[----:B------:R-:W-:-:S04]  /*233a0*/  IMAD.U32 R16, RZ, RZ, UR4 ;  /* 0x00000004ff107e24 */ /* 0x000fc8000f8e00ff */
[----:B--2---:R-:W-:-:S07]  /*233b0*/  IMAD R36, R33, 0x2, R16 ;  /* 0x0000000221247824 */ /* 0x004fce00078e0210 */
.L_x_798:
[----:B0-----:R-:W0:Y:S01]  /*233c0*/  LDC.64 R2, c[0x0][0xc88] ;  /* 0x00032200ff027b82 */ /* 0x001e220000000a00 */
[----:B------:R-:W-:Y:S01]  /*233d0*/  ULDC.64 UR4, c[0x0][0x208] ;  /* 0x0000820000047ab9 */ /* 0x000fe20000000a00 */
[----:B0-----:R-:W-:-:S05]  /*233e0*/  IMAD.WIDE R2, R27, 0x4, R2 ;  /* 0x000000041b027825 */ /* 0x001fca00078e0202 */
[----:B--2---:R-:W2:Y:S01]  /*233f0*/  LDG.E R31, desc[UR4][R2.64] ;  /* 0x00000004021f7981 */ /* 0x004ea2000c1e1900 */
[----:B------:R-:W-:Y:S05]  /*23400*/  YIELD ;  /* 0x0000000000007946 */ /* 0x000fea0003800000 */
[----:B------:R-:W-:Y:S01]  /*23410*/  ULDC.64 UR4, c[0x0][0xa28] ;  /* 0x00028a0000047ab9 */ /* 0x000fe20000000a00 */
[----:B------:R-:W-:Y:S01]  /*23420*/  ULDC.64 UR8, c[0x0][0xa18] ;  /* 0x0002860000087ab9 */ /* 0x000fe20000000a00 */
[----:B------:R-:W-:Y:S01]  /*23430*/  ISETP.NE.U32.AND P0, PT, RZ, UR4, PT ;  /* 0x00000004ff007c0c */ /* 0x000fe2000bf05070 */
[----:B------:R-:W-:Y:S01]  /*23440*/  ULDC.64 UR10, c[0x0][0x208] ;  /* 0x00008200000a7ab9 */ /* 0x000fe20000000a00 */
[----:B------:R-:W-:Y:S01]  /*23450*/  MOV R11, RZ ;  /* 0x000000ff000b7202 */ /* 0x000fe20000000f00 */
[----:B------:R-:W-:Y:S01]  /*23460*/  ULDC.64 UR6, c[0x0][0xa10] ;  /* 0x0002840000067ab9 */ /* 0x000fe20000000a00 */
[----:B------:R-:W-:-:S02]  /*23470*/  ISETP.NE.AND.EX P0, PT, RZ, UR5, PT, P0 ;  /* 0x00000005ff007c0c */ /* 0x000fc4000bf05300 */
[----:B--2---:R-:W-:-:S11]  /*23480*/  SHF.R.S32.HI R0, RZ, 0x1f, R31 ;  /* 0x0000001fff007819 */ /* 0x004fd6000001141f */
[C---:B------:R-:W-:Y:S01]  /*23490*/  @P0 LEA R2, P1, R31.reuse, UR4, 0x2 ;  /* 0x000000041f020c11 */ /* 0x040fe2000f8210ff */
[C---:B------:R-:W-:Y:S01]  /*234a0*/  IMAD.SHL.U32 R17, R31.reuse, 0x4, RZ ;  /* 0x000000041f117824 */ /* 0x040fe200078e00ff */
[C-C-:B------:R-:W-:Y:S01]  /*234b0*/  SHF.L.U64.HI R19, R31.reuse, 0x2, R0.reuse ;  /* 0x000000021f137819 */ /* 0x140fe20000010200 */
[----:B------:R0:W-:Y:S01]  /*234c0*/  STL [R1+0x20], R0 ;  /* 0x0000200001007387 */ /* 0x0001e20000100800 */
[----:B------:R-:W-:Y:S01]  /*234d0*/  @P0 LEA.HI.X R3, R31, UR5, R0, 0x2, P1 ;  /* 0x000000051f030c11 */ /* 0x000fe200088f1400 */
[----:B------:R-:W-:Y:S01]  /*234e0*/  ULDC.64 UR4, c[0x0][0xa00] ;  /* 0x0002800000047ab9 */ /* 0x000fe20000000a00 */
[----:B------:R-:W-:-:S03]  /*234f0*/  ISETP.NE.U32.AND P1, PT, RZ, UR8, PT ;  /* 0x00000008ff007c0c */ /* 0x000fc6000bf25070 */
[----:B------:R1:W2:Y:S01]  /*23500*/  @P0 LDG.E R11, desc[UR10][R2.64] ;  /* 0x0000000a020b0981 */ /* 0x0002a2000c1e1900 */
[----:B------:R-:W-:Y:S01]  /*23510*/  ISETP.NE.AND.EX P1, PT, RZ, UR9, PT, P1 ;  /* 0x00000009ff007c0c */ /* 0x000fe2000bf25310 */
[----:B------:R-:W-:Y:S01]  /*23520*/  IMAD.MOV.U32 R35, RZ, RZ, RZ ;  /* 0x000000ffff237224 */ /* 0x000fe200078e00ff */
[----:B------:R-:W-:Y:S02]  /*23530*/  ISETP.NE.U32.AND P0, PT, RZ, UR4, PT ;  /* 0x00000004ff007c0c */ /* 0x000fe4000bf05070 */
[----:B------:R-:W-:Y:S02]  /*23540*/  ISETP.NE.U32.AND P2, PT, RZ, UR6, PT ;  /* 0x00000006ff007c0c */ /* 0x000fe4000bf45070 */
[----:B------:R-:W-:Y:S02]  /*23550*/  ISETP.NE.AND.EX P0, PT, RZ, UR5, PT, P0 ;  /* 0x00000005ff007c0c */ /* 0x000fe4000bf05300 */
[----:B------:R-:W-:Y:S02]  /*23560*/  ISETP.NE.AND.EX P2, PT, RZ, UR7, PT, P2 ;  /* 0x00000007ff007c0c */ /* 0x000fe4000bf45320 */
[C---:B-1----:R-:W-:Y:S01]  /*23570*/  IADD3 R2, P3, R17.reuse, UR4, RZ ;  /* 0x0000000411027c10 */ /* 0x042fe2000ff7e0ff */
[----:B------:R-:W-:Y:S01]  /*23580*/  ULDC UR4, c[0x0][0x288] ;  /* 0x0000a20000047ab9 */ /* 0x000fe20000000800 */
[----:B------:R-:W-:-:S02]  /*23590*/  IADD3 R4, P4, R17, UR6, RZ ;  /* 0x0000000611047c10 */ /* 0x000fc4000ff9e0ff */
[----:B------:R-:W-:Y:S02]  /*235a0*/  IADD3.X R3, R19, UR5, RZ, P3, !PT ;  /* 0x0000000513037c10 */ /* 0x000fe40009ffe4ff */
[----:B------:R-:W-:Y:S01]  /*235b0*/  @P1 IADD3 R6, P3, R17, UR8, RZ ;  /* 0x0000000811061c10 */ /* 0x000fe2000ff7e0ff */
[----:B------:R-:W-:Y:S01]  /*235c0*/  IMAD.U32 R8, RZ, RZ, UR4 ;  /* 0x00000004ff087e24 */ /* 0x000fe2000f8e00ff */
[----:B------:R-:W-:Y:S01]  /*235d0*/  ULDC.64 UR4, c[0x0][0x418] ;  /* 0x0001060000047ab9 */ /* 0x000fe20000000a00 */
[----:B0-----:R-:W-:Y:S01]  /*235e0*/  MOV R0, RZ ;  /* 0x000000ff00007202 */ /* 0x001fe20000000f00 */
[----:B------:R-:W5:Y:S01]  /*235f0*/  @P0 LDG.E R35, desc[UR10][R2.64] ;  /* 0x0000000a02230981 */ /* 0x000f62000c1e1900 */
[C---:B------:R-:W-:Y:S02]  /*23600*/  @P1 IADD3.X R7, R19.reuse, UR9, RZ, P3, !PT ;  /* 0x0000000913071c10 */ /* 0x040fe40009ffe4ff */
[----:B------:R-:W-:-:S03]  /*23610*/  IADD3.X R5, R19, UR7, RZ, P4, !PT ;  /* 0x0000000713057c10 */ /* 0x000fc6000a7fe4ff */
[----:B------:R0:W3:Y:S01]  /*23620*/  @P1 LDG.E R8, desc[UR10][R6.64] ;  /* 0x0000000a06081981 */ /* 0x0000e2000c1e1900 */
[----:B------:R-:W-:-:S03]  /*23630*/  UISETP.NE.U32.AND UP0, UPT, UR4, URZ, UPT ;  /* 0x0000003f0400728c */ /* 0x000fc6000bf05070 */
[----:B------:R-:W-:Y:S01]  /*23640*/  ULDC UR4, c[0x0][0x424] ;  /* 0x0001090000047ab9 */ /* 0x000fe20000000800 */
[----:B------:R-:W-:Y:S01]  /*23650*/  UISETP.NE.AND.EX UP0, UPT, UR5, URZ, UPT, UP0 ;  /* 0x0000003f0500728c */ /* 0x000fe2000bf05300 */
[----:B------:R1:W5:Y:S02]  /*23660*/  @P2 LDG.E R0, desc[UR10][R4.64] ;  /* 0x0000000a04002981 */ /* 0x000364000c1e1900 */
[----:B------:R-:W-:Y:S01]  /*23670*/  ULDC UR5, c[0x0][0x2f0] ;  /* 0x0000bc0000057ab9 */ /* 0x000fe20000000800 */
[----:B------:R-:W-:-:S04]  /*23680*/  USEL UR4, UR4, 0x1, UP0 ;  /* 0x0000000104047887 */ /* 0x000fc80008000000 */
[----:B------:R-:W-:-:S03]  /*23690*/  UIMAD UR4, UR4, UR5, URZ ;  /* 0x00000005040472a4 */ /* 0x000fc6000f8e023f */
[----:B------:R-:W-:Y:S02]  /*236a0*/  ULDC UR5, c[0x0][0x348] ;  /* 0x0000d20000057ab9 */ /* 0x000fe40000000800 */
[----:B0-----:R-:W-:Y:S01]  /*236b0*/  IMAD.U32 R6, RZ, RZ, UR5 ;  /* 0x00000005ff067e24 */ /* 0x001fe2000f8e00ff */
[----:B------:R-:W-:Y:S01]  /*236c0*/  MOV R9, UR4 ;  /* 0x0000000400097c02 */ /* 0x000fe20008000f00 */
[----:B--2---:R1:W-:Y:S04]  /*236d0*/  STL [R1+0x10], R11 ;  /* 0x0000100b01007387 */ /* 0x0043e80000100800 */
[----:B---3--:R1:W-:Y:S01]  /*236e0*/  STL [R1+0x28], R8 ;  /* 0x0000280801007387 */ /* 0x0083e20000100800 */
[----:B------:R-:W-:Y:S05]  /*236f0*/  @P1 BRA `(.L_x_688) ;  /* 0x0000000000181947 */ /* 0x000fea0003800000 */
[----:B------:R-:W-:Y:S05]  /*23700*/  @!P0 BRA `(.L_x_688) ;  /* 0x0000000000148947 */ /* 0x000fea0003800000 */
[----:B------:R-:W-:Y:S02]  /*23710*/  ULDC.64 UR4, c[0x0][0x208] ;  /* 0x0000820000047ab9 */ /* 0x000fe40000000a00 */
[----:B-1----:R-:W2:Y:S04]  /*23720*/  LDG.E R8, desc[UR4][R2.64] ;  /* 0x0000000402087981 */ /* 0x002ea8000c1e1900 */
[----:B------:R-:W2:Y:S02]  /*23730*/  LDG.E R7, desc[UR4][R2.64+0x4] ;  /* 0x0000040402077981 */ /* 0x000ea4000c1e1900 */
[----:B--2---:R-:W-:-:S05]  /*23740*/  IMAD.IADD R2, R7, 0x1, -R8 ;  /* 0x0000000107027824 */ /* 0x004fca00078e0a08 */
[----:B------:R0:W-:Y:S02]  /*23750*/  STL [R1+0x28], R2 ;  /* 0x0000280201007387 */ /* 0x0001e40000100800 */
.L_x_688:
[----:B------:R-:W-:Y:S01]  /*23760*/  ULDC.64 UR4, c[0x0][0xa20] ;  /* 0x0002880000047ab9 */ /* 0x000fe20000000a00 */
[C---:B0-----:R-:W-:Y:S01]  /*23770*/  LOP3.LUT R2, R26.reuse, 0xff000000, RZ, 0xc0, !PT ;  /* 0xff0000001a027812 */ /* 0x041fe200078ec0ff */
[----:B------:R-:W-:Y:S01]  /*23780*/  IMAD.MOV.U32 R32, RZ, RZ, R31 ;  /* 0x000000ffff207224 */ /* 0x000fe200078e001f */
[----:B------:R-:W-:Y:S02]  /*23790*/  ISETP.NE.U32.AND P0, PT, RZ, UR4, PT ;  /* 0x00000004ff007c0c */ /* 0x000fe4000bf05070 */
[----:B------:R-:W-:Y:S02]  /*237a0*/  SHF.R.U32.HI R3, RZ, 0x8, R2 ;  /* 0x00000008ff037819 */ /* 0x000fe40000011602 */
[----:B------:R-:W-:Y:S02]  /*237b0*/  ISETP.NE.AND.EX P0, PT, RZ, UR5, PT, P0 ;  /* 0x00000005ff007c0c */ /* 0x000fe4000bf05300 */
[C---:B-1----:R-:W-:Y:S02]  /*237c0*/  LOP3.LUT R8, R26.reuse, 0xff0000, RZ, 0xc0, !PT ;  /* 0x00ff00001a087812 */ /* 0x042fe400078ec0ff */
[----:B------:R-:W-:-:S02]  /*237d0*/  LOP3.LUT R26, R26, 0xffff, RZ, 0xc0, !PT ;  /* 0x0000ffff1a1a7812 */ /* 0x000fc400078ec0ff */
[----:B------:R-:W-:-:S07]  /*237e0*/  LEA.HI R8, R8, R3, RZ, 0x10 ;  /* 0x0000000308087211 */ /* 0x000fce00078f80ff */
[----:B------:R-:W-:Y:S05]  /*237f0*/  @!P0 BRA `(.L_x_689) ;  /* 0x0000000000148947 */ /* 0x000fea0003800000 */
[----:B------:R-:W-:Y:S01]  /*23800*/  IADD3 R2, P0, R17, UR4, RZ ;  /* 0x0000000411027c10 */ /* 0x000fe2000ff1e0ff */
[----:B------:R-:W-:-:S03]  /*23810*/  ULDC.64 UR6, c[0x0][0x208] ;  /* 0x0000820000067ab9 */ /* 0x000fc60000000a00 */
[----:B------:R-:W-:-:S05]  /*23820*/  IADD3.X R3, R19, UR5, RZ, P0, !PT ;  /* 0x0000000513037c10 */ /* 0x000fca00087fe4ff */
[----:B------:R0:W5:Y:S01]  /*23830*/  LDG.E R9, desc[UR6][R2.64] ;  /* 0x0000000602097981 */ /* 0x000162000c1e1900 */
[----:B------:R-:W-:Y:S05]  /*23840*/  BRA `(.L_x_690) ;  /* 0x0000000000287947 */ /* 0x000fea0003800000 */
.L_x_689:
[----:B------:R-:W-:Y:S02]  /*23850*/  ULDC.64 UR4, c[0x0][0xa08] ;  /* 0x0002820000047ab9 */ /* 0x000fe40000000a00 */
[----:B------:R-:W-:-:S04]  /*23860*/  ISETP.NE.U32.AND P0, PT, RZ, UR4, PT ;  /* 0x00000004ff007c0c */ /* 0x000fc8000bf05070 */
[----:B------:R-:W-:-:S13]  /*23870*/  ISETP.NE.AND.EX P0, PT, RZ, UR5, PT, P0 ;  /* 0x00000005ff007c0c */ /* 0x000fda000bf05300 */
[----:B------:R-:W-:Y:S05]  /*23880*/  @!P0 BRA `(.L_x_690) ;  /* 0x0000000000188947 */ /* 0x000fea0003800000 */
[----:B------:R-:W0:Y:S01]  /*23890*/  LDC.64 R2, c[0x0][0xa08] ;  /* 0x00028200ff027b82 */ /* 0x000e220000000a00 */
[----:B------:R-:W-:Y:S01]  /*238a0*/  ULDC.64 UR4, c[0x0][0x208] ;  /* 0x0000820000047ab9 */ /* 0x000fe20000000a00 */
[----:B0-----:R-:W-:-:S05]  /*238b0*/  IMAD.WIDE R2, R32, 0x4, R2 ;  /* 0x0000000420027825 */ /* 0x001fca00078e0202 */
[----:B------:R-:W2:Y:S04]  /*238c0*/  LDG.E R9, desc[UR4][R2.64] ;  /* 0x0000000402097981 */ /* 0x000ea8000c1e1900 */
[----:B------:R-:W2:Y:S02]  /*238d0*/  LDG.E R10, desc[UR4][R2.64+0x4] ;  /* 0x00000404020a7981 */ /* 0x000ea4000c1e1900 */
[----:B--2---:R-:W-:-:S07]  /*238e0*/  IADD3 R9, -R9, R10, RZ ;  /* 0x0000000a09097210 */ /* 0x004fce0007ffe1ff */
.L_x_690:
[----:B------:R-:W-:Y:S02]  /*238f0*/  ULDC.64 UR4, c[0x0][0x208] ;  /* 0x0000820000047ab9 */ /* 0x000fe40000000a00 */
[----:B0-----:R-:W2:Y:S04]  /*23900*/  @P2 LDG.E R2, desc[UR4][R4.64] ;  /* 0x0000000404022981 */ /* 0x001ea8000c1e1900 */
[----:B------:R0:W2:Y:S01]  /*23910*/  @P2 LDG.E R3, desc[UR4][R4.64+0x4] ;  /* 0x0000040404032981 */ /* 0x0000a2000c1e1900 */
[----:B-----5:R-:W-:Y:S01]  /*23920*/  IMAD.IADD R9, R9, 0x1, -R11 ;  /* 0x0000000109097824 */ /* 0x020fe200078e0a0b */
[----:B------:R-:W-:Y:S01]  /*23930*/  BSSY B0, `(.L_x_691) ;  /* 0x000002a000007945 */ /* 0x000fe20003800000 */
[----:B------:R-:W-:Y:S02]  /*23940*/  LOP3.LUT R7, R8, 0xff, RZ, 0xc0, !PT ;  /* 0x000000ff08077812 */ /* 0x000fe400078ec0ff */
[----:B0-----:R-:W-:Y:S01]  /*23950*/  SHF.R.U32.HI R5, RZ, 0x10, R8 ;  /* 0x00000010ff057819 */ /* 0x001fe20000011608 */
[----:B--2---:R-:W-:-:S05]  /*23960*/  @P2 IMAD.IADD R6, R3, 0x1, -R2 ;  /* 0x0000000103062824 */ /* 0x004fca00078e0a02 */
[----:B------:R-:W-:-:S04]  /*23970*/  IADD3 R3, R9, R6, RZ ;  /* 0x0000000609037210 */ /* 0x000fc80007ffe0ff */
[C---:B------:R-:W-:Y:S01]  /*23980*/  ISETP.GE.AND P1, PT, R3.reuse, 0x1, PT ;  /* 0x000000010300780c */ /* 0x040fe20003f26270 */
[----:B------:R-:W-:Y:S01]  /*23990*/  VIADD R2, R3, 0x4f ;  /* 0x0000004f03027836 */ /* 0x000fe20000000000 */
[----:B------:R0:W-:Y:S03]  /*239a0*/  STL [R1+0x8], R3 ;  /* 0x0000080301007387 */ /* 0x0001e60000100800 */
[----:B------:R-:W-:-:S05]  /*239b0*/  IMAD.HI R2, R2, 0x66666667, RZ ;  /* 0x6666666702027827 */ /* 0x000fca00078e02ff */
[----:B0-----:R-:W-:-:S04]  /*239c0*/  SHF.R.U32.HI R3, RZ, 0x1f, R2 ;  /* 0x0000001fff037819 */ /* 0x001fc80000011602 */
[----:B------:R-:W-:Y:S01]  /*239d0*/  LEA.HI.SX32 R4, R2, R3, 0x1b ;  /* 0x0000000302047211 */ /* 0x000fe200078fdaff */
[----:B------:R-:W-:Y:S01]  /*239e0*/  IMAD.MOV.U32 R3, RZ, RZ, RZ ;  /* 0x000000ffff037224 */ /* 0x000fe200078e00ff */
[----:B------:R-:W-:Y:S06]  /*239f0*/  @!P1 BRA `(.L_x_692) ;  /* 0x0000000000749947 */ /* 0x000fec0003800000 */
[----:B------:R-:W-:Y:S01]  /*23a00*/  ISETP.NE.AND P0, PT, R5, RZ, PT ;  /* 0x000000ff0500720c */ /* 0x000fe20003f05270 */
[----:B------:R-:W-:-:S03]  /*23a10*/  ULDC UR4, c[0x0][0x9f0] ;  /* 0x00027c0000047ab9 */ /* 0x000fc60000000800 */
[----:B------:R-:W-:-:S04]  /*23a20*/  SEL R8, R5, UR4, P0 ;  /* 0x0000000405087c07 */ /* 0x000fc80008000000 */
[----:B------:R-:W-:Y:S02]  /*23a30*/  IABS R10, R8 ;  /* 0x00000008000a7213 */ /* 0x000fe40000000000 */
[----:B------:R-:W-:Y:S02]  /*23a40*/  IADD3 R11, R8, -0x1, R4 ;  /* 0xffffffff080b7810 */ /* 0x000fe40007ffe004 */
[----:B------:R-:W0:Y:S08]  /*23a50*/  I2F.RP R2, R10 ;  /* 0x0000000a00027306 */ /* 0x000e300000209400 */
[----:B0-----:R-:W0:Y:S02]  /*23a60*/  MUFU.RCP R2, R2 ;  /* 0x0000000200027308 */ /* 0x001e240000001000 */
[----:B0-----:R-:W-:-:S06]  /*23a70*/  IADD3 R2, R2, 0xffffffe, RZ ;  /* 0x0ffffffe02027810 */ /* 0x001fcc0007ffe0ff */
[----:B------:R0:W1:Y:S02]  /*23a80*/  F2I.FTZ.U32.TRUNC.NTZ R3, R2 ;  /* 0x0000000200037305 */ /* 0x000064000021f000 */
[----:B0-----:R-:W-:-:S04]  /*23a90*/  LOP3.LUT R2, R11, R8, RZ, 0x3c, !PT ;  /* 0x000000080b027212 */ /* 0x001fc800078e3cff */
[----:B------:R-:W-:Y:S01]  /*23aa0*/  ISETP.GE.AND P4, PT, R2, RZ, PT ;  /* 0x000000ff0200720c */ /* 0x000fe20003f86270 */
[----:B-1----:R-:W-:-:S04]  /*23ab0*/  IMAD.MOV R2, RZ, RZ, -R3 ;  /* 0x000000ffff027224 */ /* 0x002fc800078e0a03 */
[----:B------:R-:W-:Y:S02]  /*23ac0*/  IMAD R12, R2, R10, RZ ;  /* 0x0000000a020c7224 */ /* 0x000fe400078e02ff */
[----:B------:R-:W-:-:S04]  /*23ad0*/  IMAD.MOV.U32 R2, RZ, RZ, RZ ;  /* 0x000000ffff027224 */ /* 0x000fc800078e00ff */
[----:B------:R-:W-:Y:S01]  /*23ae0*/  IMAD.HI.U32 R2, R3, R12, R2 ;  /* 0x0000000c03027227 */ /* 0x000fe200078e0002 */
[----:B------:R-:W-:Y:S02]  /*23af0*/  IABS R3, R11 ;  /* 0x0000000b00037213 */ /* 0x000fe40000000000 */
[----:B------:R-:W-:-:S03]  /*23b00*/  IABS R11, R8 ;  /* 0x00000008000b7213 */ /* 0x000fc60000000000 */
[----:B------:R-:W-:Y:S01]  /*23b10*/  IMAD.HI.U32 R2, R2, R3, RZ ;  /* 0x0000000302027227 */ /* 0x000fe200078e00ff */
[----:B------:R-:W-:-:S05]  /*23b20*/  IADD3 R11, RZ, -R11, RZ ;  /* 0x8000000bff0b7210 */ /* 0x000fca0007ffe0ff */
        /* <DEDUP_REMOVED lines=8> */
[----:B------:R-:W-:-:S05]  /*23bb0*/  @!P3 LOP3.LUT R2, RZ, R8, RZ, 0x33, !PT ;  /* 0x00000008ff02b212 */ /* 0x000fca00078e33ff */
[----:B------:R-:W-:-:S07]  /*23bc0*/  IMAD.MOV.U32 R3, RZ, RZ, R2 ;  /* 0x000000ffff037224 */ /* 0x000fce00078e0002 */
.L_x_692:
[----:B------:R-:W-:Y:S05]  /*23bd0*/  BSYNC B0 ;  /* 0x0000000000007941 */ /* 0x000fea0003800000 */
.L_x_691:
[-C--:B------:R-:W-:Y:S01]  /*23be0*/  IMAD R2, R7, R3.reuse, RZ ;  /* 0x0000000307027224 */ /* 0x080fe200078e02ff */
[----:B------:R-:W-:Y:S04]  /*23bf0*/  BSSY B0, `(.L_x_693) ;  /* 0x0000191000007945 */ /* 0x000fe80003800000 */
[C---:B------:R-:W-:Y:S01]  /*23c00*/  VIADDMNMX R3, R2.reuse, R3, R4, PT ;  /* 0x0000000302037246 */ /* 0x040fe20003800104 */
[----:B------:R-:W-:-:S04]  /*23c10*/  IMAD R2, R2, 0x50, -R9 ;  /* 0x0000005002027824 */ /* 0x000fc800078e0a09 */
[----:B------:R-:W-:Y:S01]  /*23c20*/  IMAD R3, R3, 0x50, -R9 ;  /* 0x0000005003037824 */ /* 0x000fe200078e0a09 */
[----:B------:R-:W-:-:S04]  /*23c30*/  VIMNMX R2, RZ, R2, !PT ;  /* 0x00000002ff027248 */ /* 0x000fc80007fe0100 */
[----:B------:R-:W-:-:S04]  /*23c40*/  VIMNMX R3, R3, R6, PT ;  /* 0x0000000603037248 */ /* 0x000fc80003fe0100 */
[----:B------:R-:W-:-:S13]  /*23c50*/  ISETP.GT.AND P0, PT, R3, R2, PT ;  /* 0x000000020300720c */ /* 0x000fda0003f04270 */
[----:B------:R-:W-:Y:S01]  /*23c60*/  @P0 IADD3 R8, R3, 0x4f, RZ ;  /* 0x0000004f03080810 */ /* 0x000fe20007ffe0ff */
[----:B------:R-:W-:-:S04]  /*23c70*/  IMAD.WIDE.U32 R2, R2, -0x33333333, RZ ;  /* 0xcccccccd02027825 */ /* 0x000fc800078e00ff */
[----:B------:R-:W-:Y:S01]  /*23c80*/  @P0 IMAD.HI R8, R8, 0x66666667, RZ ;  /* 0x6666666708080827 */ /* 0x000fe200078e02ff */
[----:B------:R-:W-:-:S04]  /*23c90*/  SHF.R.U32.HI R6, RZ, 0x6, R3 ;  /* 0x00000006ff067819 */ /* 0x000fc80000011603 */
[----:B------:R-:W-:Y:S01]  /*23ca0*/  @P0 SHF.R.U32.HI R2, RZ, 0x1f, R8 ;  /* 0x0000001fff020819 */ /* 0x000fe20000011608 */
[----:B------:R-:W-:-:S03]  /*23cb0*/  IMAD.MOV.U32 R3, RZ, RZ, R6 ;  /* 0x000000ffff037224 */ /* 0x000fc600078e0006 */
[----:B------:R-:W-:Y:S02]  /*23cc0*/  @P0 LEA.HI.SX32 R3, R8, R2, 0x1b ;  /* 0x0000000208030211 */ /* 0x000fe400078fdaff */
[----:B------:R-:W-:Y:S02]  /*23cd0*/  PLOP3.LUT P0, PT, PT, PT, PT, 0x80, 0x0 ;  /* 0x000000000000781c */ /* 0x000fe40003f0f070 */
[----:B------:R-:W-:-:S13]  /*23ce0*/  ISETP.GT.AND P3, PT, R3, R6, PT ;  /* 0x000000060300720c */ /* 0x000fda0003f64270 */
[----:B------:R-:W-:Y:S05]  /*23cf0*/  @!P3 BRA `(.L_x_694) ;  /* 0x000000180000b947 */ /* 0x000fea0003800000 */
[----:B------:R-:W-:Y:S01]  /*23d00*/  UMOV UR4, 0xffffffff ;  /* 0xffffffff00047882 */ /* 0x000fe20000000000 */
[----:B------:R-:W-:Y:S02]  /*23d10*/  SEL R2, R32, RZ, !P2 ;  /* 0x000000ff20027207 */ /* 0x000fe40005000000 */
[----:B------:R-:W-:Y:S05]  /*23d20*/  BRA.DIV UR4, `(.L_x_695) ;  /* 0x0000007604287947 */ /* 0x000fea000b800000 */
[----:B------:R-:W0:Y:S02]  /*23d30*/  S2R R8, SR_TID.X ;  /* 0x0000000000087919 */ /* 0x000e240000002100 */
[----:B0-----:R-:W-:-:S04]  /*23d40*/  SHF.R.U32.HI R8, RZ, 0x5, R8 ;  /* 0x00000005ff087819 */ /* 0x001fc80000011608 */
[----:B------:R-:W-:-:S05]  /*23d50*/  LOP3.LUT R8, R8, 0x3, RZ, 0xc0, !PT ;  /* 0x0000000308087812 */ /* 0x000fca00078ec0ff */
[----:B------:R0:W1:Y:S02]  /*23d60*/  SHFL.IDX PT, R14, R8, RZ, 0x1f ;  /* 0x00001fff080e7589 */ /* 0x00006400000e0000 */
.L_x_866:
[----:B-1----:R-:W-:Y:S02]  /*23d70*/  ISETP.NE.AND P0, PT, R14, RZ, PT ;  /* 0x000000ff0e00720c */ /* 0x002fe40003f05270 */
[----:B------:R-:W-:-:S11]  /*23d80*/  PLOP3.LUT P6, PT, PT, PT, PT, 0x8, 0x0 ;  /* 0x000000000000781c */ /* 0x000fd60003fce170 */
[----:B------:R-:W-:Y:S05]  /*23d90*/  @P0 BRA `(.L_x_696) ;  /* 0x00000000000c0947 */ /* 0x000fea0003800000 */
[----:B------:R-:W-:-:S03]  /*23da0*/  UMOV UR4, 0xffffffff ;  /* 0xffffffff00047882 */ /* 0x000fc60000000000 */
[----:B------:R-:W-:Y:S05]  /*23db0*/  BRA.DIV UR4, `(.L_x_697) ;  /* 0x0000007604387947 */ /* 0x000fea000b800000 */
[----:B------:R-:W-:-:S13]  /*23dc0*/  ELECT P6, URZ, PT ;  /* 0x00000000003f782f */ /* 0x000fda00038c0000 */
.L_x_696:
[----:B0-----:R-:W2:Y:S01]  /*23dd0*/  LDL R8, [R1+0x2c] ;  /* 0x00002c0001087983 */ /* 0x001ea20000100800 */
[----:B------:R-:W-:Y:S01]  /*23de0*/  BSSY B1, `(.L_x_698) ;  /* 0x0000008000017945 */ /* 0x000fe20003800000 */
[----:B--2---:R-:W-:-:S05]  /*23df0*/  VIADD R8, R8, 0x1 ;  /* 0x0000000108087836 */ /* 0x004fca0000000000 */
[----:B------:R-:W-:-:S04]  /*23e00*/  LEA.HI R9, R8, R8, RZ, 0x1 ;  /* 0x0000000808097211 */ /* 0x000fc800078f08ff */
[----:B------:R-:W-:-:S04]  /*23e10*/  LOP3.LUT R9, R9, 0xfffffffe, RZ, 0xc0, !PT ;  /* 0xfffffffe09097812 */ /* 0x000fc800078ec0ff */
[----:B------:R-:W-:-:S04]  /*23e20*/  IADD3 R8, R8, -R9, RZ ;  /* 0x8000000908087210 */ /* 0x000fc80007ffe0ff */
[----:B------:R-:W-:-:S04]  /*23e30*/  SHF.L.U32 R8, R8, 0x1f, RZ ;  /* 0x0000001f08087819 */ /* 0x000fc800000006ff */
[----:B------:R-:W0:Y:S02]  /*23e40*/  SYNCS.PHASECHK.TRANS64.TRYWAIT P0, [R16+URZ+0x38820], R8 ;  /* 0x03882008100075a7 */ /* 0x000e24000800017f */
[----:B0-----:R-:W-:Y:S05]  /*23e50*/  @!P0 BRA `(.L_x_699) ;  /* 0x0000007400308947 */ /* 0x001fea0003800000 */
.L_x_869:
[----:B------:R-:W-:Y:S05]  /*23e60*/  BSYNC B1 ;  /* 0x0000000000017941 */ /* 0x000fea0003800000 */
.L_x_698:
[----:B------:R-:W-:Y:S04]  /*23e70*/  BSSY B1, `(.L_x_700) ;  /* 0x00000ab000017945 */ /* 0x000fe80003800000 */
[----:B------:R-:W-:Y:S05]  /*23e80*/  @!P6 BRA `(.L_x_701) ;  /* 0x0000000800a4e947 */ /* 0x000fea0003800000 */
[----:B------:R-:W-:Y:S01]  /*23e90*/  IMAD R12, R28, 0x8, R16 ;  /* 0x000000081c0c7824 */ /* 0x000fe200078e0210 */
[----:B------:R-:W-:Y:S01]  /*23ea0*/  SHF.L.U32 R11, R30, 0x1f, RZ ;  /* 0x0000001f1e0b7819 */ /* 0x000fe200000006ff */
[----:B------:R-:W1:Y:S01]  /*23eb0*/  S2R R9, SR_TID.X ;  /* 0x0000000000097919 */ /* 0x000e620000002100 */
[----:B------:R-:W-:Y:S02]  /*23ec0*/  BSSY B2, `(.L_x_702) ;  /* 0x0000005000027945 */ /* 0x000fe40003800000 */
[----:B------:R-:W2:Y:S01]  /*23ed0*/  SYNCS.PHASECHK.TRANS64.TRYWAIT P0, [R12+URZ+0x388a0], R11 ;  /* 0x0388a00b0c0075a7 */ /* 0x000ea2000800017f */
[----:B-1----:R-:W-:-:S04]  /*23ee0*/  LOP3.LUT R9, R9, 0x7f, RZ, 0xc0, !PT ;  /* 0x0000007f09097812 */ /* 0x002fc800078ec0ff */
[----:B------:R-:W-:Y:S01]  /*23ef0*/  ISETP.NE.AND P2, PT, R9, RZ, PT ;  /* 0x000000ff0900720c */ /* 0x000fe20003f45270 */
[----:B--2---:R-:W-:-:S12]  /*23f00*/  @!P0 BRA `(.L_x_703) ;  /* 0x0000007400188947 */ /* 0x004fd80003800000 */
.L_x_870:
[----:B------:R-:W-:Y:S05]  /*23f10*/  BSYNC B2 ;  /* 0x0000000000027941 */ /* 0x000fea0003800000 */
.L_x_702:
[----:B------:R-:W-:Y:S04]  /*23f20*/  BSSY B2, `(.L_x_704) ;  /* 0x0000009000027945 */ /* 0x000fe80003800000 */
[----:B------:R-:W-:Y:S05]  /*23f30*/  @P2 BRA `(.L_x_705) ;  /* 0x00000000001c2947 */ /* 0x000fea0003800000 */
[----:B------:R-:W2:Y:S01]  /*23f40*/  S2R R9, SR_TID.X ;  /* 0x0000000000097919 */ /* 0x000ea20000002100 */
[----:B0-----:R-:W-:-:S04]  /*23f50*/  IMAD.MOV.U32 R8, RZ, RZ, 0xa000 ;  /* 0x0000a000ff087424 */ /* 0x001fc800078e00ff */
[----:B------:R3:W-:Y:S01]  /*23f60*/  SYNCS.ARRIVE.TRANS64 RZ, [R12+URZ+0x38890], R8 ;  /* 0x038890080cff79a7 */ /* 0x0007e2000800003f */
[----:B--2---:R-:W-:-:S04]  /*23f70*/  LOP3.LUT R9, R9, 0x1f, RZ, 0xc0, !PT ;  /* 0x0000001f09097812 */ /* 0x004fc800078ec0ff */
[----:B------:R-:W-:-:S13]  /*23f80*/  ISETP.NE.AND P0, PT, R9, RZ, PT ;  /* 0x000000ff0900720c */ /* 0x000fda0003f05270 */
[----:B---3--:R-:W-:Y:S05]  /*23f90*/  @!P0 BRA `(.L_x_705) ;  /* 0x0000000000048947 */ /* 0x008fea0003800000 */
[----:B------:R-:W-:Y:S01]  /*23fa0*/  BPT.TRAP 0x1 ;  /* 0x000000040000795c */ /* 0x000fe20000300000 */
.L_x_705:
[----:B------:R-:W-:Y:S05]  /*23fb0*/  BSYNC B2 ;  /* 0x0000000000027941 */ /* 0x000fea0003800000 */
.L_x_704:
[----:B0-----:R-:W-:Y:S01]  /*23fc0*/  MOV R8, RZ ;  /* 0x000000ff00087202 */ /* 0x001fe20000000f00 */
[----:B------:R-:W-:Y:S01]  /*23fd0*/  IMAD R10, R28, 0xa000, R16 ;  /* 0x0000a0001c0a7824 */ /* 0x000fe200078e0210 */
[----:B------:R-:W-:Y:S01]  /*23fe0*/  UIADD3 UR4, UP0, UR38, 0x570, URZ ;  /* 0x0000057026047890 */ /* 0x000fe2000ff1e03f */
[----:B------:R-:W-:Y:S01]  /*23ff0*/  IMAD R9, R3, 0x50, R0 ;  /* 0x0000005003097824 */ /* 0x000fe200078e0200 */
[----:B------:R-:W-:Y:S01]  /*24000*/  R2UR UR10, R8 ;  /* 0x00000000080a72ca */ /* 0x000fe200000e0000 */
[----:B------:R-:W-:Y:S01]  /*24010*/  VIADD R8, R12, 0x38890 ;  /* 0x000388900c087836 */ /* 0x000fe20000000000 */
[----:B------:R-:W-:Y:S01]  /*24020*/  PLOP3.LUT P0, PT, PT, PT, PT, 0x80, 0x0 ;  /* 0x000000000000781c */ /* 0x000fe20003f0f070 */
[----:B------:R-:W-:Y:S01]  /*24030*/  VIADD R9, R9, 0xffffffb0 ;  /* 0xffffffb009097836 */ /* 0x000fe20000000000 */
[----:B------:R-:W-:Y:S01]  /*24040*/  IADD3 R13, R10, 0x24400, RZ ;  /* 0x000244000a0d7810 */ /* 0x000fe20007ffe0ff */
[----:B------:R-:W-:Y:S01]  /*24050*/  UIADD3.X UR5, URZ, UR39, URZ, UP0, !UPT ;  /* 0x000000273f057290 */ /* 0x000fe200087fe43f */
[----:B------:R-:W-:Y:S01]  /*24060*/  UMOV UR6, 0x0 ;  /* 0x0000000000067882 */ /* 0x000fe20000000000 */
[----:B------:R-:W-:-:S10]  /*24070*/  UMOV UR7, 0x12f00000 ;  /* 0x12f0000000077882 */ /* 0x000fd40000000000 */
.L_x_706:
[----:B------:R-:W-:-:S13]  /*24080*/  @P0 ELECT P3, URZ, PT ;  /* 0x00000000003f082f */ /* 0x000fda0003860000 */
[----:B------:R-:W-:Y:S02]  /*24090*/  @P3 R2UR UR13, R2 ;  /* 0x00000000020d32ca */ /* 0x000fe400000e0000 */
[----:B------:R-:W-:Y:S02]  /*240a0*/  @P3 R2UR UR12, R26 ;  /* 0x000000001a0c32ca */ /* 0x000fe400000e0000 */
[----:B------:R-:W-:Y:S02]  /*240b0*/  @P3 R2UR UR11, R9 ;  /* 0x00000000090b32ca */ /* 0x000fe400000e0000 */
[----:B------:R-:W-:Y:S02]  /*240c0*/  @P3 R2UR UR9, R8 ;  /* 0x00000000080932ca */ /* 0x000fe400000e0000 */
[----:B------:R-:W-:Y:S02]  /*240d0*/  @P3 R2UR UR8, R13 ;  /* 0x000000000d0832ca */ /* 0x000fe400000e0000 */
[----:B------:R-:W-:-:S02]  /*240e0*/  @P3 PLOP3.LUT P0, PT, P3, PT, PT, 0x8, 0x0 ;  /* 0x000000000000381c */ /* 0x000fc40001f0e170 */
[----:B------:R-:W-:-:S09]  /*240f0*/  PLOP3.LUT P3, PT, PT, PT, PT, 0x8, 0x0 ;  /* 0x000000000000781c */ /* 0x000fd20003f6e170 */
[----:B------:R0:W-:Y:S02]  /*24100*/  UTMALDG.4D [UR8], [UR4], desc[UR6] ;  /* 0x00000608040075b4 */ /* 0x0001e40008019000 */
[----:B0-----:R-:W-:Y:S05]  /*24110*/  @P0 BRA.U.ANY `(.L_x_706) ;  /* 0xfffffffd00d80947 */ /* 0x001fea000393ffff */
[----:B------:R-:W-:Y:S01]  /*24120*/  IMAD.MOV.U32 R22, RZ, RZ, 0x40 ;  /* 0x00000040ff167424 */ /* 0x000fe200078e00ff */
[----:B------:R-:W-:Y:S01]  /*24130*/  PLOP3.LUT P0, PT, PT, PT, PT, 0x80, 0x0 ;  /* 0x000000000000781c */ /* 0x000fe20003f0f070 */
[----:B------:R-:W-:Y:S01]  /*24140*/  VIADD R13, R10, 0x26c00 ;  /* 0x00026c000a0d7836 */ /* 0x000fe20000000000 */
[----:B------:R-:W-:Y:S01]  /*24150*/  UMOV UR6, 0x0 ;  /* 0x0000000000067882 */ /* 0x000fe20000000000 */
[----:B------:R-:W-:Y:S01]  /*24160*/  UMOV UR7, 0x12f00000 ;  /* 0x12f0000000077882 */ /* 0x000fe20000000000 */
[----:B------:R-:W-:-:S15]  /*24170*/  R2UR UR10, R22 ;  /* 0x00000000160a72ca */ /* 0x000fde00000e0000 */
.L_x_707:
        /* <DEDUP_REMOVED lines=10> */
[----:B------:R-:W-:Y:S01]  /*24220*/  MOV R21, 0x80 ;  /* 0x0000008000157802 */ /* 0x000fe20000000f00 */
[----:B------:R-:W-:Y:S01]  /*24230*/  VIADD R13, R10, 0x29400 ;  /* 0x000294000a0d7836 */ /* 0x000fe20000000000 */
[----:B------:R-:W-:Y:S01]  /*24240*/  PLOP3.LUT P0, PT, PT, PT, PT, 0x80, 0x0 ;  /* 0x000000000000781c */ /* 0x000fe20003f0f070 */
[----:B------:R-:W-:Y:S01]  /*24250*/  UMOV UR6, 0x0 ;  /* 0x0000000000067882 */ /* 0x000fe20000000000 */
[----:B------:R-:W-:Y:S01]  /*24260*/  R2UR UR10, R21 ;  /* 0x00000000150a72ca */ /* 0x000fe200000e0000 */
[----:B------:R-:W-:-:S14]  /*24270*/  UMOV UR7, 0x12f00000 ;  /* 0x12f0000000077882 */ /* 0x000fdc0000000000 */
.L_x_708:
        /* <DEDUP_REMOVED lines=12> */
[----:B------:R-:W-:Y:S01]  /*24340*/  UMOV UR6, 0x0 ;  /* 0x0000000000067882 */ /* 0x000fe20000000000 */
[----:B------:R-:W-:Y:S01]  /*24350*/  IADD3 R13, R10, 0x2bc00, RZ ;  /* 0x0002bc000a0d7810 */ /* 0x000fe20007ffe0ff */
[----:B------:R-:W-:Y:S01]  /*24360*/  UMOV UR7, 0x12f00000 ;  /* 0x12f0000000077882 */ /* 0x000fe20000000000 */
[----:B------:R-:W-:-:S15]  /*24370*/  R2UR UR10, R20 ;  /* 0x00000000140a72ca */ /* 0x000fde00000e0000 */
.L_x_709:
        /* <DEDUP_REMOVED lines=10> */
[----:B------:R-:W0:Y:S01]  /*24420*/  SYNCS.PHASECHK.TRANS64.TRYWAIT P0, [R12+URZ+0x388c0], R11 ;  /* 0x0388c00b0c0075a7 */ /* 0x000e22000800017f */
[----:B------:R-:W-:Y:S04]  /*24430*/  BSSY B2, `(.L_x_710) ;  /* 0x0000002000027945 */ /* 0x000fe80003800000 */
[----:B0-----:R-:W-:Y:S05]  /*24440*/  @!P0 BRA `(.L_x_711) ;  /* 0x0000006c00dc8947 */ /* 0x001fea0003800000 */
.L_x_871:
[----:B------:R-:W-:Y:S05]  /*24450*/  BSYNC B2 ;  /* 0x0000000000027941 */ /* 0x000fea0003800000 */
.L_x_710:
[----:B------:R-:W-:Y:S01]  /*24460*/  BSSY B2, `(.L_x_712) ;  /* 0x000000b000027945 */ /* 0x000fe20003800000 */
[----:B------:R-:W-:Y:S02]  /*24470*/  IMAD.MOV.U32 R14, RZ, RZ, 0x0 ;  /* 0x00000000ff0e7424 */ /* 0x000fe400078e00ff */
[----:B------:R-:W-:Y:S01]  /*24480*/  IMAD.MOV.U32 R15, RZ, RZ, 0x12f00000 ;  /* 0x12f00000ff0f7424 */ /* 0x000fe200078e00ff */
[----:B------:R-:W-:Y:S06]  /*24490*/  @P2 BRA `(.L_x_713) ;  /* 0x00000000001c2947 */ /* 0x000fec0003800000 */
[----:B------:R-:W2:Y:S01]  /*244a0*/  S2R R13, SR_TID.X ;  /* 0x00000000000d7919 */ /* 0x000ea20000002100 */
[----:B------:R-:W-:-:S04]  /*244b0*/  MOV R8, 0xa000 ;  /* 0x0000a00000087802 */ /* 0x000fc80000000f00 */
[----:B------:R3:W-:Y:S01]  /*244c0*/  SYNCS.ARRIVE.TRANS64 RZ, [R12+URZ+0x388b0], R8 ;  /* 0x0388b0080cff79a7 */ /* 0x0007e2000800003f */
[----:B--2---:R-:W-:-:S04]  /*244d0*/  LOP3.LUT R13, R13, 0x1f, RZ, 0xc0, !PT ;  /* 0x0000001f0d0d7812 */ /* 0x004fc800078ec0ff */
[----:B------:R-:W-:-:S13]  /*244e0*/  ISETP.NE.AND P0, PT, R13, RZ, PT ;  /* 0x000000ff0d00720c */ /* 0x000fda0003f05270 */
[----:B---3--:R-:W-:Y:S05]  /*244f0*/  @!P0 BRA `(.L_x_713) ;  /* 0x0000000000048947 */ /* 0x008fea0003800000 */
[----:B------:R-:W-:Y:S01]  /*24500*/  BPT.TRAP 0x1 ;  /* 0x000000040000795c */ /* 0x000fe20000300000 */
.L_x_713:
[----:B------:R-:W-:Y:S05]  /*24510*/  BSYNC B2 ;  /* 0x0000000000027941 */ /* 0x000fea0003800000 */
.L_x_712:
[----:B------:R-:W-:Y:S01]  /*24520*/  R2UR UR6, R14 ;  /* 0x000000000e0672ca */ /* 0x000fe200000e0000 */
[----:B------:R-:W-:Y:S01]  /*24530*/  IMAD.MOV.U32 R8, RZ, RZ, RZ ;  /* 0x000000ffff087224 */ /* 0x000fe200078e00ff */
[----:B------:R-:W-:Y:S01]  /*24540*/  R2UR UR7, R15 ;  /* 0x000000000f0772ca */ /* 0x000fe200000e0000 */
[----:B------:R-:W-:Y:S01]  /*24550*/  UIADD3 UR4, UP0, UR38, 0x670, URZ ;  /* 0x0000067026047890 */ /* 0x000fe2000ff1e03f */
[----:B------:R-:W-:Y:S01]  /*24560*/  PLOP3.LUT P0, PT, PT, PT, PT, 0x80, 0x0 ;  /* 0x000000000000781c */ /* 0x000fe20003f0f070 */
[----:B01----:R-:W-:Y:S01]  /*24570*/  VIADD R12, R12, 0x388b0 ;  /* 0x000388b00c0c7836 */ /* 0x003fe20000000000 */
[----:B------:R-:W-:Y:S01]  /*24580*/  R2UR UR10, R8 ;  /* 0x00000000080a72ca */ /* 0x000fe200000e0000 */
[----:B------:R-:W-:Y:S01]  /*24590*/  UIADD3.X UR5, URZ, UR39, URZ, UP0, !UPT ;  /* 0x000000273f057290 */ /* 0x000fe200087fe43f */
[----:B------:R-:W-:-:S13]  /*245a0*/  IADD3 R8, R10, 0x400, RZ ;  /* 0x000004000a087810 */ /* 0x000fda0007ffe0ff */
.L_x_714:
        /* <DEDUP_REMOVED lines=10> */
[----:B------:R-:W-:Y:S01]  /*24650*/  R2UR UR10, R22 ;  /* 0x00000000160a72ca */ /* 0x000fe200000e0000 */
[----:B------:R-:W-:Y:S01]  /*24660*/  VIADD R8, R10, 0x2c00 ;  /* 0x00002c000a087836 */ /* 0x000fe20000000000 */
[----:B------:R-:W-:Y:S02]  /*24670*/  R2UR UR6, R14 ;  /* 0x000000000e0672ca */ /* 0x000fe400000e0000 */
[----:B------:R-:W-:Y:S02]  /*24680*/  R2UR UR7, R15 ;  /* 0x000000000f0772ca */ /* 0x000fe400000e0000 */
[----:B------:R-:W-:-:S13]  /*24690*/  PLOP3.LUT P0, PT, PT, PT, PT, 0x80, 0x0 ;  /* 0x000000000000781c */ /* 0x000fda0003f0f070 */
.L_x_715:
        /* <DEDUP_REMOVED lines=15> */
.L_x_716:
        /* <DEDUP_REMOVED lines=10> */
[----:B------:R-:W-:Y:S02]  /*24830*/  R2UR UR10, R20 ;  /* 0x00000000140a72ca */ /* 0x000fe400000e0000 */
[----:B------:R-:W-:Y:S02]  /*24840*/  R2UR UR6, R14 ;  /* 0x000000000e0672ca */ /* 0x000fe400000e0000 */
[----:B------:R-:W-:Y:S02]  /*24850*/  R2UR UR7, R15 ;  /* 0x000000000f0772ca */ /* 0x000fe400000e0000 */
[----:B------:R-:W-:Y:S02]  /*24860*/  PLOP3.LUT P0, PT, PT, PT, PT, 0x80, 0x0 ;  /* 0x000000000000781c */ /* 0x000fe40003f0f070 */
[----:B------:R-:W-:-:S11]  /*24870*/  IADD3 R10, R10, 0x7c00, RZ ;  /* 0x00007c000a0a7810 */ /* 0x000fd60007ffe0ff */
.L_x_717:
        /* <DEDUP_REMOVED lines=9> */
[----:B-1----:R-:W-:Y:S05]  /*24910*/  @P0 BRA.U.ANY `(.L_x_717) ;  /* 0xfffffffd00d80947 */ /* 0x002fea000393ffff */
.L_x_701:
[----:B------:R-:W-:Y:S05]  /*24920*/  BSYNC B1 ;  /* 0x0000000000017941 */ /* 0x000fea0003800000 */
.L_x_700:
[----:B------:R-:W-:Y:S01]  /*24930*/  VIADD R12, R3, 0xfffffffe ;  /* 0xfffffffe030c7836 */ /* 0x000fe20000000000 */
[----:B------:R-:W-:Y:S01]  /*24940*/  PLOP3.LUT P0, PT, PT, PT, PT, 0x8, 0x0 ;  /* 0x000000000000781c */ /* 0x000fe20003f0e170 */
[----:B------:R-:W-:-:S03]  /*24950*/  VIADD R28, R28, 0x1 ;  /* 0x000000011c1c7836 */ /* 0x000fc60000000000 */
[----:B------:R-:W-:Y:S02]  /*24960*/  ISETP.GE.AND P3, PT, R12, R6, PT ;  /* 0x000000060c00720c */ /* 0x000fe40003f66270 */
[----:B------:R-:W-:-:S04]  /*24970*/  ISETP.NE.AND P2, PT, R28, 0x2, PT ;  /* 0x000000021c00780c */ /* 0x000fc80003f45270 */
[----:B------:R-:W-:Y:S02]  /*24980*/  SEL R3, RZ, 0x1, P2 ;  /* 0x00000001ff037807 */ /* 0x000fe40001000000 */
[----:B------:R-:W-:Y:S02]  /*24990*/  SEL R28, R28, RZ, P2 ;  /* 0x000000ff1c1c7207 */ /* 0x000fe40001000000 */
[----:B------:R-:W-:-:S03]  /*249a0*/  LOP3.LUT R30, R30, R3, RZ, 0x3c, !PT ;  /* 0x000000031e1e7212 */ /* 0x000fc600078e3cff */
[----:B------:R-:W-:Y:S05]  /*249b0*/  @!P3 BRA `(.L_x_694) ;  /* 0x0000000800d0b947 */ /* 0x000fea0003800000 */
.L_x_736:
[----:B------:R-:W-:Y:S05]  /*249c0*/  YIELD ;  /* 0x0000000000007946 */ /* 0x000fea0003800000 */
[----:B------:R-:W-:Y:S04]  /*249d0*/  BSSY B1, `(.L_x_718) ;  /* 0x00000aa000017945 */ /* 0x000fe80003800000 */
[----:B------:R-:W-:Y:S05]  /*249e0*/  @!P6 BRA `(.L_x_719) ;  /* 0x0000000800a0e947 */ /* 0x000fea0003800000 */
[----:B------:R-:W-:Y:S01]  /*249f0*/  LEA R11, R28, R16, 0x3 ;  /* 0x000000101c0b7211 */ /* 0x000fe200078e18ff */
[----:B------:R-:W1:Y:S01]  /*24a00*/  S2R R3, SR_TID.X ;  /* 0x0000000000037919 */ /* 0x000e620000002100 */
[----:B------:R-:W-:Y:S01]  /*24a10*/  SHF.L.U32 R10, R30, 0x1f, RZ ;  /* 0x0000001f1e0a7819 */ /* 0x000fe200000006ff */
[----:B------:R-:W-:Y:S03]  /*24a20*/  BSSY B2, `(.L_x_720) ;  /* 0x0000005000027945 */ /* 0x000fe60003800000 */
[----:B------:R-:W2:Y:S01]  /*24a30*/  SYNCS.PHASECHK.TRANS64.TRYWAIT P2, [R11+URZ+0x388a0], R10 ;  /* 0x0388a00a0b0075a7 */ /* 0x000ea2000804017f */
[----:B-1----:R-:W-:-:S04]  /*24a40*/  LOP3.LUT R3, R3, 0x7f, RZ, 0xc0, !PT ;  /* 0x0000007f03037812 */ /* 0x002fc800078ec0ff */
[----:B------:R-:W-:Y:S01]  /*24a50*/  ISETP.NE.AND P3, PT, R3, RZ, PT ;  /* 0x000000ff0300720c */ /* 0x000fe20003f65270 */
[----:B--2---:R-:W-:-:S12]  /*24a60*/  @!P2 BRA `(.L_x_721) ;  /* 0x000000680068a947 */ /* 0x004fd80003800000 */
.L_x_872:
[----:B------:R-:W-:Y:S05]  /*24a70*/  BSYNC B2 ;  /* 0x0000000000027941 */ /* 0x000fea0003800000 */
.L_x_720:
[----:B------:R-:W-:Y:S04]  /*24a80*/  BSSY B2, `(.L_x_722) ;  /* 0x0000009000027945 */ /* 0x000fe80003800000 */
[----:B------:R-:W-:Y:S05]  /*24a90*/  @P3 BRA `(.L_x_723) ;  /* 0x00000000001c3947 */ /* 0x000fea0003800000 */
[----:B0-----:R-:W0:Y:S01]  /*24aa0*/  S2R R8, SR_TID.X ;  /* 0x0000000000087919 */ /* 0x001e220000002100 */
[----:B------:R-:W-:-:S04]  /*24ab0*/  IMAD.MOV.U32 R3, RZ, RZ, 0xa000 ;  /* 0x0000a000ff037424 */ /* 0x000fc800078e00ff */
[----:B------:R2:W-:Y:S01]  /*24ac0*/  SYNCS.ARRIVE.TRANS64 RZ, [R11+URZ+0x38890], R3 ;  /* 0x038890030bff79a7 */ /* 0x0005e2000800003f */
[----:B0-----:R-:W-:-:S04]  /*24ad0*/  LOP3.LUT R8, R8, 0x1f, RZ, 0xc0, !PT ;  /* 0x0000001f08087812 */ /* 0x001fc800078ec0ff */
[----:B------:R-:W-:-:S13]  /*24ae0*/  ISETP.NE.AND P2, PT, R8, RZ, PT ;  /* 0x000000ff0800720c */ /* 0x000fda0003f45270 */
[----:B--2---:R-:W-:Y:S05]  /*24af0*/  @!P2 BRA `(.L_x_723) ;  /* 0x000000000004a947 */ /* 0x004fea0003800000 */
[----:B------:R-:W-:Y:S01]  /*24b00*/  BPT.TRAP 0x1 ;  /* 0x000000040000795c */ /* 0x000fe20000300000 */
.L_x_723:
[----:B------:R-:W-:Y:S05]  /*24b10*/  BSYNC B2 ;  /* 0x0000000000027941 */ /* 0x000fea0003800000 */
.L_x_722:
[----:B------:R-:W-:Y:S01]  /*24b20*/  IMAD.MOV.U32 R20, RZ, RZ, RZ ;  /* 0x000000ffff147224 */ /* 0x000fe200078e00ff */
[----:B------:R-:W-:Y:S01]  /*24b30*/  UIADD3 UR4, UP0, UR38, 0x570, URZ ;  /* 0x0000057026047890 */ /* 0x000fe2000ff1e03f */
[----:B------:R-:W-:Y:S01]  /*24b40*/  IMAD R9, R28, 0xa000, R16 ;  /* 0x0000a0001c097824 */ /* 0x000fe200078e0210 */
[----:B------:R-:W-:Y:S01]  /*24b50*/  PLOP3.LUT P2, PT, PT, PT, PT, 0x80, 0x0 ;  /* 0x000000000000781c */ /* 0x000fe20003f4f070 */
[----:B0-----:R-:W-:Y:S01]  /*24b60*/  IMAD R8, R12, 0x50, R0 ;  /* 0x000000500c087824 */ /* 0x001fe200078e0200 */
[----:B------:R-:W-:Y:S01]  /*24b70*/  R2UR UR10, R20 ;  /* 0x00000000140a72ca */ /* 0x000fe200000e0000 */
[----:B------:R-:W-:Y:S01]  /*24b80*/  VIADD R13, R9, 0x24400 ;  /* 0x00024400090d7836 */ /* 0x000fe20000000000 */
[----:B------:R-:W-:Y:S01]  /*24b90*/  IADD3 R3, R11, 0x38890, RZ ;  /* 0x000388900b037810 */ /* 0x000fe20007ffe0ff */
[----:B------:R-:W-:Y:S01]  /*24ba0*/  UIADD3.X UR5, URZ, UR39, URZ, UP0, !UPT ;  /* 0x000000273f057290 */ /* 0x000fe200087fe43f */
[----:B------:R-:W-:Y:S01]  /*24bb0*/  UMOV UR6, 0x0 ;  /* 0x0000000000067882 */ /* 0x000fe20000000000 */
[----:B------:R-:W-:-:S10]  /*24bc0*/  UMOV UR7, 0x12f00000 ;  /* 0x12f0000000077882 */ /* 0x000fd40000000000 */
.L_x_724:
        /* <DEDUP_REMOVED lines=13> */
[----:B------:R-:W-:Y:S02]  /*24ca0*/  UMOV UR7, 0x12f00000 ;  /* 0x12f0000000077882 */ /* 0x000fe40000000000 */
[----:B------:R-:W-:Y:S02]  /*24cb0*/  R2UR UR10, R13 ;  /* 0x000000000d0a72ca */ /* 0x000fe400000e0000 */
[----:B------:R-:W-:-:S13]  /*24cc0*/  IADD3 R13, R9, 0x26c00, RZ ;  /* 0x00026c00090d7810 */ /* 0x000fda0007ffe0ff */
.L_x_725:
        /* <DEDUP_REMOVED lines=16> */
.L_x_726:
        /* <DEDUP_REMOVED lines=16> */
.L_x_727:
        /* <DEDUP_REMOVED lines=13> */
.L_x_873:
[----:B------:R-:W-:Y:S05]  /*24fa0*/  BSYNC B2 ;  /* 0x0000000000027941 */ /* 0x000fea0003800000 */
.L_x_728:
[----:B------:R-:W-:Y:S01]  /*24fb0*/  BSSY B2, `(.L_x_730) ;  /* 0x000000b000027945 */ /* 0x000fe20003800000 */
[----:B------:R-:W-:Y:S01]  /*24fc0*/  IMAD.MOV.U32 R14, RZ, RZ, 0x0 ;  /* 0x00000000ff0e7424 */ /* 0x000fe200078e00ff */
[----:B------:R-:W-:Y:S02]  /*24fd0*/  MOV R15, 0x12f00000 ;  /* 0x12f00000000f7802 */ /* 0x000fe40000000f00 */
[----:B------:R-:W-:Y:S05]  /*24fe0*/  @P3 BRA `(.L_x_731) ;  /* 0x00000000001c3947 */ /* 0x000fea0003800000 */
[----:B------:R-:W2:Y:S01]  /*24ff0*/  S2R R13, SR_TID.X ;  /* 0x00000000000d7919 */ /* 0x000ea20000002100 */
[----:B------:R-:W-:-:S04]  /*25000*/  IMAD.MOV.U32 R3, RZ, RZ, 0xa000 ;  /* 0x0000a000ff037424 */ /* 0x000fc800078e00ff */
[----:B------:R3:W-:Y:S01]  /*25010*/  SYNCS.ARRIVE.TRANS64 RZ, [R11+URZ+0x388b0], R3 ;  /* 0x0388b0030bff79a7 */ /* 0x0007e2000800003f */
[----:B--2---:R-:W-:-:S04]  /*25020*/  LOP3.LUT R13, R13, 0x1f, RZ, 0xc0, !PT ;  /* 0x0000001f0d0d7812 */ /* 0x004fc800078ec0ff */
[----:B------:R-:W-:-:S13]  /*25030*/  ISETP.NE.AND P2, PT, R13, RZ, PT ;  /* 0x000000ff0d00720c */ /* 0x000fda0003f45270 */
[----:B---3--:R-:W-:Y:S05]  /*25040*/  @!P2 BRA `(.L_x_731) ;  /* 0x000000000004a947 */ /* 0x008fea0003800000 */
[----:B------:R-:W-:Y:S01]  /*25050*/  BPT.TRAP 0x1 ;  /* 0x000000040000795c */ /* 0x000fe20000300000 */
.L_x_731:
[----:B------:R-:W-:Y:S05]  /*25060*/  BSYNC B2 ;  /* 0x0000000000027941 */ /* 0x000fea0003800000 */
.L_x_730:
[----:B------:R-:W-:Y:S01]  /*25070*/  R2UR UR10, R20 ;  /* 0x00000000140a72ca */ /* 0x000fe200000e0000 */
[----:B------:R-:W-:Y:S01]  /*25080*/  UIADD3 UR4, UP0, UR38, 0x670, URZ ;  /* 0x0000067026047890 */ /* 0x000fe2000ff1e03f */
[----:B------:R-:W-:Y:S01]  /*25090*/  R2UR UR6, R14 ;  /* 0x000000000e0672ca */ /* 0x000fe200000e0000 */
[----:B01----:R-:W-:Y:S01]  /*250a0*/  VIADD R11, R11, 0x388b0 ;  /* 0x000388b00b0b7836 */ /* 0x003fe20000000000 */
[----:B------:R-:W-:Y:S01]  /*250b0*/  R2UR UR7, R15 ;  /* 0x000000000f0772ca */ /* 0x000fe200000e0000 */
[----:B------:R-:W-:Y:S01]  /*250c0*/  UIADD3.X UR5, URZ, UR39, URZ, UP0, !UPT ;  /* 0x000000273f057290 */ /* 0x000fe200087fe43f */
[----:B------:R-:W-:Y:S02]  /*250d0*/  PLOP3.LUT P2, PT, PT, PT, PT, 0x80, 0x0 ;  /* 0x000000000000781c */ /* 0x000fe40003f4f070 */
[----:B------:R-:W-:-:S11]  /*250e0*/  IADD3 R3, R9, 0x400, RZ ;  /* 0x0000040009037810 */ /* 0x000fd60007ffe0ff */
.L_x_732:
        /* <DEDUP_REMOVED lines=11> */
[----:B------:R-:W-:Y:S01]  /*251a0*/  R2UR UR6, R14 ;  /* 0x000000000e0672ca */ /* 0x000fe200000e0000 */
[----:B------:R-:W-:Y:S01]  /*251b0*/  VIADD R3, R9, 0x2c00 ;  /* 0x00002c0009037836 */ /* 0x000fe20000000000 */
[----:B------:R-:W-:Y:S02]  /*251c0*/  R2UR UR7, R15 ;  /* 0x000000000f0772ca */ /* 0x000fe400000e0000 */
[----:B------:R-:W-:Y:S02]  /*251d0*/  R2UR UR10, R10 ;  /* 0x000000000a0a72ca */ /* 0x000fe400000e0000 */
[----:B------:R-:W-:-:S13]  /*251e0*/  PLOP3.LUT P2, PT, PT, PT, PT, 0x80, 0x0 ;  /* 0x000000000000781c */ /* 0x000fda0003f4f070 */
.L_x_733:
        /* <DEDUP_REMOVED lines=15> */
.L_x_734:
        /* <DEDUP_REMOVED lines=15> */
.L_x_735:
        /* <DEDUP_REMOVED lines=10> */
.L_x_719:
[----:B------:R-:W-:Y:S05]  /*25470*/  BSYNC B1 ;  /* 0x0000000000017941 */ /* 0x000fea0003800000 */
.L_x_718:
[----:B------:R-:W-:Y:S01]  /*25480*/  ISETP.GT.AND P3, PT, R12, R6, PT ;  /* 0x000000060c00720c */ /* 0x000fe20003f64270 */
[----:B------:R-:W-:Y:S01]  /*25490*/  VIADD R28, R28, 0x1 ;  /* 0x000000011c1c7836 */ /* 0x000fe20000000000 */
[----:B------:R-:W-:-:S04]  /*254a0*/  IADD3 R12, R12, -0x1, RZ ;  /* 0xffffffff0c0c7810 */ /* 0x000fc80007ffe0ff */
[----:B------:R-:W-:-:S04]  /*254b0*/  ISETP.NE.AND P2, PT, R28, 0x2, PT ;  /* 0x000000021c00780c */ /* 0x000fc80003f45270 */
[----:B------:R-:W-:Y:S02]  /*254c0*/  SEL R3, RZ, 0x1, P2 ;  /* 0x00000001ff037807 */ /* 0x000fe40001000000 */
[----:B------:R-:W-:Y:S02]  /*254d0*/  SEL R28, R28, RZ, P2 ;  /* 0x000000ff1c1c7207 */ /* 0x000fe40001000000 */
[----:B------:R-:W-:Y:S01]  /*254e0*/  LOP3.LUT R30, R30, R3, RZ, 0x3c, !PT ;  /* 0x000000031e1e7212 */ /* 0x000fe200078e3cff */
[----:B------:R-:W-:Y:S06]  /*254f0*/  @P3 BRA `(.L_x_736) ;  /* 0xfffffff400303947 */ /* 0x000fec000383ffff */
.L_x_694:
[----:B------:R-:W-:Y:S05]  /*25500*/  BSYNC B0 ;  /* 0x0000000000007941 */ /* 0x000fea0003800000 */
.L_x_693:
[----:B------:R-:W-:Y:S05]  /*25510*/  @!P0 WARPSYNC.ALL ;  /* 0x0000000000008948 */ /* 0x000fea0003800000 */
[----:B------:R-:W-:Y:S01]  /*25520*/  @!P0 BAR.SYNC.DEFER_BLOCKING 0xc, 0x180 ;  /* 0x0306000000008b1d */ /* 0x000fe20000010000 */
[----:B------:R-:W-:-:S05]  /*25530*/  IMAD.MOV.U32 R0, RZ, RZ, RZ ;  /* 0x000000ffff007224 */ /* 0x000fca00078e00ff */
[----:B------:R-:W-:Y:S04]  /*25540*/  BSSY B0, `(.L_x_737) ;  /* 0x000001e000007945 */ /* 0x000fe80003800000 */
[----:B------:R-:W-:Y:S05]  /*25550*/  @!P1 BRA `(.L_x_738) ;  /* 0x0000000000709947 */ /* 0x000fea0003800000 */
[----:B------:R-:W-:-:S13]  /*25560*/  ISETP.NE.AND P0, PT, R5, RZ, PT ;  /* 0x000000ff0500720c */ /* 0x000fda0003f05270 */
[----:B------:R-:W1:Y:S02]  /*25570*/  @!P0 LDC R5, c[0x0][0x9f0] ;  /* 0x00027c00ff058b82 */ /* 0x000e640000000800 */
[-C--:B-1----:R-:W-:Y:S02]  /*25580*/  IABS R0, R5.reuse ;  /* 0x0000000500007213 */ /* 0x082fe40000000000 */
[----:B0-----:R-:W-:Y:S02]  /*25590*/  IABS R8, R5 ;  /* 0x0000000500087213 */ /* 0x001fe40000000000 */
[----:B------:R-:W0:Y:S03]  /*255a0*/  I2F.RP R9, R0 ;  /* 0x0000000000097306 */ /* 0x000e260000209400 */
[----:B------:R-:W-:-:S05]  /*255b0*/  IMAD.MOV R8, RZ, RZ, -R8 ;  /* 0x000000ffff087224 */ /* 0x000fca00078e0a08 */
[----:B0-----:R-:W0:Y:S02]  /*255c0*/  MUFU.RCP R9, R9 ;  /* 0x0000000900097308 */ /* 0x001e240000001000 */
[----:B0-----:R-:W-:-:S06]  /*255d0*/  VIADD R10, R9, 0xffffffe ;  /* 0x0ffffffe090a7836 */ /* 0x001fcc0000000000 */
[----:B------:R-:W0:Y:S02]  /*255e0*/  F2I.FTZ.U32.TRUNC.NTZ R3, R10 ;  /* 0x0000000a00037305 */ /* 0x000e24000021f000 */
[----:B0-----:R-:W-:-:S05]  /*255f0*/  IADD3 R2, RZ, -R3, RZ ;  /* 0x80000003ff027210 */ /* 0x001fca0007ffe0ff */
[----:B------:R-:W-:Y:S02]  /*25600*/  IMAD R6, R2, R0, RZ ;  /* 0x0000000002067224 */ /* 0x000fe400078e02ff */
[----:B------:R-:W-:-:S04]  /*25610*/  IMAD.MOV.U32 R2, RZ, RZ, RZ ;  /* 0x000000ffff027224 */ /* 0x000fc800078e00ff */
[----:B------:R-:W-:Y:S01]  /*25620*/  IMAD.HI.U32 R6, R3, R6, R2 ;  /* 0x0000000603067227 */ /* 0x000fe200078e0002 */
[----:B------:R-:W-:-:S04]  /*25630*/  IADD3 R3, R4, -0x1, R5 ;  /* 0xffffffff04037810 */ /* 0x000fc80007ffe005 */
[----:B------:R-:W-:Y:S02]  /*25640*/  IABS R2, R3 ;  /* 0x0000000300027213 */ /* 0x000fe40000000000 */
[----:B------:R-:W-:-:S03]  /*25650*/  LOP3.LUT R3, R3, R5, RZ, 0x3c, !PT ;  /* 0x0000000503037212 */ /* 0x000fc600078e3cff */
[----:B------:R-:W-:Y:S01]  /*25660*/  IMAD.HI.U32 R6, R6, R2, RZ ;  /* 0x0000000206067227 */ /* 0x000fe200078e00ff */
[----:B------:R-:W-:-:S03]  /*25670*/  ISETP.GE.AND P2, PT, R3, RZ, PT ;  /* 0x000000ff0300720c */ /* 0x000fc60003f46270 */
[----:B------:R-:W-:-:S05]  /*25680*/  IMAD R2, R6, R8, R2 ;  /* 0x0000000806027224 */ /* 0x000fca00078e0202 */
[----:B------:R-:W-:-:S13]  /*25690*/  ISETP.GT.U32.AND P1, PT, R0, R2, PT ;  /* 0x000000020000720c */ /* 0x000fda0003f24070 */
[-C--:B------:R-:W-:Y:S01]  /*256a0*/  @!P1 IADD3 R2, R2, -R0.reuse, RZ ;  /* 0x8000000002029210 */ /* 0x080fe20007ffe0ff */
[----:B------:R-:W-:Y:S01]  /*256b0*/  @!P1 VIADD R6, R6, 0x1 ;  /* 0x0000000106069836 */ /* 0x000fe20000000000 */
[----:B------:R-:W-:Y:S02]  /*256c0*/  ISETP.NE.AND P1, PT, R5, RZ, PT ;  /* 0x000000ff0500720c */ /* 0x000fe40003f25270 */
[----:B------:R-:W-:-:S13]  /*256d0*/  ISETP.GE.U32.AND P0, PT, R2, R0, PT ;  /* 0x000000000200720c */ /* 0x000fda0003f06070 */
[----:B------:R-:W-:-:S05]  /*256e0*/  @P0 VIADD R6, R6, 0x1 ;  /* 0x0000000106060836 */ /* 0x000fca0000000000 */
[----:B------:R-:W-:-:S05]  /*256f0*/  MOV R0, R6 ;  /* 0x0000000600007202 */ /* 0x000fca0000000f00 */
[----:B------:R-:W-:Y:S01]  /*25700*/  @!P2 IMAD.MOV R0, RZ, RZ, -R0 ;  /* 0x000000ffff00a224 */ /* 0x000fe200078e0a00 */
[----:B------:R-:W-:-:S07]  /*25710*/  @!P1 LOP3.LUT R0, RZ, R5, RZ, 0x33, !PT ;  /* 0x00000005ff009212 */ /* 0x000fce00078e33ff */
.L_x_738:
[----:B------:R-:W-:Y:S05]  /*25720*/  BSYNC B0 ;  /* 0x0000000000007941 */ /* 0x000fea0003800000 */
.L_x_737:
[-C--:B------:R-:W-:Y:S01]  /*25730*/  IMAD R3, R7, R0.reuse, RZ ;  /* 0x0000000007037224 */ /* 0x080fe200078e02ff */
[----:B------:R-:W-:Y:S04]  /*25740*/  BSSY B7, `(.L_x_739) ;  /* 0x0000393000077945 */ /* 0x000fe80003800000 */
[----:B------:R-:W-:Y:S01]  /*25750*/  VIADDMNMX R2, R3, R0, R4, PT ;  /* 0x0000000003027246 */ /* 0x000fe20003800104 */
[----:B------:R1:W-:Y:S03]  /*25760*/  STL [R1+0xc], R3 ;  /* 0x00000c0301007387 */ /* 0x0003e60000100800 */
[----:B------:R-:W-:Y:S01]  /*25770*/  ISETP.GT.AND P0, PT, R2, R3, PT ;  /* 0x000000030200720c */ /* 0x000fe20003f04270 */
[----:B------:R1:W-:-:S12]  /*25780*/  STL [R1+0x1c], R2 ;  /* 0x00001c0201007387 */ /* 0x0003d80000100800 */
[----:B-1----:R-:W-:Y:S05]  /*25790*/  @P0 BRA `(.L_x_740) ;  /* 0x0000000000480947 */ /* 0x002fea0003800000 */
[----:B------:R-:W1:Y:S02]  /*257a0*/  S2R R2, SR_TID.X ;  /* 0x0000000000027919 */ /* 0x000e640000002100 */
[----:B-1----:R-:W-:-:S04]  /*257b0*/  LOP3.LUT R2, R2, 0x7f, RZ, 0xc0, !PT ;  /* 0x0000007f02027812 */ /* 0x002fc800078ec0ff */
[----:B------:R-:W-:-:S13]  /*257c0*/  ISETP.NE.AND P0, PT, R2, RZ, PT ;  /* 0x000000ff0200720c */ /* 0x000fda0003f05270 */
[----:B------:R-:W-:Y:S05]  /*257d0*/  @P0 BRA `(.L_x_741) ;  /* 0x0000003800240947 */ /* 0x000fea0003800000 */
[----:B------:R-:W1:Y:S01]  /*257e0*/  S2R R5, SR_LANEID ;  /* 0x0000000000057919 */ /* 0x000e620000000000 */
[----:B------:R-:W-:Y:S01]  /*257f0*/  VOTEU.ANY UR4, UPT, PT ;  /* 0x0000000000047886 */ /* 0x000fe200038e0100 */
[----:B------:R-:W2:Y:S01]  /*25800*/  LDC.64 R2, c[0x0][0xc60] ;  /* 0x00031800ff027b82 */ /* 0x000ea20000000a00 */
[----:B------:R-:W1:Y:S01]  /*25810*/  FLO.U32 R0, UR4 ;  /* 0x0000000400007d00 */ /* 0x000e6200080e0000 */
[----:B------:R-:W-:Y:S01]  /*25820*/  ULDC.64 UR6, c[0x0][0x208] ;  /* 0x0000820000067ab9 */ /* 0x000fe20000000a00 */
[----:B-1----:R-:W-:-:S06]  /*25830*/  ISETP.EQ.U32.AND P0, PT, R0, R5, PT ;  /* 0x000000050000720c */ /* 0x002fcc0003f02070 */
[----:B------:R-:W2:Y:S07]  /*25840*/  POPC R5, UR4 ;  /* 0x0000000400057d09 */ /* 0x000eae0008000000 */
[----:B--2---:R-:W2:Y:S01]  /*25850*/  @P0 ATOMG.E.ADD.STRONG.GPU PT, R3, desc[UR6][R2.64], R5 ;  /* 0x00000005020309a8 */ /* 0x004ea200081ee1c6 */
[----:B------:R-:W1:Y:S02]  /*25860*/  S2R R4, SR_LTMASK ;  /* 0x0000000000047919 */ /* 0x000e640000003900 */
[----:B-1----:R-:W-:-:S04]  /*25870*/  LOP3.LUT R4, R4, UR4, RZ, 0xc0, !PT ;  /* 0x0000000404047c12 */ /* 0x002fc8000f8ec0ff */
[----:B------:R-:W1:Y:S01]  /*25880*/  POPC R7, R4 ;  /* 0x0000000400077309 */ /* 0x000e620000000000 */
[----:B--2---:R-:W1:Y:S02]  /*25890*/  SHFL.IDX PT, R0, R3, R0, 0x1f ;  /* 0x00001f0003007589 */ /* 0x004e6400000e0000 */
[----:B-1----:R-:W-:Y:S01]  /*258a0*/  IADD3 R24, R0, UR36, R7 ;  /* 0x0000002400187c10 */ /* 0x002fe2000fffe007 */
[----:B------:R-:W-:Y:S06]  /*258b0*/  BRA `(.L_x_741) ;  /* 0x0000003400ec7947 */ /* 0x000fec0003800000 */
.L_x_740:
        /* <DEDUP_REMOVED lines=8> */
[----:B------:R-:W-:Y:S01]  /*25940*/  MOV R4, UR6 ;  /* 0x0000000600047c02 */ /* 0x000fe20008000f00 */
[----:B------:R-:W-:Y:S01]  /*25950*/  IMAD.U32 R5, RZ, RZ, UR7 ;  /* 0x00000007ff057e24 */ /* 0x000fe2000f8e00ff */
[----:B------:R-:W1:Y:S01]  /*25960*/  LDC.64 R2, c[0x4][R2] ;  /* 0x0100000002027b82 */ /* 0x000e620000000a00 */
[----:B------:R-:W-:Y:S01]  /*25970*/  IMAD.U32 R6, RZ, RZ, UR8 ;  /* 0x00000008ff067e24 */ /* 0x000fe2000f8e00ff */
[----:B------:R-:W-:Y:S01]  /*25980*/  MOV R7, UR9 ;  /* 0x0000000900077c02 */ /* 0x000fe20008000f00 */
[----:B------:R-:W-:Y:S01]  /*25990*/  IMAD.U32 R10, RZ, RZ, UR4 ;  /* 0x00000004ff0a7e24 */ /* 0x000fe2000f8e00ff */
[----:B0-----:R-:W-:Y:S01]  /*259a0*/  MOV R8, 0x70 ;  /* 0x0000007000087802 */ /* 0x001fe20000000f00 */
[----:B------:R-:W-:-:S02]  /*259b0*/  IMAD.U32 R11, RZ, RZ, UR5 ;  /* 0x00000005ff0b7e24 */ /* 0x000fc4000f8e00ff */
[----:B------:R-:W-:Y:S02]  /*259c0*/  IMAD.MOV.U32 R12, RZ, RZ, 0x1 ;  /* 0x00000001ff0c7424 */ /* 0x000fe400078e00ff */
[----:B------:R-:W-:-:S07]  /*259d0*/  IMAD.MOV.U32 R13, RZ, RZ, RZ ;  /* 0x000000ffff0d7224 */ /* 0x000fce00078e00ff */
[----:B------:R-:W-:-:S07]  /*259e0*/  LEPC R20, `(.L_x_743) ;  /* 0x000000001014794e */ /* 0x000fce0000000000 */
[----:B-1----:R-:W-:Y:S05]  /*259f0*/  CALL.ABS.NOINC R2 ;  /* 0x0000000002007343 */ /* 0x002fea0003c00000 */
.L_x_743:
[----:B------:R-:W-:Y:S05]  /*25a00*/  BSYNC B6 ;  /* 0x0000000000067941 */ /* 0x000fea0003800000 */
.L_x_742:
[----:B------:R-:W-:Y:S01]  /*25a10*/  IADD3 R0, R16, 0x400, RZ ;  /* 0x0000040010007810 */ /* 0x000fe20007ffe0ff */
[----:B------:R-:W-:Y:S03]  /*25a20*/  BSSY B6, `(.L_x_744) ;  /* 0x0000022000067945 */ /* 0x000fe60003800000 */
[----:B------:R-:W-:-:S13]  /*25a30*/  LOP3.LUT P0, RZ, R0, 0x3ff, RZ, 0xc0, !PT ;  /* 0x000003ff00ff7812 */ /* 0x000fda000780c0ff */
[----:B------:R-:W-:Y:S05]  /*25a40*/  @!P0 BRA `(.L_x_745) ;  /* 0x00000000007c8947 */ /* 0x000fea0003800000 */
[----:B------:R-:W-:Y:S01]  /*25a50*/  MOV R22, 0x0 ;  /* 0x0000000000167802 */ /* 0x000fe20000000f00 */
[----:B------:R-:W-:Y:S01]  /*25a60*/  ULDC.64 UR6, c[0x4][0x138] ;  /* 0x01004e0000067ab9 */ /* 0x000fe20000000a00 */
[----:B------:R-:W-:Y:S01]  /*25a70*/  ULDC.64 UR8, c[0x4][0x140] ;  /* 0x0100500000087ab9 */ /* 0x000fe20000000a00 */
[----:B------:R-:W-:Y:S01]  /*25a80*/  ULDC.64 UR4, c[0x4][0xa0] ;  /* 0x0100280000047ab9 */ /* 0x000fe20000000a00 */
[----:B------:R1:W2:Y:S01]  /*25a90*/  LDC.64 R2, c[0x4][R22] ;  /* 0x0100000016027b82 */ /* 0x0002a20000000a00 */
[----:B------:R-:W-:Y:S01]  /*25aa0*/  IMAD.U32 R4, RZ, RZ, UR6 ;  /* 0x00000006ff047e24 */ /* 0x000fe2000f8e00ff */
[----:B------:R-:W-:Y:S01]  /*25ab0*/  MOV R6, UR8 ;  /* 0x0000000800067c02 */ /* 0x000fe20008000f00 */
[----:B------:R-:W-:Y:S01]  /*25ac0*/  IMAD.U32 R5, RZ, RZ, UR7 ;  /* 0x00000007ff057e24 */ /* 0x000fe2000f8e00ff */
[----:B------:R-:W-:Y:S01]  /*25ad0*/  MOV R11, UR5 ;  /* 0x00000005000b7c02 */ /* 0x000fe20008000f00 */
[----:B------:R-:W-:Y:S01]  /*25ae0*/  IMAD.U32 R7, RZ, RZ, UR9 ;  /* 0x00000009ff077e24 */ /* 0x000fe2000f8e00ff */
[----:B------:R-:W-:Y:S01]  /*25af0*/  MOV R13, RZ ;  /* 0x000000ff000d7202 */ /* 0x000fe20000000f00 */
[----:B------:R-:W-:-:S02]  /*25b00*/  IMAD.U32 R10, RZ, RZ, UR4 ;  /* 0x00000004ff0a7e24 */ /* 0x000fc4000f8e00ff */
[----:B0-----:R-:W-:Y:S02]  /*25b10*/  IMAD.MOV.U32 R8, RZ, RZ, 0x70 ;  /* 0x00000070ff087424 */ /* 0x001fe400078e00ff */
[----:B-1----:R-:W-:-:S07]  /*25b20*/  IMAD.MOV.U32 R12, RZ, RZ, 0x1 ;  /* 0x00000001ff0c7424 */ /* 0x002fce00078e00ff */
[----:B------:R-:W-:-:S07]  /*25b30*/  LEPC R20, `(.L_x_746) ;  /* 0x000000001014794e */ /* 0x000fce0000000000 */
[----:B--2---:R-:W-:Y:S05]  /*25b40*/  CALL.ABS.NOINC R2 ;  /* 0x0000000002007343 */ /* 0x004fea0003c00000 */
.L_x_746:
[----:B------:R0:W1:Y:S01]  /*25b50*/  LDC.64 R2, c[0x4][R22] ;  /* 0x0100000016027b82 */ /* 0x0000620000000a00 */
[----:B------:R-:W-:Y:S01]  /*25b60*/  ULDC.64 UR4, c[0x4][0x138] ;  /* 0x01004e0000047ab9 */ /* 0x000fe20000000a00 */
[----:B------:R-:W-:Y:S01]  /*25b70*/  ULDC.64 UR6, c[0x4][0x140] ;  /* 0x0100500000067ab9 */ /* 0x000fe20000000a00 */
[----:B------:R-:W-:Y:S01]  /*25b80*/  ULDC.64 UR8, c[0x4][0xa8] ;  /* 0x01002a0000087ab9 */ /* 0x000fe20000000a00 */
[----:B------:R-:W-:Y:S01]  /*25b90*/  IMAD.U32 R4, RZ, RZ, UR4 ;  /* 0x00000004ff047e24 */ /* 0x000fe2000f8e00ff */
[----:B------:R-:W-:Y:S01]  /*25ba0*/  MOV R6, UR6 ;  /* 0x0000000600067c02 */ /* 0x000fe20008000f00 */
[----:B------:R-:W-:Y:S01]  /*25bb0*/  IMAD.U32 R5, RZ, RZ, UR5 ;  /* 0x00000005ff057e24 */ /* 0x000fe2000f8e00ff */
[----:B------:R-:W-:Y:S01]  /*25bc0*/  MOV R11, UR9 ;  /* 0x00000009000b7c02 */ /* 0x000fe20008000f00 */
[----:B------:R-:W-:Y:S01]  /*25bd0*/  IMAD.U32 R7, RZ, RZ, UR7 ;  /* 0x00000007ff077e24 */ /* 0x000fe2000f8e00ff */
[----:B------:R-:W-:Y:S01]  /*25be0*/  MOV R13, RZ ;  /* 0x000000ff000d7202 */ /* 0x000fe20000000f00 */
[----:B------:R-:W-:-:S02]  /*25bf0*/  IMAD.U32 R10, RZ, RZ, UR8 ;  /* 0x00000008ff0a7e24 */ /* 0x000fc4000f8e00ff */
[----:B------:R-:W-:Y:S02]  /*25c00*/  IMAD.MOV.U32 R8, RZ, RZ, 0x70 ;  /* 0x00000070ff087424 */ /* 0x000fe400078e00ff */
[----:B0-----:R-:W-:-:S07]  /*25c10*/  IMAD.MOV.U32 R12, RZ, RZ, 0x1 ;  /* 0x00000001ff0c7424 */ /* 0x001fce00078e00ff */
[----:B------:R-:W-:-:S07]  /*25c20*/  LEPC R20, `(.L_x_745) ;  /* 0x000000001014794e */ /* 0x000fce0000000000 */
[----:B-1----:R-:W-:Y:S05]  /*25c30*/  CALL.ABS.NOINC R2 ;  /* 0x0000000002007343 */ /* 0x002fea0003c00000 */
.L_x_745:
[----:B------:R-:W-:Y:S05]  /*25c40*/  BSYNC B6 ;  /* 0x0000000000067941 */ /* 0x000fea0003800000 */
.L_x_744:
[----:B------:R-:W2:Y:S01]  /*25c50*/  LDL R22, [R1+0x1c] ;  /* 0x00001c0001167983 */ /* 0x000ea20000100800 */
[----:B------:R-:W-:-:S03]  /*25c60*/  ULDC.64 UR4, c[0x0][0x9f8] ;  /* 0x00027e0000047ab9 */ /* 0x000fc60000000a00 */
[----:B------:R-:W3:Y:S01]  /*25c70*/  LDL R7, [R1+0x8] ;  /* 0x0000080001077983 */ /* 0x000ee20000100800 */
[----:B------:R-:W-:-:S03]  /*25c80*/  ISETP.NE.U32.AND P0, PT, RZ, UR4, PT ;  /* 0x00000004ff007c0c */ /* 0x000fc6000bf05070 */
[----:B------:R-:W4:Y:S01]  /*25c90*/  LDL R21, [R1+0x10] ;  /* 0x0000100001157983 */ /* 0x000f220000100800 */
[----:B------:R-:W-:Y:S01]  /*25ca0*/  ISETP.NE.AND.EX P0, PT, RZ, UR5, PT, P0 ;  /* 0x00000005ff007c0c */ /* 0x000fe2000bf05300 */
[----:B------:R-:W-:Y:S01]  /*25cb0*/  ULDC.64 UR6, c[0x0][0x208] ;  /* 0x0000820000067ab9 */ /* 0x000fe20000000a00 */
[----:B------:R-:W1:Y:S01]  /*25cc0*/  LDC R0, c[0x0][0x430] ;  /* 0x00010c00ff007b82 */ /* 0x000e620000000800 */
[----:B------:R-:W0:Y:S10]  /*25cd0*/  S2R R20, SR_TID.X ;  /* 0x0000000000147919 */ /* 0x000e340000002100 */
[----:B------:R-:W-:Y:S01]  /*25ce0*/  @P0 IADD3 R2, P1, R17, UR4, RZ ;  /* 0x0000000411020c10 */ /* 0x000fe2000ff3e0ff */
[----:B------:R-:W-:-:S03]  /*25cf0*/  ULDC UR4, c[0x0][0x2f4] ;  /* 0x0000bd0000047ab9 */ /* 0x000fc60000000800 */
[----:B------:R-:W-:-:S05]  /*25d00*/  @P0 IADD3.X R3, R19, UR5, RZ, P1, !PT ;  /* 0x0000000513030c10 */ /* 0x000fca0008ffe4ff */
[----:B------:R4:W4:Y:S01]  /*25d10*/  @P0 LDG.E R32, desc[UR6][R2.64] ;  /* 0x0000000602200981 */ /* 0x000922000c1e1900 */
[----:B0-----:R-:W-:-:S04]  /*25d20*/  LOP3.LUT R20, R20, 0x7f, RZ, 0xc0, !PT ;  /* 0x0000007f14147812 */ /* 0x001fc800078ec0ff */
[----:B------:R-:W-:Y:S02]  /*25d30*/  SHF.R.U32.HI R4, RZ, 0x3, R20 ;  /* 0x00000003ff047819 */ /* 0x000fe40000011614 */
[----:B------:R-:W0:Y:S01]  /*25d40*/  S2R R20, SR_TID.X ;  /* 0x0000000000147919 */ /* 0x000e220000002100 */
[----:B-1----:R-:W-:-:S13]  /*25d50*/  ISETP.NE.AND P1, PT, R0, 0x1, PT ;  /* 0x000000010000780c */ /* 0x002fda0003f25270 */
[----:B------:R-:W1:Y:S01]  /*25d60*/  @P1 LDC R6, c[0x0][0x438] ;  /* 0x00010e00ff061b82 */ /* 0x000e620000000800 */
[----:B0-----:R-:W-:-:S05]  /*25d70*/  IMAD.SHL.U32 R20, R20, 0x10, RZ ;  /* 0x0000001014147824 */ /* 0x001fca00078e00ff */
[----:B------:R-:W-:Y:S02]  /*25d80*/  LOP3.LUT R20, R4, 0x70, R20, 0xf8, !PT ;  /* 0x0000007004147812 */ /* 0x000fe400078ef814 */
[----:B------:R-:W0:Y:S01]  /*25d90*/  @P1 LDC R4, c[0x0][0x434] ;  /* 0x00010d00ff041b82 */ /* 0x000e220000000800 */
[----:B------:R-:W-:Y:S02]  /*25da0*/  LOP3.LUT R18, R18, 0xfffffffe, RZ, 0xc0, !PT ;  /* 0xfffffffe12127812 */ /* 0x000fe400078ec0ff */
[----:B------:R-:W-:-:S04]  /*25db0*/  LOP3.LUT R9, R34, 0x40, RZ, 0xfc, !PT ;  /* 0x0000004022097812 */ /* 0x000fc800078efcff */
[----:B------:R-:W-:Y:S01]  /*25dc0*/  ISETP.GE.AND P3, PT, R9, UR4, PT ;  /* 0x0000000409007c0c */ /* 0x000fe2000bf66270 */
[----:B------:R-:W-:Y:S01]  /*25dd0*/  UMOV UR5, 0xffffffff ;  /* 0xffffffff00057882 */ /* 0x000fe20000000000 */
[----:B--2---:R-:W-:-:S04]  /*25de0*/  VIADD R22, R22, 0xffffffff ;  /* 0xffffffff16167836 */ /* 0x004fc80000000000 */
[----:B------:R-:W-:-:S05]  /*25df0*/  IMAD R5, R22, 0x50, R20 ;  /* 0x0000005016057824 */ /* 0x000fca00078e0214 */
[----:B---3--:R-:W-:-:S04]  /*25e00*/  ISETP.GE.AND P0, PT, R5, R7, PT ;  /* 0x000000070500720c */ /* 0x008fc80003f06270 */
[----:B------:R-:W-:Y:S02]  /*25e10*/  ISETP.GT.U32.OR P0, PT, R20, 0x4f, P0 ;  /* 0x0000004f1400780c */ /* 0x000fe40000704470 */
[----:B----4-:R-:W-:-:S11]  /*25e20*/  IADD3 R5, R5, R21, RZ ;  /* 0x0000001505057210 */ /* 0x010fd60007ffe0ff */
[----:B------:R-:W2:Y:S01]  /*25e30*/  @!P0 LDC.64 R2, c[0x0][0x428] ;  /* 0x00010a00ff028b82 */ /* 0x000ea20000000a00 */
[----:B0-----:R-:W-:-:S04]  /*25e40*/  @P1 IMAD.HI.U32 R7, R5, R4, RZ ;  /* 0x0000000405071227 */ /* 0x001fc800078e00ff */
[----:B------:R-:W-:Y:S01]  /*25e50*/  IMAD.MOV.U32 R4, RZ, RZ, R5 ;  /* 0x000000ffff047224 */ /* 0x000fe200078e0005 */
[----:B-1----:R-:W-:Y:S02]  /*25e60*/  @P1 SHF.R.U32.HI R4, RZ, R6, R7 ;  /* 0x00000006ff041219 */ /* 0x002fe40000011607 */
[----:B------:R-:W-:-:S03]  /*25e70*/  SHF.R.S32.HI R8, RZ, 0x1f, R32 ;  /* 0x0000001fff087819 */ /* 0x000fc60000011420 */
[----:B------:R-:W-:-:S04]  /*25e80*/  IMAD.MOV R6, RZ, RZ, -R4 ;  /* 0x000000ffff067224 */ /* 0x000fc800078e0a04 */
[----:B------:R-:W-:Y:S01]  /*25e90*/  IMAD R0, R0, R6, R5 ;  /* 0x0000000600007224 */ /* 0x000fe200078e0205 */
[--C-:B------:R-:W-:Y:S01]  /*25ea0*/  @!P0 SHF.R.S32.HI R5, RZ, 0x1f, R4.reuse ;  /* 0x0000001fff058819 */ /* 0x100fe20000011404 */
[-C--:B--2---:R-:W-:Y:S02]  /*25eb0*/  @!P0 IMAD R6, R8, R2.reuse, RZ ;  /* 0x0000000208068224 */ /* 0x084fe400078e02ff */
[----:B------:R-:W-:-:S04]  /*25ec0*/  @!P0 IMAD.WIDE.U32 R4, R32, R2, R4 ;  /* 0x0000000220048225 */ /* 0x000fc800078e0004 */
[----:B------:R-:W-:Y:S02]  /*25ed0*/  @!P0 IMAD R6, R32, R3, R6 ;  /* 0x0000000320068224 */ /* 0x000fe400078e0206 */
[----:B------:R-:W0:Y:S03]  /*25ee0*/  @!P0 LDC.64 R2, c[0x0][0x418] ;  /* 0x00010600ff028b82 */ /* 0x000e260000000a00 */
[----:B------:R-:W-:Y:S01]  /*25ef0*/  @!P0 IADD3 R6, R5, R6, RZ ;  /* 0x0000000605068210 */ /* 0x000fe20007ffe0ff */
[----:B------:R-:W-:Y:S01]  /*25f00*/  IMAD.U32 R7, RZ, RZ, UR37 ;  /* 0x00000025ff077e24 */ /* 0x000fe2000f8e00ff */
[----:B0-----:R-:W-:-:S04]  /*25f10*/  @!P0 LEA R2, P1, R4, R2, 0x2 ;  /* 0x0000000204028211 */ /* 0x001fc800078210ff */
[----:B------:R-:W-:Y:S01]  /*25f20*/  @!P0 LEA.HI.X R3, R4, R3, R6, 0x2, P1 ;  /* 0x0000000304038211 */ /* 0x000fe200008f1406 */
[----:B------:R-:W-:-:S06]  /*25f30*/  IMAD.MOV.U32 R4, RZ, RZ, RZ ;  /* 0x000000ffff047224 */ /* 0x000fcc00078e00ff */
[----:B------:R0:W5:Y:S01]  /*25f40*/  @!P0 LDG.E R4, desc[UR6][R2.64] ;  /* 0x0000000602048981 */ /* 0x000162000c1e1900 */
[----:B------:R-:W-:Y:S02]  /*25f50*/  ISETP.GT.U32.AND P0, PT, R20, 0x4f, PT ;  /* 0x0000004f1400780c */ /* 0x000fe40003f04070 */
[----:B------:R-:W-:-:S11]  /*25f60*/  ISETP.NE.AND P2, PT, R7, 0x3, PT ;  /* 0x000000030700780c */ /* 0x000fd60003f45270 */
[----:B------:R-:W-:Y:S02]  /*25f70*/  @P0 LOP3.LUT R18, R18, 0x1, RZ, 0xfc, !PT ;  /* 0x0000000112120812 */ /* 0x000fe400078efcff */
[----:B------:R-:W-:Y:S02]  /*25f80*/  ISETP.GE.AND P0, PT, R34, UR4, PT ;  /* 0x0000000422007c0c */ /* 0x000fe4000bf06270 */
[----:B------:R-:W-:-:S04]  /*25f90*/  LOP3.LUT R18, R18, 0xffffffdf, RZ, 0xc0, !PT ;  /* 0xffffffdf12127812 */ /* 0x000fc800078ec0ff */
[----:B------:R-:W-:-:S04]  /*25fa0*/  @P2 LOP3.LUT R18, R18, 0x20, RZ, 0xfc, !PT ;  /* 0x0000002012122812 */ /* 0x000fc800078efcff */
[----:B------:R-:W-:Y:S01]  /*25fb0*/  LOP3.LUT R18, R18, 0xffffffef, RZ, 0xc0, !PT ;  /* 0xffffffef12127812 */ /* 0x000fe200078ec0ff */
[----:B------:R1:W-:Y:S03]  /*25fc0*/  STL [R1+0x14], R8 ;  /* 0x0000140801007387 */ /* 0x0003e60000100800 */
[----:B------:R-:W-:-:S04]  /*25fd0*/  @P0 LOP3.LUT R18, R18, 0x10, RZ, 0xfc, !PT ;  /* 0x0000001012120812 */ /* 0x000fc800078efcff */
[----:B------:R-:W-:Y:S02]  /*25fe0*/  LOP3.LUT R18, R18, 0xfffffff7, RZ, 0xc0, !PT ;  /* 0xfffffff712127812 */ /* 0x000fe400078ec0ff */
[----:B-1----:R-:W-:Y:S02]  /*25ff0*/  LOP3.LUT R8, R34, 0x80, RZ, 0xfc, !PT ;  /* 0x0000008022087812 */ /* 0x002fe400078efcff */
[----:B------:R-:W-:Y:S02]  /*26000*/  @P3 LOP3.LUT R18, R18, 0x8, RZ, 0xfc, !PT ;  /* 0x0000000812123812 */ /* 0x000fe400078efcff */
[----:B------:R-:W-:Y:S02]  /*26010*/  ISETP.GE.AND P1, PT, R8, UR4, PT ;  /* 0x0000000408007c0c */ /* 0x000fe4000bf26270 */
[----:B------:R-:W-:Y:S02]  /*26020*/  ISETP.GE.AND P0, PT, R37, UR4, PT ;  /* 0x0000000425007c0c */ /* 0x000fe4000bf06270 */
[----:B------:R-:W-:-:S04]  /*26030*/  LOP3.LUT R18, R18, 0xfffffffd, RZ, 0xc0, !PT ;  /* 0xfffffffd12127812 */ /* 0x000fc800078ec0ff */
[----:B------:R-:W-:-:S05]  /*26040*/  LOP3.LUT R18, R18, 0xfffffffb, RZ, 0xc0, !PT ;  /* 0xfffffffb12127812 */ /* 0x000fca00078ec0ff */
[----:B------:R-:W-:-:S04]  /*26050*/  @P1 LOP3.LUT R18, R18, 0x4, RZ, 0xfc, !PT ;  /* 0x0000000412121812 */ /* 0x000fc800078efcff */
[----:B------:R-:W-:Y:S01]  /*26060*/  @P0 LOP3.LUT R18, R18, 0x2, RZ, 0xfc, !PT ;  /* 0x0000000212120812 */ /* 0x000fe200078efcff */
[----:B0-----:R-:W-:Y:S06]  /*26070*/  BRA.DIV UR5, `(.L_x_747) ;  /* 0x00000056050c7947 */ /* 0x001fec000b800000 */
.L_x_876:
[----:B------:R-:W-:Y:S05]  /*26080*/  @!P2 BRA `(.L_x_748) ;  /* 0x000000000004a947 */ /* 0x000fea0003800000 */
[----:B------:R-:W-:Y:S01]  /*26090*/  BPT.TRAP 0x1 ;  /* 0x000000040000795c */ /* 0x000fe20000300000 */
.L_x_748:
        /* <DEDUP_REMOVED lines=8> */
[----:B------:R-:W-:-:S04]  /*26120*/  ULDC.64 UR4, c[0x0][0x338] ;  /* 0x0000ce0000047ab9 */ /* 0x000fc80000000a00 */
[----:B------:R-:W-:Y:S01]  /*26130*/  IADD3 R3, R3, R5, RZ ;  /* 0x0000000503037210 */ /* 0x000fe20007ffe0ff */
[----:B------:R-:W-:-:S04]  /*26140*/  IMAD R5, R7, UR4, RZ ;  /* 0x0000000407057c24 */ /* 0x000fc8000f8e02ff */
[C---:B------:R-:W-:Y:S02]  /*26150*/  IMAD R5, R4.reuse, UR5, R5 ;  /* 0x0000000504057c24 */ /* 0x040fe4000f8e0205 */
[----:B------:R-:W-:Y:S01]  /*26160*/  IMAD.WIDE.U32 R2, R4, UR4, R2 ;  /* 0x0000000404027c25 */ /* 0x000fe2000f8e0002 */
        /* <DEDUP_REMOVED lines=10> */
.L_x_877:
[----:B------:R-:W-:Y:S05]  /*26210*/  BSYNC B0 ;  /* 0x0000000000007941 */ /* 0x000fea0003800000 */
.L_x_749:
[----:B------:R-:W2:Y:S01]  /*26220*/  LDL R9, [R1+0x8] ;  /* 0x0000080001097983 */ /* 0x000ea20000100800 */
        /* <DEDUP_REMOVED lines=8> */
[----:B------:R-:W-:Y:S02]  /*262b0*/  IADD3 R3, R3, R6, RZ ;  /* 0x0000000603037210 */ /* 0x000fe40007ffe0ff */
        /* <DEDUP_REMOVED lines=8> */
[----:B------:R-:W-:Y:S02]  /*26340*/  LEA R0, P0, R2, UR6, 0x1 ;  /* 0x0000000602007c11 */ /* 0x000fe4000f8008ff */
[----:B-1----:R-:W-:Y:S02]  /*26350*/  LOP3.LUT R8, R8, 0x7f, RZ, 0xc0, !PT ;  /* 0x0000007f08087812 */ /* 0x002fe400078ec0ff */
[----:B------:R-:W-:Y:S02]  /*26360*/  LEA.HI.X R6, R2, UR7, R6, 0x1, P0 ;  /* 0x0000000702067c11 */ /* 0x000fe400080f0c06 */
[----:B------:R-:W-:Y:S01]  /*26370*/  SHF.R.U32.HI R8, RZ, 0x3, R8 ;  /* 0x00000003ff087819 */ /* 0x000fe20000011608 */
[----:B--2---:R-:W-:-:S04]  /*26380*/  IMAD R4, R22, -0x50, R9 ;  /* 0xffffffb016047824 */ /* 0x004fc800078e0209 */
[----:B------:R-:W-:-:S05]  /*26390*/  IMAD.IADD R4, R4, 0x1, -R8 ;  /* 0x0000000104047824 */ /* 0x000fca00078e0a08 */
[----:B------:R-:W-:Y:S01]  /*263a0*/  ISETP.GE.AND P0, PT, R4, 0x1, PT ;  /* 0x000000010400780c */ /* 0x000fe20003f06270 */
[----:B------:R-:W-:-:S12]  /*263b0*/  BRA.DIV UR4, `(.L_x_751) ;  /* 0x0000005204847947 */ /* 0x000fd8000b800000 */
[----:B------:R-:W0:Y:S01]  /*263c0*/  SHFL.IDX PT, R3, R0, RZ, 0x181f ;  /* 0x00181fff00037589 */ /* 0x000e2200000e0000 */
[C---:B------:R-:W-:Y:S01]  /*263d0*/  LOP3.LUT P5, RZ, R18.reuse, 0x10, RZ, 0xc0, !PT ;  /* 0x0000001012ff7812 */ /* 0x040fe200078ac0ff */
[----:B------:R-:W-:Y:S01]  /*263e0*/  @P0 IMAD R9, R7, 0x2, R16 ;  /* 0x0000000207090824 */ /* 0x000fe200078e0210 */
[C---:B------:R-:W-:Y:S01]  /*263f0*/  LOP3.LUT P4, RZ, R18.reuse, 0x8, RZ, 0xc0, !PT ;  /* 0x0000000812ff7812 */ /* 0x040fe2000788c0ff */
[----:B------:R-:W1:Y:S01]  /*26400*/  SHFL.IDX PT, R2, R6, RZ, 0x181f ;  /* 0x00181fff06027589 */ /* 0x000e6200000e0000 */
[C---:B------:R-:W-:Y:S01]  /*26410*/  LOP3.LUT P3, RZ, R18.reuse, 0x4, RZ, 0xc0, !PT ;  /* 0x0000000412ff7812 */ /* 0x040fe2000786c0ff */
[----:B------:R-:W-:Y:S01]  /*26420*/  ULDC.64 UR4, c[0x0][0x208] ;  /* 0x0000820000047ab9 */ /* 0x000fe20000000a00 */
[----:B------:R-:W-:Y:S01]  /*26430*/  LOP3.LUT P2, RZ, R18, 0x2, RZ, 0xc0, !PT ;  /* 0x0000000212ff7812 */ /* 0x000fe2000784c0ff */
[----:B------:R-:W-:Y:S01]  /*26440*/  SHFL.IDX PT, R8, R6, 0x1, 0x181f ;  /* 0x00381f0006087f89 */ /* 0x000fe200000e0000 */
[----:B0-----:R-:W-:-:S04]  /*26450*/  @P0 LEA R3, P1, R34, R3, 0x1 ;  /* 0x0000000322030211 */ /* 0x001fc800078208ff */
[----:B-1----:R-:W-:Y:S02]  /*26460*/  @P0 IADD3.X R2, RZ, R2, RZ, P1, !PT ;  /* 0x00000002ff020210 */ /* 0x002fe40000ffe4ff */
[----:B------:R-:W-:Y:S02]  /*26470*/  ISETP.GE.AND P1, PT, R4, 0x11, PT ;  /* 0x000000110400780c */ /* 0x000fe40003f26270 */
[----:B------:R-:W-:-:S04]  /*26480*/  @P0 LOP3.LUT R3, R3, R2, RZ, 0x3c, !PT ;  /* 0x0000000203030212 */ /* 0x000fc800078e3cff */
[----:B------:R-:W-:-:S04]  /*26490*/  @P0 LOP3.LUT R2, R3, R2, RZ, 0x3c, !PT ;  /* 0x0000000203020212 */ /* 0x000fc800078e3cff */
[----:B------:R-:W-:-:S03]  /*264a0*/  @P0 LOP3.LUT R3, R3, R2, RZ, 0x3c, !PT ;  /* 0x0000000203030212 */ /* 0x000fc600078e3cff */
[----:B------:R-:W-:Y:S02]  /*264b0*/  @P1 LEA R21, R7, R16, 0x1 ;  /* 0x0000001007151211 */ /* 0x000fe400078e08ff */
[----:B------:R-:W-:Y:S04]  /*264c0*/  @P0 LDGSTS.E.BYPASS.LTC128B.128 [R9+0x24400], desc[UR4][R2.64], !P5 ;  /* 0x2440000002090fae */ /* 0x000fe8000e901d44 */
[----:B------:R-:W-:Y:S04]  /*264d0*/  @P0 LDGSTS.E.BYPASS.LTC128B.128 [R9+0x26c00], desc[UR4][R2.64+0x80], !P4 ;  /* 0x26c0008002090fae */ /* 0x000fe8000e101d44 */
[----:B------:R-:W-:Y:S04]  /*264e0*/  @P0 LDGSTS.E.BYPASS.LTC128B.128 [R9+0x29400], desc[UR4][R2.64+0x100], !P3 ;  /* 0x2940010002090fae */ /* 0x000fe8000d901d44 */
[----:B------:R0:W-:Y:S04]  /*264f0*/  @P0 LDGSTS.E.BYPASS.LTC128B.128 [R9+0x2bc00], desc[UR4][R2.64+0x180], !P2 ;  /* 0x2bc0018002090fae */ /* 0x0001e8000d101d44 */
[----:B0-----:R-:W0:Y:S02]  /*26500*/  SHFL.IDX PT, R2, R0, 0x1, 0x181f ;  /* 0x00381f0000027f89 */ /* 0x001e2400000e0000 */
        /* <DEDUP_REMOVED lines=21> */
[----:B0-----:R-:W-:-:S04]  /*26660*/  @P1 LEA R2, P0, R34, R2, 0x1 ;  /* 0x0000000222021211 */ /* 0x001fc800078008ff */
[----:B------:R-:W-:Y:S02]  /*26670*/  @P1 IADD3.X R3, RZ, R8, RZ, P0, !PT ;  /* 0x00000008ff031210 */ /* 0x000fe400007fe4ff */
[----:B------:R0:W2:Y:S04]  /*26680*/  SHFL.IDX PT, R8, R6, 0x4, 0x181f ;  /* 0x00981f0006087f89 */ /* 0x0000a800000e0000 */
[----:B------:R0:W-:Y:S04]  /*26690*/  @P1 LDGSTS.E.BYPASS.LTC128B.128 [R21+0x25c00], desc[UR4][R2.64], !P5 ;  /* 0x25c0000002151fae */ /* 0x0001e8000e901d44 */
[----:B------:R0:W-:Y:S04]  /*266a0*/  @P1 LDGSTS.E.BYPASS.LTC128B.128 [R21+0x28400], desc[UR4][R2.64+0x80], !P4 ;  /* 0x2840008002151fae */ /* 0x0001e8000e101d44 */
[----:B------:R0:W-:Y:S04]  /*266b0*/  @P1 LDGSTS.E.BYPASS.LTC128B.128 [R21+0x2ac00], desc[UR4][R2.64+0x100], !P3 ;  /* 0x2ac0010002151fae */ /* 0x0001e8000d901d44 */
[----:B-1----:R0:W-:Y:S02]  /*266c0*/  @P1 LDGSTS.E.BYPASS.LTC128B.128 [R21+0x2d400], desc[UR4][R2.64+0x180], !P2 ;  /* 0x2d40018002151fae */ /* 0x0021e4000d101d44 */
.L_x_889:
[----:B------:R-:W-:Y:S01]  /*266d0*/  ISETP.GE.AND P0, PT, R4, 0x41, PT ;  /* 0x000000410400780c */ /* 0x000fe20003f06270 */
[----:B------:R-:W-:-:S12]  /*266e0*/  BSSY B0, `(.L_x_752) ;  /* 0x0000011000007945 */ /* 0x000fd80003800000 */
[----:B------:R-:W-:Y:S05]  /*266f0*/  @!P0 BRA `(.L_x_753) ;  /* 0x00000000003c8947 */ /* 0x000fea0003800000 */
[C---:B------:R-:W-:Y:S01]  /*26700*/  LOP3.LUT P4, RZ, R18.reuse, 0x10, RZ, 0xc0, !PT ;  /* 0x0000001012ff7812 */ /* 0x040fe2000788c0ff */
[----:B------:R-:W-:Y:S01]  /*26710*/  ULDC.64 UR4, c[0x0][0x208] ;  /* 0x0000820000047ab9 */ /* 0x000fe20000000a00 */
[C---:B------:R-:W-:Y:S02]  /*26720*/  LOP3.LUT P3, RZ, R18.reuse, 0x8, RZ, 0xc0, !PT ;  /* 0x0000000812ff7812 */ /* 0x040fe4000786c0ff */
[C---:B------:R-:W-:Y:S02]  /*26730*/  LOP3.LUT P2, RZ, R18.reuse, 0x4, RZ, 0xc0, !PT ;  /* 0x0000000412ff7812 */ /* 0x040fe4000784c0ff */
[----:B------:R-:W-:Y:S02]  /*26740*/  LOP3.LUT P1, RZ, R18, 0x2, RZ, 0xc0, !PT ;  /* 0x0000000212ff7812 */ /* 0x000fe4000782c0ff */
[----:B0-----:R-:W-:Y:S02]  /*26750*/  LEA R2, P0, R34, R0, 0x1 ;  /* 0x0000000022027211 */ /* 0x001fe400078008ff */
[----:B------:R-:W-:-:S03]  /*26760*/  LEA R7, R7, R16, 0x1 ;  /* 0x0000001007077211 */ /* 0x000fc600078e08ff */
        /* <DEDUP_REMOVED lines=8> */
.L_x_753:
[----:B------:R-:W-:Y:S05]  /*267f0*/  BSYNC B0 ;  /* 0x0000000000007941 */ /* 0x000fea0003800000 */
.L_x_752:
[----:B------:R-:W-:Y:S01]  /*26800*/  NOP ;  /* 0x0000000000007918 */ /* 0x000fe20000000000 */
[----:B------:R-:W-:-:S13]  /*26810*/  PLOP3.LUT P0, PT, PT, PT, PT, 0x80, 0x0 ;  /* 0x000000000000781c */ /* 0x000fda0003f0f070 */
.L_x_754:
[----:B------:R-:W-:Y:S02]  /*26820*/  PLOP3.LUT P1, PT, P1, P0, PT, 0xa2, 0x0 ;  /* 0x000000000000781c */ /* 0x000fe40000f21472 */
[----:B------:R-:W-:-:S08]  /*26830*/  @P0 R2UR P1, UR4, R5 ;  /* 0x00000000050402ca */ /* 0x000fd00000020000 */
[----:B------:R-:W-:-:S05]  /*26840*/  @P0 PLOP3.LUT P0, PT, P1, PT, PT, 0x80, 0x0 ;  /* 0x000000000000081c */ /* 0x000fca0000f0f070 */
[----:B------:R-:W-:Y:S01]  /*26850*/  @!P1 SYNCS.ARRIVE.TRANS64.RED.A0T1 RZ, [UR4+0x38830], RZ ;  /* 0x038830ffffff99a7 */ /* 0x000fe20008200404 */
[----:B------:R-:W-:Y:S07]  /*26860*/  @!P1 ARRIVES.LDGSTSBAR.64.TRANSCNT [UR4+0x38830] ;  /* 0x03883000ff0099b0 */ /* 0x000fee0008000a84 */
[----:B------:R-:W-:Y:S05]  /*26870*/  @P0 BRA.U.ANY `(.L_x_754) ;  /* 0xfffffffd00e80947 */ /* 0x000fea000393ffff */
[----:B------:R-:W-:Y:S01]  /*26880*/  NOP ;  /* 0x0000000000007918 */ /* 0x000fe20000000000 */
[----:B------:R-:W-:-:S05]  /*26890*/  IMAD.U32 R0, RZ, RZ, UR37 ;  /* 0x00000025ff007e24 */ /* 0x000fca000f8e00ff */
[----:B------:R-:W-:-:S13]  /*268a0*/  ISETP.NE.AND P2, PT, R0, 0x3, PT ;  /* 0x000000030000780c */ /* 0x000fda0003f45270 */
[----:B------:R-:W-:Y:S05]  /*268b0*/  @!P2 BRA `(.L_x_755) ;  /* 0x000000000004a947 */ /* 0x000fea0003800000 */
[----:B------:R-:W-:Y:S01]  /*268c0*/  BPT.TRAP 0x1 ;  /* 0x000000040000795c */ /* 0x000fe20000300000 */
.L_x_755:
[----:B------:R3:W5:Y:S01]  /*268d0*/  LDL.LU R0, [R1+0x20] ;  /* 0x0000200001007983 */ /* 0x0007620000300800 */
[----:B------:R3:W-:Y:S02]  /*268e0*/  SYNCS.ARRIVE.TRANS64.A1T0 RZ, [R5+URZ+0x38830], RZ ;  /* 0x038830ff05ff79a7 */ /* 0x0007e4000810003f */
[----:B------:R-:W-:Y:S05]  /*268f0*/  WARPSYNC.ALL ;  /* 0x0000000000007948 */ /* 0x000fea0003800000 */
[----:B------:R-:W-:Y:S01]  /*26900*/  ULDC.64 UR4, c[0x0][0xa00] ;  /* 0x0002800000047ab9 */ /* 0x000fe20000000a00 */
[----:B------:R-:W-:Y:S01]  /*26910*/  BSSY B6, `(.L_x_756) ;  /* 0x0000021000067945 */ /* 0x000fe20003800000 */
[----:B------:R-:W-:Y:S01]  /*26920*/  BAR.SYNC.DEFER_BLOCKING 0x8, 0x180 ;  /* 0x0206000000007b1d */ /* 0x000fe20000010000 */
[----:B------:R-:W-:-:S04]  /*26930*/  ISETP.NE.U32.AND P0, PT, RZ, UR4, PT ;  /* 0x00000004ff007c0c */ /* 0x000fc8000bf05070 */
[----:B------:R-:W-:Y:S01]  /*26940*/  ISETP.NE.AND.EX P0, PT, RZ, UR5, PT, P0 ;  /* 0x00000005ff007c0c */ /* 0x000fe2000bf05300 */
[----:B------:R-:W-:Y:S02]  /*26950*/  ULDC.64 UR4, c[0x0][0x298] ;  /* 0x0000a60000047ab9 */ /* 0x000fe40000000a00 */
[----:B---3--:R-:W-:Y:S01]  /*26960*/  IMAD.WIDE.U32 R4, R35, UR4, RZ ;  /* 0x0000000423047c25 */ /* 0x008fe2000f8e00ff */
[----:B------:R-:W-:Y:S02]  /*26970*/  SEL R31, R31, RZ, !P0 ;  /* 0x000000ff1f1f7207 */ /* 0x000fe40004000000 */
[----:B01---5:R-:W-:Y:S02]  /*26980*/  SEL R2, R0, RZ, !P0 ;  /* 0x000000ff00027207 */ /* 0x023fe40004000000 */
[----:B------:R-:W-:-:S03]  /*26990*/  SHF.R.S32.HI R0, RZ, 0x1f, R35 ;  /* 0x0000001fff007819 */ /* 0x000fc60000011423 */
[----:B------:R0:W-:Y:S02]  /*269a0*/  STL [R1+0x30], R2 ;  /* 0x0000300201007387 */ /* 0x0001e40000100800 */
[----:B------:R-:W-:Y:S02]  /*269b0*/  IMAD R0, R0, UR4, RZ ;  /* 0x0000000400007c24 */ /* 0x000fe4000f8e02ff */
[----:B------:R1:W-:Y:S02]  /*269c0*/  STL.64 [R1+0x20], R4 ;  /* 0x0000200401007387 */ /* 0x0003e40000100a00 */
[----:B------:R-:W-:Y:S02]  /*269d0*/  IMAD R0, R35, UR5, R0 ;  /* 0x0000000523007c24 */ /* 0x000fe4000f8e0200 */
[----:B0-----:R-:W-:-:S03]  /*269e0*/  VIADD R2, R16, 0x14400 ;  /* 0x0001440010027836 */ /* 0x001fc60000000000 */
[----:B------:R-:W-:Y:S02]  /*269f0*/  IADD3 R35, R5, R0, RZ ;  /* 0x0000000005237210 */ /* 0x000fe40007ffe0ff */
[----:B------:R-:W-:-:S13]  /*26a00*/  LOP3.LUT P0, RZ, R2, 0x3ff, RZ, 0xc0, !PT ;  /* 0x000003ff02ff7812 */ /* 0x000fda000780c0ff */
[----:B-1----:R-:W-:Y:S05]  /*26a10*/  @!P0 BRA `(.L_x_757) ;  /* 0x0000000000408947 */ /* 0x002fea0003800000 */
[----:B------:R-:W-:Y:S01]  /*26a20*/  MOV R2, 0x0 ;  /* 0x0000000000027802 */ /* 0x000fe20000000f00 */
[----:B------:R-:W-:Y:S01]  /*26a30*/  ULDC.64 UR4, c[0x4][0x138] ;  /* 0x01004e0000047ab9 */ /* 0x000fe20000000a00 */
[----:B------:R-:W-:Y:S01]  /*26a40*/  ULDC.64 UR6, c[0x4][0x140] ;  /* 0x0100500000067ab9 */ /* 0x000fe20000000a00 */
[----:B------:R-:W-:Y:S01]  /*26a50*/  ULDC.64 UR8, c[0x4][0xb0] ;  /* 0x01002c0000087ab9 */ /* 0x000fe20000000a00 */
[----:B------:R-:W-:Y:S01]  /*26a60*/  IMAD.U32 R4, RZ, RZ, UR4 ;  /* 0x00000004ff047e24 */ /* 0x000fe2000f8e00ff */
[----:B------:R-:W-:Y:S01]  /*26a70*/  MOV R6, UR6 ;  /* 0x0000000600067c02 */ /* 0x000fe20008000f00 */
[----:B------:R-:W0:Y:S01]  /*26a80*/  LDC.64 R2, c[0x4][R2] ;  /* 0x0100000002027b82 */ /* 0x000e220000000a00 */
[----:B------:R-:W-:Y:S01]  /*26a90*/  IMAD.U32 R5, RZ, RZ, UR5 ;  /* 0x00000005ff057e24 */ /* 0x000fe2000f8e00ff */
[----:B------:R-:W-:Y:S01]  /*26aa0*/  MOV R11, UR9 ;  /* 0x00000009000b7c02 */ /* 0x000fe20008000f00 */
[----:B------:R-:W-:Y:S01]  /*26ab0*/  IMAD.U32 R7, RZ, RZ, UR7 ;  /* 0x00000007ff077e24 */ /* 0x000fe2000f8e00ff */
[----:B------:R-:W-:Y:S01]  /*26ac0*/  MOV R13, RZ ;  /* 0x000000ff000d7202 */ /* 0x000fe20000000f00 */
[----:B------:R-:W-:-:S02]  /*26ad0*/  IMAD.U32 R10, RZ, RZ, UR8 ;  /* 0x00000008ff0a7e24 */ /* 0x000fc4000f8e00ff */
[----:B--2---:R-:W-:Y:S02]  /*26ae0*/  IMAD.MOV.U32 R8, RZ, RZ, 0x70 ;  /* 0x00000070ff087424 */ /* 0x004fe400078e00ff */
[----:B------:R-:W-:-:S07]  /*26af0*/  IMAD.MOV.U32 R12, RZ, RZ, 0x1 ;  /* 0x00000001ff0c7424 */ /* 0x000fce00078e00ff */
[----:B------:R-:W-:-:S07]  /*26b00*/  LEPC R20, `(.L_x_757) ;  /* 0x000000001014794e */ /* 0x000fce0000000000 */
[----:B0-----:R-:W-:Y:S05]  /*26b10*/  CALL.ABS.NOINC R2 ;  /* 0x0000000002007343 */ /* 0x001fea0003c00000 */
.L_x_757:
[----:B------:R-:W-:Y:S05]  /*26b20*/  BSYNC B6 ;  /* 0x0000000000067941 */ /* 0x000fea0003800000 */
.L_x_756:
[----:B------:R-:W3:Y:S01]  /*26b30*/  LDL.LU R20, [R1+0x30] ;  /* 0x0000300001147983 */ /* 0x000ee20000300800 */
[----:B------:R-:W-:Y:S01]  /*26b40*/  ULDC.64 UR4, c[0x0][0x2d8] ;  /* 0x0000b60000047ab9 */ /* 0x000fe20000000a00 */
[----:B--2---:R-:W0:Y:S02]  /*26b50*/  LDC R8, c[0x0][0x448] ;  /* 0x00011200ff087b82 */ /* 0x004e240000000800 */
[----:B------:R-:W2:Y:S04]  /*26b60*/  LDL.LU.64 R2, [R1+0x20] ;  /* 0x0000200001027983 */ /* 0x000ea80000300a00 */
[----:B------:R1:W5:Y:S01]  /*26b70*/  LDL R10, [R1+0x28] ;  /* 0x00002800010a7983 */ /* 0x0003620000100800 */
[----:B0-----:R-:W-:-:S13]  /*26b80*/  ISETP.NE.AND P0, PT, R8, 0x1, PT ;  /* 0x000000010800780c */ /* 0x001fda0003f05270 */
[----:B------:R-:W0:Y:S08]  /*26b90*/  @P0 LDC R5, c[0x0][0x44c] ;  /* 0x00011300ff050b82 */ /* 0x000e300000000800 */
[----:B------:R-:W4:Y:S01]  /*26ba0*/  @P0 LDC R4, c[0x0][0x450] ;  /* 0x00011400ff040b82 */ /* 0x000f220000000800 */
[C---:B------:R-:W-:Y:S02]  /*26bb0*/  LOP3.LUT R11, R34.reuse, 0x40, RZ, 0xfc, !PT ;  /* 0x00000040220b7812 */ /* 0x040fe400078efcff */
[----:B------:R-:W-:Y:S01]  /*26bc0*/  LOP3.LUT R9, R34, 0x80, RZ, 0xfc, !PT ;  /* 0x0000008022097812 */ /* 0x000fe200078efcff */
[----:B--2---:R-:W-:-:S02]  /*26bd0*/  IMAD.MOV.U32 R3, RZ, RZ, R35 ;  /* 0x000000ffff037224 */ /* 0x004fc400078e0023 */
[----:B------:R-:W-:-:S04]  /*26be0*/  IMAD.WIDE.U32 R2, R26, UR4, R2 ;  /* 0x000000041a027c25 */ /* 0x000fc8000f8e0002 */
[----:B------:R-:W-:Y:S01]  /*26bf0*/  IMAD R3, R26, UR5, R3 ;  /* 0x000000051a037c24 */ /* 0x000fe2000f8e0203 */
[----:B------:R-:W-:Y:S02]  /*26c00*/  ULDC.64 UR4, c[0x0][0x2e0] ;  /* 0x0000b80000047ab9 */ /* 0x000fe40000000a00 */
[----:B---3--:R-:W-:Y:S02]  /*26c10*/  IMAD R0, R20, UR4, RZ ;  /* 0x0000000414007c24 */ /* 0x008fe4000f8e02ff */
        /* <DEDUP_REMOVED lines=9> */
[----:B--2---:R-:W-:-:S04]  /*26cb0*/  SHF.L.U32 R20, R20, 0x4, RZ ;  /* 0x0000000414147819 */ /* 0x004fc800000006ff */
[----:B------:R-:W-:-:S04]  /*26cc0*/  LOP3.LUT R20, R21, 0x70, R20, 0xf8, !PT ;  /* 0x0000007015147812 */ /* 0x000fc800078ef814 */
[----:B------:R-:W-:-:S05]  /*26cd0*/  LOP3.LUT R6, R20, R0, RZ, 0xfc, !PT ;  /* 0x0000000014067212 */ /* 0x000fca00078efcff */
[----:B0-----:R-:W-:-:S04]  /*26ce0*/  @P0 IMAD.HI.U32 R7, R6, R5, RZ ;  /* 0x0000000506070227 */ /* 0x001fc800078e00ff */
[----:B------:R-:W-:Y:S01]  /*26cf0*/  IMAD.MOV.U32 R5, RZ, RZ, R6 ;  /* 0x000000ffff057224 */ /* 0x000fe200078e0006 */
[----:B----4-:R-:W-:-:S04]  /*26d00*/  @P0 SHF.R.U32.HI R5, RZ, R4, R7 ;  /* 0x00000004ff050219 */ /* 0x010fc80000011607 */
[C---:B------:R-:W-:Y:S01]  /*26d10*/  IADD3 R4, -R5.reuse, RZ, RZ ;  /* 0x000000ff05047210 */ /* 0x040fe20007ffe1ff */
[----:B------:R-:W0:Y:S04]  /*26d20*/  S2R R20, SR_TID.X ;  /* 0x0000000000147919 */ /* 0x000e280000002100 */
        /* <DEDUP_REMOVED lines=25> */
[----:B-----5:R-:W-:Y:S01]  /*26ec0*/  IMAD R6, R10, R8, RZ ;  /* 0x000000080a067224 */ /* 0x020fe200078e02ff */
[----:B------:R-:W-:Y:S01]  /*26ed0*/  IADD3 R0, R9, R0, RZ ;  /* 0x0000000009007210 */ /* 0x000fe20007ffe0ff */
[----:B------:R-:W-:Y:S01]  /*26ee0*/  ULDC.64 UR4, c[0x0][0x208] ;  /* 0x0000820000047ab9 */ /* 0x000fe20000000a00 */
[----:B------:R-:W1:Y:S02]  /*26ef0*/  SHFL.IDX PT, R2, R4, RZ, 0x181f ;  /* 0x00181fff04027589 */ /* 0x000e6400000e0000 */
[----:B------:R-:W-:Y:S02]  /*26f00*/  ISETP.GE.AND P1, PT, R0, R6, PT ;  /* 0x000000060000720c */ /* 0x000fe40003f26270 */
[----:B------:R-:W-:Y:S11]  /*26f10*/  SHFL.IDX PT, R14, R5, 0x7, 0x181f ;  /* 0x00f81f00050e7f89 */ /* 0x000ff600000e0000 */
[----:B0-----:R-:W-:-:S05]  /*26f20*/  @!P1 LEA R7, P5, R34, R3, 0x1 ;  /* 0x0000000322079211 */ /* 0x001fca00078a08ff */
[----:B-1----:R-:W-:Y:S02]  /*26f30*/  @!P1 IMAD.X R3, RZ, RZ, R2, P5 ;  /* 0x000000ffff039224 */ /* 0x002fe400028e0602 */
[----:B------:R-:W-:Y:S01]  /*26f40*/  @!P1 IMAD.MOV.U32 R2, RZ, RZ, R7 ;  /* 0x000000ffff029224 */ /* 0x000fe200078e0007 */
[----:B------:R-:W-:-:S04]  /*26f50*/  IADD3 R7, R0, 0x10, RZ ;  /* 0x0000001000077810 */ /* 0x000fc80007ffe0ff */
[----:B------:R-:W-:Y:S04]  /*26f60*/  @!P1 LDGSTS.E.BYPASS.LTC128B.128 [R36+0x14400], desc[UR4][R2.64], !P4 ;  /* 0x1440000002249fae */ /* 0x000fe8000e101d44 */
[----:B------:R-:W-:Y:S04]  /*26f70*/  @!P1 LDGSTS.E.BYPASS.LTC128B.128 [R36+0x18400], desc[UR4][R2.64+0x80], !P3 ;  /* 0x1840008002249fae */ /* 0x000fe8000d901d44 */
[----:B------:R-:W-:Y:S04]  /*26f80*/  @!P1 LDGSTS.E.BYPASS.LTC128B.128 [R36+0x1c400], desc[UR4][R2.64+0x100], !P2 ;  /* 0x1c40010002249fae */ /* 0x000fe8000d101d44 */
[----:B------:R0:W-:Y:S01]  /*26f90*/  @!P1 LDGSTS.E.BYPASS.LTC128B.128 [R36+0x20400], desc[UR4][R2.64+0x180], !P0 ;  /* 0x2040018002249fae */ /* 0x0001e2000c101d44 */
[----:B------:R-:W-:-:S03]  /*26fa0*/  ISETP.GE.AND P1, PT, R7, R6, PT ;  /* 0x000000060700720c */ /* 0x000fc60003f26270 */
[----:B0-----:R-:W0:Y:S04]  /*26fb0*/  SHFL.IDX PT, R3, R5, 0x1, 0x181f ;  /* 0x00381f0005037f89 */ /* 0x001e2800000e0000 */
[----:B------:R-:W1:Y:S06]  /*26fc0*/  SHFL.IDX PT, R2, R4, 0x1, 0x181f ;  /* 0x00381f0004027f89 */ /* 0x000e6c00000e0000 */
[----:B0-----:R-:W-:-:S05]  /*26fd0*/  @!P1 LEA R7, P5, R34, R3, 0x1 ;  /* 0x0000000322079211 */ /* 0x001fca00078a08ff */
[----:B-1----:R-:W-:Y:S02]  /*26fe0*/  @!P1 IMAD.X R8, RZ, RZ, R2, P5 ;  /* 0x000000ffff089224 */ /* 0x002fe400028e0602 */
[----:B------:R-:W-:Y:S02]  /*26ff0*/  @!P1 IMAD.MOV.U32 R2, RZ, RZ, R7 ;  /* 0x000000ffff029224 */ /* 0x000fe400078e0007 */
[----:B------:R-:W-:Y:S01]  /*27000*/  VIADD R7, R0, 0x20 ;  /* 0x0000002000077836 */ /* 0x000fe20000000000 */
[----:B------:R-:W-:-:S05]  /*27010*/  @!P1 MOV R3, R8 ;  /* 0x0000000800039202 */ /* 0x000fca0000000f00 */
        /* <DEDUP_REMOVED lines=8> */
[----:B-1----:R-:W-:Y:S01]  /*270a0*/  @!P1 IMAD.X R8, RZ, RZ, R2, P5 ;  /* 0x000000ffff089224 */ /* 0x002fe200028e0602 */
[----:B------:R-:W-:Y:S01]  /*270b0*/  @!P1 MOV R2, R7 ;  /* 0x0000000700029202 */ /* 0x000fe20000000f00 */
[----:B------:R-:W-:Y:S02]  /*270c0*/  VIADD R7, R0, 0x30 ;  /* 0x0000003000077836 */ /* 0x000fe40000000000 */
[----:B------:R-:W-:-:S05]  /*270d0*/  @!P1 IMAD.MOV.U32 R3, RZ, RZ, R8 ;  /* 0x000000ffff039224 */ /* 0x000fca00078e0008 */
[----:B------:R-:W-:Y:S04]  /*270e0*/  @!P1 LDGSTS.E.BYPASS.LTC128B.128 [R36+0x15400], desc[UR4][R2.64], !P4 ;  /* 0x1540000002249fae */ /* 0x000fe8000e101d44 */
[----:B------:R-:W-:Y:S04]  /*270f0*/  @!P1 LDGSTS.E.BYPASS.LTC128B.128 [R36+0x19400], desc[UR4][R2.64+0x80], !P3 ;  /* 0x1940008002249fae */ /* 0x000fe8000d901d44 */
[----:B------:R-:W-:Y:S04]  /*27100*/  @!P1 LDGSTS.E.BYPASS.LTC128B.128 [R36+0x1d400], desc[UR4][R2.64+0x100], !P2 ;  /* 0x1d40010002249fae */ /* 0x000fe8000d101d44 */
[----:B------:R0:W-:Y:S01]  /*27110*/  @!P1 LDGSTS.E.BYPASS.LTC128B.128 [R36+0x21400], desc[UR4][R2.64+0x180], !P0 ;  /* 0x2140018002249fae */ /* 0x0001e2000c101d44 */
[----:B------:R-:W-:-:S03]  /*27120*/  ISETP.GE.AND P1, PT, R7, R6, PT ;  /* 0x000000060700720c */ /* 0x000fc60003f26270 */
[----:B0-----:R-:W0:Y:S04]  /*27130*/  SHFL.IDX PT, R3, R5, 0x3, 0x181f ;  /* 0x00781f0005037f89 */ /* 0x001e2800000e0000 */
[----:B------:R-:W1:Y:S06]  /*27140*/  SHFL.IDX PT, R2, R4, 0x3, 0x181f ;  /* 0x00781f0004027f89 */ /* 0x000e6c00000e0000 */
[----:B0-----:R-:W-:-:S04]  /*27150*/  @!P1 LEA R7, P5, R34, R3, 0x1 ;  /* 0x0000000322079211 */ /* 0x001fc800078a08ff */
[----:B-1----:R-:W-:Y:S01]  /*27160*/  @!P1 IADD3.X R8, RZ, R2, RZ, P5, !PT ;  /* 0x00000002ff089210 */ /* 0x002fe20002ffe4ff */
[----:B------:R-:W-:Y:S01]  /*27170*/  @!P1 IMAD.MOV.U32 R2, RZ, RZ, R7 ;  /* 0x000000ffff029224 */ /* 0x000fe200078e0007 */
[----:B------:R-:W-:-:S03]  /*27180*/  IADD3 R7, R0, 0x40, RZ ;  /* 0x0000004000077810 */ /* 0x000fc60007ffe0ff */
        /* <DEDUP_REMOVED lines=34> */
[----:B------:R-:W-:Y:S02]  /*273b0*/  @!P1 IMAD.MOV.U32 R2, RZ, RZ, R7 ;  /* 0x000000ffff029224 */ /* 0x000fe400078e0007 */
[----:B------:R0:W1:Y:S02]  /*273c0*/  SHFL.IDX PT, R7, R4, 0x7, 0x181f ;  /* 0x00f81f0004077f89 */ /* 0x00006400000e0000 */
[----:B------:R-:W-:-:S05]  /*273d0*/  @!P1 IMAD.MOV.U32 R3, RZ, RZ, R8 ;  /* 0x000000ffff039224 */ /* 0x000fca00078e0008 */
[----:B------:R0:W-:Y:S04]  /*273e0*/  @!P1 LDGSTS.E.BYPASS.LTC128B.128 [R36+0x17400], desc[UR4][R2.64], !P4 ;  /* 0x1740000002249fae */ /* 0x0001e8000e101d44 */
[----:B------:R0:W-:Y:S04]  /*273f0*/  @!P1 LDGSTS.E.BYPASS.LTC128B.128 [R36+0x1b400], desc[UR4][R2.64+0x80], !P3 ;  /* 0x1b40008002249fae */ /* 0x0001e8000d901d44 */
[----:B------:R0:W-:Y:S04]  /*27400*/  @!P1 LDGSTS.E.BYPASS.LTC128B.128 [R36+0x1f400], desc[UR4][R2.64+0x100], !P2 ;  /* 0x1f40010002249fae */ /* 0x0001e8000d101d44 */
[----:B------:R0:W-:Y:S02]  /*27410*/  @!P1 LDGSTS.E.BYPASS.LTC128B.128 [R36+0x23400], desc[UR4][R2.64+0x180], !P0 ;  /* 0x2340018002249fae */ /* 0x0001e4000c101d44 */
.L_x_906:
[----:B0-----:R-:W-:Y:S01]  /*27420*/  IADD3 R3, R0, 0x70, RZ ;  /* 0x0000007000037810 */ /* 0x001fe20007ffe0ff */
[----:B------:R-:W-:Y:S03]  /*27430*/  BSSY B0, `(.L_x_759) ;  /* 0x000000d000007945 */ /* 0x000fe60003800000 */
[----:B------:R-:W-:-:S13]  /*27440*/  ISETP.GE.AND P1, PT, R3, R6, PT ;  /* 0x000000060300720c */ /* 0x000fda0003f26270 */
[----:B------:R-:W-:Y:S05]  /*27450*/  @P1 BRA `(.L_x_760) ;  /* 0x0000000000281947 */ /* 0x000fea0003800000 */
[----:B------:R-:W-:Y:S01]  /*27460*/  LEA R2, P1, R34, R14, 0x1 ;  /* 0x0000000e22027211 */ /* 0x000fe200078208ff */
[----:B------:R-:W-:-:S04]  /*27470*/  ULDC.64 UR4, c[0x0][0x208] ;  /* 0x0000820000047ab9 */ /* 0x000fc80000000a00 */
[----:B-1----:R-:W-:-:S05]  /*27480*/  IMAD.X R3, RZ, RZ, R7, P1 ;  /* 0x000000ffff037224 */ /* 0x002fca00008e0607 */
[----:B------:R-:W-:Y:S01]  /*27490*/  @!PT LDS RZ, [RZ] ;  /* 0x00000000fffff984 */ /* 0x000fe20000000800 */
[----:B------:R-:W-:Y:S01]  /*274a0*/  @!PT LDS RZ, [RZ] ;  /* 0x00000000fffff984 */ /* 0x000fe20000000800 */
[----:B------:R-:W-:Y:S01]  /*274b0*/  @!PT LDS RZ, [RZ] ;  /* 0x00000000fffff984 */ /* 0x000fe20000000800 */
[----:B------:R0:W-:Y:S04]  /*274c0*/  LDGSTS.E.BYPASS.LTC128B.128 [R36+0x17c00], desc[UR4][R2.64], !P4 ;  /* 0x17c0000002247fae */ /* 0x0001e8000e101d44 */
[----:B------:R0:W-:Y:S04]  /*274d0*/  LDGSTS.E.BYPASS.LTC128B.128 [R36+0x1bc00], desc[UR4][R2.64+0x80], !P3 ;  /* 0x1bc0008002247fae */ /* 0x0001e8000d901d44 */
[----:B------:R0:W-:Y:S04]  /*274e0*/  LDGSTS.E.BYPASS.LTC128B.128 [R36+0x1fc00], desc[UR4][R2.64+0x100], !P2 ;  /* 0x1fc0010002247fae */ /* 0x0001e8000d101d44 */
[----:B------:R0:W-:Y:S02]  /*274f0*/  LDGSTS.E.BYPASS.LTC128B.128 [R36+0x23c00], desc[UR4][R2.64+0x180], !P0 ;  /* 0x23c0018002247fae */ /* 0x0001e4000c101d44 */
.L_x_760:
[----:B------:R-:W-:Y:S05]  /*27500*/  BSYNC B0 ;  /* 0x0000000000007941 */ /* 0x000fea0003800000 */
.L_x_759:
[----:B------:R-:W-:Y:S01]  /*27510*/  NOP ;  /* 0x0000000000007918 */ /* 0x000fe20000000000 */
[----:B------:R-:W-:-:S13]  /*27520*/  PLOP3.LUT P0, PT, PT, PT, PT, 0x80, 0x0 ;  /* 0x000000000000781c */ /* 0x000fda0003f0f070 */
.L_x_761:
[----:B------:R-:W-:Y:S02]  /*27530*/  PLOP3.LUT P1, PT, P1, P0, PT, 0xa2, 0x0 ;  /* 0x000000000000781c */ /* 0x000fe40000f21472 */
[----:B------:R-:W-:-:S08]  /*27540*/  @P0 R2UR P1, UR4, R16 ;  /* 0x00000000100402ca */ /* 0x000fd00000020000 */
[----:B------:R-:W-:-:S05]  /*27550*/  @P0 PLOP3.LUT P0, PT, P1, PT, PT, 0x80, 0x0 ;  /* 0x000000000000081c */ /* 0x000fca0000f0f070 */
[----:B------:R-:W-:Y:S01]  /*27560*/  @!P1 SYNCS.ARRIVE.TRANS64.RED.A0T1 RZ, [UR4+0x38800], RZ ;  /* 0x038800ffffff99a7 */ /* 0x000fe20008200404 */
[----:B------:R-:W-:Y:S07]  /*27570*/  @!P1 ARRIVES.LDGSTSBAR.64.TRANSCNT [UR4+0x38800] ;  /* 0x03880000ff0099b0 */ /* 0x000fee0008000a84 */
[----:B------:R-:W-:Y:S05]  /*27580*/  @P0 BRA.U.ANY `(.L_x_761) ;  /* 0xfffffffd00e80947 */ /* 0x000fea000393ffff */
[----:B0-----:R-:W2:Y:S04]  /*27590*/  LDL.LU R3, [R1+0x2c] ;  /* 0x00002c0001037983 */ /* 0x001ea80000300800 */
[----:B------:R-:W3:Y:S01]  /*275a0*/  LDL.LU R2, [R1+0x1c] ;  /* 0x00001c0001027983 */ /* 0x000ee20000300800 */
[----:B--2---:R-:W-:-:S05]  /*275b0*/  VIADD R3, R3, 0x1 ;  /* 0x0000000103037836 */ /* 0x004fca0000000000 */
[----:B------:R-:W-:Y:S01]  /*275c0*/  LEA.HI R0, R3, R3, RZ, 0x1 ;  /* 0x0000000303007211 */ /* 0x000fe200078f08ff */
[----:B------:R0:W-:Y:S03]  /*275d0*/  STL [R1+0x2c], R3 ;  /* 0x00002c0301007387 */ /* 0x0001e60000100800 */
[----:B------:R-:W-:-:S04]  /*275e0*/  LOP3.LUT R0, R0, 0xfffffffe, RZ, 0xc0, !PT ;  /* 0xfffffffe00007812 */ /* 0x000fc800078ec0ff */
[----:B0-----:R-:W-:Y:S01]  /*275f0*/  IADD3 R3, R3, -R0, RZ ;  /* 0x8000000003037210 */ /* 0x001fe20007ffe0ff */
[----:B---3--:R-:W-:-:S03]  /*27600*/  VIADD R0, R2, 0xfffffffe ;  /* 0xfffffffe02007836 */ /* 0x008fc60000000000 */
[----:B------:R-:W-:Y:S01]  /*27610*/  SHF.L.U32 R3, R3, 0x1f, RZ ;  /* 0x0000001f03037819 */ /* 0x000fe200000006ff */
[----:B------:R-:W-:Y:S01]  /*27620*/  NOP ;  /* 0x0000000000007918 */ /* 0x000fe20000000000 */
[----:B------:R0:W-:Y:S01]  /*27630*/  SYNCS.ARRIVE.TRANS64.A1T0 RZ, [R16+URZ+0x38800], RZ ;  /* 0x038800ff10ff79a7 */ /* 0x0001e2000810003f */
[----:B------:R-:W-:Y:S01]  /*27640*/  BSSY B0, `(.L_x_762) ;  /* 0x0000003000007945 */ /* 0x000fe20003800000 */
[----:B------:R-:W2:Y:S03]  /*27650*/  SYNCS.PHASECHK.TRANS64.TRYWAIT P0, [R16+URZ+0x38820], R3 ;  /* 0x03882003100075a7 */ /* 0x000ea6000800017f */
[----:B0-2---:R-:W-:Y:S05]  /*27660*/  @!P0 BRA `(.L_x_763) ;  /* 0x00000050009c8947 */ /* 0x005fea0003800000 */
.L_x_907:
[----:B------:R-:W-:Y:S05]  /*27670*/  BSYNC B0 ;  /* 0x0000000000007941 */ /* 0x000fea0003800000 */
.L_x_762:
[----:B------:R-:W2:Y:S01]  /*27680*/  LDL R2, [R1+0xc] ;  /* 0x00000c0001027983 */ /* 0x000ea20000100800 */
[----:B------:R-:W-:Y:S01]  /*27690*/  BSSY B0, `(.L_x_764) ;  /* 0x000011a000007945 */ /* 0x000fe20003800000 */
[----:B--2---:R-:W-:-:S13]  /*276a0*/  ISETP.GE.AND P0, PT, R0, R2, PT ;  /* 0x000000020000720c */ /* 0x004fda0003f06270 */
[----:B------:R-:W-:Y:S05]  /*276b0*/  @!P0 BRA `(.L_x_765) ;  /* 0x00000010005c8947 */ /* 0x000fea0003800000 */
[C---:B------:R-:W-:Y:S01]  /*276c0*/  LOP3.LUT R4, R34.reuse, 0x40, RZ, 0xfc, !PT ;  /* 0x0000004022047812 */ /* 0x040fe200078efcff */
[----:B------:R-:W-:Y:S01]  /*276d0*/  ULDC UR4, c[0x0][0x2f4] ;  /* 0x0000bd0000047ab9 */ /* 0x000fe20000000800 */
[C---:B------:R-:W-:Y:S01]  /*276e0*/  LOP3.LUT R2, R34.reuse, 0x80, RZ, 0xfc, !PT ;  /* 0x0000008022027812 */ /* 0x040fe200078efcff */
[----:B-1----:R-:W-:Y:S01]  /*276f0*/  IMAD.MOV.U32 R7, RZ, RZ, R23 ;  /* 0x000000ffff077224 */ /* 0x002fe200078e0017 */
[----:B------:R-:W-:Y:S01]  /*27700*/  MOV R20, R29 ;  /* 0x0000001d00147202 */ /* 0x000fe20000000f00 */
[----:B------:R-:W-:Y:S01]  /*27710*/  IMAD.MOV.U32 R31, RZ, RZ, R22 ;  /* 0x000000ffff1f7224 */ /* 0x000fe200078e0016 */
[----:B------:R-:W-:Y:S02]  /*27720*/  ISETP.GE.AND P4, PT, R34, UR4, PT ;  /* 0x0000000422007c0c */ /* 0x000fe4000bf86270 */
[----:B------:R-:W-:Y:S02]  /*27730*/  ISETP.GE.AND P3, PT, R4, UR4, PT ;  /* 0x0000000404007c0c */ /* 0x000fe4000bf66270 */
[----:B------:R-:W-:-:S02]  /*27740*/  ISETP.GE.AND P2, PT, R2, UR4, PT ;  /* 0x0000000402007c0c */ /* 0x000fc4000bf46270 */
[----:B------:R-:W-:-:S13]  /*27750*/  ISETP.GE.AND P1, PT, R37, UR4, PT ;  /* 0x0000000425007c0c */ /* 0x000fda000bf26270 */
.L_x_778:
[----:B------:R-:W2:Y:S01]  /*27760*/  LDL R5, [R1+0x10] ;  /* 0x0000100001057983 */ /* 0x000ea20000100800 */
[----:B------:R-:W1:Y:S03]  /*27770*/  LDC R11, c[0x0][0x430] ;  /* 0x00010c00ff0b7b82 */ /* 0x000e660000000800 */
[----:B------:R-:W3:Y:S01]  /*27780*/  LDL R8, [R1+0x14] ;  /* 0x0000140001087983 */ /* 0x000ee20000100800 */
[----:B------:R-:W4:Y:S01]  /*27790*/  S2R R2, SR_TID.X ;  /* 0x0000000000027919 */ /* 0x000f220000002100 */
[----:B------:R-:W4:Y:S01]  /*277a0*/  S2R R4, SR_TID.X ;  /* 0x0000000000047919 */ /* 0x000f220000002100 */
[----:B-1----:R-:W-:-:S13]  /*277b0*/  ISETP.NE.AND P0, PT, R11, 0x1, PT ;  /* 0x000000010b00780c */ /* 0x002fda0003f05270 */
[----:B0-----:R-:W0:Y:S01]  /*277c0*/  @P0 LDC R3, c[0x0][0x434] ;  /* 0x00010d00ff030b82 */ /* 0x001e220000000800 */
[----:B----4-:R-:W-:Y:S01]  /*277d0*/  LOP3.LUT R2, R2, 0x7f, RZ, 0xc0, !PT ;  /* 0x0000007f02027812 */ /* 0x010fe200078ec0ff */
[----:B------:R-:W-:-:S03]  /*277e0*/  IMAD.SHL.U32 R4, R4, 0x10, RZ ;  /* 0x0000001004047824 */ /* 0x000fc600078e00ff */
[----:B------:R-:W-:-:S04]  /*277f0*/  SHF.R.U32.HI R2, RZ, 0x3, R2 ;  /* 0x00000003ff027819 */ /* 0x000fc80000011602 */
[----:B------:R-:W-:Y:S02]  /*27800*/  LOP3.LUT R4, R2, 0x70, R4, 0xf8, !PT ;  /* 0x0000007002047812 */ /* 0x000fe400078ef804 */
[----:B------:R-:W1:Y:S02]  /*27810*/  @P0 LDC R2, c[0x0][0x438] ;  /* 0x00010e00ff020b82 */ /* 0x000e640000000800 */
[----:B------:R-:W-:Y:S01]  /*27820*/  ISETP.GT.U32.AND P5, PT, R4, 0x4f, PT ;  /* 0x0000004f0400780c */ /* 0x000fe20003fa4070 */
[----:B------:R-:W-:Y:S01]  /*27830*/  ULDC.64 UR4, c[0x0][0x208] ;  /* 0x0000820000047ab9 */ /* 0x000fe20000000a00 */
[----:B------:R-:W-:Y:S01]  /*27840*/  MOV R12, UR37 ;  /* 0x00000025000c7c02 */ /* 0x000fe20008000f00 */
[----:B------:R-:W-:Y:S02]  /*27850*/  VIADD R23, R7, 0x1 ;  /* 0x0000000107177836 */ /* 0x000fe40000000000 */
[----:B------:R-:W-:Y:S02]  /*27860*/  IMAD.MOV.U32 R22, RZ, RZ, R0 ;  /* 0x000000ffff167224 */ /* 0x000fe400078e0000 */
[----:B--2---:R-:W-:-:S05]  /*27870*/  IMAD R6, R0, 0x50, R5 ;  /* 0x0000005000067824 */ /* 0x004fca00078e0205 */
[----:B------:R-:W-:Y:S02]  /*27880*/  IADD3 R6, R4, R6, RZ ;  /* 0x0000000604067210 */ /* 0x000fe40007ffe0ff */
[----:B------:R-:W2:Y:S03]  /*27890*/  @!P5 LDC.64 R4, c[0x0][0x428] ;  /* 0x00010a00ff04db82 */ /* 0x000ea60000000a00 */
[----:B0-----:R-:W-:-:S04]  /*278a0*/  @P0 IMAD.HI.U32 R3, R6, R3, RZ ;  /* 0x0000000306030227 */ /* 0x001fc800078e00ff */
[----:B------:R-:W-:Y:S01]  /*278b0*/  IMAD.MOV.U32 R10, RZ, RZ, R6 ;  /* 0x000000ffff0a7224 */ /* 0x000fe200078e0006 */
[----:B-1----:R-:W-:-:S04]  /*278c0*/  @P0 SHF.R.U32.HI R10, RZ, R2, R3 ;  /* 0x00000002ff0a0219 */ /* 0x002fc80000011603 */
[--C-:B------:R-:W-:Y:S01]  /*278d0*/  @!P5 SHF.R.S32.HI R3, RZ, 0x1f, R10.reuse ;  /* 0x0000001fff03d819 */ /* 0x100fe2000001140a */
[----:B------:R-:W-:-:S04]  /*278e0*/  @!P5 IMAD.MOV.U32 R2, RZ, RZ, R10 ;  /* 0x000000ffff02d224 */ /* 0x000fc800078e000a */
[----:B--2---:R-:W-:-:S04]  /*278f0*/  @!P5 IMAD.WIDE.U32 R2, R32, R4, R2 ;  /* 0x000000042002d225 */ /* 0x004fc800078e0002 */
[----:B---3--:R-:W-:Y:S02]  /*27900*/  @!P5 IMAD R4, R8, R4, RZ ;  /* 0x000000040804d224 */ /* 0x008fe400078e02ff */
[----:B------:R-:W0:Y:S02]  /*27910*/  @!P5 LDC.64 R8, c[0x0][0x418] ;  /* 0x00010600ff08db82 */ /* 0x000e240000000a00 */
[----:B------:R-:W-:Y:S02]  /*27920*/  @!P5 IMAD R5, R32, R5, R4 ;  /* 0x000000052005d224 */ /* 0x000fe400078e0204 */
[----:B------:R-:W-:-:S03]  /*27930*/  IMAD.MOV.U32 R4, RZ, RZ, RZ ;  /* 0x000000ffff047224 */ /* 0x000fc600078e00ff */
[----:B------:R-:W-:Y:S02]  /*27940*/  @!P5 IADD3 R3, R5, R3, RZ ;  /* 0x000000030503d210 */ /* 0x000fe40007ffe0ff */
[----:B0-----:R-:W-:-:S04]  /*27950*/  @!P5 LEA R8, P0, R2, R8, 0x2 ;  /* 0x000000080208d211 */ /* 0x001fc800078010ff */
[----:B------:R-:W-:-:S05]  /*27960*/  @!P5 LEA.HI.X R9, R2, R9, R3, 0x2, P0 ;  /* 0x000000090209d211 */ /* 0x000fca00000f1403 */
[----:B------:R0:W5:Y:S01]  /*27970*/  @!P5 LDG.E R4, desc[UR4][R8.64] ;  /* 0x000000040804d981 */ /* 0x000162000c1e1900 */
[----:B------:R-:W-:Y:S02]  /*27980*/  ISETP.NE.AND P5, PT, R12, 0x3, PT ;  /* 0x000000030c00780c */ /* 0x000fe40003fa5270 */
[----:B------:R-:W-:Y:S01]  /*27990*/  ISETP.NE.AND P0, PT, R23, 0x2, PT ;  /* 0x000000021700780c */ /* 0x000fe20003f05270 */
[----:B------:R-:W-:Y:S01]  /*279a0*/  IMAD.MOV R5, RZ, RZ, -R10 ;  /* 0x000000ffff057224 */ /* 0x000fe200078e0a0a */
[----:B------:R-:W-:Y:S05]  /*279b0*/  YIELD ;  /* 0x0000000000007946 */ /* 0x000fea0003800000 */
[----:B------:R-:W-:Y:S01]  /*279c0*/  SEL R29, RZ, 0x1, P0 ;  /* 0x00000001ff1d7807 */ /* 0x000fe20000000000 */
[----:B------:R-:W-:Y:S01]  /*279d0*/  IMAD R5, R11, R5, R6 ;  /* 0x000000050b057224 */ /* 0x000fe200078e0206 */
[----:B------:R-:W-:-:S02]  /*279e0*/  SEL R23, R23, RZ, P0 ;  /* 0x000000ff17177207 */ /* 0x000fc40000000000 */
[----:B------:R-:W-:Y:S01]  /*279f0*/  LOP3.LUT R29, R20, R29, RZ, 0x3c, !PT ;  /* 0x0000001d141d7212 */ /* 0x000fe200078e3cff */
[----:B0-----:R-:W-:Y:S06]  /*27a00*/  @!P5 BRA `(.L_x_766) ;  /* 0x000000000004d947 */ /* 0x001fec0003800000 */
[----:B------:R-:W-:Y:S01]  /*27a10*/  BPT.TRAP 0x1 ;  /* 0x000000040000795c */ /* 0x000fe20000300000 */
.L_x_766:
[----:B------:R-:W-:Y:S01]  /*27a20*/  LEA R6, R23, R16, 0x3 ;  /* 0x0000001017067211 */ /* 0x000fe200078e18ff */
[----:B------:R-:W-:Y:S01]  /*27a30*/  BSSY B1, `(.L_x_767) ;  /* 0x0000004000017945 */ /* 0x000fe20003800000 */
[----:B------:R-:W-:-:S04]  /*27a40*/  SHF.L.U32 R3, R29, 0x1f, RZ ;  /* 0x0000001f1d037819 */ /* 0x000fc800000006ff */
[----:B------:R-:W0:Y:S02]  /*27a50*/  SYNCS.PHASECHK.TRANS64.TRYWAIT P0, [R6+URZ+0x38840], R3 ;  /* 0x03884003060075a7 */ /* 0x000e24000800017f */
[----:B0-----:R-:W-:Y:S05]  /*27a60*/  @!P0 BRA `(.L_x_768) ;  /* 0x0000004c00b08947 */ /* 0x001fea0003800000 */
.L_x_908:
[----:B------:R-:W-:Y:S05]  /*27a70*/  BSYNC B1 ;  /* 0x0000000000017941 */ /* 0x000fea0003800000 */
.L_x_767:
        /* <DEDUP_REMOVED lines=24> */
[----:B------:R-:W-:Y:S01]  /*27c00*/  IMAD R9, R9, 0x2, R16 ;  /* 0x0000000209097824 */ /* 0x000fe200078e0210 */
[----:B------:R-:W-:Y:S01]  /*27c10*/  SHF.L.U32 R0, R34, 0x1, RZ ;  /* 0x0000000122007819 */ /* 0x000fe200000006ff */
[----:B------:R-:W1:Y:S01]  /*27c20*/  SHFL.IDX PT, R3, R10, RZ, 0x181f ;  /* 0x00181fff0a037589 */ /* 0x000e6200000e0000 */
[----:B------:R-:W-:Y:S01]  /*27c30*/  @P2 LOP3.LUT R18, R18, 0x100, RZ, 0xfc, !PT ;  /* 0x0000010012122812 */ /* 0x000fe200078efcff */
[----:B------:R-:W-:Y:S02]  /*27c40*/  ULDC.64 UR4, c[0x0][0x208] ;  /* 0x0000820000047ab9 */ /* 0x000fe40000000a00 */
        /* <DEDUP_REMOVED lines=13> */
[----:B0-----:R-:W-:-:S04]  /*27d20*/  IADD3 R2, P0, R2, R0, RZ ;  /* 0x0000000002027210 */ /* 0x001fc80007f1e0ff */
[----:B------:R-:W-:Y:S02]  /*27d30*/  IADD3.X R3, RZ, R35, RZ, P0, !PT ;  /* 0x00000023ff037210 */ /* 0x000fe400007fe4ff */
        /* <DEDUP_REMOVED lines=24> */
.L_x_920:
[----:B------:R-:W-:Y:S01]  /*27ec0*/  LOP3.LUT R18, R18, 0xffffff7f, RZ, 0xc0, !PT ;  /* 0xffffff7f12127812 */ /* 0x000fe200078ec0ff */
[----:B------:R-:W-:Y:S01]  /*27ed0*/  ULDC.64 UR4, c[0x0][0x208] ;  /* 0x0000820000047ab9 */ /* 0x000fe20000000a00 */
[----:B--2---:R-:W-:Y:S02]  /*27ee0*/  IADD3 R2, P0, R2, R0, RZ ;  /* 0x0000000002027210 */ /* 0x004fe40007f1e0ff */
[----:B------:R-:W-:Y:S02]  /*27ef0*/  @P1 LOP3.LUT R18, R18, 0x80, RZ, 0xfc, !PT ;  /* 0x0000008012121812 */ /* 0x000fe400078efcff */
[----:B------:R-:W-:Y:S02]  /*27f00*/  IADD3.X R3, RZ, R35, RZ, P0, !PT ;  /* 0x00000023ff037210 */ /* 0x000fe400007fe4ff */
[C---:B------:R-:W-:Y:S02]  /*27f10*/  LOP3.LUT P1, RZ, R18.reuse, 0x10, RZ, 0xc0, !PT ;  /* 0x0000001012ff7812 */ /* 0x040fe4000782c0ff */
[----:B------:R-:W-:-:S02]  /*27f20*/  LOP3.LUT P0, RZ, R18, 0x8, RZ, 0xc0, !PT ;  /* 0x0000000812ff7812 */ /* 0x000fc4000780c0ff */
        /* <DEDUP_REMOVED lines=11> */
.L_x_770:
[----:B------:R-:W-:Y:S02]  /*27fe0*/  PLOP3.LUT P5, PT, P5, P0, PT, 0xa2, 0x0 ;  /* 0x000000000000781c */ /* 0x000fe40002fa1472 */
[----:B------:R-:W-:-:S08]  /*27ff0*/  @P0 R2UR P5, UR4, R6 ;  /* 0x00000000060402ca */ /* 0x000fd000000a0000 */
[----:B------:R-:W-:-:S05]  /*28000*/  @P0 PLOP3.LUT P0, PT, P5, PT, PT, 0x80, 0x0 ;  /* 0x000000000000081c */ /* 0x000fca0002f0f070 */
[----:B------:R-:W-:Y:S01]  /*28010*/  @!P5 SYNCS.ARRIVE.TRANS64.RED.A0T1 RZ, [UR4+0x38830], RZ ;  /* 0x038830ffffffd9a7 */ /* 0x000fe20008200404 */
[----:B------:R-:W-:Y:S07]  /*28020*/  @!P5 ARRIVES.LDGSTSBAR.64.TRANSCNT [UR4+0x38830] ;  /* 0x03883000ff00d9b0 */ /* 0x000fee0008000a84 */
[----:B------:R-:W-:Y:S05]  /*28030*/  @P0 BRA.U.ANY `(.L_x_770) ;  /* 0xfffffffd00e80947 */ /* 0x000fea000393ffff */
[----:B------:R-:W-:Y:S01]  /*28040*/  NOP ;  /* 0x0000000000007918 */ /* 0x000fe20000000000 */
[----:B-1----:R-:W-:-:S05]  /*28050*/  IMAD.U32 R2, RZ, RZ, UR37 ;  /* 0x00000025ff027e24 */ /* 0x002fca000f8e00ff */
[----:B------:R-:W-:-:S13]  /*28060*/  ISETP.NE.AND P6, PT, R2, 0x3, PT ;  /* 0x000000030200780c */ /* 0x000fda0003fc5270 */
[----:B------:R-:W-:Y:S05]  /*28070*/  @!P6 BRA `(.L_x_771) ;  /* 0x000000000004e947 */ /* 0x000fea0003800000 */
[----:B------:R-:W-:Y:S01]  /*28080*/  BPT.TRAP 0x1 ;  /* 0x000000040000795c */ /* 0x000fe20000300000 */
.L_x_771:
[----:B------:R1:W-:Y:S01]  /*28090*/  SYNCS.ARRIVE.TRANS64.A1T0 RZ, [R6+URZ+0x38830], RZ ;  /* 0x038830ff06ff79a7 */ /* 0x0003e2000810003f */
[----:B------:R-:W-:Y:S05]  /*280a0*/  @!P6 BRA `(.L_x_772) ;  /* 0x000000000004e947 */ /* 0x000fea0003800000 */
[----:B------:R-:W-:Y:S01]  /*280b0*/  BPT.TRAP 0x1 ;  /* 0x000000040000795c */ /* 0x000fe20000300000 */
.L_x_772:
[----:B------:R-:W-:Y:S01]  /*280c0*/  SHF.L.U32 R2, R20, 0x1f, RZ ;  /* 0x0000001f14027819 */ /* 0x000fe200000006ff */
[----:B-1----:R-:W-:Y:S01]  /*280d0*/  IMAD R6, R7, 0x8, R16 ;  /* 0x0000000807067824 */ /* 0x002fe200078e0210 */
[----:B------:R-:W-:Y:S03]  /*280e0*/  BSSY B1, `(.L_x_773) ;  /* 0x0000003000017945 */ /* 0x000fe60003800000 */
[----:B------:R-:W1:Y:S02]  /*280f0*/  SYNCS.PHASECHK.TRANS64.TRYWAIT P0, [R6+URZ+0x38860], R2 ;  /* 0x03886002060075a7 */ /* 0x000e64000800017f */
[----:B-1----:R-:W-:Y:S05]  /*28100*/  @!P0 BRA `(.L_x_774) ;  /* 0x0000004c00f08947 */ /* 0x002fea0003800000 */
.L_x_921:
[----:B------:R-:W-:Y:S05]  /*28110*/  BSYNC B1 ;  /* 0x0000000000017941 */ /* 0x000fea0003800000 */
.L_x_773:
[----:B0-----:R-:W2:Y:S01]  /*28120*/  LDL R8, [R1+0x8] ;  /* 0x0000080001087983 */ /* 0x001ea20000100800 */
[----:B------:R-:W0:Y:S01]  /*28130*/  S2R R3, SR_TID.X ;  /* 0x0000000000037919 */ /* 0x000e220000002100 */
[----:B------:R-:W-:Y:S01]  /*28140*/  UMOV UR4, 0xffffffff ;  /* 0xffffffff00047882 */ /* 0x000fe20000000000 */
[----:B------:R-:W-:Y:S01]  /*28150*/  IMAD R7, R7, 0x5000, R33 ;  /* 0x0000500007077824 */ /* 0x000fe200078e0221 */
[----:B0-----:R-:W-:-:S04]  /*28160*/  LOP3.LUT R3, R3, 0x7f, RZ, 0xc0, !PT ;  /* 0x0000007f03037812 */ /* 0x001fc800078ec0ff */
[----:B------:R-:W-:Y:S01]  /*28170*/  SHF.R.U32.HI R3, RZ, 0x3, R3 ;  /* 0x00000003ff037819 */ /* 0x000fe20000011603 */
[----:B--2---:R-:W-:-:S05]  /*28180*/  IMAD R8, R31, -0x50, R8 ;  /* 0xffffffb01f087824 */ /* 0x004fca00078e0208 */
[----:B------:R-:W-:Y:S01]  /*28190*/  IADD3 R8, -R3, R8, RZ ;  /* 0x0000000803087210 */ /* 0x000fe20007ffe1ff */
[----:B------:R-:W-:Y:S06]  /*281a0*/  BRA.DIV UR4, `(.L_x_775) ;  /* 0x0000004e04dc7947 */ /* 0x000fec000b800000 */
[----:B-1----:R-:W0:Y:S01]  /*281b0*/  SHFL.IDX PT, R2, R17, RZ, 0x181f ;  /* 0x00181fff11027589 */ /* 0x002e2200000e0000 */
[----:B------:R-:W-:Y:S01]  /*281c0*/  IMAD R7, R7, 0x2, R16 ;  /* 0x0000000207077824 */ /* 0x000fe200078e0210 */
[----:B------:R-:W-:Y:S02]  /*281d0*/  ULDC.64 UR4, c[0x0][0x208] ;  /* 0x0000820000047ab9 */ /* 0x000fe40000000a00 */
[----:B------:R-:W1:Y:S01]  /*281e0*/  SHFL.IDX PT, R3, R19, RZ, 0x181f ;  /* 0x00181fff13037589 */ /* 0x000e6200000e0000 */
[----:B0-----:R-:W-:-:S05]  /*281f0*/  IADD3 R2, P0, R2, R0, RZ ;  /* 0x0000000002027210 */ /* 0x001fca0007f1e0ff */
[----:B-1----:R-:W-:Y:S01]  /*28200*/  IMAD.X R3, RZ, RZ, R3, P0 ;  /* 0x000000ffff037224 */ /* 0x002fe200000e0603 */
[----:B------:R-:W-:-:S13]  /*28210*/  ISETP.LT.OR P0, PT, R8, 0x1, P4 ;  /* 0x000000010800780c */ /* 0x000fda0002701670 */
[----:B------:R-:W-:Y:S01]  /*28220*/  @!PT LDS RZ, [RZ] ;  /* 0x00000000fffff984 */ /* 0x000fe20000000800 */
        /* <DEDUP_REMOVED lines=9> */
[----:B0-----:R-:W-:-:S04]  /*282c0*/  IADD3 R2, P0, R2, R0, RZ ;  /* 0x0000000002027210 */ /* 0x001fc80007f1e0ff */
[----:B-1----:R-:W-:Y:S02]  /*282d0*/  IADD3.X R3, RZ, R3, RZ, P0, !PT ;  /* 0x00000003ff037210 */ /* 0x002fe400007fe4ff */
        /* <DEDUP_REMOVED lines=33> */
[----:B0-2---:R0:W1:Y:S02]  /*284f0*/  SHFL.IDX PT, R2, R17, 0x4, 0x181f ;  /* 0x00981f0011027f89 */ /* 0x00506400000e0000 */
.L_x_933:
[----:B-1----:R-:W-:Y:S01]  /*28500*/  IADD3 R2, P0, R2, R0, RZ ;  /* 0x0000000002027210 */ /* 0x002fe20007f1e0ff */
[----:B------:R-:W-:Y:S01]  /*28510*/  ULDC.64 UR4, c[0x0][0x208] ;  /* 0x0000820000047ab9 */ /* 0x000fe20000000a00 */
[----:B------:R-:W-:Y:S02]  /*28520*/  ULDC.64 UR6, c[0x0][0x318] ;  /* 0x0000c60000067ab9 */ /* 0x000fe40000000a00 */
[----:B------:R-:W-:Y:S02]  /*28530*/  IADD3.X R3, RZ, R19, RZ, P0, !PT ;  /* 0x00000013ff037210 */ /* 0x000fe400007fe4ff */
        /* <DEDUP_REMOVED lines=11> */
[----:B------:R-:W-:Y:S02]  /*285f0*/  ULDC.64 UR4, c[0x0][0x328] ;  /* 0x0000ca0000047ab9 */ /* 0x000fe40000000a00 */
[----:B------:R-:W-:-:S04]  /*28600*/  IMAD R0, R21, UR4, RZ ;  /* 0x0000000415007c24 */ /* 0x000fc8000f8e02ff */
[C---:B------:R-:W-:Y:S01]  /*28610*/  IMAD R9, R5.reuse, UR5, R0 ;  /* 0x0000000505097c24 */ /* 0x040fe2000f8e0200 */
[----:B------:R-:W-:Y:S01]  /*28620*/  NOP ;  /* 0x0000000000007918 */ /* 0x000fe20000000000 */
[----:B-1----:R-:W-:Y:S01]  /*28630*/  IMAD.WIDE.U32 R2, R5, UR4, RZ ;  /* 0x0000000405027c25 */ /* 0x002fe2000f8e00ff */
        /* <DEDUP_REMOVED lines=9> */
[----:B0-----:R-:W-:-:S04]  /*286d0*/  LEA R17, P0, R2, UR6, 0x1 ;  /* 0x0000000602117c11 */ /* 0x001fc8000f8008ff */
[----:B------:R-:W-:Y:S02]  /*286e0*/  LEA.HI.X R19, R2, UR7, R3, 0x1, P0 ;  /* 0x0000000702137c11 */ /* 0x000fe400080f0c03 */
[----:B------:R-:W-:-:S13]  /*286f0*/  PLOP3.LUT P0, PT, PT, PT, PT, 0x80, 0x0 ;  /* 0x000000000000781c */ /* 0x000fda0003f0f070 */
.L_x_776:
[----:B------:R-:W-:Y:S02]  /*28700*/  PLOP3.LUT P5, PT, P5, P0, PT, 0xa2, 0x0 ;  /* 0x000000000000781c */ /* 0x000fe40002fa1472 */
[----:B------:R-:W-:-:S08]  /*28710*/  @P0 R2UR P5, UR4, R6 ;  /* 0x00000000060402ca */ /* 0x000fd000000a0000 */
[----:B------:R-:W-:-:S05]  /*28720*/  @P0 PLOP3.LUT P0, PT, P5, PT, PT, 0x80, 0x0 ;  /* 0x000000000000081c */ /* 0x000fca0002f0f070 */
[----:B------:R-:W-:Y:S01]  /*28730*/  @!P5 SYNCS.ARRIVE.TRANS64.RED.A0T1 RZ, [UR4+0x38850], RZ ;  /* 0x038850ffffffd9a7 */ /* 0x000fe20008200404 */
[----:B------:R-:W-:Y:S07]  /*28740*/  @!P5 ARRIVES.LDGSTSBAR.64.TRANSCNT [UR4+0x38850] ;  /* 0x03885000ff00d9b0 */ /* 0x000fee0008000a84 */
[----:B------:R-:W-:Y:S05]  /*28750*/  @P0 BRA.U.ANY `(.L_x_776) ;  /* 0xfffffffd00e80947 */ /* 0x000fea000393ffff */
[----:B------:R-:W-:Y:S01]  /*28760*/  NOP ;  /* 0x0000000000007918 */ /* 0x000fe20000000000 */
[----:B------:R-:W-:-:S04]  /*28770*/  MOV R0, UR37 ;  /* 0x0000002500007c02 */ /* 0x000fc80008000f00 */
[----:B------:R-:W-:-:S13]  /*28780*/  ISETP.NE.AND P6, PT, R0, 0x3, PT ;  /* 0x000000030000780c */ /* 0x000fda0003fc5270 */
[----:B------:R-:W-:Y:S05]  /*28790*/  @!P6 BRA `(.L_x_777) ;  /* 0x000000000004e947 */ /* 0x000fea0003800000 */
[----:B------:R-:W-:Y:S01]  /*287a0*/  BPT.TRAP 0x1 ;  /* 0x000000040000795c */ /* 0x000fe20000300000 */
.L_x_777:
[----:B------:R-:W2:Y:S01]  /*287b0*/  LDL R2, [R1+0xc] ;  /* 0x00000c0001027983 */ /* 0x000ea20000100800 */
[----:B------:R3:W-:Y:S01]  /*287c0*/  SYNCS.ARRIVE.TRANS64.A1T0 RZ, [R6+URZ+0x38850], RZ ;  /* 0x038850ff06ff79a7 */ /* 0x0007e2000810003f */
[C---:B------:R-:W-:Y:S01]  /*287d0*/  VIADD R0, R22.reuse, 0xffffffff ;  /* 0xffffffff16007836 */ /* 0x040fe20000000000 */
[----:B------:R-:W-:Y:S01]  /*287e0*/  MOV R20, R29 ;  /* 0x0000001d00147202 */ /* 0x000fe20000000f00 */
[----:B------:R-:W-:Y:S02]  /*287f0*/  IMAD.MOV.U32 R7, RZ, RZ, R23 ;  /* 0x000000ffff077224 */ /* 0x000fe400078e0017 */
[----:B------:R-:W-:Y:S01]  /*28800*/  IMAD.MOV.U32 R31, RZ, RZ, R22 ;  /* 0x000000ffff1f7224 */ /* 0x000fe200078e0016 */
[----:B--2---:R-:W-:-:S13]  /*28810*/  ISETP.GT.AND P0, PT, R22, R2, PT ;  /* 0x000000021600720c */ /* 0x004fda0003f04270 */
[----:B---3--:R-:W-:Y:S05]  /*28820*/  @P0 BRA `(.L_x_778) ;  /* 0xffffffec00cc0947 */ /* 0x008fea000383ffff */
.L_x_765:
[----:B------:R-:W-:Y:S05]  /*28830*/  BSYNC B0 ;  /* 0x0000000000007941 */ /* 0x000fea0003800000 */
.L_x_764:
[----:B------:R-:W2:Y:S01]  /*28840*/  S2R R2, SR_TID.X ;  /* 0x0000000000027919 */ /* 0x000ea20000002100 */
[----:B------:R-:W-:Y:S01]  /*28850*/  BSSY B0, `(.L_x_779) ;  /* 0x0000011000007945 */ /* 0x000fe20003800000 */
[----:B--2---:R-:W-:-:S04]  /*28860*/  LOP3.LUT R2, R2, 0x7f, RZ, 0xc0, !PT ;  /* 0x0000007f02027812 */ /* 0x004fc800078ec0ff */
[----:B------:R-:W-:-:S13]  /*28870*/  ISETP.NE.AND P0, PT, R2, RZ, PT ;  /* 0x000000ff0200720c */ /* 0x000fda0003f05270 */
[----:B------:R-:W-:Y:S05]  /*28880*/  @P0 BRA `(.L_x_780) ;  /* 0x0000000000340947 */ /* 0x000fea0003800000 */
[----:B------:R-:W2:Y:S01]  /*28890*/  S2R R5, SR_LANEID ;  /* 0x0000000000057919 */ /* 0x000ea20000000000 */
[----:B------:R-:W-:Y:S01]  /*288a0*/  VOTEU.ANY UR4, UPT, PT ;  /* 0x0000000000047886 */ /* 0x000fe200038e0100 */
[----:B0-----:R-:W0:Y:S01]  /*288b0*/  LDC.64 R2, c[0x0][0xc60] ;  /* 0x00031800ff027b82 */ /* 0x001e220000000a00 */
[----:B------:R-:W2:Y:S01]  /*288c0*/  FLO.U32 R0, UR4 ;  /* 0x0000000400007d00 */ /* 0x000ea200080e0000 */
[----:B------:R-:W-:Y:S01]  /*288d0*/  ULDC.64 UR6, c[0x0][0x208] ;  /* 0x0000820000067ab9 */ /* 0x000fe20000000a00 */
[----:B--2---:R-:W-:-:S06]  /*288e0*/  ISETP.EQ.U32.AND P0, PT, R0, R5, PT ;  /* 0x000000050000720c */ /* 0x004fcc0003f02070 */
[----:B------:R-:W0:Y:S07]  /*288f0*/  POPC R5, UR4 ;  /* 0x0000000400057d09 */ /* 0x000e2e0008000000 */
[----:B0-----:R-:W2:Y:S01]  /*28900*/  @P0 ATOMG.E.ADD.STRONG.GPU PT, R3, desc[UR6][R2.64], R5 ;  /* 0x00000005020309a8 */ /* 0x001ea200081ee1c6 */
[----:B------:R-:W0:Y:S02]  /*28910*/  S2R R4, SR_LTMASK ;  /* 0x0000000000047919 */ /* 0x000e240000003900 */
[----:B0-----:R-:W-:-:S04]  /*28920*/  LOP3.LUT R4, R4, UR4, RZ, 0xc0, !PT ;  /* 0x0000000404047c12 */ /* 0x001fc8000f8ec0ff */
[----:B-1----:R-:W0:Y:S01]  /*28930*/  POPC R7, R4 ;  /* 0x0000000400077309 */ /* 0x002e220000000000 */
[----:B--2---:R-:W0:Y:S02]  /*28940*/  SHFL.IDX PT, R0, R3, R0, 0x1f ;  /* 0x00001f0003007589 */ /* 0x004e2400000e0000 */
[----:B0-----:R-:W-:-:S07]  /*28950*/  IADD3 R24, R0, UR36, R7 ;  /* 0x0000002400187c10 */ /* 0x001fce000fffe007 */
.L_x_780:
[----:B------:R-:W-:Y:S05]  /*28960*/  BSYNC B0 ;  /* 0x0000000000007941 */ /* 0x000fea0003800000 */
.L_x_779:
[----:B------:R-:W-:-:S05]  /*28970*/  IMAD.U32 R0, RZ, RZ, UR37 ;  /* 0x00000025ff007e24 */ /* 0x000fca000f8e00ff */
[----:B------:R-:W-:-:S13]  /*28980*/  ISETP.NE.AND P0, PT, R0, 0x3, PT ;  /* 0x000000030000780c */ /* 0x000fda0003f05270 */
[----:B------:R-:W-:Y:S05]  /*28990*/  @!P0 BRA `(.L_x_781) ;  /* 0x0000000000048947 */ /* 0x000fea0003800000 */
[----:B------:R-:W-:Y:S01]  /*289a0*/  BPT.TRAP 0x1 ;  /* 0x000000040000795c */ /* 0x000fe20000300000 */
.L_x_781:
[----:B------:R-:W2:Y:S01]  /*289b0*/  LDL.LU R0, [R1+0x8] ;  /* 0x0000080001007983 */ /* 0x000ea20000300800 */
[----:B------:R-:W-:Y:S01]  /*289c0*/  LEA R4, R23, R16, 0x3 ;  /* 0x0000001017047211 */ /* 0x000fe200078e18ff */
[----:B------:R-:W-:Y:S01]  /*289d0*/  BSSY B0, `(.L_x_782) ;  /* 0x0000005000007945 */ /* 0x000fe20003800000 */
[----:B0-----:R-:W-:-:S04]  /*289e0*/  SHF.L.U32 R3, R29, 0x1f, RZ ;  /* 0x0000001f1d037819 */ /* 0x001fc800000006ff */
[----:B------:R-:W0:Y:S01]  /*289f0*/  SYNCS.PHASECHK.TRANS64.TRYWAIT P0, [R4+URZ+0x38860], R3 ;  /* 0x03886003040075a7 */ /* 0x000e22000800017f */
[----:B--2---:R-:W-:Y:S01]  /*28a00*/  IMAD R5, R22, -0x50, R0 ;  /* 0xffffffb016057824 */ /* 0x004fe200078e0200 */
[----:B0-----:R-:W-:Y:S06]  /*28a10*/  @!P0 BRA `(.L_x_783) ;  /* 0x0000004c00a08947 */ /* 0x001fec0003800000 */
.L_x_934:
[----:B------:R-:W-:Y:S05]  /*28a20*/  BSYNC B0 ;  /* 0x0000000000007941 */ /* 0x000fea0003800000 */
.L_x_782:
[----:B------:R-:W2:Y:S01]  /*28a30*/  S2R R0, SR_TID.X ;  /* 0x0000000000007919 */ /* 0x000ea20000002100 */
[----:B------:R-:W-:Y:S01]  /*28a40*/  UMOV UR4, 0xffffffff ;  /* 0xffffffff00047882 */ /* 0x000fe20000000000 */
[----:B-1----:R-:W-:Y:S01]  /*28a50*/  IMAD R7, R23, 0x5000, R33 ;  /* 0x0000500017077824 */ /* 0x002fe200078e0221 */
[----:B--2---:R-:W-:-:S04]  /*28a60*/  LOP3.LUT R0, R0, 0x7f, RZ, 0xc0, !PT ;  /* 0x0000007f00007812 */ /* 0x004fc800078ec0ff */
[----:B------:R-:W-:-:S05]  /*28a70*/  SHF.R.U32.HI R0, RZ, 0x3, R0 ;  /* 0x00000003ff007819 */ /* 0x000fca0000011600 */
[----:B------:R-:W-:Y:S01]  /*28a80*/  IMAD.IADD R5, R5, 0x1, -R0 ;  /* 0x0000000105057824 */ /* 0x000fe200078e0a00 */
[----:B------:R-:W-:Y:S06]  /*28a90*/  BRA.DIV UR4, `(.L_x_784) ;  /* 0x0000004e04947947 */ /* 0x000fec000b800000 */
[----:B------:R-:W1:Y:S01]  /*28aa0*/  SHFL.IDX PT, R14, R17, RZ, 0x181f ;  /* 0x00181fff110e7589 */ /* 0x000e6200000e0000 */
[----:B------:R-:W-:Y:S01]  /*28ab0*/  ULDC UR4, c[0x0][0x2f4] ;  /* 0x0000bd0000047ab9 */ /* 0x000fe20000000800 */
[C---:B------:R-:W-:Y:S01]  /*28ac0*/  IMAD.SHL.U32 R8, R34.reuse, 0x2, RZ ;  /* 0x0000000222087824 */ /* 0x040fe200078e00ff */
[C---:B------:R-:W-:Y:S01]  /*28ad0*/  ISETP.GE.AND P3, PT, R34.reuse, UR4, PT ;  /* 0x0000000422007c0c */ /* 0x040fe2000bf66270 */
[----:B0-----:R-:W0:Y:S01]  /*28ae0*/  SHFL.IDX PT, R3, R19, RZ, 0x181f ;  /* 0x00181fff13037589 */ /* 0x001e2200000e0000 */
[----:B------:R-:W-:Y:S01]  /*28af0*/  LOP3.LUT R2, R34, 0x40, RZ, 0xfc, !PT ;  /* 0x0000004022027812 */ /* 0x000fe200078efcff */
[----:B------:R-:W-:Y:S01]  /*28b00*/  ULDC.64 UR6, c[0x0][0x208] ;  /* 0x0000820000067ab9 */ /* 0x000fe20000000a00 */
[----:B------:R-:W-:Y:S02]  /*28b10*/  ISETP.LT.OR P4, PT, R5, 0x1, P3 ;  /* 0x000000010500780c */ /* 0x000fe40001f81670 */
[----:B------:R-:W-:Y:S02]  /*28b20*/  ISETP.GE.AND P2, PT, R2, UR4, PT ;  /* 0x0000000402007c0c */ /* 0x000fe4000bf46270 */
[----:B------:R-:W-:-:S02]  /*28b30*/  LOP3.LUT R2, R34, 0x80, RZ, 0xfc, !PT ;  /* 0x0000008022027812 */ /* 0x000fc400078efcff */
[----:B------:R-:W-:Y:S02]  /*28b40*/  LEA R0, R7, R16, 0x1 ;  /* 0x0000001007007211 */ /* 0x000fe400078e08ff */
[----:B------:R-:W-:Y:S02]  /*28b50*/  ISETP.GE.AND P1, PT, R2, UR4, PT ;  /* 0x0000000402007c0c */ /* 0x000fe4000bf26270 */
[----:B-1----:R-:W-:Y:S02]  /*28b60*/  IADD3 R6, P0, R14, R8, RZ ;  /* 0x000000080e067210 */ /* 0x002fe40007f1e0ff */
[----:B------:R-:W1:Y:S03]  /*28b70*/  SHFL.IDX PT, R14, R17, 0x1, 0x181f ;  /* 0x00381f00110e7f89 */ /* 0x000e6600000e0000 */
[----:B0-----:R-:W-:Y:S01]  /*28b80*/  IMAD.X R7, RZ, RZ, R3, P0 ;  /* 0x000000ffff077224 */ /* 0x001fe200000e0603 */
[C---:B------:R-:W-:Y:S01]  /*28b90*/  ISETP.LT.OR P0, PT, R5.reuse, 0x1, P2 ;  /* 0x000000010500780c */ /* 0x040fe20001701670 */
[----:B------:R-:W0:Y:S04]  /*28ba0*/  SHFL.IDX PT, R3, R19, 0x1, 0x181f ;  /* 0x00381f0013037f89 */ /* 0x000e2800000e0000 */
[----:B------:R-:W-:Y:S01]  /*28bb0*/  LDGSTS.E.BYPASS.LTC128B.128 [R0+0x400], desc[UR6][R6.64], !P4 ;  /* 0x0040000006007fae */ /* 0x000fe2000e101d46 */
[----:B------:R-:W-:-:S07]  /*28bc0*/  ISETP.LT.OR P4, PT, R5, 0x1, P1 ;  /* 0x000000010500780c */ /* 0x000fce0000f81670 */
[----:B------:R-:W-:Y:S01]  /*28bd0*/  LDGSTS.E.BYPASS.LTC128B.128 [R0+0x2c00], desc[UR6][R6.64+0x80], !P0 ;  /* 0x02c0008006007fae */ /* 0x000fe2000c101d46 */
[----:B------:R-:W-:-:S05]  /*28be0*/  ISETP.GE.AND P0, PT, R37, UR4, PT ;  /* 0x0000000425007c0c */ /* 0x000fca000bf06270 */
[----:B------:R-:W-:Y:S01]  /*28bf0*/  LDGSTS.E.BYPASS.LTC128B.128 [R0+0x5400], desc[UR6][R6.64+0x100], !P4 ;  /* 0x0540010006007fae */ /* 0x000fe2000e101d46 */
[----:B------:R-:W-:-:S13]  /*28c00*/  ISETP.LT.OR P4, PT, R5, 0x1, P0 ;  /* 0x000000010500780c */ /* 0x000fda0000781670 */
[----:B------:R2:W-:Y:S01]  /*28c10*/  LDGSTS.E.BYPASS.LTC128B.128 [R0+0x7c00], desc[UR6][R6.64+0x180], !P4 ;  /* 0x07c0018006007fae */ /* 0x0005e2000e101d46 */
[----:B-1----:R-:W-:-:S03]  /*28c20*/  IADD3 R2, P4, R14, R8, RZ ;  /* 0x000000080e027210 */ /* 0x002fc60007f9e0ff */
[----:B------:R-:W1:Y:S02]  /*28c30*/  SHFL.IDX PT, R14, R17, 0x2, 0x181f ;  /* 0x00581f00110e7f89 */ /* 0x000e6400000e0000 */
[----:B0-----:R-:W-:Y:S01]  /*28c40*/  IMAD.X R3, RZ, RZ, R3, P4 ;  /* 0x000000ffff037224 */ /* 0x001fe200020e0603 */
[----:B------:R-:W-:Y:S01]  /*28c50*/  ISETP.LT.OR P4, PT, R5, 0x11, P3 ;  /* 0x000000110500780c */ /* 0x000fe20001f81670 */
[----:B--2---:R-:W0:-:S12]  /*28c60*/  SHFL.IDX PT, R7, R19, 0x2, 0x181f ;  /* 0x00581f0013077f89 */ /* 0x004e1800000e0000 */
[----:B------:R-:W-:Y:S01]  /*28c70*/  LDGSTS.E.BYPASS.LTC128B.128 [R0+0xc00], desc[UR6][R2.64], !P4 ;  /* 0x00c0000002007fae */ /* 0x000fe2000e101d46 */
[----:B------:R-:W-:-:S13]  /*28c80*/  ISETP.LT.OR P4, PT, R5, 0x11, P2 ;  /* 0x000000110500780c */ /* 0x000fda0001781670 */
[----:B------:R-:W-:Y:S01]  /*28c90*/  LDGSTS.E.BYPASS.LTC128B.128 [R0+0x3400], desc[UR6][R2.64+0x80], !P4 ;  /* 0x0340008002007fae */ /* 0x000fe2000e101d46 */
[----:B------:R-:W-:-:S13]  /*28ca0*/  ISETP.LT.OR P4, PT, R5, 0x11, P1 ;  /* 0x000000110500780c */ /* 0x000fda0000f81670 */
[----:B------:R-:W-:Y:S01]  /*28cb0*/  LDGSTS.E.BYPASS.LTC128B.128 [R0+0x5c00], desc[UR6][R2.64+0x100], !P4 ;  /* 0x05c0010002007fae */ /* 0x000fe2000e101d46 */
[----:B------:R-:W-:-:S13]  /*28cc0*/  ISETP.LT.OR P4, PT, R5, 0x11, P0 ;  /* 0x000000110500780c */ /* 0x000fda0000781670 */
[----:B------:R2:W-:Y:S01]  /*28cd0*/  LDGSTS.E.BYPASS.LTC128B.128 [R0+0x8400], desc[UR6][R2.64+0x180], !P4 ;  /* 0x0840018002007fae */ /* 0x0005e2000e101d46 */
[----:B-1----:R-:W-:-:S03]  /*28ce0*/  IADD3 R6, P4, R14, R8, RZ ;  /* 0x000000080e067210 */ /* 0x002fc60007f9e0ff */
[----:B------:R-:W1:Y:S01]  /*28cf0*/  SHFL.IDX PT, R14, R17, 0x3, 0x181f ;  /* 0x00781f00110e7f89 */ /* 0x000e6200000e0000 */
[----:B0-----:R-:W-:Y:S02]  /*28d00*/  IADD3.X R7, RZ, R7, RZ, P4, !PT ;  /* 0x00000007ff077210 */ /* 0x001fe400027fe4ff */
[C---:B------:R-:W-:Y:S01]  /*28d10*/  ISETP.LT.OR P4, PT, R5.reuse, 0x21, P3 ;  /* 0x000000210500780c */ /* 0x040fe20001f81670 */
[----:B--2---:R-:W0:Y:S04]  /*28d20*/  SHFL.IDX PT, R3, R19, 0x3, 0x181f ;  /* 0x00781f0013037f89 */ /* 0x004e2800000e0000 */
[----:B------:R-:W2:Y:S08]  /*28d30*/  SHFL.IDX PT, R19, R19, 0x4, 0x181f ;  /* 0x00981f0013137f89 */ /* 0x000eb000000e0000 */
[----:B------:R3:W-:Y:S01]  /*28d40*/  LDGSTS.E.BYPASS.LTC128B.128 [R0+0x1400], desc[UR6][R6.64], !P4 ;  /* 0x0140000006007fae */ /* 0x0007e2000e101d46 */
[----:B------:R-:W-:-:S13]  /*28d50*/  ISETP.LT.OR P4, PT, R5, 0x21, P2 ;  /* 0x000000210500780c */ /* 0x000fda0001781670 */
[----:B------:R3:W-:Y:S01]  /*28d60*/  LDGSTS.E.BYPASS.LTC128B.128 [R0+0x3c00], desc[UR6][R6.64+0x80], !P4 ;  /* 0x03c0008006007fae */ /* 0x0007e2000e101d46 */
[----:B------:R-:W-:-:S13]  /*28d70*/  ISETP.LT.OR P4, PT, R5, 0x21, P1 ;  /* 0x000000210500780c */ /* 0x000fda0000f81670 */
[----:B------:R3:W-:Y:S01]  /*28d80*/  LDGSTS.E.BYPASS.LTC128B.128 [R0+0x6400], desc[UR6][R6.64+0x100], !P4 ;  /* 0x0640010006007fae */ /* 0x0007e2000e101d46 */
[----:B------:R-:W-:-:S13]  /*28d90*/  ISETP.LT.OR P4, PT, R5, 0x21, P0 ;  /* 0x000000210500780c */ /* 0x000fda0000781670 */
[----:B------:R3:W-:Y:S01]  /*28da0*/  LDGSTS.E.BYPASS.LTC128B.128 [R0+0x8c00], desc[UR6][R6.64+0x180], !P4 ;  /* 0x08c0018006007fae */ /* 0x0007e2000e101d46 */
[----:B-1----:R-:W-:-:S03]  /*28db0*/  IADD3 R2, P4, R14, R8, RZ ;  /* 0x000000080e027210 */ /* 0x002fc60007f9e0ff */
[----:B------:R3:W1:Y:S02]  /*28dc0*/  SHFL.IDX PT, R14, R17, 0x4, 0x181f ;  /* 0x00981f00110e7f89 */ /* 0x00066400000e0000 */
[----:B0-----:R-:W-:Y:S01]  /*28dd0*/  IMAD.X R3, RZ, RZ, R3, P4 ;  /* 0x000000ffff037224 */ /* 0x001fe200020e0603 */
[----:B------:R-:W-:-:S13]  /*28de0*/  ISETP.LT.OR P4, PT, R5, 0x31, P3 ;  /* 0x000000310500780c */ /* 0x000fda0001f81670 */
[----:B------:R3:W-:Y:S01]  /*28df0*/  LDGSTS.E.BYPASS.LTC128B.128 [R0+0x1c00], desc[UR6][R2.64], !P4 ;  /* 0x01c0000002007fae */ /* 0x0007e2000e101d46 */
[----:B------:R-:W-:-:S13]  /*28e00*/  ISETP.LT.OR P4, PT, R5, 0x31, P2 ;  /* 0x000000310500780c */ /* 0x000fda0001781670 */
[----:B------:R3:W-:Y:S01]  /*28e10*/  LDGSTS.E.BYPASS.LTC128B.128 [R0+0x4400], desc[UR6][R2.64+0x80], !P4 ;  /* 0x0440008002007fae */ /* 0x0007e2000e101d46 */
[----:B------:R-:W-:-:S13]  /*28e20*/  ISETP.LT.OR P4, PT, R5, 0x31, P1 ;  /* 0x000000310500780c */ /* 0x000fda0000f81670 */
[----:B------:R3:W-:Y:S01]  /*28e30*/  LDGSTS.E.BYPASS.LTC128B.128 [R0+0x6c00], desc[UR6][R2.64+0x100], !P4 ;  /* 0x06c0010002007fae */ /* 0x0007e2000e101d46 */
[----:B------:R-:W-:-:S13]  /*28e40*/  ISETP.LT.OR P4, PT, R5, 0x31, P0 ;  /* 0x000000310500780c */ /* 0x000fda0000781670 */
[----:B-12---:R3:W-:Y:S02]  /*28e50*/  LDGSTS.E.BYPASS.LTC128B.128 [R0+0x9400], desc[UR6][R2.64+0x180], !P4 ;  /* 0x0940018002007fae */ /* 0x0067e4000e101d46 */
.L_x_946:
[C---:B------:R-:W-:Y:S01]  /*28e60*/  ISETP.LT.OR P3, PT, R5.reuse, 0x41, P3 ;  /* 0x000000410500780c */ /* 0x040fe20001f61670 */
[----:B------:R-:W-:Y:S01]  /*28e70*/  ULDC.64 UR4, c[0x0][0x208] ;  /* 0x0000820000047ab9 */ /* 0x000fe20000000a00 */
[C---:B------:R-:W-:Y:S02]  /*28e80*/  ISETP.LT.OR P2, PT, R5.reuse, 0x41, P2 ;  /* 0x000000410500780c */ /* 0x040fe40001741670 */
[C---:B------:R-:W-:Y:S02]  /*28e90*/  ISETP.LT.OR P1, PT, R5.reuse, 0x41, P1 ;  /* 0x000000410500780c */ /* 0x040fe40000f21670 */
[----:B---3--:R-:W-:Y:S02]  /*28ea0*/  IADD3 R2, P4, R14, R8, RZ ;  /* 0x000000080e027210 */ /* 0x008fe40007f9e0ff */
        /* <DEDUP_REMOVED lines=11> */
.L_x_785:
[----:B------:R-:W-:Y:S02]  /*28f60*/  PLOP3.LUT P1, PT, P1, P0, PT, 0xa2, 0x0 ;  /* 0x000000000000781c */ /* 0x000fe40000f21472 */
[----:B------:R-:W-:-:S08]  /*28f70*/  @P0 R2UR P1, UR4, R4 ;  /* 0x00000000040402ca */ /* 0x000fd00000020000 */
[----:B------:R-:W-:-:S05]  /*28f80*/  @P0 PLOP3.LUT P0, PT, P1, PT, PT, 0x80, 0x0 ;  /* 0x000000000000081c */ /* 0x000fca0000f0f070 */
[----:B------:R-:W-:Y:S01]  /*28f90*/  @!P1 SYNCS.ARRIVE.TRANS64.RED.A0T1 RZ, [UR4+0x38850], RZ ;  /* 0x038850ffffff99a7 */ /* 0x000fe20008200404 */
[----:B------:R-:W-:Y:S07]  /*28fa0*/  @!P1 ARRIVES.LDGSTSBAR.64.TRANSCNT [UR4+0x38850] ;  /* 0x03885000ff0099b0 */ /* 0x000fee0008000a84 */
[----:B------:R-:W-:Y:S05]  /*28fb0*/  @P0 BRA.U.ANY `(.L_x_785) ;  /* 0xfffffffd00e80947 */ /* 0x000fea000393ffff */
[----:B------:R-:W-:Y:S01]  /*28fc0*/  NOP ;  /* 0x0000000000007918 */ /* 0x000fe20000000000 */
[----:B0-----:R-:W-:-:S04]  /*28fd0*/  MOV R0, UR37 ;  /* 0x0000002500007c02 */ /* 0x001fc80008000f00 */
[----:B------:R-:W-:-:S13]  /*28fe0*/  ISETP.NE.AND P2, PT, R0, 0x3, PT ;  /* 0x000000030000780c */ /* 0x000fda0003f45270 */
[----:B------:R-:W-:Y:S05]  /*28ff0*/  @!P2 BRA `(.L_x_786) ;  /* 0x000000000004a947 */ /* 0x000fea0003800000 */
[----:B------:R-:W-:Y:S01]  /*29000*/  BPT.TRAP 0x1 ;  /* 0x000000040000795c */ /* 0x000fe20000300000 */
.L_x_786:
[----:B------:R0:W-:Y:S01]  /*29010*/  SYNCS.ARRIVE.TRANS64.A1T0 RZ, [R4+URZ+0x38850], RZ ;  /* 0x038850ff04ff79a7 */ /* 0x0001e2000810003f */
[----:B------:R-:W-:-:S05]  /*29020*/  VIADD R23, R23, 0x1 ;  /* 0x0000000117177836 */ /* 0x000fca0000000000 */
[----:B------:R-:W-:-:S04]  /*29030*/  ISETP.NE.AND P0, PT, R23, 0x2, PT ;  /* 0x000000021700780c */ /* 0x000fc80003f05270 */
[----:B------:R-:W-:Y:S02]  /*29040*/  SEL R0, RZ, 0x1, P0 ;  /* 0x00000001ff007807 */ /* 0x000fe40000000000 */
[----:B------:R-:W-:Y:S02]  /*29050*/  SEL R23, R23, RZ, P0 ;  /* 0x000000ff17177207 */ /* 0x000fe40000000000 */
[----:B0-----:R-:W-:-:S07]  /*29060*/  LOP3.LUT R29, R29, R0, RZ, 0x3c, !PT ;  /* 0x000000001d1d7212 */ /* 0x001fce00078e3cff */
.L_x_741:
[----:B------:R-:W-:Y:S05]  /*29070*/  BSYNC B7 ;  /* 0x0000000000077941 */ /* 0x000fea0003800000 */
.L_x_739:
[----:B------:R-:W-:-:S13]  /*29080*/  LOP3.LUT P0, RZ, R18, 0x40, RZ, 0xc0, !PT ;  /* 0x0000004012ff7812 */ /* 0x000fda000780c0ff */
[----:B------:R-:W-:Y:S05]  /*29090*/  @!P0 BRA `(.L_x_787) ;  /* 0x0000000000248947 */ /* 0x000fea0003800000 */
[----:B------:R-:W-:Y:S05]  /*290a0*/  WARPSYNC.ALL ;  /* 0x0000000000007948 */ /* 0x000fea0003800000 */
[----:B------:R-:W1:Y:S08]  /*290b0*/  S2UR UR5, SR_CgaCtaId ;  /* 0x00000000000579c3 */ /* 0x000e700000008800 */
[----:B------:R-:W-:Y:S06]  /*290c0*/  BAR.SYNC.DEFER_BLOCKING 0x5, 0x180 ;  /* 0x0146000000007b1d */ /* 0x000fec0000010000 */
[----:B------:R-:W-:-:S02]  /*290d0*/  UMOV UR4, 0x400 ;  /* 0x0000040000047882 */ /* 0x000fc40000000000 */
[----:B-1----:R-:W-:-:S06]  /*290e0*/  ULEA UR4, UR5, UR4, 0x18 ;  /* 0x0000000405047291 */ /* 0x002fcc000f8ec03f */
[----:B0-----:R-:W-:-:S05]  /*290f0*/  IMAD.U32 R16, RZ, RZ, UR4 ;  /* 0x00000004ff107e24 */ /* 0x001fca000f8e00ff */
[----:B------:R0:W1:Y:S01]  /*29100*/  LDS.128 R24, [R16+0x388d0] ;  /* 0x0388d00010187984 */ /* 0x0000620000000c00 */
[----:B------:R-:W-:Y:S06]  /*29110*/  BAR.ARV 0x4, 0x180 ;  /* 0x0106000000007b1d */ /* 0x000fec0000002000 */
[----:B------:R-:W-:Y:S05]  /*29120*/  BRA `(.L_x_788) ;  /* 0x0000000800d87947 */ /* 0x000fea0003800000 */
.L_x_787:
[----:B------:R-:W1:Y:S01]  /*29130*/  S2R R9, SR_TID.X ;  /* 0x0000000000097919 */ /* 0x000e620000002100 */
[----:B------:R-:W-:Y:S01]  /*29140*/  UMOV UR4, 0xffffffff ;  /* 0xffffffff00047882 */ /* 0x000fe20000000000 */
[----:B-1----:R-:W-:-:S04]  /*29150*/  LOP3.LUT R9, R9, 0x1f, RZ, 0xc0, !PT ;  /* 0x0000001f09097812 */ /* 0x002fc800078ec0ff */
[----:B------:R-:W-:Y:S01]  /*29160*/  ISETP.NE.AND P0, PT, R9, 0x1f, PT ;  /* 0x0000001f0900780c */ /* 0x000fe20003f05270 */
[----:B------:R-:W-:-:S12]  /*29170*/  BRA.DIV UR4, `(.L_x_789) ;  /* 0x0000004e04c87947 */ /* 0x000fd8000b800000 */
[----:B------:R-:W-:Y:S01]  /*29180*/  IADD3 R7, R27, R9, RZ ;  /* 0x000000091b077210 */ /* 0x000fe20007ffe0ff */
[----:B------:R-:W-:Y:S01]  /*29190*/  ULDC UR4, c[0x0][0xc3c] ;  /* 0x00030f0000047ab9 */ /* 0x000fe20000000800 */
[----:B------:R-:W-:Y:S02]  /*291a0*/  ULDC.64 UR6, c[0x0][0x208] ;  /* 0x0000820000067ab9 */ /* 0x000fe40000000a00 */
[----:B------:R-:W-:-:S13]  /*291b0*/  ISETP.GE.OR P1, PT, R7, UR4, !P0 ;  /* 0x0000000407007c0c */ /* 0x000fda000c726670 */
[----:B------:R-:W1:Y:S08]  /*291c0*/  @!P1 LDC.64 R2, c[0x0][0xc80] ;  /* 0x00032000ff029b82 */ /* 0x000e700000000a00 */
[----:B------:R-:W2:Y:S01]  /*291d0*/  @!P1 LDC.64 R4, c[0x0][0xc78] ;  /* 0x00031e00ff049b82 */ /* 0x000ea20000000a00 */
[----:B-1----:R-:W-:-:S05]  /*291e0*/  @!P1 IMAD.WIDE R2, R7, 0x4, R2 ;  /* 0x0000000407029825 */ /* 0x002fca00078e0202 */
[----:B------:R2:W3:Y:S02]  /*291f0*/  @!P1 LDG.E R6, desc[UR6][R2.64] ;  /* 0x0000000602069981 */ /* 0x0004e4000c1e1900 */
[----:B--2---:R-:W-:-:S05]  /*29200*/  @!P1 IMAD.WIDE R2, R7, 0x4, R4 ;  /* 0x0000000407029825 */ /* 0x004fca00078e0204 */
[----:B------:R-:W2:Y:S01]  /*29210*/  @!P1 LDG.E R5, desc[UR6][R2.64] ;  /* 0x0000000602059981 */ /* 0x000ea2000c1e1900 */
[----:B------:R-:W-:Y:S01]  /*29220*/  IMAD.MOV.U32 R7, RZ, RZ, RZ ;  /* 0x000000ffff077224 */ /* 0x000fe200078e00ff */
[----:B------:R-:W-:Y:S02]  /*29230*/  MOV R4, RZ ;  /* 0x000000ff00047202 */ /* 0x000fe40000000f00 */
[C---:B------:R-:W-:Y:S01]  /*29240*/  ISETP.GE.U32.AND P2, PT, R9.reuse, 0x2, PT ;  /* 0x000000020900780c */ /* 0x040fe20003f46070 */
[----:B------:R-:W-:Y:S01]  /*29250*/  SHFL.IDX PT, R0, R24, RZ, 0x1f ;  /* 0x00001fff18007589 */ /* 0x000fe200000e0000 */
[C---:B------:R-:W-:Y:S02]  /*29260*/  ISETP.GE.U32.AND P3, PT, R9.reuse, 0x4, PT ;  /* 0x000000040900780c */ /* 0x040fe40003f66070 */
[C---:B------:R-:W-:Y:S01]  /*29270*/  ISETP.GE.U32.AND P4, PT, R9.reuse, 0x8, PT ;  /* 0x000000080900780c */ /* 0x040fe20003f86070 */
[----:B0-----:R-:W-:Y:S01]  /*29280*/  SHFL.IDX PT, R8, R24, 0x1, 0x1f ;  /* 0x00201f0018087f89 */ /* 0x001fe200000e0000 */
[----:B------:R-:W-:Y:S01]  /*29290*/  ISETP.GE.U32.AND P5, PT, R9, 0x10, PT ;  /* 0x000000100900780c */ /* 0x000fe20003fa6070 */
[----:B---3--:R-:W-:-:S02]  /*292a0*/  @!P1 IMAD.MOV.U32 R7, RZ, RZ, R6 ;  /* 0x000000ffff079224 */ /* 0x008fc400078e0006 */
[----:B------:R-:W-:Y:S02]  /*292b0*/  IMAD.MOV.U32 R6, RZ, RZ, RZ ;  /* 0x000000ffff067224 */ /* 0x000fe400078e00ff */
[----:B--2---:R-:W-:Y:S01]  /*292c0*/  @!P1 IMAD.MOV.U32 R4, RZ, RZ, R5 ;  /* 0x000000ffff049224 */ /* 0x004fe200078e0005 */
[----:B------:R-:W-:-:S03]  /*292d0*/  ISETP.NE.AND P1, PT, R9, RZ, PT ;  /* 0x000000ff0900720c */ /* 0x000fc60003f25270 */
[----:B------:R-:W-:-:S05]  /*292e0*/  IMAD R13, R4, R7, RZ ;  /* 0x00000007040d7224 */ /* 0x000fca00078e02ff */
        /* <DEDUP_REMOVED lines=15> */
[----:B------:R0:W1:Y:S02]  /*293e0*/  SHFL.IDX PT, R14, R2, 0x1f, 0x1f ;  /* 0x03e01f00020e7f89 */ /* 0x00006400000e0000 */
.L_x_956:
[----:B------:R-:W-:Y:S02]  /*293f0*/  ULDC UR4, c[0x0][0xc38] ;  /* 0x00030e0000047ab9 */ /* 0x000fe40000000800 */
[----:B------:R-:W-:-:S04]  /*29400*/  IMAD.U32 R5, RZ, RZ, UR4 ;  /* 0x00000004ff057e24 */ /* 0x000fc8000f8e00ff */
[----:B-1----:R-:W-:-:S05]  /*29410*/  IMAD R14, R14, R5, RZ ;  /* 0x000000050e0e7224 */ /* 0x002fca00078e02ff */
[----:B------:R-:W-:-:S04]  /*29420*/  IADD3 R9, R8, R14, RZ ;  /* 0x0000000e08097210 */ /* 0x000fc80007ffe0ff */
[----:B------:R-:W-:-:S13]  /*29430*/  ISETP.GT.AND P6, PT, R9, R0, PT ;  /* 0x000000000900720c */ /* 0x000fda0003fc4270 */
[----:B------:R-:W-:Y:S05]  /*29440*/  @P6 BRA `(.L_x_790) ;  /* 0x0000000000a86947 */ /* 0x000fea0003800000 */
.L_x_793:
[----:B0-----:R-:W0:Y:S01]  /*29450*/  LDC R2, c[0x0][0xc3c] ;  /* 0x00030f00ff027b82 */ /* 0x001e220000000800 */
[----:B------:R-:W-:-:S05]  /*29460*/  VIADD R27, R27, 0x1f ;  /* 0x0000001f1b1b7836 */ /* 0x000fca0000000000 */
[----:B0-----:R-:W-:-:S13]  /*29470*/  ISETP.GE.AND P6, PT, R27, R2, PT ;  /* 0x000000021b00720c */ /* 0x001fda0003fc6270 */
[----:B------:R-:W-:Y:S05]  /*29480*/  @P6 BRA `(.L_x_791) ;  /* 0x0000000400bc6947 */ /* 0x000fea0003800000 */
[----:B------:R-:W0:Y:S01]  /*29490*/  S2R R3, SR_TID.X ;  /* 0x0000000000037919 */ /* 0x000e220000002100 */
[----:B------:R-:W-:Y:S01]  /*294a0*/  MOV R7, RZ ;  /* 0x000000ff00077202 */ /* 0x000fe20000000f00 */
[----:B------:R-:W-:Y:S01]  /*294b0*/  ULDC.64 UR4, c[0x0][0x208] ;  /* 0x0000820000047ab9 */ /* 0x000fe20000000a00 */
        /* <DEDUP_REMOVED lines=29> */
.L_x_964:
[----:B------:R-:W-:Y:S02]  /*29690*/  ULDC UR4, c[0x0][0xc38] ;  /* 0x00030e0000047ab9 */ /* 0x000fe40000000800 */
[----:B------:R-:W-:-:S04]  /*296a0*/  IMAD.U32 R5, RZ, RZ, UR4 ;  /* 0x00000004ff057e24 */ /* 0x000fc8000f8e00ff */
[----:B-1----:R-:W-:-:S04]  /*296b0*/  IMAD R14, R14, R5, RZ ;  /* 0x000000050e0e7224 */ /* 0x002fc800078e02ff */
[----:B------:R-:W-:-:S05]  /*296c0*/  IMAD.IADD R9, R14, 0x1, R9 ;  /* 0x000000010e097824 */ /* 0x000fca00078e0209 */
[----:B------:R-:W-:-:S13]  /*296d0*/  ISETP.GT.AND P6, PT, R9, R0, PT ;  /* 0x000000000900720c */ /* 0x000fda0003fc4270 */
[----:B------:R-:W-:Y:S05]  /*296e0*/  @!P6 BRA `(.L_x_793) ;  /* 0xfffffffc0058e947 */ /* 0x000fea000383ffff */
.L_x_790:
[----:B------:R-:W-:Y:S01]  /*296f0*/  IADD3 R9, -R14, R9, RZ ;  /* 0x000000090e097210 */ /* 0x000fe20007ffe1ff */
[----:B------:R-:W-:-:S04]  /*29700*/  UMOV UR4, 0xffffffff ;  /* 0xffffffff00047882 */ /* 0x000fc80000000000 */
[----:B------:R-:W-:-:S05]  /*29710*/  IMAD R3, R2, R5, R9 ;  /* 0x0000000502037224 */ /* 0x000fca00078e0209 */
[----:B------:R-:W-:Y:S01]  /*29720*/  ISETP.GT.AND P6, PT, R3, R0, PT ;  /* 0x000000000300720c */ /* 0x000fe20003fc4270 */
[----:B------:R-:W-:-:S12]  /*29730*/  BRA.DIV UR4, `(.L_x_794) ;  /* 0x0000005204507947 */ /* 0x000fd8000b800000 */
[----:B------:R-:W-:-:S04]  /*29740*/  VOTE.ANY R3, PT, !P6 ;  /* 0x0000000000037806 */ /* 0x000fc800070e0100 */
[----:B------:R-:W1:Y:S02]  /*29750*/  POPC R8, R3 ;  /* 0x0000000300087309 */ /* 0x000e640000000000 */
[----:B-1----:R1:W2:Y:S04]  /*29760*/  SHFL.IDX PT, R7, R7, R8, 0x1f ;  /* 0x00001f0807077589 */ /* 0x0022a800000e0000 */
[----:B------:R1:W3:Y:S02]  /*29770*/  SHFL.IDX PT, R4, R4, R8, 0x1f ;  /* 0x00001f0804047589 */ /* 0x0002e400000e0000 */
.L_x_969:
[----:B------:R-:W-:-:S13]  /*29780*/  ISETP.NE.AND P0, PT, R3, RZ, PT ;  /* 0x000000ff0300720c */ /* 0x000fda0003f05270 */
[----:B------:R-:W-:Y:S05]  /*29790*/  @!P0 BRA `(.L_x_795) ;  /* 0x0000000000108947 */ /* 0x000fea0003800000 */
[----:B------:R-:W-:Y:S01]  /*297a0*/  UMOV UR4, 0xffffffff ;  /* 0xffffffff00047882 */ /* 0x000fe20000000000 */
[----:B------:R-:W-:Y:S02]  /*297b0*/  VIADD R12, R8, 0xffffffff ;  /* 0xffffffff080c7836 */ /* 0x000fe40000000000 */
[----:B------:R-:W-:Y:S05]  /*297c0*/  BRA.DIV UR4, `(.L_x_796) ;  /* 0x0000005204887947 */ /* 0x000fea000b800000 */
[----:B------:R4:W0:Y:S02]  /*297d0*/  SHFL.IDX PT, R6, R2, R12, 0x1f ;  /* 0x00001f0c02067589 */ /* 0x00082400000e0000 */
.L_x_795:
[----:B--2---:R-:W-:Y:S01]  /*297e0*/  IABS R10, R7 ;  /* 0x00000007000a7213 */ /* 0x004fe20000000000 */
[----:B0-----:R-:W-:Y:S01]  /*297f0*/  IMAD R24, R6, R5, R9 ;  /* 0x0000000506187224 */ /* 0x001fe200078e0209 */
[----:B---3--:R-:W-:Y:S02]  /*29800*/  IABS R5, R4 ;  /* 0x0000000400057213 */ /* 0x008fe40000000000 */
[----:B------:R-:W0:Y:S01]  /*29810*/  I2F.RP R11, R10 ;  /* 0x0000000a000b7306 */ /* 0x000e220000209400 */
[----:B------:R-:W-:Y:S01]  /*29820*/  IMAD.IADD R0, R0, 0x1, -R24 ;  /* 0x0000000100007824 */ /* 0x000fe200078e0a18 */
[----:B------:R-:W-:-:S06]  /*29830*/  IADD3 R27, R8, R27, RZ ;  /* 0x0000001b081b7210 */ /* 0x000fcc0007ffe0ff */
[----:B----4-:R-:W2:Y:S08]  /*29840*/  I2F.RP R12, R5 ;  /* 0x00000005000c7306 */ /* 0x010eb00000209400 */
[----:B0-----:R-:W0:Y:S08]  /*29850*/  MUFU.RCP R11, R11 ;  /* 0x0000000b000b7308 */ /* 0x001e300000001000 */
[----:B--2---:R-:W-:Y:S01]  /*29860*/  MUFU.RCP R12, R12 ;  /* 0x0000000c000c7308 */ /* 0x004fe20000001000 */
[----:B0-----:R-:W-:-:S07]  /*29870*/  VIADD R2, R11, 0xffffffe ;  /* 0x0ffffffe0b027836 */ /* 0x001fce0000000000 */
[----:B------:R0:W2:Y:S02]  /*29880*/  F2I.FTZ.U32.TRUNC.NTZ R3, R2 ;  /* 0x0000000200037305 */ /* 0x0000a4000021f000 */
[----:B0-----:R-:W-:Y:S01]  /*29890*/  IMAD.MOV.U32 R2, RZ, RZ, RZ ;  /* 0x000000ffff027224 */ /* 0x001fe200078e00ff */
[----:B--2---:R-:W-:-:S05]  /*298a0*/  IADD3 R9, RZ, -R3, RZ ;  /* 0x80000003ff097210 */ /* 0x004fca0007ffe0ff */
[----:B------:R-:W-:-:S04]  /*298b0*/  IMAD R9, R9, R10, RZ ;  /* 0x0000000a09097224 */ /* 0x000fc800078e02ff */
[----:B------:R-:W-:Y:S01]  /*298c0*/  IMAD.HI.U32 R3, R3, R9, R2 ;  /* 0x0000000903037227 */ /* 0x000fe200078e0002 */
[----:B------:R-:W-:Y:S02]  /*298d0*/  IABS R2, R7 ;  /* 0x0000000700027213 */ /* 0x000fe40000000000 */
[----:B------:R-:W-:Y:S02]  /*298e0*/  IABS R9, R0 ;  /* 0x0000000000097213 */ /* 0x000fe40000000000 */
[----:B------:R-:W-:-:S03]  /*298f0*/  IADD3 R2, RZ, -R2, RZ ;  /* 0x80000002ff027210 */ /* 0x000fc60007ffe0ff */
[----:B------:R-:W-:-:S04]  /*29900*/  IMAD.HI.U32 R6, R3, R9, RZ ;  /* 0x0000000903067227 */ /* 0x000fc800078e00ff */
[----:B------:R-:W-:Y:S02]  /*29910*/  VIADD R3, R12, 0xffffffe ;  /* 0x0ffffffe0c037836 */ /* 0x000fe40000000000 */
[----:B------:R-:W-:-:S04]  /*29920*/  IMAD R9, R6, R2, R9 ;  /* 0x0000000206097224 */ /* 0x000fc800078e0209 */
[----:B------:R-:W0:Y:S01]  /*29930*/  F2I.FTZ.U32.TRUNC.NTZ R3, R3 ;  /* 0x0000000300037305 */ /* 0x000e22000021f000 */
[----:B------:R-:W-:-:S13]  /*29940*/  ISETP.GT.U32.AND P1, PT, R10, R9, PT ;  /* 0x000000090a00720c */ /* 0x000fda0003f24070 */
[----:B------:R-:W-:Y:S01]  /*29950*/  @!P1 IMAD.IADD R9, R9, 0x1, -R10 ;  /* 0x0000000109099824 */ /* 0x000fe200078e0a0a */
[----:B0-----:R-:W-:Y:S01]  /*29960*/  IADD3 R2, RZ, -R3, RZ ;  /* 0x80000003ff027210 */ /* 0x001fe20007ffe0ff */
[----:B------:R-:W-:Y:S01]  /*29970*/  @!P1 VIADD R6, R6, 0x1 ;  /* 0x0000000106069836 */ /* 0x000fe20000000000 */
[----:B------:R-:W-:Y:S02]  /*29980*/  ISETP.NE.AND P1, PT, R7, RZ, PT ;  /* 0x000000ff0700720c */ /* 0x000fe40003f25270 */
[----:B------:R-:W-:Y:S01]  /*29990*/  ISETP.GE.U32.AND P0, PT, R9, R10, PT ;  /* 0x0000000a0900720c */ /* 0x000fe20003f06070 */
[----:B------:R-:W-:Y:S02]  /*299a0*/  IMAD R9, R2, R5, RZ ;  /* 0x0000000502097224 */ /* 0x000fe400078e02ff */
[----:B------:R-:W-:-:S04]  /*299b0*/  IMAD.MOV.U32 R2, RZ, RZ, RZ ;  /* 0x000000ffff027224 */ /* 0x000fc800078e00ff */
[----:B------:R-:W-:Y:S01]  /*299c0*/  IMAD.HI.U32 R9, R3, R9, R2 ;  /* 0x0000000903097227 */ /* 0x000fe200078e0002 */
[----:B------:R-:W-:Y:S02]  /*299d0*/  LOP3.LUT R2, R0, R7, RZ, 0x3c, !PT ;  /* 0x0000000700027212 */ /* 0x000fe400078e3cff */
[----:B------:R-:W-:Y:S02]  /*299e0*/  IABS R3, R4 ;  /* 0x0000000400037213 */ /* 0x000fe40000000000 */
[----:B------:R-:W-:Y:S02]  /*299f0*/  ISETP.GE.AND P2, PT, R2, RZ, PT ;  /* 0x000000ff0200720c */ /* 0x000fe40003f46270 */
[----:B------:R-:W-:Y:S01]  /*29a00*/  @P0 IADD3 R6, R6, 0x1, RZ ;  /* 0x0000000106060810 */ /* 0x000fe20007ffe0ff */
        /* <DEDUP_REMOVED lines=9> */
[-C--:B------:R-:W-:Y:S01]  /*29aa0*/  @!P1 IADD3 R2, R2, -R5.reuse, RZ ;  /* 0x8000000502029210 */ /* 0x080fe20007ffe0ff */
[----:B------:R-:W-:Y:S01]  /*29ab0*/  @!P1 VIADD R9, R9, 0x1 ;  /* 0x0000000109099836 */ /* 0x000fe20000000000 */
[----:B------:R-:W-:Y:S02]  /*29ac0*/  ISETP.NE.AND P1, PT, R4, RZ, PT ;  /* 0x000000ff0400720c */ /* 0x000fe40003f25270 */
[----:B------:R-:W-:Y:S02]  /*29ad0*/  ISETP.GE.U32.AND P0, PT, R2, R5, PT ;  /* 0x000000050200720c */ /* 0x000fe40003f06070 */
[----:B------:R-:W-:-:S04]  /*29ae0*/  LOP3.LUT R2, R6, R4, RZ, 0x3c, !PT ;  /* 0x0000000406027212 */ /* 0x000fc800078e3cff */
[----:B------:R-:W-:-:S07]  /*29af0*/  ISETP.GE.AND P2, PT, R2, RZ, PT ;  /* 0x000000ff0200720c */ /* 0x000fce0003f46270 */
[----:B------:R-:W-:-:S06]  /*29b00*/  @P0 VIADD R9, R9, 0x1 ;  /* 0x0000000109090836 */ /* 0x000fcc0000000000 */
[----:B------:R-:W-:Y:S02]  /*29b10*/  @!P2 IADD3 R9, -R9, RZ, RZ ;  /* 0x000000ff0909a210 */ /* 0x000fe40007ffe1ff */
[----:B------:R-:W-:-:S05]  /*29b20*/  @!P1 LOP3.LUT R9, RZ, R4, RZ, 0x33, !PT ;  /* 0x00000004ff099212 */ /* 0x000fca00078e33ff */
[--C-:B------:R-:W-:Y:S02]  /*29b30*/  IMAD.MOV R3, RZ, RZ, -R9.reuse ;  /* 0x000000ffff037224 */ /* 0x100fe400078e0a09 */
[C---:B------:R-:W-:Y:S02]  /*29b40*/  IMAD R9, R4.reuse, 0x1000000, R9 ;  /* 0x0100000004097824 */ /* 0x040fe400078e0209 */
[----:B------:R-:W-:-:S04]  /*29b50*/  IMAD R6, R4, R3, R6 ;  /* 0x0000000304067224 */ /* 0x000fc800078e0206 */
[----:B------:R-:W-:Y:S01]  /*29b60*/  IMAD R26, R6, 0x10000, R9 ;  /* 0x00010000061a7824 */ /* 0x000fe200078e0209 */
[----:B------:R-:W-:Y:S06]  /*29b70*/  BRA `(.L_x_797) ;  /* 0x00000000001c7947 */ /* 0x000fec0003800000 */
.L_x_791:
[----:B------:R-:W-:Y:S01]  /*29b80*/  UMOV UR4, URZ ;  /* 0x0000003f00047c82 */ /* 0x000fe20008000000 */
[----:B------:R-:W-:Y:S01]  /*29b90*/  UMOV UR5, URZ ;  /* 0x0000003f00057c82 */ /* 0x000fe20008000000 */
[----:B------:R-:W-:Y:S01]  /*29ba0*/  ULDC UR6, c[0x0][0xc3c] ;  /* 0x00030f0000067ab9 */ /* 0x000fe20000000800 */
[----:B------:R-:W-:Y:S01]  /*29bb0*/  MOV R24, R0 ;  /* 0x0000000000187202 */ /* 0x000fe20000000f00 */
[----:B------:R-:W-:Y:S01]  /*29bc0*/  IMAD.U32 R25, RZ, RZ, UR4 ;  /* 0x00000004ff197e24 */ /* 0x000fe2000f8e00ff */
[----:B------:R-:W-:Y:S01]  /*29bd0*/  MOV R27, UR6 ;  /* 0x00000006001b7c02 */ /* 0x000fe20008000f00 */
[----:B------:R-:W-:-:S07]  /*29be0*/  IMAD.U32 R26, RZ, RZ, UR5 ;  /* 0x00000005ff1a7e24 */ /* 0x000fce000f8e00ff */
.L_x_797:
        /* <DEDUP_REMOVED lines=10> */
.L_x_788:
[----:B------:R-:W-:Y:S02]  /*29c90*/  ULDC UR4, c[0x0][0xc3c] ;  /* 0x00030f0000047ab9 */ /* 0x000fe40000000800 */
[----:B-1----:R-:W-:-:S13]  /*29ca0*/  ISETP.GE.AND P0, PT, R27, UR4, PT ;  /* 0x000000041b007c0c */ /* 0x002fda000bf06270 */
[----:B------:R-:W-:Y:S05]  /*29cb0*/  @!P0 BRA `(.L_x_798) ;  /* 0xffffff9400c08947 */ /* 0x000fea000383ffff */
[----:B------:R-:W-:Y:S05]  /*29cc0*/  BSYNC B8 ;  /* 0x0000000000087941 */ /* 0x000fea0003800000 */
.L_x_687:
        /* <DEDUP_REMOVED lines=12> */
.L_x_972:
[----:B------:R-:W-:Y:S05]  /*29d90*/  BSYNC B0 ;  /* 0x0000000000007941 */ /* 0x000fea0003800000 */
.L_x_799:
[----:B------:R-:W-:-:S03]  /*29da0*/  UMOV UR4, 0xffffffff ;  /* 0xffffffff00047882 */ /* 0x000fc60000000000 */
[----:B------:R-:W-:Y:S05]  /*29db0*/  BRA.DIV UR4, `(.L_x_801) ;  /* 0x0000004e04487947 */ /* 0x000fea000b800000 */
[----:B-1----:R-:W1:Y:S02]  /*29dc0*/  S2R R0, SR_TID.X ;  /* 0x0000000000007919 */ /* 0x002e640000002100 */
[----:B-1----:R-:W-:-:S04]  /*29dd0*/  SHF.R.U32.HI R0, RZ, 0x5, R0 ;  /* 0x00000005ff007819 */ /* 0x002fc80000011600 */
[----:B------:R-:W-:-:S05]  /*29de0*/  LOP3.LUT R0, R0, 0x3, RZ, 0xc0, !PT ;  /* 0x0000000300007812 */ /* 0x000fca00078ec0ff */
[----:B------:R1:W3:Y:S02]  /*29df0*/  SHFL.IDX PT, R14, R0, RZ, 0x1f ;  /* 0x00001fff000e7589 */ /* 0x0002e400000e0000 */
.L_x_975:
[----:B---3--:R-:W-:-:S13]  /*29e00*/  ISETP.NE.AND P0, PT, R14, RZ, PT ;  /* 0x000000ff0e00720c */ /* 0x008fda0003f05270 */
[----:B------:R-:W-:Y:S05]  /*29e10*/  @P0 BRA `(.L_x_434) ;  /* 0x0000000000880947 */ /* 0x000fea0003800000 */
[----:B------:R-:W-:-:S03]  /*29e20*/  UMOV UR4, 0xffffffff ;  /* 0xffffffff00047882 */ /* 0x000fc60000000000 */
[----:B------:R-:W-:Y:S05]  /*29e30*/  BRA.DIV UR4, `(.L_x_802) ;  /* 0x0000004e045c7947 */ /* 0x000fea000b800000 */
[----:B------:R-:W-:-:S13]  /*29e40*/  ELECT P6, URZ, PT ;  /* 0x00000000003f782f */ /* 0x000fda00038c0000 */
.L_x_978:
[----:B------:R-:W-:Y:S05]  /*29e50*/  @!P6 BRA `(.L_x_434) ;  /* 0x000000000078e947 */ /* 0x000fea0003800000 */
[----:B------:R-:W-:-:S06]  /*29e60*/  ULOP3.LUT UR4, UR60, 0x2, URZ, 0xfc, !UPT ;  /* 0x000000023c047892 */ /* 0x000fcc000f8efc3f */
[----:B-1----:R-:W-:-:S04]  /*29e70*/  MOV R0, UR4 ;  /* 0x0000000400007c02 */ /* 0x002fc80008000f00 */
[----:B------:R-:W-:-:S13]  /*29e80*/  ISETP.NE.AND P0, PT, R0, 0x3, PT ;  /* 0x000000030000780c */ /* 0x000fda0003f05270 */
[----:B------:R-:W-:Y:S05]  /*29e90*/  @!P0 BRA `(.L_x_803) ;  /* 0x0000000000048947 */ /* 0x000fea0003800000 */
[----:B------:R-:W-:Y:S01]  /*29ea0*/  BPT.TRAP 0x1 ;  /* 0x000000040000795c */ /* 0x000fe20000300000 */
.L_x_803:
[----:B------:R-:W-:Y:S01]  /*29eb0*/  IMAD R3, R23, 0x8, R5 ;  /* 0x0000000817037824 */ /* 0x000fe200078e0205 */
[----:B------:R-:W-:Y:S01]  /*29ec0*/  SHF.L.U32 R2, R29, 0x1f, RZ ;  /* 0x0000001f1d027819 */ /* 0x000fe200000006ff */
[----:B------:R-:W-:-:S03]  /*29ed0*/  VIADD R23, R23, 0x1 ;  /* 0x0000000117177836 */ /* 0x000fc60000000000 */
[----:B------:R-:W1:Y:S02]  /*29ee0*/  SYNCS.PHASECHK.TRANS64.TRYWAIT P1, [R3+URZ+0x38840], R2 ;  /* 0x03884002030075a7 */ /* 0x000e64000802017f */
[----:B------:R-:W-:-:S04]  /*29ef0*/  ISETP.NE.AND P2, PT, R23, 0x2, PT ;  /* 0x000000021700780c */ /* 0x000fc80003f45270 */
[----:B------:R-:W-:Y:S01]  /*29f00*/  SEL R0, RZ, 0x1, P2 ;  /* 0x00000001ff007807 */ /* 0x000fe20001000000 */
[----:B-1----:R-:W-:Y:S08]  /*29f10*/  @!P1 BRA `(.L_x_804) ;  /* 0x0000004c00449947 */ /* 0x002ff00003800000 */
.L_x_979:
[----:B------:R-:W-:Y:S02]  /*29f20*/  SEL R23, R23, RZ, P2 ;  /* 0x000000ff17177207 */ /* 0x000fe40001000000 */
[----:B------:R-:W-:Y:S01]  /*29f30*/  LOP3.LUT R0, R29, R0, RZ, 0x3c, !PT ;  /* 0x000000001d007212 */ /* 0x000fe200078e3cff */
[----:B------:R-:W-:Y:S06]  /*29f40*/  @!P0 BRA `(.L_x_805) ;  /* 0x0000000000048947 */ /* 0x000fec0003800000 */
[----:B------:R-:W-:Y:S01]  /*29f50*/  BPT.TRAP 0x1 ;  /* 0x000000040000795c */ /* 0x000fe20000300000 */
.L_x_805:
[----:B------:R-:W-:Y:S02]  /*29f60*/  LEA R23, R23, R5, 0x3 ;  /* 0x0000000517177211 */ /* 0x000fe400078e18ff */
[----:B------:R-:W-:-:S04]  /*29f70*/  SHF.L.U32 R0, R0, 0x1f, RZ ;  /* 0x0000001f00007819 */ /* 0x000fc800000006ff */
[----:B------:R-:W3:Y:S02]  /*29f80*/  SYNCS.PHASECHK.TRANS64.TRYWAIT P1, [R23+URZ+0x38840], R0 ;  /* 0x03884000170075a7 */ /* 0x000ee4000802017f */
[----:B---3--:R-:W-:Y:S05]  /*29f90*/  @!P1 BRA `(.L_x_806) ;  /* 0x0000004c00389947 */ /* 0x008fea0003800000 */
.L_x_980:
[----:B------:R-:W-:Y:S05]  /*29fa0*/  @!P0 BRA `(.L_x_807) ;  /* 0x0000000000048947 */ /* 0x000fea0003800000 */
[----:B------:R-:W-:Y:S01]  /*29fb0*/  BPT.TRAP 0x1 ;  /* 0x000000040000795c */ /* 0x000fe20000300000 */
.L_x_807:
[----:B------:R-:W4:Y:S02]  /*29fc0*/  SYNCS.PHASECHK.TRANS64.TRYWAIT P1, [R3+URZ+0x38860], R2 ;  /* 0x03886002030075a7 */ /* 0x000f24000802017f */
[----:B----4-:R-:W-:Y:S05]  /*29fd0*/  @!P1 BRA `(.L_x_808) ;  /* 0x0000004c003c9947 */ /* 0x010fea0003800000 */
.L_x_981:
[----:B------:R-:W-:Y:S05]  /*29fe0*/  @!P0 BRA `(.L_x_809) ;  /* 0x0000000000048947 */ /* 0x000fea0003800000 */
[----:B------:R-:W-:Y:S01]  /*29ff0*/  BPT.TRAP 0x1 ;  /* 0x000000040000795c */ /* 0x000fe20000300000 */
.L_x_809:
[----:B------:R0:W0:Y:S02]  /*2a000*/  SYNCS.PHASECHK.TRANS64.TRYWAIT P0, [R23+URZ+0x38860], R0 ;  /* 0x03886000170075a7 */ /* 0x000024000800017f */
[----:B0-----:R-:W-:Y:S05]  /*2a010*/  @!P0 NANOSLEEP.SYNCS 0x989680 ;  /* 0x009896800000895d */ /* 0x001fea0003900000 */
[----:B------:R-:W0:Y:S02]  /*2a020*/  @!P0 SYNCS.PHASECHK.TRANS64 P0, [R23+URZ+0x38860], R0 ;  /* 0x03886000170085a7 */ /* 0x000e24000800007f */
[----:B0-----:R-:W-:Y:S05]  /*2a030*/  @!P0 BRA `(.L_x_809) ;  /* 0xfffffffc00f08947 */ /* 0x001fea000383ffff */
.L_x_434:
[----:B------:R-:W-:Y:S05]  /*2a040*/  BSYNC B9 ;  /* 0x0000000000097941 */ /* 0x000fea0003800000 */
.L_x_431:
[----:B------:R-:W-:Y:S05]  /*2a050*/  EXIT ;  /* 0x000000000000794d */ /* 0x000fea0003800000 */
.L_x_456:
[----:B0-----:R0:W1:Y:S02]  /*2a060*/  SYNCS.PHASECHK.TRANS64.TRYWAIT P6, [R87+URZ+0x38890], R88 ;  /* 0x03889058570075a7 */ /* 0x00106400080c017f */
[----:B-1----:R-:W-:Y:S05]  /*2a070*/  @!P6 NANOSLEEP.SYNCS 0x989680 ;  /* 0x009896800000e95d */ /* 0x002fea0003900000 */
[----:B------:R-:W1:Y:S02]  /*2a080*/  @!P6 SYNCS.PHASECHK.TRANS64 P6, [R87+URZ+0x38890], R88 ;  /* 0x038890585700e5a7 */ /* 0x000e6400080c007f */
[----:B-1----:R-:W-:Y:S05]  /*2a090*/  @!P6 BRA `(.L_x_456) ;  /* 0xfffffffc00f0e947 */ /* 0x002fea000383ffff */
[----:B------:R-:W-:Y:S05]  /*2a0a0*/  BRA `(.L_x_810) ;  /* 0xfffffda000587947 */ /* 0x000fea000383ffff */
.L_x_457:
[----:B------:R-:W-:Y:S01]  /*2a0b0*/  BSSY B1, `(.L_x_811) ;  /* 0x0000008000017945 */ /* 0x000fe20003800000 */
[----:B------:R-:W-:Y:S01]  /*2a0c0*/  IMAD.MOV.U32 R13, RZ, RZ, R116 ;  /* 0x000000ffff0d7224 */ /* 0x000fe200078e0074 */
[----:B------:R-:W-:Y:S01]  /*2a0d0*/  MOV R11, 0x181f ;  /* 0x0000181f000b7802 */ /* 0x000fe20000000f00 */
[----:B------:R-:W-:Y:S02]  /*2a0e0*/  IMAD.MOV.U32 R12, RZ, RZ, RZ ;  /* 0x000000ffff0c7224 */ /* 0x000fe400078e00ff */
[----:B------:R-:W-:-:S07]  /*2a0f0*/  IMAD.MOV.U32 R15, RZ, RZ, -0x1 ;  /* 0xffffffffff0f7424 */ /* 0x000fce00078e00ff */
[----:B0-----:R-:W-:Y:S05]  /*2a100*/  WARPSYNC.COLLECTIVE R15, `(.L_x_812) ;  /* 0x000000000f087348 */ /* 0x001fea0003c00000 */
[----:B------:R1:W2:Y:S02]  /*2a110*/  SHFL.IDX P6, R14, R13, R12, R11 ;  /* 0x0000000c0d0e7389 */ /* 0x0002a400000c000b */
[----:B012---:R-:W-:Y:S01]  /*2a120*/  ENDCOLLECTIVE ;  /* 0x000000000000791b */ /* 0x007fe20003800000 */
.L_x_812:
[----:B------:R-:W-:Y:S05]  /*2a130*/  BSYNC B1 ;  /* 0x0000000000017941 */ /* 0x000fea0003800000 */
.L_x_811:
[----:B------:R-:W-:Y:S01]  /*2a140*/  MOV R13, R117 ;  /* 0x00000075000d7202 */ /* 0x000fe20000000f00 */
[----:B------:R-:W-:Y:S01]  /*2a150*/  IMAD.MOV.U32 R12, RZ, RZ, RZ ;  /* 0x000000ffff0c7224 */ /* 0x000fe200078e00ff */
[----:B------:R-:W-:Y:S01]  /*2a160*/  MOV R15, 0xffffffff ;  /* 0xffffffff000f7802 */ /* 0x000fe20000000f00 */
[----:B------:R-:W-:Y:S02]  /*2a170*/  IMAD.MOV.U32 R11, RZ, RZ, 0x181f ;  /* 0x0000181fff0b7424 */ /* 0x000fe400078e00ff */
[----:B------:R-:W-:-:S07]  /*2a180*/  IMAD.MOV.U32 R80, RZ, RZ, R14 ;  /* 0x000000ffff507224 */ /* 0x000fce00078e000e */
[----:B------:R-:W-:Y:S05]  /*2a190*/  WARPSYNC.COLLECTIVE R15, `(.L_x_813) ;  /* 0x000000000f087348 */ /* 0x000fea0003c00000 */
[----:B------:R0:W1:Y:S02]  /*2a1a0*/  SHFL.IDX P6, R14, R13, R12, R11 ;  /* 0x0000000c0d0e7389 */ /* 0x00006400000c000b */
[----:B01----:R-:W-:Y:S01]  /*2a1b0*/  ENDCOLLECTIVE ;  /* 0x000000000000791b */ /* 0x003fe20003800000 */
.L_x_813:
[----:B------:R-:W-:Y:S01]  /*2a1c0*/  IMAD.MOV.U32 R11, RZ, RZ, R14 ;  /* 0x000000ffff0b7224 */ /* 0x000fe200078e000e */
[----:B------:R-:W-:Y:S06]  /*2a1d0*/  BRA `(.L_x_814) ;  /* 0xfffffda000207947 */ /* 0x000fec000383ffff */
.L_x_474:
[----:B------:R-:W-:Y:S01]  /*2a1e0*/  BSSY B1, `(.L_x_815) ;  /* 0x0000008000017945 */ /* 0x000fe20003800000 */
[----:B0---4-:R-:W-:Y:S01]  /*2a1f0*/  IMAD.MOV.U32 R13, RZ, RZ, R116 ;  /* 0x000000ffff0d7224 */ /* 0x011fe200078e0074 */
[----:B------:R-:W-:Y:S01]  /*2a200*/  MOV R12, 0x1 ;  /* 0x00000001000c7802 */ /* 0x000fe20000000f00 */
[----:B---3--:R-:W-:Y:S02]  /*2a210*/  IMAD.MOV.U32 R11, RZ, RZ, 0x181f ;  /* 0x0000181fff0b7424 */ /* 0x008fe400078e00ff */
[----:B------:R-:W-:-:S07]  /*2a220*/  IMAD.MOV.U32 R15, RZ, RZ, -0x1 ;  /* 0xffffffffff0f7424 */ /* 0x000fce00078e00ff */
[----:B-12---:R-:W-:Y:S05]  /*2a230*/  WARPSYNC.COLLECTIVE R15, `(.L_x_816) ;  /* 0x000000000f087348 */ /* 0x006fea0003c00000 */
[----:B------:R0:W3:Y:S02]  /*2a240*/  SHFL.IDX P6, R14, R13, R12, R11 ;  /* 0x0000000c0d0e7389 */ /* 0x0000e400000c000b */
[----:B0123--:R-:W-:Y:S01]  /*2a250*/  ENDCOLLECTIVE ;  /* 0x000000000000791b */ /* 0x00ffe20003800000 */
.L_x_816:
[----:B------:R-:W-:Y:S05]  /*2a260*/  BSYNC B1 ;  /* 0x0000000000017941 */ /* 0x000fea0003800000 */
.L_x_815:
[----:B------:R-:W-:Y:S01]  /*2a270*/  IMAD.MOV.U32 R13, RZ, RZ, R117 ;  /* 0x000000ffff0d7224 */ /* 0x000fe200078e0075 */
[----:B------:R-:W-:Y:S01]  /*2a280*/  MOV R11, 0x181f ;  /* 0x0000181f000b7802 */ /* 0x000fe20000000f00 */
[----:B------:R-:W-:Y:S01]  /*2a290*/  IMAD.MOV.U32 R12, RZ, RZ, 0x1 ;  /* 0x00000001ff0c7424 */ /* 0x000fe200078e00ff */
[----:B------:R-:W-:Y:S01]  /*2a2a0*/  MOV R64, R14 ;  /* 0x0000000e00407202 */ /* 0x000fe20000000f00 */
[----:B------:R-:W-:-:S07]  /*2a2b0*/  IMAD.MOV.U32 R15, RZ, RZ, -0x1 ;  /* 0xffffffffff0f7424 */ /* 0x000fce00078e00ff */
[----:B------:R-:W-:Y:S05]  /*2a2c0*/  WARPSYNC.COLLECTIVE R15, `(.L_x_817) ;  /* 0x000000000f087348 */ /* 0x000fea0003c00000 */
[----:B------:R0:W1:Y:S02]  /*2a2d0*/  SHFL.IDX P6, R14, R13, R12, R11 ;  /* 0x0000000c0d0e7389 */ /* 0x00006400000c000b */
[----:B01----:R-:W-:Y:S01]  /*2a2e0*/  ENDCOLLECTIVE ;  /* 0x000000000000791b */ /* 0x003fe20003800000 */
.L_x_817:
[----:B------:R-:W-:Y:S01]  /*2a2f0*/  IMAD.MOV.U32 R11, RZ, RZ, R14 ;  /* 0x000000ffff0b7224 */ /* 0x000fe200078e000e */
[----:B------:R-:W-:Y:S06]  /*2a300*/  BRA `(.L_x_818) ;  /* 0xfffffdac005c7947 */ /* 0x000fec000383ffff */
.L_x_491:
[----:B------:R-:W-:Y:S01]  /*2a310*/  BSSY B1, `(.L_x_819) ;  /* 0x0000008000017945 */ /* 0x000fe20003800000 */
[----:B0---4-:R-:W-:Y:S01]  /*2a320*/  MOV R13, R116 ;  /* 0x00000074000d7202 */ /* 0x011fe20000000f00 */
[----:B------:R-:W-:Y:S01]  /*2a330*/  IMAD.MOV.U32 R12, RZ, RZ, 0x2 ;  /* 0x00000002ff0c7424 */ /* 0x000fe200078e00ff */
[----:B------:R-:W-:Y:S01]  /*2a340*/  MOV R15, 0xffffffff ;  /* 0xffffffff000f7802 */ /* 0x000fe20000000f00 */
[----:B------:R-:W-:-:S07]  /*2a350*/  IMAD.MOV.U32 R11, RZ, RZ, 0x181f ;  /* 0x0000181fff0b7424 */ /* 0x000fce00078e00ff */
[----:B-123--:R-:W-:Y:S05]  /*2a360*/  WARPSYNC.COLLECTIVE R15, `(.L_x_820) ;  /* 0x000000000f087348 */ /* 0x00efea0003c00000 */
[----:B------:R0:W4:Y:S02]  /*2a370*/  SHFL.IDX P6, R14, R13, R12, R11 ;  /* 0x0000000c0d0e7389 */ /* 0x00012400000c000b */
[----:B01234-:R-:W-:Y:S01]  /*2a380*/  ENDCOLLECTIVE ;  /* 0x000000000000791b */ /* 0x01ffe20003800000 */
.L_x_820:
[----:B------:R-:W-:Y:S05]  /*2a390*/  BSYNC B1 ;  /* 0x0000000000017941 */ /* 0x000fea0003800000 */
.L_x_819:
[----:B------:R-:W-:Y:S01]  /*2a3a0*/  IMAD.MOV.U32 R13, RZ, RZ, R117 ;  /* 0x000000ffff0d7224 */ /* 0x000fe200078e0075 */
[----:B------:R-:W-:Y:S01]  /*2a3b0*/  MOV R12, 0x2 ;  /* 0x00000002000c7802 */ /* 0x000fe20000000f00 */
[----:B------:R-:W-:Y:S02]  /*2a3c0*/  IMAD.MOV.U32 R11, RZ, RZ, 0x181f ;  /* 0x0000181fff0b7424 */ /* 0x000fe400078e00ff */
[----:B------:R-:W-:Y:S02]  /*2a3d0*/  IMAD.MOV.U32 R15, RZ, RZ, -0x1 ;  /* 0xffffffffff0f7424 */ /* 0x000fe400078e00ff */
[----:B------:R-:W-:-:S07]  /*2a3e0*/  IMAD.MOV.U32 R116, RZ, RZ, R14 ;  /* 0x000000ffff747224 */ /* 0x000fce00078e000e */
[----:B------:R-:W-:Y:S05]  /*2a3f0*/  WARPSYNC.COLLECTIVE R15, `(.L_x_821) ;  /* 0x000000000f087348 */ /* 0x000fea0003c00000 */
[----:B------:R0:W1:Y:S02]  /*2a400*/  SHFL.IDX P6, R14, R13, R12, R11 ;  /* 0x0000000c0d0e7389 */ /* 0x00006400000c000b */
[----:B01----:R-:W-:Y:S01]  /*2a410*/  ENDCOLLECTIVE ;  /* 0x000000000000791b */ /* 0x003fe20003800000 */
.L_x_821:
[----:B------:R-:W-:Y:S01]  /*2a420*/  MOV R117, R14 ;  /* 0x0000000e00757202 */ /* 0x000fe20000000f00 */
[----:B------:R-:W-:Y:S06]  /*2a430*/  BRA `(.L_x_822) ;  /* 0xfffffdb800b87947 */ /* 0x000fec000383ffff */
.L_x_515:
[----:B0-----:R0:W1:Y:S02]  /*2a440*/  SYNCS.PHASECHK.TRANS64.TRYWAIT P6, [R87+URZ+0x38890], R88 ;  /* 0x03889058570075a7 */ /* 0x00106400080c017f */
[----:B-1----:R-:W-:Y:S05]  /*2a450*/  @!P6 NANOSLEEP.SYNCS 0x989680 ;  /* 0x009896800000e95d */ /* 0x002fea0003900000 */
[----:B------:R-:W1:Y:S02]  /*2a460*/  @!P6 SYNCS.PHASECHK.TRANS64 P6, [R87+URZ+0x38890], R88 ;  /* 0x038890585700e5a7 */ /* 0x000e6400080c007f */
[----:B-1----:R-:W-:Y:S05]  /*2a470*/  @!P6 BRA `(.L_x_515) ;  /* 0xfffffffc00f0e947 */ /* 0x002fea000383ffff */
[----:B------:R-:W-:Y:S05]  /*2a480*/  BRA `(.L_x_823) ;  /* 0xfffffdd400547947 */ /* 0x000fea000383ffff */
.L_x_516:
        /* <DEDUP_REMOVED lines=8> */
.L_x_825:
[----:B------:R-:W-:Y:S05]  /*2a510*/  BSYNC B1 ;  /* 0x0000000000017941 */ /* 0x000fea0003800000 */
.L_x_824:
        /* <DEDUP_REMOVED lines=8> */
.L_x_826:
[----:B------:R-:W-:Y:S01]  /*2a5a0*/  IMAD.MOV.U32 R11, RZ, RZ, R14 ;  /* 0x000000ffff0b7224 */ /* 0x000fe200078e000e */
[----:B------:R-:W-:Y:S06]  /*2a5b0*/  BRA `(.L_x_827) ;  /* 0xfffffdd400247947 */ /* 0x000fec000383ffff */
.L_x_525:
[----:B------:R-:W-:Y:S01]  /*2a5c0*/  BSSY B1, `(.L_x_828) ;  /* 0x0000008000017945 */ /* 0x000fe20003800000 */
[----:B---34-:R-:W-:Y:S01]  /*2a5d0*/  IMAD.MOV.U32 R13, RZ, RZ, R116 ;  /* 0x000000ffff0d7224 */ /* 0x018fe200078e0074 */
[----:B------:R-:W-:Y:S01]  /*2a5e0*/  MOV R12, 0x1 ;  /* 0x00000001000c7802 */ /* 0x000fe20000000f00 */
[----:B------:R-:W-:Y:S02]  /*2a5f0*/  IMAD.MOV.U32 R11, RZ, RZ, 0x181f ;  /* 0x0000181fff0b7424 */ /* 0x000fe400078e00ff */
[----:B------:R-:W-:-:S07]  /*2a600*/  IMAD.MOV.U32 R15, RZ, RZ, -0x1 ;  /* 0xffffffffff0f7424 */ /* 0x000fce00078e00ff */
[----:B012---:R-:W-:Y:S05]  /*2a610*/  WARPSYNC.COLLECTIVE R15, `(.L_x_829) ;  /* 0x000000000f087348 */ /* 0x007fea0003c00000 */
[----:B------:R3:W4:Y:S02]  /*2a620*/  SHFL.IDX P6, R14, R13, R12, R11 ;  /* 0x0000000c0d0e7389 */ /* 0x00072400000c000b */
[----:B01234-:R-:W-:Y:S01]  /*2a630*/  ENDCOLLECTIVE ;  /* 0x000000000000791b */ /* 0x01ffe20003800000 */
.L_x_829:
[----:B------:R-:W-:Y:S05]  /*2a640*/  BSYNC B1 ;  /* 0x0000000000017941 */ /* 0x000fea0003800000 */
.L_x_828:
        /* <DEDUP_REMOVED lines=8> */
.L_x_830:
[----:B------:R-:W-:Y:S01]  /*2a6d0*/  IMAD.MOV.U32 R11, RZ, RZ, R14 ;  /* 0x000000ffff0b7224 */ /* 0x000fe200078e000e */
[----:B------:R-:W-:Y:S06]  /*2a6e0*/  BRA `(.L_x_831) ;  /* 0xfffffde000f07947 */ /* 0x000fec000383ffff */
.L_x_534:
[----:B------:R-:W-:Y:S01]  /*2a6f0*/  BSSY B1, `(.L_x_832) ;  /* 0x0000008000017945 */ /* 0x000fe20003800000 */
[----:B0--3--:R-:W-:Y:S01]  /*2a700*/  MOV R13, R116 ;  /* 0x00000074000d7202 */ /* 0x009fe20000000f00 */
[----:B------:R-:W-:Y:S01]  /*2a710*/  IMAD.MOV.U32 R12, RZ, RZ, 0x2 ;  /* 0x00000002ff0c7424 */ /* 0x000fe200078e00ff */
[----:B------:R-:W-:Y:S01]  /*2a720*/  MOV R15, 0xffffffff ;  /* 0xffffffff000f7802 */ /* 0x000fe20000000f00 */
[----:B------:R-:W-:-:S07]  /*2a730*/  IMAD.MOV.U32 R11, RZ, RZ, 0x181f ;  /* 0x0000181fff0b7424 */ /* 0x000fce00078e00ff */
[----:B-12-4-:R-:W-:Y:S05]  /*2a740*/  WARPSYNC.COLLECTIVE R15, `(.L_x_833) ;  /* 0x000000000f087348 */ /* 0x016fea0003c00000 */
[----:B------:R0:W3:Y:S02]  /*2a750*/  SHFL.IDX P6, R14, R13, R12, R11 ;  /* 0x0000000c0d0e7389 */ /* 0x0000e400000c000b */
[----:B01234-:R-:W-:Y:S01]  /*2a760*/  ENDCOLLECTIVE ;  /* 0x000000000000791b */ /* 0x01ffe20003800000 */
.L_x_833:
[----:B------:R-:W-:Y:S05]  /*2a770*/  BSYNC B1 ;  /* 0x0000000000017941 */ /* 0x000fea0003800000 */
.L_x_832:
        /* <DEDUP_REMOVED lines=8> */
.L_x_834:
[----:B------:R-:W-:Y:S01]  /*2a800*/  MOV R117, R14 ;  /* 0x0000000e00757202 */ /* 0x000fe20000000f00 */
[----:B------:R-:W-:Y:S06]  /*2a810*/  BRA `(.L_x_835) ;  /* 0xfffffdf000947947 */ /* 0x000fec000383ffff */
.L_x_543:
[----:B0-----:R0:W1:Y:S02]  /*2a820*/  SYNCS.PHASECHK.TRANS64.TRYWAIT P3, [R87+URZ+0x38890], R88 ;  /* 0x03889058570075a7 */ /* 0x001064000806017f */
[----:B-1----:R-:W-:Y:S05]  /*2a830*/  @!P3 NANOSLEEP.SYNCS 0x989680 ;  /* 0x009896800000b95d */ /* 0x002fea0003900000 */
[----:B------:R-:W1:Y:S02]  /*2a840*/  @!P3 SYNCS.PHASECHK.TRANS64 P3, [R87+URZ+0x38890], R88 ;  /* 0x038890585700b5a7 */ /* 0x000e64000806007f */
[----:B-1----:R-:W-:Y:S05]  /*2a850*/  @!P3 BRA `(.L_x_543) ;  /* 0xfffffffc00f0b947 */ /* 0x002fea000383ffff */
[----:B------:R-:W-:Y:S05]  /*2a860*/  BRA `(.L_x_836) ;  /* 0xfffffe0000887947 */ /* 0x000fea000383ffff */
.L_x_544:
        /* <DEDUP_REMOVED lines=8> */
.L_x_838:
[----:B------:R-:W-:Y:S05]  /*2a8f0*/  BSYNC B1 ;  /* 0x0000000000017941 */ /* 0x000fea0003800000 */
.L_x_837:
        /* <DEDUP_REMOVED lines=8> */
.L_x_839:
[----:B------:R-:W-:Y:S01]  /*2a980*/  IMAD.MOV.U32 R11, RZ, RZ, R14 ;  /* 0x000000ffff0b7224 */ /* 0x000fe200078e000e */
[----:B------:R-:W-:Y:S06]  /*2a990*/  BRA `(.L_x_840) ;  /* 0xfffffe0000a47947 */ /* 0x000fec000383ffff */
.L_x_547:
[----:B------:R-:W-:Y:S01]  /*2a9a0*/  BSSY B1, `(.L_x_841) ;  /* 0x0000008000017945 */ /* 0x000fe20003800000 */
[----:B----4-:R-:W-:Y:S01]  /*2a9b0*/  IMAD.MOV.U32 R13, RZ, RZ, R35 ;  /* 0x000000ffff0d7224 */ /* 0x010fe200078e0023 */
[----:B------:R-:W-:Y:S01]  /*2a9c0*/  MOV R12, 0x1 ;  /* 0x00000001000c7802 */ /* 0x000fe20000000f00 */
[----:B---3--:R-:W-:Y:S02]  /*2a9d0*/  IMAD.MOV.U32 R11, RZ, RZ, 0x181f ;  /* 0x0000181fff0b7424 */ /* 0x008fe400078e00ff */
[----:B------:R-:W-:-:S07]  /*2a9e0*/  IMAD.MOV.U32 R15, RZ, RZ, -0x1 ;  /* 0xffffffffff0f7424 */ /* 0x000fce00078e00ff */
[----:B012---:R-:W-:Y:S05]  /*2a9f0*/  WARPSYNC.COLLECTIVE R15, `(.L_x_842) ;  /* 0x000000000f087348 */ /* 0x007fea0003c00000 */
[----:B------:R3:W4:Y:S02]  /*2aa00*/  SHFL.IDX P6, R14, R13, R12, R11 ;  /* 0x0000000c0d0e7389 */ /* 0x00072400000c000b */
[----:B01234-:R-:W-:Y:S01]  /*2aa10*/  ENDCOLLECTIVE ;  /* 0x000000000000791b */ /* 0x01ffe20003800000 */
.L_x_842:
[----:B------:R-:W-:Y:S05]  /*2aa20*/  BSYNC B1 ;  /* 0x0000000000017941 */ /* 0x000fea0003800000 */
.L_x_841:
        /* <DEDUP_REMOVED lines=8> */
.L_x_843:
[----:B------:R-:W-:Y:S01]  /*2aab0*/  IMAD.MOV.U32 R11, RZ, RZ, R14 ;  /* 0x000000ffff0b7224 */ /* 0x000fe200078e000e */
[----:B------:R-:W-:Y:S06]  /*2aac0*/  BRA `(.L_x_844) ;  /* 0xfffffe0000cc7947 */ /* 0x000fec000383ffff */
.L_x_550:
[----:B------:R-:W-:Y:S01]  /*2aad0*/  BSSY B1, `(.L_x_845) ;  /* 0x0000008000017945 */ /* 0x000fe20003800000 */
[----:B0---4-:R-:W-:Y:S01]  /*2aae0*/  MOV R13, R35 ;  /* 0x00000023000d7202 */ /* 0x011fe20000000f00 */
[----:B------:R-:W-:Y:S01]  /*2aaf0*/  IMAD.MOV.U32 R12, RZ, RZ, 0x2 ;  /* 0x00000002ff0c7424 */ /* 0x000fe200078e00ff */
[----:B------:R-:W-:Y:S01]  /*2ab00*/  MOV R15, 0xffffffff ;  /* 0xffffffff000f7802 */ /* 0x000fe20000000f00 */
[----:B---3--:R-:W-:-:S07]  /*2ab10*/  IMAD.MOV.U32 R11, RZ, RZ, 0x181f ;  /* 0x0000181fff0b7424 */ /* 0x008fce00078e00ff */
[----:B-12---:R-:W-:Y:S05]  /*2ab20*/  WARPSYNC.COLLECTIVE R15, `(.L_x_846) ;  /* 0x000000000f087348 */ /* 0x006fea0003c00000 */
[----:B------:R0:W3:Y:S02]  /*2ab30*/  SHFL.IDX P6, R14, R13, R12, R11 ;  /* 0x0000000c0d0e7389 */ /* 0x0000e400000c000b */
[----:B0123--:R-:W-:Y:S01]  /*2ab40*/  ENDCOLLECTIVE ;  /* 0x000000000000791b */ /* 0x00ffe20003800000 */
.L_x_846:
[----:B------:R-:W-:Y:S05]  /*2ab50*/  BSYNC B1 ;  /* 0x0000000000017941 */ /* 0x000fea0003800000 */
.L_x_845:
        /* <DEDUP_REMOVED lines=8> */
.L_x_847:
[----:B------:R-:W-:Y:S01]  /*2abe0*/  MOV R34, R14 ;  /* 0x0000000e00227202 */ /* 0x000fe20000000f00 */
[----:B------:R-:W-:Y:S06]  /*2abf0*/  BRA `(.L_x_848) ;  /* 0xfffffe0000f87947 */ /* 0x000fec000383ffff */
.L_x_554:
[----:B------:R0:W0:Y:S02]  /*2ac00*/  SYNCS.PHASECHK.TRANS64.TRYWAIT P0, [R87+URZ+0x388b0], R88 ;  /* 0x0388b058570075a7 */ /* 0x000024000800017f */
[----:B0-----:R-:W-:Y:S05]  /*2ac10*/  @!P0 NANOSLEEP.SYNCS 0x989680 ;  /* 0x009896800000895d */ /* 0x001fea0003900000 */
[----:B------:R-:W0:Y:S02]  /*2ac20*/  @!P0 SYNCS.PHASECHK.TRANS64 P0, [R87+URZ+0x388b0], R88 ;  /* 0x0388b058570085a7 */ /* 0x000e24000800007f */
[----:B0-----:R-:W-:Y:S05]  /*2ac30*/  @!P0 BRA `(.L_x_554) ;  /* 0xfffffffc00f08947 */ /* 0x001fea000383ffff */
[----:B------:R-:W-:Y:S05]  /*2ac40*/  BRA `(.L_x_849) ;  /* 0xfffffe0400a07947 */ /* 0x000fea000383ffff */
.L_x_576:
        /* <DEDUP_REMOVED lines=8> */
.L_x_851:
[----:B------:R-:W-:Y:S05]  /*2acd0*/  BSYNC B1 ;  /* 0x0000000000017941 */ /* 0x000fea0003800000 */
.L_x_850:
        /* <DEDUP_REMOVED lines=8> */
.L_x_852:
[----:B------:R-:W-:Y:S02]  /*2ad60*/  IMAD.MOV.U32 R13, RZ, RZ, R29 ;  /* 0x000000ffff0d7224 */ /* 0x000fe400078e001d */
[----:B------:R-:W-:-:S07]  /*2ad70*/  IMAD.MOV.U32 R3, RZ, RZ, R14 ;  /* 0x000000ffff037224 */ /* 0x000fce00078e000e */
[----:B------:R-:W-:Y:S05]  /*2ad80*/  WARPSYNC.COLLECTIVE R15, `(.L_x_853) ;  /* 0x000000000f087348 */ /* 0x000fea0003c00000 */
[----:B------:R0:W1:Y:S02]  /*2ad90*/  SHFL.IDX P6, R14, R13, R12, R11 ;  /* 0x0000000c0d0e7389 */ /* 0x00006400000c000b */
[----:B01----:R-:W-:Y:S01]  /*2ada0*/  ENDCOLLECTIVE ;  /* 0x000000000000791b */ /* 0x003fe20003800000 */
.L_x_853:
[----:B------:R-:W-:Y:S01]  /*2adb0*/  IMAD.MOV.U32 R13, RZ, RZ, R30 ;  /* 0x000000ffff0d7224 */ /* 0x000fe200078e001e */
[----:B------:R-:W-:-:S07]  /*2adc0*/  MOV R29, R14 ;  /* 0x0000000e001d7202 */ /* 0x000fce0000000f00 */
[----:B------:R-:W-:Y:S05]  /*2add0*/  WARPSYNC.COLLECTIVE R15, `(.L_x_854) ;  /* 0x000000000f087348 */ /* 0x000fea0003c00000 */
[----:B------:R0:W1:Y:S02]  /*2ade0*/  SHFL.IDX P6, R14, R13, R12, R11 ;  /* 0x0000000c0d0e7389 */ /* 0x00006400000c000b */
[----:B01----:R-:W-:Y:S01]  /*2adf0*/  ENDCOLLECTIVE ;  /* 0x000000000000791b */ /* 0x003fe20003800000 */
.L_x_854:
[----:B------:R-:W-:Y:S01]  /*2ae00*/  IMAD.MOV.U32 R32, RZ, RZ, R14 ;  /* 0x000000ffff207224 */ /* 0x000fe200078e000e */
[----:B------:R-:W-:Y:S06]  /*2ae10*/  BRA `(.L_x_855) ;  /* 0xfffffe1800547947 */ /* 0x000fec000383ffff */
.L_x_580:
[----:B0-----:R0:W1:Y:S02]  /*2ae20*/  SYNCS.PHASECHK.TRANS64.TRYWAIT P0, [R23+URZ+0x38800], R4 ;  /* 0x03880004170075a7 */ /* 0x001064000800017f */
[----:B-1----:R-:W-:Y:S05]  /*2ae30*/  @!P0 NANOSLEEP.SYNCS 0x989680 ;  /* 0x009896800000895d */ /* 0x002fea0003900000 */
[----:B------:R-:W1:Y:S02]  /*2ae40*/  @!P0 SYNCS.PHASECHK.TRANS64 P0, [R23+URZ+0x38800], R4 ;  /* 0x03880004170085a7 */ /* 0x000e64000800007f */
[----:B-1----:R-:W-:Y:S05]  /*2ae50*/  @!P0 BRA `(.L_x_580) ;  /* 0xfffffffc00f08947 */ /* 0x002fea000383ffff */
[----:B------:R-:W-:Y:S05]  /*2ae60*/  BRA `(.L_x_856) ;  /* 0xfffffe2000247947 */ /* 0x000fea000383ffff */
.L_x_612:
[----:B------:R-:W-:Y:S01]  /*2ae70*/  BSSY B1, `(.L_x_857) ;  /* 0x0000008000017945 */ /* 0x000fe20003800000 */
[----:B------:R-:W-:Y:S01]  /*2ae80*/  MOV R13, R24 ;  /* 0x00000018000d7202 */ /* 0x000fe20000000f00 */
[----:B------:R-:W-:Y:S01]  /*2ae90*/  IMAD.MOV.U32 R12, RZ, RZ, RZ ;  /* 0x000000ffff0c7224 */ /* 0x000fe200078e00ff */
[----:B------:R-:W-:Y:S01]  /*2aea0*/  MOV R15, 0xffffffff ;  /* 0xffffffff000f7802 */ /* 0x000fe20000000f00 */
[----:B------:R-:W-:-:S07]  /*2aeb0*/  IMAD.MOV.U32 R11, RZ, RZ, 0x181f ;  /* 0x0000181fff0b7424 */ /* 0x000fce00078e00ff */
[----:B------:R-:W-:Y:S05]  /*2aec0*/  WARPSYNC.COLLECTIVE R15, `(.L_x_858) ;  /* 0x000000000f087348 */ /* 0x000fea0003c00000 */
[----:B------:R0:W1:Y:S02]  /*2aed0*/  SHFL.IDX P6, R14, R13, R12, R11 ;  /* 0x0000000c0d0e7389 */ /* 0x00006400000c000b */
[----:B01----:R-:W-:Y:S01]  /*2aee0*/  ENDCOLLECTIVE ;  /* 0x000000000000791b */ /* 0x003fe20003800000 */
.L_x_858:
[----:B------:R-:W-:Y:S05]  /*2aef0*/  BSYNC B1 ;  /* 0x0000000000017941 */ /* 0x000fea0003800000 */
.L_x_857:
[----:B------:R-:W-:Y:S01]  /*2af00*/  IMAD.MOV.U32 R13, RZ, RZ, R28 ;  /* 0x000000ffff0d7224 */ /* 0x000fe200078e001c */
[----:B------:R-:W-:Y:S01]  /*2af10*/  MOV R12, RZ ;  /* 0x000000ff000c7202 */ /* 0x000fe20000000f00 */
[----:B------:R-:W-:Y:S02]  /*2af20*/  IMAD.MOV.U32 R11, RZ, RZ, 0x181f ;  /* 0x0000181fff0b7424 */ /* 0x000fe400078e00ff */
[----:B------:R-:W-:Y:S02]  /*2af30*/  IMAD.MOV.U32 R15, RZ, RZ, -0x1 ;  /* 0xffffffffff0f7424 */ /* 0x000fe400078e00ff */
[----:B------:R-:W-:-:S07]  /*2af40*/  IMAD.MOV.U32 R0, RZ, RZ, R14 ;  /* 0x000000ffff007224 */ /* 0x000fce00078e000e */
[----:B------:R-:W-:Y:S05]  /*2af50*/  WARPSYNC.COLLECTIVE R15, `(.L_x_859) ;  /* 0x000000000f087348 */ /* 0x000fea0003c00000 */
[----:B------:R0:W1:Y:S02]  /*2af60*/  SHFL.IDX P6, R14, R13, R12, R11 ;  /* 0x0000000c0d0e7389 */ /* 0x00006400000c000b */
[----:B01----:R-:W-:Y:S01]  /*2af70*/  ENDCOLLECTIVE ;  /* 0x000000000000791b */ /* 0x003fe20003800000 */
.L_x_859:
[----:B------:R-:W-:Y:S01]  /*2af80*/  IMAD.MOV.U32 R13, RZ, RZ, R29 ;  /* 0x000000ffff0d7224 */ /* 0x000fe200078e001d */
[----:B------:R-:W-:-:S07]  /*2af90*/  MOV R28, R14 ;  /* 0x0000000e001c7202 */ /* 0x000fce0000000f00 */
[----:B------:R-:W-:Y:S05]  /*2afa0*/  WARPSYNC.COLLECTIVE R15, `(.L_x_860) ;  /* 0x000000000f087348 */ /* 0x000fea0003c00000 */
[----:B------:R0:W1:Y:S02]  /*2afb0*/  SHFL.IDX P6, R14, R13, R12, R11 ;  /* 0x0000000c0d0e7389 */ /* 0x00006400000c000b */
[----:B01----:R-:W-:Y:S01]  /*2afc0*/  ENDCOLLECTIVE ;  /* 0x000000000000791b */ /* 0x003fe20003800000 */
.L_x_860:
[----:B------:R-:W-:Y:S01]  /*2afd0*/  MOV R13, R30 ;  /* 0x0000001e000d7202 */ /* 0x000fe20000000f00 */
[----:B------:R-:W-:-:S07]  /*2afe0*/  IMAD.MOV.U32 R3, RZ, RZ, R14 ;  /* 0x000000ffff037224 */ /* 0x000fce00078e000e */
[----:B------:R-:W-:Y:S05]  /*2aff0*/  WARPSYNC.COLLECTIVE R15, `(.L_x_861) ;  /* 0x000000000f087348 */ /* 0x000fea0003c00000 */
[----:B------:R0:W1:Y:S02]  /*2b000*/  SHFL.IDX P6, R14, R13, R12, R11 ;  /* 0x0000000c0d0e7389 */ /* 0x00006400000c000b */
[----:B01----:R-:W-:Y:S01]  /*2b010*/  ENDCOLLECTIVE ;  /* 0x000000000000791b */ /* 0x003fe20003800000 */
.L_x_861:
[----:B------:R-:W-:Y:S01]  /*2b020*/  IMAD.MOV.U32 R30, RZ, RZ, R14 ;  /* 0x000000ffff1e7224 */ /* 0x000fe200078e000e */
[----:B------:R-:W-:Y:S06]  /*2b030*/  BRA `(.L_x_862) ;  /* 0xfffffe4800947947 */ /* 0x000fec000383ffff */
.L_x_616:
[----:B0-----:R0:W1:Y:S02]  /*2b040*/  SYNCS.PHASECHK.TRANS64.TRYWAIT P0, [R23+URZ+0x38800], R4 ;  /* 0x03880004170075a7 */ /* 0x001064000800017f */
[----:B-1----:R-:W-:Y:S05]  /*2b050*/  @!P0 NANOSLEEP.SYNCS 0x989680 ;  /* 0x009896800000895d */ /* 0x002fea0003900000 */
[----:B------:R-:W1:Y:S02]  /*2b060*/  @!P0 SYNCS.PHASECHK.TRANS64 P0, [R23+URZ+0x38800], R4 ;  /* 0x03880004170085a7 */ /* 0x000e64000800007f */
[----:B-1----:R-:W-:Y:S05]  /*2b070*/  @!P0 BRA `(.L_x_616) ;  /* 0xfffffffc00f08947 */ /* 0x002fea000383ffff */
[----:B------:R-:W-:Y:S05]  /*2b080*/  BRA `(.L_x_863) ;  /* 0xfffffe5000007947 */ /* 0x000fea000383ffff */
.L_x_634:
[----:B-1----:R1:W4:Y:S02]  /*2b090*/  SYNCS.PHASECHK.TRANS64.TRYWAIT P1, [R0+URZ+0x38830], R3 ;  /* 0x03883003000075a7 */ /* 0x002324000802017f */
[----:B----4-:R-:W-:Y:S05]  /*2b0a0*/  @!P1 NANOSLEEP.SYNCS 0x989680 ;  /* 0x009896800000995d */ /* 0x010fea0003900000 */
[----:B------:R-:W4:Y:S02]  /*2b0b0*/  @!P1 SYNCS.PHASECHK.TRANS64 P1, [R0+URZ+0x38830], R3 ;  /* 0x03883003000095a7 */ /* 0x000f24000802007f */
[----:B----4-:R-:W-:Y:S05]  /*2b0c0*/  @!P1 BRA `(.L_x_634) ;  /* 0xfffffffc00f09947 */ /* 0x010fea000383ffff */
[----:B------:R-:W-:Y:S05]  /*2b0d0*/  BRA `(.L_x_633) ;  /* 0xfffffe8000687947 */ /* 0x000fea000383ffff */
.L_x_642:
[----:B-1----:R1:W2:Y:S02]  /*2b0e0*/  SYNCS.PHASECHK.TRANS64.TRYWAIT P1, [R9+URZ+0x38830], R3 ;  /* 0x03883003090075a7 */ /* 0x0022a4000802017f */
[----:B--2---:R-:W-:Y:S05]  /*2b0f0*/  @!P1 NANOSLEEP.SYNCS 0x989680 ;  /* 0x009896800000995d */ /* 0x004fea0003900000 */
[----:B------:R-:W2:Y:S02]  /*2b100*/  @!P1 SYNCS.PHASECHK.TRANS64 P1, [R9+URZ+0x38830], R3 ;  /* 0x03883003090095a7 */ /* 0x000ea4000802007f */
[----:B--2---:R-:W-:Y:S05]  /*2b110*/  @!P1 BRA `(.L_x_642) ;  /* 0xfffffffc00f09947 */ /* 0x004fea000383ffff */
[----:B------:R-:W-:Y:S05]  /*2b120*/  BRA `(.L_x_641) ;  /* 0xfffffecc00e87947 */ /* 0x000fea000383ffff */
.L_x_647:
[----:B---3--:R3:W4:Y:S02]  /*2b130*/  SYNCS.PHASECHK.TRANS64.TRYWAIT P1, [R6+URZ+0x38850], R0 ;  /* 0x03885000060075a7 */ /* 0x008724000802017f */
[----:B----4-:R-:W-:Y:S05]  /*2b140*/  @!P1 NANOSLEEP.SYNCS 0x989680 ;  /* 0x009896800000995d */ /* 0x010fea0003900000 */
[----:B------:R-:W4:Y:S02]  /*2b150*/  @!P1 SYNCS.PHASECHK.TRANS64 P1, [R6+URZ+0x38850], R0 ;  /* 0x03885000060095a7 */ /* 0x000f24000802007f */
[----:B----4-:R-:W-:Y:S05]  /*2b160*/  @!P1 BRA `(.L_x_647) ;  /* 0xfffffffc00f09947 */ /* 0x010fea000383ffff */
[----:B------:R-:W-:Y:S05]  /*2b170*/  BRA `(.L_x_646) ;  /* 0xffffff0400a47947 */ /* 0x000fea000383ffff */
.L_x_655:
[----:B-1----:R1:W2:Y:S02]  /*2b180*/  SYNCS.PHASECHK.TRANS64.TRYWAIT P1, [R2+URZ+0x38850], R0 ;  /* 0x03885000020075a7 */ /* 0x0022a4000802017f */
[----:B--2---:R-:W-:Y:S05]  /*2b190*/  @!P1 NANOSLEEP.SYNCS 0x989680 ;  /* 0x009896800000995d */ /* 0x004fea0003900000 */
[----:B------:R-:W2:Y:S02]  /*2b1a0*/  @!P1 SYNCS.PHASECHK.TRANS64 P1, [R2+URZ+0x38850], R0 ;  /* 0x03885000020095a7 */ /* 0x000ea4000802007f */
[----:B--2---:R-:W-:Y:S05]  /*2b1b0*/  @!P1 BRA `(.L_x_655) ;  /* 0xfffffffc00f09947 */ /* 0x004fea000383ffff */
[----:B------:R-:W-:Y:S05]  /*2b1c0*/  BRA `(.L_x_654) ;  /* 0xffffff1c00d47947 */ /* 0x000fea000383ffff */
.L_x_695:
[----:B------:R-:W0:Y:S01]  /*2b1d0*/  S2R R10, SR_TID.X ;  /* 0x00000000000a7919 */ /* 0x000e220000002100 */
[----:B------:R-:W-:Y:S01]  /*2b1e0*/  BSSY B1, `(.L_x_864) ;  /* 0x000000a000017945 */ /* 0x000fe20003800000 */
[----:B------:R-:W-:Y:S01]  /*2b1f0*/  MOV R12, RZ ;  /* 0x000000ff000c7202 */ /* 0x000fe20000000f00 */
[----:B------:R-:W-:Y:S02]  /*2b200*/  IMAD.MOV.U32 R11, RZ, RZ, 0x1f ;  /* 0x0000001fff0b7424 */ /* 0x000fe400078e00ff */
[----:B------:R-:W-:Y:S01]  /*2b210*/  IMAD.MOV.U32 R15, RZ, RZ, -0x1 ;  /* 0xffffffffff0f7424 */ /* 0x000fe200078e00ff */
[----:B0-----:R-:W-:-:S04]  /*2b220*/  SHF.R.U32.HI R10, RZ, 0x5, R10 ;  /* 0x00000005ff0a7819 */ /* 0x001fc8000001160a */
[----:B------:R-:W-:-:S05]  /*2b230*/  LOP3.LUT R10, R10, 0x3, RZ, 0xc0, !PT ;  /* 0x000000030a0a7812 */ /* 0x000fca00078ec0ff */
[----:B------:R-:W-:-:S07]  /*2b240*/  IMAD.MOV.U32 R13, RZ, RZ, R10 ;  /* 0x000000ffff0d7224 */ /* 0x000fce00078e000a */
[----:B------:R-:W-:Y:S05]  /*2b250*/  WARPSYNC.COLLECTIVE R15, `(.L_x_865) ;  /* 0x000000000f087348 */ /* 0x000fea0003c00000 */
[----:B------:R0:W1:Y:S02]  /*2b260*/  SHFL.IDX P6, R14, R13, R12, R11 ;  /* 0x0000000c0d0e7389 */ /* 0x00006400000c000b */
[----:B01----:R-:W-:Y:S01]  /*2b270*/  ENDCOLLECTIVE ;  /* 0x000000000000791b */ /* 0x003fe20003800000 */
.L_x_865:
[----:B------:R-:W-:Y:S05]  /*2b280*/  BSYNC B1 ;  /* 0x0000000000017941 */ /* 0x000fea0003800000 */
.L_x_864:
[----:B------:R-:W-:Y:S05]  /*2b290*/  BRA `(.L_x_866) ;  /* 0xffffff8800b47947 */ /* 0x000fea000383ffff */
.L_x_697:
[----:B------:R-:W-:Y:S01]  /*2b2a0*/  BSSY B1, `(.L_x_867) ;  /* 0x0000006000017945 */ /* 0x000fe20003800000 */
[----:B------:R-:W-:-:S07]  /*2b2b0*/  MOV R15, 0xffffffff ;  /* 0xffffffff000f7802 */ /* 0x000fce0000000f00 */
[----:B0-----:R-:W-:Y:S05]  /*2b2c0*/  WARPSYNC.COLLECTIVE R15, `(.L_x_868) ;  /* 0x000000000f0c7348 */ /* 0x001fea0003c00000 */
[----:B------:R-:W-:Y:S02]  /*2b2d0*/  ELECT P6, UR62, PT ;  /* 0x00000000003e782f */ /* 0x000fe400038c0000 */
[----:B------:R-:W-:Y:S01]  /*2b2e0*/  MOV R14, UR62 ;  /* 0x0000003e000e7c02 */ /* 0x000fe20008000f00 */
[----:B0-----:R-:W-:Y:S10]  /*2b2f0*/  ENDCOLLECTIVE ;  /* 0x000000000000791b */ /* 0x001ff40003800000 */
.L_x_868:
[----:B------:R-:W-:Y:S05]  /*2b300*/  BSYNC B1 ;  /* 0x0000000000017941 */ /* 0x000fea0003800000 */
.L_x_867:
[----:B------:R-:W-:Y:S05]  /*2b310*/  BRA `(.L_x_696) ;  /* 0xffffff8800ac7947 */ /* 0x000fea000383ffff */
.L_x_699:
[----:B0-----:R0:W1:Y:S02]  /*2b320*/  SYNCS.PHASECHK.TRANS64.TRYWAIT P0, [R16+URZ+0x38820], R8 ;  /* 0x03882008100075a7 */ /* 0x001064000800017f */
[----:B-1----:R-:W-:Y:S05]  /*2b330*/  @!P0 NANOSLEEP.SYNCS 0x989680 ;  /* 0x009896800000895d */ /* 0x002fea0003900000 */
[----:B------:R-:W1:Y:S02]  /*2b340*/  @!P0 SYNCS.PHASECHK.TRANS64 P0, [R16+URZ+0x38820], R8 ;  /* 0x03882008100085a7 */ /* 0x000e64000800007f */
[----:B-1----:R-:W-:Y:S05]  /*2b350*/  @!P0 BRA `(.L_x_699) ;  /* 0xfffffffc00f08947 */ /* 0x002fea000383ffff */
[----:B------:R-:W-:Y:S05]  /*2b360*/  BRA `(.L_x_869) ;  /* 0xffffff8800bc7947 */ /* 0x000fea000383ffff */
.L_x_703:
[----:B-1----:R1:W2:Y:S02]  /*2b370*/  SYNCS.PHASECHK.TRANS64.TRYWAIT P0, [R12+URZ+0x388a0], R11 ;  /* 0x0388a00b0c0075a7 */ /* 0x0022a4000800017f */
[----:B--2---:R-:W-:Y:S05]  /*2b380*/  @!P0 NANOSLEEP.SYNCS 0x989680 ;  /* 0x009896800000895d */ /* 0x004fea0003900000 */
[----:B------:R-:W2:Y:S02]  /*2b390*/  @!P0 SYNCS.PHASECHK.TRANS64 P0, [R12+URZ+0x388a0], R11 ;  /* 0x0388a00b0c0085a7 */ /* 0x000ea4000800007f */
[----:B--2---:R-:W-:Y:S05]  /*2b3a0*/  @!P0 BRA `(.L_x_703) ;  /* 0xfffffffc00f08947 */ /* 0x004fea000383ffff */
[----:B------:R-:W-:Y:S05]  /*2b3b0*/  BRA `(.L_x_870) ;  /* 0xffffff8800d47947 */ /* 0x000fea000383ffff */
.L_x_711:
[----:B0-----:R0:W2:Y:S02]  /*2b3c0*/  SYNCS.PHASECHK.TRANS64.TRYWAIT P0, [R12+URZ+0x388c0], R11 ;  /* 0x0388c00b0c0075a7 */ /* 0x0010a4000800017f */
[----:B--2---:R-:W-:Y:S05]  /*2b3d0*/  @!P0 NANOSLEEP.SYNCS 0x989680 ;  /* 0x009896800000895d */ /* 0x004fea0003900000 */
[----:B------:R-:W2:Y:S02]  /*2b3e0*/  @!P0 SYNCS.PHASECHK.TRANS64 P0, [R12+URZ+0x388c0], R11 ;  /* 0x0388c00b0c0085a7 */ /* 0x000ea4000800007f */
[----:B--2---:R-:W-:Y:S05]  /*2b3f0*/  @!P0 BRA `(.L_x_711) ;  /* 0xfffffffc00f08947 */ /* 0x004fea000383ffff */
[----:B------:R-:W-:Y:S05]  /*2b400*/  BRA `(.L_x_871) ;  /* 0xffffff9000107947 */ /* 0x000fea000383ffff */
.L_x_721:
[----:B-1----:R1:W2:Y:S02]  /*2b410*/  SYNCS.PHASECHK.TRANS64.TRYWAIT P2, [R11+URZ+0x388a0], R10 ;  /* 0x0388a00a0b0075a7 */ /* 0x0022a4000804017f */
[----:B--2---:R-:W-:Y:S05]  /*2b420*/  @!P2 NANOSLEEP.SYNCS 0x989680 ;  /* 0x009896800000a95d */ /* 0x004fea0003900000 */
[----:B------:R-:W2:Y:S02]  /*2b430*/  @!P2 SYNCS.PHASECHK.TRANS64 P2, [R11+URZ+0x388a0], R10 ;  /* 0x0388a00a0b00a5a7 */ /* 0x000ea4000804007f */
[----:B--2---:R-:W-:Y:S05]  /*2b440*/  @!P2 BRA `(.L_x_721) ;  /* 0xfffffffc00f0a947 */ /* 0x004fea000383ffff */
[----:B------:R-:W-:Y:S05]  /*2b450*/  BRA `(.L_x_872) ;  /* 0xffffff9400847947 */ /* 0x000fea000383ffff */
.L_x_729:
[----:B0-----:R0:W2:Y:S02]  /*2b460*/  SYNCS.PHASECHK.TRANS64.TRYWAIT P2, [R11+URZ+0x388c0], R10 ;  /* 0x0388c00a0b0075a7 */ /* 0x0010a4000804017f */
[----:B--2---:R-:W-:Y:S05]  /*2b470*/  @!P2 NANOSLEEP.SYNCS 0x989680 ;  /* 0x009896800000a95d */ /* 0x004fea0003900000 */
[----:B------:R-:W2:Y:S02]  /*2b480*/  @!P2 SYNCS.PHASECHK.TRANS64 P2, [R11+URZ+0x388c0], R10 ;  /* 0x0388c00a0b00a5a7 */ /* 0x000ea4000804007f */
[----:B--2---:R-:W-:Y:S05]  /*2b490*/  @!P2 BRA `(.L_x_729) ;  /* 0xfffffffc00f0a947 */ /* 0x004fea000383ffff */
[----:B------:R-:W-:Y:S05]  /*2b4a0*/  BRA `(.L_x_873) ;  /* 0xffffff9800bc7947 */ /* 0x000fea000383ffff */
.L_x_747:
[----:B------:R-:W0:Y:S01]  /*2b4b0*/  S2R R8, SR_TID.X ;  /* 0x0000000000087919 */ /* 0x000e220000002100 */
[----:B------:R-:W-:Y:S01]  /*2b4c0*/  BSSY B0, `(.L_x_874) ;  /* 0x000000a000007945 */ /* 0x000fe20003800000 */
[----:B------:R-:W-:Y:S01]  /*2b4d0*/  IMAD.MOV.U32 R12, RZ, RZ, RZ ;  /* 0x000000ffff0c7224 */ /* 0x000fe200078e00ff */
[----:B------:R-:W-:Y:S01]  /*2b4e0*/  MOV R11, 0x1f ;  /* 0x0000001f000b7802 */ /* 0x000fe20000000f00 */
[----:B------:R-:W-:Y:S01]  /*2b4f0*/  IMAD.MOV.U32 R15, RZ, RZ, -0x1 ;  /* 0xffffffffff0f7424 */ /* 0x000fe200078e00ff */
[----:B0-----:R-:W-:-:S04]  /*2b500*/  SHF.R.U32.HI R8, RZ, 0x5, R8 ;  /* 0x00000005ff087819 */ /* 0x001fc80000011608 */
[----:B------:R-:W-:-:S05]  /*2b510*/  LOP3.LUT R8, R8, 0x3, RZ, 0xc0, !PT ;  /* 0x0000000308087812 */ /* 0x000fca00078ec0ff */
[----:B------:R-:W-:-:S07]  /*2b520*/  IMAD.MOV.U32 R13, RZ, RZ, R8 ;  /* 0x000000ffff0d7224 */ /* 0x000fce00078e0008 */
[----:B-----5:R-:W-:Y:S05]  /*2b530*/  WARPSYNC.COLLECTIVE R15, `(.L_x_875) ;  /* 0x000000000f087348 */ /* 0x020fea0003c00000 */
[----:B------:R0:W1:Y:S02]  /*2b540*/  SHFL.IDX P6, R14, R13, R12, R11 ;  /* 0x0000000c0d0e7389 */ /* 0x00006400000c000b */
[----:B01---5:R-:W-:Y:S01]  /*2b550*/  ENDCOLLECTIVE ;  /* 0x000000000000791b */ /* 0x023fe20003800000 */
.L_x_875:
[----:B------:R-:W-:Y:S05]  /*2b560*/  BSYNC B0 ;  /* 0x0000000000007941 */ /* 0x000fea0003800000 */
.L_x_874:
[----:B------:R-:W-:Y:S05]  /*2b570*/  BRA `(.L_x_876) ;  /* 0xffffffa800c07947 */ /* 0x000fea000383ffff */
.L_x_750:
[----:B0-----:R0:W1:Y:S02]  /*2b580*/  SYNCS.PHASECHK.TRANS64.TRYWAIT P0, [R5+URZ+0x38840], R2 ;  /* 0x03884002050075a7 */ /* 0x001064000800017f */
[----:B-1----:R-:W-:Y:S05]  /*2b590*/  @!P0 NANOSLEEP.SYNCS 0x989680 ;  /* 0x009896800000895d */ /* 0x002fea0003900000 */
[----:B------:R-:W1:Y:S02]  /*2b5a0*/  @!P0 SYNCS.PHASECHK.TRANS64 P0, [R5+URZ+0x38840], R2 ;  /* 0x03884002050085a7 */ /* 0x000e64000800007f */
[----:B-1----:R-:W-:Y:S05]  /*2b5b0*/  @!P0 BRA `(.L_x_750) ;  /* 0xfffffffc00f08947 */ /* 0x002fea000383ffff */
[----:B------:R-:W-:Y:S05]  /*2b5c0*/  BRA `(.L_x_877) ;  /* 0xffffffac00107947 */ /* 0x000fea000383ffff */
.L_x_751:
[----:B------:R-:W-:Y:S01]  /*2b5d0*/  BSSY B0, `(.L_x_878) ;  /* 0x0000008000007945 */ /* 0x000fe20003800000 */
[----:B------:R-:W-:Y:S01]  /*2b5e0*/  IMAD.MOV.U32 R13, RZ, RZ, R6 ;  /* 0x000000ffff0d7224 */ /* 0x000fe200078e0006 */
[----:B------:R-:W-:Y:S01]  /*2b5f0*/  MOV R12, RZ ;  /* 0x000000ff000c7202 */ /* 0x000fe20000000f00 */
[----:B------:R-:W-:Y:S02]  /*2b600*/  IMAD.MOV.U32 R11, RZ, RZ, 0x181f ;  /* 0x0000181fff0b7424 */ /* 0x000fe400078e00ff */
[----:B------:R-:W-:-:S07]  /*2b610*/  IMAD.MOV.U32 R15, RZ, RZ, -0x1 ;  /* 0xffffffffff0f7424 */ /* 0x000fce00078e00ff */
[----:B------:R-:W-:Y:S05]  /*2b620*/  WARPSYNC.COLLECTIVE R15, `(.L_x_879) ;  /* 0x000000000f087348 */ /* 0x000fea0003c00000 */
[----:B------:R0:W1:Y:S02]  /*2b630*/  SHFL.IDX P6, R14, R13, R12, R11 ;  /* 0x0000000c0d0e7389 */ /* 0x00006400000c000b */
[----:B01----:R-:W-:Y:S01]  /*2b640*/  ENDCOLLECTIVE ;  /* 0x000000000000791b */ /* 0x003fe20003800000 */
.L_x_879:
[----:B------:R-:W-:Y:S05]  /*2b650*/  BSYNC B0 ;  /* 0x0000000000007941 */ /* 0x000fea0003800000 */
.L_x_878:
[----:B------:R-:W-:Y:S01]  /*2b660*/  IMAD.MOV.U32 R13, RZ, RZ, R0 ;  /* 0x000000ffff0d7224 */ /* 0x000fe200078e0000 */
[----:B------:R-:W-:Y:S01]  /*2b670*/  MOV R11, 0x181f ;  /* 0x0000181f000b7802 */ /* 0x000fe20000000f00 */
[----:B------:R-:W-:Y:S01]  /*2b680*/  IMAD.MOV.U32 R12, RZ, RZ, RZ ;  /* 0x000000ffff0c7224 */ /* 0x000fe200078e00ff */
[----:B------:R-:W-:Y:S01]  /*2b690*/  MOV R2, R14 ;  /* 0x0000000e00027202 */ /* 0x000fe20000000f00 */
[----:B------:R-:W-:Y:S01]  /*2b6a0*/  IMAD.MOV.U32 R15, RZ, RZ, -0x1 ;  /* 0xffffffffff0f7424 */ /* 0x000fe200078e00ff */
[C---:B------:R-:W-:Y:S01]  /*2b6b0*/  LOP3.LUT P5, RZ, R18.reuse, 0x10, RZ, 0xc0, !PT ;  /* 0x0000001012ff7812 */ /* 0x040fe200078ac0ff */
[----:B------:R-:W-:Y:S01]  /*2b6c0*/  @P0 IMAD R9, R7, 0x2, R16 ;  /* 0x0000000207090824 */ /* 0x000fe200078e0210 */
[----:B------:R-:W-:-:S13]  /*2b6d0*/  LOP3.LUT P4, RZ, R18, 0x8, RZ, 0xc0, !PT ;  /* 0x0000000812ff7812 */ /* 0x000fda000788c0ff */
[----:B------:R-:W-:Y:S05]  /*2b6e0*/  WARPSYNC.COLLECTIVE R15, `(.L_x_880) ;  /* 0x000000000f087348 */ /* 0x000fea0003c00000 */
[----:B------:R0:W1:Y:S02]  /*2b6f0*/  SHFL.IDX P6, R14, R13, R12, R11 ;  /* 0x0000000c0d0e7389 */ /* 0x00006400000c000b */
[----:B01----:R-:W-:Y:S01]  /*2b700*/  ENDCOLLECTIVE ;  /* 0x000000000000791b */ /* 0x003fe20003800000 */
.L_x_880:
[C---:B------:R-:W-:Y:S01]  /*2b710*/  LOP3.LUT P3, RZ, R18.reuse, 0x4, RZ, 0xc0, !PT ;  /* 0x0000000412ff7812 */ /* 0x040fe2000786c0ff */
[----:B------:R-:W-:Y:S01]  /*2b720*/  ULDC.64 UR4, c[0x0][0x208] ;  /* 0x0000820000047ab9 */ /* 0x000fe20000000a00 */
[----:B------:R-:W-:Y:S01]  /*2b730*/  LOP3.LUT P2, RZ, R18, 0x2, RZ, 0xc0, !PT ;  /* 0x0000000212ff7812 */ /* 0x000fe2000784c0ff */
[----:B------:R-:W-:Y:S01]  /*2b740*/  IMAD.MOV.U32 R13, RZ, RZ, R6 ;  /* 0x000000ffff0d7224 */ /* 0x000fe200078e0006 */
[----:B------:R-:W-:Y:S01]  /*2b750*/  MOV R12, 0x1 ;  /* 0x00000001000c7802 */ /* 0x000fe20000000f00 */
[----:B------:R-:W-:-:S05]  /*2b760*/  IMAD.MOV.U32 R3, RZ, RZ, R14 ;  /* 0x000000ffff037224 */ /* 0x000fca00078e000e */
[----:B------:R-:W-:-:S04]  /*2b770*/  @P0 LEA R3, P1, R34, R3, 0x1 ;  /* 0x0000000322030211 */ /* 0x000fc800078208ff */
[----:B------:R-:W-:Y:S02]  /*2b780*/  @P0 IADD3.X R2, RZ, R2, RZ, P1, !PT ;  /* 0x00000002ff020210 */ /* 0x000fe40000ffe4ff */
[----:B------:R-:W-:Y:S02]  /*2b790*/  ISETP.GE.AND P1, PT, R4, 0x11, PT ;  /* 0x000000110400780c */ /* 0x000fe40003f26270 */
[----:B------:R-:W-:-:S04]  /*2b7a0*/  @P0 LOP3.LUT R3, R3, R2, RZ, 0x3c, !PT ;  /* 0x0000000203030212 */ /* 0x000fc800078e3cff */
[----:B------:R-:W-:-:S04]  /*2b7b0*/  @P0 LOP3.LUT R2, R3, R2, RZ, 0x3c, !PT ;  /* 0x0000000203020212 */ /* 0x000fc800078e3cff */
[----:B------:R-:W-:-:S03]  /*2b7c0*/  @P0 LOP3.LUT R3, R3, R2, RZ, 0x3c, !PT ;  /* 0x0000000203030212 */ /* 0x000fc600078e3cff */
[----:B------:R-:W-:Y:S02]  /*2b7d0*/  @P1 IMAD R21, R7, 0x2, R16 ;  /* 0x0000000207151824 */ /* 0x000fe400078e0210 */
        /* <DEDUP_REMOVED lines=10> */
.L_x_881:
[----:B------:R-:W-:Y:S02]  /*2b880*/  IMAD.MOV.U32 R13, RZ, RZ, R0 ;  /* 0x000000ffff0d7224 */ /* 0x000fe400078e0000 */
[----:B------:R-:W-:-:S07]  /*2b890*/  IMAD.MOV.U32 R8, RZ, RZ, R14 ;  /* 0x000000ffff087224 */ /* 0x000fce00078e000e */
[----:B------:R-:W-:Y:S05]  /*2b8a0*/  WARPSYNC.COLLECTIVE R15, `(.L_x_882) ;  /* 0x000000000f087348 */ /* 0x000fea0003c00000 */
[----:B------:R0:W1:Y:S02]  /*2b8b0*/  SHFL.IDX P6, R14, R13, R12, R11 ;  /* 0x0000000c0d0e7389 */ /* 0x00006400000c000b */
[----:B01----:R-:W-:Y:S01]  /*2b8c0*/  ENDCOLLECTIVE ;  /* 0x000000000000791b */ /* 0x003fe20003800000 */
.L_x_882:
[----:B------:R-:W-:Y:S01]  /*2b8d0*/  ULDC.64 UR4, c[0x0][0x208] ;  /* 0x0000820000047ab9 */ /* 0x000fe20000000a00 */
[----:B------:R-:W-:Y:S01]  /*2b8e0*/  MOV R13, R6 ;  /* 0x00000006000d7202 */ /* 0x000fe20000000f00 */
[----:B------:R-:W-:Y:S01]  /*2b8f0*/  IMAD.MOV.U32 R12, RZ, RZ, 0x2 ;  /* 0x00000002ff0c7424 */ /* 0x000fe200078e00ff */
[----:B------:R-:W-:-:S04]  /*2b900*/  MOV R2, R14 ;  /* 0x0000000e00027202 */ /* 0x000fc80000000f00 */
[----:B------:R-:W-:-:S05]  /*2b910*/  @P1 LEA R2, P0, R34, R2, 0x1 ;  /* 0x0000000222021211 */ /* 0x000fca00078008ff */
[----:B------:R-:W-:-:S05]  /*2b920*/  @P1 IMAD.X R3, RZ, RZ, R8, P0 ;  /* 0x000000ffff031224 */ /* 0x000fca00000e0608 */
        /* <DEDUP_REMOVED lines=11> */
.L_x_883:
[----:B------:R-:W-:Y:S02]  /*2b9e0*/  @P1 LEA R9, R7, R16, 0x1 ;  /* 0x0000001007091211 */ /* 0x000fe400078e08ff */
[----:B------:R-:W-:Y:S01]  /*2b9f0*/  MOV R13, R0 ;  /* 0x00000000000d7202 */ /* 0x000fe20000000f00 */
[----:B------:R-:W-:-:S07]  /*2ba00*/  IMAD.MOV.U32 R8, RZ, RZ, R14 ;  /* 0x000000ffff087224 */ /* 0x000fce00078e000e */
[----:B------:R-:W-:Y:S05]  /*2ba10*/  WARPSYNC.COLLECTIVE R15, `(.L_x_884) ;  /* 0x000000000f087348 */ /* 0x000fea0003c00000 */
[----:B------:R0:W1:Y:S02]  /*2ba20*/  SHFL.IDX P6, R14, R13, R12, R11 ;  /* 0x0000000c0d0e7389 */ /* 0x00006400000c000b */
[----:B01----:R-:W-:Y:S01]  /*2ba30*/  ENDCOLLECTIVE ;  /* 0x000000000000791b */ /* 0x003fe20003800000 */
.L_x_884:
[----:B------:R-:W-:Y:S01]  /*2ba40*/  ULDC.64 UR4, c[0x0][0x208] ;  /* 0x0000820000047ab9 */ /* 0x000fe20000000a00 */
[----:B------:R-:W-:Y:S02]  /*2ba50*/  IMAD.MOV.U32 R13, RZ, RZ, R6 ;  /* 0x000000ffff0d7224 */ /* 0x000fe400078e0006 */
[----:B------:R-:W-:Y:S02]  /*2ba60*/  IMAD.MOV.U32 R12, RZ, RZ, 0x3 ;  /* 0x00000003ff0c7424 */ /* 0x000fe400078e00ff */
[----:B------:R-:W-:-:S05]  /*2ba70*/  IMAD.MOV.U32 R2, RZ, RZ, R14 ;  /* 0x000000ffff027224 */ /* 0x000fca00078e000e */
        /* <DEDUP_REMOVED lines=13> */
.L_x_885:
[----:B------:R-:W-:Y:S02]  /*2bb50*/  @P1 IMAD R21, R7, 0x2, R16 ;  /* 0x0000000207151824 */ /* 0x000fe400078e0210 */
[----:B------:R-:W-:Y:S01]  /*2bb60*/  IMAD.MOV.U32 R13, RZ, RZ, R0 ;  /* 0x000000ffff0d7224 */ /* 0x000fe200078e0000 */
[----:B------:R-:W-:-:S07]  /*2bb70*/  MOV R8, R14 ;  /* 0x0000000e00087202 */ /* 0x000fce0000000f00 */
[----:B------:R-:W-:Y:S05]  /*2bb80*/  WARPSYNC.COLLECTIVE R15, `(.L_x_886) ;  /* 0x000000000f087348 */ /* 0x000fea0003c00000 */
[----:B------:R0:W1:Y:S02]  /*2bb90*/  SHFL.IDX P6, R14, R13, R12, R11 ;  /* 0x0000000c0d0e7389 */ /* 0x00006400000c000b */
[----:B01----:R-:W-:Y:S01]  /*2bba0*/  ENDCOLLECTIVE ;  /* 0x000000000000791b */ /* 0x003fe20003800000 */
.L_x_886:
[----:B------:R-:W-:Y:S01]  /*2bbb0*/  ULDC.64 UR4, c[0x0][0x208] ;  /* 0x0000820000047ab9 */ /* 0x000fe20000000a00 */
[----:B------:R-:W-:Y:S01]  /*2bbc0*/  IMAD.MOV.U32 R13, RZ, RZ, R6 ;  /* 0x000000ffff0d7224 */ /* 0x000fe200078e0006 */
[----:B------:R-:W-:Y:S01]  /*2bbd0*/  MOV R12, 0x4 ;  /* 0x00000004000c7802 */ /* 0x000fe20000000f00 */
[----:B------:R-:W-:-:S05]  /*2bbe0*/  IMAD.MOV.U32 R2, RZ, RZ, R14 ;  /* 0x000000ffff027224 */ /* 0x000fca00078e000e */
[----:B------:R-:W-:-:S04]  /*2bbf0*/  @P1 LEA R2, P0, R34, R2, 0x1 ;  /* 0x0000000222021211 */ /* 0x000fc800078008ff */
[----:B------:R-:W-:-:S05]  /*2bc00*/  @P1 IADD3.X R3, RZ, R8, RZ, P0, !PT ;  /* 0x00000008ff031210 */ /* 0x000fca00007fe4ff */
        /* <DEDUP_REMOVED lines=10> */
.L_x_887:
[----:B------:R-:W-:Y:S02]  /*2bcb0*/  IMAD.MOV.U32 R13, RZ, RZ, R0 ;  /* 0x000000ffff0d7224 */ /* 0x000fe400078e0000 */
[----:B------:R-:W-:-:S07]  /*2bcc0*/  IMAD.MOV.U32 R8, RZ, RZ, R14 ;  /* 0x000000ffff087224 */ /* 0x000fce00078e000e */
[----:B------:R-:W-:Y:S05]  /*2bcd0*/  WARPSYNC.COLLECTIVE R15, `(.L_x_888) ;  /* 0x000000000f087348 */ /* 0x000fea0003c00000 */
[----:B------:R0:W1:Y:S02]  /*2bce0*/  SHFL.IDX P6, R14, R13, R12, R11 ;  /* 0x0000000c0d0e7389 */ /* 0x00006400000c000b */
[----:B01----:R-:W-:Y:S01]  /*2bcf0*/  ENDCOLLECTIVE ;  /* 0x000000000000791b */ /* 0x003fe20003800000 */
.L_x_888:
[----:B------:R-:W-:Y:S01]  /*2bd00*/  MOV R0, R14 ;  /* 0x0000000e00007202 */ /* 0x000fe20000000f00 */
[----:B------:R-:W-:Y:S06]  /*2bd10*/  BRA `(.L_x_889) ;  /* 0xffffffa8006c7947 */ /* 0x000fec000383ffff */
.L_x_758:
[----:B------:R-:W-:Y:S01]  /*2bd20*/  IMAD.MOV.U32 R13, RZ, RZ, R4 ;  /* 0x000000ffff0d7224 */ /* 0x000fe200078e0004 */
[----:B------:R-:W-:Y:S01]  /*2bd30*/  MOV R11, 0x181f ;  /* 0x0000181f000b7802 */ /* 0x000fe20000000f00 */
[----:B------:R-:W-:Y:S02]  /*2bd40*/  IMAD.MOV.U32 R12, RZ, RZ, RZ ;  /* 0x000000ffff0c7224 */ /* 0x000fe400078e00ff */
[----:B------:R-:W-:Y:S02]  /*2bd50*/  IMAD.MOV.U32 R15, RZ, RZ, -0x1 ;  /* 0xffffffffff0f7424 */ /* 0x000fe400078e00ff */
[----:B-----5:R-:W-:Y:S02]  /*2bd60*/  IMAD R6, R10, R8, RZ ;  /* 0x000000080a067224 */ /* 0x020fe400078e02ff */
[----:B------:R-:W-:-:S07]  /*2bd70*/  IMAD.IADD R0, R9, 0x1, R0 ;  /* 0x0000000109007824 */ /* 0x000fce00078e0200 */
[----:B------:R-:W-:Y:S05]  /*2bd80*/  WARPSYNC.COLLECTIVE R15, `(.L_x_890) ;  /* 0x000000000f087348 */ /* 0x000fea0003c00000 */
[----:B------:R0:W1:Y:S02]  /*2bd90*/  SHFL.IDX P6, R14, R13, R12, R11 ;  /* 0x0000000c0d0e7389 */ /* 0x00006400000c000b */
[----:B01----:R-:W-:Y:S01]  /*2bda0*/  ENDCOLLECTIVE ;  /* 0x000000000000791b */ /* 0x003fe20003800000 */
.L_x_890:
[----:B------:R-:W-:Y:S02]  /*2bdb0*/  ISETP.GE.AND P1, PT, R0, R6, PT ;  /* 0x000000060000720c */ /* 0x000fe40003f26270 */
[----:B------:R-:W-:Y:S01]  /*2bdc0*/  MOV R13, R5 ;  /* 0x00000005000d7202 */ /* 0x000fe20000000f00 */
[----:B------:R-:W-:-:S10]  /*2bdd0*/  IMAD.MOV.U32 R2, RZ, RZ, R14 ;  /* 0x000000ffff027224 */ /* 0x000fd400078e000e */
[----:B------:R-:W-:Y:S05]  /*2bde0*/  WARPSYNC.COLLECTIVE R15, `(.L_x_891) ;  /* 0x000000000f087348 */ /* 0x000fea0003c00000 */
[----:B------:R0:W1:Y:S02]  /*2bdf0*/  SHFL.IDX P6, R14, R13, R12, R11 ;  /* 0x0000000c0d0e7389 */ /* 0x00006400000c000b */
[----:B01----:R-:W-:Y:S01]  /*2be00*/  ENDCOLLECTIVE ;  /* 0x000000000000791b */ /* 0x003fe20003800000 */
.L_x_891:
[----:B------:R-:W-:Y:S01]  /*2be10*/  ULDC.64 UR4, c[0x0][0x208] ;  /* 0x0000820000047ab9 */ /* 0x000fe20000000a00 */
[----:B------:R-:W-:Y:S01]  /*2be20*/  MOV R13, R4 ;  /* 0x00000004000d7202 */ /* 0x000fe20000000f00 */
[----:B------:R-:W-:Y:S02]  /*2be30*/  IMAD.MOV.U32 R12, RZ, RZ, 0x1 ;  /* 0x00000001ff0c7424 */ /* 0x000fe400078e00ff */
[----:B------:R-:W-:-:S05]  /*2be40*/  IMAD.MOV.U32 R3, RZ, RZ, R14 ;  /* 0x000000ffff037224 */ /* 0x000fca00078e000e */
[----:B------:R-:W-:-:S04]  /*2be50*/  @!P1 LEA R7, P5, R34, R3, 0x1 ;  /* 0x0000000322079211 */ /* 0x000fc800078a08ff */
[----:B------:R-:W-:Y:S01]  /*2be60*/  @!P1 IADD3.X R3, RZ, R2, RZ, P5, !PT ;  /* 0x00000002ff039210 */ /* 0x000fe20002ffe4ff */
[----:B------:R-:W-:Y:S02]  /*2be70*/  @!P1 IMAD.MOV.U32 R2, RZ, RZ, R7 ;  /* 0x000000ffff029224 */ /* 0x000fe400078e0007 */
[----:B------:R-:W-:-:S03]  /*2be80*/  VIADD R7, R0, 0x10 ;  /* 0x0000001000077836 */ /* 0x000fc60000000000 */
        /* <DEDUP_REMOVED lines=11> */
.L_x_892:
[----:B------:R-:W-:Y:S01]  /*2bf40*/  MOV R13, R5 ;  /* 0x00000005000d7202 */ /* 0x000fe20000000f00 */
[----:B------:R-:W-:-:S07]  /*2bf50*/  IMAD.MOV.U32 R2, RZ, RZ, R14 ;  /* 0x000000ffff027224 */ /* 0x000fce00078e000e */
[----:B------:R-:W-:Y:S05]  /*2bf60*/  WARPSYNC.COLLECTIVE R15, `(.L_x_893) ;  /* 0x000000000f087348 */ /* 0x000fea0003c00000 */
[----:B------:R0:W1:Y:S02]  /*2bf70*/  SHFL.IDX P6, R14, R13, R12, R11 ;  /* 0x0000000c0d0e7389 */ /* 0x00006400000c000b */
[----:B01----:R-:W-:Y:S01]  /*2bf80*/  ENDCOLLECTIVE ;  /* 0x000000000000791b */ /* 0x003fe20003800000 */
.L_x_893:
[----:B------:R-:W-:Y:S01]  /*2bf90*/  ULDC.64 UR4, c[0x0][0x208] ;  /* 0x0000820000047ab9 */ /* 0x000fe20000000a00 */
[----:B------:R-:W-:Y:S01]  /*2bfa0*/  MOV R13, R4 ;  /* 0x00000004000d7202 */ /* 0x000fe20000000f00 */
[----:B------:R-:W-:Y:S02]  /*2bfb0*/  IMAD.MOV.U32 R12, RZ, RZ, 0x2 ;  /* 0x00000002ff0c7424 */ /* 0x000fe400078e00ff */
[----:B------:R-:W-:-:S05]  /*2bfc0*/  IMAD.MOV.U32 R3, RZ, RZ, R14 ;  /* 0x000000ffff037224 */ /* 0x000fca00078e000e */
[----:B------:R-:W-:-:S05]  /*2bfd0*/  @!P1 LEA R7, P5, R34, R3, 0x1 ;  /* 0x0000000322079211 */ /* 0x000fca00078a08ff */
[----:B------:R-:W-:Y:S01]  /*2bfe0*/  @!P1 IMAD.X R8, RZ, RZ, R2, P5 ;  /* 0x000000ffff089224 */ /* 0x000fe200028e0602 */
[----:B------:R-:W-:Y:S01]  /*2bff0*/  @!P1 MOV R2, R7 ;  /* 0x0000000700029202 */ /* 0x000fe20000000f00 */
[----:B------:R-:W-:Y:S02]  /*2c000*/  VIADD R7, R0, 0x20 ;  /* 0x0000002000077836 */ /* 0x000fe40000000000 */
[----:B------:R-:W-:-:S05]  /*2c010*/  @!P1 IMAD.MOV.U32 R3, RZ, RZ, R8 ;  /* 0x000000ffff039224 */ /* 0x000fca00078e0008 */
        /* <DEDUP_REMOVED lines=11> */
.L_x_894:
[----:B------:R-:W-:Y:S01]  /*2c0d0*/  MOV R13, R5 ;  /* 0x00000005000d7202 */ /* 0x000fe20000000f00 */
[----:B------:R-:W-:-:S07]  /*2c0e0*/  IMAD.MOV.U32 R2, RZ, RZ, R14 ;  /* 0x000000ffff027224 */ /* 0x000fce00078e000e */
[----:B------:R-:W-:Y:S05]  /*2c0f0*/  WARPSYNC.COLLECTIVE R15, `(.L_x_895) ;  /* 0x000000000f087348 */ /* 0x000fea0003c00000 */
[----:B------:R0:W1:Y:S02]  /*2c100*/  SHFL.IDX P6, R14, R13, R12, R11 ;  /* 0x0000000c0d0e7389 */ /* 0x00006400000c000b */
[----:B01----:R-:W-:Y:S01]  /*2c110*/  ENDCOLLECTIVE ;  /* 0x000000000000791b */ /* 0x003fe20003800000 */
.L_x_895:
        /* <DEDUP_REMOVED lines=20> */
.L_x_896:
[----:B------:R-:W-:Y:S01]  /*2c260*/  MOV R13, R5 ;  /* 0x00000005000d7202 */ /* 0x000fe20000000f00 */
[----:B------:R-:W-:-:S07]  /*2c270*/  IMAD.MOV.U32 R2, RZ, RZ, R14 ;  /* 0x000000ffff027224 */ /* 0x000fce00078e000e */
[----:B------:R-:W-:Y:S05]  /*2c280*/  WARPSYNC.COLLECTIVE R15, `(.L_x_897) ;  /* 0x000000000f087348 */ /* 0x000fea0003c00000 */
[----:B------:R0:W1:Y:S02]  /*2c290*/  SHFL.IDX P6, R14, R13, R12, R11 ;  /* 0x0000000c0d0e7389 */ /* 0x00006400000c000b */
[----:B01----:R-:W-:Y:S01]  /*2c2a0*/  ENDCOLLECTIVE ;  /* 0x000000000000791b */ /* 0x003fe20003800000 */
.L_x_897:
        /* <DEDUP_REMOVED lines=20> */
.L_x_898:
[----:B------:R-:W-:Y:S01]  /*2c3f0*/  MOV R13, R5 ;  /* 0x00000005000d7202 */ /* 0x000fe20000000f00 */
[----:B------:R-:W-:-:S07]  /*2c400*/  IMAD.MOV.U32 R2, RZ, RZ, R14 ;  /* 0x000000ffff027224 */ /* 0x000fce00078e000e */
[----:B------:R-:W-:Y:S05]  /*2c410*/  WARPSYNC.COLLECTIVE R15, `(.L_x_899) ;  /* 0x000000000f087348 */ /* 0x000fea0003c00000 */
[----:B------:R0:W1:Y:S02]  /*2c420*/  SHFL.IDX P6, R14, R13, R12, R11 ;  /* 0x0000000c0d0e7389 */ /* 0x00006400000c000b */
[----:B01----:R-:W-:Y:S01]  /*2c430*/  ENDCOLLECTIVE ;  /* 0x000000000000791b */ /* 0x003fe20003800000 */
.L_x_899:
        /* <DEDUP_REMOVED lines=20> */
.L_x_900:
[----:B------:R-:W-:Y:S01]  /*2c580*/  MOV R13, R5 ;  /* 0x00000005000d7202 */ /* 0x000fe20000000f00 */
[----:B------:R-:W-:-:S07]  /*2c590*/  IMAD.MOV.U32 R2, RZ, RZ, R14 ;  /* 0x000000ffff027224 */ /* 0x000fce00078e000e */
[----:B------:R-:W-:Y:S05]  /*2c5a0*/  WARPSYNC.COLLECTIVE R15, `(.L_x_901) ;  /* 0x000000000f087348 */ /* 0x000fea0003c00000 */
[----:B------:R0:W1:Y:S02]  /*2c5b0*/  SHFL.IDX P6, R14, R13, R12, R11 ;  /* 0x0000000c0d0e7389 */ /* 0x00006400000c000b */
[----:B01----:R-:W-:Y:S01]  /*2c5c0*/  ENDCOLLECTIVE ;  /* 0x000000000000791b */ /* 0x003fe20003800000 */
.L_x_901:
        /* <DEDUP_REMOVED lines=20> */
.L_x_902:
[----:B------:R-:W-:Y:S01]  /*2c710*/  MOV R13, R5 ;  /* 0x00000005000d7202 */ /* 0x000fe20000000f00 */
[----:B------:R-:W-:-:S07]  /*2c720*/  IMAD.MOV.U32 R2, RZ, RZ, R14 ;  /* 0x000000ffff027224 */ /* 0x000fce00078e000e */
[----:B------:R-:W-:Y:S05]  /*2c730*/  WARPSYNC.COLLECTIVE R15, `(.L_x_903) ;  /* 0x000000000f087348 */ /* 0x000fea0003c00000 */
[----:B------:R0:W1:Y:S02]  /*2c740*/  SHFL.IDX P6, R14, R13, R12, R11 ;  /* 0x0000000c0d0e7389 */ /* 0x00006400000c000b */
[----:B01----:R-:W-:Y:S01]  /*2c750*/  ENDCOLLECTIVE ;  /* 0x000000000000791b */ /* 0x003fe20003800000 */
.L_x_903:
[----:B------:R-:W-:Y:S01]  /*2c760*/  ULDC.64 UR4, c[0x0][0x208] ;  /* 0x0000820000047ab9 */ /* 0x000fe20000000a00 */
[----:B------:R-:W-:Y:S01]  /*2c770*/  IMAD.MOV.U32 R13, RZ, RZ, R4 ;  /* 0x000000ffff0d7224 */ /* 0x000fe200078e0004 */
[----:B------:R-:W-:Y:S01]  /*2c780*/  MOV R12, 0x7 ;  /* 0x00000007000c7802 */ /* 0x000fe20000000f00 */
[----:B------:R-:W-:-:S05]  /*2c790*/  IMAD.MOV.U32 R3, RZ, RZ, R14 ;  /* 0x000000ffff037224 */ /* 0x000fca00078e000e */
[----:B------:R-:W-:-:S05]  /*2c7a0*/  @!P1 LEA R7, P5, R34, R3, 0x1 ;  /* 0x0000000322079211 */ /* 0x000fca00078a08ff */
[----:B------:R-:W-:Y:S01]  /*2c7b0*/  @!P1 IMAD.X R8, RZ, RZ, R2, P5 ;  /* 0x000000ffff089224 */ /* 0x000fe200028e0602 */
[----:B------:R-:W-:-:S03]  /*2c7c0*/  @!P1 MOV R2, R7 ;  /* 0x0000000700029202 */ /* 0x000fc60000000f00 */
[----:B------:R-:W-:-:S05]  /*2c7d0*/  @!P1 IMAD.MOV.U32 R3, RZ, RZ, R8 ;  /* 0x000000ffff039224 */ /* 0x000fca00078e0008 */
        /* <DEDUP_REMOVED lines=10> */
.L_x_904:
[----:B------:R-:W-:Y:S02]  /*2c880*/  IMAD.MOV.U32 R13, RZ, RZ, R5 ;  /* 0x000000ffff0d7224 */ /* 0x000fe400078e0005 */
[----:B------:R-:W-:-:S07]  /*2c890*/  IMAD.MOV.U32 R7, RZ, RZ, R14 ;  /* 0x000000ffff077224 */ /* 0x000fce00078e000e */
[----:B------:R-:W-:Y:S05]  /*2c8a0*/  WARPSYNC.COLLECTIVE R15, `(.L_x_905) ;  /* 0x000000000f087348 */ /* 0x000fea0003c00000 */
[----:B------:R0:W1:Y:S02]  /*2c8b0*/  SHFL.IDX P6, R14, R13, R12, R11 ;  /* 0x0000000c0d0e7389 */ /* 0x00006400000c000b */
[----:B01----:R-:W-:Y:S01]  /*2c8c0*/  ENDCOLLECTIVE ;  /* 0x000000000000791b */ /* 0x003fe20003800000 */
.L_x_905:
[----:B------:R-:W-:Y:S05]  /*2c8d0*/  BRA `(.L_x_906) ;  /* 0xffffffa800d07947 */ /* 0x000fea000383ffff */
.L_x_763:
[----:B0-----:R0:W2:Y:S02]  /*2c8e0*/  SYNCS.PHASECHK.TRANS64.TRYWAIT P0, [R16+URZ+0x38820], R3 ;  /* 0x03882003100075a7 */ /* 0x0010a4000800017f */
[----:B--2---:R-:W-:Y:S05]  /*2c8f0*/  @!P0 NANOSLEEP.SYNCS 0x989680 ;  /* 0x009896800000895d */ /* 0x004fea0003900000 */
[----:B------:R-:W2:Y:S02]  /*2c900*/  @!P0 SYNCS.PHASECHK.TRANS64 P0, [R16+URZ+0x38820], R3 ;  /* 0x03882003100085a7 */ /* 0x000ea4000800007f */
[----:B--2---:R-:W-:Y:S05]  /*2c910*/  @!P0 BRA `(.L_x_763) ;  /* 0xfffffffc00f08947 */ /* 0x004fea000383ffff */
[----:B------:R-:W-:Y:S05]  /*2c920*/  BRA `(.L_x_907) ;  /* 0xffffffac00507947 */ /* 0x000fea000383ffff */
.L_x_768:
[----:B0-----:R0:W1:Y:S02]  /*2c930*/  SYNCS.PHASECHK.TRANS64.TRYWAIT P0, [R6+URZ+0x38840], R3 ;  /* 0x03884003060075a7 */ /* 0x001064000800017f */
[----:B-1----:R-:W-:Y:S05]  /*2c940*/  @!P0 NANOSLEEP.SYNCS 0x989680 ;  /* 0x009896800000895d */ /* 0x002fea0003900000 */
[----:B------:R-:W1:Y:S02]  /*2c950*/  @!P0 SYNCS.PHASECHK.TRANS64 P0, [R6+URZ+0x38840], R3 ;  /* 0x03884003060085a7 */ /* 0x000e64000800007f */
[----:B-1----:R-:W-:Y:S05]  /*2c960*/  @!P0 BRA `(.L_x_768) ;  /* 0xfffffffc00f08947 */ /* 0x002fea000383ffff */
[----:B------:R-:W-:Y:S05]  /*2c970*/  BRA `(.L_x_908) ;  /* 0xffffffb0003c7947 */ /* 0x000fea000383ffff */
.L_x_769:
        /* <DEDUP_REMOVED lines=8> */
.L_x_910:
[----:B------:R-:W-:Y:S05]  /*2ca00*/  BSYNC B1 ;  /* 0x0000000000017941 */ /* 0x000fea0003800000 */
.L_x_909:
[----:B------:R-:W-:Y:S01]  /*2ca10*/  IMAD.MOV.U32 R13, RZ, RZ, R8 ;  /* 0x000000ffff0d7224 */ /* 0x000fe200078e0008 */
[----:B------:R-:W-:Y:S01]  /*2ca20*/  MOV R12, RZ ;  /* 0x000000ff000c7202 */ /* 0x000fe20000000f00 */
[----:B------:R-:W-:Y:S01]  /*2ca30*/  IMAD.MOV.U32 R11, RZ, RZ, 0x181f ;  /* 0x0000181fff0b7424 */ /* 0x000fe200078e00ff */
[----:B------:R-:W-:Y:S01]  /*2ca40*/  LOP3.LUT R18, R18, 0xfffffdff, RZ, 0xc0, !PT ;  /* 0xfffffdff12127812 */ /* 0x000fe200078ec0ff */
[----:B------:R-:W-:Y:S01]  /*2ca50*/  IMAD.MOV.U32 R15, RZ, RZ, -0x1 ;  /* 0xffffffffff0f7424 */ /* 0x000fe200078e00ff */
[----:B------:R-:W-:Y:S01]  /*2ca60*/  LEA R9, R9, R16, 0x1 ;  /* 0x0000001009097211 */ /* 0x000fe200078e08ff */
[----:B------:R-:W-:Y:S01]  /*2ca70*/  IMAD.MOV.U32 R3, RZ, RZ, R14 ;  /* 0x000000ffff037224 */ /* 0x000fe200078e000e */
[----:B------:R-:W-:Y:S01]  /*2ca80*/  @P3 LOP3.LUT R18, R18, 0x200, RZ, 0xfc, !PT ;  /* 0x0000020012123812 */ /* 0x000fe200078efcff */
[----:B------:R-:W-:-:S07]  /*2ca90*/  IMAD.SHL.U32 R0, R34, 0x2, RZ ;  /* 0x0000000222007824 */ /* 0x000fce00078e00ff */
[----:B------:R-:W-:Y:S05]  /*2caa0*/  WARPSYNC.COLLECTIVE R15, `(.L_x_911) ;  /* 0x000000000f087348 */ /* 0x000fea0003c00000 */
[----:B------:R0:W1:Y:S02]  /*2cab0*/  SHFL.IDX P6, R14, R13, R12, R11 ;  /* 0x0000000c0d0e7389 */ /* 0x00006400000c000b */
[----:B01----:R-:W-:Y:S01]  /*2cac0*/  ENDCOLLECTIVE ;  /* 0x000000000000791b */ /* 0x003fe20003800000 */
.L_x_911:
[----:B------:R-:W-:Y:S01]  /*2cad0*/  ULDC.64 UR4, c[0x0][0x208] ;  /* 0x0000820000047ab9 */ /* 0x000fe20000000a00 */
[C---:B------:R-:W-:Y:S02]  /*2cae0*/  LOP3.LUT P3, RZ, R18.reuse, 0x10, RZ, 0xc0, !PT ;  /* 0x0000001012ff7812 */ /* 0x040fe4000786c0ff */
[----:B------:R-:W-:-:S04]  /*2caf0*/  LOP3.LUT R18, R18, 0xfffffeff, RZ, 0xc0, !PT ;  /* 0xfffffeff12127812 */ /* 0x000fc800078ec0ff */
[----:B------:R-:W-:-:S04]  /*2cb00*/  @P2 LOP3.LUT R18, R18, 0x100, RZ, 0xfc, !PT ;  /* 0x0000010012122812 */ /* 0x000fc800078efcff */
[C---:B------:R-:W-:Y:S02]  /*2cb10*/  LOP3.LUT P2, RZ, R18.reuse, 0x8, RZ, 0xc0, !PT ;  /* 0x0000000812ff7812 */ /* 0x040fe4000784c0ff */
[----:B------:R-:W-:Y:S01]  /*2cb20*/  LOP3.LUT R18, R18, 0xffffff7f, RZ, 0xc0, !PT ;  /* 0xffffff7f12127812 */ /* 0x000fe200078ec0ff */
[----:B------:R-:W-:Y:S02]  /*2cb30*/  IMAD.MOV.U32 R13, RZ, RZ, R10 ;  /* 0x000000ffff0d7224 */ /* 0x000fe400078e000a */
[----:B------:R-:W-:Y:S01]  /*2cb40*/  IMAD.MOV.U32 R12, RZ, RZ, 0x1 ;  /* 0x00000001ff0c7424 */ /* 0x000fe200078e00ff */
[----:B------:R-:W-:-:S04]  /*2cb50*/  @P1 LOP3.LUT R18, R18, 0x80, RZ, 0xfc, !PT ;  /* 0x0000008012121812 */ /* 0x000fc800078efcff */
[----:B------:R-:W-:Y:S02]  /*2cb60*/  LOP3.LUT P1, RZ, R18, 0x4, RZ, 0xc0, !PT ;  /* 0x0000000412ff7812 */ /* 0x000fe4000782c0ff */
[----:B------:R-:W-:-:S04]  /*2cb70*/  MOV R2, R14 ;  /* 0x0000000e00027202 */ /* 0x000fc80000000f00 */
        /* <DEDUP_REMOVED lines=12> */
.L_x_912:
[----:B------:R-:W-:Y:S01]  /*2cc40*/  IMAD.MOV.U32 R13, RZ, RZ, R8 ;  /* 0x000000ffff0d7224 */ /* 0x000fe200078e0008 */
[----:B------:R-:W-:-:S07]  /*2cc50*/  MOV R35, R14 ;  /* 0x0000000e00237202 */ /* 0x000fce0000000f00 */
[----:B------:R-:W-:Y:S05]  /*2cc60*/  WARPSYNC.COLLECTIVE R15, `(.L_x_913) ;  /* 0x000000000f087348 */ /* 0x000fea0003c00000 */
[----:B------:R0:W1:Y:S02]  /*2cc70*/  SHFL.IDX P6, R14, R13, R12, R11 ;  /* 0x0000000c0d0e7389 */ /* 0x00006400000c000b */
[----:B01----:R-:W-:Y:S01]  /*2cc80*/  ENDCOLLECTIVE ;  /* 0x000000000000791b */ /* 0x003fe20003800000 */
.L_x_913:
[----:B------:R-:W-:Y:S01]  /*2cc90*/  ULDC.64 UR4, c[0x0][0x208] ;  /* 0x0000820000047ab9 */ /* 0x000fe20000000a00 */
[----:B------:R-:W-:Y:S02]  /*2cca0*/  IMAD.MOV.U32 R13, RZ, RZ, R10 ;  /* 0x000000ffff0d7224 */ /* 0x000fe400078e000a */
[----:B------:R-:W-:Y:S02]  /*2ccb0*/  IMAD.MOV.U32 R12, RZ, RZ, 0x2 ;  /* 0x00000002ff0c7424 */ /* 0x000fe400078e00ff */
[----:B------:R-:W-:-:S05]  /*2ccc0*/  IMAD.MOV.U32 R2, RZ, RZ, R14 ;  /* 0x000000ffff027224 */ /* 0x000fca00078e000e */
[----:B------:R-:W-:-:S04]  /*2ccd0*/  IADD3 R2, P0, R2, R0, RZ ;  /* 0x0000000002027210 */ /* 0x000fc80007f1e0ff */
[----:B------:R-:W-:-:S05]  /*2cce0*/  IADD3.X R3, RZ, R35, RZ, P0, !PT ;  /* 0x00000023ff037210 */ /* 0x000fca00007fe4ff */
        /* <DEDUP_REMOVED lines=10> */
.L_x_914:
[----:B------:R-:W-:Y:S01]  /*2cd90*/  IMAD.MOV.U32 R13, RZ, RZ, R8 ;  /* 0x000000ffff0d7224 */ /* 0x000fe200078e0008 */
[----:B------:R-:W-:-:S07]  /*2cda0*/  MOV R35, R14 ;  /* 0x0000000e00237202 */ /* 0x000fce0000000f00 */
[----:B------:R-:W-:Y:S05]  /*2cdb0*/  WARPSYNC.COLLECTIVE R15, `(.L_x_915) ;  /* 0x000000000f087348 */ /* 0x000fea0003c00000 */
[----:B------:R0:W1:Y:S02]  /*2cdc0*/  SHFL.IDX P6, R14, R13, R12, R11 ;  /* 0x0000000c0d0e7389 */ /* 0x00006400000c000b */
[----:B01----:R-:W-:Y:S01]  /*2cdd0*/  ENDCOLLECTIVE ;  /* 0x000000000000791b */ /* 0x003fe20003800000 */
.L_x_915:
        /* <DEDUP_REMOVED lines=16> */
.L_x_916:
[----:B------:R-:W-:Y:S01]  /*2cee0*/  IMAD.MOV.U32 R13, RZ, RZ, R8 ;  /* 0x000000ffff0d7224 */ /* 0x000fe200078e0008 */
[----:B------:R-:W-:-:S07]  /*2cef0*/  MOV R35, R14 ;  /* 0x0000000e00237202 */ /* 0x000fce0000000f00 */
[----:B------:R-:W-:Y:S05]  /*2cf00*/  WARPSYNC.COLLECTIVE R15, `(.L_x_917) ;  /* 0x000000000f087348 */ /* 0x000fea0003c00000 */
[----:B------:R0:W1:Y:S02]  /*2cf10*/  SHFL.IDX P6, R14, R13, R12, R11 ;  /* 0x0000000c0d0e7389 */ /* 0x00006400000c000b */
[----:B01----:R-:W-:Y:S01]  /*2cf20*/  ENDCOLLECTIVE ;  /* 0x000000000000791b */ /* 0x003fe20003800000 */
.L_x_917:
        /* <DEDUP_REMOVED lines=9> */
[----:B------:R0:W-:Y:S01]  /*2cfc0*/  LDGSTS.E.BYPASS.LTC128B.128 [R9+0x25c00], desc[UR4][R2.64], !P3 ;  /* 0x25c0000002097fae */ /* 0x0001e2000d901d44 */
[----:B------:R-:W-:-:S03]  /*2cfd0*/  LOP3.LUT P3, RZ, R18, 0x200, RZ, 0xc0, !PT ;  /* 0x0000020012ff7812 */ /* 0x000fc6000786c0ff */
[----:B------:R0:W-:Y:S01]  /*2cfe0*/  LDGSTS.E.BYPASS.LTC128B.128 [R9+0x28400], desc[UR4][R2.64+0x80], !P2 ;  /* 0x2840008002097fae */ /* 0x0001e2000d101d44 */
[----:B------:R-:W-:-:S03]  /*2cff0*/  LOP3.LUT P2, RZ, R18, 0x100, RZ, 0xc0, !PT ;  /* 0x0000010012ff7812 */ /* 0x000fc6000784c0ff */
[----:B------:R0:W-:Y:S01]  /*2d000*/  LDGSTS.E.BYPASS.LTC128B.128 [R9+0x2ac00], desc[UR4][R2.64+0x100], !P1 ;  /* 0x2ac0010002097fae */ /* 0x0001e2000c901d44 */
[----:B------:R-:W-:-:S03]  /*2d010*/  LOP3.LUT P1, RZ, R18, 0x80, RZ, 0xc0, !PT ;  /* 0x0000008012ff7812 */ /* 0x000fc6000782c0ff */
[----:B------:R0:W-:Y:S10]  /*2d020*/  LDGSTS.E.BYPASS.LTC128B.128 [R9+0x2d400], desc[UR4][R2.64+0x180], !P5 ;  /* 0x2d40018002097fae */ /* 0x0001f4000e901d44 */
[----:B0-----:R-:W-:Y:S05]  /*2d030*/  WARPSYNC.COLLECTIVE R15, `(.L_x_918) ;  /* 0x000000000f087348 */ /* 0x001fea0003c00000 */
[----:B------:R1:W2:Y:S02]  /*2d040*/  SHFL.IDX P6, R14, R13, R12, R11 ;  /* 0x0000000c0d0e7389 */ /* 0x0002a400000c000b */
[----:B012---:R-:W-:Y:S01]  /*2d050*/  ENDCOLLECTIVE ;  /* 0x000000000000791b */ /* 0x007fe20003800000 */
.L_x_918:
[----:B------:R-:W-:Y:S01]  /*2d060*/  IMAD.MOV.U32 R13, RZ, RZ, R8 ;  /* 0x000000ffff0d7224 */ /* 0x000fe200078e0008 */
[----:B------:R-:W-:-:S07]  /*2d070*/  MOV R35, R14 ;  /* 0x0000000e00237202 */ /* 0x000fce0000000f00 */
[----:B------:R-:W-:Y:S05]  /*2d080*/  WARPSYNC.COLLECTIVE R15, `(.L_x_919) ;  /* 0x000000000f087348 */ /* 0x000fea0003c00000 */
[----:B------:R0:W1:Y:S02]  /*2d090*/  SHFL.IDX P6, R14, R13, R12, R11 ;  /* 0x0000000c0d0e7389 */ /* 0x00006400000c000b */
[----:B01----:R-:W-:Y:S01]  /*2d0a0*/  ENDCOLLECTIVE ;  /* 0x000000000000791b */ /* 0x003fe20003800000 */
.L_x_919:
[----:B------:R-:W-:Y:S01]  /*2d0b0*/  IMAD.MOV.U32 R2, RZ, RZ, R14 ;  /* 0x000000ffff027224 */ /* 0x000fe200078e000e */
[----:B------:R-:W-:Y:S06]  /*2d0c0*/  BRA `(.L_x_920) ;  /* 0xffffffac007c7947 */ /* 0x000fec000383ffff */
.L_x_774:
[----:B-1----:R1:W2:Y:S02]  /*2d0d0*/  SYNCS.PHASECHK.TRANS64.TRYWAIT P0, [R6+URZ+0x38860], R2 ;  /* 0x03886002060075a7 */ /* 0x0022a4000800017f */
[----:B--2---:R-:W-:Y:S05]  /*2d0e0*/  @!P0 NANOSLEEP.SYNCS 0x989680 ;  /* 0x009896800000895d */ /* 0x004fea0003900000 */
[----:B------:R-:W2:Y:S02]  /*2d0f0*/  @!P0 SYNCS.PHASECHK.TRANS64 P0, [R6+URZ+0x38860], R2 ;  /* 0x03886002060085a7 */ /* 0x000ea4000800007f */
[----:B--2---:R-:W-:Y:S05]  /*2d100*/  @!P0 BRA `(.L_x_774) ;  /* 0xfffffffc00f08947 */ /* 0x004fea000383ffff */
[----:B------:R-:W-:Y:S05]  /*2d110*/  BRA `(.L_x_921) ;  /* 0xffffffac00fc7947 */ /* 0x000fea000383ffff */
.L_x_775:
[----:B------:R-:W-:Y:S01]  /*2d120*/  BSSY B1, `(.L_x_922) ;  /* 0x0000008000017945 */ /* 0x000fe20003800000 */
[----:B------:R-:W-:Y:S01]  /*2d130*/  MOV R13, R19 ;  /* 0x00000013000d7202 */ /* 0x000fe20000000f00 */
[----:B------:R-:W-:Y:S01]  /*2d140*/  IMAD.MOV.U32 R12, RZ, RZ, RZ ;  /* 0x000000ffff0c7224 */ /* 0x000fe200078e00ff */
[----:B------:R-:W-:Y:S01]  /*2d150*/  MOV R15, 0xffffffff ;  /* 0xffffffff000f7802 */ /* 0x000fe20000000f00 */
[----:B------:R-:W-:-:S07]  /*2d160*/  IMAD.MOV.U32 R11, RZ, RZ, 0x181f ;  /* 0x0000181fff0b7424 */ /* 0x000fce00078e00ff */
[----:B-1----:R-:W-:Y:S05]  /*2d170*/  WARPSYNC.COLLECTIVE R15, `(.L_x_923) ;  /* 0x000000000f087348 */ /* 0x002fea0003c00000 */
[----:B------:R0:W2:Y:S02]  /*2d180*/  SHFL.IDX P6, R14, R13, R12, R11 ;  /* 0x0000000c0d0e7389 */ /* 0x0000a400000c000b */
[----:B012---:R-:W-:Y:S01]  /*2d190*/  ENDCOLLECTIVE ;  /* 0x000000000000791b */ /* 0x007fe20003800000 */
.L_x_923:
[----:B------:R-:W-:Y:S05]  /*2d1a0*/  BSYNC B1 ;  /* 0x0000000000017941 */ /* 0x000fea0003800000 */
.L_x_922:
[----:B------:R-:W-:Y:S01]  /*2d1b0*/  IMAD.MOV.U32 R13, RZ, RZ, R17 ;  /* 0x000000ffff0d7224 */ /* 0x000fe200078e0011 */
[----:B------:R-:W-:Y:S01]  /*2d1c0*/  MOV R12, RZ ;  /* 0x000000ff000c7202 */ /* 0x000fe20000000f00 */
[----:B------:R-:W-:Y:S02]  /*2d1d0*/  IMAD.MOV.U32 R11, RZ, RZ, 0x181f ;  /* 0x0000181fff0b7424 */ /* 0x000fe400078e00ff */
[----:B------:R-:W-:Y:S02]  /*2d1e0*/  IMAD.MOV.U32 R15, RZ, RZ, -0x1 ;  /* 0xffffffffff0f7424 */ /* 0x000fe400078e00ff */
[----:B------:R-:W-:Y:S02]  /*2d1f0*/  IMAD.MOV.U32 R3, RZ, RZ, R14 ;  /* 0x000000ffff037224 */ /* 0x000fe400078e000e */
[----:B------:R-:W-:-:S07]  /*2d200*/  IMAD R7, R7, 0x2, R16 ;  /* 0x0000000207077824 */ /* 0x000fce00078e0210 */
[----:B------:R-:W-:Y:S05]  /*2d210*/  WARPSYNC.COLLECTIVE R15, `(.L_x_924) ;  /* 0x000000000f087348 */ /* 0x000fea0003c00000 */
[----:B------:R0:W1:Y:S02]  /*2d220*/  SHFL.IDX P6, R14, R13, R12, R11 ;  /* 0x0000000c0d0e7389 */ /* 0x00006400000c000b */
[----:B01----:R-:W-:Y:S01]  /*2d230*/  ENDCOLLECTIVE ;  /* 0x000000000000791b */ /* 0x003fe20003800000 */
.L_x_924:
[----:B------:R-:W-:Y:S01]  /*2d240*/  ULDC.64 UR4, c[0x0][0x208] ;  /* 0x0000820000047ab9 */ /* 0x000fe20000000a00 */
[----:B------:R-:W-:Y:S01]  /*2d250*/  MOV R13, R19 ;  /* 0x00000013000d7202 */ /* 0x000fe20000000f00 */
[----:B------:R-:W-:Y:S01]  /*2d260*/  IMAD.MOV.U32 R12, RZ, RZ, 0x1 ;  /* 0x00000001ff0c7424 */ /* 0x000fe200078e00ff */
[----:B------:R-:W-:-:S04]  /*2d270*/  MOV R2, R14 ;  /* 0x0000000e00027202 */ /* 0x000fc80000000f00 */
        /* <DEDUP_REMOVED lines=16> */
.L_x_925:
[----:B------:R-:W-:Y:S01]  /*2d380*/  MOV R13, R17 ;  /* 0x00000011000d7202 */ /* 0x000fe20000000f00 */
[----:B------:R-:W-:-:S07]  /*2d390*/  IMAD.MOV.U32 R3, RZ, RZ, R14 ;  /* 0x000000ffff037224 */ /* 0x000fce00078e000e */
[----:B------:R-:W-:Y:S05]  /*2d3a0*/  WARPSYNC.COLLECTIVE R15, `(.L_x_926) ;  /* 0x000000000f087348 */ /* 0x000fea0003c00000 */
[----:B------:R0:W1:Y:S02]  /*2d3b0*/  SHFL.IDX P6, R14, R13, R12, R11 ;  /* 0x0000000c0d0e7389 */ /* 0x00006400000c000b */
[----:B01----:R-:W-:Y:S01]  /*2d3c0*/  ENDCOLLECTIVE ;  /* 0x000000000000791b */ /* 0x003fe20003800000 */
.L_x_926:
[----:B------:R-:W-:Y:S01]  /*2d3d0*/  ULDC.64 UR4, c[0x0][0x208] ;  /* 0x0000820000047ab9 */ /* 0x000fe20000000a00 */
[----:B------:R-:W-:Y:S01]  /*2d3e0*/  MOV R13, R19 ;  /* 0x00000013000d7202 */ /* 0x000fe20000000f00 */
[----:B------:R-:W-:Y:S02]  /*2d3f0*/  IMAD.MOV.U32 R12, RZ, RZ, 0x2 ;  /* 0x00000002ff0c7424 */ /* 0x000fe400078e00ff */
[----:B------:R-:W-:-:S05]  /*2d400*/  IMAD.MOV.U32 R2, RZ, RZ, R14 ;  /* 0x000000ffff027224 */ /* 0x000fca00078e000e */
        /* <DEDUP_REMOVED lines=16> */
.L_x_927:
[----:B------:R-:W-:Y:S01]  /*2d510*/  MOV R13, R17 ;  /* 0x00000011000d7202 */ /* 0x000fe20000000f00 */
[----:B------:R-:W-:-:S07]  /*2d520*/  IMAD.MOV.U32 R3, RZ, RZ, R14 ;  /* 0x000000ffff037224 */ /* 0x000fce00078e000e */
[----:B------:R-:W-:Y:S05]  /*2d530*/  WARPSYNC.COLLECTIVE R15, `(.L_x_928) ;  /* 0x000000000f087348 */ /* 0x000fea0003c00000 */
[----:B------:R0:W1:Y:S02]  /*2d540*/  SHFL.IDX P6, R14, R13, R12, R11 ;  /* 0x0000000c0d0e7389 */ /* 0x00006400000c000b */
[----:B01----:R-:W-:Y:S01]  /*2d550*/  ENDCOLLECTIVE ;  /* 0x000000000000791b */ /* 0x003fe20003800000 */
.L_x_928:
        /* <DEDUP_REMOVED lines=20> */
.L_x_929:
[----:B------:R-:W-:Y:S01]  /*2d6a0*/  MOV R13, R17 ;  /* 0x00000011000d7202 */ /* 0x000fe20000000f00 */
[----:B------:R-:W-:-:S07]  /*2d6b0*/  IMAD.MOV.U32 R3, RZ, RZ, R14 ;  /* 0x000000ffff037224 */ /* 0x000fce00078e000e */
[----:B------:R-:W-:Y:S05]  /*2d6c0*/  WARPSYNC.COLLECTIVE R15, `(.L_x_930) ;  /* 0x000000000f087348 */ /* 0x000fea0003c00000 */
[----:B------:R0:W1:Y:S02]  /*2d6d0*/  SHFL.IDX P6, R14, R13, R12, R11 ;  /* 0x0000000c0d0e7389 */ /* 0x00006400000c000b */
[----:B01----:R-:W-:Y:S01]  /*2d6e0*/  ENDCOLLECTIVE ;  /* 0x000000000000791b */ /* 0x003fe20003800000 */
.L_x_930:
        /* <DEDUP_REMOVED lines=20> */
.L_x_931:
[----:B------:R-:W-:Y:S01]  /*2d830*/  MOV R13, R17 ;  /* 0x00000011000d7202 */ /* 0x000fe20000000f00 */
[----:B------:R-:W-:-:S07]  /*2d840*/  IMAD.MOV.U32 R19, RZ, RZ, R14 ;  /* 0x000000ffff137224 */ /* 0x000fce00078e000e */
[----:B------:R-:W-:Y:S05]  /*2d850*/  WARPSYNC.COLLECTIVE R15, `(.L_x_932) ;  /* 0x000000000f087348 */ /* 0x000fea0003c00000 */
[----:B------:R0:W1:Y:S02]  /*2d860*/  SHFL.IDX P6, R14, R13, R12, R11 ;  /* 0x0000000c0d0e7389 */ /* 0x00006400000c000b */
[----:B01----:R-:W-:Y:S01]  /*2d870*/  ENDCOLLECTIVE ;  /* 0x000000000000791b */ /* 0x003fe20003800000 */
.L_x_932:
[----:B------:R-:W-:Y:S01]  /*2d880*/  IMAD.MOV.U32 R2, RZ, RZ, R14 ;  /* 0x000000ffff027224 */ /* 0x000fe200078e000e */
[----:B------:R-:W-:Y:S06]  /*2d890*/  BRA `(.L_x_933) ;  /* 0xffffffac00187947 */ /* 0x000fec000383ffff */
.L_x_783:
[----:B0-----:R0:W2:Y:S02]  /*2d8a0*/  SYNCS.PHASECHK.TRANS64.TRYWAIT P0, [R4+URZ+0x38860], R3 ;  /* 0x03886003040075a7 */ /* 0x0010a4000800017f */
[----:B--2---:R-:W-:Y:S05]  /*2d8b0*/  @!P0 NANOSLEEP.SYNCS 0x989680 ;  /* 0x009896800000895d */ /* 0x004fea0003900000 */
[----:B------:R-:W2:Y:S02]  /*2d8c0*/  @!P0 SYNCS.PHASECHK.TRANS64 P0, [R4+URZ+0x38860], R3 ;  /* 0x03886003040085a7 */ /* 0x000ea4000800007f */
[----:B--2---:R-:W-:Y:S05]  /*2d8d0*/  @!P0 BRA `(.L_x_783) ;  /* 0xfffffffc00f08947 */ /* 0x004fea000383ffff */
[----:B------:R-:W-:Y:S05]  /*2d8e0*/  BRA `(.L_x_934) ;  /* 0xffffffb0004c7947 */ /* 0x000fea000383ffff */
.L_x_784:
[----:B------:R-:W-:Y:S01]  /*2d8f0*/  BSSY B0, `(.L_x_935) ;  /* 0x0000008000007945 */ /* 0x000fe20003800000 */
[----:B------:R-:W-:Y:S01]  /*2d900*/  IMAD.MOV.U32 R13, RZ, RZ, R19 ;  /* 0x000000ffff0d7224 */ /* 0x000fe200078e0013 */
[----:B------:R-:W-:Y:S01]  /*2d910*/  MOV R12, RZ ;  /* 0x000000ff000c7202 */ /* 0x000fe20000000f00 */
[----:B------:R-:W-:Y:S02]  /*2d920*/  IMAD.MOV.U32 R11, RZ, RZ, 0x181f ;  /* 0x0000181fff0b7424 */ /* 0x000fe400078e00ff */
[----:B------:R-:W-:-:S07]  /*2d930*/  IMAD.MOV.U32 R15, RZ, RZ, -0x1 ;  /* 0xffffffffff0f7424 */ /* 0x000fce00078e00ff */
[----:B0-----:R-:W-:Y:S05]  /*2d940*/  WARPSYNC.COLLECTIVE R15, `(.L_x_936) ;  /* 0x000000000f087348 */ /* 0x001fea0003c00000 */
[----:B------:R1:W2:Y:S02]  /*2d950*/  SHFL.IDX P6, R14, R13, R12, R11 ;  /* 0x0000000c0d0e7389 */ /* 0x0002a400000c000b */
[----:B012---:R-:W-:Y:S01]  /*2d960*/  ENDCOLLECTIVE ;  /* 0x000000000000791b */ /* 0x007fe20003800000 */
.L_x_936:
[----:B------:R-:W-:Y:S05]  /*2d970*/  BSYNC B0 ;  /* 0x0000000000007941 */ /* 0x000fea0003800000 */
.L_x_935:
[----:B------:R-:W-:Y:S01]  /*2d980*/  IMAD.MOV.U32 R13, RZ, RZ, R17 ;  /* 0x000000ffff0d7224 */ /* 0x000fe200078e0011 */
[----:B------:R-:W-:Y:S01]  /*2d990*/  MOV R11, 0x181f ;  /* 0x0000181f000b7802 */ /* 0x000fe20000000f00 */
[----:B------:R-:W-:Y:S01]  /*2d9a0*/  IMAD.MOV.U32 R12, RZ, RZ, RZ ;  /* 0x000000ffff0c7224 */ /* 0x000fe200078e00ff */
[----:B------:R-:W-:Y:S01]  /*2d9b0*/  MOV R3, R14 ;  /* 0x0000000e00037202 */ /* 0x000fe20000000f00 */
[----:B------:R-:W-:Y:S01]  /*2d9c0*/  IMAD.MOV.U32 R15, RZ, RZ, -0x1 ;  /* 0xffffffffff0f7424 */ /* 0x000fe200078e00ff */
[C---:B------:R-:W-:Y:S01]  /*2d9d0*/  LOP3.LUT R0, R34.reuse, 0x40, RZ, 0xfc, !PT ;  /* 0x0000004022007812 */ /* 0x040fe200078efcff */
[C---:B------:R-:W-:Y:S01]  /*2d9e0*/  IMAD.SHL.U32 R8, R34.reuse, 0x2, RZ ;  /* 0x0000000222087824 */ /* 0x040fe200078e00ff */
[----:B------:R-:W-:-:S07]  /*2d9f0*/  LOP3.LUT R6, R34, 0x80, RZ, 0xfc, !PT ;  /* 0x0000008022067812 */ /* 0x000fce00078efcff */
[----:B------:R-:W-:Y:S05]  /*2da00*/  WARPSYNC.COLLECTIVE R15, `(.L_x_937) ;  /* 0x000000000f087348 */ /* 0x000fea0003c00000 */
[----:B------:R0:W1:Y:S02]  /*2da10*/  SHFL.IDX P6, R14, R13, R12, R11 ;  /* 0x0000000c0d0e7389 */ /* 0x00006400000c000b */
[----:B01----:R-:W-:Y:S01]  /*2da20*/  ENDCOLLECTIVE ;  /* 0x000000000000791b */ /* 0x003fe20003800000 */
.L_x_937:
[----:B------:R-:W-:Y:S01]  /*2da30*/  ULDC UR4, c[0x0][0x2f4] ;  /* 0x0000bd0000047ab9 */ /* 0x000fe20000000800 */
[----:B------:R-:W-:Y:S01]  /*2da40*/  ULDC.64 UR6, c[0x0][0x208] ;  /* 0x0000820000067ab9 */ /* 0x000fe20000000a00 */
[----:B------:R-:W-:Y:S02]  /*2da50*/  ISETP.GE.AND P3, PT, R34, UR4, PT ;  /* 0x0000000422007c0c */ /* 0x000fe4000bf66270 */
[----:B------:R-:W-:Y:S01]  /*2da60*/  ISETP.GE.AND P2, PT, R0, UR4, PT ;  /* 0x0000000400007c0c */ /* 0x000fe2000bf46270 */
[----:B------:R-:W-:Y:S01]  /*2da70*/  IMAD R0, R7, 0x2, R16 ;  /* 0x0000000207007824 */ /* 0x000fe200078e0210 */
[----:B------:R-:W-:Y:S02]  /*2da80*/  ISETP.LT.OR P4, PT, R5, 0x1, P3 ;  /* 0x000000010500780c */ /* 0x000fe40001f81670 */
[----:B------:R-:W-:Y:S01]  /*2da90*/  ISETP.GE.AND P1, PT, R6, UR4, PT ;  /* 0x0000000406007c0c */ /* 0x000fe2000bf26270 */
[----:B------:R-:W-:Y:S01]  /*2daa0*/  IMAD.MOV.U32 R13, RZ, RZ, R19 ;  /* 0x000000ffff0d7224 */ /* 0x000fe200078e0013 */
[----:B------:R-:W-:-:S02]  /*2dab0*/  MOV R12, 0x1 ;  /* 0x00000001000c7802 */ /* 0x000fc40000000f00 */
[----:B------:R-:W-:-:S04]  /*2dac0*/  IADD3 R2, P0, R14, R8, RZ ;  /* 0x000000080e027210 */ /* 0x000fc80007f1e0ff */
[----:B------:R-:W-:Y:S02]  /*2dad0*/  IADD3.X R3, RZ, R3, RZ, P0, !PT ;  /* 0x00000003ff037210 */ /* 0x000fe400007fe4ff */
[----:B------:R-:W-:-:S03]  /*2dae0*/  ISETP.LT.OR P0, PT, R5, 0x1, P2 ;  /* 0x000000010500780c */ /* 0x000fc60001701670 */
[----:B------:R-:W-:Y:S01]  /*2daf0*/  @!PT LDS RZ, [RZ] ;  /* 0x00000000fffff984 */ /* 0x000fe20000000800 */
[----:B------:R-:W-:Y:S01]  /*2db00*/  @!PT LDS RZ, [RZ] ;  /* 0x00000000fffff984 */ /* 0x000fe20000000800 */
[----:B------:R-:W-:Y:S01]  /*2db10*/  @!PT LDS RZ, [RZ] ;  /* 0x00000000fffff984 */ /* 0x000fe20000000800 */
[----:B------:R0:W-:Y:S01]  /*2db20*/  LDGSTS.E.BYPASS.LTC128B.128 [R0+0x400], desc[UR6][R2.64], !P4 ;  /* 0x0040000002007fae */ /* 0x0001e2000e101d46 */
[----:B------:R-:W-:-:S09]  /*2db30*/  ISETP.LT.OR P4, PT, R5, 0x1, P1 ;  /* 0x000000010500780c */ /* 0x000fd20000f81670 */
[----:B------:R0:W-:Y:S01]  /*2db40*/  LDGSTS.E.BYPASS.LTC128B.128 [R0+0x2c00], desc[UR6][R2.64+0x80], !P0 ;  /* 0x02c0008002007fae */ /* 0x0001e2000c101d46 */
[----:B------:R-:W-:-:S03]  /*2db50*/  ISETP.GE.AND P0, PT, R37, UR4, PT ;  /* 0x0000000425007c0c */ /* 0x000fc6000bf06270 */
[----:B------:R0:W-:Y:S01]  /*2db60*/  LDGSTS.E.BYPASS.LTC128B.128 [R0+0x5400], desc[UR6][R2.64+0x100], !P4 ;  /* 0x0540010002007fae */ /* 0x0001e2000e101d46 */
[----:B------:R-:W-:-:S13]  /*2db70*/  ISETP.LT.OR P4, PT, R5, 0x1, P0 ;  /* 0x000000010500780c */ /* 0x000fda0000781670 */
[----:B------:R0:W-:Y:S02]  /*2db80*/  LDGSTS.E.BYPASS.LTC128B.128 [R0+0x7c00], desc[UR6][R2.64+0x180], !P4 ;  /* 0x07c0018002007fae */ /* 0x0001e4000e101d46 */
[----:B0-----:R-:W-:Y:S05]  /*2db90*/  WARPSYNC.COLLECTIVE R15, `(.L_x_938) ;  /* 0x000000000f087348 */ /* 0x001fea0003c00000 */
[----:B------:R1:W2:Y:S02]  /*2dba0*/  SHFL.IDX P6, R14, R13, R12, R11 ;  /* 0x0000000c0d0e7389 */ /* 0x0002a400000c000b */
[----:B012---:R-:W-:Y:S01]  /*2dbb0*/  ENDCOLLECTIVE ;  /* 0x000000000000791b */ /* 0x007fe20003800000 */
.L_x_938:
[----:B------:R-:W-:Y:S02]  /*2dbc0*/  IMAD.MOV.U32 R13, RZ, RZ, R17 ;  /* 0x000000ffff0d7224 */ /* 0x000fe400078e0011 */
[----:B------:R-:W-:-:S07]  /*2dbd0*/  IMAD.MOV.U32 R3, RZ, RZ, R14 ;  /* 0x000000ffff037224 */ /* 0x000fce00078e000e */
[----:B------:R-:W-:Y:S05]  /*2dbe0*/  WARPSYNC.COLLECTIVE R15, `(.L_x_939) ;  /* 0x000000000f087348 */ /* 0x000fea0003c00000 */
[----:B------:R0:W1:Y:S02]  /*2dbf0*/  SHFL.IDX P6, R14, R13, R12, R11 ;  /* 0x0000000c0d0e7389 */ /* 0x00006400000c000b */
[----:B01----:R-:W-:Y:S01]  /*2dc00*/  ENDCOLLECTIVE ;  /* 0x000000000000791b */ /* 0x003fe20003800000 */
.L_x_939:
        /* <DEDUP_REMOVED lines=19> */
.L_x_940:
[----:B------:R-:W-:Y:S01]  /*2dd40*/  IMAD.MOV.U32 R13, RZ, RZ, R17 ;  /* 0x000000ffff0d7224 */ /* 0x000fe200078e0011 */
[----:B------:R-:W-:-:S07]  /*2dd50*/  MOV R7, R14 ;  /* 0x0000000e00077202 */ /* 0x000fce0000000f00 */
[----:B------:R-:W-:Y:S05]  /*2dd60*/  WARPSYNC.COLLECTIVE R15, `(.L_x_941) ;  /* 0x000000000f087348 */ /* 0x000fea0003c00000 */
[----:B------:R0:W1:Y:S02]  /*2dd70*/  SHFL.IDX P6, R14, R13, R12, R11 ;  /* 0x0000000c0d0e7389 */ /* 0x00006400000c000b */
[----:B01----:R-:W-:Y:S01]  /*2dd80*/  ENDCOLLECTIVE ;  /* 0x000000000000791b */ /* 0x003fe20003800000 */
.L_x_941:
        /* <DEDUP_REMOVED lines=19> */
.L_x_942:
[----:B------:R-:W-:Y:S01]  /*2dec0*/  MOV R13, R17 ;  /* 0x00000011000d7202 */ /* 0x000fe20000000f00 */
[----:B------:R-:W-:-:S07]  /*2ded0*/  IMAD.MOV.U32 R3, RZ, RZ, R14 ;  /* 0x000000ffff037224 */ /* 0x000fce00078e000e */
[----:B------:R-:W-:Y:S05]  /*2dee0*/  WARPSYNC.COLLECTIVE R15, `(.L_x_943) ;  /* 0x000000000f087348 */ /* 0x000fea0003c00000 */
[----:B------:R0:W1:Y:S02]  /*2def0*/  SHFL.IDX P6, R14, R13, R12, R11 ;  /* 0x0000000c0d0e7389 */ /* 0x00006400000c000b */
[----:B01----:R-:W-:Y:S01]  /*2df00*/  ENDCOLLECTIVE ;  /* 0x000000000000791b */ /* 0x003fe20003800000 */
.L_x_943:
        /* <DEDUP_REMOVED lines=19> */
.L_x_944:
[----:B------:R-:W-:Y:S02]  /*2e040*/  IMAD.MOV.U32 R13, RZ, RZ, R17 ;  /* 0x000000ffff0d7224 */ /* 0x000fe400078e0011 */
[----:B------:R-:W-:-:S07]  /*2e050*/  IMAD.MOV.U32 R19, RZ, RZ, R14 ;  /* 0x000000ffff137224 */ /* 0x000fce00078e000e */
[----:B------:R-:W-:Y:S05]  /*2e060*/  WARPSYNC.COLLECTIVE R15, `(.L_x_945) ;  /* 0x000000000f087348 */ /* 0x000fea0003c00000 */
[----:B------:R0:W1:Y:S02]  /*2e070*/  SHFL.IDX P6, R14, R13, R12, R11 ;  /* 0x0000000c0d0e7389 */ /* 0x00006400000c000b */
[----:B01----:R-:W-:Y:S01]  /*2e080*/  ENDCOLLECTIVE ;  /* 0x000000000000791b */ /* 0x003fe20003800000 */
.L_x_945:
[----:B------:R-:W-:Y:S05]  /*2e090*/  BRA `(.L_x_946) ;  /* 0xffffffac00707947 */ /* 0x000fea000383ffff */
.L_x_789:
        /* <DEDUP_REMOVED lines=8> */
.L_x_948:
[----:B------:R-:W-:Y:S05]  /*2e120*/  BSYNC B0 ;  /* 0x0000000000007941 */ /* 0x000fea0003800000 */
.L_x_947:
[----:B------:R-:W-:Y:S01]  /*2e130*/  IMAD.MOV.U32 R13, RZ, RZ, R24 ;  /* 0x000000ffff0d7224 */ /* 0x000fe200078e0018 */
[----:B------:R-:W-:Y:S01]  /*2e140*/  MOV R12, 0x1 ;  /* 0x00000001000c7802 */ /* 0x000fe20000000f00 */
[----:B------:R-:W-:Y:S02]  /*2e150*/  IMAD.MOV.U32 R11, RZ, RZ, 0x1f ;  /* 0x0000001fff0b7424 */ /* 0x000fe400078e00ff */
[----:B------:R-:W-:Y:S02]  /*2e160*/  IMAD.MOV.U32 R15, RZ, RZ, -0x1 ;  /* 0xffffffffff0f7424 */ /* 0x000fe400078e00ff */
[----:B------:R-:W-:Y:S02]  /*2e170*/  IMAD.IADD R7, R27, 0x1, R9 ;  /* 0x000000011b077824 */ /* 0x000fe400078e0209 */
[----:B------:R-:W-:-:S07]  /*2e180*/  IMAD.MOV.U32 R0, RZ, RZ, R14 ;  /* 0x000000ffff007224 */ /* 0x000fce00078e000e */
[----:B------:R-:W-:Y:S05]  /*2e190*/  WARPSYNC.COLLECTIVE R15, `(.L_x_949) ;  /* 0x000000000f087348 */ /* 0x000fea0003c00000 */
[----:B------:R0:W1:Y:S02]  /*2e1a0*/  SHFL.IDX P6, R14, R13, R12, R11 ;  /* 0x0000000c0d0e7389 */ /* 0x00006400000c000b */
[----:B01----:R-:W-:Y:S01]  /*2e1b0*/  ENDCOLLECTIVE ;  /* 0x000000000000791b */ /* 0x003fe20003800000 */
.L_x_949:
[----:B------:R-:W-:Y:S01]  /*2e1c0*/  ULDC UR4, c[0x0][0xc3c] ;  /* 0x00030f0000047ab9 */ /* 0x000fe20000000800 */
[----:B------:R-:W-:Y:S01]  /*2e1d0*/  ULDC.64 UR6, c[0x0][0x208] ;  /* 0x0000820000067ab9 */ /* 0x000fe20000000a00 */
[----:B------:R-:W-:-:S13]  /*2e1e0*/  ISETP.GE.OR P1, PT, R7, UR4, !P0 ;  /* 0x0000000407007c0c */ /* 0x000fda000c726670 */
[----:B------:R-:W0:Y:S08]  /*2e1f0*/  @!P1 LDC.64 R2, c[0x0][0xc80] ;  /* 0x00032000ff029b82 */ /* 0x000e300000000a00 */
[----:B------:R-:W1:Y:S01]  /*2e200*/  @!P1 LDC.64 R4, c[0x0][0xc78] ;  /* 0x00031e00ff049b82 */ /* 0x000e620000000a00 */
[----:B------:R-:W-:Y:S02]  /*2e210*/  MOV R11, RZ ;  /* 0x000000ff000b7202 */ /* 0x000fe40000000f00 */
[----:B------:R-:W-:Y:S01]  /*2e220*/  MOV R8, R14 ;  /* 0x0000000e00087202 */ /* 0x000fe20000000f00 */
        /* <DEDUP_REMOVED lines=9> */
[----:B------:R-:W-:Y:S02]  /*2e2c0*/  ISETP.GE.U32.AND P5, PT, R9, 0x10, PT ;  /* 0x000000100900780c */ /* 0x000fe40003fa6070 */
[----:B--2---:R-:W-:Y:S01]  /*2e2d0*/  @!P1 MOV R7, R6 ;  /* 0x0000000600079202 */ /* 0x004fe20000000f00 */
[----:B------:R-:W-:-:S02]  /*2e2e0*/  IMAD.MOV.U32 R6, RZ, RZ, RZ ;  /* 0x000000ffff067224 */ /* 0x000fc400078e00ff */
[----:B---3--:R-:W-:Y:S01]  /*2e2f0*/  @!P1 IMAD.MOV.U32 R4, RZ, RZ, R5 ;  /* 0x000000ffff049224 */ /* 0x008fe200078e0005 */
[----:B------:R-:W-:-:S03]  /*2e300*/  ISETP.NE.AND P1, PT, R9, RZ, PT ;  /* 0x000000ff0900720c */ /* 0x000fc60003f25270 */
[----:B------:R-:W-:-:S10]  /*2e310*/  IMAD R13, R4, R7, RZ ;  /* 0x00000007040d7224 */ /* 0x000fd400078e02ff */
[----:B------:R-:W-:Y:S05]  /*2e320*/  WARPSYNC.COLLECTIVE R15, `(.L_x_950) ;  /* 0x000000000f087348 */ /* 0x000fea0003c00000 */
[----:B------:R0:W1:Y:S02]  /*2e330*/  SHFL.UP P6, R14, R13, R12, R11 ;  /* 0x0400000c0d0e7389 */ /* 0x00006400000c000b */
[----:B01----:R-:W-:Y:S01]  /*2e340*/  ENDCOLLECTIVE ;  /* 0x000000000000791b */ /* 0x003fe20003800000 */
.L_x_950:
[----:B------:R-:W-:Y:S02]  /*2e350*/  MOV R12, 0x2 ;  /* 0x00000002000c7802 */ /* 0x000fe40000000f00 */
[----:B------:R-:W-:-:S05]  /*2e360*/  SEL R14, R14, RZ, P1 ;  /* 0x000000ff0e0e7207 */ /* 0x000fca0000800000 */
[----:B------:R-:W-:-:S04]  /*2e370*/  IMAD.IADD R5, R13, 0x1, R14 ;  /* 0x000000010d057824 */ /* 0x000fc800078e020e */
[----:B------:R-:W-:-:S07]  /*2e380*/  IMAD.MOV.U32 R13, RZ, RZ, R5 ;  /* 0x000000ffff0d7224 */ /* 0x000fce00078e0005 */
[----:B------:R-:W-:Y:S05]  /*2e390*/  WARPSYNC.COLLECTIVE R15, `(.L_x_951) ;  /* 0x000000000f087348 */ /* 0x000fea0003c00000 */
[----:B------:R0:W1:Y:S02]  /*2e3a0*/  SHFL.UP P6, R14, R13, R12, R11 ;  /* 0x0400000c0d0e7389 */ /* 0x00006400000c000b */
[----:B01----:R-:W-:Y:S01]  /*2e3b0*/  ENDCOLLECTIVE ;  /* 0x000000000000791b */ /* 0x003fe20003800000 */
.L_x_951:
[----:B------:R-:W-:Y:S02]  /*2e3c0*/  MOV R12, 0x4 ;  /* 0x00000004000c7802 */ /* 0x000fe40000000f00 */
[----:B------:R-:W-:-:S05]  /*2e3d0*/  SEL R2, R14, RZ, P2 ;  /* 0x000000ff0e027207 */ /* 0x000fca0001000000 */
[----:B------:R-:W-:-:S04]  /*2e3e0*/  IMAD.IADD R2, R5, 0x1, R2 ;  /* 0x0000000105027824 */ /* 0x000fc800078e0202 */
[----:B------:R-:W-:-:S07]  /*2e3f0*/  IMAD.MOV.U32 R13, RZ, RZ, R2 ;  /* 0x000000ffff0d7224 */ /* 0x000fce00078e0002 */
[----:B------:R-:W-:Y:S05]  /*2e400*/  WARPSYNC.COLLECTIVE R15, `(.L_x_952) ;  /* 0x000000000f087348 */ /* 0x000fea0003c00000 */
[----:B------:R0:W1:Y:S02]  /*2e410*/  SHFL.UP P6, R14, R13, R12, R11 ;  /* 0x0400000c0d0e7389 */ /* 0x00006400000c000b */
[----:B01----:R-:W-:Y:S01]  /*2e420*/  ENDCOLLECTIVE ;  /* 0x000000000000791b */ /* 0x003fe20003800000 */
.L_x_952:
[----:B------:R-:W-:Y:S02]  /*2e430*/  MOV R12, 0x8 ;  /* 0x00000008000c7802 */ /* 0x000fe40000000f00 */
[----:B------:R-:W-:-:S05]  /*2e440*/  SEL R3, R14, RZ, P3 ;  /* 0x000000ff0e037207 */ /* 0x000fca0001800000 */
[----:B------:R-:W-:-:S04]  /*2e450*/  IMAD.IADD R3, R2, 0x1, R3 ;  /* 0x0000000102037824 */ /* 0x000fc800078e0203 */
[----:B------:R-:W-:-:S07]  /*2e460*/  IMAD.MOV.U32 R13, RZ, RZ, R3 ;  /* 0x000000ffff0d7224 */ /* 0x000fce00078e0003 */
[----:B------:R-:W-:Y:S05]  /*2e470*/  WARPSYNC.COLLECTIVE R15, `(.L_x_953) ;  /* 0x000000000f087348 */ /* 0x000fea0003c00000 */
[----:B------:R0:W1:Y:S02]  /*2e480*/  SHFL.UP P6, R14, R13, R12, R11 ;  /* 0x0400000c0d0e7389 */ /* 0x00006400000c000b */
[----:B01----:R-:W-:Y:S01]  /*2e490*/  ENDCOLLECTIVE ;  /* 0x000000000000791b */ /* 0x003fe20003800000 */
.L_x_953:
[----:B------:R-:W-:Y:S02]  /*2e4a0*/  MOV R12, 0x10 ;  /* 0x00000010000c7802 */ /* 0x000fe40000000f00 */
[----:B------:R-:W-:-:S05]  /*2e4b0*/  SEL R14, R14, RZ, P4 ;  /* 0x000000ff0e0e7207 */ /* 0x000fca0002000000 */
[----:B------:R-:W-:-:S04]  /*2e4c0*/  IMAD.IADD R5, R3, 0x1, R14 ;  /* 0x0000000103057824 */ /* 0x000fc800078e020e */
[----:B------:R-:W-:-:S07]  /*2e4d0*/  IMAD.MOV.U32 R13, RZ, RZ, R5 ;  /* 0x000000ffff0d7224 */ /* 0x000fce00078e0005 */
[----:B------:R-:W-:Y:S05]  /*2e4e0*/  WARPSYNC.COLLECTIVE R15, `(.L_x_954) ;  /* 0x000000000f087348 */ /* 0x000fea0003c00000 */
[----:B------:R0:W1:Y:S02]  /*2e4f0*/  SHFL.UP P6, R14, R13, R12, R11 ;  /* 0x0400000c0d0e7389 */ /* 0x00006400000c000b */
[----:B01----:R-:W-:Y:S01]  /*2e500*/  ENDCOLLECTIVE ;  /* 0x000000000000791b */ /* 0x003fe20003800000 */
.L_x_954:
[----:B------:R-:W-:Y:S01]  /*2e510*/  MOV R12, 0x1f ;  /* 0x0000001f000c7802 */ /* 0x000fe20000000f00 */
[----:B------:R-:W-:Y:S01]  /*2e520*/  IMAD.MOV.U32 R11, RZ, RZ, 0x1f ;  /* 0x0000001fff0b7424 */ /* 0x000fe200078e00ff */
[----:B------:R-:W-:-:S05]  /*2e530*/  SEL R2, R14, RZ, P5 ;  /* 0x000000ff0e027207 */ /* 0x000fca0002800000 */
[----:B------:R-:W-:-:S04]  /*2e540*/  IMAD.IADD R2, R5, 0x1, R2 ;  /* 0x0000000105027824 */ /* 0x000fc800078e0202 */
[----:B------:R-:W-:-:S07]  /*2e550*/  IMAD.MOV.U32 R13, RZ, RZ, R2 ;  /* 0x000000ffff0d7224 */ /* 0x000fce00078e0002 */
[----:B------:R-:W-:Y:S05]  /*2e560*/  WARPSYNC.COLLECTIVE R15, `(.L_x_955) ;  /* 0x000000000f087348 */ /* 0x000fea0003c00000 */
[----:B------:R0:W1:Y:S02]  /*2e570*/  SHFL.IDX P6, R14, R13, R12, R11 ;  /* 0x0000000c0d0e7389 */ /* 0x00006400000c000b */
[----:B01----:R-:W-:Y:S01]  /*2e580*/  ENDCOLLECTIVE ;  /* 0x000000000000791b */ /* 0x003fe20003800000 */
.L_x_955:
[----:B------:R-:W-:Y:S05]  /*2e590*/  BRA `(.L_x_956) ;  /* 0xffffffac00947947 */ /* 0x000fea000383ffff */
.L_x_792:
[----:B------:R-:W-:Y:S01]  /*2e5a0*/  BSSY B0, `(.L_x_957) ;  /* 0x0000007000007945 */ /* 0x000fe20003800000 */
[----:B------:R-:W-:Y:S01]  /*2e5b0*/  MOV R12, 0x1 ;  /* 0x00000001000c7802 */ /* 0x000fe20000000f00 */
[----:B------:R-:W-:Y:S02]  /*2e5c0*/  IMAD.MOV.U32 R11, RZ, RZ, RZ ;  /* 0x000000ffff0b7224 */ /* 0x000fe400078e00ff */
[----:B------:R-:W-:-:S07]  /*2e5d0*/  IMAD.MOV.U32 R15, RZ, RZ, -0x1 ;  /* 0xffffffffff0f7424 */ /* 0x000fce00078e00ff */
[----:B------:R-:W-:Y:S05]  /*2e5e0*/  WARPSYNC.COLLECTIVE R15, `(.L_x_958) ;  /* 0x000000000f087348 */ /* 0x000fea0003c00000 */
[----:B------:R0:W1:Y:S02]  /*2e5f0*/  SHFL.UP P6, R14, R13, R12, R11 ;  /* 0x0400000c0d0e7389 */ /* 0x00006400000c000b */
[----:B01----:R-:W-:Y:S01]  /*2e600*/  ENDCOLLECTIVE ;  /* 0x000000000000791b */ /* 0x003fe20003800000 */
.L_x_958:
[----:B------:R-:W-:Y:S05]  /*2e610*/  BSYNC B0 ;  /* 0x0000000000007941 */ /* 0x000fea0003800000 */
.L_x_957:
[----:B------:R-:W-:Y:S01]  /*2e620*/  SEL R14, R14, RZ, P1 ;  /* 0x000000ff0e0e7207 */ /* 0x000fe20000800000 */
[----:B------:R-:W-:Y:S01]  /*2e630*/  IMAD.MOV.U32 R12, RZ, RZ, 0x2 ;  /* 0x00000002ff0c7424 */ /* 0x000fe200078e00ff */
[----:B------:R-:W-:Y:S01]  /*2e640*/  MOV R15, 0xffffffff ;  /* 0xffffffff000f7802 */ /* 0x000fe20000000f00 */
[----:B------:R-:W-:Y:S01]  /*2e650*/  IMAD.MOV.U32 R11, RZ, RZ, RZ ;  /* 0x000000ffff0b7224 */ /* 0x000fe200078e00ff */
[----:B------:R-:W-:-:S07]  /*2e660*/  IADD3 R13, R13, R14, RZ ;  /* 0x0000000e0d0d7210 */ /* 0x000fce0007ffe0ff */
[----:B------:R-:W-:Y:S05]  /*2e670*/  WARPSYNC.COLLECTIVE R15, `(.L_x_959) ;  /* 0x000000000f087348 */ /* 0x000fea0003c00000 */
[----:B------:R0:W1:Y:S02]  /*2e680*/  SHFL.UP P6, R14, R13, R12, R11 ;  /* 0x0400000c0d0e7389 */ /* 0x00006400000c000b */
[----:B01----:R-:W-:Y:S01]  /*2e690*/  ENDCOLLECTIVE ;  /* 0x000000000000791b */ /* 0x003fe20003800000 */
.L_x_959:
[----:B------:R-:W-:Y:S02]  /*2e6a0*/  MOV R12, 0x4 ;  /* 0x00000004000c7802 */ /* 0x000fe40000000f00 */
[----:B------:R-:W-:-:S05]  /*2e6b0*/  SEL R2, R14, RZ, P2 ;  /* 0x000000ff0e027207 */ /* 0x000fca0001000000 */
[----:B------:R-:W-:-:S04]  /*2e6c0*/  IMAD.IADD R2, R13, 0x1, R2 ;  /* 0x000000010d027824 */ /* 0x000fc800078e0202 */
[----:B------:R-:W-:-:S07]  /*2e6d0*/  IMAD.MOV.U32 R13, RZ, RZ, R2 ;  /* 0x000000ffff0d7224 */ /* 0x000fce00078e0002 */
[----:B------:R-:W-:Y:S05]  /*2e6e0*/  WARPSYNC.COLLECTIVE R15, `(.L_x_960) ;  /* 0x000000000f087348 */ /* 0x000fea0003c00000 */
[----:B------:R0:W1:Y:S02]  /*2e6f0*/  SHFL.UP P6, R14, R13, R12, R11 ;  /* 0x0400000c0d0e7389 */ /* 0x00006400000c000b */
[----:B01----:R-:W-:Y:S01]  /*2e700*/  ENDCOLLECTIVE ;  /* 0x000000000000791b */ /* 0x003fe20003800000 */
.L_x_960:
[----:B------:R-:W-:Y:S02]  /*2e710*/  MOV R12, 0x8 ;  /* 0x00000008000c7802 */ /* 0x000fe40000000f00 */
[----:B------:R-:W-:-:S05]  /*2e720*/  SEL R3, R14, RZ, P3 ;  /* 0x000000ff0e037207 */ /* 0x000fca0001800000 */
[----:B------:R-:W-:-:S04]  /*2e730*/  IMAD.IADD R3, R2, 0x1, R3 ;  /* 0x0000000102037824 */ /* 0x000fc800078e0203 */
[----:B------:R-:W-:-:S07]  /*2e740*/  IMAD.MOV.U32 R13, RZ, RZ, R3 ;  /* 0x000000ffff0d7224 */ /* 0x000fce00078e0003 */
[----:B------:R-:W-:Y:S05]  /*2e750*/  WARPSYNC.COLLECTIVE R15, `(.L_x_961) ;  /* 0x000000000f087348 */ /* 0x000fea0003c00000 */
[----:B------:R0:W1:Y:S02]  /*2e760*/  SHFL.UP P6, R14, R13, R12, R11 ;  /* 0x0400000c0d0e7389 */ /* 0x00006400000c000b */
[----:B01----:R-:W-:Y:S01]  /*2e770*/  ENDCOLLECTIVE ;  /* 0x000000000000791b */ /* 0x003fe20003800000 */
.L_x_961:
[----:B------:R-:W-:Y:S02]  /*2e780*/  MOV R12, 0x10 ;  /* 0x00000010000c7802 */ /* 0x000fe40000000f00 */
[----:B------:R-:W-:-:S05]  /*2e790*/  SEL R14, R14, RZ, P4 ;  /* 0x000000ff0e0e7207 */ /* 0x000fca0002000000 */
[----:B------:R-:W-:-:S04]  /*2e7a0*/  IMAD.IADD R5, R3, 0x1, R14 ;  /* 0x0000000103057824 */ /* 0x000fc800078e020e */
[----:B------:R-:W-:-:S07]  /*2e7b0*/  IMAD.MOV.U32 R13, RZ, RZ, R5 ;  /* 0x000000ffff0d7224 */ /* 0x000fce00078e0005 */
[----:B------:R-:W-:Y:S05]  /*2e7c0*/  WARPSYNC.COLLECTIVE R15, `(.L_x_962) ;  /* 0x000000000f087348 */ /* 0x000fea0003c00000 */
[----:B------:R0:W1:Y:S02]  /*2e7d0*/  SHFL.UP P6, R14, R13, R12, R11 ;  /* 0x0400000c0d0e7389 */ /* 0x00006400000c000b */
[----:B01----:R-:W-:Y:S01]  /*2e7e0*/  ENDCOLLECTIVE ;  /* 0x000000000000791b */ /* 0x003fe20003800000 */
.L_x_962:
        /* <DEDUP_REMOVED lines=8> */
.L_x_963:
[----:B------:R-:W-:Y:S05]  /*2e870*/  BRA `(.L_x_964) ;  /* 0xffffffac00847947 */ /* 0x000fea000383ffff */
.L_x_794:
[----:B------:R-:W-:Y:S01]  /*2e880*/  BSSY B0, `(.L_x_965) ;  /* 0x0000006000007945 */ /* 0x000fe20003800000 */
[----:B------:R-:W-:Y:S01]  /*2e890*/  PLOP3.LUT P6, PT, P6, PT, PT, 0x8, 0x0 ;  /* 0x000000000000781c */ /* 0x000fe200037ce170 */
[----:B------:R-:W-:-:S12]  /*2e8a0*/  IMAD.MOV.U32 R15, RZ, RZ, -0x1 ;  /* 0xffffffffff0f7424 */ /* 0x000fd800078e00ff */
[----:B0-----:R-:W-:Y:S05]  /*2e8b0*/  WARPSYNC.COLLECTIVE R15, `(.L_x_966) ;  /* 0x000000000f087348 */ /* 0x001fea0003c00000 */
[----:B------:R-:W-:Y:S01]  /*2e8c0*/  VOTE.ANY R14, PT, P6 ;  /* 0x00000000000e7806 */ /* 0x000fe200030e0100 */
[----:B0-----:R-:W-:Y:S06]  /*2e8d0*/  ENDCOLLECTIVE ;  /* 0x000000000000791b */ /* 0x001fec0003800000 */
.L_x_966:
[----:B------:R-:W-:Y:S05]  /*2e8e0*/  BSYNC B0 ;  /* 0x0000000000007941 */ /* 0x000fea0003800000 */
.L_x_965:
[----:B------:R-:W-:Y:S01]  /*2e8f0*/  MOV R3, R14 ;  /* 0x0000000e00037202 */ /* 0x000fe20000000f00 */
[----:B------:R-:W-:Y:S01]  /*2e900*/  IMAD.MOV.U32 R13, RZ, RZ, R7 ;  /* 0x000000ffff0d7224 */ /* 0x000fe200078e0007 */
[----:B------:R-:W-:Y:S01]  /*2e910*/  MOV R11, 0x1f ;  /* 0x0000001f000b7802 */ /* 0x000fe20000000f00 */
[----:B------:R-:W-:Y:S01]  /*2e920*/  IMAD.MOV.U32 R15, RZ, RZ, -0x1 ;  /* 0xffffffffff0f7424 */ /* 0x000fe200078e00ff */
[----:B------:R-:W0:Y:S02]  /*2e930*/  POPC R8, R3 ;  /* 0x0000000300087309 */ /* 0x000e240000000000 */
[----:B0-----:R-:W-:-:S07]  /*2e940*/  IMAD.MOV.U32 R12, RZ, RZ, R8 ;  /* 0x000000ffff0c7224 */ /* 0x001fce00078e0008 */
[----:B------:R-:W-:Y:S05]  /*2e950*/  WARPSYNC.COLLECTIVE R15, `(.L_x_967) ;  /* 0x000000000f087348 */ /* 0x000fea0003c00000 */
[----:B------:R0:W1:Y:S02]  /*2e960*/  SHFL.IDX P6, R14, R13, R12, R11 ;  /* 0x0000000c0d0e7389 */ /* 0x00006400000c000b */
[----:B01----:R-:W-:Y:S01]  /*2e970*/  ENDCOLLECTIVE ;  /* 0x000000000000791b */ /* 0x003fe20003800000 */
.L_x_967:
[----:B------:R-:W-:Y:S01]  /*2e980*/  MOV R13, R4 ;  /* 0x00000004000d7202 */ /* 0x000fe20000000f00 */
[----:B------:R-:W-:-:S07]  /*2e990*/  IMAD.MOV.U32 R7, RZ, RZ, R14 ;  /* 0x000000ffff077224 */ /* 0x000fce00078e000e */
[----:B------:R-:W-:Y:S05]  /*2e9a0*/  WARPSYNC.COLLECTIVE R15, `(.L_x_968) ;  /* 0x000000000f087348 */ /* 0x000fea0003c00000 */
[----:B------:R0:W1:Y:S02]  /*2e9b0*/  SHFL.IDX P6, R14, R13, R12, R11 ;  /* 0x0000000c0d0e7389 */ /* 0x00006400000c000b */
[----:B01----:R-:W-:Y:S01]  /*2e9c0*/  ENDCOLLECTIVE ;  /* 0x000000000000791b */ /* 0x003fe20003800000 */
.L_x_968:
[----:B------:R-:W-:Y:S01]  /*2e9d0*/  IMAD.MOV.U32 R4, RZ, RZ, R14 ;  /* 0x000000ffff047224 */ /* 0x000fe200078e000e */
[----:B------:R-:W-:Y:S06]  /*2e9e0*/  BRA `(.L_x_969) ;  /* 0xffffffac00647947 */ /* 0x000fec000383ffff */
.L_x_796:
[----:B------:R-:W-:Y:S01]  /*2e9f0*/  BSSY B0, `(.L_x_970) ;  /* 0x0000007000007945 */ /* 0x000fe20003800000 */
[----:B------:R-:W-:Y:S01]  /*2ea00*/  IMAD.MOV.U32 R13, RZ, RZ, R2 ;  /* 0x000000ffff0d7224 */ /* 0x000fe200078e0002 */
[----:B------:R-:W-:Y:S01]  /*2ea10*/  MOV R11, 0x1f ;  /* 0x0000001f000b7802 */ /* 0x000fe20000000f00 */
[----:B------:R-:W-:-:S07]  /*2ea20*/  IMAD.MOV.U32 R15, RZ, RZ, -0x1 ;  /* 0xffffffffff0f7424 */ /* 0x000fce00078e00ff */
[----:B0123--:R-:W-:Y:S05]  /*2ea30*/  WARPSYNC.COLLECTIVE R15, `(.L_x_971) ;  /* 0x000000000f087348 */ /* 0x00ffea0003c00000 */
[----:B------:R4:W0:Y:S02]  /*2ea40*/  SHFL.IDX P6, R14, R13, R12, R11 ;  /* 0x0000000c0d0e7389 */ /* 0x00082400000c000b */
[----:B01234-:R-:W-:Y:S01]  /*2ea50*/  ENDCOLLECTIVE ;  /* 0x000000000000791b */ /* 0x01ffe20003800000 */
.L_x_971:
[----:B------:R-:W-:Y:S05]  /*2ea60*/  BSYNC B0 ;  /* 0x0000000000007941 */ /* 0x000fea0003800000 */
.L_x_970:
[----:B------:R-:W-:Y:S01]  /*2ea70*/  IMAD.MOV.U32 R6, RZ, RZ, R14 ;  /* 0x000000ffff067224 */ /* 0x000fe200078e000e */
[----:B------:R-:W-:Y:S06]  /*2ea80*/  BRA `(.L_x_795) ;  /* 0xffffffac00547947 */ /* 0x000fec000383ffff */
.L_x_800:
[----:B-1----:R1:W3:Y:S02]  /*2ea90*/  SYNCS.PHASECHK.TRANS64.TRYWAIT P0, [R5+URZ+0x38820], R0 ;  /* 0x03882000050075a7 */ /* 0x0022e4000800017f */
[----:B---3--:R-:W-:Y:S05]  /*2eaa0*/  @!P0 NANOSLEEP.SYNCS 0x989680 ;  /* 0x009896800000895d */ /* 0x008fea0003900000 */
[----:B------:R-:W3:Y:S02]  /*2eab0*/  @!P0 SYNCS.PHASECHK.TRANS64 P0, [R5+URZ+0x38820], R0 ;  /* 0x03882000050085a7 */ /* 0x000ee4000800007f */
[----:B---3--:R-:W-:Y:S05]  /*2eac0*/  @!P0 BRA `(.L_x_800) ;  /* 0xfffffffc00f08947 */ /* 0x008fea000383ffff */
[----:B------:R-:W-:Y:S05]  /*2ead0*/  BRA `(.L_x_972) ;  /* 0xffffffb000ac7947 */ /* 0x000fea000383ffff */
.L_x_801:
[----:B------:R-:W3:Y:S01]  /*2eae0*/  S2R R2, SR_TID.X ;  /* 0x0000000000027919 */ /* 0x000ee20000002100 */
[----:B------:R-:W-:Y:S01]  /*2eaf0*/  BSSY B0, `(.L_x_973) ;  /* 0x000000a000007945 */ /* 0x000fe20003800000 */
[----:B------:R-:W-:Y:S01]  /*2eb00*/  IMAD.MOV.U32 R12, RZ, RZ, RZ ;  /* 0x000000ffff0c7224 */ /* 0x000fe200078e00ff */
[----:B------:R-:W-:Y:S01]  /*2eb10*/  MOV R15, 0xffffffff ;  /* 0xffffffff000f7802 */ /* 0x000fe20000000f00 */
[----:B------:R-:W-:Y:S01]  /*2eb20*/  IMAD.MOV.U32 R11, RZ, RZ, 0x1f ;  /* 0x0000001fff0b7424 */ /* 0x000fe200078e00ff */
[----:B---3--:R-:W-:-:S04]  /*2eb30*/  SHF.R.U32.HI R2, RZ, 0x5, R2 ;  /* 0x00000005ff027819 */ /* 0x008fc80000011602 */
[----:B------:R-:W-:-:S04]  /*2eb40*/  LOP3.LUT R2, R2, 0x3, RZ, 0xc0, !PT ;  /* 0x0000000302027812 */ /* 0x000fc800078ec0ff */
[----:B------:R-:W-:-:S07]  /*2eb50*/  MOV R13, R2 ;  /* 0x00000002000d7202 */ /* 0x000fce0000000f00 */
[----:B012---:R-:W-:Y:S05]  /*2eb60*/  WARPSYNC.COLLECTIVE R15, `(.L_x_974) ;  /* 0x000000000f087348 */ /* 0x007fea0003c00000 */
[----:B------:R3:W4:Y:S02]  /*2eb70*/  SHFL.IDX P6, R14, R13, R12, R11 ;  /* 0x0000000c0d0e7389 */ /* 0x00072400000c000b */
[----:B01234-:R-:W-:Y:S01]  /*2eb80*/  ENDCOLLECTIVE ;  /* 0x000000000000791b */ /* 0x01ffe20003800000 */
.L_x_974:
[----:B------:R-:W-:Y:S05]  /*2eb90*/  BSYNC B0 ;  /* 0x0000000000007941 */ /* 0x000fea0003800000 */
.L_x_973:
[----:B------:R-:W-:Y:S05]  /*2eba0*/  BRA `(.L_x_975) ;  /* 0xffffffb000947947 */ /* 0x000fea000383ffff */
.L_x_802:
[----:B------:R-:W-:Y:S01]  /*2ebb0*/  BSSY B0, `(.L_x_976) ;  /* 0x0000006000007945 */ /* 0x000fe20003800000 */
[----:B------:R-:W-:-:S07]  /*2ebc0*/  IMAD.MOV.U32 R15, RZ, RZ, -0x1 ;  /* 0xffffffffff0f7424 */ /* 0x000fce00078e00ff */
[----:B012---:R-:W-:Y:S05]  /*2ebd0*/  WARPSYNC.COLLECTIVE R15, `(.L_x_977) ;  /* 0x000000000f0c7348 */ /* 0x007fea0003c00000 */
[----:B------:R-:W-:Y:S02]  /*2ebe0*/  ELECT P6, UR62, PT ;  /* 0x00000000003e782f */ /* 0x000fe400038c0000 */
[----:B------:R-:W-:Y:S01]  /*2ebf0*/  MOV R14, UR62 ;  /* 0x0000003e000e7c02 */ /* 0x000fe20008000f00 */
[----:B012---:R-:W-:Y:S10]  /*2ec00*/  ENDCOLLECTIVE ;  /* 0x000000000000791b */ /* 0x007ff40003800000 */
.L_x_977:
[----:B------:R-:W-:Y:S05]  /*2ec10*/  BSYNC B0 ;  /* 0x0000000000007941 */ /* 0x000fea0003800000 */
.L_x_976:
[----:B------:R-:W-:Y:S05]  /*2ec20*/  BRA `(.L_x_978) ;  /* 0xffffffb000887947 */ /* 0x000fea000383ffff */
.L_x_804:
[----:B-1----:R1:W3:Y:S02]  /*2ec30*/  SYNCS.PHASECHK.TRANS64.TRYWAIT P1, [R3+URZ+0x38840], R2 ;  /* 0x03884002030075a7 */ /* 0x0022e4000802017f */
[----:B---3--:R-:W-:Y:S05]  /*2ec40*/  @!P1 NANOSLEEP.SYNCS 0x989680 ;  /* 0x009896800000995d */ /* 0x008fea0003900000 */
[----:B------:R-:W3:Y:S02]  /*2ec50*/  @!P1 SYNCS.PHASECHK.TRANS64 P1, [R3+URZ+0x38840], R2 ;  /* 0x03884002030095a7 */ /* 0x000ee4000802007f */
[----:B---3--:R-:W-:Y:S05]  /*2ec60*/  @!P1 BRA `(.L_x_804) ;  /* 0xfffffffc00f09947 */ /* 0x008fea000383ffff */
[----:B------:R-:W-:Y:S05]  /*2ec70*/  BRA `(.L_x_979) ;  /* 0xffffffb000a87947 */ /* 0x000fea000383ffff */
.L_x_806:
[----:B---3--:R3:W4:Y:S02]  /*2ec80*/  SYNCS.PHASECHK.TRANS64.TRYWAIT P1, [R23+URZ+0x38840], R0 ;  /* 0x03884000170075a7 */ /* 0x008724000802017f */
[----:B----4-:R-:W-:Y:S05]  /*2ec90*/  @!P1 NANOSLEEP.SYNCS 0x989680 ;  /* 0x009896800000995d */ /* 0x010fea0003900000 */
[----:B------:R-:W4:Y:S02]  /*2eca0*/  @!P1 SYNCS.PHASECHK.TRANS64 P1, [R23+URZ+0x38840], R0 ;  /* 0x03884000170095a7 */ /* 0x000f24000802007f */
[----:B----4-:R-:W-:Y:S05]  /*2ecb0*/  @!P1 BRA `(.L_x_806) ;  /* 0xfffffffc00f09947 */ /* 0x010fea000383ffff */
[----:B------:R-:W-:Y:S05]  /*2ecc0*/  BRA `(.L_x_980) ;  /* 0xffffffb000b47947 */ /* 0x000fea000383ffff */
.L_x_808:
[----:B----4-:R4:W0:Y:S02]  /*2ecd0*/  SYNCS.PHASECHK.TRANS64.TRYWAIT P1, [R3+URZ+0x38860], R2 ;  /* 0x03886002030075a7 */ /* 0x010824000802017f */
[----:B0-----:R-:W-:Y:S05]  /*2ece0*/  @!P1 NANOSLEEP.SYNCS 0x989680 ;  /* 0x009896800000995d */ /* 0x001fea0003900000 */
[----:B------:R-:W0:Y:S02]  /*2ecf0*/  @!P1 SYNCS.PHASECHK.TRANS64 P1, [R3+URZ+0x38860], R2 ;  /* 0x03886002030095a7 */ /* 0x000e24000802007f */
[----:B0-----:R-:W-:Y:S05]  /*2ed00*/  @!P1 BRA `(.L_x_808) ;  /* 0xfffffffc00f09947 */ /* 0x001fea000383ffff */
[----:B------:R-:W-:Y:S05]  /*2ed10*/  BRA `(.L_x_981) ;  /* 0xffffffb000b07947 */ /* 0x000fea000383ffff */
.L_x_982:
        /* <DEDUP_REMOVED lines=14> */
.L_x_15971:


//--------------------- .text._ZN7cutlass13device_kernelIN5flash11enable_sm90INS1_16FlashAttnFwdSm90INS1_25CollectiveMainloopFwdSm90ILi2EN4cute5tupleIJNS5_1CILi1EEES8_S8_EEENS6_IJNS7_ILi128EEENS7_ILi64EEENS7_ILi256EEEEEELi256ENS_6half_tEfNS_4arch4Sm90ELb0ELb1ELb0ELb0ELb1ELb0ELb0ELb1ELb1ELb1ELb1ELb0EEENS1_21CollectiveEpilogueFwdINS6_IJSA_SC_SB_EEES9_SE_SG_Li256ELb0ELb1ELb1ELb0EEENS1_19SingleTileSchedulerILb0ELb1ELb1ELi128EEEEEEEEEvNT_6ParamsE --------------------------
	.section	.text._ZN7cutlass13device_kernelIN5flash11enable_sm90INS1_16FlashAttnFwdSm90INS1_25CollectiveMainloopFwdSm90ILi2EN4cute5tupleIJNS5_1CILi1EEES8_S8_EEENS6_IJNS7_ILi128EEENS7_ILi64EEENS7_ILi256EEEEEELi256ENS_6half_tEfNS_4arch4Sm90ELb0ELb1ELb0ELb0ELb1ELb0ELb0ELb1ELb1ELb1ELb1ELb0EEENS1_21CollectiveEpilogueFwdINS6_IJSA_SC_SB_EEES9_SE_SG_Li256ELb0ELb1ELb1ELb0EEENS1_19SingleTileSchedulerILb0ELb1ELb1ELi128EEEEEEEEEvNT_6ParamsE,"ax",@progbits
	.align	128
.text._ZN7cutlass13device_kernelIN5flash11enable_sm90INS1_16FlashAttnFwdSm90INS1_25CollectiveMainloopFwdSm90ILi2EN4cute5tupleIJNS5_1CILi1EEES8_S8_EEENS6_IJNS7_ILi128EEENS7_ILi64EEENS7_ILi256EEEEEELi256ENS_6half_tEfNS_4arch4Sm90ELb0ELb1ELb0ELb0ELb1ELb0ELb0ELb1ELb1ELb1ELb1ELb0EEENS1_21CollectiveEpilogueFwdINS6_IJSA_SC_SB_EEES9_SE_SG_Li256ELb0ELb1ELb1ELb0EEENS1_19SingleTileSchedulerILb0ELb1ELb1ELi128EEEEEEEEEvNT_6ParamsE:
        .type           _ZN7cutlass13device_kernelIN5flash11enable_sm90INS1_16FlashAttnFwdSm90INS1_25CollectiveMainloopFwdSm90ILi2EN4cute5tupleIJNS5_1CILi1EEES8_S8_EEENS6_IJNS7_ILi128EEENS7_ILi64EEENS7_ILi256EEEEEELi256ENS_6half_tEfNS_4arch4Sm90ELb0ELb1ELb0ELb0ELb1ELb0ELb0ELb1ELb1ELb1ELb1ELb0EEENS1_21CollectiveEpilogueFwdINS6_IJSA_SC_SB_EEES9_SE_SG_Li256ELb0ELb1ELb1ELb0EEENS1_19SingleTileSchedulerILb0ELb1ELb1ELi128EEEEEEEEEvNT_6ParamsE,@function
        .size           _ZN7cutlass13device_kernelIN5flash11enable_sm90INS1_16FlashAttnFwdSm90INS1_25CollectiveMainloopFwdSm90ILi2EN4cute5tupleIJNS5_1CILi1EEES8_S8_EEENS6_IJNS7_ILi128EEENS7_ILi64EEENS7_ILi256EEEEEELi256ENS_6half_tEfNS_4arch4Sm90ELb0ELb1ELb0ELb0ELb1ELb0ELb0ELb1ELb1ELb1ELb1ELb0EEENS1_21CollectiveEpilogueFwdINS6_IJSA_SC_SB_EEES9_SE_SG_Li256ELb0ELb1ELb1ELb0EEENS1_19SingleTileSchedulerILb0ELb1ELb1ELi128EEEEEEEEEvNT_6ParamsE,(.L_x_15972 - _ZN7cutlass13device_kernelIN5flash11enable_sm90INS1_16FlashAttnFwdSm90INS1_25CollectiveMainloopFwdSm90ILi2EN4cute5tupleIJNS5_1CILi1EEES8_S8_EEENS6_IJNS7_ILi128EEENS7_ILi64EEENS7_ILi256EEEEEELi256ENS_6half_tEfNS_4arch4Sm90ELb0ELb1ELb0ELb0ELb1ELb0ELb0ELb1ELb1ELb1ELb1ELb0EEENS1_21CollectiveEpilogueFwdINS6_IJSA_SC_SB_EEES9_SE_SG_Li256ELb0ELb1ELb1ELb0EEENS1_19SingleTileSchedulerILb0ELb1ELb1ELi128EEEEEEEEEvNT_6ParamsE)
        .other          _ZN7cutlass13device_kernelIN5flash11enable_sm90INS1_16FlashAttnFwdSm90INS1_25CollectiveMainloopFwdSm90ILi2EN4cute5tupleIJNS5_1CILi1EEES8_S8_EEENS6_IJNS7_ILi128EEENS7_ILi64EEENS7_ILi256EEEEEELi256ENS_6half_tEfNS_4arch4Sm90ELb0ELb1ELb0ELb0ELb1ELb0ELb0ELb1ELb1ELb1ELb1ELb0EEENS1_21CollectiveEpilogueFwdINS6_IJSA_SC_SB_EEES9_SE_SG_Li256ELb0ELb1ELb1ELb0EEENS1_19SingleTileSchedulerILb0ELb1ELb1ELi128EEEEEEEEEvNT_6ParamsE,@"STO_CUDA_ENTRY STV_DEFAULT"
_ZN7cutlass13device_kernelIN5flash11enable_sm90INS1_16FlashAttnFwdSm90INS1_25CollectiveMainloopFwdSm90ILi2EN4cute5tupleIJNS5_1CILi1EEES8_S8_EEENS6_IJNS7_ILi128EEENS7_ILi64EEENS7_ILi256EEEEEELi256ENS_6half_tEfNS_4arch4Sm90ELb0ELb1ELb0ELb0ELb1ELb0ELb0ELb1ELb1ELb1ELb1ELb0EEENS1_21CollectiveEpilogueFwdINS6_IJSA_SC_SB_EEES9_SE_SG_Li256ELb0ELb1ELb1ELb0EEENS1_19SingleTileSchedulerILb0ELb1ELb1ELi128EEEEEEEEEvNT_6ParamsE:
        /* <DEDUP_REMOVED lines=45> */
.L_x_983:
        /* <DEDUP_REMOVED lines=22> */
.L_x_984:
        /* <DEDUP_REMOVED lines=18> */
.L_x_985:
        /* <DEDUP_REMOVED lines=22> */
.L_x_986:
        /* <DEDUP_REMOVED lines=23> */
.L_x_987:
[----:B------:R-:W-:Y:S01]  /*0820*/  UISETP.NE.AND UP0, UPT, UR9, URZ, UPT ;  /* 0x0000003f0900728c */ /* 0x000fe2000bf05270 */
[----:B------:R-:W-:Y:S01]  /*0830*/  NOP ;  /* 0x0000000000007918 */ /* 0x000fe20000000000 */
[----:B0-----:R-:W-:Y:S01]  /*0840*/  UMOV UR4, 0x1 ;  /* 0x0000000100047882 */ /* 0x001fe20000000000 */
[----:B------:R-:W-:Y:S01]  /*0850*/  ULDC.64 UR60, c[0x0][0x208] ;  /* 0x00008200003c7ab9 */ /* 0x000fe20000000a00 */
[----:B------:R-:W-:Y:S01]  /*0860*/  USEL UR4, UR4, 0x2, !UP0 ;  /* 0x0000000204047887 */ /* 0x000fe2000c000000 */
[----:B------:R-:W-:Y:S01]  /*0870*/  BSSY B6, `(.L_x_988) ;  /* 0x0001283000067945 */ /* 0x000fe20003800000 */
[----:B-1234-:R-:W-:Y:S01]  /*0880*/  BAR.SYNC.DEFER_BLOCKING 0x0 ;  /* 0x0000000000007b1d */ /* 0x01efe20000010000 */
[----:B------:R-:W-:-:S03]  /*0890*/  PLOP3.LUT P0, PT, PT, PT, UP0, 0x80, 0x0 ;  /* 0x000000000000781c */ /* 0x000fc60003f0f008 */
[----:B------:R-:W-:-:S05]  /*08a0*/  IMAD.U32 R2, RZ, RZ, UR4 ;  /* 0x00000004ff027e24 */ /* 0x000fca000f8e00ff */
[----:B------:R0:W-:Y:S05]  /*08b0*/  STL [R1+0x4], R2 ;  /* 0x0000040201007387 */ /* 0x0001ea0000100800 */
[----:B------:R-:W-:Y:S05]  /*08c0*/  @!P0 BRA `(.L_x_989) ;  /* 0x000000e800648947 */ /* 0x000fea0003800000 */
.L_x_990:
        /* <DEDUP_REMOVED lines=14> */
[----:B------:R-:W-:Y:S01]  /*09b0*/  IMAD.U32 R0, RZ, RZ, UR10 ;  /* 0x0000000aff007e24 */ /* 0x000fe2000f8e00ff */
[----:B--2---:R-:W-:Y:S01]  /*09c0*/  ISETP.LE.AND P0, PT, RZ, UR8, PT ;  /* 0x00000008ff007c0c */ /* 0x004fe2000bf03270 */
[----:B------:R-:W-:-:S03]  /*09d0*/  UIADD3 UR4, -UR10, URZ, URZ ;  /* 0x0000003f0a047290 */ /* 0x000fc6000fffe13f */
[----:B------:R1:W-:Y:S01]  /*09e0*/  STL [R1], R0 ;  /* 0x0000000001007387 */ /* 0x0003e20000100800 */
[----:B------:R-:W-:-:S08]  /*09f0*/  UIMAD UR6, UR7, UR4, UR6 ;  /* 0x00000004070672a4 */ /* 0x000fd0000f8e0206 */
[----:B------:R-:W-:Y:S05]  /*0a00*/  @!P0 BRA `(.L_x_991) ;  /* 0x0000012400a48947 */ /* 0x000fea0003800000 */
[----:B0-----:R-:W0:Y:S01]  /*0a10*/  LDC.64 R2, c[0x0][0x418] ;  /* 0x00010600ff027b82 */ /* 0x001e220000000a00 */
[----:B------:R-:W-:Y:S01]  /*0a20*/  ULDC UR4, c[0x0][0x448] ;  /* 0x0001120000047ab9 */ /* 0x000fe20000000800 */
[----:B------:R-:W-:Y:S01]  /*0a30*/  IADD3 R19, R26, -0x80, RZ ;  /* 0xffffff801a137810 */ /* 0x000fe20007ffe0ff */
[----:B------:R-:W-:-:S04]  /*0a40*/  UISETP.NE.AND UP0, UPT, UR4, 0x1, UPT ;  /* 0x000000010400788c */ /* 0x000fc8000bf05270 */
[----:B------:R-:W-:Y:S01]  /*0a50*/  UP2UR UR4, UPR, URZ, 0x1 ;  /* 0x000000013f047883 */ /* 0x000fe20008000000 */
[----:B------:R-:W1:Y:S05]  /*0a60*/  LDC R18, c[0x0][0x288] ;  /* 0x0000a200ff127b82 */ /* 0x000e6a0000000800 */
[----:B------:R-:W-:Y:S01]  /*0a70*/  IMAD.U32 R23, RZ, RZ, UR4 ;  /* 0x00000004ff177e24 */ /* 0x000fe2000f8e00ff */
[----:B------:R-:W-:Y:S01]  /*0a80*/  @UP0 ULDC UR9, c[0x0][0x44c] ;  /* 0x0001130000090ab9 */ /* 0x000fe20000000800 */
[----:B------:R-:W-:Y:S01]  /*0a90*/  @UP0 ULDC UR11, c[0x0][0x450] ;  /* 0x00011400000b0ab9 */ /* 0x000fe20000000800 */
[----:B------:R-:W2:Y:S01]  /*0aa0*/  LDC R17, c[0x0][0x424] ;  /* 0x00010900ff117b82 */ /* 0x000ea20000000800 */
[----:B------:R-:W-:-:S07]  /*0ab0*/  ULDC.64 UR4, c[0x0][0x9e0] ;  /* 0x0002780000047ab9 */ /* 0x000fce0000000a00 */
[----:B------:R-:W3:Y:S01]  /*0ac0*/  S2UR UR38, SR_CTAID.X ;  /* 0x00000000002679c3 */ /* 0x000ee20000002500 */
[----:B0-----:R-:W-:-:S04]  /*0ad0*/  ISETP.NE.U32.AND P0, PT, R2, RZ, PT ;  /* 0x000000ff0200720c */ /* 0x001fc80003f05070 */
[----:B------:R-:W-:-:S03]  /*0ae0*/  ISETP.NE.AND.EX P0, PT, R3, RZ, PT, P0 ;  /* 0x000000ff0300720c */ /* 0x000fc60003f05300 */
[----:B------:R-:W0:Y:S01]  /*0af0*/  LDC R4, c[0x0][0x2f0] ;  /* 0x0000bc00ff047b82 */ /* 0x000e220000000800 */
[----:B-1----:R-:W-:Y:S02]  /*0b00*/  IADD3 R0, -R18, 0x1, RZ ;  /* 0x0000000112007810 */ /* 0x002fe40007ffe1ff */
[----:B--2---:R-:W-:Y:S01]  /*0b10*/  SEL R17, R17, 0x1, P0 ;  /* 0x0000000111117807 */ /* 0x004fe20000000000 */
[----:B---3--:R-:W-:-:S04]  /*0b20*/  USHF.L.U32 UR38, UR38, 0x7, URZ ;  /* 0x0000000726267899 */ /* 0x008fc8000800063f */
[----:B------:R-:W-:Y:S02]  /*0b30*/  @UP0 UIADD3 UR8, UR38, 0x7f, URZ ;  /* 0x0000007f26080890 */ /* 0x000fe4000fffe03f */
[----:B------:R-:W-:Y:S01]  /*0b40*/  UIADD3 UR7, UR38, 0x7f, URZ ;  /* 0x0000007f26077890 */ /* 0x000fe2000fffe03f */
[----:B0-----:R-:W-:Y:S01]  /*0b50*/  IMAD R0, R17, R4, R0 ;  /* 0x0000000411007224 */ /* 0x001fe200078e0200 */
[----:B------:R-:W-:-:S04]  /*0b60*/  UIMAD.WIDE.U32 UR8, UR8, UR9, URZ ;  /* 0x00000009080872a5 */ /* 0x000fc8000f8e003f */
[----:B------:R-:W-:Y:S01]  /*0b70*/  R2UR UR10, R0 ;  /* 0x00000000000a72ca */ /* 0x000fe200000e0000 */
[----:B------:R-:W-:Y:S02]  /*0b80*/  @UP0 USHF.R.U32.HI UR7, URZ, UR11, UR9 ;  /* 0x0000000b3f070299 */ /* 0x000fe40008011609 */
[----:B------:R-:W-:-:S04]  /*0b90*/  UISETP.GE.AND UP0, UPT, UR5, 0x1, UPT ;  /* 0x000000010500788c */ /* 0x000fc8000bf06270 */
[----:B------:R-:W-:Y:S02]  /*0ba0*/  UP2UR UR8, UPR, URZ, 0x1 ;  /* 0x000000013f087883 */ /* 0x000fe40008000000 */
[----:B------:R-:W-:-:S04]  /*0bb0*/  PLOP3.LUT P0, PT, PT, PT, UP0, 0x40, 0x0 ;  /* 0x000000000000781c */ /* 0x000fc80003f0e808 */
[----:B------:R-:W-:Y:S01]  /*0bc0*/  UIADD3 UR7, UR10, UR7, URZ ;  /* 0x000000070a077290 */ /* 0x000fe2000fffe03f */
[----:B------:R-:W-:-:S03]  /*0bd0*/  IMAD.U32 R22, RZ, RZ, UR8 ;  /* 0x00000008ff167e24 */ /* 0x000fc6000f8e00ff */
[----:B------:R-:W-:-:S06]  /*0be0*/  UIADD3 UR4, UR7, UR4, URZ ;  /* 0x0000000407047290 */ /* 0x000fcc000fffe03f */
[----:B------:R-:W-:Y:S01]  /*0bf0*/  IMAD.U32 R0, RZ, RZ, UR4 ;  /* 0x00000004ff007e24 */ /* 0x000fe2000f8e00ff */
[----:B------:R-:W-:Y:S06]  /*0c00*/  @P0 BRA `(.L_x_992) ;  /* 0x0000000000400947 */ /* 0x000fec0003800000 */
[----:B------:R-:W-:Y:S01]  /*0c10*/  ISETP.LT.AND P0, PT, RZ, UR7, PT ;  /* 0x00000007ff007c0c */ /* 0x000fe2000bf01270 */
[----:B------:R-:W-:-:S12]  /*0c20*/  UIADD3 UR4, UR7, -0x1, URZ ;  /* 0xffffffff07047890 */ /* 0x000fd8000fffe03f */
[----:B------:R-:W-:Y:S05]  /*0c30*/  @P0 BRA `(.L_x_993) ;  /* 0x00000000001c0947 */ /* 0x000fea0003800000 */
[----:B------:R-:W-:Y:S02]  /*0c40*/  UISETP.NE.AND UP0, UPT, UR5, 0x1, UPT ;  /* 0x000000010500788c */ /* 0x000fe4000bf05270 */
[----:B------:R-:W-:-:S09]  /*0c50*/  UIADD3 UR4, -UR7, URZ, URZ ;  /* 0x0000003f07047290 */ /* 0x000fd2000fffe13f */
[----:B------:R-:W-:Y:S02]  /*0c60*/  @UP0 ULDC.64 UR10, c[0x0][0x9e8] ;  /* 0x00027a00000a0ab9 */ /* 0x000fe40000000a00 */
[----:B------:R-:W-:-:S04]  /*0c70*/  UIMAD.WIDE.U32 UR8, UR4, UR10, URZ ;  /* 0x0000000a040872a5 */ /* 0x000fc8000f8e003f */
[----:B------:R-:W-:-:S04]  /*0c80*/  @UP0 USHF.R.U32.HI UR4, URZ, UR11, UR9 ;  /* 0x0000000b3f040299 */ /* 0x000fc80008011609 */
[----:B------:R-:W-:Y:S01]  /*0c90*/  ULOP3.LUT UR4, URZ, UR4, URZ, 0x33, !UPT ;  /* 0x000000043f047292 */ /* 0x000fe2000f8e333f */
[----:B------:R-:W-:Y:S11]  /*0ca0*/  BRA `(.L_x_994) ;  /* 0x0000000000107947 */ /* 0x000ff60003800000 */
.L_x_993:
[----:B------:R-:W-:-:S11]  /*0cb0*/  UISETP.NE.AND UP0, UPT, UR5, 0x1, UPT ;  /* 0x000000010500788c */ /* 0x000fd6000bf05270 */
[----:B------:R-:W-:Y:S02]  /*0cc0*/  @UP0 ULDC.64 UR10, c[0x0][0x9e8] ;  /* 0x00027a00000a0ab9 */ /* 0x000fe40000000a00 */
[----:B------:R-:W-:-:S04]  /*0cd0*/  UIMAD.WIDE.U32 UR8, UR4, UR10, URZ ;  /* 0x0000000a040872a5 */ /* 0x000fc8000f8e003f */
[----:B------:R-:W-:-:S12]  /*0ce0*/  @UP0 USHF.R.U32.HI UR4, URZ, UR11, UR9 ;  /* 0x0000000b3f040299 */ /* 0x000fd80008011609 */
.L_x_994:
[----:B------:R-:W-:-:S06]  /*0cf0*/  UIMAD UR4, UR4, UR5, UR5 ;  /* 0x00000005040472a4 */ /* 0x000fcc000f8e0205 */
[----:B------:R-:W-:-:S07]  /*0d00*/  VIMNMX R0, R0, UR4, PT ;  /* 0x0000000400007c48 */ /* 0x000fce000bfe0100 */
.L_x_992:
[----:B------:R-:W-:Y:S01]  /*0d10*/  R2UR UR4, R23 ;  /* 0x00000000170472ca */ /* 0x000fe200000e0000 */
[CC--:B------:R-:W-:Y:S02]  /*0d20*/  IMAD R18, R17.reuse, R4.reuse, -R18 ;  /* 0x0000000411127224 */ /* 0x0c0fe400078e0a12 */
[----:B------:R-:W-:Y:S02]  /*0d30*/  VIADD R2, R0, 0x3f ;  /* 0x0000003f00027836 */ /* 0x000fe40000000000 */
[----:B------:R-:W-:Y:S01]  /*0d40*/  IMAD R0, R17, R4, 0x3f ;  /* 0x0000003f11007424 */ /* 0x000fe200078e0204 */
[----:B------:R-:W-:Y:S02]  /*0d50*/  R2UR UR7, R18 ;  /* 0x00000000120772ca */ /* 0x000fe400000e0000 */
[----:B------:R-:W-:Y:S02]  /*0d60*/  SHF.R.S32.HI R5, RZ, 0x1f, R2 ;  /* 0x0000001fff057819 */ /* 0x000fe40000011402 */
[----:B------:R-:W-:-:S02]  /*0d70*/  SHF.R.S32.HI R3, RZ, 0x1f, R0 ;  /* 0x0000001fff037819 */ /* 0x000fc40000011400 */
[----:B------:R-:W-:Y:S01]  /*0d80*/  LEA.HI R5, R5, R2, RZ, 0x6 ;  /* 0x0000000205057211 */ /* 0x000fe200078f30ff */
[----:B------:R-:W-:Y:S01]  /*0d90*/  UISETP.NE.AND UP0, UPT, UR4, URZ, UPT ;  /* 0x0000003f0400728c */ /* 0x000fe2000bf05270 */
[----:B------:R-:W-:Y:S02]  /*0da0*/  LEA.HI R3, R3, R0, RZ, 0x6 ;  /* 0x0000000003037211 */ /* 0x000fe400078f30ff */
[----:B------:R-:W-:Y:S01]  /*0db0*/  UMOV UR4, UR38 ;  /* 0x0000002600047c82 */ /* 0x000fe20008000000 */
[----:B------:R-:W-:Y:S02]  /*0dc0*/  SHF.R.S32.HI R0, RZ, 0x6, R5 ;  /* 0x00000006ff007819 */ /* 0x000fe40000011405 */
[----:B------:R-:W-:-:S04]  /*0dd0*/  SHF.R.S32.HI R3, RZ, 0x6, R3 ;  /* 0x00000006ff037819 */ /* 0x000fc80000011403 */
[----:B------:R-:W-:Y:S01]  /*0de0*/  VIMNMX R204, R3, R0, PT ;  /* 0x0000000003cc7248 */ /* 0x000fe20003fe0100 */
[----:B------:R-:W-:Y:S01]  /*0df0*/  @UP0 ULDC UR8, c[0x0][0x44c] ;  /* 0x0001130000080ab9 */ /* 0x000fe20000000800 */
[----:B------:R-:W-:Y:S01]  /*0e00*/  @UP0 ULDC UR10, c[0x0][0x450] ;  /* 0x00011400000a0ab9 */ /* 0x000fe20000000800 */
[----:B------:R-:W-:-:S04]  /*0e10*/  UIMAD.WIDE.U32 UR8, UR38, UR8, URZ ;  /* 0x00000008260872a5 */ /* 0x000fc8000f8e003f */
[----:B------:R-:W-:Y:S02]  /*0e20*/  @UP0 USHF.R.U32.HI UR4, URZ, UR10, UR9 ;  /* 0x0000000a3f040299 */ /* 0x000fe40008011609 */
[----:B------:R-:W-:Y:S02]  /*0e30*/  UISETP.GE.AND UP0, UPT, UR5, 0x1, UPT ;  /* 0x000000010500788c */ /* 0x000fe4000bf06270 */
[----:B------:R-:W-:-:S03]  /*0e40*/  UIADD3 UR4, UR7, UR4, URZ ;  /* 0x0000000407047290 */ /* 0x000fc6000fffe03f */
[----:B------:R-:W-:Y:S01]  /*0e50*/  ULDC UR7, c[0x0][0x9dc] ;  /* 0x0002770000077ab9 */ /* 0x000fe20000000800 */
[----:B------:R-:W-:Y:S01]  /*0e60*/  PLOP3.LUT P0, PT, PT, PT, UP0, 0x40, 0x0 ;  /* 0x000000000000781c */ /* 0x000fe20003f0e808 */
[----:B------:R-:W-:-:S12]  /*0e70*/  UIADD3 UR7, UR4, -UR7, URZ ;  /* 0x8000000704077290 */ /* 0x000fd8000fffe03f */
[----:B------:R-:W-:Y:S05]  /*0e80*/  @P0 BRA `(.L_x_995) ;  /* 0x0000000000440947 */ /* 0x000fea0003800000 */
[----:B------:R-:W-:-:S06]  /*0e90*/  UISETP.GT.AND UP0, UPT, UR4, -0x1, UPT ;  /* 0xffffffff0400788c */ /* 0x000fcc000bf04270 */
[----:B------:R-:W-:-:S13]  /*0ea0*/  PLOP3.LUT P0, PT, PT, PT, UP0, 0x80, 0x0 ;  /* 0x000000000000781c */ /* 0x000fda0003f0f008 */
[----:B------:R-:W-:Y:S05]  /*0eb0*/  @P0 BRA `(.L_x_996) ;  /* 0x00000000001c0947 */ /* 0x000fea0003800000 */
[----:B------:R-:W-:Y:S02]  /*0ec0*/  UISETP.NE.AND UP0, UPT, UR5, 0x1, UPT ;  /* 0x000000010500788c */ /* 0x000fe4000bf05270 */
[----:B------:R-:W-:-:S09]  /*0ed0*/  ULOP3.LUT UR4, URZ, UR4, URZ, 0x33, !UPT ;  /* 0x000000043f047292 */ /* 0x000fd2000f8e333f */
[----:B------:R-:W-:Y:S02]  /*0ee0*/  @UP0 ULDC.64 UR10, c[0x0][0x9e8] ;  /* 0x00027a00000a0ab9 */ /* 0x000fe40000000a00 */
[----:B------:R-:W-:-:S04]  /*0ef0*/  UIMAD.WIDE.U32 UR8, UR4, UR10, URZ ;  /* 0x0000000a040872a5 */ /* 0x000fc8000f8e003f */
[----:B------:R-:W-:-:S04]  /*0f00*/  @UP0 USHF.R.U32.HI UR4, URZ, UR11, UR9 ;  /* 0x0000000b3f040299 */ /* 0x000fc80008011609 */
[----:B------:R-:W-:Y:S01]  /*0f10*/  ULOP3.LUT UR4, URZ, UR4, URZ, 0x33, !UPT ;  /* 0x000000043f047292 */ /* 0x000fe2000f8e333f */
[----:B------:R-:W-:Y:S11]  /*0f20*/  BRA `(.L_x_997) ;  /* 0x0000000000107947 */ /* 0x000ff60003800000 */
.L_x_996:
[----:B------:R-:W-:-:S11]  /*0f30*/  UISETP.NE.AND UP0, UPT, UR5, 0x1, UPT ;  /* 0x000000010500788c */ /* 0x000fd6000bf05270 */
[----:B------:R-:W-:Y:S02]  /*0f40*/  @UP0 ULDC.64 UR10, c[0x0][0x9e8] ;  /* 0x00027a00000a0ab9 */ /* 0x000fe40000000a00 */
[----:B------:R-:W-:-:S04]  /*0f50*/  UIMAD.WIDE.U32 UR8, UR4, UR10, URZ ;  /* 0x0000000a040872a5 */ /* 0x000fc8000f8e003f */
[----:B------:R-:W-:-:S12]  /*0f60*/  @UP0 USHF.R.U32.HI UR4, URZ, UR11, UR9 ;  /* 0x0000000b3f040299 */ /* 0x000fd80008011609 */
.L_x_997:
[----:B------:R-:W-:-:S04]  /*0f70*/  UIMAD UR4, UR4, UR5, URZ ;  /* 0x00000005040472a4 */ /* 0x000fc8000f8e023f */
[----:B------:R-:W-:-:S04]  /*0f80*/  UISETP.LT.AND UP0, UPT, UR7, UR4, UPT ;  /* 0x000000040700728c */ /* 0x000fc8000bf01270 */
[----:B------:R-:W-:-:S12]  /*0f90*/  USEL UR7, UR7, UR4, !UP0 ;  /* 0x0000000407077287 */ /* 0x000fd8000c000000 */
.L_x_995:
[----:B------:R-:W-:Y:S02]  /*0fa0*/  USHF.R.S32.HI UR4, URZ, 0x1f, UR7 ;  /* 0x0000001f3f047899 */ /* 0x000fe40008011407 */
[----:B------:R-:W-:Y:S02]  /*0fb0*/  USHF.R.U32.HI UR11, URZ, 0x10, UR6 ;  /* 0x000000103f0b7899 */ /* 0x000fe40008011606 */
[----:B------:R-:W-:Y:S02]  /*0fc0*/  ULEA.HI UR4, UR4, UR7, URZ, 0x6 ;  /* 0x0000000704047291 */ /* 0x000fe4000f8f303f */
[----:B------:R-:W-:Y:S02]  /*0fd0*/  ULOP3.LUT UR7, UR6, 0xffff, URZ, 0xc0, !UPT ;  /* 0x0000ffff06077892 */ /* 0x000fe4000f8ec03f */
[----:B------:R-:W-:-:S04]  /*0fe0*/  USHF.R.S32.HI UR4, URZ, 0x6, UR4 ;  /* 0x000000063f047899 */ /* 0x000fc80008011404 */
[----:B------:R-:W-:-:S04]  /*0ff0*/  UISETP.LT.AND UP0, UPT, URZ, UR4, UPT ;  /* 0x000000043f00728c */ /* 0x000fc8000bf01270 */
[----:B------:R-:W-:Y:S02]  /*1000*/  USEL UR10, URZ, UR4, !UP0 ;  /* 0x000000043f0a7287 */ /* 0x000fe4000c000000 */
[----:B------:R-:W-:Y:S01]  /*1010*/  UISETP.NE.AND UP0, UPT, UR11, URZ, UPT ;  /* 0x0000003f0b00728c */ /* 0x000fe2000bf05270 */
[----:B------:R-:W-:-:S03]  /*1020*/  UMOV UR4, URZ ;  /* 0x0000003f00047c82 */ /* 0x000fc60008000000 */
[----:B------:R-:W-:-:S07]  /*1030*/  ISETP.GT.AND P0, PT, R204, UR10, PT ;  /* 0x0000000acc007c0c */ /* 0x000fce000bf04270 */
[----:B------:R-:W-:-:S06]  /*1040*/  @!UP0 ULDC UR11, c[0x0][0x9f0] ;  /* 0x00027c00000b8ab9 */ /* 0x000fcc0000000800 */
[----:B------:R-:W-:Y:S05]  /*1050*/  @!P0 BRA `(.L_x_998) ;  /* 0x00000000008c8947 */ /* 0x000fea0003800000 */
[----:B------:R-:W-:Y:S01]  /*1060*/  IMAD.U32 R5, RZ, RZ, UR11 ;  /* 0x0000000bff057e24 */ /* 0x000fe2000f8e00ff */
[----:B------:R-:W-:-:S04]  /*1070*/  UMOV UR4, URZ ;  /* 0x0000003f00047c82 */ /* 0x000fc80008000000 */
[----:B------:R-:W-:-:S04]  /*1080*/  IABS R0, R5 ;  /* 0x0000000500007213 */ /* 0x000fc80000000000 */
[----:B------:R-:W-:Y:S02]  /*1090*/  R2UR UR12, R0 ;  /* 0x00000000000c72ca */ /* 0x000fe400000e0000 */
[----:B------:R-:W-:Y:S02]  /*10a0*/  IADD3 R0, R5, -0x1, R204 ;  /* 0xffffffff05007810 */ /* 0x000fe40007ffe0cc */
[----:B------:R-:W-:Y:S02]  /*10b0*/  IABS R5, R5 ;  /* 0x0000000500057213 */ /* 0x000fe40000000000 */
[----:B------:R-:W-:Y:S02]  /*10c0*/  R2UR UR6, R0 ;  /* 0x00000000000672ca */ /* 0x000fe400000e0000 */
[----:B------:R-:W-:-:S05]  /*10d0*/  IADD3 R5, RZ, -R5, RZ ;  /* 0x80000005ff057210 */ /* 0x000fca0007ffe0ff */
[----:B------:R-:W0:Y:S06]  /*10e0*/  I2F.RP R2, UR12 ;  /* 0x0000000c00027d06 */ /* 0x000e2c0008209400 */
[----:B------:R-:W-:-:S06]  /*10f0*/  UIADD3 UR6, -UR10, UR6, URZ ;  /* 0x000000060a067290 */ /* 0x000fcc000fffe13f */
[----:B------:R-:W-:Y:S01]  /*1100*/  IMAD.U32 R0, RZ, RZ, UR6 ;  /* 0x00000006ff007e24 */ /* 0x000fe2000f8e00ff */
[----:B------:R-:W-:Y:S01]  /*1110*/  ULOP3.LUT UR6, UR6, UR11, URZ, 0x3c, !UPT ;  /* 0x0000000b06067292 */ /* 0x000fe2000f8e3c3f */
[----:B0-----:R-:W0:Y:S03]  /*1120*/  MUFU.RCP R2, R2 ;  /* 0x0000000200027308 */ /* 0x001e260000001000 */
[----:B------:R-:W-:-:S04]  /*1130*/  IABS R0, R0 ;  /* 0x0000000000007213 */ /* 0x000fc80000000000 */
[----:B------:R-:W-:Y:S01]  /*1140*/  R2UR UR9, R0 ;  /* 0x00000000000972ca */ /* 0x000fe200000e0000 */
[----:B------:R-:W-:Y:S02]  /*1150*/  IMAD.MOV.U32 R0, RZ, RZ, R5 ;  /* 0x000000ffff007224 */ /* 0x000fe400078e0005 */
[----:B0-----:R-:W-:-:S06]  /*1160*/  VIADD R3, R2, 0xffffffe ;  /* 0x0ffffffe02037836 */ /* 0x001fcc0000000000 */
        /* <DEDUP_REMOVED lines=18> */
.L_x_998:
[----:B------:R-:W-:Y:S02]  /*1290*/  UIMAD UR5, UR7, UR4, UR10 ;  /* 0x00000004070572a4 */ /* 0x000fe4000f8e020a */
[----:B------:R-:W-:Y:S01]  /*12a0*/  IMAD.U32 R3, RZ, RZ, UR4 ;  /* 0x00000004ff037e24 */ /* 0x000fe2000f8e00ff */
[----:B------:R-:W-:Y:S01]  /*12b0*/  PLOP3.LUT P0, PT, PT, PT, PT, 0x80, 0x0 ;  /* 0x000000000000781c */ /* 0x000fe20003f0f070 */
[----:B------:R-:W-:Y:S01]  /*12c0*/  IMAD.MOV.U32 R2, RZ, RZ, RZ ;  /* 0x000000ffff027224 */ /* 0x000fe200078e00ff */
[----:B------:R-:W-:Y:S01]  /*12d0*/  CS2R R150, SRZ ;  /* 0x0000000000967805 */ /* 0x000fe2000001ff00 */
[----:B------:R-:W-:Y:S01]  /*12e0*/  IMAD.MOV.U32 R0, RZ, RZ, RZ ;  /* 0x000000ffff007224 */ /* 0x000fe200078e00ff */
[----:B------:R-:W-:Y:S01]  /*12f0*/  VIADDMNMX R204, R3, UR5, R204, PT ;  /* 0x0000000503cc7c46 */ /* 0x000fe2000b8001cc */
[----:B------:R-:W-:Y:S01]  /*1300*/  IMAD.U32 R201, RZ, RZ, UR5 ;  /* 0x00000005ffc97e24 */ /* 0x000fe2000f8e00ff */
[----:B------:R-:W-:Y:S02]  /*1310*/  CS2R R148, SRZ ;  /* 0x0000000000947805 */ /* 0x000fe4000001ff00 */
[----:B------:R-:W-:-:S02]  /*1320*/  CS2R R146, SRZ ;  /* 0x0000000000927805 */ /* 0x000fc4000001ff00 */
[----:B------:R-:W-:Y:S02]  /*1330*/  ISETP.GT.AND P1, PT, R204, UR5, PT ;  /* 0x00000005cc007c0c */ /* 0x000fe4000bf24270 */
        /* <DEDUP_REMOVED lines=62> */
[----:B------:R-:W-:Y:S01]  /*1720*/  SHF.R.S32.HI R56, RZ, 0x1f, R19 ;  /* 0x0000001fff387819 */ /* 0x000fe20000011413 */
[----:B------:R-:W0:Y:S01]  /*1730*/  S2UR UR7, SR_CgaCtaId ;  /* 0x00000000000779c3 */ /* 0x000e220000008800 */
[----:B------:R-:W-:Y:S02]  /*1740*/  UMOV UR6, 0x400 ;  /* 0x0000040000067882 */ /* 0x000fe40000000000 */
[----:B------:R-:W-:-:S04]  /*1750*/  LEA.HI R57, R56, R19, RZ, 0x7 ;  /* 0x0000001338397211 */ /* 0x000fc800078f38ff */
[----:B------:R-:W-:-:S05]  /*1760*/  SHF.R.S32.HI R58, RZ, 0x7, R57 ;  /* 0x00000007ff3a7819 */ /* 0x000fca0000011439 */
        /* <DEDUP_REMOVED lines=23> */
[----:B------:R-:W-:Y:S02]  /*18e0*/  IMAD.U32 R6, RZ, RZ, UR4 ;  /* 0x00000004ff067e24 */ /* 0x000fe4000f8e00ff */
[----:B------:R-:W-:-:S02]  /*18f0*/  IMAD.U32 R7, RZ, RZ, UR5 ;  /* 0x00000005ff077e24 */ /* 0x000fc4000f8e00ff */
[----:B------:R-:W-:Y:S02]  /*1900*/  IMAD.MOV.U32 R8, RZ, RZ, 0x70 ;  /* 0x00000070ff087424 */ /* 0x000fe400078e00ff */
[----:B------:R-:W-:Y:S02]  /*1910*/  IMAD.MOV.U32 R12, RZ, RZ, 0x1 ;  /* 0x00000001ff0c7424 */ /* 0x000fe400078e00ff */
[----:B0-----:R-:W-:-:S07]  /*1920*/  IMAD.MOV.U32 R13, RZ, RZ, RZ ;  /* 0x000000ffff0d7224 */ /* 0x001fce00078e00ff */
[----:B------:R-:W-:-:S07]  /*1930*/  LEPC R20, `(.L_x_1000) ;  /* 0x000000001014794e */ /* 0x000fce0000000000 */
[----:B-1----:R-:W-:Y:S05]  /*1940*/  CALL.ABS.NOINC R2 ;  /* 0x0000000002007343 */ /* 0x002fea0003c00000 */
.L_x_1000:
[----:B------:R-:W-:Y:S02]  /*1950*/  R2UR UR4, R16 ;  /* 0x00000000100472ca */ /* 0x000fe400000e0000 */
[----:B------:R-:W-:-:S11]  /*1960*/  SHF.L.U32 R0, RZ, 0x1f, RZ ;  /* 0x0000001fff007819 */ /* 0x000fd600000006ff */
[----:B------:R-:W0:Y:S02]  /*1970*/  SYNCS.PHASECHK.TRANS64.TRYWAIT P0, [UR4+0x30800], R0 ;  /* 0x03080000ff0075a7 */ /* 0x000e240008000144 */
[----:B0-----:R-:W-:Y:S05]  /*1980*/  @!P0 BRA `(.L_x_1001) ;  /* 0x0000011400cc8947 */ /* 0x001fea0003800000 */
.L_x_1134:
[----:B------:R-:W2:Y:S02]  /*1990*/  LDL R2, [R1+0x4] ;  /* 0x0000040001027983 */ /* 0x000ea40000100800 */
[----:B--2---:R-:W-:-:S13]  /*19a0*/  R2UR UR4, R2 ;  /* 0x00000000020472ca */ /* 0x004fda00000e0000 */
[----:B------:R-:W-:-:S06]  /*19b0*/  ULOP3.LUT UR4, UR4, 0x1, URZ, 0xfc, !UPT ;  /* 0x0000000104047892 */ /* 0x000fcc000f8efc3f */
[----:B------:R-:W-:-:S05]  /*19c0*/  IMAD.U32 R2, RZ, RZ, UR4 ;  /* 0x00000004ff027e24 */ /* 0x000fca000f8e00ff */
[----:B------:R-:W-:-:S13]  /*19d0*/  ISETP.NE.AND P0, PT, R2, 0x3, PT ;  /* 0x000000030200780c */ /* 0x000fda0003f05270 */
[----:B------:R-:W-:Y:S05]  /*19e0*/  @!P0 BRA `(.L_x_1002) ;  /* 0x0000000000048947 */ /* 0x000fea0003800000 */
[----:B------:R-:W-:Y:S01]  /*19f0*/  BPT.TRAP 0x1 ;  /* 0x000000040000795c */ /* 0x000fe20000300000 */
.L_x_1002:
[----:B------:R-:W-:-:S13]  /*1a00*/  R2UR UR4, R16 ;  /* 0x00000000100472ca */ /* 0x000fda00000e0000 */
[----:B------:R1:W2:Y:S01]  /*1a10*/  SYNCS.PHASECHK.TRANS64.TRYWAIT P1, [UR4+0x30830], R0 ;  /* 0x03083000ff0075a7 */ /* 0x0002a20008020144 */
[----:B------:R-:W-:Y:S05]  /*1a20*/  @!P0 BRA `(.L_x_1003) ;  /* 0x0000000000048947 */ /* 0x000fea0003800000 */
[----:B------:R-:W-:Y:S01]  /*1a30*/  BPT.TRAP 0x1 ;  /* 0x000000040000795c */ /* 0x000fe20000300000 */
.L_x_1003:
[----:B------:R-:W-:-:S05]  /*1a40*/  IMAD.U32 R6, RZ, RZ, UR36 ;  /* 0x00000024ff067e24 */ /* 0x000fca000f8e00ff */
[----:B------:R-:W-:Y:S01]  /*1a50*/  LOP3.LUT R6, R6, 0x10000, RZ, 0xfc, !PT ;  /* 0x0001000006067812 */ /* 0x000fe200078efcff */
[----:B--2---:R-:W-:Y:S06]  /*1a60*/  @P1 BRA `(.L_x_1004) ;  /* 0x00000000000c1947 */ /* 0x004fec0003800000 */
[----:B------:R-:W-:-:S13]  /*1a70*/  R2UR UR4, R16 ;  /* 0x00000000100472ca */ /* 0x000fda00000e0000 */
[----:B------:R-:W2:Y:S02]  /*1a80*/  SYNCS.PHASECHK.TRANS64.TRYWAIT P1, [UR4+0x30830], R0 ;  /* 0x03083000ff0075a7 */ /* 0x000ea40008020144 */
[----:B--2---:R-:W-:Y:S05]  /*1a90*/  @!P1 BRA `(.L_x_1005) ;  /* 0x0000011400a49947 */ /* 0x004fea0003800000 */
.L_x_1004:
[----:B------:R-:W-:Y:S05]  /*1aa0*/  WARPSYNC.ALL ;  /* 0x0000000000007948 */ /* 0x000fea0003800000 */
[----:B------:R-:W-:Y:S02]  /*1ab0*/  MOV R7, 0x40000040 ;  /* 0x4000004000077802 */ /* 0x000fe40000000f00 */
[----:B------:R-:W-:Y:S01]  /*1ac0*/  R2UR UR4, R16 ;  /* 0x00000000100472ca */ /* 0x000fe200000e0000 */
[----:B------:R-:W-:Y:S01]  /*1ad0*/  WARPGROUP.ARRIVE ;  /* 0x00000000000079c5 */ /* 0x000fe20000000000 */
[----:B------:R-:W-:Y:S01]  /*1ae0*/  R2UR UR8, R6 ;  /* 0x00000000060872ca */ /* 0x000fe200000e0000 */
[----:B------:R-:W-:Y:S01]  /*1af0*/  UMOV UR11, 0x40000040 ;  /* 0x40000040000b7882 */ /* 0x000fe20000000000 */
[----:B------:R-:W-:Y:S01]  /*1b00*/  R2UR UR9, R7 ;  /* 0x00000000070972ca */ /* 0x000fe200000e0000 */
[----:B------:R-:W-:Y:S01]  /*1b10*/  UMOV UR13, 0x40000040 ;  /* 0x40000040000d7882 */ /* 0x000fe20000000000 */
[----:B------:R-:W-:Y:S01]  /*1b20*/  UMOV UR7, 0x40000040 ;  /* 0x4000004000077882 */ /* 0x000fe20000000000 */
[----:B------:R-:W-:Y:S01]  /*1b30*/  UMOV UR5, UR13 ;  /* 0x0000000d00057c82 */ /* 0x000fe20008000000 */
[----:B------:R-:W-:Y:S01]  /*1b40*/  IMAD.U32 R11, RZ, RZ, UR13 ;  /* 0x0000000dff0b7e24 */ /* 0x000fe2000f8e00ff */
[----:B------:R-:W-:Y:S01]  /*1b50*/  UMOV UR13, 0x40000040 ;  /* 0x40000040000d7882 */ /* 0x000fe20000000000 */
[----:B------:R-:W-:Y:S01]  /*1b60*/  UMOV UR15, 0x40000040 ;  /* 0x40000040000f7882 */ /* 0x000fe20000000000 */
[----:B------:R-:W-:Y:S01]  /*1b70*/  UMOV UR17, 0x40000040 ;  /* 0x4000004000117882 */ /* 0x000fe20000000000 */
[----:B------:R-:W-:Y:S01]  /*1b80*/  UMOV UR21, 0x40000040 ;  /* 0x4000004000157882 */ /* 0x000fe20000000000 */
[----:B------:R-:W-:Y:S01]  /*1b90*/  UIADD3 UR4, UR4, 0x20400, URZ ;  /* 0x0002040004047890 */ /* 0x000fe2000fffe03f */
[----:B------:R-:W-:Y:S01]  /*1ba0*/  UMOV UR25, 0x40000040 ;  /* 0x4000004000197882 */ /* 0x000fe20000000000 */
[----:B------:R-:W-:-:S02]  /*1bb0*/  UMOV UR29, 0x40000040 ;  /* 0x40000040001d7882 */ /* 0x000fc40000000000 */
[----:B------:R-:W-:Y:S01]  /*1bc0*/  USHF.R.U32.HI UR4, URZ, 0x4, UR4 ;  /* 0x000000043f047899 */ /* 0x000fe20008011604 */
[----:B------:R-:W-:Y:S01]  /*1bd0*/  UMOV UR33, 0x40000040 ;  /* 0x4000004000217882 */ /* 0x000fe20000000000 */
[----:B------:R-:W-:Y:S02]  /*1be0*/  UMOV UR37, 0x40000040 ;  /* 0x4000004000257882 */ /* 0x000fe40000000000 */
[----:B------:R-:W-:Y:S01]  /*1bf0*/  ULOP3.LUT UR4, UR4, 0x3fff, URZ, 0xc0, !UPT ;  /* 0x00003fff04047892 */ /* 0x000fe2000f8ec03f */
[----:B------:R-:W-:Y:S01]  /*1c00*/  UMOV UR41, 0x40000040 ;  /* 0x4000004000297882 */ /* 0x000fe20000000000 */
[----:B------:R-:W-:Y:S02]  /*1c10*/  UMOV UR45, 0x40000040 ;  /* 0x40000040002d7882 */ /* 0x000fe40000000000 */
[----:B------:R-:W-:Y:S01]  /*1c20*/  ULOP3.LUT UR18, UR4, 0x10000, URZ, 0xfc, !UPT ;  /* 0x0001000004127892 */ /* 0x000fe2000f8efc3f */
[----:B------:R-:W-:Y:S01]  /*1c30*/  UMOV UR49, 0x40000040 ;  /* 0x4000004000317882 */ /* 0x000fe20000000000 */
[----:B------:R-:W-:-:S02]  /*1c40*/  UMOV UR53, 0x40000040 ;  /* 0x4000004000357882 */ /* 0x000fc40000000000 */
[----:B------:R-:W-:Y:S02]  /*1c50*/  UIADD3 UR6, UR18, 0x2, URZ ;  /* 0x0000000212067890 */ /* 0x000fe4000fffe03f */
[----:B------:R-:W-:Y:S02]  /*1c60*/  UIADD3 UR14, UR18, 0x200, URZ ;  /* 0x00000200120e7890 */ /* 0x000fe4000fffe03f */
[----:B------:R-:W-:Y:S01]  /*1c70*/  IMAD.U32 R21, RZ, RZ, UR18 ;  /* 0x00000012ff157e24 */ /* 0x000fe2000f8e00ff */
[----:B------:R-:W-:Y:S02]  /*1c80*/  UMOV UR10, UR18 ;  /* 0x00000012000a7c82 */ /* 0x000fe40008000000 */
[----:B------:R-:W-:Y:S01]  /*1c90*/  HGMMA.64x64x16.F32 R24, gdesc[UR8], RZ, !UPT, gsb0 ;  /* 0x00e00000081879f0 */ /* 0x000fe2000c0008ff */
[----:B------:R-:W-:Y:S01]  /*1ca0*/  R2UR UR10, R6 ;  /* 0x00000000060a72ca */ /* 0x000fe200000e0000 */
[----:B------:R-:W-:Y:S02]  /*1cb0*/  UMOV UR9, 0x40000040 ;  /* 0x4000004000097882 */ /* 0x000fe40000000000 */
[----:B------:R-:W-:-:S10]  /*1cc0*/  IMAD.U32 R15, RZ, RZ, UR9 ;  /* 0x00000009ff0f7e24 */ /* 0x000fd4000f8e00ff */
[----:B------:R-:W-:Y:S02]  /*1cd0*/  UIADD3 UR4, UR10, 0x2, URZ ;  /* 0x000000020a047890 */ /* 0x000fe4000fffe03f */
[----:B------:R-:W-:Y:S02]  /*1ce0*/  UIADD3 UR16, UR10, 0x402, URZ ;  /* 0x000004020a107890 */ /* 0x000fe4000fffe03f */
[----:B------:R-:W-:Y:S02]  /*1cf0*/  UIADD3 UR20, UR10, 0x404, URZ ;  /* 0x000004040a147890 */ /* 0x000fe4000fffe03f */
[----:B------:R-:W-:Y:S01]  /*1d00*/  UIADD3 UR24, UR10, 0x406, URZ ;  /* 0x000004060a187890 */ /* 0x000fe2000fffe03f */
[----:B------:R-:W-:Y:S01]  /*1d10*/  UMOV UR12, UR4 ;  /* 0x00000004000c7c82 */ /* 0x000fe20008000000 */
[----:B------:R-:W-:Y:S01]  /*1d20*/  UIADD3 UR28, UR10, 0x800, URZ ;  /* 0x000008000a1c7890 */ /* 0x000fe2000fffe03f */
[----:B------:R-:W-:Y:S01]  /*1d30*/  IMAD.U32 R10, RZ, RZ, UR12 ;  /* 0x0000000cff0a7e24 */ /* 0x000fe2000f8e00ff */
[----:B------:R-:W-:Y:S01]  /*1d40*/  UMOV UR4, UR12 ;  /* 0x0000000c00047c82 */ /* 0x000fe20008000000 */
[----:B------:R-:W-:-:S02]  /*1d50*/  UIADD3 UR12, UR10, 0x400, URZ ;  /* 0x000004000a0c7890 */ /* 0x000fc4000fffe03f */
[----:B------:R-:W-:Y:S02]  /*1d60*/  UIADD3 UR32, UR10, 0x802, URZ ;  /* 0x000008020a207890 */ /* 0x000fe4000fffe03f */
[----:B------:R-:W-:Y:S02]  /*1d70*/  UIADD3 UR36, UR10, 0x804, URZ ;  /* 0x000008040a247890 */ /* 0x000fe4000fffe03f */
[----:B------:R-:W-:Y:S02]  /*1d80*/  UIADD3 UR40, UR10, 0x806, URZ ;  /* 0x000008060a287890 */ /* 0x000fe4000fffe03f */
[----:B------:R-:W-:Y:S02]  /*1d90*/  UIADD3 UR44, UR10, 0xc00, URZ ;  /* 0x00000c000a2c7890 */ /* 0x000fe4000fffe03f */
[----:B------:R-:W-:Y:S02]  /*1da0*/  UIADD3 UR48, UR10, 0xc02, URZ ;  /* 0x00000c020a307890 */ /* 0x000fe4000fffe03f */
[----:B------:R-:W-:Y:S01]  /*1db0*/  UIADD3 UR52, UR10, 0xc04, URZ ;  /* 0x00000c040a347890 */ /* 0x000fe2000fffe03f */
[----:B------:R-:W-:-:S02]  /*1dc0*/  WARPGROUP.DEPBAR.LE gsb0, 0x0 ;  /* 0x00008000000079c5 */ /* 0x000fc40000010000 */
[----:B------:R-:W-:-:S06]  /*1dd0*/  WARPGROUP.ARRIVE ;  /* 0x00000000000079c5 */ /* 0x000fcc0000000000 */
[----:B------:R-:W-:Y:S01]  /*1de0*/  HGMMA.64x64x16.F32 R24, gdesc[UR4], R24, gsb0 ;  /* 0x00e00000041879f0 */ /* 0x000fe20008000818 */
[----:B------:R-:W-:Y:S02]  /*1df0*/  UIADD3 UR4, UR10, 0x4, URZ ;  /* 0x000000040a047890 */ /* 0x000fe4000fffe03f */
[----:B------:R-:W-:Y:S01]  /*1e00*/  UIADD3 UR6, UR18, 0x4, URZ ;  /* 0x0000000412067890 */ /* 0x000fe2000fffe03f */
[----:B------:R-:W-:Y:S01]  /*1e10*/  UMOV UR5, UR9 ;  /* 0x0000000900057c82 */ /* 0x000fe20008000000 */
[----:B------:R-:W-:Y:S01]  /*1e20*/  UMOV UR7, 0x40000040 ;  /* 0x4000004000077882 */ /* 0x000fe20000000000 */
[----:B------:R-:W-:Y:S02]  /*1e30*/  UMOV UR9, 0x40000040 ;  /* 0x4000004000097882 */ /* 0x000fe40000000000 */
[----:B------:R-:W-:Y:S02]  /*1e40*/  UMOV UR8, UR4 ;  /* 0x0000000400087c82 */ /* 0x000fe40008000000 */
[----:B------:R-:W-:Y:S01]  /*1e50*/  UMOV UR4, UR8 ;  /* 0x0000000800047c82 */ /* 0x000fe20008000000 */
[----:B------:R-:W-:Y:S01]  /*1e60*/  IMAD.U32 R14, RZ, RZ, UR8 ;  /* 0x00000008ff0e7e24 */ /* 0x000fe2000f8e00ff */
[----:B------:R-:W-:-:S02]  /*1e70*/  UIADD3 UR8, UR10, 0x6, URZ ;  /* 0x000000060a087890 */ /* 0x000fc4000fffe03f */
[----:B------:R-:W-:Y:S01]  /*1e80*/  UIADD3 UR10, UR10, 0xc06, URZ ;  /* 0x00000c060a0a7890 */ /* 0x000fe2000fffe03f */
[----:B------:R-:W-:Y:S02]  /*1e90*/  WARPGROUP.DEPBAR.LE gsb0, 0x0 ;  /* 0x00008000000079c5 */ /* 0x000fe40000010000 */
[----:B------:R-:W-:-:S06]  /*1ea0*/  WARPGROUP.ARRIVE ;  /* 0x00000000000079c5 */ /* 0x000fcc0000000000 */
[----:B------:R-:W-:Y:S01]  /*1eb0*/  HGMMA.64x64x16.F32 R24, gdesc[UR4], R24, gsb0 ;  /* 0x00e00000041879f0 */ /* 0x000fe20008000818 */
[----:B------:R-:W-:Y:S01]  /*1ec0*/  UIADD3 UR6, UR18, 0x6, URZ ;  /* 0x0000000612067890 */ /* 0x000fe2000fffe03f */
[----:B------:R-:W-:Y:S01]  /*1ed0*/  UMOV UR4, UR8 ;  /* 0x0000000800047c82 */ /* 0x000fe20008000000 */
[----:B------:R-:W-:Y:S01]  /*1ee0*/  UMOV UR5, UR9 ;  /* 0x0000000900057c82 */ /* 0x000fe20008000000 */
[----:B------:R-:W-:Y:S01]  /*1ef0*/  UMOV UR7, 0x40000040 ;  /* 0x4000004000077882 */ /* 0x000fe20000000000 */
        /* <DEDUP_REMOVED lines=9> */
[----:B------:R-:W-:Y:S03]  /*1f90*/  HGMMA.64x64x16.F32 R24, gdesc[UR12], R24, gsb0 ;  /* 0x00e000000c1879f0 */ /* 0x000fe60008000818 */
        /* <DEDUP_REMOVED lines=68> */
[----:B------:R-:W-:Y:S01]  /*23e0*/  UMOV UR5, 0x40000040 ;  /* 0x4000004000057882 */ /* 0x000fe20000000000 */
[----:B------:R-:W-:Y:S01]  /*23f0*/  UMOV UR7, 0x40000040 ;  /* 0x4000004000077882 */ /* 0x000fe20000000000 */
[----:B------:R-:W-:Y:S01]  /*2400*/  MOV R12, UR4 ;  /* 0x00000004000c7c02 */ /* 0x000fe20008000f00 */
[----:B------:R-:W-:Y:S01]  /*2410*/  IMAD.U32 R13, RZ, RZ, UR5 ;  /* 0x00000005ff0d7e24 */ /* 0x000fe2000f8e00ff */
[----:B------:R-:W-:Y:S02]  /*2420*/  WARPGROUP.DEPBAR.LE gsb0, 0x0 ;  /* 0x00008000000079c5 */ /* 0x000fe40000010000 */
[----:B------:R-:W-:-:S06]  /*2430*/  WARPGROUP.ARRIVE ;  /* 0x00000000000079c5 */ /* 0x000fcc0000000000 */
[----:B------:R-:W-:Y:S03]  /*2440*/  HGMMA.64x64x16.F32 R24, gdesc[UR4], R24, gsb0 ;  /* 0x00e00000041879f0 */ /* 0x000fe60008000818 */
[----:B------:R-:W-:Y:S02]  /*2450*/  WARPGROUP.DEPBAR.LE gsb0, 0x0 ;  /* 0x00008000000079c5 */ /* 0x000fe40000010000 */
[----:B------:R-:W-:Y:S05]  /*2460*/  @!P0 BRA `(.L_x_1006) ;  /* 0x0000000000048947 */ /* 0x000fea0003800000 */
[----:B------:R-:W-:Y:S01]  /*2470*/  BPT.TRAP 0x1 ;  /* 0x000000040000795c */ /* 0x000fe20000300000 */
.L_x_1006:
[----:B01----:R-:W-:Y:S01]  /*2480*/  LOP3.LUT R0, R57, 0xffffff80, RZ, 0xc0, !PT ;  /* 0xffffff8039007812 */ /* 0x003fe200078ec0ff */
[----:B------:R-:W-:Y:S01]  /*2490*/  ULDC UR7, c[0x0][0x2f0] ;  /* 0x0000bc0000077ab9 */ /* 0x000fe20000000800 */
[----:B------:R-:W-:Y:S02]  /*24a0*/  R2UR UR5, R23 ;  /* 0x00000000170572ca */ /* 0x000fe400000e0000 */
[----:B------:R-:W-:Y:S01]  /*24b0*/  LEA.HI R56, R56, R19, RZ, 0x2 ;  /* 0x0000001338387211 */ /* 0x000fe200078f10ff */
[----:B------:R-:W-:Y:S01]  /*24c0*/  IMAD.IADD R0, R19, 0x1, -R0 ;  /* 0x0000000113007824 */ /* 0x000fe200078e0a00 */
[----:B------:R-:W-:Y:S02]  /*24d0*/  LEA.HI R5, R58, R58, RZ, 0x1 ;  /* 0x0000003a3a057211 */ /* 0x000fe400078f08ff */
[----:B------:R-:W-:Y:S02]  /*24e0*/  LOP3.LUT R56, R56, 0xfffffffc, RZ, 0xc0, !PT ;  /* 0xfffffffc38387812 */ /* 0x000fe400078ec0ff */
[----:B------:R-:W-:-:S02]  /*24f0*/  SHF.R.S32.HI R3, RZ, 0x1f, R0 ;  /* 0x0000001fff037819 */ /* 0x000fc40000011400 */
[----:B------:R-:W-:Y:S01]  /*2500*/  LOP3.LUT R5, R5, 0x3fffffe, RZ, 0xc0, !PT ;  /* 0x03fffffe05057812 */ /* 0x000fe200078ec0ff */
[----:B------:R-:W-:Y:S01]  /*2510*/  IMAD.IADD R56, R19, 0x1, -R56 ;  /* 0x0000000113387824 */ /* 0x000fe200078e0a38 */
[CC--:B------:R-:W-:Y:S01]  /*2520*/  LEA.HI R2, R3.reuse, R0.reuse, RZ, 0x2 ;  /* 0x0000000003027211 */ /* 0x0c0fe200078f10ff */
[----:B------:R-:W-:Y:S01]  /*2530*/  UISETP.NE.AND UP1, UPT, UR5, URZ, UPT ;  /* 0x0000003f0500728c */ /* 0x000fe2000bf25270 */
[----:B------:R-:W-:Y:S01]  /*2540*/  LEA.HI R4, R3, R0, RZ, 0x5 ;  /* 0x0000000003047211 */ /* 0x000fe200078f28ff */
[----:B------:R-:W-:Y:S01]  /*2550*/  IMAD.IADD R5, R58, 0x1, -R5 ;  /* 0x000000013a057824 */ /* 0x000fe200078e0a05 */
[--C-:B------:R-:W-:Y:S02]  /*2560*/  SHF.R.S32.HI R3, RZ, 0x2, R2.reuse ;  /* 0x00000002ff037819 */ /* 0x100fe40000011402 */
[----:B------:R-:W-:Y:S02]  /*2570*/  SHF.R.S32.HI R8, RZ, 0x1f, R2 ;  /* 0x0000001fff087819 */ /* 0x000fe40000011402 */
[----:B------:R-:W-:-:S02]  /*2580*/  SHF.R.S32.HI R4, RZ, 0x5, R4 ;  /* 0x00000005ff047819 */ /* 0x000fc40000011404 */
[----:B------:R-:W-:Y:S02]  /*2590*/  LEA.HI R8, R8, R3, RZ, 0x3 ;  /* 0x0000000308087211 */ /* 0x000fe400078f18ff */
[----:B------:R-:W-:Y:S01]  /*25a0*/  LEA.HI R9, R56, R56, RZ, 0x1 ;  /* 0x0000003838097211 */ /* 0x000fe200078f08ff */
[----:B------:R-:W-:Y:S01]  /*25b0*/  @UP1 ULDC UR5, c[0x0][0x450] ;  /* 0x0001140000051ab9 */ /* 0x000fe20000000800 */
[----:B------:R-:W-:Y:S02]  /*25c0*/  LEA R4, R4, UR38, 0x4 ;  /* 0x0000002604047c11 */ /* 0x000fe4000f8e20ff */
[----:B------:R-:W-:Y:S02]  /*25d0*/  LOP3.LUT R8, R8, 0xfffffff8, RZ, 0xc0, !PT ;  /* 0xfffffff808087812 */ /* 0x000fe400078ec0ff */
[----:B------:R-:W-:Y:S02]  /*25e0*/  R2UR UR4, R22 ;  /* 0x00000000160472ca */ /* 0x000fe400000e0000 */
[----:B------:R-:W-:-:S02]  /*25f0*/  LOP3.LUT R9, R9, 0x1ffffffe, RZ, 0xc0, !PT ;  /* 0x1ffffffe09097812 */ /* 0x000fc400078ec0ff */
[----:B------:R-:W-:Y:S01]  /*2600*/  IADD3 R4, R4, R3, -R8 ;  /* 0x0000000304047210 */ /* 0x000fe20007ffe808 */
[----:B------:R-:W-:Y:S01]  /*2610*/  IMAD.MOV.U32 R3, RZ, RZ, -0x40 ;  /* 0xffffffc0ff037424 */ /* 0x000fe200078e00ff */
[----:B------:R-:W-:Y:S01]  /*2620*/  PLOP3.LUT P1, PT, PT, PT, UP1, 0x80, 0x0 ;  /* 0x000000000000781c */ /* 0x000fe20003f2f018 */
[----:B------:R-:W-:Y:S01]  /*2630*/  IMAD.IADD R9, R56, 0x1, -R9 ;  /* 0x0000000138097824 */ /* 0x000fe200078e0a09 */
[----:B------:R-:W-:Y:S01]  /*2640*/  R2UR UR6, R16 ;  /* 0x00000000100672ca */ /* 0x000fe200000e0000 */
[----:B------:R-:W-:Y:S01]  /*2650*/  IMAD R60, R204, R3, 0x40 ;  /* 0x00000040cc3c7424 */ /* 0x000fe200078e0203 */
[----:B------:R-:W-:Y:S02]  /*2660*/  LEA R4, R5, R4, 0x6 ;  /* 0x0000000405047211 */ /* 0x000fe400078e30ff */
[----:B------:R-:W-:Y:S01]  /*2670*/  PLOP3.LUT P2, PT, PT, PT, UP1, 0x80, 0x0 ;  /* 0x000000000000781c */ /* 0x000fe20003f4f018 */
[----:B------:R-:W-:Y:S01]  /*2680*/  UISETP.NE.AND UP0, UPT, UR4, URZ, UPT ;  /* 0x0000003f0400728c */ /* 0x000fe2000bf05270 */
[----:B------:R-:W-:Y:S01]  /*2690*/  LOP3.LUT R3, R2, 0x7ffffffc, RZ, 0xc0, !PT ;  /* 0x7ffffffc02037812 */ /* 0x000fe200078ec0ff */
[----:B------:R-:W-:Y:S01]  /*26a0*/  IMAD R19, R9, 0x8, R4 ;  /* 0x0000000809137824 */ /* 0x000fe200078e0204 */
[----:B------:R-:W-:Y:S01]  /*26b0*/  @UP1 ULDC UR4, c[0x0][0x44c] ;  /* 0x0001130000041ab9 */ /* 0x000fe20000000800 */
[----:B------:R-:W-:-:S02]  /*26c0*/  LEA R58, R204, 0xffffffc0, 0x6 ;  /* 0xffffffc0cc3a7811 */ /* 0x000fc400078e30ff */
[----:B------:R-:W-:Y:S01]  /*26d0*/  @P1 IMAD.HI.U32 R5, R19, UR4, RZ ;  /* 0x0000000413051c27 */ /* 0x000fe2000f8e00ff */
[----:B------:R-:W-:Y:S01]  /*26e0*/  PLOP3.LUT P1, PT, PT, PT, UP0, 0x40, 0x0 ;  /* 0x000000000000781c */ /* 0x000fe20003f2e808 */
[----:B------:R-:W-:Y:S01]  /*26f0*/  UIADD3 UR4, UR6, 0x30840, URZ ;  /* 0x0003084006047890 */ /* 0x000fe2000fffe03f */
[----:B------:R-:W0:Y:S01]  /*2700*/  S2UR UR6, SR_CgaCtaId ;  /* 0x00000000000679c3 */ /* 0x000e220000008800 */
[----:B------:R-:W-:Y:S02]  /*2710*/  IMAD.MOV.U32 R4, RZ, RZ, R19 ;  /* 0x000000ffff047224 */ /* 0x000fe400078e0013 */
[----:B------:R-:W-:Y:S01]  /*2720*/  @P2 SHF.R.U32.HI R4, RZ, UR5, R5 ;  /* 0x00000005ff042c19 */ /* 0x000fe20008011605 */
[----:B------:R-:W-:Y:S01]  /*2730*/  IMAD.IADD R8, R0, 0x1, -R3 ;  /* 0x0000000100087824 */ /* 0x000fe200078e0a03 */
[----:B------:R-:W-:Y:S01]  /*2740*/  ULDC UR5, c[0x0][0x288] ;  /* 0x0000a20000057ab9 */ /* 0x000fe20000000800 */
[----:B------:R-:W-:Y:S01]  /*2750*/  VIADD R3, R60, 0x1 ;  /* 0x000000013c037836 */ /* 0x000fe20000000000 */
[----:B------:R-:W-:Y:S01]  /*2760*/  MOV R20, UR5 ;  /* 0x0000000500147c02 */ /* 0x000fe20008000f00 */
[----:B------:R-:W1:Y:S02]  /*2770*/  SHFL.IDX PT, R56, R4, RZ, 0x1c1f ;  /* 0x001c1fff04387589 */ /* 0x000e6400000e0000 */
[----:B------:R-:W-:-:S02]  /*2780*/  IMAD R0, R8, -0x2, R3 ;  /* 0xfffffffe08007824 */ /* 0x000fc400078e0203 */
[C---:B------:R-:W-:Y:S02]  /*2790*/  IMAD R3, R17.reuse, UR7, R60 ;  /* 0x0000000711037c24 */ /* 0x040fe4000f8e023c */
[----:B------:R-:W-:Y:S02]  /*27a0*/  IMAD R5, R17, UR7, R0 ;  /* 0x0000000711057c24 */ /* 0x000fe4000f8e0200 */
[----:B------:R-:W-:Y:S02]  /*27b0*/  IMAD R9, R8, -0x2, R3 ;  /* 0xfffffffe08097824 */ /* 0x000fe400078e0203 */
[----:B------:R-:W-:Y:S01]  /*27c0*/  IMAD.IADD R5, R5, 0x1, -R20 ;  /* 0x0000000105057824 */ /* 0x000fe200078e0a14 */
[----:B0-----:R-:W-:-:S03]  /*27d0*/  UPRMT UR4, UR6, 0x654, UR4 ;  /* 0x0000065406047896 */ /* 0x001fc60008000004 */
[----:B------:R-:W-:Y:S02]  /*27e0*/  ULDC UR6, c[0x0][0x9e0] ;  /* 0x0002780000067ab9 */ /* 0x000fe40000000800 */
[----:B------:R-:W-:-:S04]  /*27f0*/  VIADD R62, R5, UR6 ;  /* 0x00000006053e7c36 */ /* 0x000fc80008000000 */
[----:B------:R-:W-:Y:S01]  /*2800*/  SYNCS.ARRIVE.TRANS64.RED.A1T0 RZ, [UR4], RZ ;  /* 0x000000ffffff79a7 */ /* 0x000fe20008100404 */
[----:B------:R-:W-:Y:S01]  /*2810*/  ULDC UR4, c[0x0][0x9dc] ;  /* 0x0002770000047ab9 */ /* 0x000fe20000000800 */
[----:B-1----:R-:W-:Y:S01]  /*2820*/  VIADDMNMX R0, R56, R62, R9, PT ;  /* 0x0000003e38007246 */ /* 0x002fe20003800109 */
[----:B------:R-:W-:-:S06]  /*2830*/  ULOP3.LUT UR10, URZ, UR4, URZ, 0x33, !UPT ;  /* 0x000000043f0a7292 */ /* 0x000fcc000f8e333f */
[----:B------:R-:W-:Y:S02]  /*2840*/  VIADD R5, R5, UR10 ;  /* 0x0000000a05057c36 */ /* 0x000fe40008000000 */
[----:B------:R-:W-:Y:S02]  /*2850*/  IMAD.U32 R200, RZ, RZ, UR10 ;  /* 0x0000000affc87e24 */ /* 0x000fe4000f8e00ff */
[----:B------:R-:W-:Y:S01]  /*2860*/  IMAD.IADD R2, R5, 0x1, R56 ;  /* 0x0000000105027824 */ /* 0x000fe200078e0238 */
[----:B------:R-:W-:Y:S06]  /*2870*/  @P1 BRA `(.L_x_1007) ;  /* 0x0000000000641947 */ /* 0x000fec0003800000 */
[----:B------:R-:W-:Y:S01]  /*2880*/  IMAD R3, R17, UR7, R56 ;  /* 0x0000000711037c24 */ /* 0x000fe2000f8e0238 */
[----:B------:R-:W-:Y:S04]  /*2890*/  BSSY B0, `(.L_x_1008) ;  /* 0x0000013000007945 */ /* 0x000fe80003800000 */
[----:B------:R-:W-:-:S04]  /*28a0*/  IADD3 R3, R3, -R20, RZ ;  /* 0x8000001403037210 */ /* 0x000fc80007ffe0ff */
[----:B------:R-:W-:-:S13]  /*28b0*/  ISETP.GT.AND P1, PT, R3, -0x1, PT ;  /* 0xffffffff0300780c */ /* 0x000fda0003f24270 */
[----:B------:R-:W-:Y:S05]  /*28c0*/  @P1 BRA `(.L_x_1009) ;  /* 0x0000000000241947 */ /* 0x000fea0003800000 */
[----:B------:R-:W-:Y:S01]  /*28d0*/  ULDC UR4, c[0x0][0x9e4] ;  /* 0x0002790000047ab9 */ /* 0x000fe20000000800 */
[----:B------:R-:W-:Y:S01]  /*28e0*/  LOP3.LUT R3, RZ, R3, RZ, 0x33, !PT ;  /* 0x00000003ff037212 */ /* 0x000fe200078e33ff */
[----:B------:R-:W-:-:S05]  /*28f0*/  IMAD.U32 R57, RZ, RZ, UR4 ;  /* 0x00000004ff397e24 */ /* 0x000fca000f8e00ff */
[----:B------:R-:W-:-:S13]  /*2900*/  ISETP.NE.AND P1, PT, R57, 0x1, PT ;  /* 0x000000013900780c */ /* 0x000fda0003f25270 */
[----:B------:R-:W0:Y:S02]  /*2910*/  @P1 LDC.64 R64, c[0x0][0x9e8] ;  /* 0x00027a00ff401b82 */ /* 0x000e240000000a00 */
[----:B0-----:R-:W-:-:S05]  /*2920*/  @P1 IMAD.HI.U32 R56, R3, R64, RZ ;  /* 0x0000004003381227 */ /* 0x001fca00078e00ff */
[----:B------:R-:W-:-:S04]  /*2930*/  @P1 SHF.R.U32.HI R3, RZ, R65, R56 ;  /* 0x00000041ff031219 */ /* 0x000fc80000011638 */
[----:B------:R-:W-:Y:S01]  /*2940*/  LOP3.LUT R3, RZ, R3, RZ, 0x33, !PT ;  /* 0x00000003ff037212 */ /* 0x000fe200078e33ff */
[----:B------:R-:W-:Y:S06]  /*2950*/  BRA `(.L_x_1010) ;  /* 0x0000000000187947 */ /* 0x000fec0003800000 */
.L_x_1009:
[----:B------:R-:W-:Y:S02]  /*2960*/  ULDC UR4, c[0x0][0x9e4] ;  /* 0x0002790000047ab9 */ /* 0x000fe40000000800 */
[----:B------:R-:W-:-:S05]  /*2970*/  IMAD.U32 R57, RZ, RZ, UR4 ;  /* 0x00000004ff397e24 */ /* 0x000fca000f8e00ff */
[----:B------:R-:W-:-:S13]  /*2980*/  ISETP.NE.AND P1, PT, R57, 0x1, PT ;  /* 0x000000013900780c */ /* 0x000fda0003f25270 */
[----:B------:R-:W0:Y:S02]  /*2990*/  @P1 LDC.64 R64, c[0x0][0x9e8] ;  /* 0x00027a00ff401b82 */ /* 0x000e240000000a00 */
[----:B0-----:R-:W-:-:S05]  /*29a0*/  @P1 IMAD.HI.U32 R56, R3, R64, RZ ;  /* 0x0000004003381227 */ /* 0x001fca00078e00ff */
[----:B------:R-:W-:-:S07]  /*29b0*/  @P1 SHF.R.U32.HI R3, RZ, R65, R56 ;  /* 0x00000041ff031219 */ /* 0x000fce0000011638 */
.L_x_1010:
[----:B------:R-:W-:Y:S05]  /*29c0*/  BSYNC B0 ;  /* 0x0000000000007941 */ /* 0x000fea0003800000 */
.L_x_1008:
[----:B------:R-:W-:-:S04]  /*29d0*/  IMAD R3, R3, R57, -R58 ;  /* 0x0000003903037224 */ /* 0x000fc800078e0a3a */
[----:B------:R-:W-:-:S05]  /*29e0*/  IMAD R3, R8, -0x2, R3 ;  /* 0xfffffffe08037824 */ /* 0x000fca00078e0203 */
[----:B------:R-:W-:Y:S02]  /*29f0*/  VIADDMNMX R0, R3, R57, R0, PT ;  /* 0x0000003903007246 */ /* 0x000fe40003800100 */
[----:B------:R-:W-:-:S07]  /*2a00*/  VIMNMX R2, R2, R3, !PT ;  /* 0x0000000302027248 */ /* 0x000fce0007fe0100 */
.L_x_1007:
[C---:B------:R-:W-:Y:S01]  /*2a10*/  ISETP.GE.AND P2, PT, R60.reuse, 0x9, PT ;  /* 0x000000093c00780c */ /* 0x040fe20003f46270 */
[----:B------:R-:W0:Y:S01]  /*2a20*/  SHFL.IDX PT, R4, R4, 0x1, 0x1c1f ;  /* 0x003c1f0004047f89 */ /* 0x000e2200000e0000 */
[----:B------:R-:W-:Y:S02]  /*2a30*/  ISETP.GE.AND P1, PT, R60, 0x2, PT ;  /* 0x000000023c00780c */ /* 0x000fe40003f26270 */
[C---:B------:R-:W-:Y:S02]  /*2a40*/  ISETP.GT.AND P3, PT, R2.reuse, 0x8, !P2 ;  /* 0x000000080200780c */ /* 0x040fe40005764270 */
[----:B------:R-:W-:Y:S02]  /*2a50*/  ISETP.GT.AND P4, PT, R2, 0x1, !P1 ;  /* 0x000000010200780c */ /* 0x000fe40004f84270 */
[----:B------:R-:W-:Y:S02]  /*2a60*/  ISETP.LT.OR P3, PT, R0, 0x9, P3 ;  /* 0x000000090000780c */ /* 0x000fe40001f61670 */
[----:B------:R-:W-:-:S02]  /*2a70*/  ISETP.GE.AND P5, PT, R60, 0x11, PT ;  /* 0x000000113c00780c */ /* 0x000fc40003fa6270 */
[----:B------:R-:W-:Y:S02]  /*2a80*/  FSEL R64, R28, -INF , !P3 ;  /* 0xff8000001c407808 */ /* 0x000fe40005800000 */
[----:B------:R-:W-:Y:S02]  /*2a90*/  ISETP.LT.OR P4, PT, R0, 0x2, P4 ;  /* 0x000000020000780c */ /* 0x000fe40002781670 */
[----:B------:R-:W-:Y:S02]  /*2aa0*/  ISETP.GT.AND P3, PT, R2, 0x10, !P5 ;  /* 0x000000100200780c */ /* 0x000fe40006f64270 */
[----:B------:R-:W-:Y:S02]  /*2ab0*/  ISETP.GE.AND P6, PT, R60, 0xa, PT ;  /* 0x0000000a3c00780c */ /* 0x000fe40003fc6270 */
[----:B------:R-:W-:Y:S02]  /*2ac0*/  FSEL R56, R25, -INF , !P4 ;  /* 0xff80000019387808 */ /* 0x000fe40006000000 */
[----:B------:R-:W-:-:S02]  /*2ad0*/  P2R R59, PR, RZ, 0x20 ;  /* 0x00000020ff3b7803 */ /* 0x000fc40000000000 */
[----:B------:R-:W-:Y:S02]  /*2ae0*/  ISETP.LT.OR P3, PT, R0, 0x11, P3 ;  /* 0x000000110000780c */ /* 0x000fe40001f61670 */
[----:B------:R-:W-:Y:S02]  /*2af0*/  ISETP.GT.AND P4, PT, R2, 0x9, !P6 ;  /* 0x000000090200780c */ /* 0x000fe40007784270 */
[----:B------:R-:W-:Y:S02]  /*2b00*/  ISETP.GE.AND P5, PT, R60, 0x12, PT ;  /* 0x000000123c00780c */ /* 0x000fe40003fa6270 */
[----:B------:R-:W-:Y:S02]  /*2b10*/  FSEL R68, R32, -INF , !P3 ;  /* 0xff80000020447808 */ /* 0x000fe40005800000 */
[----:B------:R-:W-:Y:S02]  /*2b20*/  ISETP.LT.OR P4, PT, R0, 0xa, P4 ;  /* 0x0000000a0000780c */ /* 0x000fe40002781670 */
[----:B------:R-:W-:-:S02]  /*2b30*/  ISETP.GT.AND P3, PT, R2, 0x11, !P5 ;  /* 0x000000110200780c */ /* 0x000fc40006f64270 */
[----:B------:R-:W-:Y:S02]  /*2b40*/  FSEL R66, R29, -INF , !P4 ;  /* 0xff8000001d427808 */ /* 0x000fe40006000000 */
[----:B------:R-:W-:Y:S02]  /*2b50*/  ISETP.LT.OR P3, PT, R0, 0x12, P3 ;  /* 0x000000120000780c */ /* 0x000fe40001f61670 */
[----:B------:R-:W-:Y:S02]  /*2b60*/  ISETP.GE.AND P4, PT, R60, 0x19, PT ;  /* 0x000000193c00780c */ /* 0x000fe40003f86270 */
[----:B------:R-:W-:Y:S02]  /*2b70*/  FSEL R70, R33, -INF , !P3 ;  /* 0xff80000021467808 */ /* 0x000fe40005800000 */
[----:B------:R-:W-:Y:S02]  /*2b80*/  ISETP.GT.AND P3, PT, R2, 0x18, !P4 ;  /* 0x000000180200780c */ /* 0x000fe40006764270 */
[----:B------:R-:W-:-:S02]  /*2b90*/  P2R R33, PR, RZ, 0x10 ;  /* 0x00000010ff217803 */ /* 0x000fc40000000000 */
[----:B------:R-:W-:Y:S02]  /*2ba0*/  ISETP.LT.OR P3, PT, R0, 0x19, P3 ;  /* 0x000000190000780c */ /* 0x000fe40001f61670 */
[----:B------:R-:W-:Y:S02]  /*2bb0*/  ISETP.GE.AND P4, PT, R60, 0x1a, PT ;  /* 0x0000001a3c00780c */ /* 0x000fe40003f86270 */
[----:B------:R-:W-:Y:S02]  /*2bc0*/  FSEL R36, R36, -INF , !P3 ;  /* 0xff80000024247808 */ /* 0x000fe40005800000 */
[----:B------:R-:W-:Y:S02]  /*2bd0*/  ISETP.GT.AND P3, PT, R2, 0x19, !P4 ;  /* 0x000000190200780c */ /* 0x000fe40006764270 */
[----:B------:R-:W-:Y:S02]  /*2be0*/  P2R R61, PR, RZ, 0x10 ;  /* 0x00000010ff3d7803 */ /* 0x000fe40000000000 */
[----:B------:R-:W-:-:S02]  /*2bf0*/  ISETP.LT.OR P3, PT, R0, 0x1a, P3 ;  /* 0x0000001a0000780c */ /* 0x000fc40001f61670 */
[----:B------:R-:W-:Y:S02]  /*2c00*/  ISETP.GE.AND P4, PT, R60, 0x21, PT ;  /* 0x000000213c00780c */ /* 0x000fe40003f86270 */
[----:B------:R-:W-:Y:S02]  /*2c10*/  FSEL R72, R37, -INF , !P3 ;  /* 0xff80000025487808 */ /* 0x000fe40005800000 */
[----:B------:R-:W-:Y:S02]  /*2c20*/  ISETP.GT.AND P3, PT, R2, 0x20, !P4 ;  /* 0x000000200200780c */ /* 0x000fe40006764270 */
[----:B------:R-:W-:Y:S02]  /*2c30*/  P2R R37, PR, RZ, 0x10 ;  /* 0x00000010ff257803 */ /* 0x000fe40000000000 */
[----:B------:R-:W-:Y:S02]  /*2c40*/  ISETP.LT.OR P3, PT, R0, 0x21, P3 ;  /* 0x000000210000780c */ /* 0x000fe40001f61670 */
[----:B------:R-:W-:-:S02]  /*2c50*/  ISETP.GE.AND P4, PT, R60, 0x22, PT ;  /* 0x000000223c00780c */ /* 0x000fc40003f86270 */
[----:B------:R-:W-:Y:S02]  /*2c60*/  FSEL R40, R40, -INF , !P3 ;  /* 0xff80000028287808 */ /* 0x000fe40005800000 */
[----:B------:R-:W-:Y:S02]  /*2c70*/  ISETP.GT.AND P3, PT, R2, 0x21, !P4 ;  /* 0x000000210200780c */ /* 0x000fe40006764270 */
[----:B------:R-:W-:Y:S02]  /*2c80*/  P2R R63, PR, RZ, 0x10 ;  /* 0x00000010ff3f7803 */ /* 0x000fe40000000000 */
[----:B------:R-:W-:Y:S02]  /*2c90*/  ISETP.LT.OR P3, PT, R0, 0x22, P3 ;  /* 0x000000220000780c */ /* 0x000fe40001f61670 */
[----:B------:R-:W-:Y:S02]  /*2ca0*/  ISETP.GE.AND P4, PT, R60, 0x29, PT ;  /* 0x000000293c00780c */ /* 0x000fe40003f86270 */
[----:B------:R-:W-:-:S02]  /*2cb0*/  FSEL R74, R41, -INF , !P3 ;  /* 0xff800000294a7808 */ /* 0x000fc40005800000 */
[----:B------:R-:W-:Y:S02]  /*2cc0*/  ISETP.GT.AND P3, PT, R2, 0x28, !P4 ;  /* 0x000000280200780c */ /* 0x000fe40006764270 */
[----:B------:R-:W-:Y:S02]  /*2cd0*/  P2R R41, PR, RZ, 0x10 ;  /* 0x00000010ff297803 */ /* 0x000fe40000000000 */
[----:B------:R-:W-:Y:S02]  /*2ce0*/  ISETP.LT.OR P3, PT, R0, 0x29, P3 ;  /* 0x000000290000780c */ /* 0x000fe40001f61670 */
[----:B------:R-:W-:Y:S02]  /*2cf0*/  ISETP.GE.AND P4, PT, R60, 0x2a, PT ;  /* 0x0000002a3c00780c */ /* 0x000fe40003f86270 */
[----:B------:R-:W-:Y:S02]  /*2d00*/  FSEL R44, R44, -INF , !P3 ;  /* 0xff8000002c2c7808 */ /* 0x000fe40005800000 */
[----:B------:R-:W-:-:S02]  /*2d10*/  ISETP.GT.AND P3, PT, R2, 0x29, !P4 ;  /* 0x000000290200780c */ /* 0x000fc40006764270 */
[----:B------:R-:W-:Y:S02]  /*2d20*/  P2R R65, PR, RZ, 0x10 ;  /* 0x00000010ff417803 */ /* 0x000fe40000000000 */
[----:B------:R-:W-:Y:S02]  /*2d30*/  ISETP.LT.OR P3, PT, R0, 0x2a, P3 ;  /* 0x0000002a0000780c */ /* 0x000fe40001f61670 */
[----:B------:R-:W-:Y:S02]  /*2d40*/  P2R R29, PR, RZ, 0x20 ;  /* 0x00000020ff1d7803 */ /* 0x000fe40000000000 */
[----:B------:R-:W-:Y:S02]  /*2d50*/  FSEL R76, R45, -INF , !P3 ;  /* 0xff8000002d4c7808 */ /* 0x000fe40005800000 */
[----:B------:R-:W-:Y:S02]  /*2d60*/  ISETP.GE.AND P3, PT, R60, 0x31, PT ;  /* 0x000000313c00780c */ /* 0x000fe40003f66270 */
[----:B------:R-:W-:-:S02]  /*2d70*/  P2R R57, PR, RZ, 0x40 ;  /* 0x00000040ff397803 */ /* 0x000fc40000000000 */
[----:B------:R-:W-:Y:S02]  /*2d80*/  ISETP.GT.AND P4, PT, R2, 0x30, !P3 ;  /* 0x000000300200780c */ /* 0x000fe40005f84270 */
[----:B------:R-:W-:Y:S02]  /*2d90*/  R2UR UR4, R22 ;  /* 0x00000000160472ca */ /* 0x000fe400000e0000 */
[----:B------:R-:W-:-:S04]  /*2da0*/  ISETP.LT.OR P4, PT, R0, 0x31, P4 ;  /* 0x000000310000780c */ /* 0x000fc80002781670 */
[----:B------:R-:W-:Y:S02]  /*2db0*/  FSEL R48, R48, -INF , !P4 ;  /* 0xff80000030307808 */ /* 0x000fe40006000000 */
[----:B------:R-:W-:-:S04]  /*2dc0*/  ISETP.GE.AND P4, PT, R60, 0x32, PT ;  /* 0x000000323c00780c */ /* 0x000fc80003f86270 */
[----:B------:R-:W-:Y:S01]  /*2dd0*/  ISETP.GT.AND P5, PT, R2, 0x31, !P4 ;  /* 0x000000310200780c */ /* 0x000fe200067a4270 */
[----:B------:R-:W-:-:S03]  /*2de0*/  UISETP.NE.AND UP0, UPT, UR4, URZ, UPT ;  /* 0x0000003f0400728c */ /* 0x000fc6000bf05270 */
[----:B------:R-:W-:-:S04]  /*2df0*/  ISETP.LT.OR P5, PT, R0, 0x32, P5 ;  /* 0x000000320000780c */ /* 0x000fc80002fa1670 */
[----:B------:R-:W-:Y:S02]  /*2e00*/  FSEL R78, R49, -INF , !P5 ;  /* 0xff800000314e7808 */ /* 0x000fe40006800000 */
[----:B------:R-:W-:-:S04]  /*2e10*/  ISETP.GE.AND P5, PT, R60, 0x39, PT ;  /* 0x000000393c00780c */ /* 0x000fc80003fa6270 */
[----:B------:R-:W-:-:S04]  /*2e20*/  ISETP.GT.AND P6, PT, R2, 0x38, !P5 ;  /* 0x000000380200780c */ /* 0x000fc80006fc4270 */
[----:B------:R-:W-:-:S04]  /*2e30*/  ISETP.LT.OR P6, PT, R0, 0x39, P6 ;  /* 0x000000390000780c */ /* 0x000fc800037c1670 */
[----:B------:R-:W-:Y:S02]  /*2e40*/  FSEL R52, R52, -INF , !P6 ;  /* 0xff80000034347808 */ /* 0x000fe40007000000 */
[----:B------:R-:W-:-:S04]  /*2e50*/  ISETP.GE.AND P6, PT, R60, 0x1, PT ;  /* 0x000000013c00780c */ /* 0x000fc80003fc6270 */
[----:B------:R-:W-:Y:S02]  /*2e60*/  P2R R28, PR, RZ, 0x40 ;  /* 0x00000040ff1c7803 */ /* 0x000fe40000000000 */
[----:B------:R-:W-:-:S04]  /*2e70*/  ISETP.GT.AND P6, PT, R2, RZ, !P6 ;  /* 0x000000ff0200720c */ /* 0x000fc800077c4270 */
[----:B------:R-:W-:-:S04]  /*2e80*/  ISETP.LT.OR P6, PT, R0, 0x1, P6 ;  /* 0x000000010000780c */ /* 0x000fc800037c1670 */
[----:B------:R-:W-:Y:S02]  /*2e90*/  FSEL R32, R24, -INF , !P6 ;  /* 0xff80000018207808 */ /* 0x000fe40007000000 */
[----:B------:R-:W-:-:S04]  /*2ea0*/  ISETP.GE.AND P6, PT, R60, 0x3a, PT ;  /* 0x0000003a3c00780c */ /* 0x000fc80003fc6270 */
[----:B------:R-:W-:Y:S02]  /*2eb0*/  P2R R45, PR, RZ, 0x40 ;  /* 0x00000040ff2d7803 */ /* 0x000fe40000000000 */
[----:B------:R-:W-:Y:S01]  /*2ec0*/  ISETP.GT.AND P6, PT, R2, 0x39, !P6 ;  /* 0x000000390200780c */ /* 0x000fe200077c4270 */
[----:B0-----:R-:W-:-:S03]  /*2ed0*/  IMAD.IADD R2, R5, 0x1, R4 ;  /* 0x0000000105027824 */ /* 0x001fc600078e0204 */
[----:B------:R-:W-:Y:S02]  /*2ee0*/  ISETP.LT.OR P6, PT, R0, 0x3a, P6 ;  /* 0x0000003a0000780c */ /* 0x000fe400037c1670 */
[----:B------:R-:W-:Y:S02]  /*2ef0*/  VIADDMNMX R0, R4, R62, R9, PT ;  /* 0x0000003e04007246 */ /* 0x000fe40003800109 */
[----:B------:R-:W-:Y:S02]  /*2f00*/  FSEL R60, R53, -INF , !P6 ;  /* 0xff800000353c7808 */ /* 0x000fe40007000000 */
[----:B------:R-:W-:-:S13]  /*2f10*/  PLOP3.LUT P6, PT, PT, PT, UP0, 0x40, 0x0 ;  /* 0x000000000000781c */ /* 0x000fda0003fce808 */
[----:B------:R-:W-:Y:S05]  /*2f20*/  @P6 BRA `(.L_x_1011) ;  /* 0x0000000000646947 */ /* 0x000fea0003800000 */
[----:B------:R-:W-:Y:S01]  /*2f30*/  IMAD R3, R17, UR7, R4 ;  /* 0x0000000711037c24 */ /* 0x000fe2000f8e0204 */
[----:B------:R-:W-:Y:S03]  /*2f40*/  BSSY B0, `(.L_x_1012) ;  /* 0x0000013000007945 */ /* 0x000fe60003800000 */
[----:B------:R-:W-:-:S05]  /*2f50*/  IMAD.IADD R3, R3, 0x1, -R20 ;  /* 0x0000000103037824 */ /* 0x000fca00078e0a14 */
        /* <DEDUP_REMOVED lines=11> */
.L_x_1013:
[----:B------:R-:W-:Y:S02]  /*3010*/  ULDC UR4, c[0x0][0x9e4] ;  /* 0x0002790000047ab9 */ /* 0x000fe40000000800 */
[----:B------:R-:W-:-:S04]  /*3020*/  MOV R5, UR4 ;  /* 0x0000000400057c02 */ /* 0x000fc80008000f00 */
[----:B------:R-:W-:-:S13]  /*3030*/  ISETP.NE.AND P6, PT, R5, 0x1, PT ;  /* 0x000000010500780c */ /* 0x000fda0003fc5270 */
[----:B------:R-:W0:Y:S02]  /*3040*/  @P6 LDC.64 R24, c[0x0][0x9e8] ;  /* 0x00027a00ff186b82 */ /* 0x000e240000000a00 */
[----:B0-----:R-:W-:-:S05]  /*3050*/  @P6 IMAD.HI.U32 R4, R3, R24, RZ ;  /* 0x0000001803046227 */ /* 0x001fca00078e00ff */
[----:B------:R-:W-:-:S07]  /*3060*/  @P6 SHF.R.U32.HI R3, RZ, R25, R4 ;  /* 0x00000019ff036219 */ /* 0x000fce0000011604 */
.L_x_1014:
[----:B------:R-:W-:Y:S05]  /*3070*/  BSYNC B0 ;  /* 0x0000000000007941 */ /* 0x000fea0003800000 */
.L_x_1012:
[----:B------:R-:W-:-:S04]  /*3080*/  IMAD R3, R3, R5, -R58 ;  /* 0x0000000503037224 */ /* 0x000fc800078e0a3a */
[----:B------:R-:W-:-:S05]  /*3090*/  IMAD R3, R8, -0x2, R3 ;  /* 0xfffffffe08037824 */ /* 0x000fca00078e0203 */
[----:B------:R-:W-:Y:S02]  /*30a0*/  VIADDMNMX R0, R3, R5, R0, PT ;  /* 0x0000000503007246 */ /* 0x000fe40003800100 */
[----:B------:R-:W-:-:S07]  /*30b0*/  VIMNMX R2, R2, R3, !PT ;  /* 0x0000000302027248 */ /* 0x000fce0007fe0100 */
.L_x_1011:
[----:B------:R-:W-:Y:S01]  /*30c0*/  ISETP.GT.AND P1, PT, R2, 0x1, !P1 ;  /* 0x000000010200780c */ /* 0x000fe20004f24270 */
[----:B------:R-:W-:Y:S01]  /*30d0*/  ULDC UR10, c[0x0][0x988] ;  /* 0x00026200000a7ab9 */ /* 0x000fe20000000800 */
[----:B------:R-:W-:Y:S01]  /*30e0*/  FMNMX.FTZ R3, R32, R56, !PT ;  /* 0x0000003820037209 */ /* 0x000fe20007810000 */
[----:B------:R-:W-:Y:S01]  /*30f0*/  VIADD R204, R204, 0xfffffffe ;  /* 0xfffffffecccc7836 */ /* 0x000fe20000000000 */
[----:B------:R-:W-:Y:S02]  /*3100*/  ISETP.LT.OR P1, PT, R0, 0x2, P1 ;  /* 0x000000020000780c */ /* 0x000fe40000f21670 */
[----:B------:R-:W-:Y:S02]  /*3110*/  FMNMX.FTZ R3, R64, R3, !PT ;  /* 0x0000000340037209 */ /* 0x000fe40007810000 */
[----:B------:R-:W-:Y:S02]  /*3120*/  FSEL R27, R27, -INF , !P1 ;  /* 0xff8000001b1b7808 */ /* 0x000fe40004800000 */
[----:B------:R-:W-:-:S02]  /*3130*/  ISETP.NE.AND P1, PT, R57, RZ, PT ;  /* 0x000000ff3900720c */ /* 0x000fc40003f25270 */
[----:B------:R-:W-:Y:S02]  /*3140*/  FMNMX.FTZ R3, R66, R3, !PT ;  /* 0x0000000342037209 */ /* 0x000fe40007810000 */
[----:B------:R-:W-:Y:S02]  /*3150*/  ISETP.GT.AND P1, PT, R2, 0x9, !P1 ;  /* 0x000000090200780c */ /* 0x000fe40004f24270 */
[----:B------:R-:W-:Y:S02]  /*3160*/  FMNMX.FTZ R3, R68, R3, !PT ;  /* 0x0000000344037209 */ /* 0x000fe40007810000 */
[----:B------:R-:W-:Y:S02]  /*3170*/  ISETP.LT.OR P1, PT, R0, 0xa, P1 ;  /* 0x0000000a0000780c */ /* 0x000fe40000f21670 */
[----:B------:R-:W-:Y:S02]  /*3180*/  FMNMX.FTZ R3, R70, R3, !PT ;  /* 0x0000000346037209 */ /* 0x000fe40007810000 */
[----:B------:R-:W-:-:S02]  /*3190*/  FSEL R31, R31, -INF , !P1 ;  /* 0xff8000001f1f7808 */ /* 0x000fc40004800000 */
[----:B------:R-:W-:Y:S02]  /*31a0*/  ISETP.NE.AND P1, PT, R59, RZ, PT ;  /* 0x000000ff3b00720c */ /* 0x000fe40003f25270 */
[----:B------:R-:W-:Y:S02]  /*31b0*/  FMNMX.FTZ R3, R36, R3, !PT ;  /* 0x0000000324037209 */ /* 0x000fe40007810000 */
[----:B------:R-:W-:Y:S02]  /*31c0*/  ISETP.GT.AND P1, PT, R2, 0x10, !P1 ;  /* 0x000000100200780c */ /* 0x000fe40004f24270 */
[----:B------:R-:W-:Y:S02]  /*31d0*/  FMNMX.FTZ R3, R72, R3, !PT ;  /* 0x0000000348037209 */ /* 0x000fe40007810000 */
[----:B------:R-:W-:Y:S02]  /*31e0*/  ISETP.LT.OR P1, PT, R0, 0x11, P1 ;  /* 0x000000110000780c */ /* 0x000fe40000f21670 */
[----:B------:R-:W-:-:S02]  /*31f0*/  FMNMX.FTZ R3, R40, R3, !PT ;  /* 0x0000000328037209 */ /* 0x000fc40007810000 */
[----:B------:R-:W-:Y:S02]  /*3200*/  FSEL R34, R34, -INF , !P1 ;  /* 0xff80000022227808 */ /* 0x000fe40004800000 */
[----:B------:R-:W-:Y:S02]  /*3210*/  ISETP.NE.AND P1, PT, R29, RZ, PT ;  /* 0x000000ff1d00720c */ /* 0x000fe40003f25270 */
[----:B------:R-:W-:Y:S02]  /*3220*/  FMNMX.FTZ R3, R74, R3, !PT ;  /* 0x000000034a037209 */ /* 0x000fe40007810000 */
[----:B------:R-:W-:Y:S02]  /*3230*/  ISETP.GT.AND P1, PT, R2, 0x11, !P1 ;  /* 0x000000110200780c */ /* 0x000fe40004f24270 */
[----:B------:R-:W-:Y:S02]  /*3240*/  FMNMX.FTZ R3, R44, R3, !PT ;  /* 0x000000032c037209 */ /* 0x000fe40007810000 */
[----:B------:R-:W-:-:S02]  /*3250*/  ISETP.LT.OR P1, PT, R0, 0x12, P1 ;  /* 0x000000120000780c */ /* 0x000fc40000f21670 */
[----:B------:R-:W-:Y:S02]  /*3260*/  FMNMX.FTZ R3, R76, R3, !PT ;  /* 0x000000034c037209 */ /* 0x000fe40007810000 */
[----:B------:R-:W-:Y:S02]  /*3270*/  FSEL R35, R35, -INF , !P1 ;  /* 0xff80000023237808 */ /* 0x000fe40004800000 */
[----:B------:R-:W-:Y:S02]  /*3280*/  ISETP.NE.AND P1, PT, R33, RZ, PT ;  /* 0x000000ff2100720c */ /* 0x000fe40003f25270 */
[----:B------:R-:W-:Y:S02]  /*3290*/  FMNMX.FTZ R3, R48, R3, !PT ;  /* 0x0000000330037209 */ /* 0x000fe40007810000 */
[----:B------:R-:W-:Y:S02]  /*32a0*/  ISETP.GT.AND P1, PT, R2, 0x18, !P1 ;  /* 0x000000180200780c */ /* 0x000fe40004f24270 */
[----:B------:R-:W-:-:S02]  /*32b0*/  FMNMX.FTZ R3, R78, R3, !PT ;  /* 0x000000034e037209 */ /* 0x000fc40007810000 */
[----:B------:R-:W-:Y:S02]  /*32c0*/  ISETP.LT.OR P1, PT, R0, 0x19, P1 ;  /* 0x000000190000780c */ /* 0x000fe40000f21670 */
[----:B------:R-:W-:Y:S02]  /*32d0*/  FMNMX.FTZ R3, R52, R3, !PT ;  /* 0x0000000334037209 */ /* 0x000fe40007810000 */
[----:B------:R-:W-:Y:S02]  /*32e0*/  FSEL R38, R38, -INF , !P1 ;  /* 0xff80000026267808 */ /* 0x000fe40004800000 */
[----:B------:R-:W-:Y:S02]  /*32f0*/  ISETP.NE.AND P1, PT, R61, RZ, PT ;  /* 0x000000ff3d00720c */ /* 0x000fe40003f25270 */
[C---:B------:R-:W-:Y:S02]  /*3300*/  ISETP.GT.AND P2, PT, R2.reuse, 0x8, !P2 ;  /* 0x000000080200780c */ /* 0x040fe40005744270 */
[----:B------:R-:W-:-:S02]  /*3310*/  ISETP.GT.AND P1, PT, R2, 0x19, !P1 ;  /* 0x000000190200780c */ /* 0x000fc40004f24270 */
[----:B------:R-:W-:Y:S02]  /*3320*/  FMNMX.FTZ R5, R60, R3, !PT ;  /* 0x000000033c057209 */ /* 0x000fe40007810000 */
[C---:B------:R-:W-:Y:S02]  /*3330*/  ISETP.LT.OR P1, PT, R0.reuse, 0x1a, P1 ;  /* 0x0000001a0000780c */ /* 0x040fe40000f21670 */
[----:B------:R-:W-:Y:S01]  /*3340*/  ISETP.LT.OR P2, PT, R0, 0x9, P2 ;  /* 0x000000090000780c */ /* 0x000fe20001741670 */
[----:B------:R-:W0:Y:S01]  /*3350*/  SHFL.BFLY PT, R4, R5, 0x2, 0x1f ;  /* 0x0c401f0005047f89 */ /* 0x000e2200000e0000 */
[----:B------:R-:W-:Y:S02]  /*3360*/  FSEL R39, R39, -INF , !P1 ;  /* 0xff80000027277808 */ /* 0x000fe40004800000 */
[----:B------:R-:W-:Y:S02]  /*3370*/  ISETP.NE.AND P1, PT, R37, RZ, PT ;  /* 0x000000ff2500720c */ /* 0x000fe40003f25270 */
[----:B------:R-:W-:-:S02]  /*3380*/  FSEL R30, R30, -INF , !P2 ;  /* 0xff8000001e1e7808 */ /* 0x000fc40005000000 */
[----:B------:R-:W-:Y:S02]  /*3390*/  ISETP.GT.AND P1, PT, R2, 0x20, !P1 ;  /* 0x000000200200780c */ /* 0x000fe40004f24270 */
[----:B------:R-:W-:Y:S02]  /*33a0*/  ISETP.NE.AND P2, PT, R63, RZ, PT ;  /* 0x000000ff3f00720c */ /* 0x000fe40003f45270 */
[----:B------:R-:W-:Y:S02]  /*33b0*/  ISETP.LT.OR P1, PT, R0, 0x21, P1 ;  /* 0x000000210000780c */ /* 0x000fe40000f21670 */
[----:B------:R-:W-:Y:S02]  /*33c0*/  ISETP.NE.AND P6, PT, R28, RZ, PT ;  /* 0x000000ff1c00720c */ /* 0x000fe40003fc5270 */
[----:B------:R-:W-:Y:S02]  /*33d0*/  FSEL R42, R42, -INF , !P1 ;  /* 0xff8000002a2a7808 */ /* 0x000fe40004800000 */
[----:B------:R-:W-:-:S02]  /*33e0*/  ISETP.GT.AND P1, PT, R2, 0x21, !P2 ;  /* 0x000000210200780c */ /* 0x000fc40005724270 */
[----:B------:R-:W-:Y:S02]  /*33f0*/  ISETP.NE.AND P2, PT, R65, RZ, PT ;  /* 0x000000ff4100720c */ /* 0x000fe40003f45270 */
[----:B------:R-:W-:Y:S02]  /*3400*/  ISETP.LT.OR P1, PT, R0, 0x22, P1 ;  /* 0x000000220000780c */ /* 0x000fe40000f21670 */
[C---:B------:R-:W-:Y:S02]  /*3410*/  ISETP.GT.AND P2, PT, R2.reuse, 0x29, !P2 ;  /* 0x000000290200780c */ /* 0x040fe40005744270 */
[----:B------:R-:W-:Y:S02]  /*3420*/  FSEL R43, R43, -INF , !P1 ;  /* 0xff8000002b2b7808 */ /* 0x000fe40004800000 */
[----:B------:R-:W-:Y:S02]  /*3430*/  ISETP.GT.AND P1, PT, R2, RZ, !P6 ;  /* 0x000000ff0200720c */ /* 0x000fe40007724270 */
[----:B0-----:R-:W-:-:S02]  /*3440*/  FMNMX.FTZ R9, R5, R4, !PT ;  /* 0x0000000405097209 */ /* 0x001fc40007810000 */
[----:B------:R-:W-:Y:S02]  /*3450*/  ISETP.LT.OR P1, PT, R0, 0x1, P1 ;  /* 0x000000010000780c */ /* 0x000fe40000f21670 */
[----:B------:R-:W-:Y:S01]  /*3460*/  ISETP.NE.AND P6, PT, R45, RZ, PT ;  /* 0x000000ff2d00720c */ /* 0x000fe20003fc5270 */
[----:B------:R-:W0:Y:S01]  /*3470*/  SHFL.BFLY PT, R28, R9, 0x1, 0x1f ;  /* 0x0c201f00091c7f89 */ /* 0x000e2200000e0000 */
[----:B------:R-:W-:Y:S02]  /*3480*/  FSEL R26, R26, -INF , !P1 ;  /* 0xff8000001a1a7808 */ /* 0x000fe40004800000 */
[----:B------:R-:W-:Y:S02]  /*3490*/  ISETP.NE.AND P1, PT, R41, RZ, PT ;  /* 0x000000ff2900720c */ /* 0x000fe40003f25270 */
[----:B------:R-:W-:Y:S02]  /*34a0*/  FMNMX.FTZ R3, R26, R27, !PT ;  /* 0x0000001b1a037209 */ /* 0x000fe40007810000 */
[----:B------:R-:W-:-:S02]  /*34b0*/  ISETP.GT.AND P1, PT, R2, 0x28, !P1 ;  /* 0x000000280200780c */ /* 0x000fc40004f24270 */
[----:B------:R-:W-:Y:S02]  /*34c0*/  FMNMX.FTZ R4, R30, R3, !PT ;  /* 0x000000031e047209 */ /* 0x000fe40007810000 */
[----:B------:R-:W-:Y:S02]  /*34d0*/  ISETP.LT.OR P1, PT, R0, 0x29, P1 ;  /* 0x000000290000780c */ /* 0x000fe40000f21670 */
[----:B------:R-:W-:Y:S02]  /*34e0*/  FMNMX.FTZ R3, R31, R4, !PT ;  /* 0x000000041f037209 */ /* 0x000fe40007810000 */
[----:B------:R-:W-:Y:S02]  /*34f0*/  FSEL R46, R46, -INF , !P1 ;  /* 0xff8000002e2e7808 */ /* 0x000fe40004800000 */
[----:B------:R-:W-:Y:S02]  /*3500*/  FMNMX.FTZ R24, R34, R3, !PT ;  /* 0x0000000322187209 */ /* 0x000fe40007810000 */
[----:B------:R-:W-:-:S02]  /*3510*/  ISETP.GT.AND P3, PT, R2, 0x30, !P3 ;  /* 0x000000300200780c */ /* 0x000fc40005f64270 */
[----:B------:R-:W-:Y:S02]  /*3520*/  FMNMX.FTZ R3, R35, R24, !PT ;  /* 0x0000001823037209 */ /* 0x000fe40007810000 */
[----:B------:R-:W-:Y:S02]  /*3530*/  ISETP.LT.OR P2, PT, R0, 0x2a, P2 ;  /* 0x0000002a0000780c */ /* 0x000fe40001741670 */
[----:B------:R-:W-:Y:S02]  /*3540*/  FMNMX.FTZ R24, R38, R3, !PT ;  /* 0x0000000326187209 */ /* 0x000fe40007810000 */
[----:B0-----:R-:W-:Y:S02]  /*3550*/  FMNMX.FTZ R4, R9, R28, !PT ;  /* 0x0000001c09047209 */ /* 0x001fe40007810000 */
[----:B------:R-:W-:Y:S02]  /*3560*/  FMNMX.FTZ R3, R39, R24, !PT ;  /* 0x0000001827037209 */ /* 0x000fe40007810000 */
[C---:B------:R-:W-:Y:S01]  /*3570*/  FSETP.NEU.FTZ.AND P1, PT, R4.reuse, -INF , PT ;  /* 0xff8000000400780b */ /* 0x040fe20003f3d000 */
[----:B------:R-:W-:Y:S01]  /*3580*/  FMUL.FTZ R5, R4, UR10 ;  /* 0x0000000a04057c20 */ /* 0x000fe20008410000 */
[----:B------:R-:W-:-:S02]  /*3590*/  FMNMX.FTZ R24, R42, R3, !PT ;  /* 0x000000032a187209 */ /* 0x000fc40007810000 */
[C---:B------:R-:W-:Y:S02]  /*35a0*/  ISETP.GT.AND P4, PT, R2.reuse, 0x31, !P4 ;  /* 0x000000310200780c */ /* 0x040fe40006784270 */
[----:B------:R-:W-:Y:S02]  /*35b0*/  FMNMX.FTZ R3, R43, R24, !PT ;  /* 0x000000182b037209 */ /* 0x000fe40007810000 */
[----:B------:R-:W-:Y:S02]  /*35c0*/  FSEL R5, R5, RZ, P1 ;  /* 0x000000ff05057208 */ /* 0x000fe40000800000 */
[C---:B------:R-:W-:Y:S02]  /*35d0*/  ISETP.GT.AND P5, PT, R2.reuse, 0x38, !P5 ;  /* 0x000000380200780c */ /* 0x040fe40006fa4270 */
[----:B------:R-:W-:Y:S01]  /*35e0*/  ISETP.GT.AND P1, PT, R2, 0x39, !P6 ;  /* 0x000000390200780c */ /* 0x000fe20007724270 */
[--C-:B------:R-:W-:Y:S01]  /*35f0*/  FFMA.FTZ R9, R32, UR10, -R5.reuse ;  /* 0x0000000a20097c23 */ /* 0x100fe20008010805 */
[----:B------:R-:W-:Y:S01]  /*3600*/  ISETP.LT.OR P3, PT, R0, 0x31, P3 ;  /* 0x000000310000780c */ /* 0x000fe20001f61670 */
[--C-:B------:R-:W-:Y:S01]  /*3610*/  FFMA.FTZ R24, R56, UR10, -R5.reuse ;  /* 0x0000000a38187c23 */ /* 0x100fe20008010805 */
[----:B------:R-:W-:Y:S01]  /*3620*/  FSEL R47, R47, -INF , !P2 ;  /* 0xff8000002f2f7808 */ /* 0x000fe20005000000 */
[--C-:B------:R-:W-:Y:S01]  /*3630*/  FFMA.FTZ R25, R66, UR10, -R5.reuse ;  /* 0x0000000a42197c23 */ /* 0x100fe20008010805 */
[----:B------:R-:W-:Y:S01]  /*3640*/  FMNMX.FTZ R2, R46, R3, !PT ;  /* 0x000000032e027209 */ /* 0x000fe20007810000 */
[----:B------:R-:W-:Y:S01]  /*3650*/  MUFU.EX2 R9, R9 ;  /* 0x0000000900097308 */ /* 0x000fe20000000800 */
[----:B------:R-:W-:Y:S01]  /*3660*/  ISETP.LT.OR P4, PT, R0, 0x32, P4 ;  /* 0x000000320000780c */ /* 0x000fe20002781670 */
[--C-:B------:R-:W-:Y:S01]  /*3670*/  FFMA.FTZ R28, R68, UR10, -R5.reuse ;  /* 0x0000000a441c7c23 */ /* 0x100fe20008010805 */
[----:B------:R-:W-:Y:S01]  /*3680*/  FSEL R50, R50, -INF , !P3 ;  /* 0xff80000032327808 */ /* 0x000fe20005800000 */
[--C-:B------:R-:W-:Y:S01]  /*3690*/  FFMA.FTZ R29, R70, UR10, -R5.reuse ;  /* 0x0000000a461d7c23 */ /* 0x100fe20008010805 */
[----:B------:R-:W-:Y:S01]  /*36a0*/  FMNMX.FTZ R3, R47, R2, !PT ;  /* 0x000000022f037209 */ /* 0x000fe20007810000 */
[--C-:B------:R-:W-:Y:S01]  /*36b0*/  FFMA.FTZ R32, R36, UR10, -R5.reuse ;  /* 0x0000000a24207c23 */ /* 0x100fe20008010805 */
[----:B------:R-:W-:Y:S01]  /*36c0*/  ISETP.LT.OR P5, PT, R0, 0x39, P5 ;  /* 0x000000390000780c */ /* 0x000fe20002fa1670 */
[----:B------:R-:W0:Y:S01]  /*36d0*/  MUFU.EX2 R24, R24 ;  /* 0x0000001800187308 */ /* 0x000e220000000800 */
[----:B------:R-:W-:Y:S01]  /*36e0*/  FSEL R51, R51, -INF , !P4 ;  /* 0xff80000033337808 */ /* 0x000fe20006000000 */
[--C-:B------:R-:W-:Y:S01]  /*36f0*/  FFMA.FTZ R36, R40, UR10, -R5.reuse ;  /* 0x0000000a28247c23 */ /* 0x100fe20008010805 */
[----:B------:R-:W-:Y:S01]  /*3700*/  FMNMX.FTZ R2, R50, R3, !PT ;  /* 0x0000000332027209 */ /* 0x000fe20007810000 */
[--C-:B------:R-:W-:Y:S01]  /*3710*/  FFMA.FTZ R40, R44, UR10, -R5.reuse ;  /* 0x0000000a2c287c23 */ /* 0x100fe20008010805 */
[----:B------:R-:W-:Y:S01]  /*3720*/  ISETP.LT.OR P1, PT, R0, 0x3a, P1 ;  /* 0x0000003a0000780c */ /* 0x000fe20000f21670 */
[--C-:B------:R-:W-:Y:S01]  /*3730*/  FFMA.FTZ R44, R48, UR10, -R5.reuse ;  /* 0x0000000a302c7c23 */ /* 0x100fe20008010805 */
[----:B------:R-:W-:Y:S01]  /*3740*/  FSEL R54, R54, -INF , !P5 ;  /* 0xff80000036367808 */ /* 0x000fe20006800000 */
[----:B------:R-:W-:Y:S01]  /*3750*/  MUFU.EX2 R25, R25 ;  /* 0x0000001900197308 */ /* 0x000fe20000000800 */
[----:B------:R-:W-:Y:S01]  /*3760*/  FMNMX.FTZ R3, R51, R2, !PT ;  /* 0x0000000233037209 */ /* 0x000fe20007810000 */
[--C-:B------:R-:W-:Y:S01]  /*3770*/  FFMA.FTZ R2, R64, UR10, -R5.reuse ;  /* 0x0000000a40027c23 */ /* 0x100fe20008010805 */
[----:B------:R-:W-:Y:S01]  /*3780*/  FSEL R55, R55, -INF , !P1 ;  /* 0xff80000037377808 */ /* 0x000fe20004800000 */
[--C-:B------:R-:W-:Y:S01]  /*3790*/  FFMA.FTZ R33, R72, UR10, -R5.reuse ;  /* 0x0000000a48217c23 */ /* 0x100fe20008010805 */
[----:B------:R-:W-:Y:S01]  /*37a0*/  FMNMX.FTZ R0, R54, R3, !PT ;  /* 0x0000000336007209 */ /* 0x000fe20007810000 */
[--C-:B------:R-:W-:Y:S01]  /*37b0*/  FFMA.FTZ R41, R76, UR10, -R5.reuse ;  /* 0x0000000a4c297c23 */ /* 0x100fe20008010805 */
[----:B------:R-:W-:Y:S01]  /*37c0*/  R2UR UR11, R18 ;  /* 0x00000000120b72ca */ /* 0x000fe200000e0000 */
[----:B------:R-:W1:Y:S01]  /*37d0*/  MUFU.EX2 R198, R2 ;  /* 0x0000000200c67308 */ /* 0x000e620000000800 */
[----:B------:R-:W-:Y:S01]  /*37e0*/  FMNMX.FTZ R0, R55, R0, !PT ;  /* 0x0000000037007209 */ /* 0x000fe20007810000 */
[----:B0-----:R-:W-:Y:S01]  /*37f0*/  FADD.FTZ R49, R9, R24 ;  /* 0x0000001809317221 */ /* 0x001fe20000010000 */
[----:B------:R-:W-:Y:S01]  /*3800*/  FFMA.FTZ R45, R78, UR10, -R5 ;  /* 0x0000000a4e2d7c23 */ /* 0x000fe20008010805 */
[----:B------:R-:W-:-:S02]  /*3810*/  F2FP.F16.F32.PACK_AB R196, R24, R9 ;  /* 0x0000000918c4723e */ /* 0x000fc400000000ff */
[----:B------:R-:W0:Y:S01]  /*3820*/  SHFL.BFLY PT, R3, R0, 0x2, 0x1f ;  /* 0x0c401f0000037f89 */ /* 0x000e2200000e0000 */
[----:B------:R-:W-:Y:S01]  /*3830*/  R2UR UR5, R23 ;  /* 0x00000000170572ca */ /* 0x000fe200000e0000 */
[----:B------:R-:W2:Y:S01]  /*3840*/  MUFU.EX2 R28, R28 ;  /* 0x0000001c001c7308 */ /* 0x000ea20000000800 */
[----:B------:R-:W-:-:S07]  /*3850*/  R2UR UR4, R22 ;  /* 0x00000000160472ca */ /* 0x000fce00000e0000 */
[----:B------:R-:W3:Y:S01]  /*3860*/  MUFU.EX2 R29, R29 ;  /* 0x0000001d001d7308 */ /* 0x000ee20000000800 */
[----:B-1----:R-:W-:Y:S01]  /*3870*/  FADD.FTZ R48, R198, R49 ;  /* 0x00000031c6307221 */ /* 0x002fe20000010000 */
[C---:B------:R-:W-:Y:S02]  /*3880*/  F2FP.F16.F32.PACK_AB R198, R25.reuse, R198 ;  /* 0x000000c619c6723e */ /* 0x040fe400000000ff */
[----:B------:R-:W-:Y:S01]  /*3890*/  UISETP.NE.AND UP1, UPT, UR5, URZ, UPT ;  /* 0x0000003f0500728c */ /* 0x000fe2000bf25270 */
[----:B------:R-:W-:Y:S01]  /*38a0*/  FADD.FTZ R49, R25, R48 ;  /* 0x0000003019317221 */ /* 0x000fe20000010000 */
[----:B------:R-:W-:Y:S02]  /*38b0*/  UISETP.NE.AND UP0, UPT, UR4, URZ, UPT ;  /* 0x0000003f0400728c */ /* 0x000fe4000bf05270 */
[----:B------:R-:W1:Y:S01]  /*38c0*/  MUFU.EX2 R32, R32 ;  /* 0x0000002000207308 */ /* 0x000e620000000800 */
[----:B--2---:R-:W-:Y:S01]  /*38d0*/  FADD.FTZ R48, R28, R49 ;  /* 0x000000311c307221 */ /* 0x004fe20000010000 */
[----:B0-----:R-:W-:Y:S01]  /*38e0*/  FMNMX.FTZ R2, R0, R3, !PT ;  /* 0x0000000300027209 */ /* 0x001fe20007810000 */
[----:B------:R-:W-:-:S05]  /*38f0*/  FFMA.FTZ R0, R74, UR10, -R5 ;  /* 0x0000000a4a007c23 */ /* 0x000fca0008010805 */
[----:B------:R-:W0:Y:S01]  /*3900*/  MUFU.EX2 R33, R33 ;  /* 0x0000002100217308 */ /* 0x000e220000000800 */
[C---:B---3--:R-:W-:Y:S01]  /*3910*/  FADD.FTZ R49, R29.reuse, R48 ;  /* 0x000000301d317221 */ /* 0x048fe20000010000 */
[----:B------:R-:W-:Y:S01]  /*3920*/  @UP1 ULDC UR4, c[0x0][0x44c] ;  /* 0x0001130000041ab9 */ /* 0x000fe20000000800 */
[----:B------:R-:W2:Y:S01]  /*3930*/  SHFL.BFLY PT, R3, R2, 0x1, 0x1f ;  /* 0x0c201f0002037f89 */ /* 0x000ea200000e0000 */
[----:B------:R-:W-:Y:S01]  /*3940*/  UIMAD.WIDE.U32 UR4, UR38, UR4, URZ ;  /* 0x00000004260472a5 */ /* 0x000fe2000f8e003f */
[----:B------:R-:W-:Y:S01]  /*3950*/  F2FP.F16.F32.PACK_AB R192, R29, R28 ;  /* 0x0000001c1dc0723e */ /* 0x000fe200000000ff */
[----:B------:R-:W-:Y:S02]  /*3960*/  @UP1 ULDC UR14, c[0x0][0x450] ;  /* 0x00011400000e1ab9 */ /* 0x000fe40000000800 */
[----:B------:R3:W-:Y:S01]  /*3970*/  MUFU.EX2 R37, R0 ;  /* 0x0000000000257308 */ /* 0x0007e20000000800 */
[----:B-1----:R-:W-:Y:S01]  /*3980*/  FADD.FTZ R48, R32, R49 ;  /* 0x0000003120307221 */ /* 0x002fe20000010000 */
[----:B------:R-:W-:-:S04]  /*3990*/  @UP1 USHF.R.U32.HI UR38, URZ, UR14, UR5 ;  /* 0x0000000e3f261299 */ /* 0x000fc80008011605 */
[----:B------:R-:W-:Y:S02]  /*39a0*/  UIADD3 UR38, UR11, UR38, URZ ;  /* 0x000000260b267290 */ /* 0x000fe4000fffe03f */
[----:B------:R-:W1:Y:S01]  /*39b0*/  MUFU.EX2 R36, R36 ;  /* 0x0000002400247308 */ /* 0x000e620000000800 */
[C---:B0-----:R-:W-:Y:S01]  /*39c0*/  FADD.FTZ R53, R33.reuse, R48 ;  /* 0x0000003021357221 */ /* 0x041fe20000010000 */
[----:B------:R-:W-:Y:S01]  /*39d0*/  UIADD3 UR6, UR38, UR6, URZ ;  /* 0x0000000626067290 */ /* 0x000fe2000fffe03f */
[----:B------:R-:W-:-:S05]  /*39e0*/  F2FP.F16.F32.PACK_AB R194, R33, R32 ;  /* 0x0000002021c2723e */ /* 0x000fca00000000ff */
[----:B------:R-:W0:Y:S01]  /*39f0*/  MUFU.EX2 R40, R40 ;  /* 0x0000002800287308 */ /* 0x000e220000000800 */
[----:B--2---:R-:W-:Y:S01]  /*3a00*/  FMNMX.FTZ R3, R2, R3, !PT ;  /* 0x0000000302037209 */ /* 0x004fe20007810000 */
[--C-:B------:R-:W-:Y:S01]  /*3a10*/  FFMA.FTZ R2, R52, UR10, -R5.reuse ;  /* 0x0000000a34027c23 */ /* 0x100fe20008010805 */
[----:B------:R-:W-:Y:S02]  /*3a20*/  FFMA.FTZ R5, R60, UR10, -R5 ;  /* 0x0000000a3c057c23 */ /* 0x000fe40008010805 */
[C---:B------:R-:W-:Y:S01]  /*3a30*/  FSETP.NEU.FTZ.AND P1, PT, R3.reuse, -INF , PT ;  /* 0xff8000000300780b */ /* 0x040fe20003f3d000 */
[----:B---3--:R-:W-:Y:S02]  /*3a40*/  FMUL.FTZ R0, R3, UR10 ;  /* 0x0000000a03007c20 */ /* 0x008fe40008410000 */
[----:B------:R-:W2:Y:S01]  /*3a50*/  MUFU.EX2 R41, R41 ;  /* 0x0000002900297308 */ /* 0x000ea20000000800 */
[----:B-1----:R-:W-:Y:S01]  /*3a60*/  FADD.FTZ R48, R36, R53 ;  /* 0x0000003524307221 */ /* 0x002fe20000010000 */
[----:B------:R-:W-:-:S02]  /*3a70*/  F2FP.F16.F32.PACK_AB R188, R37, R36 ;  /* 0x0000002425bc723e */ /* 0x000fc400000000ff */
[----:B------:R-:W-:Y:S01]  /*3a80*/  FSEL R0, R0, RZ, P1 ;  /* 0x000000ff00007208 */ /* 0x000fe20000800000 */
[----:B------:R-:W-:Y:S01]  /*3a90*/  FADD.FTZ R53, R37, R48 ;  /* 0x0000003025357221 */ /* 0x000fe20000010000 */
[----:B------:R-:W-:Y:S02]  /*3aa0*/  PLOP3.LUT P1, PT, PT, PT, UP0, 0x40, 0x0 ;  /* 0x000000000000781c */ /* 0x000fe40003f2e808 */
        /* <DEDUP_REMOVED lines=14> */
[----:B0-----:R-:W-:Y:S01]  /*3b90*/  FADD.FTZ R48, R40, R53 ;  /* 0x0000003528307221 */ /* 0x001fe20000010000 */
[--C-:B------:R-:W-:Y:S01]  /*3ba0*/  FFMA.FTZ R50, R50, UR10, -R0.reuse ;  /* 0x0000000a32327c23 */ /* 0x100fe20008010800 */
[----:B------:R-:W0:Y:S01]  /*3bb0*/  MUFU.EX2 R27, R27 ;  /* 0x0000001b001b7308 */ /* 0x000e220000000800 */
[--C-:B------:R-:W-:Y:S01]  /*3bc0*/  FFMA.FTZ R51, R51, UR10, -R0.reuse ;  /* 0x0000000a33337c23 */ /* 0x100fe20008010800 */
[--C-:B------:R-:W-:Y:S01]  /*3bd0*/  FFMA.FTZ R54, R54, UR10, -R0.reuse ;  /* 0x0000000a36367c23 */ /* 0x100fe20008010800 */
[----:B------:R-:W-:Y:S01]  /*3be0*/  FFMA.FTZ R0, R55, UR10, -R0 ;  /* 0x0000000a37007c23 */ /* 0x000fe20008010800 */
[----:B--2---:R-:W-:-:S04]  /*3bf0*/  F2FP.F16.F32.PACK_AB R190, R41, R40 ;  /* 0x0000002829be723e */ /* 0x004fc800000000ff */
[----:B------:R-:W1:Y:S08]  /*3c00*/  MUFU.EX2 R30, R30 ;  /* 0x0000001e001e7308 */ /* 0x000e700000000800 */
[----:B------:R-:W2:Y:S01]  /*3c10*/  MUFU.EX2 R31, R31 ;  /* 0x0000001f001f7308 */ /* 0x000ea20000000800 */
[----:B0-----:R-:W-:Y:S01]  /*3c20*/  FADD.FTZ R49, R26, R27 ;  /* 0x0000001b1a317221 */ /* 0x001fe20000010000 */
[----:B------:R-:W-:-:S06]  /*3c30*/  F2FP.F16.F32.PACK_AB R197, R27, R26 ;  /* 0x0000001a1bc5723e */ /* 0x000fcc00000000ff */
[----:B------:R-:W0:Y:S01]  /*3c40*/  MUFU.EX2 R34, R34 ;  /* 0x0000002200227308 */ /* 0x000e220000000800 */
[----:B-1----:R-:W-:-:S07]  /*3c50*/  FADD.FTZ R18, R30, R49 ;  /* 0x000000311e127221 */ /* 0x002fce0000010000 */
[----:B------:R-:W1:Y:S01]  /*3c60*/  MUFU.EX2 R35, R35 ;  /* 0x0000002300237308 */ /* 0x000e620000000800 */
[C---:B--2---:R-:W-:Y:S01]  /*3c70*/  FADD.FTZ R49, R31.reuse, R18 ;  /* 0x000000121f317221 */ /* 0x044fe20000010000 */
[----:B------:R-:W-:-:S06]  /*3c80*/  F2FP.F16.F32.PACK_AB R199, R31, R30 ;  /* 0x0000001e1fc7723e */ /* 0x000fcc00000000ff */
[----:B------:R-:W2:Y:S01]  /*3c90*/  MUFU.EX2 R38, R38 ;  /* 0x0000002600267308 */ /* 0x000ea20000000800 */
[----:B0-----:R-:W-:Y:S01]  /*3ca0*/  FADD.FTZ R18, R34, R49 ;  /* 0x0000003122127221 */ /* 0x001fe20000010000 */
[----:B------:R-:W-:-:S04]  /*3cb0*/  FADD.FTZ R49, R41, R48 ;  /* 0x0000003029317221 */ /* 0x000fc80000010000 */
[----:B------:R-:W-:Y:S02]  /*3cc0*/  FADD.FTZ R24, R44, R49 ;  /* 0x000000312c187221 */ /* 0x000fe40000010000 */
[----:B------:R-:W0:Y:S01]  /*3cd0*/  MUFU.EX2 R39, R39 ;  /* 0x0000002700277308 */ /* 0x000e220000000800 */
[C---:B-1----:R-:W-:Y:S01]  /*3ce0*/  FADD.FTZ R9, R35.reuse, R18 ;  /* 0x0000001223097221 */ /* 0x042fe20000010000 */
[----:B------:R-:W-:-:S06]  /*3cf0*/  F2FP.F16.F32.PACK_AB R193, R35, R34 ;  /* 0x0000002223c1723e */ /* 0x000fcc00000000ff */
[----:B------:R-:W1:Y:S01]  /*3d00*/  MUFU.EX2 R42, R42 ;  /* 0x0000002a002a7308 */ /* 0x000e620000000800 */
[----:B--2---:R-:W-:-:S07]  /*3d10*/  FADD.FTZ R18, R38, R9 ;  /* 0x0000000926127221 */ /* 0x004fce0000010000 */
[----:B------:R-:W2:Y:S01]  /*3d20*/  MUFU.EX2 R45, R45 ;  /* 0x0000002d002d7308 */ /* 0x000ea20000000800 */
[C---:B0-----:R-:W-:Y:S01]  /*3d30*/  FADD.FTZ R9, R39.reuse, R18 ;  /* 0x0000001227097221 */ /* 0x041fe20000010000 */
[----:B------:R-:W-:-:S06]  /*3d40*/  F2FP.F16.F32.PACK_AB R195, R39, R38 ;  /* 0x0000002627c3723e */ /* 0x000fcc00000000ff */
[----:B------:R-:W0:Y:S01]  /*3d50*/  MUFU.EX2 R43, R43 ;  /* 0x0000002b002b7308 */ /* 0x000e220000000800 */
[----:B-1----:R-:W-:-:S07]  /*3d60*/  FADD.FTZ R18, R42, R9 ;  /* 0x000000092a127221 */ /* 0x002fce0000010000 */
[----:B------:R-:W1:Y:S01]  /*3d70*/  MUFU.EX2 R2, R2 ;  /* 0x0000000200027308 */ /* 0x000e620000000800 */
[C---:B--2---:R-:W-:Y:S01]  /*3d80*/  FADD.FTZ R25, R45.reuse, R24 ;  /* 0x000000182d197221 */ /* 0x044fe20000010000 */
[----:B------:R-:W-:-:S06]  /*3d90*/  F2FP.F16.F32.PACK_AB R184, R45, R44 ;  /* 0x0000002c2db8723e */ /* 0x000fcc00000000ff */
[----:B------:R-:W2:Y:S01]  /*3da0*/  MUFU.EX2 R5, R5 ;  /* 0x0000000500057308 */ /* 0x000ea20000000800 */
[C---:B0-----:R-:W-:Y:S01]  /*3db0*/  FADD.FTZ R9, R43.reuse, R18 ;  /* 0x000000122b097221 */ /* 0x041fe20000010000 */
[----:B------:R-:W-:-:S06]  /*3dc0*/  F2FP.F16.F32.PACK_AB R189, R43, R42 ;  /* 0x0000002a2bbd723e */ /* 0x000fcc00000000ff */
[----:B------:R-:W0:Y:S01]  /*3dd0*/  MUFU.EX2 R46, R46 ;  /* 0x0000002e002e7308 */ /* 0x000e220000000800 */
[----:B-1----:R-:W-:-:S07]  /*3de0*/  FADD.FTZ R24, R2, R25 ;  /* 0x0000001902187221 */ /* 0x002fce0000010000 */
[----:B------:R-:W1:Y:S01]  /*3df0*/  MUFU.EX2 R47, R47 ;  /* 0x0000002f002f7308 */ /* 0x000e620000000800 */
[C---:B--2---:R-:W-:Y:S01]  /*3e00*/  F2FP.F16.F32.PACK_AB R186, R5.reuse, R2 ;  /* 0x0000000205ba723e */ /* 0x044fe200000000ff */
[----:B------:R-:W-:-:S06]  /*3e10*/  FADD.FTZ R18, R5, R24 ;  /* 0x0000001805127221 */ /* 0x000fcc0000010000 */
[----:B------:R-:W2:Y:S01]  /*3e20*/  MUFU.EX2 R50, R50 ;  /* 0x0000003200327308 */ /* 0x000ea20000000800 */
[----:B0-----:R-:W-:-:S07]  /*3e30*/  FADD.FTZ R2, R46, R9 ;  /* 0x000000092e027221 */ /* 0x001fce0000010000 */
[----:B------:R-:W0:Y:S01]  /*3e40*/  MUFU.EX2 R51, R51 ;  /* 0x0000003300337308 */ /* 0x000e220000000800 */
[C---:B-1----:R-:W-:Y:S01]  /*3e50*/  FADD.FTZ R5, R47.reuse, R2 ;  /* 0x000000022f057221 */ /* 0x042fe20000010000 */
[----:B------:R-:W-:-:S06]  /*3e60*/  F2FP.F16.F32.PACK_AB R191, R47, R46 ;  /* 0x0000002e2fbf723e */ /* 0x000fcc00000000ff */
[----:B------:R-:W1:Y:S01]  /*3e70*/  MUFU.EX2 R54, R54 ;  /* 0x0000003600367308 */ /* 0x000e620000000800 */
[----:B--2---:R-:W-:-:S07]  /*3e80*/  FADD.FTZ R2, R50, R5 ;  /* 0x0000000532027221 */ /* 0x004fce0000010000 */
[----:B------:R1:W2:Y:S01]  /*3e90*/  MUFU.EX2 R187, R0 ;  /* 0x0000000000bb7308 */ /* 0x0002a20000000800 */
[C---:B0-----:R-:W-:Y:S01]  /*3ea0*/  FADD.FTZ R5, R51.reuse, R2 ;  /* 0x0000000233057221 */ /* 0x041fe20000010000 */
[----:B------:R-:W-:-:S03]  /*3eb0*/  F2FP.F16.F32.PACK_AB R185, R51, R50 ;  /* 0x0000003233b9723e */ /* 0x000fc600000000ff */
[----:B-1----:R-:W-:-:S04]  /*3ec0*/  FADD.FTZ R0, R54, R5 ;  /* 0x0000000536007221 */ /* 0x002fc80000010000 */
[C---:B--2---:R-:W-:Y:S01]  /*3ed0*/  FADD.FTZ R9, R187.reuse, R0 ;  /* 0x00000000bb097221 */ /* 0x044fe20000010000 */
[----:B------:R-:W-:Y:S01]  /*3ee0*/  F2FP.F16.F32.PACK_AB R187, R187, R54 ;  /* 0x00000036bbbb723e */ /* 0x000fe200000000ff */
[----:B------:R-:W-:Y:S06]  /*3ef0*/  @P1 BRA `(.L_x_1015) ;  /* 0x00000000004c1947 */ /* 0x000fec0003800000 */
[----:B------:R-:W-:Y:S01]  /*3f00*/  ISETP.LT.AND P1, PT, RZ, UR38, PT ;  /* 0x00000026ff007c0c */ /* 0x000fe2000bf21270 */
[----:B------:R-:W-:-:S12]  /*3f10*/  UIADD3 UR11, UR38, -0x1, URZ ;  /* 0xffffffff260b7890 */ /* 0x000fd8000fffe03f */
[----:B------:R-:W-:Y:S05]  /*3f20*/  @P1 BRA `(.L_x_1016) ;  /* 0x0000000000201947 */ /* 0x000fea0003800000 */
[----:B------:R-:W-:Y:S01]  /*3f30*/  ULDC UR18, c[0x0][0x9e4] ;  /* 0x0002790000127ab9 */ /* 0x000fe20000000800 */
[----:B------:R-:W-:Y:S02]  /*3f40*/  UIADD3 UR11, -UR38, URZ, URZ ;  /* 0x0000003f260b7290 */ /* 0x000fe4000fffe13f */
[----:B------:R-:W-:-:S11]  /*3f50*/  UISETP.NE.AND UP0, UPT, UR18, 0x1, UPT ;  /* 0x000000011200788c */ /* 0x000fd6000bf05270 */
[----:B------:R-:W-:Y:S02]  /*3f60*/  @UP0 ULDC.64 UR4, c[0x0][0x9e8] ;  /* 0x00027a0000040ab9 */ /* 0x000fe40000000a00 */
[----:B------:R-:W-:-:S04]  /*3f70*/  UIMAD.WIDE.U32 UR14, UR11, UR4, URZ ;  /* 0x000000040b0e72a5 */ /* 0x000fc8000f8e003f */
[----:B------:R-:W-:-:S04]  /*3f80*/  @UP0 USHF.R.U32.HI UR11, URZ, UR5, UR15 ;  /* 0x000000053f0b0299 */ /* 0x000fc8000801160f */
[----:B------:R-:W-:Y:S01]  /*3f90*/  ULOP3.LUT UR11, URZ, UR11, URZ, 0x33, !UPT ;  /* 0x0000000b3f0b7292 */ /* 0x000fe2000f8e333f */
[----:B------:R-:W-:Y:S11]  /*3fa0*/  BRA `(.L_x_1017) ;  /* 0x0000000000147947 */ /* 0x000ff60003800000 */
.L_x_1016:
[----:B------:R-:W-:Y:S02]  /*3fb0*/  ULDC UR18, c[0x0][0x9e4] ;  /* 0x0002790000127ab9 */ /* 0x000fe40000000800 */
[----:B------:R-:W-:-:S11]  /*3fc0*/  UISETP.NE.AND UP0, UPT, UR18, 0x1, UPT ;  /* 0x000000011200788c */ /* 0x000fd6000bf05270 */
[----:B------:R-:W-:Y:S02]  /*3fd0*/  @UP0 ULDC.64 UR4, c[0x0][0x9e8] ;  /* 0x00027a0000040ab9 */ /* 0x000fe40000000a00 */
[----:B------:R-:W-:-:S04]  /*3fe0*/  UIMAD.WIDE.U32 UR14, UR11, UR4, URZ ;  /* 0x000000040b0e72a5 */ /* 0x000fc8000f8e003f */
[----:B------:R-:W-:-:S12]  /*3ff0*/  @UP0 USHF.R.U32.HI UR11, URZ, UR5, UR15 ;  /* 0x000000053f0b0299 */ /* 0x000fd8000801160f */
.L_x_1017:
[----:B------:R-:W-:-:S04]  /*4000*/  UIMAD UR11, UR11, UR18, UR18 ;  /* 0x000000120b0b72a4 */ /* 0x000fc8000f8e0212 */
[----:B------:R-:W-:-:S04]  /*4010*/  UISETP.LT.AND UP0, UPT, UR6, UR11, UPT ;  /* 0x0000000b0600728c */ /* 0x000fc8000bf01270 */
[----:B------:R-:W-:-:S12]  /*4020*/  USEL UR6, UR6, UR11, UP0 ;  /* 0x0000000b06067287 */ /* 0x000fd80008000000 */
.L_x_1015:
[----:B------:R-:W-:Y:S01]  /*4030*/  R2UR UR5, R201 ;  /* 0x00000000c90572ca */ /* 0x000fe200000e0000 */
[----:B------:R-:W-:Y:S01]  /*4040*/  USHF.R.S32.HI UR4, URZ, 0x1f, UR6 ;  /* 0x0000001f3f047899 */ /* 0x000fe20008011406 */
[----:B------:R-:W-:Y:S01]  /*4050*/  IMAD.MOV.U32 R0, RZ, RZ, 0x3f800000 ;  /* 0x3f800000ff007424 */ /* 0x000fe200078e00ff */
[----:B------:R-:W-:Y:S01]  /*4060*/  CS2R R150, SRZ ;  /* 0x0000000000967805 */ /* 0x000fe2000001ff00 */
[----:B------:R-:W-:Y:S01]  /*4070*/  IMAD.MOV.U32 R2, RZ, RZ, 0x3f800000 ;  /* 0x3f800000ff027424 */ /* 0x000fe200078e00ff */
[----:B------:R-:W-:Y:S01]  /*4080*/  ULEA.HI UR4, UR4, UR6, URZ, 0x6 ;  /* 0x0000000604047291 */ /* 0x000fe2000f8f303f */
[----:B------:R-:W-:Y:S02]  /*4090*/  CS2R R148, SRZ ;  /* 0x0000000000947805 */ /* 0x000fe4000001ff00 */
[----:B------:R-:W-:Y:S02]  /*40a0*/  CS2R R146, SRZ ;  /* 0x0000000000927805 */ /* 0x000fe4000001ff00 */
[----:B------:R-:W-:Y:S01]  /*40b0*/  CS2R R144, SRZ ;  /* 0x0000000000907805 */ /* 0x000fe2000001ff00 */
[----:B------:R-:W-:Y:S01]  /*40c0*/  USHF.R.S32.HI UR4, URZ, 0x6, UR4 ;  /* 0x000000063f047899 */ /* 0x000fe20008011404 */
[----:B------:R-:W-:-:S02]  /*40d0*/  CS2R R142, SRZ ;  /* 0x00000000008e7805 */ /* 0x000fc4000001ff00 */
[----:B------:R-:W-:Y:S02]  /*40e0*/  CS2R R140, SRZ ;  /* 0x00000000008c7805 */ /* 0x000fe4000001ff00 */
[----:B------:R-:W-:Y:S01]  /*40f0*/  CS2R R138, SRZ ;  /* 0x00000000008a7805 */ /* 0x000fe2000001ff00 */
[----:B------:R-:W-:Y:S01]  /*4100*/  UISETP.LT.AND UP0, UPT, UR5, UR4, UPT ;  /* 0x000000040500728c */ /* 0x000fe2000bf01270 */
[----:B------:R-:W-:Y:S02]  /*4110*/  CS2R R136, SRZ ;  /* 0x0000000000887805 */ /* 0x000fe4000001ff00 */
[----:B------:R-:W-:Y:S02]  /*4120*/  CS2R R134, SRZ ;  /* 0x0000000000867805 */ /* 0x000fe4000001ff00 */
[----:B------:R-:W-:Y:S01]  /*4130*/  CS2R R132, SRZ ;  /* 0x0000000000847805 */ /* 0x000fe2000001ff00 */
[----:B------:R-:W-:Y:S01]  /*4140*/  USEL UR5, UR5, UR4, !UP0 ;  /* 0x0000000405057287 */ /* 0x000fe2000c000000 */
[----:B------:R-:W-:-:S02]  /*4150*/  CS2R R130, SRZ ;  /* 0x0000000000827805 */ /* 0x000fc4000001ff00 */
[----:B------:R-:W-:Y:S01]  /*4160*/  CS2R R128, SRZ ;  /* 0x0000000000807805 */ /* 0x000fe2000001ff00 */
[----:B------:R-:W-:Y:S01]  /*4170*/  UMOV UR4, URZ ;  /* 0x0000003f00047c82 */ /* 0x000fe20008000000 */
[----:B------:R-:W-:Y:S02]  /*4180*/  CS2R R126, SRZ ;  /* 0x00000000007e7805 */ /* 0x000fe4000001ff00 */
[----:B------:R-:W-:Y:S02]  /*4190*/  CS2R R124, SRZ ;  /* 0x00000000007c7805 */ /* 0x000fe4000001ff00 */
[----:B------:R-:W-:Y:S01]  /*41a0*/  ISETP.GE.AND P1, PT, R204, UR5, PT ;  /* 0x00000005cc007c0c */ /* 0x000fe2000bf26270 */
[----:B------:R-:W-:Y:S01]  /*41b0*/  IMAD.U32 R205, RZ, RZ, UR5 ;  /* 0x00000005ffcd7e24 */ /* 0x000fe2000f8e00ff */
[----:B------:R-:W-:Y:S01]  /*41c0*/  UMOV UR5, URZ ;  /* 0x0000003f00057c82 */ /* 0x000fe20008000000 */
[----:B------:R-:W-:Y:S01]  /*41d0*/  CS2R R122, SRZ ;  /* 0x00000000007a7805 */ /* 0x000fe2000001ff00 */
[----:B------:R-:W-:Y:S01]  /*41e0*/  IMAD.U32 R5, RZ, RZ, UR5 ;  /* 0x00000005ff057e24 */ /* 0x000fe2000f8e00ff */
        /* <DEDUP_REMOVED lines=49> */
[----:B------:R-:W-:Y:S06]  /*4500*/  @!P1 BRA `(.L_x_1018) ;  /* 0x00000028006c9947 */ /* 0x000fec0003800000 */
[----:B------:R-:W-:Y:S01]  /*4510*/  UMOV UR4, URZ ;  /* 0x0000003f00047c82 */ /* 0x000fe20008000000 */
[----:B------:R-:W-:Y:S01]  /*4520*/  MOV R203, R3 ;  /* 0x0000000300cb7202 */ /* 0x000fe20000000f00 */
[----:B------:R-:W-:Y:S01]  /*4530*/  IMAD.MOV.U32 R202, RZ, RZ, R4 ;  /* 0x000000ffffca7224 */ /* 0x000fe200078e0004 */
[----:B------:R-:W-:Y:S01]  /*4540*/  UMOV UR5, URZ ;  /* 0x0000003f00057c82 */ /* 0x000fe20008000000 */
[----:B------:R-:W-:Y:S02]  /*4550*/  IMAD.U32 R206, RZ, RZ, UR4 ;  /* 0x00000004ffce7e24 */ /* 0x000fe4000f8e00ff */
[----:B------:R-:W-:Y:S02]  /*4560*/  IMAD.MOV.U32 R2, RZ, RZ, 0x3f800000 ;  /* 0x3f800000ff027424 */ /* 0x000fe400078e00ff */
[----:B------:R-:W-:Y:S02]  /*4570*/  IMAD.MOV.U32 R0, RZ, RZ, 0x3f800000 ;  /* 0x3f800000ff007424 */ /* 0x000fe400078e00ff */
[----:B------:R-:W-:-:S07]  /*4580*/  IMAD.MOV.U32 R151, RZ, RZ, RZ ;  /* 0x000000ffff977224 */ /* 0x000fce00078e00ff */
.L_x_1037:
[----:B------:R-:W-:Y:S01]  /*4590*/  R2UR UR6, R206 ;  /* 0x00000000ce0672ca */ /* 0x000fe200000e0000 */
[----:B------:R-:W-:-:S04]  /*45a0*/  UISETP.NE.AND UP0, UPT, UR5, 0x1, UPT ;  /* 0x000000010500788c */ /* 0x000fc8000bf05270 */
[----:B------:R-:W-:-:S08]  /*45b0*/  USEL UR4, URZ, 0x1, UP0 ;  /* 0x000000013f047887 */ /* 0x000fd00008000000 */
[----:B------:R-:W-:-:S06]  /*45c0*/  ULOP3.LUT UR4, UR6, UR4, URZ, 0x3c, !UPT ;  /* 0x0000000406047292 */ /* 0x000fcc000f8e3c3f */
[----:B------:R-:W-:Y:S01]  /*45d0*/  MOV R5, UR4 ;  /* 0x0000000400057c02 */ /* 0x000fe20008000f00 */
[----:B------:R-:W-:Y:S06]  /*45e0*/  @!P0 BRA `(.L_x_1019) ;  /* 0x0000000000048947 */ /* 0x000fec0003800000 */
[----:B------:R-:W-:Y:S01]  /*45f0*/  BPT.TRAP 0x1 ;  /* 0x000000040000795c */ /* 0x000fe20000300000 */
.L_x_1019:
[----:B------:R-:W-:Y:S01]  /*4600*/  R2UR UR7, R16 ;  /* 0x00000000100772ca */ /* 0x000fe200000e0000 */
[----:B------:R-:W-:Y:S01]  /*4610*/  UIADD3 UR4, UR5, 0x1, URZ ;  /* 0x0000000105047890 */ /* 0x000fe2000fffe03f */
[----:B------:R-:W-:-:S03]  /*4620*/  R2UR UR6, R5 ;  /* 0x00000000050672ca */ /* 0x000fc600000e0000 */
[----:B------:R-:W-:-:S04]  /*4630*/  UISETP.NE.AND UP0, UPT, UR4, 0x2, UPT ;  /* 0x000000020400788c */ /* 0x000fc8000bf05270 */
[----:B------:R-:W-:-:S04]  /*4640*/  USEL UR4, UR4, URZ, UP0 ;  /* 0x0000003f04047287 */ /* 0x000fc80008000000 */
[----:B------:R-:W-:Y:S02]  /*4650*/  ULEA UR7, UR4, UR7, 0x3 ;  /* 0x0000000704077291 */ /* 0x000fe4000f8e183f */
[----:B------:R-:W-:-:S05]  /*4660*/  IMAD.U32 R3, RZ, RZ, UR6 ;  /* 0x00000006ff037e24 */ /* 0x000fca000f8e00ff */
[----:B------:R-:W-:-:S04]  /*4670*/  SHF.L.U32 R3, R3, 0x1f, RZ ;  /* 0x0000001f03037819 */ /* 0x000fc800000006ff */
[----:B------:R0:W1:Y:S01]  /*4680*/  SYNCS.PHASECHK.TRANS64.TRYWAIT P1, [UR7+0x30830], R3 ;  /* 0x03083003ff0075a7 */ /* 0x0000620008020147 */
[----:B------:R-:W-:Y:S05]  /*4690*/  @!P0 BRA `(.L_x_1020) ;  /* 0x0000000000048947 */ /* 0x000fea0003800000 */
[----:B------:R-:W-:Y:S01]  /*46a0*/  BPT.TRAP 0x1 ;  /* 0x000000040000795c */ /* 0x000fe20000300000 */
.L_x_1020:
[----:B-1----:R-:W-:Y:S05]  /*46b0*/  @P1 BRA `(.L_x_1021) ;  /* 0x0000000000081947 */ /* 0x002fea0003800000 */
[----:B------:R-:W1:Y:S02]  /*46c0*/  SYNCS.PHASECHK.TRANS64.TRYWAIT P1, [UR7+0x30830], R3 ;  /* 0x03083003ff0075a7 */ /* 0x000e640008020147 */
[----:B-1----:R-:W-:Y:S05]  /*46d0*/  @!P1 BRA `(.L_x_1022) ;  /* 0x000000e800b09947 */ /* 0x002fea0003800000 */
.L_x_1021:
[----:B------:R-:W-:Y:S01]  /*46e0*/  R2UR UR6, R21 ;  /* 0x00000000150672ca */ /* 0x000fe200000e0000 */
[----:B------:R-:W-:Y:S01]  /*46f0*/  WARPGROUP.ARRIVE ;  /* 0x00000000000079c5 */ /* 0x000fe20000000000 */
[----:B------:R-:W-:Y:S01]  /*4700*/  R2UR UR56, R6 ;  /* 0x00000000063872ca */ /* 0x000fe200000e0000 */
[----:B------:R-:W-:Y:S01]  /*4710*/  UMOV UR59, 0x40000040 ;  /* 0x40000040003b7882 */ /* 0x000fe20000000000 */
[----:B------:R-:W-:Y:S01]  /*4720*/  R2UR UR57, R7 ;  /* 0x00000000073972ca */ /* 0x000fe200000e0000 */
[----:B------:R-:W-:Y:S01]  /*4730*/  UMOV UR55, 0x40000040 ;  /* 0x4000004000377882 */ /* 0x000fe20000000000 */
[----:B01----:R-:W-:Y:S01]  /*4740*/  MOV R3, UR53 ;  /* 0x0000003500037c02 */ /* 0x003fe20008000f00 */
[----:B------:R-:W-:Y:S01]  /*4750*/  UMOV UR11, 0x40000040 ;  /* 0x40000040000b7882 */ /* 0x000fe20000000000 */
[----:B------:R-:W-:Y:S01]  /*4760*/  MOV R4, UR52 ;  /* 0x0000003400047c02 */ /* 0x000fe20008000f00 */
[----:B------:R-:W-:Y:S01]  /*4770*/  UMOV UR15, 0x40000040 ;  /* 0x40000040000f7882 */ /* 0x000fe20000000000 */
[----:B------:R-:W-:Y:S01]  /*4780*/  R2UR UR52, R10 ;  /* 0x000000000a3472ca */ /* 0x000fe200000e0000 */
[----:B------:R-:W-:Y:S01]  /*4790*/  UMOV UR19, 0x40000040 ;  /* 0x4000004000137882 */ /* 0x000fe20000000000 */
[----:B------:R-:W-:Y:S01]  /*47a0*/  R2UR UR53, R11 ;  /* 0x000000000b3572ca */ /* 0x000fe200000e0000 */
[----:B------:R-:W-:Y:S01]  /*47b0*/  ULEA UR6, UR4, UR6, 0xb ;  /* 0x0000000604067291 */ /* 0x000fe2000f8e583f */
[-C--:B------:R-:W-:Y:S01]  /*47c0*/  FMUL.FTZ R24, R24, R0.reuse ;  /* 0x0000000018187220 */ /* 0x080fe20000410000 */
[----:B------:R-:W-:Y:S01]  /*47d0*/  UMOV UR23, 0x40000040 ;  /* 0x4000004000177882 */ /* 0x000fe20000000000 */
[----:B------:R-:W-:Y:S01]  /*47e0*/  UMOV UR27, 0x40000040 ;  /* 0x40000040001b7882 */ /* 0x000fe20000000000 */
[----:B------:R-:W-:Y:S01]  /*47f0*/  UIADD3 UR10, UR6, 0x2, URZ ;  /* 0x00000002060a7890 */ /* 0x000fe2000fffe03f */
[-C--:B------:R-:W-:Y:S01]  /*4800*/  FMUL.FTZ R25, R25, R0.reuse ;  /* 0x0000000019197220 */ /* 0x080fe20000410000 */
[----:B------:R-:W-:Y:S01]  /*4810*/  UIADD3 UR14, UR6, 0x200, URZ ;  /* 0x00000200060e7890 */ /* 0x000fe2000fffe03f */
[-C--:B------:R-:W-:Y:S01]  /*4820*/  FMUL.FTZ R28, R28, R0.reuse ;  /* 0x000000001c1c7220 */ /* 0x080fe20000410000 */
[----:B------:R-:W-:Y:S01]  /*4830*/  UMOV UR58, UR6 ;  /* 0x00000006003a7c82 */ /* 0x000fe20008000000 */
[----:B------:R-:W-:Y:S01]  /*4840*/  UIADD3 UR18, UR6, 0x202, URZ ;  /* 0x0000020206127890 */ /* 0x000fe2000fffe03f */
[----:B------:R-:W-:Y:S01]  /*4850*/  HGMMA.64x64x16.F32 R152, gdesc[UR56], RZ, !UPT, gsb0 ;  /* 0x00e00000389879f0 */ /* 0x000fe2000c0008ff */
[----:B------:R-:W-:Y:S01]  /*4860*/  UMOV UR54, UR10 ;  /* 0x0000000a00367c82 */ /* 0x000fe20008000000 */
[----:B------:R-:W-:Y:S01]  /*4870*/  R2UR UR56, R14 ;  /* 0x000000000e3872ca */ /* 0x000fe200000e0000 */
[----:B------:R-:W-:Y:S01]  /*4880*/  UIADD3 UR10, UR6, 0x4, URZ ;  /* 0x00000004060a7890 */ /* 0x000fe2000fffe03f */
[----:B------:R-:W-:Y:S01]  /*4890*/  R2UR UR57, R15 ;  /* 0x000000000f3972ca */ /* 0x000fe200000e0000 */
[----:B------:R-:W-:Y:S01]  /*48a0*/  UMOV UR59, 0x40000040 ;  /* 0x40000040003b7882 */ /* 0x000fe20000000000 */
[----:B------:R-:W-:Y:S01]  /*48b0*/  UIADD3 UR22, UR6, 0x204, URZ ;  /* 0x0000020406167890 */ /* 0x000fe2000fffe03f */
[-C--:B------:R-:W-:Y:S01]  /*48c0*/  FMUL.FTZ R29, R29, R0.reuse ;  /* 0x000000001d1d7220 */ /* 0x080fe20000410000 */
[----:B------:R-:W-:Y:S01]  /*48d0*/  UIADD3 UR26, UR6, 0x206, URZ ;  /* 0x00000206061a7890 */ /* 0x000fe2000fffe03f */
[-C--:B------:R-:W-:Y:S01]  /*48e0*/  FMUL.FTZ R32, R32, R0.reuse ;  /* 0x0000000020207220 */ /* 0x080fe20000410000 */
        /* <DEDUP_REMOVED lines=73> */
[----:B------:R-:W-:Y:S01]  /*4d80*/  HGMMA.64x64x16.F32 R152, gdesc[UR52], R152, gsb0 ;  /* 0x00e00000349879f0 */ /* 0x000fe20008000898 */
[----:B------:R-:W-:Y:S01]  /*4d90*/  R2UR UR53, R3 ;  /* 0x00000000033572ca */ /* 0x000fe200000e0000 */
[----:B------:R-:W-:Y:S01]  /*4da0*/  UIADD3 UR54, UR6, 0x604, URZ ;  /* 0x0000060406367890 */ /* 0x000fe2000fffe03f */
[----:B------:R-:W-:Y:S01]  /*4db0*/  R2UR UR52, R4 ;  /* 0x00000000043472ca */ /* 0x000fe200000e0000 */
[----:B------:R-:W-:Y:S01]  /*4dc0*/  UMOV UR55, 0x40000040 ;  /* 0x4000004000377882 */ /* 0x000fe20000000000 */
[----:B------:R-:W-:Y:S01]  /*4dd0*/  UIADD3 UR6, UR6, 0x606, URZ ;  /* 0x0000060606067890 */ /* 0x000fe2000fffe03f */
        /* <DEDUP_REMOVED lines=68> */
[----:B------:R-:W-:Y:S01]  /*5220*/  HGMMA.64x64x16.F32 R152, gdesc[UR56], R152, gsb0 ;  /* 0x00e00000389879f0 */ /* 0x000fe20008000898 */
[----:B------:R-:W-:Y:S01]  /*5230*/  R2UR UR56, R12 ;  /* 0x000000000c3872ca */ /* 0x000fe200000e0000 */
[----:B------:R-:W-:Y:S01]  /*5240*/  UMOV UR58, UR6 ;  /* 0x00000006003a7c82 */ /* 0x000fe20008000000 */
[----:B------:R-:W-:Y:S01]  /*5250*/  R2UR UR57, R13 ;  /* 0x000000000d3972ca */ /* 0x000fe200000e0000 */
[----:B------:R-:W-:Y:S01]  /*5260*/  UMOV UR59, 0x40000040 ;  /* 0x40000040003b7882 */ /* 0x000fe20000000000 */
[----:B------:R-:W-:Y:S02]  /*5270*/  WARPGROUP.DEPBAR.LE gsb0, 0x0 ;  /* 0x00008000000079c5 */ /* 0x000fe40000010000 */
[----:B------:R-:W-:-:S06]  /*5280*/  WARPGROUP.ARRIVE ;  /* 0x00000000000079c5 */ /* 0x000fcc0000000000 */
[----:B------:R-:W-:Y:S03]  /*5290*/  HGMMA.64x64x16.F32 R152, gdesc[UR8], R152, gsb0 ;  /* 0x00e00000089879f0 */ /* 0x000fe60008000898 */
        /* <DEDUP_REMOVED lines=37> */
[----:B------:R-:W-:Y:S05]  /*54f0*/  @!P0 BRA `(.L_x_1023) ;  /* 0x0000000000048947 */ /* 0x000fea0003800000 */
[----:B------:R-:W-:Y:S01]  /*5500*/  BPT.TRAP 0x1 ;  /* 0x000000040000795c */ /* 0x000fe20000300000 */
.L_x_1023:
[----:B------:R-:W-:Y:S02]  /*5510*/  R2UR UR6, R16 ;  /* 0x00000000100672ca */ /* 0x000fe400000e0000 */
[----:B------:R-:W-:-:S11]  /*5520*/  R2UR UR10, R206 ;  /* 0x00000000ce0a72ca */ /* 0x000fd600000e0000 */
[----:B------:R-:W-:Y:S02]  /*5530*/  ULEA UR6, UR5, UR6, 0x3 ;  /* 0x0000000605067291 */ /* 0x000fe4000f8e183f */
[----:B------:R-:W-:-:S05]  /*5540*/  IMAD.U32 R0, RZ, RZ, UR10 ;  /* 0x0000000aff007e24 */ /* 0x000fca000f8e00ff */
[----:B------:R-:W-:-:S04]  /*5550*/  SHF.L.U32 R0, R0, 0x1f, RZ ;  /* 0x0000001f00007819 */ /* 0x000fc800000006ff */
[----:B------:R0:W1:Y:S01]  /*5560*/  SYNCS.PHASECHK.TRANS64.TRYWAIT P1, [UR6+0x30850], R0 ;  /* 0x03085000ff0075a7 */ /* 0x0000620008020146 */
[----:B------:R-:W-:Y:S05]  /*5570*/  @!P0 BRA `(.L_x_1024) ;  /* 0x0000000000048947 */ /* 0x000fea0003800000 */
[----:B------:R-:W-:Y:S01]  /*5580*/  BPT.TRAP 0x1 ;  /* 0x000000040000795c */ /* 0x000fe20000300000 */
.L_x_1024:
[----:B-1----:R-:W-:Y:S05]  /*5590*/  @P1 BRA `(.L_x_1025) ;  /* 0x0000000000081947 */ /* 0x002fea0003800000 */
[----:B------:R-:W1:Y:S02]  /*55a0*/  SYNCS.PHASECHK.TRANS64.TRYWAIT P1, [UR6+0x30850], R0 ;  /* 0x03085000ff0075a7 */ /* 0x000e640008020146 */
[----:B-1----:R-:W-:Y:S05]  /*55b0*/  @!P1 BRA `(.L_x_1026) ;  /* 0x000000dc00109947 */ /* 0x002fea0003800000 */
.L_x_1025:
[----:B------:R-:W-:Y:S01]  /*55c0*/  R2UR UR10, R16 ;  /* 0x00000000100a72ca */ /* 0x000fe200000e0000 */
[----:B------:R-:W-:Y:S01]  /*55d0*/  WARPGROUP.ARRIVE ;  /* 0x00000000000079c5 */ /* 0x000fe20000000000 */
[----:B------:R-:W-:-:S11]  /*55e0*/  UMOV UR11, 0x40000040 ;  /* 0x40000040000b7882 */ /* 0x000fd60000000000 */
[----:B------:R-:W-:-:S04]  /*55f0*/  UIADD3 UR10, UR10, 0x400, URZ ;  /* 0x000004000a0a7890 */ /* 0x000fc8000fffe03f */
[----:B------:R-:W-:-:S04]  /*5600*/  USHF.R.U32.HI UR10, URZ, 0x4, UR10 ;  /* 0x000000043f0a7899 */ /* 0x000fc8000801160a */
[----:B------:R-:W-:-:S04]  /*5610*/  ULOP3.LUT UR10, UR10, 0x3fff, URZ, 0xc0, !UPT ;  /* 0x00003fff0a0a7892 */ /* 0x000fc8000f8ec03f */
[----:B------:R-:W-:-:S04]  /*5620*/  ULOP3.LUT UR10, UR10, 0x2000000, URZ, 0xfc, !UPT ;  /* 0x020000000a0a7892 */ /* 0x000fc8000f8efc3f */
[----:B------:R-:W-:-:S07]  /*5630*/  ULEA UR5, UR5, UR10, 0xb ;  /* 0x0000000a05057291 */ /* 0x000fce000f8e583f */
        /* <DEDUP_REMOVED lines=23> */
.L_x_1027:
[----:B------:R-:W-:Y:S01]  /*57b0*/  R2UR UR10, R23 ;  /* 0x00000000170a72ca */ /* 0x000fe200000e0000 */
[----:B------:R-:W2:Y:S01]  /*57c0*/  S2UR UR14, SR_CgaCtaId ;  /* 0x00000000000e79c3 */ /* 0x000ea20000008800 */
[----:B------:R-:W-:Y:S01]  /*57d0*/  R2UR UR5, R22 ;  /* 0x00000000160572ca */ /* 0x000fe200000e0000 */
[----:B01----:R-:W-:Y:S01]  /*57e0*/  IMAD.MOV.U32 R0, RZ, RZ, R19 ;  /* 0x000000ffff007224 */ /* 0x003fe200078e0013 */
[----:B------:R-:W-:Y:S01]  /*57f0*/  UIADD3 UR7, UR7, 0x30840, URZ ;  /* 0x0003084007077890 */ /* 0x000fe2000fffe03f */
[----:B------:R-:W-:Y:S01]  /*5800*/  IMAD.SHL.U32 R4, R204, 0x40, RZ ;  /* 0x00000040cc047824 */ /* 0x000fe200078e00ff */
[----:B------:R-:W-:-:S03]  /*5810*/  R2UR UR11, R200 ;  /* 0x00000000c80b72ca */ /* 0x000fc600000e0000 */
[----:B------:R-:W0:Y:S01]  /*5820*/  LDC R20, c[0x0][0x288] ;  /* 0x0000a200ff147b82 */ /* 0x000e220000000800 */
[----:B------:R-:W-:-:S03]  /*5830*/  IADD3 R3, -R4, 0x1, RZ ;  /* 0x0000000104037810 */ /* 0x000fc60007ffe1ff */
[----:B------:R-:W-:Y:S02]  /*5840*/  UISETP.NE.AND UP1, UPT, UR10, URZ, UPT ;  /* 0x0000003f0a00728c */ /* 0x000fe4000bf25270 */
[----:B------:R-:W-:-:S04]  /*5850*/  UISETP.NE.AND UP0, UPT, UR5, URZ, UPT ;  /* 0x0000003f0500728c */ /* 0x000fc8000bf05270 */
[----:B------:R-:W-:Y:S02]  /*5860*/  PLOP3.LUT P1, PT, PT, PT, UP1, 0x80, 0x0 ;  /* 0x000000000000781c */ /* 0x000fe40003f2f018 */
[----:B------:R-:W-:-:S03]  /*5870*/  PLOP3.LUT P2, PT, PT, PT, UP1, 0x80, 0x0 ;  /* 0x000000000000781c */ /* 0x000fc60003f4f018 */
[----:B------:R-:W-:Y:S01]  /*5880*/  @UP1 ULDC UR5, c[0x0][0x44c] ;  /* 0x0001130000051ab9 */ /* 0x000fe20000000800 */
[----:B------:R-:W-:Y:S01]  /*5890*/  @UP1 ULDC UR10, c[0x0][0x450] ;  /* 0x00011400000a1ab9 */ /* 0x000fe20000000800 */
[----:B--2---:R-:W-:-:S03]  /*58a0*/  UPRMT UR7, UR14, 0x654, UR7 ;  /* 0x000006540e077896 */ /* 0x004fc60008000007 */
[----:B------:R-:W-:-:S03]  /*58b0*/  ULDC UR14, c[0x0][0x2f0] ;  /* 0x0000bc00000e7ab9 */ /* 0x000fc60000000800 */
[----:B------:R-:W-:Y:S01]  /*58c0*/  @P1 IMAD.HI.U32 R2, R19, UR5, RZ ;  /* 0x0000000513021c27 */ /* 0x000fe2000f8e00ff */
[----:B------:R-:W-:Y:S02]  /*58d0*/  PLOP3.LUT P1, PT, PT, PT, UP0, 0x40, 0x0 ;  /* 0x000000000000781c */ /* 0x000fe40003f2e808 */
[----:B------:R-:W-:Y:S01]  /*58e0*/  SYNCS.ARRIVE.TRANS64.RED.A1T0 RZ, [UR7], RZ ;  /* 0x000000ffffff79a7 */ /* 0x000fe20008100407 */
[----:B------:R-:W-:Y:S01]  /*58f0*/  UMOV UR7, UR14 ;  /* 0x0000000e00077c82 */ /* 0x000fe20008000000 */
[----:B------:R-:W-:Y:S01]  /*5900*/  @P2 SHF.R.U32.HI R0, RZ, UR10, R2 ;  /* 0x0000000aff002c19 */ /* 0x000fe20008011602 */
[----:B------:R-:W-:Y:S01]  /*5910*/  IMAD R2, R8, -0x2, R3 ;  /* 0xfffffffe08027824 */ /* 0x000fe200078e0203 */
[----:B------:R-:W-:-:S03]  /*5920*/  ULDC UR14, c[0x0][0x9e0] ;  /* 0x00027800000e7ab9 */ /* 0x000fc60000000800 */
[----:B------:R-:W1:Y:S01]  /*5930*/  SHFL.IDX PT, R184, R0, RZ, 0x1c1f ;  /* 0x001c1fff00b87589 */ /* 0x000e6200000e0000 */
[----:B------:R-:W-:-:S04]  /*5940*/  IMAD R3, R17, UR7, R2 ;  /* 0x0000000711037c24 */ /* 0x000fc8000f8e0202 */
[----:B0-----:R-:W-:-:S04]  /*5950*/  IMAD.IADD R3, R3, 0x1, -R20 ;  /* 0x0000000103037824 */ /* 0x001fc800078e0a14 */
[C---:B------:R-:W-:Y:S01]  /*5960*/  VIADD R187, R3.reuse, UR11 ;  /* 0x0000000b03bb7c36 */ /* 0x040fe20008000000 */
[----:B------:R-:W-:-:S05]  /*5970*/  IADD3 R186, R3, UR14, RZ ;  /* 0x0000000e03ba7c10 */ /* 0x000fca000fffe0ff */
[--C-:B-1----:R-:W-:Y:S02]  /*5980*/  IMAD.IADD R2, R186, 0x1, R184.reuse ;  /* 0x00000001ba027824 */ /* 0x102fe400078e02b8 */
[----:B------:R-:W-:Y:S01]  /*5990*/  IMAD.IADD R3, R187, 0x1, R184 ;  /* 0x00000001bb037824 */ /* 0x000fe200078e02b8 */
[----:B------:R-:W-:Y:S06]  /*59a0*/  @P1 BRA `(.L_x_1028) ;  /* 0x0000000000641947 */ /* 0x000fec0003800000 */
        /* <DEDUP_REMOVED lines=14> */
.L_x_1030:
[----:B------:R-:W-:Y:S02]  /*5a90*/  ULDC UR5, c[0x0][0x9e4] ;  /* 0x0002790000057ab9 */ /* 0x000fe40000000800 */
[----:B------:R-:W-:-:S04]  /*5aa0*/  MOV R188, UR5 ;  /* 0x0000000500bc7c02 */ /* 0x000fc80008000f00 */
[----:B------:R-:W-:-:S13]  /*5ab0*/  ISETP.NE.AND P1, PT, R188, 0x1, PT ;  /* 0x00000001bc00780c */ /* 0x000fda0003f25270 */
[----:B------:R-:W0:Y:S02]  /*5ac0*/  @P1 LDC.64 R190, c[0x0][0x9e8] ;  /* 0x00027a00ffbe1b82 */ /* 0x000e240000000a00 */
[----:B0-----:R-:W-:-:S05]  /*5ad0*/  @P1 IMAD.HI.U32 R184, R185, R190, RZ ;  /* 0x000000beb9b81227 */ /* 0x001fca00078e00ff */
[----:B------:R-:W-:-:S07]  /*5ae0*/  @P1 SHF.R.U32.HI R185, RZ, R191, R184 ;  /* 0x000000bfffb91219 */ /* 0x000fce00000116b8 */
.L_x_1031:
[----:B------:R-:W-:Y:S05]  /*5af0*/  BSYNC B0 ;  /* 0x0000000000007941 */ /* 0x000fea0003800000 */
.L_x_1029:
[----:B------:R-:W-:-:S04]  /*5b00*/  IMAD R185, R185, R188, -R4 ;  /* 0x000000bcb9b97224 */ /* 0x000fc800078e0a04 */
[----:B------:R-:W-:-:S05]  /*5b10*/  IMAD R185, R8, -0x2, R185 ;  /* 0xfffffffe08b97824 */ /* 0x000fca00078e02b9 */
[----:B------:R-:W-:Y:S02]  /*5b20*/  VIADDMNMX R2, R185, R188, R2, PT ;  /* 0x000000bcb9027246 */ /* 0x000fe40003800102 */
[----:B------:R-:W-:-:S07]  /*5b30*/  VIMNMX R3, R3, R185, !PT ;  /* 0x000000b903037248 */ /* 0x000fce0007fe0100 */
.L_x_1028:
[----:B------:R-:W-:Y:S01]  /*5b40*/  ISETP.GT.AND P1, PT, R204, -0x1, PT ;  /* 0xffffffffcc00780c */ /* 0x000fe20003f24270 */
[----:B------:R-:W0:Y:S01]  /*5b50*/  SHFL.IDX PT, R184, R0, 0x1, 0x1c1f ;  /* 0x003c1f0000b87f89 */ /* 0x000e2200000e0000 */
[----:B------:R-:W-:Y:S02]  /*5b60*/  R2UR UR5, R22 ;  /* 0x00000000160572ca */ /* 0x000fe400000e0000 */
[C---:B------:R-:W-:Y:S02]  /*5b70*/  ISETP.GT.AND P4, PT, R3.reuse, 0x1, P1 ;  /* 0x000000010300780c */ /* 0x040fe40000f84270 */
[----:B------:R-:W-:Y:S02]  /*5b80*/  ISETP.GT.AND P5, PT, R3, RZ, P1 ;  /* 0x000000ff0300720c */ /* 0x000fe40000fa4270 */
[C---:B------:R-:W-:Y:S02]  /*5b90*/  ISETP.LT.OR P4, PT, R2.reuse, 0x2, P4 ;  /* 0x000000020200780c */ /* 0x040fe40002781670 */
[----:B------:R-:W-:-:S02]  /*5ba0*/  ISETP.LT.OR P5, PT, R2, 0x1, P5 ;  /* 0x000000010200780c */ /* 0x000fc40002fa1670 */
[----:B------:R-:W-:Y:S02]  /*5bb0*/  FSEL R153, R153, -INF , !P4 ;  /* 0xff80000099997808 */ /* 0x000fe40006000000 */
[C---:B------:R-:W-:Y:S01]  /*5bc0*/  ISETP.GT.AND P4, PT, R3.reuse, 0x18, P1 ;  /* 0x000000180300780c */ /* 0x040fe20000f84270 */
[----:B------:R-:W-:Y:S01]  /*5bd0*/  UISETP.NE.AND UP0, UPT, UR5, URZ, UPT ;  /* 0x0000003f0500728c */ /* 0x000fe2000bf05270 */
[----:B------:R-:W-:Y:S02]  /*5be0*/  FSEL R185, R152, -INF , !P5 ;  /* 0xff80000098b97808 */ /* 0x000fe40006800000 */
[----:B------:R-:W-:Y:S02]  /*5bf0*/  ISETP.LT.OR P4, PT, R2, 0x19, P4 ;  /* 0x000000190200780c */ /* 0x000fe40002781670 */
[C---:B------:R-:W-:Y:S02]  /*5c00*/  ISETP.GT.AND P6, PT, R3.reuse, 0x8, P1 ;  /* 0x000000080300780c */ /* 0x040fe40000fc4270 */
[----:B------:R-:W-:-:S02]  /*5c10*/  ISETP.GT.AND P2, PT, R3, 0x9, P1 ;  /* 0x000000090300780c */ /* 0x000fc40000f44270 */
[C---:B------:R-:W-:Y:S01]  /*5c20*/  ISETP.GT.AND P3, PT, R3.reuse, 0x10, P1 ;  /* 0x000000100300780c */ /* 0x040fe20000f64270 */
[--C-:B0-----:R-:W-:Y:S01]  /*5c30*/  IMAD.IADD R0, R186, 0x1, R184.reuse ;  /* 0x00000001ba007824 */ /* 0x101fe200078e02b8 */
[----:B------:R-:W-:Y:S01]  /*5c40*/  ISETP.GT.AND P5, PT, R3, 0x11, P1 ;  /* 0x000000110300780c */ /* 0x000fe20000fa4270 */
[----:B------:R-:W-:Y:S01]  /*5c50*/  IMAD.IADD R152, R187, 0x1, R184 ;  /* 0x00000001bb987824 */ /* 0x000fe200078e02b8 */
[----:B------:R-:W-:Y:S02]  /*5c60*/  FSEL R164, R164, -INF , !P4 ;  /* 0xff800000a4a47808 */ /* 0x000fe40006000000 */
[----:B------:R-:W-:Y:S02]  /*5c70*/  ISETP.GT.AND P4, PT, R3, 0x29, P1 ;  /* 0x000000290300780c */ /* 0x000fe40000f84270 */
[C---:B------:R-:W-:Y:S02]  /*5c80*/  ISETP.LT.OR P6, PT, R2.reuse, 0x9, P6 ;  /* 0x000000090200780c */ /* 0x040fe400037c1670 */
[----:B------:R-:W-:-:S02]  /*5c90*/  ISETP.LT.OR P2, PT, R2, 0xa, P2 ;  /* 0x0000000a0200780c */ /* 0x000fc40001741670 */
[C---:B------:R-:W-:Y:S02]  /*5ca0*/  ISETP.LT.OR P3, PT, R2.reuse, 0x11, P3 ;  /* 0x000000110200780c */ /* 0x040fe40001f61670 */
[C---:B------:R-:W-:Y:S02]  /*5cb0*/  ISETP.LT.OR P5, PT, R2.reuse, 0x12, P5 ;  /* 0x000000120200780c */ /* 0x040fe40002fa1670 */
[----:B------:R-:W-:Y:S02]  /*5cc0*/  ISETP.LT.OR P4, PT, R2, 0x2a, P4 ;  /* 0x0000002a0200780c */ /* 0x000fe40002781670 */
[----:B------:R-:W-:Y:S02]  /*5cd0*/  FSEL R156, R156, -INF , !P6 ;  /* 0xff8000009c9c7808 */ /* 0x000fe40007000000 */
[----:B------:R-:W-:Y:S02]  /*5ce0*/  FSEL R157, R157, -INF , !P2 ;  /* 0xff8000009d9d7808 */ /* 0x000fe40005000000 */
[----:B------:R-:W-:-:S02]  /*5cf0*/  FSEL R160, R160, -INF , !P3 ;  /* 0xff800000a0a07808 */ /* 0x000fc40005800000 */
[----:B------:R-:W-:Y:S02]  /*5d00*/  FSEL R161, R161, -INF , !P5 ;  /* 0xff800000a1a17808 */ /* 0x000fe40006800000 */
[C---:B------:R-:W-:Y:S02]  /*5d10*/  ISETP.GT.AND P6, PT, R3.reuse, 0x19, P1 ;  /* 0x000000190300780c */ /* 0x040fe40000fc4270 */
[C---:B------:R-:W-:Y:S02]  /*5d20*/  ISETP.GT.AND P2, PT, R3.reuse, 0x20, P1 ;  /* 0x000000200300780c */ /* 0x040fe40000f44270 */
[C---:B------:R-:W-:Y:S02]  /*5d30*/  ISETP.GT.AND P3, PT, R3.reuse, 0x21, P1 ;  /* 0x000000210300780c */ /* 0x040fe40000f64270 */
[----:B------:R-:W-:Y:S02]  /*5d40*/  ISETP.GT.AND P5, PT, R3, 0x28, P1 ;  /* 0x000000280300780c */ /* 0x000fe40000fa4270 */
[----:B------:R-:W-:-:S02]  /*5d50*/  FSEL R173, R173, -INF , !P4 ;  /* 0xff800000adad7808 */ /* 0x000fc40006000000 */
[----:B------:R-:W-:Y:S02]  /*5d60*/  PLOP3.LUT P4, PT, PT, PT, UP0, 0x40, 0x0 ;  /* 0x000000000000781c */ /* 0x000fe40003f8e808 */
[C---:B------:R-:W-:Y:S02]  /*5d70*/  ISETP.LT.OR P6, PT, R2.reuse, 0x1a, P6 ;  /* 0x0000001a0200780c */ /* 0x040fe400037c1670 */
[C---:B------:R-:W-:Y:S02]  /*5d80*/  ISETP.LT.OR P2, PT, R2.reuse, 0x21, P2 ;  /* 0x000000210200780c */ /* 0x040fe40001741670 */
[C---:B------:R-:W-:Y:S02]  /*5d90*/  ISETP.LT.OR P3, PT, R2.reuse, 0x22, P3 ;  /* 0x000000220200780c */ /* 0x040fe40001f61670 */
[----:B------:R-:W-:Y:S02]  /*5da0*/  ISETP.LT.OR P5, PT, R2, 0x29, P5 ;  /* 0x000000290200780c */ /* 0x000fe40002fa1670 */
[----:B------:R-:W-:-:S02]  /*5db0*/  FSEL R165, R165, -INF , !P6 ;  /* 0xff800000a5a57808 */ /* 0x000fc40007000000 */
[----:B------:R-:W-:Y:S02]  /*5dc0*/  FSEL R168, R168, -INF , !P2 ;  /* 0xff800000a8a87808 */ /* 0x000fe40005000000 */
[----:B------:R-:W-:Y:S02]  /*5dd0*/  FSEL R169, R169, -INF , !P3 ;  /* 0xff800000a9a97808 */ /* 0x000fe40005800000 */
[----:B------:R-:W-:Y:S02]  /*5de0*/  FSEL R172, R172, -INF , !P5 ;  /* 0xff800000acac7808 */ /* 0x000fe40006800000 */
[C---:B------:R-:W-:Y:S02]  /*5df0*/  ISETP.GT.AND P6, PT, R3.reuse, 0x30, P1 ;  /* 0x000000300300780c */ /* 0x040fe40000fc4270 */
[C---:B------:R-:W-:Y:S02]  /*5e00*/  ISETP.GT.AND P2, PT, R3.reuse, 0x31, P1 ;  /* 0x000000310300780c */ /* 0x040fe40000f44270 */
[----:B------:R-:W-:-:S02]  /*5e10*/  ISETP.GT.AND P3, PT, R3, 0x38, P1 ;  /* 0x000000380300780c */ /* 0x000fc40000f64270 */
[----:B------:R-:W-:Y:S02]  /*5e20*/  ISETP.GT.AND P5, PT, R3, 0x39, P1 ;  /* 0x000000390300780c */ /* 0x000fe40000fa4270 */
[C---:B------:R-:W-:Y:S02]  /*5e30*/  ISETP.LT.OR P6, PT, R2.reuse, 0x31, P6 ;  /* 0x000000310200780c */ /* 0x040fe400037c1670 */
[C---:B------:R-:W-:Y:S02]  /*5e40*/  ISETP.LT.OR P2, PT, R2.reuse, 0x32, P2 ;  /* 0x000000320200780c */ /* 0x040fe40001741670 */
[C---:B------:R-:W-:Y:S02]  /*5e50*/  ISETP.LT.OR P3, PT, R2.reuse, 0x39, P3 ;  /* 0x000000390200780c */ /* 0x040fe40001f61670 */
[----:B------:R-:W-:Y:S02]  /*5e60*/  ISETP.LT.OR P5, PT, R2, 0x3a, P5 ;  /* 0x0000003a0200780c */ /* 0x000fe40002fa1670 */
[----:B------:R-:W-:-:S02]  /*5e70*/  FSEL R176, R176, -INF , !P6 ;  /* 0xff800000b0b07808 */ /* 0x000fc40007000000 */
[----:B------:R-:W-:Y:S02]  /*5e80*/  FSEL R177, R177, -INF , !P2 ;  /* 0xff800000b1b17808 */ /* 0x000fe40005000000 */
[----:B------:R-:W-:Y:S02]  /*5e90*/  FSEL R180, R180, -INF , !P3 ;  /* 0xff800000b4b47808 */ /* 0x000fe40005800000 */
[----:B------:R-:W-:Y:S01]  /*5ea0*/  FSEL R181, R181, -INF , !P5 ;  /* 0xff800000b5b57808 */ /* 0x000fe20006800000 */
        /* <DEDUP_REMOVED lines=15> */
.L_x_1034:
[----:B------:R-:W-:Y:S02]  /*5fa0*/  ULDC UR5, c[0x0][0x9e4] ;  /* 0x0002790000057ab9 */ /* 0x000fe40000000800 */
[----:B------:R-:W-:-:S05]  /*5fb0*/  IMAD.U32 R184, RZ, RZ, UR5 ;  /* 0x00000005ffb87e24 */ /* 0x000fca000f8e00ff */
[----:B------:R-:W-:-:S13]  /*5fc0*/  ISETP.NE.AND P2, PT, R184, 0x1, PT ;  /* 0x00000001b800780c */ /* 0x000fda0003f45270 */
[----:B------:R-:W0:Y:S02]  /*5fd0*/  @P2 LDC.64 R2, c[0x0][0x9e8] ;  /* 0x00027a00ff022b82 */ /* 0x000e240000000a00 */
[----:B0-----:R-:W-:-:S05]  /*5fe0*/  @P2 IMAD.HI.U32 R2, R187, R2, RZ ;  /* 0x00000002bb022227 */ /* 0x001fca00078e00ff */
[----:B------:R-:W-:-:S07]  /*5ff0*/  @P2 SHF.R.U32.HI R187, RZ, R3, R2 ;  /* 0x00000003ffbb2219 */ /* 0x000fce0000011602 */
.L_x_1035:
[----:B------:R-:W-:Y:S05]  /*6000*/  BSYNC B0 ;  /* 0x0000000000007941 */ /* 0x000fea0003800000 */
.L_x_1033:
[----:B------:R-:W-:-:S04]  /*6010*/  IMAD R187, R187, R184, -R4 ;  /* 0x000000b8bbbb7224 */ /* 0x000fc800078e0a04 */
[----:B------:R-:W-:-:S05]  /*6020*/  IMAD R187, R8, -0x2, R187 ;  /* 0xfffffffe08bb7824 */ /* 0x000fca00078e02bb */
[----:B------:R-:W-:Y:S02]  /*6030*/  VIADDMNMX R0, R187, R184, R0, PT ;  /* 0x000000b8bb007246 */ /* 0x000fe40003800100 */
[----:B------:R-:W-:-:S07]  /*6040*/  VIMNMX R152, R152, R187, !PT ;  /* 0x000000bb98987248 */ /* 0x000fce0007fe0100 */
.L_x_1032:
[----:B------:R-:W-:Y:S01]  /*6050*/  FMNMX.FTZ R2, R185, R202, !PT ;  /* 0x000000cab9027209 */ /* 0x000fe20007810000 */
[----:B------:R-:W-:Y:S01]  /*6060*/  ULDC UR5, c[0x0][0x988] ;  /* 0x0002620000057ab9 */ /* 0x000fe20000000800 */
[C---:B------:R-:W-:Y:S01]  /*6070*/  ISETP.GT.AND P3, PT, R152.reuse, RZ, P1 ;  /* 0x000000ff9800720c */ /* 0x040fe20000f64270 */
[----:B------:R-:W-:Y:S01]  /*6080*/  UMOV UR10, UR5 ;  /* 0x00000005000a7c82 */ /* 0x000fe20008000000 */
[----:B------:R-:W-:Y:S02]  /*6090*/  FMNMX.FTZ R3, R153, R2, !PT ;  /* 0x0000000299037209 */ /* 0x000fe40007810000 */
[----:B------:R-:W-:Y:S02]  /*60a0*/  ISETP.GT.AND P4, PT, R152, 0x1, P1 ;  /* 0x000000019800780c */ /* 0x000fe40000f84270 */
[----:B------:R-:W-:Y:S02]  /*60b0*/  FMNMX.FTZ R2, R156, R3, !PT ;  /* 0x000000039c027209 */ /* 0x000fe40007810000 */
[----:B------:R-:W-:-:S02]  /*60c0*/  ISETP.LT.OR P3, PT, R0, 0x1, P3 ;  /* 0x000000010000780c */ /* 0x000fc40001f61670 */
[----:B------:R-:W-:Y:S02]  /*60d0*/  FMNMX.FTZ R3, R157, R2, !PT ;  /* 0x000000029d037209 */ /* 0x000fe40007810000 */
[----:B------:R-:W-:Y:S02]  /*60e0*/  ISETP.GT.AND P6, PT, R152, 0x8, P1 ;  /* 0x000000089800780c */ /* 0x000fe40000fc4270 */
[----:B------:R-:W-:Y:S02]  /*60f0*/  FMNMX.FTZ R2, R160, R3, !PT ;  /* 0x00000003a0027209 */ /* 0x000fe40007810000 */
[----:B------:R-:W-:Y:S02]  /*6100*/  ISETP.LT.OR P4, PT, R0, 0x2, P4 ;  /* 0x000000020000780c */ /* 0x000fe40002781670 */
[----:B------:R-:W-:Y:S02]  /*6110*/  FMNMX.FTZ R3, R161, R2, !PT ;  /* 0x00000002a1037209 */ /* 0x000fe40007810000 */
[----:B------:R-:W-:-:S02]  /*6120*/  FSEL R154, R154, -INF , !P3 ;  /* 0xff8000009a9a7808 */ /* 0x000fc40005800000 */
        /* <DEDUP_REMOVED lines=15> */
[----:B------:R-:W-:Y:S02]  /*6220*/  FSEL R159, R159, -INF , !P2 ;  /* 0xff8000009f9f7808 */ /* 0x000fe40005000000 */
[----:B------:R-:W-:Y:S02]  /*6230*/  FMNMX.FTZ R2, R180, R3, !PT ;  /* 0x00000003b4027209 */ /* 0x000fe40007810000 */
[----:B------:R-:W-:-:S02]  /*6240*/  ISETP.LT.OR P5, PT, R0, 0x11, P5 ;  /* 0x000000110000780c */ /* 0x000fc40002fa1670 */
[----:B------:R-:W-:Y:S02]  /*6250*/  FMNMX.FTZ R2, R181, R2, !PT ;  /* 0x00000002b5027209 */ /* 0x000fe40007810000 */
[----:B------:R-:W-:Y:S02]  /*6260*/  ISETP.GT.AND P6, PT, R152, 0x18, P1 ;  /* 0x000000189800780c */ /* 0x000fe40000fc4270 */
[----:B------:R-:W-:Y:S01]  /*6270*/  ISETP.LT.OR P4, PT, R0, 0x12, P4 ;  /* 0x000000120000780c */ /* 0x000fe20002781670 */
[----:B------:R-:W0:Y:S01]  /*6280*/  SHFL.BFLY PT, R3, R2, 0x2, 0x1f ;  /* 0x0c401f0002037f89 */ /* 0x000e2200000e0000 */
[----:B------:R-:W-:Y:S02]  /*6290*/  FSEL R162, R162, -INF , !P5 ;  /* 0xff800000a2a27808 */ /* 0x000fe40006800000 */
[----:B------:R-:W-:Y:S02]  /*62a0*/  ISETP.GT.AND P2, PT, R152, 0x19, P1 ;  /* 0x000000199800780c */ /* 0x000fe40000f44270 */
[----:B------:R-:W-:-:S02]  /*62b0*/  ISETP.LT.OR P6, PT, R0, 0x19, P6 ;  /* 0x000000190000780c */ /* 0x000fc400037c1670 */
[----:B------:R-:W-:Y:S02]  /*62c0*/  FSEL R163, R163, -INF , !P4 ;  /* 0xff800000a3a37808 */ /* 0x000fe40006000000 */
[----:B------:R-:W-:Y:S02]  /*62d0*/  ISETP.GT.AND P3, PT, R152, 0x20, P1 ;  /* 0x000000209800780c */ /* 0x000fe40000f64270 */
[----:B------:R-:W-:Y:S02]  /*62e0*/  FSEL R166, R166, -INF , !P6 ;  /* 0xff800000a6a67808 */ /* 0x000fe40007000000 */
[C---:B------:R-:W-:Y:S02]  /*62f0*/  ISETP.LT.OR P2, PT, R0.reuse, 0x1a, P2 ;  /* 0x0000001a0000780c */ /* 0x040fe40001741670 */
[----:B------:R-:W-:Y:S02]  /*6300*/  ISETP.LT.OR P3, PT, R0, 0x21, P3 ;  /* 0x000000210000780c */ /* 0x000fe40001f61670 */
[----:B------:R-:W-:-:S02]  /*6310*/  ISETP.GT.AND P5, PT, R152, 0x21, P1 ;  /* 0x000000219800780c */ /* 0x000fc40000fa4270 */
[----:B------:R-:W-:Y:S02]  /*6320*/  FSEL R167, R167, -INF , !P2 ;  /* 0xff800000a7a77808 */ /* 0x000fe40005000000 */
[----:B------:R-:W-:Y:S02]  /*6330*/  FSEL R170, R170, -INF , !P3 ;  /* 0xff800000aaaa7808 */ /* 0x000fe40005800000 */
[----:B------:R-:W-:Y:S02]  /*6340*/  ISETP.GT.AND P4, PT, R152, 0x28, P1 ;  /* 0x000000289800780c */ /* 0x000fe40000f84270 */
[----:B0-----:R-:W-:Y:S02]  /*6350*/  FMNMX.FTZ R3, R2, R3, !PT ;  /* 0x0000000302037209 */ /* 0x001fe40007810000 */
[----:B------:R-:W-:Y:S02]  /*6360*/  FMNMX.FTZ R2, R154, R203, !PT ;  /* 0x000000cb9a027209 */ /* 0x000fe40007810000 */
[----:B------:R-:W-:Y:S01]  /*6370*/  ISETP.LT.OR P5, PT, R0, 0x22, P5 ;  /* 0x000000220000780c */ /* 0x000fe20002fa1670 */
[----:B------:R-:W0:Y:S01]  /*6380*/  SHFL.BFLY PT, R4, R3, 0x1, 0x1f ;  /* 0x0c201f0003047f89 */ /* 0x000e2200000e0000 */
[----:B------:R-:W-:-:S02]  /*6390*/  ISETP.GT.AND P6, PT, R152, 0x29, P1 ;  /* 0x000000299800780c */ /* 0x000fc40000fc4270 */
[----:B------:R-:W-:Y:S02]  /*63a0*/  ISETP.LT.OR P4, PT, R0, 0x29, P4 ;  /* 0x000000290000780c */ /* 0x000fe40002781670 */
[----:B------:R-:W-:Y:S02]  /*63b0*/  ISETP.GT.AND P2, PT, R152, 0x30, P1 ;  /* 0x000000309800780c */ /* 0x000fe40000f44270 */
[----:B------:R-:W-:Y:S02]  /*63c0*/  FSEL R174, R174, -INF , !P4 ;  /* 0xff800000aeae7808 */ /* 0x000fe40006000000 */
[----:B------:R-:W-:Y:S02]  /*63d0*/  ISETP.LT.OR P6, PT, R0, 0x2a, P6 ;  /* 0x0000002a0000780c */ /* 0x000fe400037c1670 */
[----:B------:R-:W-:Y:S02]  /*63e0*/  ISETP.GT.AND P4, PT, R152, 0x38, P1 ;  /* 0x000000389800780c */ /* 0x000fe40000f84270 */
[----:B------:R-:W-:-:S02]  /*63f0*/  ISETP.LT.OR P2, PT, R0, 0x31, P2 ;  /* 0x000000310000780c */ /* 0x000fc40001741670 */
[----:B------:R-:W-:Y:S02]  /*6400*/  FSEL R175, R175, -INF , !P6 ;  /* 0xff800000afaf7808 */ /* 0x000fe40007000000 */
[----:B------:R-:W-:Y:S02]  /*6410*/  FSEL R178, R178, -INF , !P2 ;  /* 0xff800000b2b27808 */ /* 0x000fe40005000000 */
[----:B------:R-:W-:-:S04]  /*6420*/  ISETP.LT.OR P4, PT, R0, 0x39, P4 ;  /* 0x000000390000780c */ /* 0x000fc80002781670 */
[----:B------:R-:W-:Y:S02]  /*6430*/  FSEL R182, R182, -INF , !P4 ;  /* 0xff800000b6b67808 */ /* 0x000fe40006000000 */
[----:B0-----:R-:W-:Y:S02]  /*6440*/  FMNMX.FTZ R4, R3, R4, !PT ;  /* 0x0000000403047209 */ /* 0x001fe40007810000 */
[----:B------:R-:W-:Y:S02]  /*6450*/  FMNMX.FTZ R3, R155, R2, !PT ;  /* 0x000000029b037209 */ /* 0x000fe40007810000 */
[C---:B------:R-:W-:Y:S01]  /*6460*/  FSETP.NEU.FTZ.AND P3, PT, R4.reuse, -INF , PT ;  /* 0xff8000000400780b */ /* 0x040fe20003f7d000 */
[----:B------:R-:W-:Y:S01]  /*6470*/  FMUL.FTZ R184, R4, UR10 ;  /* 0x0000000a04b87c20 */ /* 0x000fe20008410000 */
[----:B------:R-:W-:-:S04]  /*6480*/  FMNMX.FTZ R2, R158, R3, !PT ;  /* 0x000000039e027209 */ /* 0x000fc80007810000 */
[----:B------:R-:W-:-:S04]  /*6490*/  FMNMX.FTZ R3, R159, R2, !PT ;  /* 0x000000029f037209 */ /* 0x000fc80007810000 */
[----:B------:R-:W-:-:S04]  /*64a0*/  FMNMX.FTZ R2, R162, R3, !PT ;  /* 0x00000003a2027209 */ /* 0x000fc80007810000 */
[----:B------:R-:W-:Y:S02]  /*64b0*/  FMNMX.FTZ R3, R163, R2, !PT ;  /* 0x00000002a3037209 */ /* 0x000fe40007810000 */
[----:B------:R-:W-:Y:S02]  /*64c0*/  FSEL R2, R184, RZ, P3 ;  /* 0x000000ffb8027208 */ /* 0x000fe40001800000 */
[----:B------:R-:W-:Y:S02]  /*64d0*/  FMNMX.FTZ R186, R166, R3, !PT ;  /* 0x00000003a6ba7209 */ /* 0x000fe40007810000 */
[----:B------:R-:W-:Y:S01]  /*64e0*/  FSEL R184, R171, -INF , !P5 ;  /* 0xff800000abb87808 */ /* 0x000fe20006800000 */
[--C-:B------:R-:W-:Y:S01]  /*64f0*/  FFMA.FTZ R196, R153, UR10, -R2.reuse ;  /* 0x0000000a99c47c23 */ /* 0x100fe20008010802 */
[----:B------:R-:W-:Y:S01]  /*6500*/  FMNMX.FTZ R3, R167, R186, !PT ;  /* 0x000000baa7037209 */ /* 0x000fe20007810000 */
[--C-:B------:R-:W-:Y:S01]  /*6510*/  FFMA.FTZ R153, R157, UR10, -R2.reuse ;  /* 0x0000000a9d997c23 */ /* 0x100fe20008010802 */
[----:B------:R-:W-:Y:S01]  /*6520*/  ISETP.GT.AND P5, PT, R152, 0x31, P1 ;  /* 0x000000319800780c */ /* 0x000fe20000fa4270 */
[--C-:B------:R-:W-:Y:S01]  /*6530*/  FFMA.FTZ R157, R161, UR10, -R2.reuse ;  /* 0x0000000aa19d7c23 */ /* 0x100fe20008010802 */
[----:B------:R-:W-:Y:S01]  /*6540*/  FMNMX.FTZ R3, R170, R3, !PT ;  /* 0x00000003aa037209 */ /* 0x000fe20007810000 */
[--C-:B------:R-:W-:Y:S01]  /*6550*/  FFMA.FTZ R161, R165, UR10, -R2.reuse ;  /* 0x0000000aa5a17c23 */ /* 0x100fe20008010802 */
[----:B------:R-:W-:Y:S01]  /*6560*/  ISETP.GT.AND P1, PT, R152, 0x39, P1 ;  /* 0x000000399800780c */ /* 0x000fe20000f24270 */
[--C-:B------:R-:W-:Y:S01]  /*6570*/  FFMA.FTZ R165, R169, UR10, -R2.reuse ;  /* 0x0000000aa9a57c23 */ /* 0x100fe20008010802 */
[----:B------:R-:W-:Y:S01]  /*6580*/  FMNMX.FTZ R3, R184, R3, !PT ;  /* 0x00000003b8037209 */ /* 0x000fe20007810000 */
[--C-:B------:R-:W-:Y:S01]  /*6590*/  FFMA.FTZ R169, R173, UR10, -R2.reuse ;  /* 0x0000000aada97c23 */ /* 0x100fe20008010802 */
[----:B------:R-:W-:Y:S01]  /*65a0*/  ISETP.LT.OR P5, PT, R0, 0x32, P5 ;  /* 0x000000320000780c */ /* 0x000fe20002fa1670 */
[--C-:B------:R-:W-:Y:S01]  /*65b0*/  FFMA.FTZ R173, R177, UR10, -R2.reuse ;  /* 0x0000000ab1ad7c23 */ /* 0x100fe20008010802 */
[----:B------:R-:W-:Y:S01]  /*65c0*/  FMNMX.FTZ R152, R174, R3, !PT ;  /* 0x00000003ae987209 */ /* 0x000fe20007810000 */
[--C-:B------:R-:W-:Y:S01]  /*65d0*/  FFMA.FTZ R171, R185, UR10, -R2.reuse ;  /* 0x0000000ab9ab7c23 */ /* 0x100fe20008010802 */
[----:B------:R-:W-:Y:S01]  /*65e0*/  FSEL R179, R179, -INF , !P5 ;  /* 0xff800000b3b37808 */ /* 0x000fe20006800000 */
        /* <DEDUP_REMOVED lines=11> */
[----:B------:R-:W-:Y:S01]  /*66a0*/  FSEL R177, R4, RZ, P3 ;  /* 0x000000ff04b17208 */ /* 0x000fe20001800000 */
[--C-:B------:R-:W-:Y:S01]  /*66b0*/  FFMA.FTZ R186, R180, UR10, -R2.reuse ;  /* 0x0000000ab4ba7c23 */ /* 0x100fe20008010802 */
[----:B------:R-:W-:Y:S01]  /*66c0*/  FMNMX.FTZ R0, R182, R3, !PT ;  /* 0x00000003b6007209 */ /* 0x000fe20007810000 */
[----:B------:R-:W-:Y:S01]  /*66d0*/  FFMA.FTZ R2, R181, UR10, -R2 ;  /* 0x0000000ab5027c23 */ /* 0x000fe20008010802 */
[----:B------:R-:W-:Y:S02]  /*66e0*/  MUFU.EX2 R171, R171 ;  /* 0x000000ab00ab7308 */ /* 0x000fe40000000800 */
[----:B------:R-:W-:-:S05]  /*66f0*/  FMNMX.FTZ R0, R183, R0, !PT ;  /* 0x00000000b7007209 */ /* 0x000fca0007810000 */
[----:B------:R-:W0:Y:S01]  /*6700*/  SHFL.BFLY PT, R3, R0, 0x2, 0x1f ;  /* 0x0c401f0000037f89 */ /* 0x000e2200000e0000 */
[----:B------:R-:W-:Y:S08]  /*6710*/  MUFU.EX2 R196, R196 ;  /* 0x000000c400c47308 */ /* 0x000ff00000000800 */
[----:B------:R-:W-:Y:S08]  /*6720*/  MUFU.EX2 R198, R198 ;  /* 0x000000c600c67308 */ /* 0x000ff00000000800 */
[----:B------:R-:W-:Y:S01]  /*6730*/  MUFU.EX2 R153, R153 ;  /* 0x0000009900997308 */ /* 0x000fe20000000800 */
[----:B0-----:R-:W-:-:S07]  /*6740*/  FMNMX.FTZ R3, R0, R3, !PT ;  /* 0x0000000300037209 */ /* 0x001fce0007810000 */
[----:B------:R-:W-:Y:S01]  /*6750*/  MUFU.EX2 R192, R192 ;  /* 0x000000c000c07308 */ /* 0x000fe20000000800 */
[----:B------:R-:W0:Y:S07]  /*6760*/  SHFL.BFLY PT, R0, R3, 0x1, 0x1f ;  /* 0x0c201f0003007f89 */ /* 0x000e2e00000e0000 */
[----:B------:R-:W-:Y:S08]  /*6770*/  MUFU.EX2 R157, R157 ;  /* 0x0000009d009d7308 */ /* 0x000ff00000000800 */
[----:B------:R-:W-:Y:S08]  /*6780*/  MUFU.EX2 R194, R194 ;  /* 0x000000c200c27308 */ /* 0x000ff00000000800 */
[----:B------:R-:W-:Y:S01]  /*6790*/  MUFU.EX2 R161, R161 ;  /* 0x000000a100a17308 */ /* 0x000fe20000000800 */
[----:B0-----:R-:W-:Y:S01]  /*67a0*/  FMNMX.FTZ R3, R3, R0, !PT ;  /* 0x0000000003037209 */ /* 0x001fe20007810000 */
[----:B------:R-:W-:-:S03]  /*67b0*/  FADD.FTZ R0, -R177, R202 ;  /* 0x000000cab1007221 */ /* 0x000fc60000010100 */
[----:B------:R-:W-:-:S03]  /*67c0*/  FSETP.NEU.FTZ.AND P1, PT, R3, -INF , PT ;  /* 0xff8000000300780b */ /* 0x000fc60003f3d000 */
[----:B------:R0:W-:Y:S01]  /*67d0*/  MUFU.EX2 R177, R2 ;  /* 0x0000000200b17308 */ /* 0x0001e20000000800 */
[----:B------:R-:W-:Y:S01]  /*67e0*/  FMUL.FTZ R181, R3, UR10 ;  /* 0x0000000a03b57c20 */ /* 0x000fe20008410000 */
[----:B------:R-:W-:-:S04]  /*67f0*/  FMUL.FTZ R0, R0, UR10 ;  /* 0x0000000a00007c20 */ /* 0x000fc80008410000 */
[----:B------:R-:W-:Y:S02]  /*6800*/  FSEL R181, R181, RZ, P1 ;  /* 0x000000ffb5b57208 */ /* 0x000fe40000800000 */
[----:B------:R-:W1:Y:S01]  /*6810*/  MUFU.EX2 R0, R0 ;  /* 0x0000000000007308 */ /* 0x000e620000000800 */
[----:B0-----:R-:W-:Y:S02]  /*6820*/  FSEL R2, R3, RZ, P1 ;  /* 0x000000ff03027208 */ /* 0x001fe40000800000 */
[--C-:B------:R-:W-:Y:S01]  /*6830*/  FFMA.FTZ R197, R154, UR10, -R181.reuse ;  /* 0x0000000a9ac57c23 */ /* 0x100fe200080108b5 */
[--C-:B------:R-:W-:Y:S01]  /*6840*/  FFMA.FTZ R154, R155, UR10, -R181.reuse ;  /* 0x0000000a9b9a7c23 */ /* 0x100fe200080108b5 */
[----:B------:R-:W-:Y:S01]  /*6850*/  FFMA.FTZ R199, R158, UR10, -R181 ;  /* 0x0000000a9ec77c23 */ /* 0x000fe200080108b5 */
[----:B------:R-:W-:Y:S01]  /*6860*/  FADD.FTZ R2, -R2, R203 ;  /* 0x000000cb02027221 */ /* 0x000fe20000010100 */
[--C-:B------:R-:W-:Y:S01]  /*6870*/  FFMA.FTZ R156, R159, UR10, -R181.reuse ;  /* 0x0000000a9f9c7c23 */ /* 0x100fe200080108b5 */
[--C-:B------:R-:W-:Y:S01]  /*6880*/  FFMA.FTZ R193, R162, UR10, -R181.reuse ;  /* 0x0000000aa2c17c23 */ /* 0x100fe200080108b5 */
[----:B------:R-:W-:Y:S01]  /*6890*/  MUFU.EX2 R197, R197 ;  /* 0x000000c500c57308 */ /* 0x000fe20000000800 */
[----:B------:R-:W-:Y:S01]  /*68a0*/  FMUL.FTZ R2, R2, UR10 ;  /* 0x0000000a02027c20 */ /* 0x000fe20008410000 */
        /* <DEDUP_REMOVED lines=10> */
[----:B------:R-:W-:Y:S01]  /*6950*/  FFMA.FTZ R179, R179, UR10, -R181 ;  /* 0x0000000ab3b37c23 */ /* 0x000fe200080108b5 */
[----:B------:R-:W-:Y:S01]  /*6960*/  FADD.FTZ R155, R196, R155 ;  /* 0x0000009bc49b7221 */ /* 0x000fe20000010000 */
[--C-:B------:R-:W-:Y:S01]  /*6970*/  FFMA.FTZ R182, R182, UR10, -R181.reuse ;  /* 0x0000000ab6b67c23 */ /* 0x100fe200080108b5 */
[----:B------:R-:W-:Y:S01]  /*6980*/  FFMA.FTZ R181, R183, UR10, -R181 ;  /* 0x0000000ab7b57c23 */ /* 0x000fe200080108b5 */
[----:B------:R-:W1:Y:S01]  /*6990*/  MUFU.EX2 R154, R154 ;  /* 0x0000009a009a7308 */ /* 0x000e620000000800 */
[----:B------:R-:W-:-:S04]  /*69a0*/  FADD.FTZ R166, R198, R155 ;  /* 0x0000009bc6a67221 */ /* 0x000fc80000010000 */
[----:B------:R-:W-:-:S03]  /*69b0*/  FADD.FTZ R155, R153, R166 ;  /* 0x000000a6999b7221 */ /* 0x000fc60000010000 */
[----:B------:R-:W2:Y:S01]  /*69c0*/  MUFU.EX2 R199, R199 ;  /* 0x000000c700c77308 */ /* 0x000ea20000000800 */
[----:B0-----:R-:W-:Y:S01]  /*69d0*/  FFMA.FTZ R9, R2, R9, R197 ;  /* 0x0000000902097223 */ /* 0x001fe200000100c5 */
[----:B------:R-:W-:-:S04]  /*69e0*/  FADD.FTZ R166, R192, R155 ;  /* 0x0000009bc0a67221 */ /* 0x000fc80000010000 */
[----:B------:R-:W-:Y:S02]  /*69f0*/  FADD.FTZ R155, R157, R166 ;  /* 0x000000a69d9b7221 */ /* 0x000fe40000010000 */
[----:B------:R-:W0:Y:S01]  /*6a00*/  MUFU.EX2 R156, R156 ;  /* 0x0000009c009c7308 */ /* 0x000e220000000800 */
[----:B-1----:R-:W-:Y:S01]  /*6a10*/  FADD.FTZ R18, R154, R9 ;  /* 0x000000099a127221 */ /* 0x002fe20000010000 */
[----:B------:R-:W-:-:S04]  /*6a20*/  FADD.FTZ R166, R194, R155 ;  /* 0x0000009bc2a67221 */ /* 0x000fc80000010000 */
[----:B------:R-:W-:Y:S02]  /*6a30*/  FADD.FTZ R155, R161, R166 ;  /* 0x000000a6a19b7221 */ /* 0x000fe40000010000 */
        /* <DEDUP_REMOVED lines=37> */
[----:B--2---:R-:W-:Y:S01]  /*6c90*/  FADD.FTZ R166, R186, R9 ;  /* 0x00000009baa67221 */ /* 0x004fe20000010000 */
[----:B0-----:R-:W-:-:S03]  /*6ca0*/  FADD.FTZ R9, R187, R18 ;  /* 0x00000012bb097221 */ /* 0x001fc60000010000 */
[----:B------:R-:W-:Y:S01]  /*6cb0*/  FADD.FTZ R18, R177, R166 ;  /* 0x000000a6b1127221 */ /* 0x000fe20000010000 */
[----:B-1----:R-:W-:Y:S01]  /*6cc0*/  FADD.FTZ R9, R168, R9 ;  /* 0x00000009a8097221 */ /* 0x002fe20000010000 */
[----:B------:R-:W-:Y:S06]  /*6cd0*/  @!P0 BRA `(.L_x_1036) ;  /* 0x0000000000048947 */ /* 0x000fec0003800000 */
[----:B------:R-:W-:Y:S01]  /*6ce0*/  BPT.TRAP 0x1 ;  /* 0x000000040000795c */ /* 0x000fe20000300000 */
.L_x_1036:
[----:B------:R-:W0:Y:S01]  /*6cf0*/  S2UR UR11, SR_CgaCtaId ;  /* 0x00000000000b79c3 */ /* 0x000e220000008800 */
[----:B------:R-:W-:Y:S01]  /*6d00*/  UIADD3 UR6, UR6, 0x30860, URZ ;  /* 0x0003086006067890 */ /* 0x000fe2000fffe03f */
[----:B------:R-:W-:Y:S01]  /*6d10*/  R2UR UR5, R205 ;  /* 0x00000000cd0572ca */ /* 0x000fe200000e0000 */
[----:B------:R-:W-:Y:S01]  /*6d20*/  IMAD.MOV.U32 R203, RZ, RZ, R3 ;  /* 0x000000ffffcb7224 */ /* 0x000fe200078e0003 */
[----:B------:R-:W-:Y:S01]  /*6d30*/  F2FP.F16.F32.PACK_AB R196, R196, R171 ;  /* 0x000000abc4c4723e */ /* 0x000fe200000000ff */
[----:B------:R-:W-:Y:S01]  /*6d40*/  IMAD.MOV.U32 R202, RZ, RZ, R4 ;  /* 0x000000ffffca7224 */ /* 0x000fe200078e0004 */
[----:B------:R-:W-:Y:S02]  /*6d50*/  F2FP.F16.F32.PACK_AB R197, R154, R197 ;  /* 0x000000c59ac5723e */ /* 0x000fe400000000ff */
[----:B------:R-:W-:Y:S02]  /*6d60*/  F2FP.F16.F32.PACK_AB R198, R153, R198 ;  /* 0x000000c699c6723e */ /* 0x000fe400000000ff */
[----:B------:R-:W-:-:S02]  /*6d70*/  F2FP.F16.F32.PACK_AB R199, R156, R199 ;  /* 0x000000c79cc7723e */ /* 0x000fc400000000ff */
[----:B------:R-:W-:Y:S02]  /*6d80*/  F2FP.F16.F32.PACK_AB R192, R157, R192 ;  /* 0x000000c09dc0723e */ /* 0x000fe400000000ff */
[----:B------:R-:W-:Y:S02]  /*6d90*/  F2FP.F16.F32.PACK_AB R193, R158, R193 ;  /* 0x000000c19ec1723e */ /* 0x000fe400000000ff */
[----:B------:R-:W-:Y:S01]  /*6da0*/  ISETP.GT.AND P1, PT, R204, UR5, PT ;  /* 0x00000005cc007c0c */ /* 0x000fe2000bf24270 */
[----:B------:R-:W-:Y:S01]  /*6db0*/  UMOV UR5, UR4 ;  /* 0x0000000400057c82 */ /* 0x000fe20008000000 */
[----:B------:R-:W-:Y:S02]  /*6dc0*/  F2FP.F16.F32.PACK_AB R194, R161, R194 ;  /* 0x000000c2a1c2723e */ /* 0x000fe400000000ff */
[----:B------:R-:W-:Y:S02]  /*6dd0*/  F2FP.F16.F32.PACK_AB R195, R160, R195 ;  /* 0x000000c3a0c3723e */ /* 0x000fe400000000ff */
[----:B------:R-:W-:Y:S01]  /*6de0*/  F2FP.F16.F32.PACK_AB R188, R165, R188 ;  /* 0x000000bca5bc723e */ /* 0x000fe200000000ff */
[----:B0-----:R-:W-:Y:S01]  /*6df0*/  UPRMT UR6, UR11, 0x654, UR6 ;  /* 0x000006540b067896 */ /* 0x001fe20008000006 */
[----:B------:R-:W-:-:S02]  /*6e00*/  F2FP.F16.F32.PACK_AB R189, R162, R189 ;  /* 0x000000bda2bd723e */ /* 0x000fc400000000ff */
[----:B------:R-:W-:Y:S02]  /*6e10*/  F2FP.F16.F32.PACK_AB R190, R169, R190 ;  /* 0x000000bea9be723e */ /* 0x000fe400000000ff */
[----:B------:R-:W-:Y:S02]  /*6e20*/  F2FP.F16.F32.PACK_AB R191, R164, R191 ;  /* 0x000000bfa4bf723e */ /* 0x000fe400000000ff */
[----:B------:R-:W-:Y:S02]  /*6e30*/  F2FP.F16.F32.PACK_AB R184, R173, R152 ;  /* 0x00000098adb8723e */ /* 0x000fe400000000ff */
[----:B------:R-:W-:Y:S01]  /*6e40*/  SYNCS.ARRIVE.TRANS64.RED.A1T0 RZ, [UR6], RZ ;  /* 0x000000ffffff79a7 */ /* 0x000fe20008100406 */
[----:B------:R-:W-:Y:S02]  /*6e50*/  R2UR UR6, R5 ;  /* 0x00000000050672ca */ /* 0x000fe400000e0000 */
[----:B------:R-:W-:Y:S02]  /*6e60*/  F2FP.F16.F32.PACK_AB R185, R179, R185 ;  /* 0x000000b9b3b9723e */ /* 0x000fe400000000ff */
[----:B------:R-:W-:-:S02]  /*6e70*/  F2FP.F16.F32.PACK_AB R186, R177, R186 ;  /* 0x000000bab1ba723e */ /* 0x000fc400000000ff */
[----:B------:R-:W-:Y:S02]  /*6e80*/  IADD3 R204, R204, -0x1, RZ ;  /* 0xffffffffcccc7810 */ /* 0x000fe40007ffe0ff */
[----:B------:R-:W-:-:S05]  /*6e90*/  F2FP.F16.F32.PACK_AB R187, R168, R187 ;  /* 0x000000bba8bb723e */ /* 0x000fca00000000ff */
[----:B------:R-:W-:Y:S01]  /*6ea0*/  IMAD.U32 R206, RZ, RZ, UR6 ;  /* 0x00000006ffce7e24 */ /* 0x000fe2000f8e00ff */
[----:B------:R-:W-:Y:S06]  /*6eb0*/  @P1 BRA `(.L_x_1037) ;  /* 0xffffffd400b41947 */ /* 0x000fec000383ffff */
.L_x_1018:
[----:B------:R-:W-:Y:S02]  /*6ec0*/  R2UR UR5, R22 ;  /* 0x00000000160572ca */ /* 0x000fe400000e0000 */
[----:B------:R-:W-:Y:S02]  /*6ed0*/  R2UR UR6, R23 ;  /* 0x00000000170672ca */ /* 0x000fe400000e0000 */
[----:B------:R-:W-:-:S05]  /*6ee0*/  IADD3 R20, -R20, 0x1, RZ ;  /* 0x0000000114147810 */ /* 0x000fca0007ffe1ff */
[----:B------:R-:W-:-:S04]  /*6ef0*/  IMAD R20, R17, UR7, R20 ;  /* 0x0000000711147c24 */ /* 0x000fc8000f8e0214 */
[----:B------:R-:W-:Y:S01]  /*6f00*/  UISETP.NE.AND UP0, UPT, UR5, URZ, UPT ;  /* 0x0000003f0500728c */ /* 0x000fe2000bf05270 */
[----:B------:R-:W0:Y:S01]  /*6f10*/  S2UR UR5, SR_CTAID.X ;  /* 0x00000000000579c3 */ /* 0x000e220000002500 */
[----:B------:R-:W-:Y:S01]  /*6f20*/  UISETP.NE.AND UP1, UPT, UR6, URZ, UPT ;  /* 0x0000003f0600728c */ /* 0x000fe2000bf25270 */
[----:B------:R-:W-:-:S03]  /*6f30*/  R2UR UR11, R20 ;  /* 0x00000000140b72ca */ /* 0x000fc600000e0000 */
[----:B------:R-:W-:-:S07]  /*6f40*/  PLOP3.LUT P1, PT, PT, PT, UP0, 0x40, 0x0 ;  /* 0x000000000000781c */ /* 0x000fce0003f2e808 */
[----:B------:R-:W-:Y:S01]  /*6f50*/  @UP1 ULDC UR6, c[0x0][0x44c] ;  /* 0x0001130000061ab9 */ /* 0x000fe20000000800 */
[----:B------:R-:W-:Y:S01]  /*6f60*/  @UP1 ULDC UR14, c[0x0][0x450] ;  /* 0x00011400000e1ab9 */ /* 0x000fe20000000800 */
[----:B0-----:R-:W-:-:S04]  /*6f70*/  ULEA UR5, UR5, 0x7f, 0x7 ;  /* 0x0000007f05057891 */ /* 0x001fc8000f8e383f */
[----:B------:R-:W-:-:S04]  /*6f80*/  UIMAD.WIDE.U32 UR6, UR5, UR6, URZ ;  /* 0x00000006050672a5 */ /* 0x000fc8000f8e003f */
[----:B------:R-:W-:-:S04]  /*6f90*/  @UP1 USHF.R.U32.HI UR5, URZ, UR14, UR7 ;  /* 0x0000000e3f051299 */ /* 0x000fc80008011607 */
[----:B------:R-:W-:-:S03]  /*6fa0*/  UIADD3 UR6, UR11, UR5, URZ ;  /* 0x000000050b067290 */ /* 0x000fc6000fffe03f */
[----:B------:R-:W-:Y:S02]  /*6fb0*/  ULDC UR5, c[0x0][0x9dc] ;  /* 0x0002770000057ab9 */ /* 0x000fe40000000800 */
[----:B------:R-:W-:Y:S01]  /*6fc0*/  UIADD3 UR5, UR6, -UR5, URZ ;  /* 0x8000000506057290 */ /* 0x000fe2000fffe03f */
[----:B------:R-:W-:Y:S11]  /*6fd0*/  @P1 BRA `(.L_x_1038) ;  /* 0x0000000000501947 */ /* 0x000ff60003800000 */
[----:B------:R-:W-:Y:S02]  /*6fe0*/  UMOV UR11, UR6 ;  /* 0x00000006000b7c82 */ /* 0x000fe40008000000 */
[----:B------:R-:W-:-:S06]  /*6ff0*/  UISETP.GT.AND UP0, UPT, UR11, -0x1, UPT ;  /* 0xffffffff0b00788c */ /* 0x000fcc000bf04270 */
[----:B------:R-:W-:-:S13]  /*7000*/  PLOP3.LUT P1, PT, PT, PT, UP0, 0x80, 0x0 ;  /* 0x000000000000781c */ /* 0x000fda0003f2f008 */
[----:B------:R-:W-:Y:S05]  /*7010*/  @P1 BRA `(.L_x_1039) ;  /* 0x0000000000201947 */ /* 0x000fea0003800000 */
[----:B------:R-:W-:Y:S01]  /*7020*/  ULDC UR18, c[0x0][0x9e4] ;  /* 0x0002790000127ab9 */ /* 0x000fe20000000800 */
[----:B------:R-:W-:Y:S02]  /*7030*/  ULOP3.LUT UR11, URZ, UR11, URZ, 0x33, !UPT ;  /* 0x0000000b3f0b7292 */ /* 0x000fe4000f8e333f */
[----:B------:R-:W-:-:S11]  /*7040*/  UISETP.NE.AND UP0, UPT, UR18, 0x1, UPT ;  /* 0x000000011200788c */ /* 0x000fd6000bf05270 */
[----:B------:R-:W-:Y:S02]  /*7050*/  @UP0 ULDC.64 UR6, c[0x0][0x9e8] ;  /* 0x00027a0000060ab9 */ /* 0x000fe40000000a00 */
[----:B------:R-:W-:-:S04]  /*7060*/  UIMAD.WIDE.U32 UR14, UR11, UR6, URZ ;  /* 0x000000060b0e72a5 */ /* 0x000fc8000f8e003f */
[----:B------:R-:W-:-:S04]  /*7070*/  @UP0 USHF.R.U32.HI UR11, URZ, UR7, UR15 ;  /* 0x000000073f0b0299 */ /* 0x000fc8000801160f */
[----:B------:R-:W-:Y:S01]  /*7080*/  ULOP3.LUT UR11, URZ, UR11, URZ, 0x33, !UPT ;  /* 0x0000000b3f0b7292 */ /* 0x000fe2000f8e333f */
[----:B------:R-:W-:Y:S11]  /*7090*/  BRA `(.L_x_1040) ;  /* 0x0000000000147947 */ /* 0x000ff60003800000 */
.L_x_1039:
[----:B------:R-:W-:Y:S02]  /*70a0*/  ULDC UR18, c[0x0][0x9e4] ;  /* 0x0002790000127ab9 */ /* 0x000fe40000000800 */
[----:B------:R-:W-:-:S11]  /*70b0*/  UISETP.NE.AND UP0, UPT, UR18, 0x1, UPT ;  /* 0x000000011200788c */ /* 0x000fd6000bf05270 */
[----:B------:R-:W-:Y:S02]  /*70c0*/  @UP0 ULDC.64 UR6, c[0x0][0x9e8] ;  /* 0x00027a0000060ab9 */ /* 0x000fe40000000a00 */
[----:B------:R-:W-:-:S04]  /*70d0*/  UIMAD.WIDE.U32 UR14, UR11, UR6, URZ ;  /* 0x000000060b0e72a5 */ /* 0x000fc8000f8e003f */
[----:B------:R-:W-:-:S12]  /*70e0*/  @UP0 USHF.R.U32.HI UR11, URZ, UR7, UR15 ;  /* 0x000000073f0b0299 */ /* 0x000fd8000801160f */
.L_x_1040:
[----:B------:R-:W-:-:S04]  /*70f0*/  UIMAD UR11, UR11, UR18, URZ ;  /* 0x000000120b0b72a4 */ /* 0x000fc8000f8e023f */
[----:B------:R-:W-:-:S04]  /*7100*/  UISETP.LT.AND UP0, UPT, UR5, UR11, UPT ;  /* 0x0000000b0500728c */ /* 0x000fc8000bf01270 */
[----:B------:R-:W-:-:S12]  /*7110*/  USEL UR5, UR5, UR11, !UP0 ;  /* 0x0000000b05057287 */ /* 0x000fd8000c000000 */
.L_x_1038:
[----:B------:R-:W-:Y:S01]  /*7120*/  UIADD3 UR5, UR5, 0x3f, URZ ;  /* 0x0000003f05057890 */ /* 0x000fe2000fffe03f */
[----:B------:R-:W-:-:S03]  /*7130*/  R2UR UR7, R201 ;  /* 0x00000000c90772ca */ /* 0x000fc600000e0000 */
[----:B------:R-:W-:-:S04]  /*7140*/  USHF.R.S32.HI UR6, URZ, 0x1f, UR5 ;  /* 0x0000001f3f067899 */ /* 0x000fc80008011405 */
[----:B------:R-:W-:-:S04]  /*7150*/  ULEA.HI UR6, UR6, UR5, URZ, 0x6 ;  /* 0x0000000506067291 */ /* 0x000fc8000f8f303f */
[----:B------:R-:W-:-:S04]  /*7160*/  USHF.R.S32.HI UR6, URZ, 0x6, UR6 ;  /* 0x000000063f067899 */ /* 0x000fc80008011406 */
[----:B------:R-:W-:-:S04]  /*7170*/  UISETP.LT.AND UP0, UPT, UR7, UR6, UPT ;  /* 0x000000060700728c */ /* 0x000fc8000bf01270 */
[----:B------:R-:W-:-:S06]  /*7180*/  USEL UR5, UR7, UR6, !UP0 ;  /* 0x0000000607057287 */ /* 0x000fcc000c000000 */
[----:B------:R-:W-:Y:S01]  /*7190*/  ISETP.GE.AND P1, PT, R204, UR5, PT ;  /* 0x00000005cc007c0c */ /* 0x000fe2000bf26270 */
[----:B------:R-:W-:-:S12]  /*71a0*/  IMAD.U32 R205, RZ, RZ, UR5 ;  /* 0x00000005ffcd7e24 */ /* 0x000fd8000f8e00ff */
[----:B------:R-:W-:Y:S05]  /*71b0*/  @!P1 BRA `(.L_x_1041) ;  /* 0x0000001c00509947 */ /* 0x000fea0003800000 */
[----:B------:R-:W-:Y:S01]  /*71c0*/  R2UR UR7, R5 ;  /* 0x00000000050772ca */ /* 0x000fe200000e0000 */
[----:B------:R-:W-:Y:S01]  /*71d0*/  IMAD.MOV.U32 R202, RZ, RZ, R3 ;  /* 0x000000ffffca7224 */ /* 0x000fe200078e0003 */
[----:B------:R-:W-:Y:S01]  /*71e0*/  MOV R203, R4 ;  /* 0x0000000400cb7202 */ /* 0x000fe20000000f00 */
[----:B------:R-:W-:Y:S01]  /*71f0*/  IMAD.MOV.U32 R20, RZ, RZ, R204 ;  /* 0x000000ffff147224 */ /* 0x000fe200078e00cc */
[----:B------:R-:W-:-:S11]  /*7200*/  UMOV UR6, UR4 ;  /* 0x0000000400067c82 */ /* 0x000fd60008000000 */
.L_x_1052:
[----:B------:R-:W-:-:S04]  /*7210*/  UIADD3 UR4, UR6, 0x1, URZ ;  /* 0x0000000106047890 */ /* 0x000fc8000fffe03f */
[----:B------:R-:W-:-:S04]  /*7220*/  UISETP.NE.AND UP0, UPT, UR4, 0x2, UPT ;  /* 0x000000020400788c */ /* 0x000fc8000bf05270 */
[----:B------:R-:W-:Y:S02]  /*7230*/  USEL UR5, URZ, 0x1, UP0 ;  /* 0x000000013f057887 */ /* 0x000fe40008000000 */
[----:B------:R-:W-:Y:S02]  /*7240*/  USEL UR4, UR4, URZ, UP0 ;  /* 0x0000003f04047287 */ /* 0x000fe40008000000 */
[----:B------:R-:W-:-:S06]  /*7250*/  ULOP3.LUT UR5, UR7, UR5, URZ, 0x3c, !UPT ;  /* 0x0000000507057292 */ /* 0x000fcc000f8e3c3f */
[----:B------:R-:W-:Y:S01]  /*7260*/  IMAD.U32 R5, RZ, RZ, UR5 ;  /* 0x00000005ff057e24 */ /* 0x000fe2000f8e00ff */
[----:B------:R-:W-:Y:S06]  /*7270*/  @!P0 BRA `(.L_x_1042) ;  /* 0x0000000000048947 */ /* 0x000fec0003800000 */
[----:B------:R-:W-:Y:S01]  /*7280*/  BPT.TRAP 0x1 ;  /* 0x000000040000795c */ /* 0x000fe20000300000 */
.L_x_1042:
        /* <DEDUP_REMOVED lines=8> */
.L_x_1043:
[----:B-1----:R-:W-:Y:S05]  /*7310*/  @P1 BRA `(.L_x_1044) ;  /* 0x0000000000081947 */ /* 0x002fea0003800000 */
[----:B------:R-:W1:Y:S02]  /*7320*/  SYNCS.PHASECHK.TRANS64.TRYWAIT P1, [UR5+0x30830], R3 ;  /* 0x03083003ff0075a7 */ /* 0x000e640008020145 */
[----:B-1----:R-:W-:Y:S05]  /*7330*/  @!P1 BRA `(.L_x_1045) ;  /* 0x000000bc00c89947 */ /* 0x002fea0003800000 */
.L_x_1044:
[----:B------:R-:W-:Y:S01]  /*7340*/  R2UR UR5, R21 ;  /* 0x00000000150572ca */ /* 0x000fe200000e0000 */
[----:B------:R-:W-:Y:S01]  /*7350*/  WARPGROUP.ARRIVE ;  /* 0x00000000000079c5 */ /* 0x000fe20000000000 */
[----:B------:R-:W-:Y:S01]  /*7360*/  R2UR UR56, R6 ;  /* 0x00000000063872ca */ /* 0x000fe200000e0000 */
[----:B------:R-:W-:Y:S01]  /*7370*/  UMOV UR59, 0x40000040 ;  /* 0x40000040003b7882 */ /* 0x000fe20000000000 */
[----:B------:R-:W-:Y:S01]  /*7380*/  R2UR UR57, R7 ;  /* 0x00000000073972ca */ /* 0x000fe200000e0000 */
[----:B------:R-:W-:Y:S01]  /*7390*/  UMOV UR11, 0x40000040 ;  /* 0x40000040000b7882 */ /* 0x000fe20000000000 */
[----:B------:R-:W-:Y:S01]  /*73a0*/  UMOV UR15, 0x40000040 ;  /* 0x40000040000f7882 */ /* 0x000fe20000000000 */
[----:B------:R-:W-:Y:S01]  /*73b0*/  UMOV UR19, 0x40000040 ;  /* 0x4000004000137882 */ /* 0x000fe20000000000 */
[----:B------:R-:W-:Y:S01]  /*73c0*/  UMOV UR23, 0x40000040 ;  /* 0x4000004000177882 */ /* 0x000fe20000000000 */
[----:B------:R-:W-:Y:S01]  /*73d0*/  UMOV UR27, 0x40000040 ;  /* 0x40000040001b7882 */ /* 0x000fe20000000000 */
[----:B------:R-:W-:Y:S01]  /*73e0*/  UMOV UR31, 0x40000040 ;  /* 0x40000040001f7882 */ /* 0x000fe20000000000 */
[----:B------:R-:W-:Y:S01]  /*73f0*/  UMOV UR35, 0x40000040 ;  /* 0x4000004000237882 */ /* 0x000fe20000000000 */
[----:B------:R-:W-:Y:S01]  /*7400*/  UMOV UR39, 0x40000040 ;  /* 0x4000004000277882 */ /* 0x000fe20000000000 */
        /* <DEDUP_REMOVED lines=88> */
[----:B------:R-:W-:Y:S01]  /*7990*/  FMUL.FTZ R149, R149, R0 ;  /* 0x0000000095957220 */ /* 0x000fe20000410000 */
        /* <DEDUP_REMOVED lines=73> */
[----:B------:R-:W-:Y:S01]  /*7e30*/  UIADD3 UR58, UR5, 0x606, URZ ;  /* 0x00000606053a7890 */ /* 0x000fe2000fffe03f */
        /* <DEDUP_REMOVED lines=44> */
.L_x_1046:
[----:B------:R-:W-:Y:S01]  /*8100*/  R2UR UR5, R16 ;  /* 0x00000000100572ca */ /* 0x000fe200000e0000 */
[----:B------:R-:W-:-:S05]  /*8110*/  IMAD.U32 R0, RZ, RZ, UR7 ;  /* 0x00000007ff007e24 */ /* 0x000fca000f8e00ff */
[----:B------:R-:W-:-:S07]  /*8120*/  SHF.L.U32 R0, R0, 0x1f, RZ ;  /* 0x0000001f00007819 */ /* 0x000fce00000006ff */
[----:B------:R-:W-:-:S09]  /*8130*/  ULEA UR5, UR6, UR5, 0x3 ;  /* 0x0000000506057291 */ /* 0x000fd2000f8e183f */
[----:B------:R2:W3:Y:S01]  /*8140*/  SYNCS.PHASECHK.TRANS64.TRYWAIT P1, [UR5+0x30850], R0 ;  /* 0x03085000ff0075a7 */ /* 0x0004e20008020145 */
[----:B------:R-:W-:Y:S05]  /*8150*/  @!P0 BRA `(.L_x_1047) ;  /* 0x0000000000048947 */ /* 0x000fea0003800000 */
[----:B------:R-:W-:Y:S01]  /*8160*/  BPT.TRAP 0x1 ;  /* 0x000000040000795c */ /* 0x000fe20000300000 */
.L_x_1047:
[----:B---3--:R-:W-:Y:S05]  /*8170*/  @P1 BRA `(.L_x_1048) ;  /* 0x0000000000081947 */ /* 0x008fea0003800000 */
[----:B------:R-:W3:Y:S02]  /*8180*/  SYNCS.PHASECHK.TRANS64.TRYWAIT P1, [UR5+0x30850], R0 ;  /* 0x03085000ff0075a7 */ /* 0x000ee40008020145 */
[----:B---3--:R-:W-:Y:S05]  /*8190*/  @!P1 BRA `(.L_x_1049) ;  /* 0x000000b000489947 */ /* 0x008fea0003800000 */
.L_x_1048:
[----:B------:R-:W-:Y:S01]  /*81a0*/  R2UR UR7, R16 ;  /* 0x00000000100772ca */ /* 0x000fe200000e0000 */
[----:B------:R-:W-:-:S12]  /*81b0*/  WARPGROUP.ARRIVE ;  /* 0x00000000000079c5 */ /* 0x000fd80000000000 */
[----:B------:R-:W-:-:S04]  /*81c0*/  UIADD3 UR7, UR7, 0x400, URZ ;  /* 0x0000040007077890 */ /* 0x000fc8000fffe03f */
[----:B------:R-:W-:-:S04]  /*81d0*/  USHF.R.U32.HI UR7, URZ, 0x4, UR7 ;  /* 0x000000043f077899 */ /* 0x000fc80008011607 */
[----:B------:R-:W-:-:S04]  /*81e0*/  ULOP3.LUT UR7, UR7, 0x3fff, URZ, 0xc0, !UPT ;  /* 0x00003fff07077892 */ /* 0x000fc8000f8ec03f */
[----:B------:R-:W-:-:S04]  /*81f0*/  ULOP3.LUT UR7, UR7, 0x2000000, URZ, 0xfc, !UPT ;  /* 0x0200000007077892 */ /* 0x000fc8000f8efc3f */
[----:B------:R-:W-:-:S03]  /*8200*/  ULEA UR10, UR6, UR7, 0xb ;  /* 0x00000007060a7291 */ /* 0x000fc6000f8e583f */
[----:B------:R-:W-:-:S04]  /*8210*/  UMOV UR7, 0x40000040 ;  /* 0x4000004000077882 */ /* 0x000fc80000000000 */
        /* <DEDUP_REMOVED lines=23> */
.L_x_1050:
[----:B0-2---:R-:W-:Y:S01]  /*8390*/  FMNMX.FTZ R0, R152, R203, !PT ;  /* 0x000000cb98007209 */ /* 0x005fe20007810000 */
[----:B------:R-:W-:Y:S01]  /*83a0*/  ULDC UR6, c[0x0][0x988] ;  /* 0x0002620000067ab9 */ /* 0x000fe20000000800 */
[----:B------:R-:W-:Y:S01]  /*83b0*/  FMNMX.FTZ R2, R154, R202, !PT ;  /* 0x000000ca9a027209 */ /* 0x000fe20007810000 */
[----:B------:R-:W-:Y:S01]  /*83c0*/  UMOV UR10, UR6 ;  /* 0x00000006000a7c82 */ /* 0x000fe20008000000 */
[----:B-1----:R-:W-:Y:S01]  /*83d0*/  FMNMX.FTZ R3, R153, R0, !PT ;  /* 0x0000000099037209 */ /* 0x002fe20007810000 */
[----:B------:R-:W0:Y:S01]  /*83e0*/  S2UR UR7, SR_CgaCtaId ;  /* 0x00000000000779c3 */ /* 0x000e220000008800 */
        /* <DEDUP_REMOVED lines=29> */
[----:B------:R-:W-:Y:S01]  /*85c0*/  R2UR UR6, R16 ;  /* 0x00000000100672ca */ /* 0x000fe200000e0000 */
[----:B------:R-:W1:Y:S04]  /*85d0*/  SHFL.BFLY PT, R3, R0, 0x2, 0x1f ;  /* 0x0c401f0000037f89 */ /* 0x000e6800000e0000 */
[----:B------:R-:W2:Y:S08]  /*85e0*/  SHFL.BFLY PT, R185, R2, 0x2, 0x1f ;  /* 0x0c401f0002b97f89 */ /* 0x000eb000000e0000 */
[----:B------:R-:W-:-:S04]  /*85f0*/  ULEA UR6, UR4, UR6, 0x3 ;  /* 0x0000000604067291 */ /* 0x000fc8000f8e183f */
[----:B------:R-:W-:-:S04]  /*8600*/  UIADD3 UR6, UR6, 0x30840, URZ ;  /* 0x0003084006067890 */ /* 0x000fc8000fffe03f */
[----:B0-----:R-:W-:Y:S01]  /*8610*/  UPRMT UR6, UR7, 0x654, UR6 ;  /* 0x0000065407067896 */ /* 0x001fe20008000006 */
[----:B-1----:R-:W-:Y:S02]  /*8620*/  FMNMX.FTZ R184, R0, R3, !PT ;  /* 0x0000000300b87209 */ /* 0x002fe40007810000 */
[----:B--2---:R-:W-:-:S03]  /*8630*/  FMNMX.FTZ R185, R2, R185, !PT ;  /* 0x000000b902b97209 */ /* 0x004fc60007810000 */
[----:B------:R-:W0:Y:S03]  /*8640*/  SHFL.BFLY PT, R3, R184, 0x1, 0x1f ;  /* 0x0c201f00b8037f89 */ /* 0x000e2600000e0000 */
[----:B------:R-:W-:Y:S01]  /*8650*/  SYNCS.ARRIVE.TRANS64.RED.A1T0 RZ, [UR6], RZ ;  /* 0x000000ffffff79a7 */ /* 0x000fe20008100406 */
[----:B------:R-:W1:Y:S01]  /*8660*/  SHFL.BFLY PT, R186, R185, 0x1, 0x1f ;  /* 0x0c201f00b9ba7f89 */ /* 0x000e6200000e0000 */
[----:B0-----:R-:W-:Y:S02]  /*8670*/  FMNMX.FTZ R4, R184, R3, !PT ;  /* 0x00000003b8047209 */ /* 0x001fe40007810000 */
[----:B-1----:R-:W-:-:S03]  /*8680*/  FMNMX.FTZ R3, R185, R186, !PT ;  /* 0x000000bab9037209 */ /* 0x002fc60007810000 */
[C---:B------:R-:W-:Y:S01]  /*8690*/  FMUL.FTZ R189, R4.reuse, UR10 ;  /* 0x0000000a04bd7c20 */ /* 0x040fe20008410000 */
[----:B------:R-:W-:-:S03]  /*86a0*/  FADD.FTZ R186, -R4, R203 ;  /* 0x000000cb04ba7221 */ /* 0x000fc60000010100 */
[--C-:B------:R-:W-:Y:S01]  /*86b0*/  FFMA.FTZ R185, R152, UR10, -R189.reuse ;  /* 0x0000000a98b97c23 */ /* 0x100fe200080108bd */
[C---:B------:R-:W-:Y:S01]  /*86c0*/  FMUL.FTZ R152, R3.reuse, UR10 ;  /* 0x0000000a03987c20 */ /* 0x040fe20008410000 */
[----:B------:R-:W-:Y:S01]  /*86d0*/  FADD.FTZ R187, -R3, R202 ;  /* 0x000000ca03bb7221 */ /* 0x000fe20000010100 */
[----:B------:R-:W-:Y:S01]  /*86e0*/  FMUL.FTZ R186, R186, UR10 ;  /* 0x0000000ababa7c20 */ /* 0x000fe20008410000 */
[--C-:B------:R-:W-:Y:S01]  /*86f0*/  FFMA.FTZ R196, R153, UR10, -R189.reuse ;  /* 0x0000000a99c47c23 */ /* 0x100fe200080108bd */
[--C-:B------:R-:W-:Y:S01]  /*8700*/  FFMA.FTZ R197, R154, UR10, -R152.reuse ;  /* 0x0000000a9ac57c23 */ /* 0x100fe20008010898 */
[----:B------:R-:W-:Y:S01]  /*8710*/  FMUL.FTZ R187, R187, UR10 ;  /* 0x0000000abbbb7c20 */ /* 0x000fe20008410000 */
[--C-:B------:R-:W-:Y:S01]  /*8720*/  FFMA.FTZ R154, R155, UR10, -R152.reuse ;  /* 0x0000000a9b9a7c23 */ /* 0x100fe20008010898 */
[----:B------:R0:W-:Y:S01]  /*8730*/  MUFU.EX2 R0, R186 ;  /* 0x000000ba00007308 */ /* 0x0001e20000000800 */
[--C-:B------:R-:W-:Y:S01]  /*8740*/  FFMA.FTZ R198, R156, UR10, -R189.reuse ;  /* 0x0000000a9cc67c23 */ /* 0x100fe200080108bd */
        /* <DEDUP_REMOVED lines=19> */
[--C-:B0-----:R-:W-:Y:S01]  /*8880*/  FFMA.FTZ R186, R180, UR10, -R189.reuse ;  /* 0x0000000ab4ba7c23 */ /* 0x101fe200080108bd */
[----:B------:R-:W-:Y:S01]  /*8890*/  FFMA.FTZ R177, R181, UR10, -R189 ;  /* 0x0000000ab5b17c23 */ /* 0x000fe200080108bd */
[--C-:B------:R-:W-:Y:S01]  /*88a0*/  FFMA.FTZ R189, R170, UR10, -R152.reuse ;  /* 0x0000000aaabd7c23 */ /* 0x100fe20008010898 */
[----:B------:R-:W0:Y:S01]  /*88b0*/  MUFU.EX2 R197, R197 ;  /* 0x000000c500c57308 */ /* 0x000e220000000800 */
[----:B-1----:R-:W-:Y:S01]  /*88c0*/  FFMA.FTZ R155, R0, R18, R185 ;  /* 0x00000012009b7223 */ /* 0x002fe200000100b9 */
[--C-:B------:R-:W-:Y:S01]  /*88d0*/  FFMA.FTZ R162, R171, UR10, -R152.reuse ;  /* 0x0000000aaba27c23 */ /* 0x100fe20008010898 */
[--C-:B------:R-:W-:Y:S01]  /*88e0*/  FFMA.FTZ R191, R174, UR10, -R152.reuse ;  /* 0x0000000aaebf7c23 */ /* 0x100fe20008010898 */
[--C-:B------:R-:W-:Y:S01]  /*88f0*/  FFMA.FTZ R164, R175, UR10, -R152.reuse ;  /* 0x0000000aafa47c23 */ /* 0x100fe20008010898 */
[--C-:B------:R-:W-:Y:S01]  /*8900*/  FFMA.FTZ R179, R179, UR10, -R152.reuse ;  /* 0x0000000ab3b37c23 */ /* 0x100fe20008010898 */
[----:B------:R-:W-:-:S02]  /*8910*/  FFMA.FTZ R182, R182, UR10, -R152 ;  /* 0x0000000ab6b67c23 */ /* 0x000fc40008010898 */
[----:B------:R-:W1:Y:S08]  /*8920*/  MUFU.EX2 R196, R196 ;  /* 0x000000c400c47308 */ /* 0x000e700000000800 */
[----:B------:R-:W2:Y:S01]  /*8930*/  MUFU.EX2 R154, R154 ;  /* 0x0000009a009a7308 */ /* 0x000ea20000000800 */
[----:B0-----:R-:W-:-:S07]  /*8940*/  FFMA.FTZ R9, R2, R9, R197 ;  /* 0x0000000902097223 */ /* 0x001fce00000100c5 */
        /* <DEDUP_REMOVED lines=62> */
.L_x_1051:
[----:B------:R-:W0:Y:S01]  /*8d30*/  S2UR UR7, SR_CgaCtaId ;  /* 0x00000000000779c3 */ /* 0x000e220000008800 */
[----:B------:R-:W-:Y:S01]  /*8d40*/  R2UR UR6, R205 ;  /* 0x00000000cd0672ca */ /* 0x000fe200000e0000 */
[----:B------:R-:W-:Y:S01]  /*8d50*/  UIADD3 UR5, UR5, 0x30860, URZ ;  /* 0x0003086005057890 */ /* 0x000fe2000fffe03f */
[----:B------:R-:W-:Y:S01]  /*8d60*/  F2FP.F16.F32.PACK_AB R196, R196, R185 ;  /* 0x000000b9c4c4723e */ /* 0x000fe200000000ff */
[----:B------:R-:W-:Y:S01]  /*8d70*/  IMAD.MOV.U32 R203, RZ, RZ, R4 ;  /* 0x000000ffffcb7224 */ /* 0x000fe200078e0004 */
[----:B------:R-:W-:Y:S02]  /*8d80*/  F2FP.F16.F32.PACK_AB R197, R154, R197 ;  /* 0x000000c59ac5723e */ /* 0x000fe400000000ff */
[----:B------:R-:W-:Y:S02]  /*8d90*/  F2FP.F16.F32.PACK_AB R198, R153, R198 ;  /* 0x000000c699c6723e */ /* 0x000fe400000000ff */
[----:B------:R-:W-:Y:S02]  /*8da0*/  F2FP.F16.F32.PACK_AB R199, R156, R199 ;  /* 0x000000c79cc7723e */ /* 0x000fe400000000ff */
[----:B------:R-:W-:-:S02]  /*8db0*/  F2FP.F16.F32.PACK_AB R192, R157, R192 ;  /* 0x000000c09dc0723e */ /* 0x000fc400000000ff */
[----:B------:R-:W-:Y:S02]  /*8dc0*/  F2FP.F16.F32.PACK_AB R193, R158, R193 ;  /* 0x000000c19ec1723e */ /* 0x000fe400000000ff */
[C---:B------:R-:W-:Y:S01]  /*8dd0*/  ISETP.GT.AND P1, PT, R20.reuse, UR6, PT ;  /* 0x0000000614007c0c */ /* 0x040fe2000bf24270 */
[----:B------:R-:W-:Y:S01]  /*8de0*/  UMOV UR6, UR4 ;  /* 0x0000000400067c82 */ /* 0x000fe20008000000 */
[----:B------:R-:W-:Y:S01]  /*8df0*/  F2FP.F16.F32.PACK_AB R194, R161, R194 ;  /* 0x000000c2a1c2723e */ /* 0x000fe200000000ff */
[----:B------:R-:W-:Y:S01]  /*8e00*/  VIADD R20, R20, 0xffffffff ;  /* 0xffffffff14147836 */ /* 0x000fe20000000000 */
[----:B------:R-:W-:Y:S02]  /*8e10*/  F2FP.F16.F32.PACK_AB R195, R160, R195 ;  /* 0x000000c3a0c3723e */ /* 0x000fe400000000ff */
[----:B------:R-:W-:Y:S02]  /*8e20*/  F2FP.F16.F32.PACK_AB R188, R165, R188 ;  /* 0x000000bca5bc723e */ /* 0x000fe400000000ff */
[----:B------:R-:W-:Y:S01]  /*8e30*/  F2FP.F16.F32.PACK_AB R189, R162, R189 ;  /* 0x000000bda2bd723e */ /* 0x000fe200000000ff */
[----:B0-----:R-:W-:Y:S01]  /*8e40*/  UPRMT UR5, UR7, 0x654, UR5 ;  /* 0x0000065407057896 */ /* 0x001fe20008000005 */
[----:B------:R-:W-:-:S02]  /*8e50*/  R2UR UR7, R5 ;  /* 0x00000000050772ca */ /* 0x000fc400000e0000 */
[----:B------:R-:W-:Y:S02]  /*8e60*/  F2FP.F16.F32.PACK_AB R190, R169, R190 ;  /* 0x000000bea9be723e */ /* 0x000fe400000000ff */
[----:B------:R-:W-:Y:S02]  /*8e70*/  F2FP.F16.F32.PACK_AB R191, R164, R191 ;  /* 0x000000bfa4bf723e */ /* 0x000fe400000000ff */
[----:B------:R-:W-:Y:S02]  /*8e80*/  F2FP.F16.F32.PACK_AB R184, R173, R184 ;  /* 0x000000b8adb8723e */ /* 0x000fe400000000ff */
[----:B------:R-:W-:Y:S01]  /*8e90*/  SYNCS.ARRIVE.TRANS64.RED.A1T0 RZ, [UR5], RZ ;  /* 0x000000ffffff79a7 */ /* 0x000fe20008100405 */
[----:B------:R-:W-:Y:S02]  /*8ea0*/  F2FP.F16.F32.PACK_AB R185, R179, R155 ;  /* 0x0000009bb3b9723e */ /* 0x000fe400000000ff */
[----:B------:R-:W-:Y:S02]  /*8eb0*/  F2FP.F16.F32.PACK_AB R186, R177, R186 ;  /* 0x000000bab1ba723e */ /* 0x000fe400000000ff */
[----:B------:R-:W-:-:S02]  /*8ec0*/  F2FP.F16.F32.PACK_AB R187, R152, R187 ;  /* 0x000000bb98bb723e */ /* 0x000fc400000000ff */
[----:B------:R-:W-:Y:S01]  /*8ed0*/  MOV R202, R3 ;  /* 0x0000000300ca7202 */ /* 0x000fe20000000f00 */
[----:B------:R-:W-:Y:S06]  /*8ee0*/  @P1 BRA `(.L_x_1052) ;  /* 0xffffffe000c81947 */ /* 0x000fec000383ffff */
[----:B------:R-:W-:-:S07]  /*8ef0*/  IMAD.MOV.U32 R204, RZ, RZ, R20 ;  /* 0x000000ffffcc7224 */ /* 0x000fce00078e0014 */
.L_x_1041:
[----:B------:R-:W-:-:S13]  /*8f00*/  R2UR UR5, R201 ;  /* 0x00000000c90572ca */ /* 0x000fda00000e0000 */
[----:B------:R-:W-:-:S13]  /*8f10*/  ISETP.GE.AND P1, PT, R204, UR5, PT ;  /* 0x00000005cc007c0c */ /* 0x000fda000bf26270 */
[----:B------:R-:W-:Y:S05]  /*8f20*/  @!P1 BRA `(.L_x_1053) ;  /* 0x00000028004c9947 */ /* 0x000fea0003800000 */
[----:B------:R-:W-:Y:S01]  /*8f30*/  R2UR UR5, R5 ;  /* 0x00000000050572ca */ /* 0x000fe200000e0000 */
[----:B------:R-:W-:Y:S01]  /*8f40*/  IMAD.MOV.U32 R202, RZ, RZ, R3 ;  /* 0x000000ffffca7224 */ /* 0x000fe200078e0003 */
[----:B------:R-:W-:Y:S01]  /*8f50*/  UMOV UR6, UR4 ;  /* 0x0000000400067c82 */ /* 0x000fe20008000000 */
[----:B------:R-:W-:-:S10]  /*8f60*/  IMAD.MOV.U32 R20, RZ, RZ, R4 ;  /* 0x000000ffff147224 */ /* 0x000fd400078e0004 */
[----:B------:R-:W-:-:S07]  /*8f70*/  IMAD.U32 R203, RZ, RZ, UR5 ;  /* 0x00000005ffcb7e24 */ /* 0x000fce000f8e00ff */
.L_x_1072:
[----:B------:R-:W-:Y:S01]  /*8f80*/  R2UR UR7, R203 ;  /* 0x00000000cb0772ca */ /* 0x000fe200000e0000 */
[----:B------:R-:W-:-:S04]  /*8f90*/  UIADD3 UR4, UR6, 0x1, URZ ;  /* 0x0000000106047890 */ /* 0x000fc8000fffe03f */
[----:B------:R-:W-:-:S04]  /*8fa0*/  UISETP.NE.AND UP0, UPT, UR4, 0x2, UPT ;  /* 0x000000020400788c */ /* 0x000fc8000bf05270 */
[----:B------:R-:W-:Y:S02]  /*8fb0*/  USEL UR5, URZ, 0x1, UP0 ;  /* 0x000000013f057887 */ /* 0x000fe40008000000 */
[----:B------:R-:W-:Y:S02]  /*8fc0*/  USEL UR4, UR4, URZ, UP0 ;  /* 0x0000003f04047287 */ /* 0x000fe40008000000 */
[----:B------:R-:W-:-:S06]  /*8fd0*/  ULOP3.LUT UR5, UR7, UR5, URZ, 0x3c, !UPT ;  /* 0x0000000507057292 */ /* 0x000fcc000f8e3c3f */
[----:B------:R-:W-:Y:S01]  /*8fe0*/  MOV R5, UR5 ;  /* 0x0000000500057c02 */ /* 0x000fe20008000f00 */
[----:B------:R-:W-:Y:S06]  /*8ff0*/  @!P0 BRA `(.L_x_1054) ;  /* 0x0000000000048947 */ /* 0x000fec0003800000 */
[----:B------:R-:W-:Y:S01]  /*9000*/  BPT.TRAP 0x1 ;  /* 0x000000040000795c */ /* 0x000fe20000300000 */
.L_x_1054:
        /* <DEDUP_REMOVED lines=8> */
.L_x_1055:
[----:B-1----:R-:W-:Y:S05]  /*9090*/  @P1 BRA `(.L_x_1056) ;  /* 0x0000000000081947 */ /* 0x002fea0003800000 */
[----:B------:R-:W1:Y:S02]  /*90a0*/  SYNCS.PHASECHK.TRANS64.TRYWAIT P1, [UR7+0x30830], R3 ;  /* 0x03083003ff0075a7 */ /* 0x000e640008020147 */
[----:B-1----:R-:W-:Y:S05]  /*90b0*/  @!P1 BRA `(.L_x_1057) ;  /* 0x000000a000989947 */ /* 0x002fea0003800000 */
.L_x_1056:
        /* <DEDUP_REMOVED lines=220> */
.L_x_1058:
[----:B------:R-:W-:Y:S02]  /*9e80*/  R2UR UR5, R16 ;  /* 0x00000000100572ca */ /* 0x000fe400000e0000 */
[----:B------:R-:W-:-:S11]  /*9e90*/  R2UR UR10, R203 ;  /* 0x00000000cb0a72ca */ /* 0x000fd600000e0000 */
[----:B------:R-:W-:Y:S02]  /*9ea0*/  ULEA UR5, UR6, UR5, 0x3 ;  /* 0x0000000506057291 */ /* 0x000fe4000f8e183f */
[----:B------:R-:W-:-:S05]  /*9eb0*/  IMAD.U32 R0, RZ, RZ, UR10 ;  /* 0x0000000aff007e24 */ /* 0x000fca000f8e00ff */
[----:B------:R-:W-:-:S04]  /*9ec0*/  SHF.L.U32 R0, R0, 0x1f, RZ ;  /* 0x0000001f00007819 */ /* 0x000fc800000006ff */
[----:B------:R2:W3:Y:S01]  /*9ed0*/  SYNCS.PHASECHK.TRANS64.TRYWAIT P1, [UR5+0x30850], R0 ;  /* 0x03085000ff0075a7 */ /* 0x0004e20008020145 */
[----:B------:R-:W-:Y:S05]  /*9ee0*/  @!P0 BRA `(.L_x_1059) ;  /* 0x0000000000048947 */ /* 0x000fea0003800000 */
[----:B------:R-:W-:Y:S01]  /*9ef0*/  BPT.TRAP 0x1 ;  /* 0x000000040000795c */ /* 0x000fe20000300000 */
.L_x_1059:
[----:B---3--:R-:W-:Y:S05]  /*9f00*/  @P1 BRA `(.L_x_1060) ;  /* 0x0000000000081947 */ /* 0x008fea0003800000 */
[----:B------:R-:W3:Y:S02]  /*9f10*/  SYNCS.PHASECHK.TRANS64.TRYWAIT P1, [UR5+0x30850], R0 ;  /* 0x03085000ff0075a7 */ /* 0x000ee40008020145 */
[----:B---3--:R-:W-:Y:S05]  /*9f20*/  @!P1 BRA `(.L_x_1061) ;  /* 0x0000009400149947 */ /* 0x008fea0003800000 */
.L_x_1060:
        /* <DEDUP_REMOVED lines=31> */
.L_x_1062:
[----:B------:R-:W-:Y:S01]  /*a120*/  R2UR UR11, R23 ;  /* 0x00000000170b72ca */ /* 0x000fe200000e0000 */
[----:B0-2---:R-:W-:Y:S01]  /*a130*/  IMAD.MOV.U32 R0, RZ, RZ, R19 ;  /* 0x000000ffff007224 */ /* 0x005fe200078e0013 */
[----:B------:R-:W-:Y:S01]  /*a140*/  R2UR UR6, R22 ;  /* 0x00000000160672ca */ /* 0x000fe200000e0000 */
[----:B-1----:R-:W-:Y:S01]  /*a150*/  IMAD.SHL.U32 R4, R204, 0x40, RZ ;  /* 0x00000040cc047824 */ /* 0x002fe200078e00ff */
[----:B------:R-:W-:Y:S01]  /*a160*/  R2UR UR10, R200 ;  /* 0x00000000c80a72ca */ /* 0x000fe200000e0000 */
[----:B------:R-:W-:Y:S01]  /*a170*/  UIADD3 UR7, UR7, 0x30840, URZ ;  /* 0x0003084007077890 */ /* 0x000fe2000fffe03f */
[----:B------:R-:W-:Y:S02]  /*a180*/  ULDC UR15, c[0x0][0x2f0] ;  /* 0x0000bc00000f7ab9 */ /* 0x000fe40000000800 */
[----:B------:R-:W-:Y:S01]  /*a190*/  IADD3 R3, -R4, 0x1, RZ ;  /* 0x0000000104037810 */ /* 0x000fe20007ffe1ff */
[----:B------:R-:W-:-:S04]  /*a1a0*/  ULDC UR14, c[0x0][0x288] ;  /* 0x0000a200000e7ab9 */ /* 0x000fc80000000800 */
[----:B------:R-:W-:Y:S01]  /*a1b0*/  UISETP.NE.AND UP1, UPT, UR11, URZ, UPT ;  /* 0x0000003f0b00728c */ /* 0x000fe2000bf25270 */
[----:B------:R-:W0:Y:S01]  /*a1c0*/  S2UR UR11, SR_CgaCtaId ;  /* 0x00000000000b79c3 */ /* 0x000e220000008800 */
[----:B------:R-:W-:-:S04]  /*a1d0*/  UISETP.NE.AND UP0, UPT, UR6, URZ, UPT ;  /* 0x0000003f0600728c */ /* 0x000fc8000bf05270 */
[----:B------:R-:W-:Y:S02]  /*a1e0*/  PLOP3.LUT P1, PT, PT, PT, UP1, 0x80, 0x0 ;  /* 0x000000000000781c */ /* 0x000fe40003f2f018 */
[----:B------:R-:W-:-:S03]  /*a1f0*/  PLOP3.LUT P2, PT, PT, PT, UP1, 0x80, 0x0 ;  /* 0x000000000000781c */ /* 0x000fc60003f4f018 */
[----:B------:R-:W-:-:S08]  /*a200*/  @UP1 ULDC UR6, c[0x0][0x44c] ;  /* 0x0001130000061ab9 */ /* 0x000fd00000000800 */
[----:B------:R-:W-:Y:S01]  /*a210*/  @P1 IMAD.HI.U32 R2, R19, UR6, RZ ;  /* 0x0000000613021c27 */ /* 0x000fe2000f8e00ff */
[----:B------:R-:W-:Y:S01]  /*a220*/  @UP1 ULDC UR6, c[0x0][0x450] ;  /* 0x0001140000061ab9 */ /* 0x000fe20000000800 */
[----:B------:R-:W-:-:S03]  /*a230*/  PLOP3.LUT P1, PT, PT, PT, UP0, 0x40, 0x0 ;  /* 0x000000000000781c */ /* 0x000fc60003f2e808 */
[----:B------:R-:W-:Y:S01]  /*a240*/  @P2 SHF.R.U32.HI R0, RZ, UR6, R2 ;  /* 0x00000006ff002c19 */ /* 0x000fe20008011602 */
[----:B------:R-:W-:Y:S01]  /*a250*/  IMAD R2, R8, -0x2, R3 ;  /* 0xfffffffe08027824 */ /* 0x000fe200078e0203 */
[----:B0-----:R-:W-:-:S03]  /*a260*/  UPRMT UR7, UR11, 0x654, UR7 ;  /* 0x000006540b077896 */ /* 0x001fc60008000007 */
[----:B------:R-:W0:Y:S01]  /*a270*/  SHFL.IDX PT, R184, R0, RZ, 0x1c1f ;  /* 0x001c1fff00b87589 */ /* 0x000e2200000e0000 */
[----:B------:R-:W-:Y:S01]  /*a280*/  IMAD R2, R17, UR15, R2 ;  /* 0x0000000f11027c24 */ /* 0x000fe2000f8e0202 */
[----:B------:R-:W-:-:S03]  /*a290*/  ULDC UR11, c[0x0][0x9e0] ;  /* 0x00027800000b7ab9 */ /* 0x000fc60000000800 */
[----:B------:R-:W-:Y:S01]  /*a2a0*/  VIADD R2, R2, -UR14 ;  /* 0x8000000e02027c36 */ /* 0x000fe20008000000 */
[----:B------:R-:W-:Y:S03]  /*a2b0*/  SYNCS.ARRIVE.TRANS64.RED.A1T0 RZ, [UR7], RZ ;  /* 0x000000ffffff79a7 */ /* 0x000fe60008100407 */
[C---:B------:R-:W-:Y:S01]  /*a2c0*/  VIADD R187, R2.reuse, UR10 ;  /* 0x0000000a02bb7c36 */ /* 0x040fe20008000000 */
[----:B------:R-:W-:-:S05]  /*a2d0*/  IADD3 R186, R2, UR11, RZ ;  /* 0x0000000b02ba7c10 */ /* 0x000fca000fffe0ff */
[--C-:B0-----:R-:W-:Y:S02]  /*a2e0*/  IMAD.IADD R2, R186, 0x1, R184.reuse ;  /* 0x00000001ba027824 */ /* 0x101fe400078e02b8 */
[----:B------:R-:W-:Y:S01]  /*a2f0*/  IMAD.IADD R3, R187, 0x1, R184 ;  /* 0x00000001bb037824 */ /* 0x000fe200078e02b8 */
[----:B------:R-:W-:Y:S06]  /*a300*/  @P1 BRA `(.L_x_1063) ;  /* 0x00000000006c1947 */ /* 0x000fec0003800000 */
[----:B------:R-:W-:Y:S01]  /*a310*/  ULDC UR7, c[0x0][0x2f0] ;  /* 0x0000bc0000077ab9 */ /* 0x000fe20000000800 */
[----:B------:R-:W-:Y:S01]  /*a320*/  ULDC UR6, c[0x0][0x288] ;  /* 0x0000a20000067ab9 */ /* 0x000fe20000000800 */
[----:B------:R-:W-:Y:S01]  /*a330*/  IMAD R184, R17, UR7, R184 ;  /* 0x0000000711b87c24 */ /* 0x000fe2000f8e02b8 */
[----:B------:R-:W-:Y:S03]  /*a340*/  BSSY B0, `(.L_x_1064) ;  /* 0x0000013000007945 */ /* 0x000fe60003800000 */
[----:B------:R-:W-:-:S05]  /*a350*/  VIADD R185, R184, -UR6 ;  /* 0x80000006b8b97c36 */ /* 0x000fca0008000000 */
        /* <DEDUP_REMOVED lines=11> */
.L_x_1065:
[----:B------:R-:W-:Y:S02]  /*a410*/  ULDC UR6, c[0x0][0x9e4] ;  /* 0x0002790000067ab9 */ /* 0x000fe40000000800 */
[----:B------:R-:W-:-:S04]  /*a420*/  MOV R188, UR6 ;  /* 0x0000000600bc7c02 */ /* 0x000fc80008000f00 */
[----:B------:R-:W-:-:S13]  /*a430*/  ISETP.NE.AND P1, PT, R188, 0x1, PT ;  /* 0x00000001bc00780c */ /* 0x000fda0003f25270 */
[----:B------:R-:W0:Y:S02]  /*a440*/  @P1 LDC.64 R190, c[0x0][0x9e8] ;  /* 0x00027a00ffbe1b82 */ /* 0x000e240000000a00 */
[----:B0-----:R-:W-:-:S05]  /*a450*/  @P1 IMAD.HI.U32 R184, R185, R190, RZ ;  /* 0x000000beb9b81227 */ /* 0x001fca00078e00ff */
[----:B------:R-:W-:-:S07]  /*a460*/  @P1 SHF.R.U32.HI R185, RZ, R191, R184 ;  /* 0x000000bfffb91219 */ /* 0x000fce00000116b8 */
.L_x_1066:
[----:B------:R-:W-:Y:S05]  /*a470*/  BSYNC B0 ;  /* 0x0000000000007941 */ /* 0x000fea0003800000 */
.L_x_1064:
[----:B------:R-:W-:-:S04]  /*a480*/  IMAD R185, R185, R188, -R4 ;  /* 0x000000bcb9b97224 */ /* 0x000fc800078e0a04 */
[----:B------:R-:W-:-:S05]  /*a490*/  IMAD R185, R8, -0x2, R185 ;  /* 0xfffffffe08b97824 */ /* 0x000fca00078e02b9 */
[----:B------:R-:W-:Y:S02]  /*a4a0*/  VIADDMNMX R2, R185, R188, R2, PT ;  /* 0x000000bcb9027246 */ /* 0x000fe40003800102 */
[----:B------:R-:W-:-:S07]  /*a4b0*/  VIMNMX R3, R3, R185, !PT ;  /* 0x000000b903037248 */ /* 0x000fce0007fe0100 */
.L_x_1063:
        /* <DEDUP_REMOVED lines=72> */
.L_x_1069:
[----:B------:R-:W-:Y:S02]  /*a940*/  ULDC UR6, c[0x0][0x9e4] ;  /* 0x0002790000067ab9 */ /* 0x000fe40000000800 */
[----:B------:R-:W-:-:S04]  /*a950*/  MOV R184, UR6 ;  /* 0x0000000600b87c02 */ /* 0x000fc80008000f00 */
[----:B------:R-:W-:-:S13]  /*a960*/  ISETP.NE.AND P2, PT, R184, 0x1, PT ;  /* 0x00000001b800780c */ /* 0x000fda0003f45270 */
[----:B------:R-:W0:Y:S02]  /*a970*/  @P2 LDC.64 R2, c[0x0][0x9e8] ;  /* 0x00027a00ff022b82 */ /* 0x000e240000000a00 */
[----:B0-----:R-:W-:-:S05]  /*a980*/  @P2 IMAD.HI.U32 R2, R187, R2, RZ ;  /* 0x00000002bb022227 */ /* 0x001fca00078e00ff */
[----:B------:R-:W-:-:S07]  /*a990*/  @P2 SHF.R.U32.HI R187, RZ, R3, R2 ;  /* 0x00000003ffbb2219 */ /* 0x000fce0000011602 */
.L_x_1070:
[----:B------:R-:W-:Y:S05]  /*a9a0*/  BSYNC B0 ;  /* 0x0000000000007941 */ /* 0x000fea0003800000 */
.L_x_1068:
[----:B------:R-:W-:-:S04]  /*a9b0*/  IMAD R187, R187, R184, -R4 ;  /* 0x000000b8bbbb7224 */ /* 0x000fc800078e0a04 */
[----:B------:R-:W-:-:S05]  /*a9c0*/  IMAD R187, R8, -0x2, R187 ;  /* 0xfffffffe08bb7824 */ /* 0x000fca00078e02bb */
[----:B------:R-:W-:Y:S02]  /*a9d0*/  VIADDMNMX R0, R187, R184, R0, PT ;  /* 0x000000b8bb007246 */ /* 0x000fe40003800100 */
[----:B------:R-:W-:-:S07]  /*a9e0*/  VIMNMX R152, R152, R187, !PT ;  /* 0x000000bb98987248 */ /* 0x000fce0007fe0100 */
.L_x_1067:
        /* <DEDUP_REMOVED lines=119> */
[C---:B------:R-:W-:Y:S01]  /*b160*/  FSETP.NEU.FTZ.AND P1, PT, R3.reuse, -INF , PT ;  /* 0xff8000000300780b */ /* 0x040fe20003f3d000 */
[----:B------:R-:W-:Y:S01]  /*b170*/  FMUL.FTZ R20, R3, UR10 ;  /* 0x0000000a03147c20 */ /* 0x000fe20008410000 */
[----:B------:R-:W-:Y:S01]  /*b180*/  FMUL.FTZ R0, R0, UR10 ;  /* 0x0000000a00007c20 */ /* 0x000fe20008410000 */
[----:B------:R-:W-:Y:S03]  /*b190*/  MUFU.EX2 R177, R2 ;  /* 0x0000000200b17308 */ /* 0x000fe60000000800 */
[----:B------:R-:W-:-:S05]  /*b1a0*/  FSEL R20, R20, RZ, P1 ;  /* 0x000000ff14147208 */ /* 0x000fca0000800000 */
[--C-:B------:R-:W-:Y:S01]  /*b1b0*/  FFMA.FTZ R152, R155, UR10, -R20.reuse ;  /* 0x0000000a9b987c23 */ /* 0x100fe20008010814 */
[----:B------:R-:W-:Y:S01]  /*b1c0*/  FSEL R155, R3, RZ, P1 ;  /* 0x000000ff039b7208 */ /* 0x000fe20000800000 */
[--C-:B------:R-:W-:Y:S01]  /*b1d0*/  FFMA.FTZ R197, R187, UR10, -R20.reuse ;  /* 0x0000000abbc57c23 */ /* 0x100fe20008010814 */
[----:B------:R-:W0:Y:S01]  /*b1e0*/  MUFU.EX2 R0, R0 ;  /* 0x0000000000007308 */ /* 0x000e220000000800 */
[--C-:B------:R-:W-:Y:S01]  /*b1f0*/  FFMA.FTZ R199, R158, UR10, -R20.reuse ;  /* 0x0000000a9ec77c23 */ /* 0x100fe20008010814 */
[----:B------:R-:W-:Y:S01]  /*b200*/  FFMA.FTZ R156, R159, UR10, -R20 ;  /* 0x0000000a9f9c7c23 */ /* 0x000fe20008010814 */
[----:B------:R-:W-:Y:S01]  /*b210*/  FADD.FTZ R155, -R155, R202 ;  /* 0x000000ca9b9b7221 */ /* 0x000fe20000010100 */
[--C-:B------:R-:W-:Y:S01]  /*b220*/  FFMA.FTZ R193, R162, UR10, -R20.reuse ;  /* 0x0000000aa2c17c23 */ /* 0x100fe20008010814 */
[--C-:B------:R-:W-:Y:S01]  /*b230*/  FFMA.FTZ R158, R163, UR10, -R20.reuse ;  /* 0x0000000aa39e7c23 */ /* 0x100fe20008010814 */
[--C-:B------:R-:W-:Y:S01]  /*b240*/  FFMA.FTZ R195, R166, UR10, -R20.reuse ;  /* 0x0000000aa6c37c23 */ /* 0x100fe20008010814 */
[----:B------:R-:W-:Y:S01]  /*b250*/  FMUL.FTZ R155, R155, UR10 ;  /* 0x0000000a9b9b7c20 */ /* 0x000fe20008410000 */
        /* <DEDUP_REMOVED lines=8> */
[----:B------:R1:W2:Y:S01]  /*b2e0*/  MUFU.EX2 R2, R155 ;  /* 0x0000009b00027308 */ /* 0x0002a20000000800 */
[----:B0-----:R-:W-:Y:S01]  /*b2f0*/  FFMA.FTZ R159, R0, R18, R171 ;  /* 0x00000012009f7223 */ /* 0x001fe200000100ab */
[--C-:B------:R-:W-:Y:S01]  /*b300*/  FFMA.FTZ R182, R182, UR10, -R20.reuse ;  /* 0x0000000ab6b67c23 */ /* 0x100fe20008010814 */
[----:B------:R-:W-:-:S02]  /*b310*/  FFMA.FTZ R20, R183, UR10, -R20 ;  /* 0x0000000ab7147c23 */ /* 0x000fc40008010814 */
[----:B------:R-:W-:-:S03]  /*b320*/  FADD.FTZ R159, R196, R159 ;  /* 0x0000009fc49f7221 */ /* 0x000fc60000010000 */
[----:B------:R-:W0:Y:S01]  /*b330*/  MUFU.EX2 R152, R152 ;  /* 0x0000009800987308 */ /* 0x000e220000000800 */
[----:B------:R-:W-:-:S04]  /*b340*/  FADD.FTZ R164, R198, R159 ;  /* 0x0000009fc6a47221 */ /* 0x000fc80000010000 */
[----:B-1----:R-:W-:-:S03]  /*b350*/  FADD.FTZ R155, R153, R164 ;  /* 0x000000a4999b7221 */ /* 0x002fc60000010000 */
[----:B------:R-:W1:Y:S01]  /*b360*/  MUFU.EX2 R199, R199 ;  /* 0x000000c700c77308 */ /* 0x000e620000000800 */
[----:B--2---:R-:W-:Y:S01]  /*b370*/  FFMA.FTZ R9, R2, R9, R197 ;  /* 0x0000000902097223 */ /* 0x004fe200000100c5 */
[----:B------:R-:W-:-:S04]  /*b380*/  FADD.FTZ R164, R192, R155 ;  /* 0x0000009bc0a47221 */ /* 0x000fc80000010000 */
[----:B------:R-:W-:Y:S02]  /*b390*/  FADD.FTZ R155, R157, R164 ;  /* 0x000000a49d9b7221 */ /* 0x000fe40000010000 */
[----:B------:R-:W2:Y:S01]  /*b3a0*/  MUFU.EX2 R156, R156 ;  /* 0x0000009c009c7308 */ /* 0x000ea20000000800 */
[----:B0-----:R-:W-:Y:S01]  /*b3b0*/  FADD.FTZ R18, R152, R9 ;  /* 0x0000000998127221 */ /* 0x001fe20000010000 */
[----:B------:R-:W-:-:S04]  /*b3c0*/  FADD.FTZ R164, R194, R155 ;  /* 0x0000009bc2a47221 */ /* 0x000fc80000010000 */
[----:B------:R-:W-:Y:S02]  /*b3d0*/  FADD.FTZ R155, R161, R164 ;  /* 0x000000a4a19b7221 */ /* 0x000fe40000010000 */
        /* <DEDUP_REMOVED lines=37> */
[----:B-1----:R-:W-:-:S04]  /*b630*/  FADD.FTZ R18, R186, R155 ;  /* 0x0000009bba127221 */ /* 0x002fc80000010000 */
[----:B------:R-:W-:Y:S01]  /*b640*/  FADD.FTZ R18, R177, R18 ;  /* 0x00000012b1127221 */ /* 0x000fe20000010000 */
[----:B--2---:R-:W-:-:S04]  /*b650*/  FADD.FTZ R9, R182, R9 ;  /* 0x00000009b6097221 */ /* 0x004fc80000010000 */
[----:B0-----:R-:W-:Y:S01]  /*b660*/  FADD.FTZ R9, R20, R9 ;  /* 0x0000000914097221 */ /* 0x001fe20000010000 */
[----:B------:R-:W-:Y:S06]  /*b670*/  @!P0 BRA `(.L_x_1071) ;  /* 0x0000000000048947 */ /* 0x000fec0003800000 */
[----:B------:R-:W-:Y:S01]  /*b680*/  BPT.TRAP 0x1 ;  /* 0x000000040000795c */ /* 0x000fe20000300000 */
.L_x_1071:
        /* <DEDUP_REMOVED lines=13> */
[----:B------:R-:W-:Y:S01]  /*b760*/  F2FP.F16.F32.PACK_AB R193, R158, R193 ;  /* 0x000000c19ec1723e */ /* 0x000fe200000000ff */
[----:B------:R-:W-:Y:S01]  /*b770*/  VIADD R204, R204, 0xffffffff ;  /* 0xffffffffcccc7836 */ /* 0x000fe20000000000 */
        /* <DEDUP_REMOVED lines=11> */
[----:B------:R-:W-:-:S07]  /*b830*/  F2FP.F16.F32.PACK_AB R186, R177, R186 ;  /* 0x000000bab1ba723e */ /* 0x000fce00000000ff */
[----:B------:R-:W-:Y:S01]  /*b840*/  IMAD.U32 R203, RZ, RZ, UR5 ;  /* 0x00000005ffcb7e24 */ /* 0x000fe2000f8e00ff */
[----:B------:R-:W-:Y:S06]  /*b850*/  @P1 BRA `(.L_x_1072) ;  /* 0xffffffd400c81947 */ /* 0x000fec000383ffff */
.L_x_1053:
        /* <DEDUP_REMOVED lines=131> */
.L_x_1073:
        /* <DEDUP_REMOVED lines=8> */
.L_x_1074:
[----:B-1----:R-:W-:Y:S05]  /*c110*/  @P1 BRA `(.L_x_1075) ;  /* 0x0000000000081947 */ /* 0x002fea0003800000 */
[----:B------:R-:W1:Y:S02]  /*c120*/  SYNCS.PHASECHK.TRANS64.TRYWAIT P1, [UR5+0x30850], R0 ;  /* 0x03085000ff0075a7 */ /* 0x000e640008020145 */
[----:B-1----:R-:W-:Y:S05]  /*c130*/  @!P1 BRA `(.L_x_1076) ;  /* 0x0000007000a89947 */ /* 0x002fea0003800000 */
.L_x_1075:
[----:B------:R-:W-:Y:S01]  /*c140*/  R2UR UR6, R16 ;  /* 0x00000000100672ca */ /* 0x000fe200000e0000 */
[----:B------:R-:W-:Y:S01]  /*c150*/  WARPGROUP.ARRIVE ;  /* 0x00000000000079c5 */ /* 0x000fe20000000000 */
[----:B------:R-:W-:Y:S01]  /*c160*/  UMOV UR7, 0x40000040 ;  /* 0x4000004000077882 */ /* 0x000fe20000000000 */
[----:B-1----:R-:W0:Y:S01]  /*c170*/  SHFL.BFLY PT, R5, R18, 0x2, 0x1f ;  /* 0x0c401f0012057f89 */ /* 0x002e2200000e0000 */
[----:B------:R-:W-:-:S03]  /*c180*/  IMAD.MOV.U32 R6, RZ, RZ, RZ ;  /* 0x000000ffff067224 */ /* 0x000fc600078e00ff */
[----:B------:R-:W1:Y:S06]  /*c190*/  SHFL.BFLY PT, R2, R9, 0x2, 0x1f ;  /* 0x0c401f0009027f89 */ /* 0x000e6c00000e0000 */
[----:B------:R-:W-:-:S04]  /*c1a0*/  UIADD3 UR6, UR6, 0x400, URZ ;  /* 0x0000040006067890 */ /* 0x000fc8000fffe03f */
[----:B------:R-:W-:-:S04]  /*c1b0*/  USHF.R.U32.HI UR6, URZ, 0x4, UR6 ;  /* 0x000000043f067899 */ /* 0x000fc80008011606 */
[----:B------:R-:W-:-:S04]  /*c1c0*/  ULOP3.LUT UR6, UR6, 0x3fff, URZ, 0xc0, !UPT ;  /* 0x00003fff06067892 */ /* 0x000fc8000f8ec03f */
[----:B------:R-:W-:Y:S01]  /*c1d0*/  ULOP3.LUT UR6, UR6, 0x2000000, URZ, 0xfc, !UPT ;  /* 0x0200000006067892 */ /* 0x000fe2000f8efc3f */
[----:B0-----:R-:W-:-:S03]  /*c1e0*/  FADD.FTZ R0, R5, R18 ;  /* 0x0000001205007221 */ /* 0x001fc60000010000 */
[----:B------:R-:W-:Y:S01]  /*c1f0*/  ULEA UR4, UR4, UR6, 0xb ;  /* 0x0000000604047291 */ /* 0x000fe2000f8e583f */
[----:B-1----:R-:W-:Y:S01]  /*c200*/  FADD.FTZ R2, R2, R9 ;  /* 0x0000000902027221 */ /* 0x002fe20000010000 */
[----:B------:R-:W0:Y:S01]  /*c210*/  SHFL.BFLY PT, R5, R0, 0x1, 0x1f ;  /* 0x0c201f0000057f89 */ /* 0x000e2200000e0000 */
[----:B------:R-:W-:-:S04]  /*c220*/  IMAD.U32 R9, RZ, RZ, UR10 ;  /* 0x0000000aff097e24 */ /* 0x000fc8000f8e00ff */
[----:B------:R-:W-:Y:S01]  /*c230*/  UMOV UR6, UR4 ;  /* 0x0000000400067c82 */ /* 0x000fe20008000000 */
[----:B------:R-:W1:Y:S01]  /*c240*/  SHFL.BFLY PT, R7, R2, 0x1, 0x1f ;  /* 0x0c201f0002077f89 */ /* 0x000e6200000e0000 */
[----:B------:R-:W-:Y:S01]  /*c250*/  HGMMA.64x256x16.F32 R24, R196, gdesc[UR4].tnspB, R24, gsb0 ;  /* 0x43e00004c4187df0 */ /* 0x000fe20008000818 */
[----:B------:R-:W-:Y:S01]  /*c260*/  UIADD3 UR6, UR4, 0x80, URZ ;  /* 0x0000008004067890 */ /* 0x000fe2000fffe03f */
[----:B------:R-:W-:Y:S01]  /*c270*/  UMOV UR7, 0x40000040 ;  /* 0x4000004000077882 */ /* 0x000fe20000000000 */
[----:B0-----:R-:W-:Y:S01]  /*c280*/  FADD.FTZ R11, R0, R5 ;  /* 0x00000005000b7221 */ /* 0x001fe20000010000 */
[----:B------:R-:W-:Y:S01]  /*c290*/  IMAD.MOV.U32 R5, RZ, RZ, RZ ;  /* 0x000000ffff057224 */ /* 0x000fe200078e00ff */
[----:B------:R-:W-:Y:S01]  /*c2a0*/  MOV R0, 0xff800000 ;  /* 0xff80000000007802 */ /* 0x000fe20000000f00 */
[----:B-1----:R-:W-:Y:S02]  /*c2b0*/  FADD.FTZ R12, R2, R7 ;  /* 0x00000007020c7221 */ /* 0x002fe40000010000 */
[----:B------:R-:W-:Y:S01]  /*c2c0*/  FSETP.NE.FTZ.AND P1, PT, R11, RZ, PT ;  /* 0x000000ff0b00720b */ /* 0x000fe20003f35000 */
[----:B------:R-:W-:-:S02]  /*c2d0*/  IMAD.U32 R7, RZ, RZ, UR10 ;  /* 0x0000000aff077e24 */ /* 0x000fc4000f8e00ff */
[----:B------:R-:W-:Y:S01]  /*c2e0*/  IMAD.MOV.U32 R2, RZ, RZ, -0x800000 ;  /* 0xff800000ff027424 */ /* 0x000fe200078e00ff */
[----:B------:R-:W-:-:S09]  /*c2f0*/  FSETP.NE.FTZ.AND P2, PT, R12, RZ, PT ;  /* 0x000000ff0c00720b */ /* 0x000fd20003f55000 */
[----:B------:R-:W0:Y:S01]  /*c300*/  @P1 MUFU.LG2 R8, R11 ;  /* 0x0000000b00081308 */ /* 0x000e220000000c00 */
[----:B------:R-:W-:-:S03]  /*c310*/  @P1 FMUL.FTZ R7, R7, 0.69314718246459960938 ;  /* 0x3f31721807071820 */ /* 0x000fc60000410000 */
[----:B------:R-:W-:-:S04]  /*c320*/  @P2 FMUL.FTZ R9, R9, 0.69314718246459960938 ;  /* 0x3f31721809092820 */ /* 0x000fc80000410000 */
[----:B------:R-:W1:Y:S08]  /*c330*/  @P2 MUFU.LG2 R10, R12 ;  /* 0x0000000c000a2308 */ /* 0x000e700000000c00 */
        /* <DEDUP_REMOVED lines=25> */
.L_x_1077:
        /* <DEDUP_REMOVED lines=133> */
.L_x_999:
[----:B------:R-:W-:Y:S05]  /*cd20*/  @P0 BRA `(.L_x_1078) ;  /* 0x0000002000540947 */ /* 0x000fea0003800000 */
[----:B------:R-:W2:Y:S01]  /*cd30*/  LDL R3, [R1] ;  /* 0x0000000001037983 */ /* 0x000ea20000100800 */
[----:B------:R-:W0:Y:S01]  /*cd40*/  S2UR UR12, SR_CTAID.Z ;  /* 0x00000000000c79c3 */ /* 0x000e220000002700 */
[----:B------:R-:W-:Y:S01]  /*cd50*/  ULDC.64 UR8, c[0x0][0xbd0] ;  /* 0x0002f40000087ab9 */ /* 0x000fe20000000a00 */
[----:B------:R-:W-:Y:S06]  /*cd60*/  BSSY B0, `(.L_x_1079) ;  /* 0x000014d000007945 */ /* 0x000fec0003800000 */
[----:B------:R-:W1:Y:S08]  /*cd70*/  LDC.64 R18, c[0x0][0xbd8] ;  /* 0x0002f600ff127b82 */ /* 0x000e700000000a00 */
[----:B------:R-:W3:Y:S08]  /*cd80*/  S2UR UR11, SR_CTAID.Y ;  /* 0x00000000000b79c3 */ /* 0x000ef00000002600 */
[----:B------:R-:W3:Y:S01]  /*cd90*/  LDC R23, c[0x0][0xc50] ;  /* 0x00031400ff177b82 */ /* 0x000ee20000000800 */
[----:B0-----:R-:W-:-:S07]  /*cda0*/  USHF.R.S32.HI UR10, URZ, 0x1f, UR12 ;  /* 0x0000001f3f0a7899 */ /* 0x001fce000801140c */
[----:B------:R-:W0:Y:S08]  /*cdb0*/  LDC.64 R20, c[0x0][0xb40] ;  /* 0x0002d000ff147b82 */ /* 0x000e300000000a00 */
[----:B------:R-:W-:Y:S01]  /*cdc0*/  BAR.SYNC.DEFER_BLOCKING 0x1, 0x100 ;  /* 0x0044000000007b1d */ /* 0x000fe20000010000 */
[----:B--2---:R-:W-:-:S05]  /*cdd0*/  R2UR UR13, R3 ;  /* 0x00000000030d72ca */ /* 0x004fca00000e0000 */
[----:B------:R-:W2:Y:S08]  /*cde0*/  S2R R3, SR_TID.X ;  /* 0x0000000000037919 */ /* 0x000eb00000002100 */
[----:B------:R-:W-:Y:S02]  /*cdf0*/  USHF.R.S32.HI UR7, URZ, 0x1f, UR13 ;  /* 0x0000001f3f077899 */ /* 0x000fe4000801140d */
[----:B------:R-:W-:-:S02]  /*ce00*/  UIMAD.WIDE.U32 UR4, UR13, UR8, URZ ;  /* 0x000000080d0472a5 */ /* 0x000fc4000f8e003f */
[----:B------:R-:W-:-:S04]  /*ce10*/  UIMAD UR6, UR7, UR8, URZ ;  /* 0x00000008070672a4 */ /* 0x000fc8000f8e023f */
[----:B------:R-:W-:-:S03]  /*ce20*/  UIMAD UR6, UR13, UR9, UR6 ;  /* 0x000000090d0672a4 */ /* 0x000fc6000f8e0206 */
[----:B------:R-:W-:Y:S01]  /*ce30*/  ULDC.64 UR8, c[0x0][0xb38] ;  /* 0x0002ce0000087ab9 */ /* 0x000fe20000000a00 */
[----:B------:R-:W-:Y:S02]  /*ce40*/  UIADD3 UR6, UR5, UR6, URZ ;  /* 0x0000000605067290 */ /* 0x000fe4000fffe03f */
[----:B------:R-:W-:Y:S01]  /*ce50*/  UIMAD UR7, UR7, UR8, URZ ;  /* 0x00000008070772a4 */ /* 0x000fe2000f8e023f */
[----:B--2---:R-:W-:-:S05]  /*ce60*/  VIADD R5, R3, 0xffffff80 ;  /* 0xffffff8003057836 */ /* 0x004fca0000000000 */
[----:B------:R-:W-:-:S04]  /*ce70*/  SHF.R.S32.HI R4, RZ, 0x1f, R5 ;  /* 0x0000001fff047819 */ /* 0x000fc80000011405 */
[CC--:B------:R-:W-:Y:S02]  /*ce80*/  LEA.HI R6, R4.reuse, R5.reuse, RZ, 0x7 ;  /* 0x0000000504067211 */ /* 0x0c0fe400078f38ff */
[----:B------:R-:W-:Y:S02]  /*ce90*/  LEA.HI R11, R4, R5, RZ, 0x2 ;  /* 0x00000005040b7211 */ /* 0x000fe400078f10ff */
[----:B------:R-:W-:Y:S02]  /*cea0*/  LOP3.LUT R8, R6, 0xffffff80, RZ, 0xc0, !PT ;  /* 0xffffff8006087812 */ /* 0x000fe400078ec0ff */
[----:B------:R-:W-:-:S03]  /*ceb0*/  SHF.R.S32.HI R7, RZ, 0x7, R6 ;  /* 0x00000007ff077819 */ /* 0x000fc60000011406 */
[----:B------:R-:W-:Y:S01]  /*cec0*/  IMAD.IADD R3, R5, 0x1, -R8 ;  /* 0x0000000105037824 */ /* 0x000fe200078e0a08 */
[----:B------:R-:W-:Y:S01]  /*ced0*/  LEA.HI R4, R6, R7, RZ, 0x1 ;  /* 0x0000000706047211 */ /* 0x000fe200078f08ff */
[----:B------:R-:W2:Y:S01]  /*cee0*/  LDC R8, c[0x0][0xbe8] ;  /* 0x0002fa00ff087b82 */ /* 0x000ea20000000800 */
[----:B------:R-:W-:Y:S02]  /*cef0*/  LOP3.LUT R6, R11, 0xfffffffc, RZ, 0xc0, !PT ;  /* 0xfffffffc0b067812 */ /* 0x000fe400078ec0ff */
[----:B------:R-:W-:Y:S02]  /*cf00*/  SHF.R.S32.HI R12, RZ, 0x1f, R3 ;  /* 0x0000001fff0c7819 */ /* 0x000fe40000011403 */
[----:B------:R-:W-:Y:S01]  /*cf10*/  LOP3.LUT R4, R4, 0x3fffffe, RZ, 0xc0, !PT ;  /* 0x03fffffe04047812 */ /* 0x000fe200078ec0ff */
[----:B------:R-:W-:Y:S01]  /*cf20*/  IMAD.IADD R5, R5, 0x1, -R6 ;  /* 0x0000000105057824 */ /* 0x000fe200078e0a06 */
[----:B------:R-:W-:Y:S02]  /*cf30*/  LEA.HI R10, R12, R3, RZ, 0x2 ;  /* 0x000000030c0a7211 */ /* 0x000fe400078f10ff */
[----:B------:R-:W-:-:S02]  /*cf40*/  IADD3 R6, R7, -R4, RZ ;  /* 0x8000000407067210 */ /* 0x000fc40007ffe0ff */
[--C-:B------:R-:W-:Y:S02]  /*cf50*/  SHF.R.S32.HI R9, RZ, 0x2, R10.reuse ;  /* 0x00000002ff097819 */ /* 0x100fe4000001140a */
[----:B------:R-:W-:Y:S02]  /*cf60*/  SHF.R.S32.HI R14, RZ, 0x1f, R10 ;  /* 0x0000001fff0e7819 */ /* 0x000fe4000001140a */
[----:B------:R-:W-:Y:S02]  /*cf70*/  LEA.HI R7, R5, R5, RZ, 0x1 ;  /* 0x0000000505077211 */ /* 0x000fe400078f08ff */
[----:B------:R-:W-:Y:S02]  /*cf80*/  LEA.HI R14, R14, R9, RZ, 0x3 ;  /* 0x000000090e0e7211 */ /* 0x000fe400078f18ff */
[----:B------:R-:W-:Y:S02]  /*cf90*/  LEA.HI R12, R12, R3, RZ, 0x5 ;  /* 0x000000030c0c7211 */ /* 0x000fe400078f28ff */
[----:B------:R-:W-:-:S02]  /*cfa0*/  LOP3.LUT R14, R14, 0xfffffff8, RZ, 0xc0, !PT ;  /* 0xfffffff80e0e7812 */ /* 0x000fc400078ec0ff */
[----:B------:R-:W-:Y:S02]  /*cfb0*/  LOP3.LUT R10, R10, 0x7ffffffc, RZ, 0xc0, !PT ;  /* 0x7ffffffc0a0a7812 */ /* 0x000fe400078ec0ff */
[----:B--2---:R-:W-:Y:S01]  /*cfc0*/  ISETP.NE.AND P0, PT, R8, 0x1, PT ;  /* 0x000000010800780c */ /* 0x004fe20003f05270 */
[----:B------:R-:W-:Y:S01]  /*cfd0*/  IMAD.IADD R4, R9, 0x1, -R14 ;  /* 0x0000000109047824 */ /* 0x000fe200078e0a0e */
[----:B------:R-:W-:Y:S01]  /*cfe0*/  LOP3.LUT R14, R7, 0x1ffffffe, RZ, 0xc0, !PT ;  /* 0x1ffffffe070e7812 */ /* 0x000fe200078ec0ff */
[----:B------:R-:W2:Y:S01]  /*cff0*/  S2R R9, SR_CTAID.X ;  /* 0x0000000000097919 */ /* 0x000ea20000002500 */
[----:B------:R-:W-:Y:S01]  /*d000*/  SHF.R.S32.HI R7, RZ, 0x5, R12 ;  /* 0x00000005ff077819 */ /* 0x000fe2000001140c */
[----:B-1----:R-:W-:Y:S02]  /*d010*/  IMAD R12, R18, UR10, RZ ;  /* 0x0000000a120c7c24 */ /* 0x002fe4000f8e02ff */
[----:B------:R-:W-:Y:S01]  /*d020*/  IMAD.IADD R11, R5, 0x1, -R14 ;  /* 0x00000001050b7824 */ /* 0x000fe200078e0a0e */
[----:B------:R-:W-:Y:S01]  /*d030*/  MOV R5, UR5 ;  /* 0x0000000500057c02 */ /* 0x000fe20008000f00 */
[----:B------:R-:W-:-:S02]  /*d040*/  IMAD R7, R7, 0x10, R4 ;  /* 0x0000001007077824 */ /* 0x000fc400078e0204 */
[----:B------:R-:W-:Y:S01]  /*d050*/  IMAD.U32 R4, RZ, RZ, UR4 ;  /* 0x00000004ff047e24 */ /* 0x000fe2000f8e00ff */
[----:B------:R-:W-:Y:S01]  /*d060*/  UIMAD.WIDE.U32 UR4, UR13, UR8, URZ ;  /* 0x000000080d0472a5 */ /* 0x000fe2000f8e003f */
[----:B------:R-:W1:Y:S01]  /*d070*/  @P0 LDC R14, c[0x0][0xbec] ;  /* 0x0002fb00ff0e0b82 */ /* 0x000e620000000800 */
[----:B------:R-:W-:Y:S02]  /*d080*/  IMAD R16, R6, 0x40, R7 ;  /* 0x0000004006107824 */ /* 0x000fe400078e0207 */
[----:B------:R-:W-:Y:S01]  /*d090*/  IMAD.U32 R5, RZ, RZ, UR6 ;  /* 0x00000006ff057e24 */ /* 0x000fe2000f8e00ff */
[----:B------:R-:W-:Y:S01]  /*d0a0*/  UIMAD UR6, UR13, UR9, UR7 ;  /* 0x000000090d0672a4 */ /* 0x000fe2000f8e0207 */
[----:B------:R-:W-:Y:S02]  /*d0b0*/  IMAD R6, R11, 0x8, R16 ;  /* 0x000000080b067824 */ /* 0x000fe400078e0210 */
[----:B------:R-:W-:Y:S01]  /*d0c0*/  IMAD.WIDE.U32 R4, R18, UR12, R4 ;  /* 0x0000000c12047c25 */ /* 0x000fe2000f8e0004 */
[----:B------:R-:W4:Y:S01]  /*d0d0*/  @P0 LDC R17, c[0x0][0xbf0] ;  /* 0x0002fc00ff110b82 */ /* 0x000f220000000800 */
[----:B------:R-:W-:-:S02]  /*d0e0*/  UIADD3 UR6, UR5, UR6, URZ ;  /* 0x0000000605067290 */ /* 0x000fc4000fffe03f */
[----:B------:R-:W-:Y:S01]  /*d0f0*/  IMAD R18, RZ, RZ, -UR13 ;  /* 0x8000000dff127e24 */ /* 0x000fe2000f8e02ff */
[----:B------:R-:W-:Y:S01]  /*d100*/  ULDC.64 UR8, c[0x0][0xb28] ;  /* 0x0002ca0000087ab9 */ /* 0x000fe20000000a00 */
[----:B------:R-:W-:Y:S02]  /*d110*/  IMAD R15, R19, UR12, R12 ;  /* 0x0000000c130f7c24 */ /* 0x000fe4000f8e020c */
[----:B------:R-:W-:Y:S01]  /*d120*/  IMAD.U32 R7, RZ, RZ, UR5 ;  /* 0x00000005ff077e24 */ /* 0x000fe2000f8e00ff */
[----:B------:R-:W5:Y:S01]  /*d130*/  @P0 LDC R22, c[0x0][0xbec] ;  /* 0x0002fb00ff160b82 */ /* 0x000f620000000800 */
[----:B---3--:R-:W-:Y:S01]  /*d140*/  IMAD R23, R23, R18, UR11 ;  /* 0x0000000b17177e24 */ /* 0x008fe2000f8e0212 */
[----:B------:R-:W-:Y:S01]  /*d150*/  IADD3 R5, R5, R15, RZ ;  /* 0x0000000f05057210 */ /* 0x000fe20007ffe0ff */
[----:B------:R-:W-:Y:S01]  /*d160*/  IMAD.U32 R7, RZ, RZ, UR6 ;  /* 0x00000006ff077e24 */ /* 0x000fe2000f8e00ff */
[----:B------:R-:W-:Y:S01]  /*d170*/  ULDC.64 UR6, c[0x0][0xb48] ;  /* 0x0002d20000067ab9 */ /* 0x000fe20000000a00 */
[----:B--2---:R-:W-:Y:S01]  /*d180*/  IMAD R11, R9, 0x80, R6 ;  /* 0x00000080090b7824 */ /* 0x004fe200078e0206 */
[----:B------:R-:W-:-:S02]  /*d190*/  MOV R6, UR4 ;  /* 0x0000000400067c02 */ /* 0x000fc40008000f00 */
[----:B------:R-:W2:Y:S01]  /*d1a0*/  @P0 LDC R153, c[0x0][0xbf0] ;  /* 0x0002fc00ff990b82 */ /* 0x000ea20000000800 */
[----:B------:R-:W-:Y:S01]  /*d1b0*/  ULDC.64 UR4, c[0x0][0xbe0] ;  /* 0x0002f80000047ab9 */ /* 0x000fe20000000a00 */
[----:B-1----:R-:W-:-:S04]  /*d1c0*/  @P0 IMAD.HI.U32 R12, R11, R14, RZ ;  /* 0x0000000e0b0c0227 */ /* 0x002fc800078e00ff */
[C---:B0-----:R-:W-:Y:S02]  /*d1d0*/  IMAD R14, R20.reuse, UR10, RZ ;  /* 0x0000000a140e7c24 */ /* 0x041fe4000f8e02ff */
[----:B------:R-:W-:Y:S01]  /*d1e0*/  IMAD.MOV.U32 R13, RZ, RZ, R11 ;  /* 0x000000ffff0d7224 */ /* 0x000fe200078e000b */
[----:B----4-:R-:W-:Y:S01]  /*d1f0*/  @P0 SHF.R.U32.HI R13, RZ, R17, R12 ;  /* 0x00000011ff0d0219 */ /* 0x010fe2000001160c */
[----:B------:R-:W-:Y:S01]  /*d200*/  IMAD R17, R21, UR12, R14 ;  /* 0x0000000c15117c24 */ /* 0x000fe2000f8e020e */
[----:B------:R-:W-:Y:S01]  /*d210*/  SHF.R.S32.HI R14, RZ, 0x1f, R23 ;  /* 0x0000001fff0e7819 */ /* 0x000fe20000011417 */
[----:B------:R-:W-:-:S04]  /*d220*/  IMAD.WIDE.U32 R6, R20, UR12, R6 ;  /* 0x0000000c14067c25 */ /* 0x000fc8000f8e0006 */
[----:B-----5:R-:W-:-:S04]  /*d230*/  @P0 IMAD.HI.U32 R22, R11, R22, RZ ;  /* 0x000000160b160227 */ /* 0x020fc800078e00ff */
[----:B------:R-:W-:Y:S02]  /*d240*/  IMAD.IADD R7, R7, 0x1, R17 ;  /* 0x0000000107077824 */ /* 0x000fe400078e0211 */
[----:B------:R-:W-:Y:S02]  /*d250*/  IMAD.MOV.U32 R15, RZ, RZ, R11 ;  /* 0x000000ffff0f7224 */ /* 0x000fe400078e000b */
[C---:B------:R-:W-:Y:S01]  /*d260*/  IMAD R12, R14.reuse, UR4, RZ ;  /* 0x000000040e0c7c24 */ /* 0x040fe2000f8e02ff */
[----:B--2---:R-:W-:Y:S01]  /*d270*/  @P0 SHF.R.U32.HI R15, RZ, R153, R22 ;  /* 0x00000099ff0f0219 */ /* 0x004fe20000011616 */
[----:B------:R-:W-:Y:S02]  /*d280*/  IMAD R17, R14, UR6, RZ ;  /* 0x000000060e117c24 */ /* 0x000fe4000f8e02ff */
[----:B------:R-:W-:-:S04]  /*d290*/  IMAD.WIDE.U32 R4, R23, UR4, R4 ;  /* 0x0000000417047c25 */ /* 0x000fc8000f8e0004 */
[----:B------:R-:W-:Y:S01]  /*d2a0*/  IMAD R14, R23, UR5, R12 ;  /* 0x00000005170e7c24 */ /* 0x000fe2000f8e020c */
[----:B------:R-:W-:Y:S01]  /*d2b0*/  IADD3 R4, P0, R13, R4, RZ ;  /* 0x000000040d047210 */ /* 0x000fe20007f1e0ff */
[C---:B------:R-:W-:Y:S01]  /*d2c0*/  IMAD R19, R23.reuse, UR7, R17 ;  /* 0x0000000717137c24 */ /* 0x040fe2000f8e0211 */
[--C-:B------:R-:W-:Y:S01]  /*d2d0*/  SHF.R.S32.HI R17, RZ, 0x1f, R13.reuse ;  /* 0x0000001fff117819 */ /* 0x100fe2000001140d */
[----:B------:R-:W-:Y:S01]  /*d2e0*/  IMAD.MOV R13, RZ, RZ, -R13 ;  /* 0x000000ffff0d7224 */ /* 0x000fe200078e0a0d */
[----:B------:R-:W-:Y:S01]  /*d2f0*/  SHF.R.S32.HI R12, RZ, 0x1f, R15 ;  /* 0x0000001fff0c7819 */ /* 0x000fe2000001140f */
[----:B------:R-:W-:Y:S01]  /*d300*/  ULDC.64 UR4, c[0x0][0xb30] ;  /* 0x0002cc0000047ab9 */ /* 0x000fe20000000a00 */
[----:B------:R-:W-:Y:S01]  /*d310*/  IMAD.WIDE.U32 R6, R23, UR6, R6 ;  /* 0x0000000617067c25 */ /* 0x000fe2000f8e0006 */
[----:B------:R-:W-:Y:S01]  /*d320*/  IADD3.X R5, R17, R5, R14, P0, !PT ;  /* 0x0000000511057210 */ /* 0x000fe200007fe40e */
[----:B------:R-:W-:Y:S02]  /*d330*/  ULDC.64 UR6, c[0x0][0xbc8] ;  /* 0x0002f20000067ab9 */ /* 0x000fe40000000a00 */
[----:B------:R-:W-:Y:S01]  /*d340*/  IMAD.MOV R18, RZ, RZ, -R15 ;  /* 0x000000ffff127224 */ /* 0x000fe200078e0a0f */
[----:B------:R-:W-:Y:S01]  /*d350*/  IADD3 R7, R7, R19, RZ ;  /* 0x0000001307077210 */ /* 0x000fe20007ffe0ff */
[----:B------:R-:W-:-:S02]  /*d360*/  IMAD R12, R12, UR4, RZ ;  /* 0x000000040c0c7c24 */ /* 0x000fc4000f8e02ff */
[C-C-:B------:R-:W-:Y:S02]  /*d370*/  IMAD R13, R8.reuse, R13, R11.reuse ;  /* 0x0000000d080d7224 */ /* 0x140fe400078e020b */
[----:B------:R-:W-:Y:S02]  /*d380*/  IMAD R11, R8, R18, R11 ;  /* 0x00000012080b7224 */ /* 0x000fe400078e020b */
[C---:B------:R-:W-:Y:S01]  /*d390*/  IMAD R17, R15.reuse, UR5, R12 ;  /* 0x000000050f117c24 */ /* 0x040fe2000f8e020c */
[----:B------:R-:W-:Y:S01]  /*d3a0*/  SHF.R.S32.HI R12, RZ, 0x1f, R13 ;  /* 0x0000001fff0c7819 */ /* 0x000fe2000001140d */
[----:B------:R-:W-:Y:S01]  /*d3b0*/  IMAD.WIDE.U32 R6, R15, UR4, R6 ;  /* 0x000000040f067c25 */ /* 0x000fe2000f8e0006 */
[----:B------:R-:W-:Y:S01]  /*d3c0*/  SHF.R.S32.HI R14, RZ, 0x1f, R11 ;  /* 0x0000001fff0e7819 */ /* 0x000fe2000001140b */
[----:B------:R-:W0:Y:S01]  /*d3d0*/  S2UR UR5, SR_CgaCtaId ;  /* 0x00000000000579c3 */ /* 0x000e220000008800 */
[----:B------:R-:W-:Y:S01]  /*d3e0*/  UMOV UR4, 0x400 ;  /* 0x0000040000047882 */ /* 0x000fe20000000000 */
[----:B------:R-:W-:-:S02]  /*d3f0*/  IMAD R12, R12, UR6, RZ ;  /* 0x000000060c0c7c24 */ /* 0x000fc4000f8e02ff */
[----:B------:R-:W-:Y:S02]  /*d400*/  IMAD.IADD R7, R7, 0x1, R17 ;  /* 0x0000000107077824 */ /* 0x000fe400078e0211 */
[----:B------:R-:W-:Y:S02]  /*d410*/  IMAD R14, R14, UR8, RZ ;  /* 0x000000080e0e7c24 */ /* 0x000fe4000f8e02ff */
[C---:B------:R-:W-:Y:S02]  /*d420*/  IMAD R15, R13.reuse, UR7, R12 ;  /* 0x000000070d0f7c24 */ /* 0x040fe4000f8e020c */
[----:B------:R-:W-:Y:S01]  /*d430*/  IMAD.WIDE.U32 R4, R13, UR6, R4 ;  /* 0x000000060d047c25 */ /* 0x000fe2000f8e0004 */
[----:B------:R-:W-:-:S03]  /*d440*/  ULDC.64 UR6, c[0x0][0xba8] ;  /* 0x0002ea0000067ab9 */ /* 0x000fc60000000a00 */
[C---:B------:R-:W-:Y:S01]  /*d450*/  IMAD R17, R11.reuse, UR9, R14 ;  /* 0x000000090b117c24 */ /* 0x040fe2000f8e020e */
[----:B------:R-:W-:Y:S01]  /*d460*/  LEA R18, P0, R4, UR6, 0x2 ;  /* 0x0000000604127c11 */ /* 0x000fe2000f8010ff */
[----:B------:R-:W-:Y:S01]  /*d470*/  IMAD.WIDE.U32 R12, R11, UR8, R6 ;  /* 0x000000080b0c7c25 */ /* 0x000fe2000f8e0006 */
[----:B------:R-:W-:Y:S01]  /*d480*/  ULDC.64 UR8, c[0x0][0xb00] ;  /* 0x0002c00000087ab9 */ /* 0x000fe20000000a00 */
[----:B------:R-:W-:Y:S02]  /*d490*/  ULDC UR6, c[0x0][0xa88] ;  /* 0x0002a20000067ab9 */ /* 0x000fe40000000800 */
[----:B------:R-:W-:Y:S01]  /*d4a0*/  IMAD.IADD R5, R5, 0x1, R15 ;  /* 0x0000000105057824 */ /* 0x000fe200078e020f */
[----:B------:R-:W-:Y:S01]  /*d4b0*/  LEA R6, P1, R12, UR8, 0x2 ;  /* 0x000000080c067c11 */ /* 0x000fe2000f8210ff */
[----:B------:R-:W-:Y:S01]  /*d4c0*/  IMAD.IADD R7, R13, 0x1, R17 ;  /* 0x000000010d077824 */ /* 0x000fe200078e0211 */
[----:B------:R-:W-:Y:S01]  /*d4d0*/  SHFL.IDX PT, R14, R18, 0x1, 0x1c1f ;  /* 0x003c1f00120e7f89 */ /* 0x000fe200000e0000 */
[----:B------:R-:W-:Y:S01]  /*d4e0*/  IMAD R11, R9, 0x80, R16 ;  /* 0x00000080090b7824 */ /* 0x000fe200078e0210 */
[----:B------:R-:W-:Y:S01]  /*d4f0*/  LEA.HI.X R17, R4, UR7, R5, 0x2, P0 ;  /* 0x0000000704117c11 */ /* 0x000fe200080f1405 */
[----:B0-----:R-:W-:Y:S01]  /*d500*/  ULEA UR4, UR5, UR4, 0x18 ;  /* 0x0000000405047291 */ /* 0x001fe2000f8ec03f */
[----:B------:R-:W-:Y:S01]  /*d510*/  LEA.HI.X R7, R12, UR9, R7, 0x2, P1 ;  /* 0x000000090c077c11 */ /* 0x000fe200088f1407 */
[----:B------:R-:W-:Y:S01]  /*d520*/  IMAD R8, R8, UR6, RZ ;  /* 0x0000000608087c24 */ /* 0x000fe2000f8e02ff */
[----:B------:R-:W-:Y:S01]  /*d530*/  SHFL.IDX PT, R12, R18, RZ, 0x1c1f ;  /* 0x001c1fff120c7589 */ /* 0x000fe200000e0000 */
[----:B------:R-:W-:Y:S01]  /*d540*/  LOP3.LUT P0, RZ, R3, 0x3, RZ, 0xc0, !PT ;  /* 0x0000000303ff7812 */ /* 0x000fe2000780c0ff */
[----:B------:R-:W-:Y:S01]  /*d550*/  UIADD3 UR4, UR4, 0x30820, URZ ;  /* 0x0003082004047890 */ /* 0x000fe2000fffe03f */
[C---:B------:R-:W-:Y:S01]  /*d560*/  IADD3 R9, R11.reuse, 0x8, RZ ;  /* 0x000000080b097810 */ /* 0x040fe20007ffe0ff */
[----:B------:R-:W0:Y:S01]  /*d570*/  SHFL.IDX PT, R13, R17, RZ, 0x1c1f ;  /* 0x001c1fff110d7589 */ /* 0x000e2200000e0000 */
[-C--:B------:R-:W-:Y:S01]  /*d580*/  ISETP.GE.OR P1, PT, R11, R8.reuse, P0 ;  /* 0x000000080b00720c */ /* 0x080fe20000726670 */
[----:B------:R-:W-:Y:S01]  /*d590*/  UPRMT UR4, URZ, 0x654, UR4 ;  /* 0x000006543f047896 */ /* 0x000fe20008000004 */
[-C--:B------:R-:W-:Y:S01]  /*d5a0*/  ISETP.GE.OR P0, PT, R9, R8.reuse, P0 ;  /* 0x000000080900720c */ /* 0x080fe20000706670 */
[----:B------:R-:W1:Y:S01]  /*d5b0*/  SHFL.IDX PT, R15, R17, 0x1, 0x1c1f ;  /* 0x003c1f00110f7f89 */ /* 0x000e6200000e0000 */
[----:B------:R-:W-:Y:S01]  /*d5c0*/  ISETP.GE.AND P2, PT, R11, R8, PT ;  /* 0x000000080b00720c */ /* 0x000fe20003f46270 */
[----:B------:R-:W-:-:S02]  /*d5d0*/  IMAD.IADD R3, R3, 0x1, -R10 ;  /* 0x0000000103037824 */ /* 0x000fc400078e0a0a */
[----:B------:R2:W3:Y:S02]  /*d5e0*/  SHFL.IDX PT, R4, R6, RZ, 0x1c1f ;  /* 0x001c1fff06047589 */ /* 0x0004e400000e0000 */
[----:B------:R-:W-:Y:S01]  /*d5f0*/  IMAD.SHL.U32 R3, R3, 0x2, RZ ;  /* 0x0000000203037824 */ /* 0x000fe200078e00ff */
[----:B------:R-:W-:Y:S01]  /*d600*/  SYNCS.ARRIVE.TRANS64.RED.A1T0 RZ, [UR4], RZ ;  /* 0x000000ffffff79a7 */ /* 0x000fe20008100404 */
[----:B------:R2:W4:Y:S04]  /*d610*/  SHFL.IDX PT, R5, R7, RZ, 0x1c1f ;  /* 0x001c1fff07057589 */ /* 0x00052800000e0000 */
[----:B0-----:R2:W-:Y:S04]  /*d620*/  @!P1 ST.E desc[UR60][R12.64], R0 ;  /* 0x000000000c009985 */ /* 0x0015e8000c10193c */
[----:B-1----:R2:W-:Y:S01]  /*d630*/  @!P0 ST.E desc[UR60][R14.64], R2 ;  /* 0x000000020e008985 */ /* 0x0025e2000c10193c */
[----:B------:R-:W-:Y:S05]  /*d640*/  @P2 BRA `(.L_x_1080) ;  /* 0x0000000800f82947 */ /* 0x000fea0003800000 */
[C---:B--2---:R-:W-:Y:S01]  /*d650*/  VIADD R0, R3.reuse, 0x8 ;  /* 0x0000000803007836 */ /* 0x044fe20000000000 */
[----:B------:R-:W-:Y:S01]  /*d660*/  ULDC UR4, c[0x0][0xac8] ;  /* 0x0002b20000047ab9 */ /* 0x000fe20000000800 */
[C---:B------:R-:W-:Y:S01]  /*d670*/  VIADD R2, R3.reuse, 0x10 ;  /* 0x0000001003027836 */ /* 0x040fe20000000000 */
[C---:B------:R-:W-:Y:S01]  /*d680*/  IADD3 R10, R3.reuse, 0x18, RZ ;  /* 0x00000018030a7810 */ /* 0x040fe20007ffe0ff */
[C---:B------:R-:W-:Y:S01]  /*d690*/  VIADD R18, R3.reuse, 0x20 ;  /* 0x0000002003127836 */ /* 0x040fe20000000000 */
[----:B------:R-:W-:Y:S01]  /*d6a0*/  ISETP.GE.AND P3, PT, R0, UR4, PT ;  /* 0x0000000400007c0c */ /* 0x000fe2000bf66270 */
[C---:B------:R-:W-:Y:S01]  /*d6b0*/  VIADD R19, R3.reuse, 0x28 ;  /* 0x0000002803137836 */ /* 0x040fe20000000000 */
[----:B------:R-:W-:Y:S01]  /*d6c0*/  ISETP.GE.AND P4, PT, R2, UR4, PT ;  /* 0x0000000402007c0c */ /* 0x000fe2000bf86270 */
[C---:B------:R-:W-:Y:S01]  /*d6d0*/  VIADD R21, R3.reuse, 0x48 ;  /* 0x0000004803157836 */ /* 0x040fe20000000000 */
[----:B------:R-:W-:Y:S01]  /*d6e0*/  ISETP.GE.AND P5, PT, R10, UR4, PT ;  /* 0x000000040a007c0c */ /* 0x000fe2000bfa6270 */
[C---:B------:R-:W-:Y:S01]  /*d6f0*/  VIADD R22, R3.reuse, 0x50 ;  /* 0x0000005003167836 */ /* 0x040fe20000000000 */
[----:B------:R-:W-:-:S02]  /*d700*/  ISETP.GE.AND P2, PT, R3, UR4, PT ;  /* 0x0000000403007c0c */ /* 0x000fc4000bf46270 */
[----:B------:R-:W-:Y:S02]  /*d710*/  ISETP.GE.AND P0, PT, R18, UR4, PT ;  /* 0x0000000412007c0c */ /* 0x000fe4000bf06270 */
[----:B------:R-:W-:Y:S02]  /*d720*/  ISETP.GE.AND P1, PT, R19, UR4, PT ;  /* 0x0000000413007c0c */ /* 0x000fe4000bf26270 */
[----:B------:R-:W-:Y:S02]  /*d730*/  IADD3 R20, R3, 0x40, RZ ;  /* 0x0000004003147810 */ /* 0x000fe40007ffe0ff */
[----:B------:R-:W-:Y:S02]  /*d740*/  @!P3 LEA.HI R0, R0, R0, RZ, 0x1 ;  /* 0x000000000000b211 */ /* 0x000fe400078f08ff */
[----:B------:R-:W-:Y:S02]  /*d750*/  @!P4 LEA.HI R2, R2, R2, RZ, 0x1 ;  /* 0x000000020202c211 */ /* 0x000fe400078f08ff */
[----:B------:R-:W-:-:S02]  /*d760*/  @!P5 LEA.HI R10, R10, R10, RZ, 0x1 ;  /* 0x0000000a0a0ad211 */ /* 0x000fc400078f08ff */
[----:B------:R-:W-:Y:S01]  /*d770*/  @!P3 LOP3.LUT R13, R0, 0xfffffffe, RZ, 0xc0, !PT ;  /* 0xfffffffe000db812 */ /* 0x000fe200078ec0ff */
[C---:B------:R-:W-:Y:S01]  /*d780*/  VIADD R0, R3.reuse, 0x30 ;  /* 0x0000003003007836 */ /* 0x040fe20000000000 */
[----:B------:R-:W-:Y:S01]  /*d790*/  @!P4 LOP3.LUT R15, R2, 0xfffffffe, RZ, 0xc0, !PT ;  /* 0xfffffffe020fc812 */ /* 0x000fe200078ec0ff */
[C---:B------:R-:W-:Y:S01]  /*d7a0*/  VIADD R2, R3.reuse, 0x38 ;  /* 0x0000003803027836 */ /* 0x040fe20000000000 */
[----:B------:R-:W-:Y:S01]  /*d7b0*/  @!P5 LOP3.LUT R17, R10, 0xfffffffe, RZ, 0xc0, !PT ;  /* 0xfffffffe0a11d812 */ /* 0x000fe200078ec0ff */
[--C-:B---34-:R-:W-:Y:S01]  /*d7c0*/  @!P2 IMAD.WIDE R10, R3, 0x4, R4.reuse ;  /* 0x00000004030aa825 */ /* 0x118fe200078e0204 */
[----:B------:R-:W-:Y:S02]  /*d7d0*/  ISETP.GE.AND P6, PT, R22, UR4, PT ;  /* 0x0000000416007c0c */ /* 0x000fe4000bfc6270 */
[----:B------:R-:W-:Y:S01]  /*d7e0*/  @!P0 LEA.HI R18, R18, R18, RZ, 0x1 ;  /* 0x0000001212128211 */ /* 0x000fe200078f08ff */
[----:B------:R-:W-:Y:S01]  /*d7f0*/  @!P3 IMAD.WIDE R12, R13, 0x4, R4 ;  /* 0x000000040d0cb825 */ /* 0x000fe200078e0204 */
[----:B------:R0:W-:Y:S01]  /*d800*/  @!P2 ST.E.64 desc[UR60][R10.64], R24 ;  /* 0x000000180a00a985 */ /* 0x0001e2000c101b3c */
[----:B------:R-:W-:-:S02]  /*d810*/  ISETP.GE.AND P2, PT, R0, UR4, PT ;  /* 0x0000000400007c0c */ /* 0x000fc4000bf46270 */
[--C-:B------:R-:W-:Y:S01]  /*d820*/  @!P4 IMAD.WIDE R14, R15, 0x4, R4.reuse ;  /* 0x000000040f0ec825 */ /* 0x100fe200078e0204 */
[----:B------:R1:W-:Y:S01]  /*d830*/  @!P3 ST.E.64 desc[UR60][R12.64], R28 ;  /* 0x0000001c0c00b985 */ /* 0x0003e2000c101b3c */
[----:B------:R-:W-:Y:S02]  /*d840*/  ISETP.GE.AND P3, PT, R2, UR4, PT ;  /* 0x0000000402007c0c */ /* 0x000fe4000bf66270 */
[----:B------:R-:W-:Y:S01]  /*d850*/  @!P5 IMAD.WIDE R16, R17, 0x4, R4 ;  /* 0x000000041110d825 */ /* 0x000fe200078e0204 */
[----:B------:R2:W-:Y:S01]  /*d860*/  @!P4 ST.E.64 desc[UR60][R14.64], R32 ;  /* 0x000000200e00c985 */ /* 0x0005e2000c101b3c */
[----:B------:R-:W-:Y:S02]  /*d870*/  ISETP.GE.AND P4, PT, R20, UR4, PT ;  /* 0x0000000414007c0c */ /* 0x000fe4000bf86270 */
[----:B------:R-:W-:Y:S01]  /*d880*/  @!P1 LEA.HI R19, R19, R19, RZ, 0x1 ;  /* 0x0000001313139211 */ /* 0x000fe200078f08ff */
[----:B------:R3:W-:Y:S01]  /*d890*/  @!P5 ST.E.64 desc[UR60][R16.64], R36 ;  /* 0x000000241000d985 */ /* 0x0007e2000c101b3c */
[----:B------:R-:W-:Y:S01]  /*d8a0*/  ISETP.GE.AND P5, PT, R21, UR4, PT ;  /* 0x0000000415007c0c */ /* 0x000fe2000bfa6270 */
[C---:B0-----:R-:W-:Y:S01]  /*d8b0*/  VIADD R24, R3.reuse, 0x58 ;  /* 0x0000005803187836 */ /* 0x041fe20000000000 */
[----:B------:R-:W-:Y:S01]  /*d8c0*/  @!P0 LOP3.LUT R11, R18, 0xfffffffe, RZ, 0xc0, !PT ;  /* 0xfffffffe120b8812 */ /* 0x000fe200078ec0ff */
[----:B------:R-:W-:Y:S01]  /*d8d0*/  VIADD R25, R3, 0x60 ;  /* 0x0000006003197836 */ /* 0x000fe20000000000 */
[----:B------:R-:W-:-:S02]  /*d8e0*/  @!P2 LEA.HI R0, R0, R0, RZ, 0x1 ;  /* 0x000000000000a211 */ /* 0x000fc400078f08ff */
[----:B-1----:R-:W-:Y:S01]  /*d8f0*/  @!P1 LOP3.LUT R13, R19, 0xfffffffe, RZ, 0xc0, !PT ;  /* 0xfffffffe130d9812 */ /* 0x002fe200078ec0ff */
        /* <DEDUP_REMOVED lines=11> */
[----:B------:R-:W-:Y:S01]  /*d9b0*/  @!P4 LOP3.LUT R19, R20, 0xfffffffe, RZ, 0xc0, !PT ;  /* 0xfffffffe1413c812 */ /* 0x000fe200078ec0ff */
[----:B------:R-:W-:Y:S01]  /*d9c0*/  VIADD R20, R3, 0x78 ;  /* 0x0000007803147836 */ /* 0x000fe20000000000 */
[----:B------:R-:W-:-:S02]  /*d9d0*/  @!P5 LOP3.LUT R21, R21, 0xfffffffe, RZ, 0xc0, !PT ;  /* 0xfffffffe1515d812 */ /* 0x000fc400078ec0ff */
[----:B------:R-:W-:Y:S01]  /*d9e0*/  @!P6 LOP3.LUT R23, R22, 0xfffffffe, RZ, 0xc0, !PT ;  /* 0xfffffffe1617e812 */ /* 0x000fe200078ec0ff */
[----:B------:R-:W-:Y:S01]  /*d9f0*/  VIADD R22, R3, 0x88 ;  /* 0x0000008803167836 */ /* 0x000fe20000000000 */
[----:B------:R-:W-:Y:S01]  /*da00*/  ISETP.GE.AND P1, PT, R24, UR4, PT ;  /* 0x0000000418007c0c */ /* 0x000fe2000bf26270 */
[--C-:B0-----:R-:W-:Y:S01]  /*da10*/  @!P2 IMAD.WIDE R10, R15, 0x4, R4.reuse ;  /* 0x000000040f0aa825 */ /* 0x101fe200078e0204 */
[----:B------:R-:W-:Y:S02]  /*da20*/  ISETP.GE.AND P0, PT, R25, UR4, PT ;  /* 0x0000000419007c0c */ /* 0x000fe4000bf06270 */
[----:B------:R-:W-:Y:S01]  /*da30*/  IADD3 R0, R3, 0x68, RZ ;  /* 0x0000006803007810 */ /* 0x000fe20007ffe0ff */
[--C-:B-1----:R-:W-:Y:S01]  /*da40*/  @!P3 IMAD.WIDE R12, R17, 0x4, R4.reuse ;  /* 0x00000004110cb825 */ /* 0x102fe200078e0204 */
[----:B------:R0:W-:Y:S02]  /*da50*/  @!P2 ST.E.64 desc[UR60][R10.64], R48 ;  /* 0x000000300a00a985 */ /* 0x0001e4000c101b3c */
[----:B------:R-:W-:Y:S01]  /*da60*/  ISETP.GE.AND P2, PT, R0, UR4, PT ;  /* 0x0000000400007c0c */ /* 0x000fe2000bf46270 */
[----:B------:R-:W-:Y:S01]  /*da70*/  @!P4 IMAD.WIDE R14, R19, 0x4, R4 ;  /* 0x00000004130ec825 */ /* 0x000fe200078e0204 */
[----:B------:R1:W-:Y:S01]  /*da80*/  @!P3 ST.E.64 desc[UR60][R12.64], R52 ;  /* 0x000000340c00b985 */ /* 0x0003e2000c101b3c */
[----:B------:R-:W-:-:S02]  /*da90*/  ISETP.GE.AND P3, PT, R22, UR4, PT ;  /* 0x0000000416007c0c */ /* 0x000fc4000bf66270 */
[--C-:B------:R-:W-:Y:S01]  /*daa0*/  @!P5 IMAD.WIDE R16, R21, 0x4, R4.reuse ;  /* 0x000000041510d825 */ /* 0x100fe200078e0204 */
[----:B------:R2:W-:Y:S01]  /*dab0*/  @!P4 ST.E.64 desc[UR60][R14.64], R56 ;  /* 0x000000380e00c985 */ /* 0x0005e2000c101b3c */
[----:B------:R-:W-:Y:S02]  /*dac0*/  @!P1 LEA.HI R24, R24, R24, RZ, 0x1 ;  /* 0x0000001818189211 */ /* 0x000fe400078f08ff */
[----:B------:R-:W-:Y:S01]  /*dad0*/  @!P6 IMAD.WIDE R18, R23, 0x4, R4 ;  /* 0x000000041712e825 */ /* 0x000fe200078e0204 */
[----:B------:R3:W-:Y:S01]  /*dae0*/  @!P5 ST.E.64 desc[UR60][R16.64], R60 ;  /* 0x0000003c1000d985 */ /* 0x0007e2000c101b3c */
[----:B------:R-:W-:Y:S02]  /*daf0*/  ISETP.GE.AND P5, PT, R20, UR4, PT ;  /* 0x0000000414007c0c */ /* 0x000fe4000bfa6270 */
[----:B------:R-:W-:Y:S01]  /*db00*/  VIADD R21, R3, 0x80 ;  /* 0x0000008003157836 */ /* 0x000fe20000000000 */
[----:B------:R4:W-:Y:S01]  /*db10*/  @!P6 ST.E.64 desc[UR60][R18.64], R64 ;  /* 0x000000401200e985 */ /* 0x0009e2000c101b3c */
[----:B------:R-:W-:-:S02]  /*db20*/  ISETP.GE.AND P6, PT, R2, UR4, PT ;  /* 0x0000000402007c0c */ /* 0x000fc4000bfc6270 */
[----:B------:R-:W-:Y:S02]  /*db30*/  @!P0 LEA.HI R25, R25, R25, RZ, 0x1 ;  /* 0x0000001919198211 */ /* 0x000fe400078f08ff */
[----:B------:R-:W-:Y:S02]  /*db40*/  ISETP.GE.AND P4, PT, R21, UR4, PT ;  /* 0x0000000415007c0c */ /* 0x000fe4000bf86270 */
[----:B0-----:R-:W-:Y:S02]  /*db50*/  @!P1 LOP3.LUT R11, R24, 0xfffffffe, RZ, 0xc0, !PT ;  /* 0xfffffffe180b9812 */ /* 0x001fe400078ec0ff */
[----:B-1----:R-:W-:Y:S01]  /*db60*/  @!P0 LOP3.LUT R13, R25, 0xfffffffe, RZ, 0xc0, !PT ;  /* 0xfffffffe190d8812 */ /* 0x002fe200078ec0ff */
[----:B------:R-:W-:Y:S01]  /*db70*/  VIADD R25, R3, 0x98 ;  /* 0x0000009803197836 */ /* 0x000fe20000000000 */
[----:B------:R-:W-:Y:S01]  /*db80*/  @!P2 LEA.HI R0, R0, R0, RZ, 0x1 ;  /* 0x000000000000a211 */ /* 0x000fe200078f08ff */
[----:B------:R-:W-:Y:S01]  /*db90*/  @!P1 IMAD.WIDE R10, R11, 0x4, R4 ;  /* 0x000000040b0a9825 */ /* 0x000fe200078e0204 */
[----:B------:R-:W-:-:S02]  /*dba0*/  @!P5 LEA.HI R20, R20, R20, RZ, 0x1 ;  /* 0x000000141414d211 */ /* 0x000fc400078f08ff */
[----:B------:R-:W-:Y:S01]  /*dbb0*/  @!P6 LEA.HI R2, R2, R2, RZ, 0x1 ;  /* 0x000000020202e211 */ /* 0x000fe200078f08ff */
[--C-:B------:R-:W-:Y:S01]  /*dbc0*/  @!P0 IMAD.WIDE R12, R13, 0x4, R4.reuse ;  /* 0x000000040d0c8825 */ /* 0x100fe200078e0204 */
        /* <DEDUP_REMOVED lines=10> */
[C---:B------:R-:W-:Y:S01]  /*dc70*/  VIADD R20, R3.reuse, 0xb0 ;  /* 0x000000b003147836 */ /* 0x040fe20000000000 */
[----:B------:R-:W-:Y:S01]  /*dc80*/  @!P3 LOP3.LUT R23, R22, 0xfffffffe, RZ, 0xc0, !PT ;  /* 0xfffffffe1617b812 */ /* 0x000fe200078ec0ff */
[C---:B------:R-:W-:Y:S01]  /*dc90*/  VIADD R22, R3.reuse, 0xc0 ;  /* 0x000000c003167836 */ /* 0x040fe20000000000 */
[----:B------:R-:W-:Y:S01]  /*dca0*/  IADD3 R24, R3, 0x90, RZ ;  /* 0x0000009003187810 */ /* 0x000fe20007ffe0ff */
[----:B0-----:R-:W-:Y:S01]  /*dcb0*/  @!P2 IMAD.WIDE R10, R15, 0x4, R4 ;  /* 0x000000040f0aa825 */ /* 0x001fe200078e0204 */
[----:B------:R-:W-:-:S02]  /*dcc0*/  ISETP.GE.AND P1, PT, R25, UR4, PT ;  /* 0x0000000419007c0c */ /* 0x000fc4000bf26270 */
[----:B------:R-:W-:Y:S01]  /*dcd0*/  ISETP.GE.AND P0, PT, R24, UR4, PT ;  /* 0x0000000418007c0c */ /* 0x000fe2000bf06270 */
[--C-:B-1----:R-:W-:Y:S01]  /*dce0*/  @!P6 IMAD.WIDE R12, R17, 0x4, R4.reuse ;  /* 0x00000004110ce825 */ /* 0x102fe200078e0204 */
[----:B------:R0:W-:Y:S01]  /*dcf0*/  @!P2 ST.E.64 desc[UR60][R10.64], R76 ;  /* 0x0000004c0a00a985 */ /* 0x0001e2000c101b3c */
[----:B------:R-:W-:Y:S02]  /*dd00*/  ISETP.GE.AND P2, PT, R0, UR4, PT ;  /* 0x0000000400007c0c */ /* 0x000fe4000bf46270 */
[--C-:B------:R-:W-:Y:S01]  /*dd10*/  @!P5 IMAD.WIDE R14, R19, 0x4, R4.reuse ;  /* 0x00000004130ed825 */ /* 0x100fe200078e0204 */
[----:B------:R1:W-:Y:S01]  /*dd20*/  @!P6 ST.E.64 desc[UR60][R12.64], R80 ;  /* 0x000000500c00e985 */ /* 0x0003e2000c101b3c */
[----:B------:R-:W-:Y:S02]  /*dd30*/  ISETP.GE.AND P6, PT, R22, UR4, PT ;  /* 0x0000000416007c0c */ /* 0x000fe4000bfc6270 */
[----:B------:R-:W-:Y:S01]  /*dd40*/  @!P4 IMAD.WIDE R16, R21, 0x4, R4 ;  /* 0x000000041510c825 */ /* 0x000fe200078e0204 */
[----:B------:R2:W-:Y:S01]  /*dd50*/  @!P5 ST.E.64 desc[UR60][R14.64], R84 ;  /* 0x000000540e00d985 */ /* 0x0005e2000c101b3c */
[----:B------:R-:W-:-:S02]  /*dd60*/  IADD3 R21, R3, 0xb8, RZ ;  /* 0x000000b803157810 */ /* 0x000fc40007ffe0ff */
[----:B------:R-:W-:Y:S01]  /*dd70*/  @!P3 IMAD.WIDE R18, R23, 0x4, R4 ;  /* 0x000000041712b825 */ /* 0x000fe200078e0204 */
[----:B------:R3:W-:Y:S01]  /*dd80*/  @!P4 ST.E.64 desc[UR60][R16.64], R88 ;  /* 0x000000581000c985 */ /* 0x0007e2000c101b3c */
[----:B------:R-:W-:Y:S02]  /*dd90*/  ISETP.GE.AND P4, PT, R20, UR4, PT ;  /* 0x0000000414007c0c */ /* 0x000fe4000bf86270 */
[----:B------:R-:W-:Y:S01]  /*dda0*/  ISETP.GE.AND P5, PT, R21, UR4, PT ;  /* 0x0000000415007c0c */ /* 0x000fe2000bfa6270 */
[----:B------:R4:W-:Y:S01]  /*ddb0*/  @!P3 ST.E.64 desc[UR60][R18.64], R92 ;  /* 0x0000005c1200b985 */ /* 0x0009e2000c101b3c */
[----:B------:R-:W-:Y:S02]  /*ddc0*/  ISETP.GE.AND P3, PT, R2, UR4, PT ;  /* 0x0000000402007c0c */ /* 0x000fe4000bf66270 */
[----:B------:R-:W-:Y:S02]  /*ddd0*/  @!P0 LEA.HI R24, R24, R24, RZ, 0x1 ;  /* 0x0000001818188211 */ /* 0x000fe400078f08ff */
[----:B------:R-:W-:-:S02]  /*dde0*/  @!P1 LEA.HI R25, R25, R25, RZ, 0x1 ;  /* 0x0000001919199211 */ /* 0x000fc400078f08ff */
[----:B0-----:R-:W-:Y:S02]  /*ddf0*/  @!P0 LOP3.LUT R11, R24, 0xfffffffe, RZ, 0xc0, !PT ;  /* 0xfffffffe180b8812 */ /* 0x001fe400078ec0ff */
[----:B------:R-:W-:Y:S02]  /*de00*/  @!P2 LEA.HI R0, R0, R0, RZ, 0x1 ;  /* 0x000000000000a211 */ /* 0x000fe400078f08ff */
[----:B-1----:R-:W-:Y:S01]  /*de10*/  @!P1 LOP3.LUT R13, R25, 0xfffffffe, RZ, 0xc0, !PT ;  /* 0xfffffffe190d9812 */ /* 0x002fe200078ec0ff */
[--C-:B------:R-:W-:Y:S01]  /*de20*/  @!P0 IMAD.WIDE R10, R11, 0x4, R4.reuse ;  /* 0x000000040b0a8825 */ /* 0x100fe200078e0204 */
[----:B------:R-:W-:Y:S02]  /*de30*/  @!P4 LEA.HI R20, R20, R20, RZ, 0x1 ;  /* 0x000000141414c211 */ /* 0x000fe400078f08ff */
[----:B------:R-:W-:Y:S01]  /*de40*/  @!P3 LEA.HI R2, R2, R2, RZ, 0x1 ;  /* 0x000000020202b211 */ /* 0x000fe200078f08ff */
[--C-:B------:R-:W-:Y:S01]  /*de50*/  @!P1 IMAD.WIDE R12, R13, 0x4, R4.reuse ;  /* 0x000000040d0c9825 */ /* 0x100fe200078e0204 */
[----:B--2---:R-:W-:Y:S01]  /*de60*/  @!P2 LOP3.LUT R15, R0, 0xfffffffe, RZ, 0xc0, !PT ;  /* 0xfffffffe000fa812 */ /* 0x004fe200078ec0ff */
[----:B------:R0:W-:Y:S01]  /*de70*/  @!P0 ST.E.64 desc[UR60][R10.64], R96 ;  /* 0x000000600a008985 */ /* 0x0001e2000c101b3c */
[----:B------:R-:W-:Y:S01]  /*de80*/  @!P5 LEA.HI R21, R21, R21, RZ, 0x1 ;  /* 0x000000151515d211 */ /* 0x000fe200078f08ff */
[----:B------:R-:W-:Y:S01]  /*de90*/  VIADD R0, R3, 0xc8 ;  /* 0x000000c803007836 */ /* 0x000fe20000000000 */
[----:B---3--:R-:W-:Y:S01]  /*dea0*/  @!P3 LOP3.LUT R17, R2, 0xfffffffe, RZ, 0xc0, !PT ;  /* 0xfffffffe0211b812 */ /* 0x008fe200078ec0ff */
[--C-:B------:R-:W-:Y:S01]  /*deb0*/  @!P2 IMAD.WIDE R14, R15, 0x4, R4.reuse ;  /* 0x000000040f0ea825 */ /* 0x100fe200078e0204 */
[----:B------:R-:W-:Y:S01]  /*dec0*/  @!P6 LEA.HI R22, R22, R22, RZ, 0x1 ;  /* 0x000000161616e211 */ /* 0x000fe200078f08ff */
[----:B------:R1:W-:Y:S01]  /*ded0*/  @!P1 ST.E.64 desc[UR60][R12.64], R100 ;  /* 0x000000640c009985 */ /* 0x0003e2000c101b3c */
[----:B----4-:R-:W-:Y:S01]  /*dee0*/  @!P4 LOP3.LUT R19, R20, 0xfffffffe, RZ, 0xc0, !PT ;  /* 0xfffffffe1413c812 */ /* 0x010fe200078ec0ff */
[----:B------:R-:W-:Y:S01]  /*def0*/  VIADD R2, R3, 0xd0 ;  /* 0x000000d003027836 */ /* 0x000fe20000000000 */
[----:B------:R-:W-:Y:S01]  /*df00*/  @!P5 LOP3.LUT R21, R21, 0xfffffffe, RZ, 0xc0, !PT ;  /* 0xfffffffe1515d812 */ /* 0x000fe200078ec0ff */
[----:B------:R2:W-:Y:S01]  /*df10*/  @!P2 ST.E.64 desc[UR60][R14.64], R104 ;  /* 0x000000680e00a985 */ /* 0x0005e2000c101b3c */
[----:B------:R-:W-:Y:S01]  /*df20*/  @!P6 LOP3.LUT R23, R22, 0xfffffffe, RZ, 0xc0, !PT ;  /* 0xfffffffe1617e812 */ /* 0x000fe200078ec0ff */
[----:B------:R-:W-:Y:S01]  /*df30*/  VIADD R20, R3, 0xd8 ;  /* 0x000000d803147836 */ /* 0x000fe20000000000 */
[----:B------:R-:W-:Y:S01]  /*df40*/  ISETP.GE.AND P0, PT, R0, UR4, PT ;  /* 0x0000000400007c0c */ /* 0x000fe2000bf06270 */
[----:B0-----:R-:W-:Y:S01]  /*df50*/  @!P3 IMAD.WIDE R10, R17, 0x4, R4 ;  /* 0x00000004110ab825 */ /* 0x001fe200078e0204 */
[----:B------:R-:W-:-:S02]  /*df60*/  ISETP.GE.AND P1, PT, R2, UR4, PT ;  /* 0x0000000402007c0c */ /* 0x000fc4000bf26270 */
[----:B------:R-:W-:Y:S01]  /*df70*/  ISETP.GE.AND P2, PT, R20, UR4, PT ;  /* 0x0000000414007c0c */ /* 0x000fe2000bf46270 */
[--C-:B------:R-:W-:Y:S01]  /*df80*/  @!P5 IMAD.WIDE R16, R21, 0x4, R4.reuse ;  /* 0x000000041510d825 */ /* 0x100fe200078e0204 */
[----:B------:R0:W-:Y:S01]  /*df90*/  @!P3 ST.E.64 desc[UR60][R10.64], R108 ;  /* 0x0000006c0a00b985 */ /* 0x0001e2000c101b3c */
[----:B------:R-:W-:Y:S02]  /*dfa0*/  IADD3 R21, R3, 0xe0, RZ ;  /* 0x000000e003157810 */ /* 0x000fe40007ffe0ff */
[--C-:B-1----:R-:W-:Y:S02]  /*dfb0*/  @!P4 IMAD.WIDE R12, R19, 0x4, R4.reuse ;  /* 0x00000004130cc825 */ /* 0x102fe400078e0204 */
[----:B------:R-:W-:Y:S02]  /*dfc0*/  ISETP.GE.AND P3, PT, R21, UR4, PT ;  /* 0x0000000415007c0c */ /* 0x000fe4000bf66270 */
[----:B------:R-:W-:Y:S01]  /*dfd0*/  @!P6 IMAD.WIDE R18, R23, 0x4, R4 ;  /* 0x000000041712e825 */ /* 0x000fe200078e0204 */
[----:B------:R1:W-:Y:S01]  /*dfe0*/  @!P4 ST.E.64 desc[UR60][R12.64], R112 ;  /* 0x000000700c00c985 */ /* 0x0003e2000c101b3c */
[----:B------:R-:W-:-:S02]  /*dff0*/  @!P0 LEA.HI R0, R0, R0, RZ, 0x1 ;  /* 0x0000000000008211 */ /* 0x000fc400078f08ff */
[C---:B--2---:R-:W-:Y:S01]  /*e000*/  VIADD R14, R3.reuse, 0xe8 ;  /* 0x000000e8030e7836 */ /* 0x044fe20000000000 */
[----:B------:R2:W-:Y:S01]  /*e010*/  @!P5 ST.E.64 desc[UR60][R16.64], R116 ;  /* 0x000000741000d985 */ /* 0x0005e2000c101b3c */
[C---:B------:R-:W-:Y:S01]  /*e020*/  VIADD R15, R3.reuse, 0xf0 ;  /* 0x000000f0030f7836 */ /* 0x040fe20000000000 */
[----:B------:R-:W-:Y:S01]  /*e030*/  @!P1 LEA.HI R2, R2, R2, RZ, 0x1 ;  /* 0x0000000202029211 */ /* 0x000fe200078f08ff */
[----:B0-----:R-:W-:Y:S01]  /*e040*/  VIADD R11, R3, 0xf8 ;  /* 0x000000f8030b7836 */ /* 0x001fe20000000000 */
[----:B------:R0:W-:Y:S01]  /*e050*/  @!P6 ST.E.64 desc[UR60][R18.64], R120 ;  /* 0x000000781200e985 */ /* 0x0001e2000c101b3c */
[----:B------:R-:W-:Y:S02]  /*e060*/  ISETP.GE.AND P4, PT, R14, UR4, PT ;  /* 0x000000040e007c0c */ /* 0x000fe4000bf86270 */
[----:B------:R-:W-:Y:S02]  /*e070*/  ISETP.GE.AND P5, PT, R15, UR4, PT ;  /* 0x000000040f007c0c */ /* 0x000fe4000bfa6270 */
[----:B------:R-:W-:-:S02]  /*e080*/  ISETP.GE.AND P6, PT, R11, UR4, PT ;  /* 0x000000040b007c0c */ /* 0x000fc4000bfc6270 */
[----:B------:R-:W-:Y:S02]  /*e090*/  @!P2 LEA.HI R20, R20, R20, RZ, 0x1 ;  /* 0x000000141414a211 */ /* 0x000fe400078f08ff */
[----:B------:R-:W-:Y:S02]  /*e0a0*/  @!P3 LEA.HI R21, R21, R21, RZ, 0x1 ;  /* 0x000000151515b211 */ /* 0x000fe400078f08ff */
[----:B-1----:R-:W-:Y:S02]  /*e0b0*/  @!P1 LOP3.LUT R13, R2, 0xfffffffe, RZ, 0xc0, !PT ;  /* 0xfffffffe020d9812 */ /* 0x002fe400078ec0ff */
[----:B--2---:R-:W-:Y:S02]  /*e0c0*/  @!P3 LOP3.LUT R17, R21, 0xfffffffe, RZ, 0xc0, !PT ;  /* 0xfffffffe1511b812 */ /* 0x004fe400078ec0ff */
[----:B------:R-:W-:Y:S02]  /*e0d0*/  @!P4 LEA.HI R14, R14, R14, RZ, 0x1 ;  /* 0x0000000e0e0ec211 */ /* 0x000fe400078f08ff */
[----:B------:R-:W-:Y:S01]  /*e0e0*/  @!P5 LEA.HI R10, R15, R15, RZ, 0x1 ;  /* 0x0000000f0f0ad211 */ /* 0x000fe200078f08ff */
[----:B------:R-:W-:Y:S01]  /*e0f0*/  @!P3 IMAD.WIDE R16, R17, 0x4, R4 ;  /* 0x000000041110b825 */ /* 0x000fe200078e0204 */
[----:B------:R-:W-:-:S02]  /*e100*/  @!P6 LEA.HI R12, R11, R11, RZ, 0x1 ;  /* 0x0000000b0b0ce211 */ /* 0x000fc400078f08ff */
[----:B------:R-:W-:Y:S02]  /*e110*/  @!P0 LOP3.LUT R11, R0, 0xfffffffe, RZ, 0xc0, !PT ;  /* 0xfffffffe000b8812 */ /* 0x000fe400078ec0ff */
[----:B------:R-:W-:Y:S02]  /*e120*/  @!P2 LOP3.LUT R15, R20, 0xfffffffe, RZ, 0xc0, !PT ;  /* 0xfffffffe140fa812 */ /* 0x000fe400078ec0ff */
[----:B0-----:R-:W-:Y:S02]  /*e130*/  @!P4 LOP3.LUT R19, R14, 0xfffffffe, RZ, 0xc0, !PT ;  /* 0xfffffffe0e13c812 */ /* 0x001fe400078ec0ff */
[----:B------:R-:W-:Y:S01]  /*e140*/  @!P5 LOP3.LUT R21, R10, 0xfffffffe, RZ, 0xc0, !PT ;  /* 0xfffffffe0a15d812 */ /* 0x000fe200078ec0ff */
[----:B------:R-:W-:Y:S01]  /*e150*/  @!P0 IMAD.WIDE R10, R11, 0x4, R4 ;  /* 0x000000040b0a8825 */ /* 0x000fe200078e0204 */
[----:B------:R-:W-:-:S03]  /*e160*/  @!P6 LOP3.LUT R23, R12, 0xfffffffe, RZ, 0xc0, !PT ;  /* 0xfffffffe0c17e812 */ /* 0x000fc600078ec0ff */
        /* <DEDUP_REMOVED lines=12> */
.L_x_1080:
[----:B------:R-:W-:Y:S05]  /*e230*/  BSYNC B0 ;  /* 0x0000000000007941 */ /* 0x000fea0003800000 */
.L_x_1079:
        /* <DEDUP_REMOVED lines=11> */
[C---:B------:R-:W-:Y:S01]  /*e2f0*/  VIADD R15, R3.reuse, 0x40 ;  /* 0x00000040030f7836 */ /* 0x040fe20000000000 */
[----:B------:R-:W-:Y:S01]  /*e300*/  ISETP.GE.AND P2, PT, R2, UR4, PT ;  /* 0x0000000402007c0c */ /* 0x000fe2000bf46270 */
[C---:B------:R-:W-:Y:S01]  /*e310*/  VIADD R16, R3.reuse, 0x48 ;  /* 0x0000004803107836 */ /* 0x040fe20000000000 */
[----:B------:R-:W-:Y:S01]  /*e320*/  ISETP.GE.AND P5, PT, R12, UR4, PT ;  /* 0x000000040c007c0c */ /* 0x000fe2000bfa6270 */
[----:B------:R-:W-:Y:S01]  /*e330*/  VIADD R18, R3, 0x50 ;  /* 0x0000005003127836 */ /* 0x000fe20000000000 */
[----:B------:R-:W-:Y:S01]  /*e340*/  ISETP.GE.AND P6, PT, R13, UR4, PT ;  /* 0x000000040d007c0c */ /* 0x000fe2000bfc6270 */
[C---:B------:R-:W-:Y:S01]  /*e350*/  VIADD R20, R3.reuse, 0x58 ;  /* 0x0000005803147836 */ /* 0x040fe20000000000 */
[----:B------:R-:W-:-:S02]  /*e360*/  IADD3 R14, R3, 0x38, RZ ;  /* 0x00000038030e7810 */ /* 0x000fc40007ffe0ff */
[----:B------:R-:W-:Y:S01]  /*e370*/  ISETP.GE.AND P3, PT, R15, UR4, PT ;  /* 0x000000040f007c0c */ /* 0x000fe2000bf66270 */
[C-C-:B-1-3--:R-:W-:Y:S01]  /*e380*/  @!P0 IMAD.WIDE R6, R3.reuse, 0x4, R4.reuse ;  /* 0x0000000403068825 */ /* 0x14afe200078e0204 */
[----:B------:R-:W-:Y:S02]  /*e390*/  ISETP.GE.AND P4, PT, R16, UR4, PT ;  /* 0x0000000410007c0c */ /* 0x000fe4000bf86270 */
[----:B------:R-:W-:Y:S02]  /*e3a0*/  @!P1 LEA.HI R0, R0, R0, RZ, 0x1 ;  /* 0x0000000000009211 */ /* 0x000fe400078f08ff */
[----:B------:R-:W-:Y:S01]  /*e3b0*/  @!P2 LEA.HI R2, R2, R2, RZ, 0x1 ;  /* 0x000000020202a211 */ /* 0x000fe200078f08ff */
[----:B------:R0:W-:Y:S01]  /*e3c0*/  @!P0 ST.E.64 desc[UR60][R6.64], R26 ;  /* 0x0000001a06008985 */ /* 0x0001e2000c101b3c */
[----:B------:R-:W-:Y:S01]  /*e3d0*/  @!P1 LOP3.LUT R9, R0, 0xfffffffe, RZ, 0xc0, !PT ;  /* 0xfffffffe00099812 */ /* 0x000fe200078ec0ff */
[C---:B------:R-:W-:Y:S01]  /*e3e0*/  VIADD R0, R3.reuse, 0x28 ;  /* 0x0000002803007836 */ /* 0x040fe20000000000 */
[----:B------:R-:W-:Y:S01]  /*e3f0*/  @!P2 LOP3.LUT R11, R2, 0xfffffffe, RZ, 0xc0, !PT ;  /* 0xfffffffe020ba812 */ /* 0x000fe200078ec0ff */
[----:B------:R-:W-:Y:S01]  /*e400*/  VIADD R2, R3, 0x30 ;  /* 0x0000003003027836 */ /* 0x000fe20000000000 */
[----:B------:R-:W-:Y:S01]  /*e410*/  @!P5 LEA.HI R12, R12, R12, RZ, 0x1 ;  /* 0x0000000c0c0cd211 */ /* 0x000fe200078f08ff */
[----:B------:R-:W-:Y:S01]  /*e420*/  @!P1 IMAD.WIDE R8, R9, 0x4, R4 ;  /* 0x0000000409089825 */ /* 0x000fe200078e0204 */
[----:B------:R-:W-:-:S02]  /*e430*/  ISETP.GE.AND P0, PT, R0, UR4, PT ;  /* 0x0000000400007c0c */ /* 0x000fc4000bf06270 */
[----:B------:R-:W-:Y:S01]  /*e440*/  @!P6 LEA.HI R13, R13, R13, RZ, 0x1 ;  /* 0x0000000d0d0de211 */ /* 0x000fe200078f08ff */
[--C-:B------:R-:W-:Y:S01]  /*e450*/  @!P2 IMAD.WIDE R10, R11, 0x4, R4.reuse ;  /* 0x000000040b0aa825 */ /* 0x100fe200078e0204 */
[----:B------:R1:W-:Y:S01]  /*e460*/  @!P1 ST.E.64 desc[UR60][R8.64], R30 ;  /* 0x0000001e08009985 */ /* 0x0003e2000c101b3c */
[----:B------:R-:W-:Y:S02]  /*e470*/  ISETP.GE.AND P1, PT, R2, UR4, PT ;  /* 0x0000000402007c0c */ /* 0x000fe4000bf26270 */
[----:B0-----:R-:W-:Y:S01]  /*e480*/  @!P5 LOP3.LUT R7, R12, 0xfffffffe, RZ, 0xc0, !PT ;  /* 0xfffffffe0c07d812 */ /* 0x001fe200078ec0ff */
[----:B------:R0:W-:Y:S01]  /*e490*/  @!P2 ST.E.64 desc[UR60][R10.64], R34 ;  /* 0x000000220a00a985 */ /* 0x0001e2000c101b3c */
[----:B------:R-:W-:Y:S02]  /*e4a0*/  ISETP.GE.AND P2, PT, R14, UR4, PT ;  /* 0x000000040e007c0c */ /* 0x000fe4000bf46270 */
[----:B------:R-:W-:Y:S01]  /*e4b0*/  @!P4 LEA.HI R16, R16, R16, RZ, 0x1 ;  /* 0x000000101010c211 */ /* 0x000fe200078f08ff */
[----:B------:R-:W-:Y:S01]  /*e4c0*/  @!P5 IMAD.WIDE R6, R7, 0x4, R4 ;  /* 0x000000040706d825 */ /* 0x000fe200078e0204 */
[----:B------:R-:W-:-:S02]  /*e4d0*/  @!P0 LEA.HI R0, R0, R0, RZ, 0x1 ;  /* 0x0000000000008211 */ /* 0x000fc400078f08ff */
[----:B------:R-:W-:Y:S01]  /*e4e0*/  @!P4 LOP3.LUT R19, R16, 0xfffffffe, RZ, 0xc0, !PT ;  /* 0xfffffffe1013c812 */ /* 0x000fe200078ec0ff */
[----:B------:R-:W-:Y:S01]  /*e4f0*/  VIADD R16, R3, 0x70 ;  /* 0x0000007003107836 */ /* 0x000fe20000000000 */
[----:B------:R2:W-:Y:S01]  /*e500*/  @!P5 ST.E.64 desc[UR60][R6.64], R38 ;  /* 0x000000260600d985 */ /* 0x0005e2000c101b3c */
[----:B-1----:R-:W-:Y:S02]  /*e510*/  @!P6 LOP3.LUT R9, R13, 0xfffffffe, RZ, 0xc0, !PT ;  /* 0xfffffffe0d09e812 */ /* 0x002fe400078ec0ff */
[----:B------:R-:W-:Y:S02]  /*e520*/  @!P1 LEA.HI R2, R2, R2, RZ, 0x1 ;  /* 0x0000000202029211 */ /* 0x000fe400078f08ff */
[----:B------:R-:W-:Y:S01]  /*e530*/  @!P2 LEA.HI R14, R14, R14, RZ, 0x1 ;  /* 0x0000000e0e0ea211 */ /* 0x000fe200078f08ff */
[----:B------:R-:W-:Y:S01]  /*e540*/  @!P6 IMAD.WIDE R8, R9, 0x4, R4 ;  /* 0x000000040908e825 */ /* 0x000fe200078e0204 */
[----:B0-----:R-:W-:Y:S02]  /*e550*/  @!P3 LEA.HI R10, R15, R15, RZ, 0x1 ;  /* 0x0000000f0f0ab211 */ /* 0x001fe400078f08ff */
[----:B------:R-:W-:-:S02]  /*e560*/  @!P0 LOP3.LUT R11, R0, 0xfffffffe, RZ, 0xc0, !PT ;  /* 0xfffffffe000b8812 */ /* 0x000fc400078ec0ff */
[----:B------:R-:W-:Y:S01]  /*e570*/  @!P1 LOP3.LUT R13, R2, 0xfffffffe, RZ, 0xc0, !PT ;  /* 0xfffffffe020d9812 */ /* 0x000fe200078ec0ff */
[----:B------:R0:W-:Y:S01]  /*e580*/  @!P6 ST.E.64 desc[UR60][R8.64], R42 ;  /* 0x0000002a0800e985 */ /* 0x0001e2000c101b3c */
[----:B------:R-:W-:Y:S01]  /*e590*/  @!P2 LOP3.LUT R15, R14, 0xfffffffe, RZ, 0xc0, !PT ;  /* 0xfffffffe0e0fa812 */ /* 0x000fe200078ec0ff */
[--C-:B--2---:R-:W-:Y:S01]  /*e5a0*/  @!P0 IMAD.WIDE R6, R11, 0x4, R4.reuse ;  /* 0x000000040b068825 */ /* 0x104fe200078e0204 */
[----:B------:R-:W-:Y:S02]  /*e5b0*/  @!P3 LOP3.LUT R17, R10, 0xfffffffe, RZ, 0xc0, !PT ;  /* 0xfffffffe0a11b812 */ /* 0x000fe400078ec0ff */
[----:B------:R-:W-:Y:S01]  /*e5c0*/  ISETP.GE.AND P5, PT, R18, UR4, PT ;  /* 0x0000000412007c0c */ /* 0x000fe2000bfa6270 */
[--C-:B------:R-:W-:Y:S01]  /*e5d0*/  @!P2 IMAD.WIDE R10, R15, 0x4, R4.reuse ;  /* 0x000000040f0aa825 */ /* 0x100fe200078e0204 */
[----:B------:R-:W-:Y:S01]  /*e5e0*/  ISETP.GE.AND P6, PT, R20, UR4, PT ;  /* 0x0000000414007c0c */ /* 0x000fe2000bfc6270 */
[----:B------:R1:W-:Y:S01]  /*e5f0*/  @!P0 ST.E.64 desc[UR60][R6.64], R46 ;  /* 0x0000002e06008985 */ /* 0x0003e2000c101b3c */
[----:B------:R-:W-:Y:S01]  /*e600*/  IADD3 R0, R3, 0x60, RZ ;  /* 0x0000006003007810 */ /* 0x000fe20007ffe0ff */
[----:B------:R-:W-:-:S04]  /*e610*/  @!P4 IMAD.WIDE R14, R19, 0x4, R4 ;  /* 0x00000004130ec825 */ /* 0x000fc800078e0204 */
[----:B0-----:R-:W-:-:S04]  /*e620*/  @!P1 IMAD.WIDE R8, R13, 0x4, R4 ;  /* 0x000000040d089825 */ /* 0x001fc800078e0204 */
[----:B------:R-:W-:Y:S01]  /*e630*/  @!P3 IMAD.WIDE R12, R17, 0x4, R4 ;  /* 0x00000004110cb825 */ /* 0x000fe200078e0204 */
[----:B------:R0:W-:Y:S01]  /*e640*/  @!P1 ST.E.64 desc[UR60][R8.64], R50 ;  /* 0x0000003208009985 */ /* 0x0001e2000c101b3c */
[----:B------:R-:W-:Y:S02]  /*e650*/  @!P5 LEA.HI R18, R18, R18, RZ, 0x1 ;  /* 0x000000121212d211 */ /* 0x000fe400078f08ff */
[C---:B------:R-:W-:Y:S01]  /*e660*/  VIADD R2, R3.reuse, 0x68 ;  /* 0x0000006803027836 */ /* 0x040fe20000000000 */
[----:B------:R2:W-:Y:S01]  /*e670*/  @!P2 ST.E.64 desc[UR60][R10.64], R54 ;  /* 0x000000360a00a985 */ /* 0x0005e2000c101b3c */
[C---:B------:R-:W-:Y:S01]  /*e680*/  VIADD R17, R3.reuse, 0x78 ;  /* 0x0000007803117836 */ /* 0x040fe20000000000 */
[----:B------:R-:W-:Y:S01]  /*e690*/  ISETP.GE.AND P2, PT, R16, UR4, PT ;  /* 0x0000000410007c0c */ /* 0x000fe2000bf46270 */
[----:B------:R-:W-:Y:S01]  /*e6a0*/  VIADD R19, R3, 0x80 ;  /* 0x0000008003137836 */ /* 0x000fe20000000000 */
[----:B------:R3:W-:Y:S01]  /*e6b0*/  @!P3 ST.E.64 desc[UR60][R12.64], R58 ;  /* 0x0000003a0c00b985 */ /* 0x0007e2000c101b3c */
[----:B------:R-:W-:-:S02]  /*e6c0*/  ISETP.GE.AND P3, PT, R2, UR4, PT ;  /* 0x0000000402007c0c */ /* 0x000fc4000bf66270 */
[----:B------:R-:W-:Y:S01]  /*e6d0*/  ISETP.GE.AND P1, PT, R17, UR4, PT ;  /* 0x0000000411007c0c */ /* 0x000fe2000bf26270 */
[----:B------:R4:W-:Y:S01]  /*e6e0*/  @!P4 ST.E.64 desc[UR60][R14.64], R62 ;  /* 0x0000003e0e00c985 */ /* 0x0009e2000c101b3c */
[----:B------:R-:W-:Y:S02]  /*e6f0*/  ISETP.GE.AND P4, PT, R0, UR4, PT ;  /* 0x0000000400007c0c */ /* 0x000fe4000bf86270 */
[----:B------:R-:W-:Y:S02]  /*e700*/  ISETP.GE.AND P0, PT, R19, UR4, PT ;  /* 0x0000000413007c0c */ /* 0x000fe4000bf06270 */
[----:B------:R-:W-:Y:S02]  /*e710*/  @!P6 LEA.HI R20, R20, R20, RZ, 0x1 ;  /* 0x000000141414e211 */ /* 0x000fe400078f08ff */
[----:B-1----:R-:W-:Y:S02]  /*e720*/  @!P5 LOP3.LUT R7, R18, 0xfffffffe, RZ, 0xc0, !PT ;  /* 0xfffffffe1207d812 */ /* 0x002fe400078ec0ff */
[----:B0-----:R-:W-:Y:S01]  /*e730*/  @!P6 LOP3.LUT R9, R20, 0xfffffffe, RZ, 0xc0, !PT ;  /* 0xfffffffe1409e812 */ /* 0x001fe200078ec0ff */
        /* <DEDUP_REMOVED lines=39> */
[----:B------:R-:W-:Y:S02]  /*e9b0*/  @!P5 LEA.HI R20, R20, R20, RZ, 0x1 ;  /* 0x000000141414d211 */ /* 0x000fe400078f08ff */
[----:B0-----:R-:W-:Y:S01]  /*e9c0*/  @!P6 LOP3.LUT R7, R18, 0xfffffffe, RZ, 0xc0, !PT ;  /* 0xfffffffe1207e812 */ /* 0x001fe200078ec0ff */
[C---:B------:R-:W-:Y:S01]  /*e9d0*/  VIADD R18, R3.reuse, 0xc0 ;  /* 0x000000c003127836 */ /* 0x040fe20000000000 */
        /* <DEDUP_REMOVED lines=16> */
[----:B------:R-:W-:-:S02]  /*eae0*/  @!P2 LOP3.LUT R17, R17, 0xfffffffe, RZ, 0xc0, !PT ;  /* 0xfffffffe1111a812 */ /* 0x000fc400078ec0ff */
[----:B------:R-:W-:Y:S02]  /*eaf0*/  @!P1 LOP3.LUT R19, R19, 0xfffffffe, RZ, 0xc0, !PT ;  /* 0xfffffffe13139812 */ /* 0x000fe400078ec0ff */
[----:B------:R-:W-:Y:S01]  /*eb00*/  ISETP.GE.AND P5, PT, R18, UR4, PT ;  /* 0x0000000412007c0c */ /* 0x000fe2000bfa6270 */
[--C-:B0-----:R-:W-:Y:S01]  /*eb10*/  @!P0 IMAD.WIDE R6, R11, 0x4, R4.reuse ;  /* 0x000000040b068825 */ /* 0x101fe200078e0204 */
[----:B------:R-:W-:Y:S02]  /*eb20*/  ISETP.GE.AND P6, PT, R20, UR4, PT ;  /* 0x0000000414007c0c */ /* 0x000fe4000bfc6270 */
[----:B------:R-:W-:Y:S01]  /*eb30*/  IADD3 R2, R3, 0xd8, RZ ;  /* 0x000000d803027810 */ /* 0x000fe20007ffe0ff */
[--C-:B-1----:R-:W-:Y:S01]  /*eb40*/  @!P4 IMAD.WIDE R8, R13, 0x4, R4.reuse ;  /* 0x000000040d08c825 */ /* 0x102fe200078e0204 */
[----:B------:R0:W-:Y:S01]  /*eb50*/  @!P0 ST.E.64 desc[UR60][R6.64], R102 ;  /* 0x0000006606008985 */ /* 0x0001e2000c101b3c */
[----:B------:R-:W-:Y:S02]  /*eb60*/  ISETP.GE.AND P0, PT, R0, UR4, PT ;  /* 0x0000000400007c0c */ /* 0x000fe4000bf06270 */
[--C-:B------:R-:W-:Y:S01]  /*eb70*/  @!P3 IMAD.WIDE R10, R15, 0x4, R4.reuse ;  /* 0x000000040f0ab825 */ /* 0x100fe200078e0204 */
[----:B------:R1:W-:Y:S03]  /*eb80*/  @!P4 ST.E.64 desc[UR60][R8.64], R106 ;  /* 0x0000006a0800c985 */ /* 0x0003e6000c101b3c */
[----:B------:R-:W-:Y:S01]  /*eb90*/  @!P2 IMAD.WIDE R12, R17, 0x4, R4 ;  /* 0x00000004110ca825 */ /* 0x000fe200078e0204 */
[----:B------:R2:W-:Y:S01]  /*eba0*/  @!P3 ST.E.64 desc[UR60][R10.64], R110 ;  /* 0x0000006e0a00b985 */ /* 0x0005e2000c101b3c */
[----:B------:R-:W-:-:S02]  /*ebb0*/  @!P5 LEA.HI R18, R18, R18, RZ, 0x1 ;  /* 0x000000121212d211 */ /* 0x000fc400078f08ff */
[----:B------:R-:W-:Y:S01]  /*ebc0*/  @!P1 IMAD.WIDE R14, R19, 0x4, R4 ;  /* 0x00000004130e9825 */ /* 0x000fe200078e0204 */
[----:B------:R3:W-:Y:S01]  /*ebd0*/  @!P2 ST.E.64 desc[UR60][R12.64], R114 ;  /* 0x000000720c00a985 */ /* 0x0007e2000c101b3c */
[----:B------:R-:W-:Y:S02]  /*ebe0*/  ISETP.GE.AND P2, PT, R16, UR4, PT ;  /* 0x0000000410007c0c */ /* 0x000fe4000bf46270 */
[C---:B------:R-:W-:Y:S01]  /*ebf0*/  VIADD R17, R3.reuse, 0xe8 ;  /* 0x000000e803117836 */ /* 0x040fe20000000000 */
[----:B------:R4:W-:Y:S01]  /*ec00*/  @!P1 ST.E.64 desc[UR60][R14.64], R118 ;  /* 0x000000760e009985 */ /* 0x0009e2000c101b3c */
[C---:B------:R-:W-:Y:S01]  /*ec10*/  VIADD R19, R3.reuse, 0xf0 ;  /* 0x000000f003137836 */ /* 0x040fe20000000000 */
[----:B------:R-:W-:Y:S01]  /*ec20*/  ISETP.GE.AND P1, PT, R2, UR4, PT ;  /* 0x0000000402007c0c */ /* 0x000fe2000bf26270 */
[----:B------:R-:W-:Y:S01]  /*ec30*/  VIADD R3, R3, 0xf8 ;  /* 0x000000f803037836 */ /* 0x000fe20000000000 */
[----:B------:R-:W-:Y:S02]  /*ec40*/  ISETP.GE.AND P3, PT, R17, UR4, PT ;  /* 0x0000000411007c0c */ /* 0x000fe4000bf66270 */
[----:B------:R-:W-:-:S02]  /*ec50*/  ISETP.GE.AND P4, PT, R19, UR4, PT ;  /* 0x0000000413007c0c */ /* 0x000fc4000bf86270 */
[----:B------:R-:W-:Y:S02]  /*ec60*/  @!P6 LEA.HI R20, R20, R20, RZ, 0x1 ;  /* 0x000000141414e211 */ /* 0x000fe400078f08ff */
[----:B0-----:R-:W-:Y:S02]  /*ec70*/  @!P5 LOP3.LUT R7, R18, 0xfffffffe, RZ, 0xc0, !PT ;  /* 0xfffffffe1207d812 */ /* 0x001fe400078ec0ff */
[----:B-1----:R-:W-:Y:S02]  /*ec80*/  @!P6 LOP3.LUT R9, R20, 0xfffffffe, RZ, 0xc0, !PT ;  /* 0xfffffffe1409e812 */ /* 0x002fe400078ec0ff */
[----:B------:R-:W-:Y:S01]  /*ec90*/  @!P0 LEA.HI R0, R0, R0, RZ, 0x1 ;  /* 0x0000000000008211 */ /* 0x000fe200078f08ff */
[--C-:B------:R-:W-:Y:S01]  /*eca0*/  @!P5 IMAD.WIDE R6, R7, 0x4, R4.reuse ;  /* 0x000000040706d825 */ /* 0x100fe200078e0204 */
[----:B------:R-:W-:Y:S02]  /*ecb0*/  @!P1 LEA.HI R2, R2, R2, RZ, 0x1 ;  /* 0x0000000202029211 */ /* 0x000fe400078f08ff */
[----:B------:R-:W-:Y:S01]  /*ecc0*/  @!P2 LEA.HI R16, R16, R16, RZ, 0x1 ;  /* 0x000000101010a211 */ /* 0x000fe200078f08ff */
[----:B------:R-:W-:Y:S01]  /*ecd0*/  @!P6 IMAD.WIDE R8, R9, 0x4, R4 ;  /* 0x000000040908e825 */ /* 0x000fe200078e0204 */
[----:B------:R-:W-:Y:S01]  /*ece0*/  @!P3 LEA.HI R17, R17, R17, RZ, 0x1 ;  /* 0x000000111111b211 */ /* 0x000fe200078f08ff */
[----:B------:R0:W-:Y:S01]  /*ecf0*/  @!P5 ST.E.64 desc[UR60][R6.64], R122 ;  /* 0x0000007a0600d985 */ /* 0x0001e2000c101b3c */
[----:B------:R-:W-:-:S02]  /*ed00*/  @!P4 LEA.HI R19, R19, R19, RZ, 0x1 ;  /* 0x000000131313c211 */ /* 0x000fc400078f08ff */
[----:B--2---:R-:W-:Y:S01]  /*ed10*/  @!P0 LOP3.LUT R11, R0, 0xfffffffe, RZ, 0xc0, !PT ;  /* 0xfffffffe000b8812 */ /* 0x004fe200078ec0ff */
[----:B------:R1:W-:Y:S01]  /*ed20*/  @!P6 ST.E.64 desc[UR60][R8.64], R126 ;  /* 0x0000007e0800e985 */ /* 0x0003e2000c101b3c */
[----:B---3--:R-:W-:Y:S02]  /*ed30*/  @!P1 LOP3.LUT R13, R2, 0xfffffffe, RZ, 0xc0, !PT ;  /* 0xfffffffe020d9812 */ /* 0x008fe400078ec0ff */
[----:B----4-:R-:W-:Y:S02]  /*ed40*/  @!P2 LOP3.LUT R15, R16, 0xfffffffe, RZ, 0xc0, !PT ;  /* 0xfffffffe100fa812 */ /* 0x010fe400078ec0ff */
[----:B------:R-:W-:Y:S02]  /*ed50*/  @!P3 LOP3.LUT R17, R17, 0xfffffffe, RZ, 0xc0, !PT ;  /* 0xfffffffe1111b812 */ /* 0x000fe400078ec0ff */
[----:B------:R-:W-:Y:S01]  /*ed60*/  @!P4 LOP3.LUT R19, R19, 0xfffffffe, RZ, 0xc0, !PT ;  /* 0xfffffffe1313c812 */ /* 0x000fe200078ec0ff */
[----:B0-----:R-:W-:-:S04]  /*ed70*/  @!P0 IMAD.WIDE R6, R11, 0x4, R4 ;  /* 0x000000040b068825 */ /* 0x001fc800078e0204 */
[--C-:B-1----:R-:W-:Y:S01]  /*ed80*/  @!P1 IMAD.WIDE R8, R13, 0x4, R4.reuse ;  /* 0x000000040d089825 */ /* 0x102fe200078e0204 */
[----:B------:R0:W-:Y:S01]  /*ed90*/  @!P0 ST.E.64 desc[UR60][R6.64], R130 ;  /* 0x0000008206008985 */ /* 0x0001e2000c101b3c */
[----:B------:R-:W-:Y:S02]  /*eda0*/  ISETP.GE.AND P0, PT, R3, UR4, PT ;  /* 0x0000000403007c0c */ /* 0x000fe4000bf06270 */
[--C-:B------:R-:W-:Y:S01]  /*edb0*/  @!P2 IMAD.WIDE R10, R15, 0x4, R4.reuse ;  /* 0x000000040f0aa825 */ /* 0x100fe200078e0204 */
[----:B------:R0:W-:Y:S03]  /*edc0*/  @!P1 ST.E.64 desc[UR60][R8.64], R134 ;  /* 0x0000008608009985 */ /* 0x0001e6000c101b3c */
[--C-:B------:R-:W-:Y:S01]  /*edd0*/  @!P3 IMAD.WIDE R12, R17, 0x4, R4.reuse ;  /* 0x00000004110cb825 */ /* 0x100fe200078e0204 */
[----:B------:R0:W-:Y:S03]  /*ede0*/  @!P2 ST.E.64 desc[UR60][R10.64], R138 ;  /* 0x0000008a0a00a985 */ /* 0x0001e6000c101b3c */
[----:B------:R-:W-:Y:S01]  /*edf0*/  @!P4 IMAD.WIDE R14, R19, 0x4, R4 ;  /* 0x00000004130ec825 */ /* 0x000fe200078e0204 */
[----:B------:R0:W-:Y:S04]  /*ee00*/  @!P3 ST.E.64 desc[UR60][R12.64], R142 ;  /* 0x0000008e0c00b985 */ /* 0x0001e8000c101b3c */
[----:B------:R0:W-:Y:S01]  /*ee10*/  @!P4 ST.E.64 desc[UR60][R14.64], R146 ;  /* 0x000000920e00c985 */ /* 0x0001e2000c101b3c */
[----:B------:R-:W-:Y:S05]  /*ee20*/  @P0 BRA `(.L_x_991) ;  /* 0x00000040009c0947 */ /* 0x000fea0003800000 */
[----:B------:R-:W-:-:S04]  /*ee30*/  LEA.HI R3, R3, R3, RZ, 0x1 ;  /* 0x0000000303037211 */ /* 0x000fc800078f08ff */
[----:B------:R-:W-:-:S05]  /*ee40*/  LOP3.LUT R3, R3, 0xfffffffe, RZ, 0xc0, !PT ;  /* 0xfffffffe03037812 */ /* 0x000fca00078ec0ff */
[----:B------:R-:W-:-:S05]  /*ee50*/  IMAD.WIDE R4, R3, 0x4, R4 ;  /* 0x0000000403047825 */ /* 0x000fca00078e0204 */
[----:B------:R1:W-:Y:S01]  /*ee60*/  ST.E.64 desc[UR60][R4.64], R150 ;  /* 0x0000009604007985 */ /* 0x0003e2000c101b3c */
[----:B------:R-:W-:Y:S05]  /*ee70*/  BRA `(.L_x_991) ;  /* 0x0000004000887947 */ /* 0x000fea0003800000 */
.L_x_1078:
[----:B------:R-:W0:Y:S02]  /*ee80*/  S2R R0, SR_TID.X ;  /* 0x0000000000007919 */ /* 0x000e240000002100 */
[----:B0-----:R-:W-:-:S04]  /*ee90*/  IADD3 R2, R0, -0x80, RZ ;  /* 0xffffff8000027810 */ /* 0x001fc80007ffe0ff */
[----:B------:R-:W-:-:S13]  /*eea0*/  ISETP.GT.AND P0, PT, R2, 0x7f, PT ;  /* 0x0000007f0200780c */ /* 0x000fda0003f04270 */
[----:B------:R-:W-:Y:S05]  /*eeb0*/  @P0 BRA `(.L_x_991) ;  /* 0x0000004000780947 */ /* 0x000fea0003800000 */
[----:B------:R-:W0:Y:S01]  /*eec0*/  S2R R3, SR_CTAID.X ;  /* 0x0000000000037919 */ /* 0x000e220000002500 */
[----:B------:R-:W1:Y:S01]  /*eed0*/  LDC R6, c[0x0][0xbe8] ;  /* 0x0002fa00ff067b82 */ /* 0x000e620000000800 */
[----:B------:R-:W-:Y:S01]  /*eee0*/  ULDC UR4, c[0x0][0xa88] ;  /* 0x0002a20000047ab9 */ /* 0x000fe20000000800 */
[----:B0-----:R-:W-:Y:S02]  /*eef0*/  IMAD R0, R3, 0x80, R0 ;  /* 0x0000008003007824 */ /* 0x001fe400078e0200 */
[----:B-1----:R-:W-:Y:S02]  /*ef00*/  IMAD R3, R6, UR4, RZ ;  /* 0x0000000406037c24 */ /* 0x002fe4000f8e02ff */
[----:B------:R-:W-:-:S05]  /*ef10*/  VIADD R0, R0, 0xffffff80 ;  /* 0xffffff8000007836 */ /* 0x000fca0000000000 */
[----:B------:R-:W-:-:S13]  /*ef20*/  ISETP.GE.AND P0, PT, R0, R3, PT ;  /* 0x000000030000720c */ /* 0x000fda0003f06270 */
[----:B------:R-:W-:Y:S05]  /*ef30*/  @P0 BRA `(.L_x_991) ;  /* 0x0000004000580947 */ /* 0x000fea0003800000 */
[----:B------:R-:W2:Y:S01]  /*ef40*/  LDL R4, [R1] ;  /* 0x0000000001047983 */ /* 0x000ea20000100800 */
[----:B------:R-:W-:Y:S01]  /*ef50*/  ISETP.NE.AND P0, PT, R6, 0x1, PT ;  /* 0x000000010600780c */ /* 0x000fe20003f05270 */
[----:B------:R-:W-:Y:S01]  /*ef60*/  S2UR UR7, SR_CTAID.Z ;  /* 0x00000000000779c3 */ /* 0x000fe20000002700 */
[----:B------:R-:W-:Y:S01]  /*ef70*/  ULDC.64 UR8, c[0x0][0xbd0] ;  /* 0x0002f40000087ab9 */ /* 0x000fe20000000a00 */
[----:B------:R-:W-:-:S06]  /*ef80*/  IMAD.MOV.U32 R5, RZ, RZ, R0 ;  /* 0x000000ffff057224 */ /* 0x000fcc00078e0000 */
[----:B------:R-:W0:Y:S08]  /*ef90*/  LDC.64 R10, c[0x0][0xbd8] ;  /* 0x0002f600ff0a7b82 */ /* 0x000e300000000a00 */
[----:B------:R-:W1:Y:S08]  /*efa0*/  @P0 LDC R7, c[0x0][0xbec] ;  /* 0x0002fb00ff070b82 */ /* 0x000e700000000800 */
[----:B------:R-:W3:Y:S08]  /*efb0*/  @P0 LDC R9, c[0x0][0xbf0] ;  /* 0x0002fc00ff090b82 */ /* 0x000ef00000000800 */
[----:B------:R-:W4:Y:S08]  /*efc0*/  S2UR UR10, SR_CTAID.Y ;  /* 0x00000000000a79c3 */ /* 0x000f300000002600 */
[----:B------:R-:W4:Y:S01]  /*efd0*/  LDC R8, c[0x0][0xc50] ;  /* 0x00031400ff087b82 */ /* 0x000f220000000800 */
[----:B--2---:R-:W-:Y:S01]  /*efe0*/  R2UR UR11, R4 ;  /* 0x00000000040b72ca */ /* 0x004fe200000e0000 */
[----:B-1----:R-:W-:-:S05]  /*eff0*/  @P0 IMAD.HI.U32 R4, R0, R7, RZ ;  /* 0x0000000700040227 */ /* 0x002fca00078e00ff */
[----:B---3--:R-:W-:-:S07]  /*f000*/  @P0 SHF.R.U32.HI R5, RZ, R9, R4 ;  /* 0x00000009ff050219 */ /* 0x008fce0000011604 */
[----:B------:R-:W-:Y:S02]  /*f010*/  USHF.R.S32.HI UR6, URZ, 0x1f, UR11 ;  /* 0x0000001f3f067899 */ /* 0x000fe4000801140b */
[----:B------:R-:W-:Y:S01]  /*f020*/  IMAD R7, RZ, RZ, -UR11 ;  /* 0x8000000bff077e24 */ /* 0x000fe2000f8e02ff */
[----:B------:R-:W-:Y:S02]  /*f030*/  UIMAD.WIDE.U32 UR4, UR11, UR8, URZ ;  /* 0x000000080b0472a5 */ /* 0x000fe4000f8e003f */
[----:B------:R-:W-:Y:S01]  /*f040*/  UIMAD UR6, UR6, UR8, URZ ;  /* 0x00000008060672a4 */ /* 0x000fe2000f8e023f */
[----:B----4-:R-:W-:Y:S01]  /*f050*/  IMAD R9, R8, R7, UR10 ;  /* 0x0000000a08097e24 */ /* 0x010fe2000f8e0207 */
[----:B------:R-:W-:Y:S01]  /*f060*/  USHF.R.S32.HI UR8, URZ, 0x1f, UR7 ;  /* 0x0000001f3f087899 */ /* 0x000fe20008011407 */
[----:B------:R-:W-:Y:S01]  /*f070*/  IMAD.MOV R7, RZ, RZ, -R5 ;  /* 0x000000ffff077224 */ /* 0x000fe200078e0a05 */
[----:B------:R-:W-:Y:S01]  /*f080*/  UIMAD UR6, UR11, UR9, UR6 ;  /* 0x000000090b0672a4 */ /* 0x000fe2000f8e0206 */
[----:B------:R-:W-:Y:S01]  /*f090*/  MOV R3, UR5 ;  /* 0x0000000500037c02 */ /* 0x000fe20008000f00 */
[----:B------:R-:W-:Y:S01]  /*f0a0*/  IMAD.U32 R2, RZ, RZ, UR4 ;  /* 0x00000004ff027e24 */ /* 0x000fe2000f8e00ff */
[----:B------:R-:W-:Y:S01]  /*f0b0*/  SHF.R.S32.HI R4, RZ, 0x1f, R9 ;  /* 0x0000001fff047819 */ /* 0x000fe20000011409 */
[----:B------:R-:W-:Y:S01]  /*f0c0*/  UIADD3 UR6, UR5, UR6, URZ ;  /* 0x0000000605067290 */ /* 0x000fe2000fffe03f */
[----:B0-----:R-:W-:-:S02]  /*f0d0*/  IMAD R12, R10, UR8, RZ ;  /* 0x000000080a0c7c24 */ /* 0x001fc4000f8e02ff */
[----:B------:R-:W-:Y:S01]  /*f0e0*/  ULDC.64 UR4, c[0x0][0xbe0] ;  /* 0x0002f80000047ab9 */ /* 0x000fe20000000a00 */
[----:B------:R-:W-:Y:S02]  /*f0f0*/  IMAD R7, R6, R7, R0 ;  /* 0x0000000706077224 */ /* 0x000fe400078e0200 */
[----:B------:R-:W-:Y:S02]  /*f100*/  IMAD.U32 R3, RZ, RZ, UR6 ;  /* 0x00000006ff037e24 */ /* 0x000fe4000f8e00ff */
[----:B------:R-:W-:Y:S01]  /*f110*/  IMAD R11, R11, UR7, R12 ;  /* 0x000000070b0b7c24 */ /* 0x000fe2000f8e020c */
[----:B------:R-:W-:Y:S01]  /*f120*/  SHF.R.S32.HI R0, RZ, 0x1f, R7 ;  /* 0x0000001fff007819 */ /* 0x000fe20000011407 */
[----:B------:R-:W-:-:S04]  /*f130*/  IMAD.WIDE.U32 R2, R10, UR7, R2 ;  /* 0x000000070a027c25 */ /* 0x000fc8000f8e0002 */
[----:B------:R-:W-:Y:S02]  /*f140*/  IMAD.IADD R3, R11, 0x1, R3 ;  /* 0x000000010b037824 */ /* 0x000fe400078e0203 */
[----:B------:R-:W-:Y:S02]  /*f150*/  IMAD R4, R4, UR4, RZ ;  /* 0x0000000404047c24 */ /* 0x000fe4000f8e02ff */
[----:B------:R-:W-:-:S04]  /*f160*/  IMAD.WIDE.U32 R2, R9, UR4, R2 ;  /* 0x0000000409027c25 */ /* 0x000fc8000f8e0002 */
[----:B------:R-:W-:Y:S01]  /*f170*/  IMAD R4, R9, UR5, R4 ;  /* 0x0000000509047c24 */ /* 0x000fe2000f8e0204 */
[----:B------:R-:W-:Y:S01]  /*f180*/  SHF.R.S32.HI R9, RZ, 0x1f, R5 ;  /* 0x0000001fff097819 */ /* 0x000fe20000011405 */
[----:B------:R-:W-:Y:S01]  /*f190*/  ULDC.64 UR4, c[0x0][0xbc8] ;  /* 0x0002f20000047ab9 */ /* 0x000fe20000000a00 */
[----:B------:R-:W-:Y:S01]  /*f1a0*/  IADD3 R2, P0, R5, R2, RZ ;  /* 0x0000000205027210 */ /* 0x000fe20007f1e0ff */
[----:B------:R-:W-:-:S03]  /*f1b0*/  IMAD R0, R0, UR4, RZ ;  /* 0x0000000400007c24 */ /* 0x000fc6000f8e02ff */
[----:B------:R-:W-:Y:S01]  /*f1c0*/  IADD3.X R3, R9, R3, R4, P0, !PT ;  /* 0x0000000309037210 */ /* 0x000fe200007fe404 */
        /* <DEDUP_REMOVED lines=9> */
.L_x_989:
        /* <DEDUP_REMOVED lines=18> */
.L_x_1081:
[----:B------:R-:W-:Y:S01]  /*f380*/  ULDC UR7, c[0x0][0xc50] ;  /* 0x0003140000077ab9 */ /* 0x000fe20000000800 */
[----:B------:R-:W-:Y:S01]  /*f390*/  UMOV UR39, UR6 ;  /* 0x0000000600277c82 */ /* 0x000fe20008000000 */
[----:B------:R-:W-:-:S11]  /*f3a0*/  UISETP.NE.AND UP0, UPT, UR7, 0x1, UPT ;  /* 0x000000010700788c */ /* 0x000fd6000bf05270 */
[----:B------:R-:W-:Y:S01]  /*f3b0*/  @UP0 ULDC UR4, c[0x0][0xc54] ;  /* 0x0003150000040ab9 */ /* 0x000fe20000000800 */
[----:B------:R-:W-:Y:S01]  /*f3c0*/  @UP0 ULDC UR8, c[0x0][0xc58] ;  /* 0x0003160000080ab9 */ /* 0x000fe20000000800 */
[----:B------:R-:W-:-:S04]  /*f3d0*/  UIMAD.WIDE.U32 UR4, UR6, UR4, URZ ;  /* 0x00000004060472a5 */ /* 0x000fc8000f8e003f */
[----:B------:R-:W-:-:S12]  /*f3e0*/  @UP0 USHF.R.U32.HI UR39, URZ, UR8, UR5 ;  /* 0x000000083f270299 */ /* 0x000fd80008011605 */
.L_x_1082:
[----:B------:R-:W-:Y:S01]  /*f3f0*/  ISETP.GE.AND P0, PT, R23, RZ, PT ;  /* 0x000000ff1700720c */ /* 0x000fe20003f06270 */
[----:B------:R-:W-:Y:S01]  /*f400*/  UIADD3 UR44, -UR39, URZ, URZ ;  /* 0x0000003f272c7290 */ /* 0x000fe2000fffe13f */
[----:B------:R-:W-:Y:S02]  /*f410*/  IMAD.MOV.U32 R0, RZ, RZ, 0x1 ;  /* 0x00000001ff007424 */ /* 0x000fe400078e00ff */
[----:B------:R-:W-:Y:S01]  /*f420*/  IMAD.MOV.U32 R2, RZ, RZ, RZ ;  /* 0x000000ffff027224 */ /* 0x000fe200078e00ff */
[----:B------:R-:W-:Y:S01]  /*f430*/  UIMAD UR44, UR7, UR44, UR6 ;  /* 0x0000002c072c72a4 */ /* 0x000fe2000f8e0206 */
[----:B------:R-:W-:-:S07]  /*f440*/  IMAD.MOV.U32 R6, RZ, RZ, 0x1 ;  /* 0x00000001ff067424 */ /* 0x000fce00078e00ff */
[----:B------:R-:W-:Y:S05]  /*f450*/  @!P0 BRA `(.L_x_1083) ;  /* 0x0000003800488947 */ /* 0x000fea0003800000 */
[----:B------:R-:W0:Y:S01]  /*f460*/  LDC.64 R2, c[0x0][0xa28] ;  /* 0x00028a00ff027b82 */ /* 0x000e220000000a00 */
[----:B------:R-:W-:Y:S01]  /*f470*/  MOV R22, RZ ;  /* 0x000000ff00167202 */ /* 0x000fe20000000f00 */
[----:B------:R-:W-:Y:S01]  /*f480*/  ULDC.64 UR4, c[0x0][0x418] ;  /* 0x0001060000047ab9 */ /* 0x000fe20000000a00 */
[----:B------:R-:W-:Y:S01]  /*f490*/  ULDC UR6, c[0x0][0x448] ;  /* 0x0001120000067ab9 */ /* 0x000fe20000000800 */
[----:B------:R-:W-:Y:S01]  /*f4a0*/  ULDC UR10, c[0x0][0x2f0] ;  /* 0x0000bc00000a7ab9 */ /* 0x000fe20000000800 */
[----:B------:R-:W-:Y:S01]  /*f4b0*/  ULDC UR11, c[0x0][0x288] ;  /* 0x0000a200000b7ab9 */ /* 0x000fe20000000800 */
[----:B0-----:R-:W-:-:S04]  /*f4c0*/  ISETP.NE.U32.AND P0, PT, R2, RZ, PT ;  /* 0x000000ff0200720c */ /* 0x001fc80003f05070 */
[----:B------:R-:W-:-:S13]  /*f4d0*/  ISETP.NE.AND.EX P0, PT, R3, RZ, PT, P0 ;  /* 0x000000ff0300720c */ /* 0x000fda0003f05300 */
[----:B------:R-:W0:Y:S02]  /*f4e0*/  @P0 LDC.64 R2, c[0x0][0xa28] ;  /* 0x00028a00ff020b82 */ /* 0x000e240000000a00 */
[----:B0-----:R-:W-:-:S05]  /*f4f0*/  @P0 IMAD.WIDE R2, R23, 0x4, R2 ;  /* 0x0000000417020825 */ /* 0x001fca00078e0202 */
[----:B------:R0:W5:Y:S01]  /*f500*/  @P0 LDG.E R22, desc[UR60][R2.64] ;  /* 0x0000003c02160981 */ /* 0x000162000c1e1900 */
[----:B------:R-:W1:Y:S01]  /*f510*/  S2UR UR40, SR_CTAID.X ;  /* 0x00000000002879c3 */ /* 0x000e620000002500 */
[----:B------:R-:W-:Y:S02]  /*f520*/  UISETP.NE.U32.AND UP0, UPT, UR4, URZ, UPT ;  /* 0x0000003f0400728c */ /* 0x000fe4000bf05070 */
[----:B------:R-:W-:Y:S02]  /*f530*/  UISETP.NE.AND UP1, UPT, UR6, 0x1, UPT ;  /* 0x000000010600788c */ /* 0x000fe4000bf25270 */
[----:B------:R-:W-:Y:S01]  /*f540*/  UISETP.NE.AND.EX UP0, UPT, UR5, URZ, UPT, UP0 ;  /* 0x0000003f0500728c */ /* 0x000fe2000bf05300 */
[----:B------:R-:W-:Y:S02]  /*f550*/  ULDC UR6, c[0x0][0x424] ;  /* 0x0001090000067ab9 */ /* 0x000fe40000000800 */
[----:B------:R-:W-:Y:S01]  /*f560*/  ULDC.64 UR4, c[0x0][0x9e0] ;  /* 0x0002780000047ab9 */ /* 0x000fe20000000a00 */
[----:B------:R-:W-:-:S02]  /*f570*/  USEL UR9, UR6, 0x1, UP0 ;  /* 0x0000000106097887 */ /* 0x000fc40008000000 */
[----:B------:R-:W-:Y:S02]  /*f580*/  UISETP.GE.AND UP0, UPT, UR5, 0x1, UPT ;  /* 0x000000010500788c */ /* 0x000fe4000bf06270 */
[----:B------:R-:W-:Y:S01]  /*f590*/  UIMAD UR47, UR9, UR10, URZ ;  /* 0x0000000a092f72a4 */ /* 0x000fe2000f8e023f */
[----:B------:R-:W-:Y:S01]  /*f5a0*/  @UP1 ULDC UR7, c[0x0][0x44c] ;  /* 0x0001130000071ab9 */ /* 0x000fe20000000800 */
[----:B------:R-:W-:Y:S02]  /*f5b0*/  UIMAD UR9, UR9, UR10, 0x3f ;  /* 0x0000003f090974a4 */ /* 0x000fe4000f8e020a */
[----:B------:R-:W-:Y:S01]  /*f5c0*/  PLOP3.LUT P1, PT, PT, PT, UP0, 0x80, 0x0 ;  /* 0x000000000000781c */ /* 0x000fe20003f2f008 */
[----:B------:R-:W-:Y:S01]  /*f5d0*/  @UP1 ULDC UR12, c[0x0][0x450] ;  /* 0x00011400000c1ab9 */ /* 0x000fe20000000800 */
[----:B------:R-:W-:Y:S02]  /*f5e0*/  UP2UR UR48, UPR, URZ, 0x2 ;  /* 0x000000023f307883 */ /* 0x000fe40008000000 */
[----:B-1----:R-:W-:-:S04]  /*f5f0*/  USHF.L.U32 UR40, UR40, 0x7, URZ ;  /* 0x0000000728287899 */ /* 0x002fc8000800063f */
[----:B------:R-:W-:-:S04]  /*f600*/  UIADD3 UR8, UR40, 0x7f, URZ ;  /* 0x0000007f28087890 */ /* 0x000fc8000fffe03f */
[----:B------:R-:W-:Y:S02]  /*f610*/  UIMAD.WIDE.U32 UR6, UR8, UR7, URZ ;  /* 0x00000007080672a5 */ /* 0x000fe4000f8e003f */
[----:B------:R-:W-:Y:S02]  /*f620*/  UIADD3 UR6, UR47, 0x1, -UR11 ;  /* 0x000000012f067890 */ /* 0x000fe4000fffe80b */
[----:B------:R-:W-:Y:S02]  /*f630*/  @UP1 USHF.R.U32.HI UR8, URZ, UR12, UR7 ;  /* 0x0000000c3f081299 */ /* 0x000fe40008011607 */
[----:B------:R-:W-:Y:S02]  /*f640*/  USHF.R.S32.HI UR7, URZ, 0x1f, UR9 ;  /* 0x0000001f3f077899 */ /* 0x000fe40008011409 */
[----:B------:R-:W-:Y:S02]  /*f650*/  UIADD3 UR6, UR6, UR8, URZ ;  /* 0x0000000806067290 */ /* 0x000fe4000fffe03f */
[----:B------:R-:W-:-:S02]  /*f660*/  ULEA.HI UR7, UR7, UR9, URZ, 0x6 ;  /* 0x0000000907077291 */ /* 0x000fc4000f8f303f */
[----:B------:R-:W-:Y:S02]  /*f670*/  UIADD3 UR4, UR6, UR4, URZ ;  /* 0x0000000406047290 */ /* 0x000fe4000fffe03f */
[----:B------:R-:W-:Y:S01]  /*f680*/  USHF.R.S32.HI UR41, URZ, 0x6, UR7 ;  /* 0x000000063f297899 */ /* 0x000fe20008011407 */
[----:B0-----:R-:W-:Y:S11]  /*f690*/  @!P1 BRA `(.L_x_1084) ;  /* 0x0000000000449947 */ /* 0x001ff60003800000 */
        /* <DEDUP_REMOVED lines=10> */
.L_x_1085:
[----:B------:R-:W-:-:S11]  /*f740*/  UISETP.NE.AND UP0, UPT, UR5, 0x1, UPT ;  /* 0x000000010500788c */ /* 0x000fd6000bf05270 */
[----:B------:R-:W-:Y:S02]  /*f750*/  @UP0 ULDC.64 UR12, c[0x0][0x9e8] ;  /* 0x00027a00000c0ab9 */ /* 0x000fe40000000a00 */
[----:B------:R-:W-:-:S04]  /*f760*/  UIMAD.WIDE.U32 UR6, UR8, UR12, URZ ;  /* 0x0000000c080672a5 */ /* 0x000fc8000f8e003f */
[----:B------:R-:W-:-:S12]  /*f770*/  @UP0 USHF.R.U32.HI UR8, URZ, UR13, UR7 ;  /* 0x0000000d3f080299 */ /* 0x000fd80008011607 */
.L_x_1086:
[----:B------:R-:W-:-:S04]  /*f780*/  UIMAD UR8, UR8, UR5, UR5 ;  /* 0x00000005080872a4 */ /* 0x000fc8000f8e0205 */
[----:B------:R-:W-:-:S04]  /*f790*/  UISETP.LT.AND UP0, UPT, UR4, UR8, UPT ;  /* 0x000000080400728c */ /* 0x000fc8000bf01270 */
[----:B------:R-:W-:-:S12]  /*f7a0*/  USEL UR4, UR4, UR8, UP0 ;  /* 0x0000000804047287 */ /* 0x000fd80008000000 */
.L_x_1084:
[----:B------:R-:W-:Y:S02]  /*f7b0*/  UISETP.NE.AND UP0, UPT, UR48, URZ, UPT ;  /* 0x0000003f3000728c */ /* 0x000fe4000bf05270 */
[----:B------:R-:W-:-:S04]  /*f7c0*/  UIADD3 UR4, UR4, 0x3f, URZ ;  /* 0x0000003f04047890 */ /* 0x000fc8000fffe03f */
[----:B------:R-:W-:-:S04]  /*f7d0*/  USHF.R.S32.HI UR8, URZ, 0x1f, UR4 ;  /* 0x0000001f3f087899 */ /* 0x000fc80008011404 */
[----:B------:R-:W-:Y:S01]  /*f7e0*/  ULEA.HI UR8, UR8, UR4, URZ, 0x6 ;  /* 0x0000000408087291 */ /* 0x000fe2000f8f303f */
[----:B------:R-:W-:Y:S01]  /*f7f0*/  @UP0 ULDC UR6, c[0x0][0x44c] ;  /* 0x0001130000060ab9 */ /* 0x000fe20000000800 */
[----:B------:R-:W-:Y:S01]  /*f800*/  @UP0 ULDC UR9, c[0x0][0x450] ;  /* 0x0001140000090ab9 */ /* 0x000fe20000000800 */
[----:B------:R-:W-:Y:S02]  /*f810*/  UIMAD.WIDE.U32 UR6, UR40, UR6, URZ ;  /* 0x00000006280672a5 */ /* 0x000fe4000f8e003f */
[----:B------:R-:W-:Y:S01]  /*f820*/  UMOV UR4, UR40 ;  /* 0x0000002800047c82 */ /* 0x000fe20008000000 */
[----:B------:R-:W-:Y:S02]  /*f830*/  USHF.R.S32.HI UR42, URZ, 0x6, UR8 ;  /* 0x000000063f2a7899 */ /* 0x000fe40008011408 */
[----:B------:R-:W-:Y:S02]  /*f840*/  @UP0 USHF.R.U32.HI UR4, URZ, UR9, UR7 ;  /* 0x000000093f040299 */ /* 0x000fe40008011607 */
[----:B------:R-:W-:-:S02]  /*f850*/  UISETP.LT.AND UP0, UPT, UR41, UR42, UPT ;  /* 0x0000002a2900728c */ /* 0x000fc4000bf01270 */
[----:B------:R-:W-:Y:S01]  /*f860*/  UIADD3 UR4, UR4, -UR11, UR47 ;  /* 0x8000000b04047290 */ /* 0x000fe2000fffe02f */
[----:B------:R-:W-:Y:S01]  /*f870*/  ULDC UR8, c[0x0][0x9dc] ;  /* 0x0002770000087ab9 */ /* 0x000fe20000000800 */
[----:B------:R-:W-:Y:S02]  /*f880*/  USEL UR12, UR41, UR42, UP0 ;  /* 0x0000002a290c7287 */ /* 0x000fe40008000000 */
[----:B------:R-:W-:Y:S01]  /*f890*/  UIADD3 UR8, UR4, -UR8, URZ ;  /* 0x8000000804087290 */ /* 0x000fe2000fffe03f */
[----:B------:R-:W-:Y:S11]  /*f8a0*/  @!P1 BRA `(.L_x_1087) ;  /* 0x0000000000449947 */ /* 0x000ff60003800000 */
        /* <DEDUP_REMOVED lines=10> */
.L_x_1088:
[----:B------:R-:W-:-:S11]  /*f950*/  UISETP.NE.AND UP0, UPT, UR5, 0x1, UPT ;  /* 0x000000010500788c */ /* 0x000fd6000bf05270 */
[----:B------:R-:W-:Y:S02]  /*f960*/  @UP0 ULDC.64 UR10, c[0x0][0x9e8] ;  /* 0x00027a00000a0ab9 */ /* 0x000fe40000000a00 */
[----:B------:R-:W-:-:S04]  /*f970*/  UIMAD.WIDE.U32 UR6, UR4, UR10, URZ ;  /* 0x0000000a040672a5 */ /* 0x000fc8000f8e003f */
[----:B------:R-:W-:-:S12]  /*f980*/  @UP0 USHF.R.U32.HI UR4, URZ, UR11, UR7 ;  /* 0x0000000b3f040299 */ /* 0x000fd80008011607 */
.L_x_1089:
[----:B------:R-:W-:-:S04]  /*f990*/  UIMAD UR4, UR4, UR5, URZ ;  /* 0x00000005040472a4 */ /* 0x000fc8000f8e023f */
[----:B------:R-:W-:-:S04]  /*f9a0*/  UISETP.LT.AND UP0, UPT, UR8, UR4, UPT ;  /* 0x000000040800728c */ /* 0x000fc8000bf01270 */
[----:B------:R-:W-:-:S12]  /*f9b0*/  USEL UR8, UR8, UR4, !UP0 ;  /* 0x0000000408087287 */ /* 0x000fd8000c000000 */
.L_x_1087:
[----:B------:R-:W-:Y:S02]  /*f9c0*/  USHF.R.S32.HI UR4, URZ, 0x1f, UR8 ;  /* 0x0000001f3f047899 */ /* 0x000fe40008011408 */
[----:B------:R-:W-:Y:S02]  /*f9d0*/  USHF.R.U32.HI UR9, URZ, 0x10, UR44 ;  /* 0x000000103f097899 */ /* 0x000fe4000801162c */
[----:B------:R-:W-:Y:S02]  /*f9e0*/  ULEA.HI UR4, UR4, UR8, URZ, 0x6 ;  /* 0x0000000804047291 */ /* 0x000fe4000f8f303f */
[----:B------:R-:W-:Y:S02]  /*f9f0*/  ULOP3.LUT UR44, UR44, 0xffff, URZ, 0xc0, !UPT ;  /* 0x0000ffff2c2c7892 */ /* 0x000fe4000f8ec03f */
[----:B------:R-:W-:Y:S01]  /*fa00*/  USHF.R.S32.HI UR4, URZ, 0x6, UR4 ;  /* 0x000000063f047899 */ /* 0x000fe20008011404 */
[----:B------:R-:W-:-:S03]  /*fa10*/  UMOV UR38, URZ ;  /* 0x0000003f00267c82 */ /* 0x000fc60008000000 */
[----:B------:R-:W-:-:S04]  /*fa20*/  UISETP.LT.AND UP0, UPT, URZ, UR4, UPT ;  /* 0x000000043f00728c */ /* 0x000fc8000bf01270 */
[----:B------:R-:W-:Y:S02]  /*fa30*/  USEL UR43, URZ, UR4, !UP0 ;  /* 0x000000043f2b7287 */ /* 0x000fe4000c000000 */
[----:B------:R-:W-:Y:S02]  /*fa40*/  UISETP.NE.AND UP0, UPT, UR9, URZ, UPT ;  /* 0x0000003f0900728c */ /* 0x000fe4000bf05270 */
[----:B------:R-:W-:-:S06]  /*fa50*/  UISETP.GT.AND UP1, UPT, UR12, UR43, UPT ;  /* 0x0000002b0c00728c */ /* 0x000fcc000bf24270 */
[----:B------:R-:W-:-:S03]  /*fa60*/  PLOP3.LUT P0, PT, PT, PT, UP1, 0x80, 0x0 ;  /* 0x000000000000781c */ /* 0x000fc60003f0f018 */
[----:B------:R-:W-:-:S10]  /*fa70*/  @!UP0 ULDC UR9, c[0x0][0x9f0] ;  /* 0x00027c0000098ab9 */ /* 0x000fd40000000800 */
[----:B------:R-:W-:Y:S05]  /*fa80*/  @!P0 BRA `(.L_x_1090) ;  /* 0x00000000007c8947 */ /* 0x000fea0003800000 */
[----:B------:R-:W-:Y:S01]  /*fa90*/  IABS R0, UR9 ;  /* 0x0000000900007c13 */ /* 0x000fe20008000000 */
[----:B------:R-:W-:Y:S02]  /*faa0*/  UIADD3 UR4, UR9, -0x1, UR12 ;  /* 0xffffffff09047890 */ /* 0x000fe4000fffe00c */
[----:B------:R-:W-:Y:S02]  /*fab0*/  IABS R4, UR9 ;  /* 0x0000000900047c13 */ /* 0x000fe40008000000 */
[----:B------:R-:W-:Y:S01]  /*fac0*/  R2UR UR10, R0 ;  /* 0x00000000000a72ca */ /* 0x000fe200000e0000 */
[----:B------:R-:W-:-:S03]  /*fad0*/  UIADD3 UR6, -UR43, UR4, URZ ;  /* 0x000000042b067290 */ /* 0x000fc6000fffe13f */
[----:B------:R-:W-:-:S03]  /*fae0*/  UMOV UR4, URZ ;  /* 0x0000003f00047c82 */ /* 0x000fc60008000000 */
[----:B------:R-:W-:Y:S01]  /*faf0*/  IABS R3, UR6 ;  /* 0x0000000600037c13 */ /* 0x000fe20008000000 */
[----:B------:R-:W-:-:S03]  /*fb00*/  ULOP3.LUT UR6, UR6, UR9, URZ, 0x3c, !UPT ;  /* 0x0000000906067292 */ /* 0x000fc6000f8e3c3f */
[----:B------:R-:W-:Y:S02]  /*fb10*/  R2UR UR8, R3 ;  /* 0x00000000030872ca */ /* 0x000fe400000e0000 */
        /* <DEDUP_REMOVED lines=22> */
.L_x_1090:
[----:B------:R-:W-:Y:S02]  /*fc80*/  UIMAD UR49, UR44, UR38, UR43 ;  /* 0x000000262c3172a4 */ /* 0x000fe4000f8e022b */
[----:B------:R-:W-:Y:S01]  /*fc90*/  IMAD.U32 R0, RZ, RZ, UR38 ;  /* 0x00000026ff007e24 */ /* 0x000fe2000f8e00ff */
[----:B------:R-:W-:Y:S01]  /*fca0*/  MOV R2, RZ ;  /* 0x000000ff00027202 */ /* 0x000fe20000000f00 */
[----:B------:R-:W-:Y:S02]  /*fcb0*/  IMAD.MOV.U32 R6, RZ, RZ, 0x1 ;  /* 0x00000001ff067424 */ /* 0x000fe400078e00ff */
[----:B------:R-:W-:-:S05]  /*fcc0*/  IMAD.U32 R19, RZ, RZ, UR49 ;  /* 0x00000031ff137e24 */ /* 0x000fca000f8e00ff */
[----:B------:R-:W-:Y:S01]  /*fcd0*/  VIADDMNMX R19, R19, R0, UR12, PT ;  /* 0x0000000c13137e46 */ /* 0x000fe2000b800100 */
[----:B------:R-:W-:-:S03]  /*fce0*/  IMAD.MOV.U32 R0, RZ, RZ, 0x1 ;  /* 0x00000001ff007424 */ /* 0x000fc600078e00ff */
[----:B------:R-:W-:-:S13]  /*fcf0*/  ISETP.GT.AND P0, PT, R19, UR49, PT ;  /* 0x0000003113007c0c */ /* 0x000fda000bf04270 */
        /* <DEDUP_REMOVED lines=24> */
.L_x_1091:
        /* <DEDUP_REMOVED lines=19> */
[----:B-1---5:R-:W-:Y:S05]  /*ffb0*/  CALL.ABS.NOINC R2 ;  /* 0x0000000002007343 */ /* 0x022fea0003c00000 */
.L_x_1093:
[----:B------:R0:W1:Y:S01]  /*ffc0*/  LDC.64 R2, c[0x4][R16] ;  /* 0x0100000010027b82 */ /* 0x0000620000000a00 */
[----:B------:R-:W-:Y:S01]  /*ffd0*/  ULDC.64 UR4, c[0x4][0x138] ;  /* 0x01004e0000047ab9 */ /* 0x000fe20000000a00 */
[----:B------:R-:W-:Y:S01]  /*ffe0*/  ULDC.64 UR6, c[0x4][0x140] ;  /* 0x0100500000067ab9 */ /* 0x000fe20000000a00 */
[----:B------:R-:W-:Y:S02]  /*fff0*/  IMAD.U32 R4, RZ, RZ, UR4 ;  /* 0x00000004ff047e24 */ /* 0x000fe4000f8e00ff */
        /* <DEDUP_REMOVED lines=11> */
.L_x_1092:
[----:B------:R-:W0:Y:S01]  /*100b0*/  LDC.64 R2, c[0x0][0x9f8] ;  /* 0x00027e00ff027b82 */ /* 0x000e220000000a00 */
[----:B------:R-:W-:-:S07]  /*100c0*/  MOV R33, R23 ;  /* 0x0000001700217202 */ /* 0x000fce0000000f00 */
[----:B------:R-:W1:Y:S01]  /*100d0*/  LDC R17, c[0x0][0x430] ;  /* 0x00010c00ff117b82 */ /* 0x000e620000000800 */
[C---:B------:R-:W-:Y:S01]  /*100e0*/  IMAD.SHL.U32 R24, R26.reuse, 0x10, RZ ;  /* 0x000000101a187824 */ /* 0x040fe200078e00ff */
[----:B------:R-:W-:Y:S01]  /*100f0*/  LOP3.LUT R8, R26, 0x7f, RZ, 0xc0, !PT ;  /* 0x0000007f1a087812 */ /* 0x000fe200078ec0ff */
[----:B------:R-:W-:Y:S01]  /*10100*/  VIADD R0, R19, 0xffffffff ;  /* 0xffffffff13007836 */ /* 0x000fe20000000000 */
[----:B------:R-:W-:Y:S01]  /*10110*/  LOP3.LUT R16, R16, 0xffffffbf, RZ, 0xc0, !PT ;  /* 0xffffffbf10107812 */ /* 0x000fe200078ec0ff */
[----:B------:R-:W-:Y:S01]  /*10120*/  ULDC UR4, c[0x0][0x2f4] ;  /* 0x0000bd0000047ab9 */ /* 0x000fe20000000800 */
[----:B0-----:R-:W-:-:S04]  /*10130*/  ISETP.NE.U32.AND P0, PT, R2, RZ, PT ;  /* 0x000000ff0200720c */ /* 0x001fc80003f05070 */
[----:B------:R-:W-:-:S13]  /*10140*/  ISETP.NE.AND.EX P0, PT, R3, RZ, PT, P0 ;  /* 0x000000ff0300720c */ /* 0x000fda0003f05300 */
[----:B------:R-:W0:Y:S02]  /*10150*/  @P0 LDC.64 R2, c[0x0][0x9f8] ;  /* 0x00027e00ff020b82 */ /* 0x000e240000000a00 */
[----:B0-----:R-:W-:-:S05]  /*10160*/  @P0 IMAD.WIDE R2, R23, 0x4, R2 ;  /* 0x0000000417020825 */ /* 0x001fca00078e0202 */
[----:B------:R0:W2:Y:S01]  /*10170*/  @P0 LDG.E R33, desc[UR60][R2.64] ;  /* 0x0000003c02210981 */ /* 0x0000a2000c1e1900 */
[----:B------:R-:W-:Y:S02]  /*10180*/  LOP3.LUT R24, R24, 0x70, RZ, 0xc0, !PT ;  /* 0x0000007018187812 */ /* 0x000fe400078ec0ff */
[----:B------:R-:W-:Y:S02]  /*10190*/  SHF.R.U32.HI R4, RZ, 0x3, R8 ;  /* 0x00000003ff047819 */ /* 0x000fe40000011608 */
[----:B-1----:R-:W-:Y:S02]  /*101a0*/  ISETP.NE.AND P1, PT, R17, 0x1, PT ;  /* 0x000000011100780c */ /* 0x002fe40003f25270 */
[----:B------:R-:W-:-:S05]  /*101b0*/  LOP3.LUT R37, R24, R4, RZ, 0xfc, !PT ;  /* 0x0000000418257212 */ /* 0x000fca00078efcff */
[----:B------:R-:W-:-:S05]  /*101c0*/  IMAD R7, R0, 0x40, R37 ;  /* 0x0000004000077824 */ /* 0x000fca00078e0225 */
[C---:B------:R-:W-:Y:S01]  /*101d0*/  ISETP.GE.AND P0, PT, R7.reuse, UR47, PT ;  /* 0x0000002f07007c0c */ /* 0x040fe2000bf06270 */
[----:B0-----:R-:W0:Y:S01]  /*101e0*/  @P1 LDC R2, c[0x0][0x434] ;  /* 0x00010d00ff021b82 */ /* 0x001e220000000800 */
[----:B-----5:R-:W-:Y:S01]  /*101f0*/  IMAD.IADD R7, R7, 0x1, R22 ;  /* 0x0000000107077824 */ /* 0x020fe200078e0216 */
[----:B------:R-:W-:Y:S02]  /*10200*/  @P1 LOP3.LUT R16, R16, 0x40, RZ, 0xfc, !PT ;  /* 0x0000004010101812 */ /* 0x000fe400078efcff */
[----:B------:R-:W-:Y:S02]  /*10210*/  ISETP.GT.U32.OR P0, PT, R37, 0x3f, P0 ;  /* 0x0000003f2500780c */ /* 0x000fe40000704470 */
[----:B------:R-:W-:Y:S02]  /*10220*/  MOV R9, R7 ;  /* 0x0000000700097202 */ /* 0x000fe40000000f00 */
[----:B------:R-:W1:Y:S09]  /*10230*/  @P1 LDC R3, c[0x0][0x438] ;  /* 0x00010e00ff031b82 */ /* 0x000e720000000800 */
[----:B------:R-:W3:Y:S01]  /*10240*/  @!P0 LDC.64 R10, c[0x0][0x428] ;  /* 0x00010a00ff0a8b82 */ /* 0x000ee20000000a00 */
[----:B0-----:R-:W-:-:S07]  /*10250*/  @P1 IMAD.HI.U32 R2, R7, R2, RZ ;  /* 0x0000000207021227 */ /* 0x001fce00078e00ff */
[----:B------:R-:W0:Y:S01]  /*10260*/  @!P0 LDC.64 R4, c[0x0][0x418] ;  /* 0x00010600ff048b82 */ /* 0x000e220000000a00 */
[----:B-1----:R-:W-:-:S04]  /*10270*/  @P1 SHF.R.U32.HI R9, RZ, R3, R2 ;  /* 0x00000003ff091219 */ /* 0x002fc80000011602 */
[----:B------:R-:W-:Y:S02]  /*10280*/  @!P0 SHF.R.S32.HI R3, RZ, 0x1f, R9 ;  /* 0x0000001fff038819 */ /* 0x000fe40000011409 */
[----:B------:R-:W-:Y:S01]  /*10290*/  LOP3.LUT R16, R16, 0xffffffef, RZ, 0xc0, !PT ;  /* 0xffffffef10107812 */ /* 0x000fe200078ec0ff */
[----:B------:R-:W-:Y:S01]  /*102a0*/  UMOV UR5, 0xffffffff ;  /* 0xffffffff00057882 */ /* 0x000fe20000000000 */
[----:B--2---:R-:W-:-:S05]  /*102b0*/  SHF.R.S32.HI R6, RZ, 0x1f, R33 ;  /* 0x0000001fff067819 */ /* 0x004fca0000011421 */
[----:B---3--:R-:W-:Y:S01]  /*102c0*/  @!P0 IMAD R2, R6, R10, RZ ;  /* 0x0000000a06028224 */ /* 0x008fe200078e02ff */
[----:B------:R1:W-:Y:S03]  /*102d0*/  STL [R1], R6 ;  /* 0x0000000601007387 */ /* 0x0003e60000100800 */
[----:B------:R-:W-:Y:S02]  /*102e0*/  @!P0 IMAD R11, R33, R11, R2 ;  /* 0x0000000b210b8224 */ /* 0x000fe400078e0202 */
[----:B------:R-:W-:-:S04]  /*102f0*/  @!P0 IMAD.MOV.U32 R2, RZ, RZ, R9 ;  /* 0x000000ffff028224 */ /* 0x000fc800078e0009 */
[----:B------:R-:W-:-:S04]  /*10300*/  @!P0 IMAD.WIDE.U32 R2, R33, R10, R2 ;  /* 0x0000000a21028225 */ /* 0x000fc800078e0002 */
[----:B------:R-:W-:Y:S01]  /*10310*/  @!P0 IMAD.IADD R3, R3, 0x1, R11 ;  /* 0x0000000103038824 */ /* 0x000fe200078e020b */
[----:B0-----:R-:W-:Y:S01]  /*10320*/  @!P0 LEA R4, P1, R2, R4, 0x2 ;  /* 0x0000000402048211 */ /* 0x001fe200078210ff */
[----:B-1----:R-:W-:-:S03]  /*10330*/  IMAD.MOV.U32 R6, RZ, RZ, RZ ;  /* 0x000000ffff067224 */ /* 0x002fc600078e00ff */
[----:B------:R-:W-:-:S05]  /*10340*/  @!P0 LEA.HI.X R5, R2, R5, R3, 0x2, P1 ;  /* 0x0000000502058211 */ /* 0x000fca00008f1403 */
[----:B------:R0:W5:Y:S02]  /*10350*/  @!P0 LDG.E R6, desc[UR60][R4.64] ;  /* 0x0000003c04068981 */ /* 0x000164000c1e1900 */
[----:B0-----:R-:W-:-:S05]  /*10360*/  IMAD.SHL.U32 R4, R26, 0x8, RZ ;  /* 0x000000081a047824 */ /* 0x001fca00078e00ff */
[----:B------:R-:W-:-:S04]  /*10370*/  LOP3.LUT R25, R4, 0x38, RZ, 0xc0, !PT ;  /* 0x0000003804197812 */ /* 0x000fc800078ec0ff */
[C---:B------:R-:W-:Y:S02]  /*10380*/  ISETP.GE.AND P0, PT, R25.reuse, UR4, PT ;  /* 0x0000000419007c0c */ /* 0x040fe4000bf06270 */
[C---:B------:R-:W-:Y:S02]  /*10390*/  LOP3.LUT R36, R25.reuse, 0x40, RZ, 0xfc, !PT ;  /* 0x0000004019247812 */ /* 0x040fe400078efcff */
[C---:B------:R-:W-:Y:S02]  /*103a0*/  LOP3.LUT R35, R25.reuse, 0x80, RZ, 0xfc, !PT ;  /* 0x0000008019237812 */ /* 0x040fe400078efcff */
[----:B------:R-:W-:Y:S02]  /*103b0*/  ISETP.GE.AND P2, PT, R36, UR4, PT ;  /* 0x0000000424007c0c */ /* 0x000fe4000bf46270 */
[----:B------:R-:W-:Y:S02]  /*103c0*/  LOP3.LUT R34, R25, 0xc0, RZ, 0xfc, !PT ;  /* 0x000000c019227812 */ /* 0x000fe400078efcff */
[----:B------:R-:W-:-:S03]  /*103d0*/  ISETP.GE.AND P1, PT, R35, UR4, PT ;  /* 0x0000000423007c0c */ /* 0x000fc6000bf26270 */
        /* <DEDUP_REMOVED lines=8> */
[----:B------:R-:W-:Y:S06]  /*10460*/  BRA.DIV UR5, `(.L_x_1094) ;  /* 0x0000002e05f47947 */ /* 0x000fec000b800000 */
.L_x_1136:
[----:B------:R-:W2:Y:S01]  /*10470*/  LDL R2, [R1+0x4] ;  /* 0x0000040001027983 */ /* 0x000ea20000100800 */
[----:B------:R-:W-:Y:S01]  /*10480*/  ISETP.GT.U32.AND P1, PT, R37, 0x3f, PT ;  /* 0x0000003f2500780c */ /* 0x000fe20003f24070 */
[----:B------:R-:W-:Y:S01]  /*10490*/  IMAD.U32 R32, RZ, RZ, UR39 ;  /* 0x00000027ff207e24 */ /* 0x000fe2000f8e00ff */
[----:B------:R-:W-:Y:S01]  /*104a0*/  LOP3.LUT R16, R16, 0xfffffffe, RZ, 0xc0, !PT ;  /* 0xfffffffe10107812 */ /* 0x000fe200078ec0ff */
[----:B------:R-:W-:-:S03]  /*104b0*/  IMAD.MOV.U32 R27, RZ, RZ, R0 ;  /* 0x000000ffff1b7224 */ /* 0x000fc600078e0000 */
[----:B------:R-:W-:-:S07]  /*104c0*/  SHF.R.S32.HI R32, RZ, 0x1f, R32 ;  /* 0x0000001fff207819 */ /* 0x000fce0000011420 */
[----:B------:R-:W-:-:S04]  /*104d0*/  @P1 LOP3.LUT R16, R16, 0x1, RZ, 0xfc, !PT ;  /* 0x0000000110101812 */ /* 0x000fc800078efcff */
[----:B------:R-:W-:Y:S02]  /*104e0*/  LOP3.LUT R16, R16, 0xffffffdf, RZ, 0xc0, !PT ;  /* 0xffffffdf10107812 */ /* 0x000fe400078ec0ff */
[----:B--2---:R-:W-:Y:S02]  /*104f0*/  R2UR UR4, R2 ;  /* 0x00000000020472ca */ /* 0x004fe400000e0000 */
[----:B------:R-:W-:-:S05]  /*10500*/  IADD3 R2, -R9, RZ, RZ ;  /* 0x000000ff09027210 */ /* 0x000fca0007ffe1ff */
[----:B------:R-:W-:-:S06]  /*10510*/  IMAD R7, R17, R2, R7 ;  /* 0x0000000211077224 */ /* 0x000fcc00078e0207 */
[----:B------:R-:W-:-:S06]  /*10520*/  ULOP3.LUT UR4, UR4, 0x2, URZ, 0xfc, !UPT ;  /* 0x0000000204047892 */ /* 0x000fcc000f8efc3f */
[----:B------:R-:W-:-:S05]  /*10530*/  IMAD.U32 R2, RZ, RZ, UR4 ;  /* 0x00000004ff027e24 */ /* 0x000fca000f8e00ff */
[----:B------:R-:W-:-:S13]  /*10540*/  ISETP.NE.AND P0, PT, R2, 0x3, PT ;  /* 0x000000030200780c */ /* 0x000fda0003f05270 */
[----:B------:R-:W-:Y:S01]  /*10550*/  @P0 LOP3.LUT R16, R16, 0x20, RZ, 0xfc, !PT ;  /* 0x0000002010100812 */ /* 0x000fe200078efcff */
[----:B------:R-:W-:Y:S06]  /*10560*/  @!P0 BRA `(.L_x_1095) ;  /* 0x0000000000048947 */ /* 0x000fec0003800000 */
[----:B------:R-:W-:Y:S01]  /*10570*/  BPT.TRAP 0x1 ;  /* 0x000000040000795c */ /* 0x000fe20000300000 */
.L_x_1095:
[----:B------:R-:W-:Y:S01]  /*10580*/  SHF.R.S32.HI R9, RZ, 0x1f, R7 ;  /* 0x0000001fff097819 */ /* 0x000fe20000011407 */
[----:B------:R-:W-:Y:S01]  /*10590*/  ULDC.64 UR4, c[0x0][0x328] ;  /* 0x0000ca0000047ab9 */ /* 0x000fe20000000a00 */
[----:B------:R-:W-:-:S03]  /*105a0*/  R2UR UR6, R32 ;  /* 0x00000000200672ca */ /* 0x000fc600000e0000 */
[----:B------:R-:W-:-:S04]  /*105b0*/  IMAD R2, R9, UR4, RZ ;  /* 0x0000000409027c24 */ /* 0x000fc8000f8e02ff */
[C---:B------:R-:W-:Y:S02]  /*105c0*/  IMAD R5, R7.reuse, UR5, R2 ;  /* 0x0000000507057c24 */ /* 0x040fe4000f8e0202 */
[----:B------:R-:W-:Y:S01]  /*105d0*/  IMAD.WIDE.U32 R2, R7, UR4, RZ ;  /* 0x0000000407027c25 */ /* 0x000fe2000f8e00ff */
[----:B------:R-:W-:-:S03]  /*105e0*/  ULDC.64 UR4, c[0x0][0x338] ;  /* 0x0000ce0000047ab9 */ /* 0x000fc60000000a00 */
[----:B------:R-:W-:Y:S01]  /*105f0*/  IMAD.IADD R3, R3, 0x1, R5 ;  /* 0x0000000103037824 */ /* 0x000fe200078e0205 */
[----:B-----5:R-:W-:Y:S01]  /*10600*/  SHF.R.S32.HI R5, RZ, 0x1f, R6 ;  /* 0x0000001fff057819 */ /* 0x020fe20000011406 */
[----:B------:R-:W-:-:S04]  /*10610*/  IMAD.WIDE.U32 R2, R6, UR4, R2 ;  /* 0x0000000406027c25 */ /* 0x000fc8000f8e0002 */
[----:B------:R-:W-:-:S04]  /*10620*/  IMAD R11, R5, UR4, RZ ;  /* 0x00000004050b7c24 */ /* 0x000fc8000f8e02ff */
[----:B------:R-:W-:Y:S01]  /*10630*/  IMAD R11, R6, UR5, R11 ;  /* 0x00000005060b7c24 */ /* 0x000fe2000f8e020b */
[----:B------:R-:W-:-:S04]  /*10640*/  ULDC.64 UR4, c[0x0][0x330] ;  /* 0x0000cc0000047ab9 */ /* 0x000fc80000000a00 */
[----:B------:R-:W-:Y:S01]  /*10650*/  IADD3 R3, R3, R11, RZ ;  /* 0x0000000b03037210 */ /* 0x000fe20007ffe0ff */
[----:B------:R-:W-:Y:S01]  /*10660*/  IMAD.U32 R11, RZ, RZ, UR4 ;  /* 0x00000004ff0b7e24 */ /* 0x000fe2000f8e00ff */
[----:B------:R-:W-:-:S03]  /*10670*/  UIMAD UR4, UR6, UR4, URZ ;  /* 0x00000004060472a4 */ /* 0x000fc6000f8e023f */
[----:B------:R-:W-:Y:S01]  /*10680*/  IMAD.WIDE.U32 R2, R11, UR39, R2 ;  /* 0x000000270b027c25 */ /* 0x000fe2000f8e0002 */
[----:B------:R-:W-:Y:S01]  /*10690*/  UIMAD UR4, UR39, UR5, UR4 ;  /* 0x00000005270472a4 */ /* 0x000fe2000f8e0204 */
[----:B------:R-:W-:Y:S02]  /*106a0*/  ULDC.64 UR6, c[0x0][0x318] ;  /* 0x0000c60000067ab9 */ /* 0x000fe40000000a00 */
[----:B------:R-:W-:-:S03]  /*106b0*/  LEA R17, P0, R2, UR6, 0x1 ;  /* 0x0000000602117c11 */ /* 0x000fc6000f8008ff */
[----:B------:R-:W-:-:S05]  /*106c0*/  VIADD R3, R3, UR4 ;  /* 0x0000000403037c36 */ /* 0x000fca0008000000 */
[----:B------:R-:W-:Y:S01]  /*106d0*/  LEA.HI.X R18, R2, UR7, R3, 0x1, P0 ;  /* 0x0000000702127c11 */ /* 0x000fe200080f0c03 */
[----:B------:R-:W-:-:S05]  /*106e0*/  IMAD.MOV.U32 R2, RZ, RZ, 0x1 ;  /* 0x00000001ff027424 */ /* 0x000fca00078e00ff */
[----:B------:R-:W-:-:S04]  /*106f0*/  SHF.L.U32 R2, R2, 0x1f, RZ ;  /* 0x0000001f02027819 */ /* 0x000fc800000006ff */
[----:B------:R-:W0:Y:S02]  /*10700*/  SYNCS.PHASECHK.TRANS64.TRYWAIT P0, [UR45+0x30840], R2 ;  /* 0x03084002ff0075a7 */ /* 0x000e24000800016d */
[----:B0-----:R-:W-:Y:S05]  /*10710*/  @!P0 BRA `(.L_x_1096) ;  /* 0x0000002c00688947 */ /* 0x001fea0003800000 */
.L_x_1137:
[----:B------:R-:W-:Y:S01]  /*10720*/  ULDC.64 UR4, c[0x0][0x300] ;  /* 0x0000c00000047ab9 */ /* 0x000fe20000000a00 */
[----:B------:R-:W-:Y:S01]  /*10730*/  R2UR UR6, R32 ;  /* 0x00000000200672ca */ /* 0x000fe200000e0000 */
[----:B0-----:R-:W-:Y:S01]  /*10740*/  IMAD R2, R9, UR4, RZ ;  /* 0x0000000409027c24 */ /* 0x001fe2000f8e02ff */
[----:B------:R-:W-:Y:S01]  /*10750*/  SHF.R.U32.HI R28, RZ, 0x3, R8 ;  /* 0x00000003ff1c7819 */ /* 0x000fe20000011608 */
[----:B------:R-:W-:Y:S01]  /*10760*/  IMAD.SHL.U32 R30, R8, 0x8, RZ ;  /* 0x00000008081e7824 */ /* 0x000fe200078e00ff */
[C---:B------:R-:W-:Y:S01]  /*10770*/  LOP3.LUT P4, RZ, R16.reuse, 0x10, RZ, 0xc0, !PT ;  /* 0x0000001010ff7812 */ /* 0x040fe2000788c0ff */
[C---:B------:R-:W-:Y:S01]  /*10780*/  IMAD R9, R7.reuse, UR5, R2 ;  /* 0x0000000507097c24 */ /* 0x040fe2000f8e0202 */
[C---:B------:R-:W-:Y:S01]  /*10790*/  LOP3.LUT P3, RZ, R16.reuse, 0x8, RZ, 0xc0, !PT ;  /* 0x0000000810ff7812 */ /* 0x040fe2000786c0ff */
[----:B------:R-:W-:Y:S01]  /*107a0*/  IMAD.WIDE.U32 R2, R7, UR4, RZ ;  /* 0x0000000407027c25 */ /* 0x000fe2000f8e00ff */
[----:B------:R-:W-:Y:S01]  /*107b0*/  ULDC.64 UR4, c[0x0][0x310] ;  /* 0x0000c40000047ab9 */ /* 0x000fe20000000a00 */
[----:B------:R-:W-:-:S02]  /*107c0*/  LOP3.LUT P2, RZ, R16, 0x4, RZ, 0xc0, !PT ;  /* 0x0000000410ff7812 */ /* 0x000fc4000784c0ff */
[----:B------:R-:W-:Y:S01]  /*107d0*/  IMAD.IADD R3, R3, 0x1, R9 ;  /* 0x0000000103037824 */ /* 0x000fe200078e0209 */
[----:B------:R-:W-:Y:S01]  /*107e0*/  LOP3.LUT P1, RZ, R16, 0x2, RZ, 0xc0, !PT ;  /* 0x0000000210ff7812 */ /* 0x000fe2000782c0ff */
[----:B------:R-:W-:Y:S02]  /*107f0*/  IMAD R5, R5, UR4, RZ ;  /* 0x0000000405057c24 */ /* 0x000fe4000f8e02ff */
[----:B------:R-:W-:-:S04]  /*10800*/  IMAD.WIDE.U32 R2, R6, UR4, R2 ;  /* 0x0000000406027c25 */ /* 0x000fc8000f8e0002 */
        /* <DEDUP_REMOVED lines=8> */
[----:B------:R-:W-:Y:S01]  /*10890*/  IMAD.MOV.U32 R5, RZ, RZ, -0x40 ;  /* 0xffffffc0ff057424 */ /* 0x000fe200078e00ff */
[----:B------:R-:W-:Y:S02]  /*108a0*/  LEA R6, P0, R2, UR6, 0x1 ;  /* 0x0000000602067c11 */ /* 0x000fe4000f8008ff */
[----:B------:R-:W-:Y:S01]  /*108b0*/  VIADD R7, R3, UR4 ;  /* 0x0000000403077c36 */ /* 0x000fe20008000000 */
[----:B------:R-:W-:Y:S01]  /*108c0*/  LOP3.LUT R3, R4, 0x1c0, RZ, 0xc0, !PT ;  /* 0x000001c004037812 */ /* 0x000fe200078ec0ff */
[----:B------:R-:W-:Y:S01]  /*108d0*/  IMAD R0, R0, R5, UR47 ;  /* 0x0000002f00007e24 */ /* 0x000fe2000f8e0205 */
[----:B------:R-:W-:-:S02]  /*108e0*/  UMOV UR4, 0xffffffff ;  /* 0xffffffff00047882 */ /* 0x000fc40000000000 */
[----:B------:R-:W-:Y:S02]  /*108f0*/  LOP3.LUT R3, R3, 0x38, R4, 0xf8, !PT ;  /* 0x0000003803037812 */ /* 0x000fe400078ef804 */
[----:B------:R-:W-:Y:S02]  /*10900*/  IADD3 R0, -R28, R0, RZ ;  /* 0x000000001c007210 */ /* 0x000fe40007ffe1ff */
[----:B------:R-:W-:Y:S02]  /*10910*/  LOP3.LUT R3, R3, 0x38, R26, 0x78, !PT ;  /* 0x0000003803037812 */ /* 0x000fe400078e781a */
[----:B------:R-:W-:Y:S02]  /*10920*/  LEA.HI.X R7, R2, UR7, R7, 0x1, P0 ;  /* 0x0000000702077c11 */ /* 0x000fe400080f0c07 */
[----:B------:R-:W-:Y:S02]  /*10930*/  LOP3.LUT R30, R3, 0x200, R30, 0xf8, !PT ;  /* 0x00000200031e7812 */ /* 0x000fe400078ef81e */
[----:B------:R-:W-:Y:S01]  /*10940*/  ISETP.GE.AND P0, PT, R0, 0x1, PT ;  /* 0x000000010000780c */ /* 0x000fe20003f06270 */
[----:B------:R-:W-:-:S12]  /*10950*/  BRA.DIV UR4, `(.L_x_1097) ;  /* 0x0000002a04f07947 */ /* 0x000fd8000b800000 */
[----:B------:R-:W-:Y:S01]  /*10960*/  SHFL.IDX PT, R3, R7, RZ, 0x181f ;  /* 0x00181fff07037589 */ /* 0x000fe200000e0000 */
[----:B------:R-:W-:-:S03]  /*10970*/  @P0 LEA R9, R30, UR45, 0x1 ;  /* 0x0000002d1e090c11 */ /* 0x000fc6000f8e08ff */
[----:B------:R-:W0:Y:S04]  /*10980*/  SHFL.IDX PT, R2, R6, RZ, 0x181f ;  /* 0x00181fff06027589 */ /* 0x000e2800000e0000 */
[----:B------:R-:W-:Y:S04]  /*10990*/  SHFL.IDX PT, R5, R7, 0x1, 0x181f ;  /* 0x00381f0007057f89 */ /* 0x000fe800000e0000 */
        /* <DEDUP_REMOVED lines=24> */
.L_x_1147:
[----:B------:R-:W-:Y:S01]  /*10b20*/  ISETP.GE.AND P0, PT, R0, 0x31, PT ;  /* 0x000000310000780c */ /* 0x000fe20003f06270 */
[----:B-1----:R-:W-:Y:S02]  /*10b30*/  IMAD.MOV.U32 R2, RZ, RZ, R14 ;  /* 0x000000ffff027224 */ /* 0x002fe400078e000e */
[----:B--2---:R-:W-:-:S10]  /*10b40*/  IMAD.MOV.U32 R3, RZ, RZ, R4 ;  /* 0x000000ffff037224 */ /* 0x004fd400078e0004 */
[----:B------:R-:W-:Y:S01]  /*10b50*/  @P0 IMAD.WIDE.U32 R2, R25, 0x2, R2 ;  /* 0x0000000219020825 */ /* 0x000fe200078e0002 */
[----:B------:R-:W-:-:S05]  /*10b60*/  @P0 LEA R5, R30, UR45, 0x1 ;  /* 0x0000002d1e050c11 */ /* 0x000fca000f8e08ff */
[----:B------:R-:W-:Y:S01]  /*10b70*/  @!PT LDS RZ, [RZ] ;  /* 0x00000000fffff984 */ /* 0x000fe20000000800 */
[----:B------:R-:W-:Y:S01]  /*10b80*/  @!PT LDS RZ, [RZ] ;  /* 0x00000000fffff984 */ /* 0x000fe20000000800 */
[----:B------:R-:W-:Y:S01]  /*10b90*/  @!PT LDS RZ, [RZ] ;  /* 0x00000000fffff984 */ /* 0x000fe20000000800 */
[----:B------:R0:W-:Y:S04]  /*10ba0*/  @P0 LDGSTS.E.BYPASS.LTC128B.128 [R5+0x21c00], desc[UR60][R2.64], !P4 ;  /* 0x21c0000002050fae */ /* 0x0001e8000e101d7c */
[----:B------:R0:W-:Y:S04]  /*10bb0*/  @P0 LDGSTS.E.BYPASS.LTC128B.128 [R5+0x23c00], desc[UR60][R2.64+0x80], !P3 ;  /* 0x23c0008002050fae */ /* 0x0001e8000d901d7c */
[----:B------:R0:W-:Y:S04]  /*10bc0*/  @P0 LDGSTS.E.BYPASS.LTC128B.128 [R5+0x25c00], desc[UR60][R2.64+0x100], !P2 ;  /* 0x25c0010002050fae */ /* 0x0001e8000d101d7c */
[----:B------:R0:W-:Y:S01]  /*10bd0*/  @P0 LDGSTS.E.BYPASS.LTC128B.128 [R5+0x27c00], desc[UR60][R2.64+0x180], !P1 ;  /* 0x27c0018002050fae */ /* 0x0001e2000c901d7c */
[----:B------:R-:W-:Y:S01]  /*10be0*/  NOP ;  /* 0x0000000000007918 */ /* 0x000fe20000000000 */
[----:B------:R-:W-:Y:S02]  /*10bf0*/  SYNCS.ARRIVE.TRANS64.RED.A0T1 RZ, [UR45+0x30830], RZ ;  /* 0x030830ffffff79a7 */ /* 0x000fe4000820042d */
[----:B------:R-:W-:Y:S01]  /*10c00*/  ARRIVES.LDGSTSBAR.64.TRANSCNT [UR45+0x30830] ;  /* 0x03083000ff0079b0 */ /* 0x000fe20008000aad */
[----:B------:R-:W-:Y:S01]  /*10c10*/  NOP ;  /* 0x0000000000007918 */ /* 0x000fe20000000000 */
[----:B------:R-:W-:-:S13]  /*10c20*/  LOP3.LUT P1, RZ, R16, 0x20, RZ, 0xc0, !PT ;  /* 0x0000002010ff7812 */ /* 0x000fda000782c0ff */
[----:B0-----:R-:W-:Y:S05]  /*10c30*/  @!P1 BRA `(.L_x_1098) ;  /* 0x0000000000049947 */ /* 0x001fea0003800000 */
[----:B------:R-:W-:Y:S01]  /*10c40*/  BPT.TRAP 0x1 ;  /* 0x000000040000795c */ /* 0x000fe20000300000 */
.L_x_1098:
        /* <DEDUP_REMOVED lines=30> */
.L_x_1099:
[----:B------:R-:W-:Y:S01]  /*10e30*/  UISETP.NE.AND UP0, UPT, UR48, URZ, UPT ;  /* 0x0000003f3000728c */ /* 0x000fe2000bf05270 */
[----:B------:R-:W-:Y:S01]  /*10e40*/  VIADD R0, R37, UR40 ;  /* 0x0000002825007c36 */ /* 0x000fe20008000000 */
[----:B------:R-:W0:Y:S01]  /*10e50*/  LDC R7, c[0x0][0x448] ;  /* 0x00011200ff077b82 */ /* 0x000e220000000800 */
[----:B------:R-:W-:Y:S01]  /*10e60*/  MOV R4, UR36 ;  /* 0x0000002400047c02 */ /* 0x000fe20008000f00 */
[----:B------:R-:W-:Y:S02]  /*10e70*/  IMAD.U32 R3, RZ, RZ, UR46 ;  /* 0x0000002eff037e24 */ /* 0x000fe4000f8e00ff */
[----:B------:R-:W-:Y:S01]  /*10e80*/  PLOP3.LUT P0, PT, PT, PT, UP0, 0x80, 0x0 ;  /* 0x000000000000781c */ /* 0x000fe20003f0f008 */
[----:B------:R-:W-:Y:S02]  /*10e90*/  IMAD.MOV.U32 R9, RZ, RZ, R0 ;  /* 0x000000ffff097224 */ /* 0x000fe400078e0000 */
[----:B------:R-:W-:Y:S02]  /*10ea0*/  IMAD.U32 R5, RZ, RZ, UR37 ;  /* 0x00000025ff057e24 */ /* 0x000fe4000f8e00ff */
[----:B------:R-:W-:-:S08]  /*10eb0*/  @UP0 ULDC UR4, c[0x0][0x44c] ;  /* 0x0001130000040ab9 */ /* 0x000fd00000000800 */
[----:B------:R-:W-:Y:S01]  /*10ec0*/  @P0 IMAD.HI.U32 R2, R0, UR4, RZ ;  /* 0x0000000400020c27 */ /* 0x000fe2000f8e00ff */
[----:B------:R-:W-:Y:S01]  /*10ed0*/  PLOP3.LUT P0, PT, PT, PT, UP0, 0x80, 0x0 ;  /* 0x000000000000781c */ /* 0x000fe20003f0f008 */
[----:B------:R-:W-:-:S12]  /*10ee0*/  @UP0 ULDC UR4, c[0x0][0x450] ;  /* 0x0001140000040ab9 */ /* 0x000fd80000000800 */
[----:B------:R-:W-:Y:S01]  /*10ef0*/  @P0 SHF.R.U32.HI R9, RZ, UR4, R2 ;  /* 0x00000004ff090c19 */ /* 0x000fe20008011602 */
[----:B------:R-:W-:Y:S01]  /*10f00*/  ULDC.64 UR4, c[0x0][0x2e0] ;  /* 0x0000b80000047ab9 */ /* 0x000fe20000000a00 */
[----:B------:R-:W-:Y:S02]  /*10f10*/  IMAD.MOV.U32 R2, RZ, RZ, R4 ;  /* 0x000000ffff027224 */ /* 0x000fe400078e0004 */
[----:B------:R-:W-:Y:S02]  /*10f20*/  IMAD R26, R26, UR4, RZ ;  /* 0x000000041a1a7c24 */ /* 0x000fe4000f8e02ff */
[----:B------:R-:W-:-:S04]  /*10f30*/  IMAD.WIDE.U32 R2, R23, UR4, R2 ;  /* 0x0000000417027c25 */ /* 0x000fc8000f8e0002 */
[----:B------:R-:W-:Y:S01]  /*10f40*/  IMAD R5, R23, UR5, R26 ;  /* 0x0000000517057c24 */ /* 0x000fe2000f8e021a */
[----:B------:R-:W-:-:S03]  /*10f50*/  ULDC.64 UR4, c[0x0][0x2d0] ;  /* 0x0000b40000047ab9 */ /* 0x000fc60000000a00 */
[----:B------:R-:W-:Y:S02]  /*10f60*/  IMAD.IADD R3, R3, 0x1, R5 ;  /* 0x0000000103037824 */ /* 0x000fe400078e0205 */
[----:B------:R-:W-:Y:S02]  /*10f70*/  IMAD.MOV R5, RZ, RZ, -R9 ;  /* 0x000000ffff057224 */ /* 0x000fe400078e0a09 */
[----:B------:R-:W-:-:S04]  /*10f80*/  IMAD.WIDE.U32 R2, R9, UR4, R2 ;  /* 0x0000000409027c25 */ /* 0x000fc8000f8e0002 */
[----:B0-----:R-:W-:Y:S01]  /*10f90*/  IMAD R5, R7, R5, R0 ;  /* 0x0000000507057224 */ /* 0x001fe200078e0200 */
[----:B------:R-:W-:-:S05]  /*10fa0*/  SHF.R.S32.HI R0, RZ, 0x1f, R9 ;  /* 0x0000001fff007819 */ /* 0x000fca0000011409 */
[----:B------:R-:W-:-:S04]  /*10fb0*/  IMAD R0, R0, UR4, RZ ;  /* 0x0000000400007c24 */ /* 0x000fc8000f8e02ff */
[----:B------:R-:W-:Y:S01]  /*10fc0*/  IMAD R9, R9, UR5, R0 ;  /* 0x0000000509097c24 */ /* 0x000fe2000f8e0200 */
[----:B------:R-:W-:Y:S01]  /*10fd0*/  SHF.R.S32.HI R0, RZ, 0x1f, R5 ;  /* 0x0000001fff007819 */ /* 0x000fe20000011405 */
[----:B------:R-:W-:-:S03]  /*10fe0*/  ULDC.64 UR4, c[0x0][0x2c8] ;  /* 0x0000b20000047ab9 */ /* 0x000fc60000000a00 */
[----:B------:R-:W-:Y:S01]  /*10ff0*/  IADD3 R3, R3, R9, RZ ;  /* 0x0000000903037210 */ /* 0x000fe20007ffe0ff */
[----:B------:R-:W-:-:S04]  /*11000*/  IMAD R0, R0, UR4, RZ ;  /* 0x0000000400007c24 */ /* 0x000fc8000f8e02ff */
[C---:B------:R-:W-:Y:S02]  /*11010*/  IMAD R9, R5.reuse, UR5, R0 ;  /* 0x0000000505097c24 */ /* 0x040fe4000f8e0200 */
[----:B------:R-:W-:Y:S01]  /*11020*/  IMAD.WIDE.U32 R2, R5, UR4, R2 ;  /* 0x0000000405027c25 */ /* 0x000fe2000f8e0002 */
[----:B------:R-:W-:-:S03]  /*11030*/  ULDC.64 UR4, c[0x0][0x280] ;  /* 0x0000a00000047ab9 */ /* 0x000fc60000000a00 */
[----:B------:R-:W-:Y:S01]  /*11040*/  IMAD.IADD R3, R3, 0x1, R9 ;  /* 0x0000000103037824 */ /* 0x000fe200078e0209 */
[C---:B------:R-:W-:Y:S01]  /*11050*/  LEA R0, P0, R2.reuse, UR4, 0x1 ;  /* 0x0000000402007c11 */ /* 0x040fe2000f8008ff */
[----:B------:R-:W-:Y:S02]  /*11060*/  ULDC UR4, c[0x0][0x2b8] ;  /* 0x0000ae0000047ab9 */ /* 0x000fe40000000800 */
[----:B------:R-:W-:Y:S02]  /*11070*/  ISETP.GE.AND P4, PT, R25, UR4, PT ;  /* 0x0000000419007c0c */ /* 0x000fe4000bf86270 */
[----:B------:R-:W-:Y:S01]  /*11080*/  LEA.HI.X R6, R2, UR5, R3, 0x1, P0 ;  /* 0x0000000502067c11 */ /* 0x000fe200080f0c03 */
[----:B------:R-:W-:Y:S01]  /*11090*/  UMOV UR5, 0xffffffff ;  /* 0xffffffff00057882 */ /* 0x000fe20000000000 */
[----:B------:R-:W-:Y:S02]  /*110a0*/  ISETP.GE.AND P3, PT, R36, UR4, PT ;  /* 0x0000000424007c0c */ /* 0x000fe4000bf66270 */
[----:B------:R-:W-:-:S02]  /*110b0*/  ISETP.GE.AND P2, PT, R35, UR4, PT ;  /* 0x0000000423007c0c */ /* 0x000fc4000bf46270 */
[----:B------:R-:W-:Y:S01]  /*110c0*/  ISETP.GE.AND P1, PT, R34, UR4, PT ;  /* 0x0000000422007c0c */ /* 0x000fe2000bf26270 */
[----:B------:R-:W-:-:S12]  /*110d0*/  BRA.DIV UR5, `(.L_x_1100) ;  /* 0x0000002a05507947 */ /* 0x000fd8000b800000 */
[----:B------:R-:W-:Y:S01]  /*110e0*/  SHFL.IDX PT, R3, R6, RZ, 0x181f ;  /* 0x00181fff06037589 */ /* 0x000fe200000e0000 */
[----:B------:R-:W-:Y:S01]  /*110f0*/  ULDC UR4, c[0x0][0x288] ;  /* 0x0000a20000047ab9 */ /* 0x000fe20000000800 */
[----:B------:R-:W-:Y:S02]  /*11100*/  VIADD R8, R28, UR40 ;  /* 0x000000281c087c36 */ /* 0x000fe40008000000 */
        /* <DEDUP_REMOVED lines=13> */
[----:B------:R-:W-:Y:S01]  /*111e0*/  ISETP.GE.AND P0, PT, R10, R7, PT ;  /* 0x000000070a00720c */ /* 0x000fe20003f06270 */
[----:B------:R-:W-:-:S02]  /*111f0*/  VIADD R10, R8, 0x20 ;  /* 0x00000020080a7836 */ /* 0x000fc40000000000 */
[----:B0-----:R-:W-:Y:S10]  /*11200*/  SHFL.IDX PT, R3, R6, 0x2, 0x181f ;  /* 0x00581f0006037f89 */ /* 0x001ff400000e0000 */
[----:B-1----:R-:W-:Y:S01]  /*11210*/  @!P0 IMAD.WIDE.U32 R4, R25, 0x2, R4 ;  /* 0x0000000219048825 */ /* 0x002fe200078e0004 */
[----:B------:R-:W-:Y:S01]  /*11220*/  @!P0 LEA R21, R30, UR45, 0x1 ;  /* 0x0000002d1e158c11 */ /* 0x000fe2000f8e08ff */
[----:B------:R-:W0:Y:S04]  /*11230*/  SHFL.IDX PT, R2, R0, 0x2, 0x181f ;  /* 0x00581f0000027f89 */ /* 0x000e2800000e0000 */
[----:B------:R-:W-:Y:S04]  /*11240*/  @!P0 LDGSTS.E.BYPASS.LTC128B.128 [R21+0x10c00], desc[UR60][R4.64], !P4 ;  /* 0x10c0000004158fae */ /* 0x000fe8000e101d7c */
[----:B------:R-:W-:Y:S04]  /*11250*/  @!P0 LDGSTS.E.BYPASS.LTC128B.128 [R21+0x14c00], desc[UR60][R4.64+0x80], !P3 ;  /* 0x14c0008004158fae */ /* 0x000fe8000d901d7c */
[----:B------:R-:W-:Y:S04]  /*11260*/  @!P0 LDGSTS.E.BYPASS.LTC128B.128 [R21+0x18c00], desc[UR60][R4.64+0x100], !P2 ;  /* 0x18c0010004158fae */ /* 0x000fe8000d101d7c */
[----:B------:R1:W-:Y:S01]  /*11270*/  @!P0 LDGSTS.E.BYPASS.LTC128B.128 [R21+0x1cc00], desc[UR60][R4.64+0x180], !P1 ;  /* 0x1cc0018004158fae */ /* 0x0003e2000c901d7c */
[----:B------:R-:W-:-:S02]  /*11280*/  ISETP.GE.AND P0, PT, R10, R7, PT ;  /* 0x000000070a00720c */ /* 0x000fc40003f06270 */
[----:B------:R-:W-:Y:S01]  /*11290*/  IADD3 R10, R8, 0x30, RZ ;  /* 0x00000030080a7810 */ /* 0x000fe20007ffe0ff */
        /* <DEDUP_REMOVED lines=46> */
.L_x_1164:
[----:B------:R-:W-:Y:S01]  /*11580*/  VIADD R8, R8, 0x70 ;  /* 0x0000007008087836 */ /* 0x000fe20000000000 */
[----:B------:R-:W-:Y:S01]  /*11590*/  BSSY B0, `(.L_x_1101) ;  /* 0x000000e000007945 */ /* 0x000fe20003800000 */
[----:B-1----:R-:W-:Y:S01]  /*115a0*/  MOV R2, R14 ;  /* 0x0000000e00027202 */ /* 0x002fe20000000f00 */
[----:B------:R-:W-:Y:S02]  /*115b0*/  IMAD.MOV.U32 R3, RZ, RZ, R6 ;  /* 0x000000ffff037224 */ /* 0x000fe400078e0006 */
[----:B------:R-:W-:-:S13]  /*115c0*/  ISETP.GE.AND P0, PT, R8, R7, PT ;  /* 0x000000070800720c */ /* 0x000fda0003f06270 */
[----:B------:R-:W-:Y:S05]  /*115d0*/  @P0 BRA `(.L_x_1102) ;  /* 0x0000000000240947 */ /* 0x000fea0003800000 */
[----:B------:R-:W-:Y:S01]  /*115e0*/  IMAD.WIDE.U32 R2, R25, 0x2, R2 ;  /* 0x0000000219027825 */ /* 0x000fe200078e0002 */
        /* <DEDUP_REMOVED lines=8> */
.L_x_1102:
[----:B------:R-:W-:Y:S05]  /*11670*/  BSYNC B0 ;  /* 0x0000000000007941 */ /* 0x000fea0003800000 */
.L_x_1101:
[----:B------:R-:W-:Y:S01]  /*11680*/  NOP ;  /* 0x0000000000007918 */ /* 0x000fe20000000000 */
[----:B------:R-:W-:Y:S01]  /*11690*/  SYNCS.ARRIVE.TRANS64.RED.A0T1 RZ, [UR45+0x30800], RZ ;  /* 0x030800ffffff79a7 */ /* 0x000fe2000820042d */
[----:B------:R-:W-:Y:S01]  /*116a0*/  IMAD.MOV.U32 R0, RZ, RZ, 0x1 ;  /* 0x00000001ff007424 */ /* 0x000fe200078e00ff */
[----:B------:R-:W-:Y:S01]  /*116b0*/  ARRIVES.LDGSTSBAR.64.TRANSCNT [UR45+0x30800] ;  /* 0x03080000ff0079b0 */ /* 0x000fe20008000aad */
[----:B------:R-:W-:Y:S02]  /*116c0*/  VIADD R19, R19, 0xfffffffe ;  /* 0xfffffffe13137836 */ /* 0x000fe40000000000 */
[----:B------:R-:W-:Y:S01]  /*116d0*/  IMAD.MOV.U32 R23, RZ, RZ, 0x1 ;  /* 0x00000001ff177424 */ /* 0x000fe200078e00ff */
[----:B------:R-:W-:Y:S01]  /*116e0*/  SHF.L.U32 R0, R0, 0x1f, RZ ;  /* 0x0000001f00007819 */ /* 0x000fe200000006ff */
[----:B------:R-:W-:Y:S01]  /*116f0*/  NOP ;  /* 0x0000000000007918 */ /* 0x000fe20000000000 */
[----:B------:R-:W-:Y:S02]  /*11700*/  SYNCS.ARRIVE.TRANS64.A1T0 RZ, [UR45+0x30800], RZ ;  /* 0x030800ffffff79a7 */ /* 0x000fe4000810002d */
[----:B------:R-:W1:Y:S02]  /*11710*/  SYNCS.PHASECHK.TRANS64.TRYWAIT P0, [UR45+0x30820], R0 ;  /* 0x03082000ff0075a7 */ /* 0x000e64000800016d */
[----:B-1----:R-:W-:Y:S05]  /*11720*/  @!P0 BRA `(.L_x_1103) ;  /* 0x0000002c00608947 */ /* 0x002fea0003800000 */
.L_x_1165:
[----:B------:R-:W-:Y:S02]  /*11730*/  ISETP.GE.AND P0, PT, R19, UR49, PT ;  /* 0x0000003113007c0c */ /* 0x000fe4000bf06270 */
[----:B------:R-:W-:-:S11]  /*11740*/  MOV R20, RZ ;  /* 0x000000ff00147202 */ /* 0x000fd60000000f00 */
[----:B------:R-:W-:Y:S05]  /*11750*/  @!P0 BRA `(.L_x_1104) ;  /* 0x0000001000088947 */ /* 0x000fea0003800000 */
[----:B0-----:R-:W0:Y:S01]  /*11760*/  S2R R2, SR_TID.X ;  /* 0x0000000000027919 */ /* 0x001e220000002100 */
[----:B------:R-:W-:Y:S01]  /*11770*/  UIADD3 UR4, UR44, 0x1, URZ ;  /* 0x000000012c047890 */ /* 0x000fe2000fffe03f */
[----:B------:R-:W-:Y:S01]  /*11780*/  LOP3.LUT R3, RZ, UR42, RZ, 0x33, !PT ;  /* 0x0000002aff037c12 */ /* 0x000fe2000f8e33ff */
[----:B------:R-:W-:Y:S01]  /*11790*/  BSSY B0, `(.L_x_1104) ;  /* 0x00000fe000007945 */ /* 0x000fe20003800000 */
[----:B------:R-:W-:Y:S01]  /*117a0*/  LOP3.LUT R5, RZ, UR41, RZ, 0x33, !PT ;  /* 0x00000029ff057c12 */ /* 0x000fe2000f8e33ff */
[----:B------:R-:W-:Y:S01]  /*117b0*/  UIMAD UR4, UR4, UR38, URZ ;  /* 0x00000026040472a4 */ /* 0x000fe2000f8e023f */
[----:B------:R-:W-:-:S05]  /*117c0*/  MOV R19, RZ ;  /* 0x000000ff00137202 */ /* 0x000fca0000000f00 */
[----:B------:R-:W-:Y:S01]  /*117d0*/  LOP3.LUT R0, RZ, UR4, RZ, 0x33, !PT ;  /* 0x00000004ff007c12 */ /* 0x000fe2000f8e33ff */
[----:B------:R-:W-:Y:S02]  /*117e0*/  ULDC UR4, c[0x0][0x2f4] ;  /* 0x0000bd0000047ab9 */ /* 0x000fe40000000800 */
[----:B------:R-:W-:Y:S02]  /*117f0*/  ISETP.GE.AND P4, PT, R25, UR4, PT ;  /* 0x0000000419007c0c */ /* 0x000fe4000bf86270 */
[----:B------:R-:W-:Y:S02]  /*11800*/  VIADDMNMX R0, R0, -UR43, R3, !PT ;  /* 0x8000002b00007c46 */ /* 0x000fe4000f800103 */
[----:B------:R-:W-:Y:S02]  /*11810*/  ISETP.GE.AND P3, PT, R36, UR4, PT ;  /* 0x0000000424007c0c */ /* 0x000fe4000bf66270 */
[----:B------:R-:W-:Y:S02]  /*11820*/  VIMNMX R0, R0, R5, !PT ;  /* 0x0000000500007248 */ /* 0x000fe40007fe0100 */
[----:B------:R-:W-:-:S02]  /*11830*/  ISETP.GE.AND P2, PT, R35, UR4, PT ;  /* 0x0000000423007c0c */ /* 0x000fc4000bf46270 */
[----:B------:R-:W-:Y:S02]  /*11840*/  IADD3 R27, -R0, -0x2, RZ ;  /* 0xfffffffe001b7810 */ /* 0x000fe40007ffe1ff */
        /* <DEDUP_REMOVED lines=9> */
[----:B------:R-:W-:-:S02]  /*118e0*/  IMAD.MOV.U32 R22, RZ, RZ, 0x1 ;  /* 0x00000001ff167424 */ /* 0x000fc400078e00ff */
[----:B------:R-:W-:-:S07]  /*118f0*/  VIADD R0, R3, 0x80 ;  /* 0x0000008003007836 */ /* 0x000fce0000000000 */
.L_x_1117:
[----:B------:R-:W2:Y:S01]  /*11900*/  LDL R8, [R1] ;  /* 0x0000000001087983 */ /* 0x000ea20000100800 */
[----:B------:R-:W0:Y:S01]  /*11910*/  LDC R2, c[0x0][0x430] ;  /* 0x00010c00ff027b82 */ /* 0x000e220000000800 */
[----:B------:R-:W-:Y:S01]  /*11920*/  ISETP.GT.U32.AND P6, PT, R37, 0x3f, PT ;  /* 0x0000003f2500780c */ /* 0x000fe20003fc4070 */
[----:B------:R-:W-:-:S12]  /*11930*/  IMAD.MOV.U32 R9, RZ, RZ, R10 ;  /* 0x000000ffff097224 */ /* 0x000fd800078e000a */
[----:B------:R-:W2:Y:S01]  /*11940*/  @!P6 LDC.64 R6, c[0x0][0x428] ;  /* 0x00010a00ff06eb82 */ /* 0x000ea20000000a00 */
[----:B0-----:R-:W-:-:S13]  /*11950*/  ISETP.NE.AND P0, PT, R2, 0x1, PT ;  /* 0x000000010200780c */ /* 0x001fda0003f05270 */
[----:B------:R-:W0:Y:S08]  /*11960*/  @P0 LDC R3, c[0x0][0x434] ;  /* 0x00010d00ff030b82 */ /* 0x000e300000000800 */
[----:B-1----:R-:W1:Y:S01]  /*11970*/  @P0 LDC R5, c[0x0][0x438] ;  /* 0x00010e00ff050b82 */ /* 0x002e620000000800 */
[----:B0-----:R-:W-:-:S05]  /*11980*/  @P0 IMAD.HI.U32 R2, R10, R3, RZ ;  /* 0x000000030a020227 */ /* 0x001fca00078e00ff */
[----:B-1----:R-:W-:Y:S02]  /*11990*/  @P0 SHF.R.U32.HI R9, RZ, R5, R2 ;  /* 0x00000005ff090219 */ /* 0x002fe40000011602 */
[----:B------:R-:W0:Y:S02]  /*119a0*/  @!P6 LDC.64 R4, c[0x0][0x418] ;  /* 0x00010600ff04eb82 */ /* 0x000e240000000a00 */
[----:B------:R-:W-:Y:S01]  /*119b0*/  @!P6 SHF.R.S32.HI R3, RZ, 0x1f, R9 ;  /* 0x0000001fff03e819 */ /* 0x000fe20000011409 */
[----:B--2---:R-:W-:-:S04]  /*119c0*/  @!P6 IMAD R2, R8, R6, RZ ;  /* 0x000000060802e224 */ /* 0x004fc800078e02ff */
[----:B------:R-:W-:Y:S02]  /*119d0*/  @!P6 IMAD R7, R33, R7, R2 ;  /* 0x000000072107e224 */ /* 0x000fe400078e0202 */
[----:B------:R-:W-:-:S04]  /*119e0*/  @!P6 IMAD.MOV.U32 R2, RZ, RZ, R9 ;  /* 0x000000ffff02e224 */ /* 0x000fc800078e0009 */
[----:B------:R-:W-:-:S04]  /*119f0*/  @!P6 IMAD.WIDE.U32 R2, R33, R6, R2 ;  /* 0x000000062102e225 */ /* 0x000fc800078e0002 */
[----:B------:R-:W-:Y:S01]  /*11a00*/  @!P6 IMAD.IADD R3, R7, 0x1, R3 ;  /* 0x000000010703e824 */ /* 0x000fe200078e0203 */
[----:B0-----:R-:W-:Y:S01]  /*11a10*/  @!P6 LEA R4, P0, R2, R4, 0x2 ;  /* 0x000000040204e211 */ /* 0x001fe200078010ff */
[----:B------:R-:W-:-:S03]  /*11a20*/  IMAD.MOV.U32 R6, RZ, RZ, RZ ;  /* 0x000000ffff067224 */ /* 0x000fc600078e00ff */
[----:B------:R-:W-:-:S05]  /*11a30*/  @!P6 LEA.HI.X R5, R2, R5, R3, 0x2, P0 ;  /* 0x000000050205e211 */ /* 0x000fca00000f1403 */
[----:B------:R0:W5:Y:S01]  /*11a40*/  @!P6 LDG.E R6, desc[UR60][R4.64] ;  /* 0x0000003c0406e981 */ /* 0x000162000c1e1900 */
[----:B------:R-:W-:Y:S02]  /*11a50*/  LOP3.LUT P5, RZ, R16, 0x20, RZ, 0xc0, !PT ;  /* 0x0000002010ff7812 */ /* 0x000fe400078ac0ff */
[----:B------:R-:W-:-:S04]  /*11a60*/  IADD3 R20, R19, 0x1, RZ ;  /* 0x0000000113147810 */ /* 0x000fc80007ffe0ff */
[----:B------:R-:W-:-:S04]  /*11a70*/  ISETP.NE.AND P0, PT, R20, 0x2, PT ;  /* 0x000000021400780c */ /* 0x000fc80003f05270 */
[----:B------:R-:W-:Y:S02]  /*11a80*/  SEL R23, RZ, 0x1, P0 ;  /* 0x00000001ff177807 */ /* 0x000fe40000000000 */
[----:B------:R-:W-:Y:S02]  /*11a90*/  SEL R20, R20, RZ, P0 ;  /* 0x000000ff14147207 */ /* 0x000fe40000000000 */
[----:B------:R-:W-:Y:S01]  /*11aa0*/  LOP3.LUT R23, R22, R23, RZ, 0x3c, !PT ;  /* 0x0000001716177212 */ /* 0x000fe200078e3cff */
[----:B0-----:R-:W-:Y:S06]  /*11ab0*/  @!P5 BRA `(.L_x_1105) ;  /* 0x000000000004d947 */ /* 0x001fec0003800000 */
[----:B------:R-:W-:Y:S01]  /*11ac0*/  BPT.TRAP 0x1 ;  /* 0x000000040000795c */ /* 0x000fe20000300000 */
.L_x_1105:
[----:B------:R-:W-:Y:S01]  /*11ad0*/  LEA R21, R20, UR45, 0x3 ;  /* 0x0000002d14157c11 */ /* 0x000fe2000f8e18ff */
[----:B------:R-:W-:Y:S01]  /*11ae0*/  BSSY B1, `(.L_x_1106) ;  /* 0x0000004000017945 */ /* 0x000fe20003800000 */
[----:B------:R-:W-:-:S04]  /*11af0*/  SHF.L.U32 R2, R23, 0x1f, RZ ;  /* 0x0000001f17027819 */ /* 0x000fc800000006ff */
[----:B------:R-:W0:Y:S02]  /*11b00*/  SYNCS.PHASECHK.TRANS64.TRYWAIT P0, [R21+URZ+0x30840], R2 ;  /* 0x03084002150075a7 */ /* 0x000e24000800017f */
[----:B0-----:R-:W-:Y:S05]  /*11b10*/  @!P0 BRA `(.L_x_1107) ;  /* 0x00000028007c8947 */ /* 0x001fea0003800000 */
.L_x_1166:
[----:B------:R-:W-:Y:S05]  /*11b20*/  BSYNC B1 ;  /* 0x0000000000017941 */ /* 0x000fea0003800000 */
.L_x_1106:
        /* <DEDUP_REMOVED lines=9> */
[----:B0-----:R-:W-:-:S04]  /*11bc0*/  IMAD R2, R24, UR4, RZ ;  /* 0x0000000418027c24 */ /* 0x001fc8000f8e02ff */
[C---:B------:R-:W-:Y:S02]  /*11bd0*/  IMAD R5, R7.reuse, UR5, R2 ;  /* 0x0000000507057c24 */ /* 0x040fe4000f8e0202 */
        /* <DEDUP_REMOVED lines=20> */
[----:B------:R-:W-:Y:S02]  /*11d20*/  LOP3.LUT R16, R16, 0xfffff7ff, RZ, 0xc0, !PT ;  /* 0xfffff7ff10107812 */ /* 0x000fe400078ec0ff */
[----:B------:R-:W1:Y:S01]  /*11d30*/  SHFL.IDX PT, R3, R31, RZ, 0x181f ;  /* 0x00181fff1f037589 */ /* 0x000e6200000e0000 */
[----:B------:R-:W-:Y:S02]  /*11d40*/  LEA R29, R29, UR45, 0x1 ;  /* 0x0000002d1d1d7c11 */ /* 0x000fe4000f8e08ff */
[----:B------:R-:W-:Y:S01]  /*11d50*/  @P1 LOP3.LUT R16, R16, 0x800, RZ, 0xfc, !PT ;  /* 0x0000080010101812 */ /* 0x000fe200078efcff */
[----:B------:R-:W2:Y:S03]  /*11d60*/  SHFL.IDX PT, R2, R28, 0x1, 0x181f ;  /* 0x00381f001c027f89 */ /* 0x000ea600000e0000 */
[----:B------:R-:W-:-:S02]  /*11d70*/  LOP3.LUT P1, RZ, R16, 0x10, RZ, 0xc0, !PT ;  /* 0x0000001010ff7812 */ /* 0x000fc4000782c0ff */
[----:B------:R-:W-:Y:S02]  /*11d80*/  LOP3.LUT P6, RZ, R16, 0x4, RZ, 0xc0, !PT ;  /* 0x0000000410ff7812 */ /* 0x000fe400078cc0ff */
[-C--:B0-----:R-:W-:Y:S02]  /*11d90*/  IADD3 R8, P0, R14, R11.reuse, RZ ;  /* 0x0000000b0e087210 */ /* 0x081fe40007f1e0ff */
[----:B------:R-:W-:Y:S03]  /*11da0*/  SHFL.IDX PT, R14, R28, 0x3, 0x181f ;  /* 0x00781f001c0e7f89 */ /* 0x000fe600000e0000 */
[----:B-1----:R-:W-:Y:S02]  /*11db0*/  IMAD.X R9, RZ, RZ, R3, P0 ;  /* 0x000000ffff097224 */ /* 0x002fe400000e0603 */
[----:B------:R-:W0:Y:S01]  /*11dc0*/  SHFL.IDX PT, R3, R31, 0x1, 0x181f ;  /* 0x00381f001f037f89 */ /* 0x000e2200000e0000 */
[----:B--2---:R-:W-:-:S03]  /*11dd0*/  IADD3 R4, P0, R2, R11, RZ ;  /* 0x0000000b02047210 */ /* 0x004fc60007f1e0ff */
[----:B------:R-:W1:Y:S04]  /*11de0*/  SHFL.IDX PT, R2, R28, 0x2, 0x181f ;  /* 0x00581f001c027f89 */ /* 0x000e6800000e0000 */
[----:B------:R2:W-:Y:S01]  /*11df0*/  LDGSTS.E.BYPASS.LTC128B.128 [R29+0x20400], desc[UR60][R8.64], !P1 ;  /* 0x20400000081d7fae */ /* 0x0005e2000c901d7c */
[----:B0-----:R-:W-:-:S03]  /*11e00*/  IMAD.X R5, RZ, RZ, R3, P0 ;  /* 0x000000ffff057224 */ /* 0x001fc600000e0603 */
[----:B------:R-:W0:Y:S01]  /*11e10*/  SHFL.IDX PT, R3, R31, 0x2, 0x181f ;  /* 0x00581f001f037f89 */ /* 0x000e2200000e0000 */
[----:B-1----:R-:W-:-:S03]  /*11e20*/  IADD3 R2, P0, R2, R11, RZ ;  /* 0x0000000b02027210 */ /* 0x002fc60007f1e0ff */
[----:B------:R-:W1:Y:S01]  /*11e30*/  SHFL.IDX PT, R31, R31, 0x3, 0x181f ;  /* 0x00781f001f1f7f89 */ /* 0x000e6200000e0000 */
[----:B0-----:R-:W-:Y:S02]  /*11e40*/  IADD3.X R3, RZ, R3, RZ, P0, !PT ;  /* 0x00000003ff037210 */ /* 0x001fe400007fe4ff */
        /* <DEDUP_REMOVED lines=11> */
[----:B------:R2:W-:Y:S04]  /*11f00*/  LDGSTS.E.BYPASS.LTC128B.128 [R29+0x25400], desc[UR60][R2.64+0x100], !P6 ;  /* 0x25400100021d7fae */ /* 0x0005e8000f101d7c */
[----:B-1----:R2:W-:Y:S02]  /*11f10*/  LDGSTS.E.BYPASS.LTC128B.128 [R29+0x27400], desc[UR60][R2.64+0x180], !P5 ;  /* 0x27400180021d7fae */ /* 0x0025e4000e901d7c */
.L_x_1176:
[----:B--2---:R-:W-:Y:S01]  /*11f20*/  IMAD.SHL.U32 R2, R25, 0x2, RZ ;  /* 0x0000000219027824 */ /* 0x004fe200078e00ff */
[----:B------:R-:W-:Y:S02]  /*11f30*/  P2R R4, PR, RZ, 0x2 ;  /* 0x00000002ff047803 */ /* 0x000fe40000000000 */
        /* <DEDUP_REMOVED lines=15> */
.L_x_1109:
        /* <DEDUP_REMOVED lines=10> */
.L_x_1110:
[----:B------:R1:W-:Y:S01]  /*120d0*/  SYNCS.ARRIVE.TRANS64.A1T0 RZ, [R21+URZ+0x30830], RZ ;  /* 0x030830ff15ff79a7 */ /* 0x0003e2000810003f */
[----:B------:R-:W-:Y:S05]  /*120e0*/  @!P6 BRA `(.L_x_1111) ;  /* 0x000000000004e947 */ /* 0x000fea0003800000 */
[----:B------:R-:W-:Y:S01]  /*120f0*/  BPT.TRAP 0x1 ;  /* 0x000000040000795c */ /* 0x000fe20000300000 */
.L_x_1111:
[----:B0-----:R-:W-:Y:S01]  /*12100*/  SHF.L.U32 R3, R22, 0x1f, RZ ;  /* 0x0000001f16037819 */ /* 0x001fe200000006ff */
[----:B------:R-:W-:Y:S01]  /*12110*/  BSSY B1, `(.L_x_1112) ;  /* 0x0000004000017945 */ /* 0x000fe20003800000 */
[----:B------:R-:W-:-:S04]  /*12120*/  LEA R4, R19, UR45, 0x3 ;  /* 0x0000002d13047c11 */ /* 0x000fc8000f8e18ff */
[----:B------:R-:W0:Y:S02]  /*12130*/  SYNCS.PHASECHK.TRANS64.TRYWAIT P0, [R4+URZ+0x30860], R3 ;  /* 0x03086003040075a7 */ /* 0x000e24000800017f */
[----:B0-----:R-:W-:Y:S05]  /*12140*/  @!P0 BRA `(.L_x_1113) ;  /* 0x0000002800648947 */ /* 0x001fea0003800000 */
.L_x_1177:
[----:B------:R-:W-:Y:S05]  /*12150*/  BSYNC B1 ;  /* 0x0000000000017941 */ /* 0x000fea0003800000 */
.L_x_1112:
[----:B------:R-:W-:Y:S01]  /*12160*/  UMOV UR4, 0xffffffff ;  /* 0xffffffff00047882 */ /* 0x000fe20000000000 */
[----:B------:R-:W-:Y:S02]  /*12170*/  IMAD R5, R19, 0x4000, R30 ;  /* 0x0000400013057824 */ /* 0x000fe400078e021e */
[----:B------:R-:W-:Y:S01]  /*12180*/  IMAD.SHL.U32 R8, R25, 0x2, RZ ;  /* 0x0000000219087824 */ /* 0x000fe200078e00ff */
[----:B------:R-:W-:Y:S06]  /*12190*/  BRA.DIV UR4, `(.L_x_1114) ;  /* 0x0000002a04647947 */ /* 0x000fec000b800000 */
[----:B------:R-:W2:Y:S01]  /*121a0*/  SHFL.IDX PT, R14, R17, RZ, 0x181f ;  /* 0x00181fff110e7589 */ /* 0x000ea200000e0000 */
[----:B------:R-:W-:-:S03]  /*121b0*/  LEA R5, R5, UR45, 0x1 ;  /* 0x0000002d05057c11 */ /* 0x000fc6000f8e08ff */
[----:B0-----:R-:W0:Y:S01]  /*121c0*/  SHFL.IDX PT, R3, R18, RZ, 0x181f ;  /* 0x00181fff12037589 */ /* 0x001e2200000e0000 */
[----:B--2---:R-:W-:-:S03]  /*121d0*/  IADD3 R2, P0, R14, R8, RZ ;  /* 0x000000080e027210 */ /* 0x004fc60007f1e0ff */
[----:B------:R-:W2:Y:S01]  /*121e0*/  SHFL.IDX PT, R14, R17, 0x1, 0x181f ;  /* 0x00381f00110e7f89 */ /* 0x000ea200000e0000 */
[----:B0-----:R-:W-:Y:S02]  /*121f0*/  IADD3.X R3, RZ, R3, RZ, P0, !PT ;  /* 0x00000003ff037210 */ /* 0x001fe400007fe4ff */
        /* <DEDUP_REMOVED lines=33> */
.L_x_1187:
[----:B0--3--:R-:W-:Y:S01]  /*12410*/  IADD3 R2, P0, R14, R8, RZ ;  /* 0x000000080e027210 */ /* 0x009fe20007f1e0ff */
[----:B------:R-:W-:Y:S02]  /*12420*/  ULDC.64 UR4, c[0x0][0x328] ;  /* 0x0000ca0000047ab9 */ /* 0x000fe40000000a00 */
        /* <DEDUP_REMOVED lines=14> */
[----:B------:R-:W-:Y:S01]  /*12510*/  PLOP3.LUT P0, PT, PT, PT, PT, 0x80, 0x0 ;  /* 0x000000000000781c */ /* 0x000fe20003f0f070 */
[----:B------:R-:W-:Y:S01]  /*12520*/  NOP ;  /* 0x0000000000007918 */ /* 0x000fe20000000000 */
[----:B0-----:R-:W-:Y:S01]  /*12530*/  IMAD.WIDE.U32 R2, R7, UR4, RZ ;  /* 0x0000000407027c25 */ /* 0x001fe2000f8e00ff */
[----:B------:R-:W-:-:S03]  /*12540*/  ULDC.64 UR4, c[0x0][0x338] ;  /* 0x0000ce0000047ab9 */ /* 0x000fc60000000a00 */
[----:B------:R-:W-:Y:S02]  /*12550*/  IMAD.IADD R3, R3, 0x1, R9 ;  /* 0x0000000103037824 */ /* 0x000fe400078e0209 */
[----:B------:R-:W-:Y:S02]  /*12560*/  IMAD R7, R26, UR4, RZ ;  /* 0x000000041a077c24 */ /* 0x000fe4000f8e02ff */
[----:B------:R-:W-:-:S04]  /*12570*/  IMAD.WIDE.U32 R2, R6, UR4, R2 ;  /* 0x0000000406027c25 */ /* 0x000fc8000f8e0002 */
[----:B------:R-:W-:-:S05]  /*12580*/  IMAD R7, R6, UR5, R7 ;  /* 0x0000000506077c24 */ /* 0x000fca000f8e0207 */
[----:B------:R-:W-:-:S07]  /*12590*/  IADD3 R19, R3, R7, RZ ;  /* 0x0000000703137210 */ /* 0x000fce0007ffe0ff */
.L_x_1115:
        /* <DEDUP_REMOVED lines=10> */
.L_x_1116:
[----:B------:R-:W-:Y:S01]  /*12640*/  R2UR UR4, R32 ;  /* 0x00000000200472ca */ /* 0x000fe200000e0000 */
[----:B------:R-:W-:Y:S01]  /*12650*/  ULDC.64 UR6, c[0x0][0x330] ;  /* 0x0000cc0000067ab9 */ /* 0x000fe20000000a00 */
[----:B------:R-:W-:Y:S01]  /*12660*/  IMAD.MOV.U32 R18, RZ, RZ, R2 ;  /* 0x000000ffff127224 */ /* 0x000fe200078e0002 */
[----:B------:R-:W-:Y:S01]  /*12670*/  IADD3 R27, R27, -0x1, RZ ;  /* 0xffffffff1b1b7810 */ /* 0x000fe20007ffe0ff */
[----:B------:R-:W-:Y:S01]  /*12680*/  IMAD.U32 R3, RZ, RZ, UR6 ;  /* 0x00000006ff037e24 */ /* 0x000fe2000f8e00ff */
[----:B------:R0:W-:Y:S01]  /*12690*/  SYNCS.ARRIVE.TRANS64.A1T0 RZ, [R4+URZ+0x30850], RZ ;  /* 0x030850ff04ff79a7 */ /* 0x0001e2000810003f */
[----:B------:R-:W-:Y:S02]  /*126a0*/  VIADD R0, R0, 0x40 ;  /* 0x0000004000007836 */ /* 0x000fe40000000000 */
[----:B------:R-:W-:-:S04]  /*126b0*/  IMAD.WIDE.U32 R18, R3, UR39, R18 ;  /* 0x0000002703127c25 */ /* 0x000fc8000f8e0012 */
[----:B------:R-:W-:Y:S01]  /*126c0*/  VIADD R10, R10, 0xffffffc0 ;  /* 0xffffffc00a0a7836 */ /* 0x000fe20000000000 */
[----:B------:R-:W-:Y:S01]  /*126d0*/  UIMAD UR4, UR4, UR6, URZ ;  /* 0x00000006040472a4 */ /* 0x000fe2000f8e023f */
[----:B------:R-:W-:-:S03]  /*126e0*/  IMAD.MOV.U32 R22, RZ, RZ, R23 ;  /* 0x000000ffff167224 */ /* 0x000fc600078e0017 */
[----:B------:R-:W-:-:S03]  /*126f0*/  UIMAD UR4, UR39, UR7, UR4 ;  /* 0x00000007270472a4 */ /* 0x000fc6000f8e0204 */
[----:B------:R-:W-:Y:S02]  /*12700*/  ULDC.64 UR6, c[0x0][0x318] ;  /* 0x0000c60000067ab9 */ /* 0x000fe40000000a00 */
[----:B------:R-:W-:Y:S01]  /*12710*/  LEA R17, P0, R18, UR6, 0x1 ;  /* 0x0000000612117c11 */ /* 0x000fe2000f8008ff */
[----:B------:R-:W-:Y:S02]  /*12720*/  VIADD R3, R19, UR4 ;  /* 0x0000000413037c36 */ /* 0x000fe40008000000 */
[----:B------:R-:W-:-:S03]  /*12730*/  IMAD.MOV.U32 R19, RZ, RZ, R20 ;  /* 0x000000ffff137224 */ /* 0x000fc600078e0014 */
[----:B------:R-:W-:Y:S02]  /*12740*/  LEA.HI.X R18, R18, UR7, R3, 0x1, P0 ;  /* 0x0000000712127c11 */ /* 0x000fe400080f0c03 */
[----:B------:R-:W-:-:S13]  /*12750*/  ISETP.GT.AND P0, PT, R27, UR49, PT ;  /* 0x000000311b007c0c */ /* 0x000fda000bf04270 */
[----:B0-----:R-:W-:Y:S05]  /*12760*/  @P0 BRA `(.L_x_1117) ;  /* 0xfffffff000640947 */ /* 0x001fea000383ffff */
[----:B------:R-:W-:Y:S05]  /*12770*/  BSYNC B0 ;  /* 0x0000000000007941 */ /* 0x000fea0003800000 */
.L_x_1104:
[----:B------:R-:W-:-:S13]  /*12780*/  LOP3.LUT P0, RZ, R16, 0x20, RZ, 0xc0, !PT ;  /* 0x0000002010ff7812 */ /* 0x000fda000780c0ff */
[----:B------:R-:W-:Y:S05]  /*12790*/  @!P0 BRA `(.L_x_1118) ;  /* 0x0000000000048947 */ /* 0x000fea0003800000 */
[----:B------:R-:W-:Y:S01]  /*127a0*/  BPT.TRAP 0x1 ;  /* 0x000000040000795c */ /* 0x000fe20000300000 */
.L_x_1118:
[C---:B0-----:R-:W-:Y:S01]  /*127b0*/  LEA R0, R20.reuse, UR45, 0x3 ;  /* 0x0000002d14007c11 */ /* 0x041fe2000f8e18ff */
[----:B------:R-:W0:Y:S01]  /*127c0*/  S2R R6, SR_TID.X ;  /* 0x0000000000067919 */ /* 0x000e220000002100 */
[----:B------:R-:W-:Y:S01]  /*127d0*/  SHF.L.U32 R3, R23, 0x1f, RZ ;  /* 0x0000001f17037819 */ /* 0x000fe200000006ff */
[----:B------:R-:W-:Y:S01]  /*127e0*/  IMAD.MOV.U32 R2, RZ, RZ, -0x40 ;  /* 0xffffffc0ff027424 */ /* 0x000fe200078e00ff */
[----:B------:R-:W-:Y:S01]  /*127f0*/  BSSY B0, `(.L_x_1119) ;  /* 0x0000008000007945 */ /* 0x000fe20003800000 */
[----:B------:R-:W-:Y:S01]  /*12800*/  LEA R4, R20, R30, 0xe ;  /* 0x0000001e14047211 */ /* 0x000fe200078e70ff */
[----:B------:R-:W2:Y:S01]  /*12810*/  SYNCS.PHASECHK.TRANS64.TRYWAIT P0, [R0+URZ+0x30860], R3 ;  /* 0x03086003000075a7 */ /* 0x000ea2000800017f */
[----:B------:R-:W-:Y:S01]  /*12820*/  IMAD R5, R27, R2, UR47 ;  /* 0x0000002f1b057e24 */ /* 0x000fe2000f8e0202 */
[----:B0-----:R-:W-:-:S04]  /*12830*/  LOP3.LUT R6, R6, 0x7f, RZ, 0xc0, !PT ;  /* 0x0000007f06067812 */ /* 0x001fc800078ec0ff */
[----:B------:R-:W-:-:S05]  /*12840*/  SHF.R.U32.HI R6, RZ, 0x3, R6 ;  /* 0x00000003ff067819 */ /* 0x000fca0000011606 */
[----:B------:R-:W-:Y:S01]  /*12850*/  IMAD.IADD R5, R5, 0x1, -R6 ;  /* 0x0000000105057824 */ /* 0x000fe200078e0a06 */
[----:B--2---:R-:W-:Y:S06]  /*12860*/  @!P0 BRA `(.L_x_1120) ;  /* 0x00000028001c8947 */ /* 0x004fec0003800000 */
.L_x_1188:
[----:B------:R-:W-:Y:S05]  /*12870*/  BSYNC B0 ;  /* 0x0000000000007941 */ /* 0x000fea0003800000 */
.L_x_1119:
[----:B------:R-:W-:-:S03]  /*12880*/  UMOV UR4, 0xffffffff ;  /* 0xffffffff00047882 */ /* 0x000fc60000000000 */
[----:B------:R-:W-:Y:S05]  /*12890*/  BRA.DIV UR4, `(.L_x_1121) ;  /* 0x0000002a04247947 */ /* 0x000fea000b800000 */
[----:B0-----:R-:W-:Y:S01]  /*128a0*/  SHFL.IDX PT, R3, R18, RZ, 0x181f ;  /* 0x00181fff12037589 */ /* 0x001fe200000e0000 */
[----:B------:R-:W-:Y:S01]  /*128b0*/  ULDC UR4, c[0x0][0x2f4] ;  /* 0x0000bd0000047ab9 */ /* 0x000fe20000000800 */
[----:B------:R-:W-:Y:S02]  /*128c0*/  LEA R4, R4, UR45, 0x1 ;  /* 0x0000002d04047c11 */ /* 0x000fe4000f8e08ff */
[----:B------:R-:W0:Y:S01]  /*128d0*/  SHFL.IDX PT, R2, R17, RZ, 0x181f ;  /* 0x00181fff11027589 */ /* 0x000e2200000e0000 */
[----:B------:R-:W-:Y:S02]  /*128e0*/  ISETP.GE.AND P2, PT, R25, UR4, PT ;  /* 0x0000000419007c0c */ /* 0x000fe4000bf46270 */
[----:B------:R-:W-:Y:S01]  /*128f0*/  ISETP.GE.AND P3, PT, R36, UR4, PT ;  /* 0x0000000424007c0c */ /* 0x000fe2000bf66270 */
[----:B------:R-:W-:Y:S01]  /*12900*/  SHFL.IDX PT, R6, R18, 0x1, 0x181f ;  /* 0x00381f0012067f89 */ /* 0x000fe200000e0000 */
[C---:B------:R-:W-:Y:S02]  /*12910*/  ISETP.LT.OR P5, PT, R5.reuse, 0x1, P2 ;  /* 0x000000010500780c */ /* 0x040fe400017a1670 */
[----:B------:R-:W-:Y:S01]  /*12920*/  ISETP.LT.OR P4, PT, R5, 0x1, P3 ;  /* 0x000000010500780c */ /* 0x000fe20001f81670 */
[----:B------:R-:W2:Y:S01]  /*12930*/  SHFL.IDX PT, R14, R17, 0x1, 0x181f ;  /* 0x00381f00110e7f89 */ /* 0x000ea200000e0000 */
        /* <DEDUP_REMOVED lines=11> */
[----:B--2---:R-:W-:Y:S02]  /*129f0*/  IMAD.MOV.U32 R2, RZ, RZ, R14 ;  /* 0x000000ffff027224 */ /* 0x004fe400078e000e */
[----:B------:R-:W-:Y:S01]  /*12a00*/  IMAD.MOV.U32 R3, RZ, RZ, R6 ;  /* 0x000000ffff037224 */ /* 0x000fe200078e0006 */
[----:B------:R-:W-:Y:S01]  /*12a10*/  SHFL.IDX PT, R14, R17, 0x2, 0x181f ;  /* 0x00581f00110e7f89 */ /* 0x000fe200000e0000 */
[----:B------:R-:W-:-:S03]  /*12a20*/  IMAD.WIDE.U32 R2, R25, 0x2, R2 ;  /* 0x0000000219027825 */ /* 0x000fc600078e0002 */
[----:B------:R-:W0:Y:S04]  /*12a30*/  SHFL.IDX PT, R6, R18, 0x2, 0x181f ;  /* 0x00581f0012067f89 */ /* 0x000e2800000e0000 */
        /* <DEDUP_REMOVED lines=8> */
[----:B------:R-:W-:Y:S02]  /*12ac0*/  ISETP.LT.OR P4, PT, R5, 0x21, P3 ;  /* 0x000000210500780c */ /* 0x000fe40001f81670 */
[----:B0-----:R-:W-:Y:S01]  /*12ad0*/  MOV R3, R6 ;  /* 0x0000000600037202 */ /* 0x001fe20000000f00 */
[----:B------:R-:W-:Y:S02]  /*12ae0*/  IMAD.MOV.U32 R2, RZ, RZ, R14 ;  /* 0x000000ffff027224 */ /* 0x000fe400078e000e */
[----:B------:R0:W3:Y:S01]  /*12af0*/  SHFL.IDX PT, R14, R17, 0x3, 0x181f ;  /* 0x00781f00110e7f89 */ /* 0x0000e200000e0000 */
[----:B------:R-:W-:Y:S02]  /*12b00*/  IMAD.MOV.U32 R6, RZ, RZ, RZ ;  /* 0x000000ffff067224 */ /* 0x000fe400078e00ff */
[----:B------:R-:W-:-:S05]  /*12b10*/  IMAD.WIDE.U32 R2, R25, 0x2, R2 ;  /* 0x0000000219027825 */ /* 0x000fca00078e0002 */
[----:B------:R0:W-:Y:S01]  /*12b20*/  LDGSTS.E.BYPASS.LTC128B.128 [R4+0x1400], desc[UR60][R2.64], !P5 ;  /* 0x0140000002047fae */ /* 0x0001e2000e901d7c */
[----:B------:R-:W-:-:S03]  /*12b30*/  ISETP.LT.OR P5, PT, R5, 0x21, P1 ;  /* 0x000000210500780c */ /* 0x000fc60000fa1670 */
[----:B------:R0:W-:Y:S01]  /*12b40*/  LDGSTS.E.BYPASS.LTC128B.128 [R4+0x3400], desc[UR60][R2.64+0x80], !P4 ;  /* 0x0340008002047fae */ /* 0x0001e2000e101d7c */
[----:B------:R-:W-:-:S09]  /*12b50*/  ISETP.LT.OR P4, PT, R5, 0x21, P0 ;  /* 0x000000210500780c */ /* 0x000fd20000781670 */
[----:B------:R0:W-:Y:S04]  /*12b60*/  LDGSTS.E.BYPASS.LTC128B.128 [R4+0x5400], desc[UR60][R2.64+0x100], !P5 ;  /* 0x0540010002047fae */ /* 0x0001e8000e901d7c */
[----:B--23--:R0:W-:Y:S02]  /*12b70*/  LDGSTS.E.BYPASS.LTC128B.128 [R4+0x7400], desc[UR60][R2.64+0x180], !P4 ;  /* 0x0740018002047fae */ /* 0x00c1e4000e101d7c */
.L_x_1198:
[C---:B------:R-:W-:Y:S01]  /*12b80*/  ISETP.LT.OR P2, PT, R5.reuse, 0x31, P2 ;  /* 0x000000310500780c */ /* 0x040fe20001741670 */
[----:B0-----:R-:W-:Y:S01]  /*12b90*/  IMAD.MOV.U32 R2, RZ, RZ, R14 ;  /* 0x000000ffff027224 */ /* 0x001fe200078e000e */
[C---:B------:R-:W-:Y:S01]  /*12ba0*/  ISETP.LT.OR P3, PT, R5.reuse, 0x31, P3 ;  /* 0x000000310500780c */ /* 0x040fe20001f61670 */
[----:B------:R-:W-:Y:S01]  /*12bb0*/  IMAD.MOV.U32 R3, RZ, RZ, R18 ;  /* 0x000000ffff037224 */ /* 0x000fe200078e0012 */
[C---:B------:R-:W-:Y:S02]  /*12bc0*/  ISETP.LT.OR P1, PT, R5.reuse, 0x31, P1 ;  /* 0x000000310500780c */ /* 0x040fe40000f21670 */
        /* <DEDUP_REMOVED lines=11> */
.L_x_1122:
        /* <DEDUP_REMOVED lines=10> */
.L_x_1123:
[----:B0-----:R-:W-:Y:S01]  /*12d20*/  VIADD R2, R20, 0x1 ;  /* 0x0000000114027836 */ /* 0x001fe20000000000 */
[----:B------:R0:W-:Y:S04]  /*12d30*/  SYNCS.ARRIVE.TRANS64.A1T0 RZ, [R0+URZ+0x30850], RZ ;  /* 0x030850ff00ff79a7 */ /* 0x0001e8000810003f */
[----:B------:R-:W-:-:S04]  /*12d40*/  ISETP.NE.AND P0, PT, R2, 0x2, PT ;  /* 0x000000020200780c */ /* 0x000fc80003f05270 */
[----:B0-----:R-:W-:Y:S02]  /*12d50*/  SEL R0, RZ, 0x1, P0 ;  /* 0x00000001ff007807 */ /* 0x001fe40000000000 */
[----:B------:R-:W-:Y:S02]  /*12d60*/  SEL R2, R2, RZ, P0 ;  /* 0x000000ff02027207 */ /* 0x000fe40000000000 */
[----:B------:R-:W-:-:S07]  /*12d70*/  LOP3.LUT R0, R23, R0, RZ, 0x3c, !PT ;  /* 0x0000000017007212 */ /* 0x000fce00078e3cff */
.L_x_1083:
[----:B------:R-:W0:Y:S01]  /*12d80*/  S2R R4, SR_CgaCtaId ;  /* 0x0000000000047919 */ /* 0x000e220000008800 */
[----:B------:R-:W-:Y:S02]  /*12d90*/  MOV R3, 0x400 ;  /* 0x0000040000037802 */ /* 0x000fe40000000f00 */
[----:B------:R-:W-:Y:S02]  /*12da0*/  SHF.L.U32 R6, R6, 0x1f, RZ ;  /* 0x0000001f06067819 */ /* 0x000fe400000006ff */
[----:B0-----:R-:W-:-:S04]  /*12db0*/  LEA R7, R4, R3, 0x18 ;  /* 0x0000000304077211 */ /* 0x001fc800078ec0ff */
[----:B------:R-:W0:Y:S02]  /*12dc0*/  SYNCS.PHASECHK.TRANS64.TRYWAIT P0, [R7+URZ+0x30820], R6 ;  /* 0x03082006070075a7 */ /* 0x000e24000800017f */
[----:B0-----:R-:W-:Y:S05]  /*12dd0*/  @!P0 BRA `(.L_x_1124) ;  /* 0x0000002800548947 */ /* 0x001fea0003800000 */
.L_x_1199:
[----:B------:R-:W-:-:S03]  /*12de0*/  UMOV UR4, 0xffffffff ;  /* 0xffffffff00047882 */ /* 0x000fc60000000000 */
[----:B------:R-:W-:Y:S05]  /*12df0*/  BRA.DIV UR4, `(.L_x_1125) ;  /* 0x0000002a04607947 */ /* 0x000fea000b800000 */
[----:B------:R-:W2:Y:S02]  /*12e00*/  S2R R3, SR_TID.X ;  /* 0x0000000000037919 */ /* 0x000ea40000002100 */
[----:B--2---:R-:W-:-:S04]  /*12e10*/  SHF.R.U32.HI R3, RZ, 0x5, R3 ;  /* 0x00000005ff037819 */ /* 0x004fc80000011603 */
[----:B------:R-:W-:-:S05]  /*12e20*/  LOP3.LUT R3, R3, 0x3, RZ, 0xc0, !PT ;  /* 0x0000000303037812 */ /* 0x000fca00078ec0ff */
[----:B------:R2:W3:Y:S02]  /*12e30*/  SHFL.IDX PT, R14, R3, RZ, 0x1f ;  /* 0x00001fff030e7589 */ /* 0x0004e400000e0000 */
.L_x_1202:
[----:B---3--:R-:W-:-:S13]  /*12e40*/  ISETP.NE.AND P0, PT, R14, RZ, PT ;  /* 0x000000ff0e00720c */ /* 0x008fda0003f05270 */
[----:B------:R-:W-:Y:S05]  /*12e50*/  @P0 BRA `(.L_x_991) ;  /* 0x0000000000900947 */ /* 0x000fea0003800000 */
[----:B------:R-:W-:-:S03]  /*12e60*/  UMOV UR4, 0xffffffff ;  /* 0xffffffff00047882 */ /* 0x000fc60000000000 */
[----:B------:R-:W-:Y:S05]  /*12e70*/  BRA.DIV UR4, `(.L_x_1126) ;  /* 0x0000002a04747947 */ /* 0x000fea000b800000 */
[----:B------:R-:W-:-:S13]  /*12e80*/  ELECT P6, URZ, PT ;  /* 0x00000000003f782f */ /* 0x000fda00038c0000 */
.L_x_1205:
[----:B------:R-:W-:Y:S05]  /*12e90*/  @!P6 BRA `(.L_x_991) ;  /* 0x000000000080e947 */ /* 0x000fea0003800000 */
[----:B--2---:R-:W2:Y:S02]  /*12ea0*/  LDL R3, [R1+0x4] ;  /* 0x0000040001037983 */ /* 0x004ea40000100800 */
[----:B--2---:R-:W-:-:S13]  /*12eb0*/  R2UR UR4, R3 ;  /* 0x00000000030472ca */ /* 0x004fda00000e0000 */
[----:B------:R-:W-:-:S06]  /*12ec0*/  ULOP3.LUT UR4, UR4, 0x2, URZ, 0xfc, !UPT ;  /* 0x0000000204047892 */ /* 0x000fcc000f8efc3f */
[----:B------:R-:W-:-:S04]  /*12ed0*/  MOV R3, UR4 ;  /* 0x0000000400037c02 */ /* 0x000fc80008000f00 */
[----:B------:R-:W-:-:S13]  /*12ee0*/  ISETP.NE.AND P0, PT, R3, 0x3, PT ;  /* 0x000000030300780c */ /* 0x000fda0003f05270 */
[----:B------:R-:W-:Y:S05]  /*12ef0*/  @!P0 BRA `(.L_x_1127) ;  /* 0x0000000000048947 */ /* 0x000fea0003800000 */
[----:B------:R-:W-:Y:S01]  /*12f00*/  BPT.TRAP 0x1 ;  /* 0x000000040000795c */ /* 0x000fe20000300000 */
.L_x_1127:
[----:B------:R-:W-:Y:S01]  /*12f10*/  IMAD R5, R2, 0x8, R7 ;  /* 0x0000000802057824 */ /* 0x000fe200078e0207 */
[----:B------:R-:W-:Y:S01]  /*12f20*/  SHF.L.U32 R4, R0, 0x1f, RZ ;  /* 0x0000001f00047819 */ /* 0x000fe200000006ff */
[----:B------:R-:W-:-:S03]  /*12f30*/  VIADD R2, R2, 0x1 ;  /* 0x0000000102027836 */ /* 0x000fc60000000000 */
[----:B------:R-:W2:Y:S02]  /*12f40*/  SYNCS.PHASECHK.TRANS64.TRYWAIT P1, [R5+URZ+0x30840], R4 ;  /* 0x03084004050075a7 */ /* 0x000ea4000802017f */
[----:B------:R-:W-:-:S04]  /*12f50*/  ISETP.NE.AND P2, PT, R2, 0x2, PT ;  /* 0x000000020200780c */ /* 0x000fc80003f45270 */
[----:B------:R-:W-:Y:S01]  /*12f60*/  SEL R3, RZ, 0x1, P2 ;  /* 0x00000001ff037807 */ /* 0x000fe20001000000 */
[----:B--2---:R-:W-:Y:S08]  /*12f70*/  @!P1 BRA `(.L_x_1128) ;  /* 0x0000002800549947 */ /* 0x004ff00003800000 */
.L_x_1206:
[----:B------:R-:W-:Y:S02]  /*12f80*/  SEL R2, R2, RZ, P2 ;  /* 0x000000ff02027207 */ /* 0x000fe40001000000 */
[----:B------:R-:W-:Y:S01]  /*12f90*/  LOP3.LUT R0, R0, R3, RZ, 0x3c, !PT ;  /* 0x0000000300007212 */ /* 0x000fe200078e3cff */
[----:B------:R-:W-:Y:S06]  /*12fa0*/  @!P0 BRA `(.L_x_1129) ;  /* 0x0000000000048947 */ /* 0x000fec0003800000 */
[----:B------:R-:W-:Y:S01]  /*12fb0*/  BPT.TRAP 0x1 ;  /* 0x000000040000795c */ /* 0x000fe20000300000 */
.L_x_1129:
[----:B------:R-:W-:Y:S01]  /*12fc0*/  IMAD R3, R2, 0x8, R7 ;  /* 0x0000000802037824 */ /* 0x000fe200078e0207 */
[----:B------:R-:W-:-:S04]  /*12fd0*/  SHF.L.U32 R0, R0, 0x1f, RZ ;  /* 0x0000001f00007819 */ /* 0x000fc800000006ff */
[----:B------:R-:W3:Y:S02]  /*12fe0*/  SYNCS.PHASECHK.TRANS64.TRYWAIT P1, [R3+URZ+0x30840], R0 ;  /* 0x03084000030075a7 */ /* 0x000ee4000802017f */
[----:B---3--:R-:W-:Y:S05]  /*12ff0*/  @!P1 BRA `(.L_x_1130) ;  /* 0x0000002800489947 */ /* 0x008fea0003800000 */
.L_x_1207:
[----:B------:R-:W-:Y:S05]  /*13000*/  @!P0 BRA `(.L_x_1131) ;  /* 0x0000000000048947 */ /* 0x000fea0003800000 */
[----:B------:R-:W-:Y:S01]  /*13010*/  BPT.TRAP 0x1 ;  /* 0x000000040000795c */ /* 0x000fe20000300000 */
.L_x_1131:
[----:B------:R-:W4:Y:S02]  /*13020*/  SYNCS.PHASECHK.TRANS64.TRYWAIT P1, [R5+URZ+0x30860], R4 ;  /* 0x03086004050075a7 */ /* 0x000f24000802017f */
[----:B----4-:R-:W-:Y:S05]  /*13030*/  @!P1 BRA `(.L_x_1132) ;  /* 0x00000028004c9947 */ /* 0x010fea0003800000 */
.L_x_1208:
[----:B------:R-:W-:Y:S05]  /*13040*/  @!P0 BRA `(.L_x_1133) ;  /* 0x0000000000048947 */ /* 0x000fea0003800000 */
[----:B------:R-:W-:Y:S01]  /*13050*/  BPT.TRAP 0x1 ;  /* 0x000000040000795c */ /* 0x000fe20000300000 */
.L_x_1133:
[----:B------:R0:W0:Y:S02]  /*13060*/  SYNCS.PHASECHK.TRANS64.TRYWAIT P0, [R3+URZ+0x30860], R0 ;  /* 0x03086000030075a7 */ /* 0x000024000800017f */
[----:B0-----:R-:W-:Y:S05]  /*13070*/  @!P0 NANOSLEEP.SYNCS 0x989680 ;  /* 0x009896800000895d */ /* 0x001fea0003900000 */
[----:B------:R-:W0:Y:S02]  /*13080*/  @!P0 SYNCS.PHASECHK.TRANS64 P0, [R3+URZ+0x30860], R0 ;  /* 0x03086000030085a7 */ /* 0x000e24000800007f */
[----:B0-----:R-:W-:Y:S05]  /*13090*/  @!P0 BRA `(.L_x_1133) ;  /* 0xfffffffc00f08947 */ /* 0x001fea000383ffff */
.L_x_991:
[----:B------:R-:W-:Y:S05]  /*130a0*/  BSYNC B6 ;  /* 0x0000000000067941 */ /* 0x000fea0003800000 */
.L_x_988:
[----:B------:R-:W-:Y:S05]  /*130b0*/  EXIT ;  /* 0x000000000000794d */ /* 0x000fea0003800000 */
.L_x_1001:
[----:B------:R-:W-:-:S13]  /*130c0*/  R2UR UR4, R16 ;  /* 0x00000000100472ca */ /* 0x000fda00000e0000 */
[----:B0-----:R-:W-:-:S04]  /*130d0*/  IMAD.U32 R3, RZ, RZ, UR4 ;  /* 0x00000004ff037e24 */ /* 0x001fc8000f8e00ff */
[----:B------:R0:W1:Y:S03]  /*130e0*/  SYNCS.PHASECHK.TRANS64.TRYWAIT P0, [R3+URZ+0x30800], R0 ;  /* 0x03080000030075a7 */ /* 0x000066000800017f */
[----:B-1----:R-:W-:Y:S05]  /*130f0*/  @!P0 NANOSLEEP.SYNCS 0x989680 ;  /* 0x009896800000895d */ /* 0x002fea0003900000 */
[----:B------:R-:W1:Y:S02]  /*13100*/  @!P0 SYNCS.PHASECHK.TRANS64 P0, [R3+URZ+0x30800], R0 ;  /* 0x03080000030085a7 */ /* 0x000e64000800007f */
[----:B-1----:R-:W-:Y:S05]  /*13110*/  @!P0 BRA `(.L_x_1001) ;  /* 0xfffffffc00e88947 */ /* 0x002fea000383ffff */
[----:B------:R-:W-:Y:S05]  /*13120*/  BRA `(.L_x_1134) ;  /* 0xfffffee800187947 */ /* 0x000fea000383ffff */
.L_x_1005:
[----:B------:R-:W-:-:S13]  /*13130*/  R2UR UR4, R16 ;  /* 0x00000000100472ca */ /* 0x000fda00000e0000 */
[----:B0-----:R-:W-:-:S04]  /*13140*/  MOV R3, UR4 ;  /* 0x0000000400037c02 */ /* 0x001fc80008000f00 */
[----:B------:R0:W2:Y:S03]  /*13150*/  SYNCS.PHASECHK.TRANS64.TRYWAIT P1, [R3+URZ+0x30830], R0 ;  /* 0x03083000030075a7 */ /* 0x0000a6000802017f */
[----:B--2---:R-:W-:Y:S05]  /*13160*/  @!P1 NANOSLEEP.SYNCS 0x989680 ;  /* 0x009896800000995d */ /* 0x004fea0003900000 */
[----:B------:R-:W2:Y:S02]  /*13170*/  @!P1 SYNCS.PHASECHK.TRANS64 P1, [R3+URZ+0x30830], R0 ;  /* 0x03083000030095a7 */ /* 0x000ea4000802007f */
[----:B--2---:R-:W-:Y:S05]  /*13180*/  @!P1 BRA `(.L_x_1005) ;  /* 0xfffffffc00e89947 */ /* 0x004fea000383ffff */
[----:B------:R-:W-:Y:S05]  /*13190*/  BRA `(.L_x_1004) ;  /* 0xfffffee800407947 */ /* 0x000fea000383ffff */
.L_x_1022:
[----:B-1----:R-:W-:-:S04]  /*131a0*/  IMAD.U32 R4, RZ, RZ, UR7 ;  /* 0x00000007ff047e24 */ /* 0x002fc8000f8e00ff */
[----:B------:R1:W2:Y:S03]  /*131b0*/  SYNCS.PHASECHK.TRANS64.TRYWAIT P1, [R4+URZ+0x30830], R3 ;  /* 0x03083003040075a7 */ /* 0x0002a6000802017f */
[----:B--2---:R-:W-:Y:S05]  /*131c0*/  @!P1 NANOSLEEP.SYNCS 0x989680 ;  /* 0x009896800000995d */ /* 0x004fea0003900000 */
[----:B------:R-:W2:Y:S02]  /*131d0*/  @!P1 SYNCS.PHASECHK.TRANS64 P1, [R4+URZ+0x30830], R3 ;  /* 0x03083003040095a7 */ /* 0x000ea4000802007f */
[----:B--2---:R-:W-:Y:S05]  /*131e0*/  @!P1 BRA `(.L_x_1022) ;  /* 0xfffffffc00ec9947 */ /* 0x004fea000383ffff */
[----:B------:R-:W-:Y:S05]  /*131f0*/  BRA `(.L_x_1021) ;  /* 0xffffff1400387947 */ /* 0x000fea000383ffff */
.L_x_1026:
[----:B-1----:R-:W-:-:S04]  /*13200*/  IMAD.U32 R3, RZ, RZ, UR6 ;  /* 0x00000006ff037e24 */ /* 0x002fc8000f8e00ff */
[----:B------:R1:W2:Y:S03]  /*13210*/  SYNCS.PHASECHK.TRANS64.TRYWAIT P1, [R3+URZ+0x30850], R0 ;  /* 0x03085000030075a7 */ /* 0x0002a6000802017f */
[----:B--2---:R-:W-:Y:S05]  /*13220*/  @!P1 NANOSLEEP.SYNCS 0x989680 ;  /* 0x009896800000995d */ /* 0x004fea0003900000 */
[----:B------:R-:W2:Y:S02]  /*13230*/  @!P1 SYNCS.PHASECHK.TRANS64 P1, [R3+URZ+0x30850], R0 ;  /* 0x03085000030095a7 */ /* 0x000ea4000802007f */
[----:B--2---:R-:W-:Y:S05]  /*13240*/  @!P1 BRA `(.L_x_1026) ;  /* 0xfffffffc00ec9947 */ /* 0x004fea000383ffff */
[----:B------:R-:W-:Y:S05]  /*13250*/  BRA `(.L_x_1025) ;  /* 0xffffff2000d87947 */ /* 0x000fea000383ffff */
.L_x_1045:
[----:B-1----:R-:W-:-:S04]  /*13260*/  IMAD.U32 R4, RZ, RZ, UR5 ;  /* 0x00000005ff047e24 */ /* 0x002fc8000f8e00ff */
[----:B------:R1:W2:Y:S03]  /*13270*/  SYNCS.PHASECHK.TRANS64.TRYWAIT P1, [R4+URZ+0x30830], R3 ;  /* 0x03083003040075a7 */ /* 0x0002a6000802017f */
[----:B--2---:R-:W-:Y:S05]  /*13280*/  @!P1 NANOSLEEP.SYNCS 0x989680 ;  /* 0x009896800000995d */ /* 0x004fea0003900000 */
[----:B------:R-:W2:Y:S02]  /*13290*/  @!P1 SYNCS.PHASECHK.TRANS64 P1, [R4+URZ+0x30830], R3 ;  /* 0x03083003040095a7 */ /* 0x000ea4000802007f */
[----:B--2---:R-:W-:Y:S05]  /*132a0*/  @!P1 BRA `(.L_x_1045) ;  /* 0xfffffffc00ec9947 */ /* 0x004fea000383ffff */
[----:B------:R-:W-:Y:S05]  /*132b0*/  BRA `(.L_x_1044) ;  /* 0xffffff4000207947 */ /* 0x000fea000383ffff */
.L_x_1049:
[----:B01----:R-:W-:-:S04]  /*132c0*/  IMAD.U32 R3, RZ, RZ, UR5 ;  /* 0x00000005ff037e24 */ /* 0x003fc8000f8e00ff */
[----:B------:R0:W1:Y:S03]  /*132d0*/  SYNCS.PHASECHK.TRANS64.TRYWAIT P1, [R3+URZ+0x30850], R0 ;  /* 0x03085000030075a7 */ /* 0x000066000802017f */
[----:B-1----:R-:W-:Y:S05]  /*132e0*/  @!P1 NANOSLEEP.SYNCS 0x989680 ;  /* 0x009896800000995d */ /* 0x002fea0003900000 */
[----:B------:R-:W1:Y:S02]  /*132f0*/  @!P1 SYNCS.PHASECHK.TRANS64 P1, [R3+URZ+0x30850], R0 ;  /* 0x03085000030095a7 */ /* 0x000e64000802007f */
[----:B-1----:R-:W-:Y:S05]  /*13300*/  @!P1 BRA `(.L_x_1049) ;  /* 0xfffffffc00ec9947 */ /* 0x002fea000383ffff */
[----:B------:R-:W-:Y:S05]  /*13310*/  BRA `(.L_x_1048) ;  /* 0xffffff4c00a07947 */ /* 0x000fea000383ffff */
.L_x_1057:
[----:B-1----:R-:W-:-:S04]  /*13320*/  MOV R4, UR7 ;  /* 0x0000000700047c02 */ /* 0x002fc80008000f00 */
[----:B------:R1:W2:Y:S03]  /*13330*/  SYNCS.PHASECHK.TRANS64.TRYWAIT P1, [R4+URZ+0x30830], R3 ;  /* 0x03083003040075a7 */ /* 0x0002a6000802017f */
[----:B--2---:R-:W-:Y:S05]  /*13340*/  @!P1 NANOSLEEP.SYNCS 0x989680 ;  /* 0x009896800000995d */ /* 0x004fea0003900000 */
[----:B------:R-:W2:Y:S02]  /*13350*/  @!P1 SYNCS.PHASECHK.TRANS64 P1, [R4+URZ+0x30830], R3 ;  /* 0x03083003040095a7 */ /* 0x000ea4000802007f */
[----:B--2---:R-:W-:Y:S05]  /*13360*/  @!P1 BRA `(.L_x_1057) ;  /* 0xfffffffc00ec9947 */ /* 0x004fea000383ffff */
[----:B------:R-:W-:Y:S05]  /*13370*/  BRA `(.L_x_1056) ;  /* 0xffffff5c00507947 */ /* 0x000fea000383ffff */
.L_x_1061:
[----:B01----:R-:W-:-:S04]  /*13380*/  IMAD.U32 R3, RZ, RZ, UR5 ;  /* 0x00000005ff037e24 */ /* 0x003fc8000f8e00ff */
[----:B------:R0:W1:Y:S03]  /*13390*/  SYNCS.PHASECHK.TRANS64.TRYWAIT P1, [R3+URZ+0x30850], R0 ;  /* 0x03085000030075a7 */ /* 0x000066000802017f */
[----:B-1----:R-:W-:Y:S05]  /*133a0*/  @!P1 NANOSLEEP.SYNCS 0x989680 ;  /* 0x009896800000995d */ /* 0x002fea0003900000 */
[----:B------:R-:W1:Y:S02]  /*133b0*/  @!P1 SYNCS.PHASECHK.TRANS64 P1, [R3+URZ+0x30850], R0 ;  /* 0x03085000030095a7 */ /* 0x000e64000802007f */
[----:B-1----:R-:W-:Y:S05]  /*133c0*/  @!P1 BRA `(.L_x_1061) ;  /* 0xfffffffc00ec9947 */ /* 0x002fea000383ffff */
[----:B------:R-:W-:Y:S05]  /*133d0*/  BRA `(.L_x_1060) ;  /* 0xffffff6800d47947 */ /* 0x000fea000383ffff */
.L_x_1076:
[----:B-1----:R-:W-:-:S04]  /*133e0*/  IMAD.U32 R5, RZ, RZ, UR5 ;  /* 0x00000005ff057e24 */ /* 0x002fc8000f8e00ff */
[----:B------:R1:W2:Y:S03]  /*133f0*/  SYNCS.PHASECHK.TRANS64.TRYWAIT P1, [R5+URZ+0x30850], R0 ;  /* 0x03085000050075a7 */ /* 0x0002a6000802017f */
[----:B--2---:R-:W-:Y:S05]  /*13400*/  @!P1 NANOSLEEP.SYNCS 0x989680 ;  /* 0x009896800000995d */ /* 0x004fea0003900000 */
[----:B------:R-:W2:Y:S02]  /*13410*/  @!P1 SYNCS.PHASECHK.TRANS64 P1, [R5+URZ+0x30850], R0 ;  /* 0x03085000050095a7 */ /* 0x000ea4000802007f */
[----:B--2---:R-:W-:Y:S05]  /*13420*/  @!P1 BRA `(.L_x_1076) ;  /* 0xfffffffc00ec9947 */ /* 0x004fea000383ffff */
[----:B------:R-:W-:Y:S05]  /*13430*/  BRA `(.L_x_1075) ;  /* 0xffffff8c00407947 */ /* 0x000fea000383ffff */
.L_x_1094:
[----:B------:R-:W-:Y:S01]  /*13440*/  IMAD.MOV.U32 R13, RZ, RZ, R18 ;  /* 0x000000ffff0d7224 */ /* 0x000fe200078e0012 */
[----:B------:R-:W-:Y:S01]  /*13450*/  MOV R11, 0x1f ;  /* 0x0000001f000b7802 */ /* 0x000fe20000000f00 */
[----:B------:R-:W-:Y:S02]  /*13460*/  IMAD.MOV.U32 R12, RZ, RZ, RZ ;  /* 0x000000ffff0c7224 */ /* 0x000fe400078e00ff */
[----:B------:R-:W-:-:S07]  /*13470*/  IMAD.MOV.U32 R15, RZ, RZ, -0x1 ;  /* 0xffffffffff0f7424 */ /* 0x000fce00078e00ff */
[----:B-----5:R-:W-:Y:S05]  /*13480*/  WARPSYNC.COLLECTIVE R15, `(.L_x_1135) ;  /* 0x000000000f087348 */ /* 0x020fea0003c00000 */
[----:B------:R0:W1:Y:S02]  /*13490*/  SHFL.IDX P6, R14, R13, R12, R11 ;  /* 0x0000000c0d0e7389 */ /* 0x00006400000c000b */
[----:B01---5:R-:W-:Y:S01]  /*134a0*/  ENDCOLLECTIVE ;  /* 0x000000000000791b */ /* 0x023fe20003800000 */
.L_x_1135:
[----:B------:R-:W-:Y:S05]  /*134b0*/  BRA `(.L_x_1136) ;  /* 0xffffffcc00ec7947 */ /* 0x000fea000383ffff */
.L_x_1096:
[----:B0-----:R-:W-:-:S04]  /*134c0*/  IMAD.U32 R3, RZ, RZ, UR45 ;  /* 0x0000002dff037e24 */ /* 0x001fc8000f8e00ff */
[----:B------:R0:W1:Y:S03]  /*134d0*/  SYNCS.PHASECHK.TRANS64.TRYWAIT P0, [R3+URZ+0x30840], R2 ;  /* 0x03084002030075a7 */ /* 0x000066000800017f */
[----:B-1----:R-:W-:Y:S05]  /*134e0*/  @!P0 NANOSLEEP.SYNCS 0x989680 ;  /* 0x009896800000895d */ /* 0x002fea0003900000 */
[----:B------:R-:W1:Y:S02]  /*134f0*/  @!P0 SYNCS.PHASECHK.TRANS64 P0, [R3+URZ+0x30840], R2 ;  /* 0x03084002030085a7 */ /* 0x000e64000800007f */
[----:B-1----:R-:W-:Y:S05]  /*13500*/  @!P0 BRA `(.L_x_1096) ;  /* 0xfffffffc00ec8947 */ /* 0x002fea000383ffff */
[----:B------:R-:W-:Y:S05]  /*13510*/  BRA `(.L_x_1137) ;  /* 0xffffffd000807947 */ /* 0x000fea000383ffff */
.L_x_1097:
        /* <DEDUP_REMOVED lines=8> */
.L_x_1139:
[----:B------:R-:W-:Y:S05]  /*135a0*/  BSYNC B0 ;  /* 0x0000000000007941 */ /* 0x000fea0003800000 */
.L_x_1138:
[----:B------:R-:W-:Y:S01]  /*135b0*/  IMAD.MOV.U32 R13, RZ, RZ, R6 ;  /* 0x000000ffff0d7224 */ /* 0x000fe200078e0006 */
[----:B------:R-:W-:Y:S01]  /*135c0*/  MOV R11, 0x181f ;  /* 0x0000181f000b7802 */ /* 0x000fe20000000f00 */
[----:B------:R-:W-:Y:S01]  /*135d0*/  IMAD.MOV.U32 R12, RZ, RZ, RZ ;  /* 0x000000ffff0c7224 */ /* 0x000fe200078e00ff */
[----:B------:R-:W-:Y:S01]  /*135e0*/  @P0 LEA R9, R30, UR45, 0x1 ;  /* 0x0000002d1e090c11 */ /* 0x000fe2000f8e08ff */
[----:B------:R-:W-:Y:S02]  /*135f0*/  IMAD.MOV.U32 R15, RZ, RZ, -0x1 ;  /* 0xffffffffff0f7424 */ /* 0x000fe400078e00ff */
[----:B------:R-:W-:-:S07]  /*13600*/  IMAD.MOV.U32 R3, RZ, RZ, R14 ;  /* 0x000000ffff037224 */ /* 0x000fce00078e000e */
[----:B------:R-:W-:Y:S05]  /*13610*/  WARPSYNC.COLLECTIVE R15, `(.L_x_1140) ;  /* 0x000000000f087348 */ /* 0x000fea0003c00000 */
[----:B------:R0:W1:Y:S02]  /*13620*/  SHFL.IDX P6, R14, R13, R12, R11 ;  /* 0x0000000c0d0e7389 */ /* 0x00006400000c000b */
[----:B01----:R-:W-:Y:S01]  /*13630*/  ENDCOLLECTIVE ;  /* 0x000000000000791b */ /* 0x003fe20003800000 */
.L_x_1140:
[----:B------:R-:W-:Y:S02]  /*13640*/  IMAD.MOV.U32 R13, RZ, RZ, R7 ;  /* 0x000000ffff0d7224 */ /* 0x000fe400078e0007 */
[----:B------:R-:W-:Y:S02]  /*13650*/  IMAD.MOV.U32 R12, RZ, RZ, 0x1 ;  /* 0x00000001ff0c7424 */ /* 0x000fe400078e00ff */
[----:B------:R-:W-:-:S07]  /*13660*/  IMAD.MOV.U32 R2, RZ, RZ, R14 ;  /* 0x000000ffff027224 */ /* 0x000fce00078e000e */
[----:B------:R-:W-:Y:S05]  /*13670*/  WARPSYNC.COLLECTIVE R15, `(.L_x_1141) ;  /* 0x000000000f087348 */ /* 0x000fea0003c00000 */
[----:B------:R0:W1:Y:S02]  /*13680*/  SHFL.IDX P6, R14, R13, R12, R11 ;  /* 0x0000000c0d0e7389 */ /* 0x00006400000c000b */
[----:B01----:R-:W-:Y:S01]  /*13690*/  ENDCOLLECTIVE ;  /* 0x000000000000791b */ /* 0x003fe20003800000 */
.L_x_1141:
[----:B------:R-:W-:-:S05]  /*136a0*/  @P0 IMAD.WIDE.U32 R2, R25, 0x2, R2 ;  /* 0x0000000219020825 */ /* 0x000fca00078e0002 */
[----:B------:R-:W-:Y:S01]  /*136b0*/  @!PT LDS RZ, [RZ] ;  /* 0x00000000fffff984 */ /* 0x000fe20000000800 */
[----:B------:R-:W-:Y:S01]  /*136c0*/  @!PT LDS RZ, [RZ] ;  /* 0x00000000fffff984 */ /* 0x000fe20000000800 */
[----:B------:R-:W-:Y:S01]  /*136d0*/  @!PT LDS RZ, [RZ] ;  /* 0x00000000fffff984 */ /* 0x000fe20000000800 */
[----:B------:R0:W-:Y:S04]  /*136e0*/  @P0 LDGSTS.E.BYPASS.LTC128B.128 [R9+0x20400], desc[UR60][R2.64], !P4 ;  /* 0x2040000002090fae */ /* 0x0001e8000e101d7c */
[----:B------:R0:W-:Y:S01]  /*136f0*/  @P0 LDGSTS.E.BYPASS.LTC128B.128 [R9+0x22400], desc[UR60][R2.64+0x80], !P3 ;  /* 0x2240008002090fae */ /* 0x0001e2000d901d7c */
[----:B------:R-:W-:-:S03]  /*13700*/  IMAD.MOV.U32 R13, RZ, RZ, R6 ;  /* 0x000000ffff0d7224 */ /* 0x000fc600078e0006 */
[----:B------:R0:W-:Y:S04]  /*13710*/  @P0 LDGSTS.E.BYPASS.LTC128B.128 [R9+0x24400], desc[UR60][R2.64+0x100], !P2 ;  /* 0x2440010002090fae */ /* 0x0001e8000d101d7c */
[----:B------:R0:W-:Y:S01]  /*13720*/  @P0 LDGSTS.E.BYPASS.LTC128B.128 [R9+0x26400], desc[UR60][R2.64+0x180], !P1 ;  /* 0x2640018002090fae */ /* 0x0001e2000c901d7c */
[----:B------:R-:W-:Y:S02]  /*13730*/  ISETP.GE.AND P0, PT, R0, 0x11, PT ;  /* 0x000000110000780c */ /* 0x000fe40003f06270 */
[----:B------:R-:W-:-:S11]  /*13740*/  MOV R5, R14 ;  /* 0x0000000e00057202 */ /* 0x000fd60000000f00 */
[----:B0-----:R-:W-:Y:S05]  /*13750*/  WARPSYNC.COLLECTIVE R15, `(.L_x_1142) ;  /* 0x000000000f087348 */ /* 0x001fea0003c00000 */
[----:B------:R1:W2:Y:S02]  /*13760*/  SHFL.IDX P6, R14, R13, R12, R11 ;  /* 0x0000000c0d0e7389 */ /* 0x0002a400000c000b */
[----:B012---:R-:W-:Y:S01]  /*13770*/  ENDCOLLECTIVE ;  /* 0x000000000000791b */ /* 0x007fe20003800000 */
.L_x_1142:
[----:B------:R-:W-:Y:S01]  /*13780*/  @P0 LEA R21, R30, UR45, 0x1 ;  /* 0x0000002d1e150c11 */ /* 0x000fe2000f8e08ff */
[----:B------:R-:W-:Y:S02]  /*13790*/  IMAD.MOV.U32 R13, RZ, RZ, R7 ;  /* 0x000000ffff0d7224 */ /* 0x000fe400078e0007 */
[----:B------:R-:W-:Y:S02]  /*137a0*/  IMAD.MOV.U32 R12, RZ, RZ, 0x2 ;  /* 0x00000002ff0c7424 */ /* 0x000fe400078e00ff */
[----:B------:R-:W-:-:S07]  /*137b0*/  IMAD.MOV.U32 R4, RZ, RZ, R14 ;  /* 0x000000ffff047224 */ /* 0x000fce00078e000e */
[----:B------:R-:W-:Y:S05]  /*137c0*/  WARPSYNC.COLLECTIVE R15, `(.L_x_1143) ;  /* 0x000000000f087348 */ /* 0x000fea0003c00000 */
[----:B------:R0:W1:Y:S02]  /*137d0*/  SHFL.IDX P6, R14, R13, R12, R11 ;  /* 0x0000000c0d0e7389 */ /* 0x00006400000c000b */
[----:B01----:R-:W-:Y:S01]  /*137e0*/  ENDCOLLECTIVE ;  /* 0x000000000000791b */ /* 0x003fe20003800000 */
.L_x_1143:
        /* <DEDUP_REMOVED lines=14> */
.L_x_1144:
[----:B------:R-:W-:Y:S01]  /*138d0*/  @P0 LEA R9, R30, UR45, 0x1 ;  /* 0x0000002d1e090c11 */ /* 0x000fe2000f8e08ff */
[----:B------:R-:W-:Y:S02]  /*138e0*/  IMAD.MOV.U32 R13, RZ, RZ, R7 ;  /* 0x000000ffff0d7224 */ /* 0x000fe400078e0007 */
[----:B------:R-:W-:Y:S02]  /*138f0*/  IMAD.MOV.U32 R12, RZ, RZ, 0x3 ;  /* 0x00000003ff0c7424 */ /* 0x000fe400078e00ff */
[----:B------:R-:W-:-:S07]  /*13900*/  IMAD.MOV.U32 R2, RZ, RZ, R14 ;  /* 0x000000ffff027224 */ /* 0x000fce00078e000e */
[----:B------:R-:W-:Y:S05]  /*13910*/  WARPSYNC.COLLECTIVE R15, `(.L_x_1145) ;  /* 0x000000000f087348 */ /* 0x000fea0003c00000 */
[----:B------:R0:W1:Y:S02]  /*13920*/  SHFL.IDX P6, R14, R13, R12, R11 ;  /* 0x0000000c0d0e7389 */ /* 0x00006400000c000b */
[----:B01----:R-:W-:Y:S01]  /*13930*/  ENDCOLLECTIVE ;  /* 0x000000000000791b */ /* 0x003fe20003800000 */
.L_x_1145:
        /* <DEDUP_REMOVED lines=9> */
[----:B------:R-:W-:-:S07]  /*139d0*/  MOV R4, R14 ;  /* 0x0000000e00047202 */ /* 0x000fce0000000f00 */
[----:B0-----:R-:W-:Y:S05]  /*139e0*/  WARPSYNC.COLLECTIVE R15, `(.L_x_1146) ;  /* 0x000000000f087348 */ /* 0x001fea0003c00000 */
[----:B------:R1:W2:Y:S02]  /*139f0*/  SHFL.IDX P6, R14, R13, R12, R11 ;  /* 0x0000000c0d0e7389 */ /* 0x0002a400000c000b */
[----:B012---:R-:W-:Y:S01]  /*13a00*/  ENDCOLLECTIVE ;  /* 0x000000000000791b */ /* 0x007fe20003800000 */
.L_x_1146:
[----:B------:R-:W-:Y:S05]  /*13a10*/  BRA `(.L_x_1147) ;  /* 0xffffffd000407947 */ /* 0x000fea000383ffff */
.L_x_1100:
[----:B------:R-:W-:Y:S01]  /*13a20*/  IMAD.MOV.U32 R13, RZ, RZ, R6 ;  /* 0x000000ffff0d7224 */ /* 0x000fe200078e0006 */
[----:B------:R-:W-:Y:S01]  /*13a30*/  MOV R15, 0xffffffff ;  /* 0xffffffff000f7802 */ /* 0x000fe20000000f00 */
[----:B------:R-:W-:Y:S02]  /*13a40*/  IMAD.MOV.U32 R12, RZ, RZ, RZ ;  /* 0x000000ffff0c7224 */ /* 0x000fe400078e00ff */
[----:B------:R-:W-:Y:S02]  /*13a50*/  IMAD.MOV.U32 R11, RZ, RZ, 0x181f ;  /* 0x0000181fff0b7424 */ /* 0x000fe400078e00ff */
[----:B------:R-:W-:-:S07]  /*13a60*/  VIADD R8, R28, UR40 ;  /* 0x000000281c087c36 */ /* 0x000fce0008000000 */
[----:B------:R-:W-:Y:S05]  /*13a70*/  WARPSYNC.COLLECTIVE R15, `(.L_x_1148) ;  /* 0x000000000f087348 */ /* 0x000fea0003c00000 */
[----:B------:R0:W1:Y:S02]  /*13a80*/  SHFL.IDX P6, R14, R13, R12, R11 ;  /* 0x0000000c0d0e7389 */ /* 0x00006400000c000b */
[----:B01----:R-:W-:Y:S01]  /*13a90*/  ENDCOLLECTIVE ;  /* 0x000000000000791b */ /* 0x003fe20003800000 */
.L_x_1148:
[----:B------:R-:W-:Y:S01]  /*13aa0*/  IADD3 R4, R8, 0x10, RZ ;  /* 0x0000001008047810 */ /* 0x000fe20007ffe0ff */
[----:B------:R-:W-:Y:S02]  /*13ab0*/  IMAD.MOV.U32 R13, RZ, RZ, R0 ;  /* 0x000000ffff0d7224 */ /* 0x000fe400078e0000 */
[----:B------:R-:W-:-:S07]  /*13ac0*/  IMAD.MOV.U32 R3, RZ, RZ, R14 ;  /* 0x000000ffff037224 */ /* 0x000fce00078e000e */
[----:B------:R-:W-:Y:S05]  /*13ad0*/  WARPSYNC.COLLECTIVE R15, `(.L_x_1149) ;  /* 0x000000000f087348 */ /* 0x000fea0003c00000 */
[----:B------:R0:W1:Y:S02]  /*13ae0*/  SHFL.IDX P6, R14, R13, R12, R11 ;  /* 0x0000000c0d0e7389 */ /* 0x00006400000c000b */
[----:B01----:R-:W-:Y:S01]  /*13af0*/  ENDCOLLECTIVE ;  /* 0x000000000000791b */ /* 0x003fe20003800000 */
.L_x_1149:
[----:B------:R-:W-:Y:S02]  /*13b00*/  ULDC UR4, c[0x0][0x288] ;  /* 0x0000a20000047ab9 */ /* 0x000fe40000000800 */
[----:B------:R-:W-:-:S05]  /*13b10*/  IMAD R7, R7, UR4, RZ ;  /* 0x0000000407077c24 */ /* 0x000fca000f8e02ff */
[----:B------:R-:W-:Y:S01]  /*13b20*/  ISETP.GE.AND P0, PT, R8, R7, PT ;  /* 0x000000070800720c */ /* 0x000fe20003f06270 */
[----:B------:R-:W-:Y:S02]  /*13b30*/  IMAD.MOV.U32 R13, RZ, RZ, R6 ;  /* 0x000000ffff0d7224 */ /* 0x000fe400078e0006 */
[----:B------:R-:W-:-:S10]  /*13b40*/  IMAD.MOV.U32 R12, RZ, RZ, 0x1 ;  /* 0x00000001ff0c7424 */ /* 0x000fd400078e00ff */
[----:B------:R-:W-:Y:S01]  /*13b50*/  @!P0 LEA R9, R30, UR45, 0x1 ;  /* 0x0000002d1e098c11 */ /* 0x000fe2000f8e08ff */
[----:B------:R-:W-:-:S07]  /*13b60*/  IMAD.MOV.U32 R2, RZ, RZ, R14 ;  /* 0x000000ffff027224 */ /* 0x000fce00078e000e */
[----:B------:R-:W-:Y:S05]  /*13b70*/  WARPSYNC.COLLECTIVE R15, `(.L_x_1150) ;  /* 0x000000000f087348 */ /* 0x000fea0003c00000 */
[----:B------:R0:W1:Y:S02]  /*13b80*/  SHFL.IDX P6, R14, R13, R12, R11 ;  /* 0x0000000c0d0e7389 */ /* 0x00006400000c000b */
[----:B01----:R-:W-:Y:S01]  /*13b90*/  ENDCOLLECTIVE ;  /* 0x000000000000791b */ /* 0x003fe20003800000 */
.L_x_1150:
[----:B------:R-:W-:-:S05]  /*13ba0*/  @!P0 IMAD.WIDE.U32 R2, R25, 0x2, R2 ;  /* 0x0000000219028825 */ /* 0x000fca00078e0002 */
        /* <DEDUP_REMOVED lines=8> */
[----:B------:R-:W-:Y:S01]  /*13c30*/  ISETP.GE.AND P0, PT, R4, R7, PT ;  /* 0x000000070400720c */ /* 0x000fe20003f06270 */
[----:B------:R-:W-:-:S12]  /*13c40*/  IMAD.MOV.U32 R5, RZ, RZ, R14 ;  /* 0x000000ffff057224 */ /* 0x000fd800078e000e */
[----:B0-----:R-:W-:Y:S05]  /*13c50*/  WARPSYNC.COLLECTIVE R15, `(.L_x_1151) ;  /* 0x000000000f087348 */ /* 0x001fea0003c00000 */
[----:B------:R1:W2:Y:S02]  /*13c60*/  SHFL.IDX P6, R14, R13, R12, R11 ;  /* 0x0000000c0d0e7389 */ /* 0x0002a400000c000b */
[----:B012---:R-:W-:Y:S01]  /*13c70*/  ENDCOLLECTIVE ;  /* 0x000000000000791b */ /* 0x007fe20003800000 */
.L_x_1151:
[----:B------:R-:W-:Y:S01]  /*13c80*/  VIADD R2, R8, 0x20 ;  /* 0x0000002008027836 */ /* 0x000fe20000000000 */
[----:B------:R-:W-:Y:S01]  /*13c90*/  @!P0 LEA R21, R30, UR45, 0x1 ;  /* 0x0000002d1e158c11 */ /* 0x000fe2000f8e08ff */
[----:B------:R-:W-:Y:S02]  /*13ca0*/  IMAD.MOV.U32 R13, RZ, RZ, R6 ;  /* 0x000000ffff0d7224 */ /* 0x000fe400078e0006 */
[----:B------:R-:W-:Y:S01]  /*13cb0*/  IMAD.MOV.U32 R12, RZ, RZ, 0x2 ;  /* 0x00000002ff0c7424 */ /* 0x000fe200078e00ff */
[----:B------:R-:W-:-:S07]  /*13cc0*/  MOV R4, R14 ;  /* 0x0000000e00047202 */ /* 0x000fce0000000f00 */
[----:B------:R-:W-:Y:S05]  /*13cd0*/  WARPSYNC.COLLECTIVE R15, `(.L_x_1152) ;  /* 0x000000000f087348 */ /* 0x000fea0003c00000 */
[----:B------:R0:W1:Y:S02]  /*13ce0*/  SHFL.IDX P6, R14, R13, R12, R11 ;  /* 0x0000000c0d0e7389 */ /* 0x00006400000c000b */
[----:B01----:R-:W-:Y:S01]  /*13cf0*/  ENDCOLLECTIVE ;  /* 0x000000000000791b */ /* 0x003fe20003800000 */
.L_x_1152:
[----:B------:R-:W-:-:S05]  /*13d00*/  @!P0 IMAD.WIDE.U32 R4, R25, 0x2, R4 ;  /* 0x0000000219048825 */ /* 0x000fca00078e0004 */
[----:B------:R-:W-:Y:S01]  /*13d10*/  @!PT LDS RZ, [RZ] ;  /* 0x00000000fffff984 */ /* 0x000fe20000000800 */
[----:B------:R-:W-:Y:S01]  /*13d20*/  @!PT LDS RZ, [RZ] ;  /* 0x00000000fffff984 */ /* 0x000fe20000000800 */
[----:B------:R-:W-:Y:S01]  /*13d30*/  @!PT LDS RZ, [RZ] ;  /* 0x00000000fffff984 */ /* 0x000fe20000000800 */
[----:B------:R0:W-:Y:S04]  /*13d40*/  @!P0 LDGSTS.E.BYPASS.LTC128B.128 [R21+0x10c00], desc[UR60][R4.64], !P4 ;  /* 0x10c0000004158fae */ /* 0x0001e8000e101d7c */
[----:B------:R0:W-:Y:S01]  /*13d50*/  @!P0 LDGSTS.E.BYPASS.LTC128B.128 [R21+0x14c00], desc[UR60][R4.64+0x80], !P3 ;  /* 0x14c0008004158fae */ /* 0x0001e2000d901d7c */
[----:B------:R-:W-:-:S03]  /*13d60*/  MOV R13, R0 ;  /* 0x00000000000d7202 */ /* 0x000fc60000000f00 */
[----:B------:R0:W-:Y:S04]  /*13d70*/  @!P0 LDGSTS.E.BYPASS.LTC128B.128 [R21+0x18c00], desc[UR60][R4.64+0x100], !P2 ;  /* 0x18c0010004158fae */ /* 0x0001e8000d101d7c */
[----:B------:R0:W-:Y:S01]  /*13d80*/  @!P0 LDGSTS.E.BYPASS.LTC128B.128 [R21+0x1cc00], desc[UR60][R4.64+0x180], !P1 ;  /* 0x1cc0018004158fae */ /* 0x0001e2000c901d7c */
[----:B------:R-:W-:Y:S01]  /*13d90*/  ISETP.GE.AND P0, PT, R2, R7, PT ;  /* 0x000000070200720c */ /* 0x000fe20003f06270 */
[----:B------:R-:W-:-:S12]  /*13da0*/  IMAD.MOV.U32 R3, RZ, RZ, R14 ;  /* 0x000000ffff037224 */ /* 0x000fd800078e000e */
[----:B0-----:R-:W-:Y:S05]  /*13db0*/  WARPSYNC.COLLECTIVE R15, `(.L_x_1153) ;  /* 0x000000000f087348 */ /* 0x001fea0003c00000 */
[----:B------:R1:W2:Y:S02]  /*13dc0*/  SHFL.IDX P6, R14, R13, R12, R11 ;  /* 0x0000000c0d0e7389 */ /* 0x0002a400000c000b */
[----:B012---:R-:W-:Y:S01]  /*13dd0*/  ENDCOLLECTIVE ;  /* 0x000000000000791b */ /* 0x007fe20003800000 */
.L_x_1153:
[----:B------:R-:W-:Y:S01]  /*13de0*/  VIADD R4, R8, 0x30 ;  /* 0x0000003008047836 */ /* 0x000fe20000000000 */
[----:B------:R-:W-:Y:S01]  /*13df0*/  @!P0 LEA R9, R30, UR45, 0x1 ;  /* 0x0000002d1e098c11 */ /* 0x000fe2000f8e08ff */
[----:B------:R-:W-:Y:S02]  /*13e00*/  IMAD.MOV.U32 R13, RZ, RZ, R6 ;  /* 0x000000ffff0d7224 */ /* 0x000fe400078e0006 */
[----:B------:R-:W-:Y:S02]  /*13e10*/  IMAD.MOV.U32 R12, RZ, RZ, 0x3 ;  /* 0x00000003ff0c7424 */ /* 0x000fe400078e00ff */
[----:B------:R-:W-:-:S07]  /*13e20*/  IMAD.MOV.U32 R2, RZ, RZ, R14 ;  /* 0x000000ffff027224 */ /* 0x000fce00078e000e */
[----:B------:R-:W-:Y:S05]  /*13e30*/  WARPSYNC.COLLECTIVE R15, `(.L_x_1154) ;  /* 0x000000000f087348 */ /* 0x000fea0003c00000 */
[----:B------:R0:W1:Y:S02]  /*13e40*/  SHFL.IDX P6, R14, R13, R12, R11 ;  /* 0x0000000c0d0e7389 */ /* 0x00006400000c000b */
[----:B01----:R-:W-:Y:S01]  /*13e50*/  ENDCOLLECTIVE ;  /* 0x000000000000791b */ /* 0x003fe20003800000 */
.L_x_1154:
        /* <DEDUP_REMOVED lines=9> */
[----:B------:R-:W-:Y:S02]  /*13ef0*/  ISETP.GE.AND P0, PT, R4, R7, PT ;  /* 0x000000070400720c */ /* 0x000fe40003f06270 */
[----:B------:R-:W-:-:S11]  /*13f00*/  MOV R5, R14 ;  /* 0x0000000e00057202 */ /* 0x000fd60000000f00 */
[----:B0-----:R-:W-:Y:S05]  /*13f10*/  WARPSYNC.COLLECTIVE R15, `(.L_x_1155) ;  /* 0x000000000f087348 */ /* 0x001fea0003c00000 */
[----:B------:R1:W2:Y:S02]  /*13f20*/  SHFL.IDX P6, R14, R13, R12, R11 ;  /* 0x0000000c0d0e7389 */ /* 0x0002a400000c000b */
[----:B012---:R-:W-:Y:S01]  /*13f30*/  ENDCOLLECTIVE ;  /* 0x000000000000791b */ /* 0x007fe20003800000 */
.L_x_1155:
[----:B------:R-:W-:Y:S01]  /*13f40*/  VIADD R2, R8, 0x40 ;  /* 0x0000004008027836 */ /* 0x000fe20000000000 */
[----:B------:R-:W-:Y:S01]  /*13f50*/  @!P0 LEA R21, R30, UR45, 0x1 ;  /* 0x0000002d1e158c11 */ /* 0x000fe2000f8e08ff */
[----:B------:R-:W-:Y:S01]  /*13f60*/  IMAD.MOV.U32 R13, RZ, RZ, R6 ;  /* 0x000000ffff0d7224 */ /* 0x000fe200078e0006 */
[----:B------:R-:W-:Y:S01]  /*13f70*/  MOV R12, 0x4 ;  /* 0x00000004000c7802 */ /* 0x000fe20000000f00 */
[----:B------:R-:W-:-:S07]  /*13f80*/  IMAD.MOV.U32 R4, RZ, RZ, R14 ;  /* 0x000000ffff047224 */ /* 0x000fce00078e000e */
[----:B------:R-:W-:Y:S05]  /*13f90*/  WARPSYNC.COLLECTIVE R15, `(.L_x_1156) ;  /* 0x000000000f087348 */ /* 0x000fea0003c00000 */
[----:B------:R0:W1:Y:S02]  /*13fa0*/  SHFL.IDX P6, R14, R13, R12, R11 ;  /* 0x0000000c0d0e7389 */ /* 0x00006400000c000b */
[----:B01----:R-:W-:Y:S01]  /*13fb0*/  ENDCOLLECTIVE ;  /* 0x000000000000791b */ /* 0x003fe20003800000 */
.L_x_1156:
        /* <DEDUP_REMOVED lines=14> */
.L_x_1157:
[----:B------:R-:W-:Y:S01]  /*140a0*/  VIADD R4, R8, 0x50 ;  /* 0x0000005008047836 */ /* 0x000fe20000000000 */
[----:B------:R-:W-:Y:S02]  /*140b0*/  @!P0 LEA R9, R30, UR45, 0x1 ;  /* 0x0000002d1e098c11 */ /* 0x000fe4000f8e08ff */
[----:B------:R-:W-:Y:S01]  /*140c0*/  MOV R13, R6 ;  /* 0x00000006000d7202 */ /* 0x000fe20000000f00 */
[----:B------:R-:W-:Y:S02]  /*140d0*/  IMAD.MOV.U32 R12, RZ, RZ, 0x5 ;  /* 0x00000005ff0c7424 */ /* 0x000fe400078e00ff */
[----:B------:R-:W-:-:S07]  /*140e0*/  IMAD.MOV.U32 R2, RZ, RZ, R14 ;  /* 0x000000ffff027224 */ /* 0x000fce00078e000e */
[----:B------:R-:W-:Y:S05]  /*140f0*/  WARPSYNC.COLLECTIVE R15, `(.L_x_1158) ;  /* 0x000000000f087348 */ /* 0x000fea0003c00000 */
[----:B------:R0:W1:Y:S02]  /*14100*/  SHFL.IDX P6, R14, R13, R12, R11 ;  /* 0x0000000c0d0e7389 */ /* 0x00006400000c000b */
[----:B01----:R-:W-:Y:S01]  /*14110*/  ENDCOLLECTIVE ;  /* 0x000000000000791b */ /* 0x003fe20003800000 */
.L_x_1158:
        /* <DEDUP_REMOVED lines=14> */
.L_x_1159:
[----:B------:R-:W-:Y:S02]  /*14200*/  IADD3 R2, R8, 0x60, RZ ;  /* 0x0000006008027810 */ /* 0x000fe40007ffe0ff */
[----:B------:R-:W-:Y:S01]  /*14210*/  @!P0 LEA R21, R30, UR45, 0x1 ;  /* 0x0000002d1e158c11 */ /* 0x000fe2000f8e08ff */
[----:B------:R-:W-:Y:S02]  /*14220*/  IMAD.MOV.U32 R13, RZ, RZ, R6 ;  /* 0x000000ffff0d7224 */ /* 0x000fe400078e0006 */
[----:B------:R-:W-:Y:S02]  /*14230*/  IMAD.MOV.U32 R12, RZ, RZ, 0x6 ;  /* 0x00000006ff0c7424 */ /* 0x000fe400078e00ff */
[----:B------:R-:W-:-:S07]  /*14240*/  IMAD.MOV.U32 R4, RZ, RZ, R14 ;  /* 0x000000ffff047224 */ /* 0x000fce00078e000e */
[----:B------:R-:W-:Y:S05]  /*14250*/  WARPSYNC.COLLECTIVE R15, `(.L_x_1160) ;  /* 0x000000000f087348 */ /* 0x000fea0003c00000 */
[----:B------:R0:W1:Y:S02]  /*14260*/  SHFL.IDX P6, R14, R13, R12, R11 ;  /* 0x0000000c0d0e7389 */ /* 0x00006400000c000b */
[----:B01----:R-:W-:Y:S01]  /*14270*/  ENDCOLLECTIVE ;  /* 0x000000000000791b */ /* 0x003fe20003800000 */
.L_x_1160:
        /* <DEDUP_REMOVED lines=14> */
.L_x_1161:
[----:B------:R-:W-:Y:S01]  /*14360*/  @!P0 LEA R9, R30, UR45, 0x1 ;  /* 0x0000002d1e098c11 */ /* 0x000fe2000f8e08ff */
[----:B------:R-:W-:Y:S02]  /*14370*/  IMAD.MOV.U32 R13, RZ, RZ, R6 ;  /* 0x000000ffff0d7224 */ /* 0x000fe400078e0006 */
[----:B------:R-:W-:Y:S01]  /*14380*/  IMAD.MOV.U32 R12, RZ, RZ, 0x7 ;  /* 0x00000007ff0c7424 */ /* 0x000fe200078e00ff */
[----:B------:R-:W-:-:S07]  /*14390*/  MOV R2, R14 ;  /* 0x0000000e00027202 */ /* 0x000fce0000000f00 */
[----:B------:R-:W-:Y:S05]  /*143a0*/  WARPSYNC.COLLECTIVE R15, `(.L_x_1162) ;  /* 0x000000000f087348 */ /* 0x000fea0003c00000 */
[----:B------:R0:W1:Y:S02]  /*143b0*/  SHFL.IDX P6, R14, R13, R12, R11 ;  /* 0x0000000c0d0e7389 */ /* 0x00006400000c000b */
[----:B01----:R-:W-:Y:S01]  /*143c0*/  ENDCOLLECTIVE ;  /* 0x000000000000791b */ /* 0x003fe20003800000 */
.L_x_1162:
        /* <DEDUP_REMOVED lines=13> */
.L_x_1163:
[----:B------:R-:W-:Y:S05]  /*144a0*/  BRA `(.L_x_1164) ;  /* 0xffffffd000347947 */ /* 0x000fea000383ffff */
.L_x_1103:
[----:B0-----:R-:W-:-:S04]  /*144b0*/  MOV R3, UR45 ;  /* 0x0000002d00037c02 */ /* 0x001fc80008000f00 */
[----:B------:R0:W1:Y:S03]  /*144c0*/  SYNCS.PHASECHK.TRANS64.TRYWAIT P0, [R3+URZ+0x30820], R0 ;  /* 0x03082000030075a7 */ /* 0x000066000800017f */
[----:B-1----:R-:W-:Y:S05]  /*144d0*/  @!P0 NANOSLEEP.SYNCS 0x989680 ;  /* 0x009896800000895d */ /* 0x002fea0003900000 */
[----:B------:R-:W1:Y:S02]  /*144e0*/  @!P0 SYNCS.PHASECHK.TRANS64 P0, [R3+URZ+0x30820], R0 ;  /* 0x03082000030085a7 */ /* 0x000e64000800007f */
[----:B-1----:R-:W-:Y:S05]  /*144f0*/  @!P0 BRA `(.L_x_1103) ;  /* 0xfffffffc00ec8947 */ /* 0x002fea000383ffff */
[----:B------:R-:W-:Y:S05]  /*14500*/  BRA `(.L_x_1165) ;  /* 0xffffffd000887947 */ /* 0x000fea000383ffff */
.L_x_1107:
[----:B0-----:R0:W1:Y:S02]  /*14510*/  SYNCS.PHASECHK.TRANS64.TRYWAIT P0, [R21+URZ+0x30840], R2 ;  /* 0x03084002150075a7 */ /* 0x001064000800017f */
[----:B-1----:R-:W-:Y:S05]  /*14520*/  @!P0 NANOSLEEP.SYNCS 0x989680 ;  /* 0x009896800000895d */ /* 0x002fea0003900000 */
[----:B------:R-:W1:Y:S02]  /*14530*/  @!P0 SYNCS.PHASECHK.TRANS64 P0, [R21+URZ+0x30840], R2 ;  /* 0x03084002150085a7 */ /* 0x000e64000800007f */
[----:B-1----:R-:W-:Y:S05]  /*14540*/  @!P0 BRA `(.L_x_1107) ;  /* 0xfffffffc00f08947 */ /* 0x002fea000383ffff */
[----:B------:R-:W-:Y:S05]  /*14550*/  BRA `(.L_x_1166) ;  /* 0xffffffd400707947 */ /* 0x000fea000383ffff */
.L_x_1108:
        /* <DEDUP_REMOVED lines=8> */
.L_x_1168:
[----:B------:R-:W-:Y:S05]  /*145e0*/  BSYNC B1 ;  /* 0x0000000000017941 */ /* 0x000fea0003800000 */
.L_x_1167:
[----:B------:R-:W-:Y:S01]  /*145f0*/  IMAD.MOV.U32 R13, RZ, RZ, R28 ;  /* 0x000000ffff0d7224 */ /* 0x000fe200078e001c */
[----:B------:R-:W-:Y:S01]  /*14600*/  MOV R15, 0xffffffff ;  /* 0xffffffff000f7802 */ /* 0x000fe20000000f00 */
[----:B------:R-:W-:Y:S01]  /*14610*/  IMAD.MOV.U32 R12, RZ, RZ, RZ ;  /* 0x000000ffff0c7224 */ /* 0x000fe200078e00ff */
[----:B------:R-:W-:Y:S01]  /*14620*/  MOV R3, R14 ;  /* 0x0000000e00037202 */ /* 0x000fe20000000f00 */
[----:B------:R-:W-:Y:S01]  /*14630*/  IMAD.MOV.U32 R11, RZ, RZ, 0x181f ;  /* 0x0000181fff0b7424 */ /* 0x000fe200078e00ff */
[----:B------:R-:W-:Y:S01]  /*14640*/  P2R R4, PR, RZ, 0x8 ;  /* 0x00000008ff047803 */ /* 0x000fe20000000000 */
[----:B------:R-:W-:Y:S01]  /*14650*/  IMAD.SHL.U32 R9, R25, 0x2, RZ ;  /* 0x0000000219097824 */ /* 0x000fe200078e00ff */
[----:B------:R-:W-:-:S13]  /*14660*/  LOP3.LUT P3, RZ, R16, 0x10, RZ, 0xc0, !PT ;  /* 0x0000001010ff7812 */ /* 0x000fda000786c0ff */
[----:B------:R-:W-:Y:S05]  /*14670*/  WARPSYNC.COLLECTIVE R15, `(.L_x_1169) ;  /* 0x000000000f087348 */ /* 0x000fea0003c00000 */
[----:B------:R0:W1:Y:S02]  /*14680*/  SHFL.IDX P6, R14, R13, R12, R11 ;  /* 0x0000000c0d0e7389 */ /* 0x00006400000c000b */
[----:B01----:R-:W-:Y:S01]  /*14690*/  ENDCOLLECTIVE ;  /* 0x000000000000791b */ /* 0x003fe20003800000 */
.L_x_1169:
[----:B------:R-:W-:Y:S02]  /*146a0*/  P2R R5, PR, RZ, 0x4 ;  /* 0x00000004ff057803 */ /* 0x000fe40000000000 */
[C---:B------:R-:W-:Y:S02]  /*146b0*/  LOP3.LUT P2, RZ, R16.reuse, 0x8, RZ, 0xc0, !PT ;  /* 0x0000000810ff7812 */ /* 0x040fe4000784c0ff */
[----:B------:R-:W-:Y:S02]  /*146c0*/  P2R R8, PR, RZ, 0x2 ;  /* 0x00000002ff087803 */ /* 0x000fe40000000000 */
[----:B------:R-:W-:Y:S02]  /*146d0*/  LOP3.LUT P1, RZ, R16, 0x4, RZ, 0xc0, !PT ;  /* 0x0000000410ff7812 */ /* 0x000fe4000782c0ff */
[----:B------:R-:W-:Y:S01]  /*146e0*/  LEA R29, R29, UR45, 0x1 ;  /* 0x0000002d1d1d7c11 */ /* 0x000fe2000f8e08ff */
[----:B------:R-:W-:Y:S02]  /*146f0*/  IMAD.MOV.U32 R13, RZ, RZ, R31 ;  /* 0x000000ffff0d7224 */ /* 0x000fe400078e001f */
[----:B------:R-:W-:Y:S01]  /*14700*/  IMAD.MOV.U32 R12, RZ, RZ, 0x1 ;  /* 0x00000001ff0c7424 */ /* 0x000fe200078e00ff */
[----:B------:R-:W-:-:S13]  /*14710*/  IADD3 R2, P0, R14, R9, RZ ;  /* 0x000000090e027210 */ /* 0x000fda0007f1e0ff */
[----:B------:R-:W-:Y:S05]  /*14720*/  WARPSYNC.COLLECTIVE R15, `(.L_x_1170) ;  /* 0x000000000f087348 */ /* 0x000fea0003c00000 */
[----:B------:R0:W1:Y:S02]  /*14730*/  SHFL.IDX P6, R14, R13, R12, R11 ;  /* 0x0000000c0d0e7389 */ /* 0x00006400000c000b */
[----:B01----:R-:W-:Y:S01]  /*14740*/  ENDCOLLECTIVE ;  /* 0x000000000000791b */ /* 0x003fe20003800000 */
.L_x_1170:
[----:B------:R-:W-:-:S05]  /*14750*/  IMAD.X R3, RZ, RZ, R3, P0 ;  /* 0x000000ffff037224 */ /* 0x000fca00000e0603 */
[----:B------:R-:W-:Y:S01]  /*14760*/  @!PT LDS RZ, [RZ] ;  /* 0x00000000fffff984 */ /* 0x000fe20000000800 */
[----:B------:R-:W-:Y:S01]  /*14770*/  @!PT LDS RZ, [RZ] ;  /* 0x00000000fffff984 */ /* 0x000fe20000000800 */
[----:B------:R-:W-:Y:S01]  /*14780*/  @!PT LDS RZ, [RZ] ;  /* 0x00000000fffff984 */ /* 0x000fe20000000800 */
[----:B------:R-:W-:Y:S04]  /*14790*/  LDGSTS.E.BYPASS.LTC128B.128 [R29+0x20400], desc[UR60][R2.64], !P3 ;  /* 0x20400000021d7fae */ /* 0x000fe8000d901d7c */
[----:B------:R-:W-:Y:S01]  /*147a0*/  LDGSTS.E.BYPASS.LTC128B.128 [R29+0x22400], desc[UR60][R2.64+0x80], !P2 ;  /* 0x22400080021d7fae */ /* 0x000fe2000d101d7c */
[----:B------:R-:W-:-:S03]  /*147b0*/  MOV R13, R28 ;  /* 0x0000001c000d7202 */ /* 0x000fc60000000f00 */
[----:B------:R-:W-:Y:S04]  /*147c0*/  LDGSTS.E.BYPASS.LTC128B.128 [R29+0x24400], desc[UR60][R2.64+0x100], !P1 ;  /* 0x24400100021d7fae */ /* 0x000fe8000c901d7c */
[----:B------:R0:W-:Y:S02]  /*147d0*/  LDGSTS.E.BYPASS.LTC128B.128 [R29+0x26400], desc[UR60][R2.64+0x180], !P5 ;  /* 0x26400180021d7fae */ /* 0x0001e4000e901d7c */
[----:B0-----:R-:W-:-:S07]  /*147e0*/  IMAD.MOV.U32 R3, RZ, RZ, R14 ;  /* 0x000000ffff037224 */ /* 0x001fce00078e000e */
[----:B------:R-:W-:Y:S05]  /*147f0*/  WARPSYNC.COLLECTIVE R15, `(.L_x_1171) ;  /* 0x000000000f087348 */ /* 0x000fea0003c00000 */
[----:B------:R0:W1:Y:S02]  /*14800*/  SHFL.IDX P6, R14, R13, R12, R11 ;  /* 0x0000000c0d0e7389 */ /* 0x00006400000c000b */
[----:B01----:R-:W-:Y:S01]  /*14810*/  ENDCOLLECTIVE ;  /* 0x000000000000791b */ /* 0x003fe20003800000 */
.L_x_1171:
[----:B------:R-:W-:Y:S02]  /*14820*/  IMAD.MOV.U32 R13, RZ, RZ, R31 ;  /* 0x000000ffff0d7224 */ /* 0x000fe400078e001f */
[----:B------:R-:W-:Y:S02]  /*14830*/  IMAD.MOV.U32 R12, RZ, RZ, 0x2 ;  /* 0x00000002ff0c7424 */ /* 0x000fe400078e00ff */
[----:B------:R-:W-:-:S07]  /*14840*/  IMAD.MOV.U32 R2, RZ, RZ, R14 ;  /* 0x000000ffff027224 */ /* 0x000fce00078e000e */
[----:B------:R-:W-:Y:S05]  /*14850*/  WARPSYNC.COLLECTIVE R15, `(.L_x_1172) ;  /* 0x000000000f087348 */ /* 0x000fea0003c00000 */
[----:B------:R0:W1:Y:S02]  /*14860*/  SHFL.IDX P6, R14, R13, R12, R11 ;  /* 0x0000000c0d0e7389 */ /* 0x00006400000c000b */
[----:B01----:R-:W-:Y:S01]  /*14870*/  ENDCOLLECTIVE ;  /* 0x000000000000791b */ /* 0x003fe20003800000 */
.L_x_1172:
[----:B------:R-:W-:-:S05]  /*14880*/  IADD3 R2, P0, R2, R9, RZ ;  /* 0x0000000902027210 */ /* 0x000fca0007f1e0ff */
[----:B------:R-:W-:-:S05]  /*14890*/  IMAD.X R3, RZ, RZ, R3, P0 ;  /* 0x000000ffff037224 */ /* 0x000fca00000e0603 */
[----:B------:R-:W-:Y:S01]  /*148a0*/  @!PT LDS RZ, [RZ] ;  /* 0x00000000fffff984 */ /* 0x000fe20000000800 */
[----:B------:R-:W-:Y:S01]  /*148b0*/  @!PT LDS RZ, [RZ] ;  /* 0x00000000fffff984 */ /* 0x000fe20000000800 */
[----:B------:R-:W-:Y:S01]  /*148c0*/  @!PT LDS RZ, [RZ] ;  /* 0x00000000fffff984 */ /* 0x000fe20000000800 */
[----:B------:R-:W-:Y:S01]  /*148d0*/  LDGSTS.E.BYPASS.LTC128B.128 [R29+0x20c00], desc[UR60][R2.64], !P3 ;  /* 0x20c00000021d7fae */ /* 0x000fe2000d901d7c */
[----:B------:R-:W-:-:S03]  /*148e0*/  IMAD.MOV.U32 R13, RZ, RZ, R28 ;  /* 0x000000ffff0d7224 */ /* 0x000fc600078e001c */
[----:B------:R-:W-:Y:S04]  /*148f0*/  LDGSTS.E.BYPASS.LTC128B.128 [R29+0x22c00], desc[UR60][R2.64+0x80], !P2 ;  /* 0x22c00080021d7fae */ /* 0x000fe8000d101d7c */
[----:B------:R-:W-:Y:S04]  /*14900*/  LDGSTS.E.BYPASS.LTC128B.128 [R29+0x24c00], desc[UR60][R2.64+0x100], !P1 ;  /* 0x24c00100021d7fae */ /* 0x000fe8000c901d7c */
[----:B------:R0:W-:Y:S02]  /*14910*/  LDGSTS.E.BYPASS.LTC128B.128 [R29+0x26c00], desc[UR60][R2.64+0x180], !P5 ;  /* 0x26c00180021d7fae */ /* 0x0001e4000e901d7c */
[----:B0-----:R-:W-:-:S07]  /*14920*/  MOV R3, R14 ;  /* 0x0000000e00037202 */ /* 0x001fce0000000f00 */
[----:B------:R-:W-:Y:S05]  /*14930*/  WARPSYNC.COLLECTIVE R15, `(.L_x_1173) ;  /* 0x000000000f087348 */ /* 0x000fea0003c00000 */
[----:B------:R0:W1:Y:S02]  /*14940*/  SHFL.IDX P6, R14, R13, R12, R11 ;  /* 0x0000000c0d0e7389 */ /* 0x00006400000c000b */
[----:B01----:R-:W-:Y:S01]  /*14950*/  ENDCOLLECTIVE ;  /* 0x000000000000791b */ /* 0x003fe20003800000 */
.L_x_1173:
[----:B------:R-:W-:Y:S01]  /*14960*/  IMAD.MOV.U32 R13, RZ, RZ, R31 ;  /* 0x000000ffff0d7224 */ /* 0x000fe200078e001f */
[----:B------:R-:W-:Y:S01]  /*14970*/  MOV R12, 0x3 ;  /* 0x00000003000c7802 */ /* 0x000fe20000000f00 */
[----:B------:R-:W-:-:S07]  /*14980*/  IMAD.MOV.U32 R2, RZ, RZ, R14 ;  /* 0x000000ffff027224 */ /* 0x000fce00078e000e */
[----:B------:R-:W-:Y:S05]  /*14990*/  WARPSYNC.COLLECTIVE R15, `(.L_x_1174) ;  /* 0x000000000f087348 */ /* 0x000fea0003c00000 */
[----:B------:R0:W1:Y:S02]  /*149a0*/  SHFL.IDX P6, R14, R13, R12, R11 ;  /* 0x0000000c0d0e7389 */ /* 0x00006400000c000b */
[----:B01----:R-:W-:Y:S01]  /*149b0*/  ENDCOLLECTIVE ;  /* 0x000000000000791b */ /* 0x003fe20003800000 */
.L_x_1174:
[----:B------:R-:W-:-:S05]  /*149c0*/  IADD3 R2, P0, R2, R9, RZ ;  /* 0x0000000902027210 */ /* 0x000fca0007f1e0ff */
[----:B------:R-:W-:-:S05]  /*149d0*/  IMAD.X R3, RZ, RZ, R3, P0 ;  /* 0x000000ffff037224 */ /* 0x000fca00000e0603 */
[----:B------:R-:W-:Y:S01]  /*149e0*/  @!PT LDS RZ, [RZ] ;  /* 0x00000000fffff984 */ /* 0x000fe20000000800 */
[----:B------:R-:W-:Y:S01]  /*149f0*/  @!PT LDS RZ, [RZ] ;  /* 0x00000000fffff984 */ /* 0x000fe20000000800 */
[----:B------:R-:W-:Y:S01]  /*14a00*/  @!PT LDS RZ, [RZ] ;  /* 0x00000000fffff984 */ /* 0x000fe20000000800 */
[----:B------:R0:W-:Y:S01]  /*14a10*/  LDGSTS.E.BYPASS.LTC128B.128 [R29+0x21400], desc[UR60][R2.64], !P3 ;  /* 0x21400000021d7fae */ /* 0x0001e2000d901d7c */
[----:B------:R-:W-:Y:S01]  /*14a20*/  IMAD.MOV.U32 R13, RZ, RZ, R28 ;  /* 0x000000ffff0d7224 */ /* 0x000fe200078e001c */
[----:B------:R-:W-:Y:S02]  /*14a30*/  ISETP.NE.AND P3, PT, R4, RZ, PT ;  /* 0x000000ff0400720c */ /* 0x000fe40003f65270 */
[----:B------:R0:W-:Y:S01]  /*14a40*/  LDGSTS.E.BYPASS.LTC128B.128 [R29+0x23400], desc[UR60][R2.64+0x80], !P2 ;  /* 0x23400080021d7fae */ /* 0x0001e2000d101d7c */
[----:B------:R-:W-:-:S03]  /*14a50*/  ISETP.NE.AND P2, PT, R5, RZ, PT ;  /* 0x000000ff0500720c */ /* 0x000fc60003f45270 */
[----:B------:R0:W-:Y:S01]  /*14a60*/  LDGSTS.E.BYPASS.LTC128B.128 [R29+0x25400], desc[UR60][R2.64+0x100], !P1 ;  /* 0x25400100021d7fae */ /* 0x0001e2000c901d7c */
[----:B------:R-:W-:Y:S01]  /*14a70*/  ISETP.NE.AND P1, PT, R8, RZ, PT ;  /* 0x000000ff0800720c */ /* 0x000fe20003f25270 */
[----:B------:R-:W-:Y:S02]  /*14a80*/  IMAD.MOV.U32 R31, RZ, RZ, R14 ;  /* 0x000000ffff1f7224 */ /* 0x000fe400078e000e */
[----:B------:R0:W-:Y:S10]  /*14a90*/  LDGSTS.E.BYPASS.LTC128B.128 [R29+0x27400], desc[UR60][R2.64+0x180], !P5 ;  /* 0x27400180021d7fae */ /* 0x0001f4000e901d7c */
[----:B0-----:R-:W-:Y:S05]  /*14aa0*/  WARPSYNC.COLLECTIVE R15, `(.L_x_1175) ;  /* 0x000000000f087348 */ /* 0x001fea0003c00000 */
[----:B------:R1:W2:Y:S02]  /*14ab0*/  SHFL.IDX P6, R14, R13, R12, R11 ;  /* 0x0000000c0d0e7389 */ /* 0x0002a400000c000b */
[----:B012---:R-:W-:Y:S01]  /*14ac0*/  ENDCOLLECTIVE ;  /* 0x000000000000791b */ /* 0x007fe20003800000 */
.L_x_1175:
[----:B------:R-:W-:Y:S05]  /*14ad0*/  BRA `(.L_x_1176) ;  /* 0xffffffd400107947 */ /* 0x000fea000383ffff */
.L_x_1113:
[----:B0-----:R0:W2:Y:S02]  /*14ae0*/  SYNCS.PHASECHK.TRANS64.TRYWAIT P0, [R4+URZ+0x30860], R3 ;  /* 0x03086003040075a7 */ /* 0x0010a4000800017f */
[----:B--2---:R-:W-:Y:S05]  /*14af0*/  @!P0 NANOSLEEP.SYNCS 0x989680 ;  /* 0x009896800000895d */ /* 0x004fea0003900000 */
[----:B------:R-:W2:Y:S02]  /*14b00*/  @!P0 SYNCS.PHASECHK.TRANS64 P0, [R4+URZ+0x30860], R3 ;  /* 0x03086003040085a7 */ /* 0x000ea4000800007f */
[----:B--2---:R-:W-:Y:S05]  /*14b10*/  @!P0 BRA `(.L_x_1113) ;  /* 0xfffffffc00f08947 */ /* 0x004fea000383ffff */
[----:B------:R-:W-:Y:S05]  /*14b20*/  BRA `(.L_x_1177) ;  /* 0xffffffd400887947 */ /* 0x000fea000383ffff */
.L_x_1114:
        /* <DEDUP_REMOVED lines=8> */
.L_x_1179:
[----:B------:R-:W-:Y:S05]  /*14bb0*/  BSYNC B1 ;  /* 0x0000000000017941 */ /* 0x000fea0003800000 */
.L_x_1178:
[----:B------:R-:W-:Y:S01]  /*14bc0*/  IMAD.MOV.U32 R13, RZ, RZ, R17 ;  /* 0x000000ffff0d7224 */ /* 0x000fe200078e0011 */
[----:B------:R-:W-:Y:S01]  /*14bd0*/  MOV R11, 0x181f ;  /* 0x0000181f000b7802 */ /* 0x000fe20000000f00 */
[----:B------:R-:W-:Y:S01]  /*14be0*/  IMAD.MOV.U32 R12, RZ, RZ, RZ ;  /* 0x000000ffff0c7224 */ /* 0x000fe200078e00ff */
[----:B------:R-:W-:Y:S01]  /*14bf0*/  LEA R5, R5, UR45, 0x1 ;  /* 0x0000002d05057c11 */ /* 0x000fe2000f8e08ff */
[----:B------:R-:W-:Y:S02]  /*14c00*/  IMAD.MOV.U32 R15, RZ, RZ, -0x1 ;  /* 0xffffffffff0f7424 */ /* 0x000fe400078e00ff */
[----:B------:R-:W-:-:S07]  /*14c10*/  IMAD.MOV.U32 R3, RZ, RZ, R14 ;  /* 0x000000ffff037224 */ /* 0x000fce00078e000e */
[----:B------:R-:W-:Y:S05]  /*14c20*/  WARPSYNC.COLLECTIVE R15, `(.L_x_1180) ;  /* 0x000000000f087348 */ /* 0x000fea0003c00000 */
[----:B------:R0:W1:Y:S02]  /*14c30*/  SHFL.IDX P6, R14, R13, R12, R11 ;  /* 0x0000000c0d0e7389 */ /* 0x00006400000c000b */
[----:B01----:R-:W-:Y:S01]  /*14c40*/  ENDCOLLECTIVE ;  /* 0x000000000000791b */ /* 0x003fe20003800000 */
.L_x_1180:
[----:B------:R-:W-:Y:S02]  /*14c50*/  IMAD.MOV.U32 R13, RZ, RZ, R18 ;  /* 0x000000ffff0d7224 */ /* 0x000fe400078e0012 */
[----:B------:R-:W-:Y:S01]  /*14c60*/  IMAD.MOV.U32 R12, RZ, RZ, 0x1 ;  /* 0x00000001ff0c7424 */ /* 0x000fe200078e00ff */
[----:B------:R-:W-:-:S13]  /*14c70*/  IADD3 R2, P0, R14, R8, RZ ;  /* 0x000000080e027210 */ /* 0x000fda0007f1e0ff */
[----:B------:R-:W-:Y:S05]  /*14c80*/  WARPSYNC.COLLECTIVE R15, `(.L_x_1181) ;  /* 0x000000000f087348 */ /* 0x000fea0003c00000 */
[----:B------:R0:W1:Y:S02]  /*14c90*/  SHFL.IDX P6, R14, R13, R12, R11 ;  /* 0x0000000c0d0e7389 */ /* 0x00006400000c000b */
[----:B01----:R-:W-:Y:S01]  /*14ca0*/  ENDCOLLECTIVE ;  /* 0x000000000000791b */ /* 0x003fe20003800000 */
.L_x_1181:
        /* <DEDUP_REMOVED lines=13> */
[----:B0-----:R-:W-:-:S07]  /*14d80*/  MOV R3, R14 ;  /* 0x0000000e00037202 */ /* 0x001fce0000000f00 */
[----:B------:R-:W-:Y:S05]  /*14d90*/  WARPSYNC.COLLECTIVE R15, `(.L_x_1182) ;  /* 0x000000000f087348 */ /* 0x000fea0003c00000 */
[----:B------:R0:W1:Y:S02]  /*14da0*/  SHFL.IDX P6, R14, R13, R12, R11 ;  /* 0x0000000c0d0e7389 */ /* 0x00006400000c000b */
[----:B01----:R-:W-:Y:S01]  /*14db0*/  ENDCOLLECTIVE ;  /* 0x000000000000791b */ /* 0x003fe20003800000 */
.L_x_1182:
[----:B------:R-:W-:Y:S02]  /*14dc0*/  IMAD.MOV.U32 R13, RZ, RZ, R18 ;  /* 0x000000ffff0d7224 */ /* 0x000fe400078e0012 */
[----:B------:R-:W-:Y:S01]  /*14dd0*/  IMAD.MOV.U32 R12, RZ, RZ, 0x2 ;  /* 0x00000002ff0c7424 */ /* 0x000fe200078e00ff */
[----:B------:R-:W-:-:S13]  /*14de0*/  IADD3 R2, P0, R14, R8, RZ ;  /* 0x000000080e027210 */ /* 0x000fda0007f1e0ff */
[----:B------:R-:W-:Y:S05]  /*14df0*/  WARPSYNC.COLLECTIVE R15, `(.L_x_1183) ;  /* 0x000000000f087348 */ /* 0x000fea0003c00000 */
[----:B------:R0:W1:Y:S02]  /*14e00*/  SHFL.IDX P6, R14, R13, R12, R11 ;  /* 0x0000000c0d0e7389 */ /* 0x00006400000c000b */
[----:B01----:R-:W-:Y:S01]  /*14e10*/  ENDCOLLECTIVE ;  /* 0x000000000000791b */ /* 0x003fe20003800000 */
.L_x_1183:
        /* <DEDUP_REMOVED lines=17> */
.L_x_1184:
[----:B------:R-:W-:Y:S02]  /*14f30*/  IMAD.MOV.U32 R13, RZ, RZ, R18 ;  /* 0x000000ffff0d7224 */ /* 0x000fe400078e0012 */
[----:B------:R-:W-:Y:S01]  /*14f40*/  IMAD.MOV.U32 R12, RZ, RZ, 0x3 ;  /* 0x00000003ff0c7424 */ /* 0x000fe200078e00ff */
[----:B------:R-:W-:-:S13]  /*14f50*/  IADD3 R2, P0, R14, R8, RZ ;  /* 0x000000080e027210 */ /* 0x000fda0007f1e0ff */
[----:B------:R-:W-:Y:S05]  /*14f60*/  WARPSYNC.COLLECTIVE R15, `(.L_x_1185) ;  /* 0x000000000f087348 */ /* 0x000fea0003c00000 */
[----:B------:R0:W1:Y:S02]  /*14f70*/  SHFL.IDX P6, R14, R13, R12, R11 ;  /* 0x0000000c0d0e7389 */ /* 0x00006400000c000b */
[----:B01----:R-:W-:Y:S01]  /*14f80*/  ENDCOLLECTIVE ;  /* 0x000000000000791b */ /* 0x003fe20003800000 */
.L_x_1185:
[----:B------:R-:W-:Y:S01]  /*14f90*/  IMAD.X R3, RZ, RZ, R3, P0 ;  /* 0x000000ffff037224 */ /* 0x000fe200000e0603 */
[----:B------:R-:W-:Y:S01]  /*14fa0*/  ISETP.LT.OR P0, PT, R0, 0x21, P4 ;  /* 0x000000210000780c */ /* 0x000fe20002701670 */
[----:B------:R-:W-:-:S12]  /*14fb0*/  IMAD.MOV.U32 R13, RZ, RZ, R17 ;  /* 0x000000ffff0d7224 */ /* 0x000fd800078e0011 */
[----:B------:R-:W-:Y:S01]  /*14fc0*/  @!PT LDS RZ, [RZ] ;  /* 0x00000000fffff984 */ /* 0x000fe20000000800 */
[----:B------:R-:W-:Y:S01]  /*14fd0*/  @!PT LDS RZ, [RZ] ;  /* 0x00000000fffff984 */ /* 0x000fe20000000800 */
[----:B------:R-:W-:Y:S01]  /*14fe0*/  @!PT LDS RZ, [RZ] ;  /* 0x00000000fffff984 */ /* 0x000fe20000000800 */
[----:B------:R0:W-:Y:S01]  /*14ff0*/  LDGSTS.E.BYPASS.LTC128B.128 [R5+0x1400], desc[UR60][R2.64], !P0 ;  /* 0x0140000002057fae */ /* 0x0001e2000c101d7c */
[----:B------:R-:W-:Y:S02]  /*15000*/  ISETP.LT.OR P0, PT, R0, 0x21, P3 ;  /* 0x000000210000780c */ /* 0x000fe40001f01670 */
[----:B------:R-:W-:-:S11]  /*15010*/  MOV R18, R14 ;  /* 0x0000000e00127202 */ /* 0x000fd60000000f00 */
[----:B0-----:R-:W-:Y:S05]  /*15020*/  WARPSYNC.COLLECTIVE R15, `(.L_x_1186) ;  /* 0x000000000f087348 */ /* 0x001fea0003c00000 */
[----:B------:R1:W2:Y:S02]  /*15030*/  SHFL.IDX P6, R14, R13, R12, R11 ;  /* 0x0000000c0d0e7389 */ /* 0x0002a400000c000b */
[----:B012---:R-:W-:Y:S01]  /*15040*/  ENDCOLLECTIVE ;  /* 0x000000000000791b */ /* 0x007fe20003800000 */
.L_x_1186:
        /* <DEDUP_REMOVED lines=9> */
.L_x_1120:
[----:B0-----:R0:W2:Y:S02]  /*150e0*/  SYNCS.PHASECHK.TRANS64.TRYWAIT P0, [R0+URZ+0x30860], R3 ;  /* 0x03086003000075a7 */ /* 0x0010a4000800017f */
[----:B--2---:R-:W-:Y:S05]  /*150f0*/  @!P0 NANOSLEEP.SYNCS 0x989680 ;  /* 0x009896800000895d */ /* 0x004fea0003900000 */
[----:B------:R-:W2:Y:S02]  /*15100*/  @!P0 SYNCS.PHASECHK.TRANS64 P0, [R0+URZ+0x30860], R3 ;  /* 0x03086003000085a7 */ /* 0x000ea4000800007f */
[----:B--2---:R-:W-:Y:S05]  /*15110*/  @!P0 BRA `(.L_x_1120) ;  /* 0xfffffffc00f08947 */ /* 0x004fea000383ffff */
[----:B------:R-:W-:Y:S05]  /*15120*/  BRA `(.L_x_1188) ;  /* 0xffffffd400d07947 */ /* 0x000fea000383ffff */
.L_x_1121:
[----:B------:R-:W-:Y:S01]  /*15130*/  BSSY B0, `(.L_x_1189) ;  /* 0x0000008000007945 */ /* 0x000fe20003800000 */
[----:B------:R-:W-:Y:S01]  /*15140*/  IMAD.MOV.U32 R13, RZ, RZ, R18 ;  /* 0x000000ffff0d7224 */ /* 0x000fe200078e0012 */
[----:B------:R-:W-:Y:S01]  /*15150*/  MOV R15, 0xffffffff ;  /* 0xffffffff000f7802 */ /* 0x000fe20000000f00 */
[----:B------:R-:W-:Y:S02]  /*15160*/  IMAD.MOV.U32 R12, RZ, RZ, RZ ;  /* 0x000000ffff0c7224 */ /* 0x000fe400078e00ff */
[----:B------:R-:W-:-:S07]  /*15170*/  IMAD.MOV.U32 R11, RZ, RZ, 0x181f ;  /* 0x0000181fff0b7424 */ /* 0x000fce00078e00ff */
[----:B01----:R-:W-:Y:S05]  /*15180*/  WARPSYNC.COLLECTIVE R15, `(.L_x_1190) ;  /* 0x000000000f087348 */ /* 0x003fea0003c00000 */
[----:B------:R2:W3:Y:S02]  /*15190*/  SHFL.IDX P6, R14, R13, R12, R11 ;  /* 0x0000000c0d0e7389 */ /* 0x0004e400000c000b */
[----:B0123--:R-:W-:Y:S01]  /*151a0*/  ENDCOLLECTIVE ;  /* 0x000000000000791b */ /* 0x00ffe20003800000 */
.L_x_1190:
[----:B------:R-:W-:Y:S05]  /*151b0*/  BSYNC B0 ;  /* 0x0000000000007941 */ /* 0x000fea0003800000 */
.L_x_1189:
[----:B------:R-:W-:Y:S01]  /*151c0*/  IMAD.MOV.U32 R13, RZ, RZ, R17 ;  /* 0x000000ffff0d7224 */ /* 0x000fe200078e0011 */
[----:B------:R-:W-:Y:S01]  /*151d0*/  MOV R15, 0xffffffff ;  /* 0xffffffff000f7802 */ /* 0x000fe20000000f00 */
[----:B------:R-:W-:Y:S01]  /*151e0*/  IMAD.MOV.U32 R12, RZ, RZ, RZ ;  /* 0x000000ffff0c7224 */ /* 0x000fe200078e00ff */
[----:B------:R-:W-:Y:S01]  /*151f0*/  LEA R4, R4, UR45, 0x1 ;  /* 0x0000002d04047c11 */ /* 0x000fe2000f8e08ff */
[----:B------:R-:W-:Y:S02]  /*15200*/  IMAD.MOV.U32 R11, RZ, RZ, 0x181f ;  /* 0x0000181fff0b7424 */ /* 0x000fe400078e00ff */
[----:B------:R-:W-:-:S07]  /*15210*/  IMAD.MOV.U32 R3, RZ, RZ, R14 ;  /* 0x000000ffff037224 */ /* 0x000fce00078e000e */
[----:B------:R-:W-:Y:S05]  /*15220*/  WARPSYNC.COLLECTIVE R15, `(.L_x_1191) ;  /* 0x000000000f087348 */ /* 0x000fea0003c00000 */
[----:B------:R0:W1:Y:S02]  /*15230*/  SHFL.IDX P6, R14, R13, R12, R11 ;  /* 0x0000000c0d0e7389 */ /* 0x00006400000c000b */
[----:B01----:R-:W-:Y:S01]  /*15240*/  ENDCOLLECTIVE ;  /* 0x000000000000791b */ /* 0x003fe20003800000 */
.L_x_1191:
[----:B------:R-:W-:Y:S02]  /*15250*/  ULDC UR4, c[0x0][0x2f4] ;  /* 0x0000bd0000047ab9 */ /* 0x000fe40000000800 */
[----:B------:R-:W-:Y:S02]  /*15260*/  ISETP.GE.AND P3, PT, R36, UR4, PT ;  /* 0x0000000424007c0c */ /* 0x000fe4000bf66270 */
[----:B------:R-:W-:Y:S02]  /*15270*/  ISETP.GE.AND P1, PT, R35, UR4, PT ;  /* 0x0000000423007c0c */ /* 0x000fe4000bf26270 */
[----:B------:R-:W-:Y:S02]  /*15280*/  ISETP.GE.AND P0, PT, R34, UR4, PT ;  /* 0x0000000422007c0c */ /* 0x000fe4000bf06270 */
[----:B------:R-:W-:Y:S02]  /*15290*/  ISETP.GE.AND P2, PT, R25, UR4, PT ;  /* 0x0000000419007c0c */ /* 0x000fe4000bf46270 */
[----:B------:R-:W-:-:S02]  /*152a0*/  ISETP.LT.OR P4, PT, R5, 0x1, P3 ;  /* 0x000000010500780c */ /* 0x000fc40001f81670 */
[----:B------:R-:W-:Y:S01]  /*152b0*/  ISETP.LT.OR P5, PT, R5, 0x1, P2 ;  /* 0x000000010500780c */ /* 0x000fe200017a1670 */
[----:B------:R-:W-:Y:S02]  /*152c0*/  IMAD.MOV.U32 R13, RZ, RZ, R18 ;  /* 0x000000ffff0d7224 */ /* 0x000fe400078e0012 */
[----:B------:R-:W-:Y:S02]  /*152d0*/  IMAD.MOV.U32 R12, RZ, RZ, 0x1 ;  /* 0x00000001ff0c7424 */ /* 0x000fe400078e00ff */
[----:B------:R-:W-:-:S08]  /*152e0*/  IMAD.MOV.U32 R2, RZ, RZ, R14 ;  /* 0x000000ffff027224 */ /* 0x000fd000078e000e */
[----:B------:R-:W-:Y:S05]  /*152f0*/  WARPSYNC.COLLECTIVE R15, `(.L_x_1192) ;  /* 0x000000000f087348 */ /* 0x000fea0003c00000 */
[----:B------:R0:W1:Y:S02]  /*15300*/  SHFL.IDX P6, R14, R13, R12, R11 ;  /* 0x0000000c0d0e7389 */ /* 0x00006400000c000b */
[----:B01----:R-:W-:Y:S01]  /*15310*/  ENDCOLLECTIVE ;  /* 0x000000000000791b */ /* 0x003fe20003800000 */
.L_x_1192:
[----:B------:R-:W-:-:S05]  /*15320*/  IMAD.WIDE.U32 R2, R25, 0x2, R2 ;  /* 0x0000000219027825 */ /* 0x000fca00078e0002 */
[----:B------:R-:W-:Y:S01]  /*15330*/  @!PT LDS RZ, [RZ] ;  /* 0x00000000fffff984 */ /* 0x000fe20000000800 */
[----:B------:R-:W-:Y:S01]  /*15340*/  @!PT LDS RZ, [RZ] ;  /* 0x00000000fffff984 */ /* 0x000fe20000000800 */
[----:B------:R-:W-:Y:S01]  /*15350*/  @!PT LDS RZ, [RZ] ;  /* 0x00000000fffff984 */ /* 0x000fe20000000800 */
[----:B------:R0:W-:Y:S01]  /*15360*/  LDGSTS.E.BYPASS.LTC128B.128 [R4+0x400], desc[UR60][R2.64], !P5 ;  /* 0x0040000002047fae */ /* 0x0001e2000e901d7c */
[----:B------:R-:W-:-:S03]  /*15370*/  ISETP.LT.OR P5, PT, R5, 0x1, P1 ;  /* 0x000000010500780c */ /* 0x000fc60000fa1670 */
[----:B------:R0:W-:Y:S01]  /*15380*/  LDGSTS.E.BYPASS.LTC128B.128 [R4+0x2400], desc[UR60][R2.64+0x80], !P4 ;  /* 0x0240008002047fae */ /* 0x0001e2000e101d7c */
[----:B------:R-:W-:Y:S02]  /*15390*/  ISETP.LT.OR P4, PT, R5, 0x1, P0 ;  /* 0x000000010500780c */ /* 0x000fe40000781670 */
[----:B------:R-:W-:-:S07]  /*153a0*/  MOV R13, R17 ;  /* 0x00000011000d7202 */ /* 0x000fce0000000f00 */
[----:B------:R0:W-:Y:S01]  /*153b0*/  LDGSTS.E.BYPASS.LTC128B.128 [R4+0x4400], desc[UR60][R2.64+0x100], !P5 ;  /* 0x0440010002047fae */ /* 0x0001e2000e901d7c */
[C---:B------:R-:W-:Y:S01]  /*153c0*/  ISETP.LT.OR P5, PT, R5.reuse, 0x11, P2 ;  /* 0x000000110500780c */ /* 0x040fe200017a1670 */
[----:B------:R-:W-:Y:S02]  /*153d0*/  IMAD.MOV.U32 R6, RZ, RZ, R14 ;  /* 0x000000ffff067224 */ /* 0x000fe400078e000e */
[----:B------:R0:W-:Y:S01]  /*153e0*/  LDGSTS.E.BYPASS.LTC128B.128 [R4+0x6400], desc[UR60][R2.64+0x180], !P4 ;  /* 0x0640018002047fae */ /* 0x0001e2000e101d7c */
[----:B------:R-:W-:-:S13]  /*153f0*/  ISETP.LT.OR P4, PT, R5, 0x11, P3 ;  /* 0x000000110500780c */ /* 0x000fda0001f81670 */
[----:B0-----:R-:W-:Y:S05]  /*15400*/  WARPSYNC.COLLECTIVE R15, `(.L_x_1193) ;  /* 0x000000000f087348 */ /* 0x001fea0003c00000 */
[----:B------:R1:W2:Y:S02]  /*15410*/  SHFL.IDX P6, R14, R13, R12, R11 ;  /* 0x0000000c0d0e7389 */ /* 0x0002a400000c000b */
[----:B012---:R-:W-:Y:S01]  /*15420*/  ENDCOLLECTIVE ;  /* 0x000000000000791b */ /* 0x007fe20003800000 */
.L_x_1193:
[----:B------:R-:W-:Y:S02]  /*15430*/  IMAD.MOV.U32 R3, RZ, RZ, R6 ;  /* 0x000000ffff037224 */ /* 0x000fe400078e0006 */
[----:B------:R-:W-:Y:S02]  /*15440*/  IMAD.MOV.U32 R13, RZ, RZ, R18 ;  /* 0x000000ffff0d7224 */ /* 0x000fe400078e0012 */
[----:B------:R-:W-:Y:S02]  /*15450*/  IMAD.MOV.U32 R12, RZ, RZ, 0x2 ;  /* 0x00000002ff0c7424 */ /* 0x000fe400078e00ff */
[----:B------:R-:W-:-:S07]  /*15460*/  IMAD.MOV.U32 R2, RZ, RZ, R14 ;  /* 0x000000ffff027224 */ /* 0x000fce00078e000e */
[----:B------:R-:W-:Y:S05]  /*15470*/  WARPSYNC.COLLECTIVE R15, `(.L_x_1194) ;  /* 0x000000000f087348 */ /* 0x000fea0003c00000 */
[----:B------:R0:W1:Y:S02]  /*15480*/  SHFL.IDX P6, R14, R13, R12, R11 ;  /* 0x0000000c0d0e7389 */ /* 0x00006400000c000b */
[----:B01----:R-:W-:Y:S01]  /*15490*/  ENDCOLLECTIVE ;  /* 0x000000000000791b */ /* 0x003fe20003800000 */
.L_x_1194:
[----:B------:R-:W-:-:S05]  /*154a0*/  IMAD.WIDE.U32 R2, R25, 0x2, R2 ;  /* 0x0000000219027825 */ /* 0x000fca00078e0002 */
[----:B------:R-:W-:Y:S01]  /*154b0*/  @!PT LDS RZ, [RZ] ;  /* 0x00000000fffff984 */ /* 0x000fe20000000800 */
[----:B------:R-:W-:Y:S01]  /*154c0*/  @!PT LDS RZ, [RZ] ;  /* 0x00000000fffff984 */ /* 0x000fe20000000800 */
[----:B------:R-:W-:Y:S01]  /*154d0*/  @!PT LDS RZ, [RZ] ;  /* 0x00000000fffff984 */ /* 0x000fe20000000800 */
[----:B------:R0:W-:Y:S01]  /*154e0*/  LDGSTS.E.BYPASS.LTC128B.128 [R4+0xc00], desc[UR60][R2.64], !P5 ;  /* 0x00c0000002047fae */ /* 0x0001e2000e901d7c */
[----:B------:R-:W-:-:S03]  /*154f0*/  ISETP.LT.OR P5, PT, R5, 0x11, P1 ;  /* 0x000000110500780c */ /* 0x000fc60000fa1670 */
[----:B------:R0:W-:Y:S01]  /*15500*/  LDGSTS.E.BYPASS.LTC128B.128 [R4+0x2c00], desc[UR60][R2.64+0x80], !P4 ;  /* 0x02c0008002047fae */ /* 0x0001e2000e101d7c */
[----:B------:R-:W-:Y:S01]  /*15510*/  ISETP.LT.OR P4, PT, R5, 0x11, P0 ;  /* 0x000000110500780c */ /* 0x000fe20000781670 */
[----:B------:R-:W-:-:S08]  /*15520*/  IMAD.MOV.U32 R13, RZ, RZ, R17 ;  /* 0x000000ffff0d7224 */ /* 0x000fd000078e0011 */
[----:B------:R0:W-:Y:S01]  /*15530*/  LDGSTS.E.BYPASS.LTC128B.128 [R4+0x4c00], desc[UR60][R2.64+0x100], !P5 ;  /* 0x04c0010002047fae */ /* 0x0001e2000e901d7c */
[C---:B------:R-:W-:Y:S02]  /*15540*/  ISETP.LT.OR P5, PT, R5.reuse, 0x21, P2 ;  /* 0x000000210500780c */ /* 0x040fe400017a1670 */
[----:B------:R-:W-:Y:S01]  /*15550*/  MOV R6, R14 ;  /* 0x0000000e00067202 */ /* 0x000fe20000000f00 */
[----:B------:R0:W-:Y:S01]  /*15560*/  LDGSTS.E.BYPASS.LTC128B.128 [R4+0x6c00], desc[UR60][R2.64+0x180], !P4 ;  /* 0x06c0018002047fae */ /* 0x0001e2000e101d7c */
[----:B------:R-:W-:-:S13]  /*15570*/  ISETP.LT.OR P4, PT, R5, 0x21, P3 ;  /* 0x000000210500780c */ /* 0x000fda0001f81670 */
[----:B0-----:R-:W-:Y:S05]  /*15580*/  WARPSYNC.COLLECTIVE R15, `(.L_x_1195) ;  /* 0x000000000f087348 */ /* 0x001fea0003c00000 */
[----:B------:R1:W2:Y:S02]  /*15590*/  SHFL.IDX P6, R14, R13, R12, R11 ;  /* 0x0000000c0d0e7389 */ /* 0x0002a400000c000b */
[----:B012---:R-:W-:Y:S01]  /*155a0*/  ENDCOLLECTIVE ;  /* 0x000000000000791b */ /* 0x007fe20003800000 */
.L_x_1195:
[----:B------:R-:W-:Y:S02]  /*155b0*/  IMAD.MOV.U32 R3, RZ, RZ, R6 ;  /* 0x000000ffff037224 */ /* 0x000fe400078e0006 */
[----:B------:R-:W-:Y:S02]  /*155c0*/  IMAD.MOV.U32 R6, RZ, RZ, RZ ;  /* 0x000000ffff067224 */ /* 0x000fe400078e00ff */
[----:B------:R-:W-:Y:S01]  /*155d0*/  IMAD.MOV.U32 R13, RZ, RZ, R18 ;  /* 0x000000ffff0d7224 */ /* 0x000fe200078e0012 */
[----:B------:R-:W-:Y:S01]  /*155e0*/  MOV R12, 0x3 ;  /* 0x00000003000c7802 */ /* 0x000fe20000000f00 */
[----:B------:R-:W-:-:S07]  /*155f0*/  IMAD.MOV.U32 R2, RZ, RZ, R14 ;  /* 0x000000ffff027224 */ /* 0x000fce00078e000e */
[----:B------:R-:W-:Y:S05]  /*15600*/  WARPSYNC.COLLECTIVE R15, `(.L_x_1196) ;  /* 0x000000000f087348 */ /* 0x000fea0003c00000 */
[----:B------:R0:W1:Y:S02]  /*15610*/  SHFL.IDX P6, R14, R13, R12, R11 ;  /* 0x0000000c0d0e7389 */ /* 0x00006400000c000b */
[----:B01----:R-:W-:Y:S01]  /*15620*/  ENDCOLLECTIVE ;  /* 0x000000000000791b */ /* 0x003fe20003800000 */
.L_x_1196:
        /* <DEDUP_REMOVED lines=10> */
[----:B------:R-:W-:-:S03]  /*156d0*/  IMAD.MOV.U32 R18, RZ, RZ, R14 ;  /* 0x000000ffff127224 */ /* 0x000fc600078e000e */
[----:B------:R0:W-:Y:S04]  /*156e0*/  LDGSTS.E.BYPASS.LTC128B.128 [R4+0x7400], desc[UR60][R2.64+0x180], !P4 ;  /* 0x0740018002047fae */ /* 0x0001e8000e101d7c */
[----:B0-----:R-:W-:Y:S05]  /*156f0*/  WARPSYNC.COLLECTIVE R15, `(.L_x_1197) ;  /* 0x000000000f087348 */ /* 0x001fea0003c00000 */
[----:B------:R1:W2:Y:S02]  /*15700*/  SHFL.IDX P6, R14, R13, R12, R11 ;  /* 0x0000000c0d0e7389 */ /* 0x0002a400000c000b */
[----:B012---:R-:W-:Y:S01]  /*15710*/  ENDCOLLECTIVE ;  /* 0x000000000000791b */ /* 0x007fe20003800000 */
.L_x_1197:
[----:B------:R-:W-:Y:S05]  /*15720*/  BRA `(.L_x_1198) ;  /* 0xffffffd400147947 */ /* 0x000fea000383ffff */
.L_x_1124:
[----:B0-----:R0:W2:Y:S02]  /*15730*/  SYNCS.PHASECHK.TRANS64.TRYWAIT P0, [R7+URZ+0x30820], R6 ;  /* 0x03082006070075a7 */ /* 0x0010a4000800017f */
[----:B--2---:R-:W-:Y:S05]  /*15740*/  @!P0 NANOSLEEP.SYNCS 0x989680 ;  /* 0x009896800000895d */ /* 0x004fea0003900000 */
[----:B------:R-:W2:Y:S02]  /*15750*/  @!P0 SYNCS.PHASECHK.TRANS64 P0, [R7+URZ+0x30820], R6 ;  /* 0x03082006070085a7 */ /* 0x000ea4000800007f */
[----:B--2---:R-:W-:Y:S05]  /*15760*/  @!P0 BRA `(.L_x_1124) ;  /* 0xfffffffc00f08947 */ /* 0x004fea000383ffff */
[----:B------:R-:W-:Y:S05]  /*15770*/  BRA `(.L_x_1199) ;  /* 0xffffffd400987947 */ /* 0x000fea000383ffff */
.L_x_1125:
[----:B------:R-:W2:Y:S01]  /*15780*/  S2R R3, SR_TID.X ;  /* 0x0000000000037919 */ /* 0x000ea20000002100 */
[----:B------:R-:W-:Y:S01]  /*15790*/  BSSY B0, `(.L_x_1200) ;  /* 0x000000a000007945 */ /* 0x000fe20003800000 */
[----:B------:R-:W-:Y:S01]  /*157a0*/  MOV R12, RZ ;  /* 0x000000ff000c7202 */ /* 0x000fe20000000f00 */
[----:B------:R-:W-:Y:S02]  /*157b0*/  IMAD.MOV.U32 R11, RZ, RZ, 0x1f ;  /* 0x0000001fff0b7424 */ /* 0x000fe400078e00ff */
[----:B------:R-:W-:Y:S01]  /*157c0*/  IMAD.MOV.U32 R15, RZ, RZ, -0x1 ;  /* 0xffffffffff0f7424 */ /* 0x000fe200078e00ff */
[----:B--2---:R-:W-:-:S04]  /*157d0*/  SHF.R.U32.HI R3, RZ, 0x5, R3 ;  /* 0x00000005ff037819 */ /* 0x004fc80000011603 */
[----:B------:R-:W-:-:S05]  /*157e0*/  LOP3.LUT R3, R3, 0x3, RZ, 0xc0, !PT ;  /* 0x0000000303037812 */ /* 0x000fca00078ec0ff */
[----:B------:R-:W-:-:S07]  /*157f0*/  IMAD.MOV.U32 R13, RZ, RZ, R3 ;  /* 0x000000ffff0d7224 */ /* 0x000fce00078e0003 */
[----:B01---5:R-:W-:Y:S05]  /*15800*/  WARPSYNC.COLLECTIVE R15, `(.L_x_1201) ;  /* 0x000000000f087348 */ /* 0x023fea0003c00000 */
[----:B------:R2:W3:Y:S02]  /*15810*/  SHFL.IDX P6, R14, R13, R12, R11 ;  /* 0x0000000c0d0e7389 */ /* 0x0004e400000c000b */
[----:B0123-5:R-:W-:Y:S01]  /*15820*/  ENDCOLLECTIVE ;  /* 0x000000000000791b */ /* 0x02ffe20003800000 */
.L_x_1201:
[----:B------:R-:W-:Y:S05]  /*15830*/  BSYNC B0 ;  /* 0x0000000000007941 */ /* 0x000fea0003800000 */
.L_x_1200:
[----:B------:R-:W-:Y:S05]  /*15840*/  BRA `(.L_x_1202) ;  /* 0xffffffd4007c7947 */ /* 0x000fea000383ffff */
.L_x_1126:
[----:B------:R-:W-:Y:S01]  /*15850*/  BSSY B0, `(.L_x_1203) ;  /* 0x0000006000007945 */ /* 0x000fe20003800000 */
[----:B------:R-:W-:-:S07]  /*15860*/  IMAD.MOV.U32 R15, RZ, RZ, -0x1 ;  /* 0xffffffffff0f7424 */ /* 0x000fce00078e00ff */
[----:B012--5:R-:W-:Y:S05]  /*15870*/  WARPSYNC.COLLECTIVE R15, `(.L_x_1204) ;  /* 0x000000000f0c7348 */ /* 0x027fea0003c00000 */
[----:B------:R-:W-:Y:S02]  /*15880*/  ELECT P6, UR62, PT ;  /* 0x00000000003e782f */ /* 0x000fe400038c0000 */
[----:B------:R-:W-:Y:S01]  /*15890*/  MOV R14, UR62 ;  /* 0x0000003e000e7c02 */ /* 0x000fe20008000f00 */
[----:B012--5:R-:W-:Y:S10]  /*158a0*/  ENDCOLLECTIVE ;  /* 0x000000000000791b */ /* 0x027ff40003800000 */
.L_x_1204:
[----:B------:R-:W-:Y:S05]  /*158b0*/  BSYNC B0 ;  /* 0x0000000000007941 */ /* 0x000fea0003800000 */
.L_x_1203:
[----:B------:R-:W-:Y:S05]  /*158c0*/  BRA `(.L_x_1205) ;  /* 0xffffffd400707947 */ /* 0x000fea000383ffff */
.L_x_1128:
[----:B--2---:R2:W3:Y:S02]  /*158d0*/  SYNCS.PHASECHK.TRANS64.TRYWAIT P1, [R5+URZ+0x30840], R4 ;  /* 0x03084004050075a7 */ /* 0x0044e4000802017f */
[----:B---3--:R-:W-:Y:S05]  /*158e0*/  @!P1 NANOSLEEP.SYNCS 0x989680 ;  /* 0x009896800000995d */ /* 0x008fea0003900000 */
[----:B------:R-:W3:Y:S02]  /*158f0*/  @!P1 SYNCS.PHASECHK.TRANS64 P1, [R5+URZ+0x30840], R4 ;  /* 0x03084004050095a7 */ /* 0x000ee4000802007f */
[----:B---3--:R-:W-:Y:S05]  /*15900*/  @!P1 BRA `(.L_x_1128) ;  /* 0xfffffffc00f09947 */ /* 0x008fea000383ffff */
[----:B------:R-:W-:Y:S05]  /*15910*/  BRA `(.L_x_1206) ;  /* 0xffffffd400987947 */ /* 0x000fea000383ffff */
.L_x_1130:
[----:B---3--:R3:W4:Y:S02]  /*15920*/  SYNCS.PHASECHK.TRANS64.TRYWAIT P1, [R3+URZ+0x30840], R0 ;  /* 0x03084000030075a7 */ /* 0x008724000802017f */
[----:B----4-:R-:W-:Y:S05]  /*15930*/  @!P1 NANOSLEEP.SYNCS 0x989680 ;  /* 0x009896800000995d */ /* 0x010fea0003900000 */
[----:B------:R-:W4:Y:S02]  /*15940*/  @!P1 SYNCS.PHASECHK.TRANS64 P1, [R3+URZ+0x30840], R0 ;  /* 0x03084000030095a7 */ /* 0x000f24000802007f */
[----:B----4-:R-:W-:Y:S05]  /*15950*/  @!P1 BRA `(.L_x_1130) ;  /* 0xfffffffc00f09947 */ /* 0x010fea000383ffff */
[----:B------:R-:W-:Y:S05]  /*15960*/  BRA `(.L_x_1207) ;  /* 0xffffffd400a47947 */ /* 0x000fea000383ffff */
.L_x_1132:
[----:B----4-:R4:W0:Y:S02]  /*15970*/  SYNCS.PHASECHK.TRANS64.TRYWAIT P1, [R5+URZ+0x30860], R4 ;  /* 0x03086004050075a7 */ /* 0x010824000802017f */
[----:B0-----:R-:W-:Y:S05]  /*15980*/  @!P1 NANOSLEEP.SYNCS 0x989680 ;  /* 0x009896800000995d */ /* 0x001fea0003900000 */
[----:B------:R-:W0:Y:S02]  /*15990*/  @!P1 SYNCS.PHASECHK.TRANS64 P1, [R5+URZ+0x30860], R4 ;  /* 0x03086004050095a7 */ /* 0x000e24000802007f */
[----:B0-----:R-:W-:Y:S05]  /*159a0*/  @!P1 BRA `(.L_x_1132) ;  /* 0xfffffffc00f09947 */ /* 0x001fea000383ffff */
[----:B------:R-:W-:Y:S05]  /*159b0*/  BRA `(.L_x_1208) ;  /* 0xffffffd400a07947 */ /* 0x000fea000383ffff */
.L_x_1209:
        /* <DEDUP_REMOVED lines=12> */
.L_x_15972:


//--------------------- .text._ZN7cutlass13device_kernelIN5flash11enable_sm90INS1_16FlashAttnFwdSm90INS1_25CollectiveMainloopFwdSm90ILi2EN4cute5tupleIJNS5_1CILi1EEES8_S8_EEENS6_IJNS7_ILi128EEENS7_ILi64EEENS7_ILi256EEEEEELi256ENS_6half_tEfNS_4arch4Sm90ELb0ELb1ELb0ELb1ELb1ELb0ELb0ELb1ELb1ELb1ELb1ELb0EEENS1_21CollectiveEpilogueFwdINS6_IJSA_SC_SB_EEES9_SE_SG_Li256ELb1ELb1ELb1ELb0EEENS1_36VarlenDynamicPersistentTileSchedulerILi128ELi64ELi256ELi128ELb1ELb1ELb1ELb1ELb0ELb1EEEEEEEEEvNT_6ParamsE --------------------------
	.section	.text._ZN7cutlass13device_kernelIN5flash11enable_sm90INS1_16FlashAttnFwdSm90INS1_25CollectiveMainloopFwdSm90ILi2EN4cute5tupleIJNS5_1CILi1EEES8_S8_EEENS6_IJNS7_ILi128EEENS7_ILi64EEENS7_ILi256EEEEEELi256ENS_6half_tEfNS_4arch4Sm90ELb0ELb1ELb0ELb1ELb1ELb0ELb0ELb1ELb1ELb1ELb1ELb0EEENS1_21CollectiveEpilogueFwdINS6_IJSA_SC_SB_EEES9_SE_SG_Li256ELb1ELb1ELb1ELb0EEENS1_36VarlenDynamicPersistentTileSchedulerILi128ELi64ELi256ELi128ELb1ELb1ELb1ELb1ELb0ELb1EEEEEEEEEvNT_6ParamsE,"ax",@progbits
	.align	128
.text._ZN7cutlass13device_kernelIN5flash11enable_sm90INS1_16FlashAttnFwdSm90INS1_25CollectiveMainloopFwdSm90ILi2EN4cute5tupleIJNS5_1CILi1EEES8_S8_EEENS6_IJNS7_ILi128EEENS7_ILi64EEENS7_ILi256EEEEEELi256ENS_6half_tEfNS_4arch4Sm90ELb0ELb1ELb0ELb1ELb1ELb0ELb0ELb1ELb1ELb1ELb1ELb0EEENS1_21CollectiveEpilogueFwdINS6_IJSA_SC_SB_EEES9_SE_SG_Li256ELb1ELb1ELb1ELb0EEENS1_36VarlenDynamicPersistentTileSchedulerILi128ELi64ELi256ELi128ELb1ELb1ELb1ELb1ELb0ELb1EEEEEEEEEvNT_6ParamsE:
        .type           _ZN7cutlass13device_kernelIN5flash11enable_sm90INS1_16FlashAttnFwdSm90INS1_25CollectiveMainloopFwdSm90ILi2EN4cute5tupleIJNS5_1CILi1EEES8_S8_EEENS6_IJNS7_ILi128EEENS7_ILi64EEENS7_ILi256EEEEEELi256ENS_6half_tEfNS_4arch4Sm90ELb0ELb1ELb0ELb1ELb1ELb0ELb0ELb1ELb1ELb1ELb1ELb0EEENS1_21CollectiveEpilogueFwdINS6_IJSA_SC_SB_EEES9_SE_SG_Li256ELb1ELb1ELb1ELb0EEENS1_36VarlenDynamicPersistentTileSchedulerILi128ELi64ELi256ELi128ELb1ELb1ELb1ELb1ELb0ELb1EEEEEEEEEvNT_6ParamsE,@function
        .size           _ZN7cutlass13device_kernelIN5flash11enable_sm90INS1_16FlashAttnFwdSm90INS1_25CollectiveMainloopFwdSm90ILi2EN4cute5tupleIJNS5_1CILi1EEES8_S8_EEENS6_IJNS7_ILi128EEENS7_ILi64EEENS7_ILi256EEEEEELi256ENS_6half_tEfNS_4arch4Sm90ELb0ELb1ELb0ELb1ELb1ELb0ELb0ELb1ELb1ELb1ELb1ELb0EEENS1_21CollectiveEpilogueFwdINS6_IJSA_SC_SB_EEES9_SE_SG_Li256ELb1ELb1ELb1ELb0EEENS1_36VarlenDynamicPersistentTileSchedulerILi128ELi64ELi256ELi128ELb1ELb1ELb1ELb1ELb0ELb1EEEEEEEEEvNT_6ParamsE,(.L_x_15973 - _ZN7cutlass13device_kernelIN5flash11enable_sm90INS1_16FlashAttnFwdSm90INS1_25CollectiveMainloopFwdSm90ILi2EN4cute5tupleIJNS5_1CILi1EEES8_S8_EEENS6_IJNS7_ILi128EEENS7_ILi64EEENS7_ILi256EEEEEELi256ENS_6half_tEfNS_4arch4Sm90ELb0ELb1ELb0ELb1ELb1ELb0ELb0ELb1ELb1ELb1ELb1ELb0EEENS1_21CollectiveEpilogueFwdINS6_IJSA_SC_SB_EEES9_SE_SG_Li256ELb1ELb1ELb1ELb0EEENS1_36VarlenDynamicPersistentTileSchedulerILi128ELi64ELi256ELi128ELb1ELb1ELb1ELb1ELb0ELb1EEEEEEEEEvNT_6ParamsE)
        .other          _ZN7cutlass13device_kernelIN5flash11enable_sm90INS1_16FlashAttnFwdSm90INS1_25CollectiveMainloopFwdSm90ILi2EN4cute5tupleIJNS5_1CILi1EEES8_S8_EEENS6_IJNS7_ILi128EEENS7_ILi64EEENS7_ILi256EEEEEELi256ENS_6half_tEfNS_4arch4Sm90ELb0ELb1ELb0ELb1ELb1ELb0ELb0ELb1ELb1ELb1ELb1ELb0EEENS1_21CollectiveEpilogueFwdINS6_IJSA_SC_SB_EEES9_SE_SG_Li256ELb1ELb1ELb1ELb0EEENS1_36VarlenDynamicPersistentTileSchedulerILi128ELi64ELi256ELi128ELb1ELb1ELb1ELb1ELb0ELb1EEEEEEEEEvNT_6ParamsE,@"STO_CUDA_ENTRY STV_DEFAULT"
_ZN7cutlass13device_kernelIN5flash11enable_sm90INS1_16FlashAttnFwdSm90INS1_25CollectiveMainloopFwdSm90ILi2EN4cute5tupleIJNS5_1CILi1EEES8_S8_EEENS6_IJNS7_ILi128EEENS7_ILi64EEENS7_ILi256EEEEEELi256ENS_6half_tEfNS_4arch4Sm90ELb0ELb1ELb0ELb1ELb1ELb0ELb0ELb1ELb1ELb1ELb1ELb0EEENS1_21CollectiveEpilogueFwdINS6_IJSA_SC_SB_EEES9_SE_SG_Li256ELb1ELb1ELb1ELb0EEENS1_36VarlenDynamicPersistentTileSchedulerILi128ELi64ELi256ELi128ELb1ELb1ELb1ELb1ELb0ELb1EEEEEEEEEvNT_6ParamsE:
        /* <DEDUP_REMOVED lines=45> */
.L_x_1210:
        /* <DEDUP_REMOVED lines=22> */
.L_x_1211:
        /* <DEDUP_REMOVED lines=18> */
.L_x_1212:
        /* <DEDUP_REMOVED lines=22> */
.L_x_1213:
        /* <DEDUP_REMOVED lines=23> */
.L_x_1214:
        /* <DEDUP_REMOVED lines=10> */
.L_x_1216:
        /* <DEDUP_REMOVED lines=18> */
[----:B------:R-:W-:Y:S01]  /*09e0*/  R2UR UR5, R10 ;  /* 0x000000000a0572ca */ /* 0x000fe200000e0000 */
[----:B------:R-:W-:Y:S01]  /*09f0*/  UMOV UR39, URZ ;  /* 0x0000003f00277c82 */ /* 0x000fe20008000000 */
[----:B0-----:R-:W-:Y:S02]  /*0a00*/  SHF.R.S32.HI R3, RZ, 0x1f, R0 ;  /* 0x0000001fff037819 */ /* 0x001fe40000011400 */
[----:B------:R-:W-:Y:S02]  /*0a10*/  R2UR UR7, R11 ;  /* 0x000000000b0772ca */ /* 0x000fe400000e0000 */
[----:B------:R-:W-:-:S02]  /*0a20*/  LEA.HI R4, R3, R0, RZ, 0x4 ;  /* 0x0000000003047211 */ /* 0x000fc400078f20ff */
[CC--:B------:R-:W-:Y:S02]  /*0a30*/  LEA.HI R5, R3.reuse, R0.reuse, RZ, 0x5 ;  /* 0x0000000003057211 */ /* 0x0c0fe400078f28ff */
[----:B------:R-:W-:-:S03]  /*0a40*/  LEA.HI R8, R3, R0, RZ, 0x3 ;  /* 0x0000000003087211 */ /* 0x000fc600078f18ff */
[----:B------:R-:W-:Y:S01]  /*0a50*/  IMAD.SHL.U32 R6, R5, 0x20, RZ ;  /* 0x0000002005067824 */ /* 0x000fe200078e00ff */
[----:B------:R-:W-:-:S04]  /*0a60*/  LOP3.LUT R201, R8, 0xfffffff8, RZ, 0xc0, !PT ;  /* 0xfffffff808c97812 */ /* 0x000fc800078ec0ff */
[----:B------:R-:W-:Y:S01]  /*0a70*/  LOP3.LUT R6, R6, 0xfffffc00, RZ, 0xc0, !PT ;  /* 0xfffffc0006067812 */ /* 0x000fe200078ec0ff */
[----:B------:R-:W-:Y:S01]  /*0a80*/  IMAD.IADD R201, R0, 0x1, -R201 ;  /* 0x0000000100c97824 */ /* 0x000fe200078e0ac9 */
[----:B--2---:R-:W-:Y:S02]  /*0a90*/  R2UR UR4, R2 ;  /* 0x00000000020472ca */ /* 0x004fe400000e0000 */
[----:B------:R-:W-:-:S04]  /*0aa0*/  LEA.HI R2, R3, R0, RZ, 0x7 ;  /* 0x0000000003027211 */ /* 0x000fc800078f38ff */
[----:B------:R-:W-:-:S05]  /*0ab0*/  LOP3.LUT R7, R2, 0xffffff80, RZ, 0xc0, !PT ;  /* 0xffffff8002077812 */ /* 0x000fca00078ec0ff */
[----:B------:R-:W-:Y:S01]  /*0ac0*/  IMAD.IADD R14, R0, 0x1, -R7 ;  /* 0x00000001000e7824 */ /* 0x000fe200078e0a07 */
[----:B------:R-:W-:Y:S01]  /*0ad0*/  LEA.HI R7, R3, R0, RZ, 0x2 ;  /* 0x0000000003077211 */ /* 0x000fe200078f10ff */
[----:B------:R-:W-:Y:S01]  /*0ae0*/  ULOP3.LUT UR8, UR4, 0x1, URZ, 0xfc, !UPT ;  /* 0x0000000104087892 */ /* 0x000fe2000f8efc3f */
[----:B------:R-:W-:Y:S02]  /*0af0*/  LOP3.LUT R3, R4, 0x3fffff0, RZ, 0xc0, !PT ;  /* 0x03fffff004037812 */ /* 0x000fe400078ec0ff */
[----:B------:R-:W-:Y:S01]  /*0b00*/  SHF.R.S32.HI R9, RZ, 0x1f, R14 ;  /* 0x0000001fff097819 */ /* 0x000fe2000001140e */
[----:B------:R-:W-:Y:S01]  /*0b10*/  STL [R1+0x18], R14 ;  /* 0x0000180e01007387 */ /* 0x000fe20000100800 */
[----:B------:R-:W-:Y:S01]  /*0b20*/  LOP3.LUT R13, R7, 0xfffffffc, RZ, 0xc0, !PT ;  /* 0xfffffffc070d7812 */ /* 0x000fe200078ec0ff */
[C---:B------:R-:W-:Y:S01]  /*0b30*/  IMAD.IADD R5, R0.reuse, 0x1, -R3 ;  /* 0x0000000100057824 */ /* 0x040fe200078e0a03 */
[----:B------:R-:W-:Y:S01]  /*0b40*/  LEA.HI R10, R9, R14, RZ, 0x2 ;  /* 0x0000000e090a7211 */ /* 0x000fe200078f10ff */
[----:B------:R-:W-:Y:S01]  /*0b50*/  UMOV UR4, URZ ;  /* 0x0000003f00047c82 */ /* 0x000fe20008000000 */
[----:B------:R-:W-:Y:S01]  /*0b60*/  SHF.R.S32.HI R7, RZ, 0x4, R4 ;  /* 0x00000004ff077819 */ /* 0x000fe20000011404 */
[----:B------:R-:W-:Y:S01]  /*0b70*/  IMAD R5, R5, 0x40, R6 ;  /* 0x0000004005057824 */ /* 0x000fe200078e0206 */
[--C-:B------:R-:W-:Y:S01]  /*0b80*/  SHF.R.S32.HI R11, RZ, 0x2, R10.reuse ;  /* 0x00000002ff0b7819 */ /* 0x100fe2000001140a */
[----:B------:R-:W-:Y:S01]  /*0b90*/  IMAD.IADD R13, R0, 0x1, -R13 ;  /* 0x00000001000d7824 */ /* 0x000fe200078e0a0d */
[----:B------:R-:W-:-:S02]  /*0ba0*/  SHF.R.S32.HI R12, RZ, 0x1f, R10 ;  /* 0x0000001fff0c7819 */ /* 0x000fc4000001140a */
[----:B------:R-:W-:Y:S02]  /*0bb0*/  SHF.R.S32.HI R3, RZ, 0x7, R2 ;  /* 0x00000007ff037819 */ /* 0x000fe40000011402 */
[----:B------:R-:W-:Y:S02]  /*0bc0*/  LEA.HI R4, R4, R7, RZ, 0x1 ;  /* 0x0000000704047211 */ /* 0x000fe400078f08ff */
[----:B------:R-:W-:Y:S02]  /*0bd0*/  LEA.HI R12, R12, R11, RZ, 0x3 ;  /* 0x0000000b0c0c7211 */ /* 0x000fe400078f18ff */
[----:B------:R-:W-:Y:S02]  /*0be0*/  LEA.HI R2, R2, R3, RZ, 0x1 ;  /* 0x0000000302027211 */ /* 0x000fe400078f08ff */
[----:B------:R-:W-:Y:S02]  /*0bf0*/  LOP3.LUT R4, R4, 0x1ffffffe, RZ, 0xc0, !PT ;  /* 0x1ffffffe04047812 */ /* 0x000fe400078ec0ff */
[----:B------:R-:W-:-:S02]  /*0c00*/  LOP3.LUT R12, R12, 0xfffffff8, RZ, 0xc0, !PT ;  /* 0xfffffff80c0c7812 */ /* 0x000fc400078ec0ff */
[----:B------:R-:W-:Y:S01]  /*0c10*/  LEA.HI R9, R9, R14, RZ, 0x5 ;  /* 0x0000000e09097211 */ /* 0x000fe200078f28ff */
[----:B------:R-:W-:Y:S01]  /*0c20*/  IMAD.IADD R4, R7, 0x1, -R4 ;  /* 0x0000000107047824 */ /* 0x000fe200078e0a04 */
[----:B------:R-:W-:Y:S01]  /*0c30*/  LOP3.LUT R2, R2, 0x3fffffe, RZ, 0xc0, !PT ;  /* 0x03fffffe02027812 */ /* 0x000fe200078ec0ff */
[----:B------:R-:W-:Y:S01]  /*0c40*/  IMAD.IADD R12, R11, 0x1, -R12 ;  /* 0x000000010b0c7824 */ /* 0x000fe200078e0a0c */
[----:B------:R-:W-:Y:S02]  /*0c50*/  SHF.R.S32.HI R9, RZ, 0x5, R9 ;  /* 0x00000005ff097819 */ /* 0x000fe40000011409 */
[----:B------:R-:W-:Y:S01]  /*0c60*/  LOP3.LUT R10, R10, 0x7ffffffc, RZ, 0xc0, !PT ;  /* 0x7ffffffc0a0a7812 */ /* 0x000fe200078ec0ff */
[----:B------:R-:W-:Y:S01]  /*0c70*/  IMAD.IADD R2, R3, 0x1, -R2 ;  /* 0x0000000103027824 */ /* 0x000fe200078e0a02 */
[----:B------:R-:W-:Y:S01]  /*0c80*/  LEA.HI R0, R13, R13, RZ, 0x1 ;  /* 0x0000000d0d007211 */ /* 0x000fe200078f08ff */
[----:B------:R-:W-:Y:S02]  /*0c90*/  IMAD R3, R4, 0x8, R5 ;  /* 0x0000000804037824 */ /* 0x000fe400078e0205 */
[----:B------:R-:W-:Y:S01]  /*0ca0*/  IMAD R9, R9, 0x10, R12 ;  /* 0x0000001009097824 */ /* 0x000fe200078e020c */
[----:B------:R-:W-:Y:S01]  /*0cb0*/  LOP3.LUT R0, R0, 0x1ffffffe, RZ, 0xc0, !PT ;  /* 0x1ffffffe00007812 */ /* 0x000fe200078ec0ff */
[----:B------:R-:W-:Y:S01]  /*0cc0*/  IMAD.IADD R10, R14, 0x1, -R10 ;  /* 0x000000010e0a7824 */ /* 0x000fe200078e0a0a */
[----:B------:R0:W-:Y:S01]  /*0cd0*/  STL [R1+0x28], R3 ;  /* 0x0000280301007387 */ /* 0x0001e20000100800 */
[----:B------:R-:W-:-:S02]  /*0ce0*/  IMAD R2, R2, 0x40, R9 ;  /* 0x0000004002027824 */ /* 0x000fc400078e0209 */
[----:B------:R-:W-:Y:S02]  /*0cf0*/  IMAD.U32 R5, RZ, RZ, UR8 ;  /* 0x00000008ff057e24 */ /* 0x000fe4000f8e00ff */
[----:B------:R-:W-:Y:S01]  /*0d00*/  IMAD.SHL.U32 R17, R10, 0x2, RZ ;  /* 0x000000020a117824 */ /* 0x000fe200078e00ff */
[----:B------:R-:W-:Y:S01]  /*0d10*/  STL [R1+0x24], R2 ;  /* 0x0000240201007387 */ /* 0x000fe20000100800 */
[----:B------:R-:W-:Y:S02]  /*0d20*/  IMAD.IADD R0, R13, 0x1, -R0 ;  /* 0x000000010d007824 */ /* 0x000fe400078e0a00 */
[C---:B------:R-:W-:Y:S01]  /*0d30*/  VIADD R229, R17.reuse, 0x20 ;  /* 0x0000002011e57836 */ /* 0x040fe20000000000 */
[----:B0-----:R-:W-:Y:S01]  /*0d40*/  SHF.R.S32.HI R3, RZ, 0x3, R8 ;  /* 0x00000003ff037819 */ /* 0x001fe20000011408 */
[C---:B------:R-:W-:Y:S01]  /*0d50*/  VIADD R228, R17.reuse, 0x28 ;  /* 0x0000002811e47836 */ /* 0x040fe20000000000 */
[----:B------:R-:W-:Y:S01]  /*0d60*/  SHF.R.S32.HI R4, RZ, 0x1f, R17 ;  /* 0x0000001fff047819 */ /* 0x000fe20000011411 */
[----:B------:R-:W-:-:S02]  /*0d70*/  VIADD R4, R17, 0x10 ;  /* 0x0000001011047836 */ /* 0x000fc40000000000 */
[----:B------:R0:W-:Y:S01]  /*0d80*/  STL [R1+0xc], R3 ;  /* 0x00000c0301007387 */ /* 0x0001e20000100800 */
[C---:B------:R-:W-:Y:S02]  /*0d90*/  VIADD R227, R17.reuse, 0x30 ;  /* 0x0000003011e37836 */ /* 0x040fe40000000000 */
[C---:B------:R-:W-:Y:S01]  /*0da0*/  VIADD R226, R17.reuse, 0x38 ;  /* 0x0000003811e27836 */ /* 0x040fe20000000000 */
[----:B------:R1:W-:Y:S01]  /*0db0*/  STL [R1+0x2c], R5 ;  /* 0x00002c0501007387 */ /* 0x0003e20000100800 */
[C---:B------:R-:W-:Y:S02]  /*0dc0*/  VIADD R223, R17.reuse, 0x40 ;  /* 0x0000004011df7836 */ /* 0x040fe40000000000 */
[C---:B------:R-:W-:Y:S02]  /*0dd0*/  VIADD R222, R17.reuse, 0x48 ;  /* 0x0000004811de7836 */ /* 0x040fe40000000000 */
[----:B------:R-:W-:Y:S02]  /*0de0*/  VIADD R221, R17, 0x50 ;  /* 0x0000005011dd7836 */ /* 0x000fe40000000000 */
[----:B0-----:R-:W-:-:S02]  /*0df0*/  IMAD.U32 R3, RZ, RZ, UR4 ;  /* 0x00000004ff037e24 */ /* 0x001fc4000f8e00ff */
[C---:B------:R-:W-:Y:S02]  /*0e00*/  VIADD R220, R17.reuse, 0x58 ;  /* 0x0000005811dc7836 */ /* 0x040fe40000000000 */
[C---:B-1----:R-:W-:Y:S01]  /*0e10*/  VIADD R5, R17.reuse, 0x8 ;  /* 0x0000000811057836 */ /* 0x042fe20000000000 */
[----:B------:R0:W-:Y:S01]  /*0e20*/  STL [R1+0x14], R3 ;  /* 0x0000140301007387 */ /* 0x0001e20000100800 */
[C---:B------:R-:W-:Y:S02]  /*0e30*/  VIADD R219, R17.reuse, 0x60 ;  /* 0x0000006011db7836 */ /* 0x040fe40000000000 */
        /* <DEDUP_REMOVED lines=30> */
[----:B------:R-:W-:Y:S01]  /*1020*/  IMAD R23, R0, 0x8, R2 ;  /* 0x0000000800177824 */ /* 0x000fe200078e0202 */
[----:B------:R-:W-:-:S02]  /*1030*/  SHF.R.S32.HI R3, RZ, 0x1f, R215 ;  /* 0x0000001fff037819 */ /* 0x000fc400000114d7 */
[----:B------:R-:W-:Y:S02]  /*1040*/  SHF.R.S32.HI R5, RZ, 0x1f, R214 ;  /* 0x0000001fff057819 */ /* 0x000fe400000114d6 */
[----:B------:R-:W-:Y:S02]  /*1050*/  SHF.R.S32.HI R4, RZ, 0x1f, R213 ;  /* 0x0000001fff047819 */ /* 0x000fe400000114d5 */
[----:B------:R-:W-:Y:S02]  /*1060*/  SHF.R.S32.HI R3, RZ, 0x1f, R212 ;  /* 0x0000001fff037819 */ /* 0x000fe400000114d4 */
[----:B------:R-:W-:Y:S02]  /*1070*/  SHF.R.S32.HI R5, RZ, 0x1f, R211 ;  /* 0x0000001fff057819 */ /* 0x000fe400000114d3 */
[----:B------:R-:W-:Y:S02]  /*1080*/  SHF.R.S32.HI R4, RZ, 0x1f, R210 ;  /* 0x0000001fff047819 */ /* 0x000fe400000114d2 */
[----:B------:R-:W-:-:S02]  /*1090*/  SHF.R.S32.HI R3, RZ, 0x1f, R209 ;  /* 0x0000001fff037819 */ /* 0x000fc400000114d1 */
[----:B------:R-:W-:Y:S02]  /*10a0*/  SHF.R.S32.HI R5, RZ, 0x1f, R208 ;  /* 0x0000001fff057819 */ /* 0x000fe400000114d0 */
[----:B------:R-:W-:Y:S02]  /*10b0*/  SHF.R.S32.HI R4, RZ, 0x1f, R207 ;  /* 0x0000001fff047819 */ /* 0x000fe400000114cf */
[----:B------:R-:W-:-:S07]  /*10c0*/  SHF.R.S32.HI R3, RZ, 0x1f, R206 ;  /* 0x0000001fff037819 */ /* 0x000fce00000114ce */
.L_x_1328:
[----:B------:R-:W-:Y:S01]  /*10d0*/  ULDC.64 UR8, c[0x0][0xa28] ;  /* 0x00028a0000087ab9 */ /* 0x000fe20000000a00 */
[----:B------:R-:W-:Y:S01]  /*10e0*/  ULDC UR4, c[0x0][0x424] ;  /* 0x0001090000047ab9 */ /* 0x000fe20000000800 */
[----:B------:R-:W-:-:S04]  /*10f0*/  UISETP.NE.U32.AND UP0, UPT, UR8, URZ, UPT ;  /* 0x0000003f0800728c */ /* 0x000fc8000bf05070 */
[----:B------:R-:W-:-:S03]  /*1100*/  UISETP.NE.AND.EX UP0, UPT, UR9, URZ, UPT, UP0 ;  /* 0x0000003f0900728c */ /* 0x000fc6000bf05300 */
[----:B------:R-:W-:Y:S02]  /*1110*/  ULDC.64 UR8, c[0x0][0xa18] ;  /* 0x0002860000087ab9 */ /* 0x000fe40000000a00 */
[----:B------:R-:W-:Y:S01]  /*1120*/  UISETP.NE.U32.AND UP1, UPT, UR8, URZ, UPT ;  /* 0x0000003f0800728c */ /* 0x000fe2000bf25070 */
[----:B------:R-:W-:-:S03]  /*1130*/  PLOP3.LUT P0, PT, PT, PT, UP0, 0x80, 0x0 ;  /* 0x000000000000781c */ /* 0x000fc60003f0f008 */
[----:B------:R-:W-:-:S03]  /*1140*/  UISETP.NE.AND.EX UP1, UPT, UR9, URZ, UPT, UP1 ;  /* 0x0000003f0900728c */ /* 0x000fc6000bf25310 */
[----:B------:R-:W-:Y:S02]  /*1150*/  @UP0 ULDC.64 UR8, c[0x0][0xa28] ;  /* 0x00028a0000080ab9 */ /* 0x000fe40000000a00 */
[----:B------:R-:W-:Y:S01]  /*1160*/  @UP0 UIMAD.WIDE UR8, UR7, 0x4, UR8 ;  /* 0x00000004070808a5 */ /* 0x000fe2000f8e0208 */
[----:B------:R-:W-:-:S05]  /*1170*/  PLOP3.LUT P2, PT, PT, PT, UP1, 0x80, 0x0 ;  /* 0x000000000000781c */ /* 0x000fca0003f4f018 */
[----:B0-2---:R-:W-:Y:S02]  /*1180*/  IMAD.U32 R2, RZ, RZ, UR8 ;  /* 0x00000008ff027e24 */ /* 0x005fe4000f8e00ff */
[----:B------:R-:W-:Y:S01]  /*1190*/  IMAD.U32 R3, RZ, RZ, UR9 ;  /* 0x00000009ff037e24 */ /* 0x000fe2000f8e00ff */
[----:B------:R-:W-:Y:S02]  /*11a0*/  @UP1 ULDC.64 UR8, c[0x0][0xa18] ;  /* 0x0002860000081ab9 */ /* 0x000fe40000000a00 */
[----:B------:R-:W-:Y:S02]  /*11b0*/  @UP1 UIMAD.WIDE UR8, UR7, 0x4, UR8 ;  /* 0x00000004070818a5 */ /* 0x000fe4000f8e0208 */
[----:B------:R-:W2:Y:S04]  /*11c0*/  @P0 LDG.E R2, desc[UR36][R2.64] ;  /* 0x0000002402020981 */ /* 0x000ea8000c1e1900 */
[----:B------:R-:W-:-:S02]  /*11d0*/  IMAD.U32 R4, RZ, RZ, UR8 ;  /* 0x00000008ff047e24 */ /* 0x000fc4000f8e00ff */
[----:B------:R-:W-:Y:S01]  /*11e0*/  IMAD.U32 R5, RZ, RZ, UR9 ;  /* 0x00000009ff057e24 */ /* 0x000fe2000f8e00ff */
[----:B------:R-:W-:-:S04]  /*11f0*/  ULDC.64 UR8, c[0x0][0x418] ;  /* 0x0001060000087ab9 */ /* 0x000fc80000000a00 */
[----:B---3--:R-:W3:Y:S01]  /*1200*/  @P2 LDG.E R4, desc[UR36][R4.64] ;  /* 0x0000002404042981 */ /* 0x008ee2000c1e1900 */
[----:B------:R-:W-:Y:S02]  /*1210*/  UISETP.NE.U32.AND UP0, UPT, UR8, URZ, UPT ;  /* 0x0000003f0800728c */ /* 0x000fe4000bf05070 */
[----:B------:R-:W-:Y:S02]  /*1220*/  ULOP3.LUT UR10, UR5, 0xffff, URZ, 0xc0, !UPT ;  /* 0x0000ffff050a7892 */ /* 0x000fe4000f8ec03f */
[----:B------:R-:W-:Y:S01]  /*1230*/  UISETP.NE.AND.EX UP0, UPT, UR9, URZ, UPT, UP0 ;  /* 0x0000003f0900728c */ /* 0x000fe2000bf05300 */
[----:B------:R-:W-:Y:S02]  /*1240*/  UMOV UR42, URZ ;  /* 0x0000003f002a7c82 */ /* 0x000fe40008000000 */
[----:B------:R-:W-:Y:S01]  /*1250*/  ULDC.64 UR8, c[0x0][0xa20] ;  /* 0x0002880000087ab9 */ /* 0x000fe20000000a00 */
[----:B------:R-:W-:Y:S01]  /*1260*/  USEL UR4, UR4, 0x1, UP0 ;  /* 0x0000000104047887 */ /* 0x000fe20008000000 */
[----:B------:R-:W-:Y:S01]  /*1270*/  ISETP.NE.U32.AND P1, PT, RZ, UR8, PT ;  /* 0x00000008ff007c0c */ /* 0x000fe2000bf25070 */
[----:B------:R-:W-:Y:S01]  /*1280*/  ULDC UR8, c[0x0][0x2f0] ;  /* 0x0000bc0000087ab9 */ /* 0x000fe20000000800 */
[----:B------:R-:W-:Y:S01]  /*1290*/  IMAD.U32 R205, RZ, RZ, UR10 ;  /* 0x0000000affcd7e24 */ /* 0x000fe2000f8e00ff */
[----:B------:R-:W-:Y:S01]  /*12a0*/  UIMAD UR4, UR4, UR8, URZ ;  /* 0x00000008040472a4 */ /* 0x000fe2000f8e023f */
[----:B------:R-:W-:-:S02]  /*12b0*/  ISETP.NE.AND.EX P1, PT, RZ, UR9, PT, P1 ;  /* 0x00000009ff007c0c */ /* 0x000fc4000bf25310 */
[----:B--2---:R-:W-:Y:S02]  /*12c0*/  @P0 R2UR UR42, R2 ;  /* 0x00000000022a02ca */ /* 0x004fe400000e0000 */
[----:B---3--:R-:W-:Y:S01]  /*12d0*/  @P2 R2UR UR41, R4 ;  /* 0x00000000042922ca */ /* 0x008fe200000e0000 */
[----:B-1--45:R-:W-:-:S14]  /*12e0*/  @P2 BRA `(.L_x_1217) ;  /* 0x0000000000382947 */ /* 0x032fdc0003800000 */
[----:B------:R-:W-:Y:S01]  /*12f0*/  ULDC.64 UR8, c[0x0][0xa00] ;  /* 0x0002800000087ab9 */ /* 0x000fe20000000a00 */
[----:B------:R-:W-:Y:S01]  /*1300*/  ULDC UR41, c[0x0][0x288] ;  /* 0x0000a20000297ab9 */ /* 0x000fe20000000800 */
[----:B------:R-:W-:-:S04]  /*1310*/  ISETP.NE.U32.AND P0, PT, RZ, UR8, PT ;  /* 0x00000008ff007c0c */ /* 0x000fc8000bf05070 */
[----:B------:R-:W-:-:S13]  /*1320*/  ISETP.NE.AND.EX P0, PT, RZ, UR9, PT, P0 ;  /* 0x00000009ff007c0c */ /* 0x000fda000bf05300 */
[----:B------:R-:W-:Y:S05]  /*1330*/  @!P0 BRA `(.L_x_1217) ;  /* 0x0000000000248947 */ /* 0x000fea0003800000 */
[----:B------:R-:W-:Y:S02]  /*1340*/  ULDC.64 UR8, c[0x0][0xa00] ;  /* 0x0002800000087ab9 */ /* 0x000fe40000000a00 */
[----:B------:R-:W-:-:S06]  /*1350*/  UIMAD.WIDE UR8, UR7, 0x4, UR8 ;  /* 0x00000004070878a5 */ /* 0x000fcc000f8e0208 */
[----:B------:R-:W-:Y:S02]  /*1360*/  IMAD.U32 R2, RZ, RZ, UR8 ;  /* 0x00000008ff027e24 */ /* 0x000fe4000f8e00ff */
[----:B------:R-:W-:-:S05]  /*1370*/  IMAD.U32 R3, RZ, RZ, UR9 ;  /* 0x00000009ff037e24 */ /* 0x000fca000f8e00ff */
[----:B------:R-:W2:Y:S04]  /*1380*/  LDG.E R4, desc[UR36][R2.64] ;  /* 0x0000002402047981 */ /* 0x000ea8000c1e1900 */
[----:B------:R-:W3:Y:S01]  /*1390*/  LDG.E R0, desc[UR36][R2.64+0x4] ;  /* 0x0000042402007981 */ /* 0x000ee2000c1e1900 */
[----:B--2---:R-:W-:Y:S02]  /*13a0*/  R2UR UR41, R4 ;  /* 0x00000000042972ca */ /* 0x004fe400000e0000 */
[----:B---3--:R-:W-:-:S13]  /*13b0*/  R2UR UR8, R0 ;  /* 0x00000000000872ca */ /* 0x008fda00000e0000 */
[----:B------:R-:W-:-:S12]  /*13c0*/  UIADD3 UR41, -UR41, UR8, URZ ;  /* 0x0000000829297290 */ /* 0x000fd8000fffe13f */
.L_x_1217:
[----:B------:R-:W-:-:S05]  /*13d0*/  IMAD.U32 R0, RZ, RZ, UR7 ;  /* 0x00000007ff007e24 */ /* 0x000fca000f8e00ff */
[----:B------:R0:W-:Y:S01]  /*13e0*/  STL [R1+0x10], R0 ;  /* 0x0000100001007387 */ /* 0x0001e20000100800 */
[----:B------:R-:W-:Y:S05]  /*13f0*/  @!P1 BRA `(.L_x_1218) ;  /* 0x00000000001c9947 */ /* 0x000fea0003800000 */
[----:B------:R-:W-:Y:S02]  /*1400*/  ULDC.64 UR8, c[0x0][0xa20] ;  /* 0x0002880000087ab9 */ /* 0x000fe40000000a00 */
[----:B------:R-:W-:-:S06]  /*1410*/  UIMAD.WIDE UR8, UR7, 0x4, UR8 ;  /* 0x00000004070878a5 */ /* 0x000fcc000f8e0208 */
[----:B------:R-:W-:Y:S02]  /*1420*/  IMAD.U32 R2, RZ, RZ, UR8 ;  /* 0x00000008ff027e24 */ /* 0x000fe4000f8e00ff */
[----:B------:R-:W-:-:S05]  /*1430*/  IMAD.U32 R3, RZ, RZ, UR9 ;  /* 0x00000009ff037e24 */ /* 0x000fca000f8e00ff */
[----:B------:R-:W2:Y:S02]  /*1440*/  LDG.E R2, desc[UR36][R2.64] ;  /* 0x0000002402027981 */ /* 0x000ea4000c1e1900 */
[----:B--2---:R-:W-:Y:S01]  /*1450*/  R2UR UR4, R2 ;  /* 0x00000000020472ca */ /* 0x004fe200000e0000 */
[----:B------:R-:W-:-:S14]  /*1460*/  BRA `(.L_x_1219) ;  /* 0x0000000000347947 */ /* 0x000fdc0003800000 */
.L_x_1218:
[----:B------:R-:W-:Y:S02]  /*1470*/  ULDC.64 UR8, c[0x0][0xa08] ;  /* 0x0002820000087ab9 */ /* 0x000fe40000000a00 */
        /* <DEDUP_REMOVED lines=8> */
[----:B0-----:R-:W3:Y:S01]  /*1500*/  LDG.E R0, desc[UR36][R2.64+0x4] ;  /* 0x0000042402007981 */ /* 0x001ee2000c1e1900 */
[----:B--2---:R-:W-:Y:S02]  /*1510*/  R2UR UR4, R4 ;  /* 0x00000000040472ca */ /* 0x004fe400000e0000 */
[----:B---3--:R-:W-:-:S13]  /*1520*/  R2UR UR7, R0 ;  /* 0x00000000000772ca */ /* 0x008fda00000e0000 */
[----:B------:R-:W-:-:S12]  /*1530*/  UIADD3 UR4, -UR4, UR7, URZ ;  /* 0x0000000704047290 */ /* 0x000fd8000fffe13f */
.L_x_1219:
[----:B------:R-:W-:Y:S01]  /*1540*/  ULDC UR7, c[0x0][0x448] ;  /* 0x0001120000077ab9 */ /* 0x000fe20000000800 */
[----:B------:R-:W-:Y:S02]  /*1550*/  USHF.L.U32 UR60, UR6, 0x7, URZ ;  /* 0x00000007063c7899 */ /* 0x000fe4000800063f */
[----:B------:R-:W-:Y:S02]  /*1560*/  UISETP.NE.AND UP0, UPT, UR7, 0x1, UPT ;  /* 0x000000010700788c */ /* 0x000fe4000bf05270 */
[----:B------:R-:W-:Y:S02]  /*1570*/  UIADD3 UR10, UR60, 0x7f, URZ ;  /* 0x0000007f3c0a7890 */ /* 0x000fe4000fffe03f */
[----:B------:R-:W-:Y:S01]  /*1580*/  UIADD3 UR42, UR4, -UR42, URZ ;  /* 0x8000002a042a7290 */ /* 0x000fe2000fffe03f */
[----:B------:R-:W-:Y:S01]  /*1590*/  ULDC.64 UR6, c[0x0][0x9e0] ;  /* 0x0002780000067ab9 */ /* 0x000fe20000000a00 */
[----:B------:R-:W-:-:S05]  /*15a0*/  UP2UR UR4, UPR, URZ, 0x1 ;  /* 0x000000013f047883 */ /* 0x000fca0008000000 */
[----:B------:R-:W-:Y:S01]  /*15b0*/  @UP0 ULDC UR8, c[0x0][0x44c] ;  /* 0x0001130000080ab9 */ /* 0x000fe20000000800 */
[----:B------:R-:W-:Y:S01]  /*15c0*/  @UP0 ULDC UR11, c[0x0][0x450] ;  /* 0x00011400000b0ab9 */ /* 0x000fe20000000800 */
[----:B------:R-:W-:Y:S01]  /*15d0*/  UIMAD.WIDE.U32 UR8, UR10, UR8, URZ ;  /* 0x000000080a0872a5 */ /* 0x000fe2000f8e003f */
[----:B------:R-:W-:Y:S01]  /*15e0*/  IMAD.U32 R22, RZ, RZ, UR4 ;  /* 0x00000004ff167e24 */ /* 0x000fe2000f8e00ff */
[----:B------:R-:W-:Y:S02]  /*15f0*/  UIADD3 UR4, UR42, 0x1, -UR41 ;  /* 0x000000012a047890 */ /* 0x000fe4000fffe829 */
[----:B------:R-:W-:Y:S02]  /*1600*/  @UP0 USHF.R.U32.HI UR10, URZ, UR11, UR9 ;  /* 0x0000000b3f0a0299 */ /* 0x000fe40008011609 */
[----:B------:R-:W-:Y:S02]  /*1610*/  UISETP.GE.AND UP0, UPT, UR7, 0x1, UPT ;  /* 0x000000010700788c */ /* 0x000fe4000bf06270 */
[----:B------:R-:W-:-:S02]  /*1620*/  UIADD3 UR10, UR4, UR10, URZ ;  /* 0x0000000a040a7290 */ /* 0x000fc4000fffe03f */
[----:B------:R-:W-:Y:S02]  /*1630*/  UP2UR UR43, UPR, URZ, 0x1 ;  /* 0x000000013f2b7883 */ /* 0x000fe40008000000 */
[----:B------:R-:W-:Y:S01]  /*1640*/  PLOP3.LUT P0, PT, PT, PT, UP0, 0x40, 0x0 ;  /* 0x000000000000781c */ /* 0x000fe20003f0e808 */
[----:B------:R-:W-:-:S12]  /*1650*/  UIADD3 UR6, UR10, UR6, URZ ;  /* 0x000000060a067290 */ /* 0x000fd8000fffe03f */
[----:B------:R-:W-:Y:S05]  /*1660*/  @P0 BRA `(.L_x_1220) ;  /* 0x0000000000440947 */ /* 0x000fea0003800000 */
        /* <DEDUP_REMOVED lines=10> */
.L_x_1221:
[----:B------:R-:W-:-:S11]  /*1710*/  UISETP.NE.AND UP0, UPT, UR7, 0x1, UPT ;  /* 0x000000010700788c */ /* 0x000fd6000bf05270 */
[----:B------:R-:W-:Y:S02]  /*1720*/  @UP0 ULDC.64 UR10, c[0x0][0x9e8] ;  /* 0x00027a00000a0ab9 */ /* 0x000fe40000000a00 */
[----:B------:R-:W-:-:S04]  /*1730*/  UIMAD.WIDE.U32 UR8, UR4, UR10, URZ ;  /* 0x0000000a040872a5 */ /* 0x000fc8000f8e003f */
[----:B------:R-:W-:-:S12]  /*1740*/  @UP0 USHF.R.U32.HI UR4, URZ, UR11, UR9 ;  /* 0x0000000b3f040299 */ /* 0x000fd80008011609 */
.L_x_1222:
[----:B------:R-:W-:-:S04]  /*1750*/  UIMAD UR4, UR4, UR7, UR7 ;  /* 0x00000007040472a4 */ /* 0x000fc8000f8e0207 */
[----:B------:R-:W-:-:S04]  /*1760*/  UISETP.LT.AND UP0, UPT, UR6, UR4, UPT ;  /* 0x000000040600728c */ /* 0x000fc8000bf01270 */
[----:B------:R-:W-:-:S12]  /*1770*/  USEL UR6, UR6, UR4, UP0 ;  /* 0x0000000406067287 */ /* 0x000fd80008000000 */
.L_x_1220:
[----:B------:R-:W-:Y:S01]  /*1780*/  R2UR UR4, R22 ;  /* 0x00000000160472ca */ /* 0x000fe200000e0000 */
[----:B------:R-:W-:Y:S02]  /*1790*/  UIADD3 UR10, UR6, 0x3f, URZ ;  /* 0x0000003f060a7890 */ /* 0x000fe4000fffe03f */
[----:B------:R-:W-:Y:S02]  /*17a0*/  UISETP.GE.AND UP1, UPT, UR7, 0x1, UPT ;  /* 0x000000010700788c */ /* 0x000fe4000bf26270 */
[----:B------:R-:W-:Y:S01]  /*17b0*/  USHF.R.S32.HI UR11, URZ, 0x1f, UR10 ;  /* 0x0000001f3f0b7899 */ /* 0x000fe2000801140a */
[----:B------:R-:W-:Y:S01]  /*17c0*/  UMOV UR12, UR60 ;  /* 0x0000003c000c7c82 */ /* 0x000fe20008000000 */
[----:B------:R-:W-:Y:S02]  /*17d0*/  UIADD3 UR48, UR42, -UR41, URZ ;  /* 0x800000292a307290 */ /* 0x000fe4000fffe03f */
[----:B------:R-:W-:Y:S01]  /*17e0*/  PLOP3.LUT P0, PT, PT, PT, UP1, 0x40, 0x0 ;  /* 0x000000000000781c */ /* 0x000fe20003f0e818 */
[----:B------:R-:W-:-:S03]  /*17f0*/  ULEA.HI UR11, UR11, UR10, URZ, 0x6 ;  /* 0x0000000a0b0b7291 */ /* 0x000fc6000f8f303f */
[----:B------:R-:W-:Y:S02]  /*1800*/  UISETP.NE.AND UP0, UPT, UR4, URZ, UPT ;  /* 0x0000003f0400728c */ /* 0x000fe4000bf05270 */
[----:B------:R-:W-:Y:S02]  /*1810*/  UIADD3 UR4, UR42, 0x3f, URZ ;  /* 0x0000003f2a047890 */ /* 0x000fe4000fffe03f */
[----:B------:R-:W-:Y:S02]  /*1820*/  USHF.R.S32.HI UR11, URZ, 0x6, UR11 ;  /* 0x000000063f0b7899 */ /* 0x000fe4000801140b */
[----:B------:R-:W-:Y:S01]  /*1830*/  USHF.R.S32.HI UR6, URZ, 0x1f, UR4 ;  /* 0x0000001f3f067899 */ /* 0x000fe20008011404 */
[----:B------:R-:W-:-:S03]  /*1840*/  ULDC UR10, c[0x0][0x9dc] ;  /* 0x00027700000a7ab9 */ /* 0x000fc60000000800 */
[----:B------:R-:W-:Y:S01]  /*1850*/  ULEA.HI UR6, UR6, UR4, URZ, 0x6 ;  /* 0x0000000406067291 */ /* 0x000fe2000f8f303f */
[----:B------:R-:W-:Y:S01]  /*1860*/  @UP0 ULDC UR8, c[0x0][0x44c] ;  /* 0x0001130000080ab9 */ /* 0x000fe20000000800 */
[----:B------:R-:W-:Y:S01]  /*1870*/  @UP0 ULDC UR13, c[0x0][0x450] ;  /* 0x00011400000d0ab9 */ /* 0x000fe20000000800 */
[----:B------:R-:W-:Y:S02]  /*1880*/  UIMAD.WIDE.U32 UR8, UR60, UR8, URZ ;  /* 0x000000083c0872a5 */ /* 0x000fe4000f8e003f */
[----:B------:R-:W-:Y:S02]  /*1890*/  USHF.R.S32.HI UR6, URZ, 0x6, UR6 ;  /* 0x000000063f067899 */ /* 0x000fe40008011406 */
[----:B------:R-:W-:Y:S02]  /*18a0*/  @UP0 USHF.R.U32.HI UR12, URZ, UR13, UR9 ;  /* 0x0000000d3f0c0299 */ /* 0x000fe40008011609 */
[----:B------:R-:W-:Y:S02]  /*18b0*/  UISETP.LT.AND UP0, UPT, UR6, UR11, UPT ;  /* 0x0000000b0600728c */ /* 0x000fe4000bf01270 */
[----:B------:R-:W-:-:S02]  /*18c0*/  UIADD3 UR4, UR48, UR12, URZ ;  /* 0x0000000c30047290 */ /* 0x000fc4000fffe03f */
[----:B------:R-:W-:Y:S02]  /*18d0*/  USEL UR6, UR6, UR11, UP0 ;  /* 0x0000000b06067287 */ /* 0x000fe40008000000 */
[----:B------:R-:W-:Y:S01]  /*18e0*/  UIADD3 UR10, UR4, -UR10, URZ ;  /* 0x8000000a040a7290 */ /* 0x000fe2000fffe03f */
[----:B------:R-:W-:Y:S11]  /*18f0*/  @P0 BRA `(.L_x_1223) ;  /* 0x0000000000440947 */ /* 0x000ff60003800000 */
        /* <DEDUP_REMOVED lines=10> */
.L_x_1224:
[----:B------:R-:W-:-:S11]  /*19a0*/  UISETP.NE.AND UP0, UPT, UR7, 0x1, UPT ;  /* 0x000000010700788c */ /* 0x000fd6000bf05270 */
[----:B------:R-:W-:Y:S02]  /*19b0*/  @UP0 ULDC.64 UR12, c[0x0][0x9e8] ;  /* 0x00027a00000c0ab9 */ /* 0x000fe40000000a00 */
[----:B------:R-:W-:-:S04]  /*19c0*/  UIMAD.WIDE.U32 UR8, UR4, UR12, URZ ;  /* 0x0000000c040872a5 */ /* 0x000fc8000f8e003f */
[----:B------:R-:W-:-:S12]  /*19d0*/  @UP0 USHF.R.U32.HI UR4, URZ, UR13, UR9 ;  /* 0x0000000d3f040299 */ /* 0x000fd80008011609 */
.L_x_1225:
[----:B------:R-:W-:-:S04]  /*19e0*/  UIMAD UR4, UR4, UR7, URZ ;  /* 0x00000007040472a4 */ /* 0x000fc8000f8e023f */
[----:B------:R-:W-:-:S04]  /*19f0*/  UISETP.LT.AND UP0, UPT, UR10, UR4, UPT ;  /* 0x000000040a00728c */ /* 0x000fc8000bf01270 */
[----:B------:R-:W-:-:S12]  /*1a00*/  USEL UR10, UR10, UR4, !UP0 ;  /* 0x000000040a0a7287 */ /* 0x000fd8000c000000 */
.L_x_1223:
[----:B------:R-:W-:-:S04]  /*1a10*/  USHF.R.S32.HI UR4, URZ, 0x1f, UR10 ;  /* 0x0000001f3f047899 */ /* 0x000fc8000801140a */
[----:B------:R-:W-:-:S04]  /*1a20*/  ULEA.HI UR4, UR4, UR10, URZ, 0x6 ;  /* 0x0000000a04047291 */ /* 0x000fc8000f8f303f */
[----:B------:R-:W-:Y:S02]  /*1a30*/  USHF.R.S32.HI UR7, URZ, 0x6, UR4 ;  /* 0x000000063f077899 */ /* 0x000fe40008011404 */
[----:B------:R-:W-:Y:S02]  /*1a40*/  ULOP3.LUT UR4, UR5, 0xff000000, URZ, 0xc0, !UPT ;  /* 0xff00000005047892 */ /* 0x000fe4000f8ec03f */
[----:B------:R-:W-:Y:S02]  /*1a50*/  UISETP.LT.AND UP0, UPT, URZ, UR7, UPT ;  /* 0x000000073f00728c */ /* 0x000fe4000bf01270 */
[----:B------:R-:W-:Y:S02]  /*1a60*/  ULOP3.LUT UR5, UR5, 0xff0000, URZ, 0xc0, !UPT ;  /* 0x00ff000005057892 */ /* 0x000fe4000f8ec03f */
[----:B------:R-:W-:Y:S02]  /*1a70*/  USEL UR10, URZ, UR7, !UP0 ;  /* 0x000000073f0a7287 */ /* 0x000fe4000c000000 */
[----:B------:R-:W-:-:S02]  /*1a80*/  USHF.R.U32.HI UR4, URZ, 0x8, UR4 ;  /* 0x000000083f047899 */ /* 0x000fc40008011604 */
[----:B------:R-:W-:Y:S02]  /*1a90*/  UISETP.GT.AND UP0, UPT, UR6, UR10, UPT ;  /* 0x0000000a0600728c */ /* 0x000fe4000bf04270 */
[----:B------:R-:W-:-:S03]  /*1aa0*/  ULEA.HI UR5, UR5, UR4, URZ, 0x10 ;  /* 0x0000000405057291 */ /* 0x000fc6000f8f803f */
[----:B------:R-:W-:Y:S01]  /*1ab0*/  UMOV UR4, URZ ;  /* 0x0000003f00047c82 */ /* 0x000fe20008000000 */
[----:B------:R-:W-:Y:S01]  /*1ac0*/  PLOP3.LUT P0, PT, PT, PT, UP0, 0x80, 0x0 ;  /* 0x000000000000781c */ /* 0x000fe20003f0f008 */
[----:B------:R-:W-:Y:S02]  /*1ad0*/  ULOP3.LUT UR7, UR5, 0xff, URZ, 0xc0, !UPT ;  /* 0x000000ff05077892 */ /* 0x000fe4000f8ec03f */
[----:B------:R-:W-:-:S04]  /*1ae0*/  USHF.R.U32.HI UR5, URZ, 0x10, UR5 ;  /* 0x000000103f057899 */ /* 0x000fc80008011605 */
[----:B------:R-:W-:Y:S02]  /*1af0*/  IMAD.U32 R204, RZ, RZ, UR7 ;  /* 0x00000007ffcc7e24 */ /* 0x000fe4000f8e00ff */
[----:B------:R-:W-:-:S04]  /*1b00*/  IMAD.U32 R202, RZ, RZ, UR5 ;  /* 0x00000005ffca7e24 */ /* 0x000fc8000f8e00ff */
[----:B------:R-:W-:Y:S05]  /*1b10*/  @!P0 BRA `(.L_x_1226) ;  /* 0x0000000000988947 */ /* 0x000fea0003800000 */
[----:B------:R-:W-:Y:S01]  /*1b20*/  R2UR UR5, R202 ;  /* 0x00000000ca0572ca */ /* 0x000fe200000e0000 */
[----:B------:R-:W-:-:S12]  /*1b30*/  ULDC UR4, c[0x0][0x9f0] ;  /* 0x00027c0000047ab9 */ /* 0x000fd80000000800 */
[----:B------:R-:W-:-:S04]  /*1b40*/  UISETP.NE.AND UP0, UPT, UR5, URZ, UPT ;  /* 0x0000003f0500728c */ /* 0x000fc8000bf05270 */
[----:B------:R-:W-:-:S04]  /*1b50*/  USEL UR11, UR5, UR4, UP0 ;  /* 0x00000004050b7287 */ /* 0x000fc80008000000 */
[----:B------:R-:W-:Y:S02]  /*1b60*/  UIADD3 UR4, UR11, -0x1, UR6 ;  /* 0xffffffff0b047890 */ /* 0x000fe4000fffe006 */
[----:B------:R-:W-:Y:S02]  /*1b70*/  IMAD.U32 R3, RZ, RZ, UR11 ;  /* 0x0000000bff037e24 */ /* 0x000fe4000f8e00ff */
[----:B------:R-:W-:-:S03]  /*1b80*/  UIADD3 UR7, -UR10, UR4, URZ ;  /* 0x000000040a077290 */ /* 0x000fc6000fffe13f */
[-C--:B0-----:R-:W-:Y:S01]  /*1b90*/  IABS R0, R3.reuse ;  /* 0x0000000300007213 */ /* 0x081fe20000000000 */
[----:B------:R-:W-:Y:S01]  /*1ba0*/  UMOV UR4, URZ ;  /* 0x0000003f00047c82 */ /* 0x000fe20008000000 */
[----:B------:R-:W-:Y:S01]  /*1bb0*/  IABS R5, R3 ;  /* 0x0000000300057213 */ /* 0x000fe20000000000 */
[----:B------:R-:W-:Y:S01]  /*1bc0*/  IMAD.U32 R4, RZ, RZ, UR7 ;  /* 0x00000007ff047e24 */ /* 0x000fe2000f8e00ff */
[----:B------:R-:W-:Y:S01]  /*1bd0*/  R2UR UR12, R0 ;  /* 0x00000000000c72ca */ /* 0x000fe200000e0000 */
[----:B------:R-:W-:-:S03]  /*1be0*/  ULOP3.LUT UR7, UR7, UR11, URZ, 0x3c, !UPT ;  /* 0x0000000b07077292 */ /* 0x000fc6000f8e3c3f */
[----:B------:R-:W-:-:S05]  /*1bf0*/  IABS R4, R4 ;  /* 0x0000000400047213 */ /* 0x000fca0000000000 */
[----:B------:R-:W-:-:S04]  /*1c00*/  IMAD.MOV.U32 R3, RZ, RZ, R4 ;  /* 0x000000ffff037224 */ /* 0x000fc800078e0004 */
[----:B------:R-:W0:Y:S01]  /*1c10*/  I2F.RP R0, UR12 ;  /* 0x0000000c00007d06 */ /* 0x000e220008209400 */
[----:B------:R-:W-:-:S07]  /*1c20*/  R2UR UR9, R3 ;  /* 0x00000000030972ca */ /* 0x000fce00000e0000 */
[----:B0-----:R-:W0:Y:S02]  /*1c30*/  MUFU.RCP R0, R0 ;  /* 0x0000000000007308 */ /* 0x001e240000001000 */
[----:B0-----:R-:W-:Y:S02]  /*1c40*/  VIADD R2, R0, 0xffffffe ;  /* 0x0ffffffe00027836 */ /* 0x001fe40000000000 */
        /* <DEDUP_REMOVED lines=19> */
.L_x_1226:
[----:B------:R-:W-:Y:S01]  /*1d80*/  R2UR UR5, R204 ;  /* 0x00000000cc0572ca */ /* 0x000fe200000e0000 */
[----:B------:R-:W-:Y:S01]  /*1d90*/  IMAD.U32 R152, RZ, RZ, UR6 ;  /* 0x00000006ff987e24 */ /* 0x000fe2000f8e00ff */
[----:B------:R-:W-:Y:S01]  /*1da0*/  PLOP3.LUT P0, PT, PT, PT, PT, 0x80, 0x0 ;  /* 0x000000000000781c */ /* 0x000fe20003f0f070 */
[----:B------:R-:W-:Y:S01]  /*1db0*/  IMAD.U32 R3, RZ, RZ, UR4 ;  /* 0x00000004ff037e24 */ /* 0x000fe2000f8e00ff */
[----:B------:R-:W-:Y:S01]  /*1dc0*/  CS2R R150, SRZ ;  /* 0x0000000000967805 */ /* 0x000fe2000001ff00 */
[----:B0-----:R-:W-:Y:S01]  /*1dd0*/  IMAD.MOV.U32 R0, RZ, RZ, RZ ;  /* 0x000000ffff007224 */ /* 0x001fe200078e00ff */
[----:B------:R-:W-:Y:S01]  /*1de0*/  CS2R R148, SRZ ;  /* 0x0000000000947805 */ /* 0x000fe2000001ff00 */
[----:B------:R-:W-:Y:S01]  /*1df0*/  IMAD.MOV.U32 R2, RZ, RZ, RZ ;  /* 0x000000ffff027224 */ /* 0x000fe200078e00ff */
[----:B------:R-:W-:Y:S02]  /*1e00*/  CS2R R146, SRZ ;  /* 0x0000000000927805 */ /* 0x000fe4000001ff00 */
[----:B------:R-:W-:-:S02]  /*1e10*/  CS2R R144, SRZ ;  /* 0x0000000000907805 */ /* 0x000fc4000001ff00 */
[----:B------:R-:W-:Y:S02]  /*1e20*/  CS2R R142, SRZ ;  /* 0x00000000008e7805 */ /* 0x000fe4000001ff00 */
[----:B------:R-:W-:Y:S02]  /*1e30*/  CS2R R140, SRZ ;  /* 0x00000000008c7805 */ /* 0x000fe4000001ff00 */
[----:B------:R-:W-:Y:S01]  /*1e40*/  CS2R R138, SRZ ;  /* 0x00000000008a7805 */ /* 0x000fe2000001ff00 */
[----:B------:R-:W-:Y:S01]  /*1e50*/  UIMAD UR5, UR5, UR4, UR10 ;  /* 0x00000004050572a4 */ /* 0x000fe2000f8e020a */
[----:B------:R-:W-:Y:S02]  /*1e60*/  CS2R R136, SRZ ;  /* 0x0000000000887805 */ /* 0x000fe4000001ff00 */
[----:B------:R-:W-:Y:S02]  /*1e70*/  CS2R R134, SRZ ;  /* 0x0000000000867805 */ /* 0x000fe4000001ff00 */
[----:B------:R-:W-:-:S02]  /*1e80*/  CS2R R132, SRZ ;  /* 0x0000000000847805 */ /* 0x000fc4000001ff00 */
[----:B------:R-:W-:Y:S02]  /*1e90*/  CS2R R130, SRZ ;  /* 0x0000000000827805 */ /* 0x000fe4000001ff00 */
[----:B------:R-:W-:Y:S02]  /*1ea0*/  CS2R R128, SRZ ;  /* 0x0000000000807805 */ /* 0x000fe4000001ff00 */
[----:B------:R-:W-:Y:S01]  /*1eb0*/  VIADDMNMX R152, R3, UR5, R152, PT ;  /* 0x0000000503987c46 */ /* 0x000fe2000b800198 */
[----:B------:R-:W-:Y:S01]  /*1ec0*/  IMAD.U32 R200, RZ, RZ, UR5 ;  /* 0x00000005ffc87e24 */ /* 0x000fe2000f8e00ff */
[----:B------:R-:W-:Y:S02]  /*1ed0*/  CS2R R126, SRZ ;  /* 0x00000000007e7805 */ /* 0x000fe4000001ff00 */
[----:B------:R-:W-:Y:S02]  /*1ee0*/  CS2R R124, SRZ ;  /* 0x00000000007c7805 */ /* 0x000fe4000001ff00 */
[----:B------:R-:W-:-:S02]  /*1ef0*/  ISETP.GT.AND P1, PT, R152, UR5, PT ;  /* 0x0000000598007c0c */ /* 0x000fc4000bf24270 */
        /* <DEDUP_REMOVED lines=87> */
.L_x_1228:
[----:B------:R-:W2:Y:S04]  /*2470*/  LDL R18, [R1+0x14] ;  /* 0x0000140001127983 */ /* 0x000ea80000100800 */
[----:B------:R-:W3:Y:S01]  /*2480*/  LDL R2, [R1+0x2c] ;  /* 0x00002c0001027983 */ /* 0x000ee20000100800 */
        /* <DEDUP_REMOVED lines=9> */
[----:B------:R-:W0:Y:S02]  /*2520*/  SYNCS.PHASECHK.TRANS64.TRYWAIT P1, [UR40+0x30800], R0 ;  /* 0x03080000ff0075a7 */ /* 0x000e240008020168 */
[----:B0-----:R-:W-:Y:S05]  /*2530*/  @!P1 BRA `(.L_x_1229) ;  /* 0x00000160004c9947 */ /* 0x001fea0003800000 */
.L_x_1425:
[----:B------:R-:W-:Y:S05]  /*2540*/  @!P0 BRA `(.L_x_1230) ;  /* 0x0000000000048947 */ /* 0x000fea0003800000 */
[----:B------:R-:W-:Y:S01]  /*2550*/  BPT.TRAP 0x1 ;  /* 0x000000040000795c */ /* 0x000fe20000300000 */
.L_x_1230:
[----:B0-----:R-:W-:Y:S02]  /*2560*/  IMAD.U32 R3, RZ, RZ, UR39 ;  /* 0x00000027ff037e24 */ /* 0x001fe4000f8e00ff */
[----:B------:R-:W-:-:S03]  /*2570*/  IMAD.U32 R0, RZ, RZ, UR38 ;  /* 0x00000026ff007e24 */ /* 0x000fc6000f8e00ff */
[----:B------:R-:W-:Y:S02]  /*2580*/  LEA R3, R3, UR40, 0x3 ;  /* 0x0000002803037c11 */ /* 0x000fe4000f8e18ff */
[----:B------:R-:W-:-:S04]  /*2590*/  SHF.L.U32 R0, R0, 0x1f, RZ ;  /* 0x0000001f00007819 */ /* 0x000fc800000006ff */
[----:B------:R0:W1:Y:S01]  /*25a0*/  SYNCS.PHASECHK.TRANS64.TRYWAIT P1, [R3+URZ+0x30830], R0 ;  /* 0x03083000030075a7 */ /* 0x000062000802017f */
[----:B------:R-:W-:Y:S05]  /*25b0*/  @!P0 BRA `(.L_x_1231) ;  /* 0x0000000000048947 */ /* 0x000fea0003800000 */
[----:B------:R-:W-:Y:S01]  /*25c0*/  BPT.TRAP 0x1 ;  /* 0x000000040000795c */ /* 0x000fe20000300000 */
.L_x_1231:
[----:B-1----:R-:W-:Y:S05]  /*25d0*/  @P1 BRA `(.L_x_1232) ;  /* 0x0000000000081947 */ /* 0x002fea0003800000 */
[----:B------:R-:W1:Y:S02]  /*25e0*/  SYNCS.PHASECHK.TRANS64.TRYWAIT P1, [R3+URZ+0x30830], R0 ;  /* 0x03083000030075a7 */ /* 0x000e64000802017f */
[----:B-1----:R-:W-:Y:S05]  /*25f0*/  @!P1 BRA `(.L_x_1233) ;  /* 0x0000016000349947 */ /* 0x002fea0003800000 */
.L_x_1232:
[----:B------:R-:W-:Y:S05]  /*2600*/  WARPSYNC.ALL ;  /* 0x0000000000007948 */ /* 0x000fea0003800000 */
[----:B------:R-:W-:Y:S01]  /*2610*/  UIADD3 UR4, UR40, 0x20400, URZ ;  /* 0x0002040028047890 */ /* 0x000fe2000fffe03f */
[----:B------:R-:W-:Y:S01]  /*2620*/  WARPGROUP.ARRIVE ;  /* 0x00000000000079c5 */ /* 0x000fe20000000000 */
[----:B------:R-:W-:Y:S01]  /*2630*/  UMOV UR9, 0x40000040 ;  /* 0x4000004000097882 */ /* 0x000fe20000000000 */
[----:B------:R-:W-:Y:S01]  /*2640*/  UMOV UR11, 0x40000040 ;  /* 0x40000040000b7882 */ /* 0x000fe20000000000 */
[----:B------:R-:W-:Y:S01]  /*2650*/  USHF.R.U32.HI UR4, URZ, 0x4, UR4 ;  /* 0x000000043f047899 */ /* 0x000fe20008011604 */
[----:B------:R-:W-:Y:S01]  /*2660*/  IMAD.U32 R19, RZ, RZ, UR9 ;  /* 0x00000009ff137e24 */ /* 0x000fe2000f8e00ff */
[----:B------:R-:W-:Y:S01]  /*2670*/  UMOV UR57, 0x40000040 ;  /* 0x4000004000397882 */ /* 0x000fe20000000000 */
[----:B------:R-:W-:Y:S01]  /*2680*/  UMOV UR59, 0x40000040 ;  /* 0x40000040003b7882 */ /* 0x000fe20000000000 */
[----:B------:R-:W-:Y:S01]  /*2690*/  ULOP3.LUT UR4, UR4, 0x3fff, URZ, 0xc0, !UPT ;  /* 0x00003fff04047892 */ /* 0x000fe2000f8ec03f */
[----:B------:R-:W-:Y:S01]  /*26a0*/  UMOV UR13, 0x40000040 ;  /* 0x40000040000d7882 */ /* 0x000fe20000000000 */
[----:B------:R-:W-:-:S02]  /*26b0*/  UMOV UR15, 0x40000040 ;  /* 0x40000040000f7882 */ /* 0x000fc40000000000 */
[----:B------:R-:W-:Y:S02]  /*26c0*/  ULOP3.LUT UR61, UR4, 0x10000, URZ, 0xfc, !UPT ;  /* 0x00010000043d7892 */ /* 0x000fe4000f8efc3f */
[----:B------:R-:W-:Y:S02]  /*26d0*/  ULOP3.LUT UR4, UR44, 0x10000, URZ, 0xfc, !UPT ;  /* 0x000100002c047892 */ /* 0x000fe4000f8efc3f */
[----:B------:R-:W-:Y:S02]  /*26e0*/  ULEA UR5, UR39, UR61, 0xb ;  /* 0x0000003d27057291 */ /* 0x000fe4000f8e583f */
[----:B------:R-:W-:Y:S02]  /*26f0*/  UIADD3 UR6, UR4, 0x2, URZ ;  /* 0x0000000204067890 */ /* 0x000fe4000fffe03f */
[----:B------:R-:W-:Y:S01]  /*2700*/  UIADD3 UR7, UR5, 0x2, URZ ;  /* 0x0000000205077890 */ /* 0x000fe2000fffe03f */
[----:B------:R-:W-:Y:S02]  /*2710*/  UMOV UR8, UR4 ;  /* 0x0000000400087c82 */ /* 0x000fe40008000000 */
[----:B------:R-:W-:Y:S01]  /*2720*/  UMOV UR10, UR5 ;  /* 0x00000005000a7c82 */ /* 0x000fe20008000000 */
[----:B------:R-:W-:Y:S01]  /*2730*/  IMAD.U32 R18, RZ, RZ, UR8 ;  /* 0x00000008ff127e24 */ /* 0x000fe2000f8e00ff */
[----:B------:R-:W-:Y:S01]  /*2740*/  HGMMA.64x64x16.F32 R24, gdesc[UR8], RZ, !UPT, gsb0 ;  /* 0x00e00000081879f0 */ /* 0x000fe2000c0008ff */
[----:B------:R-:W-:Y:S01]  /*2750*/  UMOV UR8, UR6 ;  /* 0x0000000600087c82 */ /* 0x000fe20008000000 */
[----:B------:R-:W-:Y:S01]  /*2760*/  UMOV UR9, 0x40000040 ;  /* 0x4000004000097882 */ /* 0x000fe20000000000 */
[----:B------:R-:W-:Y:S01]  /*2770*/  UMOV UR10, UR7 ;  /* 0x00000007000a7c82 */ /* 0x000fe20008000000 */
[----:B------:R-:W-:Y:S01]  /*2780*/  UMOV UR11, 0x40000040 ;  /* 0x40000040000b7882 */ /* 0x000fe20000000000 */
[----:B------:R-:W-:Y:S01]  /*2790*/  UIADD3 UR6, UR4, 0x4, URZ ;  /* 0x0000000404067890 */ /* 0x000fe2000fffe03f */
[----:B------:R-:W-:Y:S01]  /*27a0*/  IMAD.U32 R14, RZ, RZ, UR8 ;  /* 0x00000008ff0e7e24 */ /* 0x000fe2000f8e00ff */
[----:B------:R-:W-:Y:S01]  /*27b0*/  UIADD3 UR7, UR5, 0x4, URZ ;  /* 0x0000000405077890 */ /* 0x000fe2000fffe03f */
[----:B------:R-:W-:Y:S01]  /*27c0*/  IMAD.U32 R15, RZ, RZ, UR9 ;  /* 0x00000009ff0f7e24 */ /* 0x000fe2000f8e00ff */
[----:B------:R-:W-:-:S02]  /*27d0*/  UIADD3 UR56, UR4, 0x404, URZ ;  /* 0x0000040404387890 */ /* 0x000fc4000fffe03f */
[----:B------:R-:W-:Y:S02]  /*27e0*/  UIADD3 UR58, UR5, 0x204, URZ ;  /* 0x00000204053a7890 */ /* 0x000fe4000fffe03f */
[----:B------:R-:W-:Y:S02]  /*27f0*/  UIADD3 UR12, UR4, 0x800, URZ ;  /* 0x00000800040c7890 */ /* 0x000fe4000fffe03f */
[----:B------:R-:W-:Y:S02]  /*2800*/  UIADD3 UR14, UR5, 0x400, URZ ;  /* 0x00000400050e7890 */ /* 0x000fe4000fffe03f */
[----:B------:R-:W-:Y:S02]  /*2810*/  UIADD3 UR16, UR4, 0x802, URZ ;  /* 0x0000080204107890 */ /* 0x000fe4000fffe03f */
[----:B------:R-:W-:Y:S01]  /*2820*/  UIADD3 UR18, UR5, 0x402, URZ ;  /* 0x0000040205127890 */ /* 0x000fe2000fffe03f */
[----:B------:R-:W-:Y:S01]  /*2830*/  UMOV UR17, 0x40000040 ;  /* 0x4000004000117882 */ /* 0x000fe20000000000 */
[----:B------:R-:W-:Y:S01]  /*2840*/  UMOV UR19, 0x40000040 ;  /* 0x4000004000137882 */ /* 0x000fe20000000000 */
[----:B------:R-:W-:-:S02]  /*2850*/  UIADD3 UR20, UR4, 0x804, URZ ;  /* 0x0000080404147890 */ /* 0x000fc4000fffe03f */
[----:B------:R-:W-:Y:S01]  /*2860*/  UIADD3 UR22, UR5, 0x404, URZ ;  /* 0x0000040405167890 */ /* 0x000fe2000fffe03f */
[----:B------:R-:W-:Y:S01]  /*2870*/  UMOV UR21, 0x40000040 ;  /* 0x4000004000157882 */ /* 0x000fe20000000000 */
[----:B------:R-:W-:Y:S01]  /*2880*/  UMOV UR23, 0x40000040 ;  /* 0x4000004000177882 */ /* 0x000fe20000000000 */
[----:B------:R-:W-:Y:S02]  /*2890*/  UIADD3 UR24, UR4, 0x806, URZ ;  /* 0x0000080604187890 */ /* 0x000fe4000fffe03f */
[----:B------:R-:W-:Y:S01]  /*28a0*/  UIADD3 UR26, UR5, 0x406, URZ ;  /* 0x00000406051a7890 */ /* 0x000fe2000fffe03f */
[----:B------:R-:W-:Y:S01]  /*28b0*/  UMOV UR25, 0x40000040 ;  /* 0x4000004000197882 */ /* 0x000fe20000000000 */
[----:B------:R-:W-:Y:S01]  /*28c0*/  UMOV UR27, 0x40000040 ;  /* 0x40000040001b7882 */ /* 0x000fe20000000000 */
        /* <DEDUP_REMOVED lines=16> */
[----:B------:R-:W-:-:S02]  /*29d0*/  WARPGROUP.DEPBAR.LE gsb0, 0x0 ;  /* 0x00008000000079c5 */ /* 0x000fc40000010000 */
[----:B------:R-:W-:-:S06]  /*29e0*/  WARPGROUP.ARRIVE ;  /* 0x00000000000079c5 */ /* 0x000fcc0000000000 */
[----:B------:R-:W-:Y:S01]  /*29f0*/  HGMMA.64x64x16.F32 R24, gdesc[UR8], R24, gsb0 ;  /* 0x00e00000081879f0 */ /* 0x000fe20008000818 */
        /* <DEDUP_REMOVED lines=8> */
[----:B------:R-:W-:Y:S02]  /*2a80*/  WARPGROUP.DEPBAR.LE gsb0, 0x0 ;  /* 0x00008000000079c5 */ /* 0x000fe40000010000 */
        /* <DEDUP_REMOVED lines=28> */
[----:B------:R-:W-:Y:S02]  /*2c50*/  IMAD.U32 R6, RZ, RZ, UR8 ;  /* 0x00000008ff067e24 */ /* 0x000fe4000f8e00ff */
[----:B------:R-:W-:Y:S01]  /*2c60*/  IMAD.U32 R7, RZ, RZ, UR9 ;  /* 0x00000009ff077e24 */ /* 0x000fe2000f8e00ff */
[----:B------:R-:W-:Y:S02]  /*2c70*/  WARPGROUP.DEPBAR.LE gsb0, 0x0 ;  /* 0x00008000000079c5 */ /* 0x000fe40000010000 */
[----:B------:R-:W-:-:S06]  /*2c80*/  WARPGROUP.ARRIVE ;  /* 0x00000000000079c5 */ /* 0x000fcc0000000000 */
[----:B------:R-:W-:Y:S01]  /*2c90*/  HGMMA.64x64x16.F32 R24, gdesc[UR8], R24, gsb0 ;  /* 0x00e00000081879f0 */ /* 0x000fe20008000818 */
[----:B------:R-:W-:Y:S02]  /*2ca0*/  UIADD3 UR8, UR4, 0x406, URZ ;  /* 0x0000040604087890 */ /* 0x000fe4000fffe03f */
[----:B------:R-:W-:Y:S01]  /*2cb0*/  UIADD3 UR10, UR5, 0x206, URZ ;  /* 0x00000206050a7890 */ /* 0x000fe2000fffe03f */
[----:B------:R-:W-:Y:S01]  /*2cc0*/  UMOV UR9, 0x40000040 ;  /* 0x4000004000097882 */ /* 0x000fe20000000000 */
        /* <DEDUP_REMOVED lines=34> */
.L_x_1234:
[----:B------:R-:W-:Y:S01]  /*2ef0*/  R2UR UR4, R22 ;  /* 0x00000000160472ca */ /* 0x000fe200000e0000 */
[----:B------:R-:W2:Y:S01]  /*2f00*/  S2UR UR6, SR_CgaCtaId ;  /* 0x00000000000679c3 */ /* 0x000ea20000008800 */
[----:B01----:R-:W-:Y:S01]  /*2f10*/  VIADD R0, R23, UR60 ;  /* 0x0000003c17007c36 */ /* 0x003fe20008000000 */
[----:B------:R-:W-:Y:S01]  /*2f20*/  UISETP.NE.AND UP0, UPT, UR43, URZ, UPT ;  /* 0x0000003f2b00728c */ /* 0x000fe2000bf05270 */
[----:B------:R-:W-:Y:S01]  /*2f30*/  LEA R56, R152, 0xffffffc0, 0x6 ;  /* 0xffffffc098387811 */ /* 0x000fe200078e30ff */
[----:B------:R-:W-:-:S08]  /*2f40*/  ULDC UR7, c[0x0][0x9e0] ;  /* 0x0002780000077ab9 */ /* 0x000fd00000000800 */
[----:B------:R-:W-:Y:S01]  /*2f50*/  UISETP.NE.AND UP1, UPT, UR4, URZ, UPT ;  /* 0x0000003f0400728c */ /* 0x000fe2000bf25270 */
[----:B------:R-:W-:Y:S01]  /*2f60*/  R2UR UR4, R3 ;  /* 0x00000000030472ca */ /* 0x000fe200000e0000 */
[----:B------:R-:W-:-:S04]  /*2f70*/  IMAD.MOV.U32 R3, RZ, RZ, -0x40 ;  /* 0xffffffc0ff037424 */ /* 0x000fc800078e00ff */
[----:B------:R-:W-:Y:S01]  /*2f80*/  PLOP3.LUT P1, PT, PT, PT, UP1, 0x80, 0x0 ;  /* 0x000000000000781c */ /* 0x000fe20003f2f018 */
[----:B------:R-:W-:Y:S01]  /*2f90*/  IMAD R20, R152, R3, 0x40 ;  /* 0x0000004098147424 */ /* 0x000fe200078e0203 */
[----:B------:R-:W-:Y:S01]  /*2fa0*/  PLOP3.LUT P2, PT, PT, PT, UP1, 0x80, 0x0 ;  /* 0x000000000000781c */ /* 0x000fe20003f4f018 */
[----:B------:R-:W-:Y:S02]  /*2fb0*/  IMAD.U32 R3, RZ, RZ, UR41 ;  /* 0x00000029ff037e24 */ /* 0x000fe4000f8e00ff */
[----:B------:R-:W-:Y:S01]  /*2fc0*/  @UP1 ULDC UR5, c[0x0][0x44c] ;  /* 0x0001130000051ab9 */ /* 0x000fe20000000800 */
[----:B------:R-:W-:Y:S02]  /*2fd0*/  IADD3 R21, -R17, UR42, R20 ;  /* 0x0000002a11157c10 */ /* 0x000fe4000fffe114 */
[----:B------:R-:W-:-:S04]  /*2fe0*/  UIADD3 UR4, UR4, 0x30840, URZ ;  /* 0x0003084004047890 */ /* 0x000fc8000fffe03f */
[----:B--2---:R-:W-:Y:S01]  /*2ff0*/  UPRMT UR4, UR6, 0x654, UR4 ;  /* 0x0000065406047896 */ /* 0x004fe20008000004 */
[----:B------:R-:W-:Y:S01]  /*3000*/  @P1 IMAD.HI.U32 R2, R0, UR5, RZ ;  /* 0x0000000500021c27 */ /* 0x000fe2000f8e00ff */
[----:B------:R-:W-:Y:S01]  /*3010*/  @UP1 ULDC UR5, c[0x0][0x450] ;  /* 0x0001140000051ab9 */ /* 0x000fe20000000800 */
[----:B------:R-:W-:Y:S01]  /*3020*/  PLOP3.LUT P1, PT, PT, PT, UP0, 0x40, 0x0 ;  /* 0x000000000000781c */ /* 0x000fe20003f2e808 */
[----:B------:R-:W-:Y:S02]  /*3030*/  ULDC UR6, c[0x0][0x9dc] ;  /* 0x0002770000067ab9 */ /* 0x000fe40000000800 */
[----:B------:R-:W-:Y:S02]  /*3040*/  @P2 SHF.R.U32.HI R0, RZ, UR5, R2 ;  /* 0x00000005ff002c19 */ /* 0x000fe40008011602 */
[----:B------:R-:W-:Y:S01]  /*3050*/  IADD3 R2, -R17, 0x1, R20 ;  /* 0x0000000111027810 */ /* 0x000fe20007ffe114 */
[----:B------:R-:W-:Y:S01]  /*3060*/  SYNCS.ARRIVE.TRANS64.RED.A1T0 RZ, [UR4], RZ ;  /* 0x000000ffffff79a7 */ /* 0x000fe20008100404 */
[----:B------:R-:W-:Y:S01]  /*3070*/  ULOP3.LUT UR4, URZ, UR6, URZ, 0x33, !UPT ;  /* 0x000000063f047292 */ /* 0x000fe2000f8e333f */
[----:B------:R-:W0:Y:S01]  /*3080*/  SHFL.IDX PT, R4, R0, RZ, 0x1c1f ;  /* 0x001c1fff00047589 */ /* 0x000e2200000e0000 */
[----:B------:R-:W-:-:S05]  /*3090*/  IADD3 R2, -R3, UR42, R2 ;  /* 0x0000002a03027c10 */ /* 0x000fca000fffe102 */
[C---:B------:R-:W-:Y:S02]  /*30a0*/  VIADD R58, R2.reuse, UR7 ;  /* 0x00000007023a7c36 */ /* 0x040fe40008000000 */
[----:B------:R-:W-:-:S03]  /*30b0*/  VIADD R57, R2, UR4 ;  /* 0x0000000402397c36 */ /* 0x000fc60008000000 */
[----:B0-----:R-:W-:Y:S01]  /*30c0*/  VIADDMNMX R2, R4, R58, R21, PT ;  /* 0x0000003a04027246 */ /* 0x001fe20003800115 */
[----:B------:R-:W-:Y:S01]  /*30d0*/  IMAD.IADD R3, R57, 0x1, R4 ;  /* 0x0000000139037824 */ /* 0x000fe200078e0204 */
[----:B------:R-:W-:Y:S06]  /*30e0*/  @P1 BRA `(.L_x_1235) ;  /* 0x0000000000641947 */ /* 0x000fec0003800000 */
[----:B------:R-:W-:Y:S01]  /*30f0*/  IMAD.U32 R5, RZ, RZ, UR41 ;  /* 0x00000029ff057e24 */ /* 0x000fe2000f8e00ff */
[----:B------:R-:W-:Y:S04]  /*3100*/  BSSY B0, `(.L_x_1236) ;  /* 0x0000013000007945 */ /* 0x000fe80003800000 */
[----:B------:R-:W-:-:S04]  /*3110*/  IADD3 R5, -R5, UR42, R4 ;  /* 0x0000002a05057c10 */ /* 0x000fc8000fffe104 */
        /* <DEDUP_REMOVED lines=11> */
.L_x_1237:
[----:B------:R-:W-:Y:S02]  /*31d0*/  ULDC UR4, c[0x0][0x9e4] ;  /* 0x0002790000047ab9 */ /* 0x000fe40000000800 */
[----:B------:R-:W-:-:S05]  /*31e0*/  IMAD.U32 R59, RZ, RZ, UR4 ;  /* 0x00000004ff3b7e24 */ /* 0x000fca000f8e00ff */
[----:B------:R-:W-:-:S13]  /*31f0*/  ISETP.NE.AND P1, PT, R59, 0x1, PT ;  /* 0x000000013b00780c */ /* 0x000fda0003f25270 */
[----:B------:R-:W0:Y:S02]  /*3200*/  @P1 LDC.64 R60, c[0x0][0x9e8] ;  /* 0x00027a00ff3c1b82 */ /* 0x000e240000000a00 */
[----:B0-----:R-:W-:-:S05]  /*3210*/  @P1 IMAD.HI.U32 R4, R5, R60, RZ ;  /* 0x0000003c05041227 */ /* 0x001fca00078e00ff */
[----:B------:R-:W-:-:S07]  /*3220*/  @P1 SHF.R.U32.HI R5, RZ, R61, R4 ;  /* 0x0000003dff051219 */ /* 0x000fce0000011604 */
.L_x_1238:
[----:B------:R-:W-:Y:S05]  /*3230*/  BSYNC B0 ;  /* 0x0000000000007941 */ /* 0x000fea0003800000 */
.L_x_1236:
[----:B------:R-:W-:-:S04]  /*3240*/  IMAD R4, R5, R59, -R56 ;  /* 0x0000003b05047224 */ /* 0x000fc800078e0a38 */
[----:B------:R-:W-:-:S05]  /*3250*/  IMAD.IADD R4, R4, 0x1, -R17 ;  /* 0x0000000104047824 */ /* 0x000fca00078e0a11 */
[----:B------:R-:W-:Y:S02]  /*3260*/  VIADDMNMX R2, R4, R59, R2, PT ;  /* 0x0000003b04027246 */ /* 0x000fe40003800102 */
[----:B------:R-:W-:-:S07]  /*3270*/  VIMNMX R3, R3, R4, !PT ;  /* 0x0000000403037248 */ /* 0x000fce0007fe0100 */
.L_x_1235:
[C---:B------:R-:W-:Y:S01]  /*3280*/  ISETP.GE.AND P2, PT, R20.reuse, 0x9, PT ;  /* 0x000000091400780c */ /* 0x040fe20003f46270 */
[----:B------:R-:W0:Y:S01]  /*3290*/  SHFL.IDX PT, R0, R0, 0x1, 0x1c1f ;  /* 0x003c1f0000007f89 */ /* 0x000e2200000e0000 */
[----:B------:R-:W-:Y:S01]  /*32a0*/  ISETP.GE.AND P1, PT, R20, 0x2, PT ;  /* 0x000000021400780c */ /* 0x000fe20003f26270 */
[----:B------:R-:W-:Y:S01]  /*32b0*/  UISETP.NE.AND UP0, UPT, UR43, URZ, UPT ;  /* 0x0000003f2b00728c */ /* 0x000fe2000bf05270 */
        /* <DEDUP_REMOVED lines=11> */
[C---:B------:R-:W-:Y:S02]  /*3370*/  ISETP.GT.AND P4, PT, R3.reuse, 0x9, !P6 ;  /* 0x000000090300780c */ /* 0x040fe40007784270 */
        /* <DEDUP_REMOVED lines=28> */
[C---:B------:R-:W-:Y:S02]  /*3540*/  ISETP.GT.AND P3, PT, R3.reuse, 0x28, !P4 ;  /* 0x000000280300780c */ /* 0x040fe40006764270 */
        /* <DEDUP_REMOVED lines=12> */
[----:B0-----:R-:W-:Y:S02]  /*3610*/  VIADDMNMX R5, R0, R58, R21, PT ;  /* 0x0000003a00057246 */ /* 0x001fe40003800115 */
[----:B------:R-:W-:-:S04]  /*3620*/  ISETP.LT.OR P4, PT, R2, 0x31, P4 ;  /* 0x000000310200780c */ /* 0x000fc80002781670 */
[----:B------:R-:W-:Y:S02]  /*3630*/  FSEL R48, R48, -INF , !P4 ;  /* 0xff80000030307808 */ /* 0x000fe40006000000 */
[----:B------:R-:W-:-:S04]  /*3640*/  ISETP.GE.AND P4, PT, R20, 0x32, PT ;  /* 0x000000321400780c */ /* 0x000fc80003f86270 */
[----:B------:R-:W-:-:S04]  /*3650*/  ISETP.GT.AND P5, PT, R3, 0x31, !P4 ;  /* 0x000000310300780c */ /* 0x000fc800067a4270 */
        /* <DEDUP_REMOVED lines=11> */
[----:B------:R-:W-:Y:S01]  /*3710*/  ISETP.GE.AND P6, PT, R20, 0x3a, PT ;  /* 0x0000003a1400780c */ /* 0x000fe20003fc6270 */
[----:B------:R-:W-:-:S03]  /*3720*/  IMAD.IADD R20, R57, 0x1, R0 ;  /* 0x0000000139147824 */ /* 0x000fc600078e0200 */
[----:B------:R-:W-:Y:S02]  /*3730*/  P2R R24, PR, RZ, 0x40 ;  /* 0x00000040ff187803 */ /* 0x000fe40000000000 */
[----:B------:R-:W-:-:S04]  /*3740*/  ISETP.GT.AND P6, PT, R3, 0x39, !P6 ;  /* 0x000000390300780c */ /* 0x000fc800077c4270 */
[----:B------:R-:W-:-:S04]  /*3750*/  ISETP.LT.OR P6, PT, R2, 0x3a, P6 ;  /* 0x0000003a0200780c */ /* 0x000fc800037c1670 */
[----:B------:R-:W-:Y:S02]  /*3760*/  FSEL R53, R53, -INF , !P6 ;  /* 0xff80000035357808 */ /* 0x000fe40007000000 */
[----:B------:R-:W-:-:S13]  /*3770*/  PLOP3.LUT P6, PT, PT, PT, UP0, 0x40, 0x0 ;  /* 0x000000000000781c */ /* 0x000fda0003fce808 */
[----:B------:R-:W-:Y:S05]  /*3780*/  @P6 BRA `(.L_x_1239) ;  /* 0x0000000000646947 */ /* 0x000fea0003800000 */
        /* <DEDUP_REMOVED lines=14> */
.L_x_1241:
[----:B------:R-:W-:Y:S02]  /*3870*/  ULDC UR4, c[0x0][0x9e4] ;  /* 0x0002790000047ab9 */ /* 0x000fe40000000800 */
[----:B------:R-:W-:-:S05]  /*3880*/  IMAD.U32 R4, RZ, RZ, UR4 ;  /* 0x00000004ff047e24 */ /* 0x000fca000f8e00ff */
[----:B------:R-:W-:-:S13]  /*3890*/  ISETP.NE.AND P6, PT, R4, 0x1, PT ;  /* 0x000000010400780c */ /* 0x000fda0003fc5270 */
[----:B------:R-:W0:Y:S02]  /*38a0*/  @P6 LDC.64 R2, c[0x0][0x9e8] ;  /* 0x00027a00ff026b82 */ /* 0x000e240000000a00 */
[----:B0-----:R-:W-:-:S05]  /*38b0*/  @P6 IMAD.HI.U32 R2, R21, R2, RZ ;  /* 0x0000000215026227 */ /* 0x001fca00078e00ff */
[----:B------:R-:W-:-:S07]  /*38c0*/  @P6 SHF.R.U32.HI R21, RZ, R3, R2 ;  /* 0x00000003ff156219 */ /* 0x000fce0000011602 */
.L_x_1242:
[----:B------:R-:W-:Y:S05]  /*38d0*/  BSYNC B0 ;  /* 0x0000000000007941 */ /* 0x000fea0003800000 */
.L_x_1240:
[----:B------:R-:W-:-:S04]  /*38e0*/  IMAD R0, R21, R4, -R56 ;  /* 0x0000000415007224 */ /* 0x000fc800078e0a38 */
[----:B------:R-:W-:-:S05]  /*38f0*/  IMAD.IADD R0, R0, 0x1, -R17 ;  /* 0x0000000100007824 */ /* 0x000fca00078e0a11 */
[----:B------:R-:W-:Y:S02]  /*3900*/  VIADDMNMX R5, R0, R4, R5, PT ;  /* 0x0000000400057246 */ /* 0x000fe40003800105 */
[----:B------:R-:W-:-:S07]  /*3910*/  VIMNMX R20, R20, R0, !PT ;  /* 0x0000000014147248 */ /* 0x000fce0007fe0100 */
.L_x_1239:
[----:B------:R-:W-:Y:S01]  /*3920*/  ISETP.GT.AND P1, PT, R20, 0x1, !P1 ;  /* 0x000000011400780c */ /* 0x000fe20004f24270 */
[----:B------:R-:W-:Y:S01]  /*3930*/  ULDC UR10, c[0x0][0x988] ;  /* 0x00026200000a7ab9 */ /* 0x000fe20000000800 */
[----:B------:R-:W-:Y:S01]  /*3940*/  FMNMX.FTZ R0, R25, R59, !PT ;  /* 0x0000003b19007209 */ /* 0x000fe20007810000 */
[----:B------:R-:W-:Y:S01]  /*3950*/  UISETP.NE.AND UP0, UPT, UR43, URZ, UPT ;  /* 0x0000003f2b00728c */ /* 0x000fe2000bf05270 */
[----:B------:R-:W-:Y:S01]  /*3960*/  ISETP.LT.OR P1, PT, R5, 0x2, P1 ;  /* 0x000000020500780c */ /* 0x000fe20000f21670 */
[----:B------:R-:W-:Y:S01]  /*3970*/  UMOV UR11, UR60 ;  /* 0x0000003c000b7c82 */ /* 0x000fe20008000000 */
[----:B------:R-:W-:Y:S01]  /*3980*/  FMNMX.FTZ R0, R61, R0, !PT ;  /* 0x000000003d007209 */ /* 0x000fe20007810000 */
[----:B------:R-:W-:Y:S01]  /*3990*/  VIADD R225, R152, 0xfffffffe ;  /* 0xfffffffe98e17836 */ /* 0x000fe20000000000 */
        /* <DEDUP_REMOVED lines=27> */
[----:B------:R-:W-:Y:S02]  /*3b50*/  ISETP.GT.AND P2, PT, R20, 0x8, !P2 ;  /* 0x000000081400780c */ /* 0x000fe40005744270 */
[----:B------:R-:W-:Y:S02]  /*3b60*/  FSEL R38, R38, -INF , !P1 ;  /* 0xff80000026267808 */ /* 0x000fe40004800000 */
[----:B------:R-:W-:Y:S02]  /*3b70*/  ISETP.NE.AND P1, PT, R36, RZ, PT ;  /* 0x000000ff2400720c */ /* 0x000fe40003f25270 */
[----:B------:R-:W-:Y:S02]  /*3b80*/  FMNMX.FTZ R0, R52, R3, !PT ;  /* 0x0000000334007209 */ /* 0x000fe40007810000 */
[----:B------:R-:W-:-:S02]  /*3b90*/  ISETP.GT.AND P1, PT, R20, 0x19, !P1 ;  /* 0x000000191400780c */ /* 0x000fc40004f24270 */
[C---:B------:R-:W-:Y:S02]  /*3ba0*/  ISETP.LT.OR P2, PT, R5.reuse, 0x9, P2 ;  /* 0x000000090500780c */ /* 0x040fe40001741670 */
[----:B------:R-:W-:Y:S02]  /*3bb0*/  ISETP.LT.OR P1, PT, R5, 0x1a, P1 ;  /* 0x0000001a0500780c */ /* 0x000fe40000f21670 */
[----:B------:R-:W-:Y:S02]  /*3bc0*/  FMNMX.FTZ R2, R53, R0, !PT ;  /* 0x0000000035027209 */ /* 0x000fe40007810000 */
[----:B------:R-:W-:Y:S02]  /*3bd0*/  FSEL R39, R39, -INF , !P1 ;  /* 0xff80000027277808 */ /* 0x000fe40004800000 */
[----:B------:R-:W-:Y:S01]  /*3be0*/  ISETP.NE.AND P1, PT, R66, RZ, PT ;  /* 0x000000ff4200720c */ /* 0x000fe20003f25270 */
[----:B------:R-:W0:Y:S01]  /*3bf0*/  SHFL.BFLY PT, R3, R2, 0x2, 0x1f ;  /* 0x0c401f0002037f89 */ /* 0x000e2200000e0000 */
        /* <DEDUP_REMOVED lines=14> */
[----:B------:R-:W-:Y:S01]  /*3ce0*/  ISETP.GT.AND P3, PT, R20, 0x30, !P3 ;  /* 0x000000301400780c */ /* 0x000fe20005f64270 */
        /* <DEDUP_REMOVED lines=10> */
[----:B------:R-:W-:-:S02]  /*3d90*/  ISETP.LT.OR P2, PT, R5, 0x2a, P2 ;  /* 0x0000002a0500780c */ /* 0x000fc40001741670 */
[----:B------:R-:W-:Y:S02]  /*3da0*/  FMNMX.FTZ R3, R35, R0, !PT ;  /* 0x0000000023037209 */ /* 0x000fe40007810000 */
[----:B------:R-:W-:Y:S02]  /*3db0*/  ISETP.GT.AND P4, PT, R20, 0x31, !P4 ;  /* 0x000000311400780c */ /* 0x000fe40006784270 */
[----:B------:R-:W-:Y:S02]  /*3dc0*/  FMNMX.FTZ R0, R38, R3, !PT ;  /* 0x0000000326007209 */ /* 0x000fe40007810000 */
[----:B0-----:R-:W-:Y:S02]  /*3dd0*/  FMNMX.FTZ R4, R21, R4, !PT ;  /* 0x0000000415047209 */ /* 0x001fe40007810000 */
[----:B------:R-:W-:Y:S02]  /*3de0*/  FMNMX.FTZ R3, R39, R0, !PT ;  /* 0x0000000027037209 */ /* 0x000fe40007810000 */
[----:B------:R-:W-:Y:S01]  /*3df0*/  ISETP.LT.OR P3, PT, R5, 0x31, P3 ;  /* 0x000000310500780c */ /* 0x000fe20001f61670 */
[----:B------:R-:W-:Y:S01]  /*3e00*/  FMUL.FTZ R2, R4, UR10 ;  /* 0x0000000a04027c20 */ /* 0x000fe20008410000 */
[----:B------:R-:W-:-:S02]  /*3e10*/  FMNMX.FTZ R0, R42, R3, !PT ;  /* 0x000000032a007209 */ /* 0x000fc40007810000 */
[----:B------:R-:W-:Y:S02]  /*3e20*/  FSEL R47, R47, -INF , !P2 ;  /* 0xff8000002f2f7808 */ /* 0x000fe40005000000 */
[----:B------:R-:W-:Y:S02]  /*3e30*/  FMNMX.FTZ R3, R43, R0, !PT ;  /* 0x000000002b037209 */ /* 0x000fe40007810000 */
[----:B------:R-:W-:Y:S02]  /*3e40*/  FSETP.NEU.FTZ.AND P1, PT, R4, -INF , PT ;  /* 0xff8000000400780b */ /* 0x000fe40003f3d000 */
[----:B------:R-:W-:Y:S02]  /*3e50*/  FMNMX.FTZ R0, R46, R3, !PT ;  /* 0x000000032e007209 */ /* 0x000fe40007810000 */
[----:B------:R-:W-:Y:S02]  /*3e60*/  ISETP.NE.AND P6, PT, R24, RZ, PT ;  /* 0x000000ff1800720c */ /* 0x000fe40003fc5270 */
[----:B------:R-:W-:-:S02]  /*3e70*/  ISETP.GT.AND P5, PT, R20, 0x38, !P5 ;  /* 0x000000381400780c */ /* 0x000fc40006fa4270 */
[----:B------:R-:W-:Y:S02]  /*3e80*/  ISETP.LT.OR P4, PT, R5, 0x32, P4 ;  /* 0x000000320500780c */ /* 0x000fe40002781670 */
[----:B------:R-:W-:Y:S02]  /*3e90*/  FSEL R50, R50, -INF , !P3 ;  /* 0xff80000032327808 */ /* 0x000fe40005800000 */
[----:B------:R-:W-:Y:S02]  /*3ea0*/  FMNMX.FTZ R3, R47, R0, !PT ;  /* 0x000000002f037209 */ /* 0x000fe40007810000 */
[----:B------:R-:W-:Y:S02]  /*3eb0*/  FSEL R24, R2, RZ, P1 ;  /* 0x000000ff02187208 */ /* 0x000fe40000800000 */
[----:B------:R-:W-:Y:S02]  /*3ec0*/  ISETP.GT.AND P1, PT, R20, 0x39, !P6 ;  /* 0x000000391400780c */ /* 0x000fe40007724270 */
[----:B------:R-:W-:Y:S01]  /*3ed0*/  ISETP.LT.OR P5, PT, R5, 0x39, P5 ;  /* 0x000000390500780c */ /* 0x000fe20002fa1670 */
[--C-:B------:R-:W-:Y:S01]  /*3ee0*/  FFMA.FTZ R2, R25, UR10, -R24.reuse ;  /* 0x0000000a19027c23 */ /* 0x100fe20008010818 */
[----:B------:R-:W-:Y:S01]  /*3ef0*/  FSEL R51, R51, -INF , !P4 ;  /* 0xff80000033337808 */ /* 0x000fe20006000000 */
[--C-:B------:R-:W-:Y:S01]  /*3f00*/  FFMA.FTZ R20, R59, UR10, -R24.reuse ;  /* 0x0000000a3b147c23 */ /* 0x100fe20008010818 */
[----:B------:R-:W-:Y:S01]  /*3f10*/  FMNMX.FTZ R0, R50, R3, !PT ;  /* 0x0000000332007209 */ /* 0x000fe20007810000 */
[----:B------:R0:W-:Y:S01]  /*3f20*/  MUFU.EX2 R196, R2 ;  /* 0x0000000200c47308 */ /* 0x0001e20000000800 */
[----:B------:R-:W-:Y:S01]  /*3f30*/  ISETP.LT.OR P1, PT, R5, 0x3a, P1 ;  /* 0x0000003a0500780c */ /* 0x000fe20000f21670 */
[--C-:B------:R-:W-:Y:S01]  /*3f40*/  FFMA.FTZ R21, R29, UR10, -R24.reuse ;  /* 0x0000000a1d157c23 */ /* 0x100fe20008010818 */
[----:B------:R-:W-:Y:S01]  /*3f50*/  FSEL R54, R54, -INF , !P5 ;  /* 0xff80000036367808 */ /* 0x000fe20006800000 */
[--C-:B------:R-:W-:Y:S01]  /*3f60*/  FFMA.FTZ R25, R63, UR10, -R24.reuse ;  /* 0x0000000a3f197c23 */ /* 0x100fe20008010818 */
[----:B------:R-:W-:Y:S01]  /*3f70*/  FMNMX.FTZ R3, R51, R0, !PT ;  /* 0x0000000033037209 */ /* 0x000fe20007810000 */
[--C-:B------:R-:W-:Y:S01]  /*3f80*/  FFMA.FTZ R28, R65, UR10, -R24.reuse ;  /* 0x0000000a411c7c23 */ /* 0x100fe20008010818 */
[----:B------:R-:W-:Y:S01]  /*3f90*/  FSEL R55, R55, -INF , !P1 ;  /* 0xff80000037377808 */ /* 0x000fe20004800000 */
[----:B------:R1:W2:Y:S01]  /*3fa0*/  MUFU.EX2 R5, R20 ;  /* 0x0000001400057308 */ /* 0x0002a20000000800 */
[----:B------:R-:W-:Y:S01]  /*3fb0*/  FMNMX.FTZ R0, R54, R3, !PT ;  /* 0x0000000336007209 */ /* 0x000fe20007810000 */
[--C-:B0-----:R-:W-:Y:S01]  /*3fc0*/  FFMA.FTZ R2, R61, UR10, -R24.reuse ;  /* 0x0000000a3d027c23 */ /* 0x101fe20008010818 */
[--C-:B------:R-:W-:Y:S01]  /*3fd0*/  FFMA.FTZ R29, R37, UR10, -R24.reuse ;  /* 0x0000000a251d7c23 */ /* 0x100fe20008010818 */
[--C-:B------:R-:W-:Y:S01]  /*3fe0*/  FFMA.FTZ R32, R67, UR10, -R24.reuse ;  /* 0x0000000a43207c23 */ /* 0x100fe20008010818 */
[----:B------:R-:W-:Y:S01]  /*3ff0*/  FMNMX.FTZ R0, R55, R0, !PT ;  /* 0x0000000037007209 */ /* 0x000fe20007810000 */
[--C-:B------:R-:W-:Y:S01]  /*4000*/  FFMA.FTZ R36, R69, UR10, -R24.reuse ;  /* 0x0000000a45247c23 */ /* 0x100fe20008010818 */
[--C-:B------:R-:W-:Y:S01]  /*4010*/  FFMA.FTZ R45, R45, UR10, -R24.reuse ;  /* 0x0000000a2d2d7c23 */ /* 0x100fe20008010818 */
[----:B------:R0:W-:Y:S01]  /*4020*/  MUFU.EX2 R198, R2 ;  /* 0x0000000200c67308 */ /* 0x0001e20000000800 */
[--C-:B-1----:R-:W-:Y:S01]  /*4030*/  FFMA.FTZ R20, R33, UR10, -R24.reuse ;  /* 0x0000000a21147c23 */ /* 0x102fe20008010818 */
[----:B------:R-:W0:Y:S01]  /*4040*/  SHFL.BFLY PT, R3, R0, 0x2, 0x1f ;  /* 0x0c401f0000037f89 */ /* 0x000e2200000e0000 */
[--C-:B------:R-:W-:Y:S01]  /*4050*/  FFMA.FTZ R48, R48, UR10, -R24.reuse ;  /* 0x0000000a30307c23 */ /* 0x100fe20008010818 */
[--C-:B------:R-:W-:Y:S01]  /*4060*/  FFMA.FTZ R49, R49, UR10, -R24.reuse ;  /* 0x0000000a31317c23 */ /* 0x100fe20008010818 */
[----:B------:R-:W-:Y:S01]  /*4070*/  FFMA.FTZ R52, R52, UR10, -R24 ;  /* 0x0000000a34347c23 */ /* 0x000fe20008010818 */
[----:B------:R-:W-:-:S02]  /*4080*/  R2UR UR4, R22 ;  /* 0x00000000160472ca */ /* 0x000fc400000e0000 */
[----:B------:R-:W-:Y:S08]  /*4090*/  MUFU.EX2 R21, R21 ;  /* 0x0000001500157308 */ /* 0x000ff00000000800 */
[----:B------:R-:W-:Y:S03]  /*40a0*/  MUFU.EX2 R25, R25 ;  /* 0x0000001900197308 */ /* 0x000fe60000000800 */
[----:B------:R-:W-:-:S05]  /*40b0*/  UISETP.NE.AND UP1, UPT, UR4, URZ, UPT ;  /* 0x0000003f0400728c */ /* 0x000fca000bf25270 */
[----:B------:R-:W1:Y:S01]  /*40c0*/  MUFU.EX2 R20, R20 ;  /* 0x0000001400147308 */ /* 0x000e620000000800 */
[----:B0-----:R-:W-:Y:S01]  /*40d0*/  FMNMX.FTZ R2, R0, R3, !PT ;  /* 0x0000000300027209 */ /* 0x001fe20007810000 */
[--C-:B------:R-:W-:Y:S01]  /*40e0*/  FFMA.FTZ R0, R41, UR10, -R24.reuse ;  /* 0x0000000a29007c23 */ /* 0x100fe20008010818 */
[----:B--2---:R-:W-:Y:S01]  /*40f0*/  FADD.FTZ R41, R196, R5 ;  /* 0x00000005c4297221 */ /* 0x004fe20000010000 */
[----:B------:R-:W-:Y:S01]  /*4100*/  FFMA.FTZ R24, R53, UR10, -R24 ;  /* 0x0000000a35187c23 */ /* 0x000fe20008010818 */
[----:B------:R-:W-:Y:S01]  /*4110*/  F2FP.F16.F32.PACK_AB R196, R5, R196 ;  /* 0x000000c405c4723e */ /* 0x000fe200000000ff */
[----:B------:R-:W0:Y:S02]  /*4120*/  SHFL.BFLY PT, R3, R2, 0x1, 0x1f ;  /* 0x0c201f0002037f89 */ /* 0x000e2400000e0000 */
[----:B------:R2:W-:Y:S01]  /*4130*/  MUFU.EX2 R33, R0 ;  /* 0x0000000000217308 */ /* 0x0005e20000000800 */
[----:B------:R-:W-:Y:S01]  /*4140*/  @UP1 ULDC UR4, c[0x0][0x44c] ;  /* 0x0001130000041ab9 */ /* 0x000fe20000000800 */
[----:B------:R-:W-:Y:S01]  /*4150*/  @UP1 ULDC UR14, c[0x0][0x450] ;  /* 0x00011400000e1ab9 */ /* 0x000fe20000000800 */
[----:B------:R-:W-:-:S05]  /*4160*/  UIMAD.WIDE.U32 UR4, UR60, UR4, URZ ;  /* 0x000000043c0472a5 */ /* 0x000fca000f8e003f */
[----:B------:R-:W3:Y:S01]  /*4170*/  MUFU.EX2 R28, R28 ;  /* 0x0000001c001c7308 */ /* 0x000ee20000000800 */
[----:B-1----:R-:W-:Y:S01]  /*4180*/  F2FP.F16.F32.PACK_AB R192, R20, R25 ;  /* 0x0000001914c0723e */ /* 0x002fe200000000ff */
[----:B------:R-:W-:Y:S02]  /*4190*/  @UP1 UMOV UR4, UR5 ;  /* 0x0000000500041c82 */ /* 0x000fe40008000000 */
[----:B------:R-:W-:-:S04]  /*41a0*/  @UP1 USHF.R.U32.HI UR11, URZ, UR14, UR4 ;  /* 0x0000000e3f0b1299 */ /* 0x000fc80008011604 */
[----:B------:R-:W1:Y:S01]  /*41b0*/  MUFU.EX2 R29, R29 ;  /* 0x0000001d001d7308 */ /* 0x000e620000000800 */
[----:B------:R-:W-:-:S04]  /*41c0*/  UIADD3 UR48, UR48, UR11, URZ ;  /* 0x0000000b30307290 */ /* 0x000fc8000fffe03f */
[----:B------:R-:W-:Y:S01]  /*41d0*/  UIADD3 UR7, UR48, UR7, URZ ;  /* 0x0000000730077290 */ /* 0x000fe2000fffe03f */
[----:B0-----:R-:W-:Y:S01]  /*41e0*/  FMNMX.FTZ R3, R2, R3, !PT ;  /* 0x0000000302037209 */ /* 0x001fe20007810000 */
[----:B------:R-:W-:Y:S01]  /*41f0*/  FADD.FTZ R2, R198, R41 ;  /* 0x00000029c6027221 */ /* 0x000fe20000010000 */
[----:B------:R-:W0:Y:S01]  /*4200*/  MUFU.EX2 R32, R32 ;  /* 0x0000002000207308 */ /* 0x000e220000000800 */
[----:B------:R-:W-:Y:S02]  /*4210*/  F2FP.F16.F32.PACK_AB R198, R21, R198 ;  /* 0x000000c615c6723e */ /* 0x000fe400000000ff */
[C---:B--2---:R-:W-:Y:S01]  /*4220*/  FMUL.FTZ R0, R3.reuse, UR10 ;  /* 0x0000000a03007c20 */ /* 0x044fe20008410000 */
        /* <DEDUP_REMOVED lines=13> */
[----:B------:R-:W-:Y:S01]  /*4300*/  FADD.FTZ R41, R20, R41 ;  /* 0x0000002914297221 */ /* 0x000fe20000010000 */
[--C-:B------:R-:W-:Y:S01]  /*4310*/  FFMA.FTZ R38, R38, UR10, -R0.reuse ;  /* 0x0000000a26267c23 */ /* 0x100fe20008010800 */
[--C-:B------:R-:W-:Y:S01]  /*4320*/  FFMA.FTZ R39, R39, UR10, -R0.reuse ;  /* 0x0000000a27277c23 */ /* 0x100fe20008010800 */
[--C-:B------:R-:W-:Y:S01]  /*4330*/  FFMA.FTZ R42, R42, UR10, -R0.reuse ;  /* 0x0000000a2a2a7c23 */ /* 0x100fe20008010800 */
[----:B---3--:R-:W-:Y:S01]  /*4340*/  FADD.FTZ R2, R28, R41 ;  /* 0x000000291c027221 */ /* 0x008fe20000010000 */
[--C-:B------:R-:W-:Y:S01]  /*4350*/  FFMA.FTZ R43, R43, UR10, -R0.reuse ;  /* 0x0000000a2b2b7c23 */ /* 0x100fe20008010800 */
[----:B------:R-:W-:Y:S01]  /*4360*/  FFMA.FTZ R46, R46, UR10, -R0 ;  /* 0x0000000a2e2e7c23 */ /* 0x000fe20008010800 */
[----:B------:R-:W2:Y:S01]  /*4370*/  MUFU.EX2 R27, R27 ;  /* 0x0000001b001b7308 */ /* 0x000ea20000000800 */
[----:B-1----:R-:W-:Y:S01]  /*4380*/  FADD.FTZ R53, R29, R2 ;  /* 0x000000021d357221 */ /* 0x002fe20000010000 */
[--C-:B------:R-:W-:Y:S01]  /*4390*/  FFMA.FTZ R47, R47, UR10, -R0.reuse ;  /* 0x0000000a2f2f7c23 */ /* 0x100fe20008010800 */
[--C-:B------:R-:W-:Y:S01]  /*43a0*/  FFMA.FTZ R50, R50, UR10, -R0.reuse ;  /* 0x0000000a32327c23 */ /* 0x100fe20008010800 */
[--C-:B------:R-:W-:Y:S01]  /*43b0*/  FFMA.FTZ R51, R51, UR10, -R0.reuse ;  /* 0x0000000a33337c23 */ /* 0x100fe20008010800 */
[--C-:B------:R-:W-:Y:S01]  /*43c0*/  FFMA.FTZ R54, R54, UR10, -R0.reuse ;  /* 0x0000000a36367c23 */ /* 0x100fe20008010800 */
[----:B------:R-:W-:Y:S01]  /*43d0*/  FFMA.FTZ R0, R55, UR10, -R0 ;  /* 0x0000000a37007c23 */ /* 0x000fe20008010800 */
[----:B------:R-:W-:Y:S01]  /*43e0*/  F2FP.F16.F32.PACK_AB R194, R29, R28 ;  /* 0x0000001c1dc2723e */ /* 0x000fe200000000ff */
[----:B------:R-:W1:Y:S01]  /*43f0*/  MUFU.EX2 R30, R30 ;  /* 0x0000001e001e7308 */ /* 0x000e620000000800 */
[----:B0-----:R-:W-:-:S07]  /*4400*/  F2FP.F16.F32.PACK_AB R188, R33, R32 ;  /* 0x0000002021bc723e */ /* 0x001fce00000000ff */
[----:B------:R-:W0:Y:S01]  /*4410*/  MUFU.EX2 R31, R31 ;  /* 0x0000001f001f7308 */ /* 0x000e220000000800 */
[----:B--2---:R-:W-:Y:S01]  /*4420*/  FADD.FTZ R41, R26, R27 ;  /* 0x0000001b1a297221 */ /* 0x004fe20000010000 */
[----:B------:R-:W-:-:S06]  /*4430*/  F2FP.F16.F32.PACK_AB R197, R27, R26 ;  /* 0x0000001a1bc5723e */ /* 0x000fcc00000000ff */
[----:B------:R-:W2:Y:S01]  /*4440*/  MUFU.EX2 R34, R34 ;  /* 0x0000002200227308 */ /* 0x000ea20000000800 */
[----:B-1----:R-:W-:-:S07]  /*4450*/  FADD.FTZ R2, R30, R41 ;  /* 0x000000291e027221 */ /* 0x002fce0000010000 */
[----:B------:R-:W1:Y:S01]  /*4460*/  MUFU.EX2 R35, R35 ;  /* 0x0000002300237308 */ /* 0x000e620000000800 */
[C---:B0-----:R-:W-:Y:S01]  /*4470*/  FADD.FTZ R41, R31.reuse, R2 ;  /* 0x000000021f297221 */ /* 0x041fe20000010000 */
[----:B------:R-:W-:-:S06]  /*4480*/  F2FP.F16.F32.PACK_AB R199, R31, R30 ;  /* 0x0000001e1fc7723e */ /* 0x000fcc00000000ff */
[----:B------:R-:W0:Y:S01]  /*4490*/  MUFU.EX2 R38, R38 ;  /* 0x0000002600267308 */ /* 0x000e220000000800 */
[----:B--2---:R-:W-:-:S07]  /*44a0*/  FADD.FTZ R2, R34, R41 ;  /* 0x0000002922027221 */ /* 0x004fce0000010000 */
[----:B------:R-:W2:Y:S01]  /*44b0*/  MUFU.EX2 R39, R39 ;  /* 0x0000002700277308 */ /* 0x000ea20000000800 */
[C---:B-1----:R-:W-:Y:S01]  /*44c0*/  FADD.FTZ R5, R35.reuse, R2 ;  /* 0x0000000223057221 */ /* 0x042fe20000010000 */
[----:B------:R-:W-:-:S06]  /*44d0*/  F2FP.F16.F32.PACK_AB R193, R35, R34 ;  /* 0x0000002223c1723e */ /* 0x000fcc00000000ff */
[----:B------:R-:W1:Y:S01]  /*44e0*/  MUFU.EX2 R42, R42 ;  /* 0x0000002a002a7308 */ /* 0x000e620000000800 */
[----:B0-----:R-:W-:-:S07]  /*44f0*/  FADD.FTZ R2, R38, R5 ;  /* 0x0000000526027221 */ /* 0x001fce0000010000 */
[----:B------:R-:W0:Y:S01]  /*4500*/  MUFU.EX2 R43, R43 ;  /* 0x0000002b002b7308 */ /* 0x000e220000000800 */
[C---:B--2---:R-:W-:Y:S01]  /*4510*/  FADD.FTZ R5, R39.reuse, R2 ;  /* 0x0000000227057221 */ /* 0x044fe20000010000 */
        /* <DEDUP_REMOVED lines=12> */
[----:B0-----:R-:W-:-:S07]  /*45e0*/  F2FP.F16.F32.PACK_AB R190, R45, R36 ;  /* 0x000000242dbe723e */ /* 0x001fce00000000ff */
[----:B------:R0:W-:Y:S01]  /*45f0*/  MUFU.EX2 R37, R24 ;  /* 0x0000001800257308 */ /* 0x0001e20000000800 */
[----:B--2---:R-:W-:-:S07]  /*4600*/  FADD.FTZ R2, R50, R5 ;  /* 0x0000000532027221 */ /* 0x004fce0000010000 */
[----:B------:R-:W2:Y:S01]  /*4610*/  MUFU.EX2 R51, R51 ;  /* 0x0000003300337308 */ /* 0x000ea20000000800 */
[----:B0-----:R-:W-:-:S04]  /*4620*/  FADD.FTZ R24, R32, R53 ;  /* 0x0000003520187221 */ /* 0x001fc80000010000 */
[----:B------:R-:W-:-:S03]  /*4630*/  FADD.FTZ R53, R33, R24 ;  /* 0x0000001821357221 */ /* 0x000fc60000010000 */
[----:B------:R-:W0:Y:S01]  /*4640*/  MUFU.EX2 R49, R49 ;  /* 0x0000003100317308 */ /* 0x000e220000000800 */
[----:B------:R-:W-:-:S04]  /*4650*/  FADD.FTZ R24, R36, R53 ;  /* 0x0000003524187221 */ /* 0x000fc80000010000 */
[----:B------:R-:W-:-:S03]  /*4660*/  FADD.FTZ R41, R45, R24 ;  /* 0x000000182d297221 */ /* 0x000fc60000010000 */
[----:B------:R-:W3:Y:S01]  /*4670*/  MUFU.EX2 R54, R54 ;  /* 0x0000003600367308 */ /* 0x000ee20000000800 */
[----:B-1----:R-:W-:Y:S01]  /*4680*/  FADD.FTZ R20, R48, R41 ;  /* 0x0000002930147221 */ /* 0x002fe20000010000 */
[C---:B--2---:R-:W-:Y:S01]  /*4690*/  FADD.FTZ R5, R51.reuse, R2 ;  /* 0x0000000233057221 */ /* 0x044fe20000010000 */
[----:B------:R-:W-:-:S05]  /*46a0*/  F2FP.F16.F32.PACK_AB R185, R51, R50 ;  /* 0x0000003233b9723e */ /* 0x000fca00000000ff */
[----:B------:R-:W1:Y:S01]  /*46b0*/  MUFU.EX2 R52, R52 ;  /* 0x0000003400347308 */ /* 0x000e620000000800 */
[C---:B0-----:R-:W-:Y:S01]  /*46c0*/  FADD.FTZ R21, R49.reuse, R20 ;  /* 0x0000001431157221 */ /* 0x041fe20000010000 */
[----:B------:R-:W-:-:S06]  /*46d0*/  F2FP.F16.F32.PACK_AB R184, R49, R48 ;  /* 0x0000003031b8723e */ /* 0x000fcc00000000ff */
[----:B------:R3:W0:Y:S02]  /*46e0*/  MUFU.EX2 R187, R0 ;  /* 0x0000000000bb7308 */ /* 0x0006240000000800 */
[----:B---3--:R-:W-:Y:S01]  /*46f0*/  FADD.FTZ R0, R54, R5 ;  /* 0x0000000536007221 */ /* 0x008fe20000010000 */
[----:B-1----:R-:W-:Y:S01]  /*4700*/  FADD.FTZ R20, R52, R21 ;  /* 0x0000001534147221 */ /* 0x002fe20000010000 */
[----:B------:R-:W-:-:S03]  /*4710*/  F2FP.F16.F32.PACK_AB R186, R37, R52 ;  /* 0x0000003425ba723e */ /* 0x000fc600000000ff */
[----:B------:R-:W-:Y:S01]  /*4720*/  FADD.FTZ R20, R37, R20 ;  /* 0x0000001425147221 */ /* 0x000fe20000010000 */
[C---:B0-----:R-:W-:Y:S01]  /*4730*/  FADD.FTZ R5, R187.reuse, R0 ;  /* 0x00000000bb057221 */ /* 0x041fe20000010000 */
        /* <DEDUP_REMOVED lines=9> */
[----:B------:R-:W-:-:S07]  /*47d0*/  UIMAD.WIDE.U32 UR14, UR18, UR4, URZ ;  /* 0x00000004120e72a5 */ /* 0x000fce000f8e003f */
[----:B------:R-:W-:Y:S02]  /*47e0*/  @UP0 UMOV UR14, UR15 ;  /* 0x0000000f000e0c82 */ /* 0x000fe40008000000 */
[----:B------:R-:W-:-:S04]  /*47f0*/  @UP0 USHF.R.U32.HI UR18, URZ, UR5, UR14 ;  /* 0x000000053f120299 */ /* 0x000fc8000801160e */
[----:B------:R-:W-:Y:S01]  /*4800*/  ULOP3.LUT UR18, URZ, UR18, URZ, 0x33, !UPT ;  /* 0x000000123f127292 */ /* 0x000fe2000f8e333f */
[----:B------:R-:W-:Y:S11]  /*4810*/  BRA `(.L_x_1245) ;  /* 0x0000000000187947 */ /* 0x000ff60003800000 */
.L_x_1244:
[----:B------:R-:W-:Y:S02]  /*4820*/  ULDC UR11, c[0x0][0x9e4] ;  /* 0x00027900000b7ab9 */ /* 0x000fe40000000800 */
[----:B------:R-:W-:-:S11]  /*4830*/  UISETP.NE.AND UP0, UPT, UR11, 0x1, UPT ;  /* 0x000000010b00788c */ /* 0x000fd6000bf05270 */
[----:B------:R-:W-:Y:S02]  /*4840*/  @UP0 ULDC.64 UR4, c[0x0][0x9e8] ;  /* 0x00027a0000040ab9 */ /* 0x000fe40000000a00 */
[----:B------:R-:W-:-:S07]  /*4850*/  UIMAD.WIDE.U32 UR14, UR18, UR4, URZ ;  /* 0x00000004120e72a5 */ /* 0x000fce000f8e003f */
[----:B------:R-:W-:Y:S02]  /*4860*/  @UP0 UMOV UR14, UR15 ;  /* 0x0000000f000e0c82 */ /* 0x000fe40008000000 */
[----:B------:R-:W-:-:S12]  /*4870*/  @UP0 USHF.R.U32.HI UR18, URZ, UR5, UR14 ;  /* 0x000000053f120299 */ /* 0x000fd8000801160e */
.L_x_1245:
[----:B------:R-:W-:-:S04]  /*4880*/  UIMAD UR11, UR18, UR11, UR11 ;  /* 0x0000000b120b72a4 */ /* 0x000fc8000f8e020b */
[----:B------:R-:W-:-:S04]  /*4890*/  UISETP.LT.AND UP0, UPT, UR7, UR11, UPT ;  /* 0x0000000b0700728c */ /* 0x000fc8000bf01270 */
[----:B------:R-:W-:-:S12]  /*48a0*/  USEL UR7, UR7, UR11, UP0 ;  /* 0x0000000b07077287 */ /* 0x000fd80008000000 */
.L_x_1243:
        /* <DEDUP_REMOVED lines=19> */
[----:B------:R-:W-:Y:S02]  /*49e0*/  CS2R R128, SRZ ;  /* 0x0000000000807805 */ /* 0x000fe4000001ff00 */
[----:B------:R-:W-:Y:S02]  /*49f0*/  CS2R R126, SRZ ;  /* 0x00000000007e7805 */ /* 0x000fe4000001ff00 */
[----:B------:R-:W-:Y:S02]  /*4a00*/  CS2R R124, SRZ ;  /* 0x00000000007c7805 */ /* 0x000fe4000001ff00 */
[----:B------:R-:W-:Y:S02]  /*4a10*/  CS2R R122, SRZ ;  /* 0x00000000007a7805 */ /* 0x000fe4000001ff00 */
[----:B------:R-:W-:Y:S02]  /*4a20*/  ISETP.GE.AND P1, PT, R225, UR54, PT ;  /* 0x00000036e1007c0c */ /* 0x000fe4000bf26270 */
        /* <DEDUP_REMOVED lines=50> */
[----:B------:R-:W-:Y:S01]  /*4d50*/  IMAD.MOV.U32 R224, RZ, RZ, R3 ;  /* 0x000000ffffe07224 */ /* 0x000fe200078e0003 */
[----:B------:R-:W-:Y:S01]  /*4d60*/  UMOV UR7, UR38 ;  /* 0x0000002600077c82 */ /* 0x000fe20008000000 */
[----:B------:R-:W-:Y:S01]  /*4d70*/  IMAD.MOV.U32 R21, RZ, RZ, R4 ;  /* 0x000000ffff157224 */ /* 0x000fe200078e0004 */
[----:B------:R-:W-:Y:S01]  /*4d80*/  UMOV UR4, UR39 ;  /* 0x0000002700047c82 */ /* 0x000fe20008000000 */
[----:B------:R-:W-:Y:S01]  /*4d90*/  IMAD.MOV.U32 R0, RZ, RZ, 0x3f800000 ;  /* 0x3f800000ff007424 */ /* 0x000fe200078e00ff */
[----:B------:R-:W-:Y:S01]  /*4da0*/  ULDC UR55, c[0x0][0x9e4] ;  /* 0x0002790000377ab9 */ /* 0x000fe20000000800 */
[----:B------:R-:W-:-:S07]  /*4db0*/  IMAD.MOV.U32 R151, RZ, RZ, RZ ;  /* 0x000000ffff977224 */ /* 0x000fce00078e00ff */
.L_x_1265:
[----:B------:R-:W-:-:S04]  /*4dc0*/  UISETP.NE.AND UP0, UPT, UR4, 0x1, UPT ;  /* 0x000000010400788c */ /* 0x000fc8000bf05270 */
[----:B------:R-:W-:-:S04]  /*4dd0*/  USEL UR38, URZ, 0x1, UP0 ;  /* 0x000000013f267887 */ /* 0x000fc80008000000 */
[----:B------:R-:W-:Y:S01]  /*4de0*/  ULOP3.LUT UR38, UR7, UR38, URZ, 0x3c, !UPT ;  /* 0x0000002607267292 */ /* 0x000fe2000f8e3c3f */
[----:B------:R-:W-:Y:S11]  /*4df0*/  @!P0 BRA `(.L_x_1247) ;  /* 0x0000000000048947 */ /* 0x000ff60003800000 */
[----:B------:R-:W-:Y:S01]  /*4e00*/  BPT.TRAP 0x1 ;  /* 0x000000040000795c */ /* 0x000fe20000300000 */
.L_x_1247:
[----:B------:R-:W-:Y:S01]  /*4e10*/  UIADD3 UR39, UR4, 0x1, URZ ;  /* 0x0000000104277890 */ /* 0x000fe2000fffe03f */
[----:B------:R-:W-:-:S03]  /*4e20*/  IMAD.U32 R3, RZ, RZ, UR38 ;  /* 0x00000026ff037e24 */ /* 0x000fc6000f8e00ff */
[----:B------:R-:W-:Y:S02]  /*4e30*/  UISETP.NE.AND UP0, UPT, UR39, 0x2, UPT ;  /* 0x000000022700788c */ /* 0x000fe4000bf05270 */
[----:B------:R-:W-:Y:S02]  /*4e40*/  SHF.L.U32 R3, R3, 0x1f, RZ ;  /* 0x0000001f03037819 */ /* 0x000fe400000006ff */
[----:B------:R-:W-:-:S04]  /*4e50*/  USEL UR39, UR39, URZ, UP0 ;  /* 0x0000003f27277287 */ /* 0x000fc80008000000 */
[----:B------:R-:W-:-:S09]  /*4e60*/  ULEA UR6, UR39, UR40, 0x3 ;  /* 0x0000002827067291 */ /* 0x000fd2000f8e183f */
[----:B------:R0:W1:Y:S01]  /*4e70*/  SYNCS.PHASECHK.TRANS64.TRYWAIT P1, [UR6+0x30830], R3 ;  /* 0x03083003ff0075a7 */ /* 0x0000620008020146 */
[----:B------:R-:W-:Y:S05]  /*4e80*/  @!P0 BRA `(.L_x_1248) ;  /* 0x0000000000048947 */ /* 0x000fea0003800000 */
[----:B------:R-:W-:Y:S01]  /*4e90*/  BPT.TRAP 0x1 ;  /* 0x000000040000795c */ /* 0x000fe20000300000 */
.L_x_1248:
[-C--:B------:R-:W-:Y:S01]  /*4ea0*/  FMUL.FTZ R24, R24, R2.reuse ;  /* 0x0000000218187220 */ /* 0x080fe20000410000 */
[----:B------:R-:W-:Y:S01]  /*4eb0*/  FMUL.FTZ R25, R25, R2 ;  /* 0x0000000219197220 */ /* 0x000fe20000410000 */
[----:B-1----:R-:W-:Y:S06]  /*4ec0*/  @P1 BRA `(.L_x_1249) ;  /* 0x0000000000081947 */ /* 0x002fec0003800000 */
[----:B------:R-:W1:Y:S02]  /*4ed0*/  SYNCS.PHASECHK.TRANS64.TRYWAIT P1, [UR6+0x30830], R3 ;  /* 0x03083003ff0075a7 */ /* 0x000e640008020146 */
[----:B-1----:R-:W-:Y:S05]  /*4ee0*/  @!P1 BRA `(.L_x_1250) ;  /* 0x00000138000c9947 */ /* 0x002fea0003800000 */
.L_x_1249:
[----:B------:R-:W-:Y:S01]  /*4ef0*/  R2UR UR48, R18 ;  /* 0x00000000123072ca */ /* 0x000fe200000e0000 */
[----:B------:R-:W-:Y:S01]  /*4f00*/  ULEA UR5, UR39, UR61, 0xb ;  /* 0x0000003d27057291 */ /* 0x000fe2000f8e583f */
[----:B------:R-:W-:Y:S01]  /*4f10*/  R2UR UR49, R19 ;  /* 0x00000000133172ca */ /* 0x000fe200000e0000 */
[----:B------:R-:W-:Y:S01]  /*4f20*/  WARPGROUP.ARRIVE ;  /* 0x00000000000079c5 */ /* 0x000fe20000000000 */
[----:B------:R-:W-:Y:S01]  /*4f30*/  UMOV UR51, 0x40000040 ;  /* 0x4000004000337882 */ /* 0x000fe20000000000 */
[----:B------:R-:W-:Y:S01]  /*4f40*/  UIADD3 UR10, UR5, 0x206, URZ ;  /* 0x00000206050a7890 */ /* 0x000fe2000fffe03f */
[-C--:B------:R-:W-:Y:S01]  /*4f50*/  FMUL.FTZ R28, R28, R2.reuse ;  /* 0x000000021c1c7220 */ /* 0x080fe20000410000 */
[----:B------:R-:W-:Y:S01]  /*4f60*/  UMOV UR11, 0x40000040 ;  /* 0x40000040000b7882 */ /* 0x000fe20000000000 */
[----:B------:R-:W-:Y:S01]  /*4f70*/  UMOV UR50, UR5 ;  /* 0x0000000500327c82 */ /* 0x000fe20008000000 */
[----:B------:R-:W-:Y:S01]  /*4f80*/  UIADD3 UR14, UR5, 0x400, URZ ;  /* 0x00000400050e7890 */ /* 0x000fe2000fffe03f */
[-C--:B------:R-:W-:Y:S01]  /*4f90*/  FMUL.FTZ R29, R29, R2.reuse ;  /* 0x000000021d1d7220 */ /* 0x080fe20000410000 */
[----:B------:R-:W-:Y:S01]  /*4fa0*/  UMOV UR15, 0x40000040 ;  /* 0x40000040000f7882 */ /* 0x000fe20000000000 */
[----:B------:R-:W-:Y:S01]  /*4fb0*/  UIADD3 UR18, UR5, 0x402, URZ ;  /* 0x0000040205127890 */ /* 0x000fe2000fffe03f */
[-C--:B------:R-:W-:Y:S01]  /*4fc0*/  FMUL.FTZ R32, R32, R2.reuse ;  /* 0x0000000220207220 */ /* 0x080fe20000410000 */
[----:B------:R-:W-:Y:S01]  /*4fd0*/  UMOV UR19, 0x40000040 ;  /* 0x4000004000137882 */ /* 0x000fe20000000000 */
[----:B------:R-:W-:Y:S01]  /*4fe0*/  HGMMA.64x64x16.F32 R152, gdesc[UR48], RZ, !UPT, gsb0 ;  /* 0x00e00000309879f0 */ /* 0x000fe2000c0008ff */
[----:B------:R-:W-:Y:S01]  /*4ff0*/  R2UR UR48, R14 ;  /* 0x000000000e3072ca */ /* 0x000fe200000e0000 */
[----:B------:R-:W-:Y:S01]  /*5000*/  UIADD3 UR50, UR5, 0x2, URZ ;  /* 0x0000000205327890 */ /* 0x000fe2000fffe03f */
[----:B------:R-:W-:Y:S01]  /*5010*/  R2UR UR49, R15 ;  /* 0x000000000f3172ca */ /* 0x000fe200000e0000 */
        /* <DEDUP_REMOVED lines=149> */
[----:B------:R-:W-:-:S09]  /*5970*/  WARPGROUP.ARRIVE ;  /* 0x00000000000079c5 */ /* 0x000fd20000000000 */
        /* <DEDUP_REMOVED lines=15> */
[----:B------:R-:W-:Y:S01]  /*5a70*/  UIADD3 UR50, UR5, 0x204, URZ ;  /* 0x0000020405327890 */ /* 0x000fe2000fffe03f */
[----:B------:R-:W-:Y:S01]  /*5a80*/  UMOV UR51, 0x40000040 ;  /* 0x4000004000337882 */ /* 0x000fe20000000000 */
[----:B------:R-:W-:Y:S01]  /*5a90*/  UMOV UR48, UR56 ;  /* 0x0000003800307c82 */ /* 0x000fe20008000000 */
[----:B------:R-:W-:Y:S01]  /*5aa0*/  UMOV UR49, UR57 ;  /* 0x0000003900317c82 */ /* 0x000fe20008000000 */
        /* <DEDUP_REMOVED lines=37> */
.L_x_1251:
[----:B------:R-:W-:Y:S01]  /*5d00*/  ULEA UR5, UR4, UR40, 0x3 ;  /* 0x0000002804057291 */ /* 0x000fe2000f8e183f */
[----:B------:R-:W-:-:S05]  /*5d10*/  IMAD.U32 R0, RZ, RZ, UR7 ;  /* 0x00000007ff007e24 */ /* 0x000fca000f8e00ff */
[----:B------:R-:W-:-:S04]  /*5d20*/  SHF.L.U32 R0, R0, 0x1f, RZ ;  /* 0x0000001f00007819 */ /* 0x000fc800000006ff */
[----:B------:R2:W3:Y:S01]  /*5d30*/  SYNCS.PHASECHK.TRANS64.TRYWAIT P1, [UR5+0x30850], R0 ;  /* 0x03085000ff0075a7 */ /* 0x0004e20008020145 */
[----:B------:R-:W-:Y:S05]  /*5d40*/  @!P0 BRA `(.L_x_1252) ;  /* 0x0000000000048947 */ /* 0x000fea0003800000 */
[----:B------:R-:W-:Y:S01]  /*5d50*/  BPT.TRAP 0x1 ;  /* 0x000000040000795c */ /* 0x000fe20000300000 */
.L_x_1252:
[----:B---3--:R-:W-:Y:S05]  /*5d60*/  @P1 BRA `(.L_x_1253) ;  /* 0x0000000000081947 */ /* 0x008fea0003800000 */
[----:B------:R-:W3:Y:S02]  /*5d70*/  SYNCS.PHASECHK.TRANS64.TRYWAIT P1, [UR5+0x30850], R0 ;  /* 0x03085000ff0075a7 */ /* 0x000ee40008020145 */
[----:B---3--:R-:W-:Y:S05]  /*5d80*/  @!P1 BRA `(.L_x_1254) ;  /* 0x00000128007c9947 */ /* 0x008fea0003800000 */
.L_x_1253:
[----:B------:R-:W-:Y:S01]  /*5d90*/  UIADD3 UR7, UR40, 0x400, URZ ;  /* 0x0000040028077890 */ /* 0x000fe2000fffe03f */
[----:B------:R-:W-:Y:S01]  /*5da0*/  WARPGROUP.ARRIVE ;  /* 0x00000000000079c5 */ /* 0x000fe20000000000 */
[----:B------:R-:W-:Y:S02]  /*5db0*/  UMOV UR11, 0x40000040 ;  /* 0x40000040000b7882 */ /* 0x000fe40000000000 */
        /* <DEDUP_REMOVED lines=27> */
.L_x_1255:
[----:B------:R-:W-:Y:S01]  /*5f70*/  R2UR UR4, R22 ;  /* 0x00000000160472ca */ /* 0x000fe200000e0000 */
[----:B------:R-:W4:Y:S01]  /*5f80*/  S2UR UR7, SR_CgaCtaId ;  /* 0x00000000000779c3 */ /* 0x000f220000008800 */
[----:B------:R-:W-:Y:S01]  /*5f90*/  VIADD R187, R23, UR60 ;  /* 0x0000003c17bb7c36 */ /* 0x000fe20008000000 */
[----:B------:R-:W-:Y:S01]  /*5fa0*/  UIADD3 UR6, UR6, 0x30840, URZ ;  /* 0x0003084006067890 */ /* 0x000fe2000fffe03f */
[----:B------:R-:W-:Y:S01]  /*5fb0*/  IMAD.U32 R185, RZ, RZ, UR41 ;  /* 0x00000029ffb97e24 */ /* 0x000fe2000f8e00ff */
[----:B------:R-:W-:-:S08]  /*5fc0*/  UISETP.NE.AND UP0, UPT, UR43, URZ, UPT ;  /* 0x0000003f2b00728c */ /* 0x000fd0000bf05270 */
[----:B------:R-:W-:-:S06]  /*5fd0*/  UISETP.NE.AND UP1, UPT, UR4, URZ, UPT ;  /* 0x0000003f0400728c */ /* 0x000fcc000bf25270 */
[----:B------:R-:W-:Y:S02]  /*5fe0*/  PLOP3.LUT P1, PT, PT, PT, UP1, 0x80, 0x0 ;  /* 0x000000000000781c */ /* 0x000fe40003f2f018 */
[----:B------:R-:W-:-:S03]  /*5ff0*/  PLOP3.LUT P2, PT, PT, PT, UP1, 0x80, 0x0 ;  /* 0x000000000000781c */ /* 0x000fc60003f4f018 */
[----:B------:R-:W-:Y:S01]  /*6000*/  @UP1 ULDC UR4, c[0x0][0x44c] ;  /* 0x0001130000041ab9 */ /* 0x000fe20000000800 */
[----:B----4-:R-:W-:-:S03]  /*6010*/  UPRMT UR6, UR7, 0x654, UR6 ;  /* 0x0000065407067896 */ /* 0x010fc60008000006 */
[----:B------:R-:W-:-:S04]  /*6020*/  ULDC UR7, c[0x0][0x9e0] ;  /* 0x0002780000077ab9 */ /* 0x000fc80000000800 */
[----:B--23--:R-:W-:Y:S01]  /*6030*/  @P1 IMAD.HI.U32 R0, R187, UR4, RZ ;  /* 0x00000004bb001c27 */ /* 0x00cfe2000f8e00ff */
[----:B------:R-:W-:Y:S01]  /*6040*/  @UP1 ULDC UR4, c[0x0][0x450] ;  /* 0x0001140000041ab9 */ /* 0x000fe20000000800 */
[----:B------:R-:W-:Y:S01]  /*6050*/  PLOP3.LUT P1, PT, PT, PT, UP0, 0x40, 0x0 ;  /* 0x000000000000781c */ /* 0x000fe20003f2e808 */
[----:B------:R-:W-:Y:S01]  /*6060*/  SYNCS.ARRIVE.TRANS64.RED.A1T0 RZ, [UR6], RZ ;  /* 0x000000ffffff79a7 */ /* 0x000fe20008100406 */
[----:B------:R-:W-:Y:S01]  /*6070*/  ULDC UR6, c[0x0][0x9dc] ;  /* 0x0002770000067ab9 */ /* 0x000fe20000000800 */
[----:B------:R-:W-:Y:S01]  /*6080*/  @P2 SHF.R.U32.HI R187, RZ, UR4, R0 ;  /* 0x00000004ffbb2c19 */ /* 0x000fe20008011600 */
[----:B------:R-:W-:Y:S01]  /*6090*/  IMAD.SHL.U32 R0, R225, 0x40, RZ ;  /* 0x00000040e1007824 */ /* 0x000fe200078e00ff */
[----:B------:R-:W-:-:S03]  /*60a0*/  ULOP3.LUT UR4, URZ, UR6, URZ, 0x33, !UPT ;  /* 0x000000063f047292 */ /* 0x000fc6000f8e333f */
[----:B------:R-:W2:Y:S01]  /*60b0*/  SHFL.IDX PT, R188, R187, RZ, 0x1c1f ;  /* 0x001c1fffbbbc7589 */ /* 0x000ea200000e0000 */
[----:B------:R-:W-:-:S04]  /*60c0*/  IADD3 R2, -R17, 0x1, -R0 ;  /* 0x0000000111027810 */ /* 0x000fc80007ffe900 */
[----:B------:R-:W-:-:S05]  /*60d0*/  IADD3 R185, -R185, UR42, R2 ;  /* 0x0000002ab9b97c10 */ /* 0x000fca000fffe102 */
[C---:B------:R-:W-:Y:S02]  /*60e0*/  VIADD R186, R185.reuse, UR7 ;  /* 0x00000007b9ba7c36 */ /* 0x040fe40008000000 */
[----:B------:R-:W-:Y:S02]  /*60f0*/  VIADD R185, R185, UR4 ;  /* 0x00000004b9b97c36 */ /* 0x000fe40008000000 */
[--C-:B--2---:R-:W-:Y:S02]  /*6100*/  IMAD.IADD R184, R186, 0x1, R188.reuse ;  /* 0x00000001bab87824 */ /* 0x104fe400078e02bc */
[----:B-1----:R-:W-:Y:S01]  /*6110*/  IMAD.IADD R4, R185, 0x1, R188 ;  /* 0x00000001b9047824 */ /* 0x002fe200078e02bc */
[----:B------:R-:W-:Y:S06]  /*6120*/  @P1 BRA `(.L_x_1256) ;  /* 0x00000000005c1947 */ /* 0x000fec0003800000 */
[----:B------:R-:W-:Y:S01]  /*6130*/  IMAD.U32 R2, RZ, RZ, UR41 ;  /* 0x00000029ff027e24 */ /* 0x000fe2000f8e00ff */
[----:B------:R-:W-:Y:S04]  /*6140*/  BSSY B0, `(.L_x_1257) ;  /* 0x0000011000007945 */ /* 0x000fe80003800000 */
[----:B------:R-:W-:-:S04]  /*6150*/  IADD3 R188, -R2, UR42, R188 ;  /* 0x0000002a02bc7c10 */ /* 0x000fc8000fffe1bc */
[----:B------:R-:W-:-:S13]  /*6160*/  ISETP.GT.AND P1, PT, R188, -0x1, PT ;  /* 0xffffffffbc00780c */ /* 0x000fda0003f24270 */
[----:B------:R-:W-:Y:S05]  /*6170*/  @P1 BRA `(.L_x_1258) ;  /* 0x0000000000201947 */ /* 0x000fea0003800000 */
[----:B------:R-:W-:Y:S01]  /*6180*/  IMAD.U32 R189, RZ, RZ, UR55 ;  /* 0x00000037ffbd7e24 */ /* 0x000fe2000f8e00ff */
[----:B------:R-:W-:-:S04]  /*6190*/  LOP3.LUT R188, RZ, R188, RZ, 0x33, !PT ;  /* 0x000000bcffbc7212 */ /* 0x000fc800078e33ff */
[----:B------:R-:W-:-:S13]  /*61a0*/  ISETP.NE.AND P1, PT, R189, 0x1, PT ;  /* 0x00000001bd00780c */ /* 0x000fda0003f25270 */
[----:B0-----:R-:W0:Y:S02]  /*61b0*/  @P1 LDC.64 R2, c[0x0][0x9e8] ;  /* 0x00027a00ff021b82 */ /* 0x001e240000000a00 */
[----:B0-----:R-:W-:-:S05]  /*61c0*/  @P1 IMAD.HI.U32 R2, R188, R2, RZ ;  /* 0x00000002bc021227 */ /* 0x001fca00078e00ff */
[----:B------:R-:W-:-:S04]  /*61d0*/  @P1 SHF.R.U32.HI R188, RZ, R3, R2 ;  /* 0x00000003ffbc1219 */ /* 0x000fc80000011602 */
[----:B------:R-:W-:Y:S01]  /*61e0*/  LOP3.LUT R188, RZ, R188, RZ, 0x33, !PT ;  /* 0x000000bcffbc7212 */ /* 0x000fe200078e33ff */
[----:B------:R-:W-:Y:S06]  /*61f0*/  BRA `(.L_x_1259) ;  /* 0x0000000000147947 */ /* 0x000fec0003800000 */
.L_x_1258:
[----:B------:R-:W-:-:S05]  /*6200*/  IMAD.U32 R189, RZ, RZ, UR55 ;  /* 0x00000037ffbd7e24 */ /* 0x000fca000f8e00ff */
[----:B------:R-:W-:-:S13]  /*6210*/  ISETP.NE.AND P1, PT, R189, 0x1, PT ;  /* 0x00000001bd00780c */ /* 0x000fda0003f25270 */
[----:B0-----:R-:W0:Y:S02]  /*6220*/  @P1 LDC.64 R2, c[0x0][0x9e8] ;  /* 0x00027a00ff021b82 */ /* 0x001e240000000a00 */
[----:B0-----:R-:W-:-:S05]  /*6230*/  @P1 IMAD.HI.U32 R2, R188, R2, RZ ;  /* 0x00000002bc021227 */ /* 0x001fca00078e00ff */
[----:B------:R-:W-:-:S07]  /*6240*/  @P1 SHF.R.U32.HI R188, RZ, R3, R2 ;  /* 0x00000003ffbc1219 */ /* 0x000fce0000011602 */
.L_x_1259:
[----:B------:R-:W-:Y:S05]  /*6250*/  BSYNC B0 ;  /* 0x0000000000007941 */ /* 0x000fea0003800000 */
.L_x_1257:
[----:B------:R-:W-:-:S04]  /*6260*/  IMAD R188, R188, R189, -R0 ;  /* 0x000000bdbcbc7224 */ /* 0x000fc800078e0a00 */
[----:B------:R-:W-:-:S05]  /*6270*/  IMAD.IADD R188, R188, 0x1, -R17 ;  /* 0x00000001bcbc7824 */ /* 0x000fca00078e0a11 */
[----:B------:R-:W-:Y:S02]  /*6280*/  VIMNMX R4, R4, R188, !PT ;  /* 0x000000bc04047248 */ /* 0x000fe40007fe0100 */
[----:B------:R-:W-:-:S07]  /*6290*/  VIADDMNMX R184, R188, R189, R184, PT ;  /* 0x000000bdbcb87246 */ /* 0x000fce00038001b8 */
.L_x_1256:
[----:B------:R-:W-:Y:S01]  /*62a0*/  ISETP.GT.AND P1, PT, R225, -0x1, PT ;  /* 0xffffffffe100780c */ /* 0x000fe20003f24270 */
[----:B------:R-:W1:Y:S01]  /*62b0*/  SHFL.IDX PT, R2, R187, 0x1, 0x1c1f ;  /* 0x003c1f00bb027f89 */ /* 0x000e6200000e0000 */
[----:B------:R-:W-:Y:S02]  /*62c0*/  UISETP.NE.AND UP0, UPT, UR43, URZ, UPT ;  /* 0x0000003f2b00728c */ /* 0x000fe4000bf05270 */
[C---:B------:R-:W-:Y:S02]  /*62d0*/  ISETP.GT.AND P4, PT, R4.reuse, 0x1, P1 ;  /* 0x000000010400780c */ /* 0x040fe40000f84270 */
[----:B------:R-:W-:Y:S02]  /*62e0*/  ISETP.GT.AND P5, PT, R4, RZ, P1 ;  /* 0x000000ff0400720c */ /* 0x000fe40000fa4270 */
[C---:B------:R-:W-:Y:S02]  /*62f0*/  ISETP.LT.OR P4, PT, R184.reuse, 0x2, P4 ;  /* 0x00000002b800780c */ /* 0x040fe40002781670 */
[----:B------:R-:W-:-:S02]  /*6300*/  ISETP.LT.OR P5, PT, R184, 0x1, P5 ;  /* 0x00000001b800780c */ /* 0x000fc40002fa1670 */
[----:B------:R-:W-:Y:S02]  /*6310*/  FSEL R153, R153, -INF , !P4 ;  /* 0xff80000099997808 */ /* 0x000fe40006000000 */
[----:B------:R-:W-:Y:S02]  /*6320*/  ISETP.GT.AND P4, PT, R4, 0x18, P1 ;  /* 0x000000180400780c */ /* 0x000fe40000f84270 */
[----:B------:R-:W-:Y:S02]  /*6330*/  FSEL R152, R152, -INF , !P5 ;  /* 0xff80000098987808 */ /* 0x000fe40006800000 */
[----:B------:R-:W-:Y:S02]  /*6340*/  ISETP.LT.OR P4, PT, R184, 0x19, P4 ;  /* 0x00000019b800780c */ /* 0x000fe40002781670 */
[C---:B------:R-:W-:Y:S02]  /*6350*/  ISETP.GT.AND P6, PT, R4.reuse, 0x8, P1 ;  /* 0x000000080400780c */ /* 0x040fe40000fc4270 */
[----:B------:R-:W-:-:S02]  /*6360*/  ISETP.GT.AND P2, PT, R4, 0x9, P1 ;  /* 0x000000090400780c */ /* 0x000fc40000f44270 */
[----:B------:R-:W-:Y:S01]  /*6370*/  ISETP.GT.AND P3, PT, R4, 0x10, P1 ;  /* 0x000000100400780c */ /* 0x000fe20000f64270 */
[--C-:B-1----:R-:W-:Y:S01]  /*6380*/  IMAD.IADD R186, R186, 0x1, R2.reuse ;  /* 0x00000001baba7824 */ /* 0x102fe200078e0202 */
        /* <DEDUP_REMOVED lines=53> */
.L_x_1262:
[----:B------:R-:W-:-:S05]  /*66e0*/  IMAD.U32 R184, RZ, RZ, UR55 ;  /* 0x00000037ffb87e24 */ /* 0x000fca000f8e00ff */
[----:B------:R-:W-:-:S13]  /*66f0*/  ISETP.NE.AND P2, PT, R184, 0x1, PT ;  /* 0x00000001b800780c */ /* 0x000fda0003f45270 */
[----:B0-----:R-:W0:Y:S02]  /*6700*/  @P2 LDC.64 R2, c[0x0][0x9e8] ;  /* 0x00027a00ff022b82 */ /* 0x001e240000000a00 */
[----:B0-----:R-:W-:-:S05]  /*6710*/  @P2 IMAD.HI.U32 R2, R4, R2, RZ ;  /* 0x0000000204022227 */ /* 0x001fca00078e00ff */
[----:B------:R-:W-:-:S07]  /*6720*/  @P2 SHF.R.U32.HI R4, RZ, R3, R2 ;  /* 0x00000003ff042219 */ /* 0x000fce0000011602 */
.L_x_1263:
[----:B------:R-:W-:Y:S05]  /*6730*/  BSYNC B0 ;  /* 0x0000000000007941 */ /* 0x000fea0003800000 */
.L_x_1261:
[----:B------:R-:W-:-:S04]  /*6740*/  IMAD R0, R4, R184, -R0 ;  /* 0x000000b804007224 */ /* 0x000fc800078e0a00 */
[----:B------:R-:W-:-:S05]  /*6750*/  IMAD.IADD R0, R0, 0x1, -R17 ;  /* 0x0000000100007824 */ /* 0x000fca00078e0a11 */
[----:B------:R-:W-:Y:S02]  /*6760*/  VIMNMX R185, R185, R0, !PT ;  /* 0x00000000b9b97248 */ /* 0x000fe40007fe0100 */
[----:B------:R-:W-:-:S07]  /*6770*/  VIADDMNMX R186, R0, R184, R186, PT ;  /* 0x000000b800ba7246 */ /* 0x000fce00038001ba */
.L_x_1260:
[----:B------:R-:W-:Y:S01]  /*6780*/  LOP3.LUT R16, R16, 0xfffff7ff, RZ, 0xc0, !PT ;  /* 0xfffff7ff10107812 */ /* 0x000fe200078ec0ff */
[----:B------:R-:W-:Y:S01]  /*6790*/  ULDC UR10, c[0x0][0x988] ;  /* 0x00026200000a7ab9 */ /* 0x000fe20000000800 */
[C---:B------:R-:W-:Y:S02]  /*67a0*/  ISETP.GT.AND P5, PT, R185.reuse, 0x1, P1 ;  /* 0x00000001b900780c */ /* 0x040fe40000fa4270 */
[----:B------:R-:W-:Y:S02]  /*67b0*/  @P0 LOP3.LUT R16, R16, 0x800, RZ, 0xfc, !PT ;  /* 0x0000080010100812 */ /* 0x000fe400078efcff */
[----:B------:R-:W-:Y:S02]  /*67c0*/  ISETP.GT.AND P0, PT, R185, 0x19, P1 ;  /* 0x00000019b900780c */ /* 0x000fe40000f04270 */
[----:B------:R-:W-:Y:S02]  /*67d0*/  LOP3.LUT R16, R16, 0xffff7fff, RZ, 0xc0, !PT ;  /* 0xffff7fff10107812 */ /* 0x000fe400078ec0ff */
[----:B------:R-:W-:-:S02]  /*67e0*/  ISETP.LT.OR P5, PT, R186, 0x2, P5 ;  /* 0x00000002ba00780c */ /* 0x000fc40002fa1670 */
[----:B------:R-:W-:Y:S02]  /*67f0*/  ISETP.GT.AND P6, PT, R185, 0x8, P1 ;  /* 0x00000008b900780c */ /* 0x000fe40000fc4270 */
[----:B------:R-:W-:Y:S02]  /*6800*/  FSEL R155, R155, -INF , !P5 ;  /* 0xff8000009b9b7808 */ /* 0x000fe40006800000 */
[C---:B------:R-:W-:Y:S02]  /*6810*/  ISETP.GT.AND P2, PT, R185.reuse, 0x9, P1 ;  /* 0x00000009b900780c */ /* 0x040fe40000f44270 */
[C---:B------:R-:W-:Y:S02]  /*6820*/  ISETP.GT.AND P3, PT, R185.reuse, 0x10, P1 ;  /* 0x00000010b900780c */ /* 0x040fe40000f64270 */
[----:B------:R-:W-:Y:S02]  /*6830*/  @P0 LOP3.LUT R16, R16, 0x8000, RZ, 0xfc, !PT ;  /* 0x0000800010100812 */ /* 0x000fe400078efcff */
[----:B------:R-:W-:-:S02]  /*6840*/  ISETP.GT.AND P0, PT, R185, 0x31, P1 ;  /* 0x00000031b900780c */ /* 0x000fc40000f04270 */
[----:B------:R-:W-:Y:S02]  /*6850*/  LOP3.LUT R16, R16, 0xfffffffd, RZ, 0xc0, !PT ;  /* 0xfffffffd10107812 */ /* 0x000fe400078ec0ff */
[C---:B------:R-:W-:Y:S02]  /*6860*/  ISETP.GT.AND P4, PT, R185.reuse, 0x11, P1 ;  /* 0x00000011b900780c */ /* 0x040fe40000f84270 */
[----:B------:R-:W-:Y:S02]  /*6870*/  ISETP.GT.AND P5, PT, R185, 0x18, P1 ;  /* 0x00000018b900780c */ /* 0x000fe40000fa4270 */
[C---:B------:R-:W-:Y:S02]  /*6880*/  ISETP.LT.OR P6, PT, R186.reuse, 0x9, P6 ;  /* 0x00000009ba00780c */ /* 0x040fe400037c1670 */
[C---:B------:R-:W-:Y:S02]  /*6890*/  ISETP.LT.OR P2, PT, R186.reuse, 0xa, P2 ;  /* 0x0000000aba00780c */ /* 0x040fe40001741670 */
[----:B------:R-:W-:-:S02]  /*68a0*/  ISETP.LT.OR P3, PT, R186, 0x11, P3 ;  /* 0x00000011ba00780c */ /* 0x000fc40001f61670 */
[----:B------:R-:W-:Y:S02]  /*68b0*/  @P0 LOP3.LUT R16, R16, 0x2, RZ, 0xfc, !PT ;  /* 0x0000000210100812 */ /* 0x000fe400078efcff */
[----:B------:R-:W-:Y:S02]  /*68c0*/  ISETP.GT.AND P0, PT, R185, 0x38, P1 ;  /* 0x00000038b900780c */ /* 0x000fe40000f04270 */
[----:B------:R-:W-:Y:S02]  /*68d0*/  LOP3.LUT R16, R16, 0xfffffff7, RZ, 0xc0, !PT ;  /* 0xfffffff710107812 */ /* 0x000fe400078ec0ff */
[C---:B------:R-:W-:Y:S02]  /*68e0*/  ISETP.LT.OR P4, PT, R186.reuse, 0x12, P4 ;  /* 0x00000012ba00780c */ /* 0x040fe40002781670 */
[----:B------:R-:W-:Y:S02]  /*68f0*/  ISETP.LT.OR P5, PT, R186, 0x19, P5 ;  /* 0x00000019ba00780c */ /* 0x000fe40002fa1670 */
[----:B------:R-:W-:-:S02]  /*6900*/  FSEL R158, R158, -INF , !P6 ;  /* 0xff8000009e9e7808 */ /* 0x000fc40007000000 */
[----:B------:R-:W-:Y:S02]  /*6910*/  FSEL R159, R159, -INF , !P2 ;  /* 0xff8000009f9f7808 */ /* 0x000fe40005000000 */
[----:B------:R-:W-:Y:S02]  /*6920*/  FSEL R162, R162, -INF , !P3 ;  /* 0xff800000a2a27808 */ /* 0x000fe40005800000 */
[----:B------:R-:W-:Y:S02]  /*6930*/  @P0 LOP3.LUT R16, R16, 0x8, RZ, 0xfc, !PT ;  /* 0x0000000810100812 */ /* 0x000fe400078efcff */
[----:B------:R-:W-:Y:S02]  /*6940*/  ISETP.GT.AND P0, PT, R185, RZ, P1 ;  /* 0x000000ffb900720c */ /* 0x000fe40000f04270 */
[----:B------:R-:W-:Y:S02]  /*6950*/  LOP3.LUT R16, R16, 0xffffff7f, RZ, 0xc0, !PT ;  /* 0xffffff7f10107812 */ /* 0x000fe400078ec0ff */
[----:B------:R-:W-:-:S02]  /*6960*/  FSEL R163, R163, -INF , !P4 ;  /* 0xff800000a3a37808 */ /* 0x000fc40006000000 */
[----:B------:R-:W-:Y:S02]  /*6970*/  FSEL R166, R166, -INF , !P5 ;  /* 0xff800000a6a67808 */ /* 0x000fe40006800000 */
[C---:B------:R-:W-:Y:S02]  /*6980*/  ISETP.GT.AND P2, PT, R185.reuse, 0x20, P1 ;  /* 0x00000020b900780c */ /* 0x040fe40000f44270 */
[C---:B------:R-:W-:Y:S02]  /*6990*/  ISETP.GT.AND P3, PT, R185.reuse, 0x21, P1 ;  /* 0x00000021b900780c */ /* 0x040fe40000f64270 */
[C---:B------:R-:W-:Y:S02]  /*69a0*/  ISETP.GT.AND P4, PT, R185.reuse, 0x28, P1 ;  /* 0x00000028b900780c */ /* 0x040fe40000f84270 */
[C---:B------:R-:W-:Y:S02]  /*69b0*/  ISETP.GT.AND P5, PT, R185.reuse, 0x29, P1 ;  /* 0x00000029b900780c */ /* 0x040fe40000fa4270 */
[----:B------:R-:W-:-:S02]  /*69c0*/  ISETP.GT.AND P6, PT, R185, 0x30, P1 ;  /* 0x00000030b900780c */ /* 0x000fc40000fc4270 */
[----:B------:R-:W-:Y:S02]  /*69d0*/  ISETP.GT.AND P1, PT, R185, 0x39, P1 ;  /* 0x00000039b900780c */ /* 0x000fe40000f24270 */
[----:B------:R-:W-:Y:S02]  /*69e0*/  @P0 LOP3.LUT R16, R16, 0x80, RZ, 0xfc, !PT ;  /* 0x0000008010100812 */ /* 0x000fe400078efcff */
[----:B------:R-:W-:Y:S02]  /*69f0*/  FMNMX.FTZ R0, R152, R21, !PT ;  /* 0x0000001598007209 */ /* 0x000fe40007810000 */
[C---:B------:R-:W-:Y:S02]  /*6a00*/  LOP3.LUT P0, RZ, R16.reuse, 0x8000, RZ, 0xc0, !PT ;  /* 0x0000800010ff7812 */ /* 0x040fe4000780c0ff */
[----:B------:R-:W-:Y:S02]  /*6a10*/  FMNMX.FTZ R0, R153, R0, !PT ;  /* 0x0000000099007209 */ /* 0x000fe40007810000 */
[----:B------:R-:W-:-:S02]  /*6a20*/  LOP3.LUT R16, R16, 0xffffffdf, RZ, 0xc0, !PT ;  /* 0xffffffdf10107812 */ /* 0x000fc400078ec0ff */
[----:B------:R-:W-:Y:S02]  /*6a30*/  FMNMX.FTZ R0, R156, R0, !PT ;  /* 0x000000009c007209 */ /* 0x000fe40007810000 */
[----:B------:R-:W-:Y:S02]  /*6a40*/  ISETP.LT.OR P0, PT, R186, 0x1a, P0 ;  /* 0x0000001aba00780c */ /* 0x000fe40000701670 */
[----:B------:R-:W-:Y:S02]  /*6a50*/  @P1 LOP3.LUT R16, R16, 0x20, RZ, 0xfc, !PT ;  /* 0x0000002010101812 */ /* 0x000fe400078efcff */
[----:B------:R-:W-:Y:S02]  /*6a60*/  FMNMX.FTZ R0, R157, R0, !PT ;  /* 0x000000009d007209 */ /* 0x000fe40007810000 */
[----:B------:R-:W-:Y:S02]  /*6a70*/  LOP3.LUT P1, RZ, R16, 0x2, RZ, 0xc0, !PT ;  /* 0x0000000210ff7812 */ /* 0x000fe4000782c0ff */
[----:B------:R-:W-:-:S02]  /*6a80*/  FMNMX.FTZ R0, R160, R0, !PT ;  /* 0x00000000a0007209 */ /* 0x000fc40007810000 */
[----:B------:R-:W-:Y:S02]  /*6a90*/  LOP3.LUT R16, R16, 0xfffffeff, RZ, 0xc0, !PT ;  /* 0xfffffeff10107812 */ /* 0x000fe400078ec0ff */
[----:B------:R-:W-:Y:S02]  /*6aa0*/  FMNMX.FTZ R0, R161, R0, !PT ;  /* 0x00000000a1007209 */ /* 0x000fe40007810000 */
[----:B------:R-:W-:Y:S02]  /*6ab0*/  @P0 LOP3.LUT R16, R16, 0x100, RZ, 0xfc, !PT ;  /* 0x0000010010100812 */ /* 0x000fe400078efcff */
[----:B------:R-:W-:Y:S02]  /*6ac0*/  ISETP.LT.OR P0, PT, R186, 0x21, P2 ;  /* 0x00000021ba00780c */ /* 0x000fe40001701670 */
[----:B------:R-:W-:Y:S02]  /*6ad0*/  FMNMX.FTZ R0, R164, R0, !PT ;  /* 0x00000000a4007209 */ /* 0x000fe40007810000 */
[----:B------:R-:W-:-:S02]  /*6ae0*/  LOP3.LUT P2, RZ, R16, 0x8, RZ, 0xc0, !PT ;  /* 0x0000000810ff7812 */ /* 0x000fc4000784c0ff */
[----:B------:R-:W-:Y:S02]  /*6af0*/  FMNMX.FTZ R0, R165, R0, !PT ;  /* 0x00000000a5007209 */ /* 0x000fe40007810000 */
[----:B------:R-:W-:Y:S02]  /*6b00*/  LOP3.LUT R16, R16, 0xffffffbf, RZ, 0xc0, !PT ;  /* 0xffffffbf10107812 */ /* 0x000fe400078ec0ff */
[----:B------:R-:W-:Y:S02]  /*6b10*/  FMNMX.FTZ R0, R168, R0, !PT ;  /* 0x00000000a8007209 */ /* 0x000fe40007810000 */
[----:B------:R-:W-:Y:S02]  /*6b20*/  ISETP.LT.OR P6, PT, R186, 0x31, P6 ;  /* 0x00000031ba00780c */ /* 0x000fe400037c1670 */
[----:B------:R-:W-:Y:S02]  /*6b30*/  @P0 LOP3.LUT R16, R16, 0x40, RZ, 0xfc, !PT ;  /* 0x0000004010100812 */ /* 0x000fe400078efcff */
[----:B------:R-:W-:-:S02]  /*6b40*/  FMNMX.FTZ R0, R169, R0, !PT ;  /* 0x00000000a9007209 */ /* 0x000fc40007810000 */
[----:B------:R-:W-:Y:S02]  /*6b50*/  ISETP.LT.OR P0, PT, R186, 0x22, P3 ;  /* 0x00000022ba00780c */ /* 0x000fe40001f01670 */
[----:B------:R-:W-:Y:S02]  /*6b60*/  FMNMX.FTZ R0, R172, R0, !PT ;  /* 0x00000000ac007209 */ /* 0x000fe40007810000 */
[C---:B------:R-:W-:Y:S02]  /*6b70*/  LOP3.LUT P3, RZ, R16.reuse, 0x80, RZ, 0xc0, !PT ;  /* 0x0000008010ff7812 */ /* 0x040fe4000786c0ff */
[----:B------:R-:W-:Y:S02]  /*6b80*/  FMNMX.FTZ R0, R173, R0, !PT ;  /* 0x00000000ad007209 */ /* 0x000fe40007810000 */
[----:B------:R-:W-:Y:S02]  /*6b90*/  LOP3.LUT R16, R16, 0xffffffef, RZ, 0xc0, !PT ;  /* 0xffffffef10107812 */ /* 0x000fe400078ec0ff */
[----:B------:R-:W-:-:S02]  /*6ba0*/  FMNMX.FTZ R0, R176, R0, !PT ;  /* 0x00000000b0007209 */ /* 0x000fc40007810000 */
[----:B------:R-:W-:Y:S02]  /*6bb0*/  ISETP.LT.OR P3, PT, R186, 0x1, P3 ;  /* 0x00000001ba00780c */ /* 0x000fe40001f61670 */
[----:B------:R-:W-:Y:S02]  /*6bc0*/  @P0 LOP3.LUT R16, R16, 0x10, RZ, 0xfc, !PT ;  /* 0x0000001010100812 */ /* 0x000fe400078efcff */
[----:B------:R-:W-:Y:S02]  /*6bd0*/  ISETP.LT.OR P0, PT, R186, 0x29, P4 ;  /* 0x00000029ba00780c */ /* 0x000fe40002701670 */
[----:B------:R-:W-:Y:S02]  /*6be0*/  FMNMX.FTZ R0, R177, R0, !PT ;  /* 0x00000000b1007209 */ /* 0x000fe40007810000 */
[----:B------:R-:W-:Y:S02]  /*6bf0*/  LOP3.LUT P4, RZ, R16, 0x20, RZ, 0xc0, !PT ;  /* 0x0000002010ff7812 */ /* 0x000fe4000788c0ff */
[----:B------:R-:W-:-:S02]  /*6c00*/  FMNMX.FTZ R0, R180, R0, !PT ;  /* 0x00000000b4007209 */ /* 0x000fc40007810000 */
[----:B------:R-:W-:Y:S02]  /*6c10*/  LOP3.LUT R16, R16, 0xfffffffb, RZ, 0xc0, !PT ;  /* 0xfffffffb10107812 */ /* 0x000fe400078ec0ff */
[----:B------:R-:W-:Y:S02]  /*6c20*/  FMNMX.FTZ R0, R181, R0, !PT ;  /* 0x00000000b5007209 */ /* 0x000fe40007810000 */
[----:B------:R-:W-:Y:S02]  /*6c30*/  FSEL R154, R154, -INF , !P3 ;  /* 0xff8000009a9a7808 */ /* 0x000fe40005800000 */
[----:B------:R-:W-:Y:S01]  /*6c40*/  @P0 LOP3.LUT R16, R16, 0x4, RZ, 0xfc, !PT ;  /* 0x0000000410100812 */ /* 0x000fe200078efcff */
[----:B------:R-:W1:Y:S01]  /*6c50*/  SHFL.BFLY PT, R2, R0, 0x2, 0x1f ;  /* 0x0c401f0000027f89 */ /* 0x000e6200000e0000 */
[----:B------:R-:W-:Y:S02]  /*6c60*/  ISETP.LT.OR P0, PT, R186, 0x2a, P5 ;  /* 0x0000002aba00780c */ /* 0x000fe40002f01670 */
[----:B------:R-:W-:-:S02]  /*6c70*/  LOP3.LUT R16, R16, 0xffffefff, RZ, 0xc0, !PT ;  /* 0xffffefff10107812 */ /* 0x000fc400078ec0ff */
[----:B0-----:R-:W-:Y:S02]  /*6c80*/  FMNMX.FTZ R3, R154, R224, !PT ;  /* 0x000000e09a037209 */ /* 0x001fe40007810000 */
[----:B------:R-:W-:Y:S02]  /*6c90*/  ISETP.LT.OR P1, PT, R186, 0x32, P1 ;  /* 0x00000032ba00780c */ /* 0x000fe40000f21670 */
[----:B------:R-:W-:Y:S02]  /*6ca0*/  FMNMX.FTZ R3, R155, R3, !PT ;  /* 0x000000039b037209 */ /* 0x000fe40007810000 */
[----:B------:R-:W-:Y:S02]  /*6cb0*/  FSEL R178, R178, -INF , !P6 ;  /* 0xff800000b2b27808 */ /* 0x000fe40007000000 */
[----:B------:R-:W-:Y:S02]  /*6cc0*/  FMNMX.FTZ R3, R158, R3, !PT ;  /* 0x000000039e037209 */ /* 0x000fe40007810000 */
[----:B------:R-:W-:-:S02]  /*6cd0*/  @P0 LOP3.LUT R16, R16, 0x1000, RZ, 0xfc, !PT ;  /* 0x0000100010100812 */ /* 0x000fc400078efcff */
[----:B------:R-:W-:Y:S02]  /*6ce0*/  FMNMX.FTZ R3, R159, R3, !PT ;  /* 0x000000039f037209 */ /* 0x000fe40007810000 */
[C---:B------:R-:W-:Y:S02]  /*6cf0*/  LOP3.LUT P0, RZ, R16.reuse, 0x10, RZ, 0xc0, !PT ;  /* 0x0000001010ff7812 */ /* 0x040fe4000780c0ff */
[----:B------:R-:W-:Y:S02]  /*6d00*/  LOP3.LUT R16, R16, 0xffffdfff, RZ, 0xc0, !PT ;  /* 0xffffdfff10107812 */ /* 0x000fe400078ec0ff */
[----:B------:R-:W-:Y:S02]  /*6d10*/  FMNMX.FTZ R3, R162, R3, !PT ;  /* 0x00000003a2037209 */ /* 0x000fe40007810000 */
[----:B-1----:R-:W-:Y:S02]  /*6d20*/  FMNMX.FTZ R2, R0, R2, !PT ;  /* 0x0000000200027209 */ /* 0x002fe40007810000 */
[----:B------:R-:W-:-:S02]  /*6d30*/  FMNMX.FTZ R3, R163, R3, !PT ;  /* 0x00000003a3037209 */ /* 0x000fc40007810000 */
[----:B------:R-:W-:Y:S01]  /*6d40*/  ISETP.LT.OR P2, PT, R186, 0x39, P2 ;  /* 0x00000039ba00780c */ /* 0x000fe20001741670 */
[----:B------:R-:W0:Y:S01]  /*6d50*/  SHFL.BFLY PT, R4, R2, 0x1, 0x1f ;  /* 0x0c201f0002047f89 */ /* 0x000e2200000e0000 */
[----:B------:R-:W-:Y:S02]  /*6d60*/  FMNMX.FTZ R3, R166, R3, !PT ;  /* 0x00000003a6037209 */ /* 0x000fe40007810000 */
[----:B------:R-:W-:Y:S02]  /*6d70*/  @P0 LOP3.LUT R16, R16, 0x2000, RZ, 0xfc, !PT ;  /* 0x0000200010100812 */ /* 0x000fe400078efcff */
[----:B------:R-:W-:Y:S02]  /*6d80*/  FSEL R179, R179, -INF , !P1 ;  /* 0xff800000b3b37808 */ /* 0x000fe40004800000 */
[C---:B------:R-:W-:Y:S02]  /*6d90*/  LOP3.LUT P0, RZ, R16.reuse, 0x40, RZ, 0xc0, !PT ;  /* 0x0000004010ff7812 */ /* 0x040fe4000780c0ff */
[----:B------:R-:W-:-:S02]  /*6da0*/  LOP3.LUT R16, R16, 0xffffbfff, RZ, 0xc0, !PT ;  /* 0xffffbfff10107812 */ /* 0x000fc400078ec0ff */
[----:B------:R-:W-:Y:S02]  /*6db0*/  ISETP.LT.OR P4, PT, R186, 0x3a, P4 ;  /* 0x0000003aba00780c */ /* 0x000fe40002781670 */
[----:B------:R-:W-:Y:S02]  /*6dc0*/  FSEL R182, R182, -INF , !P2 ;  /* 0xff800000b6b67808 */ /* 0x000fe40005000000 */
[----:B------:R-:W-:-:S05]  /*6dd0*/  FSEL R183, R183, -INF , !P4 ;  /* 0xff800000b7b77808 */ /* 0x000fca0006000000 */
[----:B------:R-:W-:-:S04]  /*6de0*/  @P0 LOP3.LUT R16, R16, 0x4000, RZ, 0xfc, !PT ;  /* 0x0000400010100812 */ /* 0x000fc800078efcff */
[----:B------:R-:W-:Y:S02]  /*6df0*/  LOP3.LUT P0, RZ, R16, 0x100, RZ, 0xc0, !PT ;  /* 0x0000010010ff7812 */ /* 0x000fe4000780c0ff */
[----:B0-----:R-:W-:Y:S02]  /*6e00*/  FMNMX.FTZ R4, R2, R4, !PT ;  /* 0x0000000402047209 */ /* 0x001fe40007810000 */
[----:B------:R-:W-:Y:S02]  /*6e10*/  FSEL R167, R167, -INF , !P0 ;  /* 0xff800000a7a77808 */ /* 0x000fe40004000000 */
[----:B------:R-:W-:Y:S01]  /*6e20*/  LOP3.LUT P0, RZ, R16, 0x4000, RZ, 0xc0, !PT ;  /* 0x0000400010ff7812 */ /* 0x000fe2000780c0ff */
[C---:B------:R-:W-:Y:S01]  /*6e30*/  FMUL.FTZ R2, R4.reuse, UR10 ;  /* 0x0000000a04027c20 */ /* 0x040fe20008410000 */
[----:B------:R-:W-:Y:S02]  /*6e40*/  FSETP.NEU.FTZ.AND P5, PT, R4, -INF , PT ;  /* 0xff8000000400780b */ /* 0x000fe40003fbd000 */
[----:B------:R-:W-:-:S02]  /*6e50*/  FSEL R170, R170, -INF , !P0 ;  /* 0xff800000aaaa7808 */ /* 0x000fc40004000000 */
[----:B------:R-:W-:Y:S02]  /*6e60*/  LOP3.LUT P0, RZ, R16, 0x2000, RZ, 0xc0, !PT ;  /* 0x0000200010ff7812 */ /* 0x000fe4000780c0ff */
[----:B------:R-:W-:Y:S02]  /*6e70*/  FMNMX.FTZ R3, R167, R3, !PT ;  /* 0x00000003a7037209 */ /* 0x000fe40007810000 */
[----:B------:R-:W-:Y:S02]  /*6e80*/  FSEL R0, R4, RZ, P5 ;  /* 0x000000ff04007208 */ /* 0x000fe40002800000 */
[----:B------:R-:W-:Y:S02]  /*6e90*/  FSEL R2, R2, RZ, P5 ;  /* 0x000000ff02027208 */ /* 0x000fe40002800000 */
[----:B------:R-:W-:Y:S01]  /*6ea0*/  LOP3.LUT P5, RZ, R16, 0x4, RZ, 0xc0, !PT ;  /* 0x0000000410ff7812 */ /* 0x000fe200078ac0ff */
[----:B------:R-:W-:Y:S01]  /*6eb0*/  FADD.FTZ R0, -R0, R21 ;  /* 0x0000001500007221 */ /* 0x000fe20000010100 */
[----:B------:R-:W-:Y:S01]  /*6ec0*/  FSEL R171, R171, -INF , !P0 ;  /* 0xff800000abab7808 */ /* 0x000fe20004000000 */
[--C-:B------:R-:W-:Y:S01]  /*6ed0*/  FFMA.FTZ R152, R152, UR10, -R2.reuse ;  /* 0x0000000a98987c23 */ /* 0x100fe20008010802 */
[----:B------:R-:W-:Y:S01]  /*6ee0*/  FMNMX.FTZ R3, R170, R3, !PT ;  /* 0x00000003aa037209 */ /* 0x000fe20007810000 */
[--C-:B------:R-:W-:Y:S01]  /*6ef0*/  FFMA.FTZ R153, R153, UR10, -R2.reuse ;  /* 0x0000000a99997c23 */ /* 0x100fe20008010802 */
[----:B------:R-:W-:Y:S01]  /*6f00*/  LOP3.LUT P0, RZ, R16, 0x1000, RZ, 0xc0, !PT ;  /* 0x0000100010ff7812 */ /* 0x000fe2000780c0ff */
[--C-:B------:R-:W-:Y:S01]  /*6f10*/  FFMA.FTZ R156, R156, UR10, -R2.reuse ;  /* 0x0000000a9c9c7c23 */ /* 0x100fe20008010802 */
[----:B------:R-:W-:Y:S01]  /*6f20*/  FSEL R174, R174, -INF , !P5 ;  /* 0xff800000aeae7808 */ /* 0x000fe20006800000 */
[--C-:B------:R-:W-:Y:S01]  /*6f30*/  FFMA.FTZ R157, R157, UR10, -R2.reuse ;  /* 0x0000000a9d9d7c23 */ /* 0x100fe20008010802 */
[----:B------:R-:W-:Y:S01]  /*6f40*/  FMNMX.FTZ R3, R171, R3, !PT ;  /* 0x00000003ab037209 */ /* 0x000fe20007810000 */
[--C-:B------:R-:W-:Y:S01]  /*6f50*/  FFMA.FTZ R160, R160, UR10, -R2.reuse ;  /* 0x0000000aa0a07c23 */ /* 0x100fe20008010802 */
[----:B------:R-:W-:Y:S01]  /*6f60*/  FSEL R175, R175, -INF , !P0 ;  /* 0xff800000afaf7808 */ /* 0x000fe20004000000 */
[--C-:B------:R-:W-:Y:S01]  /*6f70*/  FFMA.FTZ R161, R161, UR10, -R2.reuse ;  /* 0x0000000aa1a17c23 */ /* 0x100fe20008010802 */
[----:B------:R-:W-:Y:S01]  /*6f80*/  FMNMX.FTZ R3, R174, R3, !PT ;  /* 0x00000003ae037209 */ /* 0x000fe20007810000 */
[--C-:B------:R-:W-:Y:S01]  /*6f90*/  FFMA.FTZ R164, R164, UR10, -R2.reuse ;  /* 0x0000000aa4a47c23 */ /* 0x100fe20008010802 */
[--C-:B------:R-:W-:Y:S01]  /*6fa0*/  FFMA.FTZ R165, R165, UR10, -R2.reuse ;  /* 0x0000000aa5a57c23 */ /* 0x100fe20008010802 */
        /* <DEDUP_REMOVED lines=10> */
[----:B------:R-:W-:Y:S01]  /*7050*/  FFMA.FTZ R2, R181, UR10, -R2 ;  /* 0x0000000ab5027c23 */ /* 0x000fe20008010802 */
[----:B------:R-:W-:Y:S01]  /*7060*/  FMUL.FTZ R181, R0, UR10 ;  /* 0x0000000a00b57c20 */ /* 0x000fe20008410000 */
[----:B------:R-:W-:Y:S01]  /*7070*/  MUFU.EX2 R152, R152 ;  /* 0x0000009800987308 */ /* 0x000fe20000000800 */
[----:B------:R-:W-:-:S02]  /*7080*/  FMNMX.FTZ R3, R182, R3, !PT ;  /* 0x00000003b6037209 */ /* 0x000fc40007810000 */
[----:B------:R-:W-:Y:S02]  /*7090*/  LOP3.LUT P0, RZ, R16, 0x800, RZ, 0xc0, !PT ;  /* 0x0000080010ff7812 */ /* 0x000fe4000780c0ff */
[----:B------:R-:W-:-:S03]  /*70a0*/  FMNMX.FTZ R3, R183, R3, !PT ;  /* 0x00000003b7037209 */ /* 0x000fc60007810000 */
[----:B------:R0:W-:Y:S02]  /*70b0*/  MUFU.EX2 R186, R2 ;  /* 0x0000000200ba7308 */ /* 0x0001e40000000800 */
[----:B------:R-:W1:Y:S06]  /*70c0*/  SHFL.BFLY PT, R21, R3, 0x2, 0x1f ;  /* 0x0c401f0003157f89 */ /* 0x000e6c00000e0000 */
[----:B------:R-:W-:Y:S08]  /*70d0*/  MUFU.EX2 R153, R153 ;  /* 0x0000009900997308 */ /* 0x000ff00000000800 */
[----:B------:R-:W-:Y:S08]  /*70e0*/  MUFU.EX2 R156, R156 ;  /* 0x0000009c009c7308 */ /* 0x000ff00000000800 */
[----:B------:R-:W-:Y:S01]  /*70f0*/  MUFU.EX2 R157, R157 ;  /* 0x0000009d009d7308 */ /* 0x000fe20000000800 */
[----:B-1----:R-:W-:-:S05]  /*7100*/  FMNMX.FTZ R3, R3, R21, !PT ;  /* 0x0000001503037209 */ /* 0x002fca0007810000 */
[----:B------:R-:W1:Y:S02]  /*7110*/  SHFL.BFLY PT, R21, R3, 0x1, 0x1f ;  /* 0x0c201f0003157f89 */ /* 0x000e6400000e0000 */
[----:B------:R-:W-:Y:S08]  /*7120*/  MUFU.EX2 R160, R160 ;  /* 0x000000a000a07308 */ /* 0x000ff00000000800 */
[----:B------:R-:W-:Y:S08]  /*7130*/  MUFU.EX2 R161, R161 ;  /* 0x000000a100a17308 */ /* 0x000ff00000000800 */
[----:B------:R-:W-:Y:S01]  /*7140*/  MUFU.EX2 R164, R164 ;  /* 0x000000a400a47308 */ /* 0x000fe20000000800 */
[----:B-1----:R-:W-:-:S07]  /*7150*/  FMNMX.FTZ R3, R3, R21, !PT ;  /* 0x0000001503037209 */ /* 0x002fce0007810000 */
[----:B------:R-:W-:Y:S01]  /*7160*/  MUFU.EX2 R165, R165 ;  /* 0x000000a500a57308 */ /* 0x000fe20000000800 */
[C---:B------:R-:W-:Y:S01]  /*7170*/  FSETP.NEU.FTZ.AND P1, PT, R3.reuse, -INF , PT ;  /* 0xff8000000300780b */ /* 0x040fe20003f3d000 */
[----:B0-----:R-:W-:-:S03]  /*7180*/  FMUL.FTZ R2, R3, UR10 ;  /* 0x0000000a03027c20 */ /* 0x001fc60008410000 */
[----:B------:R-:W-:-:S03]  /*7190*/  FSEL R21, R3, RZ, P1 ;  /* 0x000000ff03157208 */ /* 0x000fc60000800000 */
[----:B------:R-:W-:Y:S01]  /*71a0*/  MUFU.EX2 R168, R168 ;  /* 0x000000a800a87308 */ /* 0x000fe20000000800 */
[----:B------:R-:W-:Y:S01]  /*71b0*/  FSEL R0, R2, RZ, P1 ;  /* 0x000000ff02007208 */ /* 0x000fe20000800000 */
[----:B------:R-:W-:-:S04]  /*71c0*/  FADD.FTZ R21, -R21, R224 ;  /* 0x000000e015157221 */ /* 0x000fc80000010100 */
[--C-:B------:R-:W-:Y:S01]  /*71d0*/  FFMA.FTZ R154, R154, UR10, -R0.reuse ;  /* 0x0000000a9a9a7c23 */ /* 0x100fe20008010800 */
[--C-:B------:R-:W-:Y:S01]  /*71e0*/  FFMA.FTZ R155, R155, UR10, -R0.reuse ;  /* 0x0000000a9b9b7c23 */ /* 0x100fe20008010800 */
[----:B------:R-:W-:Y:S01]  /*71f0*/  FMUL.FTZ R21, R21, UR10 ;  /* 0x0000000a15157c20 */ /* 0x000fe20008410000 */
[----:B------:R-:W0:Y:S01]  /*7200*/  MUFU.EX2 R2, R181 ;  /* 0x000000b500027308 */ /* 0x000e220000000800 */
[--C-:B------:R-:W-:Y:S01]  /*7210*/  FFMA.FTZ R158, R158, UR10, -R0.reuse ;  /* 0x0000000a9e9e7c23 */ /* 0x100fe20008010800 */
        /* <DEDUP_REMOVED lines=12> */
[----:B------:R-:W-:Y:S01]  /*72e0*/  FFMA.FTZ R183, R183, UR10, -R0 ;  /* 0x0000000ab7b77c23 */ /* 0x000fe20008010800 */
[----:B------:R-:W-:Y:S01]  /*72f0*/  MUFU.EX2 R154, R154 ;  /* 0x0000009a009a7308 */ /* 0x000fe20000000800 */
[----:B0-----:R-:W-:-:S04]  /*7300*/  FFMA.FTZ R20, R2, R20, R152 ;  /* 0x0000001402147223 */ /* 0x001fc80000010098 */
[----:B------:R-:W-:-:S03]  /*7310*/  FADD.FTZ R20, R153, R20 ;  /* 0x0000001499147221 */ /* 0x000fc60000010000 */
[----:B------:R-:W0:Y:S08]  /*7320*/  MUFU.EX2 R0, R21 ;  /* 0x0000001500007308 */ /* 0x000e300000000800 */
[----:B------:R-:W1:Y:S08]  /*7330*/  MUFU.EX2 R155, R155 ;  /* 0x0000009b009b7308 */ /* 0x000e700000000800 */
        /* <DEDUP_REMOVED lines=16> */
[----:B------:R-:W-:-:S06]  /*7440*/  FADD.FTZ R5, R168, R5 ;  /* 0x00000005a8057221 */ /* 0x000fcc0000010000 */
        /* <DEDUP_REMOVED lines=31> */
[----:B------:R-:W-:Y:S01]  /*7640*/  FADD.FTZ R20, R186, R5 ;  /* 0x00000005ba147221 */ /* 0x000fe20000010000 */
[----:B0-----:R-:W-:Y:S01]  /*7650*/  FADD.FTZ R5, R183, R21 ;  /* 0x00000015b7057221 */ /* 0x001fe20000010000 */
[----:B------:R-:W-:Y:S06]  /*7660*/  @!P0 BRA `(.L_x_1264) ;  /* 0x0000000000048947 */ /* 0x000fec0003800000 */
[----:B------:R-:W-:Y:S01]  /*7670*/  BPT.TRAP 0x1 ;  /* 0x000000040000795c */ /* 0x000fe20000300000 */
.L_x_1264:
[----:B------:R-:W0:Y:S01]  /*7680*/  S2UR UR4, SR_CgaCtaId ;  /* 0x00000000000479c3 */ /* 0x000e220000008800 */
[----:B------:R-:W-:Y:S01]  /*7690*/  UIADD3 UR5, UR5, 0x30860, URZ ;  /* 0x0003086005057890 */ /* 0x000fe2000fffe03f */
[----:B------:R-:W-:Y:S01]  /*76a0*/  ISETP.GT.AND P1, PT, R225, UR54, PT ;  /* 0x00000036e1007c0c */ /* 0x000fe2000bf24270 */
[----:B------:R-:W-:Y:S01]  /*76b0*/  UMOV UR7, UR38 ;  /* 0x0000002600077c82 */ /* 0x000fe20008000000 */
[----:B------:R-:W-:Y:S01]  /*76c0*/  F2FP.F16.F32.PACK_AB R196, R153, R152 ;  /* 0x0000009899c4723e */ /* 0x000fe200000000ff */
[----:B------:R-:W-:Y:S01]  /*76d0*/  VIADD R225, R225, 0xffffffff ;  /* 0xffffffffe1e17836 */ /* 0x000fe20000000000 */
[----:B------:R-:W-:Y:S01]  /*76e0*/  F2FP.F16.F32.PACK_AB R197, R155, R154 ;  /* 0x0000009a9bc5723e */ /* 0x000fe200000000ff */
[----:B------:R-:W-:Y:S01]  /*76f0*/  IMAD.MOV.U32 R224, RZ, RZ, R3 ;  /* 0x000000ffffe07224 */ /* 0x000fe200078e0003 */
[----:B------:R-:W-:Y:S01]  /*7700*/  F2FP.F16.F32.PACK_AB R198, R157, R156 ;  /* 0x0000009c9dc6723e */ /* 0x000fe200000000ff */
[----:B------:R-:W-:Y:S01]  /*7710*/  IMAD.MOV.U32 R21, RZ, RZ, R4 ;  /* 0x000000ffff157224 */ /* 0x000fe200078e0004 */
[----:B------:R-:W-:-:S02]  /*7720*/  F2FP.F16.F32.PACK_AB R199, R159, R158 ;  /* 0x0000009e9fc7723e */ /* 0x000fc400000000ff */
[----:B------:R-:W-:Y:S02]  /*7730*/  F2FP.F16.F32.PACK_AB R192, R161, R160 ;  /* 0x000000a0a1c0723e */ /* 0x000fe400000000ff */
[----:B------:R-:W-:Y:S02]  /*7740*/  F2FP.F16.F32.PACK_AB R193, R163, R162 ;  /* 0x000000a2a3c1723e */ /* 0x000fe400000000ff */
[----:B------:R-:W-:Y:S02]  /*7750*/  F2FP.F16.F32.PACK_AB R194, R165, R164 ;  /* 0x000000a4a5c2723e */ /* 0x000fe400000000ff */
[----:B------:R-:W-:Y:S02]  /*7760*/  F2FP.F16.F32.PACK_AB R195, R167, R166 ;  /* 0x000000a6a7c3723e */ /* 0x000fe400000000ff */
[----:B------:R-:W-:Y:S02]  /*7770*/  F2FP.F16.F32.PACK_AB R188, R169, R168 ;  /* 0x000000a8a9bc723e */ /* 0x000fe400000000ff */
[----:B------:R-:W-:Y:S01]  /*7780*/  F2FP.F16.F32.PACK_AB R189, R171, R170 ;  /* 0x000000aaabbd723e */ /* 0x000fe200000000ff */
[----:B0-----:R-:W-:Y:S01]  /*7790*/  UPRMT UR5, UR4, 0x654, UR5 ;  /* 0x0000065404057896 */ /* 0x001fe20008000005 */
[----:B------:R-:W-:-:S02]  /*77a0*/  F2FP.F16.F32.PACK_AB R190, R173, R172 ;  /* 0x000000acadbe723e */ /* 0x000fc400000000ff */
[----:B------:R-:W-:Y:S01]  /*77b0*/  UMOV UR4, UR39 ;  /* 0x0000002700047c82 */ /* 0x000fe20008000000 */
[----:B------:R-:W-:Y:S02]  /*77c0*/  F2FP.F16.F32.PACK_AB R191, R175, R174 ;  /* 0x000000aeafbf723e */ /* 0x000fe400000000ff */
[----:B------:R-:W-:Y:S02]  /*77d0*/  F2FP.F16.F32.PACK_AB R184, R177, R176 ;  /* 0x000000b0b1b8723e */ /* 0x000fe400000000ff */
[----:B------:R-:W-:Y:S01]  /*77e0*/  F2FP.F16.F32.PACK_AB R185, R179, R178 ;  /* 0x000000b2b3b9723e */ /* 0x000fe200000000ff */
[----:B------:R-:W-:Y:S01]  /*77f0*/  SYNCS.ARRIVE.TRANS64.RED.A1T0 RZ, [UR5], RZ ;  /* 0x000000ffffff79a7 */ /* 0x000fe20008100405 */
[----:B------:R-:W-:Y:S02]  /*7800*/  F2FP.F16.F32.PACK_AB R186, R186, R180 ;  /* 0x000000b4baba723e */ /* 0x000fe400000000ff */
[----:B------:R-:W-:Y:S01]  /*7810*/  F2FP.F16.F32.PACK_AB R187, R183, R182 ;  /* 0x000000b6b7bb723e */ /* 0x000fe200000000ff */
[----:B------:R-:W-:Y:S06]  /*7820*/  @P1 BRA `(.L_x_1265) ;  /* 0xffffffd400641947 */ /* 0x000fec000383ffff */
.L_x_1246:
[----:B------:R-:W-:Y:S01]  /*7830*/  R2UR UR4, R22 ;  /* 0x00000000160472ca */ /* 0x000fe200000e0000 */
[----:B------:R-:W-:Y:S02]  /*7840*/  UISETP.NE.AND UP0, UPT, UR43, URZ, UPT ;  /* 0x0000003f2b00728c */ /* 0x000fe4000bf05270 */
[----:B------:R-:W-:Y:S02]  /*7850*/  UIADD3 UR7, UR60, 0x7f, URZ ;  /* 0x0000007f3c077890 */ /* 0x000fe4000fffe03f */
[----:B------:R-:W-:Y:S02]  /*7860*/  UIADD3 UR11, UR42, 0x1, -UR41 ;  /* 0x000000012a0b7890 */ /* 0x000fe4000fffe829 */
[----:B------:R-:W-:-:S06]  /*7870*/  PLOP3.LUT P1, PT, PT, PT, UP0, 0x40, 0x0 ;  /* 0x000000000000781c */ /* 0x000fcc0003f2e808 */
[----:B------:R-:W-:-:S11]  /*7880*/  UISETP.NE.AND UP1, UPT, UR4, URZ, UPT ;  /* 0x0000003f0400728c */ /* 0x000fd6000bf25270 */
[----:B------:R-:W-:Y:S01]  /*7890*/  @UP1 ULDC UR4, c[0x0][0x44c] ;  /* 0x0001130000041ab9 */ /* 0x000fe20000000800 */
[----:B------:R-:W-:Y:S01]  /*78a0*/  @UP1 ULDC UR14, c[0x0][0x450] ;  /* 0x00011400000e1ab9 */ /* 0x000fe20000000800 */
[----:B------:R-:W-:-:S04]  /*78b0*/  UIMAD.WIDE.U32 UR4, UR7, UR4, URZ ;  /* 0x00000004070472a5 */ /* 0x000fc8000f8e003f */
[----:B------:R-:W-:-:S04]  /*78c0*/  @UP1 USHF.R.U32.HI UR7, URZ, UR14, UR5 ;  /* 0x0000000e3f071299 */ /* 0x000fc80008011605 */
[----:B------:R-:W-:-:S04]  /*78d0*/  UIADD3 UR15, UR11, UR7, URZ ;  /* 0x000000070b0f7290 */ /* 0x000fc8000fffe03f */
[----:B------:R-:W-:Y:S01]  /*78e0*/  UIADD3 UR11, UR15, -UR6, URZ ;  /* 0x800000060f0b7290 */ /* 0x000fe2000fffe03f */
[----:B------:R-:W-:Y:S11]  /*78f0*/  @P1 BRA `(.L_x_1266) ;  /* 0x00000000004c1947 */ /* 0x000ff60003800000 */
        /* <DEDUP_REMOVED lines=11> */
.L_x_1267:
[----:B------:R-:W-:Y:S02]  /*79b0*/  ULDC UR14, c[0x0][0x9e4] ;  /* 0x00027900000e7ab9 */ /* 0x000fe40000000800 */
[----:B------:R-:W-:-:S11]  /*79c0*/  UISETP.NE.AND UP0, UPT, UR14, 0x1, UPT ;  /* 0x000000010e00788c */ /* 0x000fd6000bf05270 */
[----:B------:R-:W-:Y:S02]  /*79d0*/  @UP0 ULDC.64 UR4, c[0x0][0x9e8] ;  /* 0x00027a0000040ab9 */ /* 0x000fe40000000a00 */
[----:B------:R-:W-:-:S04]  /*79e0*/  UIMAD.WIDE.U32 UR6, UR15, UR4, URZ ;  /* 0x000000040f0672a5 */ /* 0x000fc8000f8e003f */
[----:B------:R-:W-:-:S12]  /*79f0*/  @UP0 USHF.R.U32.HI UR15, URZ, UR5, UR7 ;  /* 0x000000053f0f0299 */ /* 0x000fd80008011607 */
.L_x_1268:
[----:B------:R-:W-:-:S04]  /*7a00*/  UIMAD UR14, UR15, UR14, URZ ;  /* 0x0000000e0f0e72a4 */ /* 0x000fc8000f8e023f */
[----:B------:R-:W-:-:S04]  /*7a10*/  UISETP.LT.AND UP0, UPT, UR11, UR14, UPT ;  /* 0x0000000e0b00728c */ /* 0x000fc8000bf01270 */
[----:B------:R-:W-:-:S12]  /*7a20*/  USEL UR11, UR11, UR14, !UP0 ;  /* 0x0000000e0b0b7287 */ /* 0x000fd8000c000000 */
.L_x_1266:
[----:B------:R-:W-:Y:S01]  /*7a30*/  UIADD3 UR11, UR11, 0x3f, URZ ;  /* 0x0000003f0b0b7890 */ /* 0x000fe2000fffe03f */
[----:B------:R-:W-:-:S03]  /*7a40*/  R2UR UR5, R200 ;  /* 0x00000000c80572ca */ /* 0x000fc600000e0000 */
[----:B------:R-:W-:-:S04]  /*7a50*/  USHF.R.S32.HI UR4, URZ, 0x1f, UR11 ;  /* 0x0000001f3f047899 */ /* 0x000fc8000801140b */
[----:B------:R-:W-:-:S04]  /*7a60*/  ULEA.HI UR4, UR4, UR11, URZ, 0x6 ;  /* 0x0000000b04047291 */ /* 0x000fc8000f8f303f */
[----:B------:R-:W-:-:S04]  /*7a70*/  USHF.R.S32.HI UR4, URZ, 0x6, UR4 ;  /* 0x000000063f047899 */ /* 0x000fc80008011404 */
[----:B------:R-:W-:-:S04]  /*7a80*/  UISETP.LT.AND UP0, UPT, UR5, UR4, UPT ;  /* 0x000000040500728c */ /* 0x000fc8000bf01270 */
[----:B------:R-:W-:-:S06]  /*7a90*/  USEL UR54, UR5, UR4, !UP0 ;  /* 0x0000000405367287 */ /* 0x000fcc000c000000 */
[----:B------:R-:W-:-:S13]  /*7aa0*/  ISETP.GE.AND P1, PT, R225, UR54, PT ;  /* 0x00000036e1007c0c */ /* 0x000fda000bf26270 */
[----:B------:R-:W-:Y:S05]  /*7ab0*/  @!P1 BRA `(.L_x_1269) ;  /* 0x0000001c00489947 */ /* 0x000fea0003800000 */
[----:B------:R-:W-:Y:S01]  /*7ac0*/  IMAD.MOV.U32 R224, RZ, RZ, R3 ;  /* 0x000000ffffe07224 */ /* 0x000fe200078e0003 */
[----:B------:R-:W-:Y:S01]  /*7ad0*/  UMOV UR7, UR38 ;  /* 0x0000002600077c82 */ /* 0x000fe20008000000 */
[----:B------:R-:W-:Y:S01]  /*7ae0*/  IMAD.MOV.U32 R21, RZ, RZ, R4 ;  /* 0x000000ffff157224 */ /* 0x000fe200078e0004 */
[----:B------:R-:W-:Y:S01]  /*7af0*/  UMOV UR4, UR39 ;  /* 0x0000002700047c82 */ /* 0x000fe20008000000 */
[----:B------:R-:W-:-:S05]  /*7b00*/  ULDC UR55, c[0x0][0x988] ;  /* 0x0002620000377ab9 */ /* 0x000fca0000000800 */
.L_x_1280:
[----:B------:R-:W-:-:S04]  /*7b10*/  UISETP.NE.AND UP0, UPT, UR4, 0x1, UPT ;  /* 0x000000010400788c */ /* 0x000fc8000bf05270 */
[----:B------:R-:W-:-:S04]  /*7b20*/  USEL UR38, URZ, 0x1, UP0 ;  /* 0x000000013f267887 */ /* 0x000fc80008000000 */
[----:B------:R-:W-:Y:S01]  /*7b30*/  ULOP3.LUT UR38, UR7, UR38, URZ, 0x3c, !UPT ;  /* 0x0000002607267292 */ /* 0x000fe2000f8e3c3f */
[----:B------:R-:W-:Y:S11]  /*7b40*/  @!P0 BRA `(.L_x_1270) ;  /* 0x0000000000048947 */ /* 0x000ff60003800000 */
[----:B------:R-:W-:Y:S01]  /*7b50*/  BPT.TRAP 0x1 ;  /* 0x000000040000795c */ /* 0x000fe20000300000 */
.L_x_1270:
        /* <DEDUP_REMOVED lines=9> */
.L_x_1271:
[-C--:B------:R-:W-:Y:S01]  /*7bf0*/  FMUL.FTZ R24, R24, R2.reuse ;  /* 0x0000000218187220 */ /* 0x080fe20000410000 */
[----:B------:R-:W-:Y:S01]  /*7c00*/  FMUL.FTZ R25, R25, R2 ;  /* 0x0000000219197220 */ /* 0x000fe20000410000 */
[----:B-1----:R-:W-:Y:S06]  /*7c10*/  @P1 BRA `(.L_x_1272) ;  /* 0x0000000000081947 */ /* 0x002fec0003800000 */
[----:B------:R-:W1:Y:S02]  /*7c20*/  SYNCS.PHASECHK.TRANS64.TRYWAIT P1, [UR6+0x30830], R3 ;  /* 0x03083003ff0075a7 */ /* 0x000e640008020146 */
[----:B-1----:R-:W-:Y:S05]  /*7c30*/  @!P1 BRA `(.L_x_1273) ;  /* 0x0000010800e89947 */ /* 0x002fea0003800000 */
.L_x_1272:
        /* <DEDUP_REMOVED lines=225> */
.L_x_1274:
[----:B------:R-:W-:Y:S01]  /*8a50*/  ULEA UR5, UR4, UR40, 0x3 ;  /* 0x0000002804057291 */ /* 0x000fe2000f8e183f */
[----:B------:R-:W-:-:S05]  /*8a60*/  IMAD.U32 R0, RZ, RZ, UR7 ;  /* 0x00000007ff007e24 */ /* 0x000fca000f8e00ff */
[----:B------:R-:W-:-:S04]  /*8a70*/  SHF.L.U32 R0, R0, 0x1f, RZ ;  /* 0x0000001f00007819 */ /* 0x000fc800000006ff */
[----:B------:R2:W3:Y:S01]  /*8a80*/  SYNCS.PHASECHK.TRANS64.TRYWAIT P1, [UR5+0x30850], R0 ;  /* 0x03085000ff0075a7 */ /* 0x0004e20008020145 */
[----:B------:R-:W-:Y:S05]  /*8a90*/  @!P0 BRA `(.L_x_1275) ;  /* 0x0000000000048947 */ /* 0x000fea0003800000 */
[----:B------:R-:W-:Y:S01]  /*8aa0*/  BPT.TRAP 0x1 ;  /* 0x000000040000795c */ /* 0x000fe20000300000 */
.L_x_1275:
[----:B---3--:R-:W-:Y:S05]  /*8ab0*/  @P1 BRA `(.L_x_1276) ;  /* 0x0000000000081947 */ /* 0x008fea0003800000 */
[----:B------:R-:W3:Y:S02]  /*8ac0*/  SYNCS.PHASECHK.TRANS64.TRYWAIT P1, [UR5+0x30850], R0 ;  /* 0x03085000ff0075a7 */ /* 0x000ee40008020145 */
[----:B---3--:R-:W-:Y:S05]  /*8ad0*/  @!P1 BRA `(.L_x_1277) ;  /* 0x000000fc00589947 */ /* 0x008fea0003800000 */
.L_x_1276:
        /* <DEDUP_REMOVED lines=30> */
.L_x_1278:
[----:B--23--:R-:W-:Y:S01]  /*8cc0*/  FMNMX.FTZ R0, R152, R21, !PT ;  /* 0x0000001598007209 */ /* 0x00cfe20007810000 */
[----:B------:R-:W-:Y:S01]  /*8cd0*/  UMOV UR10, UR55 ;  /* 0x00000037000a7c82 */ /* 0x000fe20008000000 */
[----:B------:R-:W2:Y:S01]  /*8ce0*/  S2UR UR4, SR_CgaCtaId ;  /* 0x00000000000479c3 */ /* 0x000ea20000008800 */
[----:B------:R-:W-:Y:S01]  /*8cf0*/  UIADD3 UR6, UR6, 0x30840, URZ ;  /* 0x0003084006067890 */ /* 0x000fe2000fffe03f */
[----:B------:R-:W-:-:S04]  /*8d00*/  FMNMX.FTZ R0, R153, R0, !PT ;  /* 0x0000000099007209 */ /* 0x000fc80007810000 */
[----:B------:R-:W-:-:S04]  /*8d10*/  FMNMX.FTZ R0, R156, R0, !PT ;  /* 0x000000009c007209 */ /* 0x000fc80007810000 */
[----:B------:R-:W-:-:S04]  /*8d20*/  FMNMX.FTZ R0, R157, R0, !PT ;  /* 0x000000009d007209 */ /* 0x000fc80007810000 */
[----:B------:R-:W-:-:S04]  /*8d30*/  FMNMX.FTZ R0, R160, R0, !PT ;  /* 0x00000000a0007209 */ /* 0x000fc80007810000 */
[----:B------:R-:W-:-:S04]  /*8d40*/  FMNMX.FTZ R0, R161, R0, !PT ;  /* 0x00000000a1007209 */ /* 0x000fc80007810000 */
[----:B------:R-:W-:Y:S01]  /*8d50*/  FMNMX.FTZ R0, R164, R0, !PT ;  /* 0x00000000a4007209 */ /* 0x000fe20007810000 */
[----:B--2---:R-:W-:-:S03]  /*8d60*/  UPRMT UR6, UR4, 0x654, UR6 ;  /* 0x0000065404067896 */ /* 0x004fc60008000006 */
[----:B------:R-:W-:-:S04]  /*8d70*/  FMNMX.FTZ R0, R165, R0, !PT ;  /* 0x00000000a5007209 */ /* 0x000fc80007810000 */
[----:B------:R-:W-:Y:S02]  /*8d80*/  FMNMX.FTZ R0, R168, R0, !PT ;  /* 0x00000000a8007209 */ /* 0x000fe40007810000 */
[----:B------:R-:W-:Y:S02]  /*8d90*/  SYNCS.ARRIVE.TRANS64.RED.A1T0 RZ, [UR6], RZ ;  /* 0x000000ffffff79a7 */ /* 0x000fe40008100406 */
        /* <DEDUP_REMOVED lines=27> */
[----:B------:R-:W1:Y:S02]  /*8f50*/  SHFL.BFLY PT, R2, R0, 0x2, 0x1f ;  /* 0x0c401f0000027f89 */ /* 0x000e6400000e0000 */
[----:B-1----:R-:W-:-:S05]  /*8f60*/  FMNMX.FTZ R2, R0, R2, !PT ;  /* 0x0000000200027209 */ /* 0x002fca0007810000 */
[----:B0-----:R-:W0:Y:S02]  /*8f70*/  SHFL.BFLY PT, R3, R2, 0x1, 0x1f ;  /* 0x0c201f0002037f89 */ /* 0x001e2400000e0000 */
[----:B0-----:R-:W-:Y:S01]  /*8f80*/  FMNMX.FTZ R3, R2, R3, !PT ;  /* 0x0000000302037209 */ /* 0x001fe20007810000 */
[C---:B------:R-:W-:Y:S01]  /*8f90*/  FADD.FTZ R2, -R4.reuse, R21 ;  /* 0x0000001504027221 */ /* 0x040fe20000010100 */
[----:B------:R-:W-:-:S03]  /*8fa0*/  FMUL.FTZ R21, R4, UR10 ;  /* 0x0000000a04157c20 */ /* 0x000fc60008410000 */
[----:B------:R-:W-:Y:S01]  /*8fb0*/  FADD.FTZ R0, -R3, R224 ;  /* 0x000000e003007221 */ /* 0x000fe20000010100 */
        /* <DEDUP_REMOVED lines=16> */
[----:B------:R-:W-:Y:S01]  /*90c0*/  FMUL.FTZ R181, R3, UR10 ;  /* 0x0000000a03b57c20 */ /* 0x000fe20008410000 */
[----:B------:R-:W-:Y:S01]  /*90d0*/  FMUL.FTZ R2, R2, UR10 ;  /* 0x0000000a02027c20 */ /* 0x000fe20008410000 */
        /* <DEDUP_REMOVED lines=19> */
[----:B------:R-:W-:-:S06]  /*9210*/  FFMA.FTZ R187, R183, UR10, -R181 ;  /* 0x0000000ab7bb7c23 */ /* 0x000fcc00080108b5 */
[----:B------:R-:W1:Y:S01]  /*9220*/  MUFU.EX2 R154, R154 ;  /* 0x0000009a009a7308 */ /* 0x000e620000000800 */
[----:B0-----:R-:W-:-:S07]  /*9230*/  FFMA.FTZ R20, R2, R20, R152 ;  /* 0x0000001402147223 */ /* 0x001fce0000010098 */
[----:B------:R-:W0:Y:S08]  /*9240*/  MUFU.EX2 R153, R153 ;  /* 0x0000009900997308 */ /* 0x000e300000000800 */
[----:B------:R-:W2:Y:S01]  /*9250*/  MUFU.EX2 R155, R155 ;  /* 0x0000009b009b7308 */ /* 0x000ea20000000800 */
[----:B-1----:R-:W-:-:S07]  /*9260*/  FFMA.FTZ R5, R0, R5, R154 ;  /* 0x0000000500057223 */ /* 0x002fce000001009a */
        /* <DEDUP_REMOVED lines=60> */
.L_x_1279:
        /* <DEDUP_REMOVED lines=27> */
.L_x_1269:
[----:B------:R-:W-:-:S13]  /*97e0*/  R2UR UR4, R200 ;  /* 0x00000000c80472ca */ /* 0x000fda00000e0000 */
[----:B------:R-:W-:-:S13]  /*97f0*/  ISETP.GE.AND P1, PT, R225, UR4, PT ;  /* 0x00000004e1007c0c */ /* 0x000fda000bf26270 */
[----:B------:R-:W-:Y:S05]  /*9800*/  @!P1 BRA `(.L_x_1281) ;  /* 0x0000002800b89947 */ /* 0x000fea0003800000 */
[----:B------:R-:W-:Y:S01]  /*9810*/  IMAD.MOV.U32 R21, RZ, RZ, R3 ;  /* 0x000000ffff157224 */ /* 0x000fe200078e0003 */
[----:B------:R-:W-:Y:S01]  /*9820*/  UMOV UR6, UR38 ;  /* 0x0000002600067c82 */ /* 0x000fe20008000000 */
[----:B------:R-:W-:Y:S01]  /*9830*/  IMAD.MOV.U32 R224, RZ, RZ, R4 ;  /* 0x000000ffffe07224 */ /* 0x000fe200078e0004 */
[----:B------:R-:W-:Y:S01]  /*9840*/  UMOV UR4, UR39 ;  /* 0x0000002700047c82 */ /* 0x000fe20008000000 */
[----:B------:R-:W-:Y:S01]  /*9850*/  ULDC UR54, c[0x0][0x9e4] ;  /* 0x0002790000367ab9 */ /* 0x000fe20000000800 */
[----:B------:R-:W-:-:S05]  /*9860*/  ULDC UR55, c[0x0][0x9dc] ;  /* 0x0002770000377ab9 */ /* 0x000fca0000000800 */
.L_x_1300:
[----:B------:R-:W-:-:S04]  /*9870*/  UIADD3 UR7, UR4, 0x1, URZ ;  /* 0x0000000104077890 */ /* 0x000fc8000fffe03f */
[----:B------:R-:W-:-:S04]  /*9880*/  UISETP.NE.AND UP0, UPT, UR7, 0x2, UPT ;  /* 0x000000020700788c */ /* 0x000fc8000bf05270 */
[----:B------:R-:W-:Y:S02]  /*9890*/  USEL UR7, UR7, URZ, UP0 ;  /* 0x0000003f07077287 */ /* 0x000fe40008000000 */
[----:B------:R-:W-:-:S04]  /*98a0*/  USEL UR38, URZ, 0x1, UP0 ;  /* 0x000000013f267887 */ /* 0x000fc80008000000 */
[----:B------:R-:W-:Y:S01]  /*98b0*/  ULOP3.LUT UR38, UR6, UR38, URZ, 0x3c, !UPT ;  /* 0x0000002606267292 */ /* 0x000fe2000f8e3c3f */
[----:B------:R-:W-:Y:S01]  /*98c0*/  UMOV UR39, UR7 ;  /* 0x0000000700277c82 */ /* 0x000fe20008000000 */
[----:B------:R-:W-:Y:S10]  /*98d0*/  @!P0 BRA `(.L_x_1282) ;  /* 0x0000000000048947 */ /* 0x000ff40003800000 */
[----:B------:R-:W-:Y:S01]  /*98e0*/  BPT.TRAP 0x1 ;  /* 0x000000040000795c */ /* 0x000fe20000300000 */
.L_x_1282:
[----:B------:R-:W-:Y:S01]  /*98f0*/  ULEA UR5, UR39, UR40, 0x3 ;  /* 0x0000002827057291 */ /* 0x000fe2000f8e183f */
[----:B------:R-:W-:-:S05]  /*9900*/  IMAD.U32 R3, RZ, RZ, UR38 ;  /* 0x00000026ff037e24 */ /* 0x000fca000f8e00ff */
[----:B------:R-:W-:-:S04]  /*9910*/  SHF.L.U32 R3, R3, 0x1f, RZ ;  /* 0x0000001f03037819 */ /* 0x000fc800000006ff */
[----:B------:R0:W1:Y:S01]  /*9920*/  SYNCS.PHASECHK.TRANS64.TRYWAIT P1, [UR5+0x30830], R3 ;  /* 0x03083003ff0075a7 */ /* 0x0000620008020145 */
[----:B------:R-:W-:Y:S05]  /*9930*/  @!P0 BRA `(.L_x_1283) ;  /* 0x0000000000048947 */ /* 0x000fea0003800000 */
[----:B------:R-:W-:Y:S01]  /*9940*/  BPT.TRAP 0x1 ;  /* 0x000000040000795c */ /* 0x000fe20000300000 */
.L_x_1283:
[-C--:B------:R-:W-:Y:S01]  /*9950*/  FMUL.FTZ R24, R24, R2.reuse ;  /* 0x0000000218187220 */ /* 0x080fe20000410000 */
[----:B------:R-:W-:Y:S01]  /*9960*/  FMUL.FTZ R25, R25, R2 ;  /* 0x0000000219197220 */ /* 0x000fe20000410000 */
[----:B-1----:R-:W-:Y:S06]  /*9970*/  @P1 BRA `(.L_x_1284) ;  /* 0x0000000000081947 */ /* 0x002fec0003800000 */
[----:B------:R-:W1:Y:S02]  /*9980*/  SYNCS.PHASECHK.TRANS64.TRYWAIT P1, [UR5+0x30830], R3 ;  /* 0x03083003ff0075a7 */ /* 0x000e640008020145 */
[----:B-1----:R-:W-:Y:S05]  /*9990*/  @!P1 BRA `(.L_x_1285) ;  /* 0x000000ec00c09947 */ /* 0x002fea0003800000 */
.L_x_1284:
        /* <DEDUP_REMOVED lines=225> */
.L_x_1286:
[----:B------:R-:W-:Y:S01]  /*a7b0*/  ULEA UR5, UR4, UR40, 0x3 ;  /* 0x0000002804057291 */ /* 0x000fe2000f8e183f */
[----:B------:R-:W-:-:S05]  /*a7c0*/  IMAD.U32 R0, RZ, RZ, UR6 ;  /* 0x00000006ff007e24 */ /* 0x000fca000f8e00ff */
[----:B------:R-:W-:-:S04]  /*a7d0*/  SHF.L.U32 R0, R0, 0x1f, RZ ;  /* 0x0000001f00007819 */ /* 0x000fc800000006ff */
[----:B------:R2:W3:Y:S01]  /*a7e0*/  SYNCS.PHASECHK.TRANS64.TRYWAIT P1, [UR5+0x30850], R0 ;  /* 0x03085000ff0075a7 */ /* 0x0004e20008020145 */
[----:B------:R-:W-:Y:S05]  /*a7f0*/  @!P0 BRA `(.L_x_1287) ;  /* 0x0000000000048947 */ /* 0x000fea0003800000 */
[----:B------:R-:W-:Y:S01]  /*a800*/  BPT.TRAP 0x1 ;  /* 0x000000040000795c */ /* 0x000fe20000300000 */
.L_x_1287:
[----:B---3--:R-:W-:Y:S05]  /*a810*/  @P1 BRA `(.L_x_1288) ;  /* 0x0000000000081947 */ /* 0x008fea0003800000 */
[----:B------:R-:W3:Y:S02]  /*a820*/  SYNCS.PHASECHK.TRANS64.TRYWAIT P1, [UR5+0x30850], R0 ;  /* 0x03085000ff0075a7 */ /* 0x000ee40008020145 */
[----:B---3--:R-:W-:Y:S05]  /*a830*/  @!P1 BRA `(.L_x_1289) ;  /* 0x000000e000309947 */ /* 0x008fea0003800000 */
.L_x_1288:
        /* <DEDUP_REMOVED lines=30> */
.L_x_1290:
[----:B------:R-:W-:Y:S01]  /*aa20*/  R2UR UR4, R22 ;  /* 0x00000000160472ca */ /* 0x000fe200000e0000 */
[----:B------:R-:W4:Y:S01]  /*aa30*/  S2UR UR6, SR_CgaCtaId ;  /* 0x00000000000679c3 */ /* 0x000f220000008800 */
[----:B------:R-:W-:Y:S01]  /*aa40*/  VIADD R187, R23, UR60 ;  /* 0x0000003c17bb7c36 */ /* 0x000fe20008000000 */
[----:B------:R-:W-:Y:S01]  /*aa50*/  UISETP.NE.AND UP0, UPT, UR43, URZ, UPT ;  /* 0x0000003f2b00728c */ /* 0x000fe2000bf05270 */
[----:B------:R-:W-:-:S09]  /*aa60*/  IMAD.U32 R185, RZ, RZ, UR41 ;  /* 0x00000029ffb97e24 */ /* 0x000fd2000f8e00ff */
[----:B------:R-:W-:-:S06]  /*aa70*/  UISETP.NE.AND UP1, UPT, UR4, URZ, UPT ;  /* 0x0000003f0400728c */ /* 0x000fcc000bf25270 */
[----:B------:R-:W-:Y:S02]  /*aa80*/  PLOP3.LUT P1, PT, PT, PT, UP1, 0x80, 0x0 ;  /* 0x000000000000781c */ /* 0x000fe40003f2f018 */
[----:B------:R-:W-:-:S03]  /*aa90*/  PLOP3.LUT P2, PT, PT, PT, UP1, 0x80, 0x0 ;  /* 0x000000000000781c */ /* 0x000fc60003f4f018 */
[----:B------:R-:W-:-:S08]  /*aaa0*/  @UP1 ULDC UR4, c[0x0][0x44c] ;  /* 0x0001130000041ab9 */ /* 0x000fd00000000800 */
[----:B--23--:R-:W-:Y:S01]  /*aab0*/  @P1 IMAD.HI.U32 R0, R187, UR4, RZ ;  /* 0x00000004bb001c27 */ /* 0x00cfe2000f8e00ff */
[----:B------:R-:W-:Y:S01]  /*aac0*/  @UP1 ULDC UR4, c[0x0][0x450] ;  /* 0x0001140000041ab9 */ /* 0x000fe20000000800 */
[----:B------:R-:W-:-:S03]  /*aad0*/  PLOP3.LUT P1, PT, PT, PT, UP0, 0x40, 0x0 ;  /* 0x000000000000781c */ /* 0x000fc60003f2e808 */
[----:B------:R-:W-:Y:S01]  /*aae0*/  @P2 SHF.R.U32.HI R187, RZ, UR4, R0 ;  /* 0x00000004ffbb2c19 */ /* 0x000fe20008011600 */
[----:B------:R-:W-:Y:S01]  /*aaf0*/  ULEA UR4, UR7, UR40, 0x3 ;  /* 0x0000002807047291 */ /* 0x000fe2000f8e183f */
[----:B------:R-:W-:-:S03]  /*ab00*/  IMAD.SHL.U32 R0, R225, 0x40, RZ ;  /* 0x00000040e1007824 */ /* 0x000fc600078e00ff */
[----:B------:R-:W-:Y:S01]  /*ab10*/  UIADD3 UR4, UR4, 0x30840, URZ ;  /* 0x0003084004047890 */ /* 0x000fe2000fffe03f */
[----:B------:R-:W2:Y:S01]  /*ab20*/  SHFL.IDX PT, R188, R187, RZ, 0x1c1f ;  /* 0x001c1fffbbbc7589 */ /* 0x000ea200000e0000 */
[----:B------:R-:W-:Y:S02]  /*ab30*/  IADD3 R2, -R17, 0x1, -R0 ;  /* 0x0000000111027810 */ /* 0x000fe40007ffe900 */
[----:B----4-:R-:W-:Y:S02]  /*ab40*/  UPRMT UR4, UR6, 0x654, UR4 ;  /* 0x0000065406047896 */ /* 0x010fe40008000004 */
[----:B------:R-:W-:Y:S01]  /*ab50*/  IADD3 R185, -R185, UR42, R2 ;  /* 0x0000002ab9b97c10 */ /* 0x000fe2000fffe102 */
[----:B------:R-:W-:-:S04]  /*ab60*/  ULDC UR6, c[0x0][0x9e0] ;  /* 0x0002780000067ab9 */ /* 0x000fc80000000800 */
[----:B------:R-:W-:Y:S02]  /*ab70*/  VIADD R186, R185, UR6 ;  /* 0x00000006b9ba7c36 */ /* 0x000fe40008000000 */
[----:B------:R-:W-:Y:S01]  /*ab80*/  SYNCS.ARRIVE.TRANS64.RED.A1T0 RZ, [UR4], RZ ;  /* 0x000000ffffff79a7 */ /* 0x000fe20008100404 */
[----:B------:R-:W-:-:S06]  /*ab90*/  ULOP3.LUT UR4, URZ, UR55, URZ, 0x33, !UPT ;  /* 0x000000373f047292 */ /* 0x000fcc000f8e333f */
        /* <DEDUP_REMOVED lines=17> */
.L_x_1293:
[----:B------:R-:W-:-:S05]  /*acb0*/  IMAD.U32 R189, RZ, RZ, UR54 ;  /* 0x00000036ffbd7e24 */ /* 0x000fca000f8e00ff */
[----:B------:R-:W-:-:S13]  /*acc0*/  ISETP.NE.AND P1, PT, R189, 0x1, PT ;  /* 0x00000001bd00780c */ /* 0x000fda0003f25270 */
[----:B0-----:R-:W0:Y:S02]  /*acd0*/  @P1 LDC.64 R2, c[0x0][0x9e8] ;  /* 0x00027a00ff021b82 */ /* 0x001e240000000a00 */
[----:B0-----:R-:W-:-:S05]  /*ace0*/  @P1 IMAD.HI.U32 R2, R188, R2, RZ ;  /* 0x00000002bc021227 */ /* 0x001fca00078e00ff */
[----:B------:R-:W-:-:S07]  /*acf0*/  @P1 SHF.R.U32.HI R188, RZ, R3, R2 ;  /* 0x00000003ffbc1219 */ /* 0x000fce0000011602 */
.L_x_1294:
[----:B------:R-:W-:Y:S05]  /*ad00*/  BSYNC B0 ;  /* 0x0000000000007941 */ /* 0x000fea0003800000 */
.L_x_1292:
[----:B------:R-:W-:-:S04]  /*ad10*/  IMAD R188, R188, R189, -R0 ;  /* 0x000000bdbcbc7224 */ /* 0x000fc800078e0a00 */
[----:B------:R-:W-:-:S05]  /*ad20*/  IMAD.IADD R188, R188, 0x1, -R17 ;  /* 0x00000001bcbc7824 */ /* 0x000fca00078e0a11 */
[----:B------:R-:W-:Y:S02]  /*ad30*/  VIMNMX R4, R4, R188, !PT ;  /* 0x000000bc04047248 */ /* 0x000fe40007fe0100 */
[----:B------:R-:W-:-:S07]  /*ad40*/  VIADDMNMX R184, R188, R189, R184, PT ;  /* 0x000000bdbcb87246 */ /* 0x000fce00038001b8 */
.L_x_1291:
        /* <DEDUP_REMOVED lines=68> */
.L_x_1297:
[----:B------:R-:W-:-:S05]  /*b190*/  IMAD.U32 R184, RZ, RZ, UR54 ;  /* 0x00000036ffb87e24 */ /* 0x000fca000f8e00ff */
[----:B------:R-:W-:-:S13]  /*b1a0*/  ISETP.NE.AND P2, PT, R184, 0x1, PT ;  /* 0x00000001b800780c */ /* 0x000fda0003f45270 */
[----:B0-----:R-:W0:Y:S02]  /*b1b0*/  @P2 LDC.64 R2, c[0x0][0x9e8] ;  /* 0x00027a00ff022b82 */ /* 0x001e240000000a00 */
[----:B0-----:R-:W-:-:S05]  /*b1c0*/  @P2 IMAD.HI.U32 R2, R4, R2, RZ ;  /* 0x0000000204022227 */ /* 0x001fca00078e00ff */
[----:B------:R-:W-:-:S07]  /*b1d0*/  @P2 SHF.R.U32.HI R4, RZ, R3, R2 ;  /* 0x00000003ff042219 */ /* 0x000fce0000011602 */
.L_x_1298:
[----:B------:R-:W-:Y:S05]  /*b1e0*/  BSYNC B0 ;  /* 0x0000000000007941 */ /* 0x000fea0003800000 */
.L_x_1296:
[----:B------:R-:W-:-:S04]  /*b1f0*/  IMAD R0, R4, R184, -R0 ;  /* 0x000000b804007224 */ /* 0x000fc800078e0a00 */
[----:B------:R-:W-:-:S05]  /*b200*/  IMAD.IADD R0, R0, 0x1, -R17 ;  /* 0x0000000100007824 */ /* 0x000fca00078e0a11 */
[----:B------:R-:W-:Y:S02]  /*b210*/  VIMNMX R185, R185, R0, !PT ;  /* 0x00000000b9b97248 */ /* 0x000fe40007fe0100 */
[----:B------:R-:W-:-:S07]  /*b220*/  VIADDMNMX R186, R0, R184, R186, PT ;  /* 0x000000b800ba7246 */ /* 0x000fce00038001ba */
.L_x_1295:
        /* <DEDUP_REMOVED lines=142> */
[----:B------:R-:W-:Y:S01]  /*bb10*/  MUFU.EX2 R152, R152 ;  /* 0x0000009800987308 */ /* 0x000fe20000000800 */
[----:B------:R-:W-:-:S02]  /*bb20*/  LOP3.LUT P0, RZ, R16, 0x800, RZ, 0xc0, !PT ;  /* 0x0000080010ff7812 */ /* 0x000fc4000780c0ff */
[----:B------:R-:W-:-:S04]  /*bb30*/  FMNMX.FTZ R3, R182, R3, !PT ;  /* 0x00000003b6037209 */ /* 0x000fc80007810000 */
[----:B------:R-:W-:Y:S01]  /*bb40*/  FMNMX.FTZ R3, R183, R3, !PT ;  /* 0x00000003b7037209 */ /* 0x000fe20007810000 */
[----:B------:R0:W-:Y:S04]  /*bb50*/  MUFU.EX2 R186, R2 ;  /* 0x0000000200ba7308 */ /* 0x0001e80000000800 */
[----:B------:R-:W1:Y:S04]  /*bb60*/  SHFL.BFLY PT, R181, R3, 0x2, 0x1f ;  /* 0x0c401f0003b57f89 */ /* 0x000e6800000e0000 */
[----:B------:R-:W-:Y:S08]  /*bb70*/  MUFU.EX2 R153, R153 ;  /* 0x0000009900997308 */ /* 0x000ff00000000800 */
[----:B------:R-:W-:Y:S08]  /*bb80*/  MUFU.EX2 R156, R156 ;  /* 0x0000009c009c7308 */ /* 0x000ff00000000800 */
[----:B------:R-:W-:Y:S01]  /*bb90*/  MUFU.EX2 R157, R157 ;  /* 0x0000009d009d7308 */ /* 0x000fe20000000800 */
[----:B-1----:R-:W-:-:S07]  /*bba0*/  FMNMX.FTZ R3, R3, R181, !PT ;  /* 0x000000b503037209 */ /* 0x002fce0007810000 */
[----:B------:R-:W-:Y:S01]  /*bbb0*/  MUFU.EX2 R160, R160 ;  /* 0x000000a000a07308 */ /* 0x000fe20000000800 */
[----:B------:R-:W1:Y:S07]  /*bbc0*/  SHFL.BFLY PT, R181, R3, 0x1, 0x1f ;  /* 0x0c201f0003b57f89 */ /* 0x000e6e00000e0000 */
[----:B------:R-:W-:Y:S08]  /*bbd0*/  MUFU.EX2 R161, R161 ;  /* 0x000000a100a17308 */ /* 0x000ff00000000800 */
[----:B------:R-:W-:Y:S08]  /*bbe0*/  MUFU.EX2 R164, R164 ;  /* 0x000000a400a47308 */ /* 0x000ff00000000800 */
[----:B------:R-:W-:Y:S01]  /*bbf0*/  MUFU.EX2 R165, R165 ;  /* 0x000000a500a57308 */ /* 0x000fe20000000800 */
[----:B-1----:R-:W-:-:S04]  /*bc00*/  FMNMX.FTZ R3, R3, R181, !PT ;  /* 0x000000b503037209 */ /* 0x002fc80007810000 */
[C---:B------:R-:W-:Y:S01]  /*bc10*/  FSETP.NEU.FTZ.AND P1, PT, R3.reuse, -INF , PT ;  /* 0xff8000000300780b */ /* 0x040fe20003f3d000 */
[C---:B0-----:R-:W-:Y:S02]  /*bc20*/  FMUL.FTZ R2, R3.reuse, UR10 ;  /* 0x0000000a03027c20 */ /* 0x041fe40008410000 */
[----:B------:R-:W-:Y:S01]  /*bc30*/  MUFU.EX2 R168, R168 ;  /* 0x000000a800a87308 */ /* 0x000fe20000000800 */
[----:B------:R-:W-:-:S05]  /*bc40*/  FSEL R181, R3, RZ, P1 ;  /* 0x000000ff03b57208 */ /* 0x000fca0000800000 */
[----:B------:R-:W-:Y:S01]  /*bc50*/  FADD.FTZ R21, -R181, R21 ;  /* 0x00000015b5157221 */ /* 0x000fe20000010100 */
[----:B------:R-:W-:Y:S01]  /*bc60*/  FMUL.FTZ R181, R0, UR10 ;  /* 0x0000000a00b57c20 */ /* 0x000fe20008410000 */
[----:B------:R-:W-:Y:S01]  /*bc70*/  FSEL R0, R2, RZ, P1 ;  /* 0x000000ff02007208 */ /* 0x000fe20000800000 */
[----:B------:R-:W-:Y:S01]  /*bc80*/  MUFU.EX2 R169, R169 ;  /* 0x000000a900a97308 */ /* 0x000fe20000000800 */
[----:B------:R-:W-:-:S03]  /*bc90*/  FMUL.FTZ R21, R21, UR10 ;  /* 0x0000000a15157c20 */ /* 0x000fc60008410000 */
        /* <DEDUP_REMOVED lines=18> */
[----:B0-----:R-:W-:-:S07]  /*bdc0*/  FFMA.FTZ R20, R2, R20, R152 ;  /* 0x0000001402147223 */ /* 0x001fce0000010098 */
[----:B------:R-:W0:Y:S01]  /*bdd0*/  MUFU.EX2 R0, R21 ;  /* 0x0000001500007308 */ /* 0x000e220000000800 */
[----:B------:R-:W-:-:S07]  /*bde0*/  FADD.FTZ R20, R153, R20 ;  /* 0x0000001499147221 */ /* 0x000fce0000010000 */
        /* <DEDUP_REMOVED lines=47> */
[----:B-1----:R-:W-:-:S03]  /*c0e0*/  FADD.FTZ R21, R182, R20 ;  /* 0x00000014b6157221 */ /* 0x002fc60000010000 */
[----:B------:R-:W-:Y:S01]  /*c0f0*/  FADD.FTZ R20, R186, R5 ;  /* 0x00000005ba147221 */ /* 0x000fe20000010000 */
[----:B--2---:R-:W-:Y:S01]  /*c100*/  FADD.FTZ R5, R183, R21 ;  /* 0x00000015b7057221 */ /* 0x004fe20000010000 */
[----:B------:R-:W-:Y:S06]  /*c110*/  @!P0 BRA `(.L_x_1299) ;  /* 0x0000000000048947 */ /* 0x000fec0003800000 */
[----:B------:R-:W-:Y:S01]  /*c120*/  BPT.TRAP 0x1 ;  /* 0x000000040000795c */ /* 0x000fe20000300000 */
.L_x_1299:
[----:B------:R-:W0:Y:S01]  /*c130*/  S2UR UR6, SR_CgaCtaId ;  /* 0x00000000000679c3 */ /* 0x000e220000008800 */
[----:B------:R-:W-:Y:S01]  /*c140*/  R2UR UR4, R200 ;  /* 0x00000000c80472ca */ /* 0x000fe200000e0000 */
[----:B------:R-:W-:Y:S01]  /*c150*/  UIADD3 UR5, UR5, 0x30860, URZ ;  /* 0x0003086005057890 */ /* 0x000fe2000fffe03f */
[----:B------:R-:W-:Y:S01]  /*c160*/  F2FP.F16.F32.PACK_AB R196, R153, R152 ;  /* 0x0000009899c4723e */ /* 0x000fe200000000ff */
[----:B------:R-:W-:Y:S01]  /*c170*/  IMAD.MOV.U32 R21, RZ, RZ, R3 ;  /* 0x000000ffff157224 */ /* 0x000fe200078e0003 */
[----:B------:R-:W-:Y:S01]  /*c180*/  F2FP.F16.F32.PACK_AB R197, R155, R154 ;  /* 0x0000009a9bc5723e */ /* 0x000fe200000000ff */
[----:B------:R-:W-:Y:S01]  /*c190*/  IMAD.MOV.U32 R224, RZ, RZ, R4 ;  /* 0x000000ffffe07224 */ /* 0x000fe200078e0004 */
[----:B------:R-:W-:Y:S02]  /*c1a0*/  F2FP.F16.F32.PACK_AB R198, R157, R156 ;  /* 0x0000009c9dc6723e */ /* 0x000fe400000000ff */
[----:B------:R-:W-:Y:S02]  /*c1b0*/  F2FP.F16.F32.PACK_AB R199, R159, R158 ;  /* 0x0000009e9fc7723e */ /* 0x000fe400000000ff */
[----:B------:R-:W-:-:S02]  /*c1c0*/  F2FP.F16.F32.PACK_AB R192, R161, R160 ;  /* 0x000000a0a1c0723e */ /* 0x000fc400000000ff */
[----:B------:R-:W-:Y:S02]  /*c1d0*/  F2FP.F16.F32.PACK_AB R193, R163, R162 ;  /* 0x000000a2a3c1723e */ /* 0x000fe400000000ff */
[----:B------:R-:W-:Y:S01]  /*c1e0*/  ISETP.GT.AND P1, PT, R225, UR4, PT ;  /* 0x00000004e1007c0c */ /* 0x000fe2000bf24270 */
[----:B------:R-:W-:Y:S01]  /*c1f0*/  UMOV UR4, UR39 ;  /* 0x0000002700047c82 */ /* 0x000fe20008000000 */
[----:B------:R-:W-:Y:S01]  /*c200*/  F2FP.F16.F32.PACK_AB R194, R165, R164 ;  /* 0x000000a4a5c2723e */ /* 0x000fe200000000ff */
[----:B------:R-:W-:Y:S01]  /*c210*/  VIADD R225, R225, 0xffffffff ;  /* 0xffffffffe1e17836 */ /* 0x000fe20000000000 */
        /* <DEDUP_REMOVED lines=13> */
.L_x_1281:
        /* <DEDUP_REMOVED lines=131> */
.L_x_1301:
[----:B------:R-:W-:Y:S01]  /*cb20*/  ULEA UR5, UR39, UR40, 0x3 ;  /* 0x0000002827057291 */ /* 0x000fe2000f8e183f */
[----:B------:R-:W-:-:S05]  /*cb30*/  IMAD.U32 R0, RZ, RZ, UR38 ;  /* 0x00000026ff007e24 */ /* 0x000fca000f8e00ff */
[----:B------:R-:W-:-:S04]  /*cb40*/  SHF.L.U32 R0, R0, 0x1f, RZ ;  /* 0x0000001f00007819 */ /* 0x000fc800000006ff */
[----:B------:R0:W1:Y:S01]  /*cb50*/  SYNCS.PHASECHK.TRANS64.TRYWAIT P1, [UR5+0x30850], R0 ;  /* 0x03085000ff0075a7 */ /* 0x0000620008020145 */
[----:B------:R-:W-:Y:S05]  /*cb60*/  @!P0 BRA `(.L_x_1302) ;  /* 0x0000000000048947 */ /* 0x000fea0003800000 */
[----:B------:R-:W-:Y:S01]  /*cb70*/  BPT.TRAP 0x1 ;  /* 0x000000040000795c */ /* 0x000fe20000300000 */
.L_x_1302:
[----:B-1----:R-:W-:Y:S05]  /*cb80*/  @P1 BRA `(.L_x_1303) ;  /* 0x0000000000081947 */ /* 0x002fea0003800000 */
[----:B------:R-:W1:Y:S02]  /*cb90*/  SYNCS.PHASECHK.TRANS64.TRYWAIT P1, [UR5+0x30850], R0 ;  /* 0x03085000ff0075a7 */ /* 0x000e640008020145 */
[----:B-1----:R-:W-:Y:S05]  /*cba0*/  @!P1 BRA `(.L_x_1304) ;  /* 0x000000bc006c9947 */ /* 0x002fea0003800000 */
.L_x_1303:
[----:B------:R-:W-:Y:S01]  /*cbb0*/  UIADD3 UR40, UR40, 0x400, URZ ;  /* 0x0000040028287890 */ /* 0x000fe2000fffe03f */
[----:B------:R-:W-:Y:S01]  /*cbc0*/  WARPGROUP.ARRIVE ;  /* 0x00000000000079c5 */ /* 0x000fe20000000000 */
[----:B------:R-:W-:Y:S01]  /*cbd0*/  UMOV UR7, 0x40000040 ;  /* 0x4000004000077882 */ /* 0x000fe20000000000 */
[----:B-1----:R-:W1:Y:S01]  /*cbe0*/  SHFL.BFLY PT, R7, R20, 0x2, 0x1f ;  /* 0x0c401f0014077f89 */ /* 0x002e6200000e0000 */
[----:B------:R-:W-:Y:S01]  /*cbf0*/  USHF.R.U32.HI UR40, URZ, 0x4, UR40 ;  /* 0x000000043f287899 */ /* 0x000fe20008011628 */
[----:B------:R-:W-:Y:S02]  /*cc00*/  IMAD.MOV.U32 R6, RZ, RZ, RZ ;  /* 0x000000ffff067224 */ /* 0x000fe400078e00ff */
[----:B0-----:R-:W0:Y:S01]  /*cc10*/  SHFL.BFLY PT, R0, R5, 0x2, 0x1f ;  /* 0x0c401f0005007f89 */ /* 0x001e2200000e0000 */
[----:B------:R-:W-:Y:S01]  /*cc20*/  ULOP3.LUT UR40, UR40, 0x3fff, URZ, 0xc0, !UPT ;  /* 0x00003fff28287892 */ /* 0x000fe2000f8ec03f */
[----:B------:R-:W-:-:S03]  /*cc30*/  IMAD.U32 R13, RZ, RZ, UR10 ;  /* 0x0000000aff0d7e24 */ /* 0x000fc6000f8e00ff */
[----:B------:R-:W-:-:S04]  /*cc40*/  ULOP3.LUT UR4, UR40, 0x2000000, URZ, 0xfc, !UPT ;  /* 0x0200000028047892 */ /* 0x000fc8000f8efc3f */
[----:B------:R-:W-:-:S07]  /*cc50*/  ULEA UR4, UR39, UR4, 0xb ;  /* 0x0000000427047291 */ /* 0x000fce000f8e583f */
[----:B------:R-:W-:Y:S02]  /*cc60*/  UMOV UR6, UR4 ;  /* 0x0000000400067c82 */ /* 0x000fe40008000000 */
[----:B------:R-:W-:Y:S01]  /*cc70*/  HGMMA.64x256x16.F32 R24, R196, gdesc[UR4].tnspB, R24, gsb0 ;  /* 0x43e00004c4187df0 */ /* 0x000fe20008000818 */
[----:B------:R-:W-:Y:S01]  /*cc80*/  UIADD3 UR6, UR4, 0x80, URZ ;  /* 0x0000008004067890 */ /* 0x000fe2000fffe03f */
[----:B-1----:R-:W-:Y:S01]  /*cc90*/  FADD.FTZ R7, R7, R20 ;  /* 0x0000001407077221 */ /* 0x002fe20000010000 */
[----:B------:R-:W-:Y:S01]  /*cca0*/  UMOV UR7, 0x40000040 ;  /* 0x4000004000077882 */ /* 0x000fe20000000000 */
[----:B0-----:R-:W-:Y:S01]  /*ccb0*/  FADD.FTZ R2, R0, R5 ;  /* 0x0000000500027221 */ /* 0x001fe20000010000 */
[----:B------:R-:W-:Y:S02]  /*ccc0*/  IMAD.MOV.U32 R5, RZ, RZ, RZ ;  /* 0x000000ffff057224 */ /* 0x000fe400078e00ff */
[----:B------:R-:W0:Y:S04]  /*ccd0*/  SHFL.BFLY PT, R0, R7, 0x1, 0x1f ;  /* 0x0c201f0007007f89 */ /* 0x000e2800000e0000 */
[----:B------:R-:W1:Y:S01]  /*cce0*/  SHFL.BFLY PT, R9, R2, 0x1, 0x1f ;  /* 0x0c201f0002097f89 */ /* 0x000e6200000e0000 */
[----:B0-----:R-:W-:Y:S01]  /*ccf0*/  FADD.FTZ R11, R7, R0 ;  /* 0x00000000070b7221 */ /* 0x001fe20000010000 */
[----:B------:R-:W-:-:S02]  /*cd00*/  IMAD.U32 R7, RZ, RZ, UR10 ;  /* 0x0000000aff077e24 */ /* 0x000fc4000f8e00ff */
[----:B------:R-:W-:Y:S02]  /*cd10*/  IMAD.MOV.U32 R0, RZ, RZ, -0x800000 ;  /* 0xff800000ff007424 */ /* 0x000fe400078e00ff */
[----:B-1----:R-:W-:Y:S01]  /*cd20*/  FADD.FTZ R12, R2, R9 ;  /* 0x00000009020c7221 */ /* 0x002fe20000010000 */
[----:B------:R-:W-:Y:S01]  /*cd30*/  FSETP.NE.FTZ.AND P1, PT, R11, RZ, PT ;  /* 0x000000ff0b00720b */ /* 0x000fe20003f35000 */
[----:B------:R-:W-:-:S03]  /*cd40*/  IMAD.MOV.U32 R2, RZ, RZ, -0x800000 ;  /* 0xff800000ff027424 */ /* 0x000fc600078e00ff */
        /* <DEDUP_REMOVED lines=30> */
.L_x_1305:
[----:B------:R-:W2:Y:S01]  /*cf30*/  LDL.LU R3, [R1+0x14] ;  /* 0x0000140001037983 */ /* 0x000ea20000300800 */
[----:B------:R-:W-:Y:S01]  /*cf40*/  UIADD3 UR4, UR5, 0x30860, URZ ;  /* 0x0003086005047890 */ /* 0x000fe2000fffe03f */
[----:B------:R-:W0:Y:S01]  /*cf50*/  S2UR UR5, SR_CgaCtaId ;  /* 0x00000000000579c3 */ /* 0x000e220000008800 */
        /* <DEDUP_REMOVED lines=33> */
[----:B------:R-:W-:Y:S01]  /*d170*/  USEL UR4, URZ, 0x1, UP0 ;  /* 0x000000013f047887 */ /* 0x000fe20008000000 */
        /* <DEDUP_REMOVED lines=100> */
[----:B------:R-:W-:-:S02]  /*d7c0*/  USEL UR39, UR39, URZ, UP0 ;  /* 0x0000003f27277287 */ /* 0x000fc40008000000 */
[----:B------:R-:W-:Y:S01]  /*d7d0*/  ULOP3.LUT UR38, UR38, UR4, URZ, 0x3c, !UPT ;  /* 0x0000000426267292 */ /* 0x000fe2000f8e3c3f */
[----:B--2---:R-:W-:-:S13]  /*d7e0*/  R2UR UR6, R3 ;  /* 0x00000000030672ca */ /* 0x004fda00000e0000 */
[----:B------:R-:W-:-:S06]  /*d7f0*/  UIADD3 UR6, UR6, 0x1, URZ ;  /* 0x0000000106067890 */ /* 0x000fcc000fffe03f */
[----:B------:R-:W-:-:S05]  /*d800*/  IMAD.U32 R3, RZ, RZ, UR6 ;  /* 0x00000006ff037e24 */ /* 0x000fca000f8e00ff */
[----:B------:R0:W-:Y:S02]  /*d810*/  STL [R1+0x14], R3 ;  /* 0x0000140301007387 */ /* 0x0001e40000100800 */
.L_x_1227:
        /* <DEDUP_REMOVED lines=15> */
[----:B0-----:R-:W3:Y:S01]  /*d910*/  LDL R3, [R1+0x28] ;  /* 0x0000280001037983 */ /* 0x001ee20000100800 */
[----:B------:R-:W-:Y:S01]  /*d920*/  F2FP.F16.F32.PACK_AB R7, R31, R30 ;  /* 0x0000001e1f07723e */ /* 0x000fe200000000ff */
[----:B------:R-:W-:Y:S01]  /*d930*/  ULDC.64 UR16, c[0x0][0xc00] ;  /* 0x0003000000107ab9 */ /* 0x000fe20000000a00 */
[----:B------:R-:W-:Y:S01]  /*d940*/  F2FP.F16.F32.PACK_AB R10, R37, R36 ;  /* 0x00000024250a723e */ /* 0x000fe200000000ff */
[----:B------:R-:W-:Y:S01]  /*d950*/  ULDC.64 UR12, c[0x0][0xc00] ;  /* 0x00030000000c7ab9 */ /* 0x000fe20000000a00 */
[----:B------:R-:W-:Y:S01]  /*d960*/  F2FP.F16.F32.PACK_AB R11, R39, R38 ;  /* 0x00000026270b723e */ /* 0x000fe200000000ff */
[----:B------:R-:W-:Y:S01]  /*d970*/  ULDC.64 UR14, c[0x0][0xc08] ;  /* 0x00030200000e7ab9 */ /* 0x000fe20000000a00 */
[----:B------:R-:W-:Y:S01]  /*d980*/  R2UR UR19, R202 ;  /* 0x00000000ca1372ca */ /* 0x000fe200000e0000 */
[----:B------:R-:W-:Y:S01]  /*d990*/  ULDC UR22, c[0x0][0xbe8] ;  /* 0x0002fa0000167ab9 */ /* 0x000fe20000000800 */
[----:B------:R-:W-:-:S02]  /*d9a0*/  R2UR UR18, R204 ;  /* 0x00000000cc1272ca */ /* 0x000fc400000e0000 */
[----:B------:R-:W-:Y:S01]  /*d9b0*/  R2UR UR26, R205 ;  /* 0x00000000cd1a72ca */ /* 0x000fe200000e0000 */
[----:B------:R-:W-:Y:S01]  /*d9c0*/  UMOV UR10, UR8 ;  /* 0x00000008000a7c82 */ /* 0x000fe20008000000 */
[----:B-1----:R-:W-:Y:S01]  /*d9d0*/  UMOV UR11, UR4 ;  /* 0x00000004000b7c82 */ /* 0x002fe20008000000 */
[----:B------:R-:W-:Y:S01]  /*d9e0*/  UISETP.NE.U32.AND UP0, UPT, UR14, URZ, UPT ;  /* 0x0000003f0e00728c */ /* 0x000fe2000bf05070 */
[----:B------:R-:W-:-:S03]  /*d9f0*/  ULDC UR4, c[0x0][0xad4] ;  /* 0x0002b50000047ab9 */ /* 0x000fc60000000800 */
[----:B------:R-:W-:-:S11]  /*da00*/  UISETP.NE.AND.EX UP0, UPT, UR15, URZ, UPT, UP0 ;  /* 0x0000003f0f00728c */ /* 0x000fd6000bf05300 */
[----:B------:R-:W-:Y:S01]  /*da10*/  @UP0 ULDC.64 UR14, c[0x0][0xc08] ;  /* 0x00030200000e0ab9 */ /* 0x000fe20000000a00 */
[----:B------:R-:W-:Y:S01]  /*da20*/  BAR.SYNC.DEFER_BLOCKING 0x1, 0x100 ;  /* 0x0044000000007b1d */ /* 0x000fe20000010000 */
[----:B--2---:R-:W-:Y:S01]  /*da30*/  R2UR UR9, R8 ;  /* 0x00000000080972ca */ /* 0x004fe200000e0000 */
[----:B---3--:R-:W-:-:S03]  /*da40*/  IMAD.WIDE R18, R3, R18, UR10 ;  /* 0x0000000a03127e25 */ /* 0x008fc6000f8e0212 */
[C---:B------:R-:W-:Y:S02]  /*da50*/  IADD3 R159, P0, R18.reuse, 0x40, RZ ;  /* 0x00000040129f7810 */ /* 0x040fe40007f1e0ff */
[C---:B------:R-:W-:Y:S02]  /*da60*/  LOP3.LUT R5, R18.reuse, 0x380, RZ, 0xc0, !PT ;  /* 0x0000038012057812 */ /* 0x040fe400078ec0ff */
[----:B------:R-:W-:-:S05]  /*da70*/  IADD3 R9, P1, R18, 0x20, RZ ;  /* 0x0000002012097810 */ /* 0x000fca0007f3e0ff */
[----:B------:R-:W-:Y:S01]  /*da80*/  UIMAD.WIDE UR12, UR9, 0x4, UR12 ;  /* 0x00000004090c78a5 */ /* 0x000fe2000f8e020c */
[----:B------:R-:W-:Y:S02]  /*da90*/  LOP3.LUT R158, R159, 0x380, RZ, 0xc0, !PT ;  /* 0x000003809f9e7812 */ /* 0x000fe400078ec0ff */
[----:B------:R-:W-:Y:S02]  /*daa0*/  SHF.R.U64 R5, R5, 0x3, RZ ;  /* 0x0000000305057819 */ /* 0x000fe400000012ff */
[----:B------:R-:W-:Y:S02]  /*dab0*/  LOP3.LUT R8, R9, 0x380, RZ, 0xc0, !PT ;  /* 0x0000038009087812 */ /* 0x000fe400078ec0ff */
[----:B------:R-:W-:Y:S02]  /*dac0*/  SHF.R.U64 R158, R158, 0x3, RZ ;  /* 0x000000039e9e7819 */ /* 0x000fe400000012ff */
[C---:B------:R-:W-:Y:S02]  /*dad0*/  IADD3 R167, P5, R18.reuse, 0x4040, RZ ;  /* 0x0000404012a77810 */ /* 0x040fe40007fbe0ff */
[----:B------:R-:W-:-:S02]  /*dae0*/  IADD3 R3, P2, R18, 0x4060, RZ ;  /* 0x0000406012037810 */ /* 0x000fc40007f5e0ff */
[----:B------:R-:W-:Y:S02]  /*daf0*/  IADD3 R163, P3, R18, 0x4000, RZ ;  /* 0x0000400012a37810 */ /* 0x000fe40007f7e0ff */
[----:B------:R-:W-:Y:S01]  /*db00*/  LOP3.LUT R4, R5, R18, RZ, 0x3c, !PT ;  /* 0x0000001205047212 */ /* 0x000fe200078e3cff */
[--C-:B------:R-:W-:Y:S01]  /*db10*/  IMAD.MOV.U32 R5, RZ, RZ, R19.reuse ;  /* 0x000000ffff057224 */ /* 0x100fe200078e0013 */
[----:B------:R-:W-:Y:S02]  /*db20*/  SHF.R.U64 R8, R8, 0x3, RZ ;  /* 0x0000000308087819 */ /* 0x000fe400000012ff */
[----:B------:R-:W-:Y:S02]  /*db30*/  IADD3 R161, P4, R18, 0x60, RZ ;  /* 0x0000006012a17810 */ /* 0x000fe40007f9e0ff */
[----:B------:R-:W-:Y:S01]  /*db40*/  LOP3.LUT R158, R158, R159, RZ, 0x3c, !PT ;  /* 0x0000009f9e9e7212 */ /* 0x000fe200078e3cff */
[----:B------:R-:W-:Y:S01]  /*db50*/  IMAD.X R159, RZ, RZ, R19, P0 ;  /* 0x000000ffff9f7224 */ /* 0x000fe200000e0613 */
[----:B------:R-:W-:-:S02]  /*db60*/  IADD3 R165, P6, R18, 0x4020, RZ ;  /* 0x0000402012a57810 */ /* 0x000fc40007fde0ff */
[----:B------:R-:W-:Y:S02]  /*db70*/  LOP3.LUT R166, R167, 0x380, RZ, 0xc0, !PT ;  /* 0x00000380a7a67812 */ /* 0x000fe400078ec0ff */
[----:B------:R-:W-:Y:S02]  /*db80*/  LOP3.LUT R12, R3, 0x380, RZ, 0xc0, !PT ;  /* 0x00000380030c7812 */ /* 0x000fe400078ec0ff */
[----:B------:R-:W-:Y:S02]  /*db90*/  LOP3.LUT R162, R163, 0x380, RZ, 0xc0, !PT ;  /* 0x00000380a3a27812 */ /* 0x000fe400078ec0ff */
[----:B------:R-:W-:Y:S02]  /*dba0*/  IADD3 R15, P0, R18, 0x8020, RZ ;  /* 0x00008020120f7810 */ /* 0x000fe40007f1e0ff */
[----:B------:R-:W-:Y:S01]  /*dbb0*/  LOP3.LUT R8, R8, R9, RZ, 0x3c, !PT ;  /* 0x0000000908087212 */ /* 0x000fe200078e3cff */
[----:B------:R-:W-:Y:S01]  /*dbc0*/  IMAD.X R9, RZ, RZ, R19, P1 ;  /* 0x000000ffff097224 */ /* 0x000fe200008e0613 */
[----:B------:R-:W-:-:S02]  /*dbd0*/  LOP3.LUT R160, R161, 0x380, RZ, 0xc0, !PT ;  /* 0x00000380a1a07812 */ /* 0x000fc400078ec0ff */
[----:B------:R-:W-:Y:S02]  /*dbe0*/  LOP3.LUT R164, R165, 0x380, RZ, 0xc0, !PT ;  /* 0x00000380a5a47812 */ /* 0x000fe400078ec0ff */
[----:B------:R-:W-:Y:S02]  /*dbf0*/  MOV R13, R4 ;  /* 0x00000004000d7202 */ /* 0x000fe40000000f00 */
[----:B------:R-:W-:Y:S02]  /*dc00*/  F2FP.F16.F32.PACK_AB R4, R25, R24 ;  /* 0x000000181904723e */ /* 0x000fe400000000ff */
[----:B------:R-:W-:Y:S02]  /*dc10*/  F2FP.F16.F32.PACK_AB R5, R27, R26 ;  /* 0x0000001a1b05723e */ /* 0x000fe400000000ff */
[----:B------:R-:W-:Y:S02]  /*dc20*/  SHF.R.U64 R166, R166, 0x3, RZ ;  /* 0x00000003a6a67819 */ /* 0x000fe400000012ff */
[----:B------:R-:W-:Y:S01]  /*dc30*/  SHF.R.U64 R12, R12, 0x3, RZ ;  /* 0x000000030c0c7819 */ /* 0x000fe200000012ff */
[----:B------:R0:W-:Y:S01]  /*dc40*/  STSM.16.M88.4 [R13], R4 ;  /* 0x000000040d007844 */ /* 0x0001e20000000200 */
[----:B------:R-:W-:-:S02]  /*dc50*/  IADD3 R169, P1, R18, 0x8000, RZ ;  /* 0x0000800012a97810 */ /* 0x000fc40007f3e0ff */
[----:B------:R-:W-:Y:S02]  /*dc60*/  SHF.R.U64 R162, R162, 0x3, RZ ;  /* 0x00000003a2a27819 */ /* 0x000fe400000012ff */
[----:B------:R-:W-:Y:S02]  /*dc70*/  LOP3.LUT R14, R15, 0x380, RZ, 0xc0, !PT ;  /* 0x000003800f0e7812 */ /* 0x000fe400078ec0ff */
[----:B------:R-:W-:Y:S02]  /*dc80*/  SHF.R.U64 R160, R160, 0x3, RZ ;  /* 0x00000003a0a07819 */ /* 0x000fe400000012ff */
[----:B------:R-:W-:Y:S02]  /*dc90*/  SHF.R.U64 R164, R164, 0x3, RZ ;  /* 0x00000003a4a47819 */ /* 0x000fe400000012ff */
[----:B------:R-:W-:Y:S01]  /*dca0*/  LOP3.LUT R166, R166, R167, RZ, 0x3c, !PT ;  /* 0x000000a7a6a67212 */ /* 0x000fe200078e3cff */
[----:B------:R-:W-:Y:S01]  /*dcb0*/  IMAD.X R167, RZ, RZ, R19, P5 ;  /* 0x000000ffffa77224 */ /* 0x000fe200028e0613 */
[----:B------:R-:W-:-:S02]  /*dcc0*/  LOP3.LUT R12, R12, R3, RZ, 0x3c, !PT ;  /* 0x000000030c0c7212 */ /* 0x000fc400078e3cff */
[----:B------:R-:W-:Y:S01]  /*dcd0*/  LOP3.LUT R168, R169, 0x380, RZ, 0xc0, !PT ;  /* 0x00000380a9a87812 */ /* 0x000fe200078ec0ff */
[--C-:B0-----:R-:W-:Y:S01]  /*dce0*/  IMAD.X R13, RZ, RZ, R19.reuse, P2 ;  /* 0x000000ffff0d7224 */ /* 0x101fe200010e0613 */
[----:B------:R-:W-:Y:S01]  /*dcf0*/  LOP3.LUT R162, R162, R163, RZ, 0x3c, !PT ;  /* 0x000000a3a2a27212 */ /* 0x000fe200078e3cff */
[--C-:B------:R-:W-:Y:S01]  /*dd00*/  IMAD.X R163, RZ, RZ, R19.reuse, P3 ;  /* 0x000000ffffa37224 */ /* 0x100fe200018e0613 */
[----:B------:R-:W-:Y:S02]  /*dd10*/  MOV R3, R8 ;  /* 0x0000000800037202 */ /* 0x000fe40000000f00 */
[----:B------:R-:W-:Y:S02]  /*dd20*/  SHF.R.U64 R14, R14, 0x3, RZ ;  /* 0x000000030e0e7819 */ /* 0x000fe400000012ff */
[----:B------:R-:W-:Y:S01]  /*dd30*/  LOP3.LUT R160, R160, R161, RZ, 0x3c, !PT ;  /* 0x000000a1a0a07212 */ /* 0x000fe200078e3cff */
[----:B------:R-:W-:Y:S01]  /*dd40*/  IMAD.X R161, RZ, RZ, R19, P4 ;  /* 0x000000ffffa17224 */ /* 0x000fe200020e0613 */
[----:B------:R-:W-:-:S02]  /*dd50*/  F2FP.F16.F32.PACK_AB R8, R33, R32 ;  /* 0x000000202108723e */ /* 0x000fc400000000ff */
[----:B------:R-:W-:Y:S02]  /*dd60*/  F2FP.F16.F32.PACK_AB R9, R35, R34 ;  /* 0x000000222309723e */ /* 0x000fe400000000ff */
[----:B------:R-:W-:Y:S02]  /*dd70*/  IADD3 R20, P5, R18, 0xc020, RZ ;  /* 0x0000c02012147810 */ /* 0x000fe40007fbe0ff */
[----:B------:R-:W-:Y:S01]  /*dd80*/  LOP3.LUT R164, R164, R165, RZ, 0x3c, !PT ;  /* 0x000000a5a4a47212 */ /* 0x000fe200078e3cff */
[----:B------:R-:W-:Y:S01]  /*dd90*/  IMAD.X R165, RZ, RZ, R19, P6 ;  /* 0x000000ffffa57224 */ /* 0x000fe200030e0613 */
[C---:B------:R-:W-:Y:S01]  /*dda0*/  IADD3 R155, P3, R18.reuse, 0x8060, RZ ;  /* 0x00008060129b7810 */ /* 0x040fe20007f7e0ff */
[----:B------:R0:W-:Y:S01]  /*ddb0*/  STSM.16.M88.4 [R3], R8 ;  /* 0x0000000803007844 */ /* 0x0001e20000000200 */
[----:B------:R-:W-:Y:S02]  /*ddc0*/  IADD3 R153, P2, R18, 0xc040, RZ ;  /* 0x0000c04012997810 */ /* 0x000fe40007f5e0ff */
[----:B------:R-:W-:-:S02]  /*ddd0*/  SHF.R.U64 R168, R168, 0x3, RZ ;  /* 0x00000003a8a87819 */ /* 0x000fc400000012ff */
[----:B------:R-:W-:Y:S02]  /*dde0*/  IADD3 R171, P4, R18, 0x8040, RZ ;  /* 0x0000804012ab7810 */ /* 0x000fe40007f9e0ff */
[----:B------:R-:W-:Y:S01]  /*ddf0*/  LOP3.LUT R14, R14, R15, RZ, 0x3c, !PT ;  /* 0x0000000f0e0e7212 */ /* 0x000fe200078e3cff */
[----:B------:R-:W-:Y:S01]  /*de00*/  IMAD.X R15, RZ, RZ, R19, P0 ;  /* 0x000000ffff0f7224 */ /* 0x000fe200000e0613 */
[----:B------:R-:W-:Y:S02]  /*de10*/  IADD3 R157, P6, R18, 0xc000, RZ ;  /* 0x0000c000129d7810 */ /* 0x000fe40007fde0ff */
[----:B------:R-:W-:Y:S02]  /*de20*/  LOP3.LUT R21, R20, 0x380, RZ, 0xc0, !PT ;  /* 0x0000038014157812 */ /* 0x000fe400078ec0ff */
[----:B------:R-:W-:Y:S02]  /*de30*/  LOP3.LUT R154, R155, 0x380, RZ, 0xc0, !PT ;  /* 0x000003809b9a7812 */ /* 0x000fe400078ec0ff */
[----:B------:R-:W-:-:S02]  /*de40*/  LOP3.LUT R152, R153, 0x380, RZ, 0xc0, !PT ;  /* 0x0000038099987812 */ /* 0x000fc400078ec0ff */
[----:B------:R-:W-:Y:S02]  /*de50*/  MOV R159, R158 ;  /* 0x0000009e009f7202 */ /* 0x000fe40000000f00 */
[----:B------:R-:W-:Y:S02]  /*de60*/  F2FP.F16.F32.PACK_AB R4, R41, R40 ;  /* 0x000000282904723e */ /* 0x000fe400000000ff */
[----:B------:R-:W-:Y:S02]  /*de70*/  F2FP.F16.F32.PACK_AB R5, R43, R42 ;  /* 0x0000002a2b05723e */ /* 0x000fe400000000ff */
[----:B------:R-:W-:Y:S02]  /*de80*/  F2FP.F16.F32.PACK_AB R6, R45, R44 ;  /* 0x0000002c2d06723e */ /* 0x000fe400000000ff */
[----:B------:R-:W-:Y:S02]  /*de90*/  F2FP.F16.F32.PACK_AB R7, R47, R46 ;  /* 0x0000002e2f07723e */ /* 0x000fe400000000ff */
[----:B------:R-:W-:Y:S01]  /*dea0*/  LOP3.LUT R168, R168, R169, RZ, 0x3c, !PT ;  /* 0x000000a9a8a87212 */ /* 0x000fe200078e3cff */
[----:B------:R-:W-:Y:S01]  /*deb0*/  IMAD.X R169, RZ, RZ, R19, P1 ;  /* 0x000000ffffa97224 */ /* 0x000fe200008e0613 */
[----:B------:R-:W-:Y:S01]  /*dec0*/  LOP3.LUT R170, R171, 0x380, RZ, 0xc0, !PT ;  /* 0x00000380abaa7812 */ /* 0x000fe200078ec0ff */
[----:B------:R1:W-:Y:S01]  /*ded0*/  STSM.16.M88.4 [R159], R4 ;  /* 0x000000049f007844 */ /* 0x0003e20000000200 */
[----:B------:R-:W-:-:S02]  /*dee0*/  MOV R160, R160 ;  /* 0x000000a000a07202 */ /* 0x000fc40000000f00 */
[----:B0-----:R-:W-:Y:S02]  /*def0*/  F2FP.F16.F32.PACK_AB R8, R49, R48 ;  /* 0x000000303108723e */ /* 0x001fe400000000ff */
[----:B------:R-:W-:Y:S02]  /*df00*/  F2FP.F16.F32.PACK_AB R9, R51, R50 ;  /* 0x000000323309723e */ /* 0x000fe400000000ff */
[----:B------:R-:W-:Y:S02]  /*df10*/  F2FP.F16.F32.PACK_AB R10, R53, R52 ;  /* 0x00000034350a723e */ /* 0x000fe400000000ff */
[----:B------:R-:W-:Y:S02]  /*df20*/  F2FP.F16.F32.PACK_AB R11, R55, R54 ;  /* 0x00000036370b723e */ /* 0x000fe400000000ff */
[----:B------:R-:W-:Y:S02]  /*df30*/  LOP3.LUT R156, R157, 0x380, RZ, 0xc0, !PT ;  /* 0x000003809d9c7812 */ /* 0x000fe400078ec0ff */
[----:B------:R-:W-:Y:S01]  /*df40*/  SHF.R.U64 R21, R21, 0x3, RZ ;  /* 0x0000000315157819 */ /* 0x000fe200000012ff */
[----:B------:R0:W-:Y:S01]  /*df50*/  STSM.16.M88.4 [R160], R8 ;  /* 0x00000008a0007844 */ /* 0x0001e20000000200 */
[----:B------:R-:W-:-:S02]  /*df60*/  IADD3 R3, P1, R18, 0xc060, RZ ;  /* 0x0000c06012037810 */ /* 0x000fc40007f3e0ff */
[----:B------:R-:W-:Y:S02]  /*df70*/  SHF.R.U64 R154, R154, 0x3, RZ ;  /* 0x000000039a9a7819 */ /* 0x000fe400000012ff */
[----:B------:R-:W-:Y:S02]  /*df80*/  SHF.R.U64 R152, R152, 0x3, RZ ;  /* 0x0000000398987819 */ /* 0x000fe400000012ff */
[----:B------:R-:W-:Y:S02]  /*df90*/  MOV R158, R12 ;  /* 0x0000000c009e7202 */ /* 0x000fe40000000f00 */
[----:B------:R-:W-:Y:S02]  /*dfa0*/  MOV R22, R14 ;  /* 0x0000000e00167202 */ /* 0x000fe40000000f00 */
[----:B------:R-:W-:Y:S02]  /*dfb0*/  SHF.R.U64 R170, R170, 0x3, RZ ;  /* 0x00000003aaaa7819 */ /* 0x000fe400000012ff */
[----:B------:R-:W-:-:S02]  /*dfc0*/  MOV R162, R162 ;  /* 0x000000a200a27202 */ /* 0x000fc40000000f00 */
[----:B------:R-:W-:Y:S02]  /*dfd0*/  F2FP.F16.F32.PACK_AB R12, R57, R56 ;  /* 0x00000038390c723e */ /* 0x000fe400000000ff */
[----:B------:R-:W-:Y:S02]  /*dfe0*/  F2FP.F16.F32.PACK_AB R13, R59, R58 ;  /* 0x0000003a3b0d723e */ /* 0x000fe400000000ff */
[----:B------:R-:W-:Y:S02]  /*dff0*/  F2FP.F16.F32.PACK_AB R14, R61, R60 ;  /* 0x0000003c3d0e723e */ /* 0x000fe400000000ff */
[----:B------:R-:W-:Y:S02]  /*e000*/  F2FP.F16.F32.PACK_AB R15, R63, R62 ;  /* 0x0000003e3f0f723e */ /* 0x000fe400000000ff */
[----:B------:R-:W-:Y:S02]  /*e010*/  SHF.R.U64 R156, R156, 0x3, RZ ;  /* 0x000000039c9c7819 */ /* 0x000fe400000012ff */
[----:B------:R-:W-:Y:S01]  /*e020*/  MOV R164, R164 ;  /* 0x000000a400a47202 */ /* 0x000fe20000000f00 */
[----:B------:R2:W-:Y:S01]  /*e030*/  STSM.16.M88.4 [R162], R12 ;  /* 0x0000000ca2007844 */ /* 0x0005e20000000200 */
[----:B-1----:R-:W-:-:S02]  /*e040*/  F2FP.F16.F32.PACK_AB R4, R65, R64 ;  /* 0x000000404104723e */ /* 0x002fc400000000ff */
        /* <DEDUP_REMOVED lines=20> */
[----:B------:R-:W-:Y:S01]  /*e190*/  SHF.R.U64 R18, R18, 0x3, RZ ;  /* 0x0000000312127819 */ /* 0x000fe200000012ff */
[----:B------:R0:W-:Y:S01]  /*e1a0*/  STSM.16.M88.4 [R166], R8 ;  /* 0x00000008a6007844 */ /* 0x0001e20000000200 */
[----:B------:R-:W-:Y:S01]  /*e1b0*/  F2FP.F16.F32.PACK_AB R160, R81, R80 ;  /* 0x0000005051a0723e */ /* 0x000fe200000000ff */
[----:B------:R-:W-:Y:S01]  /*e1c0*/  IMAD.X R19, RZ, RZ, R19, P1 ;  /* 0x000000ffff137224 */ /* 0x000fe200008e0613 */
[----:B------:R-:W-:-:S02]  /*e1d0*/  F2FP.F16.F32.PACK_AB R161, R83, R82 ;  /* 0x0000005253a1723e */ /* 0x000fc400000000ff */
[----:B--2---:R-:W-:Y:S02]  /*e1e0*/  F2FP.F16.F32.PACK_AB R162, R85, R84 ;  /* 0x0000005455a2723e */ /* 0x004fe400000000ff */
[----:B------:R-:W-:Y:S02]  /*e1f0*/  F2FP.F16.F32.PACK_AB R163, R87, R86 ;  /* 0x0000005657a3723e */ /* 0x000fe400000000ff */
[----:B------:R-:W-:Y:S02]  /*e200*/  MOV R168, R168 ;  /* 0x000000a800a87202 */ /* 0x000fe40000000f00 */
[----:B-1----:R-:W-:Y:S01]  /*e210*/  F2FP.F16.F32.PACK_AB R164, R89, R88 ;  /* 0x0000005859a4723e */ /* 0x002fe200000000ff */
[----:B------:R1:W-:Y:S01]  /*e220*/  STSM.16.M88.4 [R158], R160 ;  /* 0x000000a09e007844 */ /* 0x0003e20000000200 */
[----:B------:R-:W-:Y:S02]  /*e230*/  F2FP.F16.F32.PACK_AB R165, R91, R90 ;  /* 0x0000005a5ba5723e */ /* 0x000fe400000000ff */
[----:B------:R-:W-:-:S02]  /*e240*/  F2FP.F16.F32.PACK_AB R167, R95, R94 ;  /* 0x0000005e5fa7723e */ /* 0x000fc400000000ff */
[----:B0-----:R-:W-:Y:S02]  /*e250*/  F2FP.F16.F32.PACK_AB R166, R93, R92 ;  /* 0x0000005c5da6723e */ /* 0x001fe400000000ff */
[----:B------:R-:W-:Y:S02]  /*e260*/  MOV R20, R20 ;  /* 0x0000001400147202 */ /* 0x000fe40000000f00 */
[----:B------:R-:W-:Y:S01]  /*e270*/  MOV R169, R154 ;  /* 0x0000009a00a97202 */ /* 0x000fe20000000f00 */
[----:B------:R-:W-:Y:S01]  /*e280*/  STSM.16.M88.4 [R168], R164 ;  /* 0x000000a4a8007844 */ /* 0x000fe20000000200 */
[----:B------:R-:W-:Y:S02]  /*e290*/  MOV R21, R152 ;  /* 0x0000009800157202 */ /* 0x000fe40000000f00 */
[----:B------:R-:W-:Y:S02]  /*e2a0*/  F2FP.F16.F32.PACK_AB R12, R97, R96 ;  /* 0x00000060610c723e */ /* 0x000fe400000000ff */
[----:B------:R-:W-:-:S02]  /*e2b0*/  F2FP.F16.F32.PACK_AB R13, R99, R98 ;  /* 0x00000062630d723e */ /* 0x000fc400000000ff */
[----:B------:R-:W-:Y:S02]  /*e2c0*/  F2FP.F16.F32.PACK_AB R14, R101, R100 ;  /* 0x00000064650e723e */ /* 0x000fe400000000ff */
[----:B------:R-:W-:Y:S02]  /*e2d0*/  F2FP.F16.F32.PACK_AB R15, R103, R102 ;  /* 0x00000066670f723e */ /* 0x000fe400000000ff */
[----:B------:R-:W-:Y:S02]  /*e2e0*/  LOP3.LUT R18, R18, R3, RZ, 0x3c, !PT ;  /* 0x0000000312127212 */ /* 0x000fe400078e3cff */
[----:B------:R-:W-:Y:S01]  /*e2f0*/  MOV R170, R170 ;  /* 0x000000aa00aa7202 */ /* 0x000fe20000000f00 */
[----:B------:R0:W-:Y:S01]  /*e300*/  STSM.16.M88.4 [R22], R12 ;  /* 0x0000000c16007844 */ /* 0x0001e20000000200 */
[----:B------:R-:W-:Y:S02]  /*e310*/  F2FP.F16.F32.PACK_AB R152, R105, R104 ;  /* 0x000000686998723e */ /* 0x000fe400000000ff */
[----:B------:R-:W-:-:S02]  /*e320*/  F2FP.F16.F32.PACK_AB R153, R107, R106 ;  /* 0x0000006a6b99723e */ /* 0x000fc400000000ff */
[----:B------:R-:W-:Y:S02]  /*e330*/  F2FP.F16.F32.PACK_AB R154, R109, R108 ;  /* 0x0000006c6d9a723e */ /* 0x000fe400000000ff */
[----:B------:R-:W-:Y:S02]  /*e340*/  F2FP.F16.F32.PACK_AB R155, R111, R110 ;  /* 0x0000006e6f9b723e */ /* 0x000fe400000000ff */
[----:B------:R-:W-:Y:S02]  /*e350*/  MOV R3, R156 ;  /* 0x0000009c00037202 */ /* 0x000fe40000000f00 */
[----:B------:R-:W-:Y:S01]  /*e360*/  F2FP.F16.F32.PACK_AB R156, R113, R112 ;  /* 0x00000070719c723e */ /* 0x000fe200000000ff */
[----:B------:R2:W-:Y:S01]  /*e370*/  STSM.16.M88.4 [R170], R152 ;  /* 0x00000098aa007844 */ /* 0x0005e20000000200 */
[----:B------:R-:W-:Y:S02]  /*e380*/  F2FP.F16.F32.PACK_AB R157, R115, R114 ;  /* 0x00000072739d723e */ /* 0x000fe400000000ff */
[----:B-1----:R-:W-:-:S02]  /*e390*/  F2FP.F16.F32.PACK_AB R158, R117, R116 ;  /* 0x00000074759e723e */ /* 0x002fc400000000ff */
[----:B------:R-:W-:Y:S02]  /*e3a0*/  F2FP.F16.F32.PACK_AB R159, R119, R118 ;  /* 0x00000076779f723e */ /* 0x000fe400000000ff */
[----:B------:R-:W-:Y:S02]  /*e3b0*/  F2FP.F16.F32.PACK_AB R4, R121, R120 ;  /* 0x000000787904723e */ /* 0x000fe400000000ff */
[----:B------:R-:W-:Y:S01]  /*e3c0*/  F2FP.F16.F32.PACK_AB R5, R123, R122 ;  /* 0x0000007a7b05723e */ /* 0x000fe200000000ff */
[----:B------:R-:W-:Y:S01]  /*e3d0*/  STSM.16.M88.4 [R169], R156 ;  /* 0x0000009ca9007844 */ /* 0x000fe20000000200 */
[----:B------:R-:W-:Y:S02]  /*e3e0*/  F2FP.F16.F32.PACK_AB R6, R125, R124 ;  /* 0x0000007c7d06723e */ /* 0x000fe400000000ff */
[----:B------:R-:W-:Y:S02]  /*e3f0*/  F2FP.F16.F32.PACK_AB R7, R127, R126 ;  /* 0x0000007e7f07723e */ /* 0x000fe400000000ff */
[----:B------:R-:W-:-:S02]  /*e400*/  F2FP.F16.F32.PACK_AB R8, R129, R128 ;  /* 0x000000808108723e */ /* 0x000fc400000000ff */
[----:B------:R-:W-:Y:S01]  /*e410*/  F2FP.F16.F32.PACK_AB R9, R131, R130 ;  /* 0x000000828309723e */ /* 0x000fe200000000ff */
[----:B------:R1:W-:Y:S01]  /*e420*/  STSM.16.M88.4 [R3], R4 ;  /* 0x0000000403007844 */ /* 0x0003e20000000200 */
[----:B------:R-:W-:Y:S02]  /*e430*/  F2FP.F16.F32.PACK_AB R10, R133, R132 ;  /* 0x00000084850a723e */ /* 0x000fe400000000ff */
[----:B------:R-:W-:Y:S02]  /*e440*/  F2FP.F16.F32.PACK_AB R11, R135, R134 ;  /* 0x00000086870b723e */ /* 0x000fe400000000ff */
[----:B0-----:R-:W-:Y:S02]  /*e450*/  F2FP.F16.F32.PACK_AB R12, R137, R136 ;  /* 0x00000088890c723e */ /* 0x001fe400000000ff */
[----:B------:R-:W-:Y:S01]  /*e460*/  F2FP.F16.F32.PACK_AB R13, R139, R138 ;  /* 0x0000008a8b0d723e */ /* 0x000fe200000000ff */
[----:B------:R0:W-:Y:S01]  /*e470*/  STSM.16.M88.4 [R20], R8 ;  /* 0x0000000814007844 */ /* 0x0001e20000000200 */
[----:B------:R-:W-:-:S02]  /*e480*/  F2FP.F16.F32.PACK_AB R14, R141, R140 ;  /* 0x0000008c8d0e723e */ /* 0x000fc400000000ff */
[----:B------:R-:W-:Y:S02]  /*e490*/  F2FP.F16.F32.PACK_AB R15, R143, R142 ;  /* 0x0000008e8f0f723e */ /* 0x000fe400000000ff */
[----:B------:R-:W-:Y:S02]  /*e4a0*/  MOV R18, R18 ;  /* 0x0000001200127202 */ /* 0x000fe40000000f00 */
[----:B--2---:R-:W-:Y:S01]  /*e4b0*/  F2FP.F16.F32.PACK_AB R152, R145, R144 ;  /* 0x000000909198723e */ /* 0x004fe200000000ff */
[----:B------:R2:W-:Y:S01]  /*e4c0*/  STSM.16.M88.4 [R21], R12 ;  /* 0x0000000c15007844 */ /* 0x0005e20000000200 */
[----:B------:R-:W-:Y:S01]  /*e4d0*/  F2FP.F16.F32.PACK_AB R153, R147, R146 ;  /* 0x000000929399723e */ /* 0x000fe200000000ff */
[----:B-1----:R-:W-:Y:S01]  /*e4e0*/  IMAD.U32 R4, RZ, RZ, UR12 ;  /* 0x0000000cff047e24 */ /* 0x002fe2000f8e00ff */
[----:B------:R-:W-:Y:S01]  /*e4f0*/  F2FP.F16.F32.PACK_AB R154, R149, R148 ;  /* 0x00000094959a723e */ /* 0x000fe200000000ff */
[----:B------:R-:W-:Y:S01]  /*e500*/  IMAD.U32 R5, RZ, RZ, UR13 ;  /* 0x0000000dff057e24 */ /* 0x000fe2000f8e00ff */
[----:B------:R-:W-:-:S02]  /*e510*/  F2FP.F16.F32.PACK_AB R155, R151, R150 ;  /* 0x00000096979b723e */ /* 0x000fc400000000ff */
[----:B------:R-:W-:-:S03]  /*e520*/  ISETP.NE.U32.AND P0, PT, RZ, UR16, PT ;  /* 0x00000010ff007c0c */ /* 0x000fc6000bf05070 */
[----:B------:R2:W-:Y:S01]  /*e530*/  STSM.16.M88.4 [R18], R152 ;  /* 0x0000009812007844 */ /* 0x0005e20000000200 */
[----:B------:R-:W-:Y:S01]  /*e540*/  BAR.SYNC.DEFER_BLOCKING 0x1, 0x100 ;  /* 0x0044000000007b1d */ /* 0x000fe20000010000 */
[----:B------:R-:W-:-:S13]  /*e550*/  ISETP.NE.AND.EX P0, PT, RZ, UR17, PT, P0 ;  /* 0x00000011ff007c0c */ /* 0x000fda000bf05300 */
[----:B------:R1:W3:Y:S01]  /*e560*/  @P0 LDG.E R19, desc[UR36][R4.64] ;  /* 0x0000002404130981 */ /* 0x0002e2000c1e1900 */
[----:B------:R-:W-:Y:S01]  /*e570*/  PLOP3.LUT P4, PT, PT, PT, UP0, 0x80, 0x0 ;  /* 0x000000000000781c */ /* 0x000fe20003f8f008 */
[----:B------:R-:W-:-:S06]  /*e580*/  @UP0 UIMAD.WIDE UR14, UR9, 0x4, UR14 ;  /* 0x00000004090e08a5 */ /* 0x000fcc000f8e020e */
[----:B-1----:R-:W-:Y:S02]  /*e590*/  IMAD.U32 R4, RZ, RZ, UR14 ;  /* 0x0000000eff047e24 */ /* 0x002fe4000f8e00ff */
[----:B------:R-:W-:-:S05]  /*e5a0*/  IMAD.U32 R5, RZ, RZ, UR15 ;  /* 0x0000000fff057e24 */ /* 0x000fca000f8e00ff */
[----:B------:R1:W4:Y:S01]  /*e5b0*/  @P4 LDG.E R6, desc[UR36][R4.64] ;  /* 0x0000002404064981 */ /* 0x000322000c1e1900 */
[----:B------:R-:W-:Y:S01]  /*e5c0*/  UISETP.NE.AND UP0, UPT, UR19, URZ, UPT ;  /* 0x0000003f1300728c */ /* 0x000fe2000bf05270 */
[----:B------:R-:W-:Y:S01]  /*e5d0*/  VIADD R3, R23, UR60 ;  /* 0x0000003c17037c36 */ /* 0x000fe20008000000 */
[----:B------:R-:W-:Y:S02]  /*e5e0*/  UISETP.NE.AND UP1, UPT, UR22, 0x1, UPT ;  /* 0x000000011600788c */ /* 0x000fe4000bf25270 */
[----:B------:R-:W-:Y:S01]  /*e5f0*/  USEL UR4, UR19, UR4, UP0 ;  /* 0x0000000413047287 */ /* 0x000fe20008000000 */
[----:B------:R-:W-:Y:S01]  /*e600*/  UMOV UR25, 0x9b8 ;  /* 0x000009b800197882 */ /* 0x000fe20000000000 */
[----:B------:R-:W-:Y:S02]  /*e610*/  UISETP.NE.U32.AND UP0, UPT, UR16, URZ, UPT ;  /* 0x0000003f1000728c */ /* 0x000fe4000bf05070 */
[----:B------:R-:W-:Y:S01]  /*e620*/  PLOP3.LUT P1, PT, PT, PT, UP1, 0x80, 0x0 ;  /* 0x000000000000781c */ /* 0x000fe20003f2f018 */
[----:B------:R-:W-:Y:S01]  /*e630*/  UISETP.GT.AND UP2, UPT, UR4, 0x1, UPT ;  /* 0x000000010400788c */ /* 0x000fe2000bf44270 */
[----:B-1----:R-:W-:Y:S01]  /*e640*/  IMAD.MOV.U32 R5, RZ, RZ, R3 ;  /* 0x000000ffff057224 */ /* 0x002fe200078e0003 */
[----:B------:R-:W-:-:S02]  /*e650*/  UISETP.NE.AND.EX UP0, UPT, UR17, URZ, UPT, UP0 ;  /* 0x0000003f1100728c */ /* 0x000fc4000bf05300 */
[----:B------:R-:W-:Y:S01]  /*e660*/  USEL UR25, UR25, 0x978, UP2 ;  /* 0x0000097819197887 */ /* 0x000fe20009000000 */
[----:B------:R-:W-:Y:S01]  /*e670*/  UMOV UR4, URZ ;  /* 0x0000003f00047c82 */ /* 0x000fe20008000000 */
[----:B------:R-:W-:Y:S02]  /*e680*/  USHF.R.S32.HI UR14, URZ, 0x1f, UR9 ;  /* 0x0000001f3f0e7899 */ /* 0x000fe40008011409 */
[----:B------:R-:W-:Y:S01]  /*e690*/  USEL UR9, UR9, URZ, !UP0 ;  /* 0x0000003f09097287 */ /* 0x000fe2000c000000 */
[----:B------:R-:W-:Y:S01]  /*e6a0*/  @UP1 ULDC UR27, c[0x0][0xbec] ;  /* 0x0002fb00001b1ab9 */ /* 0x000fe20000000800 */
[----:B------:R-:W-:Y:S02]  /*e6b0*/  USEL UR23, UR18, URZ, UP2 ;  /* 0x0000003f12177287 */ /* 0x000fe40009000000 */
[----:B------:R-:W-:Y:S01]  /*e6c0*/  @P1 IMAD.HI.U32 R4, R3, UR27, RZ ;  /* 0x0000001b03041c27 */ /* 0x000fe2000f8e00ff */
[----:B------:R-:W-:-:S03]  /*e6d0*/  USEL UR24, UR14, URZ, !UP0 ;  /* 0x0000003f0e187287 */ /* 0x000fc6000c000000 */
[----:B------:R-:W-:Y:S01]  /*e6e0*/  ULDC.64 UR18, c[0x0][UR25+0x220] ;  /* 0x0000880019127abb */ /* 0x000fe20008000a00 */
[----:B------:R-:W-:Y:S01]  /*e6f0*/  ULDC.64 UR16, c[0x0][UR25+0x218] ;  /* 0x0000860019107abb */ /* 0x000fe20008000a00 */
[----:B------:R-:W-:Y:S01]  /*e700*/  UIMAD UR19, UR19, UR9, URZ ;  /* 0x00000009131372a4 */ /* 0x000fe2000f8e023f */
[----:B------:R-:W-:Y:S01]  /*e710*/  ULDC.64 UR20, c[0x0][UR25+0x228] ;  /* 0x00008a0019147abb */ /* 0x000fe20008000a00 */
[----:B------:R-:W-:Y:S01]  /*e720*/  @UP1 ULDC UR30, c[0x0][0xbf0] ;  /* 0x0002fc00001e1ab9 */ /* 0x000fe20000000800 */
[----:B------:R-:W-:Y:S01]  /*e730*/  UIMAD.WIDE.U32 UR14, UR16, UR26, URZ ;  /* 0x0000001a100e72a5 */ /* 0x000fe2000f8e003f */
[----:B------:R-:W-:Y:S01]  /*e740*/  @P1 SHF.R.U32.HI R5, RZ, UR30, R4 ;  /* 0x0000001eff051c19 */ /* 0x000fe20008011604 */
[----:B------:R-:W-:Y:S02]  /*e750*/  UIMAD UR26, UR17, UR26, URZ ;  /* 0x0000001a111a72a4 */ /* 0x000fe4000f8e023f */
[----:B------:R-:W-:Y:S02]  /*e760*/  UIMAD.WIDE.U32 UR28, UR20, UR23, URZ ;  /* 0x00000017141c72a5 */ /* 0x000fe4000f8e003f */
[----:B------:R-:W-:Y:S01]  /*e770*/  UIMAD.WIDE.U32 UR16, UR18, UR9, URZ ;  /* 0x00000009121072a5 */ /* 0x000fe2000f8e003f */
[----:B------:R-:W-:Y:S01]  /*e780*/  IMAD.MOV R4, RZ, RZ, -R5 ;  /* 0x000000ffff047224 */ /* 0x000fe200078e0a05 */
[----:B------:R-:W-:-:S02]  /*e790*/  UIMAD UR20, UR21, UR23, URZ ;  /* 0x00000017151472a4 */ /* 0x000fc4000f8e023f */
[----:B------:R-:W-:Y:S01]  /*e7a0*/  UIMAD UR19, UR18, UR24, UR19 ;  /* 0x00000018121372a4 */ /* 0x000fe2000f8e0213 */
[----:B0-----:R-:W-:Y:S01]  /*e7b0*/  IMAD.U32 R8, RZ, RZ, UR28 ;  /* 0x0000001cff087e24 */ /* 0x001fe2000f8e00ff */
[----:B------:R-:W-:Y:S01]  /*e7c0*/  UIADD3 UR20, UR29, UR20, URZ ;  /* 0x000000141d147290 */ /* 0x000fe2000fffe03f */
[----:B------:R-:W-:Y:S01]  /*e7d0*/  IMAD R7, R4, UR22, R3 ;  /* 0x0000001604077c24 */ /* 0x000fe2000f8e0203 */
[----:B------:R-:W-:Y:S02]  /*e7e0*/  UIADD3 UR19, UR17, UR19, URZ ;  /* 0x0000001311137290 */ /* 0x000fe4000fffe03f */
[----:B------:R-:W-:Y:S02]  /*e7f0*/  UIADD3 UR26, UR15, UR26, URZ ;  /* 0x0000001a0f1a7290 */ /* 0x000fe4000fffe03f */
[----:B------:R-:W-:Y:S01]  /*e800*/  IMAD.U32 R10, RZ, RZ, UR20 ;  /* 0x00000014ff0a7e24 */ /* 0x000fe2000f8e00ff */
[----:B---3--:R-:W-:-:S13]  /*e810*/  @P0 R2UR UR4, R19 ;  /* 0x00000000130402ca */ /* 0x008fda00000e0000 */
[----:B------:R-:W-:Y:S02]  /*e820*/  UIADD3 UR14, UP0, UP3, UR16, UR14, UR4 ;  /* 0x0000000e100e7290 */ /* 0x000fe4000fb1e004 */
[----:B------:R-:W-:-:S04]  /*e830*/  USHF.R.S32.HI UR17, URZ, 0x1f, UR4 ;  /* 0x0000001f3f117899 */ /* 0x000fc80008011404 */
[----:B------:R-:W-:Y:S01]  /*e840*/  UIADD3.X UR16, UR19, UR26, UR17, UP0, UP3 ;  /* 0x0000001a13107290 */ /* 0x000fe200087e6411 */
[----:B------:R-:W-:Y:S01]  /*e850*/  IADD3 R4, P2, P3, R5, UR14, R8 ;  /* 0x0000000e05047c10 */ /* 0x000fe2000fb5e008 */
[----:B------:R-:W-:Y:S01]  /*e860*/  ULDC.64 UR14, c[0x0][UR25+0x210] ;  /* 0x00008400190e7abb */ /* 0x000fe20008000a00 */
[----:B------:R-:W-:Y:S01]  /*e870*/  SHF.R.S32.HI R5, RZ, 0x1f, R5 ;  /* 0x0000001fff057819 */ /* 0x000fe20000011405 */
[----:B------:R-:W-:Y:S01]  /*e880*/  IMAD R9, R7, UR15, RZ ;  /* 0x0000000f07097c24 */ /* 0x000fe2000f8e02ff */
[----:B------:R-:W-:Y:S01]  /*e890*/  SHF.R.S32.HI R8, RZ, 0x1f, R7 ;  /* 0x0000001fff087819 */ /* 0x000fe20000011407 */
[----:B------:R-:W-:Y:S01]  /*e8a0*/  ULDC.64 UR18, c[0x0][0xba8] ;  /* 0x0002ea0000127ab9 */ /* 0x000fe20000000a00 */
[----:B------:R-:W-:Y:S01]  /*e8b0*/  IADD3.X R5, R5, UR16, R10, P2, P3 ;  /* 0x0000001005057c10 */ /* 0x000fe200097e640a */
[----:B------:R-:W-:Y:S01]  /*e8c0*/  @!UP2 ULDC UR18, c[0x0][0xb50] ;  /* 0x0002d4000012aab9 */ /* 0x000fe20000000800 */
[----:B------:R-:W-:Y:S01]  /*e8d0*/  @!UP2 ULDC UR19, c[0x0][0xb54] ;  /* 0x0002d5000013aab9 */ /* 0x000fe20000000800 */
[----:B------:R-:W-:-:S02]  /*e8e0*/  IMAD R9, R8, UR14, R9 ;  /* 0x0000000e08097c24 */ /* 0x000fc4000f8e0209 */
[----:B------:R-:W-:Y:S01]  /*e8f0*/  IMAD.WIDE.U32 R4, R7, UR14, R4 ;  /* 0x0000000e07047c25 */ /* 0x000fe2000f8e0004 */
[----:B------:R-:W-:Y:S01]  /*e900*/  ULDC UR14, c[0x0][0xa88] ;  /* 0x0002a200000e7ab9 */ /* 0x000fe20000000800 */
[----:B----4-:R-:W-:Y:S02]  /*e910*/  @P4 R2UR UR14, R6 ;  /* 0x00000000060e42ca */ /* 0x010fe400000e0000 */
[----:B------:R-:W-:Y:S01]  /*e920*/  IMAD.IADD R5, R5, 0x1, R9 ;  /* 0x0000000105057824 */ /* 0x000fe200078e0209 */
[----:B------:R-:W-:-:S04]  /*e930*/  LEA R9, P2, R4, UR18, 0x2 ;  /* 0x0000001204097c11 */ /* 0x000fc8000f8410ff */
[----:B------:R-:W-:Y:S01]  /*e940*/  LEA.HI.X R10, R4, UR19, R5, 0x2, P2 ;  /* 0x00000013040a7c11 */ /* 0x000fe200090f1405 */
[----:B--2---:R-:W-:Y:S08]  /*e950*/  @P4 BRA `(.L_x_1308) ;  /* 0x0000000000284947 */ /* 0x004ff00003800000 */
[----:B------:R-:W-:Y:S05]  /*e960*/  @!P0 BRA `(.L_x_1308) ;  /* 0x0000000000248947 */ /* 0x000fea0003800000 */
[----:B------:R-:W-:Y:S02]  /*e970*/  IMAD.U32 R4, RZ, RZ, UR12 ;  /* 0x0000000cff047e24 */ /* 0x000fe4000f8e00ff */
[----:B------:R-:W-:Y:S02]  /*e980*/  IMAD.U32 R6, RZ, RZ, UR12 ;  /* 0x0000000cff067e24 */ /* 0x000fe4000f8e00ff */
[----:B------:R-:W-:Y:S02]  /*e990*/  IMAD.U32 R5, RZ, RZ, UR13 ;  /* 0x0000000dff057e24 */ /* 0x000fe4000f8e00ff */
[----:B------:R-:W-:-:S03]  /*e9a0*/  IMAD.U32 R7, RZ, RZ, UR13 ;  /* 0x0000000dff077e24 */ /* 0x000fc6000f8e00ff */
[----:B------:R-:W2:Y:S04]  /*e9b0*/  LDG.E R4, desc[UR36][R4.64] ;  /* 0x0000002404047981 */ /* 0x000ea8000c1e1900 */
[----:B------:R-:W3:Y:S01]  /*e9c0*/  LDG.E R6, desc[UR36][R6.64+0x4] ;  /* 0x0000042406067981 */ /* 0x000ee2000c1e1900 */
[----:B--2---:R-:W-:Y:S02]  /*e9d0*/  R2UR UR12, R4 ;  /* 0x00000000040c72ca */ /* 0x004fe400000e0000 */
[----:B---3--:R-:W-:-:S13]  /*e9e0*/  R2UR UR14, R6 ;  /* 0x00000000060e72ca */ /* 0x008fda00000e0000 */
[----:B------:R-:W-:-:S12]  /*e9f0*/  UIADD3 UR14, -UR12, UR14, URZ ;  /* 0x0000000e0c0e7290 */ /* 0x000fd8000fffe13f */
.L_x_1308:
[----:B------:R-:W2:Y:S04]  /*ea00*/  LDL R11, [R1+0x24] ;  /* 0x00002400010b7983 */ /* 0x000ea80000100800 */
[----:B------:R-:W3:Y:S01]  /*ea10*/  LDL R8, [R1+0x18] ;  /* 0x0000180001087983 */ /* 0x000ee20000100800 */
[----:B------:R-:W-:Y:S01]  /*ea20*/  UIMAD UR16, UR14, UR22, URZ ;  /* 0x000000160e1072a4 */ /* 0x000fe2000f8e023f */
[----:B------:R-:W-:Y:S02]  /*ea30*/  PLOP3.LUT P3, PT, PT, PT, UP2, 0x80, 0x0 ;  /* 0x000000000000781c */ /* 0x000fe40003f6f028 */
[----:B------:R-:W-:Y:S04]  /*ea40*/  SHFL.IDX PT, R4, R9, RZ, 0x1c1f ;  /* 0x001c1fff09047589 */ /* 0x000fe800000e0000 */
[----:B------:R-:W0:Y:S04]  /*ea50*/  SHFL.IDX PT, R5, R10, RZ, 0x1c1f ;  /* 0x001c1fff0a057589 */ /* 0x000e2800000e0000 */
[----:B------:R-:W-:Y:S04]  /*ea60*/  SHFL.IDX PT, R6, R9, 0x1, 0x1c1f ;  /* 0x003c1f0009067f89 */ /* 0x000fe800000e0000 */
[----:B------:R-:W1:Y:S01]  /*ea70*/  SHFL.IDX PT, R7, R10, 0x1, 0x1c1f ;  /* 0x003c1f000a077f89 */ /* 0x000e6200000e0000 */
[----:B--2---:R-:W-:Y:S01]  /*ea80*/  VIADD R11, R11, UR60 ;  /* 0x0000003c0b0b7c36 */ /* 0x004fe20008000000 */
        /* <DEDUP_REMOVED lines=9> */
[----:B------:R-:W2:Y:S01]  /*eb20*/  LDL R22, [R1+0xc] ;  /* 0x00000c0001167983 */ /* 0x000ea20000100800 */
[----:B0-----:R-:W-:Y:S01]  /*eb30*/  IMAD.SHL.U32 R0, R201, 0x8, RZ ;  /* 0x00000008c9007824 */ /* 0x001fe200078e00ff */
[----:B------:R-:W-:Y:S01]  /*eb40*/  ULDC.64 UR14, c[0x0][0xaa0] ;  /* 0x0002a800000e7ab9 */ /* 0x000fe20000000a00 */
[----:B------:R-:W-:Y:S01]  /*eb50*/  IMAD.MOV.U32 R3, RZ, RZ, 0x2 ;  /* 0x00000002ff037424 */ /* 0x000fe200078e00ff */
[----:B------:R-:W-:Y:S01]  /*eb60*/  R2UR UR18, R205 ;  /* 0x00000000cd1272ca */ /* 0x000fe200000e0000 */
[----:B------:R-:W-:-:S04]  /*eb70*/  UIMAD UR12, UR17, UR14, URZ ;  /* 0x0000000e110c72a4 */ /* 0x000fc8000f8e023f */
[----:B------:R-:W-:Y:S02]  /*eb80*/  UIMAD UR12, UR4, UR15, UR12 ;  /* 0x0000000f040c72a4 */ /* 0x000fe4000f8e020c */
[----:B------:R-:W-:-:S04]  /*eb90*/  UIADD3 UR8, UR8, 0x30820, URZ ;  /* 0x0003082008087890 */ /* 0x000fc8000fffe03f */
[----:B------:R-:W-:Y:S01]  /*eba0*/  UPRMT UR8, URZ, 0x654, UR8 ;  /* 0x000006543f087896 */ /* 0x000fe20008000008 */
[C---:B------:R-:W-:Y:S02]  /*ebb0*/  VIADD R82, R0.reuse, 0x40 ;  /* 0x0000004000527836 */ /* 0x040fe40000000000 */
[C---:B------:R-:W-:Y:S02]  /*ebc0*/  VIADD R84, R0.reuse, 0x80 ;  /* 0x0000008000547836 */ /* 0x040fe40000000000 */
[----:B------:R-:W-:Y:S01]  /*ebd0*/  VIADD R86, R0, 0xc0 ;  /* 0x000000c000567836 */ /* 0x000fe20000000000 */
[----:B------:R-:W-:Y:S01]  /*ebe0*/  BSSY B1, `(.L_x_1310) ;  /* 0x00000ac000017945 */ /* 0x000fe20003800000 */
[----:B------:R-:W-:Y:S02]  /*ebf0*/  SHF.R.S32.HI R87, RZ, 0x1f, R0 ;  /* 0x0000001fff577819 */ /* 0x000fe40000011400 */
[----:B------:R-:W-:Y:S02]  /*ec00*/  SHF.R.S32.HI R81, RZ, 0x1f, R82 ;  /* 0x0000001fff517819 */ /* 0x000fe40000011452 */
[----:B------:R-:W-:-:S02]  /*ec10*/  SHF.R.S32.HI R83, RZ, 0x1f, R84 ;  /* 0x0000001fff537819 */ /* 0x000fc40000011454 */
[----:B------:R-:W-:Y:S01]  /*ec20*/  SHF.R.S32.HI R85, RZ, 0x1f, R86 ;  /* 0x0000001fff557819 */ /* 0x000fe20000011456 */
[----:B--2---:R-:W-:-:S04]  /*ec30*/  IMAD R2, R22, 0x40, R0 ;  /* 0x0000004016027824 */ /* 0x004fc800078e0200 */
[----:B------:R-:W-:-:S03]  /*ec40*/  IMAD.WIDE R2, R2, R3, UR10 ;  /* 0x0000000a02027e25 */ /* 0x000fc6000f8e0203 */
[C---:B------:R-:W-:Y:S02]  /*ec50*/  IADD3 R25, P2, R2.reuse, 0x3000, RZ ;  /* 0x0000300002197810 */ /* 0x040fe40007f5e0ff */
[C---:B------:R-:W-:Y:S02]  /*ec60*/  IADD3 R9, P4, R2.reuse, 0x1000, RZ ;  /* 0x0000100002097810 */ /* 0x040fe40007f9e0ff */
[----:B------:R-:W-:Y:S02]  /*ec70*/  LOP3.LUT R24, R25, 0x380, RZ, 0xc0, !PT ;  /* 0x0000038019187812 */ /* 0x000fe400078ec0ff */
[----:B------:R-:W-:Y:S02]  /*ec80*/  IADD3 R13, P3, R2, 0x2000, RZ ;  /* 0x00002000020d7810 */ /* 0x000fe40007f7e0ff */
[----:B------:R-:W-:Y:S02]  /*ec90*/  SHF.R.U64 R24, R24, 0x3, RZ ;  /* 0x0000000318187819 */ /* 0x000fe400000012ff */
[----:B------:R-:W-:-:S02]  /*eca0*/  LOP3.LUT R8, R9, 0x380, RZ, 0xc0, !PT ;  /* 0x0000038009087812 */ /* 0x000fc400078ec0ff */
[----:B------:R-:W-:Y:S02]  /*ecb0*/  LOP3.LUT R12, R13, 0x380, RZ, 0xc0, !PT ;  /* 0x000003800d0c7812 */ /* 0x000fe400078ec0ff */
[----:B------:R-:W-:Y:S01]  /*ecc0*/  LOP3.LUT R24, R24, R25, RZ, 0x3c, !PT ;  /* 0x0000001918187212 */ /* 0x000fe200078e3cff */
[--C-:B------:R-:W-:Y:S01]  /*ecd0*/  IMAD.X R25, RZ, RZ, R3.reuse, P2 ;  /* 0x000000ffff197224 */ /* 0x100fe200010e0603 */
[----:B------:R-:W-:Y:S02]  /*ece0*/  IADD3 R49, P2, R2, 0x9000, RZ ;  /* 0x0000900002317810 */ /* 0x000fe40007f5e0ff */
[----:B------:R-:W-:Y:S02]  /*ecf0*/  SHF.R.U64 R8, R8, 0x3, RZ ;  /* 0x0000000308087819 */ /* 0x000fe400000012ff */
[----:B------:R-:W-:Y:S01]  /*ed00*/  SHF.R.U64 R12, R12, 0x3, RZ ;  /* 0x000000030c0c7819 */ /* 0x000fe200000012ff */
[----:B------:R-:W-:Y:S01]  /*ed10*/  UIMAD.WIDE.U32 UR10, UR4, UR14, URZ ;  /* 0x0000000e040a72a5 */ /* 0x000fe2000f8e003f */
[----:B------:R-:W-:Y:S01]  /*ed20*/  LOP3.LUT R48, R49, 0x380, RZ, 0xc0, !PT ;  /* 0x0000038031307812 */ /* 0x000fe200078ec0ff */
[----:B------:R-:W5:Y:S01]  /*ed30*/  LD.E.128 R24, desc[UR36][R24.64] ;  /* 0x0000002418187980 */ /* 0x000f62000c101d00 */
[----:B------:R-:W-:Y:S01]  /*ed40*/  LOP3.LUT R8, R8, R9, RZ, 0x3c, !PT ;  /* 0x0000000908087212 */ /* 0x000fe200078e3cff */
[--C-:B------:R-:W-:Y:S01]  /*ed50*/  IMAD.X R9, RZ, RZ, R3.reuse, P4 ;  /* 0x000000ffff097224 */ /* 0x100fe200020e0603 */
[----:B------:R-:W-:Y:S01]  /*ed60*/  LOP3.LUT R12, R12, R13, RZ, 0x3c, !PT ;  /* 0x0000000d0c0c7212 */ /* 0x000fe200078e3cff */
[----:B------:R-:W-:Y:S01]  /*ed70*/  IMAD.X R13, RZ, RZ, R3, P3 ;  /* 0x000000ffff0d7224 */ /* 0x000fe200018e0603 */
[----:B------:R-:W-:-:S02]  /*ed80*/  IADD3 R29, P0, R2, 0x4000, RZ ;  /* 0x00004000021d7810 */ /* 0x000fc40007f1e0ff */
[C---:B------:R-:W-:Y:S02]  /*ed90*/  IADD3 R33, P6, R2.reuse, 0x5000, RZ ;  /* 0x0000500002217810 */ /* 0x040fe40007fde0ff */
[C---:B------:R-:W-:Y:S02]  /*eda0*/  IADD3 R37, P5, R2.reuse, 0x6000, RZ ;  /* 0x0000600002257810 */ /* 0x040fe40007fbe0ff */
[C---:B------:R-:W-:Y:S01]  /*edb0*/  LOP3.LUT R7, R2.reuse, 0x380, RZ, 0xc0, !PT ;  /* 0x0000038002077812 */ /* 0x040fe200078ec0ff */
[----:B------:R-:W-:Y:S01]  /*edc0*/  UIADD3 UR11, UR11, UR12, URZ ;  /* 0x0000000c0b0b7290 */ /* 0x000fe2000fffe03f */
[C---:B------:R-:W-:Y:S01]  /*edd0*/  IADD3 R41, P4, R2.reuse, 0x7000, RZ ;  /* 0x0000700002297810 */ /* 0x040fe20007f9e0ff */
[----:B------:R-:W-:Y:S01]  /*ede0*/  USHF.R.S32.HI UR4, URZ, 0x1f, UR9 ;  /* 0x0000001f3f047899 */ /* 0x000fe20008011409 */
[----:B------:R-:W-:Y:S01]  /*edf0*/  IADD3 R45, P3, R2, 0x8000, RZ ;  /* 0x00008000022d7810 */ /* 0x000fe20007f7e0ff */
[----:B------:R-:W-:Y:S01]  /*ee00*/  ULDC.64 UR12, c[0x0][0xae8] ;  /* 0x0002ba00000c7ab9 */ /* 0x000fe20000000a00 */
[----:B------:R-:W-:Y:S01]  /*ee10*/  SHF.R.U64 R48, R48, 0x3, RZ ;  /* 0x0000000330307819 */ /* 0x000fe200000012ff */
[----:B------:R-:W-:Y:S01]  /*ee20*/  @UP1 ULDC UR14, c[0x0][0xbec] ;  /* 0x0002fb00000e1ab9 */ /* 0x000fe20000000800 */
[----:B------:R-:W-:Y:S01]  /*ee30*/  LOP3.LUT R28, R29, 0x380, RZ, 0xc0, !PT ;  /* 0x000003801d1c7812 */ /* 0x000fe200078ec0ff */
[----:B------:R-:W5:Y:S01]  /*ee40*/  LD.E.128 R8, desc[UR36][R8.64] ;  /* 0x0000002408087980 */ /* 0x000f62000c101d00 */
[----:B------:R-:W-:-:S02]  /*ee50*/  LOP3.LUT R32, R33, 0x380, RZ, 0xc0, !PT ;  /* 0x0000038021207812 */ /* 0x000fc400078ec0ff */
[----:B------:R-:W-:Y:S01]  /*ee60*/  LOP3.LUT R36, R37, 0x380, RZ, 0xc0, !PT ;  /* 0x0000038025247812 */ /* 0x000fe200078ec0ff */
[----:B------:R-:W5:Y:S01]  /*ee70*/  LD.E.128 R12, desc[UR36][R12.64] ;  /* 0x000000240c0c7980 */ /* 0x000f62000c101d00 */
[----:B------:R-:W-:Y:S02]  /*ee80*/  LOP3.LUT R40, R41, 0x380, RZ, 0xc0, !PT ;  /* 0x0000038029287812 */ /* 0x000fe400078ec0ff */
[----:B------:R-:W-:Y:S02]  /*ee90*/  LOP3.LUT R44, R45, 0x380, RZ, 0xc0, !PT ;  /* 0x000003802d2c7812 */ /* 0x000fe400078ec0ff */
[----:B------:R-:W-:Y:S01]  /*eea0*/  LOP3.LUT R48, R48, R49, RZ, 0x3c, !PT ;  /* 0x0000003130307212 */ /* 0x000fe200078e3cff */
[----:B------:R-:W-:Y:S01]  /*eeb0*/  IMAD.X R49, RZ, RZ, R3, P2 ;  /* 0x000000ffff317224 */ /* 0x000fe200010e0603 */
[----:B------:R-:W-:Y:S02]  /*eec0*/  IADD3 R5, P2, R2, 0xf000, RZ ;  /* 0x0000f00002057810 */ /* 0x000fe40007f5e0ff */
[----:B------:R-:W-:-:S02]  /*eed0*/  SHF.R.U64 R28, R28, 0x3, RZ ;  /* 0x000000031c1c7819 */ /* 0x000fc400000012ff */
[----:B------:R-:W-:Y:S02]  /*eee0*/  SHF.R.U64 R32, R32, 0x3, RZ ;  /* 0x0000000320207819 */ /* 0x000fe400000012ff */
[----:B------:R-:W-:Y:S01]  /*eef0*/  SHF.R.U64 R7, R7, 0x3, RZ ;  /* 0x0000000307077819 */ /* 0x000fe200000012ff */
[----:B------:R-:W-:Y:S01]  /*ef00*/  UIMAD.WIDE.U32 UR10, UR18, UR12, UR10 ;  /* 0x0000000c120a72a5 */ /* 0x000fe2000f8e000a */
[----:B------:R-:W-:Y:S01]  /*ef10*/  SHF.R.U64 R36, R36, 0x3, RZ ;  /* 0x0000000324247819 */ /* 0x000fe200000012ff */
[----:B------:R-:W-:Y:S01]  /*ef20*/  IMAD.X R73, RZ, RZ, R3, P2 ;  /* 0x000000ffff497224 */ /* 0x000fe200010e0603 */
[----:B------:R-:W-:Y:S01]  /*ef30*/  SHF.R.U64 R40, R40, 0x3, RZ ;  /* 0x0000000328287819 */ /* 0x000fe200000012ff */
[----:B------:R-:W5:Y:S01]  /*ef40*/  LD.E.128 R48, desc[UR36][R48.64] ;  /* 0x0000002430307980 */ /* 0x000f62000c101d00 */
[----:B------:R-:W-:Y:S02]  /*ef50*/  SHF.R.U64 R44, R44, 0x3, RZ ;  /* 0x000000032c2c7819 */ /* 0x000fe400000012ff */
[----:B------:R-:W-:-:S02]  /*ef60*/  LOP3.LUT R4, R5, 0x380, RZ, 0xc0, !PT ;  /* 0x0000038005047812 */ /* 0x000fc400078ec0ff */
        /* <DEDUP_REMOVED lines=10> */
[C---:B------:R-:W-:Y:S01]  /*f010*/  IADD3 R53, P0, R2.reuse, 0xa000, RZ ;  /* 0x0000a00002357810 */ /* 0x040fe20007f1e0ff */
[----:B------:R-:W-:Y:S01]  /*f020*/  UIMAD UR11, UR18, UR13, UR11 ;  /* 0x0000000d120b72a4 */ /* 0x000fe2000f8e020b */
[C---:B------:R-:W-:Y:S01]  /*f030*/  IADD3 R57, P6, R2.reuse, 0xb000, RZ ;  /* 0x0000b00002397810 */ /* 0x040fe20007fde0ff */
[----:B------:R-:W5:Y:S01]  /*f040*/  LD.E.128 R28, desc[UR36][R28.64] ;  /* 0x000000241c1c7980 */ /* 0x000f62000c101d00 */
[C---:B------:R-:W-:Y:S01]  /*f050*/  IADD3 R61, P5, R2.reuse, 0xc000, RZ ;  /* 0x0000c000023d7810 */ /* 0x040fe20007fbe0ff */
[----:B------:R-:W-:Y:S01]  /*f060*/  ULDC.64 UR12, c[0x0][0xaf0] ;  /* 0x0002bc00000c7ab9 */ /* 0x000fe20000000a00 */
[C---:B------:R-:W-:Y:S01]  /*f070*/  IADD3 R65, P4, R2.reuse, 0xd000, RZ ;  /* 0x0000d00002417810 */ /* 0x040fe20007f9e0ff */
[----:B------:R-:W5:Y:S01]  /*f080*/  LD.E.128 R32, desc[UR36][R32.64] ;  /* 0x0000002420207980 */ /* 0x000f62000c101d00 */
[----:B------:R-:W-:-:S02]  /*f090*/  IADD3 R69, P3, R2, 0xe000, RZ ;  /* 0x0000e00002457810 */ /* 0x000fc40007f7e0ff */
[----:B------:R-:W-:Y:S01]  /*f0a0*/  SHF.R.U64 R4, R4, 0x3, RZ ;  /* 0x0000000304047819 */ /* 0x000fe200000012ff */
[----:B------:R-:W5:Y:S01]  /*f0b0*/  LD.E.128 R36, desc[UR36][R36.64] ;  /* 0x0000002424247980 */ /* 0x000f62000c101d00 */
[----:B------:R-:W-:Y:S02]  /*f0c0*/  LOP3.LUT R2, R7, R2, RZ, 0x3c, !PT ;  /* 0x0000000207027212 */ /* 0x000fe400078e3cff */
[----:B------:R-:W-:Y:S01]  /*f0d0*/  LOP3.LUT R72, R4, R5, RZ, 0x3c, !PT ;  /* 0x0000000504487212 */ /* 0x000fe200078e3cff */
[----:B------:R-:W-:Y:S01]  /*f0e0*/  UIMAD UR4, UR4, UR12, URZ ;  /* 0x0000000c040472a4 */ /* 0x000fe2000f8e023f */
[----:B------:R-:W-:Y:S01]  /*f0f0*/  LOP3.LUT R52, R53, 0x380, RZ, 0xc0, !PT ;  /* 0x0000038035347812 */ /* 0x000fe200078ec0ff */
[----:B------:R0:W5:Y:S01]  /*f100*/  LD.E.128 R4, desc[UR36][R2.64] ;  /* 0x0000002402047980 */ /* 0x000162000c101d00 */
[----:B------:R-:W-:Y:S01]  /*f110*/  UIMAD.WIDE.U32 UR10, UR9, UR12, UR10 ;  /* 0x0000000c090a72a5 */ /* 0x000fe2000f8e000a */
[----:B------:R-:W-:Y:S01]  /*f120*/  LOP3.LUT R56, R57, 0x380, RZ, 0xc0, !PT ;  /* 0x0000038039387812 */ /* 0x000fe200078ec0ff */
[----:B------:R-:W-:Y:S01]  /*f130*/  UIMAD UR4, UR9, UR13, UR4 ;  /* 0x0000000d090472a4 */ /* 0x000fe2000f8e0204 */
[----:B------:R-:W-:Y:S01]  /*f140*/  LOP3.LUT R60, R61, 0x380, RZ, 0xc0, !PT ;  /* 0x000003803d3c7812 */ /* 0x000fe200078ec0ff */
[----:B------:R-:W5:Y:S01]  /*f150*/  LD.E.128 R40, desc[UR36][R40.64] ;  /* 0x0000002428287980 */ /* 0x000f62000c101d00 */
[----:B------:R-:W-:Y:S01]  /*f160*/  @UP1 ULDC UR9, c[0x0][0xbf0] ;  /* 0x0002fc0000091ab9 */ /* 0x000fe20000000800 */
[----:B------:R-:W-:-:S02]  /*f170*/  LOP3.LUT R64, R65, 0x380, RZ, 0xc0, !PT ;  /* 0x0000038041407812 */ /* 0x000fc400078ec0ff */
[----:B------:R-:W-:Y:S01]  /*f180*/  LOP3.LUT R68, R69, 0x380, RZ, 0xc0, !PT ;  /* 0x0000038045447812 */ /* 0x000fe200078ec0ff */
[----:B0-----:R-:W-:Y:S01]  /*f190*/  IMAD R2, R201, 0x20, R22 ;  /* 0x00000020c9027824 */ /* 0x001fe200078e0216 */
[----:B------:R-:W-:Y:S01]  /*f1a0*/  SHF.R.U64 R52, R52, 0x3, RZ ;  /* 0x0000000334347819 */ /* 0x000fe200000012ff */
[----:B------:R-:W-:Y:S01]  /*f1b0*/  UIADD3 UR4, UR11, UR4, URZ ;  /* 0x000000040b047290 */ /* 0x000fe2000fffe03f */
[----:B------:R-:W-:Y:S01]  /*f1c0*/  SHF.R.U64 R56, R56, 0x3, RZ ;  /* 0x0000000338387819 */ /* 0x000fe200000012ff */
[----:B------:R-:W-:Y:S01]  /*f1d0*/  VIADD R20, R2, UR60 ;  /* 0x0000003c02147c36 */ /* 0x000fe20008000000 */
[----:B------:R-:W-:Y:S01]  /*f1e0*/  SHF.R.U64 R60, R60, 0x3, RZ ;  /* 0x000000033c3c7819 */ /* 0x000fe200000012ff */
[----:B------:R-:W-:Y:S01]  /*f1f0*/  ULDC.64 UR12, c[0x0][0xae0] ;  /* 0x0002b800000c7ab9 */ /* 0x000fe20000000a00 */
[----:B------:R-:W-:Y:S01]  /*f200*/  SHF.R.U64 R64, R64, 0x3, RZ ;  /* 0x0000000340407819 */ /* 0x000fe200000012ff */
[----:B------:R-:W-:Y:S01]  /*f210*/  @P1 IMAD.HI.U32 R2, R20, UR14, RZ ;  /* 0x0000000e14021c27 */ /* 0x000fe2000f8e00ff */
[----:B------:R-:W-:Y:S01]  /*f220*/  SHF.R.U64 R68, R68, 0x3, RZ ;  /* 0x0000000344447819 */ /* 0x000fe200000012ff */
[----:B------:R-:W5:Y:S01]  /*f230*/  LD.E.128 R44, desc[UR36][R44.64] ;  /* 0x000000242c2c7980 */ /* 0x000f62000c101d00 */
[----:B------:R-:W-:Y:S01]  /*f240*/  LOP3.LUT R52, R52, R53, RZ, 0x3c, !PT ;  /* 0x0000003534347212 */ /* 0x000fe200078e3cff */
[----:B------:R-:W-:Y:S01]  /*f250*/  IMAD.MOV.U32 R19, RZ, RZ, R20 ;  /* 0x000000ffff137224 */ /* 0x000fe200078e0014 */
[----:B------:R-:W-:Y:S01]  /*f260*/  @P1 SHF.R.U32.HI R19, RZ, UR9, R2 ;  /* 0x00000009ff131c19 */ /* 0x000fe20008011602 */
[--C-:B------:R-:W-:Y:S01]  /*f270*/  IMAD.X R53, RZ, RZ, R3.reuse, P0 ;  /* 0x000000ffff357224 */ /* 0x100fe200000e0603 */
[----:B------:R-:W-:Y:S01]  /*f280*/  LOP3.LUT R56, R56, R57, RZ, 0x3c, !PT ;  /* 0x0000003938387212 */ /* 0x000fe200078e3cff */
[----:B------:R-:W-:Y:S01]  /*f290*/  IMAD.X R57, RZ, RZ, R3, P6 ;  /* 0x000000ffff397224 */ /* 0x000fe200030e0603 */
[--C-:B------:R-:W-:Y:S01]  /*f2a0*/  SHF.R.S32.HI R18, RZ, 0x1f, R19.reuse ;  /* 0x0000001fff127819 */ /* 0x100fe20000011413 */
[----:B------:R-:W-:Y:S01]  /*f2b0*/  IMAD.MOV R21, RZ, RZ, -R19 ;  /* 0x000000ffff157224 */ /* 0x000fe200078e0a13 */
[----:B------:R-:W-:Y:S01]  /*f2c0*/  LOP3.LUT R60, R60, R61, RZ, 0x3c, !PT ;  /* 0x0000003d3c3c7212 */ /* 0x000fe200078e3cff */
[--C-:B------:R-:W-:Y:S01]  /*f2d0*/  IMAD.X R61, RZ, RZ, R3.reuse, P5 ;  /* 0x000000ffff3d7224 */ /* 0x100fe200028e0603 */
[----:B------:R-:W-:Y:S01]  /*f2e0*/  LOP3.LUT R64, R64, R65, RZ, 0x3c, !PT ;  /* 0x0000004140407212 */ /* 0x000fe200078e3cff */
[--C-:B------:R-:W-:Y:S01]  /*f2f0*/  IMAD.X R65, RZ, RZ, R3.reuse, P4 ;  /* 0x000000ffff417224 */ /* 0x100fe200020e0603 */
[----:B------:R-:W-:Y:S01]  /*f300*/  LOP3.LUT R68, R68, R69, RZ, 0x3c, !PT ;  /* 0x0000004544447212 */ /* 0x000fe200078e3cff */
[----:B------:R-:W-:Y:S01]  /*f310*/  IMAD.X R69, RZ, RZ, R3, P3 ;  /* 0x000000ffff457224 */ /* 0x000fe200018e0603 */
[----:B------:R-:W5:Y:S01]  /*f320*/  LD.E.128 R52, desc[UR36][R52.64] ;  /* 0x0000002434347980 */ /* 0x000f62000c101d00 */
[----:B------:R-:W-:-:S02]  /*f330*/  IMAD R18, R18, UR12, RZ ;  /* 0x0000000c12127c24 */ /* 0x000fc4000f8e02ff */
[----:B------:R-:W-:Y:S01]  /*f340*/  IMAD R21, R21, UR22, R20 ;  /* 0x0000001615157c24 */ /* 0x000fe2000f8e0214 */
[----:B------:R-:W5:Y:S01]  /*f350*/  LD.E.128 R56, desc[UR36][R56.64] ;  /* 0x0000002438387980 */ /* 0x000f62000c101d00 */
[----:B------:R-:W-:Y:S02]  /*f360*/  IMAD.U32 R3, RZ, RZ, UR11 ;  /* 0x0000000bff037e24 */ /* 0x000fe4000f8e00ff */
[----:B------:R-:W-:Y:S01]  /*f370*/  IMAD.U32 R2, RZ, RZ, UR10 ;  /* 0x0000000aff027e24 */ /* 0x000fe2000f8e00ff */
[----:B------:R-:W-:Y:S01]  /*f380*/  ULDC.64 UR10, c[0x0][0xad8] ;  /* 0x0002b600000a7ab9 */ /* 0x000fe20000000a00 */
[----:B------:R-:W-:Y:S01]  /*f390*/  IMAD.U32 R3, RZ, RZ, UR4 ;  /* 0x00000004ff037e24 */ /* 0x000fe2000f8e00ff */
[----:B------:R-:W5:Y:S01]  /*f3a0*/  LD.E.128 R60, desc[UR36][R60.64] ;  /* 0x000000243c3c7980 */ /* 0x000f62000c101d00 */
[C---:B------:R-:W-:Y:S01]  /*f3b0*/  IMAD R77, R19.reuse, UR13, R18 ;  /* 0x0000000d134d7c24 */ /* 0x040fe2000f8e0212 */
[----:B------:R-:W-:Y:S01]  /*f3c0*/  SHF.R.S32.HI R18, RZ, 0x1f, R21 ;  /* 0x0000001fff127819 */ /* 0x000fe20000011415 */
[----:B------:R-:W-:Y:S01]  /*f3d0*/  IMAD.WIDE.U32 R2, R19, UR12, R2 ;  /* 0x0000000c13027c25 */ /* 0x000fe2000f8e0002 */
[----:B------:R-:W5:Y:S03]  /*f3e0*/  LD.E.128 R64, desc[UR36][R64.64] ;  /* 0x0000002440407980 */ /* 0x000f66000c101d00 */
[----:B------:R-:W-:Y:S01]  /*f3f0*/  IMAD.IADD R3, R3, 0x1, R77 ;  /* 0x0000000103037824 */ /* 0x000fe200078e024d */
[----:B------:R-:W5:Y:S01]  /*f400*/  LD.E.128 R68, desc[UR36][R68.64] ;  /* 0x0000002444447980 */ /* 0x000f62000c101d00 */
[----:B------:R-:W-:-:S03]  /*f410*/  IMAD R18, R18, UR10, RZ ;  /* 0x0000000a12127c24 */ /* 0x000fc6000f8e02ff */
[----:B------:R-:W5:Y:S01]  /*f420*/  LD.E.128 R72, desc[UR36][R72.64] ;  /* 0x0000002448487980 */ /* 0x000f62000c101d00 */
[C---:B------:R-:W-:Y:S01]  /*f430*/  IMAD R19, R21.reuse, UR11, R18 ;  /* 0x0000000b15137c24 */ /* 0x040fe2000f8e0212 */
[----:B------:R-:W-:Y:S01]  /*f440*/  @!PT LDS RZ, [RZ] ;  /* 0x00000000fffff984 */ /* 0x000fe20000000800 */
[----:B------:R-:W-:Y:S01]  /*f450*/  @!PT LDS RZ, [RZ] ;  /* 0x00000000fffff984 */ /* 0x000fe20000000800 */
[----:B------:R-:W-:Y:S01]  /*f460*/  @!PT LDS RZ, [RZ] ;  /* 0x00000000fffff984 */ /* 0x000fe20000000800 */
[----:B------:R-:W-:Y:S01]  /*f470*/  @!PT LDS RZ, [RZ] ;  /* 0x00000000fffff984 */ /* 0x000fe20000000800 */
[----:B------:R0:W-:Y:S06]  /*f480*/  MEMBAR.ALL.CTA ;  /* 0x0000000000007992 */ /* 0x0001ec0000008000 */
[----:B0-----:R-:W0:Y:S01]  /*f490*/  FENCE.VIEW.ASYNC.S ;  /* 0x00000000000073c6 */ /* 0x001e220000000000 */
[----:B------:R-:W-:Y:S01]  /*f4a0*/  IMAD.WIDE.U32 R2, R21, UR10, R2 ;  /* 0x0000000a15027c25 */ /* 0x000fe2000f8e0002 */
[----:B------:R-:W-:-:S03]  /*f4b0*/  ULDC.64 UR10, c[0x0][0xa80] ;  /* 0x0002a000000a7ab9 */ /* 0x000fc60000000a00 */
[----:B------:R-:W-:Y:S01]  /*f4c0*/  VIADD R80, R22, UR60 ;  /* 0x0000003c16507c36 */ /* 0x000fe20008000000 */
[----:B------:R-:W-:Y:S01]  /*f4d0*/  LEA R22, P2, R2, UR10, 0x1 ;  /* 0x0000000a02167c11 */ /* 0x000fe2000f8408ff */
[----:B------:R-:W-:-:S05]  /*f4e0*/  IMAD.IADD R3, R3, 0x1, R19 ;  /* 0x0000000103037824 */ /* 0x000fca00078e0213 */
[----:B------:R-:W-:Y:S02]  /*f4f0*/  LEA.HI.X R78, R2, UR11, R3, 0x1, P2 ;  /* 0x0000000b024e7c11 */ /* 0x000fe400090f0c03 */
[C---:B------:R-:W-:Y:S01]  /*f500*/  ISETP.GE.AND P2, PT, R80.reuse, UR16, PT ;  /* 0x0000001050007c0c */ /* 0x040fe2000bf46270 */
[C---:B------:R-:W-:Y:S02]  /*f510*/  VIADD R18, R80.reuse, 0x20 ;  /* 0x0000002050127836 */ /* 0x040fe40000000000 */
[----:B------:R-:W-:Y:S01]  /*f520*/  VIADD R20, R80, 0x40 ;  /* 0x0000004050147836 */ /* 0x000fe20000000000 */
[----:B0-----:R0:W1:Y:S04]  /*f530*/  SHFL.IDX PT, R79, R22, RZ, 0x181f ;  /* 0x00181fff164f7589 */ /* 0x00106800000e0000 */
[----:B------:R0:W2:Y:S01]  /*f540*/  SHFL.IDX PT, R77, R78, RZ, 0x181f ;  /* 0x00181fff4e4d7589 */ /* 0x0000a200000e0000 */
[----:B------:R-:W-:Y:S01]  /*f550*/  SYNCS.ARRIVE.TRANS64.RED.A1T0 RZ, [UR8], RZ ;  /* 0x000000ffffff79a7 */ /* 0x000fe20008100408 */
[----:B------:R-:W-:-:S02]  /*f560*/  ISETP.GE.AND P1, PT, R18, UR16, PT ;  /* 0x0000001012007c0c */ /* 0x000fc4000bf26270 */
[----:B------:R-:W-:Y:S01]  /*f570*/  ISETP.GE.AND P0, PT, R20, UR16, PT ;  /* 0x0000001014007c0c */ /* 0x000fe2000bf06270 */
[----:B------:R-:W-:-:S12]  /*f580*/  @P2 BRA `(.L_x_1311) ;  /* 0x0000000000442947 */ /* 0x000fd80003800000 */
        /* <DEDUP_REMOVED lines=17> */
.L_x_1311:
[----:B------:R-:W-:Y:S05]  /*f6a0*/  BSYNC B1 ;  /* 0x0000000000017941 */ /* 0x000fea0003800000 */
.L_x_1310:
[----:B---3--:R3:W4:Y:S01]  /*f6b0*/  SHFL.IDX PT, R19, R78, 0x1, 0x181f ;  /* 0x00381f004e137f89 */ /* 0x00872200000e0000 */
[----:B------:R-:W-:Y:S03]  /*f6c0*/  BSSY B1, `(.L_x_1312) ;  /* 0x0000014000017945 */ /* 0x000fe60003800000 */
[----:B-----5:R3:W0:Y:S01]  /*f6d0*/  SHFL.IDX PT, R7, R22, 0x1, 0x181f ;  /* 0x00381f0016077f89 */ /* 0x02062200000e0000 */
[----:B------:R-:W-:Y:S05]  /*f6e0*/  @P1 BRA `(.L_x_1313) ;  /* 0x0000000000441947 */ /* 0x000fea0003800000 */
[----:B------:R-:W-:Y:S02]  /*f6f0*/  ULDC UR4, c[0x0][0xac8] ;  /* 0x0002b20000047ab9 */ /* 0x000fe40000000800 */
        /* <DEDUP_REMOVED lines=16> */
.L_x_1313:
[----:B------:R-:W-:Y:S05]  /*f800*/  BSYNC B1 ;  /* 0x0000000000017941 */ /* 0x000fea0003800000 */
.L_x_1312:
[----:B0-----:R0:W0:Y:S01]  /*f810*/  SHFL.IDX PT, R9, R78, 0x2, 0x181f ;  /* 0x00581f004e097f89 */ /* 0x00102200000e0000 */
        /* <DEDUP_REMOVED lines=20> */
.L_x_1315:
[----:B------:R-:W-:Y:S05]  /*f960*/  BSYNC B1 ;  /* 0x0000000000017941 */ /* 0x000fea0003800000 */
.L_x_1314:
[----:B0-----:R-:W-:Y:S01]  /*f970*/  VIADD R2, R80, 0x60 ;  /* 0x0000006050027836 */ /* 0x001fe20000000000 */
[----:B------:R0:W0:Y:S04]  /*f980*/  SHFL.IDX PT, R9, R78, 0x3, 0x181f ;  /* 0x00781f004e097f89 */ /* 0x00002800000e0000 */
[----:B------:R-:W-:Y:S01]  /*f990*/  ISETP.GE.AND P0, PT, R2, UR16, PT ;  /* 0x0000001002007c0c */ /* 0x000fe2000bf06270 */
[----:B------:R0:W0:-:S12]  /*f9a0*/  SHFL.IDX PT, R11, R22, 0x3, 0x181f ;  /* 0x00781f00160b7f89 */ /* 0x00001800000e0000 */
[----:B------:R-:W-:Y:S05]  /*f9b0*/  @P0 BRA `(.L_x_1316) ;  /* 0x0000002400f80947 */ /* 0x000fea0003800000 */
[----:B------:R-:W-:Y:S02]  /*f9c0*/  ULDC UR4, c[0x0][0xac8] ;  /* 0x0002b20000047ab9 */ /* 0x000fe40000000800 */
[----:B------:R-:W-:Y:S02]  /*f9d0*/  ISETP.GE.AND P3, PT, R0, UR4, PT ;  /* 0x0000000400007c0c */ /* 0x000fe4000bf66270 */
[----:B------:R-:W-:Y:S02]  /*f9e0*/  ISETP.GE.AND P4, PT, R82, UR4, PT ;  /* 0x0000000452007c0c */ /* 0x000fe4000bf86270 */
[----:B------:R-:W-:-:S09]  /*f9f0*/  ISETP.GE.AND P5, PT, R84, UR4, PT ;  /* 0x0000000454007c0c */ /* 0x000fd2000bfa6270 */
[-C--:B0-----:R-:W-:Y:S02]  /*fa00*/  @!P3 LEA R2, P0, R0, R11.reuse, 0x1 ;  /* 0x0000000b0002b211 */ /* 0x081fe400078008ff */
[-C--:B------:R-:W-:Y:S02]  /*fa10*/  @!P4 LEA R4, P1, R82, R11.reuse, 0x1 ;  /* 0x0000000b5204c211 */ /* 0x080fe400078208ff */
[----:B------:R-:W-:Y:S02]  /*fa20*/  @!P5 LEA R6, P2, R84, R11, 0x1 ;  /* 0x0000000b5406d211 */ /* 0x000fe400078408ff */
[-C--:B------:R-:W-:Y:S02]  /*fa30*/  @!P3 LEA.HI.X R3, R0, R9.reuse, R87, 0x1, P0 ;  /* 0x000000090003b211 */ /* 0x080fe400000f0c57 */
[-C--:B------:R-:W-:Y:S02]  /*fa40*/  @!P4 LEA.HI.X R5, R82, R9.reuse, R81, 0x1, P1 ;  /* 0x000000095205c211 */ /* 0x080fe400008f0c51 */
[----:B------:R-:W-:Y:S01]  /*fa50*/  @!P5 LEA.HI.X R7, R84, R9, R83, 0x1, P2 ;  /* 0x000000095407d211 */ /* 0x000fe200010f0c53 */
        /* <DEDUP_REMOVED lines=9> */
.L_x_1309:
        /* <DEDUP_REMOVED lines=11> */
[----:B------:R-:W-:Y:S01]  /*fba0*/  VIADD R178, R17, 0x8 ;  /* 0x0000000811b27836 */ /* 0x000fe20000000000 */
[----:B------:R-:W-:Y:S01]  /*fbb0*/  ULDC.64 UR14, c[0x0][0xb40] ;  /* 0x0002d000000e7ab9 */ /* 0x000fe20000000a00 */
[----:B------:R-:W-:Y:S01]  /*fbc0*/  ULDC.64 UR12, c[0x0][0xb38] ;  /* 0x0002ce00000c7ab9 */ /* 0x000fe20000000a00 */
[----:B------:R-:W-:Y:S01]  /*fbd0*/  UIMAD UR4, UR4, UR14, URZ ;  /* 0x0000000e040472a4 */ /* 0x000fe2000f8e023f */
[----:B------:R-:W-:Y:S01]  /*fbe0*/  BSSY B1, `(.L_x_1317) ;  /* 0x00000d0000017945 */ /* 0x000fe20003800000 */
[----:B------:R-:W-:Y:S01]  /*fbf0*/  UIMAD.WIDE.U32 UR10, UR18, UR12, UR10 ;  /* 0x0000000c120a72a5 */ /* 0x000fe2000f8e000a */
[----:B------:R-:W-:Y:S01]  /*fc00*/  SHF.R.S32.HI R22, RZ, 0x1f, R206 ;  /* 0x0000001fff167819 */ /* 0x000fe200000114ce */
[----:B------:R-:W-:Y:S01]  /*fc10*/  UIMAD UR4, UR9, UR15, UR4 ;  /* 0x0000000f090472a4 */ /* 0x000fe2000f8e0204 */
[----:B------:R-:W-:Y:S01]  /*fc20*/  SHF.R.S32.HI R152, RZ, 0x1f, R207 ;  /* 0x0000001fff987819 */ /* 0x000fe200000114cf */
[----:B------:R-:W-:Y:S01]  /*fc30*/  UIMAD UR11, UR18, UR13, UR11 ;  /* 0x0000000d120b72a4 */ /* 0x000fe2000f8e020b */
[----:B------:R-:W-:Y:S01]  /*fc40*/  SHF.R.S32.HI R153, RZ, 0x1f, R208 ;  /* 0x0000001fff997819 */ /* 0x000fe200000114d0 */
[----:B------:R-:W-:Y:S01]  /*fc50*/  UIADD3 UR8, UR8, 0x30820, URZ ;  /* 0x0003082008087890 */ /* 0x000fe2000fffe03f */
[----:B------:R-:W-:Y:S01]  /*fc60*/  SHF.R.S32.HI R154, RZ, 0x1f, R209 ;  /* 0x0000001fff9a7819 */ /* 0x000fe200000114d1 */
[----:B------:R-:W-:Y:S01]  /*fc70*/  UIMAD.WIDE.U32 UR10, UR9, UR14, UR10 ;  /* 0x0000000e090a72a5 */ /* 0x000fe2000f8e000a */
[----:B------:R-:W-:Y:S01]  /*fc80*/  SHF.R.S32.HI R155, RZ, 0x1f, R210 ;  /* 0x0000001fff9b7819 */ /* 0x000fe200000114d2 */
[----:B------:R-:W-:Y:S01]  /*fc90*/  ULDC.64 UR12, c[0x0][0xb48] ;  /* 0x0002d200000c7ab9 */ /* 0x000fe20000000a00 */
[----:B------:R-:W-:Y:S01]  /*fca0*/  @UP1 ULDC UR9, c[0x0][0xbec] ;  /* 0x0002fb0000091ab9 */ /* 0x000fe20000000800 */
[----:B------:R-:W-:Y:S01]  /*fcb0*/  UIADD3 UR11, UR11, UR4, URZ ;  /* 0x000000040b0b7290 */ /* 0x000fe2000fffe03f */
[----:B------:R-:W-:Y:S01]  /*fcc0*/  @P1 IMAD.HI.U32 R0, R3, UR9, RZ ;  /* 0x0000000903001c27 */ /* 0x000fe2000f8e00ff */
[----:B------:R-:W-:Y:S01]  /*fcd0*/  UPRMT UR8, URZ, 0x654, UR8 ;  /* 0x000006543f087896 */ /* 0x000fe20008000008 */
[----:B------:R-:W-:Y:S01]  /*fce0*/  SHF.R.S32.HI R156, RZ, 0x1f, R211 ;  /* 0x0000001fff9c7819 */ /* 0x000fe200000114d3 */
[----:B------:R-:W-:Y:S01]  /*fcf0*/  @UP1 ULDC UR4, c[0x0][0xbf0] ;  /* 0x0002fc0000041ab9 */ /* 0x000fe20000000800 */
[----:B------:R-:W-:Y:S01]  /*fd00*/  UIMAD.WIDE.U32 UR10, UR16, UR12, UR10 ;  /* 0x0000000c100a72a5 */ /* 0x000fe2000f8e000a */
[----:B------:R-:W-:Y:S01]  /*fd10*/  @P1 SHF.R.U32.HI R5, RZ, UR4, R0 ;  /* 0x00000004ff051c19 */ /* 0x000fe20008011600 */
[----:B------:R-:W-:Y:S01]  /*fd20*/  VIADD R173, R17, 0x18 ;  /* 0x0000001811ad7836 */ /* 0x000fe20000000000 */
[----:B------:R-:W-:Y:S01]  /*fd30*/  SHF.R.S32.HI R157, RZ, 0x1f, R212 ;  /* 0x0000001fff9d7819 */ /* 0x000fe200000114d4 */
[----:B------:R-:W-:Y:S01]  /*fd40*/  UIMAD UR4, UR16, UR13, UR11 ;  /* 0x0000000d100472a4 */ /* 0x000fe2000f8e020b */
[--C-:B------:R-:W-:Y:S01]  /*fd50*/  SHF.R.S32.HI R0, RZ, 0x1f, R5.reuse ;  /* 0x0000001fff007819 */ /* 0x100fe20000011405 */
[----:B------:R-:W-:Y:S01]  /*fd60*/  IMAD.MOV R2, RZ, RZ, -R5 ;  /* 0x000000ffff027224 */ /* 0x000fe200078e0a05 */
[----:B------:R-:W-:Y:S01]  /*fd70*/  ULDC.64 UR12, c[0x0][0xb30] ;  /* 0x0002cc00000c7ab9 */ /* 0x000fe20000000a00 */
[----:B------:R-:W-:Y:S01]  /*fd80*/  SYNCS.ARRIVE.TRANS64.RED.A1T0 RZ, [UR8], RZ ;  /* 0x000000ffffff79a7 */ /* 0x000fe20008100408 */
[----:B------:R-:W-:Y:S01]  /*fd90*/  SHF.R.S32.HI R158, RZ, 0x1f, R213 ;  /* 0x0000001fff9e7819 */ /* 0x000fe200000114d5 */
[----:B------:R-:W-:Y:S01]  /*fda0*/  IMAD R7, R2, UR22, R3 ;  /* 0x0000001602077c24 */ /* 0x000fe2000f8e0203 */
[----:B------:R-:W-:Y:S01]  /*fdb0*/  SHF.R.S32.HI R159, RZ, 0x1f, R214 ;  /* 0x0000001fff9f7819 */ /* 0x000fe200000114d6 */
[----:B------:R-:W-:Y:S01]  /*fdc0*/  IMAD R0, R0, UR12, RZ ;  /* 0x0000000c00007c24 */ /* 0x000fe2000f8e02ff */
[----:B------:R-:W-:Y:S01]  /*fdd0*/  SHF.R.S32.HI R160, RZ, 0x1f, R215 ;  /* 0x0000001fffa07819 */ /* 0x000fe200000114d7 */
[----:B------:R-:W-:Y:S01]  /*fde0*/  IMAD.U32 R3, RZ, RZ, UR11 ;  /* 0x0000000bff037e24 */ /* 0x000fe2000f8e00ff */
        /* <DEDUP_REMOVED lines=23> */
[----:B------:R-:W-:Y:S01]  /*ff60*/  VIADD R177, R17, 0x8 ;  /* 0x0000000811b17836 */ /* 0x000fe20000000000 */
[----:B------:R-:W-:Y:S01]  /*ff70*/  LEA.HI.X R6, R2, UR11, R3, 0x2, P1 ;  /* 0x0000000b02067c11 */ /* 0x000fe200088f1403 */
[----:B------:R0:W1:Y:S01]  /*ff80*/  SHFL.IDX PT, R7, R0, RZ, 0x1c1f ;  /* 0x001c1fff00077589 */ /* 0x00006200000e0000 */
[----:B------:R-:W-:-:S02]  /*ff90*/  SHF.R.S32.HI R170, RZ, 0x1f, R227 ;  /* 0x0000001fffaa7819 */ /* 0x000fc400000114e3 */
[----:B------:R-:W-:Y:S01]  /*ffa0*/  SHF.R.S32.HI R171, RZ, 0x1f, R228 ;  /* 0x0000001fffab7819 */ /* 0x000fe200000114e4 */
[----:B------:R0:W2:Y:S01]  /*ffb0*/  SHFL.IDX PT, R8, R6, RZ, 0x1c1f ;  /* 0x001c1fff06087589 */ /* 0x0000a200000e0000 */
[----:B------:R-:W-:Y:S02]  /*ffc0*/  SHF.R.S32.HI R172, RZ, 0x1f, R229 ;  /* 0x0000001fffac7819 */ /* 0x000fe400000114e5 */
[----:B------:R-:W-:Y:S02]  /*ffd0*/  SHF.R.S32.HI R174, RZ, 0x1f, R174 ;  /* 0x0000001fffae7819 */ /* 0x000fe400000114ae */
[----:B------:R-:W-:Y:S02]  /*ffe0*/  SHF.R.S32.HI R176, RZ, 0x1f, R176 ;  /* 0x0000001fffb07819 */ /* 0x000fe400000114b0 */
[----:B------:R-:W-:Y:S02]  /*fff0*/  SHF.R.S32.HI R178, RZ, 0x1f, R178 ;  /* 0x0000001fffb27819 */ /* 0x000fe400000114b2 */
[----:B------:R-:W-:Y:S01]  /*10000*/  SHF.R.S32.HI R179, RZ, 0x1f, R17 ;  /* 0x0000001fffb37819 */ /* 0x000fe20000011411 */
[----:B0-----:R-:W-:Y:S06]  /*10010*/  @P2 BRA `(.L_x_1318) ;  /* 0x0000000800302947 */ /* 0x001fec0003800000 */
[----:B------:R-:W-:Y:S01]  /*10020*/  ULDC UR4, c[0x0][0xac8] ;  /* 0x0002b20000047ab9 */ /* 0x000fe20000000800 */
[C---:B------:R-:W-:Y:S01]  /*10030*/  VIADD R20, R17.reuse, 0xd8 ;  /* 0x000000d811147836 */ /* 0x040fe20000000000 */
[C---:B------:R-:W-:Y:S01]  /*10040*/  ISETP.GE.AND P4, PT, R17.reuse, UR4, PT ;  /* 0x0000000411007c0c */ /* 0x040fe2000bf86270 */
[----:B------:R-:W-:Y:S01]  /*10050*/  VIADD R21, R17, 0xe0 ;  /* 0x000000e011157836 */ /* 0x000fe20000000000 */
[----:B------:R-:W-:Y:S02]  /*10060*/  ISETP.GE.AND P2, PT, R177, UR4, PT ;  /* 0x00000004b1007c0c */ /* 0x000fe4000bf46270 */
[----:B------:R-:W-:Y:S02]  /*10070*/  ISETP.GE.AND P1, PT, R175, UR4, PT ;  /* 0x00000004af007c0c */ /* 0x000fe4000bf26270 */
[----:B------:R-:W-:-:S07]  /*10080*/  SHF.R.S32.HI R9, RZ, 0x1f, R203 ;  /* 0x0000001fff097819 */ /* 0x000fce00000114cb */
[-C--:B-1----:R-:W-:Y:S02]  /*10090*/  @!P4 LEA R2, P3, R17, R7.reuse, 0x2 ;  /* 0x000000071102c211 */ /* 0x082fe400078610ff */
[----:B------:R-:W-:Y:S02]  /*100a0*/  @!P2 LEA R4, P5, R177, R7, 0x2 ;  /* 0x00000007b104a211 */ /* 0x000fe400078a10ff */
[-C--:B--2---:R-:W-:Y:S02]  /*100b0*/  @!P4 LEA.HI.X R3, R17, R8.reuse, R179, 0x2, P3 ;  /* 0x000000081103c211 */ /* 0x084fe400018f14b3 */
[----:B------:R-:W-:Y:S02]  /*100c0*/  ISETP.GE.AND P3, PT, R173, UR4, PT ;  /* 0x00000004ad007c0c */ /* 0x000fe4000bf66270 */
[----:B------:R-:W-:Y:S01]  /*100d0*/  @!P2 LEA.HI.X R5, R177, R8, R178, 0x2, P5 ;  /* 0x00000008b105a211 */ /* 0x000fe200028f14b2 */
[----:B------:R0:W-:Y:S01]  /*100e0*/  @!P4 ST.E.64 desc[UR36][R2.64], R24 ;  /* 0x000000180200c985 */ /* 0x0001e2000c101b24 */
[----:B------:R-:W-:-:S03]  /*100f0*/  ISETP.GE.AND P4, PT, R229, UR4, PT ;  /* 0x00000004e5007c0c */ /* 0x000fc6000bf86270 */
        /* <DEDUP_REMOVED lines=67> */
[-C--:B------:R-:W-:Y:S02]  /*10530*/  @!P1 LEA.HI.X R3, R213, R8.reuse, R158, 0x2, P6 ;  /* 0x00000008d5039211 */ /* 0x080fe400030f149e */
[CC--:B------:R-:W-:Y:S02]  /*10540*/  @!P4 LEA R10, P6, R211.reuse, R7.reuse, 0x2 ;  /* 0x00000007d30ac211 */ /* 0x0c0fe400078c10ff */
[C---:B-1----:R-:W-:Y:S01]  /*10550*/  @!P3 LEA R4, P5, R212.reuse, R7, 0x2 ;  /* 0x00000007d404b211 */ /* 0x042fe200078a10ff */
[----:B------:R0:W-:Y:S01]  /*10560*/  @!P1 ST.E.64 desc[UR36][R2.64], R96 ;  /* 0x0000006002009985 */ /* 0x0001e2000c101b24 */
[-C--:B------:R-:W-:Y:S02]  /*10570*/  @!P4 LEA.HI.X R11, R211, R8.reuse, R156, 0x2, P6 ;  /* 0x00000008d30bc211 */ /* 0x080fe400030f149c */
[----:B------:R-:W-:Y:S02]  /*10580*/  @!P3 LEA.HI.X R5, R212, R8, R157, 0x2, P5 ;  /* 0x00000008d405b211 */ /* 0x000fe400028f149d */
[----:B------:R-:W-:-:S02]  /*10590*/  ISETP.GE.AND P1, PT, R209, UR4, PT ;  /* 0x00000004d1007c0c */ /* 0x000fc4000bf26270 */
[-C--:B------:R-:W-:Y:S01]  /*105a0*/  @!P2 LEA R12, P5, R210, R7.reuse, 0x2 ;  /* 0x00000007d20ca211 */ /* 0x080fe200078a10ff */
[----:B------:R1:W-:Y:S01]  /*105b0*/  @!P3 ST.E.64 desc[UR36][R4.64], R100 ;  /* 0x000000640400b985 */ /* 0x0003e2000c101b24 */
[----:B------:R-:W-:Y:S02]  /*105c0*/  ISETP.GE.AND P3, PT, R208, UR4, PT ;  /* 0x00000004d0007c0c */ /* 0x000fe4000bf66270 */
[----:B------:R-:W-:Y:S01]  /*105d0*/  @!P2 LEA.HI.X R13, R210, R8, R155, 0x2, P5 ;  /* 0x00000008d20da211 */ /* 0x000fe200028f149b */
[----:B------:R-:W-:Y:S01]  /*105e0*/  @!P4 ST.E.64 desc[UR36][R10.64], R104 ;  /* 0x000000680a00c985 */ /* 0x000fe2000c101b24 */
[----:B------:R-:W-:Y:S02]  /*105f0*/  ISETP.GE.AND P4, PT, R207, UR4, PT ;  /* 0x00000004cf007c0c */ /* 0x000fe4000bf86270 */
[----:B------:R-:W-:Y:S01]  /*10600*/  ISETP.GE.AND P5, PT, R206, UR4, PT ;  /* 0x00000004ce007c0c */ /* 0x000fe2000bfa6270 */
[----:B------:R2:W-:Y:S02]  /*10610*/  @!P2 ST.E.64 desc[UR36][R12.64], R108 ;  /* 0x0000006c0c00a985 */ /* 0x0005e4000c101b24 */
[----:B------:R-:W-:-:S04]  /*10620*/  @!P1 LEA R14, P6, R209, R7, 0x2 ;  /* 0x00000007d10e9211 */ /* 0x000fc800078c10ff */
[-C--:B------:R-:W-:Y:S02]  /*10630*/  @!P1 LEA.HI.X R15, R209, R8.reuse, R154, 0x2, P6 ;  /* 0x00000008d10f9211 */ /* 0x080fe400030f149a */
[-C--:B0-----:R-:W-:Y:S02]  /*10640*/  @!P3 LEA R2, P6, R208, R7.reuse, 0x2 ;  /* 0x00000007d002b211 */ /* 0x081fe400078c10ff */
[----:B-1----:R-:W-:Y:S01]  /*10650*/  @!P4 LEA R4, P2, R207, R7, 0x2 ;  /* 0x00000007cf04c211 */ /* 0x002fe200078410ff */
[----:B------:R0:W-:Y:S01]  /*10660*/  @!P1 ST.E.64 desc[UR36][R14.64], R112 ;  /* 0x000000700e009985 */ /* 0x0001e2000c101b24 */
[----:B------:R-:W-:Y:S02]  /*10670*/  ISETP.GE.AND P1, PT, R203, UR4, PT ;  /* 0x00000004cb007c0c */ /* 0x000fe4000bf26270 */
[----:B------:R-:W-:Y:S01]  /*10680*/  @!P4 LEA.HI.X R5, R207, R8, R152, 0x2, P2 ;  /* 0x00000008cf05c211 */ /* 0x000fe200010f1498 */
[----:B--2---:R-:W-:Y:S01]  /*10690*/  VIADD R13, R17, 0xe8 ;  /* 0x000000e8110d7836 */ /* 0x004fe20000000000 */
[----:B------:R-:W-:-:S02]  /*106a0*/  ISETP.GE.AND P2, PT, R20, UR4, PT ;  /* 0x0000000414007c0c */ /* 0x000fc4000bf46270 */
[-C--:B------:R-:W-:Y:S02]  /*106b0*/  @!P3 LEA.HI.X R3, R208, R8.reuse, R153, 0x2, P6 ;  /* 0x00000008d003b211 */ /* 0x080fe400030f1499 */
[C---:B------:R-:W-:Y:S02]  /*106c0*/  @!P5 LEA R18, P6, R206.reuse, R7, 0x2 ;  /* 0x00000007ce12d211 */ /* 0x040fe400078c10ff */
[----:B------:R-:W-:Y:S01]  /*106d0*/  SHF.R.S32.HI R12, RZ, 0x1f, R21 ;  /* 0x0000001fff0c7819 */ /* 0x000fe20000011415 */
[----:B------:R1:W-:Y:S01]  /*106e0*/  @!P3 ST.E.64 desc[UR36][R2.64], R116 ;  /* 0x000000740200b985 */ /* 0x0003e2000c101b24 */
[----:B------:R-:W-:Y:S01]  /*106f0*/  @!P5 LEA.HI.X R19, R206, R8, R22, 0x2, P6 ;  /* 0x00000008ce13d211 */ /* 0x000fe200030f1416 */
[----:B0-----:R-:W-:Y:S01]  /*10700*/  VIADD R15, R17, 0xf0 ;  /* 0x000000f0110f7836 */ /* 0x001fe20000000000 */
[----:B------:R-:W-:Y:S01]  /*10710*/  ISETP.GE.AND P3, PT, R21, UR4, PT ;  /* 0x0000000415007c0c */ /* 0x000fe2000bf66270 */
[----:B------:R0:W-:Y:S01]  /*10720*/  @!P4 ST.E.64 desc[UR36][R4.64], R120 ;  /* 0x000000780400c985 */ /* 0x0001e2000c101b24 */
[----:B------:R-:W-:-:S03]  /*10730*/  ISETP.GE.AND P4, PT, R13, UR4, PT ;  /* 0x000000040d007c0c */ /* 0x000fc6000bf86270 */
[----:B------:R2:W-:Y:S01]  /*10740*/  @!P5 ST.E.64 desc[UR36][R18.64], R124 ;  /* 0x0000007c1200d985 */ /* 0x0005e2000c101b24 */
[----:B------:R-:W-:-:S04]  /*10750*/  @!P1 LEA R10, P5, R203, R7, 0x2 ;  /* 0x00000007cb0a9211 */ /* 0x000fc800078a10ff */
[-C--:B------:R-:W-:Y:S02]  /*10760*/  @!P1 LEA.HI.X R11, R203, R8.reuse, R9, 0x2, P5 ;  /* 0x00000008cb0b9211 */ /* 0x080fe400028f1409 */
[----:B-1----:R-:W-:Y:S02]  /*10770*/  SHF.R.S32.HI R3, RZ, 0x1f, R20 ;  /* 0x0000001fff037819 */ /* 0x002fe40000011414 */
[CC--:B------:R-:W-:Y:S01]  /*10780*/  @!P2 LEA R2, P6, R20.reuse, R7.reuse, 0x2 ;  /* 0x000000071402a211 */ /* 0x0c0fe200078c10ff */
[----:B------:R3:W-:Y:S01]  /*10790*/  @!P1 ST.E.64 desc[UR36][R10.64], R128 ;  /* 0x000000800a009985 */ /* 0x0007e2000c101b24 */
[----:B0-----:R-:W-:Y:S02]  /*107a0*/  @!P3 LEA R4, P5, R21, R7, 0x2 ;  /* 0x000000071504b211 */ /* 0x001fe400078a10ff */
[----:B------:R-:W-:Y:S01]  /*107b0*/  @!P2 LEA.HI.X R3, R20, R8, R3, 0x2, P6 ;  /* 0x000000081403a211 */ /* 0x000fe200030f1403 */
[----:B--2---:R-:W-:Y:S01]  /*107c0*/  VIADD R19, R17, 0xf8 ;  /* 0x000000f811137836 */ /* 0x004fe20000000000 */
[----:B------:R-:W-:-:S02]  /*107d0*/  ISETP.GE.AND P6, PT, R15, UR4, PT ;  /* 0x000000040f007c0c */ /* 0x000fc4000bfc6270 */
[----:B------:R-:W-:Y:S01]  /*107e0*/  @!P3 LEA.HI.X R5, R21, R8, R12, 0x2, P5 ;  /* 0x000000081505b211 */ /* 0x000fe200028f140c */
[----:B------:R3:W-:Y:S01]  /*107f0*/  @!P2 ST.E.64 desc[UR36][R2.64], R132 ;  /* 0x000000840200a985 */ /* 0x0007e2000c101b24 */
[----:B------:R-:W-:Y:S02]  /*10800*/  ISETP.GE.AND P1, PT, R19, UR4, PT ;  /* 0x0000000413007c0c */ /* 0x000fe4000bf26270 */
[----:B------:R-:W-:Y:S01]  /*10810*/  SHF.R.S32.HI R9, RZ, 0x1f, R13 ;  /* 0x0000001fff097819 */ /* 0x000fe2000001140d */
[----:B------:R3:W-:Y:S01]  /*10820*/  @!P3 ST.E.64 desc[UR36][R4.64], R136 ;  /* 0x000000880400b985 */ /* 0x0007e2000c101b24 */
[----:B------:R-:W-:-:S04]  /*10830*/  @!P4 LEA R12, P5, R13, R7, 0x2 ;  /* 0x000000070d0cc211 */ /* 0x000fc800078a10ff */
        /* <DEDUP_REMOVED lines=8> */
[----:B------:R-:W-:-:S05]  /*108c0*/  @!P1 LEA.HI.X R19, R19, R8, R9, 0x2, P5 ;  /* 0x0000000813139211 */ /* 0x000fca00028f1409 */
[----:B------:R3:W-:Y:S04]  /*108d0*/  @!P1 ST.E.64 desc[UR36][R18.64], R148 ;  /* 0x0000009412009985 */ /* 0x0007e8000c101b24 */
.L_x_1318:
[----:B------:R-:W-:Y:S05]  /*108e0*/  BSYNC B1 ;  /* 0x0000000000017941 */ /* 0x000fea0003800000 */
.L_x_1317:
[----:B---3--:R0:W3:Y:S04]  /*108f0*/  SHFL.IDX PT, R14, R6, 0x1, 0x1c1f ;  /* 0x003c1f00060e7f89 */ /* 0x0080e800000e0000 */
[----:B------:R-:W4:Y:S01]  /*10900*/  SHFL.IDX PT, R0, R0, 0x1, 0x1c1f ;  /* 0x003c1f0000007f89 */ /* 0x000f2200000e0000 */
[----:B------:R-:W-:Y:S05]  /*10910*/  @P0 BRA `(.L_x_1316) ;  /* 0x0000001800200947 */ /* 0x000fea0003800000 */
        /* <DEDUP_REMOVED lines=8> */
[-C--:B----4-:R-:W-:Y:S02]  /*109a0*/  @!P4 LEA R2, P3, R17, R0.reuse, 0x2 ;  /* 0x000000001102c211 */ /* 0x090fe400078610ff */
[----:B------:R-:W-:Y:S02]  /*109b0*/  @!P2 LEA R4, P6, R177, R0, 0x2 ;  /* 0x00000000b104a211 */ /* 0x000fe400078c10ff */
[----:B---3--:R-:W-:Y:S02]  /*109c0*/  @!P4 LEA.HI.X R3, R17, R14, R179, 0x2, P3 ;  /* 0x0000000e1103c211 */ /* 0x008fe400018f14b3 */
[----:B------:R-:W-:Y:S02]  /*109d0*/  ISETP.GE.AND P3, PT, R229, UR4, PT ;  /* 0x00000004e5007c0c */ /* 0x000fe4000bf66270 */
[----:B0-----:R-:W-:Y:S01]  /*109e0*/  @!P1 LEA R6, P5, R175, R0, 0x2 ;  /* 0x00000000af069211 */ /* 0x001fe200078a10ff */
[----:B------:R0:W-:Y:S01]  /*109f0*/  @!P4 ST.E.64 desc[UR36][R2.64], R26 ;  /* 0x0000001a0200c985 */ /* 0x0001e2000c101b24 */
[----:B------:R-:W-:-:S02]  /*10a00*/  @!P2 LEA.HI.X R5, R177, R14, R178, 0x2, P6 ;  /* 0x0000000eb105a211 */ /* 0x000fc400030f14b2 */
[----:B------:R-:W-:Y:S02]  /*10a10*/  ISETP.GE.AND P4, PT, R228, UR4, PT ;  /* 0x00000004e4007c0c */ /* 0x000fe4000bf86270 */
[----:B--2---:R-:W-:Y:S01]  /*10a20*/  @!P0 LEA R8, P6, R173, R0, 0x2 ;  /* 0x00000000ad088211 */ /* 0x004fe200078c10ff */
[----:B------:R2:W-:Y:S01]  /*10a30*/  @!P2 ST.E.64 desc[UR36][R4.64], R30 ;  /* 0x0000001e0400a985 */ /* 0x0005e2000c101b24 */
[-C--:B-1----:R-:W-:Y:S02]  /*10a40*/  @!P1 LEA.HI.X R7, R175, R14.reuse, R176, 0x2, P5 ;  /* 0x0000000eaf079211 */ /* 0x082fe400028f14b0 */
[----:B------:R-:W-:Y:S02]  /*10a50*/  ISETP.GE.AND P5, PT, R227, UR4, PT ;  /* 0x00000004e3007c0c */ /* 0x000fe4000bfa6270 */
[----:B------:R-:W-:Y:S01]  /*10a60*/  @!P0 LEA.HI.X R9, R173, R14, R174, 0x2, P6 ;  /* 0x0000000ead098211 */ /* 0x000fe200030f14ae */
[----:B------:R1:W-:Y:S01]  /*10a70*/  @!P1 ST.E.64 desc[UR36][R6.64], R34 ;  /* 0x0000002206009985 */ /* 0x0003e2000c101b24 */
[----:B------:R-:W-:-:S02]  /*10a80*/  ISETP.GE.AND P1, PT, R223, UR4, PT ;  /* 0x00000004df007c0c */ /* 0x000fc4000bf26270 */
[CC--:B0-----:R-:W-:Y:S01]  /*10a90*/  @!P3 LEA R2, P6, R229.reuse, R0.reuse, 0x2 ;  /* 0x00000000e502b211 */ /* 0x0c1fe200078c10ff */
[----:B------:R0:W-:Y:S01]  /*10aa0*/  @!P0 ST.E.64 desc[UR36][R8.64], R38 ;  /* 0x0000002608008985 */ /* 0x0001e2000c101b24 */
[----:B------:R-:W-:Y:S02]  /*10ab0*/  ISETP.GE.AND P0, PT, R226, UR4, PT ;  /* 0x00000004e2007c0c */ /* 0x000fe4000bf06270 */
[C---:B------:R-:W-:Y:S02]  /*10ac0*/  @!P4 LEA R10, P2, R228.reuse, R0, 0x2 ;  /* 0x00000000e40ac211 */ /* 0x040fe400078410ff */
[----:B------:R-:W-:Y:S02]  /*10ad0*/  @!P3 LEA.HI.X R3, R229, R14, R172, 0x2, P6 ;  /* 0x0000000ee503b211 */ /* 0x000fe400030f14ac */
[----:B------:R-:W-:Y:S02]  /*10ae0*/  @!P5 LEA R12, P6, R227, R0, 0x2 ;  /* 0x00000000e30cd211 */ /* 0x000fe400078c10ff */
[----:B------:R-:W-:Y:S01]  /*10af0*/  @!P4 LEA.HI.X R11, R228, R14, R171, 0x2, P2 ;  /* 0x0000000ee40bc211 */ /* 0x000fe200010f14ab */
[----:B------:R3:W-:Y:S01]  /*10b00*/  @!P3 ST.E.64 desc[UR36][R2.64], R42 ;  /* 0x0000002a0200b985 */ /* 0x0007e2000c101b24 */
[----:B------:R-:W-:-:S02]  /*10b10*/  ISETP.GE.AND P2, PT, R222, UR4, PT ;  /* 0x00000004de007c0c */ /* 0x000fc4000bf46270 */
[----:B------:R-:W-:Y:S01]  /*10b20*/  @!P5 LEA.HI.X R13, R227, R14, R170, 0x2, P6 ;  /* 0x0000000ee30dd211 */ /* 0x000fe200030f14aa */
[----:B------:R4:W-:Y:S01]  /*10b30*/  @!P4 ST.E.64 desc[UR36][R10.64], R46 ;  /* 0x0000002e0a00c985 */ /* 0x0009e2000c101b24 */
[CC--:B--2---:R-:W-:Y:S02]  /*10b40*/  @!P0 LEA R4, P4, R226.reuse, R0.reuse, 0x2 ;  /* 0x00000000e2048211 */ /* 0x0c4fe400078810ff */
[----:B------:R-:W-:Y:S01]  /*10b50*/  ISETP.GE.AND P3, PT, R221, UR4, PT ;  /* 0x00000004dd007c0c */ /* 0x000fe2000bf66270 */
[----:B------:R2:W-:Y:S01]  /*10b60*/  @!P5 ST.E.64 desc[UR36][R12.64], R50 ;  /* 0x000000320c00d985 */ /* 0x0005e2000c101b24 */
[----:B-1----:R-:W-:Y:S02]  /*10b70*/  @!P1 LEA R6, P5, R223, R0, 0x2 ;  /* 0x00000000df069211 */ /* 0x002fe400078a10ff */
[----:B------:R-:W-:Y:S02]  /*10b80*/  @!P0 LEA.HI.X R5, R226, R14, R169, 0x2, P4 ;  /* 0x0000000ee2058211 */ /* 0x000fe400020f14a9 */
[----:B------:R-:W-:-:S02]  /*10b90*/  ISETP.GE.AND P4, PT, R220, UR4, PT ;  /* 0x00000004dc007c0c */ /* 0x000fc4000bf86270 */
[----:B------:R-:W-:Y:S01]  /*10ba0*/  @!P1 LEA.HI.X R7, R223, R14, R168, 0x2, P5 ;  /* 0x0000000edf079211 */ /* 0x000fe200028f14a8 */
[----:B------:R-:W-:Y:S01]  /*10bb0*/  @!P0 ST.E.64 desc[UR36][R4.64], R54 ;  /* 0x0000003604008985 */ /* 0x000fe2000c101b24 */
[----:B------:R-:W-:Y:S02]  /*10bc0*/  ISETP.GE.AND P5, PT, R219, UR4, PT ;  /* 0x00000004db007c0c */ /* 0x000fe4000bfa6270 */
[C---:B0-----:R-:W-:Y:S01]  /*10bd0*/  @!P2 LEA R8, P6, R222.reuse, R0, 0x2 ;  /* 0x00000000de08a211 */ /* 0x041fe200078c10ff */
[----:B------:R0:W-:Y:S01]  /*10be0*/  @!P1 ST.E.64 desc[UR36][R6.64], R58 ;  /* 0x0000003a06009985 */ /* 0x0001e2000c101b24 */
[----:B------:R-:W-:Y:S02]  /*10bf0*/  ISETP.GE.AND P1, PT, R217, UR4, PT ;  /* 0x00000004d9007c0c */ /* 0x000fe4000bf26270 */
[----:B------:R-:W-:Y:S02]  /*10c00*/  @!P2 LEA.HI.X R9, R222, R14, R167, 0x2, P6 ;  /* 0x0000000ede09a211 */ /* 0x000fe400030f14a7 */
[----:B---3--:R-:W-:-:S02]  /*10c10*/  @!P3 LEA R2, P6, R221, R0, 0x2 ;  /* 0x00000000dd02b211 */ /* 0x008fc400078c10ff */
[----:B----4-:R-:W-:Y:S01]  /*10c20*/  @!P4 LEA R10, P0, R220, R0, 0x2 ;  /* 0x00000000dc0ac211 */ /* 0x010fe200078010ff */
[----:B------:R1:W-:Y:S01]  /*10c30*/  @!P2 ST.E.64 desc[UR36][R8.64], R62 ;  /* 0x0000003e0800a985 */ /* 0x0003e2000c101b24 */
[----:B------:R-:W-:Y:S02]  /*10c40*/  ISETP.GE.AND P2, PT, R218, UR4, PT ;  /* 0x00000004da007c0c */ /* 0x000fe4000bf46270 */
[----:B------:R-:W-:Y:S02]  /*10c50*/  @!P3 LEA.HI.X R3, R221, R14, R166, 0x2, P6 ;  /* 0x0000000edd03b211 */ /* 0x000fe400030f14a6 */
[C---:B--2---:R-:W-:Y:S02]  /*10c60*/  @!P5 LEA R12, P6, R219.reuse, R0, 0x2 ;  /* 0x00000000db0cd211 */ /* 0x044fe400078c10ff */
[-C--:B------:R-:W-:Y:S01]  /*10c70*/  @!P4 LEA.HI.X R11, R220, R14.reuse, R165, 0x2, P0 ;  /* 0x0000000edc0bc211 */ /* 0x080fe200000f14a5 */
[----:B------:R2:W-:Y:S01]  /*10c80*/  @!P3 ST.E.64 desc[UR36][R2.64], R66 ;  /* 0x000000420200b985 */ /* 0x0005e2000c101b24 */
[----:B------:R-:W-:-:S02]  /*10c90*/  @!P5 LEA.HI.X R13, R219, R14, R164, 0x2, P6 ;  /* 0x0000000edb0dd211 */ /* 0x000fc400030f14a4 */
[----:B------:R-:W-:Y:S01]  /*10ca0*/  ISETP.GE.AND P0, PT, R216, UR4, PT ;  /* 0x00000004d8007c0c */ /* 0x000fe2000bf06270 */
[----:B------:R3:W-:Y:S01]  /*10cb0*/  @!P4 ST.E.64 desc[UR36][R10.64], R70 ;  /* 0x000000460a00c985 */ /* 0x0007e2000c101b24 */
[-C--:B0-----:R-:W-:Y:S02]  /*10cc0*/  @!P1 LEA R6, P3, R217, R0.reuse, 0x2 ;  /* 0x00000000d9069211 */ /* 0x081fe400078610ff */
[C---:B------:R-:W-:Y:S01]  /*10cd0*/  @!P2 LEA R4, P6, R218.reuse, R0, 0x2 ;  /* 0x00000000da04a211 */ /* 0x040fe200078c10ff */
[----:B------:R0:W-:Y:S01]  /*10ce0*/  @!P5 ST.E.64 desc[UR36][R12.64], R74 ;  /* 0x0000004a0c00d985 */ /* 0x0001e2000c101b24 */
[----:B------:R-:W-:Y:S02]  /*10cf0*/  ISETP.GE.AND P5, PT, R215, UR4, PT ;  /* 0x00000004d7007c0c */ /* 0x000fe4000bfa6270 */
[-C--:B------:R-:W-:Y:S02]  /*10d00*/  @!P2 LEA.HI.X R5, R218, R14.reuse, R163, 0x2, P6 ;  /* 0x0000000eda05a211 */ /* 0x080fe400030f14a3 */
[----:B------:R-:W-:-:S02]  /*10d10*/  @!P1 LEA.HI.X R7, R217, R14, R162, 0x2, P3 ;  /* 0x0000000ed9079211 */ /* 0x000fc400018f14a2 */
[----:B------:R-:W-:Y:S01]  /*10d20*/  ISETP.GE.AND P4, PT, R214, UR4, PT ;  /* 0x00000004d6007c0c */ /* 0x000fe2000bf86270 */
[----:B------:R-:W-:Y:S01]  /*10d30*/  @!P2 ST.E.64 desc[UR36][R4.64], R78 ;  /* 0x0000004e0400a985 */ /* 0x000fe2000c101b24 */
[----:B------:R-:W-:Y:S02]  /*10d40*/  ISETP.GE.AND P3, PT, R213, UR4, PT ;  /* 0x00000004d5007c0c */ /* 0x000fe4000bf66270 */
[-C--:B-1----:R-:W-:Y:S01]  /*10d50*/  @!P0 LEA R8, P6, R216, R0.reuse, 0x2 ;  /* 0x00000000d8088211 */ /* 0x082fe200078c10ff */
[----:B------:R1:W-:Y:S01]  /*10d60*/  @!P1 ST.E.64 desc[UR36][R6.64], R82 ;  /* 0x0000005206009985 */ /* 0x0003e2000c101b24 */
[----:B------:R-:W-:Y:S02]  /*10d70*/  ISETP.GE.AND P2, PT, R212, UR4, PT ;  /* 0x00000004d4007c0c */ /* 0x000fe4000bf46270 */
[----:B--2---:R-:W-:Y:S02]  /*10d80*/  @!P5 LEA R2, P1, R215, R0, 0x2 ;  /* 0x00000000d702d211 */ /* 0x004fe400078210ff */
[----:B------:R-:W-:-:S02]  /*10d90*/  @!P0 LEA.HI.X R9, R216, R14, R161, 0x2, P6 ;  /* 0x0000000ed8098211 */ /* 0x000fc400030f14a1 */
[----:B------:R-:W-:Y:S02]  /*10da0*/  @!P5 LEA.HI.X R3, R215, R14, R160, 0x2, P1 ;  /* 0x0000000ed703d211 */ /* 0x000fe400008f14a0 */
[----:B------:R-:W-:Y:S01]  /*10db0*/  ISETP.GE.AND P1, PT, R211, UR4, PT ;  /* 0x00000004d3007c0c */ /* 0x000fe2000bf26270 */
[----:B------:R2:W-:Y:S01]  /*10dc0*/  @!P0 ST.E.64 desc[UR36][R8.64], R86 ;  /* 0x0000005608008985 */ /* 0x0005e2000c101b24 */
[CC--:B---3--:R-:W-:Y:S02]  /*10dd0*/  @!P4 LEA R10, P0, R214.reuse, R0.reuse, 0x2 ;  /* 0x00000000d60ac211 */ /* 0x0c8fe400078010ff */
[----:B0-----:R-:W-:Y:S01]  /*10de0*/  @!P3 LEA R12, P6, R213, R0, 0x2 ;  /* 0x00000000d50cb211 */ /* 0x001fe200078c10ff */
[----:B------:R-:W-:Y:S01]  /*10df0*/  @!P5 ST.E.64 desc[UR36][R2.64], R90 ;  /* 0x0000005a0200d985 */ /* 0x000fe2000c101b24 */
[----:B------:R-:W-:Y:S02]  /*10e00*/  @!P4 LEA.HI.X R11, R214, R14, R159, 0x2, P0 ;  /* 0x0000000ed60bc211 */ /* 0x000fe400000f149f */
[----:B------:R-:W-:-:S02]  /*10e10*/  ISETP.GE.AND P0, PT, R210, UR4, PT ;  /* 0x00000004d2007c0c */ /* 0x000fc4000bf06270 */
[----:B------:R-:W-:Y:S01]  /*10e20*/  @!P3 LEA.HI.X R13, R213, R14, R158, 0x2, P6 ;  /* 0x0000000ed50db211 */ /* 0x000fe200030f149e */
[----:B------:R0:W-:Y:S01]  /*10e30*/  @!P4 ST.E.64 desc[UR36][R10.64], R94 ;  /* 0x0000005e0a00c985 */ /* 0x0001e2000c101b24 */
[----:B------:R-:W-:Y:S02]  /*10e40*/  ISETP.GE.AND P5, PT, R209, UR4, PT ;  /* 0x00000004d1007c0c */ /* 0x000fe4000bfa6270 */
[CC--:B-1----:R-:W-:Y:S01]  /*10e50*/  @!P1 LEA R6, P4, R211.reuse, R0.reuse, 0x2 ;  /* 0x00000000d3069211 */ /* 0x0c2fe200078810ff */
[----:B------:R1:W-:Y:S01]  /*10e60*/  @!P3 ST.E.64 desc[UR36][R12.64], R98 ;  /* 0x000000620c00b985 */ /* 0x0003e2000c101b24 */
[----:B------:R-:W-:Y:S02]  /*10e70*/  @!P2 LEA R4, P6, R212, R0, 0x2 ;  /* 0x00000000d404a211 */ /* 0x000fe400078c10ff */
[----:B------:R-:W-:Y:S02]  /*10e80*/  ISETP.GE.AND P3, PT, R208, UR4, PT ;  /* 0x00000004d0007c0c */ /* 0x000fe4000bf66270 */
[----:B------:R-:W-:-:S02]  /*10e90*/  @!P1 LEA.HI.X R7, R211, R14, R156, 0x2, P4 ;  /* 0x0000000ed3079211 */ /* 0x000fc400020f149c */
[----:B------:R-:W-:Y:S02]  /*10ea0*/  ISETP.GE.AND P4, PT, R207, UR4, PT ;  /* 0x00000004cf007c0c */ /* 0x000fe4000bf86270 */
[----:B------:R-:W-:Y:S02]  /*10eb0*/  @!P2 LEA.HI.X R5, R212, R14, R157, 0x2, P6 ;  /* 0x0000000ed405a211 */ /* 0x000fe400030f149d */
[----:B--2---:R-:W-:-:S03]  /*10ec0*/  @!P0 LEA R8, P6, R210, R0, 0x2 ;  /* 0x00000000d2088211 */ /* 0x004fc600078c10ff */
[----:B------:R2:W-:Y:S01]  /*10ed0*/  @!P2 ST.E.64 desc[UR36][R4.64], R102 ;  /* 0x000000660400a985 */ /* 0x0005e2000c101b24 */
[----:B------:R-:W-:Y:S02]  /*10ee0*/  @!P0 LEA.HI.X R9, R210, R14, R155, 0x2, P6 ;  /* 0x0000000ed2098211 */ /* 0x000fe400030f149b */
[CC--:B0-----:R-:W-:Y:S01]  /*10ef0*/  @!P3 LEA R10, P2, R208.reuse, R0.reuse, 0x2 ;  /* 0x00000000d00ab211 */ /* 0x0c1fe200078410ff */
[----:B------:R-:W-:Y:S01]  /*10f00*/  @!P1 ST.E.64 desc[UR36][R6.64], R106 ;  /* 0x0000006a06009985 */ /* 0x000fe2000c101b24 */
[C---:B------:R-:W-:Y:S02]  /*10f10*/  @!P5 LEA R2, P1, R209.reuse, R0, 0x2 ;  /* 0x00000000d102d211 */ /* 0x040fe400078210ff */
[-C--:B------:R-:W-:Y:S01]  /*10f20*/  @!P3 LEA.HI.X R11, R208, R14.reuse, R153, 0x2, P2 ;  /* 0x0000000ed00bb211 */ /* 0x080fe200010f1499 */
[----:B------:R0:W-:Y:S01]  /*10f30*/  @!P0 ST.E.64 desc[UR36][R8.64], R110 ;  /* 0x0000006e08008985 */ /* 0x0001e2000c101b24 */
[----:B------:R-:W-:Y:S02]  /*10f40*/  @!P5 LEA.HI.X R3, R209, R14, R154, 0x2, P1 ;  /* 0x0000000ed103d211 */ /* 0x000fe400008f149a */
[----:B------:R-:W-:-:S02]  /*10f50*/  ISETP.GE.AND P0, PT, R203, UR4, PT ;  /* 0x00000004cb007c0c */ /* 0x000fc4000bf06270 */
[----:B-1----:R-:W-:Y:S01]  /*10f60*/  @!P4 LEA R12, P1, R207, R0, 0x2 ;  /* 0x00000000cf0cc211 */ /* 0x002fe200078210ff */
[----:B------:R1:W-:Y:S01]  /*10f70*/  @!P5 ST.E.64 desc[UR36][R2.64], R114 ;  /* 0x000000720200d985 */ /* 0x0003e2000c101b24 */
[----:B------:R-:W-:Y:S02]  /*10f80*/  ISETP.GE.AND P2, PT, R21, UR4, PT ;  /* 0x0000000415007c0c */ /* 0x000fe4000bf46270 */
[----:B------:R-:W-:Y:S01]  /*10f90*/  @!P4 LEA.HI.X R13, R207, R14, R152, 0x2, P1 ;  /* 0x0000000ecf0dc211 */ /* 0x000fe200008f1498 */
[----:B------:R3:W-:Y:S01]  /*10fa0*/  @!P3 ST.E.64 desc[UR36][R10.64], R118 ;  /* 0x000000760a00b985 */ /* 0x0007e2000c101b24 */
[----:B------:R-:W-:Y:S02]  /*10fb0*/  ISETP.GE.AND P1, PT, R206, UR4, PT ;  /* 0x00000004ce007c0c */ /* 0x000fe4000bf26270 */
[----:B--2---:R-:W-:Y:S01]  /*10fc0*/  SHF.R.S32.HI R5, RZ, 0x1f, R203 ;  /* 0x0000001fff057819 */ /* 0x004fe200000114cb */
[----:B0-----:R-:W-:Y:S01]  /*10fd0*/  VIADD R9, R17, 0xe0 ;  /* 0x000000e011097836 */ /* 0x001fe20000000000 */
[----:B------:R0:W-:Y:S01]  /*10fe0*/  @!P4 ST.E.64 desc[UR36][R12.64], R122 ;  /* 0x0000007a0c00c985 */ /* 0x0001e2000c101b24 */
[----:B------:R-:W-:-:S02]  /*10ff0*/  @!P0 LEA R4, P6, R203, R0, 0x2 ;  /* 0x00000000cb048211 */ /* 0x000fc400078c10ff */
[----:B------:R-:W-:Y:S02]  /*11000*/  ISETP.GE.AND P3, PT, R19, UR4, PT ;  /* 0x0000000413007c0c */ /* 0x000fe4000bf66270 */
[----:B------:R-:W-:Y:S02]  /*11010*/  ISETP.GE.AND P4, PT, R9, UR4, PT ;  /* 0x0000000409007c0c */ /* 0x000fe4000bf86270 */
[----:B-1----:R-:W-:Y:S02]  /*11020*/  SHF.R.S32.HI R3, RZ, 0x1f, R21 ;  /* 0x0000001fff037819 */ /* 0x002fe40000011415 */
[----:B------:R-:W-:Y:S02]  /*11030*/  @!P2 LEA R6, P5, R21, R0, 0x2 ;  /* 0x000000001506a211 */ /* 0x000fe400078a10ff */
[----:B------:R-:W-:Y:S02]  /*11040*/  @!P0 LEA.HI.X R5, R203, R14, R5, 0x2, P6 ;  /* 0x0000000ecb058211 */ /* 0x000fe400030f1405 */
[----:B------:R-:W-:-:S02]  /*11050*/  @!P1 LEA R2, P6, R206, R0, 0x2 ;  /* 0x00000000ce029211 */ /* 0x000fc400078c10ff */
[-C--:B------:R-:W-:Y:S02]  /*11060*/  @!P2 LEA.HI.X R7, R21, R14.reuse, R3, 0x2, P5 ;  /* 0x0000000e1507a211 */ /* 0x080fe400028f1403 */
[----:B------:R-:W-:Y:S02]  /*11070*/  ISETP.GE.AND P5, PT, R15, UR4, PT ;  /* 0x000000040f007c0c */ /* 0x000fe4000bfa6270 */
[----:B------:R-:W-:Y:S02]  /*11080*/  @!P1 LEA.HI.X R3, R206, R14, R22, 0x2, P6 ;  /* 0x0000000ece039211 */ /* 0x000fe400030f1416 */
[----:B---3--:R-:W-:Y:S02]  /*11090*/  SHF.R.S32.HI R10, RZ, 0x1f, R9 ;  /* 0x0000001fff0a7819 */ /* 0x008fe40000011409 */
[----:B------:R-:W-:Y:S01]  /*110a0*/  @!P4 LEA R8, P6, R9, R0, 0x2 ;  /* 0x000000000908c211 */ /* 0x000fe200078c10ff */
[----:B------:R1:W-:Y:S01]  /*110b0*/  @!P1 ST.E.64 desc[UR36][R2.64], R126 ;  /* 0x0000007e02009985 */ /* 0x0003e2000c101b24 */
[----:B------:R-:W-:-:S02]  /*110c0*/  SHF.R.S32.HI R11, RZ, 0x1f, R19 ;  /* 0x0000001fff0b7819 */ /* 0x000fc40000011413 */
[----:B------:R-:W-:Y:S01]  /*110d0*/  @!P4 LEA.HI.X R9, R9, R14, R10, 0x2, P6 ;  /* 0x0000000e0909c211 */ /* 0x000fe200030f140a */
[----:B------:R1:W-:Y:S01]  /*110e0*/  @!P0 ST.E.64 desc[UR36][R4.64], R130 ;  /* 0x0000008204008985 */ /* 0x0003e2000c101b24 */
[C---:B------:R-:W-:Y:S02]  /*110f0*/  @!P3 LEA R10, P6, R19.reuse, R0, 0x2 ;  /* 0x00000000130ab211 */ /* 0x040fe400078c10ff */
[----:B0-----:R-:W-:Y:S01]  /*11100*/  SHF.R.S32.HI R13, RZ, 0x1f, R15 ;  /* 0x0000001fff0d7819 */ /* 0x001fe2000001140f */
[----:B------:R1:W-:Y:S01]  /*11110*/  @!P2 ST.E.64 desc[UR36][R6.64], R134 ;  /* 0x000000860600a985 */ /* 0x0003e2000c101b24 */
[----:B------:R-:W-:Y:S02]  /*11120*/  @!P3 LEA.HI.X R11, R19, R14, R11, 0x2, P6 ;  /* 0x0000000e130bb211 */ /* 0x000fe400030f140b */
[C---:B------:R-:W-:Y:S01]  /*11130*/  @!P5 LEA R12, P6, R15.reuse, R0, 0x2 ;  /* 0x000000000f0cd211 */ /* 0x040fe200078c10ff */
[----:B------:R1:W-:Y:S03]  /*11140*/  @!P4 ST.E.64 desc[UR36][R8.64], R138 ;  /* 0x0000008a0800c985 */ /* 0x0003e6000c101b24 */
[----:B------:R-:W-:Y:S01]  /*11150*/  @!P5 LEA.HI.X R13, R15, R14, R13, 0x2, P6 ;  /* 0x0000000e0f0dd211 */ /* 0x000fe200030f140d */
[----:B------:R1:W-:Y:S01]  /*11160*/  @!P3 ST.E.64 desc[UR36][R10.64], R142 ;  /* 0x0000008e0a00b985 */ /* 0x0003e2000c101b24 */
[----:B------:R-:W-:-:S03]  /*11170*/  VIADD R15, R17, 0xf8 ;  /* 0x000000f8110f7836 */ /* 0x000fc60000000000 */
[----:B------:R1:W-:Y:S02]  /*11180*/  @!P5 ST.E.64 desc[UR36][R12.64], R146 ;  /* 0x000000920c00d985 */ /* 0x0003e4000c101b24 */
[----:B------:R-:W-:-:S13]  /*11190*/  ISETP.GE.AND P0, PT, R15, UR4, PT ;  /* 0x000000040f007c0c */ /* 0x000fda000bf06270 */
[----:B-1----:R-:W-:Y:S05]  /*111a0*/  @P0 BRA `(.L_x_1316) ;  /* 0x0000000c00fc0947 */ /* 0x002fea0003800000 */
[----:B------:R-:W-:Y:S02]  /*111b0*/  LEA R2, P0, R15, R0, 0x2 ;  /* 0x000000000f027211 */ /* 0x000fe400078010ff */
[----:B------:R-:W-:-:S04]  /*111c0*/  SHF.R.S32.HI R0, RZ, 0x1f, R15 ;  /* 0x0000001fff007819 */ /* 0x000fc8000001140f */
[----:B------:R-:W-:-:S05]  /*111d0*/  LEA.HI.X R3, R15, R14, R0, 0x2, P0 ;  /* 0x0000000e0f037211 */ /* 0x000fca00000f1400 */
[----:B------:R0:W-:Y:S01]  /*111e0*/  ST.E.64 desc[UR36][R2.64], R150 ;  /* 0x0000009602007985 */ /* 0x0001e2000c101b24 */
[----:B------:R-:W-:Y:S05]  /*111f0*/  BRA `(.L_x_1316) ;  /* 0x0000000c00e87947 */ /* 0x000fea0003800000 */
.L_x_1307:
[----:B------:R-:W2:Y:S01]  /*11200*/  LDL R9, [R1+0x10] ;  /* 0x0000100001097983 */ /* 0x000ea20000100800 */
[----:B------:R-:W-:Y:S01]  /*11210*/  ULDC.64 UR8, c[0x0][0xc00] ;  /* 0x0003000000087ab9 */ /* 0x000fe20000000a00 */
[----:B------:R-:W-:Y:S01]  /*11220*/  R2UR UR10, R202 ;  /* 0x00000000ca0a72ca */ /* 0x000fe200000e0000 */
[----:B------:R-:W-:-:S04]  /*11230*/  UISETP.NE.U32.AND UP0, UPT, UR8, URZ, UPT ;  /* 0x0000003f0800728c */ /* 0x000fc8000bf05070 */
[----:B------:R-:W-:-:S03]  /*11240*/  UISETP.NE.AND.EX UP0, UPT, UR9, URZ, UPT, UP0 ;  /* 0x0000003f0900728c */ /* 0x000fc6000bf05300 */
[----:B------:R-:W-:-:S03]  /*11250*/  ULDC.64 UR8, c[0x0][0xc00] ;  /* 0x0003000000087ab9 */ /* 0x000fc60000000a00 */
[----:B------:R-:W-:Y:S02]  /*11260*/  PLOP3.LUT P1, PT, PT, PT, UP0, 0x80, 0x0 ;  /* 0x000000000000781c */ /* 0x000fe40003f2f008 */
[----:B--2---:R-:W-:-:S13]  /*11270*/  R2UR UR4, R9 ;  /* 0x00000000090472ca */ /* 0x004fda00000e0000 */
        /* <DEDUP_REMOVED lines=8> */
[----:B------:R-:W-:Y:S02]  /*11300*/  @UP1 ULDC.64 UR8, c[0x0][0xc08] ;  /* 0x0003020000081ab9 */ /* 0x000fe40000000a00 */
[----:B------:R-:W-:-:S03]  /*11310*/  @UP1 UIMAD.WIDE UR8, UR4, 0x4, UR8 ;  /* 0x00000004040818a5 */ /* 0x000fc6000f8e0208 */
[----:B------:R-:W-:Y:S02]  /*11320*/  ULDC UR4, c[0x0][0xa88] ;  /* 0x0002a20000047ab9 */ /* 0x000fe40000000800 */
[----:B------:R-:W-:Y:S02]  /*11330*/  IMAD.U32 R0, RZ, RZ, UR4 ;  /* 0x00000004ff007e24 */ /* 0x000fe4000f8e00ff */
[----:B------:R-:W-:Y:S02]  /*11340*/  IMAD.U32 R4, RZ, RZ, UR8 ;  /* 0x00000008ff047e24 */ /* 0x000fe4000f8e00ff */
[----:B------:R-:W-:-:S05]  /*11350*/  IMAD.U32 R5, RZ, RZ, UR9 ;  /* 0x00000009ff057e24 */ /* 0x000fca000f8e00ff */
[----:B------:R0:W5:Y:S01]  /*11360*/  @P2 LDG.E R0, desc[UR36][R4.64] ;  /* 0x0000002404002981 */ /* 0x000162000c1e1900 */
[----:B------:R-:W-:Y:S01]  /*11370*/  UISETP.NE.AND UP1, UPT, UR10, URZ, UPT ;  /* 0x0000003f0a00728c */ /* 0x000fe2000bf25270 */
[----:B------:R-:W-:Y:S01]  /*11380*/  UMOV UR4, URZ ;  /* 0x0000003f00047c82 */ /* 0x000fe20008000000 */
[----:B------:R-:W1:Y:S09]  /*11390*/  S2R R6, SR_TID.X ;  /* 0x0000000000067919 */ /* 0x000e720000002100 */
[----:B------:R-:W-:-:S02]  /*113a0*/  @!UP1 ULDC UR10, c[0x0][0xad4] ;  /* 0x0002b500000a9ab9 */ /* 0x000fc40000000800 */
[----:B------:R-:W-:Y:S02]  /*113b0*/  IMAD.U32 R202, RZ, RZ, UR10 ;  /* 0x0000000affca7e24 */ /* 0x000fe4000f8e00ff */
[----:B-1----:R-:W-:-:S05]  /*113c0*/  VIADD R7, R6, 0xffffff80 ;  /* 0xffffff8006077836 */ /* 0x002fca0000000000 */
[----:B------:R-:W-:Y:S02]  /*113d0*/  ISETP.GT.AND P0, PT, R7, 0x7f, PT ;  /* 0x0000007f0700780c */ /* 0x000fe40003f04270 */
[----:B--2---:R-:W-:Y:S01]  /*113e0*/  @P1 R2UR UR4, R8 ;  /* 0x00000000080412ca */ /* 0x004fe200000e0000 */
[----:B0-----:R-:W-:-:S14]  /*113f0*/  @P2 BRA `(.L_x_1319) ;  /* 0x0000000000102947 */ /* 0x001fdc0003800000 */
[----:B------:R-:W-:Y:S05]  /*11400*/  @!P1 BRA `(.L_x_1319) ;  /* 0x00000000000c9947 */ /* 0x000fea0003800000 */
[----:B------:R-:W2:Y:S04]  /*11410*/  LDG.E R5, desc[UR36][R2.64] ;  /* 0x0000002402057981 */ /* 0x000ea8000c1e1900 */
[----:B-----5:R-:W2:Y:S02]  /*11420*/  LDG.E R0, desc[UR36][R2.64+0x4] ;  /* 0x0000042402007981 */ /* 0x020ea4000c1e1900 */
[----:B--2---:R-:W-:-:S07]  /*11430*/  IMAD.IADD R0, R0, 0x1, -R5 ;  /* 0x0000000100007824 */ /* 0x004fce00078e0a05 */
.L_x_1319:
[----:B------:R-:W-:Y:S01]  /*11440*/  R2UR UR8, R9 ;  /* 0x00000000090872ca */ /* 0x000fe200000e0000 */
[----:B------:R-:W-:Y:S01]  /*11450*/  USHF.R.S32.HI UR21, URZ, 0x1f, UR4 ;  /* 0x0000001f3f157899 */ /* 0x000fe20008011404 */
[----:B------:R-:W-:Y:S11]  /*11460*/  BSSY B1, `(.L_x_1320) ;  /* 0x000003c000017945 */ /* 0x000ff60003800000 */
[----:B------:R-:W-:-:S02]  /*11470*/  USHF.R.S32.HI UR13, URZ, 0x1f, UR8 ;  /* 0x0000001f3f0d7899 */ /* 0x000fc40008011408 */
[----:B------:R-:W-:Y:S02]  /*11480*/  USEL UR12, UR8, URZ, !UP0 ;  /* 0x0000003f080c7287 */ /* 0x000fe4000c000000 */
[----:B------:R-:W-:Y:S01]  /*11490*/  USEL UR13, UR13, URZ, !UP0 ;  /* 0x0000003f0d0d7287 */ /* 0x000fe2000c000000 */
[----:B------:R-:W-:Y:S11]  /*114a0*/  @P0 BRA `(.L_x_1321) ;  /* 0x0000000000dc0947 */ /* 0x000ff60003800000 */
[----:B------:R-:W0:Y:S01]  /*114b0*/  LDC R9, c[0x0][0xbe8] ;  /* 0x0002fa00ff097b82 */ /* 0x000e220000000800 */
[----:B------:R-:W-:-:S05]  /*114c0*/  IMAD.U32 R3, RZ, RZ, UR60 ;  /* 0x0000003cff037e24 */ /* 0x000fca000f8e00ff */
[----:B------:R-:W-:Y:S01]  /*114d0*/  IADD3 R4, R3, -0x80, R6 ;  /* 0xffffff8003047810 */ /* 0x000fe20007ffe006 */
[----:B0----5:R-:W-:-:S05]  /*114e0*/  IMAD R2, R0, R9, RZ ;  /* 0x0000000900027224 */ /* 0x021fca00078e02ff */
        /* <DEDUP_REMOVED lines=51> */
.L_x_1321:
[----:B------:R-:W-:Y:S05]  /*11820*/  BSYNC B1 ;  /* 0x0000000000017941 */ /* 0x000fea0003800000 */
.L_x_1320:
[----:B------:R-:W-:-:S13]  /*11830*/  R2UR UR8, R202 ;  /* 0x00000000ca0872ca */ /* 0x000fda00000e0000 */
[----:B------:R-:W-:-:S06]  /*11840*/  UISETP.GT.AND UP0, UPT, UR8, 0x1, UPT ;  /* 0x000000010800788c */ /* 0x000fcc000bf04270 */
[----:B------:R-:W-:-:S13]  /*11850*/  PLOP3.LUT P0, PT, PT, PT, UP0, 0x80, 0x0 ;  /* 0x000000000000781c */ /* 0x000fda0003f0f008 */
[----:B------:R-:W-:Y:S05]  /*11860*/  @P0 BRA `(.L_x_1316) ;  /* 0x00000008004c0947 */ /* 0x000fea0003800000 */
[----:B------:R-:W2:Y:S01]  /*11870*/  LDL R6, [R1+0xc] ;  /* 0x00000c0001067983 */ /* 0x000ea20000100800 */
[----:B------:R-:W1:Y:S01]  /*11880*/  LDC R11, c[0x0][0xbe8] ;  /* 0x0002fa00ff0b7b82 */ /* 0x000e620000000800 */
[----:B------:R-:W-:Y:S01]  /*11890*/  ULDC.64 UR14, c[0x0][0xaa0] ;  /* 0x0002a800000e7ab9 */ /* 0x000fe20000000a00 */
[----:B------:R-:W-:Y:S01]  /*118a0*/  R2UR UR16, R205 ;  /* 0x00000000cd1072ca */ /* 0x000fe200000e0000 */
[----:B------:R-:W-:Y:S01]  /*118b0*/  UIMAD UR10, UR21, UR14, URZ ;  /* 0x0000000e150a72a4 */ /* 0x000fe2000f8e023f */
[----:B------:R-:W-:Y:S01]  /*118c0*/  BSSY B1, `(.L_x_1322) ;  /* 0x000004b000017945 */ /* 0x000fe20003800000 */
[----:B------:R-:W-:Y:S02]  /*118d0*/  UIMAD.WIDE.U32 UR8, UR4, UR14, URZ ;  /* 0x0000000e040872a5 */ /* 0x000fe4000f8e003f */
[----:B------:R-:W-:-:S04]  /*118e0*/  UIMAD UR10, UR4, UR15, UR10 ;  /* 0x0000000f040a72a4 */ /* 0x000fc8000f8e020a */
[----:B------:R-:W-:-:S03]  /*118f0*/  UIADD3 UR9, UR9, UR10, URZ ;  /* 0x0000000a09097290 */ /* 0x000fc6000fffe03f */
[----:B------:R-:W-:Y:S02]  /*11900*/  ULDC.64 UR10, c[0x0][0xae8] ;  /* 0x0002ba00000a7ab9 */ /* 0x000fe40000000a00 */
[----:B------:R-:W-:-:S04]  /*11910*/  UIMAD.WIDE.U32 UR8, UR16, UR10, UR8 ;  /* 0x0000000a100872a5 */ /* 0x000fc8000f8e0008 */
[----:B------:R-:W-:-:S03]  /*11920*/  UIMAD UR9, UR16, UR11, UR9 ;  /* 0x0000000b100972a4 */ /* 0x000fc6000f8e0209 */
[----:B------:R-:W-:Y:S01]  /*11930*/  ULDC.64 UR10, c[0x0][0xaf0] ;  /* 0x0002bc00000a7ab9 */ /* 0x000fe20000000a00 */
[----:B-1----:R-:W-:Y:S01]  /*11940*/  ISETP.NE.AND P0, PT, R11, 0x1, PT ;  /* 0x000000010b00780c */ /* 0x002fe20003f05270 */
[----:B------:R-:W-:-:S04]  /*11950*/  UIMAD UR13, UR13, UR10, URZ ;  /* 0x0000000a0d0d72a4 */ /* 0x000fc8000f8e023f */
[----:B------:R-:W-:Y:S02]  /*11960*/  UIMAD UR4, UR12, UR11, UR13 ;  /* 0x0000000b0c0472a4 */ /* 0x000fe4000f8e020d */
[----:B------:R-:W-:-:S03]  /*11970*/  UIMAD.WIDE.U32 UR12, UR12, UR10, UR8 ;  /* 0x0000000a0c0c72a5 */ /* 0x000fc6000f8e0008 */
[----:B------:R-:W-:Y:S01]  /*11980*/  ULDC.64 UR8, c[0x0][0xae0] ;  /* 0x0002b80000087ab9 */ /* 0x000fe20000000a00 */
[----:B------:R-:W-:Y:S02]  /*11990*/  UIADD3 UR4, UR13, UR4, URZ ;  /* 0x000000040d047290 */ /* 0x000fe4000fffe03f */
[----:B0-----:R-:W0:Y:S08]  /*119a0*/  @P0 LDC R3, c[0x0][0xbec] ;  /* 0x0002fb00ff030b82 */ /* 0x001e300000000800 */
[----:B------:R-:W1:Y:S01]  /*119b0*/  @P0 LDC R7, c[0x0][0xbf0] ;  /* 0x0002fc00ff070b82 */ /* 0x000e620000000800 */
[----:B--2---:R-:W-:-:S02]  /*119c0*/  IMAD R2, R201, 0x20, R6 ;  /* 0x00000020c9027824 */ /* 0x004fc400078e0206 */
[----:B------:R-:W-:Y:S02]  /*119d0*/  VIADD R6, R6, UR60 ;  /* 0x0000003c06067c36 */ /* 0x000fe40008000000 */
[----:B------:R-:W-:-:S04]  /*119e0*/  VIADD R4, R2, UR60 ;  /* 0x0000003c02047c36 */ /* 0x000fc80008000000 */
[----:B0-----:R-:W-:-:S04]  /*119f0*/  @P0 IMAD.HI.U32 R2, R4, R3, RZ ;  /* 0x0000000304020227 */ /* 0x001fc800078e00ff */
[----:B------:R-:W-:Y:S01]  /*11a00*/  IMAD.MOV.U32 R5, RZ, RZ, R4 ;  /* 0x000000ffff057224 */ /* 0x000fe200078e0004 */
[----:B-1----:R-:W-:Y:S01]  /*11a10*/  @P0 SHF.R.U32.HI R5, RZ, R7, R2 ;  /* 0x00000007ff050219 */ /* 0x002fe20000011602 */
[----:B------:R-:W-:Y:S02]  /*11a20*/  IMAD.U32 R3, RZ, RZ, UR13 ;  /* 0x0000000dff037e24 */ /* 0x000fe4000f8e00ff */
[----:B------:R-:W-:Y:S01]  /*11a30*/  IMAD.U32 R3, RZ, RZ, UR4 ;  /* 0x00000004ff037e24 */ /* 0x000fe2000f8e00ff */
[--C-:B------:R-:W-:Y:S01]  /*11a40*/  SHF.R.S32.HI R2, RZ, 0x1f, R5.reuse ;  /* 0x0000001fff027819 */ /* 0x100fe20000011405 */
[----:B------:R-:W-:-:S04]  /*11a50*/  IMAD.MOV R7, RZ, RZ, -R5 ;  /* 0x000000ffff077224 */ /* 0x000fc800078e0a05 */
[----:B------:R-:W-:Y:S02]  /*11a60*/  IMAD R7, R11, R7, R4 ;  /* 0x000000070b077224 */ /* 0x000fe400078e0204 */
[----:B------:R-:W-:Y:S02]  /*11a70*/  IMAD R4, R2, UR8, RZ ;  /* 0x0000000802047c24 */ /* 0x000fe4000f8e02ff */
[----:B------:R-:W-:Y:S02]  /*11a80*/  IMAD.U32 R2, RZ, RZ, UR12 ;  /* 0x0000000cff027e24 */ /* 0x000fe4000f8e00ff */
[C---:B------:R-:W-:Y:S01]  /*11a90*/  IMAD R9, R5.reuse, UR9, R4 ;  /* 0x0000000905097c24 */ /* 0x040fe2000f8e0204 */
[----:B------:R-:W-:Y:S01]  /*11aa0*/  SHF.R.S32.HI R4, RZ, 0x1f, R7 ;  /* 0x0000001fff047819 */ /* 0x000fe20000011407 */
[----:B------:R-:W-:Y:S01]  /*11ab0*/  IMAD.WIDE.U32 R2, R5, UR8, R2 ;  /* 0x0000000805027c25 */ /* 0x000fe2000f8e0002 */
[----:B------:R-:W-:-:S03]  /*11ac0*/  ULDC.64 UR8, c[0x0][0xad8] ;  /* 0x0002b60000087ab9 */ /* 0x000fc60000000a00 */
[----:B------:R-:W-:Y:S02]  /*11ad0*/  IMAD R4, R4, UR8, RZ ;  /* 0x0000000804047c24 */ /* 0x000fe4000f8e02ff */
[----:B------:R-:W-:Y:S02]  /*11ae0*/  IMAD.IADD R3, R3, 0x1, R9 ;  /* 0x0000000103037824 */ /* 0x000fe400078e0209 */
[C---:B------:R-:W-:Y:S02]  /*11af0*/  IMAD R5, R7.reuse, UR9, R4 ;  /* 0x0000000907057c24 */ /* 0x040fe4000f8e0204 */
[----:B------:R-:W-:Y:S01]  /*11b00*/  IMAD.WIDE.U32 R2, R7, UR8, R2 ;  /* 0x0000000807027c25 */ /* 0x000fe2000f8e0002 */
[----:B------:R-:W-:-:S03]  /*11b10*/  ULDC.64 UR8, c[0x0][0xa80] ;  /* 0x0002a00000087ab9 */ /* 0x000fc60000000a00 */
[----:B-----5:R-:W-:Y:S02]  /*11b20*/  IMAD R11, R0, R11, RZ ;  /* 0x0000000b000b7224 */ /* 0x020fe400078e02ff */
[----:B------:R-:W-:Y:S02]  /*11b30*/  VIADD R4, R6, 0x40 ;  /* 0x0000004006047836 */ /* 0x000fe40000000000 */
[----:B------:R-:W-:Y:S01]  /*11b40*/  IMAD.IADD R3, R3, 0x1, R5 ;  /* 0x0000000103037824 */ /* 0x000fe200078e0205 */
[----:B------:R-:W-:Y:S01]  /*11b50*/  LEA R5, P2, R2, UR8, 0x1 ;  /* 0x0000000802057c11 */ /* 0x000fe2000f8408ff */
[----:B------:R-:W-:Y:S01]  /*11b60*/  VIADD R0, R6, 0x20 ;  /* 0x0000002006007836 */ /* 0x000fe20000000000 */
[-C--:B------:R-:W-:Y:S01]  /*11b70*/  ISETP.GE.AND P0, PT, R4, R11.reuse, PT ;  /* 0x0000000b0400720c */ /* 0x080fe20003f06270 */
[----:B------:R-:W-:Y:S01]  /*11b80*/  IMAD.SHL.U32 R7, R201, 0x8, RZ ;  /* 0x00000008c9077824 */ /* 0x000fe200078e00ff */
[----:B------:R-:W-:Y:S02]  /*11b90*/  LEA.HI.X R4, R2, UR9, R3, 0x1, P2 ;  /* 0x0000000902047c11 */ /* 0x000fe400090f0c03 */
[-C--:B------:R-:W-:Y:S01]  /*11ba0*/  ISETP.GE.AND P2, PT, R6, R11.reuse, PT ;  /* 0x0000000b0600720c */ /* 0x080fe20003f46270 */
[C---:B------:R-:W-:Y:S01]  /*11bb0*/  VIADD R13, R7.reuse, 0x80 ;  /* 0x00000080070d7836 */ /* 0x040fe20000000000 */
[----:B------:R-:W-:Y:S01]  /*11bc0*/  ISETP.GE.AND P1, PT, R0, R11, PT ;  /* 0x0000000b0000720c */ /* 0x000fe20003f26270 */
[C---:B------:R-:W-:Y:S01]  /*11bd0*/  VIADD R15, R7.reuse, 0x40 ;  /* 0x00000040070f7836 */ /* 0x040fe20000000000 */
[----:B------:R0:W1:Y:S01]  /*11be0*/  SHFL.IDX PT, R2, R5, RZ, 0x181f ;  /* 0x00181fff05027589 */ /* 0x00006200000e0000 */
[----:B------:R-:W-:Y:S01]  /*11bf0*/  VIADD R9, R7, 0xc0 ;  /* 0x000000c007097836 */ /* 0x000fe20000000000 */
[----:B------:R-:W-:-:S02]  /*11c00*/  SHF.R.S32.HI R10, RZ, 0x1f, R7 ;  /* 0x0000001fff0a7819 */ /* 0x000fc40000011407 */
[----:B------:R0:W2:Y:S01]  /*11c10*/  SHFL.IDX PT, R0, R4, RZ, 0x181f ;  /* 0x00181fff04007589 */ /* 0x0000a200000e0000 */
[----:B------:R-:W-:Y:S02]  /*11c20*/  SHF.R.S32.HI R8, RZ, 0x1f, R13 ;  /* 0x0000001fff087819 */ /* 0x000fe4000001140d */
[----:B------:R-:W-:Y:S02]  /*11c30*/  SHF.R.S32.HI R12, RZ, 0x1f, R15 ;  /* 0x0000001fff0c7819 */ /* 0x000fe4000001140f */
        /* <DEDUP_REMOVED lines=19> */
.L_x_1323:
[----:B------:R-:W-:Y:S05]  /*11d70*/  BSYNC B1 ;  /* 0x0000000000017941 */ /* 0x000fea0003800000 */
.L_x_1322:
        /* <DEDUP_REMOVED lines=21> */
.L_x_1325:
[----:B------:R-:W-:Y:S05]  /*11ed0*/  BSYNC B1 ;  /* 0x0000000000017941 */ /* 0x000fea0003800000 */
.L_x_1324:
        /* <DEDUP_REMOVED lines=21> */
.L_x_1327:
[----:B------:R-:W-:Y:S05]  /*12030*/  BSYNC B1 ;  /* 0x0000000000017941 */ /* 0x000fea0003800000 */
.L_x_1326:
        /* <DEDUP_REMOVED lines=22> */
.L_x_1316:
[----:B------:R-:W-:Y:S05]  /*121a0*/  BSYNC B0 ;  /* 0x0000000000007941 */ /* 0x000fea0003800000 */
.L_x_1306:
[----:B------:R-:W-:Y:S02]  /*121b0*/  ULDC UR4, c[0x0][0xc3c] ;  /* 0x00030f0000047ab9 */ /* 0x000fe40000000800 */
[----:B------:R-:W-:-:S06]  /*121c0*/  UISETP.GE.AND UP0, UPT, UR7, UR4, UPT ;  /* 0x000000040700728c */ /* 0x000fcc000bf06270 */
[----:B------:R-:W-:-:S13]  /*121d0*/  PLOP3.LUT P0, PT, PT, PT, UP0, 0x80, 0x0 ;  /* 0x000000000000781c */ /* 0x000fda0003f0f008 */
[----:B------:R-:W-:Y:S05]  /*121e0*/  @!P0 BRA `(.L_x_1328) ;  /* 0xfffffeec00b88947 */ /* 0x000fea000383ffff */
[----:B------:R-:W-:Y:S05]  /*121f0*/  EXIT ;  /* 0x000000000000794d */ /* 0x000fea0003800000 */
.L_x_1215:
        /* <DEDUP_REMOVED lines=13> */
[----:B------:R-:W1:Y:S01]  /*122d0*/  LDS.128 R24, [UR4+0x308d0] ;  /* 0x0308d004ff187984 */ /* 0x000e620008000c00 */
[----:B------:R-:W-:Y:S06]  /*122e0*/  BAR.ARV 0x4, 0x180 ;  /* 0x0106000000007b1d */ /* 0x000fec0000002000 */
[----:B------:R-:W-:Y:S05]  /*122f0*/  BRA `(.L_x_1330) ;  /* 0x0000000c00907947 */ /* 0x000fea0003800000 */
.L_x_1329:
        /* <DEDUP_REMOVED lines=43> */
.L_x_1333:
        /* <DEDUP_REMOVED lines=35> */
.L_x_1331:
        /* <DEDUP_REMOVED lines=9> */
[----:B0-----:R-:W-:-:S07]  /*12870*/  ISETP.NE.AND P1, PT, R9, 0x1, PT ;  /* 0x000000010900780c */ /* 0x001fce0003f25270 */
[----:B-1----:R-:W-:Y:S06]  /*12880*/  @!P0 BRA `(.L_x_1334) ;  /* 0x0000000000088947 */ /* 0x002fec0003800000 */
[----:B------:R-:W-:-:S06]  /*12890*/  VIADD R24, R27, 0xffffffff ;  /* 0xffffffff1b187836 */ /* 0x000fcc0000000000 */
[----:B------:R0:W1:Y:S02]  /*128a0*/  SHFL.IDX PT, R24, R5, R24, 0x1f ;  /* 0x00001f1805187589 */ /* 0x00006400000e0000 */
.L_x_1334:
[----:B-1----:R-:W-:Y:S02]  /*128b0*/  IMAD R24, R24, UR5, R3 ;  /* 0x0000000518187c24 */ /* 0x002fe4000f8e0203 */
[----:B------:R-:W-:-:S03]  /*128c0*/  VIADD R27, R27, UR4 ;  /* 0x000000041b1b7c36 */ /* 0x000fc60008000000 */
[----:B0-----:R-:W-:Y:S01]  /*128d0*/  IADD3 R5, -R24, UR6, RZ ;  /* 0x0000000618057c10 */ /* 0x001fe2000fffe1ff */
[----:B------:R-:W-:Y:S06]  /*128e0*/  @!P1 BRA `(.L_x_1335) ;  /* 0x0000000000e89947 */ /* 0x000fec0003800000 */
[-C--:B--2---:R-:W-:Y:S02]  /*128f0*/  IABS R12, R6.reuse ;  /* 0x00000006000c7213 */ /* 0x084fe40000000000 */
[----:B------:R-:W-:Y:S02]  /*12900*/  IABS R4, R9 ;  /* 0x0000000900047213 */ /* 0x000fe40000000000 */
[----:B------:R-:W0:Y:S01]  /*12910*/  I2F.RP R8, R12 ;  /* 0x0000000c00087306 */ /* 0x000e220000209400 */
[----:B------:R-:W-:-:S07]  /*12920*/  IABS R13, R6 ;  /* 0x00000006000d7213 */ /* 0x000fce0000000000 */
[----:B------:R-:W1:Y:S08]  /*12930*/  I2F.RP R10, R4 ;  /* 0x00000004000a7306 */ /* 0x000e700000209400 */
[----:B0-----:R-:W0:Y:S08]  /*12940*/  MUFU.RCP R8, R8 ;  /* 0x0000000800087308 */ /* 0x001e300000001000 */
[----:B-1----:R-:W-:Y:S01]  /*12950*/  MUFU.RCP R10, R10 ;  /* 0x0000000a000a7308 */ /* 0x002fe20000001000 */
[----:B0-----:R-:W-:Y:S01]  /*12960*/  VIADD R2, R8, 0xffffffe ;  /* 0x0ffffffe08027836 */ /* 0x001fe20000000000 */
[----:B------:R-:W-:-:S06]  /*12970*/  IABS R8, R5 ;  /* 0x0000000500087213 */ /* 0x000fcc0000000000 */
[----:B------:R0:W1:Y:S02]  /*12980*/  F2I.FTZ.U32.TRUNC.NTZ R3, R2 ;  /* 0x0000000200037305 */ /* 0x000064000021f000 */
[----:B0-----:R-:W-:Y:S02]  /*12990*/  IMAD.MOV.U32 R2, RZ, RZ, RZ ;  /* 0x000000ffff027224 */ /* 0x001fe400078e00ff */
[----:B-1----:R-:W-:-:S04]  /*129a0*/  IMAD.MOV R11, RZ, RZ, -R3 ;  /* 0x000000ffff0b7224 */ /* 0x002fc800078e0a03 */
[----:B------:R-:W-:-:S04]  /*129b0*/  IMAD R11, R11, R12, RZ ;  /* 0x0000000c0b0b7224 */ /* 0x000fc800078e02ff */
[----:B------:R-:W-:-:S04]  /*129c0*/  IMAD.HI.U32 R3, R3, R11, R2 ;  /* 0x0000000b03037227 */ /* 0x000fc800078e0002 */
[----:B------:R-:W-:Y:S02]  /*129d0*/  IMAD.MOV R11, RZ, RZ, -R13 ;  /* 0x000000ffff0b7224 */ /* 0x000fe400078e0a0d */
[----:B------:R-:W-:-:S04]  /*129e0*/  IMAD.HI.U32 R2, R3, R8, RZ ;  /* 0x0000000803027227 */ /* 0x000fc800078e00ff */
[----:B------:R-:W-:Y:S01]  /*129f0*/  IMAD R3, R2, R11, R8 ;  /* 0x0000000b02037224 */ /* 0x000fe200078e0208 */
[----:B------:R-:W-:Y:S01]  /*12a00*/  LOP3.LUT R8, R5, R6, RZ, 0x3c, !PT ;  /* 0x0000000605087212 */ /* 0x000fe200078e3cff */
[----:B------:R-:W-:-:S03]  /*12a10*/  VIADD R11, R10, 0xffffffe ;  /* 0x0ffffffe0a0b7836 */ /* 0x000fc60000000000 */
[----:B------:R-:W-:Y:S02]  /*12a20*/  ISETP.GT.U32.AND P1, PT, R12, R3, PT ;  /* 0x000000030c00720c */ /* 0x000fe40003f24070 */
[----:B------:R-:W-:-:S11]  /*12a30*/  ISETP.GE.AND P2, PT, R8, RZ, PT ;  /* 0x000000ff0800720c */ /* 0x000fd60003f46270 */
[----:B------:R-:W-:Y:S02]  /*12a40*/  @!P1 IMAD.IADD R3, R3, 0x1, -R12 ;  /* 0x0000000103039824 */ /* 0x000fe400078e0a0c */
[----:B------:R-:W-:Y:S01]  /*12a50*/  @!P1 VIADD R2, R2, 0x1 ;  /* 0x0000000102029836 */ /* 0x000fe20000000000 */
[----:B------:R-:W-:Y:S02]  /*12a60*/  ISETP.NE.AND P1, PT, R6, RZ, PT ;  /* 0x000000ff0600720c */ /* 0x000fe40003f25270 */
[----:B------:R-:W-:Y:S02]  /*12a70*/  ISETP.GE.U32.AND P0, PT, R3, R12, PT ;  /* 0x0000000c0300720c */ /* 0x000fe40003f06070 */
[----:B------:R-:W0:Y:S11]  /*12a80*/  F2I.FTZ.U32.TRUNC.NTZ R3, R11 ;  /* 0x0000000b00037305 */ /* 0x000e36000021f000 */
[----:B------:R-:W-:-:S04]  /*12a90*/  @P0 VIADD R2, R2, 0x1 ;  /* 0x0000000102020836 */ /* 0x000fc80000000000 */
[----:B------:R-:W-:Y:S01]  /*12aa0*/  IMAD.MOV.U32 R10, RZ, RZ, R2 ;  /* 0x000000ffff0a7224 */ /* 0x000fe200078e0002 */
[----:B------:R-:W-:Y:S01]  /*12ab0*/  IABS R2, R9 ;  /* 0x0000000900027213 */ /* 0x000fe20000000000 */
[----:B0-----:R-:W-:Y:S02]  /*12ac0*/  IMAD.MOV R13, RZ, RZ, -R3 ;  /* 0x000000ffff0d7224 */ /* 0x001fe400078e0a03 */
[----:B------:R-:W-:Y:S01]  /*12ad0*/  @!P2 IMAD.MOV R10, RZ, RZ, -R10 ;  /* 0x000000ffff0aa224 */ /* 0x000fe200078e0a0a */
[----:B------:R-:W-:Y:S01]  /*12ae0*/  @!P1 LOP3.LUT R10, RZ, R6, RZ, 0x33, !PT ;  /* 0x00000006ff0a9212 */ /* 0x000fe200078e33ff */
[----:B------:R-:W-:Y:S02]  /*12af0*/  IMAD.MOV R12, RZ, RZ, -R2 ;  /* 0x000000ffff0c7224 */ /* 0x000fe400078e0a02 */
[----:B------:R-:W-:Y:S01]  /*12b00*/  IMAD R11, R13, R4, RZ ;  /* 0x000000040d0b7224 */ /* 0x000fe200078e02ff */
[----:B------:R-:W-:Y:S01]  /*12b10*/  IABS R8, R10 ;  /* 0x0000000a00087213 */ /* 0x000fe20000000000 */
[----:B------:R-:W-:-:S04]  /*12b20*/  IMAD.MOV.U32 R2, RZ, RZ, RZ ;  /* 0x000000ffff027224 */ /* 0x000fc800078e00ff */
[----:B------:R-:W-:-:S04]  /*12b30*/  IMAD.HI.U32 R2, R3, R11, R2 ;  /* 0x0000000b03027227 */ /* 0x000fc800078e0002 */
[----:B------:R-:W-:Y:S02]  /*12b40*/  IMAD.MOV.U32 R3, RZ, RZ, R8 ;  /* 0x000000ffff037224 */ /* 0x000fe400078e0008 */
[----:B------:R-:W-:Y:S02]  /*12b50*/  IMAD.MOV.U32 R8, RZ, RZ, R12 ;  /* 0x000000ffff087224 */ /* 0x000fe400078e000c */
[----:B------:R-:W-:-:S04]  /*12b60*/  IMAD.HI.U32 R2, R2, R3, RZ ;  /* 0x0000000302027227 */ /* 0x000fc800078e00ff */
[----:B------:R-:W-:-:S05]  /*12b70*/  IMAD R3, R2, R8, R3 ;  /* 0x0000000802037224 */ /* 0x000fca00078e0203 */
[----:B------:R-:W-:-:S13]  /*12b80*/  ISETP.GT.U32.AND P1, PT, R4, R3, PT ;  /* 0x000000030400720c */ /* 0x000fda0003f24070 */
[----:B------:R-:W-:Y:S02]  /*12b90*/  @!P1 IMAD.IADD R3, R3, 0x1, -R4 ;  /* 0x0000000103039824 */ /* 0x000fe400078e0a04 */
[----:B------:R-:W-:Y:S01]  /*12ba0*/  @!P1 VIADD R2, R2, 0x1 ;  /* 0x0000000102029836 */ /* 0x000fe20000000000 */
[----:B------:R-:W-:Y:S02]  /*12bb0*/  ISETP.NE.AND P1, PT, R9, RZ, PT ;  /* 0x000000ff0900720c */ /* 0x000fe40003f25270 */
[----:B------:R-:W-:Y:S02]  /*12bc0*/  ISETP.GE.U32.AND P0, PT, R3, R4, PT ;  /* 0x000000040300720c */ /* 0x000fe40003f06070 */
[----:B------:R-:W-:-:S04]  /*12bd0*/  LOP3.LUT R3, R10, R9, RZ, 0x3c, !PT ;  /* 0x000000090a037212 */ /* 0x000fc800078e3cff */
[----:B------:R-:W-:Y:S01]  /*12be0*/  ISETP.GE.AND P2, PT, R3, RZ, PT ;  /* 0x000000ff0300720c */ /* 0x000fe20003f46270 */
[----:B------:R-:W-:-:S06]  /*12bf0*/  IMAD.MOV R3, RZ, RZ, -R10 ;  /* 0x000000ffff037224 */ /* 0x000fcc00078e0a0a */
[----:B------:R-:W-:-:S06]  /*12c00*/  @P0 VIADD R2, R2, 0x1 ;  /* 0x0000000102020836 */ /* 0x000fcc0000000000 */
[----:B------:R-:W-:Y:S01]  /*12c10*/  @!P2 IMAD.MOV R2, RZ, RZ, -R2 ;  /* 0x000000ffff02a224 */ /* 0x000fe200078e0a02 */
[----:B------:R-:W-:-:S05]  /*12c20*/  @!P1 LOP3.LUT R2, RZ, R9, RZ, 0x33, !PT ;  /* 0x00000009ff029212 */ /* 0x000fca00078e33ff */
[----:B------:R-:W-:-:S04]  /*12c30*/  IMAD.MOV R26, RZ, RZ, -R2 ;  /* 0x000000ffff1a7224 */ /* 0x000fc800078e0a02 */
[C---:B------:R-:W-:Y:S02]  /*12c40*/  IMAD R26, R9.reuse, R26, R10 ;  /* 0x0000001a091a7224 */ /* 0x040fe400078e020a */
[----:B------:R-:W-:Y:S02]  /*12c50*/  IMAD R9, R9, 0x1000000, R2 ;  /* 0x0100000009097824 */ /* 0x000fe400078e0202 */
[----:B------:R-:W-:Y:S02]  /*12c60*/  IMAD R2, R6, R3, R5 ;  /* 0x0000000306027224 */ /* 0x000fe400078e0205 */
[----:B------:R-:W-:Y:S01]  /*12c70*/  IMAD R26, R26, 0x10000, R9 ;  /* 0x000100001a1a7824 */ /* 0x000fe200078e0209 */
[----:B------:R-:W-:Y:S06]  /*12c80*/  BRA `(.L_x_1336) ;  /* 0x0000000000f47947 */ /* 0x000fec0003800000 */
.L_x_1335:
[----:B------:R-:W0:Y:S02]  /*12c90*/  LDC.64 R2, c[0x0][0xc90] ;  /* 0x00032400ff027b82 */ /* 0x000e240000000a00 */
[----:B0-----:R-:W-:-:S05]  /*12ca0*/  IMAD.WIDE R2, R27, 0x4, R2 ;  /* 0x000000041b027825 */ /* 0x001fca00078e0202 */
[----:B------:R0:W2:Y:S01]  /*12cb0*/  LDG.E R13, desc[UR36][R2.64] ;  /* 0x00000024020d7981 */ /* 0x0000a2000c1e1900 */
[----:B------:R-:W-:Y:S01]  /*12cc0*/  IABS R15, R5 ;  /* 0x00000005000f7213 */ /* 0x000fe20000000000 */
[----:B0-----:R-:W-:Y:S02]  /*12cd0*/  IMAD.MOV.U32 R2, RZ, RZ, RZ ;  /* 0x000000ffff027224 */ /* 0x001fe400078e00ff */
[----:B--2---:R-:W-:-:S05]  /*12ce0*/  IMAD R4, R6, R13, RZ ;  /* 0x0000000d06047224 */ /* 0x004fca00078e02ff */
[-C--:B------:R-:W-:Y:S02]  /*12cf0*/  IABS R10, R4.reuse ;  /* 0x00000004000a7213 */ /* 0x080fe40000000000 */
[----:B------:R-:W-:Y:S02]  /*12d00*/  IABS R12, R4 ;  /* 0x00000004000c7213 */ /* 0x000fe40000000000 */
[----:B------:R-:W0:Y:S08]  /*12d10*/  I2F.RP R8, R10 ;  /* 0x0000000a00087306 */ /* 0x000e300000209400 */
[----:B0-----:R-:W0:Y:S02]  /*12d20*/  MUFU.RCP R8, R8 ;  /* 0x0000000800087308 */ /* 0x001e240000001000 */
[----:B0-----:R-:W-:-:S06]  /*12d30*/  VIADD R9, R8, 0xffffffe ;  /* 0x0ffffffe08097836 */ /* 0x001fcc0000000000 */
[----:B------:R-:W0:Y:S02]  /*12d40*/  F2I.FTZ.U32.TRUNC.NTZ R3, R9 ;  /* 0x0000000900037305 */ /* 0x000e24000021f000 */
[----:B0-----:R-:W-:-:S04]  /*12d50*/  IMAD.MOV R11, RZ, RZ, -R3 ;  /* 0x000000ffff0b7224 */ /* 0x001fc800078e0a03 */
[----:B------:R-:W-:-:S04]  /*12d60*/  IMAD R11, R11, R10, RZ ;  /* 0x0000000a0b0b7224 */ /* 0x000fc800078e02ff */
[----:B------:R-:W-:-:S04]  /*12d70*/  IMAD.HI.U32 R2, R3, R11, R2 ;  /* 0x0000000b03027227 */ /* 0x000fc800078e0002 */
[----:B------:R-:W-:Y:S02]  /*12d80*/  IMAD.MOV R3, RZ, RZ, -R12 ;  /* 0x000000ffff037224 */ /* 0x000fe400078e0a0c */
        /* <DEDUP_REMOVED lines=12> */
[----:B------:R-:W-:Y:S02]  /*12e50*/  IMAD R11, R13, R2, RZ ;  /* 0x000000020d0b7224 */ /* 0x000fe400078e02ff */
[----:B------:R-:W-:Y:S02]  /*12e60*/  IMAD.MOV R2, RZ, RZ, -R2 ;  /* 0x000000ffff027224 */ /* 0x000fe400078e0a02 */
[----:B------:R-:W-:Y:S02]  /*12e70*/  IMAD.MOV R3, RZ, RZ, -R11 ;  /* 0x000000ffff037224 */ /* 0x000fe400078e0a0b */
[----:B------:R-:W-:Y:S02]  /*12e80*/  IMAD R4, R4, R2, R5 ;  /* 0x0000000204047224 */ /* 0x000fe400078e0205 */
[----:B------:R-:W-:Y:S01]  /*12e90*/  IMAD.MOV.U32 R2, RZ, RZ, RZ ;  /* 0x000000ffff027224 */ /* 0x000fe200078e00ff */
[----:B------:R-:W-:-:S04]  /*12ea0*/  VIADDMNMX R13, R3, UR5, R13, PT ;  /* 0x00000005030d7c46 */ /* 0x000fc8000b80010d */
[-C--:B------:R-:W-:Y:S01]  /*12eb0*/  IABS R10, R13.reuse ;  /* 0x0000000d000a7213 */ /* 0x080fe20000000000 */
[----:B------:R-:W-:Y:S01]  /*12ec0*/  IMAD.MOV R26, RZ, RZ, -R13 ;  /* 0x000000ffff1a7224 */ /* 0x000fe200078e0a0d */
[----:B------:R-:W-:Y:S02]  /*12ed0*/  IABS R12, R13 ;  /* 0x0000000d000c7213 */ /* 0x000fe40000000000 */
[----:B------:R-:W0:Y:S08]  /*12ee0*/  I2F.RP R8, R10 ;  /* 0x0000000a00087306 */ /* 0x000e300000209400 */
[----:B0-----:R-:W0:Y:S02]  /*12ef0*/  MUFU.RCP R8, R8 ;  /* 0x0000000800087308 */ /* 0x001e240000001000 */
[----:B0-----:R-:W-:-:S06]  /*12f00*/  VIADD R3, R8, 0xffffffe ;  /* 0x0ffffffe08037836 */ /* 0x001fcc0000000000 */
[----:B------:R-:W0:Y:S02]  /*12f10*/  F2I.FTZ.U32.TRUNC.NTZ R3, R3 ;  /* 0x0000000300037305 */ /* 0x000e24000021f000 */
[----:B0-----:R-:W-:-:S04]  /*12f20*/  IMAD.MOV R9, RZ, RZ, -R3 ;  /* 0x000000ffff097224 */ /* 0x001fc800078e0a03 */
[----:B------:R-:W-:Y:S01]  /*12f30*/  IMAD.MOV.U32 R5, RZ, RZ, R9 ;  /* 0x000000ffff057224 */ /* 0x000fe200078e0009 */
[----:B------:R-:W-:-:S03]  /*12f40*/  IABS R9, R4 ;  /* 0x0000000400097213 */ /* 0x000fc60000000000 */
        /* <DEDUP_REMOVED lines=11> */
[----:B------:R-:W-:Y:S02]  /*13000*/  ISETP.GE.AND P2, PT, R3, RZ, PT ;  /* 0x000000ff0300720c */ /* 0x000fe40003f46270 */
[----:B------:R-:W-:-:S05]  /*13010*/  IADD3 R3, R11, 0x1000000, R4 ;  /* 0x010000000b037810 */ /* 0x000fca0007ffe004 */
[----:B------:R-:W-:-:S06]  /*13020*/  @P0 VIADD R2, R2, 0x1 ;  /* 0x0000000102020836 */ /* 0x000fcc0000000000 */
[----:B------:R-:W-:Y:S01]  /*13030*/  @!P2 IMAD.MOV R2, RZ, RZ, -R2 ;  /* 0x000000ffff02a224 */ /* 0x000fe200078e0a02 */
[----:B------:R-:W-:-:S05]  /*13040*/  @!P1 LOP3.LUT R2, RZ, R13, RZ, 0x33, !PT ;  /* 0x0000000dff029212 */ /* 0x000fca00078e33ff */
[----:B------:R-:W-:-:S07]  /*13050*/  IMAD R26, R2, R26, R3 ;  /* 0x0000001a021a7224 */ /* 0x000fce00078e0203 */
.L_x_1336:
[----:B------:R-:W-:-:S05]  /*13060*/  LOP3.LUT R25, RZ, R2, RZ, 0x33, !PT ;  /* 0x00000002ff197212 */ /* 0x000fca00078e33ff */
[----:B------:R-:W-:Y:S01]  /*13070*/  IMAD.IADD R25, R6, 0x1, R25 ;  /* 0x0000000106197824 */ /* 0x000fe200078e0219 */
[----:B------:R-:W-:Y:S06]  /*13080*/  BRA `(.L_x_1337) ;  /* 0x0000000000147947 */ /* 0x000fec0003800000 */
.L_x_1332:
[----:B------:R-:W-:Y:S01]  /*13090*/  ULDC UR4, c[0x0][0xc3c] ;  /* 0x00030f0000047ab9 */ /* 0x000fe20000000800 */
[----:B------:R-:W-:Y:S02]  /*130a0*/  IMAD.MOV.U32 R25, RZ, RZ, RZ ;  /* 0x000000ffff197224 */ /* 0x000fe400078e00ff */
[----:B------:R-:W-:Y:S02]  /*130b0*/  IMAD.U32 R24, RZ, RZ, UR6 ;  /* 0x00000006ff187e24 */ /* 0x000fe4000f8e00ff */
[----:B------:R-:W-:Y:S02]  /*130c0*/  IMAD.MOV.U32 R26, RZ, RZ, RZ ;  /* 0x000000ffff1a7224 */ /* 0x000fe400078e00ff */
[----:B------:R-:W-:-:S07]  /*130d0*/  IMAD.U32 R27, RZ, RZ, UR4 ;  /* 0x00000004ff1b7e24 */ /* 0x000fce000f8e00ff */
.L_x_1337:
[----:B------:R-:W-:-:S13]  /*130e0*/  ISETP.NE.AND P0, PT, R7, RZ, PT ;  /* 0x000000ff0700720c */ /* 0x000fda0003f05270 */
[----:B------:R-:W0:Y:S01]  /*130f0*/  @!P0 S2R R3, SR_CgaCtaId ;  /* 0x0000000000038919 */ /* 0x000e220000008800 */
[----:B------:R-:W-:-:S04]  /*13100*/  @!P0 MOV R2, 0x400 ;  /* 0x0000040000028802 */ /* 0x000fc80000000f00 */
[----:B0-----:R-:W-:-:S05]  /*13110*/  @!P0 LEA R2, R3, R2, 0x18 ;  /* 0x0000000203028211 */ /* 0x001fca00078ec0ff */
[----:B------:R0:W-:Y:S01]  /*13120*/  @!P0 STS.128 [R2+0x308d0], R24 ;  /* 0x0308d01802008388 */ /* 0x0001e20000000c00 */
[----:B------:R-:W-:Y:S06]  /*13130*/  BAR.ARV 0x5, 0x180 ;  /* 0x0146000000007b1d */ /* 0x000fec0000002000 */
.L_x_1330:
[----:B------:R2:W-:Y:S01]  /*13140*/  STL [R1+0x20], RZ ;  /* 0x000020ff01007387 */ /* 0x0005e20000100800 */
[----:B------:R-:W-:Y:S01]  /*13150*/  ULDC UR4, c[0x0][0xc3c] ;  /* 0x00030f0000047ab9 */ /* 0x000fe20000000800 */
[----:B------:R-:W-:Y:S01]  /*13160*/  IMAD.MOV.U32 R28, RZ, RZ, 0x1 ;  /* 0x00000001ff1c7424 */ /* 0x000fe200078e00ff */
[----:B-1----:R-:W-:Y:S01]  /*13170*/  ISETP.GE.AND P0, PT, R27, UR4, PT ;  /* 0x000000041b007c0c */ /* 0x002fe2000bf06270 */
[----:B------:R-:W-:-:S12]  /*13180*/  IMAD.MOV.U32 R22, RZ, RZ, RZ ;  /* 0x000000ffff167224 */ /* 0x000fd800078e00ff */
[----:B--2---:R-:W-:Y:S05]  /*13190*/  @P0 BRA `(.L_x_1338) ;  /* 0x0000005000440947 */ /* 0x004fea0003800000 */
[----:B0-----:R-:W2:Y:S01]  /*131a0*/  LDL R2, [R1+0x30] ;  /* 0x0000300001027983 */ /* 0x001ea20000100800 */
[----:B------:R-:W0:Y:S01]  /*131b0*/  S2UR UR5, SR_CgaCtaId ;  /* 0x00000000000579c3 */ /* 0x000e220000008800 */
[C---:B------:R-:W-:Y:S01]  /*131c0*/  IMAD.SHL.U32 R33, R0.reuse, 0x8, RZ ;  /* 0x0000000800217824 */ /* 0x040fe200078e00ff */
[----:B------:R-:W-:Y:S01]  /*131d0*/  LOP3.LUT R4, R0, 0x7f, RZ, 0xc0, !PT ;  /* 0x0000007f00047812 */ /* 0x000fe200078ec0ff */
[----:B------:R1:W-:Y:S01]  /*131e0*/  STL [R1+0x20], RZ ;  /* 0x000020ff01007387 */ /* 0x0003e20000100800 */
[----:B------:R-:W-:Y:S01]  /*131f0*/  BSSY B8, `(.L_x_1338) ;  /* 0x000050b000087945 */ /* 0x000fe20003800000 */
[----:B------:R-:W-:Y:S01]  /*13200*/  IMAD.MOV.U32 R28, RZ, RZ, 0x1 ;  /* 0x00000001ff1c7424 */ /* 0x000fe200078e00ff */
[----:B------:R-:W-:Y:S01]  /*13210*/  LOP3.LUT R3, R33, 0x1f8, RZ, 0xc0, !PT ;  /* 0x000001f821037812 */ /* 0x000fe200078ec0ff */
[----:B------:R-:W-:Y:S01]  /*13220*/  IMAD.MOV.U32 R22, RZ, RZ, RZ ;  /* 0x000000ffff167224 */ /* 0x000fe200078e00ff */
[----:B------:R-:W-:Y:S01]  /*13230*/  ULDC UR39, c[0x0][0xc] ;  /* 0x0000030000277ab9 */ /* 0x000fe20000000800 */
[----:B--2---:R-:W-:-:S02]  /*13240*/  R2UR UR4, R2 ;  /* 0x00000000020472ca */ /* 0x004fc400000e0000 */
[----:B------:R-:W-:Y:S01]  /*13250*/  LOP3.LUT R2, R3, 0x38, R0, 0x78, !PT ;  /* 0x0000003803027812 */ /* 0x000fe200078e7800 */
[----:B------:R-:W-:Y:S01]  /*13260*/  IMAD.SHL.U32 R0, R0, 0x10, RZ ;  /* 0x0000001000007824 */ /* 0x000fe200078e00ff */
[----:B------:R-:W-:Y:S02]  /*13270*/  SHF.R.U32.HI R3, RZ, 0x3, R4 ;  /* 0x00000003ff037819 */ /* 0x000fe40000011604 */
[----:B------:R-:W-:Y:S02]  /*13280*/  LOP3.LUT R31, R2, 0x200, R33, 0xf8, !PT ;  /* 0x00000200021f7812 */ /* 0x000fe400078ef821 */
[----:B------:R-:W-:Y:S02]  /*13290*/  LOP3.LUT R33, R33, 0x38, RZ, 0xc0, !PT ;  /* 0x0000003821217812 */ /* 0x000fe400078ec0ff */
[----:B------:R-:W-:Y:S02]  /*132a0*/  LOP3.LUT R0, R3, 0x70, R0, 0xf8, !PT ;  /* 0x0000007003007812 */ /* 0x000fe400078ef800 */
[C---:B------:R-:W-:Y:S01]  /*132b0*/  LOP3.LUT R37, R33.reuse, 0x40, RZ, 0xfc, !PT ;  /* 0x0000004021257812 */ /* 0x040fe200078efcff */
[----:B------:R-:W-:Y:S01]  /*132c0*/  ULOP3.LUT UR38, UR4, 0x2, URZ, 0xfc, !UPT ;  /* 0x0000000204267892 */ /* 0x000fe2000f8efc3f */
[----:B------:R-:W-:-:S02]  /*132d0*/  LOP3.LUT R36, R33, 0x80, RZ, 0xfc, !PT ;  /* 0x0000008021247812 */ /* 0x000fc400078efcff */
[----:B------:R-:W-:Y:S01]  /*132e0*/  UMOV UR4, 0x400 ;  /* 0x0000040000047882 */ /* 0x000fe20000000000 */
[----:B------:R-:W-:Y:S01]  /*132f0*/  LOP3.LUT R34, R33, 0xc0, RZ, 0xfc, !PT ;  /* 0x000000c021227812 */ /* 0x000fe200078efcff */
[----:B0-----:R-:W-:-:S06]  /*13300*/  ULEA UR4, UR5, UR4, 0x18 ;  /* 0x0000000405047291 */ /* 0x001fcc000f8ec03f */
[----:B------:R-:W-:-:S04]  /*13310*/  IMAD.U32 R17, RZ, RZ, UR4 ;  /* 0x00000004ff117e24 */ /* 0x000fc8000f8e00ff */
[----:B-1----:R-:W-:-:S07]  /*13320*/  IMAD R32, R31, 0x2, R17 ;  /* 0x000000021f207824 */ /* 0x002fce00078e0211 */
.L_x_1411:
[----:B------:R-:W-:Y:S05]  /*13330*/  YIELD ;  /* 0x0000000000007946 */ /* 0x000fea0003800000 */
[----:B------:R-:W-:Y:S01]  /*13340*/  ULDC.64 UR4, c[0x0][0xa28] ;  /* 0x00028a0000047ab9 */ /* 0x000fe20000000a00 */
[----:B------:R-:W-:Y:S01]  /*13350*/  IMAD.MOV.U32 R19, RZ, RZ, RZ ;  /* 0x000000ffff137224 */ /* 0x000fe200078e00ff */
[----:B------:R-:W-:-:S04]  /*13360*/  ISETP.NE.U32.AND P0, PT, RZ, UR4, PT ;  /* 0x00000004ff007c0c */ /* 0x000fc8000bf05070 */
[----:B------:R-:W-:Y:S01]  /*13370*/  ISETP.NE.AND.EX P0, PT, RZ, UR5, PT, P0 ;  /* 0x00000005ff007c0c */ /* 0x000fe2000bf05300 */
[----:B------:R-:W-:-:S12]  /*13380*/  ULDC.64 UR4, c[0x0][0xa18] ;  /* 0x0002860000047ab9 */ /* 0x000fd80000000a00 */
[----:B0-----:R-:W0:Y:S02]  /*13390*/  @P0 LDC.64 R2, c[0x0][0xa28] ;  /* 0x00028a00ff020b82 */ /* 0x001e240000000a00 */
[----:B0-----:R-:W-:-:S05]  /*133a0*/  @P0 IMAD.WIDE R2, R27, 0x4, R2 ;  /* 0x000000041b020825 */ /* 0x001fca00078e0202 */
[----:B--2---:R0:W2:Y:S01]  /*133b0*/  @P0 LDG.E R19, desc[UR36][R2.64] ;  /* 0x0000002402130981 */ /* 0x0040a2000c1e1900 */
[----:B------:R-:W-:Y:S01]  /*133c0*/  ISETP.NE.U32.AND P0, PT, RZ, UR4, PT ;  /* 0x00000004ff007c0c */ /* 0x000fe2000bf05070 */
[----:B------:R-:W-:Y:S01]  /*133d0*/  IMAD.MOV.U32 R35, RZ, RZ, RZ ;  /* 0x000000ffff237224 */ /* 0x000fe200078e00ff */
[----:B------:R-:W-:Y:S02]  /*133e0*/  LOP3.LUT R16, R16, 0xfffffeff, RZ, 0xc0, !PT ;  /* 0xfffffeff10107812 */ /* 0x000fe400078ec0ff */
[----:B------:R-:W-:Y:S01]  /*133f0*/  ISETP.NE.AND.EX P1, PT, RZ, UR5, PT, P0 ;  /* 0x00000005ff007c0c */ /* 0x000fe2000bf25300 */
[----:B------:R-:W-:Y:S02]  /*13400*/  ULDC.64 UR4, c[0x0][0xa00] ;  /* 0x0002800000047ab9 */ /* 0x000fe40000000a00 */
[----:B------:R-:W-:Y:S01]  /*13410*/  ISETP.NE.U32.AND P0, PT, RZ, UR4, PT ;  /* 0x00000004ff007c0c */ /* 0x000fe2000bf05070 */
[----:B0-----:R-:W0:Y:S03]  /*13420*/  LDC.64 R2, c[0x0][0xa00] ;  /* 0x00028000ff027b82 */ /* 0x001e260000000a00 */
[----:B------:R-:W-:Y:S01]  /*13430*/  ISETP.NE.AND.EX P2, PT, RZ, UR5, PT, P0 ;  /* 0x00000005ff007c0c */ /* 0x000fe2000bf45300 */
[----:B------:R-:W-:-:S05]  /*13440*/  ULDC.64 UR4, c[0x0][0x418] ;  /* 0x0001060000047ab9 */ /* 0x000fca0000000a00 */
[----:B------:R-:W1:Y:S07]  /*13450*/  @P1 LDC.64 R4, c[0x0][0xa18] ;  /* 0x00028600ff041b82 */ /* 0x000e6e0000000a00 */
[----:B------:R-:W-:Y:S01]  /*13460*/  @P2 LOP3.LUT R16, R16, 0x100, RZ, 0xfc, !PT ;  /* 0x0000010010102812 */ /* 0x000fe200078efcff */
[----:B0-----:R-:W-:-:S05]  /*13470*/  IMAD.WIDE R2, R27, 0x4, R2 ;  /* 0x000000041b027825 */ /* 0x001fca00078e0202 */
[----:B------:R0:W5:Y:S01]  /*13480*/  @P2 LDG.E R35, desc[UR36][R2.64] ;  /* 0x0000002402232981 */ /* 0x000162000c1e1900 */
[----:B-1----:R-:W-:-:S05]  /*13490*/  @P1 IMAD.WIDE R4, R27, 0x4, R4 ;  /* 0x000000041b041825 */ /* 0x002fca00078e0204 */
[----:B------:R0:W5:Y:S01]  /*134a0*/  @P1 LDG.E R29, desc[UR36][R4.64] ;  /* 0x00000024041d1981 */ /* 0x000162000c1e1900 */
[----:B------:R-:W-:-:S03]  /*134b0*/  UISETP.NE.U32.AND UP0, UPT, UR4, URZ, UPT ;  /* 0x0000003f0400728c */ /* 0x000fc6000bf05070 */
[----:B------:R-:W-:Y:S01]  /*134c0*/  ULDC UR4, c[0x0][0x424] ;  /* 0x0001090000047ab9 */ /* 0x000fe20000000800 */
[----:B------:R-:W-:-:S03]  /*134d0*/  UISETP.NE.AND.EX UP0, UPT, UR5, URZ, UPT, UP0 ;  /* 0x0000003f0500728c */ /* 0x000fc6000bf05300 */
[----:B------:R-:W-:Y:S01]  /*134e0*/  ULDC UR5, c[0x0][0x2f0] ;  /* 0x0000bc0000057ab9 */ /* 0x000fe20000000800 */
[----:B------:R-:W-:-:S04]  /*134f0*/  USEL UR4, UR4, 0x1, UP0 ;  /* 0x0000000104047887 */ /* 0x000fc80008000000 */
[----:B------:R-:W-:-:S06]  /*13500*/  UIMAD UR4, UR4, UR5, URZ ;  /* 0x00000005040472a4 */ /* 0x000fcc000f8e023f */
[----:B------:R-:W-:Y:S01]  /*13510*/  IMAD.U32 R0, RZ, RZ, UR4 ;  /* 0x00000004ff007e24 */ /* 0x000fe2000f8e00ff */
[----:B--2---:R0:W-:Y:S01]  /*13520*/  STL [R1+0x8], R19 ;  /* 0x0000081301007387 */ /* 0x0041e20000100800 */
[----:B------:R-:W-:Y:S05]  /*13530*/  @P1 BRA `(.L_x_1339) ;  /* 0x0000000000181947 */ /* 0x000fea0003800000 */
[----:B------:R-:W-:Y:S02]  /*13540*/  ULDC UR4, c[0x0][0x288] ;  /* 0x0000a20000047ab9 */ /* 0x000fe40000000800 */
[----:B-----5:R-:W-:Y:S01]  /*13550*/  IMAD.U32 R29, RZ, RZ, UR4 ;  /* 0x00000004ff1d7e24 */ /* 0x020fe2000f8e00ff */
[----:B------:R-:W-:Y:S06]  /*13560*/  @!P2 BRA `(.L_x_1339) ;  /* 0x00000000000ca947 */ /* 0x000fec0003800000 */
[----:B0-----:R-:W2:Y:S04]  /*13570*/  LDG.E R4, desc[UR36][R2.64] ;  /* 0x0000002402047981 */ /* 0x001ea8000c1e1900 */
[----:B------:R-:W2:Y:S02]  /*13580*/  LDG.E R29, desc[UR36][R2.64+0x4] ;  /* 0x00000424021d7981 */ /* 0x000ea4000c1e1900 */
[----:B--2---:R-:W-:-:S07]  /*13590*/  IMAD.IADD R29, R29, 0x1, -R4 ;  /* 0x000000011d1d7824 */ /* 0x004fce00078e0a04 */
.L_x_1339:
[----:B------:R-:W-:Y:S02]  /*135a0*/  ULDC.64 UR4, c[0x0][0xa20] ;  /* 0x0002880000047ab9 */ /* 0x000fe40000000a00 */
[----:B------:R-:W-:-:S04]  /*135b0*/  ISETP.NE.U32.AND P0, PT, RZ, UR4, PT ;  /* 0x00000004ff007c0c */ /* 0x000fc8000bf05070 */
[----:B------:R-:W-:-:S13]  /*135c0*/  ISETP.NE.AND.EX P0, PT, RZ, UR5, PT, P0 ;  /* 0x00000005ff007c0c */ /* 0x000fda000bf05300 */
[----:B------:R-:W-:Y:S05]  /*135d0*/  @!P0 BRA `(.L_x_1340) ;  /* 0x0000000000108947 */ /* 0x000fea0003800000 */
[----:B0-----:R-:W0:Y:S02]  /*135e0*/  LDC.64 R2, c[0x0][0xa20] ;  /* 0x00028800ff027b82 */ /* 0x001e240000000a00 */
[----:B0-----:R-:W-:-:S05]  /*135f0*/  IMAD.WIDE R2, R27, 0x4, R2 ;  /* 0x000000041b027825 */ /* 0x001fca00078e0202 */
[----:B------:R0:W5:Y:S01]  /*13600*/  LDG.E R0, desc[UR36][R2.64] ;  /* 0x0000002402007981 */ /* 0x000162000c1e1900 */
[----:B------:R-:W-:Y:S05]  /*13610*/  BRA `(.L_x_1341) ;  /* 0x0000000000247947 */ /* 0x000fea0003800000 */
.L_x_1340:
[----:B------:R-:W-:Y:S02]  /*13620*/  ULDC.64 UR4, c[0x0][0xa08] ;  /* 0x0002820000047ab9 */ /* 0x000fe40000000a00 */
[----:B------:R-:W-:-:S04]  /*13630*/  ISETP.NE.U32.AND P0, PT, RZ, UR4, PT ;  /* 0x00000004ff007c0c */ /* 0x000fc8000bf05070 */
[----:B------:R-:W-:-:S13]  /*13640*/  ISETP.NE.AND.EX P0, PT, RZ, UR5, PT, P0 ;  /* 0x00000005ff007c0c */ /* 0x000fda000bf05300 */
[----:B------:R-:W-:Y:S05]  /*13650*/  @!P0 BRA `(.L_x_1341) ;  /* 0x0000000000148947 */ /* 0x000fea0003800000 */
[----:B0-----:R-:W0:Y:S02]  /*13660*/  LDC.64 R2, c[0x0][0xa08] ;  /* 0x00028200ff027b82 */ /* 0x001e240000000a00 */
[----:B0-----:R-:W-:-:S05]  /*13670*/  IMAD.WIDE R2, R27, 0x4, R2 ;  /* 0x000000041b027825 */ /* 0x001fca00078e0202 */
[----:B------:R-:W2:Y:S04]  /*13680*/  LDG.E R0, desc[UR36][R2.64] ;  /* 0x0000002402007981 */ /* 0x000ea8000c1e1900 */
[----:B------:R-:W2:Y:S02]  /*13690*/  LDG.E R5, desc[UR36][R2.64+0x4] ;  /* 0x0000042402057981 */ /* 0x000ea4000c1e1900 */
[----:B--2---:R-:W-:-:S07]  /*136a0*/  IMAD.IADD R0, R5, 0x1, -R0 ;  /* 0x0000000105007824 */ /* 0x004fce00078e0a00 */
.L_x_1341:
[----:B0-----:R-:W0:Y:S01]  /*136b0*/  LDC R2, c[0x0][0x448] ;  /* 0x00011200ff027b82 */ /* 0x001e220000000800 */
[----:B-----5:R-:W-:Y:S01]  /*136c0*/  IMAD.IADD R23, R0, 0x1, -R19 ;  /* 0x0000000100177824 */ /* 0x020fe200078e0a13 */
[----:B------:R-:W-:Y:S01]  /*136d0*/  LOP3.LUT R16, R16, 0xffffff7f, RZ, 0xc0, !PT ;  /* 0xffffff7f10107812 */ /* 0x000fe200078ec0ff */
[----:B------:R-:W-:-:S03]  /*136e0*/  IMAD.SHL.U32 R25, R25, 0x80, RZ ;  /* 0x0000008019197824 */ /* 0x000fc600078e00ff */
[----:B------:R1:W-:Y:S01]  /*136f0*/  STL [R1], R23 ;  /* 0x0000001701007387 */ /* 0x0003e20000100800 */
[----:B------:R-:W-:Y:S01]  /*13700*/  VIADD R4, R25, 0x7f ;  /* 0x0000007f19047836 */ /* 0x000fe20000000000 */
[----:B0-----:R-:W-:Y:S02]  /*13710*/  ISETP.NE.AND P2, PT, R2, 0x1, PT ;  /* 0x000000010200780c */ /* 0x001fe40003f45270 */
[----:B------:R-:W0:Y:S11]  /*13720*/  LDC.64 R2, c[0x0][0x9e0] ;  /* 0x00027800ff027b82 */ /* 0x000e360000000a00 */
[----:B------:R-:W2:Y:S01]  /*13730*/  @P2 LDC R5, c[0x0][0x44c] ;  /* 0x00011300ff052b82 */ /* 0x000ea20000000800 */
[----:B------:R-:W-:-:S07]  /*13740*/  @P2 LOP3.LUT R16, R16, 0x80, RZ, 0xfc, !PT ;  /* 0x0000008010102812 */ /* 0x000fce00078efcff */
[----:B------:R-:W3:Y:S01]  /*13750*/  @P2 LDC R6, c[0x0][0x450] ;  /* 0x00011400ff062b82 */ /* 0x000ee20000000800 */
[----:B0-----:R-:W-:Y:S01]  /*13760*/  ISETP.GE.AND P1, PT, R3, 0x1, PT ;  /* 0x000000010300780c */ /* 0x001fe20003f26270 */
[----:B--2---:R-:W-:-:S05]  /*13770*/  @P2 IMAD.HI.U32 R5, R4, R5, RZ ;  /* 0x0000000504052227 */ /* 0x004fca00078e00ff */
[----:B---3--:R-:W-:Y:S02]  /*13780*/  @P2 SHF.R.U32.HI R4, RZ, R6, R5 ;  /* 0x00000006ff042219 */ /* 0x008fe40000011605 */
[----:B------:R-:W-:-:S05]  /*13790*/  IADD3 R5, R23, 0x1, -R29 ;  /* 0x0000000117057810 */ /* 0x000fca0007ffe81d */
[----:B------:R-:W-:-:S04]  /*137a0*/  IMAD.IADD R7, R5, 0x1, R4 ;  /* 0x0000000105077824 */ /* 0x000fc800078e0204 */
[----:B------:R-:W-:Y:S01]  /*137b0*/  IMAD.IADD R2, R7, 0x1, R2 ;  /* 0x0000000107027824 */ /* 0x000fe200078e0202 */
[----:B-1----:R-:W-:Y:S06]  /*137c0*/  @!P1 BRA `(.L_x_1342) ;  /* 0x0000000000489947 */ /* 0x002fec0003800000 */
[C---:B------:R-:W-:Y:S01]  /*137d0*/  ISETP.GT.AND P0, PT, R7.reuse, RZ, PT ;  /* 0x000000ff0700720c */ /* 0x040fe20003f04270 */
[----:B------:R-:W-:Y:S01]  /*137e0*/  BSSY B0, `(.L_x_1343) ;  /* 0x000000e000007945 */ /* 0x000fe20003800000 */
[----:B------:R-:W-:-:S11]  /*137f0*/  VIADD R0, R7, 0xffffffff ;  /* 0xffffffff07007836 */ /* 0x000fd60000000000 */
[----:B------:R-:W-:Y:S05]  /*13800*/  @P0 BRA `(.L_x_1344) ;  /* 0x00000000001c0947 */ /* 0x000fea0003800000 */
[----:B------:R-:W-:Y:S01]  /*13810*/  ISETP.NE.AND P0, PT, R3, 0x1, PT ;  /* 0x000000010300780c */ /* 0x000fe20003f05270 */
[----:B------:R-:W-:-:S12]  /*13820*/  IMAD.MOV R7, RZ, RZ, -R7 ;  /* 0x000000ffff077224 */ /* 0x000fd800078e0a07 */
[----:B------:R-:W0:Y:S02]  /*13830*/  @P0 LDC.64 R4, c[0x0][0x9e8] ;  /* 0x00027a00ff040b82 */ /* 0x000e240000000a00 */
[----:B0-----:R-:W-:-:S05]  /*13840*/  @P0 IMAD.HI.U32 R4, R7, R4, RZ ;  /* 0x0000000407040227 */ /* 0x001fca00078e00ff */
[----:B------:R-:W-:-:S04]  /*13850*/  @P0 SHF.R.U32.HI R7, RZ, R5, R4 ;  /* 0x00000005ff070219 */ /* 0x000fc80000011604 */
[----:B------:R-:W-:Y:S01]  /*13860*/  LOP3.LUT R0, RZ, R7, RZ, 0x33, !PT ;  /* 0x00000007ff007212 */ /* 0x000fe200078e33ff */
[----:B------:R-:W-:Y:S06]  /*13870*/  BRA `(.L_x_1345) ;  /* 0x0000000000107947 */ /* 0x000fec0003800000 */
.L_x_1344:
[----:B------:R-:W-:-:S13]  /*13880*/  ISETP.NE.AND P0, PT, R3, 0x1, PT ;  /* 0x000000010300780c */ /* 0x000fda0003f05270 */
[----:B------:R-:W0:Y:S02]  /*13890*/  @P0 LDC.64 R4, c[0x0][0x9e8] ;  /* 0x00027a00ff040b82 */ /* 0x000e240000000a00 */
[----:B0-----:R-:W-:-:S05]  /*138a0*/  @P0 IMAD.HI.U32 R4, R0, R4, RZ ;  /* 0x0000000400040227 */ /* 0x001fca00078e00ff */
[----:B------:R-:W-:-:S07]  /*138b0*/  @P0 SHF.R.U32.HI R0, RZ, R5, R4 ;  /* 0x00000005ff000219 */ /* 0x000fce0000011604 */
.L_x_1345:
[----:B------:R-:W-:Y:S05]  /*138c0*/  BSYNC B0 ;  /* 0x0000000000007941 */ /* 0x000fea0003800000 */
.L_x_1343:
[----:B------:R-:W-:-:S05]  /*138d0*/  IMAD R5, R0, R3, R3 ;  /* 0x0000000300057224 */ /* 0x000fca00078e0203 */
[----:B------:R-:W-:-:S07]  /*138e0*/  VIMNMX R2, R2, R5, PT ;  /* 0x0000000502027248 */ /* 0x000fce0003fe0100 */
.L_x_1342:
[----:B------:R-:W0:Y:S01]  /*138f0*/  @P2 LDC R0, c[0x0][0x44c] ;  /* 0x00011300ff002b82 */ /* 0x000e220000000800 */
[----:B------:R-:W-:Y:S01]  /*13900*/  VIADD R2, R2, 0x3f ;  /* 0x0000003f02027836 */ /* 0x000fe20000000000 */
[----:B------:R-:W-:Y:S01]  /*13910*/  ULDC UR4, c[0x0][0x9dc] ;  /* 0x0002770000047ab9 */ /* 0x000fe20000000800 */
[----:B------:R-:W-:-:S05]  /*13920*/  IMAD.MOV.U32 R4, RZ, RZ, R25 ;  /* 0x000000ffff047224 */ /* 0x000fca00078e0019 */
[----:B------:R-:W1:Y:S01]  /*13930*/  @P2 LDC R5, c[0x0][0x450] ;  /* 0x00011400ff052b82 */ /* 0x000e620000000800 */
[----:B0-----:R-:W-:-:S05]  /*13940*/  @P2 IMAD.HI.U32 R0, R25, R0, RZ ;  /* 0x0000000019002227 */ /* 0x001fca00078e00ff */
[----:B-1----:R-:W-:Y:S01]  /*13950*/  @P2 SHF.R.U32.HI R4, RZ, R5, R0 ;  /* 0x00000005ff042219 */ /* 0x002fe20000011600 */
[----:B------:R-:W-:Y:S01]  /*13960*/  VIADD R0, R23, 0x3f ;  /* 0x0000003f17007836 */ /* 0x000fe20000000000 */
[----:B------:R-:W-:Y:S02]  /*13970*/  SHF.R.S32.HI R5, RZ, 0x1f, R2 ;  /* 0x0000001fff057819 */ /* 0x000fe40000011402 */
[----:B------:R-:W-:Y:S02]  /*13980*/  IADD3 R4, R4, R23, -R29 ;  /* 0x0000001704047210 */ /* 0x000fe40007ffe81d */
[----:B------:R-:W-:Y:S02]  /*13990*/  LEA.HI R2, R5, R2, RZ, 0x6 ;  /* 0x0000000205027211 */ /* 0x000fe400078f30ff */
[----:B------:R-:W-:Y:S02]  /*139a0*/  SHF.R.S32.HI R5, RZ, 0x1f, R0 ;  /* 0x0000001fff057819 */ /* 0x000fe40000011400 */
[----:B------:R-:W-:Y:S01]  /*139b0*/  SHF.R.S32.HI R7, RZ, 0x6, R2 ;  /* 0x00000006ff077819 */ /* 0x000fe20000011402 */
[----:B------:R-:W-:Y:S01]  /*139c0*/  VIADD R2, R4, -UR4 ;  /* 0x8000000404027c36 */ /* 0x000fe20008000000 */
[----:B------:R-:W-:-:S04]  /*139d0*/  LEA.HI R5, R5, R0, RZ, 0x6 ;  /* 0x0000000005057211 */ /* 0x000fc800078f30ff */
[----:B------:R-:W-:-:S04]  /*139e0*/  SHF.R.S32.HI R0, RZ, 0x6, R5 ;  /* 0x00000006ff007819 */ /* 0x000fc80000011405 */
[----:B------:R-:W-:Y:S01]  /*139f0*/  VIMNMX R0, R0, R7, PT ;  /* 0x0000000700007248 */ /* 0x000fe20003fe0100 */
[----:B------:R-:W-:Y:S06]  /*13a00*/  @!P1 BRA `(.L_x_1346) ;  /* 0x0000000000489947 */ /* 0x000fec0003800000 */
[----:B------:R-:W-:Y:S01]  /*13a10*/  IMAD.MOV.U32 R6, RZ, RZ, R4 ;  /* 0x000000ffff067224 */ /* 0x000fe200078e0004 */
[----:B------:R-:W-:Y:S04]  /*13a20*/  BSSY B0, `(.L_x_1347) ;  /* 0x000000e000007945 */ /* 0x000fe80003800000 */
[----:B------:R-:W-:-:S13]  /*13a30*/  ISETP.GT.AND P0, PT, R6, -0x1, PT ;  /* 0xffffffff0600780c */ /* 0x000fda0003f04270 */
[----:B------:R-:W-:Y:S05]  /*13a40*/  @P0 BRA `(.L_x_1348) ;  /* 0x00000000001c0947 */ /* 0x000fea0003800000 */
[----:B------:R-:W-:Y:S02]  /*13a50*/  ISETP.NE.AND P0, PT, R3, 0x1, PT ;  /* 0x000000010300780c */ /* 0x000fe40003f05270 */
[----:B------:R-:W-:-:S11]  /*13a60*/  LOP3.LUT R7, RZ, R6, RZ, 0x33, !PT ;  /* 0x00000006ff077212 */ /* 0x000fd600078e33ff */
[----:B------:R-:W0:Y:S02]  /*13a70*/  @P0 LDC.64 R4, c[0x0][0x9e8] ;  /* 0x00027a00ff040b82 */ /* 0x000e240000000a00 */
[----:B0-----:R-:W-:-:S05]  /*13a80*/  @P0 IMAD.HI.U32 R4, R7, R4, RZ ;  /* 0x0000000407040227 */ /* 0x001fca00078e00ff */
[----:B------:R-:W-:-:S04]  /*13a90*/  @P0 SHF.R.U32.HI R7, RZ, R5, R4 ;  /* 0x00000005ff070219 */ /* 0x000fc80000011604 */
[----:B------:R-:W-:Y:S01]  /*13aa0*/  LOP3.LUT R6, RZ, R7, RZ, 0x33, !PT ;  /* 0x00000007ff067212 */ /* 0x000fe200078e33ff */
[----:B------:R-:W-:Y:S06]  /*13ab0*/  BRA `(.L_x_1349) ;  /* 0x0000000000107947 */ /* 0x000fec0003800000 */
.L_x_1348:
[----:B------:R-:W-:-:S13]  /*13ac0*/  ISETP.NE.AND P0, PT, R3, 0x1, PT ;  /* 0x000000010300780c */ /* 0x000fda0003f05270 */
[----:B------:R-:W0:Y:S02]  /*13ad0*/  @P0 LDC.64 R4, c[0x0][0x9e8] ;  /* 0x00027a00ff040b82 */ /* 0x000e240000000a00 */
[----:B0-----:R-:W-:-:S05]  /*13ae0*/  @P0 IMAD.HI.U32 R4, R6, R4, RZ ;  /* 0x0000000406040227 */ /* 0x001fca00078e00ff */
[----:B------:R-:W-:-:S07]  /*13af0*/  @P0 SHF.R.U32.HI R6, RZ, R5, R4 ;  /* 0x00000005ff060219 */ /* 0x000fce0000011604 */
.L_x_1349:
[----:B------:R-:W-:Y:S05]  /*13b00*/  BSYNC B0 ;  /* 0x0000000000007941 */ /* 0x000fea0003800000 */
.L_x_1347:
[----:B------:R-:W-:-:S05]  /*13b10*/  IMAD R3, R6, R3, RZ ;  /* 0x0000000306037224 */ /* 0x000fca00078e02ff */
[----:B------:R-:W-:-:S07]  /*13b20*/  VIMNMX R2, R2, R3, !PT ;  /* 0x0000000302027248 */ /* 0x000fce0007fe0100 */
.L_x_1346:
[----:B------:R-:W-:Y:S01]  /*13b30*/  SHF.R.S32.HI R3, RZ, 0x1f, R2 ;  /* 0x0000001fff037819 */ /* 0x000fe20000011402 */
[----:B------:R-:W-:Y:S03]  /*13b40*/  BSSY B0, `(.L_x_1350) ;  /* 0x000002a000007945 */ /* 0x000fe60003800000 */
[----:B------:R-:W-:Y:S02]  /*13b50*/  LEA.HI R3, R3, R2, RZ, 0x6 ;  /* 0x0000000203037211 */ /* 0x000fe400078f30ff */
[----:B------:R-:W-:Y:S02]  /*13b60*/  LOP3.LUT R2, R26, 0xff000000, RZ, 0xc0, !PT ;  /* 0xff0000001a027812 */ /* 0x000fe400078ec0ff */
[----:B------:R-:W-:-:S04]  /*13b70*/  SHF.R.S32.HI R3, RZ, 0x6, R3 ;  /* 0x00000006ff037819 */ /* 0x000fc80000011403 */
[----:B------:R-:W-:Y:S02]  /*13b80*/  VIMNMX R5, RZ, R3, !PT ;  /* 0x00000003ff057248 */ /* 0x000fe40007fe0100 */
[----:B------:R-:W-:Y:S02]  /*13b90*/  SHF.R.U32.HI R3, RZ, 0x8, R2 ;  /* 0x00000008ff037819 */ /* 0x000fe40000011602 */
[----:B------:R-:W-:Y:S02]  /*13ba0*/  ISETP.GT.AND P0, PT, R0, R5, PT ;  /* 0x000000050000720c */ /* 0x000fe40003f04270 */
[----:B------:R-:W-:-:S04]  /*13bb0*/  LOP3.LUT R2, R26, 0xff0000, RZ, 0xc0, !PT ;  /* 0x00ff00001a027812 */ /* 0x000fc800078ec0ff */
[----:B------:R-:W-:Y:S01]  /*13bc0*/  LEA.HI R2, R2, R3, RZ, 0x10 ;  /* 0x0000000302027211 */ /* 0x000fe200078f80ff */
[----:B------:R-:W-:-:S03]  /*13bd0*/  IMAD.MOV.U32 R3, RZ, RZ, RZ ;  /* 0x000000ffff037224 */ /* 0x000fc600078e00ff */
[----:B------:R-:W-:-:S03]  /*13be0*/  LOP3.LUT R4, R2, 0xff, RZ, 0xc0, !PT ;  /* 0x000000ff02047812 */ /* 0x000fc600078ec0ff */
[----:B------:R-:W-:Y:S05]  /*13bf0*/  @!P0 BRA `(.L_x_1351) ;  /* 0x0000000000788947 */ /* 0x000fea0003800000 */
[----:B------:R-:W-:Y:S01]  /*13c00*/  SHF.R.U32.HI R7, RZ, 0x10, R2 ;  /* 0x00000010ff077819 */ /* 0x000fe20000011602 */
[----:B------:R-:W-:-:S03]  /*13c10*/  IMAD.MOV.U32 R2, RZ, RZ, RZ ;  /* 0x000000ffff027224 */ /* 0x000fc600078e00ff */
[----:B------:R-:W-:-:S13]  /*13c20*/  ISETP.NE.AND P0, PT, R7, RZ, PT ;  /* 0x000000ff0700720c */ /* 0x000fda0003f05270 */
[----:B------:R-:W0:Y:S02]  /*13c30*/  @!P0 LDC R7, c[0x0][0x9f0] ;  /* 0x00027c00ff078b82 */ /* 0x000e240000000800 */
[----:B0-----:R-:W-:Y:S02]  /*13c40*/  IABS R6, R7 ;  /* 0x0000000700067213 */ /* 0x001fe40000000000 */
[----:B------:R-:W-:Y:S02]  /*13c50*/  IADD3 R8, R7, -0x1, R0 ;  /* 0xffffffff07087810 */ /* 0x000fe40007ffe000 */
[----:B------:R-:W0:Y:S03]  /*13c60*/  I2F.RP R9, R6 ;  /* 0x0000000600097306 */ /* 0x000e260000209400 */
[----:B------:R-:W-:-:S05]  /*13c70*/  IMAD.IADD R8, R8, 0x1, -R5 ;  /* 0x0000000108087824 */ /* 0x000fca00078e0a05 */
[----:B------:R-:W-:-:S04]  /*13c80*/  LOP3.LUT R10, R8, R7, RZ, 0x3c, !PT ;  /* 0x00000007080a7212 */ /* 0x000fc800078e3cff */
[----:B------:R-:W-:Y:S01]  /*13c90*/  ISETP.GE.AND P2, PT, R10, RZ, PT ;  /* 0x000000ff0a00720c */ /* 0x000fe20003f46270 */
[----:B0-----:R-:W0:Y:S02]  /*13ca0*/  MUFU.RCP R9, R9 ;  /* 0x0000000900097308 */ /* 0x001e240000001000 */
[----:B0-----:R-:W-:-:S06]  /*13cb0*/  VIADD R3, R9, 0xffffffe ;  /* 0x0ffffffe09037836 */ /* 0x001fcc0000000000 */
[----:B------:R-:W0:Y:S02]  /*13cc0*/  F2I.FTZ.U32.TRUNC.NTZ R3, R3 ;  /* 0x0000000300037305 */ /* 0x000e24000021f000 */
[----:B0-----:R-:W-:-:S04]  /*13cd0*/  IMAD.MOV R11, RZ, RZ, -R3 ;  /* 0x000000ffff0b7224 */ /* 0x001fc800078e0a03 */
        /* <DEDUP_REMOVED lines=8> */
[----:B------:R-:W-:Y:S02]  /*13d60*/  @!P1 IMAD.IADD R3, R3, 0x1, -R6 ;  /* 0x0000000103039824 */ /* 0x000fe400078e0a06 */
[----:B------:R-:W-:Y:S01]  /*13d70*/  @!P1 VIADD R2, R2, 0x1 ;  /* 0x0000000102029836 */ /* 0x000fe20000000000 */
[----:B------:R-:W-:Y:S02]  /*13d80*/  ISETP.NE.AND P1, PT, R7, RZ, PT ;  /* 0x000000ff0700720c */ /* 0x000fe40003f25270 */
[----:B------:R-:W-:-:S13]  /*13d90*/  ISETP.GE.U32.AND P0, PT, R3, R6, PT ;  /* 0x000000060300720c */ /* 0x000fda0003f06070 */
[----:B------:R-:W-:-:S04]  /*13da0*/  @P0 VIADD R2, R2, 0x1 ;  /* 0x0000000102020836 */ /* 0x000fc80000000000 */
[----:B------:R-:W-:Y:S01]  /*13db0*/  @!P2 IMAD.MOV R2, RZ, RZ, -R2 ;  /* 0x000000ffff02a224 */ /* 0x000fe200078e0a02 */
[----:B------:R-:W-:-:S05]  /*13dc0*/  @!P1 LOP3.LUT R2, RZ, R7, RZ, 0x33, !PT ;  /* 0x00000007ff029212 */ /* 0x000fca00078e33ff */
[----:B------:R-:W-:-:S07]  /*13dd0*/  IMAD.MOV.U32 R3, RZ, RZ, R2 ;  /* 0x000000ffff037224 */ /* 0x000fce00078e0002 */
.L_x_1351:
[----:B------:R-:W-:Y:S05]  /*13de0*/  BSYNC B0 ;  /* 0x0000000000007941 */ /* 0x000fea0003800000 */
.L_x_1350:
[-C--:B------:R-:W-:Y:S01]  /*13df0*/  IMAD R2, R4, R3.reuse, R5 ;  /* 0x0000000304027224 */ /* 0x080fe200078e0205 */
        /* <DEDUP_REMOVED lines=23> */
.L_x_1353:
        /* <DEDUP_REMOVED lines=20> */
.L_x_1356:
[----:B------:R-:W-:Y:S05]  /*140b0*/  BSYNC B6 ;  /* 0x0000000000067941 */ /* 0x000fea0003800000 */
.L_x_1355:
        /* <DEDUP_REMOVED lines=20> */
.L_x_1359:
        /* <DEDUP_REMOVED lines=15> */
.L_x_1358:
[----:B------:R-:W-:Y:S05]  /*142f0*/  BSYNC B6 ;  /* 0x0000000000067941 */ /* 0x000fea0003800000 */
.L_x_1357:
[----:B------:R-:W-:Y:S01]  /*14300*/  ULDC.64 UR4, c[0x0][0x9f8] ;  /* 0x00027e0000047ab9 */ /* 0x000fe20000000a00 */
[----:B------:R-:W-:Y:S01]  /*14310*/  IMAD.MOV.U32 R18, RZ, RZ, R30 ;  /* 0x000000ffff127224 */ /* 0x000fe200078e001e */
[----:B------:R-:W-:Y:S01]  /*14320*/  ISETP.NE.U32.AND P0, PT, RZ, UR4, PT ;  /* 0x00000004ff007c0c */ /* 0x000fe2000bf05070 */
[----:B------:R-:W-:Y:S01]  /*14330*/  IMAD.MOV.U32 R30, RZ, RZ, R27 ;  /* 0x000000ffff1e7224 */ /* 0x000fe200078e001b */
[----:B------:R-:W-:Y:S01]  /*14340*/  ULDC UR4, c[0x0][0x2f4] ;  /* 0x0000bd0000047ab9 */ /* 0x000fe20000000800 */
[----:B------:R-:W0:Y:S01]  /*14350*/  LDC R10, c[0x0][0x430] ;  /* 0x00010c00ff0a7b82 */ /* 0x000e220000000800 */
[----:B------:R-:W-:-:S13]  /*14360*/  ISETP.NE.AND.EX P0, PT, RZ, UR5, PT, P0 ;  /* 0x00000005ff007c0c */ /* 0x000fda000bf05300 */
[----:B------:R-:W1:Y:S01]  /*14370*/  @P0 LDC.64 R2, c[0x0][0x9f8] ;  /* 0x00027e00ff020b82 */ /* 0x000e620000000a00 */
[----:B------:R-:W-:Y:S02]  /*14380*/  ISETP.GE.AND P2, PT, R37, UR4, PT ;  /* 0x0000000425007c0c */ /* 0x000fe4000bf46270 */
[----:B------:R-:W-:Y:S01]  /*14390*/  LOP3.LUT R16, R16, 0xffffffef, RZ, 0xc0, !PT ;  /* 0xffffffef10107812 */ /* 0x000fe200078ec0ff */
[----:B-1----:R-:W-:-:S05]  /*143a0*/  @P0 IMAD.WIDE R2, R27, 0x4, R2 ;  /* 0x000000041b020825 */ /* 0x002fca00078e0202 */
[----:B------:R1:W5:Y:S01]  /*143b0*/  @P0 LDG.E R30, desc[UR36][R2.64] ;  /* 0x00000024021e0981 */ /* 0x000362000c1e1900 */
[----:B------:R-:W-:Y:S01]  /*143c0*/  ISETP.GE.AND P0, PT, R33, UR4, PT ;  /* 0x0000000421007c0c */ /* 0x000fe2000bf06270 */
[----:B------:R-:W-:Y:S01]  /*143d0*/  UMOV UR5, 0xffffffff ;  /* 0xffffffff00057882 */ /* 0x000fe20000000000 */
[----:B------:R-:W-:Y:S01]  /*143e0*/  ISETP.GE.AND P1, PT, R36, UR4, PT ;  /* 0x0000000424007c0c */ /* 0x000fe2000bf26270 */
[----:B------:R-:W-:-:S10]  /*143f0*/  VIADD R7, R18, 0xffffffff ;  /* 0xffffffff12077836 */ /* 0x000fd40000000000 */
        /* <DEDUP_REMOVED lines=8> */
[----:B01----:R-:W-:Y:S06]  /*14480*/  BRA.DIV UR5, `(.L_x_1360) ;  /* 0x00000046054c7947 */ /* 0x003fec000b800000 */
.L_x_1428:
[----:B------:R-:W0:Y:S01]  /*14490*/  S2R R0, SR_TID.X ;  /* 0x0000000000007919 */ /* 0x000e220000002100 */
[----:B------:R-:W-:Y:S02]  /*144a0*/  ISETP.NE.AND P1, PT, R10, 0x1, PT ;  /* 0x000000010a00780c */ /* 0x000fe40003f25270 */
[----:B-----5:R-:W-:Y:S01]  /*144b0*/  SHF.R.S32.HI R11, RZ, 0x1f, R30 ;  /* 0x0000001fff0b7819 */ /* 0x020fe2000001141e */
[----:B------:R-:W1:Y:S01]  /*144c0*/  S2R R9, SR_TID.X ;  /* 0x0000000000097919 */ /* 0x000e620000002100 */
[----:B------:R-:W-:-:S03]  /*144d0*/  LOP3.LUT R16, R16, 0xffffffbf, RZ, 0xc0, !PT ;  /* 0xffffffbf10107812 */ /* 0x000fc600078ec0ff */
[----:B------:R2:W-:Y:S06]  /*144e0*/  STL [R1+0xc], R11 ;  /* 0x00000c0b01007387 */ /* 0x0005ec0000100800 */
[----:B------:R-:W3:Y:S01]  /*144f0*/  @P1 LDC R5, c[0x0][0x434] ;  /* 0x00010d00ff051b82 */ /* 0x000ee20000000800 */
[----:B------:R-:W-:Y:S02]  /*14500*/  @P1 LOP3.LUT R16, R16, 0x40, RZ, 0xfc, !PT ;  /* 0x0000004010101812 */ /* 0x000fe400078efcff */
[----:B0-----:R-:W-:Y:S01]  /*14510*/  LOP3.LUT R0, R0, 0x7f, RZ, 0xc0, !PT ;  /* 0x0000007f00007812 */ /* 0x001fe200078ec0ff */
[----:B-1----:R-:W-:-:S03]  /*14520*/  IMAD.SHL.U32 R9, R9, 0x10, RZ ;  /* 0x0000001009097824 */ /* 0x002fc600078e00ff */
[----:B------:R-:W-:-:S04]  /*14530*/  SHF.R.U32.HI R0, RZ, 0x3, R0 ;  /* 0x00000003ff007819 */ /* 0x000fc80000011600 */
[----:B------:R-:W-:Y:S02]  /*14540*/  LOP3.LUT R9, R0, 0x70, R9, 0xf8, !PT ;  /* 0x0000007000097812 */ /* 0x000fe400078ef809 */
[----:B------:R-:W0:Y:S03]  /*14550*/  @P1 LDC R0, c[0x0][0x438] ;  /* 0x00010e00ff001b82 */ /* 0x000e260000000800 */
[----:B------:R-:W-:-:S05]  /*14560*/  IMAD R6, R7, 0x40, R9 ;  /* 0x0000004007067824 */ /* 0x000fca00078e0209 */
[C---:B------:R-:W-:Y:S01]  /*14570*/  ISETP.GE.AND P0, PT, R6.reuse, R23, PT ;  /* 0x000000170600720c */ /* 0x040fe20003f06270 */
[----:B------:R-:W-:-:S03]  /*14580*/  IMAD.IADD R6, R6, 0x1, R19 ;  /* 0x0000000106067824 */ /* 0x000fc600078e0213 */
[----:B------:R-:W-:Y:S01]  /*14590*/  ISETP.GT.U32.OR P0, PT, R9, 0x3f, P0 ;  /* 0x0000003f0900780c */ /* 0x000fe20000704470 */
[----:B---3--:R-:W-:-:S04]  /*145a0*/  @P1 IMAD.HI.U32 R5, R6, R5, RZ ;  /* 0x0000000506051227 */ /* 0x008fc800078e00ff */
[----:B------:R-:W-:Y:S01]  /*145b0*/  IMAD.MOV.U32 R8, RZ, RZ, R6 ;  /* 0x000000ffff087224 */ /* 0x000fe200078e0006 */
[----:B0-----:R-:W-:-:S07]  /*145c0*/  @P1 SHF.R.U32.HI R8, RZ, R0, R5 ;  /* 0x00000000ff081219 */ /* 0x001fce0000011605 */
[----:B------:R-:W0:Y:S01]  /*145d0*/  @!P0 LDC.64 R2, c[0x0][0x428] ;  /* 0x00010a00ff028b82 */ /* 0x000e220000000a00 */
[--C-:B------:R-:W-:Y:S01]  /*145e0*/  @!P0 SHF.R.S32.HI R5, RZ, 0x1f, R8.reuse ;  /* 0x0000001fff058819 */ /* 0x100fe20000011408 */
[----:B------:R-:W-:Y:S02]  /*145f0*/  @!P0 IMAD.MOV.U32 R4, RZ, RZ, R8 ;  /* 0x000000ffff048224 */ /* 0x000fe400078e0008 */
[-C--:B0-----:R-:W-:Y:S02]  /*14600*/  @!P0 IMAD R0, R11, R2.reuse, RZ ;  /* 0x000000020b008224 */ /* 0x081fe400078e02ff */
[----:B------:R-:W-:-:S04]  /*14610*/  @!P0 IMAD.WIDE.U32 R4, R30, R2, R4 ;  /* 0x000000021e048225 */ /* 0x000fc800078e0004 */
[----:B------:R-:W-:Y:S02]  /*14620*/  @!P0 IMAD R0, R30, R3, R0 ;  /* 0x000000031e008224 */ /* 0x000fe400078e0200 */
[----:B------:R-:W0:Y:S02]  /*14630*/  @!P0 LDC.64 R2, c[0x0][0x418] ;  /* 0x00010600ff028b82 */ /* 0x000e240000000a00 */
[----:B------:R-:W-:Y:S01]  /*14640*/  @!P0 IMAD.IADD R0, R5, 0x1, R0 ;  /* 0x0000000105008824 */ /* 0x000fe200078e0200 */
[----:B------:R-:W-:Y:S02]  /*14650*/  LOP3.LUT R16, R16, 0xffffffdf, RZ, 0xc0, !PT ;  /* 0xffffffdf10107812 */ /* 0x000fe400078ec0ff */
[----:B0-----:R-:W-:-:S04]  /*14660*/  @!P0 LEA R2, P1, R4, R2, 0x2 ;  /* 0x0000000204028211 */ /* 0x001fc800078210ff */
[----:B------:R-:W-:Y:S01]  /*14670*/  @!P0 LEA.HI.X R3, R4, R3, R0, 0x2, P1 ;  /* 0x0000000304038211 */ /* 0x000fe200008f1400 */
[----:B------:R-:W-:Y:S02]  /*14680*/  IMAD.U32 R4, RZ, RZ, UR38 ;  /* 0x00000026ff047e24 */ /* 0x000fe4000f8e00ff */
[----:B------:R-:W-:-:S03]  /*14690*/  IMAD.MOV.U32 R0, RZ, RZ, RZ ;  /* 0x000000ffff007224 */ /* 0x000fc600078e00ff */
[----:B------:R-:W-:-:S03]  /*146a0*/  ISETP.NE.AND P2, PT, R4, 0x3, PT ;  /* 0x000000030400780c */ /* 0x000fc60003f45270 */
[----:B------:R2:W5:Y:S01]  /*146b0*/  @!P0 LDG.E R0, desc[UR36][R2.64] ;  /* 0x0000002402008981 */ /* 0x000562000c1e1900 */
[----:B------:R-:W-:Y:S01]  /*146c0*/  ISETP.GT.U32.AND P0, PT, R9, 0x3f, PT ;  /* 0x0000003f0900780c */ /* 0x000fe20003f04070 */
[----:B------:R-:W-:Y:S01]  /*146d0*/  IMAD.MOV R5, RZ, RZ, -R8 ;  /* 0x000000ffff057224 */ /* 0x000fe200078e0a08 */
[----:B------:R-:W-:Y:S01]  /*146e0*/  LOP3.LUT R26, R26, 0xffff, RZ, 0xc0, !PT ;  /* 0x0000ffff1a1a7812 */ /* 0x000fe200078ec0ff */
[----:B------:R-:W-:Y:S02]  /*146f0*/  IMAD.MOV.U32 R23, RZ, RZ, R7 ;  /* 0x000000ffff177224 */ /* 0x000fe400078e0007 */
[----:B------:R-:W-:-:S04]  /*14700*/  IMAD R5, R10, R5, R6 ;  /* 0x000000050a057224 */ /* 0x000fc800078e0206 */
[----:B------:R-:W-:-:S04]  /*14710*/  @P2 LOP3.LUT R16, R16, 0x20, RZ, 0xfc, !PT ;  /* 0x0000002010102812 */ /* 0x000fc800078efcff */
[----:B------:R-:W-:-:S04]  /*14720*/  LOP3.LUT R16, R16, 0xfffffffe, RZ, 0xc0, !PT ;  /* 0xfffffffe10107812 */ /* 0x000fc800078ec0ff */
[----:B------:R-:W-:Y:S01]  /*14730*/  @P0 LOP3.LUT R16, R16, 0x1, RZ, 0xfc, !PT ;  /* 0x0000000110100812 */ /* 0x000fe200078efcff */
[----:B--2---:R-:W-:Y:S06]  /*14740*/  @!P2 BRA `(.L_x_1361) ;  /* 0x000000000004a947 */ /* 0x004fec0003800000 */
[----:B------:R-:W-:Y:S01]  /*14750*/  BPT.TRAP 0x1 ;  /* 0x000000040000795c */ /* 0x000fe20000300000 */
.L_x_1361:
        /* <DEDUP_REMOVED lines=23> */
.L_x_1429:
[----:B------:R-:W-:Y:S05]  /*148d0*/  BSYNC B0 ;  /* 0x0000000000007941 */ /* 0x000fea0003800000 */
.L_x_1362:
[----:B------:R-:W2:Y:S01]  /*148e0*/  LDL R10, [R1] ;  /* 0x00000000010a7983 */ /* 0x000ea20000100800 */
[----:B------:R-:W-:Y:S01]  /*148f0*/  ULDC.64 UR4, c[0x0][0x300] ;  /* 0x0000c00000047ab9 */ /* 0x000fe20000000a00 */
[----:B------:R-:W-:Y:S01]  /*14900*/  ULDC.64 UR6, c[0x0][0x2e8] ;  /* 0x0000ba0000067ab9 */ /* 0x000fe20000000a00 */
[----:B------:R-:W-:Y:S01]  /*14910*/  IMAD R6, R6, UR4, RZ ;  /* 0x0000000406067c24 */ /* 0x000fe2000f8e02ff */
[----:B------:R-:W1:Y:S01]  /*14920*/  S2R R9, SR_TID.X ;  /* 0x0000000000097919 */ /* 0x000e620000002100 */
[C---:B0-----:R-:W-:Y:S01]  /*14930*/  IMAD.WIDE.U32 R2, R5.reuse, UR4, RZ ;  /* 0x0000000405027c25 */ /* 0x041fe2000f8e00ff */
[C---:B------:R-:W-:Y:S02]  /*14940*/  LOP3.LUT P5, RZ, R16.reuse, 0x10, RZ, 0xc0, !PT ;  /* 0x0000001010ff7812 */ /* 0x040fe400078ac0ff */
[C---:B------:R-:W-:Y:S01]  /*14950*/  LOP3.LUT P4, RZ, R16.reuse, 0x8, RZ, 0xc0, !PT ;  /* 0x0000000810ff7812 */ /* 0x040fe2000788c0ff */
[----:B------:R-:W-:Y:S01]  /*14960*/  IMAD R6, R5, UR5, R6 ;  /* 0x0000000505067c24 */ /* 0x000fe2000f8e0206 */
[----:B------:R-:W-:Y:S01]  /*14970*/  ULDC.64 UR4, c[0x0][0x310] ;  /* 0x0000c40000047ab9 */ /* 0x000fe20000000a00 */
[----:B------:R-:W-:Y:S01]  /*14980*/  LOP3.LUT P3, RZ, R16, 0x4, RZ, 0xc0, !PT ;  /* 0x0000000410ff7812 */ /* 0x000fe2000786c0ff */
[----:B------:R-:W-:Y:S01]  /*14990*/  IMAD R8, R8, UR4, RZ ;  /* 0x0000000408087c24 */ /* 0x000fe2000f8e02ff */
[----:B------:R-:W-:Y:S01]  /*149a0*/  LOP3.LUT P2, RZ, R16, 0x2, RZ, 0xc0, !PT ;  /* 0x0000000210ff7812 */ /* 0x000fe2000784c0ff */
[----:B------:R-:W-:-:S02]  /*149b0*/  IMAD.IADD R3, R3, 0x1, R6 ;  /* 0x0000000103037824 */ /* 0x000fc400078e0206 */
        /* <DEDUP_REMOVED lines=12> */
[----:B--2---:R-:W-:-:S04]  /*14a80*/  IMAD R7, R7, -0x40, R10 ;  /* 0xffffffc007077824 */ /* 0x004fc800078e020a */
[----:B------:R-:W-:-:S05]  /*14a90*/  IMAD.IADD R7, R7, 0x1, -R9 ;  /* 0x0000000107077824 */ /* 0x000fca00078e0a09 */
[----:B------:R-:W-:Y:S01]  /*14aa0*/  ISETP.GE.AND P0, PT, R7, 0x1, PT ;  /* 0x000000010700780c */ /* 0x000fe20003f06270 */
[----:B------:R-:W-:-:S12]  /*14ab0*/  BRA.DIV UR4, `(.L_x_1364) ;  /* 0x0000004204087947 */ /* 0x000fd8000b800000 */
[----:B------:R-:W0:Y:S01]  /*14ac0*/  SHFL.IDX PT, R3, R0, RZ, 0x181f ;  /* 0x00181fff00037589 */ /* 0x000e2200000e0000 */
[----:B------:R-:W-:-:S03]  /*14ad0*/  @P0 IMAD R9, R5, 0x2, R17 ;  /* 0x0000000205090824 */ /* 0x000fc600078e0211 */
[----:B------:R-:W1:Y:S04]  /*14ae0*/  SHFL.IDX PT, R2, R6, RZ, 0x181f ;  /* 0x00181fff06027589 */ /* 0x000e6800000e0000 */
        /* <DEDUP_REMOVED lines=31> */
.L_x_1439:
[----:B------:R-:W-:-:S13]  /*14ce0*/  ISETP.GE.AND P0, PT, R7, 0x31, PT ;  /* 0x000000310700780c */ /* 0x000fda0003f06270 */
[----:B0-----:R-:W-:Y:S01]  /*14cf0*/  @P0 LEA R2, P1, R33, R0, 0x1 ;  /* 0x0000000021020211 */ /* 0x001fe200078208ff */
[----:B------:R-:W-:-:S04]  /*14d00*/  @P0 IMAD R5, R5, 0x2, R17 ;  /* 0x0000000205050824 */ /* 0x000fc800078e0211 */
[----:B--2---:R-:W-:-:S05]  /*14d10*/  @P0 IMAD.X R3, RZ, RZ, R8, P1 ;  /* 0x000000ffff030224 */ /* 0x004fca00008e0608 */
[----:B------:R-:W-:Y:S01]  /*14d20*/  @!PT LDS RZ, [RZ] ;  /* 0x00000000fffff984 */ /* 0x000fe20000000800 */
[----:B------:R-:W-:Y:S01]  /*14d30*/  @!PT LDS RZ, [RZ] ;  /* 0x00000000fffff984 */ /* 0x000fe20000000800 */
[----:B------:R-:W-:Y:S01]  /*14d40*/  @!PT LDS RZ, [RZ] ;  /* 0x00000000fffff984 */ /* 0x000fe20000000800 */
[----:B------:R0:W-:Y:S04]  /*14d50*/  @P0 LDGSTS.E.BYPASS.LTC128B.128 [R5+0x21c00], desc[UR36][R2.64], !P5 ;  /* 0x21c0000002050fae */ /* 0x0001e8000e901d64 */
[----:B------:R0:W-:Y:S04]  /*14d60*/  @P0 LDGSTS.E.BYPASS.LTC128B.128 [R5+0x23c00], desc[UR36][R2.64+0x80], !P4 ;  /* 0x23c0008002050fae */ /* 0x0001e8000e101d64 */
[----:B------:R0:W-:Y:S04]  /*14d70*/  @P0 LDGSTS.E.BYPASS.LTC128B.128 [R5+0x25c00], desc[UR36][R2.64+0x100], !P3 ;  /* 0x25c0010002050fae */ /* 0x0001e8000d901d64 */
[----:B------:R0:W-:Y:S01]  /*14d80*/  @P0 LDGSTS.E.BYPASS.LTC128B.128 [R5+0x27c00], desc[UR36][R2.64+0x180], !P2 ;  /* 0x27c0018002050fae */ /* 0x0001e2000d101d64 */
[----:B------:R-:W-:Y:S01]  /*14d90*/  PLOP3.LUT P0, PT, PT, PT, PT, 0x80, 0x0 ;  /* 0x000000000000781c */ /* 0x000fe20003f0f070 */
[----:B------:R-:W-:-:S12]  /*14da0*/  NOP ;  /* 0x0000000000007918 */ /* 0x000fd80000000000 */
.L_x_1365:
        /* <DEDUP_REMOVED lines=10> */
.L_x_1366:
[----:B------:R1:W-:Y:S02]  /*14e50*/  SYNCS.ARRIVE.TRANS64.A1T0 RZ, [R4+URZ+0x30830], RZ ;  /* 0x030830ff04ff79a7 */ /* 0x0003e4000810003f */
[----:B------:R-:W-:Y:S05]  /*14e60*/  WARPSYNC.ALL ;  /* 0x0000000000007948 */ /* 0x000fea0003800000 */
[----:B------:R-:W-:Y:S01]  /*14e70*/  ULDC.64 UR4, c[0x0][0x298] ;  /* 0x0000a60000047ab9 */ /* 0x000fe20000000a00 */
[----:B0-----:R-:W-:Y:S01]  /*14e80*/  VIADD R2, R17, 0x10400 ;  /* 0x0001040011027836 */ /* 0x001fe20000000000 */
[----:B------:R-:W-:Y:S01]  /*14e90*/  SHF.R.S32.HI R0, RZ, 0x1f, R35 ;  /* 0x0000001fff007819 */ /* 0x000fe20000011423 */
[----:B------:R-:W-:Y:S01]  /*14ea0*/  IMAD.WIDE.U32 R6, R35, UR4, RZ ;  /* 0x0000000423067c25 */ /* 0x000fe2000f8e00ff */
[----:B------:R-:W-:Y:S01]  /*14eb0*/  BSSY B6, `(.L_x_1367) ;  /* 0x0000018000067945 */ /* 0x000fe20003800000 */
[----:B------:R-:W-:Y:S01]  /*14ec0*/  BAR.SYNC.DEFER_BLOCKING 0x8, 0x180 ;  /* 0x0206000000007b1d */ /* 0x000fe20000010000 */
[----:B------:R-:W-:Y:S01]  /*14ed0*/  LOP3.LUT P0, RZ, R2, 0x3ff, RZ, 0xc0, !PT ;  /* 0x000003ff02ff7812 */ /* 0x000fe2000780c0ff */
[----:B------:R-:W-:-:S04]  /*14ee0*/  IMAD R0, R0, UR4, RZ ;  /* 0x0000000400007c24 */ /* 0x000fc8000f8e02ff */
[----:B------:R-:W-:Y:S01]  /*14ef0*/  IMAD R0, R35, UR5, R0 ;  /* 0x0000000523007c24 */ /* 0x000fe2000f8e0200 */
[----:B------:R0:W-:Y:S03]  /*14f00*/  STL.64 [R1+0x18], R6 ;  /* 0x0000180601007387 */ /* 0x0001e60000100a00 */
[----:B------:R-:W-:-:S04]  /*14f10*/  IMAD.IADD R35, R7, 0x1, R0 ;  /* 0x0000000107237824 */ /* 0x000fc800078e0200 */
[----:B------:R-:W-:Y:S05]  /*14f20*/  @!P0 BRA `(.L_x_1368) ;  /* 0x0000000000408947 */ /* 0x000fea0003800000 */
[----:B------:R-:W-:Y:S01]  /*14f30*/  MOV R2, 0x0 ;  /* 0x0000000000027802 */ /* 0x000fe20000000f00 */
[----:B------:R-:W-:Y:S01]  /*14f40*/  ULDC.64 UR6, c[0x4][0x138] ;  /* 0x01004e0000067ab9 */ /* 0x000fe20000000a00 */
[----:B------:R-:W-:Y:S01]  /*14f50*/  ULDC.64 UR8, c[0x4][0x140] ;  /* 0x0100500000087ab9 */ /* 0x000fe20000000a00 */
[----:B------:R-:W-:Y:S01]  /*14f60*/  ULDC.64 UR4, c[0x4][0xb0] ;  /* 0x01002c0000047ab9 */ /* 0x000fe20000000a00 */
[----:B-1----:R-:W-:Y:S02]  /*14f70*/  IMAD.U32 R4, RZ, RZ, UR6 ;  /* 0x00000006ff047e24 */ /* 0x002fe4000f8e00ff */
[----:B------:R-:W1:Y:S01]  /*14f80*/  LDC.64 R2, c[0x4][R2] ;  /* 0x0100000002027b82 */ /* 0x000e620000000a00 */
[----:B------:R-:W-:Y:S02]  /*14f90*/  IMAD.U32 R5, RZ, RZ, UR7 ;  /* 0x00000007ff057e24 */ /* 0x000fe4000f8e00ff */
[----:B0-----:R-:W-:Y:S02]  /*14fa0*/  IMAD.U32 R6, RZ, RZ, UR8 ;  /* 0x00000008ff067e24 */ /* 0x001fe4000f8e00ff */
[----:B------:R-:W-:-:S02]  /*14fb0*/  IMAD.U32 R7, RZ, RZ, UR9 ;  /* 0x00000009ff077e24 */ /* 0x000fc4000f8e00ff */
[----:B------:R-:W-:Y:S02]  /*14fc0*/  IMAD.U32 R10, RZ, RZ, UR4 ;  /* 0x00000004ff0a7e24 */ /* 0x000fe4000f8e00ff */
[----:B------:R-:W-:Y:S02]  /*14fd0*/  IMAD.U32 R11, RZ, RZ, UR5 ;  /* 0x00000005ff0b7e24 */ /* 0x000fe4000f8e00ff */
[----:B------:R-:W-:Y:S02]  /*14fe0*/  IMAD.MOV.U32 R8, RZ, RZ, 0x70 ;  /* 0x00000070ff087424 */ /* 0x000fe400078e00ff */
[----:B------:R-:W-:Y:S02]  /*14ff0*/  IMAD.MOV.U32 R12, RZ, RZ, 0x1 ;  /* 0x00000001ff0c7424 */ /* 0x000fe400078e00ff */
[----:B------:R-:W-:-:S07]  /*15000*/  IMAD.MOV.U32 R13, RZ, RZ, RZ ;  /* 0x000000ffff0d7224 */ /* 0x000fce00078e00ff */
[----:B------:R-:W-:-:S07]  /*15010*/  LEPC R20, `(.L_x_1368) ;  /* 0x000000001014794e */ /* 0x000fce0000000000 */
[----:B-1----:R-:W-:Y:S05]  /*15020*/  CALL.ABS.NOINC R2 ;  /* 0x0000000002007343 */ /* 0x002fea0003c00000 */
.L_x_1368:
[----:B------:R-:W-:Y:S05]  /*15030*/  BSYNC B6 ;  /* 0x0000000000067941 */ /* 0x000fea0003800000 */
.L_x_1367:
[----:B------:R-:W2:Y:S01]  /*15040*/  LDL.LU.64 R20, [R1+0x18] ;  /* 0x0000180001147983 */ /* 0x000ea20000300a00 */
[----:B------:R-:W-:Y:S01]  /*15050*/  LOP3.LUT P6, RZ, R16, 0x100, RZ, 0xc0, !PT ;  /* 0x0000010010ff7812 */ /* 0x000fe200078cc0ff */
[----:B------:R-:W-:Y:S01]  /*15060*/  IMAD.MOV.U32 R3, RZ, RZ, R35 ;  /* 0x000000ffff037224 */ /* 0x000fe200078e0023 */
[----:B------:R-:W-:Y:S01]  /*15070*/  SHF.R.S32.HI R0, RZ, 0x1f, R27 ;  /* 0x0000001fff007819 */ /* 0x000fe2000001141b */
[----:B------:R-:W-:Y:S01]  /*15080*/  ULDC.64 UR4, c[0x0][0x2d8] ;  /* 0x0000b60000047ab9 */ /* 0x000fe20000000a00 */
[----:B-1----:R-:W-:Y:S01]  /*15090*/  SEL R4, R27, RZ, !P6 ;  /* 0x000000ff1b047207 */ /* 0x002fe20007000000 */
[----:B------:R-:W-:Y:S01]  /*150a0*/  ULDC.64 UR6, c[0x0][0x2e0] ;  /* 0x0000b80000067ab9 */ /* 0x000fe20000000a00 */
[----:B------:R-:W-:-:S05]  /*150b0*/  SEL R0, R0, RZ, !P6 ;  /* 0x000000ff00007207 */ /* 0x000fca0007000000 */
[----:B------:R-:W-:-:S04]  /*150c0*/  IMAD R0, R0, UR6, RZ ;  /* 0x0000000600007c24 */ /* 0x000fc8000f8e02ff */
[----:B------:R-:W-:Y:S02]  /*150d0*/  IMAD R5, R4, UR7, R0 ;  /* 0x0000000704057c24 */ /* 0x000fe4000f8e0200 */
[----:B--2---:R-:W-:Y:S01]  /*150e0*/  IMAD.MOV.U32 R2, RZ, RZ, R20 ;  /* 0x000000ffff027224 */ /* 0x004fe200078e0014 */
[----:B------:R-:W1:Y:S01]  /*150f0*/  LDC R21, c[0x0][0x448] ;  /* 0x00011200ff157b82 */ /* 0x000e620000000800 */
[----:B------:R-:W2:Y:S02]  /*15100*/  S2R R20, SR_TID.X ;  /* 0x0000000000147919 */ /* 0x000ea40000002100 */
[----:B------:R-:W-:-:S04]  /*15110*/  IMAD.WIDE.U32 R2, R26, UR4, R2 ;  /* 0x000000041a027c25 */ /* 0x000fc8000f8e0002 */
[----:B------:R-:W-:Y:S01]  /*15120*/  IMAD R3, R26, UR5, R3 ;  /* 0x000000051a037c24 */ /* 0x000fe2000f8e0203 */
[----:B------:R-:W-:Y:S01]  /*15130*/  ULDC.64 UR4, c[0x0][0x2d0] ;  /* 0x0000b40000047ab9 */ /* 0x000fe20000000a00 */
[----:B------:R-:W-:-:S04]  /*15140*/  IMAD.WIDE.U32 R2, R4, UR6, R2 ;  /* 0x0000000604027c25 */ /* 0x000fc8000f8e0002 */
[----:B------:R-:W-:Y:S02]  /*15150*/  IMAD.IADD R3, R3, 0x1, R5 ;  /* 0x0000000103037824 */ /* 0x000fe400078e0205 */
[----:B------:R-:W3:Y:S01]  /*15160*/  LDC R5, c[0x0][0x448] ;  /* 0x00011200ff057b82 */ /* 0x000ee20000000800 */
[----:B-1----:R-:W-:Y:S02]  /*15170*/  ISETP.NE.AND P6, PT, R21, 0x1, PT ;  /* 0x000000011500780c */ /* 0x002fe40003fc5270 */
[----:B--2---:R-:W-:-:S04]  /*15180*/  LOP3.LUT R20, R20, 0x7f, RZ, 0xc0, !PT ;  /* 0x0000007f14147812 */ /* 0x004fc800078ec0ff */
[----:B------:R-:W-:-:S07]  /*15190*/  SHF.R.U32.HI R21, RZ, 0x3, R20 ;  /* 0x00000003ff157819 */ /* 0x000fce0000011614 */
[----:B0-----:R-:W0:Y:S01]  /*151a0*/  @P6 LDC R7, c[0x0][0x44c] ;  /* 0x00011300ff076b82 */ /* 0x001e220000000800 */
[----:B------:R-:W1:Y:S07]  /*151b0*/  S2R R20, SR_TID.X ;  /* 0x0000000000147919 */ /* 0x000e6e0000002100 */
[----:B------:R-:W2:Y:S01]  /*151c0*/  @P6 LDC R6, c[0x0][0x450] ;  /* 0x00011400ff066b82 */ /* 0x000ea20000000800 */
[----:B-1----:R-:W-:-:S05]  /*151d0*/  IMAD.SHL.U32 R20, R20, 0x10, RZ ;  /* 0x0000001014147824 */ /* 0x002fca00078e00ff */
[----:B------:R-:W-:-:S05]  /*151e0*/  LOP3.LUT R20, R21, 0x70, R20, 0xf8, !PT ;  /* 0x0000007015147812 */ /* 0x000fca00078ef814 */
[----:B------:R-:W-:Y:S02]  /*151f0*/  IMAD.IADD R4, R20, 0x1, R25 ;  /* 0x0000000114047824 */ /* 0x000fe400078e0219 */
[----:B------:R-:W1:Y:S02]  /*15200*/  S2R R20, SR_TID.X ;  /* 0x0000000000147919 */ /* 0x000e640000002100 */
[----:B0-----:R-:W-:-:S04]  /*15210*/  @P6 IMAD.HI.U32 R7, R4, R7, RZ ;  /* 0x0000000704076227 */ /* 0x001fc800078e00ff */
[----:B------:R-:W-:Y:S01]  /*15220*/  IMAD.MOV.U32 R0, RZ, RZ, R4 ;  /* 0x000000ffff007224 */ /* 0x000fe200078e0004 */
[----:B--2---:R-:W-:-:S05]  /*15230*/  @P6 SHF.R.U32.HI R0, RZ, R6, R7 ;  /* 0x00000006ff006219 */ /* 0x004fca0000011607 */
[----:B------:R-:W-:Y:S02]  /*15240*/  IMAD.MOV R6, RZ, RZ, -R0 ;  /* 0x000000ffff067224 */ /* 0x000fe400078e0a00 */
[----:B------:R-:W-:-:S04]  /*15250*/  IMAD.WIDE.U32 R2, R0, UR4, R2 ;  /* 0x0000000400027c25 */ /* 0x000fc8000f8e0002 */
[----:B---3--:R-:W-:Y:S01]  /*15260*/  IMAD R4, R5, R6, R4 ;  /* 0x0000000605047224 */ /* 0x008fe200078e0204 */
[----:B------:R-:W-:-:S05]  /*15270*/  SHF.R.S32.HI R6, RZ, 0x1f, R0 ;  /* 0x0000001fff067819 */ /* 0x000fca0000011400 */
[----:B------:R-:W-:-:S04]  /*15280*/  IMAD R6, R6, UR4, RZ ;  /* 0x0000000406067c24 */ /* 0x000fc8000f8e02ff */
[----:B------:R-:W-:Y:S01]  /*15290*/  IMAD R7, R0, UR5, R6 ;  /* 0x0000000500077c24 */ /* 0x000fe2000f8e0206 */
[----:B------:R-:W-:Y:S01]  /*152a0*/  SHF.R.S32.HI R0, RZ, 0x1f, R4 ;  /* 0x0000001fff007819 */ /* 0x000fe20000011404 */
[----:B------:R-:W-:Y:S02]  /*152b0*/  ULDC.64 UR4, c[0x0][0x2c8] ;  /* 0x0000b20000047ab9 */ /* 0x000fe40000000a00 */
[----:B------:R-:W-:Y:S01]  /*152c0*/  IMAD.IADD R3, R3, 0x1, R7 ;  /* 0x0000000103037824 */ /* 0x000fe200078e0207 */
[----:B-1----:R-:W-:Y:S01]  /*152d0*/  LOP3.LUT R20, R20, 0x7f, RZ, 0xc0, !PT ;  /* 0x0000007f14147812 */ /* 0x002fe200078ec0ff */
[----:B------:R-:W-:Y:S02]  /*152e0*/  IMAD R7, R0, UR4, RZ ;  /* 0x0000000400077c24 */ /* 0x000fe4000f8e02ff */
[----:B------:R-:W-:Y:S01]  /*152f0*/  IMAD.WIDE.U32 R2, R4, UR4, R2 ;  /* 0x0000000404027c25 */ /* 0x000fe2000f8e0002 */
[----:B------:R-:W-:-:S03]  /*15300*/  SHF.R.U32.HI R8, RZ, 0x3, R20 ;  /* 0x00000003ff087819 */ /* 0x000fc60000011614 */
[----:B------:R-:W-:Y:S01]  /*15310*/  IMAD R0, R4, UR5, R7 ;  /* 0x0000000504007c24 */ /* 0x000fe2000f8e0207 */
[----:B------:R-:W-:Y:S02]  /*15320*/  ULDC.64 UR4, c[0x0][0x280] ;  /* 0x0000a00000047ab9 */ /* 0x000fe40000000a00 */
[C---:B------:R-:W-:Y:S01]  /*15330*/  LEA R4, P0, R2.reuse, UR4, 0x1 ;  /* 0x0000000402047c11 */ /* 0x040fe2000f8008ff */
[----:B------:R-:W-:Y:S01]  /*15340*/  IMAD.IADD R3, R3, 0x1, R0 ;  /* 0x0000000103037824 */ /* 0x000fe200078e0200 */
[----:B------:R-:W-:Y:S02]  /*15350*/  ULDC UR4, c[0x0][0x2b8] ;  /* 0x0000ae0000047ab9 */ /* 0x000fe40000000800 */
[----:B------:R-:W-:Y:S02]  /*15360*/  ISETP.GE.AND P4, PT, R33, UR4, PT ;  /* 0x0000000421007c0c */ /* 0x000fe4000bf86270 */
[----:B------:R-:W-:Y:S01]  /*15370*/  LEA.HI.X R0, R2, UR5, R3, 0x1, P0 ;  /* 0x0000000502007c11 */ /* 0x000fe200080f0c03 */
[----:B------:R-:W-:Y:S01]  /*15380*/  UMOV UR5, 0xffffffff ;  /* 0xffffffff00057882 */ /* 0x000fe20000000000 */
[----:B------:R-:W-:-:S02]  /*15390*/  ISETP.GE.AND P3, PT, R37, UR4, PT ;  /* 0x0000000425007c0c */ /* 0x000fc4000bf66270 */
[----:B------:R-:W-:Y:S02]  /*153a0*/  ISETP.GE.AND P2, PT, R36, UR4, PT ;  /* 0x0000000424007c0c */ /* 0x000fe4000bf46270 */
[----:B------:R-:W-:Y:S01]  /*153b0*/  ISETP.GE.AND P1, PT, R34, UR4, PT ;  /* 0x0000000422007c0c */ /* 0x000fe2000bf26270 */
[----:B------:R-:W-:-:S12]  /*153c0*/  BRA.DIV UR5, `(.L_x_1369) ;  /* 0x0000003e05207947 */ /* 0x000fd8000b800000 */
[----:B------:R-:W0:Y:S01]  /*153d0*/  SHFL.IDX PT, R14, R4, RZ, 0x181f ;  /* 0x00181fff040e7589 */ /* 0x000e2200000e0000 */
[----:B------:R-:W-:Y:S02]  /*153e0*/  IMAD R5, R29, R5, RZ ;  /* 0x000000051d057224 */ /* 0x000fe400078e02ff */
        /* <DEDUP_REMOVED lines=12> */
[----:B------:R-:W-:Y:S01]  /*154b0*/  ISETP.GE.AND P0, PT, R6, R5, PT ;  /* 0x000000050600720c */ /* 0x000fe20003f06270 */
[----:B------:R-:W-:-:S02]  /*154c0*/  VIADD R6, R25, 0x20 ;  /* 0x0000002019067836 */ /* 0x000fc40000000000 */
[----:B-1----:R-:W1:Y:S10]  /*154d0*/  SHFL.IDX PT, R2, R0, 0x1, 0x181f ;  /* 0x00381f0000027f89 */ /* 0x002e7400000e0000 */
[----:B0-----:R-:W-:-:S05]  /*154e0*/  @!P0 LEA R14, P5, R33, R14, 0x1 ;  /* 0x0000000e210e8211 */ /* 0x001fca00078a08ff */
[----:B-1----:R-:W-:Y:S02]  /*154f0*/  @!P0 IMAD.X R7, RZ, RZ, R2, P5 ;  /* 0x000000ffff078224 */ /* 0x002fe400028e0602 */
[----:B------:R-:W-:Y:S02]  /*15500*/  @!P0 IMAD.MOV.U32 R2, RZ, RZ, R14 ;  /* 0x000000ffff028224 */ /* 0x000fe400078e000e */
[----:B------:R-:W-:Y:S01]  /*15510*/  @!P0 IMAD.MOV.U32 R3, RZ, RZ, R7 ;  /* 0x000000ffff038224 */ /* 0x000fe200078e0007 */
        /* <DEDUP_REMOVED lines=53> */
[----:B------:R-:W-:-:S03]  /*15870*/  ISETP.GE.AND P0, PT, R6, R5, PT ;  /* 0x000000050600720c */ /* 0x000fc60003f06270 */
[----:B------:R-:W-:Y:S04]  /*15880*/  SHFL.IDX PT, R6, R0, 0x7, 0x181f ;  /* 0x00f81f0000067f89 */ /* 0x000fe800000e0000 */
[----:B-1----:R-:W1:Y:S06]  /*15890*/  SHFL.IDX PT, R2, R0, 0x6, 0x181f ;  /* 0x00d81f0000027f89 */ /* 0x002e6c00000e0000 */
        /* <DEDUP_REMOVED lines=8> */
[----:B------:R0:W-:Y:S02]  /*15920*/  @!P0 LDGSTS.E.BYPASS.LTC128B.128 [R32+0x1f400], desc[UR36][R2.64+0x180], !P1 ;  /* 0x1f40018002208fae */ /* 0x0001e4000c901d64 */
.L_x_1456:
[----:B------:R-:W-:Y:S01]  /*15930*/  VIADD R0, R25, 0x70 ;  /* 0x0000007019007836 */ /* 0x000fe20000000000 */
[----:B------:R-:W-:Y:S04]  /*15940*/  BSSY B0, `(.L_x_1370) ;  /* 0x000000c000007945 */ /* 0x000fe80003800000 */
[----:B------:R-:W-:-:S13]  /*15950*/  ISETP.GE.AND P0, PT, R0, R5, PT ;  /* 0x000000050000720c */ /* 0x000fda0003f06270 */
[----:B------:R-:W-:Y:S05]  /*15960*/  @P0 BRA `(.L_x_1371) ;  /* 0x0000000000240947 */ /* 0x000fea0003800000 */
[----:B01----:R-:W-:-:S05]  /*15970*/  LEA R2, P0, R33, R14, 0x1 ;  /* 0x0000000e21027211 */ /* 0x003fca00078008ff */
        /* <DEDUP_REMOVED lines=8> */
.L_x_1371:
[----:B------:R-:W-:Y:S05]  /*15a00*/  BSYNC B0 ;  /* 0x0000000000007941 */ /* 0x000fea0003800000 */
.L_x_1370:
[----:B------:R-:W-:Y:S01]  /*15a10*/  NOP ;  /* 0x0000000000007918 */ /* 0x000fe20000000000 */
[----:B------:R-:W-:-:S13]  /*15a20*/  PLOP3.LUT P0, PT, PT, PT, PT, 0x80, 0x0 ;  /* 0x000000000000781c */ /* 0x000fda0003f0f070 */
.L_x_1372:
[----:B------:R-:W-:Y:S02]  /*15a30*/  PLOP3.LUT P1, PT, P1, P0, PT, 0xa2, 0x0 ;  /* 0x000000000000781c */ /* 0x000fe40000f21472 */
[----:B------:R-:W-:-:S08]  /*15a40*/  @P0 R2UR P1, UR4, R17 ;  /* 0x00000000110402ca */ /* 0x000fd00000020000 */
[----:B------:R-:W-:-:S05]  /*15a50*/  @P0 PLOP3.LUT P0, PT, P1, PT, PT, 0x80, 0x0 ;  /* 0x000000000000081c */ /* 0x000fca0000f0f070 */
[----:B------:R-:W-:Y:S01]  /*15a60*/  @!P1 SYNCS.ARRIVE.TRANS64.RED.A0T1 RZ, [UR4+0x30800], RZ ;  /* 0x030800ffffff99a7 */ /* 0x000fe20008200404 */
[----:B------:R-:W-:Y:S07]  /*15a70*/  @!P1 ARRIVES.LDGSTSBAR.64.TRANSCNT [UR4+0x30800] ;  /* 0x03080000ff0099b0 */ /* 0x000fee0008000a84 */
[----:B------:R-:W-:Y:S05]  /*15a80*/  @P0 BRA.U.ANY `(.L_x_1372) ;  /* 0xfffffffd00e80947 */ /* 0x000fea000393ffff */
[----:B0-2---:R-:W2:Y:S04]  /*15a90*/  LDL.LU R3, [R1+0x20] ;  /* 0x0000200001037983 */ /* 0x005ea80000300800 */
[----:B------:R-:W3:Y:S01]  /*15aa0*/  LDL.LU R2, [R1+0x14] ;  /* 0x0000140001027983 */ /* 0x000ee20000300800 */
[----:B--2---:R-:W-:Y:S02]  /*15ab0*/  VIADD R3, R3, 0x1 ;  /* 0x0000000103037836 */ /* 0x004fe40000000000 */
[----:B---3--:R-:W-:-:S03]  /*15ac0*/  VIADD R7, R2, 0xfffffffe ;  /* 0xfffffffe02077836 */ /* 0x008fc60000000000 */
[----:B------:R0:W-:Y:S01]  /*15ad0*/  STL [R1+0x20], R3 ;  /* 0x0000200301007387 */ /* 0x0001e20000100800 */
[----:B------:R-:W-:-:S04]  /*15ae0*/  LEA.HI R0, R3, R3, RZ, 0x1 ;  /* 0x0000000303007211 */ /* 0x000fc800078f08ff */
[----:B------:R-:W-:-:S05]  /*15af0*/  LOP3.LUT R0, R0, 0xfffffffe, RZ, 0xc0, !PT ;  /* 0xfffffffe00007812 */ /* 0x000fca00078ec0ff */
[----:B------:R-:W-:-:S05]  /*15b00*/  IMAD.IADD R0, R3, 0x1, -R0 ;  /* 0x0000000103007824 */ /* 0x000fca00078e0a00 */
[----:B------:R-:W-:Y:S01]  /*15b10*/  SHF.L.U32 R0, R0, 0x1f, RZ ;  /* 0x0000001f00007819 */ /* 0x000fe200000006ff */
[----:B------:R-:W-:Y:S01]  /*15b20*/  NOP ;  /* 0x0000000000007918 */ /* 0x000fe20000000000 */
[----:B------:R0:W-:Y:S01]  /*15b30*/  SYNCS.ARRIVE.TRANS64.A1T0 RZ, [R17+URZ+0x30800], RZ ;  /* 0x030800ff11ff79a7 */ /* 0x0001e2000810003f */
[----:B------:R-:W-:Y:S01]  /*15b40*/  BSSY B0, `(.L_x_1373) ;  /* 0x0000003000007945 */ /* 0x000fe20003800000 */
[----:B------:R-:W2:Y:S03]  /*15b50*/  SYNCS.PHASECHK.TRANS64.TRYWAIT P0, [R17+URZ+0x30820], R0 ;  /* 0x03082000110075a7 */ /* 0x000ea6000800017f */
[----:B0-2---:R-:W-:Y:S05]  /*15b60*/  @!P0 BRA `(.L_x_1374) ;  /* 0x0000003c00f08947 */ /* 0x005fea0003800000 */
.L_x_1457:
[----:B------:R-:W-:Y:S05]  /*15b70*/  BSYNC B0 ;  /* 0x0000000000007941 */ /* 0x000fea0003800000 */
.L_x_1373:
[----:B------:R-:W2:Y:S01]  /*15b80*/  LDL R2, [R1+0x4] ;  /* 0x0000040001027983 */ /* 0x000ea20000100800 */
[----:B------:R-:W-:Y:S01]  /*15b90*/  BSSY B0, `(.L_x_1375) ;  /* 0x00000fc000007945 */ /* 0x000fe20003800000 */
[----:B--2---:R-:W-:-:S13]  /*15ba0*/  ISETP.GE.AND P0, PT, R7, R2, PT ;  /* 0x000000020700720c */ /* 0x004fda0003f06270 */
[----:B------:R-:W-:Y:S05]  /*15bb0*/  @!P0 BRA `(.L_x_1376) ;  /* 0x0000000c00e48947 */ /* 0x000fea0003800000 */
[----:B------:R-:W-:Y:S01]  /*15bc0*/  ULDC UR4, c[0x0][0x2f4] ;  /* 0x0000bd0000047ab9 */ /* 0x000fe20000000800 */
[----:B------:R-:W-:Y:S01]  /*15bd0*/  IMAD.MOV.U32 R6, RZ, RZ, R22 ;  /* 0x000000ffff067224 */ /* 0x000fe200078e0016 */
[----:B------:R-:W-:Y:S01]  /*15be0*/  ISETP.GE.AND P4, PT, R33, UR4, PT ;  /* 0x0000000421007c0c */ /* 0x000fe2000bf86270 */
[----:B------:R-:W-:Y:S01]  /*15bf0*/  IMAD.MOV.U32 R8, RZ, RZ, R28 ;  /* 0x000000ffff087224 */ /* 0x000fe200078e001c */
[----:B------:R-:W-:Y:S01]  /*15c00*/  ISETP.GE.AND P3, PT, R37, UR4, PT ;  /* 0x0000000425007c0c */ /* 0x000fe2000bf66270 */
[----:B------:R-:W-:Y:S01]  /*15c10*/  IMAD.MOV.U32 R29, RZ, RZ, R23 ;  /* 0x000000ffff1d7224 */ /* 0x000fe200078e0017 */
[----:B------:R-:W-:Y:S02]  /*15c20*/  ISETP.GE.AND P2, PT, R36, UR4, PT ;  /* 0x0000000424007c0c */ /* 0x000fe4000bf46270 */
[----:B------:R-:W-:-:S13]  /*15c30*/  ISETP.GE.AND P1, PT, R34, UR4, PT ;  /* 0x0000000422007c0c */ /* 0x000fda000bf26270 */
.L_x_1389:
[----:B------:R-:W2:Y:S04]  /*15c40*/  LDL R9, [R1+0x8] ;  /* 0x0000080001097983 */ /* 0x000ea80000100800 */
[----:B------:R-:W3:Y:S01]  /*15c50*/  LDL R11, [R1+0xc] ;  /* 0x00000c00010b7983 */ /* 0x000ee20000100800 */
[----:B0-----:R-:W0:Y:S01]  /*15c60*/  S2R R0, SR_TID.X ;  /* 0x0000000000007919 */ /* 0x001e220000002100 */
[----:B------:R-:W4:Y:S01]  /*15c70*/  S2R R3, SR_TID.X ;  /* 0x0000000000037919 */ /* 0x000f220000002100 */
[----:B0-----:R-:W-:-:S04]  /*15c80*/  LOP3.LUT R0, R0, 0x7f, RZ, 0xc0, !PT ;  /* 0x0000007f00007812 */ /* 0x001fc800078ec0ff */
[----:B------:R-:W-:Y:S02]  /*15c90*/  SHF.R.U32.HI R2, RZ, 0x3, R0 ;  /* 0x00000003ff027819 */ /* 0x000fe40000011600 */
[----:B------:R-:W0:Y:S01]  /*15ca0*/  LDC R0, c[0x0][0x430] ;  /* 0x00010c00ff007b82 */ /* 0x000e220000000800 */
[----:B----4-:R-:W-:-:S05]  /*15cb0*/  IMAD.SHL.U32 R3, R3, 0x10, RZ ;  /* 0x0000001003037824 */ /* 0x010fca00078e00ff */
[----:B------:R-:W-:-:S04]  /*15cc0*/  LOP3.LUT R3, R2, 0x70, R3, 0xf8, !PT ;  /* 0x0000007002037812 */ /* 0x000fc800078ef803 */
[----:B------:R-:W-:-:S13]  /*15cd0*/  ISETP.GT.U32.AND P6, PT, R3, 0x3f, PT ;  /* 0x0000003f0300780c */ /* 0x000fda0003fc4070 */
[----:B------:R-:W3:Y:S01]  /*15ce0*/  @!P6 LDC.64 R4, c[0x0][0x428] ;  /* 0x00010a00ff04eb82 */ /* 0x000ee20000000a00 */
[----:B0-----:R-:W-:-:S13]  /*15cf0*/  ISETP.NE.AND P0, PT, R0, 0x1, PT ;  /* 0x000000010000780c */ /* 0x001fda0003f05270 */
[----:B------:R-:W0:Y:S08]  /*15d00*/  @P0 LDC R2, c[0x0][0x434] ;  /* 0x00010d00ff020b82 */ /* 0x000e300000000800 */
[----:B------:R-:W4:Y:S01]  /*15d10*/  @P0 LDC R0, c[0x0][0x438] ;  /* 0x00010e00ff000b82 */ /* 0x000f220000000800 */
[----:B------:R-:W-:Y:S01]  /*15d20*/  LOP3.LUT P5, RZ, R16, 0x20, RZ, 0xc0, !PT ;  /* 0x0000002010ff7812 */ /* 0x000fe200078ac0ff */
[----:B------:R-:W-:Y:S01]  /*15d30*/  VIADD R22, R6, 0x1 ;  /* 0x0000000106167836 */ /* 0x000fe20000000000 */
[----:B------:R-:W-:Y:S05]  /*15d40*/  YIELD ;  /* 0x0000000000007946 */ /* 0x000fea0003800000 */
[----:B------:R-:W-:Y:S01]  /*15d50*/  ULDC UR4, c[0x0][0x430] ;  /* 0x00010c0000047ab9 */ /* 0x000fe20000000800 */
[----:B------:R-:W-:-:S02]  /*15d60*/  IMAD.MOV.U32 R23, RZ, RZ, R7 ;  /* 0x000000ffff177224 */ /* 0x000fc400078e0007 */
[----:B--2---:R-:W-:-:S04]  /*15d70*/  IMAD R9, R7, 0x40, R9 ;  /* 0x0000004007097824 */ /* 0x004fc800078e0209 */
[----:B------:R-:W-:-:S04]  /*15d80*/  IMAD.IADD R9, R3, 0x1, R9 ;  /* 0x0000000103097824 */ /* 0x000fc800078e0209 */
[----:B0-----:R-:W-:-:S04]  /*15d90*/  @P0 IMAD.HI.U32 R3, R9, R2, RZ ;  /* 0x0000000209030227 */ /* 0x001fc800078e00ff */
[----:B------:R-:W-:Y:S01]  /*15da0*/  IMAD.MOV.U32 R10, RZ, RZ, R9 ;  /* 0x000000ffff0a7224 */ /* 0x000fe200078e0009 */
[----:B----4-:R-:W-:Y:S01]  /*15db0*/  @P0 SHF.R.U32.HI R10, RZ, R0, R3 ;  /* 0x00000000ff0a0219 */ /* 0x010fe20000011603 */
[----:B---3--:R-:W-:-:S03]  /*15dc0*/  @!P6 IMAD R0, R11, R4, RZ ;  /* 0x000000040b00e224 */ /* 0x008fc600078e02ff */
[--C-:B------:R-:W-:Y:S01]  /*15dd0*/  @!P6 SHF.R.S32.HI R3, RZ, 0x1f, R10.reuse ;  /* 0x0000001fff03e819 */ /* 0x100fe2000001140a */
[----:B------:R-:W-:Y:S02]  /*15de0*/  @!P6 IMAD.MOV.U32 R2, RZ, RZ, R10 ;  /* 0x000000ffff02e224 */ /* 0x000fe400078e000a */
[C---:B------:R-:W-:Y:S02]  /*15df0*/  @!P6 IMAD R0, R30.reuse, R5, R0 ;  /* 0x000000051e00e224 */ /* 0x040fe400078e0200 */
[----:B------:R-:W-:Y:S02]  /*15e00*/  @!P6 IMAD.WIDE.U32 R2, R30, R4, R2 ;  /* 0x000000041e02e225 */ /* 0x000fe400078e0002 */
[----:B------:R-:W0:Y:S02]  /*15e10*/  @!P6 LDC.64 R4, c[0x0][0x418] ;  /* 0x00010600ff04eb82 */ /* 0x000e240000000a00 */
[----:B------:R-:W-:Y:S01]  /*15e20*/  @!P6 IMAD.IADD R0, R0, 0x1, R3 ;  /* 0x000000010000e824 */ /* 0x000fe200078e0203 */
[----:B0-----:R-:W-:-:S04]  /*15e30*/  @!P6 LEA R4, P0, R2, R4, 0x2 ;  /* 0x000000040204e211 */ /* 0x001fc800078010ff */
[----:B------:R-:W-:Y:S01]  /*15e40*/  @!P6 LEA.HI.X R5, R2, R5, R0, 0x2, P0 ;  /* 0x000000050205e211 */ /* 0x000fe200000f1400 */
[----:B------:R-:W-:Y:S01]  /*15e50*/  IMAD.MOV.U32 R0, RZ, RZ, RZ ;  /* 0x000000ffff007224 */ /* 0x000fe200078e00ff */
[----:B------:R-:W-:Y:S01]  /*15e60*/  ISETP.NE.AND P0, PT, R22, 0x2, PT ;  /* 0x000000021600780c */ /* 0x000fe20003f05270 */
[----:B------:R-:W-:-:S03]  /*15e70*/  IMAD.MOV R2, RZ, RZ, -R10 ;  /* 0x000000ffff027224 */ /* 0x000fc600078e0a0a */
[----:B------:R-:W-:Y:S01]  /*15e80*/  SEL R28, RZ, 0x1, P0 ;  /* 0x00000001ff1c7807 */ /* 0x000fe20000000000 */
[----:B------:R0:W5:Y:S01]  /*15e90*/  @!P6 LDG.E R0, desc[UR36][R4.64] ;  /* 0x000000240400e981 */ /* 0x000162000c1e1900 */
[----:B------:R-:W-:Y:S02]  /*15ea0*/  SEL R22, R22, RZ, P0 ;  /* 0x000000ff16167207 */ /* 0x000fe40000000000 */
[----:B------:R-:W-:Y:S01]  /*15eb0*/  LOP3.LUT R28, R8, R28, RZ, 0x3c, !PT ;  /* 0x0000001c081c7212 */ /* 0x000fe200078e3cff */
[----:B0-----:R-:W-:Y:S01]  /*15ec0*/  IMAD R5, R2, UR4, R9 ;  /* 0x0000000402057c24 */ /* 0x001fe2000f8e0209 */
[----:B------:R-:W-:Y:S06]  /*15ed0*/  @!P5 BRA `(.L_x_1377) ;  /* 0x000000000004d947 */ /* 0x000fec0003800000 */
[----:B------:R-:W-:Y:S01]  /*15ee0*/  BPT.TRAP 0x1 ;  /* 0x000000040000795c */ /* 0x000fe20000300000 */
.L_x_1377:
[----:B------:R-:W-:Y:S01]  /*15ef0*/  IMAD R7, R22, 0x8, R17 ;  /* 0x0000000816077824 */ /* 0x000fe200078e0211 */
[----:B------:R-:W-:Y:S01]  /*15f00*/  SHF.L.U32 R2, R28, 0x1f, RZ ;  /* 0x0000001f1c027819 */ /* 0x000fe200000006ff */
[----:B------:R-:W-:Y:S03]  /*15f10*/  BSSY B1, `(.L_x_1378) ;  /* 0x0000003000017945 */ /* 0x000fe60003800000 */
[----:B------:R-:W0:Y:S02]  /*15f20*/  SYNCS.PHASECHK.TRANS64.TRYWAIT P0, [R7+URZ+0x30840], R2 ;  /* 0x03084002070075a7 */ /* 0x000e24000800017f */
[----:B0-----:R-:W-:Y:S05]  /*15f30*/  @!P0 BRA `(.L_x_1379) ;  /* 0x0000003c00108947 */ /* 0x001fea0003800000 */
.L_x_1458:
[----:B------:R-:W-:Y:S05]  /*15f40*/  BSYNC B1 ;  /* 0x0000000000017941 */ /* 0x000fea0003800000 */
.L_x_1378:
        /* <DEDUP_REMOVED lines=25> */
[----:B------:R-:W2:Y:S01]  /*160e0*/  SHFL.IDX PT, R3, R25, RZ, 0x181f ;  /* 0x00181fff19037589 */ /* 0x000ea200000e0000 */
        /* <DEDUP_REMOVED lines=9> */
[----:B--2---:R-:W-:-:S05]  /*16180*/  IMAD.X R3, RZ, RZ, R3, P0 ;  /* 0x000000ffff037224 */ /* 0x004fca00000e0603 */
        /* <DEDUP_REMOVED lines=15> */
[----:B------:R0:W2:Y:S04]  /*16280*/  SHFL.IDX PT, R35, R25, 0x3, 0x181f ;  /* 0x00781f0019237f89 */ /* 0x0000a800000e0000 */
[----:B------:R-:W-:Y:S01]  /*16290*/  LDGSTS.E.BYPASS.LTC128B.128 [R20+0x21400], desc[UR36][R2.64], !P2 ;  /* 0x2140000002147fae */ /* 0x000fe2000d101d64 */
[----:B------:R-:W-:-:S03]  /*162a0*/  LOP3.LUT P2, RZ, R16, 0x1000, RZ, 0xc0, !PT ;  /* 0x0000100010ff7812 */ /* 0x000fc6000784c0ff */
[----:B------:R-:W-:Y:S01]  /*162b0*/  LDGSTS.E.BYPASS.LTC128B.128 [R20+0x23400], desc[UR36][R2.64+0x80], !P1 ;  /* 0x2340008002147fae */ /* 0x000fe2000c901d64 */
[----:B------:R-:W-:-:S03]  /*162c0*/  LOP3.LUT P1, RZ, R16, 0x800, RZ, 0xc0, !PT ;  /* 0x0000080010ff7812 */ /* 0x000fc6000782c0ff */
[----:B------:R-:W-:Y:S04]  /*162d0*/  LDGSTS.E.BYPASS.LTC128B.128 [R20+0x25400], desc[UR36][R2.64+0x100], !P6 ;  /* 0x2540010002147fae */ /* 0x000fe8000f101d64 */
[----:B------:R3:W-:Y:S04]  /*162e0*/  LDGSTS.E.BYPASS.LTC128B.128 [R20+0x27400], desc[UR36][R2.64+0x180], !P5 ;  /* 0x2740018002147fae */ /* 0x0007e8000e901d64 */
[----:B--23--:R0:W3:Y:S02]  /*162f0*/  SHFL.IDX PT, R2, R10, 0x3, 0x181f ;  /* 0x00781f000a027f89 */ /* 0x00c0e400000e0000 */
.L_x_1468:
[----:B------:R-:W-:Y:S02]  /*16300*/  LOP3.LUT R16, R16, 0xfffff7ff, RZ, 0xc0, !PT ;  /* 0xfffff7ff10107812 */ /* 0x000fe400078ec0ff */
[----:B---3--:R-:W-:Y:S02]  /*16310*/  IADD3 R2, P0, R2, R4, RZ ;  /* 0x0000000402027210 */ /* 0x008fe40007f1e0ff */
        /* <DEDUP_REMOVED lines=15> */
.L_x_1381:
        /* <DEDUP_REMOVED lines=10> */
.L_x_1382:
[----:B------:R3:W-:Y:S01]  /*164b0*/  SYNCS.ARRIVE.TRANS64.A1T0 RZ, [R7+URZ+0x30830], RZ ;  /* 0x030830ff07ff79a7 */ /* 0x0007e2000810003f */
[----:B------:R-:W-:Y:S05]  /*164c0*/  @!P6 BRA `(.L_x_1383) ;  /* 0x000000000004e947 */ /* 0x000fea0003800000 */
[----:B------:R-:W-:Y:S01]  /*164d0*/  BPT.TRAP 0x1 ;  /* 0x000000040000795c */ /* 0x000fe20000300000 */
.L_x_1383:
[----:B--2---:R-:W-:Y:S01]  /*164e0*/  SHF.L.U32 R2, R8, 0x1f, RZ ;  /* 0x0000001f08027819 */ /* 0x004fe200000006ff */
[----:B---3--:R-:W-:Y:S01]  /*164f0*/  IMAD R7, R6, 0x8, R17 ;  /* 0x0000000806077824 */ /* 0x008fe200078e0211 */
[----:B------:R-:W-:Y:S03]  /*16500*/  BSSY B1, `(.L_x_1384) ;  /* 0x0000003000017945 */ /* 0x000fe60003800000 */
[----:B------:R-:W2:Y:S02]  /*16510*/  SYNCS.PHASECHK.TRANS64.TRYWAIT P0, [R7+URZ+0x30860], R2 ;  /* 0x03086002070075a7 */ /* 0x000ea4000800017f */
[----:B--2---:R-:W-:Y:S05]  /*16520*/  @!P0 BRA `(.L_x_1385) ;  /* 0x0000003c001c8947 */ /* 0x004fea0003800000 */
.L_x_1469:
[----:B------:R-:W-:Y:S05]  /*16530*/  BSYNC B1 ;  /* 0x0000000000017941 */ /* 0x000fea0003800000 */
.L_x_1384:
[----:B------:R-:W3:Y:S01]  /*16540*/  LDL R8, [R1] ;  /* 0x0000000001087983 */ /* 0x000ee20000100800 */
[----:B------:R-:W4:Y:S01]  /*16550*/  S2R R3, SR_TID.X ;  /* 0x0000000000037919 */ /* 0x000f220000002100 */
[----:B------:R-:W-:Y:S01]  /*16560*/  UMOV UR4, 0xffffffff ;  /* 0xffffffff00047882 */ /* 0x000fe20000000000 */
[----:B------:R-:W-:Y:S01]  /*16570*/  IMAD R6, R6, 0x4000, R31 ;  /* 0x0000400006067824 */ /* 0x000fe200078e021f */
[----:B----4-:R-:W-:-:S04]  /*16580*/  LOP3.LUT R3, R3, 0x7f, RZ, 0xc0, !PT ;  /* 0x0000007f03037812 */ /* 0x010fc800078ec0ff */
[----:B------:R-:W-:Y:S01]  /*16590*/  SHF.R.U32.HI R3, RZ, 0x3, R3 ;  /* 0x00000003ff037819 */ /* 0x000fe20000011603 */
[----:B---3--:R-:W-:-:S04]  /*165a0*/  IMAD R8, R29, -0x40, R8 ;  /* 0xffffffc01d087824 */ /* 0x008fc800078e0208 */
[----:B------:R-:W-:Y:S01]  /*165b0*/  IMAD.IADD R8, R8, 0x1, -R3 ;  /* 0x0000000108087824 */ /* 0x000fe200078e0a03 */
[----:B------:R-:W-:Y:S06]  /*165c0*/  BRA.DIV UR4, `(.L_x_1386) ;  /* 0x0000003e04087947 */ /* 0x000fec000b800000 */
[----:B--2---:R-:W2:Y:S01]  /*165d0*/  SHFL.IDX PT, R2, R18, RZ, 0x181f ;  /* 0x00181fff12027589 */ /* 0x004ea200000e0000 */
[----:B------:R-:W-:-:S03]  /*165e0*/  IMAD R6, R6, 0x2, R17 ;  /* 0x0000000206067824 */ /* 0x000fc600078e0211 */
[----:B------:R-:W3:Y:S04]  /*165f0*/  SHFL.IDX PT, R3, R19, RZ, 0x181f ;  /* 0x00181fff13037589 */ /* 0x000ee800000e0000 */
[----:B-1----:R-:W-:Y:S01]  /*16600*/  SHFL.IDX PT, R14, R18, 0x3, 0x181f ;  /* 0x00781f00120e7f89 */ /* 0x002fe200000e0000 */
[----:B--2---:R-:W-:-:S05]  /*16610*/  IADD3 R2, P0, R2, R4, RZ ;  /* 0x0000000402027210 */ /* 0x004fca0007f1e0ff */
[----:B---3--:R-:W-:Y:S01]  /*16620*/  IMAD.X R3, RZ, RZ, R3, P0 ;  /* 0x000000ffff037224 */ /* 0x008fe200000e0603 */
        /* <DEDUP_REMOVED lines=8> */
[----:B-1----:R-:W1:Y:S04]  /*166b0*/  SHFL.IDX PT, R2, R18, 0x1, 0x181f ;  /* 0x00381f0012027f89 */ /* 0x002e6800000e0000 */
[----:B------:R-:W2:Y:S01]  /*166c0*/  SHFL.IDX PT, R3, R19, 0x1, 0x181f ;  /* 0x00381f0013037f89 */ /* 0x000ea200000e0000 */
[----:B-1----:R-:W-:-:S05]  /*166d0*/  IADD3 R2, P0, R2, R4, RZ ;  /* 0x0000000402027210 */ /* 0x002fca0007f1e0ff */
[----:B--2---:R-:W-:Y:S01]  /*166e0*/  IMAD.X R3, RZ, RZ, R3, P0 ;  /* 0x000000ffff037224 */ /* 0x004fe200000e0603 */
        /* <DEDUP_REMOVED lines=9> */
[----:B------:R-:W2:Y:S04]  /*16780*/  SHFL.IDX PT, R3, R19, 0x2, 0x181f ;  /* 0x00581f0013037f89 */ /* 0x000ea800000e0000 */
[----:B------:R-:W3:Y:S01]  /*16790*/  SHFL.IDX PT, R19, R19, 0x3, 0x181f ;  /* 0x00781f0013137f89 */ /* 0x000ee200000e0000 */
[----:B-1----:R-:W-:-:S05]  /*167a0*/  IADD3 R2, P0, R2, R4, RZ ;  /* 0x0000000402027210 */ /* 0x002fca0007f1e0ff */
[----:B--2---:R-:W-:Y:S01]  /*167b0*/  IMAD.X R3, RZ, RZ, R3, P0 ;  /* 0x000000ffff037224 */ /* 0x004fe200000e0603 */
[----:B------:R-:W-:-:S13]  /*167c0*/  ISETP.LT.OR P0, PT, R8, 0x21, P4 ;  /* 0x000000210800780c */ /* 0x000fda0002701670 */
[----:B------:R1:W-:Y:S01]  /*167d0*/  LDGSTS.E.BYPASS.LTC128B.128 [R6+0x1400], desc[UR36][R2.64], !P0 ;  /* 0x0140000002067fae */ /* 0x0003e2000c101d64 */
[----:B------:R-:W-:-:S13]  /*167e0*/  ISETP.LT.OR P0, PT, R8, 0x21, P3 ;  /* 0x000000210800780c */ /* 0x000fda0001f01670 */
[----:B------:R1:W-:Y:S01]  /*167f0*/  LDGSTS.E.BYPASS.LTC128B.128 [R6+0x3400], desc[UR36][R2.64+0x80], !P0 ;  /* 0x0340008002067fae */ /* 0x0003e2000c101d64 */
[----:B------:R-:W-:-:S13]  /*16800*/  ISETP.LT.OR P0, PT, R8, 0x21, P2 ;  /* 0x000000210800780c */ /* 0x000fda0001701670 */
[----:B------:R1:W-:Y:S01]  /*16810*/  LDGSTS.E.BYPASS.LTC128B.128 [R6+0x5400], desc[UR36][R2.64+0x100], !P0 ;  /* 0x0540010002067fae */ /* 0x0003e2000c101d64 */
[----:B------:R-:W-:-:S13]  /*16820*/  ISETP.LT.OR P0, PT, R8, 0x21, P1 ;  /* 0x000000210800780c */ /* 0x000fda0000f01670 */
[----:B---3--:R1:W-:Y:S02]  /*16830*/  LDGSTS.E.BYPASS.LTC128B.128 [R6+0x7400], desc[UR36][R2.64+0x180], !P0 ;  /* 0x0740018002067fae */ /* 0x0083e4000c101d64 */
.L_x_1479:
[----:B-12---:R-:W-:Y:S01]  /*16840*/  IADD3 R2, P0, R14, R4, RZ ;  /* 0x000000040e027210 */ /* 0x006fe20007f1e0ff */
        /* <DEDUP_REMOVED lines=16> */
[----:B-1----:R-:W-:Y:S01]  /*16950*/  IMAD.WIDE.U32 R2, R5, UR4, RZ ;  /* 0x0000000405027c25 */ /* 0x002fe2000f8e00ff */
[----:B------:R-:W-:-:S03]  /*16960*/  ULDC.64 UR4, c[0x0][0x338] ;  /* 0x0000ce0000047ab9 */ /* 0x000fc60000000a00 */
[----:B------:R-:W-:Y:S02]  /*16970*/  IMAD.IADD R3, R3, 0x1, R9 ;  /* 0x0000000103037824 */ /* 0x000fe400078e0209 */
[----:B------:R-:W-:Y:S02]  /*16980*/  IMAD R21, R21, UR4, RZ ;  /* 0x0000000415157c24 */ /* 0x000fe4000f8e02ff */
[----:B------:R-:W-:-:S04]  /*16990*/  IMAD.WIDE.U32 R2, R0, UR4, R2 ;  /* 0x0000000400027c25 */ /* 0x000fc8000f8e0002 */
[----:B------:R-:W-:Y:S01]  /*169a0*/  IMAD R21, R0, UR5, R21 ;  /* 0x0000000500157c24 */ /* 0x000fe2000f8e0215 */
[----:B------:R-:W-:Y:S01]  /*169b0*/  ULDC.64 UR4, c[0x0][0x330] ;  /* 0x0000cc0000047ab9 */ /* 0x000fe20000000a00 */
[----:B------:R-:W-:Y:S02]  /*169c0*/  NOP ;  /* 0x0000000000007918 */ /* 0x000fe40000000000 */
[----:B------:R-:W-:Y:S02]  /*169d0*/  IMAD.IADD R3, R3, 0x1, R21 ;  /* 0x0000000103037824 */ /* 0x000fe400078e0215 */
[----:B------:R-:W-:-:S04]  /*169e0*/  IMAD.WIDE.U32 R2, R26, UR4, R2 ;  /* 0x000000041a027c25 */ /* 0x000fc8000f8e0002 */
[----:B------:R-:W-:Y:S01]  /*169f0*/  IMAD R3, R26, UR5, R3 ;  /* 0x000000051a037c24 */ /* 0x000fe2000f8e0203 */
[----:B------:R-:W-:-:S04]  /*16a00*/  LEA R18, P0, R2, UR6, 0x1 ;  /* 0x0000000602127c11 */ /* 0x000fc8000f8008ff */
[----:B------:R-:W-:Y:S02]  /*16a10*/  LEA.HI.X R19, R2, UR7, R3, 0x1, P0 ;  /* 0x0000000702137c11 */ /* 0x000fe400080f0c03 */
[----:B------:R-:W-:-:S13]  /*16a20*/  PLOP3.LUT P0, PT, PT, PT, PT, 0x80, 0x0 ;  /* 0x000000000000781c */ /* 0x000fda0003f0f070 */
.L_x_1387:
        /* <DEDUP_REMOVED lines=10> */
.L_x_1388:
[----:B------:R-:W2:Y:S01]  /*16ad0*/  LDL R0, [R1+0x4] ;  /* 0x0000040001007983 */ /* 0x000ea20000100800 */
[----:B------:R1:W-:Y:S01]  /*16ae0*/  SYNCS.ARRIVE.TRANS64.A1T0 RZ, [R7+URZ+0x30850], RZ ;  /* 0x030850ff07ff79a7 */ /* 0x0003e2000810003f */
[----:B------:R-:W-:Y:S02]  /*16af0*/  IMAD.MOV.U32 R6, RZ, RZ, R22 ;  /* 0x000000ffff067224 */ /* 0x000fe400078e0016 */
[----:B------:R-:W-:Y:S02]  /*16b00*/  IMAD.MOV.U32 R8, RZ, RZ, R28 ;  /* 0x000000ffff087224 */ /* 0x000fe400078e001c */
[----:B------:R-:W-:Y:S02]  /*16b10*/  IMAD.MOV.U32 R29, RZ, RZ, R23 ;  /* 0x000000ffff1d7224 */ /* 0x000fe400078e0017 */
[C---:B-1----:R-:W-:Y:S01]  /*16b20*/  VIADD R7, R23.reuse, 0xffffffff ;  /* 0xffffffff17077836 */ /* 0x042fe20000000000 */
[----:B--2---:R-:W-:-:S13]  /*16b30*/  ISETP.GT.AND P0, PT, R23, R0, PT ;  /* 0x000000001700720c */ /* 0x004fda0003f04270 */
[----:B------:R-:W-:Y:S05]  /*16b40*/  @P0 BRA `(.L_x_1389) ;  /* 0xfffffff0003c0947 */ /* 0x000fea000383ffff */
.L_x_1376:
[----:B------:R-:W-:Y:S05]  /*16b50*/  BSYNC B0 ;  /* 0x0000000000007941 */ /* 0x000fea0003800000 */
.L_x_1375:
[----:B0-----:R-:W0:Y:S01]  /*16b60*/  S2R R0, SR_TID.X ;  /* 0x0000000000007919 */ /* 0x001e220000002100 */
[----:B------:R-:W-:Y:S01]  /*16b70*/  BSSY B0, `(.L_x_1390) ;  /* 0x0000010000007945 */ /* 0x000fe20003800000 */
[----:B0-----:R-:W-:-:S04]  /*16b80*/  LOP3.LUT R0, R0, 0x7f, RZ, 0xc0, !PT ;  /* 0x0000007f00007812 */ /* 0x001fc800078ec0ff */
[----:B------:R-:W-:-:S13]  /*16b90*/  ISETP.NE.AND P0, PT, R0, RZ, PT ;  /* 0x000000ff0000720c */ /* 0x000fda0003f05270 */
[----:B------:R-:W-:Y:S05]  /*16ba0*/  @P0 BRA `(.L_x_1391) ;  /* 0x0000000000300947 */ /* 0x000fea0003800000 */
[----:B------:R-:W0:Y:S01]  /*16bb0*/  S2R R5, SR_LANEID ;  /* 0x0000000000057919 */ /* 0x000e220000000000 */
[----:B------:R-:W-:Y:S01]  /*16bc0*/  VOTEU.ANY UR4, UPT, PT ;  /* 0x0000000000047886 */ /* 0x000fe200038e0100 */
[----:B------:R-:W2:Y:S01]  /*16bd0*/  LDC.64 R2, c[0x0][0xc60] ;  /* 0x00031800ff027b82 */ /* 0x000ea20000000a00 */
[----:B------:R-:W0:Y:S02]  /*16be0*/  FLO.U32 R0, UR4 ;  /* 0x0000000400007d00 */ /* 0x000e2400080e0000 */
[----:B0-----:R-:W-:-:S06]  /*16bf0*/  ISETP.EQ.U32.AND P0, PT, R0, R5, PT ;  /* 0x000000050000720c */ /* 0x001fcc0003f02070 */
[----:B------:R-:W2:Y:S07]  /*16c00*/  POPC R5, UR4 ;  /* 0x0000000400057d09 */ /* 0x000eae0008000000 */
[----:B--2---:R-:W2:Y:S01]  /*16c10*/  @P0 ATOMG.E.ADD.STRONG.GPU PT, R3, desc[UR36][R2.64], R5 ;  /* 0x00000005020309a8 */ /* 0x004ea200081ee1e4 */
[----:B------:R-:W0:Y:S02]  /*16c20*/  S2R R4, SR_LTMASK ;  /* 0x0000000000047919 */ /* 0x000e240000003900 */
[----:B0-----:R-:W-:-:S04]  /*16c30*/  LOP3.LUT R4, R4, UR4, RZ, 0xc0, !PT ;  /* 0x0000000404047c12 */ /* 0x001fc8000f8ec0ff */
[----:B------:R-:W0:Y:S01]  /*16c40*/  POPC R7, R4 ;  /* 0x0000000400077309 */ /* 0x000e220000000000 */
[----:B--2---:R-:W0:Y:S02]  /*16c50*/  SHFL.IDX PT, R0, R3, R0, 0x1f ;  /* 0x00001f0003007589 */ /* 0x004e2400000e0000 */
[----:B0-----:R-:W-:-:S07]  /*16c60*/  IADD3 R24, R0, UR39, R7 ;  /* 0x0000002700187c10 */ /* 0x001fce000fffe007 */
.L_x_1391:
[----:B------:R-:W-:Y:S05]  /*16c70*/  BSYNC B0 ;  /* 0x0000000000007941 */ /* 0x000fea0003800000 */
.L_x_1390:
[----:B------:R-:W-:-:S13]  /*16c80*/  LOP3.LUT P0, RZ, R16, 0x20, RZ, 0xc0, !PT ;  /* 0x0000002010ff7812 */ /* 0x000fda000780c0ff */
[----:B------:R-:W-:Y:S05]  /*16c90*/  @!P0 BRA `(.L_x_1392) ;  /* 0x0000000000048947 */ /* 0x000fea0003800000 */
[----:B------:R-:W-:Y:S01]  /*16ca0*/  BPT.TRAP 0x1 ;  /* 0x000000040000795c */ /* 0x000fe20000300000 */
.L_x_1392:
[----:B------:R-:W2:Y:S01]  /*16cb0*/  LDL.LU R2, [R1] ;  /* 0x0000000001027983 */ /* 0x000ea20000300800 */
[----:B------:R-:W-:Y:S01]  /*16cc0*/  IMAD R0, R22, 0x8, R17 ;  /* 0x0000000816007824 */ /* 0x000fe200078e0211 */
[----:B------:R-:W-:Y:S01]  /*16cd0*/  SHF.L.U32 R3, R28, 0x1f, RZ ;  /* 0x0000001f1c037819 */ /* 0x000fe200000006ff */
[----:B------:R-:W-:Y:S03]  /*16ce0*/  BSSY B0, `(.L_x_1393) ;  /* 0x0000004000007945 */ /* 0x000fe60003800000 */
[----:B------:R-:W0:Y:S01]  /*16cf0*/  SYNCS.PHASECHK.TRANS64.TRYWAIT P0, [R0+URZ+0x30860], R3 ;  /* 0x03086003000075a7 */ /* 0x000e22000800017f */
[----:B--2---:R-:W-:Y:S01]  /*16d00*/  IMAD R5, R23, -0x40, R2 ;  /* 0xffffffc017057824 */ /* 0x004fe200078e0202 */
[----:B0-----:R-:W-:Y:S06]  /*16d10*/  @!P0 BRA `(.L_x_1394) ;  /* 0x0000003800ac8947 */ /* 0x001fec0003800000 */
.L_x_1480:
[----:B------:R-:W-:Y:S05]  /*16d20*/  BSYNC B0 ;  /* 0x0000000000007941 */ /* 0x000fea0003800000 */
.L_x_1393:
[----:B------:R-:W2:Y:S01]  /*16d30*/  S2R R2, SR_TID.X ;  /* 0x0000000000027919 */ /* 0x000ea20000002100 */
[----:B------:R-:W-:Y:S01]  /*16d40*/  UMOV UR4, 0xffffffff ;  /* 0xffffffff00047882 */ /* 0x000fe20000000000 */
[----:B------:R-:W-:Y:S01]  /*16d50*/  IMAD R4, R22, 0x4000, R31 ;  /* 0x0000400016047824 */ /* 0x000fe200078e021f */
[----:B--2---:R-:W-:-:S04]  /*16d60*/  LOP3.LUT R2, R2, 0x7f, RZ, 0xc0, !PT ;  /* 0x0000007f02027812 */ /* 0x004fc800078ec0ff */
        /* <DEDUP_REMOVED lines=12> */
[----:B------:R-:W-:Y:S02]  /*16e30*/  ISETP.GE.AND P1, PT, R36, UR4, PT ;  /* 0x0000000424007c0c */ /* 0x000fe4000bf26270 */
[----:B-1----:R-:W-:-:S02]  /*16e40*/  IADD3 R2, P0, R14, R6, RZ ;  /* 0x000000060e027210 */ /* 0x002fc40007f1e0ff */
[----:B------:R-:W1:Y:S03]  /*16e50*/  SHFL.IDX PT, R14, R18, 0x1, 0x181f ;  /* 0x00381f00120e7f89 */ /* 0x000e6600000e0000 */
        /* <DEDUP_REMOVED lines=8> */
[----:B------:R1:W-:Y:S02]  /*16ee0*/  LDGSTS.E.BYPASS.LTC128B.128 [R4+0x6400], desc[UR36][R2.64+0x180], !P4 ;  /* 0x0640018002047fae */ /* 0x0003e4000e101d64 */
[----:B-1----:R-:W-:Y:S02]  /*16ef0*/  IADD3 R2, P4, R14, R6, RZ ;  /* 0x000000060e027210 */ /* 0x002fe40007f9e0ff */
[----:B------:R-:W0:Y:S03]  /*16f00*/  SHFL.IDX PT, R14, R18, 0x2, 0x181f ;  /* 0x00581f00120e7f89 */ /* 0x000e2600000e0000 */
        /* <DEDUP_REMOVED lines=12> */
[----:B------:R0:W3:Y:S03]  /*16fd0*/  SHFL.IDX PT, R14, R18, 0x3, 0x181f ;  /* 0x00781f00120e7f89 */ /* 0x0000e600000e0000 */
        /* <DEDUP_REMOVED lines=8> */
[----:B--23--:R0:W-:Y:S02]  /*17060*/  LDGSTS.E.BYPASS.LTC128B.128 [R4+0x7400], desc[UR36][R2.64+0x180], !P4 ;  /* 0x0740018002047fae */ /* 0x00c1e4000e101d64 */
.L_x_1490:
[C---:B------:R-:W-:Y:S02]  /*17070*/  ISETP.LT.OR P3, PT, R5.reuse, 0x31, P3 ;  /* 0x000000310500780c */ /* 0x040fe40001f61670 */
[C---:B------:R-:W-:Y:S02]  /*17080*/  ISETP.LT.OR P2, PT, R5.reuse, 0x31, P2 ;  /* 0x000000310500780c */ /* 0x040fe40001741670 */
[C---:B------:R-:W-:Y:S02]  /*17090*/  ISETP.LT.OR P1, PT, R5.reuse, 0x31, P1 ;  /* 0x000000310500780c */ /* 0x040fe40000f21670 */
[----:B01----:R-:W-:Y:S02]  /*170a0*/  IADD3 R2, P4, R14, R6, RZ ;  /* 0x000000060e027210 */ /* 0x003fe40007f9e0ff */
        /* <DEDUP_REMOVED lines=11> */
.L_x_1396:
        /* <DEDUP_REMOVED lines=10> */
.L_x_1397:
[----:B------:R1:W-:Y:S01]  /*17200*/  SYNCS.ARRIVE.TRANS64.A1T0 RZ, [R0+URZ+0x30850], RZ ;  /* 0x030850ff00ff79a7 */ /* 0x0003e2000810003f */
[----:B------:R-:W-:-:S05]  /*17210*/  VIADD R22, R22, 0x1 ;  /* 0x0000000116167836 */ /* 0x000fca0000000000 */
[----:B------:R-:W-:-:S04]  /*17220*/  ISETP.NE.AND P0, PT, R22, 0x2, PT ;  /* 0x000000021600780c */ /* 0x000fc80003f05270 */
[----:B0-----:R-:W-:Y:S02]  /*17230*/  SEL R3, RZ, 0x1, P0 ;  /* 0x00000001ff037807 */ /* 0x001fe40000000000 */
[----:B------:R-:W-:Y:S02]  /*17240*/  SEL R22, R22, RZ, P0 ;  /* 0x000000ff16167207 */ /* 0x000fe40000000000 */
[----:B-1----:R-:W-:-:S07]  /*17250*/  LOP3.LUT R28, R28, R3, RZ, 0x3c, !PT ;  /* 0x000000031c1c7212 */ /* 0x002fce00078e3cff */
.L_x_1354:
[----:B------:R-:W-:Y:S05]  /*17260*/  BSYNC B7 ;  /* 0x0000000000077941 */ /* 0x000fea0003800000 */
.L_x_1352:
        /* <DEDUP_REMOVED lines=11> */
.L_x_1398:
        /* <DEDUP_REMOVED lines=43> */
.L_x_1500:
[----:B------:R-:W-:Y:S02]  /*175d0*/  ULDC UR4, c[0x0][0xc38] ;  /* 0x00030e0000047ab9 */ /* 0x000fe40000000800 */
[----:B------:R-:W-:-:S04]  /*175e0*/  IMAD.U32 R5, RZ, RZ, UR4 ;  /* 0x00000004ff057e24 */ /* 0x000fc8000f8e00ff */
[----:B-1----:R-:W-:-:S04]  /*175f0*/  IMAD R14, R14, R5, RZ ;  /* 0x000000050e0e7224 */ /* 0x002fc800078e02ff */
[----:B------:R-:W-:-:S05]  /*17600*/  IMAD.IADD R7, R7, 0x1, R14 ;  /* 0x0000000107077824 */ /* 0x000fca00078e020e */
[----:B------:R-:W-:-:S13]  /*17610*/  ISETP.GT.AND P6, PT, R7, R0, PT ;  /* 0x000000000700720c */ /* 0x000fda0003fc4270 */
[----:B------:R-:W-:Y:S05]  /*17620*/  @P6 BRA `(.L_x_1401) ;  /* 0x0000000000a46947 */ /* 0x000fea0003800000 */
.L_x_1404:
        /* <DEDUP_REMOVED lines=35> */
.L_x_1508:
[----:B------:R-:W-:Y:S02]  /*17860*/  ULDC UR4, c[0x0][0xc38] ;  /* 0x00030e0000047ab9 */ /* 0x000fe40000000800 */
[----:B------:R-:W-:-:S04]  /*17870*/  IMAD.U32 R5, RZ, RZ, UR4 ;  /* 0x00000004ff057e24 */ /* 0x000fc8000f8e00ff */
[----:B-1----:R-:W-:-:S04]  /*17880*/  IMAD R14, R14, R5, RZ ;  /* 0x000000050e0e7224 */ /* 0x002fc800078e02ff */
[----:B------:R-:W-:-:S05]  /*17890*/  IMAD.IADD R7, R14, 0x1, R7 ;  /* 0x000000010e077824 */ /* 0x000fca00078e0207 */
[----:B------:R-:W-:-:S13]  /*178a0*/  ISETP.GT.AND P6, PT, R7, R0, PT ;  /* 0x000000000700720c */ /* 0x000fda0003fc4270 */
[----:B------:R-:W-:Y:S05]  /*178b0*/  @!P6 BRA `(.L_x_1404) ;  /* 0xfffffffc005ce947 */ /* 0x000fea000383ffff */
.L_x_1401:
[----:B------:R-:W-:Y:S01]  /*178c0*/  IMAD.IADD R7, R7, 0x1, -R14 ;  /* 0x0000000107077824 */ /* 0x000fe200078e0a0e */
[----:B------:R-:W-:-:S03]  /*178d0*/  UMOV UR4, 0xffffffff ;  /* 0xffffffff00047882 */ /* 0x000fc60000000000 */
[----:B------:R-:W-:-:S05]  /*178e0*/  IMAD R3, R2, R5, R7 ;  /* 0x0000000502037224 */ /* 0x000fca00078e0207 */
[----:B------:R-:W-:Y:S01]  /*178f0*/  ISETP.GT.AND P6, PT, R3, R0, PT ;  /* 0x000000000300720c */ /* 0x000fe20003fc4270 */
[----:B------:R-:W-:-:S12]  /*17900*/  BRA.DIV UR4, `(.L_x_1405) ;  /* 0x0000003e04547947 */ /* 0x000fd8000b800000 */
[----:B------:R-:W-:-:S04]  /*17910*/  VOTE.ANY R3, PT, !P6 ;  /* 0x0000000000037806 */ /* 0x000fc800070e0100 */
[----:B------:R-:W1:Y:S02]  /*17920*/  POPC R12, R3 ;  /* 0x00000003000c7309 */ /* 0x000e640000000000 */
[----:B-1----:R1:W2:Y:S01]  /*17930*/  SHFL.IDX PT, R25, R25, R12, 0x1f ;  /* 0x00001f0c19197589 */ /* 0x0022a200000e0000 */
[----:B------:R-:W-:-:S03]  /*17940*/  IMAD.IADD R27, R12, 0x1, R27 ;  /* 0x000000010c1b7824 */ /* 0x000fc600078e021b */
[----:B------:R1:W3:Y:S04]  /*17950*/  SHFL.IDX PT, R4, R4, R12, 0x1f ;  /* 0x00001f0c04047589 */ /* 0x0002e800000e0000 */
.L_x_1513:
[----:B------:R-:W-:-:S13]  /*17960*/  ISETP.NE.AND P0, PT, R3, RZ, PT ;  /* 0x000000ff0300720c */ /* 0x000fda0003f05270 */
[----:B------:R-:W-:Y:S05]  /*17970*/  @!P0 BRA `(.L_x_1406) ;  /* 0x0000000000108947 */ /* 0x000fea0003800000 */
[----:B------:R-:W-:Y:S01]  /*17980*/  UMOV UR4, 0xffffffff ;  /* 0xffffffff00047882 */ /* 0x000fe20000000000 */
[----:B-1----:R-:W-:Y:S02]  /*17990*/  VIADD R12, R12, 0xffffffff ;  /* 0xffffffff0c0c7836 */ /* 0x002fe40000000000 */
[----:B------:R-:W-:Y:S05]  /*179a0*/  BRA.DIV UR4, `(.L_x_1407) ;  /* 0x0000003e04887947 */ /* 0x000fea000b800000 */
[----:B------:R4:W1:Y:S02]  /*179b0*/  SHFL.IDX PT, R6, R2, R12, 0x1f ;  /* 0x00001f0c02067589 */ /* 0x00086400000e0000 */
.L_x_1406:
[----:B---3--:R-:W-:Y:S01]  /*179c0*/  ISETP.NE.AND P0, PT, R4, 0x1, PT ;  /* 0x000000010400780c */ /* 0x008fe20003f05270 */
[----:B-1----:R-:W-:-:S04]  /*179d0*/  IMAD R24, R6, R5, R7 ;  /* 0x0000000506187224 */ /* 0x002fc800078e0207 */
[----:B------:R-:W-:-:S08]  /*179e0*/  IMAD.IADD R0, R0, 0x1, -R24 ;  /* 0x0000000100007824 */ /* 0x000fd000078e0a18 */
[----:B------:R-:W-:Y:S05]  /*179f0*/  @!P0 BRA `(.L_x_1408) ;  /* 0x0000000000dc8947 */ /* 0x000fea0003800000 */
[-C--:B--2---:R-:W-:Y:S02]  /*17a00*/  IABS R6, R25.reuse ;  /* 0x0000001900067213 */ /* 0x084fe40000000000 */
[----:B------:R-:W-:Y:S02]  /*17a10*/  IABS R5, R4 ;  /* 0x0000000400057213 */ /* 0x000fe40000000000 */
[----:B------:R-:W1:Y:S08]  /*17a20*/  I2F.RP R7, R6 ;  /* 0x0000000600077306 */ /* 0x000e700000209400 */
[----:B------:R-:W2:Y:S08]  /*17a30*/  I2F.RP R8, R5 ;  /* 0x0000000500087306 */ /* 0x000eb00000209400 */
[----:B-1----:R-:W0:Y:S08]  /*17a40*/  MUFU.RCP R7, R7 ;  /* 0x0000000700077308 */ /* 0x002e300000001000 */
[----:B--2---:R-:W-:Y:S01]  /*17a50*/  MUFU.RCP R8, R8 ;  /* 0x0000000800087308 */ /* 0x004fe20000001000 */
[----:B0---4-:R-:W-:Y:S01]  /*17a60*/  VIADD R2, R7, 0xffffffe ;  /* 0x0ffffffe07027836 */ /* 0x011fe20000000000 */
[----:B------:R-:W-:-:S06]  /*17a70*/  IABS R7, R25 ;  /* 0x0000001900077213 */ /* 0x000fcc0000000000 */
[----:B------:R0:W1:Y:S02]  /*17a80*/  F2I.FTZ.U32.TRUNC.NTZ R3, R2 ;  /* 0x0000000200037305 */ /* 0x000064000021f000 */
[----:B0-----:R-:W-:Y:S02]  /*17a90*/  IMAD.MOV.U32 R2, RZ, RZ, RZ ;  /* 0x000000ffff027224 */ /* 0x001fe400078e00ff */
[----:B-1----:R-:W-:-:S04]  /*17aa0*/  IMAD.MOV R9, RZ, RZ, -R3 ;  /* 0x000000ffff097224 */ /* 0x002fc800078e0a03 */
[----:B------:R-:W-:-:S04]  /*17ab0*/  IMAD R9, R9, R6, RZ ;  /* 0x0000000609097224 */ /* 0x000fc800078e02ff */
[----:B------:R-:W-:Y:S01]  /*17ac0*/  IMAD.HI.U32 R3, R3, R9, R2 ;  /* 0x0000000903037227 */ /* 0x000fe200078e0002 */
        /* <DEDUP_REMOVED lines=15> */
[----:B------:R-:W-:-:S04]  /*17bc0*/  LOP3.LUT R2, R0, R25, RZ, 0x3c, !PT ;  /* 0x0000001900027212 */ /* 0x000fc800078e3cff */
[----:B------:R-:W-:Y:S01]  /*17bd0*/  ISETP.GE.AND P2, PT, R2, RZ, PT ;  /* 0x000000ff0200720c */ /* 0x000fe20003f46270 */
[----:B------:R-:W-:Y:S01]  /*17be0*/  @P0 VIADD R7, R7, 0x1 ;  /* 0x0000000107070836 */ /* 0x000fe20000000000 */
[----:B------:R-:W-:-:S05]  /*17bf0*/  IABS R2, R4 ;  /* 0x0000000400027213 */ /* 0x000fca0000000000 */
[----:B------:R-:W-:-:S06]  /*17c00*/  IMAD.MOV R2, RZ, RZ, -R2 ;  /* 0x000000ffff027224 */ /* 0x000fcc00078e0a02 */
[----:B------:R-:W-:Y:S01]  /*17c10*/  @!P2 IMAD.MOV R7, RZ, RZ, -R7 ;  /* 0x000000ffff07a224 */ /* 0x000fe200078e0a07 */
[----:B------:R-:W-:-:S04]  /*17c20*/  @!P1 LOP3.LUT R7, RZ, R25, RZ, 0x33, !PT ;  /* 0x00000019ff079212 */ /* 0x000fc800078e33ff */
[----:B------:R-:W-:-:S05]  /*17c30*/  IABS R3, R7 ;  /* 0x0000000700037213 */ /* 0x000fca0000000000 */
        /* <DEDUP_REMOVED lines=9> */
[----:B------:R-:W-:-:S04]  /*17cd0*/  IMAD.MOV R2, RZ, RZ, -R7 ;  /* 0x000000ffff027224 */ /* 0x000fc800078e0a07 */
[----:B------:R-:W-:Y:S02]  /*17ce0*/  IMAD R2, R25, R2, R0 ;  /* 0x0000000219027224 */ /* 0x000fe400078e0200 */
        /* <DEDUP_REMOVED lines=8> */
.L_x_1408:
[----:B0---4-:R-:W0:Y:S02]  /*17d70*/  LDC.64 R2, c[0x0][0xc90] ;  /* 0x00032400ff027b82 */ /* 0x011e240000000a00 */
[----:B0-----:R-:W-:-:S05]  /*17d80*/  IMAD.WIDE R2, R27, 0x4, R2 ;  /* 0x000000041b027825 */ /* 0x001fca00078e0202 */
[----:B------:R0:W2:Y:S02]  /*17d90*/  LDG.E R6, desc[UR36][R2.64] ;  /* 0x0000002402067981 */ /* 0x0000a4000c1e1900 */
[----:B0-----:R-:W-:Y:S02]  /*17da0*/  IMAD.MOV.U32 R2, RZ, RZ, RZ ;  /* 0x000000ffff027224 */ /* 0x001fe400078e00ff */
[----:B--2---:R-:W-:-:S05]  /*17db0*/  IMAD R7, R25, R6, RZ ;  /* 0x0000000619077224 */ /* 0x004fca00078e02ff */
[----:B------:R-:W-:-:S04]  /*17dc0*/  IABS R4, R7 ;  /* 0x0000000700047213 */ /* 0x000fc80000000000 */
[----:B------:R-:W0:Y:S08]  /*17dd0*/  I2F.RP R8, R4 ;  /* 0x0000000400087306 */ /* 0x000e300000209400 */
        /* <DEDUP_REMOVED lines=26> */
[----:B------:R-:W-:-:S04]  /*17f80*/  VIADDMNMX R5, R3, R5, R6, PT ;  /* 0x0000000503057246 */ /* 0x000fc80003800106 */
[----:B------:R-:W-:-:S04]  /*17f90*/  IABS R6, R5 ;  /* 0x0000000500067213 */ /* 0x000fc80000000000 */
[----:B------:R-:W0:Y:S08]  /*17fa0*/  I2F.RP R8, R6 ;  /* 0x0000000600087306 */ /* 0x000e300000209400 */
[----:B0-----:R-:W0:Y:S02]  /*17fb0*/  MUFU.RCP R8, R8 ;  /* 0x0000000800087308 */ /* 0x001e240000001000 */
[----:B0-----:R-:W-:Y:S01]  /*17fc0*/  VIADD R3, R8, 0xffffffe ;  /* 0x0ffffffe08037836 */ /* 0x001fe20000000000 */
[----:B------:R-:W-:-:S05]  /*17fd0*/  IABS R8, R5 ;  /* 0x0000000500087213 */ /* 0x000fca0000000000 */
[----:B------:R-:W0:Y:S02]  /*17fe0*/  F2I.FTZ.U32.TRUNC.NTZ R3, R3 ;  /* 0x0000000300037305 */ /* 0x000e24000021f000 */
[----:B0-----:R-:W-:-:S04]  /*17ff0*/  IMAD.MOV R7, RZ, RZ, -R3 ;  /* 0x000000ffff077224 */ /* 0x001fc800078e0a03 */
[----:B------:R-:W-:-:S04]  /*18000*/  IMAD R7, R7, R6, RZ ;  /* 0x0000000607077224 */ /* 0x000fc800078e02ff */
[----:B------:R-:W-:Y:S01]  /*18010*/  IMAD.HI.U32 R2, R3, R7, R2 ;  /* 0x0000000703027227 */ /* 0x000fe200078e0002 */
[----:B------:R-:W-:-:S03]  /*18020*/  IABS R7, R0 ;  /* 0x0000000000077213 */ /* 0x000fc60000000000 */
        /* <DEDUP_REMOVED lines=13> */
[----:B------:R-:W-:Y:S01]  /*18100*/  @!P1 LOP3.LUT R2, RZ, R5, RZ, 0x33, !PT ;  /* 0x00000005ff029212 */ /* 0x000fe200078e33ff */
[----:B------:R-:W-:-:S04]  /*18110*/  IMAD.MOV R5, RZ, RZ, -R5 ;  /* 0x000000ffff057224 */ /* 0x000fc800078e0a05 */
[----:B------:R-:W-:-:S07]  /*18120*/  IMAD R26, R2, R5, R3 ;  /* 0x00000005021a7224 */ /* 0x000fce00078e0203 */
.L_x_1409:
[----:B------:R-:W-:-:S05]  /*18130*/  LOP3.LUT R2, RZ, R2, RZ, 0x33, !PT ;  /* 0x00000002ff027212 */ /* 0x000fca00078e33ff */
[----:B------:R-:W-:Y:S01]  /*18140*/  IMAD.IADD R25, R25, 0x1, R2 ;  /* 0x0000000119197824 */ /* 0x000fe200078e0202 */
[----:B------:R-:W-:Y:S06]  /*18150*/  BRA `(.L_x_1410) ;  /* 0x00000000001c7947 */ /* 0x000fec0003800000 */
.L_x_1402:
[----:B------:R-:W-:Y:S01]  /*18160*/  UMOV UR4, URZ ;  /* 0x0000003f00047c82 */ /* 0x000fe20008000000 */
[----:B------:R-:W-:Y:S01]  /*18170*/  UMOV UR5, URZ ;  /* 0x0000003f00057c82 */ /* 0x000fe20008000000 */
[----:B------:R-:W-:Y:S01]  /*18180*/  ULDC UR6, c[0x0][0xc3c] ;  /* 0x00030f0000067ab9 */ /* 0x000fe20000000800 */
[----:B------:R-:W-:Y:S02]  /*18190*/  IMAD.MOV.U32 R24, RZ, RZ, R0 ;  /* 0x000000ffff187224 */ /* 0x000fe400078e0000 */
[----:B------:R-:W-:Y:S02]  /*181a0*/  IMAD.U32 R25, RZ, RZ, UR4 ;  /* 0x00000004ff197e24 */ /* 0x000fe4000f8e00ff */
[----:B------:R-:W-:Y:S02]  /*181b0*/  IMAD.U32 R26, RZ, RZ, UR5 ;  /* 0x00000005ff1a7e24 */ /* 0x000fe4000f8e00ff */
[----:B------:R-:W-:-:S07]  /*181c0*/  IMAD.U32 R27, RZ, RZ, UR6 ;  /* 0x00000006ff1b7e24 */ /* 0x000fce000f8e00ff */
.L_x_1410:
        /* <DEDUP_REMOVED lines=10> */
.L_x_1399:
[----:B------:R-:W-:Y:S02]  /*18270*/  ULDC UR4, c[0x0][0xc3c] ;  /* 0x00030f0000047ab9 */ /* 0x000fe40000000800 */
[----:B-1----:R-:W-:-:S13]  /*18280*/  ISETP.GE.AND P0, PT, R27, UR4, PT ;  /* 0x000000041b007c0c */ /* 0x002fda000bf06270 */
[----:B------:R-:W-:Y:S05]  /*18290*/  @!P0 BRA `(.L_x_1411) ;  /* 0xffffffb000248947 */ /* 0x000fea000383ffff */
[----:B------:R-:W-:Y:S05]  /*182a0*/  BSYNC B8 ;  /* 0x0000000000087941 */ /* 0x000fea0003800000 */
.L_x_1338:
[----:B------:R-:W3:Y:S01]  /*182b0*/  LDL.LU R0, [R1+0x20] ;  /* 0x0000200001007983 */ /* 0x000ee20000300800 */
[----:B------:R-:W-:Y:S01]  /*182c0*/  BSSY B0, `(.L_x_1412) ;  /* 0x000000b000007945 */ /* 0x000fe20003800000 */
[----:B------:R-:W1:Y:S01]  /*182d0*/  S2R R5, SR_CgaCtaId ;  /* 0x0000000000057919 */ /* 0x000e620000008800 */
[----:B---3--:R-:W-:-:S05]  /*182e0*/  VIADD R0, R0, 0x1 ;  /* 0x0000000100007836 */ /* 0x008fca0000000000 */
[----:B0-----:R-:W-:-:S04]  /*182f0*/  LEA.HI R2, R0, R0, RZ, 0x1 ;  /* 0x0000000000027211 */ /* 0x001fc800078f08ff */
[----:B------:R-:W-:Y:S02]  /*18300*/  LOP3.LUT R3, R2, 0xfffffffe, RZ, 0xc0, !PT ;  /* 0xfffffffe02037812 */ /* 0x000fe400078ec0ff */
[----:B------:R-:W-:-:S03]  /*18310*/  MOV R2, 0x400 ;  /* 0x0000040000027802 */ /* 0x000fc60000000f00 */
[----:B------:R-:W-:Y:S01]  /*18320*/  IMAD.IADD R0, R0, 0x1, -R3 ;  /* 0x0000000100007824 */ /* 0x000fe200078e0a03 */
[----:B-1----:R-:W-:-:S04]  /*18330*/  LEA R7, R5, R2, 0x18 ;  /* 0x0000000205077211 */ /* 0x002fc800078ec0ff */
[----:B------:R-:W-:-:S04]  /*18340*/  SHF.L.U32 R0, R0, 0x1f, RZ ;  /* 0x0000001f00007819 */ /* 0x000fc800000006ff */
[----:B------:R-:W0:Y:S02]  /*18350*/  SYNCS.PHASECHK.TRANS64.TRYWAIT P0, [R7+URZ+0x30820], R0 ;  /* 0x03082000070075a7 */ /* 0x000e24000800017f */
[----:B0-----:R-:W-:Y:S05]  /*18360*/  @!P0 BRA `(.L_x_1413) ;  /* 0x0000003400408947 */ /* 0x001fea0003800000 */
.L_x_1516:
[----:B------:R-:W-:Y:S05]  /*18370*/  BSYNC B0 ;  /* 0x0000000000007941 */ /* 0x000fea0003800000 */
.L_x_1412:
[----:B------:R-:W-:-:S03]  /*18380*/  UMOV UR4, 0xffffffff ;  /* 0xffffffff00047882 */ /* 0x000fc60000000000 */
[----:B------:R-:W-:Y:S05]  /*18390*/  BRA.DIV UR4, `(.L_x_1414) ;  /* 0x0000003604487947 */ /* 0x000fea000b800000 */
[----:B0-----:R-:W0:Y:S02]  /*183a0*/  S2R R0, SR_TID.X ;  /* 0x0000000000007919 */ /* 0x001e240000002100 */
[----:B0-----:R-:W-:-:S04]  /*183b0*/  SHF.R.U32.HI R0, RZ, 0x5, R0 ;  /* 0x00000005ff007819 */ /* 0x001fc80000011600 */
[----:B------:R-:W-:-:S05]  /*183c0*/  LOP3.LUT R0, R0, 0x3, RZ, 0xc0, !PT ;  /* 0x0000000300007812 */ /* 0x000fca00078ec0ff */
[----:B------:R0:W1:Y:S02]  /*183d0*/  SHFL.IDX PT, R14, R0, RZ, 0x1f ;  /* 0x00001fff000e7589 */ /* 0x00006400000e0000 */
.L_x_1519:
[----:B-1----:R-:W-:Y:S01]  /*183e0*/  ISETP.NE.AND P0, PT, R14, RZ, PT ;  /* 0x000000ff0e00720c */ /* 0x002fe20003f05270 */
[----:B------:R-:W-:-:S12]  /*183f0*/  BSSY B0, `(.L_x_1415) ;  /* 0x0000026000007945 */ /* 0x000fd80003800000 */
[----:B------:R-:W-:Y:S05]  /*18400*/  @P0 BRA `(.L_x_1416) ;  /* 0x0000000000900947 */ /* 0x000fea0003800000 */
[----:B------:R-:W-:-:S03]  /*18410*/  UMOV UR4, 0xffffffff ;  /* 0xffffffff00047882 */ /* 0x000fc60000000000 */
[----:B------:R-:W-:Y:S05]  /*18420*/  BRA.DIV UR4, `(.L_x_1417) ;  /* 0x0000003604587947 */ /* 0x000fea000b800000 */
[----:B------:R-:W-:-:S13]  /*18430*/  ELECT P6, URZ, PT ;  /* 0x00000000003f782f */ /* 0x000fda00038c0000 */
.L_x_1522:
[----:B------:R-:W-:Y:S05]  /*18440*/  @!P6 BRA `(.L_x_1416) ;  /* 0x000000000080e947 */ /* 0x000fea0003800000 */
[----:B0-----:R-:W3:Y:S02]  /*18450*/  LDL R0, [R1+0x30] ;  /* 0x0000300001007983 */ /* 0x001ee40000100800 */
[----:B---3--:R-:W-:-:S13]  /*18460*/  R2UR UR4, R0 ;  /* 0x00000000000472ca */ /* 0x008fda00000e0000 */
[----:B------:R-:W-:-:S06]  /*18470*/  ULOP3.LUT UR4, UR4, 0x2, URZ, 0xfc, !UPT ;  /* 0x0000000204047892 */ /* 0x000fcc000f8efc3f */
[----:B------:R-:W-:-:S05]  /*18480*/  IMAD.U32 R0, RZ, RZ, UR4 ;  /* 0x00000004ff007e24 */ /* 0x000fca000f8e00ff */
[----:B------:R-:W-:-:S13]  /*18490*/  ISETP.NE.AND P0, PT, R0, 0x3, PT ;  /* 0x000000030000780c */ /* 0x000fda0003f05270 */
[----:B------:R-:W-:Y:S05]  /*184a0*/  @!P0 BRA `(.L_x_1418) ;  /* 0x0000000000048947 */ /* 0x000fea0003800000 */
[----:B------:R-:W-:Y:S01]  /*184b0*/  BPT.TRAP 0x1 ;  /* 0x000000040000795c */ /* 0x000fe20000300000 */
.L_x_1418:
[----:B------:R-:W-:Y:S01]  /*184c0*/  IMAD R5, R22, 0x8, R7 ;  /* 0x0000000816057824 */ /* 0x000fe200078e0207 */
[----:B------:R-:W-:Y:S01]  /*184d0*/  SHF.L.U32 R0, R28, 0x1f, RZ ;  /* 0x0000001f1c007819 */ /* 0x000fe200000006ff */
[----:B------:R-:W-:-:S03]  /*184e0*/  VIADD R22, R22, 0x1 ;  /* 0x0000000116167836 */ /* 0x000fc60000000000 */
[----:B------:R-:W0:Y:S02]  /*184f0*/  SYNCS.PHASECHK.TRANS64.TRYWAIT P1, [R5+URZ+0x30840], R0 ;  /* 0x03084000050075a7 */ /* 0x000e24000802017f */
[----:B------:R-:W-:-:S04]  /*18500*/  ISETP.NE.AND P2, PT, R22, 0x2, PT ;  /* 0x000000021600780c */ /* 0x000fc80003f45270 */
[----:B------:R-:W-:Y:S01]  /*18510*/  SEL R3, RZ, 0x1, P2 ;  /* 0x00000001ff037807 */ /* 0x000fe20001000000 */
[----:B0-----:R-:W-:Y:S08]  /*18520*/  @!P1 BRA `(.L_x_1419) ;  /* 0x0000003400389947 */ /* 0x001ff00003800000 */
.L_x_1523:
[----:B------:R-:W-:Y:S02]  /*18530*/  SEL R22, R22, RZ, P2 ;  /* 0x000000ff16167207 */ /* 0x000fe40001000000 */
[----:B------:R-:W-:Y:S01]  /*18540*/  LOP3.LUT R2, R28, R3, RZ, 0x3c, !PT ;  /* 0x000000031c027212 */ /* 0x000fe200078e3cff */
[----:B------:R-:W-:Y:S06]  /*18550*/  @!P0 BRA `(.L_x_1420) ;  /* 0x0000000000048947 */ /* 0x000fec0003800000 */
[----:B------:R-:W-:Y:S01]  /*18560*/  BPT.TRAP 0x1 ;  /* 0x000000040000795c */ /* 0x000fe20000300000 */
.L_x_1420:
[----:B------:R-:W-:Y:S01]  /*18570*/  IMAD R3, R22, 0x8, R7 ;  /* 0x0000000816037824 */ /* 0x000fe200078e0207 */
[----:B------:R-:W-:-:S04]  /*18580*/  SHF.L.U32 R2, R2, 0x1f, RZ ;  /* 0x0000001f02027819 */ /* 0x000fc800000006ff */
[----:B------:R-:W1:Y:S02]  /*18590*/  SYNCS.PHASECHK.TRANS64.TRYWAIT P1, [R3+URZ+0x30840], R2 ;  /* 0x03084002030075a7 */ /* 0x000e64000802017f */
[----:B-1----:R-:W-:Y:S05]  /*185a0*/  @!P1 BRA `(.L_x_1421) ;  /* 0x00000034002c9947 */ /* 0x002fea0003800000 */
.L_x_1524:
[----:B------:R-:W-:Y:S05]  /*185b0*/  @!P0 BRA `(.L_x_1422) ;  /* 0x0000000000048947 */ /* 0x000fea0003800000 */
[----:B------:R-:W-:Y:S01]  /*185c0*/  BPT.TRAP 0x1 ;  /* 0x000000040000795c */ /* 0x000fe20000300000 */
.L_x_1422:
[----:B------:R-:W3:Y:S02]  /*185d0*/  SYNCS.PHASECHK.TRANS64.TRYWAIT P1, [R5+URZ+0x30860], R0 ;  /* 0x03086000050075a7 */ /* 0x000ee4000802017f */
[----:B---3--:R-:W-:Y:S05]  /*185e0*/  @!P1 BRA `(.L_x_1423) ;  /* 0x0000003400309947 */ /* 0x008fea0003800000 */
.L_x_1525:
[----:B------:R-:W-:Y:S05]  /*185f0*/  @!P0 BRA `(.L_x_1424) ;  /* 0x0000000000048947 */ /* 0x000fea0003800000 */
[----:B------:R-:W-:Y:S01]  /*18600*/  BPT.TRAP 0x1 ;  /* 0x000000040000795c */ /* 0x000fe20000300000 */
.L_x_1424:
[----:B----4-:R4:W0:Y:S02]  /*18610*/  SYNCS.PHASECHK.TRANS64.TRYWAIT P0, [R3+URZ+0x30860], R2 ;  /* 0x03086002030075a7 */ /* 0x010824000800017f */
[----:B0-----:R-:W-:Y:S05]  /*18620*/  @!P0 NANOSLEEP.SYNCS 0x989680 ;  /* 0x009896800000895d */ /* 0x001fea0003900000 */
[----:B------:R-:W0:Y:S02]  /*18630*/  @!P0 SYNCS.PHASECHK.TRANS64 P0, [R3+URZ+0x30860], R2 ;  /* 0x03086002030085a7 */ /* 0x000e24000800007f */
[----:B0-----:R-:W-:Y:S05]  /*18640*/  @!P0 BRA `(.L_x_1424) ;  /* 0xfffffffc00f08947 */ /* 0x001fea000383ffff */
.L_x_1416:
[----:B------:R-:W-:Y:S05]  /*18650*/  BSYNC B0 ;  /* 0x0000000000007941 */ /* 0x000fea0003800000 */
.L_x_1415:
[----:B------:R-:W-:Y:S05]  /*18660*/  EXIT ;  /* 0x000000000000794d */ /* 0x000fea0003800000 */
.L_x_1229:
[----:B0-----:R-:W-:-:S04]  /*18670*/  IMAD.U32 R3, RZ, RZ, UR40 ;  /* 0x00000028ff037e24 */ /* 0x001fc8000f8e00ff */
[----:B------:R0:W1:Y:S03]  /*18680*/  SYNCS.PHASECHK.TRANS64.TRYWAIT P1, [R3+URZ+0x30800], R0 ;  /* 0x03080000030075a7 */ /* 0x000066000802017f */
[----:B-1----:R-:W-:Y:S05]  /*18690*/  @!P1 NANOSLEEP.SYNCS 0x989680 ;  /* 0x009896800000995d */ /* 0x002fea0003900000 */
[----:B------:R-:W1:Y:S02]  /*186a0*/  @!P1 SYNCS.PHASECHK.TRANS64 P1, [R3+URZ+0x30800], R0 ;  /* 0x03080000030095a7 */ /* 0x000e64000802007f */
[----:B-1----:R-:W-:Y:S05]  /*186b0*/  @!P1 BRA `(.L_x_1229) ;  /* 0xfffffffc00ec9947 */ /* 0x002fea000383ffff */
[----:B------:R-:W-:Y:S05]  /*186c0*/  BRA `(.L_x_1425) ;  /* 0xfffffe9c009c7947 */ /* 0x000fea000383ffff */
.L_x_1233:
[----:B-1----:R1:W2:Y:S02]  /*186d0*/  SYNCS.PHASECHK.TRANS64.TRYWAIT P1, [R3+URZ+0x30830], R0 ;  /* 0x03083000030075a7 */ /* 0x0022a4000802017f */
[----:B--2---:R-:W-:Y:S05]  /*186e0*/  @!P1 NANOSLEEP.SYNCS 0x989680 ;  /* 0x009896800000995d */ /* 0x004fea0003900000 */
[----:B------:R-:W2:Y:S02]  /*186f0*/  @!P1 SYNCS.PHASECHK.TRANS64 P1, [R3+URZ+0x30830], R0 ;  /* 0x03083000030095a7 */ /* 0x000ea4000802007f */
[----:B--2---:R-:W-:Y:S05]  /*18700*/  @!P1 BRA `(.L_x_1233) ;  /* 0xfffffffc00f09947 */ /* 0x004fea000383ffff */
[----:B------:R-:W-:Y:S05]  /*18710*/  BRA `(.L_x_1232) ;  /* 0xfffffe9c00b87947 */ /* 0x000fea000383ffff */
.L_x_1250:
[----:B-1----:R-:W-:-:S04]  /*18720*/  IMAD.U32 R4, RZ, RZ, UR6 ;  /* 0x00000006ff047e24 */ /* 0x002fc8000f8e00ff */
[----:B------:R1:W2:Y:S03]  /*18730*/  SYNCS.PHASECHK.TRANS64.TRYWAIT P1, [R4+URZ+0x30830], R3 ;  /* 0x03083003040075a7 */ /* 0x0002a6000802017f */
[----:B--2---:R-:W-:Y:S05]  /*18740*/  @!P1 NANOSLEEP.SYNCS 0x989680 ;  /* 0x009896800000995d */ /* 0x004fea0003900000 */
[----:B------:R-:W2:Y:S02]  /*18750*/  @!P1 SYNCS.PHASECHK.TRANS64 P1, [R4+URZ+0x30830], R3 ;  /* 0x03083003040095a7 */ /* 0x000ea4000802007f */
[----:B--2---:R-:W-:Y:S05]  /*18760*/  @!P1 BRA `(.L_x_1250) ;  /* 0xfffffffc00ec9947 */ /* 0x004fea000383ffff */
[----:B------:R-:W-:Y:S05]  /*18770*/  BRA `(.L_x_1249) ;  /* 0xfffffec400dc7947 */ /* 0x000fea000383ffff */
.L_x_1254:
[----:B---3--:R-:W-:-:S04]  /*18780*/  IMAD.U32 R2, RZ, RZ, UR5 ;  /* 0x00000005ff027e24 */ /* 0x008fc8000f8e00ff */
[----:B------:R3:W4:Y:S03]  /*18790*/  SYNCS.PHASECHK.TRANS64.TRYWAIT P1, [R2+URZ+0x30850], R0 ;  /* 0x03085000020075a7 */ /* 0x000726000802017f */
[----:B----4-:R-:W-:Y:S05]  /*187a0*/  @!P1 NANOSLEEP.SYNCS 0x989680 ;  /* 0x009896800000995d */ /* 0x010fea0003900000 */
[----:B------:R-:W4:Y:S02]  /*187b0*/  @!P1 SYNCS.PHASECHK.TRANS64 P1, [R2+URZ+0x30850], R0 ;  /* 0x03085000020095a7 */ /* 0x000f24000802007f */
[----:B----4-:R-:W-:Y:S05]  /*187c0*/  @!P1 BRA `(.L_x_1254) ;  /* 0xfffffffc00ec9947 */ /* 0x010fea000383ffff */
[----:B------:R-:W-:Y:S05]  /*187d0*/  BRA `(.L_x_1253) ;  /* 0xfffffed4006c7947 */ /* 0x000fea000383ffff */
.L_x_1273:
[----:B-1----:R-:W-:-:S04]  /*187e0*/  IMAD.U32 R4, RZ, RZ, UR6 ;  /* 0x00000006ff047e24 */ /* 0x002fc8000f8e00ff */
[----:B------:R1:W2:Y:S03]  /*187f0*/  SYNCS.PHASECHK.TRANS64.TRYWAIT P1, [R4+URZ+0x30830], R3 ;  /* 0x03083003040075a7 */ /* 0x0002a6000802017f */
[----:B--2---:R-:W-:Y:S05]  /*18800*/  @!P1 NANOSLEEP.SYNCS 0x989680 ;  /* 0x009896800000995d */ /* 0x004fea0003900000 */
[----:B------:R-:W2:Y:S02]  /*18810*/  @!P1 SYNCS.PHASECHK.TRANS64 P1, [R4+URZ+0x30830], R3 ;  /* 0x03083003040095a7 */ /* 0x000ea4000802007f */
[----:B--2---:R-:W-:Y:S05]  /*18820*/  @!P1 BRA `(.L_x_1273) ;  /* 0xfffffffc00ec9947 */ /* 0x004fea000383ffff */
[----:B------:R-:W-:Y:S05]  /*18830*/  BRA `(.L_x_1272) ;  /* 0xfffffef400007947 */ /* 0x000fea000383ffff */
.L_x_1277:
[----:B---3--:R-:W-:-:S04]  /*18840*/  IMAD.U32 R2, RZ, RZ, UR5 ;  /* 0x00000005ff027e24 */ /* 0x008fc8000f8e00ff */
[----:B------:R3:W4:Y:S03]  /*18850*/  SYNCS.PHASECHK.TRANS64.TRYWAIT P1, [R2+URZ+0x30850], R0 ;  /* 0x03085000020075a7 */ /* 0x000726000802017f */
[----:B----4-:R-:W-:Y:S05]  /*18860*/  @!P1 NANOSLEEP.SYNCS 0x989680 ;  /* 0x009896800000995d */ /* 0x010fea0003900000 */
[----:B------:R-:W4:Y:S02]  /*18870*/  @!P1 SYNCS.PHASECHK.TRANS64 P1, [R2+URZ+0x30850], R0 ;  /* 0x03085000020095a7 */ /* 0x000f24000802007f */
[----:B----4-:R-:W-:Y:S05]  /*18880*/  @!P1 BRA `(.L_x_1277) ;  /* 0xfffffffc00ec9947 */ /* 0x010fea000383ffff */
[----:B------:R-:W-:Y:S05]  /*18890*/  BRA `(.L_x_1276) ;  /* 0xffffff0000907947 */ /* 0x000fea000383ffff */
.L_x_1285:
[----:B-1----:R-:W-:-:S04]  /*188a0*/  IMAD.U32 R4, RZ, RZ, UR5 ;  /* 0x00000005ff047e24 */ /* 0x002fc8000f8e00ff */
[----:B------:R1:W2:Y:S03]  /*188b0*/  SYNCS.PHASECHK.TRANS64.TRYWAIT P1, [R4+URZ+0x30830], R3 ;  /* 0x03083003040075a7 */ /* 0x0002a6000802017f */
[----:B--2---:R-:W-:Y:S05]  /*188c0*/  @!P1 NANOSLEEP.SYNCS 0x989680 ;  /* 0x009896800000995d */ /* 0x004fea0003900000 */
[----:B------:R-:W2:Y:S02]  /*188d0*/  @!P1 SYNCS.PHASECHK.TRANS64 P1, [R4+URZ+0x30830], R3 ;  /* 0x03083003040095a7 */ /* 0x000ea4000802007f */
[----:B--2---:R-:W-:Y:S05]  /*188e0*/  @!P1 BRA `(.L_x_1285) ;  /* 0xfffffffc00ec9947 */ /* 0x004fea000383ffff */
[----:B------:R-:W-:Y:S05]  /*188f0*/  BRA `(.L_x_1284) ;  /* 0xffffff1000287947 */ /* 0x000fea000383ffff */
.L_x_1289:
[----:B---3--:R-:W-:-:S04]  /*18900*/  IMAD.U32 R2, RZ, RZ, UR5 ;  /* 0x00000005ff027e24 */ /* 0x008fc8000f8e00ff */
[----:B------:R3:W4:Y:S03]  /*18910*/  SYNCS.PHASECHK.TRANS64.TRYWAIT P1, [R2+URZ+0x30850], R0 ;  /* 0x03085000020075a7 */ /* 0x000726000802017f */
[----:B----4-:R-:W-:Y:S05]  /*18920*/  @!P1 NANOSLEEP.SYNCS 0x989680 ;  /* 0x009896800000995d */ /* 0x010fea0003900000 */
[----:B------:R-:W4:Y:S02]  /*18930*/  @!P1 SYNCS.PHASECHK.TRANS64 P1, [R2+URZ+0x30850], R0 ;  /* 0x03085000020095a7 */ /* 0x000f24000802007f */
[----:B----4-:R-:W-:Y:S05]  /*18940*/  @!P1 BRA `(.L_x_1289) ;  /* 0xfffffffc00ec9947 */ /* 0x010fea000383ffff */
[----:B------:R-:W-:Y:S05]  /*18950*/  BRA `(.L_x_1288) ;  /* 0xffffff1c00b87947 */ /* 0x000fea000383ffff */
.L_x_1304:
[----:B-1----:R-:W-:-:S04]  /*18960*/  IMAD.U32 R7, RZ, RZ, UR5 ;  /* 0x00000005ff077e24 */ /* 0x002fc8000f8e00ff */
[----:B------:R1:W2:Y:S03]  /*18970*/  SYNCS.PHASECHK.TRANS64.TRYWAIT P1, [R7+URZ+0x30850], R0 ;  /* 0x03085000070075a7 */ /* 0x0002a6000802017f */
[----:B--2---:R-:W-:Y:S05]  /*18980*/  @!P1 NANOSLEEP.SYNCS 0x989680 ;  /* 0x009896800000995d */ /* 0x004fea0003900000 */
[----:B------:R-:W2:Y:S02]  /*18990*/  @!P1 SYNCS.PHASECHK.TRANS64 P1, [R7+URZ+0x30850], R0 ;  /* 0x03085000070095a7 */ /* 0x000ea4000802007f */
[----:B--2---:R-:W-:Y:S05]  /*189a0*/  @!P1 BRA `(.L_x_1304) ;  /* 0xfffffffc00ec9947 */ /* 0x004fea000383ffff */
[----:B------:R-:W-:Y:S05]  /*189b0*/  BRA `(.L_x_1303) ;  /* 0xffffff40007c7947 */ /* 0x000fea000383ffff */
.L_x_1360:
        /* <DEDUP_REMOVED lines=11> */
.L_x_1427:
[----:B------:R-:W-:Y:S05]  /*18a70*/  BSYNC B0 ;  /* 0x0000000000007941 */ /* 0x000fea0003800000 */
.L_x_1426:
[----:B------:R-:W-:Y:S05]  /*18a80*/  BRA `(.L_x_1428) ;  /* 0xffffffb800807947 */ /* 0x000fea000383ffff */
.L_x_1363:
[----:B0-----:R0:W1:Y:S02]  /*18a90*/  SYNCS.PHASECHK.TRANS64.TRYWAIT P0, [R4+URZ+0x30840], R2 ;  /* 0x03084002040075a7 */ /* 0x001064000800017f */
[----:B-1----:R-:W-:Y:S05]  /*18aa0*/  @!P0 NANOSLEEP.SYNCS 0x989680 ;  /* 0x009896800000895d */ /* 0x002fea0003900000 */
[----:B------:R-:W1:Y:S02]  /*18ab0*/  @!P0 SYNCS.PHASECHK.TRANS64 P0, [R4+URZ+0x30840], R2 ;  /* 0x03084002040085a7 */ /* 0x000e64000800007f */
[----:B-1----:R-:W-:Y:S05]  /*18ac0*/  @!P0 BRA `(.L_x_1363) ;  /* 0xfffffffc00f08947 */ /* 0x002fea000383ffff */
[----:B------:R-:W-:Y:S05]  /*18ad0*/  BRA `(.L_x_1429) ;  /* 0xffffffbc007c7947 */ /* 0x000fea000383ffff */
.L_x_1364:
        /* <DEDUP_REMOVED lines=8> */
.L_x_1431:
[----:B------:R-:W-:Y:S05]  /*18b60*/  BSYNC B0 ;  /* 0x0000000000007941 */ /* 0x000fea0003800000 */
.L_x_1430:
[----:B------:R-:W-:Y:S02]  /*18b70*/  IMAD.MOV.U32 R13, RZ, RZ, R0 ;  /* 0x000000ffff0d7224 */ /* 0x000fe400078e0000 */
[----:B------:R-:W-:Y:S02]  /*18b80*/  IMAD.MOV.U32 R12, RZ, RZ, RZ ;  /* 0x000000ffff0c7224 */ /* 0x000fe400078e00ff */
[----:B------:R-:W-:Y:S02]  /*18b90*/  IMAD.MOV.U32 R11, RZ, RZ, 0x181f ;  /* 0x0000181fff0b7424 */ /* 0x000fe400078e00ff */
[----:B------:R-:W-:Y:S02]  /*18ba0*/  IMAD.MOV.U32 R15, RZ, RZ, -0x1 ;  /* 0xffffffffff0f7424 */ /* 0x000fe400078e00ff */
[----:B------:R-:W-:Y:S02]  /*18bb0*/  IMAD.MOV.U32 R2, RZ, RZ, R14 ;  /* 0x000000ffff027224 */ /* 0x000fe400078e000e */
[----:B------:R-:W-:-:S07]  /*18bc0*/  @P0 IMAD R9, R5, 0x2, R17 ;  /* 0x0000000205090824 */ /* 0x000fce00078e0211 */
[----:B------:R-:W-:Y:S05]  /*18bd0*/  WARPSYNC.COLLECTIVE R15, `(.L_x_1432) ;  /* 0x000000000f087348 */ /* 0x000fea0003c00000 */
[----:B------:R0:W1:Y:S02]  /*18be0*/  SHFL.IDX P6, R14, R13, R12, R11 ;  /* 0x0000000c0d0e7389 */ /* 0x00006400000c000b */
[----:B01----:R-:W-:Y:S01]  /*18bf0*/  ENDCOLLECTIVE ;  /* 0x000000000000791b */ /* 0x003fe20003800000 */
.L_x_1432:
[----:B------:R-:W-:Y:S02]  /*18c00*/  IMAD.MOV.U32 R13, RZ, RZ, R6 ;  /* 0x000000ffff0d7224 */ /* 0x000fe400078e0006 */
[----:B------:R-:W-:Y:S02]  /*18c10*/  IMAD.MOV.U32 R12, RZ, RZ, 0x1 ;  /* 0x00000001ff0c7424 */ /* 0x000fe400078e00ff */
[----:B------:R-:W-:-:S07]  /*18c20*/  IMAD.MOV.U32 R3, RZ, RZ, R14 ;  /* 0x000000ffff037224 */ /* 0x000fce00078e000e */
[----:B------:R-:W-:Y:S05]  /*18c30*/  WARPSYNC.COLLECTIVE R15, `(.L_x_1433) ;  /* 0x000000000f087348 */ /* 0x000fea0003c00000 */
[----:B------:R0:W1:Y:S02]  /*18c40*/  SHFL.IDX P6, R14, R13, R12, R11 ;  /* 0x0000000c0d0e7389 */ /* 0x00006400000c000b */
[----:B01----:R-:W-:Y:S01]  /*18c50*/  ENDCOLLECTIVE ;  /* 0x000000000000791b */ /* 0x003fe20003800000 */
.L_x_1433:
        /* <DEDUP_REMOVED lines=10> */
.L_x_1434:
        /* <DEDUP_REMOVED lines=14> */
.L_x_1435:
        /* <DEDUP_REMOVED lines=16> */
.L_x_1436:
[----:B------:R-:W-:Y:S02]  /*18ee0*/  @P0 IMAD R9, R5, 0x2, R17 ;  /* 0x0000000205090824 */ /* 0x000fe400078e0211 */
[----:B------:R-:W-:Y:S02]  /*18ef0*/  IMAD.MOV.U32 R13, RZ, RZ, R6 ;  /* 0x000000ffff0d7224 */ /* 0x000fe400078e0006 */
[----:B------:R-:W-:Y:S02]  /*18f00*/  IMAD.MOV.U32 R12, RZ, RZ, 0x3 ;  /* 0x00000003ff0c7424 */ /* 0x000fe400078e00ff */
[----:B------:R-:W-:-:S07]  /*18f10*/  IMAD.MOV.U32 R2, RZ, RZ, R14 ;  /* 0x000000ffff027224 */ /* 0x000fce00078e000e */
[----:B------:R-:W-:Y:S05]  /*18f20*/  WARPSYNC.COLLECTIVE R15, `(.L_x_1437) ;  /* 0x000000000f087348 */ /* 0x000fea0003c00000 */
[----:B------:R0:W1:Y:S02]  /*18f30*/  SHFL.IDX P6, R14, R13, R12, R11 ;  /* 0x0000000c0d0e7389 */ /* 0x00006400000c000b */
[----:B01----:R-:W-:Y:S01]  /*18f40*/  ENDCOLLECTIVE ;  /* 0x000000000000791b */ /* 0x003fe20003800000 */
.L_x_1437:
        /* <DEDUP_REMOVED lines=14> */
.L_x_1438:
[----:B------:R-:W-:Y:S01]  /*19030*/  IMAD.MOV.U32 R0, RZ, RZ, R14 ;  /* 0x000000ffff007224 */ /* 0x000fe200078e000e */
[----:B------:R-:W-:Y:S06]  /*19040*/  BRA `(.L_x_1439) ;  /* 0xffffffbc00247947 */ /* 0x000fec000383ffff */
.L_x_1369:
[----:B------:R-:W-:Y:S02]  /*19050*/  IMAD.MOV.U32 R13, RZ, RZ, R0 ;  /* 0x000000ffff0d7224 */ /* 0x000fe400078e0000 */
[----:B------:R-:W-:Y:S02]  /*19060*/  IMAD.MOV.U32 R12, RZ, RZ, RZ ;  /* 0x000000ffff0c7224 */ /* 0x000fe400078e00ff */
[----:B------:R-:W-:Y:S02]  /*19070*/  IMAD.MOV.U32 R11, RZ, RZ, 0x181f ;  /* 0x0000181fff0b7424 */ /* 0x000fe400078e00ff */
[----:B------:R-:W-:Y:S02]  /*19080*/  IMAD.MOV.U32 R15, RZ, RZ, -0x1 ;  /* 0xffffffffff0f7424 */ /* 0x000fe400078e00ff */
[----:B------:R-:W-:Y:S02]  /*19090*/  IMAD R5, R29, R5, RZ ;  /* 0x000000051d057224 */ /* 0x000fe400078e02ff */
[----:B------:R-:W-:-:S07]  /*190a0*/  IMAD.IADD R25, R8, 0x1, R25 ;  /* 0x0000000108197824 */ /* 0x000fce00078e0219 */
[----:B------:R-:W-:Y:S05]  /*190b0*/  WARPSYNC.COLLECTIVE R15, `(.L_x_1440) ;  /* 0x000000000f087348 */ /* 0x000fea0003c00000 */
[----:B------:R0:W1:Y:S02]  /*190c0*/  SHFL.IDX P6, R14, R13, R12, R11 ;  /* 0x0000000c0d0e7389 */ /* 0x00006400000c000b */
[----:B01----:R-:W-:Y:S01]  /*190d0*/  ENDCOLLECTIVE ;  /* 0x000000000000791b */ /* 0x003fe20003800000 */
.L_x_1440:
[C---:B------:R-:W-:Y:S01]  /*190e0*/  VIADD R6, R25.reuse, 0x10 ;  /* 0x0000001019067836 */ /* 0x040fe20000000000 */
[----:B------:R-:W-:Y:S01]  /*190f0*/  ISETP.GE.AND P0, PT, R25, R5, PT ;  /* 0x000000051900720c */ /* 0x000fe20003f06270 */
[----:B------:R-:W-:Y:S02]  /*19100*/  IMAD.MOV.U32 R13, RZ, RZ, R4 ;  /* 0x000000ffff0d7224 */ /* 0x000fe400078e0004 */
[----:B------:R-:W-:-:S10]  /*19110*/  IMAD.MOV.U32 R2, RZ, RZ, R14 ;  /* 0x000000ffff027224 */ /* 0x000fd400078e000e */
[----:B------:R-:W-:Y:S05]  /*19120*/  WARPSYNC.COLLECTIVE R15, `(.L_x_1441) ;  /* 0x000000000f087348 */ /* 0x000fea0003c00000 */
[----:B------:R0:W1:Y:S02]  /*19130*/  SHFL.IDX P6, R14, R13, R12, R11 ;  /* 0x0000000c0d0e7389 */ /* 0x00006400000c000b */
[----:B01----:R-:W-:Y:S01]  /*19140*/  ENDCOLLECTIVE ;  /* 0x000000000000791b */ /* 0x003fe20003800000 */
.L_x_1441:
        /* <DEDUP_REMOVED lines=8> */
.L_x_1442:
        /* <DEDUP_REMOVED lines=9> */
[----:B------:R-:W-:Y:S02]  /*19260*/  VIADD R6, R25, 0x20 ;  /* 0x0000002019067836 */ /* 0x000fe40000000000 */
[----:B0-----:R-:W-:-:S10]  /*19270*/  IMAD.MOV.U32 R2, RZ, RZ, R14 ;  /* 0x000000ffff027224 */ /* 0x001fd400078e000e */
[----:B------:R-:W-:Y:S05]  /*19280*/  WARPSYNC.COLLECTIVE R15, `(.L_x_1443) ;  /* 0x000000000f087348 */ /* 0x000fea0003c00000 */
[----:B------:R0:W1:Y:S02]  /*19290*/  SHFL.IDX P6, R14, R13, R12, R11 ;  /* 0x0000000c0d0e7389 */ /* 0x00006400000c000b */
[----:B01----:R-:W-:Y:S01]  /*192a0*/  ENDCOLLECTIVE ;  /* 0x000000000000791b */ /* 0x003fe20003800000 */
.L_x_1443:
        /* <DEDUP_REMOVED lines=8> */
.L_x_1444:
[----:B------:R-:W-:-:S05]  /*19330*/  @!P0 IMAD.MOV.U32 R3, RZ, RZ, R7 ;  /* 0x000000ffff038224 */ /* 0x000fca00078e0007 */
        /* <DEDUP_REMOVED lines=9> */
[----:B------:R-:W-:Y:S02]  /*193d0*/  VIADD R6, R25, 0x30 ;  /* 0x0000003019067836 */ /* 0x000fe40000000000 */
[----:B0-----:R-:W-:-:S10]  /*193e0*/  IMAD.MOV.U32 R2, RZ, RZ, R14 ;  /* 0x000000ffff027224 */ /* 0x001fd400078e000e */
[----:B------:R-:W-:Y:S05]  /*193f0*/  WARPSYNC.COLLECTIVE R15, `(.L_x_1445) ;  /* 0x000000000f087348 */ /* 0x000fea0003c00000 */
[----:B------:R0:W1:Y:S02]  /*19400*/  SHFL.IDX P6, R14, R13, R12, R11 ;  /* 0x0000000c0d0e7389 */ /* 0x00006400000c000b */
[----:B01----:R-:W-:Y:S01]  /*19410*/  ENDCOLLECTIVE ;  /* 0x000000000000791b */ /* 0x003fe20003800000 */
.L_x_1445:
        /* <DEDUP_REMOVED lines=8> */
.L_x_1446:
        /* <DEDUP_REMOVED lines=15> */
.L_x_1447:
        /* <DEDUP_REMOVED lines=8> */
.L_x_1448:
        /* <DEDUP_REMOVED lines=15> */
.L_x_1449:
        /* <DEDUP_REMOVED lines=8> */
.L_x_1450:
        /* <DEDUP_REMOVED lines=15> */
.L_x_1451:
        /* <DEDUP_REMOVED lines=8> */
.L_x_1452:
        /* <DEDUP_REMOVED lines=14> */
.L_x_1453:
        /* <DEDUP_REMOVED lines=8> */
.L_x_1454:
        /* <DEDUP_REMOVED lines=13> */
.L_x_1455:
[----:B------:R-:W-:Y:S05]  /*19b20*/  BRA `(.L_x_1456) ;  /* 0xffffffbc00807947 */ /* 0x000fea000383ffff */
.L_x_1374:
[----:B0-----:R0:W2:Y:S02]  /*19b30*/  SYNCS.PHASECHK.TRANS64.TRYWAIT P0, [R17+URZ+0x30820], R0 ;  /* 0x03082000110075a7 */ /* 0x0010a4000800017f */
[----:B--2---:R-:W-:Y:S05]  /*19b40*/  @!P0 NANOSLEEP.SYNCS 0x989680 ;  /* 0x009896800000895d */ /* 0x004fea0003900000 */
[----:B------:R-:W2:Y:S02]  /*19b50*/  @!P0 SYNCS.PHASECHK.TRANS64 P0, [R17+URZ+0x30820], R0 ;  /* 0x03082000110085a7 */ /* 0x000ea4000800007f */
[----:B--2---:R-:W-:Y:S05]  /*19b60*/  @!P0 BRA `(.L_x_1374) ;  /* 0xfffffffc00f08947 */ /* 0x004fea000383ffff */
[----:B------:R-:W-:Y:S05]  /*19b70*/  BRA `(.L_x_1457) ;  /* 0xffffffbc00fc7947 */ /* 0x000fea000383ffff */
.L_x_1379:
[----:B0-----:R0:W2:Y:S02]  /*19b80*/  SYNCS.PHASECHK.TRANS64.TRYWAIT P0, [R7+URZ+0x30840], R2 ;  /* 0x03084002070075a7 */ /* 0x0010a4000800017f */
[----:B--2---:R-:W-:Y:S05]  /*19b90*/  @!P0 NANOSLEEP.SYNCS 0x989680 ;  /* 0x009896800000895d */ /* 0x004fea0003900000 */
[----:B------:R-:W2:Y:S02]  /*19ba0*/  @!P0 SYNCS.PHASECHK.TRANS64 P0, [R7+URZ+0x30840], R2 ;  /* 0x03084002070085a7 */ /* 0x000ea4000800007f */
[----:B--2---:R-:W-:Y:S05]  /*19bb0*/  @!P0 BRA `(.L_x_1379) ;  /* 0xfffffffc00f08947 */ /* 0x004fea000383ffff */
[----:B------:R-:W-:Y:S05]  /*19bc0*/  BRA `(.L_x_1458) ;  /* 0xffffffc000dc7947 */ /* 0x000fea000383ffff */
.L_x_1380:
[----:B------:R-:W-:Y:S01]  /*19bd0*/  BSSY B1, `(.L_x_1459) ;  /* 0x0000008000017945 */ /* 0x000fe20003800000 */
[----:B------:R-:W-:Y:S02]  /*19be0*/  IMAD.MOV.U32 R13, RZ, RZ, R25 ;  /* 0x000000ffff0d7224 */ /* 0x000fe400078e0019 */
[----:B------:R-:W-:Y:S02]  /*19bf0*/  IMAD.MOV.U32 R12, RZ, RZ, RZ ;  /* 0x000000ffff0c7224 */ /* 0x000fe400078e00ff */
[----:B------:R-:W-:Y:S02]  /*19c00*/  IMAD.MOV.U32 R11, RZ, RZ, 0x181f ;  /* 0x0000181fff0b7424 */ /* 0x000fe400078e00ff */
[----:B------:R-:W-:-:S07]  /*19c10*/  IMAD.MOV.U32 R15, RZ, RZ, -0x1 ;  /* 0xffffffffff0f7424 */ /* 0x000fce00078e00ff */
[----:B-1----:R-:W-:Y:S05]  /*19c20*/  WARPSYNC.COLLECTIVE R15, `(.L_x_1460) ;  /* 0x000000000f087348 */ /* 0x002fea0003c00000 */
[----:B-1----:R0:W1:Y:S02]  /*19c30*/  SHFL.IDX P6, R14, R13, R12, R11 ;  /* 0x0000000c0d0e7389 */ /* 0x00206400000c000b */
[----:B01----:R-:W-:Y:S01]  /*19c40*/  ENDCOLLECTIVE ;  /* 0x000000000000791b */ /* 0x003fe20003800000 */
.L_x_1460:
[----:B------:R-:W-:Y:S05]  /*19c50*/  BSYNC B1 ;  /* 0x0000000000017941 */ /* 0x000fea0003800000 */
.L_x_1459:
        /* <DEDUP_REMOVED lines=12> */
.L_x_1461:
        /* <DEDUP_REMOVED lines=13> */
.L_x_1462:
        /* <DEDUP_REMOVED lines=14> */
.L_x_1463:
[----:B------:R-:W-:Y:S02]  /*19ed0*/  IMAD.MOV.U32 R13, RZ, RZ, R25 ;  /* 0x000000ffff0d7224 */ /* 0x000fe400078e0019 */
[----:B------:R-:W-:Y:S02]  /*19ee0*/  IMAD.MOV.U32 R12, RZ, RZ, 0x2 ;  /* 0x00000002ff0c7424 */ /* 0x000fe400078e00ff */
[----:B------:R-:W-:-:S07]  /*19ef0*/  IMAD.MOV.U32 R2, RZ, RZ, R14 ;  /* 0x000000ffff027224 */ /* 0x000fce00078e000e */
[----:B------:R-:W-:Y:S05]  /*19f00*/  WARPSYNC.COLLECTIVE R15, `(.L_x_1464) ;  /* 0x000000000f087348 */ /* 0x000fea0003c00000 */
[----:B------:R0:W1:Y:S02]  /*19f10*/  SHFL.IDX P6, R14, R13, R12, R11 ;  /* 0x0000000c0d0e7389 */ /* 0x00006400000c000b */
[----:B01----:R-:W-:Y:S01]  /*19f20*/  ENDCOLLECTIVE ;  /* 0x000000000000791b */ /* 0x003fe20003800000 */
.L_x_1464:
        /* <DEDUP_REMOVED lines=14> */
.L_x_1465:
[----:B------:R-:W-:Y:S02]  /*1a010*/  IMAD.MOV.U32 R13, RZ, RZ, R25 ;  /* 0x000000ffff0d7224 */ /* 0x000fe400078e0019 */
[----:B------:R-:W-:Y:S02]  /*1a020*/  IMAD.MOV.U32 R12, RZ, RZ, 0x3 ;  /* 0x00000003ff0c7424 */ /* 0x000fe400078e00ff */
[----:B------:R-:W-:-:S07]  /*1a030*/  IMAD.MOV.U32 R2, RZ, RZ, R14 ;  /* 0x000000ffff027224 */ /* 0x000fce00078e000e */
[----:B------:R-:W-:Y:S05]  /*1a040*/  WARPSYNC.COLLECTIVE R15, `(.L_x_1466) ;  /* 0x000000000f087348 */ /* 0x000fea0003c00000 */
[----:B------:R0:W1:Y:S02]  /*1a050*/  SHFL.IDX P6, R14, R13, R12, R11 ;  /* 0x0000000c0d0e7389 */ /* 0x00006400000c000b */
[----:B01----:R-:W-:Y:S01]  /*1a060*/  ENDCOLLECTIVE ;  /* 0x000000000000791b */ /* 0x003fe20003800000 */
.L_x_1466:
        /* <DEDUP_REMOVED lines=17> */
.L_x_1467:
[----:B------:R-:W-:Y:S01]  /*1a180*/  IMAD.MOV.U32 R2, RZ, RZ, R14 ;  /* 0x000000ffff027224 */ /* 0x000fe200078e000e */
[----:B------:R-:W-:Y:S06]  /*1a190*/  BRA `(.L_x_1468) ;  /* 0xffffffc000587947 */ /* 0x000fec000383ffff */
.L_x_1385:
[----:B--2---:R2:W3:Y:S02]  /*1a1a0*/  SYNCS.PHASECHK.TRANS64.TRYWAIT P0, [R7+URZ+0x30860], R2 ;  /* 0x03086002070075a7 */ /* 0x0044e4000800017f */
[----:B---3--:R-:W-:Y:S05]  /*1a1b0*/  @!P0 NANOSLEEP.SYNCS 0x989680 ;  /* 0x009896800000895d */ /* 0x008fea0003900000 */
[----:B------:R-:W3:Y:S02]  /*1a1c0*/  @!P0 SYNCS.PHASECHK.TRANS64 P0, [R7+URZ+0x30860], R2 ;  /* 0x03086002070085a7 */ /* 0x000ee4000800007f */
[----:B---3--:R-:W-:Y:S05]  /*1a1d0*/  @!P0 BRA `(.L_x_1385) ;  /* 0xfffffffc00f08947 */ /* 0x008fea000383ffff */
[----:B------:R-:W-:Y:S05]  /*1a1e0*/  BRA `(.L_x_1469) ;  /* 0xffffffc000d07947 */ /* 0x000fea000383ffff */
.L_x_1386:
[----:B------:R-:W-:Y:S01]  /*1a1f0*/  BSSY B1, `(.L_x_1470) ;  /* 0x0000008000017945 */ /* 0x000fe20003800000 */
[----:B------:R-:W-:Y:S02]  /*1a200*/  IMAD.MOV.U32 R13, RZ, RZ, R19 ;  /* 0x000000ffff0d7224 */ /* 0x000fe400078e0013 */
[----:B------:R-:W-:Y:S02]  /*1a210*/  IMAD.MOV.U32 R12, RZ, RZ, RZ ;  /* 0x000000ffff0c7224 */ /* 0x000fe400078e00ff */
[----:B------:R-:W-:Y:S02]  /*1a220*/  IMAD.MOV.U32 R11, RZ, RZ, 0x181f ;  /* 0x0000181fff0b7424 */ /* 0x000fe400078e00ff */
[----:B------:R-:W-:-:S07]  /*1a230*/  IMAD.MOV.U32 R15, RZ, RZ, -0x1 ;  /* 0xffffffffff0f7424 */ /* 0x000fce00078e00ff */
[----:B012---:R-:W-:Y:S05]  /*1a240*/  WARPSYNC.COLLECTIVE R15, `(.L_x_1471) ;  /* 0x000000000f087348 */ /* 0x007fea0003c00000 */
[----:B-1----:R1:W3:Y:S02]  /*1a250*/  SHFL.IDX P6, R14, R13, R12, R11 ;  /* 0x0000000c0d0e7389 */ /* 0x0022e400000c000b */
[----:B0123--:R-:W-:Y:S01]  /*1a260*/  ENDCOLLECTIVE ;  /* 0x000000000000791b */ /* 0x00ffe20003800000 */
.L_x_1471:
[----:B------:R-:W-:Y:S05]  /*1a270*/  BSYNC B1 ;  /* 0x0000000000017941 */ /* 0x000fea0003800000 */
.L_x_1470:
[----:B------:R-:W-:Y:S02]  /*1a280*/  IMAD.MOV.U32 R13, RZ, RZ, R18 ;  /* 0x000000ffff0d7224 */ /* 0x000fe400078e0012 */
        /* <DEDUP_REMOVED lines=8> */
.L_x_1472:
[----:B------:R-:W-:Y:S02]  /*1a310*/  IMAD.MOV.U32 R13, RZ, RZ, R19 ;  /* 0x000000ffff0d7224 */ /* 0x000fe400078e0013 */
[----:B------:R-:W-:Y:S02]  /*1a320*/  IMAD.MOV.U32 R12, RZ, RZ, 0x1 ;  /* 0x00000001ff0c7424 */ /* 0x000fe400078e00ff */
[----:B------:R-:W-:-:S07]  /*1a330*/  IMAD.MOV.U32 R2, RZ, RZ, R14 ;  /* 0x000000ffff027224 */ /* 0x000fce00078e000e */
[----:B------:R-:W-:Y:S05]  /*1a340*/  WARPSYNC.COLLECTIVE R15, `(.L_x_1473) ;  /* 0x000000000f087348 */ /* 0x000fea0003c00000 */
[----:B------:R0:W1:Y:S02]  /*1a350*/  SHFL.IDX P6, R14, R13, R12, R11 ;  /* 0x0000000c0d0e7389 */ /* 0x00006400000c000b */
[----:B01----:R-:W-:Y:S01]  /*1a360*/  ENDCOLLECTIVE ;  /* 0x000000000000791b */ /* 0x003fe20003800000 */
.L_x_1473:
        /* <DEDUP_REMOVED lines=18> */
.L_x_1474:
[----:B------:R-:W-:Y:S02]  /*1a490*/  IMAD.MOV.U32 R13, RZ, RZ, R19 ;  /* 0x000000ffff0d7224 */ /* 0x000fe400078e0013 */
[----:B------:R-:W-:Y:S02]  /*1a4a0*/  IMAD.MOV.U32 R12, RZ, RZ, 0x2 ;  /* 0x00000002ff0c7424 */ /* 0x000fe400078e00ff */
[----:B------:R-:W-:-:S07]  /*1a4b0*/  IMAD.MOV.U32 R2, RZ, RZ, R14 ;  /* 0x000000ffff027224 */ /* 0x000fce00078e000e */
[----:B------:R-:W-:Y:S05]  /*1a4c0*/  WARPSYNC.COLLECTIVE R15, `(.L_x_1475) ;  /* 0x000000000f087348 */ /* 0x000fea0003c00000 */
[----:B------:R0:W1:Y:S02]  /*1a4d0*/  SHFL.IDX P6, R14, R13, R12, R11 ;  /* 0x0000000c0d0e7389 */ /* 0x00006400000c000b */
[----:B01----:R-:W-:Y:S01]  /*1a4e0*/  ENDCOLLECTIVE ;  /* 0x000000000000791b */ /* 0x003fe20003800000 */
.L_x_1475:
        /* <DEDUP_REMOVED lines=18> */
.L_x_1476:
[----:B------:R-:W-:Y:S02]  /*1a610*/  IMAD.MOV.U32 R13, RZ, RZ, R19 ;  /* 0x000000ffff0d7224 */ /* 0x000fe400078e0013 */
[----:B------:R-:W-:Y:S02]  /*1a620*/  IMAD.MOV.U32 R12, RZ, RZ, 0x3 ;  /* 0x00000003ff0c7424 */ /* 0x000fe400078e00ff */
[----:B------:R-:W-:-:S07]  /*1a630*/  IMAD.MOV.U32 R2, RZ, RZ, R14 ;  /* 0x000000ffff027224 */ /* 0x000fce00078e000e */
[----:B------:R-:W-:Y:S05]  /*1a640*/  WARPSYNC.COLLECTIVE R15, `(.L_x_1477) ;  /* 0x000000000f087348 */ /* 0x000fea0003c00000 */
[----:B------:R0:W1:Y:S02]  /*1a650*/  SHFL.IDX P6, R14, R13, R12, R11 ;  /* 0x0000000c0d0e7389 */ /* 0x00006400000c000b */
[----:B01----:R-:W-:Y:S01]  /*1a660*/  ENDCOLLECTIVE ;  /* 0x000000000000791b */ /* 0x003fe20003800000 */
.L_x_1477:
        /* <DEDUP_REMOVED lines=13> */
.L_x_1478:
        /* <DEDUP_REMOVED lines=9> */
.L_x_1394:
[----:B0-----:R0:W2:Y:S02]  /*1a7d0*/  SYNCS.PHASECHK.TRANS64.TRYWAIT P0, [R0+URZ+0x30860], R3 ;  /* 0x03086003000075a7 */ /* 0x0010a4000800017f */
[----:B--2---:R-:W-:Y:S05]  /*1a7e0*/  @!P0 NANOSLEEP.SYNCS 0x989680 ;  /* 0x009896800000895d */ /* 0x004fea0003900000 */
[----:B------:R-:W2:Y:S02]  /*1a7f0*/  @!P0 SYNCS.PHASECHK.TRANS64 P0, [R0+URZ+0x30860], R3 ;  /* 0x03086003000085a7 */ /* 0x000ea4000800007f */
[----:B--2---:R-:W-:Y:S05]  /*1a800*/  @!P0 BRA `(.L_x_1394) ;  /* 0xfffffffc00f08947 */ /* 0x004fea000383ffff */
[----:B------:R-:W-:Y:S05]  /*1a810*/  BRA `(.L_x_1480) ;  /* 0xffffffc400407947 */ /* 0x000fea000383ffff */
.L_x_1395:
        /* <DEDUP_REMOVED lines=8> */
.L_x_1482:
[----:B------:R-:W-:Y:S05]  /*1a8a0*/  BSYNC B0 ;  /* 0x0000000000007941 */ /* 0x000fea0003800000 */
.L_x_1481:
        /* <DEDUP_REMOVED lines=9> */
.L_x_1483:
        /* <DEDUP_REMOVED lines=21> */
.L_x_1484:
[----:B------:R-:W-:Y:S01]  /*1aa90*/  @!PT LDS RZ, [RZ] ;  /* 0x00000000fffff984 */ /* 0x000fe20000000800 */
[----:B------:R-:W-:Y:S01]  /*1aaa0*/  @!PT LDS RZ, [RZ] ;  /* 0x00000000fffff984 */ /* 0x000fe20000000800 */
[----:B------:R-:W-:Y:S01]  /*1aab0*/  @!PT LDS RZ, [RZ] ;  /* 0x00000000fffff984 */ /* 0x000fe20000000800 */
[----:B------:R0:W-:Y:S01]  /*1aac0*/  LDGSTS.E.BYPASS.LTC128B.128 [R4+0x4400], desc[UR36][R2.64+0x100], !P4 ;  /* 0x0440010002047fae */ /* 0x0001e2000e101d64 */
[----:B------:R-:W-:Y:S01]  /*1aad0*/  ISETP.LT.OR P4, PT, R5, 0x1, P0 ;  /* 0x000000010500780c */ /* 0x000fe20000781670 */
[----:B------:R-:W-:-:S12]  /*1aae0*/  IMAD.MOV.U32 R13, RZ, RZ, R18 ;  /* 0x000000ffff0d7224 */ /* 0x000fd800078e0012 */
[----:B------:R0:W-:Y:S01]  /*1aaf0*/  LDGSTS.E.BYPASS.LTC128B.128 [R4+0x6400], desc[UR36][R2.64+0x180], !P4 ;  /* 0x0640018002047fae */ /* 0x0001e2000e101d64 */
[----:B------:R-:W-:-:S07]  /*1ab00*/  IMAD.MOV.U32 R7, RZ, RZ, R14 ;  /* 0x000000ffff077224 */ /* 0x000fce00078e000e */
[----:B0-----:R-:W-:Y:S05]  /*1ab10*/  WARPSYNC.COLLECTIVE R15, `(.L_x_1485) ;  /* 0x000000000f087348 */ /* 0x001fea0003c00000 */
[----:B------:R1:W2:Y:S02]  /*1ab20*/  SHFL.IDX P6, R14, R13, R12, R11 ;  /* 0x0000000c0d0e7389 */ /* 0x0002a400000c000b */
[----:B012---:R-:W-:Y:S01]  /*1ab30*/  ENDCOLLECTIVE ;  /* 0x000000000000791b */ /* 0x007fe20003800000 */
.L_x_1485:
[----:B------:R-:W-:Y:S02]  /*1ab40*/  IMAD.MOV.U32 R13, RZ, RZ, R19 ;  /* 0x000000ffff0d7224 */ /* 0x000fe400078e0013 */
[----:B------:R-:W-:Y:S01]  /*1ab50*/  IMAD.MOV.U32 R12, RZ, RZ, 0x2 ;  /* 0x00000002ff0c7424 */ /* 0x000fe200078e00ff */
[----:B------:R-:W-:-:S13]  /*1ab60*/  IADD3 R2, P4, R14, R6, RZ ;  /* 0x000000060e027210 */ /* 0x000fda0007f9e0ff */
[----:B------:R-:W-:Y:S05]  /*1ab70*/  WARPSYNC.COLLECTIVE R15, `(.L_x_1486) ;  /* 0x000000000f087348 */ /* 0x000fea0003c00000 */
[----:B------:R0:W1:Y:S02]  /*1ab80*/  SHFL.IDX P6, R14, R13, R12, R11 ;  /* 0x0000000c0d0e7389 */ /* 0x00006400000c000b */
[----:B01----:R-:W-:Y:S01]  /*1ab90*/  ENDCOLLECTIVE ;  /* 0x000000000000791b */ /* 0x003fe20003800000 */
.L_x_1486:
        /* <DEDUP_REMOVED lines=12> */
.L_x_1487:
        /* <DEDUP_REMOVED lines=14> */
.L_x_1488:
        /* <DEDUP_REMOVED lines=12> */
.L_x_1489:
        /* <DEDUP_REMOVED lines=9> */
.L_x_1400:
        /* <DEDUP_REMOVED lines=8> */
.L_x_1492:
[----:B------:R-:W-:Y:S05]  /*1af10*/  BSYNC B0 ;  /* 0x0000000000007941 */ /* 0x000fea0003800000 */
.L_x_1491:
        /* <DEDUP_REMOVED lines=9> */
.L_x_1493:
[----:B------:R-:W-:Y:S02]  /*1afb0*/  ULDC UR4, c[0x0][0xc3c] ;  /* 0x00030f0000047ab9 */ /* 0x000fe40000000800 */
[----:B------:R-:W-:-:S13]  /*1afc0*/  ISETP.GE.OR P1, PT, R9, UR4, !P0 ;  /* 0x0000000409007c0c */ /* 0x000fda000c726670 */
[----:B------:R-:W0:Y:S08]  /*1afd0*/  @!P1 LDC.64 R2, c[0x0][0xc80] ;  /* 0x00032000ff029b82 */ /* 0x000e300000000a00 */
[----:B------:R-:W1:Y:S01]  /*1afe0*/  @!P1 LDC.64 R4, c[0x0][0xc78] ;  /* 0x00031e00ff049b82 */ /* 0x000e620000000a00 */
[----:B------:R-:W-:Y:S02]  /*1aff0*/  IMAD.MOV.U32 R25, RZ, RZ, RZ ;  /* 0x000000ffff197224 */ /* 0x000fe400078e00ff */
[----:B------:R-:W-:-:S02]  /*1b000*/  IMAD.MOV.U32 R11, RZ, RZ, RZ ;  /* 0x000000ffff0b7224 */ /* 0x000fc400078e00ff */
[----:B------:R-:W-:Y:S02]  /*1b010*/  IMAD.MOV.U32 R7, RZ, RZ, R14 ;  /* 0x000000ffff077224 */ /* 0x000fe400078e000e */
[----:B0-----:R-:W-:-:S05]  /*1b020*/  @!P1 IMAD.WIDE R2, R9, 0x4, R2 ;  /* 0x0000000409029825 */ /* 0x001fca00078e0202 */
[----:B------:R1:W2:Y:S02]  /*1b030*/  @!P1 LDG.E R6, desc[UR36][R2.64] ;  /* 0x0000002402069981 */ /* 0x0002a4000c1e1900 */
[----:B-1----:R-:W-:-:S05]  /*1b040*/  @!P1 IMAD.WIDE R2, R9, 0x4, R4 ;  /* 0x0000000409029825 */ /* 0x002fca00078e0204 */
[----:B------:R-:W3:Y:S01]  /*1b050*/  @!P1 LDG.E R5, desc[UR36][R2.64] ;  /* 0x0000002402059981 */ /* 0x000ee2000c1e1900 */
[----:B------:R-:W-:Y:S01]  /*1b060*/  IMAD.MOV.U32 R4, RZ, RZ, RZ ;  /* 0x000000ffff047224 */ /* 0x000fe200078e00ff */
[C---:B------:R-:W-:Y:S02]  /*1b070*/  ISETP.GE.U32.AND P2, PT, R8.reuse, 0x2, PT ;  /* 0x000000020800780c */ /* 0x040fe40003f46070 */
        /* <DEDUP_REMOVED lines=11> */
.L_x_1494:
[----:B------:R-:W-:Y:S01]  /*1b130*/  IMAD.MOV.U32 R12, RZ, RZ, 0x2 ;  /* 0x00000002ff0c7424 */ /* 0x000fe200078e00ff */
[----:B------:R-:W-:-:S05]  /*1b140*/  SEL R14, R14, RZ, P1 ;  /* 0x000000ff0e0e7207 */ /* 0x000fca0000800000 */
[----:B------:R-:W-:-:S04]  /*1b150*/  IMAD.IADD R5, R13, 0x1, R14 ;  /* 0x000000010d057824 */ /* 0x000fc800078e020e */
[----:B------:R-:W-:-:S07]  /*1b160*/  IMAD.MOV.U32 R13, RZ, RZ, R5 ;  /* 0x000000ffff0d7224 */ /* 0x000fce00078e0005 */
[----:B------:R-:W-:Y:S05]  /*1b170*/  WARPSYNC.COLLECTIVE R15, `(.L_x_1495) ;  /* 0x000000000f087348 */ /* 0x000fea0003c00000 */
[----:B------:R0:W1:Y:S02]  /*1b180*/  SHFL.UP P6, R14, R13, R12, R11 ;  /* 0x0400000c0d0e7389 */ /* 0x00006400000c000b */
[----:B01----:R-:W-:Y:S01]  /*1b190*/  ENDCOLLECTIVE ;  /* 0x000000000000791b */ /* 0x003fe20003800000 */
.L_x_1495:
[----:B------:R-:W-:Y:S01]  /*1b1a0*/  IMAD.MOV.U32 R12, RZ, RZ, 0x4 ;  /* 0x00000004ff0c7424 */ /* 0x000fe200078e00ff */
[----:B------:R-:W-:-:S05]  /*1b1b0*/  SEL R2, R14, RZ, P2 ;  /* 0x000000ff0e027207 */ /* 0x000fca0001000000 */
[----:B------:R-:W-:-:S04]  /*1b1c0*/  IMAD.IADD R2, R5, 0x1, R2 ;  /* 0x0000000105027824 */ /* 0x000fc800078e0202 */
[----:B------:R-:W-:-:S07]  /*1b1d0*/  IMAD.MOV.U32 R13, RZ, RZ, R2 ;  /* 0x000000ffff0d7224 */ /* 0x000fce00078e0002 */
[----:B------:R-:W-:Y:S05]  /*1b1e0*/  WARPSYNC.COLLECTIVE R15, `(.L_x_1496) ;  /* 0x000000000f087348 */ /* 0x000fea0003c00000 */
[----:B------:R0:W1:Y:S02]  /*1b1f0*/  SHFL.UP P6, R14, R13, R12, R11 ;  /* 0x0400000c0d0e7389 */ /* 0x00006400000c000b */
[----:B01----:R-:W-:Y:S01]  /*1b200*/  ENDCOLLECTIVE ;  /* 0x000000000000791b */ /* 0x003fe20003800000 */
.L_x_1496:
[----:B------:R-:W-:Y:S01]  /*1b210*/  IMAD.MOV.U32 R12, RZ, RZ, 0x8 ;  /* 0x00000008ff0c7424 */ /* 0x000fe200078e00ff */
[----:B------:R-:W-:-:S05]  /*1b220*/  SEL R3, R14, RZ, P3 ;  /* 0x000000ff0e037207 */ /* 0x000fca0001800000 */
[----:B------:R-:W-:-:S04]  /*1b230*/  IMAD.IADD R3, R2, 0x1, R3 ;  /* 0x0000000102037824 */ /* 0x000fc800078e0203 */
[----:B------:R-:W-:-:S07]  /*1b240*/  IMAD.MOV.U32 R13, RZ, RZ, R3 ;  /* 0x000000ffff0d7224 */ /* 0x000fce00078e0003 */
[----:B------:R-:W-:Y:S05]  /*1b250*/  WARPSYNC.COLLECTIVE R15, `(.L_x_1497) ;  /* 0x000000000f087348 */ /* 0x000fea0003c00000 */
[----:B------:R0:W1:Y:S02]  /*1b260*/  SHFL.UP P6, R14, R13, R12, R11 ;  /* 0x0400000c0d0e7389 */ /* 0x00006400000c000b */
[----:B01----:R-:W-:Y:S01]  /*1b270*/  ENDCOLLECTIVE ;  /* 0x000000000000791b */ /* 0x003fe20003800000 */
.L_x_1497:
[----:B------:R-:W-:Y:S01]  /*1b280*/  IMAD.MOV.U32 R12, RZ, RZ, 0x10 ;  /* 0x00000010ff0c7424 */ /* 0x000fe200078e00ff */
[----:B------:R-:W-:-:S05]  /*1b290*/  SEL R14, R14, RZ, P4 ;  /* 0x000000ff0e0e7207 */ /* 0x000fca0002000000 */
[----:B------:R-:W-:-:S04]  /*1b2a0*/  IMAD.IADD R5, R3, 0x1, R14 ;  /* 0x0000000103057824 */ /* 0x000fc800078e020e */
[----:B------:R-:W-:-:S07]  /*1b2b0*/  IMAD.MOV.U32 R13, RZ, RZ, R5 ;  /* 0x000000ffff0d7224 */ /* 0x000fce00078e0005 */
[----:B------:R-:W-:Y:S05]  /*1b2c0*/  WARPSYNC.COLLECTIVE R15, `(.L_x_1498) ;  /* 0x000000000f087348 */ /* 0x000fea0003c00000 */
[----:B------:R0:W1:Y:S02]  /*1b2d0*/  SHFL.UP P6, R14, R13, R12, R11 ;  /* 0x0400000c0d0e7389 */ /* 0x00006400000c000b */
[----:B01----:R-:W-:Y:S01]  /*1b2e0*/  ENDCOLLECTIVE ;  /* 0x000000000000791b */ /* 0x003fe20003800000 */
.L_x_1498:
        /* <DEDUP_REMOVED lines=8> */
.L_x_1499:
[----:B------:R-:W-:Y:S05]  /*1b370*/  BRA `(.L_x_1500) ;  /* 0xffffffc000947947 */ /* 0x000fea000383ffff */
.L_x_1403:
[----:B------:R-:W-:Y:S01]  /*1b380*/  BSSY B0, `(.L_x_1501) ;  /* 0x0000007000007945 */ /* 0x000fe20003800000 */
[----:B------:R-:W-:Y:S02]  /*1b390*/  IMAD.MOV.U32 R12, RZ, RZ, 0x1 ;  /* 0x00000001ff0c7424 */ /* 0x000fe400078e00ff */
[----:B------:R-:W-:Y:S02]  /*1b3a0*/  IMAD.MOV.U32 R11, RZ, RZ, RZ ;  /* 0x000000ffff0b7224 */ /* 0x000fe400078e00ff */
[----:B------:R-:W-:-:S07]  /*1b3b0*/  IMAD.MOV.U32 R15, RZ, RZ, -0x1 ;  /* 0xffffffffff0f7424 */ /* 0x000fce00078e00ff */
[----:B------:R-:W-:Y:S05]  /*1b3c0*/  WARPSYNC.COLLECTIVE R15, `(.L_x_1502) ;  /* 0x000000000f087348 */ /* 0x000fea0003c00000 */
[----:B------:R0:W1:Y:S02]  /*1b3d0*/  SHFL.UP P6, R14, R13, R12, R11 ;  /* 0x0400000c0d0e7389 */ /* 0x00006400000c000b */
[----:B01----:R-:W-:Y:S01]  /*1b3e0*/  ENDCOLLECTIVE ;  /* 0x000000000000791b */ /* 0x003fe20003800000 */
.L_x_1502:
[----:B------:R-:W-:Y:S05]  /*1b3f0*/  BSYNC B0 ;  /* 0x0000000000007941 */ /* 0x000fea0003800000 */
.L_x_1501:
        /* <DEDUP_REMOVED lines=8> */
.L_x_1503:
[----:B------:R-:W-:Y:S01]  /*1b480*/  IMAD.MOV.U32 R12, RZ, RZ, 0x4 ;  /* 0x00000004ff0c7424 */ /* 0x000fe200078e00ff */
[----:B------:R-:W-:-:S05]  /*1b490*/  SEL R2, R14, RZ, P2 ;  /* 0x000000ff0e027207 */ /* 0x000fca0001000000 */
[----:B------:R-:W-:-:S04]  /*1b4a0*/  IMAD.IADD R2, R13, 0x1, R2 ;  /* 0x000000010d027824 */ /* 0x000fc800078e0202 */
[----:B------:R-:W-:-:S07]  /*1b4b0*/  IMAD.MOV.U32 R13, RZ, RZ, R2 ;  /* 0x000000ffff0d7224 */ /* 0x000fce00078e0002 */
[----:B------:R-:W-:Y:S05]  /*1b4c0*/  WARPSYNC.COLLECTIVE R15, `(.L_x_1504) ;  /* 0x000000000f087348 */ /* 0x000fea0003c00000 */
[----:B------:R0:W1:Y:S02]  /*1b4d0*/  SHFL.UP P6, R14, R13, R12, R11 ;  /* 0x0400000c0d0e7389 */ /* 0x00006400000c000b */
[----:B01----:R-:W-:Y:S01]  /*1b4e0*/  ENDCOLLECTIVE ;  /* 0x000000000000791b */ /* 0x003fe20003800000 */
.L_x_1504:
[----:B------:R-:W-:Y:S01]  /*1b4f0*/  IMAD.MOV.U32 R12, RZ, RZ, 0x8 ;  /* 0x00000008ff0c7424 */ /* 0x000fe200078e00ff */
[----:B------:R-:W-:-:S05]  /*1b500*/  SEL R3, R14, RZ, P3 ;  /* 0x000000ff0e037207 */ /* 0x000fca0001800000 */
[----:B------:R-:W-:-:S04]  /*1b510*/  IMAD.IADD R3, R2, 0x1, R3 ;  /* 0x0000000102037824 */ /* 0x000fc800078e0203 */
[----:B------:R-:W-:-:S07]  /*1b520*/  IMAD.MOV.U32 R13, RZ, RZ, R3 ;  /* 0x000000ffff0d7224 */ /* 0x000fce00078e0003 */
[----:B------:R-:W-:Y:S05]  /*1b530*/  WARPSYNC.COLLECTIVE R15, `(.L_x_1505) ;  /* 0x000000000f087348 */ /* 0x000fea0003c00000 */
[----:B------:R0:W1:Y:S02]  /*1b540*/  SHFL.UP P6, R14, R13, R12, R11 ;  /* 0x0400000c0d0e7389 */ /* 0x00006400000c000b */
[----:B01----:R-:W-:Y:S01]  /*1b550*/  ENDCOLLECTIVE ;  /* 0x000000000000791b */ /* 0x003fe20003800000 */
.L_x_1505:
[----:B------:R-:W-:Y:S01]  /*1b560*/  IMAD.MOV.U32 R12, RZ, RZ, 0x10 ;  /* 0x00000010ff0c7424 */ /* 0x000fe200078e00ff */
[----:B------:R-:W-:-:S05]  /*1b570*/  SEL R14, R14, RZ, P4 ;  /* 0x000000ff0e0e7207 */ /* 0x000fca0002000000 */
[----:B------:R-:W-:-:S04]  /*1b580*/  IMAD.IADD R5, R3, 0x1, R14 ;  /* 0x0000000103057824 */ /* 0x000fc800078e020e */
[----:B------:R-:W-:-:S07]  /*1b590*/  IMAD.MOV.U32 R13, RZ, RZ, R5 ;  /* 0x000000ffff0d7224 */ /* 0x000fce00078e0005 */
[----:B------:R-:W-:Y:S05]  /*1b5a0*/  WARPSYNC.COLLECTIVE R15, `(.L_x_1506) ;  /* 0x000000000f087348 */ /* 0x000fea0003c00000 */
[----:B------:R0:W1:Y:S02]  /*1b5b0*/  SHFL.UP P6, R14, R13, R12, R11 ;  /* 0x0400000c0d0e7389 */ /* 0x00006400000c000b */
[----:B01----:R-:W-:Y:S01]  /*1b5c0*/  ENDCOLLECTIVE ;  /* 0x000000000000791b */ /* 0x003fe20003800000 */
.L_x_1506:
        /* <DEDUP_REMOVED lines=8> */
.L_x_1507:
[----:B------:R-:W-:Y:S05]  /*1b650*/  BRA `(.L_x_1508) ;  /* 0xffffffc000807947 */ /* 0x000fea000383ffff */
.L_x_1405:
[----:B------:R-:W-:Y:S01]  /*1b660*/  BSSY B0, `(.L_x_1509) ;  /* 0x0000006000007945 */ /* 0x000fe20003800000 */
[----:B------:R-:W-:Y:S01]  /*1b670*/  PLOP3.LUT P6, PT, P6, PT, PT, 0x8, 0x0 ;  /* 0x000000000000781c */ /* 0x000fe200037ce170 */
[----:B------:R-:W-:-:S12]  /*1b680*/  IMAD.MOV.U32 R15, RZ, RZ, -0x1 ;  /* 0xffffffffff0f7424 */ /* 0x000fd800078e00ff */
[----:B0-----:R-:W-:Y:S05]  /*1b690*/  WARPSYNC.COLLECTIVE R15, `(.L_x_1510) ;  /* 0x000000000f087348 */ /* 0x001fea0003c00000 */
[----:B------:R-:W-:Y:S01]  /*1b6a0*/  VOTE.ANY R14, PT, P6 ;  /* 0x00000000000e7806 */ /* 0x000fe200030e0100 */
[----:B0-----:R-:W-:Y:S06]  /*1b6b0*/  ENDCOLLECTIVE ;  /* 0x000000000000791b */ /* 0x001fec0003800000 */
.L_x_1510:
[----:B------:R-:W-:Y:S05]  /*1b6c0*/  BSYNC B0 ;  /* 0x0000000000007941 */ /* 0x000fea0003800000 */
.L_x_1509:
[----:B------:R-:W-:Y:S02]  /*1b6d0*/  IMAD.MOV.U32 R3, RZ, RZ, R14 ;  /* 0x000000ffff037224 */ /* 0x000fe400078e000e */
[----:B------:R-:W-:Y:S02]  /*1b6e0*/  IMAD.MOV.U32 R13, RZ, RZ, R25 ;  /* 0x000000ffff0d7224 */ /* 0x000fe400078e0019 */
[----:B------:R0:W1:Y:S01]  /*1b6f0*/  POPC R12, R3 ;  /* 0x00000003000c7309 */ /* 0x0000620000000000 */
[----:B------:R-:W-:Y:S02]  /*1b700*/  IMAD.MOV.U32 R11, RZ, RZ, 0x1f ;  /* 0x0000001fff0b7424 */ /* 0x000fe400078e00ff */
[----:B------:R-:W-:-:S07]  /*1b710*/  IMAD.MOV.U32 R15, RZ, RZ, -0x1 ;  /* 0xffffffffff0f7424 */ /* 0x000fce00078e00ff */
[----:B01----:R-:W-:Y:S05]  /*1b720*/  WARPSYNC.COLLECTIVE R15, `(.L_x_1511) ;  /* 0x000000000f087348 */ /* 0x003fea0003c00000 */
[----:B-1----:R1:W2:Y:S02]  /*1b730*/  SHFL.IDX P6, R14, R13, R12, R11 ;  /* 0x0000000c0d0e7389 */ /* 0x0022a400000c000b */
[----:B012---:R-:W-:Y:S01]  /*1b740*/  ENDCOLLECTIVE ;  /* 0x000000000000791b */ /* 0x007fe20003800000 */
.L_x_1511:
[----:B------:R-:W-:Y:S02]  /*1b750*/  IMAD.IADD R27, R12, 0x1, R27 ;  /* 0x000000010c1b7824 */ /* 0x000fe400078e021b */
[----:B------:R-:W-:Y:S02]  /*1b760*/  IMAD.MOV.U32 R13, RZ, RZ, R4 ;  /* 0x000000ffff0d7224 */ /* 0x000fe400078e0004 */
[----:B------:R-:W-:-:S07]  /*1b770*/  IMAD.MOV.U32 R25, RZ, RZ, R14 ;  /* 0x000000ffff197224 */ /* 0x000fce00078e000e */
[----:B------:R-:W-:Y:S05]  /*1b780*/  WARPSYNC.COLLECTIVE R15, `(.L_x_1512) ;  /* 0x000000000f087348 */ /* 0x000fea0003c00000 */
[----:B------:R0:W1:Y:S02]  /*1b790*/  SHFL.IDX P6, R14, R13, R12, R11 ;  /* 0x0000000c0d0e7389 */ /* 0x00006400000c000b */
[----:B01----:R-:W-:Y:S01]  /*1b7a0*/  ENDCOLLECTIVE ;  /* 0x000000000000791b */ /* 0x003fe20003800000 */
.L_x_1512:
[----:B------:R-:W-:Y:S01]  /*1b7b0*/  IMAD.MOV.U32 R4, RZ, RZ, R14 ;  /* 0x000000ffff047224 */ /* 0x000fe200078e000e */
[----:B------:R-:W-:Y:S06]  /*1b7c0*/  BRA `(.L_x_1513) ;  /* 0xffffffc000647947 */ /* 0x000fec000383ffff */
.L_x_1407:
[----:B------:R-:W-:Y:S01]  /*1b7d0*/  BSSY B0, `(.L_x_1514) ;  /* 0x0000007000007945 */ /* 0x000fe20003800000 */
[----:B------:R-:W-:Y:S02]  /*1b7e0*/  IMAD.MOV.U32 R13, RZ, RZ, R2 ;  /* 0x000000ffff0d7224 */ /* 0x000fe400078e0002 */
[----:B------:R-:W-:Y:S02]  /*1b7f0*/  IMAD.MOV.U32 R11, RZ, RZ, 0x1f ;  /* 0x0000001fff0b7424 */ /* 0x000fe400078e00ff */
[----:B------:R-:W-:-:S07]  /*1b800*/  IMAD.MOV.U32 R15, RZ, RZ, -0x1 ;  /* 0xffffffffff0f7424 */ /* 0x000fce00078e00ff */
[----:B0-23--:R-:W-:Y:S05]  /*1b810*/  WARPSYNC.COLLECTIVE R15, `(.L_x_1515) ;  /* 0x000000000f087348 */ /* 0x00dfea0003c00000 */
[----:B------:R1:W4:Y:S02]  /*1b820*/  SHFL.IDX P6, R14, R13, R12, R11 ;  /* 0x0000000c0d0e7389 */ /* 0x00032400000c000b */
[----:B01234-:R-:W-:Y:S01]  /*1b830*/  ENDCOLLECTIVE ;  /* 0x000000000000791b */ /* 0x01ffe20003800000 */
.L_x_1515:
[----:B------:R-:W-:Y:S05]  /*1b840*/  BSYNC B0 ;  /* 0x0000000000007941 */ /* 0x000fea0003800000 */
.L_x_1514:
[----:B------:R-:W-:Y:S01]  /*1b850*/  IMAD.MOV.U32 R6, RZ, RZ, R14 ;  /* 0x000000ffff067224 */ /* 0x000fe200078e000e */
[----:B------:R-:W-:Y:S06]  /*1b860*/  BRA `(.L_x_1406) ;  /* 0xffffffc000547947 */ /* 0x000fec000383ffff */
.L_x_1413:
[----:B0-----:R0:W1:Y:S02]  /*1b870*/  SYNCS.PHASECHK.TRANS64.TRYWAIT P0, [R7+URZ+0x30820], R0 ;  /* 0x03082000070075a7 */ /* 0x001064000800017f */
[----:B-1----:R-:W-:Y:S05]  /*1b880*/  @!P0 NANOSLEEP.SYNCS 0x989680 ;  /* 0x009896800000895d */ /* 0x002fea0003900000 */
[----:B------:R-:W1:Y:S02]  /*1b890*/  @!P0 SYNCS.PHASECHK.TRANS64 P0, [R7+URZ+0x30820], R0 ;  /* 0x03082000070085a7 */ /* 0x000e64000800007f */
[----:B-1----:R-:W-:Y:S05]  /*1b8a0*/  @!P0 BRA `(.L_x_1413) ;  /* 0xfffffffc00f08947 */ /* 0x002fea000383ffff */
[----:B------:R-:W-:Y:S05]  /*1b8b0*/  BRA `(.L_x_1516) ;  /* 0xffffffc800ac7947 */ /* 0x000fea000383ffff */
.L_x_1414:
[----:B------:R-:W1:Y:S01]  /*1b8c0*/  S2R R2, SR_TID.X ;  /* 0x0000000000027919 */ /* 0x000e620000002100 */
[----:B------:R-:W-:Y:S01]  /*1b8d0*/  BSSY B0, `(.L_x_1517) ;  /* 0x000000a000007945 */ /* 0x000fe20003800000 */
[----:B------:R-:W-:Y:S02]  /*1b8e0*/  IMAD.MOV.U32 R12, RZ, RZ, RZ ;  /* 0x000000ffff0c7224 */ /* 0x000fe400078e00ff */
[----:B------:R-:W-:Y:S02]  /*1b8f0*/  IMAD.MOV.U32 R11, RZ, RZ, 0x1f ;  /* 0x0000001fff0b7424 */ /* 0x000fe400078e00ff */
[----:B------:R-:W-:Y:S01]  /*1b900*/  IMAD.MOV.U32 R15, RZ, RZ, -0x1 ;  /* 0xffffffffff0f7424 */ /* 0x000fe200078e00ff */
[----:B-1----:R-:W-:-:S04]  /*1b910*/  SHF.R.U32.HI R2, RZ, 0x5, R2 ;  /* 0x00000005ff027819 */ /* 0x002fc80000011602 */
[----:B------:R-:W-:-:S05]  /*1b920*/  LOP3.LUT R2, R2, 0x3, RZ, 0xc0, !PT ;  /* 0x0000000302027812 */ /* 0x000fca00078ec0ff */
[----:B------:R-:W-:-:S07]  /*1b930*/  IMAD.MOV.U32 R13, RZ, RZ, R2 ;  /* 0x000000ffff0d7224 */ /* 0x000fce00078e0002 */
[----:B0-2---:R-:W-:Y:S05]  /*1b940*/  WARPSYNC.COLLECTIVE R15, `(.L_x_1518) ;  /* 0x000000000f087348 */ /* 0x005fea0003c00000 */
[----:B------:R1:W3:Y:S02]  /*1b950*/  SHFL.IDX P6, R14, R13, R12, R11 ;  /* 0x0000000c0d0e7389 */ /* 0x0002e400000c000b */
[----:B0123--:R-:W-:Y:S01]  /*1b960*/  ENDCOLLECTIVE ;  /* 0x000000000000791b */ /* 0x00ffe20003800000 */
.L_x_1518:
[----:B------:R-:W-:Y:S05]  /*1b970*/  BSYNC B0 ;  /* 0x0000000000007941 */ /* 0x000fea0003800000 */
.L_x_1517:
[----:B------:R-:W-:Y:S05]  /*1b980*/  BRA `(.L_x_1519) ;  /* 0xffffffc800947947 */ /* 0x000fea000383ffff */
.L_x_1417:
[----:B------:R-:W-:Y:S01]  /*1b990*/  BSSY B1, `(.L_x_1520) ;  /* 0x0000006000017945 */ /* 0x000fe20003800000 */
[----:B------:R-:W-:-:S07]  /*1b9a0*/  IMAD.MOV.U32 R15, RZ, RZ, -0x1 ;  /* 0xffffffffff0f7424 */ /* 0x000fce00078e00ff */
[----:B0-2---:R-:W-:Y:S05]  /*1b9b0*/  WARPSYNC.COLLECTIVE R15, `(.L_x_1521) ;  /* 0x000000000f0c7348 */ /* 0x005fea0003c00000 */
[----:B------:R-:W-:Y:S02]  /*1b9c0*/  ELECT P6, UR62, PT ;  /* 0x00000000003e782f */ /* 0x000fe400038c0000 */
[----:B------:R-:W-:Y:S01]  /*1b9d0*/  MOV R14, UR62 ;  /* 0x0000003e000e7c02 */ /* 0x000fe20008000f00 */
[----:B0-2---:R-:W-:Y:S10]  /*1b9e0*/  ENDCOLLECTIVE ;  /* 0x000000000000791b */ /* 0x005ff40003800000 */
.L_x_1521:
[----:B------:R-:W-:Y:S05]  /*1b9f0*/  BSYNC B1 ;  /* 0x0000000000017941 */ /* 0x000fea0003800000 */
.L_x_1520:
[----:B------:R-:W-:Y:S05]  /*1ba00*/  BRA `(.L_x_1522) ;  /* 0xffffffc8008c7947 */ /* 0x000fea000383ffff */
.L_x_1419:
[----:B0-----:R0:W1:Y:S02]  /*1ba10*/  SYNCS.PHASECHK.TRANS64.TRYWAIT P1, [R5+URZ+0x30840], R0 ;  /* 0x03084000050075a7 */ /* 0x001064000802017f */
[----:B-1----:R-:W-:Y:S05]  /*1ba20*/  @!P1 NANOSLEEP.SYNCS 0x989680 ;  /* 0x009896800000995d */ /* 0x002fea0003900000 */
[----:B------:R-:W1:Y:S02]  /*1ba30*/  @!P1 SYNCS.PHASECHK.TRANS64 P1, [R5+URZ+0x30840], R0 ;  /* 0x03084000050095a7 */ /* 0x000e64000802007f */
[----:B-1----:R-:W-:Y:S05]  /*1ba40*/  @!P1 BRA `(.L_x_1419) ;  /* 0xfffffffc00f09947 */ /* 0x002fea000383ffff */
[----:B------:R-:W-:Y:S05]  /*1ba50*/  BRA `(.L_x_1523) ;  /* 0xffffffc800b47947 */ /* 0x000fea000383ffff */
.L_x_1421:
[----:B-1----:R1:W3:Y:S02]  /*1ba60*/  SYNCS.PHASECHK.TRANS64.TRYWAIT P1, [R3+URZ+0x30840], R2 ;  /* 0x03084002030075a7 */ /* 0x0022e4000802017f */
[----:B---3--:R-:W-:Y:S05]  /*1ba70*/  @!P1 NANOSLEEP.SYNCS 0x989680 ;  /* 0x009896800000995d */ /* 0x008fea0003900000 */
[----:B------:R-:W3:Y:S02]  /*1ba80*/  @!P1 SYNCS.PHASECHK.TRANS64 P1, [R3+URZ+0x30840], R2 ;  /* 0x03084002030095a7 */ /* 0x000ee4000802007f */
[----:B---3--:R-:W-:Y:S05]  /*1ba90*/  @!P1 BRA `(.L_x_1421) ;  /* 0xfffffffc00f09947 */ /* 0x008fea000383ffff */
[----:B------:R-:W-:Y:S05]  /*1baa0*/  BRA `(.L_x_1524) ;  /* 0xffffffc800c07947 */ /* 0x000fea000383ffff */
.L_x_1423:
[----:B---3--:R3:W4:Y:S02]  /*1bab0*/  SYNCS.PHASECHK.TRANS64.TRYWAIT P1, [R5+URZ+0x30860], R0 ;  /* 0x03086000050075a7 */ /* 0x008724000802017f */
[----:B----4-:R-:W-:Y:S05]  /*1bac0*/  @!P1 NANOSLEEP.SYNCS 0x989680 ;  /* 0x009896800000995d */ /* 0x010fea0003900000 */
[----:B------:R-:W4:Y:S02]  /*1bad0*/  @!P1 SYNCS.PHASECHK.TRANS64 P1, [R5+URZ+0x30860], R0 ;  /* 0x03086000050095a7 */ /* 0x000f24000802007f */
[----:B----4-:R-:W-:Y:S05]  /*1bae0*/  @!P1 BRA `(.L_x_1423) ;  /* 0xfffffffc00f09947 */ /* 0x010fea000383ffff */
[----:B------:R-:W-:Y:S05]  /*1baf0*/  BRA `(.L_x_1525) ;  /* 0xffffffc800bc7947 */ /* 0x000fea000383ffff */
.L_x_1526:
        /* <DEDUP_REMOVED lines=16> */
.L_x_15973:


//--------------------- .text._ZN7cutlass13device_kernelIN5flash11enable_sm90INS1_16FlashAttnFwdSm90INS1_25CollectiveMainloopFwdSm90ILi2EN4cute5tupleIJNS5_1CILi1EEES8_S8_EEENS6_IJNS7_ILi128EEENS7_ILi64EEENS7_ILi256EEEEEELi256ENS_6half_tEfNS_4arch4Sm90ELb0ELb1ELb0ELb1ELb1ELb1ELb0ELb1ELb1ELb1ELb1ELb0EEENS1_21CollectiveEpilogueFwdINS6_IJSA_SC_SB_EEES9_SE_SG_Li256ELb1ELb1ELb1ELb0EEENS1_36VarlenDynamicPersistentTileSchedulerILi128ELi64ELi256ELi128ELb1ELb1ELb1ELb1ELb0ELb1EEEEEEEEEvNT_6ParamsE --------------------------
	.section	.text._ZN7cutlass13device_kernelIN5flash11enable_sm90INS1_16FlashAttnFwdSm90INS1_25CollectiveMainloopFwdSm90ILi2EN4cute5tupleIJNS5_1CILi1EEES8_S8_EEENS6_IJNS7_ILi128EEENS7_ILi64EEENS7_ILi256EEEEEELi256ENS_6half_tEfNS_4arch4Sm90ELb0ELb1ELb0ELb1ELb1ELb1ELb0ELb1ELb1ELb1ELb1ELb0EEENS1_21CollectiveEpilogueFwdINS6_IJSA_SC_SB_EEES9_SE_SG_Li256ELb1ELb1ELb1ELb0EEENS1_36VarlenDynamicPersistentTileSchedulerILi128ELi64ELi256ELi128ELb1ELb1ELb1ELb1ELb0ELb1EEEEEEEEEvNT_6ParamsE,"ax",@progbits
	.align	128
.text._ZN7cutlass13device_kernelIN5flash11enable_sm90INS1_16FlashAttnFwdSm90INS1_25CollectiveMainloopFwdSm90ILi2EN4cute5tupleIJNS5_1CILi1EEES8_S8_EEENS6_IJNS7_ILi128EEENS7_ILi64EEENS7_ILi256EEEEEELi256ENS_6half_tEfNS_4arch4Sm90ELb0ELb1ELb0ELb1ELb1ELb1ELb0ELb1ELb1ELb1ELb1ELb0EEENS1_21CollectiveEpilogueFwdINS6_IJSA_SC_SB_EEES9_SE_SG_Li256ELb1ELb1ELb1ELb0EEENS1_36VarlenDynamicPersistentTileSchedulerILi128ELi64ELi256ELi128ELb1ELb1ELb1ELb1ELb0ELb1EEEEEEEEEvNT_6ParamsE:
        .type           _ZN7cutlass13device_kernelIN5flash11enable_sm90INS1_16FlashAttnFwdSm90INS1_25CollectiveMainloopFwdSm90ILi2EN4cute5tupleIJNS5_1CILi1EEES8_S8_EEENS6_IJNS7_ILi128EEENS7_ILi64EEENS7_ILi256EEEEEELi256ENS_6half_tEfNS_4arch4Sm90ELb0ELb1ELb0ELb1ELb1ELb1ELb0ELb1ELb1ELb1ELb1ELb0EEENS1_21CollectiveEpilogueFwdINS6_IJSA_SC_SB_EEES9_SE_SG_Li256ELb1ELb1ELb1ELb0EEENS1_36VarlenDynamicPersistentTileSchedulerILi128ELi64ELi256ELi128ELb1ELb1ELb1ELb1ELb0ELb1EEEEEEEEEvNT_6ParamsE,@function
        .size           _ZN7cutlass13device_kernelIN5flash11enable_sm90INS1_16FlashAttnFwdSm90INS1_25CollectiveMainloopFwdSm90ILi2EN4cute5tupleIJNS5_1CILi1EEES8_S8_EEENS6_IJNS7_ILi128EEENS7_ILi64EEENS7_ILi256EEEEEELi256ENS_6half_tEfNS_4arch4Sm90ELb0ELb1ELb0ELb1ELb1ELb1ELb0ELb1ELb1ELb1ELb1ELb0EEENS1_21CollectiveEpilogueFwdINS6_IJSA_SC_SB_EEES9_SE_SG_Li256ELb1ELb1ELb1ELb0EEENS1_36VarlenDynamicPersistentTileSchedulerILi128ELi64ELi256ELi128ELb1ELb1ELb1ELb1ELb0ELb1EEEEEEEEEvNT_6ParamsE,(.L_x_15974 - _ZN7cutlass13device_kernelIN5flash11enable_sm90INS1_16FlashAttnFwdSm90INS1_25CollectiveMainloopFwdSm90ILi2EN4cute5tupleIJNS5_1CILi1EEES8_S8_EEENS6_IJNS7_ILi128EEENS7_ILi64EEENS7_ILi256EEEEEELi256ENS_6half_tEfNS_4arch4Sm90ELb0ELb1ELb0ELb1ELb1ELb1ELb0ELb1ELb1ELb1ELb1ELb0EEENS1_21CollectiveEpilogueFwdINS6_IJSA_SC_SB_EEES9_SE_SG_Li256ELb1ELb1ELb1ELb0EEENS1_36VarlenDynamicPersistentTileSchedulerILi128ELi64ELi256ELi128ELb1ELb1ELb1ELb1ELb0ELb1EEEEEEEEEvNT_6ParamsE)
        .other          _ZN7cutlass13device_kernelIN5flash11enable_sm90INS1_16FlashAttnFwdSm90INS1_25CollectiveMainloopFwdSm90ILi2EN4cute5tupleIJNS5_1CILi1EEES8_S8_EEENS6_IJNS7_ILi128EEENS7_ILi64EEENS7_ILi256EEEEEELi256ENS_6half_tEfNS_4arch4Sm90ELb0ELb1ELb0ELb1ELb1ELb1ELb0ELb1ELb1ELb1ELb1ELb0EEENS1_21CollectiveEpilogueFwdINS6_IJSA_SC_SB_EEES9_SE_SG_Li256ELb1ELb1ELb1ELb0EEENS1_36VarlenDynamicPersistentTileSchedulerILi128ELi64ELi256ELi128ELb1ELb1ELb1ELb1ELb0ELb1EEEEEEEEEvNT_6ParamsE,@"STO_CUDA_ENTRY STV_DEFAULT"
_ZN7cutlass13device_kernelIN5flash11enable_sm90INS1_16FlashAttnFwdSm90INS1_25CollectiveMainloopFwdSm90ILi2EN4cute5tupleIJNS5_1CILi1EEES8_S8_EEENS6_IJNS7_ILi128EEENS7_ILi64EEENS7_ILi256EEEEEELi256ENS_6half_tEfNS_4arch4Sm90ELb0ELb1ELb0ELb1ELb1ELb1ELb0ELb1ELb1ELb1ELb1ELb0EEENS1_21CollectiveEpilogueFwdINS6_IJSA_SC_SB_EEES9_SE_SG_Li256ELb1ELb1ELb1ELb0EEENS1_36VarlenDynamicPersistentTileSchedulerILi128ELi64ELi256ELi128ELb1ELb1ELb1ELb1ELb0ELb1EEEEEEEEEvNT_6ParamsE:
        /* <DEDUP_REMOVED lines=18> */
.L_x_1528:
[----:B------:R-:W-:Y:S05]  /*0120*/  BSYNC B0 ;  /* 0x0000000000007941 */ /* 0x000fea0003800000 */
.L_x_1527:
        /* <DEDUP_REMOVED lines=41> */
.L_x_1529:
        /* <DEDUP_REMOVED lines=22> */
.L_x_1530:
        /* <DEDUP_REMOVED lines=18> */
.L_x_1531:
        /* <DEDUP_REMOVED lines=22> */
.L_x_1532:
        /* <DEDUP_REMOVED lines=22> */
.L_x_1533:
[----:B0-----:R-:W-:Y:S01]  /*0900*/  UMOV UR4, 0x1 ;  /* 0x0000000100047882 */ /* 0x001fe20000000000 */
[----:B------:R-:W-:Y:S01]  /*0910*/  PLOP3.LUT P0, PT, PT, PT, UP0, 0x80, 0x0 ;  /* 0x000000000000781c */ /* 0x000fe20003f0f008 */
[----:B------:R-:W-:Y:S01]  /*0920*/  USEL UR4, UR4, 0x2, !UP0 ;  /* 0x0000000204047887 */ /* 0x000fe2000c000000 */
[----:B------:R-:W-:Y:S01]  /*0930*/  NOP ;  /* 0x0000000000007918 */ /* 0x000fe20000000000 */
[----:B------:R-:W-:Y:S01]  /*0940*/  ULDC.64 UR60, c[0x0][0x208] ;  /* 0x00008200003c7ab9 */ /* 0x000fe20000000a00 */
[----:B------:R-:W-:Y:S03]  /*0950*/  BSSY B9, `(.L_x_1534) ;  /* 0x0002b91000097945 */ /* 0x000fe60003800000 */
[----:B------:R-:W-:-:S05]  /*0960*/  IMAD.U32 R3, RZ, RZ, UR4 ;  /* 0x00000004ff037e24 */ /* 0x000fca000f8e00ff */
[----:B------:R0:W-:Y:S01]  /*0970*/  STL [R1+0xd8], R3 ;  /* 0x0000d80301007387 */ /* 0x0001e20000100800 */
[----:B-12-4-:R-:W-:Y:S06]  /*0980*/  BAR.SYNC.DEFER_BLOCKING 0x0 ;  /* 0x0000000000007b1d */ /* 0x016fec0000010000 */
[----:B------:R-:W-:Y:S05]  /*0990*/  @!P0 BRA `(.L_x_1535) ;  /* 0x0000023000e88947 */ /* 0x000fea0003800000 */
.L_x_1536:
[----:B------:R-:W-:-:S08]  /*09a0*/  NOP ;  /* 0x0000000000007918 */ /* 0x000fd00000000000 */
[----:B------:R-:W1:Y:S02]  /*09b0*/  USETMAXREG.TRY_ALLOC.CTAPOOL UP0, 0xe8 ;  /* 0x000000e8000079c8 */ /* 0x000e640008000600 */
[----:B-1----:R-:W-:-:S13]  /*09c0*/  PLOP3.LUT P0, PT, PT, PT, UP0, 0x80, 0x0 ;  /* 0x000000000000781c */ /* 0x002fda0003f0f008 */
[----:B------:R-:W-:Y:S05]  /*09d0*/  @!P0 BRA `(.L_x_1536) ;  /* 0xfffffffc00f08947 */ /* 0x000fea000383ffff */
[----:B------:R-:W1:Y:S08]  /*09e0*/  S2UR UR4, SR_CgaCtaId ;  /* 0x00000000000479c3 */ /* 0x000e700000008800 */
[----:B------:R-:W-:Y:S06]  /*09f0*/  BAR.ARV 0x8, 0x180 ;  /* 0x0206000000007b1d */ /* 0x000fec0000002000 */
[----:B------:R-:W-:-:S02]  /*0a00*/  MOV R17, 0x400 ;  /* 0x0000040000117802 */ /* 0x000fc40000000f00 */
[----:B------:R-:W-:Y:S01]  /*0a10*/  BAR.SYNC.DEFER_BLOCKING 0x5, 0x180 ;  /* 0x0146000000007b1d */ /* 0x000fe20000010000 */
[----:B-1----:R-:W-:-:S05]  /*0a20*/  IMAD.U32 R2, RZ, RZ, UR4 ;  /* 0x00000004ff027e24 */ /* 0x002fca000f8e00ff */
[----:B------:R-:W-:Y:S01]  /*0a30*/  ULDC UR4, c[0x0][0xc3c] ;  /* 0x00030f0000047ab9 */ /* 0x000fe20000000800 */
[----:B------:R-:W-:Y:S01]  /*0a40*/  LEA R17, R2, R17, 0x18 ;  /* 0x0000001102117211 */ /* 0x000fe200078ec0ff */
[----:B------:R-:W-:Y:S04]  /*0a50*/  STL [R1+0x8], R2 ;  /* 0x0000080201007387 */ /* 0x000fe80000100800 */
[----:B------:R-:W1:Y:S01]  /*0a60*/  LDS.128 R24, [R17+0x308d0] ;  /* 0x0308d00011187984 */ /* 0x000e620000000c00 */
[----:B------:R-:W-:Y:S06]  /*0a70*/  BAR.ARV 0x4, 0x180 ;  /* 0x0106000000007b1d */ /* 0x000fec0000002000 */
[----:B-1----:R-:W-:-:S13]  /*0a80*/  ISETP.GE.AND P0, PT, R27, UR4, PT ;  /* 0x000000041b007c0c */ /* 0x002fda000bf06270 */
[----:B------:R-:W-:Y:S05]  /*0a90*/  @P0 BRA `(.L_x_1537) ;  /* 0x000002b400f00947 */ /* 0x000fea0003800000 */
[----:B------:R-:W2:Y:S01]  /*0aa0*/  LDL R2, [R1+0xd8] ;  /* 0x0000d80001027983 */ /* 0x000ea20000100800 */
[----:B------:R-:W-:Y:S02]  /*0ab0*/  VIADD R0, R0, 0xffffff80 ;  /* 0xffffff8000007836 */ /* 0x000fe40000000000 */
[----:B------:R-:W-:Y:S02]  /*0ac0*/  IMAD.MOV.U32 R200, RZ, RZ, RZ ;  /* 0x000000ffffc87224 */ /* 0x000fe400078e00ff */
[----:B------:R-:W-:Y:S01]  /*0ad0*/  IMAD.MOV.U32 R218, RZ, RZ, RZ ;  /* 0x000000ffffda7224 */ /* 0x000fe200078e00ff */
[----:B0-----:R-:W-:Y:S01]  /*0ae0*/  SHF.R.S32.HI R3, RZ, 0x1f, R0 ;  /* 0x0000001fff037819 */ /* 0x001fe20000011400 */
[----:B------:R-:W-:-:S03]  /*0af0*/  IMAD.MOV.U32 R202, RZ, RZ, RZ ;  /* 0x000000ffffca7224 */ /* 0x000fc600078e00ff */
[CC--:B------:R-:W-:Y:S02]  /*0b00*/  LEA.HI R5, R3.reuse, R0.reuse, RZ, 0x2 ;  /* 0x0000000003057211 */ /* 0x0c0fe400078f10ff */
[CC--:B------:R-:W-:Y:S02]  /*0b10*/  LEA.HI R4, R3.reuse, R0.reuse, RZ, 0x5 ;  /* 0x0000000003047211 */ /* 0x0c0fe400078f28ff */
[CC--:B------:R-:W-:Y:S02]  /*0b20*/  LEA.HI R6, R3.reuse, R0.reuse, RZ, 0x3 ;  /* 0x0000000003067211 */ /* 0x0c0fe400078f18ff */
[----:B------:R-:W-:Y:S01]  /*0b30*/  LEA.HI R8, R3, R0, RZ, 0x6 ;  /* 0x0000000003087211 */ /* 0x000fe200078f30ff */
[----:B------:R-:W-:Y:S01]  /*0b40*/  IMAD.SHL.U32 R4, R4, 0x20, RZ ;  /* 0x0000002004047824 */ /* 0x000fe200078e00ff */
[----:B------:R-:W-:Y:S02]  /*0b50*/  LOP3.LUT R13, R5, 0xfffffffc, RZ, 0xc0, !PT ;  /* 0xfffffffc050d7812 */ /* 0x000fe400078ec0ff */
[----:B------:R-:W-:Y:S01]  /*0b60*/  LOP3.LUT R9, R6, 0xfffffff8, RZ, 0xc0, !PT ;  /* 0xfffffff806097812 */ /* 0x000fe200078ec0ff */
[----:B------:R-:W-:Y:S01]  /*0b70*/  IMAD.SHL.U32 R8, R8, 0x8, RZ ;  /* 0x0000000808087824 */ /* 0x000fe200078e00ff */
[----:B------:R-:W-:Y:S01]  /*0b80*/  LOP3.LUT R4, R4, 0xfffffc00, RZ, 0xc0, !PT ;  /* 0xfffffc0004047812 */ /* 0x000fe200078ec0ff */
[C---:B------:R-:W-:Y:S01]  /*0b90*/  IMAD.IADD R13, R0.reuse, 0x1, -R13 ;  /* 0x00000001000d7824 */ /* 0x040fe200078e0a0d */
[----:B------:R-:W-:Y:S01]  /*0ba0*/  SHF.R.S32.HI R22, RZ, 0x3, R6 ;  /* 0x00000003ff167819 */ /* 0x000fe20000011406 */
[----:B------:R-:W-:Y:S01]  /*0bb0*/  IMAD.IADD R12, R0, 0x1, -R9 ;  /* 0x00000001000c7824 */ /* 0x000fe200078e0a09 */
[----:B------:R-:W-:-:S03]  /*0bc0*/  LOP3.LUT R29, R8, 0xfffffe00, RZ, 0xc0, !PT ;  /* 0xfffffe00081d7812 */ /* 0x000fc600078ec0ff */
[----:B------:R-:W-:Y:S01]  /*0bd0*/  IMAD.SHL.U32 R204, R12, 0x4, RZ ;  /* 0x000000040ccc7824 */ /* 0x000fe200078e00ff */
[----:B------:R-:W-:Y:S01]  /*0be0*/  STL [R1+0x80], R12 ;  /* 0x0000800c01007387 */ /* 0x000fe20000100800 */
[----:B------:R-:W-:Y:S02]  /*0bf0*/  VIADD R6, R22, 0x60 ;  /* 0x0000006016067836 */ /* 0x000fe40000000000 */
[----:B------:R-:W-:Y:S02]  /*0c00*/  VIADD R20, R204, 0x40 ;  /* 0x00000040cc147836 */ /* 0x000fe40000000000 */
[----:B------:R-:W-:Y:S02]  /*0c10*/  IMAD.SHL.U32 R18, R12, 0x8, RZ ;  /* 0x000000080c127824 */ /* 0x000fe400078e00ff */
[----:B------:R-:W-:Y:S02]  /*0c20*/  IMAD.IADD R203, R204, 0x1, R20 ;  /* 0x00000001cccb7824 */ /* 0x000fe400078e0214 */
[----:B------:R-:W-:Y:S01]  /*0c30*/  VIADD R28, R22, 0x20 ;  /* 0x00000020161c7836 */ /* 0x000fe20000000000 */
[----:B--2---:R-:W-:-:S02]  /*0c40*/  R2UR UR4, R2 ;  /* 0x00000000020472ca */ /* 0x004fc400000e0000 */
[CC--:B------:R-:W-:Y:S02]  /*0c50*/  LEA.HI R2, R3.reuse, R0.reuse, RZ, 0x4 ;  /* 0x0000000003027211 */ /* 0x0c0fe400078f20ff */
[----:B------:R-:W-:Y:S02]  /*0c60*/  LEA.HI R3, R3, R0, RZ, 0x7 ;  /* 0x0000000003037211 */ /* 0x000fe400078f38ff */
[----:B------:R-:W-:Y:S02]  /*0c70*/  SHF.R.S32.HI R7, RZ, 0x4, R2 ;  /* 0x00000004ff077819 */ /* 0x000fe40000011402 */
[C---:B------:R-:W-:Y:S02]  /*0c80*/  LOP3.LUT R5, R2.reuse, 0x3fffff0, RZ, 0xc0, !PT ;  /* 0x03fffff002057812 */ /* 0x040fe400078ec0ff */
[----:B------:R-:W-:Y:S02]  /*0c90*/  LEA.HI R2, R2, R7, RZ, 0x1 ;  /* 0x0000000702027211 */ /* 0x000fe400078f08ff */
[----:B------:R-:W-:Y:S01]  /*0ca0*/  LOP3.LUT R11, R3, 0xffffff80, RZ, 0xc0, !PT ;  /* 0xffffff80030b7812 */ /* 0x000fe200078ec0ff */
[----:B------:R-:W-:Y:S01]  /*0cb0*/  IMAD.IADD R5, R0, 0x1, -R5 ;  /* 0x0000000100057824 */ /* 0x000fe200078e0a05 */
[----:B------:R-:W-:Y:S01]  /*0cc0*/  LOP3.LUT R2, R2, 0x1ffffffe, RZ, 0xc0, !PT ;  /* 0x1ffffffe02027812 */ /* 0x000fe200078ec0ff */
[----:B------:R-:W-:Y:S01]  /*0cd0*/  ULOP3.LUT UR4, UR4, 0x1, URZ, 0xfc, !UPT ;  /* 0x0000000104047892 */ /* 0x000fe2000f8efc3f */
[----:B------:R-:W-:Y:S01]  /*0ce0*/  IADD3 R24, R0, -R11, RZ ;  /* 0x8000000b00187210 */ /* 0x000fe20007ffe0ff */
[----:B------:R-:W-:Y:S01]  /*0cf0*/  IMAD R5, R5, 0x40, R4 ;  /* 0x0000004005057824 */ /* 0x000fe200078e0204 */
[----:B------:R-:W-:Y:S01]  /*0d00*/  SHF.R.S32.HI R0, RZ, 0x7, R3 ;  /* 0x00000007ff007819 */ /* 0x000fe20000011403 */
[----:B------:R-:W-:Y:S01]  /*0d10*/  IMAD.IADD R2, R7, 0x1, -R2 ;  /* 0x0000000107027824 */ /* 0x000fe200078e0a02 */
[----:B------:R-:W-:Y:S01]  /*0d20*/  SHF.R.S32.HI R9, RZ, 0x1f, R24 ;  /* 0x0000001fff097819 */ /* 0x000fe20000011418 */
[----:B------:R-:W-:Y:S01]  /*0d30*/  STL [R1+0xa4], R24 ;  /* 0x0000a41801007387 */ /* 0x000fe20000100800 */
[----:B------:R-:W-:Y:S01]  /*0d40*/  LEA.HI R3, R3, R0, RZ, 0x1 ;  /* 0x0000000003037211 */ /* 0x000fe200078f08ff */
[----:B------:R-:W-:Y:S01]  /*0d50*/  IMAD R2, R2, 0x8, R5 ;  /* 0x0000000802027824 */ /* 0x000fe200078e0205 */
[----:B------:R-:W-:Y:S01]  /*0d60*/  LEA.HI R10, R9, R24, RZ, 0x2 ;  /* 0x00000018090a7211 */ /* 0x000fe200078f10ff */
[----:B------:R-:W-:Y:S01]  /*0d70*/  STL [R1+0xc], R22 ;  /* 0x00000c1601007387 */ /* 0x000fe20000100800 */
[----:B------:R-:W-:-:S02]  /*0d80*/  LOP3.LUT R3, R3, 0x3fffffe, RZ, 0xc0, !PT ;  /* 0x03fffffe03037812 */ /* 0x000fc400078ec0ff */
[--C-:B------:R-:W-:Y:S01]  /*0d90*/  SHF.R.S32.HI R4, RZ, 0x2, R10.reuse ;  /* 0x00000002ff047819 */ /* 0x100fe2000001140a */
[----:B------:R0:W-:Y:S01]  /*0da0*/  STL [R1+0xd4], R2 ;  /* 0x0000d40201007387 */ /* 0x0001e20000100800 */
[----:B------:R-:W-:Y:S01]  /*0db0*/  SHF.R.S32.HI R7, RZ, 0x1f, R10 ;  /* 0x0000001fff077819 */ /* 0x000fe2000001140a */
[----:B------:R-:W-:Y:S01]  /*0dc0*/  IMAD.IADD R3, R0, 0x1, -R3 ;  /* 0x0000000100037824 */ /* 0x000fe200078e0a03 */
[----:B------:R-:W-:Y:S01]  /*0dd0*/  LEA.HI R0, R13, R13, RZ, 0x1 ;  /* 0x0000000d0d007211 */ /* 0x000fe200078f08ff */
[----:B------:R-:W-:Y:S01]  /*0de0*/  STL [R1+0x34], R20 ;  /* 0x0000341401007387 */ /* 0x000fe20000100800 */
[----:B------:R-:W-:Y:S02]  /*0df0*/  LEA.HI R7, R7, R4, RZ, 0x3 ;  /* 0x0000000407077211 */ /* 0x000fe400078f18ff */
[----:B------:R-:W-:Y:S01]  /*0e00*/  LOP3.LUT R0, R0, 0x1ffffffe, RZ, 0xc0, !PT ;  /* 0x1ffffffe00007812 */ /* 0x000fe200078ec0ff */
[----:B------:R1:W-:Y:S01]  /*0e10*/  STL [R1+0xc4], R28 ;  /* 0x0000c41c01007387 */ /* 0x0003e20000100800 */
[----:B------:R-:W-:-:S02]  /*0e20*/  LOP3.LUT R7, R7, 0xfffffff8, RZ, 0xc0, !PT ;  /* 0xfffffff807077812 */ /* 0x000fc400078ec0ff */
[----:B0-----:R-:W-:Y:S01]  /*0e30*/  IADD3 R2, R22, 0x40, RZ ;  /* 0x0000004016027810 */ /* 0x001fe20007ffe0ff */
[----:B------:R-:W-:Y:S01]  /*0e40*/  IMAD.IADD R13, R13, 0x1, -R0 ;  /* 0x000000010d0d7824 */ /* 0x000fe200078e0a00 */
[----:B------:R-:W-:Y:S01]  /*0e50*/  LEA.HI R9, R9, R24, RZ, 0x5 ;  /* 0x0000001809097211 */ /* 0x000fe200078f28ff */
[----:B------:R-:W-:Y:S01]  /*0e60*/  IMAD.IADD R4, R4, 0x1, -R7 ;  /* 0x0000000104047824 */ /* 0x000fe200078e0a07 */
[----:B------:R-:W-:Y:S02]  /*0e70*/  SHF.R.S32.HI R5, RZ, 0x1f, R2 ;  /* 0x0000001fff057819 */ /* 0x000fe40000011402 */
[----:B------:R-:W-:Y:S02]  /*0e80*/  SHF.R.S32.HI R7, RZ, 0x1f, R6 ;  /* 0x0000001fff077819 */ /* 0x000fe40000011406 */
[----:B------:R-:W-:Y:S01]  /*0e90*/  LEA.HI R5, R5, R2, RZ, 0x3 ;  /* 0x0000000205057211 */ /* 0x000fe200078f18ff */
[----:B------:R-:W-:Y:S01]  /*0ea0*/  IMAD.SHL.U32 R2, R2, 0x40, RZ ;  /* 0x0000004002027824 */ /* 0x000fe200078e00ff */
[----:B------:R-:W-:-:S02]  /*0eb0*/  LEA.HI R7, R7, R6, RZ, 0x3 ;  /* 0x0000000607077211 */ /* 0x000fc400078f18ff */
[----:B------:R-:W-:Y:S01]  /*0ec0*/  SHF.L.U32 R6, R6, 0x6, RZ ;  /* 0x0000000606067819 */ /* 0x000fe200000006ff */
[----:B------:R-:W-:Y:S01]  /*0ed0*/  IMAD.SHL.U32 R5, R5, 0x40, RZ ;  /* 0x0000004005057824 */ /* 0x000fe200078e00ff */
[----:B------:R-:W-:Y:S01]  /*0ee0*/  LOP3.LUT R0, R2, 0x1c0, RZ, 0xc0, !PT ;  /* 0x000001c002007812 */ /* 0x000fe200078ec0ff */
[----:B------:R-:W-:Y:S01]  /*0ef0*/  IMAD.SHL.U32 R14, R7, 0x40, RZ ;  /* 0x00000040070e7824 */ /* 0x000fe200078e00ff */
[----:B------:R-:W-:Y:S02]  /*0f00*/  SHF.R.S32.HI R2, RZ, 0x1f, R203 ;  /* 0x0000001fff027819 */ /* 0x000fe400000114cb */
[----:B------:R-:W-:Y:S02]  /*0f10*/  LOP3.LUT R12, R6, 0x1c0, RZ, 0xc0, !PT ;  /* 0x000001c0060c7812 */ /* 0x000fe400078ec0ff */
[----:B------:R-:W-:Y:S02]  /*0f20*/  LEA.HI R201, R2, R203, RZ, 0x3 ;  /* 0x000000cb02c97211 */ /* 0x000fe400078f18ff */
[----:B------:R-:W-:-:S02]  /*0f30*/  LOP3.LUT R7, R5, 0xfffffe00, RZ, 0xc0, !PT ;  /* 0xfffffe0005077812 */ /* 0x000fc400078ec0ff */
[----:B------:R-:W-:Y:S02]  /*0f40*/  SHF.R.U32.HI R6, RZ, 0x3, R0 ;  /* 0x00000003ff067819 */ /* 0x000fe40000011600 */
[C---:B------:R-:W-:Y:S02]  /*0f50*/  LOP3.LUT R11, R0.reuse, 0x38, R18, 0xf8, !PT ;  /* 0x00000038000b7812 */ /* 0x040fe400078ef812 */
[--C-:B------:R-:W-:Y:S01]  /*0f60*/  LOP3.LUT R5, R0, 0x38, R201.reuse, 0xf8, !PT ;  /* 0x0000003800057812 */ /* 0x100fe200078ef8c9 */
[----:B------:R-:W-:Y:S01]  /*0f70*/  IMAD.SHL.U32 R0, R22, 0x40, RZ ;  /* 0x0000004016007824 */ /* 0x000fe200078e00ff */
[----:B------:R-:W-:Y:S02]  /*0f80*/  SHF.R.U32.HI R16, RZ, 0x3, R12 ;  /* 0x00000003ff107819 */ /* 0x000fe4000001160c */
[C---:B------:R-:W-:Y:S02]  /*0f90*/  LOP3.LUT R19, R12.reuse, 0x38, R18, 0xf8, !PT ;  /* 0x000000380c137812 */ /* 0x040fe400078ef812 */
[----:B------:R-:W-:-:S02]  /*0fa0*/  LOP3.LUT R23, R12, 0x38, R201, 0xf8, !PT ;  /* 0x000000380c177812 */ /* 0x000fc400078ef8c9 */
[----:B------:R-:W-:Y:S02]  /*0fb0*/  LOP3.LUT R11, R7, R11, R6, 0xf6, !PT ;  /* 0x0000000b070b7212 */ /* 0x000fe400078ef606 */
[----:B------:R-:W-:Y:S01]  /*0fc0*/  LOP3.LUT R12, R5, R6, RZ, 0x3c, !PT ;  /* 0x00000006050c7212 */ /* 0x000fe200078e3cff */
[----:B------:R-:W-:Y:S01]  /*0fd0*/  IMAD.SHL.U32 R5, R28, 0x40, RZ ;  /* 0x000000401c057824 */ /* 0x000fe200078e00ff */
[----:B------:R-:W-:Y:S02]  /*0fe0*/  SHF.R.S32.HI R6, RZ, 0x1f, R28 ;  /* 0x0000001fff067819 */ /* 0x000fe4000001141c */
[----:B------:R-:W-:Y:S02]  /*0ff0*/  SHF.R.S32.HI R9, RZ, 0x5, R9 ;  /* 0x00000005ff097819 */ /* 0x000fe40000011409 */
[----:B------:R-:W-:Y:S02]  /*1000*/  LEA.HI R6, R6, R28, RZ, 0x3 ;  /* 0x0000001c06067211 */ /* 0x000fe400078f18ff */
[----:B------:R-:W-:-:S02]  /*1010*/  LOP3.LUT R15, R14, 0xfffffe00, RZ, 0xc0, !PT ;  /* 0xfffffe000e0f7812 */ /* 0x000fc400078ec0ff */
[----:B------:R-:W-:Y:S01]  /*1020*/  LOP3.LUT R22, R0, 0x1c0, RZ, 0xc0, !PT ;  /* 0x000001c000167812 */ /* 0x000fe200078ec0ff */
[----:B------:R-:W-:Y:S01]  /*1030*/  IMAD.SHL.U32 R6, R6, 0x40, RZ ;  /* 0x0000004006067824 */ /* 0x000fe200078e00ff */
[----:B-1----:R-:W-:Y:S02]  /*1040*/  LOP3.LUT R28, R5, 0x1c0, RZ, 0xc0, !PT ;  /* 0x000001c0051c7812 */ /* 0x002fe400078ec0ff */
[----:B------:R-:W-:Y:S01]  /*1050*/  LEA R4, R9, R4, 0x4 ;  /* 0x0000000409047211 */ /* 0x000fe200078e20ff */
[----:B------:R-:W-:Y:S01]  /*1060*/  STL [R1+0x60], R22 ;  /* 0x0000601601007387 */ /* 0x000fe20000100800 */
[----:B------:R-:W-:Y:S02]  /*1070*/  LEA.HI R2, R2, R203, RZ, 0x6 ;  /* 0x000000cb02027211 */ /* 0x000fe400078f30ff */
[----:B------:R-:W-:Y:S01]  /*1080*/  LOP3.LUT R21, R15, R19, R16, 0xf6, !PT ;  /* 0x000000130f157212 */ /* 0x000fe200078ef610 */
[----:B------:R-:W-:Y:S01]  /*1090*/  STL [R1+0x6c], R29 ;  /* 0x00006c1d01007387 */ /* 0x000fe20000100800 */
[----:B------:R-:W-:Y:S01]  /*10a0*/  LOP3.LUT R23, R23, R16, RZ, 0x3c, !PT ;  /* 0x0000001017177212 */ /* 0x000fe200078e3cff */
[----:B------:R-:W-:Y:S01]  /*10b0*/  IMAD R4, R3, 0x40, R4 ;  /* 0x0000004003047824 */ /* 0x000fe200078e0204 */
[----:B------:R-:W-:Y:S01]  /*10c0*/  SHF.R.U32.HI R30, RZ, 0x3, R22 ;  /* 0x00000003ff1e7819 */ /* 0x000fe20000011616 */
[----:B------:R-:W-:Y:S01]  /*10d0*/  IMAD.SHL.U32 R2, R2, 0x80, RZ ;  /* 0x0000008002027824 */ /* 0x000fe200078e00ff */
[----:B------:R-:W-:Y:S01]  /*10e0*/  LOP3.LUT R0, R22, 0x38, R201, 0xf8, !PT ;  /* 0x0000003816007812 */ /* 0x000fe200078ef8c9 */
[----:B------:R-:W-:Y:S01]  /*10f0*/  STL [R1+0x5c], R28 ;  /* 0x00005c1c01007387 */ /* 0x000fe20000100800 */
[----:B------:R-:W-:Y:S01]  /*1100*/  SHF.R.U32.HI R16, RZ, 0x3, R28 ;  /* 0x00000003ff107819 */ /* 0x000fe2000001161c */
[----:B------:R-:W-:Y:S01]  /*1110*/  VIADD R3, R204, 0x60 ;  /* 0x00000060cc037836 */ /* 0x000fe20000000000 */
[----:B------:R-:W-:Y:S01]  /*1120*/  LOP3.LUT R14, R6, 0xfffffe00, RZ, 0xc0, !PT ;  /* 0xfffffe00060e7812 */ /* 0x000fe200078ec0ff */
[----:B------:R-:W-:Y:S01]  /*1130*/  STL [R1+0xcc], R30 ;  /* 0x0000cc1e01007387 */ /* 0x000fe20000100800 */
[----:B------:R-:W-:-:S02]  /*1140*/  LOP3.LUT R5, R0, R30, RZ, 0x3c, !PT ;  /* 0x0000001e00057212 */ /* 0x000fc400078e3cff */
[----:B------:R-:W-:Y:S01]  /*1150*/  MOV R0, UR4 ;  /* 0x0000000400007c02 */ /* 0x000fe20008000f00 */
[----:B------:R-:W-:Y:S01]  /*1160*/  STL [R1+0xc8], R16 ;  /* 0x0000c81001007387 */ /* 0x000fe20000100800 */
[----:B------:R-:W-:Y:S02]  /*1170*/  LOP3.LUT R8, R28, 0x38, R201, 0xf8, !PT ;  /* 0x000000381c087812 */ /* 0x000fe400078ef8c9 */
[----:B------:R-:W-:Y:S01]  /*1180*/  LOP3.LUT R10, R10, 0x7ffffffc, RZ, 0xc0, !PT ;  /* 0x7ffffffc0a0a7812 */ /* 0x000fe200078ec0ff */
[----:B------:R-:W-:Y:S01]  /*1190*/  STL [R1+0x68], R14 ;  /* 0x0000680e01007387 */ /* 0x000fe20000100800 */
[----:B------:R-:W-:Y:S02]  /*11a0*/  LOP3.LUT R2, R2, 0xffffe000, RZ, 0xc0, !PT ;  /* 0xffffe00002027812 */ /* 0x000fe400078ec0ff */
[----:B------:R-:W-:Y:S01]  /*11b0*/  LOP3.LUT R9, R8, R16, RZ, 0x3c, !PT ;  /* 0x0000001008097212 */ /* 0x000fe200078e3cff */
[----:B------:R-:W-:Y:S01]  /*11c0*/  STL [R1+0xd0], R4 ;  /* 0x0000d00401007387 */ /* 0x000fe20000100800 */
[-C--:B------:R-:W-:Y:S01]  /*11d0*/  IADD3 R15, R23, R2.reuse, R15 ;  /* 0x00000002170f7210 */ /* 0x080fe20007ffe00f */
[----:B------:R-:W-:Y:S01]  /*11e0*/  VIADD R8, R204, 0x20 ;  /* 0x00000020cc087836 */ /* 0x000fe20000000000 */
[----:B------:R-:W-:Y:S01]  /*11f0*/  IADD3 R23, R18, 0xc0, RZ ;  /* 0x000000c012177810 */ /* 0x000fe20007ffe0ff */
[----:B------:R-:W-:Y:S01]  /*1200*/  STL [R1+0x8c], RZ ;  /* 0x00008cff01007387 */ /* 0x000fe20000100800 */
[----:B------:R-:W-:Y:S01]  /*1210*/  IMAD.IADD R10, R24, 0x1, -R10 ;  /* 0x00000001180a7824 */ /* 0x000fe200078e0a0a */
[----:B------:R-:W-:-:S02]  /*1220*/  IADD3 R7, R12, R2, R7 ;  /* 0x000000020c077210 */ /* 0x000fc40007ffe007 */
[----:B------:R0:W-:Y:S01]  /*1230*/  STL [R1+0x64], R0 ;  /* 0x0000640001007387 */ /* 0x0001e20000100800 */
[----:B------:R-:W-:Y:S01]  /*1240*/  IMAD.SHL.U32 R225, R10, 0x2, RZ ;  /* 0x000000020ae17824 */ /* 0x000fe200078e00ff */
[----:B------:R-:W-:Y:S02]  /*1250*/  SHF.R.S32.HI R12, RZ, 0x1f, R23 ;  /* 0x0000001fff0c7819 */ /* 0x000fe40000011417 */
[----:B------:R-:W-:Y:S01]  /*1260*/  STL [R1+0x4c], RZ ;  /* 0x00004cff01007387 */ /* 0x000fe20000100800 */
[----:B------:R-:W-:Y:S01]  /*1270*/  VIADD R41, R225, 0x8 ;  /* 0x00000008e1297836 */ /* 0x000fe20000000000 */
[-C--:B------:R-:W-:Y:S01]  /*1280*/  IADD3 R5, R5, R2.reuse, R29 ;  /* 0x0000000205057210 */ /* 0x080fe20007ffe01d */
[C---:B------:R-:W-:Y:S01]  /*1290*/  VIADD R40, R225.reuse, 0x10 ;  /* 0x00000010e1287836 */ /* 0x040fe20000000000 */
[----:B------:R1:W-:Y:S01]  /*12a0*/  STL [R1+0x30], R8 ;  /* 0x0000300801007387 */ /* 0x0003e20000100800 */
[----:B------:R-:W-:Y:S01]  /*12b0*/  VIADD R39, R225, 0x18 ;  /* 0x00000018e1277836 */ /* 0x000fe20000000000 */
[----:B0-----:R-:W-:Y:S01]  /*12c0*/  LOP3.LUT R0, R22, 0x38, R18, 0xf8, !PT ;  /* 0x0000003816007812 */ /* 0x001fe200078ef812 */
[----:B------:R-:W-:Y:S01]  /*12d0*/  VIADD R22, R18, 0x80 ;  /* 0x0000008012167836 */ /* 0x000fe20000000000 */
[----:B------:R-:W-:Y:S01]  /*12e0*/  STL [R1+0x48], R3 ;  /* 0x0000480301007387 */ /* 0x000fe20000100800 */
[----:B------:R-:W-:Y:S01]  /*12f0*/  IADD3 R9, R9, R2, R14 ;  /* 0x0000000209097210 */ /* 0x000fe20007ffe00e */
[----:B------:R-:W-:Y:S01]  /*1300*/  VIADD R2, R17, 0x10400 ;  /* 0x0001040011027836 */ /* 0x000fe20000000000 */
[----:B------:R-:W-:Y:S01]  /*1310*/  LOP3.LUT R6, R29, R0, R30, 0xf6, !PT ;  /* 0x000000001d067212 */ /* 0x000fe200078ef61e */
[C---:B------:R-:W-:Y:S01]  /*1320*/  VIADD R37, R225.reuse, 0x28 ;  /* 0x00000028e1257836 */ /* 0x040fe20000000000 */
[----:B------:R-:W-:Y:S01]  /*1330*/  LOP3.LUT R0, R28, 0x38, R18, 0xf8, !PT ;  /* 0x000000381c007812 */ /* 0x000fe200078ef812 */
[C---:B------:R-:W-:Y:S01]  /*1340*/  VIADD R36, R225.reuse, 0x30 ;  /* 0x00000030e1247836 */ /* 0x040fe20000000000 */
[----:B------:R-:W-:Y:S01]  /*1350*/  SHF.R.S32.HI R28, RZ, 0x1f, R22 ;  /* 0x0000001fff1c7819 */ /* 0x000fe20000011416 */
[----:B------:R-:W-:Y:S01]  /*1360*/  STL [R1+0x7c], R6 ;  /* 0x00007c0601007387 */ /* 0x000fe20000100800 */
[----:B-1----:R-:W-:Y:S01]  /*1370*/  SHF.R.S32.HI R8, RZ, 0x1f, R8 ;  /* 0x0000001fff087819 */ /* 0x002fe20000011408 */
[C---:B------:R-:W-:Y:S01]  /*1380*/  VIADD R35, R225.reuse, 0x38 ;  /* 0x00000038e1237836 */ /* 0x040fe20000000000 */
[C---:B------:R-:W-:Y:S01]  /*1390*/  IADD3 R38, R225.reuse, 0x20, RZ ;  /* 0x00000020e1267810 */ /* 0x040fe20007ffe0ff */
[----:B------:R-:W-:Y:S01]  /*13a0*/  STL [R1+0x4], R28 ;  /* 0x0000041c01007387 */ /* 0x000fe20000100800 */
[----:B------:R-:W-:Y:S01]  /*13b0*/  SHF.R.S32.HI R42, RZ, 0x1f, R41 ;  /* 0x0000001fff2a7819 */ /* 0x000fe20000011429 */
[----:B------:R-:W-:Y:S01]  /*13c0*/  VIADD R34, R225, 0x40 ;  /* 0x00000040e1227836 */ /* 0x000fe20000000000 */
[----:B------:R-:W-:Y:S01]  /*13d0*/  SHF.R.S32.HI R41, RZ, 0x1f, R40 ;  /* 0x0000001fff297819 */ /* 0x000fe20000011428 */
[----:B------:R0:W-:Y:S01]  /*13e0*/  STL [R1], R12 ;  /* 0x0000000c01007387 */ /* 0x0001e20000100800 */
[----:B------:R-:W-:Y:S01]  /*13f0*/  SHF.R.S32.HI R40, RZ, 0x1f, R39 ;  /* 0x0000001fff287819 */ /* 0x000fe20000011427 */
[----:B------:R-:W-:Y:S01]  /*1400*/  IMAD R10, R11, 0x2, R2 ;  /* 0x000000020b0a7824 */ /* 0x000fe200078e0202 */
[----:B------:R-:W-:Y:S01]  /*1410*/  SHF.R.S32.HI R39, RZ, 0x1f, R38 ;  /* 0x0000001fff277819 */ /* 0x000fe20000011426 */
[----:B------:R1:W-:Y:S01]  /*1420*/  STL [R1+0x9c], R8 ;  /* 0x00009c0801007387 */ /* 0x0003e20000100800 */
[C---:B------:R-:W-:Y:S01]  /*1430*/  VIADD R33, R225.reuse, 0x48 ;  /* 0x00000048e1217836 */ /* 0x040fe20000000000 */
[----:B------:R-:W-:Y:S01]  /*1440*/  SHF.R.S32.HI R38, RZ, 0x1f, R37 ;  /* 0x0000001fff267819 */ /* 0x000fe20000011425 */
[C---:B------:R-:W-:Y:S01]  /*1450*/  VIADD R32, R225.reuse, 0x50 ;  /* 0x00000050e1207836 */ /* 0x040fe20000000000 */
[----:B------:R-:W-:Y:S01]  /*1460*/  SHF.R.S32.HI R37, RZ, 0x1f, R36 ;  /* 0x0000001fff257819 */ /* 0x000fe20000011424 */
[C---:B------:R-:W-:Y:S01]  /*1470*/  VIADD R30, R225.reuse, 0x60 ;  /* 0x00000060e11e7836 */ /* 0x040fe20000000000 */
[----:B0-----:R-:W-:Y:S01]  /*1480*/  SHF.R.S32.HI R12, RZ, 0x1f, R20 ;  /* 0x0000001fff0c7819 */ /* 0x001fe20000011414 */
[C---:B------:R-:W-:Y:S01]  /*1490*/  VIADD R29, R225.reuse, 0x68 ;  /* 0x00000068e11d7836 */ /* 0x040fe20000000000 */
[C---:B------:R-:W-:Y:S01]  /*14a0*/  IADD3 R31, R225.reuse, 0x58, RZ ;  /* 0x00000058e11f7810 */ /* 0x040fe20007ffe0ff */
[----:B------:R-:W-:Y:S01]  /*14b0*/  VIADD R28, R225, 0x70 ;  /* 0x00000070e11c7836 */ /* 0x000fe20000000000 */
[----:B-1----:R-:W-:Y:S01]  /*14c0*/  SHF.R.S32.HI R8, RZ, 0x1f, R3 ;  /* 0x0000001fff087819 */ /* 0x002fe20000011403 */
[----:B------:R-:W-:Y:S01]  /*14d0*/  STL [R1+0x98], R12 ;  /* 0x0000980c01007387 */ /* 0x000fe20000100800 */
[----:B------:R-:W-:Y:S01]  /*14e0*/  LOP3.LUT R3, R14, R0, R16, 0xf6, !PT ;  /* 0x000000000e037212 */ /* 0x000fe200078ef610 */
[----:B------:R-:W-:Y:S01]  /*14f0*/  IMAD R0, R21, 0x2, R2 ;  /* 0x0000000215007824 */ /* 0x000fe200078e0202 */
[----:B------:R-:W-:Y:S01]  /*1500*/  SHF.R.S32.HI R36, RZ, 0x1f, R35 ;  /* 0x0000001fff247819 */ /* 0x000fe20000011423 */
[----:B------:R0:W-:Y:S01]  /*1510*/  STL [R1+0x94], R8 ;  /* 0x0000940801007387 */ /* 0x0001e20000100800 */
[----:B------:R-:W-:Y:S01]  /*1520*/  SHF.R.S32.HI R35, RZ, 0x1f, R34 ;  /* 0x0000001fff237819 */ /* 0x000fe20000011422 */
[C---:B------:R-:W-:Y:S01]  /*1530*/  VIADD R24, R225.reuse, 0x78 ;  /* 0x00000078e1187836 */ /* 0x040fe20000000000 */
[----:B------:R-:W-:Y:S01]  /*1540*/  SHF.R.S32.HI R34, RZ, 0x1f, R33 ;  /* 0x0000001fff227819 */ /* 0x000fe20000011421 */
[----:B------:R-:W-:Y:S01]  /*1550*/  STL [R1+0xb4], R10 ;  /* 0x0000b40a01007387 */ /* 0x000fe20000100800 */
[----:B------:R-:W-:Y:S01]  /*1560*/  SHF.R.S32.HI R33, RZ, 0x1f, R32 ;  /* 0x0000001fff217819 */ /* 0x000fe20000011420 */
[C---:B------:R-:W-:Y:S01]  /*1570*/  VIADD R21, R225.reuse, 0x80 ;  /* 0x00000080e1157836 */ /* 0x040fe20000000000 */
[----:B------:R-:W-:Y:S01]  /*1580*/  SHF.R.S32.HI R32, RZ, 0x1f, R31 ;  /* 0x0000001fff207819 */ /* 0x000fe2000001141f */
[----:B------:R1:W-:Y:S01]  /*1590*/  STL [R1+0xac], R0 ;  /* 0x0000ac0001007387 */ /* 0x0003e20000100800 */
[----:B------:R-:W-:Y:S01]  /*15a0*/  VIADD R20, R225, 0x88 ;  /* 0x00000088e1147836 */ /* 0x000fe20000000000 */
[----:B------:R-:W-:Y:S01]  /*15b0*/  SHF.R.S32.HI R31, RZ, 0x1f, R30 ;  /* 0x0000001fff1f7819 */ /* 0x000fe2000001141e */
[--C-:B0-----:R-:W-:Y:S01]  /*15c0*/  IMAD R8, R3, 0x2, R2.reuse ;  /* 0x0000000203087824 */ /* 0x101fe200078e0202 */
[----:B------:R-:W-:Y:S01]  /*15d0*/  SHF.R.S32.HI R30, RZ, 0x1f, R29 ;  /* 0x0000001fff1e7819 */ /* 0x000fe2000001141d */
[----:B------:R-:W-:Y:S01]  /*15e0*/  IMAD R3, R5, 0x2, R2 ;  /* 0x0000000205037824 */ /* 0x000fe200078e0202 */
[C---:B------:R-:W-:Y:S01]  /*15f0*/  IADD3 R16, R225.reuse, 0x90, RZ ;  /* 0x00000090e1107810 */ /* 0x040fe20007ffe0ff */
[----:B------:R-:W-:Y:S01]  /*1600*/  VIADD R14, R225, 0xa0 ;  /* 0x000000a0e10e7836 */ /* 0x000fe20000000000 */
[----:B------:R-:W-:Y:S01]  /*1610*/  STL [R1+0xbc], R8 ;  /* 0x0000bc0801007387 */ /* 0x000fe20000100800 */
[----:B------:R-:W-:Y:S01]  /*1620*/  SHF.R.S32.HI R29, RZ, 0x1f, R28 ;  /* 0x0000001fff1d7819 */ /* 0x000fe2000001141c */
[----:B------:R-:W-:Y:S01]  /*1630*/  IMAD R5, R7, 0x2, R2 ;  /* 0x0000000207057824 */ /* 0x000fe200078e0202 */
[----:B-1----:R-:W-:Y:S01]  /*1640*/  LEA R0, R9, R2, 0x1 ;  /* 0x0000000209007211 */ /* 0x002fe200078e08ff */
[----:B------:R0:W-:Y:S01]  /*1650*/  STL [R1+0xc0], R3 ;  /* 0x0000c00301007387 */ /* 0x0001e20000100800 */
[----:B------:R-:W-:Y:S01]  /*1660*/  SHF.R.S32.HI R28, RZ, 0x1f, R24 ;  /* 0x0000001fff1c7819 */ /* 0x000fe20000011418 */
[C---:B------:R-:W-:Y:S01]  /*1670*/  VIADD R12, R225.reuse, 0xa8 ;  /* 0x000000a8e10c7836 */ /* 0x040fe20000000000 */
[----:B------:R-:W-:Y:S01]  /*1680*/  SHF.R.S32.HI R24, RZ, 0x1f, R21 ;  /* 0x0000001fff187819 */ /* 0x000fe20000011415 */
[----:B------:R1:W-:Y:S01]  /*1690*/  STL [R1+0xb8], R0 ;  /* 0x0000b80001007387 */ /* 0x0003e20000100800 */
[C---:B------:R-:W-:Y:S01]  /*16a0*/  VIADD R11, R225.reuse, 0xb0 ;  /* 0x000000b0e10b7836 */ /* 0x040fe20000000000 */
[----:B------:R-:W-:Y:S01]  /*16b0*/  SHF.R.S32.HI R21, RZ, 0x1f, R20 ;  /* 0x0000001fff157819 */ /* 0x000fe20000011414 */
[C---:B------:R-:W-:Y:S01]  /*16c0*/  VIADD R10, R225.reuse, 0xb8 ;  /* 0x000000b8e10a7836 */ /* 0x040fe20000000000 */
[----:B------:R-:W-:Y:S01]  /*16d0*/  SHF.R.S32.HI R20, RZ, 0x1f, R16 ;  /* 0x0000001fff147819 */ /* 0x000fe20000011410 */
[----:B------:R-:W-:Y:S01]  /*16e0*/  VIADD R9, R225, 0xc0 ;  /* 0x000000c0e1097836 */ /* 0x000fe20000000000 */
[----:B------:R2:W-:Y:S01]  /*16f0*/  STL [R1+0xb0], R5 ;  /* 0x0000b00501007387 */ /* 0x0005e20000100800 */
[----:B0-----:R-:W-:Y:S01]  /*1700*/  IMAD R3, R15, 0x2, R2 ;  /* 0x000000020f037824 */ /* 0x001fe200078e0202 */
[C---:B------:R-:W-:Y:S01]  /*1710*/  IADD3 R8, R225.reuse, 0xc8, RZ ;  /* 0x000000c8e1087810 */ /* 0x040fe20007ffe0ff */
[C---:B------:R-:W-:Y:S01]  /*1720*/  VIADD R15, R225.reuse, 0x98 ;  /* 0x00000098e10f7836 */ /* 0x040fe20000000000 */
[----:B------:R-:W-:Y:S01]  /*1730*/  SHF.R.S32.HI R19, RZ, 0x1f, R18 ;  /* 0x0000001fff137819 */ /* 0x000fe20000011412 */
[----:B-1----:R-:W-:Y:S01]  /*1740*/  IMAD R0, R6, 0x2, R2 ;  /* 0x0000000206007824 */ /* 0x002fe200078e0202 */
[----:B------:R-:W-:Y:S01]  /*1750*/  SHF.R.S32.HI R2, RZ, 0x3, R201 ;  /* 0x00000003ff027819 */ /* 0x000fe200000114c9 */
[C---:B------:R-:W-:Y:S01]  /*1760*/  VIADD R7, R225.reuse, 0xd0 ;  /* 0x000000d0e1077836 */ /* 0x040fe20000000000 */
[----:B------:R-:W-:Y:S01]  /*1770*/  SHF.R.S32.HI R16, RZ, 0x1f, R15 ;  /* 0x0000001fff107819 */ /* 0x000fe2000001140f */
[----:B------:R0:W-:Y:S01]  /*1780*/  STL [R1+0xa8], R3 ;  /* 0x0000a80301007387 */ /* 0x0001e20000100800 */
[----:B------:R-:W-:Y:S01]  /*1790*/  SHF.R.S32.HI R15, RZ, 0x1f, R14 ;  /* 0x0000001fff0f7819 */ /* 0x000fe2000001140e */
[C---:B------:R-:W-:Y:S01]  /*17a0*/  VIADD R6, R225.reuse, 0xd8 ;  /* 0x000000d8e1067836 */ /* 0x040fe20000000000 */
[----:B------:R-:W-:Y:S01]  /*17b0*/  SHF.R.S32.HI R14, RZ, 0x1f, R12 ;  /* 0x0000001fff0e7819 */ /* 0x000fe2000001140c */
[----:B------:R1:W-:Y:S01]  /*17c0*/  STL [R1+0x70], R0 ;  /* 0x0000700001007387 */ /* 0x0003e20000100800 */
[----:B------:R-:W-:Y:S01]  /*17d0*/  SHF.R.S32.HI R12, RZ, 0x1f, R11 ;  /* 0x0000001fff0c7819 */ /* 0x000fe2000001140b */
[C---:B--2---:R-:W-:Y:S01]  /*17e0*/  VIADD R5, R225.reuse, 0xe0 ;  /* 0x000000e0e1057836 */ /* 0x044fe20000000000 */
[----:B------:R-:W-:Y:S01]  /*17f0*/  SHF.R.S32.HI R11, RZ, 0x1f, R10 ;  /* 0x0000001fff0b7819 */ /* 0x000fe2000001140a */
[----:B------:R2:W-:Y:S01]  /*1800*/  STL [R1+0xa0], R2 ;  /* 0x0000a00201007387 */ /* 0x0005e20000100800 */
[----:B------:R-:W-:Y:S01]  /*1810*/  SHF.R.S32.HI R10, RZ, 0x1f, R9 ;  /* 0x0000001fff0a7819 */ /* 0x000fe20000011409 */
[----:B0-----:R-:W-:Y:S01]  /*1820*/  VIADD R3, R225, 0xe8 ;  /* 0x000000e8e1037836 */ /* 0x001fe20000000000 */
[----:B------:R-:W-:-:S02]  /*1830*/  SHF.R.S32.HI R9, RZ, 0x1f, R8 ;  /* 0x0000001fff097819 */ /* 0x000fc40000011408 */
[----:B------:R-:W-:Y:S02]  /*1840*/  SHF.R.S32.HI R8, RZ, 0x1f, R7 ;  /* 0x0000001fff087819 */ /* 0x000fe40000011407 */
[----:B-1----:R-:W-:Y:S01]  /*1850*/  SHF.R.S32.HI R0, RZ, 0x1f, R225 ;  /* 0x0000001fff007819 */ /* 0x002fe200000114e1 */
[C---:B------:R-:W-:Y:S01]  /*1860*/  VIADD R0, R225.reuse, 0xf8 ;  /* 0x000000f8e1007836 */ /* 0x040fe20000000000 */
[----:B------:R-:W-:Y:S01]  /*1870*/  SHF.R.S32.HI R7, RZ, 0x1f, R6 ;  /* 0x0000001fff077819 */ /* 0x000fe20000011406 */
[----:B--2---:R-:W-:Y:S01]  /*1880*/  VIADD R2, R225, 0xf0 ;  /* 0x000000f0e1027836 */ /* 0x004fe20000000000 */
[----:B------:R-:W-:Y:S02]  /*1890*/  SHF.R.S32.HI R6, RZ, 0x1f, R5 ;  /* 0x0000001fff067819 */ /* 0x000fe40000011405 */
[----:B------:R-:W-:Y:S02]  /*18a0*/  SHF.R.S32.HI R5, RZ, 0x1f, R3 ;  /* 0x0000001fff057819 */ /* 0x000fe40000011403 */
[----:B------:R-:W-:-:S02]  /*18b0*/  SHF.R.S32.HI R3, RZ, 0x1f, R2 ;  /* 0x0000001fff037819 */ /* 0x000fc40000011402 */
[----:B------:R-:W-:Y:S02]  /*18c0*/  SHF.R.S32.HI R2, RZ, 0x1f, R0 ;  /* 0x0000001fff027819 */ /* 0x000fe40000011400 */
[----:B------:R-:W-:Y:S02]  /*18d0*/  LEA R0, R13, R4, 0x3 ;  /* 0x000000040d007211 */ /* 0x000fe400078e18ff */
[----:B------:R-:W-:-:S03]  /*18e0*/  LOP3.LUT R201, R201, 0xfffffff8, RZ, 0xc0, !PT ;  /* 0xfffffff8c9c97812 */ /* 0x000fc600078ec0ff */
[----:B------:R0:W-:Y:S01]  /*18f0*/  STL [R1+0x74], R0 ;  /* 0x0000740001007387 */ /* 0x0001e20000100800 */
[----:B------:R-:W-:-:S07]  /*1900*/  SHF.R.S32.HI R224, RZ, 0x1f, R201 ;  /* 0x0000001fffe07819 */ /* 0x000fce00000114c9 */
.L_x_1847:
[----:B------:R-:W-:Y:S01]  /*1910*/  ULDC.64 UR4, c[0x0][0xa28] ;  /* 0x00028a0000047ab9 */ /* 0x000fe20000000a00 */
[----:B01---5:R-:W1:Y:S01]  /*1920*/  LDC.64 R4, c[0x0][0xa08] ;  /* 0x00028200ff047b82 */ /* 0x023e620000000a00 */
[----:B------:R-:W-:Y:S01]  /*1930*/  ISETP.NE.U32.AND P0, PT, RZ, UR4, PT ;  /* 0x00000004ff007c0c */ /* 0x000fe2000bf05070 */
[----:B------:R-:W-:Y:S01]  /*1940*/  IMAD.MOV.U32 R28, RZ, RZ, RZ ;  /* 0x000000ffff1c7224 */ /* 0x000fe200078e00ff */
[----:B------:R-:W-:Y:S01]  /*1950*/  ULDC.64 UR6, c[0x0][0xa20] ;  /* 0x0002880000067ab9 */ /* 0x000fe20000000a00 */
[----:B--2---:R-:W-:Y:S01]  /*1960*/  IMAD.MOV.U32 R8, RZ, RZ, RZ ;  /* 0x000000ffff087224 */ /* 0x004fe200078e00ff */
[----:B------:R-:W-:Y:S01]  /*1970*/  ISETP.NE.AND.EX P0, PT, RZ, UR5, PT, P0 ;  /* 0x00000005ff007c0c */ /* 0x000fe2000bf05300 */
[----:B------:R-:W-:Y:S02]  /*1980*/  ULDC.64 UR4, c[0x0][0xa18] ;  /* 0x0002860000047ab9 */ /* 0x000fe40000000a00 */
[----:B------:R-:W-:-:S04]  /*1990*/  ISETP.NE.U32.AND P1, PT, RZ, UR4, PT ;  /* 0x00000004ff007c0c */ /* 0x000fc8000bf25070 */
[----:B------:R-:W-:Y:S01]  /*19a0*/  ISETP.NE.AND.EX P1, PT, RZ, UR5, PT, P1 ;  /* 0x00000005ff007c0c */ /* 0x000fe2000bf25310 */
[----:B------:R-:W-:Y:S02]  /*19b0*/  ULDC.64 UR4, c[0x0][0xa08] ;  /* 0x0002820000047ab9 */ /* 0x000fe40000000a00 */
[----:B------:R-:W-:-:S03]  /*19c0*/  ISETP.NE.U32.AND P3, PT, RZ, UR4, PT ;  /* 0x00000004ff007c0c */ /* 0x000fc6000bf65070 */
[----:B------:R-:W2:Y:S01]  /*19d0*/  @P0 LDC.64 R6, c[0x0][0xa28] ;  /* 0x00028a00ff060b82 */ /* 0x000ea20000000a00 */
[----:B------:R-:W-:Y:S01]  /*19e0*/  ISETP.NE.AND.EX P3, PT, RZ, UR5, PT, P3 ;  /* 0x00000005ff007c0c */ /* 0x000fe2000bf65330 */
[----:B-1----:R-:W-:-:S06]  /*19f0*/  IMAD.WIDE R4, R27, 0x4, R4 ;  /* 0x000000041b047825 */ /* 0x002fcc00078e0204 */
[----:B---3--:R-:W1:Y:S06]  /*1a00*/  @P1 LDC.64 R2, c[0x0][0xa18] ;  /* 0x00028600ff021b82 */ /* 0x008e6c0000000a00 */
[----:B------:R-:W5:Y:S01]  /*1a10*/  @P3 LDG.E R28, desc[UR60][R4.64] ;  /* 0x0000003c041c3981 */ /* 0x000f62000c1e1900 */
[----:B------:R-:W-:Y:S02]  /*1a20*/  ULDC UR4, c[0x0][0x288] ;  /* 0x0000a20000047ab9 */ /* 0x000fe40000000800 */
[----:B------:R-:W-:Y:S01]  /*1a30*/  IMAD.U32 R219, RZ, RZ, UR4 ;  /* 0x00000004ffdb7e24 */ /* 0x000fe2000f8e00ff */
[----:B------:R3:W-:Y:S01]  /*1a40*/  STL [R1+0x88], R27 ;  /* 0x0000881b01007387 */ /* 0x0007e20000100800 */
[----:B------:R-:W-:-:S02]  /*1a50*/  ULDC.64 UR4, c[0x0][0x418] ;  /* 0x0001060000047ab9 */ /* 0x000fc40000000a00 */
[----:B------:R-:W-:Y:S01]  /*1a60*/  UISETP.NE.U32.AND UP0, UPT, UR4, URZ, UPT ;  /* 0x0000003f0400728c */ /* 0x000fe2000bf05070 */
[----:B--2---:R-:W-:-:S03]  /*1a70*/  @P0 IMAD.WIDE R6, R27, 0x4, R6 ;  /* 0x000000041b060825 */ /* 0x004fc600078e0206 */
[----:B------:R-:W-:Y:S01]  /*1a80*/  UISETP.NE.AND.EX UP0, UPT, UR5, URZ, UPT, UP0 ;  /* 0x0000003f0500728c */ /* 0x000fe2000bf05300 */
[----:B------:R-:W-:Y:S01]  /*1a90*/  ULDC UR4, c[0x0][0x424] ;  /* 0x0001090000047ab9 */ /* 0x000fe20000000800 */
[----:B------:R-:W-:Y:S01]  /*1aa0*/  ISETP.NE.U32.AND P2, PT, RZ, UR6, PT ;  /* 0x00000006ff007c0c */ /* 0x000fe2000bf45070 */
[----:B------:R2:W5:Y:S01]  /*1ab0*/  @P0 LDG.E R8, desc[UR60][R6.64] ;  /* 0x0000003c06080981 */ /* 0x000562000c1e1900 */
[----:B------:R-:W-:Y:S01]  /*1ac0*/  USEL UR4, UR4, 0x1, UP0 ;  /* 0x0000000104047887 */ /* 0x000fe20008000000 */
[----:B-1----:R-:W-:Y:S01]  /*1ad0*/  @P1 IMAD.WIDE R2, R27, 0x4, R2 ;  /* 0x000000041b021825 */ /* 0x002fe200078e0202 */
[----:B------:R-:W-:Y:S01]  /*1ae0*/  ULDC UR5, c[0x0][0x2f0] ;  /* 0x0000bc0000057ab9 */ /* 0x000fe20000000800 */
[C---:B0-----:R-:W-:Y:S01]  /*1af0*/  LOP3.LUT R0, R26.reuse, 0xff0000, RZ, 0xc0, !PT ;  /* 0x00ff00001a007812 */ /* 0x041fe200078ec0ff */
[----:B------:R-:W-:Y:S02]  /*1b00*/  UIMAD UR4, UR4, UR5, URZ ;  /* 0x00000005040472a4 */ /* 0x000fe4000f8e023f */
[----:B------:R0:W5:Y:S01]  /*1b10*/  @P1 LDG.E R219, desc[UR60][R2.64] ;  /* 0x0000003c02db1981 */ /* 0x000162000c1e1900 */
[----:B--2---:R-:W-:Y:S01]  /*1b20*/  LOP3.LUT R6, R26, 0xff000000, RZ, 0xc0, !PT ;  /* 0xff0000001a067812 */ /* 0x004fe200078ec0ff */
[----:B------:R-:W-:Y:S01]  /*1b30*/  ULDC UR5, c[0x0][0x348] ;  /* 0x0000d20000057ab9 */ /* 0x000fe20000000800 */
[----:B------:R-:W-:-:S02]  /*1b40*/  ISETP.NE.AND.EX P2, PT, RZ, UR7, PT, P2 ;  /* 0x00000007ff007c0c */ /* 0x000fc4000bf45320 */
[----:B------:R-:W-:Y:S02]  /*1b50*/  LOP3.LUT R226, R26, 0xffff, RZ, 0xc0, !PT ;  /* 0x0000ffff1ae27812 */ /* 0x000fe400078ec0ff */
[----:B0-----:R-:W-:-:S04]  /*1b60*/  SHF.R.U32.HI R3, RZ, 0x8, R6 ;  /* 0x00000008ff037819 */ /* 0x001fc80000011606 */
[----:B----4-:R-:W-:Y:S01]  /*1b70*/  LEA.HI R11, R0, R3, RZ, 0x10 ;  /* 0x00000003000b7211 */ /* 0x010fe200078f80ff */
[----:B---3--:R-:W-:Y:S06]  /*1b80*/  @P1 BRA `(.L_x_1538) ;  /* 0x0000000000241947 */ /* 0x008fec0003800000 */
[----:B------:R-:W-:Y:S02]  /*1b90*/  ULDC.64 UR6, c[0x0][0xa00] ;  /* 0x0002800000067ab9 */ /* 0x000fe40000000a00 */
[----:B------:R-:W-:-:S04]  /*1ba0*/  ISETP.NE.U32.AND P0, PT, RZ, UR6, PT ;  /* 0x00000006ff007c0c */ /* 0x000fc8000bf05070 */
[----:B------:R-:W-:-:S13]  /*1bb0*/  ISETP.NE.AND.EX P0, PT, RZ, UR7, PT, P0 ;  /* 0x00000007ff007c0c */ /* 0x000fda000bf05300 */
[----:B------:R-:W-:Y:S05]  /*1bc0*/  @!P0 BRA `(.L_x_1538) ;  /* 0x0000000000148947 */ /* 0x000fea0003800000 */
[----:B------:R-:W0:Y:S02]  /*1bd0*/  LDC.64 R2, c[0x0][0xa00] ;  /* 0x00028000ff027b82 */ /* 0x000e240000000a00 */
[----:B0-----:R-:W-:-:S05]  /*1be0*/  IMAD.WIDE R2, R27, 0x4, R2 ;  /* 0x000000041b027825 */ /* 0x001fca00078e0202 */
[----:B-----5:R-:W2:Y:S04]  /*1bf0*/  LDG.E R219, desc[UR60][R2.64] ;  /* 0x0000003c02db7981 */ /* 0x020ea8000c1e1900 */
[----:B------:R-:W2:Y:S02]  /*1c00*/  LDG.E R0, desc[UR60][R2.64+0x4] ;  /* 0x0000043c02007981 */ /* 0x000ea4000c1e1900 */
[----:B--2---:R-:W-:-:S07]  /*1c10*/  IMAD.IADD R219, R0, 0x1, -R219 ;  /* 0x0000000100db7824 */ /* 0x004fce00078e0adb */
.L_x_1538:
[----:B------:R-:W-:Y:S02]  /*1c20*/  IMAD.U32 R2, RZ, RZ, UR5 ;  /* 0x00000005ff027e24 */ /* 0x000fe4000f8e00ff */
[----:B------:R-:W-:Y:S01]  /*1c30*/  IMAD.U32 R29, RZ, RZ, UR4 ;  /* 0x00000004ff1d7e24 */ /* 0x000fe2000f8e00ff */
[----:B------:R-:W-:Y:S06]  /*1c40*/  @!P2 BRA `(.L_x_1539) ;  /* 0x000000000010a947 */ /* 0x000fec0003800000 */
[----:B------:R-:W0:Y:S02]  /*1c50*/  LDC.64 R4, c[0x0][0xa20] ;  /* 0x00028800ff047b82 */ /* 0x000e240000000a00 */
[----:B0-----:R-:W-:-:S05]  /*1c60*/  IMAD.WIDE R4, R27, 0x4, R4 ;  /* 0x000000041b047825 */ /* 0x001fca00078e0204 */
[----:B------:R0:W5:Y:S01]  /*1c70*/  LDG.E R29, desc[UR60][R4.64] ;  /* 0x0000003c041d7981 */ /* 0x000162000c1e1900 */
[----:B------:R-:W-:Y:S05]  /*1c80*/  BRA `(.L_x_1540) ;  /* 0x0000000000107947 */ /* 0x000fea0003800000 */
.L_x_1539:
[----:B------:R-:W-:Y:S05]  /*1c90*/  @!P3 BRA `(.L_x_1540) ;  /* 0x00000000000cb947 */ /* 0x000fea0003800000 */
[----:B------:R-:W2:Y:S04]  /*1ca0*/  LDG.E R0, desc[UR60][R4.64] ;  /* 0x0000003c04007981 */ /* 0x000ea8000c1e1900 */
[----:B------:R-:W2:Y:S02]  /*1cb0*/  LDG.E R29, desc[UR60][R4.64+0x4] ;  /* 0x0000043c041d7981 */ /* 0x000ea4000c1e1900 */
[----:B--2---:R-:W-:-:S07]  /*1cc0*/  IADD3 R29, -R0, R29, RZ ;  /* 0x0000001d001d7210 */ /* 0x004fce0007ffe1ff */
.L_x_1540:
[----:B------:R-:W-:Y:S01]  /*1cd0*/  ULDC.64 UR4, c[0x0][0xa10] ;  /* 0x0002840000047ab9 */ /* 0x000fe20000000a00 */
[----:B------:R-:W1:Y:S01]  /*1ce0*/  LDC R9, c[0x0][0x448] ;  /* 0x00011200ff097b82 */ /* 0x000e620000000800 */
[----:B------:R-:W-:-:S04]  /*1cf0*/  ISETP.NE.U32.AND P0, PT, RZ, UR4, PT ;  /* 0x00000004ff007c0c */ /* 0x000fc8000bf05070 */
[----:B------:R-:W-:Y:S01]  /*1d00*/  ISETP.NE.AND.EX P0, PT, RZ, UR5, PT, P0 ;  /* 0x00000005ff007c0c */ /* 0x000fe2000bf05300 */
[----:B------:R-:W-:Y:S02]  /*1d10*/  ULDC.64 UR4, c[0x0][0xa30] ;  /* 0x00028c0000047ab9 */ /* 0x000fe40000000a00 */
[----:B------:R-:W-:-:S04]  /*1d20*/  ISETP.NE.U32.AND P1, PT, RZ, UR4, PT ;  /* 0x00000004ff007c0c */ /* 0x000fc8000bf25070 */
[----:B------:R-:W-:-:S06]  /*1d30*/  ISETP.NE.AND.EX P1, PT, RZ, UR5, PT, P1 ;  /* 0x00000005ff007c0c */ /* 0x000fcc000bf25310 */
[----:B------:R-:W2:Y:S08]  /*1d40*/  @P0 LDC.64 R6, c[0x0][0xa10] ;  /* 0x00028400ff060b82 */ /* 0x000eb00000000a00 */
[----:B0-----:R-:W0:Y:S01]  /*1d50*/  @P1 LDC.64 R4, c[0x0][0xa30] ;  /* 0x00028c00ff041b82 */ /* 0x001e220000000a00 */
[----:B--2---:R-:W-:-:S05]  /*1d60*/  @P0 IMAD.WIDE R6, R27, 0x4, R6 ;  /* 0x000000041b060825 */ /* 0x004fca00078e0206 */
[----:B------:R-:W2:Y:S04]  /*1d70*/  @P0 LDG.E R0, desc[UR60][R6.64] ;  /* 0x0000003c06000981 */ /* 0x000ea8000c1e1900 */
[----:B------:R-:W2:Y:S01]  /*1d80*/  @P0 LDG.E R3, desc[UR60][R6.64+0x4] ;  /* 0x0000043c06030981 */ /* 0x000ea2000c1e1900 */
[----:B-----5:R-:W-:Y:S02]  /*1d90*/  IMAD.MOV.U32 R92, RZ, RZ, R29 ;  /* 0x000000ffff5c7224 */ /* 0x020fe400078e001d */
[----:B0-----:R-:W-:-:S05]  /*1da0*/  @P1 IMAD.WIDE R4, R27, 0x4, R4 ;  /* 0x000000041b041825 */ /* 0x001fca00078e0204 */
[----:B------:R0:W5:Y:S01]  /*1db0*/  @P1 LDG.E R92, desc[UR60][R4.64] ;  /* 0x0000003c045c1981 */ /* 0x000162000c1e1900 */
[----:B-1----:R-:W-:Y:S01]  /*1dc0*/  ISETP.NE.AND P1, PT, R9, 0x1, PT ;  /* 0x000000010900780c */ /* 0x002fe20003f25270 */
[----:B------:R-:W-:Y:S02]  /*1dd0*/  IMAD.SHL.U32 R12, R25, 0x80, RZ ;  /* 0x00000080190c7824 */ /* 0x000fe400078e00ff */
[----:B------:R-:W-:-:S03]  /*1de0*/  IMAD.IADD R13, R29, 0x1, -R8 ;  /* 0x000000011d0d7824 */ /* 0x000fc600078e0a08 */
[----:B------:R1:W-:Y:S01]  /*1df0*/  STL [R1+0x58], R12 ;  /* 0x0000580c01007387 */ /* 0x0003e20000100800 */
[----:B0-----:R-:W0:Y:S08]  /*1e00*/  LDC.64 R4, c[0x0][0x9e0] ;  /* 0x00027800ff047b82 */ /* 0x001e300000000a00 */
[----:B------:R-:W3:Y:S08]  /*1e10*/  @P1 LDC R9, c[0x0][0x44c] ;  /* 0x00011300ff091b82 */ /* 0x000ef00000000800 */
[----:B------:R-:W4:Y:S01]  /*1e20*/  @P1 LDC R10, c[0x0][0x450] ;  /* 0x00011400ff0a1b82 */ /* 0x000f220000000800 */
[----:B0-----:R-:W-:Y:S01]  /*1e30*/  ISETP.GE.AND P2, PT, R5, 0x1, PT ;  /* 0x000000010500780c */ /* 0x001fe20003f46270 */
[----:B--2---:R-:W-:-:S02]  /*1e40*/  @P0 IMAD.IADD R2, R3, 0x1, -R0 ;  /* 0x0000000103020824 */ /* 0x004fc400078e0a00 */
[----:B------:R-:W-:Y:S02]  /*1e50*/  VIADD R0, R12, 0x7f ;  /* 0x0000007f0c007836 */ /* 0x000fe40000000000 */
[----:B------:R-:W-:Y:S02]  /*1e60*/  IMAD.IADD R220, R13, 0x1, R2 ;  /* 0x000000010ddc7824 */ /* 0x000fe400078e0202 */
[----:B---3--:R-:W-:Y:S01]  /*1e70*/  @P1 IMAD.HI.U32 R3, R0, R9, RZ ;  /* 0x0000000900031227 */ /* 0x008fe200078e00ff */
[----:B------:R-:W-:Y:S02]  /*1e80*/  MOV R6, R0 ;  /* 0x0000000000067202 */ /* 0x000fe40000000f00 */
[C---:B------:R-:W-:Y:S01]  /*1e90*/  IADD3 R7, R220.reuse, 0x1, -R219 ;  /* 0x00000001dc077810 */ /* 0x040fe20007ffe8db */
[----:B------:R-:W-:Y:S01]  /*1ea0*/  VIADD R0, R220, 0x3f ;  /* 0x0000003fdc007836 */ /* 0x000fe20000000000 */
[----:B----4-:R-:W-:-:S04]  /*1eb0*/  @P1 SHF.R.U32.HI R6, RZ, R10, R3 ;  /* 0x0000000aff061219 */ /* 0x010fc80000011603 */
[----:B------:R-:W-:Y:S01]  /*1ec0*/  SHF.R.S32.HI R3, RZ, 0x1f, R0 ;  /* 0x0000001fff037819 */ /* 0x000fe20000011400 */
[----:B------:R-:W-:-:S03]  /*1ed0*/  IMAD.IADD R9, R7, 0x1, R6 ;  /* 0x0000000107097824 */ /* 0x000fc600078e0206 */
[----:B------:R-:W-:Y:S01]  /*1ee0*/  LEA.HI R3, R3, R0, RZ, 0x6 ;  /* 0x0000000003037211 */ /* 0x000fe200078f30ff */
[----:B------:R-:W-:-:S03]  /*1ef0*/  IMAD.IADD R4, R9, 0x1, R4 ;  /* 0x0000000109047824 */ /* 0x000fc600078e0204 */
[----:B------:R-:W-:Y:S01]  /*1f00*/  SHF.R.S32.HI R93, RZ, 0x6, R3 ;  /* 0x00000006ff5d7819 */ /* 0x000fe20000011403 */
        /* <DEDUP_REMOVED lines=12> */
.L_x_1543:
[----:B------:R-:W-:-:S13]  /*1fd0*/  ISETP.NE.AND P0, PT, R5, 0x1, PT ;  /* 0x000000010500780c */ /* 0x000fda0003f05270 */
[----:B------:R-:W0:Y:S02]  /*1fe0*/  @P0 LDC.64 R6, c[0x0][0x9e8] ;  /* 0x00027a00ff060b82 */ /* 0x000e240000000a00 */
[----:B0-----:R-:W-:-:S05]  /*1ff0*/  @P0 IMAD.HI.U32 R6, R0, R6, RZ ;  /* 0x0000000600060227 */ /* 0x001fca00078e00ff */
[----:B------:R-:W-:-:S07]  /*2000*/  @P0 SHF.R.U32.HI R0, RZ, R7, R6 ;  /* 0x00000007ff000219 */ /* 0x000fce0000011606 */
.L_x_1544:
[----:B------:R-:W-:Y:S05]  /*2010*/  BSYNC B0 ;  /* 0x0000000000007941 */ /* 0x000fea0003800000 */
.L_x_1542:
[----:B------:R-:W-:-:S05]  /*2020*/  IMAD R3, R0, R5, R5 ;  /* 0x0000000500037224 */ /* 0x000fca00078e0205 */
[----:B------:R-:W-:-:S07]  /*2030*/  VIMNMX R4, R4, R3, PT ;  /* 0x0000000304047248 */ /* 0x000fce0003fe0100 */
.L_x_1541:
[----:B------:R-:W0:Y:S01]  /*2040*/  @P1 LDC R0, c[0x0][0x44c] ;  /* 0x00011300ff001b82 */ /* 0x000e220000000800 */
[----:B------:R-:W-:Y:S01]  /*2050*/  VIADD R4, R4, 0x3f ;  /* 0x0000003f04047836 */ /* 0x000fe20000000000 */
[----:B------:R-:W-:Y:S01]  /*2060*/  MOV R7, R12 ;  /* 0x0000000c00077202 */ /* 0x000fe20000000f00 */
[----:B------:R-:W-:Y:S01]  /*2070*/  IMAD.IADD R156, R220, 0x1, -R219 ;  /* 0x00000001dc9c7824 */ /* 0x000fe200078e0adb */
[----:B------:R-:W-:Y:S02]  /*2080*/  ULDC UR4, c[0x0][0x9dc] ;  /* 0x0002770000047ab9 */ /* 0x000fe40000000800 */
[----:B------:R-:W-:Y:S02]  /*2090*/  SHF.R.S32.HI R3, RZ, 0x1f, R4 ;  /* 0x0000001fff037819 */ /* 0x000fe40000011404 */
[----:B------:R-:W1:Y:S02]  /*20a0*/  @P1 LDC R9, c[0x0][0x450] ;  /* 0x00011400ff091b82 */ /* 0x000e640000000800 */
[----:B------:R-:W-:Y:S01]  /*20b0*/  LEA.HI R3, R3, R4, RZ, 0x6 ;  /* 0x0000000403037211 */ /* 0x000fe200078f30ff */
[----:B0-----:R-:W-:-:S05]  /*20c0*/  @P1 IMAD.HI.U32 R0, R12, R0, RZ ;  /* 0x000000000c001227 */ /* 0x001fca00078e00ff */
[----:B-1----:R-:W-:Y:S02]  /*20d0*/  @P1 SHF.R.U32.HI R7, RZ, R9, R0 ;  /* 0x00000009ff071219 */ /* 0x002fe40000011600 */
[----:B------:R-:W-:-:S03]  /*20e0*/  SHF.R.S32.HI R0, RZ, 0x6, R3 ;  /* 0x00000006ff007819 */ /* 0x000fc60000011403 */
[----:B------:R-:W-:Y:S01]  /*20f0*/  IMAD.IADD R3, R156, 0x1, R7 ;  /* 0x000000019c037824 */ /* 0x000fe200078e0207 */
[----:B------:R-:W-:-:S03]  /*2100*/  VIMNMX R8, R93, R0, PT ;  /* 0x000000005d087248 */ /* 0x000fc60003fe0100 */
[----:B------:R-:W-:Y:S01]  /*2110*/  VIADD R0, R3, -UR4 ;  /* 0x8000000403007c36 */ /* 0x000fe20008000000 */
[----:B------:R-:W-:Y:S06]  /*2120*/  @!P2 BRA `(.L_x_1545) ;  /* 0x000000000044a947 */ /* 0x000fec0003800000 */
[----:B------:R-:W-:Y:S01]  /*2130*/  ISETP.GT.AND P0, PT, R3, -0x1, PT ;  /* 0xffffffff0300780c */ /* 0x000fe20003f04270 */
[----:B------:R-:W-:-:S12]  /*2140*/  BSSY B0, `(.L_x_1546) ;  /* 0x000000d000007945 */ /* 0x000fd80003800000 */
        /* <DEDUP_REMOVED lines=8> */
.L_x_1547:
[----:B------:R-:W-:-:S13]  /*21d0*/  ISETP.NE.AND P0, PT, R5, 0x1, PT ;  /* 0x000000010500780c */ /* 0x000fda0003f05270 */
[----:B------:R-:W0:Y:S02]  /*21e0*/  @P0 LDC.64 R6, c[0x0][0x9e8] ;  /* 0x00027a00ff060b82 */ /* 0x000e240000000a00 */
[----:B0-----:R-:W-:-:S05]  /*21f0*/  @P0 IMAD.HI.U32 R6, R3, R6, RZ ;  /* 0x0000000603060227 */ /* 0x001fca00078e00ff */
[----:B------:R-:W-:-:S07]  /*2200*/  @P0 SHF.R.U32.HI R3, RZ, R7, R6 ;  /* 0x00000007ff030219 */ /* 0x000fce0000011606 */
.L_x_1548:
[----:B------:R-:W-:Y:S05]  /*2210*/  BSYNC B0 ;  /* 0x0000000000007941 */ /* 0x000fea0003800000 */
.L_x_1546:
[----:B------:R-:W-:-:S05]  /*2220*/  IMAD R3, R3, R5, RZ ;  /* 0x0000000503037224 */ /* 0x000fca00078e02ff */
[----:B------:R-:W-:-:S07]  /*2230*/  VIMNMX R0, R0, R3, !PT ;  /* 0x0000000300007248 */ /* 0x000fce0007fe0100 */
.L_x_1545:
[----:B------:R-:W-:Y:S01]  /*2240*/  SHF.R.S32.HI R3, RZ, 0x1f, R0 ;  /* 0x0000001fff037819 */ /* 0x000fe20000011400 */
[----:B------:R-:W-:Y:S01]  /*2250*/  BSSY B0, `(.L_x_1549) ;  /* 0x000002a000007945 */ /* 0x000fe20003800000 */
[----:B------:R-:W-:Y:S02]  /*2260*/  LOP3.LUT R14, R11, 0xff, RZ, 0xc0, !PT ;  /* 0x000000ff0b0e7812 */ /* 0x000fe400078ec0ff */
[----:B------:R-:W-:Y:S01]  /*2270*/  LEA.HI R3, R3, R0, RZ, 0x6 ;  /* 0x0000000003037211 */ /* 0x000fe200078f30ff */
[----:B------:R-:W-:Y:S01]  /*2280*/  IMAD.MOV.U32 R0, RZ, RZ, RZ ;  /* 0x000000ffff007224 */ /* 0x000fe200078e00ff */
[----:B------:R-:W-:Y:S01]  /*2290*/  SHF.R.U32.HI R4, RZ, 0x10, R11 ;  /* 0x00000010ff047819 */ /* 0x000fe2000001160b */
[----:B------:R0:W-:Y:S01]  /*22a0*/  STL [R1+0x90], R14 ;  /* 0x0000900e01007387 */ /* 0x0001e20000100800 */
[----:B------:R-:W-:-:S03]  /*22b0*/  SHF.R.S32.HI R3, RZ, 0x6, R3 ;  /* 0x00000006ff037819 */ /* 0x000fc60000011403 */
[----:B------:R0:W-:Y:S01]  /*22c0*/  STL [R1+0x84], R4 ;  /* 0x0000840401007387 */ /* 0x0001e20000100800 */
[----:B------:R-:W-:-:S04]  /*22d0*/  VIMNMX R9, RZ, R3, !PT ;  /* 0x00000003ff097248 */ /* 0x000fc80007fe0100 */
[----:B------:R-:W-:-:S13]  /*22e0*/  ISETP.GT.AND P0, PT, R8, R9, PT ;  /* 0x000000090800720c */ /* 0x000fda0003f04270 */
[----:B0-----:R-:W-:Y:S05]  /*22f0*/  @!P0 BRA `(.L_x_1550) ;  /* 0x00000000007c8947 */ /* 0x001fea0003800000 */
[----:B------:R-:W-:Y:S01]  /*2300*/  ISETP.NE.AND P0, PT, R4, RZ, PT ;  /* 0x000000ff0400720c */ /* 0x000fe20003f05270 */
[----:B------:R-:W-:-:S03]  /*2310*/  ULDC UR4, c[0x0][0x9f0] ;  /* 0x00027c0000047ab9 */ /* 0x000fc60000000800 */
[----:B------:R-:W-:-:S04]  /*2320*/  SEL R11, R4, UR4, P0 ;  /* 0x00000004040b7c07 */ /* 0x000fc80008000000 */
[-C--:B------:R-:W-:Y:S02]  /*2330*/  IABS R6, R11.reuse ;  /* 0x0000000b00067213 */ /* 0x080fe40000000000 */
[----:B------:R-:W-:Y:S02]  /*2340*/  IADD3 R0, R11, -0x1, R8 ;  /* 0xffffffff0b007810 */ /* 0x000fe40007ffe008 */
[----:B------:R-:W0:Y:S01]  /*2350*/  I2F.RP R3, R6 ;  /* 0x0000000600037306 */ /* 0x000e220000209400 */
[----:B------:R-:W-:Y:S02]  /*2360*/  IABS R12, R11 ;  /* 0x0000000b000c7213 */ /* 0x000fe40000000000 */
[----:B------:R-:W-:-:S04]  /*2370*/  IADD3 R0, -R9, R0, RZ ;  /* 0x0000000009007210 */ /* 0x000fc80007ffe1ff */
[----:B------:R-:W-:Y:S02]  /*2380*/  IABS R10, R0 ;  /* 0x00000000000a7213 */ /* 0x000fe40000000000 */
[----:B------:R-:W-:-:S04]  /*2390*/  LOP3.LUT R0, R0, R11, RZ, 0x3c, !PT ;  /* 0x0000000b00007212 */ /* 0x000fc800078e3cff */
[----:B------:R-:W-:Y:S01]  /*23a0*/  ISETP.GE.AND P2, PT, R0, RZ, PT ;  /* 0x000000ff0000720c */ /* 0x000fe20003f46270 */
[----:B0-----:R-:W0:Y:S02]  /*23b0*/  MUFU.RCP R3, R3 ;  /* 0x0000000300037308 */ /* 0x001e240000001000 */
[----:B0-----:R-:W-:Y:S02]  /*23c0*/  VIADD R4, R3, 0xffffffe ;  /* 0x0ffffffe03047836 */ /* 0x001fe40000000000 */
[----:B------:R-:W-:-:S04]  /*23d0*/  IMAD.MOV R3, RZ, RZ, -R12 ;  /* 0x000000ffff037224 */ /* 0x000fc800078e0a0c */
[----:B------:R0:W1:Y:S02]  /*23e0*/  F2I.FTZ.U32.TRUNC.NTZ R5, R4 ;  /* 0x0000000400057305 */ /* 0x000064000021f000 */
[----:B0-----:R-:W-:Y:S02]  /*23f0*/  IMAD.MOV.U32 R4, RZ, RZ, RZ ;  /* 0x000000ffff047224 */ /* 0x001fe400078e00ff */
[----:B-1----:R-:W-:-:S04]  /*2400*/  IMAD.MOV R7, RZ, RZ, -R5 ;  /* 0x000000ffff077224 */ /* 0x002fc800078e0a05 */
[----:B------:R-:W-:-:S04]  /*2410*/  IMAD R7, R7, R6, RZ ;  /* 0x0000000607077224 */ /* 0x000fc800078e02ff */
[----:B------:R-:W-:-:S04]  /*2420*/  IMAD.HI.U32 R5, R5, R7, R4 ;  /* 0x0000000705057227 */ /* 0x000fc800078e0004 */
[----:B------:R-:W-:-:S04]  /*2430*/  IMAD.MOV.U32 R4, RZ, RZ, R10 ;  /* 0x000000ffff047224 */ /* 0x000fc800078e000a */
[----:B------:R-:W-:-:S04]  /*2440*/  IMAD.HI.U32 R5, R5, R4, RZ ;  /* 0x0000000405057227 */ /* 0x000fc800078e00ff */
[----:B------:R-:W-:-:S05]  /*2450*/  IMAD R3, R5, R3, R4 ;  /* 0x0000000305037224 */ /* 0x000fca00078e0204 */
[----:B------:R-:W-:-:S13]  /*2460*/  ISETP.GT.U32.AND P1, PT, R6, R3, PT ;  /* 0x000000030600720c */ /* 0x000fda0003f24070 */
[----:B------:R-:W-:Y:S02]  /*2470*/  @!P1 IMAD.IADD R3, R3, 0x1, -R6 ;  /* 0x0000000103039824 */ /* 0x000fe400078e0a06 */
[----:B------:R-:W-:Y:S01]  /*2480*/  @!P1 VIADD R5, R5, 0x1 ;  /* 0x0000000105059836 */ /* 0x000fe20000000000 */
[----:B------:R-:W-:Y:S02]  /*2490*/  ISETP.NE.AND P1, PT, R11, RZ, PT ;  /* 0x000000ff0b00720c */ /* 0x000fe40003f25270 */
[----:B------:R-:W-:-:S13]  /*24a0*/  ISETP.GE.U32.AND P0, PT, R3, R6, PT ;  /* 0x000000060300720c */ /* 0x000fda0003f06070 */
[----:B------:R-:W-:-:S05]  /*24b0*/  @P0 VIADD R5, R5, 0x1 ;  /* 0x0000000105050836 */ /* 0x000fca0000000000 */
[----:B------:R-:W-:-:S05]  /*24c0*/  MOV R0, R5 ;  /* 0x0000000500007202 */ /* 0x000fca0000000f00 */
[----:B------:R-:W-:Y:S01]  /*24d0*/  @!P2 IMAD.MOV R0, RZ, RZ, -R0 ;  /* 0x000000ffff00a224 */ /* 0x000fe200078e0a00 */
[----:B------:R-:W-:-:S07]  /*24e0*/  @!P1 LOP3.LUT R0, RZ, R11, RZ, 0x33, !PT ;  /* 0x0000000bff009212 */ /* 0x000fce00078e33ff */
.L_x_1550:
[----:B------:R-:W-:Y:S05]  /*24f0*/  BSYNC B0 ;  /* 0x0000000000007941 */ /* 0x000fea0003800000 */
.L_x_1549:
[----:B------:R-:W-:-:S05]  /*2500*/  IMAD R3, R14, R0, R9 ;  /* 0x000000000e037224 */ /* 0x000fca00078e0209 */
[C---:B------:R-:W-:Y:S01]  /*2510*/  VIADDMNMX R0, R3.reuse, R0, R8, PT ;  /* 0x0000000003007246 */ /* 0x040fe20003800108 */
[----:B------:R-:W-:-:S04]  /*2520*/  IMAD R3, R3, 0x40, -R13 ;  /* 0x0000004003037824 */ /* 0x000fc800078e0a0d */
[----:B------:R-:W-:Y:S01]  /*2530*/  IMAD R5, R0, 0x40, -R13 ;  /* 0x0000004000057824 */ /* 0x000fe200078e0a0d */
[----:B------:R-:W-:-:S04]  /*2540*/  VIMNMX R3, RZ, R3, !PT ;  /* 0x00000003ff037248 */ /* 0x000fc80007fe0100 */
[----:B------:R-:W-:Y:S02]  /*2550*/  VIMNMX R0, R5, R2, PT ;  /* 0x0000000205007248 */ /* 0x000fe40003fe0100 */
[----:B------:R-:W-:Y:S02]  /*2560*/  SHF.R.U32.HI R24, RZ, 0x6, R3 ;  /* 0x00000006ff187819 */ /* 0x000fe40000011603 */
[----:B------:R-:W-:-:S03]  /*2570*/  ISETP.GT.AND P0, PT, R0, R3, PT ;  /* 0x000000030000720c */ /* 0x000fc60003f04270 */
[----:B------:R-:W-:-:S10]  /*2580*/  IMAD.MOV.U32 R25, RZ, RZ, R24 ;  /* 0x000000ffff197224 */ /* 0x000fd400078e0018 */
[----:B------:R-:W-:-:S05]  /*2590*/  @P0 VIADD R0, R0, 0x3f ;  /* 0x0000003f00000836 */ /* 0x000fca0000000000 */
[----:B------:R-:W-:-:S04]  /*25a0*/  @P0 SHF.R.S32.HI R3, RZ, 0x1f, R0 ;  /* 0x0000001fff030819 */ /* 0x000fc80000011400 */
[----:B------:R-:W-:-:S04]  /*25b0*/  @P0 LEA.HI R3, R3, R0, RZ, 0x6 ;  /* 0x0000000003030211 */ /* 0x000fc800078f30ff */
[----:B------:R-:W-:Y:S02]  /*25c0*/  @P0 SHF.R.S32.HI R25, RZ, 0x6, R3 ;  /* 0x00000006ff190819 */ /* 0x000fe40000011403 */
[----:B------:R-:W-:Y:S02]  /*25d0*/  PLOP3.LUT P0, PT, PT, PT, PT, 0x80, 0x0 ;  /* 0x000000000000781c */ /* 0x000fe40003f0f070 */
[----:B------:R-:W-:-:S13]  /*25e0*/  ISETP.GT.AND P1, PT, R25, R24, PT ;  /* 0x000000181900720c */ /* 0x000fda0003f24270 */
[----:B------:R-:W-:Y:S05]  /*25f0*/  @!P1 BRA `(.L_x_1551) ;  /* 0x00000068003c9947 */ /* 0x000fea0003800000 */
[----:B------:R-:W-:Y:S01]  /*2600*/  VIADD R0, R17, 0x20400 ;  /* 0x0002040011007836 */ /* 0x000fe20000000000 */
[----:B------:R-:W-:Y:S04]  /*2610*/  BSSY B6, `(.L_x_1552) ;  /* 0x0000013000067945 */ /* 0x000fe80003800000 */
[----:B------:R-:W-:-:S13]  /*2620*/  LOP3.LUT P0, RZ, R0, 0x3ff, RZ, 0xc0, !PT ;  /* 0x000003ff00ff7812 */ /* 0x000fda000780c0ff */
        /* <DEDUP_REMOVED lines=16> */
[----:B0----5:R-:W-:Y:S05]  /*2730*/  CALL.ABS.NOINC R14 ;  /* 0x000000000e007343 */ /* 0x021fea0003c00000 */
.L_x_1553:
[----:B------:R-:W-:Y:S05]  /*2740*/  BSYNC B6 ;  /* 0x0000000000067941 */ /* 0x000fea0003800000 */
.L_x_1552:
        /* <DEDUP_REMOVED lines=12> */
[----:B------:R-:W-:Y:S02]  /*2810*/  IMAD.U32 R11, RZ, RZ, UR7 ;  /* 0x00000007ff0b7e24 */ /* 0x000fe4000f8e00ff */
[----:B------:R-:W-:-:S02]  /*2820*/  IMAD.U32 R6, RZ, RZ, UR4 ;  /* 0x00000004ff067e24 */ /* 0x000fc4000f8e00ff */
[----:B------:R-:W-:Y:S02]  /*2830*/  IMAD.U32 R7, RZ, RZ, UR5 ;  /* 0x00000005ff077e24 */ /* 0x000fe4000f8e00ff */
[----:B------:R-:W-:Y:S02]  /*2840*/  IMAD.MOV.U32 R8, RZ, RZ, 0x70 ;  /* 0x00000070ff087424 */ /* 0x000fe400078e00ff */
[----:B------:R-:W-:Y:S02]  /*2850*/  IMAD.MOV.U32 R12, RZ, RZ, 0x1 ;  /* 0x00000001ff0c7424 */ /* 0x000fe400078e00ff */
[----:B------:R-:W-:-:S07]  /*2860*/  IMAD.MOV.U32 R13, RZ, RZ, RZ ;  /* 0x000000ffff0d7224 */ /* 0x000fce00078e00ff */
[----:B------:R-:W-:-:S07]  /*2870*/  LEPC R20, `(.L_x_1555) ;  /* 0x000000001014794e */ /* 0x000fce0000000000 */
[----:B0----5:R-:W-:Y:S05]  /*2880*/  CALL.ABS.NOINC R14 ;  /* 0x000000000e007343 */ /* 0x021fea0003c00000 */
.L_x_1555:
[----:B------:R-:W-:Y:S05]  /*2890*/  BSYNC B6 ;  /* 0x0000000000067941 */ /* 0x000fea0003800000 */
.L_x_1554:
[----:B------:R-:W-:Y:S01]  /*28a0*/  ULDC.64 UR4, c[0x0][0x9f8] ;  /* 0x00027e0000047ab9 */ /* 0x000fe20000000a00 */
[----:B------:R-:W2:Y:S01]  /*28b0*/  LDL R30, [R1+0xc] ;  /* 0x00000c00011e7983 */ /* 0x000ea20000100800 */
[----:B------:R-:W-:-:S03]  /*28c0*/  ISETP.NE.U32.AND P0, PT, RZ, UR4, PT ;  /* 0x00000004ff007c0c */ /* 0x000fc6000bf05070 */
[----:B------:R-:W3:Y:S01]  /*28d0*/  LDL R33, [R1+0x60] ;  /* 0x0000600001217983 */ /* 0x000ee20000100800 */
[----:B------:R-:W-:-:S03]  /*28e0*/  ISETP.NE.AND.EX P0, PT, RZ, UR5, PT, P0 ;  /* 0x00000005ff007c0c */ /* 0x000fc6000bf05300 */
[----:B------:R-:W4:Y:S01]  /*28f0*/  LDL R32, [R1+0x5c] ;  /* 0x00005c0001207983 */ /* 0x000f220000100800 */
[----:B------:R-:W-:Y:S01]  /*2900*/  IMAD.MOV.U32 R3, RZ, RZ, R27 ;  /* 0x000000ffff037224 */ /* 0x000fe200078e001b */
[----:B------:R-:W-:Y:S01]  /*2910*/  ULDC UR4, c[0x0][0x2f4] ;  /* 0x0000bd0000047ab9 */ /* 0x000fe20000000800 */
[----:B------:R-:W0:Y:S01]  /*2920*/  LDC R91, c[0x0][0x3f4] ;  /* 0x0000fd00ff5b7b82 */ /* 0x000e220000000800 */
[----:B------:R-:W4:Y:S04]  /*2930*/  LDL R31, [R1+0xcc] ;  /* 0x0000cc00011f7983 */ /* 0x000f280000100800 */
[----:B------:R-:W4:Y:S03]  /*2940*/  LDL R20, [R1+0xc8] ;  /* 0x0000c80001147983 */ /* 0x000f260000100800 */
[----:B------:R-:W1:Y:S01]  /*2950*/  @P0 LDC.64 R4, c[0x0][0x9f8] ;  /* 0x00027e00ff040b82 */ /* 0x000e620000000a00 */
[----:B------:R-:W-:Y:S01]  /*2960*/  ISETP.GE.AND P1, PT, R203, UR4, PT ;  /* 0x00000004cb007c0c */ /* 0x000fe2000bf26270 */
[----:B------:R-:W4:Y:S04]  /*2970*/  LDL R26, [R1+0x6c] ;  /* 0x00006c00011a7983 */ /* 0x000f280000100800 */
[----:B------:R-:W4:Y:S02]  /*2980*/  LDL R21, [R1+0x68] ;  /* 0x0000680001157983 */ /* 0x000f240000100800 */
[----:B------:R-:W0:Y:S08]  /*2990*/  LDC.64 R12, c[0x0][0x408] ;  /* 0x00010200ff0c7b82 */ /* 0x000e300000000a00 */
[----:B------:R-:W2:Y:S01]  /*29a0*/  LDC.64 R10, c[0x0][0x3f8] ;  /* 0x0000fe00ff0a7b82 */ /* 0x000ea20000000a00 */
[----:B-1----:R-:W-:-:S05]  /*29b0*/  @P0 IMAD.WIDE R4, R27, 0x4, R4 ;  /* 0x000000041b040825 */ /* 0x002fca00078e0204 */
[----:B------:R1:W4:Y:S01]  /*29c0*/  @P0 LDG.E R3, desc[UR60][R4.64] ;  /* 0x0000003c04030981 */ /* 0x000322000c1e1900 */
[----:B------:R-:W-:Y:S02]  /*29d0*/  ISETP.GE.AND P0, PT, R18, UR4, PT ;  /* 0x0000000412007c0c */ /* 0x000fe4000bf06270 */
[----:B-1----:R-:W-:Y:S02]  /*29e0*/  SEL R4, RZ, 0xffffffff, P1 ;  /* 0xffffffffff047807 */ /* 0x002fe40000800000 */
[----:B------:R-:W-:-:S03]  /*29f0*/  SEL R0, RZ, 0x1, P0 ;  /* 0x00000001ff007807 */ /* 0x000fc60000000000 */
[----:B------:R-:W-:-:S05]  /*2a00*/  IMAD.SHL.U32 R5, R4, 0x2, RZ ;  /* 0x0000000204057824 */ /* 0x000fca00078e00ff */
[----:B------:R-:W-:Y:S01]  /*2a10*/  LOP3.LUT R4, R5, 0x2, R0, 0xe2, !PT ;  /* 0x0000000205047812 */ /* 0x000fe200078ee200 */
[----:B------:R-:W-:Y:S02]  /*2a20*/  IMAD.IADD R0, R28, 0x1, R29 ;  /* 0x000000011c007824 */ /* 0x000fe400078e021d */
[----:B------:R-:W4:Y:S01]  /*2a30*/  LDL R28, [R1+0x80] ;  /* 0x00008000011c7983 */ /* 0x000f220000100800 */
[----:B------:R-:W-:-:S04]  /*2a40*/  ISETP.GE.AND P2, PT, R22, UR4, PT ;  /* 0x0000000416007c0c */ /* 0x000fc8000bf46270 */
[----:B------:R-:W-:Y:S02]  /*2a50*/  SEL R5, RZ, 0x4, P2 ;  /* 0x00000004ff057807 */ /* 0x000fe40001000000 */
[----:B0-----:R-:W-:Y:S02]  /*2a60*/  ISETP.GE.AND P2, PT, R18, R91, PT ;  /* 0x0000005b1200720c */ /* 0x001fe40003f46270 */
[----:B------:R-:W-:Y:S02]  /*2a70*/  LOP3.LUT R14, R4, R5, RZ, 0xfc, !PT ;  /* 0x00000005040e7212 */ /* 0x000fe400078efcff */
[----:B------:R-:W-:Y:S02]  /*2a80*/  ISETP.GE.AND P1, PT, R203, R91, PT ;  /* 0x0000005bcb00720c */ /* 0x000fe40003f26270 */
[----:B------:R-:W-:Y:S02]  /*2a90*/  SEL R5, R91, RZ, P2 ;  /* 0x000000ff5b057207 */ /* 0x000fe40001000000 */
[----:B------:R-:W-:-:S03]  /*2aa0*/  SHF.R.S32.HI R205, RZ, 0x1f, R204 ;  /* 0x0000001fffcd7819 */ /* 0x000fc600000114cc */
[----:B------:R-:W-:Y:S01]  /*2ab0*/  IMAD.IADD R5, R18, 0x1, R5 ;  /* 0x0000000112057824 */ /* 0x000fe200078e0205 */
[----:B------:R-:W0:Y:S01]  /*2ac0*/  S2R R94, SR_TID.X ;  /* 0x00000000005e7919 */ /* 0x000e220000002100 */
[----:B-----5:R-:W-:Y:S02]  /*2ad0*/  SHF.R.S32.HI R15, RZ, 0x1f, R92 ;  /* 0x0000001fff0f7819 */ /* 0x020fe4000001145c */
[----:B------:R-:W-:Y:S01]  /*2ae0*/  ISETP.GE.AND P0, PT, R23, UR4, PT ;  /* 0x0000000417007c0c */ /* 0x000fe2000bf06270 */
[----:B------:R-:W-:Y:S01]  /*2af0*/  IMAD.SHL.U32 R27, R12, 0x20, RZ ;  /* 0x000000200c1b7824 */ /* 0x000fe200078e00ff */
[----:B------:R-:W-:Y:S02]  /*2b00*/  LOP3.LUT R29, R14, 0x1, RZ, 0xc0, !PT ;  /* 0x000000010e1d7812 */ /* 0x000fe400078ec0ff */
[----:B0-----:R-:W-:Y:S02]  /*2b10*/  LEA.HI R94, R94, 0x8, RZ, 0x19 ;  /* 0x000000085e5e7811 */ /* 0x001fe400078fc8ff */
[----:B--2---:R-:W-:-:S05]  /*2b20*/  SHF.R.S32.HI R9, RZ, 0x1f, R30 ;  /* 0x0000001fff097819 */ /* 0x004fca000001141e */
[C---:B------:R-:W-:Y:S02]  /*2b30*/  IMAD R4, R9.reuse, R12, RZ ;  /* 0x0000000c09047224 */ /* 0x040fe400078e02ff */
[-C--:B------:R-:W-:Y:S02]  /*2b40*/  IMAD R6, R9, R10.reuse, RZ ;  /* 0x0000000a09067224 */ /* 0x080fe400078e02ff */
[C---:B------:R-:W-:Y:S01]  /*2b50*/  IMAD R9, R30.reuse, R13, R4 ;  /* 0x0000000d1e097224 */ /* 0x040fe200078e0204 */
[----:B------:R-:W-:Y:S01]  /*2b60*/  SEL R4, R91, RZ, P1 ;  /* 0x000000ff5b047207 */ /* 0x000fe20000800000 */
[C---:B------:R-:W-:Y:S02]  /*2b70*/  IMAD R7, R30.reuse, R11, R6 ;  /* 0x0000000b1e077224 */ /* 0x040fe400078e0206 */
[----:B------:R-:W-:-:S04]  /*2b80*/  IMAD.WIDE.U32 R78, R30, R10, R204 ;  /* 0x0000000a1e4e7225 */ /* 0x000fc800078e00cc */
[----:B------:R-:W-:-:S04]  /*2b90*/  IMAD.WIDE.U32 R80, R30, R10, R18 ;  /* 0x0000000a1e507225 */ /* 0x000fc800078e0012 */
[----:B------:R-:W-:Y:S01]  /*2ba0*/  IMAD.IADD R6, R203, 0x1, R4 ;  /* 0x00000001cb067824 */ /* 0x000fe200078e0204 */
[----:B------:R-:W-:Y:S01]  /*2bb0*/  SHF.R.S32.HI R4, RZ, 0x1f, R5 ;  /* 0x0000001fff047819 */ /* 0x000fe20000011405 */
[----:B------:R-:W-:Y:S01]  /*2bc0*/  IMAD.IADD R81, R7, 0x1, R81 ;  /* 0x0000000107517824 */ /* 0x000fe200078e0251 */
[----:B------:R-:W-:Y:S02]  /*2bd0*/  IADD3 R79, R79, R7, RZ ;  /* 0x000000074f4f7210 */ /* 0x000fe40007ffe0ff */
[----:B------:R-:W-:Y:S02]  /*2be0*/  SHF.R.S32.HI R7, RZ, 0x1f, R6 ;  /* 0x0000001fff077819 */ /* 0x000fe40000011406 */
[CC--:B------:R-:W-:Y:S02]  /*2bf0*/  LEA.HI R68, R4.reuse, R5.reuse, RZ, 0x3 ;  /* 0x0000000504447211 */ /* 0x0c0fe400078f18ff */
[----:B------:R-:W-:Y:S02]  /*2c00*/  LEA.HI R4, R4, R5, RZ, 0x6 ;  /* 0x0000000504047211 */ /* 0x000fe400078f30ff */
[----:B------:R-:W-:-:S02]  /*2c10*/  LEA.HI R70, R7, R6, RZ, 0x3 ;  /* 0x0000000607467211 */ /* 0x000fc400078f18ff */
[----:B------:R-:W-:Y:S02]  /*2c20*/  LEA.HI R6, R7, R6, RZ, 0x6 ;  /* 0x0000000607067211 */ /* 0x000fe400078f30ff */
[----:B------:R-:W-:Y:S01]  /*2c30*/  SHF.L.U32 R5, R4, 0x6, RZ ;  /* 0x0000000604057819 */ /* 0x000fe200000006ff */
[-C--:B------:R-:W-:Y:S01]  /*2c40*/  IMAD.WIDE.U32 R82, R30, R12.reuse, R204 ;  /* 0x0000000c1e527225 */ /* 0x080fe200078e00cc */
[--C-:B---3--:R-:W-:Y:S02]  /*2c50*/  LOP3.LUT R4, R33, 0x38, R68.reuse, 0xf8, !PT ;  /* 0x0000003821047812 */ /* 0x108fe400078ef844 */
[----:B----4-:R-:W-:Y:S01]  /*2c60*/  LOP3.LUT R8, R32, 0x38, R68, 0xf8, !PT ;  /* 0x0000003820087812 */ /* 0x010fe200078ef844 */
[----:B------:R-:W-:Y:S01]  /*2c70*/  IMAD.WIDE.U32 R84, R30, R12, R18 ;  /* 0x0000000c1e547225 */ /* 0x000fe200078e0012 */
[----:B------:R-:W-:Y:S02]  /*2c80*/  LOP3.LUT R5, R5, 0xfffff000, RZ, 0xc0, !PT ;  /* 0xfffff00005057812 */ /* 0x000fe400078ec0ff */
[----:B------:R-:W-:Y:S01]  /*2c90*/  LOP3.LUT R4, R4, R31, RZ, 0x3c, !PT ;  /* 0x0000001f04047212 */ /* 0x000fe200078e3cff */
[----:B------:R-:W-:Y:S01]  /*2ca0*/  IMAD.SHL.U32 R7, R6, 0x40, RZ ;  /* 0x0000004006077824 */ /* 0x000fe200078e00ff */
[--C-:B------:R-:W-:Y:S01]  /*2cb0*/  LOP3.LUT R6, R33, 0x38, R70.reuse, 0xf8, !PT ;  /* 0x0000003821067812 */ /* 0x100fe200078ef846 */
[----:B------:R-:W-:Y:S01]  /*2cc0*/  IMAD.IADD R83, R83, 0x1, R9 ;  /* 0x0000000153537824 */ /* 0x000fe200078e0209 */
[----:B------:R-:W-:Y:S01]  /*2cd0*/  LOP3.LUT R8, R8, R20, RZ, 0x3c, !PT ;  /* 0x0000001408087212 */ /* 0x000fe200078e3cff */
[----:B------:R-:W-:Y:S01]  /*2ce0*/  IMAD.IADD R85, R9, 0x1, R85 ;  /* 0x0000000109557824 */ /* 0x000fe200078e0255 */
[----:B------:R-:W-:-:S02]  /*2cf0*/  LOP3.LUT R9, R32, 0x38, R70, 0xf8, !PT ;  /* 0x0000003820097812 */ /* 0x000fc400078ef846 */
[--C-:B------:R-:W-:Y:S02]  /*2d00*/  IADD3 R89, R4, R5, R26.reuse ;  /* 0x0000000504597210 */ /* 0x100fe40007ffe01a */
[----:B------:R-:W-:Y:S02]  /*2d10*/  LOP3.LUT R7, R7, 0xfffff000, RZ, 0xc0, !PT ;  /* 0xfffff00007077812 */ /* 0x000fe400078ec0ff */
[----:B------:R-:W-:Y:S02]  /*2d20*/  LOP3.LUT R6, R6, R31, RZ, 0x3c, !PT ;  /* 0x0000001f06067212 */ /* 0x000fe400078e3cff */
[--C-:B------:R-:W-:Y:S01]  /*2d30*/  IADD3 R4, R8, R5, R21.reuse ;  /* 0x0000000508047210 */ /* 0x100fe20007ffe015 */
[----:B------:R-:W-:Y:S01]  /*2d40*/  IMAD R8, R15, R10, RZ ;  /* 0x0000000a0f087224 */ /* 0x000fe200078e02ff */
[----:B------:R-:W-:Y:S02]  /*2d50*/  LOP3.LUT R20, R9, R20, RZ, 0x3c, !PT ;  /* 0x0000001409147212 */ /* 0x000fe400078e3cff */
[----:B------:R-:W-:Y:S01]  /*2d60*/  IADD3 R5, R6, R7, R26 ;  /* 0x0000000706057210 */ /* 0x000fe20007ffe01a */
[----:B------:R-:W-:Y:S01]  /*2d70*/  IMAD R33, R92, R11, R8 ;  /* 0x0000000b5c217224 */ /* 0x000fe200078e0208 */
[----:B------:R-:W-:Y:S01]  /*2d80*/  IADD3 R6, R20, R7, R21 ;  /* 0x0000000714067210 */ /* 0x000fe20007ffe015 */
[----:B------:R-:W-:Y:S01]  /*2d90*/  IMAD R15, R15, R12, RZ ;  /* 0x0000000c0f0f7224 */ /* 0x000fe200078e02ff */
[----:B------:R-:W-:-:S02]  /*2da0*/  SHF.L.U64.HI R7, R10, 0x6, R11 ;  /* 0x000000060a077819 */ /* 0x000fc4000001020b */
[----:B------:R-:W-:Y:S02]  /*2db0*/  SHF.L.U64.HI R8, R10, 0x5, R11 ;  /* 0x000000050a087819 */ /* 0x000fe4000001020b */
[----:B------:R-:W-:Y:S01]  /*2dc0*/  SEL R11, RZ, 0x8, P0 ;  /* 0x00000008ff0b7807 */ /* 0x000fe20000000000 */
[CC--:B------:R-:W-:Y:S01]  /*2dd0*/  IMAD.WIDE.U32 R78, R92.reuse, R10.reuse, R78 ;  /* 0x0000000a5c4e7225 */ /* 0x0c0fe200078e004e */
[----:B------:R-:W-:Y:S02]  /*2de0*/  SHF.R.S32.HI R35, RZ, 0x3, R68 ;  /* 0x00000003ff237819 */ /* 0x000fe40000011444 */
[----:B------:R-:W-:Y:S01]  /*2df0*/  SHF.R.S32.HI R69, RZ, 0x3, R70 ;  /* 0x00000003ff457819 */ /* 0x000fe20000011446 */
[----:B------:R-:W-:Y:S01]  /*2e00*/  IMAD.WIDE.U32 R80, R92, R10, R80 ;  /* 0x0000000a5c507225 */ /* 0x000fe200078e0050 */
[----:B------:R-:W-:Y:S02]  /*2e10*/  LOP3.LUT R11, R14, R11, RZ, 0xfc, !PT ;  /* 0x0000000b0e0b7212 */ /* 0x000fe400078efcff */
[----:B------:R-:W-:Y:S01]  /*2e20*/  LOP3.LUT R68, R68, 0xfffffff8, RZ, 0xc0, !PT ;  /* 0xfffffff844447812 */ /* 0x000fe200078ec0ff */
[----:B------:R-:W-:Y:S01]  /*2e30*/  IMAD R15, R92, R13, R15 ;  /* 0x0000000d5c0f7224 */ /* 0x000fe200078e020f */
[----:B------:R-:W-:Y:S01]  /*2e40*/  LOP3.LUT R70, R70, 0xfffffff8, RZ, 0xc0, !PT ;  /* 0xfffffff846467812 */ /* 0x000fe200078ec0ff */
[----:B------:R-:W-:-:S04]  /*2e50*/  IMAD.WIDE.U32 R82, R92, R12, R82 ;  /* 0x0000000c5c527225 */ /* 0x000fc800078e0052 */
[----:B------:R-:W-:Y:S01]  /*2e60*/  IMAD.WIDE.U32 R84, R92, R12, R84 ;  /* 0x0000000c5c547225 */ /* 0x000fe200078e0054 */
[C-C-:B------:R-:W-:Y:S02]  /*2e70*/  SHF.L.U64.HI R20, R12.reuse, 0x6, R13.reuse ;  /* 0x000000060c147819 */ /* 0x140fe4000001020d */
[----:B------:R-:W-:Y:S01]  /*2e80*/  SHF.L.U64.HI R21, R12, 0x5, R13 ;  /* 0x000000050c157819 */ /* 0x000fe2000001020d */
[----:B------:R-:W-:Y:S01]  /*2e90*/  IMAD.SHL.U32 R9, R10, 0x40, RZ ;  /* 0x000000400a097824 */ /* 0x000fe200078e00ff */
[----:B------:R-:W-:Y:S01]  /*2ea0*/  SHF.L.U32 R91, R91, 0x1, RZ ;  /* 0x000000015b5b7819 */ /* 0x000fe200000006ff */
[----:B------:R-:W-:Y:S01]  /*2eb0*/  IMAD R28, R28, 0x20, R30 ;  /* 0x000000201c1c7824 */ /* 0x000fe200078e021e */
[----:B------:R-:W-:Y:S01]  /*2ec0*/  SHF.R.S32.HI R30, RZ, 0x1f, R3 ;  /* 0x0000001fff1e7819 */ /* 0x000fe20000011403 */
[----:B------:R-:W-:Y:S01]  /*2ed0*/  IMAD.IADD R31, R79, 0x1, R33 ;  /* 0x000000014f1f7824 */ /* 0x000fe200078e0221 */
[----:B------:R-:W-:Y:S01]  /*2ee0*/  LOP3.LUT R71, R11, 0x2, RZ, 0xc0, !PT ;  /* 0x000000020b477812 */ /* 0x000fe200078ec0ff */
[----:B------:R-:W-:Y:S01]  /*2ef0*/  IMAD.IADD R32, R33, 0x1, R81 ;  /* 0x0000000121207824 */ /* 0x000fe200078e0251 */
[C---:B------:R-:W-:Y:S01]  /*2f00*/  LOP3.LUT R76, R11.reuse, 0x4, RZ, 0xc0, !PT ;  /* 0x000000040b4c7812 */ /* 0x040fe200078ec0ff */
[----:B------:R-:W-:Y:S01]  /*2f10*/  IMAD.SHL.U32 R10, R10, 0x20, RZ ;  /* 0x000000200a0a7824 */ /* 0x000fe200078e00ff */
[----:B------:R-:W-:Y:S01]  /*2f20*/  LOP3.LUT R77, R11, 0x8, RZ, 0xc0, !PT ;  /* 0x000000080b4d7812 */ /* 0x000fe200078ec0ff */
[----:B------:R-:W-:Y:S01]  /*2f30*/  IMAD.SHL.U32 R26, R12, 0x40, RZ ;  /* 0x000000400c1a7824 */ /* 0x000fe200078e00ff */
[----:B------:R-:W-:Y:S01]  /*2f40*/  SHF.R.S32.HI R86, RZ, 0x1f, R68 ;  /* 0x0000001fff567819 */ /* 0x000fe20000011444 */
[----:B------:R-:W-:Y:S01]  /*2f50*/  IMAD.IADD R33, R83, 0x1, R15 ;  /* 0x0000000153217824 */ /* 0x000fe200078e020f */
[----:B------:R-:W-:Y:S01]  /*2f60*/  SHF.R.S32.HI R87, RZ, 0x1f, R70 ;  /* 0x0000001fff577819 */ /* 0x000fe20000011446 */
[----:B------:R-:W-:-:S07]  /*2f70*/  IMAD.IADD R34, R15, 0x1, R85 ;  /* 0x000000010f227824 */ /* 0x000fce00078e0255 */
.L_x_1637:
[----:B--2---:R-:W2:Y:S01]  /*2f80*/  LDL R39, [R1+0x7c] ;  /* 0x00007c0001277983 */ /* 0x004ea20000100800 */
[----:B0-----:R-:W0:Y:S01]  /*2f90*/  LDC R98, c[0x0][0x430] ;  /* 0x00010c00ff627b82 */ /* 0x001e220000000800 */
[----:B------:R-:W-:Y:S02]  /*2fa0*/  VIADD R25, R25, 0xffffffff ;  /* 0xffffffff19197836 */ /* 0x000fe40000000000 */
[----:B------:R-:W-:Y:S02]  /*2fb0*/  IMAD.MOV.U32 R99, RZ, RZ, RZ ;  /* 0x000000ffff637224 */ /* 0x000fe400078e00ff */
[----:B------:R-:W-:-:S03]  /*2fc0*/  IMAD R13, R25, 0x40, R28 ;  /* 0x00000040190d7824 */ /* 0x000fc600078e021c */
[----:B------:R-:W1:Y:S02]  /*2fd0*/  LDC R101, c[0x0][0x3f4] ;  /* 0x0000fd00ff657b82 */ /* 0x000e640000000800 */
[----:B------:R-:W-:Y:S02]  /*2fe0*/  ISETP.GE.AND P0, PT, R13, R2, PT ;  /* 0x000000020d00720c */ /* 0x000fe40003f06270 */
[----:B------:R-:W-:Y:S02]  /*2ff0*/  IADD3 R40, R0, R13, RZ ;  /* 0x0000000d00287210 */ /* 0x000fe40007ffe0ff */
[----:B------:R-:W-:-:S03]  /*3000*/  ISETP.GT.OR P0, PT, R28, 0x3f, P0 ;  /* 0x0000003f1c00780c */ /* 0x000fc60000704670 */
[----:B------:R-:W-:Y:S01]  /*3010*/  IMAD.MOV.U32 R36, RZ, RZ, R40 ;  /* 0x000000ffff247224 */ /* 0x000fe200078e0028 */
[----:B0-----:R-:W-:-:S09]  /*3020*/  ISETP.NE.AND P3, PT, R98, 0x1, PT ;  /* 0x000000016200780c */ /* 0x001fd20003f65270 */
[----:B------:R-:W0:Y:S08]  /*3030*/  @!P0 LDC.64 R14, c[0x0][0x428] ;  /* 0x00010a00ff0e8b82 */ /* 0x000e300000000a00 */
[----:B------:R-:W3:Y:S08]  /*3040*/  @!P0 LDC.64 R12, c[0x0][0x418] ;  /* 0x00010600ff0c8b82 */ /* 0x000ef00000000a00 */
[----:B------:R-:W4:Y:S08]  /*3050*/  @P3 LDC R11, c[0x0][0x434] ;  /* 0x00010d00ff0b3b82 */ /* 0x000f300000000800 */
[----:B------:R-:W1:Y:S01]  /*3060*/  @P3 LDC R38, c[0x0][0x438] ;  /* 0x00010e00ff263b82 */ /* 0x000e620000000800 */
[----:B----4-:R-:W-:-:S05]  /*3070*/  @P3 IMAD.HI.U32 R11, R40, R11, RZ ;  /* 0x0000000b280b3227 */ /* 0x010fca00078e00ff */
[----:B-1----:R-:W-:Y:S01]  /*3080*/  @P3 SHF.R.U32.HI R36, RZ, R38, R11 ;  /* 0x00000026ff243219 */ /* 0x002fe2000001160b */
[----:B0-----:R-:W-:-:S03]  /*3090*/  @!P0 IMAD R38, R30, R14, RZ ;  /* 0x0000000e1e268224 */ /* 0x001fc600078e02ff */
[----:B------:R-:W-:Y:S01]  /*30a0*/  @!P0 SHF.R.S32.HI R37, RZ, 0x1f, R36 ;  /* 0x0000001fff258819 */ /* 0x000fe20000011424 */
[C---:B------:R-:W-:Y:S02]  /*30b0*/  @!P0 IMAD R11, R3.reuse, R15, R38 ;  /* 0x0000000f030b8224 */ /* 0x040fe400078e0226 */
[----:B------:R-:W-:-:S04]  /*30c0*/  @!P0 IMAD.WIDE.U32 R14, R3, R14, R36 ;  /* 0x0000000e030e8225 */ /* 0x000fc800078e0024 */
[----:B------:R-:W-:Y:S01]  /*30d0*/  @!P0 IMAD.IADD R11, R15, 0x1, R11 ;  /* 0x000000010f0b8824 */ /* 0x000fe200078e020b */
[----:B---3--:R-:W-:-:S04]  /*30e0*/  @!P0 LEA R12, P3, R14, R12, 0x2 ;  /* 0x0000000c0e0c8211 */ /* 0x008fc800078610ff */
[----:B------:R-:W-:-:S05]  /*30f0*/  @!P0 LEA.HI.X R13, R14, R13, R11, 0x2, P3 ;  /* 0x0000000d0e0d8211 */ /* 0x000fca00018f140b */
[----:B-----5:R0:W5:Y:S01]  /*3100*/  @!P0 LDG.E R99, desc[UR60][R12.64] ;  /* 0x0000003c0c638981 */ /* 0x020162000c1e1900 */
[----:B------:R-:W-:Y:S01]  /*3110*/  ISETP.GE.AND P0, PT, R101, 0x1, PT ;  /* 0x000000016500780c */ /* 0x000fe20003f06270 */
[----:B------:R-:W-:Y:S01]  /*3120*/  IMAD.MOV R11, RZ, RZ, -R36 ;  /* 0x000000ffff0b7224 */ /* 0x000fe200078e0a24 */
[----:B------:R-:W-:Y:S05]  /*3130*/  YIELD ;  /* 0x0000000000007946 */ /* 0x000fea0003800000 */
[----:B------:R-:W-:Y:S01]  /*3140*/  BSSY B0, `(.L_x_1556) ;  /* 0x0000567000007945 */ /* 0x000fe20003800000 */
[----:B------:R-:W-:Y:S01]  /*3150*/  IMAD R98, R98, R11, R40 ;  /* 0x0000000b62627224 */ /* 0x000fe200078e0228 */
[----:B------:R-:W-:Y:S01]  /*3160*/  ISETP.GT.AND P3, PT, R25, R24, PT ;  /* 0x000000181900720c */ /* 0x000fe20003f64270 */
[----:B--2---:R-:W-:-:S04]  /*3170*/  IMAD R90, R200, 0x4000, R39 ;  /* 0x00004000c85a7824 */ /* 0x004fc800078e0227 */
[----:B------:R-:W-:Y:S01]  /*3180*/  IMAD R90, R90, 0x2, R17 ;  /* 0x000000025a5a7824 */ /* 0x000fe200078e0211 */
[----:B0-----:R-:W-:Y:S07]  /*3190*/  @!P0 BRA `(.L_x_1557) ;  /* 0x0000005000088947 */ /* 0x001fee0003800000 */
        /* <DEDUP_REMOVED lines=21> */
[----:B------:R-:W-:Y:S01]  /*32f0*/  IMAD R105, R226, UR5, R37 ;  /* 0x00000005e2697c24 */ /* 0x000fe2000f8e0225 */
[----:B------:R-:W-:Y:S01]  /*3300*/  ULDC.64 UR4, c[0x0][0x2e8] ;  /* 0x0000ba0000047ab9 */ /* 0x000fe20000000a00 */
[C---:B------:R-:W-:Y:S01]  /*3310*/  IMAD R39, R11.reuse, R9, R14 ;  /* 0x000000090b277224 */ /* 0x040fe200078e020e */
[C---:B------:R-:W-:Y:S01]  /*3320*/  LEA R104, P4, R36.reuse, UR4, 0x1 ;  /* 0x0000000424687c11 */ /* 0x040fe2000f8808ff */
[----:B------:R-:W-:Y:S02]  /*3330*/  IMAD R41, R11, R26, R15 ;  /* 0x0000001a0b297224 */ /* 0x000fe400078e020f */
[----:B------:R-:W-:Y:S01]  /*3340*/  IMAD.WIDE.U32 R14, R9, R25, RZ ;  /* 0x00000019090e7225 */ /* 0x000fe200078e00ff */
[----:B------:R-:W-:-:S03]  /*3350*/  LEA.HI.X R105, R36, UR5, R105, 0x1, P4 ;  /* 0x0000000524697c11 */ /* 0x000fc6000a0f0c69 */
[----:B------:R-:W-:-:S04]  /*3360*/  IMAD.WIDE.U32 R12, R26, R25, RZ ;  /* 0x000000191a0c7225 */ /* 0x000fc800078e00ff */
[----:B------:R-:W-:Y:S02]  /*3370*/  IMAD.IADD R11, R15, 0x1, R39 ;  /* 0x000000010f0b7824 */ /* 0x000fe400078e0227 */
[----:B------:R-:W-:Y:S01]  /*3380*/  IMAD.IADD R72, R13, 0x1, R41 ;  /* 0x000000010d487824 */ /* 0x000fe200078e0229 */
[----:B------:R-:W-:Y:S06]  /*3390*/  @!P0 BRA `(.L_x_1558) ;  /* 0x0000002400708947 */ /* 0x000fec0003800000 */
[----:B------:R-:W2:Y:S04]  /*33a0*/  LDL R38, [R1+0xc] ;  /* 0x00000c0001267983 */ /* 0x000ea80000100800 */
[----:B------:R0:W5:Y:S04]  /*33b0*/  LDL R75, [R1+0x30] ;  /* 0x00003000014b7983 */ /* 0x0001680000100800 */
[----:B------:R0:W5:Y:S04]  /*33c0*/  LDL R74, [R1+0x34] ;  /* 0x00003400014a7983 */ /* 0x0001680000100800 */
[----:B------:R0:W5:Y:S01]  /*33d0*/  LDL R73, [R1+0x48] ;  /* 0x0000480001497983 */ /* 0x0001620000100800 */
[----:B------:R-:W-:Y:S01]  /*33e0*/  BSSY B1, `(.L_x_1559) ;  /* 0x000002a000017945 */ /* 0x000fe20003800000 */
        /* <DEDUP_REMOVED lines=9> */
[----:B--2---:R-:W-:-:S13]  /*3480*/  ISETP.GE.AND P0, PT, R38, R95, PT ;  /* 0x0000005f2600720c */ /* 0x004fda0003f06270 */
[----:B0-----:R-:W-:Y:S05]  /*3490*/  @P0 BRA `(.L_x_1560) ;  /* 0x0000000000780947 */ /* 0x001fea0003800000 */
[----:B------:R-:W-:Y:S01]  /*34a0*/  IADD3 R39, P4, R78, R14, RZ ;  /* 0x0000000e4e277210 */ /* 0x000fe20007f9e0ff */
[----:B------:R-:W-:Y:S01]  /*34b0*/  ULDC.64 UR4, c[0x0][0x3e8] ;  /* 0x0000fa0000047ab9 */ /* 0x000fe20000000a00 */
[----:B------:R-:W-:Y:S02]  /*34c0*/  IADD3 R41, P5, R82, R12, RZ ;  /* 0x0000000c52297210 */ /* 0x000fe40007fbe0ff */
[----:B------:R-:W-:Y:S02]  /*34d0*/  CS2R R64, SRZ ;  /* 0x0000000000407805 */ /* 0x000fe4000001ff00 */
[----:B------:R-:W-:Y:S01]  /*34e0*/  ISETP.GE.AND P6, PT, R204, R101, PT ;  /* 0x00000065cc00720c */ /* 0x000fe20003fc6270 */
[----:B------:R-:W-:Y:S01]  /*34f0*/  IMAD.X R40, R11, 0x1, R31, P4 ;  /* 0x000000010b287824 */ /* 0x000fe200020e061f */
[----:B------:R-:W-:Y:S01]  /*3500*/  LEA R38, P4, R39, UR4, 0x1 ;  /* 0x0000000427267c11 */ /* 0x000fe2000f8808ff */
[----:B------:R-:W-:Y:S01]  /*3510*/  IMAD.X R42, R72, 0x1, R33, P5 ;  /* 0x00000001482a7824 */ /* 0x000fe200028e0621 */
[----:B------:R-:W-:-:S02]  /*3520*/  CS2R R66, SRZ ;  /* 0x0000000000427805 */ /* 0x000fc4000001ff00 */
[-C--:B-----5:R-:W-:Y:S02]  /*3530*/  ISETP.GE.AND P5, PT, R75, R101.reuse, PT ;  /* 0x000000654b00720c */ /* 0x0a0fe40003fa6270 */
[----:B------:R-:W-:Y:S01]  /*3540*/  LEA.HI.X R39, R39, UR5, R40, 0x1, P4 ;  /* 0x0000000527277c11 */ /* 0x000fe2000a0f0c28 */
[----:B------:R-:W-:Y:S02]  /*3550*/  ULDC.64 UR4, c[0x0][0x400] ;  /* 0x0001000000047ab9 */ /* 0x000fe40000000a00 */
[C---:B------:R-:W-:Y:S02]  /*3560*/  LEA R40, P4, R41.reuse, UR4, 0x1 ;  /* 0x0000000429287c11 */ /* 0x040fe4000f8808ff */
[----:B------:R0:W5:Y:S02]  /*3570*/  @!P6 LDG.E.64 R64, desc[UR60][R38.64] ;  /* 0x0000003c2640e981 */ /* 0x000164000c1e1b00 */
[----:B------:R-:W-:Y:S02]  /*3580*/  LEA.HI.X R41, R41, UR5, R42, 0x1, P4 ;  /* 0x0000000529297c11 */ /* 0x000fe4000a0f0c2a */
[----:B------:R-:W-:-:S03]  /*3590*/  ISETP.GE.AND P4, PT, R74, R101, PT ;  /* 0x000000654a00720c */ /* 0x000fc60003f86270 */
[----:B------:R0:W5:Y:S01]  /*35a0*/  @!P6 LDG.E.64 R66, desc[UR60][R40.64] ;  /* 0x0000003c2842e981 */ /* 0x000162000c1e1b00 */
[----:B------:R-:W-:Y:S02]  /*35b0*/  ISETP.GE.AND P6, PT, R73, R101, PT ;  /* 0x000000654900720c */ /* 0x000fe40003fc6270 */
[----:B------:R-:W-:Y:S02]  /*35c0*/  CS2R R60, SRZ ;  /* 0x00000000003c7805 */ /* 0x000fe4000001ff00 */
[----:B------:R-:W-:Y:S02]  /*35d0*/  CS2R R56, SRZ ;  /* 0x0000000000387805 */ /* 0x000fe4000001ff00 */
[----:B------:R-:W-:Y:S02]  /*35e0*/  CS2R R52, SRZ ;  /* 0x0000000000347805 */ /* 0x000fe4000001ff00 */
[----:B------:R-:W-:Y:S02]  /*35f0*/  CS2R R62, SRZ ;  /* 0x00000000003e7805 */ /* 0x000fe4000001ff00 */
[----:B------:R-:W-:-:S02]  /*3600*/  CS2R R58, SRZ ;  /* 0x00000000003a7805 */ /* 0x000fc4000001ff00 */
[----:B------:R-:W-:Y:S01]  /*3610*/  CS2R R54, SRZ ;  /* 0x0000000000367805 */ /* 0x000fe2000001ff00 */
[----:B------:R0:W5:Y:S04]  /*3620*/  @!P5 LDG.E.64 R60, desc[UR60][R38.64+0x40] ;  /* 0x0000403c263cd981 */ /* 0x000168000c1e1b00 */
[----:B------:R0:W5:Y:S04]  /*3630*/  @!P4 LDG.E.64 R56, desc[UR60][R38.64+0x80] ;  /* 0x0000803c2638c981 */ /* 0x000168000c1e1b00 */
[----:B------:R0:W5:Y:S04]  /*3640*/  @!P6 LDG.E.64 R52, desc[UR60][R38.64+0xc0] ;  /* 0x0000c03c2634e981 */ /* 0x000168000c1e1b00 */
[----:B------:R0:W5:Y:S04]  /*3650*/  @!P5 LDG.E.64 R62, desc[UR60][R40.64+0x40] ;  /* 0x0000403c283ed981 */ /* 0x000168000c1e1b00 */
[----:B------:R0:W5:Y:S04]  /*3660*/  @!P4 LDG.E.64 R58, desc[UR60][R40.64+0x80] ;  /* 0x0000803c283ac981 */ /* 0x000168000c1e1b00 */
[----:B------:R0:W5:Y:S02]  /*3670*/  @!P6 LDG.E.64 R54, desc[UR60][R40.64+0xc0] ;  /* 0x0000c03c2836e981 */ /* 0x000164000c1e1b00 */
.L_x_1560:
[----:B------:R-:W-:Y:S05]  /*3680*/  BSYNC B1 ;  /* 0x0000000000017941 */ /* 0x000fea0003800000 */
.L_x_1559:
[----:B0-----:R-:W2:Y:S01]  /*3690*/  LDL R38, [R1+0xc4] ;  /* 0x0000c40001267983 */ /* 0x001ea20000100800 */
[----:B------:R-:W-:Y:S01]  /*36a0*/  BSSY B1, `(.L_x_1561) ;  /* 0x0000028000017945 */ /* 0x000fe20003800000 */
[----:B------:R-:W-:Y:S02]  /*36b0*/  CS2R R40, SRZ ;  /* 0x0000000000287805 */ /* 0x000fe4000001ff00 */
[----:B------:R-:W-:Y:S02]  /*36c0*/  CS2R R44, SRZ ;  /* 0x00000000002c7805 */ /* 0x000fe4000001ff00 */
[----:B------:R-:W-:Y:S02]  /*36d0*/  CS2R R48, SRZ ;  /* 0x0000000000307805 */ /* 0x000fe4000001ff00 */
[----:B------:R-:W-:Y:S02]  /*36e0*/  CS2R R42, SRZ ;  /* 0x00000000002a7805 */ /* 0x000fe4000001ff00 */
[----:B------:R-:W-:-:S02]  /*36f0*/  CS2R R46, SRZ ;  /* 0x00000000002e7805 */ /* 0x000fc4000001ff00 */
[----:B------:R-:W-:Y:S02]  /*3700*/  CS2R R50, SRZ ;  /* 0x0000000000327805 */ /* 0x000fe4000001ff00 */
[----:B--2---:R-:W-:Y:S02]  /*3710*/  ISETP.GE.AND P4, PT, R38, R95, PT ;  /* 0x0000005f2600720c */ /* 0x004fe40003f86270 */
[----:B------:R-:W-:-:S11]  /*3720*/  CS2R R38, SRZ ;  /* 0x0000000000267805 */ /* 0x000fd6000001ff00 */
[----:B------:R-:W-:Y:S05]  /*3730*/  @P4 BRA `(.L_x_1562) ;  /* 0x0000000000784947 */ /* 0x000fea0003800000 */
        /* <DEDUP_REMOVED lines=8> */
[----:B------:R-:W-:Y:S02]  /*37c0*/  CS2R R46, SRZ ;  /* 0x00000000002e7805 */ /* 0x000fe4000001ff00 */
[----:B------:R-:W-:Y:S02]  /*37d0*/  IADD3.X R72, R33, R72, R21, P5, P6 ;  /* 0x0000004821487210 */ /* 0x000fe40002fec415 */
[----:B------:R-:W-:Y:S02]  /*37e0*/  LEA R12, P5, R15, UR4, 0x1 ;  /* 0x000000040f0c7c11 */ /* 0x000fe4000f8a08ff */
[----:B------:R-:W-:Y:S02]  /*37f0*/  LEA R14, P6, R11, UR6, 0x1 ;  /* 0x000000060b0e7c11 */ /* 0x000fe4000f8c08ff */
[----:B------:R-:W-:Y:S02]  /*3800*/  LEA.HI.X R13, R15, UR5, R36, 0x1, P5 ;  /* 0x000000050f0d7c11 */ /* 0x000fe4000a8f0c24 */
[----:B------:R-:W-:-:S02]  /*3810*/  LEA.HI.X R15, R11, UR7, R72, 0x1, P6 ;  /* 0x000000070b0f7c11 */ /* 0x000fc4000b0f0c48 */
[-C--:B------:R-:W-:Y:S02]  /*3820*/  ISETP.GE.AND P5, PT, R204, R101.reuse, PT ;  /* 0x00000065cc00720c */ /* 0x080fe40003fa6270 */
[----:B-----5:R-:W-:Y:S02]  /*3830*/  ISETP.GE.AND P6, PT, R75, R101, PT ;  /* 0x000000654b00720c */ /* 0x020fe40003fc6270 */
[----:B------:R-:W-:Y:S02]  /*3840*/  CS2R R40, SRZ ;  /* 0x0000000000287805 */ /* 0x000fe4000001ff00 */
[----:B------:R-:W-:Y:S02]  /*3850*/  CS2R R36, SRZ ;  /* 0x0000000000247805 */ /* 0x000fe4000001ff00 */
[----:B------:R-:W-:-:S05]  /*3860*/  CS2R R42, SRZ ;  /* 0x00000000002a7805 */ /* 0x000fca000001ff00 */
[----:B------:R0:W5:Y:S04]  /*3870*/  @!P5 LDG.E.64 R48, desc[UR60][R12.64] ;  /* 0x0000003c0c30d981 */ /* 0x000168000c1e1b00 */
[----:B------:R0:W5:Y:S01]  /*3880*/  @!P5 LDG.E.64 R50, desc[UR60][R14.64] ;  /* 0x0000003c0e32d981 */ /* 0x000162000c1e1b00 */
[----:B------:R-:W-:-:S03]  /*3890*/  ISETP.GE.AND P5, PT, R74, R101, PT ;  /* 0x000000654a00720c */ /* 0x000fc60003fa6270 */
[----:B------:R0:W5:Y:S04]  /*38a0*/  @!P6 LDG.E.64 R44, desc[UR60][R12.64+0x40] ;  /* 0x0000403c0c2ce981 */ /* 0x000168000c1e1b00 */
[----:B------:R0:W5:Y:S01]  /*38b0*/  @!P6 LDG.E.64 R46, desc[UR60][R14.64+0x40] ;  /* 0x0000403c0e2ee981 */ /* 0x000162000c1e1b00 */
[----:B------:R-:W-:Y:S02]  /*38c0*/  ISETP.GE.AND P6, PT, R73, R101, PT ;  /* 0x000000654900720c */ /* 0x000fe40003fc6270 */
[----:B------:R-:W-:-:S03]  /*38d0*/  CS2R R38, SRZ ;  /* 0x0000000000267805 */ /* 0x000fc6000001ff00 */
[----:B------:R0:W5:Y:S04]  /*38e0*/  @!P5 LDG.E.64 R40, desc[UR60][R12.64+0x80] ;  /* 0x0000803c0c28d981 */ /* 0x000168000c1e1b00 */
[----:B------:R0:W5:Y:S04]  /*38f0*/  @!P5 LDG.E.64 R42, desc[UR60][R14.64+0x80] ;  /* 0x0000803c0e2ad981 */ /* 0x000168000c1e1b00 */
[----:B------:R0:W5:Y:S04]  /*3900*/  @!P6 LDG.E.64 R36, desc[UR60][R12.64+0xc0] ;  /* 0x0000c03c0c24e981 */ /* 0x000168000c1e1b00 */
[----:B------:R0:W5:Y:S02]  /*3910*/  @!P6 LDG.E.64 R38, desc[UR60][R14.64+0xc0] ;  /* 0x0000c03c0e26e981 */ /* 0x000164000c1e1b00 */
.L_x_1562:
[----:B------:R-:W-:Y:S05]  /*3920*/  BSYNC B1 ;  /* 0x0000000000017941 */ /* 0x000fea0003800000 */
.L_x_1561:
[----:B------:R-:W2:Y:S01]  /*3930*/  LDL R11, [R1+0x64] ;  /* 0x00006400010b7983 */ /* 0x000ea20000100800 */
[----:B0----5:R-:W-:Y:S01]  /*3940*/  MOV R12, R53 ;  /* 0x00000035000c7202 */ /* 0x021fe20000000f00 */
[----:B------:R-:W-:Y:S02]  /*3950*/  IMAD.MOV.U32 R13, RZ, RZ, R60 ;  /* 0x000000ffff0d7224 */ /* 0x000fe400078e003c */
[----:B------:R-:W-:-:S03]  /*3960*/  IMAD.MOV.U32 R14, RZ, RZ, R61 ;  /* 0x000000ffff0e7224 */ /* 0x000fc600078e003d */
[----:B------:R-:W-:Y:S02]  /*3970*/  PRMT R118, R13, 0x7610, R118 ;  /* 0x000076100d767816 */ /* 0x000fe40000000076 */
[----:B------:R-:W-:Y:S01]  /*3980*/  PRMT R117, R14, 0x7610, R117 ;  /* 0x000076100e757816 */ /* 0x000fe20000000075 */
[----:B------:R-:W-:Y:S01]  /*3990*/  IMAD.MOV.U32 R14, RZ, RZ, R55 ;  /* 0x000000ffff0e7224 */ /* 0x000fe200078e0037 */
[----:B------:R-:W-:Y:S02]  /*39a0*/  MOV R13, R54 ;  /* 0x00000036000d7202 */ /* 0x000fe40000000f00 */
[----:B--2---:R-:W-:Y:S01]  /*39b0*/  R2UR UR4, R11 ;  /* 0x000000000b0472ca */ /* 0x004fe200000e0000 */
[----:B------:R-:W-:-:S05]  /*39c0*/  IMAD.MOV.U32 R11, RZ, RZ, R52 ;  /* 0x000000ffff0b7224 */ /* 0x000fca00078e0034 */
[----:B------:R-:W-:Y:S01]  /*39d0*/  PRMT R113, R12, 0x5410, R11 ;  /* 0x000054100c717816 */ /* 0x000fe2000000000b */
[----:B------:R-:W-:Y:S02]  /*39e0*/  IMAD.MOV.U32 R11, RZ, RZ, R56 ;  /* 0x000000ffff0b7224 */ /* 0x000fe400078e0038 */
[----:B------:R-:W-:-:S03]  /*39f0*/  IMAD.MOV.U32 R12, RZ, RZ, R57 ;  /* 0x000000ffff0c7224 */ /* 0x000fc600078e0039 */
[----:B------:R-:W-:Y:S01]  /*3a00*/  PRMT R114, R114, 0x5410, R11 ;  /* 0x0000541072727816 */ /* 0x000fe2000000000b */
[----:B------:R-:W-:Y:S01]  /*3a10*/  IMAD.MOV.U32 R11, RZ, RZ, R64 ;  /* 0x000000ffff0b7224 */ /* 0x000fe200078e0040 */
[----:B------:R-:W-:Y:S01]  /*3a20*/  PRMT R115, R12, 0x7610, R115 ;  /* 0x000076100c737816 */ /* 0x000fe20000000073 */
[----:B------:R-:W-:Y:S01]  /*3a30*/  IMAD.MOV.U32 R12, RZ, RZ, R65 ;  /* 0x000000ffff0c7224 */ /* 0x000fe200078e0041 */
[----:B------:R-:W-:Y:S01]  /*3a40*/  UISETP.NE.AND UP0, UPT, UR4, 0x3, UPT ;  /* 0x000000030400788c */ /* 0x000fe2000bf05270 */
[----:B------:R-:W-:Y:S02]  /*3a50*/  PRMT R114, R14, 0x7610, R114 ;  /* 0x000076100e727816 */ /* 0x000fe40000000072 */
[----:B------:R-:W-:Y:S01]  /*3a60*/  PRMT R75, R11, 0x7610, R75 ;  /* 0x000076100b4b7816 */ /* 0x000fe2000000004b */
[----:B------:R-:W-:Y:S01]  /*3a70*/  IMAD.MOV.U32 R11, RZ, RZ, R58 ;  /* 0x000000ffff0b7224 */ /* 0x000fe200078e003a */
[----:B------:R-:W-:Y:S01]  /*3a80*/  PRMT R119, R12, 0x7610, R119 ;  /* 0x000076100c777816 */ /* 0x000fe20000000077 */
[----:B------:R-:W-:Y:S01]  /*3a90*/  IMAD.MOV.U32 R12, RZ, RZ, R59 ;  /* 0x000000ffff0c7224 */ /* 0x000fe200078e003b */
[----:B------:R-:W-:-:S02]  /*3aa0*/  PLOP3.LUT P5, PT, PT, PT, UP0, 0x80, 0x0 ;  /* 0x000000000000781c */ /* 0x000fc40003faf008 */
[----:B------:R-:W-:Y:S02]  /*3ab0*/  PRMT R115, R115, 0x5410, R13 ;  /* 0x0000541073737816 */ /* 0x000fe4000000000d */
[----:B------:R-:W-:Y:S01]  /*3ac0*/  PRMT R116, R11, 0x5410, R12 ;  /* 0x000054100b747816 */ /* 0x000fe2000000000c */
[----:B------:R-:W-:Y:S02]  /*3ad0*/  IMAD.MOV.U32 R11, RZ, RZ, R62 ;  /* 0x000000ffff0b7224 */ /* 0x000fe400078e003e */
[----:B------:R-:W-:-:S03]  /*3ae0*/  IMAD.MOV.U32 R12, RZ, RZ, R63 ;  /* 0x000000ffff0c7224 */ /* 0x000fc600078e003f */
[----:B------:R-:W-:Y:S01]  /*3af0*/  PRMT R118, R118, 0x5410, R11 ;  /* 0x0000541076767816 */ /* 0x000fe2000000000b */
[----:B------:R-:W-:Y:S01]  /*3b00*/  IMAD.MOV.U32 R11, RZ, RZ, R66 ;  /* 0x000000ffff0b7224 */ /* 0x000fe200078e0042 */
[----:B------:R-:W-:Y:S02]  /*3b10*/  PRMT R117, R117, 0x5410, R12 ;  /* 0x0000541075757816 */ /* 0x000fe4000000000c */
[----:B------:R-:W-:Y:S02]  /*3b20*/  MOV R12, R67 ;  /* 0x00000043000c7202 */ /* 0x000fe40000000f00 */
[----:B------:R-:W-:Y:S01]  /*3b30*/  PRMT R75, R75, 0x5410, R11 ;  /* 0x000054104b4b7816 */ /* 0x000fe2000000000b */
[----:B------:R-:W-:Y:S01]  /*3b40*/  IMAD.MOV.U32 R11, RZ, RZ, R36 ;  /* 0x000000ffff0b7224 */ /* 0x000fe200078e0024 */
[----:B------:R-:W-:Y:S01]  /*3b50*/  PRMT R119, R119, 0x5410, R12 ;  /* 0x0000541077777816 */ /* 0x000fe2000000000c */
[----:B------:R-:W-:-:S05]  /*3b60*/  IMAD.MOV.U32 R12, RZ, RZ, R37 ;  /* 0x000000ffff0c7224 */ /* 0x000fca00078e0025 */
[----:B------:R-:W-:Y:S01]  /*3b70*/  PRMT R103, R11, 0x5410, R12 ;  /* 0x000054100b677816 */ /* 0x000fe2000000000c */
[----:B------:R-:W-:Y:S02]  /*3b80*/  IMAD.MOV.U32 R12, RZ, RZ, R40 ;  /* 0x000000ffff0c7224 */ /* 0x000fe400078e0028 */
[----:B------:R-:W-:-:S05]  /*3b90*/  IMAD.MOV.U32 R11, RZ, RZ, R41 ;  /* 0x000000ffff0b7224 */ /* 0x000fca00078e0029 */
[----:B------:R-:W-:Y:S01]  /*3ba0*/  PRMT R107, R12, 0x5410, R11 ;  /* 0x000054100c6b7816 */ /* 0x000fe2000000000b */
[----:B------:R-:W-:Y:S01]  /*3bb0*/  IMAD.MOV.U32 R12, RZ, RZ, R44 ;  /* 0x000000ffff0c7224 */ /* 0x000fe200078e002c */
[----:B------:R-:W-:-:S04]  /*3bc0*/  MOV R11, R45 ;  /* 0x0000002d000b7202 */ /* 0x000fc80000000f00 */
[----:B------:R-:W-:Y:S01]  /*3bd0*/  PRMT R109, R11, 0x5410, R12 ;  /* 0x000054100b6d7816 */ /* 0x000fe2000000000c */
[----:B------:R-:W-:Y:S02]  /*3be0*/  IMAD.MOV.U32 R12, RZ, RZ, R48 ;  /* 0x000000ffff0c7224 */ /* 0x000fe400078e0030 */
        /* <DEDUP_REMOVED lines=14> */
[----:B------:R-:W-:Y:S06]  /*3cd0*/  @!P5 BRA `(.L_x_1563) ;  /* 0x000000000004d947 */ /* 0x000fec0003800000 */
[----:B------:R-:W-:Y:S01]  /*3ce0*/  BPT.TRAP 0x1 ;  /* 0x000000040000795c */ /* 0x000fe20000300000 */
.L_x_1563:
[----:B------:R-:W2:Y:S01]  /*3cf0*/  LDL R11, [R1+0x4c] ;  /* 0x00004c00010b7983 */ /* 0x000ea20000100800 */
[----:B------:R-:W-:Y:S01]  /*3d00*/  IMAD R88, R200, 0x8, R17 ;  /* 0x00000008c8587824 */ /* 0x000fe200078e0211 */
[----:B------:R-:W-:Y:S01]  /*3d10*/  BSSY B1, `(.L_x_1564) ;  /* 0x0000004000017945 */ /* 0x000fe20003800000 */
[----:B--2---:R-:W-:-:S04]  /*3d20*/  SHF.L.U32 R100, R11, 0x1f, RZ ;  /* 0x0000001f0b647819 */ /* 0x004fc800000006ff */
[----:B------:R-:W0:Y:S02]  /*3d30*/  SYNCS.PHASECHK.TRANS64.TRYWAIT P6, [R88+URZ+0x30890], R100 ;  /* 0x03089064580075a7 */ /* 0x000e2400080c017f */
[----:B0-----:R-:W-:Y:S05]  /*3d40*/  @!P6 BRA `(.L_x_1565) ;  /* 0x00000284004ce947 */ /* 0x001fea0003800000 */
.L_x_1996:
[----:B------:R-:W-:Y:S05]  /*3d50*/  BSYNC B1 ;  /* 0x0000000000017941 */ /* 0x000fea0003800000 */
.L_x_1564:
[----:B------:R-:W-:-:S03]  /*3d60*/  UMOV UR4, 0xffffffff ;  /* 0xffffffff00047882 */ /* 0x000fc60000000000 */
[----:B------:R-:W-:Y:S05]  /*3d70*/  BRA.DIV UR4, `(.L_x_1566) ;  /* 0x0000028604547947 */ /* 0x000fea000b800000 */
[----:B------:R1:W2:Y:S04]  /*3d80*/  SHFL.IDX PT, R72, R105, RZ, 0x181f ;  /* 0x00181fff69487589 */ /* 0x0002a800000e0000 */
[----:B------:R1:W3:Y:S02]  /*3d90*/  SHFL.IDX PT, R11, R104, RZ, 0x181f ;  /* 0x00181fff680b7589 */ /* 0x0002e400000e0000 */
.L_x_2000:
        /* <DEDUP_REMOVED lines=10> */
[--C-:B0-----:R-:W-:Y:S01]  /*3e40*/  HADD2.F32 R73, -RZ, R13.reuse.H0_H0 ;  /* 0x2000000dff497230 */ /* 0x101fe20000004100 */
        /* <DEDUP_REMOVED lines=11> */
[----:B------:R-:W-:Y:S01]  /*3f00*/  HADD2.F32 R67, -RZ, R66.H0_H0 ;  /* 0x20000042ff437230 */ /* 0x000fe20000004100 */
[----:B------:R-:W-:Y:S01]  /*3f10*/  MOV R73, R14 ;  /* 0x0000000e00497202 */ /* 0x000fe20000000f00 */
[--C-:B------:R-:W-:Y:S02]  /*3f20*/  HADD2.F32 R66, -RZ, R15.reuse.H1_H1 ;  /* 0x3000000fff427230 */ /* 0x100fe40000004100 */
[----:B------:R-:W-:Y:S01]  /*3f30*/  HADD2.F32 R74, -RZ, R15.H0_H0 ;  /* 0x2000000fff4a7230 */ /* 0x000fe20000004100 */
[----:B------:R-:W-:Y:S01]  /*3f40*/  F2FP.F16.F32.PACK_AB R13, R64, R13 ;  /* 0x0000000d400d723e */ /* 0x000fe200000000ff */
[----:B------:R-:W-:Y:S02]  /*3f50*/  HADD2.F32 R102, -RZ, R75.H1_H1 ;  /* 0x3000004bff667230 */ /* 0x000fe40000004100 */
[----:B------:R-:W-:Y:S01]  /*3f60*/  FMUL.FTZ R15, R66, R67 ;  /* 0x00000043420f7220 */ /* 0x000fe20000410000 */
[----:B------:R-:W-:-:S02]  /*3f70*/  HADD2.F32 R14, -RZ, R73.H1_H1 ;  /* 0x30000049ff0e7230 */ /* 0x000fc40000004100 */
[C---:B------:R-:W-:Y:S01]  /*3f80*/  FMUL.FTZ R67, R74.reuse, R67 ;  /* 0x000000434a437220 */ /* 0x040fe20000410000 */
[-C--:B------:R-:W-:Y:S01]  /*3f90*/  FFMA.FTZ R15, R74, R65.reuse, -R15 ;  /* 0x000000414a0f7223 */ /* 0x080fe2000001080f */
[----:B------:R-:W-:Y:S02]  /*3fa0*/  HADD2.F32 R74, -RZ, R75.H0_H0 ;  /* 0x2000004bff4a7230 */ /* 0x000fe40000004100 */
        /* <DEDUP_REMOVED lines=11> */
[-C--:B------:R-:W-:Y:S02]  /*4060*/  FMUL.FTZ R73, R14, R75.reuse ;  /* 0x0000004b0e497220 */ /* 0x080fe40000410000 */
[----:B------:R-:W-:Y:S01]  /*4070*/  F2FP.F16.F32.PACK_AB R12, R65, R12 ;  /* 0x0000000c410c723e */ /* 0x000fe200000000ff */
[C---:B------:R-:W-:Y:S01]  /*4080*/  FMUL.FTZ R75, R74.reuse, R75 ;  /* 0x0000004b4a4b7220 */ /* 0x040fe20000410000 */
[----:B------:R-:W-:-:S03]  /*4090*/  FFMA.FTZ R73, R74, R67, -R73 ;  /* 0x000000434a497223 */ /* 0x000fc60000010849 */
[----:B------:R-:W-:-:S05]  /*40a0*/  FFMA.FTZ R14, R14, R67, R75 ;  /* 0x000000430e0e7223 */ /* 0x000fca000001004b */
[----:B------:R-:W-:-:S07]  /*40b0*/  F2FP.F16.F32.PACK_AB R14, R14, R73 ;  /* 0x000000490e0e723e */ /* 0x000fce00000000ff */
.L_x_1572:
[----:B------:R-:W-:Y:S05]  /*40c0*/  BSYNC B3 ;  /* 0x0000000000037941 */ /* 0x000fea0003800000 */
.L_x_1571:
[----:B---3--:R-:W-:-:S04]  /*40d0*/  LEA R64, P0, R18, R11, 0x1 ;  /* 0x0000000b12407211 */ /* 0x008fc800078008ff */
[----:B--2---:R-:W-:-:S05]  /*40e0*/  LEA.HI.X R65, R18, R72, R19, 0x1, P0 ;  /* 0x0000004812417211 */ /* 0x004fca00000f0c13 */
[----:B0-----:R4:W-:Y:S04]  /*40f0*/  ST.E.128 desc[UR60][R64.64], R12 ;  /* 0x0000000c40007985 */ /* 0x0019e8000c101d3c */
.L_x_1570:
[----:B------:R-:W-:Y:S05]  /*4100*/  BSYNC B2 ;  /* 0x0000000000027941 */ /* 0x000fea0003800000 */
.L_x_1569:
[----:B------:R-:W-:Y:S01]  /*4110*/  ISETP.NE.AND P0, PT, R71, RZ, PT ;  /* 0x000000ff4700720c */ /* 0x000fe20003f05270 */
[----:B------:R-:W-:-:S12]  /*4120*/  BSSY B2, `(.L_x_1573) ;  /* 0x0000034000027945 */ /* 0x000fd80003800000 */
[----:B------:R-:W-:Y:S05]  /*4130*/  @!P0 BRA `(.L_x_1574) ;  /* 0x0000000000c88947 */ /* 0x000fea0003800000 */
[----:B----4-:R-:W4:Y:S01]  /*4140*/  LDL R12, [R1+0x30] ;  /* 0x00003000010c7983 */ /* 0x010f220000100800 */
[----:B------:R-:W-:Y:S01]  /*4150*/  BSSY B3, `(.L_x_1575) ;  /* 0x000002d000037945 */ /* 0x000fe20003800000 */
[----:B----4-:R-:W-:Y:S02]  /*4160*/  ISETP.GE.AND P0, PT, R12, R101, PT ;  /* 0x000000650c00720c */ /* 0x010fe40003f06270 */
[----:B------:R4:W0:Y:S11]  /*4170*/  LDS.128 R12, [R90+0x22400] ;  /* 0x022400005a0c7984 */ /* 0x0008360000000c00 */
[----:B----4-:R-:W-:Y:S05]  /*4180*/  @P0 BRA `(.L_x_1576) ;  /* 0x0000000000a40947 */ /* 0x010fea0003800000 */
[----:B------:R-:W-:Y:S01]  /*4190*/  SHF.R.U64 R64, R60, 0x10, R61 ;  /* 0x000000103c407819 */ /* 0x000fe2000000123d */
[----:B0-----:R-:W-:Y:S01]  /*41a0*/  IMAD.MOV.U32 R65, RZ, RZ, R13 ;  /* 0x000000ffff417224 */ /* 0x001fe200078e000d */
[----:B------:R-:W-:Y:S02]  /*41b0*/  SHF.R.U32.HI R60, RZ, 0x10, R61 ;  /* 0x00000010ff3c7819 */ /* 0x000fe4000001163d */
[--C-:B------:R-:W-:Y:S02]  /*41c0*/  SHF.R.U64 R61, R62, 0x10, R63.reuse ;  /* 0x000000103e3d7819 */ /* 0x100fe4000000123f */
[--C-:B------:R-:W-:Y:S01]  /*41d0*/  HADD2.F32 R62, -RZ, R65.reuse.H1_H1 ;  /* 0x30000041ff3e7230 */ /* 0x100fe20000004100 */
[----:B------:R-:W-:Y:S01]  /*41e0*/  SHF.R.U32.HI R63, RZ, 0x10, R63 ;  /* 0x00000010ff3f7819 */ /* 0x000fe2000001163f */
[----:B------:R-:W-:Y:S02]  /*41f0*/  HADD2.F32 R66, -RZ, R65.H0_H0 ;  /* 0x20000041ff427230 */ /* 0x000fe40000004100 */
[----:B------:R-:W-:-:S02]  /*4200*/  HADD2.F32 R13, -RZ, R61.H0_H0 ;  /* 0x2000003dff0d7230 */ /* 0x000fc40000004100 */
[----:B------:R-:W-:Y:S02]  /*4210*/  HADD2.F32 R61, -RZ, R64.H0_H0 ;  /* 0x20000040ff3d7230 */ /* 0x000fe40000004100 */
[----:B------:R-:W-:Y:S02]  /*4220*/  HADD2.F32 R64, -RZ, R63.H0_H0 ;  /* 0x2000003fff407230 */ /* 0x000fe40000004100 */
[-C--:B------:R-:W-:Y:S01]  /*4230*/  FMUL.FTZ R65, R62, R13.reuse ;  /* 0x0000000d3e417220 */ /* 0x080fe20000410000 */
[C---:B------:R-:W-:Y:S01]  /*4240*/  FMUL.FTZ R67, R66.reuse, R13 ;  /* 0x0000000d42437220 */ /* 0x040fe20000410000 */
[----:B------:R-:W-:Y:S02]  /*4250*/  HADD2.F32 R60, -RZ, R60.H0_H0 ;  /* 0x2000003cff3c7230 */ /* 0x000fe40000004100 */
[-C--:B------:R-:W-:Y:S01]  /*4260*/  FFMA.FTZ R13, R66, R61.reuse, -R65 ;  /* 0x0000003d420d7223 */ /* 0x080fe20000010841 */
[----:B------:R-:W-:Y:S01]  /*4270*/  FFMA.FTZ R62, R62, R61, R67 ;  /* 0x0000003d3e3e7223 */ /* 0x000fe20000010043 */
[----:B------:R-:W-:-:S02]  /*4280*/  HADD2.F32 R61, -RZ, R15.H1_H1 ;  /* 0x3000000fff3d7230 */ /* 0x000fc40000004100 */
[----:B------:R-:W-:Y:S02]  /*4290*/  HADD2.F32 R15, -RZ, R15.H0_H0 ;  /* 0x2000000fff0f7230 */ /* 0x000fe40000004100 */
[----:B------:R-:W-:Y:S02]  /*42a0*/  HADD2.F32 R63, -RZ, R12.H1_H1 ;  /* 0x3000000cff3f7230 */ /* 0x000fe40000004100 */
[-C--:B------:R-:W-:Y:S01]  /*42b0*/  FMUL.FTZ R66, R61, R64.reuse ;  /* 0x000000403d427220 */ /* 0x080fe20000410000 */
[----:B------:R-:W-:Y:S02]  /*42c0*/  HADD2.F32 R65, -RZ, R117.H1_H1 ;  /* 0x30000075ff417230 */ /* 0x000fe40000004100 */
[C---:B------:R-:W-:Y:S01]  /*42d0*/  FMUL.FTZ R64, R15.reuse, R64 ;  /* 0x000000400f407220 */ /* 0x040fe20000410000 */
[----:B------:R-:W-:Y:S01]  /*42e0*/  F2FP.F16.F32.PACK_AB R13, R62, R13 ;  /* 0x0000000d3e0d723e */ /* 0x000fe200000000ff */
[----:B------:R-:W-:Y:S01]  /*42f0*/  FFMA.FTZ R15, R15, R60, -R66 ;  /* 0x0000003c0f0f7223 */ /* 0x000fe20000010842 */
[----:B------:R-:W-:-:S02]  /*4300*/  HADD2.F32 R66, -RZ, R118.H1_H1 ;  /* 0x30000076ff427230 */ /* 0x000fc40000004100 */
[----:B------:R-:W-:Y:S01]  /*4310*/  FFMA.FTZ R60, R61, R60, R64 ;  /* 0x0000003c3d3c7223 */ /* 0x000fe20000010040 */
[----:B------:R-:W-:Y:S02]  /*4320*/  HADD2.F32 R61, -RZ, R12.H0_H0 ;  /* 0x2000000cff3d7230 */ /* 0x000fe40000004100 */
[----:B------:R-:W-:Y:S02]  /*4330*/  HADD2.F32 R64, -RZ, R118.H0_H0 ;  /* 0x20000076ff407230 */ /* 0x000fe40000004100 */
[-C--:B------:R-:W-:Y:S01]  /*4340*/  FMUL.FTZ R12, R63, R66.reuse ;  /* 0x000000423f0c7220 */ /* 0x080fe20000410000 */
[----:B------:R-:W-:Y:S01]  /*4350*/  F2FP.F16.F32.PACK_AB R15, R60, R15 ;  /* 0x0000000f3c0f723e */ /* 0x000fe200000000ff */
[C---:B------:R-:W-:Y:S02]  /*4360*/  FMUL.FTZ R66, R61.reuse, R66 ;  /* 0x000000423d427220 */ /* 0x040fe40000410000 */
[-C--:B------:R-:W-:Y:S02]  /*4370*/  FFMA.FTZ R12, R61, R64.reuse, -R12 ;  /* 0x000000403d0c7223 */ /* 0x080fe4000001080c */
[----:B------:R-:W-:Y:S01]  /*4380*/  FFMA.FTZ R61, R63, R64, R66 ;  /* 0x000000403f3d7223 */ /* 0x000fe20000010042 */
[----:B------:R-:W-:-:S02]  /*4390*/  HADD2.F32 R63, -RZ, R14.H0_H0 ;  /* 0x2000000eff3f7230 */ /* 0x000fc40000004100 */
[----:B------:R-:W-:Y:S02]  /*43a0*/  HADD2.F32 R14, -RZ, R14.H1_H1 ;  /* 0x3000000eff0e7230 */ /* 0x000fe40000004100 */
[----:B------:R-:W-:Y:S01]  /*43b0*/  HADD2.F32 R64, -RZ, R117.H0_H0 ;  /* 0x20000075ff407230 */ /* 0x000fe20000004100 */
[----:B------:R-:W-:Y:S02]  /*43c0*/  F2FP.F16.F32.PACK_AB R12, R61, R12 ;  /* 0x0000000c3d0c723e */ /* 0x000fe400000000ff */
[-C--:B------:R-:W-:Y:S01]  /*43d0*/  FMUL.FTZ R66, R14, R65.reuse ;  /* 0x000000410e427220 */ /* 0x080fe20000410000 */
[----:B------:R-:W-:-:S03]  /*43e0*/  FMUL.FTZ R65, R63, R65 ;  /* 0x000000413f417220 */ /* 0x000fc60000410000 */
[-C--:B------:R-:W-:Y:S01]  /*43f0*/  FFMA.FTZ R66, R63, R64.reuse, -R66 ;  /* 0x000000403f427223 */ /* 0x080fe20000010842 */
[----:B------:R-:W-:-:S05]  /*4400*/  FFMA.FTZ R65, R14, R64, R65 ;  /* 0x000000400e417223 */ /* 0x000fca0000010041 */
[----:B------:R-:W-:-:S07]  /*4410*/  F2FP.F16.F32.PACK_AB R14, R65, R66 ;  /* 0x00000042410e723e */ /* 0x000fce00000000ff */
.L_x_1576:
[----:B------:R-:W-:Y:S05]  /*4420*/  BSYNC B3 ;  /* 0x0000000000037941 */ /* 0x000fea0003800000 */
.L_x_1575:
[----:B---3--:R-:W-:-:S04]  /*4430*/  LEA R60, P0, R201, R11, 0x1 ;  /* 0x0000000bc93c7211 */ /* 0x008fc800078008ff */
[----:B--2---:R-:W-:-:S05]  /*4440*/  LEA.HI.X R61, R201, R72, R224, 0x1, P0 ;  /* 0x00000048c93d7211 */ /* 0x004fca00000f0ce0 */
[----:B0-----:R0:W-:Y:S04]  /*4450*/  ST.E.128 desc[UR60][R60.64], R12 ;  /* 0x0000000c3c007985 */ /* 0x0011e8000c101d3c */
.L_x_1574:
[----:B------:R-:W-:Y:S05]  /*4460*/  BSYNC B2 ;  /* 0x0000000000027941 */ /* 0x000fea0003800000 */
.L_x_1573:
[----:B------:R-:W-:Y:S01]  /*4470*/  ISETP.NE.AND P0, PT, R76, RZ, PT ;  /* 0x000000ff4c00720c */ /* 0x000fe20003f05270 */
[----:B------:R-:W-:-:S12]  /*4480*/  BSSY B2, `(.L_x_1577) ;  /* 0x0000038000027945 */ /* 0x000fd80003800000 */
[----:B------:R-:W-:Y:S05]  /*4490*/  @!P0 BRA `(.L_x_1578) ;  /* 0x0000000000d88947 */ /* 0x000fea0003800000 */
[----:B0---4-:R-:W4:Y:S01]  /*44a0*/  LDL R12, [R1+0x34] ;  /* 0x00003400010c7983 */ /* 0x011f220000100800 */
[----:B------:R-:W-:Y:S01]  /*44b0*/  BSSY B3, `(.L_x_1579) ;  /* 0x0000030000037945 */ /* 0x000fe20003800000 */
[----:B----4-:R-:W-:Y:S02]  /*44c0*/  ISETP.GE.AND P0, PT, R12, R101, PT ;  /* 0x000000650c00720c */ /* 0x010fe40003f06270 */
[----:B------:R0:W4:Y:S11]  /*44d0*/  LDS.128 R12, [R90+0x24400] ;  /* 0x024400005a0c7984 */ /* 0x0001360000000c00 */
[----:B0-----:R-:W-:Y:S05]  /*44e0*/  @P0 BRA `(.L_x_1580) ;  /* 0x0000000000b00947 */ /* 0x001fea0003800000 */
[----:B------:R-:W-:Y:S01]  /*44f0*/  SHF.R.U64 R60, R58, 0x10, R59 ;  /* 0x000000103a3c7819 */ /* 0x000fe2000000123b */
[----:B----4-:R-:W-:Y:S01]  /*4500*/  IMAD.MOV.U32 R58, RZ, RZ, R13 ;  /* 0x000000ffff3a7224 */ /* 0x010fe200078e000d */
[----:B------:R-:W-:Y:S01]  /*4510*/  SHF.R.U64 R56, R56, 0x10, R57 ;  /* 0x0000001038387819 */ /* 0x000fe20000001239 */
[----:B------:R-:W-:Y:S01]  /*4520*/  HADD2.F32 R63, -RZ, R116.H1_H1 ;  /* 0x30000074ff3f7230 */ /* 0x000fe20000004100 */
[----:B------:R-:W-:Y:S01]  /*4530*/  SHF.R.U32.HI R59, RZ, 0x10, R59 ;  /* 0x00000010ff3b7819 */ /* 0x000fe2000001163b */
[----:B------:R-:W-:Y:S02]  /*4540*/  HADD2.F32 R60, -RZ, R60.H0_H0 ;  /* 0x2000003cff3c7230 */ /* 0x000fe40000004100 */
[--C-:B------:R-:W-:Y:S02]  /*4550*/  HADD2.F32 R13, -RZ, R58.reuse.H1_H1 ;  /* 0x3000003aff0d7230 */ /* 0x100fe40000004100 */
[----:B------:R-:W-:Y:S02]  /*4560*/  HADD2.F32 R61, -RZ, R58.H0_H0 ;  /* 0x2000003aff3d7230 */ /* 0x000fe40000004100 */
[----:B------:R-:W-:-:S02]  /*4570*/  HADD2.F32 R56, -RZ, R56.H0_H0 ;  /* 0x20000038ff387230 */ /* 0x000fc40000004100 */
[-C--:B------:R-:W-:Y:S01]  /*4580*/  FMUL.FTZ R58, R13, R60.reuse ;  /* 0x0000003c0d3a7220 */ /* 0x080fe20000410000 */
[----:B------:R-:W-:-:S03]  /*4590*/  FMUL.FTZ R60, R61, R60 ;  /* 0x0000003c3d3c7220 */ /* 0x000fc60000410000 */
[-C--:B------:R-:W-:Y:S01]  /*45a0*/  FFMA.FTZ R58, R61, R56.reuse, -R58 ;  /* 0x000000383d3a7223 */ /* 0x080fe2000001083a */
[----:B------:R-:W-:Y:S02]  /*45b0*/  HADD2.F32 R61, -RZ, R116.H0_H0 ;  /* 0x20000074ff3d7230 */ /* 0x000fe40000004100 */
[----:B------:R-:W-:Y:S01]  /*45c0*/  FFMA.FTZ R13, R13, R56, R60 ;  /* 0x000000380d0d7223 */ /* 0x000fe2000001003c */
[----:B------:R-:W-:Y:S01]  /*45d0*/  IMAD.MOV.U32 R60, RZ, RZ, R15 ;  /* 0x000000ffff3c7224 */ /* 0x000fe200078e000f */
[----:B------:R-:W-:Y:S01]  /*45e0*/  SHF.R.U32.HI R56, RZ, 0x10, R57 ;  /* 0x00000010ff387819 */ /* 0x000fe20000011639 */
[----:B------:R-:W-:Y:S02]  /*45f0*/  IMAD.MOV.U32 R57, RZ, RZ, R12 ;  /* 0x000000ffff397224 */ /* 0x000fe400078e000c */
[----:B------:R-:W-:Y:S01]  /*4600*/  HADD2.F32 R12, -RZ, R59.H0_H0 ;  /* 0x2000003bff0c7230 */ /* 0x000fe20000004100 */
[----:B------:R-:W-:Y:S01]  /*4610*/  F2FP.F16.F32.PACK_AB R13, R13, R58 ;  /* 0x0000003a0d0d723e */ /* 0x000fe200000000ff */
[----:B------:R-:W-:-:S02]  /*4620*/  HADD2.F32 R15, -RZ, R60.H1_H1 ;  /* 0x3000003cff0f7230 */ /* 0x000fc40000004100 */
[----:B------:R-:W-:Y:S02]  /*4630*/  HADD2.F32 R59, -RZ, R60.H0_H0 ;  /* 0x2000003cff3b7230 */ /* 0x000fe40000004100 */
[----:B------:R-:W-:Y:S02]  /*4640*/  HADD2.F32 R56, -RZ, R56.H0_H0 ;  /* 0x20000038ff387230 */ /* 0x000fe40000004100 */
[-C--:B------:R-:W-:Y:S01]  /*4650*/  FMUL.FTZ R60, R15, R12.reuse ;  /* 0x0000000c0f3c7220 */ /* 0x080fe20000410000 */
[----:B------:R-:W-:-:S03]  /*4660*/  FMUL.FTZ R62, R59, R12 ;  /* 0x0000000c3b3e7220 */ /* 0x000fc60000410000 */
[-C--:B------:R-:W-:Y:S01]  /*4670*/  FFMA.FTZ R12, R59, R56.reuse, -R60 ;  /* 0x000000383b0c7223 */ /* 0x080fe2000001083c */
[--C-:B------:R-:W-:Y:S02]  /*4680*/  HADD2.F32 R60, -RZ, R57.reuse.H0_H0 ;  /* 0x20000039ff3c7230 */ /* 0x100fe40000004100 */
[----:B------:R-:W-:Y:S01]  /*4690*/  FFMA.FTZ R15, R15, R56, R62 ;  /* 0x000000380f0f7223 */ /* 0x000fe2000001003e */
[----:B------:R-:W-:Y:S02]  /*46a0*/  IMAD.MOV.U32 R56, RZ, RZ, R14 ;  /* 0x000000ffff387224 */ /* 0x000fe400078e000e */
[----:B------:R-:W-:Y:S02]  /*46b0*/  HADD2.F32 R14, -RZ, R57.H1_H1 ;  /* 0x30000039ff0e7230 */ /* 0x000fe40000004100 */
        /* <DEDUP_REMOVED lines=8> */
[----:B------:R-:W-:Y:S02]  /*4740*/  HADD2.F32 R59, -RZ, R115.H0_H0 ;  /* 0x20000073ff3b7230 */ /* 0x000fe40000004100 */
[----:B------:R-:W-:Y:S01]  /*4750*/  F2FP.F16.F32.PACK_AB R12, R14, R57 ;  /* 0x000000390e0c723e */ /* 0x000fe200000000ff */
[-C--:B------:R-:W-:Y:S01]  /*4760*/  FMUL.FTZ R61, R56, R63.reuse ;  /* 0x0000003f383d7220 */ /* 0x080fe20000410000 */
[----:B------:R-:W-:-:S03]  /*4770*/  FMUL.FTZ R63, R60, R63 ;  /* 0x0000003f3c3f7220 */ /* 0x000fc60000410000 */
[-C--:B------:R-:W-:Y:S01]  /*4780*/  FFMA.FTZ R61, R60, R59.reuse, -R61 ;  /* 0x0000003b3c3d7223 */ /* 0x080fe2000001083d */
[----:B------:R-:W-:-:S05]  /*4790*/  FFMA.FTZ R56, R56, R59, R63 ;  /* 0x0000003b38387223 */ /* 0x000fca000001003f */
[----:B------:R-:W-:-:S07]  /*47a0*/  F2FP.F16.F32.PACK_AB R14, R56, R61 ;  /* 0x0000003d380e723e */ /* 0x000fce00000000ff */
.L_x_1580:
[----:B------:R-:W-:Y:S05]  /*47b0*/  BSYNC B3 ;  /* 0x0000000000037941 */ /* 0x000fea0003800000 */
.L_x_1579:
[----:B------:R-:W2:Y:S01]  /*47c0*/  LDL R58, [R1+0x4] ;  /* 0x00000400013a7983 */ /* 0x000ea20000100800 */
[----:B---3--:R-:W-:-:S04]  /*47d0*/  LEA R56, P0, R22, R11, 0x1 ;  /* 0x0000000b16387211 */ /* 0x008fc800078008ff */
[----:B--2---:R-:W-:-:S05]  /*47e0*/  LEA.HI.X R57, R22, R72, R58, 0x1, P0 ;  /* 0x0000004816397211 */ /* 0x004fca00000f0c3a */
[----:B----4-:R0:W-:Y:S04]  /*47f0*/  ST.E.128 desc[UR60][R56.64], R12 ;  /* 0x0000000c38007985 */ /* 0x0101e8000c101d3c */
.L_x_1578:
[----:B------:R-:W-:Y:S05]  /*4800*/  BSYNC B2 ;  /* 0x0000000000027941 */ /* 0x000fea0003800000 */
.L_x_1577:
[----:B------:R-:W-:-:S13]  /*4810*/  ISETP.NE.AND P0, PT, R77, RZ, PT ;  /* 0x000000ff4d00720c */ /* 0x000fda0003f05270 */
[----:B------:R-:W-:Y:S05]  /*4820*/  @!P0 BRA `(.L_x_1568) ;  /* 0x0000000000d88947 */ /* 0x000fea0003800000 */
[----:B------:R-:W5:Y:S04]  /*4830*/  LDL R59, [R1+0x48] ;  /* 0x00004800013b7983 */ /* 0x000f680000100800 */
[----:B------:R-:W2:Y:S01]  /*4840*/  LDL R58, [R1] ;  /* 0x00000000013a7983 */ /* 0x000ea20000100800 */
[----:B0--3--:R-:W-:Y:S01]  /*4850*/  LEA R56, P0, R23, R11, 0x1 ;  /* 0x0000000b17387211 */ /* 0x009fe200078008ff */
[----:B------:R-:W-:Y:S02]  /*4860*/  BSSY B2, `(.L_x_1581) ;  /* 0x0000031000027945 */ /* 0x000fe40003800000 */
[----:B----4-:R0:W3:Y:S01]  /*4870*/  LDS.128 R12, [R90+0x26400] ;  /* 0x026400005a0c7984 */ /* 0x0100e20000000c00 */
[----:B-----5:R-:W-:Y:S02]  /*4880*/  ISETP.GE.AND P6, PT, R59, R101, PT ;  /* 0x000000653b00720c */ /* 0x020fe40003fc6270 */
[----:B--2---:R-:W-:-:S11]  /*4890*/  LEA.HI.X R57, R23, R72, R58, 0x1, P0 ;  /* 0x0000004817397211 */ /* 0x004fd600000f0c3a */
[----:B0--3--:R-:W-:Y:S05]  /*48a0*/  @P6 BRA `(.L_x_1582) ;  /* 0x0000000000b06947 */ /* 0x009fea0003800000 */
[----:B------:R-:W-:Y:S01]  /*48b0*/  SHF.R.U64 R58, R54, 0x10, R55 ;  /* 0x00000010363a7819 */ /* 0x000fe20000001237 */
[--C-:B------:R-:W-:Y:S01]  /*48c0*/  HADD2.F32 R11, -RZ, R13.reuse.H1_H1 ;  /* 0x3000000dff0b7230 */ /* 0x100fe20000004100 */
[----:B------:R-:W-:Y:S01]  /*48d0*/  SHF.R.U64 R52, R52, 0x10, R53 ;  /* 0x0000001034347819 */ /* 0x000fe20000001235 */
[----:B------:R-:W-:Y:S01]  /*48e0*/  HADD2.F32 R13, -RZ, R13.H0_H0 ;  /* 0x2000000dff0d7230 */ /* 0x000fe20000004100 */
[----:B------:R-:W-:Y:S01]  /*48f0*/  SHF.R.U32.HI R55, RZ, 0x10, R55 ;  /* 0x00000010ff377819 */ /* 0x000fe20000011637 */
[----:B------:R-:W-:Y:S02]  /*4900*/  HADD2.F32 R58, -RZ, R58.H0_H0 ;  /* 0x2000003aff3a7230 */ /* 0x000fe40000004100 */
[----:B------:R-:W-:Y:S02]  /*4910*/  HADD2.F32 R52, -RZ, R52.H0_H0 ;  /* 0x20000034ff347230 */ /* 0x000fe40000004100 */
[----:B------:R-:W-:Y:S02]  /*4920*/  HADD2.F32 R55, -RZ, R55.H0_H0 ;  /* 0x20000037ff377230 */ /* 0x000fe40000004100 */
[-C--:B------:R-:W-:Y:S01]  /*4930*/  FMUL.FTZ R54, R11, R58.reuse ;  /* 0x0000003a0b367220 */ /* 0x080fe20000410000 */
[----:B------:R-:W-:Y:S01]  /*4940*/  FMUL.FTZ R58, R13, R58 ;  /* 0x0000003a0d3a7220 */ /* 0x000fe20000410000 */
[----:B------:R-:W-:-:S02]  /*4950*/  HADD2.F32 R115, -RZ, R115.H1_H1 ;  /* 0x30000073ff737230 */ /* 0x000fc40000004100 */
[-C--:B------:R-:W-:Y:S01]  /*4960*/  FFMA.FTZ R54, R13, R52.reuse, -R54 ;  /* 0x000000340d367223 */ /* 0x080fe20000010836 */
[----:B------:R-:W-:Y:S01]  /*4970*/  FFMA.FTZ R11, R11, R52, R58 ;  /* 0x000000340b0b7223 */ /* 0x000fe2000001003a */
[----:B------:R-:W-:Y:S01]  /*4980*/  SHF.R.U32.HI R52, RZ, 0x10, R53 ;  /* 0x00000010ff347819 */ /* 0x000fe20000011635 */
[----:B------:R-:W-:Y:S01]  /*4990*/  HADD2.F32 R114, -RZ, R114.H0_H0 ;  /* 0x20000072ff727230 */ /* 0x000fe20000004100 */
[----:B------:R-:W-:Y:S01]  /*49a0*/  MOV R53, R15 ;  /* 0x0000000f00357202 */ /* 0x000fe20000000f00 */
[----:B------:R-:W-:Y:S01]  /*49b0*/  IMAD.MOV.U32 R15, RZ, RZ, R12 ;  /* 0x000000ffff0f7224 */ /* 0x000fe200078e000c */
[----:B------:R-:W-:Y:S01]  /*49c0*/  F2FP.F16.F32.PACK_AB R11, R11, R54 ;  /* 0x000000360b0b723e */ /* 0x000fe200000000ff */
[----:B------:R-:W-:Y:S02]  /*49d0*/  HADD2.F32 R52, -RZ, R52.H0_H0 ;  /* 0x20000034ff347230 */ /* 0x000fe40000004100 */
[--C-:B------:R-:W-:Y:S02]  /*49e0*/  HADD2.F32 R13, -RZ, R53.reuse.H1_H1 ;  /* 0x30000035ff0d7230 */ /* 0x100fe40000004100 */
[----:B------:R-:W-:-:S03]  /*49f0*/  HADD2.F32 R12, -RZ, R53.H0_H0 ;  /* 0x20000035ff0c7230 */ /* 0x000fc60000004100 */
[CC--:B------:R-:W-:Y:S02]  /*4a00*/  FMUL.FTZ R53, R13.reuse, R55.reuse ;  /* 0x000000370d357220 */ /* 0x0c0fe40000410000 */
[C---:B------:R-:W-:Y:S02]  /*4a10*/  FMUL.FTZ R58, R12.reuse, R55 ;  /* 0x000000370c3a7220 */ /* 0x040fe40000410000 */
[-C--:B------:R-:W-:Y:S01]  /*4a20*/  FFMA.FTZ R12, R12, R52.reuse, -R53 ;  /* 0x000000340c0c7223 */ /* 0x080fe20000010835 */
[----:B------:R-:W-:Y:S02]  /*4a30*/  HADD2.F32 R53, -RZ, R113.H1_H1 ;  /* 0x30000071ff357230 */ /* 0x000fe40000004100 */
[----:B------:R-:W-:Y:S01]  /*4a40*/  FFMA.FTZ R13, R13, R52, R58 ;  /* 0x000000340d0d7223 */ /* 0x000fe2000001003a */
        /* <DEDUP_REMOVED lines=8> */
[----:B------:R-:W-:-:S03]  /*4ad0*/  HADD2.F32 R14, -RZ, R14.H0_H0 ;  /* 0x2000000eff0e7230 */ /* 0x000fc60000004100 */
[CC--:B------:R-:W-:Y:S02]  /*4ae0*/  FMUL.FTZ R55, R53.reuse, R114.reuse ;  /* 0x0000007235377220 */ /* 0x0c0fe40000410000 */
[C---:B------:R-:W-:Y:S02]  /*4af0*/  FMUL.FTZ R114, R14.reuse, R114 ;  /* 0x000000720e727220 */ /* 0x040fe40000410000 */
[-C--:B------:R-:W-:Y:S02]  /*4b00*/  FFMA.FTZ R55, R14, R113.reuse, -R55 ;  /* 0x000000710e377223 */ /* 0x080fe40000010837 */
[----:B------:R-:W-:Y:S01]  /*4b10*/  FFMA.FTZ R114, R53, R113, R114 ;  /* 0x0000007135727223 */ /* 0x000fe20000010072 */
[----:B------:R-:W-:Y:S01]  /*4b20*/  F2FP.F16.F32.PACK_AB R53, R13, R12 ;  /* 0x0000000c0d35723e */ /* 0x000fe200000000ff */
[----:B------:R-:W-:Y:S01]  /*4b30*/  IMAD.MOV.U32 R13, RZ, RZ, R11 ;  /* 0x000000ffff0d7224 */ /* 0x000fe200078e000b */
[----:B------:R-:W-:Y:S02]  /*4b40*/  F2FP.F16.F32.PACK_AB R12, R52, R15 ;  /* 0x0000000f340c723e */ /* 0x000fe400000000ff */
[----:B------:R-:W-:Y:S01]  /*4b50*/  F2FP.F16.F32.PACK_AB R14, R114, R55 ;  /* 0x00000037720e723e */ /* 0x000fe200000000ff */
[----:B------:R-:W-:-:S07]  /*4b60*/  IMAD.MOV.U32 R15, RZ, RZ, R53 ;  /* 0x000000ffff0f7224 */ /* 0x000fce00078e0035 */
.L_x_1582:
[----:B------:R-:W-:Y:S05]  /*4b70*/  BSYNC B2 ;  /* 0x0000000000027941 */ /* 0x000fea0003800000 */
.L_x_1581:
[----:B------:R0:W-:Y:S02]  /*4b80*/  ST.E.128 desc[UR60][R56.64], R12 ;  /* 0x0000000c38007985 */ /* 0x0001e4000c101d3c */
.L_x_1568:
[----:B------:R-:W-:Y:S05]  /*4b90*/  BSYNC B1 ;  /* 0x0000000000017941 */ /* 0x000fea0003800000 */
.L_x_1567:
[----:B------:R-:W-:-:S03]  /*4ba0*/  UMOV UR4, 0xffffffff ;  /* 0xffffffff00047882 */ /* 0x000fc60000000000 */
[----:B------:R-:W-:Y:S05]  /*4bb0*/  BRA.DIV UR4, `(.L_x_1583) ;  /* 0x0000027a04107947 */ /* 0x000fea000b800000 */
[----:B-1----:R-:W1:Y:S04]  /*4bc0*/  SHFL.IDX PT, R105, R105, 0x1, 0x181f ;  /* 0x00381f0069697f89 */ /* 0x002e6800000e0000 */
[----:B------:R-:W0:Y:S02]  /*4bd0*/  SHFL.IDX PT, R104, R104, 0x1, 0x181f ;  /* 0x00381f0068687f89 */ /* 0x000e2400000e0000 */
.L_x_2004:
[----:B------:R-:W-:Y:S05]  /*4be0*/  @P4 BRA `(.L_x_1584) ;  /* 0x0000003800f04947 */ /* 0x000fea0003800000 */
[----:B------:R-:W-:Y:S01]  /*4bf0*/  ISETP.NE.AND P0, PT, R29, RZ, PT ;  /* 0x000000ff1d00720c */ /* 0x000fe20003f05270 */
[----:B------:R-:W-:-:S12]  /*4c00*/  BSSY B1, `(.L_x_1585) ;  /* 0x0000034000017945 */ /* 0x000fd80003800000 */
[----:B------:R-:W-:Y:S05]  /*4c10*/  @!P0 BRA `(.L_x_1586) ;  /* 0x0000000000c88947 */ /* 0x000fea0003800000 */
[----:B0---4-:R0:W4:Y:S01]  /*4c20*/  LDS.128 R12, [R90+0x21400] ;  /* 0x021400005a0c7984 */ /* 0x0111220000000c00 */
[----:B------:R-:W-:Y:S01]  /*4c30*/  ISETP.GE.AND P4, PT, R204, R101, PT ;  /* 0x00000065cc00720c */ /* 0x000fe20003f86270 */
[----:B------:R-:W-:Y:S01]  /*4c40*/  BSSY B2, `(.L_x_1587) ;  /* 0x000002e000027945 */ /* 0x000fe20003800000 */
[----:B------:R-:W-:-:S04]  /*4c50*/  LEA R52, P0, R18, R104, 0x1 ;  /* 0x0000006812347211 */ /* 0x000fc800078008ff */
[----:B-1----:R-:W-:-:S07]  /*4c60*/  LEA.HI.X R53, R18, R105, R19, 0x1, P0 ;  /* 0x0000006912357211 */ /* 0x002fce00000f0c13 */
[----:B0-----:R-:W-:Y:S05]  /*4c70*/  @P4 BRA `(.L_x_1588) ;  /* 0x0000000000a84947 */ /* 0x001fea0003800000 */
[--C-:B------:R-:W-:Y:S01]  /*4c80*/  SHF.R.U64 R54, R48, 0x10, R49.reuse ;  /* 0x0000001030367819 */ /* 0x100fe20000001231 */
[--C-:B---34-:R-:W-:Y:S01]  /*4c90*/  HADD2.F32 R11, -RZ, R13.reuse.H0_H0 ;  /* 0x2000000dff0b7230 */ /* 0x118fe20000004100 */
[----:B------:R-:W-:Y:S01]  /*4ca0*/  SHF.R.U32.HI R48, RZ, 0x10, R49 ;  /* 0x00000010ff307819 */ /* 0x000fe20000011631 */
[----:B------:R-:W-:Y:S01]  /*4cb0*/  IMAD.MOV.U32 R49, RZ, RZ, R15 ;  /* 0x000000ffff317224 */ /* 0x000fe200078e000f */
[--C-:B------:R-:W-:Y:S01]  /*4cc0*/  SHF.R.U64 R56, R50, 0x10, R51.reuse ;  /* 0x0000001032387819 */ /* 0x100fe20000001233 */
[----:B------:R-:W-:Y:S01]  /*4cd0*/  HADD2.F32 R15, -RZ, R13.H1_H1 ;  /* 0x3000000dff0f7230 */ /* 0x000fe20000004100 */
[----:B------:R-:W-:Y:S01]  /*4ce0*/  SHF.R.U32.HI R51, RZ, 0x10, R51 ;  /* 0x00000010ff337819 */ /* 0x000fe20000011633 */
[----:B------:R-:W-:Y:S02]  /*4cf0*/  HADD2.F32 R54, -RZ, R54.H0_H0 ;  /* 0x20000036ff367230 */ /* 0x000fe40000004100 */
[----:B------:R-:W-:Y:S02]  /*4d00*/  HADD2.F32 R56, -RZ, R56.H0_H0 ;  /* 0x20000038ff387230 */ /* 0x000fe40000004100 */
[----:B------:R-:W-:-:S02]  /*4d10*/  HADD2.F32 R51, -RZ, R51.H0_H0 ;  /* 0x20000033ff337230 */ /* 0x000fc40000004100 */
[--C-:B------:R-:W-:Y:S02]  /*4d20*/  HADD2.F32 R50, -RZ, R49.reuse.H1_H1 ;  /* 0x30000031ff327230 */ /* 0x100fe40000004100 */
[----:B------:R-:W-:Y:S02]  /*4d30*/  HADD2.F32 R13, -RZ, R49.H0_H0 ;  /* 0x20000031ff0d7230 */ /* 0x000fe40000004100 */
[----:B------:R-:W-:Y:S02]  /*4d40*/  HADD2.F32 R49, -RZ, R48.H0_H0 ;  /* 0x20000030ff317230 */ /* 0x000fe40000004100 */
[-C--:B------:R-:W-:Y:S01]  /*4d50*/  FMUL.FTZ R48, R15, R56.reuse ;  /* 0x000000380f307220 */ /* 0x080fe20000410000 */
[----:B------:R-:W-:Y:S01]  /*4d60*/  FMUL.FTZ R56, R11, R56 ;  /* 0x000000380b387220 */ /* 0x000fe20000410000 */
[CC--:B------:R-:W-:Y:S01]  /*4d70*/  FMUL.FTZ R58, R50.reuse, R51.reuse ;  /* 0x00000033323a7220 */ /* 0x0c0fe20000410000 */
[----:B------:R-:W-:Y:S01]  /*4d80*/  FMUL.FTZ R51, R13, R51 ;  /* 0x000000330d337220 */ /* 0x000fe20000410000 */
[-C--:B------:R-:W-:Y:S01]  /*4d90*/  FFMA.FTZ R11, R11, R54.reuse, -R48 ;  /* 0x000000360b0b7223 */ /* 0x080fe20000010830 */
[----:B------:R-:W-:Y:S01]  /*4da0*/  FFMA.FTZ R48, R15, R54, R56 ;  /* 0x000000360f307223 */ /* 0x000fe20000010038 */
[-C--:B------:R-:W-:Y:S01]  /*4db0*/  FFMA.FTZ R13, R13, R49.reuse, -R58 ;  /* 0x000000310d0d7223 */ /* 0x080fe2000001083a */
[----:B------:R-:W-:Y:S01]  /*4dc0*/  FFMA.FTZ R50, R50, R49, R51 ;  /* 0x0000003132327223 */ /* 0x000fe20000010033 */
[----:B------:R-:W-:-:S02]  /*4dd0*/  HADD2.F32 R54, -RZ, R112.H0_H0 ;  /* 0x20000070ff367230 */ /* 0x000fc40000004100 */
[----:B------:R-:W-:Y:S01]  /*4de0*/  HADD2.F32 R112, -RZ, R112.H1_H1 ;  /* 0x30000070ff707230 */ /* 0x000fe20000004100 */
[----:B------:R-:W-:Y:S01]  /*4df0*/  F2FP.F16.F32.PACK_AB R11, R48, R11 ;  /* 0x0000000b300b723e */ /* 0x000fe200000000ff */
[----:B------:R-:W-:Y:S02]  /*4e00*/  HADD2.F32 R15, -RZ, R12.H1_H1 ;  /* 0x3000000cff0f7230 */ /* 0x000fe40000004100 */
[----:B------:R-:W-:Y:S02]  /*4e10*/  HADD2.F32 R49, -RZ, R14.H1_H1 ;  /* 0x3000000eff317230 */ /* 0x000fe40000004100 */
[----:B------:R-:W-:Y:S02]  /*4e20*/  HADD2.F32 R12, -RZ, R12.H0_H0 ;  /* 0x2000000cff0c7230 */ /* 0x000fe40000004100 */
[----:B------:R-:W-:Y:S01]  /*4e30*/  FMUL.FTZ R55, R15, R54 ;  /* 0x000000360f377220 */ /* 0x000fe20000410000 */
[----:B------:R-:W-:Y:S02]  /*4e40*/  HADD2.F32 R14, -RZ, R14.H0_H0 ;  /* 0x2000000eff0e7230 */ /* 0x000fe40000004100 */
[----:B------:R-:W-:Y:S01]  /*4e50*/  FMUL.FTZ R57, R49, R112 ;  /* 0x0000007031397220 */ /* 0x000fe20000410000 */
[----:B------:R-:W-:-:S02]  /*4e60*/  HADD2.F32 R51, -RZ, R111.H0_H0 ;  /* 0x2000006fff337230 */ /* 0x000fc40000004100 */
[----:B------:R-:W-:Y:S01]  /*4e70*/  FMUL.FTZ R54, R12, R54 ;  /* 0x000000360c367220 */ /* 0x000fe20000410000 */
[----:B------:R-:W-:Y:S02]  /*4e80*/  HADD2.F32 R111, -RZ, R111.H1_H1 ;  /* 0x3000006fff6f7230 */ /* 0x000fe40000004100 */
[----:B------:R-:W-:Y:S01]  /*4e90*/  FMUL.FTZ R112, R14, R112 ;  /* 0x000000700e707220 */ /* 0x000fe20000410000 */
[-C--:B------:R-:W-:Y:S01]  /*4ea0*/  FFMA.FTZ R55, R12, R51.reuse, -R55 ;  /* 0x000000330c377223 */ /* 0x080fe20000010837 */
[----:B------:R-:W-:Y:S01]  /*4eb0*/  FFMA.FTZ R54, R15, R51, R54 ;  /* 0x000000330f367223 */ /* 0x000fe20000010036 */
[-C--:B------:R-:W-:Y:S01]  /*4ec0*/  FFMA.FTZ R57, R14, R111.reuse, -R57 ;  /* 0x0000006f0e397223 */ /* 0x080fe20000010839 */
[----:B------:R-:W-:Y:S01]  /*4ed0*/  FFMA.FTZ R112, R49, R111, R112 ;  /* 0x0000006f31707223 */ /* 0x000fe20000010070 */
[----:B------:R-:W-:Y:S01]  /*4ee0*/  F2FP.F16.F32.PACK_AB R15, R50, R13 ;  /* 0x0000000d320f723e */ /* 0x000fe200000000ff */
[----:B------:R-:W-:Y:S01]  /*4ef0*/  IMAD.MOV.U32 R13, RZ, RZ, R11 ;  /* 0x000000ffff0d7224 */ /* 0x000fe200078e000b */
[----:B------:R-:W-:-:S02]  /*4f00*/  F2FP.F16.F32.PACK_AB R12, R54, R55 ;  /* 0x00000037360c723e */ /* 0x000fc400000000ff */
[----:B------:R-:W-:-:S07]  /*4f10*/  F2FP.F16.F32.PACK_AB R14, R112, R57 ;  /* 0x00000039700e723e */ /* 0x000fce00000000ff */
.L_x_1588:
[----:B------:R-:W-:Y:S05]  /*4f20*/  BSYNC B2 ;  /* 0x0000000000027941 */ /* 0x000fea0003800000 */
.L_x_1587:
[----:B----4-:R0:W-:Y:S02]  /*4f30*/  ST.E.128 desc[UR60][R52.64], R12 ;  /* 0x0000000c34007985 */ /* 0x0101e4000c101d3c */
.L_x_1586:
[----:B------:R-:W-:Y:S05]  /*4f40*/  BSYNC B1 ;  /* 0x0000000000017941 */ /* 0x000fea0003800000 */
.L_x_1585:
[----:B------:R-:W-:Y:S01]  /*4f50*/  ISETP.NE.AND P0, PT, R71, RZ, PT ;  /* 0x000000ff4700720c */ /* 0x000fe20003f05270 */
[----:B------:R-:W-:-:S12]  /*4f60*/  BSSY B1, `(.L_x_1589) ;  /* 0x0000034000017945 */ /* 0x000fd80003800000 */
[----:B------:R-:W-:Y:S05]  /*4f70*/  @!P0 BRA `(.L_x_1590) ;  /* 0x0000000000c88947 */ /* 0x000fea0003800000 */
[----:B---3--:R-:W3:Y:S01]  /*4f80*/  LDL R11, [R1+0x30] ;  /* 0x00003000010b7983 */ /* 0x008ee20000100800 */
[C---:B0-----:R-:W-:Y:S01]  /*4f90*/  LEA R48, P0, R201.reuse, R104, 0x1 ;  /* 0x00000068c9307211 */ /* 0x041fe200078008ff */
[----:B------:R-:W-:Y:S02]  /*4fa0*/  BSSY B2, `(.L_x_1591) ;  /* 0x000002e000027945 */ /* 0x000fe40003800000 */
[----:B----4-:R0:W4:Y:S01]  /*4fb0*/  LDS.128 R12, [R90+0x23400] ;  /* 0x023400005a0c7984 */ /* 0x0101220000000c00 */
[----:B-1----:R-:W-:Y:S02]  /*4fc0*/  LEA.HI.X R49, R201, R105, R224, 0x1, P0 ;  /* 0x00000069c9317211 */ /* 0x002fe400000f0ce0 */
[----:B---3--:R-:W-:-:S13]  /*4fd0*/  ISETP.GE.AND P4, PT, R11, R101, PT ;  /* 0x000000650b00720c */ /* 0x008fda0003f86270 */
[----:B0---4-:R-:W-:Y:S05]  /*4fe0*/  @P4 BRA `(.L_x_1592) ;  /* 0x0000000000a44947 */ /* 0x011fea0003800000 */
[----:B------:R-:W-:Y:S02]  /*4ff0*/  SHF.R.U64 R11, R44, 0x10, R45 ;  /* 0x000000102c0b7819 */ /* 0x000fe4000000122d */
[--C-:B------:R-:W-:Y:S02]  /*5000*/  SHF.R.U64 R50, R46, 0x10, R47.reuse ;  /* 0x000000102e327819 */ /* 0x100fe4000000122f */
[----:B------:R-:W-:Y:S01]  /*5010*/  MOV R44, R15 ;  /* 0x0000000f002c7202 */ /* 0x000fe20000000f00 */
[----:B------:R-:W-:Y:S01]  /*5020*/  HADD2.F32 R46, -RZ, R11.H0_H0 ;  /* 0x2000000bff2e7230 */ /* 0x000fe20000004100 */
[----:B------:R-:W-:Y:S01]  /*5030*/  SHF.R.U32.HI R47, RZ, 0x10, R47 ;  /* 0x00000010ff2f7819 */ /* 0x000fe2000001162f */
[--C-:B------:R-:W-:Y:S01]  /*5040*/  HADD2.F32 R15, -RZ, R13.reuse.H1_H1 ;  /* 0x3000000dff0f7230 */ /* 0x100fe20000004100 */
[----:B------:R-:W-:Y:S01]  /*5050*/  SHF.R.U32.HI R45, RZ, 0x10, R45 ;  /* 0x00000010ff2d7819 */ /* 0x000fe2000001162d */
[----:B------:R-:W-:Y:S02]  /*5060*/  HADD2.F32 R11, -RZ, R13.H0_H0 ;  /* 0x2000000dff0b7230 */ /* 0x000fe40000004100 */
[----:B------:R-:W-:-:S02]  /*5070*/  HADD2.F32 R13, -RZ, R44.H1_H1 ;  /* 0x3000002cff0d7230 */ /* 0x000fc40000004100 */
[----:B------:R-:W-:Y:S02]  /*5080*/  HADD2.F32 R47, -RZ, R47.H0_H0 ;  /* 0x2000002fff2f7230 */ /* 0x000fe40000004100 */
[----:B------:R-:W-:Y:S02]  /*5090*/  HADD2.F32 R44, -RZ, R44.H0_H0 ;  /* 0x2000002cff2c7230 */ /* 0x000fe40000004100 */
[----:B------:R-:W-:Y:S02]  /*50a0*/  HADD2.F32 R50, -RZ, R50.H0_H0 ;  /* 0x20000032ff327230 */ /* 0x000fe40000004100 */
[-C--:B------:R-:W-:Y:S01]  /*50b0*/  FMUL.FTZ R51, R13, R47.reuse ;  /* 0x0000002f0d337220 */ /* 0x080fe20000410000 */
[----:B------:R-:W-:Y:S02]  /*50c0*/  HADD2.F32 R45, -RZ, R45.H0_H0 ;  /* 0x2000002dff2d7230 */ /* 0x000fe40000004100 */
[----:B------:R-:W-:Y:S01]  /*50d0*/  FMUL.FTZ R54, R44, R47 ;  /* 0x0000002f2c367220 */ /* 0x000fe20000410000 */
[-C--:B------:R-:W-:Y:S01]  /*50e0*/  FMUL.FTZ R52, R15, R50.reuse ;  /* 0x000000320f347220 */ /* 0x080fe20000410000 */
[----:B------:R-:W-:-:S02]  /*50f0*/  FMUL.FTZ R50, R11, R50 ;  /* 0x000000320b327220 */ /* 0x000fc40000410000 */
[-C--:B------:R-:W-:Y:S01]  /*5100*/  FFMA.FTZ R54, R13, R45.reuse, R54 ;  /* 0x0000002d0d367223 */ /* 0x080fe20000010036 */
[----:B------:R-:W-:Y:S01]  /*5110*/  FFMA.FTZ R51, R44, R45, -R51 ;  /* 0x0000002d2c337223 */ /* 0x000fe20000010833 */
[----:B------:R-:W-:Y:S02]  /*5120*/  HADD2.F32 R13, -RZ, R12.H1_H1 ;  /* 0x3000000cff0d7230 */ /* 0x000fe40000004100 */
[-C--:B------:R-:W-:Y:S01]  /*5130*/  FFMA.FTZ R50, R15, R46.reuse, R50 ;  /* 0x0000002e0f327223 */ /* 0x080fe20000010032 */
[----:B------:R-:W-:Y:S02]  /*5140*/  HADD2.F32 R45, -RZ, R110.H0_H0 ;  /* 0x2000006eff2d7230 */ /* 0x000fe40000004100 */
[----:B------:R-:W-:Y:S01]  /*5150*/  FFMA.FTZ R11, R11, R46, -R52 ;  /* 0x0000002e0b0b7223 */ /* 0x000fe20000010834 */
[----:B------:R-:W-:Y:S02]  /*5160*/  HADD2.F32 R12, -RZ, R12.H0_H0 ;  /* 0x2000000cff0c7230 */ /* 0x000fe40000004100 */
[----:B------:R-:W-:-:S02]  /*5170*/  HADD2.F32 R110, -RZ, R110.H1_H1 ;  /* 0x3000006eff6e7230 */ /* 0x000fc40000004100 */
[-C--:B------:R-:W-:Y:S01]  /*5180*/  FMUL.FTZ R47, R13, R45.reuse ;  /* 0x0000002d0d2f7220 */ /* 0x080fe20000410000 */
[--C-:B------:R-:W-:Y:S02]  /*5190*/  HADD2.F32 R15, -RZ, R14.reuse.H1_H1 ;  /* 0x3000000eff0f7230 */ /* 0x100fe40000004100 */
[----:B------:R-:W-:Y:S01]  /*51a0*/  FMUL.FTZ R46, R12, R45 ;  /* 0x0000002d0c2e7220 */ /* 0x000fe20000410000 */
[----:B------:R-:W-:Y:S02]  /*51b0*/  HADD2.F32 R14, -RZ, R14.H0_H0 ;  /* 0x2000000eff0e7230 */ /* 0x000fe40000004100 */
[--C-:B------:R-:W-:Y:S02]  /*51c0*/  HADD2.F32 R44, -RZ, R109.reuse.H1_H1 ;  /* 0x3000006dff2c7230 */ /* 0x100fe40000004100 */
[-C--:B------:R-:W-:Y:S01]  /*51d0*/  FMUL.FTZ R45, R15, R110.reuse ;  /* 0x0000006e0f2d7220 */ /* 0x080fe20000410000 */
[----:B------:R-:W-:Y:S02]  /*51e0*/  HADD2.F32 R109, -RZ, R109.H0_H0 ;  /* 0x2000006dff6d7230 */ /* 0x000fe40000004100 */
[----:B------:R-:W-:Y:S01]  /*51f0*/  FMUL.FTZ R110, R14, R110 ;  /* 0x0000006e0e6e7220 */ /* 0x000fe20000410000 */
[-C--:B------:R-:W-:Y:S01]  /*5200*/  FFMA.FTZ R47, R12, R44.reuse, -R47 ;  /* 0x0000002c0c2f7223 */ /* 0x080fe2000001082f */
[----:B------:R-:W-:Y:S01]  /*5210*/  FFMA.FTZ R46, R13, R44, R46 ;  /* 0x0000002c0d2e7223 */ /* 0x000fe2000001002e */
[-C--:B------:R-:W-:Y:S01]  /*5220*/  FFMA.FTZ R45, R14, R109.reuse, -R45 ;  /* 0x0000006d0e2d7223 */ /* 0x080fe2000001082d */
[----:B------:R-:W-:Y:S01]  /*5230*/  FFMA.FTZ R110, R15, R109, R110 ;  /* 0x0000006d0f6e7223 */ /* 0x000fe2000001006e */
[----:B------:R-:W-:-:S02]  /*5240*/  F2FP.F16.F32.PACK_AB R13, R50, R11 ;  /* 0x0000000b320d723e */ /* 0x000fc400000000ff */
[----:B------:R-:W-:Y:S02]  /*5250*/  F2FP.F16.F32.PACK_AB R15, R54, R51 ;  /* 0x00000033360f723e */ /* 0x000fe400000000ff */
[----:B------:R-:W-:Y:S02]  /*5260*/  F2FP.F16.F32.PACK_AB R12, R46, R47 ;  /* 0x0000002f2e0c723e */ /* 0x000fe400000000ff */
[----:B------:R-:W-:-:S07]  /*5270*/  F2FP.F16.F32.PACK_AB R14, R110, R45 ;  /* 0x0000002d6e0e723e */ /* 0x000fce00000000ff */
.L_x_1592:
[----:B------:R-:W-:Y:S05]  /*5280*/  BSYNC B2 ;  /* 0x0000000000027941 */ /* 0x000fea0003800000 */
.L_x_1591:
[----:B------:R0:W-:Y:S02]  /*5290*/  ST.E.128 desc[UR60][R48.64], R12 ;  /* 0x0000000c30007985 */ /* 0x0001e4000c101d3c */
.L_x_1590:
[----:B------:R-:W-:Y:S05]  /*52a0*/  BSYNC B1 ;  /* 0x0000000000017941 */ /* 0x000fea0003800000 */
.L_x_1589:
[----:B------:R-:W-:Y:S01]  /*52b0*/  ISETP.NE.AND P0, PT, R76, RZ, PT ;  /* 0x000000ff4c00720c */ /* 0x000fe20003f05270 */
[----:B------:R-:W-:-:S12]  /*52c0*/  BSSY B1, `(.L_x_1593) ;  /* 0x0000034000017945 */ /* 0x000fd80003800000 */
[----:B------:R-:W-:Y:S05]  /*52d0*/  @!P0 BRA `(.L_x_1594) ;  /* 0x0000000000c88947 */ /* 0x000fea0003800000 */
[----:B------:R-:W5:Y:S04]  /*52e0*/  LDL R46, [R1+0x34] ;  /* 0x00003400012e7983 */ /* 0x000f680000100800 */
[----:B---3--:R-:W1:Y:S01]  /*52f0*/  LDL R11, [R1+0x4] ;  /* 0x00000400010b7983 */ /* 0x008e620000100800 */
[----:B0-----:R-:W-:Y:S01]  /*5300*/  LEA R44, P0, R22, R104, 0x1 ;  /* 0x00000068162c7211 */ /* 0x001fe200078008ff */
[----:B------:R-:W-:Y:S02]  /*5310*/  BSSY B2, `(.L_x_1595) ;  /* 0x000002d000027945 */ /* 0x000fe40003800000 */
[----:B----4-:R0:W3:Y:S01]  /*5320*/  LDS.128 R12, [R90+0x25400] ;  /* 0x025400005a0c7984 */ /* 0x0100e20000000c00 */
[----:B-----5:R-:W-:Y:S02]  /*5330*/  ISETP.GE.AND P4, PT, R46, R101, PT ;  /* 0x000000652e00720c */ /* 0x020fe40003f86270 */
[----:B-1----:R-:W-:-:S11]  /*5340*/  LEA.HI.X R45, R22, R105, R11, 0x1, P0 ;  /* 0x00000069162d7211 */ /* 0x002fd600000f0c0b */
[----:B0--3--:R-:W-:Y:S05]  /*5350*/  @P4 BRA `(.L_x_1596) ;  /* 0x0000000000a04947 */ /* 0x009fea0003800000 */
[----:B------:R-:W-:Y:S01]  /*5360*/  SHF.R.U64 R11, R40, 0x10, R41 ;  /* 0x00000010280b7819 */ /* 0x000fe20000001229 */
[--C-:B------:R-:W-:Y:S01]  /*5370*/  HADD2.F32 R40, -RZ, R15.reuse.H1_H1 ;  /* 0x3000000fff287230 */ /* 0x100fe20000004100 */
[--C-:B------:R-:W-:Y:S01]  /*5380*/  SHF.R.U64 R46, R42, 0x10, R43.reuse ;  /* 0x000000102a2e7819 */ /* 0x100fe2000000122b */
[----:B------:R-:W-:Y:S01]  /*5390*/  HADD2.F32 R15, -RZ, R15.H0_H0 ;  /* 0x2000000fff0f7230 */ /* 0x000fe20000004100 */
[----:B------:R-:W-:Y:S01]  /*53a0*/  SHF.R.U32.HI R43, RZ, 0x10, R43 ;  /* 0x00000010ff2b7819 */ /* 0x000fe2000001162b */
[----:B------:R-:W-:Y:S01]  /*53b0*/  HADD2.F32 R42, -RZ, R11.H0_H0 ;  /* 0x2000000bff2a7230 */ /* 0x000fe20000004100 */
[----:B------:R-:W-:Y:S01]  /*53c0*/  SHF.R.U32.HI R41, RZ, 0x10, R41 ;  /* 0x00000010ff297819 */ /* 0x000fe20000011629 */
[----:B------:R-:W-:Y:S02]  /*53d0*/  HADD2.F32 R46, -RZ, R46.H0_H0 ;  /* 0x2000002eff2e7230 */ /* 0x000fe40000004100 */
[----:B------:R-:W-:Y:S02]  /*53e0*/  HADD2.F32 R43, -RZ, R43.H0_H0 ;  /* 0x2000002bff2b7230 */ /* 0x000fe40000004100 */
[----:B------:R-:W-:-:S02]  /*53f0*/  HADD2.F32 R11, -RZ, R13.H1_H1 ;  /* 0x3000000dff0b7230 */ /* 0x000fc40000004100 */
[----:B------:R-:W-:Y:S02]  /*5400*/  HADD2.F32 R13, -RZ, R13.H0_H0 ;  /* 0x2000000dff0d7230 */ /* 0x000fe40000004100 */
[-C--:B------:R-:W-:Y:S01]  /*5410*/  FMUL.FTZ R47, R15, R43.reuse ;  /* 0x0000002b0f2f7220 */ /* 0x080fe20000410000 */
[----:B------:R-:W-:Y:S02]  /*5420*/  HADD2.F32 R41, -RZ, R41.H0_H0 ;  /* 0x20000029ff297230 */ /* 0x000fe40000004100 */
[-C--:B------:R-:W-:Y:S01]  /*5430*/  FMUL.FTZ R48, R11, R46.reuse ;  /* 0x0000002e0b307220 */ /* 0x080fe20000410000 */
[C---:B------:R-:W-:Y:S01]  /*5440*/  FMUL.FTZ R50, R40.reuse, R43 ;  /* 0x0000002b28327220 */ /* 0x040fe20000410000 */
[C---:B------:R-:W-:Y:S01]  /*5450*/  FMUL.FTZ R46, R13.reuse, R46 ;  /* 0x0000002e0d2e7220 */ /* 0x040fe20000410000 */
[----:B------:R-:W-:Y:S01]  /*5460*/  FFMA.FTZ R49, R40, R41, R47 ;  /* 0x0000002928317223 */ /* 0x000fe2000001002f */
[-C--:B------:R-:W-:Y:S02]  /*5470*/  FFMA.FTZ R48, R13, R42.reuse, -R48 ;  /* 0x0000002a0d307223 */ /* 0x080fe40000010830 */
[----:B------:R-:W-:Y:S01]  /*5480*/  FFMA.FTZ R43, R11, R42, R46 ;  /* 0x0000002a0b2b7223 */ /* 0x000fe2000001002e */
[----:B------:R-:W-:-:S02]  /*5490*/  HADD2.F32 R40, -RZ, R108.H0_H0 ;  /* 0x2000006cff287230 */ /* 0x000fc40000004100 */
[----:B------:R-:W-:Y:S01]  /*54a0*/  FFMA.FTZ R50, R15, R41, -R50 ;  /* 0x000000290f327223 */ /* 0x000fe20000010832 */
[----:B------:R-:W-:Y:S02]  /*54b0*/  HADD2.F32 R108, -RZ, R108.H1_H1 ;  /* 0x3000006cff6c7230 */ /* 0x000fe40000004100 */
[----:B------:R-:W-:Y:S02]  /*54c0*/  HADD2.F32 R11, -RZ, R12.H1_H1 ;  /* 0x3000000cff0b7230 */ /* 0x000fe40000004100 */
[----:B------:R-:W-:Y:S02]  /*54d0*/  HADD2.F32 R13, -RZ, R14.H1_H1 ;  /* 0x3000000eff0d7230 */ /* 0x000fe40000004100 */
[----:B------:R-:W-:Y:S02]  /*54e0*/  HADD2.F32 R12, -RZ, R12.H0_H0 ;  /* 0x2000000cff0c7230 */ /* 0x000fe40000004100 */
[----:B------:R-:W-:Y:S01]  /*54f0*/  FMUL.FTZ R41, R11, R40 ;  /* 0x000000280b297220 */ /* 0x000fe20000410000 */
[----:B------:R-:W-:-:S02]  /*5500*/  HADD2.F32 R14, -RZ, R14.H0_H0 ;  /* 0x2000000eff0e7230 */ /* 0x000fc40000004100 */
[----:B------:R-:W-:Y:S01]  /*5510*/  FMUL.FTZ R47, R13, R108 ;  /* 0x0000006c0d2f7220 */ /* 0x000fe20000410000 */
[--C-:B------:R-:W-:Y:S02]  /*5520*/  HADD2.F32 R15, -RZ, R107.reuse.H0_H0 ;  /* 0x2000006bff0f7230 */ /* 0x100fe40000004100 */
[----:B------:R-:W-:Y:S01]  /*5530*/  FMUL.FTZ R40, R12, R40 ;  /* 0x000000280c287220 */ /* 0x000fe20000410000 */
        /* <DEDUP_REMOVED lines=10> */
.L_x_1596:
[----:B------:R-:W-:Y:S05]  /*55e0*/  BSYNC B2 ;  /* 0x0000000000027941 */ /* 0x000fea0003800000 */
.L_x_1595:
[----:B------:R0:W-:Y:S02]  /*55f0*/  ST.E.128 desc[UR60][R44.64], R12 ;  /* 0x0000000c2c007985 */ /* 0x0001e4000c101d3c */
.L_x_1594:
[----:B------:R-:W-:Y:S05]  /*5600*/  BSYNC B1 ;  /* 0x0000000000017941 */ /* 0x000fea0003800000 */
.L_x_1593:
[----:B------:R-:W-:-:S13]  /*5610*/  ISETP.NE.AND P0, PT, R77, RZ, PT ;  /* 0x000000ff4d00720c */ /* 0x000fda0003f05270 */
[----:B------:R-:W-:Y:S05]  /*5620*/  @!P0 BRA `(.L_x_1584) ;  /* 0x0000003000608947 */ /* 0x000fea0003800000 */
[----:B------:R-:W5:Y:S04]  /*5630*/  LDL R42, [R1+0x48] ;  /* 0x00004800012a7983 */ /* 0x000f680000100800 */
[----:B---3--:R-:W1:Y:S01]  /*5640*/  LDL R11, [R1] ;  /* 0x00000000010b7983 */ /* 0x008e620000100800 */
[C---:B0-----:R-:W-:Y:S01]  /*5650*/  LEA R40, P0, R23.reuse, R104, 0x1 ;  /* 0x0000006817287211 */ /* 0x041fe200078008ff */
        /* <DEDUP_REMOVED lines=45> */
.L_x_1598:
[----:B------:R-:W-:Y:S05]  /*5930*/  BSYNC B1 ;  /* 0x0000000000017941 */ /* 0x000fea0003800000 */
.L_x_1597:
[----:B------:R0:W-:Y:S01]  /*5940*/  ST.E.128 desc[UR60][R40.64], R12 ;  /* 0x0000000c28007985 */ /* 0x0001e2000c101d3c */
[----:B------:R-:W-:Y:S05]  /*5950*/  BRA `(.L_x_1584) ;  /* 0x0000002c00947947 */ /* 0x000fea0003800000 */
.L_x_1558:
[----:B------:R-:W2:Y:S01]  /*5960*/  LDL R36, [R1+0xc] ;  /* 0x00000c0001247983 */ /* 0x000ea20000100800 */
        /* <DEDUP_REMOVED lines=9> */
[----:B--2---:R-:W-:Y:S02]  /*5a00*/  ISETP.GE.AND P0, PT, R36, R95, PT ;  /* 0x0000005f2400720c */ /* 0x004fe40003f06270 */
[----:B------:R-:W-:-:S11]  /*5a10*/  CS2R R36, SRZ ;  /* 0x0000000000247805 */ /* 0x000fd6000001ff00 */
[----:B------:R-:W-:Y:S05]  /*5a20*/  @P0 BRA `(.L_x_1600) ;  /* 0x0000000000600947 */ /* 0x000fea0003800000 */
[----:B------:R-:W-:Y:S01]  /*5a30*/  IADD3 R38, P4, R80, R14, RZ ;  /* 0x0000000e50267210 */ /* 0x000fe20007f9e0ff */
[----:B------:R-:W-:Y:S01]  /*5a40*/  ULDC.64 UR4, c[0x0][0x3e8] ;  /* 0x0000fa0000047ab9 */ /* 0x000fe20000000a00 */
[----:B------:R-:W-:Y:S01]  /*5a50*/  IADD3 R36, P6, R84, R12, RZ ;  /* 0x0000000c54247210 */ /* 0x000fe20007fde0ff */
[----:B------:R-:W-:Y:S01]  /*5a60*/  ULDC.64 UR6, c[0x0][0x400] ;  /* 0x0001000000067ab9 */ /* 0x000fe20000000a00 */
[----:B------:R-:W-:Y:S01]  /*5a70*/  LEA R52, P5, R38, UR4, 0x1 ;  /* 0x0000000426347c11 */ /* 0x000fe2000f8a08ff */
[----:B------:R-:W-:Y:S01]  /*5a80*/  IMAD.X R39, R11, 0x1, R32, P4 ;  /* 0x000000010b277824 */ /* 0x000fe200020e0620 */
[----:B------:R-:W-:Y:S01]  /*5a90*/  LEA R56, P4, R36, UR6, 0x1 ;  /* 0x0000000624387c11 */ /* 0x000fe2000f8808ff */
[----:B------:R-:W-:Y:S01]  /*5aa0*/  IMAD.X R37, R72, 0x1, R34, P6 ;  /* 0x0000000148257824 */ /* 0x000fe200030e0622 */
[----:B------:R-:W-:Y:S02]  /*5ab0*/  ISETP.GE.AND P6, PT, R203, R101, PT ;  /* 0x00000065cb00720c */ /* 0x000fe40003fc6270 */
[----:B------:R-:W-:-:S02]  /*5ac0*/  CS2R R42, SRZ ;  /* 0x00000000002a7805 */ /* 0x000fc4000001ff00 */
[----:B------:R-:W-:Y:S02]  /*5ad0*/  LEA.HI.X R53, R38, UR5, R39, 0x1, P5 ;  /* 0x0000000526357c11 */ /* 0x000fe4000a8f0c27 */
[----:B------:R-:W-:Y:S02]  /*5ae0*/  CS2R R40, SRZ ;  /* 0x0000000000287805 */ /* 0x000fe4000001ff00 */
[----:B------:R-:W-:Y:S02]  /*5af0*/  ISETP.GE.AND P5, PT, R18, R101, PT ;  /* 0x000000651200720c */ /* 0x000fe40003fa6270 */
[----:B------:R-:W-:Y:S02]  /*5b00*/  CS2R R38, SRZ ;  /* 0x0000000000267805 */ /* 0x000fe4000001ff00 */
[----:B------:R-:W-:Y:S02]  /*5b10*/  LEA.HI.X R57, R36, UR7, R37, 0x1, P4 ;  /* 0x0000000724397c11 */ /* 0x000fe4000a0f0c25 */
[----:B------:R-:W-:-:S02]  /*5b20*/  CS2R R36, SRZ ;  /* 0x0000000000247805 */ /* 0x000fc4000001ff00 */
[----:B------:R-:W-:Y:S02]  /*5b30*/  CS2R R50, SRZ ;  /* 0x0000000000327805 */ /* 0x000fe4000001ff00 */
[----:B------:R-:W-:Y:S02]  /*5b40*/  CS2R R48, SRZ ;  /* 0x0000000000307805 */ /* 0x000fe4000001ff00 */
[----:B------:R-:W-:Y:S02]  /*5b50*/  CS2R R46, SRZ ;  /* 0x00000000002e7805 */ /* 0x000fe4000001ff00 */
[----:B------:R-:W-:Y:S01]  /*5b60*/  CS2R R44, SRZ ;  /* 0x00000000002c7805 */ /* 0x000fe2000001ff00 */
[----:B------:R0:W5:Y:S04]  /*5b70*/  @!P6 LDG.E.128 R36, desc[UR60][R52.64+0x80] ;  /* 0x0000803c3424e981 */ /* 0x000168000c1e1d00 */
[----:B------:R0:W5:Y:S04]  /*5b80*/  @!P5 LDG.E.128 R40, desc[UR60][R52.64] ;  /* 0x0000003c3428d981 */ /* 0x000168000c1e1d00 */
[----:B------:R0:W5:Y:S04]  /*5b90*/  @!P5 LDG.E.128 R48, desc[UR60][R56.64] ;  /* 0x0000003c3830d981 */ /* 0x000168000c1e1d00 */
[----:B------:R0:W5:Y:S02]  /*5ba0*/  @!P6 LDG.E.128 R44, desc[UR60][R56.64+0x80] ;  /* 0x0000803c382ce981 */ /* 0x000164000c1e1d00 */
.L_x_1600:
[----:B------:R-:W-:Y:S05]  /*5bb0*/  BSYNC B1 ;  /* 0x0000000000017941 */ /* 0x000fea0003800000 */
.L_x_1599:
        /* <DEDUP_REMOVED lines=20> */
[----:B------:R-:W-:Y:S02]  /*5d00*/  CS2R R64, SRZ ;  /* 0x0000000000407805 */ /* 0x000fe4000001ff00 */
[----:B------:R-:W-:Y:S02]  /*5d10*/  IADD3.X R72, R34, R72, R21, P5, P6 ;  /* 0x0000004822487210 */ /* 0x000fe40002fec415 */
[----:B------:R-:W-:Y:S02]  /*5d20*/  CS2R R62, SRZ ;  /* 0x00000000003e7805 */ /* 0x000fe4000001ff00 */
[----:B------:R-:W-:Y:S02]  /*5d30*/  LEA R12, P6, R15, UR4, 0x1 ;  /* 0x000000040f0c7c11 */ /* 0x000fe4000f8c08ff */
[----:B------:R-:W-:-:S02]  /*5d40*/  CS2R R60, SRZ ;  /* 0x00000000003c7805 */ /* 0x000fc4000001ff00 */
[----:B------:R-:W-:Y:S02]  /*5d50*/  LEA R14, P5, R11, UR6, 0x1 ;  /* 0x000000060b0e7c11 */ /* 0x000fe4000f8a08ff */
[----:B------:R-:W-:Y:S02]  /*5d60*/  LEA.HI.X R13, R15, UR5, R52, 0x1, P6 ;  /* 0x000000050f0d7c11 */ /* 0x000fe4000b0f0c34 */
[----:B------:R-:W-:Y:S02]  /*5d70*/  CS2R R52, SRZ ;  /* 0x0000000000347805 */ /* 0x000fe4000001ff00 */
[----:B------:R-:W-:Y:S02]  /*5d80*/  LEA.HI.X R15, R11, UR7, R72, 0x1, P5 ;  /* 0x000000070b0f7c11 */ /* 0x000fe4000a8f0c48 */
[-C--:B------:R-:W-:Y:S02]  /*5d90*/  ISETP.GE.AND P6, PT, R18, R101.reuse, PT ;  /* 0x000000651200720c */ /* 0x080fe40003fc6270 */
[----:B------:R-:W-:-:S11]  /*5da0*/  ISETP.GE.AND P5, PT, R203, R101, PT ;  /* 0x00000065cb00720c */ /* 0x000fd60003fa6270 */
[----:B------:R0:W5:Y:S04]  /*5db0*/  @!P6 LDG.E.128 R56, desc[UR60][R12.64] ;  /* 0x0000003c0c38e981 */ /* 0x000168000c1e1d00 */
[----:B------:R0:W5:Y:S04]  /*5dc0*/  @!P5 LDG.E.128 R52, desc[UR60][R12.64+0x80] ;  /* 0x0000803c0c34d981 */ /* 0x000168000c1e1d00 */
[----:B------:R0:W5:Y:S04]  /*5dd0*/  @!P6 LDG.E.128 R64, desc[UR60][R14.64] ;  /* 0x0000003c0e40e981 */ /* 0x000168000c1e1d00 */
[----:B------:R0:W5:Y:S02]  /*5de0*/  @!P5 LDG.E.128 R60, desc[UR60][R14.64+0x80] ;  /* 0x0000803c0e3cd981 */ /* 0x000164000c1e1d00 */
.L_x_1602:
[----:B------:R-:W-:Y:S05]  /*5df0*/  BSYNC B1 ;  /* 0x0000000000017941 */ /* 0x000fea0003800000 */
.L_x_1601:
[----:B------:R-:W2:Y:S01]  /*5e00*/  LDL R11, [R1+0x64] ;  /* 0x00006400010b7983 */ /* 0x000ea20000100800 */
[----:B0----5:R-:W-:Y:S02]  /*5e10*/  IMAD.MOV.U32 R12, RZ, RZ, R39 ;  /* 0x000000ffff0c7224 */ /* 0x021fe400078e0027 */
[----:B------:R-:W-:Y:S02]  /*5e20*/  IMAD.MOV.U32 R14, RZ, RZ, R43 ;  /* 0x000000ffff0e7224 */ /* 0x000fe400078e002b */
[----:B------:R-:W-:Y:S01]  /*5e30*/  IMAD.MOV.U32 R13, RZ, RZ, R42 ;  /* 0x000000ffff0d7224 */ /* 0x000fe200078e002a */
[----:B------:R-:W-:Y:S02]  /*5e40*/  PRMT R124, R12, 0x7610, R124 ;  /* 0x000076100c7c7816 */ /* 0x000fe4000000007c */
[----:B------:R-:W-:Y:S02]  /*5e50*/  MOV R12, R37 ;  /* 0x00000025000c7202 */ /* 0x000fe40000000f00 */
[----:B------:R-:W-:-:S02]  /*5e60*/  PRMT R127, R127, 0x5410, R14 ;  /* 0x000054107f7f7816 */ /* 0x000fc4000000000e */
[----:B------:R-:W-:Y:S01]  /*5e70*/  PRMT R124, R124, 0x5410, R12 ;  /* 0x000054107c7c7816 */ /* 0x000fe2000000000c */
[----:B------:R-:W-:Y:S01]  /*5e80*/  IMAD.MOV.U32 R12, RZ, RZ, R41 ;  /* 0x000000ffff0c7224 */ /* 0x000fe200078e0029 */
[----:B------:R-:W-:Y:S02]  /*5e90*/  MOV R14, R47 ;  /* 0x0000002f000e7202 */ /* 0x000fe40000000f00 */
[----:B------:R-:W-:Y:S01]  /*5ea0*/  PRMT R126, R13, 0x7610, R126 ;  /* 0x000076100d7e7816 */ /* 0x000fe2000000007e */
[----:B------:R-:W-:Y:S01]  /*5eb0*/  IMAD.MOV.U32 R13, RZ, RZ, R46 ;  /* 0x000000ffff0d7224 */ /* 0x000fe200078e002e */
[----:B------:R-:W-:Y:S01]  /*5ec0*/  PRMT R112, R12, 0x7610, R112 ;  /* 0x000076100c707816 */ /* 0x000fe20000000070 */
[----:B------:R-:W-:Y:S01]  /*5ed0*/  IMAD.MOV.U32 R12, RZ, RZ, R45 ;  /* 0x000000ffff0c7224 */ /* 0x000fe200078e002d */
[----:B------:R-:W-:-:S04]  /*5ee0*/  PRMT R125, R14, 0x7610, R125 ;  /* 0x000076100e7d7816 */ /* 0x000fc8000000007d */
[----:B------:R-:W-:Y:S01]  /*5ef0*/  PRMT R125, R125, 0x5410, R12 ;  /* 0x000054107d7d7816 */ /* 0x000fe2000000000c */
[----:B------:R-:W-:-:S05]  /*5f00*/  IMAD.MOV.U32 R12, RZ, RZ, R51 ;  /* 0x000000ffff0c7224 */ /* 0x000fca00078e0033 */
[----:B------:R-:W-:Y:S02]  /*5f10*/  PRMT R128, R12, 0x7610, R128 ;  /* 0x000076100c807816 */ /* 0x000fe40000000080 */
[----:B------:R-:W-:-:S04]  /*5f20*/  MOV R12, R49 ;  /* 0x00000031000c7202 */ /* 0x000fc80000000f00 */
[----:B------:R-:W-:Y:S01]  /*5f30*/  PRMT R111, R12, 0x7610, R111 ;  /* 0x000076100c6f7816 */ /* 0x000fe2000000006f */
[----:B------:R-:W-:Y:S01]  /*5f40*/  IMAD.MOV.U32 R12, RZ, RZ, R55 ;  /* 0x000000ffff0c7224 */ /* 0x000fe200078e0037 */
[----:B--2---:R-:W-:Y:S01]  /*5f50*/  R2UR UR4, R11 ;  /* 0x000000000b0472ca */ /* 0x004fe200000e0000 */
[----:B------:R-:W-:-:S05]  /*5f60*/  IMAD.MOV.U32 R11, RZ, RZ, R38 ;  /* 0x000000ffff0b7224 */ /* 0x000fca00078e0026 */
[----:B------:R-:W-:Y:S01]  /*5f70*/  PRMT R122, R11, 0x7610, R122 ;  /* 0x000076100b7a7816 */ /* 0x000fe2000000007a */
[----:B------:R-:W-:-:S03]  /*5f80*/  IMAD.MOV.U32 R11, RZ, RZ, R36 ;  /* 0x000000ffff0b7224 */ /* 0x000fc600078e0024 */
[----:B------:R-:W-:Y:S02]  /*5f90*/  PRMT R122, R122, 0x5410, R13 ;  /* 0x000054107a7a7816 */ /* 0x000fe4000000000d */
[----:B------:R-:W-:Y:S01]  /*5fa0*/  PRMT R123, R11, 0x7610, R123 ;  /* 0x000076100b7b7816 */ /* 0x000fe2000000007b */
[----:B------:R-:W-:Y:S01]  /*5fb0*/  IMAD.MOV.U32 R11, RZ, RZ, R40 ;  /* 0x000000ffff0b7224 */ /* 0x000fe200078e0028 */
[----:B------:R-:W-:-:S04]  /*5fc0*/  UISETP.NE.AND UP0, UPT, UR4, 0x3, UPT ;  /* 0x000000030400788c */ /* 0x000fc8000bf05270 */
[----:B------:R-:W-:Y:S01]  /*5fd0*/  PRMT R127, R11, 0x7610, R127 ;  /* 0x000076100b7f7816 */ /* 0x000fe2000000007f */
[----:B------:R-:W-:Y:S01]  /*5fe0*/  IMAD.MOV.U32 R11, RZ, RZ, R44 ;  /* 0x000000ffff0b7224 */ /* 0x000fe200078e002c */
[----:B------:R-:W-:-:S04]  /*5ff0*/  PLOP3.LUT P5, PT, PT, PT, UP0, 0x80, 0x0 ;  /* 0x000000000000781c */ /* 0x000fc80003faf008 */
[----:B------:R-:W-:Y:S01]  /*6000*/  PRMT R123, R123, 0x5410, R11 ;  /* 0x000054107b7b7816 */ /* 0x000fe2000000000b */
[----:B------:R-:W-:-:S05]  /*6010*/  IMAD.MOV.U32 R11, RZ, RZ, R50 ;  /* 0x000000ffff0b7224 */ /* 0x000fca00078e0032 */
[----:B------:R-:W-:Y:S01]  /*6020*/  PRMT R126, R126, 0x5410, R11 ;  /* 0x000054107e7e7816 */ /* 0x000fe2000000000b */
[----:B------:R-:W-:-:S05]  /*6030*/  IMAD.MOV.U32 R11, RZ, RZ, R48 ;  /* 0x000000ffff0b7224 */ /* 0x000fca00078e0030 */
        /* <DEDUP_REMOVED lines=26> */
.L_x_1603:
[----:B------:R-:W2:Y:S01]  /*61e0*/  LDL R11, [R1+0x4c] ;  /* 0x00004c00010b7983 */ /* 0x000ea20000100800 */
[----:B------:R-:W-:Y:S01]  /*61f0*/  IMAD R88, R200, 0x8, R17 ;  /* 0x00000008c8587824 */ /* 0x000fe200078e0211 */
[----:B------:R-:W0:Y:S01]  /*6200*/  LDC R106, c[0x0][0x2f4] ;  /* 0x0000bd00ff6a7b82 */ /* 0x000e220000000800 */
[----:B------:R-:W-:Y:S01]  /*6210*/  BSSY B1, `(.L_x_1604) ;  /* 0x0000004000017945 */ /* 0x000fe20003800000 */
[----:B--2---:R-:W-:-:S04]  /*6220*/  SHF.L.U32 R100, R11, 0x1f, RZ ;  /* 0x0000001f0b647819 */ /* 0x004fc800000006ff */
[----:B------:R-:W1:Y:S02]  /*6230*/  SYNCS.PHASECHK.TRANS64.TRYWAIT P6, [R88+URZ+0x30890], R100 ;  /* 0x03089064580075a7 */ /* 0x000e6400080c017f */
[----:B01----:R-:W-:Y:S05]  /*6240*/  @!P6 BRA `(.L_x_1605) ;  /* 0x0000026000b8e947 */ /* 0x003fea0003800000 */
.L_x_2005:
[----:B------:R-:W-:Y:S05]  /*6250*/  BSYNC B1 ;  /* 0x0000000000017941 */ /* 0x000fea0003800000 */
.L_x_1604:
[----:B------:R-:W-:Y:S01]  /*6260*/  UMOV UR4, 0xffffffff ;  /* 0xffffffff00047882 */ /* 0x000fe20000000000 */
[----:B------:R-:W-:Y:S02]  /*6270*/  IADD3 R107, -R91, R106, RZ ;  /* 0x0000006a5b6b7210 */ /* 0x000fe40007ffe1ff */
[----:B------:R-:W-:Y:S05]  /*6280*/  BRA.DIV UR4, `(.L_x_1606) ;  /* 0x0000026204bc7947 */ /* 0x000fea000b800000 */
[----:B------:R1:W2:Y:S04]  /*6290*/  SHFL.IDX PT, R103, R105, RZ, 0x181f ;  /* 0x00181fff69677589 */ /* 0x0002a800000e0000 */
[----:B------:R1:W3:Y:S02]  /*62a0*/  SHFL.IDX PT, R11, R104, RZ, 0x181f ;  /* 0x00181fff680b7589 */ /* 0x0002e400000e0000 */
.L_x_2009:
[----:B------:R-:W-:Y:S04]  /*62b0*/  BSSY B1, `(.L_x_1607) ;  /* 0x00000f9000017945 */ /* 0x000fe80003800000 */
[----:B------:R-:W-:Y:S05]  /*62c0*/  @P0 BRA `(.L_x_1608) ;  /* 0x0000000c00dc0947 */ /* 0x000fea0003800000 */
[----:B------:R-:W-:Y:S01]  /*62d0*/  ISETP.NE.AND P0, PT, R29, RZ, PT ;  /* 0x000000ff1d00720c */ /* 0x000fe20003f05270 */
[----:B------:R-:W-:Y:S01]  /*62e0*/  BSSY B2, `(.L_x_1609) ;  /* 0x000007b000027945 */ /* 0x000fe20003800000 */
[----:B---3--:R-:W-:-:S11]  /*62f0*/  IMAD.MOV.U32 R102, RZ, RZ, R11 ;  /* 0x000000ffff667224 */ /* 0x008fd600078e000b */
[----:B------:R-:W-:Y:S05]  /*6300*/  @!P0 BRA `(.L_x_1610) ;  /* 0x0000000400e08947 */ /* 0x000fea0003800000 */
[----:B------:R-:W3:Y:S04]  /*6310*/  LDL R72, [R1+0x60] ;  /* 0x0000600001487983 */ /* 0x000ee80000100800 */
[----:B------:R-:W4:Y:S04]  /*6320*/  LDL R15, [R1+0xcc] ;  /* 0x0000cc00010f7983 */ /* 0x000f280000100800 */
[----:B------:R-:W5:Y:S01]  /*6330*/  LDL R14, [R1+0x6c] ;  /* 0x00006c00010e7983 */ /* 0x000f620000100800 */
[----:B------:R-:W-:Y:S01]  /*6340*/  SEL R12, R91, R107, !P2 ;  /* 0x0000006b5b0c7207 */ /* 0x000fe20005000000 */
[----:B------:R-:W-:Y:S01]  /*6350*/  BSSY B3, `(.L_x_1611) ;  /* 0x000006d000037945 */ /* 0x000fe20003800000 */
[----:B------:R-:W-:-:S02]  /*6360*/  ISETP.GE.AND P0, PT, R18, R101, PT ;  /* 0x000000651200720c */ /* 0x000fc40003f06270 */
[----:B------:R-:W-:-:S04]  /*6370*/  SHF.R.S32.HI R13, RZ, 0x1f, R12 ;  /* 0x0000001fff0d7819 */ /* 0x000fc8000001140c */
[----:B------:R-:W-:-:S04]  /*6380*/  LEA.HI R13, R13, R12, RZ, 0x4 ;  /* 0x0000000c0d0d7211 */ /* 0x000fc800078f20ff */
[----:B------:R-:W-:-:S04]  /*6390*/  LEA.HI.SX32 R108, R13, R35, 0x1c ;  /* 0x000000230d6c7211 */ /* 0x000fc800078fe2ff */
[----:B------:R-:W-:-:S04]  /*63a0*/  SHF.R.S32.HI R12, RZ, 0x1f, R108 ;  /* 0x0000001fff0c7819 */ /* 0x000fc8000001146c */
[----:B------:R-:W-:Y:S01]  /*63b0*/  LEA.HI R12, R12, R108, RZ, 0x3 ;  /* 0x0000006c0c0c7211 */ /* 0x000fe200078f18ff */
[----:B------:R-:W-:-:S04]  /*63c0*/  IMAD.SHL.U32 R108, R108, 0x8, RZ ;  /* 0x000000086c6c7824 */ /* 0x000fc800078e00ff */
[----:B------:R-:W-:-:S05]  /*63d0*/  IMAD.SHL.U32 R12, R12, 0x200, RZ ;  /* 0x000002000c0c7824 */ /* 0x000fca00078e00ff */
[----:B------:R-:W-:Y:S02]  /*63e0*/  LOP3.LUT R12, R12, 0x7ffff000, RZ, 0xc0, !PT ;  /* 0x7ffff0000c0c7812 */ /* 0x000fe400078ec0ff */
[----:B---3--:R-:W-:-:S04]  /*63f0*/  LOP3.LUT R13, R72, 0x38, R108, 0xf8, !PT ;  /* 0x00000038480d7812 */ /* 0x008fc800078ef86c */
[----:B----4-:R-:W-:-:S04]  /*6400*/  LOP3.LUT R13, R13, R15, RZ, 0x3c, !PT ;  /* 0x0000000f0d0d7212 */ /* 0x010fc800078e3cff */
[----:B-----5:R-:W-:-:S05]  /*6410*/  IADD3 R12, R13, R12, R14 ;  /* 0x0000000c0d0c7210 */ /* 0x020fca0007ffe00e */
[C---:B------:R-:W-:Y:S02]  /*6420*/  IMAD R72, R200.reuse, 0x4000, R12 ;  /* 0x00004000c8487824 */ /* 0x040fe400078e020c */
[----:B------:R-:W-:Y:S02]  /*6430*/  IMAD R12, R200, 0x4000, R89 ;  /* 0x00004000c80c7824 */ /* 0x000fe400078e0259 */
[----:B------:R-:W-:-:S03]  /*6440*/  IMAD R72, R72, 0x2, R17 ;  /* 0x0000000248487824 */ /* 0x000fc600078e0211 */
[----:B------:R-:W-:-:S03]  /*6450*/  LEA R12, R12, R17, 0x1 ;  /* 0x000000110c0c7211 */ /* 0x000fc600078e08ff */
[----:B------:R-:W3:Y:S04]  /*6460*/  LDS.128 R72, [R72+0x20400] ;  /* 0x0204000048487984 */ /* 0x000ee80000000c00 */
[----:B------:R-:W4:Y:S01]  /*6470*/  LDS.128 R12, [R12+0x20400] ;  /* 0x020400000c0c7984 */ /* 0x000f220000000c00 */
[----:B------:R-:W-:Y:S05]  /*6480*/  @P0 BRA `(.L_x_1612) ;  /* 0x0000000400640947 */ /* 0x000fea0003800000 */
[----:B---3--:R-:W-:Y:S01]  /*6490*/  IMAD.MOV.U32 R110, RZ, RZ, R73 ;  /* 0x000000ffff6e7224 */ /* 0x008fe200078e0049 */
[----:B------:R-:W-:Y:S01]  /*64a0*/  SHF.R.U64 R40, R40, 0x10, R41 ;  /* 0x0000001028287819 */ /* 0x000fe20000001229 */
[----:B----4-:R-:W-:Y:S01]  /*64b0*/  IMAD.MOV.U32 R109, RZ, RZ, R13 ;  /* 0x000000ffff6d7224 */ /* 0x010fe200078e000d */
[----:B------:R-:W-:Y:S01]  /*64c0*/  SHF.R.U32.HI R41, RZ, 0x10, R41 ;  /* 0x00000010ff297819 */ /* 0x000fe20000011629 */
[----:B------:R-:W-:Y:S01]  /*64d0*/  HADD2.F32 R111, -RZ, R111.H0_H0 ;  /* 0x2000006fff6f7230 */ /* 0x000fe20000004100 */
[----:B------:R-:W-:Y:S01]  /*64e0*/  SHF.R.U64 R42, R42, 0x10, R43 ;  /* 0x000000102a2a7819 */ /* 0x000fe2000000122b */
[----:B------:R-:W-:Y:S02]  /*64f0*/  HADD2.F32 R13, -RZ, R110.H0_H0 ;  /* 0x2000006eff0d7230 */ /* 0x000fe40000004100 */
[----:B------:R-:W-:Y:S02]  /*6500*/  HADD2.F32 R113, -RZ, R109.H0_H0 ;  /* 0x2000006dff717230 */ /* 0x000fe40000004100 */
[----:B------:R-:W-:-:S02]  /*6510*/  HADD2.F32 R112, -RZ, R112.H0_H0 ;  /* 0x20000070ff707230 */ /* 0x000fc40000004100 */
[-C--:B------:R-:W-:Y:S01]  /*6520*/  FMUL.FTZ R73, R13, R111.reuse ;  /* 0x0000006f0d497220 */ /* 0x080fe20000410000 */
[----:B------:R-:W-:Y:S02]  /*6530*/  HADD2.F32 R110, -RZ, R110.H1_H1 ;  /* 0x3000006eff6e7230 */ /* 0x000fe40000004100 */
[C---:B------:R-:W-:Y:S01]  /*6540*/  FMUL.FTZ R111, R113.reuse, R111 ;  /* 0x0000006f716f7220 */ /* 0x040fe20000410000 */
[----:B------:R-:W-:Y:S02]  /*6550*/  HADD2.F32 R41, -RZ, R41.H0_H0 ;  /* 0x20000029ff297230 */ /* 0x000fe40000004100 */
[-C--:B------:R-:W-:Y:S01]  /*6560*/  FFMA.FTZ R73, R113, R112.reuse, -R73 ;  /* 0x0000007071497223 */ /* 0x080fe20000010849 */
[----:B------:R-:W-:Y:S02]  /*6570*/  HADD2.F32 R40, -RZ, R40.H0_H0 ;  /* 0x20000028ff287230 */ /* 0x000fe40000004100 */
[----:B------:R-:W-:Y:S01]  /*6580*/  FFMA.FTZ R13, R13, R112, R111 ;  /* 0x000000700d0d7223 */ /* 0x000fe2000001006f */
[--C-:B------:R-:W-:Y:S01]  /*6590*/  SHF.R.U32.HI R111, RZ, 0x10, R49.reuse ;  /* 0x00000010ff6f7819 */ /* 0x100fe20000011631 */
[----:B------:R-:W-:Y:S01]  /*65a0*/  HADD2.F32 R112, -RZ, R128.H0_H0 ;  /* 0x20000080ff707230 */ /* 0x000fe20000004100 */
[----:B------:R-:W-:Y:S01]  /*65b0*/  SHF.R.U64 R49, R48, 0x10, R49 ;  /* 0x0000001030317819 */ /* 0x000fe20000001231 */
[----:B------:R-:W-:-:S02]  /*65c0*/  HADD2.F32 R48, -RZ, R109.H1_H1 ;  /* 0x3000006dff307230 */ /* 0x000fc40000004100 */
[----:B------:R-:W-:Y:S02]  /*65d0*/  HADD2.F32 R111, -RZ, R111.H0_H0 ;  /* 0x2000006fff6f7230 */ /* 0x000fe40000004100 */
[----:B------:R-:W-:Y:S02]  /*65e0*/  HADD2.F32 R49, -RZ, R49.H0_H0 ;  /* 0x20000031ff317230 */ /* 0x000fe40000004100 */
[----:B------:R-:W-:Y:S02]  /*65f0*/  HADD2.F32 R42, -RZ, R42.H0_H0 ;  /* 0x2000002aff2a7230 */ /* 0x000fe40000004100 */
[-C--:B------:R-:W-:Y:S01]  /*6600*/  FMUL.FTZ R109, R110, R111.reuse ;  /* 0x0000006f6e6d7220 */ /* 0x080fe20000410000 */
[----:B------:R-:W-:-:S03]  /*6610*/  FMUL.FTZ R111, R48, R111 ;  /* 0x0000006f306f7220 */ /* 0x000fc60000410000 */
[-C--:B------:R-:W-:Y:S01]  /*6620*/  FFMA.FTZ R48, R48, R41.reuse, -R109 ;  /* 0x0000002930307223 */ /* 0x080fe2000001086d */
[----:B------:R-:W-:Y:S02]  /*6630*/  HADD2.F32 R109, -RZ, R75.H0_H0 ;  /* 0x2000004bff6d7230 */ /* 0x000fe40000004100 */
[----:B------:R-:W-:Y:S01]  /*6640*/  FFMA.FTZ R41, R110, R41, R111 ;  /* 0x000000296e297223 */ /* 0x000fe2000001006f */
[----:B------:R-:W-:Y:S02]  /*6650*/  HADD2.F32 R110, -RZ, R127.H1_H1 ;  /* 0x3000007fff6e7230 */ /* 0x000fe40000004100 */
[--C-:B------:R-:W-:Y:S02]  /*6660*/  HADD2.F32 R111, -RZ, R15.reuse.H0_H0 ;  /* 0x2000000fff6f7230 */ /* 0x100fe40000004100 */
[----:B------:R-:W-:Y:S01]  /*6670*/  FMUL.FTZ R113, R109, R112 ;  /* 0x000000706d717220 */ /* 0x000fe20000410000 */
[----:B------:R-:W-:Y:S01]  /*6680*/  HADD2.F32 R15, -RZ, R15.H1_H1 ;  /* 0x3000000fff0f7230 */ /* 0x000fe20000004100 */
[----:B------:R-:W-:-:S02]  /*6690*/  F2FP.F16.F32.PACK_AB R48, R48, R73 ;  /* 0x000000493030723e */ /* 0x000fc400000000ff */
[C---:B------:R-:W-:Y:S01]  /*66a0*/  FFMA.FTZ R113, R111.reuse, R110, -R113 ;  /* 0x0000006e6f717223 */ /* 0x040fe20000010871 */
[----:B------:R-:W-:Y:S01]  /*66b0*/  FMUL.FTZ R111, R111, R112 ;  /* 0x000000706f6f7220 */ /* 0x000fe20000410000 */
[----:B------:R-:W-:Y:S01]  /*66c0*/  HADD2.F32 R112, -RZ, R128.H1_H1 ;  /* 0x30000080ff707230 */ /* 0x000fe20000004100 */
[----:B------:R-:W-:Y:S01]  /*66d0*/  F2FP.F16.F32.PACK_AB R41, R41, R13 ;  /* 0x0000000d2929723e */ /* 0x000fe200000000ff */
[----:B------:R-:W-:Y:S02]  /*66e0*/  IMAD.MOV.U32 R13, RZ, RZ, R48 ;  /* 0x000000ffff0d7224 */ /* 0x000fe400078e0030 */
[----:B------:R-:W-:Y:S01]  /*66f0*/  FFMA.FTZ R111, R109, R110, R111 ;  /* 0x0000006e6d6f7223 */ /* 0x000fe2000001006f */
[----:B------:R-:W-:Y:S02]  /*6700*/  SHF.R.U32.HI R109, RZ, 0x10, R43 ;  /* 0x00000010ff6d7819 */ /* 0x000fe4000001162b */
[--C-:B------:R-:W-:Y:S02]  /*6710*/  SHF.R.U64 R43, R50, 0x10, R51.reuse ;  /* 0x00000010322b7819 */ /* 0x100fe40000001233 */
[----:B------:R-:W-:Y:S01]  /*6720*/  SHF.R.U32.HI R50, RZ, 0x10, R51 ;  /* 0x00000010ff327819 */ /* 0x000fe20000011633 */
[----:B------:R-:W-:Y:S01]  /*6730*/  HADD2.F32 R51, -RZ, R75.H1_H1 ;  /* 0x3000004bff337230 */ /* 0x000fe20000004100 */
[----:B------:R-:W-:Y:S01]  /*6740*/  MOV R73, R41 ;  /* 0x0000002900497202 */ /* 0x000fe20000000f00 */
[----:B------:R-:W-:-:S02]  /*6750*/  HADD2.F32 R109, -RZ, R109.H0_H0 ;  /* 0x2000006dff6d7230 */ /* 0x000fc40000004100 */
        /* <DEDUP_REMOVED lines=9> */
[----:B------:R-:W-:Y:S01]  /*67f0*/  FMUL.FTZ R110, R50, R112 ;  /* 0x00000070326e7220 */ /* 0x000fe20000410000 */
[----:B------:R-:W-:Y:S01]  /*6800*/  HADD2.F32 R51, -RZ, R127.H0_H0 ;  /* 0x2000007fff337230 */ /* 0x000fe20000004100 */
[----:B------:R-:W-:Y:S01]  /*6810*/  F2FP.F16.F32.PACK_AB R75, R75, R113 ;  /* 0x000000714b4b723e */ /* 0x000fe200000000ff */
[----:B------:R-:W-:-:S02]  /*6820*/  HADD2.F32 R12, -RZ, R12.H1_H1 ;  /* 0x3000000cff0c7230 */ /* 0x000fc40000004100 */
[----:B------:R-:W-:Y:S01]  /*6830*/  FMUL.FTZ R112, R109, R112 ;  /* 0x000000706d707220 */ /* 0x000fe20000410000 */
[----:B------:R-:W-:Y:S01]  /*6840*/  F2FP.F16.F32.PACK_AB R111, R15, R111 ;  /* 0x0000006f0f6f723e */ /* 0x000fe200000000ff */
[-C--:B------:R-:W-:Y:S01]  /*6850*/  FFMA.FTZ R110, R109, R51.reuse, -R110 ;  /* 0x000000336d6e7223 */ /* 0x080fe2000001086e */
[----:B------:R-:W-:Y:S02]  /*6860*/  HADD2.F32 R109, -RZ, R126.H1_H1 ;  /* 0x3000007eff6d7230 */ /* 0x000fe40000004100 */
[----:B------:R-:W-:Y:S01]  /*6870*/  FFMA.FTZ R112, R50, R51, R112 ;  /* 0x0000003332707223 */ /* 0x000fe20000010070 */
[-C--:B------:R-:W-:Y:S01]  /*6880*/  FMUL.FTZ R50, R72, R49.reuse ;  /* 0x0000003148327220 */ /* 0x080fe20000410000 */
[C---:B------:R-:W-:Y:S01]  /*6890*/  FMUL.FTZ R49, R12.reuse, R49 ;  /* 0x000000310c317220 */ /* 0x040fe20000410000 */
[----:B------:R-:W-:Y:S02]  /*68a0*/  HADD2.F32 R51, -RZ, R14.H0_H0 ;  /* 0x2000000eff337230 */ /* 0x000fe40000004100 */
[-C--:B------:R-:W-:Y:S01]  /*68b0*/  FFMA.FTZ R12, R12, R40.reuse, -R50 ;  /* 0x000000280c0c7223 */ /* 0x080fe20000010832 */
[----:B------:R-:W-:Y:S01]  /*68c0*/  FFMA.FTZ R40, R72, R40, R49 ;  /* 0x0000002848287223 */ /* 0x000fe20000010031 */
[----:B------:R-:W-:-:S02]  /*68d0*/  HADD2.F32 R49, -RZ, R74.H0_H0 ;  /* 0x2000004aff317230 */ /* 0x000fc40000004100 */
[----:B------:R-:W-:Y:S01]  /*68e0*/  HADD2.F32 R50, -RZ, R126.H0_H0 ;  /* 0x2000007eff327230 */ /* 0x000fe20000004100 */
[----:B------:R-:W-:Y:S01]  /*68f0*/  F2FP.F16.F32.PACK_AB R12, R12, R110 ;  /* 0x0000006e0c0c723e */ /* 0x000fe200000000ff */
[----:B------:R-:W-:Y:S02]  /*6900*/  HADD2.F32 R74, -RZ, R74.H1_H1 ;  /* 0x3000004aff4a7230 */ /* 0x000fe40000004100 */
[-C--:B------:R-:W-:Y:S01]  /*6910*/  FMUL.FTZ R72, R49, R109.reuse ;  /* 0x0000006d31487220 */ /* 0x080fe20000410000 */
[C---:B------:R-:W-:Y:S01]  /*6920*/  FMUL.FTZ R109, R51.reuse, R109 ;  /* 0x0000006d336d7220 */ /* 0x040fe20000410000 */
[----:B------:R-:W-:Y:S01]  /*6930*/  HADD2.F32 R14, -RZ, R14.H1_H1 ;  /* 0x3000000eff0e7230 */ /* 0x000fe20000004100 */
[----:B------:R-:W-:Y:S01]  /*6940*/  F2FP.F16.F32.PACK_AB R40, R40, R112 ;  /* 0x000000702828723e */ /* 0x000fe200000000ff */
[-C--:B------:R-:W-:Y:S01]  /*6950*/  FFMA.FTZ R72, R51, R50.reuse, -R72 ;  /* 0x0000003233487223 */ /* 0x080fe20000010848 */
[----:B------:R-:W-:Y:S01]  /*6960*/  FFMA.FTZ R109, R49, R50, R109 ;  /* 0x00000032316d7223 */ /* 0x000fe2000001006d */
[-C--:B------:R-:W-:Y:S01]  /*6970*/  FMUL.FTZ R49, R74, R43.reuse ;  /* 0x0000002b4a317220 */ /* 0x080fe20000410000 */
[----:B------:R-:W-:Y:S01]  /*6980*/  FMUL.FTZ R43, R14, R43 ;  /* 0x0000002b0e2b7220 */ /* 0x000fe20000410000 */
[----:B------:R-:W-:-:S02]  /*6990*/  IMAD.MOV.U32 R15, RZ, RZ, R75 ;  /* 0x000000ffff0f7224 */ /* 0x000fc400078e004b */
[-C--:B------:R-:W-:Y:S01]  /*69a0*/  FFMA.FTZ R49, R14, R42.reuse, -R49 ;  /* 0x0000002a0e317223 */ /* 0x080fe20000010831 */
[----:B------:R-:W-:Y:S01]  /*69b0*/  FFMA.FTZ R43, R74, R42, R43 ;  /* 0x0000002a4a2b7223 */ /* 0x000fe2000001002b */
[----:B------:R-:W-:-:S03]  /*69c0*/  IMAD.MOV.U32 R75, RZ, RZ, R111 ;  /* 0x000000ffff4b7224 */ /* 0x000fc600078e006f */
[----:B------:R-:W-:Y:S01]  /*69d0*/  F2FP.F16.F32.PACK_AB R49, R49, R72 ;  /* 0x000000483131723e */ /* 0x000fe200000000ff */
[----:B------:R-:W-:Y:S01]  /*69e0*/  IMAD.MOV.U32 R72, RZ, RZ, R40 ;  /* 0x000000ffff487224 */ /* 0x000fe200078e0028 */
[----:B------:R-:W-:-:S03]  /*69f0*/  F2FP.F16.F32.PACK_AB R43, R43, R109 ;  /* 0x0000006d2b2b723e */ /* 0x000fc600000000ff */
[----:B------:R-:W-:Y:S02]  /*6a00*/  IMAD.MOV.U32 R14, RZ, RZ, R49 ;  /* 0x000000ffff0e7224 */ /* 0x000fe400078e0031 */
[----:B------:R-:W-:-:S07]  /*6a10*/  IMAD.MOV.U32 R74, RZ, RZ, R43 ;  /* 0x000000ffff4a7224 */ /* 0x000fce00078e002b */
.L_x_1612:
[----:B------:R-:W-:Y:S05]  /*6a20*/  BSYNC B3 ;  /* 0x0000000000037941 */ /* 0x000fea0003800000 */
.L_x_1611:
[----:B------:R-:W-:-:S04]  /*6a30*/  LEA R40, P0, R68, R11, 0x1 ;  /* 0x0000000b44287211 */ /* 0x000fc800078008ff */
[----:B--2---:R-:W-:Y:S02]  /*6a40*/  LEA.HI.X R41, R68, R103, R86, 0x1, P0 ;  /* 0x0000006744297211 */ /* 0x004fe400000f0c56 */
[----:B------:R-:W-:-:S03]  /*6a50*/  ISETP.GE.AND P0, PT, R108, R106, PT ;  /* 0x0000006a6c00720c */ /* 0x000fc60003f06270 */
[----:B----4-:R2:W-:Y:S10]  /*6a60*/  ST.E.128 desc[UR60][R40.64], R12 ;  /* 0x0000000c28007985 */ /* 0x0105f4000c101d3c */
[----:B--2---:R-:W-:-:S05]  /*6a70*/  @!P0 IMAD.WIDE R12, R108, 0x2, R102 ;  /* 0x000000026c0c8825 */ /* 0x004fca00078e0266 */
[----:B---3--:R3:W-:Y:S02]  /*6a80*/  @!P0 ST.E.128 desc[UR60][R12.64], R72 ;  /* 0x000000480c008985 */ /* 0x0087e4000c101d3c */
.L_x_1610:
[----:B------:R-:W-:Y:S05]  /*6a90*/  BSYNC B2 ;  /* 0x0000000000027941 */ /* 0x000fea0003800000 */
.L_x_1609:
[----:B------:R-:W-:-:S13]  /*6aa0*/  ISETP.NE.AND P0, PT, R71, RZ, PT ;  /* 0x000000ff4700720c */ /* 0x000fda0003f05270 */
[----:B------:R-:W-:Y:S05]  /*6ab0*/  @!P0 BRA `(.L_x_1608) ;  /* 0x0000000400e08947 */ /* 0x000fea0003800000 */
[----:B------:R-:W4:Y:S04]  /*6ac0*/  LDL R40, [R1+0x60] ;  /* 0x0000600001287983 */ /* 0x000f280000100800 */
[----:B------:R-:W5:Y:S04]  /*6ad0*/  LDL R15, [R1+0xcc] ;  /* 0x0000cc00010f7983 */ /* 0x000f680000100800 */
[----:B------:R-:W2:Y:S01]  /*6ae0*/  LDL R14, [R1+0x6c] ;  /* 0x00006c00010e7983 */ /* 0x000ea20000100800 */
[----:B---3--:R-:W-:Y:S01]  /*6af0*/  SEL R12, R91, R107, !P1 ;  /* 0x0000006b5b0c7207 */ /* 0x008fe20004800000 */
[----:B------:R-:W-:Y:S01]  /*6b00*/  BSSY B2, `(.L_x_1613) ;  /* 0x000006d000027945 */ /* 0x000fe20003800000 */
[----:B------:R-:W-:-:S02]  /*6b10*/  ISETP.GE.AND P0, PT, R203, R101, PT ;  /* 0x00000065cb00720c */ /* 0x000fc40003f06270 */
[----:B------:R-:W-:-:S04]  /*6b20*/  SHF.R.S32.HI R13, RZ, 0x1f, R12 ;  /* 0x0000001fff0d7819 */ /* 0x000fc8000001140c */
[----:B------:R-:W-:-:S04]  /*6b30*/  LEA.HI R48, R13, R12, RZ, 0x4 ;  /* 0x0000000c0d307211 */ /* 0x000fc800078f20ff */
[----:B------:R-:W-:-:S04]  /*6b40*/  LEA.HI.SX32 R48, R48, R69, 0x1c ;  /* 0x0000004530307211 */ /* 0x000fc800078fe2ff */
[----:B------:R-:W-:-:S04]  /*6b50*/  SHF.R.S32.HI R13, RZ, 0x1f, R48 ;  /* 0x0000001fff0d7819 */ /* 0x000fc80000011430 */
[----:B------:R-:W-:Y:S01]  /*6b60*/  LEA.HI R12, R13, R48, RZ, 0x3 ;  /* 0x000000300d0c7211 */ /* 0x000fe200078f18ff */
[----:B------:R-:W-:-:S03]  /*6b70*/  IMAD.SHL.U32 R48, R48, 0x8, RZ ;  /* 0x0000000830307824 */ /* 0x000fc600078e00ff */
[----:B------:R-:W-:-:S04]  /*6b80*/  SHF.L.U32 R12, R12, 0x9, RZ ;  /* 0x000000090c0c7819 */ /* 0x000fc800000006ff */
[----:B------:R-:W-:Y:S02]  /*6b90*/  LOP3.LUT R12, R12, 0x7ffff000, RZ, 0xc0, !PT ;  /* 0x7ffff0000c0c7812 */ /* 0x000fe400078ec0ff */
[----:B----4-:R-:W-:-:S04]  /*6ba0*/  LOP3.LUT R13, R40, 0x38, R48, 0xf8, !PT ;  /* 0x00000038280d7812 */ /* 0x010fc800078ef830 */
[----:B-----5:R-:W-:-:S04]  /*6bb0*/  LOP3.LUT R13, R13, R15, RZ, 0x3c, !PT ;  /* 0x0000000f0d0d7212 */ /* 0x020fc800078e3cff */
[----:B--2---:R-:W-:Y:S01]  /*6bc0*/  IADD3 R13, R13, R12, R14 ;  /* 0x0000000c0d0d7210 */ /* 0x004fe20007ffe00e */
[----:B------:R-:W-:-:S04]  /*6bd0*/  IMAD R12, R200, 0x4000, R5 ;  /* 0x00004000c80c7824 */ /* 0x000fc800078e0205 */
[----:B------:R-:W-:Y:S02]  /*6be0*/  IMAD R40, R200, 0x4000, R13 ;  /* 0x00004000c8287824 */ /* 0x000fe400078e020d */
[--C-:B------:R-:W-:Y:S02]  /*6bf0*/  IMAD R12, R12, 0x2, R17.reuse ;  /* 0x000000020c0c7824 */ /* 0x100fe400078e0211 */
[----:B------:R-:W-:-:S04]  /*6c00*/  IMAD R40, R40, 0x2, R17 ;  /* 0x0000000228287824 */ /* 0x000fc800078e0211 */
[----:B------:R-:W2:Y:S04]  /*6c10*/  LDS.128 R12, [R12+0x20400] ;  /* 0x020400000c0c7984 */ /* 0x000ea80000000c00 */
[----:B------:R-:W3:Y:S01]  /*6c20*/  LDS.128 R40, [R40+0x20400] ;  /* 0x0204000028287984 */ /* 0x000ee20000000c00 */
[----:B------:R-:W-:Y:S05]  /*6c30*/  @P0 BRA `(.L_x_1614) ;  /* 0x0000000400640947 */ /* 0x000fea0003800000 */
[----:B---3--:R-:W-:Y:S01]  /*6c40*/  IMAD.MOV.U32 R50, RZ, RZ, R41 ;  /* 0x000000ffff327224 */ /* 0x008fe200078e0029 */
[----:B--2---:R-:W-:Y:S01]  /*6c50*/  MOV R49, R13 ;  /* 0x0000000d00317202 */ /* 0x004fe20000000f00 */
[----:B------:R-:W-:Y:S01]  /*6c60*/  HADD2.F32 R51, -RZ, R125.H1_H1 ;  /* 0x3000007dff337230 */ /* 0x000fe20000004100 */
[--C-:B------:R-:W-:Y:S01]  /*6c70*/  SHF.R.U64 R36, R36, 0x10, R37.reuse ;  /* 0x0000001024247819 */ /* 0x100fe20000001225 */
[----:B------:R-:W-:Y:S01]  /*6c80*/  HADD2.F32 R72, -RZ, R124.H1_H1 ;  /* 0x3000007cff487230 */ /* 0x000fe20000004100 */
        /* <DEDUP_REMOVED lines=81> */
[----:B------:R-:W-:-:S03]  /*71a0*/  F2FP.F16.F32.PACK_AB R39, R39, R49 ;  /* 0x000000312727723e */ /* 0x000fc600000000ff */
[----:B------:R-:W-:Y:S01]  /*71b0*/  IMAD.MOV.U32 R14, RZ, RZ, R46 ;  /* 0x000000ffff0e7224 */ /* 0x000fe200078e002e */
[----:B------:R-:W-:-:S07]  /*71c0*/  MOV R42, R39 ;  /* 0x00000027002a7202 */ /* 0x000fce0000000f00 */
.L_x_1614:
[----:B------:R-:W-:Y:S05]  /*71d0*/  BSYNC B2 ;  /* 0x0000000000027941 */ /* 0x000fea0003800000 */
.L_x_1613:
[----:B------:R-:W-:Y:S02]  /*71e0*/  ISETP.GE.AND P0, PT, R48, R106, PT ;  /* 0x0000006a3000720c */ /* 0x000fe40003f06270 */
[----:B------:R-:W-:-:S04]  /*71f0*/  LEA R36, P6, R70, R11, 0x1 ;  /* 0x0000000b46247211 */ /* 0x000fc800078c08ff */
[----:B------:R-:W-:-:S05]  /*7200*/  LEA.HI.X R37, R70, R103, R87, 0x1, P6 ;  /* 0x0000006746257211 */ /* 0x000fca00030f0c57 */
[----:B--2---:R4:W-:Y:S02]  /*7210*/  ST.E.128 desc[UR60][R36.64], R12 ;  /* 0x0000000c24007985 */ /* 0x0049e4000c101d3c */
[----:B------:R-:W-:-:S05]  /*7220*/  @!P0 IMAD.WIDE R38, R48, 0x2, R102 ;  /* 0x0000000230268825 */ /* 0x000fca00078e0266 */
[----:B---3--:R4:W-:Y:S02]  /*7230*/  @!P0 ST.E.128 desc[UR60][R38.64], R40 ;  /* 0x0000002826008985 */ /* 0x0089e4000c101d3c */
.L_x_1608:
[----:B------:R-:W-:Y:S05]  /*7240*/  BSYNC B1 ;  /* 0x0000000000017941 */ /* 0x000fea0003800000 */
.L_x_1607:
[----:B------:R-:W-:-:S03]  /*7250*/  UMOV UR4, 0xffffffff ;  /* 0xffffffff00047882 */ /* 0x000fc60000000000 */
[----:B------:R-:W-:Y:S05]  /*7260*/  BRA.DIV UR4, `(.L_x_1615) ;  /* 0x0000025604107947 */ /* 0x000fea000b800000 */
[----:B-1----:R-:W1:Y:S04]  /*7270*/  SHFL.IDX PT, R105, R105, 0x1, 0x181f ;  /* 0x00381f0069697f89 */ /* 0x002e6800000e0000 */
[----:B------:R-:W0:Y:S02]  /*7280*/  SHFL.IDX PT, R104, R104, 0x1, 0x181f ;  /* 0x00381f0068687f89 */ /* 0x000e2400000e0000 */
.L_x_2013:
[----:B------:R-:W-:Y:S05]  /*7290*/  @P4 BRA `(.L_x_1584) ;  /* 0x0000001400444947 */ /* 0x000fea0003800000 */
[----:B------:R-:W-:Y:S01]  /*72a0*/  ISETP.NE.AND P0, PT, R29, RZ, PT ;  /* 0x000000ff1d00720c */ /* 0x000fe20003f05270 */
[----:B------:R-:W-:Y:S01]  /*72b0*/  BSSY B1, `(.L_x_1616) ;  /* 0x0000079000017945 */ /* 0x000fe20003800000 */
[----:B0---4-:R-:W-:Y:S02]  /*72c0*/  IMAD.MOV.U32 R40, RZ, RZ, R104 ;  /* 0x000000ffff287224 */ /* 0x011fe400078e0068 */
[----:B-1----:R-:W-:-:S09]  /*72d0*/  IMAD.MOV.U32 R41, RZ, RZ, R105 ;  /* 0x000000ffff297224 */ /* 0x002fd200078e0069 */
[----:B------:R-:W-:Y:S05]  /*72e0*/  @!P0 BRA `(.L_x_1617) ;  /* 0x0000000400d48947 */ /* 0x000fea0003800000 */
[----:B------:R-:W4:Y:S04]  /*72f0*/  LDL R15, [R1+0x5c] ;  /* 0x00005c00010f7983 */ /* 0x000f280000100800 */
[----:B------:R-:W5:Y:S04]  /*7300*/  LDL R14, [R1+0xc8] ;  /* 0x0000c800010e7983 */ /* 0x000f680000100800 */
[----:B---3--:R-:W3:Y:S01]  /*7310*/  LDL R13, [R1+0x68] ;  /* 0x00006800010d7983 */ /* 0x008ee20000100800 */
[----:B------:R-:W-:Y:S01]  /*7320*/  SEL R11, R91, R107, !P2 ;  /* 0x0000006b5b0b7207 */ /* 0x000fe20005000000 */
[----:B------:R-:W-:Y:S01]  /*7330*/  BSSY B2, `(.L_x_1618) ;  /* 0x000006b000027945 */ /* 0x000fe20003800000 */
[----:B------:R-:W-:-:S02]  /*7340*/  ISETP.GE.AND P0, PT, R18, R101, PT ;  /* 0x000000651200720c */ /* 0x000fc40003f06270 */
[----:B------:R-:W-:-:S04]  /*7350*/  SHF.R.S32.HI R12, RZ, 0x1f, R11 ;  /* 0x0000001fff0c7819 */ /* 0x000fc8000001140b */
[----:B------:R-:W-:-:S04]  /*7360*/  LEA.HI R12, R12, R11, RZ, 0x4 ;  /* 0x0000000b0c0c7211 */ /* 0x000fc800078f20ff */
[----:B------:R-:W-:-:S04]  /*7370*/  LEA.HI.SX32 R12, R12, R35, 0x1c ;  /* 0x000000230c0c7211 */ /* 0x000fc800078fe2ff */
[----:B------:R-:W-:Y:S01]  /*7380*/  SHF.R.S32.HI R11, RZ, 0x1f, R12 ;  /* 0x0000001fff0b7819 */ /* 0x000fe2000001140c */
[----:B------:R-:W-:-:S03]  /*7390*/  IMAD.SHL.U32 R44, R12, 0x8, RZ ;  /* 0x000000080c2c7824 */ /* 0x000fc600078e00ff */
[----:B------:R-:W-:Y:S02]  /*73a0*/  LEA.HI R12, R11, R12, RZ, 0x3 ;  /* 0x0000000c0b0c7211 */ /* 0x000fe400078f18ff */
[----:B------:R-:W-:-:S03]  /*73b0*/  ISETP.GE.AND P4, PT, R44, R106, PT ;  /* 0x0000006a2c00720c */ /* 0x000fc60003f86270 */
[----:B------:R-:W-:-:S05]  /*73c0*/  IMAD.SHL.U32 R12, R12, 0x200, RZ ;  /* 0x000002000c0c7824 */ /* 0x000fca00078e00ff */
[----:B------:R-:W-:Y:S02]  /*73d0*/  LOP3.LUT R12, R12, 0x7ffff000, RZ, 0xc0, !PT ;  /* 0x7ffff0000c0c7812 */ /* 0x000fe400078ec0ff */
[----:B----4-:R-:W-:-:S04]  /*73e0*/  LOP3.LUT R11, R15, 0x38, R44, 0xf8, !PT ;  /* 0x000000380f0b7812 */ /* 0x010fc800078ef82c */
[----:B-----5:R-:W-:-:S04]  /*73f0*/  LOP3.LUT R11, R11, R14, RZ, 0x3c, !PT ;  /* 0x0000000e0b0b7212 */ /* 0x020fc800078e3cff */
[----:B---3--:R-:W-:Y:S02]  /*7400*/  IADD3 R11, R11, R12, R13 ;  /* 0x0000000c0b0b7210 */ /* 0x008fe40007ffe00d */
[----:B------:R-:W-:-:S03]  /*7410*/  LEA R12, R200, R4, 0xe ;  /* 0x00000004c80c7211 */ /* 0x000fc600078e70ff */
[----:B------:R-:W-:Y:S02]  /*7420*/  IMAD R14, R200, 0x4000, R11 ;  /* 0x00004000c80e7824 */ /* 0x000fe400078e020b */
[--C-:B------:R-:W-:Y:S02]  /*7430*/  IMAD R12, R12, 0x2, R17.reuse ;  /* 0x000000020c0c7824 */ /* 0x100fe400078e0211 */
[----:B------:R-:W-:-:S04]  /*7440*/  IMAD R36, R14, 0x2, R17 ;  /* 0x000000020e247824 */ /* 0x000fc800078e0211 */
[----:B------:R-:W0:Y:S04]  /*7450*/  LDS.128 R12, [R12+0x20400] ;  /* 0x020400000c0c7984 */ /* 0x000e280000000c00 */
[----:B------:R-:W1:Y:S01]  /*7460*/  LDS.128 R36, [R36+0x20400] ;  /* 0x0204000024247984 */ /* 0x000e620000000c00 */
[----:B------:R-:W-:Y:S05]  /*7470*/  @P0 BRA `(.L_x_1619) ;  /* 0x0000000400580947 */ /* 0x000fea0003800000 */
[----:B0-----:R-:W-:Y:S01]  /*7480*/  IMAD.MOV.U32 R11, RZ, RZ, R13 ;  /* 0x000000ffff0b7224 */ /* 0x001fe200078e000d */
[----:B------:R-:W-:Y:S01]  /*7490*/  SHF.R.U64 R64, R64, 0x10, R65 ;  /* 0x0000001040407819 */ /* 0x000fe20000001241 */
[----:B------:R-:W-:Y:S01]  /*74a0*/  HADD2.F32 R45, -RZ, R121.H1_H1 ;  /* 0x30000079ff2d7230 */ /* 0x000fe20000004100 */
[----:B------:R-:W-:Y:S01]  /*74b0*/  SHF.R.U64 R66, R66, 0x10, R67 ;  /* 0x0000001042427819 */ /* 0x000fe20000001243 */
[----:B-1----:R-:W-:Y:S01]  /*74c0*/  HADD2.F32 R42, -RZ, R37.H0_H0 ;  /* 0x20000025ff2a7230 */ /* 0x002fe20000004100 */
[----:B------:R-:W-:Y:S01]  /*74d0*/  SHF.R.U64 R58, R58, 0x10, R59 ;  /* 0x000000103a3a7819 */ /* 0x000fe2000000123b */
[----:B------:R-:W-:Y:S02]  /*74e0*/  HADD2.F32 R43, -RZ, R11.H0_H0 ;  /* 0x2000000bff2b7230 */ /* 0x000fe40000004100 */
[----:B------:R-:W-:Y:S02]  /*74f0*/  HADD2.F32 R13, -RZ, R119.H1_H1 ;  /* 0x30000077ff0d7230 */ /* 0x000fe40000004100 */
[----:B------:R-:W-:Y:S01]  /*7500*/  FMUL.FTZ R46, R42, R45 ;  /* 0x0000002d2a2e7220 */ /* 0x000fe20000410000 */
[----:B------:R-:W-:-:S02]  /*7510*/  HADD2.F32 R49, -RZ, R64.H0_H0 ;  /* 0x20000040ff317230 */ /* 0x000fc40000004100 */
[C---:B------:R-:W-:Y:S01]  /*7520*/  FMUL.FTZ R45, R43.reuse, R45 ;  /* 0x0000002d2b2d7220 */ /* 0x040fe20000410000 */
[----:B------:R-:W-:Y:S02]  /*7530*/  HADD2.F32 R72, -RZ, R121.H0_H0 ;  /* 0x20000079ff487230 */ /* 0x000fe40000004100 */
[-C--:B------:R-:W-:Y:S01]  /*7540*/  FFMA.FTZ R43, R43, R13.reuse, -R46 ;  /* 0x0000000d2b2b7223 */ /* 0x080fe2000001082e */
[----:B------:R-:W-:Y:S01]  /*7550*/  SHF.R.U32.HI R46, RZ, 0x10, R57 ;  /* 0x00000010ff2e7819 */ /* 0x000fe20000011639 */
[----:B------:R-:W-:Y:S01]  /*7560*/  FFMA.FTZ R42, R42, R13, R45 ;  /* 0x0000000d2a2a7223 */ /* 0x000fe2000001002d */
[----:B------:R-:W-:Y:S01]  /*7570*/  SHF.R.U32.HI R45, RZ, 0x10, R65 ;  /* 0x00000010ff2d7819 */ /* 0x000fe20000011641 */
[----:B------:R-:W-:Y:S02]  /*7580*/  HADD2.F32 R13, -RZ, R37.H1_H1 ;  /* 0x30000025ff0d7230 */ /* 0x000fe40000004100 */
[----:B------:R-:W-:Y:S02]  /*7590*/  HADD2.F32 R50, -RZ, R119.H0_H0 ;  /* 0x20000077ff327230 */ /* 0x000fe40000004100 */
[----:B------:R-:W-:-:S02]  /*75a0*/  HADD2.F32 R37, -RZ, R45.H0_H0 ;  /* 0x2000002dff257230 */ /* 0x000fc40000004100 */
[----:B------:R-:W-:Y:S02]  /*75b0*/  HADD2.F32 R45, -RZ, R11.H1_H1 ;  /* 0x3000000bff2d7230 */ /* 0x000fe40000004100 */
[----:B------:R-:W-:Y:S02]  /*75c0*/  HADD2.F32 R11, -RZ, R46.H0_H0 ;  /* 0x2000002eff0b7230 */ /* 0x000fe40000004100 */
[-C--:B------:R-:W-:Y:S01]  /*75d0*/  FMUL.FTZ R46, R13, R37.reuse ;  /* 0x000000250d2e7220 */ /* 0x080fe20000410000 */
[----:B------:R-:W-:Y:S02]  /*75e0*/  HADD2.F32 R58, -RZ, R58.H0_H0 ;  /* 0x2000003aff3a7230 */ /* 0x000fe40000004100 */
[C---:B------:R-:W-:Y:S01]  /*75f0*/  FMUL.FTZ R47, R45.reuse, R37 ;  /* 0x000000252d2f7220 */ /* 0x040fe20000410000 */
[-C--:B------:R-:W-:Y:S01]  /*7600*/  FFMA.FTZ R37, R45, R11.reuse, -R46 ;  /* 0x0000000b2d257223 */ /* 0x080fe2000001082e */
[----:B------:R-:W-:Y:S02]  /*7610*/  HADD2.F32 R46, -RZ, R120.H1_H1 ;  /* 0x30000078ff2e7230 */ /* 0x000fe40000004100 */
[----:B------:R-:W-:Y:S01]  /*7620*/  FFMA.FTZ R11, R13, R11, R47 ;  /* 0x0000000b0d0b7223 */ /* 0x000fe2000001002f */
[----:B------:R-:W-:-:S02]  /*7630*/  IMAD.MOV.U32 R13, RZ, RZ, R15 ;  /* 0x000000ffff0d7224 */ /* 0x000fc400078e000f */
[----:B------:R-:W-:Y:S01]  /*7640*/  HADD2.F32 R15, -RZ, R39.H0_H0 ;  /* 0x20000027ff0f7230 */ /* 0x000fe20000004100 */
[----:B------:R-:W-:Y:S01]  /*7650*/  F2FP.F16.F32.PACK_AB R37, R37, R43 ;  /* 0x0000002b2525723e */ /* 0x000fe200000000ff */
[----:B------:R-:W-:Y:S01]  /*7660*/  HADD2.F32 R47, -RZ, R118.H1_H1 ;  /* 0x30000076ff2f7230 */ /* 0x000fe20000004100 */
[----:B------:R-:W-:Y:S01]  /*7670*/  F2FP.F16.F32.PACK_AB R11, R11, R42 ;  /* 0x0000002a0b0b723e */ /* 0x000fe200000000ff */
[--C-:B------:R-:W-:Y:S02]  /*7680*/  HADD2.F32 R45, -RZ, R13.reuse.H0_H0 ;  /* 0x2000000dff2d7230 */ /* 0x100fe40000004100 */
[-C--:B------:R-:W-:Y:S01]  /*7690*/  FMUL.FTZ R48, R15, R46.reuse ;  /* 0x0000002e0f307220 */ /* 0x080fe20000410000 */
[----:B------:R-:W-:Y:S02]  /*76a0*/  HADD2.F32 R13, -RZ, R13.H1_H1 ;  /* 0x3000000dff0d7230 */ /* 0x000fe40000004100 */
[----:B------:R-:W-:Y:S02]  /*76b0*/  HADD2.F32 R120, -RZ, R120.H0_H0 ;  /* 0x20000078ff787230 */ /* 0x000fe40000004100 */
[C---:B------:R-:W-:Y:S01]  /*76c0*/  FMUL.FTZ R46, R45.reuse, R46 ;  /* 0x0000002e2d2e7220 */ /* 0x040fe20000410000 */
[----:B------:R-:W-:Y:S01]  /*76d0*/  FFMA.FTZ R48, R45, R47, -R48 ;  /* 0x0000002f2d307223 */ /* 0x000fe20000010830 */
[----:B------:R-:W-:Y:S01]  /*76e0*/  SHF.R.U32.HI R45, RZ, 0x10, R67 ;  /* 0x00000010ff2d7819 */ /* 0x000fe20000011643 */
[----:B------:R-:W-:-:S02]  /*76f0*/  HADD2.F32 R118, -RZ, R118.H0_H0 ;  /* 0x20000076ff767230 */ /* 0x000fc40000004100 */
[----:B------:R-:W-:Y:S01]  /*7700*/  FFMA.FTZ R46, R15, R47, R46 ;  /* 0x0000002f0f2e7223 */ /* 0x000fe2000001002e */
[----:B------:R-:W-:Y:S02]  /*7710*/  HADD2.F32 R15, -RZ, R39.H1_H1 ;  /* 0x30000027ff0f7230 */ /* 0x000fe40000004100 */
[----:B------:R-:W-:Y:S01]  /*7720*/  HADD2.F32 R39, -RZ, R45.H0_H0 ;  /* 0x2000002dff277230 */ /* 0x000fe20000004100 */
[----:B------:R-:W-:-:S04]  /*7730*/  SHF.R.U32.HI R45, RZ, 0x10, R59 ;  /* 0x00000010ff2d7819 */ /* 0x000fc8000001163b */
[-C--:B------:R-:W-:Y:S01]  /*7740*/  FMUL.FTZ R47, R15, R39.reuse ;  /* 0x000000270f2f7220 */ /* 0x080fe20000410000 */
[----:B------:R-:W-:Y:S02]  /*7750*/  HADD2.F32 R45, -RZ, R45.H0_H0 ;  /* 0x2000002dff2d7230 */ /* 0x000fe40000004100 */
[----:B------:R-:W-:-:S04]  /*7760*/  FMUL.FTZ R39, R13, R39 ;  /* 0x000000270d277220 */ /* 0x000fc80000410000 */
[-C--:B------:R-:W-:Y:S01]  /*7770*/  FFMA.FTZ R39, R15, R45.reuse, R39 ;  /* 0x0000002d0f277223 */ /* 0x080fe20000010027 */
[----:B------:R-:W-:Y:S01]  /*7780*/  FFMA.FTZ R47, R13, R45, -R47 ;  /* 0x0000002d0d2f7223 */ /* 0x000fe2000001082f */
[----:B------:R-:W-:Y:S01]  /*7790*/  HADD2.F32 R15, -RZ, R36.H0_H0 ;  /* 0x20000024ff0f7230 */ /* 0x000fe20000004100 */
[----:B------:R-:W-:Y:S01]  /*77a0*/  SHF.R.U64 R45, R56, 0x10, R57 ;  /* 0x00000010382d7819 */ /* 0x000fe20000001239 */
[----:B------:R-:W-:Y:S01]  /*77b0*/  HADD2.F32 R13, -RZ, R12.H0_H0 ;  /* 0x2000000cff0d7230 */ /* 0x000fe20000004100 */
[----:B------:R-:W-:Y:S01]  /*77c0*/  F2FP.F16.F32.PACK_AB R39, R39, R46 ;  /* 0x0000002e2727723e */ /* 0x000fe200000000ff */
[----:B------:R-:W-:Y:S02]  /*77d0*/  HADD2.F32 R36, -RZ, R36.H1_H1 ;  /* 0x30000024ff247230 */ /* 0x000fe40000004100 */
[-C--:B------:R-:W-:Y:S01]  /*77e0*/  FMUL.FTZ R74, R15, R72.reuse ;  /* 0x000000480f4a7220 */ /* 0x080fe20000410000 */
[----:B------:R-:W-:Y:S02]  /*77f0*/  HADD2.F32 R12, -RZ, R12.H1_H1 ;  /* 0x3000000cff0c7230 */ /* 0x000fe40000004100 */
[----:B------:R-:W-:Y:S01]  /*7800*/  FMUL.FTZ R72, R13, R72 ;  /* 0x000000480d487220 */ /* 0x000fe20000410000 */
[----:B------:R-:W-:-:S02]  /*7810*/  HADD2.F32 R45, -RZ, R45.H0_H0 ;  /* 0x2000002dff2d7230 */ /* 0x000fc40000004100 */
[-C--:B------:R-:W-:Y:S01]  /*7820*/  FMUL.FTZ R51, R36, R49.reuse ;  /* 0x0000003124337220 */ /* 0x080fe20000410000 */
[-C--:B------:R-:W-:Y:S01]  /*7830*/  FFMA.FTZ R13, R13, R50.reuse, -R74 ;  /* 0x000000320d0d7223 */ /* 0x080fe2000001084a */
[C---:B------:R-:W-:Y:S01]  /*7840*/  FMUL.FTZ R49, R12.reuse, R49 ;  /* 0x000000310c317220 */ /* 0x040fe20000410000 */
[----:B------:R-:W-:Y:S01]  /*7850*/  FFMA.FTZ R15, R15, R50, R72 ;  /* 0x000000320f0f7223 */ /* 0x000fe20000010048 */
[-C--:B------:R-:W-:Y:S01]  /*7860*/  FFMA.FTZ R12, R12, R45.reuse, -R51 ;  /* 0x0000002d0c0c7223 */ /* 0x080fe20000010833 */
[--C-:B------:R-:W-:Y:S02]  /*7870*/  HADD2.F32 R50, -RZ, R38.reuse.H1_H1 ;  /* 0x30000026ff327230 */ /* 0x100fe40000004100 */
[----:B------:R-:W-:Y:S01]  /*7880*/  FFMA.FTZ R36, R36, R45, R49 ;  /* 0x0000002d24247223 */ /* 0x000fe20000010031 */
[----:B------:R-:W-:Y:S01]  /*7890*/  MOV R45, R14 ;  /* 0x0000000e002d7202 */ /* 0x000fe20000000f00 */
[----:B------:R-:W-:Y:S01]  /*78a0*/  HADD2.F32 R49, -RZ, R38.H0_H0 ;  /* 0x20000026ff317230 */ /* 0x000fe20000004100 */
[----:B------:R-:W-:-:S02]  /*78b0*/  F2FP.F16.F32.PACK_AB R47, R47, R48 ;  /* 0x000000302f2f723e */ /* 0x000fc400000000ff */
[----:B------:R-:W-:Y:S01]  /*78c0*/  F2FP.F16.F32.PACK_AB R12, R12, R13 ;  /* 0x0000000d0c0c723e */ /* 0x000fe200000000ff */
[--C-:B------:R-:W-:Y:S02]  /*78d0*/  HADD2.F32 R14, -RZ, R45.reuse.H0_H0 ;  /* 0x2000002dff0e7230 */ /* 0x100fe40000004100 */
[-C--:B------:R-:W-:Y:S01]  /*78e0*/  FMUL.FTZ R51, R49, R120.reuse ;  /* 0x0000007831337220 */ /* 0x080fe20000410000 */
[----:B------:R-:W-:Y:S01]  /*78f0*/  HADD2.F32 R45, -RZ, R45.H1_H1 ;  /* 0x3000002dff2d7230 */ /* 0x000fe20000004100 */
[----:B------:R-:W-:Y:S01]  /*7900*/  F2FP.F16.F32.PACK_AB R36, R36, R15 ;  /* 0x0000000f2424723e */ /* 0x000fe200000000ff */
[----:B------:R-:W-:Y:S02]  /*7910*/  IMAD.MOV.U32 R13, RZ, RZ, R37 ;  /* 0x000000ffff0d7224 */ /* 0x000fe400078e0025 */
[C---:B------:R-:W-:Y:S01]  /*7920*/  FMUL.FTZ R120, R14.reuse, R120 ;  /* 0x000000780e787220 */ /* 0x040fe20000410000 */
[----:B------:R-:W-:Y:S01]  /*7930*/  FFMA.FTZ R14, R14, R118, -R51 ;  /* 0x000000760e0e7223 */ /* 0x000fe20000010833 */
[----:B------:R-:W-:-:S02]  /*7940*/  HADD2.F32 R51, -RZ, R66.H0_H0 ;  /* 0x20000042ff337230 */ /* 0x000fc40000004100 */
[----:B------:R-:W-:Y:S01]  /*7950*/  FFMA.FTZ R38, R49, R118, R120 ;  /* 0x0000007631267223 */ /* 0x000fe20000010078 */
[----:B------:R-:W-:Y:S02]  /*7960*/  IMAD.MOV.U32 R37, RZ, RZ, R11 ;  /* 0x000000ffff257224 */ /* 0x000fe400078e000b */
[CC--:B------:R-:W-:Y:S01]  /*7970*/  FMUL.FTZ R56, R50.reuse, R51.reuse ;  /* 0x0000003332387220 */ /* 0x0c0fe20000410000 */
[C---:B------:R-:W-:Y:S01]  /*7980*/  FMUL.FTZ R51, R45.reuse, R51 ;  /* 0x000000332d337220 */ /* 0x040fe20000410000 */
[----:B------:R-:W-:Y:S02]  /*7990*/  IMAD.MOV.U32 R15, RZ, RZ, R47 ;  /* 0x000000ffff0f7224 */ /* 0x000fe400078e002f */
[-C--:B------:R-:W-:Y:S01]  /*79a0*/  FFMA.FTZ R45, R45, R58.reuse, -R56 ;  /* 0x0000003a2d2d7223 */ /* 0x080fe20000010838 */
[----:B------:R-:W-:-:S04]  /*79b0*/  FFMA.FTZ R51, R50, R58, R51 ;  /* 0x0000003a32337223 */ /* 0x000fc80000010033 */
[----:B------:R-:W-:Y:S02]  /*79c0*/  F2FP.F16.F32.PACK_AB R14, R45, R14 ;  /* 0x0000000e2d0e723e */ /* 0x000fe400000000ff */
[----:B------:R-:W-:-:S07]  /*79d0*/  F2FP.F16.F32.PACK_AB R38, R51, R38 ;  /* 0x000000263326723e */ /* 0x000fce00000000ff */
.L_x_1619:
[----:B------:R-:W-:Y:S05]  /*79e0*/  BSYNC B2 ;  /* 0x0000000000027941 */ /* 0x000fea0003800000 */
.L_x_1618:
[----:B------:R-:W-:Y:S01]  /*79f0*/  LEA R42, P0, R68, R104, 0x1 ;  /* 0x00000068442a7211 */ /* 0x000fe200078008ff */
[----:B------:R-:W-:-:S03]  /*7a00*/  @!P4 IMAD.WIDE R44, R44, 0x2, R40 ;  /* 0x000000022c2cc825 */ /* 0x000fc600078e0228 */
[----:B------:R-:W-:-:S05]  /*7a10*/  LEA.HI.X R43, R68, R105, R86, 0x1, P0 ;  /* 0x00000069442b7211 */ /* 0x000fca00000f0c56 */
[----:B0-----:R0:W-:Y:S04]  /*7a20*/  ST.E.128 desc[UR60][R42.64], R12 ;  /* 0x0000000c2a007985 */ /* 0x0011e8000c101d3c */
[----:B-1----:R0:W-:Y:S02]  /*7a30*/  @!P4 ST.E.128 desc[UR60][R44.64], R36 ;  /* 0x000000242c00c985 */ /* 0x0021e4000c101d3c */
.L_x_1617:
[----:B------:R-:W-:Y:S05]  /*7a40*/  BSYNC B1 ;  /* 0x0000000000017941 */ /* 0x000fea0003800000 */
.L_x_1616:
[----:B------:R-:W-:-:S13]  /*7a50*/  ISETP.NE.AND P0, PT, R71, RZ, PT ;  /* 0x000000ff4700720c */ /* 0x000fda0003f05270 */
[----:B------:R-:W-:Y:S05]  /*7a60*/  @!P0 BRA `(.L_x_1584) ;  /* 0x0000000c00508947 */ /* 0x000fea0003800000 */
[----:B0-----:R-:W4:Y:S04]  /*7a70*/  LDL R36, [R1+0x5c] ;  /* 0x00005c0001247983 */ /* 0x001f280000100800 */
[----:B------:R-:W5:Y:S04]  /*7a80*/  LDL R15, [R1+0xc8] ;  /* 0x0000c800010f7983 */ /* 0x000f680000100800 */
[----:B------:R-:W2:Y:S01]  /*7a90*/  LDL R14, [R1+0x68] ;  /* 0x00006800010e7983 */ /* 0x000ea20000100800 */
[----:B------:R-:W-:Y:S01]  /*7aa0*/  SEL R107, R91, R107, !P1 ;  /* 0x0000006b5b6b7207 */ /* 0x000fe20004800000 */
[----:B------:R-:W-:Y:S01]  /*7ab0*/  BSSY B1, `(.L_x_1620) ;  /* 0x000006a000017945 */ /* 0x000fe20003800000 */
[----:B------:R-:W-:-:S02]  /*7ac0*/  ISETP.GE.AND P4, PT, R203, R101, PT ;  /* 0x00000065cb00720c */ /* 0x000fc40003f86270 */
[----:B---3--:R-:W-:Y:S02]  /*7ad0*/  SHF.R.S32.HI R12, RZ, 0x1f, R107 ;  /* 0x0000001fff0c7819 */ /* 0x008fe4000001146b */
[----:B------:R-:W-:Y:S02]  /*7ae0*/  LEA R42, P0, R70, R104, 0x1 ;  /* 0x00000068462a7211 */ /* 0x000fe400078008ff */
[----:B------:R-:W-:Y:S02]  /*7af0*/  LEA.HI R12, R12, R107, RZ, 0x4 ;  /* 0x0000006b0c0c7211 */ /* 0x000fe400078f20ff */
[----:B------:R-:W-:Y:S02]  /*7b00*/  LEA.HI.X R43, R70, R105, R87, 0x1, P0 ;  /* 0x00000069462b7211 */ /* 0x000fe400000f0c57 */
[----:B------:R-:W-:-:S04]  /*7b10*/  LEA.HI.SX32 R12, R12, R69, 0x1c ;  /* 0x000000450c0c7211 */ /* 0x000fc800078fe2ff */
[----:B------:R-:W-:Y:S01]  /*7b20*/  SHF.R.S32.HI R13, RZ, 0x1f, R12 ;  /* 0x0000001fff0d7819 */ /* 0x000fe2000001140c */
[----:B------:R-:W-:-:S03]  /*7b30*/  IMAD.SHL.U32 R11, R12, 0x8, RZ ;  /* 0x000000080c0b7824 */ /* 0x000fc600078e00ff */
[----:B------:R-:W-:-:S05]  /*7b40*/  LEA.HI R13, R13, R12, RZ, 0x3 ;  /* 0x0000000c0d0d7211 */ /* 0x000fca00078f18ff */
[----:B------:R-:W-:-:S05]  /*7b50*/  IMAD.SHL.U32 R13, R13, 0x200, RZ ;  /* 0x000002000d0d7824 */ /* 0x000fca00078e00ff */
[----:B------:R-:W-:Y:S02]  /*7b60*/  LOP3.LUT R13, R13, 0x7ffff000, RZ, 0xc0, !PT ;  /* 0x7ffff0000d0d7812 */ /* 0x000fe400078ec0ff */
[----:B----4-:R-:W-:-:S04]  /*7b70*/  LOP3.LUT R12, R36, 0x38, R11, 0xf8, !PT ;  /* 0x00000038240c7812 */ /* 0x010fc800078ef80b */
[----:B-----5:R-:W-:-:S04]  /*7b80*/  LOP3.LUT R12, R12, R15, RZ, 0x3c, !PT ;  /* 0x0000000f0c0c7212 */ /* 0x020fc800078e3cff */
[----:B--2---:R-:W-:Y:S02]  /*7b90*/  IADD3 R13, R12, R13, R14 ;  /* 0x0000000d0c0d7210 */ /* 0x004fe40007ffe00e */
[----:B------:R-:W-:-:S03]  /*7ba0*/  LEA R12, R200, R6, 0xe ;  /* 0x00000006c80c7211 */ /* 0x000fc600078e70ff */
[----:B------:R-:W-:Y:S02]  /*7bb0*/  IMAD R14, R200, 0x4000, R13 ;  /* 0x00004000c80e7824 */ /* 0x000fe400078e020d */
[--C-:B------:R-:W-:Y:S02]  /*7bc0*/  IMAD R12, R12, 0x2, R17.reuse ;  /* 0x000000020c0c7824 */ /* 0x100fe400078e0211 */
[----:B------:R-:W-:-:S04]  /*7bd0*/  IMAD R36, R14, 0x2, R17 ;  /* 0x000000020e247824 */ /* 0x000fc800078e0211 */
[----:B------:R-:W0:Y:S04]  /*7be0*/  LDS.128 R12, [R12+0x20400] ;  /* 0x020400000c0c7984 */ /* 0x000e280000000c00 */
[----:B------:R-:W1:Y:S01]  /*7bf0*/  LDS.128 R36, [R36+0x20400] ;  /* 0x0204000024247984 */ /* 0x000e620000000c00 */
[----:B------:R-:W-:Y:S05]  /*7c00*/  @P4 BRA `(.L_x_1621) ;  /* 0x0000000400504947 */ /* 0x000fea0003800000 */
[----:B------:R-:W-:Y:S01]  /*7c10*/  SHF.R.U64 R44, R52, 0x10, R53 ;  /* 0x00000010342c7819 */ /* 0x000fe20000001235 */
[----:B-1----:R-:W-:Y:S01]  /*7c20*/  IMAD.MOV.U32 R48, RZ, RZ, R37 ;  /* 0x000000ffff307224 */ /* 0x002fe200078e0025 */
[----:B------:R-:W-:Y:S01]  /*7c30*/  SHF.R.U32.HI R51, RZ, 0x10, R53 ;  /* 0x00000010ff337819 */ /* 0x000fe20000011635 */
[----:B0-----:R-:W-:Y:S01]  /*7c40*/  IMAD.MOV.U32 R37, RZ, RZ, R15 ;  /* 0x000000ffff257224 */ /* 0x001fe200078e000f */
[----:B------:R-:W-:Y:S01]  /*7c50*/  SHF.R.U32.HI R53, RZ, 0x10, R61 ;  /* 0x00000010ff357819 */ /* 0x000fe2000001163d */
[----:B------:R-:W-:Y:S01]  /*7c60*/  HADD2.F32 R56, -RZ, R117.H1_H1 ;  /* 0x30000075ff387230 */ /* 0x000fe20000004100 */
[----:B------:R-:W-:Y:S01]  /*7c70*/  MOV R49, R39 ;  /* 0x0000002700317202 */ /* 0x000fe20000000f00 */
[--C-:B------:R-:W-:Y:S01]  /*7c80*/  HADD2.F32 R39, -RZ, R48.reuse.H0_H0 ;  /* 0x20000030ff277230 */ /* 0x100fe20000004100 */
[--C-:B------:R-:W-:Y:S01]  /*7c90*/  SHF.R.U64 R45, R54, 0x10, R55.reuse ;  /* 0x00000010362d7819 */ /* 0x100fe20000001237 */
[----:B------:R-:W-:Y:S01]  /*7ca0*/  HADD2.F32 R50, -RZ, R48.H1_H1 ;  /* 0x30000030ff327230 */ /* 0x000fe20000004100 */
[----:B------:R-:W-:Y:S01]  /*7cb0*/  SHF.R.U32.HI R54, RZ, 0x10, R55 ;  /* 0x00000010ff367819 */ /* 0x000fe20000011637 */
[----:B------:R-:W-:Y:S01]  /*7cc0*/  HADD2.F32 R53, -RZ, R53.H0_H0 ;  /* 0x20000035ff357230 */ /* 0x000fe20000004100 */
[--C-:B------:R-:W-:Y:S01]  /*7cd0*/  SHF.R.U64 R47, R62, 0x10, R63.reuse ;  /* 0x000000103e2f7819 */ /* 0x100fe2000000123f */
[--C-:B------:R-:W-:Y:S01]  /*7ce0*/  HADD2.F32 R48, -RZ, R13.reuse.H1_H1 ;  /* 0x3000000dff307230 */ /* 0x100fe20000004100 */
[----:B------:R-:W-:Y:S01]  /*7cf0*/  SHF.R.U32.HI R62, RZ, 0x10, R63 ;  /* 0x00000010ff3e7819 */ /* 0x000fe2000001163f */
[----:B------:R-:W-:-:S02]  /*7d00*/  HADD2.F32 R15, -RZ, R13.H0_H0 ;  /* 0x2000000dff0f7230 */ /* 0x000fc40000004100 */
[-C--:B------:R-:W-:Y:S01]  /*7d10*/  FMUL.FTZ R55, R50, R53.reuse ;  /* 0x0000003532377220 */ /* 0x080fe20000410000 */
[----:B------:R-:W-:Y:S02]  /*7d20*/  HADD2.F32 R51, -RZ, R51.H0_H0 ;  /* 0x20000033ff337230 */ /* 0x000fe40000004100 */
[C---:B------:R-:W-:Y:S01]  /*7d30*/  FMUL.FTZ R53, R48.reuse, R53 ;  /* 0x0000003530357220 */ /* 0x040fe20000410000 */
[----:B------:R-:W-:Y:S02]  /*7d40*/  HADD2.F32 R52, -RZ, R115.H1_H1 ;  /* 0x30000073ff347230 */ /* 0x000fe40000004100 */
[-C--:B------:R-:W-:Y:S01]  /*7d50*/  FMUL.FTZ R58, R39, R56.reuse ;  /* 0x00000038273a7220 */ /* 0x080fe20000410000 */
[C---:B------:R-:W-:Y:S01]  /*7d60*/  FMUL.FTZ R56, R15.reuse, R56 ;  /* 0x000000380f387220 */ /* 0x040fe20000410000 */
[-C--:B------:R-:W-:Y:S01]  /*7d70*/  FFMA.FTZ R48, R48, R51.reuse, -R55 ;  /* 0x0000003330307223 */ /* 0x080fe20000010837 */
[----:B------:R-:W-:Y:S01]  /*7d80*/  FFMA.FTZ R50, R50, R51, R53 ;  /* 0x0000003332327223 */ /* 0x000fe20000010035 */
[----:B------:R-:W-:Y:S01]  /*7d90*/  FFMA.FTZ R13, R15, R52, -R58 ;  /* 0x000000340f0d7223 */ /* 0x000fe2000001083a */
[----:B------:R-:W-:-:S02]  /*7da0*/  HADD2.F32 R51, -RZ, R49.H0_H0 ;  /* 0x20000031ff337230 */ /* 0x000fc40000004100 */
[----:B------:R-:W-:Y:S01]  /*7db0*/  FFMA.FTZ R15, R39, R52, R56 ;  /* 0x00000034270f7223 */ /* 0x000fe20000010038 */
[----:B------:R-:W-:Y:S01]  /*7dc0*/  HADD2.F32 R49, -RZ, R49.H1_H1 ;  /* 0x30000031ff317230 */ /* 0x000fe20000004100 */
[----:B------:R-:W-:Y:S01]  /*7dd0*/  SHF.R.U64 R46, R60, 0x10, R61 ;  /* 0x000000103c2e7819 */ /* 0x000fe2000000123d */
[----:B------:R-:W-:Y:S01]  /*7de0*/  HADD2.F32 R62, -RZ, R62.H0_H0 ;  /* 0x2000003eff3e7230 */ /* 0x000fe20000004100 */
[----:B------:R-:W-:Y:S01]  /*7df0*/  F2FP.F16.F32.PACK_AB R13, R48, R13 ;  /* 0x0000000d300d723e */ /* 0x000fe200000000ff */
[----:B------:R-:W-:Y:S02]  /*7e00*/  HADD2.F32 R52, -RZ, R37.H1_H1 ;  /* 0x30000025ff347230 */ /* 0x000fe40000004100 */
[----:B------:R-:W-:Y:S02]  /*7e10*/  HADD2.F32 R54, -RZ, R54.H0_H0 ;  /* 0x20000036ff367230 */ /* 0x000fe40000004100 */
[----:B------:R-:W-:Y:S01]  /*7e20*/  FMUL.FTZ R53, R49, R62 ;  /* 0x0000003e31357220 */ /* 0x000fe20000410000 */
[----:B------:R-:W-:-:S02]  /*7e30*/  HADD2.F32 R58, -RZ, R116.H1_H1 ;  /* 0x30000074ff3a7230 */ /* 0x000fc40000004100 */
[C---:B------:R-:W-:Y:S01]  /*7e40*/  FMUL.FTZ R62, R52.reuse, R62 ;  /* 0x0000003e343e7220 */ /* 0x040fe20000410000 */
[----:B------:R-:W-:Y:S02]  /*7e50*/  HADD2.F32 R39, -RZ, R37.H0_H0 ;  /* 0x20000025ff277230 */ /* 0x000fe40000004100 */
[-C--:B------:R-:W-:Y:S01]  /*7e60*/  FFMA.FTZ R52, R52, R54.reuse, -R53 ;  /* 0x0000003634347223 */ /* 0x080fe20000010835 */
[----:B------:R-:W-:Y:S02]  /*7e70*/  HADD2.F32 R56, -RZ, R114.H1_H1 ;  /* 0x30000072ff387230 */ /* 0x000fe40000004100 */
[----:B------:R-:W-:Y:S01]  /*7e80*/  FFMA.FTZ R54, R49, R54, R62 ;  /* 0x0000003631367223 */ /* 0x000fe2000001003e */
[-C--:B------:R-:W-:Y:S01]  /*7e90*/  FMUL.FTZ R60, R51, R58.reuse ;  /* 0x0000003a333c7220 */ /* 0x080fe20000410000 */
[----:B------:R-:W-:Y:S02]  /*7ea0*/  HADD2.F32 R53, -RZ, R46.H0_H0 ;  /* 0x2000002eff357230 */ /* 0x000fe40000004100 */
[----:B------:R-:W-:Y:S01]  /*7eb0*/  FMUL.FTZ R58, R39, R58 ;  /* 0x0000003a273a7220 */ /* 0x000fe20000410000 */
[----:B------:R-:W-:-:S02]  /*7ec0*/  HADD2.F32 R49, -RZ, R36.H0_H0 ;  /* 0x20000024ff317230 */ /* 0x000fc40000004100 */
[-C--:B------:R-:W-:Y:S01]  /*7ed0*/  FFMA.FTZ R37, R39, R56.reuse, -R60 ;  /* 0x0000003827257223 */ /* 0x080fe2000001083c */
[----:B------:R-:W-:Y:S02]  /*7ee0*/  HADD2.F32 R46, -RZ, R12.H0_H0 ;  /* 0x2000000cff2e7230 */ /* 0x000fe40000004100 */
[----:B------:R-:W-:Y:S01]  /*7ef0*/  FFMA.FTZ R39, R51, R56, R58 ;  /* 0x0000003833277223 */ /* 0x000fe2000001003a */
[----:B------:R-:W-:Y:S02]  /*7f00*/  HADD2.F32 R36, -RZ, R36.H1_H1 ;  /* 0x30000024ff247230 */ /* 0x000fe40000004100 */
[----:B------:R-:W-:Y:S01]  /*7f10*/  HADD2.F32 R117, -RZ, R117.H0_H0 ;  /* 0x20000075ff757230 */ /* 0x000fe20000004100 */
[----:B------:R-:W-:Y:S01]  /*7f20*/  F2FP.F16.F32.PACK_AB R52, R52, R37 ;  /* 0x000000253434723e */ /* 0x000fe200000000ff */
[----:B------:R-:W-:Y:S02]  /*7f30*/  HADD2.F32 R12, -RZ, R12.H1_H1 ;  /* 0x3000000cff0c7230 */ /* 0x000fe40000004100 */
[----:B------:R-:W-:Y:S01]  /*7f40*/  FMUL.FTZ R57, R36, R53 ;  /* 0x0000003524397220 */ /* 0x000fe20000410000 */
[----:B------:R-:W-:-:S02]  /*7f50*/  HADD2.F32 R115, -RZ, R115.H0_H0 ;  /* 0x20000073ff737230 */ /* 0x000fc40000004100 */
[----:B------:R-:W-:Y:S01]  /*7f60*/  FMUL.FTZ R55, R49, R117 ;  /* 0x0000007531377220 */ /* 0x000fe20000410000 */
[----:B------:R-:W-:Y:S02]  /*7f70*/  HADD2.F32 R51, -RZ, R44.H0_H0 ;  /* 0x2000002cff337230 */ /* 0x000fe40000004100 */
[----:B------:R-:W-:Y:S01]  /*7f80*/  FMUL.FTZ R53, R12, R53 ;  /* 0x000000350c357220 */ /* 0x000fe20000410000 */
[C---:B------:R-:W-:Y:S01]  /*7f90*/  FMUL.FTZ R44, R46.reuse, R117 ;  /* 0x000000752e2c7220 */ /* 0x040fe20000410000 */
[----:B------:R-:W-:Y:S01]  /*7fa0*/  FFMA.FTZ R55, R46, R115, -R55 ;  /* 0x000000732e377223 */ /* 0x000fe20000010837 */
[----:B------:R-:W-:Y:S02]  /*7fb0*/  HADD2.F32 R47, -RZ, R47.H0_H0 ;  /* 0x2000002fff2f7230 */ /* 0x000fe40000004100 */
[-C--:B------:R-:W-:Y:S01]  /*7fc0*/  FFMA.FTZ R53, R36, R51.reuse, R53 ;  /* 0x0000003324357223 */ /* 0x080fe20000010035 */
[----:B------:R-:W-:Y:S01]  /*7fd0*/  FFMA.FTZ R46, R12, R51, -R57 ;  /* 0x000000330c2e7223 */ /* 0x000fe20000010839 */
[----:B------:R-:W-:-:S02]  /*7fe0*/  HADD2.F32 R36, -RZ, R38.H0_H0 ;  /* 0x20000026ff247230 */ /* 0x000fc40000004100 */
[----:B------:R-:W-:Y:S01]  /*7ff0*/  FFMA.FTZ R44, R49, R115, R44 ;  /* 0x00000073312c7223 */ /* 0x000fe2000001002c */
[----:B------:R-:W-:Y:S01]  /*8000*/  HADD2.F32 R51, -RZ, R116.H0_H0 ;  /* 0x20000074ff337230 */ /* 0x000fe20000004100 */
[----:B------:R-:W-:Y:S01]  /*8010*/  F2FP.F16.F32.PACK_AB R37, R50, R15 ;  /* 0x0000000f3225723e */ /* 0x000fe200000000ff */
        /* <DEDUP_REMOVED lines=8> */
[----:B------:R-:W-:Y:S02]  /*80a0*/  HADD2.F32 R45, -RZ, R45.H0_H0 ;  /* 0x2000002dff2d7230 */ /* 0x000fe40000004100 */
[----:B------:R-:W-:Y:S01]  /*80b0*/  FMUL.FTZ R47, R14, R47 ;  /* 0x0000002f0e2f7220 */ /* 0x000fe20000410000 */
[----:B------:R-:W-:Y:S02]  /*80c0*/  IMAD.MOV.U32 R15, RZ, RZ, R52 ;  /* 0x000000ffff0f7224 */ /* 0x000fe400078e0034 */
        /* <DEDUP_REMOVED lines=8> */
.L_x_1621:
[----:B------:R-:W-:Y:S05]  /*8150*/  BSYNC B1 ;  /* 0x0000000000017941 */ /* 0x000fea0003800000 */
.L_x_1620:
[----:B0-----:R0:W-:Y:S01]  /*8160*/  ST.E.128 desc[UR60][R42.64], R12 ;  /* 0x0000000c2a007985 */ /* 0x0011e2000c101d3c */
[----:B------:R-:W-:-:S13]  /*8170*/  ISETP.GE.AND P0, PT, R11, R106, PT ;  /* 0x0000006a0b00720c */ /* 0x000fda0003f06270 */
[----:B------:R-:W-:Y:S05]  /*8180*/  @P0 BRA `(.L_x_1584) ;  /* 0x0000000400880947 */ /* 0x000fea0003800000 */
[----:B------:R-:W-:-:S05]  /*8190*/  IMAD.WIDE R40, R11, 0x2, R40 ;  /* 0x000000020b287825 */ /* 0x000fca00078e0228 */
[----:B-1----:R1:W-:Y:S01]  /*81a0*/  ST.E.128 desc[UR60][R40.64], R36 ;  /* 0x0000002428007985 */ /* 0x0023e2000c101d3c */
[----:B------:R-:W-:Y:S05]  /*81b0*/  BRA `(.L_x_1584) ;  /* 0x00000004007c7947 */ /* 0x000fea0003800000 */
.L_x_1557:
[----:B------:R-:W2:Y:S02]  /*81c0*/  LDL R11, [R1+0x64] ;  /* 0x00006400010b7983 */ /* 0x000ea40000100800 */
[----:B--2---:R-:W-:-:S13]  /*81d0*/  R2UR UR4, R11 ;  /* 0x000000000b0472ca */ /* 0x004fda00000e0000 */
[----:B------:R-:W-:-:S06]  /*81e0*/  UISETP.NE.AND UP0, UPT, UR4, 0x3, UPT ;  /* 0x000000030400788c */ /* 0x000fcc000bf05270 */
[----:B------:R-:W-:-:S13]  /*81f0*/  PLOP3.LUT P5, PT, PT, PT, UP0, 0x80, 0x0 ;  /* 0x000000000000781c */ /* 0x000fda0003faf008 */
[----:B------:R-:W-:Y:S05]  /*8200*/  @!P5 BRA `(.L_x_1622) ;  /* 0x000000000004d947 */ /* 0x000fea0003800000 */
[----:B------:R-:W-:Y:S01]  /*8210*/  BPT.TRAP 0x1 ;  /* 0x000000040000795c */ /* 0x000fe20000300000 */
.L_x_1622:
[----:B------:R-:W2:Y:S01]  /*8220*/  LDL R11, [R1+0x4c] ;  /* 0x00004c00010b7983 */ /* 0x000ea20000100800 */
[----:B------:R-:W-:Y:S01]  /*8230*/  IMAD R88, R200, 0x8, R17 ;  /* 0x00000008c8587824 */ /* 0x000fe200078e0211 */
[----:B------:R-:W-:Y:S01]  /*8240*/  BSSY B1, `(.L_x_1623) ;  /* 0x0000005000017945 */ /* 0x000fe20003800000 */
[----:B------:R-:W-:Y:S02]  /*8250*/  SHF.R.S32.HI R97, RZ, 0x1f, R98 ;  /* 0x0000001fff617819 */ /* 0x000fe40000011462 */
[----:B--2---:R-:W-:-:S04]  /*8260*/  SHF.L.U32 R100, R11, 0x1f, RZ ;  /* 0x0000001f0b647819 */ /* 0x004fc800000006ff */
[----:B------:R-:W0:Y:S02]  /*8270*/  SYNCS.PHASECHK.TRANS64.TRYWAIT P0, [R88+URZ+0x30890], R100 ;  /* 0x03089064580075a7 */ /* 0x000e24000800017f */
[----:B0-----:R-:W-:Y:S05]  /*8280*/  @!P0 BRA `(.L_x_1624) ;  /* 0x0000024400548947 */ /* 0x001fea0003800000 */
.L_x_2014:
[----:B------:R-:W-:Y:S05]  /*8290*/  BSYNC B1 ;  /* 0x0000000000017941 */ /* 0x000fea0003800000 */
.L_x_1623:
[----:B------:R-:W2:Y:S01]  /*82a0*/  LDL R15, [R1+0xc] ;  /* 0x00000c00010f7983 */ /* 0x000ea20000100800 */
        /* <DEDUP_REMOVED lines=15> */
[----:B------:R-:W-:Y:S01]  /*83a0*/  IMAD.WIDE.U32 R12, R226, UR4, R12 ;  /* 0x00000004e20c7c25 */ /* 0x000fe2000f8e000c */
[----:B------:R-:W-:-:S03]  /*83b0*/  UMOV UR4, 0xffffffff ;  /* 0xffffffff00047882 */ /* 0x000fc60000000000 */
[----:B------:R-:W-:Y:S01]  /*83c0*/  IMAD R41, R226, UR5, R13 ;  /* 0x00000005e2297c24 */ /* 0x000fe2000f8e020d */
[----:B------:R-:W-:-:S04]  /*83d0*/  LEA R40, P0, R12, UR6, 0x1 ;  /* 0x000000060c287c11 */ /* 0x000fc8000f8008ff */
[----:B------:R-:W-:Y:S01]  /*83e0*/  LEA.HI.X R41, R12, UR7, R41, 0x1, P0 ;  /* 0x000000070c297c11 */ /* 0x000fe200080f0c29 */
[----:B--2---:R-:W-:-:S05]  /*83f0*/  IMAD.IADD R42, R95, 0x1, -R15 ;  /* 0x000000015f2a7824 */ /* 0x004fca00078e0a0f */
[----:B------:R-:W-:Y:S01]  /*8400*/  ISETP.GE.AND P0, PT, R42, 0x1, PT ;  /* 0x000000012a00780c */ /* 0x000fe20003f06270 */
[----:B------:R-:W-:-:S12]  /*8410*/  BRA.DIV UR4, `(.L_x_1625) ;  /* 0x0000024604047947 */ /* 0x000fd8000b800000 */
[----:B------:R1:W2:Y:S04]  /*8420*/  SHFL.IDX PT, R39, R41, RZ, 0x181f ;  /* 0x00181fff29277589 */ /* 0x0002a800000e0000 */
[----:B------:R1:W3:Y:S02]  /*8430*/  SHFL.IDX PT, R38, R40, RZ, 0x181f ;  /* 0x00181fff28267589 */ /* 0x0002e400000e0000 */
.L_x_2018:
[----:B------:R-:W-:Y:S04]  /*8440*/  BSSY B1, `(.L_x_1626) ;  /* 0x0000019000017945 */ /* 0x000fe80003800000 */
[----:B------:R-:W-:Y:S05]  /*8450*/  @!P0 BRA `(.L_x_1627) ;  /* 0x00000000005c8947 */ /* 0x000fea0003800000 */
[----:B------:R-:W4:Y:S01]  /*8460*/  LDL R43, [R1+0x4] ;  /* 0x00000400012b7983 */ /* 0x000f220000100800 */
[----:B------:R-:W-:-:S03]  /*8470*/  ULDC UR4, c[0x0][0x2f4] ;  /* 0x0000bd0000047ab9 */ /* 0x000fc60000000800 */
[----:B------:R-:W5:Y:S01]  /*8480*/  LDL R11, [R1] ;  /* 0x00000000010b7983 */ /* 0x000f620000100800 */
[----:B------:R-:W-:Y:S02]  /*8490*/  ISETP.GE.AND P4, PT, R18, UR4, PT ;  /* 0x0000000412007c0c */ /* 0x000fe4000bf86270 */
[----:B------:R-:W-:-:S11]  /*84a0*/  ISETP.GE.AND P0, PT, R203, UR4, PT ;  /* 0x00000004cb007c0c */ /* 0x000fd6000bf06270 */
[----:B------:R-:W0:Y:S01]  /*84b0*/  @!P4 LDS.128 R12, [R90+0x20400] ;  /* 0x020400005a0cc984 */ /* 0x000e220000000c00 */
[----:B---3--:R-:W-:-:S04]  /*84c0*/  @!P4 LEA R36, P6, R18, R38, 0x1 ;  /* 0x000000261224c211 */ /* 0x008fc800078c08ff */
[----:B--2---:R-:W-:-:S05]  /*84d0*/  @!P4 LEA.HI.X R37, R18, R39, R19, 0x1, P6 ;  /* 0x000000271225c211 */ /* 0x004fca00030f0c13 */
[----:B0-----:R0:W-:Y:S01]  /*84e0*/  @!P4 ST.E.128 desc[UR60][R36.64], R12 ;  /* 0x0000000c2400c985 */ /* 0x0011e2000c101d3c */
[----:B------:R-:W-:-:S03]  /*84f0*/  ISETP.GE.AND P4, PT, R22, UR4, PT ;  /* 0x0000000416007c0c */ /* 0x000fc6000bf86270 */
[----:B------:R-:W2:Y:S01]  /*8500*/  @!P0 LDS.128 R12, [R90+0x22400] ;  /* 0x022400005a0c8984 */ /* 0x000ea20000000c00 */
[----:B0-----:R-:W-:-:S04]  /*8510*/  @!P0 LEA R36, P6, R201, R38, 0x1 ;  /* 0x00000026c9248211 */ /* 0x001fc800078c08ff */
[----:B------:R-:W-:-:S05]  /*8520*/  @!P0 LEA.HI.X R37, R201, R39, R224, 0x1, P6 ;  /* 0x00000027c9258211 */ /* 0x000fca00030f0ce0 */
[----:B--2---:R0:W-:Y:S01]  /*8530*/  @!P0 ST.E.128 desc[UR60][R36.64], R12 ;  /* 0x0000000c24008985 */ /* 0x0041e2000c101d3c */
[----:B------:R-:W-:-:S03]  /*8540*/  ISETP.GE.AND P0, PT, R23, UR4, PT ;  /* 0x0000000417007c0c */ /* 0x000fc6000bf06270 */
[----:B------:R-:W2:Y:S01]  /*8550*/  @!P4 LDS.128 R12, [R90+0x24400] ;  /* 0x024400005a0cc984 */ /* 0x000ea20000000c00 */
[----:B0-----:R-:W-:-:S04]  /*8560*/  @!P4 LEA R36, P6, R22, R38, 0x1 ;  /* 0x000000261624c211 */ /* 0x001fc800078c08ff */
[----:B----4-:R-:W-:-:S05]  /*8570*/  @!P4 LEA.HI.X R37, R22, R39, R43, 0x1, P6 ;  /* 0x000000271625c211 */ /* 0x010fca00030f0c2b */
[----:B--2---:R0:W-:Y:S04]  /*8580*/  @!P4 ST.E.128 desc[UR60][R36.64], R12 ;  /* 0x0000000c2400c985 */ /* 0x0041e8000c101d3c */
[----:B------:R-:W2:Y:S01]  /*8590*/  @!P0 LDS.128 R12, [R90+0x26400] ;  /* 0x026400005a0c8984 */ /* 0x000ea20000000c00 */
[----:B0-----:R-:W-:-:S04]  /*85a0*/  @!P0 LEA R36, P4, R23, R38, 0x1 ;  /* 0x0000002617248211 */ /* 0x001fc800078808ff */
[----:B-----5:R-:W-:-:S05]  /*85b0*/  @!P0 LEA.HI.X R37, R23, R39, R11, 0x1, P4 ;  /* 0x0000002717258211 */ /* 0x020fca00020f0c0b */
[----:B--2---:R4:W-:Y:S04]  /*85c0*/  @!P0 ST.E.128 desc[UR60][R36.64], R12 ;  /* 0x0000000c24008985 */ /* 0x0049e8000c101d3c */
.L_x_1627:
[----:B------:R-:W-:Y:S05]  /*85d0*/  BSYNC B1 ;  /* 0x0000000000017941 */ /* 0x000fea0003800000 */
.L_x_1626:
[----:B------:R-:W-:-:S03]  /*85e0*/  UMOV UR4, 0xffffffff ;  /* 0xffffffff00047882 */ /* 0x000fc60000000000 */
[----:B------:R-:W-:Y:S05]  /*85f0*/  BRA.DIV UR4, `(.L_x_1628) ;  /* 0x0000024204d87947 */ /* 0x000fea000b800000 */
[----:B--2---:R2:W0:Y:S04]  /*8600*/  SHFL.IDX PT, R39, R41, 0x1, 0x181f ;  /* 0x00381f0029277f89 */ /* 0x00442800000e0000 */
[----:B---3--:R2:W3:Y:S02]  /*8610*/  SHFL.IDX PT, R38, R40, 0x1, 0x181f ;  /* 0x00381f0028267f89 */ /* 0x0084e400000e0000 */
.L_x_2022:
[----:B------:R-:W-:-:S13]  /*8620*/  ISETP.GE.AND P0, PT, R42, 0x21, PT ;  /* 0x000000212a00780c */ /* 0x000fda0003f06270 */
[----:B------:R-:W-:Y:S05]  /*8630*/  @!P0 BRA `(.L_x_1584) ;  /* 0x00000000005c8947 */ /* 0x000fea0003800000 */
[----:B-12---:R-:W2:Y:S01]  /*8640*/  LDL R40, [R1+0x4] ;  /* 0x0000040001287983 */ /* 0x006ea20000100800 */
[----:B------:R-:W-:-:S03]  /*8650*/  ULDC UR4, c[0x0][0x2f4] ;  /* 0x0000bd0000047ab9 */ /* 0x000fc60000000800 */
[----:B------:R-:W5:Y:S01]  /*8660*/  LDL R11, [R1] ;  /* 0x00000000010b7983 */ /* 0x000f620000100800 */
[----:B------:R-:W-:Y:S02]  /*8670*/  ISETP.GE.AND P6, PT, R18, UR4, PT ;  /* 0x0000000412007c0c */ /* 0x000fe4000bfc6270 */
[----:B------:R-:W-:-:S11]  /*8680*/  ISETP.GE.AND P4, PT, R203, UR4, PT ;  /* 0x00000004cb007c0c */ /* 0x000fd6000bf86270 */
[----:B----4-:R-:W1:Y:S01]  /*8690*/  @!P6 LDS.128 R12, [R90+0x21400] ;  /* 0x021400005a0ce984 */ /* 0x010e620000000c00 */
[----:B---3--:R-:W-:-:S04]  /*86a0*/  @!P6 LEA R36, P0, R18, R38, 0x1 ;  /* 0x000000261224e211 */ /* 0x008fc800078008ff */
[----:B0-----:R-:W-:Y:S02]  /*86b0*/  @!P6 LEA.HI.X R37, R18, R39, R19, 0x1, P0 ;  /* 0x000000271225e211 */ /* 0x001fe400000f0c13 */
[----:B------:R-:W-:-:S03]  /*86c0*/  ISETP.GE.AND P0, PT, R22, UR4, PT ;  /* 0x0000000416007c0c */ /* 0x000fc6000bf06270 */
[----:B-1----:R0:W-:Y:S04]  /*86d0*/  @!P6 ST.E.128 desc[UR60][R36.64], R12 ;  /* 0x0000000c2400e985 */ /* 0x0021e8000c101d3c */
[----:B------:R-:W1:Y:S01]  /*86e0*/  @!P4 LDS.128 R12, [R90+0x23400] ;  /* 0x023400005a0cc984 */ /* 0x000e620000000c00 */
[----:B0-----:R-:W-:-:S04]  /*86f0*/  @!P4 LEA R36, P6, R201, R38, 0x1 ;  /* 0x00000026c924c211 */ /* 0x001fc800078c08ff */
[----:B------:R-:W-:-:S05]  /*8700*/  @!P4 LEA.HI.X R37, R201, R39, R224, 0x1, P6 ;  /* 0x00000027c925c211 */ /* 0x000fca00030f0ce0 */
[----:B-1----:R0:W-:Y:S01]  /*8710*/  @!P4 ST.E.128 desc[UR60][R36.64], R12 ;  /* 0x0000000c2400c985 */ /* 0x0021e2000c101d3c */
[----:B------:R-:W-:-:S03]  /*8720*/  ISETP.GE.AND P4, PT, R23, UR4, PT ;  /* 0x0000000417007c0c */ /* 0x000fc6000bf86270 */
[----:B------:R-:W1:Y:S01]  /*8730*/  @!P0 LDS.128 R12, [R90+0x25400] ;  /* 0x025400005a0c8984 */ /* 0x000e620000000c00 */
[----:B0-----:R-:W-:-:S04]  /*8740*/  @!P0 LEA R36, P6, R22, R38, 0x1 ;  /* 0x0000002616248211 */ /* 0x001fc800078c08ff */
[----:B--2---:R-:W-:-:S05]  /*8750*/  @!P0 LEA.HI.X R37, R22, R39, R40, 0x1, P6 ;  /* 0x0000002716258211 */ /* 0x004fca00030f0c28 */
[----:B-1----:R0:W-:Y:S04]  /*8760*/  @!P0 ST.E.128 desc[UR60][R36.64], R12 ;  /* 0x0000000c24008985 */ /* 0x0021e8000c101d3c */
[----:B------:R-:W1:Y:S01]  /*8770*/  @!P4 LDS.128 R12, [R90+0x27400] ;  /* 0x027400005a0cc984 */ /* 0x000e620000000c00 */
[----:B0-----:R-:W-:-:S04]  /*8780*/  @!P4 LEA R36, P0, R23, R38, 0x1 ;  /* 0x000000261724c211 */ /* 0x001fc800078008ff */
[----:B-----5:R-:W-:-:S05]  /*8790*/  @!P4 LEA.HI.X R37, R23, R39, R11, 0x1, P0 ;  /* 0x000000271725c211 */ /* 0x020fca00000f0c0b */
[----:B-1----:R0:W-:Y:S04]  /*87a0*/  @!P4 ST.E.128 desc[UR60][R36.64], R12 ;  /* 0x0000000c2400c985 */ /* 0x0021e8000c101d3c */
.L_x_1584:
[----:B------:R-:W-:Y:S05]  /*87b0*/  BSYNC B0 ;  /* 0x0000000000007941 */ /* 0x000fea0003800000 */
.L_x_1556:
        /* <DEDUP_REMOVED lines=17> */
.L_x_1630:
[----:B------:R-:W-:Y:S05]  /*88d0*/  BSYNC B0 ;  /* 0x0000000000007941 */ /* 0x000fea0003800000 */
.L_x_1629:
[----:B------:R-:W5:Y:S01]  /*88e0*/  SYNCS.PHASECHK.TRANS64.TRYWAIT P4, [R88+URZ+0x308b0], R100 ;  /* 0x0308b064580075a7 */ /* 0x000f62000808017f */
[----:B------:R-:W-:Y:S04]  /*88f0*/  BSSY B0, `(.L_x_1631) ;  /* 0x0000002000007945 */ /* 0x000fe80003800000 */
[----:B-----5:R-:W-:Y:S05]  /*8900*/  @!P4 BRA `(.L_x_1632) ;  /* 0x000002400060c947 */ /* 0x020fea0003800000 */
.L_x_2023:
[----:B------:R-:W-:Y:S05]  /*8910*/  BSYNC B0 ;  /* 0x0000000000007941 */ /* 0x000fea0003800000 */
.L_x_1631:
[----:B0---4-:R-:W4:Y:S01]  /*8920*/  LDL R14, [R1+0xc] ;  /* 0x00000c00010e7983 */ /* 0x011f220000100800 */
[----:B------:R-:W-:Y:S01]  /*8930*/  ULDC.64 UR4, c[0x0][0x328] ;  /* 0x0000ca0000047ab9 */ /* 0x000fe20000000a00 */
[----:B------:R-:W-:Y:S02]  /*8940*/  ULDC.64 UR6, c[0x0][0x318] ;  /* 0x0000c60000067ab9 */ /* 0x000fe40000000a00 */
[----:B------:R0:W5:Y:S04]  /*8950*/  LDL R42, [R1+0x4] ;  /* 0x00000400012a7983 */ /* 0x0001680000100800 */
[----:B-12---:R0:W5:Y:S01]  /*8960*/  LDL R41, [R1] ;  /* 0x0000000001297983 */ /* 0x0061620000100800 */
[----:B------:R-:W-:Y:S01]  /*8970*/  IMAD R97, R97, UR4, RZ ;  /* 0x0000000461617c24 */ /* 0x000fe2000f8e02ff */
[----:B------:R-:W-:Y:S01]  /*8980*/  BSSY B0, `(.L_x_1633) ;  /* 0x0000028000007945 */ /* 0x000fe20003800000 */
[----:B------:R-:W-:-:S04]  /*8990*/  IMAD.WIDE.U32 R12, R98, UR4, RZ ;  /* 0x00000004620c7c25 */ /* 0x000fc8000f8e00ff */
[----:B------:R-:W-:Y:S01]  /*89a0*/  IMAD R97, R98, UR5, R97 ;  /* 0x0000000562617c24 */ /* 0x000fe2000f8e0261 */
[----:B------:R-:W-:Y:S02]  /*89b0*/  ULDC.64 UR4, c[0x0][0x338] ;  /* 0x0000ce0000047ab9 */ /* 0x000fe40000000a00 */
[----:B------:R-:W-:Y:S02]  /*89c0*/  IMAD R96, R96, UR4, RZ ;  /* 0x0000000460607c24 */ /* 0x000fe4000f8e02ff */
[----:B------:R-:W-:Y:S02]  /*89d0*/  IMAD.IADD R13, R13, 0x1, R97 ;  /* 0x000000010d0d7824 */ /* 0x000fe400078e0261 */
[C---:B---3--:R-:W-:Y:S02]  /*89e0*/  IMAD R11, R99.reuse, UR5, R96 ;  /* 0x00000005630b7c24 */ /* 0x048fe4000f8e0260 */
[----:B------:R-:W-:Y:S01]  /*89f0*/  IMAD.WIDE.U32 R12, R99, UR4, R12 ;  /* 0x00000004630c7c25 */ /* 0x000fe2000f8e000c */
[----:B------:R-:W-:-:S03]  /*8a00*/  ULDC.64 UR4, c[0x0][0x330] ;  /* 0x0000cc0000047ab9 */ /* 0x000fc60000000a00 */
[----:B------:R-:W-:Y:S02]  /*8a10*/  IMAD.IADD R13, R13, 0x1, R11 ;  /* 0x000000010d0d7824 */ /* 0x000fe400078e020b */
[----:B------:R-:W-:-:S04]  /*8a20*/  IMAD.WIDE.U32 R12, R226, UR4, R12 ;  /* 0x00000004e20c7c25 */ /* 0x000fc8000f8e000c */
[----:B------:R-:W-:Y:S01]  /*8a30*/  IMAD R11, R226, UR5, R13 ;  /* 0x00000005e20b7c24 */ /* 0x000fe2000f8e020d */
[----:B------:R-:W-:-:S04]  /*8a40*/  LEA R38, P5, R12, UR6, 0x1 ;  /* 0x000000060c267c11 */ /* 0x000fc8000f8a08ff */
[----:B------:R-:W-:Y:S01]  /*8a50*/  LEA.HI.X R11, R12, UR7, R11, 0x1, P5 ;  /* 0x000000070c0b7c11 */ /* 0x000fe2000a8f0c0b */
[----:B------:R0:W1:Y:S04]  /*8a60*/  SHFL.IDX PT, R40, R38, RZ, 0x181f ;  /* 0x00181fff26287589 */ /* 0x00006800000e0000 */
[----:B------:R0:W2:Y:S01]  /*8a70*/  SHFL.IDX PT, R39, R11, RZ, 0x181f ;  /* 0x00181fff0b277589 */ /* 0x0000a200000e0000 */
[----:B----4-:R-:W-:-:S05]  /*8a80*/  IMAD.IADD R95, R95, 0x1, -R14 ;  /* 0x000000015f5f7824 */ /* 0x010fca00078e0a0e */
[----:B------:R-:W-:-:S13]  /*8a90*/  ISETP.GE.AND P4, PT, R95, 0x1, PT ;  /* 0x000000015f00780c */ /* 0x000fda0003f86270 */
[----:B012---:R-:W-:Y:S05]  /*8aa0*/  @!P4 BRA `(.L_x_1634) ;  /* 0x000000000054c947 */ /* 0x007fea0003800000 */
[----:B------:R-:W-:Y:S02]  /*8ab0*/  ULDC UR4, c[0x0][0x2f4] ;  /* 0x0000bd0000047ab9 */ /* 0x000fe40000000800 */
[----:B------:R-:W-:Y:S02]  /*8ac0*/  ISETP.GE.AND P6, PT, R18, UR4, PT ;  /* 0x0000000412007c0c */ /* 0x000fe4000bfc6270 */
[----:B------:R-:W-:-:S11]  /*8ad0*/  ISETP.GE.AND P5, PT, R203, UR4, PT ;  /* 0x00000004cb007c0c */ /* 0x000fd6000bfa6270 */
[----:B------:R-:W0:Y:S01]  /*8ae0*/  @!P6 LDS.128 R12, [R90+0x400] ;  /* 0x000400005a0ce984 */ /* 0x000e220000000c00 */
[----:B------:R-:W-:-:S04]  /*8af0*/  @!P6 LEA R36, P4, R18, R40, 0x1 ;  /* 0x000000281224e211 */ /* 0x000fc800078808ff */
[----:B------:R-:W-:Y:S02]  /*8b00*/  @!P6 LEA.HI.X R37, R18, R39, R19, 0x1, P4 ;  /* 0x000000271225e211 */ /* 0x000fe400020f0c13 */
[----:B------:R-:W-:-:S03]  /*8b10*/  ISETP.GE.AND P4, PT, R22, UR4, PT ;  /* 0x0000000416007c0c */ /* 0x000fc6000bf86270 */
[----:B0-----:R0:W-:Y:S04]  /*8b20*/  @!P6 ST.E.128 desc[UR60][R36.64], R12 ;  /* 0x0000000c2400e985 */ /* 0x0011e8000c101d3c */
[----:B------:R-:W1:Y:S01]  /*8b30*/  @!P5 LDS.128 R12, [R90+0x2400] ;  /* 0x002400005a0cd984 */ /* 0x000e620000000c00 */
[----:B0-----:R-:W-:-:S04]  /*8b40*/  @!P5 LEA R36, P6, R201, R40, 0x1 ;  /* 0x00000028c924d211 */ /* 0x001fc800078c08ff */
[----:B------:R-:W-:-:S05]  /*8b50*/  @!P5 LEA.HI.X R37, R201, R39, R224, 0x1, P6 ;  /* 0x00000027c925d211 */ /* 0x000fca00030f0ce0 */
[----:B-1----:R0:W-:Y:S01]  /*8b60*/  @!P5 ST.E.128 desc[UR60][R36.64], R12 ;  /* 0x0000000c2400d985 */ /* 0x0021e2000c101d3c */
[----:B------:R-:W-:-:S03]  /*8b70*/  ISETP.GE.AND P5, PT, R23, UR4, PT ;  /* 0x0000000417007c0c */ /* 0x000fc6000bfa6270 */
[----:B------:R-:W1:Y:S01]  /*8b80*/  @!P4 LDS.128 R12, [R90+0x4400] ;  /* 0x004400005a0cc984 */ /* 0x000e620000000c00 */
[----:B0-----:R-:W-:-:S04]  /*8b90*/  @!P4 LEA R36, P6, R22, R40, 0x1 ;  /* 0x000000281624c211 */ /* 0x001fc800078c08ff */
[----:B-----5:R-:W-:-:S05]  /*8ba0*/  @!P4 LEA.HI.X R37, R22, R39, R42, 0x1, P6 ;  /* 0x000000271625c211 */ /* 0x020fca00030f0c2a */
[----:B-1----:R0:W-:Y:S04]  /*8bb0*/  @!P4 ST.E.128 desc[UR60][R36.64], R12 ;  /* 0x0000000c2400c985 */ /* 0x0021e8000c101d3c */
[----:B------:R-:W1:Y:S01]  /*8bc0*/  @!P5 LDS.128 R12, [R90+0x6400] ;  /* 0x006400005a0cd984 */ /* 0x000e620000000c00 */
[----:B0-----:R-:W-:-:S04]  /*8bd0*/  @!P5 LEA R36, P4, R23, R40, 0x1 ;  /* 0x000000281724d211 */ /* 0x001fc800078808ff */
[----:B------:R-:W-:-:S05]  /*8be0*/  @!P5 LEA.HI.X R37, R23, R39, R41, 0x1, P4 ;  /* 0x000000271725d211 */ /* 0x000fca00020f0c29 */
[----:B-1----:R0:W-:Y:S04]  /*8bf0*/  @!P5 ST.E.128 desc[UR60][R36.64], R12 ;  /* 0x0000000c2400d985 */ /* 0x0021e8000c101d3c */
.L_x_1634:
[----:B------:R-:W-:Y:S05]  /*8c00*/  BSYNC B0 ;  /* 0x0000000000007941 */ /* 0x000fea0003800000 */
.L_x_1633:
[----:B------:R-:W-:Y:S01]  /*8c10*/  ISETP.GE.AND P4, PT, R95, 0x21, PT ;  /* 0x000000215f00780c */ /* 0x000fe20003f86270 */
[----:B------:R-:W1:Y:S01]  /*8c20*/  SHFL.IDX PT, R11, R11, 0x1, 0x181f ;  /* 0x00381f000b0b7f89 */ /* 0x000e6200000e0000 */
[----:B------:R-:W-:Y:S03]  /*8c30*/  BSSY B0, `(.L_x_1635) ;  /* 0x0000018000007945 */ /* 0x000fe60003800000 */
[----:B------:R-:W2:Y:S08]  /*8c40*/  SHFL.IDX PT, R38, R38, 0x1, 0x181f ;  /* 0x00381f0026267f89 */ /* 0x000eb000000e0000 */
[----:B------:R-:W-:Y:S05]  /*8c50*/  @!P4 BRA `(.L_x_1636) ;  /* 0x000000000054c947 */ /* 0x000fea0003800000 */
[----:B------:R-:W-:Y:S02]  /*8c60*/  ULDC UR4, c[0x0][0x2f4] ;  /* 0x0000bd0000047ab9 */ /* 0x000fe40000000800 */
[----:B------:R-:W-:Y:S02]  /*8c70*/  ISETP.GE.AND P6, PT, R18, UR4, PT ;  /* 0x0000000412007c0c */ /* 0x000fe4000bfc6270 */
[----:B------:R-:W-:-:S11]  /*8c80*/  ISETP.GE.AND P5, PT, R203, UR4, PT ;  /* 0x00000004cb007c0c */ /* 0x000fd6000bfa6270 */
[----:B0-----:R-:W0:Y:S01]  /*8c90*/  @!P6 LDS.128 R12, [R90+0x1400] ;  /* 0x001400005a0ce984 */ /* 0x001e220000000c00 */
[----:B--2---:R-:W-:-:S04]  /*8ca0*/  @!P6 LEA R36, P4, R18, R38, 0x1 ;  /* 0x000000261224e211 */ /* 0x004fc800078808ff */
[----:B-1----:R-:W-:Y:S02]  /*8cb0*/  @!P6 LEA.HI.X R37, R18, R11, R19, 0x1, P4 ;  /* 0x0000000b1225e211 */ /* 0x002fe400020f0c13 */
        /* <DEDUP_REMOVED lines=15> */
.L_x_1636:
[----:B------:R-:W-:Y:S05]  /*8db0*/  BSYNC B0 ;  /* 0x0000000000007941 */ /* 0x000fea0003800000 */
.L_x_1635:
[----:B0--3--:R-:W3:Y:S01]  /*8dc0*/  LDL.LU R12, [R1+0x4c] ;  /* 0x00004c00010c7983 */ /* 0x009ee20000300800 */
[----:B------:R-:W-:Y:S02]  /*8dd0*/  VIADD R200, R200, 0x1 ;  /* 0x00000001c8c87836 */ /* 0x000fe40000000000 */
[----:B------:R-:W-:Y:S01]  /*8de0*/  @!P0 VIADD R88, R88, 0x308c0 ;  /* 0x000308c058588836 */ /* 0x000fe20000000000 */
[----:B------:R-:W-:Y:S01]  /*8df0*/  @!PT LDS RZ, [RZ] ;  /* 0x00000000fffff984 */ /* 0x000fe20000000800 */
[----:B------:R-:W-:Y:S01]  /*8e00*/  @!PT LDS RZ, [RZ] ;  /* 0x00000000fffff984 */ /* 0x000fe20000000800 */
[----:B------:R-:W-:Y:S01]  /*8e10*/  @!PT LDS RZ, [RZ] ;  /* 0x00000000fffff984 */ /* 0x000fe20000000800 */
[----:B------:R-:W-:Y:S01]  /*8e20*/  @!PT LDS RZ, [RZ] ;  /* 0x00000000fffff984 */ /* 0x000fe20000000800 */
[----:B------:R0:W-:Y:S06]  /*8e30*/  MEMBAR.ALL.CTA ;  /* 0x0000000000007992 */ /* 0x0001ec0000008000 */
[----:B0-----:R-:W0:Y:S02]  /*8e40*/  FENCE.VIEW.ASYNC.S ;  /* 0x00000000000073c6 */ /* 0x001e240000000000 */
[----:B0-----:R0:W-:Y:S01]  /*8e50*/  BAR.SYNC.DEFER_BLOCKING R94, 0x80 ;  /* 0x0002005e0000751d */ /* 0x0011e20000010000 */
[----:B------:R-:W-:-:S02]  /*8e60*/  ISETP.NE.AND P4, PT, R200, 0x2, PT ;  /* 0x00000002c800780c */ /* 0x000fc40003f85270 */
[----:B------:R-:W-:Y:S02]  /*8e70*/  @!P0 PRMT R88, RZ, 0x654, R88 ;  /* 0x00000654ff588816 */ /* 0x000fe40000000058 */
[----:B-1----:R-:W-:Y:S02]  /*8e80*/  SEL R11, RZ, 0x1, P4 ;  /* 0x00000001ff0b7807 */ /* 0x002fe40002000000 */
[----:B------:R-:W-:Y:S01]  /*8e90*/  SEL R200, R200, RZ, P4 ;  /* 0x000000ffc8c87207 */ /* 0x000fe20002000000 */
[----:B------:R0:W-:Y:S01]  /*8ea0*/  @!P0 SYNCS.ARRIVE.TRANS64.RED.A1T0 RZ, [R88+URZ], RZ ;  /* 0x000000ff58ff89a7 */ /* 0x0001e2000810043f */
[----:B------:R-:W-:Y:S02]  /*8eb0*/  PLOP3.LUT P0, PT, PT, PT, PT, 0x8, 0x0 ;  /* 0x000000000000781c */ /* 0x000fe40003f0e170 */
[----:B---3--:R-:W-:-:S05]  /*8ec0*/  LOP3.LUT R12, R12, R11, RZ, 0x3c, !PT ;  /* 0x0000000b0c0c7212 */ /* 0x008fca00078e3cff */
[----:B------:R0:W-:Y:S01]  /*8ed0*/  STL [R1+0x4c], R12 ;  /* 0x00004c0c01007387 */ /* 0x0001e20000100800 */
[----:B------:R-:W-:Y:S05]  /*8ee0*/  @P3 BRA `(.L_x_1637) ;  /* 0xffffffa000243947 */ /* 0x000fea000383ffff */
.L_x_1551:
[----:B------:R-:W3:Y:S01]  /*8ef0*/  LDL R11, [R1+0x58] ;  /* 0x00005800010b7983 */ /* 0x000ee20000100800 */
[----:B------:R-:W1:Y:S01]  /*8f00*/  LDC R0, c[0x0][0x448] ;  /* 0x00011200ff007b82 */ /* 0x000e620000000800 */
[----:B------:R-:W-:Y:S01]  /*8f10*/  IADD3 R7, R220, 0x1, -R219 ;  /* 0x00000001dc077810 */ /* 0x000fe20007ffe8db */
[----:B------:R-:W-:Y:S06]  /*8f20*/  BSSY B0, `(.L_x_1638) ;  /* 0x000000d000007945 */ /* 0x000fec0003800000 */
[----:B------:R-:W4:Y:S01]  /*8f30*/  LDC.64 R2, c[0x0][0x9e0] ;  /* 0x00027800ff027b82 */ /* 0x000f220000000a00 */
[----:B-1----:R-:W-:-:S02]  /*8f40*/  ISETP.NE.AND P1, PT, R0, 0x1, PT ;  /* 0x000000010000780c */ /* 0x002fc40003f25270 */
[----:B----4-:R-:W-:-:S11]  /*8f50*/  ISETP.GE.AND P2, PT, R3, 0x1, PT ;  /* 0x000000010300780c */ /* 0x010fd60003f46270 */
[----:B------:R-:W1:Y:S08]  /*8f60*/  @P1 LDC R5, c[0x0][0x44c] ;  /* 0x00011300ff051b82 */ /* 0x000e700000000800 */
[----:B------:R-:W4:Y:S01]  /*8f70*/  @P1 LDC R4, c[0x0][0x450] ;  /* 0x00011400ff041b82 */ /* 0x000f220000000800 */
[----:B---3--:R-:W-:-:S05]  /*8f80*/  IADD3 R0, R11, 0x7f, RZ ;  /* 0x0000007f0b007810 */ /* 0x008fca0007ffe0ff */
[----:B-1----:R-:W-:-:S05]  /*8f90*/  @P1 IMAD.HI.U32 R5, R0, R5, RZ ;  /* 0x0000000500051227 */ /* 0x002fca00078e00ff */
[----:B----4-:R-:W-:-:S05]  /*8fa0*/  @P1 SHF.R.U32.HI R0, RZ, R4, R5 ;  /* 0x00000004ff001219 */ /* 0x010fca0000011605 */
[----:B------:R-:W-:Y:S01]  /*8fb0*/  IMAD.IADD R7, R7, 0x1, R0 ;  /* 0x0000000107077824 */ /* 0x000fe200078e0200 */
[----:B------:R-:W-:Y:S06]  /*8fc0*/  @P0 BRA `(.L_x_1639) ;  /* 0x0000000000080947 */ /* 0x000fec0003800000 */
[----:B------:R-:W1:Y:S02]  /*8fd0*/  FENCE.VIEW.ASYNC.G ;  /* 0x00000000000073c6 */ /* 0x000e640000000100 */
[----:B-1----:R-:W-:Y:S06]  /*8fe0*/  BAR.ARV 0xc, 0x180 ;  /* 0x0306000000007b1d */ /* 0x002fec0000002000 */
.L_x_1639:
[----:B------:R-:W-:Y:S05]  /*8ff0*/  BSYNC B0 ;  /* 0x0000000000007941 */ /* 0x000fea0003800000 */
.L_x_1638:
[----:B------:R-:W-:Y:S01]  /*9000*/  IMAD.IADD R2, R7, 0x1, R2 ;  /* 0x0000000107027824 */ /* 0x000fe200078e0202 */
[----:B------:R-:W-:Y:S06]  /*9010*/  @!P2 BRA `(.L_x_1640) ;  /* 0x000000000048a947 */ /* 0x000fec0003800000 */
[C---:B------:R-:W-:Y:S01]  /*9020*/  ISETP.GT.AND P0, PT, R7.reuse, RZ, PT ;  /* 0x000000ff0700720c */ /* 0x040fe20003f04270 */
[----:B------:R-:W-:Y:S01]  /*9030*/  BSSY B0, `(.L_x_1641) ;  /* 0x000000e000007945 */ /* 0x000fe20003800000 */
[----:B------:R-:W-:-:S11]  /*9040*/  VIADD R0, R7, 0xffffffff ;  /* 0xffffffff07007836 */ /* 0x000fd60000000000 */
[----:B------:R-:W-:Y:S05]  /*9050*/  @P0 BRA `(.L_x_1642) ;  /* 0x00000000001c0947 */ /* 0x000fea0003800000 */
[----:B------:R-:W-:Y:S01]  /*9060*/  ISETP.NE.AND P0, PT, R3, 0x1, PT ;  /* 0x000000010300780c */ /* 0x000fe20003f05270 */
[----:B------:R-:W-:-:S12]  /*9070*/  IMAD.MOV R7, RZ, RZ, -R7 ;  /* 0x000000ffff077224 */ /* 0x000fd800078e0a07 */
[----:B------:R-:W1:Y:S02]  /*9080*/  @P0 LDC.64 R4, c[0x0][0x9e8] ;  /* 0x00027a00ff040b82 */ /* 0x000e640000000a00 */
[----:B-1----:R-:W-:-:S05]  /*9090*/  @P0 IMAD.HI.U32 R4, R7, R4, RZ ;  /* 0x0000000407040227 */ /* 0x002fca00078e00ff */
[----:B------:R-:W-:-:S04]  /*90a0*/  @P0 SHF.R.U32.HI R7, RZ, R5, R4 ;  /* 0x00000005ff070219 */ /* 0x000fc80000011604 */
[----:B------:R-:W-:Y:S01]  /*90b0*/  LOP3.LUT R0, RZ, R7, RZ, 0x33, !PT ;  /* 0x00000007ff007212 */ /* 0x000fe200078e33ff */
[----:B------:R-:W-:Y:S06]  /*90c0*/  BRA `(.L_x_1643) ;  /* 0x0000000000107947 */ /* 0x000fec0003800000 */
.L_x_1642:
[----:B------:R-:W-:-:S13]  /*90d0*/  ISETP.NE.AND P0, PT, R3, 0x1, PT ;  /* 0x000000010300780c */ /* 0x000fda0003f05270 */
[----:B------:R-:W1:Y:S02]  /*90e0*/  @P0 LDC.64 R4, c[0x0][0x9e8] ;  /* 0x00027a00ff040b82 */ /* 0x000e640000000a00 */
[----:B-1----:R-:W-:-:S05]  /*90f0*/  @P0 IMAD.HI.U32 R4, R0, R4, RZ ;  /* 0x0000000400040227 */ /* 0x002fca00078e00ff */
[----:B------:R-:W-:-:S07]  /*9100*/  @P0 SHF.R.U32.HI R0, RZ, R5, R4 ;  /* 0x00000005ff000219 */ /* 0x000fce0000011604 */
.L_x_1643:
[----:B------:R-:W-:Y:S05]  /*9110*/  BSYNC B0 ;  /* 0x0000000000007941 */ /* 0x000fea0003800000 */
.L_x_1641:
[----:B------:R-:W-:-:S05]  /*9120*/  IMAD R5, R0, R3, R3 ;  /* 0x0000000300057224 */ /* 0x000fca00078e0203 */
[----:B------:R-:W-:-:S07]  /*9130*/  VIMNMX R2, R2, R5, PT ;  /* 0x0000000502027248 */ /* 0x000fce0003fe0100 */
.L_x_1640:
[----:B------:R-:W1:Y:S01]  /*9140*/  @P1 LDC R0, c[0x0][0x44c] ;  /* 0x00011300ff001b82 */ /* 0x000e620000000800 */
[----:B------:R-:W-:Y:S01]  /*9150*/  VIADD R2, R2, 0x3f ;  /* 0x0000003f02027836 */ /* 0x000fe20000000000 */
[----:B------:R-:W-:Y:S01]  /*9160*/  MOV R7, R11 ;  /* 0x0000000b00077202 */ /* 0x000fe20000000f00 */
[----:B------:R-:W-:-:S03]  /*9170*/  ULDC UR4, c[0x0][0x9dc] ;  /* 0x0002770000047ab9 */ /* 0x000fc60000000800 */
[----:B------:R-:W-:Y:S02]  /*9180*/  SHF.R.S32.HI R5, RZ, 0x1f, R2 ;  /* 0x0000001fff057819 */ /* 0x000fe40000011402 */
[----:B------:R-:W3:Y:S02]  /*9190*/  @P1 LDC R9, c[0x0][0x450] ;  /* 0x00011400ff091b82 */ /* 0x000ee40000000800 */
[----:B------:R-:W-:Y:S01]  /*91a0*/  LEA.HI R5, R5, R2, RZ, 0x6 ;  /* 0x0000000205057211 */ /* 0x000fe200078f30ff */
[----:B-1----:R-:W-:-:S05]  /*91b0*/  @P1 IMAD.HI.U32 R0, R11, R0, RZ ;  /* 0x000000000b001227 */ /* 0x002fca00078e00ff */
[----:B---3--:R-:W-:Y:S02]  /*91c0*/  @P1 SHF.R.U32.HI R7, RZ, R9, R0 ;  /* 0x00000009ff071219 */ /* 0x008fe40000011600 */
        /* <DEDUP_REMOVED lines=10> */
[----:B------:R-:W1:Y:S02]  /*9270*/  @P0 LDC.64 R4, c[0x0][0x9e8] ;  /* 0x00027a00ff040b82 */ /* 0x000e640000000a00 */
[----:B-1----:R-:W-:-:S05]  /*9280*/  @P0 IMAD.HI.U32 R4, R7, R4, RZ ;  /* 0x0000000407040227 */ /* 0x002fca00078e00ff */
[----:B------:R-:W-:-:S04]  /*9290*/  @P0 SHF.R.U32.HI R7, RZ, R5, R4 ;  /* 0x00000005ff070219 */ /* 0x000fc80000011604 */
[----:B------:R-:W-:Y:S01]  /*92a0*/  LOP3.LUT R2, RZ, R7, RZ, 0x33, !PT ;  /* 0x00000007ff027212 */ /* 0x000fe200078e33ff */
[----:B------:R-:W-:Y:S06]  /*92b0*/  BRA `(.L_x_1647) ;  /* 0x0000000000107947 */ /* 0x000fec0003800000 */
.L_x_1646:
[----:B------:R-:W-:-:S13]  /*92c0*/  ISETP.NE.AND P0, PT, R3, 0x1, PT ;  /* 0x000000010300780c */ /* 0x000fda0003f05270 */
[----:B------:R-:W1:Y:S02]  /*92d0*/  @P0 LDC.64 R4, c[0x0][0x9e8] ;  /* 0x00027a00ff040b82 */ /* 0x000e640000000a00 */
[----:B-1----:R-:W-:-:S05]  /*92e0*/  @P0 IMAD.HI.U32 R4, R2, R4, RZ ;  /* 0x0000000402040227 */ /* 0x002fca00078e00ff */
[----:B------:R-:W-:-:S07]  /*92f0*/  @P0 SHF.R.U32.HI R2, RZ, R5, R4 ;  /* 0x00000005ff020219 */ /* 0x000fce0000011604 */
.L_x_1647:
[----:B------:R-:W-:Y:S05]  /*9300*/  BSYNC B0 ;  /* 0x0000000000007941 */ /* 0x000fea0003800000 */
.L_x_1645:
[----:B------:R-:W-:-:S05]  /*9310*/  IMAD R3, R2, R3, RZ ;  /* 0x0000000302037224 */ /* 0x000fca00078e02ff */
[----:B------:R-:W-:-:S07]  /*9320*/  VIMNMX R0, R0, R3, !PT ;  /* 0x0000000300007248 */ /* 0x000fce0007fe0100 */
.L_x_1644:
[----:B------:R-:W-:Y:S01]  /*9330*/  SHF.R.S32.HI R3, RZ, 0x1f, R0 ;  /* 0x0000001fff037819 */ /* 0x000fe20000011400 */
[----:B------:R-:W-:Y:S01]  /*9340*/  BSSY B0, `(.L_x_1648) ;  /* 0x0000027000007945 */ /* 0x000fe20003800000 */
[----:B------:R-:W-:Y:S02]  /*9350*/  IMAD.MOV.U32 R93, RZ, RZ, RZ ;  /* 0x000000ffff5d7224 */ /* 0x000fe400078e00ff */
[----:B------:R-:W-:-:S04]  /*9360*/  LEA.HI R3, R3, R0, RZ, 0x6 ;  /* 0x0000000003037211 */ /* 0x000fc800078f30ff */
[----:B------:R-:W-:-:S04]  /*9370*/  SHF.R.S32.HI R3, RZ, 0x6, R3 ;  /* 0x00000006ff037819 */ /* 0x000fc80000011403 */
[----:B------:R-:W-:-:S04]  /*9380*/  VIMNMX R9, RZ, R3, !PT ;  /* 0x00000003ff097248 */ /* 0x000fc80007fe0100 */
[----:B------:R-:W-:-:S13]  /*9390*/  ISETP.GT.AND P0, PT, R6, R9, PT ;  /* 0x000000090600720c */ /* 0x000fda0003f04270 */
[----:B------:R-:W-:Y:S05]  /*93a0*/  @!P0 BRA `(.L_x_1649) ;  /* 0x0000000000808947 */ /* 0x000fea0003800000 */
[----:B------:R-:W3:Y:S01]  /*93b0*/  LDL R2, [R1+0x84] ;  /* 0x0000840001027983 */ /* 0x000ee20000100800 */
[----:B------:R-:W-:Y:S01]  /*93c0*/  ULDC UR4, c[0x0][0x9f0] ;  /* 0x00027c0000047ab9 */ /* 0x000fe20000000800 */
[----:B---3--:R-:W-:-:S04]  /*93d0*/  ISETP.NE.AND P0, PT, R2, RZ, PT ;  /* 0x000000ff0200720c */ /* 0x008fc80003f05270 */
[----:B------:R-:W-:-:S04]  /*93e0*/  SEL R11, R2, UR4, P0 ;  /* 0x00000004020b7c07 */ /* 0x000fc80008000000 */
[-C--:B------:R-:W-:Y:S02]  /*93f0*/  IABS R5, R11.reuse ;  /* 0x0000000b00057213 */ /* 0x080fe40000000000 */
[----:B------:R-:W-:Y:S02]  /*9400*/  IADD3 R0, R11, -0x1, R6 ;  /* 0xffffffff0b007810 */ /* 0x000fe40007ffe006 */
[----:B------:R-:W1:Y:S01]  /*9410*/  I2F.RP R4, R5 ;  /* 0x0000000500047306 */ /* 0x000e620000209400 */
[----:B------:R-:W-:Y:S02]  /*9420*/  IABS R10, R11 ;  /* 0x0000000b000a7213 */ /* 0x000fe40000000000 */
[----:B------:R-:W-:-:S05]  /*9430*/  IADD3 R0, -R9, R0, RZ ;  /* 0x0000000009007210 */ /* 0x000fca0007ffe1ff */
[----:B-1----:R-:W1:Y:S02]  /*9440*/  MUFU.RCP R4, R4 ;  /* 0x0000000400047308 */ /* 0x002e640000001000 */
[----:B-1----:R-:W-:Y:S02]  /*9450*/  VIADD R2, R4, 0xffffffe ;  /* 0x0ffffffe04027836 */ /* 0x002fe40000000000 */
[----:B------:R-:W-:-:S04]  /*9460*/  IMAD.MOV R4, RZ, RZ, -R10 ;  /* 0x000000ffff047224 */ /* 0x000fc800078e0a0a */
[----:B------:R1:W3:Y:S02]  /*9470*/  F2I.FTZ.U32.TRUNC.NTZ R3, R2 ;  /* 0x0000000200037305 */ /* 0x0002e4000021f000 */
[----:B-1----:R-:W-:Y:S02]  /*9480*/  IMAD.MOV.U32 R2, RZ, RZ, RZ ;  /* 0x000000ffff027224 */ /* 0x002fe400078e00ff */
[----:B---3--:R-:W-:-:S04]  /*9490*/  IMAD.MOV R8, RZ, RZ, -R3 ;  /* 0x000000ffff087224 */ /* 0x008fc800078e0a03 */
[----:B------:R-:W-:Y:S01]  /*94a0*/  IMAD R7, R8, R5, RZ ;  /* 0x0000000508077224 */ /* 0x000fe200078e02ff */
[----:B------:R-:W-:Y:S02]  /*94b0*/  IABS R8, R0 ;  /* 0x0000000000087213 */ /* 0x000fe40000000000 */
[----:B------:R-:W-:Y:S01]  /*94c0*/  LOP3.LUT R0, R0, R11, RZ, 0x3c, !PT ;  /* 0x0000000b00007212 */ /* 0x000fe200078e3cff */
[----:B------:R-:W-:-:S03]  /*94d0*/  IMAD.HI.U32 R3, R3, R7, R2 ;  /* 0x0000000703037227 */ /* 0x000fc600078e0002 */
[----:B------:R-:W-:Y:S01]  /*94e0*/  ISETP.GE.AND P2, PT, R0, RZ, PT ;  /* 0x000000ff0000720c */ /* 0x000fe20003f46270 */
        /* <DEDUP_REMOVED lines=12> */
.L_x_1649:
[----:B------:R-:W-:Y:S05]  /*95b0*/  BSYNC B0 ;  /* 0x0000000000007941 */ /* 0x000fea0003800000 */
.L_x_1648:
        /* <DEDUP_REMOVED lines=31> */
[----:B0-----:R-:W-:Y:S02]  /*97b0*/  CS2R R94, SRZ ;  /* 0x00000000005e7805 */ /* 0x001fe4000001ff00 */
        /* <DEDUP_REMOVED lines=25> */
[----:B-----5:R-:W-:Y:S02]  /*9950*/  CS2R R42, SRZ ;  /* 0x00000000002a7805 */ /* 0x020fe4000001ff00 */
[----:B------:R-:W-:Y:S02]  /*9960*/  CS2R R40, SRZ ;  /* 0x0000000000287805 */ /* 0x000fe4000001ff00 */
[----:B--2---:R-:W-:Y:S02]  /*9970*/  CS2R R38, SRZ ;  /* 0x0000000000267805 */ /* 0x004fe4000001ff00 */
[----:B------:R-:W-:-:S02]  /*9980*/  CS2R R36, SRZ ;  /* 0x0000000000247805 */ /* 0x000fc4000001ff00 */
[----:B------:R-:W-:Y:S02]  /*9990*/  CS2R R34, SRZ ;  /* 0x0000000000227805 */ /* 0x000fe4000001ff00 */
[----:B------:R-:W-:Y:S02]  /*99a0*/  CS2R R32, SRZ ;  /* 0x0000000000207805 */ /* 0x000fe4000001ff00 */
[----:B------:R-:W-:Y:S02]  /*99b0*/  CS2R R30, SRZ ;  /* 0x00000000001e7805 */ /* 0x000fe4000001ff00 */
[----:B------:R-:W-:Y:S02]  /*99c0*/  CS2R R28, SRZ ;  /* 0x00000000001c7805 */ /* 0x000fe4000001ff00 */
[----:B------:R-:W-:Y:S02]  /*99d0*/  CS2R R4, SRZ ;  /* 0x0000000000047805 */ /* 0x000fe4000001ff00 */
[----:B------:R-:W-:Y:S01]  /*99e0*/  CS2R R152, SRZ ;  /* 0x0000000000987805 */ /* 0x000fe2000001ff00 */
[----:B---3--:R-:W-:-:S05]  /*99f0*/  IMAD R0, R0, R93, R9 ;  /* 0x0000005d00007224 */ /* 0x008fca00078e0209 */
[----:B------:R0:W-:Y:S01]  /*9a00*/  STL [R1+0x78], R0 ;  /* 0x0000780001007387 */ /* 0x0001e20000100800 */
[----:B------:R-:W-:-:S04]  /*9a10*/  VIADDMNMX R93, R0, R93, R6, PT ;  /* 0x0000005d005d7246 */ /* 0x000fc80003800106 */
[----:B------:R-:W-:-:S13]  /*9a20*/  ISETP.GT.AND P1, PT, R93, R0, PT ;  /* 0x000000005d00720c */ /* 0x000fda0003f24270 */
[----:B0-----:R-:W-:Y:S05]  /*9a30*/  @!P1 BRA `(.L_x_1650) ;  /* 0x0000015800889947 */ /* 0x001fea0003800000 */
[----:B------:R-:W0:Y:S01]  /*9a40*/  S2R R0, SR_TID.X ;  /* 0x0000000000007919 */ /* 0x000e220000002100 */
[----:B------:R-:W-:Y:S01]  /*9a50*/  BSSY B6, `(.L_x_1651) ;  /* 0x0000020000067945 */ /* 0x000fe20003800000 */
[----:B0-----:R-:W-:-:S05]  /*9a60*/  VIADD R0, R0, 0xffffff80 ;  /* 0xffffff8000007836 */ /* 0x001fca0000000000 */
[----:B------:R-:W-:-:S04]  /*9a70*/  SHF.R.S32.HI R3, RZ, 0x1f, R0 ;  /* 0x0000001fff037819 */ /* 0x000fc80000011400 */
[----:B------:R-:W-:-:S04]  /*9a80*/  LEA.HI R3, R3, R0, RZ, 0x7 ;  /* 0x0000000003037211 */ /* 0x000fc800078f38ff */
[----:B------:R-:W-:-:S06]  /*9a90*/  SHF.R.S32.HI R0, RZ, 0x7, R3 ;  /* 0x00000007ff007819 */ /* 0x000fcc0000011403 */
[----:B------:R-:W0:Y:S02]  /*9aa0*/  SHFL.IDX PT, R0, R0, RZ, 0x1f ;  /* 0x00001fff00007589 */ /* 0x000e2400000e0000 */
[----:B0-----:R-:W-:-:S04]  /*9ab0*/  LEA.HI R2, R0, R0, RZ, 0x1 ;  /* 0x0000000000027211 */ /* 0x001fc800078f08ff */
[----:B------:R-:W-:Y:S01]  /*9ac0*/  LOP3.LUT R3, R2, 0x1e, RZ, 0xc0, !PT ;  /* 0x0000001e02037812 */ /* 0x000fe200078ec0ff */
[----:B------:R-:W-:-:S04]  /*9ad0*/  VIADD R2, R17, 0x10400 ;  /* 0x0001040011027836 */ /* 0x000fc80000000000 */
[----:B------:R-:W-:Y:S01]  /*9ae0*/  IMAD.IADD R3, R0, 0x1, -R3 ;  /* 0x0000000100037824 */ /* 0x000fe200078e0a03 */
[----:B------:R-:W-:-:S04]  /*9af0*/  LOP3.LUT P0, RZ, R2, 0x3ff, RZ, 0xc0, !PT ;  /* 0x000003ff02ff7812 */ /* 0x000fc8000780c0ff */
[----:B------:R-:W-:Y:S02]  /*9b00*/  LEA R3, R3, R2, 0xd ;  /* 0x0000000203037211 */ /* 0x000fe400078e68ff */
[----:B------:R-:W-:Y:S02]  /*9b10*/  P2R R24, PR, RZ, 0x1 ;  /* 0x00000001ff187803 */ /* 0x000fe40000000000 */
[----:B------:R-:W-:-:S04]  /*9b20*/  SHF.R.U32.HI R2, RZ, 0x4, R3 ;  /* 0x00000004ff027819 */ /* 0x000fc80000011603 */
[----:B------:R-:W-:Y:S01]  /*9b30*/  LOP3.LUT R2, R2, 0x3fff, RZ, 0xc0, !PT ;  /* 0x00003fff02027812 */ /* 0x000fe200078ec0ff */
[----:B------:R-:W-:Y:S06]  /*9b40*/  @!P0 BRA `(.L_x_1652) ;  /* 0x0000000000408947 */ /* 0x000fec0003800000 */
[----:B------:R-:W-:Y:S01]  /*9b50*/  MOV R14, 0x0 ;  /* 0x00000000000e7802 */ /* 0x000fe20000000f00 */
[----:B------:R-:W-:Y:S01]  /*9b60*/  ULDC.64 UR4, c[0x4][0x138] ;  /* 0x01004e0000047ab9 */ /* 0x000fe20000000a00 */
[----:B------:R-:W-:Y:S01]  /*9b70*/  ULDC.64 UR6, c[0x4][0x140] ;  /* 0x0100500000067ab9 */ /* 0x000fe20000000a00 */
[----:B------:R-:W-:Y:S02]  /*9b80*/  IMAD.U32 R4, RZ, RZ, UR4 ;  /* 0x00000004ff047e24 */ /* 0x000fe4000f8e00ff */
        /* <DEDUP_REMOVED lines=8> */
[----:B------:R-:W-:Y:S02]  /*9c10*/  IMAD.MOV.U32 R12, RZ, RZ, 0x1 ;  /* 0x00000001ff0c7424 */ /* 0x000fe400078e00ff */
[----:B------:R-:W-:-:S07]  /*9c20*/  IMAD.MOV.U32 R13, RZ, RZ, RZ ;  /* 0x000000ffff0d7224 */ /* 0x000fce00078e00ff */
[----:B------:R-:W-:-:S07]  /*9c30*/  LEPC R20, `(.L_x_1652) ;  /* 0x000000001014794e */ /* 0x000fce0000000000 */
[----:B0-----:R-:W-:Y:S05]  /*9c40*/  CALL.ABS.NOINC R14 ;  /* 0x000000000e007343 */ /* 0x001fea0003c00000 */
.L_x_1652:
[----:B------:R-:W-:Y:S05]  /*9c50*/  BSYNC B6 ;  /* 0x0000000000067941 */ /* 0x000fea0003800000 */
.L_x_1651:
        /* <DEDUP_REMOVED lines=13> */
.L_x_1656:
[----:B-1----:R1:W2:Y:S02]  /*9d30*/  SYNCS.PHASECHK.TRANS64.TRYWAIT P0, [R17+URZ+0x30800], R0 ;  /* 0x03080000110075a7 */ /* 0x0022a4000800017f */
[----:B--2---:R-:W-:Y:S05]  /*9d40*/  @!P0 NANOSLEEP.SYNCS 0x989680 ;  /* 0x009896800000895d */ /* 0x004fea0003900000 */
[----:B------:R-:W2:Y:S02]  /*9d50*/  @!P0 SYNCS.PHASECHK.TRANS64 P0, [R17+URZ+0x30800], R0 ;  /* 0x03080000110085a7 */ /* 0x000ea4000800007f */
[----:B--2---:R-:W-:Y:S05]  /*9d60*/  @!P0 BRA `(.L_x_1656) ;  /* 0xfffffffc00f08947 */ /* 0x004fea000383ffff */
.L_x_1655:
[----:B------:R-:W-:Y:S05]  /*9d70*/  BSYNC B0 ;  /* 0x0000000000007941 */ /* 0x000fea0003800000 */
.L_x_1654:
[----:B------:R-:W-:Y:S05]  /*9d80*/  BRA `(.L_x_1657) ;  /* 0x0000009400887947 */ /* 0x000fea0003800000 */
.L_x_1653:
[----:B------:R-:W-:Y:S01]  /*9d90*/  ISETP.NE.AND P0, PT, R24, RZ, PT ;  /* 0x000000ff1800720c */ /* 0x000fe20003f05270 */
[----:B------:R-:W-:Y:S01]  /*9da0*/  ULDC.64 UR6, c[0x0][0x408] ;  /* 0x0001020000067ab9 */ /* 0x000fe20000000a00 */
[----:B------:R-:W-:Y:S01]  /*9db0*/  SHF.R.S32.HI R0, RZ, 0x1f, R92 ;  /* 0x0000001fff007819 */ /* 0x000fe2000001145c */
[----:B------:R-:W-:Y:S01]  /*9dc0*/  ULDC.64 UR4, c[0x0][0x3f8] ;  /* 0x0000fe0000047ab9 */ /* 0x000fe20000000a00 */
[----:B------:R-:W-:Y:S01]  /*9dd0*/  IMAD.WIDE.U32 R26, R92, UR6, RZ ;  /* 0x000000065c1a7c25 */ /* 0x000fe2000f8e00ff */
[----:B------:R-:W-:Y:S03]  /*9de0*/  BSSY B6, `(.L_x_1658) ;  /* 0x0000019000067945 */ /* 0x000fe60003800000 */
[C---:B------:R-:W-:Y:S02]  /*9df0*/  IMAD R5, R0.reuse, UR6, RZ ;  /* 0x0000000600057c24 */ /* 0x040fe4000f8e02ff */
[----:B------:R-:W-:-:S02]  /*9e00*/  IMAD R3, R0, UR4, RZ ;  /* 0x0000000400037c24 */ /* 0x000fc4000f8e02ff */
[C---:B------:R-:W-:Y:S02]  /*9e10*/  IMAD R5, R92.reuse, UR7, R5 ;  /* 0x000000075c057c24 */ /* 0x040fe4000f8e0205 */
[----:B------:R-:W-:-:S03]  /*9e20*/  IMAD.WIDE.U32 R24, R92, UR4, RZ ;  /* 0x000000045c187c25 */ /* 0x000fc6000f8e00ff */
[----:B------:R-:W-:Y:S01]  /*9e30*/  IADD3 R29, R5, R27, RZ ;  /* 0x0000001b051d7210 */ /* 0x000fe20007ffe0ff */
[----:B------:R-:W-:-:S04]  /*9e40*/  IMAD R3, R92, UR5, R3 ;  /* 0x000000055c037c24 */ /* 0x000fc8000f8e0203 */
[----:B------:R-:W-:Y:S01]  /*9e50*/  IMAD.IADD R33, R3, 0x1, R25 ;  /* 0x0000000103217824 */ /* 0x000fe200078e0219 */
        /* <DEDUP_REMOVED lines=17> */
.L_x_1659:
[----:B------:R-:W-:Y:S05]  /*9f70*/  BSYNC B6 ;  /* 0x0000000000067941 */ /* 0x000fea0003800000 */
.L_x_1658:
[----:B------:R-:W2:Y:S01]  /*9f80*/  LDL R28, [R1+0x58] ;  /* 0x00005800011c7983 */ /* 0x000ea20000100800 */
[----:B------:R-:W-:-:S03]  /*9f90*/  ULDC.U8 UR4, c[0x0][0x410] ;  /* 0x0001040000047ab9 */ /* 0x000fc60000000000 */
[----:B------:R-:W2:Y:S04]  /*9fa0*/  LDL R21, [R1+0xc] ;  /* 0x00000c0001157983 */ /* 0x000ea80000100800 */
[----:B------:R-:W3:Y:S01]  /*9fb0*/  LDL R20, [R1+0x80] ;  /* 0x0000800001147983 */ /* 0x000ee20000100800 */
[----:B------:R-:W-:Y:S01]  /*9fc0*/  ISETP.NE.AND P0, PT, RZ, UR4, PT ;  /* 0x00000004ff007c0c */ /* 0x000fe2000bf05270 */
[----:B------:R-:W-:Y:S01]  /*9fd0*/  BSSY B0, `(.L_x_1660) ;  /* 0x0000935000007945 */ /* 0x000fe20003800000 */
[----:B--2---:R-:W-:-:S04]  /*9fe0*/  IMAD.IADD R0, R21, 0x1, R28 ;  /* 0x0000000115007824 */ /* 0x004fc800078e021c */
[----:B---3--:R-:W-:-:S07]  /*9ff0*/  IMAD R3, R20, 0x20, R0 ;  /* 0x0000002014037824 */ /* 0x008fce00078e0200 */
[----:B------:R-:W-:Y:S05]  /*a000*/  @!P0 BRA `(.L_x_1661) ;  /* 0x00000048007c8947 */ /* 0x000fea0003800000 */
[----:B------:R-:W0:Y:S01]  /*a010*/  LDC R10, c[0x0][0x448] ;  /* 0x00011200ff0a7b82 */ /* 0x000e220000000800 */
[----:B------:R-:W-:Y:S01]  /*a020*/  ULDC.64 UR4, c[0x0][0x3f8] ;  /* 0x0000fe0000047ab9 */ /* 0x000fe20000000a00 */
[----:B------:R-:W-:Y:S01]  /*a030*/  MOV R32, R24 ;  /* 0x0000001800207202 */ /* 0x000fe20000000f00 */
[----:B------:R-:W-:Y:S01]  /*a040*/  ULDC.64 UR6, c[0x0][0x408] ;  /* 0x0001020000067ab9 */ /* 0x000fe20000000a00 */
[----:B0-----:R-:W-:-:S13]  /*a050*/  ISETP.NE.AND P0, PT, R10, 0x1, PT ;  /* 0x000000010a00780c */ /* 0x001fda0003f05270 */
[----:B------:R-:W0:Y:S08]  /*a060*/  @P0 LDC R4, c[0x0][0x44c] ;  /* 0x00011300ff040b82 */ /* 0x000e300000000800 */
[----:B------:R-:W1:Y:S01]  /*a070*/  @P0 LDC R5, c[0x0][0x450] ;  /* 0x00011400ff050b82 */ /* 0x000e620000000800 */
[----:B0-----:R-:W-:-:S05]  /*a080*/  @P0 IMAD.HI.U32 R4, R3, R4, RZ ;  /* 0x0000000403040227 */ /* 0x001fca00078e00ff */
[----:B-1----:R-:W-:Y:S01]  /*a090*/  @P0 SHF.R.U32.HI R3, RZ, R5, R4 ;  /* 0x00000005ff030219 */ /* 0x002fe20000011604 */
[----:B------:R-:W-:Y:S02]  /*a0a0*/  IMAD.MOV.U32 R4, RZ, RZ, R26 ;  /* 0x000000ffff047224 */ /* 0x000fe400078e001a */
[----:B------:R-:W-:Y:S01]  /*a0b0*/  IMAD.MOV.U32 R5, RZ, RZ, R29 ;  /* 0x000000ffff057224 */ /* 0x000fe200078e001d */
[----:B------:R-:W-:Y:S01]  /*a0c0*/  SHF.R.S32.HI R6, RZ, 0x1f, R3 ;  /* 0x0000001fff067819 */ /* 0x000fe20000011403 */
[----:B------:R-:W-:-:S04]  /*a0d0*/  IMAD.WIDE.U32 R32, R3, UR4, R32 ;  /* 0x0000000403207c25 */ /* 0x000fc8000f8e0020 */
[C---:B------:R-:W-:Y:S02]  /*a0e0*/  IMAD R8, R6.reuse, UR4, RZ ;  /* 0x0000000406087c24 */ /* 0x040fe4000f8e02ff */
[----:B------:R-:W-:Y:S02]  /*a0f0*/  IMAD R6, R6, UR6, RZ ;  /* 0x0000000606067c24 */ /* 0x000fe4000f8e02ff */
[C---:B------:R-:W-:Y:S01]  /*a100*/  IMAD R7, R3.reuse, UR5, R8 ;  /* 0x0000000503077c24 */ /* 0x040fe2000f8e0208 */
[----:B------:R-:W-:Y:S01]  /*a110*/  ULDC.64 UR4, c[0x0][0x3e8] ;  /* 0x0000fa0000047ab9 */ /* 0x000fe20000000a00 */
[C---:B------:R-:W-:Y:S01]  /*a120*/  IMAD.WIDE.U32 R4, R3.reuse, UR6, R4 ;  /* 0x0000000603047c25 */ /* 0x040fe2000f8e0004 */
[----:B------:R-:W-:Y:S01]  /*a130*/  LEA R30, P0, R32, UR4, 0x1 ;  /* 0x00000004201e7c11 */ /* 0x000fe2000f8008ff */
[----:B------:R-:W-:Y:S02]  /*a140*/  UMOV UR4, 0xffffffff ;  /* 0xffffffff00047882 */ /* 0x000fe40000000000 */
[----:B------:R-:W-:Y:S01]  /*a150*/  IMAD R9, R3, UR7, R6 ;  /* 0x0000000703097c24 */ /* 0x000fe2000f8e0206 */
[----:B------:R-:W-:Y:S01]  /*a160*/  ULDC.64 UR6, c[0x0][0x400] ;  /* 0x0001000000067ab9 */ /* 0x000fe20000000a00 */
[----:B------:R-:W-:Y:S01]  /*a170*/  IMAD.IADD R3, R33, 0x1, R7 ;  /* 0x0000000121037824 */ /* 0x000fe200078e0207 */
[----:B------:R-:W-:Y:S01]  /*a180*/  LEA R31, P1, R4, UR6, 0x1 ;  /* 0x00000006041f7c11 */ /* 0x000fe2000f8208ff */
[----:B------:R-:W-:-:S03]  /*a190*/  IMAD.IADD R33, R5, 0x1, R9 ;  /* 0x0000000105217824 */ /* 0x000fc600078e0209 */
[----:B------:R-:W-:Y:S02]  /*a1a0*/  LEA.HI.X R32, R32, UR5, R3, 0x1, P0 ;  /* 0x0000000520207c11 */ /* 0x000fe400080f0c03 */
[----:B------:R-:W-:Y:S01]  /*a1b0*/  LEA.HI.X R33, R4, UR7, R33, 0x1, P1 ;  /* 0x0000000704217c11 */ /* 0x000fe200088f0c21 */
[----:B------:R-:W-:Y:S06]  /*a1c0*/  BRA.DIV UR4, `(.L_x_1662) ;  /* 0x0000022a04447947 */ /* 0x000fec000b800000 */
[----:B------:R0:W1:Y:S04]  /*a1d0*/  SHFL.IDX PT, R9, R32, RZ, 0x181f ;  /* 0x00181fff20097589 */ /* 0x00006800000e0000 */
[----:B------:R0:W2:Y:S04]  /*a1e0*/  SHFL.IDX PT, R8, R30, RZ, 0x181f ;  /* 0x00181fff1e087589 */ /* 0x0000a800000e0000 */
[----:B------:R0:W3:Y:S04]  /*a1f0*/  SHFL.IDX PT, R26, R33, RZ, 0x181f ;  /* 0x00181fff211a7589 */ /* 0x0000e800000e0000 */
[----:B------:R0:W4:Y:S02]  /*a200*/  SHFL.IDX PT, R5, R31, RZ, 0x181f ;  /* 0x00181fff1f057589 */ /* 0x00012400000e0000 */
.L_x_2029:
[----:B------:R-:W-:Y:S01]  /*a210*/  IMAD R3, R219, R10, RZ ;  /* 0x0000000adb037224 */ /* 0x000fe200078e02ff */
[----:B------:R-:W-:Y:S01]  /*a220*/  BSSY B1, `(.L_x_1663) ;  /* 0x000003c000017945 */ /* 0x000fe20003800000 */
[----:B------:R-:W-:Y:S02]  /*a230*/  CS2R R62, SRZ ;  /* 0x00000000003e7805 */ /* 0x000fe4000001ff00 */
[----:B------:R-:W-:Y:S02]  /*a240*/  CS2R R66, SRZ ;  /* 0x0000000000427805 */ /* 0x000fe4000001ff00 */
[----:B------:R-:W-:Y:S02]  /*a250*/  CS2R R70, SRZ ;  /* 0x0000000000467805 */ /* 0x000fe4000001ff00 */
[----:B------:R-:W-:Y:S02]  /*a260*/  ISETP.GE.AND P0, PT, R0, R3, PT ;  /* 0x000000030000720c */ /* 0x000fe40003f06270 */
[----:B------:R-:W-:-:S02]  /*a270*/  CS2R R74, SRZ ;  /* 0x00000000004a7805 */ /* 0x000fc4000001ff00 */
[----:B------:R-:W-:Y:S02]  /*a280*/  CS2R R64, SRZ ;  /* 0x0000000000407805 */ /* 0x000fe4000001ff00 */
[----:B------:R-:W-:Y:S02]  /*a290*/  CS2R R68, SRZ ;  /* 0x0000000000447805 */ /* 0x000fe4000001ff00 */
[----:B------:R-:W-:Y:S02]  /*a2a0*/  CS2R R72, SRZ ;  /* 0x0000000000487805 */ /* 0x000fe4000001ff00 */
[----:B------:R-:W-:-:S03]  /*a2b0*/  CS2R R76, SRZ ;  /* 0x00000000004c7805 */ /* 0x000fc6000001ff00 */
[----:B------:R-:W-:Y:S05]  /*a2c0*/  @P0 BRA `(.L_x_1664) ;  /* 0x0000000000c40947 */ /* 0x000fea0003800000 */
[----:B------:R-:W3:Y:S01]  /*a2d0*/  LDL R7, [R1+0x30] ;  /* 0x0000300001077983 */ /* 0x000ee20000100800 */
[----:B------:R-:W-:-:S03]  /*a2e0*/  ULDC UR4, c[0x0][0x3f4] ;  /* 0x0000fd0000047ab9 */ /* 0x000fc60000000800 */
[----:B------:R-:W4:Y:S04]  /*a2f0*/  LDL R4, [R1+0x34] ;  /* 0x0000340001047983 */ /* 0x000f280000100800 */
[----:B------:R-:W4:Y:S04]  /*a300*/  LDL R29, [R1+0x48] ;  /* 0x00004800011d7983 */ /* 0x000f280000100800 */
[----:B------:R-:W4:Y:S04]  /*a310*/  LDL R6, [R1+0x98] ;  /* 0x0000980001067983 */ /* 0x000f280000100800 */
[----:B------:R-:W4:Y:S04]  /*a320*/  LDL R11, [R1+0x9c] ;  /* 0x00009c00010b7983 */ /* 0x000f280000100800 */
[----:B------:R-:W4:Y:S01]  /*a330*/  LDL R34, [R1+0x94] ;  /* 0x0000940001227983 */ /* 0x000f220000100800 */
[----:B------:R-:W-:-:S02]  /*a340*/  ISETP.GE.AND P3, PT, R204, UR4, PT ;  /* 0x00000004cc007c0c */ /* 0x000fc4000bf66270 */
[----:B------:R-:W-:Y:S02]  /*a350*/  CS2R R74, SRZ ;  /* 0x00000000004a7805 */ /* 0x000fe4000001ff00 */
[----:B------:R-:W-:Y:S02]  /*a360*/  CS2R R76, SRZ ;  /* 0x00000000004c7805 */ /* 0x000fe4000001ff00 */
[----:B------:R-:W-:Y:S02]  /*a370*/  CS2R R70, SRZ ;  /* 0x0000000000467805 */ /* 0x000fe4000001ff00 */
[----:B------:R-:W-:Y:S02]  /*a380*/  CS2R R72, SRZ ;  /* 0x0000000000487805 */ /* 0x000fe4000001ff00 */
[----:B------:R-:W-:Y:S02]  /*a390*/  CS2R R66, SRZ ;  /* 0x0000000000427805 */ /* 0x000fe4000001ff00 */
[----:B------:R-:W-:Y:S01]  /*a3a0*/  CS2R R68, SRZ ;  /* 0x0000000000447805 */ /* 0x000fe2000001ff00 */
[----:B-12---:R-:W-:Y:S01]  /*a3b0*/  @!P3 IMAD.WIDE R20, R204, 0x2, R8 ;  /* 0x00000002cc14b825 */ /* 0x006fe200078e0208 */
[----:B------:R-:W-:-:S02]  /*a3c0*/  CS2R R62, SRZ ;  /* 0x00000000003e7805 */ /* 0x000fc4000001ff00 */
[----:B------:R-:W-:Y:S02]  /*a3d0*/  CS2R R64, SRZ ;  /* 0x0000000000407805 */ /* 0x000fe4000001ff00 */
[----:B------:R1:W5:Y:S01]  /*a3e0*/  @!P3 LD.E.64 R74, desc[UR60][R20.64] ;  /* 0x0000003c144ab980 */ /* 0x000362000c101b00 */
[----:B---3--:R-:W-:Y:S02]  /*a3f0*/  ISETP.GE.AND P2, PT, R7, UR4, PT ;  /* 0x0000000407007c0c */ /* 0x008fe4000bf46270 */
[----:B----4-:R-:W-:Y:S02]  /*a400*/  ISETP.GE.AND P1, PT, R4, UR4, PT ;  /* 0x0000000404007c0c */ /* 0x010fe4000bf26270 */
[----:B------:R-:W-:-:S09]  /*a410*/  ISETP.GE.AND P0, PT, R29, UR4, PT ;  /* 0x000000041d007c0c */ /* 0x000fd2000bf06270 */
[----:B------:R-:W-:Y:S02]  /*a420*/  @!P2 IMAD.SHL.U32 R12, R7, 0x2, RZ ;  /* 0x00000002070ca824 */ /* 0x000fe400078e00ff */
[C---:B------:R-:W-:Y:S02]  /*a430*/  @!P1 SHF.L.U64.HI R28, R4.reuse, 0x1, R6 ;  /* 0x00000001041c9819 */ /* 0x040fe40000010206 */
[----:B------:R-:W-:Y:S02]  /*a440*/  @!P1 SHF.L.U32 R4, R4, 0x1, RZ ;  /* 0x0000000104049819 */ /* 0x000fe400000006ff */
[CC--:B------:R-:W-:Y:S01]  /*a450*/  @!P2 IADD3 R14, P4, R8.reuse, R12.reuse, RZ ;  /* 0x0000000c080ea210 */ /* 0x0c0fe20007f9e0ff */
[----:B------:R-:W-:Y:S01]  /*a460*/  @!P0 IMAD.SHL.U32 R27, R29, 0x2, RZ ;  /* 0x000000021d1b8824 */ /* 0x000fe200078e00ff */
[----:B------:R-:W-:Y:S01]  /*a470*/  @!P2 SHF.L.U64.HI R11, R7, 0x1, R11 ;  /* 0x00000001070ba819 */ /* 0x000fe2000001020b */
[----:B------:R-:W-:Y:S01]  /*a480*/  @!P3 IMAD.MOV.U32 R6, RZ, RZ, R5 ;  /* 0x000000ffff06b224 */ /* 0x000fe200078e0005 */
[----:B------:R-:W-:Y:S01]  /*a490*/  @!P2 IADD3 R12, P6, R5, R12, RZ ;  /* 0x0000000c050ca210 */ /* 0x000fe20007fde0ff */
[----:B------:R-:W-:Y:S01]  /*a4a0*/  @!P3 IMAD.MOV.U32 R7, RZ, RZ, R26 ;  /* 0x000000ffff07b224 */ /* 0x000fe200078e001a */
[----:B------:R-:W-:Y:S01]  /*a4b0*/  @!P1 IADD3 R10, P5, R8, R4, RZ ;  /* 0x00000004080a9210 */ /* 0x000fe20007fbe0ff */
[----:B------:R-:W-:-:S02]  /*a4c0*/  @!P2 IMAD.X R15, R9, 0x1, R11, P4 ;  /* 0x00000001090fa824 */ /* 0x000fc400020e060b */
[----:B------:R-:W-:-:S04]  /*a4d0*/  @!P3 IMAD.WIDE R24, R204, 0x2, R6 ;  /* 0x00000002cc18b825 */ /* 0x000fc800078e0206 */
[----:B------:R-:W-:Y:S01]  /*a4e0*/  @!P2 IMAD.X R13, R26, 0x1, R11, P6 ;  /* 0x000000011a0da824 */ /* 0x000fe200030e060b */
[-C--:B------:R-:W-:Y:S01]  /*a4f0*/  @!P0 IADD3 R6, P6, R8, R27.reuse, RZ ;  /* 0x0000001b08068210 */ /* 0x080fe20007fde0ff */
[----:B------:R1:W5:Y:S01]  /*a500*/  @!P3 LD.E.64 R76, desc[UR60][R24.64] ;  /* 0x0000003c184cb980 */ /* 0x000362000c101b00 */
[----:B------:R-:W-:Y:S02]  /*a510*/  @!P1 IADD3.X R11, R9, R28, RZ, P5, !PT ;  /* 0x0000001c090b9210 */ /* 0x000fe40002ffe4ff */
[----:B------:R-:W-:Y:S01]  /*a520*/  @!P0 IADD3 R8, P5, R5, R27, RZ ;  /* 0x0000001b05088210 */ /* 0x000fe20007fbe0ff */
[----:B------:R1:W5:Y:S01]  /*a530*/  @!P2 LD.E.64 R70, desc[UR60][R14.64] ;  /* 0x0000003c0e46a980 */ /* 0x000362000c101b00 */
[----:B------:R-:W-:Y:S02]  /*a540*/  @!P0 SHF.L.U64.HI R27, R29, 0x1, R34 ;  /* 0x000000011d1b8819 */ /* 0x000fe40000010222 */
[----:B------:R-:W-:Y:S01]  /*a550*/  @!P1 IADD3 R4, P4, R5, R4, RZ ;  /* 0x0000000405049210 */ /* 0x000fe20007f9e0ff */
[----:B------:R1:W5:Y:S02]  /*a560*/  @!P2 LD.E.64 R72, desc[UR60][R12.64] ;  /* 0x0000003c0c48a980 */ /* 0x000364000c101b00 */
[----:B------:R-:W-:-:S02]  /*a570*/  @!P0 IMAD.X R7, R9, 0x1, R27, P6 ;  /* 0x0000000109078824 */ /* 0x000fc400030e061b */
[C---:B------:R-:W-:Y:S01]  /*a580*/  @!P1 IMAD.X R5, R26.reuse, 0x1, R28, P4 ;  /* 0x000000011a059824 */ /* 0x040fe200020e061c */
[----:B------:R1:W5:Y:S01]  /*a590*/  @!P1 LD.E.64 R66, desc[UR60][R10.64] ;  /* 0x0000003c0a429980 */ /* 0x000362000c101b00 */
[----:B------:R-:W-:-:S03]  /*a5a0*/  @!P0 IMAD.X R9, R26, 0x1, R27, P5 ;  /* 0x000000011a098824 */ /* 0x000fc600028e061b */
[----:B------:R1:W5:Y:S04]  /*a5b0*/  @!P1 LD.E.64 R68, desc[UR60][R4.64] ;  /* 0x0000003c04449980 */ /* 0x000368000c101b00 */
[----:B------:R1:W5:Y:S04]  /*a5c0*/  @!P0 LD.E.64 R62, desc[UR60][R6.64] ;  /* 0x0000003c063e8980 */ /* 0x000368000c101b00 */
[----:B------:R1:W5:Y:S02]  /*a5d0*/  @!P0 LD.E.64 R64, desc[UR60][R8.64] ;  /* 0x0000003c08408980 */ /* 0x000364000c101b00 */
.L_x_1664:
[----:B------:R-:W-:Y:S05]  /*a5e0*/  BSYNC B1 ;  /* 0x0000000000017941 */ /* 0x000fea0003800000 */
.L_x_1663:
[----:B-1--45:R-:W-:Y:S01]  /*a5f0*/  IMAD.MOV.U32 R5, RZ, RZ, R63 ;  /* 0x000000ffff057224 */ /* 0x032fe200078e003f */
[----:B------:R-:W-:Y:S01]  /*a600*/  MOV R6, R66 ;  /* 0x0000004200067202 */ /* 0x000fe20000000f00 */
[----:B------:R-:W-:Y:S01]  /*a610*/  IMAD.MOV.U32 R7, RZ, RZ, R67 ;  /* 0x000000ffff077224 */ /* 0x000fe200078e0043 */
[----:B------:R-:W-:Y:S01]  /*a620*/  UMOV UR4, 0xffffffff ;  /* 0xffffffff00047882 */ /* 0x000fe20000000000 */
[----:B------:R-:W-:Y:S01]  /*a630*/  IMAD.MOV.U32 R4, RZ, RZ, R62 ;  /* 0x000000ffff047224 */ /* 0x000fe200078e003e */
[----:B------:R-:W-:Y:S01]  /*a640*/  PRMT R98, R5, 0x7610, R98 ;  /* 0x0000761005627816 */ /* 0x000fe20000000062 */
        /* <DEDUP_REMOVED lines=16> */
[----:B------:R-:W-:Y:S01]  /*a750*/  PRMT R98, R98, 0x5410, R5 ;  /* 0x0000541062627816 */ /* 0x000fe20000000005 */
[----:B------:R-:W-:Y:S01]  /*a760*/  IMAD.MOV.U32 R5, RZ, RZ, R73 ;  /* 0x000000ffff057224 */ /* 0x000fe200078e0049 */
[----:B------:R-:W-:Y:S01]  /*a770*/  PRMT R104, R104, 0x5410, R4 ;  /* 0x0000541068687816 */ /* 0x000fe20000000004 */
[----:B------:R-:W-:Y:S01]  /*a780*/  IMAD.MOV.U32 R4, RZ, RZ, R72 ;  /* 0x000000ffff047224 */ /* 0x000fe200078e0048 */
[----:B------:R-:W-:Y:S01]  /*a790*/  PRMT R109, R109, 0x5410, R7 ;  /* 0x000054106d6d7816 */ /* 0x000fe20000000007 */
[----:B------:R-:W-:Y:S01]  /*a7a0*/  IMAD.MOV.U32 R7, RZ, RZ, R77 ;  /* 0x000000ffff077224 */ /* 0x000fe200078e004d */
[----:B------:R-:W-:-:S02]  /*a7b0*/  PRMT R110, R6, 0x7610, R110 ;  /* 0x00007610066e7816 */ /* 0x000fc4000000006e */
[----:B------:R-:W-:Y:S02]  /*a7c0*/  MOV R6, R76 ;  /* 0x0000004c00067202 */ /* 0x000fe40000000f00 */
[----:B------:R-:W-:Y:S02]  /*a7d0*/  PRMT R112, R4, 0x7610, R112 ;  /* 0x0000761004707816 */ /* 0x000fe40000000070 */
[----:B------:R-:W-:Y:S02]  /*a7e0*/  PRMT R111, R5, 0x7610, R111 ;  /* 0x00007610056f7816 */ /* 0x000fe4000000006f */
[----:B------:R-:W-:Y:S02]  /*a7f0*/  PRMT R92, R92, 0x5410, R6 ;  /* 0x000054105c5c7816 */ /* 0x000fe40000000006 */
[----:B------:R-:W-:Y:S01]  /*a800*/  PRMT R94, R94, 0x5410, R7 ;  /* 0x000054105e5e7816 */ /* 0x000fe20000000007 */
[----:B------:R-:W-:Y:S06]  /*a810*/  BRA.DIV UR4, `(.L_x_1665) ;  /* 0x0000022604247947 */ /* 0x000fec000b800000 */
[----:B------:R1:W4:Y:S04]  /*a820*/  SHFL.IDX PT, R9, R32, 0x1, 0x181f ;  /* 0x00381f0020097f89 */ /* 0x00032800000e0000 */
[----:B--2---:R1:W2:Y:S04]  /*a830*/  SHFL.IDX PT, R8, R30, 0x1, 0x181f ;  /* 0x00381f001e087f89 */ /* 0x0042a800000e0000 */
[----:B---3--:R1:W3:Y:S04]  /*a840*/  SHFL.IDX PT, R26, R33, 0x1, 0x181f ;  /* 0x00381f00211a7f89 */ /* 0x0082e800000e0000 */
[----:B------:R1:W0:Y:S02]  /*a850*/  SHFL.IDX PT, R5, R31, 0x1, 0x181f ;  /* 0x00381f001f057f89 */ /* 0x00022400000e0000 */
.L_x_2035:
[----:B------:R-:W-:Y:S01]  /*a860*/  VIADD R4, R0, 0x20 ;  /* 0x0000002000047836 */ /* 0x000fe20000000000 */
        /* <DEDUP_REMOVED lines=8> */
[----:B------:R-:W-:-:S05]  /*a8f0*/  CS2R R60, SRZ ;  /* 0x00000000003c7805 */ /* 0x000fca000001ff00 */
[----:B------:R-:W-:Y:S05]  /*a900*/  @P0 BRA `(.L_x_1667) ;  /* 0x0000000000c40947 */ /* 0x000fea0003800000 */
[----:B------:R-:W3:Y:S01]  /*a910*/  LDL R10, [R1+0x30] ;  /* 0x00003000010a7983 */ /* 0x000ee20000100800 */
[----:B------:R-:W-:-:S03]  /*a920*/  ULDC UR4, c[0x0][0x3f4] ;  /* 0x0000fd0000047ab9 */ /* 0x000fc60000000800 */
[----:B------:R-:W3:Y:S04]  /*a930*/  LDL R6, [R1+0x34] ;  /* 0x0000340001067983 */ /* 0x000ee80000100800 */
[----:B------:R-:W3:Y:S04]  /*a940*/  LDL R29, [R1+0x48] ;  /* 0x00004800011d7983 */ /* 0x000ee80000100800 */
[----:B------:R-:W3:Y:S04]  /*a950*/  LDL R7, [R1+0x98] ;  /* 0x0000980001077983 */ /* 0x000ee80000100800 */
[----:B------:R-:W3:Y:S04]  /*a960*/  LDL R11, [R1+0x9c] ;  /* 0x00009c00010b7983 */ /* 0x000ee80000100800 */
[----:B------:R-:W3:Y:S01]  /*a970*/  LDL R34, [R1+0x94] ;  /* 0x0000940001227983 */ /* 0x000ee20000100800 */
[----:B------:R-:W-:-:S02]  /*a980*/  ISETP.GE.AND P3, PT, R204, UR4, PT ;  /* 0x00000004cc007c0c */ /* 0x000fc4000bf66270 */
[----:B------:R-:W-:Y:S02]  /*a990*/  CS2R R58, SRZ ;  /* 0x00000000003a7805 */ /* 0x000fe4000001ff00 */
[----:B------:R-:W-:Y:S02]  /*a9a0*/  CS2R R60, SRZ ;  /* 0x00000000003c7805 */ /* 0x000fe4000001ff00 */
[----:B------:R-:W-:Y:S02]  /*a9b0*/  CS2R R54, SRZ ;  /* 0x0000000000367805 */ /* 0x000fe4000001ff00 */
[----:B------:R-:W-:Y:S02]  /*a9c0*/  CS2R R56, SRZ ;  /* 0x0000000000387805 */ /* 0x000fe4000001ff00 */
[----:B------:R-:W-:Y:S02]  /*a9d0*/  CS2R R50, SRZ ;  /* 0x0000000000327805 */ /* 0x000fe4000001ff00 */
[----:B------:R-:W-:-:S02]  /*a9e0*/  CS2R R52, SRZ ;  /* 0x0000000000347805 */ /* 0x000fc4000001ff00 */
[----:B------:R-:W-:Y:S01]  /*a9f0*/  CS2R R46, SRZ ;  /* 0x00000000002e7805 */ /* 0x000fe2000001ff00 */
[----:B--2-4-:R-:W-:Y:S01]  /*aa00*/  @!P3 IMAD.WIDE R20, R204, 0x2, R8 ;  /* 0x00000002cc14b825 */ /* 0x014fe200078e0208 */
[----:B------:R-:W-:-:S04]  /*aa10*/  CS2R R48, SRZ ;  /* 0x0000000000307805 */ /* 0x000fc8000001ff00 */
[----:B------:R2:W5:Y:S01]  /*aa20*/  @!P3 LD.E.64 R58, desc[UR60][R20.64] ;  /* 0x0000003c143ab980 */ /* 0x000562000c101b00 */
[----:B---3--:R-:W-:Y:S02]  /*aa30*/  ISETP.GE.AND P2, PT, R10, UR4, PT ;  /* 0x000000040a007c0c */ /* 0x008fe4000bf46270 */
[----:B------:R-:W-:Y:S02]  /*aa40*/  ISETP.GE.AND P1, PT, R6, UR4, PT ;  /* 0x0000000406007c0c */ /* 0x000fe4000bf26270 */
[----:B------:R-:W-:-:S09]  /*aa50*/  ISETP.GE.AND P0, PT, R29, UR4, PT ;  /* 0x000000041d007c0c */ /* 0x000fd2000bf06270 */
[----:B------:R-:W-:Y:S02]  /*aa60*/  @!P2 IMAD.SHL.U32 R12, R10, 0x2, RZ ;  /* 0x000000020a0ca824 */ /* 0x000fe400078e00ff */
[C---:B------:R-:W-:Y:S01]  /*aa70*/  @!P1 IMAD.SHL.U32 R4, R6.reuse, 0x2, RZ ;  /* 0x0000000206049824 */ /* 0x040fe200078e00ff */
[----:B------:R-:W-:Y:S02]  /*aa80*/  @!P1 SHF.L.U64.HI R27, R6, 0x1, R7 ;  /* 0x00000001061b9819 */ /* 0x000fe40000010207 */
[-C--:B------:R-:W-:Y:S01]  /*aa90*/  @!P2 IADD3 R14, P4, R8, R12.reuse, RZ ;  /* 0x0000000c080ea210 */ /* 0x080fe20007f9e0ff */
[----:B------:R-:W-:Y:S01]  /*aaa0*/  @!P0 IMAD.SHL.U32 R28, R29, 0x2, RZ ;  /* 0x000000021d1c8824 */ /* 0x000fe200078e00ff */
[----:B------:R-:W-:Y:S01]  /*aab0*/  @!P2 SHF.L.U64.HI R11, R10, 0x1, R11 ;  /* 0x000000010a0ba819 */ /* 0x000fe2000001020b */
[----:B------:R-:W-:Y:S01]  /*aac0*/  @!P3 IMAD.MOV.U32 R7, RZ, RZ, R26 ;  /* 0x000000ffff07b224 */ /* 0x000fe200078e001a */
[----:B0-----:R-:W-:Y:S02]  /*aad0*/  @!P3 MOV R6, R5 ;  /* 0x000000050006b202 */ /* 0x001fe40000000f00 */
[----:B------:R-:W-:-:S02]  /*aae0*/  @!P2 IADD3 R12, P6, R5, R12, RZ ;  /* 0x0000000c050ca210 */ /* 0x000fc40007fde0ff */
[-C--:B------:R-:W-:Y:S01]  /*aaf0*/  @!P1 IADD3 R10, P5, R8, R4.reuse, RZ ;  /* 0x00000004080a9210 */ /* 0x080fe20007fbe0ff */
[----:B------:R-:W-:Y:S02]  /*ab00*/  @!P2 IMAD.X R15, R9, 0x1, R11, P4 ;  /* 0x00000001090fa824 */ /* 0x000fe400020e060b */
[----:B------:R-:W-:Y:S01]  /*ab10*/  @!P3 IMAD.WIDE R24, R204, 0x2, R6 ;  /* 0x00000002cc18b825 */ /* 0x000fe200078e0206 */
[----:B------:R-:W-:Y:S02]  /*ab20*/  @!P1 IADD3 R4, P4, R5, R4, RZ ;  /* 0x0000000405049210 */ /* 0x000fe40007f9e0ff */
[----:B------:R2:W5:Y:S01]  /*ab30*/  @!P2 LD.E.64 R54, desc[UR60][R14.64] ;  /* 0x0000003c0e36a980 */ /* 0x000562000c101b00 */
[----:B------:R-:W-:Y:S01]  /*ab40*/  @!P2 IMAD.X R13, R26, 0x1, R11, P6 ;  /* 0x000000011a0da824 */ /* 0x000fe200030e060b */
[-C--:B------:R-:W-:Y:S01]  /*ab50*/  @!P0 IADD3 R6, P6, R8, R28.reuse, RZ ;  /* 0x0000001c08068210 */ /* 0x080fe20007fde0ff */
[--C-:B------:R-:W-:Y:S01]  /*ab60*/  @!P1 IMAD.X R11, R9, 0x1, R27.reuse, P5 ;  /* 0x00000001090b9824 */ /* 0x100fe200028e061b */
[----:B------:R-:W-:Y:S01]  /*ab70*/  @!P0 IADD3 R8, P5, R5, R28, RZ ;  /* 0x0000001c05088210 */ /* 0x000fe20007fbe0ff */
[----:B------:R2:W5:Y:S01]  /*ab80*/  @!P3 LD.E.64 R60, desc[UR60][R24.64] ;  /* 0x0000003c183cb980 */ /* 0x000562000c101b00 */
[----:B------:R-:W-:Y:S01]  /*ab90*/  @!P0 SHF.L.U64.HI R28, R29, 0x1, R34 ;  /* 0x000000011d1c8819 */ /* 0x000fe20000010222 */
[----:B------:R-:W-:-:S02]  /*aba0*/  @!P1 IMAD.X R5, R26, 0x1, R27, P4 ;  /* 0x000000011a059824 */ /* 0x000fc400020e061b */
[----:B------:R2:W5:Y:S01]  /*abb0*/  @!P2 LD.E.64 R56, desc[UR60][R12.64] ;  /* 0x0000003c0c38a980 */ /* 0x000562000c101b00 */
[----:B------:R-:W-:Y:S01]  /*abc0*/  @!P0 IADD3.X R7, R9, R28, RZ, P6, !PT ;  /* 0x0000001c09078210 */ /* 0x000fe200037fe4ff */
[----:B------:R-:W-:Y:S02]  /*abd0*/  @!P0 IMAD.X R9, R26, 0x1, R28, P5 ;  /* 0x000000011a098824 */ /* 0x000fe400028e061c */
[----:B------:R2:W5:Y:S04]  /*abe0*/  @!P1 LD.E.64 R50, desc[UR60][R10.64] ;  /* 0x0000003c0a329980 */ /* 0x000568000c101b00 */
[----:B------:R2:W5:Y:S04]  /*abf0*/  @!P1 LD.E.64 R52, desc[UR60][R4.64] ;  /* 0x0000003c04349980 */ /* 0x000568000c101b00 */
[----:B------:R2:W5:Y:S04]  /*ac00*/  @!P0 LD.E.64 R46, desc[UR60][R6.64] ;  /* 0x0000003c062e8980 */ /* 0x000568000c101b00 */
[----:B------:R2:W5:Y:S02]  /*ac10*/  @!P0 LD.E.64 R48, desc[UR60][R8.64] ;  /* 0x0000003c08308980 */ /* 0x000564000c101b00 */
.L_x_1667:
[----:B------:R-:W-:Y:S05]  /*ac20*/  BSYNC B1 ;  /* 0x0000000000017941 */ /* 0x000fea0003800000 */
.L_x_1666:
[----:B--2--5:R-:W-:Y:S01]  /*ac30*/  IMAD.MOV.U32 R4, RZ, RZ, R46 ;  /* 0x000000ffff047224 */ /* 0x024fe200078e002e */
[----:B------:R-:W-:Y:S01]  /*ac40*/  UMOV UR4, 0xffffffff ;  /* 0xffffffff00047882 */ /* 0x000fe20000000000 */
[----:B0-----:R-:W-:Y:S02]  /*ac50*/  IMAD.MOV.U32 R5, RZ, RZ, R47 ;  /* 0x000000ffff057224 */ /* 0x001fe400078e002f */
[----:B------:R-:W-:Y:S02]  /*ac60*/  IMAD.MOV.U32 R6, RZ, RZ, R50 ;  /* 0x000000ffff067224 */ /* 0x000fe400078e0032 */
[----:B------:R-:W-:Y:S01]  /*ac70*/  IMAD.MOV.U32 R7, RZ, RZ, R51 ;  /* 0x000000ffff077224 */ /* 0x000fe200078e0033 */
[----:B------:R-:W-:Y:S01]  /*ac80*/  PRMT R87, R5, 0x5410, R4 ;  /* 0x0000541005577816 */ /* 0x000fe20000000004 */
[----:B------:R-:W-:Y:S01]  /*ac90*/  IMAD.MOV.U32 R5, RZ, RZ, R55 ;  /* 0x000000ffff057224 */ /* 0x000fe200078e0037 */
[----:B------:R-:W-:Y:S02]  /*aca0*/  MOV R4, R54 ;  /* 0x0000003600047202 */ /* 0x000fe40000000f00 */
[----:B------:R-:W-:Y:S01]  /*acb0*/  PRMT R96, R6, 0x5410, R7 ;  /* 0x0000541006607816 */ /* 0x000fe20000000007 */
[----:B------:R-:W-:Y:S01]  /*acc0*/  IMAD.MOV.U32 R6, RZ, RZ, R58 ;  /* 0x000000ffff067224 */ /* 0x000fe200078e003a */
[----:B------:R-:W-:Y:S01]  /*acd0*/  PRMT R102, R4, 0x5410, R5 ;  /* 0x0000541004667816 */ /* 0x000fe20000000005 */
[----:B------:R-:W-:-:S02]  /*ace0*/  IMAD.MOV.U32 R7, RZ, RZ, R59 ;  /* 0x000000ffff077224 */ /* 0x000fc400078e003b */
        /* <DEDUP_REMOVED lines=11> */
[----:B------:R-:W-:-:S04]  /*ada0*/  PRMT R103, R4, 0x5410, R5 ;  /* 0x0000541004677816 */ /* 0x000fc80000000005 */
[----:B------:R-:W-:Y:S01]  /*adb0*/  PRMT R107, R6, 0x5410, R7 ;  /* 0x00005410066b7816 */ /* 0x000fe20000000007 */
[----:B------:R-:W-:Y:S06]  /*adc0*/  BRA.DIV UR4, `(.L_x_1668) ;  /* 0x00000222042c7947 */ /* 0x000fec000b800000 */
[----:B----4-:R0:W2:Y:S04]  /*add0*/  SHFL.IDX PT, R9, R32, 0x2, 0x181f ;  /* 0x00581f0020097f89 */ /* 0x0100a800000e0000 */
[----:B------:R0:W4:Y:S04]  /*ade0*/  SHFL.IDX PT, R8, R30, 0x2, 0x181f ;  /* 0x00581f001e087f89 */ /* 0x00012800000e0000 */
[----:B------:R0:W0:Y:S04]  /*adf0*/  SHFL.IDX PT, R78, R33, 0x2, 0x181f ;  /* 0x00581f00214e7f89 */ /* 0x00002800000e0000 */
[----:B------:R0:W0:Y:S02]  /*ae00*/  SHFL.IDX PT, R5, R31, 0x2, 0x181f ;  /* 0x00581f001f057f89 */ /* 0x00002400000e0000 */
.L_x_2041:
[----:B------:R-:W-:Y:S01]  /*ae10*/  IADD3 R4, R0, 0x40, RZ ;  /* 0x0000004000047810 */ /* 0x000fe20007ffe0ff */
[----:B------:R-:W-:Y:S01]  /*ae20*/  BSSY B1, `(.L_x_1669) ;  /* 0x000003c000017945 */ /* 0x000fe20003800000 */
[----:B------:R-:W-:Y:S02]  /*ae30*/  CS2R R28, SRZ ;  /* 0x00000000001c7805 */ /* 0x000fe4000001ff00 */
[----:B------:R-:W-:Y:S02]  /*ae40*/  CS2R R34, SRZ ;  /* 0x0000000000227805 */ /* 0x000fe4000001ff00 */
[----:B------:R-:W-:Y:S02]  /*ae50*/  ISETP.GE.AND P0, PT, R4, R3, PT ;  /* 0x000000030400720c */ /* 0x000fe40003f06270 */
[----:B------:R-:W-:Y:S02]  /*ae60*/  CS2R R38, SRZ ;  /* 0x0000000000267805 */ /* 0x000fe4000001ff00 */
[----:B------:R-:W-:-:S02]  /*ae70*/  CS2R R42, SRZ ;  /* 0x00000000002a7805 */ /* 0x000fc4000001ff00 */
[----:B---3--:R-:W-:Y:S02]  /*ae80*/  CS2R R26, SRZ ;  /* 0x00000000001a7805 */ /* 0x008fe4000001ff00 */
[----:B------:R-:W-:Y:S02]  /*ae90*/  CS2R R36, SRZ ;  /* 0x0000000000247805 */ /* 0x000fe4000001ff00 */
[----:B------:R-:W-:Y:S02]  /*aea0*/  CS2R R40, SRZ ;  /* 0x0000000000287805 */ /* 0x000fe4000001ff00 */
[----:B------:R-:W-:Y:S01]  /*aeb0*/  CS2R R44, SRZ ;  /* 0x00000000002c7805 */ /* 0x000fe2000001ff00 */
[----:B------:R-:W-:Y:S06]  /*aec0*/  @P0 BRA `(.L_x_1670) ;  /* 0x0000000000c40947 */ /* 0x000fec0003800000 */
        /* <DEDUP_REMOVED lines=11> */
[----:B------:R-:W-:-:S05]  /*af80*/  CS2R R40, SRZ ;  /* 0x0000000000287805 */ /* 0x000fca000001ff00 */
[----:B--2-4-:R-:W-:Y:S01]  /*af90*/  @!P3 IMAD.WIDE R20, R204, 0x2, R8 ;  /* 0x00000002cc14b825 */ /* 0x014fe200078e0208 */
[----:B------:R-:W-:Y:S02]  /*afa0*/  CS2R R34, SRZ ;  /* 0x0000000000227805 */ /* 0x000fe4000001ff00 */
[----:B------:R-:W-:Y:S02]  /*afb0*/  CS2R R36, SRZ ;  /* 0x0000000000247805 */ /* 0x000fe4000001ff00 */
[----:B------:R-:W-:Y:S01]  /*afc0*/  CS2R R28, SRZ ;  /* 0x00000000001c7805 */ /* 0x000fe2000001ff00 */
[----:B------:R2:W5:Y:S01]  /*afd0*/  @!P3 LD.E.64 R42, desc[UR60][R20.64] ;  /* 0x0000003c142ab980 */ /* 0x000562000c101b00 */
[----:B---3--:R-:W-:Y:S02]  /*afe0*/  ISETP.GE.AND P2, PT, R10, UR4, PT ;  /* 0x000000040a007c0c */ /* 0x008fe4000bf46270 */
[----:B------:R-:W-:Y:S02]  /*aff0*/  ISETP.GE.AND P1, PT, R6, UR4, PT ;  /* 0x0000000406007c0c */ /* 0x000fe4000bf26270 */
[----:B------:R-:W-:-:S09]  /*b000*/  ISETP.GE.AND P0, PT, R79, UR4, PT ;  /* 0x000000044f007c0c */ /* 0x000fd2000bf06270 */
[----:B------:R-:W-:Y:S02]  /*b010*/  @!P2 IMAD.SHL.U32 R12, R10, 0x2, RZ ;  /* 0x000000020a0ca824 */ /* 0x000fe400078e00ff */
[----:B------:R-:W-:-:S03]  /*b020*/  @!P1 IMAD.SHL.U32 R4, R6, 0x2, RZ ;  /* 0x0000000206049824 */ /* 0x000fc600078e00ff */
[-C--:B------:R-:W-:Y:S02]  /*b030*/  @!P2 IADD3 R14, P4, R8, R12.reuse, RZ ;  /* 0x0000000c080ea210 */ /* 0x080fe40007f9e0ff */
[----:B------:R-:W-:Y:S01]  /*b040*/  @!P2 SHF.L.U64.HI R11, R10, 0x1, R11 ;  /* 0x000000010a0ba819 */ /* 0x000fe2000001020b */
[----:B------:R-:W-:Y:S01]  /*b050*/  @!P0 IMAD.SHL.U32 R27, R79, 0x2, RZ ;  /* 0x000000024f1b8824 */ /* 0x000fe200078e00ff */
[----:B------:R-:W-:Y:S01]  /*b060*/  @!P1 SHF.L.U64.HI R26, R6, 0x1, R7 ;  /* 0x00000001061a9819 */ /* 0x000fe20000010207 */
[----:B0-----:R-:W-:Y:S01]  /*b070*/  @!P3 IMAD.MOV.U32 R6, RZ, RZ, R5 ;  /* 0x000000ffff06b224 */ /* 0x001fe200078e0005 */
[----:B------:R-:W-:Y:S01]  /*b080*/  @!P2 IADD3 R12, P6, R5, R12, RZ ;  /* 0x0000000c050ca210 */ /* 0x000fe20007fde0ff */
[----:B------:R-:W-:Y:S01]  /*b090*/  @!P3 IMAD.MOV.U32 R7, RZ, RZ, R78 ;  /* 0x000000ffff07b224 */ /* 0x000fe200078e004e */
[----:B------:R-:W-:Y:S02]  /*b0a0*/  @!P1 IADD3 R10, P5, R8, R4, RZ ;  /* 0x00000004080a9210 */ /* 0x000fe40007fbe0ff */
[----:B------:R-:W-:Y:S01]  /*b0b0*/  @!P2 IADD3.X R15, R9, R11, RZ, P4, !PT ;  /* 0x0000000b090fa210 */ /* 0x000fe200027fe4ff */
[----:B------:R-:W-:-:S04]  /*b0c0*/  @!P3 IMAD.WIDE R24, R204, 0x2, R6 ;  /* 0x00000002cc18b825 */ /* 0x000fc800078e0206 */
[----:B------:R-:W-:Y:S01]  /*b0d0*/  @!P2 IMAD.X R13, R78, 0x1, R11, P6 ;  /* 0x000000014e0da824 */ /* 0x000fe200030e060b */
[-C--:B------:R-:W-:Y:S01]  /*b0e0*/  @!P0 IADD3 R6, P6, R8, R27.reuse, RZ ;  /* 0x0000001b08068210 */ /* 0x080fe20007fde0ff */
[----:B------:R-:W-:Y:S01]  /*b0f0*/  @!P1 IMAD.X R11, R9, 0x1, R26, P5 ;  /* 0x00000001090b9824 */ /* 0x000fe200028e061a */
        /* <DEDUP_REMOVED lines=8> */
[----:B------:R-:W-:Y:S01]  /*b180*/  @!P0 IMAD.X R9, R78, 0x1, R27, P5 ;  /* 0x000000014e098824 */ /* 0x000fe200028e061b */
[----:B------:R-:W-:Y:S02]  /*b190*/  CS2R R26, SRZ ;  /* 0x00000000001a7805 */ /* 0x000fe4000001ff00 */
[----:B------:R2:W5:Y:S04]  /*b1a0*/  @!P1 LD.E.64 R34, desc[UR60][R10.64] ;  /* 0x0000003c0a229980 */ /* 0x000568000c101b00 */
[----:B------:R2:W5:Y:S04]  /*b1b0*/  @!P1 LD.E.64 R36, desc[UR60][R4.64] ;  /* 0x0000003c04249980 */ /* 0x000568000c101b00 */
[----:B------:R2:W5:Y:S04]  /*b1c0*/  @!P0 LD.E.64 R28, desc[UR60][R6.64] ;  /* 0x0000003c061c8980 */ /* 0x000568000c101b00 */
[----:B------:R2:W5:Y:S02]  /*b1d0*/  @!P0 LD.E.64 R26, desc[UR60][R8.64] ;  /* 0x0000003c081a8980 */ /* 0x000564000c101b00 */
.L_x_1670:
[----:B------:R-:W-:Y:S05]  /*b1e0*/  BSYNC B1 ;  /* 0x0000000000017941 */ /* 0x000fea0003800000 */
.L_x_1669:
[----:B0-2--5:R-:W-:Y:S01]  /*b1f0*/  IMAD.MOV.U32 R5, RZ, RZ, R29 ;  /* 0x000000ffff057224 */ /* 0x025fe200078e001d */
[----:B------:R-:W-:Y:S01]  /*b200*/  MOV R4, R28 ;  /* 0x0000001c00047202 */ /* 0x000fe20000000f00 */
[----:B------:R-:W-:Y:S01]  /*b210*/  IMAD.MOV.U32 R6, RZ, RZ, R34 ;  /* 0x000000ffff067224 */ /* 0x000fe200078e0022 */
[----:B------:R-:W-:Y:S01]  /*b220*/  UMOV UR4, 0xffffffff ;  /* 0xffffffff00047882 */ /* 0x000fe20000000000 */
        /* <DEDUP_REMOVED lines=11> */
[----:B------:R-:W-:Y:S02]  /*b2e0*/  IMAD.MOV.U32 R7, RZ, RZ, R26 ;  /* 0x000000ffff077224 */ /* 0x000fe400078e001a */
[----:B------:R-:W-:Y:S01]  /*b2f0*/  IMAD.MOV.U32 R6, RZ, RZ, R27 ;  /* 0x000000ffff067224 */ /* 0x000fe200078e001b */
[----:B------:R-:W-:Y:S01]  /*b300*/  PRMT R84, R5, 0x5410, R4 ;  /* 0x0000541005547816 */ /* 0x000fe20000000004 */
[----:B------:R-:W-:Y:S02]  /*b310*/  IMAD.MOV.U32 R5, RZ, RZ, R44 ;  /* 0x000000ffff057224 */ /* 0x000fe400078e002c */
[----:B------:R-:W-:Y:S01]  /*b320*/  IMAD.MOV.U32 R4, RZ, RZ, R45 ;  /* 0x000000ffff047224 */ /* 0x000fe200078e002d */
[----:B------:R-:W-:Y:S01]  /*b330*/  PRMT R82, R7, 0x5410, R6 ;  /* 0x0000541007527816 */ /* 0x000fe20000000006 */
[----:B------:R-:W-:Y:S01]  /*b340*/  IMAD.MOV.U32 R6, RZ, RZ, R41 ;  /* 0x000000ffff067224 */ /* 0x000fe200078e0029 */
[----:B------:R-:W-:-:S02]  /*b350*/  MOV R7, R40 ;  /* 0x0000002800077202 */ /* 0x000fc40000000f00 */
[----:B------:R-:W-:Y:S02]  /*b360*/  PRMT R100, R5, 0x5410, R4 ;  /* 0x0000541005647816 */ /* 0x000fe40000000004 */
[----:B------:R-:W-:Y:S02]  /*b370*/  CS2R R4, SRZ ;  /* 0x0000000000047805 */ /* 0x000fe4000001ff00 */
[----:B------:R-:W-:Y:S01]  /*b380*/  PRMT R89, R7, 0x5410, R6 ;  /* 0x0000541007597816 */ /* 0x000fe20000000006 */
[----:B------:R-:W-:Y:S06]  /*b390*/  BRA.DIV UR4, `(.L_x_1671) ;  /* 0x0000021e042c7947 */ /* 0x000fec000b800000 */
[----:B------:R0:W2:Y:S04]  /*b3a0*/  SHFL.IDX PT, R78, R32, 0x3, 0x181f ;  /* 0x00781f00204e7f89 */ /* 0x0000a800000e0000 */
[----:B------:R0:W3:Y:S04]  /*b3b0*/  SHFL.IDX PT, R80, R30, 0x3, 0x181f ;  /* 0x00781f001e507f89 */ /* 0x0000e800000e0000 */
[----:B------:R0:W0:Y:S04]  /*b3c0*/  SHFL.IDX PT, R79, R33, 0x3, 0x181f ;  /* 0x00781f00214f7f89 */ /* 0x00002800000e0000 */
[----:B------:R0:W0:Y:S02]  /*b3d0*/  SHFL.IDX PT, R12, R31, 0x3, 0x181f ;  /* 0x00781f001f0c7f89 */ /* 0x00002400000e0000 */
.L_x_2047:
[----:B------:R-:W-:Y:S01]  /*b3e0*/  VIADD R0, R0, 0x60 ;  /* 0x0000006000007836 */ /* 0x000fe20000000000 */
[----:B------:R-:W-:Y:S01]  /*b3f0*/  BSSY B1, `(.L_x_1672) ;  /* 0x000003d000017945 */ /* 0x000fe20003800000 */
[----:B------:R-:W-:Y:S02]  /*b400*/  CS2R R6, SRZ ;  /* 0x0000000000067805 */ /* 0x000fe4000001ff00 */
[----:B------:R-:W-:Y:S02]  /*b410*/  CS2R R20, SRZ ;  /* 0x0000000000147805 */ /* 0x000fe4000001ff00 */
[----:B01----:R-:W-:Y:S02]  /*b420*/  CS2R R30, SRZ ;  /* 0x00000000001e7805 */ /* 0x003fe4000001ff00 */
[----:B------:R-:W-:Y:S02]  /*b430*/  ISETP.GE.AND P0, PT, R0, R3, PT ;  /* 0x000000030000720c */ /* 0x000fe40003f06270 */
[----:B----4-:R-:W-:-:S02]  /*b440*/  CS2R R8, SRZ ;  /* 0x0000000000087805 */ /* 0x010fc4000001ff00 */
[----:B------:R-:W-:Y:S02]  /*b450*/  CS2R R10, SRZ ;  /* 0x00000000000a7805 */ /* 0x000fe4000001ff00 */
[----:B------:R-:W-:Y:S02]  /*b460*/  CS2R R24, SRZ ;  /* 0x0000000000187805 */ /* 0x000fe4000001ff00 */
[----:B------:R-:W-:-:S05]  /*b470*/  CS2R R32, SRZ ;  /* 0x0000000000207805 */ /* 0x000fca000001ff00 */
[----:B------:R-:W-:Y:S05]  /*b480*/  @P0 BRA `(.L_x_1673) ;  /* 0x0000000000cc0947 */ /* 0x000fea0003800000 */
[----:B------:R-:W4:Y:S01]  /*b490*/  LDL R90, [R1+0x30] ;  /* 0x00003000015a7983 */ /* 0x000f220000100800 */
        /* <DEDUP_REMOVED lines=8> */
[----:B------:R-:W-:-:S09]  /*b520*/  CS2R R30, SRZ ;  /* 0x00000000001e7805 */ /* 0x000fd2000001ff00 */
[----:B---3--:R-:W-:Y:S01]  /*b530*/  @!P2 MOV R4, R80 ;  /* 0x000000500004a202 */ /* 0x008fe20000000f00 */
[----:B--2---:R-:W-:Y:S02]  /*b540*/  @!P2 IMAD.MOV.U32 R5, RZ, RZ, R78 ;  /* 0x000000ffff05a224 */ /* 0x004fe400078e004e */
[----:B------:R-:W-:Y:S02]  /*b550*/  @!P2 IMAD.MOV.U32 R6, RZ, RZ, R12 ;  /* 0x000000ffff06a224 */ /* 0x000fe400078e000c */
[----:B------:R-:W-:Y:S02]  /*b560*/  @!P2 IMAD.MOV.U32 R7, RZ, RZ, R79 ;  /* 0x000000ffff07a224 */ /* 0x000fe400078e004f */
[----:B------:R-:W-:-:S04]  /*b570*/  @!P2 IMAD.WIDE R8, R204, 0x2, R4 ;  /* 0x00000002cc08a825 */ /* 0x000fc800078e0204 */
[----:B------:R-:W-:Y:S01]  /*b580*/  @!P2 IMAD.WIDE R6, R204, 0x2, R6 ;  /* 0x00000002cc06a825 */ /* 0x000fe200078e0206 */
[----:B------:R-:W-:Y:S01]  /*b590*/  CS2R R20, SRZ ;  /* 0x0000000000147805 */ /* 0x000fe2000001ff00 */
[----:B------:R0:W5:Y:S04]  /*b5a0*/  @!P2 LD.E.64 R30, desc[UR60][R8.64] ;  /* 0x0000003c081ea980 */ /* 0x000168000c101b00 */
[----:B------:R1:W5:Y:S01]  /*b5b0*/  @!P2 LD.E.64 R32, desc[UR60][R6.64] ;  /* 0x0000003c0620a980 */ /* 0x000362000c101b00 */
[----:B------:R-:W-:Y:S02]  /*b5c0*/  CS2R R24, SRZ ;  /* 0x0000000000187805 */ /* 0x000fe4000001ff00 */
[----:B----4-:R-:W-:Y:S02]  /*b5d0*/  ISETP.GE.AND P3, PT, R90, UR4, PT ;  /* 0x000000045a007c0c */ /* 0x010fe4000bf66270 */
[----:B------:R-:W-:-:S11]  /*b5e0*/  ISETP.GE.AND P0, PT, R13, UR4, PT ;  /* 0x000000040d007c0c */ /* 0x000fd6000bf06270 */
[C---:B------:R-:W-:Y:S01]  /*b5f0*/  @!P3 IMAD.SHL.U32 R0, R90.reuse, 0x2, RZ ;  /* 0x000000025a00b824 */ /* 0x040fe200078e00ff */
[----:B------:R-:W-:-:S04]  /*b600*/  @!P3 SHF.L.U64.HI R10, R90, 0x1, R91 ;  /* 0x000000015a0ab819 */ /* 0x000fc8000001025b */
[----:B------:R-:W-:Y:S01]  /*b610*/  @!P3 IADD3 R4, P1, R80, R0, RZ ;  /* 0x000000005004b210 */ /* 0x000fe20007f3e0ff */
[----:B0-----:R-:W-:-:S04]  /*b620*/  @!P0 IMAD.SHL.U32 R8, R13, 0x2, RZ ;  /* 0x000000020d088824 */ /* 0x001fc800078e00ff */
[----:B------:R-:W-:Y:S01]  /*b630*/  @!P3 IMAD.X R5, R78, 0x1, R10, P1 ;  /* 0x000000014e05b824 */ /* 0x000fe200008e060a */
[----:B-1----:R-:W-:Y:S02]  /*b640*/  @!P3 IADD3 R6, P1, R12, R0, RZ ;  /* 0x000000000c06b210 */ /* 0x002fe40007f3e0ff */
[----:B------:R-:W-:Y:S02]  /*b650*/  @!P0 SHF.L.U64.HI R0, R13, 0x1, R85 ;  /* 0x000000010d008819 */ /* 0x000fe40000010255 */
[----:B------:R-:W-:Y:S01]  /*b660*/  @!P3 IADD3.X R7, R79, R10, RZ, P1, !PT ;  /* 0x0000000a4f07b210 */ /* 0x000fe20000ffe4ff */
[----:B------:R0:W5:Y:S01]  /*b670*/  @!P3 LD.E.64 R20, desc[UR60][R4.64] ;  /* 0x0000003c0414b980 */ /* 0x000162000c101b00 */
[----:B------:R-:W-:-:S03]  /*b680*/  ISETP.GE.AND P2, PT, R14, UR4, PT ;  /* 0x000000040e007c0c */ /* 0x000fc6000bf46270 */
[----:B------:R1:W5:Y:S01]  /*b690*/  @!P3 LD.E.64 R24, desc[UR60][R6.64] ;  /* 0x0000003c0618b980 */ /* 0x000362000c101b00 */
[----:B0-----:R-:W-:Y:S02]  /*b6a0*/  @!P0 IADD3 R4, P1, R80, R8, RZ ;  /* 0x0000000850048210 */ /* 0x001fe40007f3e0ff */
[----:B-1----:R-:W-:-:S03]  /*b6b0*/  CS2R R6, SRZ ;  /* 0x0000000000067805 */ /* 0x002fc6000001ff00 */
[----:B------:R-:W-:-:S05]  /*b6c0*/  @!P0 IMAD.X R5, R78, 0x1, R0, P1 ;  /* 0x000000014e058824 */ /* 0x000fca00008e0600 */
[----:B------:R0:W5:Y:S01]  /*b6d0*/  @!P0 LD.E.64 R6, desc[UR60][R4.64] ;  /* 0x0000003c04068980 */ /* 0x000162000c101b00 */
[----:B------:R-:W-:Y:S01]  /*b6e0*/  CS2R R10, SRZ ;  /* 0x00000000000a7805 */ /* 0x000fe2000001ff00 */
[----:B------:R-:W-:Y:S01]  /*b6f0*/  @!P2 IMAD.SHL.U32 R13, R14, 0x2, RZ ;  /* 0x000000020e0da824 */ /* 0x000fe200078e00ff */
[----:B0-----:R-:W-:-:S05]  /*b700*/  @!P0 IADD3 R4, P1, R12, R8, RZ ;  /* 0x000000080c048210 */ /* 0x001fca0007f3e0ff */
[----:B------:R-:W-:Y:S01]  /*b710*/  @!P0 IMAD.X R5, R79, 0x1, R0, P1 ;  /* 0x000000014f058824 */ /* 0x000fe200008e0600 */
[----:B------:R-:W-:-:S04]  /*b720*/  @!P2 SHF.L.U64.HI R0, R14, 0x1, R15 ;  /* 0x000000010e00a819 */ /* 0x000fc8000001020f */
[----:B------:R0:W5:Y:S01]  /*b730*/  @!P0 LD.E.64 R10, desc[UR60][R4.64] ;  /* 0x0000003c040a8980 */ /* 0x000162000c101b00 */
[-C--:B------:R-:W-:Y:S02]  /*b740*/  @!P2 IADD3 R8, P0, R80, R13.reuse, RZ ;  /* 0x0000000d5008a210 */ /* 0x080fe40007f1e0ff */
[----:B------:R-:W-:-:S03]  /*b750*/  @!P2 IADD3 R12, P1, R12, R13, RZ ;  /* 0x0000000d0c0ca210 */ /* 0x000fc60007f3e0ff */
[--C-:B------:R-:W-:Y:S01]  /*b760*/  @!P2 IMAD.X R9, R78, 0x1, R0.reuse, P0 ;  /* 0x000000014e09a824 */ /* 0x100fe200000e0600 */
[----:B0-----:R-:W-:Y:S01]  /*b770*/  CS2R R4, SRZ ;  /* 0x0000000000047805 */ /* 0x001fe2000001ff00 */
[----:B------:R-:W-:-:S05]  /*b780*/  @!P2 IMAD.X R13, R79, 0x1, R0, P1 ;  /* 0x000000014f0da824 */ /* 0x000fca00008e0600 */
[----:B------:R0:W5:Y:S02]  /*b790*/  @!P2 LD.E.64 R4, desc[UR60][R8.64] ;  /* 0x0000003c0804a980 */ /* 0x000164000c101b00 */
[----:B0-----:R-:W-:-:S06]  /*b7a0*/  CS2R R8, SRZ ;  /* 0x0000000000087805 */ /* 0x001fcc000001ff00 */
[----:B------:R0:W5:Y:S02]  /*b7b0*/  @!P2 LD.E.64 R8, desc[UR60][R12.64] ;  /* 0x0000003c0c08a980 */ /* 0x000164000c101b00 */
.L_x_1673:
[----:B------:R-:W-:Y:S05]  /*b7c0*/  BSYNC B1 ;  /* 0x0000000000017941 */ /* 0x000fea0003800000 */
.L_x_1672:
[----:B0-----:R-:W4:Y:S01]  /*b7d0*/  LDL R12, [R1+0x8c] ;  /* 0x00008c00010c7983 */ /* 0x001f220000100800 */
[----:B------:R-:W-:Y:S01]  /*b7e0*/  BSSY B1, `(.L_x_1674) ;  /* 0x0000007000017945 */ /* 0x000fe20003800000 */
[----:B----4-:R-:W-:-:S04]  /*b7f0*/  LEA.HI R0, R12, R12, RZ, 0x1 ;  /* 0x0000000c0c007211 */ /* 0x010fc800078f08ff */
[----:B------:R-:W-:-:S04]  /*b800*/  LOP3.LUT R0, R0, 0xfffffffe, RZ, 0xc0, !PT ;  /* 0xfffffffe00007812 */ /* 0x000fc800078ec0ff */
[----:B------:R-:W-:-:S04]  /*b810*/  IADD3 R0, R12, -R0, RZ ;  /* 0x800000000c007210 */ /* 0x000fc80007ffe0ff */
[----:B------:R-:W-:-:S04]  /*b820*/  SHF.L.U32 R0, R0, 0x1f, RZ ;  /* 0x0000001f00007819 */ /* 0x000fc800000006ff */
[----:B------:R-:W0:Y:S02]  /*b830*/  SYNCS.PHASECHK.TRANS64.TRYWAIT P0, [R17+URZ+0x30800], R0 ;  /* 0x03080000110075a7 */ /* 0x000e24000800017f */
[----:B0-----:R-:W-:Y:S05]  /*b840*/  @!P0 BRA `(.L_x_1675) ;  /* 0x0000021800748947 */ /* 0x001fea0003800000 */
.L_x_2048:
[----:B------:R-:W-:Y:S05]  /*b850*/  BSYNC B1 ;  /* 0x0000000000017941 */ /* 0x000fea0003800000 */
.L_x_1674:
[----:B------:R-:W4:Y:S04]  /*b860*/  LDL R13, [R1+0x58] ;  /* 0x00005800010d7983 */ /* 0x000f280000100800 */
[----:B------:R-:W4:Y:S01]  /*b870*/  LDL R113, [R1+0xc] ;  /* 0x00000c0001717983 */ /* 0x000f220000100800 */
[----:B-----5:R-:W-:Y:S01]  /*b880*/  IMAD.MOV.U32 R12, RZ, RZ, R4 ;  /* 0x000000ffff0c7224 */ /* 0x020fe200078e0004 */
[----:B------:R-:W-:Y:S01]  /*b890*/  BSSY B1, `(.L_x_1676) ;  /* 0x00000d7000017945 */ /* 0x000fe20003800000 */
[----:B0-----:R-:W-:-:S05]  /*b8a0*/  IMAD.MOV.U32 R0, RZ, RZ, R5 ;  /* 0x000000ffff007224 */ /* 0x001fca00078e0005 */
[----:B------:R-:W-:Y:S01]  /*b8b0*/  PRMT R79, R0, 0x5410, R12 ;  /* 0x00005410004f7816 */ /* 0x000fe2000000000c */
[----:B------:R-:W-:Y:S02]  /*b8c0*/  IMAD.MOV.U32 R12, RZ, RZ, R6 ;  /* 0x000000ffff0c7224 */ /* 0x000fe400078e0006 */
[----:B------:R-:W-:-:S05]  /*b8d0*/  IMAD.MOV.U32 R0, RZ, RZ, R7 ;  /* 0x000000ffff007224 */ /* 0x000fca00078e0007 */
[----:B---3--:R-:W-:Y:S01]  /*b8e0*/  PRMT R80, R12, 0x5410, R0 ;  /* 0x000054100c507816 */ /* 0x008fe20000000000 */
        /* <DEDUP_REMOVED lines=8> */
[----:B--2---:R-:W-:Y:S01]  /*b970*/  PRMT R78, R0, 0x5410, R12 ;  /* 0x00005410004e7816 */ /* 0x004fe2000000000c */
[----:B------:R-:W-:Y:S01]  /*b980*/  IMAD.MOV.U32 R12, RZ, RZ, R10 ;  /* 0x000000ffff0c7224 */ /* 0x000fe200078e000a */
[----:B------:R-:W-:-:S04]  /*b990*/  MOV R0, R11 ;  /* 0x0000000b00007202 */ /* 0x000fc80000000f00 */
[----:B------:R-:W-:Y:S01]  /*b9a0*/  PRMT R85, R12, 0x5410, R0 ;  /* 0x000054100c557816 */ /* 0x000fe20000000000 */
[----:B------:R-:W-:Y:S01]  /*b9b0*/  IMAD.MOV.U32 R12, RZ, RZ, R24 ;  /* 0x000000ffff0c7224 */ /* 0x000fe200078e0018 */
[----:B----4-:R-:W-:Y:S01]  /*b9c0*/  VIADDMNMX R0, R3, -R13, 0x80, PT ;  /* 0x0000008003007446 */ /* 0x010fe2000380090d */
[----:B------:R-:W-:-:S03]  /*b9d0*/  IMAD.MOV.U32 R3, RZ, RZ, R25 ;  /* 0x000000ffff037224 */ /* 0x000fc600078e0019 */
[----:B------:R-:W-:Y:S02]  /*b9e0*/  ISETP.GE.AND P0, PT, R113, R0, PT ;  /* 0x000000007100720c */ /* 0x000fe40003f06270 */
[----:B------:R-:W-:Y:S01]  /*b9f0*/  PRMT R95, R12, 0x5410, R3 ;  /* 0x000054100c5f7816 */ /* 0x000fe20000000003 */
[----:B------:R-:W-:Y:S02]  /*ba00*/  IMAD.MOV.U32 R12, RZ, RZ, R32 ;  /* 0x000000ffff0c7224 */ /* 0x000fe400078e0020 */
[----:B------:R-:W-:-:S03]  /*ba10*/  IMAD.MOV.U32 R3, RZ, RZ, R33 ;  /* 0x000000ffff037224 */ /* 0x000fc600078e0021 */
[----:B------:R-:W-:Y:S02]  /*ba20*/  PRMT R104, R12, 0x7610, R104 ;  /* 0x000076100c687816 */ /* 0x000fe40000000068 */
[----:B------:R-:W-:-:S03]  /*ba30*/  PRMT R105, R3, 0x7610, R105 ;  /* 0x0000761003697816 */ /* 0x000fc60000000069 */
[----:B------:R-:W-:Y:S05]  /*ba40*/  @P0 BRA `(.L_x_1677) ;  /* 0x0000000800ec0947 */ /* 0x000fea0003800000 */
[----:B------:R0:W5:Y:S01]  /*ba50*/  LDL R114, [R1+0x70] ;  /* 0x0000700001727983 */ /* 0x0001620000100800 */
[----:B------:R-:W1:Y:S01]  /*ba60*/  LDC R108, c[0x0][0x3f4] ;  /* 0x0000fd00ff6c7b82 */ /* 0x000e620000000800 */
[----:B------:R-:W-:Y:S01]  /*ba70*/  BSSY B2, `(.L_x_1678) ;  /* 0x000002d000027945 */ /* 0x000fe20003800000 */
[----:B-1----:R-:W-:-:S13]  /*ba80*/  ISETP.GE.AND P0, PT, R204, R108, PT ;  /* 0x0000006ccc00720c */ /* 0x002fda0003f06270 */
[----:B0-----:R-:W-:Y:S05]  /*ba90*/  @P0 BRA `(.L_x_1679) ;  /* 0x0000000000a80947 */ /* 0x001fea0003800000 */
[----:B-----5:R-:W0:Y:S01]  /*baa0*/  LDS.128 R12, [R114] ;  /* 0x00000000720c7984 */ /* 0x020e220000000c00 */
[--C-:B------:R-:W-:Y:S02]  /*bab0*/  SHF.R.U64 R3, R74, 0x10, R75.reuse ;  /* 0x000000104a037819 */ /* 0x100fe4000000124b */
[----:B------:R-:W-:Y:S02]  /*bac0*/  SHF.R.U32.HI R74, RZ, 0x10, R75 ;  /* 0x00000010ff4a7819 */ /* 0x000fe4000001164b */
[--C-:B------:R-:W-:Y:S01]  /*bad0*/  SHF.R.U32.HI R75, RZ, 0x10, R77.reuse ;  /* 0x00000010ff4b7819 */ /* 0x100fe2000001164d */
[----:B------:R-:W-:Y:S01]  /*bae0*/  HADD2.F32 R3, -RZ, R3.H0_H0 ;  /* 0x20000003ff037230 */ /* 0x000fe20000004100 */
[----:B------:R-:W-:Y:S01]  /*baf0*/  SHF.R.U64 R76, R76, 0x10, R77 ;  /* 0x000000104c4c7819 */ /* 0x000fe2000000124d */
[----:B------:R-:W-:Y:S02]  /*bb00*/  HADD2.F32 R77, -RZ, R74.H0_H0 ;  /* 0x2000004aff4d7230 */ /* 0x000fe40000004100 */
[----:B------:R-:W-:-:S02]  /*bb10*/  HADD2.F32 R75, -RZ, R75.H0_H0 ;  /* 0x2000004bff4b7230 */ /* 0x000fc40000004100 */
[----:B------:R-:W-:Y:S02]  /*bb20*/  HADD2.F32 R76, -RZ, R76.H0_H0 ;  /* 0x2000004cff4c7230 */ /* 0x000fe40000004100 */
[--C-:B0-----:R-:W-:Y:S02]  /*bb30*/  HADD2.F32 R90, -RZ, R15.reuse.H1_H1 ;  /* 0x3000000fff5a7230 */ /* 0x101fe40000004100 */
[----:B------:R-:W-:-:S03]  /*bb40*/  HADD2.F32 R74, -RZ, R15.H0_H0 ;  /* 0x2000000fff4a7230 */ /* 0x000fc60000004100 */
[C---:B------:R-:W-:Y:S01]  /*bb50*/  FMUL.FTZ R15, R90.reuse, R75 ;  /* 0x0000004b5a0f7220 */ /* 0x040fe20000410000 */
[----:B------:R-:W-:-:S03]  /*bb60*/  FMUL.FTZ R90, R90, R77 ;  /* 0x0000004d5a5a7220 */ /* 0x000fc60000410000 */
[C---:B------:R-:W-:Y:S01]  /*bb70*/  FFMA.FTZ R15, R74.reuse, R77, -R15 ;  /* 0x0000004d4a0f7223 */ /* 0x040fe2000001080f */
[----:B------:R-:W-:Y:S01]  /*bb80*/  FFMA.FTZ R75, R74, R75, R90 ;  /* 0x0000004b4a4b7223 */ /* 0x000fe2000001005a */
[--C-:B------:R-:W-:Y:S02]  /*bb90*/  HADD2.F32 R90, -RZ, R92.reuse.H0_H0 ;  /* 0x2000005cff5a7230 */ /* 0x100fe40000004100 */
[----:B------:R-:W-:Y:S02]  /*bba0*/  HADD2.F32 R74, -RZ, R92.H1_H1 ;  /* 0x3000005cff4a7230 */ /* 0x000fe40000004100 */
[--C-:B------:R-:W-:Y:S01]  /*bbb0*/  HADD2.F32 R92, -RZ, R12.reuse.H1_H1 ;  /* 0x3000000cff5c7230 */ /* 0x100fe20000004100 */
[----:B------:R-:W-:Y:S01]  /*bbc0*/  F2FP.F16.F32.PACK_AB R15, R75, R15 ;  /* 0x0000000f4b0f723e */ /* 0x000fe200000000ff */
[----:B------:R-:W-:-:S03]  /*bbd0*/  HADD2.F32 R77, -RZ, R12.H0_H0 ;  /* 0x2000000cff4d7230 */ /* 0x000fc60000004100 */
[C---:B------:R-:W-:Y:S01]  /*bbe0*/  FMUL.FTZ R12, R92.reuse, R74 ;  /* 0x0000004a5c0c7220 */ /* 0x040fe20000410000 */
[----:B------:R-:W-:-:S03]  /*bbf0*/  FMUL.FTZ R92, R92, R90 ;  /* 0x0000005a5c5c7220 */ /* 0x000fc60000410000 */
[C---:B------:R-:W-:Y:S01]  /*bc00*/  FFMA.FTZ R12, R77.reuse, R90, -R12 ;  /* 0x0000005a4d0c7223 */ /* 0x040fe2000001080c */
[----:B------:R-:W-:Y:S01]  /*bc10*/  FFMA.FTZ R74, R77, R74, R92 ;  /* 0x0000004a4d4a7223 */ /* 0x000fe2000001005c */
[----:B------:R-:W-:Y:S02]  /*bc20*/  HADD2.F32 R77, -RZ, R94.H1_H1 ;  /* 0x3000005eff4d7230 */ /* 0x000fe40000004100 */
[----:B------:R-:W-:Y:S02]  /*bc30*/  HADD2.F32 R92, -RZ, R14.H1_H1 ;  /* 0x3000000eff5c7230 */ /* 0x000fe40000004100 */
[----:B------:R-:W-:Y:S01]  /*bc40*/  HADD2.F32 R90, -RZ, R94.H0_H0 ;  /* 0x2000005eff5a7230 */ /* 0x000fe20000004100 */
[----:B------:R-:W-:Y:S01]  /*bc50*/  F2FP.F16.F32.PACK_AB R12, R74, R12 ;  /* 0x0000000c4a0c723e */ /* 0x000fe200000000ff */
[----:B------:R-:W-:Y:S02]  /*bc60*/  HADD2.F32 R14, -RZ, R14.H0_H0 ;  /* 0x2000000eff0e7230 */ /* 0x000fe40000004100 */
[C---:B------:R-:W-:Y:S01]  /*bc70*/  FMUL.FTZ R94, R92.reuse, R77 ;  /* 0x0000004d5c5e7220 */ /* 0x040fe20000410000 */
[----:B------:R-:W-:-:S03]  /*bc80*/  FMUL.FTZ R92, R92, R90 ;  /* 0x0000005a5c5c7220 */ /* 0x000fc60000410000 */
[C---:B------:R-:W-:Y:S01]  /*bc90*/  FFMA.FTZ R94, R14.reuse, R90, -R94 ;  /* 0x0000005a0e5e7223 */ /* 0x040fe2000001085e */
[----:B------:R-:W-:Y:S01]  /*bca0*/  FFMA.FTZ R14, R14, R77, R92 ;  /* 0x0000004d0e0e7223 */ /* 0x000fe2000001005c */
[--C-:B------:R-:W-:Y:S02]  /*bcb0*/  HADD2.F32 R77, -RZ, R13.reuse.H1_H1 ;  /* 0x3000000dff4d7230 */ /* 0x100fe40000004100 */
[----:B------:R-:W-:Y:S02]  /*bcc0*/  HADD2.F32 R13, -RZ, R13.H0_H0 ;  /* 0x2000000dff0d7230 */ /* 0x000fe40000004100 */
[----:B------:R-:W-:Y:S01]  /*bcd0*/  F2FP.F16.F32.PACK_AB R14, R14, R94 ;  /* 0x0000005e0e0e723e */ /* 0x000fe200000000ff */
[C---:B------:R-:W-:Y:S01]  /*bce0*/  FMUL.FTZ R90, R77.reuse, R76 ;  /* 0x0000004c4d5a7220 */ /* 0x040fe20000410000 */
[----:B------:R-:W-:-:S03]  /*bcf0*/  FMUL.FTZ R77, R77, R3 ;  /* 0x000000034d4d7220 */ /* 0x000fc60000410000 */
[C---:B------:R-:W-:Y:S01]  /*bd00*/  FFMA.FTZ R3, R13.reuse, R3, -R90 ;  /* 0x000000030d037223 */ /* 0x040fe2000001085a */
[----:B------:R-:W-:-:S05]  /*bd10*/  FFMA.FTZ R13, R13, R76, R77 ;  /* 0x0000004c0d0d7223 */ /* 0x000fca000001004d */
[----:B------:R-:W-:-:S05]  /*bd20*/  F2FP.F16.F32.PACK_AB R13, R13, R3 ;  /* 0x000000030d0d723e */ /* 0x000fca00000000ff */
[----:B------:R0:W-:Y:S02]  /*bd30*/  STS.128 [R114], R12 ;  /* 0x0000000c72007388 */ /* 0x0001e40000000c00 */
.L_x_1679:
[----:B------:R-:W-:Y:S05]  /*bd40*/  BSYNC B2 ;  /* 0x0000000000027941 */ /* 0x000fea0003800000 */
.L_x_1678:
[----:B0-----:R-:W2:Y:S04]  /*bd50*/  LDL R13, [R1+0x30] ;  /* 0x00003000010d7983 */ /* 0x001ea80000100800 */
[----:B------:R-:W3:Y:S04]  /*bd60*/  LDL R12, [R1+0x34] ;  /* 0x00003400010c7983 */ /* 0x000ee80000100800 */
[----:B------:R-:W4:Y:S01]  /*bd70*/  LDL R3, [R1+0x48] ;  /* 0x0000480001037983 */ /* 0x000f220000100800 */
[----:B------:R-:W-:Y:S01]  /*bd80*/  BSSY B2, `(.L_x_1680) ;  /* 0x000002f000027945 */ /* 0x000fe20003800000 */
[----:B--2---:R-:W-:-:S02]  /*bd90*/  ISETP.GE.AND P0, PT, R13, R108, PT ;  /* 0x0000006c0d00720c */ /* 0x004fc40003f06270 */
[-C--:B---3--:R-:W-:Y:S02]  /*bda0*/  ISETP.GE.AND P1, PT, R12, R108.reuse, PT ;  /* 0x0000006c0c00720c */ /* 0x088fe40003f26270 */
[----:B----4-:R-:W-:-:S09]  /*bdb0*/  ISETP.GE.AND P2, PT, R3, R108, PT ;  /* 0x0000006c0300720c */ /* 0x010fd20003f46270 */
[----:B------:R-:W-:Y:S05]  /*bdc0*/  @P0 BRA `(.L_x_1681) ;  /* 0x0000000000a80947 */ /* 0x000fea0003800000 */
[----:B-----5:R-:W0:Y:S01]  /*bdd0*/  LDS.128 R12, [R114+0x4000] ;  /* 0x00400000720c7984 */ /* 0x020e220000000c00 */
[----:B------:R-:W-:Y:S02]  /*bde0*/  SHF.R.U32.HI R74, RZ, 0x10, R73 ;  /* 0x00000010ff4a7819 */ /* 0x000fe40000011649 */
[--C-:B------:R-:W-:Y:S02]  /*bdf0*/  SHF.R.U32.HI R3, RZ, 0x10, R71.reuse ;  /* 0x00000010ff037819 */ /* 0x100fe40000011647 */
[----:B------:R-:W-:Y:S01]  /*be00*/  SHF.R.U64 R70, R70, 0x10, R71 ;  /* 0x0000001046467819 */ /* 0x000fe20000001247 */
[----:B------:R-:W-:Y:S01]  /*be10*/  HADD2.F32 R74, -RZ, R74.H0_H0 ;  /* 0x2000004aff4a7230 */ /* 0x000fe20000004100 */
[----:B------:R-:W-:Y:S01]  /*be20*/  SHF.R.U64 R72, R72, 0x10, R73 ;  /* 0x0000001048487819 */ /* 0x000fe20000001249 */
[----:B------:R-:W-:Y:S02]  /*be30*/  HADD2.F32 R3, -RZ, R3.H0_H0 ;  /* 0x20000003ff037230 */ /* 0x000fe40000004100 */
[----:B------:R-:W-:-:S02]  /*be40*/  HADD2.F32 R71, -RZ, R111.H0_H0 ;  /* 0x2000006fff477230 */ /* 0x000fc40000004100 */
[----:B------:R-:W-:Y:S02]  /*be50*/  HADD2.F32 R73, -RZ, R111.H1_H1 ;  /* 0x3000006fff497230 */ /* 0x000fe40000004100 */
[----:B------:R-:W-:Y:S02]  /*be60*/  HADD2.F32 R72, -RZ, R72.H0_H0 ;  /* 0x20000048ff487230 */ /* 0x000fe40000004100 */
[----:B------:R-:W-:Y:S02]  /*be70*/  HADD2.F32 R70, -RZ, R70.H0_H0 ;  /* 0x20000046ff467230 */ /* 0x000fe40000004100 */
[--C-:B0-----:R-:W-:Y:S02]  /*be80*/  HADD2.F32 R75, -RZ, R15.reuse.H1_H1 ;  /* 0x3000000fff4b7230 */ /* 0x101fe40000004100 */
[----:B------:R-:W-:-:S03]  /*be90*/  HADD2.F32 R15, -RZ, R15.H0_H0 ;  /* 0x2000000fff0f7230 */ /* 0x000fc60000004100 */
[C---:B------:R-:W-:Y:S01]  /*bea0*/  FMUL.FTZ R76, R75.reuse, R74 ;  /* 0x0000004a4b4c7220 */ /* 0x040fe20000410000 */
[----:B------:R-:W-:-:S03]  /*beb0*/  FMUL.FTZ R75, R75, R3 ;  /* 0x000000034b4b7220 */ /* 0x000fc60000410000 */
[C---:B------:R-:W-:Y:S01]  /*bec0*/  FFMA.FTZ R3, R15.reuse, R3, -R76 ;  /* 0x000000030f037223 */ /* 0x040fe2000001084c */
[----:B------:R-:W-:Y:S01]  /*bed0*/  FFMA.FTZ R15, R15, R74, R75 ;  /* 0x0000004a0f0f7223 */ /* 0x000fe2000001004b */
[----:B------:R-:W-:Y:S02]  /*bee0*/  HADD2.F32 R74, -RZ, R112.H0_H0 ;  /* 0x20000070ff4a7230 */ /* 0x000fe40000004100 */
[----:B------:R-:W-:Y:S02]  /*bef0*/  HADD2.F32 R76, -RZ, R12.H1_H1 ;  /* 0x3000000cff4c7230 */ /* 0x000fe40000004100 */
[----:B------:R-:W-:Y:S01]  /*bf00*/  HADD2.F32 R75, -RZ, R112.H1_H1 ;  /* 0x30000070ff4b7230 */ /* 0x000fe20000004100 */
        /* <DEDUP_REMOVED lines=21> */
[----:B------:R0:W-:Y:S02]  /*c060*/  STS.128 [R114+0x4000], R12 ;  /* 0x0040000c72007388 */ /* 0x0001e40000000c00 */
.L_x_1681:
[----:B------:R-:W-:Y:S05]  /*c070*/  BSYNC B2 ;  /* 0x0000000000027941 */ /* 0x000fea0003800000 */
.L_x_1680:
[----:B------:R-:W-:Y:S04]  /*c080*/  BSSY B2, `(.L_x_1682) ;  /* 0x000002c000027945 */ /* 0x000fe80003800000 */
[----:B------:R-:W-:Y:S05]  /*c090*/  @P1 BRA `(.L_x_1683) ;  /* 0x0000000000a81947 */ /* 0x000fea0003800000 */
[----:B0----5:R-:W0:Y:S01]  /*c0a0*/  LDS.128 R12, [R114+0x8000] ;  /* 0x00800000720c7984 */ /* 0x021e220000000c00 */
[----:B------:R-:W-:Y:S02]  /*c0b0*/  SHF.R.U32.HI R70, RZ, 0x10, R69 ;  /* 0x00000010ff467819 */ /* 0x000fe40000011645 */
[--C-:B------:R-:W-:Y:S02]  /*c0c0*/  SHF.R.U32.HI R3, RZ, 0x10, R67.reuse ;  /* 0x00000010ff037819 */ /* 0x100fe40000011643 */
[----:B------:R-:W-:Y:S01]  /*c0d0*/  SHF.R.U64 R66, R66, 0x10, R67 ;  /* 0x0000001042427819 */ /* 0x000fe20000001243 */
[----:B------:R-:W-:Y:S01]  /*c0e0*/  HADD2.F32 R70, -RZ, R70.H0_H0 ;  /* 0x20000046ff467230 */ /* 0x000fe20000004100 */
[----:B------:R-:W-:Y:S01]  /*c0f0*/  SHF.R.U64 R68, R68, 0x10, R69 ;  /* 0x0000001044447819 */ /* 0x000fe20000001245 */
[----:B------:R-:W-:Y:S02]  /*c100*/  HADD2.F32 R3, -RZ, R3.H0_H0 ;  /* 0x20000003ff037230 */ /* 0x000fe40000004100 */
[----:B------:R-:W-:-:S02]  /*c110*/  HADD2.F32 R67, -RZ, R109.H1_H1 ;  /* 0x3000006dff437230 */ /* 0x000fc40000004100 */
[----:B------:R-:W-:Y:S02]  /*c120*/  HADD2.F32 R69, -RZ, R109.H0_H0 ;  /* 0x2000006dff457230 */ /* 0x000fe40000004100 */
        /* <DEDUP_REMOVED lines=33> */
.L_x_1683:
[----:B------:R-:W-:Y:S05]  /*c340*/  BSYNC B2 ;  /* 0x0000000000027941 */ /* 0x000fea0003800000 */
.L_x_1682:
[----:B------:R-:W-:Y:S05]  /*c350*/  @P2 BRA `(.L_x_1677) ;  /* 0x0000000000a82947 */ /* 0x000fea0003800000 */
[----:B01---5:R-:W0:Y:S01]  /*c360*/  LDS.128 R12, [R114+0xc000] ;  /* 0x00c00000720c7984 */ /* 0x023e220000000c00 */
[----:B------:R-:W-:Y:S02]  /*c370*/  SHF.R.U32.HI R66, RZ, 0x10, R65 ;  /* 0x00000010ff427819 */ /* 0x000fe40000011641 */
[----:B------:R-:W-:Y:S02]  /*c380*/  SHF.R.U32.HI R67, RZ, 0x10, R63 ;  /* 0x00000010ff437819 */ /* 0x000fe4000001163f */
[----:B------:R-:W-:Y:S01]  /*c390*/  SHF.R.U64 R64, R64, 0x10, R65 ;  /* 0x0000001040407819 */ /* 0x000fe20000001241 */
[----:B------:R-:W-:Y:S01]  /*c3a0*/  HADD2.F32 R66, -RZ, R66.H0_H0 ;  /* 0x20000042ff427230 */ /* 0x000fe20000004100 */
[----:B------:R-:W-:Y:S01]  /*c3b0*/  SHF.R.U64 R62, R62, 0x10, R63 ;  /* 0x000000103e3e7819 */ /* 0x000fe2000000123f */
[----:B------:R-:W-:Y:S02]  /*c3c0*/  HADD2.F32 R67, -RZ, R67.H0_H0 ;  /* 0x20000043ff437230 */ /* 0x000fe40000004100 */
[----:B------:R-:W-:-:S02]  /*c3d0*/  HADD2.F32 R63, -RZ, R105.H1_H1 ;  /* 0x30000069ff3f7230 */ /* 0x000fc40000004100 */
[----:B------:R-:W-:Y:S02]  /*c3e0*/  HADD2.F32 R64, -RZ, R64.H0_H0 ;  /* 0x20000040ff407230 */ /* 0x000fe40000004100 */
[----:B------:R-:W-:Y:S02]  /*c3f0*/  HADD2.F32 R62, -RZ, R62.H0_H0 ;  /* 0x2000003eff3e7230 */ /* 0x000fe40000004100 */
[--C-:B0-----:R-:W-:Y:S02]  /*c400*/  HADD2.F32 R3, -RZ, R15.reuse.H1_H1 ;  /* 0x3000000fff037230 */ /* 0x101fe40000004100 */
[----:B------:R-:W-:Y:S02]  /*c410*/  HADD2.F32 R68, -RZ, R15.H0_H0 ;  /* 0x2000000fff447230 */ /* 0x000fe40000004100 */
[--C-:B------:R-:W-:Y:S02]  /*c420*/  HADD2.F32 R65, -RZ, R12.reuse.H1_H1 ;  /* 0x3000000cff417230 */ /* 0x100fe40000004100 */
[C---:B------:R-:W-:Y:S01]  /*c430*/  FMUL.FTZ R15, R3.reuse, R66 ;  /* 0x00000042030f7220 */ /* 0x040fe20000410000 */
[----:B------:R-:W-:Y:S01]  /*c440*/  FMUL.FTZ R3, R3, R67 ;  /* 0x0000004303037220 */ /* 0x000fe20000410000 */
[----:B------:R-:W-:-:S02]  /*c450*/  HADD2.F32 R69, -RZ, R12.H0_H0 ;  /* 0x2000000cff457230 */ /* 0x000fc40000004100 */
[C---:B------:R-:W-:Y:S01]  /*c460*/  FFMA.FTZ R15, R68.reuse, R67, -R15 ;  /* 0x00000043440f7223 */ /* 0x040fe2000001080f */
[----:B------:R-:W-:Y:S02]  /*c470*/  HADD2.F32 R67, -RZ, R104.H1_H1 ;  /* 0x30000068ff437230 */ /* 0x000fe40000004100 */
[----:B------:R-:W-:Y:S01]  /*c480*/  FFMA.FTZ R3, R68, R66, R3 ;  /* 0x0000004244037223 */ /* 0x000fe20000010003 */
[--C-:B------:R-:W-:Y:S02]  /*c490*/  HADD2.F32 R12, -RZ, R14.reuse.H0_H0 ;  /* 0x2000000eff0c7230 */ /* 0x100fe40000004100 */
[----:B------:R-:W-:Y:S02]  /*c4a0*/  HADD2.F32 R14, -RZ, R14.H1_H1 ;  /* 0x3000000eff0e7230 */ /* 0x000fe40000004100 */
[C---:B------:R-:W-:Y:S01]  /*c4b0*/  FMUL.FTZ R71, R65.reuse, R67 ;  /* 0x0000004341477220 */ /* 0x040fe20000410000 */
[----:B------:R-:W-:Y:S01]  /*c4c0*/  FMUL.FTZ R65, R65, R63 ;  /* 0x0000003f41417220 */ /* 0x000fe20000410000 */
[----:B------:R-:W-:Y:S01]  /*c4d0*/  HADD2.F32 R70, -RZ, R13.H0_H0 ;  /* 0x2000000dff467230 */ /* 0x000fe20000004100 */
[----:B------:R-:W-:Y:S01]  /*c4e0*/  F2FP.F16.F32.PACK_AB R15, R3, R15 ;  /* 0x0000000f030f723e */ /* 0x000fe200000000ff */
[----:B------:R-:W-:Y:S01]  /*c4f0*/  FFMA.FTZ R71, R69, R63, -R71 ;  /* 0x0000003f45477223 */ /* 0x000fe20000010847 */
[----:B------:R-:W-:-:S02]  /*c500*/  HADD2.F32 R63, -RZ, R98.H1_H1 ;  /* 0x30000062ff3f7230 */ /* 0x000fc40000004100 */
[----:B------:R-:W-:Y:S01]  /*c510*/  FFMA.FTZ R65, R69, R67, R65 ;  /* 0x0000004345417223 */ /* 0x000fe20000010041 */
[----:B------:R-:W-:Y:S02]  /*c520*/  HADD2.F32 R98, -RZ, R98.H0_H0 ;  /* 0x20000062ff627230 */ /* 0x000fe40000004100 */
[----:B------:R-:W-:Y:S02]  /*c530*/  HADD2.F32 R13, -RZ, R13.H1_H1 ;  /* 0x3000000dff0d7230 */ /* 0x000fe40000004100 */
[CC--:B------:R-:W-:Y:S01]  /*c540*/  FMUL.FTZ R66, R14.reuse, R63.reuse ;  /* 0x0000003f0e427220 */ /* 0x0c0fe20000410000 */
[----:B------:R-:W-:Y:S02]  /*c550*/  FMUL.FTZ R67, R14, R98 ;  /* 0x000000620e437220 */ /* 0x000fe40000410000 */
[C---:B------:R-:W-:Y:S01]  /*c560*/  FMUL.FTZ R14, R13.reuse, R64 ;  /* 0x000000400d0e7220 */ /* 0x040fe20000410000 */
[----:B------:R-:W-:Y:S01]  /*c570*/  FMUL.FTZ R13, R13, R62 ;  /* 0x0000003e0d0d7220 */ /* 0x000fe20000410000 */
[C---:B------:R-:W-:Y:S01]  /*c580*/  FFMA.FTZ R66, R12.reuse, R98, -R66 ;  /* 0x000000620c427223 */ /* 0x040fe20000010842 */
[----:B------:R-:W-:Y:S01]  /*c590*/  FFMA.FTZ R67, R12, R63, R67 ;  /* 0x0000003f0c437223 */ /* 0x000fe20000010043 */
[C---:B------:R-:W-:Y:S01]  /*c5a0*/  FFMA.FTZ R62, R70.reuse, R62, -R14 ;  /* 0x0000003e463e7223 */ /* 0x040fe2000001080e */
[----:B------:R-:W-:Y:S01]  /*c5b0*/  FFMA.FTZ R13, R70, R64, R13 ;  /* 0x00000040460d7223 */ /* 0x000fe2000001000d */
[----:B------:R-:W-:-:S02]  /*c5c0*/  F2FP.F16.F32.PACK_AB R12, R65, R71 ;  /* 0x00000047410c723e */ /* 0x000fc400000000ff */
[----:B------:R-:W-:Y:S02]  /*c5d0*/  F2FP.F16.F32.PACK_AB R14, R67, R66 ;  /* 0x00000042430e723e */ /* 0x000fe400000000ff */
[----:B------:R-:W-:-:S05]  /*c5e0*/  F2FP.F16.F32.PACK_AB R13, R13, R62 ;  /* 0x0000003e0d0d723e */ /* 0x000fca00000000ff */
[----:B------:R2:W-:Y:S02]  /*c5f0*/  STS.128 [R114+0xc000], R12 ;  /* 0x00c0000c72007388 */ /* 0x0005e40000000c00 */
.L_x_1677:
[----:B------:R-:W-:Y:S05]  /*c600*/  BSYNC B1 ;  /* 0x0000000000017941 */ /* 0x000fea0003800000 */
.L_x_1676:
[----:B------:R-:W3:Y:S01]  /*c610*/  LDL R3, [R1+0xc4] ;  /* 0x0000c40001037983 */ /* 0x000ee20000100800 */
[----:B------:R-:W-:Y:S01]  /*c620*/  BSSY B1, `(.L_x_1684) ;  /* 0x00000be000017945 */ /* 0x000fe20003800000 */
[----:B---3--:R-:W-:-:S13]  /*c630*/  ISETP.GE.AND P0, PT, R3, R0, PT ;  /* 0x000000000300720c */ /* 0x008fda0003f06270 */
[----:B------:R-:W-:Y:S05]  /*c640*/  @P0 BRA `(.L_x_1685) ;  /* 0x0000000800ec0947 */ /* 0x000fea0003800000 */
[----:B012---:R-:W2:Y:S01]  /*c650*/  LDL R14, [R1+0x30] ;  /* 0x00003000010e7983 */ /* 0x007ea20000100800 */
[----:B------:R-:W0:Y:S03]  /*c660*/  LDC R3, c[0x0][0x3f4] ;  /* 0x0000fd00ff037b82 */ /* 0x000e260000000800 */
[----:B------:R-:W3:Y:S04]  /*c670*/  LDL R13, [R1+0x34] ;  /* 0x00003400010d7983 */ /* 0x000ee80000100800 */
[----:B------:R-:W4:Y:S04]  /*c680*/  LDL R12, [R1+0x48] ;  /* 0x00004800010c7983 */ /* 0x000f280000100800 */
[----:B------:R1:W5:Y:S01]  /*c690*/  LDL R69, [R1+0x70] ;  /* 0x0000700001457983 */ /* 0x0003620000100800 */
[----:B------:R-:W-:Y:S01]  /*c6a0*/  BSSY B2, `(.L_x_1686) ;  /* 0x0000030000027945 */ /* 0x000fe20003800000 */
[----:B0-----:R-:W-:-:S02]  /*c6b0*/  ISETP.GE.AND P0, PT, R204, R3, PT ;  /* 0x00000003cc00720c */ /* 0x001fc40003f06270 */
[-C--:B--2---:R-:W-:Y:S02]  /*c6c0*/  ISETP.GE.AND P1, PT, R14, R3.reuse, PT ;  /* 0x000000030e00720c */ /* 0x084fe40003f26270 */
[-C--:B---3--:R-:W-:Y:S02]  /*c6d0*/  ISETP.GE.AND P2, PT, R13, R3.reuse, PT ;  /* 0x000000030d00720c */ /* 0x088fe40003f46270 */
[----:B----4-:R-:W-:-:S07]  /*c6e0*/  ISETP.GE.AND P3, PT, R12, R3, PT ;  /* 0x000000030c00720c */ /* 0x010fce0003f66270 */
[----:B-1----:R-:W-:Y:S06]  /*c6f0*/  @P0 BRA `(.L_x_1687) ;  /* 0x0000000000a80947 */ /* 0x002fec0003800000 */
[----:B-----5:R-:W0:Y:S01]  /*c700*/  LDS.128 R12, [R69+0x1000] ;  /* 0x00100000450c7984 */ /* 0x020e220000000c00 */
[----:B------:R-:W-:Y:S01]  /*c710*/  SHF.R.U64 R3, R58, 0x10, R59 ;  /* 0x000000103a037819 */ /* 0x000fe2000000123b */
[--C-:B------:R-:W-:Y:S01]  /*c720*/  HADD2.F32 R63, -RZ, R107.reuse.H0_H0 ;  /* 0x2000006bff3f7230 */ /* 0x100fe20000004100 */
[--C-:B------:R-:W-:Y:S01]  /*c730*/  SHF.R.U64 R58, R60, 0x10, R61.reuse ;  /* 0x000000103c3a7819 */ /* 0x100fe2000000123d */
[----:B------:R-:W-:Y:S01]  /*c740*/  HADD2.F32 R107, -RZ, R107.H1_H1 ;  /* 0x3000006bff6b7230 */ /* 0x000fe20000004100 */
[----:B------:R-:W-:Y:S01]  /*c750*/  SHF.R.U32.HI R60, RZ, 0x10, R61 ;  /* 0x00000010ff3c7819 */ /* 0x000fe2000001163d */
[--C-:B------:R-:W-:Y:S01]  /*c760*/  HADD2.F32 R61, -RZ, R106.reuse.H0_H0 ;  /* 0x2000006aff3d7230 */ /* 0x100fe20000004100 */
[----:B------:R-:W-:Y:S01]  /*c770*/  SHF.R.U32.HI R59, RZ, 0x10, R59 ;  /* 0x00000010ff3b7819 */ /* 0x000fe2000001163b */
[----:B------:R-:W-:Y:S02]  /*c780*/  HADD2.F32 R106, -RZ, R106.H1_H1 ;  /* 0x3000006aff6a7230 */ /* 0x000fe40000004100 */
[----:B------:R-:W-:-:S02]  /*c790*/  HADD2.F32 R60, -RZ, R60.H0_H0 ;  /* 0x2000003cff3c7230 */ /* 0x000fc40000004100 */
[----:B------:R-:W-:Y:S02]  /*c7a0*/  HADD2.F32 R59, -RZ, R59.H0_H0 ;  /* 0x2000003bff3b7230 */ /* 0x000fe40000004100 */
[----:B------:R-:W-:Y:S02]  /*c7b0*/  HADD2.F32 R58, -RZ, R58.H0_H0 ;  /* 0x2000003aff3a7230 */ /* 0x000fe40000004100 */
[----:B------:R-:W-:Y:S02]  /*c7c0*/  HADD2.F32 R3, -RZ, R3.H0_H0 ;  /* 0x20000003ff037230 */ /* 0x000fe40000004100 */
[--C-:B0-----:R-:W-:Y:S02]  /*c7d0*/  HADD2.F32 R64, -RZ, R12.reuse.H0_H0 ;  /* 0x2000000cff407230 */ /* 0x101fe40000004100 */
[----:B------:R-:W-:Y:S02]  /*c7e0*/  HADD2.F32 R12, -RZ, R12.H1_H1 ;  /* 0x3000000cff0c7230 */ /* 0x000fe40000004100 */
[----:B------:R-:W-:-:S02]  /*c7f0*/  HADD2.F32 R62, -RZ, R15.H0_H0 ;  /* 0x2000000fff3e7230 */ /* 0x000fc40000004100 */
[----:B------:R-:W-:Y:S02]  /*c800*/  HADD2.F32 R15, -RZ, R15.H1_H1 ;  /* 0x3000000fff0f7230 */ /* 0x000fe40000004100 */
[C---:B------:R-:W-:Y:S01]  /*c810*/  FMUL.FTZ R68, R12.reuse, R63 ;  /* 0x0000003f0c447220 */ /* 0x040fe20000410000 */
[--C-:B------:R-:W-:Y:S02]  /*c820*/  HADD2.F32 R65, -RZ, R14.reuse.H0_H0 ;  /* 0x2000000eff417230 */ /* 0x100fe40000004100 */
[----:B------:R-:W-:Y:S01]  /*c830*/  FMUL.FTZ R12, R12, R61 ;  /* 0x0000003d0c0c7220 */ /* 0x000fe20000410000 */
[----:B------:R-:W-:Y:S02]  /*c840*/  HADD2.F32 R14, -RZ, R14.H1_H1 ;  /* 0x3000000eff0e7230 */ /* 0x000fe40000004100 */
[----:B------:R-:W-:Y:S01]  /*c850*/  FMUL.FTZ R67, R15, R60 ;  /* 0x0000003c0f437220 */ /* 0x000fe20000410000 */
[--C-:B------:R-:W-:Y:S02]  /*c860*/  HADD2.F32 R66, -RZ, R13.reuse.H0_H0 ;  /* 0x2000000dff427230 */ /* 0x100fe40000004100 */
[----:B------:R-:W-:Y:S01]  /*c870*/  FFMA.FTZ R63, R64, R63, R12 ;  /* 0x0000003f403f7223 */ /* 0x000fe2000001000c */
[----:B------:R-:W-:-:S02]  /*c880*/  HADD2.F32 R13, -RZ, R13.H1_H1 ;  /* 0x3000000dff0d7230 */ /* 0x000fc40000004100 */
[-C--:B------:R-:W-:Y:S01]  /*c890*/  FMUL.FTZ R15, R15, R59.reuse ;  /* 0x0000003b0f0f7220 */ /* 0x080fe20000410000 */
[----:B------:R-:W-:Y:S01]  /*c8a0*/  FFMA.FTZ R67, R62, R59, -R67 ;  /* 0x0000003b3e437223 */ /* 0x000fe20000010843 */
[C---:B------:R-:W-:Y:S01]  /*c8b0*/  FMUL.FTZ R12, R14.reuse, R107 ;  /* 0x0000006b0e0c7220 */ /* 0x040fe20000410000 */
[----:B------:R-:W-:Y:S01]  /*c8c0*/  FMUL.FTZ R14, R14, R106 ;  /* 0x0000006a0e0e7220 */ /* 0x000fe20000410000 */
[C---:B------:R-:W-:Y:S01]  /*c8d0*/  FMUL.FTZ R59, R13.reuse, R58 ;  /* 0x0000003a0d3b7220 */ /* 0x040fe20000410000 */
[----:B------:R-:W-:Y:S01]  /*c8e0*/  FMUL.FTZ R13, R13, R3 ;  /* 0x000000030d0d7220 */ /* 0x000fe20000410000 */
[C---:B------:R-:W-:Y:S01]  /*c8f0*/  FFMA.FTZ R12, R65.reuse, R106, -R12 ;  /* 0x0000006a410c7223 */ /* 0x040fe2000001080c */
[----:B------:R-:W-:Y:S01]  /*c900*/  FFMA.FTZ R65, R65, R107, R14 ;  /* 0x0000006b41417223 */ /* 0x000fe2000001000e */
[----:B------:R-:W-:Y:S01]  /*c910*/  FFMA.FTZ R15, R62, R60, R15 ;  /* 0x0000003c3e0f7223 */ /* 0x000fe2000001000f */
[----:B------:R-:W-:Y:S01]  /*c920*/  FFMA.FTZ R68, R64, R61, -R68 ;  /* 0x0000003d40447223 */ /* 0x000fe20000010844 */
[C---:B------:R-:W-:Y:S01]  /*c930*/  FFMA.FTZ R59, R66.reuse, R3, -R59 ;  /* 0x00000003423b7223 */ /* 0x040fe2000001083b */
[----:B------:R-:W-:Y:S01]  /*c940*/  FFMA.FTZ R58, R66, R58, R13 ;  /* 0x0000003a423a7223 */ /* 0x000fe2000001000d */
[----:B------:R-:W-:-:S02]  /*c950*/  F2FP.F16.F32.PACK_AB R14, R65, R12 ;  /* 0x0000000c410e723e */ /* 0x000fc400000000ff */
[----:B------:R-:W-:Y:S02]  /*c960*/  F2FP.F16.F32.PACK_AB R15, R15, R67 ;  /* 0x000000430f0f723e */ /* 0x000fe400000000ff */
[----:B------:R-:W-:Y:S02]  /*c970*/  F2FP.F16.F32.PACK_AB R12, R63, R68 ;  /* 0x000000443f0c723e */ /* 0x000fe400000000ff */
[----:B------:R-:W-:-:S05]  /*c980*/  F2FP.F16.F32.PACK_AB R13, R58, R59 ;  /* 0x0000003b3a0d723e */ /* 0x000fca00000000ff */
[----:B------:R0:W-:Y:S02]  /*c990*/  STS.128 [R69+0x1000], R12 ;  /* 0x0010000c45007388 */ /* 0x0001e40000000c00 */
.L_x_1687:
[----:B------:R-:W-:Y:S05]  /*c9a0*/  BSYNC B2 ;  /* 0x0000000000027941 */ /* 0x000fea0003800000 */
.L_x_1686:
        /* <DEDUP_REMOVED lines=9> */
[----:B------:R-:W-:-:S02]  /*ca40*/  HADD2.F32 R55, -RZ, R103.H0_H0 ;  /* 0x20000067ff377230 */ /* 0x000fc40000004100 */
[----:B------:R-:W-:Y:S02]  /*ca50*/  HADD2.F32 R57, -RZ, R102.H0_H0 ;  /* 0x20000066ff397230 */ /* 0x000fe40000004100 */
[----:B------:R-:W-:Y:S02]  /*ca60*/  HADD2.F32 R103, -RZ, R103.H1_H1 ;  /* 0x30000067ff677230 */ /* 0x000fe40000004100 */
[----:B------:R-:W-:Y:S02]  /*ca70*/  HADD2.F32 R54, -RZ, R54.H0_H0 ;  /* 0x20000036ff367230 */ /* 0x000fe40000004100 */
[--C-:B0-----:R-:W-:Y:S02]  /*ca80*/  HADD2.F32 R61, -RZ, R15.reuse.H1_H1 ;  /* 0x3000000fff3d7230 */ /* 0x101fe40000004100 */
[----:B------:R-:W-:Y:S02]  /*ca90*/  HADD2.F32 R60, -RZ, R12.H1_H1 ;  /* 0x3000000cff3c7230 */ /* 0x000fe40000004100 */
[----:B------:R-:W-:-:S02]  /*caa0*/  HADD2.F32 R59, -RZ, R15.H0_H0 ;  /* 0x2000000fff3b7230 */ /* 0x000fc40000004100 */
[C---:B------:R-:W-:Y:S01]  /*cab0*/  FMUL.FTZ R64, R61.reuse, R62 ;  /* 0x0000003e3d407220 */ /* 0x040fe20000410000 */
[-C--:B------:R-:W-:Y:S01]  /*cac0*/  FMUL.FTZ R63, R61, R58.reuse ;  /* 0x0000003a3d3f7220 */ /* 0x080fe20000410000 */
[----:B------:R-:W-:Y:S02]  /*cad0*/  HADD2.F32 R56, -RZ, R12.H0_H0 ;  /* 0x2000000cff387230 */ /* 0x000fe40000004100 */
[C---:B------:R-:W-:Y:S01]  /*cae0*/  FMUL.FTZ R61, R60.reuse, R55 ;  /* 0x000000373c3d7220 */ /* 0x040fe20000410000 */
[C---:B------:R-:W-:Y:S01]  /*caf0*/  FFMA.FTZ R58, R59.reuse, R58, -R64 ;  /* 0x0000003a3b3a7223 */ /* 0x040fe20000010840 */
[----:B------:R-:W-:Y:S01]  /*cb00*/  FFMA.FTZ R59, R59, R62, R63 ;  /* 0x0000003e3b3b7223 */ /* 0x000fe2000001003f */
[-C--:B------:R-:W-:Y:S01]  /*cb10*/  FMUL.FTZ R63, R60, R57.reuse ;  /* 0x000000393c3f7220 */ /* 0x080fe20000410000 */
[--C-:B------:R-:W-:Y:S02]  /*cb20*/  HADD2.F32 R12, -RZ, R14.reuse.H0_H0 ;  /* 0x2000000eff0c7230 */ /* 0x100fe40000004100 */
[----:B------:R-:W-:Y:S01]  /*cb30*/  FFMA.FTZ R57, R56, R57, -R61 ;  /* 0x0000003938397223 */ /* 0x000fe2000001083d */
[----:B------:R-:W-:-:S02]  /*cb40*/  HADD2.F32 R14, -RZ, R14.H1_H1 ;  /* 0x3000000eff0e7230 */ /* 0x000fc40000004100 */
[----:B------:R-:W-:Y:S01]  /*cb50*/  FFMA.FTZ R56, R56, R55, R63 ;  /* 0x0000003738387223 */ /* 0x000fe2000001003f */
[--C-:B------:R-:W-:Y:S02]  /*cb60*/  HADD2.F32 R15, -RZ, R13.reuse.H0_H0 ;  /* 0x2000000dff0f7230 */ /* 0x100fe40000004100 */
[----:B------:R-:W-:Y:S02]  /*cb70*/  HADD2.F32 R61, -RZ, R102.H1_H1 ;  /* 0x30000066ff3d7230 */ /* 0x000fe40000004100 */
[C---:B------:R-:W-:Y:S01]  /*cb80*/  FMUL.FTZ R55, R14.reuse, R103 ;  /* 0x000000670e377220 */ /* 0x040fe20000410000 */
[----:B------:R-:W-:Y:S02]  /*cb90*/  HADD2.F32 R13, -RZ, R13.H1_H1 ;  /* 0x3000000dff0d7230 */ /* 0x000fe40000004100 */
[----:B------:R-:W-:Y:S02]  /*cba0*/  HADD2.F32 R60, -RZ, R3.H0_H0 ;  /* 0x20000003ff3c7230 */ /* 0x000fe40000004100 */
[-C--:B------:R-:W-:Y:S01]  /*cbb0*/  FMUL.FTZ R62, R14, R61.reuse ;  /* 0x0000003d0e3e7220 */ /* 0x080fe20000410000 */
[C---:B------:R-:W-:Y:S01]  /*cbc0*/  FFMA.FTZ R55, R12.reuse, R61, -R55 ;  /* 0x0000003d0c377223 */ /* 0x040fe20000010837 */
[C---:B------:R-:W-:Y:S01]  /*cbd0*/  FMUL.FTZ R14, R13.reuse, R54 ;  /* 0x000000360d0e7220 */ /* 0x040fe20000410000 */
[----:B------:R-:W-:Y:S01]  /*cbe0*/  FMUL.FTZ R3, R13, R60 ;  /* 0x0000003c0d037220 */ /* 0x000fe20000410000 */
[----:B------:R-:W-:-:S02]  /*cbf0*/  FFMA.FTZ R62, R12, R103, R62 ;  /* 0x000000670c3e7223 */ /* 0x000fc4000001003e */
[C---:B------:R-:W-:Y:S01]  /*cc00*/  FFMA.FTZ R13, R15.reuse, R60, -R14 ;  /* 0x0000003c0f0d7223 */ /* 0x040fe2000001080e */
[----:B------:R-:W-:Y:S01]  /*cc10*/  F2FP.F16.F32.PACK_AB R12, R56, R57 ;  /* 0x00000039380c723e */ /* 0x000fe200000000ff */
[----:B------:R-:W-:Y:S01]  /*cc20*/  FFMA.FTZ R54, R15, R54, R3 ;  /* 0x000000360f367223 */ /* 0x000fe20000010003 */
[----:B------:R-:W-:Y:S02]  /*cc30*/  F2FP.F16.F32.PACK_AB R15, R59, R58 ;  /* 0x0000003a3b0f723e */ /* 0x000fe400000000ff */
[----:B------:R-:W-:Y:S02]  /*cc40*/  F2FP.F16.F32.PACK_AB R14, R62, R55 ;  /* 0x000000373e0e723e */ /* 0x000fe400000000ff */
[----:B------:R-:W-:-:S05]  /*cc50*/  F2FP.F16.F32.PACK_AB R13, R54, R13 ;  /* 0x0000000d360d723e */ /* 0x000fca00000000ff */
[----:B------:R1:W-:Y:S02]  /*cc60*/  STS.128 [R69+0x5000], R12 ;  /* 0x0050000c45007388 */ /* 0x0003e40000000c00 */
.L_x_1689:
[----:B------:R-:W-:Y:S05]  /*cc70*/  BSYNC B2 ;  /* 0x0000000000027941 */ /* 0x000fea0003800000 */
.L_x_1688:
[----:B------:R-:W-:Y:S04]  /*cc80*/  BSSY B2, `(.L_x_1690) ;  /* 0x000002c000027945 */ /* 0x000fe80003800000 */
[----:B------:R-:W-:Y:S05]  /*cc90*/  @P2 BRA `(.L_x_1691) ;  /* 0x0000000000a82947 */ /* 0x000fea0003800000 */
[----:B01---5:R-:W0:Y:S01]  /*cca0*/  LDS.128 R12, [R69+0x9000] ;  /* 0x00900000450c7984 */ /* 0x023e220000000c00 */
[----:B------:R-:W-:Y:S01]  /*ccb0*/  SHF.R.U32.HI R59, RZ, 0x10, R53 ;  /* 0x00000010ff3b7819 */ /* 0x000fe20000011635 */
[--C-:B------:R-:W-:Y:S01]  /*ccc0*/  HADD2.F32 R57, -RZ, R96.reuse.H0_H0 ;  /* 0x20000060ff397230 */ /* 0x100fe20000004100 */
[--C-:B------:R-:W-:Y:S01]  /*ccd0*/  SHF.R.U32.HI R58, RZ, 0x10, R51.reuse ;  /* 0x00000010ff3a7819 */ /* 0x100fe20000011633 */
[----:B------:R-:W-:Y:S01]  /*cce0*/  HADD2.F32 R96, -RZ, R96.H1_H1 ;  /* 0x30000060ff607230 */ /* 0x000fe20000004100 */
[----:B------:R-:W-:Y:S01]  /*ccf0*/  SHF.R.U64 R3, R50, 0x10, R51 ;  /* 0x0000001032037819 */ /* 0x000fe20000001233 */
[----:B------:R-:W-:Y:S01]  /*cd00*/  HADD2.F32 R59, -RZ, R59.H0_H0 ;  /* 0x2000003bff3b7230 */ /* 0x000fe20000004100 */
[----:B------:R-:W-:Y:S01]  /*cd10*/  SHF.R.U64 R50, R52, 0x10, R53 ;  /* 0x0000001034327819 */ /* 0x000fe20000001235 */
[----:B------:R-:W-:Y:S02]  /*cd20*/  HADD2.F32 R58, -RZ, R58.H0_H0 ;  /* 0x2000003aff3a7230 */ /* 0x000fe40000004100 */
[----:B------:R-:W-:-:S02]  /*cd30*/  HADD2.F32 R51, -RZ, R97.H0_H0 ;  /* 0x20000061ff337230 */ /* 0x000fc40000004100 */
[----:B------:R-:W-:Y:S02]  /*cd40*/  HADD2.F32 R3, -RZ, R3.H0_H0 ;  /* 0x20000003ff037230 */ /* 0x000fe40000004100 */
[--C-:B0-----:R-:W-:Y:S02]  /*cd50*/  HADD2.F32 R56, -RZ, R15.reuse.H1_H1 ;  /* 0x3000000fff387230 */ /* 0x101fe40000004100 */
[----:B------:R-:W-:Y:S02]  /*cd60*/  HADD2.F32 R55, -RZ, R15.H0_H0 ;  /* 0x2000000fff377230 */ /* 0x000fe40000004100 */
[--C-:B------:R-:W-:Y:S02]  /*cd70*/  HADD2.F32 R54, -RZ, R12.reuse.H1_H1 ;  /* 0x3000000cff367230 */ /* 0x100fe40000004100 */
[C---:B------:R-:W-:Y:S01]  /*cd80*/  FMUL.FTZ R60, R56.reuse, R59 ;  /* 0x0000003b383c7220 */ /* 0x040fe20000410000 */
[----:B------:R-:W-:Y:S01]  /*cd90*/  FMUL.FTZ R56, R56, R58 ;  /* 0x0000003a38387220 */ /* 0x000fe20000410000 */
[----:B------:R-:W-:-:S02]  /*cda0*/  HADD2.F32 R52, -RZ, R12.H0_H0 ;  /* 0x2000000cff347230 */ /* 0x000fc40000004100 */
[--C-:B------:R-:W-:Y:S02]  /*cdb0*/  HADD2.F32 R15, -RZ, R14.reuse.H0_H0 ;  /* 0x2000000eff0f7230 */ /* 0x100fe40000004100 */
[C---:B------:R-:W-:Y:S01]  /*cdc0*/  FFMA.FTZ R56, R55.reuse, R59, R56 ;  /* 0x0000003b37387223 */ /* 0x040fe20000010038 */
[----:B------:R-:W-:Y:S02]  /*cdd0*/  HADD2.F32 R53, -RZ, R14.H1_H1 ;  /* 0x3000000eff357230 */ /* 0x000fe40000004100 */
[C---:B------:R-:W-:Y:S01]  /*cde0*/  FMUL.FTZ R61, R54.reuse, R51 ;  /* 0x00000033363d7220 */ /* 0x040fe20000410000 */
[--C-:B------:R-:W-:Y:S02]  /*cdf0*/  HADD2.F32 R12, -RZ, R13.reuse.H0_H0 ;  /* 0x2000000dff0c7230 */ /* 0x100fe40000004100 */
[----:B------:R-:W-:Y:S01]  /*ce00*/  FMUL.FTZ R59, R54, R57 ;  /* 0x00000039363b7220 */ /* 0x000fe20000410000 */
[----:B------:R-:W-:Y:S02]  /*ce10*/  HADD2.F32 R14, -RZ, R13.H1_H1 ;  /* 0x3000000dff0e7230 */ /* 0x000fe40000004100 */
[----:B------:R-:W-:Y:S01]  /*ce20*/  FFMA.FTZ R13, R55, R58, -R60 ;  /* 0x0000003a370d7223 */ /* 0x000fe2000001083c */
[----:B------:R-:W-:-:S02]  /*ce30*/  HADD2.F32 R54, -RZ, R97.H1_H1 ;  /* 0x30000061ff367230 */ /* 0x000fc40000004100 */
[C---:B------:R-:W-:Y:S01]  /*ce40*/  FFMA.FTZ R61, R52.reuse, R57, -R61 ;  /* 0x00000039343d7223 */ /* 0x040fe2000001083d */
[----:B------:R-:W-:Y:S02]  /*ce50*/  HADD2.F32 R55, -RZ, R50.H0_H0 ;  /* 0x20000032ff377230 */ /* 0x000fe40000004100 */
[----:B------:R-:W-:Y:S01]  /*ce60*/  FFMA.FTZ R52, R52, R51, R59 ;  /* 0x0000003334347223 */ /* 0x000fe2000001003b */
[C---:B------:R-:W-:Y:S01]  /*ce70*/  FMUL.FTZ R50, R53.reuse, R54 ;  /* 0x0000003635327220 */ /* 0x040fe20000410000 */
[-C--:B------:R-:W-:Y:S01]  /*ce80*/  FMUL.FTZ R53, R53, R96.reuse ;  /* 0x0000006035357220 */ /* 0x080fe20000410000 */
[C---:B------:R-:W-:Y:S01]  /*ce90*/  FMUL.FTZ R51, R14.reuse, R55 ;  /* 0x000000370e337220 */ /* 0x040fe20000410000 */
        /* <DEDUP_REMOVED lines=8> */
[----:B------:R-:W-:-:S05]  /*cf20*/  F2FP.F16.F32.PACK_AB R13, R50, R51 ;  /* 0x00000033320d723e */ /* 0x000fca00000000ff */
[----:B------:R2:W-:Y:S02]  /*cf30*/  STS.128 [R69+0x9000], R12 ;  /* 0x0090000c45007388 */ /* 0x0005e40000000c00 */
.L_x_1691:
[----:B------:R-:W-:Y:S05]  /*cf40*/  BSYNC B2 ;  /* 0x0000000000027941 */ /* 0x000fea0003800000 */
.L_x_1690:
[----:B------:R-:W-:Y:S05]  /*cf50*/  @P3 BRA `(.L_x_1685) ;  /* 0x0000000000a83947 */ /* 0x000fea0003800000 */
[----:B012--5:R-:W0:Y:S01]  /*cf60*/  LDS.128 R12, [R69+0xd000] ;  /* 0x00d00000450c7984 */ /* 0x027e220000000c00 */
[----:B------:R-:W-:Y:S01]  /*cf70*/  SHF.R.U32.HI R52, RZ, 0x10, R49 ;  /* 0x00000010ff347819 */ /* 0x000fe20000011631 */
[--C-:B------:R-:W-:Y:S01]  /*cf80*/  HADD2.F32 R51, -RZ, R86.reuse.H1_H1 ;  /* 0x30000056ff337230 */ /* 0x100fe20000004100 */
[----:B------:R-:W-:Y:S01]  /*cf90*/  SHF.R.U32.HI R50, RZ, 0x10, R47 ;  /* 0x00000010ff327819 */ /* 0x000fe2000001162f */
[----:B------:R-:W-:Y:S01]  /*cfa0*/  HADD2.F32 R86, -RZ, R86.H0_H0 ;  /* 0x20000056ff567230 */ /* 0x000fe20000004100 */
[----:B------:R-:W-:Y:S01]  /*cfb0*/  SHF.R.U64 R55, R48, 0x10, R49 ;  /* 0x0000001030377819 */ /* 0x000fe20000001231 */
[----:B------:R-:W-:Y:S01]  /*cfc0*/  HADD2.F32 R52, -RZ, R52.H0_H0 ;  /* 0x20000034ff347230 */ /* 0x000fe20000004100 */
[----:B------:R-:W-:Y:S01]  /*cfd0*/  SHF.R.U64 R56, R46, 0x10, R47 ;  /* 0x000000102e387819 */ /* 0x000fe2000000122f */
[----:B------:R-:W-:Y:S02]  /*cfe0*/  HADD2.F32 R50, -RZ, R50.H0_H0 ;  /* 0x20000032ff327230 */ /* 0x000fe40000004100 */
[----:B------:R-:W-:-:S02]  /*cff0*/  HADD2.F32 R49, -RZ, R87.H1_H1 ;  /* 0x30000057ff317230 */ /* 0x000fc40000004100 */
[----:B------:R-:W-:Y:S02]  /*d000*/  HADD2.F32 R87, -RZ, R87.H0_H0 ;  /* 0x20000057ff577230 */ /* 0x000fe40000004100 */
[--C-:B0-----:R-:W-:Y:S02]  /*d010*/  HADD2.F32 R48, -RZ, R15.reuse.H1_H1 ;  /* 0x3000000fff307230 */ /* 0x101fe40000004100 */
[--C-:B------:R-:W-:Y:S02]  /*d020*/  HADD2.F32 R3, -RZ, R12.reuse.H0_H0 ;  /* 0x2000000cff037230 */ /* 0x100fe40000004100 */
[----:B------:R-:W-:Y:S02]  /*d030*/  HADD2.F32 R47, -RZ, R15.H0_H0 ;  /* 0x2000000fff2f7230 */ /* 0x000fe40000004100 */
[C---:B------:R-:W-:Y:S01]  /*d040*/  FMUL.FTZ R54, R48.reuse, R52 ;  /* 0x0000003430367220 */ /* 0x040fe20000410000 */
[----:B------:R-:W-:Y:S02]  /*d050*/  HADD2.F32 R12, -RZ, R12.H1_H1 ;  /* 0x3000000cff0c7230 */ /* 0x000fe40000004100 */
[----:B------:R-:W-:Y:S01]  /*d060*/  FMUL.FTZ R53, R48, R50 ;  /* 0x0000003230357220 */ /* 0x000fe20000410000 */
[----:B------:R-:W-:-:S02]  /*d070*/  HADD2.F32 R15, -RZ, R14.H0_H0 ;  /* 0x2000000eff0f7230 */ /* 0x000fc40000004100 */
[C---:B------:R-:W-:Y:S01]  /*d080*/  FFMA.FTZ R54, R47.reuse, R50, -R54 ;  /* 0x000000322f367223 */ /* 0x040fe20000010836 */
[----:B------:R-:W-:Y:S02]  /*d090*/  HADD2.F32 R46, -RZ, R14.H1_H1 ;  /* 0x3000000eff2e7230 */ /* 0x000fe40000004100 */
[C---:B------:R-:W-:Y:S01]  /*d0a0*/  FMUL.FTZ R48, R12.reuse, R51 ;  /* 0x000000330c307220 */ /* 0x040fe20000410000 */
[--C-:B------:R-:W-:Y:S02]  /*d0b0*/  HADD2.F32 R14, -RZ, R13.reuse.H0_H0 ;  /* 0x2000000dff0e7230 */ /* 0x100fe40000004100 */
[----:B------:R-:W-:Y:S01]  /*d0c0*/  FFMA.FTZ R53, R47, R52, R53 ;  /* 0x000000342f357223 */ /* 0x000fe20000010035 */
[-C--:B------:R-:W-:Y:S01]  /*d0d0*/  FMUL.FTZ R50, R12, R49.reuse ;  /* 0x000000310c327220 */ /* 0x080fe20000410000 */
[----:B------:R-:W-:Y:S02]  /*d0e0*/  HADD2.F32 R13, -RZ, R13.H1_H1 ;  /* 0x3000000dff0d7230 */ /* 0x000fe40000004100 */
[----:B------:R-:W-:Y:S01]  /*d0f0*/  FFMA.FTZ R48, R3, R49, -R48 ;  /* 0x0000003103307223 */ /* 0x000fe20000010830 */
[----:B------:R-:W-:-:S02]  /*d100*/  HADD2.F32 R47, -RZ, R55.H0_H0 ;  /* 0x20000037ff2f7230 */ /* 0x000fc40000004100 */
[----:B------:R-:W-:Y:S01]  /*d110*/  FFMA.FTZ R3, R3, R51, R50 ;  /* 0x0000003303037223 */ /* 0x000fe20000010032 */
[----:B------:R-:W-:Y:S02]  /*d120*/  HADD2.F32 R12, -RZ, R56.H0_H0 ;  /* 0x20000038ff0c7230 */ /* 0x000fe40000004100 */
[C---:B------:R-:W-:Y:S01]  /*d130*/  FMUL.FTZ R50, R46.reuse, R86 ;  /* 0x000000562e327220 */ /* 0x040fe20000410000 */
[----:B------:R-:W-:Y:S01]  /*d140*/  FMUL.FTZ R51, R46, R87 ;  /* 0x000000572e337220 */ /* 0x000fe20000410000 */
        /* <DEDUP_REMOVED lines=11> */
.L_x_1685:
[----:B------:R-:W-:Y:S05]  /*d200*/  BSYNC B1 ;  /* 0x0000000000017941 */ /* 0x000fea0003800000 */
.L_x_1684:
[----:B------:R-:W-:Y:S01]  /*d210*/  VIADD R3, R113, 0x40 ;  /* 0x0000004071037836 */ /* 0x000fe20000000000 */
[----:B------:R-:W-:Y:S04]  /*d220*/  BSSY B1, `(.L_x_1692) ;  /* 0x00000be000017945 */ /* 0x000fe80003800000 */
[----:B------:R-:W-:-:S13]  /*d230*/  ISETP.GE.AND P0, PT, R3, R0, PT ;  /* 0x000000000300720c */ /* 0x000fda0003f06270 */
[----:B------:R-:W-:Y:S05]  /*d240*/  @P0 BRA `(.L_x_1693) ;  /* 0x0000000800ec0947 */ /* 0x000fea0003800000 */
[----:B0123--:R-:W2:Y:S01]  /*d250*/  LDL R14, [R1+0x30] ;  /* 0x00003000010e7983 */ /* 0x00fea20000100800 */
        /* <DEDUP_REMOVED lines=11> */
[----:B------:R-:W-:Y:S01]  /*d310*/  SHF.R.U32.HI R48, RZ, 0x10, R45 ;  /* 0x00000010ff307819 */ /* 0x000fe2000001162d */
[--C-:B------:R-:W-:Y:S01]  /*d320*/  HADD2.F32 R47, -RZ, R100.reuse.H0_H0 ;  /* 0x20000064ff2f7230 */ /* 0x100fe20000004100 */
[----:B------:R-:W-:Y:S01]  /*d330*/  SHF.R.U32.HI R46, RZ, 0x10, R43 ;  /* 0x00000010ff2e7819 */ /* 0x000fe2000001162b */
[----:B------:R-:W-:Y:S01]  /*d340*/  HADD2.F32 R100, -RZ, R100.H1_H1 ;  /* 0x30000064ff647230 */ /* 0x000fe20000004100 */
[----:B------:R-:W-:Y:S01]  /*d350*/  SHF.R.U64 R51, R44, 0x10, R45 ;  /* 0x000000102c337819 */ /* 0x000fe2000000122d */
[----:B------:R-:W-:Y:S01]  /*d360*/  HADD2.F32 R48, -RZ, R48.H0_H0 ;  /* 0x20000030ff307230 */ /* 0x000fe20000004100 */
[----:B------:R-:W-:Y:S01]  /*d370*/  SHF.R.U64 R52, R42, 0x10, R43 ;  /* 0x000000102a347819 */ /* 0x000fe2000000122b */
[----:B------:R-:W-:Y:S02]  /*d380*/  HADD2.F32 R46, -RZ, R46.H0_H0 ;  /* 0x2000002eff2e7230 */ /* 0x000fe40000004100 */
[----:B------:R-:W-:-:S02]  /*d390*/  HADD2.F32 R45, -RZ, R99.H0_H0 ;  /* 0x20000063ff2d7230 */ /* 0x000fc40000004100 */
[----:B------:R-:W-:Y:S02]  /*d3a0*/  HADD2.F32 R99, -RZ, R99.H1_H1 ;  /* 0x30000063ff637230 */ /* 0x000fe40000004100 */
        /* <DEDUP_REMOVED lines=31> */
.L_x_1695:
[----:B------:R-:W-:Y:S05]  /*d5a0*/  BSYNC B2 ;  /* 0x0000000000027941 */ /* 0x000fea0003800000 */
.L_x_1694:
[----:B------:R-:W-:Y:S04]  /*d5b0*/  BSSY B2, `(.L_x_1696) ;  /* 0x000002c000027945 */ /* 0x000fe80003800000 */
[----:B------:R-:W-:Y:S05]  /*d5c0*/  @P1 BRA `(.L_x_1697) ;  /* 0x0000000000a81947 */ /* 0x000fea0003800000 */
[----:B0----5:R-:W0:Y:S01]  /*d5d0*/  LDS.128 R12, [R53+0x6000] ;  /* 0x00600000350c7984 */ /* 0x021e220000000c00 */
        /* <DEDUP_REMOVED lines=41> */
.L_x_1697:
[----:B------:R-:W-:Y:S05]  /*d870*/  BSYNC B2 ;  /* 0x0000000000027941 */ /* 0x000fea0003800000 */
.L_x_1696:
[----:B------:R-:W-:Y:S04]  /*d880*/  BSSY B2, `(.L_x_1698) ;  /* 0x000002c000027945 */ /* 0x000fe80003800000 */
[----:B------:R-:W-:Y:S05]  /*d890*/  @P2 BRA `(.L_x_1699) ;  /* 0x0000000000a82947 */ /* 0x000fea0003800000 */
[----:B01---5:R-:W0:Y:S01]  /*d8a0*/  LDS.128 R12, [R53+0xa000] ;  /* 0x00a00000350c7984 */ /* 0x023e220000000c00 */
        /* <DEDUP_REMOVED lines=41> */
.L_x_1699:
[----:B------:R-:W-:Y:S05]  /*db40*/  BSYNC B2 ;  /* 0x0000000000027941 */ /* 0x000fea0003800000 */
.L_x_1698:
[----:B------:R-:W-:Y:S05]  /*db50*/  @P3 BRA `(.L_x_1693) ;  /* 0x0000000000a83947 */ /* 0x000fea0003800000 */
[----:B012--5:R-:W0:Y:S01]  /*db60*/  LDS.128 R12, [R53+0xe000] ;  /* 0x00e00000350c7984 */ /* 0x027e220000000c00 */
        /* <DEDUP_REMOVED lines=41> */
.L_x_1693:
[----:B------:R-:W-:Y:S05]  /*de00*/  BSYNC B1 ;  /* 0x0000000000017941 */ /* 0x000fea0003800000 */
.L_x_1692:
[----:B------:R-:W-:-:S04]  /*de10*/  IADD3 R3, R113, 0x60, RZ ;  /* 0x0000006071037810 */ /* 0x000fc80007ffe0ff */
[----:B------:R-:W-:-:S13]  /*de20*/  ISETP.GE.AND P0, PT, R3, R0, PT ;  /* 0x000000000300720c */ /* 0x000fda0003f06270 */
[----:B------:R-:W-:Y:S05]  /*de30*/  @P0 BRA `(.L_x_1700) ;  /* 0x0000005400380947 */ /* 0x000fea0003800000 */
[----:B01234-:R-:W2:Y:S01]  /*de40*/  LDL R14, [R1+0x30] ;  /* 0x00003000010e7983 */ /* 0x01fea20000100800 */
        /* <DEDUP_REMOVED lines=12> */
[----:B------:R-:W-:Y:S01]  /*df10*/  HADD2.F32 R29, -RZ, R101.H0_H0 ;  /* 0x20000065ff1d7230 */ /* 0x000fe20000004100 */
[----:B------:R-:W-:Y:S01]  /*df20*/  SHF.R.U32.HI R30, RZ, 0x10, R33 ;  /* 0x00000010ff1e7819 */ /* 0x000fe20000011621 */
[----:B------:R-:W-:Y:S01]  /*df30*/  HADD2.F32 R105, -RZ, R105.H0_H0 ;  /* 0x20000069ff697230 */ /* 0x000fe20000004100 */
[----:B------:R-:W-:Y:S01]  /*df40*/  SHF.R.U32.HI R28, RZ, 0x10, R31 ;  /* 0x00000010ff1c7819 */ /* 0x000fe2000001161f */
[----:B------:R-:W-:Y:S01]  /*df50*/  HADD2.F32 R31, -RZ, R104.H0_H0 ;  /* 0x20000068ff1f7230 */ /* 0x000fe20000004100 */
[----:B------:R-:W-:Y:S01]  /*df60*/  SHF.R.U64 R34, R32, 0x10, R33 ;  /* 0x0000001020227819 */ /* 0x000fe20000001221 */
[----:B------:R-:W-:Y:S02]  /*df70*/  HADD2.F32 R30, -RZ, R30.H0_H0 ;  /* 0x2000001eff1e7230 */ /* 0x000fe40000004100 */
[----:B------:R-:W-:-:S02]  /*df80*/  HADD2.F32 R28, -RZ, R28.H0_H0 ;  /* 0x2000001cff1c7230 */ /* 0x000fc40000004100 */
[----:B------:R-:W-:Y:S02]  /*df90*/  HADD2.F32 R101, -RZ, R101.H1_H1 ;  /* 0x30000065ff657230 */ /* 0x000fe40000004100 */
[--C-:B0-----:R-:W-:Y:S02]  /*dfa0*/  HADD2.F32 R27, -RZ, R15.reuse.H1_H1 ;  /* 0x3000000fff1b7230 */ /* 0x101fe40000004100 */
[----:B------:R-:W-:Y:S02]  /*dfb0*/  HADD2.F32 R26, -RZ, R15.H0_H0 ;  /* 0x2000000fff1a7230 */ /* 0x000fe40000004100 */
[--C-:B------:R-:W-:Y:S02]  /*dfc0*/  HADD2.F32 R0, -RZ, R12.reuse.H0_H0 ;  /* 0x2000000cff007230 */ /* 0x100fe40000004100 */
[C---:B------:R-:W-:Y:S01]  /*dfd0*/  FMUL.FTZ R33, R27.reuse, R30 ;  /* 0x0000001e1b217220 */ /* 0x040fe20000410000 */
[----:B------:R-:W-:Y:S02]  /*dfe0*/  HADD2.F32 R12, -RZ, R12.H1_H1 ;  /* 0x3000000cff0c7230 */ /* 0x000fe40000004100 */
[----:B------:R-:W-:Y:S01]  /*dff0*/  FMUL.FTZ R35, R27, R28 ;  /* 0x0000001c1b237220 */ /* 0x000fe20000410000 */
[----:B------:R-:W-:-:S02]  /*e000*/  HADD2.F32 R15, -RZ, R14.H0_H0 ;  /* 0x2000000eff0f7230 */ /* 0x000fc40000004100 */
[----:B------:R-:W-:Y:S01]  /*e010*/  FFMA.FTZ R32, R26, R28, -R33 ;  /* 0x0000001c1a207223 */ /* 0x000fe20000010821 */
[----:B------:R-:W-:Y:S02]  /*e020*/  HADD2.F32 R14, -RZ, R14.H1_H1 ;  /* 0x3000000eff0e7230 */ /* 0x000fe40000004100 */
[----:B------:R-:W-:Y:S01]  /*e030*/  FMUL.FTZ R27, R12, R31 ;  /* 0x0000001f0c1b7220 */ /* 0x000fe20000410000 */
[--C-:B------:R-:W-:Y:S02]  /*e040*/  HADD2.F32 R3, -RZ, R13.reuse.H0_H0 ;  /* 0x2000000dff037230 */ /* 0x100fe40000004100 */
[----:B------:R-:W-:Y:S01]  /*e050*/  FFMA.FTZ R35, R26, R30, R35 ;  /* 0x0000001e1a237223 */ /* 0x000fe20000010023 */
[-C--:B------:R-:W-:Y:S01]  /*e060*/  FMUL.FTZ R33, R12, R29.reuse ;  /* 0x0000001d0c217220 */ /* 0x080fe20000410000 */
[----:B------:R-:W-:Y:S02]  /*e070*/  HADD2.F32 R13, -RZ, R13.H1_H1 ;  /* 0x3000000dff0d7230 */ /* 0x000fe40000004100 */
[----:B------:R-:W-:Y:S01]  /*e080*/  FFMA.FTZ R27, R0, R29, -R27 ;  /* 0x0000001d001b7223 */ /* 0x000fe2000001081b */
[----:B------:R-:W-:-:S02]  /*e090*/  HADD2.F32 R26, -RZ, R34.H0_H0 ;  /* 0x20000022ff1a7230 */ /* 0x000fc40000004100 */
[C---:B------:R-:W-:Y:S01]  /*e0a0*/  FMUL.FTZ R28, R14.reuse, R105 ;  /* 0x000000690e1c7220 */ /* 0x040fe20000410000 */
[----:B------:R-:W-:Y:S02]  /*e0b0*/  HADD2.F32 R12, -RZ, R36.H0_H0 ;  /* 0x20000024ff0c7230 */ /* 0x000fe40000004100 */
[----:B------:R-:W-:Y:S01]  /*e0c0*/  FMUL.FTZ R30, R14, R101 ;  /* 0x000000650e1e7220 */ /* 0x000fe20000410000 */
[----:B------:R-:W-:Y:S01]  /*e0d0*/  FFMA.FTZ R0, R0, R31, R33 ;  /* 0x0000001f00007223 */ /* 0x000fe20000010021 */
[----:B------:R-:W-:Y:S01]  /*e0e0*/  FMUL.FTZ R14, R13, R26 ;  /* 0x0000001a0d0e7220 */ /* 0x000fe20000410000 */
[----:B------:R-:W-:Y:S01]  /*e0f0*/  FFMA.FTZ R28, R15, R101, -R28 ;  /* 0x000000650f1c7223 */ /* 0x000fe2000001081c */
[-C--:B------:R-:W-:Y:S01]  /*e100*/  FMUL.FTZ R29, R13, R12.reuse ;  /* 0x0000000c0d1d7220 */ /* 0x080fe20000410000 */
[----:B------:R-:W-:Y:S01]  /*e110*/  FFMA.FTZ R105, R15, R105, R30 ;  /* 0x000000690f697223 */ /* 0x000fe2000001001e */
[----:B------:R-:W-:Y:S01]  /*e120*/  FFMA.FTZ R13, R3, R12, -R14 ;  /* 0x0000000c030d7223 */ /* 0x000fe2000001080e */
[----:B------:R-:W-:Y:S01]  /*e130*/  F2FP.F16.F32.PACK_AB R15, R35, R32 ;  /* 0x00000020230f723e */ /* 0x000fe200000000ff */
[----:B------:R-:W-:Y:S01]  /*e140*/  FFMA.FTZ R26, R3, R26, R29 ;  /* 0x0000001a031a7223 */ /* 0x000fe2000001001d */
[----:B------:R-:W-:-:S02]  /*e150*/  F2FP.F16.F32.PACK_AB R12, R0, R27 ;  /* 0x0000001b000c723e */ /* 0x000fc400000000ff */
[----:B------:R-:W-:Y:S02]  /*e160*/  F2FP.F16.F32.PACK_AB R14, R105, R28 ;  /* 0x0000001c690e723e */ /* 0x000fe400000000ff */
[----:B------:R-:W-:-:S05]  /*e170*/  F2FP.F16.F32.PACK_AB R13, R26, R13 ;  /* 0x0000000d1a0d723e */ /* 0x000fca00000000ff */
[----:B------:R0:W-:Y:S02]  /*e180*/  STS.128 [R37+0x3000], R12 ;  /* 0x0030000c25007388 */ /* 0x0001e40000000c00 */
.L_x_1702:
[----:B------:R-:W-:Y:S05]  /*e190*/  BSYNC B1 ;  /* 0x0000000000017941 */ /* 0x000fea0003800000 */
.L_x_1701:
[----:B------:R-:W-:Y:S04]  /*e1a0*/  BSSY B1, `(.L_x_1703) ;  /* 0x000002c000017945 */ /* 0x000fe80003800000 */
[----:B------:R-:W-:Y:S05]  /*e1b0*/  @P1 BRA `(.L_x_1704) ;  /* 0x0000000000a81947 */ /* 0x000fea0003800000 */
[----:B0----5:R-:W0:Y:S01]  /*e1c0*/  LDS.128 R12, [R37+0x7000] ;  /* 0x00700000250c7984 */ /* 0x021e220000000c00 */
        /* <DEDUP_REMOVED lines=8> */
[----:B------:R-:W-:-:S02]  /*e250*/  HADD2.F32 R25, -RZ, R91.H1_H1 ;  /* 0x3000005bff197230 */ /* 0x000fc40000004100 */
[----:B------:R-:W-:Y:S02]  /*e260*/  HADD2.F32 R91, -RZ, R91.H0_H0 ;  /* 0x2000005bff5b7230 */ /* 0x000fe40000004100 */
        /* <DEDUP_REMOVED lines=31> */
.L_x_1704:
[----:B------:R-:W-:Y:S05]  /*e460*/  BSYNC B1 ;  /* 0x0000000000017941 */ /* 0x000fea0003800000 */
.L_x_1703:
[----:B------:R-:W-:Y:S04]  /*e470*/  BSSY B1, `(.L_x_1705) ;  /* 0x000002c000017945 */ /* 0x000fe80003800000 */
[----:B------:R-:W-:Y:S05]  /*e480*/  @P2 BRA `(.L_x_1706) ;  /* 0x0000000000a82947 */ /* 0x000fea0003800000 */
[----:B01---5:R-:W0:Y:S01]  /*e490*/  LDS.128 R12, [R37+0xb000] ;  /* 0x00b00000250c7984 */ /* 0x023e220000000c00 */
[--C-:B------:R-:W-:Y:S01]  /*e4a0*/  SHF.R.U64 R28, R6, 0x10, R7.reuse ;  /* 0x00000010061c7819 */ /* 0x100fe20000001207 */
[--C-:B------:R-:W-:Y:S01]  /*e4b0*/  HADD2.F32 R21, -RZ, R85.reuse.H0_H0 ;  /* 0x20000055ff157230 */ /* 0x100fe20000004100 */
[----:B------:R-:W-:Y:S01]  /*e4c0*/  SHF.R.U32.HI R6, RZ, 0x10, R7 ;  /* 0x00000010ff067819 */ /* 0x000fe20000011607 */
[----:B------:R-:W-:Y:S01]  /*e4d0*/  HADD2.F32 R85, -RZ, R85.H1_H1 ;  /* 0x30000055ff557230 */ /* 0x000fe20000004100 */
[--C-:B------:R-:W-:Y:S02]  /*e4e0*/  SHF.R.U32.HI R20, RZ, 0x10, R11.reuse ;  /* 0x00000010ff147819 */ /* 0x100fe4000001160b */
[----:B------:R-:W-:Y:S01]  /*e4f0*/  SHF.R.U64 R26, R10, 0x10, R11 ;  /* 0x000000100a1a7819 */ /* 0x000fe2000000120b */
[----:B------:R-:W-:Y:S02]  /*e500*/  HADD2.F32 R10, -RZ, R6.H0_H0 ;  /* 0x20000006ff0a7230 */ /* 0x000fe40000004100 */
[----:B------:R-:W-:-:S02]  /*e510*/  HADD2.F32 R20, -RZ, R20.H0_H0 ;  /* 0x20000014ff147230 */ /* 0x000fc40000004100 */
[----:B------:R-:W-:Y:S02]  /*e520*/  HADD2.F32 R11, -RZ, R80.H0_H0 ;  /* 0x20000050ff0b7230 */ /* 0x000fe40000004100 */
[--C-:B0-----:R-:W-:Y:S02]  /*e530*/  HADD2.F32 R7, -RZ, R15.reuse.H0_H0 ;  /* 0x2000000fff077230 */ /* 0x101fe40000004100 */
[----:B------:R-:W-:Y:S02]  /*e540*/  HADD2.F32 R15, -RZ, R15.H1_H1 ;  /* 0x3000000fff0f7230 */ /* 0x000fe40000004100 */
[--C-:B------:R-:W-:Y:S02]  /*e550*/  HADD2.F32 R0, -RZ, R12.reuse.H0_H0 ;  /* 0x2000000cff007230 */ /* 0x100fe40000004100 */
[----:B------:R-:W-:Y:S02]  /*e560*/  HADD2.F32 R12, -RZ, R12.H1_H1 ;  /* 0x3000000cff0c7230 */ /* 0x000fe40000004100 */
[C---:B------:R-:W-:Y:S01]  /*e570*/  FMUL.FTZ R24, R15.reuse, R20 ;  /* 0x000000140f187220 */ /* 0x040fe20000410000 */
[----:B------:R-:W-:Y:S01]  /*e580*/  FMUL.FTZ R25, R15, R10 ;  /* 0x0000000a0f197220 */ /* 0x000fe20000410000 */
[----:B------:R-:W-:-:S02]  /*e590*/  HADD2.F32 R6, -RZ, R14.H0_H0 ;  /* 0x2000000eff067230 */ /* 0x000fc40000004100 */
[C---:B------:R-:W-:Y:S01]  /*e5a0*/  FMUL.FTZ R15, R12.reuse, R21 ;  /* 0x000000150c0f7220 */ /* 0x040fe20000410000 */
[C---:B------:R-:W-:Y:S01]  /*e5b0*/  FFMA.FTZ R24, R7.reuse, R10, -R24 ;  /* 0x0000000a07187223 */ /* 0x040fe20000010818 */
[----:B------:R-:W-:Y:S01]  /*e5c0*/  FFMA.FTZ R27, R7, R20, R25 ;  /* 0x00000014071b7223 */ /* 0x000fe20000010019 */
[----:B------:R-:W-:Y:S02]  /*e5d0*/  HADD2.F32 R14, -RZ, R14.H1_H1 ;  /* 0x3000000eff0e7230 */ /* 0x000fe40000004100 */
[-C--:B------:R-:W-:Y:S01]  /*e5e0*/  FMUL.FTZ R25, R12, R11.reuse ;  /* 0x0000000b0c197220 */ /* 0x080fe20000410000 */
[--C-:B------:R-:W-:Y:S02]  /*e5f0*/  HADD2.F32 R3, -RZ, R13.reuse.H0_H0 ;  /* 0x2000000dff037230 */ /* 0x100fe40000004100 */
[C---:B------:R-:W-:Y:S01]  /*e600*/  FFMA.FTZ R11, R0.reuse, R11, -R15 ;  /* 0x0000000b000b7223 */ /* 0x040fe2000001080f */
[----:B------:R-:W-:Y:S02]  /*e610*/  HADD2.F32 R7, -RZ, R80.H1_H1 ;  /* 0x30000050ff077230 */ /* 0x000fe40000004100 */
[----:B------:R-:W-:Y:S01]  /*e620*/  FFMA.FTZ R0, R0, R21, R25 ;  /* 0x0000001500007223 */ /* 0x000fe20000010019 */
[----:B------:R-:W-:-:S02]  /*e630*/  HADD2.F32 R13, -RZ, R13.H1_H1 ;  /* 0x3000000dff0d7230 */ /* 0x000fc40000004100 */
[C---:B------:R-:W-:Y:S01]  /*e640*/  FMUL.FTZ R21, R14.reuse, R85 ;  /* 0x000000550e157220 */ /* 0x040fe20000410000 */
[----:B------:R-:W-:Y:S02]  /*e650*/  HADD2.F32 R12, -RZ, R26.H0_H0 ;  /* 0x2000001aff0c7230 */ /* 0x000fe40000004100 */
[-C--:B------:R-:W-:Y:S01]  /*e660*/  FMUL.FTZ R20, R14, R7.reuse ;  /* 0x000000070e147220 */ /* 0x080fe20000410000 */
[----:B------:R-:W-:Y:S02]  /*e670*/  HADD2.F32 R10, -RZ, R28.H0_H0 ;  /* 0x2000001cff0a7230 */ /* 0x000fe40000004100 */
[C---:B------:R-:W-:Y:S01]  /*e680*/  FFMA.FTZ R21, R6.reuse, R7, -R21 ;  /* 0x0000000706157223 */ /* 0x040fe20000010815 */
[C---:B------:R-:W-:Y:S01]  /*e690*/  FMUL.FTZ R14, R13.reuse, R12 ;  /* 0x0000000c0d0e7220 */ /* 0x040fe20000410000 */
[----:B------:R-:W-:Y:S01]  /*e6a0*/  FFMA.FTZ R20, R6, R85, R20 ;  /* 0x0000005506147223 */ /* 0x000fe20000010014 */
[-C--:B------:R-:W-:Y:S02]  /*e6b0*/  FMUL.FTZ R15, R13, R10.reuse ;  /* 0x0000000a0d0f7220 */ /* 0x080fe40000410000 */
[----:B------:R-:W-:-:S02]  /*e6c0*/  FFMA.FTZ R13, R3, R10, -R14 ;  /* 0x0000000a030d7223 */ /* 0x000fc4000001080e */
[----:B------:R-:W-:Y:S01]  /*e6d0*/  FFMA.FTZ R6, R3, R12, R15 ;  /* 0x0000000c03067223 */ /* 0x000fe2000001000f */
[----:B------:R-:W-:Y:S02]  /*e6e0*/  F2FP.F16.F32.PACK_AB R15, R27, R24 ;  /* 0x000000181b0f723e */ /* 0x000fe400000000ff */
[----:B------:R-:W-:Y:S02]  /*e6f0*/  F2FP.F16.F32.PACK_AB R14, R20, R21 ;  /* 0x00000015140e723e */ /* 0x000fe400000000ff */
[----:B------:R-:W-:Y:S02]  /*e700*/  F2FP.F16.F32.PACK_AB R12, R0, R11 ;  /* 0x0000000b000c723e */ /* 0x000fe400000000ff */
[----:B------:R-:W-:-:S05]  /*e710*/  F2FP.F16.F32.PACK_AB R13, R6, R13 ;  /* 0x0000000d060d723e */ /* 0x000fca00000000ff */
[----:B------:R2:W-:Y:S02]  /*e720*/  STS.128 [R37+0xb000], R12 ;  /* 0x00b0000c25007388 */ /* 0x0005e40000000c00 */
.L_x_1706:
[----:B------:R-:W-:Y:S05]  /*e730*/  BSYNC B1 ;  /* 0x0000000000017941 */ /* 0x000fea0003800000 */
.L_x_1705:
[----:B------:R-:W-:Y:S05]  /*e740*/  @P3 BRA `(.L_x_1700) ;  /* 0x0000004800f43947 */ /* 0x000fea0003800000 */
[----:B012--5:R-:W0:Y:S01]  /*e750*/  LDS.128 R12, [R37+0xf000] ;  /* 0x00f00000250c7984 */ /* 0x027e220000000c00 */
[--C-:B------:R-:W-:Y:S01]  /*e760*/  SHF.R.U64 R24, R8, 0x10, R9.reuse ;  /* 0x0000001008187819 */ /* 0x100fe20000001209 */
[--C-:B------:R-:W-:Y:S01]  /*e770*/  HADD2.F32 R7, -RZ, R79.reuse.H1_H1 ;  /* 0x3000004fff077230 */ /* 0x100fe20000004100 */
[----:B------:R-:W-:Y:S01]  /*e780*/  SHF.R.U32.HI R8, RZ, 0x10, R9 ;  /* 0x00000010ff087819 */ /* 0x000fe20000011609 */
[----:B------:R-:W-:Y:S01]  /*e790*/  HADD2.F32 R9, -RZ, R78.H1_H1 ;  /* 0x3000004eff097230 */ /* 0x000fe20000004100 */
[--C-:B------:R-:W-:Y:S01]  /*e7a0*/  SHF.R.U32.HI R6, RZ, 0x10, R5.reuse ;  /* 0x00000010ff067819 */ /* 0x100fe20000011605 */
[----:B------:R-:W-:Y:S01]  /*e7b0*/  HADD2.F32 R79, -RZ, R79.H0_H0 ;  /* 0x2000004fff4f7230 */ /* 0x000fe20000004100 */
[----:B------:R-:W-:Y:S01]  /*e7c0*/  SHF.R.U64 R25, R4, 0x10, R5 ;  /* 0x0000001004197819 */ /* 0x000fe20000001205 */
[----:B------:R-:W-:Y:S02]  /*e7d0*/  HADD2.F32 R8, -RZ, R8.H0_H0 ;  /* 0x20000008ff087230 */ /* 0x000fe40000004100 */
[----:B------:R-:W-:-:S02]  /*e7e0*/  HADD2.F32 R6, -RZ, R6.H0_H0 ;  /* 0x20000006ff067230 */ /* 0x000fc40000004100 */
[--C-:B0-----:R-:W-:Y:S02]  /*e7f0*/  HADD2.F32 R5, -RZ, R15.reuse.H0_H0 ;  /* 0x2000000fff057230 */ /* 0x101fe40000004100 */
[----:B------:R-:W-:Y:S02]  /*e800*/  HADD2.F32 R15, -RZ, R15.H1_H1 ;  /* 0x3000000fff0f7230 */ /* 0x000fe40000004100 */
[--C-:B------:R-:W-:Y:S02]  /*e810*/  HADD2.F32 R0, -RZ, R12.reuse.H0_H0 ;  /* 0x2000000cff007230 */ /* 0x100fe40000004100 */
[----:B------:R-:W-:Y:S02]  /*e820*/  HADD2.F32 R12, -RZ, R12.H1_H1 ;  /* 0x3000000cff0c7230 */ /* 0x000fe40000004100 */
[C---:B------:R-:W-:Y:S01]  /*e830*/  FMUL.FTZ R10, R15.reuse, R8 ;  /* 0x000000080f0a7220 */ /* 0x040fe20000410000 */
[----:B------:R-:W-:Y:S01]  /*e840*/  FMUL.FTZ R15, R15, R6 ;  /* 0x000000060f0f7220 */ /* 0x000fe20000410000 */
[----:B------:R-:W-:-:S02]  /*e850*/  HADD2.F32 R4, -RZ, R14.H0_H0 ;  /* 0x2000000eff047230 */ /* 0x000fc40000004100 */
[C---:B------:R-:W-:Y:S01]  /*e860*/  FFMA.FTZ R20, R5.reuse, R6, -R10 ;  /* 0x0000000605147223 */ /* 0x040fe2000001080a */
[----:B------:R-:W-:Y:S01]  /*e870*/  FFMA.FTZ R21, R5, R8, R15 ;  /* 0x0000000805157223 */ /* 0x000fe2000001000f */
[----:B------:R-:W-:Y:S02]  /*e880*/  HADD2.F32 R14, -RZ, R14.H1_H1 ;  /* 0x3000000eff0e7230 */ /* 0x000fe40000004100 */
[C---:B------:R-:W-:Y:S01]  /*e890*/  FMUL.FTZ R11, R12.reuse, R9 ;  /* 0x000000090c0b7220 */ /* 0x040fe20000410000 */
[--C-:B------:R-:W-:Y:S02]  /*e8a0*/  HADD2.F32 R3, -RZ, R13.reuse.H0_H0 ;  /* 0x2000000dff037230 */ /* 0x100fe40000004100 */
[-C--:B------:R-:W-:Y:S01]  /*e8b0*/  FMUL.FTZ R15, R12, R7.reuse ;  /* 0x000000070c0f7220 */ /* 0x080fe20000410000 */
[----:B------:R-:W-:Y:S02]  /*e8c0*/  HADD2.F32 R5, -RZ, R78.H0_H0 ;  /* 0x2000004eff057230 */ /* 0x000fe40000004100 */
[----:B------:R-:W-:Y:S01]  /*e8d0*/  FFMA.FTZ R11, R0, R7, -R11 ;  /* 0x00000007000b7223 */ /* 0x000fe2000001080b */
[----:B------:R-:W-:-:S02]  /*e8e0*/  HADD2.F32 R13, -RZ, R13.H1_H1 ;  /* 0x3000000dff0d7230 */ /* 0x000fc40000004100 */
[----:B------:R-:W-:Y:S01]  /*e8f0*/  FFMA.FTZ R0, R0, R9, R15 ;  /* 0x0000000900007223 */ /* 0x000fe2000001000f */
[----:B------:R-:W-:Y:S02]  /*e900*/  HADD2.F32 R8, -RZ, R24.H0_H0 ;  /* 0x20000018ff087230 */ /* 0x000fe40000004100 */
[C---:B------:R-:W-:Y:S01]  /*e910*/  FMUL.FTZ R7, R14.reuse, R5 ;  /* 0x000000050e077220 */ /* 0x040fe20000410000 */
[----:B------:R-:W-:Y:S02]  /*e920*/  HADD2.F32 R6, -RZ, R25.H0_H0 ;  /* 0x20000019ff067230 */ /* 0x000fe40000004100 */
[-C--:B------:R-:W-:Y:S01]  /*e930*/  FMUL.FTZ R14, R14, R79.reuse ;  /* 0x0000004f0e0e7220 */ /* 0x080fe20000410000 */
[C---:B------:R-:W-:Y:S01]  /*e940*/  FMUL.FTZ R10, R13.reuse, R8 ;  /* 0x000000080d0a7220 */ /* 0x040fe20000410000 */
[C---:B------:R-:W-:Y:S01]  /*e950*/  FFMA.FTZ R79, R4.reuse, R79, -R7 ;  /* 0x0000004f044f7223 */ /* 0x040fe20000010807 */
        /* <DEDUP_REMOVED lines=8> */
[----:B------:R0:W-:Y:S01]  /*e9e0*/  STS.128 [R37+0xf000], R4 ;  /* 0x00f0000425007388 */ /* 0x0001e20000000c00 */
[----:B------:R-:W-:Y:S05]  /*e9f0*/  BRA `(.L_x_1700) ;  /* 0x0000004800487947 */ /* 0x000fea0003800000 */
.L_x_1661:
[----:B------:R-:W0:Y:S01]  /*ea00*/  LDC R76, c[0x0][0x448] ;  /* 0x00011200ff4c7b82 */ /* 0x000e220000000800 */
[----:B------:R-:W-:Y:S01]  /*ea10*/  ULDC.64 UR4, c[0x0][0x3f8] ;  /* 0x0000fe0000047ab9 */ /* 0x000fe20000000a00 */
[----:B------:R-:W-:Y:S01]  /*ea20*/  ULDC.64 UR6, c[0x0][0x408] ;  /* 0x0001020000067ab9 */ /* 0x000fe20000000a00 */
[----:B------:R-:W-:Y:S02]  /*ea30*/  IMAD.MOV.U32 R25, RZ, RZ, R33 ;  /* 0x000000ffff197224 */ /* 0x000fe400078e0021 */
[----:B------:R-:W-:Y:S01]  /*ea40*/  IMAD.MOV.U32 R27, RZ, RZ, R29 ;  /* 0x000000ffff1b7224 */ /* 0x000fe200078e001d */
[----:B0-----:R-:W-:-:S13]  /*ea50*/  ISETP.NE.AND P0, PT, R76, 0x1, PT ;  /* 0x000000014c00780c */ /* 0x001fda0003f05270 */
[----:B------:R-:W0:Y:S08]  /*ea60*/  @P0 LDC R4, c[0x0][0x44c] ;  /* 0x00011300ff040b82 */ /* 0x000e300000000800 */
[----:B------:R-:W1:Y:S01]  /*ea70*/  @P0 LDC R5, c[0x0][0x450] ;  /* 0x00011400ff050b82 */ /* 0x000e620000000800 */
[----:B0-----:R-:W-:-:S05]  /*ea80*/  @P0 IMAD.HI.U32 R4, R3, R4, RZ ;  /* 0x0000000403040227 */ /* 0x001fca00078e00ff */
[----:B-1----:R-:W-:-:S04]  /*ea90*/  @P0 SHF.R.U32.HI R3, RZ, R5, R4 ;  /* 0x00000005ff030219 */ /* 0x002fc80000011604 */
        /* <DEDUP_REMOVED lines=21> */
.L_x_2054:
        /* <DEDUP_REMOVED lines=12> */
[----:B------:R-:W-:Y:S01]  /*ecb0*/  ULDC UR4, c[0x0][0x3f4] ;  /* 0x0000fd0000047ab9 */ /* 0x000fe20000000800 */
[----:B------:R-:W-:Y:S02]  /*ecc0*/  CS2R R66, SRZ ;  /* 0x0000000000427805 */ /* 0x000fe4000001ff00 */
[----:B------:R-:W-:Y:S02]  /*ecd0*/  ISETP.GE.AND P4, PT, R18, UR4, PT ;  /* 0x0000000412007c0c */ /* 0x000fe4000bf86270 */
[----:B------:R-:W-:Y:S02]  /*ece0*/  CS2R R64, SRZ ;  /* 0x0000000000407805 */ /* 0x000fe4000001ff00 */
[----:B------:R-:W-:Y:S02]  /*ecf0*/  ISETP.GE.AND P5, PT, R203, UR4, PT ;  /* 0x00000004cb007c0c */ /* 0x000fe4000bfa6270 */
[----:B------:R-:W-:-:S07]  /*ed00*/  CS2R R58, SRZ ;  /* 0x00000000003a7805 */ /* 0x000fce000001ff00 */
[C---:B------:R-:W-:Y:S01]  /*ed10*/  @!P4 IMAD.SHL.U32 R11, R18.reuse, 0x2, RZ ;  /* 0x00000002120bc824 */ /* 0x040fe200078e00ff */
[----:B------:R-:W-:-:S03]  /*ed20*/  @!P4 SHF.L.U64.HI R24, R18, 0x1, R19 ;  /* 0x000000011218c819 */ /* 0x000fc60000010213 */
[----:B------:R-:W-:Y:S02]  /*ed30*/  @!P5 SHF.L.U32 R5, R201, 0x1, RZ ;  /* 0x00000001c905d819 */ /* 0x000fe400000006ff */
[-C--:B--2---:R-:W-:Y:S02]  /*ed40*/  @!P4 IADD3 R10, P0, R6, R11.reuse, RZ ;  /* 0x0000000b060ac210 */ /* 0x084fe40007f1e0ff */
[----:B----4-:R-:W-:Y:S02]  /*ed50*/  @!P4 IADD3 R4, P1, R14, R11, RZ ;  /* 0x0000000b0e04c210 */ /* 0x010fe40007f3e0ff */
[-C--:B------:R-:W-:Y:S01]  /*ed60*/  @!P5 IADD3 R6, P2, R6, R5.reuse, RZ ;  /* 0x000000050606d210 */ /* 0x080fe20007f5e0ff */
[--C-:B-1----:R-:W-:Y:S01]  /*ed70*/  @!P4 IMAD.X R11, R7, 0x1, R24.reuse, P0 ;  /* 0x00000001070bc824 */ /* 0x102fe200000e0618 */
[----:B------:R-:W-:Y:S01]  /*ed80*/  @!P5 IADD3 R8, P3, R14, R5, RZ ;  /* 0x000000050e08d210 */ /* 0x000fe20007f7e0ff */
[----:B---3--:R-:W-:Y:S01]  /*ed90*/  @!P4 IMAD.X R5, R9, 0x1, R24, P1 ;  /* 0x000000010905c824 */ /* 0x008fe200008e0618 */
[----:B------:R-:W-:-:S02]  /*eda0*/  @!P5 SHF.L.U64.HI R12, R201, 0x1, R224 ;  /* 0x00000001c90cd819 */ /* 0x000fc400000102e0 */
[----:B------:R-:W-:Y:S02]  /*edb0*/  CS2R R56, SRZ ;  /* 0x0000000000387805 */ /* 0x000fe4000001ff00 */
[----:B------:R-:W-:Y:S02]  /*edc0*/  CS2R R70, SRZ ;  /* 0x0000000000467805 */ /* 0x000fe4000001ff00 */
[----:B------:R-:W-:Y:S02]  /*edd0*/  CS2R R68, SRZ ;  /* 0x0000000000447805 */ /* 0x000fe4000001ff00 */
[----:B------:R-:W-:Y:S02]  /*ede0*/  CS2R R62, SRZ ;  /* 0x00000000003e7805 */ /* 0x000fe4000001ff00 */
[----:B------:R-:W-:Y:S01]  /*edf0*/  CS2R R60, SRZ ;  /* 0x00000000003c7805 */ /* 0x000fe2000001ff00 */
[--C-:B------:R-:W-:Y:S01]  /*ee00*/  @!P5 IMAD.X R7, R7, 0x1, R12.reuse, P2 ;  /* 0x000000010707d824 */ /* 0x100fe200010e060c */
[----:B------:R1:W5:Y:S01]  /*ee10*/  @!P4 LD.E.128 R64, desc[UR60][R10.64] ;  /* 0x0000003c0a40c980 */ /* 0x000362000c101d00 */
[----:B------:R-:W-:-:S03]  /*ee20*/  @!P5 IMAD.X R9, R9, 0x1, R12, P3 ;  /* 0x000000010909d824 */ /* 0x000fc600018e060c */
[----:B------:R1:W5:Y:S04]  /*ee30*/  @!P4 LD.E.128 R56, desc[UR60][R4.64] ;  /* 0x0000003c0438c980 */ /* 0x000368000c101d00 */
[----:B------:R1:W5:Y:S04]  /*ee40*/  @!P5 LD.E.128 R68, desc[UR60][R6.64] ;  /* 0x0000003c0644d980 */ /* 0x000368000c101d00 */
[----:B------:R1:W5:Y:S02]  /*ee50*/  @!P5 LD.E.128 R60, desc[UR60][R8.64] ;  /* 0x0000003c083cd980 */ /* 0x000364000c101d00 */
.L_x_1709:
[----:B------:R-:W-:Y:S05]  /*ee60*/  BSYNC B1 ;  /* 0x0000000000017941 */ /* 0x000fea0003800000 */
.L_x_1708:
[----:B-1---5:R-:W-:Y:S01]  /*ee70*/  IMAD.MOV.U32 R4, RZ, RZ, R70 ;  /* 0x000000ffff047224 */ /* 0x022fe200078e0046 */
[----:B------:R-:W-:Y:S01]  /*ee80*/  MOV R5, R71 ;  /* 0x0000004700057202 */ /* 0x000fe20000000f00 */
[----:B--2---:R-:W-:Y:S01]  /*ee90*/  IMAD.MOV.U32 R6, RZ, RZ, R68 ;  /* 0x000000ffff067224 */ /* 0x004fe200078e0044 */
        /* <DEDUP_REMOVED lines=10> */
[----:B------:R-:W-:Y:S02]  /*ef40*/  MOV R7, R65 ;  /* 0x0000004100077202 */ /* 0x000fe40000000f00 */
        /* <DEDUP_REMOVED lines=14> */
[----:B------:R-:W-:-:S02]  /*f030*/  MOV R5, R59 ;  /* 0x0000003b00057202 */ /* 0x000fc40000000f00 */
[----:B------:R-:W-:Y:S02]  /*f040*/  PRMT R102, R4, 0x5410, R6 ;  /* 0x0000541004667816 */ /* 0x000fe40000000006 */
[----:B------:R-:W-:Y:S02]  /*f050*/  PRMT R103, R5, 0x7610, R103 ;  /* 0x0000761005677816 */ /* 0x000fe40000000067 */
[----:B------:R-:W-:Y:S01]  /*f060*/  PRMT R90, R7, 0x7610, R90 ;  /* 0x00007610075a7816 */ /* 0x000fe2000000005a */
[----:B------:R-:W-:Y:S06]  /*f070*/  BRA.DIV UR4, `(.L_x_1710) ;  /* 0x000001e204ec7947 */ /* 0x000fec000b800000 */
[----:B------:R1:W2:Y:S04]  /*f080*/  SHFL.IDX PT, R7, R21, 0x1, 0x181f ;  /* 0x00381f0015077f89 */ /* 0x0002a800000e0000 */
[----:B------:R1:W0:Y:S04]  /*f090*/  SHFL.IDX PT, R6, R20, 0x1, 0x181f ;  /* 0x00381f0014067f89 */ /* 0x00022800000e0000 */
[----:B---3--:R1:W3:Y:S04]  /*f0a0*/  SHFL.IDX PT, R9, R72, 0x1, 0x181f ;  /* 0x00381f0048097f89 */ /* 0x0082e800000e0000 */
[----:B----4-:R1:W4:Y:S02]  /*f0b0*/  SHFL.IDX PT, R14, R3, 0x1, 0x181f ;  /* 0x00381f00030e7f89 */ /* 0x01032400000e0000 */
.L_x_2060:
        /* <DEDUP_REMOVED lines=19> */
[----:B------:R-:W-:Y:S01]  /*f1f0*/  @!P5 IMAD.SHL.U32 R11, R201, 0x2, RZ ;  /* 0x00000002c90bd824 */ /* 0x000fe200078e00ff */
[-C--:B0-----:R-:W-:Y:S02]  /*f200*/  @!P4 IADD3 R10, P0, R6, R5.reuse, RZ ;  /* 0x00000005060ac210 */ /* 0x081fe40007f1e0ff */
[C---:B----4-:R-:W-:Y:S02]  /*f210*/  @!P4 IADD3 R4, P1, R14.reuse, R5, RZ ;  /* 0x000000050e04c210 */ /* 0x050fe40007f3e0ff */
[-C--:B------:R-:W-:Y:S02]  /*f220*/  @!P5 IADD3 R8, P3, R14, R11.reuse, RZ ;  /* 0x0000000b0e08d210 */ /* 0x080fe40007f7e0ff */
[----:B------:R-:W-:Y:S01]  /*f230*/  @!P5 IADD3 R6, P2, R6, R11, RZ ;  /* 0x0000000b0606d210 */ /* 0x000fe20007f5e0ff */
[----:B---3--:R-:W-:Y:S01]  /*f240*/  @!P4 IMAD.X R5, R9, 0x1, R12, P1 ;  /* 0x000000010905c824 */ /* 0x008fe200008e060c */
[----:B------:R-:W-:Y:S02]  /*f250*/  @!P5 SHF.L.U64.HI R14, R201, 0x1, R224 ;  /* 0x00000001c90ed819 */ /* 0x000fe400000102e0 */
[----:B------:R-:W-:-:S02]  /*f260*/  CS2R R40, SRZ ;  /* 0x0000000000287805 */ /* 0x000fc4000001ff00 */
[C---:B--2---:R-:W-:Y:S02]  /*f270*/  @!P4 IADD3.X R11, R7.reuse, R12, RZ, P0, !PT ;  /* 0x0000000c070bc210 */ /* 0x044fe400007fe4ff */
        /* <DEDUP_REMOVED lines=10> */
.L_x_1712:
[----:B------:R-:W-:Y:S05]  /*f320*/  BSYNC B1 ;  /* 0x0000000000017941 */ /* 0x000fea0003800000 */
.L_x_1711:
[----:B0----5:R-:W-:Y:S01]  /*f330*/  IMAD.MOV.U32 R4, RZ, RZ, R54 ;  /* 0x000000ffff047224 */ /* 0x021fe200078e0036 */
[----:B------:R-:W-:Y:S01]  /*f340*/  MOV R6, R52 ;  /* 0x0000003400067202 */ /* 0x000fe20000000f00 */
[----:B------:R-:W-:Y:S01]  /*f350*/  IMAD.MOV.U32 R5, RZ, RZ, R55 ;  /* 0x000000ffff057224 */ /* 0x000fe200078e0037 */
[----:B------:R-:W-:Y:S01]  /*f360*/  UMOV UR4, 0xffffffff ;  /* 0xffffffff00047882 */ /* 0x000fe20000000000 */
[----:B--2---:R-:W-:-:S03]  /*f370*/  IMAD.MOV.U32 R7, RZ, RZ, R53 ;  /* 0x000000ffff077224 */ /* 0x004fc600078e0035 */
[----:B------:R-:W-:Y:S01]  /*f380*/  PRMT R109, R4, 0x5410, R5 ;  /* 0x00005410046d7816 */ /* 0x000fe20000000005 */
[----:B------:R-:W-:Y:S01]  /*f390*/  IMAD.MOV.U32 R4, RZ, RZ, R50 ;  /* 0x000000ffff047224 */ /* 0x000fe200078e0032 */
[----:B------:R-:W-:Y:S01]  /*f3a0*/  PRMT R110, R6, 0x5410, R7 ;  /* 0x00005410066e7816 */ /* 0x000fe20000000007 */
[----:B------:R-:W-:Y:S02]  /*f3b0*/  IMAD.MOV.U32 R5, RZ, RZ, R51 ;  /* 0x000000ffff057224 */ /* 0x000fe400078e0033 */
[----:B------:R-:W-:Y:S02]  /*f3c0*/  IMAD.MOV.U32 R6, RZ, RZ, R48 ;  /* 0x000000ffff067224 */ /* 0x000fe400078e0030 */
[----:B------:R-:W-:Y:S01]  /*f3d0*/  IMAD.MOV.U32 R7, RZ, RZ, R49 ;  /* 0x000000ffff077224 */ /* 0x000fe200078e0031 */
[----:B------:R-:W-:Y:S01]  /*f3e0*/  PRMT R116, R5, 0x5410, R4 ;  /* 0x0000541005747816 */ /* 0x000fe20000000004 */
[----:B------:R-:W-:Y:S01]  /*f3f0*/  IMAD.MOV.U32 R5, RZ, RZ, R47 ;  /* 0x000000ffff057224 */ /* 0x000fe200078e002f */
[----:B------:R-:W-:-:S02]  /*f400*/  MOV R4, R46 ;  /* 0x0000002e00047202 */ /* 0x000fc40000000f00 */
        /* <DEDUP_REMOVED lines=9> */
[----:B------:R-:W-:Y:S02]  /*f4a0*/  PRMT R114, R5, 0x5410, R4 ;  /* 0x0000541005727816 */ /* 0x000fe40000000004 */
[----:B------:R-:W-:Y:S01]  /*f4b0*/  PRMT R113, R7, 0x5410, R6 ;  /* 0x0000541007717816 */ /* 0x000fe20000000006 */
[----:B------:R-:W-:Y:S06]  /*f4c0*/  BRA.DIV UR4, `(.L_x_1713) ;  /* 0x000001e204487947 */ /* 0x000fec000b800000 */
[----:B------:R0:W2:Y:S04]  /*f4d0*/  SHFL.IDX PT, R7, R21, 0x2, 0x181f ;  /* 0x00581f0015077f89 */ /* 0x0000a800000e0000 */
[----:B------:R0:W0:Y:S04]  /*f4e0*/  SHFL.IDX PT, R6, R20, 0x2, 0x181f ;  /* 0x00581f0014067f89 */ /* 0x00002800000e0000 */
[----:B---3--:R3:W0:Y:S04]  /*f4f0*/  SHFL.IDX PT, R9, R72, 0x2, 0x181f ;  /* 0x00581f0048097f89 */ /* 0x00862800000e0000 */
[----:B----4-:R3:W4:Y:S02]  /*f500*/  SHFL.IDX PT, R14, R3, 0x2, 0x181f ;  /* 0x00581f00030e7f89 */ /* 0x01072400000e0000 */
.L_x_2066:
        /* <DEDUP_REMOVED lines=25> */
[----:B--2---:R-:W-:Y:S01]  /*f6a0*/  @!P4 IMAD.X R11, R7, 0x1, R12, P0 ;  /* 0x00000001070bc824 */ /* 0x004fe200000e060c */
[----:B------:R-:W-:Y:S02]  /*f6b0*/  @!P5 SHF.L.U64.HI R14, R201, 0x1, R224 ;  /* 0x00000001c90ed819 */ /* 0x000fe400000102e0 */
[----:B------:R-:W-:-:S02]  /*f6c0*/  CS2R R32, SRZ ;  /* 0x0000000000207805 */ /* 0x000fc4000001ff00 */
[----:B------:R-:W-:Y:S02]  /*f6d0*/  @!P4 IADD3.X R5, R9, R12, RZ, P1, !PT ;  /* 0x0000000c0905c210 */ /* 0x000fe40000ffe4ff */
        /* <DEDUP_REMOVED lines=10> */
.L_x_1715:
[----:B------:R-:W-:Y:S05]  /*f780*/  BSYNC B1 ;  /* 0x0000000000017941 */ /* 0x000fea0003800000 */
.L_x_1714:
[----:B0----5:R-:W-:Y:S01]  /*f790*/  IMAD.MOV.U32 R6, RZ, RZ, R36 ;  /* 0x000000ffff067224 */ /* 0x021fe200078e0024 */
[----:B--2---:R-:W-:Y:S01]  /*f7a0*/  MOV R7, R37 ;  /* 0x0000002500077202 */ /* 0x004fe20000000f00 */
[----:B------:R-:W-:Y:S01]  /*f7b0*/  IMAD.MOV.U32 R4, RZ, RZ, R38 ;  /* 0x000000ffff047224 */ /* 0x000fe200078e0026 */
[----:B------:R-:W-:Y:S01]  /*f7c0*/  UMOV UR4, 0xffffffff ;  /* 0xffffffff00047882 */ /* 0x000fe20000000000 */
[----:B------:R-:W-:Y:S01]  /*f7d0*/  IMAD.MOV.U32 R5, RZ, RZ, R39 ;  /* 0x000000ffff057224 */ /* 0x000fe200078e0027 */
[----:B------:R-:W-:Y:S01]  /*f7e0*/  PRMT R95, R6, 0x5410, R7 ;  /* 0x00005410065f7816 */ /* 0x000fe20000000007 */
[----:B------:R-:W-:Y:S02]  /*f7f0*/  IMAD.MOV.U32 R7, RZ, RZ, R34 ;  /* 0x000000ffff077224 */ /* 0x000fe400078e0022 */
[----:B------:R-:W-:Y:S01]  /*f800*/  IMAD.MOV.U32 R6, RZ, RZ, R35 ;  /* 0x000000ffff067224 */ /* 0x000fe200078e0023 */
[----:B------:R-:W-:Y:S01]  /*f810*/  PRMT R94, R4, 0x5410, R5 ;  /* 0x00005410045e7816 */ /* 0x000fe20000000005 */
[----:B------:R-:W-:-:S02]  /*f820*/  IMAD.MOV.U32 R5, RZ, RZ, R32 ;  /* 0x000000ffff057224 */ /* 0x000fc400078e0020 */
[----:B------:R-:W-:Y:S01]  /*f830*/  IMAD.MOV.U32 R4, RZ, RZ, R33 ;  /* 0x000000ffff047224 */ /* 0x000fe200078e0021 */
[----:B------:R-:W-:Y:S01]  /*f840*/  PRMT R105, R7, 0x5410, R6 ;  /* 0x0000541007697816 */ /* 0x000fe20000000006 */
[----:B------:R-:W-:Y:S01]  /*f850*/  IMAD.MOV.U32 R7, RZ, RZ, R28 ;  /* 0x000000ffff077224 */ /* 0x000fe200078e001c */
[----:B------:R-:W-:Y:S02]  /*f860*/  MOV R6, R29 ;  /* 0x0000001d00067202 */ /* 0x000fe40000000f00 */
[----:B------:R-:W-:Y:S01]  /*f870*/  PRMT R106, R5, 0x5410, R4 ;  /* 0x00005410056a7816 */ /* 0x000fe20000000004 */
[----:B------:R-:W-:Y:S01]  /*f880*/  IMAD.MOV.U32 R5, RZ, RZ, R30 ;  /* 0x000000ffff057224 */ /* 0x000fe200078e001e */
[----:B------:R-:W-:Y:S01]  /*f890*/  PRMT R107, R7, 0x5410, R6 ;  /* 0x00005410076b7816 */ /* 0x000fe20000000006 */
[----:B------:R-:W-:Y:S02]  /*f8a0*/  IMAD.MOV.U32 R4, RZ, RZ, R31 ;  /* 0x000000ffff047224 */ /* 0x000fe400078e001f */
[----:B------:R-:W-:-:S02]  /*f8b0*/  IMAD.MOV.U32 R7, RZ, RZ, R24 ;  /* 0x000000ffff077224 */ /* 0x000fc400078e0018 */
[----:B------:R-:W-:Y:S01]  /*f8c0*/  IMAD.MOV.U32 R6, RZ, RZ, R25 ;  /* 0x000000ffff067224 */ /* 0x000fe200078e0019 */
[----:B------:R-:W-:Y:S01]  /*f8d0*/  PRMT R108, R5, 0x5410, R4 ;  /* 0x00005410056c7816 */ /* 0x000fe20000000004 */
[----:B------:R-:W-:Y:S01]  /*f8e0*/  IMAD.MOV.U32 R5, RZ, RZ, R26 ;  /* 0x000000ffff057224 */ /* 0x000fe200078e001a */
[----:B------:R-:W-:Y:S02]  /*f8f0*/  MOV R4, R27 ;  /* 0x0000001b00047202 */ /* 0x000fe40000000f00 */
[----:B------:R-:W-:Y:S02]  /*f900*/  PRMT R96, R7, 0x5410, R6 ;  /* 0x0000541007607816 */ /* 0x000fe40000000006 */
[----:B------:R-:W-:Y:S02]  /*f910*/  CS2R R6, SRZ ;  /* 0x0000000000067805 */ /* 0x000fe4000001ff00 */
[----:B------:R-:W-:Y:S01]  /*f920*/  PRMT R97, R5, 0x5410, R4 ;  /* 0x0000541005617816 */ /* 0x000fe20000000004 */
[----:B------:R-:W-:Y:S06]  /*f930*/  BRA.DIV UR4, `(.L_x_1716) ;  /* 0x000001de049c7947 */ /* 0x000fec000b800000 */
[----:B-1----:R-:W0:Y:S04]  /*f940*/  SHFL.IDX PT, R21, R21, 0x3, 0x181f ;  /* 0x00781f0015157f89 */ /* 0x002e2800000e0000 */
[----:B------:R-:W1:Y:S04]  /*f950*/  SHFL.IDX PT, R20, R20, 0x3, 0x181f ;  /* 0x00781f0014147f89 */ /* 0x000e6800000e0000 */
[----:B------:R2:W0:Y:S04]  /*f960*/  SHFL.IDX PT, R77, R72, 0x3, 0x181f ;  /* 0x00781f00484d7f89 */ /* 0x00042800000e0000 */
[----:B---3--:R-:W3:Y:S02]  /*f970*/  SHFL.IDX PT, R3, R3, 0x3, 0x181f ;  /* 0x00781f0003037f89 */ /* 0x008ee400000e0000 */
.L_x_2072:
[----:B------:R-:W-:Y:S01]  /*f980*/  VIADD R5, R0, 0x60 ;  /* 0x0000006000057836 */ /* 0x000fe20000000000 */
[----:B------:R-:W-:Y:S01]  /*f990*/  BSSY B1, `(.L_x_1717) ;  /* 0x0000025000017945 */ /* 0x000fe20003800000 */
[----:B------:R-:W-:Y:S02]  /*f9a0*/  CS2R R10, SRZ ;  /* 0x00000000000a7805 */ /* 0x000fe4000001ff00 */
[----:B------:R-:W-:Y:S02]  /*f9b0*/  CS2R R8, SRZ ;  /* 0x0000000000087805 */ /* 0x000fe4000001ff00 */
[----:B------:R-:W-:Y:S02]  /*f9c0*/  CS2R R12, SRZ ;  /* 0x00000000000c7805 */ /* 0x000fe4000001ff00 */
[----:B------:R-:W-:Y:S02]  /*f9d0*/  ISETP.GE.AND P0, PT, R5, R76, PT ;  /* 0x0000004c0500720c */ /* 0x000fe40003f06270 */
[----:B------:R-:W-:-:S02]  /*f9e0*/  CS2R R4, SRZ ;  /* 0x0000000000047805 */ /* 0x000fc4000001ff00 */
[----:B----4-:R-:W-:Y:S02]  /*f9f0*/  CS2R R14, SRZ ;  /* 0x00000000000e7805 */ /* 0x010fe4000001ff00 */
[----:B--2---:R-:W-:Y:S02]  /*fa00*/  CS2R R72, SRZ ;  /* 0x0000000000487805 */ /* 0x004fe4000001ff00 */
[----:B------:R-:W-:-:S05]  /*fa10*/  CS2R R74, SRZ ;  /* 0x00000000004a7805 */ /* 0x000fca000001ff00 */
[----:B------:R-:W-:Y:S05]  /*fa20*/  @P0 BRA `(.L_x_1718) ;  /* 0x00000000006c0947 */ /* 0x000fea0003800000 */
[----:B------:R-:W-:Y:S01]  /*fa30*/  ULDC UR4, c[0x0][0x3f4] ;  /* 0x0000fd0000047ab9 */ /* 0x000fe20000000800 */
[----:B------:R-:W-:Y:S02]  /*fa40*/  CS2R R10, SRZ ;  /* 0x00000000000a7805 */ /* 0x000fe4000001ff00 */
[----:B------:R-:W-:Y:S02]  /*fa50*/  ISETP.GE.AND P4, PT, R18, UR4, PT ;  /* 0x0000000412007c0c */ /* 0x000fe4000bf86270 */
[----:B------:R-:W-:Y:S02]  /*fa60*/  CS2R R8, SRZ ;  /* 0x0000000000087805 */ /* 0x000fe4000001ff00 */
[----:B------:R-:W-:Y:S02]  /*fa70*/  ISETP.GE.AND P5, PT, R203, UR4, PT ;  /* 0x00000004cb007c0c */ /* 0x000fe4000bfa6270 */
[----:B------:R-:W-:Y:S02]  /*fa80*/  CS2R R12, SRZ ;  /* 0x00000000000c7805 */ /* 0x000fe4000001ff00 */
[----:B------:R-:W-:-:S05]  /*fa90*/  CS2R R14, SRZ ;  /* 0x00000000000e7805 */ /* 0x000fca000001ff00 */
[C---:B------:R-:W-:Y:S01]  /*faa0*/  @!P4 IMAD.SHL.U32 R72, R18.reuse, 0x2, RZ ;  /* 0x000000021248c824 */ /* 0x040fe200078e00ff */
[----:B------:R-:W-:-:S03]  /*fab0*/  @!P4 SHF.L.U64.HI R0, R18, 0x1, R19 ;  /* 0x000000011200c819 */ /* 0x000fc60000010213 */
[----:B------:R-:W-:Y:S01]  /*fac0*/  @!P5 IMAD.SHL.U32 R5, R201, 0x2, RZ ;  /* 0x00000002c905d824 */ /* 0x000fe200078e00ff */
[CC--:B-1----:R-:W-:Y:S02]  /*fad0*/  @!P4 IADD3 R6, P0, R20.reuse, R72.reuse, RZ ;  /* 0x000000481406c210 */ /* 0x0c2fe40007f1e0ff */
[----:B---3--:R-:W-:Y:S02]  /*fae0*/  @!P4 IADD3 R72, P1, R3, R72, RZ ;  /* 0x000000480348c210 */ /* 0x008fe40007f3e0ff */
[-C--:B------:R-:W-:Y:S01]  /*faf0*/  @!P5 IADD3 R4, P2, R20, R5.reuse, RZ ;  /* 0x000000051404d210 */ /* 0x080fe20007f5e0ff */
[--C-:B0-----:R-:W-:Y:S01]  /*fb00*/  @!P4 IMAD.X R7, R21, 0x1, R0.reuse, P0 ;  /* 0x000000011507c824 */ /* 0x101fe200000e0600 */
[----:B------:R-:W-:Y:S01]  /*fb10*/  @!P5 IADD3 R20, P3, R3, R5, RZ ;  /* 0x000000050314d210 */ /* 0x000fe20007f7e0ff */
[----:B------:R-:W-:Y:S01]  /*fb20*/  @!P4 IMAD.X R73, R77, 0x1, R0, P1 ;  /* 0x000000014d49c824 */ /* 0x000fe200008e0600 */
[----:B------:R-:W-:Y:S02]  /*fb30*/  @!P5 SHF.L.U64.HI R0, R201, 0x1, R224 ;  /* 0x00000001c900d819 */ /* 0x000fe400000102e0 */
[----:B------:R-:W-:Y:S01]  /*fb40*/  CS2R R74, SRZ ;  /* 0x00000000004a7805 */ /* 0x000fe2000001ff00 */
[----:B------:R-:W5:Y:S01]  /*fb50*/  @!P4 LD.E.128 R12, desc[UR60][R6.64] ;  /* 0x0000003c060cc980 */ /* 0x000f62000c101d00 */
[----:B------:R-:W-:-:S03]  /*fb60*/  @!P5 IADD3.X R5, R21, R0, RZ, P2, !PT ;  /* 0x000000001505d210 */ /* 0x000fc600017fe4ff */
[----:B------:R0:W5:Y:S01]  /*fb70*/  @!P4 LD.E.128 R8, desc[UR60][R72.64] ;  /* 0x0000003c4808c980 */ /* 0x000162000c101d00 */
[----:B------:R-:W-:Y:S01]  /*fb80*/  @!P5 IMAD.X R21, R77, 0x1, R0, P3 ;  /* 0x000000014d15d824 */ /* 0x000fe200018e0600 */
[----:B0-----:R-:W-:Y:S02]  /*fb90*/  CS2R R72, SRZ ;  /* 0x0000000000487805 */ /* 0x001fe4000001ff00 */
[----:B------:R-:W-:-:S04]  /*fba0*/  CS2R R6, SRZ ;  /* 0x0000000000067805 */ /* 0x000fc8000001ff00 */
[----:B------:R0:W5:Y:S02]  /*fbb0*/  @!P5 LD.E.128 R72, desc[UR60][R4.64] ;  /* 0x0000003c0448d980 */ /* 0x000164000c101d00 */
[----:B0-----:R-:W-:-:S06]  /*fbc0*/  CS2R R4, SRZ ;  /* 0x0000000000047805 */ /* 0x001fcc000001ff00 */
[----:B------:R2:W5:Y:S02]  /*fbd0*/  @!P5 LD.E.128 R4, desc[UR60][R20.64] ;  /* 0x0000003c1404d980 */ /* 0x000564000c101d00 */
.L_x_1718:
[----:B------:R-:W-:Y:S05]  /*fbe0*/  BSYNC B1 ;  /* 0x0000000000017941 */ /* 0x000fea0003800000 */
.L_x_1717:
[----:B---3--:R-:W3:Y:S01]  /*fbf0*/  LDL R3, [R1+0x8c] ;  /* 0x00008c0001037983 */ /* 0x008ee20000100800 */
[----:B------:R-:W-:Y:S01]  /*fc00*/  BSSY B1, `(.L_x_1719) ;  /* 0x0000007000017945 */ /* 0x000fe20003800000 */
[----:B---3--:R-:W-:-:S04]  /*fc10*/  LEA.HI R0, R3, R3, RZ, 0x1 ;  /* 0x0000000303007211 */ /* 0x008fc800078f08ff */
[----:B------:R-:W-:-:S05]  /*fc20*/  LOP3.LUT R0, R0, 0xfffffffe, RZ, 0xc0, !PT ;  /* 0xfffffffe00007812 */ /* 0x000fca00078ec0ff */
[----:B------:R-:W-:-:S05]  /*fc30*/  IMAD.IADD R0, R3, 0x1, -R0 ;  /* 0x0000000103007824 */ /* 0x000fca00078e0a00 */
[----:B------:R-:W-:-:S04]  /*fc40*/  SHF.L.U32 R0, R0, 0x1f, RZ ;  /* 0x0000001f00007819 */ /* 0x000fc800000006ff */
[----:B------:R-:W3:Y:S02]  /*fc50*/  SYNCS.PHASECHK.TRANS64.TRYWAIT P0, [R17+URZ+0x30800], R0 ;  /* 0x03080000110075a7 */ /* 0x000ee4000800017f */
[----:B---3--:R-:W-:Y:S05]  /*fc60*/  @!P0 BRA `(.L_x_1720) ;  /* 0x000001dc00448947 */ /* 0x008fea0003800000 */
.L_x_2073:
[----:B------:R-:W-:Y:S05]  /*fc70*/  BSYNC B1 ;  /* 0x0000000000017941 */ /* 0x000fea0003800000 */
.L_x_1719:
[----:B-12---:R-:W2:Y:S04]  /*fc80*/  LDL R20, [R1+0x58] ;  /* 0x0000580001147983 */ /* 0x006ea80000100800 */
[----:B------:R-:W4:Y:S01]  /*fc90*/  LDL R121, [R1+0xc] ;  /* 0x00000c0001797983 */ /* 0x000f220000100800 */
[----:B-----5:R-:W-:Y:S01]  /*fca0*/  IMAD.MOV.U32 R3, RZ, RZ, R6 ;  /* 0x000000ffff037224 */ /* 0x020fe200078e0006 */
[----:B------:R-:W-:Y:S01]  /*fcb0*/  BSSY B1, `(.L_x_1721) ;  /* 0x00000e5000017945 */ /* 0x000fe20003800000 */
[----:B---3--:R-:W-:-:S05]  /*fcc0*/  IMAD.MOV.U32 R0, RZ, RZ, R7 ;  /* 0x000000ffff007224 */ /* 0x008fca00078e0007 */
        /* <DEDUP_REMOVED lines=16> */
[----:B------:R-:W-:Y:S01]  /*fdd0*/  IMAD.MOV.U32 R3, RZ, RZ, R73 ;  /* 0x000000ffff037224 */ /* 0x000fe200078e0049 */
[----:B--2---:R-:W-:Y:S01]  /*fde0*/  VIADDMNMX R0, R76, -R20, 0x80, PT ;  /* 0x000000804c007446 */ /* 0x004fe20003800914 */
[----:B------:R-:W-:-:S03]  /*fdf0*/  IMAD.MOV.U32 R20, RZ, RZ, R72 ;  /* 0x000000ffff147224 */ /* 0x000fc600078e0048 */
[----:B----4-:R-:W-:Y:S02]  /*fe00*/  ISETP.GE.AND P0, PT, R121, R0, PT ;  /* 0x000000007900720c */ /* 0x010fe40003f06270 */
[----:B------:R-:W-:Y:S01]  /*fe10*/  PRMT R88, R20, 0x5410, R3 ;  /* 0x0000541014587816 */ /* 0x000fe20000000003 */
[----:B------:R-:W-:Y:S01]  /*fe20*/  IMAD.MOV.U32 R20, RZ, RZ, R74 ;  /* 0x000000ffff147224 */ /* 0x000fe200078e004a */
[----:B------:R-:W-:-:S04]  /*fe30*/  MOV R3, R75 ;  /* 0x0000004b00037202 */ /* 0x000fc80000000f00 */
[----:B------:R-:W-:-:S05]  /*fe40*/  PRMT R89, R20, 0x5410, R3 ;  /* 0x0000541014597816 */ /* 0x000fca0000000003 */
[----:B------:R-:W-:Y:S05]  /*fe50*/  @P0 BRA `(.L_x_1722) ;  /* 0x0000000c00280947 */ /* 0x000fea0003800000 */
[----:B------:R1:W5:Y:S01]  /*fe60*/  LDL R124, [R1+0x60] ;  /* 0x00006000017c7983 */ /* 0x0003620000100800 */
[----:B------:R-:W2:Y:S03]  /*fe70*/  LDC R3, c[0x0][0x3f4] ;  /* 0x0000fd00ff037b82 */ /* 0x000ea60000000800 */
[----:B------:R1:W5:Y:S04]  /*fe80*/  LDL R123, [R1+0xcc] ;  /* 0x0000cc00017b7983 */ /* 0x0003680000100800 */
[----:B------:R1:W5:Y:S01]  /*fe90*/  LDL R122, [R1+0x6c] ;  /* 0x00006c00017a7983 */ /* 0x0003620000100800 */
[----:B------:R-:W-:Y:S01]  /*fea0*/  BSSY B2, `(.L_x_1723) ;  /* 0x0000063000027945 */ /* 0x000fe20003800000 */
[----:B--2---:R-:W-:-:S13]  /*feb0*/  ISETP.GE.AND P0, PT, R18, R3, PT ;  /* 0x000000031200720c */ /* 0x004fda0003f06270 */
[----:B-1----:R-:W-:Y:S05]  /*fec0*/  @P0 BRA `(.L_x_1724) ;  /* 0x0000000400800947 */ /* 0x002fea0003800000 */
[----:B0-----:R-:W2:Y:S04]  /*fed0*/  LDL R21, [R1+0x80] ;  /* 0x0000800001157983 */ /* 0x001ea80000100800 */
[----:B------:R-:W3:Y:S01]  /*fee0*/  LDL R125, [R1+0x70] ;  /* 0x00007000017d7983 */ /* 0x000ee20000100800 */
[----:B------:R-:W-:Y:S01]  /*fef0*/  HADD2.F32 R90, -RZ, R90.H0_H0 ;  /* 0x2000005aff5a7230 */ /* 0x000fe20000004100 */
[--C-:B------:R-:W-:Y:S01]  /*ff00*/  SHF.R.U64 R64, R64, 0x10, R65.reuse ;  /* 0x0000001040407819 */ /* 0x100fe20000001241 */
[----:B------:R-:W-:Y:S01]  /*ff10*/  HADD2.F32 R104, -RZ, R104.H0_H0 ;  /* 0x20000068ff687230 */ /* 0x000fe20000004100 */
[----:B------:R-:W-:Y:S02]  /*ff20*/  SHF.R.U32.HI R65, RZ, 0x10, R65 ;  /* 0x00000010ff417819 */ /* 0x000fe40000011641 */
[----:B------:R-:W-:Y:S01]  /*ff30*/  SHF.R.U64 R58, R58, 0x10, R59 ;  /* 0x000000103a3a7819 */ /* 0x000fe2000000123b */
[----:B------:R-:W-:Y:S01]  /*ff40*/  HADD2.F32 R64, -RZ, R64.H0_H0 ;  /* 0x20000040ff407230 */ /* 0x000fe20000004100 */
[----:B------:R-:W-:-:S02]  /*ff50*/  SHF.R.U64 R66, R66, 0x10, R67 ;  /* 0x0000001042427819 */ /* 0x000fc40000001243 */
[----:B------:R-:W-:Y:S02]  /*ff60*/  SHF.R.U32.HI R59, RZ, 0x10, R59 ;  /* 0x00000010ff3b7819 */ /* 0x000fe4000001163b */
[----:B------:R-:W-:-:S03]  /*ff70*/  SHF.R.U32.HI R67, RZ, 0x10, R67 ;  /* 0x00000010ff437819 */ /* 0x000fc60000011643 */
[----:B------:R-:W-:Y:S01]  /*ff80*/  HADD2.F32 R59, -RZ, R59.H0_H0 ;  /* 0x2000003bff3b7230 */ /* 0x000fe20000004100 */
[----:B--2---:R-:W-:-:S04]  /*ff90*/  LEA.HI R20, R3, R21, RZ, 0x1d ;  /* 0x0000001503147211 */ /* 0x004fc800078fe8ff */
[----:B------:R-:W-:Y:S01]  /*ffa0*/  SHF.R.S32.HI R21, RZ, 0x1f, R20 ;  /* 0x0000001fff157819 */ /* 0x000fe20000011414 */
[----:B---3--:R-:W0:Y:S03]  /*ffb0*/  LDS.128 R80, [R125] ;  /* 0x000000007d507984 */ /* 0x008e260000000c00 */
[----:B------:R-:W-:Y:S01]  /*ffc0*/  LEA.HI R21, R21, R20, RZ, 0x3 ;  /* 0x0000001415157211 */ /* 0x000fe200078f18ff */
[----:B------:R-:W-:-:S04]  /*ffd0*/  IMAD.SHL.U32 R20, R20, 0x8, RZ ;  /* 0x0000000814147824 */ /* 0x000fc800078e00ff */
[----:B------:R-:W-:Y:S01]  /*ffe0*/  IMAD.SHL.U32 R21, R21, 0x400, RZ ;  /* 0x0000040015157824 */ /* 0x000fe200078e00ff */
[----:B-----5:R-:W-:-:S04]  /*fff0*/  LOP3.LUT R20, R124, 0x38, R20, 0xf8, !PT ;  /* 0x000000387c147812 */ /* 0x020fc800078ef814 */
[----:B------:R-:W-:Y:S02]  /*10000*/  LOP3.LUT R20, R20, R123, RZ, 0x3c, !PT ;  /* 0x0000007b14147212 */ /* 0x000fe400078e3cff */
[----:B------:R-:W-:-:S04]  /*10010*/  LOP3.LUT R21, R21, 0x7fffe000, RZ, 0xc0, !PT ;  /* 0x7fffe00015157812 */ /* 0x000fc800078ec0ff */
[----:B------:R-:W-:Y:S01]  /*10020*/  IADD3 R20, R20, R21, R122 ;  /* 0x0000001514147210 */ /* 0x000fe20007ffe07a */
[----:B------:R-:W-:-:S04]  /*10030*/  HADD2.F32 R21, -RZ, R84.H0_H0 ;  /* 0x20000054ff157230 */ /* 0x000fc80000004100 */
[----:B------:R-:W-:-:S05]  /*10040*/  IMAD R20, R20, 0x2, R17 ;  /* 0x0000000214147824 */ /* 0x000fca00078e0211 */
[----:B------:R-:W1:Y:S01]  /*10050*/  LDS.128 R76, [R20+0x10400] ;  /* 0x01040000144c7984 */ /* 0x000e620000000c00 */
[----:B0-----:R-:W-:Y:S02]  /*10060*/  HADD2.F32 R85, -RZ, R81.H0_H0 ;  /* 0x20000051ff557230 */ /* 0x001fe40000004100 */
[--C-:B-1----:R-:W-:Y:S02]  /*10070*/  HADD2.F32 R91, -RZ, R77.reuse.H0_H0 ;  /* 0x2000004dff5b7230 */ /* 0x102fe40000004100 */
[----:B------:R-:W-:-:S03]  /*10080*/  HADD2.F32 R77, -RZ, R77.H1_H1 ;  /* 0x3000004dff4d7230 */ /* 0x000fc60000004100 */
[----:B------:R-:W-:-:S04]  /*10090*/  FMUL.FTZ R84, R91, R90 ;  /* 0x0000005a5b547220 */ /* 0x000fc80000410000 */
[-C--:B------:R-:W-:Y:S01]  /*100a0*/  FFMA.FTZ R84, R85, R21.reuse, -R84 ;  /* 0x0000001555547223 */ /* 0x080fe20000010854 */
[----:B------:R-:W-:Y:S01]  /*100b0*/  FMUL.FTZ R21, R91, R21 ;  /* 0x000000155b157220 */ /* 0x000fe20000410000 */
[--C-:B------:R-:W-:Y:S02]  /*100c0*/  HADD2.F32 R91, -RZ, R76.reuse.H0_H0 ;  /* 0x2000004cff5b7230 */ /* 0x100fe40000004100 */
[----:B------:R-:W-:Y:S02]  /*100d0*/  HADD2.F32 R76, -RZ, R76.H1_H1 ;  /* 0x3000004cff4c7230 */ /* 0x000fe40000004100 */
[----:B------:R-:W-:Y:S01]  /*100e0*/  FFMA.FTZ R21, R85, R90, R21 ;  /* 0x0000005a55157223 */ /* 0x000fe20000010015 */
[--C-:B------:R-:W-:Y:S01]  /*100f0*/  SHF.R.U32.HI R85, RZ, 0x10, R57.reuse ;  /* 0x00000010ff557819 */ /* 0x100fe20000011639 */
[----:B------:R-:W-:Y:S01]  /*10100*/  HADD2.F32 R90, -RZ, R65.H0_H0 ;  /* 0x20000041ff5a7230 */ /* 0x000fe20000004100 */
[----:B------:R-:W-:Y:S01]  /*10110*/  SHF.R.U64 R57, R56, 0x10, R57 ;  /* 0x0000001038397819 */ /* 0x000fe20000001239 */
[----:B------:R-:W-:-:S02]  /*10120*/  HADD2.F32 R65, -RZ, R81.H1_H1 ;  /* 0x30000051ff417230 */ /* 0x000fc40000004100 */
[----:B------:R-:W-:Y:S02]  /*10130*/  HADD2.F32 R56, -RZ, R85.H0_H0 ;  /* 0x20000055ff387230 */ /* 0x000fe40000004100 */
[--C-:B------:R-:W-:Y:S02]  /*10140*/  HADD2.F32 R85, -RZ, R80.reuse.H0_H0 ;  /* 0x20000050ff557230 */ /* 0x100fe40000004100 */
[----:B------:R-:W-:Y:S02]  /*10150*/  HADD2.F32 R57, -RZ, R57.H0_H0 ;  /* 0x20000039ff397230 */ /* 0x000fe40000004100 */
[C---:B------:R-:W-:Y:S01]  /*10160*/  FMUL.FTZ R81, R77.reuse, R56 ;  /* 0x000000384d517220 */ /* 0x040fe20000410000 */
[-C--:B------:R-:W-:Y:S01]  /*10170*/  FMUL.FTZ R77, R77, R90.reuse ;  /* 0x0000005a4d4d7220 */ /* 0x080fe20000410000 */
[----:B------:R-:W-:Y:S02]  /*10180*/  HADD2.F32 R80, -RZ, R80.H1_H1 ;  /* 0x30000050ff507230 */ /* 0x000fe40000004100 */
[----:B------:R-:W-:Y:S01]  /*10190*/  FFMA.FTZ R90, R65, R90, -R81 ;  /* 0x0000005a415a7223 */ /* 0x000fe20000010851 */
[----:B------:R-:W-:-:S02]  /*101a0*/  HADD2.F32 R81, -RZ, R102.H1_H1 ;  /* 0x30000066ff517230 */ /* 0x000fc40000004100 */
[----:B------:R-:W-:Y:S01]  /*101b0*/  FFMA.FTZ R65, R65, R56, R77 ;  /* 0x0000003841417223 */ /* 0x000fe2000001004d */
[--C-:B------:R-:W-:Y:S02]  /*101c0*/  HADD2.F32 R77, -RZ, R92.reuse.H1_H1 ;  /* 0x3000005cff4d7230 */ /* 0x100fe40000004100 */
[----:B------:R-:W-:Y:S02]  /*101d0*/  HADD2.F32 R92, -RZ, R92.H0_H0 ;  /* 0x2000005cff5c7230 */ /* 0x000fe40000004100 */
[----:B------:R-:W-:Y:S01]  /*101e0*/  FMUL.FTZ R56, R91, R81 ;  /* 0x000000515b387220 */ /* 0x000fe20000410000 */
[----:B------:R-:W-:-:S03]  /*101f0*/  F2FP.F16.F32.PACK_AB R65, R65, R21 ;  /* 0x000000154141723e */ /* 0x000fc600000000ff */
[-C--:B------:R-:W-:Y:S01]  /*10200*/  FFMA.FTZ R56, R85, R77.reuse, -R56 ;  /* 0x0000004d55387223 */ /* 0x080fe20000010838 */
[----:B------:R-:W-:Y:S01]  /*10210*/  FMUL.FTZ R77, R91, R77 ;  /* 0x0000004d5b4d7220 */ /* 0x000fe20000410000 */
[--C-:B------:R-:W-:Y:S02]  /*10220*/  HADD2.F32 R91, -RZ, R78.reuse.H0_H0 ;  /* 0x2000004eff5b7230 */ /* 0x100fe40000004100 */
[----:B------:R-:W-:Y:S02]  /*10230*/  HADD2.F32 R78, -RZ, R78.H1_H1 ;  /* 0x3000004eff4e7230 */ /* 0x000fe40000004100 */
[----:B------:R-:W-:Y:S01]  /*10240*/  FFMA.FTZ R85, R85, R81, R77 ;  /* 0x0000005155557223 */ /* 0x000fe2000001004d */
[----:B------:R-:W-:Y:S02]  /*10250*/  HADD2.F32 R77, -RZ, R102.H0_H0 ;  /* 0x20000066ff4d7230 */ /* 0x000fe40000004100 */
[----:B------:R-:W-:-:S03]  /*10260*/  HADD2.F32 R102, -RZ, R82.H0_H0 ;  /* 0x20000052ff667230 */ /* 0x000fc60000004100 */
[C---:B------:R-:W-:Y:S01]  /*10270*/  FMUL.FTZ R81, R91.reuse, R77 ;  /* 0x0000004d5b517220 */ /* 0x040fe20000410000 */
[----:B------:R-:W-:-:S03]  /*10280*/  FMUL.FTZ R91, R91, R92 ;  /* 0x0000005c5b5b7220 */ /* 0x000fc60000410000 */
[C---:B------:R-:W-:Y:S01]  /*10290*/  FFMA.FTZ R81, R102.reuse, R92, -R81 ;  /* 0x0000005c66517223 */ /* 0x040fe20000010851 */
[----:B------:R-:W-:Y:S02]  /*102a0*/  HADD2.F32 R92, -RZ, R103.H0_H0 ;  /* 0x20000067ff5c7230 */ /* 0x000fe40000004100 */
[----:B------:R-:W-:Y:S01]  /*102b0*/  FFMA.FTZ R77, R102, R77, R91 ;  /* 0x0000004d664d7223 */ /* 0x000fe2000001005b */
[----:B------:R-:W-:Y:S02]  /*102c0*/  HADD2.F32 R103, -RZ, R79.H0_H0 ;  /* 0x2000004fff677230 */ /* 0x000fe40000004100 */
[----:B------:R-:W-:Y:S02]  /*102d0*/  HADD2.F32 R102, -RZ, R83.H0_H0 ;  /* 0x20000053ff667230 */ /* 0x000fe40000004100 */
[----:B------:R-:W-:Y:S02]  /*102e0*/  HADD2.F32 R79, -RZ, R79.H1_H1 ;  /* 0x3000004fff4f7230 */ /* 0x000fe40000004100 */
[C---:B------:R-:W-:Y:S01]  /*102f0*/  FMUL.FTZ R91, R103.reuse, R92 ;  /* 0x0000005c675b7220 */ /* 0x040fe20000410000 */
[----:B------:R-:W-:Y:S01]  /*10300*/  FMUL.FTZ R103, R103, R104 ;  /* 0x0000006867677220 */ /* 0x000fe20000410000 */
[----:B------:R-:W-:-:S02]  /*10310*/  HADD2.F32 R83, -RZ, R83.H1_H1 ;  /* 0x30000053ff537230 */ /* 0x000fc40000004100 */
[C---:B------:R-:W-:Y:S01]  /*10320*/  FFMA.FTZ R91, R102.reuse, R104, -R91 ;  /* 0x00000068665b7223 */ /* 0x040fe2000001085b */
[----:B------:R-:W-:Y:S01]  /*10330*/  FFMA.FTZ R92, R102, R92, R103 ;  /* 0x0000005c665c7223 */ /* 0x000fe20000010067 */
[----:B------:R-:W-:Y:S02]  /*10340*/  HADD2.F32 R102, -RZ, R67.H0_H0 ;  /* 0x20000043ff667230 */ /* 0x000fe40000004100 */
[----:B------:R-:W-:-:S03]  /*10350*/  FMUL.FTZ R67, R79, R59 ;  /* 0x0000003b4f437220 */ /* 0x000fc60000410000 */
[-C--:B------:R-:W-:Y:S01]  /*10360*/  FMUL.FTZ R79, R79, R102.reuse ;  /* 0x000000664f4f7220 */ /* 0x080fe20000410000 */
[----:B------:R-:W-:-:S03]  /*10370*/  FFMA.FTZ R67, R83, R102, -R67 ;  /* 0x0000006653437223 */ /* 0x000fc60000010843 */
[----:B------:R-:W-:Y:S01]  /*10380*/  FFMA.FTZ R83, R83, R59, R79 ;  /* 0x0000003b53537223 */ /* 0x000fe2000001004f */
[C---:B------:R-:W-:Y:S01]  /*10390*/  FMUL.FTZ R59, R76.reuse, R57 ;  /* 0x000000394c3b7220 */ /* 0x040fe20000410000 */
[----:B------:R-:W-:-:S03]  /*103a0*/  FMUL.FTZ R76, R76, R64 ;  /* 0x000000404c4c7220 */ /* 0x000fc60000410000 */
[C---:B------:R-:W-:Y:S01]  /*103b0*/  FFMA.FTZ R64, R80.reuse, R64, -R59 ;  /* 0x0000004050407223 */ /* 0x040fe2000001083b */
[----:B------:R-:W-:Y:S01]  /*103c0*/  FFMA.FTZ R76, R80, R57, R76 ;  /* 0x00000039504c7223 */ /* 0x000fe2000001004c */
[----:B------:R-:W-:Y:S02]  /*103d0*/  HADD2.F32 R57, -RZ, R58.H0_H0 ;  /* 0x2000003aff397230 */ /* 0x000fe40000004100 */
[----:B------:R-:W-:Y:S01]  /*103e0*/  HADD2.F32 R58, -RZ, R66.H0_H0 ;  /* 0x20000042ff3a7230 */ /* 0x000fe20000004100 */
[----:B------:R-:W-:Y:S01]  /*103f0*/  F2FP.F16.F32.PACK_AB R56, R64, R56 ;  /* 0x000000384038723e */ /* 0x000fe200000000ff */
[----:B------:R-:W-:Y:S02]  /*10400*/  HADD2.F32 R66, -RZ, R82.H1_H1 ;  /* 0x30000052ff427230 */ /* 0x000fe40000004100 */
[----:B------:R-:W-:Y:S01]  /*10410*/  FMUL.FTZ R59, R78, R57 ;  /* 0x000000394e3b7220 */ /* 0x000fe20000410000 */
[----:B------:R-:W-:Y:S01]  /*10420*/  F2FP.F16.F32.PACK_AB R64, R76, R85 ;  /* 0x000000554c40723e */ /* 0x000fe200000000ff */
[----:B------:R-:W-:-:S02]  /*10430*/  FMUL.FTZ R78, R78, R58 ;  /* 0x0000003a4e4e7220 */ /* 0x000fc40000410000 */
[C---:B------:R-:W-:Y:S01]  /*10440*/  FFMA.FTZ R58, R66.reuse, R58, -R59 ;  /* 0x0000003a423a7223 */ /* 0x040fe2000001083b */
[----:B------:R-:W-:Y:S01]  /*10450*/  F2FP.F16.F32.PACK_AB R59, R67, R91 ;  /* 0x0000005b433b723e */ /* 0x000fe200000000ff */
[----:B------:R-:W-:Y:S01]  /*10460*/  FFMA.FTZ R66, R66, R57, R78 ;  /* 0x0000003942427223 */ /* 0x000fe2000001004e */
[----:B------:R-:W-:Y:S02]  /*10470*/  F2FP.F16.F32.PACK_AB R57, R90, R84 ;  /* 0x000000545a39723e */ /* 0x000fe400000000ff */
[----:B------:R-:W-:Y:S02]  /*10480*/  F2FP.F16.F32.PACK_AB R58, R58, R81 ;  /* 0x000000513a3a723e */ /* 0x000fe400000000ff */
[----:B------:R-:W-:Y:S02]  /*10490*/  F2FP.F16.F32.PACK_AB R67, R83, R92 ;  /* 0x0000005c5343723e */ /* 0x000fe400000000ff */
[----:B------:R-:W-:Y:S01]  /*104a0*/  F2FP.F16.F32.PACK_AB R66, R66, R77 ;  /* 0x0000004d4242723e */ /* 0x000fe200000000ff */
[----:B------:R1:W-:Y:S04]  /*104b0*/  STS.128 [R125], R56 ;  /* 0x000000387d007388 */ /* 0x0003e80000000c00 */
[----:B------:R1:W-:Y:S02]  /*104c0*/  STS.128 [R20+0x10400], R64 ;  /* 0x0104004014007388 */ /* 0x0003e40000000c00 */
.L_x_1724:
[----:B------:R-:W-:Y:S05]  /*104d0*/  BSYNC B2 ;  /* 0x0000000000027941 */ /* 0x000fea0003800000 */
.L_x_1723:
[----:B------:R-:W-:-:S13]  /*104e0*/  ISETP.GE.AND P0, PT, R203, R3, PT ;  /* 0x00000003cb00720c */ /* 0x000fda0003f06270 */
[----:B------:R-:W-:Y:S05]  /*104f0*/  @P0 BRA `(.L_x_1722) ;  /* 0x0000000400800947 */ /* 0x000fea0003800000 */
[----:B-1----:R-:W2:Y:S04]  /*10500*/  LDL R20, [R1+0xa0] ;  /* 0x0000a00001147983 */ /* 0x002ea80000100800 */
[----:B------:R-:W3:Y:S01]  /*10510*/  LDL R85, [R1+0xc0] ;  /* 0x0000c00001557983 */ /* 0x000ee20000100800 */
[----:B------:R-:W-:Y:S01]  /*10520*/  HADD2.F32 R79, -RZ, R120.H1_H1 ;  /* 0x30000078ff4f7230 */ /* 0x000fe20000004100 */
[--C-:B------:R-:W-:Y:S02]  /*10530*/  SHF.R.U32.HI R78, RZ, 0x10, R61.reuse ;  /* 0x00000010ff4e7819 */ /* 0x100fe4000001163d */
[----:B------:R-:W-:Y:S02]  /*10540*/  SHF.R.U64 R60, R60, 0x10, R61 ;  /* 0x000000103c3c7819 */ /* 0x000fe4000000123d */
[----:B------:R-:W-:Y:S01]  /*10550*/  SHF.R.U64 R68, R68, 0x10, R69 ;  /* 0x0000001044447819 */ /* 0x000fe20000001245 */
[----:B------:R-:W-:Y:S01]  /*10560*/  HADD2.F32 R78, -RZ, R78.H0_H0 ;  /* 0x2000004eff4e7230 */ /* 0x000fe20000004100 */
[----:B------:R-:W-:Y:S01]  /*10570*/  SHF.R.U64 R62, R62, 0x10, R63 ;  /* 0x000000103e3e7819 */ /* 0x000fe2000000123f */
[----:B------:R-:W-:Y:S01]  /*10580*/  HADD2.F32 R60, -RZ, R60.H0_H0 ;  /* 0x2000003cff3c7230 */ /* 0x000fe20000004100 */
[----:B------:R-:W-:Y:S01]  /*10590*/  SHF.R.U64 R70, R70, 0x10, R71 ;  /* 0x0000001046467819 */ /* 0x000fe20000001247 */
[----:B------:R-:W-:-:S02]  /*105a0*/  HADD2.F32 R68, -RZ, R68.H0_H0 ;  /* 0x20000044ff447230 */ /* 0x000fc40000004100 */
[----:B------:R-:W-:Y:S02]  /*105b0*/  HADD2.F32 R62, -RZ, R62.H0_H0 ;  /* 0x2000003eff3e7230 */ /* 0x000fe40000004100 */
[----:B------:R-:W-:Y:S01]  /*105c0*/  HADD2.F32 R70, -RZ, R70.H0_H0 ;  /* 0x20000046ff467230 */ /* 0x000fe20000004100 */
[----:B--2---:R-:W-:-:S04]  /*105d0*/  LEA.HI R3, R3, R20, RZ, 0x1d ;  /* 0x0000001403037211 */ /* 0x004fc800078fe8ff */
[----:B------:R-:W-:Y:S01]  /*105e0*/  SHF.R.S32.HI R20, RZ, 0x1f, R3 ;  /* 0x0000001fff147819 */ /* 0x000fe20000011403 */
[----:B0-----:R-:W-:Y:S01]  /*105f0*/  IMAD.SHL.U32 R21, R3, 0x8, RZ ;  /* 0x0000000803157824 */ /* 0x001fe200078e00ff */
[----:B---3--:R-:W0:Y:S02]  /*10600*/  LDS.128 R64, [R85] ;  /* 0x0000000055407984 */ /* 0x008e240000000c00 */
[----:B------:R-:W-:Y:S02]  /*10610*/  LEA.HI R20, R20, R3, RZ, 0x3 ;  /* 0x0000000314147211 */ /* 0x000fe400078f18ff */
[----:B-----5:R-:W-:-:S03]  /*10620*/  LOP3.LUT R21, R124, 0x38, R21, 0xf8, !PT ;  /* 0x000000387c157812 */ /* 0x020fc600078ef815 */
[----:B------:R-:W-:Y:S01]  /*10630*/  IMAD.SHL.U32 R20, R20, 0x400, RZ ;  /* 0x0000040014147824 */ /* 0x000fe200078e00ff */
[----:B------:R-:W-:-:S04]  /*10640*/  LOP3.LUT R21, R21, R123, RZ, 0x3c, !PT ;  /* 0x0000007b15157212 */ /* 0x000fc800078e3cff */
[----:B------:R-:W-:-:S04]  /*10650*/  LOP3.LUT R20, R20, 0x7fffe000, RZ, 0xc0, !PT ;  /* 0x7fffe00014147812 */ /* 0x000fc800078ec0ff */
[----:B------:R-:W-:Y:S01]  /*10660*/  IADD3 R3, R21, R20, R122 ;  /* 0x0000001415037210 */ /* 0x000fe20007ffe07a */
[----:B------:R-:W-:-:S03]  /*10670*/  HADD2.F32 R20, -RZ, R120.H0_H0 ;  /* 0x20000078ff147230 */ /* 0x000fc60000004100 */
[----:B------:R-:W-:-:S05]  /*10680*/  LEA R3, R3, R17, 0x1 ;  /* 0x0000001103037211 */ /* 0x000fca00078e08ff */
[----:B------:R-:W1:Y:S01]  /*10690*/  LDS.128 R56, [R3+0x10400] ;  /* 0x0104000003387984 */ /* 0x000e620000000c00 */
[--C-:B0-----:R-:W-:Y:S02]  /*106a0*/  HADD2.F32 R76, -RZ, R65.reuse.H0_H0 ;  /* 0x20000041ff4c7230 */ /* 0x101fe40000004100 */
[----:B------:R-:W-:Y:S02]  /*106b0*/  HADD2.F32 R65, -RZ, R65.H1_H1 ;  /* 0x30000041ff417230 */ /* 0x000fe40000004100 */
[----:B-1----:R-:W-:Y:S02]  /*106c0*/  HADD2.F32 R21, -RZ, R57.H0_H0 ;  /* 0x20000039ff157230 */ /* 0x002fe40000004100 */
[--C-:B------:R-:W-:Y:S02]  /*106d0*/  HADD2.F32 R81, -RZ, R58.reuse.H0_H0 ;  /* 0x2000003aff517230 */ /* 0x100fe40000004100 */
[----:B------:R-:W-:Y:S02]  /*106e0*/  HADD2.F32 R83, -RZ, R59.H0_H0 ;  /* 0x2000003bff537230 */ /* 0x000fe40000004100 */
[C---:B------:R-:W-:Y:S01]  /*106f0*/  FMUL.FTZ R77, R21.reuse, R20 ;  /* 0x00000014154d7220 */ /* 0x040fe20000410000 */
[----:B------:R-:W-:Y:S01]  /*10700*/  FMUL.FTZ R21, R21, R79 ;  /* 0x0000004f15157220 */ /* 0x000fe20000410000 */
[----:B------:R-:W-:-:S02]  /*10710*/  HADD2.F32 R58, -RZ, R58.H1_H1 ;  /* 0x3000003aff3a7230 */ /* 0x000fc40000004100 */
[C---:B------:R-:W-:Y:S01]  /*10720*/  FFMA.FTZ R79, R76.reuse, R79, -R77 ;  /* 0x0000004f4c4f7223 */ /* 0x040fe2000001084d */
[----:B------:R-:W-:Y:S01]  /*10730*/  FFMA.FTZ R76, R76, R20, R21 ;  /* 0x000000144c4c7223 */ /* 0x000fe20000010015 */
[----:B------:R-:W-:Y:S01]  /*10740*/  SHF.R.U32.HI R21, RZ, 0x10, R69 ;  /* 0x00000010ff157819 */ /* 0x000fe20000011645 */
[----:B------:R-:W-:Y:S02]  /*10750*/  HADD2.F32 R20, -RZ, R57.H1_H1 ;  /* 0x30000039ff147230 */ /* 0x000fe40000004100 */
[----:B------:R-:W-:Y:S02]  /*10760*/  HADD2.F32 R77, -RZ, R119.H1_H1 ;  /* 0x30000077ff4d7230 */ /* 0x000fe40000004100 */
[----:B------:R-:W-:Y:S02]  /*10770*/  HADD2.F32 R57, -RZ, R21.H0_H0 ;  /* 0x20000015ff397230 */ /* 0x000fe40000004100 */
[----:B------:R-:W-:-:S03]  /*10780*/  FMUL.FTZ R21, R20, R78 ;  /* 0x0000004e14157220 */ /* 0x000fc60000410000 */
[-C--:B------:R-:W-:Y:S01]  /*10790*/  FMUL.FTZ R20, R20, R57.reuse ;  /* 0x0000003914147220 */ /* 0x080fe20000410000 */
[C---:B------:R-:W-:Y:S01]  /*107a0*/  FFMA.FTZ R57, R65.reuse, R57, -R21 ;  /* 0x0000003941397223 */ /* 0x040fe20000010815 */
[----:B------:R-:W-:Y:S02]  /*107b0*/  HADD2.F32 R21, -RZ, R56.H0_H0 ;  /* 0x20000038ff157230 */ /* 0x000fe40000004100 */
[----:B------:R-:W-:Y:S01]  /*107c0*/  FFMA.FTZ R78, R65, R78, R20 ;  /* 0x0000004e414e7223 */ /* 0x000fe20000010014 */
[----:B------:R-:W-:Y:S01]  /*107d0*/  HADD2.F32 R20, -RZ, R119.H0_H0 ;  /* 0x20000077ff147230 */ /* 0x000fe20000004100 */
[----:B------:R-:W-:Y:S01]  /*107e0*/  F2FP.F16.F32.PACK_AB R57, R57, R79 ;  /* 0x0000004f3939723e */ /* 0x000fe200000000ff */
[----:B------:R-:W-:Y:S02]  /*107f0*/  HADD2.F32 R65, -RZ, R64.H0_H0 ;  /* 0x20000040ff417230 */ /* 0x000fe40000004100 */
[----:B------:R-:W-:Y:S02]  /*10800*/  HADD2.F32 R56, -RZ, R56.H1_H1 ;  /* 0x30000038ff387230 */ /* 0x000fe40000004100 */
[C---:B------:R-:W-:Y:S01]  /*10810*/  FMUL.FTZ R80, R21.reuse, R20 ;  /* 0x0000001415507220 */ /* 0x040fe20000410000 */
[----:B------:R-:W-:Y:S01]  /*10820*/  FMUL.FTZ R21, R21, R77 ;  /* 0x0000004d15157220 */ /* 0x000fe20000410000 */
[----:B------:R-:W-:-:S02]  /*10830*/  HADD2.F32 R64, -RZ, R64.H1_H1 ;  /* 0x30000040ff407230 */ /* 0x000fc40000004100 */
[C---:B------:R-:W-:Y:S01]  /*10840*/  FFMA.FTZ R77, R65.reuse, R77, -R80 ;  /* 0x0000004d414d7223 */ /* 0x040fe20000010850 */
[----:B------:R-:W-:Y:S01]  /*10850*/  FFMA.FTZ R65, R65, R20, R21 ;  /* 0x0000001441417223 */ /* 0x000fe20000010015 */
[--C-:B------:R-:W-:Y:S02]  /*10860*/  HADD2.F32 R80, -RZ, R118.reuse.H0_H0 ;  /* 0x20000076ff507230 */ /* 0x100fe40000004100 */
[----:B------:R-:W-:Y:S01]  /*10870*/  FMUL.FTZ R61, R56, R60 ;  /* 0x0000003c383d7220 */ /* 0x000fe20000410000 */
[----:B------:R-:W-:Y:S02]  /*10880*/  HADD2.F32 R21, -RZ, R118.H1_H1 ;  /* 0x30000076ff157230 */ /* 0x000fe40000004100 */
[--C-:B------:R-:W-:Y:S02]  /*10890*/  HADD2.F32 R20, -RZ, R66.reuse.H0_H0 ;  /* 0x20000042ff147230 */ /* 0x100fe40000004100 */
[----:B------:R-:W-:Y:S01]  /*108a0*/  FMUL.FTZ R82, R81, R80 ;  /* 0x0000005051527220 */ /* 0x000fe20000410000 */
[----:B------:R-:W-:-:S02]  /*108b0*/  HADD2.F32 R66, -RZ, R66.H1_H1 ;  /* 0x30000042ff427230 */ /* 0x000fc40000004100 */
[-C--:B------:R-:W-:Y:S01]  /*108c0*/  FMUL.FTZ R81, R81, R21.reuse ;  /* 0x0000001551517220 */ /* 0x080fe20000410000 */
[C---:B------:R-:W-:Y:S01]  /*108d0*/  FFMA.FTZ R21, R20.reuse, R21, -R82 ;  /* 0x0000001514157223 */ /* 0x040fe20000010852 */
[--C-:B------:R-:W-:Y:S02]  /*108e0*/  HADD2.F32 R82, -RZ, R117.reuse.H0_H0 ;  /* 0x20000075ff527230 */ /* 0x100fe40000004100 */
[----:B------:R-:W-:Y:S01]  /*108f0*/  FFMA.FTZ R20, R20, R80, R81 ;  /* 0x0000005014147223 */ /* 0x000fe20000010051 */
[----:B------:R-:W-:Y:S02]  /*10900*/  HADD2.F32 R80, -RZ, R117.H1_H1 ;  /* 0x30000075ff507230 */ /* 0x000fe40000004100 */
[--C-:B------:R-:W-:Y:S02]  /*10910*/  HADD2.F32 R81, -RZ, R67.reuse.H0_H0 ;  /* 0x20000043ff517230 */ /* 0x100fe40000004100 */
[----:B------:R-:W-:Y:S01]  /*10920*/  FMUL.FTZ R84, R83, R82 ;  /* 0x0000005253547220 */ /* 0x000fe20000410000 */
[----:B------:R-:W-:-:S02]  /*10930*/  HADD2.F32 R67, -RZ, R67.H1_H1 ;  /* 0x30000043ff437230 */ /* 0x000fc40000004100 */
[-C--:B------:R-:W-:Y:S01]  /*10940*/  FMUL.FTZ R83, R83, R80.reuse ;  /* 0x0000005053537220 */ /* 0x080fe20000410000 */
[C---:B------:R-:W-:Y:S01]  /*10950*/  FFMA.FTZ R80, R81.reuse, R80, -R84 ;  /* 0x0000005051507223 */ /* 0x040fe20000010854 */
[----:B------:R-:W-:Y:S02]  /*10960*/  SHF.R.U32.HI R84, RZ, 0x10, R71 ;  /* 0x00000010ff547819 */ /* 0x000fe40000011647 */
[----:B------:R-:W-:Y:S01]  /*10970*/  FFMA.FTZ R81, R81, R82, R83 ;  /* 0x0000005251517223 */ /* 0x000fe20000010053 */
[----:B------:R-:W-:Y:S01]  /*10980*/  SHF.R.U32.HI R82, RZ, 0x10, R63 ;  /* 0x00000010ff527819 */ /* 0x000fe2000001163f */
[----:B------:R-:W-:Y:S02]  /*10990*/  HADD2.F32 R83, -RZ, R59.H1_H1 ;  /* 0x3000003bff537230 */ /* 0x000fe40000004100 */
[-C--:B------:R-:W-:Y:S01]  /*109a0*/  FMUL.FTZ R63, R56, R68.reuse ;  /* 0x00000044383f7220 */ /* 0x080fe20000410000 */
[----:B------:R-:W-:Y:S02]  /*109b0*/  HADD2.F32 R59, -RZ, R84.H0_H0 ;  /* 0x20000054ff3b7230 */ /* 0x000fe40000004100 */
[----:B------:R-:W-:Y:S01]  /*109c0*/  FFMA.FTZ R56, R64, R68, -R61 ;  /* 0x0000004440387223 */ /* 0x000fe2000001083d */
[----:B------:R-:W-:-:S02]  /*109d0*/  HADD2.F32 R82, -RZ, R82.H0_H0 ;  /* 0x20000052ff527230 */ /* 0x000fc40000004100 */
[----:B------:R-:W-:Y:S01]  /*109e0*/  FFMA.FTZ R60, R64, R60, R63 ;  /* 0x0000003c403c7223 */ /* 0x000fe2000001003f */
[C---:B------:R-:W-:Y:S01]  /*109f0*/  FMUL.FTZ R61, R58.reuse, R62 ;  /* 0x0000003e3a3d7220 */ /* 0x040fe20000410000 */
[----:B------:R-:W-:Y:S01]  /*10a00*/  FMUL.FTZ R63, R58, R70 ;  /* 0x000000463a3f7220 */ /* 0x000fe20000410000 */
[----:B------:R-:W-:Y:S01]  /*10a10*/  F2FP.F16.F32.PACK_AB R56, R56, R77 ;  /* 0x0000004d3838723e */ /* 0x000fe200000000ff */
        /* <DEDUP_REMOVED lines=10> */
[----:B------:R-:W-:Y:S01]  /*10ac0*/  F2FP.F16.F32.PACK_AB R60, R60, R65 ;  /* 0x000000413c3c723e */ /* 0x000fe200000000ff */
[----:B------:R2:W-:Y:S01]  /*10ad0*/  STS.128 [R85], R56 ;  /* 0x0000003855007388 */ /* 0x0005e20000000c00 */
[----:B------:R-:W-:-:S05]  /*10ae0*/  F2FP.F16.F32.PACK_AB R62, R62, R20 ;  /* 0x000000143e3e723e */ /* 0x000fca00000000ff */
[----:B------:R2:W-:Y:S02]  /*10af0*/  STS.128 [R3+0x10400], R60 ;  /* 0x0104003c03007388 */ /* 0x0005e40000000c00 */
.L_x_1722:
[----:B------:R-:W-:Y:S05]  /*10b00*/  BSYNC B1 ;  /* 0x0000000000017941 */ /* 0x000fea0003800000 */
.L_x_1721:
[----:B--2---:R-:W2:Y:S01]  /*10b10*/  LDL R3, [R1+0xc4] ;  /* 0x0000c40001037983 */ /* 0x004ea20000100800 */
[----:B------:R-:W-:Y:S01]  /*10b20*/  BSSY B1, `(.L_x_1725) ;  /* 0x00000cd000017945 */ /* 0x000fe20003800000 */
[----:B--2---:R-:W-:-:S13]  /*10b30*/  ISETP.GE.AND P0, PT, R3, R0, PT ;  /* 0x000000000300720c */ /* 0x004fda0003f06270 */
[----:B------:R-:W-:Y:S05]  /*10b40*/  @P0 BRA `(.L_x_1726) ;  /* 0x0000000c00280947 */ /* 0x000fea0003800000 */
[----:B0-----:R0:W5:Y:S01]  /*10b50*/  LDL R77, [R1+0x5c] ;  /* 0x00005c00014d7983 */ /* 0x0011620000100800 */
[----:B------:R-:W2:Y:S03]  /*10b60*/  LDC R3, c[0x0][0x3f4] ;  /* 0x0000fd00ff037b82 */ /* 0x000ea60000000800 */
[----:B------:R0:W5:Y:S04]  /*10b70*/  LDL R76, [R1+0xc8] ;  /* 0x0000c800014c7983 */ /* 0x0001680000100800 */
[----:B------:R0:W5:Y:S01]  /*10b80*/  LDL R71, [R1+0x68] ;  /* 0x0000680001477983 */ /* 0x0001620000100800 */
[----:B------:R-:W-:Y:S01]  /*10b90*/  BSSY B2, `(.L_x_1727) ;  /* 0x0000064000027945 */ /* 0x000fe20003800000 */
[----:B--2---:R-:W-:-:S02]  /*10ba0*/  ISETP.GE.AND P0, PT, R18, R3, PT ;  /* 0x000000031200720c */ /* 0x004fc40003f06270 */
[----:B------:R-:W-:-:S11]  /*10bb0*/  ISETP.GE.AND P1, PT, R203, R3, PT ;  /* 0x00000003cb00720c */ /* 0x000fd60003f26270 */
[----:B0-----:R-:W-:Y:S05]  /*10bc0*/  @P0 BRA `(.L_x_1728) ;  /* 0x0000000400800947 */ /* 0x001fea0003800000 */
[----:B-1----:R-:W2:Y:S04]  /*10bd0*/  LDL R20, [R1+0x80] ;  /* 0x0000800001147983 */ /* 0x002ea80000100800 */
[----:B------:R-:W3:Y:S01]  /*10be0*/  LDL R78, [R1+0xbc] ;  /* 0x0000bc00014e7983 */ /* 0x000ee20000100800 */
[----:B------:R-:W-:Y:S01]  /*10bf0*/  HADD2.F32 R64, -RZ, R113.H0_H0 ;  /* 0x20000071ff407230 */ /* 0x000fe20000004100 */
[--C-:B------:R-:W-:Y:S01]  /*10c00*/  SHF.R.U64 R50, R50, 0x10, R51.reuse ;  /* 0x0000001032327819 */ /* 0x100fe20000001233 */
[----:B------:R-:W-:Y:S01]  /*10c10*/  HADD2.F32 R65, -RZ, R115.H0_H0 ;  /* 0x20000073ff417230 */ /* 0x000fe20000004100 */
[----:B------:R-:W-:Y:S01]  /*10c20*/  SHF.R.U32.HI R66, RZ, 0x10, R51 ;  /* 0x00000010ff427819 */ /* 0x000fe20000011633 */
[----:B------:R-:W-:Y:S01]  /*10c30*/  HADD2.F32 R113, -RZ, R113.H1_H1 ;  /* 0x30000071ff717230 */ /* 0x000fe20000004100 */
[--C-:B------:R-:W-:Y:S01]  /*10c40*/  SHF.R.U64 R40, R40, 0x10, R41.reuse ;  /* 0x0000001028287819 */ /* 0x100fe20000001229 */
[----:B------:R-:W-:Y:S01]  /*10c50*/  HADD2.F32 R115, -RZ, R115.H1_H1 ;  /* 0x30000073ff737230 */ /* 0x000fe20000004100 */
[----:B------:R-:W-:Y:S01]  /*10c60*/  SHF.R.U32.HI R41, RZ, 0x10, R41 ;  /* 0x00000010ff297819 */ /* 0x000fe20000011629 */
[--C-:B------:R-:W-:Y:S01]  /*10c70*/  HADD2.F32 R69, -RZ, R116.reuse.H1_H1 ;  /* 0x30000074ff457230 */ /* 0x100fe20000004100 */
[--C-:B------:R-:W-:Y:S01]  /*10c80*/  SHF.R.U64 R42, R42, 0x10, R43.reuse ;  /* 0x000000102a2a7819 */ /* 0x100fe2000000122b */
[----:B------:R-:W-:Y:S01]  /*10c90*/  HADD2.F32 R116, -RZ, R116.H0_H0 ;  /* 0x20000074ff747230 */ /* 0x000fe20000004100 */
[----:B------:R-:W-:Y:S01]  /*10ca0*/  SHF.R.U32.HI R43, RZ, 0x10, R43 ;  /* 0x00000010ff2b7819 */ /* 0x000fe2000001162b */
[----:B------:R-:W-:-:S02]  /*10cb0*/  HADD2.F32 R41, -RZ, R41.H0_H0 ;  /* 0x20000029ff297230 */ /* 0x000fc40000004100 */
[----:B------:R-:W-:Y:S02]  /*10cc0*/  HADD2.F32 R66, -RZ, R66.H0_H0 ;  /* 0x20000042ff427230 */ /* 0x000fe40000004100 */
[----:B------:R-:W-:Y:S02]  /*10cd0*/  HADD2.F32 R43, -RZ, R43.H0_H0 ;  /* 0x2000002bff2b7230 */ /* 0x000fe40000004100 */
[----:B------:R-:W-:Y:S02]  /*10ce0*/  HADD2.F32 R40, -RZ, R40.H0_H0 ;  /* 0x20000028ff287230 */ /* 0x000fe40000004100 */
[----:B------:R-:W-:Y:S02]  /*10cf0*/  HADD2.F32 R42, -RZ, R42.H0_H0 ;  /* 0x2000002aff2a7230 */ /* 0x000fe40000004100 */
[----:B------:R-:W-:Y:S01]  /*10d00*/  HADD2.F32 R50, -RZ, R50.H0_H0 ;  /* 0x20000032ff327230 */ /* 0x000fe20000004100 */
[----:B--2---:R-:W-:-:S04]  /*10d10*/  LEA.HI R20, R3, R20, RZ, 0x1d ;  /* 0x0000001403147211 */ /* 0x004fc800078fe8ff */
[----:B------:R-:W-:Y:S01]  /*10d20*/  SHF.R.S32.HI R57, RZ, 0x1f, R20 ;  /* 0x0000001fff397819 */ /* 0x000fe20000011414 */
[----:B------:R-:W-:Y:S01]  /*10d30*/  IMAD.SHL.U32 R21, R20, 0x8, RZ ;  /* 0x0000000814157824 */ /* 0x000fe200078e00ff */
[----:B---3--:R-:W0:Y:S02]  /*10d40*/  LDS.128 R60, [R78] ;  /* 0x000000004e3c7984 */ /* 0x008e240000000c00 */
[----:B------:R-:W-:Y:S02]  /*10d50*/  LEA.HI R57, R57, R20, RZ, 0x3 ;  /* 0x0000001439397211 */ /* 0x000fe400078f18ff */
[----:B-----5:R-:W-:Y:S02]  /*10d60*/  LOP3.LUT R20, R77, 0x38, R21, 0xf8, !PT ;  /* 0x000000384d147812 */ /* 0x020fe400078ef815 */
[----:B------:R-:W-:Y:S01]  /*10d70*/  SHF.R.U64 R21, R48, 0x10, R49 ;  /* 0x0000001030157819 */ /* 0x000fe20000001231 */
[----:B------:R-:W-:Y:S01]  /*10d80*/  IMAD.SHL.U32 R57, R57, 0x400, RZ ;  /* 0x0000040039397824 */ /* 0x000fe200078e00ff */
[----:B------:R-:W-:-:S02]  /*10d90*/  LOP3.LUT R20, R20, R76, RZ, 0x3c, !PT ;  /* 0x0000004c14147212 */ /* 0x000fc400078e3cff */
[----:B------:R-:W-:Y:S01]  /*10da0*/  SHF.R.U32.HI R48, RZ, 0x10, R49 ;  /* 0x00000010ff307819 */ /* 0x000fe20000011631 */
[----:B------:R-:W-:Y:S01]  /*10db0*/  HADD2.F32 R21, -RZ, R21.H0_H0 ;  /* 0x20000015ff157230 */ /* 0x000fe20000004100 */
[----:B------:R-:W-:-:S04]  /*10dc0*/  LOP3.LUT R57, R57, 0x7fffe000, RZ, 0xc0, !PT ;  /* 0x7fffe00039397812 */ /* 0x000fc800078ec0ff */
[----:B------:R-:W-:-:S05]  /*10dd0*/  IADD3 R20, R20, R57, R71 ;  /* 0x0000003914147210 */ /* 0x000fca0007ffe047 */
[----:B------:R-:W-:-:S05]  /*10de0*/  IMAD R20, R20, 0x2, R17 ;  /* 0x0000000214147824 */ /* 0x000fca00078e0211 */
[----:B------:R-:W1:Y:S01]  /*10df0*/  LDS.128 R56, [R20+0x10400] ;  /* 0x0104000014387984 */ /* 0x000e620000000c00 */
[----:B0-----:R-:W-:Y:S02]  /*10e00*/  HADD2.F32 R67, -RZ, R61.H0_H0 ;  /* 0x2000003dff437230 */ /* 0x001fe40000004100 */
[--C-:B-1----:R-:W-:Y:S02]  /*10e10*/  HADD2.F32 R49, -RZ, R57.reuse.H0_H0 ;  /* 0x20000039ff317230 */ /* 0x102fe40000004100 */
[----:B------:R-:W-:-:S03]  /*10e20*/  HADD2.F32 R57, -RZ, R57.H1_H1 ;  /* 0x30000039ff397230 */ /* 0x000fc60000004100 */
[C---:B------:R-:W-:Y:S01]  /*10e30*/  FMUL.FTZ R51, R49.reuse, R64 ;  /* 0x0000004031337220 */ /* 0x040fe20000410000 */
[----:B------:R-:W-:-:S03]  /*10e40*/  FMUL.FTZ R49, R49, R65 ;  /* 0x0000004131317220 */ /* 0x000fc60000410000 */
[C---:B------:R-:W-:Y:S01]  /*10e50*/  FFMA.FTZ R51, R67.reuse, R65, -R51 ;  /* 0x0000004143337223 */ /* 0x040fe20000010833 */
[----:B------:R-:W-:Y:S01]  /*10e60*/  FFMA.FTZ R49, R67, R64, R49 ;  /* 0x0000004043317223 */ /* 0x000fe20000010031 */
[----:B------:R-:W-:Y:S02]  /*10e70*/  HADD2.F32 R64, -RZ, R48.H0_H0 ;  /* 0x20000030ff407230 */ /* 0x000fe40000004100 */
[----:B------:R-:W-:Y:S02]  /*10e80*/  HADD2.F32 R48, -RZ, R56.H0_H0 ;  /* 0x20000038ff307230 */ /* 0x000fe40000004100 */
[----:B------:R-:W-:Y:S02]  /*10e90*/  HADD2.F32 R67, -RZ, R61.H1_H1 ;  /* 0x3000003dff437230 */ /* 0x000fe40000004100 */
[C---:B------:R-:W-:Y:S01]  /*10ea0*/  FMUL.FTZ R61, R57.reuse, R41 ;  /* 0x00000029393d7220 */ /* 0x040fe20000410000 */
[----:B------:R-:W-:Y:S02]  /*10eb0*/  HADD2.F32 R65, -RZ, R60.H0_H0 ;  /* 0x2000003cff417230 */ /* 0x000fe40000004100 */
[C---:B------:R-:W-:Y:S01]  /*10ec0*/  FMUL.FTZ R68, R48.reuse, R113 ;  /* 0x0000007130447220 */ /* 0x040fe20000410000 */
[-C--:B------:R-:W-:Y:S01]  /*10ed0*/  FMUL.FTZ R57, R57, R64.reuse ;  /* 0x0000004039397220 */ /* 0x080fe20000410000 */
[-C--:B------:R-:W-:Y:S01]  /*10ee0*/  FMUL.FTZ R48, R48, R115.reuse ;  /* 0x0000007330307220 */ /* 0x080fe20000410000 */
[----:B------:R-:W-:Y:S01]  /*10ef0*/  FFMA.FTZ R61, R67, R64, -R61 ;  /* 0x00000040433d7223 */ /* 0x000fe2000001083d */
[----:B------:R-:W-:Y:S01]  /*10f00*/  FFMA.FTZ R68, R65, R115, -R68 ;  /* 0x0000007341447223 */ /* 0x000fe20000010844 */
[----:B------:R-:W-:Y:S01]  /*10f10*/  FFMA.FTZ R57, R67, R41, R57 ;  /* 0x0000002943397223 */ /* 0x000fe20000010039 */
[----:B------:R-:W-:Y:S01]  /*10f20*/  FFMA.FTZ R48, R65, R113, R48 ;  /* 0x0000007141307223 */ /* 0x000fe20000010030 */
[----:B------:R-:W-:-:S02]  /*10f30*/  HADD2.F32 R41, -RZ, R114.H1_H1 ;  /* 0x30000072ff297230 */ /* 0x000fc40000004100 */
[----:B------:R-:W-:Y:S01]  /*10f40*/  HADD2.F32 R65, -RZ, R58.H0_H0 ;  /* 0x2000003aff417230 */ /* 0x000fe20000004100 */
[----:B------:R-:W-:Y:S01]  /*10f50*/  F2FP.F16.F32.PACK_AB R49, R57, R49 ;  /* 0x000000313931723e */ /* 0x000fe200000000ff */
[----:B------:R-:W-:Y:S02]  /*10f60*/  HADD2.F32 R64, -RZ, R60.H1_H1 ;  /* 0x3000003cff407230 */ /* 0x000fe40000004100 */
[--C-:B------:R-:W-:Y:S02]  /*10f70*/  HADD2.F32 R60, -RZ, R62.reuse.H0_H0 ;  /* 0x2000003eff3c7230 */ /* 0x100fe40000004100 */
[C---:B------:R-:W-:Y:S01]  /*10f80*/  FMUL.FTZ R70, R65.reuse, R69 ;  /* 0x0000004541467220 */ /* 0x040fe20000410000 */
[----:B------:R-:W-:Y:S02]  /*10f90*/  HADD2.F32 R67, -RZ, R62.H1_H1 ;  /* 0x3000003eff437230 */ /* 0x000fe40000004100 */
[----:B------:R-:W-:Y:S01]  /*10fa0*/  FMUL.FTZ R62, R65, R41 ;  /* 0x00000029413e7220 */ /* 0x000fe20000410000 */
[----:B------:R-:W-:-:S02]  /*10fb0*/  HADD2.F32 R114, -RZ, R114.H0_H0 ;  /* 0x20000072ff727230 */ /* 0x000fc40000004100 */
[----:B------:R-:W-:Y:S02]  /*10fc0*/  HADD2.F32 R65, -RZ, R63.H0_H0 ;  /* 0x2000003fff417230 */ /* 0x000fe40000004100 */
[C---:B------:R-:W-:Y:S01]  /*10fd0*/  FFMA.FTZ R62, R60.reuse, R69, -R62 ;  /* 0x000000453c3e7223 */ /* 0x040fe2000001083e */
[----:B------:R-:W-:Y:S01]  /*10fe0*/  FFMA.FTZ R60, R60, R41, R70 ;  /* 0x000000293c3c7223 */ /* 0x000fe20000010046 */
[--C-:B------:R-:W-:Y:S02]  /*10ff0*/  HADD2.F32 R41, -RZ, R59.reuse.H0_H0 ;  /* 0x2000003bff297230 */ /* 0x100fe40000004100 */
[----:B------:R-:W-:Y:S02]  /*11000*/  HADD2.F32 R59, -RZ, R59.H1_H1 ;  /* 0x3000003bff3b7230 */ /* 0x000fe40000004100 */
[----:B------:R-:W-:Y:S02]  /*11010*/  HADD2.F32 R63, -RZ, R63.H1_H1 ;  /* 0x3000003fff3f7230 */ /* 0x000fe40000004100 */
[----:B------:R-:W-:Y:S01]  /*11020*/  FMUL.FTZ R69, R41, R114 ;  /* 0x0000007229457220 */ /* 0x000fe20000410000 */
[----:B------:R-:W-:-:S02]  /*11030*/  HADD2.F32 R56, -RZ, R56.H1_H1 ;  /* 0x30000038ff387230 */ /* 0x000fc40000004100 */
[-C--:B------:R-:W-:Y:S01]  /*11040*/  FMUL.FTZ R70, R59, R43.reuse ;  /* 0x0000002b3b467220 */ /* 0x080fe20000410000 */
[----:B------:R-:W-:Y:S01]  /*11050*/  FMUL.FTZ R41, R41, R116 ;  /* 0x0000007429297220 */ /* 0x000fe20000410000 */
[----:B------:R-:W-:Y:S02]  /*11060*/  HADD2.F32 R58, -RZ, R58.H1_H1 ;  /* 0x3000003aff3a7230 */ /* 0x000fe40000004100 */
[----:B------:R-:W-:Y:S01]  /*11070*/  FMUL.FTZ R59, R59, R66 ;  /* 0x000000423b3b7220 */ /* 0x000fe20000410000 */
[C---:B------:R-:W-:Y:S01]  /*11080*/  FFMA.FTZ R69, R65.reuse, R116, -R69 ;  /* 0x0000007441457223 */ /* 0x040fe20000010845 */
[----:B------:R-:W-:Y:S01]  /*11090*/  FFMA.FTZ R65, R65, R114, R41 ;  /* 0x0000007241417223 */ /* 0x000fe20000010029 */
[C---:B------:R-:W-:Y:S01]  /*110a0*/  FFMA.FTZ R70, R63.reuse, R66, -R70 ;  /* 0x000000423f467223 */ /* 0x040fe20000010846 */
[----:B------:R-:W-:Y:S01]  /*110b0*/  FFMA.FTZ R59, R63, R43, R59 ;  /* 0x0000002b3f3b7223 */ /* 0x000fe2000001003b */
[----:B------:R-:W-:Y:S01]  /*110c0*/  FMUL.FTZ R43, R56, R40 ;  /* 0x00000028382b7220 */ /* 0x000fe20000410000 */
[----:B------:R-:W-:Y:S01]  /*110d0*/  FMUL.FTZ R41, R58, R42 ;  /* 0x0000002a3a297220 */ /* 0x000fe20000410000 */
[-C--:B------:R-:W-:Y:S01]  /*110e0*/  FMUL.FTZ R56, R56, R21.reuse ;  /* 0x0000001538387220 */ /* 0x080fe20000410000 */
[-C--:B------:R-:W-:Y:S01]  /*110f0*/  FMUL.FTZ R58, R58, R50.reuse ;  /* 0x000000323a3a7220 */ /* 0x080fe20000410000 */
[C---:B------:R-:W-:Y:S01]  /*11100*/  FFMA.FTZ R21, R64.reuse, R21, -R43 ;  /* 0x0000001540157223 */ /* 0x040fe2000001082b */
[C---:B------:R-:W-:Y:S01]  /*11110*/  FFMA.FTZ R50, R67.reuse, R50, -R41 ;  /* 0x0000003243327223 */ /* 0x040fe20000010829 */
        /* <DEDUP_REMOVED lines=11> */
.L_x_1728:
[----:B------:R-:W-:Y:S05]  /*111d0*/  BSYNC B2 ;  /* 0x0000000000027941 */ /* 0x000fea0003800000 */
.L_x_1727:
[----:B------:R-:W-:Y:S05]  /*111e0*/  @P1 BRA `(.L_x_1726) ;  /* 0x0000000400801947 */ /* 0x000fea0003800000 */
[----:B01----:R-:W2:Y:S04]  /*111f0*/  LDL R20, [R1+0xa0] ;  /* 0x0000a00001147983 */ /* 0x003ea80000100800 */
[----:B------:R-:W3:Y:S01]  /*11200*/  LDL R69, [R1+0xb8] ;  /* 0x0000b80001457983 */ /* 0x000ee20000100800 */
[--C-:B------:R-:W-:Y:S01]  /*11210*/  SHF.R.U64 R21, R44, 0x10, R45.reuse ;  /* 0x000000102c157819 */ /* 0x100fe2000000122d */
[----:B------:R-:W-:Y:S01]  /*11220*/  HADD2.F32 R62, -RZ, R112.H1_H1 ;  /* 0x30000070ff3e7230 */ /* 0x000fe20000004100 */
[----:B------:R-:W-:Y:S01]  /*11230*/  SHF.R.U32.HI R44, RZ, 0x10, R45 ;  /* 0x00000010ff2c7819 */ /* 0x000fe2000001162d */
[----:B------:R-:W-:Y:S01]  /*11240*/  HADD2.F32 R64, -RZ, R110.H1_H1 ;  /* 0x3000006eff407230 */ /* 0x000fe20000004100 */
[--C-:B------:R-:W-:Y:S01]  /*11250*/  SHF.R.U64 R45, R54, 0x10, R55.reuse ;  /* 0x00000010362d7819 */ /* 0x100fe20000001237 */
[----:B------:R-:W-:Y:S01]  /*11260*/  HADD2.F32 R112, -RZ, R112.H0_H0 ;  /* 0x20000070ff707230 */ /* 0x000fe20000004100 */
[----:B------:R-:W-:Y:S01]  /*11270*/  SHF.R.U32.HI R54, RZ, 0x10, R55 ;  /* 0x00000010ff367819 */ /* 0x000fe20000011637 */
[----:B------:R-:W-:Y:S01]  /*11280*/  HADD2.F32 R63, -RZ, R44.H0_H0 ;  /* 0x2000002cff3f7230 */ /* 0x000fe20000004100 */
[--C-:B------:R-:W-:Y:S01]  /*11290*/  SHF.R.U64 R46, R46, 0x10, R47.reuse ;  /* 0x000000102e2e7819 */ /* 0x100fe2000000122f */
[----:B------:R-:W-:Y:S01]  /*112a0*/  HADD2.F32 R110, -RZ, R110.H0_H0 ;  /* 0x2000006eff6e7230 */ /* 0x000fe20000004100 */
[----:B------:R-:W-:Y:S01]  /*112b0*/  SHF.R.U32.HI R47, RZ, 0x10, R47 ;  /* 0x00000010ff2f7819 */ /* 0x000fe2000001162f */
[----:B------:R-:W-:-:S02]  /*112c0*/  HADD2.F32 R65, -RZ, R111.H0_H0 ;  /* 0x2000006fff417230 */ /* 0x000fc40000004100 */
[----:B------:R-:W-:Y:S02]  /*112d0*/  HADD2.F32 R54, -RZ, R54.H0_H0 ;  /* 0x20000036ff367230 */ /* 0x000fe40000004100 */
[----:B------:R-:W-:Y:S01]  /*112e0*/  HADD2.F32 R45, -RZ, R45.H0_H0 ;  /* 0x2000002dff2d7230 */ /* 0x000fe20000004100 */
[----:B--2---:R-:W-:-:S04]  /*112f0*/  LEA.HI R3, R3, R20, RZ, 0x1d ;  /* 0x0000001403037211 */ /* 0x004fc800078fe8ff */
[----:B------:R-:W-:Y:S01]  /*11300*/  SHF.R.S32.HI R40, RZ, 0x1f, R3 ;  /* 0x0000001fff287819 */ /* 0x000fe20000011403 */
[----:B------:R-:W-:-:S03]  /*11310*/  IMAD.SHL.U32 R20, R3, 0x8, RZ ;  /* 0x0000000803147824 */ /* 0x000fc600078e00ff */
[----:B------:R-:W-:Y:S02]  /*11320*/  LEA.HI R40, R40, R3, RZ, 0x3 ;  /* 0x0000000328287211 */ /* 0x000fe400078f18ff */
[----:B-----5:R-:W-:-:S03]  /*11330*/  LOP3.LUT R3, R77, 0x38, R20, 0xf8, !PT ;  /* 0x000000384d037812 */ /* 0x020fc600078ef814 */
[----:B------:R-:W-:Y:S01]  /*11340*/  IMAD.SHL.U32 R40, R40, 0x400, RZ ;  /* 0x0000040028287824 */ /* 0x000fe200078e00ff */
[----:B------:R-:W-:-:S04]  /*11350*/  LOP3.LUT R3, R3, R76, RZ, 0x3c, !PT ;  /* 0x0000004c03037212 */ /* 0x000fc800078e3cff */
[----:B------:R-:W-:Y:S02]  /*11360*/  LOP3.LUT R20, R40, 0x7fffe000, RZ, 0xc0, !PT ;  /* 0x7fffe00028147812 */ /* 0x000fe400078ec0ff */
[----:B---3--:R-:W0:Y:S02]  /*11370*/  LDS.128 R40, [R69] ;  /* 0x0000000045287984 */ /* 0x008e240000000c00 */
[----:B------:R-:W-:-:S04]  /*11380*/  IADD3 R20, R3, R20, R71 ;  /* 0x0000001403147210 */ /* 0x000fc80007ffe047 */
[----:B------:R-:W-:Y:S02]  /*11390*/  LEA R3, R20, R17, 0x1 ;  /* 0x0000001114037211 */ /* 0x000fe400078e08ff */
[--C-:B------:R-:W-:Y:S02]  /*113a0*/  SHF.R.U64 R20, R52, 0x10, R53.reuse ;  /* 0x0000001034147819 */ /* 0x100fe40000001235 */
[----:B------:R-:W-:Y:S01]  /*113b0*/  SHF.R.U32.HI R52, RZ, 0x10, R53 ;  /* 0x00000010ff347819 */ /* 0x000fe20000011635 */
[----:B------:R-:W1:Y:S04]  /*113c0*/  LDS.128 R48, [R3+0x10400] ;  /* 0x0104000003307984 */ /* 0x000e680000000c00 */
[----:B------:R-:W-:Y:S02]  /*113d0*/  HADD2.F32 R52, -RZ, R52.H0_H0 ;  /* 0x20000034ff347230 */ /* 0x000fe40000004100 */
[----:B0-----:R-:W-:-:S02]  /*113e0*/  HADD2.F32 R53, -RZ, R41.H0_H0 ;  /* 0x20000029ff357230 */ /* 0x001fc40000004100 */
[----:B------:R-:W-:Y:S02]  /*113f0*/  HADD2.F32 R55, -RZ, R41.H1_H1 ;  /* 0x30000029ff377230 */ /* 0x000fe40000004100 */
[----:B------:R-:W-:Y:S02]  /*11400*/  HADD2.F32 R41, -RZ, R40.H0_H0 ;  /* 0x20000028ff297230 */ /* 0x000fe40000004100 */
[----:B------:R-:W-:Y:S02]  /*11410*/  HADD2.F32 R56, -RZ, R42.H0_H0 ;  /* 0x2000002aff387230 */ /* 0x000fe40000004100 */
[--C-:B------:R-:W-:Y:S02]  /*11420*/  HADD2.F32 R57, -RZ, R43.reuse.H0_H0 ;  /* 0x2000002bff397230 */ /* 0x100fe40000004100 */
[----:B------:R-:W-:Y:S02]  /*11430*/  HADD2.F32 R43, -RZ, R43.H1_H1 ;  /* 0x3000002bff2b7230 */ /* 0x000fe40000004100 */
[----:B-1----:R-:W-:-:S02]  /*11440*/  HADD2.F32 R61, -RZ, R49.H0_H0 ;  /* 0x20000031ff3d7230 */ /* 0x002fc40000004100 */
[----:B------:R-:W-:Y:S02]  /*11450*/  HADD2.F32 R60, -RZ, R49.H1_H1 ;  /* 0x30000031ff3c7230 */ /* 0x000fe40000004100 */
[----:B------:R-:W-:Y:S02]  /*11460*/  HADD2.F32 R49, -RZ, R48.H0_H0 ;  /* 0x20000030ff317230 */ /* 0x000fe40000004100 */
[C---:B------:R-:W-:Y:S01]  /*11470*/  FMUL.FTZ R66, R61.reuse, R62 ;  /* 0x0000003e3d427220 */ /* 0x040fe20000410000 */
[-C--:B------:R-:W-:Y:S01]  /*11480*/  FMUL.FTZ R68, R61, R64.reuse ;  /* 0x000000403d447220 */ /* 0x080fe20000410000 */
[----:B------:R-:W-:Y:S02]  /*11490*/  HADD2.F32 R58, -RZ, R50.H0_H0 ;  /* 0x20000032ff3a7230 */ /* 0x000fe40000004100 */
[C---:B------:R-:W-:Y:S01]  /*114a0*/  FFMA.FTZ R44, R53.reuse, R64, -R66 ;  /* 0x00000040352c7223 */ /* 0x040fe20000010842 */
[CC--:B------:R-:W-:Y:S01]  /*114b0*/  FMUL.FTZ R64, R60.reuse, R63.reuse ;  /* 0x0000003f3c407220 */ /* 0x0c0fe20000410000 */
[----:B------:R-:W-:Y:S01]  /*114c0*/  FFMA.FTZ R53, R53, R62, R68 ;  /* 0x0000003e35357223 */ /* 0x000fe20000010044 */
[----:B------:R-:W-:Y:S01]  /*114d0*/  FMUL.FTZ R62, R60, R52 ;  /* 0x000000343c3e7220 */ /* 0x000fe20000410000 */
[----:B------:R-:W-:Y:S01]  /*114e0*/  FMUL.FTZ R60, R49, R112 ;  /* 0x00000070313c7220 */ /* 0x000fe20000410000 */
[----:B------:R-:W-:Y:S01]  /*114f0*/  FFMA.FTZ R61, R55, R52, -R64 ;  /* 0x00000034373d7223 */ /* 0x000fe20000010840 */
[----:B------:R-:W-:Y:S01]  /*11500*/  FMUL.FTZ R67, R49, R110 ;  /* 0x0000006e31437220 */ /* 0x000fe20000410000 */
[----:B------:R-:W-:Y:S01]  /*11510*/  FFMA.FTZ R52, R55, R63, R62 ;  /* 0x0000003f37347223 */ /* 0x000fe2000001003e */
[----:B------:R-:W-:-:S02]  /*11520*/  HADD2.F32 R55, -RZ, R109.H0_H0 ;  /* 0x2000006dff377230 */ /* 0x000fc40000004100 */
[C---:B------:R-:W-:Y:S01]  /*11530*/  FFMA.FTZ R49, R41.reuse, R110, -R60 ;  /* 0x0000006e29317223 */ /* 0x040fe2000001083c */
[----:B------:R-:W-:Y:S02]  /*11540*/  HADD2.F32 R59, -RZ, R51.H0_H0 ;  /* 0x20000033ff3b7230 */ /* 0x000fe40000004100 */
[----:B------:R-:W-:Y:S01]  /*11550*/  FFMA.FTZ R112, R41, R112, R67 ;  /* 0x0000007029707223 */ /* 0x000fe20000010043 */
[----:B------:R-:W-:Y:S02]  /*11560*/  HADD2.F32 R62, -RZ, R111.H1_H1 ;  /* 0x3000006fff3e7230 */ /* 0x000fe40000004100 */
[C---:B------:R-:W-:Y:S01]  /*11570*/  FMUL.FTZ R41, R58.reuse, R65 ;  /* 0x000000413a297220 */ /* 0x040fe20000410000 */
[----:B------:R-:W-:Y:S02]  /*11580*/  HADD2.F32 R60, -RZ, R109.H1_H1 ;  /* 0x3000006dff3c7230 */ /* 0x000fe40000004100 */
[----:B------:R-:W-:Y:S01]  /*11590*/  FMUL.FTZ R63, R58, R55 ;  /* 0x000000373a3f7220 */ /* 0x000fe20000410000 */
[----:B------:R-:W-:-:S02]  /*115a0*/  HADD2.F32 R51, -RZ, R51.H1_H1 ;  /* 0x30000033ff337230 */ /* 0x000fc40000004100 */
[C---:B------:R-:W-:Y:S01]  /*115b0*/  FMUL.FTZ R64, R59.reuse, R62 ;  /* 0x0000003e3b407220 */ /* 0x040fe20000410000 */
[----:B------:R-:W-:Y:S02]  /*115c0*/  HADD2.F32 R58, -RZ, R47.H0_H0 ;  /* 0x2000002fff3a7230 */ /* 0x000fe40000004100 */
[-C--:B------:R-:W-:Y:S01]  /*115d0*/  FMUL.FTZ R47, R59, R60.reuse ;  /* 0x0000003c3b2f7220 */ /* 0x080fe20000410000 */
[----:B------:R-:W-:Y:S01]  /*115e0*/  FFMA.FTZ R55, R56, R55, -R41 ;  /* 0x0000003738377223 */ /* 0x000fe20000010829 */
[----:B------:R-:W-:Y:S01]  /*115f0*/  FFMA.FTZ R41, R57, R60, -R64 ;  /* 0x0000003c39297223 */ /* 0x000fe20000010840 */
[C---:B------:R-:W-:Y:S01]  /*11600*/  FMUL.FTZ R60, R51.reuse, R54 ;  /* 0x00000036333c7220 */ /* 0x040fe20000410000 */
[----:B------:R-:W-:Y:S01]  /*11610*/  FMUL.FTZ R66, R51, R58 ;  /* 0x0000003a33427220 */ /* 0x000fe20000410000 */
[----:B------:R-:W-:Y:S01]  /*11620*/  FFMA.FTZ R47, R57, R62, R47 ;  /* 0x0000003e392f7223 */ /* 0x000fe2000001002f */
[----:B------:R-:W-:Y:S02]  /*11630*/  HADD2.F32 R48, -RZ, R48.H1_H1 ;  /* 0x30000030ff307230 */ /* 0x000fe40000004100 */
[----:B------:R-:W-:Y:S01]  /*11640*/  FFMA.FTZ R60, R43, R58, R60 ;  /* 0x0000003a2b3c7223 */ /* 0x000fe2000001003c */
[----:B------:R-:W-:-:S02]  /*11650*/  HADD2.F32 R50, -RZ, R50.H1_H1 ;  /* 0x30000032ff327230 */ /* 0x000fc40000004100 */
[----:B------:R-:W-:Y:S01]  /*11660*/  FFMA.FTZ R66, R43, R54, -R66 ;  /* 0x000000362b427223 */ /* 0x000fe20000010842 */
[----:B------:R-:W-:Y:S02]  /*11670*/  HADD2.F32 R51, -RZ, R21.H0_H0 ;  /* 0x20000015ff337230 */ /* 0x000fe40000004100 */
[----:B------:R-:W-:Y:S01]  /*11680*/  FFMA.FTZ R56, R56, R65, R63 ;  /* 0x0000004138387223 */ /* 0x000fe2000001003f */
[----:B------:R-:W-:Y:S01]  /*11690*/  HADD2.F32 R57, -RZ, R46.H0_H0 ;  /* 0x2000002eff397230 */ /* 0x000fe20000004100 */
[----:B------:R-:W-:Y:S01]  /*116a0*/  F2FP.F16.F32.PACK_AB R47, R60, R47 ;  /* 0x0000002f3c2f723e */ /* 0x000fe200000000ff */
[----:B------:R-:W-:Y:S02]  /*116b0*/  HADD2.F32 R21, -RZ, R20.H0_H0 ;  /* 0x20000014ff157230 */ /* 0x000fe40000004100 */
[----:B------:R-:W-:Y:S01]  /*116c0*/  FMUL.FTZ R43, R48, R51 ;  /* 0x00000033302b7220 */ /* 0x000fe20000410000 */
[----:B------:R-:W-:Y:S02]  /*116d0*/  HADD2.F32 R40, -RZ, R40.H1_H1 ;  /* 0x30000028ff287230 */ /* 0x000fe40000004100 */
[----:B------:R-:W-:Y:S01]  /*116e0*/  FMUL.FTZ R59, R50, R57 ;  /* 0x00000039323b7220 */ /* 0x000fe20000410000 */
[----:B------:R-:W-:-:S02]  /*116f0*/  HADD2.F32 R42, -RZ, R42.H1_H1 ;  /* 0x3000002aff2a7230 */ /* 0x000fc40000004100 */
[----:B------:R-:W-:Y:S01]  /*11700*/  FMUL.FTZ R48, R48, R21 ;  /* 0x0000001530307220 */ /* 0x000fe20000410000 */
[----:B------:R-:W-:Y:S01]  /*11710*/  FMUL.FTZ R50, R50, R45 ;  /* 0x0000002d32327220 */ /* 0x000fe20000410000 */
[----:B------:R-:W-:Y:S01]  /*11720*/  FFMA.FTZ R20, R40, R21, -R43 ;  /* 0x0000001528147223 */ /* 0x000fe2000001082b */
[----:B------:R-:W-:Y:S01]  /*11730*/  F2FP.F16.F32.PACK_AB R43, R66, R41 ;  /* 0x00000029422b723e */ /* 0x000fe200000000ff */
[----:B------:R-:W-:Y:S01]  /*11740*/  FFMA.FTZ R46, R42, R45, -R59 ;  /* 0x0000002d2a2e7223 */ /* 0x000fe2000001083b */
[----:B------:R-:W-:Y:S01]  /*11750*/  FFMA.FTZ R51, R40, R51, R48 ;  /* 0x0000003328337223 */ /* 0x000fe20000010030 */
[----:B------:R-:W-:Y:S01]  /*11760*/  FFMA.FTZ R57, R42, R57, R50 ;  /* 0x000000392a397223 */ /* 0x000fe20000010032 */
[----:B------:R-:W-:Y:S02]  /*11770*/  F2FP.F16.F32.PACK_AB R41, R61, R44 ;  /* 0x0000002c3d29723e */ /* 0x000fe400000000ff */
[----:B------:R-:W-:Y:S02]  /*11780*/  F2FP.F16.F32.PACK_AB R40, R20, R49 ;  /* 0x000000311428723e */ /* 0x000fe400000000ff */
[----:B------:R-:W-:-:S02]  /*11790*/  F2FP.F16.F32.PACK_AB R42, R46, R55 ;  /* 0x000000372e2a723e */ /* 0x000fc400000000ff */
[----:B------:R-:W-:Y:S02]  /*117a0*/  F2FP.F16.F32.PACK_AB R45, R52, R53 ;  /* 0x00000035342d723e */ /* 0x000fe400000000ff */
[----:B------:R-:W-:Y:S01]  /*117b0*/  F2FP.F16.F32.PACK_AB R44, R51, R112 ;  /* 0x00000070332c723e */ /* 0x000fe200000000ff */
[----:B------:R2:W-:Y:S01]  /*117c0*/  STS.128 [R69], R40 ;  /* 0x0000002845007388 */ /* 0x0005e20000000c00 */
[----:B------:R-:W-:-:S05]  /*117d0*/  F2FP.F16.F32.PACK_AB R46, R57, R56 ;  /* 0x00000038392e723e */ /* 0x000fca00000000ff */
[----:B------:R2:W-:Y:S02]  /*117e0*/  STS.128 [R3+0x10400], R44 ;  /* 0x0104002c03007388 */ /* 0x0005e40000000c00 */
.L_x_1726:
[----:B------:R-:W-:Y:S05]  /*117f0*/  BSYNC B1 ;  /* 0x0000000000017941 */ /* 0x000fea0003800000 */
.L_x_1725:
[----:B--2---:R-:W-:Y:S01]  /*11800*/  VIADD R3, R121, 0x40 ;  /* 0x0000004079037836 */ /* 0x004fe20000000000 */
[----:B------:R-:W-:Y:S04]  /*11810*/  BSSY B1, `(.L_x_1729) ;  /* 0x00000d8000017945 */ /* 0x000fe80003800000 */
[----:B------:R-:W-:-:S13]  /*11820*/  ISETP.GE.AND P0, PT, R3, R0, PT ;  /* 0x000000000300720c */ /* 0x000fda0003f06270 */
[----:B------:R-:W-:Y:S05]  /*11830*/  @P0 BRA `(.L_x_1730) ;  /* 0x0000000c00540947 */ /* 0x000fea0003800000 */
[----:B01----:R-:W0:Y:S01]  /*11840*/  LDC R20, c[0x0][0x3f4] ;  /* 0x0000fd00ff147b82 */ /* 0x003e220000000800 */
[----:B------:R-:W-:Y:S01]  /*11850*/  BSSY B2, `(.L_x_1731) ;  /* 0x000006b000027945 */ /* 0x000fe20003800000 */
[-C--:B0-----:R-:W-:Y:S02]  /*11860*/  ISETP.GE.AND P0, PT, R18, R20.reuse, PT ;  /* 0x000000141200720c */ /* 0x081fe40003f06270 */
[----:B------:R-:W-:-:S11]  /*11870*/  ISETP.GE.AND P1, PT, R203, R20, PT ;  /* 0x00000014cb00720c */ /* 0x000fd60003f26270 */
[----:B------:R-:W-:Y:S05]  /*11880*/  @P0 BRA `(.L_x_1732) ;  /* 0x00000004009c0947 */ /* 0x000fea0003800000 */
[----:B------:R-:W2:Y:S04]  /*11890*/  LDL R21, [R1+0x80] ;  /* 0x0000800001157983 */ /* 0x000ea80000100800 */
[----:B------:R-:W3:Y:S01]  /*118a0*/  LDL R63, [R1+0xb4] ;  /* 0x0000b400013f7983 */ /* 0x000ee20000100800 */
[----:B------:R-:W-:Y:S01]  /*118b0*/  IMAD.SHL.U32 R40, R3, 0x40, RZ ;  /* 0x0000004003287824 */ /* 0x000fe200078e00ff */
[----:B------:R-:W-:Y:S01]  /*118c0*/  SHF.R.S32.HI R44, RZ, 0x1f, R3 ;  /* 0x0000001fff2c7819 */ /* 0x000fe20000011403 */
[--C-:B------:R-:W-:Y:S01]  /*118d0*/  HADD2.F32 R56, -RZ, R107.reuse.H1_H1 ;  /* 0x3000006bff387230 */ /* 0x100fe20000004100 */
[--C-:B------:R-:W-:Y:S01]  /*118e0*/  SHF.R.U64 R28, R28, 0x10, R29.reuse ;  /* 0x000000101c1c7819 */ /* 0x100fe2000000121d */
[--C-:B------:R-:W-:Y:S01]  /*118f0*/  HADD2.F32 R58, -RZ, R106.reuse.H1_H1 ;  /* 0x3000006aff3a7230 */ /* 0x100fe20000004100 */
[----:B------:R-:W-:Y:S01]  /*11900*/  LOP3.LUT R41, R40, 0x1c0, RZ, 0xc0, !PT ;  /* 0x000001c028297812 */ /* 0x000fe200078ec0ff */
[----:B------:R-:W-:Y:S01]  /*11910*/  HADD2.F32 R57, -RZ, R106.H0_H0 ;  /* 0x2000006aff397230 */ /* 0x000fe20000004100 */
[----:B------:R-:W-:Y:S01]  /*11920*/  LEA.HI R44, R44, R3, RZ, 0x3 ;  /* 0x000000032c2c7211 */ /* 0x000fe200078f18ff */
[----:B------:R-:W-:Y:S01]  /*11930*/  HADD2.F32 R107, -RZ, R107.H0_H0 ;  /* 0x2000006bff6b7230 */ /* 0x000fe20000004100 */
[----:B------:R-:W-:-:S02]  /*11940*/  SHF.R.U32.HI R52, RZ, 0x10, R29 ;  /* 0x00000010ff347819 */ /* 0x000fc4000001161d */
[--C-:B------:R-:W-:Y:S01]  /*11950*/  SHF.R.U64 R29, R32, 0x10, R33.reuse ;  /* 0x00000010201d7819 */ /* 0x100fe20000001221 */
[----:B------:R-:W-:Y:S01]  /*11960*/  IMAD.SHL.U32 R44, R44, 0x40, RZ ;  /* 0x000000402c2c7824 */ /* 0x000fe200078e00ff */
[----:B------:R-:W-:Y:S01]  /*11970*/  SHF.R.U32.HI R59, RZ, 0x10, R33 ;  /* 0x00000010ff3b7819 */ /* 0x000fe20000011621 */
[----:B------:R-:W-:Y:S01]  /*11980*/  HADD2.F32 R52, -RZ, R52.H0_H0 ;  /* 0x20000034ff347230 */ /* 0x000fe20000004100 */
[--C-:B------:R-:W-:Y:S02]  /*11990*/  SHF.R.U64 R30, R30, 0x10, R31.reuse ;  /* 0x000000101e1e7819 */ /* 0x100fe4000000121f */
[----:B------:R-:W-:Y:S01]  /*119a0*/  LOP3.LUT R45, R44, 0xfffffe00, RZ, 0xc0, !PT ;  /* 0xfffffe002c2d7812 */ /* 0x000fe200078ec0ff */
[----:B------:R-:W-:Y:S01]  /*119b0*/  HADD2.F32 R59, -RZ, R59.H0_H0 ;  /* 0x2000003bff3b7230 */ /* 0x000fe20000004100 */
[----:B------:R-:W-:Y:S02]  /*119c0*/  SHF.R.U32.HI R32, RZ, 0x10, R31 ;  /* 0x00000010ff207819 */ /* 0x000fe4000001161f */
[----:B------:R-:W-:-:S02]  /*119d0*/  SHF.R.U64 R31, R34, 0x10, R35 ;  /* 0x00000010221f7819 */ /* 0x000fc40000001223 */
[----:B------:R-:W-:Y:S01]  /*119e0*/  SHF.R.U32.HI R34, RZ, 0x10, R35 ;  /* 0x00000010ff227819 */ /* 0x000fe20000011623 */
[----:B------:R-:W-:-:S04]  /*119f0*/  HADD2.F32 R32, -RZ, R32.H0_H0 ;  /* 0x20000020ff207230 */ /* 0x000fc80000004100 */
[----:B------:R-:W-:Y:S01]  /*11a00*/  HADD2.F32 R34, -RZ, R34.H0_H0 ;  /* 0x20000022ff227230 */ /* 0x000fe20000004100 */
[----:B--2---:R-:W-:-:S04]  /*11a10*/  LEA.HI R21, R20, R21, RZ, 0x1d ;  /* 0x0000001514157211 */ /* 0x004fc800078fe8ff */
[----:B------:R-:W-:Y:S01]  /*11a20*/  SHF.R.S32.HI R42, RZ, 0x1f, R21 ;  /* 0x0000001fff2a7819 */ /* 0x000fe20000011415 */
[----:B------:R-:W-:-:S03]  /*11a30*/  IMAD.SHL.U32 R40, R21, 0x8, RZ ;  /* 0x0000000815287824 */ /* 0x000fc600078e00ff */
[----:B------:R-:W-:Y:S02]  /*11a40*/  LEA.HI R42, R42, R21, RZ, 0x3 ;  /* 0x000000152a2a7211 */ /* 0x000fe400078f18ff */
[----:B------:R-:W-:Y:S02]  /*11a50*/  LOP3.LUT R21, R41, 0x38, R40, 0xf8, !PT ;  /* 0x0000003829157812 */ /* 0x000fe400078ef828 */
[----:B------:R-:W-:Y:S01]  /*11a60*/  SHF.R.U32.HI R40, RZ, 0x3, R41 ;  /* 0x00000003ff287819 */ /* 0x000fe20000011629 */
[----:B------:R-:W-:-:S03]  /*11a70*/  IMAD.SHL.U32 R42, R42, 0x400, RZ ;  /* 0x000004002a2a7824 */ /* 0x000fc600078e00ff */
[----:B------:R-:W-:Y:S02]  /*11a80*/  LOP3.LUT R21, R21, R40, RZ, 0x3c, !PT ;  /* 0x0000002815157212 */ /* 0x000fe400078e3cff */
[----:B------:R-:W-:Y:S02]  /*11a90*/  LOP3.LUT R44, R42, 0x7fffe000, RZ, 0xc0, !PT ;  /* 0x7fffe0002a2c7812 */ /* 0x000fe400078ec0ff */
[----:B---3--:R-:W0:Y:S02]  /*11aa0*/  LDS.128 R40, [R63] ;  /* 0x000000003f287984 */ /* 0x008e240000000c00 */
[----:B------:R-:W-:-:S04]  /*11ab0*/  IADD3 R44, R21, R44, R45 ;  /* 0x0000002c152c7210 */ /* 0x000fc80007ffe02d */
[----:B------:R-:W-:-:S05]  /*11ac0*/  LEA R21, R44, R17, 0x1 ;  /* 0x000000112c157211 */ /* 0x000fca00078e08ff */
[----:B------:R-:W1:Y:S01]  /*11ad0*/  LDS.128 R44, [R21+0x10400] ;  /* 0x01040000152c7984 */ /* 0x000e620000000c00 */
[--C-:B0-----:R-:W-:Y:S02]  /*11ae0*/  HADD2.F32 R53, -RZ, R41.reuse.H0_H0 ;  /* 0x20000029ff357230 */ /* 0x101fe40000004100 */
[----:B------:R-:W-:Y:S02]  /*11af0*/  HADD2.F32 R50, -RZ, R41.H1_H1 ;  /* 0x30000029ff327230 */ /* 0x000fe40000004100 */
[----:B------:R-:W-:Y:S02]  /*11b00*/  HADD2.F32 R48, -RZ, R40.H0_H0 ;  /* 0x20000028ff307230 */ /* 0x000fe40000004100 */
[----:B------:R-:W-:Y:S02]  /*11b10*/  HADD2.F32 R33, -RZ, R42.H0_H0 ;  /* 0x2000002aff217230 */ /* 0x000fe40000004100 */
[--C-:B------:R-:W-:Y:S02]  /*11b20*/  HADD2.F32 R35, -RZ, R43.reuse.H0_H0 ;  /* 0x2000002bff237230 */ /* 0x100fe40000004100 */
[----:B------:R-:W-:-:S02]  /*11b30*/  HADD2.F32 R43, -RZ, R43.H1_H1 ;  /* 0x3000002bff2b7230 */ /* 0x000fc40000004100 */
[--C-:B-1----:R-:W-:Y:S02]  /*11b40*/  HADD2.F32 R41, -RZ, R45.reuse.H0_H0 ;  /* 0x2000002dff297230 */ /* 0x102fe40000004100 */
[----:B------:R-:W-:Y:S02]  /*11b50*/  HADD2.F32 R54, -RZ, R44.H0_H0 ;  /* 0x2000002cff367230 */ /* 0x000fe40000004100 */
[----:B------:R-:W-:Y:S02]  /*11b60*/  HADD2.F32 R55, -RZ, R45.H1_H1 ;  /* 0x3000002dff377230 */ /* 0x000fe40000004100 */
[C---:B------:R-:W-:Y:S01]  /*11b70*/  FMUL.FTZ R60, R41.reuse, R58 ;  /* 0x0000003a293c7220 */ /* 0x040fe20000410000 */
[-C--:B------:R-:W-:Y:S01]  /*11b80*/  FMUL.FTZ R62, R41, R56.reuse ;  /* 0x00000038293e7220 */ /* 0x080fe20000410000 */
[----:B------:R-:W-:Y:S02]  /*11b90*/  HADD2.F32 R51, -RZ, R46.H0_H0 ;  /* 0x2000002eff337230 */ /* 0x000fe40000004100 */
[C---:B------:R-:W-:Y:S01]  /*11ba0*/  FFMA.FTZ R41, R53.reuse, R56, -R60 ;  /* 0x0000003835297223 */ /* 0x040fe2000001083c */
[----:B------:R-:W-:Y:S01]  /*11bb0*/  FFMA.FTZ R45, R53, R58, R62 ;  /* 0x0000003a352d7223 */ /* 0x000fe2000001003e */
[----:B------:R-:W-:Y:S01]  /*11bc0*/  FMUL.FTZ R53, R54, R57 ;  /* 0x0000003936357220 */ /* 0x000fe20000410000 */
[----:B------:R-:W-:-:S02]  /*11bd0*/  HADD2.F32 R56, -RZ, R105.H0_H0 ;  /* 0x20000069ff387230 */ /* 0x000fc40000004100 */
[-C--:B------:R-:W-:Y:S01]  /*11be0*/  FMUL.FTZ R58, R54, R107.reuse ;  /* 0x0000006b363a7220 */ /* 0x080fe20000410000 */
[--C-:B------:R-:W-:Y:S02]  /*11bf0*/  HADD2.F32 R54, -RZ, R108.reuse.H0_H0 ;  /* 0x2000006cff367230 */ /* 0x100fe40000004100 */
[C---:B------:R-:W-:Y:S01]  /*11c00*/  FFMA.FTZ R53, R48.reuse, R107, -R53 ;  /* 0x0000006b30357223 */ /* 0x040fe20000010835 */
[----:B------:R-:W-:Y:S02]  /*11c10*/  HADD2.F32 R49, -RZ, R47.H0_H0 ;  /* 0x2000002fff317230 */ /* 0x000fe40000004100 */
[----:B------:R-:W-:Y:S01]  /*11c20*/  FFMA.FTZ R48, R48, R57, R58 ;  /* 0x0000003930307223 */ /* 0x000fe2000001003a */
[C---:B------:R-:W-:Y:S01]  /*11c30*/  FMUL.FTZ R60, R51.reuse, R56 ;  /* 0x00000038333c7220 */ /* 0x040fe20000410000 */
[----:B------:R-:W-:Y:S02]  /*11c40*/  HADD2.F32 R58, -RZ, R105.H1_H1 ;  /* 0x30000069ff3a7230 */ /* 0x000fe40000004100 */
[----:B------:R-:W-:Y:S01]  /*11c50*/  FMUL.FTZ R62, R51, R54 ;  /* 0x00000036333e7220 */ /* 0x000fe20000410000 */
[----:B------:R-:W-:-:S02]  /*11c60*/  HADD2.F32 R108, -RZ, R108.H1_H1 ;  /* 0x3000006cff6c7230 */ /* 0x000fc40000004100 */
[----:B------:R-:W-:Y:S01]  /*11c70*/  FFMA.FTZ R51, R33, R54, -R60 ;  /* 0x0000003621337223 */ /* 0x000fe2000001083c */
[----:B------:R-:W-:Y:S02]  /*11c80*/  HADD2.F32 R47, -RZ, R47.H1_H1 ;  /* 0x3000002fff2f7230 */ /* 0x000fe40000004100 */
[----:B------:R-:W-:Y:S01]  /*11c90*/  FMUL.FTZ R54, R49, R58 ;  /* 0x0000003a31367220 */ /* 0x000fe20000410000 */
[----:B------:R-:W-:Y:S01]  /*11ca0*/  FMUL.FTZ R61, R55, R59 ;  /* 0x0000003b373d7220 */ /* 0x000fe20000410000 */
[----:B------:R-:W-:Y:S01]  /*11cb0*/  FMUL.FTZ R49, R49, R108 ;  /* 0x0000006c31317220 */ /* 0x000fe20000410000 */
[----:B------:R-:W-:Y:S01]  /*11cc0*/  FMUL.FTZ R55, R55, R52 ;  /* 0x0000003437377220 */ /* 0x000fe20000410000 */
[----:B------:R-:W-:Y:S01]  /*11cd0*/  FFMA.FTZ R62, R33, R56, R62 ;  /* 0x00000038213e7223 */ /* 0x000fe2000001003e */
[C---:B------:R-:W-:Y:S01]  /*11ce0*/  FFMA.FTZ R54, R35.reuse, R108, -R54 ;  /* 0x0000006c23367223 */ /* 0x040fe20000010836 */
[----:B------:R-:W-:Y:S01]  /*11cf0*/  FFMA.FTZ R49, R35, R58, R49 ;  /* 0x0000003a23317223 */ /* 0x000fe20000010031 */
[----:B------:R-:W-:-:S02]  /*11d00*/  HADD2.F32 R44, -RZ, R44.H1_H1 ;  /* 0x3000002cff2c7230 */ /* 0x000fc40000004100 */
[C---:B------:R-:W-:Y:S01]  /*11d10*/  FMUL.FTZ R56, R47.reuse, R34 ;  /* 0x000000222f387220 */ /* 0x040fe20000410000 */
[----:B------:R-:W-:Y:S02]  /*11d20*/  HADD2.F32 R46, -RZ, R46.H1_H1 ;  /* 0x3000002eff2e7230 */ /* 0x000fe40000004100 */
[----:B------:R-:W-:Y:S01]  /*11d30*/  FMUL.FTZ R58, R47, R32 ;  /* 0x000000202f3a7220 */ /* 0x000fe20000410000 */
[----:B------:R-:W-:Y:S02]  /*11d40*/  HADD2.F32 R33, -RZ, R29.H0_H0 ;  /* 0x2000001dff217230 */ /* 0x000fe40000004100 */
[C---:B------:R-:W-:Y:S01]  /*11d50*/  FFMA.FTZ R52, R50.reuse, R52, -R61 ;  /* 0x0000003432347223 */ /* 0x040fe2000001083d */
[----:B------:R-:W-:Y:S02]  /*11d60*/  HADD2.F32 R35, -RZ, R31.H0_H0 ;  /* 0x2000001fff237230 */ /* 0x000fe40000004100 */
[----:B------:R-:W-:Y:S01]  /*11d70*/  FFMA.FTZ R50, R50, R59, R55 ;  /* 0x0000003b32327223 */ /* 0x000fe20000010037 */
[----:B------:R-:W-:-:S02]  /*11d80*/  HADD2.F32 R29, -RZ, R28.H0_H0 ;  /* 0x2000001cff1d7230 */ /* 0x000fc40000004100 */
[C---:B------:R-:W-:Y:S01]  /*11d90*/  FFMA.FTZ R55, R43.reuse, R32, -R56 ;  /* 0x000000202b377223 */ /* 0x040fe20000010838 */
[----:B------:R-:W-:Y:S02]  /*11da0*/  HADD2.F32 R31, -RZ, R30.H0_H0 ;  /* 0x2000001eff1f7230 */ /* 0x000fe40000004100 */
[----:B------:R-:W-:Y:S01]  /*11db0*/  FFMA.FTZ R58, R43, R34, R58 ;  /* 0x000000222b3a7223 */ /* 0x000fe2000001003a */
[----:B------:R-:W-:Y:S02]  /*11dc0*/  HADD2.F32 R40, -RZ, R40.H1_H1 ;  /* 0x30000028ff287230 */ /* 0x000fe40000004100 */
[----:B------:R-:W-:Y:S01]  /*11dd0*/  FMUL.FTZ R43, R44, R33 ;  /* 0x000000212c2b7220 */ /* 0x000fe20000410000 */
[----:B------:R-:W-:Y:S02]  /*11de0*/  HADD2.F32 R42, -RZ, R42.H1_H1 ;  /* 0x3000002aff2a7230 */ /* 0x000fe40000004100 */
[----:B------:R-:W-:Y:S01]  /*11df0*/  FMUL.FTZ R47, R46, R35 ;  /* 0x000000232e2f7220 */ /* 0x000fe20000410000 */
[----:B------:R-:W-:Y:S01]  /*11e00*/  FMUL.FTZ R44, R44, R29 ;  /* 0x0000001d2c2c7220 */ /* 0x000fe20000410000 */
[----:B------:R-:W-:Y:S01]  /*11e10*/  FMUL.FTZ R46, R46, R31 ;  /* 0x0000001f2e2e7220 */ /* 0x000fe20000410000 */
[----:B------:R-:W-:Y:S01]  /*11e20*/  FFMA.FTZ R28, R40, R29, -R43 ;  /* 0x0000001d281c7223 */ /* 0x000fe2000001082b */
[----:B------:R-:W-:Y:S01]  /*11e30*/  FFMA.FTZ R30, R42, R31, -R47 ;  /* 0x0000001f2a1e7223 */ /* 0x000fe2000001082f */
        /* <DEDUP_REMOVED lines=12> */
.L_x_1732:
[----:B------:R-:W-:Y:S05]  /*11f00*/  BSYNC B2 ;  /* 0x0000000000027941 */ /* 0x000fea0003800000 */
.L_x_1731:
[----:B------:R-:W-:Y:S05]  /*11f10*/  @P1 BRA `(.L_x_1730) ;  /* 0x00000004009c1947 */ /* 0x000fea0003800000 */
[----:B0-----:R-:W2:Y:S04]  /*11f20*/  LDL R28, [R1+0xa0] ;  /* 0x0000a000011c7983 */ /* 0x001ea80000100800 */
[----:B------:R-:W3:Y:S01]  /*11f30*/  LDL R52, [R1+0xb0] ;  /* 0x0000b00001347983 */ /* 0x000ee20000100800 */
[----:B------:R-:W-:Y:S01]  /*11f40*/  IMAD.SHL.U32 R21, R3, 0x40, RZ ;  /* 0x0000004003157824 */ /* 0x000fe200078e00ff */
[----:B------:R-:W-:Y:S01]  /*11f50*/  SHF.R.S32.HI R30, RZ, 0x1f, R3 ;  /* 0x0000001fff1e7819 */ /* 0x000fe20000011403 */
[----:B------:R-:W-:Y:S01]  /*11f60*/  HADD2.F32 R45, -RZ, R95.H1_H1 ;  /* 0x3000005fff2d7230 */ /* 0x000fe20000004100 */
[----:B------:R-:W-:Y:S02]  /*11f70*/  SHF.R.U32.HI R46, RZ, 0x10, R37 ;  /* 0x00000010ff2e7819 */ /* 0x000fe40000011625 */
[----:B------:R-:W-:-:S02]  /*11f80*/  LEA.HI R30, R30, R3, RZ, 0x3 ;  /* 0x000000031e1e7211 */ /* 0x000fc400078f18ff */
[----:B------:R-:W-:Y:S01]  /*11f90*/  SHF.R.U32.HI R44, RZ, 0x10, R25 ;  /* 0x00000010ff2c7819 */ /* 0x000fe20000011619 */
[----:B------:R-:W-:Y:S01]  /*11fa0*/  HADD2.F32 R46, -RZ, R46.H0_H0 ;  /* 0x2000002eff2e7230 */ /* 0x000fe20000004100 */
[----:B------:R-:W-:Y:S01]  /*11fb0*/  SHF.R.U32.HI R51, RZ, 0x10, R27 ;  /* 0x00000010ff337819 */ /* 0x000fe2000001161b */
[----:B------:R-:W-:Y:S01]  /*11fc0*/  IMAD.SHL.U32 R30, R30, 0x40, RZ ;  /* 0x000000401e1e7824 */ /* 0x000fe200078e00ff */
[----:B------:R-:W-:Y:S02]  /*11fd0*/  SHF.R.U32.HI R49, RZ, 0x10, R39 ;  /* 0x00000010ff317819 */ /* 0x000fe40000011627 */
[----:B--2---:R-:W-:Y:S02]  /*11fe0*/  LEA.HI R20, R20, R28, RZ, 0x1d ;  /* 0x0000001c14147211 */ /* 0x004fe400078fe8ff */
[----:B------:R-:W-:Y:S02]  /*11ff0*/  LOP3.LUT R28, R21, 0x1c0, RZ, 0xc0, !PT ;  /* 0x000001c0151c7812 */ /* 0x000fe400078ec0ff */
[----:B------:R-:W-:Y:S01]  /*12000*/  SHF.R.S32.HI R29, RZ, 0x1f, R20 ;  /* 0x0000001fff1d7819 */ /* 0x000fe20000011414 */
[----:B------:R-:W-:-:S03]  /*12010*/  IMAD.SHL.U32 R21, R20, 0x8, RZ ;  /* 0x0000000814157824 */ /* 0x000fc600078e00ff */
[----:B------:R-:W-:Y:S02]  /*12020*/  LEA.HI R29, R29, R20, RZ, 0x3 ;  /* 0x000000141d1d7211 */ /* 0x000fe400078f18ff */
[----:B------:R-:W-:Y:S02]  /*12030*/  LOP3.LUT R3, R28, 0x38, R21, 0xf8, !PT ;  /* 0x000000381c037812 */ /* 0x000fe400078ef815 */
[----:B------:R-:W-:Y:S01]  /*12040*/  SHF.R.U32.HI R28, RZ, 0x3, R28 ;  /* 0x00000003ff1c7819 */ /* 0x000fe2000001161c */
[----:B------:R-:W-:Y:S01]  /*12050*/  IMAD.SHL.U32 R29, R29, 0x400, RZ ;  /* 0x000004001d1d7824 */ /* 0x000fe200078e00ff */
[----:B------:R-:W-:Y:S02]  /*12060*/  LOP3.LUT R21, R30, 0xfffffe00, RZ, 0xc0, !PT ;  /* 0xfffffe001e157812 */ /* 0x000fe400078ec0ff */
[----:B------:R-:W-:Y:S02]  /*12070*/  LOP3.LUT R3, R3, R28, RZ, 0x3c, !PT ;  /* 0x0000001c03037212 */ /* 0x000fe400078e3cff */
[----:B------:R-:W-:-:S02]  /*12080*/  LOP3.LUT R20, R29, 0x7fffe000, RZ, 0xc0, !PT ;  /* 0x7fffe0001d147812 */ /* 0x000fc400078ec0ff */
[----:B---3--:R-:W0:Y:S02]  /*12090*/  LDS.128 R28, [R52] ;  /* 0x00000000341c7984 */ /* 0x008e240000000c00 */
[----:B------:R-:W-:Y:S02]  /*120a0*/  IADD3 R20, R3, R20, R21 ;  /* 0x0000001403147210 */ /* 0x000fe40007ffe015 */
[----:B------:R-:W-:-:S03]  /*120b0*/  SHF.R.U64 R21, R26, 0x10, R27 ;  /* 0x000000101a157819 */ /* 0x000fc6000000121b */
[----:B------:R-:W-:Y:S01]  /*120c0*/  IMAD R3, R20, 0x2, R17 ;  /* 0x0000000214037824 */ /* 0x000fe200078e0211 */
[----:B------:R-:W-:Y:S01]  /*120d0*/  SHF.R.U64 R20, R24, 0x10, R25 ;  /* 0x0000001018147819 */ /* 0x000fe20000001219 */
[----:B------:R-:W-:Y:S01]  /*120e0*/  HADD2.F32 R21, -RZ, R21.H0_H0 ;  /* 0x20000015ff157230 */ /* 0x000fe20000004100 */
[----:B------:R-:W-:Y:S02]  /*120f0*/  SHF.R.U64 R24, R36, 0x10, R37 ;  /* 0x0000001024187819 */ /* 0x000fe40000001225 */
[----:B------:R-:W1:Y:S01]  /*12100*/  LDS.128 R32, [R3+0x10400] ;  /* 0x0104000003207984 */ /* 0x000e620000000c00 */
[----:B------:R-:W-:-:S05]  /*12110*/  SHF.R.U64 R25, R38, 0x10, R39 ;  /* 0x0000001026197819 */ /* 0x000fca0000001227 */
[----:B------:R-:W-:Y:S02]  /*12120*/  HADD2.F32 R25, -RZ, R25.H0_H0 ;  /* 0x20000019ff197230 */ /* 0x000fe40000004100 */
[--C-:B0-----:R-:W-:Y:S02]  /*12130*/  HADD2.F32 R36, -RZ, R29.reuse.H0_H0 ;  /* 0x2000001dff247230 */ /* 0x101fe40000004100 */
[----:B------:R-:W-:Y:S02]  /*12140*/  HADD2.F32 R37, -RZ, R29.H1_H1 ;  /* 0x3000001dff257230 */ /* 0x000fe40000004100 */
[--C-:B------:R-:W-:Y:S02]  /*12150*/  HADD2.F32 R29, -RZ, R96.reuse.H1_H1 ;  /* 0x30000060ff1d7230 */ /* 0x100fe40000004100 */
[----:B------:R-:W-:Y:S02]  /*12160*/  HADD2.F32 R96, -RZ, R96.H0_H0 ;  /* 0x20000060ff607230 */ /* 0x000fe40000004100 */
[----:B------:R-:W-:-:S02]  /*12170*/  HADD2.F32 R27, -RZ, R28.H0_H0 ;  /* 0x2000001cff1b7230 */ /* 0x000fc40000004100 */
[----:B------:R-:W-:Y:S02]  /*12180*/  HADD2.F32 R38, -RZ, R30.H0_H0 ;  /* 0x2000001eff267230 */ /* 0x000fe40000004100 */
[--C-:B-1----:R-:W-:Y:S02]  /*12190*/  HADD2.F32 R26, -RZ, R33.reuse.H0_H0 ;  /* 0x20000021ff1a7230 */ /* 0x102fe40000004100 */
[----:B------:R-:W-:Y:S02]  /*121a0*/  HADD2.F32 R40, -RZ, R33.H1_H1 ;  /* 0x30000021ff287230 */ /* 0x000fe40000004100 */
[----:B------:R-:W-:Y:S02]  /*121b0*/  HADD2.F32 R33, -RZ, R32.H0_H0 ;  /* 0x20000020ff217230 */ /* 0x000fe40000004100 */
[C---:B------:R-:W-:Y:S01]  /*121c0*/  FMUL.FTZ R43, R26.reuse, R45 ;  /* 0x0000002d1a2b7220 */ /* 0x040fe20000410000 */
[----:B------:R-:W-:Y:S01]  /*121d0*/  FMUL.FTZ R47, R26, R29 ;  /* 0x0000001d1a2f7220 */ /* 0x000fe20000410000 */
[----:B------:R-:W-:Y:S01]  /*121e0*/  FMUL.FTZ R48, R40, R46 ;  /* 0x0000002e28307220 */ /* 0x000fe20000410000 */
[----:B------:R-:W-:-:S02]  /*121f0*/  HADD2.F32 R41, -RZ, R34.H0_H0 ;  /* 0x20000022ff297230 */ /* 0x000fc40000004100 */
[C---:B------:R-:W-:Y:S01]  /*12200*/  FFMA.FTZ R26, R36.reuse, R29, -R43 ;  /* 0x0000001d241a7223 */ /* 0x040fe2000001082b */
[----:B------:R-:W-:Y:S02]  /*12210*/  HADD2.F32 R43, -RZ, R44.H0_H0 ;  /* 0x2000002cff2b7230 */ /* 0x000fe40000004100 */
[----:B------:R-:W-:Y:S01]  /*12220*/  FFMA.FTZ R29, R36, R45, R47 ;  /* 0x0000002d241d7223 */ /* 0x000fe2000001002f */
[----:B------:R-:W-:Y:S02]  /*12230*/  HADD2.F32 R44, -RZ, R95.H0_H0 ;  /* 0x2000005fff2c7230 */ /* 0x000fe40000004100 */
[----:B------:R-:W-:Y:S02]  /*12240*/  HADD2.F32 R42, -RZ, R35.H0_H0 ;  /* 0x20000023ff2a7230 */ /* 0x000fe40000004100 */
[-C--:B------:R-:W-:Y:S01]  /*12250*/  FMUL.FTZ R50, R40, R43.reuse ;  /* 0x0000002b28327220 */ /* 0x080fe20000410000 */
[----:B------:R-:W-:Y:S01]  /*12260*/  FFMA.FTZ R45, R37, R43, -R48 ;  /* 0x0000002b252d7223 */ /* 0x000fe20000010830 */
[----:B------:R-:W-:Y:S01]  /*12270*/  FMUL.FTZ R36, R33, R44 ;  /* 0x0000002c21247220 */ /* 0x000fe20000410000 */
[----:B------:R-:W-:-:S02]  /*12280*/  HADD2.F32 R40, -RZ, R94.H0_H0 ;  /* 0x2000005eff287230 */ /* 0x000fc40000004100 */
[-C--:B------:R-:W-:Y:S01]  /*12290*/  FMUL.FTZ R43, R33, R96.reuse ;  /* 0x00000060212b7220 */ /* 0x080fe20000410000 */
[--C-:B------:R-:W-:Y:S02]  /*122a0*/  HADD2.F32 R33, -RZ, R97.reuse.H0_H0 ;  /* 0x20000061ff217230 */ /* 0x100fe40000004100 */
[C---:B------:R-:W-:Y:S01]  /*122b0*/  FFMA.FTZ R96, R27.reuse, R96, -R36 ;  /* 0x000000601b607223 */ /* 0x040fe20000010824 */
[----:B------:R-:W-:Y:S02]  /*122c0*/  HADD2.F32 R97, -RZ, R97.H1_H1 ;  /* 0x30000061ff617230 */ /* 0x000fe40000004100 */
[----:B------:R-:W-:Y:S01]  /*122d0*/  FFMA.FTZ R43, R27, R44, R43 ;  /* 0x0000002c1b2b7223 */ /* 0x000fe2000001002b */
[----:B------:R-:W-:Y:S01]  /*122e0*/  FMUL.FTZ R27, R41, R40 ;  /* 0x00000028291b7220 */ /* 0x000fe20000410000 */
[----:B------:R-:W-:Y:S01]  /*122f0*/  FFMA.FTZ R50, R37, R46, R50 ;  /* 0x0000002e25327223 */ /* 0x000fe20000010032 */
[----:B------:R-:W-:Y:S02]  /*12300*/  HADD2.F32 R94, -RZ, R94.H1_H1 ;  /* 0x3000005eff5e7230 */ /* 0x000fe40000004100 */
[----:B------:R-:W-:Y:S01]  /*12310*/  FMUL.FTZ R41, R41, R33 ;  /* 0x0000002129297220 */ /* 0x000fe20000410000 */
[----:B------:R-:W-:-:S02]  /*12320*/  HADD2.F32 R39, -RZ, R31.H0_H0 ;  /* 0x2000001fff277230 */ /* 0x000fc40000004100 */
[----:B------:R-:W-:Y:S01]  /*12330*/  FFMA.FTZ R37, R38, R33, -R27 ;  /* 0x0000002126257223 */ /* 0x000fe2000001081b */
[----:B------:R-:W-:Y:S02]  /*12340*/  HADD2.F32 R35, -RZ, R35.H1_H1 ;  /* 0x30000023ff237230 */ /* 0x000fe40000004100 */
[C---:B------:R-:W-:Y:S01]  /*12350*/  FMUL.FTZ R27, R42.reuse, R97 ;  /* 0x000000612a1b7220 */ /* 0x040fe20000410000 */
[----:B------:R-:W-:Y:S02]  /*12360*/  HADD2.F32 R44, -RZ, R49.H0_H0 ;  /* 0x20000031ff2c7230 */ /* 0x000fe40000004100 */
[----:B------:R-:W-:Y:S01]  /*12370*/  FMUL.FTZ R46, R42, R94 ;  /* 0x0000005e2a2e7220 */ /* 0x000fe20000410000 */
[----:B------:R-:W-:Y:S02]  /*12380*/  HADD2.F32 R36, -RZ, R51.H0_H0 ;  /* 0x20000033ff247230 */ /* 0x000fe40000004100 */
[----:B------:R-:W-:Y:S01]  /*12390*/  FFMA.FTZ R41, R38, R40, R41 ;  /* 0x0000002826297223 */ /* 0x000fe20000010029 */
[----:B------:R-:W-:-:S02]  /*123a0*/  HADD2.F32 R31, -RZ, R31.H1_H1 ;  /* 0x3000001fff1f7230 */ /* 0x000fc40000004100 */
[----:B------:R-:W-:Y:S01]  /*123b0*/  FMUL.FTZ R38, R35, R44 ;  /* 0x0000002c23267220 */ /* 0x000fe20000410000 */
[----:B------:R-:W-:Y:S02]  /*123c0*/  HADD2.F32 R32, -RZ, R32.H1_H1 ;  /* 0x30000020ff207230 */ /* 0x000fe40000004100 */
[----:B------:R-:W-:Y:S01]  /*123d0*/  FFMA.FTZ R94, R39, R94, R27 ;  /* 0x0000005e275e7223 */ /* 0x000fe2000001001b */
[----:B------:R-:W-:Y:S02]  /*123e0*/  HADD2.F32 R34, -RZ, R34.H1_H1 ;  /* 0x30000022ff227230 */ /* 0x000fe40000004100 */
[----:B------:R-:W-:Y:S01]  /*123f0*/  FMUL.FTZ R40, R35, R36 ;  /* 0x0000002423287220 */ /* 0x000fe20000410000 */
[----:B------:R-:W-:Y:S02]  /*12400*/  HADD2.F32 R33, -RZ, R24.H0_H0 ;  /* 0x20000018ff217230 */ /* 0x000fe40000004100 */
[----:B------:R-:W-:Y:S01]  /*12410*/  FFMA.FTZ R46, R39, R97, -R46 ;  /* 0x00000061272e7223 */ /* 0x000fe2000001082e */
[----:B------:R-:W-:-:S02]  /*12420*/  HADD2.F32 R27, -RZ, R20.H0_H0 ;  /* 0x20000014ff1b7230 */ /* 0x000fc40000004100 */
[C---:B------:R-:W-:Y:S01]  /*12430*/  FFMA.FTZ R47, R31.reuse, R36, -R38 ;  /* 0x000000241f2f7223 */ /* 0x040fe20000010826 */
[----:B------:R-:W-:Y:S02]  /*12440*/  HADD2.F32 R28, -RZ, R28.H1_H1 ;  /* 0x3000001cff1c7230 */ /* 0x000fe40000004100 */
[----:B------:R-:W-:Y:S01]  /*12450*/  FFMA.FTZ R49, R31, R44, R40 ;  /* 0x0000002c1f317223 */ /* 0x000fe20000010028 */
[----:B------:R-:W-:Y:S02]  /*12460*/  HADD2.F32 R30, -RZ, R30.H1_H1 ;  /* 0x3000001eff1e7230 */ /* 0x000fe40000004100 */
[----:B------:R-:W-:Y:S01]  /*12470*/  FMUL.FTZ R31, R32, R33 ;  /* 0x00000021201f7220 */ /* 0x000fe20000410000 */
        /* <DEDUP_REMOVED lines=17> */
.L_x_1730:
[----:B------:R-:W-:Y:S05]  /*12590*/  BSYNC B1 ;  /* 0x0000000000017941 */ /* 0x000fea0003800000 */
.L_x_1729:
[----:B--2---:R-:W-:-:S04]  /*125a0*/  IADD3 R3, R121, 0x60, RZ ;  /* 0x0000006079037810 */ /* 0x004fc80007ffe0ff */
[----:B------:R-:W-:-:S13]  /*125b0*/  ISETP.GE.AND P0, PT, R3, R0, PT ;  /* 0x000000000300720c */ /* 0x000fda0003f06270 */
[----:B------:R-:W-:Y:S05]  /*125c0*/  @P0 BRA `(.L_x_1700) ;  /* 0x0000000c00540947 */ /* 0x000fea0003800000 */
[----:B------:R-:W2:Y:S01]  /*125d0*/  LDC R0, c[0x0][0x3f4] ;  /* 0x0000fd00ff007b82 */ /* 0x000ea20000000800 */
[----:B------:R-:W-:Y:S01]  /*125e0*/  BSSY B1, `(.L_x_1733) ;  /* 0x000006b000017945 */ /* 0x000fe20003800000 */
[-C--:B--2---:R-:W-:Y:S02]  /*125f0*/  ISETP.GE.AND P0, PT, R18, R0.reuse, PT ;  /* 0x000000001200720c */ /* 0x084fe40003f06270 */
[----:B------:R-:W-:-:S11]  /*12600*/  ISETP.GE.AND P1, PT, R203, R0, PT ;  /* 0x00000000cb00720c */ /* 0x000fd60003f26270 */
[----:B------:R-:W-:Y:S05]  /*12610*/  @P0 BRA `(.L_x_1734) ;  /* 0x00000004009c0947 */ /* 0x000fea0003800000 */
[----:B01----:R-:W2:Y:S04]  /*12620*/  LDL R20, [R1+0x80] ;  /* 0x0000800001147983 */ /* 0x003ea80000100800 */
[----:B------:R-:W3:Y:S01]  /*12630*/  LDL R46, [R1+0xac] ;  /* 0x0000ac00012e7983 */ /* 0x000ee20000100800 */
[----:B------:R-:W-:Y:S01]  /*12640*/  IMAD.SHL.U32 R21, R3, 0x40, RZ ;  /* 0x0000004003157824 */ /* 0x000fe200078e00ff */
[----:B------:R-:W-:Y:S01]  /*12650*/  SHF.R.S32.HI R26, RZ, 0x1f, R3 ;  /* 0x0000001fff1a7819 */ /* 0x000fe20000011403 */
[----:B------:R-:W-:Y:S01]  /*12660*/  HADD2.F32 R32, -RZ, R100.H1_H1 ;  /* 0x30000064ff207230 */ /* 0x000fe20000004100 */
[----:B------:R-:W-:Y:S01]  /*12670*/  SHF.R.U64 R45, R12, 0x10, R13 ;  /* 0x000000100c2d7819 */ /* 0x000fe2000000120d */
[--C-:B------:R-:W-:Y:S01]  /*12680*/  HADD2.F32 R34, -RZ, R99.reuse.H1_H1 ;  /* 0x30000063ff227230 */ /* 0x100fe20000004100 */
[----:B------:R-:W-:Y:S01]  /*12690*/  LOP3.LUT R24, R21, 0x1c0, RZ, 0xc0, !PT ;  /* 0x000001c015187812 */ /* 0x000fe200078ec0ff */
[----:B------:R-:W-:Y:S01]  /*126a0*/  HADD2.F32 R99, -RZ, R99.H0_H0 ;  /* 0x20000063ff637230 */ /* 0x000fe20000004100 */
[----:B------:R-:W-:-:S02]  /*126b0*/  LEA.HI R26, R26, R3, RZ, 0x3 ;  /* 0x000000031a1a7211 */ /* 0x000fc400078f18ff */
[--C-:B------:R-:W-:Y:S02]  /*126c0*/  SHF.R.U64 R41, R8, 0x10, R9.reuse ;  /* 0x0000001008297819 */ /* 0x100fe40000001209 */
[----:B------:R-:W-:Y:S01]  /*126d0*/  SHF.R.U32.HI R36, RZ, 0x10, R9 ;  /* 0x00000010ff247819 */ /* 0x000fe20000011609 */
[----:B------:R-:W-:Y:S01]  /*126e0*/  IMAD.SHL.U32 R26, R26, 0x40, RZ ;  /* 0x000000401a1a7824 */ /* 0x000fe200078e00ff */
[--C-:B------:R-:W-:Y:S02]  /*126f0*/  SHF.R.U64 R44, R14, 0x10, R15.reuse ;  /* 0x000000100e2c7819 */ /* 0x100fe4000000120f */
[----:B------:R-:W-:Y:S01]  /*12700*/  SHF.R.U32.HI R43, RZ, 0x10, R15 ;  /* 0x00000010ff2b7819 */ /* 0x000fe2000001160f */
[----:B------:R-:W-:Y:S01]  /*12710*/  HADD2.F32 R36, -RZ, R36.H0_H0 ;  /* 0x20000024ff247230 */ /* 0x000fe20000004100 */
[----:B------:R-:W-:Y:S02]  /*12720*/  LOP3.LUT R28, R26, 0xfffffe00, RZ, 0xc0, !PT ;  /* 0xfffffe001a1c7812 */ /* 0x000fe400078ec0ff */
[----:B------:R-:W-:-:S02]  /*12730*/  SHF.R.U32.HI R37, RZ, 0x10, R11 ;  /* 0x00000010ff257819 */ /* 0x000fc4000001160b */
[----:B------:R-:W-:Y:S02]  /*12740*/  SHF.R.U64 R39, R10, 0x10, R11 ;  /* 0x000000100a277819 */ /* 0x000fe4000000120b */
        /* <DEDUP_REMOVED lines=10> */
[----:B------:R-:W-:Y:S02]  /*127f0*/  IADD3 R20, R20, R21, R28 ;  /* 0x0000001514147210 */ /* 0x000fe40007ffe01c */
[----:B------:R-:W-:-:S03]  /*12800*/  SHF.R.U32.HI R21, RZ, 0x10, R13 ;  /* 0x00000010ff157819 */ /* 0x000fc6000001160d */
[----:B------:R-:W-:-:S05]  /*12810*/  IMAD R20, R20, 0x2, R17 ;  /* 0x0000000214147824 */ /* 0x000fca00078e0211 */
[----:B------:R-:W1:Y:S01]  /*12820*/  LDS.128 R28, [R20+0x10400] ;  /* 0x01040000141c7984 */ /* 0x000e620000000c00 */
[--C-:B0-----:R-:W-:Y:S02]  /*12830*/  HADD2.F32 R9, -RZ, R25.reuse.H0_H0 ;  /* 0x20000019ff097230 */ /* 0x101fe40000004100 */
[----:B------:R-:W-:Y:S02]  /*12840*/  HADD2.F32 R8, -RZ, R24.H0_H0 ;  /* 0x20000018ff087230 */ /* 0x000fe40000004100 */
[----:B------:R-:W-:Y:S02]  /*12850*/  HADD2.F32 R25, -RZ, R25.H1_H1 ;  /* 0x30000019ff197230 */ /* 0x000fe40000004100 */
        /* <DEDUP_REMOVED lines=11> */
[----:B------:R-:W-:-:S02]  /*12910*/  HADD2.F32 R9, -RZ, R100.H0_H0 ;  /* 0x20000064ff097230 */ /* 0x000fc40000004100 */
[C---:B------:R-:W-:Y:S01]  /*12920*/  FMUL.FTZ R42, R29.reuse, R36 ;  /* 0x000000241d2a7220 */ /* 0x040fe20000410000 */
[----:B------:R-:W-:Y:S02]  /*12930*/  HADD2.F32 R32, -RZ, R21.H0_H0 ;  /* 0x20000015ff207230 */ /* 0x000fe40000004100 */
[C---:B------:R-:W-:Y:S01]  /*12940*/  FMUL.FTZ R21, R12.reuse, R99 ;  /* 0x000000630c157220 */ /* 0x040fe20000410000 */
[----:B------:R-:W-:Y:S02]  /*12950*/  HADD2.F32 R14, -RZ, R30.H0_H0 ;  /* 0x2000001eff0e7230 */ /* 0x000fe40000004100 */
[-C--:B------:R-:W-:Y:S01]  /*12960*/  FMUL.FTZ R12, R12, R9.reuse ;  /* 0x000000090c0c7220 */ /* 0x080fe20000410000 */
[----:B------:R-:W-:Y:S02]  /*12970*/  HADD2.F32 R15, -RZ, R31.H0_H0 ;  /* 0x2000001fff0f7230 */ /* 0x000fe40000004100 */
[----:B------:R-:W-:Y:S01]  /*12980*/  FFMA.FTZ R21, R8, R9, -R21 ;  /* 0x0000000908157223 */ /* 0x000fe20000010815 */
[----:B------:R-:W-:Y:S01]  /*12990*/  FMUL.FTZ R34, R29, R32 ;  /* 0x000000201d227220 */ /* 0x000fe20000410000 */
[----:B------:R-:W-:-:S02]  /*129a0*/  HADD2.F32 R9, -RZ, R101.H0_H0 ;  /* 0x20000065ff097230 */ /* 0x000fc40000004100 */
[----:B------:R-:W-:Y:S01]  /*129b0*/  FFMA.FTZ R99, R8, R99, R12 ;  /* 0x0000006308637223 */ /* 0x000fe2000001000c */
[----:B------:R-:W-:Y:S02]  /*129c0*/  HADD2.F32 R98, -RZ, R98.H1_H1 ;  /* 0x30000062ff627230 */ /* 0x000fe40000004100 */
[C---:B------:R-:W-:Y:S01]  /*129d0*/  FFMA.FTZ R29, R25.reuse, R32, -R42 ;  /* 0x00000020191d7223 */ /* 0x040fe2000001082a */
[----:B------:R-:W-:Y:S02]  /*129e0*/  HADD2.F32 R8, -RZ, R101.H1_H1 ;  /* 0x30000065ff087230 */ /* 0x000fe40000004100 */
[----:B------:R-:W-:Y:S01]  /*129f0*/  FFMA.FTZ R33, R25, R36, R34 ;  /* 0x0000002419217223 */ /* 0x000fe20000010022 */
[C---:B------:R-:W-:Y:S01]  /*12a00*/  FMUL.FTZ R25, R14.reuse, R13 ;  /* 0x0000000d0e197220 */ /* 0x040fe20000410000 */
[----:B------:R-:W-:Y:S01]  /*12a10*/  FMUL.FTZ R35, R14, R9 ;  /* 0x000000090e237220 */ /* 0x000fe20000410000 */
[----:B------:R-:W-:Y:S01]  /*12a20*/  FMUL.FTZ R34, R15, R98 ;  /* 0x000000620f227220 */ /* 0x000fe20000410000 */
[----:B------:R-:W-:-:S02]  /*12a30*/  HADD2.F32 R31, -RZ, R31.H1_H1 ;  /* 0x3000001fff1f7230 */ /* 0x000fc40000004100 */
[-C--:B------:R-:W-:Y:S01]  /*12a40*/  FMUL.FTZ R15, R15, R8.reuse ;  /* 0x000000080f0f7220 */ /* 0x080fe20000410000 */
[----:B------:R-:W-:Y:S02]  /*12a50*/  HADD2.F32 R14, -RZ, R37.H0_H0 ;  /* 0x20000025ff0e7230 */ /* 0x000fe40000004100 */
[C---:B------:R-:W-:Y:S01]  /*12a60*/  FFMA.FTZ R32, R10.reuse, R9, -R25 ;  /* 0x000000090a207223 */ /* 0x040fe20000010819 */
[----:B------:R-:W-:Y:S02]  /*12a70*/  HADD2.F32 R12, -RZ, R43.H0_H0 ;  /* 0x2000002bff0c7230 */ /* 0x000fe40000004100 */
[----:B------:R-:W-:Y:S01]  /*12a80*/  FFMA.FTZ R35, R10, R13, R35 ;  /* 0x0000000d0a237223 */ /* 0x000fe20000010023 */
[C---:B------:R-:W-:Y:S01]  /*12a90*/  FFMA.FTZ R34, R11.reuse, R8, -R34 ;  /* 0x000000080b227223 */ /* 0x040fe20000010822 */
[----:B------:R-:W-:Y:S01]  /*12aa0*/  FFMA.FTZ R98, R11, R98, R15 ;  /* 0x000000620b627223 */ /* 0x000fe2000001000f */
[----:B------:R-:W-:Y:S02]  /*12ab0*/  HADD2.F32 R28, -RZ, R28.H1_H1 ;  /* 0x3000001cff1c7230 */ /* 0x000fe40000004100 */
[----:B------:R-:W-:Y:S01]  /*12ac0*/  FMUL.FTZ R10, R31, R14 ;  /* 0x0000000e1f0a7220 */ /* 0x000fe20000410000 */
[----:B------:R-:W-:-:S02]  /*12ad0*/  HADD2.F32 R30, -RZ, R30.H1_H1 ;  /* 0x3000001eff1e7230 */ /* 0x000fc40000004100 */
[-C--:B------:R-:W-:Y:S01]  /*12ae0*/  FMUL.FTZ R8, R31, R12.reuse ;  /* 0x0000000c1f087220 */ /* 0x080fe20000410000 */
[----:B------:R-:W-:Y:S02]  /*12af0*/  HADD2.F32 R13, -RZ, R41.H0_H0 ;  /* 0x20000029ff0d7230 */ /* 0x000fe40000004100 */
[C---:B------:R-:W-:Y:S01]  /*12b00*/  FFMA.FTZ R31, R27.reuse, R12, -R10 ;  /* 0x0000000c1b1f7223 */ /* 0x040fe2000001080a */
[----:B------:R-:W-:Y:S02]  /*12b10*/  HADD2.F32 R15, -RZ, R39.H0_H0 ;  /* 0x20000027ff0f7230 */ /* 0x000fe40000004100 */
[----:B------:R-:W-:Y:S01]  /*12b20*/  FFMA.FTZ R37, R27, R14, R8 ;  /* 0x0000000e1b257223 */ /* 0x000fe20000010008 */
[----:B------:R-:W-:Y:S02]  /*12b30*/  HADD2.F32 R9, -RZ, R45.H0_H0 ;  /* 0x2000002dff097230 */ /* 0x000fe40000004100 */
[----:B------:R-:W-:Y:S01]  /*12b40*/  FMUL.FTZ R25, R28, R13 ;  /* 0x0000000d1c197220 */ /* 0x000fe20000410000 */
[----:B------:R-:W-:-:S02]  /*12b50*/  HADD2.F32 R11, -RZ, R44.H0_H0 ;  /* 0x2000002cff0b7230 */ /* 0x000fc40000004100 */
[----:B------:R-:W-:Y:S01]  /*12b60*/  FMUL.FTZ R27, R30, R15 ;  /* 0x0000000f1e1b7220 */ /* 0x000fe20000410000 */
[----:B------:R-:W-:Y:S02]  /*12b70*/  HADD2.F32 R24, -RZ, R24.H1_H1 ;  /* 0x30000018ff187230 */ /* 0x000fe40000004100 */
[----:B------:R-:W-:Y:S01]  /*12b80*/  FMUL.FTZ R28, R28, R9 ;  /* 0x000000091c1c7220 */ /* 0x000fe20000410000 */
[----:B------:R-:W-:Y:S02]  /*12b90*/  HADD2.F32 R26, -RZ, R26.H1_H1 ;  /* 0x3000001aff1a7230 */ /* 0x000fe40000004100 */
        /* <DEDUP_REMOVED lines=15> */
.L_x_1734:
[----:B------:R-:W-:Y:S05]  /*12c90*/  BSYNC B1 ;  /* 0x0000000000017941 */ /* 0x000fea0003800000 */
.L_x_1733:
[----:B------:R-:W-:Y:S05]  /*12ca0*/  @P1 BRA `(.L_x_1700) ;  /* 0x00000004009c1947 */ /* 0x000fea0003800000 */
[----:B--2---:R-:W2:Y:S04]  /*12cb0*/  LDL R9, [R1+0xa0] ;  /* 0x0000a00001097983 */ /* 0x004ea80000100800 */
[----:B------:R-:W3:Y:S01]  /*12cc0*/  LDL R38, [R1+0xa8] ;  /* 0x0000a80001267983 */ /* 0x000ee20000100800 */
[----:B------:R-:W-:Y:S01]  /*12cd0*/  SHF.L.U32 R8, R3, 0x6, RZ ;  /* 0x0000000603087819 */ /* 0x000fe200000006ff */
[--C-:B------:R-:W-:Y:S01]  /*12ce0*/  HADD2.F32 R25, -RZ, R88.reuse.H1_H1 ;  /* 0x30000058ff197230 */ /* 0x100fe20000004100 */
[----:B------:R-:W-:Y:S01]  /*12cf0*/  SHF.R.S32.HI R10, RZ, 0x1f, R3 ;  /* 0x0000001fff0a7819 */ /* 0x000fe20000011403 */
[--C-:B------:R-:W-:Y:S01]  /*12d00*/  HADD2.F32 R27, -RZ, R87.reuse.H1_H1 ;  /* 0x30000057ff1b7230 */ /* 0x100fe20000004100 */
[----:B------:R-:W-:Y:S01]  /*12d10*/  LOP3.LUT R11, R8, 0x1c0, RZ, 0xc0, !PT ;  /* 0x000001c0080b7812 */ /* 0x000fe200078ec0ff */
[----:B------:R-:W-:Y:S01]  /*12d20*/  HADD2.F32 R26, -RZ, R87.H0_H0 ;  /* 0x20000057ff1a7230 */ /* 0x000fe20000004100 */
[----:B------:R-:W-:Y:S01]  /*12d30*/  LEA.HI R10, R10, R3, RZ, 0x3 ;  /* 0x000000030a0a7211 */ /* 0x000fe200078f18ff */
[----:B------:R-:W-:Y:S01]  /*12d40*/  HADD2.F32 R88, -RZ, R88.H0_H0 ;  /* 0x20000058ff587230 */ /* 0x000fe20000004100 */
[----:B0-----:R-:W-:-:S02]  /*12d50*/  SHF.R.U32.HI R28, RZ, 0x10, R5 ;  /* 0x00000010ff1c7819 */ /* 0x001fc40000011605 */
[--C-:B------:R-:W-:Y:S01]  /*12d60*/  SHF.R.U64 R37, R72, 0x10, R73.reuse ;  /* 0x0000001048257819 */ /* 0x100fe20000001249 */
[----:B------:R-:W-:Y:S01]  /*12d70*/  IMAD.SHL.U32 R10, R10, 0x40, RZ ;  /* 0x000000400a0a7824 */ /* 0x000fe200078e00ff */
[----:B------:R-:W-:Y:S01]  /*12d80*/  SHF.R.U32.HI R72, RZ, 0x10, R73 ;  /* 0x00000010ff487819 */ /* 0x000fe20000011649 */
[----:B------:R-:W-:Y:S01]  /*12d90*/  HADD2.F32 R28, -RZ, R28.H0_H0 ;  /* 0x2000001cff1c7230 */ /* 0x000fe20000004100 */
[----:B------:R-:W-:Y:S02]  /*12da0*/  SHF.R.U64 R35, R4, 0x10, R5 ;  /* 0x0000001004237819 */ /* 0x000fe40000001205 */
[----:B------:R-:W-:Y:S02]  /*12db0*/  LOP3.LUT R12, R10, 0xfffffe00, RZ, 0xc0, !PT ;  /* 0xfffffe000a0c7812 */ /* 0x000fe400078ec0ff */
[--C-:B------:R-:W-:Y:S02]  /*12dc0*/  SHF.R.U64 R34, R6, 0x10, R7.reuse ;  /* 0x0000001006227819 */ /* 0x100fe40000001207 */
[----:B------:R-:W-:-:S02]  /*12dd0*/  SHF.R.U32.HI R33, RZ, 0x10, R7 ;  /* 0x00000010ff217819 */ /* 0x000fc40000011607 */
[--C-:B------:R-:W-:Y:S02]  /*12de0*/  SHF.R.U64 R36, R74, 0x10, R75.reuse ;  /* 0x000000104a247819 */ /* 0x100fe4000000124b */
[----:B------:R-:W-:Y:S02]  /*12df0*/  SHF.R.U32.HI R74, RZ, 0x10, R75 ;  /* 0x00000010ff4a7819 */ /* 0x000fe4000001164b */
        /* <DEDUP_REMOVED lines=10> */
[----:B------:R-:W-:-:S05]  /*12ea0*/  IADD3 R0, R0, R3, R12 ;  /* 0x0000000300007210 */ /* 0x000fca0007ffe00c */
[----:B------:R-:W-:-:S05]  /*12eb0*/  IMAD R0, R0, 0x2, R17 ;  /* 0x0000000200007824 */ /* 0x000fca00078e0211 */
        /* <DEDUP_REMOVED lines=8> */
[----:B------:R-:W-:Y:S02]  /*12f40*/  HADD2.F32 R13, -RZ, R13.H1_H1 ;  /* 0x3000000dff0d7230 */ /* 0x000fe40000004100 */
[----:B------:R-:W-:Y:S02]  /*12f50*/  HADD2.F32 R7, -RZ, R12.H0_H0 ;  /* 0x2000000cff077230 */ /* 0x000fe40000004100 */
[C---:B------:R-:W-:Y:S01]  /*12f60*/  FMUL.FTZ R29, R20.reuse, R27 ;  /* 0x0000001b141d7220 */ /* 0x040fe20000410000 */
[-C--:B------:R-:W-:Y:S01]  /*12f70*/  FMUL.FTZ R31, R20, R25.reuse ;  /* 0x00000019141f7220 */ /* 0x080fe20000410000 */
[----:B------:R-:W-:Y:S02]  /*12f80*/  HADD2.F32 R20, -RZ, R72.H0_H0 ;  /* 0x20000048ff147230 */ /* 0x000fe40000004100 */
[----:B------:R-:W-:Y:S01]  /*12f90*/  FMUL.FTZ R30, R13, R28 ;  /* 0x0000001c0d1e7220 */ /* 0x000fe20000410000 */
[C---:B------:R-:W-:Y:S01]  /*12fa0*/  FFMA.FTZ R29, R4.reuse, R25, -R29 ;  /* 0x00000019041d7223 */ /* 0x040fe2000001081d */
[----:B------:R-:W-:Y:S01]  /*12fb0*/  FFMA.FTZ R31, R4, R27, R31 ;  /* 0x0000001b041f7223 */ /* 0x000fe2000001001f */
[----:B------:R-:W-:Y:S01]  /*12fc0*/  FMUL.FTZ R4, R7, R26 ;  /* 0x0000001a07047220 */ /* 0x000fe20000410000 */
[-C--:B------:R-:W-:Y:S01]  /*12fd0*/  FMUL.FTZ R32, R13, R20.reuse ;  /* 0x000000140d207220 */ /* 0x080fe20000410000 */
[----:B------:R-:W-:Y:S01]  /*12fe0*/  FFMA.FTZ R30, R9, R20, -R30 ;  /* 0x00000014091e7223 */ /* 0x000fe2000001081e */
[----:B------:R-:W-:Y:S01]  /*12ff0*/  FMUL.FTZ R7, R7, R88 ;  /* 0x0000005807077220 */ /* 0x000fe20000410000 */
[----:B------:R-:W-:-:S02]  /*13000*/  HADD2.F32 R21, -RZ, R14.H0_H0 ;  /* 0x2000000eff157230 */ /* 0x000fc40000004100 */
[C---:B------:R-:W-:Y:S01]  /*13010*/  FFMA.FTZ R88, R3.reuse, R88, -R4 ;  /* 0x0000005803587223 */ /* 0x040fe20000010804 */
[--C-:B------:R-:W-:Y:S02]  /*13020*/  HADD2.F32 R20, -RZ, R86.reuse.H0_H0 ;  /* 0x20000056ff147230 */ /* 0x100fe40000004100 */
[----:B------:R-:W-:Y:S01]  /*13030*/  FFMA.FTZ R13, R3, R26, R7 ;  /* 0x0000001a030d7223 */ /* 0x000fe20000010007 */
[----:B------:R-:W-:Y:S02]  /*13040*/  HADD2.F32 R4, -RZ, R89.H0_H0 ;  /* 0x20000059ff047230 */ /* 0x000fe40000004100 */
[----:B------:R-:W-:Y:S01]  /*13050*/  FFMA.FTZ R32, R9, R28, R32 ;  /* 0x0000001c09207223 */ /* 0x000fe20000010020 */
[----:B------:R-:W-:Y:S02]  /*13060*/  HADD2.F32 R24, -RZ, R15.H0_H0 ;  /* 0x2000000fff187230 */ /* 0x000fe40000004100 */
[----:B------:R-:W-:Y:S01]  /*13070*/  FMUL.FTZ R26, R21, R20 ;  /* 0x00000014151a7220 */ /* 0x000fe20000410000 */
[----:B------:R-:W-:-:S02]  /*13080*/  HADD2.F32 R3, -RZ, R86.H1_H1 ;  /* 0x30000056ff037230 */ /* 0x000fc40000004100 */
[-C--:B------:R-:W-:Y:S01]  /*13090*/  FMUL.FTZ R28, R21, R4.reuse ;  /* 0x00000004151c7220 */ /* 0x080fe20000410000 */
[----:B------:R-:W-:Y:S02]  /*130a0*/  HADD2.F32 R89, -RZ, R89.H1_H1 ;  /* 0x30000059ff597230 */ /* 0x000fe40000004100 */
[----:B------:R-:W-:Y:S01]  /*130b0*/  FFMA.FTZ R21, R5, R4, -R26 ;  /* 0x0000000405157223 */ /* 0x000fe2000001081a */
[----:B------:R-:W-:Y:S02]  /*130c0*/  HADD2.F32 R15, -RZ, R15.H1_H1 ;  /* 0x3000000fff0f7230 */ /* 0x000fe40000004100 */
[C---:B------:R-:W-:Y:S01]  /*130d0*/  FMUL.FTZ R7, R24.reuse, R3 ;  /* 0x0000000318077220 */ /* 0x040fe20000410000 */
[----:B------:R-:W-:Y:S02]  /*130e0*/  HADD2.F32 R26, -RZ, R33.H0_H0 ;  /* 0x20000021ff1a7230 */ /* 0x000fe40000004100 */
[----:B------:R-:W-:Y:S01]  /*130f0*/  FMUL.FTZ R24, R24, R89 ;  /* 0x0000005918187220 */ /* 0x000fe20000410000 */
[----:B------:R-:W-:-:S02]  /*13100*/  HADD2.F32 R4, -RZ, R74.H0_H0 ;  /* 0x2000004aff047230 */ /* 0x000fc40000004100 */
[----:B------:R-:W-:Y:S01]  /*13110*/  FFMA.FTZ R28, R5, R20, R28 ;  /* 0x00000014051c7223 */ /* 0x000fe2000001001c */
[C---:B------:R-:W-:Y:S01]  /*13120*/  FFMA.FTZ R89, R6.reuse, R89, -R7 ;  /* 0x0000005906597223 */ /* 0x040fe20000010807 */
[----:B------:R-:W-:Y:S01]  /*13130*/  FFMA.FTZ R24, R6, R3, R24 ;  /* 0x0000000306187223 */ /* 0x000fe20000010018 */
[----:B------:R-:W-:Y:S02]  /*13140*/  HADD2.F32 R12, -RZ, R12.H1_H1 ;  /* 0x3000000cff0c7230 */ /* 0x000fe40000004100 */
[C---:B------:R-:W-:Y:S01]  /*13150*/  FMUL.FTZ R20, R15.reuse, R26 ;  /* 0x0000001a0f147220 */ /* 0x040fe20000410000 */
[----:B------:R-:W-:Y:S02]  /*13160*/  HADD2.F32 R14, -RZ, R14.H1_H1 ;  /* 0x3000000eff0e7230 */ /* 0x000fe40000004100 */
[-C--:B------:R-:W-:Y:S01]  /*13170*/  FMUL.FTZ R6, R15, R4.reuse ;  /* 0x000000040f067220 */ /* 0x080fe20000410000 */
[----:B------:R-:W-:Y:S02]  /*13180*/  HADD2.F32 R7, -RZ, R35.H0_H0 ;  /* 0x20000023ff077230 */ /* 0x000fe40000004100 */
[----:B------:R-:W-:Y:S01]  /*13190*/  FFMA.FTZ R20, R11, R4, -R20 ;  /* 0x000000040b147223 */ /* 0x000fe20000010814 */
[----:B------:R-:W-:-:S02]  /*131a0*/  HADD2.F32 R9, -RZ, R34.H0_H0 ;  /* 0x20000022ff097230 */ /* 0x000fc40000004100 */
[----:B------:R-:W-:Y:S01]  /*131b0*/  FFMA.FTZ R25, R11, R26, R6 ;  /* 0x0000001a0b197223 */ /* 0x000fe20000010006 */
[----:B------:R-:W-:Y:S02]  /*131c0*/  HADD2.F32 R3, -RZ, R37.H0_H0 ;  /* 0x20000025ff037230 */ /* 0x000fe40000004100 */
[----:B------:R-:W-:Y:S01]  /*131d0*/  FMUL.FTZ R11, R12, R7 ;  /* 0x000000070c0b7220 */ /* 0x000fe20000410000 */
[----:B------:R-:W-:Y:S02]  /*131e0*/  HADD2.F32 R5, -RZ, R36.H0_H0 ;  /* 0x20000024ff057230 */ /* 0x000fe40000004100 */
[----:B------:R-:W-:Y:S01]  /*131f0*/  FMUL.FTZ R15, R14, R9 ;  /* 0x000000090e0f7220 */ /* 0x000fe20000410000 */
[----:B------:R-:W-:Y:S02]  /*13200*/  HADD2.F32 R8, -RZ, R8.H1_H1 ;  /* 0x30000008ff087230 */ /* 0x000fe40000004100 */
[----:B------:R-:W-:Y:S01]  /*13210*/  FMUL.FTZ R12, R12, R3 ;  /* 0x000000030c0c7220 */ /* 0x000fe20000410000 */
[----:B------:R-:W-:-:S02]  /*13220*/  HADD2.F32 R10, -RZ, R10.H1_H1 ;  /* 0x3000000aff0a7230 */ /* 0x000fc40000004100 */
[----:B------:R-:W-:Y:S01]  /*13230*/  FMUL.FTZ R14, R14, R5 ;  /* 0x000000050e0e7220 */ /* 0x000fe20000410000 */
[C---:B------:R-:W-:Y:S01]  /*13240*/  FFMA.FTZ R3, R8.reuse, R3, -R11 ;  /* 0x0000000308037223 */ /* 0x040fe2000001080b */
[----:B------:R-:W-:Y:S01]  /*13250*/  FFMA.FTZ R8, R8, R7, R12 ;  /* 0x0000000708087223 */ /* 0x000fe2000001000c */
[C---:B------:R-:W-:Y:S01]  /*13260*/  FFMA.FTZ R6, R10.reuse, R5, -R15 ;  /* 0x000000050a067223 */ /* 0x040fe2000001080f */
[----:B------:R-:W-:Y:S01]  /*13270*/  FFMA.FTZ R15, R10, R9, R14 ;  /* 0x000000090a0f7223 */ /* 0x000fe2000001000e */
[----:B------:R-:W-:Y:S02]  /*13280*/  F2FP.F16.F32.PACK_AB R7, R20, R89 ;  /* 0x000000591407723e */ /* 0x000fe400000000ff */
[----:B------:R-:W-:Y:S02]  /*13290*/  F2FP.F16.F32.PACK_AB R5, R30, R29 ;  /* 0x0000001d1e05723e */ /* 0x000fe400000000ff */
[----:B------:R-:W-:Y:S02]  /*132a0*/  F2FP.F16.F32.PACK_AB R4, R3, R88 ;  /* 0x000000580304723e */ /* 0x000fe400000000ff */
[----:B------:R-:W-:-:S02]  /*132b0*/  F2FP.F16.F32.PACK_AB R6, R6, R21 ;  /* 0x000000150606723e */ /* 0x000fc400000000ff */
[----:B------:R-:W-:Y:S02]  /*132c0*/  F2FP.F16.F32.PACK_AB R11, R25, R24 ;  /* 0x00000018190b723e */ /* 0x000fe400000000ff */
[----:B------:R-:W-:Y:S01]  /*132d0*/  F2FP.F16.F32.PACK_AB R9, R32, R31 ;  /* 0x0000001f2009723e */ /* 0x000fe200000000ff */
[----:B------:R3:W-:Y:S01]  /*132e0*/  STS.128 [R38], R4 ;  /* 0x0000000426007388 */ /* 0x0007e20000000c00 */
[----:B------:R-:W-:Y:S02]  /*132f0*/  F2FP.F16.F32.PACK_AB R8, R8, R13 ;  /* 0x0000000d0808723e */ /* 0x000fe400000000ff */
[----:B------:R-:W-:-:S05]  /*13300*/  F2FP.F16.F32.PACK_AB R10, R15, R28 ;  /* 0x0000001c0f0a723e */ /* 0x000fca00000000ff */
[----:B------:R3:W-:Y:S02]  /*13310*/  STS.128 [R0+0x10400], R8 ;  /* 0x0104000800007388 */ /* 0x0007e40000000c00 */
.L_x_1700:
[----:B------:R-:W-:Y:S05]  /*13320*/  BSYNC B0 ;  /* 0x0000000000007941 */ /* 0x000fea0003800000 */
.L_x_1660:
[----:B------:R-:W-:Y:S01]  /*13330*/  @!PT LDS RZ, [RZ] ;  /* 0x00000000fffff984 */ /* 0x000fe20000000800 */
[----:B------:R-:W-:Y:S01]  /*13340*/  @!PT LDS RZ, [RZ] ;  /* 0x00000000fffff984 */ /* 0x000fe20000000800 */
[----:B------:R-:W-:Y:S01]  /*13350*/  @!PT LDS RZ, [RZ] ;  /* 0x00000000fffff984 */ /* 0x000fe20000000800 */
[----:B------:R-:W-:Y:S01]  /*13360*/  @!PT LDS RZ, [RZ] ;  /* 0x00000000fffff984 */ /* 0x000fe20000000800 */
[----:B------:R1:W-:Y:S06]  /*13370*/  MEMBAR.ALL.CTA ;  /* 0x0000000000007992 */ /* 0x0003ec0000008000 */
[----:B-1----:R-:W1:Y:S01]  /*13380*/  FENCE.VIEW.ASYNC.S ;  /* 0x00000000000073c6 */ /* 0x002e620000000000 */
[----:B------:R-:W-:Y:S05]  /*13390*/  WARPSYNC.ALL ;  /* 0x0000000000007948 */ /* 0x000fea0003800000 */
[----:B-1----:R-:W-:Y:S06]  /*133a0*/  BAR.SYNC.DEFER_BLOCKING 0xd, 0x100 ;  /* 0x0344000000007b1d */ /* 0x002fec0000010000 */
.L_x_1657:
[----:B01-3--:R-:W3:Y:S02]  /*133b0*/  LDL R0, [R1+0x64] ;  /* 0x0000640001007983 */ /* 0x00bee40000100800 */
[----:B---3--:R-:W-:-:S13]  /*133c0*/  R2UR UR4, R0 ;  /* 0x00000000000472ca */ /* 0x008fda00000e0000 */
[----:B------:R-:W-:-:S05]  /*133d0*/  IMAD.U32 R0, RZ, RZ, UR4 ;  /* 0x00000004ff007e24 */ /* 0x000fca000f8e00ff */
[----:B------:R-:W-:-:S13]  /*133e0*/  ISETP.NE.AND P0, PT, R0, 0x3, PT ;  /* 0x000000030000780c */ /* 0x000fda0003f05270 */
[----:B------:R-:W-:Y:S05]  /*133f0*/  @!P0 BRA `(.L_x_1735) ;  /* 0x0000000000048947 */ /* 0x000fea0003800000 */
[----:B------:R-:W-:Y:S01]  /*13400*/  BPT.TRAP 0x1 ;  /* 0x000000040000795c */ /* 0x000fe20000300000 */
.L_x_1735:
[----:B------:R-:W-:Y:S02]  /*13410*/  LEA R0, R202, R17, 0x3 ;  /* 0x00000011ca007211 */ /* 0x000fe400078e18ff */
[----:B------:R-:W-:-:S04]  /*13420*/  SHF.L.U32 R5, R218, 0x1f, RZ ;  /* 0x0000001fda057819 */ /* 0x000fc800000006ff */
[----:B------:R0:W1:Y:S01]  /*13430*/  SYNCS.PHASECHK.TRANS64.TRYWAIT P1, [R0+URZ+0x30830], R5 ;  /* 0x03083005000075a7 */ /* 0x000062000802017f */
[----:B------:R-:W-:Y:S05]  /*13440*/  @!P0 BRA `(.L_x_1736) ;  /* 0x0000000000048947 */ /* 0x000fea0003800000 */
[----:B------:R-:W-:Y:S01]  /*13450*/  BPT.TRAP 0x1 ;  /* 0x000000040000795c */ /* 0x000fe20000300000 */
.L_x_1736:
[----:B------:R-:W-:Y:S01]  /*13460*/  VIADD R3, R17, 0x20400 ;  /* 0x0002040011037836 */ /* 0x000fe20000000000 */
[----:B------:R-:W-:Y:S01]  /*13470*/  LOP3.LUT R6, R2, 0x10000, RZ, 0xfc, !PT ;  /* 0x0001000002067812 */ /* 0x000fe200078efcff */
[----:B------:R-:W-:-:S03]  /*13480*/  IMAD.MOV.U32 R7, RZ, RZ, 0x40000040 ;  /* 0x40000040ff077424 */ /* 0x000fc600078e00ff */
[----:B------:R-:W-:-:S04]  /*13490*/  SHF.R.U32.HI R3, RZ, 0x4, R3 ;  /* 0x00000004ff037819 */ /* 0x000fc80000011603 */
[----:B------:R-:W-:-:S04]  /*134a0*/  LOP3.LUT R3, R3, 0x3fff, RZ, 0xc0, !PT ;  /* 0x00003fff03037812 */ /* 0x000fc800078ec0ff */
[----:B------:R-:W-:-:S05]  /*134b0*/  LOP3.LUT R2, R3, 0x10000, RZ, 0xfc, !PT ;  /* 0x0001000003027812 */ /* 0x000fca00078efcff */
[----:B------:R3:W-:Y:S01]  /*134c0*/  STL [R1+0x50], R2 ;  /* 0x0000500201007387 */ /* 0x0007e20000100800 */
[----:B-1----:R-:W-:Y:S05]  /*134d0*/  @P1 BRA `(.L_x_1737) ;  /* 0x0000000000081947 */ /* 0x002fea0003800000 */
[----:B------:R-:W1:Y:S02]  /*134e0*/  SYNCS.PHASECHK.TRANS64.TRYWAIT P1, [R0+URZ+0x30830], R5 ;  /* 0x03083005000075a7 */ /* 0x000e64000802017f */
[----:B-1----:R-:W-:Y:S05]  /*134f0*/  @!P1 BRA `(.L_x_1738) ;  /* 0x000001a400349947 */ /* 0x002fea0003800000 */
.L_x_1737:
[----:B---3--:R-:W3:Y:S01]  /*13500*/  LDL R2, [R1+0x50] ;  /* 0x0000500001027983 */ /* 0x008ee20000100800 */
[----:B------:R-:W-:Y:S01]  /*13510*/  IMAD.MOV.U32 R3, RZ, RZ, 0x40000040 ;  /* 0x40000040ff037424 */ /* 0x000fe200078e00ff */
[----:B------:R-:W-:Y:S05]  /*13520*/  WARPSYNC.ALL ;  /* 0x0000000000007948 */ /* 0x000fea0003800000 */
[C---:B------:R-:W-:Y:S01]  /*13530*/  R2UR UR4, R6.reuse ;  /* 0x00000000060472ca */ /* 0x040fe200000e0000 */
[----:B--2-45:R-:W-:Y:S01]  /*13540*/  WARPGROUP.ARRIVE ;  /* 0x00000000000079c5 */ /* 0x034fe20000000000 */
[----:B------:R-:W-:Y:S01]  /*13550*/  R2UR UR5, R7 ;  /* 0x00000000070572ca */ /* 0x000fe200000e0000 */
[----:B------:R-:W-:Y:S01]  /*13560*/  VIADD R62, R6, 0x2 ;  /* 0x00000002063e7836 */ /* 0x000fe20000000000 */
[----:B------:R-:W-:Y:S01]  /*13570*/  R2UR UR7, R3 ;  /* 0x00000000030772ca */ /* 0x000fe200000e0000 */
[----:B------:R-:W-:-:S02]  /*13580*/  IMAD.MOV.U32 R63, RZ, RZ, 0x40000040 ;  /* 0x40000040ff3f7424 */ /* 0x000fc400078e00ff */
[----:B01----:R-:W-:Y:S02]  /*13590*/  IMAD.MOV.U32 R5, RZ, RZ, 0x40000040 ;  /* 0x40000040ff057424 */ /* 0x003fe400078e00ff */
[C---:B------:R-:W-:Y:S01]  /*135a0*/  VIADD R60, R6.reuse, 0x4 ;  /* 0x00000004063c7836 */ /* 0x040fe20000000000 */
[----:B------:R0:W-:Y:S01]  /*135b0*/  STL.64 [R1+0x40], R62 ;  /* 0x0000403e01007387 */ /* 0x0001e20000100a00 */
[----:B------:R-:W-:Y:S02]  /*135c0*/  IMAD.MOV.U32 R61, RZ, RZ, 0x40000040 ;  /* 0x40000040ff3d7424 */ /* 0x000fe400078e00ff */
[C---:B------:R-:W-:Y:S02]  /*135d0*/  VIADD R58, R6.reuse, 0x6 ;  /* 0x00000006063a7836 */ /* 0x040fe40000000000 */
[----:B------:R-:W-:Y:S01]  /*135e0*/  IMAD.MOV.U32 R59, RZ, RZ, 0x40000040 ;  /* 0x40000040ff3b7424 */ /* 0x000fe200078e00ff */
[----:B------:R0:W-:Y:S01]  /*135f0*/  STL.64 [R1+0x38], R60 ;  /* 0x0000383c01007387 */ /* 0x0001e20000100a00 */
[----:B------:R-:W-:-:S02]  /*13600*/  VIADD R56, R6, 0x400 ;  /* 0x0000040006387836 */ /* 0x000fc40000000000 */
[----:B------:R-:W-:Y:S01]  /*13610*/  IMAD.MOV.U32 R57, RZ, RZ, 0x40000040 ;  /* 0x40000040ff397424 */ /* 0x000fe200078e00ff */
[----:B------:R0:W-:Y:S01]  /*13620*/  STL.64 [R1+0x28], R58 ;  /* 0x0000283a01007387 */ /* 0x0001e20000100a00 */
[C---:B------:R-:W-:Y:S02]  /*13630*/  VIADD R8, R6.reuse, 0x402 ;  /* 0x0000040206087836 */ /* 0x040fe40000000000 */
[----:B------:R-:W-:Y:S01]  /*13640*/  IMAD.MOV.U32 R9, RZ, RZ, 0x40000040 ;  /* 0x40000040ff097424 */ /* 0x000fe200078e00ff */
[----:B------:R0:W-:Y:S01]  /*13650*/  STL.64 [R1+0x20], R56 ;  /* 0x0000203801007387 */ /* 0x0001e20000100a00 */
[C---:B------:R-:W-:Y:S02]  /*13660*/  VIADD R216, R6.reuse, 0x404 ;  /* 0x0000040406d87836 */ /* 0x040fe40000000000 */
[----:B------:R-:W-:Y:S01]  /*13670*/  IMAD.MOV.U32 R217, RZ, RZ, 0x40000040 ;  /* 0x40000040ffd97424 */ /* 0x000fe200078e00ff */
[----:B------:R0:W-:Y:S01]  /*13680*/  STL.64 [R1+0x18], R8 ;  /* 0x0000180801007387 */ /* 0x0001e20000100a00 */
[----:B------:R-:W-:-:S02]  /*13690*/  VIADD R214, R6, 0x406 ;  /* 0x0000040606d67836 */ /* 0x000fc40000000000 */
[----:B------:R-:W-:Y:S02]  /*136a0*/  IMAD.MOV.U32 R215, RZ, RZ, 0x40000040 ;  /* 0x40000040ffd77424 */ /* 0x000fe400078e00ff */
[C---:B------:R-:W-:Y:S02]  /*136b0*/  VIADD R212, R6.reuse, 0x800 ;  /* 0x0000080006d47836 */ /* 0x040fe40000000000 */
[----:B------:R-:W-:Y:S02]  /*136c0*/  IMAD.MOV.U32 R213, RZ, RZ, 0x40000040 ;  /* 0x40000040ffd57424 */ /* 0x000fe400078e00ff */
[C---:B------:R-:W-:Y:S02]  /*136d0*/  VIADD R210, R6.reuse, 0x802 ;  /* 0x0000080206d27836 */ /* 0x040fe40000000000 */
[----:B------:R-:W-:Y:S02]  /*136e0*/  IMAD.MOV.U32 R211, RZ, RZ, 0x40000040 ;  /* 0x40000040ffd37424 */ /* 0x000fe400078e00ff */
        /* <DEDUP_REMOVED lines=10> */
[----:B------:R-:W-:Y:S02]  /*13790*/  VIADD R10, R6, 0xc06 ;  /* 0x00000c06060a7836 */ /* 0x000fe40000000000 */
[----:B------:R-:W-:Y:S02]  /*137a0*/  IMAD.MOV.U32 R11, RZ, RZ, 0x40000040 ;  /* 0x40000040ff0b7424 */ /* 0x000fe400078e00ff */
[----:B------:R-:W-:-:S02]  /*137b0*/  IMAD.MOV.U32 R3, RZ, RZ, 0x40000040 ;  /* 0x40000040ff037424 */ /* 0x000fc400078e00ff */
[----:B---3--:R-:W-:-:S05]  /*137c0*/  IMAD R2, R202, 0x800, R2 ;  /* 0x00000800ca027824 */ /* 0x008fca00078e0202 */
[C---:B------:R-:W-:Y:S02]  /*137d0*/  R2UR UR6, R2.reuse ;  /* 0x00000000020672ca */ /* 0x040fe400000e0000 */
[----:B------:R-:W-:-:S11]  /*137e0*/  IADD3 R4, R2, 0x2, RZ ;  /* 0x0000000202047810 */ /* 0x000fd60007ffe0ff */
[----:B------:R-:W-:Y:S01]  /*137f0*/  HGMMA.64x64x16.F32 R24, gdesc[UR4], RZ, !UPT, gsb0 ;  /* 0x00e00000041879f0 */ /* 0x000fe2000c0008ff */
[----:B------:R-:W-:Y:S02]  /*13800*/  R2UR UR4, R62 ;  /* 0x000000003e0472ca */ /* 0x000fe400000e0000 */
[----:B------:R-:W-:Y:S02]  /*13810*/  R2UR UR5, R63 ;  /* 0x000000003f0572ca */ /* 0x000fe400000e0000 */
[----:B------:R-:W-:Y:S01]  /*13820*/  R2UR UR6, R4 ;  /* 0x00000000040672ca */ /* 0x000fe200000e0000 */
[----:B------:R-:W-:Y:S01]  /*13830*/  VIADD R4, R2, 0x4 ;  /* 0x0000000402047836 */ /* 0x000fe20000000000 */
[----:B------:R-:W-:Y:S02]  /*13840*/  R2UR UR7, R5 ;  /* 0x00000000050772ca */ /* 0x000fe400000e0000 */
[----:B------:R-:W-:Y:S01]  /*13850*/  MOV R5, 0x40000040 ;  /* 0x4000004000057802 */ /* 0x000fe20000000f00 */
[----:B------:R-:W-:-:S02]  /*13860*/  WARPGROUP.DEPBAR.LE gsb0, 0x0 ;  /* 0x00008000000079c5 */ /* 0x000fc40000010000 */
[----:B------:R-:W-:-:S08]  /*13870*/  WARPGROUP.ARRIVE ;  /* 0x00000000000079c5 */ /* 0x000fd00000000000 */
[----:B------:R-:W-:Y:S01]  /*13880*/  HGMMA.64x64x16.F32 R24, gdesc[UR4], R24, gsb0 ;  /* 0x00e00000041879f0 */ /* 0x000fe20008000818 */
[----:B------:R-:W-:Y:S02]  /*13890*/  R2UR UR4, R60 ;  /* 0x000000003c0472ca */ /* 0x000fe400000e0000 */
[----:B------:R-:W-:Y:S02]  /*138a0*/  R2UR UR5, R61 ;  /* 0x000000003d0572ca */ /* 0x000fe400000e0000 */
[----:B------:R-:W-:Y:S01]  /*138b0*/  R2UR UR6, R4 ;  /* 0x00000000040672ca */ /* 0x000fe200000e0000 */
[----:B------:R-:W-:Y:S01]  /*138c0*/  VIADD R4, R2, 0x6 ;  /* 0x0000000602047836 */ /* 0x000fe20000000000 */
[----:B------:R-:W-:Y:S01]  /*138d0*/  R2UR UR7, R5 ;  /* 0x00000000050772ca */ /* 0x000fe200000e0000 */
[----:B------:R-:W-:Y:S01]  /*138e0*/  IMAD.MOV.U32 R5, RZ, RZ, 0x40000040 ;  /* 0x40000040ff057424 */ /* 0x000fe200078e00ff */
[----:B------:R-:W-:Y:S02]  /*138f0*/  WARPGROUP.DEPBAR.LE gsb0, 0x0 ;  /* 0x00008000000079c5 */ /* 0x000fe40000010000 */
[----:B------:R-:W-:-:S09]  /*13900*/  WARPGROUP.ARRIVE ;  /* 0x00000000000079c5 */ /* 0x000fd20000000000 */
[----:B------:R-:W-:Y:S01]  /*13910*/  HGMMA.64x64x16.F32 R24, gdesc[UR4], R24, gsb0 ;  /* 0x00e00000041879f0 */ /* 0x000fe20008000818 */
[----:B------:R-:W-:Y:S02]  /*13920*/  R2UR UR4, R58 ;  /* 0x000000003a0472ca */ /* 0x000fe400000e0000 */
[----:B------:R-:W-:Y:S02]  /*13930*/  R2UR UR5, R59 ;  /* 0x000000003b0572ca */ /* 0x000fe400000e0000 */
[----:B------:R-:W-:Y:S02]  /*13940*/  R2UR UR6, R4 ;  /* 0x00000000040672ca */ /* 0x000fe400000e0000 */
[----:B------:R-:W-:Y:S01]  /*13950*/  R2UR UR7, R5 ;  /* 0x00000000050772ca */ /* 0x000fe200000e0000 */
[----:B------:R-:W-:Y:S01]  /*13960*/  IMAD.MOV.U32 R5, RZ, RZ, 0x40000040 ;  /* 0x40000040ff057424 */ /* 0x000fe200078e00ff */
[----:B------:R-:W-:Y:S01]  /*13970*/  IADD3 R4, R2, 0x200, RZ ;  /* 0x0000020002047810 */ /* 0x000fe20007ffe0ff */
[----:B------:R-:W-:-:S02]  /*13980*/  WARPGROUP.DEPBAR.LE gsb0, 0x0 ;  /* 0x00008000000079c5 */ /* 0x000fc40000010000 */
[----:B------:R-:W-:-:S08]  /*13990*/  WARPGROUP.ARRIVE ;  /* 0x00000000000079c5 */ /* 0x000fd00000000000 */
[----:B------:R-:W-:Y:S01]  /*139a0*/  HGMMA.64x64x16.F32 R24, gdesc[UR4], R24, gsb0 ;  /* 0x00e00000041879f0 */ /* 0x000fe20008000818 */
        /* <DEDUP_REMOVED lines=84> */
[C---:B------:R-:W-:Y:S01]  /*13ef0*/  VIADD R4, R2.reuse, 0x604 ;  /* 0x0000060402047836 */ /* 0x040fe20000000000 */
[----:B------:R-:W-:Y:S01]  /*13f00*/  R2UR UR7, R5 ;  /* 0x00000000050772ca */ /* 0x000fe200000e0000 */
[----:B------:R-:W-:Y:S01]  /*13f10*/  VIADD R2, R2, 0x606 ;  /* 0x0000060602027836 */ /* 0x000fe20000000000 */
[----:B------:R-:W-:Y:S01]  /*13f20*/  MOV R5, 0x40000040 ;  /* 0x4000004000057802 */ /* 0x000fe20000000f00 */
[----:B------:R-:W-:-:S02]  /*13f30*/  WARPGROUP.DEPBAR.LE gsb0, 0x0 ;  /* 0x00008000000079c5 */ /* 0x000fc40000010000 */
[----:B------:R-:W-:-:S08]  /*13f40*/  WARPGROUP.ARRIVE ;  /* 0x00000000000079c5 */ /* 0x000fd00000000000 */
[----:B------:R-:W-:Y:S01]  /*13f50*/  HGMMA.64x64x16.F32 R24, gdesc[UR4], R24, gsb0 ;  /* 0x00e00000041879f0 */ /* 0x000fe20008000818 */
[----:B------:R-:W-:Y:S02]  /*13f60*/  R2UR UR4, R12 ;  /* 0x000000000c0472ca */ /* 0x000fe400000e0000 */
[----:B------:R-:W-:Y:S02]  /*13f70*/  R2UR UR5, R13 ;  /* 0x000000000d0572ca */ /* 0x000fe400000e0000 */
[----:B------:R-:W-:Y:S02]  /*13f80*/  R2UR UR6, R4 ;  /* 0x00000000040672ca */ /* 0x000fe400000e0000 */
[----:B------:R-:W-:Y:S01]  /*13f90*/  R2UR UR7, R5 ;  /* 0x00000000050772ca */ /* 0x000fe200000e0000 */
[----:B------:R-:W-:Y:S02]  /*13fa0*/  WARPGROUP.DEPBAR.LE gsb0, 0x0 ;  /* 0x00008000000079c5 */ /* 0x000fe40000010000 */
[----:B------:R-:W-:-:S10]  /*13fb0*/  WARPGROUP.ARRIVE ;  /* 0x00000000000079c5 */ /* 0x000fd40000000000 */
[----:B------:R-:W-:Y:S01]  /*13fc0*/  HGMMA.64x64x16.F32 R24, gdesc[UR4], R24, gsb0 ;  /* 0x00e00000041879f0 */ /* 0x000fe20008000818 */
[----:B------:R-:W-:Y:S02]  /*13fd0*/  R2UR UR4, R10 ;  /* 0x000000000a0472ca */ /* 0x000fe400000e0000 */
[----:B------:R-:W-:Y:S02]  /*13fe0*/  R2UR UR5, R11 ;  /* 0x000000000b0572ca */ /* 0x000fe400000e0000 */
[----:B------:R-:W-:Y:S02]  /*13ff0*/  R2UR UR6, R2 ;  /* 0x00000000020672ca */ /* 0x000fe400000e0000 */
[----:B------:R-:W-:Y:S01]  /*14000*/  R2UR UR7, R3 ;  /* 0x00000000030772ca */ /* 0x000fe200000e0000 */
[----:B------:R-:W-:Y:S02]  /*14010*/  WARPGROUP.DEPBAR.LE gsb0, 0x0 ;  /* 0x00008000000079c5 */ /* 0x000fe40000010000 */
[----:B------:R-:W-:-:S10]  /*14020*/  WARPGROUP.ARRIVE ;  /* 0x00000000000079c5 */ /* 0x000fd40000000000 */
[----:B------:R-:W-:Y:S03]  /*14030*/  HGMMA.64x64x16.F32 R24, gdesc[UR4], R24, gsb0 ;  /* 0x00e00000041879f0 */ /* 0x000fe60008000818 */
[----:B------:R-:W-:Y:S02]  /*14040*/  WARPGROUP.DEPBAR.LE gsb0, 0x0 ;  /* 0x00008000000079c5 */ /* 0x000fe40000010000 */
[----:B0-----:R-:W-:Y:S05]  /*14050*/  @!P0 BRA `(.L_x_1739) ;  /* 0x0000000000048947 */ /* 0x001fea0003800000 */
[----:B------:R-:W-:Y:S01]  /*14060*/  BPT.TRAP 0x1 ;  /* 0x000000040000795c */ /* 0x000fe20000300000 */
.L_x_1739:
[----:B------:R-:W2:Y:S01]  /*14070*/  LDL R2, [R1+0x74] ;  /* 0x0000740001027983 */ /* 0x000ea20000100800 */
[----:B------:R-:W0:Y:S03]  /*14080*/  LDC R76, c[0x0][0x448] ;  /* 0x00011200ff4c7b82 */ /* 0x000e260000000800 */
[----:B------:R-:W2:Y:S04]  /*14090*/  LDL R74, [R1+0x58] ;  /* 0x00005800014a7983 */ /* 0x000ea80000100800 */
[----:B------:R-:W3:Y:S01]  /*140a0*/  LDL R8, [R1+0x8] ;  /* 0x0000080001087983 */ /* 0x000ee20000100800 */
[----:B------:R-:W1:Y:S01]  /*140b0*/  LDC.64 R56, c[0x0][0x9e0] ;  /* 0x00027800ff387b82 */ /* 0x000e620000000a00 */
[----:B------:R-:W-:Y:S01]  /*140c0*/  IADD3 R0, R0, 0x30840, RZ ;  /* 0x0003084000007810 */ /* 0x000fe20007ffe0ff */
[----:B------:R-:W-:Y:S01]  /*140d0*/  IMAD.MOV.U32 R64, RZ, RZ, -0x40 ;  /* 0xffffffc0ff407424 */ /* 0x000fe200078e00ff */
[----:B------:R-:W-:Y:S01]  /*140e0*/  LOP3.LUT R16, R16, 0xffffffbf, RZ, 0xc0, !PT ;  /* 0xffffffbf10107812 */ /* 0x000fe200078ec0ff */
[----:B------:R-:W-:Y:S01]  /*140f0*/  ULDC UR4, c[0x0][0x9dc] ;  /* 0x0002770000047ab9 */ /* 0x000fe20000000800 */
[----:B0-----:R-:W-:-:S13]  /*14100*/  ISETP.NE.AND P1, PT, R76, 0x1, PT ;  /* 0x000000014c00780c */ /* 0x001fda0003f25270 */
[----:B------:R-:W0:Y:S08]  /*14110*/  @P1 LDC R3, c[0x0][0x44c] ;  /* 0x00011300ff031b82 */ /* 0x000e300000000800 */
[----:B------:R-:W4:Y:S01]  /*14120*/  @P1 LDC R5, c[0x0][0x450] ;  /* 0x00011400ff051b82 */ /* 0x000f220000000800 */
[----:B------:R-:W-:Y:S01]  /*14130*/  IMAD R64, R93, R64, 0x40 ;  /* 0x000000405d407424 */ /* 0x000fe200078e0240 */
[----:B------:R-:W-:Y:S01]  /*14140*/  @P1 LOP3.LUT R16, R16, 0x40, RZ, 0xfc, !PT ;  /* 0x0000004010101812 */ /* 0x000fe200078efcff */
[----:B------:R-:W-:-:S03]  /*14150*/  IMAD.U32 R223, RZ, RZ, UR4 ;  /* 0x00000004ffdf7e24 */ /* 0x000fc6000f8e00ff */
[----:B------:R-:W-:Y:S02]  /*14160*/  IADD3 R58, -R225, R220, R64 ;  /* 0x000000dce13a7210 */ /* 0x000fe40007ffe140 */
[----:B------:R-:W-:Y:S01]  /*14170*/  LOP3.LUT R16, R16, 0xffffffdf, RZ, 0xc0, !PT ;  /* 0xffffffdf10107812 */ /* 0x000fe200078ec0ff */
[----:B--2---:R-:W-:-:S04]  /*14180*/  IMAD.IADD R4, R2, 0x1, R74 ;  /* 0x0000000102047824 */ /* 0x004fc800078e024a */
[----:B0-----:R-:W-:-:S05]  /*14190*/  @P1 IMAD.HI.U32 R2, R4, R3, RZ ;  /* 0x0000000304021227 */ /* 0x001fca00078e00ff */
[----:B----4-:R-:W-:-:S05]  /*141a0*/  @P1 SHF.R.U32.HI R4, RZ, R5, R2 ;  /* 0x00000005ff041219 */ /* 0x010fca0000011602 */
[----:B------:R-:W0:Y:S01]  /*141b0*/  SHFL.IDX PT, R9, R4, RZ, 0x1c1f ;  /* 0x001c1fff04097589 */ /* 0x000e2200000e0000 */
[----:B---3--:R-:W-:Y:S02]  /*141c0*/  PRMT R0, R8, 0x654, R0 ;  /* 0x0000065408007816 */ /* 0x008fe40000000000 */
[----:B-1----:R-:W-:Y:S02]  /*141d0*/  ISETP.GE.AND P1, PT, R57, 0x1, PT ;  /* 0x000000013900780c */ /* 0x002fe40003f26270 */
[----:B------:R1:W-:Y:S01]  /*141e0*/  SYNCS.ARRIVE.TRANS64.RED.A1T0 RZ, [R0+URZ], RZ ;  /* 0x000000ff00ff79a7 */ /* 0x0003e2000810043f */
[----:B------:R-:W-:Y:S02]  /*141f0*/  LOP3.LUT R8, RZ, R223, RZ, 0x33, !PT ;  /* 0x000000dfff087212 */ /* 0x000fe400078e33ff */
[----:B-1----:R-:W-:-:S04]  /*14200*/  IADD3 R0, -R225, 0x1, R64 ;  /* 0x00000001e1007810 */ /* 0x002fc80007ffe140 */
[----:B------:R-:W-:-:S05]  /*14210*/  IADD3 R5, -R219, R0, R220 ;  /* 0x00000000db057210 */ /* 0x000fca0007ffe1dc */
[C---:B------:R-:W-:Y:S02]  /*14220*/  IMAD.IADD R8, R5.reuse, 0x1, R8 ;  /* 0x0000000105087824 */ /* 0x040fe400078e0208 */
[----:B------:R-:W-:Y:S01]  /*14230*/  IMAD.IADD R5, R5, 0x1, R56 ;  /* 0x0000000105057824 */ /* 0x000fe200078e0238 */
[----:B------:R-:W-:Y:S01]  /*14240*/  @P1 LOP3.LUT R16, R16, 0x20, RZ, 0xfc, !PT ;  /* 0x0000002010101812 */ /* 0x000fe200078efcff */
[----:B0-----:R-:W-:Y:S01]  /*14250*/  IMAD.IADD R62, R8, 0x1, R9 ;  /* 0x00000001083e7824 */ /* 0x001fe200078e0209 */
[----:B------:R-:W-:Y:S02]  /*14260*/  LEA R0, R93, 0xffffffc0, 0x6 ;  /* 0xffffffc05d007811 */ /* 0x000fe400078e30ff */
[----:B------:R-:W-:Y:S01]  /*14270*/  VIADDMNMX R60, R9, R5, R58, PT ;  /* 0x00000005093c7246 */ /* 0x000fe2000380013a */
[----:B------:R-:W-:Y:S06]  /*14280*/  @!P1 BRA `(.L_x_1740) ;  /* 0x0000000000509947 */ /* 0x000fec0003800000 */
[----:B------:R-:W-:Y:S01]  /*14290*/  IADD3 R9, -R219, R220, R9 ;  /* 0x000000dcdb097210 */ /* 0x000fe20007ffe109 */
[----:B------:R-:W-:Y:S03]  /*142a0*/  BSSY B0, `(.L_x_1741) ;  /* 0x000000e000007945 */ /* 0x000fe60003800000 */
        /* <DEDUP_REMOVED lines=9> */
.L_x_1742:
[----:B------:R-:W-:-:S13]  /*14340*/  ISETP.NE.AND P1, PT, R57, 0x1, PT ;  /* 0x000000013900780c */ /* 0x000fda0003f25270 */
[----:B------:R-:W0:Y:S02]  /*14350*/  @P1 LDC.64 R2, c[0x0][0x9e8] ;  /* 0x00027a00ff021b82 */ /* 0x000e240000000a00 */
[----:B0-----:R-:W-:-:S05]  /*14360*/  @P1 IMAD.HI.U32 R2, R9, R2, RZ ;  /* 0x0000000209021227 */ /* 0x001fca00078e00ff */
[----:B------:R-:W-:-:S07]  /*14370*/  @P1 SHF.R.U32.HI R9, RZ, R3, R2 ;  /* 0x00000003ff091219 */ /* 0x000fce0000011602 */
.L_x_1743:
[----:B------:R-:W-:Y:S05]  /*14380*/  BSYNC B0 ;  /* 0x0000000000007941 */ /* 0x000fea0003800000 */
.L_x_1741:
[----:B------:R-:W-:-:S05]  /*14390*/  IMAD R2, R9, R57, -R0 ;  /* 0x0000003909027224 */ /* 0x000fca00078e0a00 */
[----:B------:R-:W-:-:S04]  /*143a0*/  IADD3 R3, -R225, R2, RZ ;  /* 0x00000002e1037210 */ /* 0x000fc80007ffe1ff */
[----:B------:R-:W-:Y:S02]  /*143b0*/  VIMNMX R62, R62, R3, !PT ;  /* 0x000000033e3e7248 */ /* 0x000fe40007fe0100 */
[----:B------:R-:W-:-:S07]  /*143c0*/  VIADDMNMX R60, R3, R57, R60, PT ;  /* 0x00000039033c7246 */ /* 0x000fce000380013c */
.L_x_1740:
        /* <DEDUP_REMOVED lines=10> */
[----:B------:R-:W-:Y:S02]  /*14470*/  FSEL R25, R25, -INF , !P4 ;  /* 0xff80000019197808 */ /* 0x000fe40006000000 */
[----:B------:R-:W-:Y:S02]  /*14480*/  ISETP.LT.OR P3, PT, R60, 0xa, P3 ;  /* 0x0000000a3c00780c */ /* 0x000fe40001f61670 */
[----:B------:R-:W-:-:S02]  /*14490*/  ISETP.GE.AND P4, PT, R64, 0x11, PT ;  /* 0x000000114000780c */ /* 0x000fc40003f86270 */
[----:B------:R-:W-:Y:S01]  /*144a0*/  FSEL R29, R29, -INF , !P3 ;  /* 0xff8000001d1d7808 */ /* 0x000fe20005800000 */
[----:B0-----:R-:W-:Y:S01]  /*144b0*/  IMAD.IADD R8, R8, 0x1, R3 ;  /* 0x0000000108087824 */ /* 0x001fe200078e0203 */
        /* <DEDUP_REMOVED lines=48> */
[C---:B------:R-:W-:Y:S02]  /*147c0*/  ISETP.GE.AND P6, PT, R64.reuse, 0x1, PT ;  /* 0x000000014000780c */ /* 0x040fe40003fc6270 */
[----:B------:R-:W-:Y:S02]  /*147d0*/  FSEL R69, R49, -INF , !P3 ;  /* 0xff80000031457808 */ /* 0x000fe40005800000 */
[----:B------:R-:W-:Y:S02]  /*147e0*/  ISETP.GE.AND P3, PT, R64, 0x39, PT ;  /* 0x000000394000780c */ /* 0x000fe40003f66270 */
[----:B------:R-:W-:Y:S02]  /*147f0*/  P2R R70, PR, RZ, 0x20 ;  /* 0x00000020ff467803 */ /* 0x000fe40000000000 */
[----:B------:R-:W-:-:S02]  /*14800*/  ISETP.GT.AND P4, PT, R62, 0x38, !P3 ;  /* 0x000000383e00780c */ /* 0x000fc40005f84270 */
[----:B------:R-:W-:Y:S02]  /*14810*/  ISETP.GE.AND P5, PT, R64, 0x3a, PT ;  /* 0x0000003a4000780c */ /* 0x000fe40003fa6270 */
[----:B------:R-:W-:Y:S02]  /*14820*/  ISETP.LT.OR P4, PT, R60, 0x39, P4 ;  /* 0x000000393c00780c */ /* 0x000fe40002781670 */
[----:B------:R-:W-:Y:S02]  /*14830*/  VIADDMNMX R58, R3, R5, R58, PT ;  /* 0x00000005033a7246 */ /* 0x000fe4000380013a */
[----:B------:R-:W-:Y:S02]  /*14840*/  FSEL R49, R52, -INF , !P4 ;  /* 0xff80000034317808 */ /* 0x000fe40006000000 */
[----:B------:R-:W-:-:S04]  /*14850*/  ISETP.GT.AND P4, PT, R62, RZ, !P6 ;  /* 0x000000ff3e00720c */ /* 0x000fc80007784270 */
[----:B------:R-:W-:-:S04]  /*14860*/  ISETP.LT.OR P4, PT, R60, 0x1, P4 ;  /* 0x000000013c00780c */ /* 0x000fc80002781670 */
[----:B------:R-:W-:Y:S02]  /*14870*/  FSEL R24, R24, -INF , !P4 ;  /* 0xff80000018187808 */ /* 0x000fe40006000000 */
[----:B------:R-:W-:-:S04]  /*14880*/  ISETP.GT.AND P4, PT, R62, 0x39, !P5 ;  /* 0x000000393e00780c */ /* 0x000fc80006f84270 */
[----:B------:R-:W-:-:S04]  /*14890*/  ISETP.LT.OR P4, PT, R60, 0x3a, P4 ;  /* 0x0000003a3c00780c */ /* 0x000fc80002781670 */
[----:B------:R-:W-:Y:S02]  /*148a0*/  FSEL R53, R53, -INF , !P4 ;  /* 0xff80000035357808 */ /* 0x000fe40006000000 */
[----:B------:R-:W-:-:S13]  /*148b0*/  ISETP.GE.AND P4, PT, R57, 0x1, PT ;  /* 0x000000013900780c */ /* 0x000fda0003f86270 */
[----:B------:R-:W-:Y:S05]  /*148c0*/  @!P4 BRA `(.L_x_1744) ;  /* 0x000000000050c947 */ /* 0x000fea0003800000 */
        /* <DEDUP_REMOVED lines=11> */
.L_x_1746:
[----:B------:R-:W-:-:S13]  /*14980*/  ISETP.NE.AND P4, PT, R57, 0x1, PT ;  /* 0x000000013900780c */ /* 0x000fda0003f85270 */
[----:B------:R-:W0:Y:S02]  /*14990*/  @P4 LDC.64 R2, c[0x0][0x9e8] ;  /* 0x00027a00ff024b82 */ /* 0x000e240000000a00 */
[----:B0-----:R-:W-:-:S05]  /*149a0*/  @P4 IMAD.HI.U32 R2, R5, R2, RZ ;  /* 0x0000000205024227 */ /* 0x001fca00078e00ff */
[----:B------:R-:W-:-:S07]  /*149b0*/  @P4 SHF.R.U32.HI R5, RZ, R3, R2 ;  /* 0x00000003ff054219 */ /* 0x000fce0000011602 */
.L_x_1747:
[----:B------:R-:W-:Y:S05]  /*149c0*/  BSYNC B0 ;  /* 0x0000000000007941 */ /* 0x000fea0003800000 */
.L_x_1745:
[----:B------:R-:W-:-:S04]  /*149d0*/  IMAD R0, R5, R57, -R0 ;  /* 0x0000003905007224 */ /* 0x000fc800078e0a00 */
[----:B------:R-:W-:-:S05]  /*149e0*/  IMAD.IADD R3, R0, 0x1, -R225 ;  /* 0x0000000100037824 */ /* 0x000fca00078e0ae1 */
[----:B------:R-:W-:Y:S02]  /*149f0*/  VIMNMX R8, R8, R3, !PT ;  /* 0x0000000308087248 */ /* 0x000fe40007fe0100 */
[----:B------:R-:W-:-:S07]  /*14a00*/  VIADDMNMX R58, R3, R57, R58, PT ;  /* 0x00000039033a7246 */ /* 0x000fce000380013a */
.L_x_1744:
[----:B------:R-:W-:Y:S01]  /*14a10*/  FMNMX.FTZ R0, R24, R25, !PT ;  /* 0x0000001918007209 */ /* 0x000fe20007810000 */
[----:B------:R-:W-:Y:S01]  /*14a20*/  ULDC UR4, c[0x0][0x988] ;  /* 0x0002620000047ab9 */ /* 0x000fe20000000800 */
[----:B------:R-:W-:Y:S01]  /*14a30*/  ISETP.GT.AND P1, PT, R8, 0x1, !P1 ;  /* 0x000000010800780c */ /* 0x000fe20004f24270 */
[----:B------:R-:W-:Y:S01]  /*14a40*/  IMAD.U32 R2, RZ, RZ, UR4 ;  /* 0x00000004ff027e24 */ /* 0x000fe2000f8e00ff */
        /* <DEDUP_REMOVED lines=13> */
[C---:B------:R-:W-:Y:S02]  /*14b20*/  ISETP.GT.AND P2, PT, R8.reuse, 0x8, !P2 ;  /* 0x000000080800780c */ /* 0x040fe40005744270 */
[----:B------:R-:W-:Y:S02]  /*14b30*/  ISETP.GT.AND P1, PT, R8, 0x10, !P1 ;  /* 0x000000100800780c */ /* 0x000fe40004f24270 */
[----:B------:R-:W-:-:S02]  /*14b40*/  FMNMX.FTZ R0, R63, R0, !PT ;  /* 0x000000003f007209 */ /* 0x000fc40007810000 */
[C---:B------:R-:W-:Y:S02]  /*14b50*/  ISETP.LT.OR P2, PT, R58.reuse, 0x9, P2 ;  /* 0x000000093a00780c */ /* 0x040fe40001741670 */
[----:B------:R-:W-:Y:S02]  /*14b60*/  ISETP.LT.OR P1, PT, R58, 0x11, P1 ;  /* 0x000000113a00780c */ /* 0x000fe40000f21670 */
[----:B------:R-:W-:Y:S02]  /*14b70*/  FMNMX.FTZ R0, R41, R0, !PT ;  /* 0x0000000029007209 */ /* 0x000fe40007810000 */
[----:B------:R-:W-:Y:S02]  /*14b80*/  FSEL R3, R30, -INF , !P2 ;  /* 0xff8000001e037808 */ /* 0x000fe40005000000 */
[----:B------:R-:W-:Y:S02]  /*14b90*/  ISETP.NE.AND P2, PT, R71, RZ, PT ;  /* 0x000000ff4700720c */ /* 0x000fe40003f45270 */
[----:B------:R-:W-:-:S02]  /*14ba0*/  FSEL R71, R34, -INF , !P1 ;  /* 0xff80000022477808 */ /* 0x000fc40004800000 */
[----:B------:R-:W-:Y:S02]  /*14bb0*/  FMNMX.FTZ R0, R65, R0, !PT ;  /* 0x0000000041007209 */ /* 0x000fe40007810000 */
        /* <DEDUP_REMOVED lines=12> */
[----:B------:R-:W-:Y:S01]  /*14c80*/  ISETP.GT.AND P6, PT, R8, RZ, !P6 ;  /* 0x000000ff0800720c */ /* 0x000fe200077c4270 */
[----:B------:R-:W0:Y:S01]  /*14c90*/  SHFL.BFLY PT, R5, R28, 0x2, 0x1f ;  /* 0x0c401f001c057f89 */ /* 0x000e2200000e0000 */
[----:B------:R-:W-:Y:S02]  /*14ca0*/  FSEL R73, R38, -INF , !P1 ;  /* 0xff80000026497808 */ /* 0x000fe40004800000 */
[----:B------:R-:W-:Y:S02]  /*14cb0*/  ISETP.NE.AND P1, PT, R36, RZ, PT ;  /* 0x000000ff2400720c */ /* 0x000fe40003f25270 */
[----:B------:R-:W-:Y:S02]  /*14cc0*/  ISETP.LT.OR P6, PT, R58, 0x1, P6 ;  /* 0x000000013a00780c */ /* 0x000fe400037c1670 */
[----:B------:R-:W-:-:S02]  /*14cd0*/  ISETP.GT.AND P1, PT, R8, 0x19, !P1 ;  /* 0x000000190800780c */ /* 0x000fc40004f24270 */
[----:B------:R-:W-:Y:S02]  /*14ce0*/  FSEL R26, R26, -INF , !P6 ;  /* 0xff8000001a1a7808 */ /* 0x000fe40007000000 */
[----:B------:R-:W-:Y:S02]  /*14cf0*/  ISETP.LT.OR P1, PT, R58, 0x1a, P1 ;  /* 0x0000001a3a00780c */ /* 0x000fe40000f21670 */
[----:B------:R-:W-:Y:S02]  /*14d00*/  FMNMX.FTZ R4, R26, R27, !PT ;  /* 0x0000001b1a047209 */ /* 0x000fe40007810000 */
[----:B------:R-:W-:Y:S02]  /*14d10*/  FSEL R39, R39, -INF , !P1 ;  /* 0xff80000027277808 */ /* 0x000fe40004800000 */
[----:B------:R-:W-:Y:S02]  /*14d20*/  ISETP.NE.AND P1, PT, R68, RZ, PT ;  /* 0x000000ff4400720c */ /* 0x000fe40003f25270 */
[----:B------:R-:W-:-:S02]  /*14d30*/  FMNMX.FTZ R4, R3, R4, !PT ;  /* 0x0000000403047209 */ /* 0x000fc40007810000 */
[----:B------:R-:W-:Y:S02]  /*14d40*/  ISETP.GT.AND P1, PT, R8, 0x20, !P1 ;  /* 0x000000200800780c */ /* 0x000fe40004f24270 */
[----:B------:R-:W-:Y:S02]  /*14d50*/  FMNMX.FTZ R4, R31, R4, !PT ;  /* 0x000000041f047209 */ /* 0x000fe40007810000 */
[----:B------:R-:W-:Y:S02]  /*14d60*/  ISETP.LT.OR P1, PT, R58, 0x21, P1 ;  /* 0x000000213a00780c */ /* 0x000fe40000f21670 */
[----:B0-----:R-:W-:Y:S02]  /*14d70*/  FMNMX.FTZ R30, R28, R5, !PT ;  /* 0x000000051c1e7209 */ /* 0x001fe40007810000 */
[----:B------:R-:W-:Y:S02]  /*14d80*/  FSEL R75, R42, -INF , !P1 ;  /* 0xff8000002a4b7808 */ /* 0x000fe40004800000 */
[----:B------:R-:W-:Y:S01]  /*14d90*/  ISETP.NE.AND P1, PT, R40, RZ, PT ;  /* 0x000000ff2800720c */ /* 0x000fe20003f25270 */
[----:B------:R-:W0:Y:S01]  /*14da0*/  SHFL.BFLY PT, R5, R30, 0x1, 0x1f ;  /* 0x0c201f001e057f89 */ /* 0x000e2200000e0000 */
[----:B------:R-:W-:-:S02]  /*14db0*/  FMNMX.FTZ R4, R71, R4, !PT ;  /* 0x0000000447047209 */ /* 0x000fc40007810000 */
[----:B------:R-:W-:Y:S02]  /*14dc0*/  ISETP.GT.AND P1, PT, R8, 0x21, !P1 ;  /* 0x000000210800780c */ /* 0x000fe40004f24270 */
[----:B------:R-:W-:Y:S02]  /*14dd0*/  ISETP.NE.AND P4, PT, R72, RZ, PT ;  /* 0x000000ff4800720c */ /* 0x000fe40003f85270 */
[----:B------:R-:W-:Y:S02]  /*14de0*/  ISETP.LT.OR P1, PT, R58, 0x22, P1 ;  /* 0x000000223a00780c */ /* 0x000fe40000f21670 */
[----:B------:R-:W-:Y:S02]  /*14df0*/  FMNMX.FTZ R4, R35, R4, !PT ;  /* 0x0000000423047209 */ /* 0x000fe40007810000 */
[----:B------:R-:W-:Y:S02]  /*14e00*/  FSEL R43, R43, -INF , !P1 ;  /* 0xff8000002b2b7808 */ /* 0x000fe40004800000 */
[----:B------:R-:W-:-:S02]  /*14e10*/  ISETP.GT.AND P1, PT, R8, 0x28, !P2 ;  /* 0x000000280800780c */ /* 0x000fc40005724270 */
[----:B------:R-:W-:Y:S02]  /*14e20*/  FMNMX.FTZ R4, R73, R4, !PT ;  /* 0x0000000449047209 */ /* 0x000fe40007810000 */
[----:B------:R-:W-:Y:S02]  /*14e30*/  ISETP.LT.OR P1, PT, R58, 0x29, P1 ;  /* 0x000000293a00780c */ /* 0x000fe40000f21670 */
[----:B------:R-:W-:Y:S02]  /*14e40*/  FMNMX.FTZ R4, R39, R4, !PT ;  /* 0x0000000427047209 */ /* 0x000fe40007810000 */
[----:B------:R-:W-:Y:S02]  /*14e50*/  FSEL R77, R46, -INF , !P1 ;  /* 0xff8000002e4d7808 */ /* 0x000fe40004800000 */
[----:B------:R-:W-:Y:S02]  /*14e60*/  ISETP.GT.AND P1, PT, R8, 0x29, !P4 ;  /* 0x000000290800780c */ /* 0x000fe40006724270 */
[----:B0-----:R-:W-:-:S02]  /*14e70*/  FMNMX.FTZ R5, R30, R5, !PT ;  /* 0x000000051e057209 */ /* 0x001fc40007810000 */
[----:B------:R-:W-:Y:S02]  /*14e80*/  ISETP.LT.OR P1, PT, R58, 0x2a, P1 ;  /* 0x0000002a3a00780c */ /* 0x000fe40000f21670 */
[----:B------:R-:W-:Y:S01]  /*14e90*/  ISETP.NE.AND P2, PT, R44, RZ, PT ;  /* 0x000000ff2c00720c */ /* 0x000fe20003f45270 */
[----:B------:R-:W-:Y:S01]  /*14ea0*/  FMUL.FTZ R0, R5, R2 ;  /* 0x0000000205007220 */ /* 0x000fe20000410000 */
[----:B------:R-:W-:Y:S02]  /*14eb0*/  FSEL R47, R47, -INF , !P1 ;  /* 0xff8000002f2f7808 */ /* 0x000fe40004800000 */
[----:B------:R-:W-:Y:S02]  /*14ec0*/  FSETP.NEU.FTZ.AND P1, PT, R5, -INF , PT ;  /* 0xff8000000500780b */ /* 0x000fe40003f3d000 */
[----:B------:R-:W-:Y:S02]  /*14ed0*/  FMNMX.FTZ R4, R75, R4, !PT ;  /* 0x000000044b047209 */ /* 0x000fe40007810000 */
[----:B------:R-:W-:-:S02]  /*14ee0*/  FSEL R0, R0, RZ, P1 ;  /* 0x000000ff00007208 */ /* 0x000fc40000800000 */
[----:B------:R-:W-:Y:S02]  /*14ef0*/  ISETP.NE.AND P4, PT, R48, RZ, PT ;  /* 0x000000ff3000720c */ /* 0x000fe40003f85270 */
[----:B------:R-:W-:Y:S01]  /*14f00*/  ISETP.GT.AND P1, PT, R8, 0x30, !P2 ;  /* 0x000000300800780c */ /* 0x000fe20005724270 */
[--C-:B------:R-:W-:Y:S01]  /*14f10*/  FFMA.FTZ R196, R24, R2, -R0.reuse ;  /* 0x0000000218c47223 */ /* 0x100fe20000010800 */
[----:B------:R-:W-:Y:S01]  /*14f20*/  FMNMX.FTZ R4, R43, R4, !PT ;  /* 0x000000042b047209 */ /* 0x000fe20007810000 */
[-CC-:B------:R-:W-:Y:S01]  /*14f30*/  FFMA.FTZ R25, R25, R2.reuse, -R0.reuse ;  /* 0x0000000219197223 */ /* 0x180fe20000010800 */
[----:B------:R-:W-:Y:S01]  /*14f40*/  ISETP.GT.AND P2, PT, R8, 0x31, !P4 ;  /* 0x000000310800780c */ /* 0x000fe20006744270 */
[-CC-:B------:R-:W-:Y:S01]  /*14f50*/  FFMA.FTZ R198, R9, R2.reuse, -R0.reuse ;  /* 0x0000000209c67223 */ /* 0x180fe20000010800 */
[----:B------:R-:W-:Y:S01]  /*14f60*/  ISETP.LT.OR P1, PT, R58, 0x31, P1 ;  /* 0x000000313a00780c */ /* 0x000fe20000f21670 */
[--C-:B------:R-:W-:Y:S01]  /*14f70*/  FFMA.FTZ R9, R29, R2, -R0.reuse ;  /* 0x000000021d097223 */ /* 0x100fe20000010800 */
[----:B------:R-:W-:Y:S01]  /*14f80*/  FMNMX.FTZ R4, R77, R4, !PT ;  /* 0x000000044d047209 */ /* 0x000fe20007810000 */
[-CC-:B------:R-:W-:Y:S01]  /*14f90*/  FFMA.FTZ R29, R33, R2.reuse, -R0.reuse ;  /* 0x00000002211d7223 */ /* 0x180fe20000010800 */
[----:B------:R-:W-:Y:S01]  /*14fa0*/  ISETP.GT.AND P3, PT, R8, 0x38, !P3 ;  /* 0x000000380800780c */ /* 0x000fe20005f64270 */
[-CC-:B------:R-:W-:Y:S01]  /*14fb0*/  FFMA.FTZ R33, R37, R2.reuse, -R0.reuse ;  /* 0x0000000225217223 */ /* 0x180fe20000010800 */
[----:B------:R-:W-:Y:S01]  /*14fc0*/  ISETP.LT.OR P2, PT, R58, 0x32, P2 ;  /* 0x000000323a00780c */ /* 0x000fe20001741670 */
[----:B------:R-:W-:Y:S01]  /*14fd0*/  MUFU.EX2 R196, R196 ;  /* 0x000000c400c47308 */ /* 0x000fe20000000800 */
[----:B------:R-:W-:Y:S01]  /*14fe0*/  FSEL R79, R50, -INF , !P1 ;  /* 0xff800000324f7808 */ /* 0x000fe20004800000 */
[--C-:B------:R-:W-:Y:S01]  /*14ff0*/  FFMA.FTZ R37, R41, R2, -R0.reuse ;  /* 0x0000000229257223 */ /* 0x100fe20000010800 */
[----:B------:R-:W-:Y:S01]  /*15000*/  FMNMX.FTZ R4, R47, R4, !PT ;  /* 0x000000042f047209 */ /* 0x000fe20007810000 */
[-CC-:B------:R-:W-:Y:S01]  /*15010*/  FFMA.FTZ R41, R45, R2.reuse, -R0.reuse ;  /* 0x000000022d297223 */ /* 0x180fe20000010800 */
[----:B------:R-:W-:Y:S01]  /*15020*/  ISETP.GT.AND P5, PT, R8, 0x39, !P5 ;  /* 0x000000390800780c */ /* 0x000fe20006fa4270 */
[-CC-:B------:R-:W-:Y:S01]  /*15030*/  FFMA.FTZ R186, R49, R2.reuse, -R0.reuse ;  /* 0x0000000231ba7223 */ /* 0x180fe20000010800 */
[C---:B------:R-:W-:Y:S01]  /*15040*/  ISETP.LT.OR P3, PT, R58.reuse, 0x39, P3 ;  /* 0x000000393a00780c */ /* 0x040fe20001f61670 */
[----:B------:R-:W0:Y:S01]  /*15050*/  MUFU.EX2 R25, R25 ;  /* 0x0000001900197308 */ /* 0x000e220000000800 */
[----:B------:R-:W-:Y:S01]  /*15060*/  FSEL R51, R51, -INF , !P2 ;  /* 0xff80000033337808 */ /* 0x000fe20005000000 */
[--C-:B------:R-:W-:Y:S01]  /*15070*/  FFMA.FTZ R192, R59, R2, -R0.reuse ;  /* 0x000000023bc07223 */ /* 0x100fe20000010800 */
[----:B------:R-:W-:Y:S01]  /*15080*/  FMNMX.FTZ R4, R79, R4, !PT ;  /* 0x000000044f047209 */ /* 0x000fe20007810000 */
[-CC-:B------:R-:W-:Y:S01]  /*15090*/  FFMA.FTZ R194, R61, R2.reuse, -R0.reuse ;  /* 0x000000023dc27223 */ /* 0x180fe20000010800 */
[----:B------:R-:W-:Y:S01]  /*150a0*/  ISETP.LT.OR P5, PT, R58, 0x3a, P5 ;  /* 0x0000003a3a00780c */ /* 0x000fe20002fa1670 */
[-CC-:B------:R-:W-:Y:S01]  /*150b0*/  FFMA.FTZ R188, R63, R2.reuse, -R0.reuse ;  /* 0x000000023fbc7223 */ /* 0x180fe20000010800 */
[----:B------:R-:W-:Y:S01]  /*150c0*/  FSEL R81, R54, -INF , !P3 ;  /* 0xff80000036517808 */ /* 0x000fe20005800000 */
[--C-:B------:R-:W-:Y:S01]  /*150d0*/  FFMA.FTZ R190, R65, R2, -R0.reuse ;  /* 0x0000000241be7223 */ /* 0x100fe20000010800 */
[----:B------:R-:W-:Y:S01]  /*150e0*/  FMNMX.FTZ R4, R51, R4, !PT ;  /* 0x0000000433047209 */ /* 0x000fe20007810000 */
[-CC-:B------:R-:W-:Y:S01]  /*150f0*/  FFMA.FTZ R184, R67, R2.reuse, -R0.reuse ;  /* 0x0000000243b87223 */ /* 0x180fe20000010800 */
[----:B------:R-:W-:Y:S01]  /*15100*/  FSEL R55, R55, -INF , !P5 ;  /* 0xff80000037377808 */ /* 0x000fe20006800000 */
[--C-:B------:R-:W-:Y:S01]  /*15110*/  FFMA.FTZ R45, R69, R2, -R0.reuse ;  /* 0x00000002452d7223 */ /* 0x100fe20000010800 */
[----:B------:R-:W-:Y:S01]  /*15120*/  FMNMX.FTZ R4, R81, R4, !PT ;  /* 0x0000000451047209 */ /* 0x000fe20007810000 */
[----:B------:R-:W-:Y:S01]  /*15130*/  FFMA.FTZ R49, R53, R2, -R0 ;  /* 0x0000000235317223 */ /* 0x000fe20000010800 */
[----:B------:R-:W1:Y:S01]  /*15140*/  MUFU.EX2 R198, R198 ;  /* 0x000000c600c67308 */ /* 0x000e620000000800 */
[----:B------:R-:W-:-:S02]  /*15150*/  ISETP.NE.AND P4, PT, R76, 0x1, PT ;  /* 0x000000014c00780c */ /* 0x000fc40003f85270 */
[----:B------:R-:W-:-:S05]  /*15160*/  FMNMX.FTZ R4, R55, R4, !PT ;  /* 0x0000000437047209 */ /* 0x000fca0007810000 */
[----:B------:R-:W2:Y:S01]  /*15170*/  SHFL.BFLY PT, R83, R4, 0x2, 0x1f ;  /* 0x0c401f0004537f89 */ /* 0x000ea200000e0000 */
[----:B------:R-:W3:Y:S05]  /*15180*/  MUFU.EX2 R9, R9 ;  /* 0x0000000900097308 */ /* 0x000eea0000000800 */
[----:B------:R-:W4:Y:S03]  /*15190*/  @P4 LDC R38, c[0x0][0x450] ;  /* 0x00011400ff264b82 */ /* 0x000f260000000800 */
[----:B------:R-:W5:Y:S08]  /*151a0*/  MUFU.EX2 R192, R192 ;  /* 0x000000c000c07308 */ /* 0x000f700000000800 */
[----:B------:R-:W5:Y:S01]  /*151b0*/  MUFU.EX2 R29, R29 ;  /* 0x0000001d001d7308 */ /* 0x000f620000000800 */
[----:B--2---:R-:W-:-:S07]  /*151c0*/  FMNMX.FTZ R83, R4, R83, !PT ;  /* 0x0000005304537209 */ /* 0x004fce0007810000 */
[----:B------:R-:W2:Y:S01]  /*151d0*/  MUFU.EX2 R194, R194 ;  /* 0x000000c200c27308 */ /* 0x000ea20000000800 */
[----:B------:R-:W0:Y:S07]  /*151e0*/  SHFL.BFLY PT, R4, R83, 0x1, 0x1f ;  /* 0x0c201f0053047f89 */ /* 0x000e2e00000e0000 */
[----:B------:R-:W4:Y:S08]  /*151f0*/  MUFU.EX2 R33, R33 ;  /* 0x0000002100217308 */ /* 0x000f300000000800 */
[----:B------:R-:W-:Y:S08]  /*15200*/  MUFU.EX2 R188, R188 ;  /* 0x000000bc00bc7308 */ /* 0x000ff00000000800 */
[----:B------:R-:W-:Y:S01]  /*15210*/  MUFU.EX2 R37, R37 ;  /* 0x0000002500257308 */ /* 0x000fe20000000800 */
[----:B0-----:R-:W-:-:S04]  /*15220*/  FMNMX.FTZ R4, R83, R4, !PT ;  /* 0x0000000453047209 */ /* 0x001fc80007810000 */
[C---:B------:R-:W-:Y:S01]  /*15230*/  FSETP.NEU.FTZ.AND P1, PT, R4.reuse, -INF , PT ;  /* 0xff8000000400780b */ /* 0x040fe20003f3d000 */
[----:B------:R-:W-:Y:S02]  /*15240*/  FMUL.FTZ R28, R4, R2 ;  /* 0x00000002041c7220 */ /* 0x000fe40000410000 */
[----:B------:R-:W-:Y:S03]  /*15250*/  MUFU.EX2 R190, R190 ;  /* 0x000000be00be7308 */ /* 0x000fe60000000800 */
[----:B------:R-:W-:-:S05]  /*15260*/  FSEL R28, R28, RZ, P1 ;  /* 0x000000ff1c1c7208 */ /* 0x000fca0000800000 */
[----:B------:R-:W-:Y:S01]  /*15270*/  MUFU.EX2 R41, R41 ;  /* 0x0000002900297308 */ /* 0x000fe20000000800 */
[-CC-:B------:R-:W-:Y:S01]  /*15280*/  FFMA.FTZ R197, R26, R2.reuse, -R28.reuse ;  /* 0x000000021ac57223 */ /* 0x180fe2000001081c */
[-CC-:B------:R-:W-:Y:S01]  /*15290*/  FFMA.FTZ R0, R27, R2.reuse, -R28.reuse ;  /* 0x000000021b007223 */ /* 0x180fe2000001081c */
[-CC-:B------:R-:W-:Y:S01]  /*152a0*/  FFMA.FTZ R199, R3, R2.reuse, -R28.reuse ;  /* 0x0000000203c77223 */ /* 0x180fe2000001081c */
[-CC-:B------:R-:W-:Y:S01]  /*152b0*/  FFMA.FTZ R8, R31, R2.reuse, -R28.reuse ;  /* 0x000000021f087223 */ /* 0x180fe2000001081c */
[-CC-:B------:R-:W-:Y:S01]  /*152c0*/  FFMA.FTZ R193, R71, R2.reuse, -R28.reuse ;  /* 0x0000000247c17223 */ /* 0x180fe2000001081c */
[----:B------:R-:W-:Y:S01]  /*152d0*/  FADD.FTZ R3, R196, R25 ;  /* 0x00000019c4037221 */ /* 0x000fe20000010000 */
[-CC-:B------:R-:W-:Y:S01]  /*152e0*/  FFMA.FTZ R24, R35, R2.reuse, -R28.reuse ;  /* 0x0000000223187223 */ /* 0x180fe2000001081c */
[----:B------:R-:W-:Y:S01]  /*152f0*/  MUFU.EX2 R197, R197 ;  /* 0x000000c500c57308 */ /* 0x000fe20000000800 */
[-CC-:B------:R-:W-:Y:S01]  /*15300*/  FFMA.FTZ R195, R73, R2.reuse, -R28.reuse ;  /* 0x0000000249c37223 */ /* 0x180fe2000001081c */
[----:B-1----:R-:W-:Y:S01]  /*15310*/  FADD.FTZ R32, R198, R3 ;  /* 0x00000003c6207221 */ /* 0x002fe20000010000 */
[-CC-:B------:R-:W-:Y:S01]  /*15320*/  FFMA.FTZ R26, R39, R2.reuse, -R28.reuse ;  /* 0x00000002271a7223 */ /* 0x180fe2000001081c */
[-CC-:B------:R-:W-:Y:S01]  /*15330*/  FFMA.FTZ R189, R75, R2.reuse, -R28.reuse ;  /* 0x000000024bbd7223 */ /* 0x180fe2000001081c */
[-C--:B------:R-:W-:Y:S01]  /*15340*/  FFMA.FTZ R30, R43, R2.reuse, -R28 ;  /* 0x000000022b1e7223 */ /* 0x080fe2000001081c */
[----:B---3--:R-:W-:Y:S01]  /*15350*/  FADD.FTZ R3, R9, R32 ;  /* 0x0000002009037221 */ /* 0x008fe20000010000 */
[----:B------:R-:W0:Y:S01]  /*15360*/  @P4 LDC R35, c[0x0][0x44c] ;  /* 0x00011300ff234b82 */ /* 0x000e220000000800 */
[----:B------:R-:W1:Y:S01]  /*15370*/  MUFU.EX2 R0, R0 ;  /* 0x0000000000007308 */ /* 0x000e620000000800 */
[-CC-:B------:R-:W-:Y:S01]  /*15380*/  FFMA.FTZ R191, R77, R2.reuse, -R28.reuse ;  /* 0x000000024dbf7223 */ /* 0x180fe2000001081c */
[----:B-----5:R-:W-:Y:S01]  /*15390*/  FADD.FTZ R36, R192, R3 ;  /* 0x00000003c0247221 */ /* 0x020fe20000010000 */
[-CC-:B------:R-:W-:Y:S01]  /*153a0*/  FFMA.FTZ R32, R47, R2.reuse, -R28.reuse ;  /* 0x000000022f207223 */ /* 0x180fe2000001081c */
[-CC-:B------:R-:W-:Y:S01]  /*153b0*/  FFMA.FTZ R185, R79, R2.reuse, -R28.reuse ;  /* 0x000000024fb97223 */ /* 0x180fe2000001081c */
[----:B------:R-:W-:Y:S01]  /*153c0*/  FFMA.FTZ R51, R51, R2, -R28 ;  /* 0x0000000233337223 */ /* 0x000fe2000001081c */
[----:B------:R-:W-:Y:S01]  /*153d0*/  FADD.FTZ R27, R29, R36 ;  /* 0x000000241d1b7221 */ /* 0x000fe20000010000 */
[----:B------:R-:W-:Y:S01]  /*153e0*/  F2FP.F16.F32.PACK_AB R196, R25, R196 ;  /* 0x000000c419c4723e */ /* 0x000fe200000000ff */
[----:B------:R-:W3:Y:S01]  /*153f0*/  MUFU.EX2 R199, R199 ;  /* 0x000000c700c77308 */ /* 0x000ee20000000800 */
[-CC-:B------:R-:W-:Y:S01]  /*15400*/  FFMA.FTZ R81, R81, R2.reuse, -R28.reuse ;  /* 0x0000000251517223 */ /* 0x180fe2000001081c */
[----:B--2---:R-:W-:Y:S01]  /*15410*/  FADD.FTZ R36, R194, R27 ;  /* 0x0000001bc2247221 */ /* 0x004fe20000010000 */
[----:B------:R-:W-:Y:S01]  /*15420*/  FFMA.FTZ R55, R55, R2, -R28 ;  /* 0x0000000237377223 */ /* 0x000fe2000001081c */
[----:B------:R-:W-:Y:S01]  /*15430*/  F2FP.F16.F32.PACK_AB R198, R9, R198 ;  /* 0x000000c609c6723e */ /* 0x000fe200000000ff */
[----:B------:R-:W-:-:S02]  /*15440*/  IMAD.MOV.U32 R31, RZ, RZ, R74 ;  /* 0x000000ffff1f7224 */ /* 0x000fc400078e004a */
[----:B----4-:R-:W-:Y:S01]  /*15450*/  FADD.FTZ R27, R33, R36 ;  /* 0x00000024211b7221 */ /* 0x010fe20000010000 */
[----:B------:R-:W-:Y:S01]  /*15460*/  F2FP.F16.F32.PACK_AB R192, R29, R192 ;  /* 0x000000c01dc0723e */ /* 0x000fe200000000ff */
[----:B------:R-:W2:Y:S01]  /*15470*/  MUFU.EX2 R8, R8 ;  /* 0x0000000800087308 */ /* 0x000ea20000000800 */
[----:B-1----:R-:W-:Y:S01]  /*15480*/  FADD.FTZ R34, R197, R0 ;  /* 0x00000000c5227221 */ /* 0x002fe20000010000 */
[----:B------:R-:W-:Y:S01]  /*15490*/  FADD.FTZ R36, R188, R27 ;  /* 0x0000001bbc247221 */ /* 0x000fe20000010000 */
[----:B------:R-:W-:Y:S02]  /*154a0*/  F2FP.F16.F32.PACK_AB R197, R0, R197 ;  /* 0x000000c500c5723e */ /* 0x000fe400000000ff */
[----:B------:R-:W-:Y:S01]  /*154b0*/  F2FP.F16.F32.PACK_AB R194, R33, R194 ;  /* 0x000000c221c2723e */ /* 0x000fe200000000ff */
[----:B------:R-:W-:Y:S01]  /*154c0*/  FADD.FTZ R27, R37, R36 ;  /* 0x00000024251b7221 */ /* 0x000fe20000010000 */
[----:B0-----:R-:W-:Y:S01]  /*154d0*/  @P4 IMAD.HI.U32 R35, R74, R35, RZ ;  /* 0x000000234a234227 */ /* 0x001fe200078e00ff */
[----:B------:R-:W0:Y:S03]  /*154e0*/  MUFU.EX2 R193, R193 ;  /* 0x000000c100c17308 */ /* 0x000e260000000800 */
[----:B---3--:R-:W-:Y:S01]  /*154f0*/  FADD.FTZ R3, R199, R34 ;  /* 0x00000022c7037221 */ /* 0x008fe20000010000 */
[----:B------:R-:W-:Y:S01]  /*15500*/  FADD.FTZ R36, R190, R27 ;  /* 0x0000001bbe247221 */ /* 0x000fe20000010000 */
[----:B------:R-:W-:-:S02]  /*15510*/  F2FP.F16.F32.PACK_AB R188, R37, R188 ;  /* 0x000000bc25bc723e */ /* 0x000fc400000000ff */
[----:B------:R-:W-:Y:S01]  /*15520*/  @P4 SHF.R.U32.HI R31, RZ, R38, R35 ;  /* 0x00000026ff1f4219 */ /* 0x000fe20000011623 */
[----:B------:R-:W-:Y:S01]  /*15530*/  FADD.FTZ R27, R41, R36 ;  /* 0x00000024291b7221 */ /* 0x000fe20000010000 */
[----:B------:R-:W-:Y:S01]  /*15540*/  ISETP.GE.AND P4, PT, R57, 0x1, PT ;  /* 0x000000013900780c */ /* 0x000fe20003f86270 */
[----:B------:R-:W1:Y:S01]  /*15550*/  MUFU.EX2 R24, R24 ;  /* 0x0000001800187308 */ /* 0x000e620000000800 */
[C---:B--2---:R-:W-:Y:S01]  /*15560*/  FADD.FTZ R34, R8.reuse, R3 ;  /* 0x0000000308227221 */ /* 0x044fe20000010000 */
[----:B------:R-:W-:Y:S02]  /*15570*/  F2FP.F16.F32.PACK_AB R199, R8, R199 ;  /* 0x000000c708c7723e */ /* 0x000fe400000000ff */
[----:B------:R-:W-:Y:S02]  /*15580*/  F2FP.F16.F32.PACK_AB R190, R41, R190 ;  /* 0x000000be29be723e */ /* 0x000fe400000000ff */
[----:B------:R-:W-:Y:S02]  /*15590*/  IADD3 R8, R93, -0x2, RZ ;  /* 0xfffffffe5d087810 */ /* 0x000fe40007ffe0ff */
[----:B------:R-:W2:Y:S01]  /*155a0*/  MUFU.EX2 R195, R195 ;  /* 0x000000c300c37308 */ /* 0x000ea20000000800 */
[----:B0-----:R-:W-:-:S07]  /*155b0*/  FADD.FTZ R3, R193, R34 ;  /* 0x00000022c1037221 */ /* 0x001fce0000010000 */
[----:B------:R-:W0:Y:S01]  /*155c0*/  MUFU.EX2 R26, R26 ;  /* 0x0000001a001a7308 */ /* 0x000e220000000800 */
[C---:B-1----:R-:W-:Y:S01]  /*155d0*/  FADD.FTZ R34, R24.reuse, R3 ;  /* 0x0000000318227221 */ /* 0x042fe20000010000 */
[----:B------:R-:W-:-:S06]  /*155e0*/  F2FP.F16.F32.PACK_AB R193, R24, R193 ;  /* 0x000000c118c1723e */ /* 0x000fcc00000000ff */
[----:B------:R-:W1:Y:S01]  /*155f0*/  MUFU.EX2 R189, R189 ;  /* 0x000000bd00bd7308 */ /* 0x000e620000000800 */
[----:B--2---:R-:W-:-:S07]  /*15600*/  FADD.FTZ R3, R195, R34 ;  /* 0x00000022c3037221 */ /* 0x004fce0000010000 */
[----:B------:R-:W2:Y:S01]  /*15610*/  MUFU.EX2 R30, R30 ;  /* 0x0000001e001e7308 */ /* 0x000ea20000000800 */
[----:B0-----:R-:W-:Y:S01]  /*15620*/  FADD.FTZ R34, R26, R3 ;  /* 0x000000031a227221 */ /* 0x001fe20000010000 */
[----:B------:R-:W-:Y:S01]  /*15630*/  IMAD.IADD R3, R156, 0x1, R31 ;  /* 0x000000019c037824 */ /* 0x000fe200078e021f */
[----:B------:R-:W-:-:S03]  /*15640*/  F2FP.F16.F32.PACK_AB R195, R26, R195 ;  /* 0x000000c31ac3723e */ /* 0x000fc600000000ff */
[----:B------:R-:W-:Y:S02]  /*15650*/  IMAD.IADD R56, R3, 0x1, R56 ;  /* 0x0000000103387824 */ /* 0x000fe400078e0238 */
[----:B------:R-:W0:Y:S01]  /*15660*/  MUFU.EX2 R184, R184 ;  /* 0x000000b800b87308 */ /* 0x000e220000000800 */
[----:B-1----:R-:W-:-:S07]  /*15670*/  FADD.FTZ R25, R189, R34 ;  /* 0x00000022bd197221 */ /* 0x002fce0000010000 */
[----:B------:R-:W1:Y:S01]  /*15680*/  MUFU.EX2 R191, R191 ;  /* 0x000000bf00bf7308 */ /* 0x000e620000000800 */
[C---:B--2---:R-:W-:Y:S01]  /*15690*/  FADD.FTZ R34, R30.reuse, R25 ;  /* 0x000000191e227221 */ /* 0x044fe20000010000 */
[----:B------:R-:W-:-:S06]  /*156a0*/  F2FP.F16.F32.PACK_AB R189, R30, R189 ;  /* 0x000000bd1ebd723e */ /* 0x000fcc00000000ff */
[----:B------:R-:W2:Y:S01]  /*156b0*/  MUFU.EX2 R45, R45 ;  /* 0x0000002d002d7308 */ /* 0x000ea20000000800 */
[----:B0-----:R-:W-:-:S07]  /*156c0*/  FADD.FTZ R36, R184, R27 ;  /* 0x0000001bb8247221 */ /* 0x001fce0000010000 */
        /* <DEDUP_REMOVED lines=16> */
[----:B-1----:R-:W-:Y:S01]  /*157d0*/  FADD.FTZ R9, R81, R0 ;  /* 0x0000000051097221 */ /* 0x002fe20000010000 */
[C---:B--2---:R-:W-:Y:S01]  /*157e0*/  FADD.FTZ R221, R49.reuse, R38 ;  /* 0x0000002631dd7221 */ /* 0x044fe20000010000 */
[----:B------:R-:W-:Y:S02]  /*157f0*/  F2FP.F16.F32.PACK_AB R186, R49, R186 ;  /* 0x000000ba31ba723e */ /* 0x000fe400000000ff */
[C---:B0-----:R-:W-:Y:S01]  /*15800*/  FADD.FTZ R9, R34.reuse, R9 ;  /* 0x0000000922097221 */ /* 0x041fe20000010000 */
[----:B------:R-:W-:Y:S01]  /*15810*/  F2FP.F16.F32.PACK_AB R187, R34, R81 ;  /* 0x0000005122bb723e */ /* 0x000fe200000000ff */
[----:B------:R-:W-:Y:S06]  /*15820*/  @!P4 BRA `(.L_x_1748) ;  /* 0x000000000048c947 */ /* 0x000fec0003800000 */
        /* <DEDUP_REMOVED lines=11> */
.L_x_1750:
[----:B------:R-:W-:-:S13]  /*158e0*/  ISETP.NE.AND P1, PT, R57, 0x1, PT ;  /* 0x000000013900780c */ /* 0x000fda0003f25270 */
[----:B------:R-:W0:Y:S02]  /*158f0*/  @P1 LDC.64 R24, c[0x0][0x9e8] ;  /* 0x00027a00ff181b82 */ /* 0x000e240000000a00 */
[----:B0-----:R-:W-:-:S05]  /*15900*/  @P1 IMAD.HI.U32 R24, R0, R24, RZ ;  /* 0x0000001800181227 */ /* 0x001fca00078e00ff */
[----:B------:R-:W-:-:S07]  /*15910*/  @P1 SHF.R.U32.HI R0, RZ, R25, R24 ;  /* 0x00000019ff001219 */ /* 0x000fce0000011618 */
.L_x_1751:
[----:B------:R-:W-:Y:S05]  /*15920*/  BSYNC B0 ;  /* 0x0000000000007941 */ /* 0x000fea0003800000 */
.L_x_1749:
[----:B------:R-:W-:-:S05]  /*15930*/  IMAD R57, R0, R57, R57 ;  /* 0x0000003900397224 */ /* 0x000fca00078e0239 */
[----:B------:R-:W-:-:S07]  /*15940*/  VIMNMX R56, R56, R57, PT ;  /* 0x0000003938387248 */ /* 0x000fce0003fe0100 */
.L_x_1748:
[----:B------:R-:W2:Y:S01]  /*15950*/  LDL R25, [R1+0x78] ;  /* 0x0000780001197983 */ /* 0x000ea20000100800 */
[----:B------:R-:W-:Y:S01]  /*15960*/  SHF.R.S32.HI R3, RZ, 0x1f, R56 ;  /* 0x0000001fff037819 */ /* 0x000fe20000011438 */
[----:B------:R-:W-:Y:S01]  /*15970*/  BSSY B1, `(.L_x_1752) ;  /* 0x0000329000017945 */ /* 0x000fe20003800000 */
[----:B------:R-:W-:Y:S01]  /*15980*/  IMAD.MOV.U32 R0, RZ, RZ, 0x3f800000 ;  /* 0x3f800000ff007424 */ /* 0x000fe200078e00ff */
[----:B------:R-:W-:Y:S02]  /*15990*/  CS2R R150, SRZ ;  /* 0x0000000000967805 */ /* 0x000fe4000001ff00 */
[----:B------:R-:W-:Y:S01]  /*159a0*/  LEA.HI R24, R3, R56, RZ, 0x6 ;  /* 0x0000003803187211 */ /* 0x000fe200078f30ff */
[----:B------:R-:W-:Y:S01]  /*159b0*/  IMAD.MOV.U32 R3, RZ, RZ, 0x3f800000 ;  /* 0x3f800000ff037424 */ /* 0x000fe200078e00ff */
[----:B------:R-:W-:Y:S02]  /*159c0*/  CS2R R148, SRZ ;  /* 0x0000000000947805 */ /* 0x000fe4000001ff00 */
[----:B------:R-:W-:-:S02]  /*159d0*/  CS2R R146, SRZ ;  /* 0x0000000000927805 */ /* 0x000fc4000001ff00 */
[----:B------:R-:W-:Y:S02]  /*159e0*/  SHF.R.S32.HI R24, RZ, 0x6, R24 ;  /* 0x00000006ff187819 */ /* 0x000fe40000011418 */
        /* <DEDUP_REMOVED lines=60> */
[----:B--2---:R-:W-:-:S04]  /*15db0*/  VIMNMX R25, R25, R24, !PT ;  /* 0x0000001819197248 */ /* 0x004fc80007fe0100 */
[----:B------:R-:W-:Y:S01]  /*15dc0*/  ISETP.GE.AND P1, PT, R8, R25, PT ;  /* 0x000000190800720c */ /* 0x000fe20003f26270 */
[----:B------:R0:W-:Y:S02]  /*15dd0*/  STL [R1+0x10], R25 ;  /* 0x0000101901007387 */ /* 0x0001e40000100800 */
[----:B0-----:R-:W-:-:S10]  /*15de0*/  CS2R R24, SRZ ;  /* 0x0000000000187805 */ /* 0x001fd4000001ff00 */
[----:B------:R-:W-:Y:S05]  /*15df0*/  @!P1 BRA `(.L_x_1753) ;  /* 0x0000002c00809947 */ /* 0x000fea0003800000 */
[----:B------:R-:W-:Y:S01]  /*15e00*/  BSSY B0, `(.L_x_1754) ;  /* 0x00002db000007945 */ /* 0x000fe20003800000 */
[----:B------:R-:W-:Y:S01]  /*15e10*/  MOV R0, 0x3f800000 ;  /* 0x3f80000000007802 */ /* 0x000fe20000000f00 */
[----:B------:R-:W-:-:S07]  /*15e20*/  IMAD.MOV.U32 R151, RZ, RZ, RZ ;  /* 0x000000ffff977224 */ /* 0x000fce00078e00ff */
.L_x_1775:
[----:B------:R-:W-:-:S05]  /*15e30*/  VIADD R222, R202, 0x1 ;  /* 0x00000001cade7836 */ /* 0x000fca0000000000 */
[----:B------:R-:W-:-:S04]  /*15e40*/  ISETP.NE.AND P1, PT, R222, 0x2, PT ;  /* 0x00000002de00780c */ /* 0x000fc80003f25270 */
[----:B------:R-:W-:Y:S02]  /*15e50*/  SEL R227, RZ, 0x1, P1 ;  /* 0x00000001ffe37807 */ /* 0x000fe40000800000 */
[----:B------:R-:W-:Y:S02]  /*15e60*/  SEL R222, R222, RZ, P1 ;  /* 0x000000ffdede7207 */ /* 0x000fe40000800000 */
[----:B------:R-:W-:Y:S01]  /*15e70*/  LOP3.LUT R227, R218, R227, RZ, 0x3c, !PT ;  /* 0x000000e3dae37212 */ /* 0x000fe200078e3cff */
[----:B------:R-:W-:Y:S06]  /*15e80*/  @!P0 BRA `(.L_x_1755) ;  /* 0x0000000000048947 */ /* 0x000fec0003800000 */
[----:B------:R-:W-:Y:S01]  /*15e90*/  BPT.TRAP 0x1 ;  /* 0x000000040000795c */ /* 0x000fe20000300000 */
.L_x_1755:
[----:B------:R-:W-:Y:S01]  /*15ea0*/  IMAD R223, R222, 0x8, R17 ;  /* 0x00000008dedf7824 */ /* 0x000fe200078e0211 */
[----:B------:R-:W-:-:S04]  /*15eb0*/  SHF.L.U32 R152, R227, 0x1f, RZ ;  /* 0x0000001fe3987819 */ /* 0x000fc800000006ff */
[----:B------:R0:W1:Y:S01]  /*15ec0*/  SYNCS.PHASECHK.TRANS64.TRYWAIT P1, [R223+URZ+0x30830], R152 ;  /* 0x03083098df0075a7 */ /* 0x000062000802017f */
[----:B------:R-:W-:Y:S05]  /*15ed0*/  @!P0 BRA `(.L_x_1756) ;  /* 0x0000000000048947 */ /* 0x000fea0003800000 */
[----:B------:R-:W-:Y:S01]  /*15ee0*/  BPT.TRAP 0x1 ;  /* 0x000000040000795c */ /* 0x000fe20000300000 */
.L_x_1756:
[----:B------:R-:W2:Y:S01]  /*15ef0*/  LDL R2, [R1+0x50] ;  /* 0x0000500001027983 */ /* 0x000ea20000100800 */
[----:B------:R-:W-:Y:S01]  /*15f00*/  BSSY B2, `(.L_x_1757) ;  /* 0x0000007000027945 */ /* 0x000fe20003800000 */
[----:B--2---:R-:W-:-:S04]  /*15f10*/  IMAD R2, R222, 0x800, R2 ;  /* 0x00000800de027824 */ /* 0x004fc800078e0202 */
[C---:B------:R-:W-:Y:S01]  /*15f20*/  VIADD R156, R2.reuse, 0x2 ;  /* 0x00000002029c7836 */ /* 0x040fe20000000000 */
[----:B------:R-:W-:Y:S01]  /*15f30*/  IADD3 R155, R2, 0x4, RZ ;  /* 0x00000004029b7810 */ /* 0x000fe20007ffe0ff */
[----:B-1----:R-:W-:Y:S06]  /*15f40*/  @P1 BRA `(.L_x_1758) ;  /* 0x0000000000081947 */ /* 0x002fec0003800000 */
[----:B------:R-:W1:Y:S02]  /*15f50*/  SYNCS.PHASECHK.TRANS64.TRYWAIT P1, [R223+URZ+0x30830], R152 ;  /* 0x03083098df0075a7 */ /* 0x000e64000802017f */
[----:B-1----:R-:W-:Y:S05]  /*15f60*/  @!P1 BRA `(.L_x_1759) ;  /* 0x0000017800ac9947 */ /* 0x002fea0003800000 */
.L_x_1758:
[----:B------:R-:W-:Y:S05]  /*15f70*/  BSYNC B2 ;  /* 0x0000000000027941 */ /* 0x000fea0003800000 */
.L_x_1757:
[----:B------:R2:W-:Y:S04]  /*15f80*/  STL.64 [R1+0xf8], R18 ;  /* 0x0000f81201007387 */ /* 0x0005e80000100a00 */
[----:B--2---:R-:W2:Y:S04]  /*15f90*/  LDL.64 R18, [R1+0x40] ;  /* 0x0000400001127983 */ /* 0x004ea80000100a00 */
[----:B------:R3:W-:Y:S04]  /*15fa0*/  STL.64 [R1+0xf0], R16 ;  /* 0x0000f01001007387 */ /* 0x0007e80000100a00 */
[----:B---3--:R-:W3:Y:S04]  /*15fb0*/  LDL.64 R16, [R1+0x38] ;  /* 0x0000380001107983 */ /* 0x008ee80000100a00 */
[----:B------:R4:W-:Y:S01]  /*15fc0*/  STL.64 [R1+0xe8], R8 ;  /* 0x0000e80801007387 */ /* 0x0009e20000100a00 */
[----:B01----:R-:W-:-:S03]  /*15fd0*/  IMAD.MOV.U32 R152, RZ, RZ, R2 ;  /* 0x000000ffff987224 */ /* 0x003fc600078e0002 */
[----:B----4-:R-:W4:Y:S02]  /*15fe0*/  LDL.64 R8, [R1+0x28] ;  /* 0x0000280001087983 */ /* 0x010f240000100a00 */
[----:B------:R-:W-:Y:S01]  /*15ff0*/  R2UR UR6, R152 ;  /* 0x00000000980672ca */ /* 0x000fe200000e0000 */
[----:B------:R-:W-:Y:S02]  /*16000*/  IMAD.MOV.U32 R152, RZ, RZ, R156 ;  /* 0x000000ffff987224 */ /* 0x000fe400078e009c */
[----:B------:R-:W-:Y:S01]  /*16010*/  VIADD R154, R2, 0x6 ;  /* 0x00000006029a7836 */ /* 0x000fe20000000000 */
[----:B------:R0:W-:Y:S02]  /*16020*/  STL.64 [R1+0xe0], R4 ;  /* 0x0000e00401007387 */ /* 0x0001e40000100a00 */
[----:B------:R-:W-:Y:S01]  /*16030*/  R2UR UR4, R152 ;  /* 0x00000000980472ca */ /* 0x000fe200000e0000 */
[----:B------:R-:W-:Y:S02]  /*16040*/  IMAD.MOV.U32 R152, RZ, RZ, R155 ;  /* 0x000000ffff987224 */ /* 0x000fe400078e009b */
[----:B------:R-:W-:-:S03]  /*16050*/  IMAD.MOV.U32 R155, RZ, RZ, 0x40000040 ;  /* 0x40000040ff9b7424 */ /* 0x000fc600078e00ff */
[----:B------:R-:W-:Y:S02]  /*16060*/  R2UR UR8, R152 ;  /* 0x00000000980872ca */ /* 0x000fe400000e0000 */
[----:B------:R-:W-:Y:S01]  /*16070*/  IADD3 R152, R2, 0x200, RZ ;  /* 0x0000020002987810 */ /* 0x000fe20007ffe0ff */
[----:B------:R-:W-:Y:S01]  /*16080*/  IMAD.MOV.U32 R153, RZ, RZ, 0x40000040 ;  /* 0x40000040ff997424 */ /* 0x000fe200078e00ff */
[----:B------:R-:W-:Y:S01]  /*16090*/  R2UR UR10, R154 ;  /* 0x000000009a0a72ca */ /* 0x000fe200000e0000 */
[----:B------:R-:W-:Y:S01]  /*160a0*/  VIADD R156, R2, 0x204 ;  /* 0x00000204029c7836 */ /* 0x000fe20000000000 */
[----:B------:R-:W-:Y:S01]  /*160b0*/  R2UR UR14, R152 ;  /* 0x00000000980e72ca */ /* 0x000fe200000e0000 */
[C---:B------:R-:W-:Y:S01]  /*160c0*/  VIADD R152, R2.reuse, 0x206 ;  /* 0x0000020602987836 */ /* 0x040fe20000000000 */
[----:B------:R-:W-:Y:S01]  /*160d0*/  R2UR UR11, R155 ;  /* 0x000000009b0b72ca */ /* 0x000fe200000e0000 */
[----:B------:R-:W-:Y:S01]  /*160e0*/  IMAD.MOV.U32 R157, RZ, RZ, 0x40000040 ;  /* 0x40000040ff9d7424 */ /* 0x000fe200078e00ff */
[C---:B------:R-:W-:Y:S01]  /*160f0*/  R2UR UR5, R153.reuse ;  /* 0x00000000990572ca */ /* 0x040fe200000e0000 */
[----:B------:R-:W-:Y:S01]  /*16100*/  VIADD R154, R2, 0x202 ;  /* 0x00000202029a7836 */ /* 0x000fe20000000000 */
[----:B------:R-:W-:Y:S01]  /*16110*/  R2UR UR26, R152 ;  /* 0x00000000981a72ca */ /* 0x000fe200000e0000 */
[----:B------:R-:W-:Y:S01]  /*16120*/  VIADD R152, R2, 0x404 ;  /* 0x0000040402987836 */ /* 0x000fe20000000000 */
[----:B------:R-:W-:Y:S01]  /*16130*/  R2UR UR22, R156 ;  /* 0x000000009c1672ca */ /* 0x000fe200000e0000 */
[----:B0-----:R-:W4:Y:S01]  /*16140*/  LDL.64 R4, [R1+0x20] ;  /* 0x0000200001047983 */ /* 0x001f220000100a00 */
[----:B------:R-:W-:Y:S01]  /*16150*/  IADD3 R156, R2, 0x400, RZ ;  /* 0x00000400029c7810 */ /* 0x000fe20007ffe0ff */
[-C--:B------:R-:W-:Y:S01]  /*16160*/  FMUL.FTZ R24, R24, R3.reuse ;  /* 0x0000000318187220 */ /* 0x080fe20000410000 */
[----:B------:R-:W-:Y:S01]  /*16170*/  R2UR UR18, R154 ;  /* 0x000000009a1272ca */ /* 0x000fe200000e0000 */
[----:B------:R-:W-:Y:S01]  /*16180*/  VIADD R154, R2, 0x402 ;  /* 0x00000402029a7836 */ /* 0x000fe20000000000 */
[----:B------:R-:W-:Y:S01]  /*16190*/  R2UR UR30, R156 ;  /* 0x000000009c1e72ca */ /* 0x000fe200000e0000 */
[----:B------:R-:W-:Y:S01]  /*161a0*/  VIADD R156, R2, 0x406 ;  /* 0x00000406029c7836 */ /* 0x000fe20000000000 */
[----:B------:R-:W-:Y:S01]  /*161b0*/  R2UR UR38, R152 ;  /* 0x00000000982672ca */ /* 0x000fe200000e0000 */
[----:B------:R-:W-:Y:S01]  /*161c0*/  VIADD R152, R2, 0x600 ;  /* 0x0000060002987836 */ /* 0x000fe20000000000 */
[----:B------:R-:W-:Y:S01]  /*161d0*/  MOV R229, UR11 ;  /* 0x0000000b00e57c02 */ /* 0x000fe20008000f00 */
[----:B------:R-:W-:Y:S01]  /*161e0*/  UMOV UR11, UR5 ;  /* 0x00000005000b7c82 */ /* 0x000fe20008000000 */
[----:B------:R-:W-:Y:S01]  /*161f0*/  MOV R228, UR10 ;  /* 0x0000000a00e47c02 */ /* 0x000fe20008000f00 */
[----:B------:R-:W-:Y:S01]  /*16200*/  UMOV UR10, UR4 ;  /* 0x00000004000a7c82 */ /* 0x000fe20008000000 */
[----:B------:R-:W-:Y:S01]  /*16210*/  R2UR UR7, R153 ;  /* 0x00000000990772ca */ /* 0x000fe200000e0000 */
[-C--:B------:R-:W-:Y:S01]  /*16220*/  FMUL.FTZ R25, R25, R3.reuse ;  /* 0x0000000319197220 */ /* 0x080fe20000410000 */
[----:B------:R-:W-:Y:S01]  /*16230*/  R2UR UR34, R154 ;  /* 0x000000009a2272ca */ /* 0x000fe200000e0000 */
[-C--:B------:R-:W-:Y:S01]  /*16240*/  FMUL.FTZ R28, R28, R3.reuse ;  /* 0x000000031c1c7220 */ /* 0x080fe20000410000 */
[----:B------:R-:W-:Y:S01]  /*16250*/  R2UR UR42, R156 ;  /* 0x000000009c2a72ca */ /* 0x000fe200000e0000 */
[----:B------:R-:W-:Y:S01]  /*16260*/  VIADD R156, R2, 0x602 ;  /* 0x00000602029c7836 */ /* 0x000fe20000000000 */
[----:B------:R-:W-:Y:S01]  /*16270*/  R2UR UR46, R152 ;  /* 0x00000000982e72ca */ /* 0x000fe200000e0000 */
[----:B------:R-:W-:Y:S01]  /*16280*/  VIADD R152, R2, 0x606 ;  /* 0x0000060602987836 */ /* 0x000fe20000000000 */
[----:B------:R-:W-:Y:S01]  /*16290*/  R2UR UR4, R6 ;  /* 0x00000000060472ca */ /* 0x000fe200000e0000 */
[-C--:B------:R-:W-:Y:S01]  /*162a0*/  FMUL.FTZ R29, R29, R3.reuse ;  /* 0x000000031d1d7220 */ /* 0x080fe20000410000 */
[----:B------:R-:W-:Y:S01]  /*162b0*/  R2UR UR5, R7 ;  /* 0x00000000070572ca */ /* 0x000fe200000e0000 */
[-C--:B------:R-:W-:Y:S01]  /*162c0*/  FMUL.FTZ R32, R32, R3.reuse ;  /* 0x0000000320207220 */ /* 0x080fe20000410000 */
[----:B------:R-:W-:Y:S01]  /*162d0*/  IADD3 R154, R2, 0x604, RZ ;  /* 0x00000604029a7810 */ /* 0x000fe20007ffe0ff */
[-C--:B------:R-:W-:Y:S01]  /*162e0*/  FMUL.FTZ R33, R33, R3.reuse ;  /* 0x0000000321217220 */ /* 0x080fe20000410000 */
[C---:B------:R-:W-:Y:S01]  /*162f0*/  R2UR UR9, R153.reuse ;  /* 0x00000000990972ca */ /* 0x040fe200000e0000 */
[-C--:B------:R-:W-:Y:S01]  /*16300*/  FMUL.FTZ R36, R36, R3.reuse ;  /* 0x0000000324247220 */ /* 0x080fe20000410000 */
[----:B------:R-:W-:Y:S01]  /*16310*/  R2UR UR15, R153 ;  /* 0x00000000990f72ca */ /* 0x000fe200000e0000 */
        /* <DEDUP_REMOVED lines=29> */
[----:B------:R-:W-:Y:S01]  /*164f0*/  WARPGROUP.ARRIVE ;  /* 0x00000000000079c5 */ /* 0x000fe20000000000 */
[-C--:B------:R-:W-:Y:S01]  /*16500*/  FMUL.FTZ R68, R68, R3.reuse ;  /* 0x0000000344447220 */ /* 0x080fe20000410000 */
[-C--:B------:R-:W-:Y:S01]  /*16510*/  FMUL.FTZ R69, R69, R3.reuse ;  /* 0x0000000345457220 */ /* 0x080fe20000410000 */
[-C--:B------:R-:W-:Y:S01]  /*16520*/  FMUL.FTZ R72, R72, R3.reuse ;  /* 0x0000000348487220 */ /* 0x080fe20000410000 */
[-C--:B------:R-:W-:Y:S01]  /*16530*/  FMUL.FTZ R73, R73, R3.reuse ;  /* 0x0000000349497220 */ /* 0x080fe20000410000 */
[-C--:B------:R-:W-:Y:S01]  /*16540*/  FMUL.FTZ R76, R76, R3.reuse ;  /* 0x000000034c4c7220 */ /* 0x080fe20000410000 */
[----:B------:R-:W-:Y:S01]  /*16550*/  HGMMA.64x64x16.F32 R152, gdesc[UR4], RZ, !UPT, gsb0 ;  /* 0x00e00000049879f0 */ /* 0x000fe2000c0008ff */
[----:B------:R-:W-:Y:S01]  /*16560*/  UMOV UR6, UR8 ;  /* 0x0000000800067c82 */ /* 0x000fe20008000000 */
[----:B------:R-:W-:Y:S01]  /*16570*/  UMOV UR7, UR9 ;  /* 0x0000000900077c82 */ /* 0x000fe20008000000 */
        /* <DEDUP_REMOVED lines=36> */
[----:B------:R-:W-:-:S02]  /*167c0*/  FMUL.FTZ R149, R149, R3 ;  /* 0x0000000395957220 */ /* 0x000fc40000410000 */
[----:B------:R-:W4:Y:S01]  /*167d0*/  LDL.64 R2, [R1+0x18] ;  /* 0x0000180001027983 */ /* 0x000f220000100a00 */
        /* <DEDUP_REMOVED lines=66> */
[----:B--2---:R-:W-:-:S02]  /*16c00*/  R2UR UR8, R18 ;  /* 0x00000000120872ca */ /* 0x004fc400000e0000 */
[----:B------:R-:W-:Y:S02]  /*16c10*/  R2UR UR9, R19 ;  /* 0x00000000130972ca */ /* 0x000fe400000e0000 */
[----:B------:R-:W-:Y:S01]  /*16c20*/  R2UR UR20, R216 ;  /* 0x00000000d81472ca */ /* 0x000fe200000e0000 */
[----:B------:R0:W5:Y:S10]  /*16c30*/  LDL.LU.64 R18, [R1+0xf8] ;  /* 0x0000f80001127983 */ /* 0x0001740000300a00 */
[----:B------:R-:W-:Y:S01]  /*16c40*/  HGMMA.64x64x16.F32 R152, gdesc[UR8], R152, gsb0 ;  /* 0x00e00000089879f0 */ /* 0x000fe20008000898 */
[----:B---3--:R-:W-:-:S02]  /*16c50*/  R2UR UR4, R16 ;  /* 0x00000000100472ca */ /* 0x008fc400000e0000 */
[----:B------:R-:W-:Y:S02]  /*16c60*/  R2UR UR5, R17 ;  /* 0x00000000110572ca */ /* 0x000fe400000e0000 */
[----:B------:R-:W-:Y:S01]  /*16c70*/  R2UR UR11, R229 ;  /* 0x00000000e50b72ca */ /* 0x000fe200000e0000 */
[----:B------:R0:W5:Y:S01]  /*16c80*/  LDL.LU.64 R16, [R1+0xf0] ;  /* 0x0000f00001107983 */ /* 0x0001620000300a00 */
[----:B------:R-:W-:Y:S01]  /*16c90*/  R2UR UR10, R228 ;  /* 0x00000000e40a72ca */ /* 0x000fe200000e0000 */
[----:B------:R-:W-:Y:S02]  /*16ca0*/  WARPGROUP.DEPBAR.LE gsb0, 0x0 ;  /* 0x00008000000079c5 */ /* 0x000fe40000010000 */
[----:B------:R-:W-:-:S06]  /*16cb0*/  WARPGROUP.ARRIVE ;  /* 0x00000000000079c5 */ /* 0x000fcc0000000000 */
[----:B------:R-:W-:Y:S01]  /*16cc0*/  HGMMA.64x64x16.F32 R152, gdesc[UR4], R152, gsb0 ;  /* 0x00e00000049879f0 */ /* 0x000fe20008000898 */
[----:B----4-:R-:W-:Y:S02]  /*16cd0*/  R2UR UR8, R8 ;  /* 0x00000000080872ca */ /* 0x010fe400000e0000 */
[----:B------:R-:W-:Y:S02]  /*16ce0*/  R2UR UR9, R9 ;  /* 0x00000000090972ca */ /* 0x000fe400000e0000 */
[----:B------:R-:W-:Y:S01]  /*16cf0*/  R2UR UR12, R4 ;  /* 0x00000000040c72ca */ /* 0x000fe200000e0000 */
[----:B------:R0:W5:Y:S01]  /*16d00*/  LDL.LU.64 R8, [R1+0xe8] ;  /* 0x0000e80001087983 */ /* 0x0001620000300a00 */
[----:B------:R-:W-:Y:S02]  /*16d10*/  WARPGROUP.DEPBAR.LE gsb0, 0x0 ;  /* 0x00008000000079c5 */ /* 0x000fe40000010000 */
[----:B------:R-:W-:-:S07]  /*16d20*/  WARPGROUP.ARRIVE ;  /* 0x00000000000079c5 */ /* 0x000fce0000000000 */
[----:B------:R-:W-:Y:S01]  /*16d30*/  HGMMA.64x64x16.F32 R152, gdesc[UR8], R152, gsb0 ;  /* 0x00e00000089879f0 */ /* 0x000fe20008000898 */
[----:B------:R-:W-:Y:S02]  /*16d40*/  R2UR UR13, R5 ;  /* 0x00000000050d72ca */ /* 0x000fe400000e0000 */
[----:B------:R-:W-:Y:S01]  /*16d50*/  R2UR UR16, R2 ;  /* 0x00000000021072ca */ /* 0x000fe200000e0000 */
[----:B------:R0:W5:Y:S01]  /*16d60*/  LDL.LU.64 R4, [R1+0xe0] ;  /* 0x0000e00001047983 */ /* 0x0001620000300a00 */
[----:B------:R-:W-:Y:S02]  /*16d70*/  WARPGROUP.DEPBAR.LE gsb0, 0x0 ;  /* 0x00008000000079c5 */ /* 0x000fe40000010000 */
[----:B------:R-:W-:-:S07]  /*16d80*/  WARPGROUP.ARRIVE ;  /* 0x00000000000079c5 */ /* 0x000fce0000000000 */
[----:B------:R-:W-:Y:S01]  /*16d90*/  HGMMA.64x64x16.F32 R152, gdesc[UR12], R152, gsb0 ;  /* 0x00e000000c9879f0 */ /* 0x000fe20008000898 */
[----:B------:R-:W-:Y:S02]  /*16da0*/  R2UR UR17, R3 ;  /* 0x00000000031172ca */ /* 0x000fe400000e0000 */
[----:B------:R-:W-:Y:S02]  /*16db0*/  WARPGROUP.DEPBAR.LE gsb0, 0x0 ;  /* 0x00008000000079c5 */ /* 0x000fe40000010000 */
[----:B------:R-:W-:-:S09]  /*16dc0*/  WARPGROUP.ARRIVE ;  /* 0x00000000000079c5 */ /* 0x000fd20000000000 */
[----:B------:R-:W-:Y:S01]  /*16dd0*/  HGMMA.64x64x16.F32 R152, gdesc[UR16], R152, gsb0 ;  /* 0x00e00000109879f0 */ /* 0x000fe20008000898 */
[----:B------:R-:W-:Y:S02]  /*16de0*/  R2UR UR21, R217 ;  /* 0x00000000d91572ca */ /* 0x000fe400000e0000 */
[----:B------:R-:W-:Y:S02]  /*16df0*/  WARPGROUP.DEPBAR.LE gsb0, 0x0 ;  /* 0x00008000000079c5 */ /* 0x000fe40000010000 */
[----:B------:R-:W-:-:S09]  /*16e00*/  WARPGROUP.ARRIVE ;  /* 0x00000000000079c5 */ /* 0x000fd20000000000 */
[----:B------:R-:W-:Y:S01]  /*16e10*/  HGMMA.64x64x16.F32 R152, gdesc[UR20], R152, gsb0 ;  /* 0x00e00000149879f0 */ /* 0x000fe20008000898 */
[----:B------:R-:W-:Y:S02]  /*16e20*/  R2UR UR24, R214 ;  /* 0x00000000d61872ca */ /* 0x000fe400000e0000 */
[----:B------:R-:W-:Y:S01]  /*16e30*/  R2UR UR25, R215 ;  /* 0x00000000d71972ca */ /* 0x000fe200000e0000 */
[----:B------:R-:W-:Y:S02]  /*16e40*/  WARPGROUP.DEPBAR.LE gsb0, 0x0 ;  /* 0x00008000000079c5 */ /* 0x000fe40000010000 */
[----:B------:R-:W-:-:S10]  /*16e50*/  WARPGROUP.ARRIVE ;  /* 0x00000000000079c5 */ /* 0x000fd40000000000 */
        /* <DEDUP_REMOVED lines=44> */
.L_x_1760:
[----:B------:R-:W-:Y:S01]  /*17120*/  SHF.L.U32 R0, R218, 0x1f, RZ ;  /* 0x0000001fda007819 */ /* 0x000fe200000006ff */
[----:B-----5:R-:W-:-:S04]  /*17130*/  IMAD R218, R202, 0x8, R17 ;  /* 0x00000008cada7824 */ /* 0x020fc800078e0211 */
[----:B------:R0:W1:Y:S01]  /*17140*/  SYNCS.PHASECHK.TRANS64.TRYWAIT P1, [R218+URZ+0x30850], R0 ;  /* 0x03085000da0075a7 */ /* 0x000062000802017f */
[----:B------:R-:W-:Y:S05]  /*17150*/  @!P0 BRA `(.L_x_1761) ;  /* 0x0000000000048947 */ /* 0x000fea0003800000 */
[----:B------:R-:W-:Y:S01]  /*17160*/  BPT.TRAP 0x1 ;  /* 0x000000040000795c */ /* 0x000fe20000300000 */
.L_x_1761:
[----:B------:R-:W-:Y:S04]  /*17170*/  BSSY B2, `(.L_x_1762) ;  /* 0x0000004000027945 */ /* 0x000fe80003800000 */
[----:B-1----:R-:W-:Y:S05]  /*17180*/  @P1 BRA `(.L_x_1763) ;  /* 0x0000000000081947 */ /* 0x002fea0003800000 */
[----:B------:R-:W1:Y:S02]  /*17190*/  SYNCS.PHASECHK.TRANS64.TRYWAIT P1, [R218+URZ+0x30850], R0 ;  /* 0x03085000da0075a7 */ /* 0x000e64000802017f */
[----:B-1----:R-:W-:Y:S05]  /*171a0*/  @!P1 BRA `(.L_x_1764) ;  /* 0x0000016800309947 */ /* 0x002fea0003800000 */
.L_x_1763:
[----:B------:R-:W-:Y:S05]  /*171b0*/  BSYNC B2 ;  /* 0x0000000000027941 */ /* 0x000fea0003800000 */
.L_x_1762:
[----:B01----:R-:W-:Y:S01]  /*171c0*/  VIADD R0, R17, 0x400 ;  /* 0x0000040011007836 */ /* 0x003fe20000000000 */
[----:B------:R-:W-:Y:S01]  /*171d0*/  WARPGROUP.ARRIVE ;  /* 0x00000000000079c5 */ /* 0x000fe20000000000 */
[----:B------:R-:W-:-:S03]  /*171e0*/  IMAD.MOV.U32 R3, RZ, RZ, 0x40000040 ;  /* 0x40000040ff037424 */ /* 0x000fc600078e00ff */
[----:B------:R-:W-:Y:S02]  /*171f0*/  SHF.R.U32.HI R0, RZ, 0x4, R0 ;  /* 0x00000004ff007819 */ /* 0x000fe40000011600 */
[----:B------:R-:W-:Y:S01]  /*17200*/  R2UR UR7, R3 ;  /* 0x00000000030772ca */ /* 0x000fe200000e0000 */
[----:B------:R-:W-:Y:S01]  /*17210*/  IMAD.MOV.U32 R3, RZ, RZ, 0x40000040 ;  /* 0x40000040ff037424 */ /* 0x000fe200078e00ff */
[----:B------:R-:W-:-:S04]  /*17220*/  LOP3.LUT R0, R0, 0x3fff, RZ, 0xc0, !PT ;  /* 0x00003fff00007812 */ /* 0x000fc800078ec0ff */
[----:B------:R-:W-:-:S05]  /*17230*/  LOP3.LUT R0, R0, 0x2000000, RZ, 0xfc, !PT ;  /* 0x0200000000007812 */ /* 0x000fca00078efcff */
[----:B------:R-:W-:-:S05]  /*17240*/  IMAD R2, R202, 0x800, R0 ;  /* 0x00000800ca027824 */ /* 0x000fca00078e0200 */
[----:B------:R-:W-:-:S13]  /*17250*/  R2UR UR6, R2 ;  /* 0x00000000020672ca */ /* 0x000fda00000e0000 */
[----:B------:R-:W-:Y:S03]  /*17260*/  HGMMA.64x256x16.F32 R24, R196, gdesc[UR4].tnspB, R24, gsb0 ;  /* 0x43e00004c4187df0 */ /* 0x000fe60008000818 */
[----:B------:R-:W-:Y:S02]  /*17270*/  WARPGROUP.DEPBAR.LE gsb0, 0x0 ;  /* 0x00008000000079c5 */ /* 0x000fe40000010000 */
[----:B------:R-:W-:Y:S01]  /*17280*/  IMAD.MOV.U32 R197, RZ, RZ, 0x40000040 ;  /* 0x40000040ffc57424 */ /* 0x000fe200078e00ff */
[----:B------:R-:W-:Y:S01]  /*17290*/  IADD3 R196, R2, 0x80, RZ ;  /* 0x0000008002c47810 */ /* 0x000fe20007ffe0ff */
[----:B------:R-:W-:-:S03]  /*172a0*/  WARPGROUP.ARRIVE ;  /* 0x00000000000079c5 */ /* 0x000fc60000000000 */
[----:B------:R-:W-:Y:S02]  /*172b0*/  R2UR UR6, R196 ;  /* 0x00000000c40672ca */ /* 0x000fe400000e0000 */
[----:B------:R-:W-:-:S15]  /*172c0*/  R2UR UR7, R197 ;  /* 0x00000000c50772ca */ /* 0x000fde00000e0000 */
[----:B------:R-:W-:-:S01]  /*172d0*/  NOP ;  /* 0x0000000000007918 */ /* 0x000fc20000000000 */
[----:B------:R-:W-:Y:S03]  /*172e0*/  HGMMA.64x256x16.F32 R24, R192, gdesc[UR4].tnspB, R24, gsb0 ;  /* 0x43e00004c0187df0 */ /* 0x000fe60008000818 */
[----:B------:R-:W-:Y:S02]  /*172f0*/  WARPGROUP.DEPBAR.LE gsb0, 0x0 ;  /* 0x00008000000079c5 */ /* 0x000fe40000010000 */
[C---:B------:R-:W-:Y:S01]  /*17300*/  VIADD R192, R2.reuse, 0x100 ;  /* 0x0000010002c07836 */ /* 0x040fe20000000000 */
[----:B------:R-:W-:Y:S01]  /*17310*/  WARPGROUP.ARRIVE ;  /* 0x00000000000079c5 */ /* 0x000fe20000000000 */
[----:B------:R-:W-:Y:S02]  /*17320*/  IMAD.MOV.U32 R193, RZ, RZ, 0x40000040 ;  /* 0x40000040ffc17424 */ /* 0x000fe400078e00ff */
[----:B------:R-:W-:Y:S01]  /*17330*/  VIADD R2, R2, 0x180 ;  /* 0x0000018002027836 */ /* 0x000fe20000000000 */
[----:B------:R-:W-:-:S02]  /*17340*/  R2UR UR6, R192 ;  /* 0x00000000c00672ca */ /* 0x000fc400000e0000 */
[----:B------:R-:W-:-:S15]  /*17350*/  R2UR UR7, R193 ;  /* 0x00000000c10772ca */ /* 0x000fde00000e0000 */
[----:B------:R-:W-:-:S01]  /*17360*/  NOP ;  /* 0x0000000000007918 */ /* 0x000fc20000000000 */
        /* <DEDUP_REMOVED lines=10> */
.L_x_1765:
[----:B------:R-:W2:Y:S01]  /*17410*/  LDL R184, [R1+0x58] ;  /* 0x0000580001b87983 */ /* 0x000ea20000100800 */
[----:B------:R-:W0:Y:S01]  /*17420*/  LDC R0, c[0x0][0x448] ;  /* 0x00011200ff007b82 */ /* 0x000e220000000800 */
[----:B------:R-:W-:Y:S02]  /*17430*/  ULDC UR4, c[0x0][0x9dc] ;  /* 0x0002770000047ab9 */ /* 0x000fe40000000800 */
[----:B------:R-:W2:Y:S04]  /*17440*/  LDL R3, [R1+0x74] ;  /* 0x0000740001037983 */ /* 0x000ea80000100800 */
[----:B------:R-:W3:Y:S01]  /*17450*/  LDL R191, [R1+0x8] ;  /* 0x0000080001bf7983 */ /* 0x000ee20000100800 */
[----:B0-----:R-:W-:-:S13]  /*17460*/  ISETP.NE.AND P1, PT, R0, 0x1, PT ;  /* 0x000000010000780c */ /* 0x001fda0003f25270 */
[----:B------:R-:W0:Y:S08]  /*17470*/  @P1 LDC R2, c[0x0][0x44c] ;  /* 0x00011300ff021b82 */ /* 0x000e300000000800 */
[----:B------:R-:W1:Y:S01]  /*17480*/  @P1 LDC R0, c[0x0][0x450] ;  /* 0x00011400ff001b82 */ /* 0x000e620000000800 */
[----:B------:R-:W-:Y:S02]  /*17490*/  LOP3.LUT P5, RZ, R16, 0x20, RZ, 0xc0, !PT ;  /* 0x0000002010ff7812 */ /* 0x000fe400078ac0ff */
[----:B--2---:R-:W-:-:S05]  /*174a0*/  IADD3 R188, R3, R184, RZ ;  /* 0x000000b803bc7210 */ /* 0x004fca0007ffe0ff */
[----:B0-----:R-:W-:-:S05]  /*174b0*/  @P1 IMAD.HI.U32 R2, R188, R2, RZ ;  /* 0x00000002bc021227 */ /* 0x001fca00078e00ff */
[----:B-1----:R-:W-:Y:S01]  /*174c0*/  @P1 SHF.R.U32.HI R188, RZ, R0, R2 ;  /* 0x00000000ffbc1219 */ /* 0x002fe20000011602 */
[----:B------:R-:W-:-:S04]  /*174d0*/  VIADD R0, R223, 0x30840 ;  /* 0x00030840df007836 */ /* 0x000fc80000000000 */
[----:B------:R-:W0:Y:S01]  /*174e0*/  SHFL.IDX PT, R189, R188, RZ, 0x1c1f ;  /* 0x001c1fffbcbd7589 */ /* 0x000e2200000e0000 */
[----:B---3--:R-:W-:-:S04]  /*174f0*/  PRMT R0, R191, 0x654, R0 ;  /* 0x00000654bf007816 */ /* 0x008fc80000000000 */
[----:B------:R1:W-:Y:S01]  /*17500*/  SYNCS.ARRIVE.TRANS64.RED.A1T0 RZ, [R0+URZ], RZ ;  /* 0x000000ff00ff79a7 */ /* 0x0003e2000810043f */
[----:B------:R-:W-:Y:S01]  /*17510*/  IMAD.U32 R223, RZ, RZ, UR4 ;  /* 0x00000004ffdf7e24 */ /* 0x000fe2000f8e00ff */
[----:B------:R-:W-:Y:S01]  /*17520*/  ULDC UR4, c[0x0][0x9e0] ;  /* 0x0002780000047ab9 */ /* 0x000fe20000000800 */
[----:B-1----:R-:W-:-:S03]  /*17530*/  IMAD.SHL.U32 R0, R8, 0x40, RZ ;  /* 0x0000004008007824 */ /* 0x002fc600078e00ff */
[----:B------:R-:W-:Y:S02]  /*17540*/  LOP3.LUT R187, RZ, R223, RZ, 0x33, !PT ;  /* 0x000000dfffbb7212 */ /* 0x000fe400078e33ff */
[----:B------:R-:W-:-:S04]  /*17550*/  IADD3 R186, -R225, 0x1, -R0 ;  /* 0x00000001e1ba7810 */ /* 0x000fc80007ffe900 */
[----:B------:R-:W-:-:S05]  /*17560*/  IADD3 R186, -R219, R186, R220 ;  /* 0x000000badbba7210 */ /* 0x000fca0007ffe1dc */
[----:B------:R-:W-:Y:S02]  /*17570*/  IMAD.IADD R187, R187, 0x1, R186 ;  /* 0x00000001bbbb7824 */ /* 0x000fe400078e02ba */
[----:B------:R-:W-:Y:S02]  /*17580*/  VIADD R186, R186, UR4 ;  /* 0x00000004baba7c36 */ /* 0x000fe40008000000 */
[----:B0-----:R-:W-:-:S03]  /*17590*/  IMAD.IADD R184, R187, 0x1, R189 ;  /* 0x00000001bbb87824 */ /* 0x001fc600078e02bd */
[----:B------:R-:W-:Y:S01]  /*175a0*/  IADD3 R185, R186, R189, RZ ;  /* 0x000000bdbab97210 */ /* 0x000fe20007ffe0ff */
[----:B------:R-:W-:Y:S06]  /*175b0*/  @!P5 BRA `(.L_x_1766) ;  /* 0x000000000060d947 */ /* 0x000fec0003800000 */
[----:B------:R-:W-:Y:S01]  /*175c0*/  IADD3 R189, -R219, R220, R189 ;  /* 0x000000dcdbbd7210 */ /* 0x000fe20007ffe1bd */
[----:B------:R-:W-:Y:S03]  /*175d0*/  BSSY B2, `(.L_x_1767) ;  /* 0x0000012000027945 */ /* 0x000fe60003800000 */
        /* <DEDUP_REMOVED lines=11> */
.L_x_1768:
[----:B------:R-:W-:Y:S02]  /*17690*/  ULDC UR4, c[0x0][0x9e4] ;  /* 0x0002790000047ab9 */ /* 0x000fe40000000800 */
[----:B------:R-:W-:-:S05]  /*176a0*/  IMAD.U32 R190, RZ, RZ, UR4 ;  /* 0x00000004ffbe7e24 */ /* 0x000fca000f8e00ff */
[----:B------:R-:W-:-:S13]  /*176b0*/  ISETP.NE.AND P1, PT, R190, 0x1, PT ;  /* 0x00000001be00780c */ /* 0x000fda0003f25270 */
[----:B------:R-:W0:Y:S02]  /*176c0*/  @P1 LDC.64 R2, c[0x0][0x9e8] ;  /* 0x00027a00ff021b82 */ /* 0x000e240000000a00 */
[----:B0-----:R-:W-:-:S05]  /*176d0*/  @P1 IMAD.HI.U32 R2, R189, R2, RZ ;  /* 0x00000002bd021227 */ /* 0x001fca00078e00ff */
[----:B------:R-:W-:-:S07]  /*176e0*/  @P1 SHF.R.U32.HI R189, RZ, R3, R2 ;  /* 0x00000003ffbd1219 */ /* 0x000fce0000011602 */
.L_x_1769:
[----:B------:R-:W-:Y:S05]  /*176f0*/  BSYNC B2 ;  /* 0x0000000000027941 */ /* 0x000fea0003800000 */
.L_x_1767:
[----:B------:R-:W-:-:S04]  /*17700*/  IMAD R189, R189, R190, -R0 ;  /* 0x000000bebdbd7224 */ /* 0x000fc800078e0a00 */
[----:B------:R-:W-:-:S05]  /*17710*/  IMAD.IADD R189, R189, 0x1, -R225 ;  /* 0x00000001bdbd7824 */ /* 0x000fca00078e0ae1 */
[----:B------:R-:W-:Y:S02]  /*17720*/  VIMNMX R184, R184, R189, !PT ;  /* 0x000000bdb8b87248 */ /* 0x000fe40007fe0100 */
[----:B------:R-:W-:-:S07]  /*17730*/  VIADDMNMX R185, R189, R190, R185, PT ;  /* 0x000000bebdb97246 */ /* 0x000fce00038001b9 */
.L_x_1766:
[----:B------:R-:W-:Y:S01]  /*17740*/  ISETP.GT.AND P1, PT, R8, -0x1, PT ;  /* 0xffffffff0800780c */ /* 0x000fe20003f24270 */
[----:B------:R-:W0:Y:S03]  /*17750*/  SHFL.IDX PT, R188, R188, 0x1, 0x1c1f ;  /* 0x003c1f00bcbc7f89 */ /* 0x000e2600000e0000 */
[C---:B------:R-:W-:Y:S02]  /*17760*/  ISETP.GT.AND P2, PT, R184.reuse, RZ, P1 ;  /* 0x000000ffb800720c */ /* 0x040fe40000f44270 */
[C---:B------:R-:W-:Y:S02]  /*17770*/  ISETP.GT.AND P4, PT, R184.reuse, 0x1, P1 ;  /* 0x00000001b800780c */ /* 0x040fe40000f84270 */
[----:B------:R-:W-:Y:S02]  /*17780*/  ISETP.LT.OR P3, PT, R185, 0x1, P2 ;  /* 0x00000001b900780c */ /* 0x000fe40001761670 */
[----:B------:R-:W-:-:S02]  /*17790*/  ISETP.GT.AND P2, PT, R184, 0x8, P1 ;  /* 0x00000008b800780c */ /* 0x000fc40000f44270 */
[----:B------:R-:W-:Y:S02]  /*177a0*/  FSEL R152, R152, -INF , !P3 ;  /* 0xff80000098987808 */ /* 0x000fe40005800000 */
[----:B------:R-:W-:Y:S02]  /*177b0*/  ISETP.GT.AND P3, PT, R184, 0x9, P1 ;  /* 0x00000009b800780c */ /* 0x000fe40000f64270 */
[C---:B------:R-:W-:Y:S02]  /*177c0*/  ISETP.LT.OR P4, PT, R185.reuse, 0x2, P4 ;  /* 0x00000002b900780c */ /* 0x040fe40002781670 */
[C---:B------:R-:W-:Y:S02]  /*177d0*/  ISETP.LT.OR P2, PT, R185.reuse, 0x9, P2 ;  /* 0x00000009b900780c */ /* 0x040fe40001741670 */
[----:B------:R-:W-:Y:S02]  /*177e0*/  ISETP.LT.OR P3, PT, R185, 0xa, P3 ;  /* 0x0000000ab900780c */ /* 0x000fe40001f61670 */
[----:B------:R-:W-:-:S02]  /*177f0*/  FSEL R153, R153, -INF , !P4 ;  /* 0xff80000099997808 */ /* 0x000fc40006000000 */
[----:B------:R-:W-:Y:S01]  /*17800*/  FSEL R156, R156, -INF , !P2 ;  /* 0xff8000009c9c7808 */ /* 0x000fe20005000000 */
[----:B0-----:R-:W-:Y:S01]  /*17810*/  IMAD.IADD R186, R186, 0x1, R188 ;  /* 0x00000001baba7824 */ /* 0x001fe200078e02bc */
[----:B------:R-:W-:Y:S02]  /*17820*/  FSEL R157, R157, -INF , !P3 ;  /* 0xff8000009d9d7808 */ /* 0x000fe40005800000 */
[C---:B------:R-:W-:Y:S02]  /*17830*/  ISETP.GT.AND P4, PT, R184.reuse, 0x10, P1 ;  /* 0x00000010b800780c */ /* 0x040fe40000f84270 */
[C---:B------:R-:W-:Y:S02]  /*17840*/  ISETP.GT.AND P2, PT, R184.reuse, 0x11, P1 ;  /* 0x00000011b800780c */ /* 0x040fe40000f44270 */
[----:B------:R-:W-:Y:S02]  /*17850*/  ISETP.GT.AND P3, PT, R184, 0x18, P1 ;  /* 0x00000018b800780c */ /* 0x000fe40000f64270 */
[----:B------:R-:W-:-:S02]  /*17860*/  ISETP.LT.OR P4, PT, R185, 0x11, P4 ;  /* 0x00000011b900780c */ /* 0x000fc40002781670 */
[C---:B------:R-:W-:Y:S02]  /*17870*/  ISETP.LT.OR P2, PT, R185.reuse, 0x12, P2 ;  /* 0x00000012b900780c */ /* 0x040fe40001741670 */
[----:B------:R-:W-:Y:S02]  /*17880*/  ISETP.LT.OR P3, PT, R185, 0x19, P3 ;  /* 0x00000019b900780c */ /* 0x000fe40001f61670 */
[----:B------:R-:W-:Y:S02]  /*17890*/  FSEL R160, R160, -INF , !P4 ;  /* 0xff800000a0a07808 */ /* 0x000fe40006000000 */
[----:B------:R-:W-:Y:S02]  /*178a0*/  FSEL R161, R161, -INF , !P2 ;  /* 0xff800000a1a17808 */ /* 0x000fe40005000000 */
[----:B------:R-:W-:Y:S02]  /*178b0*/  FSEL R164, R164, -INF , !P3 ;  /* 0xff800000a4a47808 */ /* 0x000fe40005800000 */
[----:B------:R-:W-:-:S02]  /*178c0*/  ISETP.GT.AND P4, PT, R184, 0x19, P1 ;  /* 0x00000019b800780c */ /* 0x000fc40000f84270 */
[C---:B------:R-:W-:Y:S02]  /*178d0*/  ISETP.GT.AND P2, PT, R184.reuse, 0x20, P1 ;  /* 0x00000020b800780c */ /* 0x040fe40000f44270 */
[----:B------:R-:W-:Y:S02]  /*178e0*/  ISETP.GT.AND P3, PT, R184, 0x21, P1 ;  /* 0x00000021b800780c */ /* 0x000fe40000f64270 */
[C---:B------:R-:W-:Y:S02]  /*178f0*/  ISETP.LT.OR P4, PT, R185.reuse, 0x1a, P4 ;  /* 0x0000001ab900780c */ /* 0x040fe40002781670 */
[C---:B------:R-:W-:Y:S02]  /*17900*/  ISETP.LT.OR P2, PT, R185.reuse, 0x21, P2 ;  /* 0x00000021b900780c */ /* 0x040fe40001741670 */
[----:B------:R-:W-:Y:S02]  /*17910*/  ISETP.LT.OR P3, PT, R185, 0x22, P3 ;  /* 0x00000022b900780c */ /* 0x000fe40001f61670 */
[----:B------:R-:W-:-:S02]  /*17920*/  FSEL R165, R165, -INF , !P4 ;  /* 0xff800000a5a57808 */ /* 0x000fc40006000000 */
[----:B------:R-:W-:Y:S02]  /*17930*/  FSEL R168, R168, -INF , !P2 ;  /* 0xff800000a8a87808 */ /* 0x000fe40005000000 */
        /* <DEDUP_REMOVED lines=16> */
[----:B------:R-:W-:-:S02]  /*17a40*/  IADD3 R187, R187, R188, RZ ;  /* 0x000000bcbbbb7210 */ /* 0x000fc40007ffe0ff */
[----:B------:R-:W-:Y:S02]  /*17a50*/  FSEL R177, R177, -INF , !P4 ;  /* 0xff800000b1b17808 */ /* 0x000fe40006000000 */
[----:B------:R-:W-:Y:S02]  /*17a60*/  FSEL R180, R180, -INF , !P2 ;  /* 0xff800000b4b47808 */ /* 0x000fe40005000000 */
[----:B------:R-:W-:Y:S01]  /*17a70*/  FSEL R181, R181, -INF , !P3 ;  /* 0xff800000b5b57808 */ /* 0x000fe20005800000 */
        /* <DEDUP_REMOVED lines=14> */
.L_x_1772:
[----:B------:R-:W-:Y:S02]  /*17b60*/  ULDC UR4, c[0x0][0x9e4] ;  /* 0x0002790000047ab9 */ /* 0x000fe40000000800 */
[----:B------:R-:W-:-:S05]  /*17b70*/  IMAD.U32 R184, RZ, RZ, UR4 ;  /* 0x00000004ffb87e24 */ /* 0x000fca000f8e00ff */
[----:B------:R-:W-:-:S13]  /*17b80*/  ISETP.NE.AND P2, PT, R184, 0x1, PT ;  /* 0x00000001b800780c */ /* 0x000fda0003f45270 */
[----:B------:R-:W0:Y:S02]  /*17b90*/  @P2 LDC.64 R2, c[0x0][0x9e8] ;  /* 0x00027a00ff022b82 */ /* 0x000e240000000a00 */
[----:B0-----:R-:W-:-:S05]  /*17ba0*/  @P2 IMAD.HI.U32 R2, R188, R2, RZ ;  /* 0x00000002bc022227 */ /* 0x001fca00078e00ff */
[----:B------:R-:W-:-:S07]  /*17bb0*/  @P2 SHF.R.U32.HI R188, RZ, R3, R2 ;  /* 0x00000003ffbc2219 */ /* 0x000fce0000011602 */
.L_x_1773:
[----:B------:R-:W-:Y:S05]  /*17bc0*/  BSYNC B2 ;  /* 0x0000000000027941 */ /* 0x000fea0003800000 */
.L_x_1771:
[----:B------:R-:W-:-:S04]  /*17bd0*/  IMAD R0, R188, R184, -R0 ;  /* 0x000000b8bc007224 */ /* 0x000fc800078e0a00 */
[----:B------:R-:W-:-:S05]  /*17be0*/  IMAD.IADD R0, R0, 0x1, -R225 ;  /* 0x0000000100007824 */ /* 0x000fca00078e0ae1 */
[----:B------:R-:W-:Y:S02]  /*17bf0*/  VIMNMX R187, R187, R0, !PT ;  /* 0x00000000bbbb7248 */ /* 0x000fe40007fe0100 */
[----:B------:R-:W-:-:S07]  /*17c00*/  VIADDMNMX R186, R0, R184, R186, PT ;  /* 0x000000b800ba7246 */ /* 0x000fce00038001ba */
.L_x_1770:
[----:B------:R-:W-:Y:S01]  /*17c10*/  FMNMX.FTZ R2, R152, R5, !PT ;  /* 0x0000000598027209 */ /* 0x000fe20007810000 */
[----:B------:R-:W-:Y:S01]  /*17c20*/  ULDC UR4, c[0x0][0x988] ;  /* 0x0002620000047ab9 */ /* 0x000fe20000000800 */
[----:B------:R-:W-:Y:S02]  /*17c30*/  LOP3.LUT R16, R16, 0xffffdfff, RZ, 0xc0, !PT ;  /* 0xffffdfff10107812 */ /* 0x000fe400078ec0ff */
[----:B------:R-:W-:Y:S02]  /*17c40*/  FMNMX.FTZ R2, R153, R2, !PT ;  /* 0x0000000299027209 */ /* 0x000fe40007810000 */
[C---:B------:R-:W-:Y:S02]  /*17c50*/  ISETP.GT.AND P2, PT, R187.reuse, 0x1, P1 ;  /* 0x00000001bb00780c */ /* 0x040fe40000f44270 */
[----:B------:R-:W-:Y:S02]  /*17c60*/  FMNMX.FTZ R2, R156, R2, !PT ;  /* 0x000000029c027209 */ /* 0x000fe40007810000 */
[----:B------:R-:W-:-:S02]  /*17c70*/  ISETP.GT.AND P3, PT, R187, 0x8, P1 ;  /* 0x00000008bb00780c */ /* 0x000fc40000f64270 */
[----:B------:R-:W-:Y:S02]  /*17c80*/  FMNMX.FTZ R2, R157, R2, !PT ;  /* 0x000000029d027209 */ /* 0x000fe40007810000 */
[----:B------:R-:W-:Y:S02]  /*17c90*/  @P0 LOP3.LUT R16, R16, 0x2000, RZ, 0xfc, !PT ;  /* 0x0000200010100812 */ /* 0x000fe400078efcff */
[----:B------:R-:W-:Y:S02]  /*17ca0*/  FMNMX.FTZ R2, R160, R2, !PT ;  /* 0x00000002a0027209 */ /* 0x000fe40007810000 */
[----:B------:R-:W-:Y:S02]  /*17cb0*/  ISETP.GT.AND P0, PT, R187, 0x21, P1 ;  /* 0x00000021bb00780c */ /* 0x000fe40000f04270 */
[----:B------:R-:W-:Y:S02]  /*17cc0*/  FMNMX.FTZ R2, R161, R2, !PT ;  /* 0x00000002a1027209 */ /* 0x000fe40007810000 */
[----:B------:R-:W-:-:S02]  /*17cd0*/  ISETP.LT.OR P2, PT, R186, 0x2, P2 ;  /* 0x00000002ba00780c */ /* 0x000fc40001741670 */
[----:B------:R-:W-:Y:S02]  /*17ce0*/  FMNMX.FTZ R2, R164, R2, !PT ;  /* 0x00000002a4027209 */ /* 0x000fe40007810000 */
[----:B------:R-:W-:Y:S02]  /*17cf0*/  ISETP.LT.OR P3, PT, R186, 0x9, P3 ;  /* 0x00000009ba00780c */ /* 0x000fe40001f61670 */
[----:B------:R-:W-:Y:S02]  /*17d00*/  FMNMX.FTZ R2, R165, R2, !PT ;  /* 0x00000002a5027209 */ /* 0x000fe40007810000 */
[----:B------:R-:W-:Y:S02]  /*17d10*/  FSEL R0, R155, -INF , !P2 ;  /* 0xff8000009b007808 */ /* 0x000fe40005000000 */
[----:B------:R-:W-:Y:S02]  /*17d20*/  FMNMX.FTZ R2, R168, R2, !PT ;  /* 0x00000002a8027209 */ /* 0x000fe40007810000 */
[----:B------:R-:W-:-:S02]  /*17d30*/  FSEL R158, R158, -INF , !P3 ;  /* 0xff8000009e9e7808 */ /* 0x000fc40005800000 */
[----:B------:R-:W-:Y:S02]  /*17d40*/  FMNMX.FTZ R2, R169, R2, !PT ;  /* 0x00000002a9027209 */ /* 0x000fe40007810000 */
[C---:B------:R-:W-:Y:S02]  /*17d50*/  ISETP.GT.AND P4, PT, R187.reuse, 0x9, P1 ;  /* 0x00000009bb00780c */ /* 0x040fe40000f84270 */
[----:B------:R-:W-:Y:S02]  /*17d60*/  FMNMX.FTZ R2, R172, R2, !PT ;  /* 0x00000002ac027209 */ /* 0x000fe40007810000 */
[----:B------:R-:W-:Y:S02]  /*17d70*/  ISETP.GT.AND P2, PT, R187, 0x10, P1 ;  /* 0x00000010bb00780c */ /* 0x000fe40000f44270 */
[----:B------:R-:W-:Y:S02]  /*17d80*/  FMNMX.FTZ R2, R173, R2, !PT ;  /* 0x00000002ad027209 */ /* 0x000fe40007810000 */
[----:B------:R-:W-:-:S02]  /*17d90*/  ISETP.GT.AND P3, PT, R187, 0x11, P1 ;  /* 0x00000011bb00780c */ /* 0x000fc40000f64270 */
[----:B------:R-:W-:Y:S02]  /*17da0*/  FMNMX.FTZ R2, R176, R2, !PT ;  /* 0x00000002b0027209 */ /* 0x000fe40007810000 */
[----:B------:R-:W-:Y:S02]  /*17db0*/  LOP3.LUT R16, R16, 0xffff7fff, RZ, 0xc0, !PT ;  /* 0xffff7fff10107812 */ /* 0x000fe400078ec0ff */
[----:B------:R-:W-:Y:S02]  /*17dc0*/  FMNMX.FTZ R2, R177, R2, !PT ;  /* 0x00000002b1027209 */ /* 0x000fe40007810000 */
[----:B------:R-:W-:Y:S02]  /*17dd0*/  ISETP.LT.OR P4, PT, R186, 0xa, P4 ;  /* 0x0000000aba00780c */ /* 0x000fe40002781670 */
[----:B------:R-:W-:Y:S02]  /*17de0*/  FMNMX.FTZ R2, R180, R2, !PT ;  /* 0x00000002b4027209 */ /* 0x000fe40007810000 */
[----:B------:R-:W-:-:S02]  /*17df0*/  ISETP.LT.OR P2, PT, R186, 0x11, P2 ;  /* 0x00000011ba00780c */ /* 0x000fc40001741670 */
[----:B------:R-:W-:Y:S02]  /*17e00*/  FMNMX.FTZ R2, R181, R2, !PT ;  /* 0x00000002b5027209 */ /* 0x000fe40007810000 */
[----:B------:R-:W-:Y:S02]  /*17e10*/  ISETP.LT.OR P3, PT, R186, 0x12, P3 ;  /* 0x00000012ba00780c */ /* 0x000fe40001f61670 */
[----:B------:R-:W-:Y:S01]  /*17e20*/  @P0 LOP3.LUT R16, R16, 0x8000, RZ, 0xfc, !PT ;  /* 0x0000800010100812 */ /* 0x000fe200078efcff */
[----:B------:R-:W0:Y:S01]  /*17e30*/  SHFL.BFLY PT, R3, R2, 0x2, 0x1f ;  /* 0x0c401f0002037f89 */ /* 0x000e2200000e0000 */
[----:B------:R-:W-:Y:S02]  /*17e40*/  ISETP.GT.AND P0, PT, R187, RZ, P1 ;  /* 0x000000ffbb00720c */ /* 0x000fe40000f04270 */
[----:B------:R-:W-:Y:S02]  /*17e50*/  FSEL R159, R159, -INF , !P4 ;  /* 0xff8000009f9f7808 */ /* 0x000fe40006000000 */
[----:B------:R-:W-:-:S02]  /*17e60*/  FSEL R162, R162, -INF , !P2 ;  /* 0xff800000a2a27808 */ /* 0x000fc40005000000 */
[----:B------:R-:W-:Y:S02]  /*17e70*/  FSEL R163, R163, -INF , !P3 ;  /* 0xff800000a3a37808 */ /* 0x000fe40005800000 */
[C---:B------:R-:W-:Y:S02]  /*17e80*/  ISETP.GT.AND P4, PT, R187.reuse, 0x18, P1 ;  /* 0x00000018bb00780c */ /* 0x040fe40000f84270 */
[C---:B------:R-:W-:Y:S02]  /*17e90*/  ISETP.GT.AND P2, PT, R187.reuse, 0x19, P1 ;  /* 0x00000019bb00780c */ /* 0x040fe40000f44270 */
[----:B------:R-:W-:Y:S02]  /*17ea0*/  ISETP.GT.AND P3, PT, R187, 0x20, P1 ;  /* 0x00000020bb00780c */ /* 0x000fe40000f64270 */
[C---:B------:R-:W-:Y:S02]  /*17eb0*/  ISETP.LT.OR P4, PT, R186.reuse, 0x19, P4 ;  /* 0x00000019ba00780c */ /* 0x040fe40002781670 */
[----:B------:R-:W-:-:S02]  /*17ec0*/  ISETP.LT.OR P2, PT, R186, 0x1a, P2 ;  /* 0x0000001aba00780c */ /* 0x000fc40001741670 */
[----:B------:R-:W-:Y:S02]  /*17ed0*/  ISETP.LT.OR P3, PT, R186, 0x21, P3 ;  /* 0x00000021ba00780c */ /* 0x000fe40001f61670 */
[----:B------:R-:W-:Y:S02]  /*17ee0*/  LOP3.LUT R16, R16, 0xfffffff7, RZ, 0xc0, !PT ;  /* 0xfffffff710107812 */ /* 0x000fe400078ec0ff */
[----:B------:R-:W-:Y:S02]  /*17ef0*/  FSEL R166, R166, -INF , !P4 ;  /* 0xff800000a6a67808 */ /* 0x000fe40006000000 */
[----:B------:R-:W-:Y:S02]  /*17f00*/  FSEL R167, R167, -INF , !P2 ;  /* 0xff800000a7a77808 */ /* 0x000fe40005000000 */
[----:B------:R-:W-:Y:S02]  /*17f10*/  FSEL R170, R170, -INF , !P3 ;  /* 0xff800000aaaa7808 */ /* 0x000fe40005800000 */
[----:B------:R-:W-:-:S02]  /*17f20*/  ISETP.GT.AND P2, PT, R187, 0x28, P1 ;  /* 0x00000028bb00780c */ /* 0x000fc40000f44270 */
[C---:B------:R-:W-:Y:S02]  /*17f30*/  ISETP.GT.AND P3, PT, R187.reuse, 0x29, P1 ;  /* 0x00000029bb00780c */ /* 0x040fe40000f64270 */
[C---:B------:R-:W-:Y:S02]  /*17f40*/  ISETP.GT.AND P4, PT, R187.reuse, 0x30, P1 ;  /* 0x00000030bb00780c */ /* 0x040fe40000f84270 */
[C---:B------:R-:W-:Y:S02]  /*17f50*/  ISETP.GT.AND P5, PT, R187.reuse, 0x31, P1 ;  /* 0x00000031bb00780c */ /* 0x040fe40000fa4270 */
[C---:B------:R-:W-:Y:S02]  /*17f60*/  ISETP.GT.AND P6, PT, R187.reuse, 0x38, P1 ;  /* 0x00000038bb00780c */ /* 0x040fe40000fc4270 */
[----:B------:R-:W-:Y:S02]  /*17f70*/  ISETP.GT.AND P1, PT, R187, 0x39, P1 ;  /* 0x00000039bb00780c */ /* 0x000fe40000f24270 */
[----:B------:R-:W-:-:S02]  /*17f80*/  @P0 LOP3.LUT R16, R16, 0x8, RZ, 0xfc, !PT ;  /* 0x0000000810100812 */ /* 0x000fc400078efcff */
[----:B0-----:R-:W-:Y:S01]  /*17f90*/  FMNMX.FTZ R3, R2, R3, !PT ;  /* 0x0000000302037209 */ /* 0x001fe20007810000 */
[----:B------:R-:W-:Y:S01]  /*17fa0*/  IMAD.U32 R2, RZ, RZ, UR4 ;  /* 0x00000004ff027e24 */ /* 0x000fe2000f8e00ff */
[C---:B------:R-:W-:Y:S02]  /*17fb0*/  LOP3.LUT P0, RZ, R16.reuse, 0x8000, RZ, 0xc0, !PT ;  /* 0x0000800010ff7812 */ /* 0x040fe4000780c0ff */
[----:B------:R-:W-:Y:S01]  /*17fc0*/  LOP3.LUT R16, R16, 0xfffffffd, RZ, 0xc0, !PT ;  /* 0xfffffffd10107812 */ /* 0x000fe200078ec0ff */
[----:B------:R-:W0:Y:S01]  /*17fd0*/  SHFL.BFLY PT, R155, R3, 0x1, 0x1f ;  /* 0x0c201f00039b7f89 */ /* 0x000e2200000e0000 */
[C---:B------:R-:W-:Y:S02]  /*17fe0*/  ISETP.LT.OR P0, PT, R186.reuse, 0x22, P0 ;  /* 0x00000022ba00780c */ /* 0x040fe40000701670 */
[----:B------:R-:W-:Y:S02]  /*17ff0*/  ISETP.LT.OR P4, PT, R186, 0x31, P4 ;  /* 0x00000031ba00780c */ /* 0x000fe40002781670 */
[----:B------:R-:W-:-:S02]  /*18000*/  @P1 LOP3.LUT R16, R16, 0x2, RZ, 0xfc, !PT ;  /* 0x0000000210101812 */ /* 0x000fc400078efcff */
[----:B------:R-:W-:Y:S02]  /*18010*/  ISETP.LT.OR P5, PT, R186, 0x32, P5 ;  /* 0x00000032ba00780c */ /* 0x000fe40002fa1670 */
[C---:B------:R-:W-:Y:S02]  /*18020*/  LOP3.LUT P1, RZ, R16.reuse, 0x8, RZ, 0xc0, !PT ;  /* 0x0000000810ff7812 */ /* 0x040fe4000782c0ff */
[----:B------:R-:W-:Y:S02]  /*18030*/  LOP3.LUT R16, R16, 0xffffffef, RZ, 0xc0, !PT ;  /* 0xffffffef10107812 */ /* 0x000fe400078ec0ff */
[----:B------:R-:W-:Y:S02]  /*18040*/  ISETP.LT.OR P1, PT, R186, 0x1, P1 ;  /* 0x00000001ba00780c */ /* 0x000fe40000f21670 */
[----:B------:R-:W-:Y:S02]  /*18050*/  @P0 LOP3.LUT R16, R16, 0x10, RZ, 0xfc, !PT ;  /* 0x0000001010100812 */ /* 0x000fe400078efcff */
[----:B------:R-:W-:-:S02]  /*18060*/  ISETP.LT.OR P0, PT, R186, 0x29, P2 ;  /* 0x00000029ba00780c */ /* 0x000fc40001701670 */
[C---:B------:R-:W-:Y:S02]  /*18070*/  LOP3.LUT P2, RZ, R16.reuse, 0x2, RZ, 0xc0, !PT ;  /* 0x0000000210ff7812 */ /* 0x040fe4000784c0ff */
[----:B------:R-:W-:Y:S02]  /*18080*/  LOP3.LUT R16, R16, 0xfffffffb, RZ, 0xc0, !PT ;  /* 0xfffffffb10107812 */ /* 0x000fe400078ec0ff */
[----:B------:R-:W-:Y:S02]  /*18090*/  FSEL R154, R154, -INF , !P1 ;  /* 0xff8000009a9a7808 */ /* 0x000fe40004800000 */
[----:B0-----:R-:W-:Y:S02]  /*180a0*/  FMNMX.FTZ R155, R3, R155, !PT ;  /* 0x0000009b039b7209 */ /* 0x001fe40007810000 */
[----:B------:R-:W-:Y:S02]  /*180b0*/  FSEL R178, R178, -INF , !P4 ;  /* 0xff800000b2b27808 */ /* 0x000fe40006000000 */
[----:B------:R-:W-:-:S02]  /*180c0*/  ISETP.LT.OR P6, PT, R186, 0x39, P6 ;  /* 0x00000039ba00780c */ /* 0x000fc400037c1670 */
[----:B------:R-:W-:Y:S02]  /*180d0*/  @P0 LOP3.LUT R16, R16, 0x4, RZ, 0xfc, !PT ;  /* 0x0000000410100812 */ /* 0x000fe400078efcff */
[----:B------:R-:W-:Y:S02]  /*180e0*/  ISETP.LT.OR P0, PT, R186, 0x2a, P3 ;  /* 0x0000002aba00780c */ /* 0x000fe40001f01670 */
[C---:B------:R-:W-:Y:S02]  /*180f0*/  FSETP.NEU.FTZ.AND P3, PT, R155.reuse, -INF , PT ;  /* 0xff8000009b00780b */ /* 0x040fe40003f7d000 */
[----:B------:R-:W-:Y:S02]  /*18100*/  LOP3.LUT R16, R16, 0xffffbfff, RZ, 0xc0, !PT ;  /* 0xffffbfff10107812 */ /* 0x000fe400078ec0ff */
[----:B------:R-:W-:Y:S02]  /*18110*/  FSEL R3, R155, RZ, P3 ;  /* 0x000000ff9b037208 */ /* 0x000fe40001800000 */
[----:B------:R-:W-:-:S02]  /*18120*/  FSEL R179, R179, -INF , !P5 ;  /* 0xff800000b3b37808 */ /* 0x000fc40006800000 */
[----:B------:R-:W-:Y:S01]  /*18130*/  ISETP.LT.OR P2, PT, R186, 0x3a, P2 ;  /* 0x0000003aba00780c */ /* 0x000fe20001741670 */
[----:B------:R-:W-:Y:S01]  /*18140*/  FADD.FTZ R3, -R3, R5 ;  /* 0x0000000503037221 */ /* 0x000fe20000010100 */
[-C--:B------:R-:W-:Y:S01]  /*18150*/  FMUL.FTZ R5, R155, R2.reuse ;  /* 0x000000029b057220 */ /* 0x080fe20000410000 */
[----:B------:R-:W-:Y:S02]  /*18160*/  @P0 LOP3.LUT R16, R16, 0x4000, RZ, 0xfc, !PT ;  /* 0x0000400010100812 */ /* 0x000fe400078efcff */
[----:B------:R-:W-:Y:S01]  /*18170*/  FSEL R182, R182, -INF , !P6 ;  /* 0xff800000b6b67808 */ /* 0x000fe20007000000 */
[-C--:B------:R-:W-:Y:S01]  /*18180*/  FMUL.FTZ R3, R3, R2.reuse ;  /* 0x0000000203037220 */ /* 0x080fe20000410000 */
[----:B------:R-:W-:Y:S02]  /*18190*/  FSEL R5, R5, RZ, P3 ;  /* 0x000000ff05057208 */ /* 0x000fe40001800000 */
[C---:B------:R-:W-:Y:S02]  /*181a0*/  LOP3.LUT P0, RZ, R16.reuse, 0x10, RZ, 0xc0, !PT ;  /* 0x0000001010ff7812 */ /* 0x040fe4000780c0ff */
[----:B------:R-:W-:Y:S01]  /*181b0*/  LOP3.LUT P3, RZ, R16, 0x4, RZ, 0xc0, !PT ;  /* 0x0000000410ff7812 */ /* 0x000fe2000786c0ff */
[-CC-:B------:R-:W-:Y:S01]  /*181c0*/  FFMA.FTZ R152, R152, R2.reuse, -R5.reuse ;  /* 0x0000000298987223 */ /* 0x180fe20000010805 */
        /* <DEDUP_REMOVED lines=14> */
[----:B------:R-:W-:Y:S01]  /*182b0*/  FFMA.FTZ R5, R181, R2, -R5 ;  /* 0x00000002b5057223 */ /* 0x000fe20000010805 */
[----:B------:R-:W-:Y:S01]  /*182c0*/  FMNMX.FTZ R181, R154, R4, !PT ;  /* 0x000000049ab57209 */ /* 0x000fe20007810000 */
[----:B------:R-:W-:Y:S01]  /*182d0*/  MUFU.EX2 R196, R152 ;  /* 0x0000009800c47308 */ /* 0x000fe20000000800 */
[----:B------:R-:W-:-:S02]  /*182e0*/  FSEL R171, R171, -INF , !P0 ;  /* 0xff800000abab7808 */ /* 0x000fc40004000000 */
[----:B------:R-:W-:Y:S02]  /*182f0*/  FMNMX.FTZ R181, R0, R181, !PT ;  /* 0x000000b500b57209 */ /* 0x000fe40007810000 */
[----:B------:R-:W-:Y:S02]  /*18300*/  LOP3.LUT P0, RZ, R16, 0x4000, RZ, 0xc0, !PT ;  /* 0x0000400010ff7812 */ /* 0x000fe4000780c0ff */
[----:B------:R-:W-:Y:S01]  /*18310*/  FMNMX.FTZ R181, R158, R181, !PT ;  /* 0x000000b59eb57209 */ /* 0x000fe20007810000 */
[----:B------:R-:W0:Y:S01]  /*18320*/  MUFU.EX2 R3, R3 ;  /* 0x0000000300037308 */ /* 0x000e220000000800 */
[----:B------:R-:W-:Y:S02]  /*18330*/  FSEL R174, R174, -INF , !P3 ;  /* 0xff800000aeae7808 */ /* 0x000fe40005800000 */
[----:B------:R-:W-:Y:S02]  /*18340*/  FMNMX.FTZ R181, R159, R181, !PT ;  /* 0x000000b59fb57209 */ /* 0x000fe40007810000 */
[----:B------:R-:W-:-:S02]  /*18350*/  FSEL R175, R175, -INF , !P0 ;  /* 0xff800000afaf7808 */ /* 0x000fc40004000000 */
[----:B------:R-:W-:Y:S01]  /*18360*/  FMNMX.FTZ R181, R162, R181, !PT ;  /* 0x000000b5a2b57209 */ /* 0x000fe20007810000 */
[----:B------:R-:W1:Y:S01]  /*18370*/  MUFU.EX2 R153, R153 ;  /* 0x0000009900997308 */ /* 0x000e620000000800 */
[----:B------:R-:W-:Y:S02]  /*18380*/  FSEL R183, R183, -INF , !P2 ;  /* 0xff800000b7b77808 */ /* 0x000fe40005000000 */
[----:B------:R-:W-:Y:S02]  /*18390*/  FMNMX.FTZ R181, R163, R181, !PT ;  /* 0x000000b5a3b57209 */ /* 0x000fe40007810000 */
[----:B------:R-:W-:Y:S02]  /*183a0*/  LOP3.LUT P0, RZ, R16, 0x2000, RZ, 0xc0, !PT ;  /* 0x0000200010ff7812 */ /* 0x000fe4000780c0ff */
[----:B------:R-:W-:Y:S01]  /*183b0*/  FMNMX.FTZ R181, R166, R181, !PT ;  /* 0x000000b5a6b57209 */ /* 0x000fe20007810000 */
[----:B------:R-:W2:Y:S01]  /*183c0*/  MUFU.EX2 R156, R156 ;  /* 0x0000009c009c7308 */ /* 0x000ea20000000800 */
[----:B0-----:R-:W-:-:S02]  /*183d0*/  FFMA.FTZ R221, R3, R221, R196 ;  /* 0x000000dd03dd7223 */ /* 0x001fc400000100c4 */
[----:B------:R-:W-:-:S04]  /*183e0*/  FMNMX.FTZ R181, R167, R181, !PT ;  /* 0x000000b5a7b57209 */ /* 0x000fc80007810000 */
[----:B------:R-:W-:Y:S01]  /*183f0*/  FMNMX.FTZ R181, R170, R181, !PT ;  /* 0x000000b5aab57209 */ /* 0x000fe20007810000 */
[----:B------:R-:W-:Y:S03]  /*18400*/  MUFU.EX2 R157, R157 ;  /* 0x0000009d009d7308 */ /* 0x000fe60000000800 */
        /* <DEDUP_REMOVED lines=20> */
[----:B0-----:R-:W-:-:S04]  /*18550*/  FMNMX.FTZ R152, R181, R184, !PT ;  /* 0x000000b8b5987209 */ /* 0x001fc80007810000 */
[----:B------:R-:W-:-:S03]  /*18560*/  FSETP.NEU.FTZ.AND P1, PT, R152, -INF , PT ;  /* 0xff8000009800780b */ /* 0x000fc60003f3d000 */
[----:B------:R-:W-:Y:S01]  /*18570*/  MUFU.EX2 R180, R180 ;  /* 0x000000b400b47308 */ /* 0x000fe20000000800 */
[----:B------:R-:W-:-:S05]  /*18580*/  FSEL R181, R152, RZ, P1 ;  /* 0x000000ff98b57208 */ /* 0x000fca0000800000 */
[----:B------:R-:W-:Y:S01]  /*18590*/  FADD.FTZ R4, -R181, R4 ;  /* 0x00000004b5047221 */ /* 0x000fe20000010100 */
[-C--:B------:R-:W-:Y:S01]  /*185a0*/  FMUL.FTZ R181, R152, R2.reuse ;  /* 0x0000000298b57220 */ /* 0x080fe20000410000 */
[----:B------:R-:W-:Y:S02]  /*185b0*/  MUFU.EX2 R5, R5 ;  /* 0x0000000500057308 */ /* 0x000fe40000000800 */
[----:B------:R-:W-:Y:S02]  /*185c0*/  FMUL.FTZ R4, R4, R2 ;  /* 0x0000000204047220 */ /* 0x000fe40000410000 */
[----:B------:R-:W-:-:S05]  /*185d0*/  FSEL R181, R181, RZ, P1 ;  /* 0x000000ffb5b57208 */ /* 0x000fca0000800000 */
        /* <DEDUP_REMOVED lines=17> */
[----:B------:R-:W-:-:S04]  /*186f0*/  FFMA.FTZ R181, R183, R2, -R181 ;  /* 0x00000002b7b57223 */ /* 0x000fc800000108b5 */
[----:B------:R1:W0:Y:S08]  /*18700*/  MUFU.EX2 R0, R4 ;  /* 0x0000000400007308 */ /* 0x0002300000000800 */
[----:B------:R-:W3:Y:S01]  /*18710*/  MUFU.EX2 R158, R158 ;  /* 0x0000009e009e7308 */ /* 0x000ee20000000800 */
[----:B-1----:R-:W-:-:S04]  /*18720*/  FADD.FTZ R4, R153, R221 ;  /* 0x000000dd99047221 */ /* 0x002fc80000010000 */
[----:B--2---:R-:W-:-:S03]  /*18730*/  FADD.FTZ R4, R156, R4 ;  /* 0x000000049c047221 */ /* 0x004fc60000010000 */
[----:B------:R-:W1:Y:S01]  /*18740*/  MUFU.EX2 R159, R159 ;  /* 0x0000009f009f7308 */ /* 0x000e620000000800 */
[----:B0-----:R-:W-:Y:S01]  /*18750*/  FFMA.FTZ R9, R0, R9, R154 ;  /* 0x0000000900097223 */ /* 0x001fe2000001009a */
[----:B------:R-:W-:-:S03]  /*18760*/  FADD.FTZ R4, R157, R4 ;  /* 0x000000049d047221 */ /* 0x000fc60000010000 */
[----:B------:R-:W-:Y:S01]  /*18770*/  FADD.FTZ R9, R197, R9 ;  /* 0x00000009c5097221 */ /* 0x000fe20000010000 */
[----:B------:R-:W-:Y:S02]  /*18780*/  FADD.FTZ R4, R160, R4 ;  /* 0x00000004a0047221 */ /* 0x000fe40000010000 */
[----:B------:R-:W0:Y:S01]  /*18790*/  MUFU.EX2 R162, R162 ;  /* 0x000000a200a27308 */ /* 0x000e220000000800 */
[----:B---3--:R-:W-:Y:S01]  /*187a0*/  FADD.FTZ R9, R158, R9 ;  /* 0x000000099e097221 */ /* 0x008fe20000010000 */
[----:B------:R-:W-:-:S04]  /*187b0*/  FADD.FTZ R4, R161, R4 ;  /* 0x00000004a1047221 */ /* 0x000fc80000010000 */
[----:B------:R-:W-:Y:S02]  /*187c0*/  FADD.FTZ R4, R164, R4 ;  /* 0x00000004a4047221 */ /* 0x000fe40000010000 */
[----:B------:R-:W2:Y:S01]  /*187d0*/  MUFU.EX2 R163, R163 ;  /* 0x000000a300a37308 */ /* 0x000ea20000000800 */
[----:B-1----:R-:W-:Y:S01]  /*187e0*/  FADD.FTZ R9, R159, R9 ;  /* 0x000000099f097221 */ /* 0x002fe20000010000 */
[----:B------:R-:W-:-:S04]  /*187f0*/  FADD.FTZ R4, R165, R4 ;  /* 0x00000004a5047221 */ /* 0x000fc80000010000 */
[----:B------:R-:W-:Y:S02]  /*18800*/  FADD.FTZ R4, R168, R4 ;  /* 0x00000004a8047221 */ /* 0x000fe40000010000 */
[----:B------:R-:W1:Y:S01]  /*18810*/  MUFU.EX2 R166, R166 ;  /* 0x000000a600a67308 */ /* 0x000e620000000800 */
[----:B0-----:R-:W-:Y:S01]  /*18820*/  FADD.FTZ R9, R162, R9 ;  /* 0x00000009a2097221 */ /* 0x001fe20000010000 */
[----:B------:R-:W-:-:S04]  /*18830*/  FADD.FTZ R4, R169, R4 ;  /* 0x00000004a9047221 */ /* 0x000fc80000010000 */
[----:B------:R-:W-:Y:S02]  /*18840*/  FADD.FTZ R4, R172, R4 ;  /* 0x00000004ac047221 */ /* 0x000fe40000010000 */
[----:B------:R-:W0:Y:S01]  /*18850*/  MUFU.EX2 R167, R167 ;  /* 0x000000a700a77308 */ /* 0x000e220000000800 */
[----:B--2---:R-:W-:Y:S01]  /*18860*/  FADD.FTZ R9, R163, R9 ;  /* 0x00000009a3097221 */ /* 0x004fe20000010000 */
        /* <DEDUP_REMOVED lines=8> */
[----:B------:R-:W-:-:S06]  /*188f0*/  FADD.FTZ R221, R5, R4 ;  /* 0x0000000405dd7221 */ /* 0x000fcc0000010000 */
        /* <DEDUP_REMOVED lines=11> */
[----:B0-----:R-:W-:-:S04]  /*189b0*/  FADD.FTZ R9, R179, R9 ;  /* 0x00000009b3097221 */ /* 0x001fc80000010000 */
[----:B--2---:R-:W-:-:S04]  /*189c0*/  FADD.FTZ R9, R182, R9 ;  /* 0x00000009b6097221 */ /* 0x004fc80000010000 */
[----:B-1----:R-:W-:Y:S01]  /*189d0*/  FADD.FTZ R9, R181, R9 ;  /* 0x00000009b5097221 */ /* 0x002fe20000010000 */
[----:B------:R-:W-:Y:S06]  /*189e0*/  @!P0 BRA `(.L_x_1774) ;  /* 0x0000000000048947 */ /* 0x000fec0003800000 */
[----:B------:R-:W-:Y:S01]  /*189f0*/  BPT.TRAP 0x1 ;  /* 0x000000040000795c */ /* 0x000fe20000300000 */
.L_x_1774:
        /* <DEDUP_REMOVED lines=12> */
[----:B------:R-:W-:Y:S01]  /*18ac0*/  F2FP.F16.F32.PACK_AB R193, R163, R162 ;  /* 0x000000a2a3c1723e */ /* 0x000fe200000000ff */
[----:B0-----:R-:W-:Y:S01]  /*18ad0*/  IMAD.MOV.U32 R218, RZ, RZ, R227 ;  /* 0x000000ffffda7224 */ /* 0x001fe200078e00e3 */
        /* <DEDUP_REMOVED lines=9> */
[C---:B--2---:R-:W-:Y:S01]  /*18b70*/  ISETP.GT.AND P1, PT, R8.reuse, R4, PT ;  /* 0x000000040800720c */ /* 0x044fe20003f24270 */
[----:B------:R-:W-:Y:S01]  /*18b80*/  IMAD.MOV.U32 R4, RZ, RZ, R152 ;  /* 0x000000ffff047224 */ /* 0x000fe200078e0098 */
[----:B------:R-:W-:-:S11]  /*18b90*/  IADD3 R8, R8, -0x1, RZ ;  /* 0xffffffff08087810 */ /* 0x000fd60007ffe0ff */
[----:B------:R-:W-:Y:S05]  /*18ba0*/  @P1 BRA `(.L_x_1775) ;  /* 0xffffffd000a01947 */ /* 0x000fea000383ffff */
[----:B------:R-:W-:Y:S05]  /*18bb0*/  BSYNC B0 ;  /* 0x0000000000007941 */ /* 0x000fea0003800000 */
.L_x_1754:
[----:B------:R-:W-:Y:S01]  /*18bc0*/  IMAD.MOV.U32 R4, RZ, RZ, R152 ;  /* 0x000000ffff047224 */ /* 0x000fe200078e0098 */
[----:B------:R-:W-:Y:S01]  /*18bd0*/  MOV R5, R155 ;  /* 0x0000009b00057202 */ /* 0x000fe20000000f00 */
[----:B------:R-:W-:Y:S02]  /*18be0*/  IMAD.MOV.U32 R202, RZ, RZ, R222 ;  /* 0x000000ffffca7224 */ /* 0x000fe400078e00de */
[----:B------:R-:W-:-:S07]  /*18bf0*/  IMAD.MOV.U32 R218, RZ, RZ, R227 ;  /* 0x000000ffffda7224 */ /* 0x000fce00078e00e3 */
.L_x_1753:
[----:B------:R-:W-:Y:S05]  /*18c00*/  BSYNC B1 ;  /* 0x0000000000017941 */ /* 0x000fea0003800000 */
.L_x_1752:
[----:B------:R-:W2:Y:S01]  /*18c10*/  LDL R153, [R1+0x58] ;  /* 0x0000580001997983 */ /* 0x000ea20000100800 */
[----:B------:R-:W0:Y:S01]  /*18c20*/  LDC R152, c[0x0][0x448] ;  /* 0x00011200ff987b82 */ /* 0x000e220000000800 */
[----:B------:R-:W-:-:S07]  /*18c30*/  LOP3.LUT R16, R16, 0xffffffdf, RZ, 0xc0, !PT ;  /* 0xffffffdf10107812 */ /* 0x000fce00078ec0ff */
[----:B------:R-:W1:Y:S01]  /*18c40*/  LDC R155, c[0x0][0x9e4] ;  /* 0x00027900ff9b7b82 */ /* 0x000e620000000800 */
[----:B0-----:R-:W-:-:S13]  /*18c50*/  ISETP.NE.AND P1, PT, R152, 0x1, PT ;  /* 0x000000019800780c */ /* 0x001fda0003f25270 */
[----:B------:R-:W0:Y:S01]  /*18c60*/  @P1 LDC R154, c[0x0][0x44c] ;  /* 0x00011300ff9a1b82 */ /* 0x000e220000000800 */
[----:B------:R-:W-:-:S04]  /*18c70*/  @P1 LOP3.LUT R16, R16, 0x20, RZ, 0xfc, !PT ;  /* 0x0000002010101812 */ /* 0x000fc800078efcff */
[----:B------:R-:W-:-:S03]  /*18c80*/  LOP3.LUT R16, R16, 0xffffffbf, RZ, 0xc0, !PT ;  /* 0xffffffbf10107812 */ /* 0x000fc600078ec0ff */
[----:B------:R-:W3:Y:S01]  /*18c90*/  @P1 LDC R152, c[0x0][0x450] ;  /* 0x00011400ff981b82 */ /* 0x000ee20000000800 */
[----:B--2---:R-:W-:-:S04]  /*18ca0*/  VIADD R153, R153, 0x7f ;  /* 0x0000007f99997836 */ /* 0x004fc80000000000 */
[----:B0-----:R-:W-:-:S05]  /*18cb0*/  @P1 IMAD.HI.U32 R154, R153, R154, RZ ;  /* 0x0000009a999a1227 */ /* 0x001fca00078e00ff */
[----:B---3--:R-:W-:Y:S02]  /*18cc0*/  @P1 SHF.R.U32.HI R153, RZ, R152, R154 ;  /* 0x00000098ff991219 */ /* 0x008fe4000001169a */
[----:B-1----:R-:W-:Y:S02]  /*18cd0*/  ISETP.GE.AND P1, PT, R155, 0x1, PT ;  /* 0x000000019b00780c */ /* 0x002fe40003f26270 */
[----:B------:R-:W-:-:S05]  /*18ce0*/  IADD3 R152, R220, 0x1, -R219 ;  /* 0x00000001dc987810 */ /* 0x000fca0007ffe8db */
[----:B------:R-:W-:-:S04]  /*18cf0*/  IMAD.IADD R153, R152, 0x1, R153 ;  /* 0x0000000198997824 */ /* 0x000fc800078e0299 */
[----:B------:R-:W-:Y:S02]  /*18d00*/  IMAD.IADD R223, R153, 0x1, -R223 ;  /* 0x0000000199df7824 */ /* 0x000fe400078e0adf */
[----:B------:R-:W-:Y:S01]  /*18d10*/  @P1 LOP3.LUT R16, R16, 0x40, RZ, 0xfc, !PT ;  /* 0x0000004010101812 */ /* 0x000fe200078efcff */
[----:B------:R-:W-:Y:S06]  /*18d20*/  @!P1 BRA `(.L_x_1776) ;  /* 0x0000000000489947 */ /* 0x000fec0003800000 */
[----:B------:R-:W-:Y:S01]  /*18d30*/  MOV R154, R153 ;  /* 0x00000099009a7202 */ /* 0x000fe20000000f00 */
        /* <DEDUP_REMOVED lines=10> */
.L_x_1778:
[----:B------:R-:W-:-:S13]  /*18de0*/  ISETP.NE.AND P1, PT, R155, 0x1, PT ;  /* 0x000000019b00780c */ /* 0x000fda0003f25270 */
[----:B------:R-:W0:Y:S02]  /*18df0*/  @P1 LDC.64 R152, c[0x0][0x9e8] ;  /* 0x00027a00ff981b82 */ /* 0x000e240000000a00 */
[----:B0-----:R-:W-:-:S05]  /*18e00*/  @P1 IMAD.HI.U32 R152, R154, R152, RZ ;  /* 0x000000989a981227 */ /* 0x001fca00078e00ff */
[----:B------:R-:W-:-:S07]  /*18e10*/  @P1 SHF.R.U32.HI R154, RZ, R153, R152 ;  /* 0x00000099ff9a1219 */ /* 0x000fce0000011698 */
.L_x_1779:
[----:B------:R-:W-:Y:S05]  /*18e20*/  BSYNC B0 ;  /* 0x0000000000007941 */ /* 0x000fea0003800000 */
.L_x_1777:
[----:B------:R-:W-:-:S05]  /*18e30*/  IMAD R154, R154, R155, RZ ;  /* 0x0000009b9a9a7224 */ /* 0x000fca00078e02ff */
[----:B------:R-:W-:-:S07]  /*18e40*/  VIMNMX R223, R223, R154, !PT ;  /* 0x0000009adfdf7248 */ /* 0x000fce0007fe0100 */
.L_x_1776:
[----:B------:R-:W2:Y:S01]  /*18e50*/  LDL R153, [R1+0x78] ;  /* 0x0000780001997983 */ /* 0x000ea20000100800 */
[----:B------:R-:W-:Y:S01]  /*18e60*/  VIADD R223, R223, 0x3f ;  /* 0x0000003fdfdf7836 */ /* 0x000fe20000000000 */
[----:B------:R-:W-:Y:S04]  /*18e70*/  BSSY B0, `(.L_x_1780) ;  /* 0x0000224000007945 */ /* 0x000fe80003800000 */
[----:B------:R-:W-:-:S04]  /*18e80*/  SHF.R.S32.HI R152, RZ, 0x1f, R223 ;  /* 0x0000001fff987819 */ /* 0x000fc800000114df */
[----:B------:R-:W-:-:S04]  /*18e90*/  LEA.HI R152, R152, R223, RZ, 0x6 ;  /* 0x000000df98987211 */ /* 0x000fc800078f30ff */
[----:B------:R-:W-:-:S04]  /*18ea0*/  SHF.R.S32.HI R152, RZ, 0x6, R152 ;  /* 0x00000006ff987819 */ /* 0x000fc80000011498 */
[----:B--2---:R-:W-:-:S04]  /*18eb0*/  VIMNMX R153, R153, R152, !PT ;  /* 0x0000009899997248 */ /* 0x004fc80007fe0100 */
[----:B------:R-:W-:Y:S01]  /*18ec0*/  ISETP.GE.AND P1, PT, R8, R153, PT ;  /* 0x000000990800720c */ /* 0x000fe20003f26270 */
[----:B------:R0:W-:-:S12]  /*18ed0*/  STL [R1+0x54], R153 ;  /* 0x0000549901007387 */ /* 0x0001d80000100800 */
[----:B0-----:R-:W-:Y:S05]  /*18ee0*/  @!P1 BRA `(.L_x_1781) ;  /* 0x0000002000709947 */ /* 0x001fea0003800000 */
[----:B------:R-:W-:Y:S01]  /*18ef0*/  BSSY B1, `(.L_x_1782) ;  /* 0x000021a000017945 */ /* 0x000fe20003800000 */
[----:B------:R-:W-:Y:S01]  /*18f00*/  IMAD.MOV.U32 R228, RZ, RZ, R8 ;  /* 0x000000ffffe47224 */ /* 0x000fe200078e0008 */
[----:B------:R-:W-:Y:S01]  /*18f10*/  MOV R229, R202 ;  /* 0x000000ca00e57202 */ /* 0x000fe20000000f00 */
[----:B------:R-:W-:Y:S02]  /*18f20*/  IMAD.MOV.U32 R227, RZ, RZ, R4 ;  /* 0x000000ffffe37224 */ /* 0x000fe400078e0004 */
[----:B------:R-:W-:Y:S02]  /*18f30*/  IMAD.MOV.U32 R223, RZ, RZ, R5 ;  /* 0x000000ffffdf7224 */ /* 0x000fe400078e0005 */
[----:B------:R-:W-:-:S07]  /*18f40*/  IMAD.MOV.U32 R8, RZ, RZ, R218 ;  /* 0x000000ffff087224 */ /* 0x000fce00078e00da */
.L_x_1795:
[----:B------:R-:W-:-:S04]  /*18f50*/  ISETP.NE.AND P1, PT, R229, 0x1, PT ;  /* 0x00000001e500780c */ /* 0x000fc80003f25270 */
[----:B------:R-:W-:-:S04]  /*18f60*/  SEL R218, RZ, 0x1, P1 ;  /* 0x00000001ffda7807 */ /* 0x000fc80000800000 */
[----:B------:R-:W-:Y:S01]  /*18f70*/  LOP3.LUT R218, R8, R218, RZ, 0x3c, !PT ;  /* 0x000000da08da7212 */ /* 0x000fe200078e3cff */
[----:B------:R-:W-:Y:S06]  /*18f80*/  @!P0 BRA `(.L_x_1783) ;  /* 0x0000000000048947 */ /* 0x000fec0003800000 */
[----:B------:R-:W-:Y:S01]  /*18f90*/  BPT.TRAP 0x1 ;  /* 0x000000040000795c */ /* 0x000fe20000300000 */
.L_x_1783:
[----:B------:R-:W-:Y:S01]  /*18fa0*/  VIADD R202, R229, 0x1 ;  /* 0x00000001e5ca7836 */ /* 0x000fe20000000000 */
[----:B------:R-:W-:-:S04]  /*18fb0*/  SHF.L.U32 R4, R218, 0x1f, RZ ;  /* 0x0000001fda047819 */ /* 0x000fc800000006ff */
[----:B------:R-:W-:-:S04]  /*18fc0*/  ISETP.NE.AND P1, PT, R202, 0x2, PT ;  /* 0x00000002ca00780c */ /* 0x000fc80003f25270 */
[----:B------:R-:W-:-:S05]  /*18fd0*/  SEL R202, R202, RZ, P1 ;  /* 0x000000ffcaca7207 */ /* 0x000fca0000800000 */
[----:B------:R-:W-:-:S04]  /*18fe0*/  IMAD R222, R202, 0x8, R17 ;  /* 0x00000008cade7824 */ /* 0x000fc800078e0211 */
[----:B------:R0:W1:Y:S01]  /*18ff0*/  SYNCS.PHASECHK.TRANS64.TRYWAIT P1, [R222+URZ+0x30830], R4 ;  /* 0x03083004de0075a7 */ /* 0x000062000802017f */
[----:B------:R-:W-:Y:S05]  /*19000*/  @!P0 BRA `(.L_x_1784) ;  /* 0x0000000000048947 */ /* 0x000fea0003800000 */
[----:B------:R-:W-:Y:S01]  /*19010*/  BPT.TRAP 0x1 ;  /* 0x000000040000795c */ /* 0x000fe20000300000 */
.L_x_1784:
[----:B------:R-:W2:Y:S01]  /*19020*/  LDL R2, [R1+0x50] ;  /* 0x0000500001027983 */ /* 0x000ea20000100800 */
[----:B------:R-:W-:Y:S01]  /*19030*/  BSSY B2, `(.L_x_1785) ;  /* 0x0000007000027945 */ /* 0x000fe20003800000 */
[----:B--2---:R-:W-:-:S04]  /*19040*/  IMAD R2, R202, 0x800, R2 ;  /* 0x00000800ca027824 */ /* 0x004fc800078e0202 */
[C---:B------:R-:W-:Y:S02]  /*19050*/  VIADD R154, R2.reuse, 0x2 ;  /* 0x00000002029a7836 */ /* 0x040fe40000000000 */
[----:B------:R-:W-:Y:S01]  /*19060*/  VIADD R153, R2, 0x4 ;  /* 0x0000000402997836 */ /* 0x000fe20000000000 */
[----:B-1----:R-:W-:Y:S06]  /*19070*/  @P1 BRA `(.L_x_1786) ;  /* 0x0000000000081947 */ /* 0x002fec0003800000 */
[----:B------:R-:W1:Y:S02]  /*19080*/  SYNCS.PHASECHK.TRANS64.TRYWAIT P1, [R222+URZ+0x30830], R4 ;  /* 0x03083004de0075a7 */ /* 0x000e64000802017f */
[----:B-1----:R-:W-:Y:S05]  /*19090*/  @!P1 BRA `(.L_x_1787) ;  /* 0x0000014800889947 */ /* 0x002fea0003800000 */
.L_x_1786:
[----:B------:R-:W-:Y:S05]  /*190a0*/  BSYNC B2 ;  /* 0x0000000000027941 */ /* 0x000fea0003800000 */
.L_x_1785:
[----:B------:R-:W-:Y:S04]  /*190b0*/  STL.64 [R1+0xf8], R22 ;  /* 0x0000f81601007387 */ /* 0x000fe80000100a00 */
[----:B------:R-:W-:Y:S04]  /*190c0*/  STL [R1+0xf0], R18 ;  /* 0x0000f01201007387 */ /* 0x000fe80000100800 */
[----:B------:R2:W-:Y:S04]  /*190d0*/  STL.64 [R1+0xe8], R16 ;  /* 0x0000e81001007387 */ /* 0x0005e80000100a00 */
[----:B--2---:R-:W2:Y:S04]  /*190e0*/  LDL.64 R16, [R1+0x38] ;  /* 0x0000380001107983 */ /* 0x004ea80000100a00 */
[----:B------:R3:W-:Y:S04]  /*190f0*/  STL.64 [R1+0xe0], R8 ;  /* 0x0000e00801007387 */ /* 0x0007e80000100a00 */
[----:B------:R-:W4:Y:S01]  /*19100*/  LDL.64 R22, [R1+0x40] ;  /* 0x0000400001167983 */ /* 0x000f220000100a00 */
[----:B01----:R-:W-:-:S04]  /*19110*/  MOV R4, R2 ;  /* 0x0000000200047202 */ /* 0x003fc80000000f00 */
[----:B------:R-:W-:Y:S01]  /*19120*/  R2UR UR6, R4 ;  /* 0x00000000040672ca */ /* 0x000fe200000e0000 */
[----:B------:R-:W-:Y:S02]  /*19130*/  IMAD.MOV.U32 R4, RZ, RZ, R154 ;  /* 0x000000ffff047224 */ /* 0x000fe400078e009a */
[----:B------:R-:W-:Y:S01]  /*19140*/  VIADD R152, R2, 0x6 ;  /* 0x0000000602987836 */ /* 0x000fe20000000000 */
[----:B---3--:R-:W3:Y:S01]  /*19150*/  LDL.64 R8, [R1+0x28] ;  /* 0x0000280001087983 */ /* 0x008ee20000100a00 */
[----:B------:R-:W-:Y:S01]  /*19160*/  IMAD.MOV.U32 R5, RZ, RZ, 0x40000040 ;  /* 0x40000040ff057424 */ /* 0x000fe200078e00ff */
[----:B------:R-:W-:Y:S01]  /*19170*/  R2UR UR4, R4 ;  /* 0x00000000040472ca */ /* 0x000fe200000e0000 */
[----:B------:R-:W-:Y:S01]  /*19180*/  IMAD.MOV.U32 R4, RZ, RZ, R153 ;  /* 0x000000ffff047224 */ /* 0x000fe200078e0099 */
[----:B------:R-:W-:Y:S01]  /*19190*/  MOV R153, 0x40000040 ;  /* 0x4000004000997802 */ /* 0x000fe20000000f00 */
[----:B------:R-:W-:Y:S01]  /*191a0*/  VIADD R154, R2, 0x204 ;  /* 0x00000204029a7836 */ /* 0x000fe20000000000 */
[----:B------:R-:W-:-:S02]  /*191b0*/  R2UR UR10, R152 ;  /* 0x00000000980a72ca */ /* 0x000fc400000e0000 */
[----:B------:R-:W-:Y:S01]  /*191c0*/  R2UR UR8, R4 ;  /* 0x00000000040872ca */ /* 0x000fe200000e0000 */
[----:B------:R-:W-:Y:S01]  /*191d0*/  VIADD R4, R2, 0x200 ;  /* 0x0000020002047836 */ /* 0x000fe20000000000 */
[----:B------:R-:W-:Y:S01]  /*191e0*/  R2UR UR11, R153 ;  /* 0x00000000990b72ca */ /* 0x000fe200000e0000 */
[-C--:B------:R-:W-:Y:S01]  /*191f0*/  FMUL.FTZ R24, R24, R3.reuse ;  /* 0x0000000318187220 */ /* 0x080fe20000410000 */
[C---:B------:R-:W-:Y:S02]  /*19200*/  R2UR UR7, R5.reuse ;  /* 0x00000000050772ca */ /* 0x040fe400000e0000 */
[----:B------:R-:W-:Y:S01]  /*19210*/  R2UR UR14, R4 ;  /* 0x00000000040e72ca */ /* 0x000fe200000e0000 */
[----:B------:R-:W-:Y:S01]  /*19220*/  VIADD R4, R2, 0x206 ;  /* 0x0000020602047836 */ /* 0x000fe20000000000 */
[----:B------:R-:W-:Y:S01]  /*19230*/  R2UR UR5, R5 ;  /* 0x00000000050572ca */ /* 0x000fe200000e0000 */
[----:B------:R-:W-:Y:S01]  /*19240*/  FMUL.FTZ R25, R25, R3 ;  /* 0x0000000319197220 */ /* 0x000fe20000410000 */
[----:B------:R-:W-:-:S02]  /*19250*/  R2UR UR9, R5 ;  /* 0x00000000050972ca */ /* 0x000fc400000e0000 */
[----:B------:R-:W-:Y:S01]  /*19260*/  R2UR UR26, R4 ;  /* 0x00000000041a72ca */ /* 0x000fe200000e0000 */
[----:B------:R-:W-:Y:S02]  /*19270*/  VIADD R4, R2, 0x404 ;  /* 0x0000040402047836 */ /* 0x000fe40000000000 */
[----:B------:R-:W-:Y:S02]  /*19280*/  MOV R152, UR11 ;  /* 0x0000000b00987c02 */ /* 0x000fe40008000f00 */
[----:B------:R-:W-:Y:S01]  /*19290*/  R2UR UR22, R154 ;  /* 0x000000009a1672ca */ /* 0x000fe200000e0000 */
[----:B------:R-:W-:Y:S01]  /*192a0*/  VIADD R154, R2, 0x400 ;  /* 0x00000400029a7836 */ /* 0x000fe20000000000 */
[----:B------:R-:W-:Y:S01]  /*192b0*/  R2UR UR38, R4 ;  /* 0x00000000042672ca */ /* 0x000fe200000e0000 */
[----:B------:R0:W-:Y:S01]  /*192c0*/  STL [R1+0x14], R152 ;  /* 0x0000149801007387 */ /* 0x0001e20000100800 */
[----:B------:R-:W-:Y:S02]  /*192d0*/  VIADD R4, R2, 0x600 ;  /* 0x0000060002047836 */ /* 0x000fe40000000000 */
[----:B------:R-:W-:Y:S01]  /*192e0*/  R2UR UR30, R154 ;  /* 0x000000009a1e72ca */ /* 0x000fe200000e0000 */
[----:B------:R-:W-:-:S02]  /*192f0*/  VIADD R154, R2, 0x406 ;  /* 0x00000406029a7836 */ /* 0x000fc40000000000 */
[----:B0-----:R-:W-:Y:S01]  /*19300*/  VIADD R152, R2, 0x202 ;  /* 0x0000020202987836 */ /* 0x001fe20000000000 */
[----:B------:R-:W-:Y:S02]  /*19310*/  R2UR UR46, R4 ;  /* 0x00000000042e72ca */ /* 0x000fe400000e0000 */
[----:B------:R-:W-:Y:S02]  /*19320*/  IADD3 R4, R2, 0x606, RZ ;  /* 0x0000060602047810 */ /* 0x000fe40007ffe0ff */
[----:B------:R-:W-:Y:S02]  /*19330*/  R2UR UR18, R152 ;  /* 0x00000000981272ca */ /* 0x000fe400000e0000 */
[----:B------:R-:W-:Y:S01]  /*19340*/  IADD3 R152, R2, 0x402, RZ ;  /* 0x0000040202987810 */ /* 0x000fe20007ffe0ff */
[-C--:B------:R-:W-:Y:S01]  /*19350*/  FMUL.FTZ R28, R28, R3.reuse ;  /* 0x000000031c1c7220 */ /* 0x080fe20000410000 */
[----:B------:R-:W-:Y:S01]  /*19360*/  R2UR UR42, R154 ;  /* 0x000000009a2a72ca */ /* 0x000fe200000e0000 */
[----:B------:R-:W-:Y:S01]  /*19370*/  VIADD R154, R2, 0x602 ;  /* 0x00000602029a7836 */ /* 0x000fe20000000000 */
[----:B------:R-:W-:Y:S01]  /*19380*/  R2UR UR34, R152 ;  /* 0x00000000982272ca */ /* 0x000fe200000e0000 */
[----:B------:R-:W-:Y:S01]  /*19390*/  VIADD R152, R2, 0x604 ;  /* 0x0000060402987836 */ /* 0x000fe20000000000 */
[----:B------:R-:W-:Y:S01]  /*193a0*/  R2UR UR15, R5 ;  /* 0x00000000050f72ca */ /* 0x000fe200000e0000 */
        /* <DEDUP_REMOVED lines=66> */
[----:B------:R-:W3:Y:S01]  /*197d0*/  LDL.64 R4, [R1+0x18] ;  /* 0x0000180001047983 */ /* 0x000ee20000100a00 */
[-C--:B------:R-:W-:Y:S01]  /*197e0*/  FMUL.FTZ R26, R26, R0.reuse ;  /* 0x000000001a1a7220 */ /* 0x080fe20000410000 */
[-C--:B------:R-:W-:Y:S01]  /*197f0*/  FMUL.FTZ R27, R27, R0.reuse ;  /* 0x000000001b1b7220 */ /* 0x080fe20000410000 */
[-C--:B------:R-:W-:Y:S01]  /*19800*/  FMUL.FTZ R30, R30, R0.reuse ;  /* 0x000000001e1e7220 */ /* 0x080fe20000410000 */
[----:B------:R-:W3:Y:S01]  /*19810*/  LDL.64 R2, [R1+0x20] ;  /* 0x0000200001027983 */ /* 0x000ee20000100a00 */
        /* <DEDUP_REMOVED lines=61> */
[----:B------:R-:W3:Y:S01]  /*19bf0*/  LDL.LU R0, [R1+0x14] ;  /* 0x0000140001007983 */ /* 0x000ee20000300800 */
[----:B------:R-:W-:Y:S01]  /*19c00*/  MOV R18, UR10 ;  /* 0x0000000a00127c02 */ /* 0x000fe20008000f00 */
[----:B------:R-:W-:Y:S01]  /*19c10*/  UMOV UR10, UR4 ;  /* 0x00000004000a7c82 */ /* 0x000fe20008000000 */
[----:B------:R-:W-:Y:S01]  /*19c20*/  UMOV UR11, UR5 ;  /* 0x00000005000b7c82 */ /* 0x000fe20008000000 */
[----:B------:R-:W-:Y:S01]  /*19c30*/  R2UR UR4, R6 ;  /* 0x00000000060472ca */ /* 0x000fe200000e0000 */
[----:B------:R-:W-:Y:S01]  /*19c40*/  IMAD.MOV.U32 R155, RZ, RZ, 0x40000040 ;  /* 0x40000040ff9b7424 */ /* 0x000fe200078e00ff */
[----:B------:R-:W-:Y:S02]  /*19c50*/  R2UR UR5, R7 ;  /* 0x00000000070572ca */ /* 0x000fe400000e0000 */
[----:B------:R-:W-:Y:S02]  /*19c60*/  R2UR UR19, R153 ;  /* 0x00000000991372ca */ /* 0x000fe400000e0000 */
[----:B------:R-:W-:-:S02]  /*19c70*/  R2UR UR23, R155 ;  /* 0x000000009b1772ca */ /* 0x000fc400000e0000 */
[----:B------:R-:W-:Y:S02]  /*19c80*/  R2UR UR31, R155 ;  /* 0x000000009b1f72ca */ /* 0x000fe400000e0000 */
[----:B------:R-:W-:Y:S02]  /*19c90*/  R2UR UR35, R153 ;  /* 0x00000000992372ca */ /* 0x000fe400000e0000 */
[C---:B------:R-:W-:Y:S02]  /*19ca0*/  R2UR UR43, R155.reuse ;  /* 0x000000009b2b72ca */ /* 0x040fe400000e0000 */
[----:B------:R-:W-:Y:S02]  /*19cb0*/  R2UR UR50, R154 ;  /* 0x000000009a3272ca */ /* 0x000fe400000e0000 */
[----:B------:R-:W-:Y:S02]  /*19cc0*/  R2UR UR51, R155 ;  /* 0x000000009b3372ca */ /* 0x000fe400000e0000 */
[----:B------:R-:W-:-:S02]  /*19cd0*/  R2UR UR54, R152 ;  /* 0x00000000983672ca */ /* 0x000fc400000e0000 */
[----:B------:R-:W-:Y:S02]  /*19ce0*/  R2UR UR55, R153 ;  /* 0x00000000993772ca */ /* 0x000fe400000e0000 */
[----:B------:R-:W-:-:S06]  /*19cf0*/  WARPGROUP.ARRIVE ;  /* 0x00000000000079c5 */ /* 0x000fcc0000000000 */
[----:B------:R-:W-:Y:S01]  /*19d00*/  HGMMA.64x64x16.F32 R152, gdesc[UR4], RZ, !UPT, gsb0 ;  /* 0x00e00000049879f0 */ /* 0x000fe2000c0008ff */
[----:B------:R-:W-:Y:S01]  /*19d10*/  UMOV UR6, UR8 ;  /* 0x0000000800067c82 */ /* 0x000fe20008000000 */
[----:B------:R-:W-:Y:S01]  /*19d20*/  UMOV UR7, UR9 ;  /* 0x0000000900077c82 */ /* 0x000fe20008000000 */
[----:B----4-:R-:W-:Y:S02]  /*19d30*/  R2UR UR8, R22 ;  /* 0x00000000160872ca */ /* 0x010fe400000e0000 */
[----:B------:R-:W-:Y:S01]  /*19d40*/  R2UR UR9, R23 ;  /* 0x00000000170972ca */ /* 0x000fe200000e0000 */
[----:B------:R-:W-:Y:S02]  /*19d50*/  WARPGROUP.DEPBAR.LE gsb0, 0x0 ;  /* 0x00008000000079c5 */ /* 0x000fe40000010000 */
[----:B------:R-:W-:Y:S01]  /*19d60*/  WARPGROUP.ARRIVE ;  /* 0x00000000000079c5 */ /* 0x000fe20000000000 */
[----:B--2---:R-:W-:Y:S01]  /*19d70*/  R2UR UR4, R16 ;  /* 0x00000000100472ca */ /* 0x004fe200000e0000 */
[----:B------:R0:W5:Y:S08]  /*19d80*/  LDL.LU.64 R22, [R1+0xf8] ;  /* 0x0000f80001167983 */ /* 0x0001700000300a00 */
[----:B------:R-:W-:Y:S01]  /*19d90*/  HGMMA.64x64x16.F32 R152, gdesc[UR8], R152, gsb0 ;  /* 0x00e00000089879f0 */ /* 0x000fe20008000898 */
[----:B------:R-:W-:-:S02]  /*19da0*/  R2UR UR5, R17 ;  /* 0x00000000110572ca */ /* 0x000fc400000e0000 */
[----:B------:R-:W-:Y:S02]  /*19db0*/  WARPGROUP.DEPBAR.LE gsb0, 0x0 ;  /* 0x00008000000079c5 */ /* 0x000fe40000010000 */
[----:B------:R-:W-:-:S09]  /*19dc0*/  WARPGROUP.ARRIVE ;  /* 0x00000000000079c5 */ /* 0x000fd20000000000 */
[----:B------:R-:W-:Y:S01]  /*19dd0*/  HGMMA.64x64x16.F32 R152, gdesc[UR4], R152, gsb0 ;  /* 0x00e00000049879f0 */ /* 0x000fe20008000898 */
[----:B------:R-:W-:Y:S02]  /*19de0*/  R2UR UR10, R18 ;  /* 0x00000000120a72ca */ /* 0x000fe400000e0000 */
[----:B---3--:R-:W-:Y:S01]  /*19df0*/  R2UR UR8, R8 ;  /* 0x00000000080872ca */ /* 0x008fe200000e0000 */
[----:B------:R0:W5:Y:S01]  /*19e00*/  LDL.LU R18, [R1+0xf0] ;  /* 0x0000f00001127983 */ /* 0x0001620000300800 */
[----:B------:R-:W-:Y:S02]  /*19e10*/  R2UR UR9, R9 ;  /* 0x00000000090972ca */ /* 0x000fe400000e0000 */
[----:B------:R-:W-:Y:S01]  /*19e20*/  R2UR UR20, R216 ;  /* 0x00000000d81472ca */ /* 0x000fe200000e0000 */
[----:B------:R0:W5:Y:S01]  /*19e30*/  LDL.LU.64 R16, [R1+0xe8] ;  /* 0x0000e80001107983 */ /* 0x0001620000300a00 */
[----:B------:R-:W-:Y:S02]  /*19e40*/  R2UR UR21, R217 ;  /* 0x00000000d91572ca */ /* 0x000fe400000e0000 */
[----:B------:R-:W-:Y:S01]  /*19e50*/  R2UR UR24, R214 ;  /* 0x00000000d61872ca */ /* 0x000fe200000e0000 */
[----:B------:R0:W5:Y:S01]  /*19e60*/  LDL.LU.64 R8, [R1+0xe0] ;  /* 0x0000e00001087983 */ /* 0x0001620000300a00 */
[----:B------:R-:W-:-:S02]  /*19e70*/  WARPGROUP.DEPBAR.LE gsb0, 0x0 ;  /* 0x00008000000079c5 */ /* 0x000fc40000010000 */
[----:B------:R-:W-:Y:S01]  /*19e80*/  WARPGROUP.ARRIVE ;  /* 0x00000000000079c5 */ /* 0x000fe20000000000 */
[----:B------:R-:W-:-:S13]  /*19e90*/  R2UR UR11, R0 ;  /* 0x00000000000b72ca */ /* 0x000fda00000e0000 */
        /* <DEDUP_REMOVED lines=12> */
[----:B------:R-:W-:-:S06]  /*19f60*/  WARPGROUP.ARRIVE ;  /* 0x00000000000079c5 */ /* 0x000fcc0000000000 */
        /* <DEDUP_REMOVED lines=48> */
.L_x_1788:
[----:B-----5:R-:W-:Y:S01]  /*1a270*/  SHF.L.U32 R0, R8, 0x1f, RZ ;  /* 0x0000001f08007819 */ /* 0x020fe200000006ff */
[----:B------:R-:W-:-:S04]  /*1a280*/  IMAD R8, R229, 0x8, R17 ;  /* 0x00000008e5087824 */ /* 0x000fc800078e0211 */
[----:B------:R0:W1:Y:S01]  /*1a290*/  SYNCS.PHASECHK.TRANS64.TRYWAIT P1, [R8+URZ+0x30850], R0 ;  /* 0x03085000080075a7 */ /* 0x000062000802017f */
[----:B------:R-:W-:Y:S05]  /*1a2a0*/  @!P0 BRA `(.L_x_1789) ;  /* 0x0000000000048947 */ /* 0x000fea0003800000 */
[----:B------:R-:W-:Y:S01]  /*1a2b0*/  BPT.TRAP 0x1 ;  /* 0x000000040000795c */ /* 0x000fe20000300000 */
.L_x_1789:
[----:B------:R-:W-:Y:S04]  /*1a2c0*/  BSSY B2, `(.L_x_1790) ;  /* 0x0000004000027945 */ /* 0x000fe80003800000 */
[----:B-1----:R-:W-:Y:S05]  /*1a2d0*/  @P1 BRA `(.L_x_1791) ;  /* 0x0000000000081947 */ /* 0x002fea0003800000 */
[----:B------:R-:W1:Y:S02]  /*1a2e0*/  SYNCS.PHASECHK.TRANS64.TRYWAIT P1, [R8+URZ+0x30850], R0 ;  /* 0x03085000080075a7 */ /* 0x000e64000802017f */
[----:B-1----:R-:W-:Y:S05]  /*1a2f0*/  @!P1 BRA `(.L_x_1792) ;  /* 0x0000013800049947 */ /* 0x002fea0003800000 */
.L_x_1791:
[----:B------:R-:W-:Y:S05]  /*1a300*/  BSYNC B2 ;  /* 0x0000000000027941 */ /* 0x000fea0003800000 */
.L_x_1790:
[----:B01----:R-:W-:Y:S01]  /*1a310*/  VIADD R0, R17, 0x400 ;  /* 0x0000040011007836 */ /* 0x003fe20000000000 */
[----:B------:R-:W-:Y:S01]  /*1a320*/  WARPGROUP.ARRIVE ;  /* 0x00000000000079c5 */ /* 0x000fe20000000000 */
[----:B------:R-:W-:Y:S01]  /*1a330*/  IMAD.MOV.U32 R3, RZ, RZ, 0x40000040 ;  /* 0x40000040ff037424 */ /* 0x000fe200078e00ff */
[----:B------:R-:W-:Y:S02]  /*1a340*/  MOV R5, 0x40000040 ;  /* 0x4000004000057802 */ /* 0x000fe40000000f00 */
[----:B------:R-:W-:Y:S02]  /*1a350*/  SHF.R.U32.HI R0, RZ, 0x4, R0 ;  /* 0x00000004ff007819 */ /* 0x000fe40000011600 */
[----:B------:R-:W-:Y:S01]  /*1a360*/  R2UR UR7, R3 ;  /* 0x00000000030772ca */ /* 0x000fe200000e0000 */
[----:B------:R-:W-:Y:S01]  /*1a370*/  IMAD.MOV.U32 R3, RZ, RZ, 0x40000040 ;  /* 0x40000040ff037424 */ /* 0x000fe200078e00ff */
[----:B------:R-:W-:-:S04]  /*1a380*/  LOP3.LUT R0, R0, 0x3fff, RZ, 0xc0, !PT ;  /* 0x00003fff00007812 */ /* 0x000fc800078ec0ff */
[----:B------:R-:W-:-:S05]  /*1a390*/  LOP3.LUT R0, R0, 0x2000000, RZ, 0xfc, !PT ;  /* 0x0200000000007812 */ /* 0x000fca00078efcff */
[----:B------:R-:W-:-:S04]  /*1a3a0*/  IMAD R2, R229, 0x800, R0 ;  /* 0x00000800e5027824 */ /* 0x000fc800078e0200 */
[C---:B------:R-:W-:Y:S01]  /*1a3b0*/  VIADD R4, R2.reuse, 0x80 ;  /* 0x0000008002047836 */ /* 0x040fe20000000000 */
[----:B------:R-:W-:-:S13]  /*1a3c0*/  R2UR UR6, R2 ;  /* 0x00000000020672ca */ /* 0x000fda00000e0000 */
        /* <DEDUP_REMOVED lines=25> */
.L_x_1793:
[----:B------:R-:W2:Y:S01]  /*1a560*/  LDL R185, [R1+0x8] ;  /* 0x0000080001b97983 */ /* 0x000ea20000100800 */
[----:B------:R-:W-:Y:S01]  /*1a570*/  FMNMX.FTZ R0, R152, R223, !PT ;  /* 0x000000df98007209 */ /* 0x000fe20007810000 */
[----:B------:R-:W-:Y:S01]  /*1a580*/  ULDC UR4, c[0x0][0x988] ;  /* 0x0002620000047ab9 */ /* 0x000fe20000000800 */
[----:B------:R-:W-:Y:S02]  /*1a590*/  VIADD R222, R222, 0x30840 ;  /* 0x00030840dede7836 */ /* 0x000fe40000000000 */
        /* <DEDUP_REMOVED lines=27> */
[----:B------:R-:W-:Y:S01]  /*1a750*/  FADD.FTZ R3, -R5, R223 ;  /* 0x000000df05037221 */ /* 0x000fe20000010100 */
        /* <DEDUP_REMOVED lines=9> */
[----:B0-----:R-:W-:-:S05]  /*1a7f0*/  FMNMX.FTZ R2, R0, R2, !PT ;  /* 0x0000000200027209 */ /* 0x001fca0007810000 */
[----:B------:R-:W0:Y:S02]  /*1a800*/  SHFL.BFLY PT, R4, R2, 0x1, 0x1f ;  /* 0x0c201f0002047f89 */ /* 0x000e2400000e0000 */
[----:B0-----:R-:W-:Y:S02]  /*1a810*/  FMNMX.FTZ R4, R2, R4, !PT ;  /* 0x0000000402047209 */ /* 0x001fe40007810000 */
[----:B------:R-:W-:-:S03]  /*1a820*/  MOV R2, UR4 ;  /* 0x0000000400027c02 */ /* 0x000fc60008000f00 */
[----:B------:R-:W-:Y:S02]  /*1a830*/  FADD.FTZ R0, -R4, R227 ;  /* 0x000000e304007221 */ /* 0x000fe40000010100 */
[-C--:B------:R-:W-:Y:S01]  /*1a840*/  FMUL.FTZ R184, R5, R2.reuse ;  /* 0x0000000205b87220 */ /* 0x080fe20000410000 */
[-C--:B------:R-:W-:Y:S01]  /*1a850*/  FMUL.FTZ R3, R3, R2.reuse ;  /* 0x0000000203037220 */ /* 0x080fe20000410000 */
[-C--:B------:R-:W-:Y:S02]  /*1a860*/  FMUL.FTZ R0, R0, R2.reuse ;  /* 0x0000000200007220 */ /* 0x080fe40000410000 */
        /* <DEDUP_REMOVED lines=15> */
[-C--:B------:R-:W-:Y:S01]  /*1a960*/  FFMA.FTZ R181, R181, R2.reuse, -R184 ;  /* 0x00000002b5b57223 */ /* 0x080fe200000108b8 */
[-C--:B------:R-:W-:Y:S01]  /*1a970*/  FMUL.FTZ R184, R4, R2.reuse ;  /* 0x0000000204b87220 */ /* 0x080fe20000410000 */
[----:B------:R-:W-:Y:S03]  /*1a980*/  MUFU.EX2 R3, R3 ;  /* 0x0000000300037308 */ /* 0x000fe60000000800 */
[-CC-:B------:R-:W-:Y:S01]  /*1a990*/  FFMA.FTZ R154, R154, R2.reuse, -R184.reuse ;  /* 0x000000029a9a7223 */ /* 0x180fe200000108b8 */
[-CC-:B------:R-:W-:Y:S01]  /*1a9a0*/  FFMA.FTZ R155, R155, R2.reuse, -R184.reuse ;  /* 0x000000029b9b7223 */ /* 0x180fe200000108b8 */
[-CC-:B------:R-:W-:Y:S01]  /*1a9b0*/  FFMA.FTZ R158, R158, R2.reuse, -R184.reuse ;  /* 0x000000029e9e7223 */ /* 0x180fe200000108b8 */
[-CC-:B------:R-:W-:Y:S01]  /*1a9c0*/  FFMA.FTZ R159, R159, R2.reuse, -R184.reuse ;  /* 0x000000029f9f7223 */ /* 0x180fe200000108b8 */
[-CC-:B------:R-:W-:Y:S01]  /*1a9d0*/  FFMA.FTZ R162, R162, R2.reuse, -R184.reuse ;  /* 0x00000002a2a27223 */ /* 0x180fe200000108b8 */
[----:B------:R-:W0:Y:S01]  /*1a9e0*/  MUFU.EX2 R152, R152 ;  /* 0x0000009800987308 */ /* 0x000e220000000800 */
        /* <DEDUP_REMOVED lines=12> */
[----:B------:R-:W1:Y:S01]  /*1aab0*/  MUFU.EX2 R197, R154 ;  /* 0x0000009a00c57308 */ /* 0x000e620000000800 */
[----:B0-----:R-:W-:-:S07]  /*1aac0*/  FFMA.FTZ R221, R3, R221, R152 ;  /* 0x000000dd03dd7223 */ /* 0x001fce0000010098 */
[----:B------:R-:W0:Y:S08]  /*1aad0*/  MUFU.EX2 R153, R153 ;  /* 0x0000009900997308 */ /* 0x000e300000000800 */
[----:B------:R-:W3:Y:S01]  /*1aae0*/  MUFU.EX2 R155, R155 ;  /* 0x0000009b009b7308 */ /* 0x000ee20000000800 */
[----:B-1----:R-:W-:-:S07]  /*1aaf0*/  FFMA.FTZ R9, R0, R9, R197 ;  /* 0x0000000900097223 */ /* 0x002fce00000100c5 */
[----:B------:R-:W1:Y:S01]  /*1ab00*/  MUFU.EX2 R156, R156 ;  /* 0x0000009c009c7308 */ /* 0x000e620000000800 */
[----:B0-----:R-:W-:-:S07]  /*1ab10*/  FADD.FTZ R221, R153, R221 ;  /* 0x000000dd99dd7221 */ /* 0x001fce0000010000 */
[----:B------:R-:W0:Y:S01]  /*1ab20*/  MUFU.EX2 R158, R158 ;  /* 0x0000009e009e7308 */ /* 0x000e220000000800 */
[----:B---3--:R-:W-:Y:S01]  /*1ab30*/  FADD.FTZ R154, R155, R9 ;  /* 0x000000099b9a7221 */ /* 0x008fe20000010000 */
[----:B--2---:R-:W-:-:S06]  /*1ab40*/  PRMT R222, R185, 0x654, R222 ;  /* 0x00000654b9de7816 */ /* 0x004fcc00000000de */
[----:B------:R-:W2:Y:S01]  /*1ab50*/  MUFU.EX2 R157, R157 ;  /* 0x0000009d009d7308 */ /* 0x000ea20000000800 */
[----:B-1----:R-:W-:Y:S01]  /*1ab60*/  FADD.FTZ R9, R156, R221 ;  /* 0x000000dd9c097221 */ /* 0x002fe20000010000 */
[----:B------:R1:W-:Y:S06]  /*1ab70*/  SYNCS.ARRIVE.TRANS64.RED.A1T0 RZ, [R222+URZ], RZ ;  /* 0x000000ffdeff79a7 */ /* 0x0003ec000810043f */
[----:B------:R-:W3:Y:S01]  /*1ab80*/  MUFU.EX2 R159, R159 ;  /* 0x0000009f009f7308 */ /* 0x000ee20000000800 */
[----:B0-----:R-:W-:-:S07]  /*1ab90*/  FADD.FTZ R154, R158, R154 ;  /* 0x0000009a9e9a7221 */ /* 0x001fce0000010000 */
[----:B------:R-:W0:Y:S01]  /*1aba0*/  MUFU.EX2 R160, R160 ;  /* 0x000000a000a07308 */ /* 0x000e220000000800 */
[----:B--2---:R-:W-:-:S07]  /*1abb0*/  FADD.FTZ R9, R157, R9 ;  /* 0x000000099d097221 */ /* 0x004fce0000010000 */
[----:B------:R-:W2:Y:S01]  /*1abc0*/  MUFU.EX2 R162, R162 ;  /* 0x000000a200a27308 */ /* 0x000ea20000000800 */
[----:B---3--:R-:W-:-:S07]  /*1abd0*/  FADD.FTZ R154, R159, R154 ;  /* 0x0000009a9f9a7221 */ /* 0x008fce0000010000 */
        /* <DEDUP_REMOVED lines=43> */
[----:B0-----:R-:W-:Y:S01]  /*1ae90*/  FADD.FTZ R182, R187, R182 ;  /* 0x000000b6bbb67221 */ /* 0x001fe20000010000 */
[----:B--2---:R-:W-:-:S03]  /*1aea0*/  FADD.FTZ R221, R181, R9 ;  /* 0x00000009b5dd7221 */ /* 0x004fc60000010000 */
[----:B---3--:R-:W-:Y:S01]  /*1aeb0*/  FADD.FTZ R9, R154, R182 ;  /* 0x000000b69a097221 */ /* 0x008fe20000010000 */
[----:B-1----:R-:W-:Y:S06]  /*1aec0*/  @!P0 BRA `(.L_x_1794) ;  /* 0x0000000000048947 */ /* 0x002fec0003800000 */
[----:B------:R-:W-:Y:S01]  /*1aed0*/  BPT.TRAP 0x1 ;  /* 0x000000040000795c */ /* 0x000fe20000300000 */
.L_x_1794:
        /* <DEDUP_REMOVED lines=23> */
[----:B------:R-:W-:Y:S02]  /*1b050*/  MOV R229, R202 ;  /* 0x000000ca00e57202 */ /* 0x000fe40000000f00 */
[C---:B--2---:R-:W-:Y:S01]  /*1b060*/  ISETP.GT.AND P1, PT, R228.reuse, R182, PT ;  /* 0x000000b6e400720c */ /* 0x044fe20003f24270 */
[----:B------:R-:W-:-:S12]  /*1b070*/  VIADD R228, R228, 0xffffffff ;  /* 0xffffffffe4e47836 */ /* 0x000fd80000000000 */
[----:B------:R-:W-:Y:S05]  /*1b080*/  @P1 BRA `(.L_x_1795) ;  /* 0xffffffdc00b01947 */ /* 0x000fea000383ffff */
[----:B------:R-:W-:Y:S05]  /*1b090*/  BSYNC B1 ;  /* 0x0000000000017941 */ /* 0x000fea0003800000 */
.L_x_1782:
[----:B------:R-:W-:-:S07]  /*1b0a0*/  IMAD.MOV.U32 R8, RZ, RZ, R228 ;  /* 0x000000ffff087224 */ /* 0x000fce00078e00e4 */
.L_x_1781:
[----:B------:R-:W-:Y:S05]  /*1b0b0*/  BSYNC B0 ;  /* 0x0000000000007941 */ /* 0x000fea0003800000 */
.L_x_1780:
[----:B------:R-:W2:Y:S01]  /*1b0c0*/  LDL R152, [R1+0x78] ;  /* 0x0000780001987983 */ /* 0x000ea20000100800 */
[----:B------:R-:W-:Y:S01]  /*1b0d0*/  BSSY B0, `(.L_x_1796) ;  /* 0x00002e2000007945 */ /* 0x000fe20003800000 */
[----:B--2---:R-:W-:-:S13]  /*1b0e0*/  ISETP.GE.AND P1, PT, R8, R152, PT ;  /* 0x000000980800720c */ /* 0x004fda0003f26270 */
[----:B------:R-:W-:Y:S05]  /*1b0f0*/  @!P1 BRA `(.L_x_1797) ;  /* 0x0000002c007c9947 */ /* 0x000fea0003800000 */
[----:B------:R-:W-:Y:S02]  /*1b100*/  IMAD.MOV.U32 R228, RZ, RZ, R4 ;  /* 0x000000ffffe47224 */ /* 0x000fe400078e0004 */
[----:B------:R-:W-:Y:S02]  /*1b110*/  IMAD.MOV.U32 R227, RZ, RZ, R5 ;  /* 0x000000ffffe37224 */ /* 0x000fe400078e0005 */
[----:B------:R-:W-:Y:S02]  /*1b120*/  IMAD.MOV.U32 R222, RZ, RZ, R218 ;  /* 0x000000ffffde7224 */ /* 0x000fe400078e00da */
[----:B------:R-:W-:-:S07]  /*1b130*/  IMAD.MOV.U32 R229, RZ, RZ, R202 ;  /* 0x000000ffffe57224 */ /* 0x000fce00078e00ca */
.L_x_1818:
[----:B------:R-:W-:-:S04]  /*1b140*/  ISETP.NE.AND P1, PT, R229, 0x1, PT ;  /* 0x00000001e500780c */ /* 0x000fc80003f25270 */
[----:B------:R-:W-:-:S04]  /*1b150*/  SEL R218, RZ, 0x1, P1 ;  /* 0x00000001ffda7807 */ /* 0x000fc80000800000 */
[----:B------:R-:W-:Y:S01]  /*1b160*/  LOP3.LUT R218, R222, R218, RZ, 0x3c, !PT ;  /* 0x000000dadeda7212 */ /* 0x000fe200078e3cff */
[----:B-1----:R-:W-:Y:S06]  /*1b170*/  @!P0 BRA `(.L_x_1798) ;  /* 0x0000000000048947 */ /* 0x002fec0003800000 */
[----:B------:R-:W-:Y:S01]  /*1b180*/  BPT.TRAP 0x1 ;  /* 0x000000040000795c */ /* 0x000fe20000300000 */
.L_x_1798:
[----:B------:R-:W-:Y:S02]  /*1b190*/  IADD3 R202, R229, 0x1, RZ ;  /* 0x00000001e5ca7810 */ /* 0x000fe40007ffe0ff */
[----:B------:R-:W-:Y:S02]  /*1b1a0*/  SHF.L.U32 R4, R218, 0x1f, RZ ;  /* 0x0000001fda047819 */ /* 0x000fe400000006ff */
[----:B------:R-:W-:-:S04]  /*1b1b0*/  ISETP.NE.AND P1, PT, R202, 0x2, PT ;  /* 0x00000002ca00780c */ /* 0x000fc80003f25270 */
[----:B------:R-:W-:-:S05]  /*1b1c0*/  SEL R202, R202, RZ, P1 ;  /* 0x000000ffcaca7207 */ /* 0x000fca0000800000 */
[----:B------:R-:W-:-:S04]  /*1b1d0*/  IMAD R223, R202, 0x8, R17 ;  /* 0x00000008cadf7824 */ /* 0x000fc800078e0211 */
[----:B------:R0:W1:Y:S01]  /*1b1e0*/  SYNCS.PHASECHK.TRANS64.TRYWAIT P1, [R223+URZ+0x30830], R4 ;  /* 0x03083004df0075a7 */ /* 0x000062000802017f */
[----:B------:R-:W-:Y:S05]  /*1b1f0*/  @!P0 BRA `(.L_x_1799) ;  /* 0x0000000000048947 */ /* 0x000fea0003800000 */
[----:B------:R-:W-:Y:S01]  /*1b200*/  BPT.TRAP 0x1 ;  /* 0x000000040000795c */ /* 0x000fe20000300000 */
.L_x_1799:
        /* <DEDUP_REMOVED lines=8> */
.L_x_1801:
[----:B------:R-:W-:Y:S05]  /*1b290*/  BSYNC B1 ;  /* 0x0000000000017941 */ /* 0x000fea0003800000 */
.L_x_1800:
[----:B------:R-:W-:Y:S04]  /*1b2a0*/  STL.64 [R1+0xf8], R22 ;  /* 0x0000f81601007387 */ /* 0x000fe80000100a00 */
[----:B------:R-:W-:Y:S04]  /*1b2b0*/  STL [R1+0xf0], R18 ;  /* 0x0000f01201007387 */ /* 0x000fe80000100800 */
[----:B------:R2:W-:Y:S04]  /*1b2c0*/  STL.64 [R1+0xe8], R16 ;  /* 0x0000e81001007387 */ /* 0x0005e80000100a00 */
[----:B--2---:R-:W2:Y:S04]  /*1b2d0*/  LDL.64 R16, [R1+0x38] ;  /* 0x0000380001107983 */ /* 0x004ea80000100a00 */
[----:B------:R3:W-:Y:S04]  /*1b2e0*/  STL.64 [R1+0xe0], R8 ;  /* 0x0000e00801007387 */ /* 0x0007e80000100a00 */
[----:B------:R-:W4:Y:S01]  /*1b2f0*/  LDL.64 R22, [R1+0x40] ;  /* 0x0000400001167983 */ /* 0x000f220000100a00 */
[----:B01----:R-:W-:-:S05]  /*1b300*/  IMAD.MOV.U32 R4, RZ, RZ, R2 ;  /* 0x000000ffff047224 */ /* 0x003fca00078e0002 */
[----:B------:R-:W-:Y:S01]  /*1b310*/  R2UR UR6, R4 ;  /* 0x00000000040672ca */ /* 0x000fe200000e0000 */
[----:B------:R-:W-:Y:S01]  /*1b320*/  IMAD.MOV.U32 R4, RZ, RZ, R154 ;  /* 0x000000ffff047224 */ /* 0x000fe200078e009a */
[----:B---3--:R-:W3:Y:S01]  /*1b330*/  LDL.64 R8, [R1+0x28] ;  /* 0x0000280001087983 */ /* 0x008ee20000100a00 */
[----:B------:R-:W-:Y:S01]  /*1b340*/  VIADD R152, R2, 0x6 ;  /* 0x0000000602987836 */ /* 0x000fe20000000000 */
[----:B------:R-:W-:Y:S02]  /*1b350*/  MOV R5, 0x40000040 ;  /* 0x4000004000057802 */ /* 0x000fe40000000f00 */
[----:B------:R-:W-:Y:S01]  /*1b360*/  R2UR UR4, R4 ;  /* 0x00000000040472ca */ /* 0x000fe200000e0000 */
[----:B------:R-:W-:Y:S01]  /*1b370*/  IMAD.MOV.U32 R4, RZ, RZ, R153 ;  /* 0x000000ffff047224 */ /* 0x000fe200078e0099 */
[----:B------:R-:W-:Y:S01]  /*1b380*/  R2UR UR10, R152 ;  /* 0x00000000980a72ca */ /* 0x000fe200000e0000 */
[----:B------:R-:W-:Y:S01]  /*1b390*/  IMAD.MOV.U32 R153, RZ, RZ, 0x40000040 ;  /* 0x40000040ff997424 */ /* 0x000fe200078e00ff */
[----:B------:R-:W-:-:S02]  /*1b3a0*/  R2UR UR7, R5 ;  /* 0x00000000050772ca */ /* 0x000fc400000e0000 */
[----:B------:R-:W-:Y:S01]  /*1b3b0*/  R2UR UR8, R4 ;  /* 0x00000000040872ca */ /* 0x000fe200000e0000 */
[C---:B------:R-:W-:Y:S01]  /*1b3c0*/  VIADD R4, R2.reuse, 0x200 ;  /* 0x0000020002047836 */ /* 0x040fe20000000000 */
[----:B------:R-:W-:Y:S01]  /*1b3d0*/  R2UR UR11, R153 ;  /* 0x00000000990b72ca */ /* 0x000fe200000e0000 */
[----:B------:R-:W-:Y:S01]  /*1b3e0*/  VIADD R154, R2, 0x204 ;  /* 0x00000204029a7836 */ /* 0x000fe20000000000 */
[C---:B------:R-:W-:Y:S02]  /*1b3f0*/  R2UR UR5, R5.reuse ;  /* 0x00000000050572ca */ /* 0x040fe400000e0000 */
[----:B------:R-:W-:Y:S01]  /*1b400*/  R2UR UR14, R4 ;  /* 0x00000000040e72ca */ /* 0x000fe200000e0000 */
[----:B------:R-:W-:Y:S01]  /*1b410*/  VIADD R4, R2, 0x206 ;  /* 0x0000020602047836 */ /* 0x000fe20000000000 */
[----:B------:R-:W-:Y:S01]  /*1b420*/  R2UR UR22, R154 ;  /* 0x000000009a1672ca */ /* 0x000fe200000e0000 */
[----:B------:R-:W-:Y:S01]  /*1b430*/  FMUL.FTZ R24, R24, R3 ;  /* 0x0000000318187220 */ /* 0x000fe20000410000 */
[----:B------:R-:W-:-:S02]  /*1b440*/  R2UR UR9, R5 ;  /* 0x00000000050972ca */ /* 0x000fc400000e0000 */
[----:B------:R-:W-:Y:S02]  /*1b450*/  R2UR UR26, R4 ;  /* 0x00000000041a72ca */ /* 0x000fe400000e0000 */
[C---:B------:R-:W-:Y:S02]  /*1b460*/  IADD3 R4, R2.reuse, 0x404, RZ ;  /* 0x0000040402047810 */ /* 0x040fe40007ffe0ff */
[----:B------:R-:W-:Y:S01]  /*1b470*/  MOV R152, UR11 ;  /* 0x0000000b00987c02 */ /* 0x000fe20008000f00 */
[----:B------:R-:W-:Y:S01]  /*1b480*/  VIADD R154, R2, 0x400 ;  /* 0x00000400029a7836 */ /* 0x000fe20000000000 */
[----:B------:R-:W-:Y:S01]  /*1b490*/  R2UR UR38, R4 ;  /* 0x00000000042672ca */ /* 0x000fe200000e0000 */
[----:B------:R-:W-:Y:S02]  /*1b4a0*/  VIADD R4, R2, 0x600 ;  /* 0x0000060002047836 */ /* 0x000fe40000000000 */
[----:B------:R0:W-:Y:S01]  /*1b4b0*/  STL [R1+0x14], R152 ;  /* 0x0000149801007387 */ /* 0x0001e20000100800 */
[----:B------:R-:W-:Y:S01]  /*1b4c0*/  R2UR UR30, R154 ;  /* 0x000000009a1e72ca */ /* 0x000fe200000e0000 */
[----:B------:R-:W-:Y:S01]  /*1b4d0*/  VIADD R154, R2, 0x406 ;  /* 0x00000406029a7836 */ /* 0x000fe20000000000 */
[----:B------:R-:W-:Y:S01]  /*1b4e0*/  R2UR UR46, R4 ;  /* 0x00000000042e72ca */ /* 0x000fe200000e0000 */
[C---:B------:R-:W-:Y:S01]  /*1b4f0*/  VIADD R4, R2.reuse, 0x606 ;  /* 0x0000060602047836 */ /* 0x040fe20000000000 */
[----:B0-----:R-:W-:-:S04]  /*1b500*/  IADD3 R152, R2, 0x202, RZ ;  /* 0x0000020202987810 */ /* 0x001fc80007ffe0ff */
[----:B------:R-:W-:Y:S01]  /*1b510*/  R2UR UR18, R152 ;  /* 0x00000000981272ca */ /* 0x000fe200000e0000 */
[----:B------:R-:W-:Y:S01]  /*1b520*/  VIADD R152, R2, 0x402 ;  /* 0x0000040202987836 */ /* 0x000fe20000000000 */
[----:B------:R-:W-:Y:S01]  /*1b530*/  R2UR UR42, R154 ;  /* 0x000000009a2a72ca */ /* 0x000fe200000e0000 */
[----:B------:R-:W-:Y:S01]  /*1b540*/  VIADD R154, R2, 0x602 ;  /* 0x00000602029a7836 */ /* 0x000fe20000000000 */
[----:B------:R-:W-:Y:S01]  /*1b550*/  R2UR UR15, R5 ;  /* 0x00000000050f72ca */ /* 0x000fe200000e0000 */
[-C--:B------:R-:W-:Y:S01]  /*1b560*/  FMUL.FTZ R25, R25, R3.reuse ;  /* 0x0000000319197220 */ /* 0x080fe20000410000 */
[----:B------:R-:W-:Y:S01]  /*1b570*/  R2UR UR34, R152 ;  /* 0x00000000982272ca */ /* 0x000fe200000e0000 */
[----:B------:R-:W-:Y:S01]  /*1b580*/  VIADD R152, R2, 0x604 ;  /* 0x0000060402987836 */ /* 0x000fe20000000000 */
        /* <DEDUP_REMOVED lines=237> */
.L_x_1803:
[----:B------:R-:W-:Y:S02]  /*1c460*/  SHF.L.U32 R0, R222, 0x1f, RZ ;  /* 0x0000001fde007819 */ /* 0x000fe400000006ff */
[----:B-----5:R-:W-:-:S04]  /*1c470*/  LEA R222, R229, R17, 0x3 ;  /* 0x00000011e5de7211 */ /* 0x020fc800078e18ff */
[----:B------:R0:W1:Y:S01]  /*1c480*/  SYNCS.PHASECHK.TRANS64.TRYWAIT P1, [R222+URZ+0x30850], R0 ;  /* 0x03085000de0075a7 */ /* 0x000062000802017f */
[----:B------:R-:W-:Y:S05]  /*1c490*/  @!P0 BRA `(.L_x_1804) ;  /* 0x0000000000048947 */ /* 0x000fea0003800000 */
[----:B------:R-:W-:Y:S01]  /*1c4a0*/  BPT.TRAP 0x1 ;  /* 0x000000040000795c */ /* 0x000fe20000300000 */
.L_x_1804:
[----:B------:R-:W-:Y:S04]  /*1c4b0*/  BSSY B1, `(.L_x_1805) ;  /* 0x0000004000017945 */ /* 0x000fe80003800000 */
[----:B-1----:R-:W-:Y:S05]  /*1c4c0*/  @P1 BRA `(.L_x_1806) ;  /* 0x0000000000081947 */ /* 0x002fea0003800000 */
[----:B------:R-:W1:Y:S02]  /*1c4d0*/  SYNCS.PHASECHK.TRANS64.TRYWAIT P1, [R222+URZ+0x30850], R0 ;  /* 0x03085000de0075a7 */ /* 0x000e64000802017f */
[----:B-1----:R-:W-:Y:S05]  /*1c4e0*/  @!P1 BRA `(.L_x_1807) ;  /* 0x0000011400b09947 */ /* 0x002fea0003800000 */
.L_x_1806:
[----:B------:R-:W-:Y:S05]  /*1c4f0*/  BSYNC B1 ;  /* 0x0000000000017941 */ /* 0x000fea0003800000 */
.L_x_1805:
[----:B01----:R-:W-:Y:S01]  /*1c500*/  VIADD R0, R17, 0x400 ;  /* 0x0000040011007836 */ /* 0x003fe20000000000 */
[----:B------:R-:W-:Y:S01]  /*1c510*/  WARPGROUP.ARRIVE ;  /* 0x00000000000079c5 */ /* 0x000fe20000000000 */
[----:B------:R-:W-:Y:S02]  /*1c520*/  IMAD.MOV.U32 R3, RZ, RZ, 0x40000040 ;  /* 0x40000040ff037424 */ /* 0x000fe400078e00ff */
[----:B------:R-:W-:Y:S01]  /*1c530*/  IMAD.MOV.U32 R5, RZ, RZ, 0x40000040 ;  /* 0x40000040ff057424 */ /* 0x000fe200078e00ff */
        /* <DEDUP_REMOVED lines=9> */
[----:B------:R-:W-:Y:S02]  /*1c5d0*/  R2UR UR6, R4 ;  /* 0x00000000040672ca */ /* 0x000fe400000e0000 */
[----:B------:R-:W-:Y:S01]  /*1c5e0*/  R2UR UR7, R5 ;  /* 0x00000000050772ca */ /* 0x000fe200000e0000 */
[----:B------:R-:W-:Y:S01]  /*1c5f0*/  IMAD.MOV.U32 R5, RZ, RZ, 0x40000040 ;  /* 0x40000040ff057424 */ /* 0x000fe200078e00ff */
[C---:B------:R-:W-:Y:S01]  /*1c600*/  IADD3 R4, R2.reuse, 0x100, RZ ;  /* 0x0000010002047810 */ /* 0x040fe20007ffe0ff */
        /* <DEDUP_REMOVED lines=20> */
.L_x_1808:
[----:B------:R-:W2:Y:S01]  /*1c750*/  LDL R4, [R1+0x58] ;  /* 0x0000580001047983 */ /* 0x000ea20000100800 */
[----:B------:R-:W0:Y:S03]  /*1c760*/  LDC R0, c[0x0][0x448] ;  /* 0x00011200ff007b82 */ /* 0x000e260000000800 */
[----:B------:R-:W2:Y:S04]  /*1c770*/  LDL R3, [R1+0x74] ;  /* 0x0000740001037983 */ /* 0x000ea80000100800 */
[----:B------:R-:W3:Y:S01]  /*1c780*/  LDL R189, [R1+0x8] ;  /* 0x0000080001bd7983 */ /* 0x000ee20000100800 */
[----:B------:R-:W-:Y:S01]  /*1c790*/  VIADD R223, R223, 0x30840 ;  /* 0x00030840dfdf7836 */ /* 0x000fe20000000000 */
[----:B------:R-:W-:Y:S01]  /*1c7a0*/  ULDC UR4, c[0x0][0x9dc] ;  /* 0x0002770000047ab9 */ /* 0x000fe20000000800 */
[----:B------:R-:W-:Y:S01]  /*1c7b0*/  ULDC UR5, c[0x0][0x9e0] ;  /* 0x0002780000057ab9 */ /* 0x000fe20000000800 */
[----:B0-----:R-:W-:-:S13]  /*1c7c0*/  ISETP.NE.AND P1, PT, R0, 0x1, PT ;  /* 0x000000010000780c */ /* 0x001fda0003f25270 */
[----:B------:R-:W0:Y:S08]  /*1c7d0*/  @P1 LDC R2, c[0x0][0x44c] ;  /* 0x00011300ff021b82 */ /* 0x000e300000000800 */
[----:B------:R-:W1:Y:S01]  /*1c7e0*/  @P1 LDC R0, c[0x0][0x450] ;  /* 0x00011400ff001b82 */ /* 0x000e620000000800 */
[----:B------:R-:W-:Y:S01]  /*1c7f0*/  ULOP3.LUT UR4, URZ, UR4, URZ, 0x33, !UPT ;  /* 0x000000043f047292 */ /* 0x000fe2000f8e333f */
[----:B--2---:R-:W-:-:S06]  /*1c800*/  IMAD.IADD R186, R3, 0x1, R4 ;  /* 0x0000000103ba7824 */ /* 0x004fcc00078e0204 */
[----:B------:R-:W2:Y:S01]  /*1c810*/  LDC R3, c[0x0][0x9e4] ;  /* 0x00027900ff037b82 */ /* 0x000ea20000000800 */
[----:B0-----:R-:W-:-:S05]  /*1c820*/  @P1 IMAD.HI.U32 R2, R186, R2, RZ ;  /* 0x00000002ba021227 */ /* 0x001fca00078e00ff */
[----:B-1----:R-:W-:-:S05]  /*1c830*/  @P1 SHF.R.U32.HI R186, RZ, R0, R2 ;  /* 0x00000000ffba1219 */ /* 0x002fca0000011602 */
[----:B------:R-:W0:Y:S01]  /*1c840*/  SHFL.IDX PT, R187, R186, RZ, 0x1c1f ;  /* 0x001c1fffbabb7589 */ /* 0x000e2200000e0000 */
[----:B------:R-:W-:-:S04]  /*1c850*/  SHF.L.U32 R0, R8, 0x6, RZ ;  /* 0x0000000608007819 */ /* 0x000fc800000006ff */
[----:B------:R-:W-:Y:S02]  /*1c860*/  IADD3 R184, -R225, 0x1, -R0 ;  /* 0x00000001e1b87810 */ /* 0x000fe40007ffe900 */
[----:B--2---:R-:W-:Y:S02]  /*1c870*/  ISETP.GE.AND P5, PT, R3, 0x1, PT ;  /* 0x000000010300780c */ /* 0x004fe40003fa6270 */
[----:B------:R-:W-:Y:S02]  /*1c880*/  IADD3 R184, -R219, R184, R220 ;  /* 0x000000b8dbb87210 */ /* 0x000fe40007ffe1dc */
[----:B---3--:R-:W-:-:S03]  /*1c890*/  PRMT R223, R189, 0x654, R223 ;  /* 0x00000654bddf7816 */ /* 0x008fc600000000df */
[C---:B------:R-:W-:Y:S01]  /*1c8a0*/  VIADD R185, R184.reuse, UR5 ;  /* 0x00000005b8b97c36 */ /* 0x040fe20008000000 */
[----:B------:R1:W-:Y:S01]  /*1c8b0*/  SYNCS.ARRIVE.TRANS64.RED.A1T0 RZ, [R223+URZ], RZ ;  /* 0x000000ffdfff79a7 */ /* 0x0003e2000810043f */
[----:B------:R-:W-:Y:S02]  /*1c8c0*/  VIADD R184, R184, UR4 ;  /* 0x00000004b8b87c36 */ /* 0x000fe40008000000 */
[--C-:B0-----:R-:W-:Y:S02]  /*1c8d0*/  IMAD.IADD R5, R185, 0x1, R187.reuse ;  /* 0x00000001b9057824 */ /* 0x101fe400078e02bb */
[----:B------:R-:W-:Y:S01]  /*1c8e0*/  IMAD.IADD R4, R184, 0x1, R187 ;  /* 0x00000001b8047824 */ /* 0x000fe200078e02bb */
        /* <DEDUP_REMOVED lines=14> */
.L_x_1811:
[----:B------:R-:W-:Y:S02]  /*1c9d0*/  ULDC UR4, c[0x0][0x9e4] ;  /* 0x0002790000047ab9 */ /* 0x000fe40000000800 */
[----:B------:R-:W-:-:S04]  /*1c9e0*/  MOV R188, UR4 ;  /* 0x0000000400bc7c02 */ /* 0x000fc80008000f00 */
[----:B------:R-:W-:-:S13]  /*1c9f0*/  ISETP.NE.AND P1, PT, R188, 0x1, PT ;  /* 0x00000001bc00780c */ /* 0x000fda0003f25270 */
[----:B------:R-:W0:Y:S02]  /*1ca00*/  @P1 LDC.64 R2, c[0x0][0x9e8] ;  /* 0x00027a00ff021b82 */ /* 0x000e240000000a00 */
[----:B0-----:R-:W-:-:S05]  /*1ca10*/  @P1 IMAD.HI.U32 R2, R187, R2, RZ ;  /* 0x00000002bb021227 */ /* 0x001fca00078e00ff */
[----:B------:R-:W-:-:S07]  /*1ca20*/  @P1 SHF.R.U32.HI R187, RZ, R3, R2 ;  /* 0x00000003ffbb1219 */ /* 0x000fce0000011602 */
.L_x_1812:
[----:B------:R-:W-:Y:S05]  /*1ca30*/  BSYNC B1 ;  /* 0x0000000000017941 */ /* 0x000fea0003800000 */
.L_x_1810:
[----:B------:R-:W-:-:S04]  /*1ca40*/  IMAD R187, R187, R188, -R0 ;  /* 0x000000bcbbbb7224 */ /* 0x000fc800078e0a00 */
[----:B------:R-:W-:-:S05]  /*1ca50*/  IMAD.IADD R187, R187, 0x1, -R225 ;  /* 0x00000001bbbb7824 */ /* 0x000fca00078e0ae1 */
[----:B------:R-:W-:Y:S02]  /*1ca60*/  VIMNMX R4, R4, R187, !PT ;  /* 0x000000bb04047248 */ /* 0x000fe40007fe0100 */
[----:B------:R-:W-:-:S07]  /*1ca70*/  VIADDMNMX R5, R187, R188, R5, PT ;  /* 0x000000bcbb057246 */ /* 0x000fce0003800105 */
.L_x_1809:
        /* <DEDUP_REMOVED lines=13> */
[--C-:B0-----:R-:W-:Y:S01]  /*1cb50*/  IMAD.IADD R185, R185, 0x1, R186.reuse ;  /* 0x00000001b9b97824 */ /* 0x101fe200078e02ba */
[----:B------:R-:W-:Y:S01]  /*1cb60*/  FSEL R157, R157, -INF , !P3 ;  /* 0xff8000009d9d7808 */ /* 0x000fe20005800000 */
[----:B------:R-:W-:Y:S01]  /*1cb70*/  IMAD.IADD R184, R184, 0x1, R186 ;  /* 0x00000001b8b87824 */ /* 0x000fe200078e02ba */
        /* <DEDUP_REMOVED lines=50> */
.L_x_1815:
[----:B------:R-:W-:Y:S02]  /*1cea0*/  ULDC UR4, c[0x0][0x9e4] ;  /* 0x0002790000047ab9 */ /* 0x000fe40000000800 */
[----:B------:R-:W-:-:S05]  /*1ceb0*/  IMAD.U32 R4, RZ, RZ, UR4 ;  /* 0x00000004ff047e24 */ /* 0x000fca000f8e00ff */
[----:B------:R-:W-:-:S13]  /*1cec0*/  ISETP.NE.AND P2, PT, R4, 0x1, PT ;  /* 0x000000010400780c */ /* 0x000fda0003f45270 */
[----:B------:R-:W0:Y:S02]  /*1ced0*/  @P2 LDC.64 R2, c[0x0][0x9e8] ;  /* 0x00027a00ff022b82 */ /* 0x000e240000000a00 */
[----:B0-----:R-:W-:-:S05]  /*1cee0*/  @P2 IMAD.HI.U32 R2, R186, R2, RZ ;  /* 0x00000002ba022227 */ /* 0x001fca00078e00ff */
[----:B------:R-:W-:-:S07]  /*1cef0*/  @P2 SHF.R.U32.HI R186, RZ, R3, R2 ;  /* 0x00000003ffba2219 */ /* 0x000fce0000011602 */
.L_x_1816:
[----:B------:R-:W-:Y:S05]  /*1cf00*/  BSYNC B1 ;  /* 0x0000000000017941 */ /* 0x000fea0003800000 */
.L_x_1814:
[----:B------:R-:W-:-:S05]  /*1cf10*/  IMAD R0, R186, R4, -R0 ;  /* 0x00000004ba007224 */ /* 0x000fca00078e0a00 */
[----:B------:R-:W-:-:S04]  /*1cf20*/  IADD3 R0, -R225, R0, RZ ;  /* 0x00000000e1007210 */ /* 0x000fc80007ffe1ff */
[----:B------:R-:W-:Y:S02]  /*1cf30*/  VIMNMX R184, R184, R0, !PT ;  /* 0x00000000b8b87248 */ /* 0x000fe40007fe0100 */
[----:B------:R-:W-:-:S07]  /*1cf40*/  VIADDMNMX R185, R0, R4, R185, PT ;  /* 0x0000000400b97246 */ /* 0x000fce00038001b9 */
.L_x_1813:
[----:B------:R-:W-:Y:S01]  /*1cf50*/  FMNMX.FTZ R0, R152, R227, !PT ;  /* 0x000000e398007209 */ /* 0x000fe20007810000 */
[----:B------:R-:W-:Y:S01]  /*1cf60*/  ULDC UR4, c[0x0][0x988] ;  /* 0x0002620000047ab9 */ /* 0x000fe20000000800 */
[----:B------:R-:W-:Y:S02]  /*1cf70*/  LOP3.LUT R16, R16, 0xffffdfff, RZ, 0xc0, !PT ;  /* 0xffffdfff10107812 */ /* 0x000fe400078ec0ff */
[----:B------:R-:W-:Y:S02]  /*1cf80*/  FMNMX.FTZ R0, R153, R0, !PT ;  /* 0x0000000099007209 */ /* 0x000fe40007810000 */
[----:B------:R-:W-:Y:S02]  /*1cf90*/  ISETP.GT.AND P2, PT, R184, 0x1, P1 ;  /* 0x00000001b800780c */ /* 0x000fe40000f44270 */
[----:B------:R-:W-:Y:S02]  /*1cfa0*/  FMNMX.FTZ R0, R156, R0, !PT ;  /* 0x000000009c007209 */ /* 0x000fe40007810000 */
[----:B------:R-:W-:-:S02]  /*1cfb0*/  ISETP.GT.AND P3, PT, R184, 0x8, P1 ;  /* 0x00000008b800780c */ /* 0x000fc40000f64270 */
[----:B------:R-:W-:Y:S02]  /*1cfc0*/  FMNMX.FTZ R0, R157, R0, !PT ;  /* 0x000000009d007209 */ /* 0x000fe40007810000 */
[----:B------:R-:W-:Y:S02]  /*1cfd0*/  @P0 LOP3.LUT R16, R16, 0x2000, RZ, 0xfc, !PT ;  /* 0x0000200010100812 */ /* 0x000fe400078efcff */
[----:B------:R-:W-:Y:S02]  /*1cfe0*/  FMNMX.FTZ R0, R160, R0, !PT ;  /* 0x00000000a0007209 */ /* 0x000fe40007810000 */
[----:B------:R-:W-:Y:S02]  /*1cff0*/  ISETP.LT.OR P2, PT, R185, 0x2, P2 ;  /* 0x00000002b900780c */ /* 0x000fe40001741670 */
[----:B------:R-:W-:Y:S02]  /*1d000*/  FMNMX.FTZ R0, R161, R0, !PT ;  /* 0x00000000a1007209 */ /* 0x000fe40007810000 */
[----:B------:R-:W-:-:S02]  /*1d010*/  ISETP.LT.OR P3, PT, R185, 0x9, P3 ;  /* 0x00000009b900780c */ /* 0x000fc40001f61670 */
[----:B------:R-:W-:Y:S02]  /*1d020*/  FMNMX.FTZ R0, R164, R0, !PT ;  /* 0x00000000a4007209 */ /* 0x000fe40007810000 */
[----:B------:R-:W-:Y:S02]  /*1d030*/  ISETP.GT.AND P0, PT, R184, 0x21, P1 ;  /* 0x00000021b800780c */ /* 0x000fe40000f04270 */
[----:B------:R-:W-:Y:S02]  /*1d040*/  FMNMX.FTZ R0, R165, R0, !PT ;  /* 0x00000000a5007209 */ /* 0x000fe40007810000 */
[----:B------:R-:W-:Y:S02]  /*1d050*/  FSEL R155, R155, -INF , !P2 ;  /* 0xff8000009b9b7808 */ /* 0x000fe40005000000 */
[----:B------:R-:W-:Y:S02]  /*1d060*/  FMNMX.FTZ R0, R168, R0, !PT ;  /* 0x00000000a8007209 */ /* 0x000fe40007810000 */
[----:B------:R-:W-:-:S02]  /*1d070*/  FSEL R158, R158, -INF , !P3 ;  /* 0xff8000009e9e7808 */ /* 0x000fc40005800000 */
[----:B------:R-:W-:Y:S02]  /*1d080*/  FMNMX.FTZ R0, R169, R0, !PT ;  /* 0x00000000a9007209 */ /* 0x000fe40007810000 */
[----:B------:R-:W-:Y:S02]  /*1d090*/  ISETP.GT.AND P4, PT, R184, 0x9, P1 ;  /* 0x00000009b800780c */ /* 0x000fe40000f84270 */
[----:B------:R-:W-:Y:S02]  /*1d0a0*/  FMNMX.FTZ R0, R172, R0, !PT ;  /* 0x00000000ac007209 */ /* 0x000fe40007810000 */
[C---:B------:R-:W-:Y:S02]  /*1d0b0*/  ISETP.GT.AND P2, PT, R184.reuse, 0x10, P1 ;  /* 0x00000010b800780c */ /* 0x040fe40000f44270 */
[----:B------:R-:W-:Y:S02]  /*1d0c0*/  FMNMX.FTZ R0, R173, R0, !PT ;  /* 0x00000000ad007209 */ /* 0x000fe40007810000 */
[----:B------:R-:W-:-:S02]  /*1d0d0*/  ISETP.GT.AND P3, PT, R184, 0x11, P1 ;  /* 0x00000011b800780c */ /* 0x000fc40000f64270 */
[----:B------:R-:W-:Y:S02]  /*1d0e0*/  FMNMX.FTZ R0, R176, R0, !PT ;  /* 0x00000000b0007209 */ /* 0x000fe40007810000 */
[----:B------:R-:W-:Y:S02]  /*1d0f0*/  ISETP.LT.OR P4, PT, R185, 0xa, P4 ;  /* 0x0000000ab900780c */ /* 0x000fe40002781670 */
[----:B------:R-:W-:Y:S02]  /*1d100*/  FMNMX.FTZ R0, R177, R0, !PT ;  /* 0x00000000b1007209 */ /* 0x000fe40007810000 */
[C---:B------:R-:W-:Y:S02]  /*1d110*/  ISETP.LT.OR P2, PT, R185.reuse, 0x11, P2 ;  /* 0x00000011b900780c */ /* 0x040fe40001741670 */
[----:B------:R-:W-:Y:S02]  /*1d120*/  ISETP.LT.OR P3, PT, R185, 0x12, P3 ;  /* 0x00000012b900780c */ /* 0x000fe40001f61670 */
[----:B------:R-:W-:-:S02]  /*1d130*/  LOP3.LUT R16, R16, 0xffff7fff, RZ, 0xc0, !PT ;  /* 0xffff7fff10107812 */ /* 0x000fc400078ec0ff */
[----:B------:R-:W-:Y:S02]  /*1d140*/  FMNMX.FTZ R0, R180, R0, !PT ;  /* 0x00000000b4007209 */ /* 0x000fe40007810000 */
[----:B------:R-:W-:Y:S02]  /*1d150*/  FSEL R159, R159, -INF , !P4 ;  /* 0xff8000009f9f7808 */ /* 0x000fe40006000000 */
[----:B------:R-:W-:Y:S02]  /*1d160*/  FSEL R162, R162, -INF , !P2 ;  /* 0xff800000a2a27808 */ /* 0x000fe40005000000 */
[----:B------:R-:W-:Y:S02]  /*1d170*/  FSEL R163, R163, -INF , !P3 ;  /* 0xff800000a3a37808 */ /* 0x000fe40005800000 */
[C---:B------:R-:W-:Y:S02]  /*1d180*/  ISETP.GT.AND P4, PT, R184.reuse, 0x18, P1 ;  /* 0x00000018b800780c */ /* 0x040fe40000f84270 */
[----:B------:R-:W-:-:S02]  /*1d190*/  ISETP.GT.AND P2, PT, R184, 0x19, P1 ;  /* 0x00000019b800780c */ /* 0x000fc40000f44270 */
[----:B------:R-:W-:Y:S02]  /*1d1a0*/  ISETP.GT.AND P3, PT, R184, 0x20, P1 ;  /* 0x00000020b800780c */ /* 0x000fe40000f64270 */
[----:B------:R-:W-:Y:S02]  /*1d1b0*/  @P0 LOP3.LUT R16, R16, 0x8000, RZ, 0xfc, !PT ;  /* 0x0000800010100812 */ /* 0x000fe400078efcff */
[----:B------:R-:W-:Y:S02]  /*1d1c0*/  ISETP.GT.AND P0, PT, R184, RZ, P1 ;  /* 0x000000ffb800720c */ /* 0x000fe40000f04270 */
[----:B------:R-:W-:Y:S02]  /*1d1d0*/  FMNMX.FTZ R0, R181, R0, !PT ;  /* 0x00000000b5007209 */ /* 0x000fe40007810000 */
[C---:B------:R-:W-:Y:S02]  /*1d1e0*/  ISETP.LT.OR P4, PT, R185.reuse, 0x19, P4 ;  /* 0x00000019b900780c */ /* 0x040fe40002781670 */
[C---:B------:R-:W-:Y:S01]  /*1d1f0*/  ISETP.LT.OR P2, PT, R185.reuse, 0x1a, P2 ;  /* 0x0000001ab900780c */ /* 0x040fe20001741670 */
[----:B------:R-:W0:Y:S01]  /*1d200*/  SHFL.BFLY PT, R2, R0, 0x2, 0x1f ;  /* 0x0c401f0000027f89 */ /* 0x000e2200000e0000 */
[----:B------:R-:W-:-:S02]  /*1d210*/  ISETP.LT.OR P3, PT, R185, 0x21, P3 ;  /* 0x00000021b900780c */ /* 0x000fc40001f61670 */
[----:B------:R-:W-:Y:S02]  /*1d220*/  FSEL R166, R166, -INF , !P4 ;  /* 0xff800000a6a67808 */ /* 0x000fe40006000000 */
[----:B------:R-:W-:Y:S02]  /*1d230*/  FSEL R167, R167, -INF , !P2 ;  /* 0xff800000a7a77808 */ /* 0x000fe40005000000 */
[----:B------:R-:W-:Y:S02]  /*1d240*/  FSEL R170, R170, -INF , !P3 ;  /* 0xff800000aaaa7808 */ /* 0x000fe40005800000 */
[C---:B------:R-:W-:Y:S02]  /*1d250*/  ISETP.GT.AND P2, PT, R184.reuse, 0x28, P1 ;  /* 0x00000028b800780c */ /* 0x040fe40000f44270 */
[C---:B------:R-:W-:Y:S02]  /*1d260*/  ISETP.GT.AND P3, PT, R184.reuse, 0x29, P1 ;  /* 0x00000029b800780c */ /* 0x040fe40000f64270 */
[----:B------:R-:W-:-:S02]  /*1d270*/  ISETP.GT.AND P4, PT, R184, 0x30, P1 ;  /* 0x00000030b800780c */ /* 0x000fc40000f84270 */
[C---:B------:R-:W-:Y:S02]  /*1d280*/  ISETP.GT.AND P5, PT, R184.reuse, 0x31, P1 ;  /* 0x00000031b800780c */ /* 0x040fe40000fa4270 */
[----:B------:R-:W-:Y:S02]  /*1d290*/  ISETP.GT.AND P6, PT, R184, 0x38, P1 ;  /* 0x00000038b800780c */ /* 0x000fe40000fc4270 */
[----:B------:R-:W-:Y:S02]  /*1d2a0*/  LOP3.LUT R16, R16, 0xfffffff7, RZ, 0xc0, !PT ;  /* 0xfffffff710107812 */ /* 0x000fe400078ec0ff */
[----:B------:R-:W-:Y:S02]  /*1d2b0*/  ISETP.GT.AND P1, PT, R184, 0x39, P1 ;  /* 0x00000039b800780c */ /* 0x000fe40000f24270 */
[----:B------:R-:W-:Y:S02]  /*1d2c0*/  @P0 LOP3.LUT R16, R16, 0x8, RZ, 0xfc, !PT ;  /* 0x0000000810100812 */ /* 0x000fe400078efcff */
[----:B0-----:R-:W-:-:S02]  /*1d2d0*/  FMNMX.FTZ R2, R0, R2, !PT ;  /* 0x0000000200027209 */ /* 0x001fc40007810000 */
[C---:B------:R-:W-:Y:S02]  /*1d2e0*/  LOP3.LUT P0, RZ, R16.reuse, 0x8000, RZ, 0xc0, !PT ;  /* 0x0000800010ff7812 */ /* 0x040fe4000780c0ff */
[----:B------:R-:W-:Y:S01]  /*1d2f0*/  LOP3.LUT R16, R16, 0xfffffffd, RZ, 0xc0, !PT ;  /* 0xfffffffd10107812 */ /* 0x000fe200078ec0ff */
[----:B------:R-:W0:Y:S01]  /*1d300*/  SHFL.BFLY PT, R5, R2, 0x1, 0x1f ;  /* 0x0c201f0002057f89 */ /* 0x000e2200000e0000 */
[C---:B------:R-:W-:Y:S02]  /*1d310*/  ISETP.LT.OR P0, PT, R185.reuse, 0x22, P0 ;  /* 0x00000022b900780c */ /* 0x040fe40000701670 */
[C---:B------:R-:W-:Y:S02]  /*1d320*/  ISETP.LT.OR P4, PT, R185.reuse, 0x31, P4 ;  /* 0x00000031b900780c */ /* 0x040fe40002781670 */
[----:B------:R-:W-:Y:S02]  /*1d330*/  @P1 LOP3.LUT R16, R16, 0x2, RZ, 0xfc, !PT ;  /* 0x0000000210101812 */ /* 0x000fe400078efcff */
[----:B------:R-:W-:-:S02]  /*1d340*/  ISETP.LT.OR P5, PT, R185, 0x32, P5 ;  /* 0x00000032b900780c */ /* 0x000fc40002fa1670 */
[C---:B------:R-:W-:Y:S02]  /*1d350*/  LOP3.LUT P1, RZ, R16.reuse, 0x8, RZ, 0xc0, !PT ;  /* 0x0000000810ff7812 */ /* 0x040fe4000782c0ff */
[----:B------:R-:W-:Y:S02]  /*1d360*/  LOP3.LUT R16, R16, 0xffffffef, RZ, 0xc0, !PT ;  /* 0xffffffef10107812 */ /* 0x000fe400078ec0ff */
[C---:B------:R-:W-:Y:S02]  /*1d370*/  ISETP.LT.OR P1, PT, R185.reuse, 0x1, P1 ;  /* 0x00000001b900780c */ /* 0x040fe40000f21670 */
[----:B------:R-:W-:Y:S02]  /*1d380*/  @P0 LOP3.LUT R16, R16, 0x10, RZ, 0xfc, !PT ;  /* 0x0000001010100812 */ /* 0x000fe400078efcff */
[----:B------:R-:W-:Y:S02]  /*1d390*/  FSEL R154, R154, -INF , !P1 ;  /* 0xff8000009a9a7808 */ /* 0x000fe40004800000 */
[----:B------:R-:W-:-:S02]  /*1d3a0*/  ISETP.LT.OR P0, PT, R185, 0x29, P2 ;  /* 0x00000029b900780c */ /* 0x000fc40001701670 */
[----:B------:R-:W-:Y:S02]  /*1d3b0*/  FMNMX.FTZ R4, R154, R228, !PT ;  /* 0x000000e49a047209 */ /* 0x000fe40007810000 */
[C---:B------:R-:W-:Y:S02]  /*1d3c0*/  LOP3.LUT P2, RZ, R16.reuse, 0x2, RZ, 0xc0, !PT ;  /* 0x0000000210ff7812 */ /* 0x040fe4000784c0ff */
[----:B------:R-:W-:Y:S02]  /*1d3d0*/  FMNMX.FTZ R4, R155, R4, !PT ;  /* 0x000000049b047209 */ /* 0x000fe40007810000 */
[----:B------:R-:W-:Y:S02]  /*1d3e0*/  LOP3.LUT R16, R16, 0xfffffffb, RZ, 0xc0, !PT ;  /* 0xfffffffb10107812 */ /* 0x000fe400078ec0ff */
[----:B------:R-:W-:Y:S02]  /*1d3f0*/  FMNMX.FTZ R4, R158, R4, !PT ;  /* 0x000000049e047209 */ /* 0x000fe40007810000 */
[----:B0-----:R-:W-:Y:S01]  /*1d400*/  FMNMX.FTZ R5, R2, R5, !PT ;  /* 0x0000000502057209 */ /* 0x001fe20007810000 */
[----:B------:R-:W-:Y:S01]  /*1d410*/  IMAD.U32 R2, RZ, RZ, UR4 ;  /* 0x00000004ff027e24 */ /* 0x000fe2000f8e00ff */
[----:B------:R-:W-:-:S02]  /*1d420*/  @P0 LOP3.LUT R16, R16, 0x4, RZ, 0xfc, !PT ;  /* 0x0000000410100812 */ /* 0x000fc400078efcff */
[----:B------:R-:W-:Y:S01]  /*1d430*/  ISETP.LT.OR P0, PT, R185, 0x2a, P3 ;  /* 0x0000002ab900780c */ /* 0x000fe20001f01670 */
[----:B------:R-:W-:Y:S01]  /*1d440*/  FMUL.FTZ R3, R5, R2 ;  /* 0x0000000205037220 */ /* 0x000fe20000410000 */
[----:B------:R-:W-:Y:S02]  /*1d450*/  FMNMX.FTZ R4, R159, R4, !PT ;  /* 0x000000049f047209 */ /* 0x000fe40007810000 */
[----:B------:R-:W-:Y:S02]  /*1d460*/  LOP3.LUT R16, R16, 0xffffbfff, RZ, 0xc0, !PT ;  /* 0xffffbfff10107812 */ /* 0x000fe400078ec0ff */
[----:B------:R-:W-:Y:S02]  /*1d470*/  FMNMX.FTZ R4, R162, R4, !PT ;  /* 0x00000004a2047209 */ /* 0x000fe40007810000 */
[----:B------:R-:W-:Y:S02]  /*1d480*/  FSETP.NEU.FTZ.AND P3, PT, R5, -INF , PT ;  /* 0xff8000000500780b */ /* 0x000fe40003f7d000 */
[----:B------:R-:W-:-:S02]  /*1d490*/  FMNMX.FTZ R4, R163, R4, !PT ;  /* 0x00000004a3047209 */ /* 0x000fc40007810000 */
[----:B------:R-:W-:Y:S02]  /*1d4a0*/  FSEL R0, R5, RZ, P3 ;  /* 0x000000ff05007208 */ /* 0x000fe40001800000 */
[----:B------:R-:W-:Y:S02]  /*1d4b0*/  @P0 LOP3.LUT R16, R16, 0x4000, RZ, 0xfc, !PT ;  /* 0x0000400010100812 */ /* 0x000fe400078efcff */
[----:B------:R-:W-:Y:S01]  /*1d4c0*/  FMNMX.FTZ R4, R166, R4, !PT ;  /* 0x00000004a6047209 */ /* 0x000fe20007810000 */
[----:B------:R-:W-:Y:S01]  /*1d4d0*/  FADD.FTZ R0, -R0, R227 ;  /* 0x000000e300007221 */ /* 0x000fe20000010100 */
[----:B------:R-:W-:Y:S02]  /*1d4e0*/  LOP3.LUT P0, RZ, R16, 0x10, RZ, 0xc0, !PT ;  /* 0x0000001010ff7812 */ /* 0x000fe4000780c0ff */
[----:B------:R-:W-:Y:S01]  /*1d4f0*/  FMNMX.FTZ R4, R167, R4, !PT ;  /* 0x00000004a7047209 */ /* 0x000fe20007810000 */
[----:B------:R-:W-:Y:S01]  /*1d500*/  FMUL.FTZ R184, R0, R2 ;  /* 0x0000000200b87220 */ /* 0x000fe20000410000 */
[----:B------:R-:W-:-:S02]  /*1d510*/  FSEL R3, R3, RZ, P3 ;  /* 0x000000ff03037208 */ /* 0x000fc40001800000 */
[----:B------:R-:W-:Y:S02]  /*1d520*/  LOP3.LUT P3, RZ, R16, 0x4, RZ, 0xc0, !PT ;  /* 0x0000000410ff7812 */ /* 0x000fe4000786c0ff */
[----:B------:R-:W-:Y:S01]  /*1d530*/  FSEL R171, R171, -INF , !P0 ;  /* 0xff800000abab7808 */ /* 0x000fe20004000000 */
[--C-:B------:R-:W-:Y:S01]  /*1d540*/  FFMA.FTZ R152, R152, R2, -R3.reuse ;  /* 0x0000000298987223 */ /* 0x100fe20000010803 */
[----:B------:R-:W-:Y:S01]  /*1d550*/  FMNMX.FTZ R4, R170, R4, !PT ;  /* 0x00000004aa047209 */ /* 0x000fe20007810000 */
[-CC-:B------:R-:W-:Y:S01]  /*1d560*/  FFMA.FTZ R153, R153, R2.reuse, -R3.reuse ;  /* 0x0000000299997223 */ /* 0x180fe20000010803 */
[----:B------:R-:W-:Y:S01]  /*1d570*/  LOP3.LUT P0, RZ, R16, 0x4000, RZ, 0xc0, !PT ;  /* 0x0000400010ff7812 */ /* 0x000fe2000780c0ff */
        /* <DEDUP_REMOVED lines=26> */
[----:B------:R-:W-:Y:S01]  /*1d720*/  FFMA.FTZ R3, R181, R2, -R3 ;  /* 0x00000002b5037223 */ /* 0x000fe20000010803 */
[----:B------:R-:W-:Y:S01]  /*1d730*/  FMNMX.FTZ R4, R182, R4, !PT ;  /* 0x00000004b6047209 */ /* 0x000fe20007810000 */
[----:B------:R-:W-:Y:S01]  /*1d740*/  MUFU.EX2 R152, R152 ;  /* 0x0000009800987308 */ /* 0x000fe20000000800 */
[----:B------:R-:W-:-:S02]  /*1d750*/  LOP3.LUT P0, RZ, R16, 0x2000, RZ, 0xc0, !PT ;  /* 0x0000200010ff7812 */ /* 0x000fc4000780c0ff */
[----:B------:R-:W-:-:S05]  /*1d760*/  FMNMX.FTZ R4, R183, R4, !PT ;  /* 0x00000004b7047209 */ /* 0x000fca0007810000 */
[----:B------:R-:W0:Y:S01]  /*1d770*/  SHFL.BFLY PT, R181, R4, 0x2, 0x1f ;  /* 0x0c401f0004b57f89 */ /* 0x000e2200000e0000 */
[----:B------:R2:W-:Y:S08]  /*1d780*/  MUFU.EX2 R186, R3 ;  /* 0x0000000300ba7308 */ /* 0x0005f00000000800 */
        /* <DEDUP_REMOVED lines=9> */
[C---:B------:R-:W-:Y:S01]  /*1d820*/  FSETP.NEU.FTZ.AND P1, PT, R4.reuse, -INF , PT ;  /* 0xff8000000400780b */ /* 0x040fe20003f3d000 */
[C---:B--2---:R-:W-:Y:S02]  /*1d830*/  FMUL.FTZ R3, R4.reuse, R2 ;  /* 0x0000000204037220 */ /* 0x044fe40000410000 */
[----:B------:R-:W-:Y:S01]  /*1d840*/  MUFU.EX2 R165, R165 ;  /* 0x000000a500a57308 */ /* 0x000fe20000000800 */
[----:B------:R-:W-:Y:S02]  /*1d850*/  FSEL R181, R4, RZ, P1 ;  /* 0x000000ff04b57208 */ /* 0x000fe40000800000 */
[----:B------:R-:W-:-:S03]  /*1d860*/  FSEL R0, R3, RZ, P1 ;  /* 0x000000ff03007208 */ /* 0x000fc60000800000 */
[----:B------:R-:W-:Y:S02]  /*1d870*/  FADD.FTZ R181, -R181, R228 ;  /* 0x000000e4b5b57221 */ /* 0x000fe40000010100 */
[----:B------:R-:W0:Y:S01]  /*1d880*/  MUFU.EX2 R3, R184 ;  /* 0x000000b800037308 */ /* 0x000e220000000800 */
[-CC-:B------:R-:W-:Y:S01]  /*1d890*/  FFMA.FTZ R154, R154, R2.reuse, -R0.reuse ;  /* 0x000000029a9a7223 */ /* 0x180fe20000010800 */
[-CC-:B------:R-:W-:Y:S01]  /*1d8a0*/  FFMA.FTZ R155, R155, R2.reuse, -R0.reuse ;  /* 0x000000029b9b7223 */ /* 0x180fe20000010800 */
[-C--:B------:R-:W-:Y:S01]  /*1d8b0*/  FMUL.FTZ R181, R181, R2.reuse ;  /* 0x00000002b5b57220 */ /* 0x080fe20000410000 */
        /* <DEDUP_REMOVED lines=14> */
[----:B------:R-:W-:Y:S01]  /*1d9a0*/  MUFU.EX2 R154, R154 ;  /* 0x0000009a009a7308 */ /* 0x000fe20000000800 */
[----:B0-----:R-:W-:-:S04]  /*1d9b0*/  FFMA.FTZ R221, R3, R221, R152 ;  /* 0x000000dd03dd7223 */ /* 0x001fc80000010098 */
[----:B------:R-:W-:-:S03]  /*1d9c0*/  FADD.FTZ R221, R153, R221 ;  /* 0x000000dd99dd7221 */ /* 0x000fc60000010000 */
[----:B------:R-:W0:Y:S08]  /*1d9d0*/  MUFU.EX2 R0, R181 ;  /* 0x000000b500007308 */ /* 0x000e300000000800 */
[----:B------:R-:W2:Y:S08]  /*1d9e0*/  MUFU.EX2 R155, R155 ;  /* 0x0000009b009b7308 */ /* 0x000eb00000000800 */
[----:B------:R-:W3:Y:S01]  /*1d9f0*/  MUFU.EX2 R158, R158 ;  /* 0x0000009e009e7308 */ /* 0x000ee20000000800 */
[----:B0-----:R-:W-:-:S07]  /*1da00*/  FFMA.FTZ R9, R0, R9, R154 ;  /* 0x0000000900097223 */ /* 0x001fce000001009a */
[----:B------:R-:W0:Y:S01]  /*1da10*/  MUFU.EX2 R159, R159 ;  /* 0x0000009f009f7308 */ /* 0x000e220000000800 */
[----:B--2---:R-:W-:Y:S01]  /*1da20*/  FADD.FTZ R181, R155, R9 ;  /* 0x000000099bb57221 */ /* 0x004fe20000010000 */
[----:B------:R-:W-:-:S04]  /*1da30*/  FADD.FTZ R9, R156, R221 ;  /* 0x000000dd9c097221 */ /* 0x000fc80000010000 */
[----:B------:R-:W-:Y:S02]  /*1da40*/  FADD.FTZ R9, R157, R9 ;  /* 0x000000099d097221 */ /* 0x000fe40000010000 */
[----:B------:R-:W2:Y:S01]  /*1da50*/  MUFU.EX2 R162, R162 ;  /* 0x000000a200a27308 */ /* 0x000ea20000000800 */
[----:B---3--:R-:W-:Y:S01]  /*1da60*/  FADD.FTZ R181, R158, R181 ;  /* 0x000000b59eb57221 */ /* 0x008fe20000010000 */
[----:B------:R-:W-:-:S04]  /*1da70*/  FADD.FTZ R9, R160, R9 ;  /* 0x00000009a0097221 */ /* 0x000fc80000010000 */
[----:B------:R-:W-:Y:S02]  /*1da80*/  FADD.FTZ R9, R161, R9 ;  /* 0x00000009a1097221 */ /* 0x000fe40000010000 */
[----:B------:R-:W3:Y:S01]  /*1da90*/  MUFU.EX2 R163, R163 ;  /* 0x000000a300a37308 */ /* 0x000ee20000000800 */
[----:B0-----:R-:W-:Y:S01]  /*1daa0*/  FADD.FTZ R181, R159, R181 ;  /* 0x000000b59fb57221 */ /* 0x001fe20000010000 */
[----:B------:R-:W-:-:S04]  /*1dab0*/  FADD.FTZ R9, R164, R9 ;  /* 0x00000009a4097221 */ /* 0x000fc80000010000 */
[----:B------:R-:W-:Y:S02]  /*1dac0*/  FADD.FTZ R9, R165, R9 ;  /* 0x00000009a5097221 */ /* 0x000fe40000010000 */
        /* <DEDUP_REMOVED lines=33> */
[----:B---3--:R-:W-:-:S04]  /*1dce0*/  FADD.FTZ R9, R180, R9 ;  /* 0x00000009b4097221 */ /* 0x008fc80000010000 */
[----:B------:R-:W-:Y:S01]  /*1dcf0*/  FADD.FTZ R221, R186, R9 ;  /* 0x00000009badd7221 */ /* 0x000fe20000010000 */
[----:B0-----:R-:W-:-:S04]  /*1dd00*/  FADD.FTZ R181, R182, R181 ;  /* 0x000000b5b6b57221 */ /* 0x001fc80000010000 */
[----:B--2---:R-:W-:Y:S01]  /*1dd10*/  FADD.FTZ R9, R183, R181 ;  /* 0x000000b5b7097221 */ /* 0x004fe20000010000 */
[----:B------:R-:W-:Y:S06]  /*1dd20*/  @!P0 BRA `(.L_x_1817) ;  /* 0x0000000000048947 */ /* 0x000fec0003800000 */
[----:B------:R-:W-:Y:S01]  /*1dd30*/  BPT.TRAP 0x1 ;  /* 0x000000040000795c */ /* 0x000fe20000300000 */
.L_x_1817:
[----:B------:R-:W2:Y:S01]  /*1dd40*/  LDL R181, [R1+0x78] ;  /* 0x0000780001b57983 */ /* 0x000ea20000100800 */
[----:B------:R-:W-:Y:S01]  /*1dd50*/  VIADD R222, R222, 0x30860 ;  /* 0x00030860dede7836 */ /* 0x000fe20000000000 */
[----:B------:R-:W-:Y:S01]  /*1dd60*/  F2FP.F16.F32.PACK_AB R196, R153, R152 ;  /* 0x0000009899c4723e */ /* 0x000fe200000000ff */
[----:B------:R-:W-:Y:S01]  /*1dd70*/  IMAD.MOV.U32 R228, RZ, RZ, R4 ;  /* 0x000000ffffe47224 */ /* 0x000fe200078e0004 */
        /* <DEDUP_REMOVED lines=19> */
[----:B0-----:R-:W-:Y:S02]  /*1deb0*/  MOV R222, R218 ;  /* 0x000000da00de7202 */ /* 0x001fe40000000f00 */
[C---:B--2---:R-:W-:Y:S01]  /*1dec0*/  ISETP.GT.AND P1, PT, R8.reuse, R181, PT ;  /* 0x000000b50800720c */ /* 0x044fe20003f24270 */
[----:B------:R-:W-:-:S12]  /*1ded0*/  VIADD R8, R8, 0xffffffff ;  /* 0xffffffff08087836 */ /* 0x000fd80000000000 */
[----:B------:R-:W-:Y:S05]  /*1dee0*/  @P1 BRA `(.L_x_1818) ;  /* 0xffffffd000941947 */ /* 0x000fea000383ffff */
.L_x_1797:
[----:B------:R-:W-:Y:S05]  /*1def0*/  BSYNC B0 ;  /* 0x0000000000007941 */ /* 0x000fea0003800000 */
.L_x_1796:
        /* <DEDUP_REMOVED lines=131> */
.L_x_1819:
[----:B------:R-:W-:Y:S01]  /*1e730*/  IMAD R3, R202, 0x8, R17 ;  /* 0x00000008ca037824 */ /* 0x000fe200078e0211 */
[----:B------:R-:W-:-:S04]  /*1e740*/  SHF.L.U32 R0, R218, 0x1f, RZ ;  /* 0x0000001fda007819 */ /* 0x000fc800000006ff */
[----:B------:R0:W2:Y:S01]  /*1e750*/  SYNCS.PHASECHK.TRANS64.TRYWAIT P1, [R3+URZ+0x30850], R0 ;  /* 0x03085000030075a7 */ /* 0x0000a2000802017f */
[----:B------:R-:W-:Y:S05]  /*1e760*/  @!P0 BRA `(.L_x_1820) ;  /* 0x0000000000048947 */ /* 0x000fea0003800000 */
[----:B------:R-:W-:Y:S01]  /*1e770*/  BPT.TRAP 0x1 ;  /* 0x000000040000795c */ /* 0x000fe20000300000 */
.L_x_1820:
[----:B------:R-:W-:Y:S04]  /*1e780*/  BSSY B0, `(.L_x_1821) ;  /* 0x0000004000007945 */ /* 0x000fe80003800000 */
[----:B--2---:R-:W-:Y:S05]  /*1e790*/  @P1 BRA `(.L_x_1822) ;  /* 0x0000000000081947 */ /* 0x004fea0003800000 */
[----:B------:R-:W2:Y:S02]  /*1e7a0*/  SYNCS.PHASECHK.TRANS64.TRYWAIT P1, [R3+URZ+0x30850], R0 ;  /* 0x03085000030075a7 */ /* 0x000ea4000802017f */
[----:B--2---:R-:W-:Y:S05]  /*1e7b0*/  @!P1 BRA `(.L_x_1823) ;  /* 0x000000f400109947 */ /* 0x004fea0003800000 */
.L_x_1822:
[----:B------:R-:W-:Y:S05]  /*1e7c0*/  BSYNC B0 ;  /* 0x0000000000007941 */ /* 0x000fea0003800000 */
.L_x_1821:
[----:B------:R-:W-:Y:S01]  /*1e7d0*/  VIADD R17, R17, 0x400 ;  /* 0x0000040011117836 */ /* 0x000fe20000000000 */
[----:B------:R-:W-:Y:S01]  /*1e7e0*/  WARPGROUP.ARRIVE ;  /* 0x00000000000079c5 */ /* 0x000fe20000000000 */
[----:B------:R-:W-:Y:S01]  /*1e7f0*/  IMAD.MOV.U32 R7, RZ, RZ, 0x40000040 ;  /* 0x40000040ff077424 */ /* 0x000fe200078e00ff */
[----:B0-2---:R-:W0:Y:S01]  /*1e800*/  SHFL.BFLY PT, R0, R221, 0x2, 0x1f ;  /* 0x0c401f00dd007f89 */ /* 0x005e2200000e0000 */
[----:B------:R-:W-:Y:S01]  /*1e810*/  IMAD.MOV.U32 R11, RZ, RZ, 0x40000040 ;  /* 0x40000040ff0b7424 */ /* 0x000fe200078e00ff */
[----:B------:R-:W-:Y:S01]  /*1e820*/  SHF.R.U32.HI R17, RZ, 0x4, R17 ;  /* 0x00000004ff117819 */ /* 0x000fe20000011611 */
[----:B------:R-:W-:Y:S01]  /*1e830*/  IMAD.MOV.U32 R154, RZ, RZ, -0x800000 ;  /* 0xff800000ff9a7424 */ /* 0x000fe200078e00ff */
[----:B------:R-:W-:Y:S01]  /*1e840*/  R2UR UR7, R7 ;  /* 0x00000000070772ca */ /* 0x000fe200000e0000 */
[----:B------:R-:W-:Y:S01]  /*1e850*/  IMAD.MOV.U32 R7, RZ, RZ, 0x40000040 ;  /* 0x40000040ff077424 */ /* 0x000fe200078e00ff */
[----:B------:R-:W-:Y:S02]  /*1e860*/  LOP3.LUT R17, R17, 0x3fff, RZ, 0xc0, !PT ;  /* 0x00003fff11117812 */ /* 0x000fe400078ec0ff */
[----:B------:R-:W-:-:S02]  /*1e870*/  MOV R155, 0xff800000 ;  /* 0xff800000009b7802 */ /* 0x000fc40000000f00 */
[----:B------:R-:W-:-:S05]  /*1e880*/  LOP3.LUT R17, R17, 0x2000000, RZ, 0xfc, !PT ;  /* 0x0200000011117812 */ /* 0x000fca00078efcff */
[----:B------:R-:W-:-:S05]  /*1e890*/  IMAD R6, R202, 0x800, R17 ;  /* 0x00000800ca067824 */ /* 0x000fca00078e0211 */
[C---:B------:R-:W-:Y:S02]  /*1e8a0*/  R2UR UR6, R6.reuse ;  /* 0x00000000060672ca */ /* 0x040fe400000e0000 */
[----:B------:R-:W-:Y:S01]  /*1e8b0*/  IADD3 R10, R6, 0x80, RZ ;  /* 0x00000080060a7810 */ /* 0x000fe20007ffe0ff */
[----:B0-----:R-:W-:-:S10]  /*1e8c0*/  FADD.FTZ R0, R0, R221 ;  /* 0x000000dd00007221 */ /* 0x001fd40000010000 */
        /* <DEDUP_REMOVED lines=19> */
[----:B------:R-:W2:Y:S01]  /*1ea00*/  SHFL.BFLY PT, R7, R0, 0x1, 0x1f ;  /* 0x0c201f0000077f89 */ /* 0x000ea200000e0000 */
[----:B0-----:R-:W-:Y:S01]  /*1ea10*/  FADD.FTZ R6, R6, R9 ;  /* 0x0000000906067221 */ /* 0x001fe20000010000 */
[----:B--2---:R-:W-:-:S04]  /*1ea20*/  FADD.FTZ R0, R0, R7 ;  /* 0x0000000700007221 */ /* 0x004fc80000010000 */
[----:B------:R-:W0:Y:S01]  /*1ea30*/  SHFL.BFLY PT, R8, R6, 0x1, 0x1f ;  /* 0x0c201f0006087f89 */ /* 0x000e2200000e0000 */
[----:B------:R-:W-:-:S13]  /*1ea40*/  FSETP.NE.FTZ.AND P1, PT, R0, RZ, PT ;  /* 0x000000ff0000720b */ /* 0x000fda0003f35000 */
[----:B------:R-:W2:Y:S01]  /*1ea50*/  @P1 MUFU.LG2 R7, R0 ;  /* 0x0000000000071308 */ /* 0x000ea20000000c00 */
[----:B0-----:R-:W-:Y:S01]  /*1ea60*/  FADD.FTZ R6, R6, R8 ;  /* 0x0000000806067221 */ /* 0x001fe20000010000 */
[----:B------:R-:W-:-:S04]  /*1ea70*/  @P1 FMUL.FTZ R8, R2, 0.69314718246459960938 ;  /* 0x3f31721802081820 */ /* 0x000fc80000410000 */
[----:B------:R-:W-:Y:S01]  /*1ea80*/  FSETP.NE.FTZ.AND P2, PT, R6, RZ, PT ;  /* 0x000000ff0600720b */ /* 0x000fe20003f55000 */
[----:B--2---:R-:W-:-:S04]  /*1ea90*/  @P1 FMUL.FTZ R7, R7, 0.69314718246459960938 ;  /* 0x3f31721807071820 */ /* 0x004fc80000410000 */
[----:B------:R-:W-:Y:S01]  /*1eaa0*/  @P1 FFMA.FTZ R155, R8, R5, R7 ;  /* 0x00000005089b1223 */ /* 0x000fe20000010007 */
[----:B------:R-:W-:-:S07]  /*1eab0*/  IMAD.MOV.U32 R5, RZ, RZ, RZ ;  /* 0x000000ffff057224 */ /* 0x000fce00078e00ff */
[----:B------:R-:W0:Y:S01]  /*1eac0*/  @P2 MUFU.LG2 R7, R6 ;  /* 0x0000000600072308 */ /* 0x000e220000000c00 */
[----:B------:R-:W-:-:S07]  /*1ead0*/  @P2 FMUL.FTZ R2, R2, 0.69314718246459960938 ;  /* 0x3f31721802022820 */ /* 0x000fce0000410000 */
[----:B------:R2:W3:Y:S02]  /*1eae0*/  @P1 MUFU.RCP R5, R0 ;  /* 0x0000000000051308 */ /* 0x0004e40000001000 */
[----:B--2---:R-:W-:Y:S02]  /*1eaf0*/  IMAD.MOV.U32 R0, RZ, RZ, RZ ;  /* 0x000000ffff007224 */ /* 0x004fe400078e00ff */
[----:B0-----:R-:W-:-:S04]  /*1eb00*/  @P2 FMUL.FTZ R7, R7, 0.69314718246459960938 ;  /* 0x3f31721807072820 */ /* 0x001fc80000410000 */
[----:B------:R-:W-:Y:S01]  /*1eb10*/  @P2 FFMA.FTZ R154, R2, R4, R7 ;  /* 0x00000004029a2223 */ /* 0x000fe20000010007 */
[----:B------:R0:W2:Y:S01]  /*1eb20*/  @P2 MUFU.RCP R0, R6 ;  /* 0x0000000600002308 */ /* 0x0000a20000001000 */
[----:B------:R-:W-:Y:S02]  /*1eb30*/  WARPGROUP.DEPBAR.LE gsb0, 0x0 ;  /* 0x00008000000079c5 */ /* 0x000fe40000010000 */
[----:B------:R-:W-:-:S06]  /*1eb40*/  WARPGROUP.ARRIVE ;  /* 0x00000000000079c5 */ /* 0x000fcc0000000000 */
[----:B------:R-:W-:Y:S03]  /*1eb50*/  HGMMA.64x256x16.F32 R24, R184, gdesc[UR4].tnspB, R24, gsb0 ;  /* 0x43e00004b8187df0 */ /* 0x000fe60008000818 */
[----:B------:R-:W-:Y:S02]  /*1eb60*/  WARPGROUP.DEPBAR.LE gsb0, 0x0 ;  /* 0x00008000000079c5 */ /* 0x000fe40000010000 */
[----:B---3--:R-:W-:Y:S05]  /*1eb70*/  @!P0 BRA `(.L_x_1824) ;  /* 0x0000000000048947 */ /* 0x008fea0003800000 */
[----:B------:R-:W-:Y:S01]  /*1eb80*/  BPT.TRAP 0x1 ;  /* 0x000000040000795c */ /* 0x000fe20000300000 */
.L_x_1824:
[----:B------:R-:W3:Y:S01]  /*1eb90*/  LDL.LU R2, [R1+0x8] ;  /* 0x0000080001027983 */ /* 0x000ee20000300800 */
[----:B------:R-:W-:-:S03]  /*1eba0*/  VIADD R3, R3, 0x30860 ;  /* 0x0003086003037836 */ /* 0x000fc60000000000 */
[----:B0-----:R-:W4:Y:S01]  /*1ebb0*/  LDL.LU R6, [R1+0x8c] ;  /* 0x00008c0001067983 */ /* 0x001f220000300800 */
[----:B------:R-:W-:Y:S02]  /*1ebc0*/  VIADD R202, R202, 0x1 ;  /* 0x00000001caca7836 */ /* 0x000fe40000000000 */
        /* <DEDUP_REMOVED lines=63> */
[-C--:B--2---:R-:W-:Y:S01]  /*1efc0*/  FMUL.FTZ R4, R26, R0.reuse ;  /* 0x000000001a047220 */ /* 0x084fe20000410000 */
        /* <DEDUP_REMOVED lines=64> */
[----:B---3--:R-:W-:Y:S02]  /*1f3d0*/  PRMT R3, R2, 0x654, R3 ;  /* 0x0000065402037816 */ /* 0x008fe40000000003 */
[----:B----4-:R-:W-:Y:S02]  /*1f3e0*/  IADD3 R6, R6, 0x1, RZ ;  /* 0x0000000106067810 */ /* 0x010fe40007ffe0ff */
[----:B------:R0:W-:Y:S03]  /*1f3f0*/  SYNCS.ARRIVE.TRANS64.RED.A1T0 RZ, [R3+URZ], RZ ;  /* 0x000000ff03ff79a7 */ /* 0x0001e6000810043f */
[----:B------:R2:W-:Y:S01]  /*1f400*/  STL [R1+0x8c], R6 ;  /* 0x00008c0601007387 */ /* 0x0005e20000100800 */
[-C--:B------:R-:W-:Y:S01]  /*1f410*/  FMUL.FTZ R2, R92, R5.reuse ;  /* 0x000000055c027220 */ /* 0x080fe20000410000 */
[----:B0-----:R-:W-:Y:S01]  /*1f420*/  FMUL.FTZ R3, R93, R5 ;  /* 0x000000055d037220 */ /* 0x001fe20000410000 */
[----:B------:R-:W-:Y:S01]  /*1f430*/  FMUL.FTZ R5, R27, R0 ;  /* 0x000000001b057220 */ /* 0x000fe20000410000 */
[----:B------:R-:W-:-:S04]  /*1f440*/  SEL R0, RZ, 0x1, P1 ;  /* 0x00000001ff007807 */ /* 0x000fc80000800000 */
[----:B--2---:R-:W-:-:S07]  /*1f450*/  LOP3.LUT R218, R218, R0, RZ, 0x3c, !PT ;  /* 0x00000000dada7212 */ /* 0x004fce00078e3cff */
.L_x_1650:
[----:B------:R-:W0:Y:S08]  /*1f460*/  S2UR UR4, SR_CgaCtaId ;  /* 0x00000000000479c3 */ /* 0x000e300000008800 */
[----:B------:R-:W-:Y:S01]  /*1f470*/  BAR.SYNC.DEFER_BLOCKING 0x5, 0x180 ;  /* 0x0146000000007b1d */ /* 0x000fe20000010000 */
[----:B------:R-:W-:-:S05]  /*1f480*/  MOV R17, 0x400 ;  /* 0x0000040000117802 */ /* 0x000fca0000000f00 */
[----:B------:R-:W-:Y:S01]  /*1f490*/  BSSY B0, `(.L_x_1825) ;  /* 0x0000486000007945 */ /* 0x000fe20003800000 */
[----:B0-----:R-:W-:-:S05]  /*1f4a0*/  IMAD.U32 R0, RZ, RZ, UR4 ;  /* 0x00000004ff007e24 */ /* 0x001fca000f8e00ff */
[----:B------:R0:W-:Y:S01]  /*1f4b0*/  STL [R1+0x8], R0 ;  /* 0x0000080001007387 */ /* 0x0001e20000100800 */
[----:B------:R-:W-:-:S05]  /*1f4c0*/  LEA R17, R0, R17, 0x18 ;  /* 0x0000001100117211 */ /* 0x000fca00078ec0ff */
[----:B------:R0:W2:Y:S01]  /*1f4d0*/  LDS.128 R24, [R17+0x308d0] ;  /* 0x0308d00011187984 */ /* 0x0000a20000000c00 */
[----:B------:R-:W-:Y:S06]  /*1f4e0*/  BAR.ARV 0x4, 0x180 ;  /* 0x0106000000007b1d */ /* 0x000fec0000002000 */
[----:B------:R-:W-:Y:S05]  /*1f4f0*/  @P0 BRA `(.L_x_1826) ;  /* 0x0000003800740947 */ /* 0x000fea0003800000 */
[----:B------:R-:W3:Y:S01]  /*1f500*/  LDL R8, [R1+0xd4] ;  /* 0x0000d40001087983 */ /* 0x000ee20000100800 */
[----:B0-----:R-:W0:Y:S01]  /*1f510*/  S2R R0, SR_SWINHI ;  /* 0x0000000000007919 */ /* 0x001e220000002f00 */
[----:B------:R-:W-:Y:S01]  /*1f520*/  F2FP.F16.F32.PACK_AB R10, R29, R28 ;  /* 0x0000001c1d0a723e */ /* 0x000fe200000000ff */
[----:B------:R-:W-:Y:S01]  /*1f530*/  ULDC.64 UR6, c[0x0][0xc00] ;  /* 0x0003000000067ab9 */ /* 0x000fe20000000a00 */
[----:B------:R-:W-:Y:S01]  /*1f540*/  F2FP.F16.F32.PACK_AB R11, R31, R30 ;  /* 0x0000001e1f0b723e */ /* 0x000fe200000000ff */
[----:B------:R-:W4:Y:S01]  /*1f550*/  LDL.LU R93, [R1+0x84] ;  /* 0x00008400015d7983 */ /* 0x000f220000300800 */
[----:B------:R-:W-:Y:S01]  /*1f560*/  F2FP.F16.F32.PACK_AB R12, R33, R32 ;  /* 0x00000020210c723e */ /* 0x000fe200000000ff */
[----:B------:R-:W-:Y:S01]  /*1f570*/  ULDC.64 UR4, c[0x0][0xc08] ;  /* 0x0003020000047ab9 */ /* 0x000fe20000000a00 */
[----:B------:R-:W-:Y:S01]  /*1f580*/  F2FP.F16.F32.PACK_AB R13, R35, R34 ;  /* 0x00000022230d723e */ /* 0x000fe200000000ff */
[----:B------:R-:W2:Y:S01]  /*1f590*/  LDL R92, [R1+0x88] ;  /* 0x00008800015c7983 */ /* 0x000ea20000100800 */
[----:B------:R-:W-:-:S02]  /*1f5a0*/  MOV R6, R17 ;  /* 0x0000001100067202 */ /* 0x000fc40000000f00 */
[----:B0-----:R-:W-:Y:S02]  /*1f5b0*/  MOV R7, R0 ;  /* 0x0000000000077202 */ /* 0x001fe40000000f00 */
[----:B------:R-:W-:Y:S02]  /*1f5c0*/  F2FP.F16.F32.PACK_AB R14, R37, R36 ;  /* 0x00000024250e723e */ /* 0x000fe400000000ff */
[----:B------:R-:W-:Y:S01]  /*1f5d0*/  F2FP.F16.F32.PACK_AB R15, R39, R38 ;  /* 0x00000026270f723e */ /* 0x000fe200000000ff */
[----:B------:R-:W-:Y:S01]  /*1f5e0*/  BAR.SYNC.DEFER_BLOCKING 0x1, 0x100 ;  /* 0x0044000000007b1d */ /* 0x000fe20000010000 */
[----:B---3--:R-:W-:-:S03]  /*1f5f0*/  IMAD.WIDE R20, R8, 0x2, R6 ;  /* 0x0000000208147825 */ /* 0x008fc600078e0206 */
        /* <DEDUP_REMOVED lines=9> */
[----:B------:R-:W-:Y:S01]  /*1f690*/  LOP3.LUT R0, R8, 0x380, RZ, 0xc0, !PT ;  /* 0x0000038008007812 */ /* 0x000fe200078ec0ff */
[----:B------:R-:W-:-:S03]  /*1f6a0*/  IMAD.X R9, RZ, RZ, R21, P0 ;  /* 0x000000ffff097224 */ /* 0x000fc600000e0615 */
[----:B------:R-:W-:-:S04]  /*1f6b0*/  SHF.R.U64 R0, R0, 0x3, RZ ;  /* 0x0000000300007819 */ /* 0x000fc800000012ff */
        /* <DEDUP_REMOVED lines=146> */
[----:B0-----:R-:W-:Y:S01]  /*1ffe0*/  IADD3 R0, P0, R20, 0xc060, RZ ;  /* 0x0000c06014007810 */ /* 0x001fe20007f1e0ff */
[----:B------:R-:W2:Y:S03]  /*1fff0*/  LDC.64 R10, c[0x0][0xc00] ;  /* 0x00030000ff0a7b82 */ /* 0x000ea60000000a00 */
        /* <DEDUP_REMOVED lines=11> */
[----:B------:R-:W-:-:S04]  /*200b0*/  ISETP.NE.U32.AND P1, PT, RZ, UR6, PT ;  /* 0x00000006ff007c0c */ /* 0x000fc8000bf25070 */
[----:B------:R-:W-:Y:S01]  /*200c0*/  ISETP.NE.AND.EX P1, PT, RZ, UR7, PT, P1 ;  /* 0x00000007ff007c0c */ /* 0x000fe2000bf25310 */
[----:B--2---:R-:W-:Y:S01]  /*200d0*/  IMAD.WIDE R10, R92, 0x4, R10 ;  /* 0x000000045c0a7825 */ /* 0x004fe200078e020a */
[----:B------:R-:W-:-:S11]  /*200e0*/  MOV R0, RZ ;  /* 0x000000ff00007202 */ /* 0x000fd60000000f00 */
[----:B------:R-:W5:Y:S01]  /*200f0*/  @P1 LDG.E R0, desc[UR60][R10.64] ;  /* 0x0000003c0a001981 */ /* 0x000f62000c1e1900 */
[----:B------:R-:W-:-:S04]  /*20100*/  ISETP.NE.U32.AND P0, PT, RZ, UR4, PT ;  /* 0x00000004ff007c0c */ /* 0x000fc8000bf05070 */
[----:B------:R-:W-:-:S13]  /*20110*/  ISETP.NE.AND.EX P0, PT, RZ, UR5, PT, P0 ;  /* 0x00000005ff007c0c */ /* 0x000fda000bf05300 */
[----:B------:R-:W2:Y:S01]  /*20120*/  @P0 LDC.64 R8, c[0x0][0xc08] ;  /* 0x00030200ff080b82 */ /* 0x000ea20000000a00 */
[----:B------:R-:W-:Y:S02]  /*20130*/  ULDC UR4, c[0x0][0xa88] ;  /* 0x0002a20000047ab9 */ /* 0x000fe40000000800 */
[----:B------:R-:W-:Y:S01]  /*20140*/  IMAD.U32 R24, RZ, RZ, UR4 ;  /* 0x00000004ff187e24 */ /* 0x000fe2000f8e00ff */
[----:B----4-:R-:W-:Y:S01]  /*20150*/  ISETP.NE.AND P2, PT, R93, RZ, PT ;  /* 0x000000ff5d00720c */ /* 0x010fe20003f45270 */
[----:B------:R-:W-:Y:S01]  /*20160*/  ULDC UR4, c[0x0][0xad4] ;  /* 0x0002b50000047ab9 */ /* 0x000fe20000000800 */
[----:B0-----:R-:W-:Y:S02]  /*20170*/  IMAD.MOV.U32 R20, RZ, RZ, 0x9b8 ;  /* 0x000009b8ff147424 */ /* 0x001fe400078e00ff */
[----:B--2---:R-:W-:-:S05]  /*20180*/  @P0 IMAD.WIDE R8, R92, 0x4, R8 ;  /* 0x000000045c080825 */ /* 0x004fca00078e0208 */
[----:B------:R0:W5:Y:S02]  /*20190*/  @P0 LDG.E R24, desc[UR60][R8.64] ;  /* 0x0000003c08180981 */ /* 0x000164000c1e1900 */
[----:B0-----:R-:W-:-:S04]  /*201a0*/  SEL R8, R93, UR4, P2 ;  /* 0x000000045d087c07 */ /* 0x001fc80009000000 */
[----:B------:R-:W-:-:S04]  /*201b0*/  ISETP.GT.AND P2, PT, R8, 0x1, PT ;  /* 0x000000010800780c */ /* 0x000fc80003f44270 */
[----:B------:R-:W-:-:S04]  /*201c0*/  SEL R20, R20, 0x978, P2 ;  /* 0x0000097814147807 */ /* 0x000fc80001000000 */
[----:B------:R0:W2:Y:S08]  /*201d0*/  LDC.64 R12, c[0x0][R20+0x220] ;  /* 0x00008800140c7b82 */ /* 0x0000b00000000a00 */
[----:B------:R0:W3:Y:S01]  /*201e0*/  LDC.64 R8, c[0x0][R20+0x218] ;  /* 0x0000860014087b82 */ /* 0x0000e20000000a00 */
[----:B------:R-:W-:Y:S05]  /*201f0*/  @P0 BRA `(.L_x_1827) ;  /* 0x0000000000100947 */ /* 0x000fea0003800000 */
[----:B------:R-:W-:Y:S05]  /*20200*/  @!P1 BRA `(.L_x_1827) ;  /* 0x00000000000c9947 */ /* 0x000fea0003800000 */
[----:B-----5:R-:W4:Y:S04]  /*20210*/  LDG.E R24, desc[UR60][R10.64] ;  /* 0x0000003c0a187981 */ /* 0x020f28000c1e1900 */
[----:B------:R-:W4:Y:S02]  /*20220*/  LDG.E R10, desc[UR60][R10.64+0x4] ;  /* 0x0000043c0a0a7981 */ /* 0x000f24000c1e1900 */
[----:B----4-:R-:W-:-:S07]  /*20230*/  IMAD.IADD R24, R10, 0x1, -R24 ;  /* 0x000000010a187824 */ /* 0x010fce00078e0a18 */
.L_x_1827:
[----:B------:R-:W4:Y:S01]  /*20240*/  LDL R157, [R1+0x90] ;  /* 0x00009000019d7983 */ /* 0x000f220000100800 */
[----:B------:R-:W1:Y:S03]  /*20250*/  LDC R156, c[0x0][0xbe8] ;  /* 0x0002fa00ff9c7b82 */ /* 0x000e660000000800 */
[----:B------:R-:W4:Y:S04]  /*20260*/  LDL R93, [R1+0x74] ;  /* 0x00007400015d7983 */ /* 0x000f280000100800 */
[----:B------:R-:W4:Y:S04]  /*20270*/  LDL R159, [R1+0x58] ;  /* 0x00005800019f7983 */ /* 0x000f280000100800 */
[----:B------:R-:W4:Y:S04]  /*20280*/  LDL R160, [R1+0xd0] ;  /* 0x0000d00001a07983 */ /* 0x000f280000100800 */
[----:B------:R-:W4:Y:S01]  /*20290*/  LDL R158, [R1+0xa4] ;  /* 0x0000a400019e7983 */ /* 0x000f220000100800 */
[----:B------:R-:W0:Y:S01]  /*202a0*/  LDC.64 R14, c[0x0][R20+0x228] ;  /* 0x00008a00140e7b82 */ /* 0x000e220000000a00 */
[----:B------:R-:W-:-:S04]  /*202b0*/  ISETP.NE.U32.AND P0, PT, RZ, UR6, PT ;  /* 0x00000006ff007c0c */ /* 0x000fc8000bf05070 */
[----:B------:R-:W-:Y:S02]  /*202c0*/  ISETP.NE.AND.EX P0, PT, RZ, UR7, PT, P0 ;  /* 0x00000007ff007c0c */ /* 0x000fe4000bf05300 */
[----:B------:R-:W-:Y:S02]  /*202d0*/  SHF.R.S32.HI R11, RZ, 0x1f, R92 ;  /* 0x0000001fff0b7819 */ /* 0x000fe4000001145c */
[----:B------:R-:W-:Y:S02]  /*202e0*/  SEL R10, R92, RZ, !P0 ;  /* 0x000000ff5c0a7207 */ /* 0x000fe40004000000 */
[----:B-1----:R-:W-:Y:S02]  /*202f0*/  ISETP.NE.AND P1, PT, R156, 0x1, PT ;  /* 0x000000019c00780c */ /* 0x002fe40003f25270 */
[----:B------:R-:W-:Y:S01]  /*20300*/  SEL R11, R11, RZ, !P0 ;  /* 0x000000ff0b0b7207 */ /* 0x000fe20004000000 */
[----:B--2---:R-:W-:-:S04]  /*20310*/  IMAD R13, R13, R10, RZ ;  /* 0x0000000a0d0d7224 */ /* 0x004fc800078e02ff */
[C---:B------:R-:W-:Y:S02]  /*20320*/  IMAD R11, R12.reuse, R11, R13 ;  /* 0x0000000b0c0b7224 */ /* 0x040fe400078e020d */
[----:B------:R-:W-:-:S04]  /*20330*/  IMAD.WIDE.U32 R12, R12, R10, RZ ;  /* 0x0000000a0c0c7225 */ /* 0x000fc800078e00ff */
[-C--:B---3--:R-:W-:Y:S02]  /*20340*/  IMAD R21, R9, R226.reuse, RZ ;  /* 0x000000e209157224 */ /* 0x088fe400078e02ff */
[----:B------:R-:W-:-:S04]  /*20350*/  IMAD.WIDE.U32 R8, R8, R226, RZ ;  /* 0x000000e208087225 */ /* 0x000fc800078e00ff */
[----:B------:R-:W-:Y:S02]  /*20360*/  IMAD.IADD R11, R13, 0x1, R11 ;  /* 0x000000010d0b7824 */ /* 0x000fe400078e020b */
[----:B------:R-:W1:Y:S01]  /*20370*/  @P1 LDC R13, c[0x0][0xbec] ;  /* 0x0002fb00ff0d1b82 */ /* 0x000e620000000800 */
[----:B-----5:R-:W-:Y:S01]  /*20380*/  IADD3 R8, P0, P3, R12, R8, R0 ;  /* 0x000000080c087210 */ /* 0x020fe20007b1e000 */
[----:B------:R-:W-:-:S06]  /*20390*/  IMAD.IADD R92, R9, 0x1, R21 ;  /* 0x00000001095c7824 */ /* 0x000fcc00078e0215 */
[----:B------:R-:W2:Y:S01]  /*203a0*/  @P1 LDC R12, c[0x0][0xbf0] ;  /* 0x0002fc00ff0c1b82 */ /* 0x000ea20000000800 */
[----:B----4-:R-:W-:-:S05]  /*203b0*/  SEL R9, R157, RZ, P2 ;  /* 0x000000ff9d097207 */ /* 0x010fca0001000000 */
[-C--:B0-----:R-:W-:Y:S02]  /*203c0*/  IMAD R21, R15, R9.reuse, RZ ;  /* 0x000000090f157224 */ /* 0x081fe400078e02ff */
[----:B------:R-:W-:Y:S01]  /*203d0*/  IMAD.WIDE.U32 R14, R14, R9, RZ ;  /* 0x000000090e0e7225 */ /* 0x000fe200078e00ff */
[----:B------:R-:W-:-:S04]  /*203e0*/  SHF.R.S32.HI R9, RZ, 0x1f, R0 ;  /* 0x0000001fff097819 */ /* 0x000fc80000011400 */
[----:B------:R-:W-:Y:S02]  /*203f0*/  IADD3.X R11, R11, R92, R9, P0, P3 ;  /* 0x0000005c0b0b7210 */ /* 0x000fe400007e6409 */
[----:B------:R-:W-:-:S05]  /*20400*/  IADD3 R92, R93, R159, RZ ;  /* 0x0000009f5d5c7210 */ /* 0x000fca0007ffe0ff */
[----:B-1----:R-:W-:-:S04]  /*20410*/  @P1 IMAD.HI.U32 R13, R92, R13, RZ ;  /* 0x0000000d5c0d1227 */ /* 0x002fc800078e00ff */
[----:B------:R-:W-:Y:S01]  /*20420*/  IMAD.MOV.U32 R93, RZ, RZ, R92 ;  /* 0x000000ffff5d7224 */ /* 0x000fe200078e005c */
[----:B--2---:R-:W-:Y:S02]  /*20430*/  @P1 SHF.R.U32.HI R93, RZ, R12, R13 ;  /* 0x0000000cff5d1219 */ /* 0x004fe4000001160d */
[----:B------:R0:W1:Y:S01]  /*20440*/  LDC.64 R12, c[0x0][R20+0x210] ;  /* 0x00008400140c7b82 */ /* 0x0000620000000a00 */
[----:B------:R-:W-:Y:S01]  /*20450*/  IMAD.IADD R21, R15, 0x1, R21 ;  /* 0x000000010f157824 */ /* 0x000fe200078e0215 */
[----:B------:R-:W-:Y:S02]  /*20460*/  IADD3 R14, P0, P3, R93, R8, R14 ;  /* 0x000000085d0e7210 */ /* 0x000fe40007b1e00e */
[----:B------:R-:W-:-:S04]  /*20470*/  SHF.R.S32.HI R8, RZ, 0x1f, R93 ;  /* 0x0000001fff087819 */ /* 0x000fc8000001145d */
[----:B------:R-:W-:Y:S02]  /*20480*/  IADD3.X R15, R8, R11, R21, P0, P3 ;  /* 0x0000000b080f7210 */ /* 0x000fe400007e6415 */
[----:B0-----:R-:W0:Y:S01]  /*20490*/  LDC.64 R20, c[0x0][0xba8] ;  /* 0x0002ea00ff147b82 */ /* 0x001e220000000a00 */
[----:B------:R-:W-:-:S04]  /*204a0*/  IMAD.MOV R11, RZ, RZ, -R93 ;  /* 0x000000ffff0b7224 */ /* 0x000fc800078e0a5d */
[----:B------:R-:W-:-:S05]  /*204b0*/  IMAD R11, R156, R11, R92 ;  /* 0x0000000b9c0b7224 */ /* 0x000fca00078e025c */
[----:B------:R-:W-:Y:S01]  /*204c0*/  SHF.R.S32.HI R8, RZ, 0x1f, R11 ;  /* 0x0000001fff087819 */ /* 0x000fe2000001140b */
[----:B0-----:R-:W0:Y:S08]  /*204d0*/  @!P2 LDC R20, c[0x0][0xb50] ;  /* 0x0002d400ff14ab82 */ /* 0x001e300000000800 */
[----:B------:R-:W2:Y:S01]  /*204e0*/  @!P2 LDC R21, c[0x0][0xb54] ;  /* 0x0002d500ff15ab82 */ /* 0x000ea20000000800 */
[----:B-1----:R-:W-:-:S02]  /*204f0*/  IMAD R13, R13, R11, RZ ;  /* 0x0000000b0d0d7224 */ /* 0x002fc400078e02ff */
[----:B------:R-:W-:-:S04]  /*20500*/  IMAD.WIDE.U32 R14, R12, R11, R14 ;  /* 0x0000000b0c0e7225 */ /* 0x000fc800078e000e */
[----:B------:R-:W-:-:S04]  /*20510*/  IMAD R8, R12, R8, R13 ;  /* 0x000000080c087224 */ /* 0x000fc800078e020d */
[----:B------:R-:W-:Y:S01]  /*20520*/  IMAD.IADD R8, R15, 0x1, R8 ;  /* 0x000000010f087824 */ /* 0x000fe200078e0208 */
[----:B0-----:R-:W-:-:S04]  /*20530*/  LEA R20, P0, R14, R20, 0x2 ;  /* 0x000000140e147211 */ /* 0x001fc800078010ff */
[----:B--2---:R-:W-:Y:S01]  /*20540*/  LEA.HI.X R8, R14, R21, R8, 0x2, P0 ;  /* 0x000000150e087211 */ /* 0x004fe200000f1408 */
[----:B------:R-:W-:Y:S04]  /*20550*/  SHFL.IDX PT, R12, R20, RZ, 0x1c1f ;  /* 0x001c1fff140c7589 */ /* 0x000fe800000e0000 */
[----:B------:R-:W0:Y:S04]  /*20560*/  SHFL.IDX PT, R13, R8, RZ, 0x1c1f ;  /* 0x001c1fff080d7589 */ /* 0x000e2800000e0000 */
[----:B------:R1:W-:Y:S04]  /*20570*/  SHFL.IDX PT, R14, R20, 0x1, 0x1c1f ;  /* 0x003c1f00140e7f89 */ /* 0x0003e800000e0000 */
[----:B------:R2:W3:Y:S01]  /*20580*/  SHFL.IDX PT, R15, R8, 0x1, 0x1c1f ;  /* 0x003c1f00080f7f89 */ /* 0x0004e200000e0000 */
[----:B-1----:R-:W-:Y:S01]  /*20590*/  IMAD.IADD R20, R160, 0x1, R159 ;  /* 0x00000001a0147824 */ /* 0x002fe200078e029f */
[----:B------:R-:W-:Y:S01]  /*205a0*/  LOP3.LUT P0, RZ, R158, 0x3, RZ, 0xc0, !PT ;  /* 0x000000039eff7812 */ /* 0x000fe2000780c0ff */
[----:B--2---:R-:W-:-:S03]  /*205b0*/  IMAD R8, R24, R156, RZ ;  /* 0x0000009c18087224 */ /* 0x004fc600078e02ff */
[C---:B------:R-:W-:Y:S02]  /*205c0*/  IADD3 R11, R20.reuse, 0x8, RZ ;  /* 0x00000008140b7810 */ /* 0x040fe40007ffe0ff */
[-C--:B------:R-:W-:Y:S02]  /*205d0*/  ISETP.GE.OR P3, PT, R20, R8.reuse, P0 ;  /* 0x000000081400720c */ /* 0x080fe40000766670 */
[----:B------:R-:W-:-:S11]  /*205e0*/  ISETP.GE.OR P0, PT, R11, R8, P0 ;  /* 0x000000080b00720c */ /* 0x000fd60000706670 */
[----:B0-----:R0:W-:Y:S04]  /*205f0*/  @!P3 ST.E desc[UR60][R12.64], R155 ;  /* 0x0000009b0c00b985 */ /* 0x0011e8000c10193c */
[----:B---3--:R0:W-:Y:S01]  /*20600*/  @!P0 ST.E desc[UR60][R14.64], R154 ;  /* 0x0000009a0e008985 */ /* 0x0081e2000c10193c */
[----:B------:R-:W-:Y:S05]  /*20610*/  @P2 BRA `(.L_x_1828) ;  /* 0x0000000c00d42947 */ /* 0x000fea0003800000 */
[----:B------:R-:W2:Y:S01]  /*20620*/  LDL R160, [R1+0x80] ;  /* 0x0000800001a07983 */ /* 0x000ea20000100800 */
[----:B------:R-:W1:Y:S01]  /*20630*/  @P1 LDC R21, c[0x0][0xbec] ;  /* 0x0002fb00ff151b82 */ /* 0x000e620000000800 */
[----:B------:R-:W-:Y:S02]  /*20640*/  ULDC.64 UR4, c[0x0][0xaa0] ;  /* 0x0002a80000047ab9 */ /* 0x000fe40000000a00 */
[----:B------:R-:W2:Y:S04]  /*20650*/  LDL R158, [R1+0xc] ;  /* 0x00000c00019e7983 */ /* 0x000ea80000100800 */
[----:B------:R3:W5:Y:S01]  /*20660*/  LDL R88, [R1+0x4] ;  /* 0x0000040001587983 */ /* 0x0007620000100800 */
[----:B------:R-:W4:Y:S03]  /*20670*/  @P1 LDC R85, c[0x0][0xbf0] ;  /* 0x0002fc00ff551b82 */ /* 0x000f260000000800 */
[----:B------:R3:W5:Y:S01]  /*20680*/  LDL R87, [R1] ;  /* 0x0000000001577983 */ /* 0x0007620000100800 */
[----:B------:R-:W-:-:S04]  /*20690*/  IMAD R9, R9, UR4, RZ ;  /* 0x0000000409097c24 */ /* 0x000fc8000f8e02ff */
[----:B------:R-:W-:Y:S01]  /*206a0*/  IMAD R9, R0, UR5, R9 ;  /* 0x0000000500097c24 */ /* 0x000fe2000f8e0209 */
[----:B------:R-:W-:Y:S01]  /*206b0*/  SHF.R.S32.HI R11, RZ, 0x1f, R10 ;  /* 0x0000001fff0b7819 */ /* 0x000fe2000001140a */
[----:B------:R-:W-:Y:S01]  /*206c0*/  BSSY B1, `(.L_x_1829) ;  /* 0x00000a6000017945 */ /* 0x000fe20003800000 */
[----:B--2---:R-:W-:-:S04]  /*206d0*/  IMAD R3, R158, 0x8, R160 ;  /* 0x000000089e037824 */ /* 0x004fc800078e02a0 */
[----:B------:R-:W-:-:S04]  /*206e0*/  IMAD.SHL.U32 R3, R3, 0x8, RZ ;  /* 0x0000000803037824 */ /* 0x000fc800078e00ff */
[----:B------:R-:W-:-:S03]  /*206f0*/  IMAD.WIDE R6, R3, 0x2, R6 ;  /* 0x0000000203067825 */ /* 0x000fc600078e0206 */
[C---:B------:R-:W-:Y:S02]  /*20700*/  IADD3 R33, P2, R6.reuse, 0x3000, RZ ;  /* 0x0000300006217810 */ /* 0x040fe40007f5e0ff */
[C---:B0-----:R-:W-:Y:S02]  /*20710*/  IADD3 R13, P4, R6.reuse, 0x1000, RZ ;  /* 0x00001000060d7810 */ /* 0x041fe40007f9e0ff */
[----:B------:R-:W-:Y:S02]  /*20720*/  LOP3.LUT R32, R33, 0x380, RZ, 0xc0, !PT ;  /* 0x0000038021207812 */ /* 0x000fe400078ec0ff */
[----:B------:R-:W-:Y:S02]  /*20730*/  IADD3 R29, P3, R6, 0x2000, RZ ;  /* 0x00002000061d7810 */ /* 0x000fe40007f7e0ff */
[----:B------:R-:W-:Y:S02]  /*20740*/  SHF.R.U64 R32, R32, 0x3, RZ ;  /* 0x0000000320207819 */ /* 0x000fe400000012ff */
[----:B------:R-:W-:-:S02]  /*20750*/  LOP3.LUT R12, R13, 0x380, RZ, 0xc0, !PT ;  /* 0x000003800d0c7812 */ /* 0x000fc400078ec0ff */
[----:B------:R-:W-:Y:S01]  /*20760*/  LOP3.LUT R32, R32, R33, RZ, 0x3c, !PT ;  /* 0x0000002120207212 */ /* 0x000fe200078e3cff */
[----:B------:R-:W-:Y:S01]  /*20770*/  IMAD.X R33, RZ, RZ, R7, P2 ;  /* 0x000000ffff217224 */ /* 0x000fe200010e0607 */
[----:B------:R-:W-:Y:S02]  /*20780*/  IADD3 R57, P2, R6, 0x9000, RZ ;  /* 0x0000900006397810 */ /* 0x000fe40007f5e0ff */
[----:B------:R-:W-:Y:S02]  /*20790*/  LOP3.LUT R28, R29, 0x380, RZ, 0xc0, !PT ;  /* 0x000003801d1c7812 */ /* 0x000fe400078ec0ff */
[----:B------:R-:W-:Y:S01]  /*207a0*/  LOP3.LUT R56, R57, 0x380, RZ, 0xc0, !PT ;  /* 0x0000038039387812 */ /* 0x000fe200078ec0ff */
[----:B------:R-:W-:Y:S01]  /*207b0*/  IMAD R20, R160, 0x20, R158 ;  /* 0x00000020a0147824 */ /* 0x000fe200078e029e */
[----:B------:R-:W-:Y:S01]  /*207c0*/  SHF.R.U64 R12, R12, 0x3, RZ ;  /* 0x000000030c0c7819 */ /* 0x000fe200000012ff */
[----:B------:R-:W5:Y:S01]  /*207d0*/  LD.E.128 R32, desc[UR60][R32.64] ;  /* 0x0000003c20207980 */ /* 0x000f62000c101d00 */
[----:B------:R-:W-:-:S02]  /*207e0*/  SHF.R.U64 R56, R56, 0x3, RZ ;  /* 0x0000000338387819 */ /* 0x000fc400000012ff */
[----:B------:R-:W-:Y:S02]  /*207f0*/  SHF.R.U64 R28, R28, 0x3, RZ ;  /* 0x000000031c1c7819 */ /* 0x000fe400000012ff */
[----:B------:R-:W-:Y:S01]  /*20800*/  LOP3.LUT R56, R56, R57, RZ, 0x3c, !PT ;  /* 0x0000003938387212 */ /* 0x000fe200078e3cff */
[--C-:B------:R-:W-:Y:S01]  /*20810*/  IMAD.X R57, RZ, RZ, R7.reuse, P2 ;  /* 0x000000ffff397224 */ /* 0x100fe200010e0607 */
[----:B------:R-:W-:Y:S02]  /*20820*/  IADD3 R3, P2, R6, 0xf000, RZ ;  /* 0x0000f00006037810 */ /* 0x000fe40007f5e0ff */
[----:B------:R-:W-:Y:S01]  /*20830*/  LOP3.LUT R12, R12, R13, RZ, 0x3c, !PT ;  /* 0x0000000d0c0c7212 */ /* 0x000fe200078e3cff */
[----:B------:R-:W-:Y:S01]  /*20840*/  IMAD.X R13, RZ, RZ, R7, P4 ;  /* 0x000000ffff0d7224 */ /* 0x000fe200020e0607 */
[----:B------:R-:W-:Y:S02]  /*20850*/  LOP3.LUT R2, R3, 0x380, RZ, 0xc0, !PT ;  /* 0x0000038003027812 */ /* 0x000fe400078ec0ff */
[----:B------:R-:W-:-:S02]  /*20860*/  IADD3 R37, P0, R6, 0x4000, RZ ;  /* 0x0000400006257810 */ /* 0x000fc40007f1e0ff */
[C---:B------:R-:W-:Y:S02]  /*20870*/  IADD3 R41, P6, R6.reuse, 0x5000, RZ ;  /* 0x0000500006297810 */ /* 0x040fe40007fde0ff */
[----:B------:R-:W-:Y:S01]  /*20880*/  IADD3 R45, P5, R6, 0x6000, RZ ;  /* 0x00006000062d7810 */ /* 0x000fe20007fbe0ff */
[----:B------:R-:W-:Y:S01]  /*20890*/  IMAD.IADD R20, R159, 0x1, R20 ;  /* 0x000000019f147824 */ /* 0x000fe200078e0214 */
[----:B------:R-:W-:Y:S01]  /*208a0*/  LOP3.LUT R28, R28, R29, RZ, 0x3c, !PT ;  /* 0x0000001d1c1c7212 */ /* 0x000fe200078e3cff */
[--C-:B------:R-:W-:Y:S01]  /*208b0*/  IMAD.X R29, RZ, RZ, R7.reuse, P3 ;  /* 0x000000ffff1d7224 */ /* 0x100fe200018e0607 */
[C---:B------:R-:W-:Y:S01]  /*208c0*/  IADD3 R49, P4, R6.reuse, 0x7000, RZ ;  /* 0x0000700006317810 */ /* 0x040fe20007f9e0ff */
[----:B------:R-:W-:Y:S01]  /*208d0*/  IMAD.X R81, RZ, RZ, R7, P2 ;  /* 0x000000ffff517224 */ /* 0x000fe200010e0607 */
[----:B------:R-:W-:Y:S01]  /*208e0*/  IADD3 R53, P3, R6, 0x8000, RZ ;  /* 0x0000800006357810 */ /* 0x000fe20007f7e0ff */
[----:B------:R-:W5:Y:S01]  /*208f0*/  LD.E.128 R12, desc[UR60][R12.64] ;  /* 0x0000003c0c0c7980 */ /* 0x000f62000c101d00 */
[----:B------:R-:W-:-:S02]  /*20900*/  SHF.R.U64 R2, R2, 0x3, RZ ;  /* 0x0000000302027819 */ /* 0x000fc400000012ff */
[----:B------:R-:W-:Y:S01]  /*20910*/  LOP3.LUT R36, R37, 0x380, RZ, 0xc0, !PT ;  /* 0x0000038025247812 */ /* 0x000fe200078ec0ff */
[----:B------:R-:W5:Y:S01]  /*20920*/  LD.E.128 R28, desc[UR60][R28.64] ;  /* 0x0000003c1c1c7980 */ /* 0x000f62000c101d00 */
[----:B------:R-:W-:Y:S02]  /*20930*/  LOP3.LUT R40, R41, 0x380, RZ, 0xc0, !PT ;  /* 0x0000038029287812 */ /* 0x000fe400078ec0ff */
[----:B------:R-:W-:Y:S01]  /*20940*/  LOP3.LUT R44, R45, 0x380, RZ, 0xc0, !PT ;  /* 0x000003802d2c7812 */ /* 0x000fe200078ec0ff */
[----:B------:R-:W5:Y:S01]  /*20950*/  LD.E.128 R56, desc[UR60][R56.64] ;  /* 0x0000003c38387980 */ /* 0x000f62000c101d00 */
[----:B------:R-:W-:Y:S02]  /*20960*/  LOP3.LUT R48, R49, 0x380, RZ, 0xc0, !PT ;  /* 0x0000038031307812 */ /* 0x000fe400078ec0ff */
[----:B------:R-:W-:Y:S02]  /*20970*/  LOP3.LUT R52, R53, 0x380, RZ, 0xc0, !PT ;  /* 0x0000038035347812 */ /* 0x000fe400078ec0ff */
[----:B------:R-:W-:Y:S01]  /*20980*/  LOP3.LUT R80, R2, R3, RZ, 0x3c, !PT ;  /* 0x0000000302507212 */ /* 0x000fe200078e3cff */
[----:B------:R-:W-:Y:S01]  /*20990*/  IMAD.WIDE.U32 R2, R0, UR4, RZ ;  /* 0x0000000400027c25 */ /* 0x000fe2000f8e00ff */
[----:B------:R-:W-:Y:S01]  /*209a0*/  SHF.R.U64 R36, R36, 0x3, RZ ;  /* 0x0000000324247819 */ /* 0x000fe200000012ff */
[----:B------:R-:W-:Y:S01]  /*209b0*/  ULDC.64 UR4, c[0x0][0xae8] ;  /* 0x0002ba0000047ab9 */ /* 0x000fe20000000a00 */
[----:B------:R-:W-:Y:S01]  /*209c0*/  SHF.R.U64 R40, R40, 0x3, RZ ;  /* 0x0000000328287819 */ /* 0x000fe200000012ff */
[----:B------:R-:W-:Y:S01]  /*209d0*/  IMAD.IADD R3, R3, 0x1, R9 ;  /* 0x0000000103037824 */ /* 0x000fe200078e0209 */
[----:B------:R-:W-:Y:S01]  /*209e0*/  SHF.R.U64 R44, R44, 0x3, RZ ;  /* 0x000000032c2c7819 */ /* 0x000fe200000012ff */
[----:B------:R-:W5:Y:S01]  /*209f0*/  LD.E.128 R80, desc[UR60][R80.64] ;  /* 0x0000003c50507980 */ /* 0x000f62000c101d00 */
[----:B------:R-:W-:-:S02]  /*20a00*/  SHF.R.U64 R48, R48, 0x3, RZ ;  /* 0x0000000330307819 */ /* 0x000fc400000012ff */
[----:B------:R-:W-:Y:S01]  /*20a10*/  SHF.R.U64 R52, R52, 0x3, RZ ;  /* 0x0000000334347819 */ /* 0x000fe200000012ff */
[----:B------:R-:W-:Y:S01]  /*20a20*/  IMAD.WIDE.U32 R2, R226, UR4, R2 ;  /* 0x00000004e2027c25 */ /* 0x000fe2000f8e0002 */
[----:B------:R-:W-:Y:S02]  /*20a30*/  LOP3.LUT R36, R36, R37, RZ, 0x3c, !PT ;  /* 0x0000002524247212 */ /* 0x000fe400078e3cff */
        /* <DEDUP_REMOVED lines=8> */
[----:B------:R-:W-:Y:S01]  /*20ac0*/  IADD3.X R37, RZ, R7, RZ, P0, !PT ;  /* 0x00000007ff257210 */ /* 0x000fe200007fe4ff */
[----:B-1----:R-:W-:Y:S01]  /*20ad0*/  @P1 IMAD.HI.U32 R0, R20, R21, RZ ;  /* 0x0000001514001227 */ /* 0x002fe200078e00ff */
[C---:B------:R-:W-:Y:S01]  /*20ae0*/  IADD3 R61, P0, R6.reuse, 0xa000, RZ ;  /* 0x0000a000063d7810 */ /* 0x040fe20007f1e0ff */
[----:B------:R-:W5:Y:S01]  /*20af0*/  LD.E.128 R40, desc[UR60][R40.64] ;  /* 0x0000003c28287980 */ /* 0x000f62000c101d00 */
[----:B------:R-:W-:-:S02]  /*20b00*/  IADD3 R65, P6, R6, 0xb000, RZ ;  /* 0x0000b00006417810 */ /* 0x000fc40007fde0ff */
[----:B------:R-:W-:Y:S01]  /*20b10*/  IADD3 R69, P5, R6, 0xc000, RZ ;  /* 0x0000c00006457810 */ /* 0x000fe20007fbe0ff */
[----:B------:R-:W-:Y:S01]  /*20b20*/  IMAD R3, R226, UR5, R3 ;  /* 0x00000005e2037c24 */ /* 0x000fe2000f8e0203 */
[C---:B------:R-:W-:Y:S01]  /*20b30*/  IADD3 R73, P4, R6.reuse, 0xd000, RZ ;  /* 0x0000d00006497810 */ /* 0x040fe20007f9e0ff */
[----:B------:R-:W-:Y:S01]  /*20b40*/  ULDC.64 UR4, c[0x0][0xaf0] ;  /* 0x0002bc0000047ab9 */ /* 0x000fe20000000a00 */
[C---:B------:R-:W-:Y:S02]  /*20b50*/  IADD3 R77, P3, R6.reuse, 0xe000, RZ ;  /* 0x0000e000064d7810 */ /* 0x040fe40007f7e0ff */
[----:B------:R-:W-:Y:S01]  /*20b60*/  LOP3.LUT R5, R6, 0x380, RZ, 0xc0, !PT ;  /* 0x0000038006057812 */ /* 0x000fe200078ec0ff */
[----:B------:R-:W-:Y:S01]  /*20b70*/  IMAD.MOV.U32 R9, RZ, RZ, R20 ;  /* 0x000000ffff097224 */ /* 0x000fe200078e0014 */
[----:B------:R-:W-:Y:S01]  /*20b80*/  LOP3.LUT R60, R61, 0x380, RZ, 0xc0, !PT ;  /* 0x000003803d3c7812 */ /* 0x000fe200078ec0ff */
[----:B------:R-:W5:Y:S01]  /*20b90*/  LD.E.128 R36, desc[UR60][R36.64] ;  /* 0x0000003c24247980 */ /* 0x000f62000c101d00 */
[----:B------:R-:W-:-:S02]  /*20ba0*/  LOP3.LUT R64, R65, 0x380, RZ, 0xc0, !PT ;  /* 0x0000038041407812 */ /* 0x000fc400078ec0ff */
[----:B------:R-:W-:Y:S01]  /*20bb0*/  LOP3.LUT R68, R69, 0x380, RZ, 0xc0, !PT ;  /* 0x0000038045447812 */ /* 0x000fe200078ec0ff */
[----:B------:R-:W5:Y:S01]  /*20bc0*/  LD.E.128 R44, desc[UR60][R44.64] ;  /* 0x0000003c2c2c7980 */ /* 0x000f62000c101d00 */
[----:B------:R-:W-:Y:S02]  /*20bd0*/  LOP3.LUT R72, R73, 0x380, RZ, 0xc0, !PT ;  /* 0x0000038049487812 */ /* 0x000fe400078ec0ff */
[----:B------:R-:W-:Y:S01]  /*20be0*/  LOP3.LUT R76, R77, 0x380, RZ, 0xc0, !PT ;  /* 0x000003804d4c7812 */ /* 0x000fe200078ec0ff */
[----:B------:R-:W-:Y:S01]  /*20bf0*/  IMAD R11, R11, UR4, RZ ;  /* 0x000000040b0b7c24 */ /* 0x000fe2000f8e02ff */
[----:B----4-:R-:W-:Y:S01]  /*20c00*/  @P1 SHF.R.U32.HI R9, RZ, R85, R0 ;  /* 0x00000055ff091219 */ /* 0x010fe20000011600 */
[----:B------:R-:W5:Y:S01]  /*20c10*/  LD.E.128 R48, desc[UR60][R48.64] ;  /* 0x0000003c30307980 */ /* 0x000f62000c101d00 */
[----:B------:R-:W-:Y:S02]  /*20c20*/  SHF.R.U64 R60, R60, 0x3, RZ ;  /* 0x000000033c3c7819 */ /* 0x000fe400000012ff */
[----:B------:R-:W-:Y:S01]  /*20c30*/  SHF.R.U64 R64, R64, 0x3, RZ ;  /* 0x0000000340407819 */ /* 0x000fe200000012ff */
[----:B------:R-:W5:Y:S01]  /*20c40*/  LD.E.128 R52, desc[UR60][R52.64] ;  /* 0x0000003c34347980 */ /* 0x000f62000c101d00 */
[----:B------:R-:W-:-:S02]  /*20c50*/  SHF.R.U64 R68, R68, 0x3, RZ ;  /* 0x0000000344447819 */ /* 0x000fc400000012ff */
[----:B------:R-:W-:Y:S02]  /*20c60*/  SHF.R.U64 R72, R72, 0x3, RZ ;  /* 0x0000000348487819 */ /* 0x000fe400000012ff */
[----:B------:R-:W-:Y:S02]  /*20c70*/  SHF.R.U64 R76, R76, 0x3, RZ ;  /* 0x000000034c4c7819 */ /* 0x000fe400000012ff */
[----:B------:R-:W-:Y:S01]  /*20c80*/  SHF.R.U64 R5, R5, 0x3, RZ ;  /* 0x0000000305057819 */ /* 0x000fe200000012ff */
[C---:B------:R-:W-:Y:S01]  /*20c90*/  IMAD R11, R10.reuse, UR5, R11 ;  /* 0x000000050a0b7c24 */ /* 0x040fe2000f8e020b */
[----:B------:R-:W-:Y:S01]  /*20ca0*/  SHF.R.S32.HI R0, RZ, 0x1f, R9 ;  /* 0x0000001fff007819 */ /* 0x000fe20000011409 */
[----:B------:R-:W-:Y:S01]  /*20cb0*/  IMAD.WIDE.U32 R2, R10, UR4, R2 ;  /* 0x000000040a027c25 */ /* 0x000fe2000f8e0002 */
[----:B------:R-:W-:Y:S01]  /*20cc0*/  LOP3.LUT R60, R60, R61, RZ, 0x3c, !PT ;  /* 0x0000003d3c3c7212 */ /* 0x000fe200078e3cff */
[----:B------:R-:W-:Y:S01]  /*20cd0*/  ULDC.64 UR4, c[0x0][0xae0] ;  /* 0x0002b80000047ab9 */ /* 0x000fe20000000a00 */
[----:B------:R-:W-:Y:S01]  /*20ce0*/  LOP3.LUT R64, R64, R65, RZ, 0x3c, !PT ;  /* 0x0000004140407212 */ /* 0x000fe200078e3cff */
[----:B------:R-:W-:Y:S01]  /*20cf0*/  IMAD.MOV R21, RZ, RZ, -R9 ;  /* 0x000000ffff157224 */ /* 0x000fe200078e0a09 */
        /* <DEDUP_REMOVED lines=8> */
[-C--:B------:R-:W-:Y:S01]  /*20d80*/  IADD3.X R61, RZ, R7.reuse, RZ, P0, !PT ;  /* 0x00000007ff3d7210 */ /* 0x080fe200007fe4ff */
[----:B------:R-:W-:Y:S01]  /*20d90*/  IMAD R0, R0, UR4, RZ ;  /* 0x0000000400007c24 */ /* 0x000fe2000f8e02ff */
[----:B------:R-:W-:Y:S01]  /*20da0*/  MOV R5, R7 ;  /* 0x0000000700057202 */ /* 0x000fe20000000f00 */
[----:B------:R-:W5:Y:S01]  /*20db0*/  LD.E.128 R64, desc[UR60][R64.64] ;  /* 0x0000003c40407980 */ /* 0x000f62000c101d00 */
[----:B------:R-:W-:Y:S01]  /*20dc0*/  IADD3 R3, R3, R11, RZ ;  /* 0x0000000b03037210 */ /* 0x000fe20007ffe0ff */
[----:B------:R-:W-:-:S02]  /*20dd0*/  IMAD R11, R156, R21, R20 ;  /* 0x000000159c0b7224 */ /* 0x000fc400078e0214 */
[----:B------:R-:W5:Y:S01]  /*20de0*/  LD.E.128 R60, desc[UR60][R60.64] ;  /* 0x0000003c3c3c7980 */ /* 0x000f62000c101d00 */
[----:B------:R-:W-:-:S03]  /*20df0*/  IMAD R21, R9, UR5, R0 ;  /* 0x0000000509157c24 */ /* 0x000fc6000f8e0200 */
[----:B------:R-:W5:Y:S01]  /*20e00*/  LD.E.128 R4, desc[UR60][R4.64] ;  /* 0x0000003c04047980 */ /* 0x000f62000c101d00 */
[----:B------:R-:W-:-:S03]  /*20e10*/  SHF.R.S32.HI R0, RZ, 0x1f, R11 ;  /* 0x0000001fff007819 */ /* 0x000fc6000001140b */
[----:B------:R-:W5:Y:S01]  /*20e20*/  LD.E.128 R68, desc[UR60][R68.64] ;  /* 0x0000003c44447980 */ /* 0x000f62000c101d00 */
[----:B------:R-:W-:Y:S01]  /*20e30*/  IMAD.WIDE.U32 R2, R9, UR4, R2 ;  /* 0x0000000409027c25 */ /* 0x000fe2000f8e0002 */
[----:B------:R-:W-:Y:S02]  /*20e40*/  ULDC.64 UR4, c[0x0][0xad8] ;  /* 0x0002b60000047ab9 */ /* 0x000fe40000000a00 */
[----:B------:R-:W5:Y:S04]  /*20e50*/  LD.E.128 R72, desc[UR60][R72.64] ;  /* 0x0000003c48487980 */ /* 0x000f68000c101d00 */
[----:B------:R-:W5:Y:S01]  /*20e60*/  LD.E.128 R76, desc[UR60][R76.64] ;  /* 0x0000003c4c4c7980 */ /* 0x000f62000c101d00 */
[----:B------:R-:W-:Y:S01]  /*20e70*/  @!PT LDS RZ, [RZ] ;  /* 0x00000000fffff984 */ /* 0x000fe20000000800 */
[----:B------:R-:W-:Y:S01]  /*20e80*/  @!PT LDS RZ, [RZ] ;  /* 0x00000000fffff984 */ /* 0x000fe20000000800 */
[----:B------:R-:W-:Y:S01]  /*20e90*/  @!PT LDS RZ, [RZ] ;  /* 0x00000000fffff984 */ /* 0x000fe20000000800 */
[----:B------:R-:W-:Y:S01]  /*20ea0*/  @!PT LDS RZ, [RZ] ;  /* 0x00000000fffff984 */ /* 0x000fe20000000800 */
[----:B------:R0:W-:Y:S06]  /*20eb0*/  MEMBAR.ALL.CTA ;  /* 0x0000000000007992 */ /* 0x0001ec0000008000 */
[----:B0-----:R-:W0:Y:S01]  /*20ec0*/  FENCE.VIEW.ASYNC.S ;  /* 0x00000000000073c6 */ /* 0x001e220000000000 */
[----:B------:R-:W-:-:S02]  /*20ed0*/  IMAD.IADD R3, R3, 0x1, R21 ;  /* 0x0000000103037824 */ /* 0x000fc400078e0215 */
[----:B------:R-:W-:Y:S02]  /*20ee0*/  IMAD R0, R0, UR4, RZ ;  /* 0x0000000400007c24 */ /* 0x000fe4000f8e02ff */
[----:B------:R-:W-:Y:S02]  /*20ef0*/  IMAD.IADD R9, R158, 0x1, R159 ;  /* 0x000000019e097824 */ /* 0x000fe400078e029f */
[C---:B------:R-:W-:Y:S02]  /*20f00*/  IMAD R85, R11.reuse, UR5, R0 ;  /* 0x000000050b557c24 */ /* 0x040fe4000f8e0200 */
[----:B------:R-:W-:Y:S01]  /*20f10*/  IMAD.WIDE.U32 R2, R11, UR4, R2 ;  /* 0x000000040b027c25 */ /* 0x000fe2000f8e0002 */
[----:B------:R-:W-:Y:S01]  /*20f20*/  ISETP.GE.AND P2, PT, R9, R8, PT ;  /* 0x000000080900720c */ /* 0x000fe20003f46270 */
[----:B------:R-:W-:Y:S02]  /*20f30*/  ULDC.64 UR4, c[0x0][0xa80] ;  /* 0x0002a00000047ab9 */ /* 0x000fe40000000a00 */
[----:B------:R-:W-:Y:S01]  /*20f40*/  VIADD R0, R17, 0x30820 ;  /* 0x0003082011007836 */ /* 0x000fe20000000000 */
[----:B------:R-:W-:-:S02]  /*20f50*/  IADD3 R3, R3, R85, RZ ;  /* 0x0000005503037210 */ /* 0x000fc40007ffe0ff */
[C---:B------:R-:W-:Y:S02]  /*20f60*/  LEA R24, P3, R2.reuse, UR4, 0x1 ;  /* 0x0000000402187c11 */ /* 0x040fe4000f8608ff */
[----:B------:R-:W-:Y:S02]  /*20f70*/  PRMT R0, RZ, 0x654, R0 ;  /* 0x00000654ff007816 */ /* 0x000fe40000000000 */
[----:B------:R-:W-:Y:S01]  /*20f80*/  LEA.HI.X R86, R2, UR5, R3, 0x1, P3 ;  /* 0x0000000502567c11 */ /* 0x000fe200098f0c03 */
[C---:B------:R-:W-:Y:S02]  /*20f90*/  VIADD R21, R9.reuse, 0x20 ;  /* 0x0000002009157836 */ /* 0x040fe40000000000 */
[----:B------:R-:W-:Y:S01]  /*20fa0*/  VIADD R11, R9, 0x40 ;  /* 0x00000040090b7836 */ /* 0x000fe20000000000 */
[----:B0-----:R3:W-:Y:S01]  /*20fb0*/  SYNCS.ARRIVE.TRANS64.RED.A1T0 RZ, [R0+URZ], RZ ;  /* 0x000000ff00ff79a7 */ /* 0x0017e2000810043f */
[----:B------:R3:W0:Y:S01]  /*20fc0*/  SHFL.IDX PT, R84, R24, RZ, 0x181f ;  /* 0x00181fff18547589 */ /* 0x00062200000e0000 */
[----:B------:R-:W-:-:S03]  /*20fd0*/  ISETP.GE.AND P1, PT, R21, R8, PT ;  /* 0x000000081500720c */ /* 0x000fc60003f26270 */
[----:B------:R3:W1:Y:S01]  /*20fe0*/  SHFL.IDX PT, R85, R86, RZ, 0x181f ;  /* 0x00181fff56557589 */ /* 0x00066200000e0000 */
[----:B------:R-:W-:Y:S01]  /*20ff0*/  ISETP.GE.AND P0, PT, R11, R8, PT ;  /* 0x000000080b00720c */ /* 0x000fe20003f06270 */
[----:B------:R-:W-:-:S12]  /*21000*/  @P2 BRA `(.L_x_1830) ;  /* 0x0000000000442947 */ /* 0x000fd80003800000 */
[----:B------:R-:W-:Y:S02]  /*21010*/  ULDC UR4, c[0x0][0xac8] ;  /* 0x0002b20000047ab9 */ /* 0x000fe40000000800 */
[----:B------:R-:W-:Y:S02]  /*21020*/  ISETP.GE.AND P5, PT, R18, UR4, PT ;  /* 0x0000000412007c0c */ /* 0x000fe4000bfa6270 */
[----:B------:R-:W-:Y:S02]  /*21030*/  ISETP.GE.AND P4, PT, R203, UR4, PT ;  /* 0x00000004cb007c0c */ /* 0x000fe4000bf86270 */
[----:B------:R-:W-:Y:S02]  /*21040*/  ISETP.GE.AND P3, PT, R22, UR4, PT ;  /* 0x0000000416007c0c */ /* 0x000fe4000bf66270 */
[----:B------:R-:W-:-:S07]  /*21050*/  ISETP.GE.AND P2, PT, R23, UR4, PT ;  /* 0x0000000417007c0c */ /* 0x000fce000bf46270 */
[----:B0-----:R-:W-:-:S04]  /*21060*/  @!P5 LEA R2, P6, R18, R84, 0x1 ;  /* 0x000000541202d211 */ /* 0x001fc800078c08ff */
[----:B-1----:R-:W-:Y:S02]  /*21070*/  @!P5 LEA.HI.X R3, R18, R85, R19, 0x1, P6 ;  /* 0x000000551203d211 */ /* 0x002fe400030f0c13 */
        /* <DEDUP_REMOVED lines=10> */
.L_x_1830:
[----:B------:R-:W-:Y:S05]  /*21120*/  BSYNC B1 ;  /* 0x0000000000017941 */ /* 0x000fea0003800000 */
.L_x_1829:
[----:B--2---:R2:W4:Y:S01]  /*21130*/  SHFL.IDX PT, R11, R86, 0x1, 0x181f ;  /* 0x00381f00560b7f89 */ /* 0x00452200000e0000 */
        /* <DEDUP_REMOVED lines=8> */
[CC--:B0-----:R-:W-:Y:S02]  /*211c0*/  @!P4 LEA R2, P6, R18.reuse, R10.reuse, 0x1 ;  /* 0x0000000a1202c211 */ /* 0x0c1fe400078c08ff */
[CC--:B-----5:R-:W-:Y:S02]  /*211d0*/  @!P3 LEA R4, P5, R201.reuse, R10.reuse, 0x1 ;  /* 0x0000000ac904b211 */ /* 0x0e0fe400078a08ff */
[-C--:B----4-:R-:W-:Y:S02]  /*211e0*/  @!P4 LEA.HI.X R3, R18, R11.reuse, R19, 0x1, P6 ;  /* 0x0000000b1203c211 */ /* 0x090fe400030f0c13 */
[-C--:B------:R-:W-:Y:S02]  /*211f0*/  @!P2 LEA R6, P6, R22, R10.reuse, 0x1 ;  /* 0x0000000a1606a211 */ /* 0x080fe400078c08ff */
        /* <DEDUP_REMOVED lines=8> */
.L_x_1832:
[----:B------:R-:W-:Y:S05]  /*21280*/  BSYNC B1 ;  /* 0x0000000000017941 */ /* 0x000fea0003800000 */
.L_x_1831:
[----:B0---4-:R0:W4:Y:S01]  /*21290*/  SHFL.IDX PT, R11, R86, 0x2, 0x181f ;  /* 0x00581f00560b7f89 */ /* 0x01112200000e0000 */
        /* <DEDUP_REMOVED lines=9> */
[-C--:B-----5:R-:W-:Y:S02]  /*21330*/  @!P2 LEA R4, P5, R201, R10.reuse, 0x1 ;  /* 0x0000000ac904a211 */ /* 0x0a0fe400078a08ff */
[-C--:B------:R-:W-:Y:S02]  /*21340*/  @!P1 LEA R6, P4, R22, R10.reuse, 0x1 ;  /* 0x0000000a16069211 */ /* 0x080fe400078808ff */
[-C--:B----4-:R-:W-:Y:S02]  /*21350*/  @!P3 LEA.HI.X R3, R18, R11.reuse, R19, 0x1, P6 ;  /* 0x0000000b1203b211 */ /* 0x090fe400030f0c13 */
        /* <DEDUP_REMOVED lines=8> */
.L_x_1834:
[----:B------:R-:W-:Y:S05]  /*213e0*/  BSYNC B1 ;  /* 0x0000000000017941 */ /* 0x000fea0003800000 */
.L_x_1833:
[----:B------:R-:W-:Y:S01]  /*213f0*/  VIADD R9, R9, 0x60 ;  /* 0x0000006009097836 */ /* 0x000fe20000000000 */
[----:B0---4-:R0:W4:Y:S04]  /*21400*/  SHFL.IDX PT, R11, R86, 0x3, 0x181f ;  /* 0x00781f00560b7f89 */ /* 0x01112800000e0000 */
[----:B------:R-:W-:Y:S01]  /*21410*/  ISETP.GE.AND P0, PT, R9, R8, PT ;  /* 0x000000080900720c */ /* 0x000fe20003f06270 */
[----:B--23--:R-:W2:-:S12]  /*21420*/  SHFL.IDX PT, R24, R24, 0x3, 0x181f ;  /* 0x00781f0018187f89 */ /* 0x00ce9800000e0000 */
[----:B0-----:R-:W-:Y:S05]  /*21430*/  @P0 BRA `(.L_x_1835) ;  /* 0x00000028002c0947 */ /* 0x001fea0003800000 */
[----:B------:R-:W-:Y:S02]  /*21440*/  ULDC UR4, c[0x0][0xac8] ;  /* 0x0002b20000047ab9 */ /* 0x000fe40000000800 */
[----:B------:R-:W-:Y:S02]  /*21450*/  ISETP.GE.AND P3, PT, R18, UR4, PT ;  /* 0x0000000412007c0c */ /* 0x000fe4000bf66270 */
[----:B------:R-:W-:Y:S02]  /*21460*/  ISETP.GE.AND P4, PT, R203, UR4, PT ;  /* 0x00000004cb007c0c */ /* 0x000fe4000bf86270 */
[----:B------:R-:W-:-:S09]  /*21470*/  ISETP.GE.AND P5, PT, R22, UR4, PT ;  /* 0x0000000416007c0c */ /* 0x000fd2000bfa6270 */
[-C--:B--2---:R-:W-:Y:S02]  /*21480*/  @!P3 LEA R2, P0, R18, R24.reuse, 0x1 ;  /* 0x000000181202b211 */ /* 0x084fe400078008ff */
[CC--:B-----5:R-:W-:Y:S02]  /*21490*/  @!P4 LEA R4, P1, R201.reuse, R24.reuse, 0x1 ;  /* 0x00000018c904c211 */ /* 0x0e0fe400078208ff */
[----:B------:R-:W-:Y:S02]  /*214a0*/  @!P5 LEA R6, P2, R22, R24, 0x1 ;  /* 0x000000181606d211 */ /* 0x000fe400078408ff */
[-C--:B----4-:R-:W-:Y:S02]  /*214b0*/  @!P3 LEA.HI.X R3, R18, R11.reuse, R19, 0x1, P0 ;  /* 0x0000000b1203b211 */ /* 0x090fe400000f0c13 */
        /* <DEDUP_REMOVED lines=11> */
.L_x_1828:
[----:B------:R-:W1:Y:S01]  /*21570*/  @P1 LDC R7, c[0x0][0xbec] ;  /* 0x0002fb00ff071b82 */ /* 0x000e620000000800 */
[----:B------:R-:W-:Y:S01]  /*21580*/  ULDC.64 UR4, c[0x0][0xb08] ;  /* 0x0002c20000047ab9 */ /* 0x000fe20000000a00 */
[----:B0-----:R-:W-:Y:S01]  /*21590*/  IMAD.MOV.U32 R12, RZ, RZ, R92 ;  /* 0x000000ffff0c7224 */ /* 0x001fe200078e005c */
[----:B------:R-:W-:Y:S01]  /*215a0*/  IADD3 R154, R225, 0xf0, RZ ;  /* 0x000000f0e19a7810 */ /* 0x000fe20007ffe0ff */
[----:B------:R-:W-:Y:S01]  /*215b0*/  IMAD R9, R9, UR4, RZ ;  /* 0x0000000409097c24 */ /* 0x000fe2000f8e02ff */
[C---:B------:R-:W-:Y:S01]  /*215c0*/  IADD3 R160, R225.reuse, 0xd8, RZ ;  /* 0x000000d8e1a07810 */ /* 0x040fe20007ffe0ff */
[C---:B------:R-:W-:Y:S01]  /*215d0*/  VIADD R158, R225.reuse, 0xe0 ;  /* 0x000000e0e19e7836 */ /* 0x040fe20000000000 */
[C---:B------:R-:W-:Y:S01]  /*215e0*/  IADD3 R166, R225.reuse, 0xc0, RZ ;  /* 0x000000c0e1a67810 */ /* 0x040fe20007ffe0ff */
[----:B------:R-:W0:Y:S01]  /*215f0*/  @P1 LDC R6, c[0x0][0xbf0] ;  /* 0x0002fc00ff061b82 */ /* 0x000e220000000800 */
[----:B------:R-:W-:Y:S01]  /*21600*/  IMAD R9, R0, UR5, R9 ;  /* 0x0000000500097c24 */ /* 0x000fe2000f8e0209 */
[C---:B------:R-:W-:Y:S01]  /*21610*/  IADD3 R172, R225.reuse, 0xa8, RZ ;  /* 0x000000a8e1ac7810 */ /* 0x040fe20007ffe0ff */
[C---:B------:R-:W-:Y:S01]  /*21620*/  VIADD R162, R225.reuse, 0xd0 ;  /* 0x000000d0e1a27836 */ /* 0x040fe20000000000 */
        /* <DEDUP_REMOVED lines=11> */
[----:B------:R-:W-:Y:S01]  /*216e0*/  VIADD R180, R225, 0x88 ;  /* 0x00000088e1b47836 */ /* 0x000fe20000000000 */
[----:B------:R-:W-:Y:S01]  /*216f0*/  BSSY B1, `(.L_x_1836) ;  /* 0x00000f6000017945 */ /* 0x000fe20003800000 */
[----:B-1----:R-:W-:Y:S01]  /*21700*/  @P1 IMAD.HI.U32 R7, R92, R7, RZ ;  /* 0x000000075c071227 */ /* 0x002fe200078e00ff */
[----:B------:R-:W-:-:S02]  /*21710*/  SHF.R.S32.HI R154, RZ, 0x1f, R154 ;  /* 0x0000001fff9a7819 */ /* 0x000fc4000001149a */
[----:B------:R-:W-:Y:S01]  /*21720*/  SHF.R.S32.HI R158, RZ, 0x1f, R158 ;  /* 0x0000001fff9e7819 */ /* 0x000fe2000001149e */
[C---:B------:R-:W-:Y:S01]  /*21730*/  VIADD R182, R225.reuse, 0x80 ;  /* 0x00000080e1b67836 */ /* 0x040fe20000000000 */
[----:B------:R-:W-:Y:S01]  /*21740*/  SHF.R.S32.HI R160, RZ, 0x1f, R160 ;  /* 0x0000001fffa07819 */ /* 0x000fe200000114a0 */
[----:B------:R-:W-:Y:S01]  /*21750*/  VIADD R186, R225, 0x70 ;  /* 0x00000070e1ba7836 */ /* 0x000fe20000000000 */
[----:B0-----:R-:W-:Y:S01]  /*21760*/  @P1 SHF.R.U32.HI R12, RZ, R6, R7 ;  /* 0x00000006ff0c1219 */ /* 0x001fe20000011607 */
[----:B------:R-:W-:Y:S01]  /*21770*/  IMAD.WIDE.U32 R6, R0, UR4, RZ ;  /* 0x0000000400067c25 */ /* 0x000fe2000f8e00ff */
[----:B------:R-:W-:Y:S01]  /*21780*/  ULDC.64 UR4, c[0x0][0xb38] ;  /* 0x0002ce0000047ab9 */ /* 0x000fe20000000a00 */
[----:B------:R-:W-:Y:S02]  /*21790*/  SHF.R.S32.HI R0, RZ, 0x1f, R10 ;  /* 0x0000001fff007819 */ /* 0x000fe4000001140a */
[----:B------:R-:W-:Y:S01]  /*217a0*/  IMAD.IADD R7, R7, 0x1, R9 ;  /* 0x0000000107077824 */ /* 0x000fe200078e0209 */
[----:B------:R-:W-:Y:S01]  /*217b0*/  SHF.R.S32.HI R9, RZ, 0x1f, R12 ;  /* 0x0000001fff097819 */ /* 0x000fe2000001140c */
[----:B------:R-:W-:Y:S01]  /*217c0*/  VIADD R188, R225, 0x68 ;  /* 0x00000068e1bc7836 */ /* 0x000fe20000000000 */
[----:B------:R-:W-:Y:S01]  /*217d0*/  SHF.R.S32.HI R162, RZ, 0x1f, R162 ;  /* 0x0000001fffa27819 */ /* 0x000fe200000114a2 */
[----:B------:R-:W-:Y:S01]  /*217e0*/  IMAD.WIDE.U32 R6, R226, UR4, R6 ;  /* 0x00000004e2067c25 */ /* 0x000fe2000f8e0006 */
[----:B------:R-:W-:-:S02]  /*217f0*/  SHF.R.S32.HI R164, RZ, 0x1f, R164 ;  /* 0x0000001fffa47819 */ /* 0x000fc400000114a4 */
[----:B------:R-:W-:Y:S01]  /*21800*/  SHF.R.S32.HI R166, RZ, 0x1f, R166 ;  /* 0x0000001fffa67819 */ /* 0x000fe200000114a6 */
[----:B------:R-:W-:Y:S01]  /*21810*/  IMAD R7, R226, UR5, R7 ;  /* 0x00000005e2077c24 */ /* 0x000fe2000f8e0207 */
[----:B------:R-:W-:Y:S01]  /*21820*/  ULDC.64 UR4, c[0x0][0xb40] ;  /* 0x0002d00000047ab9 */ /* 0x000fe20000000a00 */
[C---:B------:R-:W-:Y:S01]  /*21830*/  VIADD R192, R225.reuse, 0x58 ;  /* 0x00000058e1c07836 */ /* 0x040fe20000000000 */
[----:B------:R-:W-:Y:S01]  /*21840*/  SHF.R.S32.HI R168, RZ, 0x1f, R168 ;  /* 0x0000001fffa87819 */ /* 0x000fe200000114a8 */
[----:B------:R-:W-:Y:S01]  /*21850*/  IMAD R0, R0, UR4, RZ ;  /* 0x0000000400007c24 */ /* 0x000fe2000f8e02ff */
[----:B------:R-:W-:Y:S01]  /*21860*/  SHF.R.S32.HI R170, RZ, 0x1f, R170 ;  /* 0x0000001fffaa7819 */ /* 0x000fe200000114aa */
[C---:B------:R-:W-:Y:S01]  /*21870*/  IMAD.WIDE.U32 R6, R10.reuse, UR4, R6 ;  /* 0x000000040a067c25 */ /* 0x040fe2000f8e0006 */
[----:B------:R-:W-:Y:S02]  /*21880*/  SHF.R.S32.HI R172, RZ, 0x1f, R172 ;  /* 0x0000001fffac7819 */ /* 0x000fe400000114ac */
[----:B------:R-:W-:Y:S01]  /*21890*/  SHF.R.S32.HI R174, RZ, 0x1f, R174 ;  /* 0x0000001fffae7819 */ /* 0x000fe200000114ae */
[----:B------:R-:W-:Y:S01]  /*218a0*/  IMAD R0, R10, UR5, R0 ;  /* 0x000000050a007c24 */ /* 0x000fe2000f8e0200 */
[----:B------:R-:W-:Y:S01]  /*218b0*/  ULDC.64 UR4, c[0x0][0xb48] ;  /* 0x0002d20000047ab9 */ /* 0x000fe20000000a00 */
[----:B------:R-:W-:Y:S01]  /*218c0*/  VIADD R194, R225, 0x50 ;  /* 0x00000050e1c27836 */ /* 0x000fe20000000000 */
[----:B------:R-:W-:Y:S01]  /*218d0*/  SHF.R.S32.HI R176, RZ, 0x1f, R176 ;  /* 0x0000001fffb07819 */ /* 0x000fe200000114b0 */
[----:B------:R-:W-:Y:S01]  /*218e0*/  IMAD.IADD R7, R7, 0x1, R0 ;  /* 0x0000000107077824 */ /* 0x000fe200078e0200 */
[----:B------:R-:W-:Y:S01]  /*218f0*/  SHF.R.S32.HI R178, RZ, 0x1f, R178 ;  /* 0x0000001fffb27819 */ /* 0x000fe200000114b2 */
[----:B------:R-:W-:Y:S01]  /*21900*/  IMAD.MOV R0, RZ, RZ, -R12 ;  /* 0x000000ffff007224 */ /* 0x000fe200078e0a0c */
[----:B------:R-:W-:Y:S01]  /*21910*/  SHF.R.S32.HI R180, RZ, 0x1f, R180 ;  /* 0x0000001fffb47819 */ /* 0x000fe200000114b4 */
[----:B------:R-:W-:Y:S01]  /*21920*/  IMAD.WIDE.U32 R6, R157, UR4, R6 ;  /* 0x000000049d067c25 */ /* 0x000fe2000f8e0006 */
[----:B------:R-:W-:-:S02]  /*21930*/  SHF.R.S32.HI R182, RZ, 0x1f, R182 ;  /* 0x0000001fffb67819 */ /* 0x000fc400000114b6 */
[----:B------:R-:W-:Y:S01]  /*21940*/  SHF.R.S32.HI R184, RZ, 0x1f, R184 ;  /* 0x0000001fffb87819 */ /* 0x000fe200000114b8 */
[----:B------:R-:W-:Y:S01]  /*21950*/  IMAD R7, R157, UR5, R7 ;  /* 0x000000059d077c24 */ /* 0x000fe2000f8e0207 */
[----:B------:R-:W-:Y:S01]  /*21960*/  ULDC.64 UR4, c[0x0][0xb30] ;  /* 0x0002cc0000047ab9 */ /* 0x000fe20000000a00 */
[----:B------:R-:W-:Y:S01]  /*21970*/  IMAD R0, R156, R0, R92 ;  /* 0x000000009c007224 */ /* 0x000fe200078e025c */
        /* <DEDUP_REMOVED lines=10> */
[----:B------:R-:W-:Y:S01]  /*21a20*/  IMAD R10, R10, UR4, RZ ;  /* 0x000000040a0a7c24 */ /* 0x000fe2000f8e02ff */
[----:B------:R-:W-:Y:S01]  /*21a30*/  IADD3 R7, R7, R9, RZ ;  /* 0x0000000907077210 */ /* 0x000fe20007ffe0ff */
[----:B------:R-:W-:Y:S01]  /*21a40*/  VIADD R156, R225, 0xe8 ;  /* 0x000000e8e19c7836 */ /* 0x000fe20000000000 */
[----:B------:R-:W-:Y:S01]  /*21a50*/  SHF.R.S32.HI R92, RZ, 0x1f, R92 ;  /* 0x0000001fff5c7819 */ /* 0x000fe2000001145c */
[C---:B------:R-:W-:Y:S01]  /*21a60*/  IMAD R10, R0.reuse, UR5, R10 ;  /* 0x00000005000a7c24 */ /* 0x040fe2000f8e020a */
[----:B------:R-:W-:Y:S01]  /*21a70*/  SHF.R.S32.HI R194, RZ, 0x1f, R194 ;  /* 0x0000001fffc27819 */ /* 0x000fe200000114c2 */
[----:B------:R-:W-:Y:S01]  /*21a80*/  IMAD.WIDE.U32 R6, R0, UR4, R6 ;  /* 0x0000000400067c25 */ /* 0x000fe2000f8e0006 */
[----:B------:R-:W-:Y:S01]  /*21a90*/  ULDC.64 UR4, c[0x0][0xb00] ;  /* 0x0002c00000047ab9 */ /* 0x000fe20000000a00 */
[----:B------:R-:W-:-:S02]  /*21aa0*/  SHF.R.S32.HI R156, RZ, 0x1f, R156 ;  /* 0x0000001fff9c7819 */ /* 0x000fc4000001149c */
[----:B------:R-:W-:Y:S01]  /*21ab0*/  IMAD.IADD R9, R7, 0x1, R10 ;  /* 0x0000000107097824 */ /* 0x000fe200078e020a */
[C---:B------:R-:W-:Y:S01]  /*21ac0*/  LEA R0, P0, R6.reuse, UR4, 0x2 ;  /* 0x0000000406007c11 */ /* 0x040fe2000f8010ff */
[C---:B------:R-:W-:Y:S01]  /*21ad0*/  VIADD R198, R225.reuse, 0x40 ;  /* 0x00000040e1c67836 */ /* 0x040fe20000000000 */
[----:B------:R-:W-:Y:S01]  /*21ae0*/  SHF.R.S32.HI R196, RZ, 0x1f, R196 ;  /* 0x0000001fffc47819 */ /* 0x000fe200000114c4 */
[----:B------:R-:W-:Y:S01]  /*21af0*/  VIADD R206, R225, 0x38 ;  /* 0x00000038e1ce7836 */ /* 0x000fe20000000000 */
[----:B------:R-:W-:Y:S01]  /*21b00*/  LEA.HI.X R9, R6, UR5, R9, 0x2, P0 ;  /* 0x0000000506097c11 */ /* 0x000fe200080f1409 */
[----:B------:R-:W-:Y:S01]  /*21b10*/  VIADD R6, R17, 0x30820 ;  /* 0x0003082011067836 */ /* 0x000fe20000000000 */
[----:B------:R-:W-:Y:S01]  /*21b20*/  ISETP.GE.AND P0, PT, R20, R8, PT ;  /* 0x000000081400720c */ /* 0x000fe20003f06270 */
[C---:B------:R-:W-:Y:S01]  /*21b30*/  VIADD R210, R225.reuse, 0x28 ;  /* 0x00000028e1d27836 */ /* 0x040fe20000000000 */
[----:B------:R0:W1:Y:S01]  /*21b40*/  SHFL.IDX PT, R20, R0, RZ, 0x1c1f ;  /* 0x001c1fff00147589 */ /* 0x00006200000e0000 */
[C---:B------:R-:W-:Y:S01]  /*21b50*/  VIADD R212, R225.reuse, 0x20 ;  /* 0x00000020e1d47836 */ /* 0x040fe20000000000 */
[----:B------:R-:W-:Y:S01]  /*21b60*/  PRMT R6, RZ, 0x654, R6 ;  /* 0x00000654ff067816 */ /* 0x000fe20000000006 */
[C---:B------:R-:W-:Y:S01]  /*21b70*/  VIADD R216, R225.reuse, 0x10 ;  /* 0x00000010e1d87836 */ /* 0x040fe20000000000 */
[----:B------:R0:W2:Y:S01]  /*21b80*/  SHFL.IDX PT, R10, R9, RZ, 0x1c1f ;  /* 0x001c1fff090a7589 */ /* 0x0000a200000e0000 */
[C---:B------:R-:W-:Y:S01]  /*21b90*/  VIADD R219, R225.reuse, 0x8 ;  /* 0x00000008e1db7836 */ /* 0x040fe20000000000 */
[----:B------:R0:W-:Y:S01]  /*21ba0*/  SYNCS.ARRIVE.TRANS64.RED.A1T0 RZ, [R6+URZ], RZ ;  /* 0x000000ff06ff79a7 */ /* 0x0001e2000810043f */
        /* <DEDUP_REMOVED lines=18> */
[----:B------:R-:W-:-:S02]  /*21cd0*/  VIADD R169, R225, 0xb0 ;  /* 0x000000b0e1a97836 */ /* 0x000fc40000000000 */
[C---:B------:R-:W-:Y:S02]  /*21ce0*/  VIADD R171, R225.reuse, 0xa8 ;  /* 0x000000a8e1ab7836 */ /* 0x040fe40000000000 */
[C---:B------:R-:W-:Y:S02]  /*21cf0*/  VIADD R173, R225.reuse, 0xa0 ;  /* 0x000000a0e1ad7836 */ /* 0x040fe40000000000 */
[C---:B------:R-:W-:Y:S02]  /*21d00*/  VIADD R175, R225.reuse, 0x98 ;  /* 0x00000098e1af7836 */ /* 0x040fe40000000000 */
[C---:B------:R-:W-:Y:S02]  /*21d10*/  VIADD R177, R225.reuse, 0x90 ;  /* 0x00000090e1b17836 */ /* 0x040fe40000000000 */
[C---:B------:R-:W-:Y:S02]  /*21d20*/  VIADD R179, R225.reuse, 0x88 ;  /* 0x00000088e1b37836 */ /* 0x040fe40000000000 */
        /* <DEDUP_REMOVED lines=15> */
[----:B------:R-:W-:Y:S01]  /*21e20*/  VIADD R217, R225, 0x8 ;  /* 0x00000008e1d97836 */ /* 0x000fe20000000000 */
[----:B012---:R-:W-:Y:S06]  /*21e30*/  @P0 BRA `(.L_x_1837) ;  /* 0x0000000800040947 */ /* 0x007fec0003800000 */
[----:B------:R-:W-:Y:S02]  /*21e40*/  ULDC UR4, c[0x0][0xac8] ;  /* 0x0002b20000047ab9 */ /* 0x000fe40000000800 */
[----:B------:R-:W-:Y:S02]  /*21e50*/  ISETP.GE.AND P0, PT, R225, UR4, PT ;  /* 0x00000004e1007c0c */ /* 0x000fe4000bf06270 */
[----:B------:R-:W-:Y:S02]  /*21e60*/  ISETP.GE.AND P5, PT, R191, UR4, PT ;  /* 0x00000004bf007c0c */ /* 0x000fe4000bfa6270 */
[----:B------:R-:W-:Y:S02]  /*21e70*/  ISETP.GE.AND P4, PT, R189, UR4, PT ;  /* 0x00000004bd007c0c */ /* 0x000fe4000bf86270 */
[----:B------:R-:W-:-:S07]  /*21e80*/  ISETP.GE.AND P3, PT, R187, UR4, PT ;  /* 0x00000004bb007c0c */ /* 0x000fce000bf66270 */
[----:B------:R-:W-:-:S04]  /*21e90*/  @!P0 LEA R6, P1, R225, R20, 0x2 ;  /* 0x00000014e1068211 */ /* 0x000fc800078210ff */
[----:B------:R-:W-:-:S05]  /*21ea0*/  @!P0 LEA.HI.X R7, R225, R10, R220, 0x2, P1 ;  /* 0x0000000ae1078211 */ /* 0x000fca00008f14dc */
        /* <DEDUP_REMOVED lines=55> */
[----:B------:R-:W-:Y:S02]  /*22220*/  @!P0 LEA.HI.X R7, R185, R10, R186, 0x2, P4 ;  /* 0x0000000ab9078211 */ /* 0x000fe400020f14ba */
[----:B------:R-:W-:Y:S02]  /*22230*/  ISETP.GE.AND P4, PT, R177, UR4, PT ;  /* 0x00000004b1007c0c */ /* 0x000fe4000bf86270 */
[-C--:B-1----:R-:W-:Y:S01]  /*22240*/  @!P1 LEA R12, P5, R183, R20.reuse, 0x2 ;  /* 0x00000014b70c9211 */ /* 0x082fe200078a10ff */
[----:B------:R0:W-:Y:S01]  /*22250*/  @!P0 ST.E.64 desc[UR60][R6.64], R80 ;  /* 0x0000005006008985 */ /* 0x0001e2000c101b3c */
[----:B--2---:R-:W-:Y:S02]  /*22260*/  @!P2 LEA R14, P6, R181, R20, 0x2 ;  /* 0x00000014b50ea211 */ /* 0x004fe400078c10ff */
        /* <DEDUP_REMOVED lines=12> */
[----:B------:R-:W-:Y:S02]  /*22330*/  ISETP.GE.AND P0, PT, R169, UR4, PT ;  /* 0x00000004a9007c0c */ /* 0x000fe4000bf06270 */
[----:B--2---:R-:W-:Y:S01]  /*22340*/  @!P5 LEA R14, P6, R175, R20, 0x2 ;  /* 0x00000014af0ed211 */ /* 0x004fe200078c10ff */
[----:B------:R1:W-:Y:S01]  /*22350*/  @!P4 ST.E.64 desc[UR60][R12.64], R96 ;  /* 0x000000600c00c985 */ /* 0x0003e2000c101b3c */
[----:B------:R-:W-:Y:S02]  /*22360*/  ISETP.GE.AND P4, PT, R165, UR4, PT ;  /* 0x00000004a5007c0c */ /* 0x000fe4000bf86270 */
[----:B------:R-:W-:Y:S02]  /*22370*/  @!P5 LEA.HI.X R15, R175, R10, R176, 0x2, P6 ;  /* 0x0000000aaf0fd211 */ /* 0x000fe400030f14b0 */
[----:B0-----:R-:W-:-:S03]  /*22380*/  @!P2 LEA R2, P6, R173, R20, 0x2 ;  /* 0x00000014ad02a211 */ /* 0x001fc600078c10ff */
[----:B------:R-:W-:Y:S01]  /*22390*/  @!P5 ST.E.64 desc[UR60][R14.64], R100 ;  /* 0x000000640e00d985 */ /* 0x000fe2000c101b3c */
[----:B------:R-:W-:Y:S02]  /*223a0*/  @!P1 LEA R6, P3, R171, R20, 0x2 ;  /* 0x00000014ab069211 */ /* 0x000fe400078610ff */
[----:B------:R-:W-:Y:S02]  /*223b0*/  ISETP.GE.AND P5, PT, R167, UR4, PT ;  /* 0x00000004a7007c0c */ /* 0x000fe4000bfa6270 */
[----:B------:R-:W-:Y:S02]  /*223c0*/  @!P2 LEA.HI.X R3, R173, R10, R174, 0x2, P6 ;  /* 0x0000000aad03a211 */ /* 0x000fe400030f14ae */
[----:B-1----:R-:W-:Y:S02]  /*223d0*/  @!P0 LEA R12, P6, R169, R20, 0x2 ;  /* 0x00000014a90c8211 */ /* 0x002fe400078c10ff */
        /* <DEDUP_REMOVED lines=8> */
[----:B-1----:R-:W-:-:S02]  /*22460*/  @!P4 LEA R6, P2, R165, R20, 0x2 ;  /* 0x00000014a506c211 */ /* 0x002fc400078410ff */
[----:B------:R-:W-:Y:S02]  /*22470*/  @!P5 LEA.HI.X R3, R167, R10, R168, 0x2, P1 ;  /* 0x0000000aa703d211 */ /* 0x000fe400008f14a8 */
[----:B--2---:R-:W-:Y:S02]  /*22480*/  @!P3 LEA R12, P6, R163, R20, 0x2 ;  /* 0x00000014a30cb211 */ /* 0x004fe400078c10ff */
        /* <DEDUP_REMOVED lines=10> */
[----:B------:R-:W-:Y:S02]  /*22530*/  @!P0 LEA.HI.X R3, R161, R10, R162, 0x2, P5 ;  /* 0x0000000aa1038211 */ /* 0x000fe400028f14a2 */
[----:B------:R-:W-:Y:S02]  /*22540*/  ISETP.GE.AND P5, PT, R24, UR4, PT ;  /* 0x0000000418007c0c */ /* 0x000fe4000bfa6270 */
[C---:B-1----:R-:W-:Y:S01]  /*22550*/  @!P1 LEA R6, P6, R159.reuse, R20, 0x2 ;  /* 0x000000149f069211 */ /* 0x042fe200078c10ff */
[----:B------:R0:W-:Y:S03]  /*22560*/  @!P0 ST.E.64 desc[UR60][R2.64], R128 ;  /* 0x0000008002008985 */ /* 0x0001e6000c101b3c */
[----:B------:R-:W-:Y:S02]  /*22570*/  @!P1 LEA.HI.X R7, R159, R10, R160, 0x2, P6 ;  /* 0x0000000a9f079211 */ /* 0x000fe400030f14a0 */
[----:B--2---:R-:W-:-:S03]  /*22580*/  @!P3 LEA R12, P6, R155, R20, 0x2 ;  /* 0x000000149b0cb211 */ /* 0x004fc600078c10ff */
[----:B------:R1:W-:Y:S01]  /*22590*/  @!P1 ST.E.64 desc[UR60][R6.64], R132 ;  /* 0x0000008406009985 */ /* 0x0003e2000c101b3c */
[----:B------:R-:W-:Y:S02]  /*225a0*/  @!P3 LEA.HI.X R13, R155, R10, R156, 0x2, P6 ;  /* 0x0000000a9b0db211 */ /* 0x000fe400030f149c */
[----:B0-----:R-:W-:-:S04]  /*225b0*/  @!P4 LEA R2, P0, R157, R20, 0x2 ;  /* 0x000000149d02c211 */ /* 0x001fc800078010ff */
[----:B------:R-:W-:Y:S02]  /*225c0*/  @!P4 LEA.HI.X R3, R157, R10, R158, 0x2, P0 ;  /* 0x0000000a9d03c211 */ /* 0x000fe400000f149e */
[----:B-1----:R-:W-:-:S03]  /*225d0*/  @!P2 LEA R6, P1, R93, R20, 0x2 ;  /* 0x000000145d06a211 */ /* 0x002fc600078210ff */
[----:B------:R0:W-:Y:S01]  /*225e0*/  @!P4 ST.E.64 desc[UR60][R2.64], R136 ;  /* 0x000000880200c985 */ /* 0x0001e2000c101b3c */
[C---:B------:R-:W-:Y:S02]  /*225f0*/  @!P5 LEA R20, P0, R24.reuse, R20, 0x2 ;  /* 0x000000141814d211 */ /* 0x040fe400078010ff */
[-C--:B------:R-:W-:Y:S01]  /*22600*/  @!P2 LEA.HI.X R7, R93, R10.reuse, R154, 0x2, P1 ;  /* 0x0000000a5d07a211 */ /* 0x080fe200008f149a */
[----:B------:R0:W-:Y:S01]  /*22610*/  @!P3 ST.E.64 desc[UR60][R12.64], R140 ;  /* 0x0000008c0c00b985 */ /* 0x0001e2000c101b3c */
[----:B------:R-:W-:-:S03]  /*22620*/  @!P5 LEA.HI.X R21, R24, R10, R92, 0x2, P0 ;  /* 0x0000000a1815d211 */ /* 0x000fc600000f145c */
[----:B------:R0:W-:Y:S04]  /*22630*/  @!P2 ST.E.64 desc[UR60][R6.64], R144 ;  /* 0x000000900600a985 */ /* 0x0001e8000c101b3c */
[----:B------:R0:W-:Y:S02]  /*22640*/  @!P5 ST.E.64 desc[UR60][R20.64], R148 ;  /* 0x000000941400d985 */ /* 0x0001e4000c101b3c */
.L_x_1837:
[----:B------:R-:W-:Y:S05]  /*22650*/  BSYNC B1 ;  /* 0x0000000000017941 */ /* 0x000fea0003800000 */
.L_x_1836:
[----:B------:R-:W-:Y:S01]  /*22660*/  ISETP.GE.AND P0, PT, R11, R8, PT ;  /* 0x000000080b00720c */ /* 0x000fe20003f06270 */
[----:B------:R-:W1:Y:S04]  /*22670*/  SHFL.IDX PT, R9, R9, 0x1, 0x1c1f ;  /* 0x003c1f0009097f89 */ /* 0x000e6800000e0000 */
[----:B------:R-:W2:Y:S08]  /*22680*/  SHFL.IDX PT, R0, R0, 0x1, 0x1c1f ;  /* 0x003c1f0000007f89 */ /* 0x000eb000000e0000 */
[----:B------:R-:W-:Y:S05]  /*22690*/  @P0 BRA `(.L_x_1835) ;  /* 0x0000001400940947 */ /* 0x000fea0003800000 */
[----:B------:R-:W-:Y:S02]  /*226a0*/  ULDC UR4, c[0x0][0xac8] ;  /* 0x0002b20000047ab9 */ /* 0x000fe40000000800 */
[----:B------:R-:W-:Y:S02]  /*226b0*/  ISETP.GE.AND P4, PT, R225, UR4, PT ;  /* 0x00000004e1007c0c */ /* 0x000fe4000bf86270 */
[----:B------:R-:W-:Y:S02]  /*226c0*/  ISETP.GE.AND P2, PT, R217, UR4, PT ;  /* 0x00000004d9007c0c */ /* 0x000fe4000bf46270 */
[----:B------:R-:W-:Y:S02]  /*226d0*/  ISETP.GE.AND P1, PT, R215, UR4, PT ;  /* 0x00000004d7007c0c */ /* 0x000fe4000bf26270 */
[----:B------:R-:W-:-:S07]  /*226e0*/  ISETP.GE.AND P0, PT, R213, UR4, PT ;  /* 0x00000004d5007c0c */ /* 0x000fce000bf06270 */
[----:B0-2---:R-:W-:-:S04]  /*226f0*/  @!P4 LEA R2, P3, R225, R0, 0x2 ;  /* 0x00000000e102c211 */ /* 0x005fc800078610ff */
[----:B-1----:R-:W-:Y:S02]  /*22700*/  @!P4 LEA.HI.X R3, R225, R9, R220, 0x2, P3 ;  /* 0x00000009e103c211 */ /* 0x002fe400018f14dc */
[----:B------:R-:W-:-:S03]  /*22710*/  ISETP.GE.AND P3, PT, R211, UR4, PT ;  /* 0x00000004d3007c0c */ /* 0x000fc6000bf66270 */
[----:B------:R0:W-:Y:S01]  /*22720*/  @!P4 ST.E.64 desc[UR60][R2.64], R4 ;  /* 0x000000040200c985 */ /* 0x0001e2000c101b3c */
[----:B------:R-:W-:Y:S02]  /*22730*/  ISETP.GE.AND P4, PT, R209, UR4, PT ;  /* 0x00000004d1007c0c */ /* 0x000fe4000bf86270 */
[-C--:B0-----:R-:W-:Y:S02]  /*22740*/  @!P2 LEA R2, P6, R217, R0.reuse, 0x2 ;  /* 0x00000000d902a211 */ /* 0x081fe400078c10ff */
[-C--:B------:R-:W-:Y:S02]  /*22750*/  @!P1 LEA R4, P5, R215, R0.reuse, 0x2 ;  /* 0x00000000d7049211 */ /* 0x080fe400078a10ff */
[-C--:B------:R-:W-:Y:S02]  /*22760*/  @!P2 LEA.HI.X R3, R217, R9.reuse, R219, 0x2, P6 ;  /* 0x00000009d903a211 */ /* 0x080fe400030f14db */
[----:B------:R-:W-:Y:S02]  /*22770*/  @!P0 LEA R6, P6, R213, R0, 0x2 ;  /* 0x00000000d5068211 */ /* 0x000fe400078c10ff */
        /* <DEDUP_REMOVED lines=9> */
[-C--:B------:R-:W-:Y:S02]  /*22810*/  @!P3 LEA.HI.X R3, R211, R9.reuse, R212, 0x2, P1 ;  /* 0x00000009d303b211 */ /* 0x080fe400008f14d4 */
[----:B------:R-:W-:Y:S02]  /*22820*/  ISETP.GE.AND P1, PT, R197, UR4, PT ;  /* 0x00000004c5007c0c */ /* 0x000fe4000bf26270 */
[----:B------:R-:W-:Y:S01]  /*22830*/  @!P4 LEA.HI.X R5, R209, R9, R210, 0x2, P2 ;  /* 0x00000009d105c211 */ /* 0x000fe200010f14d2 */
[----:B------:R0:W-:Y:S01]  /*22840*/  @!P3 ST.E.64 desc[UR60][R2.64], R42 ;  /* 0x0000002a0200b985 */ /* 0x0001e2000c101b3c */
[----:B------:R-:W-:Y:S02]  /*22850*/  ISETP.GE.AND P2, PT, R195, UR4, PT ;  /* 0x00000004c3007c0c */ /* 0x000fe4000bf46270 */
[----:B--2---:R-:W-:Y:S01]  /*22860*/  @!P5 LEA R6, P6, R207, R0, 0x2 ;  /* 0x00000000cf06d211 */ /* 0x004fe200078c10ff */
[----:B------:R1:W-:Y:S01]  /*22870*/  @!P4 ST.E.64 desc[UR60][R4.64], R46 ;  /* 0x0000002e0400c985 */ /* 0x0003e2000c101b3c */
[----:B------:R-:W-:-:S02]  /*22880*/  ISETP.GE.AND P3, PT, R193, UR4, PT ;  /* 0x00000004c1007c0c */ /* 0x000fc4000bf66270 */
[----:B------:R-:W-:Y:S02]  /*22890*/  @!P5 LEA.HI.X R7, R207, R9, R208, 0x2, P6 ;  /* 0x00000009cf07d211 */ /* 0x000fe400030f14d0 */
[----:B------:R-:W-:-:S03]  /*228a0*/  ISETP.GE.AND P4, PT, R191, UR4, PT ;  /* 0x00000004bf007c0c */ /* 0x000fc6000bf86270 */
[----:B------:R2:W-:Y:S01]  /*228b0*/  @!P5 ST.E.64 desc[UR60][R6.64], R50 ;  /* 0x000000320600d985 */ /* 0x0005e2000c101b3c */
[-C--:B0-----:R-:W-:Y:S02]  /*228c0*/  @!P0 LEA R2, P6, R199, R0.reuse, 0x2 ;  /* 0x00000000c7028211 */ /* 0x081fe400078c10ff */
[-C--:B-1----:R-:W-:Y:S02]  /*228d0*/  @!P1 LEA R4, P5, R197, R0.reuse, 0x2 ;  /* 0x00000000c5049211 */ /* 0x082fe400078a10ff */
[-C--:B------:R-:W-:Y:S02]  /*228e0*/  @!P0 LEA.HI.X R3, R199, R9.reuse, R206, 0x2, P6 ;  /* 0x00000009c7038211 */ /* 0x080fe400030f14ce */
[----:B------:R-:W-:Y:S02]  /*228f0*/  @!P1 LEA.HI.X R5, R197, R9, R198, 0x2, P5 ;  /* 0x00000009c5059211 */ /* 0x000fe400028f14c6 */
[----:B------:R-:W-:Y:S01]  /*22900*/  ISETP.GE.AND P5, PT, R189, UR4, PT ;  /* 0x00000004bd007c0c */ /* 0x000fe2000bfa6270 */
[----:B------:R0:W-:Y:S01]  /*22910*/  @!P0 ST.E.64 desc[UR60][R2.64], R54 ;  /* 0x0000003602008985 */ /* 0x0001e2000c101b3c */
[----:B--2---:R-:W-:-:S02]  /*22920*/  @!P2 LEA R6, P6, R195, R0, 0x2 ;  /* 0x00000000c306a211 */ /* 0x004fc400078c10ff */
[----:B------:R-:W-:Y:S01]  /*22930*/  ISETP.GE.AND P0, PT, R187, UR4, PT ;  /* 0x00000004bb007c0c */ /* 0x000fe2000bf06270 */
[----:B------:R1:W-:Y:S01]  /*22940*/  @!P1 ST.E.64 desc[UR60][R4.64], R58 ;  /* 0x0000003a04009985 */ /* 0x0003e2000c101b3c */
        /* <DEDUP_REMOVED lines=9> */
[----:B--2---:R-:W-:-:S03]  /*229e0*/  @!P5 LEA R6, P6, R189, R0, 0x2 ;  /* 0x00000000bd06d211 */ /* 0x004fc600078c10ff */
[----:B------:R1:W-:Y:S01]  /*229f0*/  @!P4 ST.E.64 desc[UR60][R4.64], R70 ;  /* 0x000000460400c985 */ /* 0x0003e2000c101b3c */
[----:B------:R-:W-:-:S05]  /*22a00*/  @!P5 LEA.HI.X R7, R189, R9, R190, 0x2, P6 ;  /* 0x00000009bd07d211 */ /* 0x000fca00030f14be */
[----:B------:R2:W-:Y:S01]  /*22a10*/  @!P5 ST.E.64 desc[UR60][R6.64], R74 ;  /* 0x0000004a0600d985 */ /* 0x0005e2000c101b3c */
[----:B------:R-:W-:Y:S02]  /*22a20*/  ISETP.GE.AND P5, PT, R181, UR4, PT ;  /* 0x00000004b5007c0c */ /* 0x000fe4000bfa6270 */
[----:B0-----:R-:W-:-:S04]  /*22a30*/  @!P0 LEA R2, P4, R187, R0, 0x2 ;  /* 0x00000000bb028211 */ /* 0x001fc800078810ff */
[-C--:B------:R-:W-:Y:S02]  /*22a40*/  @!P0 LEA.HI.X R3, R187, R9.reuse, R188, 0x2, P4 ;  /* 0x00000009bb038211 */ /* 0x080fe400020f14bc */
        /* <DEDUP_REMOVED lines=16> */
[-C--:B------:R-:W-:Y:S02]  /*22b50*/  @!P4 LEA.HI.X R5, R179, R9.reuse, R180, 0x2, P0 ;  /* 0x00000009b305c211 */ /* 0x080fe400000f14b4 */
[----:B------:R-:W-:Y:S02]  /*22b60*/  ISETP.GE.AND P0, PT, R171, UR4, PT ;  /* 0x00000004ab007c0c */ /* 0x000fe4000bf06270 */
[----:B--2---:R-:W-:Y:S01]  /*22b70*/  @!P3 LEA R6, P6, R177, R0, 0x2 ;  /* 0x00000000b106b211 */ /* 0x004fe200078c10ff */
[----:B------:R1:W-:Y:S01]  /*22b80*/  @!P4 ST.E.64 desc[UR60][R4.64], R94 ;  /* 0x0000005e0400c985 */ /* 0x0003e2000c101b3c */
[----:B------:R-:W-:Y:S02]  /*22b90*/  ISETP.GE.AND P4, PT, R167, UR4, PT ;  /* 0x00000004a7007c0c */ /* 0x000fe4000bf86270 */
[----:B------:R-:W-:-:S02]  /*22ba0*/  @!P3 LEA.HI.X R7, R177, R9, R178, 0x2, P6 ;  /* 0x00000009b107b211 */ /* 0x000fc400030f14b2 */
[----:B0-----:R-:W-:-:S03]  /*22bb0*/  @!P2 LEA R2, P6, R175, R0, 0x2 ;  /* 0x00000000af02a211 */ /* 0x001fc600078c10ff */
[----:B------:R0:W-:Y:S01]  /*22bc0*/  @!P3 ST.E.64 desc[UR60][R6.64], R98 ;  /* 0x000000620600b985 */ /* 0x0001e2000c101b3c */
[----:B------:R-:W-:Y:S02]  /*22bd0*/  @!P2 LEA.HI.X R3, R175, R9, R176, 0x2, P6 ;  /* 0x00000009af03a211 */ /* 0x000fe400030f14b0 */
[----:B-1----:R-:W-:-:S03]  /*22be0*/  @!P1 LEA R4, P3, R173, R0, 0x2 ;  /* 0x00000000ad049211 */ /* 0x002fc600078610ff */
[----:B------:R1:W-:Y:S01]  /*22bf0*/  @!P2 ST.E.64 desc[UR60][R2.64], R102 ;  /* 0x000000660200a985 */ /* 0x0003e2000c101b3c */
[-C--:B------:R-:W-:Y:S02]  /*22c00*/  @!P1 LEA.HI.X R5, R173, R9.reuse, R174, 0x2, P3 ;  /* 0x00000009ad059211 */ /* 0x080fe400018f14ae */
[----:B------:R-:W-:Y:S02]  /*22c10*/  ISETP.GE.AND P3, PT, R165, UR4, PT ;  /* 0x00000004a5007c0c */ /* 0x000fe4000bf66270 */
[CC--:B0-----:R-:W-:Y:S01]  /*22c20*/  @!P0 LEA R6, P6, R171.reuse, R0.reuse, 0x2 ;  /* 0x00000000ab068211 */ /* 0x0c1fe200078c10ff */
[----:B------:R0:W-:Y:S03]  /*22c30*/  @!P1 ST.E.64 desc[UR60][R4.64], R106 ;  /* 0x0000006a04009985 */ /* 0x0001e6000c101b3c */
[----:B------:R-:W-:Y:S02]  /*22c40*/  @!P0 LEA.HI.X R7, R171, R9, R172, 0x2, P6 ;  /* 0x00000009ab078211 */ /* 0x000fe400030f14ac */
[----:B-1----:R-:W-:-:S03]  /*22c50*/  @!P5 LEA R2, P1, R169, R0, 0x2 ;  /* 0x00000000a902d211 */ /* 0x002fc600078210ff */
        /* <DEDUP_REMOVED lines=8> */
[-C--:B-1----:R-:W-:Y:S01]  /*22ce0*/  @!P3 LEA R6, P6, R165, R0.reuse, 0x2 ;  /* 0x00000000a506b211 */ /* 0x082fe200078c10ff */
[----:B------:R1:W-:Y:S01]  /*22cf0*/  @!P4 ST.E.64 desc[UR60][R4.64], R118 ;  /* 0x000000760400c985 */ /* 0x0003e2000c101b3c */
[----:B------:R-:W-:Y:S02]  /*22d00*/  ISETP.GE.AND P4, PT, R159, UR4, PT ;  /* 0x000000049f007c0c */ /* 0x000fe4000bf86270 */
[----:B------:R-:W-:Y:S02]  /*22d10*/  @!P3 LEA.HI.X R7, R165, R9, R166, 0x2, P6 ;  /* 0x00000009a507b211 */ /* 0x000fe400030f14a6 */
[----:B0-----:R-:W-:-:S03]  /*22d20*/  @!P1 LEA R2, P6, R161, R0, 0x2 ;  /* 0x00000000a1029211 */ /* 0x001fc600078c10ff */
[----:B------:R0:W-:Y:S01]  /*22d30*/  @!P3 ST.E.64 desc[UR60][R6.64], R122 ;  /* 0x0000007a0600b985 */ /* 0x0001e2000c101b3c */
[----:B------:R-:W-:Y:S02]  /*22d40*/  ISETP.GE.AND P3, PT, R157, UR4, PT ;  /* 0x000000049d007c0c */ /* 0x000fe4000bf66270 */
[----:B------:R-:W-:Y:S02]  /*22d50*/  @!P1 LEA.HI.X R3, R161, R9, R162, 0x2, P6 ;  /* 0x00000009a1039211 */ /* 0x000fe400030f14a2 */
[----:B-1----:R-:W-:-:S04]  /*22d60*/  @!P0 LEA R4, P5, R163, R0, 0x2 ;  /* 0x00000000a3048211 */ /* 0x002fc800078a10ff */
[----:B------:R-:W-:Y:S02]  /*22d70*/  @!P0 LEA.HI.X R5, R163, R9, R164, 0x2, P5 ;  /* 0x00000009a3058211 */ /* 0x000fe400028f14a4 */
[----:B------:R-:W-:-:S03]  /*22d80*/  ISETP.GE.AND P5, PT, R93, UR4, PT ;  /* 0x000000045d007c0c */ /* 0x000fc6000bfa6270 */
[----:B------:R1:W-:Y:S04]  /*22d90*/  @!P0 ST.E.64 desc[UR60][R4.64], R126 ;  /* 0x0000007e04008985 */ /* 0x0003e8000c101b3c */
[----:B------:R2:W-:Y:S01]  /*22da0*/  @!P1 ST.E.64 desc[UR60][R2.64], R130 ;  /* 0x0000008202009985 */ /* 0x0005e2000c101b3c */
[----:B0-----:R-:W-:-:S04]  /*22db0*/  @!P2 LEA R6, P1, R155, R0, 0x2 ;  /* 0x000000009b06a211 */ /* 0x001fc800078210ff */
[-C--:B------:R-:W-:Y:S02]  /*22dc0*/  @!P2 LEA.HI.X R7, R155, R9.reuse, R156, 0x2, P1 ;  /* 0x000000099b07a211 */ /* 0x080fe400008f149c */
[-C--:B-1----:R-:W-:Y:S02]  /*22dd0*/  @!P4 LEA R4, P0, R159, R0.reuse, 0x2 ;  /* 0x000000009f04c211 */ /* 0x082fe400078010ff */
[-C--:B--2---:R-:W-:Y:S02]  /*22de0*/  @!P3 LEA R2, P6, R157, R0.reuse, 0x2 ;  /* 0x000000009d02b211 */ /* 0x084fe400078c10ff */
[-C--:B------:R-:W-:Y:S02]  /*22df0*/  @!P4 LEA.HI.X R5, R159, R9.reuse, R160, 0x2, P0 ;  /* 0x000000099f05c211 */ /* 0x080fe400000f14a0 */
[----:B------:R-:W-:Y:S02]  /*22e00*/  @!P5 LEA R10, P0, R93, R0, 0x2 ;  /* 0x000000005d0ad211 */ /* 0x000fe400078010ff */
[-C--:B------:R-:W-:Y:S01]  /*22e10*/  @!P3 LEA.HI.X R3, R157, R9.reuse, R158, 0x2, P6 ;  /* 0x000000099d03b211 */ /* 0x080fe200030f149e */
[----:B------:R0:W-:Y:S01]  /*22e20*/  @!P4 ST.E.64 desc[UR60][R4.64], R134 ;  /* 0x000000860400c985 */ /* 0x0001e2000c101b3c */
[----:B------:R-:W-:-:S02]  /*22e30*/  @!P5 LEA.HI.X R11, R93, R9, R154, 0x2, P0 ;  /* 0x000000095d0bd211 */ /* 0x000fc400000f149a */
[----:B------:R-:W-:Y:S01]  /*22e40*/  ISETP.GE.AND P0, PT, R24, UR4, PT ;  /* 0x0000000418007c0c */ /* 0x000fe2000bf06270 */
[----:B------:R0:W-:Y:S04]  /*22e50*/  @!P3 ST.E.64 desc[UR60][R2.64], R138 ;  /* 0x0000008a0200b985 */ /* 0x0001e8000c101b3c */
[----:B------:R0:W-:Y:S04]  /*22e60*/  @!P2 ST.E.64 desc[UR60][R6.64], R142 ;  /* 0x0000008e0600a985 */ /* 0x0001e8000c101b3c */
[----:B------:R0:W-:Y:S04]  /*22e70*/  @!P5 ST.E.64 desc[UR60][R10.64], R146 ;  /* 0x000000920a00d985 */ /* 0x0001e8000c101b3c */
[----:B------:R-:W-:Y:S05]  /*22e80*/  @P0 BRA `(.L_x_1835) ;  /* 0x0000000c00980947 */ /* 0x000fea0003800000 */
[----:B0-----:R-:W-:-:S04]  /*22e90*/  LEA R2, P0, R24, R0, 0x2 ;  /* 0x0000000018027211 */ /* 0x001fc800078010ff */
[----:B------:R-:W-:-:S05]  /*22ea0*/  LEA.HI.X R3, R24, R9, R92, 0x2, P0 ;  /* 0x0000000918037211 */ /* 0x000fca00000f145c */
[----:B------:R0:W-:Y:S01]  /*22eb0*/  ST.E.64 desc[UR60][R2.64], R150 ;  /* 0x0000009602007985 */ /* 0x0001e2000c101b3c */
[----:B------:R-:W-:Y:S05]  /*22ec0*/  BRA `(.L_x_1835) ;  /* 0x0000000c00887947 */ /* 0x000fea0003800000 */
.L_x_1826:
[----:B------:R-:W3:Y:S01]  /*22ed0*/  LDL R8, [R1+0x88] ;  /* 0x0000880001087983 */ /* 0x000ee20000100800 */
[----:B------:R-:W-:Y:S01]  /*22ee0*/  ULDC.64 UR4, c[0x0][0xc08] ;  /* 0x0003020000047ab9 */ /* 0x000fe20000000a00 */
[----:B------:R-:W3:Y:S01]  /*22ef0*/  LDC.64 R2, c[0x0][0xc00] ;  /* 0x00030000ff027b82 */ /* 0x000ee20000000a00 */
[----:B------:R-:W-:Y:S01]  /*22f00*/  ISETP.NE.U32.AND P0, PT, RZ, UR4, PT ;  /* 0x00000004ff007c0c */ /* 0x000fe2000bf05070 */
[----:B------:R-:W4:Y:S01]  /*22f10*/  LDL R7, [R1+0x84] ;  /* 0x0000840001077983 */ /* 0x000f220000100800 */
[----:B------:R-:W-:Y:S02]  /*22f20*/  IMAD.MOV.U32 R15, RZ, RZ, RZ ;  /* 0x000000ffff0f7224 */ /* 0x000fe400078e00ff */
[----:B------:R-:W-:Y:S01]  /*22f30*/  ISETP.NE.AND.EX P1, PT, RZ, UR5, PT, P0 ;  /* 0x00000005ff007c0c */ /* 0x000fe2000bf25300 */
[----:B------:R-:W-:Y:S02]  /*22f40*/  ULDC.64 UR4, c[0x0][0xc00] ;  /* 0x0003000000047ab9 */ /* 0x000fe40000000a00 */
[----:B------:R-:W-:-:S04]  /*22f50*/  ISETP.NE.U32.AND P0, PT, RZ, UR4, PT ;  /* 0x00000004ff007c0c */ /* 0x000fc8000bf05070 */
[----:B------:R-:W-:-:S06]  /*22f60*/  ISETP.NE.AND.EX P0, PT, RZ, UR5, PT, P0 ;  /* 0x00000005ff007c0c */ /* 0x000fcc000bf05300 */
[----:B------:R-:W1:Y:S01]  /*22f70*/  @P1 LDC.64 R4, c[0x0][0xc08] ;  /* 0x00030200ff041b82 */ /* 0x000e620000000a00 */
[----:B------:R-:W-:Y:S02]  /*22f80*/  ULDC UR4, c[0x0][0xa88] ;  /* 0x0002a20000047ab9 */ /* 0x000fe40000000800 */
[----:B0-----:R-:W-:Y:S01]  /*22f90*/  MOV R0, UR4 ;  /* 0x0000000400007c02 */ /* 0x001fe20008000f00 */
[----:B------:R-:W0:Y:S01]  /*22fa0*/  S2R R35, SR_TID.X ;  /* 0x0000000000237919 */ /* 0x000e220000002100 */
[----:B---3--:R-:W-:-:S04]  /*22fb0*/  IMAD.WIDE R2, R8, 0x4, R2 ;  /* 0x0000000408027825 */ /* 0x008fc800078e0202 */
[----:B-1----:R-:W-:Y:S01]  /*22fc0*/  @P1 IMAD.WIDE R4, R8, 0x4, R4 ;  /* 0x0000000408041825 */ /* 0x002fe200078e0204 */
[----:B------:R1:W5:Y:S04]  /*22fd0*/  @P0 LDG.E R15, desc[UR60][R2.64] ;  /* 0x0000003c020f0981 */ /* 0x000368000c1e1900 */
[----:B------:R1:W5:Y:S01]  /*22fe0*/  @P1 LDG.E R0, desc[UR60][R4.64] ;  /* 0x0000003c04001981 */ /* 0x000362000c1e1900 */
[----:B----4-:R-:W-:Y:S01]  /*22ff0*/  ISETP.NE.AND P2, PT, R7, RZ, PT ;  /* 0x000000ff0700720c */ /* 0x010fe20003f45270 */
[----:B0-----:R-:W-:Y:S01]  /*23000*/  VIADD R6, R35, 0xffffff80 ;  /* 0xffffff8023067836 */ /* 0x001fe20000000000 */
[----:B------:R-:W-:-:S04]  /*23010*/  SHF.R.S32.HI R28, RZ, 0x1f, R8 ;  /* 0x0000001fff1c7819 */ /* 0x000fc80000011408 */
[----:B------:R-:W-:-:S07]  /*23020*/  ISETP.GT.AND P3, PT, R6, 0x7f, PT ;  /* 0x0000007f0600780c */ /* 0x000fce0003f64270 */
[----:B------:R-:W0:Y:S02]  /*23030*/  @!P2 LDC R7, c[0x0][0xad4] ;  /* 0x0002b500ff07ab82 */ /* 0x000e240000000800 */
[----:B0-----:R1:W-:Y:S01]  /*23040*/  @!P2 STL [R1+0x84], R7 ;  /* 0x000084070100a387 */ /* 0x0013e20000100800 */
[----:B------:R-:W-:Y:S01]  /*23050*/  ISETP.GT.AND P2, PT, R7, 0x1, PT ;  /* 0x000000010700780c */ /* 0x000fe20003f44270 */
[----:B------:R-:W-:-:S12]  /*23060*/  @P1 BRA `(.L_x_1838) ;  /* 0x0000000000101947 */ /* 0x000fd80003800000 */
[----:B------:R-:W-:Y:S05]  /*23070*/  @!P0 BRA `(.L_x_1838) ;  /* 0x00000000000c8947 */ /* 0x000fea0003800000 */
[----:B-1----:R-:W3:Y:S04]  /*23080*/  LDG.E R5, desc[UR60][R2.64] ;  /* 0x0000003c02057981 */ /* 0x002ee8000c1e1900 */
[----:B-----5:R-:W3:Y:S02]  /*23090*/  LDG.E R0, desc[UR60][R2.64+0x4] ;  /* 0x0000043c02007981 */ /* 0x020ee4000c1e1900 */
[----:B---3--:R-:W-:-:S07]  /*230a0*/  IMAD.IADD R0, R0, 0x1, -R5 ;  /* 0x0000000100007824 */ /* 0x008fce00078e0a05 */
.L_x_1838:
[----:B------:R-:W-:Y:S01]  /*230b0*/  BSSY B1, `(.L_x_1839) ;  /* 0x0000037000017945 */ /* 0x000fe20003800000 */
[----:B------:R-:W-:Y:S02]  /*230c0*/  SEL R33, R8, RZ, !P0 ;  /* 0x000000ff08217207 */ /* 0x000fe40004000000 */
[----:B------:R-:W-:Y:S02]  /*230d0*/  SEL R28, R28, RZ, !P0 ;  /* 0x000000ff1c1c7207 */ /* 0x000fe40004000000 */
[----:B--2--5:R-:W-:Y:S01]  /*230e0*/  SHF.R.S32.HI R24, RZ, 0x1f, R15 ;  /* 0x0000001fff187819 */ /* 0x024fe2000001140f */
[----:B------:R-:W-:Y:S06]  /*230f0*/  @P3 BRA `(.L_x_1840) ;  /* 0x0000000000c83947 */ /* 0x000fec0003800000 */
[----:B-1----:R-:W2:Y:S01]  /*23100*/  LDL R3, [R1+0x58] ;  /* 0x0000580001037983 */ /* 0x002ea20000100800 */
[----:B------:R-:W0:Y:S02]  /*23110*/  LDC R37, c[0x0][0xbe8] ;  /* 0x0002fa00ff257b82 */ /* 0x000e240000000800 */
[----:B0-----:R-:W-:Y:S01]  /*23120*/  IMAD R2, R0, R37, RZ ;  /* 0x0000002500027224 */ /* 0x001fe200078e02ff */
[----:B--2---:R-:W-:-:S04]  /*23130*/  IADD3 R35, R3, -0x80, R35 ;  /* 0xffffff8003237810 */ /* 0x004fc80007ffe023 */
[----:B------:R-:W-:-:S13]  /*23140*/  ISETP.GE.AND P0, PT, R35, R2, PT ;  /* 0x000000022300720c */ /* 0x000fda0003f06270 */
[----:B------:R-:W-:Y:S05]  /*23150*/  @P0 BRA `(.L_x_1840) ;  /* 0x0000000000b00947 */ /* 0x000fea0003800000 */
[----:B------:R-:W2:Y:S01]  /*23160*/  LDL.LU R30, [R1+0x90] ;  /* 0x00009000011e7983 */ /* 0x000ea20000300800 */
[----:B------:R-:W-:Y:S01]  /*23170*/  IMAD.MOV.U32 R20, RZ, RZ, 0x9b8 ;  /* 0x000009b8ff147424 */ /* 0x000fe200078e00ff */
[----:B------:R-:W-:Y:S01]  /*23180*/  ISETP.GT.AND P0, PT, R7, 0x1, PT ;  /* 0x000000010700780c */ /* 0x000fe20003f04270 */
[----:B------:R-:W0:Y:S01]  /*23190*/  LDC.64 R8, c[0x0][0xba8] ;  /* 0x0002ea00ff087b82 */ /* 0x000e220000000a00 */
[----:B------:R-:W-:Y:S01]  /*231a0*/  ISETP.NE.AND P1, PT, R37, 0x1, PT ;  /* 0x000000012500780c */ /* 0x000fe20003f25270 */
[----:B------:R-:W-:Y:S01]  /*231b0*/  IMAD.MOV.U32 R21, RZ, RZ, R35 ;  /* 0x000000ffff157224 */ /* 0x000fe200078e0023 */
[----:B------:R-:W-:-:S05]  /*231c0*/  SEL R20, R20, 0x978, P0 ;  /* 0x0000097814147807 */ /* 0x000fca0000000000 */
[----:B------:R-:W1:Y:S08]  /*231d0*/  LDC.64 R2, c[0x0][R20+0x220] ;  /* 0x0000880014027b82 */ /* 0x000e700000000a00 */
[----:B------:R-:W3:Y:S08]  /*231e0*/  LDC.64 R10, c[0x0][R20+0x218] ;  /* 0x00008600140a7b82 */ /* 0x000ef00000000a00 */
[----:B------:R-:W4:Y:S08]  /*231f0*/  LDC.64 R4, c[0x0][R20+0x228] ;  /* 0x00008a0014047b82 */ /* 0x000f300000000a00 */
[----:B------:R-:W5:Y:S08]  /*23200*/  @P1 LDC R14, c[0x0][0xbec] ;  /* 0x0002fb00ff0e1b82 */ /* 0x000f700000000800 */
[----:B------:R-:W4:Y:S08]  /*23210*/  LDC.64 R6, c[0x0][R20+0x210] ;  /* 0x0000840014067b82 */ /* 0x000f300000000a00 */
[----:B------:R-:W4:Y:S01]  /*23220*/  @P1 LDC R31, c[0x0][0xbf0] ;  /* 0x0002fc00ff1f1b82 */ /* 0x000f220000000800 */
[----:B-----5:R-:W-:-:S07]  /*23230*/  @P1 IMAD.HI.U32 R14, R35, R14, RZ ;  /* 0x0000000e230e1227 */ /* 0x020fce00078e00ff */
[----:B0-----:R-:W0:Y:S01]  /*23240*/  @!P0 LDC R8, c[0x0][0xb50] ;  /* 0x0002d400ff088b82 */ /* 0x001e220000000800 */
[-C--:B-1----:R-:W-:Y:S02]  /*23250*/  IMAD R3, R3, R33.reuse, RZ ;  /* 0x0000002103037224 */ /* 0x082fe400078e02ff */
[----:B------:R-:W-:-:S05]  /*23260*/  IMAD.WIDE.U32 R12, R2, R33, RZ ;  /* 0x00000021020c7225 */ /* 0x000fca00078e00ff */
[----:B------:R-:W1:Y:S01]  /*23270*/  @!P0 LDC R9, c[0x0][0xb54] ;  /* 0x0002d500ff098b82 */ /* 0x000e620000000800 */
[-C--:B---3--:R-:W-:Y:S02]  /*23280*/  IMAD R29, R11, R226.reuse, RZ ;  /* 0x000000e20b1d7224 */ /* 0x088fe400078e02ff */
[----:B------:R-:W-:Y:S01]  /*23290*/  IMAD.WIDE.U32 R10, R10, R226, RZ ;  /* 0x000000e20a0a7225 */ /* 0x000fe200078e00ff */
[----:B----4-:R-:W-:-:S03]  /*232a0*/  @P1 SHF.R.U32.HI R21, RZ, R31, R14 ;  /* 0x0000001fff151219 */ /* 0x010fc6000001160e */
        /* <DEDUP_REMOVED lines=19> */
[----:B------:R-:W-:Y:S02]  /*233e0*/  IMAD.MOV.U32 R3, RZ, RZ, -0x800000 ;  /* 0xff800000ff037424 */ /* 0x000fe400078e00ff */
[----:B------:R-:W-:-:S05]  /*233f0*/  IMAD.IADD R2, R5, 0x1, R11 ;  /* 0x0000000105027824 */ /* 0x000fca00078e020b */
[----:B-1----:R-:W-:-:S05]  /*23400*/  LEA.HI.X R9, R4, R9, R2, 0x2, P0 ;  /* 0x0000000904097211 */ /* 0x002fca00000f1402 */
[----:B------:R0:W-:Y:S02]  /*23410*/  STG.E desc[UR60][R8.64], R3 ;  /* 0x0000000308007986 */ /* 0x0001e4000c10193c */
.L_x_1840:
[----:B------:R-:W-:Y:S05]  /*23420*/  BSYNC B1 ;  /* 0x0000000000017941 */ /* 0x000fea0003800000 */
.L_x_1839:
[----:B------:R-:W-:Y:S05]  /*23430*/  @P2 BRA `(.L_x_1835) ;  /* 0x00000008002c2947 */ /* 0x000fea0003800000 */
[----:B-1----:R-:W2:Y:S01]  /*23440*/  LDL R4, [R1+0x80] ;  /* 0x0000800001047983 */ /* 0x002ea20000100800 */
[----:B------:R-:W1:Y:S01]  /*23450*/  LDC R11, c[0x0][0xbe8] ;  /* 0x0002fa00ff0b7b82 */ /* 0x000e620000000800 */
[----:B------:R-:W-:Y:S01]  /*23460*/  ULDC.64 UR4, c[0x0][0xaa0] ;  /* 0x0002a80000047ab9 */ /* 0x000fe20000000a00 */
[----:B------:R-:W-:Y:S01]  /*23470*/  ULDC.64 UR6, c[0x0][0xaf0] ;  /* 0x0002bc0000067ab9 */ /* 0x000fe20000000a00 */
[----:B------:R-:W3:Y:S04]  /*23480*/  LDL.LU R10, [R1+0x58] ;  /* 0x00005800010a7983 */ /* 0x000ee80000300800 */
[----:B0-----:R-:W2:Y:S01]  /*23490*/  LDL R8, [R1+0xc] ;  /* 0x00000c0001087983 */ /* 0x001ea20000100800 */
[----:B------:R-:W-:-:S03]  /*234a0*/  IMAD R2, R24, UR4, RZ ;  /* 0x0000000418027c24 */ /* 0x000fc6000f8e02ff */
[----:B------:R0:W5:Y:S01]  /*234b0*/  LDL R20, [R1+0x4] ;  /* 0x0000040001147983 */ /* 0x0001620000100800 */
[C---:B------:R-:W-:Y:S02]  /*234c0*/  IMAD R5, R15.reuse, UR5, R2 ;  /* 0x000000050f057c24 */ /* 0x040fe4000f8e0202 */
[----:B------:R-:W-:Y:S01]  /*234d0*/  IMAD.WIDE.U32 R2, R15, UR4, RZ ;  /* 0x000000040f027c25 */ /* 0x000fe2000f8e00ff */
[----:B------:R0:W5:Y:S01]  /*234e0*/  LDL R14, [R1] ;  /* 0x00000000010e7983 */ /* 0x0001620000100800 */
[----:B------:R-:W-:Y:S01]  /*234f0*/  ULDC.64 UR4, c[0x0][0xae8] ;  /* 0x0002ba0000047ab9 */ /* 0x000fe20000000a00 */
[----:B-1----:R-:W-:-:S13]  /*23500*/  ISETP.NE.AND P0, PT, R11, 0x1, PT ;  /* 0x000000010b00780c */ /* 0x002fda0003f05270 */
[----:B------:R-:W1:Y:S08]  /*23510*/  @P0 LDC R6, c[0x0][0xbec] ;  /* 0x0002fb00ff060b82 */ /* 0x000e700000000800 */
[----:B------:R-:W4:Y:S01]  /*23520*/  @P0 LDC R7, c[0x0][0xbf0] ;  /* 0x0002fc00ff070b82 */ /* 0x000f220000000800 */
[----:B------:R-:W-:-:S03]  /*23530*/  IADD3 R3, R3, R5, RZ ;  /* 0x0000000503037210 */ /* 0x000fc60007ffe0ff */
[----:B------:R-:W-:-:S04]  /*23540*/  IMAD.WIDE.U32 R2, R226, UR4, R2 ;  /* 0x00000004e2027c25 */ /* 0x000fc8000f8e0002 */
[----:B------:R-:W-:Y:S01]  /*23550*/  IMAD R3, R226, UR5, R3 ;  /* 0x00000005e2037c24 */ /* 0x000fe2000f8e0203 */
[----:B------:R-:W-:Y:S01]  /*23560*/  ULDC.64 UR4, c[0x0][0xae0] ;  /* 0x0002b80000047ab9 */ /* 0x000fe20000000a00 */
[----:B------:R-:W-:-:S04]  /*23570*/  IMAD.WIDE.U32 R2, R33, UR6, R2 ;  /* 0x0000000621027c25 */ /* 0x000fc8000f8e0002 */
[----:B------:R-:W-:Y:S01]  /*23580*/  IMAD R13, R0, R11, RZ ;  /* 0x0000000b000d7224 */ /* 0x000fe200078e02ff */
[----:B------:R-:W-:Y:S01]  /*23590*/  BSSY B1, `(.L_x_1841) ;  /* 0x0000033000017945 */ /* 0x000fe20003800000 */
[----:B--2---:R-:W-:-:S04]  /*235a0*/  IMAD R4, R4, 0x20, R8 ;  /* 0x0000002004047824 */ /* 0x004fc800078e0208 */
[----:B---3--:R-:W-:-:S04]  /*235b0*/  IMAD.IADD R9, R10, 0x1, R4 ;  /* 0x000000010a097824 */ /* 0x008fc800078e0204 */
[----:B-1----:R-:W-:-:S04]  /*235c0*/  @P0 IMAD.HI.U32 R4, R9, R6, RZ ;  /* 0x0000000609040227 */ /* 0x002fc800078e00ff */
[----:B------:R-:W-:Y:S01]  /*235d0*/  IMAD.MOV.U32 R5, RZ, RZ, R9 ;  /* 0x000000ffff057224 */ /* 0x000fe200078e0009 */
[----:B----4-:R-:W-:Y:S01]  /*235e0*/  @P0 SHF.R.U32.HI R5, RZ, R7, R4 ;  /* 0x00000007ff050219 */ /* 0x010fe20000011604 */
[----:B------:R-:W-:-:S03]  /*235f0*/  IMAD R6, R28, UR6, RZ ;  /* 0x000000061c067c24 */ /* 0x000fc6000f8e02ff */
[--C-:B------:R-:W-:Y:S01]  /*23600*/  SHF.R.S32.HI R4, RZ, 0x1f, R5.reuse ;  /* 0x0000001fff047819 */ /* 0x100fe20000011405 */
[----:B------:R-:W-:Y:S02]  /*23610*/  IMAD R7, R33, UR7, R6 ;  /* 0x0000000721077c24 */ /* 0x000fe4000f8e0206 */
[----:B------:R-:W-:Y:S02]  /*23620*/  IMAD.MOV R6, RZ, RZ, -R5 ;  /* 0x000000ffff067224 */ /* 0x000fe400078e0a05 */
[----:B------:R-:W-:Y:S02]  /*23630*/  IMAD.IADD R3, R3, 0x1, R7 ;  /* 0x0000000103037824 */ /* 0x000fe400078e0207 */
[----:B------:R-:W-:Y:S02]  /*23640*/  IMAD R4, R4, UR4, RZ ;  /* 0x0000000404047c24 */ /* 0x000fe4000f8e02ff */
[----:B------:R-:W-:Y:S02]  /*23650*/  IMAD R7, R11, R6, R9 ;  /* 0x000000060b077224 */ /* 0x000fe400078e0209 */
[----:B------:R-:W-:-:S02]  /*23660*/  IMAD R9, R5, UR5, R4 ;  /* 0x0000000505097c24 */ /* 0x000fc4000f8e0204 */
[----:B------:R-:W-:Y:S01]  /*23670*/  IMAD.WIDE.U32 R2, R5, UR4, R2 ;  /* 0x0000000405027c25 */ /* 0x000fe2000f8e0002 */
[----:B------:R-:W-:Y:S01]  /*23680*/  SHF.R.S32.HI R4, RZ, 0x1f, R7 ;  /* 0x0000001fff047819 */ /* 0x000fe20000011407 */
[----:B------:R-:W-:Y:S02]  /*23690*/  ULDC.64 UR4, c[0x0][0xad8] ;  /* 0x0002b60000047ab9 */ /* 0x000fe40000000a00 */
[----:B------:R-:W-:Y:S02]  /*236a0*/  IMAD.IADD R3, R3, 0x1, R9 ;  /* 0x0000000103037824 */ /* 0x000fe400078e0209 */
[----:B------:R-:W-:Y:S01]  /*236b0*/  IMAD R4, R4, UR4, RZ ;  /* 0x0000000404047c24 */ /* 0x000fe2000f8e02ff */
[----:B------:R-:W-:Y:S01]  /*236c0*/  IADD3 R12, R8, R10, RZ ;  /* 0x0000000a080c7210 */ /* 0x000fe20007ffe0ff */
[----:B------:R-:W-:-:S04]  /*236d0*/  IMAD.WIDE.U32 R2, R7, UR4, R2 ;  /* 0x0000000407027c25 */ /* 0x000fc8000f8e0002 */
[----:B------:R-:W-:Y:S01]  /*236e0*/  IMAD R5, R7, UR5, R4 ;  /* 0x0000000507057c24 */ /* 0x000fe2000f8e0204 */
[----:B------:R-:W-:Y:S01]  /*236f0*/  ISETP.GE.AND P2, PT, R12, R13, PT ;  /* 0x0000000d0c00720c */ /* 0x000fe20003f46270 */
[----:B------:R-:W-:Y:S02]  /*23700*/  ULDC.64 UR4, c[0x0][0xa80] ;  /* 0x0002a00000047ab9 */ /* 0x000fe40000000a00 */
[----:B------:R-:W-:Y:S01]  /*23710*/  IMAD.IADD R3, R3, 0x1, R5 ;  /* 0x0000000103037824 */ /* 0x000fe200078e0205 */
[----:B------:R-:W-:Y:S01]  /*23720*/  LEA R10, P3, R2, UR4, 0x1 ;  /* 0x00000004020a7c11 */ /* 0x000fe2000f8608ff */
[----:B------:R-:W-:-:S03]  /*23730*/  VIADD R0, R12, 0x20 ;  /* 0x000000200c007836 */ /* 0x000fc60000000000 */
[----:B------:R-:W-:Y:S02]  /*23740*/  LEA.HI.X R11, R2, UR5, R3, 0x1, P3 ;  /* 0x00000005020b7c11 */ /* 0x000fe400098f0c03 */
[-C--:B------:R-:W-:Y:S01]  /*23750*/  ISETP.GE.AND P1, PT, R0, R13.reuse, PT ;  /* 0x0000000d0000720c */ /* 0x080fe20003f26270 */
[----:B------:R-:W-:Y:S01]  /*23760*/  VIADD R0, R12, 0x40 ;  /* 0x000000400c007836 */ /* 0x000fe20000000000 */
[----:B------:R0:W1:Y:S04]  /*23770*/  SHFL.IDX PT, R8, R10, RZ, 0x181f ;  /* 0x00181fff0a087589 */ /* 0x00006800000e0000 */
[----:B------:R0:W2:Y:S01]  /*23780*/  SHFL.IDX PT, R9, R11, RZ, 0x181f ;  /* 0x00181fff0b097589 */ /* 0x0000a200000e0000 */
[----:B------:R-:W-:Y:S01]  /*23790*/  ISETP.GE.AND P0, PT, R0, R13, PT ;  /* 0x0000000d0000720c */ /* 0x000fe20003f06270 */
        /* <DEDUP_REMOVED lines=13> */
[----:B-----5:R-:W-:Y:S02]  /*23870*/  @!P3 LEA.HI.X R7, R22, R9, R20, 0x1, P6 ;  /* 0x000000091607b211 */ /* 0x020fe400030f0c14 */
[----:B------:R-:W-:-:S03]  /*23880*/  @!P2 LEA R8, P6, R23, R8, 0x1 ;  /* 0x000000081708a211 */ /* 0x000fc600078c08ff */
[----:B------:R3:W-:Y:S01]  /*23890*/  @!P3 ST.E.128 desc[UR60][R6.64], RZ ;  /* 0x000000ff0600b985 */ /* 0x0007e2000c101d3c */
[----:B------:R-:W-:-:S05]  /*238a0*/  @!P2 LEA.HI.X R9, R23, R9, R14, 0x1, P6 ;  /* 0x000000091709a211 */ /* 0x000fca00030f0c0e */
[----:B------:R3:W-:Y:S04]  /*238b0*/  @!P2 ST.E.128 desc[UR60][R8.64], RZ ;  /* 0x000000ff0800a985 */ /* 0x0007e8000c101d3c */
.L_x_1842:
[----:B------:R-:W-:Y:S05]  /*238c0*/  BSYNC B1 ;  /* 0x0000000000017941 */ /* 0x000fea0003800000 */
.L_x_1841:
[----:B--23--:R2:W3:Y:S01]  /*238d0*/  SHFL.IDX PT, R9, R11, 0x1, 0x181f ;  /* 0x00381f000b097f89 */ /* 0x00c4e200000e0000 */
[----:B------:R-:W-:Y:S03]  /*238e0*/  BSSY B1, `(.L_x_1843) ;  /* 0x0000014000017945 */ /* 0x000fe60003800000 */
[----:B-1----:R2:W1:Y:S01]  /*238f0*/  SHFL.IDX PT, R8, R10, 0x1, 0x181f ;  /* 0x00381f000a087f89 */ /* 0x00246200000e0000 */
[----:B------:R-:W-:Y:S05]  /*23900*/  @P1 BRA `(.L_x_1844) ;  /* 0x0000000000441947 */ /* 0x000fea0003800000 */
[----:B------:R-:W-:Y:S02]  /*23910*/  ULDC UR4, c[0x0][0xac8] ;  /* 0x0002b20000047ab9 */ /* 0x000fe40000000800 */
[----:B------:R-:W-:Y:S02]  /*23920*/  ISETP.GE.AND P4, PT, R18, UR4, PT ;  /* 0x0000000412007c0c */ /* 0x000fe4000bf86270 */
[----:B------:R-:W-:Y:S02]  /*23930*/  ISETP.GE.AND P3, PT, R203, UR4, PT ;  /* 0x00000004cb007c0c */ /* 0x000fe4000bf66270 */
[----:B------:R-:W-:Y:S02]  /*23940*/  ISETP.GE.AND P2, PT, R22, UR4, PT ;  /* 0x0000000416007c0c */ /* 0x000fe4000bf46270 */
[----:B------:R-:W-:-:S07]  /*23950*/  ISETP.GE.AND P1, PT, R23, UR4, PT ;  /* 0x0000000417007c0c */ /* 0x000fce000bf26270 */
[CC--:B-1----:R-:W-:Y:S02]  /*23960*/  @!P4 LEA R2, P6, R18.reuse, R8.reuse, 0x1 ;  /* 0x000000081202c211 */ /* 0x0c2fe400078c08ff */
[CC--:B------:R-:W-:Y:S02]  /*23970*/  @!P3 LEA R4, P5, R201.reuse, R8.reuse, 0x1 ;  /* 0x00000008c904b211 */ /* 0x0c0fe400078a08ff */
[-C--:B---3--:R-:W-:Y:S02]  /*23980*/  @!P4 LEA.HI.X R3, R18, R9.reuse, R19, 0x1, P6 ;  /* 0x000000091203c211 */ /* 0x088fe400030f0c13 */
[-C--:B------:R-:W-:Y:S02]  /*23990*/  @!P2 LEA R6, P6, R22, R8.reuse, 0x1 ;  /* 0x000000081606a211 */ /* 0x080fe400078c08ff */
[----:B------:R-:W-:Y:S01]  /*239a0*/  @!P3 LEA.HI.X R5, R201, R9, R224, 0x1, P5 ;  /* 0x00000009c905b211 */ /* 0x000fe200028f0ce0 */
[----:B------:R4:W-:Y:S01]  /*239b0*/  @!P4 ST.E.128 desc[UR60][R2.64], RZ ;  /* 0x000000ff0200c985 */ /* 0x0009e2000c101d3c */
[----:B------:R-:W-:-:S02]  /*239c0*/  @!P1 LEA R8, P5, R23, R8, 0x1 ;  /* 0x0000000817089211 */ /* 0x000fc400078a08ff */
[-C--:B-----5:R-:W-:Y:S01]  /*239d0*/  @!P2 LEA.HI.X R7, R22, R9.reuse, R20, 0x1, P6 ;  /* 0x000000091607a211 */ /* 0x0a0fe200030f0c14 */
[----:B------:R4:W-:Y:S01]  /*239e0*/  @!P3 ST.E.128 desc[UR60][R4.64], RZ ;  /* 0x000000ff0400b985 */ /* 0x0009e2000c101d3c */
[----:B------:R-:W-:-:S03]  /*239f0*/  @!P1 LEA.HI.X R9, R23, R9, R14, 0x1, P5 ;  /* 0x0000000917099211 */ /* 0x000fc600028f0c0e */
[----:B------:R4:W-:Y:S04]  /*23a00*/  @!P2 ST.E.128 desc[UR60][R6.64], RZ ;  /* 0x000000ff0600a985 */ /* 0x0009e8000c101d3c */
[----:B------:R4:W-:Y:S02]  /*23a10*/  @!P1 ST.E.128 desc[UR60][R8.64], RZ ;  /* 0x000000ff08009985 */ /* 0x0009e4000c101d3c */
.L_x_1844:
[----:B------:R-:W-:Y:S05]  /*23a20*/  BSYNC B1 ;  /* 0x0000000000017941 */ /* 0x000fea0003800000 */
.L_x_1843:
[----:B---34-:R3:W4:Y:S01]  /*23a30*/  SHFL.IDX PT, R9, R11, 0x2, 0x181f ;  /* 0x00581f000b097f89 */ /* 0x01872200000e0000 */
        /* <DEDUP_REMOVED lines=10> */
[-C--:B------:R-:W-:Y:S02]  /*23ae0*/  @!P1 LEA R6, P4, R22, R8.reuse, 0x1 ;  /* 0x0000000816069211 */ /* 0x080fe400078808ff */
[-C--:B----4-:R-:W-:Y:S02]  /*23af0*/  @!P3 LEA.HI.X R3, R18, R9.reuse, R19, 0x1, P6 ;  /* 0x000000091203b211 */ /* 0x090fe400030f0c13 */
[----:B------:R-:W-:Y:S02]  /*23b00*/  @!P0 LEA R8, P6, R23, R8, 0x1 ;  /* 0x0000000817088211 */ /* 0x000fe400078c08ff */
[-C--:B------:R-:W-:Y:S01]  /*23b10*/  @!P2 LEA.HI.X R5, R201, R9.reuse, R224, 0x1, P5 ;  /* 0x00000009c905a211 */ /* 0x080fe200028f0ce0 */
[----:B------:R1:W-:Y:S01]  /*23b20*/  @!P3 ST.E.128 desc[UR60][R2.64], RZ ;  /* 0x000000ff0200b985 */ /* 0x0003e2000c101d3c */
[----:B-----5:R-:W-:-:S02]  /*23b30*/  @!P1 LEA.HI.X R7, R22, R9, R20, 0x1, P4 ;  /* 0x0000000916079211 */ /* 0x020fc400020f0c14 */
[----:B------:R-:W-:Y:S01]  /*23b40*/  @!P0 LEA.HI.X R9, R23, R9, R14, 0x1, P6 ;  /* 0x0000000917098211 */ /* 0x000fe200030f0c0e */
[----:B------:R1:W-:Y:S04]  /*23b50*/  @!P2 ST.E.128 desc[UR60][R4.64], RZ ;  /* 0x000000ff0400a985 */ /* 0x0003e8000c101d3c */
[----:B------:R1:W-:Y:S04]  /*23b60*/  @!P1 ST.E.128 desc[UR60][R6.64], RZ ;  /* 0x000000ff06009985 */ /* 0x0003e8000c101d3c */
[----:B------:R1:W-:Y:S02]  /*23b70*/  @!P0 ST.E.128 desc[UR60][R8.64], RZ ;  /* 0x000000ff08008985 */ /* 0x0003e4000c101d3c */
.L_x_1846:
[----:B------:R-:W-:Y:S05]  /*23b80*/  BSYNC B1 ;  /* 0x0000000000017941 */ /* 0x000fea0003800000 */
.L_x_1845:
[----:B------:R-:W-:Y:S01]  /*23b90*/  VIADD R0, R12, 0x60 ;  /* 0x000000600c007836 */ /* 0x000fe20000000000 */
[----:B0-23--:R-:W0:Y:S04]  /*23ba0*/  SHFL.IDX PT, R11, R11, 0x3, 0x181f ;  /* 0x00781f000b0b7f89 */ /* 0x00de2800000e0000 */
[----:B------:R-:W-:Y:S01]  /*23bb0*/  ISETP.GE.AND P0, PT, R0, R13, PT ;  /* 0x0000000d0000720c */ /* 0x000fe20003f06270 */
[----:B-1----:R1:W2:-:S12]  /*23bc0*/  SHFL.IDX PT, R8, R10, 0x3, 0x181f ;  /* 0x00781f000a087f89 */ /* 0x00229800000e0000 */
[----:B-1----:R-:W-:Y:S05]  /*23bd0*/  @P0 BRA `(.L_x_1835) ;  /* 0x0000000000440947 */ /* 0x002fea0003800000 */
[----:B------:R-:W-:Y:S02]  /*23be0*/  ULDC UR4, c[0x0][0xac8] ;  /* 0x0002b20000047ab9 */ /* 0x000fe40000000800 */
[----:B------:R-:W-:Y:S02]  /*23bf0*/  ISETP.GE.AND P3, PT, R18, UR4, PT ;  /* 0x0000000412007c0c */ /* 0x000fe4000bf66270 */
[----:B------:R-:W-:Y:S02]  /*23c00*/  ISETP.GE.AND P2, PT, R203, UR4, PT ;  /* 0x00000004cb007c0c */ /* 0x000fe4000bf46270 */
[----:B------:R-:W-:Y:S02]  /*23c10*/  ISETP.GE.AND P1, PT, R22, UR4, PT ;  /* 0x0000000416007c0c */ /* 0x000fe4000bf26270 */
[----:B------:R-:W-:-:S07]  /*23c20*/  ISETP.GE.AND P0, PT, R23, UR4, PT ;  /* 0x0000000417007c0c */ /* 0x000fce000bf06270 */
[-C--:B--2---:R-:W-:Y:S02]  /*23c30*/  @!P3 LEA R2, P6, R18, R8.reuse, 0x1 ;  /* 0x000000081202b211 */ /* 0x084fe400078c08ff */
[-C--:B------:R-:W-:Y:S02]  /*23c40*/  @!P2 LEA R4, P5, R201, R8.reuse, 0x1 ;  /* 0x00000008c904a211 */ /* 0x080fe400078a08ff */
[-C--:B------:R-:W-:Y:S02]  /*23c50*/  @!P1 LEA R6, P4, R22, R8.reuse, 0x1 ;  /* 0x0000000816069211 */ /* 0x080fe400078808ff */
[-C--:B0-----:R-:W-:Y:S02]  /*23c60*/  @!P3 LEA.HI.X R3, R18, R11.reuse, R19, 0x1, P6 ;  /* 0x0000000b1203b211 */ /* 0x081fe400030f0c13 */
[----:B------:R-:W-:Y:S02]  /*23c70*/  @!P0 LEA R8, P6, R23, R8, 0x1 ;  /* 0x0000000817088211 */ /* 0x000fe400078c08ff */
[-C--:B------:R-:W-:Y:S01]  /*23c80*/  @!P2 LEA.HI.X R5, R201, R11.reuse, R224, 0x1, P5 ;  /* 0x0000000bc905a211 */ /* 0x080fe200028f0ce0 */
[----:B------:R0:W-:Y:S01]  /*23c90*/  @!P3 ST.E.128 desc[UR60][R2.64], RZ ;  /* 0x000000ff0200b985 */ /* 0x0001e2000c101d3c */
[----:B-----5:R-:W-:-:S02]  /*23ca0*/  @!P1 LEA.HI.X R7, R22, R11, R20, 0x1, P4 ;  /* 0x0000000b16079211 */ /* 0x020fc400020f0c14 */
[----:B----4-:R-:W-:Y:S01]  /*23cb0*/  @!P0 LEA.HI.X R9, R23, R11, R14, 0x1, P6 ;  /* 0x0000000b17098211 */ /* 0x010fe200030f0c0e */
[----:B------:R0:W-:Y:S04]  /*23cc0*/  @!P2 ST.E.128 desc[UR60][R4.64], RZ ;  /* 0x000000ff0400a985 */ /* 0x0001e8000c101d3c */
[----:B------:R0:W-:Y:S04]  /*23cd0*/  @!P1 ST.E.128 desc[UR60][R6.64], RZ ;  /* 0x000000ff06009985 */ /* 0x0001e8000c101d3c */
[----:B------:R0:W-:Y:S02]  /*23ce0*/  @!P0 ST.E.128 desc[UR60][R8.64], RZ ;  /* 0x000000ff08008985 */ /* 0x0001e4000c101d3c */
.L_x_1835:
[----:B------:R-:W-:Y:S05]  /*23cf0*/  BSYNC B0 ;  /* 0x0000000000007941 */ /* 0x000fea0003800000 */
.L_x_1825:
[----:B------:R-:W-:Y:S02]  /*23d00*/  ULDC UR4, c[0x0][0xc3c] ;  /* 0x00030f0000047ab9 */ /* 0x000fe40000000800 */
[----:B------:R-:W-:-:S13]  /*23d10*/  ISETP.GE.AND P0, PT, R27, UR4, PT ;  /* 0x000000041b007c0c */ /* 0x000fda000bf06270 */
[----:B------:R-:W-:Y:S05]  /*23d20*/  @!P0 BRA `(.L_x_1847) ;  /* 0xfffffdd800f88947 */ /* 0x000fea000383ffff */
[----:B------:R-:W-:Y:S05]  /*23d30*/  BRA `(.L_x_1537) ;  /* 0x0000008400487947 */ /* 0x000fea0003800000 */
.L_x_1535:
        /* <DEDUP_REMOVED lines=16> */
.L_x_1848:
[----:B------:R-:W-:Y:S01]  /*23e40*/  LOP3.LUT R6, R0, 0x1f, RZ, 0xc0, !PT ;  /* 0x0000001f00067812 */ /* 0x000fe200078ec0ff */
[----:B------:R-:W-:Y:S01]  /*23e50*/  ULDC UR4, c[0x0][0xc3c] ;  /* 0x00030f0000047ab9 */ /* 0x000fe20000000800 */
[----:B------:R-:W-:Y:S01]  /*23e60*/  MOV R8, RZ ;  /* 0x000000ff00087202 */ /* 0x000fe20000000f00 */
        /* <DEDUP_REMOVED lines=34> */
[----:B0-----:R-:W-:Y:S02]  /*24090*/  ISETP.GT.AND P6, PT, R9, UR6, PT ;  /* 0x0000000609007c0c */ /* 0x001fe4000bfc4270 */
[----:B------:R-:W-:-:S11]  /*240a0*/  MOV R4, R9 ;  /* 0x0000000900047202 */ /* 0x000fd60000000f00 */
[----:B------:R-:W-:Y:S05]  /*240b0*/  @P6 BRA `(.L_x_1850) ;  /* 0x0000000000a06947 */ /* 0x000fea0003800000 */
[----:B------:R-:W-:Y:S01]  /*240c0*/  IMAD.MOV.U32 R9, RZ, RZ, R4 ;  /* 0x000000ffff097224 */ /* 0x000fe200078e0004 */
[----:B------:R-:W-:Y:S01]  /*240d0*/  UMOV UR4, URZ ;  /* 0x0000003f00047c82 */ /* 0x000fe20008000000 */
[----:B------:R-:W-:-:S05]  /*240e0*/  ULDC UR5, c[0x0][0xc38] ;  /* 0x00030e0000057ab9 */ /* 0x000fca0000000800 */
.L_x_1852:
[----:B------:R-:W0:Y:S01]  /*240f0*/  LDC R2, c[0x0][0xc3c] ;  /* 0x00030f00ff027b82 */ /* 0x000e220000000800 */
[----:B------:R-:W-:Y:S01]  /*24100*/  UIADD3 UR4, UR4, 0x1f, URZ ;  /* 0x0000001f04047890 */ /* 0x000fe2000fffe03f */
[----:B------:R-:W-:Y:S02]  /*24110*/  ULDC UR7, c[0x0][0xc3c] ;  /* 0x00030f0000077ab9 */ /* 0x000fe40000000800 */
[----:B------:R-:W-:-:S03]  /*24120*/  IMAD.U32 R27, RZ, RZ, UR7 ;  /* 0x00000007ff1b7e24 */ /* 0x000fc6000f8e00ff */
[----:B0-----:R-:W-:-:S13]  /*24130*/  ISETP.LE.AND P6, PT, R2, UR4, PT ;  /* 0x0000000402007c0c */ /* 0x001fda000bfc3270 */
[----:B------:R-:W-:Y:S05]  /*24140*/  @P6 BRA `(.L_x_1851) ;  /* 0x0000000800a86947 */ /* 0x000fea0003800000 */
[----:B------:R-:W-:Y:S02]  /*24150*/  VIADD R11, R6, UR4 ;  /* 0x00000004060b7c36 */ /* 0x000fe40008000000 */
[----:B------:R-:W-:Y:S02]  /*24160*/  IMAD.MOV.U32 R7, RZ, RZ, RZ ;  /* 0x000000ffff077224 */ /* 0x000fe400078e00ff */
[----:B------:R-:W-:Y:S01]  /*24170*/  IMAD.MOV.U32 R8, RZ, RZ, RZ ;  /* 0x000000ffff087224 */ /* 0x000fe200078e00ff */
[----:B------:R-:W-:-:S13]  /*24180*/  ISETP.GE.OR P6, PT, R11, R2, !P0 ;  /* 0x000000020b00720c */ /* 0x000fda00047c6670 */
[----:B------:R-:W0:Y:S08]  /*24190*/  @!P6 LDC.64 R4, c[0x0][0xc80] ;  /* 0x00032000ff04eb82 */ /* 0x000e300000000a00 */
[----:B------:R-:W1:Y:S01]  /*241a0*/  @!P6 LDC.64 R2, c[0x0][0xc78] ;  /* 0x00031e00ff02eb82 */ /* 0x000e620000000a00 */
[----:B0-----:R-:W-:-:S05]  /*241b0*/  @!P6 IMAD.WIDE R4, R11, 0x4, R4 ;  /* 0x000000040b04e825 */ /* 0x001fca00078e0204 */
[----:B------:R-:W2:Y:S01]  /*241c0*/  @!P6 LDG.E R7, desc[UR60][R4.64] ;  /* 0x0000003c0407e981 */ /* 0x000ea2000c1e1900 */
[----:B-1----:R-:W-:-:S05]  /*241d0*/  @!P6 IMAD.WIDE R2, R11, 0x4, R2 ;  /* 0x000000040b02e825 */ /* 0x002fca00078e0202 */
[----:B------:R-:W2:Y:S02]  /*241e0*/  @!P6 LDG.E R8, desc[UR60][R2.64] ;  /* 0x0000003c0208e981 */ /* 0x000ea4000c1e1900 */
[----:B--2---:R-:W-:-:S05]  /*241f0*/  IMAD R13, R7, R8, RZ ;  /* 0x00000008070d7224 */ /* 0x004fca00078e02ff */
        /* <DEDUP_REMOVED lines=20> */
.L_x_1850:
[----:B------:R-:W-:Y:S01]  /*24340*/  IADD3 R5, -R4, R9, RZ ;  /* 0x0000000904057210 */ /* 0x000fe20007ffe1ff */
[----:B------:R-:W-:-:S04]  /*24350*/  IMAD.MOV.U32 R24, RZ, RZ, RZ ;  /* 0x000000ffff187224 */ /* 0x000fc800078e00ff */
        /* <DEDUP_REMOVED lines=9> */
[----:B------:R-:W-:-:S05]  /*243f0*/  VIADD R3, R27, 0xffffffff ;  /* 0xffffffff1b037836 */ /* 0x000fca0000000000 */
[----:B------:R0:W1:Y:S02]  /*24400*/  SHFL.IDX PT, R24, R2, R3, 0x1f ;  /* 0x00001f0302187589 */ /* 0x00006400000e0000 */
.L_x_1853:
[----:B-1----:R-:W-:Y:S02]  /*24410*/  IMAD R24, R24, UR5, R5 ;  /* 0x0000000518187c24 */ /* 0x002fe4000f8e0205 */
[----:B------:R-:W-:-:S03]  /*24420*/  VIADD R27, R27, UR4 ;  /* 0x000000041b1b7c36 */ /* 0x000fc60008000000 */
[----:B------:R-:W-:Y:S01]  /*24430*/  IADD3 R4, -R24, UR6, RZ ;  /* 0x0000000618047c10 */ /* 0x000fe2000fffe1ff */
[----:B------:R-:W-:Y:S06]  /*24440*/  @!P1 BRA `(.L_x_1854) ;  /* 0x0000000000e89947 */ /* 0x000fec0003800000 */
[-C--:B--2---:R-:W-:Y:S02]  /*24450*/  IABS R12, R7.reuse ;  /* 0x00000007000c7213 */ /* 0x084fe40000000000 */
[----:B------:R-:W-:Y:S02]  /*24460*/  IABS R5, R8 ;  /* 0x0000000800057213 */ /* 0x000fe40000000000 */
[----:B------:R-:W1:Y:S01]  /*24470*/  I2F.RP R9, R12 ;  /* 0x0000000c00097306 */ /* 0x000e620000209400 */
[----:B------:R-:W-:-:S07]  /*24480*/  IABS R13, R7 ;  /* 0x00000007000d7213 */ /* 0x000fce0000000000 */
[----:B------:R-:W2:Y:S08]  /*24490*/  I2F.RP R10, R5 ;  /* 0x00000005000a7306 */ /* 0x000eb00000209400 */
[----:B-1----:R-:W0:Y:S08]  /*244a0*/  MUFU.RCP R9, R9 ;  /* 0x0000000900097308 */ /* 0x002e300000001000 */
[----:B--2---:R-:W-:Y:S01]  /*244b0*/  MUFU.RCP R10, R10 ;  /* 0x0000000a000a7308 */ /* 0x004fe20000001000 */
[----:B0-----:R-:W-:Y:S01]  /*244c0*/  VIADD R2, R9, 0xffffffe ;  /* 0x0ffffffe09027836 */ /* 0x001fe20000000000 */
[----:B------:R-:W-:-:S06]  /*244d0*/  IABS R9, R4 ;  /* 0x0000000400097213 */ /* 0x000fcc0000000000 */
[----:B------:R0:W1:Y:S02]  /*244e0*/  F2I.FTZ.U32.TRUNC.NTZ R3, R2 ;  /* 0x0000000200037305 */ /* 0x000064000021f000 */
[----:B0-----:R-:W-:Y:S01]  /*244f0*/  MOV R2, RZ ;  /* 0x000000ff00027202 */ /* 0x001fe20000000f00 */
        /* <DEDUP_REMOVED lines=14> */
[----:B------:R-:W0:Y:S01]  /*245e0*/  F2I.FTZ.U32.TRUNC.NTZ R3, R11 ;  /* 0x0000000b00037305 */ /* 0x000e22000021f000 */
[----:B------:R-:W-:-:S05]  /*245f0*/  IABS R12, R8 ;  /* 0x00000008000c7213 */ /* 0x000fca0000000000 */
[----:B------:R-:W-:-:S05]  /*24600*/  IMAD.MOV R12, RZ, RZ, -R12 ;  /* 0x000000ffff0c7224 */ /* 0x000fca00078e0a0c */
[----:B------:R-:W-:-:S05]  /*24610*/  @P0 VIADD R2, R2, 0x1 ;  /* 0x0000000102020836 */ /* 0x000fca0000000000 */
[----:B------:R-:W-:Y:S01]  /*24620*/  MOV R13, R2 ;  /* 0x00000002000d7202 */ /* 0x000fe20000000f00 */
[----:B0-----:R-:W-:-:S04]  /*24630*/  IMAD.MOV R2, RZ, RZ, -R3 ;  /* 0x000000ffff027224 */ /* 0x001fc800078e0a03 */
[----:B------:R-:W-:Y:S01]  /*24640*/  @!P2 IMAD.MOV R13, RZ, RZ, -R13 ;  /* 0x000000ffff0da224 */ /* 0x000fe200078e0a0d */
[----:B------:R-:W-:Y:S01]  /*24650*/  @!P1 LOP3.LUT R13, RZ, R7, RZ, 0x33, !PT ;  /* 0x00000007ff0d9212 */ /* 0x000fe200078e33ff */
[----:B------:R-:W-:Y:S02]  /*24660*/  IMAD R9, R2, R5, RZ ;  /* 0x0000000502097224 */ /* 0x000fe400078e02ff */
[----:B------:R-:W-:Y:S01]  /*24670*/  IMAD.MOV.U32 R2, RZ, RZ, RZ ;  /* 0x000000ffff027224 */ /* 0x000fe200078e00ff */
[----:B------:R-:W-:-:S03]  /*24680*/  IABS R10, R13 ;  /* 0x0000000d000a7213 */ /* 0x000fc60000000000 */
[----:B------:R-:W-:-:S04]  /*24690*/  IMAD.HI.U32 R2, R3, R9, R2 ;  /* 0x0000000903027227 */ /* 0x000fc800078e0002 */
[----:B------:R-:W-:Y:S01]  /*246a0*/  IMAD.MOV.U32 R3, RZ, RZ, R10 ;  /* 0x000000ffff037224 */ /* 0x000fe200078e000a */
[----:B------:R-:W-:-:S03]  /*246b0*/  MOV R10, R12 ;  /* 0x0000000c000a7202 */ /* 0x000fc60000000f00 */
        /* <DEDUP_REMOVED lines=8> */
[----:B------:R-:W-:Y:S02]  /*24740*/  ISETP.GE.U32.AND P0, PT, R10, R5, PT ;  /* 0x000000050a00720c */ /* 0x000fe40003f06070 */
[----:B------:R-:W-:-:S11]  /*24750*/  IADD3 R5, -R13, RZ, RZ ;  /* 0x000000ff0d057210 */ /* 0x000fd60007ffe1ff */
[----:B------:R-:W-:-:S04]  /*24760*/  @P0 VIADD R2, R2, 0x1 ;  /* 0x0000000102020836 */ /* 0x000fc80000000000 */
        /* <DEDUP_REMOVED lines=8> */
.L_x_1854:
[----:B0-----:R-:W0:Y:S02]  /*247f0*/  LDC.64 R2, c[0x0][0xc90] ;  /* 0x00032400ff027b82 */ /* 0x001e240000000a00 */
        /* <DEDUP_REMOVED lines=13> */
[----:B------:R-:W-:Y:S01]  /*248d0*/  IMAD.HI.U32 R2, R3, R11, R2 ;  /* 0x0000000b03027227 */ /* 0x000fe200078e0002 */
[----:B------:R-:W-:-:S05]  /*248e0*/  IADD3 R3, RZ, -R12, RZ ;  /* 0x8000000cff037210 */ /* 0x000fca0007ffe0ff */
        /* <DEDUP_REMOVED lines=17> */
[----:B------:R-:W-:Y:S02]  /*24a00*/  VIADDMNMX R8, R8, UR5, R13, PT ;  /* 0x0000000508087c46 */ /* 0x000fe4000b80010d */
[----:B------:R-:W-:-:S02]  /*24a10*/  IADD3 R9, R9, 0x1000000, R4 ;  /* 0x0100000009097810 */ /* 0x000fc40007ffe004 */
[-C--:B------:R-:W-:Y:S01]  /*24a20*/  IABS R12, R8.reuse ;  /* 0x00000008000c7213 */ /* 0x080fe20000000000 */
[----:B------:R-:W-:Y:S01]  /*24a30*/  IMAD.MOV R26, RZ, RZ, -R8 ;  /* 0x000000ffff1a7224 */ /* 0x000fe200078e0a08 */
[----:B------:R-:W-:Y:S02]  /*24a40*/  IABS R13, R8 ;  /* 0x00000008000d7213 */ /* 0x000fe40000000000 */
[----:B------:R-:W0:Y:S08]  /*24a50*/  I2F.RP R10, R12 ;  /* 0x0000000c000a7306 */ /* 0x000e300000209400 */
[----:B0-----:R-:W0:Y:S02]  /*24a60*/  MUFU.RCP R10, R10 ;  /* 0x0000000a000a7308 */ /* 0x001e240000001000 */
[----:B0-----:R-:W-:-:S06]  /*24a70*/  IADD3 R3, R10, 0xffffffe, RZ ;  /* 0x0ffffffe0a037810 */ /* 0x001fcc0007ffe0ff */
        /* <DEDUP_REMOVED lines=19> */
[----:B------:R-:W-:-:S07]  /*24bb0*/  IMAD R26, R2, R26, R9 ;  /* 0x0000001a021a7224 */ /* 0x000fce00078e0209 */
.L_x_1855:
[----:B------:R-:W-:-:S05]  /*24bc0*/  LOP3.LUT R2, RZ, R2, RZ, 0x33, !PT ;  /* 0x00000002ff027212 */ /* 0x000fca00078e33ff */
[----:B------:R-:W-:Y:S01]  /*24bd0*/  IMAD.IADD R25, R7, 0x1, R2 ;  /* 0x0000000107197824 */ /* 0x000fe200078e0202 */
[----:B------:R-:W-:Y:S06]  /*24be0*/  BRA `(.L_x_1856) ;  /* 0x00000000000c7947 */ /* 0x000fec0003800000 */
.L_x_1851:
[----:B------:R-:W-:Y:S01]  /*24bf0*/  MOV R25, RZ ;  /* 0x000000ff00197202 */ /* 0x000fe20000000f00 */
[----:B------:R-:W-:Y:S02]  /*24c00*/  IMAD.U32 R24, RZ, RZ, UR6 ;  /* 0x00000006ff187e24 */ /* 0x000fe4000f8e00ff */
[----:B------:R-:W-:-:S07]  /*24c10*/  IMAD.MOV.U32 R26, RZ, RZ, RZ ;  /* 0x000000ffff1a7224 */ /* 0x000fce00078e00ff */
.L_x_1856:
[----:B------:R-:W-:-:S13]  /*24c20*/  ISETP.NE.AND P0, PT, R6, RZ, PT ;  /* 0x000000ff0600720c */ /* 0x000fda0003f05270 */
[----:B------:R-:W0:Y:S01]  /*24c30*/  @!P0 S2R R3, SR_CgaCtaId ;  /* 0x0000000000038919 */ /* 0x000e220000008800 */
[----:B------:R-:W-:-:S04]  /*24c40*/  @!P0 MOV R2, 0x400 ;  /* 0x0000040000028802 */ /* 0x000fc80000000f00 */
[----:B0-----:R-:W-:-:S05]  /*24c50*/  @!P0 LEA R2, R3, R2, 0x18 ;  /* 0x0000000203028211 */ /* 0x001fca00078ec0ff */
[----:B------:R1:W-:Y:S01]  /*24c60*/  @!P0 STS.128 [R2+0x308d0], R24 ;  /* 0x0308d01802008388 */ /* 0x0003e20000000c00 */
[----:B------:R-:W-:Y:S06]  /*24c70*/  BAR.ARV 0x5, 0x180 ;  /* 0x0146000000007b1d */ /* 0x000fec0000002000 */
.L_x_1849:
        /* <DEDUP_REMOVED lines=15> */
[----:B------:R-:W-:Y:S01]  /*24d70*/  SHF.L.U32 R33, R4, 0x3, RZ ;  /* 0x0000000304217819 */ /* 0x000fe200000006ff */
[----:B------:R-:W-:Y:S01]  /*24d80*/  IMAD.MOV.U32 R22, RZ, RZ, RZ ;  /* 0x000000ffff167224 */ /* 0x000fe200078e00ff */
[----:B------:R-:W-:Y:S01]  /*24d90*/  LOP3.LUT R36, R36, 0x38, RZ, 0xc0, !PT ;  /* 0x0000003824247812 */ /* 0x000fe200078ec0ff */
[----:B------:R-:W-:Y:S01]  /*24da0*/  IMAD.MOV.U32 R29, RZ, RZ, 0x1 ;  /* 0x00000001ff1d7424 */ /* 0x000fe200078e00ff */
[----:B------:R-:W-:Y:S01]  /*24db0*/  ULDC.64 UR36, c[0x0][0x198] ;  /* 0x0000660000247ab9 */ /* 0x000fe20000000a00 */
[----:B------:R-:W-:Y:S01]  /*24dc0*/  ULDC UR38, c[0x0][0xc] ;  /* 0x0000030000267ab9 */ /* 0x000fe20000000800 */
[----:B------:R-:W-:-:S02]  /*24dd0*/  LOP3.LUT R37, R36, 0xc0, RZ, 0xfc, !PT ;  /* 0x000000c024257812 */ /* 0x000fc400078efcff */
[----:B--2---:R-:W-:Y:S02]  /*24de0*/  R2UR UR4, R2 ;  /* 0x00000000020472ca */ /* 0x004fe400000e0000 */
[----:B------:R-:W-:Y:S01]  /*24df0*/  LOP3.LUT R2, R3, 0x38, R0, 0x78, !PT ;  /* 0x0000003803027812 */ /* 0x000fe200078e7800 */
[----:B------:R-:W-:-:S03]  /*24e00*/  IMAD.SHL.U32 R0, R0, 0x10, RZ ;  /* 0x0000001000007824 */ /* 0x000fc600078e00ff */
[----:B------:R-:W-:Y:S02]  /*24e10*/  LOP3.LUT R33, R2, 0x200, R33, 0xf8, !PT ;  /* 0x0000020002217812 */ /* 0x000fe400078ef821 */
[----:B------:R-:W-:-:S04]  /*24e20*/  SHF.R.U32.HI R2, RZ, 0x3, R4 ;  /* 0x00000003ff027819 */ /* 0x000fc80000011604 */
[----:B------:R-:W-:Y:S01]  /*24e30*/  LOP3.LUT R0, R2, 0x70, R0, 0xf8, !PT ;  /* 0x0000007002007812 */ /* 0x000fe200078ef800 */
[----:B------:R-:W-:Y:S01]  /*24e40*/  ULOP3.LUT UR39, UR4, 0x2, URZ, 0xfc, !UPT ;  /* 0x0000000204277892 */ /* 0x000fe2000f8efc3f */
[C---:B------:R-:W-:Y:S02]  /*24e50*/  LOP3.LUT R2, R36.reuse, 0x40, RZ, 0xfc, !PT ;  /* 0x0000004024027812 */ /* 0x040fe400078efcff */
[----:B------:R-:W-:Y:S01]  /*24e60*/  UMOV UR4, 0x400 ;  /* 0x0000040000047882 */ /* 0x000fe20000000000 */
[----:B------:R-:W-:Y:S01]  /*24e70*/  LOP3.LUT R0, R36, 0x80, RZ, 0xfc, !PT ;  /* 0x0000008024007812 */ /* 0x000fe200078efcff */
[----:B0-----:R-:W-:-:S06]  /*24e80*/  ULEA UR4, UR5, UR4, 0x18 ;  /* 0x0000000405047291 */ /* 0x001fcc000f8ec03f */
[----:B------:R-:W-:-:S05]  /*24e90*/  MOV R17, UR4 ;  /* 0x0000000400117c02 */ /* 0x000fca0008000f00 */
[----:B-1----:R-:W-:-:S07]  /*24ea0*/  IMAD R34, R33, 0x2, R17 ;  /* 0x0000000221227824 */ /* 0x002fce00078e0211 */
.L_x_1984:
[----:B------:R-:W-:Y:S05]  /*24eb0*/  YIELD ;  /* 0x0000000000007946 */ /* 0x000fea0003800000 */
[----:B------:R-:W-:Y:S01]  /*24ec0*/  ULDC.64 UR4, c[0x0][0xa28] ;  /* 0x00028a0000047ab9 */ /* 0x000fe20000000a00 */
[----:B------:R-:W-:Y:S01]  /*24ed0*/  IMAD.MOV.U32 R11, RZ, RZ, RZ ;  /* 0x000000ffff0b7224 */ /* 0x000fe200078e00ff */
[----:B------:R-:W-:Y:S01]  /*24ee0*/  ISETP.NE.U32.AND P0, PT, RZ, UR4, PT ;  /* 0x00000004ff007c0c */ /* 0x000fe2000bf05070 */
[----:B0-----:R-:W0:Y:S01]  /*24ef0*/  LDC.64 R4, c[0x0][0xa00] ;  /* 0x00028000ff047b82 */ /* 0x001e220000000a00 */
[----:B------:R-:W-:Y:S02]  /*24f00*/  ULDC.64 UR6, c[0x0][0xa10] ;  /* 0x0002840000067ab9 */ /* 0x000fe40000000a00 */
[----:B------:R-:W-:Y:S01]  /*24f10*/  ISETP.NE.AND.EX P0, PT, RZ, UR5, PT, P0 ;  /* 0x00000005ff007c0c */ /* 0x000fe2000bf05300 */
[----:B------:R-:W-:-:S12]  /*24f20*/  ULDC.64 UR4, c[0x0][0xa18] ;  /* 0x0002860000047ab9 */ /* 0x000fd80000000a00 */
[----:B-1----:R-:W1:Y:S01]  /*24f30*/  @P0 LDC.64 R2, c[0x0][0xa28] ;  /* 0x00028a00ff020b82 */ /* 0x002e620000000a00 */
[----:B------:R-:W-:Y:S01]  /*24f40*/  ISETP.NE.U32.AND P1, PT, RZ, UR6, PT ;  /* 0x00000006ff007c0c */ /* 0x000fe2000bf25070 */
[----:B-1----:R-:W-:-:S05]  /*24f50*/  @P0 IMAD.WIDE R2, R27, 0x4, R2 ;  /* 0x000000041b020825 */ /* 0x002fca00078e0202 */
[----:B------:R1:W2:Y:S01]  /*24f60*/  @P0 LDG.E R11, desc[UR60][R2.64] ;  /* 0x0000003c020b0981 */ /* 0x0002a2000c1e1900 */
[----:B------:R-:W-:Y:S01]  /*24f70*/  ISETP.NE.U32.AND P0, PT, RZ, UR4, PT ;  /* 0x00000004ff007c0c */ /* 0x000fe2000bf05070 */
[----:B------:R-:W-:Y:S01]  /*24f80*/  IMAD.MOV.U32 R35, RZ, RZ, RZ ;  /* 0x000000ffff237224 */ /* 0x000fe200078e00ff */
[----:B------:R-:W-:Y:S01]  /*24f90*/  ISETP.NE.AND.EX P1, PT, RZ, UR7, PT, P1 ;  /* 0x00000007ff007c0c */ /* 0x000fe2000bf25310 */
[----:B------:R-:W-:Y:S01]  /*24fa0*/  IMAD.MOV.U32 R0, RZ, RZ, RZ ;  /* 0x000000ffff007224 */ /* 0x000fe200078e00ff */
[----:B------:R-:W-:Y:S01]  /*24fb0*/  ISETP.NE.AND.EX P2, PT, RZ, UR5, PT, P0 ;  /* 0x00000005ff007c0c */ /* 0x000fe2000bf45300 */
[----:B------:R-:W-:Y:S01]  /*24fc0*/  ULDC.64 UR4, c[0x0][0xa00] ;  /* 0x0002800000047ab9 */ /* 0x000fe20000000a00 */
[----:B0-----:R-:W-:Y:S01]  /*24fd0*/  IMAD.WIDE R4, R27, 0x4, R4 ;  /* 0x000000041b047825 */ /* 0x001fe200078e0204 */
[----:B------:R-:W-:Y:S01]  /*24fe0*/  ISETP.NE.U32.AND P0, PT, RZ, UR4, PT ;  /* 0x00000004ff007c0c */ /* 0x000fe2000bf05070 */
[----:B-1----:R-:W0:Y:S03]  /*24ff0*/  LDC.64 R2, c[0x0][0xa10] ;  /* 0x00028400ff027b82 */ /* 0x002e260000000a00 */
[----:B------:R-:W-:-:S06]  /*25000*/  ISETP.NE.AND.EX P0, PT, RZ, UR5, PT, P0 ;  /* 0x00000005ff007c0c */ /* 0x000fcc000bf05300 */
[----:B------:R-:W1:Y:S07]  /*25010*/  @P2 LDC.64 R6, c[0x0][0xa18] ;  /* 0x00028600ff062b82 */ /* 0x000e6e0000000a00 */
[----:B------:R-:W5:Y:S01]  /*25020*/  @P0 LDG.E R35, desc[UR60][R4.64] ;  /* 0x0000003c04230981 */ /* 0x000f62000c1e1900 */
[----:B0-----:R-:W-:-:S05]  /*25030*/  IMAD.WIDE R2, R27, 0x4, R2 ;  /* 0x000000041b027825 */ /* 0x001fca00078e0202 */
[----:B------:R-:W5:Y:S01]  /*25040*/  @P1 LDG.E R0, desc[UR60][R2.64] ;  /* 0x0000003c02001981 */ /* 0x000f62000c1e1900 */
[----:B------:R-:W-:Y:S02]  /*25050*/  ULDC UR4, c[0x0][0x288] ;  /* 0x0000a20000047ab9 */ /* 0x000fe40000000800 */
[----:B------:R-:W-:Y:S01]  /*25060*/  IMAD.U32 R31, RZ, RZ, UR4 ;  /* 0x00000004ff1f7e24 */ /* 0x000fe2000f8e00ff */
[----:B------:R-:W-:Y:S02]  /*25070*/  ULDC.64 UR4, c[0x0][0x418] ;  /* 0x0001060000047ab9 */ /* 0x000fe40000000a00 */
[----:B------:R-:W-:-:S03]  /*25080*/  UISETP.NE.U32.AND UP0, UPT, UR4, URZ, UPT ;  /* 0x0000003f0400728c */ /* 0x000fc6000bf05070 */
[----:B------:R-:W-:Y:S01]  /*25090*/  ULDC UR4, c[0x0][0x424] ;  /* 0x0001090000047ab9 */ /* 0x000fe20000000800 */
[----:B------:R-:W-:Y:S01]  /*250a0*/  UISETP.NE.AND.EX UP0, UPT, UR5, URZ, UPT, UP0 ;  /* 0x0000003f0500728c */ /* 0x000fe2000bf05300 */
[----:B-1----:R-:W-:Y:S02]  /*250b0*/  @P2 IMAD.WIDE R6, R27, 0x4, R6 ;  /* 0x000000041b062825 */ /* 0x002fe400078e0206 */
[----:B------:R-:W-:Y:S01]  /*250c0*/  ULDC UR5, c[0x0][0x2f0] ;  /* 0x0000bc0000057ab9 */ /* 0x000fe20000000800 */
[----:B------:R-:W-:Y:S02]  /*250d0*/  USEL UR4, UR4, 0x1, UP0 ;  /* 0x0000000104047887 */ /* 0x000fe40008000000 */
[----:B------:R0:W5:Y:S02]  /*250e0*/  @P2 LDG.E R31, desc[UR60][R6.64] ;  /* 0x0000003c061f2981 */ /* 0x000164000c1e1900 */
[----:B------:R-:W-:-:S03]  /*250f0*/  UIMAD UR4, UR4, UR5, URZ ;  /* 0x00000005040472a4 */ /* 0x000fc6000f8e023f */
[----:B------:R-:W-:-:S03]  /*25100*/  ULDC UR5, c[0x0][0x348] ;  /* 0x0000d20000057ab9 */ /* 0x000fc60000000800 */
[----:B------:R-:W-:Y:S01]  /*25110*/  IMAD.U32 R8, RZ, RZ, UR4 ;  /* 0x00000004ff087e24 */ /* 0x000fe2000f8e00ff */
[----:B0-----:R-:W-:Y:S01]  /*25120*/  MOV R7, UR5 ;  /* 0x0000000500077c02 */ /* 0x001fe20008000f00 */
[----:B--2---:R0:W-:Y:S01]  /*25130*/  STL [R1+0x10], R11 ;  /* 0x0000100b01007387 */ /* 0x0041e20000100800 */
[----:B---3--:R-:W-:Y:S05]  /*25140*/  @P2 BRA `(.L_x_1858) ;  /* 0x0000000000102947 */ /* 0x008fea0003800000 */
[----:B------:R-:W-:Y:S05]  /*25150*/  @!P0 BRA `(.L_x_1858) ;  /* 0x00000000000c8947 */ /* 0x000fea0003800000 */
[----:B------:R-:W2:Y:S04]  /*25160*/  LDG.E R6, desc[UR60][R4.64] ;  /* 0x0000003c04067981 */ /* 0x000ea8000c1e1900 */
[----:B-----5:R-:W2:Y:S02]  /*25170*/  LDG.E R31, desc[UR60][R4.64+0x4] ;  /* 0x0000043c041f7981 */ /* 0x020ea4000c1e1900 */
[----:B--2---:R-:W-:-:S07]  /*25180*/  IMAD.IADD R31, R31, 0x1, -R6 ;  /* 0x000000011f1f7824 */ /* 0x004fce00078e0a06 */
.L_x_1858:
[----:B------:R-:W-:Y:S01]  /*25190*/  ULDC.64 UR4, c[0x0][0xa20] ;  /* 0x0002880000047ab9 */ /* 0x000fe20000000a00 */
[C---:B------:R-:W-:Y:S02]  /*251a0*/  LOP3.LUT R4, R26.reuse, 0xff000000, RZ, 0xc0, !PT ;  /* 0xff0000001a047812 */ /* 0x040fe400078ec0ff */
[----:B------:R-:W-:Y:S02]  /*251b0*/  ISETP.NE.U32.AND P0, PT, RZ, UR4, PT ;  /* 0x00000004ff007c0c */ /* 0x000fe4000bf05070 */
[----:B------:R-:W-:Y:S02]  /*251c0*/  SHF.R.U32.HI R5, RZ, 0x8, R4 ;  /* 0x00000008ff057819 */ /* 0x000fe40000011604 */
[----:B------:R-:W-:Y:S02]  /*251d0*/  ISETP.NE.AND.EX P0, PT, RZ, UR5, PT, P0 ;  /* 0x00000005ff007c0c */ /* 0x000fe4000bf05300 */
[C---:B------:R-:W-:Y:S02]  /*251e0*/  LOP3.LUT R6, R26.reuse, 0xff0000, RZ, 0xc0, !PT ;  /* 0x00ff00001a067812 */ /* 0x040fe400078ec0ff */
[----:B------:R-:W-:-:S02]  /*251f0*/  LOP3.LUT R26, R26, 0xffff, RZ, 0xc0, !PT ;  /* 0x0000ffff1a1a7812 */ /* 0x000fc400078ec0ff */
[----:B------:R-:W-:-:S07]  /*25200*/  LEA.HI R6, R6, R5, RZ, 0x10 ;  /* 0x0000000506067211 */ /* 0x000fce00078f80ff */
[----:B------:R-:W-:Y:S05]  /*25210*/  @!P0 BRA `(.L_x_1859) ;  /* 0x0000000000108947 */ /* 0x000fea0003800000 */
[----:B------:R-:W1:Y:S02]  /*25220*/  LDC.64 R4, c[0x0][0xa20] ;  /* 0x00028800ff047b82 */ /* 0x000e640000000a00 */
[----:B-1----:R-:W-:-:S05]  /*25230*/  IMAD.WIDE R4, R27, 0x4, R4 ;  /* 0x000000041b047825 */ /* 0x002fca00078e0204 */
[----:B------:R1:W5:Y:S01]  /*25240*/  LDG.E R8, desc[UR60][R4.64] ;  /* 0x0000003c04087981 */ /* 0x000362000c1e1900 */
[----:B------:R-:W-:Y:S05]  /*25250*/  BRA `(.L_x_1860) ;  /* 0x0000000000247947 */ /* 0x000fea0003800000 */
.L_x_1859:
[----:B------:R-:W-:Y:S02]  /*25260*/  ULDC.64 UR4, c[0x0][0xa08] ;  /* 0x0002820000047ab9 */ /* 0x000fe40000000a00 */
[----:B------:R-:W-:-:S04]  /*25270*/  ISETP.NE.U32.AND P0, PT, RZ, UR4, PT ;  /* 0x00000004ff007c0c */ /* 0x000fc8000bf05070 */
[----:B------:R-:W-:-:S13]  /*25280*/  ISETP.NE.AND.EX P0, PT, RZ, UR5, PT, P0 ;  /* 0x00000005ff007c0c */ /* 0x000fda000bf05300 */
[----:B------:R-:W-:Y:S05]  /*25290*/  @!P0 BRA `(.L_x_1860) ;  /* 0x0000000000148947 */ /* 0x000fea0003800000 */
[----:B------:R-:W1:Y:S02]  /*252a0*/  LDC.64 R4, c[0x0][0xa08] ;  /* 0x00028200ff047b82 */ /* 0x000e640000000a00 */
[----:B-1----:R-:W-:-:S05]  /*252b0*/  IMAD.WIDE R4, R27, 0x4, R4 ;  /* 0x000000041b047825 */ /* 0x002fca00078e0204 */
[----:B------:R-:W2:Y:S04]  /*252c0*/  LDG.E R8, desc[UR60][R4.64] ;  /* 0x0000003c04087981 */ /* 0x000ea8000c1e1900 */
[----:B------:R-:W2:Y:S02]  /*252d0*/  LDG.E R9, desc[UR60][R4.64+0x4] ;  /* 0x0000043c04097981 */ /* 0x000ea4000c1e1900 */
[----:B--2---:R-:W-:-:S07]  /*252e0*/  IMAD.IADD R8, R9, 0x1, -R8 ;  /* 0x0000000109087824 */ /* 0x004fce00078e0a08 */
.L_x_1860:
[----:B------:R-:W2:Y:S01]  /*252f0*/  @P1 LDG.E R10, desc[UR60][R2.64] ;  /* 0x0000003c020a1981 */ /* 0x000ea2000c1e1900 */
[----:B-1----:R-:W1:Y:S03]  /*25300*/  LDC R4, c[0x0][0x448] ;  /* 0x00011200ff047b82 */ /* 0x002e660000000800 */
[----:B------:R3:W2:Y:S01]  /*25310*/  @P1 LDG.E R5, desc[UR60][R2.64+0x4] ;  /* 0x0000043c02051981 */ /* 0x0006a2000c1e1900 */
[----:B------:R-:W-:Y:S02]  /*25320*/  IMAD.SHL.U32 R25, R25, 0x80, RZ ;  /* 0x0000008019197824 */ /* 0x000fe400078e00ff */
[----:B-----5:R-:W-:-:S03]  /*25330*/  IMAD.IADD R8, R8, 0x1, -R11 ;  /* 0x0000000108087824 */ /* 0x020fc600078e0a0b */
[----:B------:R-:W-:Y:S01]  /*25340*/  IADD3 R9, R25, 0x7f, RZ ;  /* 0x0000007f19097810 */ /* 0x000fe20007ffe0ff */
[----:B---3--:R-:W3:Y:S01]  /*25350*/  LDC.64 R2, c[0x0][0x9e0] ;  /* 0x00027800ff027b82 */ /* 0x008ee20000000a00 */
[----:B-1----:R-:W-:-:S13]  /*25360*/  ISETP.NE.AND P2, PT, R4, 0x1, PT ;  /* 0x000000010400780c */ /* 0x002fda0003f45270 */
[----:B------:R-:W1:Y:S01]  /*25370*/  @P2 LDC R12, c[0x0][0x44c] ;  /* 0x00011300ff0c2b82 */ /* 0x000e620000000800 */
[----:B---3--:R-:W-:-:S07]  /*25380*/  ISETP.GE.AND P3, PT, R3, 0x1, PT ;  /* 0x000000010300780c */ /* 0x008fce0003f66270 */
[----:B------:R-:W3:Y:S01]  /*25390*/  @P2 LDC R4, c[0x0][0x450] ;  /* 0x00011400ff042b82 */ /* 0x000ee20000000800 */
[----:B--2---:R-:W-:Y:S02]  /*253a0*/  @P1 IMAD.IADD R7, R5, 0x1, -R10 ;  /* 0x0000000105071824 */ /* 0x004fe400078e0a0a */
[----:B-1----:R-:W-:-:S04]  /*253b0*/  @P2 IMAD.HI.U32 R5, R9, R12, RZ ;  /* 0x0000000c09052227 */ /* 0x002fc800078e00ff */
[----:B0-----:R-:W-:Y:S01]  /*253c0*/  IMAD.IADD R11, R8, 0x1, R7 ;  /* 0x00000001080b7824 */ /* 0x001fe200078e0207 */
[----:B---3--:R-:W-:-:S03]  /*253d0*/  @P2 SHF.R.U32.HI R9, RZ, R4, R5 ;  /* 0x00000004ff092219 */ /* 0x008fc60000011605 */
[C---:B------:R-:W-:Y:S01]  /*253e0*/  VIADD R4, R11.reuse, 0x3f ;  /* 0x0000003f0b047836 */ /* 0x040fe20000000000 */
[----:B------:R0:W-:Y:S01]  /*253f0*/  STL [R1+0x8], R11 ;  /* 0x0000080b01007387 */ /* 0x0001e20000100800 */
[----:B------:R-:W-:-:S03]  /*25400*/  IADD3 R18, R11, 0x1, -R31 ;  /* 0x000000010b127810 */ /* 0x000fc60007ffe81f */
[----:B------:R-:W-:Y:S02]  /*25410*/  SHF.R.S32.HI R5, RZ, 0x1f, R4 ;  /* 0x0000001fff057819 */ /* 0x000fe40000011404 */
[----:B------:R-:W-:Y:S02]  /*25420*/  IMAD.IADD R9, R18, 0x1, R9 ;  /* 0x0000000112097824 */ /* 0x000fe400078e0209 */
[----:B------:R-:W-:Y:S02]  /*25430*/  LEA.HI R5, R5, R4, RZ, 0x6 ;  /* 0x0000000405057211 */ /* 0x000fe400078f30ff */
[----:B------:R-:W-:Y:S02]  /*25440*/  IMAD.IADD R2, R9, 0x1, R2 ;  /* 0x0000000109027824 */ /* 0x000fe400078e0202 */
[----:B------:R-:W-:Y:S01]  /*25450*/  SHF.R.S32.HI R19, RZ, 0x6, R5 ;  /* 0x00000006ff137819 */ /* 0x000fe20000011405 */
[----:B0-----:R-:W-:Y:S06]  /*25460*/  @!P3 BRA `(.L_x_1861) ;  /* 0x000000000048b947 */ /* 0x001fec0003800000 */
[C---:B------:R-:W-:Y:S01]  /*25470*/  ISETP.GT.AND P0, PT, R9.reuse, RZ, PT ;  /* 0x000000ff0900720c */ /* 0x040fe20003f04270 */
[----:B------:R-:W-:Y:S01]  /*25480*/  BSSY B0, `(.L_x_1862) ;  /* 0x000000e000007945 */ /* 0x000fe20003800000 */
[----:B------:R-:W-:-:S11]  /*25490*/  IADD3 R10, R9, -0x1, RZ ;  /* 0xffffffff090a7810 */ /* 0x000fd60007ffe0ff */
        /* <DEDUP_REMOVED lines=8> */
.L_x_1863:
[----:B------:R-:W-:-:S13]  /*25520*/  ISETP.NE.AND P0, PT, R3, 0x1, PT ;  /* 0x000000010300780c */ /* 0x000fda0003f05270 */
[----:B------:R-:W0:Y:S02]  /*25530*/  @P0 LDC.64 R4, c[0x0][0x9e8] ;  /* 0x00027a00ff040b82 */ /* 0x000e240000000a00 */
[----:B0-----:R-:W-:-:S05]  /*25540*/  @P0 IMAD.HI.U32 R4, R10, R4, RZ ;  /* 0x000000040a040227 */ /* 0x001fca00078e00ff */
[----:B------:R-:W-:-:S07]  /*25550*/  @P0 SHF.R.U32.HI R10, RZ, R5, R4 ;  /* 0x00000005ff0a0219 */ /* 0x000fce0000011604 */
.L_x_1864:
[----:B------:R-:W-:Y:S05]  /*25560*/  BSYNC B0 ;  /* 0x0000000000007941 */ /* 0x000fea0003800000 */
.L_x_1862:
[----:B------:R-:W-:-:S05]  /*25570*/  IMAD R5, R10, R3, R3 ;  /* 0x000000030a057224 */ /* 0x000fca00078e0203 */
[----:B------:R-:W-:-:S07]  /*25580*/  VIMNMX R2, R2, R5, PT ;  /* 0x0000000502027248 */ /* 0x000fce0003fe0100 */
.L_x_1861:
[----:B------:R-:W0:Y:S01]  /*25590*/  @P2 LDC R4, c[0x0][0x44c] ;  /* 0x00011300ff042b82 */ /* 0x000e220000000800 */
[----:B------:R-:W-:Y:S01]  /*255a0*/  VIADD R2, R2, 0x3f ;  /* 0x0000003f02027836 */ /* 0x000fe20000000000 */
[----:B------:R-:W-:-:S06]  /*255b0*/  ULDC UR4, c[0x0][0x9dc] ;  /* 0x0002770000047ab9 */ /* 0x000fcc0000000800 */
[----:B------:R-:W1:Y:S01]  /*255c0*/  @P2 LDC R5, c[0x0][0x450] ;  /* 0x00011400ff052b82 */ /* 0x000e620000000800 */
[----:B0-----:R-:W-:-:S04]  /*255d0*/  @P2 IMAD.HI.U32 R9, R25, R4, RZ ;  /* 0x0000000419092227 */ /* 0x001fc800078e00ff */
[----:B------:R-:W-:Y:S01]  /*255e0*/  IMAD.MOV.U32 R4, RZ, RZ, R25 ;  /* 0x000000ffff047224 */ /* 0x000fe200078e0019 */
[----:B-1----:R-:W-:Y:S01]  /*255f0*/  @P2 SHF.R.U32.HI R4, RZ, R5, R9 ;  /* 0x00000005ff042219 */ /* 0x002fe20000011609 */
[----:B------:R-:W-:Y:S01]  /*25600*/  IMAD.IADD R9, R11, 0x1, -R31 ;  /* 0x000000010b097824 */ /* 0x000fe200078e0a1f */
[----:B------:R-:W-:-:S03]  /*25610*/  SHF.R.S32.HI R5, RZ, 0x1f, R2 ;  /* 0x0000001fff057819 */ /* 0x000fc60000011402 */
[----:B------:R-:W-:Y:S01]  /*25620*/  IMAD.IADD R10, R9, 0x1, R4 ;  /* 0x00000001090a7824 */ /* 0x000fe200078e0204 */
[----:B------:R-:W-:-:S04]  /*25630*/  LEA.HI R5, R5, R2, RZ, 0x6 ;  /* 0x0000000205057211 */ /* 0x000fc800078f30ff */
[----:B------:R-:W-:Y:S02]  /*25640*/  SHF.R.S32.HI R11, RZ, 0x6, R5 ;  /* 0x00000006ff0b7819 */ /* 0x000fe40000011405 */
[----:B------:R-:W-:Y:S02]  /*25650*/  IADD3 R2, R10, -UR4, RZ ;  /* 0x800000040a027c10 */ /* 0x000fe4000fffe0ff */
[----:B------:R-:W-:Y:S01]  /*25660*/  VIMNMX R11, R19, R11, PT ;  /* 0x0000000b130b7248 */ /* 0x000fe20003fe0100 */
        /* <DEDUP_REMOVED lines=11> */
.L_x_1867:
[----:B------:R-:W-:-:S13]  /*25720*/  ISETP.NE.AND P0, PT, R3, 0x1, PT ;  /* 0x000000010300780c */ /* 0x000fda0003f05270 */
[----:B------:R-:W0:Y:S02]  /*25730*/  @P0 LDC.64 R4, c[0x0][0x9e8] ;  /* 0x00027a00ff040b82 */ /* 0x000e240000000a00 */
[----:B0-----:R-:W-:-:S05]  /*25740*/  @P0 IMAD.HI.U32 R4, R10, R4, RZ ;  /* 0x000000040a040227 */ /* 0x001fca00078e00ff */
[----:B------:R-:W-:-:S07]  /*25750*/  @P0 SHF.R.U32.HI R10, RZ, R5, R4 ;  /* 0x00000005ff0a0219 */ /* 0x000fce0000011604 */
.L_x_1868:
[----:B------:R-:W-:Y:S05]  /*25760*/  BSYNC B0 ;  /* 0x0000000000007941 */ /* 0x000fea0003800000 */
.L_x_1866:
[----:B------:R-:W-:-:S05]  /*25770*/  IMAD R3, R10, R3, RZ ;  /* 0x000000030a037224 */ /* 0x000fca00078e02ff */
[----:B------:R-:W-:-:S07]  /*25780*/  VIMNMX R2, R2, R3, !PT ;  /* 0x0000000302027248 */ /* 0x000fce0007fe0100 */
.L_x_1865:
[----:B------:R-:W-:Y:S01]  /*25790*/  SHF.R.S32.HI R3, RZ, 0x1f, R2 ;  /* 0x0000001fff037819 */ /* 0x000fe20000011402 */
[----:B------:R-:W-:Y:S01]  /*257a0*/  BSSY B0, `(.L_x_1869) ;  /* 0x0000026000007945 */ /* 0x000fe20003800000 */
[----:B------:R-:W-:Y:S01]  /*257b0*/  LOP3.LUT R10, R6, 0xff, RZ, 0xc0, !PT ;  /* 0x000000ff060a7812 */ /* 0x000fe200078ec0ff */
[----:B------:R-:W-:Y:S01]  /*257c0*/  IMAD.MOV.U32 R14, RZ, RZ, RZ ;  /* 0x000000ffff0e7224 */ /* 0x000fe200078e00ff */
[----:B------:R-:W-:Y:S02]  /*257d0*/  LEA.HI R3, R3, R2, RZ, 0x6 ;  /* 0x0000000203037211 */ /* 0x000fe400078f30ff */
[----:B------:R-:W-:Y:S02]  /*257e0*/  SHF.R.U32.HI R6, RZ, 0x10, R6 ;  /* 0x00000010ff067819 */ /* 0x000fe40000011606 */
[----:B------:R-:W-:-:S04]  /*257f0*/  SHF.R.S32.HI R3, RZ, 0x6, R3 ;  /* 0x00000006ff037819 */ /* 0x000fc80000011403 */
[----:B------:R-:W-:-:S04]  /*25800*/  VIMNMX R4, RZ, R3, !PT ;  /* 0x00000003ff047248 */ /* 0x000fc80007fe0100 */
[----:B------:R-:W-:-:S13]  /*25810*/  ISETP.GT.AND P0, PT, R11, R4, PT ;  /* 0x000000040b00720c */ /* 0x000fda0003f04270 */
[----:B------:R-:W-:Y:S05]  /*25820*/  @!P0 BRA `(.L_x_1870) ;  /* 0x0000000000748947 */ /* 0x000fea0003800000 */
[----:B------:R-:W-:Y:S01]  /*25830*/  ISETP.NE.AND P0, PT, R6, RZ, PT ;  /* 0x000000ff0600720c */ /* 0x000fe20003f05270 */
[----:B------:R-:W-:-:S03]  /*25840*/  ULDC UR4, c[0x0][0x9f0] ;  /* 0x00027c0000047ab9 */ /* 0x000fc60000000800 */
[----:B------:R-:W-:-:S04]  /*25850*/  SEL R5, R6, UR4, P0 ;  /* 0x0000000406057c07 */ /* 0x000fc80008000000 */
[----:B------:R-:W-:Y:S02]  /*25860*/  IABS R13, R5 ;  /* 0x00000005000d7213 */ /* 0x000fe40000000000 */
[----:B------:R-:W-:Y:S02]  /*25870*/  IADD3 R12, R5, -0x1, R11 ;  /* 0xffffffff050c7810 */ /* 0x000fe40007ffe00b */
[----:B------:R-:W0:Y:S03]  /*25880*/  I2F.RP R2, R13 ;  /* 0x0000000d00027306 */ /* 0x000e260000209400 */
[----:B------:R-:W-:-:S05]  /*25890*/  IMAD.IADD R12, R12, 0x1, -R4 ;  /* 0x000000010c0c7824 */ /* 0x000fca00078e0a04 */
[----:B0-----:R-:W0:Y:S02]  /*258a0*/  MUFU.RCP R2, R2 ;  /* 0x0000000200027308 */ /* 0x001e240000001000 */
[----:B0-----:R-:W-:-:S06]  /*258b0*/  VIADD R2, R2, 0xffffffe ;  /* 0x0ffffffe02027836 */ /* 0x001fcc0000000000 */
        /* <DEDUP_REMOVED lines=19> */
[----:B------:R-:W-:-:S07]  /*259f0*/  @!P2 LOP3.LUT R14, RZ, R5, RZ, 0x33, !PT ;  /* 0x00000005ff0ea212 */ /* 0x000fce00078e33ff */
.L_x_1870:
[----:B------:R-:W-:Y:S05]  /*25a00*/  BSYNC B0 ;  /* 0x0000000000007941 */ /* 0x000fea0003800000 */
.L_x_1869:
[-C--:B------:R-:W-:Y:S01]  /*25a10*/  IMAD R4, R10, R14.reuse, R4 ;  /* 0x0000000e0a047224 */ /* 0x080fe200078e0204 */
[----:B------:R-:W-:Y:S04]  /*25a20*/  BSSY B0, `(.L_x_1871) ;  /* 0x0000190000007945 */ /* 0x000fe80003800000 */
[C---:B------:R-:W-:Y:S01]  /*25a30*/  VIADDMNMX R11, R4.reuse, R14, R11, PT ;  /* 0x0000000e040b7246 */ /* 0x040fe2000380010b */
[----:B------:R-:W-:-:S03]  /*25a40*/  IMAD R4, R4, 0x40, -R8 ;  /* 0x0000004004047824 */ /* 0x000fc600078e0a08 */
[----:B------:R-:W-:Y:S02]  /*25a50*/  LEA R8, R11, -R8, 0x6 ;  /* 0x800000080b087211 */ /* 0x000fe400078e30ff */
[----:B------:R-:W-:Y:S02]  /*25a60*/  VIMNMX R4, RZ, R4, !PT ;  /* 0x00000004ff047248 */ /* 0x000fe40007fe0100 */
[----:B------:R-:W-:-:S04]  /*25a70*/  VIMNMX R7, R8, R7, PT ;  /* 0x0000000708077248 */ /* 0x000fc80003fe0100 */
[----:B------:R-:W-:Y:S02]  /*25a80*/  ISETP.GT.AND P0, PT, R7, R4, PT ;  /* 0x000000040700720c */ /* 0x000fe40003f04270 */
[----:B------:R-:W-:-:S11]  /*25a90*/  SHF.R.U32.HI R4, RZ, 0x6, R4 ;  /* 0x00000006ff047819 */ /* 0x000fd60000011604 */
[----:B------:R-:W-:-:S05]  /*25aa0*/  @P0 VIADD R2, R7, 0x3f ;  /* 0x0000003f07020836 */ /* 0x000fca0000000000 */
[----:B------:R-:W-:-:S04]  /*25ab0*/  @P0 SHF.R.S32.HI R3, RZ, 0x1f, R2 ;  /* 0x0000001fff030819 */ /* 0x000fc80000011402 */
[----:B------:R-:W-:Y:S01]  /*25ac0*/  @P0 LEA.HI R3, R3, R2, RZ, 0x6 ;  /* 0x0000000203030211 */ /* 0x000fe200078f30ff */
[----:B------:R-:W-:-:S03]  /*25ad0*/  IMAD.MOV.U32 R2, RZ, RZ, R4 ;  /* 0x000000ffff027224 */ /* 0x000fc600078e0004 */
[----:B------:R-:W-:Y:S02]  /*25ae0*/  @P0 SHF.R.S32.HI R2, RZ, 0x6, R3 ;  /* 0x00000006ff020819 */ /* 0x000fe40000011403 */
        /* <DEDUP_REMOVED lines=10> */
.L_x_2076:
[----:B-1----:R-:W-:Y:S02]  /*25b90*/  ISETP.NE.AND P0, PT, R14, RZ, PT ;  /* 0x000000ff0e00720c */ /* 0x002fe40003f05270 */
[----:B------:R-:W-:-:S11]  /*25ba0*/  PLOP3.LUT P6, PT, PT, PT, PT, 0x8, 0x0 ;  /* 0x000000000000781c */ /* 0x000fd60003fce170 */
[----:B------:R-:W-:Y:S05]  /*25bb0*/  @P0 BRA `(.L_x_1874) ;  /* 0x00000000000c0947 */ /* 0x000fea0003800000 */
[----:B------:R-:W-:-:S03]  /*25bc0*/  UMOV UR4, 0xffffffff ;  /* 0xffffffff00047882 */ /* 0x000fc60000000000 */
[----:B------:R-:W-:Y:S05]  /*25bd0*/  BRA.DIV UR4, `(.L_x_1875) ;  /* 0x0000008204507947 */ /* 0x000fea000b800000 */
[----:B------:R-:W-:-:S13]  /*25be0*/  ELECT P6, URZ, PT ;  /* 0x00000000003f782f */ /* 0x000fda00038c0000 */
.L_x_1874:
[----:B0-----:R-:W2:Y:S01]  /*25bf0*/  LDL R3, [R1+0x2c] ;  /* 0x00002c0001037983 */ /* 0x001ea20000100800 */
[----:B------:R-:W-:Y:S01]  /*25c00*/  BSSY B1, `(.L_x_1876) ;  /* 0x0000008000017945 */ /* 0x000fe20003800000 */
[----:B--2---:R-:W-:-:S05]  /*25c10*/  VIADD R3, R3, 0x1 ;  /* 0x0000000103037836 */ /* 0x004fca0000000000 */
[----:B------:R-:W-:-:S04]  /*25c20*/  LEA.HI R7, R3, R3, RZ, 0x1 ;  /* 0x0000000303077211 */ /* 0x000fc800078f08ff */
[----:B------:R-:W-:-:S05]  /*25c30*/  LOP3.LUT R7, R7, 0xfffffffe, RZ, 0xc0, !PT ;  /* 0xfffffffe07077812 */ /* 0x000fca00078ec0ff */
[----:B------:R-:W-:-:S05]  /*25c40*/  IMAD.IADD R7, R3, 0x1, -R7 ;  /* 0x0000000103077824 */ /* 0x000fca00078e0a07 */
[----:B------:R-:W-:-:S04]  /*25c50*/  SHF.L.U32 R8, R7, 0x1f, RZ ;  /* 0x0000001f07087819 */ /* 0x000fc800000006ff */
[----:B------:R-:W0:Y:S02]  /*25c60*/  SYNCS.PHASECHK.TRANS64.TRYWAIT P0, [R17+URZ+0x30820], R8 ;  /* 0x03082008110075a7 */ /* 0x000e24000800017f */
[----:B0-----:R-:W-:Y:S05]  /*25c70*/  @!P0 BRA `(.L_x_1877) ;  /* 0x0000008000488947 */ /* 0x001fea0003800000 */
.L_x_2079:
[----:B------:R-:W-:Y:S05]  /*25c80*/  BSYNC B1 ;  /* 0x0000000000017941 */ /* 0x000fea0003800000 */
.L_x_1876:
        /* <DEDUP_REMOVED lines=10> */
.L_x_2080:
[----:B------:R-:W-:Y:S05]  /*25d30*/  BSYNC B2 ;  /* 0x0000000000027941 */ /* 0x000fea0003800000 */
.L_x_1880:
[----:B------:R-:W-:Y:S04]  /*25d40*/  BSSY B2, `(.L_x_1882) ;  /* 0x0000009000027945 */ /* 0x000fe80003800000 */
[----:B------:R-:W-:Y:S05]  /*25d50*/  @P1 BRA `(.L_x_1883) ;  /* 0x00000000001c1947 */ /* 0x000fea0003800000 */
[----:B------:R-:W2:Y:S01]  /*25d60*/  S2R R7, SR_TID.X ;  /* 0x0000000000077919 */ /* 0x000ea20000002100 */
[----:B------:R-:W-:-:S04]  /*25d70*/  MOV R3, 0x8000 ;  /* 0x0000800000037802 */ /* 0x000fc80000000f00 */
[----:B------:R3:W-:Y:S01]  /*25d80*/  SYNCS.ARRIVE.TRANS64 RZ, [R12+URZ+0x30890], R3 ;  /* 0x030890030cff79a7 */ /* 0x0007e2000800003f */
[----:B--2---:R-:W-:-:S04]  /*25d90*/  LOP3.LUT R7, R7, 0x1f, RZ, 0xc0, !PT ;  /* 0x0000001f07077812 */ /* 0x004fc800078ec0ff */
[----:B------:R-:W-:-:S13]  /*25da0*/  ISETP.NE.AND P0, PT, R7, RZ, PT ;  /* 0x000000ff0700720c */ /* 0x000fda0003f05270 */
[----:B---3--:R-:W-:Y:S05]  /*25db0*/  @!P0 BRA `(.L_x_1883) ;  /* 0x0000000000048947 */ /* 0x008fea0003800000 */
[----:B------:R-:W-:Y:S01]  /*25dc0*/  BPT.TRAP 0x1 ;  /* 0x000000040000795c */ /* 0x000fe20000300000 */
.L_x_1883:
[----:B------:R-:W-:Y:S05]  /*25dd0*/  BSYNC B2 ;  /* 0x0000000000027941 */ /* 0x000fea0003800000 */
.L_x_1882:
[----:B------:R-:W-:Y:S01]  /*25de0*/  IMAD.MOV.U32 R15, RZ, RZ, RZ ;  /* 0x000000ffff0f7224 */ /* 0x000fe200078e00ff */
[----:B------:R-:W-:Y:S01]  /*25df0*/  UIADD3 UR4, UP0, UR36, 0x570, URZ ;  /* 0x0000057024047890 */ /* 0x000fe2000ff1e03f */
[----:B0-----:R-:W-:Y:S01]  /*25e00*/  IMAD R8, R2, 0x40, R0 ;  /* 0x0000004002087824 */ /* 0x001fe200078e0200 */
[----:B------:R-:W-:Y:S01]  /*25e10*/  PLOP3.LUT P0, PT, PT, PT, PT, 0x80, 0x0 ;  /* 0x000000000000781c */ /* 0x000fe20003f0f070 */
[----:B------:R-:W-:Y:S01]  /*25e20*/  IMAD R7, R28, 0x8000, R17 ;  /* 0x000080001c077824 */ /* 0x000fe200078e0211 */
[----:B------:R-:W-:Y:S01]  /*25e30*/  R2UR UR10, R15 ;  /* 0x000000000f0a72ca */ /* 0x000fe200000e0000 */
[----:B------:R-:W-:Y:S01]  /*25e40*/  VIADD R8, R8, 0xffffffc0 ;  /* 0xffffffc008087836 */ /* 0x000fe20000000000 */
[----:B------:R-:W-:Y:S01]  /*25e50*/  IADD3 R3, R12, 0x30890, RZ ;  /* 0x000308900c037810 */ /* 0x000fe20007ffe0ff */
[----:B------:R-:W-:Y:S01]  /*25e60*/  IMAD.SHL.U32 R14, R28, 0x4000, RZ ;  /* 0x000040001c0e7824 */ /* 0x000fe200078e00ff */
[----:B------:R-:W-:Y:S01]  /*25e70*/  UIADD3.X UR5, URZ, UR37, URZ, UP0, !UPT ;  /* 0x000000253f057290 */ /* 0x000fe200087fe43f */
[----:B------:R-:W-:Y:S01]  /*25e80*/  VIADD R13, R7, 0x20400 ;  /* 0x00020400070d7836 */ /* 0x000fe20000000000 */
[----:B------:R-:W-:Y:S01]  /*25e90*/  UMOV UR6, 0x0 ;  /* 0x0000000000067882 */ /* 0x000fe20000000000 */
[----:B------:R-:W-:-:S09]  /*25ea0*/  UMOV UR7, 0x12f00000 ;  /* 0x12f0000000077882 */ /* 0x000fd20000000000 */
.L_x_1884:
        /* <DEDUP_REMOVED lines=16> */
.L_x_1885:
        /* <DEDUP_REMOVED lines=16> */
.L_x_1886:
        /* <DEDUP_REMOVED lines=16> */
.L_x_1887:
        /* <DEDUP_REMOVED lines=13> */
.L_x_2081:
[----:B------:R-:W-:Y:S05]  /*26280*/  BSYNC B2 ;  /* 0x0000000000027941 */ /* 0x000fea0003800000 */
.L_x_1888:
[----:B------:R-:W-:Y:S01]  /*26290*/  BSSY B2, `(.L_x_1890) ;  /* 0x000000b000027945 */ /* 0x000fe20003800000 */
[----:B------:R-:W-:Y:S02]  /*262a0*/  IMAD.MOV.U32 R20, RZ, RZ, 0x0 ;  /* 0x00000000ff147424 */ /* 0x000fe400078e00ff */
[----:B------:R-:W-:Y:S01]  /*262b0*/  IMAD.MOV.U32 R21, RZ, RZ, 0x12f00000 ;  /* 0x12f00000ff157424 */ /* 0x000fe200078e00ff */
[----:B------:R-:W-:Y:S06]  /*262c0*/  @P1 BRA `(.L_x_1891) ;  /* 0x00000000001c1947 */ /* 0x000fec0003800000 */
[----:B------:R-:W2:Y:S01]  /*262d0*/  S2R R7, SR_TID.X ;  /* 0x0000000000077919 */ /* 0x000ea20000002100 */
[----:B------:R-:W-:-:S04]  /*262e0*/  IMAD.MOV.U32 R3, RZ, RZ, 0x8000 ;  /* 0x00008000ff037424 */ /* 0x000fc800078e00ff */
[----:B------:R3:W-:Y:S01]  /*262f0*/  SYNCS.ARRIVE.TRANS64 RZ, [R12+URZ+0x308b0], R3 ;  /* 0x0308b0030cff79a7 */ /* 0x0007e2000800003f */
[----:B--2---:R-:W-:-:S04]  /*26300*/  LOP3.LUT R7, R7, 0x1f, RZ, 0xc0, !PT ;  /* 0x0000001f07077812 */ /* 0x004fc800078ec0ff */
[----:B------:R-:W-:-:S13]  /*26310*/  ISETP.NE.AND P0, PT, R7, RZ, PT ;  /* 0x000000ff0700720c */ /* 0x000fda0003f05270 */
[----:B---3--:R-:W-:Y:S05]  /*26320*/  @!P0 BRA `(.L_x_1891) ;  /* 0x0000000000048947 */ /* 0x008fea0003800000 */
[----:B------:R-:W-:Y:S01]  /*26330*/  BPT.TRAP 0x1 ;  /* 0x000000040000795c */ /* 0x000fe20000300000 */
.L_x_1891:
[----:B------:R-:W-:Y:S05]  /*26340*/  BSYNC B2 ;  /* 0x0000000000027941 */ /* 0x000fea0003800000 */
.L_x_1890:
[----:B------:R-:W-:Y:S01]  /*26350*/  R2UR UR10, R15 ;  /* 0x000000000f0a72ca */ /* 0x000fe200000e0000 */
[----:B------:R-:W-:Y:S01]  /*26360*/  IMAD R14, R14, 0x2, R17 ;  /* 0x000000020e0e7824 */ /* 0x000fe200078e0211 */
[----:B------:R-:W-:Y:S01]  /*26370*/  R2UR UR6, R20 ;  /* 0x00000000140672ca */ /* 0x000fe200000e0000 */
[----:B------:R-:W-:Y:S01]  /*26380*/  UIADD3 UR4, UP0, UR36, 0x670, URZ ;  /* 0x0000067024047890 */ /* 0x000fe2000ff1e03f */
[----:B------:R-:W-:Y:S01]  /*26390*/  R2UR UR7, R21 ;  /* 0x00000000150772ca */ /* 0x000fe200000e0000 */
[----:B------:R-:W-:Y:S01]  /*263a0*/  VIADD R3, R14, 0x400 ;  /* 0x000004000e037836 */ /* 0x000fe20000000000 */
[----:B------:R-:W-:Y:S01]  /*263b0*/  PLOP3.LUT P0, PT, PT, PT, PT, 0x80, 0x0 ;  /* 0x000000000000781c */ /* 0x000fe20003f0f070 */
[----:B------:R-:W-:Y:S01]  /*263c0*/  UIADD3.X UR5, URZ, UR37, URZ, UP0, !UPT ;  /* 0x000000253f057290 */ /* 0x000fe200087fe43f */
[----:B01----:R-:W-:-:S11]  /*263d0*/  IADD3 R12, R12, 0x308b0, RZ ;  /* 0x000308b00c0c7810 */ /* 0x003fd60007ffe0ff */
.L_x_1892:
        /* <DEDUP_REMOVED lines=15> */
.L_x_1893:
        /* <DEDUP_REMOVED lines=15> */
.L_x_1894:
        /* <DEDUP_REMOVED lines=15> */
.L_x_1895:
        /* <DEDUP_REMOVED lines=10> */
.L_x_1879:
[----:B------:R-:W-:Y:S05]  /*26750*/  BSYNC B1 ;  /* 0x0000000000017941 */ /* 0x000fea0003800000 */
.L_x_1878:
[----:B0-----:R-:W-:Y:S01]  /*26760*/  IADD3 R8, R2, -0x2, RZ ;  /* 0xfffffffe02087810 */ /* 0x001fe20007ffe0ff */
[----:B------:R-:W-:Y:S01]  /*26770*/  VIADD R28, R28, 0x1 ;  /* 0x000000011c1c7836 */ /* 0x000fe20000000000 */
[----:B------:R-:W-:Y:S02]  /*26780*/  PLOP3.LUT P0, PT, PT, PT, PT, 0x8, 0x0 ;  /* 0x000000000000781c */ /* 0x000fe40003f0e170 */
[----:B------:R-:W-:Y:S02]  /*26790*/  ISETP.GE.AND P2, PT, R8, R4, PT ;  /* 0x000000040800720c */ /* 0x000fe40003f46270 */
[----:B------:R-:W-:-:S04]  /*267a0*/  ISETP.NE.AND P1, PT, R28, 0x2, PT ;  /* 0x000000021c00780c */ /* 0x000fc80003f25270 */
[----:B------:R-:W-:Y:S02]  /*267b0*/  SEL R3, RZ, 0x1, P1 ;  /* 0x00000001ff037807 */ /* 0x000fe40000800000 */
[----:B------:R-:W-:Y:S02]  /*267c0*/  SEL R28, R28, RZ, P1 ;  /* 0x000000ff1c1c7207 */ /* 0x000fe40000800000 */
[----:B------:R-:W-:-:S03]  /*267d0*/  LOP3.LUT R30, R30, R3, RZ, 0x3c, !PT ;  /* 0x000000031e1e7212 */ /* 0x000fc600078e3cff */
[----:B------:R-:W-:Y:S05]  /*267e0*/  @!P2 BRA `(.L_x_1872) ;  /* 0x0000000800cca947 */ /* 0x000fea0003800000 */
.L_x_1914:
[----:B------:R-:W-:Y:S05]  /*267f0*/  YIELD ;  /* 0x0000000000007946 */ /* 0x000fea0003800000 */
[----:B------:R-:W-:Y:S04]  /*26800*/  BSSY B1, `(.L_x_1896) ;  /* 0x00000a9000017945 */ /* 0x000fe80003800000 */
[----:B------:R-:W-:Y:S05]  /*26810*/  @!P6 BRA `(.L_x_1897) ;  /* 0x00000008009ce947 */ /* 0x000fea0003800000 */
[----:B------:R-:W-:Y:S01]  /*26820*/  IMAD R7, R28, 0x8, R17 ;  /* 0x000000081c077824 */ /* 0x000fe200078e0211 */
[----:B------:R-:W-:Y:S01]  /*26830*/  SHF.L.U32 R3, R30, 0x1f, RZ ;  /* 0x0000001f1e037819 */ /* 0x000fe200000006ff */
[----:B------:R-:W0:Y:S01]  /*26840*/  S2R R2, SR_TID.X ;  /* 0x0000000000027919 */ /* 0x000e220000002100 */
[----:B------:R-:W-:Y:S02]  /*26850*/  BSSY B2, `(.L_x_1898) ;  /* 0x0000005000027945 */ /* 0x000fe40003800000 */
[----:B------:R-:W1:Y:S01]  /*26860*/  SYNCS.PHASECHK.TRANS64.TRYWAIT P1, [R7+URZ+0x308a0], R3 ;  /* 0x0308a003070075a7 */ /* 0x000e62000802017f */
[----:B0-----:R-:W-:-:S04]  /*26870*/  LOP3.LUT R2, R2, 0x7f, RZ, 0xc0, !PT ;  /* 0x0000007f02027812 */ /* 0x001fc800078ec0ff */
[----:B------:R-:W-:Y:S01]  /*26880*/  ISETP.NE.AND P2, PT, R2, RZ, PT ;  /* 0x000000ff0200720c */ /* 0x000fe20003f45270 */
[----:B-1----:R-:W-:-:S12]  /*26890*/  @!P1 BRA `(.L_x_1899) ;  /* 0x00000074007c9947 */ /* 0x002fd80003800000 */
.L_x_2082:
[----:B------:R-:W-:Y:S05]  /*268a0*/  BSYNC B2 ;  /* 0x0000000000027941 */ /* 0x000fea0003800000 */
.L_x_1898:
[----:B------:R-:W-:Y:S04]  /*268b0*/  BSSY B2, `(.L_x_1900) ;  /* 0x0000009000027945 */ /* 0x000fe80003800000 */
[----:B------:R-:W-:Y:S05]  /*268c0*/  @P2 BRA `(.L_x_1901) ;  /* 0x00000000001c2947 */ /* 0x000fea0003800000 */
[----:B------:R-:W1:Y:S01]  /*268d0*/  S2R R11, SR_TID.X ;  /* 0x00000000000b7919 */ /* 0x000e620000002100 */
[----:B------:R-:W-:-:S04]  /*268e0*/  IMAD.MOV.U32 R2, RZ, RZ, 0x8000 ;  /* 0x00008000ff027424 */ /* 0x000fc800078e00ff */
[----:B------:R2:W-:Y:S01]  /*268f0*/  SYNCS.ARRIVE.TRANS64 RZ, [R7+URZ+0x30890], R2 ;  /* 0x0308900207ff79a7 */ /* 0x0005e2000800003f */
[----:B-1----:R-:W-:-:S04]  /*26900*/  LOP3.LUT R11, R11, 0x1f, RZ, 0xc0, !PT ;  /* 0x0000001f0b0b7812 */ /* 0x002fc800078ec0ff */
[----:B------:R-:W-:-:S13]  /*26910*/  ISETP.NE.AND P1, PT, R11, RZ, PT ;  /* 0x000000ff0b00720c */ /* 0x000fda0003f25270 */
[----:B--2---:R-:W-:Y:S05]  /*26920*/  @!P1 BRA `(.L_x_1901) ;  /* 0x0000000000049947 */ /* 0x004fea0003800000 */
[----:B------:R-:W-:Y:S01]  /*26930*/  BPT.TRAP 0x1 ;  /* 0x000000040000795c */ /* 0x000fe20000300000 */
.L_x_1901:
[----:B------:R-:W-:Y:S05]  /*26940*/  BSYNC B2 ;  /* 0x0000000000027941 */ /* 0x000fea0003800000 */
.L_x_1900:
[----:B------:R-:W-:Y:S01]  /*26950*/  IMAD.MOV.U32 R14, RZ, RZ, RZ ;  /* 0x000000ffff0e7224 */ /* 0x000fe200078e00ff */
[----:B------:R-:W-:Y:S01]  /*26960*/  UIADD3 UR4, UP0, UR36, 0x570, URZ ;  /* 0x0000057024047890 */ /* 0x000fe2000ff1e03f */
[----:B------:R-:W-:Y:S01]  /*26970*/  IMAD R11, R28, 0x8000, R17 ;  /* 0x000080001c0b7824 */ /* 0x000fe200078e0211 */
[----:B------:R-:W-:Y:S01]  /*26980*/  PLOP3.LUT P1, PT, PT, PT, PT, 0x80, 0x0 ;  /* 0x000000000000781c */ /* 0x000fe20003f2f070 */
[----:B------:R-:W-:Y:S01]  /*26990*/  IMAD R12, R8, 0x40, R0 ;  /* 0x00000040080c7824 */ /* 0x000fe200078e0200 */
[----:B------:R-:W-:Y:S01]  /*269a0*/  R2UR UR10, R14 ;  /* 0x000000000e0a72ca */ /* 0x000fe200000e0000 */
[----:B------:R-:W-:Y:S01]  /*269b0*/  VIADD R13, R11, 0x20400 ;  /* 0x000204000b0d7836 */ /* 0x000fe20000000000 */
[----:B------:R-:W-:Y:S01]  /*269c0*/  IADD3 R2, R7, 0x30890, RZ ;  /* 0x0003089007027810 */ /* 0x000fe20007ffe0ff */
[----:B------:R-:W-:Y:S01]  /*269d0*/  UIADD3.X UR5, URZ, UR37, URZ, UP0, !UPT ;  /* 0x000000253f057290 */ /* 0x000fe200087fe43f */
[----:B------:R-:W-:Y:S01]  /*269e0*/  UMOV UR6, 0x0 ;  /* 0x0000000000067882 */ /* 0x000fe20000000000 */
[----:B------:R-:W-:-:S10]  /*269f0*/  UMOV UR7, 0x12f00000 ;  /* 0x12f0000000077882 */ /* 0x000fd40000000000 */
.L_x_1902:
        /* <DEDUP_REMOVED lines=10> */
[----:B------:R-:W-:Y:S01]  /*26aa0*/  IMAD.MOV.U32 R21, RZ, RZ, 0x40 ;  /* 0x00000040ff157424 */ /* 0x000fe200078e00ff */
[----:B------:R-:W-:Y:S01]  /*26ab0*/  PLOP3.LUT P1, PT, PT, PT, PT, 0x80, 0x0 ;  /* 0x000000000000781c */ /* 0x000fe20003f2f070 */
[----:B------:R-:W-:Y:S01]  /*26ac0*/  VIADD R13, R11, 0x22400 ;  /* 0x000224000b0d7836 */ /* 0x000fe20000000000 */
[----:B------:R-:W-:Y:S01]  /*26ad0*/  UMOV UR6, 0x0 ;  /* 0x0000000000067882 */ /* 0x000fe20000000000 */
[----:B------:R-:W-:Y:S01]  /*26ae0*/  UMOV UR7, 0x12f00000 ;  /* 0x12f0000000077882 */ /* 0x000fe20000000000 */
[----:B------:R-:W-:-:S15]  /*26af0*/  R2UR UR10, R21 ;  /* 0x00000000150a72ca */ /* 0x000fde00000e0000 */
.L_x_1903:
        /* <DEDUP_REMOVED lines=16> */
.L_x_1904:
        /* <DEDUP_REMOVED lines=10> */
[----:B------:R-:W-:Y:S01]  /*26ca0*/  MOV R15, 0xc0 ;  /* 0x000000c0000f7802 */ /* 0x000fe20000000f00 */
[----:B------:R-:W-:Y:S01]  /*26cb0*/  VIADD R13, R11, 0x26400 ;  /* 0x000264000b0d7836 */ /* 0x000fe20000000000 */
[----:B------:R-:W-:Y:S01]  /*26cc0*/  PLOP3.LUT P1, PT, PT, PT, PT, 0x80, 0x0 ;  /* 0x000000000000781c */ /* 0x000fe20003f2f070 */
[----:B------:R-:W-:Y:S01]  /*26cd0*/  UMOV UR6, 0x0 ;  /* 0x0000000000067882 */ /* 0x000fe20000000000 */
[----:B------:R-:W-:Y:S01]  /*26ce0*/  R2UR UR10, R15 ;  /* 0x000000000f0a72ca */ /* 0x000fe200000e0000 */
[----:B------:R-:W-:-:S14]  /*26cf0*/  UMOV UR7, 0x12f00000 ;  /* 0x12f0000000077882 */ /* 0x000fdc0000000000 */
.L_x_1905:
        /* <DEDUP_REMOVED lines=10> */
[----:B------:R-:W1:Y:S01]  /*26da0*/  SYNCS.PHASECHK.TRANS64.TRYWAIT P1, [R7+URZ+0x308c0], R3 ;  /* 0x0308c003070075a7 */ /* 0x000e62000802017f */
[----:B------:R-:W-:Y:S04]  /*26db0*/  BSSY B2, `(.L_x_1906) ;  /* 0x0000002000027945 */ /* 0x000fe80003800000 */
[----:B-1----:R-:W-:Y:S05]  /*26dc0*/  @!P1 BRA `(.L_x_1907) ;  /* 0x0000007000449947 */ /* 0x002fea0003800000 */
.L_x_2083:
[----:B------:R-:W-:Y:S05]  /*26dd0*/  BSYNC B2 ;  /* 0x0000000000027941 */ /* 0x000fea0003800000 */
.L_x_1906:
[----:B------:R-:W-:Y:S01]  /*26de0*/  BSSY B2, `(.L_x_1908) ;  /* 0x000000b000027945 */ /* 0x000fe20003800000 */
[----:B------:R-:W-:Y:S02]  /*26df0*/  IMAD.MOV.U32 R2, RZ, RZ, 0x0 ;  /* 0x00000000ff027424 */ /* 0x000fe400078e00ff */
[----:B01----:R-:W-:Y:S01]  /*26e00*/  IMAD.MOV.U32 R3, RZ, RZ, 0x12f00000 ;  /* 0x12f00000ff037424 */ /* 0x003fe200078e00ff */
[----:B------:R-:W-:Y:S06]  /*26e10*/  @P2 BRA `(.L_x_1909) ;  /* 0x00000000001c2947 */ /* 0x000fec0003800000 */
[----:B------:R-:W0:Y:S01]  /*26e20*/  S2R R23, SR_TID.X ;  /* 0x0000000000177919 */ /* 0x000e220000002100 */
[----:B------:R-:W-:-:S04]  /*26e30*/  IMAD.MOV.U32 R13, RZ, RZ, 0x8000 ;  /* 0x00008000ff0d7424 */ /* 0x000fc800078e00ff */
[----:B------:R1:W-:Y:S01]  /*26e40*/  SYNCS.ARRIVE.TRANS64 RZ, [R7+URZ+0x308b0], R13 ;  /* 0x0308b00d07ff79a7 */ /* 0x0003e2000800003f */
[----:B0-----:R-:W-:-:S04]  /*26e50*/  LOP3.LUT R23, R23, 0x1f, RZ, 0xc0, !PT ;  /* 0x0000001f17177812 */ /* 0x001fc800078ec0ff */
[----:B------:R-:W-:-:S13]  /*26e60*/  ISETP.NE.AND P1, PT, R23, RZ, PT ;  /* 0x000000ff1700720c */ /* 0x000fda0003f25270 */
[----:B-1----:R-:W-:Y:S05]  /*26e70*/  @!P1 BRA `(.L_x_1909) ;  /* 0x0000000000049947 */ /* 0x002fea0003800000 */
[----:B------:R-:W-:Y:S01]  /*26e80*/  BPT.TRAP 0x1 ;  /* 0x000000040000795c */ /* 0x000fe20000300000 */
.L_x_1909:
[----:B------:R-:W-:Y:S05]  /*26e90*/  BSYNC B2 ;  /* 0x0000000000027941 */ /* 0x000fea0003800000 */
.L_x_1908:
[----:B------:R-:W-:Y:S01]  /*26ea0*/  R2UR UR10, R14 ;  /* 0x000000000e0a72ca */ /* 0x000fe200000e0000 */
[----:B------:R-:W-:Y:S01]  /*26eb0*/  UIADD3 UR4, UP0, UR36, 0x670, URZ ;  /* 0x0000067024047890 */ /* 0x000fe2000ff1e03f */
[----:B------:R-:W-:Y:S01]  /*26ec0*/  R2UR UR6, R2 ;  /* 0x00000000020672ca */ /* 0x000fe200000e0000 */
[----:B------:R-:W-:Y:S01]  /*26ed0*/  VIADD R7, R7, 0x308b0 ;  /* 0x000308b007077836 */ /* 0x000fe20000000000 */
[----:B------:R-:W-:Y:S01]  /*26ee0*/  R2UR UR7, R3 ;  /* 0x00000000030772ca */ /* 0x000fe200000e0000 */
[----:B------:R-:W-:Y:S01]  /*26ef0*/  UIADD3.X UR5, URZ, UR37, URZ, UP0, !UPT ;  /* 0x000000253f057290 */ /* 0x000fe200087fe43f */
[----:B------:R-:W-:Y:S02]  /*26f00*/  PLOP3.LUT P1, PT, PT, PT, PT, 0x80, 0x0 ;  /* 0x000000000000781c */ /* 0x000fe40003f2f070 */
[----:B------:R-:W-:-:S11]  /*26f10*/  IADD3 R13, R11, 0x400, RZ ;  /* 0x000004000b0d7810 */ /* 0x000fd60007ffe0ff */
.L_x_1910:
        /* <DEDUP_REMOVED lines=15> */
.L_x_1911:
        /* <DEDUP_REMOVED lines=15> */
.L_x_1912:
        /* <DEDUP_REMOVED lines=15> */
.L_x_1913:
        /* <DEDUP_REMOVED lines=10> */
.L_x_1897:
[----:B------:R-:W-:Y:S05]  /*27290*/  BSYNC B1 ;  /* 0x0000000000017941 */ /* 0x000fea0003800000 */
.L_x_1896:
[----:B------:R-:W-:Y:S01]  /*272a0*/  ISETP.GT.AND P2, PT, R8, R4, PT ;  /* 0x000000040800720c */ /* 0x000fe20003f44270 */
[----:B------:R-:W-:Y:S02]  /*272b0*/  VIADD R28, R28, 0x1 ;  /* 0x000000011c1c7836 */ /* 0x000fe40000000000 */
[----:B------:R-:W-:-:S03]  /*272c0*/  VIADD R8, R8, 0xffffffff ;  /* 0xffffffff08087836 */ /* 0x000fc60000000000 */
[----:B------:R-:W-:-:S04]  /*272d0*/  ISETP.NE.AND P1, PT, R28, 0x2, PT ;  /* 0x000000021c00780c */ /* 0x000fc80003f25270 */
[----:B------:R-:W-:Y:S02]  /*272e0*/  SEL R3, RZ, 0x1, P1 ;  /* 0x00000001ff037807 */ /* 0x000fe40000800000 */
[----:B------:R-:W-:Y:S02]  /*272f0*/  SEL R28, R28, RZ, P1 ;  /* 0x000000ff1c1c7207 */ /* 0x000fe40000800000 */
[----:B------:R-:W-:Y:S01]  /*27300*/  LOP3.LUT R30, R30, R3, RZ, 0x3c, !PT ;  /* 0x000000031e1e7212 */ /* 0x000fe200078e3cff */
[----:B------:R-:W-:Y:S06]  /*27310*/  @P2 BRA `(.L_x_1914) ;  /* 0xfffffff400342947 */ /* 0x000fec000383ffff */
.L_x_1872:
[----:B------:R-:W-:Y:S05]  /*27320*/  BSYNC B0 ;  /* 0x0000000000007941 */ /* 0x000fea0003800000 */
.L_x_1871:
[----:B------:R-:W0:Y:S01]  /*27330*/  LDC R0, c[0x0][0x448] ;  /* 0x00011200ff007b82 */ /* 0x000e220000000800 */
[----:B------:R-:W-:Y:S01]  /*27340*/  IADD3 R7, R25, 0x7f, RZ ;  /* 0x0000007f19077810 */ /* 0x000fe20007ffe0ff */
[----:B------:R-:W-:Y:S06]  /*27350*/  @!P0 WARPSYNC.ALL ;  /* 0x0000000000008948 */ /* 0x000fec0003800000 */
[----:B------:R-:W-:Y:S01]  /*27360*/  @!P0 BAR.SYNC.DEFER_BLOCKING 0xc, 0x180 ;  /* 0x0306000000008b1d */ /* 0x000fe20000010000 */
[----:B0-----:R-:W-:-:S13]  /*27370*/  ISETP.NE.AND P1, PT, R0, 0x1, PT ;  /* 0x000000010000780c */ /* 0x001fda0003f25270 */
[----:B------:R-:W0:Y:S08]  /*27380*/  @P1 LDC R0, c[0x0][0x44c] ;  /* 0x00011300ff001b82 */ /* 0x000e300000000800 */
[----:B------:R-:W1:Y:S01]  /*27390*/  @P1 LDC R3, c[0x0][0x450] ;  /* 0x00011400ff031b82 */ /* 0x000e620000000800 */
[----:B0-----:R-:W-:-:S05]  /*273a0*/  @P1 IMAD.HI.U32 R0, R7, R0, RZ ;  /* 0x0000000007001227 */ /* 0x001fca00078e00ff */
[----:B-1----:R-:W-:Y:S02]  /*273b0*/  @P1 SHF.R.U32.HI R7, RZ, R3, R0 ;  /* 0x00000003ff071219 */ /* 0x002fe40000011600 */
[----:B------:R-:W0:Y:S03]  /*273c0*/  LDC.64 R2, c[0x0][0x9e0] ;  /* 0x00027800ff027b82 */ /* 0x000e260000000a00 */
[----:B------:R-:W-:Y:S01]  /*273d0*/  IMAD.IADD R7, R18, 0x1, R7 ;  /* 0x0000000112077824 */ /* 0x000fe200078e0207 */
[----:B0-----:R-:W-:-:S03]  /*273e0*/  ISETP.GE.AND P2, PT, R3, 0x1, PT ;  /* 0x000000010300780c */ /* 0x001fc60003f46270 */
[----:B------:R-:W-:-:S10]  /*273f0*/  IMAD.IADD R2, R7, 0x1, R2 ;  /* 0x0000000107027824 */ /* 0x000fd400078e0202 */
[----:B------:R-:W-:Y:S05]  /*27400*/  @!P2 BRA `(.L_x_1915) ;  /* 0x000000000048a947 */ /* 0x000fea0003800000 */
        /* <DEDUP_REMOVED lines=11> */
.L_x_1917:
[----:B------:R-:W-:-:S13]  /*274c0*/  ISETP.NE.AND P0, PT, R3, 0x1, PT ;  /* 0x000000010300780c */ /* 0x000fda0003f05270 */
[----:B------:R-:W0:Y:S02]  /*274d0*/  @P0 LDC.64 R4, c[0x0][0x9e8] ;  /* 0x00027a00ff040b82 */ /* 0x000e240000000a00 */
[----:B0-----:R-:W-:-:S05]  /*274e0*/  @P0 IMAD.HI.U32 R4, R0, R4, RZ ;  /* 0x0000000400040227 */ /* 0x001fca00078e00ff */
[----:B------:R-:W-:-:S07]  /*274f0*/  @P0 SHF.R.U32.HI R0, RZ, R5, R4 ;  /* 0x00000005ff000219 */ /* 0x000fce0000011604 */
.L_x_1918:
[----:B------:R-:W-:Y:S05]  /*27500*/  BSYNC B0 ;  /* 0x0000000000007941 */ /* 0x000fea0003800000 */
.L_x_1916:
[----:B------:R-:W-:-:S05]  /*27510*/  IMAD R5, R0, R3, R3 ;  /* 0x0000000300057224 */ /* 0x000fca00078e0203 */
[----:B------:R-:W-:-:S07]  /*27520*/  VIMNMX R2, R2, R5, PT ;  /* 0x0000000502027248 */ /* 0x000fce0003fe0100 */
.L_x_1915:
[----:B------:R-:W0:Y:S01]  /*27530*/  @P1 LDC R4, c[0x0][0x44c] ;  /* 0x00011300ff041b82 */ /* 0x000e220000000800 */
[----:B------:R-:W-:Y:S01]  /*27540*/  VIADD R2, R2, 0x3f ;  /* 0x0000003f02027836 */ /* 0x000fe20000000000 */
[----:B------:R-:W-:-:S04]  /*27550*/  ULDC UR4, c[0x0][0x9dc] ;  /* 0x0002770000047ab9 */ /* 0x000fc80000000800 */
[----:B------:R-:W-:Y:S02]  /*27560*/  SHF.R.S32.HI R5, RZ, 0x1f, R2 ;  /* 0x0000001fff057819 */ /* 0x000fe40000011402 */
[----:B------:R-:W1:Y:S02]  /*27570*/  @P1 LDC R0, c[0x0][0x450] ;  /* 0x00011400ff001b82 */ /* 0x000e640000000800 */
[----:B------:R-:W-:Y:S02]  /*27580*/  LEA.HI R5, R5, R2, RZ, 0x6 ;  /* 0x0000000205057211 */ /* 0x000fe400078f30ff */
[----:B------:R-:W-:Y:S01]  /*27590*/  MOV R2, R25 ;  /* 0x0000001900027202 */ /* 0x000fe20000000f00 */
        /* <DEDUP_REMOVED lines=17> */
.L_x_1921:
[----:B------:R-:W-:-:S13]  /*276b0*/  ISETP.NE.AND P0, PT, R3, 0x1, PT ;  /* 0x000000010300780c */ /* 0x000fda0003f05270 */
[----:B------:R-:W0:Y:S02]  /*276c0*/  @P0 LDC.64 R4, c[0x0][0x9e8] ;  /* 0x00027a00ff040b82 */ /* 0x000e240000000a00 */
[----:B0-----:R-:W-:-:S05]  /*276d0*/  @P0 IMAD.HI.U32 R4, R2, R4, RZ ;  /* 0x0000000402040227 */ /* 0x001fca00078e00ff */
[----:B------:R-:W-:-:S07]  /*276e0*/  @P0 SHF.R.U32.HI R2, RZ, R5, R4 ;  /* 0x00000005ff020219 */ /* 0x000fce0000011604 */
.L_x_1922:
[----:B------:R-:W-:Y:S05]  /*276f0*/  BSYNC B0 ;  /* 0x0000000000007941 */ /* 0x000fea0003800000 */
.L_x_1920:
[----:B------:R-:W-:-:S05]  /*27700*/  IMAD R3, R2, R3, RZ ;  /* 0x0000000302037224 */ /* 0x000fca00078e02ff */
[----:B------:R-:W-:-:S07]  /*27710*/  VIMNMX R0, R0, R3, !PT ;  /* 0x0000000300007248 */ /* 0x000fce0007fe0100 */
.L_x_1919:
[----:B------:R-:W-:Y:S01]  /*27720*/  ISETP.NE.AND P1, PT, R6, RZ, PT ;  /* 0x000000ff0600720c */ /* 0x000fe20003f25270 */
[----:B------:R-:W-:Y:S01]  /*27730*/  BSSY B0, `(.L_x_1923) ;  /* 0x0000024000007945 */ /* 0x000fe20003800000 */
[----:B------:R-:W-:-:S04]  /*27740*/  SHF.R.S32.HI R3, RZ, 0x1f, R0 ;  /* 0x0000001fff037819 */ /* 0x000fc80000011400 */
[----:B------:R-:W-:-:S04]  /*27750*/  LEA.HI R3, R3, R0, RZ, 0x6 ;  /* 0x0000000003037211 */ /* 0x000fc800078f30ff */
[----:B------:R-:W-:Y:S01]  /*27760*/  SHF.R.S32.HI R0, RZ, 0x6, R3 ;  /* 0x00000006ff007819 */ /* 0x000fe20000011403 */
[----:B------:R-:W-:Y:S02]  /*27770*/  IMAD.MOV.U32 R3, RZ, RZ, RZ ;  /* 0x000000ffff037224 */ /* 0x000fe400078e00ff */
[----:B------:R-:W0:Y:S01]  /*27780*/  @!P1 LDC R6, c[0x0][0x9f0] ;  /* 0x00027c00ff069b82 */ /* 0x000e220000000800 */
[----:B------:R-:W-:-:S04]  /*27790*/  VIMNMX R0, RZ, R0, !PT ;  /* 0x00000000ff007248 */ /* 0x000fc80007fe0100 */
[----:B------:R-:W-:-:S13]  /*277a0*/  ISETP.GT.AND P0, PT, R19, R0, PT ;  /* 0x000000001300720c */ /* 0x000fda0003f04270 */
[----:B------:R-:W-:Y:S05]  /*277b0*/  @!P0 BRA `(.L_x_1924) ;  /* 0x00000000006c8947 */ /* 0x000fea0003800000 */
[-C--:B0-----:R-:W-:Y:S02]  /*277c0*/  IABS R4, R6.reuse ;  /* 0x0000000600047213 */ /* 0x081fe40000000000 */
[----:B------:R-:W-:Y:S02]  /*277d0*/  MOV R2, RZ ;  /* 0x000000ff00027202 */ /* 0x000fe40000000f00 */
[----:B------:R-:W0:Y:S01]  /*277e0*/  I2F.RP R5, R4 ;  /* 0x0000000400057306 */ /* 0x000e220000209400 */
[----:B------:R-:W-:-:S07]  /*277f0*/  IABS R8, R6 ;  /* 0x0000000600087213 */ /* 0x000fce0000000000 */
[----:B0-----:R-:W0:Y:S02]  /*27800*/  MUFU.RCP R5, R5 ;  /* 0x0000000500057308 */ /* 0x001e240000001000 */
[----:B0-----:R-:W-:-:S06]  /*27810*/  VIADD R7, R5, 0xffffffe ;  /* 0x0ffffffe05077836 */ /* 0x001fcc0000000000 */
[----:B------:R0:W1:Y:S02]  /*27820*/  F2I.FTZ.U32.TRUNC.NTZ R3, R7 ;  /* 0x0000000700037305 */ /* 0x000064000021f000 */
[----:B0-----:R-:W-:Y:S02]  /*27830*/  IMAD.MOV R7, RZ, RZ, -R8 ;  /* 0x000000ffff077224 */ /* 0x001fe400078e0a08 */
[----:B-1----:R-:W-:-:S04]  /*27840*/  IMAD.MOV R9, RZ, RZ, -R3 ;  /* 0x000000ffff097224 */ /* 0x002fc800078e0a03 */
[----:B------:R-:W-:-:S04]  /*27850*/  IMAD R9, R9, R4, RZ ;  /* 0x0000000409097224 */ /* 0x000fc800078e02ff */
[----:B------:R-:W-:Y:S01]  /*27860*/  IMAD.HI.U32 R2, R3, R9, R2 ;  /* 0x0000000903027227 */ /* 0x000fe200078e0002 */
[----:B------:R-:W-:-:S05]  /*27870*/  IADD3 R3, R6, -0x1, R19 ;  /* 0xffffffff06037810 */ /* 0x000fca0007ffe013 */
[----:B------:R-:W-:-:S05]  /*27880*/  IMAD.IADD R3, R3, 0x1, -R0 ;  /* 0x0000000103037824 */ /* 0x000fca00078e0a00 */
[----:B------:R-:W-:Y:S02]  /*27890*/  IABS R5, R3 ;  /* 0x0000000300057213 */ /* 0x000fe40000000000 */
[----:B------:R-:W-:-:S03]  /*278a0*/  LOP3.LUT R3, R3, R6, RZ, 0x3c, !PT ;  /* 0x0000000603037212 */ /* 0x000fc600078e3cff */
[----:B------:R-:W-:Y:S01]  /*278b0*/  IMAD.HI.U32 R2, R2, R5, RZ ;  /* 0x0000000502027227 */ /* 0x000fe200078e00ff */
[----:B------:R-:W-:-:S03]  /*278c0*/  ISETP.GE.AND P2, PT, R3, RZ, PT ;  /* 0x000000ff0300720c */ /* 0x000fc60003f46270 */
[----:B------:R-:W-:-:S05]  /*278d0*/  IMAD R5, R2, R7, R5 ;  /* 0x0000000702057224 */ /* 0x000fca00078e0205 */
[----:B------:R-:W-:-:S13]  /*278e0*/  ISETP.GT.U32.AND P1, PT, R4, R5, PT ;  /* 0x000000050400720c */ /* 0x000fda0003f24070 */
[----:B------:R-:W-:Y:S02]  /*278f0*/  @!P1 IMAD.IADD R5, R5, 0x1, -R4 ;  /* 0x0000000105059824 */ /* 0x000fe400078e0a04 */
[----:B------:R-:W-:Y:S01]  /*27900*/  @!P1 VIADD R2, R2, 0x1 ;  /* 0x0000000102029836 */ /* 0x000fe20000000000 */
[----:B------:R-:W-:Y:S02]  /*27910*/  ISETP.NE.AND P1, PT, R6, RZ, PT ;  /* 0x000000ff0600720c */ /* 0x000fe40003f25270 */
[----:B------:R-:W-:-:S13]  /*27920*/  ISETP.GE.U32.AND P0, PT, R5, R4, PT ;  /* 0x000000040500720c */ /* 0x000fda0003f06070 */
[----:B------:R-:W-:-:S05]  /*27930*/  @P0 VIADD R2, R2, 0x1 ;  /* 0x0000000102020836 */ /* 0x000fca0000000000 */
[----:B------:R-:W-:Y:S02]  /*27940*/  @!P2 IADD3 R2, -R2, RZ, RZ ;  /* 0x000000ff0202a210 */ /* 0x000fe40007ffe1ff */
[----:B------:R-:W-:-:S05]  /*27950*/  @!P1 LOP3.LUT R2, RZ, R6, RZ, 0x33, !PT ;  /* 0x00000006ff029212 */ /* 0x000fca00078e33ff */
[----:B------:R-:W-:-:S07]  /*27960*/  IMAD.MOV.U32 R3, RZ, RZ, R2 ;  /* 0x000000ffff037224 */ /* 0x000fce00078e0002 */
.L_x_1924:
[----:B------:R-:W-:Y:S05]  /*27970*/  BSYNC B0 ;  /* 0x0000000000007941 */ /* 0x000fea0003800000 */
.L_x_1923:
[-C--:B------:R-:W-:Y:S01]  /*27980*/  IMAD R0, R10, R3.reuse, R0 ;  /* 0x000000030a007224 */ /* 0x080fe200078e0200 */
        /* <DEDUP_REMOVED lines=13> */
[----:B------:R-:W1:Y:S02]  /*27a60*/  FLO.U32 R0, UR4 ;  /* 0x0000000400007d00 */ /* 0x000e6400080e0000 */
        /* <DEDUP_REMOVED lines=9> */
.L_x_1926:
        /* <DEDUP_REMOVED lines=8> */
[----:B------:R-:W-:Y:S01]  /*27b80*/  IMAD.U32 R4, RZ, RZ, UR6 ;  /* 0x00000006ff047e24 */ /* 0x000fe2000f8e00ff */
[----:B------:R-:W-:Y:S01]  /*27b90*/  MOV R7, UR9 ;  /* 0x0000000900077c02 */ /* 0x000fe20008000f00 */
[----:B------:R-:W1:Y:S01]  /*27ba0*/  LDC.64 R2, c[0x4][R2] ;  /* 0x0100000002027b82 */ /* 0x000e620000000a00 */
[----:B------:R-:W-:Y:S02]  /*27bb0*/  IMAD.U32 R5, RZ, RZ, UR7 ;  /* 0x00000007ff057e24 */ /* 0x000fe4000f8e00ff */
[----:B0-----:R-:W-:Y:S02]  /*27bc0*/  IMAD.U32 R6, RZ, RZ, UR8 ;  /* 0x00000008ff067e24 */ /* 0x001fe4000f8e00ff */
[----:B------:R-:W-:-:S02]  /*27bd0*/  IMAD.U32 R10, RZ, RZ, UR4 ;  /* 0x00000004ff0a7e24 */ /* 0x000fc4000f8e00ff */
[----:B------:R-:W-:Y:S02]  /*27be0*/  IMAD.U32 R11, RZ, RZ, UR5 ;  /* 0x00000005ff0b7e24 */ /* 0x000fe4000f8e00ff */
[----:B------:R-:W-:Y:S02]  /*27bf0*/  IMAD.MOV.U32 R8, RZ, RZ, 0x70 ;  /* 0x00000070ff087424 */ /* 0x000fe400078e00ff */
[----:B------:R-:W-:Y:S02]  /*27c00*/  IMAD.MOV.U32 R12, RZ, RZ, 0x1 ;  /* 0x00000001ff0c7424 */ /* 0x000fe400078e00ff */
[----:B------:R-:W-:-:S07]  /*27c10*/  IMAD.MOV.U32 R13, RZ, RZ, RZ ;  /* 0x000000ffff0d7224 */ /* 0x000fce00078e00ff */
[----:B------:R-:W-:-:S07]  /*27c20*/  LEPC R20, `(.L_x_1929) ;  /* 0x000000001014794e */ /* 0x000fce0000000000 */
[----:B-1----:R-:W-:Y:S05]  /*27c30*/  CALL.ABS.NOINC R2 ;  /* 0x0000000002007343 */ /* 0x002fea0003c00000 */
.L_x_1929:
[----:B------:R-:W-:Y:S05]  /*27c40*/  BSYNC B6 ;  /* 0x0000000000067941 */ /* 0x000fea0003800000 */
.L_x_1928:
        /* <DEDUP_REMOVED lines=11> */
[----:B------:R-:W-:Y:S02]  /*27d00*/  IMAD.U32 R5, RZ, RZ, UR7 ;  /* 0x00000007ff057e24 */ /* 0x000fe4000f8e00ff */
[----:B0-----:R-:W-:Y:S02]  /*27d10*/  IMAD.U32 R6, RZ, RZ, UR8 ;  /* 0x00000008ff067e24 */ /* 0x001fe4000f8e00ff */
[----:B------:R-:W-:-:S02]  /*27d20*/  IMAD.U32 R7, RZ, RZ, UR9 ;  /* 0x00000009ff077e24 */ /* 0x000fc4000f8e00ff */
[----:B------:R-:W-:Y:S02]  /*27d30*/  IMAD.U32 R10, RZ, RZ, UR4 ;  /* 0x00000004ff0a7e24 */ /* 0x000fe4000f8e00ff */
[----:B------:R-:W-:Y:S02]  /*27d40*/  IMAD.MOV.U32 R8, RZ, RZ, 0x70 ;  /* 0x00000070ff087424 */ /* 0x000fe400078e00ff */
[----:B------:R-:W-:Y:S02]  /*27d50*/  IMAD.MOV.U32 R12, RZ, RZ, 0x1 ;  /* 0x00000001ff0c7424 */ /* 0x000fe400078e00ff */
[----:B-1----:R-:W-:-:S07]  /*27d60*/  IMAD.MOV.U32 R13, RZ, RZ, RZ ;  /* 0x000000ffff0d7224 */ /* 0x002fce00078e00ff */
[----:B------:R-:W-:-:S07]  /*27d70*/  LEPC R20, `(.L_x_1932) ;  /* 0x000000001014794e */ /* 0x000fce0000000000 */
[----:B--2---:R-:W-:Y:S05]  /*27d80*/  CALL.ABS.NOINC R2 ;  /* 0x0000000002007343 */ /* 0x004fea0003c00000 */
.L_x_1932:
[----:B------:R0:W1:Y:S01]  /*27d90*/  LDC.64 R2, c[0x4][R18] ;  /* 0x0100000012027b82 */ /* 0x0000620000000a00 */
[----:B------:R-:W-:Y:S01]  /*27da0*/  ULDC.64 UR4, c[0x4][0x138] ;  /* 0x01004e0000047ab9 */ /* 0x000fe20000000a00 */
[----:B------:R-:W-:Y:S01]  /*27db0*/  ULDC.64 UR6, c[0x4][0x140] ;  /* 0x0100500000067ab9 */ /* 0x000fe20000000a00 */
[----:B------:R-:W-:Y:S01]  /*27dc0*/  ULDC.64 UR8, c[0x4][0xd0] ;  /* 0x0100340000087ab9 */ /* 0x000fe20000000a00 */
[----:B------:R-:W-:Y:S01]  /*27dd0*/  IMAD.U32 R4, RZ, RZ, UR4 ;  /* 0x00000004ff047e24 */ /* 0x000fe2000f8e00ff */
[----:B------:R-:W-:Y:S01]  /*27de0*/  MOV R6, UR6 ;  /* 0x0000000600067c02 */ /* 0x000fe20008000f00 */
[----:B------:R-:W-:Y:S01]  /*27df0*/  IMAD.U32 R5, RZ, RZ, UR5 ;  /* 0x00000005ff057e24 */ /* 0x000fe2000f8e00ff */
[----:B------:R-:W-:Y:S01]  /*27e00*/  MOV R13, RZ ;  /* 0x000000ff000d7202 */ /* 0x000fe20000000f00 */
[----:B------:R-:W-:Y:S02]  /*27e10*/  IMAD.U32 R7, RZ, RZ, UR7 ;  /* 0x00000007ff077e24 */ /* 0x000fe4000f8e00ff */
[----:B------:R-:W-:-:S02]  /*27e20*/  IMAD.U32 R10, RZ, RZ, UR8 ;  /* 0x00000008ff0a7e24 */ /* 0x000fc4000f8e00ff */
[----:B------:R-:W-:Y:S02]  /*27e30*/  IMAD.U32 R11, RZ, RZ, UR9 ;  /* 0x00000009ff0b7e24 */ /* 0x000fe4000f8e00ff */
[----:B------:R-:W-:Y:S02]  /*27e40*/  IMAD.MOV.U32 R8, RZ, RZ, 0x70 ;  /* 0x00000070ff087424 */ /* 0x000fe400078e00ff */
[----:B0-----:R-:W-:-:S07]  /*27e50*/  IMAD.MOV.U32 R12, RZ, RZ, 0x1 ;  /* 0x00000001ff0c7424 */ /* 0x001fce00078e00ff */
[----:B------:R-:W-:-:S07]  /*27e60*/  LEPC R20, `(.L_x_1931) ;  /* 0x000000001014794e */ /* 0x000fce0000000000 */
[----:B-1----:R-:W-:Y:S05]  /*27e70*/  CALL.ABS.NOINC R2 ;  /* 0x0000000002007343 */ /* 0x002fea0003c00000 */
.L_x_1931:
[----:B------:R-:W-:Y:S05]  /*27e80*/  BSYNC B6 ;  /* 0x0000000000067941 */ /* 0x000fea0003800000 */
.L_x_1930:
[----:B------:R-:W-:Y:S01]  /*27e90*/  ULDC.64 UR4, c[0x0][0x9f8] ;  /* 0x00027e0000047ab9 */ /* 0x000fe20000000a00 */
[----:B------:R-:W2:Y:S01]  /*27ea0*/  LDL R20, [R1+0x8] ;  /* 0x0000080001147983 */ /* 0x000ea20000100800 */
[----:B------:R-:W-:-:S03]  /*27eb0*/  ISETP.NE.U32.AND P0, PT, RZ, UR4, PT ;  /* 0x00000004ff007c0c */ /* 0x000fc6000bf05070 */
[----:B------:R-:W3:Y:S01]  /*27ec0*/  LDL R19, [R1+0x10] ;  /* 0x0000100001137983 */ /* 0x000ee20000100800 */
[----:B------:R-:W-:Y:S01]  /*27ed0*/  ISETP.NE.AND.EX P0, PT, RZ, UR5, PT, P0 ;  /* 0x00000005ff007c0c */ /* 0x000fe2000bf05300 */
[----:B------:R-:W-:Y:S01]  /*27ee0*/  IMAD.MOV.U32 R32, RZ, RZ, R27 ;  /* 0x000000ffff207224 */ /* 0x000fe200078e001b */
[----:B------:R-:W1:Y:S01]  /*27ef0*/  LDC R5, c[0x0][0x430] ;  /* 0x00010c00ff057b82 */ /* 0x000e620000000800 */
[----:B------:R-:W4:Y:S01]  /*27f00*/  S2R R18, SR_TID.X ;  /* 0x0000000000127919 */ /* 0x000f220000002100 */
[----:B------:R-:W-:Y:S01]  /*27f10*/  VIADD R7, R23, 0xffffffff ;  /* 0xffffffff17077836 */ /* 0x000fe20000000000 */
[----:B------:R-:W-:Y:S01]  /*27f20*/  LOP3.LUT R16, R16, 0xfffffffe, RZ, 0xc0, !PT ;  /* 0xfffffffe10107812 */ /* 0x000fe200078ec0ff */
[----:B------:R-:W-:-:S07]  /*27f30*/  ULDC UR4, c[0x0][0x2f4] ;  /* 0x0000bd0000047ab9 */ /* 0x000fce0000000800 */
[----:B------:R-:W0:Y:S01]  /*27f40*/  @P0 LDC.64 R2, c[0x0][0x9f8] ;  /* 0x00027e00ff020b82 */ /* 0x000e220000000a00 */
[----:B----4-:R-:W-:Y:S01]  /*27f50*/  LOP3.LUT R18, R18, 0x7f, RZ, 0xc0, !PT ;  /* 0x0000007f12127812 */ /* 0x010fe200078ec0ff */
[----:B0-----:R-:W-:-:S05]  /*27f60*/  @P0 IMAD.WIDE R2, R27, 0x4, R2 ;  /* 0x000000041b020825 */ /* 0x001fca00078e0202 */
[----:B------:R0:W4:Y:S01]  /*27f70*/  @P0 LDG.E R32, desc[UR60][R2.64] ;  /* 0x0000003c02200981 */ /* 0x000122000c1e1900 */
[----:B------:R-:W-:Y:S02]  /*27f80*/  SHF.R.U32.HI R21, RZ, 0x3, R18 ;  /* 0x00000003ff157819 */ /* 0x000fe40000011612 */
[----:B-1----:R-:W-:Y:S01]  /*27f90*/  ISETP.NE.AND P1, PT, R5, 0x1, PT ;  /* 0x000000010500780c */ /* 0x002fe20003f25270 */
[----:B------:R-:W1:-:S12]  /*27fa0*/  S2R R18, SR_TID.X ;  /* 0x0000000000127919 */ /* 0x000e580000002100 */
[----:B------:R-:W0:Y:S08]  /*27fb0*/  @P1 LDC R9, c[0x0][0x434] ;  /* 0x00010d00ff091b82 */ /* 0x000e300000000800 */
[----:B------:R-:W0:Y:S01]  /*27fc0*/  @P1 LDC R6, c[0x0][0x438] ;  /* 0x00010e00ff061b82 */ /* 0x000e220000000800 */
[----:B-1----:R-:W-:-:S05]  /*27fd0*/  IMAD.SHL.U32 R18, R18, 0x10, RZ ;  /* 0x0000001012127824 */ /* 0x002fca00078e00ff */
[----:B------:R-:W-:-:S05]  /*27fe0*/  LOP3.LUT R18, R21, 0x70, R18, 0xf8, !PT ;  /* 0x0000007015127812 */ /* 0x000fca00078ef812 */
[----:B------:R-:W-:Y:S01]  /*27ff0*/  IMAD R0, R7, 0x40, R18 ;  /* 0x0000004007007824 */ /* 0x000fe200078e0212 */
[----:B------:R-:W-:-:S04]  /*28000*/  LOP3.LUT R10, R36, 0x40, RZ, 0xfc, !PT ;  /* 0x00000040240a7812 */ /* 0x000fc800078efcff */
[----:B------:R-:W-:Y:S01]  /*28010*/  ISETP.GE.AND P3, PT, R10, UR4, PT ;  /* 0x000000040a007c0c */ /* 0x000fe2000bf66270 */
[----:B------:R-:W-:Y:S01]  /*28020*/  UMOV UR5, 0xffffffff ;  /* 0xffffffff00057882 */ /* 0x000fe20000000000 */
[----:B--2---:R-:W-:-:S04]  /*28030*/  ISETP.GE.AND P0, PT, R0, R20, PT ;  /* 0x000000140000720c */ /* 0x004fc80003f06270 */
[----:B------:R-:W-:Y:S01]  /*28040*/  ISETP.GT.U32.OR P0, PT, R18, 0x3f, P0 ;  /* 0x0000003f1200780c */ /* 0x000fe20000704470 */
[----:B---3--:R-:W-:-:S04]  /*28050*/  IMAD.IADD R0, R0, 0x1, R19 ;  /* 0x0000000100007824 */ /* 0x008fc800078e0213 */
[----:B0-----:R-:W-:Y:S01]  /*28060*/  @P1 IMAD.HI.U32 R9, R0, R9, RZ ;  /* 0x0000000900091227 */ /* 0x001fe200078e00ff */
[----:B------:R-:W-:-:S04]  /*28070*/  MOV R4, R0 ;  /* 0x0000000000047202 */ /* 0x000fc80000000f00 */
[----:B------:R-:W-:-:S03]  /*28080*/  @P1 SHF.R.U32.HI R4, RZ, R6, R9 ;  /* 0x00000006ff041219 */ /* 0x000fc60000011609 */
[----:B------:R-:W0:Y:S02]  /*28090*/  @!P0 LDC.64 R2, c[0x0][0x428] ;  /* 0x00010a00ff028b82 */ /* 0x000e240000000a00 */
[----:B------:R-:W-:-:S04]  /*280a0*/  IMAD.MOV R6, RZ, RZ, -R4 ;  /* 0x000000ffff067224 */ /* 0x000fc800078e0a04 */
[----:B------:R-:W-:Y:S01]  /*280b0*/  IMAD R0, R5, R6, R0 ;  /* 0x0000000605007224 */ /* 0x000fe200078e0200 */
[----:B------:R-:W-:Y:S02]  /*280c0*/  @!P0 SHF.R.S32.HI R5, RZ, 0x1f, R4 ;  /* 0x0000001fff058819 */ /* 0x000fe40000011404 */
[----:B----4-:R-:W-:Y:S01]  /*280d0*/  SHF.R.S32.HI R8, RZ, 0x1f, R32 ;  /* 0x0000001fff087819 */ /* 0x010fe20000011420 */
[----:B0-----:R-:W-:-:S04]  /*280e0*/  @!P0 IMAD.WIDE.U32 R4, R32, R2, R4 ;  /* 0x0000000220048225 */ /* 0x001fc800078e0004 */
[----:B------:R-:W-:Y:S01]  /*280f0*/  @!P0 IMAD R6, R8, R2, RZ ;  /* 0x0000000208068224 */ /* 0x000fe200078e02ff */
[----:B------:R0:W-:Y:S03]  /*28100*/  STL [R1+0x14], R8 ;  /* 0x0000140801007387 */ /* 0x0001e60000100800 */
[----:B------:R-:W-:Y:S02]  /*28110*/  @!P0 IMAD R6, R32, R3, R6 ;  /* 0x0000000320068224 */ /* 0x000fe400078e0206 */
[----:B------:R-:W1:Y:S02]  /*28120*/  @!P0 LDC.64 R2, c[0x0][0x418] ;  /* 0x00010600ff028b82 */ /* 0x000e640000000a00 */
[----:B------:R-:W-:Y:S02]  /*28130*/  @!P0 IMAD.IADD R6, R5, 0x1, R6 ;  /* 0x0000000105068824 */ /* 0x000fe400078e0206 */
[----:B------:R-:W-:Y:S01]  /*28140*/  IMAD.MOV.U32 R5, RZ, RZ, RZ ;  /* 0x000000ffff057224 */ /* 0x000fe200078e00ff */
[----:B-1----:R-:W-:-:S04]  /*28150*/  @!P0 LEA R2, P1, R4, R2, 0x2 ;  /* 0x0000000204028211 */ /* 0x002fc800078210ff */
[----:B------:R-:W-:Y:S01]  /*28160*/  @!P0 LEA.HI.X R3, R4, R3, R6, 0x2, P1 ;  /* 0x0000000304038211 */ /* 0x000fe200008f1406 */
[----:B------:R-:W-:-:S04]  /*28170*/  IMAD.U32 R4, RZ, RZ, UR39 ;  /* 0x00000027ff047e24 */ /* 0x000fc8000f8e00ff */
[----:B------:R1:W5:Y:S01]  /*28180*/  @!P0 LDG.E R5, desc[UR60][R2.64] ;  /* 0x0000003c02058981 */ /* 0x000362000c1e1900 */
[----:B------:R-:W-:Y:S02]  /*28190*/  ISETP.GT.U32.AND P0, PT, R18, 0x3f, PT ;  /* 0x0000003f1200780c */ /* 0x000fe40003f04070 */
[----:B------:R-:W-:Y:S02]  /*281a0*/  ISETP.NE.AND P2, PT, R4, 0x3, PT ;  /* 0x000000030400780c */ /* 0x000fe40003f45270 */
[----:B0-----:R-:W-:-:S04]  /*281b0*/  LOP3.LUT R8, R36, 0x80, RZ, 0xfc, !PT ;  /* 0x0000008024087812 */ /* 0x001fc800078efcff */
[----:B------:R-:W-:-:S05]  /*281c0*/  ISETP.GE.AND P1, PT, R8, UR4, PT ;  /* 0x0000000408007c0c */ /* 0x000fca000bf26270 */
[----:B------:R-:W-:Y:S02]  /*281d0*/  @P0 LOP3.LUT R16, R16, 0x1, RZ, 0xfc, !PT ;  /* 0x0000000110100812 */ /* 0x000fe400078efcff */
[----:B------:R-:W-:Y:S02]  /*281e0*/  ISETP.GE.AND P0, PT, R36, UR4, PT ;  /* 0x0000000424007c0c */ /* 0x000fe4000bf06270 */
[----:B------:R-:W-:-:S04]  /*281f0*/  LOP3.LUT R16, R16, 0xffffffdf, RZ, 0xc0, !PT ;  /* 0xffffffdf10107812 */ /* 0x000fc800078ec0ff */
[----:B------:R-:W-:-:S04]  /*28200*/  @P2 LOP3.LUT R16, R16, 0x20, RZ, 0xfc, !PT ;  /* 0x0000002010102812 */ /* 0x000fc800078efcff */
[----:B------:R-:W-:-:S04]  /*28210*/  LOP3.LUT R16, R16, 0xffffffef, RZ, 0xc0, !PT ;  /* 0xffffffef10107812 */ /* 0x000fc800078ec0ff */
        /* <DEDUP_REMOVED lines=8> */
[----:B-1----:R-:W-:Y:S06]  /*282a0*/  BRA.DIV UR5, `(.L_x_1933) ;  /* 0x0000005e05207947 */ /* 0x002fec000b800000 */
.L_x_2086:
[----:B------:R-:W-:Y:S01]  /*282b0*/  IMAD.MOV.U32 R23, RZ, RZ, R7 ;  /* 0x000000ffff177224 */ /* 0x000fe200078e0007 */
[----:B------:R-:W-:Y:S06]  /*282c0*/  @!P2 BRA `(.L_x_1934) ;  /* 0x000000000004a947 */ /* 0x000fec0003800000 */
[----:B------:R-:W-:Y:S01]  /*282d0*/  BPT.TRAP 0x1 ;  /* 0x000000040000795c */ /* 0x000fe20000300000 */
.L_x_1934:
[----:B------:R-:W-:Y:S01]  /*282e0*/  SHF.R.S32.HI R6, RZ, 0x1f, R0 ;  /* 0x0000001fff067819 */ /* 0x000fe20000011400 */
[----:B------:R-:W-:Y:S01]  /*282f0*/  ULDC.64 UR4, c[0x0][0x328] ;  /* 0x0000ca0000047ab9 */ /* 0x000fe20000000a00 */
[----:B-----5:R-:W-:Y:S01]  /*28300*/  SHF.R.S32.HI R8, RZ, 0x1f, R5 ;  /* 0x0000001fff087819 */ /* 0x020fe20000011405 */
[----:B------:R-:W-:Y:S01]  /*28310*/  ULDC.64 UR6, c[0x0][0x318] ;  /* 0x0000c60000067ab9 */ /* 0x000fe20000000a00 */
[----:B------:R-:W-:Y:S01]  /*28320*/  BSSY B0, `(.L_x_1935) ;  /* 0x0000013000007945 */ /* 0x000fe20003800000 */
        /* <DEDUP_REMOVED lines=18> */
.L_x_2087:
[----:B------:R-:W-:Y:S05]  /*28450*/  BSYNC B0 ;  /* 0x0000000000007941 */ /* 0x000fea0003800000 */
.L_x_1935:
[----:B------:R-:W2:Y:S01]  /*28460*/  LDL R10, [R1+0x8] ;  /* 0x00000800010a7983 */ /* 0x000ea20000100800 */
[----:B------:R-:W-:Y:S01]  /*28470*/  ULDC.64 UR4, c[0x0][0x300] ;  /* 0x0000c00000047ab9 */ /* 0x000fe20000000a00 */
[----:B------:R-:W-:Y:S01]  /*28480*/  ULDC.64 UR6, c[0x0][0x2e8] ;  /* 0x0000ba0000067ab9 */ /* 0x000fe20000000a00 */
[----:B------:R-:W-:Y:S01]  /*28490*/  IMAD R6, R6, UR4, RZ ;  /* 0x0000000406067c24 */ /* 0x000fe2000f8e02ff */
[----:B------:R-:W1:Y:S01]  /*284a0*/  S2R R9, SR_TID.X ;  /* 0x0000000000097919 */ /* 0x000e620000002100 */
[----:B0-----:R-:W-:Y:S01]  /*284b0*/  IMAD.WIDE.U32 R2, R0, UR4, RZ ;  /* 0x0000000400027c25 */ /* 0x001fe2000f8e00ff */
[C---:B------:R-:W-:Y:S02]  /*284c0*/  LOP3.LUT P5, RZ, R16.reuse, 0x10, RZ, 0xc0, !PT ;  /* 0x0000001010ff7812 */ /* 0x040fe400078ac0ff */
[----:B------:R-:W-:Y:S01]  /*284d0*/  LOP3.LUT P4, RZ, R16, 0x8, RZ, 0xc0, !PT ;  /* 0x0000000810ff7812 */ /* 0x000fe2000788c0ff */
        /* <DEDUP_REMOVED lines=14> */
[----:B------:R-:W-:Y:S02]  /*285c0*/  LEA.HI.X R6, R2, UR7, R6, 0x1, P0 ;  /* 0x0000000702067c11 */ /* 0x000fe400080f0c06 */
[----:B-1----:R-:W-:-:S04]  /*285d0*/  LOP3.LUT R9, R9, 0x7f, RZ, 0xc0, !PT ;  /* 0x0000007f09097812 */ /* 0x002fc800078ec0ff */
[----:B------:R-:W-:Y:S01]  /*285e0*/  SHF.R.U32.HI R9, RZ, 0x3, R9 ;  /* 0x00000003ff097819 */ /* 0x000fe20000011609 */
[----:B--2---:R-:W-:Y:S01]  /*285f0*/  IMAD R5, R7, -0x40, R10 ;  /* 0xffffffc007057824 */ /* 0x004fe200078e020a */
[----:B------:R-:W-:-:S03]  /*28600*/  LEA R7, R22, R33, 0xe ;  /* 0x0000002116077211 */ /* 0x000fc600078e70ff */
        /* <DEDUP_REMOVED lines=28> */
[----:B------:R-:W-:Y:S01]  /*287d0*/  @P0 LEA R9, R7, R17, 0x1 ;  /* 0x0000001107090211 */ /* 0x000fe200078e08ff */
        /* <DEDUP_REMOVED lines=8> */
.L_x_2097:
        /* <DEDUP_REMOVED lines=13> */
.L_x_1938:
        /* <DEDUP_REMOVED lines=10> */
.L_x_1939:
[----:B------:R1:W-:Y:S02]  /*289d0*/  SYNCS.ARRIVE.TRANS64.A1T0 RZ, [R4+URZ+0x30830], RZ ;  /* 0x030830ff04ff79a7 */ /* 0x0003e4000810003f */
[----:B------:R-:W-:Y:S05]  /*289e0*/  WARPSYNC.ALL ;  /* 0x0000000000007948 */ /* 0x000fea0003800000 */
[----:B------:R-:W-:Y:S01]  /*289f0*/  ULDC.64 UR4, c[0x0][0xa00] ;  /* 0x0002800000047ab9 */ /* 0x000fe20000000a00 */
[----:B0-----:R-:W-:Y:S01]  /*28a00*/  VIADD R2, R17, 0x10400 ;  /* 0x0001040011027836 */ /* 0x001fe20000000000 */
[----:B------:R-:W-:Y:S01]  /*28a10*/  BAR.SYNC.DEFER_BLOCKING 0x8, 0x180 ;  /* 0x0206000000007b1d */ /* 0x000fe20000010000 */
[----:B------:R-:W-:Y:S02]  /*28a20*/  ISETP.NE.U32.AND P0, PT, RZ, UR4, PT ;  /* 0x00000004ff007c0c */ /* 0x000fe4000bf05070 */
[----:B------:R-:W-:-:S02]  /*28a30*/  SHF.R.S32.HI R0, RZ, 0x1f, R27 ;  /* 0x0000001fff007819 */ /* 0x000fc4000001141b */
[----:B------:R-:W-:Y:S01]  /*28a40*/  ISETP.NE.AND.EX P0, PT, RZ, UR5, PT, P0 ;  /* 0x00000005ff007c0c */ /* 0x000fe2000bf05300 */
[----:B------:R-:W-:Y:S01]  /*28a50*/  ULDC.64 UR4, c[0x0][0x298] ;  /* 0x0000a60000047ab9 */ /* 0x000fe20000000a00 */
[----:B------:R-:W-:Y:S01]  /*28a60*/  LOP3.LUT P1, RZ, R2, 0x3ff, RZ, 0xc0, !PT ;  /* 0x000003ff02ff7812 */ /* 0x000fe2000782c0ff */
[----:B------:R-:W-:Y:S01]  /*28a70*/  BSSY B6, `(.L_x_1940) ;  /* 0x000001c000067945 */ /* 0x000fe20003800000 */
[----:B------:R-:W-:Y:S02]  /*28a80*/  SEL R0, R0, RZ, !P0 ;  /* 0x000000ff00007207 */ /* 0x000fe40004000000 */
[----:B------:R-:W-:-:S03]  /*28a90*/  SEL R2, R27, RZ, !P0 ;  /* 0x000000ff1b027207 */ /* 0x000fc60004000000 */
[----:B------:R0:W-:Y:S04]  /*28aa0*/  STL [R1+0x30], R0 ;  /* 0x0000300001007387 */ /* 0x0001e80000100800 */
[----:B------:R2:W-:Y:S01]  /*28ab0*/  STL [R1+0x1c], R2 ;  /* 0x00001c0201007387 */ /* 0x0005e20000100800 */
[----:B0-----:R-:W-:Y:S01]  /*28ac0*/  SHF.R.S32.HI R0, RZ, 0x1f, R35 ;  /* 0x0000001fff007819 */ /* 0x001fe20000011423 */
[----:B--2---:R-:W-:-:S04]  /*28ad0*/  IMAD.WIDE.U32 R2, R35, UR4, RZ ;  /* 0x0000000423027c25 */ /* 0x004fc8000f8e00ff */
[----:B------:R-:W-:Y:S01]  /*28ae0*/  IMAD R0, R0, UR4, RZ ;  /* 0x0000000400007c24 */ /* 0x000fe2000f8e02ff */
[----:B------:R0:W-:Y:S03]  /*28af0*/  STL.64 [R1+0x20], R2 ;  /* 0x0000200201007387 */ /* 0x0001e60000100a00 */
[----:B------:R-:W-:-:S04]  /*28b00*/  IMAD R0, R35, UR5, R0 ;  /* 0x0000000523007c24 */ /* 0x000fc8000f8e0200 */
[----:B------:R-:W-:Y:S01]  /*28b10*/  IMAD.IADD R35, R3, 0x1, R0 ;  /* 0x0000000103237824 */ /* 0x000fe200078e0200 */
[----:B------:R-:W-:Y:S06]  /*28b20*/  @!P1 BRA `(.L_x_1941) ;  /* 0x0000000000409947 */ /* 0x000fec0003800000 */
[----:B0-----:R-:W-:Y:S01]  /*28b30*/  MOV R2, 0x0 ;  /* 0x0000000000027802 */ /* 0x001fe20000000f00 */
[----:B------:R-:W-:Y:S01]  /*28b40*/  ULDC.64 UR4, c[0x4][0x138] ;  /* 0x01004e0000047ab9 */ /* 0x000fe20000000a00 */
[----:B------:R-:W-:Y:S01]  /*28b50*/  ULDC.64 UR6, c[0x4][0x140] ;  /* 0x0100500000067ab9 */ /* 0x000fe20000000a00 */
[----:B------:R-:W-:Y:S01]  /*28b60*/  ULDC.64 UR8, c[0x4][0xb0] ;  /* 0x01002c0000087ab9 */ /* 0x000fe20000000a00 */
[----:B-1----:R-:W-:Y:S01]  /*28b70*/  IMAD.U32 R4, RZ, RZ, UR4 ;  /* 0x00000004ff047e24 */ /* 0x002fe2000f8e00ff */
        /* <DEDUP_REMOVED lines=11> */
.L_x_1941:
[----:B------:R-:W-:Y:S05]  /*28c30*/  BSYNC B6 ;  /* 0x0000000000067941 */ /* 0x000fea0003800000 */
.L_x_1940:
[----:B------:R-:W2:Y:S01]  /*28c40*/  LDL.LU R20, [R1+0x30] ;  /* 0x0000300001147983 */ /* 0x000ea20000300800 */
[----:B------:R-:W-:Y:S01]  /*28c50*/  ULDC.64 UR4, c[0x0][0x2d8] ;  /* 0x0000b60000047ab9 */ /* 0x000fe20000000a00 */
[----:B------:R-:W3:Y:S02]  /*28c60*/  LDC R7, c[0x0][0x448] ;  /* 0x00011200ff077b82 */ /* 0x000ee40000000800 */
[----:B------:R-:W4:Y:S04]  /*28c70*/  LDL.LU R21, [R1+0x1c] ;  /* 0x00001c0001157983 */ /* 0x000f280000300800 */
[----:B0-----:R-:W5:Y:S01]  /*28c80*/  LDL.LU.64 R2, [R1+0x20] ;  /* 0x0000200001027983 */ /* 0x001f620000300a00 */
[C---:B------:R-:W-:Y:S02]  /*28c90*/  LOP3.LUT R9, R36.reuse, 0x40, RZ, 0xfc, !PT ;  /* 0x0000004024097812 */ /* 0x040fe400078efcff */
[----:B------:R-:W-:-:S02]  /*28ca0*/  LOP3.LUT R8, R36, 0x80, RZ, 0xfc, !PT ;  /* 0x0000008024087812 */ /* 0x000fc400078efcff */
[----:B---3--:R-:W-:-:S13]  /*28cb0*/  ISETP.NE.AND P0, PT, R7, 0x1, PT ;  /* 0x000000010700780c */ /* 0x008fda0003f05270 */
[----:B------:R-:W0:Y:S01]  /*28cc0*/  @P0 LDC R6, c[0x0][0x44c] ;  /* 0x00011300ff060b82 */ /* 0x000e220000000800 */
[----:B-----5:R-:W-:Y:S02]  /*28cd0*/  IMAD.MOV.U32 R3, RZ, RZ, R35 ;  /* 0x000000ffff037224 */ /* 0x020fe400078e0023 */
[----:B------:R-:W-:-:S04]  /*28ce0*/  IMAD.WIDE.U32 R2, R26, UR4, R2 ;  /* 0x000000041a027c25 */ /* 0x000fc8000f8e0002 */
[----:B------:R-:W-:Y:S01]  /*28cf0*/  IMAD R3, R26, UR5, R3 ;  /* 0x000000051a037c24 */ /* 0x000fe2000f8e0203 */
[----:B------:R-:W-:Y:S02]  /*28d00*/  ULDC.64 UR4, c[0x0][0x2e0] ;  /* 0x0000b80000047ab9 */ /* 0x000fe40000000a00 */
[----:B--2---:R-:W-:Y:S02]  /*28d10*/  IMAD R0, R20, UR4, RZ ;  /* 0x0000000414007c24 */ /* 0x004fe4000f8e02ff */
[----:B------:R-:W2:Y:S01]  /*28d20*/  S2R R20, SR_TID.X ;  /* 0x0000000000147919 */ /* 0x000ea20000002100 */
[----:B----4-:R-:W-:-:S04]  /*28d30*/  IMAD.WIDE.U32 R2, R21, UR4, R2 ;  /* 0x0000000415027c25 */ /* 0x010fc8000f8e0002 */
[----:B------:R-:W-:Y:S01]  /*28d40*/  IMAD R0, R21, UR5, R0 ;  /* 0x0000000515007c24 */ /* 0x000fe2000f8e0200 */
[----:B------:R-:W-:-:S03]  /*28d50*/  ULDC.64 UR4, c[0x0][0x2d0] ;  /* 0x0000b40000047ab9 */ /* 0x000fc60000000a00 */
[----:B------:R-:W-:Y:S02]  /*28d60*/  IMAD.IADD R3, R3, 0x1, R0 ;  /* 0x0000000103037824 */ /* 0x000fe400078e0200 */
[----:B------:R-:W3:Y:S01]  /*28d70*/  @P0 LDC R0, c[0x0][0x450] ;  /* 0x00011400ff000b82 */ /* 0x000ee20000000800 */
[----:B--2---:R-:W-:-:S04]  /*28d80*/  LOP3.LUT R20, R20, 0x7f, RZ, 0xc0, !PT ;  /* 0x0000007f14147812 */ /* 0x004fc800078ec0ff */
[----:B------:R-:W-:Y:S02]  /*28d90*/  SHF.R.U32.HI R21, RZ, 0x3, R20 ;  /* 0x00000003ff157819 */ /* 0x000fe40000011614 */
[----:B------:R-:W2:Y:S02]  /*28da0*/  S2R R20, SR_TID.X ;  /* 0x0000000000147919 */ /* 0x000ea40000002100 */
[----:B--2---:R-:W-:-:S05]  /*28db0*/  IMAD.SHL.U32 R20, R20, 0x10, RZ ;  /* 0x0000001014147824 */ /* 0x004fca00078e00ff */
[----:B------:R-:W-:-:S05]  /*28dc0*/  LOP3.LUT R20, R21, 0x70, R20, 0xf8, !PT ;  /* 0x0000007015147812 */ /* 0x000fca00078ef814 */
[----:B------:R-:W-:Y:S02]  /*28dd0*/  IMAD.IADD R5, R20, 0x1, R25 ;  /* 0x0000000114057824 */ /* 0x000fe400078e0219 */
[----:B------:R-:W2:Y:S02]  /*28de0*/  S2R R20, SR_TID.X ;  /* 0x0000000000147919 */ /* 0x000ea40000002100 */
[----:B0-----:R-:W-:Y:S01]  /*28df0*/  @P0 IMAD.HI.U32 R6, R5, R6, RZ ;  /* 0x0000000605060227 */ /* 0x001fe200078e00ff */
[----:B-1----:R-:W-:-:S04]  /*28e00*/  MOV R4, R5 ;  /* 0x0000000500047202 */ /* 0x002fc80000000f00 */
[----:B---3--:R-:W-:-:S05]  /*28e10*/  @P0 SHF.R.U32.HI R4, RZ, R0, R6 ;  /* 0x00000000ff040219 */ /* 0x008fca0000011606 */
[----:B------:R-:W-:Y:S02]  /*28e20*/  IMAD.MOV R0, RZ, RZ, -R4 ;  /* 0x000000ffff007224 */ /* 0x000fe400078e0a04 */
[----:B------:R-:W-:-:S04]  /*28e30*/  IMAD.WIDE.U32 R2, R4, UR4, R2 ;  /* 0x0000000404027c25 */ /* 0x000fc8000f8e0002 */
[----:B------:R-:W-:Y:S01]  /*28e40*/  IMAD R0, R7, R0, R5 ;  /* 0x0000000007007224 */ /* 0x000fe200078e0205 */
[----:B------:R-:W-:-:S05]  /*28e50*/  SHF.R.S32.HI R5, RZ, 0x1f, R4 ;  /* 0x0000001fff057819 */ /* 0x000fca0000011404 */
[----:B------:R-:W-:-:S04]  /*28e60*/  IMAD R5, R5, UR4, RZ ;  /* 0x0000000405057c24 */ /* 0x000fc8000f8e02ff */
[----:B------:R-:W-:Y:S01]  /*28e70*/  IMAD R5, R4, UR5, R5 ;  /* 0x0000000504057c24 */ /* 0x000fe2000f8e0205 */
[----:B------:R-:W-:Y:S01]  /*28e80*/  SHF.R.S32.HI R4, RZ, 0x1f, R0 ;  /* 0x0000001fff047819 */ /* 0x000fe20000011400 */
[----:B------:R-:W-:Y:S02]  /*28e90*/  ULDC.64 UR4, c[0x0][0x2c8] ;  /* 0x0000b20000047ab9 */ /* 0x000fe40000000a00 */
[----:B------:R-:W-:Y:S01]  /*28ea0*/  IMAD.IADD R3, R3, 0x1, R5 ;  /* 0x0000000103037824 */ /* 0x000fe200078e0205 */
[----:B--2---:R-:W-:Y:S01]  /*28eb0*/  LOP3.LUT R20, R20, 0x7f, RZ, 0xc0, !PT ;  /* 0x0000007f14147812 */ /* 0x004fe200078ec0ff */
[----:B------:R-:W-:Y:S02]  /*28ec0*/  IMAD R4, R4, UR4, RZ ;  /* 0x0000000404047c24 */ /* 0x000fe4000f8e02ff */
[----:B------:R-:W-:-:S04]  /*28ed0*/  IMAD.WIDE.U32 R2, R0, UR4, R2 ;  /* 0x0000000400027c25 */ /* 0x000fc8000f8e0002 */
[----:B------:R-:W-:Y:S01]  /*28ee0*/  IMAD R5, R0, UR5, R4 ;  /* 0x0000000500057c24 */ /* 0x000fe2000f8e0204 */
[----:B------:R-:W-:Y:S02]  /*28ef0*/  ULDC.64 UR4, c[0x0][0x280] ;  /* 0x0000a00000047ab9 */ /* 0x000fe40000000a00 */
[----:B------:R-:W-:Y:S01]  /*28f00*/  LEA R4, P0, R2, UR4, 0x1 ;  /* 0x0000000402047c11 */ /* 0x000fe2000f8008ff */
[----:B------:R-:W-:Y:S01]  /*28f10*/  IMAD.IADD R0, R3, 0x1, R5 ;  /* 0x0000000103007824 */ /* 0x000fe200078e0205 */
[----:B------:R-:W-:Y:S02]  /*28f20*/  ULDC UR4, c[0x0][0x2b8] ;  /* 0x0000ae0000047ab9 */ /* 0x000fe40000000800 */
[----:B------:R-:W-:Y:S02]  /*28f30*/  ISETP.GE.AND P4, PT, R36, UR4, PT ;  /* 0x0000000424007c0c */ /* 0x000fe4000bf86270 */
[----:B------:R-:W-:Y:S01]  /*28f40*/  LEA.HI.X R0, R2, UR5, R0, 0x1, P0 ;  /* 0x0000000502007c11 */ /* 0x000fe200080f0c00 */
[----:B------:R-:W-:Y:S01]  /*28f50*/  UMOV UR5, 0xffffffff ;  /* 0xffffffff00057882 */ /* 0x000fe20000000000 */
[----:B------:R-:W-:-:S02]  /*28f60*/  ISETP.GE.AND P3, PT, R9, UR4, PT ;  /* 0x0000000409007c0c */ /* 0x000fc4000bf66270 */
[----:B------:R-:W-:Y:S02]  /*28f70*/  ISETP.GE.AND P2, PT, R8, UR4, PT ;  /* 0x0000000408007c0c */ /* 0x000fe4000bf46270 */
[----:B------:R-:W-:Y:S02]  /*28f80*/  ISETP.GE.AND P1, PT, R37, UR4, PT ;  /* 0x0000000425007c0c */ /* 0x000fe4000bf26270 */
[----:B------:R-:W-:Y:S01]  /*28f90*/  SHF.R.U32.HI R8, RZ, 0x3, R20 ;  /* 0x00000003ff087819 */ /* 0x000fe20000011614 */
[----:B------:R-:W-:Y:S10]  /*28fa0*/  BRA.DIV UR5, `(.L_x_1942) ;  /* 0x0000005605847947 */ /* 0x000ff4000b800000 */
[----:B------:R-:W0:Y:S01]  /*28fb0*/  SHFL.IDX PT, R3, R4, RZ, 0x181f ;  /* 0x00181fff04037589 */ /* 0x000e2200000e0000 */
[----:B------:R-:W-:Y:S02]  /*28fc0*/  IMAD R5, R31, R7, RZ ;  /* 0x000000071f057224 */ /* 0x000fe400078e02ff */
[----:B------:R-:W-:Y:S01]  /*28fd0*/  IMAD.IADD R25, R8, 0x1, R25 ;  /* 0x0000000108197824 */ /* 0x000fe200078e0219 */
[----:B------:R-:W1:Y:S04]  /*28fe0*/  SHFL.IDX PT, R2, R0, RZ, 0x181f ;  /* 0x00181fff00027589 */ /* 0x000e6800000e0000 */
[----:B------:R-:W-:Y:S01]  /*28ff0*/  ISETP.GE.AND P0, PT, R25, R5, PT ;  /* 0x000000051900720c */ /* 0x000fe20003f06270 */
[----:B------:R-:W-:-:S12]  /*29000*/  SHFL.IDX PT, R14, R4, 0x7, 0x181f ;  /* 0x00f81f00040e7f89 */ /* 0x000fd800000e0000 */
[----:B0-----:R-:W-:-:S05]  /*29010*/  @!P0 LEA R6, P5, R36, R3, 0x1 ;  /* 0x0000000324068211 */ /* 0x001fca00078a08ff */
[----:B-1----:R-:W-:Y:S01]  /*29020*/  @!P0 IMAD.X R3, RZ, RZ, R2, P5 ;  /* 0x000000ffff038224 */ /* 0x002fe200028e0602 */
[----:B------:R-:W-:Y:S01]  /*29030*/  @!P0 MOV R2, R6 ;  /* 0x0000000600028202 */ /* 0x000fe20000000f00 */
[----:B------:R-:W-:-:S04]  /*29040*/  VIADD R6, R25, 0x10 ;  /* 0x0000001019067836 */ /* 0x000fc80000000000 */
        /* <DEDUP_REMOVED lines=10> */
[----:B------:R-:W-:Y:S02]  /*290f0*/  @!P0 IMAD.MOV.U32 R3, RZ, RZ, R7 ;  /* 0x000000ffff038224 */ /* 0x000fe400078e0007 */
[----:B------:R-:W-:-:S03]  /*29100*/  VIADD R6, R25, 0x20 ;  /* 0x0000002019067836 */ /* 0x000fc60000000000 */
        /* <DEDUP_REMOVED lines=58> */
[----:B------:R0:W1:Y:S01]  /*294b0*/  SHFL.IDX PT, R6, R0, 0x7, 0x181f ;  /* 0x00f81f0000067f89 */ /* 0x00006200000e0000 */
[----:B------:R-:W-:-:S05]  /*294c0*/  @!P0 MOV R3, R7 ;  /* 0x0000000700038202 */ /* 0x000fca0000000f00 */
[----:B------:R0:W-:Y:S04]  /*294d0*/  @!P0 LDGSTS.E.BYPASS.LTC128B.128 [R34+0x13400], desc[UR60][R2.64], !P4 ;  /* 0x1340000002228fae */ /* 0x0001e8000e101d7c */
[----:B------:R0:W-:Y:S04]  /*294e0*/  @!P0 LDGSTS.E.BYPASS.LTC128B.128 [R34+0x17400], desc[UR60][R2.64+0x80], !P3 ;  /* 0x1740008002228fae */ /* 0x0001e8000d901d7c */
[----:B------:R0:W-:Y:S04]  /*294f0*/  @!P0 LDGSTS.E.BYPASS.LTC128B.128 [R34+0x1b400], desc[UR60][R2.64+0x100], !P2 ;  /* 0x1b40010002228fae */ /* 0x0001e8000d101d7c */
[----:B------:R0:W-:Y:S02]  /*29500*/  @!P0 LDGSTS.E.BYPASS.LTC128B.128 [R34+0x1f400], desc[UR60][R2.64+0x180], !P1 ;  /* 0x1f40018002228fae */ /* 0x0001e4000c901d7c */
.L_x_2114:
[----:B0-----:R-:W-:Y:S01]  /*29510*/  VIADD R0, R25, 0x70 ;  /* 0x0000007019007836 */ /* 0x001fe20000000000 */
[----:B------:R-:W-:Y:S04]  /*29520*/  BSSY B0, `(.L_x_1943) ;  /* 0x000000c000007945 */ /* 0x000fe80003800000 */
[----:B------:R-:W-:-:S13]  /*29530*/  ISETP.GE.AND P0, PT, R0, R5, PT ;  /* 0x000000050000720c */ /* 0x000fda0003f06270 */
[----:B------:R-:W-:Y:S05]  /*29540*/  @P0 BRA `(.L_x_1944) ;  /* 0x0000000000240947 */ /* 0x000fea0003800000 */
[----:B------:R-:W-:-:S05]  /*29550*/  LEA R2, P0, R36, R14, 0x1 ;  /* 0x0000000e24027211 */ /* 0x000fca00078008ff */
        /* <DEDUP_REMOVED lines=8> */
.L_x_1944:
[----:B------:R-:W-:Y:S05]  /*295e0*/  BSYNC B0 ;  /* 0x0000000000007941 */ /* 0x000fea0003800000 */
.L_x_1943:
[----:B------:R-:W-:Y:S01]  /*295f0*/  NOP ;  /* 0x0000000000007918 */ /* 0x000fe20000000000 */
[----:B------:R-:W-:-:S13]  /*29600*/  PLOP3.LUT P0, PT, PT, PT, PT, 0x80, 0x0 ;  /* 0x000000000000781c */ /* 0x000fda0003f0f070 */
.L_x_1945:
        /* <DEDUP_REMOVED lines=20> */
.L_x_2115:
[----:B------:R-:W-:Y:S05]  /*29750*/  BSYNC B0 ;  /* 0x0000000000007941 */ /* 0x000fea0003800000 */
.L_x_1946:
[----:B------:R-:W2:Y:S01]  /*29760*/  LDL R2, [R1+0xc] ;  /* 0x00000c0001027983 */ /* 0x000ea20000100800 */
[----:B------:R-:W-:Y:S01]  /*29770*/  BSSY B0, `(.L_x_1948) ;  /* 0x00000fe000007945 */ /* 0x000fe20003800000 */
[----:B--2---:R-:W-:-:S13]  /*29780*/  ISETP.GE.AND P0, PT, R7, R2, PT ;  /* 0x000000020700720c */ /* 0x004fda0003f06270 */
[----:B------:R-:W-:Y:S05]  /*29790*/  @!P0 BRA `(.L_x_1949) ;  /* 0x0000000c00ec8947 */ /* 0x000fea0003800000 */
[C---:B------:R-:W-:Y:S01]  /*297a0*/  LOP3.LUT R3, R36.reuse, 0x40, RZ, 0xfc, !PT ;  /* 0x0000004024037812 */ /* 0x040fe200078efcff */
[----:B------:R-:W-:Y:S01]  /*297b0*/  ULDC UR4, c[0x0][0x2f4] ;  /* 0x0000bd0000047ab9 */ /* 0x000fe20000000800 */
[C---:B------:R-:W-:Y:S01]  /*297c0*/  LOP3.LUT R2, R36.reuse, 0x80, RZ, 0xfc, !PT ;  /* 0x0000008024027812 */ /* 0x040fe200078efcff */
[----:B------:R-:W-:Y:S01]  /*297d0*/  IMAD.MOV.U32 R10, RZ, RZ, R29 ;  /* 0x000000ffff0a7224 */ /* 0x000fe200078e001d */
[----:B-1----:R-:W-:Y:S01]  /*297e0*/  MOV R6, R22 ;  /* 0x0000001600067202 */ /* 0x002fe20000000f00 */
[----:B------:R-:W-:Y:S01]  /*297f0*/  IMAD.MOV.U32 R31, RZ, RZ, R23 ;  /* 0x000000ffff1f7224 */ /* 0x000fe200078e0017 */
[----:B------:R-:W-:Y:S02]  /*29800*/  ISETP.GE.AND P4, PT, R36, UR4, PT ;  /* 0x0000000424007c0c */ /* 0x000fe4000bf86270 */
[----:B------:R-:W-:Y:S02]  /*29810*/  ISETP.GE.AND P3, PT, R3, UR4, PT ;  /* 0x0000000403007c0c */ /* 0x000fe4000bf66270 */
[----:B------:R-:W-:-:S02]  /*29820*/  ISETP.GE.AND P2, PT, R2, UR4, PT ;  /* 0x0000000402007c0c */ /* 0x000fc4000bf46270 */
[----:B------:R-:W-:-:S13]  /*29830*/  ISETP.GE.AND P1, PT, R37, UR4, PT ;  /* 0x0000000425007c0c */ /* 0x000fda000bf26270 */
.L_x_1962:
[----:B0-----:R-:W2:Y:S01]  /*29840*/  LDL R0, [R1+0x10] ;  /* 0x0000100001007983 */ /* 0x001ea20000100800 */
[----:B------:R-:W0:Y:S03]  /*29850*/  LDC R12, c[0x0][0x430] ;  /* 0x00010c00ff0c7b82 */ /* 0x000e260000000800 */
[----:B------:R-:W3:Y:S01]  /*29860*/  LDL R8, [R1+0x14] ;  /* 0x0000140001087983 */ /* 0x000ee20000100800 */
[----:B------:R-:W1:Y:S01]  /*29870*/  S2R R2, SR_TID.X ;  /* 0x0000000000027919 */ /* 0x000e620000002100 */
[----:B------:R-:W4:Y:S01]  /*29880*/  S2R R4, SR_TID.X ;  /* 0x0000000000047919 */ /* 0x000f220000002100 */
[----:B0-----:R-:W-:-:S13]  /*29890*/  ISETP.NE.AND P0, PT, R12, 0x1, PT ;  /* 0x000000010c00780c */ /* 0x001fda0003f05270 */
[----:B------:R-:W0:Y:S01]  /*298a0*/  @P0 LDC R3, c[0x0][0x434] ;  /* 0x00010d00ff030b82 */ /* 0x000e220000000800 */
[----:B-1----:R-:W-:Y:S01]  /*298b0*/  LOP3.LUT R2, R2, 0x7f, RZ, 0xc0, !PT ;  /* 0x0000007f02027812 */ /* 0x002fe200078ec0ff */
[----:B----4-:R-:W-:-:S03]  /*298c0*/  IMAD.SHL.U32 R4, R4, 0x10, RZ ;  /* 0x0000001004047824 */ /* 0x010fc600078e00ff */
[----:B------:R-:W-:-:S04]  /*298d0*/  SHF.R.U32.HI R2, RZ, 0x3, R2 ;  /* 0x00000003ff027819 */ /* 0x000fc80000011602 */
[----:B------:R-:W-:Y:S02]  /*298e0*/  LOP3.LUT R4, R2, 0x70, R4, 0xf8, !PT ;  /* 0x0000007002047812 */ /* 0x000fe400078ef804 */
[----:B------:R-:W1:Y:S02]  /*298f0*/  @P0 LDC R2, c[0x0][0x438] ;  /* 0x00010e00ff020b82 */ /* 0x000e640000000800 */
[----:B------:R-:W-:Y:S01]  /*29900*/  ISETP.GT.U32.AND P6, PT, R4, 0x3f, PT ;  /* 0x0000003f0400780c */ /* 0x000fe20003fc4070 */
[----:B--2---:R-:W-:-:S04]  /*29910*/  IMAD R0, R7, 0x40, R0 ;  /* 0x0000004007007824 */ /* 0x004fc800078e0200 */
[----:B------:R-:W-:-:S08]  /*29920*/  IMAD.IADD R0, R4, 0x1, R0 ;  /* 0x0000000104007824 */ /* 0x000fd000078e0200 */
[----:B------:R-:W2:Y:S01]  /*29930*/  @!P6 LDC.64 R4, c[0x0][0x428] ;  /* 0x00010a00ff04eb82 */ /* 0x000ea20000000a00 */
[----:B0-----:R-:W-:Y:S01]  /*29940*/  @P0 IMAD.HI.U32 R3, R0, R3, RZ ;  /* 0x0000000300030227 */ /* 0x001fe200078e00ff */
[----:B------:R-:W-:-:S04]  /*29950*/  MOV R11, R0 ;  /* 0x00000000000b7202 */ /* 0x000fc80000000f00 */
[----:B-1----:R-:W-:-:S04]  /*29960*/  @P0 SHF.R.U32.HI R11, RZ, R2, R3 ;  /* 0x00000002ff0b0219 */ /* 0x002fc80000011603 */
[--C-:B------:R-:W-:Y:S01]  /*29970*/  @!P6 SHF.R.S32.HI R3, RZ, 0x1f, R11.reuse ;  /* 0x0000001fff03e819 */ /* 0x100fe2000001140b */
[----:B------:R-:W-:-:S04]  /*29980*/  @!P6 IMAD.MOV.U32 R2, RZ, RZ, R11 ;  /* 0x000000ffff02e224 */ /* 0x000fc800078e000b */
[----:B--2---:R-:W-:-:S04]  /*29990*/  @!P6 IMAD.WIDE.U32 R2, R32, R4, R2 ;  /* 0x000000042002e225 */ /* 0x004fc800078e0002 */
[----:B---3--:R-:W-:Y:S02]  /*299a0*/  @!P6 IMAD R4, R8, R4, RZ ;  /* 0x000000040804e224 */ /* 0x008fe400078e02ff */
[----:B------:R-:W0:Y:S02]  /*299b0*/  @!P6 LDC.64 R8, c[0x0][0x418] ;  /* 0x00010600ff08eb82 */ /* 0x000e240000000a00 */
[----:B------:R-:W-:-:S04]  /*299c0*/  @!P6 IMAD R5, R32, R5, R4 ;  /* 0x000000052005e224 */ /* 0x000fc800078e0204 */
[----:B------:R-:W-:Y:S02]  /*299d0*/  @!P6 IMAD.IADD R3, R5, 0x1, R3 ;  /* 0x000000010503e824 */ /* 0x000fe400078e0203 */
[----:B------:R-:W-:-:S04]  /*299e0*/  IMAD.MOV R5, RZ, RZ, -R11 ;  /* 0x000000ffff057224 */ /* 0x000fc800078e0a0b */
[----:B------:R-:W-:Y:S02]  /*299f0*/  IMAD R5, R12, R5, R0 ;  /* 0x000000050c057224 */ /* 0x000fe400078e0200 */
[----:B------:R-:W-:Y:S01]  /*29a00*/  IMAD.MOV.U32 R0, RZ, RZ, RZ ;  /* 0x000000ffff007224 */ /* 0x000fe200078e00ff */
[----:B0-----:R-:W-:-:S04]  /*29a10*/  @!P6 LEA R8, P0, R2, R8, 0x2 ;  /* 0x000000080208e211 */ /* 0x001fc800078010ff */
[----:B------:R-:W-:-:S05]  /*29a20*/  @!P6 LEA.HI.X R9, R2, R9, R3, 0x2, P0 ;  /* 0x000000090209e211 */ /* 0x000fca00000f1403 */
[----:B------:R0:W5:Y:S01]  /*29a30*/  @!P6 LDG.E R0, desc[UR60][R8.64] ;  /* 0x0000003c0800e981 */ /* 0x000162000c1e1900 */
[----:B------:R-:W-:Y:S01]  /*29a40*/  LOP3.LUT P5, RZ, R16, 0x20, RZ, 0xc0, !PT ;  /* 0x0000002010ff7812 */ /* 0x000fe200078ac0ff */
[----:B------:R-:W-:-:S05]  /*29a50*/  VIADD R22, R6, 0x1 ;  /* 0x0000000106167836 */ /* 0x000fca0000000000 */
[C---:B------:R-:W-:Y:S01]  /*29a60*/  ISETP.NE.AND P0, PT, R22.reuse, 0x2, PT ;  /* 0x000000021600780c */ /* 0x040fe20003f05270 */
[----:B------:R-:W-:Y:S05]  /*29a70*/  YIELD ;  /* 0x0000000000007946 */ /* 0x000fea0003800000 */
[----:B------:R-:W-:Y:S02]  /*29a80*/  SEL R29, RZ, 0x1, P0 ;  /* 0x00000001ff1d7807 */ /* 0x000fe40000000000 */
[----:B------:R-:W-:Y:S02]  /*29a90*/  SEL R22, R22, RZ, P0 ;  /* 0x000000ff16167207 */ /* 0x000fe40000000000 */
[----:B------:R-:W-:-:S02]  /*29aa0*/  MOV R23, R7 ;  /* 0x0000000700177202 */ /* 0x000fc40000000f00 */
[----:B------:R-:W-:Y:S01]  /*29ab0*/  LOP3.LUT R29, R10, R29, RZ, 0x3c, !PT ;  /* 0x0000001d0a1d7212 */ /* 0x000fe200078e3cff */
[----:B0-----:R-:W-:Y:S06]  /*29ac0*/  @!P5 BRA `(.L_x_1950) ;  /* 0x000000000004d947 */ /* 0x001fec0003800000 */
[----:B------:R-:W-:Y:S01]  /*29ad0*/  BPT.TRAP 0x1 ;  /* 0x000000040000795c */ /* 0x000fe20000300000 */
.L_x_1950:
[----:B------:R-:W-:Y:S01]  /*29ae0*/  IMAD R7, R22, 0x8, R17 ;  /* 0x0000000816077824 */ /* 0x000fe200078e0211 */
[----:B------:R-:W-:Y:S01]  /*29af0*/  SHF.L.U32 R2, R29, 0x1f, RZ ;  /* 0x0000001f1d027819 */ /* 0x000fe200000006ff */
[----:B------:R-:W-:Y:S03]  /*29b00*/  BSSY B1, `(.L_x_1951) ;  /* 0x0000003000017945 */ /* 0x000fe60003800000 */
[----:B------:R-:W0:Y:S02]  /*29b10*/  SYNCS.PHASECHK.TRANS64.TRYWAIT P0, [R7+URZ+0x30840], R2 ;  /* 0x03084002070075a7 */ /* 0x000e24000800017f */
[----:B0-----:R-:W-:Y:S05]  /*29b20*/  @!P0 BRA `(.L_x_1952) ;  /* 0x00000054008c8947 */ /* 0x001fea0003800000 */
.L_x_2116:
[----:B------:R-:W-:Y:S05]  /*29b30*/  BSYNC B1 ;  /* 0x0000000000017941 */ /* 0x000fea0003800000 */
.L_x_1951:
[----:B------:R-:W-:Y:S01]  /*29b40*/  SHF.R.S32.HI R20, RZ, 0x1f, R5 ;  /* 0x0000001fff147819 */ /* 0x000fe20000011405 */
[----:B------:R-:W-:Y:S01]  /*29b50*/  ULDC.64 UR4, c[0x0][0x300] ;  /* 0x0000c00000047ab9 */ /* 0x000fe20000000a00 */
[----:B-----5:R-:W-:Y:S01]  /*29b60*/  SHF.R.S32.HI R25, RZ, 0x1f, R0 ;  /* 0x0000001fff197819 */ /* 0x020fe20000011400 */
[C---:B0-----:R-:W-:Y:S01]  /*29b70*/  IMAD.WIDE.U32 R2, R5.reuse, UR4, RZ ;  /* 0x0000000405027c25 */ /* 0x041fe2000f8e00ff */
        /* <DEDUP_REMOVED lines=30> */
[----:B0-----:R-:W-:-:S04]  /*29d60*/  IADD3 R2, P0, R2, R4, RZ ;  /* 0x0000000402027210 */ /* 0x001fc80007f1e0ff */
[----:B-1----:R-:W-:-:S05]  /*29d70*/  IADD3.X R3, RZ, R3, RZ, P0, !PT ;  /* 0x00000003ff037210 */ /* 0x002fca00007fe4ff */
        /* <DEDUP_REMOVED lines=23> */
.L_x_2126:
        /* <DEDUP_REMOVED lines=17> */
.L_x_1954:
        /* <DEDUP_REMOVED lines=10> */
.L_x_1955:
[----:B------:R2:W-:Y:S01]  /*2a0a0*/  SYNCS.ARRIVE.TRANS64.A1T0 RZ, [R7+URZ+0x30830], RZ ;  /* 0x030830ff07ff79a7 */ /* 0x0005e2000810003f */
[----:B------:R-:W-:Y:S05]  /*2a0b0*/  @!P6 BRA `(.L_x_1956) ;  /* 0x000000000004e947 */ /* 0x000fea0003800000 */
[----:B------:R-:W-:Y:S01]  /*2a0c0*/  BPT.TRAP 0x1 ;  /* 0x000000040000795c */ /* 0x000fe20000300000 */
.L_x_1956:
[----:B-1----:R-:W-:Y:S01]  /*2a0d0*/  SHF.L.U32 R2, R10, 0x1f, RZ ;  /* 0x0000001f0a027819 */ /* 0x002fe200000006ff */
[----:B--2---:R-:W-:Y:S01]  /*2a0e0*/  IMAD R7, R6, 0x8, R17 ;  /* 0x0000000806077824 */ /* 0x004fe200078e0211 */
[----:B------:R-:W-:Y:S03]  /*2a0f0*/  BSSY B1, `(.L_x_1957) ;  /* 0x0000003000017945 */ /* 0x000fe60003800000 */
[----:B------:R-:W1:Y:S02]  /*2a100*/  SYNCS.PHASECHK.TRANS64.TRYWAIT P0, [R7+URZ+0x30860], R2 ;  /* 0x03086002070075a7 */ /* 0x000e64000800017f */
[----:B-1----:R-:W-:Y:S05]  /*2a110*/  @!P0 BRA `(.L_x_1958) ;  /* 0x0000005400988947 */ /* 0x002fea0003800000 */
.L_x_2127:
[----:B------:R-:W-:Y:S05]  /*2a120*/  BSYNC B1 ;  /* 0x0000000000017941 */ /* 0x000fea0003800000 */
.L_x_1957:
[----:B0-----:R-:W2:Y:S01]  /*2a130*/  LDL R8, [R1+0x8] ;  /* 0x0000080001087983 */ /* 0x001ea20000100800 */
[----:B------:R-:W0:Y:S01]  /*2a140*/  S2R R3, SR_TID.X ;  /* 0x0000000000037919 */ /* 0x000e220000002100 */
[----:B------:R-:W-:Y:S01]  /*2a150*/  UMOV UR4, 0xffffffff ;  /* 0xffffffff00047882 */ /* 0x000fe20000000000 */
[----:B------:R-:W-:Y:S02]  /*2a160*/  LEA R6, R6, R33, 0xe ;  /* 0x0000002106067211 */ /* 0x000fe400078e70ff */
[----:B0-----:R-:W-:-:S04]  /*2a170*/  LOP3.LUT R3, R3, 0x7f, RZ, 0xc0, !PT ;  /* 0x0000007f03037812 */ /* 0x001fc800078ec0ff */
[----:B------:R-:W-:Y:S01]  /*2a180*/  SHF.R.U32.HI R3, RZ, 0x3, R3 ;  /* 0x00000003ff037819 */ /* 0x000fe20000011603 */
[----:B--2---:R-:W-:-:S04]  /*2a190*/  IMAD R8, R31, -0x40, R8 ;  /* 0xffffffc01f087824 */ /* 0x004fc800078e0208 */
[----:B------:R-:W-:Y:S01]  /*2a1a0*/  IMAD.IADD R8, R8, 0x1, -R3 ;  /* 0x0000000108087824 */ /* 0x000fe200078e0a03 */
[----:B------:R-:W-:Y:S06]  /*2a1b0*/  BRA.DIV UR4, `(.L_x_1959) ;  /* 0x0000005604847947 */ /* 0x000fec000b800000 */
[----:B-1----:R-:W0:Y:S01]  /*2a1c0*/  SHFL.IDX PT, R2, R18, RZ, 0x181f ;  /* 0x00181fff12027589 */ /* 0x002e2200000e0000 */
[----:B------:R-:W-:-:S03]  /*2a1d0*/  IMAD R6, R6, 0x2, R17 ;  /* 0x0000000206067824 */ /* 0x000fc600078e0211 */
        /* <DEDUP_REMOVED lines=38> */
.L_x_2137:
[----:B-1----:R-:W-:Y:S01]  /*2a440*/  IADD3 R2, P0, R2, R4, RZ ;  /* 0x0000000402027210 */ /* 0x002fe20007f1e0ff */
[----:B------:R-:W-:Y:S01]  /*2a450*/  ULDC.64 UR4, c[0x0][0x328] ;  /* 0x0000ca0000047ab9 */ /* 0x000fe20000000a00 */
[----:B------:R-:W-:Y:S01]  /*2a460*/  ULDC.64 UR6, c[0x0][0x318] ;  /* 0x0000c60000067ab9 */ /* 0x000fe20000000a00 */
[----:B------:R-:W-:Y:S01]  /*2a470*/  IMAD R20, R20, UR4, RZ ;  /* 0x0000000414147c24 */ /* 0x000fe2000f8e02ff */
[----:B------:R-:W-:Y:S02]  /*2a480*/  IADD3.X R3, RZ, R19, RZ, P0, !PT ;  /* 0x00000013ff037210 */ /* 0x000fe400007fe4ff */
        /* <DEDUP_REMOVED lines=23> */
[----:B0-----:R-:W-:-:S04]  /*2a600*/  LEA R18, P0, R2, UR6, 0x1 ;  /* 0x0000000602127c11 */ /* 0x001fc8000f8008ff */
[----:B------:R-:W-:Y:S02]  /*2a610*/  LEA.HI.X R19, R2, UR7, R3, 0x1, P0 ;  /* 0x0000000702137c11 */ /* 0x000fe400080f0c03 */
[----:B------:R-:W-:-:S13]  /*2a620*/  PLOP3.LUT P0, PT, PT, PT, PT, 0x80, 0x0 ;  /* 0x000000000000781c */ /* 0x000fda0003f0f070 */
.L_x_1960:
        /* <DEDUP_REMOVED lines=10> */
.L_x_1961:
[----:B------:R-:W2:Y:S01]  /*2a6d0*/  LDL R0, [R1+0xc] ;  /* 0x00000c0001007983 */ /* 0x000ea20000100800 */
[----:B------:R0:W-:Y:S01]  /*2a6e0*/  SYNCS.ARRIVE.TRANS64.A1T0 RZ, [R7+URZ+0x30850], RZ ;  /* 0x030850ff07ff79a7 */ /* 0x0001e2000810003f */
[----:B------:R-:W-:Y:S01]  /*2a6f0*/  IMAD.MOV.U32 R6, RZ, RZ, R22 ;  /* 0x000000ffff067224 */ /* 0x000fe200078e0016 */
[----:B------:R-:W-:Y:S01]  /*2a700*/  MOV R31, R23 ;  /* 0x00000017001f7202 */ /* 0x000fe20000000f00 */
[----:B------:R-:W-:Y:S02]  /*2a710*/  IMAD.MOV.U32 R10, RZ, RZ, R29 ;  /* 0x000000ffff0a7224 */ /* 0x000fe400078e001d */
[C---:B0-----:R-:W-:Y:S01]  /*2a720*/  VIADD R7, R23.reuse, 0xffffffff ;  /* 0xffffffff17077836 */ /* 0x041fe20000000000 */
[----:B--2---:R-:W-:-:S13]  /*2a730*/  ISETP.GT.AND P0, PT, R23, R0, PT ;  /* 0x000000001700720c */ /* 0x004fda0003f04270 */
[----:B------:R-:W-:Y:S05]  /*2a740*/  @P0 BRA `(.L_x_1962) ;  /* 0xfffffff0003c0947 */ /* 0x000fea000383ffff */
.L_x_1949:
[----:B------:R-:W-:Y:S05]  /*2a750*/  BSYNC B0 ;  /* 0x0000000000007941 */ /* 0x000fea0003800000 */
.L_x_1948:
        /* <DEDUP_REMOVED lines=17> */
.L_x_1964:
[----:B------:R-:W-:Y:S05]  /*2a870*/  BSYNC B0 ;  /* 0x0000000000007941 */ /* 0x000fea0003800000 */
.L_x_1963:
[----:B------:R-:W-:-:S13]  /*2a880*/  LOP3.LUT P0, RZ, R16, 0x20, RZ, 0xc0, !PT ;  /* 0x0000002010ff7812 */ /* 0x000fda000780c0ff */
[----:B------:R-:W-:Y:S05]  /*2a890*/  @!P0 BRA `(.L_x_1965) ;  /* 0x0000000000048947 */ /* 0x000fea0003800000 */
[----:B------:R-:W-:Y:S01]  /*2a8a0*/  BPT.TRAP 0x1 ;  /* 0x000000040000795c */ /* 0x000fe20000300000 */
.L_x_1965:
[----:B------:R-:W2:Y:S01]  /*2a8b0*/  LDL.LU R0, [R1+0x8] ;  /* 0x0000080001007983 */ /* 0x000ea20000300800 */
[----:B------:R-:W-:Y:S01]  /*2a8c0*/  IMAD R4, R22, 0x8, R17 ;  /* 0x0000000816047824 */ /* 0x000fe200078e0211 */
[----:B------:R-:W-:Y:S01]  /*2a8d0*/  SHF.L.U32 R3, R29, 0x1f, RZ ;  /* 0x0000001f1d037819 */ /* 0x000fe200000006ff */
[----:B------:R-:W-:Y:S03]  /*2a8e0*/  BSSY B0, `(.L_x_1966) ;  /* 0x0000004000007945 */ /* 0x000fe60003800000 */
[----:B------:R-:W0:Y:S01]  /*2a8f0*/  SYNCS.PHASECHK.TRANS64.TRYWAIT P0, [R4+URZ+0x30860], R3 ;  /* 0x03086003040075a7 */ /* 0x000e22000800017f */
[----:B--2---:R-:W-:Y:S01]  /*2a900*/  IMAD R5, R23, -0x40, R0 ;  /* 0xffffffc017057824 */ /* 0x004fe200078e0200 */
[----:B0-----:R-:W-:Y:S06]  /*2a910*/  @!P0 BRA `(.L_x_1967) ;  /* 0x0000005400288947 */ /* 0x001fec0003800000 */
.L_x_2138:
[----:B------:R-:W-:Y:S05]  /*2a920*/  BSYNC B0 ;  /* 0x0000000000007941 */ /* 0x000fea0003800000 */
.L_x_1966:
[----:B------:R-:W2:Y:S01]  /*2a930*/  S2R R0, SR_TID.X ;  /* 0x0000000000007919 */ /* 0x000ea20000002100 */
[----:B------:R-:W-:Y:S01]  /*2a940*/  UMOV UR4, 0xffffffff ;  /* 0xffffffff00047882 */ /* 0x000fe20000000000 */
[----:B--2---:R-:W-:-:S04]  /*2a950*/  LOP3.LUT R0, R0, 0x7f, RZ, 0xc0, !PT ;  /* 0x0000007f00007812 */ /* 0x004fc800078ec0ff */
[----:B------:R-:W-:-:S05]  /*2a960*/  SHF.R.U32.HI R0, RZ, 0x3, R0 ;  /* 0x00000003ff007819 */ /* 0x000fca0000011600 */
[----:B------:R-:W-:Y:S02]  /*2a970*/  IMAD.IADD R5, R5, 0x1, -R0 ;  /* 0x0000000105057824 */ /* 0x000fe400078e0a00 */
[----:B------:R-:W-:Y:S01]  /*2a980*/  IMAD R0, R22, 0x4000, R33 ;  /* 0x0000400016007824 */ /* 0x000fe200078e0221 */
[----:B------:R-:W-:Y:S06]  /*2a990*/  BRA.DIV UR4, `(.L_x_1968) ;  /* 0x00000056041c7947 */ /* 0x000fec000b800000 */
[----:B------:R-:W1:Y:S01]  /*2a9a0*/  SHFL.IDX PT, R14, R18, RZ, 0x181f ;  /* 0x00181fff120e7589 */ /* 0x000e6200000e0000 */
[----:B------:R-:W-:Y:S01]  /*2a9b0*/  ULDC UR4, c[0x0][0x2f4] ;  /* 0x0000bd0000047ab9 */ /* 0x000fe20000000800 */
[C---:B------:R-:W-:Y:S01]  /*2a9c0*/  IMAD.SHL.U32 R8, R36.reuse, 0x2, RZ ;  /* 0x0000000224087824 */ /* 0x040fe200078e00ff */
[C---:B------:R-:W-:Y:S01]  /*2a9d0*/  ISETP.GE.AND P3, PT, R36.reuse, UR4, PT ;  /* 0x0000000424007c0c */ /* 0x040fe2000bf66270 */
[----:B0-----:R-:W0:Y:S01]  /*2a9e0*/  SHFL.IDX PT, R3, R19, RZ, 0x181f ;  /* 0x00181fff13037589 */ /* 0x001e2200000e0000 */
[----:B------:R-:W-:Y:S01]  /*2a9f0*/  LOP3.LUT R2, R36, 0x40, RZ, 0xfc, !PT ;  /* 0x0000004024027812 */ /* 0x000fe200078efcff */
[----:B------:R-:W-:Y:S01]  /*2aa00*/  IMAD R0, R0, 0x2, R17 ;  /* 0x0000000200007824 */ /* 0x000fe200078e0211 */
[----:B------:R-:W-:Y:S02]  /*2aa10*/  ISETP.LT.OR P4, PT, R5, 0x1, P3 ;  /* 0x000000010500780c */ /* 0x000fe40001f81670 */
[----:B------:R-:W-:Y:S02]  /*2aa20*/  ISETP.GE.AND P2, PT, R2, UR4, PT ;  /* 0x0000000402007c0c */ /* 0x000fe4000bf46270 */
[----:B------:R-:W-:-:S04]  /*2aa30*/  LOP3.LUT R2, R36, 0x80, RZ, 0xfc, !PT ;  /* 0x0000008024027812 */ /* 0x000fc800078efcff */
[----:B------:R-:W-:Y:S02]  /*2aa40*/  ISETP.GE.AND P1, PT, R2, UR4, PT ;  /* 0x0000000402007c0c */ /* 0x000fe4000bf26270 */
[----:B-1----:R-:W-:Y:S02]  /*2aa50*/  IADD3 R6, P0, R14, R8, RZ ;  /* 0x000000080e067210 */ /* 0x002fe40007f1e0ff */
[----:B------:R-:W1:Y:S02]  /*2aa60*/  SHFL.IDX PT, R14, R18, 0x1, 0x181f ;  /* 0x00381f00120e7f89 */ /* 0x000e6400000e0000 */
[----:B0-----:R-:W-:Y:S02]  /*2aa70*/  IADD3.X R7, RZ, R3, RZ, P0, !PT ;  /* 0x00000003ff077210 */ /* 0x001fe400007fe4ff */
        /* <DEDUP_REMOVED lines=12> */
[C---:B------:R-:W-:Y:S01]  /*2ab40*/  ISETP.LT.OR P4, PT, R5.reuse, 0x11, P3 ;  /* 0x000000110500780c */ /* 0x040fe20001f81670 */
[----:B--2---:R-:W0:Y:S04]  /*2ab50*/  SHFL.IDX PT, R6, R19, 0x2, 0x181f ;  /* 0x00581f0013067f89 */ /* 0x004e2800000e0000 */
        /* <DEDUP_REMOVED lines=8> */
[----:B-1----:R-:W-:Y:S02]  /*2abe0*/  IADD3 R2, P4, R14, R8, RZ ;  /* 0x000000080e027210 */ /* 0x002fe40007f9e0ff */
[----:B------:R1:W3:Y:S03]  /*2abf0*/  SHFL.IDX PT, R14, R18, 0x3, 0x181f ;  /* 0x00781f00120e7f89 */ /* 0x0002e600000e0000 */
        /* <DEDUP_REMOVED lines=9> */
.L_x_2148:
        /* <DEDUP_REMOVED lines=15> */
.L_x_1969:
        /* <DEDUP_REMOVED lines=10> */
.L_x_1970:
[----:B------:R1:W-:Y:S01]  /*2ae20*/  SYNCS.ARRIVE.TRANS64.A1T0 RZ, [R4+URZ+0x30850], RZ ;  /* 0x030850ff04ff79a7 */ /* 0x0003e2000810003f */
[----:B------:R-:W-:-:S05]  /*2ae30*/  VIADD R22, R22, 0x1 ;  /* 0x0000000116167836 */ /* 0x000fca0000000000 */
[----:B------:R-:W-:-:S04]  /*2ae40*/  ISETP.NE.AND P0, PT, R22, 0x2, PT ;  /* 0x000000021600780c */ /* 0x000fc80003f05270 */
[----:B0-----:R-:W-:Y:S02]  /*2ae50*/  SEL R0, RZ, 0x1, P0 ;  /* 0x00000001ff007807 */ /* 0x001fe40000000000 */
[----:B------:R-:W-:Y:S02]  /*2ae60*/  SEL R22, R22, RZ, P0 ;  /* 0x000000ff16167207 */ /* 0x000fe40000000000 */
[----:B-1----:R-:W-:-:S07]  /*2ae70*/  LOP3.LUT R29, R29, R0, RZ, 0x3c, !PT ;  /* 0x000000001d1d7212 */ /* 0x002fce00078e3cff */
.L_x_1927:
[----:B------:R-:W-:Y:S05]  /*2ae80*/  BSYNC B7 ;  /* 0x0000000000077941 */ /* 0x000fea0003800000 */
.L_x_1925:
[----:B------:R-:W-:-:S13]  /*2ae90*/  LOP3.LUT P0, RZ, R16, 0x40, RZ, 0xc0, !PT ;  /* 0x0000004010ff7812 */ /* 0x000fda000780c0ff */
[----:B------:R-:W-:Y:S05]  /*2aea0*/  @!P0 BRA `(.L_x_1971) ;  /* 0x0000000000248947 */ /* 0x000fea0003800000 */
[----:B------:R-:W-:Y:S05]  /*2aeb0*/  WARPSYNC.ALL ;  /* 0x0000000000007948 */ /* 0x000fea0003800000 */
[----:B------:R-:W1:Y:S08]  /*2aec0*/  S2UR UR5, SR_CgaCtaId ;  /* 0x00000000000579c3 */ /* 0x000e700000008800 */
[----:B------:R-:W-:Y:S06]  /*2aed0*/  BAR.SYNC.DEFER_BLOCKING 0x5, 0x180 ;  /* 0x0146000000007b1d */ /* 0x000fec0000010000 */
[----:B------:R-:W-:-:S02]  /*2aee0*/  UMOV UR4, 0x400 ;  /* 0x0000040000047882 */ /* 0x000fc40000000000 */
[----:B-1----:R-:W-:-:S06]  /*2aef0*/  ULEA UR4, UR5, UR4, 0x18 ;  /* 0x0000000405047291 */ /* 0x002fcc000f8ec03f */
[----:B------:R-:W-:-:S05]  /*2af00*/  IMAD.U32 R17, RZ, RZ, UR4 ;  /* 0x00000004ff117e24 */ /* 0x000fca000f8e00ff */
[----:B------:R1:W2:Y:S01]  /*2af10*/  LDS.128 R24, [R17+0x308d0] ;  /* 0x0308d00011187984 */ /* 0x0002a20000000c00 */
[----:B------:R-:W-:Y:S06]  /*2af20*/  BAR.ARV 0x4, 0x180 ;  /* 0x0106000000007b1d */ /* 0x000fec0000002000 */
[----:B------:R-:W-:Y:S05]  /*2af30*/  BRA `(.L_x_1972) ;  /* 0x0000000c00d47947 */ /* 0x000fea0003800000 */
.L_x_1971:
[----:B------:R-:W1:Y:S01]  /*2af40*/  S2R R10, SR_TID.X ;  /* 0x00000000000a7919 */ /* 0x000e620000002100 */
[----:B------:R-:W-:Y:S01]  /*2af50*/  UMOV UR4, 0xffffffff ;  /* 0xffffffff00047882 */ /* 0x000fe20000000000 */
[----:B-1----:R-:W-:-:S04]  /*2af60*/  LOP3.LUT R10, R10, 0x1f, RZ, 0xc0, !PT ;  /* 0x0000001f0a0a7812 */ /* 0x002fc800078ec0ff */
[----:B------:R-:W-:Y:S01]  /*2af70*/  ISETP.NE.AND P0, PT, R10, 0x1f, PT ;  /* 0x0000001f0a00780c */ /* 0x000fe20003f05270 */
[----:B------:R-:W-:-:S12]  /*2af80*/  BRA.DIV UR4, `(.L_x_1973) ;  /* 0x0000005604447947 */ /* 0x000fd8000b800000 */
[----:B------:R-:W-:Y:S01]  /*2af90*/  IADD3 R9, R27, R10, RZ ;  /* 0x0000000a1b097210 */ /* 0x000fe20007ffe0ff */
[----:B------:R-:W-:-:S03]  /*2afa0*/  ULDC UR4, c[0x0][0xc3c] ;  /* 0x00030f0000047ab9 */ /* 0x000fc60000000800 */
        /* <DEDUP_REMOVED lines=8> */
[C---:B------:R-:W-:Y:S01]  /*2b030*/  ISETP.GE.U32.AND P2, PT, R10.reuse, 0x2, PT ;  /* 0x000000020a00780c */ /* 0x040fe20003f46070 */
[----:B------:R-:W-:Y:S01]  /*2b040*/  IMAD.MOV.U32 R8, RZ, RZ, RZ ;  /* 0x000000ffff087224 */ /* 0x000fe200078e00ff */
[C---:B------:R-:W-:Y:S01]  /*2b050*/  ISETP.GE.U32.AND P3, PT, R10.reuse, 0x4, PT ;  /* 0x000000040a00780c */ /* 0x040fe20003f66070 */
[----:B------:R-:W-:Y:S01]  /*2b060*/  SHFL.IDX PT, R0, R24, RZ, 0x1f ;  /* 0x00001fff18007589 */ /* 0x000fe200000e0000 */
[C---:B------:R-:W-:Y:S02]  /*2b070*/  ISETP.GE.U32.AND P4, PT, R10.reuse, 0x8, PT ;  /* 0x000000080a00780c */ /* 0x040fe40003f86070 */
[----:B------:R-:W-:Y:S01]  /*2b080*/  ISETP.GE.U32.AND P5, PT, R10, 0x10, PT ;  /* 0x000000100a00780c */ /* 0x000fe20003fa6070 */
[----:B0-----:R0:W-:Y:S02]  /*2b090*/  SHFL.IDX PT, R6, R24, 0x1, 0x1f ;  /* 0x00201f0018067f89 */ /* 0x0011e400000e0000 */
[----:B0-----:R-:W-:-:S02]  /*2b0a0*/  IMAD.MOV.U32 R24, RZ, RZ, RZ ;  /* 0x000000ffff187224 */ /* 0x001fc400078e00ff */
[----:B---3--:R-:W-:Y:S02]  /*2b0b0*/  @!P1 IMAD.MOV.U32 R25, RZ, RZ, R7 ;  /* 0x000000ffff199224 */ /* 0x008fe400078e0007 */
        /* <DEDUP_REMOVED lines=19> */
.L_x_2158:
[----:B------:R-:W-:Y:S02]  /*2b1f0*/  ULDC UR4, c[0x0][0xc38] ;  /* 0x00030e0000047ab9 */ /* 0x000fe40000000800 */
[----:B------:R-:W-:-:S04]  /*2b200*/  IMAD.U32 R4, RZ, RZ, UR4 ;  /* 0x00000004ff047e24 */ /* 0x000fc8000f8e00ff */
[----:B-1----:R-:W-:-:S05]  /*2b210*/  IMAD R5, R14, R4, RZ ;  /* 0x000000040e057224 */ /* 0x002fca00078e02ff */
[----:B------:R-:W-:-:S04]  /*2b220*/  IADD3 R6, R6, R5, RZ ;  /* 0x0000000506067210 */ /* 0x000fc80007ffe0ff */
[----:B------:R-:W-:-:S13]  /*2b230*/  ISETP.GT.AND P6, PT, R6, R0, PT ;  /* 0x000000000600720c */ /* 0x000fda0003fc4270 */
[----:B------:R-:W-:Y:S05]  /*2b240*/  @P6 BRA `(.L_x_1974) ;  /* 0x0000000000a46947 */ /* 0x000fea0003800000 */
.L_x_1977:
[----:B------:R-:W1:Y:S01]  /*2b250*/  LDC R2, c[0x0][0xc3c] ;  /* 0x00030f00ff027b82 */ /* 0x000e620000000800 */
[----:B------:R-:W-:-:S05]  /*2b260*/  VIADD R27, R27, 0x1f ;  /* 0x0000001f1b1b7836 */ /* 0x000fca0000000000 */
[----:B-1----:R-:W-:-:S13]  /*2b270*/  ISETP.GE.AND P6, PT, R27, R2, PT ;  /* 0x000000021b00720c */ /* 0x002fda0003fc6270 */
[----:B------:R-:W-:Y:S05]  /*2b280*/  @P6 BRA `(.L_x_1975) ;  /* 0x0000000800bc6947 */ /* 0x000fea0003800000 */
[----:B0-----:R-:W0:Y:S01]  /*2b290*/  S2R R3, SR_TID.X ;  /* 0x0000000000037919 */ /* 0x001e220000002100 */
[----:B------:R-:W-:Y:S01]  /*2b2a0*/  IMAD.MOV.U32 R25, RZ, RZ, RZ ;  /* 0x000000ffff197224 */ /* 0x000fe200078e00ff */
[----:B0-----:R-:W-:-:S05]  /*2b2b0*/  LOP3.LUT R3, R3, 0x1f, RZ, 0xc0, !PT ;  /* 0x0000001f03037812 */ /* 0x001fca00078ec0ff */
[----:B------:R-:W-:-:S05]  /*2b2c0*/  IMAD.IADD R7, R27, 0x1, R3 ;  /* 0x000000011b077824 */ /* 0x000fca00078e0203 */
[----:B------:R-:W-:-:S13]  /*2b2d0*/  ISETP.GE.OR P6, PT, R7, R2, !P0 ;  /* 0x000000020700720c */ /* 0x000fda00047c6670 */
[----:B------:R-:W0:Y:S08]  /*2b2e0*/  @!P6 LDC.64 R2, c[0x0][0xc80] ;  /* 0x00032000ff02eb82 */ /* 0x000e300000000a00 */
[----:B------:R-:W1:Y:S01]  /*2b2f0*/  @!P6 LDC.64 R4, c[0x0][0xc78] ;  /* 0x00031e00ff04eb82 */ /* 0x000e620000000a00 */
[----:B------:R-:W-:Y:S02]  /*2b300*/  IMAD.MOV.U32 R8, RZ, RZ, RZ ;  /* 0x000000ffff087224 */ /* 0x000fe400078e00ff */
[----:B0-----:R-:W-:-:S05]  /*2b310*/  @!P6 IMAD.WIDE R2, R7, 0x4, R2 ;  /* 0x000000040702e825 */ /* 0x001fca00078e0202 */
[----:B------:R1:W2:Y:S02]  /*2b320*/  @!P6 LDG.E R25, desc[UR60][R2.64] ;  /* 0x0000003c0219e981 */ /* 0x0002a4000c1e1900 */
[----:B-1----:R-:W-:-:S05]  /*2b330*/  @!P6 IMAD.WIDE R2, R7, 0x4, R4 ;  /* 0x000000040702e825 */ /* 0x002fca00078e0204 */
        /* <DEDUP_REMOVED lines=20> */
.L_x_2166:
[----:B------:R-:W-:Y:S02]  /*2b480*/  ULDC UR4, c[0x0][0xc38] ;  /* 0x00030e0000047ab9 */ /* 0x000fe40000000800 */
[----:B------:R-:W-:-:S04]  /*2b490*/  IMAD.U32 R4, RZ, RZ, UR4 ;  /* 0x00000004ff047e24 */ /* 0x000fc8000f8e00ff */
[----:B-1----:R-:W-:-:S04]  /*2b4a0*/  IMAD R5, R14, R4, RZ ;  /* 0x000000040e057224 */ /* 0x002fc800078e02ff */
[----:B------:R-:W-:-:S05]  /*2b4b0*/  IMAD.IADD R6, R5, 0x1, R6 ;  /* 0x0000000105067824 */ /* 0x000fca00078e0206 */
[----:B------:R-:W-:-:S13]  /*2b4c0*/  ISETP.GT.AND P6, PT, R6, R0, PT ;  /* 0x000000000600720c */ /* 0x000fda0003fc4270 */
[----:B------:R-:W-:Y:S05]  /*2b4d0*/  @!P6 BRA `(.L_x_1977) ;  /* 0xfffffffc005ce947 */ /* 0x000fea000383ffff */
.L_x_1974:
[----:B------:R-:W-:Y:S01]  /*2b4e0*/  IADD3 R5, -R5, R6, RZ ;  /* 0x0000000605057210 */ /* 0x000fe20007ffe1ff */
[----:B------:R-:W-:-:S04]  /*2b4f0*/  UMOV UR4, 0xffffffff ;  /* 0xffffffff00047882 */ /* 0x000fc80000000000 */
        /* <DEDUP_REMOVED lines=8> */
.L_x_2171:
[----:B------:R-:W-:-:S13]  /*2b580*/  ISETP.NE.AND P0, PT, R2, RZ, PT ;  /* 0x000000ff0200720c */ /* 0x000fda0003f05270 */
[----:B------:R-:W-:Y:S05]  /*2b590*/  @!P0 BRA `(.L_x_1979) ;  /* 0x0000000000108947 */ /* 0x000fea0003800000 */
[----:B------:R-:W-:Y:S01]  /*2b5a0*/  UMOV UR4, 0xffffffff ;  /* 0xffffffff00047882 */ /* 0x000fe20000000000 */
[----:B-1----:R-:W-:Y:S02]  /*2b5b0*/  VIADD R12, R12, 0xffffffff ;  /* 0xffffffff0c0c7836 */ /* 0x002fe40000000000 */
[----:B------:R-:W-:Y:S05]  /*2b5c0*/  BRA.DIV UR4, `(.L_x_1980) ;  /* 0x0000005a04007947 */ /* 0x000fea000b800000 */
[----:B------:R4:W1:Y:S02]  /*2b5d0*/  SHFL.IDX PT, R24, R3, R12, 0x1f ;  /* 0x00001f0c03187589 */ /* 0x00086400000e0000 */
.L_x_1979:
[----:B---3--:R-:W-:Y:S01]  /*2b5e0*/  ISETP.NE.AND P0, PT, R8, 0x1, PT ;  /* 0x000000010800780c */ /* 0x008fe20003f05270 */
[----:B-1----:R-:W-:-:S04]  /*2b5f0*/  IMAD R24, R24, R4, R5 ;  /* 0x0000000418187224 */ /* 0x002fc800078e0205 */
[----:B------:R-:W-:-:S08]  /*2b600*/  IMAD.IADD R0, R0, 0x1, -R24 ;  /* 0x0000000100007824 */ /* 0x000fd000078e0a18 */
[----:B------:R-:W-:Y:S05]  /*2b610*/  @!P0 BRA `(.L_x_1981) ;  /* 0x0000000000dc8947 */ /* 0x000fea0003800000 */
[----:B--2---:R-:W-:Y:S02]  /*2b620*/  IABS R4, R25 ;  /* 0x0000001900047213 */ /* 0x004fe40000000000 */
[----:B------:R-:W-:Y:S02]  /*2b630*/  IABS R5, R8 ;  /* 0x0000000800057213 */ /* 0x000fe40000000000 */
[----:B------:R-:W1:Y:S08]  /*2b640*/  I2F.RP R6, R4 ;  /* 0x0000000400067306 */ /* 0x000e700000209400 */
[----:B------:R-:W2:Y:S08]  /*2b650*/  I2F.RP R9, R5 ;  /* 0x0000000500097306 */ /* 0x000eb00000209400 */
[----:B-1----:R-:W1:Y:S08]  /*2b660*/  MUFU.RCP R6, R6 ;  /* 0x0000000600067308 */ /* 0x002e700000001000 */
[----:B--2---:R-:W-:Y:S01]  /*2b670*/  MUFU.RCP R9, R9 ;  /* 0x0000000900097308 */ /* 0x004fe20000001000 */
[----:B-1----:R-:W-:-:S07]  /*2b680*/  VIADD R2, R6, 0xffffffe ;  /* 0x0ffffffe06027836 */ /* 0x002fce0000000000 */
[----:B0---4-:R0:W1:Y:S02]  /*2b690*/  F2I.FTZ.U32.TRUNC.NTZ R3, R2 ;  /* 0x0000000200037305 */ /* 0x011064000021f000 */
[----:B0-----:R-:W-:Y:S01]  /*2b6a0*/  MOV R2, RZ ;  /* 0x000000ff00027202 */ /* 0x001fe20000000f00 */
[----:B-1----:R-:W-:-:S04]  /*2b6b0*/  IMAD.MOV R7, RZ, RZ, -R3 ;  /* 0x000000ffff077224 */ /* 0x002fc800078e0a03 */
[----:B------:R-:W-:-:S04]  /*2b6c0*/  IMAD R7, R7, R4, RZ ;  /* 0x0000000407077224 */ /* 0x000fc800078e02ff */
[----:B------:R-:W-:Y:S01]  /*2b6d0*/  IMAD.HI.U32 R3, R3, R7, R2 ;  /* 0x0000000703037227 */ /* 0x000fe200078e0002 */
[----:B------:R-:W-:Y:S02]  /*2b6e0*/  IABS R7, R0 ;  /* 0x0000000000077213 */ /* 0x000fe40000000000 */
[----:B------:R-:W-:-:S03]  /*2b6f0*/  IABS R2, R25 ;  /* 0x0000001900027213 */ /* 0x000fc60000000000 */
[----:B------:R-:W-:-:S04]  /*2b700*/  IMAD.HI.U32 R6, R3, R7, RZ ;  /* 0x0000000703067227 */ /* 0x000fc800078e00ff */
[----:B------:R-:W-:Y:S02]  /*2b710*/  IMAD.MOV R2, RZ, RZ, -R2 ;  /* 0x000000ffff027224 */ /* 0x000fe400078e0a02 */
[----:B------:R-:W-:Y:S02]  /*2b720*/  VIADD R3, R9, 0xffffffe ;  /* 0x0ffffffe09037836 */ /* 0x000fe40000000000 */
[----:B------:R-:W-:-:S04]  /*2b730*/  IMAD R7, R6, R2, R7 ;  /* 0x0000000206077224 */ /* 0x000fc800078e0207 */
[----:B------:R-:W0:Y:S01]  /*2b740*/  F2I.FTZ.U32.TRUNC.NTZ R3, R3 ;  /* 0x0000000300037305 */ /* 0x000e22000021f000 */
[----:B------:R-:W-:-:S13]  /*2b750*/  ISETP.GT.U32.AND P1, PT, R4, R7, PT ;  /* 0x000000070400720c */ /* 0x000fda0003f24070 */
[----:B------:R-:W-:Y:S01]  /*2b760*/  @!P1 IMAD.IADD R7, R7, 0x1, -R4 ;  /* 0x0000000107079824 */ /* 0x000fe200078e0a04 */
[----:B------:R-:W-:Y:S01]  /*2b770*/  @!P1 IADD3 R6, R6, 0x1, RZ ;  /* 0x0000000106069810 */ /* 0x000fe20007ffe0ff */
[----:B0-----:R-:W-:Y:S01]  /*2b780*/  IMAD.MOV R2, RZ, RZ, -R3 ;  /* 0x000000ffff027224 */ /* 0x001fe200078e0a03 */
[----:B------:R-:W-:Y:S02]  /*2b790*/  ISETP.NE.AND P1, PT, R25, RZ, PT ;  /* 0x000000ff1900720c */ /* 0x000fe40003f25270 */
[----:B------:R-:W-:Y:S01]  /*2b7a0*/  ISETP.GE.U32.AND P0, PT, R7, R4, PT ;  /* 0x000000040700720c */ /* 0x000fe20003f06070 */
[----:B------:R-:W-:Y:S02]  /*2b7b0*/  IMAD R7, R2, R5, RZ ;  /* 0x0000000502077224 */ /* 0x000fe400078e02ff */
        /* <DEDUP_REMOVED lines=21> */
[----:B------:R-:W-:-:S06]  /*2b910*/  @P0 IADD3 R4, R4, 0x1, RZ ;  /* 0x0000000104040810 */ /* 0x000fcc0007ffe0ff */
[----:B------:R-:W-:Y:S01]  /*2b920*/  @!P2 IMAD.MOV R4, RZ, RZ, -R4 ;  /* 0x000000ffff04a224 */ /* 0x000fe200078e0a04 */
[----:B------:R-:W-:-:S05]  /*2b930*/  @!P1 LOP3.LUT R4, RZ, R8, RZ, 0x33, !PT ;  /* 0x00000008ff049212 */ /* 0x000fca00078e33ff */
[--C-:B------:R-:W-:Y:S02]  /*2b940*/  IMAD.MOV R5, RZ, RZ, -R4.reuse ;  /* 0x000000ffff057224 */ /* 0x100fe400078e0a04 */
[C---:B------:R-:W-:Y:S02]  /*2b950*/  IMAD R3, R8.reuse, 0x1000000, R4 ;  /* 0x0100000008037824 */ /* 0x040fe400078e0204 */
[----:B------:R-:W-:-:S04]  /*2b960*/  IMAD R8, R8, R5, R6 ;  /* 0x0000000508087224 */ /* 0x000fc800078e0206 */
[----:B------:R-:W-:Y:S01]  /*2b970*/  IMAD R26, R8, 0x10000, R3 ;  /* 0x00010000081a7824 */ /* 0x000fe200078e0203 */
[----:B------:R-:W-:Y:S06]  /*2b980*/  BRA `(.L_x_1982) ;  /* 0x0000000000f07947 */ /* 0x000fec0003800000 */
.L_x_1981:
        /* <DEDUP_REMOVED lines=8> */
[----:B0-----:R-:W-:-:S06]  /*2ba10*/  IADD3 R9, R8, 0xffffffe, RZ ;  /* 0x0ffffffe08097810 */ /* 0x001fcc0007ffe0ff */
        /* <DEDUP_REMOVED lines=16> */
[----:B------:R-:W-:-:S06]  /*2bb20*/  @P0 IADD3 R2, R2, 0x1, RZ ;  /* 0x0000000102020810 */ /* 0x000fcc0007ffe0ff */
[----:B------:R-:W-:Y:S01]  /*2bb30*/  @!P2 IMAD.MOV R2, RZ, RZ, -R2 ;  /* 0x000000ffff02a224 */ /* 0x000fe200078e0a02 */
[----:B------:R-:W-:-:S05]  /*2bb40*/  @!P1 LOP3.LUT R2, RZ, R5, RZ, 0x33, !PT ;  /* 0x00000005ff029212 */ /* 0x000fca00078e33ff */
[----:B------:R-:W-:Y:S02]  /*2bb50*/  IMAD R6, R7, R2, RZ ;  /* 0x0000000207067224 */ /* 0x000fe400078e02ff */
[----:B------:R-:W-:Y:S02]  /*2bb60*/  IMAD.MOV R2, RZ, RZ, -R2 ;  /* 0x000000ffff027224 */ /* 0x000fe400078e0a02 */
[----:B------:R-:W-:Y:S02]  /*2bb70*/  IMAD.MOV R3, RZ, RZ, -R6 ;  /* 0x000000ffff037224 */ /* 0x000fe400078e0a06 */
[----:B------:R-:W-:Y:S01]  /*2bb80*/  IMAD R5, R5, R2, R0 ;  /* 0x0000000205057224 */ /* 0x000fe200078e0200 */
[----:B------:R-:W-:Y:S02]  /*2bb90*/  MOV R2, RZ ;  /* 0x000000ff00027202 */ /* 0x000fe40000000f00 */
[----:B------:R-:W-:-:S04]  /*2bba0*/  VIADDMNMX R4, R3, R4, R7, PT ;  /* 0x0000000403047246 */ /* 0x000fc80003800107 */
[----:B------:R-:W-:-:S04]  /*2bbb0*/  IABS R7, R4 ;  /* 0x0000000400077213 */ /* 0x000fc80000000000 */
[----:B------:R-:W0:Y:S08]  /*2bbc0*/  I2F.RP R8, R7 ;  /* 0x0000000700087306 */ /* 0x000e300000209400 */
[----:B0-----:R-:W0:Y:S02]  /*2bbd0*/  MUFU.RCP R8, R8 ;  /* 0x0000000800087308 */ /* 0x001e240000001000 */
[----:B0-----:R-:W-:-:S06]  /*2bbe0*/  VIADD R3, R8, 0xffffffe ;  /* 0x0ffffffe08037836 */ /* 0x001fcc0000000000 */
[----:B------:R-:W0:Y:S02]  /*2bbf0*/  F2I.FTZ.U32.TRUNC.NTZ R3, R3 ;  /* 0x0000000300037305 */ /* 0x000e24000021f000 */
[----:B0-----:R-:W-:-:S04]  /*2bc00*/  IMAD.MOV R0, RZ, RZ, -R3 ;  /* 0x000000ffff007224 */ /* 0x001fc800078e0a03 */
[----:B------:R-:W-:Y:S01]  /*2bc10*/  IMAD R9, R0, R7, RZ ;  /* 0x0000000700097224 */ /* 0x000fe200078e02ff */
[----:B------:R-:W-:-:S03]  /*2bc20*/  IABS R0, R4 ;  /* 0x0000000400007213 */ /* 0x000fc60000000000 */
        /* <DEDUP_REMOVED lines=10> */
[----:B------:R-:W-:Y:S02]  /*2bcd0*/  LOP3.LUT R0, R5, R4, RZ, 0x3c, !PT ;  /* 0x0000000405007212 */ /* 0x000fe400078e3cff */
[----:B------:R-:W-:Y:S02]  /*2bce0*/  IADD3 R5, R6, 0x1000000, R5 ;  /* 0x0100000006057810 */ /* 0x000fe40007ffe005 */
[----:B------:R-:W-:-:S07]  /*2bcf0*/  ISETP.GE.AND P2, PT, R0, RZ, PT ;  /* 0x000000ff0000720c */ /* 0x000fce0003f46270 */
[----:B------:R-:W-:-:S06]  /*2bd00*/  @P0 VIADD R2, R2, 0x1 ;  /* 0x0000000102020836 */ /* 0x000fcc0000000000 */
[----:B------:R-:W-:Y:S01]  /*2bd10*/  @!P2 IMAD.MOV R2, RZ, RZ, -R2 ;  /* 0x000000ffff02a224 */ /* 0x000fe200078e0a02 */
[----:B------:R-:W-:Y:S02]  /*2bd20*/  @!P1 LOP3.LUT R2, RZ, R4, RZ, 0x33, !PT ;  /* 0x00000004ff029212 */ /* 0x000fe400078e33ff */
[----:B------:R-:W-:-:S05]  /*2bd30*/  IADD3 R4, -R4, RZ, RZ ;  /* 0x000000ff04047210 */ /* 0x000fca0007ffe1ff */
[----:B------:R-:W-:-:S07]  /*2bd40*/  IMAD R26, R2, R4, R5 ;  /* 0x00000004021a7224 */ /* 0x000fce00078e0205 */
.L_x_1982:
[----:B------:R-:W-:-:S05]  /*2bd50*/  LOP3.LUT R2, RZ, R2, RZ, 0x33, !PT ;  /* 0x00000002ff027212 */ /* 0x000fca00078e33ff */
[----:B------:R-:W-:Y:S01]  /*2bd60*/  IMAD.IADD R25, R25, 0x1, R2 ;  /* 0x0000000119197824 */ /* 0x000fe200078e0202 */
[----:B------:R-:W-:Y:S06]  /*2bd70*/  BRA `(.L_x_1983) ;  /* 0x00000000001c7947 */ /* 0x000fec0003800000 */
.L_x_1975:
[----:B------:R-:W-:Y:S01]  /*2bd80*/  UMOV UR4, URZ ;  /* 0x0000003f00047c82 */ /* 0x000fe20008000000 */
[----:B------:R-:W-:Y:S01]  /*2bd90*/  UMOV UR5, URZ ;  /* 0x0000003f00057c82 */ /* 0x000fe20008000000 */
[----:B------:R-:W-:Y:S01]  /*2bda0*/  ULDC UR6, c[0x0][0xc3c] ;  /* 0x00030f0000067ab9 */ /* 0x000fe20000000800 */
[----:B------:R-:W-:Y:S02]  /*2bdb0*/  IMAD.MOV.U32 R24, RZ, RZ, R0 ;  /* 0x000000ffff187224 */ /* 0x000fe400078e0000 */
[----:B------:R-:W-:Y:S02]  /*2bdc0*/  IMAD.U32 R25, RZ, RZ, UR4 ;  /* 0x00000004ff197e24 */ /* 0x000fe4000f8e00ff */
[----:B------:R-:W-:Y:S02]  /*2bdd0*/  IMAD.U32 R26, RZ, RZ, UR5 ;  /* 0x00000005ff1a7e24 */ /* 0x000fe4000f8e00ff */
[----:B------:R-:W-:-:S07]  /*2bde0*/  IMAD.U32 R27, RZ, RZ, UR6 ;  /* 0x00000006ff1b7e24 */ /* 0x000fce000f8e00ff */
.L_x_1983:
[----:B------:R-:W1:Y:S01]  /*2bdf0*/  S2R R0, SR_TID.X ;  /* 0x0000000000007919 */ /* 0x000e620000002100 */
[----:B------:R-:W-:Y:S05]  /*2be00*/  WARPSYNC.ALL ;  /* 0x0000000000007948 */ /* 0x000fea0003800000 */
[----:B------:R-:W-:Y:S01]  /*2be10*/  BAR.SYNC.DEFER_BLOCKING 0x4, 0x180 ;  /* 0x0106000000007b1d */ /* 0x000fe20000010000 */
[----:B-1----:R-:W-:-:S04]  /*2be20*/  LOP3.LUT R0, R0, 0x1f, RZ, 0xc0, !PT ;  /* 0x0000001f00007812 */ /* 0x002fc800078ec0ff */
[----:B------:R-:W-:-:S13]  /*2be30*/  ISETP.NE.AND P0, PT, R0, RZ, PT ;  /* 0x000000ff0000720c */ /* 0x000fda0003f05270 */
[----:B0-----:R-:W0:Y:S01]  /*2be40*/  @!P0 S2R R3, SR_CgaCtaId ;  /* 0x0000000000038919 */ /* 0x001e220000008800 */
[----:B------:R-:W-:-:S04]  /*2be50*/  @!P0 MOV R0, 0x400 ;  /* 0x0000040000008802 */ /* 0x000fc80000000f00 */
[----:B0-----:R-:W-:-:S05]  /*2be60*/  @!P0 LEA R17, R3, R0, 0x18 ;  /* 0x0000000003118211 */ /* 0x001fca00078ec0ff */
[----:B------:R3:W-:Y:S01]  /*2be70*/  @!P0 STS.128 [R17+0x308d0], R24 ;  /* 0x0308d01811008388 */ /* 0x0007e20000000c00 */
[----:B------:R-:W-:Y:S06]  /*2be80*/  BAR.ARV 0x5, 0x180 ;  /* 0x0146000000007b1d */ /* 0x000fec0000002000 */
.L_x_1972:
[----:B------:R-:W-:Y:S02]  /*2be90*/  ULDC UR4, c[0x0][0xc3c] ;  /* 0x00030f0000047ab9 */ /* 0x000fe40000000800 */
[----:B--2---:R-:W-:-:S13]  /*2bea0*/  ISETP.GE.AND P0, PT, R27, UR4, PT ;  /* 0x000000041b007c0c */ /* 0x004fda000bf06270 */
[----:B------:R-:W-:Y:S05]  /*2beb0*/  @!P0 BRA `(.L_x_1984) ;  /* 0xffffff8c00fc8947 */ /* 0x000fea000383ffff */
[----:B------:R-:W-:Y:S05]  /*2bec0*/  BSYNC B8 ;  /* 0x0000000000087941 */ /* 0x000fea0003800000 */
.L_x_1857:
[----:B------:R-:W2:Y:S01]  /*2bed0*/  LDL.LU R0, [R1+0x2c] ;  /* 0x00002c0001007983 */ /* 0x000ea20000300800 */
[----:B------:R-:W-:Y:S01]  /*2bee0*/  BSSY B0, `(.L_x_1985) ;  /* 0x000000b000007945 */ /* 0x000fe20003800000 */
[----:B------:R-:W4:Y:S01]  /*2bef0*/  S2R R5, SR_CgaCtaId ;  /* 0x0000000000057919 */ /* 0x000f220000008800 */
[----:B--2---:R-:W-:-:S04]  /*2bf00*/  IADD3 R0, R0, 0x1, RZ ;  /* 0x0000000100007810 */ /* 0x004fc80007ffe0ff */
        /* <DEDUP_REMOVED lines=8> */
.L_x_2174:
[----:B------:R-:W-:Y:S05]  /*2bf90*/  BSYNC B0 ;  /* 0x0000000000007941 */ /* 0x000fea0003800000 */
.L_x_1985:
[----:B------:R-:W-:-:S03]  /*2bfa0*/  UMOV UR4, 0xffffffff ;  /* 0xffffffff00047882 */ /* 0x000fc60000000000 */
[----:B------:R-:W-:Y:S05]  /*2bfb0*/  BRA.DIV UR4, `(.L_x_1987) ;  /* 0x0000004e04c07947 */ /* 0x000fea000b800000 */
[----:B-1----:R-:W1:Y:S02]  /*2bfc0*/  S2R R0, SR_TID.X ;  /* 0x0000000000007919 */ /* 0x002e640000002100 */
[----:B-1----:R-:W-:-:S04]  /*2bfd0*/  SHF.R.U32.HI R0, RZ, 0x5, R0 ;  /* 0x00000005ff007819 */ /* 0x002fc80000011600 */
[----:B------:R-:W-:-:S05]  /*2bfe0*/  LOP3.LUT R0, R0, 0x3, RZ, 0xc0, !PT ;  /* 0x0000000300007812 */ /* 0x000fca00078ec0ff */
[----:B------:R1:W2:Y:S02]  /*2bff0*/  SHFL.IDX PT, R14, R0, RZ, 0x1f ;  /* 0x00001fff000e7589 */ /* 0x0002a400000e0000 */
.L_x_2177:
[----:B--2---:R-:W-:-:S13]  /*2c000*/  ISETP.NE.AND P0, PT, R14, RZ, PT ;  /* 0x000000ff0e00720c */ /* 0x004fda0003f05270 */
[----:B------:R-:W-:Y:S05]  /*2c010*/  @P0 BRA `(.L_x_1537) ;  /* 0x0000000000900947 */ /* 0x000fea0003800000 */
[----:B------:R-:W-:-:S03]  /*2c020*/  UMOV UR4, 0xffffffff ;  /* 0xffffffff00047882 */ /* 0x000fc60000000000 */
[----:B------:R-:W-:Y:S05]  /*2c030*/  BRA.DIV UR4, `(.L_x_1988) ;  /* 0x0000004e04d47947 */ /* 0x000fea000b800000 */
[----:B------:R-:W-:-:S13]  /*2c040*/  ELECT P6, URZ, PT ;  /* 0x00000000003f782f */ /* 0x000fda00038c0000 */
.L_x_2180:
[----:B------:R-:W-:Y:S05]  /*2c050*/  @!P6 BRA `(.L_x_1537) ;  /* 0x000000000080e947 */ /* 0x000fea0003800000 */
[----:B-1----:R-:W2:Y:S02]  /*2c060*/  LDL R0, [R1+0xd8] ;  /* 0x0000d80001007983 */ /* 0x002ea40000100800 */
[----:B--2---:R-:W-:-:S13]  /*2c070*/  R2UR UR4, R0 ;  /* 0x00000000000472ca */ /* 0x004fda00000e0000 */
[----:B------:R-:W-:-:S06]  /*2c080*/  ULOP3.LUT UR4, UR4, 0x2, URZ, 0xfc, !UPT ;  /* 0x0000000204047892 */ /* 0x000fcc000f8efc3f */
[----:B------:R-:W-:-:S05]  /*2c090*/  IMAD.U32 R0, RZ, RZ, UR4 ;  /* 0x00000004ff007e24 */ /* 0x000fca000f8e00ff */
[----:B------:R-:W-:-:S13]  /*2c0a0*/  ISETP.NE.AND P0, PT, R0, 0x3, PT ;  /* 0x000000030000780c */ /* 0x000fda0003f05270 */
[----:B------:R-:W-:Y:S05]  /*2c0b0*/  @!P0 BRA `(.L_x_1989) ;  /* 0x0000000000048947 */ /* 0x000fea0003800000 */
[----:B------:R-:W-:Y:S01]  /*2c0c0*/  BPT.TRAP 0x1 ;  /* 0x000000040000795c */ /* 0x000fe20000300000 */
.L_x_1989:
[C---:B------:R-:W-:Y:S01]  /*2c0d0*/  IMAD R3, R22.reuse, 0x8, R5 ;  /* 0x0000000816037824 */ /* 0x040fe200078e0205 */
[----:B------:R-:W-:Y:S01]  /*2c0e0*/  SHF.L.U32 R2, R29, 0x1f, RZ ;  /* 0x0000001f1d027819 */ /* 0x000fe200000006ff */
[----:B------:R-:W-:-:S03]  /*2c0f0*/  VIADD R22, R22, 0x1 ;  /* 0x0000000116167836 */ /* 0x000fc60000000000 */
[----:B------:R-:W1:Y:S02]  /*2c100*/  SYNCS.PHASECHK.TRANS64.TRYWAIT P1, [R3+URZ+0x30840], R2 ;  /* 0x03084002030075a7 */ /* 0x000e64000802017f */
[----:B------:R-:W-:-:S04]  /*2c110*/  ISETP.NE.AND P2, PT, R22, 0x2, PT ;  /* 0x000000021600780c */ /* 0x000fc80003f45270 */
[----:B------:R-:W-:Y:S01]  /*2c120*/  SEL R0, RZ, 0x1, P2 ;  /* 0x00000001ff007807 */ /* 0x000fe20001000000 */
[----:B-1----:R-:W-:Y:S08]  /*2c130*/  @!P1 BRA `(.L_x_1990) ;  /* 0x0000004c00b49947 */ /* 0x002ff00003800000 */
.L_x_2181:
[----:B------:R-:W-:Y:S02]  /*2c140*/  SEL R22, R22, RZ, P2 ;  /* 0x000000ff16167207 */ /* 0x000fe40001000000 */
[----:B------:R-:W-:Y:S01]  /*2c150*/  LOP3.LUT R0, R29, R0, RZ, 0x3c, !PT ;  /* 0x000000001d007212 */ /* 0x000fe200078e3cff */
[----:B------:R-:W-:Y:S06]  /*2c160*/  @!P0 BRA `(.L_x_1991) ;  /* 0x0000000000048947 */ /* 0x000fec0003800000 */
[----:B------:R-:W-:Y:S01]  /*2c170*/  BPT.TRAP 0x1 ;  /* 0x000000040000795c */ /* 0x000fe20000300000 */
.L_x_1991:
[----:B------:R-:W-:Y:S01]  /*2c180*/  IMAD R5, R22, 0x8, R5 ;  /* 0x0000000816057824 */ /* 0x000fe200078e0205 */
[----:B------:R-:W-:-:S04]  /*2c190*/  SHF.L.U32 R0, R0, 0x1f, RZ ;  /* 0x0000001f00007819 */ /* 0x000fc800000006ff */
[----:B------:R-:W2:Y:S02]  /*2c1a0*/  SYNCS.PHASECHK.TRANS64.TRYWAIT P1, [R5+URZ+0x30840], R0 ;  /* 0x03084000050075a7 */ /* 0x000ea4000802017f */
[----:B--2---:R-:W-:Y:S05]  /*2c1b0*/  @!P1 BRA `(.L_x_1992) ;  /* 0x0000004c00a89947 */ /* 0x004fea0003800000 */
.L_x_2182:
[----:B------:R-:W-:Y:S05]  /*2c1c0*/  @!P0 BRA `(.L_x_1993) ;  /* 0x0000000000048947 */ /* 0x000fea0003800000 */
[----:B------:R-:W-:Y:S01]  /*2c1d0*/  BPT.TRAP 0x1 ;  /* 0x000000040000795c */ /* 0x000fe20000300000 */
.L_x_1993:
[----:B------:R-:W4:Y:S02]  /*2c1e0*/  SYNCS.PHASECHK.TRANS64.TRYWAIT P1, [R3+URZ+0x30860], R2 ;  /* 0x03086002030075a7 */ /* 0x000f24000802017f */
[----:B----4-:R-:W-:Y:S05]  /*2c1f0*/  @!P1 BRA `(.L_x_1994) ;  /* 0x0000004c00ac9947 */ /* 0x010fea0003800000 */
.L_x_2183:
[----:B------:R-:W-:Y:S05]  /*2c200*/  @!P0 BRA `(.L_x_1995) ;  /* 0x0000000000048947 */ /* 0x000fea0003800000 */
[----:B------:R-:W-:Y:S01]  /*2c210*/  BPT.TRAP 0x1 ;  /* 0x000000040000795c */ /* 0x000fe20000300000 */
.L_x_1995:
[----:B------:R0:W0:Y:S02]  /*2c220*/  SYNCS.PHASECHK.TRANS64.TRYWAIT P0, [R5+URZ+0x30860], R0 ;  /* 0x03086000050075a7 */ /* 0x000024000800017f */
[----:B0-----:R-:W-:Y:S05]  /*2c230*/  @!P0 NANOSLEEP.SYNCS 0x989680 ;  /* 0x009896800000895d */ /* 0x001fea0003900000 */
[----:B------:R-:W0:Y:S02]  /*2c240*/  @!P0 SYNCS.PHASECHK.TRANS64 P0, [R5+URZ+0x30860], R0 ;  /* 0x03086000050085a7 */ /* 0x000e24000800007f */
[----:B0-----:R-:W-:Y:S05]  /*2c250*/  @!P0 BRA `(.L_x_1995) ;  /* 0xfffffffc00f08947 */ /* 0x001fea000383ffff */
.L_x_1537:
[----:B------:R-:W-:Y:S05]  /*2c260*/  BSYNC B9 ;  /* 0x0000000000097941 */ /* 0x000fea0003800000 */
.L_x_1534:
[----:B------:R-:W-:Y:S05]  /*2c270*/  EXIT ;  /* 0x000000000000794d */ /* 0x000fea0003800000 */
.L_x_1565:
[----:B0-----:R0:W1:Y:S02]  /*2c280*/  SYNCS.PHASECHK.TRANS64.TRYWAIT P6, [R88+URZ+0x30890], R100 ;  /* 0x03089064580075a7 */ /* 0x00106400080c017f */
[----:B-1----:R-:W-:Y:S05]  /*2c290*/  @!P6 NANOSLEEP.SYNCS 0x989680 ;  /* 0x009896800000e95d */ /* 0x002fea0003900000 */
[----:B------:R-:W1:Y:S02]  /*2c2a0*/  @!P6 SYNCS.PHASECHK.TRANS64 P6, [R88+URZ+0x30890], R100 ;  /* 0x030890645800e5a7 */ /* 0x000e6400080c007f */
[----:B-1----:R-:W-:Y:S05]  /*2c2b0*/  @!P6 BRA `(.L_x_1565) ;  /* 0xfffffffc00f0e947 */ /* 0x002fea000383ffff */
[----:B------:R-:W-:Y:S05]  /*2c2c0*/  BRA `(.L_x_1996) ;  /* 0xfffffd7800a07947 */ /* 0x000fea000383ffff */
.L_x_1566:
[----:B------:R-:W-:Y:S01]  /*2c2d0*/  BSSY B1, `(.L_x_1997) ;  /* 0x0000008000017945 */ /* 0x000fe20003800000 */
[----:B------:R-:W-:Y:S01]  /*2c2e0*/  MOV R13, R105 ;  /* 0x00000069000d7202 */ /* 0x000fe20000000f00 */
[----:B------:R-:W-:Y:S02]  /*2c2f0*/  IMAD.MOV.U32 R12, RZ, RZ, RZ ;  /* 0x000000ffff0c7224 */ /* 0x000fe400078e00ff */
[----:B------:R-:W-:Y:S02]  /*2c300*/  IMAD.MOV.U32 R11, RZ, RZ, 0x181f ;  /* 0x0000181fff0b7424 */ /* 0x000fe400078e00ff */
[----:B------:R-:W-:-:S07]  /*2c310*/  IMAD.MOV.U32 R15, RZ, RZ, -0x1 ;  /* 0xffffffffff0f7424 */ /* 0x000fce00078e00ff */
[----:B0-----:R-:W-:Y:S05]  /*2c320*/  WARPSYNC.COLLECTIVE R15, `(.L_x_1998) ;  /* 0x000000000f087348 */ /* 0x001fea0003c00000 */
[----:B------:R1:W2:Y:S02]  /*2c330*/  SHFL.IDX P6, R14, R13, R12, R11 ;  /* 0x0000000c0d0e7389 */ /* 0x0002a400000c000b */
[----:B012---:R-:W-:Y:S01]  /*2c340*/  ENDCOLLECTIVE ;  /* 0x000000000000791b */ /* 0x007fe20003800000 */
.L_x_1998:
[----:B------:R-:W-:Y:S05]  /*2c350*/  BSYNC B1 ;  /* 0x0000000000017941 */ /* 0x000fea0003800000 */
.L_x_1997:
        /* <DEDUP_REMOVED lines=8> */
.L_x_1999:
[----:B------:R-:W-:Y:S01]  /*2c3e0*/  IMAD.MOV.U32 R11, RZ, RZ, R14 ;  /* 0x000000ffff0b7224 */ /* 0x000fe200078e000e */
[----:B------:R-:W-:Y:S06]  /*2c3f0*/  BRA `(.L_x_2000) ;  /* 0xfffffd7800687947 */ /* 0x000fec000383ffff */
.L_x_1583:
[----:B------:R-:W-:Y:S01]  /*2c400*/  BSSY B1, `(.L_x_2001) ;  /* 0x0000008000017945 */ /* 0x000fe20003800000 */
[----:B0---4-:R-:W-:Y:S01]  /*2c410*/  IMAD.MOV.U32 R13, RZ, RZ, R105 ;  /* 0x000000ffff0d7224 */ /* 0x011fe200078e0069 */
[----:B---3--:R-:W-:Y:S01]  /*2c420*/  MOV R11, 0x181f ;  /* 0x0000181f000b7802 */ /* 0x008fe20000000f00 */
[----:B------:R-:W-:Y:S02]  /*2c430*/  IMAD.MOV.U32 R12, RZ, RZ, 0x1 ;  /* 0x00000001ff0c7424 */ /* 0x000fe400078e00ff */
[----:B------:R-:W-:-:S07]  /*2c440*/  IMAD.MOV.U32 R15, RZ, RZ, -0x1 ;  /* 0xffffffffff0f7424 */ /* 0x000fce00078e00ff */
[----:B-12---:R-:W-:Y:S05]  /*2c450*/  WARPSYNC.COLLECTIVE R15, `(.L_x_2002) ;  /* 0x000000000f087348 */ /* 0x006fea0003c00000 */
[----:B------:R0:W3:Y:S02]  /*2c460*/  SHFL.IDX P6, R14, R13, R12, R11 ;  /* 0x0000000c0d0e7389 */ /* 0x0000e400000c000b */
[----:B0123--:R-:W-:Y:S01]  /*2c470*/  ENDCOLLECTIVE ;  /* 0x000000000000791b */ /* 0x00ffe20003800000 */
.L_x_2002:
[----:B------:R-:W-:Y:S05]  /*2c480*/  BSYNC B1 ;  /* 0x0000000000017941 */ /* 0x000fea0003800000 */
.L_x_2001:
[----:B------:R-:W-:Y:S01]  /*2c490*/  IMAD.MOV.U32 R13, RZ, RZ, R104 ;  /* 0x000000ffff0d7224 */ /* 0x000fe200078e0068 */
[----:B------:R-:W-:Y:S01]  /*2c4a0*/  MOV R15, 0xffffffff ;  /* 0xffffffff000f7802 */ /* 0x000fe20000000f00 */
[----:B------:R-:W-:Y:S02]  /*2c4b0*/  IMAD.MOV.U32 R12, RZ, RZ, 0x1 ;  /* 0x00000001ff0c7424 */ /* 0x000fe400078e00ff */
[----:B------:R-:W-:Y:S02]  /*2c4c0*/  IMAD.MOV.U32 R11, RZ, RZ, 0x181f ;  /* 0x0000181fff0b7424 */ /* 0x000fe400078e00ff */
[----:B------:R-:W-:-:S07]  /*2c4d0*/  IMAD.MOV.U32 R105, RZ, RZ, R14 ;  /* 0x000000ffff697224 */ /* 0x000fce00078e000e */
[----:B------:R-:W-:Y:S05]  /*2c4e0*/  WARPSYNC.COLLECTIVE R15, `(.L_x_2003) ;  /* 0x000000000f087348 */ /* 0x000fea0003c00000 */
[----:B------:R0:W1:Y:S02]  /*2c4f0*/  SHFL.IDX P6, R14, R13, R12, R11 ;  /* 0x0000000c0d0e7389 */ /* 0x00006400000c000b */
[----:B01----:R-:W-:Y:S01]  /*2c500*/  ENDCOLLECTIVE ;  /* 0x000000000000791b */ /* 0x003fe20003800000 */
.L_x_2003:
[----:B------:R-:W-:Y:S01]  /*2c510*/  IMAD.MOV.U32 R104, RZ, RZ, R14 ;  /* 0x000000ffff687224 */ /* 0x000fe200078e000e */
[----:B------:R-:W-:Y:S06]  /*2c520*/  BRA `(.L_x_2004) ;  /* 0xfffffd8400ac7947 */ /* 0x000fec000383ffff */
.L_x_1605:
[----:B0-----:R0:W1:Y:S02]  /*2c530*/  SYNCS.PHASECHK.TRANS64.TRYWAIT P6, [R88+URZ+0x30890], R100 ;  /* 0x03089064580075a7 */ /* 0x00106400080c017f */
[----:B-1----:R-:W-:Y:S05]  /*2c540*/  @!P6 NANOSLEEP.SYNCS 0x989680 ;  /* 0x009896800000e95d */ /* 0x002fea0003900000 */
[----:B------:R-:W1:Y:S02]  /*2c550*/  @!P6 SYNCS.PHASECHK.TRANS64 P6, [R88+URZ+0x30890], R100 ;  /* 0x030890645800e5a7 */ /* 0x000e6400080c007f */
[----:B-1----:R-:W-:Y:S05]  /*2c560*/  @!P6 BRA `(.L_x_1605) ;  /* 0xfffffffc00f0e947 */ /* 0x002fea000383ffff */
[----:B------:R-:W-:Y:S05]  /*2c570*/  BRA `(.L_x_2005) ;  /* 0xfffffd9c00347947 */ /* 0x000fea000383ffff */
.L_x_1606:
[----:B------:R-:W-:Y:S01]  /*2c580*/  BSSY B1, `(.L_x_2006) ;  /* 0x0000008000017945 */ /* 0x000fe20003800000 */
[----:B------:R-:W-:Y:S02]  /*2c590*/  IMAD.MOV.U32 R13, RZ, RZ, R105 ;  /* 0x000000ffff0d7224 */ /* 0x000fe400078e0069 */
[----:B------:R-:W-:Y:S02]  /*2c5a0*/  IMAD.MOV.U32 R12, RZ, RZ, RZ ;  /* 0x000000ffff0c7224 */ /* 0x000fe400078e00ff */
[----:B------:R-:W-:Y:S02]  /*2c5b0*/  IMAD.MOV.U32 R11, RZ, RZ, 0x181f ;  /* 0x0000181fff0b7424 */ /* 0x000fe400078e00ff */
[----:B------:R-:W-:-:S07]  /*2c5c0*/  IMAD.MOV.U32 R15, RZ, RZ, -0x1 ;  /* 0xffffffffff0f7424 */ /* 0x000fce00078e00ff */
[----:B0-----:R-:W-:Y:S05]  /*2c5d0*/  WARPSYNC.COLLECTIVE R15, `(.L_x_2007) ;  /* 0x000000000f087348 */ /* 0x001fea0003c00000 */
[----:B------:R1:W2:Y:S02]  /*2c5e0*/  SHFL.IDX P6, R14, R13, R12, R11 ;  /* 0x0000000c0d0e7389 */ /* 0x0002a400000c000b */
[----:B012---:R-:W-:Y:S01]  /*2c5f0*/  ENDCOLLECTIVE ;  /* 0x000000000000791b */ /* 0x007fe20003800000 */
.L_x_2007:
[----:B------:R-:W-:Y:S05]  /*2c600*/  BSYNC B1 ;  /* 0x0000000000017941 */ /* 0x000fea0003800000 */
.L_x_2006:
[----:B------:R-:W-:Y:S01]  /*2c610*/  IMAD.MOV.U32 R13, RZ, RZ, R104 ;  /* 0x000000ffff0d7224 */ /* 0x000fe200078e0068 */
[----:B------:R-:W-:Y:S01]  /*2c620*/  MOV R103, R14 ;  /* 0x0000000e00677202 */ /* 0x000fe20000000f00 */
[----:B------:R-:W-:Y:S02]  /*2c630*/  IMAD.MOV.U32 R12, RZ, RZ, RZ ;  /* 0x000000ffff0c7224 */ /* 0x000fe400078e00ff */
[----:B------:R-:W-:Y:S02]  /*2c640*/  IMAD.MOV.U32 R11, RZ, RZ, 0x181f ;  /* 0x0000181fff0b7424 */ /* 0x000fe400078e00ff */
[----:B------:R-:W-:-:S07]  /*2c650*/  IMAD.MOV.U32 R15, RZ, RZ, -0x1 ;  /* 0xffffffffff0f7424 */ /* 0x000fce00078e00ff */
[----:B------:R-:W-:Y:S05]  /*2c660*/  WARPSYNC.COLLECTIVE R15, `(.L_x_2008) ;  /* 0x000000000f087348 */ /* 0x000fea0003c00000 */
[----:B------:R0:W1:Y:S02]  /*2c670*/  SHFL.IDX P6, R14, R13, R12, R11 ;  /* 0x0000000c0d0e7389 */ /* 0x00006400000c000b */
[----:B01----:R-:W-:Y:S01]  /*2c680*/  ENDCOLLECTIVE ;  /* 0x000000000000791b */ /* 0x003fe20003800000 */
.L_x_2008:
[----:B------:R-:W-:Y:S01]  /*2c690*/  IMAD.MOV.U32 R11, RZ, RZ, R14 ;  /* 0x000000ffff0b7224 */ /* 0x000fe200078e000e */
[----:B------:R-:W-:Y:S06]  /*2c6a0*/  BRA `(.L_x_2009) ;  /* 0xfffffd9c00007947 */ /* 0x000fec000383ffff */
.L_x_1615:
[----:B------:R-:W-:Y:S01]  /*2c6b0*/  BSSY B1, `(.L_x_2010) ;  /* 0x0000008000017945 */ /* 0x000fe20003800000 */
[----:B---34-:R-:W-:Y:S01]  /*2c6c0*/  MOV R13, R105 ;  /* 0x00000069000d7202 */ /* 0x018fe20000000f00 */
[----:B------:R-:W-:Y:S02]  /*2c6d0*/  IMAD.MOV.U32 R12, RZ, RZ, 0x1 ;  /* 0x00000001ff0c7424 */ /* 0x000fe400078e00ff */
[----:B------:R-:W-:Y:S02]  /*2c6e0*/  IMAD.MOV.U32 R11, RZ, RZ, 0x181f ;  /* 0x0000181fff0b7424 */ /* 0x000fe400078e00ff */
[----:B------:R-:W-:-:S07]  /*2c6f0*/  IMAD.MOV.U32 R15, RZ, RZ, -0x1 ;  /* 0xffffffffff0f7424 */ /* 0x000fce00078e00ff */
[----:B012---:R-:W-:Y:S05]  /*2c700*/  WARPSYNC.COLLECTIVE R15, `(.L_x_2011) ;  /* 0x000000000f087348 */ /* 0x007fea0003c00000 */
[----:B------:R3:W4:Y:S02]  /*2c710*/  SHFL.IDX P6, R14, R13, R12, R11 ;  /* 0x0000000c0d0e7389 */ /* 0x00072400000c000b */
[----:B01234-:R-:W-:Y:S01]  /*2c720*/  ENDCOLLECTIVE ;  /* 0x000000000000791b */ /* 0x01ffe20003800000 */
.L_x_2011:
[----:B------:R-:W-:Y:S05]  /*2c730*/  BSYNC B1 ;  /* 0x0000000000017941 */ /* 0x000fea0003800000 */
.L_x_2010:
        /* <DEDUP_REMOVED lines=8> */
.L_x_2012:
[----:B------:R-:W-:Y:S01]  /*2c7c0*/  IMAD.MOV.U32 R104, RZ, RZ, R14 ;  /* 0x000000ffff687224 */ /* 0x000fe200078e000e */
[----:B------:R-:W-:Y:S06]  /*2c7d0*/  BRA `(.L_x_2013) ;  /* 0xfffffda800ac7947 */ /* 0x000fec000383ffff */
.L_x_1624:
[----:B0-----:R0:W1:Y:S02]  /*2c7e0*/  SYNCS.PHASECHK.TRANS64.TRYWAIT P0, [R88+URZ+0x30890], R100 ;  /* 0x03089064580075a7 */ /* 0x001064000800017f */
[----:B-1----:R-:W-:Y:S05]  /*2c7f0*/  @!P0 NANOSLEEP.SYNCS 0x989680 ;  /* 0x009896800000895d */ /* 0x002fea0003900000 */
[----:B------:R-:W1:Y:S02]  /*2c800*/  @!P0 SYNCS.PHASECHK.TRANS64 P0, [R88+URZ+0x30890], R100 ;  /* 0x03089064580085a7 */ /* 0x000e64000800007f */
[----:B-1----:R-:W-:Y:S05]  /*2c810*/  @!P0 BRA `(.L_x_1624) ;  /* 0xfffffffc00f08947 */ /* 0x002fea000383ffff */
[----:B------:R-:W-:Y:S05]  /*2c820*/  BRA `(.L_x_2014) ;  /* 0xfffffdb800987947 */ /* 0x000fea000383ffff */
.L_x_1625:
        /* <DEDUP_REMOVED lines=8> */
.L_x_2016:
[----:B------:R-:W-:Y:S05]  /*2c8b0*/  BSYNC B1 ;  /* 0x0000000000017941 */ /* 0x000fea0003800000 */
.L_x_2015:
[----:B------:R-:W-:Y:S01]  /*2c8c0*/  IMAD.MOV.U32 R13, RZ, RZ, R40 ;  /* 0x000000ffff0d7224 */ /* 0x000fe200078e0028 */
[----:B------:R-:W-:Y:S01]  /*2c8d0*/  MOV R15, 0xffffffff ;  /* 0xffffffff000f7802 */ /* 0x000fe20000000f00 */
[----:B------:R-:W-:Y:S02]  /*2c8e0*/  IMAD.MOV.U32 R12, RZ, RZ, RZ ;  /* 0x000000ffff0c7224 */ /* 0x000fe400078e00ff */
[----:B------:R-:W-:Y:S02]  /*2c8f0*/  IMAD.MOV.U32 R11, RZ, RZ, 0x181f ;  /* 0x0000181fff0b7424 */ /* 0x000fe400078e00ff */
[----:B------:R-:W-:-:S07]  /*2c900*/  IMAD.MOV.U32 R39, RZ, RZ, R14 ;  /* 0x000000ffff277224 */ /* 0x000fce00078e000e */
[----:B------:R-:W-:Y:S05]  /*2c910*/  WARPSYNC.COLLECTIVE R15, `(.L_x_2017) ;  /* 0x000000000f087348 */ /* 0x000fea0003c00000 */
[----:B------:R0:W1:Y:S02]  /*2c920*/  SHFL.IDX P6, R14, R13, R12, R11 ;  /* 0x0000000c0d0e7389 */ /* 0x00006400000c000b */
[----:B01----:R-:W-:Y:S01]  /*2c930*/  ENDCOLLECTIVE ;  /* 0x000000000000791b */ /* 0x003fe20003800000 */
.L_x_2017:
[----:B------:R-:W-:Y:S01]  /*2c940*/  IMAD.MOV.U32 R38, RZ, RZ, R14 ;  /* 0x000000ffff267224 */ /* 0x000fe200078e000e */
[----:B------:R-:W-:Y:S06]  /*2c950*/  BRA `(.L_x_2018) ;  /* 0xfffffdb800b87947 */ /* 0x000fec000383ffff */
.L_x_1628:
[----:B------:R-:W-:Y:S01]  /*2c960*/  BSSY B1, `(.L_x_2019) ;  /* 0x0000008000017945 */ /* 0x000fe20003800000 */
[----:B----4-:R-:W-:Y:S02]  /*2c970*/  IMAD.MOV.U32 R13, RZ, RZ, R41 ;  /* 0x000000ffff0d7224 */ /* 0x010fe400078e0029 */
[----:B------:R-:W-:Y:S02]  /*2c980*/  IMAD.MOV.U32 R12, RZ, RZ, 0x1 ;  /* 0x00000001ff0c7424 */ /* 0x000fe400078e00ff */
[----:B------:R-:W-:Y:S02]  /*2c990*/  IMAD.MOV.U32 R11, RZ, RZ, 0x181f ;  /* 0x0000181fff0b7424 */ /* 0x000fe400078e00ff */
[----:B------:R-:W-:-:S07]  /*2c9a0*/  IMAD.MOV.U32 R15, RZ, RZ, -0x1 ;  /* 0xffffffffff0f7424 */ /* 0x000fce00078e00ff */
[----:B0123--:R-:W-:Y:S05]  /*2c9b0*/  WARPSYNC.COLLECTIVE R15, `(.L_x_2020) ;  /* 0x000000000f087348 */ /* 0x00ffea0003c00000 */
[----:B------:R4:W0:Y:S02]  /*2c9c0*/  SHFL.IDX P6, R14, R13, R12, R11 ;  /* 0x0000000c0d0e7389 */ /* 0x00082400000c000b */
[----:B01234-:R-:W-:Y:S01]  /*2c9d0*/  ENDCOLLECTIVE ;  /* 0x000000000000791b */ /* 0x01ffe20003800000 */
.L_x_2020:
[----:B------:R-:W-:Y:S05]  /*2c9e0*/  BSYNC B1 ;  /* 0x0000000000017941 */ /* 0x000fea0003800000 */
.L_x_2019:
[----:B------:R-:W-:Y:S01]  /*2c9f0*/  IMAD.MOV.U32 R13, RZ, RZ, R40 ;  /* 0x000000ffff0d7224 */ /* 0x000fe200078e0028 */
[----:B------:R-:W-:Y:S01]  /*2ca00*/  MOV R39, R14 ;  /* 0x0000000e00277202 */ /* 0x000fe20000000f00 */
[----:B------:R-:W-:Y:S02]  /*2ca10*/  IMAD.MOV.U32 R12, RZ, RZ, 0x1 ;  /* 0x00000001ff0c7424 */ /* 0x000fe400078e00ff */
[----:B------:R-:W-:Y:S02]  /*2ca20*/  IMAD.MOV.U32 R11, RZ, RZ, 0x181f ;  /* 0x0000181fff0b7424 */ /* 0x000fe400078e00ff */
[----:B------:R-:W-:-:S07]  /*2ca30*/  IMAD.MOV.U32 R15, RZ, RZ, -0x1 ;  /* 0xffffffffff0f7424 */ /* 0x000fce00078e00ff */
[----:B------:R-:W-:Y:S05]  /*2ca40*/  WARPSYNC.COLLECTIVE R15, `(.L_x_2021) ;  /* 0x000000000f087348 */ /* 0x000fea0003c00000 */
[----:B------:R0:W1:Y:S02]  /*2ca50*/  SHFL.IDX P6, R14, R13, R12, R11 ;  /* 0x0000000c0d0e7389 */ /* 0x00006400000c000b */
[----:B01----:R-:W-:Y:S01]  /*2ca60*/  ENDCOLLECTIVE ;  /* 0x000000000000791b */ /* 0x003fe20003800000 */
.L_x_2021:
[----:B------:R-:W-:Y:S01]  /*2ca70*/  IMAD.MOV.U32 R38, RZ, RZ, R14 ;  /* 0x000000ffff267224 */ /* 0x000fe200078e000e */
[----:B------:R-:W-:Y:S06]  /*2ca80*/  BRA `(.L_x_2022) ;  /* 0xfffffdb800e47947 */ /* 0x000fec000383ffff */
.L_x_1632:
[----:B------:R0:W0:Y:S02]  /*2ca90*/  SYNCS.PHASECHK.TRANS64.TRYWAIT P4, [R88+URZ+0x308b0], R100 ;  /* 0x0308b064580075a7 */ /* 0x000024000808017f */
[----:B0-----:R-:W-:Y:S05]  /*2caa0*/  @!P4 NANOSLEEP.SYNCS 0x989680 ;  /* 0x009896800000c95d */ /* 0x001fea0003900000 */
[----:B------:R-:W0:Y:S02]  /*2cab0*/  @!P4 SYNCS.PHASECHK.TRANS64 P4, [R88+URZ+0x308b0], R100 ;  /* 0x0308b0645800c5a7 */ /* 0x000e24000808007f */
[----:B0-----:R-:W-:Y:S05]  /*2cac0*/  @!P4 BRA `(.L_x_1632) ;  /* 0xfffffffc00f0c947 */ /* 0x001fea000383ffff */
[----:B------:R-:W-:Y:S05]  /*2cad0*/  BRA `(.L_x_2023) ;  /* 0xfffffdbc008c7947 */ /* 0x000fea000383ffff */
.L_x_1662:
[----:B------:R-:W-:Y:S01]  /*2cae0*/  BSSY B1, `(.L_x_2024) ;  /* 0x0000008000017945 */ /* 0x000fe20003800000 */
[----:B------:R-:W-:Y:S01]  /*2caf0*/  MOV R13, R32 ;  /* 0x00000020000d7202 */ /* 0x000fe20000000f00 */
[----:B------:R-:W-:Y:S02]  /*2cb00*/  IMAD.MOV.U32 R12, RZ, RZ, RZ ;  /* 0x000000ffff0c7224 */ /* 0x000fe400078e00ff */
[----:B------:R-:W-:Y:S02]  /*2cb10*/  IMAD.MOV.U32 R11, RZ, RZ, 0x181f ;  /* 0x0000181fff0b7424 */ /* 0x000fe400078e00ff */
[----:B------:R-:W-:-:S07]  /*2cb20*/  IMAD.MOV.U32 R15, RZ, RZ, -0x1 ;  /* 0xffffffffff0f7424 */ /* 0x000fce00078e00ff */
[----:B------:R-:W-:Y:S05]  /*2cb30*/  WARPSYNC.COLLECTIVE R15, `(.L_x_2025) ;  /* 0x000000000f087348 */ /* 0x000fea0003c00000 */
[----:B------:R0:W1:Y:S02]  /*2cb40*/  SHFL.IDX P6, R14, R13, R12, R11 ;  /* 0x0000000c0d0e7389 */ /* 0x00006400000c000b */
[----:B01----:R-:W-:Y:S01]  /*2cb50*/  ENDCOLLECTIVE ;  /* 0x000000000000791b */ /* 0x003fe20003800000 */
.L_x_2025:
[----:B------:R-:W-:Y:S05]  /*2cb60*/  BSYNC B1 ;  /* 0x0000000000017941 */ /* 0x000fea0003800000 */
.L_x_2024:
        /* <DEDUP_REMOVED lines=8> */
.L_x_2026:
[----:B------:R-:W-:Y:S02]  /*2cbf0*/  IMAD.MOV.U32 R13, RZ, RZ, R33 ;  /* 0x000000ffff0d7224 */ /* 0x000fe400078e0021 */
[----:B------:R-:W-:-:S07]  /*2cc00*/  IMAD.MOV.U32 R8, RZ, RZ, R14 ;  /* 0x000000ffff087224 */ /* 0x000fce00078e000e */
[----:B------:R-:W-:Y:S05]  /*2cc10*/  WARPSYNC.COLLECTIVE R15, `(.L_x_2027) ;  /* 0x000000000f087348 */ /* 0x000fea0003c00000 */
[----:B------:R0:W1:Y:S02]  /*2cc20*/  SHFL.IDX P6, R14, R13, R12, R11 ;  /* 0x0000000c0d0e7389 */ /* 0x00006400000c000b */
[----:B01----:R-:W-:Y:S01]  /*2cc30*/  ENDCOLLECTIVE ;  /* 0x000000000000791b */ /* 0x003fe20003800000 */
.L_x_2027:
[----:B------:R-:W-:Y:S01]  /*2cc40*/  MOV R13, R31 ;  /* 0x0000001f000d7202 */ /* 0x000fe20000000f00 */
[----:B------:R-:W-:-:S07]  /*2cc50*/  IMAD.MOV.U32 R26, RZ, RZ, R14 ;  /* 0x000000ffff1a7224 */ /* 0x000fce00078e000e */
[----:B------:R-:W-:Y:S05]  /*2cc60*/  WARPSYNC.COLLECTIVE R15, `(.L_x_2028) ;  /* 0x000000000f087348 */ /* 0x000fea0003c00000 */
[----:B------:R0:W1:Y:S02]  /*2cc70*/  SHFL.IDX P6, R14, R13, R12, R11 ;  /* 0x0000000c0d0e7389 */ /* 0x00006400000c000b */
[----:B01----:R-:W-:Y:S01]  /*2cc80*/  ENDCOLLECTIVE ;  /* 0x000000000000791b */ /* 0x003fe20003800000 */
.L_x_2028:
[----:B------:R-:W-:Y:S01]  /*2cc90*/  IMAD.MOV.U32 R5, RZ, RZ, R14 ;  /* 0x000000ffff057224 */ /* 0x000fe200078e000e */
[----:B------:R-:W-:Y:S06]  /*2cca0*/  BRA `(.L_x_2029) ;  /* 0xfffffdd400587947 */ /* 0x000fec000383ffff */
.L_x_1665:
[----:B------:R-:W-:Y:S01]  /*2ccb0*/  BSSY B1, `(.L_x_2030) ;  /* 0x0000008000017945 */ /* 0x000fe20003800000 */
[----:B------:R-:W-:Y:S02]  /*2ccc0*/  IMAD.MOV.U32 R13, RZ, RZ, R32 ;  /* 0x000000ffff0d7224 */ /* 0x000fe400078e0020 */
[----:B------:R-:W-:Y:S02]  /*2ccd0*/  IMAD.MOV.U32 R12, RZ, RZ, 0x1 ;  /* 0x00000001ff0c7424 */ /* 0x000fe400078e00ff */
[----:B------:R-:W-:Y:S02]  /*2cce0*/  IMAD.MOV.U32 R11, RZ, RZ, 0x181f ;  /* 0x0000181fff0b7424 */ /* 0x000fe400078e00ff */
[----:B------:R-:W-:-:S07]  /*2ccf0*/  IMAD.MOV.U32 R15, RZ, RZ, -0x1 ;  /* 0xffffffffff0f7424 */ /* 0x000fce00078e00ff */
[----:B0-23--:R-:W-:Y:S05]  /*2cd00*/  WARPSYNC.COLLECTIVE R15, `(.L_x_2031) ;  /* 0x000000000f087348 */ /* 0x00dfea0003c00000 */
[----:B------:R1:W4:Y:S02]  /*2cd10*/  SHFL.IDX P6, R14, R13, R12, R11 ;  /* 0x0000000c0d0e7389 */ /* 0x00032400000c000b */
[----:B01234-:R-:W-:Y:S01]  /*2cd20*/  ENDCOLLECTIVE ;  /* 0x000000000000791b */ /* 0x01ffe20003800000 */
.L_x_2031:
[----:B------:R-:W-:Y:S05]  /*2cd30*/  BSYNC B1 ;  /* 0x0000000000017941 */ /* 0x000fea0003800000 */
.L_x_2030:
        /* <DEDUP_REMOVED lines=8> */
.L_x_2032:
[----:B------:R-:W-:Y:S01]  /*2cdc0*/  MOV R13, R33 ;  /* 0x00000021000d7202 */ /* 0x000fe20000000f00 */
[----:B------:R-:W-:-:S07]  /*2cdd0*/  IMAD.MOV.U32 R8, RZ, RZ, R14 ;  /* 0x000000ffff087224 */ /* 0x000fce00078e000e */
[----:B------:R-:W-:Y:S05]  /*2cde0*/  WARPSYNC.COLLECTIVE R15, `(.L_x_2033) ;  /* 0x000000000f087348 */ /* 0x000fea0003c00000 */
[----:B------:R0:W1:Y:S02]  /*2cdf0*/  SHFL.IDX P6, R14, R13, R12, R11 ;  /* 0x0000000c0d0e7389 */ /* 0x00006400000c000b */
[----:B01----:R-:W-:Y:S01]  /*2ce00*/  ENDCOLLECTIVE ;  /* 0x000000000000791b */ /* 0x003fe20003800000 */
.L_x_2033:
[----:B------:R-:W-:Y:S02]  /*2ce10*/  IMAD.MOV.U32 R13, RZ, RZ, R31 ;  /* 0x000000ffff0d7224 */ /* 0x000fe400078e001f */
[----:B------:R-:W-:-:S07]  /*2ce20*/  IMAD.MOV.U32 R26, RZ, RZ, R14 ;  /* 0x000000ffff1a7224 */ /* 0x000fce00078e000e */
[----:B------:R-:W-:Y:S05]  /*2ce30*/  WARPSYNC.COLLECTIVE R15, `(.L_x_2034) ;  /* 0x000000000f087348 */ /* 0x000fea0003c00000 */
[----:B------:R0:W1:Y:S02]  /*2ce40*/  SHFL.IDX P6, R14, R13, R12, R11 ;  /* 0x0000000c0d0e7389 */ /* 0x00006400000c000b */
[----:B01----:R-:W-:Y:S01]  /*2ce50*/  ENDCOLLECTIVE ;  /* 0x000000000000791b */ /* 0x003fe20003800000 */
.L_x_2034:
[----:B------:R-:W-:Y:S01]  /*2ce60*/  IMAD.MOV.U32 R5, RZ, RZ, R14 ;  /* 0x000000ffff057224 */ /* 0x000fe200078e000e */
[----:B------:R-:W-:Y:S06]  /*2ce70*/  BRA `(.L_x_2035) ;  /* 0xfffffdd800787947 */ /* 0x000fec000383ffff */
.L_x_1668:
[----:B------:R-:W-:Y:S01]  /*2ce80*/  BSSY B1, `(.L_x_2036) ;  /* 0x0000008000017945 */ /* 0x000fe20003800000 */
[----:B------:R-:W-:Y:S01]  /*2ce90*/  IMAD.MOV.U32 R13, RZ, RZ, R32 ;  /* 0x000000ffff0d7224 */ /* 0x000fe200078e0020 */
[----:B------:R-:W-:Y:S01]  /*2cea0*/  MOV R11, 0x181f ;  /* 0x0000181f000b7802 */ /* 0x000fe20000000f00 */
[----:B------:R-:W-:Y:S02]  /*2ceb0*/  IMAD.MOV.U32 R12, RZ, RZ, 0x2 ;  /* 0x00000002ff0c7424 */ /* 0x000fe400078e00ff */
[----:B------:R-:W-:-:S07]  /*2cec0*/  IMAD.MOV.U32 R15, RZ, RZ, -0x1 ;  /* 0xffffffffff0f7424 */ /* 0x000fce00078e00ff */
[----:B-1-34-:R-:W-:Y:S05]  /*2ced0*/  WARPSYNC.COLLECTIVE R15, `(.L_x_2037) ;  /* 0x000000000f087348 */ /* 0x01afea0003c00000 */
[----:B------:R0:W2:Y:S02]  /*2cee0*/  SHFL.IDX P6, R14, R13, R12, R11 ;  /* 0x0000000c0d0e7389 */ /* 0x0000a400000c000b */
[----:B01234-:R-:W-:Y:S01]  /*2cef0*/  ENDCOLLECTIVE ;  /* 0x000000000000791b */ /* 0x01ffe20003800000 */
.L_x_2037:
[----:B------:R-:W-:Y:S05]  /*2cf00*/  BSYNC B1 ;  /* 0x0000000000017941 */ /* 0x000fea0003800000 */
.L_x_2036:
        /* <DEDUP_REMOVED lines=8> */
.L_x_2038:
[----:B------:R-:W-:Y:S02]  /*2cf90*/  IMAD.MOV.U32 R13, RZ, RZ, R33 ;  /* 0x000000ffff0d7224 */ /* 0x000fe400078e0021 */
[----:B------:R-:W-:-:S07]  /*2cfa0*/  IMAD.MOV.U32 R8, RZ, RZ, R14 ;  /* 0x000000ffff087224 */ /* 0x000fce00078e000e */
[----:B------:R-:W-:Y:S05]  /*2cfb0*/  WARPSYNC.COLLECTIVE R15, `(.L_x_2039) ;  /* 0x000000000f087348 */ /* 0x000fea0003c00000 */
[----:B------:R0:W1:Y:S02]  /*2cfc0*/  SHFL.IDX P6, R14, R13, R12, R11 ;  /* 0x0000000c0d0e7389 */ /* 0x00006400000c000b */
[----:B01----:R-:W-:Y:S01]  /*2cfd0*/  ENDCOLLECTIVE ;  /* 0x000000000000791b */ /* 0x003fe20003800000 */
.L_x_2039:
[----:B------:R-:W-:Y:S02]  /*2cfe0*/  IMAD.MOV.U32 R13, RZ, RZ, R31 ;  /* 0x000000ffff0d7224 */ /* 0x000fe400078e001f */
[----:B------:R-:W-:-:S07]  /*2cff0*/  IMAD.MOV.U32 R78, RZ, RZ, R14 ;  /* 0x000000ffff4e7224 */ /* 0x000fce00078e000e */
[----:B------:R-:W-:Y:S05]  /*2d000*/  WARPSYNC.COLLECTIVE R15, `(.L_x_2040) ;  /* 0x000000000f087348 */ /* 0x000fea0003c00000 */
[----:B------:R0:W1:Y:S02]  /*2d010*/  SHFL.IDX P6, R14, R13, R12, R11 ;  /* 0x0000000c0d0e7389 */ /* 0x00006400000c000b */
[----:B01----:R-:W-:Y:S01]  /*2d020*/  ENDCOLLECTIVE ;  /* 0x000000000000791b */ /* 0x003fe20003800000 */
.L_x_2040:
[----:B------:R-:W-:Y:S01]  /*2d030*/  IMAD.MOV.U32 R5, RZ, RZ, R14 ;  /* 0x000000ffff057224 */ /* 0x000fe200078e000e */
[----:B------:R-:W-:Y:S06]  /*2d040*/  BRA `(.L_x_2041) ;  /* 0xfffffddc00707947 */ /* 0x000fec000383ffff */
.L_x_1671:
[----:B------:R-:W-:Y:S01]  /*2d050*/  BSSY B1, `(.L_x_2042) ;  /* 0x0000008000017945 */ /* 0x000fe20003800000 */
[----:B------:R-:W-:Y:S01]  /*2d060*/  MOV R13, R32 ;  /* 0x00000020000d7202 */ /* 0x000fe20000000f00 */
[----:B------:R-:W-:Y:S02]  /*2d070*/  IMAD.MOV.U32 R12, RZ, RZ, 0x3 ;  /* 0x00000003ff0c7424 */ /* 0x000fe400078e00ff */
[----:B------:R-:W-:Y:S02]  /*2d080*/  IMAD.MOV.U32 R11, RZ, RZ, 0x181f ;  /* 0x0000181fff0b7424 */ /* 0x000fe400078e00ff */
[----:B------:R-:W-:-:S07]  /*2d090*/  IMAD.MOV.U32 R15, RZ, RZ, -0x1 ;  /* 0xffffffffff0f7424 */ /* 0x000fce00078e00ff */
[----:B-1--4-:R-:W-:Y:S05]  /*2d0a0*/  WARPSYNC.COLLECTIVE R15, `(.L_x_2043) ;  /* 0x000000000f087348 */ /* 0x012fea0003c00000 */
[----:B------:R0:W2:Y:S02]  /*2d0b0*/  SHFL.IDX P6, R14, R13, R12, R11 ;  /* 0x0000000c0d0e7389 */ /* 0x0000a400000c000b */
[----:B012-4-:R-:W-:Y:S01]  /*2d0c0*/  ENDCOLLECTIVE ;  /* 0x000000000000791b */ /* 0x017fe20003800000 */
.L_x_2043:
[----:B------:R-:W-:Y:S05]  /*2d0d0*/  BSYNC B1 ;  /* 0x0000000000017941 */ /* 0x000fea0003800000 */
.L_x_2042:
        /* <DEDUP_REMOVED lines=8> */
.L_x_2044:
[----:B------:R-:W-:Y:S02]  /*2d160*/  IMAD.MOV.U32 R13, RZ, RZ, R33 ;  /* 0x000000ffff0d7224 */ /* 0x000fe400078e0021 */
[----:B------:R-:W-:-:S07]  /*2d170*/  IMAD.MOV.U32 R80, RZ, RZ, R14 ;  /* 0x000000ffff507224 */ /* 0x000fce00078e000e */
[----:B------:R-:W-:Y:S05]  /*2d180*/  WARPSYNC.COLLECTIVE R15, `(.L_x_2045) ;  /* 0x000000000f087348 */ /* 0x000fea0003c00000 */
[----:B------:R0:W1:Y:S02]  /*2d190*/  SHFL.IDX P6, R14, R13, R12, R11 ;  /* 0x0000000c0d0e7389 */ /* 0x00006400000c000b */
[----:B01----:R-:W-:Y:S01]  /*2d1a0*/  ENDCOLLECTIVE ;  /* 0x000000000000791b */ /* 0x003fe20003800000 */
.L_x_2045:
[----:B------:R-:W-:Y:S01]  /*2d1b0*/  MOV R13, R31 ;  /* 0x0000001f000d7202 */ /* 0x000fe20000000f00 */
[----:B------:R-:W-:-:S07]  /*2d1c0*/  IMAD.MOV.U32 R79, RZ, RZ, R14 ;  /* 0x000000ffff4f7224 */ /* 0x000fce00078e000e */
[----:B------:R-:W-:Y:S05]  /*2d1d0*/  WARPSYNC.COLLECTIVE R15, `(.L_x_2046) ;  /* 0x000000000f087348 */ /* 0x000fea0003c00000 */
[----:B------:R0:W1:Y:S02]  /*2d1e0*/  SHFL.IDX P6, R14, R13, R12, R11 ;  /* 0x0000000c0d0e7389 */ /* 0x00006400000c000b */
[----:B01----:R-:W-:Y:S01]  /*2d1f0*/  ENDCOLLECTIVE ;  /* 0x000000000000791b */ /* 0x003fe20003800000 */
.L_x_2046:
[----:B------:R-:W-:Y:S01]  /*2d200*/  IMAD.MOV.U32 R12, RZ, RZ, R14 ;  /* 0x000000ffff0c7224 */ /* 0x000fe200078e000e */
[----:B------:R-:W-:Y:S06]  /*2d210*/  BRA `(.L_x_2047) ;  /* 0xfffffde000707947 */ /* 0x000fec000383ffff */
.L_x_1675:
[----:B0-----:R0:W1:Y:S02]  /*2d220*/  SYNCS.PHASECHK.TRANS64.TRYWAIT P0, [R17+URZ+0x30800], R0 ;  /* 0x03080000110075a7 */ /* 0x001064000800017f */
[----:B-1----:R-:W-:Y:S05]  /*2d230*/  @!P0 NANOSLEEP.SYNCS 0x989680 ;  /* 0x009896800000895d */ /* 0x002fea0003900000 */
[----:B------:R-:W1:Y:S02]  /*2d240*/  @!P0 SYNCS.PHASECHK.TRANS64 P0, [R17+URZ+0x30800], R0 ;  /* 0x03080000110085a7 */ /* 0x000e64000800007f */
[----:B-1----:R-:W-:Y:S05]  /*2d250*/  @!P0 BRA `(.L_x_1675) ;  /* 0xfffffffc00f08947 */ /* 0x002fea000383ffff */
[----:B------:R-:W-:Y:S05]  /*2d260*/  BRA `(.L_x_2048) ;  /* 0xfffffde400787947 */ /* 0x000fea000383ffff */
.L_x_1707:
        /* <DEDUP_REMOVED lines=8> */
.L_x_2050:
[----:B------:R-:W-:Y:S05]  /*2d2f0*/  BSYNC B1 ;  /* 0x0000000000017941 */ /* 0x000fea0003800000 */
.L_x_2049:
        /* <DEDUP_REMOVED lines=8> */
.L_x_2051:
[----:B------:R-:W-:Y:S01]  /*2d380*/  MOV R13, R72 ;  /* 0x00000048000d7202 */ /* 0x000fe20000000f00 */
[----:B------:R-:W-:-:S07]  /*2d390*/  IMAD.MOV.U32 R6, RZ, RZ, R14 ;  /* 0x000000ffff067224 */ /* 0x000fce00078e000e */
[----:B------:R-:W-:Y:S05]  /*2d3a0*/  WARPSYNC.COLLECTIVE R15, `(.L_x_2052) ;  /* 0x000000000f087348 */ /* 0x000fea0003c00000 */
[----:B------:R0:W1:Y:S02]  /*2d3b0*/  SHFL.IDX P6, R14, R13, R12, R11 ;  /* 0x0000000c0d0e7389 */ /* 0x00006400000c000b */
[----:B01----:R-:W-:Y:S01]  /*2d3c0*/  ENDCOLLECTIVE ;  /* 0x000000000000791b */ /* 0x003fe20003800000 */
.L_x_2052:
[----:B------:R-:W-:Y:S02]  /*2d3d0*/  IMAD.MOV.U32 R13, RZ, RZ, R3 ;  /* 0x000000ffff0d7224 */ /* 0x000fe400078e0003 */
[----:B------:R-:W-:-:S07]  /*2d3e0*/  IMAD.MOV.U32 R9, RZ, RZ, R14 ;  /* 0x000000ffff097224 */ /* 0x000fce00078e000e */
[----:B------:R-:W-:Y:S05]  /*2d3f0*/  WARPSYNC.COLLECTIVE R15, `(.L_x_2053) ;  /* 0x000000000f087348 */ /* 0x000fea0003c00000 */
[----:B------:R0:W1:Y:S02]  /*2d400*/  SHFL.IDX P6, R14, R13, R12, R11 ;  /* 0x0000000c0d0e7389 */ /* 0x00006400000c000b */
[----:B01----:R-:W-:Y:S01]  /*2d410*/  ENDCOLLECTIVE ;  /* 0x000000000000791b */ /* 0x003fe20003800000 */
.L_x_2053:
[----:B------:R-:W-:Y:S05]  /*2d420*/  BRA `(.L_x_2054) ;  /* 0xfffffe1400f07947 */ /* 0x000fea000383ffff */
.L_x_1710:
[----:B------:R-:W-:Y:S01]  /*2d430*/  BSSY B1, `(.L_x_2055) ;  /* 0x0000008000017945 */ /* 0x000fe20003800000 */
[----:B------:R-:W-:Y:S01]  /*2d440*/  IMAD.MOV.U32 R13, RZ, RZ, R21 ;  /* 0x000000ffff0d7224 */ /* 0x000fe200078e0015 */
[----:B------:R-:W-:Y:S01]  /*2d450*/  MOV R15, 0xffffffff ;  /* 0xffffffff000f7802 */ /* 0x000fe20000000f00 */
[----:B------:R-:W-:Y:S02]  /*2d460*/  IMAD.MOV.U32 R12, RZ, RZ, 0x1 ;  /* 0x00000001ff0c7424 */ /* 0x000fe400078e00ff */
[----:B------:R-:W-:-:S07]  /*2d470*/  IMAD.MOV.U32 R11, RZ, RZ, 0x181f ;  /* 0x0000181fff0b7424 */ /* 0x000fce00078e00ff */
[----:B0--34-:R-:W-:Y:S05]  /*2d480*/  WARPSYNC.COLLECTIVE R15, `(.L_x_2056) ;  /* 0x000000000f087348 */ /* 0x019fea0003c00000 */
[----:B----4-:R1:W2:Y:S02]  /*2d490*/  SHFL.IDX P6, R14, R13, R12, R11 ;  /* 0x0000000c0d0e7389 */ /* 0x0102a400000c000b */
[----:B0123--:R-:W-:Y:S01]  /*2d4a0*/  ENDCOLLECTIVE ;  /* 0x000000000000791b */ /* 0x00ffe20003800000 */
.L_x_2056:
[----:B------:R-:W-:Y:S05]  /*2d4b0*/  BSYNC B1 ;  /* 0x0000000000017941 */ /* 0x000fea0003800000 */
.L_x_2055:
[----:B------:R-:W-:Y:S02]  /*2d4c0*/  IMAD.MOV.U32 R13, RZ, RZ, R20 ;  /* 0x000000ffff0d7224 */ /* 0x000fe400078e0014 */
[----:B------:R-:W-:Y:S02]  /*2d4d0*/  IMAD.MOV.U32 R12, RZ, RZ, 0x1 ;  /* 0x00000001ff0c7424 */ /* 0x000fe400078e00ff */
[----:B------:R-:W-:Y:S02]  /*2d4e0*/  IMAD.MOV.U32 R11, RZ, RZ, 0x181f ;  /* 0x0000181fff0b7424 */ /* 0x000fe400078e00ff */
[----:B------:R-:W-:Y:S02]  /*2d4f0*/  IMAD.MOV.U32 R15, RZ, RZ, -0x1 ;  /* 0xffffffffff0f7424 */ /* 0x000fe400078e00ff */
[----:B------:R-:W-:-:S07]  /*2d500*/  IMAD.MOV.U32 R7, RZ, RZ, R14 ;  /* 0x000000ffff077224 */ /* 0x000fce00078e000e */
[----:B------:R-:W-:Y:S05]  /*2d510*/  WARPSYNC.COLLECTIVE R15, `(.L_x_2057) ;  /* 0x000000000f087348 */ /* 0x000fea0003c00000 */
[----:B------:R0:W1:Y:S02]  /*2d520*/  SHFL.IDX P6, R14, R13, R12, R11 ;  /* 0x0000000c0d0e7389 */ /* 0x00006400000c000b */
[----:B01----:R-:W-:Y:S01]  /*2d530*/  ENDCOLLECTIVE ;  /* 0x000000000000791b */ /* 0x003fe20003800000 */
.L_x_2057:
[----:B------:R-:W-:Y:S01]  /*2d540*/  IMAD.MOV.U32 R13, RZ, RZ, R72 ;  /* 0x000000ffff0d7224 */ /* 0x000fe200078e0048 */
[----:B------:R-:W-:-:S07]  /*2d550*/  MOV R6, R14 ;  /* 0x0000000e00067202 */ /* 0x000fce0000000f00 */
[----:B------:R-:W-:Y:S05]  /*2d560*/  WARPSYNC.COLLECTIVE R15, `(.L_x_2058) ;  /* 0x000000000f087348 */ /* 0x000fea0003c00000 */
[----:B------:R0:W1:Y:S02]  /*2d570*/  SHFL.IDX P6, R14, R13, R12, R11 ;  /* 0x0000000c0d0e7389 */ /* 0x00006400000c000b */
[----:B01----:R-:W-:Y:S01]  /*2d580*/  ENDCOLLECTIVE ;  /* 0x000000000000791b */ /* 0x003fe20003800000 */
.L_x_2058:
[----:B------:R-:W-:Y:S02]  /*2d590*/  IMAD.MOV.U32 R13, RZ, RZ, R3 ;  /* 0x000000ffff0d7224 */ /* 0x000fe400078e0003 */
[----:B------:R-:W-:-:S07]  /*2d5a0*/  IMAD.MOV.U32 R9, RZ, RZ, R14 ;  /* 0x000000ffff097224 */ /* 0x000fce00078e000e */
[----:B------:R-:W-:Y:S05]  /*2d5b0*/  WARPSYNC.COLLECTIVE R15, `(.L_x_2059) ;  /* 0x000000000f087348 */ /* 0x000fea0003c00000 */
[----:B------:R0:W1:Y:S02]  /*2d5c0*/  SHFL.IDX P6, R14, R13, R12, R11 ;  /* 0x0000000c0d0e7389 */ /* 0x00006400000c000b */
[----:B01----:R-:W-:Y:S01]  /*2d5d0*/  ENDCOLLECTIVE ;  /* 0x000000000000791b */ /* 0x003fe20003800000 */
.L_x_2059:
[----:B------:R-:W-:Y:S05]  /*2d5e0*/  BRA `(.L_x_2060) ;  /* 0xfffffe1800b47947 */ /* 0x000fea000383ffff */
.L_x_1713:
[----:B------:R-:W-:Y:S01]  /*2d5f0*/  BSSY B1, `(.L_x_2061) ;  /* 0x0000008000017945 */ /* 0x000fe20003800000 */
[----:B------:R-:W-:Y:S01]  /*2d600*/  IMAD.MOV.U32 R13, RZ, RZ, R21 ;  /* 0x000000ffff0d7224 */ /* 0x000fe200078e0015 */
[----:B------:R-:W-:Y:S01]  /*2d610*/  MOV R11, 0x181f ;  /* 0x0000181f000b7802 */ /* 0x000fe20000000f00 */
[----:B------:R-:W-:Y:S02]  /*2d620*/  IMAD.MOV.U32 R12, RZ, RZ, 0x2 ;  /* 0x00000002ff0c7424 */ /* 0x000fe400078e00ff */
[----:B------:R-:W-:-:S07]  /*2d630*/  IMAD.MOV.U32 R15, RZ, RZ, -0x1 ;  /* 0xffffffffff0f7424 */ /* 0x000fce00078e00ff */
[----:B-1-34-:R-:W-:Y:S05]  /*2d640*/  WARPSYNC.COLLECTIVE R15, `(.L_x_2062) ;  /* 0x000000000f087348 */ /* 0x01afea0003c00000 */
[----:B----4-:R0:W2:Y:S02]  /*2d650*/  SHFL.IDX P6, R14, R13, R12, R11 ;  /* 0x0000000c0d0e7389 */ /* 0x0100a400000c000b */
[----:B0123--:R-:W-:Y:S01]  /*2d660*/  ENDCOLLECTIVE ;  /* 0x000000000000791b */ /* 0x00ffe20003800000 */
.L_x_2062:
[----:B------:R-:W-:Y:S05]  /*2d670*/  BSYNC B1 ;  /* 0x0000000000017941 */ /* 0x000fea0003800000 */
.L_x_2061:
        /* <DEDUP_REMOVED lines=8> */
.L_x_2063:
[----:B------:R-:W-:Y:S02]  /*2d700*/  IMAD.MOV.U32 R13, RZ, RZ, R72 ;  /* 0x000000ffff0d7224 */ /* 0x000fe400078e0048 */
[----:B------:R-:W-:-:S07]  /*2d710*/  IMAD.MOV.U32 R6, RZ, RZ, R14 ;  /* 0x000000ffff067224 */ /* 0x000fce00078e000e */
[----:B------:R-:W-:Y:S05]  /*2d720*/  WARPSYNC.COLLECTIVE R15, `(.L_x_2064) ;  /* 0x000000000f087348 */ /* 0x000fea0003c00000 */
[----:B------:R0:W1:Y:S02]  /*2d730*/  SHFL.IDX P6, R14, R13, R12, R11 ;  /* 0x0000000c0d0e7389 */ /* 0x00006400000c000b */
[----:B01----:R-:W-:Y:S01]  /*2d740*/  ENDCOLLECTIVE ;  /* 0x000000000000791b */ /* 0x003fe20003800000 */
.L_x_2064:
[----:B------:R-:W-:Y:S02]  /*2d750*/  IMAD.MOV.U32 R13, RZ, RZ, R3 ;  /* 0x000000ffff0d7224 */ /* 0x000fe400078e0003 */
[----:B------:R-:W-:-:S07]  /*2d760*/  IMAD.MOV.U32 R9, RZ, RZ, R14 ;  /* 0x000000ffff097224 */ /* 0x000fce00078e000e */
[----:B------:R-:W-:Y:S05]  /*2d770*/  WARPSYNC.COLLECTIVE R15, `(.L_x_2065) ;  /* 0x000000000f087348 */ /* 0x000fea0003c00000 */
[----:B------:R0:W1:Y:S02]  /*2d780*/  SHFL.IDX P6, R14, R13, R12, R11 ;  /* 0x0000000c0d0e7389 */ /* 0x00006400000c000b */
[----:B01----:R-:W-:Y:S01]  /*2d790*/  ENDCOLLECTIVE ;  /* 0x000000000000791b */ /* 0x003fe20003800000 */
.L_x_2065:
[----:B------:R-:W-:Y:S05]  /*2d7a0*/  BRA `(.L_x_2066) ;  /* 0xfffffe1c00587947 */ /* 0x000fea000383ffff */
.L_x_1716:
        /* <DEDUP_REMOVED lines=8> */
.L_x_2068:
[----:B------:R-:W-:Y:S05]  /*2d830*/  BSYNC B1 ;  /* 0x0000000000017941 */ /* 0x000fea0003800000 */
.L_x_2067:
        /* <DEDUP_REMOVED lines=8> */
.L_x_2069:
[----:B------:R-:W-:Y:S02]  /*2d8c0*/  IMAD.MOV.U32 R13, RZ, RZ, R72 ;  /* 0x000000ffff0d7224 */ /* 0x000fe400078e0048 */
[----:B------:R-:W-:-:S07]  /*2d8d0*/  IMAD.MOV.U32 R20, RZ, RZ, R14 ;  /* 0x000000ffff147224 */ /* 0x000fce00078e000e */
[----:B------:R-:W-:Y:S05]  /*2d8e0*/  WARPSYNC.COLLECTIVE R15, `(.L_x_2070) ;  /* 0x000000000f087348 */ /* 0x000fea0003c00000 */
[----:B------:R0:W1:Y:S02]  /*2d8f0*/  SHFL.IDX P6, R14, R13, R12, R11 ;  /* 0x0000000c0d0e7389 */ /* 0x00006400000c000b */
[----:B01----:R-:W-:Y:S01]  /*2d900*/  ENDCOLLECTIVE ;  /* 0x000000000000791b */ /* 0x003fe20003800000 */
.L_x_2070:
[----:B------:R-:W-:Y:S02]  /*2d910*/  IMAD.MOV.U32 R13, RZ, RZ, R3 ;  /* 0x000000ffff0d7224 */ /* 0x000fe400078e0003 */
[----:B------:R-:W-:-:S07]  /*2d920*/  IMAD.MOV.U32 R77, RZ, RZ, R14 ;  /* 0x000000ffff4d7224 */ /* 0x000fce00078e000e */
[----:B------:R-:W-:Y:S05]  /*2d930*/  WARPSYNC.COLLECTIVE R15, `(.L_x_2071) ;  /* 0x000000000f087348 */ /* 0x000fea0003c00000 */
[----:B------:R0:W1:Y:S02]  /*2d940*/  SHFL.IDX P6, R14, R13, R12, R11 ;  /* 0x0000000c0d0e7389 */ /* 0x00006400000c000b */
[----:B01----:R-:W-:Y:S01]  /*2d950*/  ENDCOLLECTIVE ;  /* 0x000000000000791b */ /* 0x003fe20003800000 */
.L_x_2071:
[----:B------:R-:W-:Y:S01]  /*2d960*/  MOV R3, R14 ;  /* 0x0000000e00037202 */ /* 0x000fe20000000f00 */
[----:B------:R-:W-:Y:S06]  /*2d970*/  BRA `(.L_x_2072) ;  /* 0xfffffe2000007947 */ /* 0x000fec000383ffff */
.L_x_1720:
[----:B---3--:R3:W4:Y:S02]  /*2d980*/  SYNCS.PHASECHK.TRANS64.TRYWAIT P0, [R17+URZ+0x30800], R0 ;  /* 0x03080000110075a7 */ /* 0x008724000800017f */
[----:B----4-:R-:W-:Y:S05]  /*2d990*/  @!P0 NANOSLEEP.SYNCS 0x989680 ;  /* 0x009896800000895d */ /* 0x010fea0003900000 */
[----:B------:R-:W4:Y:S02]  /*2d9a0*/  @!P0 SYNCS.PHASECHK.TRANS64 P0, [R17+URZ+0x30800], R0 ;  /* 0x03080000110085a7 */ /* 0x000f24000800007f */
[----:B----4-:R-:W-:Y:S05]  /*2d9b0*/  @!P0 BRA `(.L_x_1720) ;  /* 0xfffffffc00f08947 */ /* 0x010fea000383ffff */
[----:B------:R-:W-:Y:S05]  /*2d9c0*/  BRA `(.L_x_2073) ;  /* 0xfffffe2000a87947 */ /* 0x000fea000383ffff */
.L_x_1738:
[----:B-1----:R1:W0:Y:S02]  /*2d9d0*/  SYNCS.PHASECHK.TRANS64.TRYWAIT P1, [R0+URZ+0x30830], R5 ;  /* 0x03083005000075a7 */ /* 0x002224000802017f */
[----:B0-----:R-:W-:Y:S05]  /*2d9e0*/  @!P1 NANOSLEEP.SYNCS 0x989680 ;  /* 0x009896800000995d */ /* 0x001fea0003900000 */
[----:B------:R-:W0:Y:S02]  /*2d9f0*/  @!P1 SYNCS.PHASECHK.TRANS64 P1, [R0+URZ+0x30830], R5 ;  /* 0x03083005000095a7 */ /* 0x000e24000802007f */
[----:B0-----:R-:W-:Y:S05]  /*2da00*/  @!P1 BRA `(.L_x_1738) ;  /* 0xfffffffc00f09947 */ /* 0x001fea000383ffff */
[----:B------:R-:W-:Y:S05]  /*2da10*/  BRA `(.L_x_1737) ;  /* 0xfffffe5800b87947 */ /* 0x000fea000383ffff */
.L_x_1759:
[----:B-1----:R1:W2:Y:S02]  /*2da20*/  SYNCS.PHASECHK.TRANS64.TRYWAIT P1, [R223+URZ+0x30830], R152 ;  /* 0x03083098df0075a7 */ /* 0x0022a4000802017f */
[----:B--2---:R-:W-:Y:S05]  /*2da30*/  @!P1 NANOSLEEP.SYNCS 0x989680 ;  /* 0x009896800000995d */ /* 0x004fea0003900000 */
[----:B------:R-:W2:Y:S02]  /*2da40*/  @!P1 SYNCS.PHASECHK.TRANS64 P1, [R223+URZ+0x30830], R152 ;  /* 0x03083098df0095a7 */ /* 0x000ea4000802007f */
[----:B--2---:R-:W-:Y:S05]  /*2da50*/  @!P1 BRA `(.L_x_1759) ;  /* 0xfffffffc00f09947 */ /* 0x004fea000383ffff */
[----:B------:R-:W-:Y:S05]  /*2da60*/  BRA `(.L_x_1758) ;  /* 0xfffffe8400407947 */ /* 0x000fea000383ffff */
.L_x_1764:
[----:B-1----:R1:W2:Y:S02]  /*2da70*/  SYNCS.PHASECHK.TRANS64.TRYWAIT P1, [R218+URZ+0x30850], R0 ;  /* 0x03085000da0075a7 */ /* 0x0022a4000802017f */
[----:B--2---:R-:W-:Y:S05]  /*2da80*/  @!P1 NANOSLEEP.SYNCS 0x989680 ;  /* 0x009896800000995d */ /* 0x004fea0003900000 */
[----:B------:R-:W2:Y:S02]  /*2da90*/  @!P1 SYNCS.PHASECHK.TRANS64 P1, [R218+URZ+0x30850], R0 ;  /* 0x03085000da0095a7 */ /* 0x000ea4000802007f */
[----:B--2---:R-:W-:Y:S05]  /*2daa0*/  @!P1 BRA `(.L_x_1764) ;  /* 0xfffffffc00f09947 */ /* 0x004fea000383ffff */
[----:B------:R-:W-:Y:S05]  /*2dab0*/  BRA `(.L_x_1763) ;  /* 0xfffffe9400bc7947 */ /* 0x000fea000383ffff */
.L_x_1787:
[----:B-1----:R1:W2:Y:S02]  /*2dac0*/  SYNCS.PHASECHK.TRANS64.TRYWAIT P1, [R222+URZ+0x30830], R4 ;  /* 0x03083004de0075a7 */ /* 0x0022a4000802017f */
[----:B--2---:R-:W-:Y:S05]  /*2dad0*/  @!P1 NANOSLEEP.SYNCS 0x989680 ;  /* 0x009896800000995d */ /* 0x004fea0003900000 */
[----:B------:R-:W2:Y:S02]  /*2dae0*/  @!P1 SYNCS.PHASECHK.TRANS64 P1, [R222+URZ+0x30830], R4 ;  /* 0x03083004de0095a7 */ /* 0x000ea4000802007f */
[----:B--2---:R-:W-:Y:S05]  /*2daf0*/  @!P1 BRA `(.L_x_1787) ;  /* 0xfffffffc00f09947 */ /* 0x004fea000383ffff */
[----:B------:R-:W-:Y:S05]  /*2db00*/  BRA `(.L_x_1786) ;  /* 0xfffffeb400647947 */ /* 0x000fea000383ffff */
.L_x_1792:
[----:B-1----:R1:W2:Y:S02]  /*2db10*/  SYNCS.PHASECHK.TRANS64.TRYWAIT P1, [R8+URZ+0x30850], R0 ;  /* 0x03085000080075a7 */ /* 0x0022a4000802017f */
[----:B--2---:R-:W-:Y:S05]  /*2db20*/  @!P1 NANOSLEEP.SYNCS 0x989680 ;  /* 0x009896800000995d */ /* 0x004fea0003900000 */
[----:B------:R-:W2:Y:S02]  /*2db30*/  @!P1 SYNCS.PHASECHK.TRANS64 P1, [R8+URZ+0x30850], R0 ;  /* 0x03085000080095a7 */ /* 0x000ea4000802007f */
[----:B--2---:R-:W-:Y:S05]  /*2db40*/  @!P1 BRA `(.L_x_1792) ;  /* 0xfffffffc00f09947 */ /* 0x004fea000383ffff */
[----:B------:R-:W-:Y:S05]  /*2db50*/  BRA `(.L_x_1791) ;  /* 0xfffffec400e87947 */ /* 0x000fea000383ffff */
.L_x_1802:
[----:B-1----:R1:W2:Y:S02]  /*2db60*/  SYNCS.PHASECHK.TRANS64.TRYWAIT P1, [R223+URZ+0x30830], R4 ;  /* 0x03083004df0075a7 */ /* 0x0022a4000802017f */
[----:B--2---:R-:W-:Y:S05]  /*2db70*/  @!P1 NANOSLEEP.SYNCS 0x989680 ;  /* 0x009896800000995d */ /* 0x004fea0003900000 */
[----:B------:R-:W2:Y:S02]  /*2db80*/  @!P1 SYNCS.PHASECHK.TRANS64 P1, [R223+URZ+0x30830], R4 ;  /* 0x03083004df0095a7 */ /* 0x000ea4000802007f */
[----:B--2---:R-:W-:Y:S05]  /*2db90*/  @!P1 BRA `(.L_x_1802) ;  /* 0xfffffffc00f09947 */ /* 0x004fea000383ffff */
[----:B------:R-:W-:Y:S05]  /*2dba0*/  BRA `(.L_x_1801) ;  /* 0xfffffed400b87947 */ /* 0x000fea000383ffff */
.L_x_1807:
[----:B-1----:R1:W2:Y:S02]  /*2dbb0*/  SYNCS.PHASECHK.TRANS64.TRYWAIT P1, [R222+URZ+0x30850], R0 ;  /* 0x03085000de0075a7 */ /* 0x0022a4000802017f */
[----:B--2---:R-:W-:Y:S05]  /*2dbc0*/  @!P1 NANOSLEEP.SYNCS 0x989680 ;  /* 0x009896800000995d */ /* 0x004fea0003900000 */
[----:B------:R-:W2:Y:S02]  /*2dbd0*/  @!P1 SYNCS.PHASECHK.TRANS64 P1, [R222+URZ+0x30850], R0 ;  /* 0x03085000de0095a7 */ /* 0x000ea4000802007f */
[----:B--2---:R-:W-:Y:S05]  /*2dbe0*/  @!P1 BRA `(.L_x_1807) ;  /* 0xfffffffc00f09947 */ /* 0x004fea000383ffff */
[----:B------:R-:W-:Y:S05]  /*2dbf0*/  BRA `(.L_x_1806) ;  /* 0xfffffee8003c7947 */ /* 0x000fea000383ffff */
.L_x_1823:
[----:B--2---:R2:W3:Y:S02]  /*2dc00*/  SYNCS.PHASECHK.TRANS64.TRYWAIT P1, [R3+URZ+0x30850], R0 ;  /* 0x03085000030075a7 */ /* 0x0044e4000802017f */
[----:B---3--:R-:W-:Y:S05]  /*2dc10*/  @!P1 NANOSLEEP.SYNCS 0x989680 ;  /* 0x009896800000995d */ /* 0x008fea0003900000 */
[----:B------:R-:W3:Y:S02]  /*2dc20*/  @!P1 SYNCS.PHASECHK.TRANS64 P1, [R3+URZ+0x30850], R0 ;  /* 0x03085000030095a7 */ /* 0x000ee4000802007f */
[----:B---3--:R-:W-:Y:S05]  /*2dc30*/  @!P1 BRA `(.L_x_1823) ;  /* 0xfffffffc00f09947 */ /* 0x008fea000383ffff */
[----:B------:R-:W-:Y:S05]  /*2dc40*/  BRA `(.L_x_1822) ;  /* 0xffffff0800dc7947 */ /* 0x000fea000383ffff */
.L_x_1873:
[----:B------:R-:W0:Y:S01]  /*2dc50*/  S2R R12, SR_TID.X ;  /* 0x00000000000c7919 */ /* 0x000e220000002100 */
[----:B------:R-:W-:Y:S01]  /*2dc60*/  BSSY B1, `(.L_x_2074) ;  /* 0x000000a000017945 */ /* 0x000fe20003800000 */
[----:B------:R-:W-:Y:S02]  /*2dc70*/  IMAD.MOV.U32 R11, RZ, RZ, 0x1f ;  /* 0x0000001fff0b7424 */ /* 0x000fe400078e00ff */
[----:B------:R-:W-:Y:S01]  /*2dc80*/  IMAD.MOV.U32 R15, RZ, RZ, -0x1 ;  /* 0xffffffffff0f7424 */ /* 0x000fe200078e00ff */
[----:B0-----:R-:W-:-:S04]  /*2dc90*/  SHF.R.U32.HI R12, RZ, 0x5, R12 ;  /* 0x00000005ff0c7819 */ /* 0x001fc8000001160c */
[----:B------:R-:W-:-:S05]  /*2dca0*/  LOP3.LUT R12, R12, 0x3, RZ, 0xc0, !PT ;  /* 0x000000030c0c7812 */ /* 0x000fca00078ec0ff */
[----:B------:R-:W-:Y:S02]  /*2dcb0*/  IMAD.MOV.U32 R13, RZ, RZ, R12 ;  /* 0x000000ffff0d7224 */ /* 0x000fe400078e000c */
[----:B------:R-:W-:-:S07]  /*2dcc0*/  IMAD.MOV.U32 R12, RZ, RZ, RZ ;  /* 0x000000ffff0c7224 */ /* 0x000fce00078e00ff */
[----:B------:R-:W-:Y:S05]  /*2dcd0*/  WARPSYNC.COLLECTIVE R15, `(.L_x_2075) ;  /* 0x000000000f087348 */ /* 0x000fea0003c00000 */
[----:B------:R0:W1:Y:S02]  /*2dce0*/  SHFL.IDX P6, R14, R13, R12, R11 ;  /* 0x0000000c0d0e7389 */ /* 0x00006400000c000b */
[----:B01----:R-:W-:Y:S01]  /*2dcf0*/  ENDCOLLECTIVE ;  /* 0x000000000000791b */ /* 0x003fe20003800000 */
.L_x_2075:
[----:B------:R-:W-:Y:S05]  /*2dd00*/  BSYNC B1 ;  /* 0x0000000000017941 */ /* 0x000fea0003800000 */
.L_x_2074:
[----:B------:R-:W-:Y:S05]  /*2dd10*/  BRA `(.L_x_2076) ;  /* 0xffffff7c009c7947 */ /* 0x000fea000383ffff */
.L_x_1875:
[----:B------:R-:W-:Y:S01]  /*2dd20*/  BSSY B1, `(.L_x_2077) ;  /* 0x0000006000017945 */ /* 0x000fe20003800000 */
[----:B------:R-:W-:-:S07]  /*2dd30*/  IMAD.MOV.U32 R15, RZ, RZ, -0x1 ;  /* 0xffffffffff0f7424 */ /* 0x000fce00078e00ff */
[----:B0-----:R-:W-:Y:S05]  /*2dd40*/  WARPSYNC.COLLECTIVE R15, `(.L_x_2078) ;  /* 0x000000000f0c7348 */ /* 0x001fea0003c00000 */
[----:B------:R-:W-:Y:S02]  /*2dd50*/  ELECT P6, UR62, PT ;  /* 0x00000000003e782f */ /* 0x000fe400038c0000 */
[----:B------:R-:W-:Y:S01]  /*2dd60*/  MOV R14, UR62 ;  /* 0x0000003e000e7c02 */ /* 0x000fe20008000f00 */
[----:B0-----:R-:W-:Y:S10]  /*2dd70*/  ENDCOLLECTIVE ;  /* 0x000000000000791b */ /* 0x001ff40003800000 */
.L_x_2078:
[----:B------:R-:W-:Y:S05]  /*2dd80*/  BSYNC B1 ;  /* 0x0000000000017941 */ /* 0x000fea0003800000 */
.L_x_2077:
[----:B------:R-:W-:Y:S05]  /*2dd90*/  BRA `(.L_x_1874) ;  /* 0xffffff7c00947947 */ /* 0x000fea000383ffff */
.L_x_1877:
[----:B0-----:R0:W1:Y:S02]  /*2dda0*/  SYNCS.PHASECHK.TRANS64.TRYWAIT P0, [R17+URZ+0x30820], R8 ;  /* 0x03082008110075a7 */ /* 0x001064000800017f */
[----:B-1----:R-:W-:Y:S05]  /*2ddb0*/  @!P0 NANOSLEEP.SYNCS 0x989680 ;  /* 0x009896800000895d */ /* 0x002fea0003900000 */
[----:B------:R-:W1:Y:S02]  /*2ddc0*/  @!P0 SYNCS.PHASECHK.TRANS64 P0, [R17+URZ+0x30820], R8 ;  /* 0x03082008110085a7 */ /* 0x000e64000800007f */
[----:B-1----:R-:W-:Y:S05]  /*2ddd0*/  @!P0 BRA `(.L_x_1877) ;  /* 0xfffffffc00f08947 */ /* 0x002fea000383ffff */
[----:B------:R-:W-:Y:S05]  /*2dde0*/  BRA `(.L_x_2079) ;  /* 0xffffff7c00a47947 */ /* 0x000fea000383ffff */
.L_x_1881:
[----:B-1----:R1:W2:Y:S02]  /*2ddf0*/  SYNCS.PHASECHK.TRANS64.TRYWAIT P0, [R12+URZ+0x308a0], R11 ;  /* 0x0308a00b0c0075a7 */ /* 0x0022a4000800017f */
[----:B--2---:R-:W-:Y:S05]  /*2de00*/  @!P0 NANOSLEEP.SYNCS 0x989680 ;  /* 0x009896800000895d */ /* 0x004fea0003900000 */
[----:B------:R-:W2:Y:S02]  /*2de10*/  @!P0 SYNCS.PHASECHK.TRANS64 P0, [R12+URZ+0x308a0], R11 ;  /* 0x0308a00b0c0085a7 */ /* 0x000ea4000800007f */
[----:B--2---:R-:W-:Y:S05]  /*2de20*/  @!P0 BRA `(.L_x_1881) ;  /* 0xfffffffc00f08947 */ /* 0x004fea000383ffff */
[----:B------:R-:W-:Y:S05]  /*2de30*/  BRA `(.L_x_2080) ;  /* 0xffffff7c00bc7947 */ /* 0x000fea000383ffff */
.L_x_1889:
[----:B0-----:R0:W2:Y:S02]  /*2de40*/  SYNCS.PHASECHK.TRANS64.TRYWAIT P0, [R12+URZ+0x308c0], R11 ;  /* 0x0308c00b0c0075a7 */ /* 0x0010a4000800017f */
[----:B--2---:R-:W-:Y:S05]  /*2de50*/  @!P0 NANOSLEEP.SYNCS 0x989680 ;  /* 0x009896800000895d */ /* 0x004fea0003900000 */
[----:B------:R-:W2:Y:S02]  /*2de60*/  @!P0 SYNCS.PHASECHK.TRANS64 P0, [R12+URZ+0x308c0], R11 ;  /* 0x0308c00b0c0085a7 */ /* 0x000ea4000800007f */
[----:B--2---:R-:W-:Y:S05]  /*2de70*/  @!P0 BRA `(.L_x_1889) ;  /* 0xfffffffc00f08947 */ /* 0x004fea000383ffff */
[----:B------:R-:W-:Y:S05]  /*2de80*/  BRA `(.L_x_2081) ;  /* 0xffffff8000fc7947 */ /* 0x000fea000383ffff */
.L_x_1899:
[----:B0-----:R0:W1:Y:S02]  /*2de90*/  SYNCS.PHASECHK.TRANS64.TRYWAIT P1, [R7+URZ+0x308a0], R3 ;  /* 0x0308a003070075a7 */ /* 0x001064000802017f */
[----:B-1----:R-:W-:Y:S05]  /*2dea0*/  @!P1 NANOSLEEP.SYNCS 0x989680 ;  /* 0x009896800000995d */ /* 0x002fea0003900000 */
[----:B------:R-:W1:Y:S02]  /*2deb0*/  @!P1 SYNCS.PHASECHK.TRANS64 P1, [R7+URZ+0x308a0], R3 ;  /* 0x0308a003070095a7 */ /* 0x000e64000802007f */
[----:B-1----:R-:W-:Y:S05]  /*2dec0*/  @!P1 BRA `(.L_x_1899) ;  /* 0xfffffffc00f09947 */ /* 0x002fea000383ffff */
[----:B------:R-:W-:Y:S05]  /*2ded0*/  BRA `(.L_x_2082) ;  /* 0xffffff8800707947 */ /* 0x000fea000383ffff */
.L_x_1907:
[----:B-1----:R1:W2:Y:S02]  /*2dee0*/  SYNCS.PHASECHK.TRANS64.TRYWAIT P1, [R7+URZ+0x308c0], R3 ;  /* 0x0308c003070075a7 */ /* 0x0022a4000802017f */
[----:B--2---:R-:W-:Y:S05]  /*2def0*/  @!P1 NANOSLEEP.SYNCS 0x989680 ;  /* 0x009896800000995d */ /* 0x004fea0003900000 */
[----:B------:R-:W2:Y:S02]  /*2df00*/  @!P1 SYNCS.PHASECHK.TRANS64 P1, [R7+URZ+0x308c0], R3 ;  /* 0x0308c003070095a7 */ /* 0x000ea4000802007f */
[----:B--2---:R-:W-:Y:S05]  /*2df10*/  @!P1 BRA `(.L_x_1907) ;  /* 0xfffffffc00f09947 */ /* 0x004fea000383ffff */
[----:B------:R-:W-:Y:S05]  /*2df20*/  BRA `(.L_x_2083) ;  /* 0xffffff8c00a87947 */ /* 0x000fea000383ffff */
.L_x_1933:
[----:B------:R-:W0:Y:S01]  /*2df30*/  S2R R8, SR_TID.X ;  /* 0x0000000000087919 */ /* 0x000e220000002100 */
[----:B------:R-:W-:Y:S01]  /*2df40*/  BSSY B0, `(.L_x_2084) ;  /* 0x000000a000007945 */ /* 0x000fe20003800000 */
[----:B------:R-:W-:Y:S02]  /*2df50*/  IMAD.MOV.U32 R12, RZ, RZ, RZ ;  /* 0x000000ffff0c7224 */ /* 0x000fe400078e00ff */
[----:B------:R-:W-:Y:S02]  /*2df60*/  IMAD.MOV.U32 R11, RZ, RZ, 0x1f ;  /* 0x0000001fff0b7424 */ /* 0x000fe400078e00ff */
[----:B------:R-:W-:Y:S01]  /*2df70*/  IMAD.MOV.U32 R15, RZ, RZ, -0x1 ;  /* 0xffffffffff0f7424 */ /* 0x000fe200078e00ff */
[----:B0-----:R-:W-:-:S04]  /*2df80*/  SHF.R.U32.HI R8, RZ, 0x5, R8 ;  /* 0x00000005ff087819 */ /* 0x001fc80000011608 */
[----:B------:R-:W-:-:S04]  /*2df90*/  LOP3.LUT R8, R8, 0x3, RZ, 0xc0, !PT ;  /* 0x0000000308087812 */ /* 0x000fc800078ec0ff */
[----:B------:R-:W-:-:S07]  /*2dfa0*/  MOV R13, R8 ;  /* 0x00000008000d7202 */ /* 0x000fce0000000f00 */
[----:B-----5:R-:W-:Y:S05]  /*2dfb0*/  WARPSYNC.COLLECTIVE R15, `(.L_x_2085) ;  /* 0x000000000f087348 */ /* 0x020fea0003c00000 */
[----:B------:R0:W1:Y:S02]  /*2dfc0*/  SHFL.IDX P6, R14, R13, R12, R11 ;  /* 0x0000000c0d0e7389 */ /* 0x00006400000c000b */
[----:B01---5:R-:W-:Y:S01]  /*2dfd0*/  ENDCOLLECTIVE ;  /* 0x000000000000791b */ /* 0x023fe20003800000 */
.L_x_2085:
[----:B------:R-:W-:Y:S05]  /*2dfe0*/  BSYNC B0 ;  /* 0x0000000000007941 */ /* 0x000fea0003800000 */
.L_x_2084:
[----:B------:R-:W-:Y:S05]  /*2dff0*/  BRA `(.L_x_2086) ;  /* 0xffffffa000ac7947 */ /* 0x000fea000383ffff */
.L_x_1936:
[----:B0-----:R0:W1:Y:S02]  /*2e000*/  SYNCS.PHASECHK.TRANS64.TRYWAIT P0, [R4+URZ+0x30840], R2 ;  /* 0x03084002040075a7 */ /* 0x001064000800017f */
[----:B-1----:R-:W-:Y:S05]  /*2e010*/  @!P0 NANOSLEEP.SYNCS 0x989680 ;  /* 0x009896800000895d */ /* 0x002fea0003900000 */
[----:B------:R-:W1:Y:S02]  /*2e020*/  @!P0 SYNCS.PHASECHK.TRANS64 P0, [R4+URZ+0x30840], R2 ;  /* 0x03084002040085a7 */ /* 0x000e64000800007f */
[----:B-1----:R-:W-:Y:S05]  /*2e030*/  @!P0 BRA `(.L_x_1936) ;  /* 0xfffffffc00f08947 */ /* 0x002fea000383ffff */
[----:B------:R-:W-:Y:S05]  /*2e040*/  BRA `(.L_x_2087) ;  /* 0xffffffa400007947 */ /* 0x000fea000383ffff */
.L_x_1937:
        /* <DEDUP_REMOVED lines=8> */
.L_x_2089:
[----:B------:R-:W-:Y:S05]  /*2e0d0*/  BSYNC B0 ;  /* 0x0000000000007941 */ /* 0x000fea0003800000 */
.L_x_2088:
[----:B------:R-:W-:Y:S01]  /*2e0e0*/  IMAD.MOV.U32 R13, RZ, RZ, R0 ;  /* 0x000000ffff0d7224 */ /* 0x000fe200078e0000 */
[----:B------:R-:W-:Y:S01]  /*2e0f0*/  MOV R15, 0xffffffff ;  /* 0xffffffff000f7802 */ /* 0x000fe20000000f00 */
[----:B------:R-:W-:Y:S02]  /*2e100*/  IMAD.MOV.U32 R12, RZ, RZ, RZ ;  /* 0x000000ffff0c7224 */ /* 0x000fe400078e00ff */
[----:B------:R-:W-:Y:S02]  /*2e110*/  IMAD.MOV.U32 R11, RZ, RZ, 0x181f ;  /* 0x0000181fff0b7424 */ /* 0x000fe400078e00ff */
[----:B------:R-:W-:Y:S02]  /*2e120*/  IMAD.MOV.U32 R2, RZ, RZ, R14 ;  /* 0x000000ffff027224 */ /* 0x000fe400078e000e */
[----:B------:R-:W-:-:S07]  /*2e130*/  @P0 IMAD R9, R7, 0x2, R17 ;  /* 0x0000000207090824 */ /* 0x000fce00078e0211 */
[----:B------:R-:W-:Y:S05]  /*2e140*/  WARPSYNC.COLLECTIVE R15, `(.L_x_2090) ;  /* 0x000000000f087348 */ /* 0x000fea0003c00000 */
[----:B------:R0:W1:Y:S02]  /*2e150*/  SHFL.IDX P6, R14, R13, R12, R11 ;  /* 0x0000000c0d0e7389 */ /* 0x00006400000c000b */
[----:B01----:R-:W-:Y:S01]  /*2e160*/  ENDCOLLECTIVE ;  /* 0x000000000000791b */ /* 0x003fe20003800000 */
.L_x_2090:
[----:B------:R-:W-:Y:S02]  /*2e170*/  IMAD.MOV.U32 R13, RZ, RZ, R6 ;  /* 0x000000ffff0d7224 */ /* 0x000fe400078e0006 */
[----:B------:R-:W-:Y:S02]  /*2e180*/  IMAD.MOV.U32 R12, RZ, RZ, 0x1 ;  /* 0x00000001ff0c7424 */ /* 0x000fe400078e00ff */
[----:B------:R-:W-:-:S07]  /*2e190*/  IMAD.MOV.U32 R3, RZ, RZ, R14 ;  /* 0x000000ffff037224 */ /* 0x000fce00078e000e */
[----:B------:R-:W-:Y:S05]  /*2e1a0*/  WARPSYNC.COLLECTIVE R15, `(.L_x_2091) ;  /* 0x000000000f087348 */ /* 0x000fea0003c00000 */
[----:B------:R0:W1:Y:S02]  /*2e1b0*/  SHFL.IDX P6, R14, R13, R12, R11 ;  /* 0x0000000c0d0e7389 */ /* 0x00006400000c000b */
[----:B01----:R-:W-:Y:S01]  /*2e1c0*/  ENDCOLLECTIVE ;  /* 0x000000000000791b */ /* 0x003fe20003800000 */
.L_x_2091:
[----:B------:R-:W-:-:S05]  /*2e1d0*/  @P0 LEA R3, P1, R36, R3, 0x1 ;  /* 0x0000000324030211 */ /* 0x000fca00078208ff */
[----:B------:R-:W-:-:S05]  /*2e1e0*/  @P0 IMAD.X R2, RZ, RZ, R2, P1 ;  /* 0x000000ffff020224 */ /* 0x000fca00008e0602 */
[----:B------:R-:W-:Y:S01]  /*2e1f0*/  @P0 LOP3.LUT R3, R3, R2, RZ, 0x3c, !PT ;  /* 0x0000000203030212 */ /* 0x000fe200078e3cff */
[----:B------:R-:W-:-:S03]  /*2e200*/  IMAD.MOV.U32 R13, RZ, RZ, R0 ;  /* 0x000000ffff0d7224 */ /* 0x000fc600078e0000 */
[----:B------:R-:W-:-:S04]  /*2e210*/  @P0 LOP3.LUT R2, R3, R2, RZ, 0x3c, !PT ;  /* 0x0000000203020212 */ /* 0x000fc800078e3cff */
[----:B------:R-:W-:Y:S02]  /*2e220*/  @P0 LOP3.LUT R3, R3, R2, RZ, 0x3c, !PT ;  /* 0x0000000203030212 */ /* 0x000fe400078e3cff */
[----:B------:R-:W-:-:S07]  /*2e230*/  MOV R8, R14 ;  /* 0x0000000e00087202 */ /* 0x000fce0000000f00 */
[----:B------:R-:W-:Y:S05]  /*2e240*/  WARPSYNC.COLLECTIVE R15, `(.L_x_2092) ;  /* 0x000000000f087348 */ /* 0x000fea0003c00000 */
[----:B------:R0:W1:Y:S02]  /*2e250*/  SHFL.IDX P6, R14, R13, R12, R11 ;  /* 0x0000000c0d0e7389 */ /* 0x00006400000c000b */
[----:B01----:R-:W-:Y:S01]  /*2e260*/  ENDCOLLECTIVE ;  /* 0x000000000000791b */ /* 0x003fe20003800000 */
.L_x_2092:
[----:B------:R-:W-:Y:S01]  /*2e270*/  @!PT LDS RZ, [RZ] ;  /* 0x00000000fffff984 */ /* 0x000fe20000000800 */
[----:B------:R-:W-:Y:S01]  /*2e280*/  @!PT LDS RZ, [RZ] ;  /* 0x00000000fffff984 */ /* 0x000fe20000000800 */
[----:B------:R-:W-:Y:S01]  /*2e290*/  @!PT LDS RZ, [RZ] ;  /* 0x00000000fffff984 */ /* 0x000fe20000000800 */
[----:B------:R-:W-:Y:S04]  /*2e2a0*/  @P0 LDGSTS.E.BYPASS.LTC128B.128 [R9+0x20400], desc[UR60][R2.64], !P5 ;  /* 0x2040000002090fae */ /* 0x000fe8000e901d7c */
[----:B------:R-:W-:Y:S04]  /*2e2b0*/  @P0 LDGSTS.E.BYPASS.LTC128B.128 [R9+0x22400], desc[UR60][R2.64+0x80], !P4 ;  /* 0x2240008002090fae */ /* 0x000fe8000e101d7c */
[----:B------:R-:W-:Y:S01]  /*2e2c0*/  @P0 LDGSTS.E.BYPASS.LTC128B.128 [R9+0x24400], desc[UR60][R2.64+0x100], !P3 ;  /* 0x2440010002090fae */ /* 0x000fe2000d901d7c */
[----:B------:R-:W-:Y:S01]  /*2e2d0*/  IMAD.MOV.U32 R13, RZ, RZ, R6 ;  /* 0x000000ffff0d7224 */ /* 0x000fe200078e0006 */
[----:B------:R-:W-:-:S02]  /*2e2e0*/  MOV R12, 0x2 ;  /* 0x00000002000c7802 */ /* 0x000fc40000000f00 */
[----:B------:R0:W-:Y:S01]  /*2e2f0*/  @P0 LDGSTS.E.BYPASS.LTC128B.128 [R9+0x26400], desc[UR60][R2.64+0x180], !P2 ;  /* 0x2640018002090fae */ /* 0x0001e2000d101d7c */
[----:B------:R-:W-:Y:S01]  /*2e300*/  ISETP.GE.AND P0, PT, R5, 0x11, PT ;  /* 0x000000110500780c */ /* 0x000fe20003f06270 */
[----:B0-----:R-:W-:-:S12]  /*2e310*/  IMAD.MOV.U32 R2, RZ, RZ, R14 ;  /* 0x000000ffff027224 */ /* 0x001fd800078e000e */
[----:B------:R-:W-:Y:S05]  /*2e320*/  WARPSYNC.COLLECTIVE R15, `(.L_x_2093) ;  /* 0x000000000f087348 */ /* 0x000fea0003c00000 */
[----:B------:R0:W1:Y:S02]  /*2e330*/  SHFL.IDX P6, R14, R13, R12, R11 ;  /* 0x0000000c0d0e7389 */ /* 0x00006400000c000b */
[----:B01----:R-:W-:Y:S01]  /*2e340*/  ENDCOLLECTIVE ;  /* 0x000000000000791b */ /* 0x003fe20003800000 */
.L_x_2093:
        /* <DEDUP_REMOVED lines=16> */
.L_x_2094:
[----:B------:R-:W-:Y:S01]  /*2e450*/  @P0 IMAD R9, R7, 0x2, R17 ;  /* 0x0000000207090824 */ /* 0x000fe200078e0211 */
[----:B------:R-:W-:Y:S01]  /*2e460*/  MOV R13, R6 ;  /* 0x00000006000d7202 */ /* 0x000fe20000000f00 */
[----:B------:R-:W-:Y:S02]  /*2e470*/  IMAD.MOV.U32 R12, RZ, RZ, 0x3 ;  /* 0x00000003ff0c7424 */ /* 0x000fe400078e00ff */
[----:B------:R-:W-:-:S07]  /*2e480*/  IMAD.MOV.U32 R2, RZ, RZ, R14 ;  /* 0x000000ffff027224 */ /* 0x000fce00078e000e */
[----:B------:R-:W-:Y:S05]  /*2e490*/  WARPSYNC.COLLECTIVE R15, `(.L_x_2095) ;  /* 0x000000000f087348 */ /* 0x000fea0003c00000 */
[----:B------:R0:W1:Y:S02]  /*2e4a0*/  SHFL.IDX P6, R14, R13, R12, R11 ;  /* 0x0000000c0d0e7389 */ /* 0x00006400000c000b */
[----:B01----:R-:W-:Y:S01]  /*2e4b0*/  ENDCOLLECTIVE ;  /* 0x000000000000791b */ /* 0x003fe20003800000 */
.L_x_2095:
        /* <DEDUP_REMOVED lines=14> */
.L_x_2096:
[----:B------:R-:W-:Y:S01]  /*2e5a0*/  IMAD.MOV.U32 R0, RZ, RZ, R14 ;  /* 0x000000ffff007224 */ /* 0x000fe200078e000e */
[----:B------:R-:W-:Y:S06]  /*2e5b0*/  BRA `(.L_x_2097) ;  /* 0xffffffa000a87947 */ /* 0x000fec000383ffff */
.L_x_1942:
[----:B------:R-:W-:Y:S01]  /*2e5c0*/  IMAD.MOV.U32 R13, RZ, RZ, R0 ;  /* 0x000000ffff0d7224 */ /* 0x000fe200078e0000 */
[----:B------:R-:W-:Y:S01]  /*2e5d0*/  MOV R12, RZ ;  /* 0x000000ff000c7202 */ /* 0x000fe20000000f00 */
[----:B------:R-:W-:Y:S01]  /*2e5e0*/  IMAD.MOV.U32 R11, RZ, RZ, 0x181f ;  /* 0x0000181fff0b7424 */ /* 0x000fe200078e00ff */
[----:B------:R-:W-:Y:S01]  /*2e5f0*/  IADD3 R25, R8, R25, RZ ;  /* 0x0000001908197210 */ /* 0x000fe20007ffe0ff */
[----:B------:R-:W-:Y:S02]  /*2e600*/  IMAD.MOV.U32 R15, RZ, RZ, -0x1 ;  /* 0xffffffffff0f7424 */ /* 0x000fe400078e00ff */
[----:B------:R-:W-:-:S07]  /*2e610*/  IMAD R5, R31, R7, RZ ;  /* 0x000000071f057224 */ /* 0x000fce00078e02ff */
[----:B------:R-:W-:Y:S05]  /*2e620*/  WARPSYNC.COLLECTIVE R15, `(.L_x_2098) ;  /* 0x000000000f087348 */ /* 0x000fea0003c00000 */
[----:B------:R0:W1:Y:S02]  /*2e630*/  SHFL.IDX P6, R14, R13, R12, R11 ;  /* 0x0000000c0d0e7389 */ /* 0x00006400000c000b */
[----:B01----:R-:W-:Y:S01]  /*2e640*/  ENDCOLLECTIVE ;  /* 0x000000000000791b */ /* 0x003fe20003800000 */
.L_x_2098:
[----:B------:R-:W-:Y:S01]  /*2e650*/  ISETP.GE.AND P0, PT, R25, R5, PT ;  /* 0x000000051900720c */ /* 0x000fe20003f06270 */
[----:B------:R-:W-:Y:S02]  /*2e660*/  IMAD.MOV.U32 R13, RZ, RZ, R4 ;  /* 0x000000ffff0d7224 */ /* 0x000fe400078e0004 */
[----:B------:R-:W-:-:S10]  /*2e670*/  IMAD.MOV.U32 R2, RZ, RZ, R14 ;  /* 0x000000ffff027224 */ /* 0x000fd400078e000e */
[----:B------:R-:W-:Y:S05]  /*2e680*/  WARPSYNC.COLLECTIVE R15, `(.L_x_2099) ;  /* 0x000000000f087348 */ /* 0x000fea0003c00000 */
[----:B------:R0:W1:Y:S02]  /*2e690*/  SHFL.IDX P6, R14, R13, R12, R11 ;  /* 0x0000000c0d0e7389 */ /* 0x00006400000c000b */
[----:B01----:R-:W-:Y:S01]  /*2e6a0*/  ENDCOLLECTIVE ;  /* 0x000000000000791b */ /* 0x003fe20003800000 */
.L_x_2099:
[----:B------:R-:W-:Y:S02]  /*2e6b0*/  IMAD.MOV.U32 R13, RZ, RZ, R0 ;  /* 0x000000ffff0d7224 */ /* 0x000fe400078e0000 */
[----:B------:R-:W-:Y:S02]  /*2e6c0*/  IMAD.MOV.U32 R12, RZ, RZ, 0x1 ;  /* 0x00000001ff0c7424 */ /* 0x000fe400078e00ff */
[----:B------:R-:W-:-:S07]  /*2e6d0*/  IMAD.MOV.U32 R3, RZ, RZ, R14 ;  /* 0x000000ffff037224 */ /* 0x000fce00078e000e */
[----:B------:R-:W-:Y:S05]  /*2e6e0*/  WARPSYNC.COLLECTIVE R15, `(.L_x_2100) ;  /* 0x000000000f087348 */ /* 0x000fea0003c00000 */
[----:B------:R0:W1:Y:S02]  /*2e6f0*/  SHFL.IDX P6, R14, R13, R12, R11 ;  /* 0x0000000c0d0e7389 */ /* 0x00006400000c000b */
[----:B01----:R-:W-:Y:S01]  /*2e700*/  ENDCOLLECTIVE ;  /* 0x000000000000791b */ /* 0x003fe20003800000 */
.L_x_2100:
[----:B------:R-:W-:-:S05]  /*2e710*/  @!P0 LEA R6, P5, R36, R3, 0x1 ;  /* 0x0000000324068211 */ /* 0x000fca00078a08ff */
[----:B------:R-:W-:Y:S02]  /*2e720*/  @!P0 IMAD.X R3, RZ, RZ, R2, P5 ;  /* 0x000000ffff038224 */ /* 0x000fe400028e0602 */
[----:B------:R-:W-:Y:S02]  /*2e730*/  @!P0 IMAD.MOV.U32 R2, RZ, RZ, R6 ;  /* 0x000000ffff028224 */ /* 0x000fe400078e0006 */
[----:B------:R-:W-:Y:S02]  /*2e740*/  VIADD R6, R25, 0x10 ;  /* 0x0000001019067836 */ /* 0x000fe40000000000 */
[----:B------:R-:W-:Y:S01]  /*2e750*/  IMAD.MOV.U32 R13, RZ, RZ, R4 ;  /* 0x000000ffff0d7224 */ /* 0x000fe200078e0004 */
[----:B------:R-:W-:Y:S01]  /*2e760*/  @!PT LDS RZ, [RZ] ;  /* 0x00000000fffff984 */ /* 0x000fe20000000800 */
[----:B------:R-:W-:Y:S01]  /*2e770*/  @!PT LDS RZ, [RZ] ;  /* 0x00000000fffff984 */ /* 0x000fe20000000800 */
[----:B------:R-:W-:Y:S01]  /*2e780*/  @!PT LDS RZ, [RZ] ;  /* 0x00000000fffff984 */ /* 0x000fe20000000800 */
[----:B------:R-:W-:Y:S04]  /*2e790*/  @!P0 LDGSTS.E.BYPASS.LTC128B.128 [R34+0x10400], desc[UR60][R2.64], !P4 ;  /* 0x1040000002228fae */ /* 0x000fe8000e101d7c */
[----:B------:R-:W-:Y:S04]  /*2e7a0*/  @!P0 LDGSTS.E.BYPASS.LTC128B.128 [R34+0x14400], desc[UR60][R2.64+0x80], !P3 ;  /* 0x1440008002228fae */ /* 0x000fe8000d901d7c */
[----:B------:R-:W-:Y:S04]  /*2e7b0*/  @!P0 LDGSTS.E.BYPASS.LTC128B.128 [R34+0x18400], desc[UR60][R2.64+0x100], !P2 ;  /* 0x1840010002228fae */ /* 0x000fe8000d101d7c */
[----:B------:R0:W-:Y:S01]  /*2e7c0*/  @!P0 LDGSTS.E.BYPASS.LTC128B.128 [R34+0x1c400], desc[UR60][R2.64+0x180], !P1 ;  /* 0x1c40018002228fae */ /* 0x0001e2000c901d7c */
[----:B------:R-:W-:-:S02]  /*2e7d0*/  ISETP.GE.AND P0, PT, R6, R5, PT ;  /* 0x000000050600720c */ /* 0x000fc40003f06270 */
[----:B0-----:R-:W-:-:S11]  /*2e7e0*/  MOV R2, R14 ;  /* 0x0000000e00027202 */ /* 0x001fd60000000f00 */
[----:B------:R-:W-:Y:S05]  /*2e7f0*/  WARPSYNC.COLLECTIVE R15, `(.L_x_2101) ;  /* 0x000000000f087348 */ /* 0x000fea0003c00000 */
[----:B------:R0:W1:Y:S02]  /*2e800*/  SHFL.IDX P6, R14, R13, R12, R11 ;  /* 0x0000000c0d0e7389 */ /* 0x00006400000c000b */
[----:B01----:R-:W-:Y:S01]  /*2e810*/  ENDCOLLECTIVE ;  /* 0x000000000000791b */ /* 0x003fe20003800000 */
.L_x_2101:
[----:B------:R-:W-:Y:S02]  /*2e820*/  IMAD.MOV.U32 R13, RZ, RZ, R0 ;  /* 0x000000ffff0d7224 */ /* 0x000fe400078e0000 */
[----:B------:R-:W-:Y:S02]  /*2e830*/  IMAD.MOV.U32 R12, RZ, RZ, 0x2 ;  /* 0x00000002ff0c7424 */ /* 0x000fe400078e00ff */
[----:B------:R-:W-:-:S07]  /*2e840*/  IMAD.MOV.U32 R3, RZ, RZ, R14 ;  /* 0x000000ffff037224 */ /* 0x000fce00078e000e */
[----:B------:R-:W-:Y:S05]  /*2e850*/  WARPSYNC.COLLECTIVE R15, `(.L_x_2102) ;  /* 0x000000000f087348 */ /* 0x000fea0003c00000 */
[----:B------:R0:W1:Y:S02]  /*2e860*/  SHFL.IDX P6, R14, R13, R12, R11 ;  /* 0x0000000c0d0e7389 */ /* 0x00006400000c000b */
[----:B01----:R-:W-:Y:S01]  /*2e870*/  ENDCOLLECTIVE ;  /* 0x000000000000791b */ /* 0x003fe20003800000 */
.L_x_2102:
[----:B------:R-:W-:-:S05]  /*2e880*/  @!P0 LEA R6, P5, R36, R3, 0x1 ;  /* 0x0000000324068211 */ /* 0x000fca00078a08ff */
[----:B------:R-:W-:Y:S02]  /*2e890*/  @!P0 IMAD.X R7, RZ, RZ, R2, P5 ;  /* 0x000000ffff078224 */ /* 0x000fe400028e0602 */
[----:B------:R-:W-:Y:S01]  /*2e8a0*/  @!P0 IMAD.MOV.U32 R2, RZ, RZ, R6 ;  /* 0x000000ffff028224 */ /* 0x000fe200078e0006 */
[----:B------:R-:W-:Y:S01]  /*2e8b0*/  IADD3 R6, R25, 0x20, RZ ;  /* 0x0000002019067810 */ /* 0x000fe20007ffe0ff */
[----:B------:R-:W-:Y:S02]  /*2e8c0*/  @!P0 IMAD.MOV.U32 R3, RZ, RZ, R7 ;  /* 0x000000ffff038224 */ /* 0x000fe400078e0007 */
[----:B------:R-:W-:-:S03]  /*2e8d0*/  IMAD.MOV.U32 R13, RZ, RZ, R4 ;  /* 0x000000ffff0d7224 */ /* 0x000fc600078e0004 */
[----:B------:R-:W-:Y:S01]  /*2e8e0*/  @!PT LDS RZ, [RZ] ;  /* 0x00000000fffff984 */ /* 0x000fe20000000800 */
[----:B------:R-:W-:Y:S01]  /*2e8f0*/  @!PT LDS RZ, [RZ] ;  /* 0x00000000fffff984 */ /* 0x000fe20000000800 */
[----:B------:R-:W-:Y:S01]  /*2e900*/  @!PT LDS RZ, [RZ] ;  /* 0x00000000fffff984 */ /* 0x000fe20000000800 */
[----:B------:R-:W-:Y:S04]  /*2e910*/  @!P0 LDGSTS.E.BYPASS.LTC128B.128 [R34+0x10c00], desc[UR60][R2.64], !P4 ;  /* 0x10c0000002228fae */ /* 0x000fe8000e101d7c */
[----:B------:R-:W-:Y:S04]  /*2e920*/  @!P0 LDGSTS.E.BYPASS.LTC128B.128 [R34+0x14c00], desc[UR60][R2.64+0x80], !P3 ;  /* 0x14c0008002228fae */ /* 0x000fe8000d901d7c */
[----:B------:R-:W-:Y:S04]  /*2e930*/  @!P0 LDGSTS.E.BYPASS.LTC128B.128 [R34+0x18c00], desc[UR60][R2.64+0x100], !P2 ;  /* 0x18c0010002228fae */ /* 0x000fe8000d101d7c */
[----:B------:R0:W-:Y:S01]  /*2e940*/  @!P0 LDGSTS.E.BYPASS.LTC128B.128 [R34+0x1cc00], desc[UR60][R2.64+0x180], !P1 ;  /* 0x1cc0018002228fae */ /* 0x0001e2000c901d7c */
[----:B------:R-:W-:Y:S01]  /*2e950*/  ISETP.GE.AND P0, PT, R6, R5, PT ;  /* 0x000000050600720c */ /* 0x000fe20003f06270 */
[----:B0-----:R-:W-:-:S12]  /*2e960*/  IMAD.MOV.U32 R2, RZ, RZ, R14 ;  /* 0x000000ffff027224 */ /* 0x001fd800078e000e */
[----:B------:R-:W-:Y:S05]  /*2e970*/  WARPSYNC.COLLECTIVE R15, `(.L_x_2103) ;  /* 0x000000000f087348 */ /* 0x000fea0003c00000 */
[----:B------:R0:W1:Y:S02]  /*2e980*/  SHFL.IDX P6, R14, R13, R12, R11 ;  /* 0x0000000c0d0e7389 */ /* 0x00006400000c000b */
[----:B01----:R-:W-:Y:S01]  /*2e990*/  ENDCOLLECTIVE ;  /* 0x000000000000791b */ /* 0x003fe20003800000 */
.L_x_2103:
[----:B------:R-:W-:Y:S02]  /*2e9a0*/  IMAD.MOV.U32 R13, RZ, RZ, R0 ;  /* 0x000000ffff0d7224 */ /* 0x000fe400078e0000 */
[----:B------:R-:W-:Y:S02]  /*2e9b0*/  IMAD.MOV.U32 R12, RZ, RZ, 0x3 ;  /* 0x00000003ff0c7424 */ /* 0x000fe400078e00ff */
[----:B------:R-:W-:-:S07]  /*2e9c0*/  IMAD.MOV.U32 R3, RZ, RZ, R14 ;  /* 0x000000ffff037224 */ /* 0x000fce00078e000e */
[----:B------:R-:W-:Y:S05]  /*2e9d0*/  WARPSYNC.COLLECTIVE R15, `(.L_x_2104) ;  /* 0x000000000f087348 */ /* 0x000fea0003c00000 */
[----:B------:R0:W1:Y:S02]  /*2e9e0*/  SHFL.IDX P6, R14, R13, R12, R11 ;  /* 0x0000000c0d0e7389 */ /* 0x00006400000c000b */
[----:B01----:R-:W-:Y:S01]  /*2e9f0*/  ENDCOLLECTIVE ;  /* 0x000000000000791b */ /* 0x003fe20003800000 */
.L_x_2104:
[----:B------:R-:W-:-:S04]  /*2ea00*/  @!P0 LEA R6, P5, R36, R3, 0x1 ;  /* 0x0000000324068211 */ /* 0x000fc800078a08ff */
[----:B------:R-:W-:Y:S01]  /*2ea10*/  @!P0 IADD3.X R7, RZ, R2, RZ, P5, !PT ;  /* 0x00000002ff078210 */ /* 0x000fe20002ffe4ff */
[----:B------:R-:W-:Y:S02]  /*2ea20*/  @!P0 IMAD.MOV.U32 R2, RZ, RZ, R6 ;  /* 0x000000ffff028224 */ /* 0x000fe400078e0006 */
[----:B------:R-:W-:Y:S02]  /*2ea30*/  VIADD R6, R25, 0x30 ;  /* 0x0000003019067836 */ /* 0x000fe40000000000 */
        /* <DEDUP_REMOVED lines=14> */
.L_x_2105:
[----:B------:R-:W-:Y:S02]  /*2eb20*/  IMAD.MOV.U32 R13, RZ, RZ, R0 ;  /* 0x000000ffff0d7224 */ /* 0x000fe400078e0000 */
[----:B------:R-:W-:Y:S02]  /*2eb30*/  IMAD.MOV.U32 R12, RZ, RZ, 0x4 ;  /* 0x00000004ff0c7424 */ /* 0x000fe400078e00ff */
[----:B------:R-:W-:-:S07]  /*2eb40*/  IMAD.MOV.U32 R3, RZ, RZ, R14 ;  /* 0x000000ffff037224 */ /* 0x000fce00078e000e */
[----:B------:R-:W-:Y:S05]  /*2eb50*/  WARPSYNC.COLLECTIVE R15, `(.L_x_2106) ;  /* 0x000000000f087348 */ /* 0x000fea0003c00000 */
[----:B------:R0:W1:Y:S02]  /*2eb60*/  SHFL.IDX P6, R14, R13, R12, R11 ;  /* 0x0000000c0d0e7389 */ /* 0x00006400000c000b */
[----:B01----:R-:W-:Y:S01]  /*2eb70*/  ENDCOLLECTIVE ;  /* 0x000000000000791b */ /* 0x003fe20003800000 */
.L_x_2106:
        /* <DEDUP_REMOVED lines=18> */
.L_x_2107:
[----:B------:R-:W-:Y:S02]  /*2eca0*/  IMAD.MOV.U32 R13, RZ, RZ, R0 ;  /* 0x000000ffff0d7224 */ /* 0x000fe400078e0000 */
[----:B------:R-:W-:Y:S02]  /*2ecb0*/  IMAD.MOV.U32 R12, RZ, RZ, 0x5 ;  /* 0x00000005ff0c7424 */ /* 0x000fe400078e00ff */
[----:B------:R-:W-:-:S07]  /*2ecc0*/  IMAD.MOV.U32 R3, RZ, RZ, R14 ;  /* 0x000000ffff037224 */ /* 0x000fce00078e000e */
[----:B------:R-:W-:Y:S05]  /*2ecd0*/  WARPSYNC.COLLECTIVE R15, `(.L_x_2108) ;  /* 0x000000000f087348 */ /* 0x000fea0003c00000 */
[----:B------:R0:W1:Y:S02]  /*2ece0*/  SHFL.IDX P6, R14, R13, R12, R11 ;  /* 0x0000000c0d0e7389 */ /* 0x00006400000c000b */
[----:B01----:R-:W-:Y:S01]  /*2ecf0*/  ENDCOLLECTIVE ;  /* 0x000000000000791b */ /* 0x003fe20003800000 */
.L_x_2108:
        /* <DEDUP_REMOVED lines=18> */
.L_x_2109:
[----:B------:R-:W-:Y:S02]  /*2ee20*/  IMAD.MOV.U32 R13, RZ, RZ, R0 ;  /* 0x000000ffff0d7224 */ /* 0x000fe400078e0000 */
[----:B------:R-:W-:Y:S02]  /*2ee30*/  IMAD.MOV.U32 R12, RZ, RZ, 0x6 ;  /* 0x00000006ff0c7424 */ /* 0x000fe400078e00ff */
[----:B------:R-:W-:-:S07]  /*2ee40*/  IMAD.MOV.U32 R3, RZ, RZ, R14 ;  /* 0x000000ffff037224 */ /* 0x000fce00078e000e */
[----:B------:R-:W-:Y:S05]  /*2ee50*/  WARPSYNC.COLLECTIVE R15, `(.L_x_2110) ;  /* 0x000000000f087348 */ /* 0x000fea0003c00000 */
[----:B------:R0:W1:Y:S02]  /*2ee60*/  SHFL.IDX P6, R14, R13, R12, R11 ;  /* 0x0000000c0d0e7389 */ /* 0x00006400000c000b */
[----:B01----:R-:W-:Y:S01]  /*2ee70*/  ENDCOLLECTIVE ;  /* 0x000000000000791b */ /* 0x003fe20003800000 */
.L_x_2110:
        /* <DEDUP_REMOVED lines=18> */
.L_x_2111:
[----:B------:R-:W-:Y:S02]  /*2efa0*/  IMAD.MOV.U32 R13, RZ, RZ, R0 ;  /* 0x000000ffff0d7224 */ /* 0x000fe400078e0000 */
[----:B------:R-:W-:Y:S02]  /*2efb0*/  IMAD.MOV.U32 R12, RZ, RZ, 0x7 ;  /* 0x00000007ff0c7424 */ /* 0x000fe400078e00ff */
[----:B------:R-:W-:-:S07]  /*2efc0*/  IMAD.MOV.U32 R3, RZ, RZ, R14 ;  /* 0x000000ffff037224 */ /* 0x000fce00078e000e */
[----:B------:R-:W-:Y:S05]  /*2efd0*/  WARPSYNC.COLLECTIVE R15, `(.L_x_2112) ;  /* 0x000000000f087348 */ /* 0x000fea0003c00000 */
[----:B------:R0:W1:Y:S02]  /*2efe0*/  SHFL.IDX P6, R14, R13, R12, R11 ;  /* 0x0000000c0d0e7389 */ /* 0x00006400000c000b */
[----:B01----:R-:W-:Y:S01]  /*2eff0*/  ENDCOLLECTIVE ;  /* 0x000000000000791b */ /* 0x003fe20003800000 */
.L_x_2112:
[----:B------:R-:W-:-:S04]  /*2f000*/  @!P0 LEA R6, P5, R36, R3, 0x1 ;  /* 0x0000000324068211 */ /* 0x000fc800078a08ff */
[----:B------:R-:W-:Y:S01]  /*2f010*/  @!P0 IADD3.X R7, RZ, R2, RZ, P5, !PT ;  /* 0x00000002ff078210 */ /* 0x000fe20002ffe4ff */
[----:B------:R-:W-:-:S04]  /*2f020*/  @!P0 IMAD.MOV.U32 R2, RZ, RZ, R6 ;  /* 0x000000ffff028224 */ /* 0x000fc800078e0006 */
[----:B------:R-:W-:Y:S01]  /*2f030*/  @!P0 IMAD.MOV.U32 R3, RZ, RZ, R7 ;  /* 0x000000ffff038224 */ /* 0x000fe200078e0007 */
[----:B------:R-:W-:-:S04]  /*2f040*/  MOV R13, R4 ;  /* 0x00000004000d7202 */ /* 0x000fc80000000f00 */
[----:B------:R-:W-:Y:S01]  /*2f050*/  @!PT LDS RZ, [RZ] ;  /* 0x00000000fffff984 */ /* 0x000fe20000000800 */
[----:B------:R-:W-:Y:S01]  /*2f060*/  @!PT LDS RZ, [RZ] ;  /* 0x00000000fffff984 */ /* 0x000fe20000000800 */
[----:B------:R-:W-:Y:S01]  /*2f070*/  @!PT LDS RZ, [RZ] ;  /* 0x00000000fffff984 */ /* 0x000fe20000000800 */
[----:B------:R0:W-:Y:S04]  /*2f080*/  @!P0 LDGSTS.E.BYPASS.LTC128B.128 [R34+0x13400], desc[UR60][R2.64], !P4 ;  /* 0x1340000002228fae */ /* 0x0001e8000e101d7c */
[----:B------:R0:W-:Y:S01]  /*2f090*/  @!P0 LDGSTS.E.BYPASS.LTC128B.128 [R34+0x17400], desc[UR60][R2.64+0x80], !P3 ;  /* 0x1740008002228fae */ /* 0x0001e2000d901d7c */
[----:B------:R-:W-:-:S03]  /*2f0a0*/  IMAD.MOV.U32 R6, RZ, RZ, R14 ;  /* 0x000000ffff067224 */ /* 0x000fc600078e000e */
[----:B------:R0:W-:Y:S04]  /*2f0b0*/  @!P0 LDGSTS.E.BYPASS.LTC128B.128 [R34+0x1b400], desc[UR60][R2.64+0x100], !P2 ;  /* 0x1b40010002228fae */ /* 0x0001e8000d101d7c */
[----:B------:R0:W-:Y:S02]  /*2f0c0*/  @!P0 LDGSTS.E.BYPASS.LTC128B.128 [R34+0x1f400], desc[UR60][R2.64+0x180], !P1 ;  /* 0x1f40018002228fae */ /* 0x0001e4000c901d7c */
[----:B0-----:R-:W-:Y:S05]  /*2f0d0*/  WARPSYNC.COLLECTIVE R15, `(.L_x_2113) ;  /* 0x000000000f087348 */ /* 0x001fea0003c00000 */
[----:B------:R1:W2:Y:S02]  /*2f0e0*/  SHFL.IDX P6, R14, R13, R12, R11 ;  /* 0x0000000c0d0e7389 */ /* 0x0002a400000c000b */
[----:B012---:R-:W-:Y:S01]  /*2f0f0*/  ENDCOLLECTIVE ;  /* 0x000000000000791b */ /* 0x007fe20003800000 */
.L_x_2113:
[----:B------:R-:W-:Y:S05]  /*2f100*/  BRA `(.L_x_2114) ;  /* 0xffffffa400007947 */ /* 0x000fea000383ffff */
.L_x_1947:
[----:B0-----:R0:W2:Y:S02]  /*2f110*/  SYNCS.PHASECHK.TRANS64.TRYWAIT P0, [R17+URZ+0x30820], R0 ;  /* 0x03082000110075a7 */ /* 0x0010a4000800017f */
[----:B--2---:R-:W-:Y:S05]  /*2f120*/  @!P0 NANOSLEEP.SYNCS 0x989680 ;  /* 0x009896800000895d */ /* 0x004fea0003900000 */
[----:B------:R-:W2:Y:S02]  /*2f130*/  @!P0 SYNCS.PHASECHK.TRANS64 P0, [R17+URZ+0x30820], R0 ;  /* 0x03082000110085a7 */ /* 0x000ea4000800007f */
[----:B--2---:R-:W-:Y:S05]  /*2f140*/  @!P0 BRA `(.L_x_1947) ;  /* 0xfffffffc00f08947 */ /* 0x004fea000383ffff */
[----:B------:R-:W-:Y:S05]  /*2f150*/  BRA `(.L_x_2115) ;  /* 0xffffffa4007c7947 */ /* 0x000fea000383ffff */
.L_x_1952:
[----:B0-----:R0:W1:Y:S02]  /*2f160*/  SYNCS.PHASECHK.TRANS64.TRYWAIT P0, [R7+URZ+0x30840], R2 ;  /* 0x03084002070075a7 */ /* 0x001064000800017f */
[----:B-1----:R-:W-:Y:S05]  /*2f170*/  @!P0 NANOSLEEP.SYNCS 0x989680 ;  /* 0x009896800000895d */ /* 0x002fea0003900000 */
[----:B------:R-:W1:Y:S02]  /*2f180*/  @!P0 SYNCS.PHASECHK.TRANS64 P0, [R7+URZ+0x30840], R2 ;  /* 0x03084002070085a7 */ /* 0x000e64000800007f */
[----:B-1----:R-:W-:Y:S05]  /*2f190*/  @!P0 BRA `(.L_x_1952) ;  /* 0xfffffffc00f08947 */ /* 0x002fea000383ffff */
[----:B------:R-:W-:Y:S05]  /*2f1a0*/  BRA `(.L_x_2116) ;  /* 0xffffffa800607947 */ /* 0x000fea000383ffff */
.L_x_1953:
        /* <DEDUP_REMOVED lines=8> */
.L_x_2118:
[----:B------:R-:W-:Y:S05]  /*2f230*/  BSYNC B1 ;  /* 0x0000000000017941 */ /* 0x000fea0003800000 */
.L_x_2117:
[----:B------:R-:W-:Y:S01]  /*2f240*/  MOV R13, R8 ;  /* 0x00000008000d7202 */ /* 0x000fe20000000f00 */
[----:B------:R-:W-:Y:S01]  /*2f250*/  IMAD.MOV.U32 R12, RZ, RZ, RZ ;  /* 0x000000ffff0c7224 */ /* 0x000fe200078e00ff */
[----:B------:R-:W-:Y:S01]  /*2f260*/  LOP3.LUT R16, R16, 0xffff7fff, RZ, 0xc0, !PT ;  /* 0xffff7fff10107812 */ /* 0x000fe200078ec0ff */
[----:B------:R-:W-:Y:S02]  /*2f270*/  IMAD.MOV.U32 R11, RZ, RZ, 0x181f ;  /* 0x0000181fff0b7424 */ /* 0x000fe400078e00ff */
[----:B------:R-:W-:Y:S01]  /*2f280*/  IMAD.MOV.U32 R15, RZ, RZ, -0x1 ;  /* 0xffffffffff0f7424 */ /* 0x000fe200078e00ff */
[----:B------:R-:W-:Y:S01]  /*2f290*/  @P3 LOP3.LUT R16, R16, 0x8000, RZ, 0xfc, !PT ;  /* 0x0000800010103812 */ /* 0x000fe200078efcff */
[----:B------:R-:W-:Y:S02]  /*2f2a0*/  IMAD.MOV.U32 R3, RZ, RZ, R14 ;  /* 0x000000ffff037224 */ /* 0x000fe400078e000e */
[----:B------:R-:W-:-:S07]  /*2f2b0*/  IMAD.SHL.U32 R4, R36, 0x2, RZ ;  /* 0x0000000224047824 */ /* 0x000fce00078e00ff */
[----:B------:R-:W-:Y:S05]  /*2f2c0*/  WARPSYNC.COLLECTIVE R15, `(.L_x_2119) ;  /* 0x000000000f087348 */ /* 0x000fea0003c00000 */
[----:B------:R0:W1:Y:S02]  /*2f2d0*/  SHFL.IDX P6, R14, R13, R12, R11 ;  /* 0x0000000c0d0e7389 */ /* 0x00006400000c000b */
[----:B01----:R-:W-:Y:S01]  /*2f2e0*/  ENDCOLLECTIVE ;  /* 0x000000000000791b */ /* 0x003fe20003800000 */
.L_x_2119:
[C---:B------:R-:W-:Y:S01]  /*2f2f0*/  LOP3.LUT P3, RZ, R16.reuse, 0x10, RZ, 0xc0, !PT ;  /* 0x0000001010ff7812 */ /* 0x040fe2000786c0ff */
[----:B------:R-:W-:Y:S01]  /*2f300*/  IMAD R9, R9, 0x2, R17 ;  /* 0x0000000209097824 */ /* 0x000fe200078e0211 */
[----:B------:R-:W-:-:S04]  /*2f310*/  LOP3.LUT R16, R16, 0xffffbfff, RZ, 0xc0, !PT ;  /* 0xffffbfff10107812 */ /* 0x000fc800078ec0ff */
[----:B------:R-:W-:-:S04]  /*2f320*/  @P2 LOP3.LUT R16, R16, 0x4000, RZ, 0xfc, !PT ;  /* 0x0000400010102812 */ /* 0x000fc800078efcff */
[C---:B------:R-:W-:Y:S02]  /*2f330*/  LOP3.LUT P2, RZ, R16.reuse, 0x8, RZ, 0xc0, !PT ;  /* 0x0000000810ff7812 */ /* 0x040fe4000784c0ff */
[----:B------:R-:W-:Y:S01]  /*2f340*/  LOP3.LUT R16, R16, 0xffffdfff, RZ, 0xc0, !PT ;  /* 0xffffdfff10107812 */ /* 0x000fe200078ec0ff */
[----:B------:R-:W-:Y:S02]  /*2f350*/  IMAD.MOV.U32 R13, RZ, RZ, R21 ;  /* 0x000000ffff0d7224 */ /* 0x000fe400078e0015 */
[----:B------:R-:W-:Y:S01]  /*2f360*/  IMAD.MOV.U32 R12, RZ, RZ, 0x1 ;  /* 0x00000001ff0c7424 */ /* 0x000fe200078e00ff */
[----:B------:R-:W-:-:S04]  /*2f370*/  @P1 LOP3.LUT R16, R16, 0x2000, RZ, 0xfc, !PT ;  /* 0x0000200010101812 */ /* 0x000fc800078efcff */
[----:B------:R-:W-:Y:S01]  /*2f380*/  LOP3.LUT P1, RZ, R16, 0x4, RZ, 0xc0, !PT ;  /* 0x0000000410ff7812 */ /* 0x000fe2000782c0ff */
[----:B------:R-:W-:-:S12]  /*2f390*/  IMAD.MOV.U32 R2, RZ, RZ, R14 ;  /* 0x000000ffff027224 */ /* 0x000fd800078e000e */
[----:B------:R-:W-:Y:S05]  /*2f3a0*/  WARPSYNC.COLLECTIVE R15, `(.L_x_2120) ;  /* 0x000000000f087348 */ /* 0x000fea0003c00000 */
[----:B------:R0:W1:Y:S02]  /*2f3b0*/  SHFL.IDX P6, R14, R13, R12, R11 ;  /* 0x0000000c0d0e7389 */ /* 0x00006400000c000b */
[----:B01----:R-:W-:Y:S01]  /*2f3c0*/  ENDCOLLECTIVE ;  /* 0x000000000000791b */ /* 0x003fe20003800000 */
.L_x_2120:
[----:B------:R-:W-:-:S04]  /*2f3d0*/  IADD3 R2, P0, R2, R4, RZ ;  /* 0x0000000402027210 */ /* 0x000fc80007f1e0ff */
[----:B------:R-:W-:-:S05]  /*2f3e0*/  IADD3.X R3, RZ, R3, RZ, P0, !PT ;  /* 0x00000003ff037210 */ /* 0x000fca00007fe4ff */
        /* <DEDUP_REMOVED lines=12> */
.L_x_2121:
[----:B------:R-:W-:Y:S02]  /*2f4b0*/  IMAD.MOV.U32 R13, RZ, RZ, R21 ;  /* 0x000000ffff0d7224 */ /* 0x000fe400078e0015 */
[----:B------:R-:W-:Y:S01]  /*2f4c0*/  IMAD.MOV.U32 R12, RZ, RZ, 0x2 ;  /* 0x00000002ff0c7424 */ /* 0x000fe200078e00ff */
[----:B------:R-:W-:-:S07]  /*2f4d0*/  MOV R2, R14 ;  /* 0x0000000e00027202 */ /* 0x000fce0000000f00 */
[----:B------:R-:W-:Y:S05]  /*2f4e0*/  WARPSYNC.COLLECTIVE R15, `(.L_x_2122) ;  /* 0x000000000f087348 */ /* 0x000fea0003c00000 */
[----:B------:R0:W1:Y:S02]  /*2f4f0*/  SHFL.IDX P6, R14, R13, R12, R11 ;  /* 0x0000000c0d0e7389 */ /* 0x00006400000c000b */
[----:B01----:R-:W-:Y:S01]  /*2f500*/  ENDCOLLECTIVE ;  /* 0x000000000000791b */ /* 0x003fe20003800000 */
.L_x_2122:
        /* <DEDUP_REMOVED lines=14> */
.L_x_2123:
[----:B------:R-:W-:Y:S02]  /*2f5f0*/  IMAD.MOV.U32 R13, RZ, RZ, R21 ;  /* 0x000000ffff0d7224 */ /* 0x000fe400078e0015 */
[----:B------:R-:W-:Y:S01]  /*2f600*/  IMAD.MOV.U32 R12, RZ, RZ, 0x3 ;  /* 0x00000003ff0c7424 */ /* 0x000fe200078e00ff */
[----:B------:R-:W-:-:S07]  /*2f610*/  MOV R2, R14 ;  /* 0x0000000e00027202 */ /* 0x000fce0000000f00 */
[----:B------:R-:W-:Y:S05]  /*2f620*/  WARPSYNC.COLLECTIVE R15, `(.L_x_2124) ;  /* 0x000000000f087348 */ /* 0x000fea0003c00000 */
[----:B------:R0:W1:Y:S02]  /*2f630*/  SHFL.IDX P6, R14, R13, R12, R11 ;  /* 0x0000000c0d0e7389 */ /* 0x00006400000c000b */
[----:B01----:R-:W-:Y:S01]  /*2f640*/  ENDCOLLECTIVE ;  /* 0x000000000000791b */ /* 0x003fe20003800000 */
.L_x_2124:
[----:B------:R-:W-:-:S05]  /*2f650*/  IADD3 R2, P0, R2, R4, RZ ;  /* 0x0000000402027210 */ /* 0x000fca0007f1e0ff */
[----:B------:R-:W-:-:S05]  /*2f660*/  IMAD.X R3, RZ, RZ, R35, P0 ;  /* 0x000000ffff037224 */ /* 0x000fca00000e0623 */
[----:B------:R-:W-:Y:S01]  /*2f670*/  @!PT LDS RZ, [RZ] ;  /* 0x00000000fffff984 */ /* 0x000fe20000000800 */
[----:B------:R-:W-:Y:S01]  /*2f680*/  @!PT LDS RZ, [RZ] ;  /* 0x00000000fffff984 */ /* 0x000fe20000000800 */
[----:B------:R-:W-:Y:S01]  /*2f690*/  @!PT LDS RZ, [RZ] ;  /* 0x00000000fffff984 */ /* 0x000fe20000000800 */
[----:B------:R0:W-:Y:S01]  /*2f6a0*/  LDGSTS.E.BYPASS.LTC128B.128 [R9+0x21400], desc[UR60][R2.64], !P3 ;  /* 0x2140000002097fae */ /* 0x0001e2000d901d7c */
[C---:B------:R-:W-:Y:S01]  /*2f6b0*/  LOP3.LUT P3, RZ, R16.reuse, 0x8000, RZ, 0xc0, !PT ;  /* 0x0000800010ff7812 */ /* 0x040fe2000786c0ff */
[----:B------:R-:W-:Y:S02]  /*2f6c0*/  IMAD.MOV.U32 R13, RZ, RZ, R8 ;  /* 0x000000ffff0d7224 */ /* 0x000fe400078e0008 */
        /* <DEDUP_REMOVED lines=9> */
.L_x_2125:
[----:B------:R-:W-:Y:S01]  /*2f760*/  MOV R2, R14 ;  /* 0x0000000e00027202 */ /* 0x000fe20000000f00 */
[----:B------:R-:W-:Y:S06]  /*2f770*/  BRA `(.L_x_2126) ;  /* 0xffffffa400dc7947 */ /* 0x000fec000383ffff */
.L_x_1958:
[----:B-1----:R1:W2:Y:S02]  /*2f780*/  SYNCS.PHASECHK.TRANS64.TRYWAIT P0, [R7+URZ+0x30860], R2 ;  /* 0x03086002070075a7 */ /* 0x0022a4000800017f */
[----:B--2---:R-:W-:Y:S05]  /*2f790*/  @!P0 NANOSLEEP.SYNCS 0x989680 ;  /* 0x009896800000895d */ /* 0x004fea0003900000 */
[----:B------:R-:W2:Y:S02]  /*2f7a0*/  @!P0 SYNCS.PHASECHK.TRANS64 P0, [R7+URZ+0x30860], R2 ;  /* 0x03086002070085a7 */ /* 0x000ea4000800007f */
[----:B--2---:R-:W-:Y:S05]  /*2f7b0*/  @!P0 BRA `(.L_x_1958) ;  /* 0xfffffffc00f08947 */ /* 0x004fea000383ffff */
[----:B------:R-:W-:Y:S05]  /*2f7c0*/  BRA `(.L_x_2127) ;  /* 0xffffffa800547947 */ /* 0x000fea000383ffff */
.L_x_1959:
        /* <DEDUP_REMOVED lines=8> */
.L_x_2129:
[----:B------:R-:W-:Y:S05]  /*2f850*/  BSYNC B1 ;  /* 0x0000000000017941 */ /* 0x000fea0003800000 */
.L_x_2128:
[----:B------:R-:W-:Y:S01]  /*2f860*/  MOV R13, R18 ;  /* 0x00000012000d7202 */ /* 0x000fe20000000f00 */
[----:B------:R-:W-:Y:S01]  /*2f870*/  IMAD.MOV.U32 R12, RZ, RZ, RZ ;  /* 0x000000ffff0c7224 */ /* 0x000fe200078e00ff */
[----:B------:R-:W-:Y:S01]  /*2f880*/  LEA R6, R6, R17, 0x1 ;  /* 0x0000001106067211 */ /* 0x000fe200078e08ff */
[----:B------:R-:W-:Y:S02]  /*2f890*/  IMAD.MOV.U32 R11, RZ, RZ, 0x181f ;  /* 0x0000181fff0b7424 */ /* 0x000fe400078e00ff */
[----:B------:R-:W-:Y:S02]  /*2f8a0*/  IMAD.MOV.U32 R15, RZ, RZ, -0x1 ;  /* 0xffffffffff0f7424 */ /* 0x000fe400078e00ff */
[----:B------:R-:W-:-:S07]  /*2f8b0*/  IMAD.MOV.U32 R3, RZ, RZ, R14 ;  /* 0x000000ffff037224 */ /* 0x000fce00078e000e */
[----:B------:R-:W-:Y:S05]  /*2f8c0*/  WARPSYNC.COLLECTIVE R15, `(.L_x_2130) ;  /* 0x000000000f087348 */ /* 0x000fea0003c00000 */
[----:B------:R0:W1:Y:S02]  /*2f8d0*/  SHFL.IDX P6, R14, R13, R12, R11 ;  /* 0x0000000c0d0e7389 */ /* 0x00006400000c000b */
[----:B01----:R-:W-:Y:S01]  /*2f8e0*/  ENDCOLLECTIVE ;  /* 0x000000000000791b */ /* 0x003fe20003800000 */
.L_x_2130:
[----:B------:R-:W-:Y:S02]  /*2f8f0*/  IMAD.MOV.U32 R13, RZ, RZ, R19 ;  /* 0x000000ffff0d7224 */ /* 0x000fe400078e0013 */
[----:B------:R-:W-:Y:S02]  /*2f900*/  IMAD.MOV.U32 R12, RZ, RZ, 0x1 ;  /* 0x00000001ff0c7424 */ /* 0x000fe400078e00ff */
[----:B------:R-:W-:-:S07]  /*2f910*/  IMAD.MOV.U32 R2, RZ, RZ, R14 ;  /* 0x000000ffff027224 */ /* 0x000fce00078e000e */
[----:B------:R-:W-:Y:S05]  /*2f920*/  WARPSYNC.COLLECTIVE R15, `(.L_x_2131) ;  /* 0x000000000f087348 */ /* 0x000fea0003c00000 */
[----:B------:R0:W1:Y:S02]  /*2f930*/  SHFL.IDX P6, R14, R13, R12, R11 ;  /* 0x0000000c0d0e7389 */ /* 0x00006400000c000b */
[----:B01----:R-:W-:Y:S01]  /*2f940*/  ENDCOLLECTIVE ;  /* 0x000000000000791b */ /* 0x003fe20003800000 */
.L_x_2131:
        /* <DEDUP_REMOVED lines=18> */
.L_x_2132:
[----:B------:R-:W-:Y:S02]  /*2fa70*/  IMAD.MOV.U32 R13, RZ, RZ, R19 ;  /* 0x000000ffff0d7224 */ /* 0x000fe400078e0013 */
[----:B------:R-:W-:Y:S02]  /*2fa80*/  IMAD.MOV.U32 R12, RZ, RZ, 0x2 ;  /* 0x00000002ff0c7424 */ /* 0x000fe400078e00ff */
[----:B------:R-:W-:-:S07]  /*2fa90*/  IMAD.MOV.U32 R2, RZ, RZ, R14 ;  /* 0x000000ffff027224 */ /* 0x000fce00078e000e */
[----:B------:R-:W-:Y:S05]  /*2faa0*/  WARPSYNC.COLLECTIVE R15, `(.L_x_2133) ;  /* 0x000000000f087348 */ /* 0x000fea0003c00000 */
[----:B------:R0:W1:Y:S02]  /*2fab0*/  SHFL.IDX P6, R14, R13, R12, R11 ;  /* 0x0000000c0d0e7389 */ /* 0x00006400000c000b */
[----:B01----:R-:W-:Y:S01]  /*2fac0*/  ENDCOLLECTIVE ;  /* 0x000000000000791b */ /* 0x003fe20003800000 */
.L_x_2133:
[----:B------:R-:W-:-:S04]  /*2fad0*/  IADD3 R2, P0, R2, R4, RZ ;  /* 0x0000000402027210 */ /* 0x000fc80007f1e0ff */
[----:B------:R-:W-:Y:S02]  /*2fae0*/  IADD3.X R3, RZ, R3, RZ, P0, !PT ;  /* 0x00000003ff037210 */ /* 0x000fe400007fe4ff */
        /* <DEDUP_REMOVED lines=16> */
.L_x_2134:
[----:B------:R-:W-:Y:S02]  /*2fbf0*/  IMAD.MOV.U32 R13, RZ, RZ, R19 ;  /* 0x000000ffff0d7224 */ /* 0x000fe400078e0013 */
[----:B------:R-:W-:Y:S02]  /*2fc00*/  IMAD.MOV.U32 R12, RZ, RZ, 0x3 ;  /* 0x00000003ff0c7424 */ /* 0x000fe400078e00ff */
[----:B------:R-:W-:-:S07]  /*2fc10*/  IMAD.MOV.U32 R2, RZ, RZ, R14 ;  /* 0x000000ffff027224 */ /* 0x000fce00078e000e */
[----:B------:R-:W-:Y:S05]  /*2fc20*/  WARPSYNC.COLLECTIVE R15, `(.L_x_2135) ;  /* 0x000000000f087348 */ /* 0x000fea0003c00000 */
[----:B------:R0:W1:Y:S02]  /*2fc30*/  SHFL.IDX P6, R14, R13, R12, R11 ;  /* 0x0000000c0d0e7389 */ /* 0x00006400000c000b */
[----:B01----:R-:W-:Y:S01]  /*2fc40*/  ENDCOLLECTIVE ;  /* 0x000000000000791b */ /* 0x003fe20003800000 */
.L_x_2135:
[----:B------:R-:W-:-:S04]  /*2fc50*/  IADD3 R2, P0, R2, R4, RZ ;  /* 0x0000000402027210 */ /* 0x000fc80007f1e0ff */
[----:B------:R-:W-:Y:S02]  /*2fc60*/  IADD3.X R3, RZ, R3, RZ, P0, !PT ;  /* 0x00000003ff037210 */ /* 0x000fe400007fe4ff */
        /* <DEDUP_REMOVED lines=11> */
.L_x_2136:
[----:B------:R-:W-:Y:S01]  /*2fd20*/  @!PT LDS RZ, [RZ] ;  /* 0x00000000fffff984 */ /* 0x000fe20000000800 */
[----:B------:R-:W-:Y:S01]  /*2fd30*/  @!PT LDS RZ, [RZ] ;  /* 0x00000000fffff984 */ /* 0x000fe20000000800 */
[----:B------:R-:W-:Y:S01]  /*2fd40*/  @!PT LDS RZ, [RZ] ;  /* 0x00000000fffff984 */ /* 0x000fe20000000800 */
[----:B------:R-:W-:Y:S01]  /*2fd50*/  LDGSTS.E.BYPASS.LTC128B.128 [R6+0x3400], desc[UR60][R2.64+0x80], !P0 ;  /* 0x0340008002067fae */ /* 0x000fe2000c101d7c */
[----:B------:R-:W-:-:S13]  /*2fd60*/  ISETP.LT.OR P0, PT, R8, 0x21, P2 ;  /* 0x000000210800780c */ /* 0x000fda0001701670 */
[----:B------:R-:W-:Y:S01]  /*2fd70*/  LDGSTS.E.BYPASS.LTC128B.128 [R6+0x5400], desc[UR60][R2.64+0x100], !P0 ;  /* 0x0540010002067fae */ /* 0x000fe2000c101d7c */
[----:B------:R-:W-:-:S13]  /*2fd80*/  ISETP.LT.OR P0, PT, R8, 0x21, P1 ;  /* 0x000000210800780c */ /* 0x000fda0000f01670 */
[----:B------:R0:W-:Y:S02]  /*2fd90*/  LDGSTS.E.BYPASS.LTC128B.128 [R6+0x7400], desc[UR60][R2.64+0x180], !P0 ;  /* 0x0740018002067fae */ /* 0x0001e4000c101d7c */
[----:B0-----:R-:W-:Y:S01]  /*2fda0*/  IMAD.MOV.U32 R2, RZ, RZ, R14 ;  /* 0x000000ffff027224 */ /* 0x001fe200078e000e */
[----:B------:R-:W-:Y:S06]  /*2fdb0*/  BRA `(.L_x_2137) ;  /* 0xffffffa400a07947 */ /* 0x000fec000383ffff */
.L_x_1967:
[----:B0-----:R0:W2:Y:S02]  /*2fdc0*/  SYNCS.PHASECHK.TRANS64.TRYWAIT P0, [R4+URZ+0x30860], R3 ;  /* 0x03086003040075a7 */ /* 0x0010a4000800017f */
[----:B--2---:R-:W-:Y:S05]  /*2fdd0*/  @!P0 NANOSLEEP.SYNCS 0x989680 ;  /* 0x009896800000895d */ /* 0x004fea0003900000 */
[----:B------:R-:W2:Y:S02]  /*2fde0*/  @!P0 SYNCS.PHASECHK.TRANS64 P0, [R4+URZ+0x30860], R3 ;  /* 0x03086003040085a7 */ /* 0x000ea4000800007f */
[----:B--2---:R-:W-:Y:S05]  /*2fdf0*/  @!P0 BRA `(.L_x_1967) ;  /* 0xfffffffc00f08947 */ /* 0x004fea000383ffff */
[----:B------:R-:W-:Y:S05]  /*2fe00*/  BRA `(.L_x_2138) ;  /* 0xffffffa800c47947 */ /* 0x000fea000383ffff */
.L_x_1968:
[----:B------:R-:W-:Y:S01]  /*2fe10*/  BSSY B0, `(.L_x_2139) ;  /* 0x0000008000007945 */ /* 0x000fe20003800000 */
[----:B------:R-:W-:Y:S01]  /*2fe20*/  MOV R13, R19 ;  /* 0x00000013000d7202 */ /* 0x000fe20000000f00 */
[----:B------:R-:W-:Y:S02]  /*2fe30*/  IMAD.MOV.U32 R12, RZ, RZ, RZ ;  /* 0x000000ffff0c7224 */ /* 0x000fe400078e00ff */
[----:B------:R-:W-:Y:S02]  /*2fe40*/  IMAD.MOV.U32 R11, RZ, RZ, 0x181f ;  /* 0x0000181fff0b7424 */ /* 0x000fe400078e00ff */
[----:B------:R-:W-:-:S07]  /*2fe50*/  IMAD.MOV.U32 R15, RZ, RZ, -0x1 ;  /* 0xffffffffff0f7424 */ /* 0x000fce00078e00ff */
[----:B01----:R-:W-:Y:S05]  /*2fe60*/  WARPSYNC.COLLECTIVE R15, `(.L_x_2140) ;  /* 0x000000000f087348 */ /* 0x003fea0003c00000 */
[----:B------:R2:W3:Y:S02]  /*2fe70*/  SHFL.IDX P6, R14, R13, R12, R11 ;  /* 0x0000000c0d0e7389 */ /* 0x0004e400000c000b */
[----:B0123--:R-:W-:Y:S01]  /*2fe80*/  ENDCOLLECTIVE ;  /* 0x000000000000791b */ /* 0x00ffe20003800000 */
.L_x_2140:
[----:B------:R-:W-:Y:S05]  /*2fe90*/  BSYNC B0 ;  /* 0x0000000000007941 */ /* 0x000fea0003800000 */
.L_x_2139:
[----:B------:R-:W-:Y:S01]  /*2fea0*/  IMAD.MOV.U32 R13, RZ, RZ, R18 ;  /* 0x000000ffff0d7224 */ /* 0x000fe200078e0012 */
[----:B------:R-:W-:Y:S01]  /*2feb0*/  MOV R12, RZ ;  /* 0x000000ff000c7202 */ /* 0x000fe20000000f00 */
[----:B------:R-:W-:Y:S01]  /*2fec0*/  IMAD.MOV.U32 R11, RZ, RZ, 0x181f ;  /* 0x0000181fff0b7424 */ /* 0x000fe200078e00ff */
[C---:B------:R-:W-:Y:S01]  /*2fed0*/  LOP3.LUT R7, R36.reuse, 0x40, RZ, 0xfc, !PT ;  /* 0x0000004024077812 */ /* 0x040fe200078efcff */
[----:B------:R-:W-:Y:S01]  /*2fee0*/  IMAD.MOV.U32 R15, RZ, RZ, -0x1 ;  /* 0xffffffffff0f7424 */ /* 0x000fe200078e00ff */
[C---:B------:R-:W-:Y:S01]  /*2fef0*/  LOP3.LUT R6, R36.reuse, 0x80, RZ, 0xfc, !PT ;  /* 0x0000008024067812 */ /* 0x040fe200078efcff */
[----:B------:R-:W-:Y:S02]  /*2ff00*/  IMAD.MOV.U32 R3, RZ, RZ, R14 ;  /* 0x000000ffff037224 */ /* 0x000fe400078e000e */
[----:B------:R-:W-:-:S07]  /*2ff10*/  IMAD.SHL.U32 R8, R36, 0x2, RZ ;  /* 0x0000000224087824 */ /* 0x000fce00078e00ff */
[----:B------:R-:W-:Y:S05]  /*2ff20*/  WARPSYNC.COLLECTIVE R15, `(.L_x_2141) ;  /* 0x000000000f087348 */ /* 0x000fea0003c00000 */
[----:B------:R0:W1:Y:S02]  /*2ff30*/  SHFL.IDX P6, R14, R13, R12, R11 ;  /* 0x0000000c0d0e7389 */ /* 0x00006400000c000b */
[----:B01----:R-:W-:Y:S01]  /*2ff40*/  ENDCOLLECTIVE ;  /* 0x000000000000791b */ /* 0x003fe20003800000 */
.L_x_2141:
[----:B------:R-:W-:Y:S01]  /*2ff50*/  ULDC UR4, c[0x0][0x2f4] ;  /* 0x0000bd0000047ab9 */ /* 0x000fe20000000800 */
[----:B------:R-:W-:Y:S01]  /*2ff60*/  IMAD R0, R0, 0x2, R17 ;  /* 0x0000000200007824 */ /* 0x000fe200078e0211 */
[----:B------:R-:W-:Y:S02]  /*2ff70*/  ISETP.GE.AND P3, PT, R36, UR4, PT ;  /* 0x0000000424007c0c */ /* 0x000fe4000bf66270 */
[----:B------:R-:W-:Y:S02]  /*2ff80*/  ISETP.GE.AND P2, PT, R7, UR4, PT ;  /* 0x0000000407007c0c */ /* 0x000fe4000bf46270 */
[----:B------:R-:W-:Y:S02]  /*2ff90*/  ISETP.LT.OR P4, PT, R5, 0x1, P3 ;  /* 0x000000010500780c */ /* 0x000fe40001f81670 */
[----:B------:R-:W-:Y:S02]  /*2ffa0*/  ISETP.GE.AND P1, PT, R6, UR4, PT ;  /* 0x0000000406007c0c */ /* 0x000fe4000bf26270 */
[----:B------:R-:W-:Y:S01]  /*2ffb0*/  MOV R13, R19 ;  /* 0x00000013000d7202 */ /* 0x000fe20000000f00 */
        /* <DEDUP_REMOVED lines=14> */
.L_x_2142:
[----:B------:R-:W-:Y:S01]  /*300a0*/  @!PT LDS RZ, [RZ] ;  /* 0x00000000fffff984 */ /* 0x000fe20000000800 */
[----:B------:R-:W-:Y:S01]  /*300b0*/  @!PT LDS RZ, [RZ] ;  /* 0x00000000fffff984 */ /* 0x000fe20000000800 */
[----:B------:R-:W-:Y:S01]  /*300c0*/  @!PT LDS RZ, [RZ] ;  /* 0x00000000fffff984 */ /* 0x000fe20000000800 */
[----:B------:R-:W-:Y:S01]  /*300d0*/  LDGSTS.E.BYPASS.LTC128B.128 [R0+0x4400], desc[UR60][R2.64+0x100], !P4 ;  /* 0x0440010002007fae */ /* 0x000fe2000e101d7c */
[----:B------:R-:W-:Y:S01]  /*300e0*/  ISETP.LT.OR P4, PT, R5, 0x1, P0 ;  /* 0x000000010500780c */ /* 0x000fe20000781670 */
[----:B------:R-:W-:-:S12]  /*300f0*/  IMAD.MOV.U32 R13, RZ, RZ, R18 ;  /* 0x000000ffff0d7224 */ /* 0x000fd800078e0012 */
[----:B------:R0:W-:Y:S02]  /*30100*/  LDGSTS.E.BYPASS.LTC128B.128 [R0+0x6400], desc[UR60][R2.64+0x180], !P4 ;  /* 0x0640018002007fae */ /* 0x0001e4000e101d7c */
[----:B0-----:R-:W-:-:S07]  /*30110*/  IMAD.MOV.U32 R3, RZ, RZ, R14 ;  /* 0x000000ffff037224 */ /* 0x001fce00078e000e */
[----:B------:R-:W-:Y:S05]  /*30120*/  WARPSYNC.COLLECTIVE R15, `(.L_x_2143) ;  /* 0x000000000f087348 */ /* 0x000fea0003c00000 */
[----:B------:R0:W1:Y:S02]  /*30130*/  SHFL.IDX P6, R14, R13, R12, R11 ;  /* 0x0000000c0d0e7389 */ /* 0x00006400000c000b */
[----:B01----:R-:W-:Y:S01]  /*30140*/  ENDCOLLECTIVE ;  /* 0x000000000000791b */ /* 0x003fe20003800000 */
.L_x_2143:
[----:B------:R-:W-:Y:S01]  /*30150*/  IMAD.MOV.U32 R13, RZ, RZ, R19 ;  /* 0x000000ffff0d7224 */ /* 0x000fe200078e0013 */
[----:B------:R-:W-:Y:S02]  /*30160*/  MOV R12, 0x2 ;  /* 0x00000002000c7802 */ /* 0x000fe40000000f00 */
[----:B------:R-:W-:-:S13]  /*30170*/  IADD3 R2, P4, R14, R8, RZ ;  /* 0x000000080e027210 */ /* 0x000fda0007f9e0ff */
[----:B------:R-:W-:Y:S05]  /*30180*/  WARPSYNC.COLLECTIVE R15, `(.L_x_2144) ;  /* 0x000000000f087348 */ /* 0x000fea0003c00000 */
[----:B------:R0:W1:Y:S02]  /*30190*/  SHFL.IDX P6, R14, R13, R12, R11 ;  /* 0x0000000c0d0e7389 */ /* 0x00006400000c000b */
[----:B01----:R-:W-:Y:S01]  /*301a0*/  ENDCOLLECTIVE ;  /* 0x000000000000791b */ /* 0x003fe20003800000 */
.L_x_2144:
        /* <DEDUP_REMOVED lines=12> */
.L_x_2145:
        /* <DEDUP_REMOVED lines=14> */
.L_x_2146:
        /* <DEDUP_REMOVED lines=12> */
.L_x_2147:
        /* <DEDUP_REMOVED lines=9> */
.L_x_1973:
        /* <DEDUP_REMOVED lines=8> */
.L_x_2150:
[----:B------:R-:W-:Y:S05]  /*30520*/  BSYNC B0 ;  /* 0x0000000000007941 */ /* 0x000fea0003800000 */
.L_x_2149:
[----:B------:R-:W-:Y:S01]  /*30530*/  IMAD.MOV.U32 R13, RZ, RZ, R24 ;  /* 0x000000ffff0d7224 */ /* 0x000fe200078e0018 */
[----:B------:R-:W-:Y:S01]  /*30540*/  MOV R0, R14 ;  /* 0x0000000e00007202 */ /* 0x000fe20000000f00 */
[----:B------:R-:W-:Y:S01]  /*30550*/  IMAD.MOV.U32 R12, RZ, RZ, 0x1 ;  /* 0x00000001ff0c7424 */ /* 0x000fe200078e00ff */
[----:B------:R-:W-:Y:S01]  /*30560*/  IADD3 R9, R27, R10, RZ ;  /* 0x0000000a1b097210 */ /* 0x000fe20007ffe0ff */
[----:B------:R-:W-:Y:S02]  /*30570*/  IMAD.MOV.U32 R11, RZ, RZ, 0x1f ;  /* 0x0000001fff0b7424 */ /* 0x000fe400078e00ff */
[----:B------:R-:W-:-:S07]  /*30580*/  IMAD.MOV.U32 R15, RZ, RZ, -0x1 ;  /* 0xffffffffff0f7424 */ /* 0x000fce00078e00ff */
[----:B------:R-:W-:Y:S05]  /*30590*/  WARPSYNC.COLLECTIVE R15, `(.L_x_2151) ;  /* 0x000000000f087348 */ /* 0x000fea0003c00000 */
[----:B------:R0:W1:Y:S02]  /*305a0*/  SHFL.IDX P6, R14, R13, R12, R11 ;  /* 0x0000000c0d0e7389 */ /* 0x00006400000c000b */
[----:B01----:R-:W-:Y:S01]  /*305b0*/  ENDCOLLECTIVE ;  /* 0x000000000000791b */ /* 0x003fe20003800000 */
.L_x_2151:
[----:B------:R-:W-:Y:S02]  /*305c0*/  ULDC UR4, c[0x0][0xc3c] ;  /* 0x00030f0000047ab9 */ /* 0x000fe40000000800 */
[----:B------:R-:W-:-:S13]  /*305d0*/  ISETP.GE.OR P1, PT, R9, UR4, !P0 ;  /* 0x0000000409007c0c */ /* 0x000fda000c726670 */
[----:B------:R-:W0:Y:S08]  /*305e0*/  @!P1 LDC.64 R2, c[0x0][0xc80] ;  /* 0x00032000ff029b82 */ /* 0x000e300000000a00 */
[----:B------:R-:W1:Y:S01]  /*305f0*/  @!P1 LDC.64 R4, c[0x0][0xc78] ;  /* 0x00031e00ff049b82 */ /* 0x000e620000000a00 */
[----:B------:R-:W-:Y:S01]  /*30600*/  CS2R R24, SRZ ;  /* 0x0000000000187805 */ /* 0x000fe2000001ff00 */
[----:B------:R-:W-:-:S02]  /*30610*/  IMAD.MOV.U32 R8, RZ, RZ, RZ ;  /* 0x000000ffff087224 */ /* 0x000fc400078e00ff */
[----:B------:R-:W-:Y:S02]  /*30620*/  IMAD.MOV.U32 R11, RZ, RZ, RZ ;  /* 0x000000ffff0b7224 */ /* 0x000fe400078e00ff */
[----:B------:R-:W-:Y:S02]  /*30630*/  IMAD.MOV.U32 R6, RZ, RZ, R14 ;  /* 0x000000ffff067224 */ /* 0x000fe400078e000e */
[----:B0-----:R-:W-:-:S05]  /*30640*/  @!P1 IMAD.WIDE R2, R9, 0x4, R2 ;  /* 0x0000000409029825 */ /* 0x001fca00078e0202 */
[----:B------:R1:W2:Y:S02]  /*30650*/  @!P1 LDG.E R7, desc[UR60][R2.64] ;  /* 0x0000003c02079981 */ /* 0x0002a4000c1e1900 */
[----:B-1----:R-:W-:-:S05]  /*30660*/  @!P1 IMAD.WIDE R2, R9, 0x4, R4 ;  /* 0x0000000409029825 */ /* 0x002fca00078e0204 */
[----:B------:R-:W3:Y:S01]  /*30670*/  @!P1 LDG.E R4, desc[UR60][R2.64] ;  /* 0x0000003c02049981 */ /* 0x000ee2000c1e1900 */
[C---:B------:R-:W-:Y:S02]  /*30680*/  ISETP.GE.U32.AND P2, PT, R10.reuse, 0x2, PT ;  /* 0x000000020a00780c */ /* 0x040fe40003f46070 */
[C---:B------:R-:W-:Y:S02]  /*30690*/  ISETP.GE.U32.AND P3, PT, R10.reuse, 0x4, PT ;  /* 0x000000040a00780c */ /* 0x040fe40003f66070 */
[C---:B------:R-:W-:Y:S02]  /*306a0*/  ISETP.GE.U32.AND P4, PT, R10.reuse, 0x8, PT ;  /* 0x000000080a00780c */ /* 0x040fe40003f86070 */
[C---:B------:R-:W-:Y:S01]  /*306b0*/  ISETP.GE.U32.AND P5, PT, R10.reuse, 0x10, PT ;  /* 0x000000100a00780c */ /* 0x040fe20003fa6070 */
[----:B--2---:R-:W-:Y:S02]  /*306c0*/  @!P1 IMAD.MOV.U32 R25, RZ, RZ, R7 ;  /* 0x000000ffff199224 */ /* 0x004fe400078e0007 */
[----:B---3--:R-:W-:Y:S01]  /*306d0*/  @!P1 IMAD.MOV.U32 R8, RZ, RZ, R4 ;  /* 0x000000ffff089224 */ /* 0x008fe200078e0004 */
[----:B------:R-:W-:-:S03]  /*306e0*/  ISETP.NE.AND P1, PT, R10, RZ, PT ;  /* 0x000000ff0a00720c */ /* 0x000fc60003f25270 */
[----:B------:R-:W-:-:S10]  /*306f0*/  IMAD R13, R8, R25, RZ ;  /* 0x00000019080d7224 */ /* 0x000fd400078e02ff */
[----:B------:R-:W-:Y:S05]  /*30700*/  WARPSYNC.COLLECTIVE R15, `(.L_x_2152) ;  /* 0x000000000f087348 */ /* 0x000fea0003c00000 */
[----:B------:R0:W1:Y:S02]  /*30710*/  SHFL.UP P6, R14, R13, R12, R11 ;  /* 0x0400000c0d0e7389 */ /* 0x00006400000c000b */
[----:B01----:R-:W-:Y:S01]  /*30720*/  ENDCOLLECTIVE ;  /* 0x000000000000791b */ /* 0x003fe20003800000 */
.L_x_2152:
[----:B------:R-:W-:Y:S01]  /*30730*/  IMAD.MOV.U32 R12, RZ, RZ, 0x2 ;  /* 0x00000002ff0c7424 */ /* 0x000fe200078e00ff */
[----:B------:R-:W-:-:S05]  /*30740*/  SEL R4, R14, RZ, P1 ;  /* 0x000000ff0e047207 */ /* 0x000fca0000800000 */
[----:B------:R-:W-:-:S05]  /*30750*/  IMAD.IADD R4, R13, 0x1, R4 ;  /* 0x000000010d047824 */ /* 0x000fca00078e0204 */
[----:B------:R-:W-:-:S07]  /*30760*/  MOV R13, R4 ;  /* 0x00000004000d7202 */ /* 0x000fce0000000f00 */
[----:B------:R-:W-:Y:S05]  /*30770*/  WARPSYNC.COLLECTIVE R15, `(.L_x_2153) ;  /* 0x000000000f087348 */ /* 0x000fea0003c00000 */
[----:B------:R0:W1:Y:S02]  /*30780*/  SHFL.UP P6, R14, R13, R12, R11 ;  /* 0x0400000c0d0e7389 */ /* 0x00006400000c000b */
[----:B01----:R-:W-:Y:S01]  /*30790*/  ENDCOLLECTIVE ;  /* 0x000000000000791b */ /* 0x003fe20003800000 */
.L_x_2153:
[----:B------:R-:W-:Y:S01]  /*307a0*/  IMAD.MOV.U32 R12, RZ, RZ, 0x4 ;  /* 0x00000004ff0c7424 */ /* 0x000fe200078e00ff */
[----:B------:R-:W-:-:S05]  /*307b0*/  SEL R3, R14, RZ, P2 ;  /* 0x000000ff0e037207 */ /* 0x000fca0001000000 */
[----:B------:R-:W-:-:S04]  /*307c0*/  IMAD.IADD R2, R4, 0x1, R3 ;  /* 0x0000000104027824 */ /* 0x000fc800078e0203 */
[----:B------:R-:W-:-:S07]  /*307d0*/  IMAD.MOV.U32 R13, RZ, RZ, R2 ;  /* 0x000000ffff0d7224 */ /* 0x000fce00078e0002 */
[----:B------:R-:W-:Y:S05]  /*307e0*/  WARPSYNC.COLLECTIVE R15, `(.L_x_2154) ;  /* 0x000000000f087348 */ /* 0x000fea0003c00000 */
[----:B------:R0:W1:Y:S02]  /*307f0*/  SHFL.UP P6, R14, R13, R12, R11 ;  /* 0x0400000c0d0e7389 */ /* 0x00006400000c000b */
[----:B01----:R-:W-:Y:S01]  /*30800*/  ENDCOLLECTIVE ;  /* 0x000000000000791b */ /* 0x003fe20003800000 */
.L_x_2154:
[----:B------:R-:W-:Y:S01]  /*30810*/  IMAD.MOV.U32 R12, RZ, RZ, 0x8 ;  /* 0x00000008ff0c7424 */ /* 0x000fe200078e00ff */
[----:B------:R-:W-:-:S05]  /*30820*/  SEL R3, R14, RZ, P3 ;  /* 0x000000ff0e037207 */ /* 0x000fca0001800000 */
[----:B------:R-:W-:-:S05]  /*30830*/  IMAD.IADD R3, R2, 0x1, R3 ;  /* 0x0000000102037824 */ /* 0x000fca00078e0203 */
[----:B------:R-:W-:-:S07]  /*30840*/  MOV R13, R3 ;  /* 0x00000003000d7202 */ /* 0x000fce0000000f00 */
[----:B------:R-:W-:Y:S05]  /*30850*/  WARPSYNC.COLLECTIVE R15, `(.L_x_2155) ;  /* 0x000000000f087348 */ /* 0x000fea0003c00000 */
[----:B------:R0:W1:Y:S02]  /*30860*/  SHFL.UP P6, R14, R13, R12, R11 ;  /* 0x0400000c0d0e7389 */ /* 0x00006400000c000b */
[----:B01----:R-:W-:Y:S01]  /*30870*/  ENDCOLLECTIVE ;  /* 0x000000000000791b */ /* 0x003fe20003800000 */
.L_x_2155:
[----:B------:R-:W-:Y:S01]  /*30880*/  IMAD.MOV.U32 R12, RZ, RZ, 0x10 ;  /* 0x00000010ff0c7424 */ /* 0x000fe200078e00ff */
[----:B------:R-:W-:-:S05]  /*30890*/  SEL R4, R14, RZ, P4 ;  /* 0x000000ff0e047207 */ /* 0x000fca0002000000 */
[----:B------:R-:W-:-:S04]  /*308a0*/  IMAD.IADD R4, R3, 0x1, R4 ;  /* 0x0000000103047824 */ /* 0x000fc800078e0204 */
[----:B------:R-:W-:-:S07]  /*308b0*/  IMAD.MOV.U32 R13, RZ, RZ, R4 ;  /* 0x000000ffff0d7224 */ /* 0x000fce00078e0004 */
[----:B------:R-:W-:Y:S05]  /*308c0*/  WARPSYNC.COLLECTIVE R15, `(.L_x_2156) ;  /* 0x000000000f087348 */ /* 0x000fea0003c00000 */
[----:B------:R0:W1:Y:S02]  /*308d0*/  SHFL.UP P6, R14, R13, R12, R11 ;  /* 0x0400000c0d0e7389 */ /* 0x00006400000c000b */
[----:B01----:R-:W-:Y:S01]  /*308e0*/  ENDCOLLECTIVE ;  /* 0x000000000000791b */ /* 0x003fe20003800000 */
.L_x_2156:
[----:B------:R-:W-:Y:S02]  /*308f0*/  IMAD.MOV.U32 R12, RZ, RZ, 0x1f ;  /* 0x0000001fff0c7424 */ /* 0x000fe400078e00ff */
[----:B------:R-:W-:Y:S01]  /*30900*/  IMAD.MOV.U32 R11, RZ, RZ, 0x1f ;  /* 0x0000001fff0b7424 */ /* 0x000fe200078e00ff */
[----:B------:R-:W-:-:S05]  /*30910*/  SEL R3, R14, RZ, P5 ;  /* 0x000000ff0e037207 */ /* 0x000fca0002800000 */
[----:B------:R-:W-:-:S05]  /*30920*/  IMAD.IADD R3, R4, 0x1, R3 ;  /* 0x0000000104037824 */ /* 0x000fca00078e0203 */
[----:B------:R-:W-:-:S07]  /*30930*/  MOV R13, R3 ;  /* 0x00000003000d7202 */ /* 0x000fce0000000f00 */
[----:B------:R-:W-:Y:S05]  /*30940*/  WARPSYNC.COLLECTIVE R15, `(.L_x_2157) ;  /* 0x000000000f087348 */ /* 0x000fea0003c00000 */
[----:B------:R0:W1:Y:S02]  /*30950*/  SHFL.IDX P6, R14, R13, R12, R11 ;  /* 0x0000000c0d0e7389 */ /* 0x00006400000c000b */
[----:B01----:R-:W-:Y:S01]  /*30960*/  ENDCOLLECTIVE ;  /* 0x000000000000791b */ /* 0x003fe20003800000 */
.L_x_2157:
[----:B------:R-:W-:Y:S05]  /*30970*/  BRA `(.L_x_2158) ;  /* 0xffffffa8001c7947 */ /* 0x000fea000383ffff */
.L_x_1976:
[----:B------:R-:W-:Y:S01]  /*30980*/  BSSY B0, `(.L_x_2159) ;  /* 0x0000007000007945 */ /* 0x000fe20003800000 */
[----:B------:R-:W-:Y:S02]  /*30990*/  IMAD.MOV.U32 R12, RZ, RZ, 0x1 ;  /* 0x00000001ff0c7424 */ /* 0x000fe400078e00ff */
[----:B------:R-:W-:Y:S02]  /*309a0*/  IMAD.MOV.U32 R11, RZ, RZ, RZ ;  /* 0x000000ffff0b7224 */ /* 0x000fe400078e00ff */
[----:B------:R-:W-:-:S07]  /*309b0*/  IMAD.MOV.U32 R15, RZ, RZ, -0x1 ;  /* 0xffffffffff0f7424 */ /* 0x000fce00078e00ff */
[----:B------:R-:W-:Y:S05]  /*309c0*/  WARPSYNC.COLLECTIVE R15, `(.L_x_2160) ;  /* 0x000000000f087348 */ /* 0x000fea0003c00000 */
[----:B------:R0:W1:Y:S02]  /*309d0*/  SHFL.UP P6, R14, R13, R12, R11 ;  /* 0x0400000c0d0e7389 */ /* 0x00006400000c000b */
[----:B01----:R-:W-:Y:S01]  /*309e0*/  ENDCOLLECTIVE ;  /* 0x000000000000791b */ /* 0x003fe20003800000 */
.L_x_2160:
[----:B------:R-:W-:Y:S05]  /*309f0*/  BSYNC B0 ;  /* 0x0000000000007941 */ /* 0x000fea0003800000 */
.L_x_2159:
[----:B------:R-:W-:Y:S01]  /*30a00*/  SEL R14, R14, RZ, P1 ;  /* 0x000000ff0e0e7207 */ /* 0x000fe20000800000 */
[----:B------:R-:W-:Y:S02]  /*30a10*/  IMAD.MOV.U32 R12, RZ, RZ, 0x2 ;  /* 0x00000002ff0c7424 */ /* 0x000fe400078e00ff */
[----:B------:R-:W-:Y:S01]  /*30a20*/  IMAD.MOV.U32 R11, RZ, RZ, RZ ;  /* 0x000000ffff0b7224 */ /* 0x000fe200078e00ff */
[----:B------:R-:W-:Y:S01]  /*30a30*/  IADD3 R13, R13, R14, RZ ;  /* 0x0000000e0d0d7210 */ /* 0x000fe20007ffe0ff */
[----:B------:R-:W-:-:S07]  /*30a40*/  IMAD.MOV.U32 R15, RZ, RZ, -0x1 ;  /* 0xffffffffff0f7424 */ /* 0x000fce00078e00ff */
[----:B------:R-:W-:Y:S05]  /*30a50*/  WARPSYNC.COLLECTIVE R15, `(.L_x_2161) ;  /* 0x000000000f087348 */ /* 0x000fea0003c00000 */
[----:B------:R0:W1:Y:S02]  /*30a60*/  SHFL.UP P6, R14, R13, R12, R11 ;  /* 0x0400000c0d0e7389 */ /* 0x00006400000c000b */
[----:B01----:R-:W-:Y:S01]  /*30a70*/  ENDCOLLECTIVE ;  /* 0x000000000000791b */ /* 0x003fe20003800000 */
.L_x_2161:
[----:B------:R-:W-:Y:S02]  /*30a80*/  MOV R12, 0x4 ;  /* 0x00000004000c7802 */ /* 0x000fe40000000f00 */
[----:B------:R-:W-:-:S05]  /*30a90*/  SEL R2, R14, RZ, P2 ;  /* 0x000000ff0e027207 */ /* 0x000fca0001000000 */
[----:B------:R-:W-:-:S04]  /*30aa0*/  IMAD.IADD R2, R13, 0x1, R2 ;  /* 0x000000010d027824 */ /* 0x000fc800078e0202 */
[----:B------:R-:W-:-:S07]  /*30ab0*/  IMAD.MOV.U32 R13, RZ, RZ, R2 ;  /* 0x000000ffff0d7224 */ /* 0x000fce00078e0002 */
[----:B------:R-:W-:Y:S05]  /*30ac0*/  WARPSYNC.COLLECTIVE R15, `(.L_x_2162) ;  /* 0x000000000f087348 */ /* 0x000fea0003c00000 */
[----:B------:R0:W1:Y:S02]  /*30ad0*/  SHFL.UP P6, R14, R13, R12, R11 ;  /* 0x0400000c0d0e7389 */ /* 0x00006400000c000b */
[----:B01----:R-:W-:Y:S01]  /*30ae0*/  ENDCOLLECTIVE ;  /* 0x000000000000791b */ /* 0x003fe20003800000 */
.L_x_2162:
[----:B------:R-:W-:Y:S01]  /*30af0*/  IMAD.MOV.U32 R12, RZ, RZ, 0x8 ;  /* 0x00000008ff0c7424 */ /* 0x000fe200078e00ff */
[----:B------:R-:W-:-:S05]  /*30b00*/  SEL R3, R14, RZ, P3 ;  /* 0x000000ff0e037207 */ /* 0x000fca0001800000 */
[----:B------:R-:W-:-:S04]  /*30b10*/  IMAD.IADD R3, R2, 0x1, R3 ;  /* 0x0000000102037824 */ /* 0x000fc800078e0203 */
[----:B------:R-:W-:-:S07]  /*30b20*/  IMAD.MOV.U32 R13, RZ, RZ, R3 ;  /* 0x000000ffff0d7224 */ /* 0x000fce00078e0003 */
[----:B------:R-:W-:Y:S05]  /*30b30*/  WARPSYNC.COLLECTIVE R15, `(.L_x_2163) ;  /* 0x000000000f087348 */ /* 0x000fea0003c00000 */
[----:B------:R0:W1:Y:S02]  /*30b40*/  SHFL.UP P6, R14, R13, R12, R11 ;  /* 0x0400000c0d0e7389 */ /* 0x00006400000c000b */
[----:B01----:R-:W-:Y:S01]  /*30b50*/  ENDCOLLECTIVE ;  /* 0x000000000000791b */ /* 0x003fe20003800000 */
.L_x_2163:
[----:B------:R-:W-:Y:S02]  /*30b60*/  MOV R12, 0x10 ;  /* 0x00000010000c7802 */ /* 0x000fe40000000f00 */
[----:B------:R-:W-:-:S05]  /*30b70*/  SEL R4, R14, RZ, P4 ;  /* 0x000000ff0e047207 */ /* 0x000fca0002000000 */
[----:B------:R-:W-:-:S04]  /*30b80*/  IMAD.IADD R4, R3, 0x1, R4 ;  /* 0x0000000103047824 */ /* 0x000fc800078e0204 */
[----:B------:R-:W-:-:S07]  /*30b90*/  IMAD.MOV.U32 R13, RZ, RZ, R4 ;  /* 0x000000ffff0d7224 */ /* 0x000fce00078e0004 */
[----:B------:R-:W-:Y:S05]  /*30ba0*/  WARPSYNC.COLLECTIVE R15, `(.L_x_2164) ;  /* 0x000000000f087348 */ /* 0x000fea0003c00000 */
[----:B------:R0:W1:Y:S02]  /*30bb0*/  SHFL.UP P6, R14, R13, R12, R11 ;  /* 0x0400000c0d0e7389 */ /* 0x00006400000c000b */
[----:B01----:R-:W-:Y:S01]  /*30bc0*/  ENDCOLLECTIVE ;  /* 0x000000000000791b */ /* 0x003fe20003800000 */
.L_x_2164:
        /* <DEDUP_REMOVED lines=8> */
.L_x_2165:
[----:B------:R-:W-:Y:S05]  /*30c50*/  BRA `(.L_x_2166) ;  /* 0xffffffa800087947 */ /* 0x000fea000383ffff */
.L_x_1978:
[----:B------:R-:W-:Y:S01]  /*30c60*/  BSSY B0, `(.L_x_2167) ;  /* 0x0000006000007945 */ /* 0x000fe20003800000 */
[----:B------:R-:W-:Y:S01]  /*30c70*/  PLOP3.LUT P6, PT, P6, PT, PT, 0x8, 0x0 ;  /* 0x000000000000781c */ /* 0x000fe200037ce170 */
[----:B------:R-:W-:-:S12]  /*30c80*/  IMAD.MOV.U32 R15, RZ, RZ, -0x1 ;  /* 0xffffffffff0f7424 */ /* 0x000fd800078e00ff */
[----:B0-----:R-:W-:Y:S05]  /*30c90*/  WARPSYNC.COLLECTIVE R15, `(.L_x_2168) ;  /* 0x000000000f087348 */ /* 0x001fea0003c00000 */
[----:B------:R-:W-:Y:S01]  /*30ca0*/  VOTE.ANY R14, PT, P6 ;  /* 0x00000000000e7806 */ /* 0x000fe200030e0100 */
[----:B0-----:R-:W-:Y:S06]  /*30cb0*/  ENDCOLLECTIVE ;  /* 0x000000000000791b */ /* 0x001fec0003800000 */
.L_x_2168:
[----:B------:R-:W-:Y:S05]  /*30cc0*/  BSYNC B0 ;  /* 0x0000000000007941 */ /* 0x000fea0003800000 */
.L_x_2167:
[----:B------:R-:W-:Y:S01]  /*30cd0*/  MOV R2, R14 ;  /* 0x0000000e00027202 */ /* 0x000fe20000000f00 */
[----:B------:R-:W-:Y:S02]  /*30ce0*/  IMAD.MOV.U32 R13, RZ, RZ, R25 ;  /* 0x000000ffff0d7224 */ /* 0x000fe400078e0019 */
[----:B------:R-:W-:Y:S01]  /*30cf0*/  IMAD.MOV.U32 R11, RZ, RZ, 0x1f ;  /* 0x0000001fff0b7424 */ /* 0x000fe200078e00ff */
[----:B------:R0:W1:Y:S01]  /*30d00*/  POPC R12, R2 ;  /* 0x00000002000c7309 */ /* 0x0000620000000000 */
[----:B------:R-:W-:-:S07]  /*30d10*/  IMAD.MOV.U32 R15, RZ, RZ, -0x1 ;  /* 0xffffffffff0f7424 */ /* 0x000fce00078e00ff */
[----:B01----:R-:W-:Y:S05]  /*30d20*/  WARPSYNC.COLLECTIVE R15, `(.L_x_2169) ;  /* 0x000000000f087348 */ /* 0x003fea0003c00000 */
[----:B-1----:R1:W2:Y:S02]  /*30d30*/  SHFL.IDX P6, R14, R13, R12, R11 ;  /* 0x0000000c0d0e7389 */ /* 0x0022a400000c000b */
[----:B012---:R-:W-:Y:S01]  /*30d40*/  ENDCOLLECTIVE ;  /* 0x000000000000791b */ /* 0x007fe20003800000 */
.L_x_2169:
[----:B------:R-:W-:Y:S02]  /*30d50*/  IMAD.IADD R27, R12, 0x1, R27 ;  /* 0x000000010c1b7824 */ /* 0x000fe400078e021b */
[----:B------:R-:W-:Y:S02]  /*30d60*/  IMAD.MOV.U32 R13, RZ, RZ, R8 ;  /* 0x000000ffff0d7224 */ /* 0x000fe400078e0008 */
[----:B------:R-:W-:-:S07]  /*30d70*/  IMAD.MOV.U32 R25, RZ, RZ, R14 ;  /* 0x000000ffff197224 */ /* 0x000fce00078e000e */
[----:B------:R-:W-:Y:S05]  /*30d80*/  WARPSYNC.COLLECTIVE R15, `(.L_x_2170) ;  /* 0x000000000f087348 */ /* 0x000fea0003c00000 */
[----:B------:R0:W1:Y:S02]  /*30d90*/  SHFL.IDX P6, R14, R13, R12, R11 ;  /* 0x0000000c0d0e7389 */ /* 0x00006400000c000b */
[----:B01----:R-:W-:Y:S01]  /*30da0*/  ENDCOLLECTIVE ;  /* 0x000000000000791b */ /* 0x003fe20003800000 */
.L_x_2170:
[----:B------:R-:W-:Y:S01]  /*30db0*/  MOV R8, R14 ;  /* 0x0000000e00087202 */ /* 0x000fe20000000f00 */
[----:B------:R-:W-:Y:S06]  /*30dc0*/  BRA `(.L_x_2171) ;  /* 0xffffffa400ec7947 */ /* 0x000fec000383ffff */
.L_x_1980:
[----:B------:R-:W-:Y:S01]  /*30dd0*/  BSSY B0, `(.L_x_2172) ;  /* 0x0000007000007945 */ /* 0x000fe20003800000 */
[----:B------:R-:W-:Y:S02]  /*30de0*/  IMAD.MOV.U32 R13, RZ, RZ, R3 ;  /* 0x000000ffff0d7224 */ /* 0x000fe400078e0003 */
[----:B------:R-:W-:Y:S02]  /*30df0*/  IMAD.MOV.U32 R11, RZ, RZ, 0x1f ;  /* 0x0000001fff0b7424 */ /* 0x000fe400078e00ff */
[----:B------:R-:W-:-:S07]  /*30e00*/  IMAD.MOV.U32 R15, RZ, RZ, -0x1 ;  /* 0xffffffffff0f7424 */ /* 0x000fce00078e00ff */
[----:B0-23--:R-:W-:Y:S05]  /*30e10*/  WARPSYNC.COLLECTIVE R15, `(.L_x_2173) ;  /* 0x000000000f087348 */ /* 0x00dfea0003c00000 */
[----:B------:R1:W4:Y:S02]  /*30e20*/  SHFL.IDX P6, R14, R13, R12, R11 ;  /* 0x0000000c0d0e7389 */ /* 0x00032400000c000b */
[----:B01234-:R-:W-:Y:S01]  /*30e30*/  ENDCOLLECTIVE ;  /* 0x000000000000791b */ /* 0x01ffe20003800000 */
.L_x_2173:
[----:B------:R-:W-:Y:S05]  /*30e40*/  BSYNC B0 ;  /* 0x0000000000007941 */ /* 0x000fea0003800000 */
.L_x_2172:
[----:B------:R-:W-:Y:S01]  /*30e50*/  IMAD.MOV.U32 R24, RZ, RZ, R14 ;  /* 0x000000ffff187224 */ /* 0x000fe200078e000e */
[----:B------:R-:W-:Y:S06]  /*30e60*/  BRA `(.L_x_1979) ;  /* 0xffffffa400dc7947 */ /* 0x000fec000383ffff */
.L_x_1986:
[----:B-1----:R1:W2:Y:S02]  /*30e70*/  SYNCS.PHASECHK.TRANS64.TRYWAIT P0, [R5+URZ+0x30820], R0 ;  /* 0x03082000050075a7 */ /* 0x0022a4000800017f */
[----:B--2---:R-:W-:Y:S05]  /*30e80*/  @!P0 NANOSLEEP.SYNCS 0x989680 ;  /* 0x009896800000895d */ /* 0x004fea0003900000 */
[----:B------:R-:W2:Y:S02]  /*30e90*/  @!P0 SYNCS.PHASECHK.TRANS64 P0, [R5+URZ+0x30820], R0 ;  /* 0x03082000050085a7 */ /* 0x000ea4000800007f */
[----:B--2---:R-:W-:Y:S05]  /*30ea0*/  @!P0 BRA `(.L_x_1986) ;  /* 0xfffffffc00f08947 */ /* 0x004fea000383ffff */
[----:B------:R-:W-:Y:S05]  /*30eb0*/  BRA `(.L_x_2174) ;  /* 0xffffffb000347947 */ /* 0x000fea000383ffff */
.L_x_1987:
[----:B------:R-:W2:Y:S01]  /*30ec0*/  S2R R2, SR_TID.X ;  /* 0x0000000000027919 */ /* 0x000ea20000002100 */
[----:B------:R-:W-:Y:S01]  /*30ed0*/  BSSY B0, `(.L_x_2175) ;  /* 0x000000a000007945 */ /* 0x000fe20003800000 */
[----:B------:R-:W-:Y:S02]  /*30ee0*/  IMAD.MOV.U32 R12, RZ, RZ, RZ ;  /* 0x000000ffff0c7224 */ /* 0x000fe400078e00ff */
[----:B------:R-:W-:Y:S02]  /*30ef0*/  IMAD.MOV.U32 R11, RZ, RZ, 0x1f ;  /* 0x0000001fff0b7424 */ /* 0x000fe400078e00ff */
[----:B------:R-:W-:Y:S01]  /*30f00*/  IMAD.MOV.U32 R15, RZ, RZ, -0x1 ;  /* 0xffffffffff0f7424 */ /* 0x000fe200078e00ff */
[----:B--2---:R-:W-:-:S04]  /*30f10*/  SHF.R.U32.HI R2, RZ, 0x5, R2 ;  /* 0x00000005ff027819 */ /* 0x004fc80000011602 */
[----:B------:R-:W-:-:S04]  /*30f20*/  LOP3.LUT R2, R2, 0x3, RZ, 0xc0, !PT ;  /* 0x0000000302027812 */ /* 0x000fc800078ec0ff */
[----:B------:R-:W-:-:S07]  /*30f30*/  MOV R13, R2 ;  /* 0x00000002000d7202 */ /* 0x000fce0000000f00 */
[----:B01-3--:R-:W-:Y:S05]  /*30f40*/  WARPSYNC.COLLECTIVE R15, `(.L_x_2176) ;  /* 0x000000000f087348 */ /* 0x00bfea0003c00000 */
[----:B------:R2:W4:Y:S02]  /*30f50*/  SHFL.IDX P6, R14, R13, R12, R11 ;  /* 0x0000000c0d0e7389 */ /* 0x00052400000c000b */
[----:B01234-:R-:W-:Y:S01]  /*30f60*/  ENDCOLLECTIVE ;  /* 0x000000000000791b */ /* 0x01ffe20003800000 */
.L_x_2176:
[----:B------:R-:W-:Y:S05]  /*30f70*/  BSYNC B0 ;  /* 0x0000000000007941 */ /* 0x000fea0003800000 */
.L_x_2175:
[----:B------:R-:W-:Y:S05]  /*30f80*/  BRA `(.L_x_2177) ;  /* 0xffffffb0001c7947 */ /* 0x000fea000383ffff */
.L_x_1988:
[----:B------:R-:W-:Y:S01]  /*30f90*/  BSSY B0, `(.L_x_2178) ;  /* 0x0000006000007945 */ /* 0x000fe20003800000 */
[----:B------:R-:W-:-:S07]  /*30fa0*/  IMAD.MOV.U32 R15, RZ, RZ, -0x1 ;  /* 0xffffffffff0f7424 */ /* 0x000fce00078e00ff */
[----:B01-3--:R-:W-:Y:S05]  /*30fb0*/  WARPSYNC.COLLECTIVE R15, `(.L_x_2179) ;  /* 0x000000000f0c7348 */ /* 0x00bfea0003c00000 */
[----:B------:R-:W-:Y:S02]  /*30fc0*/  ELECT P6, UR62, PT ;  /* 0x00000000003e782f */ /* 0x000fe400038c0000 */
[----:B------:R-:W-:Y:S01]  /*30fd0*/  MOV R14, UR62 ;  /* 0x0000003e000e7c02 */ /* 0x000fe20008000f00 */
[----:B01-3--:R-:W-:Y:S10]  /*30fe0*/  ENDCOLLECTIVE ;  /* 0x000000000000791b */ /* 0x00bff40003800000 */
.L_x_2179:
[----:B------:R-:W-:Y:S05]  /*30ff0*/  BSYNC B0 ;  /* 0x0000000000007941 */ /* 0x000fea0003800000 */
.L_x_2178:
[----:B------:R-:W-:Y:S05]  /*31000*/  BRA `(.L_x_2180) ;  /* 0xffffffb000107947 */ /* 0x000fea000383ffff */
.L_x_1990:
[----:B-1----:R1:W2:Y:S02]  /*31010*/  SYNCS.PHASECHK.TRANS64.TRYWAIT P1, [R3+URZ+0x30840], R2 ;  /* 0x03084002030075a7 */ /* 0x0022a4000802017f */
[----:B--2---:R-:W-:Y:S05]  /*31020*/  @!P1 NANOSLEEP.SYNCS 0x989680 ;  /* 0x009896800000995d */ /* 0x004fea0003900000 */
[----:B------:R-:W2:Y:S02]  /*31030*/  @!P1 SYNCS.PHASECHK.TRANS64 P1, [R3+URZ+0x30840], R2 ;  /* 0x03084002030095a7 */ /* 0x000ea4000802007f */
[----:B--2---:R-:W-:Y:S05]  /*31040*/  @!P1 BRA `(.L_x_1990) ;  /* 0xfffffffc00f09947 */ /* 0x004fea000383ffff */
[----:B------:R-:W-:Y:S05]  /*31050*/  BRA `(.L_x_2181) ;  /* 0xffffffb000387947 */ /* 0x000fea000383ffff */
.L_x_1992:
[----:B--2---:R2:W4:Y:S02]  /*31060*/  SYNCS.PHASECHK.TRANS64.TRYWAIT P1, [R5+URZ+0x30840], R0 ;  /* 0x03084000050075a7 */ /* 0x004524000802017f */
[----:B----4-:R-:W-:Y:S05]  /*31070*/  @!P1 NANOSLEEP.SYNCS 0x989680 ;  /* 0x009896800000995d */ /* 0x010fea0003900000 */
[----:B------:R-:W4:Y:S02]  /*31080*/  @!P1 SYNCS.PHASECHK.TRANS64 P1, [R5+URZ+0x30840], R0 ;  /* 0x03084000050095a7 */ /* 0x000f24000802007f */
[----:B----4-:R-:W-:Y:S05]  /*31090*/  @!P1 BRA `(.L_x_1992) ;  /* 0xfffffffc00f09947 */ /* 0x010fea000383ffff */
[----:B------:R-:W-:Y:S05]  /*310a0*/  BRA `(.L_x_2182) ;  /* 0xffffffb000447947 */ /* 0x000fea000383ffff */
.L_x_1994:
[----:B----4-:R4:W0:Y:S02]  /*310b0*/  SYNCS.PHASECHK.TRANS64.TRYWAIT P1, [R3+URZ+0x30860], R2 ;  /* 0x03086002030075a7 */ /* 0x010824000802017f */
[----:B0-----:R-:W-:Y:S05]  /*310c0*/  @!P1 NANOSLEEP.SYNCS 0x989680 ;  /* 0x009896800000995d */ /* 0x001fea0003900000 */
[----:B------:R-:W0:Y:S02]  /*310d0*/  @!P1 SYNCS.PHASECHK.TRANS64 P1, [R3+URZ+0x30860], R2 ;  /* 0x03086002030095a7 */ /* 0x000e24000802007f */
[----:B0-----:R-:W-:Y:S05]  /*310e0*/  @!P1 BRA `(.L_x_1994) ;  /* 0xfffffffc00f09947 */ /* 0x001fea000383ffff */
[----:B------:R-:W-:Y:S05]  /*310f0*/  BRA `(.L_x_2183) ;  /* 0xffffffb000407947 */ /* 0x000fea000383ffff */
.L_x_2184:
        /* <DEDUP_REMOVED lines=16> */
.L_x_15974:


//--------------------- .text._ZN7cutlass13device_kernelIN5flash11enable_sm90INS1_16FlashAttnFwdSm90INS1_25CollectiveMainloopFwdSm90ILi2EN4cute5tupleIJNS5_1CILi1EEES8_S8_EEENS6_IJNS7_ILi128EEENS7_ILi80EEENS7_ILi256EEEEEELi256ENS_6half_tEfNS_4arch4Sm90ELb1ELb0ELb0ELb0ELb1ELb0ELb0ELb1ELb1ELb1ELb1ELb0EEENS1_21CollectiveEpilogueFwdINS6_IJSA_SC_SB_EEES9_SE_SG_Li256ELb0ELb1ELb1ELb0EEENS1_19SingleTileSchedulerILb0ELb1ELb1ELi128EEEEEEEEEvNT_6ParamsE --------------------------
	.section	.text._ZN7cutlass13device_kernelIN5flash11enable_sm90INS1_16FlashAttnFwdSm90INS1_25CollectiveMainloopFwdSm90ILi2EN4cute5tupleIJNS5_1CILi1EEES8_S8_EEENS6_IJNS7_ILi128EEENS7_ILi80EEENS7_ILi256EEEEEELi256ENS_6half_tEfNS_4arch4Sm90ELb1ELb0ELb0ELb0ELb1ELb0ELb0ELb1ELb1ELb1ELb1ELb0EEENS1_21CollectiveEpilogueFwdINS6_IJSA_SC_SB_EEES9_SE_SG_Li256ELb0ELb1ELb1ELb0EEENS1_19SingleTileSchedulerILb0ELb1ELb1ELi128EEEEEEEEEvNT_6ParamsE,"ax",@progbits
	.align	128
.text._ZN7cutlass13device_kernelIN5flash11enable_sm90INS1_16FlashAttnFwdSm90INS1_25CollectiveMainloopFwdSm90ILi2EN4cute5tupleIJNS5_1CILi1EEES8_S8_EEENS6_IJNS7_ILi128EEENS7_ILi80EEENS7_ILi256EEEEEELi256ENS_6half_tEfNS_4arch4Sm90ELb1ELb0ELb0ELb0ELb1ELb0ELb0ELb1ELb1ELb1ELb1ELb0EEENS1_21CollectiveEpilogueFwdINS6_IJSA_SC_SB_EEES9_SE_SG_Li256ELb0ELb1ELb1ELb0EEENS1_19SingleTileSchedulerILb0ELb1ELb1ELi128EEEEEEEEEvNT_6ParamsE:
        .type           _ZN7cutlass13device_kernelIN5flash11enable_sm90INS1_16FlashAttnFwdSm90INS1_25CollectiveMainloopFwdSm90ILi2EN4cute5tupleIJNS5_1CILi1EEES8_S8_EEENS6_IJNS7_ILi128EEENS7_ILi80EEENS7_ILi256EEEEEELi256ENS_6half_tEfNS_4arch4Sm90ELb1ELb0ELb0ELb0ELb1ELb0ELb0ELb1ELb1ELb1ELb1ELb0EEENS1_21CollectiveEpilogueFwdINS6_IJSA_SC_SB_EEES9_SE_SG_Li256ELb0ELb1ELb1ELb0EEENS1_19SingleTileSchedulerILb0ELb1ELb1ELi128EEEEEEEEEvNT_6ParamsE,@function
        .size           _ZN7cutlass13device_kernelIN5flash11enable_sm90INS1_16FlashAttnFwdSm90INS1_25CollectiveMainloopFwdSm90ILi2EN4cute5tupleIJNS5_1CILi1EEES8_S8_EEENS6_IJNS7_ILi128EEENS7_ILi80EEENS7_ILi256EEEEEELi256ENS_6half_tEfNS_4arch4Sm90ELb1ELb0ELb0ELb0ELb1ELb0ELb0ELb1ELb1ELb1ELb1ELb0EEENS1_21CollectiveEpilogueFwdINS6_IJSA_SC_SB_EEES9_SE_SG_Li256ELb0ELb1ELb1ELb0EEENS1_19SingleTileSchedulerILb0ELb1ELb1ELi128EEEEEEEEEvNT_6ParamsE,(.L_x_15975 - _ZN7cutlass13device_kernelIN5flash11enable_sm90INS1_16FlashAttnFwdSm90INS1_25CollectiveMainloopFwdSm90ILi2EN4cute5tupleIJNS5_1CILi1EEES8_S8_EEENS6_IJNS7_ILi128EEENS7_ILi80EEENS7_ILi256EEEEEELi256ENS_6half_tEfNS_4arch4Sm90ELb1ELb0ELb0ELb0ELb1ELb0ELb0ELb1ELb1ELb1ELb1ELb0EEENS1_21CollectiveEpilogueFwdINS6_IJSA_SC_SB_EEES9_SE_SG_Li256ELb0ELb1ELb1ELb0EEENS1_19SingleTileSchedulerILb0ELb1ELb1ELi128EEEEEEEEEvNT_6ParamsE)
        .other          _ZN7cutlass13device_kernelIN5flash11enable_sm90INS1_16FlashAttnFwdSm90INS1_25CollectiveMainloopFwdSm90ILi2EN4cute5tupleIJNS5_1CILi1EEES8_S8_EEENS6_IJNS7_ILi128EEENS7_ILi80EEENS7_ILi256EEEEEELi256ENS_6half_tEfNS_4arch4Sm90ELb1ELb0ELb0ELb0ELb1ELb0ELb0ELb1ELb1ELb1ELb1ELb0EEENS1_21CollectiveEpilogueFwdINS6_IJSA_SC_SB_EEES9_SE_SG_Li256ELb0ELb1ELb1ELb0EEENS1_19SingleTileSchedulerILb0ELb1ELb1ELi128EEEEEEEEEvNT_6ParamsE,@"STO_CUDA_ENTRY STV_DEFAULT"
_ZN7cutlass13device_kernelIN5flash11enable_sm90INS1_16FlashAttnFwdSm90INS1_25CollectiveMainloopFwdSm90ILi2EN4cute5tupleIJNS5_1CILi1EEES8_S8_EEENS6_IJNS7_ILi128EEENS7_ILi80EEENS7_ILi256EEEEEELi256ENS_6half_tEfNS_4arch4Sm90ELb1ELb0ELb0ELb0ELb1ELb0ELb0ELb1ELb1ELb1ELb1ELb0EEENS1_21CollectiveEpilogueFwdINS6_IJSA_SC_SB_EEES9_SE_SG_Li256ELb0ELb1ELb1ELb0EEENS1_19SingleTileSchedulerILb0ELb1ELb1ELi128EEEEEEEEEvNT_6ParamsE:
        /* <DEDUP_REMOVED lines=45> */
.L_x_2185:
        /* <DEDUP_REMOVED lines=22> */
.L_x_2186:
        /* <DEDUP_REMOVED lines=18> */
.L_x_2187:
        /* <DEDUP_REMOVED lines=22> */
.L_x_2188:
        /* <DEDUP_REMOVED lines=23> */
.L_x_2189:
        /* <DEDUP_REMOVED lines=10> */
.L_x_2192:
        /* <DEDUP_REMOVED lines=19> */
[----:B------:R-:W1:Y:S01]  /*09f0*/  S2UR UR60, SR_CTAID.X ;  /* 0x00000000003c79c3 */ /* 0x000e620000002500 */
[----:B------:R-:W-:Y:S01]  /*0a00*/  ULDC UR4, c[0x0][0x448] ;  /* 0x0001120000047ab9 */ /* 0x000fe20000000800 */
[----:B------:R-:W-:Y:S01]  /*0a10*/  ULDC UR6, c[0x0][0x424] ;  /* 0x0001090000067ab9 */ /* 0x000fe20000000800 */
[----:B------:R-:W-:Y:S01]  /*0a20*/  UISETP.NE.AND UP1, UPT, UR4, 0x1, UPT ;  /* 0x000000010400788c */ /* 0x000fe2000bf25270 */
[----:B------:R-:W-:Y:S02]  /*0a30*/  ULDC UR7, c[0x0][0x288] ;  /* 0x0000a20000077ab9 */ /* 0x000fe40000000800 */
[----:B------:R-:W-:Y:S01]  /*0a40*/  ULDC.64 UR4, c[0x0][0x418] ;  /* 0x0001060000047ab9 */ /* 0x000fe20000000a00 */
[----:B------:R-:W-:Y:S02]  /*0a50*/  UIADD3 UR7, -UR7, 0x50, URZ ;  /* 0x0000005007077890 */ /* 0x000fe4000fffe13f */
[----:B------:R-:W-:Y:S02]  /*0a60*/  UISETP.NE.U32.AND UP0, UPT, UR4, URZ, UPT ;  /* 0x0000003f0400728c */ /* 0x000fe4000bf05070 */
[----:B------:R-:W-:-:S02]  /*0a70*/  UP2UR UR4, UPR, URZ, 0x2 ;  /* 0x000000023f047883 */ /* 0x000fc40008000000 */
[----:B------:R-:W-:Y:S01]  /*0a80*/  UISETP.NE.AND.EX UP0, UPT, UR5, URZ, UPT, UP0 ;  /* 0x0000003f0500728c */ /* 0x000fe2000bf05300 */
[----:B------:R-:W-:Y:S02]  /*0a90*/  ULDC UR8, c[0x0][0x2f0] ;  /* 0x0000bc0000087ab9 */ /* 0x000fe40000000800 */
[----:B------:R-:W-:Y:S01]  /*0aa0*/  @UP1 ULDC UR5, c[0x0][0x44c] ;  /* 0x0001130000051ab9 */ /* 0x000fe20000000800 */
[----:B------:R-:W-:Y:S01]  /*0ab0*/  IMAD.U32 R19, RZ, RZ, UR4 ;  /* 0x00000004ff137e24 */ /* 0x000fe2000f8e00ff */
[----:B------:R-:W-:Y:S01]  /*0ac0*/  USEL UR11, UR6, 0x1, UP0 ;  /* 0x00000001060b7887 */ /* 0x000fe20008000000 */
[----:B------:R-:W-:Y:S01]  /*0ad0*/  @UP1 ULDC UR10, c[0x0][0x450] ;  /* 0x00011400000a1ab9 */ /* 0x000fe20000000800 */
[----:B------:R-:W-:Y:S02]  /*0ae0*/  USHF.R.U32.HI UR12, URZ, 0x10, UR9 ;  /* 0x000000103f0c7899 */ /* 0x000fe40008011609 */
[----:B------:R-:W-:Y:S02]  /*0af0*/  UIMAD UR7, UR11, UR8, UR7 ;  /* 0x000000080b0772a4 */ /* 0x000fe4000f8e0207 */
[----:B------:R-:W-:Y:S01]  /*0b00*/  MOV R18, UR11 ;  /* 0x0000000b00127c02 */ /* 0x000fe20008000f00 */
[----:B-1----:R-:W-:-:S04]  /*0b10*/  USHF.L.U32 UR60, UR60, 0x7, URZ ;  /* 0x000000073c3c7899 */ /* 0x002fc8000800063f */
[----:B------:R-:W-:Y:S02]  /*0b20*/  @UP1 UIADD3 UR4, UR60, 0x7f, URZ ;  /* 0x0000007f3c041890 */ /* 0x000fe4000fffe03f */
[----:B------:R-:W-:Y:S02]  /*0b30*/  UIADD3 UR6, UR60, 0x7f, URZ ;  /* 0x0000007f3c067890 */ /* 0x000fe4000fffe03f */
[----:B------:R-:W-:Y:S02]  /*0b40*/  UIMAD.WIDE.U32 UR4, UR4, UR5, URZ ;  /* 0x00000005040472a5 */ /* 0x000fe4000f8e003f */
[----:B------:R-:W-:Y:S02]  /*0b50*/  UIMAD UR4, UR11, UR8, 0x4f ;  /* 0x0000004f0b0474a4 */ /* 0x000fe4000f8e0208 */
[----:B------:R-:W-:Y:S02]  /*0b60*/  @UP1 USHF.R.U32.HI UR6, URZ, UR10, UR5 ;  /* 0x0000000a3f061299 */ /* 0x000fe40008011605 */
[----:B------:R-:W-:-:S02]  /*0b70*/  UIMAD.WIDE UR4, UR4, 0x66666667, URZ ;  /* 0x66666667040478a5 */ /* 0x000fc4000f8e023f */
[----:B------:R-:W-:Y:S02]  /*0b80*/  UIADD3 UR6, UR7, UR6, URZ ;  /* 0x0000000607067290 */ /* 0x000fe4000fffe03f */
[----:B------:R-:W-:Y:S02]  /*0b90*/  USHF.R.U32.HI UR4, URZ, 0x1f, UR5 ;  /* 0x0000001f3f047899 */ /* 0x000fe40008011605 */
[----:B------:R-:W-:Y:S02]  /*0ba0*/  UIMAD.WIDE UR6, UR6, 0x66666667, URZ ;  /* 0x66666667060678a5 */ /* 0x000fe4000f8e023f */
[----:B------:R-:W-:Y:S02]  /*0bb0*/  ULEA.HI.SX32 UR4, UR5, UR4, 0x1b ;  /* 0x0000000405047291 */ /* 0x000fe4000f8fda3f */
[----:B------:R-:W-:-:S04]  /*0bc0*/  USHF.R.U32.HI UR6, URZ, 0x1f, UR7 ;  /* 0x0000001f3f067899 */ /* 0x000fc80008011607 */
[----:B------:R-:W-:Y:S02]  /*0bd0*/  ULEA.HI.SX32 UR6, UR7, UR6, 0x1b ;  /* 0x0000000607067291 */ /* 0x000fe4000f8fda3f */
[----:B------:R-:W-:Y:S02]  /*0be0*/  ULOP3.LUT UR7, UR9, 0xffff, URZ, 0xc0, !UPT ;  /* 0x0000ffff09077892 */ /* 0x000fe4000f8ec03f */
[----:B------:R-:W-:-:S04]  /*0bf0*/  UISETP.LT.AND UP0, UPT, UR4, UR6, UPT ;  /* 0x000000060400728c */ /* 0x000fc8000bf01270 */
[----:B------:R-:W-:Y:S02]  /*0c00*/  USEL UR11, UR4, UR6, UP0 ;  /* 0x00000006040b7287 */ /* 0x000fe40008000000 */
[----:B------:R-:W-:Y:S02]  /*0c10*/  UISETP.NE.AND UP0, UPT, UR12, URZ, UPT ;  /* 0x0000003f0c00728c */ /* 0x000fe4000bf05270 */
[----:B------:R-:W-:Y:S01]  /*0c20*/  UISETP.GE.AND UP1, UPT, UR11, 0x1, UPT ;  /* 0x000000010b00788c */ /* 0x000fe2000bf26270 */
[----:B------:R-:W-:-:S05]  /*0c30*/  UMOV UR4, URZ ;  /* 0x0000003f00047c82 */ /* 0x000fca0008000000 */
[----:B------:R-:W-:-:S03]  /*0c40*/  PLOP3.LUT P0, PT, PT, PT, UP1, 0x80, 0x0 ;  /* 0x000000000000781c */ /* 0x000fc60003f0f018 */
[----:B------:R-:W-:-:S10]  /*0c50*/  @!UP0 ULDC UR12, c[0x0][0x9f0] ;  /* 0x00027c00000c8ab9 */ /* 0x000fd40000000800 */
[----:B------:R-:W-:Y:S05]  /*0c60*/  @!P0 BRA `(.L_x_2194) ;  /* 0x0000000000848947 */ /* 0x000fea0003800000 */
[----:B------:R-:W-:Y:S01]  /*0c70*/  IMAD.U32 R3, RZ, RZ, UR12 ;  /* 0x0000000cff037e24 */ /* 0x000fe2000f8e00ff */
[----:B------:R-:W-:Y:S01]  /*0c80*/  UIADD3 UR6, UR12, -0x1, UR11 ;  /* 0xffffffff0c067890 */ /* 0x000fe2000fffe00b */
[----:B------:R-:W-:-:S03]  /*0c90*/  UMOV UR4, URZ ;  /* 0x0000003f00047c82 */ /* 0x000fc60008000000 */
[-C--:B------:R-:W-:Y:S02]  /*0ca0*/  IABS R0, R3.reuse ;  /* 0x0000000300007213 */ /* 0x080fe40000000000 */
[----:B------:R-:W-:Y:S01]  /*0cb0*/  IMAD.U32 R4, RZ, RZ, UR6 ;  /* 0x00000006ff047e24 */ /* 0x000fe2000f8e00ff */
[----:B------:R-:W-:Y:S01]  /*0cc0*/  IABS R5, R3 ;  /* 0x0000000300057213 */ /* 0x000fe20000000000 */
[----:B------:R-:W-:Y:S01]  /*0cd0*/  ULOP3.LUT UR6, UR6, UR12, URZ, 0x3c, !UPT ;  /* 0x0000000c06067292 */ /* 0x000fe2000f8e3c3f */
[----:B------:R-:W-:Y:S02]  /*0ce0*/  R2UR UR13, R0 ;  /* 0x00000000000d72ca */ /* 0x000fe400000e0000 */
[----:B------:R-:W-:-:S05]  /*0cf0*/  IABS R4, R4 ;  /* 0x0000000400047213 */ /* 0x000fca0000000000 */
[----:B------:R-:W-:-:S05]  /*0d00*/  IMAD.MOV.U32 R3, RZ, RZ, R4 ;  /* 0x000000ffff037224 */ /* 0x000fca00078e0004 */
[----:B------:R-:W-:Y:S01]  /*0d10*/  R2UR UR10, R3 ;  /* 0x00000000030a72ca */ /* 0x000fe200000e0000 */
[----:B------:R-:W1:Y:S08]  /*0d20*/  I2F.RP R0, UR13 ;  /* 0x0000000d00007d06 */ /* 0x000e700008209400 */
[----:B-1----:R-:W0:Y:S02]  /*0d30*/  MUFU.RCP R0, R0 ;  /* 0x0000000000007308 */ /* 0x002e240000001000 */
[----:B0-----:R-:W-:Y:S01]  /*0d40*/  VIADD R2, R0, 0xffffffe ;  /* 0x0ffffffe00027836 */ /* 0x001fe20000000000 */
[----:B------:R-:W-:-:S05]  /*0d50*/  IADD3 R0, RZ, -R5, RZ ;  /* 0x80000005ff007210 */ /* 0x000fca0007ffe0ff */
        /* <DEDUP_REMOVED lines=18> */
.L_x_2194:
[----:B------:R-:W-:Y:S01]  /*0e80*/  UIMAD UR6, UR7, UR4, URZ ;  /* 0x00000004070672a4 */ /* 0x000fe2000f8e023f */
[----:B------:R-:W-:Y:S01]  /*0e90*/  IMAD.U32 R0, RZ, RZ, UR11 ;  /* 0x0000000bff007e24 */ /* 0x000fe2000f8e00ff */
[----:B------:R-:W-:Y:S01]  /*0ea0*/  R2UR UR5, R18 ;  /* 0x00000000120572ca */ /* 0x000fe200000e0000 */
[----:B------:R-:W-:Y:S01]  /*0eb0*/  IMAD.U32 R3, RZ, RZ, UR4 ;  /* 0x00000004ff037e24 */ /* 0x000fe2000f8e00ff */
[----:B------:R-:W-:Y:S01]  /*0ec0*/  PLOP3.LUT P0, PT, PT, PT, PT, 0x80, 0x0 ;  /* 0x000000000000781c */ /* 0x000fe20003f0f070 */
[----:B------:R-:W-:Y:S01]  /*0ed0*/  VIADD R17, R25, 0xffffff80 ;  /* 0xffffff8019117836 */ /* 0x000fe20000000000 */
[----:B0-----:R-:W-:Y:S01]  /*0ee0*/  MOV R2, RZ ;  /* 0x000000ff00027202 */ /* 0x001fe20000000f00 */
[----:B------:R-:W-:Y:S01]  /*0ef0*/  IMAD.U32 R22, RZ, RZ, UR6 ;  /* 0x00000006ff167e24 */ /* 0x000fe2000f8e00ff */
[----:B------:R-:W-:Y:S02]  /*0f00*/  VIADDMNMX R0, R3, UR6, R0, PT ;  /* 0x0000000603007c46 */ /* 0x000fe4000b800100 */
[----:B------:R-:W-:-:S02]  /*0f10*/  CS2R R150, SRZ ;  /* 0x0000000000967805 */ /* 0x000fc4000001ff00 */
[----:B------:R-:W-:Y:S02]  /*0f20*/  CS2R R148, SRZ ;  /* 0x0000000000947805 */ /* 0x000fe4000001ff00 */
[----:B------:R-:W-:Y:S02]  /*0f30*/  CS2R R146, SRZ ;  /* 0x0000000000927805 */ /* 0x000fe4000001ff00 */
[----:B------:R-:W-:Y:S01]  /*0f40*/  R2UR UR61, R0 ;  /* 0x00000000003d72ca */ /* 0x000fe200000e0000 */
[----:B------:R-:W-:Y:S01]  /*0f50*/  IMAD.MOV.U32 R0, RZ, RZ, RZ ;  /* 0x000000ffff007224 */ /* 0x000fe200078e00ff */
[----:B------:R-:W-:Y:S01]  /*0f60*/  CS2R R144, SRZ ;  /* 0x0000000000907805 */ /* 0x000fe2000001ff00 */
[----:B------:R-:W-:Y:S01]  /*0f70*/  UIMAD UR4, UR5, UR8, URZ ;  /* 0x00000008050472a4 */ /* 0x000fe2000f8e023f */
[----:B------:R-:W-:Y:S02]  /*0f80*/  CS2R R142, SRZ ;  /* 0x00000000008e7805 */ /* 0x000fe4000001ff00 */
[----:B------:R-:W-:-:S02]  /*0f90*/  CS2R R140, SRZ ;  /* 0x00000000008c7805 */ /* 0x000fc4000001ff00 */
[----:B------:R-:W-:Y:S02]  /*0fa0*/  CS2R R138, SRZ ;  /* 0x00000000008a7805 */ /* 0x000fe4000001ff00 */
[----:B------:R-:W-:Y:S02]  /*0fb0*/  CS2R R136, SRZ ;  /* 0x0000000000887805 */ /* 0x000fe4000001ff00 */
[----:B------:R-:W-:Y:S01]  /*0fc0*/  CS2R R134, SRZ ;  /* 0x0000000000867805 */ /* 0x000fe2000001ff00 */
[----:B------:R-:W-:Y:S01]  /*0fd0*/  IMAD.U32 R152, RZ, RZ, UR4 ;  /* 0x00000004ff987e24 */ /* 0x000fe2000f8e00ff */
        /* <DEDUP_REMOVED lines=66> */
[----:B------:R-:W-:Y:S02]  /*1400*/  IMAD.U32 R16, RZ, RZ, UR8 ;  /* 0x00000008ff107e24 */ /* 0x000fe4000f8e00ff */
        /* <DEDUP_REMOVED lines=15> */
[----:B------:R-:W-:Y:S01]  /*1500*/  MOV R5, UR5 ;  /* 0x0000000500057c02 */ /* 0x000fe20008000f00 */
[----:B------:R-:W-:Y:S01]  /*1510*/  ULDC.64 UR4, c[0x4][0x140] ;  /* 0x0100500000047ab9 */ /* 0x000fe20000000a00 */
[----:B------:R-:W-:Y:S01]  /*1520*/  IMAD.U32 R10, RZ, RZ, UR6 ;  /* 0x00000006ff0a7e24 */ /* 0x000fe2000f8e00ff */
[----:B------:R-:W-:Y:S01]  /*1530*/  MOV R8, 0x70 ;  /* 0x0000007000087802 */ /* 0x000fe20000000f00 */
[----:B------:R-:W-:Y:S02]  /*1540*/  IMAD.U32 R6, RZ, RZ, UR4 ;  /* 0x00000004ff067e24 */ /* 0x000fe4000f8e00ff */
[----:B------:R-:W-:-:S02]  /*1550*/  IMAD.U32 R7, RZ, RZ, UR5 ;  /* 0x00000005ff077e24 */ /* 0x000fc4000f8e00ff */
[----:B------:R-:W-:Y:S02]  /*1560*/  IMAD.U32 R11, RZ, RZ, UR7 ;  /* 0x00000007ff0b7e24 */ /* 0x000fe4000f8e00ff */
[----:B------:R-:W-:Y:S02]  /*1570*/  IMAD.MOV.U32 R12, RZ, RZ, 0x1 ;  /* 0x00000001ff0c7424 */ /* 0x000fe400078e00ff */
[----:B0-----:R-:W-:-:S07]  /*1580*/  IMAD.MOV.U32 R13, RZ, RZ, RZ ;  /* 0x000000ffff0d7224 */ /* 0x001fce00078e00ff */
[----:B------:R-:W-:-:S07]  /*1590*/  LEPC R20, `(.L_x_2196) ;  /* 0x000000001014794e */ /* 0x000fce0000000000 */
[----:B-1----:R-:W-:Y:S05]  /*15a0*/  CALL.ABS.NOINC R2 ;  /* 0x0000000002007343 */ /* 0x002fea0003c00000 */
.L_x_2196:
[----:B------:R-:W-:Y:S02]  /*15b0*/  R2UR UR4, R16 ;  /* 0x00000000100472ca */ /* 0x000fe400000e0000 */
[----:B------:R-:W-:-:S11]  /*15c0*/  SHF.L.U32 R0, RZ, 0x1f, RZ ;  /* 0x0000001fff007819 */ /* 0x000fd600000006ff */
[----:B------:R-:W0:Y:S02]  /*15d0*/  SYNCS.PHASECHK.TRANS64.TRYWAIT P0, [UR4+0x38800], R0 ;  /* 0x03880000ff0075a7 */ /* 0x000e240008000144 */
[----:B0-----:R-:W-:Y:S05]  /*15e0*/  @!P0 BRA `(.L_x_2197) ;  /* 0x0000013400688947 */ /* 0x001fea0003800000 */
.L_x_2284:
[----:B------:R-:W2:Y:S02]  /*15f0*/  LDL R2, [R1+0x4] ;  /* 0x0000040001027983 */ /* 0x000ea40000100800 */
[----:B--2---:R-:W-:-:S13]  /*1600*/  R2UR UR4, R2 ;  /* 0x00000000020472ca */ /* 0x004fda00000e0000 */
[----:B------:R-:W-:-:S06]  /*1610*/  ULOP3.LUT UR4, UR4, 0x1, URZ, 0xfc, !UPT ;  /* 0x0000000104047892 */ /* 0x000fcc000f8efc3f */
[----:B------:R-:W-:-:S05]  /*1620*/  IMAD.U32 R2, RZ, RZ, UR4 ;  /* 0x00000004ff027e24 */ /* 0x000fca000f8e00ff */
[----:B------:R-:W-:-:S13]  /*1630*/  ISETP.NE.AND P0, PT, R2, 0x3, PT ;  /* 0x000000030200780c */ /* 0x000fda0003f05270 */
[----:B------:R-:W-:Y:S05]  /*1640*/  @!P0 BRA `(.L_x_2198) ;  /* 0x0000000000048947 */ /* 0x000fea0003800000 */
[----:B------:R-:W-:Y:S01]  /*1650*/  BPT.TRAP 0x1 ;  /* 0x000000040000795c */ /* 0x000fe20000300000 */
.L_x_2198:
[----:B------:R-:W-:-:S13]  /*1660*/  R2UR UR4, R16 ;  /* 0x00000000100472ca */ /* 0x000fda00000e0000 */
[----:B------:R1:W2:Y:S01]  /*1670*/  SYNCS.PHASECHK.TRANS64.TRYWAIT P1, [UR4+0x38830], R0 ;  /* 0x03883000ff0075a7 */ /* 0x0002a20008020144 */
[----:B------:R-:W-:Y:S05]  /*1680*/  @!P0 BRA `(.L_x_2199) ;  /* 0x0000000000048947 */ /* 0x000fea0003800000 */
[----:B------:R-:W-:Y:S01]  /*1690*/  BPT.TRAP 0x1 ;  /* 0x000000040000795c */ /* 0x000fe20000300000 */
.L_x_2199:
[----:B------:R-:W-:-:S05]  /*16a0*/  IMAD.U32 R4, RZ, RZ, UR36 ;  /* 0x00000024ff047e24 */ /* 0x000fca000f8e00ff */
[----:B------:R-:W-:Y:S01]  /*16b0*/  LOP3.LUT R4, R4, 0x10000, RZ, 0xfc, !PT ;  /* 0x0001000004047812 */ /* 0x000fe200078efcff */
[----:B--2---:R-:W-:Y:S06]  /*16c0*/  @P1 BRA `(.L_x_2200) ;  /* 0x00000000000c1947 */ /* 0x004fec0003800000 */
[----:B------:R-:W-:-:S13]  /*16d0*/  R2UR UR4, R16 ;  /* 0x00000000100472ca */ /* 0x000fda00000e0000 */
[----:B------:R-:W2:Y:S02]  /*16e0*/  SYNCS.PHASECHK.TRANS64.TRYWAIT P1, [UR4+0x38830], R0 ;  /* 0x03883000ff0075a7 */ /* 0x000ea40008020144 */
[----:B--2---:R-:W-:Y:S05]  /*16f0*/  @!P1 BRA `(.L_x_2201) ;  /* 0x0000013400409947 */ /* 0x004fea0003800000 */
.L_x_2200:
[----:B------:R-:W-:Y:S05]  /*1700*/  WARPSYNC.ALL ;  /* 0x0000000000007948 */ /* 0x000fea0003800000 */
[----:B------:R-:W-:Y:S02]  /*1710*/  MOV R5, 0x40000040 ;  /* 0x4000004000057802 */ /* 0x000fe40000000f00 */
        /* <DEDUP_REMOVED lines=18> */
[----:B------:R-:W-:Y:S01]  /*1840*/  R2UR UR21, R5 ;  /* 0x00000000051572ca */ /* 0x000fe200000e0000 */
[----:B------:R-:W-:Y:S01]  /*1850*/  IMAD.U32 R11, RZ, RZ, UR27 ;  /* 0x0000001bff0b7e24 */ /* 0x000fe2000f8e00ff */
[----:B------:R-:W-:Y:S01]  /*1860*/  R2UR UR4, R4 ;  /* 0x00000000040472ca */ /* 0x000fe200000e0000 */
[----:B------:R-:W-:Y:S01]  /*1870*/  ULOP3.LUT UR6, UR6, 0x3fff, URZ, 0xc0, !UPT ;  /* 0x00003fff06067892 */ /* 0x000fe2000f8ec03f */
[----:B------:R-:W-:Y:S01]  /*1880*/  UMOV UR31, 0x40000040 ;  /* 0x40000040001f7882 */ /* 0x000fe20000000000 */
[----:B------:R-:W-:-:S02]  /*1890*/  UMOV UR35, 0x40000040 ;  /* 0x4000004000237882 */ /* 0x000fc40000000000 */
[----:B------:R-:W-:Y:S01]  /*18a0*/  ULOP3.LUT UR24, UR6, 0x10000, URZ, 0xfc, !UPT ;  /* 0x0001000006187892 */ /* 0x000fe2000f8efc3f */
[----:B------:R-:W-:Y:S01]  /*18b0*/  UMOV UR39, 0x40000040 ;  /* 0x4000004000277882 */ /* 0x000fe20000000000 */
[----:B------:R-:W-:Y:S02]  /*18c0*/  UMOV UR43, 0x40000040 ;  /* 0x40000040002b7882 */ /* 0x000fe40000000000 */
[----:B------:R-:W-:Y:S02]  /*18d0*/  UIADD3 UR10, UR24, 0x80, URZ ;  /* 0x00000080180a7890 */ /* 0x000fe4000fffe03f */
[----:B------:R-:W-:Y:S02]  /*18e0*/  UIADD3 UR14, UR24, 0x100, URZ ;  /* 0x00000100180e7890 */ /* 0x000fe4000fffe03f */
[----:B------:R-:W-:Y:S01]  /*18f0*/  IMAD.U32 R15, RZ, RZ, UR24 ;  /* 0x00000018ff0f7e24 */ /* 0x000fe2000f8e00ff */
[----:B------:R-:W-:Y:S01]  /*1900*/  UMOV UR6, UR24 ;  /* 0x0000001800067c82 */ /* 0x000fe20008000000 */
[----:B------:R-:W-:Y:S01]  /*1910*/  UIADD3 UR18, UR24, 0x180, URZ ;  /* 0x0000018018127890 */ /* 0x000fe2000fffe03f */
[----:B------:R-:W-:Y:S01]  /*1920*/  HGMMA.64x16x16.F32 R56, gdesc[UR4], RZ, !UPT, gsb0 ;  /* 0x00200000043879f0 */ /* 0x000fe2000c0008ff */
[----:B------:R-:W-:Y:S01]  /*1930*/  UIADD3 UR22, UR24, 0x200, URZ ;  /* 0x0000020018167890 */ /* 0x000fe2000fffe03f */
[----:B------:R-:W-:Y:S01]  /*1940*/  R2UR UR6, R4 ;  /* 0x00000000040672ca */ /* 0x000fe200000e0000 */
[----:B------:R-:W-:Y:S01]  /*1950*/  UMOV UR5, 0x40000040 ;  /* 0x4000004000057882 */ /* 0x000fe20000000000 */
[----:B------:R-:W-:Y:S01]  /*1960*/  UIADD3 UR7, UR24, 0x204, URZ ;  /* 0x0000020418077890 */ /* 0x000fe2000fffe03f */
[----:B------:R-:W-:Y:S01]  /*1970*/  UMOV UR47, 0x40000040 ;  /* 0x40000040002f7882 */ /* 0x000fe20000000000 */
[----:B------:R-:W-:Y:S01]  /*1980*/  UMOV UR51, 0x40000040 ;  /* 0x4000004000337882 */ /* 0x000fe20000000000 */
[----:B------:R-:W-:Y:S01]  /*1990*/  UMOV UR55, 0x40000040 ;  /* 0x4000004000377882 */ /* 0x000fe20000000000 */
[----:B------:R-:W-:-:S07]  /*19a0*/  UMOV UR59, 0x40000040 ;  /* 0x40000040003b7882 */ /* 0x000fce0000000000 */
[----:B------:R-:W-:-:S07]  /*19b0*/  UIADD3 UR4, UR6, 0x2, URZ ;  /* 0x0000000206047890 */ /* 0x000fce000fffe03f */
[----:B------:R-:W-:Y:S01]  /*19c0*/  UMOV UR26, UR4 ;  /* 0x00000004001a7c82 */ /* 0x000fe20008000000 */
[----:B------:R-:W-:Y:S01]  /*19d0*/  UIADD3 UR4, UR24, 0x202, URZ ;  /* 0x0000020218047890 */ /* 0x000fe2000fffe03f */
[----:B------:R-:W-:Y:S01]  /*19e0*/  IMAD.U32 R10, RZ, RZ, UR26 ;  /* 0x0000001aff0a7e24 */ /* 0x000fe2000f8e00ff */
        /* <DEDUP_REMOVED lines=24> */
[----:B------:R-:W-:Y:S02]  /*1b70*/  UMOV UR23, 0x40000040 ;  /* 0x4000004000177882 */ /* 0x000fe40000000000 */
        /* <DEDUP_REMOVED lines=27> */
[----:B------:R-:W-:-:S06]  /*1d30*/  UMOV UR27, 0x40000040 ;  /* 0x40000040001b7882 */ /* 0x000fcc0000000000 */
        /* <DEDUP_REMOVED lines=55> */
[----:B------:R-:W-:Y:S01]  /*20b0*/  UMOV UR15, 0x40000040 ;  /* 0x40000040000f7882 */ /* 0x000fe20000000000 */
[----:B------:R-:W-:-:S04]  /*20c0*/  UMOV UR21, UR13 ;  /* 0x0000000d00157c82 */ /* 0x000fc80008000000 */
[----:B------:R-:W-:Y:S01]  /*20d0*/  UMOV UR20, UR12 ;  /* 0x0000000c00147c82 */ /* 0x000fe20008000000 */
        /* <DEDUP_REMOVED lines=14> */
[----:B------:R-:W-:Y:S02]  /*21c0*/  UMOV UR11, UR24 ;  /* 0x00000018000b7c82 */ /* 0x000fe40008000000 */
[----:B------:R-:W-:Y:S02]  /*21d0*/  UIADD3 UR14, UR11, 0x280, URZ ;  /* 0x000002800b0e7890 */ /* 0x000fe4000fffe03f */
[----:B------:R-:W-:Y:S02]  /*21e0*/  UIADD3 UR18, UR11, 0x300, URZ ;  /* 0x000003000b127890 */ /* 0x000fe4000fffe03f */
[----:B------:R-:W-:Y:S02]  /*21f0*/  UIADD3 UR22, UR11, 0x380, URZ ;  /* 0x000003800b167890 */ /* 0x000fe4000fffe03f */
        /* <DEDUP_REMOVED lines=8> */
[----:B------:R-:W-:Y:S02]  /*2280*/  UIADD3 UR54, UR11, 0x780, URZ ;  /* 0x000007800b367890 */ /* 0x000fe4000fffe03f */
[----:B------:R-:W-:Y:S02]  /*2290*/  UIADD3 UR10, UR11, 0x980, URZ ;  /* 0x000009800b0a7890 */ /* 0x000fe4000fffe03f */
        /* <DEDUP_REMOVED lines=34> */
[----:B------:R-:W-:Y:S01]  /*24c0*/  MOV R9, UR15 ;  /* 0x0000000f00097c02 */ /* 0x000fe20008000f00 */
        /* <DEDUP_REMOVED lines=345> */
.L_x_2202:
[----:B------:R-:W-:Y:S01]  /*3a60*/  LOP3.LUT R0, R65, 0xffffff80, RZ, 0xc0, !PT ;  /* 0xffffff8041007812 */ /* 0x000fe200078ec0ff */
[----:B------:R-:W-:Y:S01]  /*3a70*/  UMOV UR7, 0xffffffb0 ;  /* 0xffffffb000077882 */ /* 0x000fe20000000000 */
[----:B------:R-:W-:Y:S01]  /*3a80*/  R2UR UR6, R19 ;  /* 0x00000000130672ca */ /* 0x000fe200000e0000 */
[----:B------:R-:W-:Y:S01]  /*3a90*/  UIMAD UR7, UR61, UR7, 0x51 ;  /* 0x000000513d0774a4 */ /* 0x000fe2000f8e0207 */
[----:B------:R-:W-:Y:S01]  /*3aa0*/  LEA.HI R64, R64, R17, RZ, 0x2 ;  /* 0x0000001140407211 */ /* 0x000fe200078f10ff */
[----:B------:R-:W-:Y:S01]  /*3ab0*/  IMAD.IADD R0, R17, 0x1, -R0 ;  /* 0x0000000111007824 */ /* 0x000fe200078e0a00 */
[----:B------:R-:W-:Y:S01]  /*3ac0*/  LEA.HI R7, R66, R66, RZ, 0x1 ;  /* 0x0000004242077211 */ /* 0x000fe200078f08ff */
[----:B------:R-:W-:Y:S01]  /*3ad0*/  ULDC UR14, c[0x0][0x288] ;  /* 0x0000a200000e7ab9 */ /* 0x000fe20000000800 */
[----:B------:R-:W-:Y:S01]  /*3ae0*/  LOP3.LUT R64, R64, 0xfffffffc, RZ, 0xc0, !PT ;  /* 0xfffffffc40407812 */ /* 0x000fe200078ec0ff */
[----:B------:R-:W-:Y:S01]  /*3af0*/  UIADD3 UR18, UR61, -0x2, URZ ;  /* 0xfffffffe3d127890 */ /* 0x000fe2000fffe03f */
[----:B------:R-:W-:-:S02]  /*3b00*/  SHF.R.S32.HI R3, RZ, 0x1f, R0 ;  /* 0x0000001fff037819 */ /* 0x000fc40000011400 */
[----:B------:R-:W-:Y:S02]  /*3b10*/  CS2R R150, SRZ ;  /* 0x0000000000967805 */ /* 0x000fe4000001ff00 */
[----:B------:R-:W-:Y:S01]  /*3b20*/  LOP3.LUT R7, R7, 0x3fffffe, RZ, 0xc0, !PT ;  /* 0x03fffffe07077812 */ /* 0x000fe200078ec0ff */
[----:B------:R-:W-:Y:S01]  /*3b30*/  IMAD.IADD R64, R17, 0x1, -R64 ;  /* 0x0000000111407824 */ /* 0x000fe200078e0a40 */
[CC--:B------:R-:W-:Y:S01]  /*3b40*/  LEA.HI R2, R3.reuse, R0.reuse, RZ, 0x2 ;  /* 0x0000000003027211 */ /* 0x0c0fe200078f10ff */
[----:B------:R-:W-:Y:S01]  /*3b50*/  UISETP.NE.AND UP0, UPT, UR6, URZ, UPT ;  /* 0x0000003f0600728c */ /* 0x000fe2000bf05270 */
[----:B------:R-:W-:Y:S01]  /*3b60*/  LEA.HI R6, R3, R0, RZ, 0x5 ;  /* 0x0000000003067211 */ /* 0x000fe200078f28ff */
[----:B------:R-:W-:Y:S01]  /*3b70*/  IMAD.IADD R7, R66, 0x1, -R7 ;  /* 0x0000000142077824 */ /* 0x000fe200078e0a07 */
[--C-:B------:R-:W-:Y:S01]  /*3b80*/  SHF.R.S32.HI R3, RZ, 0x2, R2.reuse ;  /* 0x00000002ff037819 */ /* 0x100fe20000011402 */
[----:B------:R-:W-:Y:S01]  /*3b90*/  IMAD.U32 R212, RZ, RZ, UR18 ;  /* 0x00000012ffd47e24 */ /* 0x000fe2000f8e00ff */
[----:B------:R-:W-:-:S02]  /*3ba0*/  SHF.R.S32.HI R12, RZ, 0x1f, R2 ;  /* 0x0000001fff0c7819 */ /* 0x000fc40000011402 */
[----:B------:R-:W-:Y:S02]  /*3bb0*/  CS2R R148, SRZ ;  /* 0x0000000000947805 */ /* 0x000fe4000001ff00 */
[----:B------:R-:W-:Y:S02]  /*3bc0*/  SHF.R.S32.HI R6, RZ, 0x5, R6 ;  /* 0x00000005ff067819 */ /* 0x000fe40000011406 */
[----:B------:R-:W-:Y:S02]  /*3bd0*/  CS2R R146, SRZ ;  /* 0x0000000000927805 */ /* 0x000fe4000001ff00 */
[----:B------:R-:W-:Y:S02]  /*3be0*/  LEA.HI R12, R12, R3, RZ, 0x3 ;  /* 0x000000030c0c7211 */ /* 0x000fe400078f18ff */
[----:B------:R-:W-:Y:S02]  /*3bf0*/  CS2R R144, SRZ ;  /* 0x0000000000907805 */ /* 0x000fe4000001ff00 */
[----:B------:R-:W-:Y:S01]  /*3c00*/  LEA.HI R13, R64, R64, RZ, 0x1 ;  /* 0x00000040400d7211 */ /* 0x000fe200078f08ff */
[----:B------:R-:W-:Y:S01]  /*3c10*/  @UP0 ULDC UR6, c[0x0][0x44c] ;  /* 0x0001130000060ab9 */ /* 0x000fe20000000800 */
[----:B------:R-:W-:Y:S01]  /*3c20*/  LEA R6, R6, UR60, 0x4 ;  /* 0x0000003c06067c11 */ /* 0x000fe2000f8e20ff */
[----:B------:R-:W-:Y:S01]  /*3c30*/  @UP0 ULDC UR10, c[0x0][0x44c] ;  /* 0x00011300000a0ab9 */ /* 0x000fe20000000800 */
[----:B------:R-:W-:Y:S01]  /*3c40*/  LOP3.LUT R12, R12, 0xfffffff8, RZ, 0xc0, !PT ;  /* 0xfffffff80c0c7812 */ /* 0x000fe200078ec0ff */
[----:B------:R-:W-:Y:S01]  /*3c50*/  @UP0 ULDC UR15, c[0x0][0x450] ;  /* 0x00011400000f0ab9 */ /* 0x000fe20000000800 */
[----:B------:R-:W-:-:S02]  /*3c60*/  LOP3.LUT R13, R13, 0x1ffffffe, RZ, 0xc0, !PT ;  /* 0x1ffffffe0d0d7812 */ /* 0x000fc400078ec0ff */
[----:B------:R-:W-:Y:S02]  /*3c70*/  CS2R R142, SRZ ;  /* 0x00000000008e7805 */ /* 0x000fe4000001ff00 */
[----:B------:R-:W-:Y:S02]  /*3c80*/  IADD3 R6, R6, R3, -R12 ;  /* 0x0000000306067210 */ /* 0x000fe40007ffe80c */
[----:B------:R-:W-:Y:S02]  /*3c90*/  CS2R R140, SRZ ;  /* 0x00000000008c7805 */ /* 0x000fe4000001ff00 */
[----:B------:R-:W-:Y:S01]  /*3ca0*/  PLOP3.LUT P1, PT, PT, PT, UP0, 0x80, 0x0 ;  /* 0x000000000000781c */ /* 0x000fe20003f2f008 */
[----:B------:R-:W-:Y:S01]  /*3cb0*/  IMAD.IADD R13, R64, 0x1, -R13 ;  /* 0x00000001400d7824 */ /* 0x000fe200078e0a0d */
[----:B------:R-:W-:Y:S02]  /*3cc0*/  LEA R6, R7, R6, 0x6 ;  /* 0x0000000607067211 */ /* 0x000fe400078e30ff */
[----:B------:R-:W-:-:S02]  /*3cd0*/  CS2R R138, SRZ ;  /* 0x00000000008a7805 */ /* 0x000fc4000001ff00 */
[----:B------:R-:W-:Y:S02]  /*3ce0*/  PLOP3.LUT P2, PT, PT, PT, UP0, 0x80, 0x0 ;  /* 0x000000000000781c */ /* 0x000fe40003f4f008 */
[----:B------:R-:W-:Y:S02]  /*3cf0*/  CS2R R136, SRZ ;  /* 0x0000000000887805 */ /* 0x000fe4000001ff00 */
[----:B------:R-:W-:Y:S01]  /*3d00*/  R2UR UR22, R152 ;  /* 0x00000000981672ca */ /* 0x000fe200000e0000 */
[----:B------:R-:W-:Y:S01]  /*3d10*/  IMAD R14, R13, 0x8, R6 ;  /* 0x000000080d0e7824 */ /* 0x000fe200078e0206 */
[----:B------:R-:W-:Y:S01]  /*3d20*/  LOP3.LUT R17, R2, 0x7ffffffc, RZ, 0xc0, !PT ;  /* 0x7ffffffc02117812 */ /* 0x000fe200078ec0ff */
[----:B------:R-:W-:Y:S01]  /*3d30*/  IMAD.U32 R2, RZ, RZ, UR7 ;  /* 0x00000007ff027e24 */ /* 0x000fe2000f8e00ff */
[----:B------:R-:W-:Y:S01]  /*3d40*/  R2UR UR11, R16 ;  /* 0x00000000100b72ca */ /* 0x000fe200000e0000 */
[----:B------:R-:W-:Y:S01]  /*3d50*/  IMAD.MOV.U32 R3, RZ, RZ, R14 ;  /* 0x000000ffff037224 */ /* 0x000fe200078e000e */
[----:B------:R-:W-:Y:S01]  /*3d60*/  R2UR UR19, R22 ;  /* 0x00000000161372ca */ /* 0x000fe200000e0000 */
[----:B------:R-:W-:Y:S01]  /*3d70*/  @P1 IMAD.HI.U32 R6, R14, UR6, RZ ;  /* 0x000000060e061c27 */ /* 0x000fe2000f8e00ff */
[----:B------:R-:W-:Y:S01]  /*3d80*/  @UP0 ULDC UR6, c[0x0][0x450] ;  /* 0x0001140000060ab9 */ /* 0x000fe20000000800 */
[----:B------:R-:W-:-:S02]  /*3d90*/  CS2R R134, SRZ ;  /* 0x0000000000867805 */ /* 0x000fc4000001ff00 */
[----:B------:R-:W-:Y:S01]  /*3da0*/  CS2R R132, SRZ ;  /* 0x0000000000847805 */ /* 0x000fe2000001ff00 */
[----:B------:R-:W-:Y:S01]  /*3db0*/  IMAD.IADD R17, R0, 0x1, -R17 ;  /* 0x0000000100117824 */ /* 0x000fe200078e0a11 */
[----:B------:R-:W-:Y:S01]  /*3dc0*/  @P2 SHF.R.U32.HI R3, RZ, UR6, R6 ;  /* 0x00000006ff032c19 */ /* 0x000fe20008011606 */
[----:B------:R-:W-:Y:S02]  /*3dd0*/  UIMAD UR6, UR61, -0x50, UR22 ;  /* 0xffffffb03d0678a4 */ /* 0x000fe4000f8e0216 */
[----:B------:R-:W-:Y:S01]  /*3de0*/  IMAD.U32 R7, RZ, RZ, UR22 ;  /* 0x00000016ff077e24 */ /* 0x000fe2000f8e00ff */
[----:B------:R-:W-:Y:S01]  /*3df0*/  CS2R R130, SRZ ;  /* 0x0000000000827805 */ /* 0x000fe2000001ff00 */
[----:B------:R-:W-:Y:S01]  /*3e00*/  IMAD R2, R17, -0x2, R2 ;  /* 0xfffffffe11027824 */ /* 0x000fe200078e0202 */
[----:B------:R-:W0:Y:S01]  /*3e10*/  SHFL.IDX PT, R6, R3, 0x1, 0x1c1f ;  /* 0x003c1f0003067f89 */ /* 0x000e2200000e0000 */
[----:B------:R-:W-:Y:S01]  /*3e20*/  UIADD3 UR6, UR6, 0x50, URZ ;  /* 0x0000005006067890 */ /* 0x000fe2000fffe03f */
[----:B------:R-:W-:Y:S01]  /*3e30*/  CS2R R128, SRZ ;  /* 0x0000000000807805 */ /* 0x000fe2000001ff00 */
[----:B------:R-:W-:Y:S01]  /*3e40*/  UIADD3 UR7, UR11, 0x38840, URZ ;  /* 0x000388400b077890 */ /* 0x000fe2000fffe03f */
[----:B------:R-:W-:Y:S01]  /*3e50*/  IADD3 R7, R2, -UR14, R7 ;  /* 0x8000000e02077c10 */ /* 0x000fe2000fffe007 */
[----:B------:R-:W-:Y:S01]  /*3e60*/  UIMAD.WIDE.U32 UR10, UR60, UR10, URZ ;  /* 0x0000000a3c0a72a5 */ /* 0x000fe2000f8e003f */
[----:B------:R-:W-:-:S02]  /*3e70*/  CS2R R126, SRZ ;  /* 0x00000000007e7805 */ /* 0x000fc4000001ff00 */
[----:B------:R-:W-:Y:S01]  /*3e80*/  MOV R0, UR6 ;  /* 0x0000000600007c02 */ /* 0x000fe20008000f00 */
[----:B------:R-:W-:Y:S01]  /*3e90*/  ULDC UR6, c[0x0][0x988] ;  /* 0x0002620000067ab9 */ /* 0x000fe20000000800 */
[----:B------:R-:W-:Y:S01]  /*3ea0*/  @UP0 USHF.R.U32.HI UR60, URZ, UR15, UR11 ;  /* 0x0000000f3f3c0299 */ /* 0x000fe2000801160b */
[----:B------:R-:W-:Y:S01]  /*3eb0*/  CS2R R124, SRZ ;  /* 0x00000000007c7805 */ /* 0x000fe2000001ff00 */
[----:B------:R-:W-:Y:S01]  /*3ec0*/  UMOV UR61, URZ ;  /* 0x0000003f003d7c82 */ /* 0x000fe20008000000 */
[----:B------:R-:W-:Y:S01]  /*3ed0*/  IMAD R0, R17, -0x2, R0 ;  /* 0xfffffffe11007824 */ /* 0x000fe200078e0200 */
[----:B------:R-:W-:Y:S01]  /*3ee0*/  UIADD3 UR10, UR60, -UR14, UR22 ;  /* 0x8000000e3c0a7290 */ /* 0x000fe2000fffe016 */
[----:B------:R-:W1:Y:S01]  /*3ef0*/  S2UR UR22, SR_CgaCtaId ;  /* 0x00000000001679c3 */ /* 0x000e620000008800 */
[----:B------:R-:W-:Y:S02]  /*3f00*/  CS2R R122, SRZ ;  /* 0x00000000007a7805 */ /* 0x000fe4000001ff00 */
[----:B------:R-:W-:Y:S01]  /*3f10*/  CS2R R120, SRZ ;  /* 0x0000000000787805 */ /* 0x000fe2000001ff00 */
[----:B------:R-:W-:Y:S01]  /*3f20*/  UIMAD.WIDE UR10, UR10, 0x66666667, URZ ;  /* 0x666666670a0a78a5 */ /* 0x000fe2000f8e023f */
[----:B------:R-:W-:-:S02]  /*3f30*/  CS2R R118, SRZ ;  /* 0x0000000000767805 */ /* 0x000fc4000001ff00 */
[----:B------:R-:W-:Y:S02]  /*3f40*/  CS2R R116, SRZ ;  /* 0x0000000000747805 */ /* 0x000fe4000001ff00 */
[----:B------:R-:W-:Y:S01]  /*3f50*/  CS2R R114, SRZ ;  /* 0x0000000000727805 */ /* 0x000fe2000001ff00 */
[----:B------:R-:W-:Y:S01]  /*3f60*/  USHF.R.U32.HI UR10, URZ, 0x1f, UR11 ;  /* 0x0000001f3f0a7899 */ /* 0x000fe2000801160b */
[----:B------:R-:W-:Y:S02]  /*3f70*/  CS2R R112, SRZ ;  /* 0x0000000000707805 */ /* 0x000fe4000001ff00 */
[----:B------:R-:W-:Y:S02]  /*3f80*/  CS2R R110, SRZ ;  /* 0x00000000006e7805 */ /* 0x000fe4000001ff00 */
[----:B0-----:R-:W-:Y:S01]  /*3f90*/  VIADDMNMX R6, R6, R7, R0, PT ;  /* 0x0000000706067246 */ /* 0x001fe20003800100 */
[----:B------:R-:W-:Y:S01]  /*3fa0*/  ULEA.HI.SX32 UR10, UR11, UR10, 0x1b ;  /* 0x0000000a0b0a7291 */ /* 0x000fe2000f8fda3f */
[----:B------:R-:W-:-:S02]  /*3fb0*/  CS2R R108, SRZ ;  /* 0x00000000006c7805 */ /* 0x000fc4000001ff00 */
[----:B------:R-:W-:Y:S02]  /*3fc0*/  CS2R R106, SRZ ;  /* 0x00000000006a7805 */ /* 0x000fe4000001ff00 */
[C---:B------:R-:W-:Y:S01]  /*3fd0*/  ISETP.GT.AND P1, PT, R6.reuse, RZ, PT ;  /* 0x000000ff0600720c */ /* 0x040fe20003f24270 */
[----:B------:R-:W-:Y:S01]  /*3fe0*/  UISETP.LT.AND UP0, UPT, UR19, UR10, UPT ;  /* 0x0000000a1300728c */ /* 0x000fe2000bf01270 */
[C---:B------:R-:W-:Y:S02]  /*3ff0*/  ISETP.GT.AND P2, PT, R6.reuse, 0x1, PT ;  /* 0x000000010600780c */ /* 0x040fe40003f44270 */
[----:B------:R-:W-:Y:S02]  /*4000*/  CS2R R104, SRZ ;  /* 0x0000000000687805 */ /* 0x000fe4000001ff00 */
[----:B------:R-:W-:Y:S01]  /*4010*/  ISETP.GT.AND P3, PT, R6, 0x8, PT ;  /* 0x000000080600780c */ /* 0x000fe20003f64270 */
[----:B------:R-:W-:Y:S01]  /*4020*/  USEL UR11, UR19, UR10, !UP0 ;  /* 0x0000000a130b7287 */ /* 0x000fe2000c000000 */
[----:B------:R-:W-:-:S02]  /*4030*/  FSEL R58, R58, -INF , P1 ;  /* 0xff8000003a3a7808 */ /* 0x000fc40000800000 */
[----:B------:R-:W-:Y:S02]  /*4040*/  CS2R R102, SRZ ;  /* 0x0000000000667805 */ /* 0x000fe4000001ff00 */
[----:B------:R-:W-:Y:S01]  /*4050*/  FSEL R59, R59, -INF , P2 ;  /* 0xff8000003b3b7808 */ /* 0x000fe20001000000 */
[----:B------:R-:W-:Y:S01]  /*4060*/  UISETP.GE.AND UP0, UPT, UR18, UR11, UPT ;  /* 0x0000000b1200728c */ /* 0x000fe2000bf06270 */
[----:B------:R-:W-:Y:S01]  /*4070*/  ISETP.GT.AND P1, PT, R6, 0x9, PT ;  /* 0x000000090600780c */ /* 0x000fe20003f24270 */
[----:B-1----:R-:W-:Y:S01]  /*4080*/  UPRMT UR7, UR22, 0x654, UR7 ;  /* 0x0000065416077896 */ /* 0x002fe20008000007 */
[----:B------:R-:W-:Y:S02]  /*4090*/  FSEL R62, R62, -INF , P3 ;  /* 0xff8000003e3e7808 */ /* 0x000fe40001800000 */
[----:B------:R-:W-:Y:S02]  /*40a0*/  CS2R R100, SRZ ;  /* 0x0000000000647805 */ /* 0x000fe4000001ff00 */
[----:B------:R-:W-:-:S02]  /*40b0*/  FMNMX.FTZ R13, R58, R59, !PT ;  /* 0x0000003b3a0d7209 */ /* 0x000fc40007810000 */
[----:B------:R-:W-:Y:S02]  /*40c0*/  CS2R R98, SRZ ;  /* 0x0000000000627805 */ /* 0x000fe4000001ff00 */
[----:B------:R-:W-:Y:S02]  /*40d0*/  ISETP.GT.AND P2, PT, R6, 0x10, PT ;  /* 0x000000100600780c */ /* 0x000fe40003f44270 */
[----:B------:R-:W-:Y:S02]  /*40e0*/  CS2R R96, SRZ ;  /* 0x0000000000607805 */ /* 0x000fe4000001ff00 */
[----:B------:R-:W-:Y:S02]  /*40f0*/  FSEL R63, R63, -INF , P1 ;  /* 0xff8000003f3f7808 */ /* 0x000fe40000800000 */
[----:B------:R-:W-:Y:S02]  /*4100*/  CS2R R94, SRZ ;  /* 0x00000000005e7805 */ /* 0x000fe4000001ff00 */
[----:B------:R-:W-:Y:S01]  /*4110*/  FMNMX.FTZ R2, R62, R13, !PT ;  /* 0x0000000d3e027209 */ /* 0x000fe20007810000 */
[----:B------:R-:W-:Y:S01]  /*4120*/  SYNCS.ARRIVE.TRANS64.RED.A1T0 RZ, [UR7], RZ ;  /* 0x000000ffffff79a7 */ /* 0x000fe20008100407 */
[----:B------:R-:W-:Y:S01]  /*4130*/  ISETP.GT.AND P1, PT, R6, 0x11, PT ;  /* 0x000000110600780c */ /* 0x000fe20003f24270 */
[----:B------:R-:W-:Y:S01]  /*4140*/  UMOV UR7, URZ ;  /* 0x0000003f00077c82 */ /* 0x000fe20008000000 */
[----:B------:R-:W-:-:S02]  /*4150*/  FSEL R50, R50, -INF , P2 ;  /* 0xff80000032327808 */ /* 0x000fc40001000000 */
[----:B------:R-:W-:Y:S02]  /*4160*/  CS2R R92, SRZ ;  /* 0x00000000005c7805 */ /* 0x000fe4000001ff00 */
[----:B------:R-:W-:Y:S02]  /*4170*/  FMNMX.FTZ R13, R63, R2, !PT ;  /* 0x000000023f0d7209 */ /* 0x000fe40007810000 */
[----:B------:R-:W-:Y:S02]  /*4180*/  CS2R R90, SRZ ;  /* 0x00000000005a7805 */ /* 0x000fe4000001ff00 */
[----:B------:R-:W-:Y:S02]  /*4190*/  ISETP.GT.AND P2, PT, R6, 0x18, PT ;  /* 0x000000180600780c */ /* 0x000fe40003f44270 */
[----:B------:R-:W-:Y:S02]  /*41a0*/  CS2R R88, SRZ ;  /* 0x0000000000587805 */ /* 0x000fe4000001ff00 */
        /* <DEDUP_REMOVED lines=25> */
[----:B------:R-:W-:Y:S02]  /*4340*/  FMNMX.FTZ R2, R42, R13, !PT ;  /* 0x0000000d2a027209 */ /* 0x000fe40007810000 */
[----:B------:R-:W-:Y:S02]  /*4350*/  ISETP.GT.AND P1, PT, R6, 0x29, PT ;  /* 0x000000290600780c */ /* 0x000fe40003f24270 */
[----:B------:R-:W-:Y:S02]  /*4360*/  FSEL R46, R46, -INF , P2 ;  /* 0xff8000002e2e7808 */ /* 0x000fe40001000000 */
[----:B------:R-:W-:Y:S02]  /*4370*/  FMNMX.FTZ R13, R43, R2, !PT ;  /* 0x000000022b0d7209 */ /* 0x000fe40007810000 */
[----:B------:R-:W-:Y:S02]  /*4380*/  ISETP.GT.AND P2, PT, R6, 0x30, PT ;  /* 0x000000300600780c */ /* 0x000fe40003f44270 */
        /* <DEDUP_REMOVED lines=20> */
[----:B------:R-:W-:Y:S02]  /*44d0*/  FSEL R30, R30, -INF , P2 ;  /* 0xff8000001e1e7808 */ /* 0x000fe40001000000 */
[----:B------:R-:W-:Y:S02]  /*44e0*/  FMNMX.FTZ R13, R27, R2, !PT ;  /* 0x000000021b0d7209 */ /* 0x000fe40007810000 */
[----:B------:R-:W-:Y:S02]  /*44f0*/  ISETP.GT.AND P1, PT, R6, 0x49, PT ;  /* 0x000000490600780c */ /* 0x000fe40003f24270 */
[----:B------:R-:W-:Y:S02]  /*4500*/  FMNMX.FTZ R2, R30, R13, !PT ;  /* 0x0000000d1e027209 */ /* 0x000fe40007810000 */
[----:B------:R-:W-:-:S02]  /*4510*/  FSEL R31, R31, -INF , P1 ;  /* 0xff8000001f1f7808 */ /* 0x000fc40000800000 */
[----:B------:R-:W-:Y:S02]  /*4520*/  MOV R213, UR11 ;  /* 0x0000000b00d57c02 */ /* 0x000fe40008000f00 */
[----:B------:R-:W-:Y:S02]  /*4530*/  FMNMX.FTZ R6, R31, R2, !PT ;  /* 0x000000021f067209 */ /* 0x000fe40007810000 */
[----:B------:R-:W0:Y:S04]  /*4540*/  SHFL.IDX PT, R2, R3, RZ, 0x1c1f ;  /* 0x001c1fff03027589 */ /* 0x000e2800000e0000 */
[----:B------:R-:W1:Y:S01]  /*4550*/  SHFL.BFLY PT, R13, R6, 0x2, 0x1f ;  /* 0x0c401f00060d7f89 */ /* 0x000e6200000e0000 */
[----:B0-----:R-:W-:-:S04]  /*4560*/  VIADDMNMX R2, R2, R7, R0, PT ;  /* 0x0000000702027246 */ /* 0x001fc80003800100 */
        /* <DEDUP_REMOVED lines=8> */
[----:B------:R-:W-:Y:S02]  /*45f0*/  FSEL R61, R61, -INF , P1 ;  /* 0xff8000003d3d7808 */ /* 0x000fe40000800000 */
[----:B------:R-:W-:Y:S02]  /*4600*/  ISETP.GT.AND P1, PT, R2, 0x10, PT ;  /* 0x000000100200780c */ /* 0x000fe40003f24270 */
[----:B------:R-:W-:Y:S02]  /*4610*/  FMNMX.FTZ R0, R60, R3, !PT ;  /* 0x000000033c007209 */ /* 0x000fe40007810000 */
        /* <DEDUP_REMOVED lines=45> */
[----:B-1----:R-:W-:Y:S02]  /*48f0*/  FMNMX.FTZ R13, R6, R13, !PT ;  /* 0x0000000d060d7209 */ /* 0x002fe40007810000 */
[----:B------:R-:W-:Y:S02]  /*4900*/  FSEL R29, R29, -INF , P2 ;  /* 0xff8000001d1d7808 */ /* 0x000fe40001000000 */
[----:B------:R-:W-:Y:S01]  /*4910*/  FMNMX.FTZ R0, R28, R7, !PT ;  /* 0x000000071c007209 */ /* 0x000fe20007810000 */
[----:B------:R-:W0:Y:S03]  /*4920*/  SHFL.BFLY PT, R12, R13, 0x1, 0x1f ;  /* 0x0c201f000d0c7f89 */ /* 0x000e2600000e0000 */
[----:B------:R-:W-:-:S05]  /*4930*/  FMNMX.FTZ R0, R29, R0, !PT ;  /* 0x000000001d007209 */ /* 0x000fca0007810000 */
[----:B------:R-:W1:Y:S01]  /*4940*/  SHFL.BFLY PT, R7, R0, 0x2, 0x1f ;  /* 0x0c401f0000077f89 */ /* 0x000e6200000e0000 */
[----:B0-----:R-:W-:-:S04]  /*4950*/  FMNMX.FTZ R3, R13, R12, !PT ;  /* 0x0000000c0d037209 */ /* 0x001fc80007810000 */
[C---:B------:R-:W-:Y:S01]  /*4960*/  FSETP.NEU.FTZ.AND P4, PT, R3.reuse, -INF , PT ;  /* 0xff8000000300780b */ /* 0x040fe20003f9d000 */
[----:B------:R-:W-:Y:S01]  /*4970*/  FMUL.FTZ R6, R3, UR6 ;  /* 0x0000000603067c20 */ /* 0x000fe20008410000 */
[----:B-1----:R-:W-:-:S04]  /*4980*/  FMNMX.FTZ R7, R0, R7, !PT ;  /* 0x0000000700077209 */ /* 0x002fc80007810000 */
[----:B------:R-:W-:Y:S02]  /*4990*/  FSEL R12, R6, RZ, P4 ;  /* 0x000000ff060c7208 */ /* 0x000fe40002000000 */
[----:B------:R-:W0:Y:S03]  /*49a0*/  SHFL.BFLY PT, R6, R7, 0x1, 0x1f ;  /* 0x0c201f0007067f89 */ /* 0x000e2600000e0000 */
        /* <DEDUP_REMOVED lines=22> */
[----:B0-----:R-:W-:Y:S01]  /*4b10*/  FMNMX.FTZ R6, R7, R6, !PT ;  /* 0x0000000607067209 */ /* 0x001fe20007810000 */
[----:B------:R-:W-:Y:S03]  /*4b20*/  MUFU.EX2 R62, R62 ;  /* 0x0000003e003e7308 */ /* 0x000fe60000000800 */
[C---:B------:R-:W-:Y:S01]  /*4b30*/  FSETP.NEU.FTZ.AND P1, PT, R6.reuse, -INF , PT ;  /* 0xff8000000600780b */ /* 0x040fe20003f3d000 */
[----:B------:R-:W-:-:S04]  /*4b40*/  FMUL.FTZ R0, R6, UR6 ;  /* 0x0000000606007c20 */ /* 0x000fc80008410000 */
[----:B------:R-:W0:Y:S01]  /*4b50*/  MUFU.EX2 R63, R63 ;  /* 0x0000003f003f7308 */ /* 0x000e220000000800 */
[----:B------:R-:W-:Y:S02]  /*4b60*/  FSEL R0, R0, RZ, P1 ;  /* 0x000000ff00007208 */ /* 0x000fe40000800000 */
[----:B------:R-:W-:Y:S02]  /*4b70*/  PLOP3.LUT P1, PT, PT, PT, UP0, 0x80, 0x0 ;  /* 0x000000000000781c */ /* 0x000fe40003f2f008 */
        /* <DEDUP_REMOVED lines=24> */
[----:B0-----:R-:W-:-:S07]  /*4d00*/  F2FP.F16.F32.PACK_AB R211, R63, R62 ;  /* 0x0000003e3fd3723e */ /* 0x001fce00000000ff */
[----:B------:R-:W0:Y:S01]  /*4d10*/  MUFU.EX2 R61, R61 ;  /* 0x0000003d003d7308 */ /* 0x000e220000000800 */
[----:B-1----:R-:W-:Y:S01]  /*4d20*/  FADD.FTZ R7, R56, R57 ;  /* 0x0000003938077221 */ /* 0x002fe20000010000 */
[----:B------:R-:W-:Y:S02]  /*4d30*/  F2FP.F16.F32.PACK_AB R208, R57, R56 ;  /* 0x0000003839d0723e */ /* 0x000fe400000000ff */
[----:B------:R-:W-:-:S04]  /*4d40*/  CS2R R56, SRZ ;  /* 0x0000000000387805 */ /* 0x000fc8000001ff00 */
[----:B------:R-:W1:Y:S01]  /*4d50*/  MUFU.EX2 R48, R48 ;  /* 0x0000003000307308 */ /* 0x000e620000000800 */
[----:B--2---:R-:W-:Y:S01]  /*4d60*/  FADD.FTZ R2, R60, R7 ;  /* 0x000000073c027221 */ /* 0x004fe20000010000 */
[----:B------:R-:W-:Y:S01]  /*4d70*/  FADD.FTZ R7, R58, R59 ;  /* 0x0000003b3a077221 */ /* 0x000fe20000010000 */
[----:B------:R-:W-:-:S05]  /*4d80*/  CS2R R58, SRZ ;  /* 0x00000000003a7805 */ /* 0x000fca000001ff00 */
[----:B------:R-:W2:Y:S01]  /*4d90*/  MUFU.EX2 R49, R49 ;  /* 0x0000003100317308 */ /* 0x000ea20000000800 */
[C---:B0-----:R-:W-:Y:S01]  /*4da0*/  FADD.FTZ R13, R61.reuse, R2 ;  /* 0x000000023d0d7221 */ /* 0x041fe20000010000 */
[----:B------:R-:W-:Y:S01]  /*4db0*/  FADD.FTZ R2, R62, R7 ;  /* 0x000000073e027221 */ /* 0x000fe20000010000 */
[----:B------:R-:W-:Y:S02]  /*4dc0*/  F2FP.F16.F32.PACK_AB R210, R61, R60 ;  /* 0x0000003c3dd2723e */ /* 0x000fe400000000ff */
[----:B------:R-:W-:Y:S01]  /*4dd0*/  CS2R R60, SRZ ;  /* 0x00000000003c7805 */ /* 0x000fe2000001ff00 */
[----:B------:R-:W-:Y:S01]  /*4de0*/  FADD.FTZ R7, R63, R2 ;  /* 0x000000023f077221 */ /* 0x000fe20000010000 */
[----:B------:R-:W-:Y:S01]  /*4df0*/  CS2R R62, SRZ ;  /* 0x00000000003e7805 */ /* 0x000fe2000001ff00 */
[----:B------:R-:W0:Y:S01]  /*4e00*/  MUFU.EX2 R50, R50 ;  /* 0x0000003200327308 */ /* 0x000e220000000800 */
[----:B-1----:R-:W-:-:S07]  /*4e10*/  FADD.FTZ R20, R48, R13 ;  /* 0x0000000d30147221 */ /* 0x002fce0000010000 */
[----:B------:R-:W1:Y:S01]  /*4e20*/  MUFU.EX2 R52, R52 ;  /* 0x0000003400347308 */ /* 0x000e620000000800 */
[C---:B--2---:R-:W-:Y:S01]  /*4e30*/  FADD.FTZ R13, R49.reuse, R20 ;  /* 0x00000014310d7221 */ /* 0x044fe20000010000 */
[----:B------:R-:W-:Y:S02]  /*4e40*/  F2FP.F16.F32.PACK_AB R204, R49, R48 ;  /* 0x0000003031cc723e */ /* 0x000fe400000000ff */
[----:B------:R-:W-:-:S04]  /*4e50*/  CS2R R48, SRZ ;  /* 0x0000000000307805 */ /* 0x000fc8000001ff00 */
[----:B------:R-:W2:Y:S01]  /*4e60*/  MUFU.EX2 R51, R51 ;  /* 0x0000003300337308 */ /* 0x000ea20000000800 */
[----:B0-----:R-:W-:-:S07]  /*4e70*/  FADD.FTZ R2, R50, R7 ;  /* 0x0000000732027221 */ /* 0x001fce0000010000 */
[----:B------:R-:W0:Y:S01]  /*4e80*/  MUFU.EX2 R53, R53 ;  /* 0x0000003500357308 */ /* 0x000e220000000800 */
[----:B-1----:R-:W-:-:S07]  /*4e90*/  FADD.FTZ R20, R52, R13 ;  /* 0x0000000d34147221 */ /* 0x002fce0000010000 */
[----:B------:R-:W1:Y:S01]  /*4ea0*/  MUFU.EX2 R54, R54 ;  /* 0x0000003600367308 */ /* 0x000e620000000800 */
[C---:B--2---:R-:W-:Y:S01]  /*4eb0*/  FADD.FTZ R7, R51.reuse, R2 ;  /* 0x0000000233077221 */ /* 0x044fe20000010000 */
[----:B------:R-:W-:Y:S02]  /*4ec0*/  F2FP.F16.F32.PACK_AB R205, R51, R50 ;  /* 0x0000003233cd723e */ /* 0x000fe400000000ff */
[----:B------:R-:W-:-:S04]  /*4ed0*/  CS2R R50, SRZ ;  /* 0x0000000000327805 */ /* 0x000fc8000001ff00 */
[----:B------:R-:W2:Y:S01]  /*4ee0*/  MUFU.EX2 R40, R40 ;  /* 0x0000002800287308 */ /* 0x000ea20000000800 */
[C---:B0-----:R-:W-:Y:S01]  /*4ef0*/  FADD.FTZ R13, R53.reuse, R20 ;  /* 0x00000014350d7221 */ /* 0x041fe20000010000 */
[----:B------:R-:W-:Y:S02]  /*4f00*/  F2FP.F16.F32.PACK_AB R206, R53, R52 ;  /* 0x0000003435ce723e */ /* 0x000fe400000000ff */
[----:B------:R-:W-:-:S04]  /*4f10*/  CS2R R52, SRZ ;  /* 0x0000000000347805 */ /* 0x000fc8000001ff00 */
[----:B------:R-:W0:Y:S01]  /*4f20*/  MUFU.EX2 R55, R55 ;  /* 0x0000003700377308 */ /* 0x000e220000000800 */
[----:B-1----:R-:W-:-:S07]  /*4f30*/  FADD.FTZ R2, R54, R7 ;  /* 0x0000000736027221 */ /* 0x002fce0000010000 */
[----:B------:R-:W1:Y:S01]  /*4f40*/  MUFU.EX2 R41, R41 ;  /* 0x0000002900297308 */ /* 0x000e620000000800 */
[----:B--2---:R-:W-:-:S07]  /*4f50*/  FADD.FTZ R20, R40, R13 ;  /* 0x0000000d28147221 */ /* 0x004fce0000010000 */
[----:B------:R-:W2:Y:S01]  /*4f60*/  MUFU.EX2 R42, R42 ;  /* 0x0000002a002a7308 */ /* 0x000ea20000000800 */
[C---:B0-----:R-:W-:Y:S01]  /*4f70*/  FADD.FTZ R7, R55.reuse, R2 ;  /* 0x0000000237077221 */ /* 0x041fe20000010000 */
[----:B------:R-:W-:Y:S02]  /*4f80*/  F2FP.F16.F32.PACK_AB R207, R55, R54 ;  /* 0x0000003637cf723e */ /* 0x000fe400000000ff */
[----:B------:R-:W-:-:S04]  /*4f90*/  CS2R R54, SRZ ;  /* 0x0000000000367805 */ /* 0x000fc8000001ff00 */
[----:B------:R-:W0:Y:S01]  /*4fa0*/  MUFU.EX2 R44, R44 ;  /* 0x0000002c002c7308 */ /* 0x000e220000000800 */
[C---:B-1----:R-:W-:Y:S01]  /*4fb0*/  FADD.FTZ R13, R41.reuse, R20 ;  /* 0x00000014290d7221 */ /* 0x042fe20000010000 */
[----:B------:R-:W-:Y:S02]  /*4fc0*/  F2FP.F16.F32.PACK_AB R200, R41, R40 ;  /* 0x0000002829c8723e */ /* 0x000fe400000000ff */
[----:B------:R-:W-:-:S04]  /*4fd0*/  CS2R R40, SRZ ;  /* 0x0000000000287805 */ /* 0x000fc8000001ff00 */
[----:B------:R-:W1:Y:S01]  /*4fe0*/  MUFU.EX2 R43, R43 ;  /* 0x0000002b002b7308 */ /* 0x000e620000000800 */
[----:B--2---:R-:W-:-:S07]  /*4ff0*/  FADD.FTZ R2, R42, R7 ;  /* 0x000000072a027221 */ /* 0x004fce0000010000 */
[----:B------:R-:W2:Y:S01]  /*5000*/  MUFU.EX2 R45, R45 ;  /* 0x0000002d002d7308 */ /* 0x000ea20000000800 */
[----:B0-----:R-:W-:-:S07]  /*5010*/  FADD.FTZ R20, R44, R13 ;  /* 0x0000000d2c147221 */ /* 0x001fce0000010000 */
[----:B------:R-:W0:Y:S01]  /*5020*/  MUFU.EX2 R46, R46 ;  /* 0x0000002e002e7308 */ /* 0x000e220000000800 */
[C---:B-1----:R-:W-:Y:S01]  /*5030*/  FADD.FTZ R7, R43.reuse, R2 ;  /* 0x000000022b077221 */ /* 0x042fe20000010000 */
[----:B------:R-:W-:Y:S02]  /*5040*/  F2FP.F16.F32.PACK_AB R201, R43, R42 ;  /* 0x0000002a2bc9723e */ /* 0x000fe400000000ff */
[----:B------:R-:W-:-:S04]  /*5050*/  CS2R R42, SRZ ;  /* 0x00000000002a7805 */ /* 0x000fc8000001ff00 */
        /* <DEDUP_REMOVED lines=32> */
[----:B------:R-:W-:Y:S01]  /*5260*/  MUFU.EX2 R26, R26 ;  /* 0x0000001a001a7308 */ /* 0x000fe20000000800 */
[C---:B-1----:R-:W-:Y:S01]  /*5270*/  FADD.FTZ R13, R39.reuse, R2 ;  /* 0x00000002270d7221 */ /* 0x042fe20000010000 */
[----:B------:R-:W-:Y:S02]  /*5280*/  F2FP.F16.F32.PACK_AB R199, R39, R38 ;  /* 0x0000002627c7723e */ /* 0x000fe400000000ff */
[----:B------:R-:W-:-:S04]  /*5290*/  CS2R R38, SRZ ;  /* 0x0000000000267805 */ /* 0x000fc8000001ff00 */
[----:B------:R-:W0:Y:S01]  /*52a0*/  MUFU.EX2 R28, R28 ;  /* 0x0000001c001c7308 */ /* 0x000e220000000800 */
[C---:B--2---:R-:W-:Y:S01]  /*52b0*/  FADD.FTZ R21, R25.reuse, R20 ;  /* 0x0000001419157221 */ /* 0x044fe20000010000 */
[----:B------:R-:W-:Y:S02]  /*52c0*/  F2FP.F16.F32.PACK_AB R192, R25, R24 ;  /* 0x0000001819c0723e */ /* 0x000fe400000000ff */
[----:B------:R-:W-:-:S04]  /*52d0*/  CS2R R24, SRZ ;  /* 0x0000000000187805 */ /* 0x000fc8000001ff00 */
[----:B------:R-:W1:Y:S08]  /*52e0*/  MUFU.EX2 R27, R27 ;  /* 0x0000001b001b7308 */ /* 0x000e700000000800 */
[----:B------:R-:W2:Y:S01]  /*52f0*/  MUFU.EX2 R30, R30 ;  /* 0x0000001e001e7308 */ /* 0x000ea20000000800 */
[----:B0-----:R-:W-:-:S07]  /*5300*/  FADD.FTZ R2, R28, R21 ;  /* 0x000000151c027221 */ /* 0x001fce0000010000 */
[----:B------:R0:W3:Y:S01]  /*5310*/  MUFU.EX2 R7, R0 ;  /* 0x0000000000077308 */ /* 0x0000e20000000800 */
[----:B-1----:R-:W-:-:S07]  /*5320*/  F2FP.F16.F32.PACK_AB R193, R27, R26 ;  /* 0x0000001a1bc1723e */ /* 0x002fce00000000ff */
[----:B------:R2:W1:Y:S01]  /*5330*/  MUFU.EX2 R195, R12 ;  /* 0x0000000c00c37308 */ /* 0x0004620000000800 */
[----:B0-----:R-:W-:-:S04]  /*5340*/  FADD.FTZ R0, R26, R13 ;  /* 0x0000000d1a007221 */ /* 0x001fc80000010000 */
[----:B------:R-:W-:Y:S01]  /*5350*/  FADD.FTZ R21, R27, R0 ;  /* 0x000000001b157221 */ /* 0x000fe20000010000 */
[----:B------:R-:W-:Y:S01]  /*5360*/  IMAD.MOV.U32 R0, RZ, RZ, 0x3f800000 ;  /* 0x3f800000ff007424 */ /* 0x000fe200078e00ff */
[----:B------:R-:W-:Y:S02]  /*5370*/  CS2R R26, SRZ ;  /* 0x00000000001a7805 */ /* 0x000fe4000001ff00 */
[----:B--2---:R-:W-:Y:S01]  /*5380*/  FADD.FTZ R12, R30, R21 ;  /* 0x000000151e0c7221 */ /* 0x004fe20000010000 */
[C---:B---3--:R-:W-:Y:S01]  /*5390*/  FADD.FTZ R13, R7.reuse, R2 ;  /* 0x00000002070d7221 */ /* 0x048fe20000010000 */
[----:B------:R-:W-:Y:S01]  /*53a0*/  F2FP.F16.F32.PACK_AB R194, R7, R28 ;  /* 0x0000001c07c2723e */ /* 0x000fe200000000ff */
[----:B------:R-:W-:Y:S01]  /*53b0*/  IMAD.U32 R7, RZ, RZ, UR7 ;  /* 0x00000007ff077e24 */ /* 0x000fe2000f8e00ff */
[----:B------:R-:W-:Y:S01]  /*53c0*/  CS2R R28, SRZ ;  /* 0x00000000001c7805 */ /* 0x000fe2000001ff00 */
[----:B------:R-:W-:Y:S02]  /*53d0*/  IMAD.MOV.U32 R2, RZ, RZ, 0x3f800000 ;  /* 0x3f800000ff027424 */ /* 0x000fe400078e00ff */
[C---:B-1----:R-:W-:Y:S01]  /*53e0*/  FADD.FTZ R12, R195.reuse, R12 ;  /* 0x0000000cc30c7221 */ /* 0x042fe20000010000 */
[----:B------:R-:W-:-:S02]  /*53f0*/  F2FP.F16.F32.PACK_AB R195, R195, R30 ;  /* 0x0000001ec3c3723e */ /* 0x000fc400000000ff */
[----:B------:R-:W-:Y:S01]  /*5400*/  CS2R R30, SRZ ;  /* 0x00000000001e7805 */ /* 0x000fe2000001ff00 */
[----:B------:R-:W-:Y:S06]  /*5410*/  @!P1 BRA `(.L_x_2203) ;  /* 0x0000004000889947 */ /* 0x000fec0003800000 */
[----:B------:R-:W-:Y:S01]  /*5420*/  R2UR UR7, R212 ;  /* 0x00000000d40772ca */ /* 0x000fe200000e0000 */
[----:B------:R-:W-:Y:S01]  /*5430*/  UMOV UR6, URZ ;  /* 0x0000003f00067c82 */ /* 0x000fe20008000000 */
[----:B------:R-:W-:Y:S01]  /*5440*/  IMAD.MOV.U32 R21, RZ, RZ, R3 ;  /* 0x000000ffff157224 */ /* 0x000fe200078e0003 */
[----:B------:R-:W-:Y:S01]  /*5450*/  MOV R2, 0x3f800000 ;  /* 0x3f80000000027802 */ /* 0x000fe20000000f00 */
[----:B------:R-:W-:Y:S02]  /*5460*/  IMAD.MOV.U32 R20, RZ, RZ, R6 ;  /* 0x000000ffff147224 */ /* 0x000fe400078e0006 */
[----:B------:R-:W-:Y:S02]  /*5470*/  IMAD.U32 R217, RZ, RZ, UR6 ;  /* 0x00000006ffd97e24 */ /* 0x000fe4000f8e00ff */
[----:B------:R-:W-:Y:S02]  /*5480*/  IMAD.MOV.U32 R151, RZ, RZ, RZ ;  /* 0x000000ffff977224 */ /* 0x000fe400078e00ff */
[----:B------:R-:W-:-:S03]  /*5490*/  IMAD.U32 R214, RZ, RZ, UR6 ;  /* 0x00000006ffd67e24 */ /* 0x000fc6000f8e00ff */
[----:B------:R-:W-:-:S07]  /*54a0*/  IMAD.U32 R212, RZ, RZ, UR7 ;  /* 0x00000007ffd47e24 */ /* 0x000fce000f8e00ff */
.L_x_2214:
[----:B------:R-:W-:Y:S02]  /*54b0*/  R2UR UR6, R214 ;  /* 0x00000000d60672ca */ /* 0x000fe400000e0000 */
[----:B------:R-:W-:-:S11]  /*54c0*/  R2UR UR7, R217 ;  /* 0x00000000d90772ca */ /* 0x000fd600000e0000 */
[----:B------:R-:W-:-:S04]  /*54d0*/  UISETP.NE.AND UP0, UPT, UR6, 0x1, UPT ;  /* 0x000000010600788c */ /* 0x000fc8000bf05270 */
[----:B------:R-:W-:-:S04]  /*54e0*/  USEL UR6, URZ, 0x1, UP0 ;  /* 0x000000013f067887 */ /* 0x000fc80008000000 */
[----:B------:R-:W-:-:S06]  /*54f0*/  ULOP3.LUT UR6, UR7, UR6, URZ, 0x3c, !UPT ;  /* 0x0000000607067292 */ /* 0x000fcc000f8e3c3f */
[----:B------:R-:W-:Y:S01]  /*5500*/  IMAD.U32 R7, RZ, RZ, UR6 ;  /* 0x00000006ff077e24 */ /* 0x000fe2000f8e00ff */
[----:B------:R-:W-:Y:S06]  /*5510*/  @!P0 BRA `(.L_x_2204) ;  /* 0x0000000000048947 */ /* 0x000fec0003800000 */
[----:B------:R-:W-:Y:S01]  /*5520*/  BPT.TRAP 0x1 ;  /* 0x000000040000795c */ /* 0x000fe20000300000 */
.L_x_2204:
[----:B------:R-:W-:Y:S02]  /*5530*/  R2UR UR10, R214 ;  /* 0x00000000d60a72ca */ /* 0x000fe400000e0000 */
[----:B------:R-:W-:Y:S02]  /*5540*/  R2UR UR6, R16 ;  /* 0x00000000100672ca */ /* 0x000fe400000e0000 */
[----:B------:R-:W-:-:S09]  /*5550*/  R2UR UR7, R7 ;  /* 0x00000000070772ca */ /* 0x000fd200000e0000 */
[----:B------:R-:W-:-:S04]  /*5560*/  UIADD3 UR61, UR10, 0x1, URZ ;  /* 0x000000010a3d7890 */ /* 0x000fc8000fffe03f */
[----:B------:R-:W-:Y:S01]  /*5570*/  UISETP.NE.AND UP0, UPT, UR61, 0x2, UPT ;  /* 0x000000023d00788c */ /* 0x000fe2000bf05270 */
[----:B------:R-:W-:-:S03]  /*5580*/  MOV R6, UR7 ;  /* 0x0000000700067c02 */ /* 0x000fc60008000f00 */
[----:B------:R-:W-:Y:S01]  /*5590*/  USEL UR61, UR61, URZ, UP0 ;  /* 0x0000003f3d3d7287 */ /* 0x000fe20008000000 */
[----:B------:R-:W-:-:S03]  /*55a0*/  SHF.L.U32 R6, R6, 0x1f, RZ ;  /* 0x0000001f06067819 */ /* 0x000fc600000006ff */
[----:B------:R-:W-:-:S06]  /*55b0*/  ULEA UR6, UR61, UR6, 0x3 ;  /* 0x000000063d067291 */ /* 0x000fcc000f8e183f */
[----:B------:R-:W-:-:S03]  /*55c0*/  IMAD.U32 R3, RZ, RZ, UR6 ;  /* 0x00000006ff037e24 */ /* 0x000fc6000f8e00ff */
[----:B------:R0:W1:Y:S01]  /*55d0*/  SYNCS.PHASECHK.TRANS64.TRYWAIT P1, [UR6+0x38830], R6 ;  /* 0x03883006ff0075a7 */ /* 0x0000620008020146 */
[----:B------:R-:W-:Y:S05]  /*55e0*/  @!P0 BRA `(.L_x_2205) ;  /* 0x0000000000048947 */ /* 0x000fea0003800000 */
[----:B------:R-:W-:Y:S01]  /*55f0*/  BPT.TRAP 0x1 ;  /* 0x000000040000795c */ /* 0x000fe20000300000 */
.L_x_2205:
[----:B-1----:R-:W-:Y:S05]  /*5600*/  @P1 BRA `(.L_x_2206) ;  /* 0x00000000000c1947 */ /* 0x002fea0003800000 */
[----:B------:R-:W-:-:S13]  /*5610*/  R2UR UR6, R3 ;  /* 0x00000000030672ca */ /* 0x000fda00000e0000 */
[----:B------:R-:W1:Y:S02]  /*5620*/  SYNCS.PHASECHK.TRANS64.TRYWAIT P1, [UR6+0x38830], R6 ;  /* 0x03883006ff0075a7 */ /* 0x000e640008020146 */
[----:B-1----:R-:W-:Y:S05]  /*5630*/  @!P1 BRA `(.L_x_2207) ;  /* 0x000000f4008c9947 */ /* 0x002fea0003800000 */
.L_x_2206:
[----:B------:R-:W-:Y:S01]  /*5640*/  R2UR UR6, R15 ;  /* 0x000000000f0672ca */ /* 0x000fe200000e0000 */
[----:B------:R-:W-:Y:S01]  /*5650*/  WARPGROUP.ARRIVE ;  /* 0x00000000000079c5 */ /* 0x000fe20000000000 */
[----:B-1----:R-:W-:Y:S01]  /*5660*/  MOV R153, UR49 ;  /* 0x0000003100997c02 */ /* 0x002fe20008000f00 */
[----:B------:R-:W-:Y:S01]  /*5670*/  UMOV UR51, 0x40000040 ;  /* 0x4000004000337882 */ /* 0x000fe20000000000 */
[----:B------:R-:W-:Y:S01]  /*5680*/  MOV R154, UR48 ;  /* 0x00000030009a7c02 */ /* 0x000fe20008000f00 */
        /* <DEDUP_REMOVED lines=8> */
[----:B------:R-:W-:Y:S01]  /*5710*/  UIMAD UR60, UR61, 0xa00, UR6 ;  /* 0x00000a003d3c78a4 */ /* 0x000fe2000f8e0206 */
[----:B0-----:R-:W-:Y:S01]  /*5720*/  MOV R6, UR45 ;  /* 0x0000002d00067c02 */ /* 0x001fe20008000f00 */
        /* <DEDUP_REMOVED lines=9> */
[----:B------:R-:W-:Y:S01]  /*57c0*/  R2UR UR48, R4 ;  /* 0x00000000043072ca */ /* 0x000fe200000e0000 */
[----:B------:R-:W-:Y:S01]  /*57d0*/  UMOV UR51, 0x40000040 ;  /* 0x4000004000337882 */ /* 0x000fe20000000000 */
[----:B------:R-:W-:Y:S01]  /*57e0*/  UMOV UR46, UR6 ;  /* 0x00000006002e7c82 */ /* 0x000fe20008000000 */
[----:B------:R-:W-:Y:S01]  /*57f0*/  R2UR UR49, R5 ;  /* 0x00000000053172ca */ /* 0x000fe200000e0000 */
[----:B------:R-:W-:Y:S01]  /*5800*/  UIADD3 UR6, UR60, 0x180, URZ ;  /* 0x000001803c067890 */ /* 0x000fe2000fffe03f */
[----:B------:R-:W-:Y:S01]  /*5810*/  MOV R216, UR52 ;  /* 0x0000003400d87c02 */ /* 0x000fe20008000f00 */
[----:B------:R-:W-:Y:S01]  /*5820*/  UIADD3 UR7, UR60, 0x182, URZ ;  /* 0x000001823c077890 */ /* 0x000fe2000fffe03f */
[----:B------:R-:W-:Y:S01]  /*5830*/  R2UR UR52, R10 ;  /* 0x000000000a3472ca */ /* 0x000fe200000e0000 */
[----:B------:R-:W-:Y:S01]  /*5840*/  UIADD3 UR14, UR60, 0x280, URZ ;  /* 0x000002803c0e7890 */ /* 0x000fe2000fffe03f */
[----:B------:R-:W-:Y:S01]  /*5850*/  R2UR UR53, R11 ;  /* 0x000000000b3572ca */ /* 0x000fe200000e0000 */
        /* <DEDUP_REMOVED lines=12> */
[----:B------:R-:W-:Y:S01]  /*5920*/  UMOV UR11, UR53 ;  /* 0x00000035000b7c82 */ /* 0x000fe20008000000 */
        /* <DEDUP_REMOVED lines=150> */
[----:B------:R-:W-:-:S03]  /*6290*/  FMUL.FTZ R151, R151, R2 ;  /* 0x0000000297977220 */ /* 0x000fc60000410000 */
[----:B------:R-:W-:Y:S01]  /*62a0*/  HGMMA.64x16x16.F32 R160, gdesc[UR48], RZ, !UPT, gsb0 ;  /* 0x0020000030a079f0 */ /* 0x000fe2000c0008ff */
[----:B------:R-:W-:Y:S01]  /*62b0*/  R2UR UR49, R153 ;  /* 0x00000000993172ca */ /* 0x000fe200000e0000 */
[----:B------:R-:W-:Y:S01]  /*62c0*/  UIADD3 UR50, UR60, 0x782, URZ ;  /* 0x000007823c327890 */ /* 0x000fe2000fffe03f */
[----:B------:R-:W-:Y:S01]  /*62d0*/  R2UR UR48, R154 ;  /* 0x000000009a3072ca */ /* 0x000fe200000e0000 */
        /* <DEDUP_REMOVED lines=15> */
[----:B------:R-:W-:Y:S01]  /*63d0*/  MOV R215, UR8 ;  /* 0x0000000800d77c02 */ /* 0x000fe20008000f00 */
        /* <DEDUP_REMOVED lines=426> */
.L_x_2208:
[----:B------:R-:W-:Y:S02]  /*7e80*/  R2UR UR10, R16 ;  /* 0x00000000100a72ca */ /* 0x000fe400000e0000 */
        /* <DEDUP_REMOVED lines=8> */
.L_x_2209:
[----:B-1----:R-:W-:Y:S05]  /*7f10*/  @P1 BRA `(.L_x_2210) ;  /* 0x0000000000081947 */ /* 0x002fea0003800000 */
[----:B------:R-:W1:Y:S02]  /*7f20*/  SYNCS.PHASECHK.TRANS64.TRYWAIT P1, [UR10+0x38850], R0 ;  /* 0x03885000ff0075a7 */ /* 0x000e64000802014a */
[----:B-1----:R-:W-:Y:S05]  /*7f30*/  @!P1 BRA `(.L_x_2211) ;  /* 0x000000cc00689947 */ /* 0x002fea0003800000 */
.L_x_2210:
[----:B------:R-:W-:Y:S01]  /*7f40*/  R2UR UR6, R16 ;  /* 0x00000000100672ca */ /* 0x000fe200000e0000 */
[----:B------:R-:W-:Y:S01]  /*7f50*/  WARPGROUP.ARRIVE ;  /* 0x00000000000079c5 */ /* 0x000fe20000000000 */
[----:B------:R-:W-:-:S11]  /*7f60*/  R2UR UR7, R214 ;  /* 0x00000000d60772ca */ /* 0x000fd600000e0000 */
[----:B------:R-:W-:-:S04]  /*7f70*/  UIADD3 UR6, UR6, 0x400, URZ ;  /* 0x0000040006067890 */ /* 0x000fc8000fffe03f */
[----:B------:R-:W-:-:S04]  /*7f80*/  USHF.R.U32.HI UR6, URZ, 0x4, UR6 ;  /* 0x000000043f067899 */ /* 0x000fc80008011606 */
[----:B------:R-:W-:-:S04]  /*7f90*/  ULOP3.LUT UR6, UR6, 0x3fff, URZ, 0xc0, !UPT ;  /* 0x00003fff06067892 */ /* 0x000fc8000f8ec03f */
[----:B------:R-:W-:-:S04]  /*7fa0*/  ULOP3.LUT UR6, UR6, 0x2800000, URZ, 0xfc, !UPT ;  /* 0x0280000006067892 */ /* 0x000fc8000f8efc3f */
[----:B------:R-:W-:-:S03]  /*7fb0*/  UIMAD UR11, UR7, 0xa00, UR6 ;  /* 0x00000a00070b78a4 */ /* 0x000fc6000f8e0206 */
        /* <DEDUP_REMOVED lines=30> */
.L_x_2212:
[----:B------:R-:W-:Y:S01]  /*81a0*/  R2UR UR6, R19 ;  /* 0x00000000130672ca */ /* 0x000fe200000e0000 */
[----:B01----:R-:W-:Y:S01]  /*81b0*/  IMAD.MOV.U32 R0, RZ, RZ, R14 ;  /* 0x000000ffff007224 */ /* 0x003fe200078e000e */
[----:B------:R-:W-:Y:S01]  /*81c0*/  R2UR UR7, R212 ;  /* 0x00000000d40772ca */ /* 0x000fe200000e0000 */
[----:B------:R-:W-:Y:S01]  /*81d0*/  ULDC UR14, c[0x0][0x2f0] ;  /* 0x0000bc00000e7ab9 */ /* 0x000fe20000000800 */
[----:B------:R-:W-:Y:S02]  /*81e0*/  R2UR UR11, R18 ;  /* 0x00000000120b72ca */ /* 0x000fe400000e0000 */
[----:B------:R-:W-:-:S07]  /*81f0*/  MOV R195, UR14 ;  /* 0x0000000e00c37c02 */ /* 0x000fce0008000f00 */
[----:B------:R-:W-:-:S06]  /*8200*/  UISETP.NE.AND UP0, UPT, UR6, URZ, UPT ;  /* 0x0000003f0600728c */ /* 0x000fcc000bf05270 */
[----:B------:R-:W-:Y:S02]  /*8210*/  PLOP3.LUT P1, PT, PT, PT, UP0, 0x80, 0x0 ;  /* 0x000000000000781c */ /* 0x000fe40003f2f008 */
[----:B------:R-:W-:-:S03]  /*8220*/  PLOP3.LUT P2, PT, PT, PT, UP0, 0x80, 0x0 ;  /* 0x000000000000781c */ /* 0x000fc60003f4f008 */
[----:B------:R-:W-:-:S08]  /*8230*/  @UP0 ULDC UR6, c[0x0][0x44c] ;  /* 0x0001130000060ab9 */ /* 0x000fd00000000800 */
[----:B------:R-:W-:Y:S01]  /*8240*/  @P1 IMAD.HI.U32 R2, R14, UR6, RZ ;  /* 0x000000060e021c27 */ /* 0x000fe2000f8e00ff */
[----:B------:R-:W-:-:S04]  /*8250*/  @UP0 ULDC UR6, c[0x0][0x450] ;  /* 0x0001140000060ab9 */ /* 0x000fc80000000800 */
[----:B------:R-:W-:Y:S01]  /*8260*/  @P2 SHF.R.U32.HI R0, RZ, UR6, R2 ;  /* 0x00000006ff002c19 */ /* 0x000fe20008011602 */
[----:B------:R-:W-:Y:S01]  /*8270*/  UMOV UR6, 0x1 ;  /* 0x0000000100067882 */ /* 0x000fe20000000000 */
[----:B------:R-:W-:Y:S01]  /*8280*/  IMAD.MOV.U32 R2, RZ, RZ, -0x2 ;  /* 0xfffffffeff027424 */ /* 0x000fe200078e00ff */
[----:B------:R-:W-:Y:S02]  /*8290*/  UIMAD UR6, UR7, -0x50, UR6 ;  /* 0xffffffb0070678a4 */ /* 0x000fe4000f8e0206 */
[----:B------:R-:W0:Y:S01]  /*82a0*/  SHFL.IDX PT, R193, R0, RZ, 0x1c1f ;  /* 0x001c1fff00c17589 */ /* 0x000e2200000e0000 */
[----:B------:R-:W-:-:S03]  /*82b0*/  ULDC UR7, c[0x0][0x288] ;  /* 0x0000a20000077ab9 */ /* 0x000fc60000000800 */
[----:B------:R-:W-:Y:S01]  /*82c0*/  IMAD R2, R17, R2, UR6 ;  /* 0x0000000611027e24 */ /* 0x000fe2000f8e0202 */
[----:B------:R-:W-:-:S03]  /*82d0*/  ULDC UR6, c[0x0][0x988] ;  /* 0x0002620000067ab9 */ /* 0x000fc60000000800 */
[----:B------:R-:W-:Y:S01]  /*82e0*/  IMAD R2, R195, UR11, R2 ;  /* 0x0000000bc3027c24 */ /* 0x000fe2000f8e0202 */
[----:B------:R-:W1:Y:S04]  /*82f0*/  S2UR UR11, SR_CgaCtaId ;  /* 0x00000000000b79c3 */ /* 0x000e680000008800 */
[----:B0-----:R-:W-:-:S04]  /*8300*/  IADD3 R6, R193, -UR7, R2 ;  /* 0x80000007c1067c10 */ /* 0x001fc8000fffe002 */
[C---:B------:R-:W-:Y:S02]  /*8310*/  ISETP.GT.AND P1, PT, R6.reuse, RZ, PT ;  /* 0x000000ff0600720c */ /* 0x040fe40003f24270 */
[----:B------:R-:W-:Y:S02]  /*8320*/  ISETP.GT.AND P2, PT, R6, 0x1, PT ;  /* 0x000000010600780c */ /* 0x000fe40003f44270 */
[----:B------:R-:W-:Y:S02]  /*8330*/  FSEL R193, R184, -INF , P1 ;  /* 0xff800000b8c17808 */ /* 0x000fe40000800000 */
[----:B------:R-:W-:Y:S02]  /*8340*/  ISETP.GT.AND P1, PT, R6, 0x8, PT ;  /* 0x000000080600780c */ /* 0x000fe40003f24270 */
[----:B------:R-:W-:Y:S02]  /*8350*/  FSEL R185, R185, -INF , P2 ;  /* 0xff800000b9b97808 */ /* 0x000fe40001000000 */
[----:B------:R-:W-:-:S02]  /*8360*/  FMNMX.FTZ R184, R193, R20, !PT ;  /* 0x00000014c1b87209 */ /* 0x000fc40007810000 */
[----:B------:R-:W-:Y:S02]  /*8370*/  ISETP.GT.AND P2, PT, R6, 0x9, PT ;  /* 0x000000090600780c */ /* 0x000fe40003f44270 */
[----:B------:R-:W-:Y:S02]  /*8380*/  FSEL R188, R188, -INF , P1 ;  /* 0xff800000bcbc7808 */ /* 0x000fe40000800000 */
[----:B------:R-:W-:Y:S02]  /*8390*/  FMNMX.FTZ R195, R185, R184, !PT ;  /* 0x000000b8b9c37209 */ /* 0x000fe40007810000 */
        /* <DEDUP_REMOVED lines=48> */
[----:B------:R-:W-:Y:S02]  /*86a0*/  FSEL R157, R157, -INF , P2 ;  /* 0xff8000009d9d7808 */ /* 0x000fe40001000000 */
[----:B------:R-:W-:Y:S02]  /*86b0*/  FMNMX.FTZ R6, R156, R195, !PT ;  /* 0x000000c39c067209 */ /* 0x000fe40007810000 */
[----:B------:R-:W0:Y:S02]  /*86c0*/  SHFL.IDX PT, R195, R0, 0x1, 0x1c1f ;  /* 0x003c1f0000c37f89 */ /* 0x000e2400000e0000 */
[----:B------:R-:W-:-:S05]  /*86d0*/  FMNMX.FTZ R184, R157, R6, !PT ;  /* 0x000000069db87209 */ /* 0x000fca0007810000 */
[----:B------:R-:W2:Y:S01]  /*86e0*/  SHFL.BFLY PT, R197, R184, 0x2, 0x1f ;  /* 0x0c401f00b8c57f89 */ /* 0x000ea200000e0000 */
[----:B0-----:R-:W-:Y:S02]  /*86f0*/  IADD3 R2, R195, -UR7, R2 ;  /* 0x80000007c3027c10 */ /* 0x001fe4000fffe002 */
[----:B------:R-:W-:Y:S02]  /*8700*/  R2UR UR7, R3 ;  /* 0x00000000030772ca */ /* 0x000fe400000e0000 */
[C---:B------:R-:W-:Y:S02]  /*8710*/  ISETP.GT.AND P1, PT, R2.reuse, RZ, PT ;  /* 0x000000ff0200720c */ /* 0x040fe40003f24270 */
[----:B------:R-:W-:Y:S02]  /*8720*/  ISETP.GT.AND P2, PT, R2, 0x1, PT ;  /* 0x000000010200780c */ /* 0x000fe40003f44270 */
[----:B--2---:R-:W-:Y:S02]  /*8730*/  FMNMX.FTZ R197, R184, R197, !PT ;  /* 0x000000c5b8c57209 */ /* 0x004fe40007810000 */
[----:B------:R-:W-:-:S02]  /*8740*/  FSEL R186, R186, -INF , P1 ;  /* 0xff800000baba7808 */ /* 0x000fc40000800000 */
[----:B------:R-:W-:Y:S01]  /*8750*/  ISETP.GT.AND P1, PT, R2, 0x8, PT ;  /* 0x000000080200780c */ /* 0x000fe20003f24270 */
[----:B------:R-:W0:Y:S01]  /*8760*/  SHFL.BFLY PT, R192, R197, 0x1, 0x1f ;  /* 0x0c201f00c5c07f89 */ /* 0x000e2200000e0000 */
[----:B------:R-:W-:Y:S01]  /*8770*/  FSEL R187, R187, -INF , P2 ;  /* 0xff800000bbbb7808 */ /* 0x000fe20001000000 */
[----:B------:R-:W-:Y:S01]  /*8780*/  UIADD3 UR7, UR7, 0x38840, URZ ;  /* 0x0003884007077890 */ /* 0x000fe2000fffe03f */
[----:B------:R-:W-:Y:S02]  /*8790*/  FMNMX.FTZ R6, R186, R21, !PT ;  /* 0x00000015ba067209 */ /* 0x000fe40007810000 */
[----:B------:R-:W-:Y:S01]  /*87a0*/  ISETP.GT.AND P2, PT, R2, 0x9, PT ;  /* 0x000000090200780c */ /* 0x000fe20003f44270 */
[----:B-1----:R-:W-:Y:S01]  /*87b0*/  UPRMT UR7, UR11, 0x654, UR7 ;  /* 0x000006540b077896 */ /* 0x002fe20008000007 */
[----:B------:R-:W-:Y:S02]  /*87c0*/  FSEL R190, R190, -INF , P1 ;  /* 0xff800000bebe7808 */ /* 0x000fe40000800000 */
[----:B------:R-:W-:-:S02]  /*87d0*/  FMNMX.FTZ R195, R187, R6, !PT ;  /* 0x00000006bbc37209 */ /* 0x000fc40007810000 */
[----:B------:R-:W-:Y:S02]  /*87e0*/  FSEL R191, R191, -INF , P2 ;  /* 0xff800000bfbf7808 */ /* 0x000fe40001000000 */
[----:B------:R-:W-:Y:S02]  /*87f0*/  ISETP.GT.AND P1, PT, R2, 0x10, PT ;  /* 0x000000100200780c */ /* 0x000fe40003f24270 */
[----:B------:R-:W-:Y:S01]  /*8800*/  FMNMX.FTZ R0, R190, R195, !PT ;  /* 0x000000c3be007209 */ /* 0x000fe20007810000 */
[----:B------:R-:W-:Y:S01]  /*8810*/  SYNCS.ARRIVE.TRANS64.RED.A1T0 RZ, [UR7], RZ ;  /* 0x000000ffffff79a7 */ /* 0x000fe20008100407 */
[----:B------:R-:W-:Y:S02]  /*8820*/  ISETP.GT.AND P2, PT, R2, 0x11, PT ;  /* 0x000000110200780c */ /* 0x000fe40003f44270 */
[----:B------:R-:W-:Y:S02]  /*8830*/  FSEL R178, R178, -INF , P1 ;  /* 0xff800000b2b27808 */ /* 0x000fe40000800000 */
[----:B------:R-:W-:-:S02]  /*8840*/  FMNMX.FTZ R3, R191, R0, !PT ;  /* 0x00000000bf037209 */ /* 0x000fc40007810000 */
[----:B------:R-:W-:Y:S02]  /*8850*/  ISETP.GT.AND P3, PT, R2, 0x18, PT ;  /* 0x000000180200780c */ /* 0x000fe40003f64270 */
[----:B0-----:R-:W-:Y:S02]  /*8860*/  FMNMX.FTZ R6, R197, R192, !PT ;  /* 0x000000c0c5067209 */ /* 0x001fe40007810000 */
[----:B------:R-:W-:Y:S02]  /*8870*/  FSEL R179, R179, -INF , P2 ;  /* 0xff800000b3b37808 */ /* 0x000fe40001000000 */
[----:B------:R-:W-:Y:S01]  /*8880*/  FMNMX.FTZ R0, R178, R3, !PT ;  /* 0x00000003b2007209 */ /* 0x000fe20007810000 */
[C---:B------:R-:W-:Y:S01]  /*8890*/  FMUL.FTZ R184, R6.reuse, UR6 ;  /* 0x0000000606b87c20 */ /* 0x040fe20008410000 */
[----:B------:R-:W-:Y:S02]  /*88a0*/  FSETP.NEU.FTZ.AND P1, PT, R6, -INF , PT ;  /* 0xff8000000600780b */ /* 0x000fe40003f3d000 */
[----:B------:R-:W-:-:S02]  /*88b0*/  ISETP.GT.AND P4, PT, R2, 0x19, PT ;  /* 0x000000190200780c */ /* 0x000fc40003f84270 */
[----:B------:R-:W-:Y:S02]  /*88c0*/  FSEL R182, R182, -INF , P3 ;  /* 0xff800000b6b67808 */ /* 0x000fe40001800000 */
[----:B------:R-:W-:Y:S02]  /*88d0*/  FMNMX.FTZ R3, R179, R0, !PT ;  /* 0x00000000b3037209 */ /* 0x000fe40007810000 */
[----:B------:R-:W-:Y:S02]  /*88e0*/  FSEL R0, R184, RZ, P1 ;  /* 0x000000ffb8007208 */ /* 0x000fe40000800000 */
[----:B------:R-:W-:Y:S02]  /*88f0*/  ISETP.GT.AND P2, PT, R2, 0x20, PT ;  /* 0x000000200200780c */ /* 0x000fe40003f44270 */
[----:B------:R-:W-:Y:S01]  /*8900*/  FSEL R183, R183, -INF , P4 ;  /* 0xff800000b7b77808 */ /* 0x000fe20002000000 */
[--C-:B------:R-:W-:Y:S01]  /*8910*/  FFMA.FTZ R210, R188, UR6, -R0.reuse ;  /* 0x00000006bcd27c23 */ /* 0x100fe20008010800 */
[----:B------:R-:W-:Y:S01]  /*8920*/  FMNMX.FTZ R184, R182, R3, !PT ;  /* 0x00000003b6b87209 */ /* 0x000fe20007810000 */
[--C-:B------:R-:W-:Y:S01]  /*8930*/  FFMA.FTZ R208, R185, UR6, -R0.reuse ;  /* 0x00000006b9d07c23 */ /* 0x100fe20008010800 */
[----:B------:R-:W-:Y:S01]  /*8940*/  ISETP.GT.AND P3, PT, R2, 0x21, PT ;  /* 0x000000210200780c */ /* 0x000fe20003f64270 */
[--C-:B------:R-:W-:Y:S01]  /*8950*/  FFMA.FTZ R204, R176, UR6, -R0.reuse ;  /* 0x00000006b0cc7c23 */ /* 0x100fe20008010800 */
        /* <DEDUP_REMOVED lines=16> */
[----:B------:R-:W-:Y:S01]  /*8a60*/  FSEL R175, R175, -INF , P3 ;  /* 0xff800000afaf7808 */ /* 0x000fe20001800000 */
[--C-:B------:R-:W-:Y:S01]  /*8a70*/  FFMA.FTZ R153, R153, UR6, -R0.reuse ;  /* 0x0000000699997c23 */ /* 0x100fe20008010800 */
[----:B------:R-:W-:Y:S01]  /*8a80*/  ISETP.GT.AND P2, PT, R2, 0x30, PT ;  /* 0x000000300200780c */ /* 0x000fe20003f44270 */
[--C-:B------:R-:W-:Y:S01]  /*8a90*/  FFMA.FTZ R194, R156, UR6, -R0.reuse ;  /* 0x000000069cc27c23 */ /* 0x100fe20008010800 */
[----:B------:R-:W-:Y:S01]  /*8aa0*/  FMNMX.FTZ R192, R174, R3, !PT ;  /* 0x00000003aec07209 */ /* 0x000fe20007810000 */
[----:B------:R-:W-:Y:S01]  /*8ab0*/  FFMA.FTZ R157, R157, UR6, -R0 ;  /* 0x000000069d9d7c23 */ /* 0x000fe20008010800 */
[----:B------:R-:W-:Y:S01]  /*8ac0*/  ISETP.GT.AND P3, PT, R2, 0x31, PT ;  /* 0x000000310200780c */ /* 0x000fe20003f64270 */
[----:B------:R-:W-:Y:S01]  /*8ad0*/  MUFU.EX2 R171, R193 ;  /* 0x000000c100ab7308 */ /* 0x000fe20000000800 */
[----:B------:R-:W-:-:S02]  /*8ae0*/  FSEL R162, R162, -INF , P2 ;  /* 0xff800000a2a27808 */ /* 0x000fc40001000000 */
[----:B------:R-:W-:Y:S01]  /*8af0*/  FMNMX.FTZ R3, R175, R192, !PT ;  /* 0x000000c0af037209 */ /* 0x000fe20007810000 */
[----:B------:R-:W-:Y:S01]  /*8b00*/  FFMA.FTZ R192, R152, UR6, -R0 ;  /* 0x0000000698c07c23 */ /* 0x000fe20008010800 */
[----:B------:R-:W-:Y:S02]  /*8b10*/  ISETP.GT.AND P2, PT, R2, 0x38, PT ;  /* 0x000000380200780c */ /* 0x000fe40003f44270 */
[----:B------:R-:W-:Y:S01]  /*8b20*/  FSEL R163, R163, -INF , P3 ;  /* 0xff800000a3a37808 */ /* 0x000fe20001800000 */
[----:B------:R-:W-:Y:S01]  /*8b30*/  MUFU.EX2 R208, R208 ;  /* 0x000000d000d07308 */ /* 0x000fe20000000800 */
[----:B------:R-:W-:Y:S02]  /*8b40*/  FMNMX.FTZ R188, R162, R3, !PT ;  /* 0x00000003a2bc7209 */ /* 0x000fe40007810000 */
[----:B------:R-:W-:Y:S02]  /*8b50*/  ISETP.GT.AND P3, PT, R2, 0x39, PT ;  /* 0x000000390200780c */ /* 0x000fe40003f64270 */
[----:B------:R-:W-:-:S02]  /*8b60*/  FSEL R166, R166, -INF , P2 ;  /* 0xff800000a6a67808 */ /* 0x000fc40001000000 */
[----:B------:R-:W-:Y:S01]  /*8b70*/  FMNMX.FTZ R3, R163, R188, !PT ;  /* 0x000000bca3037209 */ /* 0x000fe20007810000 */
[----:B------:R-:W-:Y:S01]  /*8b80*/  MUFU.EX2 R210, R210 ;  /* 0x000000d200d27308 */ /* 0x000fe20000000800 */
[----:B------:R-:W-:Y:S02]  /*8b90*/  FSEL R185, R167, -INF , P3 ;  /* 0xff800000a7b97808 */ /* 0x000fe40001800000 */
[----:B------:R-:W-:Y:S02]  /*8ba0*/  ISETP.GT.AND P2, PT, R2, 0x40, PT ;  /* 0x000000400200780c */ /* 0x000fe40003f44270 */
[----:B------:R-:W-:Y:S02]  /*8bb0*/  FMNMX.FTZ R188, R166, R3, !PT ;  /* 0x00000003a6bc7209 */ /* 0x000fe40007810000 */
[----:B------:R-:W-:Y:S01]  /*8bc0*/  ISETP.GT.AND P3, PT, R2, 0x41, PT ;  /* 0x000000410200780c */ /* 0x000fe20003f64270 */
[----:B------:R0:W-:Y:S01]  /*8bd0*/  MUFU.EX2 R167, R189 ;  /* 0x000000bd00a77308 */ /* 0x0001e20000000800 */
[----:B------:R-:W-:-:S02]  /*8be0*/  FSEL R154, R154, -INF , P2 ;  /* 0xff8000009a9a7808 */ /* 0x000fc40001000000 */
[----:B------:R-:W-:Y:S02]  /*8bf0*/  FMNMX.FTZ R3, R185, R188, !PT ;  /* 0x000000bcb9037209 */ /* 0x000fe40007810000 */
[----:B------:R-:W-:Y:S02]  /*8c00*/  ISETP.GT.AND P2, PT, R2, 0x48, PT ;  /* 0x000000480200780c */ /* 0x000fe40003f44270 */
[----:B------:R-:W-:Y:S01]  /*8c10*/  FSEL R176, R155, -INF , P3 ;  /* 0xff8000009bb07808 */ /* 0x000fe20001800000 */
[--C-:B------:R-:W-:Y:S01]  /*8c20*/  FFMA.FTZ R155, R165, UR6, -R0.reuse ;  /* 0x00000006a59b7c23 */ /* 0x100fe20008010800 */
[----:B------:R-:W-:Y:S01]  /*8c30*/  FMNMX.FTZ R3, R154, R3, !PT ;  /* 0x000000039a037209 */ /* 0x000fe20007810000 */
[--C-:B0-----:R-:W-:Y:S01]  /*8c40*/  FFMA.FTZ R189, R177, UR6, -R0.reuse ;  /* 0x00000006b1bd7c23 */ /* 0x101fe20008010800 */
[----:B------:R-:W-:Y:S01]  /*8c50*/  ISETP.GT.AND P3, PT, R2, 0x49, PT ;  /* 0x000000490200780c */ /* 0x000fe20003f64270 */
[--C-:B------:R-:W-:Y:S01]  /*8c60*/  FFMA.FTZ R177, R169, UR6, -R0.reuse ;  /* 0x00000006a9b17c23 */ /* 0x100fe20008010800 */
[----:B------:R-:W-:Y:S01]  /*8c70*/  FSEL R158, R158, -INF , P2 ;  /* 0xff8000009e9e7808 */ /* 0x000fe20001000000 */
[--C-:B------:R-:W-:Y:S01]  /*8c80*/  FFMA.FTZ R169, R173, UR6, -R0.reuse ;  /* 0x00000006ada97c23 */ /* 0x100fe20008010800 */
[----:B------:R-:W-:Y:S01]  /*8c90*/  FMNMX.FTZ R3, R176, R3, !PT ;  /* 0x00000003b0037209 */ /* 0x000fe20007810000 */
[----:B------:R-:W-:Y:S01]  /*8ca0*/  MUFU.EX2 R204, R204 ;  /* 0x000000cc00cc7308 */ /* 0x000fe20000000800 */
[----:B------:R-:W-:Y:S01]  /*8cb0*/  FSEL R188, R159, -INF , P3 ;  /* 0xff8000009fbc7808 */ /* 0x000fe20001800000 */
[----:B------:R-:W-:Y:S01]  /*8cc0*/  FFMA.FTZ R159, R161, UR6, -R0 ;  /* 0x00000006a19f7c23 */ /* 0x000fe20008010800 */
[----:B------:R-:W-:-:S02]  /*8cd0*/  FMNMX.FTZ R3, R158, R3, !PT ;  /* 0x000000039e037209 */ /* 0x000fc40007810000 */
[----:B------:R-:W-:Y:S02]  /*8ce0*/  FSEL R165, R6, RZ, P1 ;  /* 0x000000ff06a57208 */ /* 0x000fe40000800000 */
[----:B------:R-:W-:Y:S01]  /*8cf0*/  FMNMX.FTZ R3, R188, R3, !PT ;  /* 0x00000003bc037209 */ /* 0x000fe20007810000 */
[----:B------:R-:W-:Y:S02]  /*8d00*/  MUFU.EX2 R189, R189 ;  /* 0x000000bd00bd7308 */ /* 0x000fe40000000800 */
[----:B------:R-:W-:Y:S02]  /*8d10*/  FADD.FTZ R165, -R165, R20 ;  /* 0x00000014a5a57221 */ /* 0x000fe40000010100 */
[----:B------:R-:W0:Y:S02]  /*8d20*/  SHFL.BFLY PT, R2, R3, 0x2, 0x1f ;  /* 0x0c401f0003027f89 */ /* 0x000e2400000e0000 */
[----:B------:R-:W-:Y:S02]  /*8d30*/  FMUL.FTZ R165, R165, UR6 ;  /* 0x00000006a5a57c20 */ /* 0x000fe40008410000 */
        /* <DEDUP_REMOVED lines=11> */
[C---:B------:R-:W-:Y:S02]  /*8df0*/  FMUL.FTZ R161, R3.reuse, UR6 ;  /* 0x0000000603a17c20 */ /* 0x040fe40008410000 */
[----:B------:R-:W-:Y:S01]  /*8e00*/  MUFU.EX2 R159, R159 ;  /* 0x0000009f009f7308 */ /* 0x000fe20000000800 */
[----:B------:R-:W-:Y:S02]  /*8e10*/  FSEL R0, R3, RZ, P2 ;  /* 0x000000ff03007208 */ /* 0x000fe40001000000 */
[----:B------:R-:W-:-:S03]  /*8e20*/  FSEL R161, R161, RZ, P2 ;  /* 0x000000ffa1a17208 */ /* 0x000fc60001000000 */
[----:B------:R-:W-:Y:S02]  /*8e30*/  FADD.FTZ R2, -R0, R21 ;  /* 0x0000001500027221 */ /* 0x000fe40000010100 */
        /* <DEDUP_REMOVED lines=20> */
[----:B0-----:R-:W-:Y:S01]  /*8f80*/  FFMA.FTZ R13, R0, R13, R171 ;  /* 0x0000000d000d7223 */ /* 0x001fe200000100ab */
[----:B------:R-:W-:-:S03]  /*8f90*/  FFMA.FTZ R158, R158, UR6, -R161 ;  /* 0x000000069e9e7c23 */ /* 0x000fc600080108a1 */
[----:B------:R-:W-:-:S03]  /*8fa0*/  FADD.FTZ R13, R208, R13 ;  /* 0x0000000dd00d7221 */ /* 0x000fc60000010000 */
[----:B------:R-:W0:Y:S01]  /*8fb0*/  MUFU.EX2 R152, R152 ;  /* 0x0000009800987308 */ /* 0x000e220000000800 */
[----:B------:R-:W-:-:S07]  /*8fc0*/  FADD.FTZ R170, R210, R13 ;  /* 0x0000000dd2aa7221 */ /* 0x000fce0000010000 */
[----:B------:R-:W2:Y:S01]  /*8fd0*/  MUFU.EX2 R211, R211 ;  /* 0x000000d300d37308 */ /* 0x000ea20000000800 */
[----:B-1----:R-:W-:-:S07]  /*8fe0*/  FFMA.FTZ R21, R2, R12, R209 ;  /* 0x0000000c02157223 */ /* 0x002fce00000100d1 */
[----:B------:R-:W1:Y:S01]  /*8ff0*/  MUFU.EX2 R156, R156 ;  /* 0x0000009c009c7308 */ /* 0x000e620000000800 */
[----:B0-----:R-:W-:Y:S01]  /*9000*/  FADD.FTZ R12, R152, R21 ;  /* 0x00000015980c7221 */ /* 0x001fe20000010000 */
[----:B------:R-:W-:-:S04]  /*9010*/  FADD.FTZ R21, R167, R170 ;  /* 0x000000aaa7157221 */ /* 0x000fc80000010000 */
[----:B------:R-:W-:Y:S02]  /*9020*/  FADD.FTZ R166, R204, R21 ;  /* 0x00000015cca67221 */ /* 0x000fe40000010000 */
[----:B------:R-:W0:Y:S01]  /*9030*/  MUFU.EX2 R205, R205 ;  /* 0x000000cd00cd7308 */ /* 0x000e220000000800 */
[----:B--2---:R-:W-:Y:S01]  /*9040*/  FADD.FTZ R13, R211, R12 ;  /* 0x0000000cd30d7221 */ /* 0x004fe20000010000 */
[----:B------:R-:W-:Y:S01]  /*9050*/  FADD.FTZ R21, R189, R166 ;  /* 0x000000a6bd157221 */ /* 0x000fe20000010000 */
[----:B------:R-:W-:-:S03]  /*9060*/  FFMA.FTZ R166, R185, UR6, -R161 ;  /* 0x00000006b9a67c23 */ /* 0x000fc600080108a1 */
[----:B------:R-:W-:Y:S02]  /*9070*/  FADD.FTZ R170, R206, R21 ;  /* 0x00000015ceaa7221 */ /* 0x000fe40000010000 */
[----:B------:R-:W2:Y:S01]  /*9080*/  MUFU.EX2 R160, R160 ;  /* 0x000000a000a07308 */ /* 0x000ea20000000800 */
[----:B-1----:R-:W-:Y:S01]  /*9090*/  FADD.FTZ R12, R156, R13 ;  /* 0x0000000d9c0c7221 */ /* 0x002fe20000010000 */
[----:B------:R-:W-:-:S04]  /*90a0*/  FADD.FTZ R21, R181, R170 ;  /* 0x000000aab5157221 */ /* 0x000fc80000010000 */
[----:B------:R-:W-:Y:S02]  /*90b0*/  FADD.FTZ R154, R200, R21 ;  /* 0x00000015c89a7221 */ /* 0x000fe40000010000 */
[----:B------:R-:W1:Y:S01]  /*90c0*/  MUFU.EX2 R207, R207 ;  /* 0x000000cf00cf7308 */ /* 0x000e620000000800 */
[----:B0-----:R-:W-:Y:S01]  /*90d0*/  FADD.FTZ R13, R205, R12 ;  /* 0x0000000ccd0d7221 */ /* 0x001fe20000010000 */
[----:B------:R-:W-:Y:S01]  /*90e0*/  FADD.FTZ R21, R177, R154 ;  /* 0x0000009ab1157221 */ /* 0x000fe20000010000 */
[--C-:B------:R-:W-:Y:S01]  /*90f0*/  FFMA.FTZ R154, R176, UR6, -R161.reuse ;  /* 0x00000006b09a7c23 */ /* 0x100fe200080108a1 */
[----:B------:R-:W-:Y:S02]  /*9100*/  FFMA.FTZ R161, R188, UR6, -R161 ;  /* 0x00000006bca17c23 */ /* 0x000fe400080108a1 */
[----:B------:R-:W-:Y:S02]  /*9110*/  FADD.FTZ R170, R202, R21 ;  /* 0x00000015caaa7221 */ /* 0x000fe40000010000 */
[----:B------:R-:W0:Y:S01]  /*9120*/  MUFU.EX2 R164, R164 ;  /* 0x000000a400a47308 */ /* 0x000e220000000800 */
[----:B--2---:R-:W-:Y:S01]  /*9130*/  FADD.FTZ R12, R160, R13 ;  /* 0x0000000da00c7221 */ /* 0x004fe20000010000 */
[----:B------:R-:W-:-:S04]  /*9140*/  FADD.FTZ R21, R169, R170 ;  /* 0x000000aaa9157221 */ /* 0x000fc80000010000 */
[----:B------:R-:W-:Y:S02]  /*9150*/  FADD.FTZ R170, R196, R21 ;  /* 0x00000015c4aa7221 */ /* 0x000fe40000010000 */
[----:B------:R-:W2:Y:S01]  /*9160*/  MUFU.EX2 R201, R201 ;  /* 0x000000c900c97308 */ /* 0x000ea20000000800 */
[----:B-1----:R-:W-:Y:S01]  /*9170*/  FADD.FTZ R13, R207, R12 ;  /* 0x0000000ccf0d7221 */ /* 0x002fe20000010000 */
[----:B------:R-:W-:-:S06]  /*9180*/  FADD.FTZ R21, R159, R170 ;  /* 0x000000aa9f157221 */ /* 0x000fcc0000010000 */
        /* <DEDUP_REMOVED lines=33> */
[----:B--2---:R-:W-:Y:S01]  /*93a0*/  FADD.FTZ R21, R158, R13 ;  /* 0x0000000d9e157221 */ /* 0x004fe20000010000 */
[----:B-1----:R-:W-:-:S03]  /*93b0*/  FADD.FTZ R13, R157, R12 ;  /* 0x0000000c9d0d7221 */ /* 0x002fc60000010000 */
[----:B0-----:R-:W-:Y:S01]  /*93c0*/  FADD.FTZ R12, R161, R21 ;  /* 0x00000015a10c7221 */ /* 0x001fe20000010000 */
[----:B------:R-:W-:Y:S06]  /*93d0*/  @!P0 BRA `(.L_x_2213) ;  /* 0x0000000000048947 */ /* 0x000fec0003800000 */
[----:B------:R-:W-:Y:S01]  /*93e0*/  BPT.TRAP 0x1 ;  /* 0x000000040000795c */ /* 0x000fe20000300000 */
.L_x_2213:
[----:B------:R-:W0:Y:S01]  /*93f0*/  S2UR UR14, SR_CgaCtaId ;  /* 0x00000000000e79c3 */ /* 0x000e220000008800 */
[----:B------:R-:W-:Y:S01]  /*9400*/  R2UR UR11, R213 ;  /* 0x00000000d50b72ca */ /* 0x000fe200000e0000 */
[----:B------:R-:W-:Y:S01]  /*9410*/  UIADD3 UR10, UR10, 0x38860, URZ ;  /* 0x000388600a0a7890 */ /* 0x000fe2000fffe03f */
[----:B------:R-:W-:Y:S01]  /*9420*/  R2UR UR7, R212 ;  /* 0x00000000d40772ca */ /* 0x000fe200000e0000 */
[----:B------:R-:W-:Y:S01]  /*9430*/  IMAD.MOV.U32 R21, RZ, RZ, R3 ;  /* 0x000000ffff157224 */ /* 0x000fe200078e0003 */
[----:B------:R-:W-:Y:S01]  /*9440*/  F2FP.F16.F32.PACK_AB R201, R20, R201 ;  /* 0x000000c914c9723e */ /* 0x000fe200000000ff */
[----:B------:R-:W-:Y:S01]  /*9450*/  IMAD.MOV.U32 R20, RZ, RZ, R6 ;  /* 0x000000ffff147224 */ /* 0x000fe200078e0006 */
[----:B------:R-:W-:Y:S01]  /*9460*/  F2FP.F16.F32.PACK_AB R208, R208, R171 ;  /* 0x000000abd0d0723e */ /* 0x000fe200000000ff */
[----:B------:R-:W-:Y:S01]  /*9470*/  IMAD.U32 R214, RZ, RZ, UR61 ;  /* 0x0000003dffd67e24 */ /* 0x000fe2000f8e00ff */
[----:B------:R-:W-:Y:S02]  /*9480*/  F2FP.F16.F32.PACK_AB R209, R152, R209 ;  /* 0x000000d198d1723e */ /* 0x000fe400000000ff */
[----:B------:R-:W-:-:S02]  /*9490*/  F2FP.F16.F32.PACK_AB R210, R167, R210 ;  /* 0x000000d2a7d2723e */ /* 0x000fc400000000ff */
[----:B------:R-:W-:Y:S02]  /*94a0*/  F2FP.F16.F32.PACK_AB R211, R156, R211 ;  /* 0x000000d39cd3723e */ /* 0x000fe400000000ff */
[----:B------:R-:W-:Y:S01]  /*94b0*/  F2FP.F16.F32.PACK_AB R204, R189, R204 ;  /* 0x000000ccbdcc723e */ /* 0x000fe200000000ff */
[----:B------:R-:W-:Y:S01]  /*94c0*/  UISETP.GT.AND UP0, UPT, UR7, UR11, UPT ;  /* 0x0000000b0700728c */ /* 0x000fe2000bf04270 */
[----:B------:R-:W-:Y:S01]  /*94d0*/  F2FP.F16.F32.PACK_AB R205, R160, R205 ;  /* 0x000000cda0cd723e */ /* 0x000fe200000000ff */
[----:B------:R-:W-:Y:S01]  /*94e0*/  UIADD3 UR7, UR7, -0x1, URZ ;  /* 0xffffffff07077890 */ /* 0x000fe2000fffe03f */
[----:B------:R-:W-:Y:S02]  /*94f0*/  F2FP.F16.F32.PACK_AB R206, R181, R206 ;  /* 0x000000ceb5ce723e */ /* 0x000fe400000000ff */
[----:B------:R-:W-:Y:S02]  /*9500*/  F2FP.F16.F32.PACK_AB R207, R164, R207 ;  /* 0x000000cfa4cf723e */ /* 0x000fe400000000ff */
[----:B------:R-:W-:Y:S01]  /*9510*/  PLOP3.LUT P1, PT, PT, PT, UP0, 0x80, 0x0 ;  /* 0x000000000000781c */ /* 0x000fe20003f2f008 */
[----:B0-----:R-:W-:Y:S01]  /*9520*/  UPRMT UR10, UR14, 0x654, UR10 ;  /* 0x000006540e0a7896 */ /* 0x001fe2000800000a */
[----:B------:R-:W-:-:S02]  /*9530*/  MOV R212, UR7 ;  /* 0x0000000700d47c02 */ /* 0x000fc40008000f00 */
        /* <DEDUP_REMOVED lines=12> */
[----:B------:R-:W-:Y:S02]  /*9600*/  F2FP.F16.F32.PACK_AB R194, R157, R194 ;  /* 0x000000c29dc2723e */ /* 0x000fe400000000ff */
[----:B------:R-:W-:Y:S01]  /*9610*/  F2FP.F16.F32.PACK_AB R195, R161, R158 ;  /* 0x0000009ea1c3723e */ /* 0x000fe200000000ff */
[----:B------:R-:W-:Y:S06]  /*9620*/  @P1 BRA `(.L_x_2214) ;  /* 0xffffffbc00a01947 */ /* 0x000fec000383ffff */
[----:B------:R-:W-:-:S07]  /*9630*/  IMAD.U32 R212, RZ, RZ, UR7 ;  /* 0x00000007ffd47e24 */ /* 0x000fce000f8e00ff */
.L_x_2203:
[----:B------:R-:W-:Y:S02]  /*9640*/  R2UR UR10, R22 ;  /* 0x00000000160a72ca */ /* 0x000fe400000e0000 */
[----:B------:R-:W-:-:S13]  /*9650*/  R2UR UR7, R212 ;  /* 0x00000000d40772ca */ /* 0x000fda00000e0000 */
[----:B------:R-:W-:-:S06]  /*9660*/  UISETP.GE.AND UP0, UPT, UR7, UR10, UPT ;  /* 0x0000000a0700728c */ /* 0x000fcc000bf06270 */
[----:B------:R-:W-:-:S13]  /*9670*/  PLOP3.LUT P1, PT, PT, PT, UP0, 0x80, 0x0 ;  /* 0x000000000000781c */ /* 0x000fda0003f2f008 */
[----:B------:R-:W-:Y:S05]  /*9680*/  @!P1 BRA `(.L_x_2215) ;  /* 0x0000003800bc9947 */ /* 0x000fea0003800000 */
[----:B------:R-:W-:Y:S01]  /*9690*/  R2UR UR6, R7 ;  /* 0x00000000070672ca */ /* 0x000fe200000e0000 */
[----:B------:R-:W-:Y:S01]  /*96a0*/  IMAD.MOV.U32 R14, RZ, RZ, R3 ;  /* 0x000000ffff0e7224 */ /* 0x000fe200078e0003 */
[----:B------:R-:W-:Y:S01]  /*96b0*/  UMOV UR7, UR61 ;  /* 0x0000003d00077c82 */ /* 0x000fe20008000000 */
[----:B------:R-:W-:-:S10]  /*96c0*/  IMAD.MOV.U32 R17, RZ, RZ, R6 ;  /* 0x000000ffff117224 */ /* 0x000fd400078e0006 */
[----:B------:R-:W-:-:S07]  /*96d0*/  IMAD.U32 R213, RZ, RZ, UR6 ;  /* 0x00000006ffd57e24 */ /* 0x000fce000f8e00ff */
.L_x_2226:
        /* <DEDUP_REMOVED lines=9> */
.L_x_2216:
        /* <DEDUP_REMOVED lines=8> */
.L_x_2217:
[----:B-1----:R-:W-:Y:S05]  /*97f0*/  @P1 BRA `(.L_x_2218) ;  /* 0x0000000000081947 */ /* 0x002fea0003800000 */
[----:B------:R-:W1:Y:S02]  /*9800*/  SYNCS.PHASECHK.TRANS64.TRYWAIT P1, [UR60+0x38830], R3 ;  /* 0x03883003ff0075a7 */ /* 0x000e64000802017c */
[----:B-1----:R-:W-:Y:S05]  /*9810*/  @!P1 BRA `(.L_x_2219) ;  /* 0x000000b400489947 */ /* 0x002fea0003800000 */
.L_x_2218:
        /* <DEDUP_REMOVED lines=35> */
[----:B------:R-:W-:Y:S01]  /*9a50*/  R2UR UR14, R10 ;  /* 0x000000000a0e72ca */ /* 0x000fe200000e0000 */
[----:B------:R-:W-:Y:S01]  /*9a60*/  UMOV UR54, UR10 ;  /* 0x0000000a00367c82 */ /* 0x000fe20008000000 */
[----:B------:R-:W-:Y:S01]  /*9a70*/  R2UR UR15, R11 ;  /* 0x000000000b0f72ca */ /* 0x000fe200000e0000 */
        /* <DEDUP_REMOVED lines=613> */
.L_x_2220:
        /* <DEDUP_REMOVED lines=8> */
.L_x_2221:
[----:B-1----:R-:W-:Y:S05]  /*c150*/  @P1 BRA `(.L_x_2222) ;  /* 0x0000000000081947 */ /* 0x002fea0003800000 */
[----:B------:R-:W1:Y:S02]  /*c160*/  SYNCS.PHASECHK.TRANS64.TRYWAIT P1, [UR10+0x38850], R0 ;  /* 0x03885000ff0075a7 */ /* 0x000e64000802014a */
[----:B-1----:R-:W-:Y:S05]  /*c170*/  @!P1 BRA `(.L_x_2223) ;  /* 0x0000008c00089947 */ /* 0x002fea0003800000 */
.L_x_2222:
[----:B------:R-:W-:Y:S01]  /*c180*/  R2UR UR6, R16 ;  /* 0x00000000100672ca */ /* 0x000fe200000e0000 */
[----:B------:R-:W-:-:S12]  /*c190*/  WARPGROUP.ARRIVE ;  /* 0x00000000000079c5 */ /* 0x000fd80000000000 */
        /* <DEDUP_REMOVED lines=35> */
.L_x_2224:
[----:B01----:R-:W-:Y:S01]  /*c3d0*/  FMNMX.FTZ R0, R184, R17, !PT ;  /* 0x00000011b8007209 */ /* 0x003fe20007810000 */
[----:B------:R-:W-:Y:S01]  /*c3e0*/  ULDC UR6, c[0x0][0x988] ;  /* 0x0002620000067ab9 */ /* 0x000fe20000000800 */
[----:B------:R-:W-:Y:S01]  /*c3f0*/  FMNMX.FTZ R2, R186, R14, !PT ;  /* 0x0000000eba027209 */ /* 0x000fe20007810000 */
[----:B------:R-:W0:Y:S01]  /*c400*/  S2UR UR7, SR_CgaCtaId ;  /* 0x00000000000779c3 */ /* 0x000e220000008800 */
[----:B------:R-:W-:Y:S01]  /*c410*/  FMNMX.FTZ R3, R185, R0, !PT ;  /* 0x00000000b9037209 */ /* 0x000fe20007810000 */
[----:B------:R-:W-:Y:S01]  /*c420*/  UIADD3 UR60, UR60, 0x38840, URZ ;  /* 0x000388403c3c7890 */ /* 0x000fe2000fffe03f */
        /* <DEDUP_REMOVED lines=10> */
[----:B------:R-:W-:Y:S01]  /*c4d0*/  FMNMX.FTZ R2, R182, R19, !PT ;  /* 0x00000013b6027209 */ /* 0x000fe20007810000 */
[----:B0-----:R-:W-:Y:S01]  /*c4e0*/  UPRMT UR60, UR7, 0x654, UR60 ;  /* 0x00000654073c7896 */ /* 0x001fe2000800003c */
[----:B------:R-:W-:Y:S02]  /*c4f0*/  FMNMX.FTZ R3, R181, R0, !PT ;  /* 0x00000000b5037209 */ /* 0x000fe40007810000 */
[----:B------:R-:W-:Y:S02]  /*c500*/  FMNMX.FTZ R19, R183, R2, !PT ;  /* 0x00000002b7137209 */ /* 0x000fe40007810000 */
[----:B------:R-:W-:Y:S02]  /*c510*/  FMNMX.FTZ R0, R168, R3, !PT ;  /* 0x00000003a8007209 */ /* 0x000fe40007810000 */
[----:B------:R-:W-:-:S02]  /*c520*/  FMNMX.FTZ R2, R170, R19, !PT ;  /* 0x00000013aa027209 */ /* 0x000fc40007810000 */
[----:B------:R-:W-:Y:S01]  /*c530*/  FMNMX.FTZ R3, R169, R0, !PT ;  /* 0x00000000a9037209 */ /* 0x000fe20007810000 */
[----:B------:R-:W-:Y:S01]  /*c540*/  SYNCS.ARRIVE.TRANS64.RED.A1T0 RZ, [UR60], RZ ;  /* 0x000000ffffff79a7 */ /* 0x000fe2000810043c */
        /* <DEDUP_REMOVED lines=20> */
[----:B------:R-:W-:-:S03]  /*c690*/  FMNMX.FTZ R2, R159, R2, !PT ;  /* 0x000000029f027209 */ /* 0x000fc60007810000 */
[----:B------:R-:W0:Y:S04]  /*c6a0*/  SHFL.BFLY PT, R3, R0, 0x2, 0x1f ;  /* 0x0c401f0000037f89 */ /* 0x000e2800000e0000 */
[----:B------:R-:W1:Y:S01]  /*c6b0*/  SHFL.BFLY PT, R19, R2, 0x2, 0x1f ;  /* 0x0c401f0002137f89 */ /* 0x000e6200000e0000 */
[----:B0-----:R-:W-:Y:S02]  /*c6c0*/  FMNMX.FTZ R18, R0, R3, !PT ;  /* 0x0000000300127209 */ /* 0x001fe40007810000 */
[----:B-1----:R-:W-:-:S03]  /*c6d0*/  FMNMX.FTZ R19, R2, R19, !PT ;  /* 0x0000001302137209 */ /* 0x002fc60007810000 */
[----:B------:R-:W0:Y:S04]  /*c6e0*/  SHFL.BFLY PT, R3, R18, 0x1, 0x1f ;  /* 0x0c201f0012037f89 */ /* 0x000e2800000e0000 */
[----:B------:R-:W1:Y:S01]  /*c6f0*/  SHFL.BFLY PT, R20, R19, 0x1, 0x1f ;  /* 0x0c201f0013147f89 */ /* 0x000e6200000e0000 */
[----:B0-----:R-:W-:Y:S02]  /*c700*/  FMNMX.FTZ R6, R18, R3, !PT ;  /* 0x0000000312067209 */ /* 0x001fe40007810000 */
[----:B-1----:R-:W-:-:S03]  /*c710*/  FMNMX.FTZ R3, R19, R20, !PT ;  /* 0x0000001413037209 */ /* 0x002fc60007810000 */
[C---:B------:R-:W-:Y:S01]  /*c720*/  FADD.FTZ R17, -R6.reuse, R17 ;  /* 0x0000001106117221 */ /* 0x040fe20000010100 */
[----:B------:R-:W-:Y:S01]  /*c730*/  FMUL.FTZ R193, R6, UR6 ;  /* 0x0000000606c17c20 */ /* 0x000fe20008410000 */
[----:B------:R-:W-:Y:S02]  /*c740*/  FADD.FTZ R14, -R3, R14 ;  /* 0x0000000e030e7221 */ /* 0x000fe40000010100 */
[----:B------:R-:W-:Y:S01]  /*c750*/  FMUL.FTZ R20, R17, UR6 ;  /* 0x0000000611147c20 */ /* 0x000fe20008410000 */
        /* <DEDUP_REMOVED lines=23> */
[----:B------:R-:W-:Y:S01]  /*c8d0*/  FFMA.FTZ R153, R153, UR6, -R193 ;  /* 0x0000000699997c23 */ /* 0x000fe200080108c1 */
        /* <DEDUP_REMOVED lines=11> */
[----:B------:R-:W2:Y:S01]  /*c990*/  MUFU.EX2 R209, R209 ;  /* 0x000000d100d17308 */ /* 0x000ea20000000800 */
[----:B-1----:R-:W-:Y:S01]  /*c9a0*/  FFMA.FTZ R13, R0, R13, R17 ;  /* 0x0000000d000d7223 */ /* 0x002fe20000010011 */
[--C-:B------:R-:W-:Y:S01]  /*c9b0*/  FFMA.FTZ R197, R162, UR6, -R14.reuse ;  /* 0x00000006a2c57c23 */ /* 0x100fe2000801080e */
[--C-:B------:R-:W-:Y:S01]  /*c9c0*/  FFMA.FTZ R162, R163, UR6, -R14.reuse ;  /* 0x00000006a3a27c23 */ /* 0x100fe2000801080e */
[--C-:B------:R-:W-:Y:S01]  /*c9d0*/  FFMA.FTZ R199, R166, UR6, -R14.reuse ;  /* 0x00000006a6c77c23 */ /* 0x100fe2000801080e */
[--C-:B------:R-:W-:Y:S01]  /*c9e0*/  FFMA.FTZ R203, R174, UR6, -R14.reuse ;  /* 0x00000006aecb7c23 */ /* 0x100fe2000801080e */
[--C-:B------:R-:W-:Y:S01]  /*c9f0*/  FFMA.FTZ R164, R175, UR6, -R14.reuse ;  /* 0x00000006afa47c23 */ /* 0x100fe2000801080e */
[----:B------:R-:W-:Y:S01]  /*ca00*/  FFMA.FTZ R157, R157, UR6, -R193 ;  /* 0x000000069d9d7c23 */ /* 0x000fe200080108c1 */
[----:B------:R-:W1:Y:S01]  /*ca10*/  MUFU.EX2 R18, R18 ;  /* 0x0000001200127308 */ /* 0x000e620000000800 */
[----:B0-----:R-:W-:Y:S01]  /*ca20*/  FADD.FTZ R13, R208, R13 ;  /* 0x0000000dd00d7221 */ /* 0x001fe20000010000 */
[--C-:B------:R-:W-:Y:S01]  /*ca30*/  FFMA.FTZ R193, R154, UR6, -R14.reuse ;  /* 0x000000069ac17c23 */ /* 0x100fe2000801080e */
[--C-:B------:R-:W-:Y:S01]  /*ca40*/  FFMA.FTZ R155, R155, UR6, -R14.reuse ;  /* 0x000000069b9b7c23 */ /* 0x100fe2000801080e */
[----:B------:R-:W-:-:S04]  /*ca50*/  FFMA.FTZ R158, R158, UR6, -R14 ;  /* 0x000000069e9e7c23 */ /* 0x000fc8000801080e */
[----:B------:R-:W0:Y:S01]  /*ca60*/  MUFU.EX2 R210, R210 ;  /* 0x000000d200d27308 */ /* 0x000e220000000800 */
[----:B--2---:R-:W-:-:S07]  /*ca70*/  FFMA.FTZ R171, R2, R12, R209 ;  /* 0x0000000c02ab7223 */ /* 0x004fce00000100d1 */
        /* <DEDUP_REMOVED lines=16> */
[--C-:B------:R-:W-:Y:S01]  /*cb80*/  FFMA.FTZ R166, R167, UR6, -R14.reuse ;  /* 0x00000006a7a67c23 */ /* 0x100fe2000801080e */
[----:B------:R-:W-:-:S05]  /*cb90*/  FFMA.FTZ R14, R159, UR6, -R14 ;  /* 0x000000069f0e7c23 */ /* 0x000fca000801080e */
        /* <DEDUP_REMOVED lines=34> */
[----:B------:R-:W-:Y:S01]  /*cdc0*/  MUFU.EX2 R165, R165 ;  /* 0x000000a500a57308 */ /* 0x000fe20000000800 */
[----:B0-----:R-:W-:-:S07]  /*cdd0*/  FADD.FTZ R154, R198, R163 ;  /* 0x000000a3c69a7221 */ /* 0x001fce0000010000 */
[----:B------:R-:W0:Y:S01]  /*cde0*/  MUFU.EX2 R166, R166 ;  /* 0x000000a600a67308 */ /* 0x000e220000000800 */
[----:B--2---:R-:W-:-:S07]  /*cdf0*/  FADD.FTZ R13, R199, R12 ;  /* 0x0000000cc70d7221 */ /* 0x004fce0000010000 */
        /* <DEDUP_REMOVED lines=20> */
.L_x_2225:
[----:B------:R-:W0:Y:S01]  /*cf40*/  S2UR UR14, SR_CgaCtaId ;  /* 0x00000000000e79c3 */ /* 0x000e220000008800 */
[----:B------:R-:W-:Y:S01]  /*cf50*/  R2UR UR11, R22 ;  /* 0x00000000160b72ca */ /* 0x000fe200000e0000 */
[----:B------:R-:W-:Y:S01]  /*cf60*/  UIADD3 UR10, UR10, 0x38860, URZ ;  /* 0x000388600a0a7890 */ /* 0x000fe2000fffe03f */
[----:B------:R-:W-:Y:S02]  /*cf70*/  R2UR UR7, R212 ;  /* 0x00000000d40772ca */ /* 0x000fe400000e0000 */
[----:B------:R-:W-:Y:S01]  /*cf80*/  F2FP.F16.F32.PACK_AB R208, R208, R17 ;  /* 0x00000011d0d0723e */ /* 0x000fe200000000ff */
[----:B------:R-:W-:Y:S01]  /*cf90*/  IMAD.MOV.U32 R17, RZ, RZ, R6 ;  /* 0x000000ffff117224 */ /* 0x000fe200078e0006 */
[----:B------:R-:W-:Y:S01]  /*cfa0*/  F2FP.F16.F32.PACK_AB R195, R14, R195 ;  /* 0x000000c30ec3723e */ /* 0x000fe200000000ff */
[----:B------:R-:W-:Y:S01]  /*cfb0*/  IMAD.MOV.U32 R14, RZ, RZ, R3 ;  /* 0x000000ffff0e7224 */ /* 0x000fe200078e0003 */
[----:B------:R-:W-:Y:S02]  /*cfc0*/  F2FP.F16.F32.PACK_AB R209, R18, R209 ;  /* 0x000000d112d1723e */ /* 0x000fe400000000ff */
[----:B------:R-:W-:-:S02]  /*cfd0*/  F2FP.F16.F32.PACK_AB R210, R19, R210 ;  /* 0x000000d213d2723e */ /* 0x000fc400000000ff */
[----:B------:R-:W-:Y:S02]  /*cfe0*/  F2FP.F16.F32.PACK_AB R211, R20, R211 ;  /* 0x000000d314d3723e */ /* 0x000fe400000000ff */
[----:B------:R-:W-:Y:S01]  /*cff0*/  F2FP.F16.F32.PACK_AB R204, R21, R204 ;  /* 0x000000cc15cc723e */ /* 0x000fe200000000ff */
[----:B------:R-:W-:Y:S01]  /*d000*/  UISETP.GT.AND UP0, UPT, UR7, UR11, UPT ;  /* 0x0000000b0700728c */ /* 0x000fe2000bf04270 */
[----:B------:R-:W-:Y:S02]  /*d010*/  F2FP.F16.F32.PACK_AB R205, R152, R205 ;  /* 0x000000cd98cd723e */ /* 0x000fe400000000ff */
[----:B------:R-:W-:Y:S02]  /*d020*/  F2FP.F16.F32.PACK_AB R206, R177, R206 ;  /* 0x000000ceb1ce723e */ /* 0x000fe400000000ff */
[----:B------:R-:W-:Y:S02]  /*d030*/  F2FP.F16.F32.PACK_AB R207, R156, R207 ;  /* 0x000000cf9ccf723e */ /* 0x000fe400000000ff */
[----:B------:R-:W-:Y:S01]  /*d040*/  PLOP3.LUT P1, PT, PT, PT, UP0, 0x80, 0x0 ;  /* 0x000000000000781c */ /* 0x000fe20003f2f008 */
[----:B0-----:R-:W-:Y:S01]  /*d050*/  UPRMT UR10, UR14, 0x654, UR10 ;  /* 0x000006540e0a7896 */ /* 0x001fe2000800000a */
[----:B------:R-:W-:-:S02]  /*d060*/  F2FP.F16.F32.PACK_AB R200, R169, R200 ;  /* 0x000000c8a9c8723e */ /* 0x000fc400000000ff */
[----:B------:R-:W-:Y:S02]  /*d070*/  F2FP.F16.F32.PACK_AB R201, R160, R201 ;  /* 0x000000c9a0c9723e */ /* 0x000fe400000000ff */
[----:B------:R-:W-:Y:S02]  /*d080*/  F2FP.F16.F32.PACK_AB R202, R173, R202 ;  /* 0x000000caadca723e */ /* 0x000fe400000000ff */
[----:B------:R-:W-:Y:S02]  /*d090*/  F2FP.F16.F32.PACK_AB R203, R164, R203 ;  /* 0x000000cba4cb723e */ /* 0x000fe400000000ff */
[----:B------:R-:W-:Y:S01]  /*d0a0*/  SYNCS.ARRIVE.TRANS64.RED.A1T0 RZ, [UR10], RZ ;  /* 0x000000ffffff79a7 */ /* 0x000fe2000810040a */
[----:B------:R-:W-:Y:S01]  /*d0b0*/  UIADD3 UR10, UR7, -0x1, URZ ;  /* 0xffffffff070a7890 */ /* 0x000fe2000fffe03f */
[----:B------:R-:W-:Y:S02]  /*d0c0*/  R2UR UR7, R7 ;  /* 0x00000000070772ca */ /* 0x000fe400000e0000 */
[----:B------:R-:W-:-:S02]  /*d0d0*/  F2FP.F16.F32.PACK_AB R196, R161, R196 ;  /* 0x000000c4a1c4723e */ /* 0x000fc400000000ff */
[----:B------:R-:W-:Y:S01]  /*d0e0*/  F2FP.F16.F32.PACK_AB R197, R162, R197 ;  /* 0x000000c5a2c5723e */ /* 0x000fe200000000ff */
[----:B------:R-:W-:Y:S01]  /*d0f0*/  IMAD.U32 R212, RZ, RZ, UR10 ;  /* 0x0000000affd47e24 */ /* 0x000fe2000f8e00ff */
[----:B------:R-:W-:Y:S02]  /*d100*/  F2FP.F16.F32.PACK_AB R198, R165, R198 ;  /* 0x000000c6a5c6723e */ /* 0x000fe400000000ff */
[----:B------:R-:W-:Y:S02]  /*d110*/  F2FP.F16.F32.PACK_AB R199, R166, R199 ;  /* 0x000000c7a6c7723e */ /* 0x000fe400000000ff */
[----:B------:R-:W-:Y:S02]  /*d120*/  F2FP.F16.F32.PACK_AB R192, R153, R192 ;  /* 0x000000c099c0723e */ /* 0x000fe400000000ff */
[----:B------:R-:W-:Y:S02]  /*d130*/  F2FP.F16.F32.PACK_AB R193, R167, R193 ;  /* 0x000000c1a7c1723e */ /* 0x000fe400000000ff */
[----:B------:R-:W-:Y:S01]  /*d140*/  MOV R213, UR7 ;  /* 0x0000000700d57c02 */ /* 0x000fe20008000f00 */
[----:B------:R-:W-:Y:S01]  /*d150*/  UMOV UR7, UR61 ;  /* 0x0000003d00077c82 */ /* 0x000fe20008000000 */
[----:B------:R-:W-:Y:S01]  /*d160*/  F2FP.F16.F32.PACK_AB R194, R157, R194 ;  /* 0x000000c29dc2723e */ /* 0x000fe200000000ff */
[----:B------:R-:W-:Y:S06]  /*d170*/  @P1 BRA `(.L_x_2226) ;  /* 0xffffffc400581947 */ /* 0x000fec000383ffff */
.L_x_2215:
        /* <DEDUP_REMOVED lines=131> */
.L_x_2227:
        /* <DEDUP_REMOVED lines=8> */
.L_x_2228:
[----:B-1----:R-:W-:Y:S05]  /*da30*/  @P1 BRA `(.L_x_2229) ;  /* 0x0000000000081947 */ /* 0x002fea0003800000 */
[----:B------:R-:W1:Y:S02]  /*da40*/  SYNCS.PHASECHK.TRANS64.TRYWAIT P1, [UR5+0x38850], R0 ;  /* 0x03885000ff0075a7 */ /* 0x000e640008020145 */
[----:B-1----:R-:W-:Y:S05]  /*da50*/  @!P1 BRA `(.L_x_2230) ;  /* 0x0000007000e89947 */ /* 0x002fea0003800000 */
.L_x_2229:
[----:B------:R-:W-:Y:S01]  /*da60*/  R2UR UR4, R16 ;  /* 0x00000000100472ca */ /* 0x000fe200000e0000 */
[----:B------:R-:W-:Y:S01]  /*da70*/  WARPGROUP.ARRIVE ;  /* 0x00000000000079c5 */ /* 0x000fe20000000000 */
[----:B------:R-:W-:Y:S01]  /*da80*/  UMOV UR11, 0x40000040 ;  /* 0x40000040000b7882 */ /* 0x000fe20000000000 */
[----:B01----:R-:W0:Y:S04]  /*da90*/  SHFL.BFLY PT, R0, R13, 0x2, 0x1f ;  /* 0x0c401f000d007f89 */ /* 0x003e2800000e0000 */
[----:B------:R-:W1:Y:S06]  /*daa0*/  SHFL.BFLY PT, R5, R12, 0x2, 0x1f ;  /* 0x0c401f000c057f89 */ /* 0x000e6c00000e0000 */
[----:B------:R-:W-:-:S04]  /*dab0*/  UIADD3 UR4, UR4, 0x400, URZ ;  /* 0x0000040004047890 */ /* 0x000fc8000fffe03f */
[----:B------:R-:W-:-:S04]  /*dac0*/  USHF.R.U32.HI UR4, URZ, 0x4, UR4 ;  /* 0x000000043f047899 */ /* 0x000fc80008011604 */
[----:B------:R-:W-:-:S04]  /*dad0*/  ULOP3.LUT UR4, UR4, 0x3fff, URZ, 0xc0, !UPT ;  /* 0x00003fff04047892 */ /* 0x000fc8000f8ec03f */
[----:B------:R-:W-:Y:S01]  /*dae0*/  ULOP3.LUT UR4, UR4, 0x2800000, URZ, 0xfc, !UPT ;  /* 0x0280000004047892 */ /* 0x000fe2000f8efc3f */
[----:B0-----:R-:W-:Y:S01]  /*daf0*/  FADD.FTZ R0, R0, R13 ;  /* 0x0000000d00007221 */ /* 0x001fe20000010000 */
[----:B------:R-:W-:Y:S02]  /*db00*/  IMAD.U32 R13, RZ, RZ, UR6 ;  /* 0x00000006ff0d7e24 */ /* 0x000fe4000f8e00ff */
[----:B------:R-:W-:Y:S01]  /*db10*/  UIMAD UR4, UR61, 0xa00, UR4 ;  /* 0x00000a003d0478a4 */ /* 0x000fe2000f8e0204 */
[----:B-1----:R-:W-:-:S03]  /*db20*/  FADD.FTZ R2, R5, R12 ;  /* 0x0000000c05027221 */ /* 0x002fc60000010000 */
        /* <DEDUP_REMOVED lines=9> */
[----:B------:R-:W-:Y:S02]  /*dbc0*/  CS2R R4, SRZ ;  /* 0x0000000000047805 */ /* 0x000fe4000001ff00 */
[----:B------:R-:W-:Y:S02]  /*dbd0*/  MOV R0, 0xff800000 ;  /* 0xff80000000007802 */ /* 0x000fe40000000f00 */
[----:B------:R-:W-:Y:S01]  /*dbe0*/  FSETP.NE.FTZ.AND P1, PT, R11, RZ, PT ;  /* 0x000000ff0b00720b */ /* 0x000fe20003f35000 */
[----:B-1----:R-:W-:Y:S01]  /*dbf0*/  FADD.FTZ R14, R2, R7 ;  /* 0x00000007020e7221 */ /* 0x002fe20000010000 */
[----:B------:R-:W-:-:S02]  /*dc00*/  IMAD.U32 R7, RZ, RZ, UR6 ;  /* 0x00000006ff077e24 */ /* 0x000fc4000f8e00ff */
[----:B------:R-:W-:Y:S02]  /*dc10*/  IMAD.MOV.U32 R2, RZ, RZ, -0x800000 ;  /* 0xff800000ff027424 */ /* 0x000fe400078e00ff */
        /* <DEDUP_REMOVED lines=37> */
.L_x_2231:
        /* <DEDUP_REMOVED lines=133> */
.L_x_2195:
[----:B------:R-:W-:Y:S05]  /*e6c0*/  @P0 BRA `(.L_x_2232) ;  /* 0x0000002000600947 */ /* 0x000fea0003800000 */
[----:B------:R-:W0:Y:S01]  /*e6d0*/  S2R R3, SR_TID.X ;  /* 0x0000000000037919 */ /* 0x000e220000002100 */
[----:B------:R-:W-:Y:S01]  /*e6e0*/  R2UR UR13, R23 ;  /* 0x00000000170d72ca */ /* 0x000fe200000e0000 */
[----:B------:R-:W1:Y:S01]  /*e6f0*/  S2UR UR12, SR_CTAID.Z ;  /* 0x00000000000c79c3 */ /* 0x000e620000002700 */
[----:B------:R-:W-:Y:S01]  /*e700*/  ULDC.64 UR8, c[0x0][0xbd0] ;  /* 0x0002f40000087ab9 */ /* 0x000fe20000000a00 */
[----:B------:R-:W-:Y:S01]  /*e710*/  ULDC.64 UR14, c[0x0][0x208] ;  /* 0x00008200000e7ab9 */ /* 0x000fe20000000a00 */
[----:B------:R-:W-:Y:S05]  /*e720*/  BSSY B0, `(.L_x_2233) ;  /* 0x000014c000007945 */ /* 0x000fea0003800000 */
[----:B------:R-:W2:Y:S04]  /*e730*/  LDC.64 R18, c[0x0][0xbd8] ;  /* 0x0002f600ff127b82 */ /* 0x000ea80000000a00 */
[----:B------:R-:W-:-:S02]  /*e740*/  USHF.R.S32.HI UR7, URZ, 0x1f, UR13 ;  /* 0x0000001f3f077899 */ /* 0x000fc4000801140d */
[----:B------:R-:W-:Y:S02]  /*e750*/  UIMAD.WIDE.U32 UR4, UR13, UR8, URZ ;  /* 0x000000080d0472a5 */ /* 0x000fe4000f8e003f */
[----:B------:R-:W-:Y:S01]  /*e760*/  UIMAD UR6, UR7, UR8, URZ ;  /* 0x00000008070672a4 */ /* 0x000fe2000f8e023f */
[----:B------:R-:W3:Y:S03]  /*e770*/  S2UR UR11, SR_CTAID.Y ;  /* 0x00000000000b79c3 */ /* 0x000ee60000002600 */
[----:B------:R-:W-:-:S03]  /*e780*/  UIMAD UR6, UR13, UR9, UR6 ;  /* 0x000000090d0672a4 */ /* 0x000fc6000f8e0206 */
[----:B------:R-:W-:Y:S01]  /*e790*/  ULDC.64 UR8, c[0x0][0xb38] ;  /* 0x0002ce0000087ab9 */ /* 0x000fe20000000a00 */
[----:B------:R-:W-:Y:S01]  /*e7a0*/  UIADD3 UR6, UR5, UR6, URZ ;  /* 0x0000000605067290 */ /* 0x000fe2000fffe03f */
[----:B------:R-:W3:Y:S01]  /*e7b0*/  LDC R153, c[0x0][0xc50] ;  /* 0x00031400ff997b82 */ /* 0x000ee20000000800 */
[----:B-1----:R-:W-:Y:S02]  /*e7c0*/  USHF.R.S32.HI UR10, URZ, 0x1f, UR12 ;  /* 0x0000001f3f0a7899 */ /* 0x002fe4000801140c */
[----:B------:R-:W-:Y:S01]  /*e7d0*/  UIMAD UR7, UR7, UR8, URZ ;  /* 0x00000008070772a4 */ /* 0x000fe2000f8e023f */
[----:B0-----:R-:W-:-:S04]  /*e7e0*/  VIADD R5, R3, 0xffffff80 ;  /* 0xffffff8003057836 */ /* 0x001fc80000000000 */
[----:B------:R-:W0:Y:S01]  /*e7f0*/  LDC.64 R20, c[0x0][0xb40] ;  /* 0x0002d000ff147b82 */ /* 0x000e220000000a00 */
[----:B------:R-:W-:-:S04]  /*e800*/  SHF.R.S32.HI R4, RZ, 0x1f, R5 ;  /* 0x0000001fff047819 */ /* 0x000fc80000011405 */
[CC--:B------:R-:W-:Y:S02]  /*e810*/  LEA.HI R6, R4.reuse, R5.reuse, RZ, 0x7 ;  /* 0x0000000504067211 */ /* 0x0c0fe400078f38ff */
[----:B------:R-:W-:Y:S02]  /*e820*/  LEA.HI R11, R4, R5, RZ, 0x2 ;  /* 0x00000005040b7211 */ /* 0x000fe400078f10ff */
[----:B------:R-:W-:Y:S02]  /*e830*/  LOP3.LUT R8, R6, 0xffffff80, RZ, 0xc0, !PT ;  /* 0xffffff8006087812 */ /* 0x000fe400078ec0ff */
[----:B------:R-:W-:-:S03]  /*e840*/  SHF.R.S32.HI R7, RZ, 0x7, R6 ;  /* 0x00000007ff077819 */ /* 0x000fc60000011406 */
[----:B------:R-:W-:Y:S01]  /*e850*/  IMAD.IADD R3, R5, 0x1, -R8 ;  /* 0x0000000105037824 */ /* 0x000fe200078e0a08 */
[----:B------:R-:W-:Y:S01]  /*e860*/  LEA.HI R4, R6, R7, RZ, 0x1 ;  /* 0x0000000706047211 */ /* 0x000fe200078f08ff */
[----:B------:R-:W1:Y:S01]  /*e870*/  LDC R8, c[0x0][0xbe8] ;  /* 0x0002fa00ff087b82 */ /* 0x000e620000000800 */
        /* <DEDUP_REMOVED lines=12> */
[----:B------:R-:W-:Y:S01]  /*e940*/  LOP3.LUT R10, R10, 0x7ffffffc, RZ, 0xc0, !PT ;  /* 0x7ffffffc0a0a7812 */ /* 0x000fe200078ec0ff */
[----:B------:R-:W-:Y:S01]  /*e950*/  BAR.SYNC.DEFER_BLOCKING 0x1, 0x100 ;  /* 0x0044000000007b1d */ /* 0x000fe20000010000 */
[----:B-1----:R-:W-:Y:S01]  /*e960*/  ISETP.NE.AND P0, PT, R8, 0x1, PT ;  /* 0x000000010800780c */ /* 0x002fe20003f05270 */
[----:B------:R-:W-:Y:S01]  /*e970*/  IMAD.IADD R4, R9, 0x1, -R14 ;  /* 0x0000000109047824 */ /* 0x000fe200078e0a0e */
[----:B------:R-:W-:Y:S02]  /*e980*/  LOP3.LUT R14, R7, 0x1ffffffe, RZ, 0xc0, !PT ;  /* 0x1ffffffe070e7812 */ /* 0x000fe400078ec0ff */
[----:B------:R-:W-:Y:S01]  /*e990*/  SHF.R.S32.HI R7, RZ, 0x5, R12 ;  /* 0x00000005ff077819 */ /* 0x000fe2000001140c */
[----:B--2---:R-:W-:Y:S01]  /*e9a0*/  IMAD R12, R18, UR10, RZ ;  /* 0x0000000a120c7c24 */ /* 0x004fe2000f8e02ff */
[----:B------:R-:W1:Y:S01]  /*e9b0*/  S2R R9, SR_CTAID.X ;  /* 0x0000000000097919 */ /* 0x000e620000002500 */
[----:B------:R-:W-:Y:S01]  /*e9c0*/  IMAD.IADD R11, R5, 0x1, -R14 ;  /* 0x00000001050b7824 */ /* 0x000fe200078e0a0e */
[----:B------:R-:W-:Y:S01]  /*e9d0*/  MOV R5, UR5 ;  /* 0x0000000500057c02 */ /* 0x000fe20008000f00 */
[----:B------:R-:W-:-:S02]  /*e9e0*/  IMAD R7, R7, 0x10, R4 ;  /* 0x0000001007077824 */ /* 0x000fc400078e0204 */
[----:B------:R-:W-:Y:S02]  /*e9f0*/  IMAD.U32 R4, RZ, RZ, UR4 ;  /* 0x00000004ff047e24 */ /* 0x000fe4000f8e00ff */
[----:B------:R-:W2:Y:S01]  /*ea00*/  @P0 LDC R14, c[0x0][0xbec] ;  /* 0x0002fb00ff0e0b82 */ /* 0x000ea20000000800 */
[----:B------:R-:W-:Y:S01]  /*ea10*/  IMAD R16, R6, 0x40, R7 ;  /* 0x0000004006107824 */ /* 0x000fe200078e0207 */
[----:B------:R-:W-:Y:S01]  /*ea20*/  UIMAD.WIDE.U32 UR4, UR13, UR8, URZ ;  /* 0x000000080d0472a5 */ /* 0x000fe2000f8e003f */
        /* <DEDUP_REMOVED lines=14> */
[----:B------:R-:W-:-:S04]  /*eb10*/  ULDC.64 UR6, c[0x0][0xb48] ;  /* 0x0002d20000067ab9 */ /* 0x000fc80000000a00 */
[----:B------:R-:W3:Y:S01]  /*eb20*/  @P0 LDC R155, c[0x0][0xbf0] ;  /* 0x0002fc00ff9b0b82 */ /* 0x000ee20000000800 */
[----:B-1----:R-:W-:Y:S01]  /*eb30*/  IMAD R11, R9, 0x80, R6 ;  /* 0x00000080090b7824 */ /* 0x002fe200078e0206 */
[----:B------:R-:W-:Y:S01]  /*eb40*/  MOV R6, UR4 ;  /* 0x0000000400067c02 */ /* 0x000fe20008000f00 */
[----:B------:R-:W-:Y:S02]  /*eb50*/  ULDC.64 UR4, c[0x0][0xbe0] ;  /* 0x0002f80000047ab9 */ /* 0x000fe40000000a00 */
[----:B--2---:R-:W-:-:S04]  /*eb60*/  @P0 IMAD.HI.U32 R12, R11, R14, RZ ;  /* 0x0000000e0b0c0227 */ /* 0x004fc800078e00ff */
        /* <DEDUP_REMOVED lines=8> */
[----:B------:R-:W-:Y:S01]  /*ebf0*/  IMAD.MOV.U32 R15, RZ, RZ, R11 ;  /* 0x000000ffff0f7224 */ /* 0x000fe200078e000b */
[----:B---3--:R-:W-:Y:S01]  /*ec00*/  @P0 SHF.R.U32.HI R15, RZ, R155, R22 ;  /* 0x0000009bff0f0219 */ /* 0x008fe20000011616 */
[C---:B------:R-:W-:Y:S02]  /*ec10*/  IMAD R12, R14.reuse, UR4, RZ ;  /* 0x000000040e0c7c24 */ /* 0x040fe4000f8e02ff */
        /* <DEDUP_REMOVED lines=73> */
[----:B------:R-:W-:Y:S01]  /*f0b0*/  VIADD R22, R3, 0x50 ;  /* 0x0000005003167836 */ /* 0x000fe20000000000 */
[----:B------:R-:W-:-:S02]  /*f0c0*/  ISETP.GE.AND P0, PT, R18, UR4, PT ;  /* 0x0000000412007c0c */ /* 0x000fc4000bf06270 */
[----:B------:R-:W-:Y:S02]  /*f0d0*/  ISETP.GE.AND P1, PT, R19, UR4, PT ;  /* 0x0000000413007c0c */ /* 0x000fe4000bf26270 */
[C---:B------:R-:W-:Y:S02]  /*f0e0*/  IADD3 R20, R3.reuse, 0x40, RZ ;  /* 0x0000004003147810 */ /* 0x040fe40007ffe0ff */
        /* <DEDUP_REMOVED lines=8> */
[----:B---34-:R-:W-:Y:S01]  /*f170*/  @!P2 IMAD.WIDE R10, R3, 0x4, R4 ;  /* 0x00000004030aa825 */ /* 0x018fe200078e0204 */
[----:B------:R-:W-:-:S02]  /*f180*/  ISETP.GE.AND P6, PT, R22, UR4, PT ;  /* 0x0000000416007c0c */ /* 0x000fc4000bfc6270 */
[----:B------:R-:W-:Y:S01]  /*f190*/  @!P0 LEA.HI R18, R18, R18, RZ, 0x1 ;  /* 0x0000001212128211 */ /* 0x000fe200078f08ff */
        /* <DEDUP_REMOVED lines=13> */
[----:B------:R-:W-:Y:S02]  /*f270*/  @!P0 LOP3.LUT R11, R18, 0xfffffffe, RZ, 0xc0, !PT ;  /* 0xfffffffe120b8812 */ /* 0x000fe400078ec0ff */
[----:B------:R-:W-:Y:S01]  /*f280*/  @!P2 LEA.HI R0, R0, R0, RZ, 0x1 ;  /* 0x000000000000a211 */ /* 0x000fe200078f08ff */
[----:B-1----:R-:W-:Y:S01]  /*f290*/  VIADD R28, R3, 0x60 ;  /* 0x00000060031c7836 */ /* 0x002fe20000000000 */
[----:B------:R-:W-:Y:S01]  /*f2a0*/  @!P1 LOP3.LUT R13, R19, 0xfffffffe, RZ, 0xc0, !PT ;  /* 0xfffffffe130d9812 */ /* 0x000fe200078ec0ff */
        /* <DEDUP_REMOVED lines=147> */
.L_x_2234:
[----:B------:R-:W-:Y:S05]  /*fbe0*/  BSYNC B0 ;  /* 0x0000000000007941 */ /* 0x000fea0003800000 */
.L_x_2233:
[----:B------:R-:W-:Y:S01]  /*fbf0*/  ISETP.GE.AND P0, PT, R9, R8, PT ;  /* 0x000000080900720c */ /* 0x000fe20003f06270 */
[----:B0---4-:R1:W4:Y:S04]  /*fc00*/  SHFL.IDX PT, R5, R7, 0x1, 0x1c1f ;  /* 0x003c1f0007057f89 */ /* 0x01132800000e0000 */
[----:B---3--:R1:W3:Y:S08]  /*fc10*/  SHFL.IDX PT, R4, R6, 0x1, 0x1c1f ;  /* 0x003c1f0006047f89 */ /* 0x0082f000000e0000 */
[----:B-1----:R-:W-:Y:S05]  /*fc20*/  @P0 BRA `(.L_x_2193) ;  /* 0x0000004c00d00947 */ /* 0x002fea0003800000 */
        /* <DEDUP_REMOVED lines=17> */
[----:B---34-:R-:W-:Y:S01]  /*fd40*/  @!P0 IMAD.WIDE R6, R3, 0x4, R4 ;  /* 0x0000000403068825 */ /* 0x018fe200078e0204 */
[----:B------:R-:W-:-:S02]  /*fd50*/  ISETP.GE.AND P4, PT, R16, UR4, PT ;  /* 0x0000000410007c0c */ /* 0x000fc4000bf86270 */
        /* <DEDUP_REMOVED lines=75> */
[----:B------:R-:W-:-:S02]  /*10210*/  IADD3 R18, R3, 0x88, RZ ;  /* 0x0000008803127810 */ /* 0x000fc40007ffe0ff */
[----:B------:R-:W-:Y:S01]  /*10220*/  @!P0 LOP3.LUT R19, R19, 0xfffffffe, RZ, 0xc0, !PT ;  /* 0xfffffffe13138812 */ /* 0x000fe200078ec0ff */
        /* <DEDUP_REMOVED lines=32> */
[C---:B------:R-:W-:Y:S01]  /*10430*/  VIADD R20, R3.reuse, 0xc8 ;  /* 0x000000c803147836 */ /* 0x040fe20000000000 */
[----:B------:R-:W-:Y:S01]  /*10440*/  ISETP.GE.AND P5, PT, R18, UR4, PT ;  /* 0x0000000412007c0c */ /* 0x000fe2000bfa6270 */
[----:B------:R-:W-:Y:S01]  /*10450*/  VIADD R0, R3, 0xd0 ;  /* 0x000000d003007836 */ /* 0x000fe20000000000 */
[----:B------:R-:W-:-:S02]  /*10460*/  @!P2 LEA.HI R17, R17, R17, RZ, 0x1 ;  /* 0x000000111111a211 */ /* 0x000fc400078f08ff */
[----:B------:R-:W-:Y:S02]  /*10470*/  @!P1 LEA.HI R19, R19, R19, RZ, 0x1 ;  /* 0x0000001313139211 */ /* 0x000fe400078f08ff */
[----:B---3--:R-:W-:Y:S01]  /*10480*/  @!P4 LOP3.LUT R13, R2, 0xfffffffe, RZ, 0xc0, !PT ;  /* 0xfffffffe020dc812 */ /* 0x008fe200078ec0ff */
        /* <DEDUP_REMOVED lines=10> */
[----:B------:R-:W-:Y:S01]  /*10530*/  IADD3 R2, R3, 0xd8, RZ ;  /* 0x000000d803027810 */ /* 0x000fe20007ffe0ff */
[--C-:B------:R-:W-:Y:S01]  /*10540*/  @!P2 IMAD.WIDE R12, R17, 0x4, R4.reuse ;  /* 0x00000004110ca825 */ /* 0x100fe200078e0204 */
[----:B------:R-:W-:Y:S01]  /*10550*/  @!P5 LEA.HI R18, R18, R18, RZ, 0x1 ;  /* 0x000000121212d211 */ /* 0x000fe200078f08ff */
[----:B------:R2:W-:Y:S02]  /*10560*/  @!P3 ST.E.64 desc[UR6][R10.64], R110 ;  /* 0x0000006e0a00b985 */ /* 0x0005e4000c101b06 */
[----:B------:R-:W-:-:S02]  /*10570*/  @!P1 IMAD.WIDE R14, R19, 0x4, R4 ;  /* 0x00000004130e9825 */ /* 0x000fc400078e0204 */
[----:B------:R-:W-:Y:S01]  /*10580*/  @!P2 ST.E.64 desc[UR6][R12.64], R114 ;  /* 0x000000720c00a985 */ /* 0x000fe2000c101b06 */
[----:B------:R-:W-:Y:S01]  /*10590*/  @!P6 LEA.HI R20, R20, R20, RZ, 0x1 ;  /* 0x000000141414e211 */ /* 0x000fe200078f08ff */
[C---:B------:R-:W-:Y:S01]  /*105a0*/  VIADD R16, R3.reuse, 0xe0 ;  /* 0x000000e003107836 */ /* 0x040fe20000000000 */
[----:B0-----:R-:W-:Y:S01]  /*105b0*/  @!P5 LOP3.LUT R7, R18, 0xfffffffe, RZ, 0xc0, !PT ;  /* 0xfffffffe1207d812 */ /* 0x001fe200078ec0ff */
[C---:B------:R-:W-:Y:S01]  /*105c0*/  VIADD R17, R3.reuse, 0xe8 ;  /* 0x000000e803117836 */ /* 0x040fe20000000000 */
[----:B------:R-:W-:Y:S01]  /*105d0*/  @!P1 ST.E.64 desc[UR6][R14.64], R118 ;  /* 0x000000760e009985 */ /* 0x000fe2000c101b06 */
[----:B------:R-:W-:Y:S01]  /*105e0*/  VIADD R19, R3, 0xf0 ;  /* 0x000000f003137836 */ /* 0x000fe20000000000 */
[----:B------:R-:W-:Y:S01]  /*105f0*/  ISETP.GE.AND P1, PT, R2, UR4, PT ;  /* 0x0000000402007c0c */ /* 0x000fe2000bf26270 */
[----:B------:R-:W-:Y:S01]  /*10600*/  @!P5 IMAD.WIDE R6, R7, 0x4, R4 ;  /* 0x000000040706d825 */ /* 0x000fe200078e0204 */
[----:B------:R-:W-:Y:S02]  /*10610*/  ISETP.GE.AND P2, PT, R16, UR4, PT ;  /* 0x0000000410007c0c */ /* 0x000fe4000bf46270 */
[----:B------:R-:W-:Y:S01]  /*10620*/  ISETP.GE.AND P3, PT, R17, UR4, PT ;  /* 0x0000000411007c0c */ /* 0x000fe2000bf66270 */
[----:B------:R-:W-:Y:S01]  /*10630*/  VIADD R3, R3, 0xf8 ;  /* 0x000000f803037836 */ /* 0x000fe20000000000 */
[----:B------:R-:W-:Y:S01]  /*10640*/  ISETP.GE.AND P4, PT, R19, UR4, PT ;  /* 0x0000000413007c0c */ /* 0x000fe2000bf86270 */
[----:B------:R0:W-:Y:S01]  /*10650*/  @!P5 ST.E.64 desc[UR6][R6.64], R122 ;  /* 0x0000007a0600d985 */ /* 0x0001e2000c101b06 */
[----:B------:R-:W-:-:S02]  /*10660*/  @!P0 LEA.HI R0, R0, R0, RZ, 0x1 ;  /* 0x0000000000008211 */ /* 0x000fc400078f08ff */
[----:B-1----:R-:W-:Y:S02]  /*10670*/  @!P6 LOP3.LUT R9, R20, 0xfffffffe, RZ, 0xc0, !PT ;  /* 0xfffffffe1409e812 */ /* 0x002fe400078ec0ff */
[----:B--2---:R-:W-:Y:S02]  /*10680*/  @!P0 LOP3.LUT R11, R0, 0xfffffffe, RZ, 0xc0, !PT ;  /* 0xfffffffe000b8812 */ /* 0x004fe400078ec0ff */
[----:B------:R-:W-:Y:S01]  /*10690*/  @!P1 LEA.HI R2, R2, R2, RZ, 0x1 ;  /* 0x0000000202029211 */ /* 0x000fe200078f08ff */
[--C-:B------:R-:W-:Y:S01]  /*106a0*/  @!P6 IMAD.WIDE R8, R9, 0x4, R4.reuse ;  /* 0x000000040908e825 */ /* 0x100fe200078e0204 */
[----:B------:R-:W-:Y:S02]  /*106b0*/  @!P2 LEA.HI R16, R16, R16, RZ, 0x1 ;  /* 0x000000101010a211 */ /* 0x000fe400078f08ff */
[----:B------:R-:W-:Y:S02]  /*106c0*/  @!P3 LEA.HI R17, R17, R17, RZ, 0x1 ;  /* 0x000000111111b211 */ /* 0x000fe400078f08ff */
[----:B------:R1:W-:Y:S01]  /*106d0*/  @!P6 ST.E.64 desc[UR6][R8.64], R126 ;  /* 0x0000007e0800e985 */ /* 0x0003e2000c101b06 */
[----:B0-----:R-:W-:Y:S01]  /*106e0*/  @!P0 IMAD.WIDE R6, R11, 0x4, R4 ;  /* 0x000000040b068825 */ /* 0x001fe200078e0204 */
[----:B------:R-:W-:-:S02]  /*106f0*/  @!P4 LEA.HI R19, R19, R19, RZ, 0x1 ;  /* 0x000000131313c211 */ /* 0x000fc400078f08ff */
[----:B------:R-:W-:Y:S02]  /*10700*/  @!P1 LOP3.LUT R13, R2, 0xfffffffe, RZ, 0xc0, !PT ;  /* 0xfffffffe020d9812 */ /* 0x000fe400078ec0ff */
[----:B------:R0:W-:Y:S01]  /*10710*/  @!P0 ST.E.64 desc[UR6][R6.64], R130 ;  /* 0x0000008206008985 */ /* 0x0001e2000c101b06 */
[----:B------:R-:W-:Y:S02]  /*10720*/  @!P2 LOP3.LUT R15, R16, 0xfffffffe, RZ, 0xc0, !PT ;  /* 0xfffffffe100fa812 */ /* 0x000fe400078ec0ff */
[----:B------:R-:W-:Y:S02]  /*10730*/  ISETP.GE.AND P0, PT, R3, UR4, PT ;  /* 0x0000000403007c0c */ /* 0x000fe4000bf06270 */
        /* <DEDUP_REMOVED lines=17> */
.L_x_2232:
        /* <DEDUP_REMOVED lines=26> */
[----:B------:R-:W-:Y:S01]  /*109f0*/  MOV R3, UR5 ;  /* 0x0000000500037c02 */ /* 0x000fe20008000f00 */
[----:B------:R-:W-:Y:S01]  /*10a00*/  UIADD3 UR6, UR5, UR6, URZ ;  /* 0x0000000605067290 */ /* 0x000fe2000fffe03f */
[----:B------:R-:W-:Y:S02]  /*10a10*/  IMAD.U32 R2, RZ, RZ, UR4 ;  /* 0x00000004ff027e24 */ /* 0x000fe4000f8e00ff */
[----:B------:R-:W-:Y:S02]  /*10a20*/  ULDC.64 UR4, c[0x0][0xbe0] ;  /* 0x0002f80000047ab9 */ /* 0x000fe40000000a00 */
[----:B------:R-:W0:Y:S01]  /*10a30*/  S2UR UR10, SR_CTAID.Y ;  /* 0x00000000000a79c3 */ /* 0x000e220000002600 */
[----:B------:R-:W-:-:S02]  /*10a40*/  IMAD.U32 R3, RZ, RZ, UR6 ;  /* 0x00000006ff037e24 */ /* 0x000fc4000f8e00ff */
[C---:B-1----:R-:W-:Y:S02]  /*10a50*/  IMAD R12, R10.reuse, UR8, RZ ;  /* 0x000000080a0c7c24 */ /* 0x042fe4000f8e02ff */
[----:B------:R-:W-:-:S03]  /*10a60*/  IMAD.WIDE.U32 R2, R10, UR7, R2 ;  /* 0x000000070a027c25 */ /* 0x000fc6000f8e0002 */
[----:B------:R-:W0:Y:S01]  /*10a70*/  LDC R8, c[0x0][0xc50] ;  /* 0x00031400ff087b82 */ /* 0x000e220000000800 */
[----:B--2---:R-:W-:-:S04]  /*10a80*/  @P0 IMAD.HI.U32 R4, R0, R7, RZ ;  /* 0x0000000700040227 */ /* 0x004fc800078e00ff */
[----:B------:R-:W-:Y:S02]  /*10a90*/  IMAD R7, RZ, RZ, -UR11 ;  /* 0x8000000bff077e24 */ /* 0x000fe4000f8e02ff */
[----:B------:R-:W-:Y:S01]  /*10aa0*/  IMAD R11, R11, UR7, R12 ;  /* 0x000000070b0b7c24 */ /* 0x000fe2000f8e020c */
        /* <DEDUP_REMOVED lines=24> */
.L_x_2191:
        /* <DEDUP_REMOVED lines=18> */
.L_x_2235:
[----:B------:R-:W-:Y:S01]  /*10d50*/  ULDC UR42, c[0x0][0xc50] ;  /* 0x00031400002a7ab9 */ /* 0x000fe20000000800 */
[----:B------:R-:W-:Y:S01]  /*10d60*/  UMOV UR39, UR6 ;  /* 0x0000000600277c82 */ /* 0x000fe20008000000 */
[----:B------:R-:W-:-:S11]  /*10d70*/  UISETP.NE.AND UP0, UPT, UR42, 0x1, UPT ;  /* 0x000000012a00788c */ /* 0x000fd6000bf05270 */
[----:B------:R-:W-:Y:S01]  /*10d80*/  @UP0 ULDC UR4, c[0x0][0xc54] ;  /* 0x0003150000040ab9 */ /* 0x000fe20000000800 */
[----:B------:R-:W-:Y:S01]  /*10d90*/  @UP0 ULDC UR7, c[0x0][0xc58] ;  /* 0x0003160000070ab9 */ /* 0x000fe20000000800 */
[----:B------:R-:W-:-:S04]  /*10da0*/  UIMAD.WIDE.U32 UR4, UR6, UR4, URZ ;  /* 0x00000004060472a5 */ /* 0x000fc8000f8e003f */
[----:B------:R-:W-:-:S12]  /*10db0*/  @UP0 USHF.R.U32.HI UR39, URZ, UR7, UR5 ;  /* 0x000000073f270299 */ /* 0x000fd80008011605 */
.L_x_2236:
        /* <DEDUP_REMOVED lines=12> */
[----:B0-----:R-:W-:-:S04]  /*10e80*/  ISETP.NE.U32.AND P0, PT, R2, RZ, PT ;  /* 0x000000ff0200720c */ /* 0x001fc80003f05070 */
[----:B------:R-:W-:-:S13]  /*10e90*/  ISETP.NE.AND.EX P0, PT, R3, RZ, PT, P0 ;  /* 0x000000ff0300720c */ /* 0x000fda0003f05300 */
[----:B------:R-:W0:Y:S08]  /*10ea0*/  @P0 LDC.64 R2, c[0x0][0xa28] ;  /* 0x00028a00ff020b82 */ /* 0x000e300000000a00 */
[----:B------:R-:W1:Y:S01]  /*10eb0*/  S2UR UR46, SR_CTAID.X ;  /* 0x00000000002e79c3 */ /* 0x000e620000002500 */
[----:B0-----:R-:W-:-:S05]  /*10ec0*/  @P0 IMAD.WIDE R2, R26, 0x4, R2 ;  /* 0x000000041a020825 */ /* 0x001fca00078e0202 */
[----:B------:R0:W5:Y:S01]  /*10ed0*/  @P0 LDG.E R23, desc[UR4][R2.64] ;  /* 0x0000000402170981 */ /* 0x000162000c1e1900 */
[----:B------:R-:W-:Y:S01]  /*10ee0*/  ULDC UR4, c[0x0][0x448] ;  /* 0x0001120000047ab9 */ /* 0x000fe20000000800 */
[----:B------:R-:W-:Y:S02]  /*10ef0*/  USHF.R.U32.HI UR9, URZ, 0x10, UR42 ;  /* 0x000000103f097899 */ /* 0x000fe4000801162a */
[----:B------:R-:W-:Y:S02]  /*10f00*/  UISETP.NE.AND UP1, UPT, UR4, 0x1, UPT ;  /* 0x000000010400788c */ /* 0x000fe4000bf25270 */
[----:B-1----:R-:W-:Y:S01]  /*10f10*/  ULEA UR6, UR46, 0x7f, 0x7 ;  /* 0x0000007f2e067891 */ /* 0x002fe2000f8e383f */
[----:B------:R-:W-:Y:S01]  /*10f20*/  ULDC.64 UR4, c[0x0][0x418] ;  /* 0x0001060000047ab9 */ /* 0x000fe20000000a00 */
[----:B------:R-:W-:Y:S02]  /*10f30*/  UP2UR UR47, UPR, URZ, 0x2 ;  /* 0x000000023f2f7883 */ /* 0x000fe40008000000 */
[----:B------:R-:W-:-:S02]  /*10f40*/  UISETP.NE.U32.AND UP0, UPT, UR4, URZ, UPT ;  /* 0x0000003f0400728c */ /* 0x000fc4000bf05070 */
[----:B------:R-:W-:Y:S02]  /*10f50*/  ULOP3.LUT UR42, UR42, 0xffff, URZ, 0xc0, !UPT ;  /* 0x0000ffff2a2a7892 */ /* 0x000fe4000f8ec03f */
[----:B------:R-:W-:Y:S01]  /*10f60*/  UISETP.NE.AND.EX UP0, UPT, UR5, URZ, UPT, UP0 ;  /* 0x0000003f0500728c */ /* 0x000fe2000bf05300 */
[----:B------:R-:W-:Y:S02]  /*10f70*/  ULDC UR4, c[0x0][0x424] ;  /* 0x0001090000047ab9 */ /* 0x000fe40000000800 */
[----:B------:R-:W-:Y:S01]  /*10f80*/  @UP1 ULDC UR5, c[0x0][0x44c] ;  /* 0x0001130000051ab9 */ /* 0x000fe20000000800 */
[----:B------:R-:W-:Y:S02]  /*10f90*/  USEL UR40, UR4, 0x1, UP0 ;  /* 0x0000000104287887 */ /* 0x000fe40008000000 */
[----:B------:R-:W-:Y:S02]  /*10fa0*/  UIMAD.WIDE.U32 UR4, UR6, UR5, URZ ;  /* 0x00000005060472a5 */ /* 0x000fe4000f8e003f */
[----:B------:R-:W-:Y:S01]  /*10fb0*/  UIMAD UR40, UR40, UR7, URZ ;  /* 0x00000007282872a4 */ /* 0x000fe2000f8e023f */
[----:B------:R-:W-:-:S02]  /*10fc0*/  UMOV UR38, URZ ;  /* 0x0000003f00267c82 */ /* 0x000fc40008000000 */
[----:B------:R-:W-:Y:S01]  /*10fd0*/  @UP1 ULDC UR7, c[0x0][0x450] ;  /* 0x0001140000071ab9 */ /* 0x000fe20000000800 */
[----:B------:R-:W-:Y:S02]  /*10fe0*/  UIADD3 UR4, UR40, 0x4f, URZ ;  /* 0x0000004f28047890 */ /* 0x000fe4000fffe03f */
[----:B------:R-:W-:Y:S02]  /*10ff0*/  @UP1 USHF.R.U32.HI UR6, URZ, UR7, UR5 ;  /* 0x000000073f061299 */ /* 0x000fe40008011605 */
[----:B------:R-:W-:-:S04]  /*11000*/  UIADD3 UR5, UR40, 0x50, -UR8 ;  /* 0x0000005028057890 */ /* 0x000fc8000fffe808 */
[----:B------:R-:W-:Y:S02]  /*11010*/  UIADD3 UR6, UR5, UR6, URZ ;  /* 0x0000000605067290 */ /* 0x000fe4000fffe03f */
[----:B------:R-:W-:Y:S02]  /*11020*/  UIMAD.WIDE UR4, UR4, 0x66666667, URZ ;  /* 0x66666667040478a5 */ /* 0x000fe4000f8e023f */
[----:B------:R-:W-:Y:S02]  /*11030*/  UIMAD.WIDE UR6, UR6, 0x66666667, URZ ;  /* 0x66666667060678a5 */ /* 0x000fe4000f8e023f */
[----:B------:R-:W-:Y:S02]  /*11040*/  USHF.R.U32.HI UR41, URZ, 0x1f, UR5 ;  /* 0x0000001f3f297899 */ /* 0x000fe40008011605 */
[----:B------:R-:W-:Y:S02]  /*11050*/  USHF.R.U32.HI UR43, URZ, 0x1f, UR7 ;  /* 0x0000001f3f2b7899 */ /* 0x000fe40008011607 */
[----:B------:R-:W-:-:S02]  /*11060*/  ULEA.HI.SX32 UR41, UR5, UR41, 0x1b ;  /* 0x0000002905297291 */ /* 0x000fc4000f8fda3f */
[----:B------:R-:W-:-:S04]  /*11070*/  ULEA.HI.SX32 UR43, UR7, UR43, 0x1b ;  /* 0x0000002b072b7291 */ /* 0x000fc8000f8fda3f */
[----:B------:R-:W-:-:S04]  /*11080*/  UISETP.LT.AND UP0, UPT, UR41, UR43, UPT ;  /* 0x0000002b2900728c */ /* 0x000fc8000bf01270 */
[----:B------:R-:W-:Y:S02]  /*11090*/  USEL UR11, UR41, UR43, UP0 ;  /* 0x0000002b290b7287 */ /* 0x000fe40008000000 */
[----:B------:R-:W-:Y:S02]  /*110a0*/  UISETP.NE.AND UP0, UPT, UR9, URZ, UPT ;  /* 0x0000003f0900728c */ /* 0x000fe4000bf05270 */
[----:B------:R-:W-:-:S06]  /*110b0*/  UISETP.GE.AND UP1, UPT, UR11, 0x1, UPT ;  /* 0x000000010b00788c */ /* 0x000fcc000bf26270 */
[----:B------:R-:W-:-:S03]  /*110c0*/  PLOP3.LUT P0, PT, PT, PT, UP1, 0x80, 0x0 ;  /* 0x000000000000781c */ /* 0x000fc60003f0f018 */
[----:B------:R-:W-:-:S10]  /*110d0*/  @!UP0 ULDC UR9, c[0x0][0x9f0] ;  /* 0x00027c0000098ab9 */ /* 0x000fd40000000800 */
[----:B0-----:R-:W-:Y:S05]  /*110e0*/  @!P0 BRA `(.L_x_2238) ;  /* 0x0000000000788947 */ /* 0x001fea0003800000 */
[----:B------:R-:W-:Y:S01]  /*110f0*/  IABS R2, UR9 ;  /* 0x0000000900027c13 */ /* 0x000fe20008000000 */
[----:B------:R-:W-:Y:S02]  /*11100*/  UIADD3 UR6, UR9, -0x1, UR11 ;  /* 0xffffffff09067890 */ /* 0x000fe4000fffe00b */
[----:B------:R-:W-:Y:S01]  /*11110*/  IABS R5, UR9 ;  /* 0x0000000900057c13 */ /* 0x000fe20008000000 */
[----:B------:R-:W-:Y:S01]  /*11120*/  UMOV UR4, URZ ;  /* 0x0000003f00047c82 */ /* 0x000fe20008000000 */
        /* <DEDUP_REMOVED lines=26> */
.L_x_2238:
[----:B------:R-:W-:Y:S02]  /*112d0*/  UIMAD UR48, UR42, UR38, URZ ;  /* 0x000000262a3072a4 */ /* 0x000fe4000f8e023f */
[----:B------:R-:W-:Y:S02]  /*112e0*/  IMAD.U32 R2, RZ, RZ, UR38 ;  /* 0x00000026ff027e24 */ /* 0x000fe4000f8e00ff */
[----:B------:R-:W-:Y:S02]  /*112f0*/  IMAD.MOV.U32 R6, RZ, RZ, 0x1 ;  /* 0x00000001ff067424 */ /* 0x000fe400078e00ff */
[----:B------:R-:W-:-:S05]  /*11300*/  IMAD.U32 R19, RZ, RZ, UR48 ;  /* 0x00000030ff137e24 */ /* 0x000fca000f8e00ff */
[----:B------:R-:W-:Y:S02]  /*11310*/  VIADDMNMX R19, R19, R2, UR11, PT ;  /* 0x0000000b13137e46 */ /* 0x000fe4000b800102 */
[----:B------:R-:W-:Y:S02]  /*11320*/  MOV R2, RZ ;  /* 0x000000ff00027202 */ /* 0x000fe40000000f00 */
        /* <DEDUP_REMOVED lines=18> */
[----:B------:R-:W-:Y:S01]  /*11450*/  MOV R13, RZ ;  /* 0x000000ff000d7202 */ /* 0x000fe20000000f00 */
[----:B------:R-:W-:-:S02]  /*11460*/  IMAD.U32 R10, RZ, RZ, UR4 ;  /* 0x00000004ff0a7e24 */ /* 0x000fc4000f8e00ff */
[----:B------:R-:W-:Y:S02]  /*11470*/  IMAD.U32 R11, RZ, RZ, UR5 ;  /* 0x00000005ff0b7e24 */ /* 0x000fe4000f8e00ff */
[----:B------:R-:W-:Y:S02]  /*11480*/  IMAD.MOV.U32 R8, RZ, RZ, 0x70 ;  /* 0x00000070ff087424 */ /* 0x000fe400078e00ff */
[----:B------:R-:W-:-:S07]  /*11490*/  IMAD.MOV.U32 R12, RZ, RZ, 0x1 ;  /* 0x00000001ff0c7424 */ /* 0x000fce00078e00ff */
[----:B------:R-:W-:-:S07]  /*114a0*/  LEPC R20, `(.L_x_2239) ;  /* 0x000000001014794e */ /* 0x000fce0000000000 */
[----:B0----5:R-:W-:Y:S05]  /*114b0*/  CALL.ABS.NOINC R2 ;  /* 0x0000000002007343 */ /* 0x021fea0003c00000 */
.L_x_2239:
        /* <DEDUP_REMOVED lines=19> */
[----:B-1---5:R-:W-:Y:S05]  /*115f0*/  CALL.ABS.NOINC R2 ;  /* 0x0000000002007343 */ /* 0x022fea0003c00000 */
.L_x_2241:
[----:B------:R0:W1:Y:S01]  /*11600*/  LDC.64 R2, c[0x4][R16] ;  /* 0x0100000010027b82 */ /* 0x0000620000000a00 */
[----:B------:R-:W-:Y:S01]  /*11610*/  ULDC.64 UR4, c[0x4][0x138] ;  /* 0x01004e0000047ab9 */ /* 0x000fe20000000a00 */
[----:B------:R-:W-:Y:S01]  /*11620*/  ULDC.64 UR6, c[0x4][0x140] ;  /* 0x0100500000067ab9 */ /* 0x000fe20000000a00 */
[----:B------:R-:W-:Y:S01]  /*11630*/  MOV R4, UR4 ;  /* 0x0000000400047c02 */ /* 0x000fe20008000f00 */
        /* <DEDUP_REMOVED lines=11> */
.L_x_2240:
[----:B------:R-:W0:Y:S01]  /*116f0*/  LDC.64 R2, c[0x0][0x9f8] ;  /* 0x00027e00ff027b82 */ /* 0x000e220000000a00 */
[----:B------:R-:W-:Y:S01]  /*11700*/  IMAD.MOV.U32 R34, RZ, RZ, R26 ;  /* 0x000000ffff227224 */ /* 0x000fe200078e001a */
[----:B------:R-:W-:-:S06]  /*11710*/  ULDC.64 UR4, c[0x0][0x208] ;  /* 0x0000820000047ab9 */ /* 0x000fcc0000000a00 */
[----:B------:R-:W1:Y:S01]  /*11720*/  LDC R18, c[0x0][0x430] ;  /* 0x00010c00ff127b82 */ /* 0x000e620000000800 */
[----:B0-----:R-:W-:-:S04]  /*11730*/  ISETP.NE.U32.AND P0, PT, R2, RZ, PT ;  /* 0x000000ff0200720c */ /* 0x001fc80003f05070 */
[----:B------:R-:W-:-:S13]  /*11740*/  ISETP.NE.AND.EX P0, PT, R3, RZ, PT, P0 ;  /* 0x000000ff0300720c */ /* 0x000fda0003f05300 */
[----:B------:R-:W0:Y:S02]  /*11750*/  @P0 LDC.64 R2, c[0x0][0x9f8] ;  /* 0x00027e00ff020b82 */ /* 0x000e240000000a00 */
[----:B0-----:R-:W-:-:S05]  /*11760*/  @P0 IMAD.WIDE R2, R26, 0x4, R2 ;  /* 0x000000041a020825 */ /* 0x001fca00078e0202 */
[----:B------:R0:W2:Y:S01]  /*11770*/  @P0 LDG.E R34, desc[UR4][R2.64] ;  /* 0x0000000402220981 */ /* 0x0000a2000c1e1900 */
[----:B------:R-:W-:Y:S01]  /*11780*/  SHF.L.U32 R24, R25, 0x4, RZ ;  /* 0x0000000419187819 */ /* 0x000fe200000006ff */
[----:B------:R-:W-:Y:S01]  /*11790*/  VIADD R29, R19, 0xffffffff ;  /* 0xffffffff131d7836 */ /* 0x000fe20000000000 */
[----:B------:R-:W-:Y:S02]  /*117a0*/  LOP3.LUT R6, R25, 0x7f, RZ, 0xc0, !PT ;  /* 0x0000007f19067812 */ /* 0x000fe400078ec0ff */
[----:B------:R-:W-:Y:S02]  /*117b0*/  LOP3.LUT R24, R24, 0x70, RZ, 0xc0, !PT ;  /* 0x0000007018187812 */ /* 0x000fe400078ec0ff */
[----:B------:R-:W-:Y:S02]  /*117c0*/  SHF.R.U32.HI R0, RZ, 0x3, R6 ;  /* 0x00000003ff007819 */ /* 0x000fe40000011606 */
[----:B-1----:R-:W-:Y:S02]  /*117d0*/  ISETP.NE.AND P1, PT, R18, 0x1, PT ;  /* 0x000000011200780c */ /* 0x002fe40003f25270 */
[----:B------:R-:W-:-:S02]  /*117e0*/  LOP3.LUT R17, R24, R0, RZ, 0xfc, !PT ;  /* 0x0000000018117212 */ /* 0x000fc400078efcff */
[----:B------:R-:W-:-:S03]  /*117f0*/  LOP3.LUT R16, R16, 0xffffffbf, RZ, 0xc0, !PT ;  /* 0xffffffbf10107812 */ /* 0x000fc600078ec0ff */
[----:B------:R-:W-:-:S04]  /*11800*/  IMAD R4, R29, 0x50, R17 ;  /* 0x000000501d047824 */ /* 0x000fc800078e0211 */
[C---:B-----5:R-:W-:Y:S01]  /*11810*/  IMAD.IADD R7, R4.reuse, 0x1, R23 ;  /* 0x0000000104077824 */ /* 0x060fe200078e0217 */
[----:B------:R-:W-:Y:S01]  /*11820*/  ISETP.GE.AND P0, PT, R4, UR40, PT ;  /* 0x0000002804007c0c */ /* 0x000fe2000bf06270 */
[----:B------:R-:W1:Y:S01]  /*11830*/  @P1 LDC R0, c[0x0][0x434] ;  /* 0x00010d00ff001b82 */ /* 0x000e620000000800 */
[----:B------:R-:W-:Y:S01]  /*11840*/  @P1 LOP3.LUT R16, R16, 0x40, RZ, 0xfc, !PT ;  /* 0x0000004010101812 */ /* 0x000fe200078efcff */
[----:B------:R-:W-:Y:S01]  /*11850*/  IMAD.MOV.U32 R10, RZ, RZ, R7 ;  /* 0x000000ffff0a7224 */ /* 0x000fe200078e0007 */
[----:B------:R-:W-:-:S05]  /*11860*/  ISETP.GT.U32.OR P0, PT, R17, 0x4f, P0 ;  /* 0x0000004f1100780c */ /* 0x000fca0000704470 */
[----:B0-----:R-:W0:Y:S08]  /*11870*/  @P1 LDC R3, c[0x0][0x438] ;  /* 0x00010e00ff031b82 */ /* 0x001e300000000800 */
[----:B------:R-:W3:Y:S08]  /*11880*/  @!P0 LDC.64 R8, c[0x0][0x428] ;  /* 0x00010a00ff088b82 */ /* 0x000ef00000000a00 */
[----:B------:R-:W4:Y:S01]  /*11890*/  @!P0 LDC.64 R4, c[0x0][0x418] ;  /* 0x00010600ff048b82 */ /* 0x000f220000000a00 */
[----:B-1----:R-:W-:-:S05]  /*118a0*/  @P1 IMAD.HI.U32 R0, R7, R0, RZ ;  /* 0x0000000007001227 */ /* 0x002fca00078e00ff */
[----:B0-----:R-:W-:-:S04]  /*118b0*/  @P1 SHF.R.U32.HI R10, RZ, R3, R0 ;  /* 0x00000003ff0a1219 */ /* 0x001fc80000011600 */
[--C-:B------:R-:W-:Y:S01]  /*118c0*/  @!P0 SHF.R.S32.HI R3, RZ, 0x1f, R10.reuse ;  /* 0x0000001fff038819 */ /* 0x100fe2000001140a */
[----:B------:R-:W-:Y:S01]  /*118d0*/  @!P0 IMAD.MOV.U32 R2, RZ, RZ, R10 ;  /* 0x000000ffff028224 */ /* 0x000fe200078e000a */
[----:B------:R-:W-:Y:S02]  /*118e0*/  LOP3.LUT R16, R16, 0xffffffef, RZ, 0xc0, !PT ;  /* 0xffffffef10107812 */ /* 0x000fe400078ec0ff */
[----:B--2---:R-:W-:Y:S01]  /*118f0*/  SHF.R.S32.HI R11, RZ, 0x1f, R34 ;  /* 0x0000001fff0b7819 */ /* 0x004fe20000011422 */
[----:B---3--:R-:W-:-:S04]  /*11900*/  @!P0 IMAD.WIDE.U32 R2, R34, R8, R2 ;  /* 0x0000000822028225 */ /* 0x008fc800078e0002 */
[----:B------:R-:W-:Y:S01]  /*11910*/  @!P0 IMAD R0, R11, R8, RZ ;  /* 0x000000080b008224 */ /* 0x000fe200078e02ff */
[----:B----4-:R-:W-:Y:S01]  /*11920*/  @!P0 LEA R4, P1, R2, R4, 0x2 ;  /* 0x0000000402048211 */ /* 0x010fe200078210ff */
[----:B------:R0:W-:Y:S02]  /*11930*/  STL [R1], R11 ;  /* 0x0000000b01007387 */ /* 0x0001e40000100800 */
[----:B------:R-:W-:-:S05]  /*11940*/  @!P0 IMAD R9, R34, R9, R0 ;  /* 0x0000000922098224 */ /* 0x000fca00078e0200 */
[----:B------:R-:W-:-:S04]  /*11950*/  @!P0 IADD3 R0, R3, R9, RZ ;  /* 0x0000000903008210 */ /* 0x000fc80007ffe0ff */
[----:B------:R-:W-:Y:S01]  /*11960*/  @!P0 LEA.HI.X R5, R2, R5, R0, 0x2, P1 ;  /* 0x0000000502058211 */ /* 0x000fe200008f1400 */
[----:B------:R-:W-:-:S06]  /*11970*/  IMAD.MOV.U32 R0, RZ, RZ, RZ ;  /* 0x000000ffff007224 */ /* 0x000fcc00078e00ff */
[----:B------:R1:W5:Y:S01]  /*11980*/  @!P0 LDG.E R0, desc[UR4][R4.64] ;  /* 0x0000000404008981 */ /* 0x000362000c1e1900 */
[----:B------:R-:W-:Y:S01]  /*11990*/  ULDC UR4, c[0x0][0x2f4] ;  /* 0x0000bd0000047ab9 */ /* 0x000fe20000000800 */
[----:B------:R-:W-:Y:S01]  /*119a0*/  UMOV UR5, 0xffffffff ;  /* 0xffffffff00057882 */ /* 0x000fe20000000000 */
[----:B-1----:R-:W-:-:S05]  /*119b0*/  IMAD.SHL.U32 R4, R25, 0x8, RZ ;  /* 0x0000000819047824 */ /* 0x002fca00078e00ff */
        /* <DEDUP_REMOVED lines=15> */
[----:B0-----:R-:W-:Y:S06]  /*11ab0*/  BRA.DIV UR5, `(.L_x_2242) ;  /* 0x0000003205e87947 */ /* 0x001fec000b800000 */
.L_x_2286:
[----:B------:R-:W2:Y:S01]  /*11ac0*/  LDL R2, [R1+0x4] ;  /* 0x0000040001027983 */ /* 0x000ea20000100800 */
[----:B------:R-:W-:Y:S01]  /*11ad0*/  ISETP.GT.U32.AND P1, PT, R17, 0x4f, PT ;  /* 0x0000004f1100780c */ /* 0x000fe20003f24070 */
[----:B------:R-:W-:Y:S01]  /*11ae0*/  IMAD.MOV R8, RZ, RZ, -R10 ;  /* 0x000000ffff087224 */ /* 0x000fe200078e0a0a */
[----:B------:R-:W-:Y:S02]  /*11af0*/  LOP3.LUT R16, R16, 0xfffffffe, RZ, 0xc0, !PT ;  /* 0xfffffffe10107812 */ /* 0x000fe400078ec0ff */
[----:B------:R-:W-:Y:S01]  /*11b00*/  MOV R33, UR39 ;  /* 0x0000002700217c02 */ /* 0x000fe20008000f00 */
[----:B------:R-:W-:-:S03]  /*11b10*/  IMAD R8, R18, R8, R7 ;  /* 0x0000000812087224 */ /* 0x000fc600078e0207 */
[----:B------:R-:W-:-:S05]  /*11b20*/  SHF.R.S32.HI R33, RZ, 0x1f, R33 ;  /* 0x0000001fff217819 */ /* 0x000fca0000011421 */
[----:B------:R-:W-:-:S04]  /*11b30*/  @P1 LOP3.LUT R16, R16, 0x1, RZ, 0xfc, !PT ;  /* 0x0000000110101812 */ /* 0x000fc800078efcff */
[----:B------:R-:W-:Y:S02]  /*11b40*/  LOP3.LUT R16, R16, 0xffffffdf, RZ, 0xc0, !PT ;  /* 0xffffffdf10107812 */ /* 0x000fe400078ec0ff */
[----:B--2---:R-:W-:-:S13]  /*11b50*/  R2UR UR4, R2 ;  /* 0x00000000020472ca */ /* 0x004fda00000e0000 */
[----:B------:R-:W-:-:S06]  /*11b60*/  ULOP3.LUT UR4, UR4, 0x2, URZ, 0xfc, !UPT ;  /* 0x0000000204047892 */ /* 0x000fcc000f8efc3f */
[----:B------:R-:W-:-:S05]  /*11b70*/  IMAD.U32 R2, RZ, RZ, UR4 ;  /* 0x00000004ff027e24 */ /* 0x000fca000f8e00ff */
[----:B------:R-:W-:-:S13]  /*11b80*/  ISETP.NE.AND P0, PT, R2, 0x3, PT ;  /* 0x000000030200780c */ /* 0x000fda0003f05270 */
[----:B------:R-:W-:Y:S01]  /*11b90*/  @P0 LOP3.LUT R16, R16, 0x20, RZ, 0xfc, !PT ;  /* 0x0000002010100812 */ /* 0x000fe200078efcff */
[----:B------:R-:W-:Y:S06]  /*11ba0*/  @!P0 BRA `(.L_x_2243) ;  /* 0x0000000000048947 */ /* 0x000fec0003800000 */
[----:B------:R-:W-:Y:S01]  /*11bb0*/  BPT.TRAP 0x1 ;  /* 0x000000040000795c */ /* 0x000fe20000300000 */
.L_x_2243:
        /* <DEDUP_REMOVED lines=26> */
.L_x_2287:
        /* <DEDUP_REMOVED lines=20> */
[----:B------:R-:W-:Y:S01]  /*11ea0*/  VIADD R7, R3, UR4 ;  /* 0x0000000403077c36 */ /* 0x000fe20008000000 */
[----:B------:R-:W-:Y:S01]  /*11eb0*/  LOP3.LUT R3, R4, 0x1c0, RZ, 0xc0, !PT ;  /* 0x000001c004037812 */ /* 0x000fe200078ec0ff */
[----:B------:R-:W-:-:S03]  /*11ec0*/  UMOV UR4, 0xffffffff ;  /* 0xffffffff00047882 */ /* 0x000fc60000000000 */
[----:B------:R-:W-:Y:S02]  /*11ed0*/  LEA.HI.X R7, R2, UR7, R7, 0x1, P0 ;  /* 0x0000000702077c11 */ /* 0x000fe400080f0c07 */
[----:B------:R-:W-:Y:S02]  /*11ee0*/  MOV R2, 0xffffffb0 ;  /* 0xffffffb000027802 */ /* 0x000fe40000000f00 */
[----:B------:R-:W-:-:S03]  /*11ef0*/  LOP3.LUT R4, R3, 0x38, R4, 0xf8, !PT ;  /* 0x0000003803047812 */ /* 0x000fc600078ef804 */
[----:B------:R-:W-:Y:S01]  /*11f00*/  IMAD R6, R29, R2, UR40 ;  /* 0x000000281d067e24 */ /* 0x000fe2000f8e0202 */
[----:B------:R-:W-:-:S03]  /*11f10*/  LOP3.LUT R4, R4, 0x38, R25, 0x78, !PT ;  /* 0x0000003804047812 */ /* 0x000fc600078e7819 */
[----:B------:R-:W-:Y:S01]  /*11f20*/  IMAD.IADD R6, R6, 0x1, -R27 ;  /* 0x0000000106067824 */ /* 0x000fe200078e0a1b */
[----:B------:R-:W-:-:S04]  /*11f30*/  LOP3.LUT R31, R4, 0x200, R31, 0xf8, !PT ;  /* 0x00000200041f7812 */ /* 0x000fc800078ef81f */
        /* <DEDUP_REMOVED lines=44> */
.L_x_2299:
[----:B------:R-:W-:Y:S01]  /*12200*/  ISETP.GE.AND P0, PT, R6, 0x41, PT ;  /* 0x000000410600780c */ /* 0x000fe20003f06270 */
[----:B------:R-:W-:Y:S01]  /*12210*/  BSSY B0, `(.L_x_2246) ;  /* 0x0000012000007945 */ /* 0x000fe20003800000 */
[----:B-1----:R-:W-:Y:S02]  /*12220*/  IMAD.MOV.U32 R2, RZ, RZ, R14 ;  /* 0x000000ffff027224 */ /* 0x002fe400078e000e */
[----:B--2---:R-:W-:-:S09]  /*12230*/  IMAD.MOV.U32 R3, RZ, RZ, R4 ;  /* 0x000000ffff037224 */ /* 0x004fd200078e0004 */
        /* <DEDUP_REMOVED lines=15> */
.L_x_2247:
[----:B------:R-:W-:Y:S05]  /*12330*/  BSYNC B0 ;  /* 0x0000000000007941 */ /* 0x000fea0003800000 */
.L_x_2246:
[----:B------:R-:W-:Y:S01]  /*12340*/  NOP ;  /* 0x0000000000007918 */ /* 0x000fe20000000000 */
[----:B------:R-:W-:Y:S01]  /*12350*/  SYNCS.ARRIVE.TRANS64.RED.A0T1 RZ, [UR44+0x38830], RZ ;  /* 0x038830ffffff79a7 */ /* 0x000fe2000820042c */
[----:B------:R-:W-:Y:S01]  /*12360*/  ARRIVES.LDGSTSBAR.64.TRANSCNT [UR44+0x38830] ;  /* 0x03883000ff0079b0 */ /* 0x000fe20008000aac */
[----:B------:R-:W-:Y:S01]  /*12370*/  NOP ;  /* 0x0000000000007918 */ /* 0x000fe20000000000 */
[----:B------:R-:W-:-:S13]  /*12380*/  LOP3.LUT P0, RZ, R16, 0x20, RZ, 0xc0, !PT ;  /* 0x0000002010ff7812 */ /* 0x000fda000780c0ff */
[----:B------:R-:W-:Y:S05]  /*12390*/  @!P0 BRA `(.L_x_2248) ;  /* 0x0000000000048947 */ /* 0x000fea0003800000 */
[----:B------:R-:W-:Y:S01]  /*123a0*/  BPT.TRAP 0x1 ;  /* 0x000000040000795c */ /* 0x000fe20000300000 */
.L_x_2248:
        /* <DEDUP_REMOVED lines=18> */
[----:B------:R-:W-:Y:S01]  /*124d0*/  MOV R4, UR6 ;  /* 0x0000000600047c02 */ /* 0x000fe20008000f00 */
[----:B------:R-:W-:Y:S01]  /*124e0*/  IMAD.U32 R5, RZ, RZ, UR7 ;  /* 0x00000007ff057e24 */ /* 0x000fe2000f8e00ff */
        /* <DEDUP_REMOVED lines=9> */
[----:B0-----:R-:W-:Y:S05]  /*12580*/  CALL.ABS.NOINC R2 ;  /* 0x0000000002007343 */ /* 0x001fea0003c00000 */
.L_x_2249:
[----:B0-----:R-:W0:Y:S01]  /*12590*/  S2R R2, SR_TID.X ;  /* 0x0000000000027919 */ /* 0x001e220000002100 */
[----:B------:R-:W-:Y:S01]  /*125a0*/  UISETP.NE.AND UP0, UPT, UR47, URZ, UPT ;  /* 0x0000003f2f00728c */ /* 0x000fe2000bf05270 */
[----:B------:R-:W-:Y:S01]  /*125b0*/  IMAD.U32 R0, RZ, RZ, UR46 ;  /* 0x0000002eff007e24 */ /* 0x000fe2000f8e00ff */
[----:B------:R-:W1:Y:S01]  /*125c0*/  LDC R7, c[0x0][0x448] ;  /* 0x00011200ff077b82 */ /* 0x000e620000000800 */
[----:B------:R-:W-:Y:S02]  /*125d0*/  IMAD.U32 R4, RZ, RZ, UR36 ;  /* 0x00000024ff047e24 */ /* 0x000fe4000f8e00ff */
[----:B------:R-:W-:Y:S01]  /*125e0*/  IMAD.U32 R5, RZ, RZ, UR37 ;  /* 0x00000025ff057e24 */ /* 0x000fe2000f8e00ff */
[----:B------:R-:W-:Y:S01]  /*125f0*/  PLOP3.LUT P0, PT, PT, PT, UP0, 0x80, 0x0 ;  /* 0x000000000000781c */ /* 0x000fe20003f0f008 */
[----:B------:R-:W-:-:S04]  /*12600*/  IMAD.U32 R3, RZ, RZ, UR45 ;  /* 0x0000002dff037e24 */ /* 0x000fc8000f8e00ff */
[----:B------:R-:W-:Y:S01]  /*12610*/  @UP0 ULDC UR4, c[0x0][0x44c] ;  /* 0x0001130000040ab9 */ /* 0x000fe20000000800 */
[----:B0-----:R-:W-:-:S04]  /*12620*/  LOP3.LUT R2, R2, 0x7f, RZ, 0xc0, !PT ;  /* 0x0000007f02027812 */ /* 0x001fc800078ec0ff */
[----:B------:R-:W-:-:S04]  /*12630*/  SHF.R.U32.HI R2, RZ, 0x3, R2 ;  /* 0x00000003ff027819 */ /* 0x000fc80000011602 */
[----:B------:R-:W-:-:S04]  /*12640*/  LOP3.LUT R2, R24, R2, RZ, 0xfc, !PT ;  /* 0x0000000218027212 */ /* 0x000fc800078efcff */
[----:B------:R-:W-:-:S05]  /*12650*/  LEA R0, R0, R2, 0x7 ;  /* 0x0000000200007211 */ /* 0x000fca00078e38ff */
[----:B------:R-:W-:Y:S01]  /*12660*/  @P0 IMAD.HI.U32 R2, R0, UR4, RZ ;  /* 0x0000000400020c27 */ /* 0x000fe2000f8e00ff */
[----:B------:R-:W-:Y:S01]  /*12670*/  PLOP3.LUT P0, PT, PT, PT, UP0, 0x80, 0x0 ;  /* 0x000000000000781c */ /* 0x000fe20003f0f008 */
[----:B------:R-:W-:Y:S02]  /*12680*/  @UP0 ULDC UR4, c[0x0][0x450] ;  /* 0x0001140000040ab9 */ /* 0x000fe40000000800 */
[----:B------:R-:W-:-:S10]  /*12690*/  IMAD.MOV.U32 R9, RZ, RZ, R0 ;  /* 0x000000ffff097224 */ /* 0x000fd400078e0000 */
[----:B------:R-:W-:Y:S01]  /*126a0*/  @P0 SHF.R.U32.HI R9, RZ, UR4, R2 ;  /* 0x00000004ff090c19 */ /* 0x000fe20008011602 */
[----:B------:R-:W-:Y:S01]  /*126b0*/  ULDC.64 UR4, c[0x0][0x2e0] ;  /* 0x0000b80000047ab9 */ /* 0x000fe20000000a00 */
[----:B------:R-:W-:Y:S01]  /*126c0*/  MOV R2, R4 ;  /* 0x0000000400027202 */ /* 0x000fe20000000f00 */
[----:B------:R-:W-:Y:S02]  /*126d0*/  IMAD R25, R25, UR4, RZ ;  /* 0x0000000419197c24 */ /* 0x000fe4000f8e02ff */
[----:B------:R-:W-:Y:S02]  /*126e0*/  IMAD.MOV R5, RZ, RZ, -R9 ;  /* 0x000000ffff057224 */ /* 0x000fe400078e0a09 */
[----:B------:R-:W-:-:S04]  /*126f0*/  IMAD.WIDE.U32 R2, R26, UR4, R2 ;  /* 0x000000041a027c25 */ /* 0x000fc8000f8e0002 */
[----:B-1----:R-:W-:Y:S01]  /*12700*/  IMAD R5, R7, R5, R0 ;  /* 0x0000000507057224 */ /* 0x002fe200078e0200 */
[----:B------:R-:W-:Y:S01]  /*12710*/  SHF.R.S32.HI R0, RZ, 0x1f, R9 ;  /* 0x0000001fff007819 */ /* 0x000fe20000011409 */
[----:B------:R-:W-:Y:S01]  /*12720*/  IMAD R25, R26, UR5, R25 ;  /* 0x000000051a197c24 */ /* 0x000fe2000f8e0219 */
[----:B------:R-:W-:-:S03]  /*12730*/  ULDC.64 UR4, c[0x0][0x2d0] ;  /* 0x0000b40000047ab9 */ /* 0x000fc60000000a00 */
[----:B------:R-:W-:Y:S02]  /*12740*/  IMAD.IADD R3, R3, 0x1, R25 ;  /* 0x0000000103037824 */ /* 0x000fe400078e0219 */
        /* <DEDUP_REMOVED lines=21> */
[----:B------:R-:W-:Y:S01]  /*128a0*/  MOV R8, UR46 ;  /* 0x0000002e00087c02 */ /* 0x000fe20008000f00 */
[----:B------:R-:W-:Y:S01]  /*128b0*/  ULDC UR4, c[0x0][0x288] ;  /* 0x0000a20000047ab9 */ /* 0x000fe20000000800 */
[----:B------:R-:W-:Y:S01]  /*128c0*/  ULDC.64 UR6, c[0x0][0x208] ;  /* 0x0000820000067ab9 */ /* 0x000fe20000000a00 */
[----:B------:R-:W0:Y:S01]  /*128d0*/  SHFL.IDX PT, R2, R0, RZ, 0x181f ;  /* 0x00181fff00027589 */ /* 0x000e2200000e0000 */
[----:B------:R-:W-:Y:S02]  /*128e0*/  IMAD R7, R7, UR4, RZ ;  /* 0x0000000407077c24 */ /* 0x000fe4000f8e02ff */
[----:B------:R-:W-:Y:S01]  /*128f0*/  IMAD R8, R8, 0x80, R27 ;  /* 0x0000008008087824 */ /* 0x000fe200078e021b */
[----:B------:R-:W-:Y:S03]  /*12900*/  SHFL.IDX PT, R5, R6, 0x1, 0x181f ;  /* 0x00381f0006057f89 */ /* 0x000fe600000e0000 */
[C---:B------:R-:W-:Y:S01]  /*12910*/  VIADD R10, R8.reuse, 0x10 ;  /* 0x00000010080a7836 */ /* 0x040fe20000000000 */
[----:B------:R-:W-:Y:S01]  /*12920*/  ISETP.GE.AND P0, PT, R8, R7, PT ;  /* 0x000000070800720c */ /* 0x000fe20003f06270 */
[----:B------:R-:W1:Y:S04]  /*12930*/  SHFL.IDX PT, R4, R0, 0x1, 0x181f ;  /* 0x00381f0000047f89 */ /* 0x000e6800000e0000 */
[----:B------:R-:W-:Y:S08]  /*12940*/  SHFL.IDX PT, R14, R0, 0x7, 0x181f ;  /* 0x00f81f00000e7f89 */ /* 0x000ff000000e0000 */
        /* <DEDUP_REMOVED lines=64> */
.L_x_2316:
[----:B------:R-:W-:Y:S01]  /*12d50*/  VIADD R8, R8, 0x70 ;  /* 0x0000007008087836 */ /* 0x000fe20000000000 */
[----:B------:R-:W-:Y:S01]  /*12d60*/  BSSY B0, `(.L_x_2251) ;  /* 0x000000f000007945 */ /* 0x000fe20003800000 */
[----:B-1----:R-:W-:Y:S01]  /*12d70*/  IMAD.MOV.U32 R2, RZ, RZ, R14 ;  /* 0x000000ffff027224 */ /* 0x002fe200078e000e */
[----:B------:R-:W-:Y:S02]  /*12d80*/  MOV R3, R6 ;  /* 0x0000000600037202 */ /* 0x000fe40000000f00 */
[----:B------:R-:W-:-:S13]  /*12d90*/  ISETP.GE.AND P0, PT, R8, R7, PT ;  /* 0x000000070800720c */ /* 0x000fda0003f06270 */
        /* <DEDUP_REMOVED lines=11> */
.L_x_2252:
[----:B------:R-:W-:Y:S05]  /*12e50*/  BSYNC B0 ;  /* 0x0000000000007941 */ /* 0x000fea0003800000 */
.L_x_2251:
        /* <DEDUP_REMOVED lines=11> */
.L_x_2317:
[----:B------:R-:W-:Y:S01]  /*12f10*/  ISETP.GE.AND P0, PT, R19, UR48, PT ;  /* 0x0000003013007c0c */ /* 0x000fe2000bf06270 */
[----:B------:R-:W-:-:S12]  /*12f20*/  IMAD.MOV.U32 R21, RZ, RZ, RZ ;  /* 0x000000ffff157224 */ /* 0x000fd800078e00ff */
[----:B------:R-:W-:Y:S05]  /*12f30*/  @!P0 BRA `(.L_x_2254) ;  /* 0x0000001000888947 */ /* 0x000fea0003800000 */
[----:B0-----:R-:W0:Y:S01]  /*12f40*/  S2R R2, SR_TID.X ;  /* 0x0000000000027919 */ /* 0x001e220000002100 */
[----:B------:R-:W-:Y:S01]  /*12f50*/  UIADD3 UR4, UR42, 0x1, URZ ;  /* 0x000000012a047890 */ /* 0x000fe2000fffe03f */
[----:B------:R-:W-:Y:S01]  /*12f60*/  LOP3.LUT R0, RZ, UR41, RZ, 0x33, !PT ;  /* 0x00000029ff007c12 */ /* 0x000fe2000f8e33ff */
[----:B------:R-:W-:Y:S01]  /*12f70*/  ULOP3.LUT UR5, URZ, UR43, URZ, 0x33, !UPT ;  /* 0x0000002b3f057292 */ /* 0x000fe2000f8e333f */
[----:B------:R-:W-:Y:S01]  /*12f80*/  BSSY B0, `(.L_x_2254) ;  /* 0x000011d000007945 */ /* 0x000fe20003800000 */
[----:B------:R-:W-:Y:S01]  /*12f90*/  UIMAD UR4, UR4, UR38, URZ ;  /* 0x00000026040472a4 */ /* 0x000fe2000f8e023f */
[----:B------:R-:W-:-:S05]  /*12fa0*/  IMAD.MOV.U32 R20, RZ, RZ, RZ ;  /* 0x000000ffff147224 */ /* 0x000fca00078e00ff */
[----:B------:R-:W-:Y:S01]  /*12fb0*/  LOP3.LUT R3, RZ, UR4, RZ, 0x33, !PT ;  /* 0x00000004ff037c12 */ /* 0x000fe2000f8e33ff */
[----:B------:R-:W-:Y:S02]  /*12fc0*/  ULDC UR4, c[0x0][0x2f4] ;  /* 0x0000bd0000047ab9 */ /* 0x000fe40000000800 */
[----:B------:R-:W-:Y:S02]  /*12fd0*/  ISETP.GE.AND P4, PT, R22, UR4, PT ;  /* 0x0000000416007c0c */ /* 0x000fe4000bf86270 */
[----:B------:R-:W-:Y:S02]  /*12fe0*/  VIMNMX3 R0, R0, UR5, R3, !PT ;  /* 0x0000000500007c0f */ /* 0x000fe4000f800103 */
        /* <DEDUP_REMOVED lines=8> */
[----:B------:R-:W-:Y:S01]  /*13070*/  IMAD.SHL.U32 R2, R22, 0x2, RZ ;  /* 0x0000000216027824 */ /* 0x000fe200078e00ff */
[----:B------:R-:W-:Y:S01]  /*13080*/  IADD3 R3, R23, -0xf0, RZ ;  /* 0xffffff1017037810 */ /* 0x000fe20007ffe0ff */
[----:B------:R-:W-:Y:S02]  /*13090*/  IMAD.MOV.U32 R23, RZ, RZ, 0x1 ;  /* 0x00000001ff177424 */ /* 0x000fe400078e00ff */
[C---:B------:R-:W-:Y:S02]  /*130a0*/  IMAD R5, R0.reuse, 0x50, R5 ;  /* 0x0000005000057824 */ /* 0x040fe400078e0205 */
[----:B------:R-:W-:Y:S02]  /*130b0*/  IMAD R10, R0, -0x50, R3 ;  /* 0xffffffb0000a7824 */ /* 0x000fe400078e0203 */
[----:B------:R-:W-:-:S07]  /*130c0*/  VIADD R0, R5, 0xa0 ;  /* 0x000000a005007836 */ /* 0x000fce0000000000 */
.L_x_2267:
[----:B------:R-:W2:Y:S01]  /*130d0*/  LDL R8, [R1] ;  /* 0x0000000001087983 */ /* 0x000ea20000100800 */
[----:B------:R-:W0:Y:S01]  /*130e0*/  LDC R3, c[0x0][0x430] ;  /* 0x00010c00ff037b82 */ /* 0x000e220000000800 */
[----:B------:R-:W1:Y:S01]  /*130f0*/  S2R R2, SR_TID.X ;  /* 0x0000000000027919 */ /* 0x000e620000002100 */
[----:B------:R-:W3:Y:S01]  /*13100*/  S2R R4, SR_TID.X ;  /* 0x0000000000047919 */ /* 0x000ee20000002100 */
[----:B0-----:R-:W-:Y:S02]  /*13110*/  ISETP.NE.AND P0, PT, R3, 0x1, PT ;  /* 0x000000010300780c */ /* 0x001fe40003f05270 */
[----:B-1----:R-:W-:-:S11]  /*13120*/  SHF.L.U32 R2, R2, 0x4, RZ ;  /* 0x0000000402027819 */ /* 0x002fd600000006ff */
[----:B------:R-:W0:Y:S01]  /*13130*/  @P0 LDC R3, c[0x0][0x434] ;  /* 0x00010d00ff030b82 */ /* 0x000e220000000800 */
[----:B---3--:R-:W-:Y:S02]  /*13140*/  LOP3.LUT R4, R4, 0x7f, RZ, 0xc0, !PT ;  /* 0x0000007f04047812 */ /* 0x008fe400078ec0ff */
[----:B------:R-:W-:Y:S02]  /*13150*/  LOP3.LUT R2, R2, 0x70, RZ, 0xc0, !PT ;  /* 0x0000007002027812 */ /* 0x000fe400078ec0ff */
[----:B------:R-:W-:-:S03]  /*13160*/  SHF.R.U32.HI R4, RZ, 0x3, R4 ;  /* 0x00000003ff047819 */ /* 0x000fc60000011604 */
[----:B------:R-:W1:Y:S01]  /*13170*/  @P0 LDC R5, c[0x0][0x438] ;  /* 0x00010e00ff050b82 */ /* 0x000e620000000800 */
[----:B------:R-:W-:-:S04]  /*13180*/  LOP3.LUT R2, R2, R4, RZ, 0xfc, !PT ;  /* 0x0000000402027212 */ /* 0x000fc800078efcff */
[----:B------:R-:W-:Y:S01]  /*13190*/  ISETP.GT.U32.AND P6, PT, R2, 0x4f, PT ;  /* 0x0000004f0200780c */ /* 0x000fe20003fc4070 */
[----:B------:R-:W-:-:S12]  /*131a0*/  IMAD.MOV.U32 R9, RZ, RZ, R10 ;  /* 0x000000ffff097224 */ /* 0x000fd800078e000a */
[----:B------:R-:W2:Y:S01]  /*131b0*/  @!P6 LDC.64 R6, c[0x0][0x428] ;  /* 0x00010a00ff06eb82 */ /* 0x000ea20000000a00 */
[----:B0-----:R-:W-:-:S05]  /*131c0*/  @P0 IMAD.HI.U32 R2, R10, R3, RZ ;  /* 0x000000030a020227 */ /* 0x001fca00078e00ff */
        /* <DEDUP_REMOVED lines=21> */
.L_x_2255:
[----:B------:R-:W-:Y:S01]  /*13320*/  LEA R19, R21, UR44, 0x3 ;  /* 0x0000002c15137c11 */ /* 0x000fe2000f8e18ff */
[----:B------:R-:W-:Y:S01]  /*13330*/  BSSY B1, `(.L_x_2256) ;  /* 0x0000004000017945 */ /* 0x000fe20003800000 */
[----:B------:R-:W-:-:S04]  /*13340*/  SHF.L.U32 R2, R26, 0x1f, RZ ;  /* 0x0000001f1a027819 */ /* 0x000fc800000006ff */
[----:B------:R-:W1:Y:S02]  /*13350*/  SYNCS.PHASECHK.TRANS64.TRYWAIT P0, [R19+URZ+0x38840], R2 ;  /* 0x03884002130075a7 */ /* 0x000e64000800017f */
[----:B-1----:R-:W-:Y:S05]  /*13360*/  @!P0 BRA `(.L_x_2257) ;  /* 0x0000002c00848947 */ /* 0x002fea0003800000 */
.L_x_2318:
[----:B------:R-:W-:Y:S05]  /*13370*/  BSYNC B1 ;  /* 0x0000000000017941 */ /* 0x000fea0003800000 */
.L_x_2256:
        /* <DEDUP_REMOVED lines=26> */
[----:B------:R-:W-:-:S04]  /*13520*/  UMOV UR4, 0xffffffff ;  /* 0xffffffff00047882 */ /* 0x000fc80000000000 */
[----:B------:R-:W-:Y:S01]  /*13530*/  LEA.HI.X R27, R2, UR7, R27, 0x1, P0 ;  /* 0x00000007021b7c11 */ /* 0x000fe200080f0c1b */
[----:B------:R-:W-:Y:S06]  /*13540*/  BRA.DIV UR4, `(.L_x_2258) ;  /* 0x0000002e04207947 */ /* 0x000fec000b800000 */
[----:B------:R-:W0:Y:S01]  /*13550*/  SHFL.IDX PT, R14, R24, RZ, 0x181f ;  /* 0x00181fff180e7589 */ /* 0x000e2200000e0000 */
[----:B------:R-:W-:Y:S01]  /*13560*/  SHF.L.U32 R12, R22, 0x1, RZ ;  /* 0x00000001160c7819 */ /* 0x000fe200000006ff */
[----:B------:R-:W-:Y:S01]  /*13570*/  ULDC.64 UR4, c[0x0][0x208] ;  /* 0x0000820000047ab9 */ /* 0x000fe20000000a00 */
[----:B------:R-:W-:Y:S01]  /*13580*/  LOP3.LUT R16, R16, 0xffffff7f, RZ, 0xc0, !PT ;  /* 0xffffff7f10107812 */ /* 0x000fe200078ec0ff */
        /* <DEDUP_REMOVED lines=16> */
[----:B0-----:R-:W-:-:S05]  /*13690*/  IADD3 R4, P0, R11, R12, RZ ;  /* 0x0000000c0b047210 */ /* 0x001fca0007f1e0ff */
[----:B-1----:R-:W-:Y:S01]  /*136a0*/  IMAD.X R5, RZ, RZ, R5, P0 ;  /* 0x000000ffff057224 */ /* 0x002fe200000e0605 */
        /* <DEDUP_REMOVED lines=22> */
.L_x_2330:
[----:B0-----:R-:W-:Y:S01]  /*13810*/  SHF.L.U32 R2, R22, 0x1, RZ ;  /* 0x0000000116027819 */ /* 0x001fe200000006ff */
[----:B------:R-:W-:Y:S01]  /*13820*/  ULDC.64 UR4, c[0x0][0x208] ;  /* 0x0000820000047ab9 */ /* 0x000fe20000000a00 */
[----:B------:R-:W-:Y:S02]  /*13830*/  P2R R4, PR, RZ, 0x2 ;  /* 0x00000002ff047803 */ /* 0x000fe40000000000 */
[----:B------:R-:W-:Y:S02]  /*13840*/  IADD3 R2, P0, R14, R2, RZ ;  /* 0x000000020e027210 */ /* 0x000fe40007f1e0ff */
[C---:B------:R-:W-:Y:S02]  /*13850*/  LOP3.LUT P1, RZ, R16.reuse, 0x10, RZ, 0xc0, !PT ;  /* 0x0000001010ff7812 */ /* 0x040fe4000782c0ff */
[C---:B------:R-:W-:Y:S01]  /*13860*/  LOP3.LUT P6, RZ, R16.reuse, 0x4, RZ, 0xc0, !PT ;  /* 0x0000000410ff7812 */ /* 0x040fe200078cc0ff */
[----:B------:R-:W-:Y:S01]  /*13870*/  IMAD.X R3, RZ, RZ, R27, P0 ;  /* 0x000000ffff037224 */ /* 0x000fe200000e061b */
[----:B------:R-:W-:-:S09]  /*13880*/  LOP3.LUT P0, RZ, R16, 0x8, RZ, 0xc0, !PT ;  /* 0x0000000810ff7812 */ /* 0x000fd2000780c0ff */
[----:B------:R-:W-:Y:S01]  /*13890*/  @!PT LDS RZ, [RZ] ;  /* 0x00000000fffff984 */ /* 0x000fe20000000800 */
[----:B------:R-:W-:Y:S01]  /*138a0*/  @!PT LDS RZ, [RZ] ;  /* 0x00000000fffff984 */ /* 0x000fe20000000800 */
[----:B------:R-:W-:Y:S01]  /*138b0*/  @!PT LDS RZ, [RZ] ;  /* 0x00000000fffff984 */ /* 0x000fe20000000800 */
[----:B------:R0:W-:Y:S01]  /*138c0*/  LDGSTS.E.BYPASS.LTC128B.128 [R25+0x26400], desc[UR4][R2.64], !P1 ;  /* 0x2640000002197fae */ /* 0x0001e2000c901d44 */
[----:B------:R-:W-:-:S03]  /*138d0*/  ISETP.NE.AND P1, PT, R4, RZ, PT ;  /* 0x000000ff0400720c */ /* 0x000fc60003f25270 */
[----:B------:R0:W-:Y:S01]  /*138e0*/  LDGSTS.E.BYPASS.LTC128B.128 [R25+0x28c00], desc[UR4][R2.64+0x80], !P0 ;  /* 0x28c0008002197fae */ /* 0x0001e2000c101d44 */
[----:B------:R-:W-:-:S03]  /*138f0*/  PLOP3.LUT P0, PT, PT, PT, PT, 0x80, 0x0 ;  /* 0x000000000000781c */ /* 0x000fc60003f0f070 */
[----:B------:R0:W-:Y:S04]  /*13900*/  LDGSTS.E.BYPASS.LTC128B.128 [R25+0x2b400], desc[UR4][R2.64+0x100], !P6 ;  /* 0x2b40010002197fae */ /* 0x0001e8000f101d44 */
[----:B------:R0:W-:Y:S01]  /*13910*/  LDGSTS.E.BYPASS.LTC128B.128 [R25+0x2dc00], desc[UR4][R2.64+0x180], !P5 ;  /* 0x2dc0018002197fae */ /* 0x0001e2000e901d44 */
[----:B------:R-:W-:-:S05]  /*13920*/  NOP ;  /* 0x0000000000007918 */ /* 0x000fca0000000000 */
.L_x_2259:
        /* <DEDUP_REMOVED lines=10> */
.L_x_2260:
[----:B------:R1:W-:Y:S01]  /*139d0*/  SYNCS.ARRIVE.TRANS64.A1T0 RZ, [R19+URZ+0x38830], RZ ;  /* 0x038830ff13ff79a7 */ /* 0x0003e2000810003f */
[----:B------:R-:W-:Y:S05]  /*139e0*/  @!P6 BRA `(.L_x_2261) ;  /* 0x000000000004e947 */ /* 0x000fea0003800000 */
[----:B------:R-:W-:Y:S01]  /*139f0*/  BPT.TRAP 0x1 ;  /* 0x000000040000795c */ /* 0x000fe20000300000 */
.L_x_2261:
[----:B0-----:R-:W-:Y:S01]  /*13a00*/  SHF.L.U32 R3, R23, 0x1f, RZ ;  /* 0x0000001f17037819 */ /* 0x001fe200000006ff */
[----:B------:R-:W-:Y:S01]  /*13a10*/  BSSY B1, `(.L_x_2262) ;  /* 0x0000004000017945 */ /* 0x000fe20003800000 */
[----:B------:R-:W-:-:S04]  /*13a20*/  LEA R4, R20, UR44, 0x3 ;  /* 0x0000002c14047c11 */ /* 0x000fc8000f8e18ff */
[----:B------:R-:W0:Y:S02]  /*13a30*/  SYNCS.PHASECHK.TRANS64.TRYWAIT P0, [R4+URZ+0x38860], R3 ;  /* 0x03886003040075a7 */ /* 0x000e24000800017f */
[----:B0-----:R-:W-:Y:S05]  /*13a40*/  @!P0 BRA `(.L_x_2263) ;  /* 0x0000002c00ac8947 */ /* 0x001fea0003800000 */
.L_x_2331:
[----:B------:R-:W-:Y:S05]  /*13a50*/  BSYNC B1 ;  /* 0x0000000000017941 */ /* 0x000fea0003800000 */
.L_x_2262:
[----:B------:R-:W-:Y:S01]  /*13a60*/  UMOV UR4, 0xffffffff ;  /* 0xffffffff00047882 */ /* 0x000fe20000000000 */
[----:B------:R-:W-:Y:S02]  /*13a70*/  IMAD R5, R20, 0x5000, R31 ;  /* 0x0000500014057824 */ /* 0x000fe400078e021f */
[----:B------:R-:W-:Y:S01]  /*13a80*/  IMAD.SHL.U32 R6, R22, 0x2, RZ ;  /* 0x0000000216067824 */ /* 0x000fe200078e00ff */
        /* <DEDUP_REMOVED lines=53> */
.L_x_2343:
        /* <DEDUP_REMOVED lines=26> */
.L_x_2265:
        /* <DEDUP_REMOVED lines=10> */
.L_x_2266:
[----:B------:R-:W-:Y:S01]  /*14020*/  R2UR UR4, R33 ;  /* 0x00000000210472ca */ /* 0x000fe200000e0000 */
[----:B------:R-:W-:Y:S01]  /*14030*/  ULDC.64 UR6, c[0x0][0x330] ;  /* 0x0000cc0000067ab9 */ /* 0x000fe20000000a00 */
[----:B------:R-:W-:Y:S01]  /*14040*/  MOV R18, R2 ;  /* 0x0000000200127202 */ /* 0x000fe20000000f00 */
[----:B------:R-:W-:Y:S01]  /*14050*/  IMAD.U32 R3, RZ, RZ, UR6 ;  /* 0x00000006ff037e24 */ /* 0x000fe2000f8e00ff */
[----:B------:R0:W-:Y:S01]  /*14060*/  SYNCS.ARRIVE.TRANS64.A1T0 RZ, [R4+URZ+0x38850], RZ ;  /* 0x038850ff04ff79a7 */ /* 0x0001e2000810003f */
[----:B------:R-:W-:Y:S01]  /*14070*/  VIADD R29, R29, 0xffffffff ;  /* 0xffffffff1d1d7836 */ /* 0x000fe20000000000 */
[----:B------:R-:W-:Y:S01]  /*14080*/  IADD3 R10, R10, -0x50, RZ ;  /* 0xffffffb00a0a7810 */ /* 0x000fe20007ffe0ff */
[----:B------:R-:W-:-:S04]  /*14090*/  IMAD.WIDE.U32 R18, R3, UR39, R18 ;  /* 0x0000002703127c25 */ /* 0x000fc8000f8e0012 */
[----:B------:R-:W-:Y:S02]  /*140a0*/  VIADD R0, R0, 0x50 ;  /* 0x0000005000007836 */ /* 0x000fe40000000000 */
        /* <DEDUP_REMOVED lines=11> */
.L_x_2254:
[----:B------:R-:W-:-:S13]  /*14160*/  LOP3.LUT P0, RZ, R16, 0x20, RZ, 0xc0, !PT ;  /* 0x0000002010ff7812 */ /* 0x000fda000780c0ff */
[----:B------:R-:W-:Y:S05]  /*14170*/  @!P0 BRA `(.L_x_2268) ;  /* 0x0000000000048947 */ /* 0x000fea0003800000 */
[----:B------:R-:W-:Y:S01]  /*14180*/  BPT.TRAP 0x1 ;  /* 0x000000040000795c */ /* 0x000fe20000300000 */
.L_x_2268:
[C---:B0-----:R-:W-:Y:S01]  /*14190*/  LEA R0, R21.reuse, UR44, 0x3 ;  /* 0x0000002c15007c11 */ /* 0x041fe2000f8e18ff */
[----:B------:R-:W0:Y:S01]  /*141a0*/  S2R R6, SR_TID.X ;  /* 0x0000000000067919 */ /* 0x000e220000002100 */
[----:B------:R-:W-:Y:S01]  /*141b0*/  SHF.L.U32 R3, R26, 0x1f, RZ ;  /* 0x0000001f1a037819 */ /* 0x000fe200000006ff */
[----:B------:R-:W-:Y:S01]  /*141c0*/  IMAD.MOV.U32 R2, RZ, RZ, -0x50 ;  /* 0xffffffb0ff027424 */ /* 0x000fe200078e00ff */
[----:B------:R-:W-:Y:S01]  /*141d0*/  BSSY B0, `(.L_x_2269) ;  /* 0x0000008000007945 */ /* 0x000fe20003800000 */
[----:B------:R-:W-:Y:S01]  /*141e0*/  IMAD R4, R21, 0x5000, R31 ;  /* 0x0000500015047824 */ /* 0x000fe200078e021f */
[----:B------:R-:W1:Y:S01]  /*141f0*/  SYNCS.PHASECHK.TRANS64.TRYWAIT P0, [R0+URZ+0x38860], R3 ;  /* 0x03886003000075a7 */ /* 0x000e62000800017f */
[----:B------:R-:W-:Y:S01]  /*14200*/  IMAD R5, R29, R2, UR40 ;  /* 0x000000281d057e24 */ /* 0x000fe2000f8e0202 */
[----:B0-----:R-:W-:-:S04]  /*14210*/  LOP3.LUT R6, R6, 0x7f, RZ, 0xc0, !PT ;  /* 0x0000007f06067812 */ /* 0x001fc800078ec0ff */
[----:B------:R-:W-:-:S05]  /*14220*/  SHF.R.U32.HI R6, RZ, 0x3, R6 ;  /* 0x00000003ff067819 */ /* 0x000fca0000011606 */
[----:B------:R-:W-:Y:S01]  /*14230*/  IMAD.IADD R5, R5, 0x1, -R6 ;  /* 0x0000000105057824 */ /* 0x000fe200078e0a06 */
[----:B-1----:R-:W-:Y:S06]  /*14240*/  @!P0 BRA `(.L_x_2270) ;  /* 0x0000002c008c8947 */ /* 0x002fec0003800000 */
.L_x_2344:
[----:B------:R-:W-:Y:S05]  /*14250*/  BSYNC B0 ;  /* 0x0000000000007941 */ /* 0x000fea0003800000 */
.L_x_2269:
        /* <DEDUP_REMOVED lines=9> */
[----:B------:R-:W1:Y:S01]  /*142f0*/  SHFL.IDX PT, R14, R17, 0x1, 0x181f ;  /* 0x00381f00110e7f89 */ /* 0x000e6200000e0000 */
        /* <DEDUP_REMOVED lines=14> */
[----:B-1----:R-:W-:Y:S01]  /*143e0*/  MOV R2, R14 ;  /* 0x0000000e00027202 */ /* 0x002fe20000000f00 */
[----:B--2---:R-:W-:Y:S01]  /*143f0*/  IMAD.MOV.U32 R3, RZ, RZ, R6 ;  /* 0x000000ffff037224 */ /* 0x004fe200078e0006 */
[----:B------:R-:W0:Y:S03]  /*14400*/  SHFL.IDX PT, R14, R17, 0x2, 0x181f ;  /* 0x00581f00110e7f89 */ /* 0x000e2600000e0000 */
[----:B------:R-:W-:Y:S01]  /*14410*/  IMAD.WIDE.U32 R2, R22, 0x2, R2 ;  /* 0x0000000216027825 */ /* 0x000fe200078e0002 */
        /* <DEDUP_REMOVED lines=9> */
[----:B0-----:R-:W-:Y:S02]  /*144b0*/  IMAD.MOV.U32 R2, RZ, RZ, R14 ;  /* 0x000000ffff027224 */ /* 0x001fe400078e000e */
[----:B-1----:R-:W-:Y:S01]  /*144c0*/  IMAD.MOV.U32 R3, RZ, RZ, R6 ;  /* 0x000000ffff037224 */ /* 0x002fe200078e0006 */
[----:B------:R-:W-:Y:S01]  /*144d0*/  SHFL.IDX PT, R14, R17, 0x3, 0x181f ;  /* 0x00781f00110e7f89 */ /* 0x000fe200000e0000 */
[----:B------:R-:W-:-:S03]  /*144e0*/  IMAD.WIDE.U32 R2, R22, 0x2, R2 ;  /* 0x0000000216027825 */ /* 0x000fc600078e0002 */
[----:B------:R-:W0:Y:S04]  /*144f0*/  SHFL.IDX PT, R6, R18, 0x3, 0x181f ;  /* 0x00781f0012067f89 */ /* 0x000e2800000e0000 */
[----:B------:R-:W-:Y:S01]  /*14500*/  LDGSTS.E.BYPASS.LTC128B.128 [R4+0x1400], desc[UR6][R2.64], !P5 ;  /* 0x0140000002047fae */ /* 0x000fe2000e901d46 */
[----:B------:R-:W-:-:S03]  /*14510*/  ISETP.LT.OR P5, PT, R5, 0x21, P1 ;  /* 0x000000210500780c */ /* 0x000fc60000fa1670 */
[----:B------:R-:W-:Y:S01]  /*14520*/  LDGSTS.E.BYPASS.LTC128B.128 [R4+0x3c00], desc[UR6][R2.64+0x80], !P4 ;  /* 0x03c0008002047fae */ /* 0x000fe2000e101d46 */
[----:B------:R-:W-:-:S03]  /*14530*/  ISETP.LT.OR P4, PT, R5, 0x21, P0 ;  /* 0x000000210500780c */ /* 0x000fc60000781670 */
[----:B------:R-:W1:Y:S06]  /*14540*/  SHFL.IDX PT, R18, R18, 0x4, 0x181f ;  /* 0x00981f0012127f89 */ /* 0x000e6c00000e0000 */
[----:B------:R-:W-:Y:S01]  /*14550*/  LDGSTS.E.BYPASS.LTC128B.128 [R4+0x6400], desc[UR6][R2.64+0x100], !P5 ;  /* 0x0640010002047fae */ /* 0x000fe2000e901d46 */
[----:B------:R-:W-:-:S03]  /*14560*/  ISETP.LT.OR P5, PT, R5, 0x31, P2 ;  /* 0x000000310500780c */ /* 0x000fc600017a1670 */
[----:B------:R0:W-:Y:S01]  /*14570*/  LDGSTS.E.BYPASS.LTC128B.128 [R4+0x8c00], desc[UR6][R2.64+0x180], !P4 ;  /* 0x08c0018002047fae */ /* 0x0001e2000e101d46 */
[----:B------:R-:W-:Y:S02]  /*14580*/  ISETP.LT.OR P4, PT, R5, 0x31, P3 ;  /* 0x000000310500780c */ /* 0x000fe40001f81670 */
[----:B0-----:R-:W-:Y:S01]  /*14590*/  MOV R3, R6 ;  /* 0x0000000600037202 */ /* 0x001fe20000000f00 */
[----:B------:R-:W-:Y:S02]  /*145a0*/  IMAD.MOV.U32 R2, RZ, RZ, R14 ;  /* 0x000000ffff027224 */ /* 0x000fe400078e000e */
[----:B------:R0:W2:Y:S01]  /*145b0*/  SHFL.IDX PT, R14, R17, 0x4, 0x181f ;  /* 0x00981f00110e7f89 */ /* 0x0000a200000e0000 */
[----:B------:R-:W-:Y:S02]  /*145c0*/  IMAD.MOV.U32 R6, RZ, RZ, RZ ;  /* 0x000000ffff067224 */ /* 0x000fe400078e00ff */
[----:B------:R-:W-:-:S05]  /*145d0*/  IMAD.WIDE.U32 R2, R22, 0x2, R2 ;  /* 0x0000000216027825 */ /* 0x000fca00078e0002 */
[----:B------:R0:W-:Y:S01]  /*145e0*/  LDGSTS.E.BYPASS.LTC128B.128 [R4+0x1c00], desc[UR6][R2.64], !P5 ;  /* 0x01c0000002047fae */ /* 0x0001e2000e901d46 */
[----:B------:R-:W-:-:S03]  /*145f0*/  ISETP.LT.OR P5, PT, R5, 0x31, P1 ;  /* 0x000000310500780c */ /* 0x000fc60000fa1670 */
[----:B------:R0:W-:Y:S01]  /*14600*/  LDGSTS.E.BYPASS.LTC128B.128 [R4+0x4400], desc[UR6][R2.64+0x80], !P4 ;  /* 0x0440008002047fae */ /* 0x0001e2000e101d46 */
[----:B------:R-:W-:-:S09]  /*14610*/  ISETP.LT.OR P4, PT, R5, 0x31, P0 ;  /* 0x000000310500780c */ /* 0x000fd20000781670 */
[----:B------:R0:W-:Y:S04]  /*14620*/  LDGSTS.E.BYPASS.LTC128B.128 [R4+0x6c00], desc[UR6][R2.64+0x100], !P5 ;  /* 0x06c0010002047fae */ /* 0x0001e8000e901d46 */
[----:B-12---:R0:W-:Y:S02]  /*14630*/  LDGSTS.E.BYPASS.LTC128B.128 [R4+0x9400], desc[UR6][R2.64+0x180], !P4 ;  /* 0x0940018002047fae */ /* 0x0061e4000e101d46 */
.L_x_2356:
        /* <DEDUP_REMOVED lines=17> */
.L_x_2272:
        /* <DEDUP_REMOVED lines=10> */
.L_x_2273:
[----:B------:R-:W-:Y:S01]  /*147f0*/  VIADD R2, R21, 0x1 ;  /* 0x0000000115027836 */ /* 0x000fe20000000000 */
[----:B------:R1:W-:Y:S04]  /*14800*/  SYNCS.ARRIVE.TRANS64.A1T0 RZ, [R0+URZ+0x38850], RZ ;  /* 0x038850ff00ff79a7 */ /* 0x0003e8000810003f */
[----:B------:R-:W-:-:S04]  /*14810*/  ISETP.NE.AND P0, PT, R2, 0x2, PT ;  /* 0x000000020200780c */ /* 0x000fc80003f05270 */
[----:B------:R-:W-:Y:S02]  /*14820*/  SEL R3, RZ, 0x1, P0 ;  /* 0x00000001ff037807 */ /* 0x000fe40000000000 */
[----:B------:R-:W-:Y:S02]  /*14830*/  SEL R2, R2, RZ, P0 ;  /* 0x000000ff02027207 */ /* 0x000fe40000000000 */
[----:B-1----:R-:W-:-:S07]  /*14840*/  LOP3.LUT R0, R26, R3, RZ, 0x3c, !PT ;  /* 0x000000031a007212 */ /* 0x002fce00078e3cff */
.L_x_2237:
[----:B0-----:R-:W0:Y:S01]  /*14850*/  S2R R4, SR_CgaCtaId ;  /* 0x0000000000047919 */ /* 0x001e220000008800 */
[----:B------:R-:W-:Y:S02]  /*14860*/  MOV R3, 0x400 ;  /* 0x0000040000037802 */ /* 0x000fe40000000f00 */
[----:B------:R-:W-:Y:S02]  /*14870*/  SHF.L.U32 R6, R6, 0x1f, RZ ;  /* 0x0000001f06067819 */ /* 0x000fe400000006ff */
[----:B0-----:R-:W-:-:S04]  /*14880*/  LEA R7, R4, R3, 0x18 ;  /* 0x0000000304077211 */ /* 0x001fc800078ec0ff */
[----:B------:R-:W0:Y:S02]  /*14890*/  SYNCS.PHASECHK.TRANS64.TRYWAIT P0, [R7+URZ+0x38820], R6 ;  /* 0x03882006070075a7 */ /* 0x000e24000800017f */
[----:B0-----:R-:W-:Y:S05]  /*148a0*/  @!P0 BRA `(.L_x_2274) ;  /* 0x0000002c00f88947 */ /* 0x001fea0003800000 */
.L_x_2357:
[----:B------:R-:W-:-:S03]  /*148b0*/  UMOV UR4, 0xffffffff ;  /* 0xffffffff00047882 */ /* 0x000fc60000000000 */
[----:B------:R-:W-:Y:S05]  /*148c0*/  BRA.DIV UR4, `(.L_x_2275) ;  /* 0x0000003204047947 */ /* 0x000fea000b800000 */
[----:B------:R-:W1:Y:S02]  /*148d0*/  S2R R3, SR_TID.X ;  /* 0x0000000000037919 */ /* 0x000e640000002100 */
[----:B-1----:R-:W-:-:S04]  /*148e0*/  SHF.R.U32.HI R3, RZ, 0x5, R3 ;  /* 0x00000005ff037819 */ /* 0x002fc80000011603 */
[----:B------:R-:W-:-:S05]  /*148f0*/  LOP3.LUT R3, R3, 0x3, RZ, 0xc0, !PT ;  /* 0x0000000303037812 */ /* 0x000fca00078ec0ff */
[----:B------:R1:W2:Y:S02]  /*14900*/  SHFL.IDX PT, R14, R3, RZ, 0x1f ;  /* 0x00001fff030e7589 */ /* 0x0002a400000e0000 */
.L_x_2360:
[----:B--2---:R-:W-:-:S13]  /*14910*/  ISETP.NE.AND P0, PT, R14, RZ, PT ;  /* 0x000000ff0e00720c */ /* 0x004fda0003f05270 */
[----:B------:R-:W-:Y:S05]  /*14920*/  @P0 BRA `(.L_x_2193) ;  /* 0x0000000000900947 */ /* 0x000fea0003800000 */
[----:B------:R-:W-:-:S03]  /*14930*/  UMOV UR4, 0xffffffff ;  /* 0xffffffff00047882 */ /* 0x000fc60000000000 */
[----:B------:R-:W-:Y:S05]  /*14940*/  BRA.DIV UR4, `(.L_x_2276) ;  /* 0x0000003204187947 */ /* 0x000fea000b800000 */
[----:B------:R-:W-:-:S13]  /*14950*/  ELECT P6, URZ, PT ;  /* 0x00000000003f782f */ /* 0x000fda00038c0000 */
.L_x_2363:
        /* <DEDUP_REMOVED lines=8> */
.L_x_2277:
[----:B------:R-:W-:Y:S01]  /*149e0*/  IMAD R5, R2, 0x8, R7 ;  /* 0x0000000802057824 */ /* 0x000fe200078e0207 */
[----:B------:R-:W-:Y:S01]  /*149f0*/  SHF.L.U32 R4, R0, 0x1f, RZ ;  /* 0x0000001f00047819 */ /* 0x000fe200000006ff */
[----:B------:R-:W-:-:S03]  /*14a00*/  VIADD R2, R2, 0x1 ;  /* 0x0000000102027836 */ /* 0x000fc60000000000 */
[----:B------:R-:W1:Y:S02]  /*14a10*/  SYNCS.PHASECHK.TRANS64.TRYWAIT P1, [R5+URZ+0x38840], R4 ;  /* 0x03884004050075a7 */ /* 0x000e64000802017f */
[----:B------:R-:W-:-:S04]  /*14a20*/  ISETP.NE.AND P2, PT, R2, 0x2, PT ;  /* 0x000000020200780c */ /* 0x000fc80003f45270 */
[----:B------:R-:W-:Y:S01]  /*14a30*/  SEL R3, RZ, 0x1, P2 ;  /* 0x00000001ff037807 */ /* 0x000fe20001000000 */
[----:B-1----:R-:W-:Y:S08]  /*14a40*/  @!P1 BRA `(.L_x_2278) ;  /* 0x0000002c00f89947 */ /* 0x002ff00003800000 */
.L_x_2364:
[----:B------:R-:W-:Y:S02]  /*14a50*/  SEL R2, R2, RZ, P2 ;  /* 0x000000ff02027207 */ /* 0x000fe40001000000 */
[----:B------:R-:W-:Y:S01]  /*14a60*/  LOP3.LUT R0, R0, R3, RZ, 0x3c, !PT ;  /* 0x0000000300007212 */ /* 0x000fe200078e3cff */
[----:B------:R-:W-:Y:S06]  /*14a70*/  @!P0 BRA `(.L_x_2279) ;  /* 0x0000000000048947 */ /* 0x000fec0003800000 */
[----:B------:R-:W-:Y:S01]  /*14a80*/  BPT.TRAP 0x1 ;  /* 0x000000040000795c */ /* 0x000fe20000300000 */
.L_x_2279:
[----:B------:R-:W-:Y:S01]  /*14a90*/  IMAD R3, R2, 0x8, R7 ;  /* 0x0000000802037824 */ /* 0x000fe200078e0207 */
[----:B------:R-:W-:-:S04]  /*14aa0*/  SHF.L.U32 R0, R0, 0x1f, RZ ;  /* 0x0000001f00007819 */ /* 0x000fc800000006ff */
[----:B------:R-:W2:Y:S02]  /*14ab0*/  SYNCS.PHASECHK.TRANS64.TRYWAIT P1, [R3+URZ+0x38840], R0 ;  /* 0x03884000030075a7 */ /* 0x000ea4000802017f */
[----:B--2---:R-:W-:Y:S05]  /*14ac0*/  @!P1 BRA `(.L_x_2280) ;  /* 0x0000002c00ec9947 */ /* 0x004fea0003800000 */
.L_x_2365:
[----:B------:R-:W-:Y:S05]  /*14ad0*/  @!P0 BRA `(.L_x_2281) ;  /* 0x0000000000048947 */ /* 0x000fea0003800000 */
[----:B------:R-:W-:Y:S01]  /*14ae0*/  BPT.TRAP 0x1 ;  /* 0x000000040000795c */ /* 0x000fe20000300000 */
.L_x_2281:
[----:B------:R-:W3:Y:S02]  /*14af0*/  SYNCS.PHASECHK.TRANS64.TRYWAIT P1, [R5+URZ+0x38860], R4 ;  /* 0x03886004050075a7 */ /* 0x000ee4000802017f */
[----:B---3--:R-:W-:Y:S05]  /*14b00*/  @!P1 BRA `(.L_x_2282) ;  /* 0x0000002c00f09947 */ /* 0x008fea0003800000 */
.L_x_2366:
[----:B------:R-:W-:Y:S05]  /*14b10*/  @!P0 BRA `(.L_x_2283) ;  /* 0x0000000000048947 */ /* 0x000fea0003800000 */
[----:B------:R-:W-:Y:S01]  /*14b20*/  BPT.TRAP 0x1 ;  /* 0x000000040000795c */ /* 0x000fe20000300000 */
.L_x_2283:
[----:B----4-:R4:W0:Y:S02]  /*14b30*/  SYNCS.PHASECHK.TRANS64.TRYWAIT P0, [R3+URZ+0x38860], R0 ;  /* 0x03886000030075a7 */ /* 0x010824000800017f */
[----:B0-----:R-:W-:Y:S05]  /*14b40*/  @!P0 NANOSLEEP.SYNCS 0x989680 ;  /* 0x009896800000895d */ /* 0x001fea0003900000 */
[----:B------:R-:W0:Y:S02]  /*14b50*/  @!P0 SYNCS.PHASECHK.TRANS64 P0, [R3+URZ+0x38860], R0 ;  /* 0x03886000030085a7 */ /* 0x000e24000800007f */
[----:B0-----:R-:W-:Y:S05]  /*14b60*/  @!P0 BRA `(.L_x_2283) ;  /* 0xfffffffc00f08947 */ /* 0x001fea000383ffff */
.L_x_2193:
[----:B------:R-:W-:Y:S05]  /*14b70*/  BSYNC B6 ;  /* 0x0000000000067941 */ /* 0x000fea0003800000 */
.L_x_2190:
[----:B------:R-:W-:Y:S05]  /*14b80*/  EXIT ;  /* 0x000000000000794d */ /* 0x000fea0003800000 */
.L_x_2197:
[----:B------:R-:W-:-:S13]  /*14b90*/  R2UR UR4, R16 ;  /* 0x00000000100472ca */ /* 0x000fda00000e0000 */
[----:B0-----:R-:W-:-:S04]  /*14ba0*/  IMAD.U32 R3, RZ, RZ, UR4 ;  /* 0x00000004ff037e24 */ /* 0x001fc8000f8e00ff */
[----:B------:R0:W1:Y:S03]  /*14bb0*/  SYNCS.PHASECHK.TRANS64.TRYWAIT P0, [R3+URZ+0x38800], R0 ;  /* 0x03880000030075a7 */ /* 0x000066000800017f */
[----:B-1----:R-:W-:Y:S05]  /*14bc0*/  @!P0 NANOSLEEP.SYNCS 0x989680 ;  /* 0x009896800000895d */ /* 0x002fea0003900000 */
[----:B------:R-:W1:Y:S02]  /*14bd0*/  @!P0 SYNCS.PHASECHK.TRANS64 P0, [R3+URZ+0x38800], R0 ;  /* 0x03880000030085a7 */ /* 0x000e64000800007f */
[----:B-1----:R-:W-:Y:S05]  /*14be0*/  @!P0 BRA `(.L_x_2197) ;  /* 0xfffffffc00e88947 */ /* 0x002fea000383ffff */
[----:B------:R-:W-:Y:S05]  /*14bf0*/  BRA `(.L_x_2284) ;  /* 0xfffffec8007c7947 */ /* 0x000fea000383ffff */
.L_x_2201:
[----:B------:R-:W-:-:S13]  /*14c00*/  R2UR UR4, R16 ;  /* 0x00000000100472ca */ /* 0x000fda00000e0000 */
[----:B0-----:R-:W-:-:S04]  /*14c10*/  MOV R3, UR4 ;  /* 0x0000000400037c02 */ /* 0x001fc80008000f00 */
[----:B------:R0:W2:Y:S03]  /*14c20*/  SYNCS.PHASECHK.TRANS64.TRYWAIT P1, [R3+URZ+0x38830], R0 ;  /* 0x03883000030075a7 */ /* 0x0000a6000802017f */
[----:B--2---:R-:W-:Y:S05]  /*14c30*/  @!P1 NANOSLEEP.SYNCS 0x989680 ;  /* 0x009896800000995d */ /* 0x004fea0003900000 */
[----:B------:R-:W2:Y:S02]  /*14c40*/  @!P1 SYNCS.PHASECHK.TRANS64 P1, [R3+URZ+0x38830], R0 ;  /* 0x03883000030095a7 */ /* 0x000ea4000802007f */
[----:B--2---:R-:W-:Y:S05]  /*14c50*/  @!P1 BRA `(.L_x_2201) ;  /* 0xfffffffc00e89947 */ /* 0x004fea000383ffff */
[----:B------:R-:W-:Y:S05]  /*14c60*/  BRA `(.L_x_2200) ;  /* 0xfffffec800a47947 */ /* 0x000fea000383ffff */
.L_x_2207:
[----:B------:R-:W-:-:S13]  /*14c70*/  R2UR UR6, R3 ;  /* 0x00000000030672ca */ /* 0x000fda00000e0000 */
[----:B-1----:R-:W-:-:S04]  /*14c80*/  IMAD.U32 R153, RZ, RZ, UR6 ;  /* 0x00000006ff997e24 */ /* 0x002fc8000f8e00ff */
[----:B------:R1:W2:Y:S03]  /*14c90*/  SYNCS.PHASECHK.TRANS64.TRYWAIT P1, [R153+URZ+0x38830], R6 ;  /* 0x03883006990075a7 */ /* 0x0002a6000802017f */
[----:B--2---:R-:W-:Y:S05]  /*14ca0*/  @!P1 NANOSLEEP.SYNCS 0x989680 ;  /* 0x009896800000995d */ /* 0x004fea0003900000 */
[----:B------:R-:W2:Y:S02]  /*14cb0*/  @!P1 SYNCS.PHASECHK.TRANS64 P1, [R153+URZ+0x38830], R6 ;  /* 0x03883006990095a7 */ /* 0x000ea4000802007f */
[----:B--2---:R-:W-:Y:S05]  /*14cc0*/  @!P1 BRA `(.L_x_2207) ;  /* 0xfffffffc00e89947 */ /* 0x004fea000383ffff */
[----:B------:R-:W-:Y:S05]  /*14cd0*/  BRA `(.L_x_2206) ;  /* 0xffffff0800587947 */ /* 0x000fea000383ffff */
.L_x_2211:
[----:B-1----:R-:W-:-:S04]  /*14ce0*/  IMAD.U32 R215, RZ, RZ, UR10 ;  /* 0x0000000affd77e24 */ /* 0x002fc8000f8e00ff */
[----:B------:R1:W2:Y:S03]  /*14cf0*/  SYNCS.PHASECHK.TRANS64.TRYWAIT P1, [R215+URZ+0x38850], R0 ;  /* 0x03885000d70075a7 */ /* 0x0002a6000802017f */
[----:B--2---:R-:W-:Y:S05]  /*14d00*/  @!P1 NANOSLEEP.SYNCS 0x989680 ;  /* 0x009896800000995d */ /* 0x004fea0003900000 */
[----:B------:R-:W2:Y:S02]  /*14d10*/  @!P1 SYNCS.PHASECHK.TRANS64 P1, [R215+URZ+0x38850], R0 ;  /* 0x03885000d70095a7 */ /* 0x000ea4000802007f */
[----:B--2---:R-:W-:Y:S05]  /*14d20*/  @!P1 BRA `(.L_x_2211) ;  /* 0xfffffffc00ec9947 */ /* 0x004fea000383ffff */
[----:B------:R-:W-:Y:S05]  /*14d30*/  BRA `(.L_x_2210) ;  /* 0xffffff3000807947 */ /* 0x000fea000383ffff */
.L_x_2219:
[----:B-1----:R-:W-:-:S04]  /*14d40*/  IMAD.U32 R6, RZ, RZ, UR60 ;  /* 0x0000003cff067e24 */ /* 0x002fc8000f8e00ff */
[----:B------:R1:W2:Y:S03]  /*14d50*/  SYNCS.PHASECHK.TRANS64.TRYWAIT P1, [R6+URZ+0x38830], R3 ;  /* 0x03883003060075a7 */ /* 0x0002a6000802017f */
[----:B--2---:R-:W-:Y:S05]  /*14d60*/  @!P1 NANOSLEEP.SYNCS 0x989680 ;  /* 0x009896800000995d */ /* 0x004fea0003900000 */
[----:B------:R-:W2:Y:S02]  /*14d70*/  @!P1 SYNCS.PHASECHK.TRANS64 P1, [R6+URZ+0x38830], R3 ;  /* 0x03883003060095a7 */ /* 0x000ea4000802007f */
[----:B--2---:R-:W-:Y:S05]  /*14d80*/  @!P1 BRA `(.L_x_2219) ;  /* 0xfffffffc00ec9947 */ /* 0x004fea000383ffff */
[----:B------:R-:W-:Y:S05]  /*14d90*/  BRA `(.L_x_2218) ;  /* 0xffffff4800a07947 */ /* 0x000fea000383ffff */
.L_x_2223:
[----:B-1----:R-:W-:-:S04]  /*14da0*/  IMAD.U32 R3, RZ, RZ, UR10 ;  /* 0x0000000aff037e24 */ /* 0x002fc8000f8e00ff */
[----:B------:R1:W2:Y:S03]  /*14db0*/  SYNCS.PHASECHK.TRANS64.TRYWAIT P1, [R3+URZ+0x38850], R0 ;  /* 0x03885000030075a7 */ /* 0x0002a6000802017f */
[----:B--2---:R-:W-:Y:S05]  /*14dc0*/  @!P1 NANOSLEEP.SYNCS 0x989680 ;  /* 0x009896800000995d */ /* 0x004fea0003900000 */
[----:B------:R-:W2:Y:S02]  /*14dd0*/  @!P1 SYNCS.PHASECHK.TRANS64 P1, [R3+URZ+0x38850], R0 ;  /* 0x03885000030095a7 */ /* 0x000ea4000802007f */
[----:B--2---:R-:W-:Y:S05]  /*14de0*/  @!P1 BRA `(.L_x_2223) ;  /* 0xfffffffc00ec9947 */ /* 0x004fea000383ffff */
[----:B------:R-:W-:Y:S05]  /*14df0*/  BRA `(.L_x_2222) ;  /* 0xffffff7000e07947 */ /* 0x000fea000383ffff */
.L_x_2230:
[----:B-1----:R-:W-:-:S04]  /*14e00*/  MOV R5, UR5 ;  /* 0x0000000500057c02 */ /* 0x002fc80008000f00 */
[----:B------:R1:W2:Y:S03]  /*14e10*/  SYNCS.PHASECHK.TRANS64.TRYWAIT P1, [R5+URZ+0x38850], R0 ;  /* 0x03885000050075a7 */ /* 0x0002a6000802017f */
[----:B--2---:R-:W-:Y:S05]  /*14e20*/  @!P1 NANOSLEEP.SYNCS 0x989680 ;  /* 0x009896800000995d */ /* 0x004fea0003900000 */
[----:B------:R-:W2:Y:S02]  /*14e30*/  @!P1 SYNCS.PHASECHK.TRANS64 P1, [R5+URZ+0x38850], R0 ;  /* 0x03885000050095a7 */ /* 0x000ea4000802007f */
[----:B--2---:R-:W-:Y:S05]  /*14e40*/  @!P1 BRA `(.L_x_2230) ;  /* 0xfffffffc00ec9947 */ /* 0x004fea000383ffff */
[----:B------:R-:W-:Y:S05]  /*14e50*/  BRA `(.L_x_2229) ;  /* 0xffffff8c00007947 */ /* 0x000fea000383ffff */
.L_x_2242:
[----:B------:R-:W-:Y:S02]  /*14e60*/  IMAD.MOV.U32 R13, RZ, RZ, R27 ;  /* 0x000000ffff0d7224 */ /* 0x000fe400078e001b */
[----:B------:R-:W-:Y:S02]  /*14e70*/  IMAD.MOV.U32 R12, RZ, RZ, RZ ;  /* 0x000000ffff0c7224 */ /* 0x000fe400078e00ff */
[----:B------:R-:W-:Y:S02]  /*14e80*/  IMAD.MOV.U32 R11, RZ, RZ, 0x1f ;  /* 0x0000001fff0b7424 */ /* 0x000fe400078e00ff */
[----:B------:R-:W-:-:S07]  /*14e90*/  IMAD.MOV.U32 R15, RZ, RZ, -0x1 ;  /* 0xffffffffff0f7424 */ /* 0x000fce00078e00ff */
[----:B-----5:R-:W-:Y:S05]  /*14ea0*/  WARPSYNC.COLLECTIVE R15, `(.L_x_2285) ;  /* 0x000000000f087348 */ /* 0x020fea0003c00000 */
[----:B------:R0:W1:Y:S02]  /*14eb0*/  SHFL.IDX P6, R14, R13, R12, R11 ;  /* 0x0000000c0d0e7389 */ /* 0x00006400000c000b */
[----:B01---5:R-:W-:Y:S01]  /*14ec0*/  ENDCOLLECTIVE ;  /* 0x000000000000791b */ /* 0x023fe20003800000 */
.L_x_2285:
[----:B------:R-:W-:Y:S05]  /*14ed0*/  BRA `(.L_x_2286) ;  /* 0xffffffc800f87947 */ /* 0x000fea000383ffff */
.L_x_2244:
[----:B0-----:R-:W-:-:S04]  /*14ee0*/  MOV R3, UR44 ;  /* 0x0000002c00037c02 */ /* 0x001fc80008000f00 */
[----:B------:R0:W1:Y:S03]  /*14ef0*/  SYNCS.PHASECHK.TRANS64.TRYWAIT P0, [R3+URZ+0x38840], R2 ;  /* 0x03884002030075a7 */ /* 0x000066000800017f */
[----:B-1----:R-:W-:Y:S05]  /*14f00*/  @!P0 NANOSLEEP.SYNCS 0x989680 ;  /* 0x009896800000895d */ /* 0x002fea0003900000 */
[----:B------:R-:W1:Y:S02]  /*14f10*/  @!P0 SYNCS.PHASECHK.TRANS64 P0, [R3+URZ+0x38840], R2 ;  /* 0x03884002030085a7 */ /* 0x000e64000800007f */
[----:B-1----:R-:W-:Y:S05]  /*14f20*/  @!P0 BRA `(.L_x_2244) ;  /* 0xfffffffc00ec8947 */ /* 0x002fea000383ffff */
[----:B------:R-:W-:Y:S05]  /*14f30*/  BRA `(.L_x_2287) ;  /* 0xffffffcc00887947 */ /* 0x000fea000383ffff */
.L_x_2245:
        /* <DEDUP_REMOVED lines=8> */
.L_x_2289:
[----:B------:R-:W-:Y:S05]  /*14fc0*/  BSYNC B0 ;  /* 0x0000000000007941 */ /* 0x000fea0003800000 */
.L_x_2288:
[----:B------:R-:W-:Y:S01]  /*14fd0*/  IMAD.MOV.U32 R13, RZ, RZ, R0 ;  /* 0x000000ffff0d7224 */ /* 0x000fe200078e0000 */
[----:B------:R-:W-:Y:S01]  /*14fe0*/  MOV R5, R14 ;  /* 0x0000000e00057202 */ /* 0x000fe20000000f00 */
[----:B------:R-:W-:Y:S01]  /*14ff0*/  IMAD.MOV.U32 R12, RZ, RZ, RZ ;  /* 0x000000ffff0c7224 */ /* 0x000fe200078e00ff */
[C---:B------:R-:W-:Y:S01]  /*15000*/  LOP3.LUT P4, RZ, R16.reuse, 0x10, RZ, 0xc0, !PT ;  /* 0x0000001010ff7812 */ /* 0x040fe2000788c0ff */
[----:B------:R-:W-:Y:S01]  /*15010*/  IMAD.MOV.U32 R11, RZ, RZ, 0x181f ;  /* 0x0000181fff0b7424 */ /* 0x000fe200078e00ff */
[C---:B------:R-:W-:Y:S01]  /*15020*/  LOP3.LUT P3, RZ, R16.reuse, 0x8, RZ, 0xc0, !PT ;  /* 0x0000000810ff7812 */ /* 0x040fe2000786c0ff */
[----:B------:R-:W-:Y:S01]  /*15030*/  IMAD.MOV.U32 R15, RZ, RZ, -0x1 ;  /* 0xffffffffff0f7424 */ /* 0x000fe200078e00ff */
[C---:B------:R-:W-:Y:S02]  /*15040*/  LOP3.LUT P2, RZ, R16.reuse, 0x4, RZ, 0xc0, !PT ;  /* 0x0000000410ff7812 */ /* 0x040fe4000784c0ff */
[----:B------:R-:W-:-:S13]  /*15050*/  LOP3.LUT P1, RZ, R16, 0x2, RZ, 0xc0, !PT ;  /* 0x0000000210ff7812 */ /* 0x000fda000782c0ff */
[----:B------:R-:W-:Y:S05]  /*15060*/  WARPSYNC.COLLECTIVE R15, `(.L_x_2290) ;  /* 0x000000000f087348 */ /* 0x000fea0003c00000 */
[----:B------:R0:W1:Y:S02]  /*15070*/  SHFL.IDX P6, R14, R13, R12, R11 ;  /* 0x0000000c0d0e7389 */ /* 0x00006400000c000b */
[----:B01----:R-:W-:Y:S01]  /*15080*/  ENDCOLLECTIVE ;  /* 0x000000000000791b */ /* 0x003fe20003800000 */
.L_x_2290:
[----:B------:R-:W-:Y:S01]  /*15090*/  @P0 LEA R9, R31, UR44, 0x1 ;  /* 0x0000002c1f090c11 */ /* 0x000fe2000f8e08ff */
        /* <DEDUP_REMOVED lines=16> */
.L_x_2291:
[----:B------:R-:W-:Y:S01]  /*151a0*/  @P0 LEA R21, R31, UR44, 0x1 ;  /* 0x0000002c1f150c11 */ /* 0x000fe2000f8e08ff */
[----:B------:R-:W-:Y:S02]  /*151b0*/  IMAD.MOV.U32 R13, RZ, RZ, R0 ;  /* 0x000000ffff0d7224 */ /* 0x000fe400078e0000 */
[----:B------:R-:W-:-:S07]  /*151c0*/  IMAD.MOV.U32 R3, RZ, RZ, R14 ;  /* 0x000000ffff037224 */ /* 0x000fce00078e000e */
[----:B------:R-:W-:Y:S05]  /*151d0*/  WARPSYNC.COLLECTIVE R15, `(.L_x_2292) ;  /* 0x000000000f087348 */ /* 0x000fea0003c00000 */
[----:B------:R0:W1:Y:S02]  /*151e0*/  SHFL.IDX P6, R14, R13, R12, R11 ;  /* 0x0000000c0d0e7389 */ /* 0x00006400000c000b */
[----:B01----:R-:W-:Y:S01]  /*151f0*/  ENDCOLLECTIVE ;  /* 0x000000000000791b */ /* 0x003fe20003800000 */
.L_x_2292:
        /* <DEDUP_REMOVED lines=16> */
.L_x_2293:
[----:B------:R-:W-:Y:S01]  /*15300*/  @P0 LEA R9, R31, UR44, 0x1 ;  /* 0x0000002c1f090c11 */ /* 0x000fe2000f8e08ff */
[----:B------:R-:W-:Y:S02]  /*15310*/  IMAD.MOV.U32 R13, RZ, RZ, R0 ;  /* 0x000000ffff0d7224 */ /* 0x000fe400078e0000 */
[----:B------:R-:W-:-:S07]  /*15320*/  IMAD.MOV.U32 R5, RZ, RZ, R14 ;  /* 0x000000ffff057224 */ /* 0x000fce00078e000e */
[----:B------:R-:W-:Y:S05]  /*15330*/  WARPSYNC.COLLECTIVE R15, `(.L_x_2294) ;  /* 0x000000000f087348 */ /* 0x000fea0003c00000 */
[----:B------:R0:W1:Y:S02]  /*15340*/  SHFL.IDX P6, R14, R13, R12, R11 ;  /* 0x0000000c0d0e7389 */ /* 0x00006400000c000b */
[----:B01----:R-:W-:Y:S01]  /*15350*/  ENDCOLLECTIVE ;  /* 0x000000000000791b */ /* 0x003fe20003800000 */
.L_x_2294:
        /* <DEDUP_REMOVED lines=16> */
.L_x_2295:
[----:B------:R-:W-:Y:S01]  /*15460*/  @P0 LEA R21, R31, UR44, 0x1 ;  /* 0x0000002c1f150c11 */ /* 0x000fe2000f8e08ff */
[----:B------:R-:W-:Y:S02]  /*15470*/  IMAD.MOV.U32 R13, RZ, RZ, R0 ;  /* 0x000000ffff0d7224 */ /* 0x000fe400078e0000 */
[----:B------:R-:W-:-:S07]  /*15480*/  IMAD.MOV.U32 R3, RZ, RZ, R14 ;  /* 0x000000ffff037224 */ /* 0x000fce00078e000e */
[----:B------:R-:W-:Y:S05]  /*15490*/  WARPSYNC.COLLECTIVE R15, `(.L_x_2296) ;  /* 0x000000000f087348 */ /* 0x000fea0003c00000 */
[----:B------:R0:W1:Y:S02]  /*154a0*/  SHFL.IDX P6, R14, R13, R12, R11 ;  /* 0x0000000c0d0e7389 */ /* 0x00006400000c000b */
[----:B01----:R-:W-:Y:S01]  /*154b0*/  ENDCOLLECTIVE ;  /* 0x000000000000791b */ /* 0x003fe20003800000 */
.L_x_2296:
        /* <DEDUP_REMOVED lines=15> */
.L_x_2297:
[----:B------:R-:W-:Y:S02]  /*155b0*/  IMAD.MOV.U32 R13, RZ, RZ, R0 ;  /* 0x000000ffff0d7224 */ /* 0x000fe400078e0000 */
[----:B------:R-:W-:-:S07]  /*155c0*/  IMAD.MOV.U32 R4, RZ, RZ, R14 ;  /* 0x000000ffff047224 */ /* 0x000fce00078e000e */
[----:B------:R-:W-:Y:S05]  /*155d0*/  WARPSYNC.COLLECTIVE R15, `(.L_x_2298) ;  /* 0x000000000f087348 */ /* 0x000fea0003c00000 */
[----:B------:R0:W1:Y:S02]  /*155e0*/  SHFL.IDX P6, R14, R13, R12, R11 ;  /* 0x0000000c0d0e7389 */ /* 0x00006400000c000b */
[----:B01----:R-:W-:Y:S01]  /*155f0*/  ENDCOLLECTIVE ;  /* 0x000000000000791b */ /* 0x003fe20003800000 */
.L_x_2298:
[----:B------:R-:W-:Y:S05]  /*15600*/  BRA `(.L_x_2299) ;  /* 0xffffffc800fc7947 */ /* 0x000fea000383ffff */
.L_x_2250:
[----:B------:R-:W-:Y:S01]  /*15610*/  MOV R13, R6 ;  /* 0x00000006000d7202 */ /* 0x000fe20000000f00 */
[----:B------:R-:W-:Y:S02]  /*15620*/  IMAD.MOV.U32 R12, RZ, RZ, RZ ;  /* 0x000000ffff0c7224 */ /* 0x000fe400078e00ff */
[----:B------:R-:W-:Y:S02]  /*15630*/  IMAD.MOV.U32 R11, RZ, RZ, 0x181f ;  /* 0x0000181fff0b7424 */ /* 0x000fe400078e00ff */
[----:B------:R-:W-:Y:S02]  /*15640*/  IMAD.MOV.U32 R15, RZ, RZ, -0x1 ;  /* 0xffffffffff0f7424 */ /* 0x000fe400078e00ff */
[----:B------:R-:W-:-:S07]  /*15650*/  IMAD.U32 R8, RZ, RZ, UR46 ;  /* 0x0000002eff087e24 */ /* 0x000fce000f8e00ff */
[----:B------:R-:W-:Y:S05]  /*15660*/  WARPSYNC.COLLECTIVE R15, `(.L_x_2300) ;  /* 0x000000000f087348 */ /* 0x000fea0003c00000 */
[----:B------:R0:W1:Y:S02]  /*15670*/  SHFL.IDX P6, R14, R13, R12, R11 ;  /* 0x0000000c0d0e7389 */ /* 0x00006400000c000b */
[----:B01----:R-:W-:Y:S01]  /*15680*/  ENDCOLLECTIVE ;  /* 0x000000000000791b */ /* 0x003fe20003800000 */
.L_x_2300:
[----:B------:R-:W-:-:S04]  /*15690*/  IMAD R8, R8, 0x80, R27 ;  /* 0x0000008008087824 */ /* 0x000fc800078e021b */
[----:B------:R-:W-:Y:S01]  /*156a0*/  VIADD R4, R8, 0x10 ;  /* 0x0000001008047836 */ /* 0x000fe20000000000 */
[----:B------:R-:W-:Y:S01]  /*156b0*/  MOV R13, R0 ;  /* 0x00000000000d7202 */ /* 0x000fe20000000f00 */
[----:B------:R-:W-:-:S07]  /*156c0*/  IMAD.MOV.U32 R3, RZ, RZ, R14 ;  /* 0x000000ffff037224 */ /* 0x000fce00078e000e */
[----:B------:R-:W-:Y:S05]  /*156d0*/  WARPSYNC.COLLECTIVE R15, `(.L_x_2301) ;  /* 0x000000000f087348 */ /* 0x000fea0003c00000 */
[----:B------:R0:W1:Y:S02]  /*156e0*/  SHFL.IDX P6, R14, R13, R12, R11 ;  /* 0x0000000c0d0e7389 */ /* 0x00006400000c000b */
[----:B01----:R-:W-:Y:S01]  /*156f0*/  ENDCOLLECTIVE ;  /* 0x000000000000791b */ /* 0x003fe20003800000 */
.L_x_2301:
        /* <DEDUP_REMOVED lines=20> */
.L_x_2302:
[----:B------:R-:W-:Y:S02]  /*15840*/  IADD3 R2, R8, 0x20, RZ ;  /* 0x0000002008027810 */ /* 0x000fe40007ffe0ff */
[----:B------:R-:W-:Y:S01]  /*15850*/  @!P0 LEA R21, R31, UR44, 0x1 ;  /* 0x0000002c1f158c11 */ /* 0x000fe2000f8e08ff */
[----:B------:R-:W-:Y:S02]  /*15860*/  IMAD.MOV.U32 R13, RZ, RZ, R0 ;  /* 0x000000ffff0d7224 */ /* 0x000fe400078e0000 */
[----:B------:R-:W-:-:S07]  /*15870*/  IMAD.MOV.U32 R5, RZ, RZ, R14 ;  /* 0x000000ffff057224 */ /* 0x000fce00078e000e */
[----:B------:R-:W-:Y:S05]  /*15880*/  WARPSYNC.COLLECTIVE R15, `(.L_x_2303) ;  /* 0x000000000f087348 */ /* 0x000fea0003c00000 */
[----:B------:R0:W1:Y:S02]  /*15890*/  SHFL.IDX P6, R14, R13, R12, R11 ;  /* 0x0000000c0d0e7389 */ /* 0x00006400000c000b */
[----:B01----:R-:W-:Y:S01]  /*158a0*/  ENDCOLLECTIVE ;  /* 0x000000000000791b */ /* 0x003fe20003800000 */
.L_x_2303:
[----:B------:R-:W-:Y:S01]  /*158b0*/  ULDC.64 UR4, c[0x0][0x208] ;  /* 0x0000820000047ab9 */ /* 0x000fe20000000a00 */
[----:B------:R-:W-:Y:S02]  /*158c0*/  IMAD.MOV.U32 R13, RZ, RZ, R6 ;  /* 0x000000ffff0d7224 */ /* 0x000fe400078e0006 */
        /* <DEDUP_REMOVED lines=14> */
.L_x_2304:
[----:B------:R-:W-:Y:S01]  /*159b0*/  VIADD R4, R8, 0x30 ;  /* 0x0000003008047836 */ /* 0x000fe20000000000 */
[----:B------:R-:W-:Y:S01]  /*159c0*/  @!P0 LEA R9, R31, UR44, 0x1 ;  /* 0x0000002c1f098c11 */ /* 0x000fe2000f8e08ff */
[----:B------:R-:W-:Y:S02]  /*159d0*/  IMAD.MOV.U32 R13, RZ, RZ, R0 ;  /* 0x000000ffff0d7224 */ /* 0x000fe400078e0000 */
[----:B------:R-:W-:-:S07]  /*159e0*/  IMAD.MOV.U32 R3, RZ, RZ, R14 ;  /* 0x000000ffff037224 */ /* 0x000fce00078e000e */
[----:B------:R-:W-:Y:S05]  /*159f0*/  WARPSYNC.COLLECTIVE R15, `(.L_x_2305) ;  /* 0x000000000f087348 */ /* 0x000fea0003c00000 */
[----:B------:R0:W1:Y:S02]  /*15a00*/  SHFL.IDX P6, R14, R13, R12, R11 ;  /* 0x0000000c0d0e7389 */ /* 0x00006400000c000b */
[----:B01----:R-:W-:Y:S01]  /*15a10*/  ENDCOLLECTIVE ;  /* 0x000000000000791b */ /* 0x003fe20003800000 */
.L_x_2305:
        /* <DEDUP_REMOVED lines=16> */
.L_x_2306:
[----:B------:R-:W-:Y:S01]  /*15b20*/  VIADD R2, R8, 0x40 ;  /* 0x0000004008027836 */ /* 0x000fe20000000000 */
[----:B------:R-:W-:Y:S02]  /*15b30*/  @!P0 LEA R21, R31, UR44, 0x1 ;  /* 0x0000002c1f158c11 */ /* 0x000fe4000f8e08ff */
[----:B------:R-:W-:Y:S01]  /*15b40*/  MOV R13, R0 ;  /* 0x00000000000d7202 */ /* 0x000fe20000000f00 */
[----:B------:R-:W-:-:S07]  /*15b50*/  IMAD.MOV.U32 R5, RZ, RZ, R14 ;  /* 0x000000ffff057224 */ /* 0x000fce00078e000e */
[----:B------:R-:W-:Y:S05]  /*15b60*/  WARPSYNC.COLLECTIVE R15, `(.L_x_2307) ;  /* 0x000000000f087348 */ /* 0x000fea0003c00000 */
[----:B------:R0:W1:Y:S02]  /*15b70*/  SHFL.IDX P6, R14, R13, R12, R11 ;  /* 0x0000000c0d0e7389 */ /* 0x00006400000c000b */
[----:B01----:R-:W-:Y:S01]  /*15b80*/  ENDCOLLECTIVE ;  /* 0x000000000000791b */ /* 0x003fe20003800000 */
.L_x_2307:
        /* <DEDUP_REMOVED lines=16> */
.L_x_2308:
[----:B------:R-:W-:Y:S01]  /*15c90*/  VIADD R4, R8, 0x50 ;  /* 0x0000005008047836 */ /* 0x000fe20000000000 */
[----:B------:R-:W-:Y:S01]  /*15ca0*/  @!P0 LEA R9, R31, UR44, 0x1 ;  /* 0x0000002c1f098c11 */ /* 0x000fe2000f8e08ff */
[----:B------:R-:W-:Y:S01]  /*15cb0*/  IMAD.MOV.U32 R13, RZ, RZ, R0 ;  /* 0x000000ffff0d7224 */ /* 0x000fe200078e0000 */
[----:B------:R-:W-:-:S07]  /*15cc0*/  MOV R3, R14 ;  /* 0x0000000e00037202 */ /* 0x000fce0000000f00 */
[----:B------:R-:W-:Y:S05]  /*15cd0*/  WARPSYNC.COLLECTIVE R15, `(.L_x_2309) ;  /* 0x000000000f087348 */ /* 0x000fea0003c00000 */
[----:B------:R0:W1:Y:S02]  /*15ce0*/  SHFL.IDX P6, R14, R13, R12, R11 ;  /* 0x0000000c0d0e7389 */ /* 0x00006400000c000b */
[----:B01----:R-:W-:Y:S01]  /*15cf0*/  ENDCOLLECTIVE ;  /* 0x000000000000791b */ /* 0x003fe20003800000 */
.L_x_2309:
        /* <DEDUP_REMOVED lines=16> */
.L_x_2310:
[----:B------:R-:W-:Y:S01]  /*15e00*/  VIADD R2, R8, 0x60 ;  /* 0x0000006008027836 */ /* 0x000fe20000000000 */
[----:B------:R-:W-:Y:S01]  /*15e10*/  @!P0 LEA R21, R31, UR44, 0x1 ;  /* 0x0000002c1f158c11 */ /* 0x000fe2000f8e08ff */
[----:B------:R-:W-:Y:S02]  /*15e20*/  IMAD.MOV.U32 R13, RZ, RZ, R0 ;  /* 0x000000ffff0d7224 */ /* 0x000fe400078e0000 */
[----:B------:R-:W-:-:S07]  /*15e30*/  IMAD.MOV.U32 R5, RZ, RZ, R14 ;  /* 0x000000ffff057224 */ /* 0x000fce00078e000e */
[----:B------:R-:W-:Y:S05]  /*15e40*/  WARPSYNC.COLLECTIVE R15, `(.L_x_2311) ;  /* 0x000000000f087348 */ /* 0x000fea0003c00000 */
[----:B------:R0:W1:Y:S02]  /*15e50*/  SHFL.IDX P6, R14, R13, R12, R11 ;  /* 0x0000000c0d0e7389 */ /* 0x00006400000c000b */
[----:B01----:R-:W-:Y:S01]  /*15e60*/  ENDCOLLECTIVE ;  /* 0x000000000000791b */ /* 0x003fe20003800000 */
.L_x_2311:
        /* <DEDUP_REMOVED lines=16> */
.L_x_2312:
[----:B------:R-:W-:Y:S01]  /*15f70*/  @!P0 LEA R9, R31, UR44, 0x1 ;  /* 0x0000002c1f098c11 */ /* 0x000fe2000f8e08ff */
[----:B------:R-:W-:Y:S02]  /*15f80*/  IMAD.MOV.U32 R13, RZ, RZ, R0 ;  /* 0x000000ffff0d7224 */ /* 0x000fe400078e0000 */
[----:B------:R-:W-:-:S07]  /*15f90*/  IMAD.MOV.U32 R3, RZ, RZ, R14 ;  /* 0x000000ffff037224 */ /* 0x000fce00078e000e */
[----:B------:R-:W-:Y:S05]  /*15fa0*/  WARPSYNC.COLLECTIVE R15, `(.L_x_2313) ;  /* 0x000000000f087348 */ /* 0x000fea0003c00000 */
[----:B------:R0:W1:Y:S02]  /*15fb0*/  SHFL.IDX P6, R14, R13, R12, R11 ;  /* 0x0000000c0d0e7389 */ /* 0x00006400000c000b */
[----:B01----:R-:W-:Y:S01]  /*15fc0*/  ENDCOLLECTIVE ;  /* 0x000000000000791b */ /* 0x003fe20003800000 */
.L_x_2313:
        /* <DEDUP_REMOVED lines=15> */
.L_x_2314:
[----:B------:R-:W-:Y:S02]  /*160c0*/  IMAD.MOV.U32 R13, RZ, RZ, R0 ;  /* 0x000000ffff0d7224 */ /* 0x000fe400078e0000 */
[----:B------:R-:W-:-:S07]  /*160d0*/  IMAD.MOV.U32 R6, RZ, RZ, R14 ;  /* 0x000000ffff067224 */ /* 0x000fce00078e000e */
[----:B------:R-:W-:Y:S05]  /*160e0*/  WARPSYNC.COLLECTIVE R15, `(.L_x_2315) ;  /* 0x000000000f087348 */ /* 0x000fea0003c00000 */
[----:B------:R0:W1:Y:S02]  /*160f0*/  SHFL.IDX P6, R14, R13, R12, R11 ;  /* 0x0000000c0d0e7389 */ /* 0x00006400000c000b */
[----:B01----:R-:W-:Y:S01]  /*16100*/  ENDCOLLECTIVE ;  /* 0x000000000000791b */ /* 0x003fe20003800000 */
.L_x_2315:
[----:B------:R-:W-:Y:S05]  /*16110*/  BRA `(.L_x_2316) ;  /* 0xffffffcc000c7947 */ /* 0x000fea000383ffff */
.L_x_2253:
[----:B0-----:R-:W-:-:S04]  /*16120*/  IMAD.U32 R3, RZ, RZ, UR44 ;  /* 0x0000002cff037e24 */ /* 0x001fc8000f8e00ff */
[----:B------:R0:W1:Y:S03]  /*16130*/  SYNCS.PHASECHK.TRANS64.TRYWAIT P0, [R3+URZ+0x38820], R0 ;  /* 0x03882000030075a7 */ /* 0x000066000800017f */
[----:B-1----:R-:W-:Y:S05]  /*16140*/  @!P0 NANOSLEEP.SYNCS 0x989680 ;  /* 0x009896800000895d */ /* 0x002fea0003900000 */
[----:B------:R-:W1:Y:S02]  /*16150*/  @!P0 SYNCS.PHASECHK.TRANS64 P0, [R3+URZ+0x38820], R0 ;  /* 0x03882000030085a7 */ /* 0x000e64000800007f */
[----:B-1----:R-:W-:Y:S05]  /*16160*/  @!P0 BRA `(.L_x_2253) ;  /* 0xfffffffc00ec8947 */ /* 0x002fea000383ffff */
[----:B------:R-:W-:Y:S05]  /*16170*/  BRA `(.L_x_2317) ;  /* 0xffffffcc00647947 */ /* 0x000fea000383ffff */
.L_x_2257:
[----:B-1----:R1:W2:Y:S02]  /*16180*/  SYNCS.PHASECHK.TRANS64.TRYWAIT P0, [R19+URZ+0x38840], R2 ;  /* 0x03884002130075a7 */ /* 0x0022a4000800017f */
[----:B--2---:R-:W-:Y:S05]  /*16190*/  @!P0 NANOSLEEP.SYNCS 0x989680 ;  /* 0x009896800000895d */ /* 0x004fea0003900000 */
[----:B------:R-:W2:Y:S02]  /*161a0*/  @!P0 SYNCS.PHASECHK.TRANS64 P0, [R19+URZ+0x38840], R2 ;  /* 0x03884002130085a7 */ /* 0x000ea4000800007f */
[----:B--2---:R-:W-:Y:S05]  /*161b0*/  @!P0 BRA `(.L_x_2257) ;  /* 0xfffffffc00f08947 */ /* 0x004fea000383ffff */
[----:B------:R-:W-:Y:S05]  /*161c0*/  BRA `(.L_x_2318) ;  /* 0xffffffd000687947 */ /* 0x000fea000383ffff */
.L_x_2258:
        /* <DEDUP_REMOVED lines=8> */
.L_x_2320:
[----:B------:R-:W-:Y:S05]  /*16250*/  BSYNC B1 ;  /* 0x0000000000017941 */ /* 0x000fea0003800000 */
.L_x_2319:
[----:B------:R-:W-:Y:S01]  /*16260*/  MOV R13, R24 ;  /* 0x00000018000d7202 */ /* 0x000fe20000000f00 */
[----:B------:R-:W-:Y:S01]  /*16270*/  IMAD.MOV.U32 R12, RZ, RZ, RZ ;  /* 0x000000ffff0c7224 */ /* 0x000fe200078e00ff */
[----:B------:R-:W-:Y:S01]  /*16280*/  P2R R4, PR, RZ, 0x8 ;  /* 0x00000008ff047803 */ /* 0x000fe20000000000 */
[----:B------:R-:W-:Y:S01]  /*16290*/  IMAD.MOV.U32 R11, RZ, RZ, 0x181f ;  /* 0x0000181fff0b7424 */ /* 0x000fe200078e00ff */
[C---:B------:R-:W-:Y:S01]  /*162a0*/  LOP3.LUT P3, RZ, R16.reuse, 0x10, RZ, 0xc0, !PT ;  /* 0x0000001010ff7812 */ /* 0x040fe2000786c0ff */
[----:B------:R-:W-:Y:S01]  /*162b0*/  IMAD.MOV.U32 R15, RZ, RZ, -0x1 ;  /* 0xffffffffff0f7424 */ /* 0x000fe200078e00ff */
[----:B------:R-:W-:Y:S01]  /*162c0*/  P2R R6, PR, RZ, 0x4 ;  /* 0x00000004ff067803 */ /* 0x000fe20000000000 */
[----:B------:R-:W-:Y:S01]  /*162d0*/  IMAD.MOV.U32 R3, RZ, RZ, R14 ;  /* 0x000000ffff037224 */ /* 0x000fe200078e000e */
[----:B------:R-:W-:Y:S01]  /*162e0*/  LOP3.LUT P2, RZ, R16, 0x8, RZ, 0xc0, !PT ;  /* 0x0000000810ff7812 */ /* 0x000fe2000784c0ff */
[----:B------:R-:W-:-:S12]  /*162f0*/  IMAD.SHL.U32 R32, R22, 0x2, RZ ;  /* 0x0000000216207824 */ /* 0x000fd800078e00ff */
[----:B------:R-:W-:Y:S05]  /*16300*/  WARPSYNC.COLLECTIVE R15, `(.L_x_2321) ;  /* 0x000000000f087348 */ /* 0x000fea0003c00000 */
[----:B------:R0:W1:Y:S02]  /*16310*/  SHFL.IDX P6, R14, R13, R12, R11 ;  /* 0x0000000c0d0e7389 */ /* 0x00006400000c000b */
[----:B01----:R-:W-:Y:S01]  /*16320*/  ENDCOLLECTIVE ;  /* 0x000000000000791b */ /* 0x003fe20003800000 */
.L_x_2321:
[----:B------:R-:W-:Y:S01]  /*16330*/  P2R R7, PR, RZ, 0x2 ;  /* 0x00000002ff077803 */ /* 0x000fe20000000000 */
[----:B------:R-:W-:Y:S01]  /*16340*/  ULDC.64 UR4, c[0x0][0x208] ;  /* 0x0000820000047ab9 */ /* 0x000fe20000000a00 */
[----:B------:R-:W-:Y:S02]  /*16350*/  LOP3.LUT P1, RZ, R16, 0x4, RZ, 0xc0, !PT ;  /* 0x0000000410ff7812 */ /* 0x000fe4000782c0ff */
[----:B------:R-:W-:Y:S01]  /*16360*/  LEA R25, R25, UR44, 0x1 ;  /* 0x0000002c19197c11 */ /* 0x000fe2000f8e08ff */
[----:B------:R-:W-:Y:S02]  /*16370*/  IMAD.MOV.U32 R13, RZ, RZ, R27 ;  /* 0x000000ffff0d7224 */ /* 0x000fe400078e001b */
[----:B------:R-:W-:Y:S01]  /*16380*/  IMAD.MOV.U32 R12, RZ, RZ, 0x1 ;  /* 0x00000001ff0c7424 */ /* 0x000fe200078e00ff */
        /* <DEDUP_REMOVED lines=12> */
.L_x_2322:
[----:B------:R-:W-:Y:S02]  /*16450*/  IMAD.MOV.U32 R13, RZ, RZ, R24 ;  /* 0x000000ffff0d7224 */ /* 0x000fe400078e0018 */
[----:B------:R-:W-:-:S07]  /*16460*/  IMAD.MOV.U32 R5, RZ, RZ, R14 ;  /* 0x000000ffff057224 */ /* 0x000fce00078e000e */
[----:B------:R-:W-:Y:S05]  /*16470*/  WARPSYNC.COLLECTIVE R15, `(.L_x_2323) ;  /* 0x000000000f087348 */ /* 0x000fea0003c00000 */
[----:B------:R0:W1:Y:S02]  /*16480*/  SHFL.IDX P6, R14, R13, R12, R11 ;  /* 0x0000000c0d0e7389 */ /* 0x00006400000c000b */
[----:B01----:R-:W-:Y:S01]  /*16490*/  ENDCOLLECTIVE ;  /* 0x000000000000791b */ /* 0x003fe20003800000 */
.L_x_2323:
[----:B------:R-:W-:Y:S01]  /*164a0*/  ULDC.64 UR4, c[0x0][0x208] ;  /* 0x0000820000047ab9 */ /* 0x000fe20000000a00 */
[----:B------:R-:W-:Y:S02]  /*164b0*/  IMAD.MOV.U32 R13, RZ, RZ, R27 ;  /* 0x000000ffff0d7224 */ /* 0x000fe400078e001b */
[----:B------:R-:W-:Y:S01]  /*164c0*/  IMAD.MOV.U32 R12, RZ, RZ, 0x2 ;  /* 0x00000002ff0c7424 */ /* 0x000fe200078e00ff */
[----:B------:R-:W-:-:S04]  /*164d0*/  MOV R11, R14 ;  /* 0x0000000e000b7202 */ /* 0x000fc80000000f00 */
        /* <DEDUP_REMOVED lines=13> */
.L_x_2324:
[----:B------:R-:W-:Y:S01]  /*165b0*/  IMAD.MOV.U32 R13, RZ, RZ, R24 ;  /* 0x000000ffff0d7224 */ /* 0x000fe200078e0018 */
[----:B------:R-:W-:-:S07]  /*165c0*/  MOV R5, R14 ;  /* 0x0000000e00057202 */ /* 0x000fce0000000f00 */
[----:B------:R-:W-:Y:S05]  /*165d0*/  WARPSYNC.COLLECTIVE R15, `(.L_x_2325) ;  /* 0x000000000f087348 */ /* 0x000fea0003c00000 */
[----:B------:R0:W1:Y:S02]  /*165e0*/  SHFL.IDX P6, R14, R13, R12, R11 ;  /* 0x0000000c0d0e7389 */ /* 0x00006400000c000b */
[----:B01----:R-:W-:Y:S01]  /*165f0*/  ENDCOLLECTIVE ;  /* 0x000000000000791b */ /* 0x003fe20003800000 */
.L_x_2325:
[----:B------:R-:W-:Y:S01]  /*16600*/  ULDC.64 UR4, c[0x0][0x208] ;  /* 0x0000820000047ab9 */ /* 0x000fe20000000a00 */
[----:B------:R-:W-:Y:S01]  /*16610*/  MOV R13, R27 ;  /* 0x0000001b000d7202 */ /* 0x000fe20000000f00 */
[----:B------:R-:W-:Y:S02]  /*16620*/  IMAD.MOV.U32 R12, RZ, RZ, 0x3 ;  /* 0x00000003ff0c7424 */ /* 0x000fe400078e00ff */
[----:B------:R-:W-:-:S05]  /*16630*/  IMAD.MOV.U32 R11, RZ, RZ, R14 ;  /* 0x000000ffff0b7224 */ /* 0x000fca00078e000e */
[----:B------:R-:W-:Y:S01]  /*16640*/  IADD3 R2, P0, R11, R32, RZ ;  /* 0x000000200b027210 */ /* 0x000fe20007f1e0ff */
[----:B------:R-:W-:-:S04]  /*16650*/  IMAD.MOV.U32 R11, RZ, RZ, 0x181f ;  /* 0x0000181fff0b7424 */ /* 0x000fc800078e00ff */
[----:B------:R-:W-:Y:S02]  /*16660*/  IMAD.X R3, RZ, RZ, R5, P0 ;  /* 0x000000ffff037224 */ /* 0x000fe400000e0605 */
[----:B------:R-:W-:-:S03]  /*16670*/  IMAD.SHL.U32 R5, R22, 0x2, RZ ;  /* 0x0000000216057824 */ /* 0x000fc600078e00ff */
        /* <DEDUP_REMOVED lines=10> */
.L_x_2326:
[----:B------:R-:W-:Y:S01]  /*16720*/  MOV R13, R24 ;  /* 0x00000018000d7202 */ /* 0x000fe20000000f00 */
[----:B------:R-:W-:-:S07]  /*16730*/  IMAD.MOV.U32 R32, RZ, RZ, R14 ;  /* 0x000000ffff207224 */ /* 0x000fce00078e000e */
[----:B------:R-:W-:Y:S05]  /*16740*/  WARPSYNC.COLLECTIVE R15, `(.L_x_2327) ;  /* 0x000000000f087348 */ /* 0x000fea0003c00000 */
[----:B------:R0:W1:Y:S02]  /*16750*/  SHFL.IDX P6, R14, R13, R12, R11 ;  /* 0x0000000c0d0e7389 */ /* 0x00006400000c000b */
[----:B01----:R-:W-:Y:S01]  /*16760*/  ENDCOLLECTIVE ;  /* 0x000000000000791b */ /* 0x003fe20003800000 */
.L_x_2327:
        /* <DEDUP_REMOVED lines=19> */
.L_x_2328:
[----:B------:R-:W-:Y:S02]  /*168a0*/  IMAD.MOV.U32 R13, RZ, RZ, R24 ;  /* 0x000000ffff0d7224 */ /* 0x000fe400078e0018 */
[----:B------:R-:W-:-:S07]  /*168b0*/  IMAD.MOV.U32 R27, RZ, RZ, R14 ;  /* 0x000000ffff1b7224 */ /* 0x000fce00078e000e */
[----:B------:R-:W-:Y:S05]  /*168c0*/  WARPSYNC.COLLECTIVE R15, `(.L_x_2329) ;  /* 0x000000000f087348 */ /* 0x000fea0003c00000 */
[----:B------:R0:W1:Y:S02]  /*168d0*/  SHFL.IDX P6, R14, R13, R12, R11 ;  /* 0x0000000c0d0e7389 */ /* 0x00006400000c000b */
[----:B01----:R-:W-:Y:S01]  /*168e0*/  ENDCOLLECTIVE ;  /* 0x000000000000791b */ /* 0x003fe20003800000 */
.L_x_2329:
[----:B------:R-:W-:Y:S05]  /*168f0*/  BRA `(.L_x_2330) ;  /* 0xffffffcc00c47947 */ /* 0x000fea000383ffff */
.L_x_2263:
[----:B0-----:R0:W2:Y:S02]  /*16900*/  SYNCS.PHASECHK.TRANS64.TRYWAIT P0, [R4+URZ+0x38860], R3 ;  /* 0x03886003040075a7 */ /* 0x0010a4000800017f */
[----:B--2---:R-:W-:Y:S05]  /*16910*/  @!P0 NANOSLEEP.SYNCS 0x989680 ;  /* 0x009896800000895d */ /* 0x004fea0003900000 */
[----:B------:R-:W2:Y:S02]  /*16920*/  @!P0 SYNCS.PHASECHK.TRANS64 P0, [R4+URZ+0x38860], R3 ;  /* 0x03886003040085a7 */ /* 0x000ea4000800007f */
[----:B--2---:R-:W-:Y:S05]  /*16930*/  @!P0 BRA `(.L_x_2263) ;  /* 0xfffffffc00f08947 */ /* 0x004fea000383ffff */
[----:B------:R-:W-:Y:S05]  /*16940*/  BRA `(.L_x_2331) ;  /* 0xffffffd000407947 */ /* 0x000fea000383ffff */
.L_x_2264:
        /* <DEDUP_REMOVED lines=8> */
.L_x_2333:
[----:B------:R-:W-:Y:S05]  /*169d0*/  BSYNC B1 ;  /* 0x0000000000017941 */ /* 0x000fea0003800000 */
.L_x_2332:
[----:B------:R-:W-:Y:S01]  /*169e0*/  IMAD.MOV.U32 R13, RZ, RZ, R17 ;  /* 0x000000ffff0d7224 */ /* 0x000fe200078e0011 */
[----:B------:R-:W-:Y:S01]  /*169f0*/  MOV R15, 0xffffffff ;  /* 0xffffffff000f7802 */ /* 0x000fe20000000f00 */
[----:B------:R-:W-:Y:S01]  /*16a00*/  IMAD.MOV.U32 R12, RZ, RZ, RZ ;  /* 0x000000ffff0c7224 */ /* 0x000fe200078e00ff */
[----:B------:R-:W-:Y:S01]  /*16a10*/  MOV R3, R14 ;  /* 0x0000000e00037202 */ /* 0x000fe20000000f00 */
[----:B------:R-:W-:Y:S01]  /*16a20*/  IMAD.MOV.U32 R11, RZ, RZ, 0x181f ;  /* 0x0000181fff0b7424 */ /* 0x000fe200078e00ff */
[----:B------:R-:W-:-:S07]  /*16a30*/  LEA R5, R5, UR44, 0x1 ;  /* 0x0000002c05057c11 */ /* 0x000fce000f8e08ff */
[----:B------:R-:W-:Y:S05]  /*16a40*/  WARPSYNC.COLLECTIVE R15, `(.L_x_2334) ;  /* 0x000000000f087348 */ /* 0x000fea0003c00000 */
[----:B------:R0:W1:Y:S02]  /*16a50*/  SHFL.IDX P6, R14, R13, R12, R11 ;  /* 0x0000000c0d0e7389 */ /* 0x00006400000c000b */
[----:B01----:R-:W-:Y:S01]  /*16a60*/  ENDCOLLECTIVE ;  /* 0x000000000000791b */ /* 0x003fe20003800000 */
.L_x_2334:
[----:B------:R-:W-:Y:S01]  /*16a70*/  ULDC.64 UR4, c[0x0][0x208] ;  /* 0x0000820000047ab9 */ /* 0x000fe20000000a00 */
[----:B------:R-:W-:Y:S02]  /*16a80*/  IMAD.MOV.U32 R13, RZ, RZ, R18 ;  /* 0x000000ffff0d7224 */ /* 0x000fe400078e0012 */
        /* <DEDUP_REMOVED lines=17> */
.L_x_2335:
[----:B------:R-:W-:Y:S01]  /*16ba0*/  IMAD.MOV.U32 R13, RZ, RZ, R17 ;  /* 0x000000ffff0d7224 */ /* 0x000fe200078e0011 */
[----:B------:R-:W-:-:S07]  /*16bb0*/  MOV R3, R14 ;  /* 0x0000000e00037202 */ /* 0x000fce0000000f00 */
[----:B------:R-:W-:Y:S05]  /*16bc0*/  WARPSYNC.COLLECTIVE R15, `(.L_x_2336) ;  /* 0x000000000f087348 */ /* 0x000fea0003c00000 */
[----:B------:R0:W1:Y:S02]  /*16bd0*/  SHFL.IDX P6, R14, R13, R12, R11 ;  /* 0x0000000c0d0e7389 */ /* 0x00006400000c000b */
[----:B01----:R-:W-:Y:S01]  /*16be0*/  ENDCOLLECTIVE ;  /* 0x000000000000791b */ /* 0x003fe20003800000 */
.L_x_2336:
        /* <DEDUP_REMOVED lines=19> */
.L_x_2337:
[----:B------:R-:W-:Y:S02]  /*16d20*/  IMAD.MOV.U32 R13, RZ, RZ, R17 ;  /* 0x000000ffff0d7224 */ /* 0x000fe400078e0011 */
[----:B------:R-:W-:-:S07]  /*16d30*/  IMAD.MOV.U32 R3, RZ, RZ, R14 ;  /* 0x000000ffff037224 */ /* 0x000fce00078e000e */
[----:B------:R-:W-:Y:S05]  /*16d40*/  WARPSYNC.COLLECTIVE R15, `(.L_x_2338) ;  /* 0x000000000f087348 */ /* 0x000fea0003c00000 */
[----:B------:R0:W1:Y:S02]  /*16d50*/  SHFL.IDX P6, R14, R13, R12, R11 ;  /* 0x0000000c0d0e7389 */ /* 0x00006400000c000b */
[----:B01----:R-:W-:Y:S01]  /*16d60*/  ENDCOLLECTIVE ;  /* 0x000000000000791b */ /* 0x003fe20003800000 */
.L_x_2338:
        /* <DEDUP_REMOVED lines=19> */
.L_x_2339:
[----:B------:R-:W-:Y:S02]  /*16ea0*/  IMAD.MOV.U32 R13, RZ, RZ, R17 ;  /* 0x000000ffff0d7224 */ /* 0x000fe400078e0011 */
[----:B------:R-:W-:-:S07]  /*16eb0*/  IMAD.MOV.U32 R3, RZ, RZ, R14 ;  /* 0x000000ffff037224 */ /* 0x000fce00078e000e */
[----:B------:R-:W-:Y:S05]  /*16ec0*/  WARPSYNC.COLLECTIVE R15, `(.L_x_2340) ;  /* 0x000000000f087348 */ /* 0x000fea0003c00000 */
[----:B------:R0:W1:Y:S02]  /*16ed0*/  SHFL.IDX P6, R14, R13, R12, R11 ;  /* 0x0000000c0d0e7389 */ /* 0x00006400000c000b */
[----:B01----:R-:W-:Y:S01]  /*16ee0*/  ENDCOLLECTIVE ;  /* 0x000000000000791b */ /* 0x003fe20003800000 */
.L_x_2340:
        /* <DEDUP_REMOVED lines=19> */
.L_x_2341:
[----:B------:R-:W-:Y:S01]  /*17020*/  MOV R13, R17 ;  /* 0x00000011000d7202 */ /* 0x000fe20000000f00 */
[----:B------:R-:W-:-:S07]  /*17030*/  IMAD.MOV.U32 R18, RZ, RZ, R14 ;  /* 0x000000ffff127224 */ /* 0x000fce00078e000e */
[----:B------:R-:W-:Y:S05]  /*17040*/  WARPSYNC.COLLECTIVE R15, `(.L_x_2342) ;  /* 0x000000000f087348 */ /* 0x000fea0003c00000 */
[----:B------:R0:W1:Y:S02]  /*17050*/  SHFL.IDX P6, R14, R13, R12, R11 ;  /* 0x0000000c0d0e7389 */ /* 0x00006400000c000b */
[----:B01----:R-:W-:Y:S01]  /*17060*/  ENDCOLLECTIVE ;  /* 0x000000000000791b */ /* 0x003fe20003800000 */
.L_x_2342:
[----:B------:R-:W-:Y:S05]  /*17070*/  BRA `(.L_x_2343) ;  /* 0xffffffcc00587947 */ /* 0x000fea000383ffff */
.L_x_2270:
[----:B0-----:R0:W1:Y:S02]  /*17080*/  SYNCS.PHASECHK.TRANS64.TRYWAIT P0, [R0+URZ+0x38860], R3 ;  /* 0x03886003000075a7 */ /* 0x001064000800017f */
[----:B-1----:R-:W-:Y:S05]  /*17090*/  @!P0 NANOSLEEP.SYNCS 0x989680 ;  /* 0x009896800000895d */ /* 0x002fea0003900000 */
[----:B------:R-:W1:Y:S02]  /*170a0*/  @!P0 SYNCS.PHASECHK.TRANS64 P0, [R0+URZ+0x38860], R3 ;  /* 0x03886003000085a7 */ /* 0x000e64000800007f */
[----:B-1----:R-:W-:Y:S05]  /*170b0*/  @!P0 BRA `(.L_x_2270) ;  /* 0xfffffffc00f08947 */ /* 0x002fea000383ffff */
[----:B------:R-:W-:Y:S05]  /*170c0*/  BRA `(.L_x_2344) ;  /* 0xffffffd000607947 */ /* 0x000fea000383ffff */
.L_x_2271:
[----:B------:R-:W-:Y:S01]  /*170d0*/  BSSY B0, `(.L_x_2345) ;  /* 0x0000008000007945 */ /* 0x000fe20003800000 */
[----:B------:R-:W-:Y:S01]  /*170e0*/  IMAD.MOV.U32 R13, RZ, RZ, R18 ;  /* 0x000000ffff0d7224 */ /* 0x000fe200078e0012 */
[----:B------:R-:W-:Y:S01]  /*170f0*/  MOV R15, 0xffffffff ;  /* 0xffffffff000f7802 */ /* 0x000fe20000000f00 */
[----:B------:R-:W-:Y:S02]  /*17100*/  IMAD.MOV.U32 R12, RZ, RZ, RZ ;  /* 0x000000ffff0c7224 */ /* 0x000fe400078e00ff */
[----:B------:R-:W-:-:S07]  /*17110*/  IMAD.MOV.U32 R11, RZ, RZ, 0x181f ;  /* 0x0000181fff0b7424 */ /* 0x000fce00078e00ff */
[----:B0-----:R-:W-:Y:S05]  /*17120*/  WARPSYNC.COLLECTIVE R15, `(.L_x_2346) ;  /* 0x000000000f087348 */ /* 0x001fea0003c00000 */
[----:B------:R1:W2:Y:S02]  /*17130*/  SHFL.IDX P6, R14, R13, R12, R11 ;  /* 0x0000000c0d0e7389 */ /* 0x0002a400000c000b */
[----:B012---:R-:W-:Y:S01]  /*17140*/  ENDCOLLECTIVE ;  /* 0x000000000000791b */ /* 0x007fe20003800000 */
.L_x_2346:
[----:B------:R-:W-:Y:S05]  /*17150*/  BSYNC B0 ;  /* 0x0000000000007941 */ /* 0x000fea0003800000 */
.L_x_2345:
        /* <DEDUP_REMOVED lines=9> */
.L_x_2347:
        /* <DEDUP_REMOVED lines=8> */
[----:B------:R-:W-:Y:S01]  /*17270*/  IMAD.MOV.U32 R13, RZ, RZ, R18 ;  /* 0x000000ffff0d7224 */ /* 0x000fe200078e0012 */
[----:B------:R-:W-:Y:S01]  /*17280*/  MOV R12, 0x1 ;  /* 0x00000001000c7802 */ /* 0x000fe20000000f00 */
        /* <DEDUP_REMOVED lines=16> */
.L_x_2348:
[----:B------:R-:W-:Y:S02]  /*17390*/  IMAD.MOV.U32 R13, RZ, RZ, R17 ;  /* 0x000000ffff0d7224 */ /* 0x000fe400078e0011 */
[----:B------:R-:W-:-:S07]  /*173a0*/  IMAD.MOV.U32 R6, RZ, RZ, R14 ;  /* 0x000000ffff067224 */ /* 0x000fce00078e000e */
[----:B------:R-:W-:Y:S05]  /*173b0*/  WARPSYNC.COLLECTIVE R15, `(.L_x_2349) ;  /* 0x000000000f087348 */ /* 0x000fea0003c00000 */
[----:B------:R0:W1:Y:S02]  /*173c0*/  SHFL.IDX P6, R14, R13, R12, R11 ;  /* 0x0000000c0d0e7389 */ /* 0x00006400000c000b */
[----:B01----:R-:W-:Y:S01]  /*173d0*/  ENDCOLLECTIVE ;  /* 0x000000000000791b */ /* 0x003fe20003800000 */
.L_x_2349:
        /* <DEDUP_REMOVED lines=20> */
.L_x_2350:
[----:B------:R-:W-:Y:S01]  /*17520*/  MOV R13, R17 ;  /* 0x00000011000d7202 */ /* 0x000fe20000000f00 */
[----:B------:R-:W-:-:S07]  /*17530*/  IMAD.MOV.U32 R6, RZ, RZ, R14 ;  /* 0x000000ffff067224 */ /* 0x000fce00078e000e */
[----:B------:R-:W-:Y:S05]  /*17540*/  WARPSYNC.COLLECTIVE R15, `(.L_x_2351) ;  /* 0x000000000f087348 */ /* 0x000fea0003c00000 */
[----:B------:R0:W1:Y:S02]  /*17550*/  SHFL.IDX P6, R14, R13, R12, R11 ;  /* 0x0000000c0d0e7389 */ /* 0x00006400000c000b */
[----:B01----:R-:W-:Y:S01]  /*17560*/  ENDCOLLECTIVE ;  /* 0x000000000000791b */ /* 0x003fe20003800000 */
.L_x_2351:
[----:B------:R-:W-:Y:S01]  /*17570*/  ULDC.64 UR4, c[0x0][0x208] ;  /* 0x0000820000047ab9 */ /* 0x000fe20000000a00 */
[----:B------:R-:W-:Y:S02]  /*17580*/  IMAD.MOV.U32 R3, RZ, RZ, R6 ;  /* 0x000000ffff037224 */ /* 0x000fe400078e0006 */
        /* <DEDUP_REMOVED lines=18> */
.L_x_2352:
[----:B------:R-:W-:Y:S02]  /*176b0*/  IMAD.MOV.U32 R13, RZ, RZ, R17 ;  /* 0x000000ffff0d7224 */ /* 0x000fe400078e0011 */
[----:B------:R-:W-:-:S07]  /*176c0*/  IMAD.MOV.U32 R6, RZ, RZ, R14 ;  /* 0x000000ffff067224 */ /* 0x000fce00078e000e */
[----:B------:R-:W-:Y:S05]  /*176d0*/  WARPSYNC.COLLECTIVE R15, `(.L_x_2353) ;  /* 0x000000000f087348 */ /* 0x000fea0003c00000 */
[----:B------:R0:W1:Y:S02]  /*176e0*/  SHFL.IDX P6, R14, R13, R12, R11 ;  /* 0x0000000c0d0e7389 */ /* 0x00006400000c000b */
[----:B01----:R-:W-:Y:S01]  /*176f0*/  ENDCOLLECTIVE ;  /* 0x000000000000791b */ /* 0x003fe20003800000 */
.L_x_2353:
        /* <DEDUP_REMOVED lines=19> */
.L_x_2354:
[----:B------:R-:W-:Y:S01]  /*17830*/  MOV R13, R17 ;  /* 0x00000011000d7202 */ /* 0x000fe20000000f00 */
[----:B------:R-:W-:-:S07]  /*17840*/  IMAD.MOV.U32 R18, RZ, RZ, R14 ;  /* 0x000000ffff127224 */ /* 0x000fce00078e000e */
[----:B------:R-:W-:Y:S05]  /*17850*/  WARPSYNC.COLLECTIVE R15, `(.L_x_2355) ;  /* 0x000000000f087348 */ /* 0x000fea0003c00000 */
[----:B------:R0:W1:Y:S02]  /*17860*/  SHFL.IDX P6, R14, R13, R12, R11 ;  /* 0x0000000c0d0e7389 */ /* 0x00006400000c000b */
[----:B01----:R-:W-:Y:S01]  /*17870*/  ENDCOLLECTIVE ;  /* 0x000000000000791b */ /* 0x003fe20003800000 */
.L_x_2355:
[----:B------:R-:W-:Y:S05]  /*17880*/  BRA `(.L_x_2356) ;  /* 0xffffffcc006c7947 */ /* 0x000fea000383ffff */
.L_x_2274:
[----:B0-----:R0:W1:Y:S02]  /*17890*/  SYNCS.PHASECHK.TRANS64.TRYWAIT P0, [R7+URZ+0x38820], R6 ;  /* 0x03882006070075a7 */ /* 0x001064000800017f */
[----:B-1----:R-:W-:Y:S05]  /*178a0*/  @!P0 NANOSLEEP.SYNCS 0x989680 ;  /* 0x009896800000895d */ /* 0x002fea0003900000 */
[----:B------:R-:W1:Y:S02]  /*178b0*/  @!P0 SYNCS.PHASECHK.TRANS64 P0, [R7+URZ+0x38820], R6 ;  /* 0x03882006070085a7 */ /* 0x000e64000800007f */
[----:B-1----:R-:W-:Y:S05]  /*178c0*/  @!P0 BRA `(.L_x_2274) ;  /* 0xfffffffc00f08947 */ /* 0x002fea000383ffff */
[----:B------:R-:W-:Y:S05]  /*178d0*/  BRA `(.L_x_2357) ;  /* 0xffffffcc00f47947 */ /* 0x000fea000383ffff */
.L_x_2275:
[----:B------:R-:W1:Y:S01]  /*178e0*/  S2R R3, SR_TID.X ;  /* 0x0000000000037919 */ /* 0x000e620000002100 */
[----:B------:R-:W-:Y:S01]  /*178f0*/  BSSY B0, `(.L_x_2358) ;  /* 0x000000a000007945 */ /* 0x000fe20003800000 */
[----:B------:R-:W-:Y:S01]  /*17900*/  IMAD.MOV.U32 R12, RZ, RZ, RZ ;  /* 0x000000ffff0c7224 */ /* 0x000fe200078e00ff */
[----:B------:R-:W-:Y:S01]  /*17910*/  MOV R11, 0x1f ;  /* 0x0000001f000b7802 */ /* 0x000fe20000000f00 */
[----:B------:R-:W-:Y:S01]  /*17920*/  IMAD.MOV.U32 R15, RZ, RZ, -0x1 ;  /* 0xffffffffff0f7424 */ /* 0x000fe200078e00ff */
[----:B-1----:R-:W-:-:S04]  /*17930*/  SHF.R.U32.HI R3, RZ, 0x5, R3 ;  /* 0x00000005ff037819 */ /* 0x002fc80000011603 */
[----:B------:R-:W-:-:S05]  /*17940*/  LOP3.LUT R3, R3, 0x3, RZ, 0xc0, !PT ;  /* 0x0000000303037812 */ /* 0x000fca00078ec0ff */
[----:B------:R-:W-:-:S07]  /*17950*/  IMAD.MOV.U32 R13, RZ, RZ, R3 ;  /* 0x000000ffff0d7224 */ /* 0x000fce00078e0003 */
[----:B0----5:R-:W-:Y:S05]  /*17960*/  WARPSYNC.COLLECTIVE R15, `(.L_x_2359) ;  /* 0x000000000f087348 */ /* 0x021fea0003c00000 */
[----:B------:R1:W2:Y:S02]  /*17970*/  SHFL.IDX P6, R14, R13, R12, R11 ;  /* 0x0000000c0d0e7389 */ /* 0x0002a400000c000b */
[----:B012--5:R-:W-:Y:S01]  /*17980*/  ENDCOLLECTIVE ;  /* 0x000000000000791b */ /* 0x027fe20003800000 */
.L_x_2359:
[----:B------:R-:W-:Y:S05]  /*17990*/  BSYNC B0 ;  /* 0x0000000000007941 */ /* 0x000fea0003800000 */
.L_x_2358:
[----:B------:R-:W-:Y:S05]  /*179a0*/  BRA `(.L_x_2360) ;  /* 0xffffffcc00d87947 */ /* 0x000fea000383ffff */
.L_x_2276:
[----:B------:R-:W-:Y:S01]  /*179b0*/  BSSY B0, `(.L_x_2361) ;  /* 0x0000006000007945 */ /* 0x000fe20003800000 */
[----:B------:R-:W-:-:S07]  /*179c0*/  IMAD.MOV.U32 R15, RZ, RZ, -0x1 ;  /* 0xffffffffff0f7424 */ /* 0x000fce00078e00ff */
[----:B01---5:R-:W-:Y:S05]  /*179d0*/  WARPSYNC.COLLECTIVE R15, `(.L_x_2362) ;  /* 0x000000000f0c7348 */ /* 0x023fea0003c00000 */
[----:B------:R-:W-:Y:S02]  /*179e0*/  ELECT P6, UR62, PT ;  /* 0x00000000003e782f */ /* 0x000fe400038c0000 */
[----:B------:R-:W-:Y:S01]  /*179f0*/  MOV R14, UR62 ;  /* 0x0000003e000e7c02 */ /* 0x000fe20008000f00 */
[----:B01---5:R-:W-:Y:S10]  /*17a00*/  ENDCOLLECTIVE ;  /* 0x000000000000791b */ /* 0x023ff40003800000 */
.L_x_2362:
[----:B------:R-:W-:Y:S05]  /*17a10*/  BSYNC B0 ;  /* 0x0000000000007941 */ /* 0x000fea0003800000 */
.L_x_2361:
[----:B------:R-:W-:Y:S05]  /*17a20*/  BRA `(.L_x_2363) ;  /* 0xffffffcc00cc7947 */ /* 0x000fea000383ffff */
.L_x_2278:
[----:B-1----:R1:W2:Y:S02]  /*17a30*/  SYNCS.PHASECHK.TRANS64.TRYWAIT P1, [R5+URZ+0x38840], R4 ;  /* 0x03884004050075a7 */ /* 0x0022a4000802017f */
[----:B--2---:R-:W-:Y:S05]  /*17a40*/  @!P1 NANOSLEEP.SYNCS 0x989680 ;  /* 0x009896800000995d */ /* 0x004fea0003900000 */
[----:B------:R-:W2:Y:S02]  /*17a50*/  @!P1 SYNCS.PHASECHK.TRANS64 P1, [R5+URZ+0x38840], R4 ;  /* 0x03884004050095a7 */ /* 0x000ea4000802007f */
[----:B--2---:R-:W-:Y:S05]  /*17a60*/  @!P1 BRA `(.L_x_2278) ;  /* 0xfffffffc00f09947 */ /* 0x004fea000383ffff */
[----:B------:R-:W-:Y:S05]  /*17a70*/  BRA `(.L_x_2364) ;  /* 0xffffffcc00f47947 */ /* 0x000fea000383ffff */
.L_x_2280:
[----:B--2---:R2:W3:Y:S02]  /*17a80*/  SYNCS.PHASECHK.TRANS64.TRYWAIT P1, [R3+URZ+0x38840], R0 ;  /* 0x03884000030075a7 */ /* 0x0044e4000802017f */
[----:B---3--:R-:W-:Y:S05]  /*17a90*/  @!P1 NANOSLEEP.SYNCS 0x989680 ;  /* 0x009896800000995d */ /* 0x008fea0003900000 */
[----:B------:R-:W3:Y:S02]  /*17aa0*/  @!P1 SYNCS.PHASECHK.TRANS64 P1, [R3+URZ+0x38840], R0 ;  /* 0x03884000030095a7 */ /* 0x000ee4000802007f */
[----:B---3--:R-:W-:Y:S05]  /*17ab0*/  @!P1 BRA `(.L_x_2280) ;  /* 0xfffffffc00f09947 */ /* 0x008fea000383ffff */
[----:B------:R-:W-:Y:S05]  /*17ac0*/  BRA `(.L_x_2365) ;  /* 0xffffffd000007947 */ /* 0x000fea000383ffff */
.L_x_2282:
[----:B---3--:R3:W4:Y:S02]  /*17ad0*/  SYNCS.PHASECHK.TRANS64.TRYWAIT P1, [R5+URZ+0x38860], R4 ;  /* 0x03886004050075a7 */ /* 0x008724000802017f */
[----:B----4-:R-:W-:Y:S05]  /*17ae0*/  @!P1 NANOSLEEP.SYNCS 0x989680 ;  /* 0x009896800000995d */ /* 0x010fea0003900000 */
[----:B------:R-:W4:Y:S02]  /*17af0*/  @!P1 SYNCS.PHASECHK.TRANS64 P1, [R5+URZ+0x38860], R4 ;  /* 0x03886004050095a7 */ /* 0x000f24000802007f */
[----:B----4-:R-:W-:Y:S05]  /*17b00*/  @!P1 BRA `(.L_x_2282) ;  /* 0xfffffffc00f09947 */ /* 0x010fea000383ffff */
[----:B------:R-:W-:Y:S05]  /*17b10*/  BRA `(.L_x_2366) ;  /* 0xffffffcc00fc7947 */ /* 0x000fea000383ffff */
.L_x_2367:
        /* <DEDUP_REMOVED lines=14> */
.L_x_15975:


//--------------------- .text._ZN7cutlass13device_kernelIN5flash11enable_sm90INS1_16FlashAttnFwdSm90INS1_25CollectiveMainloopFwdSm90ILi2EN4cute5tupleIJNS5_1CILi1EEES8_S8_EEENS6_IJNS7_ILi128EEENS7_ILi80EEENS7_ILi256EEEEEELi256ENS_6half_tEfNS_4arch4Sm90ELb1ELb0ELb0ELb1ELb1ELb0ELb0ELb1ELb1ELb1ELb1ELb0EEENS1_21CollectiveEpilogueFwdINS6_IJSA_SC_SB_EEES9_SE_SG_Li256ELb1ELb1ELb1ELb0EEENS1_36VarlenDynamicPersistentTileSchedulerILi128ELi80ELi256ELi128ELb1ELb1ELb1ELb1ELb1ELb1EEEEEEEEEvNT_6ParamsE --------------------------
	.section	.text._ZN7cutlass13device_kernelIN5flash11enable_sm90INS1_16FlashAttnFwdSm90INS1_25CollectiveMainloopFwdSm90ILi2EN4cute5tupleIJNS5_1CILi1EEES8_S8_EEENS6_IJNS7_ILi128EEENS7_ILi80EEENS7_ILi256EEEEEELi256ENS_6half_tEfNS_4arch4Sm90ELb1ELb0ELb0ELb1ELb1ELb0ELb0ELb1ELb1ELb1ELb1ELb0EEENS1_21CollectiveEpilogueFwdINS6_IJSA_SC_SB_EEES9_SE_SG_Li256ELb1ELb1ELb1ELb0EEENS1_36VarlenDynamicPersistentTileSchedulerILi128ELi80ELi256ELi128ELb1ELb1ELb1ELb1ELb1ELb1EEEEEEEEEvNT_6ParamsE,"ax",@progbits
	.align	128
.text._ZN7cutlass13device_kernelIN5flash11enable_sm90INS1_16FlashAttnFwdSm90INS1_25CollectiveMainloopFwdSm90ILi2EN4cute5tupleIJNS5_1CILi1EEES8_S8_EEENS6_IJNS7_ILi128EEENS7_ILi80EEENS7_ILi256EEEEEELi256ENS_6half_tEfNS_4arch4Sm90ELb1ELb0ELb0ELb1ELb1ELb0ELb0ELb1ELb1ELb1ELb1ELb0EEENS1_21CollectiveEpilogueFwdINS6_IJSA_SC_SB_EEES9_SE_SG_Li256ELb1ELb1ELb1ELb0EEENS1_36VarlenDynamicPersistentTileSchedulerILi128ELi80ELi256ELi128ELb1ELb1ELb1ELb1ELb1ELb1EEEEEEEEEvNT_6ParamsE:
        .type           _ZN7cutlass13device_kernelIN5flash11enable_sm90INS1_16FlashAttnFwdSm90INS1_25CollectiveMainloopFwdSm90ILi2EN4cute5tupleIJNS5_1CILi1EEES8_S8_EEENS6_IJNS7_ILi128EEENS7_ILi80EEENS7_ILi256EEEEEELi256ENS_6half_tEfNS_4arch4Sm90ELb1ELb0ELb0ELb1ELb1ELb0ELb0ELb1ELb1ELb1ELb1ELb0EEENS1_21CollectiveEpilogueFwdINS6_IJSA_SC_SB_EEES9_SE_SG_Li256ELb1ELb1ELb1ELb0EEENS1_36VarlenDynamicPersistentTileSchedulerILi128ELi80ELi256ELi128ELb1ELb1ELb1ELb1ELb1ELb1EEEEEEEEEvNT_6ParamsE,@function
        .size           _ZN7cutlass13device_kernelIN5flash11enable_sm90INS1_16FlashAttnFwdSm90INS1_25CollectiveMainloopFwdSm90ILi2EN4cute5tupleIJNS5_1CILi1EEES8_S8_EEENS6_IJNS7_ILi128EEENS7_ILi80EEENS7_ILi256EEEEEELi256ENS_6half_tEfNS_4arch4Sm90ELb1ELb0ELb0ELb1ELb1ELb0ELb0ELb1ELb1ELb1ELb1ELb0EEENS1_21CollectiveEpilogueFwdINS6_IJSA_SC_SB_EEES9_SE_SG_Li256ELb1ELb1ELb1ELb0EEENS1_36VarlenDynamicPersistentTileSchedulerILi128ELi80ELi256ELi128ELb1ELb1ELb1ELb1ELb1ELb1EEEEEEEEEvNT_6ParamsE,(.L_x_15976 - _ZN7cutlass13device_kernelIN5flash11enable_sm90INS1_16FlashAttnFwdSm90INS1_25CollectiveMainloopFwdSm90ILi2EN4cute5tupleIJNS5_1CILi1EEES8_S8_EEENS6_IJNS7_ILi128EEENS7_ILi80EEENS7_ILi256EEEEEELi256ENS_6half_tEfNS_4arch4Sm90ELb1ELb0ELb0ELb1ELb1ELb0ELb0ELb1ELb1ELb1ELb1ELb0EEENS1_21CollectiveEpilogueFwdINS6_IJSA_SC_SB_EEES9_SE_SG_Li256ELb1ELb1ELb1ELb0EEENS1_36VarlenDynamicPersistentTileSchedulerILi128ELi80ELi256ELi128ELb1ELb1ELb1ELb1ELb1ELb1EEEEEEEEEvNT_6ParamsE)
        .other          _ZN7cutlass13device_kernelIN5flash11enable_sm90INS1_16FlashAttnFwdSm90INS1_25CollectiveMainloopFwdSm90ILi2EN4cute5tupleIJNS5_1CILi1EEES8_S8_EEENS6_IJNS7_ILi128EEENS7_ILi80EEENS7_ILi256EEEEEELi256ENS_6half_tEfNS_4arch4Sm90ELb1ELb0ELb0ELb1ELb1ELb0ELb0ELb1ELb1ELb1ELb1ELb0EEENS1_21CollectiveEpilogueFwdINS6_IJSA_SC_SB_EEES9_SE_SG_Li256ELb1ELb1ELb1ELb0EEENS1_36VarlenDynamicPersistentTileSchedulerILi128ELi80ELi256ELi128ELb1ELb1ELb1ELb1ELb1ELb1EEEEEEEEEvNT_6ParamsE,@"STO_CUDA_ENTRY STV_DEFAULT"
_ZN7cutlass13device_kernelIN5flash11enable_sm90INS1_16FlashAttnFwdSm90INS1_25CollectiveMainloopFwdSm90ILi2EN4cute5tupleIJNS5_1CILi1EEES8_S8_EEENS6_IJNS7_ILi128EEENS7_ILi80EEENS7_ILi256EEEEEELi256ENS_6half_tEfNS_4arch4Sm90ELb1ELb0ELb0ELb1ELb1ELb0ELb0ELb1ELb1ELb1ELb1ELb0EEENS1_21CollectiveEpilogueFwdINS6_IJSA_SC_SB_EEES9_SE_SG_Li256ELb1ELb1ELb1ELb0EEENS1_36VarlenDynamicPersistentTileSchedulerILi128ELi80ELi256ELi128ELb1ELb1ELb1ELb1ELb1ELb1EEEEEEEEEvNT_6ParamsE:
        /* <DEDUP_REMOVED lines=45> */
.L_x_2368:
        /* <DEDUP_REMOVED lines=22> */
.L_x_2369:
        /* <DEDUP_REMOVED lines=18> */
.L_x_2370:
        /* <DEDUP_REMOVED lines=22> */
.L_x_2371:
        /* <DEDUP_REMOVED lines=23> */
.L_x_2372:
        /* <DEDUP_REMOVED lines=10> */
.L_x_2374:
        /* <DEDUP_REMOVED lines=54> */
[----:B------:R-:W-:Y:S01]  /*0c20*/  LOP3.LUT R9, R9, 0x7ffffffc, RZ, 0xc0, !PT ;  /* 0x7ffffffc09097812 */ /* 0x000fe200078ec0ff */
[----:B------:R-:W-:Y:S01]  /*0c30*/  IMAD.IADD R2, R3, 0x1, -R2 ;  /* 0x0000000103027824 */ /* 0x000fe200078e0a02 */
[----:B------:R-:W-:-:S02]  /*0c40*/  SHF.R.S32.HI R8, RZ, 0x5, R8 ;  /* 0x00000005ff087819 */ /* 0x000fc40000011408 */
[----:B------:R-:W-:Y:S01]  /*0c50*/  LOP3.LUT R3, R0, 0x1ffffffe, RZ, 0xc0, !PT ;  /* 0x1ffffffe00037812 */ /* 0x000fe200078ec0ff */
[----:B------:R-:W-:Y:S02]  /*0c60*/  IMAD R0, R7, 0x8, R6 ;  /* 0x0000000807007824 */ /* 0x000fe400078e0206 */
[----:B------:R-:W-:Y:S02]  /*0c70*/  IMAD.IADD R9, R13, 0x1, -R9 ;  /* 0x000000010d097824 */ /* 0x000fe400078e0a09 */
[----:B------:R-:W-:Y:S01]  /*0c80*/  IMAD R11, R8, 0x10, R11 ;  /* 0x00000010080b7824 */ /* 0x000fe200078e020b */
[----:B------:R0:W-:Y:S01]  /*0c90*/  STL [R1+0x40], R0 ;  /* 0x0000400001007387 */ /* 0x0001e20000100800 */
[----:B------:R-:W-:Y:S02]  /*0ca0*/  IMAD.SHL.U32 R23, R9, 0x2, RZ ;  /* 0x0000000209177824 */ /* 0x000fe400078e00ff */
[----:B------:R-:W-:Y:S02]  /*0cb0*/  IMAD.IADD R3, R12, 0x1, -R3 ;  /* 0x000000010c037824 */ /* 0x000fe400078e0a03 */
[----:B------:R-:W-:-:S02]  /*0cc0*/  VIADD R22, R23, 0x8 ;  /* 0x0000000817167836 */ /* 0x000fc40000000000 */
[C---:B------:R-:W-:Y:S02]  /*0cd0*/  VIADD R21, R23.reuse, 0x10 ;  /* 0x0000001017157836 */ /* 0x040fe40000000000 */
[C---:B------:R-:W-:Y:S01]  /*0ce0*/  VIADD R20, R23.reuse, 0x18 ;  /* 0x0000001817147836 */ /* 0x040fe20000000000 */
[----:B------:R-:W-:Y:S01]  /*0cf0*/  SHF.R.S32.HI R25, RZ, 0x1f, R22 ;  /* 0x0000001fff197819 */ /* 0x000fe20000011416 */
[----:B0-----:R-:W-:Y:S01]  /*0d00*/  IMAD R0, R2, 0x40, R11 ;  /* 0x0000004002007824 */ /* 0x001fe200078e020b */
[----:B------:R-:W-:Y:S01]  /*0d10*/  SHF.R.S32.HI R24, RZ, 0x1f, R21 ;  /* 0x0000001fff187819 */ /* 0x000fe20000011415 */
[----:B------:R-:W-:Y:S01]  /*0d20*/  IMAD.U32 R2, RZ, RZ, UR8 ;  /* 0x00000008ff027e24 */ /* 0x000fe2000f8e00ff */
[----:B------:R-:W-:Y:S01]  /*0d30*/  SHF.R.S32.HI R22, RZ, 0x1f, R20 ;  /* 0x0000001fff167819 */ /* 0x000fe20000011414 */
[C---:B------:R-:W-:Y:S01]  /*0d40*/  VIADD R19, R23.reuse, 0x20 ;  /* 0x0000002017137836 */ /* 0x040fe20000000000 */
[----:B------:R-:W-:Y:S01]  /*0d50*/  STL [R1+0x3c], R0 ;  /* 0x00003c0001007387 */ /* 0x000fe20000100800 */
[----:B------:R-:W-:-:S02]  /*0d60*/  VIADD R18, R23, 0x28 ;  /* 0x0000002817127836 */ /* 0x000fc40000000000 */
        /* <DEDUP_REMOVED lines=12> */
[----:B0-----:R-:W-:Y:S01]  /*0e30*/  IMAD.U32 R2, RZ, RZ, UR4 ;  /* 0x00000004ff027e24 */ /* 0x001fe2000f8e00ff */
        /* <DEDUP_REMOVED lines=34> */
[----:B------:R-:W-:Y:S01]  /*1060*/  SHF.R.S32.HI R2, RZ, 0x1f, R222 ;  /* 0x0000001fff027819 */ /* 0x000fe200000114de */
[----:B------:R-:W-:-:S07]  /*1070*/  IMAD.U32 R18, RZ, RZ, UR4 ;  /* 0x00000004ff127e24 */ /* 0x000fce000f8e00ff */
.L_x_2438:
[----:B------:R-:W-:Y:S01]  /*1080*/  ULDC.64 UR8, c[0x0][0xc88] ;  /* 0x0003220000087ab9 */ /* 0x000fe20000000a00 */
[----:B------:R-:W-:Y:S01]  /*1090*/  ULDC.64 UR10, c[0x0][0xa18] ;  /* 0x00028600000a7ab9 */ /* 0x000fe20000000a00 */
[----:B------:R-:W-:Y:S02]  /*10a0*/  UIMAD.WIDE UR8, UR7, 0x4, UR8 ;  /* 0x00000004070878a5 */ /* 0x000fe4000f8e0208 */
[----:B------:R-:W-:Y:S01]  /*10b0*/  UISETP.NE.U32.AND UP1, UPT, UR10, URZ, UPT ;  /* 0x0000003f0a00728c */ /* 0x000fe2000bf25070 */
[----:B------:R-:W-:-:S03]  /*10c0*/  ULDC UR7, c[0x0][0x424] ;  /* 0x0001090000077ab9 */ /* 0x000fc60000000800 */
[----:B0123--:R-:W-:Y:S02]  /*10d0*/  IMAD.U32 R2, RZ, RZ, UR8 ;  /* 0x00000008ff027e24 */ /* 0x00ffe4000f8e00ff */
[----:B------:R-:W-:Y:S01]  /*10e0*/  IMAD.U32 R3, RZ, RZ, UR9 ;  /* 0x00000009ff037e24 */ /* 0x000fe2000f8e00ff */
        /* <DEDUP_REMOVED lines=9> */
[----:B------:R-:W-:Y:S01]  /*1180*/  IMAD.U32 R220, RZ, RZ, UR4 ;  /* 0x00000004ffdc7e24 */ /* 0x000fe2000f8e00ff */
[----:B------:R-:W-:-:S04]  /*1190*/  @UP0 ULEA UR8, UP2, UR4, UR8, 0x2 ;  /* 0x0000000804080291 */ /* 0x000fc8000f84103f */
[----:B------:R-:W-:Y:S02]  /*11a0*/  @UP0 ULEA.HI.X UR9, UR4, UR9, UR12, 0x2, UP2 ;  /* 0x0000000904090291 */ /* 0x000fe400090f140c */
[----:B------:R-:W-:Y:S01]  /*11b0*/  IMAD.U32 R6, RZ, RZ, UR12 ;  /* 0x0000000cff067e24 */ /* 0x000fe2000f8e00ff */
[----:B------:R-:W-:Y:S01]  /*11c0*/  @UP1 ULEA UR10, UP0, UR4, UR10, 0x2 ;  /* 0x0000000a040a1291 */ /* 0x000fe2000f80103f */
[----:B------:R-:W-:-:S03]  /*11d0*/  IMAD.U32 R2, RZ, RZ, UR8 ;  /* 0x00000008ff027e24 */ /* 0x000fc6000f8e00ff */
[----:B------:R-:W-:Y:S01]  /*11e0*/  @UP1 ULEA.HI.X UR11, UR4, UR11, UR12, 0x2, UP0 ;  /* 0x0000000b040b1291 */ /* 0x000fe200080f140c */
[----:B------:R-:W-:Y:S01]  /*11f0*/  IMAD.U32 R3, RZ, RZ, UR9 ;  /* 0x00000009ff037e24 */ /* 0x000fe2000f8e00ff */
[----:B------:R-:W-:Y:S01]  /*1200*/  ULDC.64 UR8, c[0x0][0x418] ;  /* 0x0001060000087ab9 */ /* 0x000fe20000000a00 */
[----:B------:R-:W-:Y:S01]  /*1210*/  IMAD.U32 R4, RZ, RZ, UR10 ;  /* 0x0000000aff047e24 */ /* 0x000fe2000f8e00ff */
[----:B------:R0:W-:Y:S02]  /*1220*/  STL [R1+0x30], R6 ;  /* 0x0000300601007387 */ /* 0x0001e40000100800 */
[----:B------:R-:W-:Y:S02]  /*1230*/  IMAD.U32 R5, RZ, RZ, UR11 ;  /* 0x0000000bff057e24 */ /* 0x000fe4000f8e00ff */
[----:B------:R-:W2:Y:S01]  /*1240*/  @P0 LDG.E R2, desc[UR38][R2.64] ;  /* 0x0000002602020981 */ /* 0x000ea2000c1e1900 */
[----:B------:R-:W-:Y:S01]  /*1250*/  UISETP.NE.U32.AND UP0, UPT, UR8, URZ, UPT ;  /* 0x0000003f0800728c */ /* 0x000fe2000bf05070 */
[----:B------:R-:W-:-:S02]  /*1260*/  ULDC.64 UR10, c[0x0][0xa20] ;  /* 0x00028800000a7ab9 */ /* 0x000fc40000000a00 */
[----:B------:R-:W3:Y:S01]  /*1270*/  @P2 LDG.E R4, desc[UR38][R4.64] ;  /* 0x0000002604042981 */ /* 0x000ee2000c1e1900 */
[----:B------:R-:W-:Y:S01]  /*1280*/  UISETP.NE.AND.EX UP0, UPT, UR9, URZ, UPT, UP0 ;  /* 0x0000003f0900728c */ /* 0x000fe2000bf05300 */
[----:B------:R-:W-:Y:S01]  /*1290*/  ISETP.NE.U32.AND P1, PT, RZ, UR10, PT ;  /* 0x0000000aff007c0c */ /* 0x000fe2000bf25070 */
[----:B------:R-:W-:Y:S02]  /*12a0*/  ULOP3.LUT UR9, UR5, 0xffff, URZ, 0xc0, !UPT ;  /* 0x0000ffff05097892 */ /* 0x000fe4000f8ec03f */
[----:B------:R-:W-:Y:S01]  /*12b0*/  USEL UR7, UR7, 0x1, UP0 ;  /* 0x0000000107077887 */ /* 0x000fe20008000000 */
[----:B------:R-:W-:Y:S01]  /*12c0*/  ISETP.NE.AND.EX P1, PT, RZ, UR11, PT, P1 ;  /* 0x0000000bff007c0c */ /* 0x000fe2000bf25310 */
[----:B------:R-:W-:Y:S01]  /*12d0*/  ULDC UR8, c[0x0][0x2f0] ;  /* 0x0000bc0000087ab9 */ /* 0x000fe20000000800 */
[----:B------:R-:W-:Y:S01]  /*12e0*/  UMOV UR4, URZ ;  /* 0x0000003f00047c82 */ /* 0x000fe20008000000 */
[----:B-----5:R-:W-:Y:S01]  /*12f0*/  IMAD.U32 R0, RZ, RZ, UR9 ;  /* 0x00000009ff007e24 */ /* 0x020fe2000f8e00ff */
[----:B------:R-:W-:-:S04]  /*1300*/  UIMAD UR7, UR7, UR8, URZ ;  /* 0x00000008070772a4 */ /* 0x000fc8000f8e023f */
[----:B------:R0:W-:Y:S01]  /*1310*/  STL [R1+0x2c], R0 ;  /* 0x00002c0001007387 */ /* 0x0001e20000100800 */
[----:B--2---:R-:W-:Y:S02]  /*1320*/  @P0 R2UR UR4, R2 ;  /* 0x00000000020402ca */ /* 0x004fe400000e0000 */
[----:B---3--:R-:W-:-:S13]  /*1330*/  @P2 R2UR UR8, R4 ;  /* 0x00000000040822ca */ /* 0x008fda00000e0000 */
[----:B------:R-:W-:Y:S01]  /*1340*/  IMAD.U32 R22, RZ, RZ, UR8 ;  /* 0x00000008ff167e24 */ /* 0x000fe2000f8e00ff */
[----:B0---4-:R-:W-:Y:S06]  /*1350*/  @P2 BRA `(.L_x_2375) ;  /* 0x0000000000442947 */ /* 0x011fec0003800000 */
[----:B------:R-:W-:Y:S02]  /*1360*/  ULDC.64 UR8, c[0x0][0xa00] ;  /* 0x0002800000087ab9 */ /* 0x000fe40000000a00 */
[----:B------:R-:W-:Y:S01]  /*1370*/  ISETP.NE.U32.AND P0, PT, RZ, UR8, PT ;  /* 0x00000008ff007c0c */ /* 0x000fe2000bf05070 */
[----:B------:R-:W-:Y:S02]  /*1380*/  ULDC UR8, c[0x0][0x288] ;  /* 0x0000a20000087ab9 */ /* 0x000fe40000000800 */
[----:B------:R-:W-:Y:S01]  /*1390*/  IMAD.U32 R22, RZ, RZ, UR8 ;  /* 0x00000008ff167e24 */ /* 0x000fe2000f8e00ff */
[----:B------:R-:W-:-:S13]  /*13a0*/  ISETP.NE.AND.EX P0, PT, RZ, UR9, PT, P0 ;  /* 0x00000009ff007c0c */ /* 0x000fda000bf05300 */
[----:B------:R-:W-:Y:S05]  /*13b0*/  @!P0 BRA `(.L_x_2375) ;  /* 0x00000000002c8947 */ /* 0x000fea0003800000 */
[----:B------:R-:W-:Y:S01]  /*13c0*/  R2UR UR12, R220 ;  /* 0x00000000dc0c72ca */ /* 0x000fe200000e0000 */
[----:B------:R-:W-:-:S12]  /*13d0*/  ULDC.64 UR8, c[0x0][0xa00] ;  /* 0x0002800000087ab9 */ /* 0x000fd80000000a00 */
[----:B------:R-:W-:-:S06]  /*13e0*/  UIMAD.WIDE UR8, UR12, 0x4, UR8 ;  /* 0x000000040c0878a5 */ /* 0x000fcc000f8e0208 */
[----:B------:R-:W-:Y:S02]  /*13f0*/  IMAD.U32 R2, RZ, RZ, UR8 ;  /* 0x00000008ff027e24 */ /* 0x000fe4000f8e00ff */
[----:B------:R-:W-:-:S05]  /*1400*/  IMAD.U32 R3, RZ, RZ, UR9 ;  /* 0x00000009ff037e24 */ /* 0x000fca000f8e00ff */
[----:B------:R-:W2:Y:S04]  /*1410*/  LDG.E R4, desc[UR38][R2.64] ;  /* 0x0000002602047981 */ /* 0x000ea8000c1e1900 */
[----:B------:R-:W3:Y:S01]  /*1420*/  LDG.E R0, desc[UR38][R2.64+0x4] ;  /* 0x0000042602007981 */ /* 0x000ee2000c1e1900 */
[----:B--2---:R-:W-:Y:S02]  /*1430*/  R2UR UR8, R4 ;  /* 0x00000000040872ca */ /* 0x004fe400000e0000 */
[----:B---3--:R-:W-:-:S13]  /*1440*/  R2UR UR9, R0 ;  /* 0x00000000000972ca */ /* 0x008fda00000e0000 */
[----:B------:R-:W-:-:S06]  /*1450*/  UIADD3 UR8, -UR8, UR9, URZ ;  /* 0x0000000908087290 */ /* 0x000fcc000fffe13f */
[----:B------:R-:W-:-:S07]  /*1460*/  IMAD.U32 R22, RZ, RZ, UR8 ;  /* 0x00000008ff167e24 */ /* 0x000fce000f8e00ff */
.L_x_2375:
[----:B------:R-:W-:Y:S05]  /*1470*/  @!P1 BRA `(.L_x_2376) ;  /* 0x0000000000249947 */ /* 0x000fea0003800000 */
[----:B------:R-:W-:Y:S02]  /*1480*/  R2UR UR8, R220 ;  /* 0x00000000dc0872ca */ /* 0x000fe400000e0000 */
[----:B------:R-:W-:-:S11]  /*1490*/  R2UR UR9, R6 ;  /* 0x00000000060972ca */ /* 0x000fd600000e0000 */
[----:B------:R-:W-:-:S04]  /*14a0*/  ULEA UR7, UP0, UR8, UR10, 0x2 ;  /* 0x0000000a08077291 */ /* 0x000fc8000f80103f */
[----:B------:R-:W-:Y:S02]  /*14b0*/  ULEA.HI.X UR8, UR8, UR11, UR9, 0x2, UP0 ;  /* 0x0000000b08087291 */ /* 0x000fe400080f1409 */
[----:B------:R-:W-:-:S04]  /*14c0*/  IMAD.U32 R2, RZ, RZ, UR7 ;  /* 0x00000007ff027e24 */ /* 0x000fc8000f8e00ff */
[----:B------:R-:W-:-:S05]  /*14d0*/  IMAD.U32 R3, RZ, RZ, UR8 ;  /* 0x00000008ff037e24 */ /* 0x000fca000f8e00ff */
[----:B------:R-:W2:Y:S02]  /*14e0*/  LDG.E R2, desc[UR38][R2.64] ;  /* 0x0000002602027981 */ /* 0x000ea4000c1e1900 */
[----:B--2---:R-:W-:Y:S01]  /*14f0*/  R2UR UR7, R2 ;  /* 0x00000000020772ca */ /* 0x004fe200000e0000 */
[----:B------:R-:W-:-:S14]  /*1500*/  BRA `(.L_x_2377) ;  /* 0x0000000000387947 */ /* 0x000fdc0003800000 */
.L_x_2376:
[----:B------:R-:W-:Y:S02]  /*1510*/  ULDC.64 UR8, c[0x0][0xa08] ;  /* 0x0002820000087ab9 */ /* 0x000fe40000000a00 */
[----:B------:R-:W-:-:S04]  /*1520*/  ISETP.NE.U32.AND P0, PT, RZ, UR8, PT ;  /* 0x00000008ff007c0c */ /* 0x000fc8000bf05070 */
        /* <DEDUP_REMOVED lines=12> */
.L_x_2377:
[----:B------:R-:W-:Y:S01]  /*15f0*/  ULDC UR8, c[0x0][0x448] ;  /* 0x0001120000087ab9 */ /* 0x000fe20000000800 */
[----:B------:R-:W-:Y:S01]  /*1600*/  R2UR UR9, R22 ;  /* 0x00000000160972ca */ /* 0x000fe200000e0000 */
[----:B------:R-:W-:Y:S02]  /*1610*/  UISETP.NE.AND UP0, UPT, UR8, 0x1, UPT ;  /* 0x000000010800788c */ /* 0x000fe4000bf05270 */
[----:B------:R-:W-:Y:S02]  /*1620*/  USHF.L.U32 UR6, UR6, 0x7, URZ ;  /* 0x0000000706067899 */ /* 0x000fe4000800063f */
[----:B------:R-:W-:Y:S02]  /*1630*/  UIADD3 UR10, -UR4, UR7, URZ ;  /* 0x00000007040a7290 */ /* 0x000fe4000fffe13f */
[----:B------:R-:W-:Y:S02]  /*1640*/  UP2UR UR4, UPR, URZ, 0x1 ;  /* 0x000000013f047883 */ /* 0x000fe40008000000 */
[----:B------:R-:W-:-:S02]  /*1650*/  UIADD3 UR8, UR6, 0x7f, URZ ;  /* 0x0000007f06087890 */ /* 0x000fc4000fffe03f */
[----:B------:R-:W-:Y:S01]  /*1660*/  IMAD.U32 R215, RZ, RZ, UR6 ;  /* 0x00000006ffd77e24 */ /* 0x000fe2000f8e00ff */
[----:B------:R-:W-:Y:S01]  /*1670*/  @UP0 ULDC UR6, c[0x0][0x44c] ;  /* 0x0001130000060ab9 */ /* 0x000fe20000000800 */
[----:B------:R-:W-:Y:S01]  /*1680*/  IMAD.U32 R213, RZ, RZ, UR4 ;  /* 0x00000004ffd57e24 */ /* 0x000fe2000f8e00ff */
[----:B------:R-:W-:Y:S01]  /*1690*/  UIMAD.WIDE.U32 UR6, UR8, UR6, URZ ;  /* 0x00000006080672a5 */ /* 0x000fe2000f8e003f */
[----:B------:R-:W-:Y:S01]  /*16a0*/  IMAD.U32 R212, RZ, RZ, UR10 ;  /* 0x0000000affd47e24 */ /* 0x000fe2000f8e00ff */
[----:B------:R-:W-:Y:S02]  /*16b0*/  UIADD3 UR4, UR10, 0x50, -UR9 ;  /* 0x000000500a047890 */ /* 0x000fe4000fffe809 */
[----:B------:R-:W-:Y:S01]  /*16c0*/  UIADD3 UR6, UR10, 0x4f, URZ ;  /* 0x0000004f0a067890 */ /* 0x000fe2000fffe03f */
[----:B------:R-:W-:Y:S02]  /*16d0*/  @UP0 ULDC UR9, c[0x0][0x450] ;  /* 0x0001140000090ab9 */ /* 0x000fe40000000800 */
[----:B------:R-:W-:-:S02]  /*16e0*/  @UP0 USHF.R.U32.HI UR8, URZ, UR9, UR7 ;  /* 0x000000093f080299 */ /* 0x000fc40008011607 */
[----:B------:R-:W-:Y:S02]  /*16f0*/  UIMAD.WIDE UR6, UR6, 0x66666667, URZ ;  /* 0x66666667060678a5 */ /* 0x000fe4000f8e023f */
[----:B------:R-:W-:Y:S02]  /*1700*/  UIADD3 UR8, UR4, UR8, URZ ;  /* 0x0000000804087290 */ /* 0x000fe4000fffe03f */
[----:B------:R-:W-:Y:S02]  /*1710*/  USHF.R.U32.HI UR4, URZ, 0x1f, UR7 ;  /* 0x0000001f3f047899 */ /* 0x000fe40008011607 */
[----:B------:R-:W-:Y:S02]  /*1720*/  UIMAD.WIDE UR8, UR8, 0x66666667, URZ ;  /* 0x66666667080878a5 */ /* 0x000fe4000f8e023f */
[----:B------:R-:W-:Y:S02]  /*1730*/  ULEA.HI.SX32 UR7, UR7, UR4, 0x1b ;  /* 0x0000000407077291 */ /* 0x000fe4000f8fda3f */
[----:B------:R-:W-:-:S02]  /*1740*/  USHF.R.U32.HI UR6, URZ, 0x1f, UR9 ;  /* 0x0000001f3f067899 */ /* 0x000fc40008011609 */
[----:B------:R-:W-:Y:S02]  /*1750*/  ULOP3.LUT UR4, UR5, 0xff000000, URZ, 0xc0, !UPT ;  /* 0xff00000005047892 */ /* 0x000fe4000f8ec03f */
[----:B------:R-:W-:Y:S02]  /*1760*/  ULEA.HI.SX32 UR6, UR9, UR6, 0x1b ;  /* 0x0000000609067291 */ /* 0x000fe4000f8fda3f */
[----:B------:R-:W-:Y:S02]  /*1770*/  ULOP3.LUT UR5, UR5, 0xff0000, URZ, 0xc0, !UPT ;  /* 0x00ff000005057892 */ /* 0x000fe4000f8ec03f */
[----:B------:R-:W-:Y:S02]  /*1780*/  UISETP.LT.AND UP0, UPT, UR7, UR6, UPT ;  /* 0x000000060700728c */ /* 0x000fe4000bf01270 */
[----:B------:R-:W-:Y:S02]  /*1790*/  USHF.R.U32.HI UR4, URZ, 0x8, UR4 ;  /* 0x000000083f047899 */ /* 0x000fe40008011604 */
[----:B------:R-:W-:-:S02]  /*17a0*/  USEL UR9, UR7, UR6, UP0 ;  /* 0x0000000607097287 */ /* 0x000fc40008000000 */
[----:B------:R-:W-:Y:S02]  /*17b0*/  ULEA.HI UR5, UR5, UR4, URZ, 0x10 ;  /* 0x0000000405057291 */ /* 0x000fe4000f8f803f */
[----:B------:R-:W-:Y:S02]  /*17c0*/  UISETP.GE.AND UP0, UPT, UR9, 0x1, UPT ;  /* 0x000000010900788c */ /* 0x000fe4000bf06270 */
[----:B------:R-:W-:Y:S02]  /*17d0*/  ULOP3.LUT UR6, UR5, 0xff, URZ, 0xc0, !UPT ;  /* 0x000000ff05067892 */ /* 0x000fe4000f8ec03f */
[----:B------:R-:W-:Y:S02]  /*17e0*/  USHF.R.U32.HI UR5, URZ, 0x10, UR5 ;  /* 0x000000103f057899 */ /* 0x000fe40008011605 */
[----:B------:R-:W-:Y:S01]  /*17f0*/  PLOP3.LUT P0, PT, PT, PT, UP0, 0x80, 0x0 ;  /* 0x000000000000781c */ /* 0x000fe20003f0f008 */
[----:B------:R-:W-:Y:S01]  /*1800*/  UMOV UR4, URZ ;  /* 0x0000003f00047c82 */ /* 0x000fe20008000000 */
[----:B------:R-:W-:-:S02]  /*1810*/  IMAD.U32 R221, RZ, RZ, UR6 ;  /* 0x00000006ffdd7e24 */ /* 0x000fc4000f8e00ff */
[----:B------:R-:W-:-:S09]  /*1820*/  IMAD.U32 R217, RZ, RZ, UR5 ;  /* 0x00000005ffd97e24 */ /* 0x000fd2000f8e00ff */
[----:B------:R-:W-:Y:S05]  /*1830*/  @!P0 BRA `(.L_x_2378) ;  /* 0x0000000000948947 */ /* 0x000fea0003800000 */
        /* <DEDUP_REMOVED lines=37> */
.L_x_2378:
[----:B------:R-:W-:Y:S01]  /*1a90*/  R2UR UR5, R221 ;  /* 0x00000000dd0572ca */ /* 0x000fe200000e0000 */
[----:B------:R-:W-:Y:S01]  /*1aa0*/  IMAD.U32 R0, RZ, RZ, UR9 ;  /* 0x00000009ff007e24 */ /* 0x000fe2000f8e00ff */
[----:B------:R-:W-:Y:S01]  /*1ab0*/  PLOP3.LUT P0, PT, PT, PT, PT, 0x80, 0x0 ;  /* 0x000000000000781c */ /* 0x000fe20003f0f070 */
[----:B------:R-:W-:Y:S01]  /*1ac0*/  IMAD.U32 R3, RZ, RZ, UR4 ;  /* 0x00000004ff037e24 */ /* 0x000fe2000f8e00ff */
[----:B------:R-:W-:Y:S01]  /*1ad0*/  CS2R R150, SRZ ;  /* 0x0000000000967805 */ /* 0x000fe2000001ff00 */
[----:B------:R-:W-:Y:S01]  /*1ae0*/  IMAD.MOV.U32 R2, RZ, RZ, RZ ;  /* 0x000000ffff027224 */ /* 0x000fe200078e00ff */
        /* <DEDUP_REMOVED lines=15> */
[----:B------:R-:W-:Y:S02]  /*1be0*/  CS2R R124, SRZ ;  /* 0x00000000007c7805 */ /* 0x000fe4000001ff00 */
[----:B------:R-:W-:-:S02]  /*1bf0*/  CS2R R122, SRZ ;  /* 0x00000000007a7805 */ /* 0x000fc4000001ff00 */
[----:B------:R-:W-:Y:S01]  /*1c00*/  R2UR UR60, R0 ;  /* 0x00000000003c72ca */ /* 0x000fe200000e0000 */
[----:B------:R-:W-:Y:S01]  /*1c10*/  IMAD.MOV.U32 R0, RZ, RZ, RZ ;  /* 0x000000ffff007224 */ /* 0x000fe200078e00ff */
        /* <DEDUP_REMOVED lines=56> */
[----:B------:R-:W-:Y:S02]  /*1fa0*/  UIADD3 UR6, UR7, 0x14400, URZ ;  /* 0x0001440007067890 */ /* 0x000fe4000fffe03f */
[----:B------:R-:W-:Y:S02]  /*1fb0*/  IMAD.U32 R17, RZ, RZ, UR7 ;  /* 0x00000007ff117e24 */ /* 0x000fe4000f8e00ff */
[----:B0-----:R-:W-:Y:S01]  /*1fc0*/  VIADD R0, R0, 0xffffff80 ;  /* 0xffffff8000007836 */ /* 0x001fe20000000000 */
[----:B------:R-:W-:-:S04]  /*1fd0*/  ULOP3.LUT UP0, URZ, UR6, 0x9f, URZ, 0xc0, !UPT ;  /* 0x0000009f063f7892 */ /* 0x000fc8000f80c03f */
[----:B------:R-:W-:Y:S02]  /*1fe0*/  SHF.R.S32.HI R3, RZ, 0x1f, R0 ;  /* 0x0000001fff037819 */ /* 0x000fe40000011400 */
        /* <DEDUP_REMOVED lines=28> */
.L_x_2380:
[----:B------:R-:W2:Y:S04]  /*21b0*/  LDL R19, [R1+0x34] ;  /* 0x0000340001137983 */ /* 0x000ea80000100800 */
[----:B------:R-:W3:Y:S01]  /*21c0*/  LDL R2, [R1+0x44] ;  /* 0x0000440001027983 */ /* 0x000ee20000100800 */
[----:B------:R-:W-:Y:S02]  /*21d0*/  R2UR UR6, R17 ;  /* 0x00000000110672ca */ /* 0x000fe400000e0000 */
        /* <DEDUP_REMOVED lines=11> */
.L_x_2529:
[----:B------:R-:W-:Y:S05]  /*2290*/  @!P0 BRA `(.L_x_2382) ;  /* 0x0000000000048947 */ /* 0x000fea0003800000 */
[----:B------:R-:W-:Y:S01]  /*22a0*/  BPT.TRAP 0x1 ;  /* 0x000000040000795c */ /* 0x000fe20000300000 */
.L_x_2382:
[----:B------:R-:W-:Y:S01]  /*22b0*/  R2UR UR5, R18 ;  /* 0x00000000120572ca */ /* 0x000fe200000e0000 */
[----:B0-----:R-:W-:Y:S01]  /*22c0*/  IMAD.U32 R0, RZ, RZ, UR36 ;  /* 0x00000024ff007e24 */ /* 0x001fe2000f8e00ff */
[----:B------:R-:W-:-:S11]  /*22d0*/  R2UR UR4, R17 ;  /* 0x00000000110472ca */ /* 0x000fd600000e0000 */
[----:B------:R-:W-:Y:S02]  /*22e0*/  IMAD.U32 R3, RZ, RZ, UR5 ;  /* 0x00000005ff037e24 */ /* 0x000fe4000f8e00ff */
[----:B------:R-:W-:-:S03]  /*22f0*/  LEA R0, R0, UR4, 0x3 ;  /* 0x0000000400007c11 */ /* 0x000fc6000f8e18ff */
[----:B------:R-:W-:-:S04]  /*2300*/  SHF.L.U32 R3, R3, 0x1f, RZ ;  /* 0x0000001f03037819 */ /* 0x000fc800000006ff */
[----:B------:R0:W1:Y:S01]  /*2310*/  SYNCS.PHASECHK.TRANS64.TRYWAIT P1, [R0+URZ+0x38830], R3 ;  /* 0x03883003000075a7 */ /* 0x000062000802017f */
[----:B------:R-:W-:Y:S05]  /*2320*/  @!P0 BRA `(.L_x_2383) ;  /* 0x0000000000048947 */ /* 0x000fea0003800000 */
[----:B------:R-:W-:Y:S01]  /*2330*/  BPT.TRAP 0x1 ;  /* 0x000000040000795c */ /* 0x000fe20000300000 */
.L_x_2383:
[----:B-1----:R-:W-:Y:S05]  /*2340*/  @P1 BRA `(.L_x_2384) ;  /* 0x0000000000081947 */ /* 0x002fea0003800000 */
[----:B------:R-:W1:Y:S02]  /*2350*/  SYNCS.PHASECHK.TRANS64.TRYWAIT P1, [R0+URZ+0x38830], R3 ;  /* 0x03883003000075a7 */ /* 0x000e64000802017f */
[----:B-1----:R-:W-:Y:S05]  /*2360*/  @!P1 BRA `(.L_x_2385) ;  /* 0x00000178003c9947 */ /* 0x002fea0003800000 */
.L_x_2384:
        /* <DEDUP_REMOVED lines=23> */
[----:B01----:R-:W-:Y:S01]  /*24e0*/  MOV R3, UR38 ;  /* 0x0000002600037c02 */ /* 0x003fe20008000f00 */
[----:B------:R-:W-:Y:S01]  /*24f0*/  UMOV UR43, 0x40000040 ;  /* 0x40000040002b7882 */ /* 0x000fe20000000000 */
[----:B------:R-:W-:Y:S01]  /*2500*/  UMOV UR47, 0x40000040 ;  /* 0x40000040002f7882 */ /* 0x000fe20000000000 */
[----:B------:R-:W-:Y:S01]  /*2510*/  ULOP3.LUT UR6, UR4, 0x10000, URZ, 0xfc, !UPT ;  /* 0x0001000004067892 */ /* 0x000fe2000f8efc3f */
[----:B------:R-:W-:Y:S01]  /*2520*/  MOV R4, UR36 ;  /* 0x0000002400047c02 */ /* 0x000fe20008000f00 */
[----:B------:R-:W-:Y:S01]  /*2530*/  UMOV UR51, 0x40000040 ;  /* 0x4000004000337882 */ /* 0x000fe20000000000 */
[----:B------:R-:W-:Y:S01]  /*2540*/  UMOV UR55, 0x40000040 ;  /* 0x4000004000377882 */ /* 0x000fe20000000000 */
[----:B------:R-:W-:-:S02]  /*2550*/  UIMAD UR4, UR36, 0xa00, UR6 ;  /* 0x00000a00240478a4 */ /* 0x000fc4000f8e0206 */
[----:B------:R-:W-:Y:S01]  /*2560*/  IMAD.U32 R20, RZ, RZ, UR6 ;  /* 0x00000006ff147e24 */ /* 0x000fe2000f8e00ff */
[----:B------:R-:W-:Y:S01]  /*2570*/  UMOV UR37, 0x40000040 ;  /* 0x4000004000257882 */ /* 0x000fe20000000000 */
[----:B------:R-:W-:Y:S01]  /*2580*/  UIADD3 UR10, UR4, 0x80, URZ ;  /* 0x00000080040a7890 */ /* 0x000fe2000fffe03f */
[----:B------:R-:W-:Y:S01]  /*2590*/  IMAD.U32 R7, RZ, RZ, UR37 ;  /* 0x00000025ff077e24 */ /* 0x000fe2000f8e00ff */
[----:B------:R-:W-:Y:S02]  /*25a0*/  UIADD3 UR14, UR4, 0x100, URZ ;  /* 0x00000100040e7890 */ /* 0x000fe4000fffe03f */
[----:B------:R-:W-:Y:S01]  /*25b0*/  UMOV UR18, UR4 ;  /* 0x0000000400127c82 */ /* 0x000fe20008000000 */
[----:B------:R-:W-:Y:S01]  /*25c0*/  UIADD3 UR6, UR4, 0x200, URZ ;  /* 0x0000020004067890 */ /* 0x000fe2000fffe03f */
[----:B------:R-:W-:Y:S01]  /*25d0*/  HGMMA.64x16x16.F32 R56, gdesc[UR16], RZ, !UPT, gsb0 ;  /* 0x00200000103879f0 */ /* 0x000fe2000c0008ff */
[----:B------:R-:W-:Y:S01]  /*25e0*/  UIADD3 UR7, UR4, 0x2, URZ ;  /* 0x0000000204077890 */ /* 0x000fe2000fffe03f */
[----:B------:R-:W-:Y:S01]  /*25f0*/  UMOV UR19, 0x40000040 ;  /* 0x4000004000137882 */ /* 0x000fe20000000000 */
[----:B------:R-:W-:-:S02]  /*2600*/  UIADD3 UR22, UR4, 0x384, URZ ;  /* 0x0000038404167890 */ /* 0x000fc4000fffe03f */
[----:B------:R-:W-:-:S03]  /*2610*/  UIADD3 UR26, UR4, 0x386, URZ ;  /* 0x00000386041a7890 */ /* 0x000fc6000fffe03f */
[----:B------:R-:W-:Y:S01]  /*2620*/  UMOV UR18, UR7 ;  /* 0x0000000700127c82 */ /* 0x000fe20008000000 */
        /* <DEDUP_REMOVED lines=8> */
[----:B------:R-:W-:Y:S01]  /*26b0*/  UIADD3 UR58, UR4, 0x806, URZ ;  /* 0x00000806043a7890 */ /* 0x000fe2000fffe03f */
        /* <DEDUP_REMOVED lines=22> */
[----:B------:R-:W-:Y:S02]  /*2820*/  UMOV UR17, 0x40000040 ;  /* 0x4000004000117882 */ /* 0x000fe40000000000 */
[----:B------:R-:W-:Y:S01]  /*2830*/  UMOV UR13, UR17 ;  /* 0x00000011000d7c82 */ /* 0x000fe20008000000 */
[----:B------:R-:W-:-:S03]  /*2840*/  IMAD.U32 R13, RZ, RZ, UR17 ;  /* 0x00000011ff0d7e24 */ /* 0x000fc6000f8e00ff */
[----:B------:R-:W-:Y:S01]  /*2850*/  UMOV UR16, UR6 ;  /* 0x0000000600107c82 */ /* 0x000fe20008000000 */
[----:B------:R-:W-:Y:S01]  /*2860*/  UIADD3 UR6, UR4, 0x202, URZ ;  /* 0x0000020204067890 */ /* 0x000fe2000fffe03f */
[----:B------:R-:W-:Y:S01]  /*2870*/  IMAD.U32 R12, RZ, RZ, UR16 ;  /* 0x00000010ff0c7e24 */ /* 0x000fe2000f8e00ff */
[----:B------:R-:W-:Y:S01]  /*2880*/  UMOV UR12, UR16 ;  /* 0x00000010000c7c82 */ /* 0x000fe20008000000 */
        /* <DEDUP_REMOVED lines=180> */
[----:B------:R-:W-:Y:S02]  /*33d0*/  UMOV UR15, UR37 ;  /* 0x00000025000f7c82 */ /* 0x000fe40008000000 */
        /* <DEDUP_REMOVED lines=253> */
[----:B------:R-:W-:Y:S02]  /*43b0*/  UIADD3 UR6, UR5, 0xc06, URZ ;  /* 0x00000c0605067890 */ /* 0x000fe4000fffe03f */
[----:B------:R-:W-:-:S05]  /*43c0*/  UIADD3 UR5, UR4, 0x786, URZ ;  /* 0x0000078604057890 */ /* 0x000fca000fffe03f */
[----:B------:R-:W-:Y:S01]  /*43d0*/  UMOV UR36, UR6 ;  /* 0x0000000600247c82 */ /* 0x000fe20008000000 */
[----:B------:R-:W-:Y:S01]  /*43e0*/  UIADD3 UR6, UR4, 0x906, URZ ;  /* 0x0000090604067890 */ /* 0x000fe2000fffe03f */
[----:B------:R-:W-:Y:S01]  /*43f0*/  IMAD.U32 R6, RZ, RZ, UR36 ;  /* 0x00000024ff067e24 */ /* 0x000fe2000f8e00ff */
[----:B------:R-:W-:Y:S01]  /*4400*/  UMOV UR38, UR5 ;  /* 0x0000000500267c82 */ /* 0x000fe20008000000 */
[----:B------:R-:W-:Y:S01]  /*4410*/  UMOV UR56, UR36 ;  /* 0x0000002400387c82 */ /* 0x000fe20008000000 */
[----:B------:R-:W-:Y:S01]  /*4420*/  UIADD3 UR5, UR4, 0x886, URZ ;  /* 0x0000088604057890 */ /* 0x000fe2000fffe03f */
[----:B------:R-:W-:Y:S02]  /*4430*/  UMOV UR14, UR36 ;  /* 0x00000024000e7c82 */ /* 0x000fe40008000000 */
[----:B------:R-:W-:Y:S01]  /*4440*/  UMOV UR4, UR14 ;  /* 0x0000000e00047c82 */ /* 0x000fe20008000000 */
[----:B------:R-:W-:Y:S02]  /*4450*/  WARPGROUP.DEPBAR.LE gsb0, 0x0 ;  /* 0x00008000000079c5 */ /* 0x000fe40000010000 */
[----:B------:R-:W-:-:S06]  /*4460*/  WARPGROUP.ARRIVE ;  /* 0x00000000000079c5 */ /* 0x000fcc0000000000 */
[----:B------:R-:W-:Y:S03]  /*4470*/  HGMMA.64x16x16.F32 R24, gdesc[UR52], R24, gsb0 ;  /* 0x00200000341879f0 */ /* 0x000fe60008000818 */
[----:B------:R-:W-:Y:S02]  /*4480*/  WARPGROUP.DEPBAR.LE gsb0, 0x0 ;  /* 0x00008000000079c5 */ /* 0x000fe40000010000 */
[----:B------:R-:W-:-:S06]  /*4490*/  WARPGROUP.ARRIVE ;  /* 0x00000000000079c5 */ /* 0x000fcc0000000000 */
[----:B------:R-:W-:Y:S01]  /*44a0*/  HGMMA.64x16x16.F32 R56, gdesc[UR36], R56, gsb0 ;  /* 0x00200000243879f0 */ /* 0x000fe20008000838 */
[----:B------:R-:W-:Y:S02]  /*44b0*/  R2UR UR39, R2 ;  /* 0x00000000022772ca */ /* 0x000fe400000e0000 */
        /* <DEDUP_REMOVED lines=26> */
.L_x_2386:
[----:B------:R-:W-:Y:S02]  /*4660*/  R2UR UR4, R213 ;  /* 0x00000000d50472ca */ /* 0x000fe400000e0000 */
[----:B------:R-:W-:Y:S02]  /*4670*/  CS2R R150, SRZ ;  /* 0x0000000000967805 */ /* 0x000fe4000001ff00 */
[----:B------:R-:W-:Y:S02]  /*4680*/  R2UR UR7, R215 ;  /* 0x00000000d70772ca */ /* 0x000fe400000e0000 */
[----:B------:R-:W-:Y:S02]  /*4690*/  CS2R R148, SRZ ;  /* 0x0000000000947805 */ /* 0x000fe4000001ff00 */
[----:B------:R-:W-:Y:S02]  /*46a0*/  R2UR UR15, R212 ;  /* 0x00000000d40f72ca */ /* 0x000fe400000e0000 */
[----:B------:R-:W-:-:S02]  /*46b0*/  CS2R R146, SRZ ;  /* 0x0000000000927805 */ /* 0x000fc4000001ff00 */
[----:B------:R-:W-:Y:S02]  /*46c0*/  R2UR UR18, R22 ;  /* 0x00000000161272ca */ /* 0x000fe400000e0000 */
[----:B------:R-:W-:Y:S02]  /*46d0*/  CS2R R144, SRZ ;  /* 0x0000000000907805 */ /* 0x000fe4000001ff00 */
[----:B------:R-:W-:Y:S02]  /*46e0*/  R2UR UR14, R214 ;  /* 0x00000000d60e72ca */ /* 0x000fe400000e0000 */
[----:B------:R-:W-:Y:S02]  /*46f0*/  CS2R R142, SRZ ;  /* 0x00000000008e7805 */ /* 0x000fe4000001ff00 */
[----:B------:R-:W-:Y:S02]  /*4700*/  CS2R R140, SRZ ;  /* 0x00000000008c7805 */ /* 0x000fe4000001ff00 */
[----:B------:R-:W-:-:S02]  /*4710*/  CS2R R138, SRZ ;  /* 0x00000000008a7805 */ /* 0x000fc4000001ff00 */
[----:B------:R-:W-:Y:S01]  /*4720*/  CS2R R136, SRZ ;  /* 0x0000000000887805 */ /* 0x000fe2000001ff00 */
[----:B------:R-:W-:Y:S01]  /*4730*/  UISETP.NE.AND UP0, UPT, UR4, URZ, UPT ;  /* 0x0000003f0400728c */ /* 0x000fe2000bf05270 */
[----:B------:R-:W-:Y:S01]  /*4740*/  CS2R R134, SRZ ;  /* 0x0000000000867805 */ /* 0x000fe2000001ff00 */
[----:B------:R-:W-:Y:S01]  /*4750*/  VIADD R2, R216, UR7 ;  /* 0x00000007d8027c36 */ /* 0x000fe20008000000 */
[----:B------:R-:W-:Y:S01]  /*4760*/  UMOV UR10, UR7 ;  /* 0x00000007000a7c82 */ /* 0x000fe20008000000 */
[----:B------:R-:W-:Y:S01]  /*4770*/  UIMAD UR5, UR60, -0x50, UR15 ;  /* 0xffffffb03c0578a4 */ /* 0x000fe2000f8e020f */
[----:B------:R-:W-:Y:S02]  /*4780*/  CS2R R132, SRZ ;  /* 0x0000000000847805 */ /* 0x000fe4000001ff00 */
[----:B------:R-:W-:Y:S01]  /*4790*/  PLOP3.LUT P1, PT, PT, PT, UP0, 0x80, 0x0 ;  /* 0x000000000000781c */ /* 0x000fe20003f2f008 */
[----:B------:R-:W-:Y:S01]  /*47a0*/  IMAD.U32 R19, RZ, RZ, UR18 ;  /* 0x00000012ff137e24 */ /* 0x000fe2000f8e00ff */
[----:B------:R-:W-:-:S02]  /*47b0*/  PLOP3.LUT P2, PT, PT, PT, UP0, 0x80, 0x0 ;  /* 0x000000000000781c */ /* 0x000fc40003f4f008 */
[----:B------:R-:W-:Y:S01]  /*47c0*/  CS2R R130, SRZ ;  /* 0x0000000000827805 */ /* 0x000fe2000001ff00 */
[----:B------:R-:W-:Y:S01]  /*47d0*/  IMAD.U32 R64, RZ, RZ, UR5 ;  /* 0x00000005ff407e24 */ /* 0x000fe2000f8e00ff */
[----:B------:R-:W-:Y:S01]  /*47e0*/  @UP0 ULDC UR4, c[0x0][0x44c] ;  /* 0x0001130000040ab9 */ /* 0x000fe20000000800 */
[----:B------:R-:W-:Y:S01]  /*47f0*/  ULDC UR5, c[0x0][0x988] ;  /* 0x0002620000057ab9 */ /* 0x000fe20000000800 */
[----:B------:R-:W-:Y:S01]  /*4800*/  @UP0 ULDC UR6, c[0x0][0x44c] ;  /* 0x0001130000060ab9 */ /* 0x000fe20000000800 */
[----:B------:R-:W-:Y:S01]  /*4810*/  @UP0 ULDC UR11, c[0x0][0x450] ;  /* 0x00011400000b0ab9 */ /* 0x000fe20000000800 */
[----:B------:R-:W-:Y:S01]  /*4820*/  UIMAD.WIDE.U32 UR6, UR7, UR6, URZ ;  /* 0x00000006070672a5 */ /* 0x000fe2000f8e003f */
[----:B------:R-:W-:Y:S02]  /*4830*/  CS2R R128, SRZ ;  /* 0x0000000000807805 */ /* 0x000fe4000001ff00 */
[----:B------:R-:W-:Y:S02]  /*4840*/  CS2R R126, SRZ ;  /* 0x00000000007e7805 */ /* 0x000fe4000001ff00 */
[----:B------:R-:W-:Y:S01]  /*4850*/  CS2R R124, SRZ ;  /* 0x00000000007c7805 */ /* 0x000fe2000001ff00 */
[----:B------:R-:W-:Y:S01]  /*4860*/  @P1 IMAD.HI.U32 R3, R2, UR4, RZ ;  /* 0x0000000402031c27 */ /* 0x000fe2000f8e00ff */
[----:B------:R-:W-:Y:S01]  /*4870*/  @UP0 ULDC UR4, c[0x0][0x450] ;  /* 0x0001140000040ab9 */ /* 0x000fe20000000800 */
[----:B------:R-:W-:Y:S01]  /*4880*/  @UP0 USHF.R.U32.HI UR10, URZ, UR11, UR7 ;  /* 0x0000000b3f0a0299 */ /* 0x000fe20008011607 */
[----:B------:R-:W-:-:S02]  /*4890*/  CS2R R122, SRZ ;  /* 0x00000000007a7805 */ /* 0x000fc4000001ff00 */
[----:B------:R-:W-:Y:S02]  /*48a0*/  CS2R R120, SRZ ;  /* 0x0000000000787805 */ /* 0x000fe4000001ff00 */
[----:B------:R-:W-:Y:S01]  /*48b0*/  @P2 SHF.R.U32.HI R2, RZ, UR4, R3 ;  /* 0x00000004ff022c19 */ /* 0x000fe20008011603 */
[----:B------:R-:W-:Y:S01]  /*48c0*/  UIMAD UR4, UR60, -0x50, URZ ;  /* 0xffffffb03c0478a4 */ /* 0x000fe2000f8e023f */
[----:B------:R-:W-:Y:S01]  /*48d0*/  IADD3 R3, -R23, 0x50, R64 ;  /* 0x0000005017037810 */ /* 0x000fe20007ffe140 */
[----:B------:R-:W-:Y:S01]  /*48e0*/  UIADD3 UR6, UR10, UR15, -UR18 ;  /* 0x0000000f0a067290 */ /* 0x000fe2000fffe812 */
[----:B------:R-:W-:Y:S01]  /*48f0*/  CS2R R118, SRZ ;  /* 0x0000000000767805 */ /* 0x000fe2000001ff00 */
[----:B------:R-:W0:Y:S01]  /*4900*/  SHFL.IDX PT, R5, R2, 0x1, 0x1c1f ;  /* 0x003c1f0002057f89 */ /* 0x000e2200000e0000 */
[----:B------:R-:W-:Y:S01]  /*4910*/  UIADD3 UR60, UR60, -0x2, URZ ;  /* 0xfffffffe3c3c7890 */ /* 0x000fe2000fffe03f */
[----:B------:R-:W-:Y:S01]  /*4920*/  IMAD.U32 R4, RZ, RZ, UR4 ;  /* 0x00000004ff047e24 */ /* 0x000fe2000f8e00ff */
[----:B------:R-:W-:Y:S01]  /*4930*/  R2UR UR4, R0 ;  /* 0x00000000000472ca */ /* 0x000fe200000e0000 */
[----:B------:R-:W1:Y:S01]  /*4940*/  SHFL.IDX PT, R2, R2, RZ, 0x1c1f ;  /* 0x001c1fff02027589 */ /* 0x000e6200000e0000 */
[----:B------:R-:W-:Y:S01]  /*4950*/  UIMAD.WIDE UR6, UR6, 0x66666667, URZ ;  /* 0x66666667060678a5 */ /* 0x000fe2000f8e023f */
[----:B------:R-:W-:-:S02]  /*4960*/  CS2R R116, SRZ ;  /* 0x0000000000747805 */ /* 0x000fc4000001ff00 */
[----:B------:R-:W-:Y:S02]  /*4970*/  IADD3 R4, -R23, 0x51, R4 ;  /* 0x0000005117047810 */ /* 0x000fe40007ffe104 */
[----:B------:R-:W-:Y:S01]  /*4980*/  CS2R R114, SRZ ;  /* 0x0000000000727805 */ /* 0x000fe2000001ff00 */
[----:B------:R-:W-:Y:S01]  /*4990*/  USHF.R.U32.HI UR6, URZ, 0x1f, UR7 ;  /* 0x0000001f3f067899 */ /* 0x000fe20008011607 */
[----:B------:R-:W-:Y:S02]  /*49a0*/  CS2R R112, SRZ ;  /* 0x0000000000707805 */ /* 0x000fe4000001ff00 */
[----:B------:R-:W-:Y:S01]  /*49b0*/  IADD3 R4, -R19, UR15, R4 ;  /* 0x0000000f13047c10 */ /* 0x000fe2000fffe104 */
[----:B------:R-:W2:Y:S01]  /*49c0*/  S2UR UR15, SR_CgaCtaId ;  /* 0x00000000000f79c3 */ /* 0x000ea20000008800 */
[----:B------:R-:W-:Y:S01]  /*49d0*/  ULEA.HI.SX32 UR6, UR7, UR6, 0x1b ;  /* 0x0000000607067291 */ /* 0x000fe2000f8fda3f */
[----:B------:R-:W-:Y:S02]  /*49e0*/  CS2R R110, SRZ ;  /* 0x00000000006e7805 */ /* 0x000fe4000001ff00 */
[----:B------:R-:W-:Y:S01]  /*49f0*/  CS2R R108, SRZ ;  /* 0x00000000006c7805 */ /* 0x000fe2000001ff00 */
[----:B------:R-:W-:Y:S01]  /*4a00*/  UIADD3 UR4, UR4, 0x38840, URZ ;  /* 0x0003884004047890 */ /* 0x000fe2000fffe03f */
[----:B------:R-:W-:Y:S01]  /*4a10*/  CS2R R106, SRZ ;  /* 0x00000000006a7805 */ /* 0x000fe2000001ff00 */
[----:B------:R-:W-:Y:S01]  /*4a20*/  UISETP.LT.AND UP0, UPT, UR14, UR6, UPT ;  /* 0x000000060e00728c */ /* 0x000fe2000bf01270 */
[----:B------:R-:W-:-:S02]  /*4a30*/  CS2R R104, SRZ ;  /* 0x0000000000687805 */ /* 0x000fc4000001ff00 */
[----:B------:R-:W-:Y:S02]  /*4a40*/  CS2R R102, SRZ ;  /* 0x0000000000667805 */ /* 0x000fe4000001ff00 */
[----:B------:R-:W-:Y:S01]  /*4a50*/  CS2R R100, SRZ ;  /* 0x0000000000647805 */ /* 0x000fe2000001ff00 */
[----:B------:R-:W-:Y:S01]  /*4a60*/  USEL UR7, UR14, UR6, !UP0 ;  /* 0x000000060e077287 */ /* 0x000fe2000c000000 */
[----:B------:R-:W-:Y:S02]  /*4a70*/  CS2R R98, SRZ ;  /* 0x0000000000627805 */ /* 0x000fe4000001ff00 */
[----:B0-----:R-:W-:Y:S02]  /*4a80*/  VIADDMNMX R5, R5, R4, R3, PT ;  /* 0x0000000405057246 */ /* 0x001fe40003800103 */
[----:B------:R-:W-:Y:S01]  /*4a90*/  CS2R R96, SRZ ;  /* 0x0000000000607805 */ /* 0x000fe2000001ff00 */
[----:B------:R-:W-:Y:S01]  /*4aa0*/  UISETP.GE.AND UP0, UPT, UR60, UR7, UPT ;  /* 0x000000073c00728c */ /* 0x000fe2000bf06270 */
[----:B------:R-:W-:-:S02]  /*4ab0*/  CS2R R94, SRZ ;  /* 0x00000000005e7805 */ /* 0x000fc4000001ff00 */
[C---:B------:R-:W-:Y:S02]  /*4ac0*/  ISETP.GT.AND P1, PT, R5.reuse, RZ, PT ;  /* 0x000000ff0500720c */ /* 0x040fe40003f24270 */
[----:B------:R-:W-:Y:S02]  /*4ad0*/  CS2R R92, SRZ ;  /* 0x00000000005c7805 */ /* 0x000fe4000001ff00 */
[C---:B------:R-:W-:Y:S02]  /*4ae0*/  ISETP.GT.AND P2, PT, R5.reuse, 0x1, PT ;  /* 0x000000010500780c */ /* 0x040fe40003f44270 */
[----:B------:R-:W-:Y:S02]  /*4af0*/  CS2R R90, SRZ ;  /* 0x00000000005a7805 */ /* 0x000fe4000001ff00 */
[----:B------:R-:W-:Y:S02]  /*4b00*/  ISETP.GT.AND P3, PT, R5, 0x8, PT ;  /* 0x000000080500780c */ /* 0x000fe40003f64270 */
[----:B------:R-:W-:-:S02]  /*4b10*/  CS2R R88, SRZ ;  /* 0x0000000000587805 */ /* 0x000fc4000001ff00 */
[----:B------:R-:W-:Y:S02]  /*4b20*/  FSEL R19, R58, -INF , P1 ;  /* 0xff8000003a137808 */ /* 0x000fe40000800000 */
[----:B------:R-:W-:Y:S02]  /*4b30*/  CS2R R86, SRZ ;  /* 0x0000000000567805 */ /* 0x000fe4000001ff00 */
[----:B------:R-:W-:Y:S01]  /*4b40*/  FSEL R59, R59, -INF , P2 ;  /* 0xff8000003b3b7808 */ /* 0x000fe20001000000 */
[----:B--2---:R-:W-:Y:S01]  /*4b50*/  UPRMT UR4, UR15, 0x654, UR4 ;  /* 0x000006540f047896 */ /* 0x004fe20008000004 */
[----:B------:R-:W-:Y:S02]  /*4b60*/  ISETP.GT.AND P1, PT, R5, 0x9, PT ;  /* 0x000000090500780c */ /* 0x000fe40003f24270 */
[----:B------:R-:W-:Y:S02]  /*4b70*/  CS2R R84, SRZ ;  /* 0x0000000000547805 */ /* 0x000fe4000001ff00 */
[----:B------:R-:W-:-:S02]  /*4b80*/  FSEL R21, R62, -INF , P3 ;  /* 0xff8000003e157808 */ /* 0x000fc40001800000 */
[----:B------:R-:W-:Y:S02]  /*4b90*/  CS2R R82, SRZ ;  /* 0x0000000000527805 */ /* 0x000fe4000001ff00 */
[----:B------:R-:W-:Y:S02]  /*4ba0*/  FMNMX.FTZ R58, R19, R59, !PT ;  /* 0x0000003b133a7209 */ /* 0x000fe40007810000 */
[----:B------:R-:W-:Y:S02]  /*4bb0*/  ISETP.GT.AND P2, PT, R5, 0x10, PT ;  /* 0x000000100500780c */ /* 0x000fe40003f44270 */
[----:B------:R-:W-:Y:S01]  /*4bc0*/  FSEL R63, R63, -INF , P1 ;  /* 0xff8000003f3f7808 */ /* 0x000fe20000800000 */
[----:B------:R-:W-:Y:S01]  /*4bd0*/  SYNCS.ARRIVE.TRANS64.RED.A1T0 RZ, [UR4], RZ ;  /* 0x000000ffffff79a7 */ /* 0x000fe20008100404 */
        /* <DEDUP_REMOVED lines=47> */
[----:B------:R-:W-:Y:S02]  /*4ed0*/  FMNMX.FTZ R58, R5, R58, !PT ;  /* 0x0000003a053a7209 */ /* 0x000fe40007810000 */
[----:B-1----:R-:W-:Y:S02]  /*4ee0*/  VIADDMNMX R3, R2, R4, R3, PT ;  /* 0x0000000402037246 */ /* 0x002fe40003800103 */
[----:B------:R-:W-:-:S02]  /*4ef0*/  FMNMX.FTZ R58, R31, R58, !PT ;  /* 0x0000003a1f3a7209 */ /* 0x000fc40007810000 */
[C---:B------:R-:W-:Y:S02]  /*4f00*/  ISETP.GT.AND P1, PT, R3.reuse, RZ, PT ;  /* 0x000000ff0300720c */ /* 0x040fe40003f24270 */
[C---:B------:R-:W-:Y:S01]  /*4f10*/  ISETP.GT.AND P2, PT, R3.reuse, 0x1, PT ;  /* 0x000000010300780c */ /* 0x040fe20003f44270 */
[----:B------:R-:W0:Y:S01]  /*4f20*/  SHFL.BFLY PT, R79, R58, 0x2, 0x1f ;  /* 0x0c401f003a4f7f89 */ /* 0x000e2200000e0000 */
[----:B------:R-:W-:Y:S02]  /*4f30*/  ISETP.GT.AND P3, PT, R3, 0x8, PT ;  /* 0x000000080300780c */ /* 0x000fe40003f64270 */
[----:B------:R-:W-:Y:S02]  /*4f40*/  FSEL R56, R56, -INF , P1 ;  /* 0xff80000038387808 */ /* 0x000fe40000800000 */
[----:B------:R-:W-:Y:S02]  /*4f50*/  FSEL R57, R57, -INF , P2 ;  /* 0xff80000039397808 */ /* 0x000fe40001000000 */
[----:B------:R-:W-:-:S02]  /*4f60*/  ISETP.GT.AND P1, PT, R3, 0x9, PT ;  /* 0x000000090300780c */ /* 0x000fc40003f24270 */
[----:B------:R-:W-:Y:S02]  /*4f70*/  FSEL R60, R60, -INF , P3 ;  /* 0xff8000003c3c7808 */ /* 0x000fe40001800000 */
[----:B------:R-:W-:Y:S02]  /*4f80*/  FSEL R61, R61, -INF , P1 ;  /* 0xff8000003d3d7808 */ /* 0x000fe40000800000 */
[C---:B------:R-:W-:Y:S02]  /*4f90*/  ISETP.GT.AND P1, PT, R3.reuse, 0x10, PT ;  /* 0x000000100300780c */ /* 0x040fe40003f24270 */
[C---:B------:R-:W-:Y:S02]  /*4fa0*/  ISETP.GT.AND P2, PT, R3.reuse, 0x11, PT ;  /* 0x000000110300780c */ /* 0x040fe40003f44270 */
[----:B------:R-:W-:Y:S02]  /*4fb0*/  FSEL R48, R48, -INF , P1 ;  /* 0xff80000030307808 */ /* 0x000fe40000800000 */
[----:B------:R-:W-:-:S02]  /*4fc0*/  ISETP.GT.AND P1, PT, R3, 0x18, PT ;  /* 0x000000180300780c */ /* 0x000fc40003f24270 */
[----:B------:R-:W-:Y:S02]  /*4fd0*/  FSEL R49, R49, -INF , P2 ;  /* 0xff80000031317808 */ /* 0x000fe40001000000 */
[----:B------:R-:W-:Y:S02]  /*4fe0*/  ISETP.GT.AND P3, PT, R3, 0x19, PT ;  /* 0x000000190300780c */ /* 0x000fe40003f64270 */
[----:B0-----:R-:W-:Y:S02]  /*4ff0*/  FMNMX.FTZ R4, R58, R79, !PT ;  /* 0x0000004f3a047209 */ /* 0x001fe40007810000 */
[----:B------:R-:W-:Y:S02]  /*5000*/  FMNMX.FTZ R79, R56, R57, !PT ;  /* 0x00000039384f7209 */ /* 0x000fe40007810000 */
[----:B------:R-:W-:Y:S01]  /*5010*/  FSEL R52, R52, -INF , P1 ;  /* 0xff80000034347808 */ /* 0x000fe20000800000 */
[----:B------:R-:W0:Y:S01]  /*5020*/  SHFL.BFLY PT, R81, R4, 0x1, 0x1f ;  /* 0x0c201f0004517f89 */ /* 0x000e2200000e0000 */
[----:B------:R-:W-:-:S02]  /*5030*/  FMNMX.FTZ R2, R60, R79, !PT ;  /* 0x0000004f3c027209 */ /* 0x000fc40007810000 */
[----:B------:R-:W-:Y:S02]  /*5040*/  FSEL R53, R53, -INF , P3 ;  /* 0xff80000035357808 */ /* 0x000fe40001800000 */
[----:B------:R-:W-:Y:S02]  /*5050*/  FMNMX.FTZ R79, R61, R2, !PT ;  /* 0x000000023d4f7209 */ /* 0x000fe40007810000 */
[C---:B------:R-:W-:Y:S02]  /*5060*/  ISETP.GT.AND P1, PT, R3.reuse, 0x20, PT ;  /* 0x000000200300780c */ /* 0x040fe40003f24270 */
[----:B------:R-:W-:Y:S02]  /*5070*/  FMNMX.FTZ R2, R48, R79, !PT ;  /* 0x0000004f30027209 */ /* 0x000fe40007810000 */
[----:B------:R-:W-:Y:S02]  /*5080*/  ISETP.GT.AND P2, PT, R3, 0x21, PT ;  /* 0x000000210300780c */ /* 0x000fe40003f44270 */
[----:B------:R-:W-:-:S02]  /*5090*/  FMNMX.FTZ R79, R49, R2, !PT ;  /* 0x00000002314f7209 */ /* 0x000fc40007810000 */
[----:B------:R-:W-:Y:S02]  /*50a0*/  FSEL R40, R40, -INF , P1 ;  /* 0xff80000028287808 */ /* 0x000fe40000800000 */
[----:B------:R-:W-:Y:S02]  /*50b0*/  FMNMX.FTZ R2, R52, R79, !PT ;  /* 0x0000004f34027209 */ /* 0x000fe40007810000 */
[----:B------:R-:W-:Y:S02]  /*50c0*/  ISETP.GT.AND P3, PT, R3, 0x28, PT ;  /* 0x000000280300780c */ /* 0x000fe40003f64270 */
[----:B------:R-:W-:Y:S02]  /*50d0*/  FMNMX.FTZ R79, R53, R2, !PT ;  /* 0x00000002354f7209 */ /* 0x000fe40007810000 */
[----:B------:R-:W-:Y:S02]  /*50e0*/  FSEL R41, R41, -INF , P2 ;  /* 0xff80000029297808 */ /* 0x000fe40001000000 */
[----:B0-----:R-:W-:-:S02]  /*50f0*/  FMNMX.FTZ R4, R4, R81, !PT ;  /* 0x0000005104047209 */ /* 0x001fc40007810000 */
[----:B------:R-:W-:Y:S02]  /*5100*/  CS2R R80, SRZ ;  /* 0x0000000000507805 */ /* 0x000fe4000001ff00 */
[----:B------:R-:W-:Y:S02]  /*5110*/  FMNMX.FTZ R26, R40, R79, !PT ;  /* 0x0000004f281a7209 */ /* 0x000fe40007810000 */
[C---:B------:R-:W-:Y:S01]  /*5120*/  FSETP.NEU.FTZ.AND P4, PT, R4.reuse, -INF , PT ;  /* 0xff8000000400780b */ /* 0x040fe20003f9d000 */
[----:B------:R-:W-:Y:S01]  /*5130*/  FMUL.FTZ R2, R4, UR5 ;  /* 0x0000000504027c20 */ /* 0x000fe20008410000 */
[----:B------:R-:W-:Y:S02]  /*5140*/  ISETP.GT.AND P1, PT, R3, 0x29, PT ;  /* 0x000000290300780c */ /* 0x000fe40003f24270 */
[----:B------:R-:W-:Y:S02]  /*5150*/  FSEL R44, R44, -INF , P3 ;  /* 0xff8000002c2c7808 */ /* 0x000fe40001800000 */
[----:B------:R-:W-:-:S02]  /*5160*/  FMNMX.FTZ R79, R41, R26, !PT ;  /* 0x0000001a294f7209 */ /* 0x000fc40007810000 */
[----:B------:R-:W-:Y:S02]  /*5170*/  FSEL R2, R2, RZ, P4 ;  /* 0x000000ff02027208 */ /* 0x000fe40002000000 */
[----:B------:R-:W-:Y:S02]  /*5180*/  FSEL R45, R45, -INF , P1 ;  /* 0xff8000002d2d7808 */ /* 0x000fe40000800000 */
[----:B------:R-:W-:Y:S01]  /*5190*/  ISETP.GT.AND P1, PT, R3, 0x30, PT ;  /* 0x000000300300780c */ /* 0x000fe20003f24270 */
[--C-:B------:R-:W-:Y:S01]  /*51a0*/  FFMA.FTZ R209, R19, UR5, -R2.reuse ;  /* 0x0000000513d17c23 */ /* 0x100fe20008010802 */
[----:B------:R-:W-:Y:S01]  /*51b0*/  FMNMX.FTZ R26, R44, R79, !PT ;  /* 0x0000004f2c1a7209 */ /* 0x000fe20007810000 */
[--C-:B------:R-:W-:Y:S01]  /*51c0*/  FFMA.FTZ R211, R21, UR5, -R2.reuse ;  /* 0x0000000515d37c23 */ /* 0x100fe20008010802 */
[----:B------:R-:W-:Y:S01]  /*51d0*/  ISETP.GT.AND P2, PT, R3, 0x31, PT ;  /* 0x000000310300780c */ /* 0x000fe20003f44270 */
[--C-:B------:R-:W-:Y:S01]  /*51e0*/  FFMA.FTZ R63, R63, UR5, -R2.reuse ;  /* 0x000000053f3f7c23 */ /* 0x100fe20008010802 */
[----:B------:R-:W-:Y:S01]  /*51f0*/  FSEL R32, R32, -INF , P1 ;  /* 0xff80000020207808 */ /* 0x000fe20000800000 */
[----:B------:R-:W-:Y:S01]  /*5200*/  MUFU.EX2 R209, R209 ;  /* 0x000000d100d17308 */ /* 0x000fe20000000800 */
[----:B------:R-:W-:Y:S01]  /*5210*/  FMNMX.FTZ R19, R45, R26, !PT ;  /* 0x0000001a2d137209 */ /* 0x000fe20007810000 */
[--C-:B------:R-:W-:Y:S01]  /*5220*/  FFMA.FTZ R26, R59, UR5, -R2.reuse ;  /* 0x000000053b1a7c23 */ /* 0x100fe20008010802 */
[----:B------:R-:W-:Y:S01]  /*5230*/  ISETP.GT.AND P1, PT, R3, 0x38, PT ;  /* 0x000000380300780c */ /* 0x000fe20003f24270 */
[--C-:B------:R-:W-:Y:S01]  /*5240*/  FFMA.FTZ R65, R65, UR5, -R2.reuse ;  /* 0x0000000541417c23 */ /* 0x100fe20008010802 */
[----:B------:R-:W-:Y:S01]  /*5250*/  FSEL R33, R33, -INF , P2 ;  /* 0xff80000021217808 */ /* 0x000fe20001000000 */
[--C-:B------:R-:W-:Y:S01]  /*5260*/  FFMA.FTZ R5, R5, UR5, -R2.reuse ;  /* 0x0000000505057c23 */ /* 0x100fe20008010802 */
[----:B------:R-:W-:Y:S01]  /*5270*/  FMNMX.FTZ R30, R32, R19, !PT ;  /* 0x00000013201e7209 */ /* 0x000fe20007810000 */
[----:B------:R-:W0:Y:S01]  /*5280*/  MUFU.EX2 R26, R26 ;  /* 0x0000001a001a7308 */ /* 0x000e220000000800 */
[----:B------:R-:W-:Y:S01]  /*5290*/  ISETP.GT.AND P2, PT, R3, 0x39, PT ;  /* 0x000000390300780c */ /* 0x000fe20003f44270 */
[--C-:B------:R-:W-:Y:S01]  /*52a0*/  FFMA.FTZ R51, R51, UR5, -R2.reuse ;  /* 0x0000000533337c23 */ /* 0x100fe20008010802 */
[----:B------:R-:W-:Y:S01]  /*52b0*/  FSEL R36, R36, -INF , P1 ;  /* 0xff80000024247808 */ /* 0x000fe20000800000 */
[--C-:B------:R-:W-:Y:S01]  /*52c0*/  FFMA.FTZ R67, R67, UR5, -R2.reuse ;  /* 0x0000000543437c23 */ /* 0x100fe20008010802 */
[----:B------:R-:W-:Y:S01]  /*52d0*/  FMNMX.FTZ R19, R33, R30, !PT ;  /* 0x0000001e21137209 */ /* 0x000fe20007810000 */
[--C-:B------:R-:W-:Y:S01]  /*52e0*/  FFMA.FTZ R55, R55, UR5, -R2.reuse ;  /* 0x0000000537377c23 */ /* 0x100fe20008010802 */
[----:B------:R-:W-:Y:S01]  /*52f0*/  FSEL R37, R37, -INF , P2 ;  /* 0xff80000025257808 */ /* 0x000fe20001000000 */
[----:B------:R-:W-:Y:S01]  /*5300*/  MUFU.EX2 R211, R211 ;  /* 0x000000d300d37308 */ /* 0x000fe20000000800 */
[----:B------:R-:W-:Y:S01]  /*5310*/  ISETP.GT.AND P1, PT, R3, 0x40, PT ;  /* 0x000000400300780c */ /* 0x000fe20003f24270 */
[--C-:B------:R-:W-:Y:S01]  /*5320*/  FFMA.FTZ R69, R69, UR5, -R2.reuse ;  /* 0x0000000545457c23 */ /* 0x100fe20008010802 */
[----:B------:R-:W-:Y:S01]  /*5330*/  FMNMX.FTZ R30, R36, R19, !PT ;  /* 0x00000013241e7209 */ /* 0x000fe20007810000 */
[--C-:B------:R-:W-:Y:S01]  /*5340*/  FFMA.FTZ R43, R43, UR5, -R2.reuse ;  /* 0x000000052b2b7c23 */ /* 0x100fe20008010802 */
[----:B------:R-:W-:Y:S01]  /*5350*/  ISETP.GT.AND P2, PT, R3, 0x41, PT ;  /* 0x000000410300780c */ /* 0x000fe20003f44270 */
[----:B------:R-:W-:Y:S01]  /*5360*/  FFMA.FTZ R71, R71, UR5, -R2 ;  /* 0x0000000547477c23 */ /* 0x000fe20008010802 */
[----:B------:R-:W-:Y:S01]  /*5370*/  FSEL R24, R24, -INF , P1 ;  /* 0xff80000018187808 */ /* 0x000fe20000800000 */
[----:B------:R-:W-:Y:S01]  /*5380*/  MUFU.EX2 R34, R63 ;  /* 0x0000003f00227308 */ /* 0x000fe20000000800 */
[----:B------:R-:W-:Y:S01]  /*5390*/  FMNMX.FTZ R19, R37, R30, !PT ;  /* 0x0000001e25137209 */ /* 0x000fe20007810000 */
[----:B0-----:R-:W-:Y:S01]  /*53a0*/  FADD.FTZ R62, R209, R26 ;  /* 0x0000001ad13e7221 */ /* 0x001fe20000010000 */
[----:B------:R-:W-:Y:S01]  /*53b0*/  ISETP.GT.AND P1, PT, R3, 0x48, PT ;  /* 0x000000480300780c */ /* 0x000fe20003f24270 */
[--C-:B------:R-:W-:Y:S01]  /*53c0*/  FFMA.FTZ R47, R47, UR5, -R2.reuse ;  /* 0x000000052f2f7c23 */ /* 0x100fe20008010802 */
[----:B------:R-:W-:Y:S01]  /*53d0*/  FSEL R25, R25, -INF , P2 ;  /* 0xff80000019197808 */ /* 0x000fe20001000000 */
[--C-:B------:R-:W-:Y:S01]  /*53e0*/  FFMA.FTZ R197, R73, UR5, -R2.reuse ;  /* 0x0000000549c57c23 */ /* 0x100fe20008010802 */
[----:B------:R-:W-:Y:S01]  /*53f0*/  FMNMX.FTZ R30, R24, R19, !PT ;  /* 0x00000013181e7209 */ /* 0x000fe20007810000 */
[----:B------:R-:W-:Y:S01]  /*5400*/  MUFU.EX2 R65, R65 ;  /* 0x0000004100417308 */ /* 0x000fe20000000800 */
        /* <DEDUP_REMOVED lines=8> */
[----:B------:R-:W-:Y:S01]  /*5490*/  FMNMX.FTZ R30, R28, R3, !PT ;  /* 0x000000031c1e7209 */ /* 0x000fe20007810000 */
[--C-:B------:R-:W-:Y:S01]  /*54a0*/  FFMA.FTZ R77, R77, UR5, -R2.reuse ;  /* 0x000000054d4d7c23 */ /* 0x100fe20008010802 */
[----:B------:R-:W-:Y:S01]  /*54b0*/  F2FP.F16.F32.PACK_AB R209, R26, R209 ;  /* 0x000000d11ad1723e */ /* 0x000fe200000000ff */
[--C-:B------:R-:W-:Y:S01]  /*54c0*/  FFMA.FTZ R27, R27, UR5, -R2.reuse ;  /* 0x000000051b1b7c23 */ /* 0x100fe20008010802 */
[----:B------:R-:W-:Y:S01]  /*54d0*/  FMNMX.FTZ R30, R29, R30, !PT ;  /* 0x0000001e1d1e7209 */ /* 0x000fe20007810000 */
[----:B------:R-:W-:Y:S01]  /*54e0*/  FFMA.FTZ R2, R31, UR5, -R2 ;  /* 0x000000051f027c23 */ /* 0x000fe20008010802 */
[----:B------:R-:W-:Y:S01]  /*54f0*/  CS2R R78, SRZ ;  /* 0x00000000004e7805 */ /* 0x000fe2000001ff00 */
[----:B------:R-:W0:Y:S01]  /*5500*/  MUFU.EX2 R38, R51 ;  /* 0x0000003300267308 */ /* 0x000e220000000800 */
[----:B------:R-:W-:Y:S01]  /*5510*/  CS2R R74, SRZ ;  /* 0x00000000004a7805 */ /* 0x000fe2000001ff00 */
[----:B------:R-:W1:Y:S01]  /*5520*/  SHFL.BFLY PT, R3, R30, 0x2, 0x1f ;  /* 0x0c401f001e037f89 */ /* 0x000e6200000e0000 */
[----:B------:R-:W-:-:S05]  /*5530*/  CS2R R72, SRZ ;  /* 0x0000000000487805 */ /* 0x000fca000001ff00 */
        /* <DEDUP_REMOVED lines=11> */
[----:B0-----:R-:W-:-:S05]  /*55f0*/  FMNMX.FTZ R3, R19, R30, !PT ;  /* 0x0000001e13037209 */ /* 0x001fca0007810000 */
[----:B------:R-:W-:Y:S01]  /*5600*/  MUFU.EX2 R197, R197 ;  /* 0x000000c500c57308 */ /* 0x000fe20000000800 */
[C---:B------:R-:W-:Y:S01]  /*5610*/  FSETP.NEU.FTZ.AND P1, PT, R3.reuse, -INF , PT ;  /* 0xff8000000300780b */ /* 0x040fe20003f3d000 */
[----:B------:R-:W-:-:S06]  /*5620*/  FMUL.FTZ R19, R3, UR5 ;  /* 0x0000000503137c20 */ /* 0x000fcc0008410000 */
[----:B------:R-:W-:Y:S01]  /*5630*/  MUFU.EX2 R54, R35 ;  /* 0x0000002300367308 */ /* 0x000fe20000000800 */
[----:B------:R-:W-:Y:S02]  /*5640*/  FSEL R19, R19, RZ, P1 ;  /* 0x000000ff13137208 */ /* 0x000fe40000800000 */
[----:B------:R-:W-:Y:S02]  /*5650*/  PLOP3.LUT P1, PT, PT, PT, UP0, 0x80, 0x0 ;  /* 0x000000000000781c */ /* 0x000fe40003f2f008 */
[----:B--2---:R-:W-:Y:S01]  /*5660*/  F2FP.F16.F32.PACK_AB R203, R50, R71 ;  /* 0x0000004732cb723e */ /* 0x004fe200000000ff */
        /* <DEDUP_REMOVED lines=22> */
[----:B------:R-:W1:Y:S08]  /*57d0*/  MUFU.EX2 R60, R60 ;  /* 0x0000003c003c7308 */ /* 0x000e700000000800 */
[----:B------:R-:W2:Y:S01]  /*57e0*/  MUFU.EX2 R61, R61 ;  /* 0x0000003d003d7308 */ /* 0x000ea20000000800 */
[----:B0-----:R-:W-:Y:S01]  /*57f0*/  FADD.FTZ R5, R56, R57 ;  /* 0x0000003938057221 */ /* 0x001fe20000010000 */
[----:B------:R-:W-:-:S02]  /*5800*/  F2FP.F16.F32.PACK_AB R208, R57, R56 ;  /* 0x0000003839d0723e */ /* 0x000fc400000000ff */
[----:B------:R-:W-:-:S04]  /*5810*/  CS2R R56, SRZ ;  /* 0x0000000000387805 */ /* 0x000fc8000001ff00 */
[----:B------:R-:W0:Y:S01]  /*5820*/  MUFU.EX2 R48, R48 ;  /* 0x0000003000307308 */ /* 0x000e220000000800 */
[----:B-1----:R-:W-:Y:S01]  /*5830*/  FADD.FTZ R64, R60, R5 ;  /* 0x000000053c407221 */ /* 0x002fe20000010000 */
[----:B------:R-:W-:Y:S01]  /*5840*/  FADD.FTZ R5, R211, R62 ;  /* 0x0000003ed3057221 */ /* 0x000fe20000010000 */
[----:B------:R-:W-:-:S03]  /*5850*/  F2FP.F16.F32.PACK_AB R211, R34, R211 ;  /* 0x000000d322d3723e */ /* 0x000fc600000000ff */
[----:B------:R-:W-:Y:S01]  /*5860*/  FADD.FTZ R62, R34, R5 ;  /* 0x00000005223e7221 */ /* 0x000fe20000010000 */
[----:B------:R-:W-:Y:S01]  /*5870*/  CS2R R34, SRZ ;  /* 0x0000000000227805 */ /* 0x000fe2000001ff00 */
[----:B------:R-:W1:Y:S01]  /*5880*/  MUFU.EX2 R49, R49 ;  /* 0x0000003100317308 */ /* 0x000e620000000800 */
[----:B--2---:R-:W-:Y:S01]  /*5890*/  FADD.FTZ R21, R61, R64 ;  /* 0x000000403d157221 */ /* 0x004fe20000010000 */
[----:B------:R-:W-:Y:S01]  /*58a0*/  FADD.FTZ R5, R65, R62 ;  /* 0x0000003e41057221 */ /* 0x000fe20000010000 */
[----:B------:R-:W-:Y:S02]  /*58b0*/  F2FP.F16.F32.PACK_AB R210, R61, R60 ;  /* 0x0000003c3dd2723e */ /* 0x000fe400000000ff */
[----:B------:R-:W-:Y:S02]  /*58c0*/  CS2R R64, SRZ ;  /* 0x0000000000407805 */ /* 0x000fe4000001ff00 */
[----:B------:R-:W-:Y:S01]  /*58d0*/  CS2R R60, SRZ ;  /* 0x00000000003c7805 */ /* 0x000fe2000001ff00 */
[----:B------:R-:W2:Y:S01]  /*58e0*/  MUFU.EX2 R52, R52 ;  /* 0x0000003400347308 */ /* 0x000ea20000000800 */
[----:B0-----:R-:W-:-:S07]  /*58f0*/  FADD.FTZ R0, R48, R21 ;  /* 0x0000001530007221 */ /* 0x001fce0000010000 */
[----:B------:R-:W0:Y:S01]  /*5900*/  MUFU.EX2 R53, R53 ;  /* 0x0000003500357308 */ /* 0x000e220000000800 */
[C---:B-1----:R-:W-:Y:S01]  /*5910*/  FADD.FTZ R21, R49.reuse, R0 ;  /* 0x0000000031157221 */ /* 0x042fe20000010000 */
[----:B------:R-:W-:Y:S01]  /*5920*/  FADD.FTZ R0, R38, R5 ;  /* 0x0000000526007221 */ /* 0x000fe20000010000 */
[----:B------:R-:W-:Y:S02]  /*5930*/  F2FP.F16.F32.PACK_AB R204, R49, R48 ;  /* 0x0000003031cc723e */ /* 0x000fe400000000ff */
[----:B------:R-:W-:Y:S01]  /*5940*/  CS2R R48, SRZ ;  /* 0x0000000000307805 */ /* 0x000fe2000001ff00 */
[----:B------:R-:W-:Y:S01]  /*5950*/  FADD.FTZ R5, R67, R0 ;  /* 0x0000000043057221 */ /* 0x000fe20000010000 */
[----:B------:R-:W-:Y:S01]  /*5960*/  CS2R R66, SRZ ;  /* 0x0000000000427805 */ /* 0x000fe2000001ff00 */
[----:B------:R-:W1:Y:S01]  /*5970*/  MUFU.EX2 R40, R40 ;  /* 0x0000002800287308 */ /* 0x000e620000000800 */
[----:B--2---:R-:W-:Y:S01]  /*5980*/  FADD.FTZ R62, R52, R21 ;  /* 0x00000015343e7221 */ /* 0x004fe20000010000 */
[----:B------:R-:W-:Y:S01]  /*5990*/  FADD.FTZ R0, R42, R5 ;  /* 0x000000052a007221 */ /* 0x000fe20000010000 */
[----:B------:R-:W-:-:S03]  /*59a0*/  CS2R R42, SRZ ;  /* 0x00000000002a7805 */ /* 0x000fc6000001ff00 */
[----:B------:R-:W-:Y:S01]  /*59b0*/  FADD.FTZ R5, R69, R0 ;  /* 0x0000000045057221 */ /* 0x000fe20000010000 */
[----:B------:R-:W-:Y:S01]  /*59c0*/  CS2R R68, SRZ ;  /* 0x0000000000447805 */ /* 0x000fe2000001ff00 */
[----:B------:R-:W2:Y:S01]  /*59d0*/  MUFU.EX2 R41, R41 ;  /* 0x0000002900297308 */ /* 0x000ea20000000800 */
[C---:B0-----:R-:W-:Y:S01]  /*59e0*/  FADD.FTZ R21, R53.reuse, R62 ;  /* 0x0000003e35157221 */ /* 0x041fe20000010000 */
[----:B------:R-:W-:Y:S01]  /*59f0*/  FADD.FTZ R0, R46, R5 ;  /* 0x000000052e007221 */ /* 0x000fe20000010000 */
[----:B------:R-:W-:Y:S02]  /*5a00*/  F2FP.F16.F32.PACK_AB R206, R53, R52 ;  /* 0x0000003435ce723e */ /* 0x000fe400000000ff */
[----:B------:R-:W-:Y:S02]  /*5a10*/  CS2R R52, SRZ ;  /* 0x0000000000347805 */ /* 0x000fe4000001ff00 */
[----:B------:R-:W-:Y:S01]  /*5a20*/  CS2R R46, SRZ ;  /* 0x00000000002e7805 */ /* 0x000fe2000001ff00 */
[----:B------:R-:W-:Y:S01]  /*5a30*/  FADD.FTZ R5, R71, R0 ;  /* 0x0000000047057221 */ /* 0x000fe20000010000 */
[----:B------:R-:W-:Y:S01]  /*5a40*/  CS2R R70, SRZ ;  /* 0x0000000000467805 */ /* 0x000fe2000001ff00 */
[----:B------:R-:W0:Y:S01]  /*5a50*/  MUFU.EX2 R44, R44 ;  /* 0x0000002c002c7308 */ /* 0x000e220000000800 */
[----:B-1----:R-:W-:Y:S01]  /*5a60*/  FADD.FTZ R62, R40, R21 ;  /* 0x00000015283e7221 */ /* 0x002fe20000010000 */
[----:B------:R-:W-:Y:S01]  /*5a70*/  FADD.FTZ R0, R50, R5 ;  /* 0x0000000532007221 */ /* 0x000fe20000010000 */
[----:B------:R-:W-:-:S05]  /*5a80*/  CS2R R50, SRZ ;  /* 0x0000000000327805 */ /* 0x000fca000001ff00 */
[----:B------:R-:W1:Y:S01]  /*5a90*/  MUFU.EX2 R45, R45 ;  /* 0x0000002d002d7308 */ /* 0x000e620000000800 */
[C---:B--2---:R-:W-:Y:S01]  /*5aa0*/  FADD.FTZ R21, R41.reuse, R62 ;  /* 0x0000003e29157221 */ /* 0x044fe20000010000 */
[----:B------:R-:W-:Y:S02]  /*5ab0*/  F2FP.F16.F32.PACK_AB R200, R41, R40 ;  /* 0x0000002829c8723e */ /* 0x000fe400000000ff */
[----:B------:R-:W-:Y:S02]  /*5ac0*/  CS2R R62, SRZ ;  /* 0x00000000003e7805 */ /* 0x000fe4000001ff00 */
[----:B------:R-:W-:Y:S02]  /*5ad0*/  CS2R R40, SRZ ;  /* 0x0000000000287805 */ /* 0x000fe4000001ff00 */
[----:B------:R-:W2:Y:S01]  /*5ae0*/  MUFU.EX2 R32, R32 ;  /* 0x0000002000207308 */ /* 0x000ea20000000800 */
[----:B0-----:R-:W-:-:S07]  /*5af0*/  FADD.FTZ R26, R44, R21 ;  /* 0x000000152c1a7221 */ /* 0x001fce0000010000 */
[----:B------:R-:W0:Y:S01]  /*5b00*/  MUFU.EX2 R33, R33 ;  /* 0x0000002100217308 */ /* 0x000e220000000800 */
[C---:B-1----:R-:W-:Y:S01]  /*5b10*/  FADD.FTZ R21, R45.reuse, R26 ;  /* 0x0000001a2d157221 */ /* 0x042fe20000010000 */
[----:B------:R-:W-:Y:S02]  /*5b20*/  F2FP.F16.F32.PACK_AB R202, R45, R44 ;  /* 0x0000002c2dca723e */ /* 0x000fe400000000ff */
[----:B------:R-:W-:-:S04]  /*5b30*/  CS2R R44, SRZ ;  /* 0x00000000002c7805 */ /* 0x000fc8000001ff00 */
[----:B------:R-:W-:Y:S01]  /*5b40*/  MUFU.EX2 R36, R36 ;  /* 0x0000002400247308 */ /* 0x000fe20000000800 */
[----:B--2---:R-:W-:Y:S01]  /*5b50*/  FADD.FTZ R26, R32, R21 ;  /* 0x00000015201a7221 */ /* 0x004fe20000010000 */
[----:B------:R-:W-:Y:S01]  /*5b60*/  FADD.FTZ R21, R197, R0 ;  /* 0x00000000c5157221 */ /* 0x000fe20000010000 */
[----:B------:R-:W-:-:S03]  /*5b70*/  F2FP.F16.F32.PACK_AB R197, R54, R197 ;  /* 0x000000c536c5723e */ /* 0x000fc600000000ff */
[----:B------:R-:W-:Y:S01]  /*5b80*/  FADD.FTZ R0, R54, R21 ;  /* 0x0000001536007221 */ /* 0x000fe20000010000 */
[----:B------:R-:W-:Y:S01]  /*5b90*/  CS2R R54, SRZ ;  /* 0x0000000000367805 */ /* 0x000fe2000001ff00 */
[----:B------:R-:W1:Y:S01]  /*5ba0*/  MUFU.EX2 R199, R199 ;  /* 0x000000c700c77308 */ /* 0x000e620000000800 */
[----:B0-----:R-:W-:-:S07]  /*5bb0*/  F2FP.F16.F32.PACK_AB R196, R33, R32 ;  /* 0x0000002021c4723e */ /* 0x001fce00000000ff */
[----:B------:R-:W0:Y:S08]  /*5bc0*/  MUFU.EX2 R37, R37 ;  /* 0x0000002500257308 */ /* 0x000e300000000800 */
[----:B------:R2:W3:Y:S01]  /*5bd0*/  MUFU.EX2 R58, R39 ;  /* 0x00000027003a7308 */ /* 0x0004e20000000800 */
[----:B-1----:R-:W-:-:S07]  /*5be0*/  FADD.FTZ R21, R199, R0 ;  /* 0x00000000c7157221 */ /* 0x002fce0000010000 */
[----:B------:R-:W-:Y:S01]  /*5bf0*/  MUFU.EX2 R24, R24 ;  /* 0x0000001800187308 */ /* 0x000fe20000000800 */
[----:B0-----:R-:W-:Y:S02]  /*5c00*/  F2FP.F16.F32.PACK_AB R198, R37, R36 ;  /* 0x0000002425c6723e */ /* 0x001fe400000000ff */
[----:B--2---:R-:W-:-:S05]  /*5c10*/  CS2R R38, SRZ ;  /* 0x0000000000267805 */ /* 0x004fca000001ff00 */
[----:B------:R-:W-:Y:S01]  /*5c20*/  MUFU.EX2 R77, R77 ;  /* 0x0000004d004d7308 */ /* 0x000fe20000000800 */
[C---:B---3--:R-:W-:Y:S01]  /*5c30*/  FADD.FTZ R0, R58.reuse, R21 ;  /* 0x000000153a007221 */ /* 0x048fe20000010000 */
[----:B------:R-:W-:Y:S02]  /*5c40*/  F2FP.F16.F32.PACK_AB R199, R58, R199 ;  /* 0x000000c73ac7723e */ /* 0x000fe400000000ff */
[----:B------:R-:W-:-:S04]  /*5c50*/  CS2R R58, SRZ ;  /* 0x00000000003a7805 */ /* 0x000fc8000001ff00 */
[----:B------:R0:W1:Y:S08]  /*5c60*/  MUFU.EX2 R30, R27 ;  /* 0x0000001b001e7308 */ /* 0x0000700000000800 */
[----:B------:R-:W2:Y:S01]  /*5c70*/  MUFU.EX2 R25, R25 ;  /* 0x0000001900197308 */ /* 0x000ea20000000800 */
[----:B0-----:R-:W-:Y:S01]  /*5c80*/  FADD.FTZ R27, R33, R26 ;  /* 0x0000001a211b7221 */ /* 0x001fe20000010000 */
[----:B------:R-:W-:-:S03]  /*5c90*/  CS2R R32, SRZ ;  /* 0x0000000000207805 */ /* 0x000fc6000001ff00 */
[----:B------:R-:W-:-:S03]  /*5ca0*/  FADD.FTZ R26, R36, R27 ;  /* 0x0000001b241a7221 */ /* 0x000fc60000010000 */
[----:B------:R-:W0:Y:S01]  /*5cb0*/  MUFU.EX2 R28, R28 ;  /* 0x0000001c001c7308 */ /* 0x000e220000000800 */
[----:B------:R-:W-:Y:S01]  /*5cc0*/  FADD.FTZ R27, R37, R26 ;  /* 0x0000001a251b7221 */ /* 0x000fe20000010000 */
[----:B-1----:R-:W-:Y:S02]  /*5cd0*/  F2FP.F16.F32.PACK_AB R193, R30, R77 ;  /* 0x0000004d1ec1723e */ /* 0x002fe400000000ff */
[----:B------:R-:W-:Y:S01]  /*5ce0*/  CS2R R36, SRZ ;  /* 0x0000000000247805 */ /* 0x000fe2000001ff00 */
[----:B------:R-:W-:-:S03]  /*5cf0*/  FADD.FTZ R26, R24, R27 ;  /* 0x0000001b181a7221 */ /* 0x000fc60000010000 */
[----:B------:R1:W3:Y:S01]  /*5d00*/  MUFU.EX2 R5, R19 ;  /* 0x0000001300057308 */ /* 0x0002e20000000800 */
[C---:B--2---:R-:W-:Y:S01]  /*5d10*/  FADD.FTZ R21, R25.reuse, R26 ;  /* 0x0000001a19157221 */ /* 0x044fe20000010000 */
[----:B------:R-:W-:Y:S02]  /*5d20*/  F2FP.F16.F32.PACK_AB R192, R25, R24 ;  /* 0x0000001819c0723e */ /* 0x000fe400000000ff */
[----:B------:R-:W-:-:S04]  /*5d30*/  CS2R R24, SRZ ;  /* 0x0000000000187805 */ /* 0x000fc8000001ff00 */
[----:B------:R-:W2:Y:S01]  /*5d40*/  MUFU.EX2 R2, R2 ;  /* 0x0000000200027308 */ /* 0x000ea20000000800 */
[----:B-1----:R-:W-:Y:S01]  /*5d50*/  FADD.FTZ R19, R77, R0 ;  /* 0x000000004d137221 */ /* 0x002fe20000010000 */
[----:B0-----:R-:W-:Y:S01]  /*5d60*/  FADD.FTZ R26, R28, R21 ;  /* 0x000000151c1a7221 */ /* 0x001fe20000010000 */
[----:B------:R-:W-:Y:S02]  /*5d70*/  CS2R R76, SRZ ;  /* 0x00000000004c7805 */ /* 0x000fe4000001ff00 */
[----:B------:R-:W-:Y:S01]  /*5d80*/  FADD.FTZ R0, R30, R19 ;  /* 0x000000131e007221 */ /* 0x000fe20000010000 */
[----:B------:R-:W-:-:S03]  /*5d90*/  CS2R R30, SRZ ;  /* 0x00000000001e7805 */ /* 0x000fc6000001ff00 */
[----:B------:R-:W-:Y:S01]  /*5da0*/  FADD.FTZ R21, R195, R0 ;  /* 0x00000000c3157221 */ /* 0x000fe20000010000 */
[C---:B---3--:R-:W-:Y:S01]  /*5db0*/  FADD.FTZ R19, R5.reuse, R26 ;  /* 0x0000001a05137221 */ /* 0x048fe20000010000 */
[----:B------:R-:W-:Y:S01]  /*5dc0*/  F2FP.F16.F32.PACK_AB R194, R5, R28 ;  /* 0x0000001c05c2723e */ /* 0x000fe200000000ff */
[----:B------:R-:W-:Y:S01]  /*5dd0*/  IMAD.MOV.U32 R0, RZ, RZ, 0x3f800000 ;  /* 0x3f800000ff007424 */ /* 0x000fe200078e00ff */
[----:B------:R-:W-:Y:S02]  /*5de0*/  CS2R R28, SRZ ;  /* 0x00000000001c7805 */ /* 0x000fe4000001ff00 */
[----:B------:R-:W-:Y:S01]  /*5df0*/  CS2R R26, SRZ ;  /* 0x00000000001a7805 */ /* 0x000fe2000001ff00 */
[C---:B--2---:R-:W-:Y:S01]  /*5e00*/  FADD.FTZ R5, R2.reuse, R21 ;  /* 0x0000001502057221 */ /* 0x044fe20000010000 */
[----:B------:R-:W-:Y:S01]  /*5e10*/  IMAD.U32 R21, RZ, RZ, UR7 ;  /* 0x00000007ff157e24 */ /* 0x000fe2000f8e00ff */
[----:B------:R-:W-:Y:S01]  /*5e20*/  F2FP.F16.F32.PACK_AB R195, R2, R195 ;  /* 0x000000c302c3723e */ /* 0x000fe200000000ff */
[----:B------:R-:W-:Y:S01]  /*5e30*/  IMAD.MOV.U32 R2, RZ, RZ, 0x3f800000 ;  /* 0x3f800000ff027424 */ /* 0x000fe200078e00ff */
[----:B------:R-:W-:Y:S06]  /*5e40*/  @!P1 BRA `(.L_x_2387) ;  /* 0x0000003c00a49947 */ /* 0x000fec0003800000 */
[----:B------:R-:W-:Y:S01]  /*5e50*/  R2UR UR4, R18 ;  /* 0x00000000120472ca */ /* 0x000fe200000e0000 */
[----:B------:R-:W-:Y:S01]  /*5e60*/  IMAD.MOV.U32 R227, RZ, RZ, R4 ;  /* 0x000000ffffe37224 */ /* 0x000fe200078e0004 */
[----:B------:R-:W-:Y:S01]  /*5e70*/  UMOV UR37, UR36 ;  /* 0x0000002400257c82 */ /* 0x000fe20008000000 */
[----:B------:R-:W-:Y:S02]  /*5e80*/  IMAD.MOV.U32 R228, RZ, RZ, R3 ;  /* 0x000000ffffe47224 */ /* 0x000fe400078e0003 */
[----:B------:R-:W-:Y:S02]  /*5e90*/  IMAD.MOV.U32 R2, RZ, RZ, 0x3f800000 ;  /* 0x3f800000ff027424 */ /* 0x000fe400078e00ff */
[----:B------:R-:W-:-:S06]  /*5ea0*/  IMAD.MOV.U32 R151, RZ, RZ, RZ ;  /* 0x000000ffff977224 */ /* 0x000fcc00078e00ff */
[----:B------:R-:W-:-:S07]  /*5eb0*/  IMAD.U32 R229, RZ, RZ, UR4 ;  /* 0x00000004ffe57e24 */ /* 0x000fce000f8e00ff */
.L_x_2398:
[----:B------:R-:W-:Y:S01]  /*5ec0*/  R2UR UR5, R229 ;  /* 0x00000000e50572ca */ /* 0x000fe200000e0000 */
[----:B------:R-:W-:-:S04]  /*5ed0*/  UISETP.NE.AND UP0, UPT, UR37, 0x1, UPT ;  /* 0x000000012500788c */ /* 0x000fc8000bf05270 */
[----:B------:R-:W-:-:S08]  /*5ee0*/  USEL UR4, URZ, 0x1, UP0 ;  /* 0x000000013f047887 */ /* 0x000fd00008000000 */
[----:B------:R-:W-:-:S06]  /*5ef0*/  ULOP3.LUT UR4, UR5, UR4, URZ, 0x3c, !UPT ;  /* 0x0000000405047292 */ /* 0x000fcc000f8e3c3f */
[----:B------:R-:W-:Y:S01]  /*5f00*/  IMAD.U32 R18, RZ, RZ, UR4 ;  /* 0x00000004ff127e24 */ /* 0x000fe2000f8e00ff */
[----:B------:R-:W-:Y:S06]  /*5f10*/  @!P0 BRA `(.L_x_2388) ;  /* 0x0000000000048947 */ /* 0x000fec0003800000 */
[----:B------:R-:W-:Y:S01]  /*5f20*/  BPT.TRAP 0x1 ;  /* 0x000000040000795c */ /* 0x000fe20000300000 */
.L_x_2388:
        /* <DEDUP_REMOVED lines=11> */
.L_x_2389:
[----:B-1----:R-:W-:Y:S05]  /*5fe0*/  @P1 BRA `(.L_x_2390) ;  /* 0x0000000000081947 */ /* 0x002fea0003800000 */
[----:B------:R-:W1:Y:S02]  /*5ff0*/  SYNCS.PHASECHK.TRANS64.TRYWAIT P1, [UR61+0x38830], R3 ;  /* 0x03883003ff0075a7 */ /* 0x000e64000802017d */
[----:B-1----:R-:W-:Y:S05]  /*6000*/  @!P1 BRA `(.L_x_2391) ;  /* 0x0000013c00289947 */ /* 0x002fea0003800000 */
.L_x_2390:
[----:B------:R-:W-:Y:S01]  /*6010*/  R2UR UR4, R20 ;  /* 0x00000000140472ca */ /* 0x000fe200000e0000 */
[----:B------:R-:W-:Y:S01]  /*6020*/  WARPGROUP.ARRIVE ;  /* 0x00000000000079c5 */ /* 0x000fe20000000000 */
[----:B------:R-:W-:Y:S01]  /*6030*/  R2UR UR6, R14 ;  /* 0x000000000e0672ca */ /* 0x000fe200000e0000 */
[----:B------:R-:W-:Y:S01]  /*6040*/  UMOV UR59, 0x40000040 ;  /* 0x40000040003b7882 */ /* 0x000fe20000000000 */
        /* <DEDUP_REMOVED lines=9> */
[----:B------:R-:W-:Y:S01]  /*60e0*/  UIMAD UR4, UR36, 0xa00, UR4 ;  /* 0x00000a00240478a4 */ /* 0x000fe2000f8e0204 */
[-C--:B------:R-:W-:Y:S01]  /*60f0*/  FMUL.FTZ R24, R24, R0.reuse ;  /* 0x0000000018187220 */ /* 0x080fe20000410000 */
[----:B------:R-:W-:Y:S01]  /*6100*/  UMOV UR56, UR6 ;  /* 0x0000000600387c82 */ /* 0x000fe20008000000 */
[----:B------:R-:W-:Y:S01]  /*6110*/  UMOV UR35, 0x40000040 ;  /* 0x4000004000237882 */ /* 0x000fe20000000000 */
[----:B------:R-:W-:Y:S01]  /*6120*/  UMOV UR57, UR7 ;  /* 0x0000000700397c82 */ /* 0x000fe20008000000 */
[----:B------:R-:W-:Y:S01]  /*6130*/  UIADD3 UR18, UR4, 0x284, URZ ;  /* 0x0000028404127890 */ /* 0x000fe2000fffe03f */
[-C--:B------:R-:W-:Y:S01]  /*6140*/  FMUL.FTZ R25, R25, R0.reuse ;  /* 0x0000000019197220 */ /* 0x080fe20000410000 */
[----:B------:R-:W-:Y:S01]  /*6150*/  UMOV UR58, UR4 ;  /* 0x00000004003a7c82 */ /* 0x000fe20008000000 */
[----:B------:R-:W-:Y:S01]  /*6160*/  UIADD3 UR22, UR4, 0x286, URZ ;  /* 0x0000028604167890 */ /* 0x000fe2000fffe03f */
[----:B------:R-:W-:Y:S01]  /*6170*/  HGMMA.64x16x16.F32 R184, gdesc[UR56], RZ, !UPT, gsb0 ;  /* 0x0020000038b879f0 */ /* 0x000fe2000c0008ff */
[----:B------:R-:W-:Y:S01]  /*6180*/  UIADD3 UR58, UR4, 0x80, URZ ;  /* 0x00000080043a7890 */ /* 0x000fe2000fffe03f */
[-C--:B------:R-:W-:Y:S01]  /*6190*/  FMUL.FTZ R28, R28, R0.reuse ;  /* 0x000000001c1c7220 */ /* 0x080fe20000410000 */
[----:B------:R-:W-:Y:S01]  /*61a0*/  UMOV UR59, 0x40000040 ;  /* 0x40000040003b7882 */ /* 0x000fe20000000000 */
[----:B------:R-:W-:Y:S01]  /*61b0*/  UMOV UR56, UR6 ;  /* 0x0000000600387c82 */ /* 0x000fe20008000000 */
[----:B------:R-:W-:Y:S01]  /*61c0*/  UMOV UR57, UR7 ;  /* 0x0000000700397c82 */ /* 0x000fe20008000000 */
        /* <DEDUP_REMOVED lines=54> */
[----:B------:R-:W-:Y:S01]  /*6530*/  UIADD3 UR58, UR4, 0x100, URZ ;  /* 0x00000100043a7890 */ /* 0x000fe2000fffe03f */
[-C--:B------:R-:W-:Y:S01]  /*6540*/  FMUL.FTZ R109, R109, R0.reuse ;  /* 0x000000006d6d7220 */ /* 0x080fe20000410000 */
[----:B------:R-:W-:Y:S01]  /*6550*/  UMOV UR59, 0x40000040 ;  /* 0x40000040003b7882 */ /* 0x000fe20000000000 */
        /* <DEDUP_REMOVED lines=97> */
[----:B------:R-:W-:Y:S01]  /*6b70*/  UMOV UR59, 0x40000040 ;  /* 0x40000040003b7882 */ /* 0x000fe20000000000 */
[----:B------:R-:W-:Y:S01]  /*6b80*/  UMOV UR56, UR6 ;  /* 0x0000000600387c82 */ /* 0x000fe20008000000 */
[----:B------:R-:W-:Y:S01]  /*6b90*/  UMOV UR57, UR7 ;  /* 0x0000000700397c82 */ /* 0x000fe20008000000 */
[----:B------:R-:W-:Y:S02]  /*6ba0*/  R2UR UR6, R8 ;  /* 0x00000000080672ca */ /* 0x000fe400000e0000 */
[----:B------:R-:W-:Y:S01]  /*6bb0*/  R2UR UR7, R9 ;  /* 0x00000000090772ca */ /* 0x000fe200000e0000 */
[----:B------:R-:W-:Y:S02]  /*6bc0*/  WARPGROUP.DEPBAR.LE gsb0, 0x0 ;  /* 0x00008000000079c5 */ /* 0x000fe40000010000 */
[----:B------:R-:W-:-:S06]  /*6bd0*/  WARPGROUP.ARRIVE ;  /* 0x00000000000079c5 */ /* 0x000fcc0000000000 */
[----:B------:R-:W-:Y:S01]  /*6be0*/  HGMMA.64x16x16.F32 R152, gdesc[UR56], RZ, !UPT, gsb0 ;  /* 0x00200000389879f0 */ /* 0x000fe2000c0008ff */
[----:B------:R-:W-:Y:S01]  /*6bf0*/  UIADD3 UR58, UR4, 0x2, URZ ;  /* 0x00000002043a7890 */ /* 0x000fe2000fffe03f */
[----:B------:R-:W-:Y:S01]  /*6c00*/  UMOV UR59, 0x40000040 ;  /* 0x40000040003b7882 */ /* 0x000fe20000000000 */
[----:B------:R-:W-:Y:S01]  /*6c10*/  UMOV UR56, UR14 ;  /* 0x0000000e00387c82 */ /* 0x000fe20008000000 */
[----:B------:R-:W-:Y:S01]  /*6c20*/  UMOV UR57, UR15 ;  /* 0x0000000f00397c82 */ /* 0x000fe20008000000 */
[----:B------:R-:W-:Y:S02]  /*6c30*/  WARPGROUP.DEPBAR.LE gsb0, 0x0 ;  /* 0x00008000000079c5 */ /* 0x000fe40000010000 */
[----:B------:R-:W-:-:S06]  /*6c40*/  WARPGROUP.ARRIVE ;  /* 0x00000000000079c5 */ /* 0x000fcc0000000000 */
[----:B------:R-:W-:Y:S01]  /*6c50*/  HGMMA.64x16x16.F32 R184, gdesc[UR56], R184, gsb0 ;  /* 0x0020000038b879f0 */ /* 0x000fe200080008b8 */
        /* <DEDUP_REMOVED lines=25> */
[----:B------:R-:W-:Y:S01]  /*6df0*/  UIADD3 UR14, UR4, 0x282, URZ ;  /* 0x00000282040e7890 */ /* 0x000fe2000fffe03f */
[----:B------:R-:W-:Y:S01]  /*6e00*/  UMOV UR15, 0x40000040 ;  /* 0x40000040000f7882 */ /* 0x000fe20000000000 */
        /* <DEDUP_REMOVED lines=102> */
[----:B------:R-:W-:Y:S02]  /*7470*/  R2UR UR10, R6 ;  /* 0x00000000060a72ca */ /* 0x000fe400000e0000 */
[----:B------:R-:W-:-:S11]  /*7480*/  R2UR UR11, R7 ;  /* 0x00000000070b72ca */ /* 0x000fd600000e0000 */
[----:B------:R-:W-:Y:S02]  /*7490*/  UMOV UR56, UR10 ;  /* 0x0000000a00387c82 */ /* 0x000fe40008000000 */
[----:B------:R-:W-:Y:S01]  /*74a0*/  UMOV UR57, UR11 ;  /* 0x0000000b00397c82 */ /* 0x000fe20008000000 */
[----:B------:R-:W-:Y:S01]  /*74b0*/  UMOV UR5, UR11 ;  /* 0x0000000b00057c82 */ /* 0x000fe20008000000 */
        /* <DEDUP_REMOVED lines=259> */
[----:B------:R-:W-:Y:S05]  /*84f0*/  @!P0 BRA `(.L_x_2392) ;  /* 0x0000000000048947 */ /* 0x000fea0003800000 */
[----:B------:R-:W-:Y:S01]  /*8500*/  BPT.TRAP 0x1 ;  /* 0x000000040000795c */ /* 0x000fe20000300000 */
.L_x_2392:
        /* <DEDUP_REMOVED lines=8> */
.L_x_2393:
[----:B---3--:R-:W-:Y:S05]  /*8590*/  @P1 BRA `(.L_x_2394) ;  /* 0x0000000000081947 */ /* 0x008fea0003800000 */
[----:B------:R-:W3:Y:S02]  /*85a0*/  SYNCS.PHASECHK.TRANS64.TRYWAIT P1, [UR4+0x38850], R0 ;  /* 0x03885000ff0075a7 */ /* 0x000ee40008020144 */
[----:B---3--:R-:W-:Y:S05]  /*85b0*/  @!P1 BRA `(.L_x_2395) ;  /* 0x0000011400d49947 */ /* 0x008fea0003800000 */
.L_x_2394:
        /* <DEDUP_REMOVED lines=37> */
.L_x_2396:
[----:B------:R-:W-:Y:S01]  /*8810*/  R2UR UR6, R213 ;  /* 0x00000000d50672ca */ /* 0x000fe200000e0000 */
[----:B------:R-:W-:Y:S01]  /*8820*/  UIADD3 UR61, UR61, 0x38840, URZ ;  /* 0x000388403d3d7890 */ /* 0x000fe2000fffe03f */
[----:B------:R-:W-:Y:S02]  /*8830*/  R2UR UR5, R215 ;  /* 0x00000000d70572ca */ /* 0x000fe400000e0000 */
[----:B------:R-:W-:Y:S02]  /*8840*/  R2UR UR10, R22 ;  /* 0x00000000160a72ca */ /* 0x000fe400000e0000 */
[----:B------:R-:W-:Y:S02]  /*8850*/  R2UR UR7, R212 ;  /* 0x00000000d40772ca */ /* 0x000fe400000e0000 */
[----:B------:R-:W-:-:S04]  /*8860*/  LOP3.LUT R16, R16, 0xfffffbff, RZ, 0xc0, !PT ;  /* 0xfffffbff10107812 */ /* 0x000fc800078ec0ff */
[----:B------:R-:W-:Y:S01]  /*8870*/  @P0 LOP3.LUT R16, R16, 0x400, RZ, 0xfc, !PT ;  /* 0x0000040010100812 */ /* 0x000fe200078efcff */
[----:B------:R-:W-:Y:S02]  /*8880*/  UISETP.NE.AND UP0, UPT, UR6, URZ, UPT ;  /* 0x0000003f0600728c */ /* 0x000fe4000bf05270 */
[----:B01----:R-:W-:Y:S01]  /*8890*/  VIADD R3, R216, UR5 ;  /* 0x00000005d8037c36 */ /* 0x003fe20008000000 */
[----:B------:R-:W-:Y:S01]  /*88a0*/  UIMAD UR5, UR60, -0x50, URZ ;  /* 0xffffffb03c0578a4 */ /* 0x000fe2000f8e023f */
[----:B---3--:R-:W-:Y:S01]  /*88b0*/  IMAD.U32 R2, RZ, RZ, UR10 ;  /* 0x0000000aff027e24 */ /* 0x008fe2000f8e00ff */
[----:B------:R-:W-:Y:S02]  /*88c0*/  LOP3.LUT R16, R16, 0xfffff7ff, RZ, 0xc0, !PT ;  /* 0xfffff7ff10107812 */ /* 0x000fe400078ec0ff */
[----:B------:R-:W-:Y:S02]  /*88d0*/  PLOP3.LUT P1, PT, PT, PT, UP0, 0x80, 0x0 ;  /* 0x000000000000781c */ /* 0x000fe40003f2f008 */
[----:B------:R-:W-:-:S02]  /*88e0*/  PLOP3.LUT P2, PT, PT, PT, UP0, 0x80, 0x0 ;  /* 0x000000000000781c */ /* 0x000fc40003f4f008 */
[----:B------:R-:W-:-:S09]  /*88f0*/  @UP0 ULDC UR6, c[0x0][0x44c] ;  /* 0x0001130000060ab9 */ /* 0x000fd20000000800 */
[----:B--2---:R-:W-:Y:S01]  /*8900*/  @P1 IMAD.HI.U32 R0, R3, UR6, RZ ;  /* 0x0000000603001c27 */ /* 0x004fe2000f8e00ff */
[----:B------:R-:W-:-:S04]  /*8910*/  @UP0 ULDC UR6, c[0x0][0x450] ;  /* 0x0001140000060ab9 */ /* 0x000fc80000000800 */
[----:B------:R-:W-:Y:S01]  /*8920*/  @P2 SHF.R.U32.HI R3, RZ, UR6, R0 ;  /* 0x00000006ff032c19 */ /* 0x000fe20008011600 */
[----:B------:R-:W-:Y:S01]  /*8930*/  IMAD.U32 R0, RZ, RZ, UR5 ;  /* 0x00000005ff007e24 */ /* 0x000fe2000f8e00ff */
[----:B------:R-:W-:Y:S01]  /*8940*/  ULDC UR5, c[0x0][0x988] ;  /* 0x0002620000057ab9 */ /* 0x000fe20000000800 */
[----:B------:R-:W0:Y:S03]  /*8950*/  S2UR UR6, SR_CgaCtaId ;  /* 0x00000000000679c3 */ /* 0x000e260000008800 */
[----:B------:R-:W-:-:S04]  /*8960*/  IADD3 R0, -R23, 0x1, R0 ;  /* 0x0000000117007810 */ /* 0x000fc80007ffe100 */
[----:B------:R-:W-:Y:S02]  /*8970*/  IADD3 R0, -R2, UR7, R0 ;  /* 0x0000000702007c10 */ /* 0x000fe4000fffe100 */
[----:B------:R-:W1:Y:S04]  /*8980*/  SHFL.IDX PT, R2, R3, RZ, 0x1c1f ;  /* 0x001c1fff03027589 */ /* 0x000e6800000e0000 */
[----:B------:R-:W2:Y:S01]  /*8990*/  SHFL.IDX PT, R3, R3, 0x1, 0x1c1f ;  /* 0x003c1f0003037f89 */ /* 0x000ea200000e0000 */
[----:B0-----:R-:W-:Y:S01]  /*89a0*/  UPRMT UR61, UR6, 0x654, UR61 ;  /* 0x00000654063d7896 */ /* 0x001fe2000800003d */
[----:B-1----:R-:W-:-:S08]  /*89b0*/  IMAD.IADD R2, R0, 0x1, R2 ;  /* 0x0000000100027824 */ /* 0x002fd000078e0202 */
[----:B------:R-:W-:Y:S01]  /*89c0*/  SYNCS.ARRIVE.TRANS64.RED.A1T0 RZ, [UR61], RZ ;  /* 0x000000ffffff79a7 */ /* 0x000fe2000810043d */
[----:B--2---:R-:W-:Y:S01]  /*89d0*/  IMAD.IADD R0, R0, 0x1, R3 ;  /* 0x0000000100007824 */ /* 0x004fe200078e0203 */
[C---:B------:R-:W-:Y:S02]  /*89e0*/  ISETP.GT.AND P4, PT, R2.reuse, RZ, PT ;  /* 0x000000ff0200720c */ /* 0x040fe40003f84270 */
[----:B------:R-:W-:Y:S02]  /*89f0*/  ISETP.GT.AND P3, PT, R2, 0x1, PT ;  /* 0x000000010200780c */ /* 0x000fe40003f64270 */
[----:B------:R-:W-:Y:S02]  /*8a00*/  FSEL R184, R184, -INF , P4 ;  /* 0xff800000b8b87808 */ /* 0x000fe40002000000 */
[----:B------:R-:W-:Y:S02]  /*8a10*/  FSEL R185, R185, -INF , P3 ;  /* 0xff800000b9b97808 */ /* 0x000fe40001800000 */
[----:B------:R-:W-:-:S02]  /*8a20*/  ISETP.GT.AND P2, PT, R2, 0x8, PT ;  /* 0x000000080200780c */ /* 0x000fc40003f44270 */
[C---:B------:R-:W-:Y:S02]  /*8a30*/  ISETP.GT.AND P6, PT, R2.reuse, 0x9, PT ;  /* 0x000000090200780c */ /* 0x040fe40003fc4270 */
[C---:B------:R-:W-:Y:S02]  /*8a40*/  ISETP.GT.AND P1, PT, R2.reuse, 0x10, PT ;  /* 0x000000100200780c */ /* 0x040fe40003f24270 */
[C---:B------:R-:W-:Y:S02]  /*8a50*/  ISETP.GT.AND P5, PT, R2.reuse, 0x11, PT ;  /* 0x000000110200780c */ /* 0x040fe40003fa4270 */
[C---:B------:R-:W-:Y:S02]  /*8a60*/  ISETP.GT.AND P4, PT, R2.reuse, 0x18, PT ;  /* 0x000000180200780c */ /* 0x040fe40003f84270 */
[----:B------:R-:W-:Y:S02]  /*8a70*/  ISETP.GT.AND P3, PT, R2, 0x19, PT ;  /* 0x000000190200780c */ /* 0x000fe40003f64270 */
[----:B------:R-:W-:-:S02]  /*8a80*/  FSEL R188, R188, -INF , P2 ;  /* 0xff800000bcbc7808 */ /* 0x000fc40001000000 */
[----:B------:R-:W-:Y:S02]  /*8a90*/  FSEL R189, R189, -INF , P6 ;  /* 0xff800000bdbd7808 */ /* 0x000fe40003000000 */
[----:B------:R-:W-:Y:S02]  /*8aa0*/  FSEL R176, R176, -INF , P1 ;  /* 0xff800000b0b07808 */ /* 0x000fe40000800000 */
[----:B------:R-:W-:Y:S02]  /*8ab0*/  FSEL R177, R177, -INF , P5 ;  /* 0xff800000b1b17808 */ /* 0x000fe40002800000 */
        /* <DEDUP_REMOVED lines=20> */
[----:B------:R-:W-:-:S02]  /*8c00*/  FMNMX.FTZ R2, R184, R228, !PT ;  /* 0x000000e4b8027209 */ /* 0x000fc40007810000 */
[----:B------:R-:W-:Y:S02]  /*8c10*/  FSEL R164, R164, -INF , P2 ;  /* 0xff800000a4a47808 */ /* 0x000fe40001000000 */
[----:B------:R-:W-:Y:S02]  /*8c20*/  FMNMX.FTZ R2, R185, R2, !PT ;  /* 0x00000002b9027209 */ /* 0x000fe40007810000 */
[----:B------:R-:W-:Y:S02]  /*8c30*/  FSEL R165, R165, -INF , P6 ;  /* 0xff800000a5a57808 */ /* 0x000fe40003000000 */
[----:B------:R-:W-:Y:S02]  /*8c40*/  FMNMX.FTZ R2, R188, R2, !PT ;  /* 0x00000002bc027209 */ /* 0x000fe40007810000 */
[----:B------:R-:W-:Y:S02]  /*8c50*/  FSEL R152, R152, -INF , P1 ;  /* 0xff80000098987808 */ /* 0x000fe40000800000 */
[----:B------:R-:W-:-:S02]  /*8c60*/  FMNMX.FTZ R2, R189, R2, !PT ;  /* 0x00000002bd027209 */ /* 0x000fc40007810000 */
[----:B------:R-:W-:Y:S02]  /*8c70*/  FSEL R153, R153, -INF , P5 ;  /* 0xff80000099997808 */ /* 0x000fe40002800000 */
[----:B------:R-:W-:Y:S02]  /*8c80*/  FMNMX.FTZ R2, R176, R2, !PT ;  /* 0x00000002b0027209 */ /* 0x000fe40007810000 */
[----:B------:R-:W-:Y:S02]  /*8c90*/  FSEL R156, R156, -INF , P4 ;  /* 0xff8000009c9c7808 */ /* 0x000fe40002000000 */
[----:B------:R-:W-:Y:S02]  /*8ca0*/  FMNMX.FTZ R2, R177, R2, !PT ;  /* 0x00000002b1027209 */ /* 0x000fe40007810000 */
[----:B------:R-:W-:Y:S02]  /*8cb0*/  FSEL R157, R157, -INF , P3 ;  /* 0xff8000009d9d7808 */ /* 0x000fe40001800000 */
[----:B------:R-:W-:-:S02]  /*8cc0*/  FMNMX.FTZ R2, R180, R2, !PT ;  /* 0x00000002b4027209 */ /* 0x000fc40007810000 */
[----:B------:R-:W-:Y:S02]  /*8cd0*/  ISETP.GT.AND P2, PT, R0, RZ, PT ;  /* 0x000000ff0000720c */ /* 0x000fe40003f44270 */
[----:B------:R-:W-:Y:S02]  /*8ce0*/  FMNMX.FTZ R2, R181, R2, !PT ;  /* 0x00000002b5027209 */ /* 0x000fe40007810000 */
[----:B------:R-:W-:Y:S02]  /*8cf0*/  FSEL R186, R186, -INF , P2 ;  /* 0xff800000baba7808 */ /* 0x000fe40001000000 */
        /* <DEDUP_REMOVED lines=8> */
[----:B------:R-:W-:-:S02]  /*8d80*/  FMNMX.FTZ R2, R160, R2, !PT ;  /* 0x00000002a0027209 */ /* 0x000fc40007810000 */
[----:B------:R-:W-:Y:S02]  /*8d90*/  ISETP.GT.AND P2, PT, R0, 0x9, PT ;  /* 0x000000090000780c */ /* 0x000fe40003f44270 */
[----:B------:R-:W-:Y:S02]  /*8da0*/  FMNMX.FTZ R2, R161, R2, !PT ;  /* 0x00000002a1027209 */ /* 0x000fe40007810000 */
[----:B------:R-:W-:Y:S02]  /*8db0*/  FSEL R191, R191, -INF , P2 ;  /* 0xff800000bfbf7808 */ /* 0x000fe40001000000 */
[----:B------:R-:W-:Y:S02]  /*8dc0*/  FMNMX.FTZ R2, R164, R2, !PT ;  /* 0x00000002a4027209 */ /* 0x000fe40007810000 */
[----:B------:R-:W-:Y:S02]  /*8dd0*/  ISETP.GT.AND P2, PT, R0, 0x10, PT ;  /* 0x000000100000780c */ /* 0x000fe40003f44270 */
        /* <DEDUP_REMOVED lines=9> */
[C---:B------:R-:W-:Y:S02]  /*8e70*/  ISETP.GT.AND P1, PT, R0.reuse, 0x21, PT ;  /* 0x000000210000780c */ /* 0x040fe40003f24270 */
[----:B------:R-:W-:Y:S01]  /*8e80*/  ISETP.GT.AND P2, PT, R0, 0x18, PT ;  /* 0x000000180000780c */ /* 0x000fe20003f44270 */
[----:B------:R-:W0:Y:S01]  /*8e90*/  SHFL.BFLY PT, R3, R2, 0x2, 0x1f ;  /* 0x0c401f0002037f89 */ /* 0x000e2200000e0000 */
[----:B------:R-:W-:Y:S02]  /*8ea0*/  FSEL R171, R171, -INF , P1 ;  /* 0xff800000abab7808 */ /* 0x000fe40000800000 */
[----:B------:R-:W-:-:S02]  /*8eb0*/  FSEL R182, R182, -INF , P2 ;  /* 0xff800000b6b67808 */ /* 0x000fc40001000000 */
[C---:B------:R-:W-:Y:S02]  /*8ec0*/  ISETP.GT.AND P1, PT, R0.reuse, 0x39, PT ;  /* 0x000000390000780c */ /* 0x040fe40003f24270 */
[----:B------:R-:W-:Y:S02]  /*8ed0*/  ISETP.GT.AND P2, PT, R0, 0x19, PT ;  /* 0x000000190000780c */ /* 0x000fe40003f44270 */
[----:B------:R-:W-:Y:S02]  /*8ee0*/  @P0 LOP3.LUT R16, R16, 0x800, RZ, 0xfc, !PT ;  /* 0x0000080010100812 */ /* 0x000fe400078efcff */
[----:B------:R-:W-:Y:S02]  /*8ef0*/  FSEL R183, R183, -INF , P2 ;  /* 0xff800000b7b77808 */ /* 0x000fe40001000000 */
[----:B------:R-:W-:Y:S02]  /*8f00*/  ISETP.GT.AND P2, PT, R0, 0x20, PT ;  /* 0x000000200000780c */ /* 0x000fe40003f44270 */
[----:B------:R-:W-:-:S02]  /*8f10*/  LOP3.LUT R16, R16, 0xffffefff, RZ, 0xc0, !PT ;  /* 0xffffefff10107812 */ /* 0x000fc400078ec0ff */
[----:B------:R-:W-:Y:S02]  /*8f20*/  FSEL R170, R170, -INF , P2 ;  /* 0xff800000aaaa7808 */ /* 0x000fe40001000000 */
[----:B------:R-:W-:Y:S02]  /*8f30*/  @P1 LOP3.LUT R16, R16, 0x1000, RZ, 0xfc, !PT ;  /* 0x0000100010101812 */ /* 0x000fe400078efcff */
[C---:B------:R-:W-:Y:S02]  /*8f40*/  ISETP.GT.AND P1, PT, R0.reuse, 0x28, PT ;  /* 0x000000280000780c */ /* 0x040fe40003f24270 */
[----:B------:R-:W-:Y:S02]  /*8f50*/  ISETP.GT.AND P0, PT, R0, 0x29, PT ;  /* 0x000000290000780c */ /* 0x000fe40003f04270 */
[----:B0-----:R-:W-:Y:S02]  /*8f60*/  FMNMX.FTZ R3, R2, R3, !PT ;  /* 0x0000000302037209 */ /* 0x001fe40007810000 */
[----:B------:R-:W-:-:S02]  /*8f70*/  FSEL R174, R174, -INF , P1 ;  /* 0xff800000aeae7808 */ /* 0x000fc40000800000 */
[----:B------:R-:W-:Y:S01]  /*8f80*/  FSEL R175, R175, -INF , P0 ;  /* 0xff800000afaf7808 */ /* 0x000fe20000000000 */
[----:B------:R-:W0:Y:S01]  /*8f90*/  SHFL.BFLY PT, R2, R3, 0x1, 0x1f ;  /* 0x0c201f0003027f89 */ /* 0x000e2200000e0000 */
[----:B------:R-:W-:Y:S02]  /*8fa0*/  LOP3.LUT P0, RZ, R16, 0x800, RZ, 0xc0, !PT ;  /* 0x0000080010ff7812 */ /* 0x000fe4000780c0ff */
[C---:B------:R-:W-:Y:S02]  /*8fb0*/  ISETP.GT.AND P2, PT, R0.reuse, 0x40, PT ;  /* 0x000000400000780c */ /* 0x040fe40003f44270 */
[C---:B------:R-:W-:Y:S02]  /*8fc0*/  ISETP.GT.AND P3, PT, R0.reuse, 0x41, PT ;  /* 0x000000410000780c */ /* 0x040fe40003f64270 */
[C---:B------:R-:W-:Y:S02]  /*8fd0*/  ISETP.GT.AND P4, PT, R0.reuse, 0x48, PT ;  /* 0x000000480000780c */ /* 0x040fe40003f84270 */
[----:B------:R-:W-:-:S02]  /*8fe0*/  ISETP.GT.AND P5, PT, R0, 0x49, PT ;  /* 0x000000490000780c */ /* 0x000fc40003fa4270 */
[----:B------:R-:W-:Y:S02]  /*8ff0*/  FSEL R162, R162, -INF , P0 ;  /* 0xff800000a2a27808 */ /* 0x000fe40000000000 */
[----:B------:R-:W-:Y:S02]  /*9000*/  LOP3.LUT P1, RZ, R16, 0x1000, RZ, 0xc0, !PT ;  /* 0x0000100010ff7812 */ /* 0x000fe4000782c0ff */
[----:B------:R-:W-:Y:S02]  /*9010*/  FSEL R154, R154, -INF , P2 ;  /* 0xff8000009a9a7808 */ /* 0x000fe40001000000 */
[----:B------:R-:W-:Y:S02]  /*9020*/  FSEL R167, R167, -INF , P1 ;  /* 0xff800000a7a77808 */ /* 0x000fe40000800000 */
[----:B------:R-:W-:Y:S02]  /*9030*/  FSEL R155, R155, -INF , P3 ;  /* 0xff8000009b9b7808 */ /* 0x000fe40001800000 */
[----:B------:R-:W-:-:S02]  /*9040*/  FSEL R158, R158, -INF , P4 ;  /* 0xff8000009e9e7808 */ /* 0x000fc40002000000 */
[----:B------:R-:W-:Y:S02]  /*9050*/  FSEL R159, R159, -INF , P5 ;  /* 0xff8000009f9f7808 */ /* 0x000fe40002800000 */
[----:B0-----:R-:W-:Y:S02]  /*9060*/  FMNMX.FTZ R3, R3, R2, !PT ;  /* 0x0000000203037209 */ /* 0x001fe40007810000 */
[----:B------:R-:W-:Y:S02]  /*9070*/  LOP3.LUT P0, RZ, R16, 0x400, RZ, 0xc0, !PT ;  /* 0x0000040010ff7812 */ /* 0x000fe4000780c0ff */
[C---:B------:R-:W-:Y:S01]  /*9080*/  FSETP.NEU.FTZ.AND P6, PT, R3.reuse, -INF , PT ;  /* 0xff8000000300780b */ /* 0x040fe20003fdd000 */
[----:B------:R-:W-:-:S03]  /*9090*/  FMUL.FTZ R4, R3, UR5 ;  /* 0x0000000503047c20 */ /* 0x000fc60008410000 */
[----:B------:R-:W-:Y:S02]  /*90a0*/  FSEL R2, R3, RZ, P6 ;  /* 0x000000ff03027208 */ /* 0x000fe40003000000 */
[----:B------:R-:W-:Y:S02]  /*90b0*/  FSEL R4, R4, RZ, P6 ;  /* 0x000000ff04047208 */ /* 0x000fe40003000000 */
[----:B------:R-:W-:Y:S01]  /*90c0*/  ISETP.GT.AND P6, PT, R0, 0x31, PT ;  /* 0x000000310000780c */ /* 0x000fe20003fc4270 */
[----:B------:R-:W-:Y:S02]  /*90d0*/  FADD.FTZ R2, -R2, R228 ;  /* 0x000000e402027221 */ /* 0x000fe40000010100 */
        /* <DEDUP_REMOVED lines=20> */
[----:B------:R-:W-:Y:S01]  /*9220*/  FMNMX.FTZ R4, R186, R227, !PT ;  /* 0x000000e3ba047209 */ /* 0x000fe20007810000 */
[----:B------:R-:W-:Y:S01]  /*9230*/  FMUL.FTZ R2, R2, UR5 ;  /* 0x0000000502027c20 */ /* 0x000fe20008410000 */
[----:B------:R-:W-:Y:S01]  /*9240*/  FSEL R163, R163, -INF , P6 ;  /* 0xff800000a3a37808 */ /* 0x000fe20003000000 */
[----:B------:R-:W-:Y:S01]  /*9250*/  MUFU.EX2 R184, R184 ;  /* 0x000000b800b87308 */ /* 0x000fe20000000800 */
[----:B------:R-:W-:-:S02]  /*9260*/  FMNMX.FTZ R4, R187, R4, !PT ;  /* 0x00000004bb047209 */ /* 0x000fc40007810000 */
[----:B------:R-:W-:Y:S02]  /*9270*/  ISETP.GT.AND P6, PT, R0, 0x38, PT ;  /* 0x000000380000780c */ /* 0x000fe40003fc4270 */
[----:B------:R-:W-:Y:S02]  /*9280*/  FMNMX.FTZ R4, R190, R4, !PT ;  /* 0x00000004be047209 */ /* 0x000fe40007810000 */
[----:B------:R-:W-:Y:S01]  /*9290*/  FSEL R166, R166, -INF , P6 ;  /* 0xff800000a6a67808 */ /* 0x000fe20003000000 */
[----:B------:R-:W-:Y:S01]  /*92a0*/  MUFU.EX2 R185, R185 ;  /* 0x000000b900b97308 */ /* 0x000fe20000000800 */
[----:B------:R-:W-:-:S04]  /*92b0*/  FMNMX.FTZ R4, R191, R4, !PT ;  /* 0x00000004bf047209 */ /* 0x000fc80007810000 */
[----:B------:R-:W-:-:S03]  /*92c0*/  FMNMX.FTZ R4, R178, R4, !PT ;  /* 0x00000004b2047209 */ /* 0x000fc60007810000 */
        /* <DEDUP_REMOVED lines=22> */
[----:B------:R-:W-:-:S05]  /*9430*/  FMNMX.FTZ R4, R159, R0, !PT ;  /* 0x000000009f047209 */ /* 0x000fca0007810000 */
[----:B------:R-:W0:Y:S02]  /*9440*/  SHFL.BFLY PT, R0, R4, 0x2, 0x1f ;  /* 0x0c401f0004007f89 */ /* 0x000e2400000e0000 */
        /* <DEDUP_REMOVED lines=16> */
[----:B------:R-:W-:Y:S01]  /*9550*/  MUFU.EX2 R156, R156 ;  /* 0x0000009c009c7308 */ /* 0x000fe20000000800 */
[--C-:B------:R-:W-:Y:S01]  /*9560*/  FFMA.FTZ R186, R186, UR5, -R0.reuse ;  /* 0x00000005baba7c23 */ /* 0x100fe20008010800 */
[--C-:B------:R-:W-:Y:S01]  /*9570*/  FFMA.FTZ R187, R187, UR5, -R0.reuse ;  /* 0x00000005bbbb7c23 */ /* 0x100fe20008010800 */
[----:B------:R-:W-:Y:S01]  /*9580*/  FMUL.FTZ R192, R192, UR5 ;  /* 0x00000005c0c07c20 */ /* 0x000fe20008410000 */
        /* <DEDUP_REMOVED lines=18> */
[----:B------:R-:W-:Y:S08]  /*96b0*/  MUFU.EX2 R186, R186 ;  /* 0x000000ba00ba7308 */ /* 0x000ff00000000800 */
[----:B------:R-:W0:Y:S08]  /*96c0*/  MUFU.EX2 R0, R2 ;  /* 0x0000000200007308 */ /* 0x000e300000000800 */
[----:B------:R-:W1:Y:S08]  /*96d0*/  MUFU.EX2 R2, R192 ;  /* 0x000000c000027308 */ /* 0x000e700000000800 */
[----:B------:R-:W2:Y:S01]  /*96e0*/  MUFU.EX2 R187, R187 ;  /* 0x000000bb00bb7308 */ /* 0x000ea20000000800 */
[----:B0-----:R-:W-:-:S04]  /*96f0*/  FFMA.FTZ R19, R0, R19, R184 ;  /* 0x0000001300137223 */ /* 0x001fc800000100b8 */
[----:B------:R-:W-:-:S03]  /*9700*/  FADD.FTZ R19, R185, R19 ;  /* 0x00000013b9137221 */ /* 0x000fc60000010000 */
[----:B------:R-:W0:Y:S01]  /*9710*/  MUFU.EX2 R190, R190 ;  /* 0x000000be00be7308 */ /* 0x000e220000000800 */
[----:B-1----:R-:W-:-:S07]  /*9720*/  FFMA.FTZ R5, R2, R5, R186 ;  /* 0x0000000502057223 */ /* 0x002fce00000100ba */
        /* <DEDUP_REMOVED lines=57> */
.L_x_2397:
[----:B------:R-:W0:Y:S01]  /*9ac0*/  S2UR UR7, SR_CgaCtaId ;  /* 0x00000000000779c3 */ /* 0x000e220000008800 */
[----:B------:R-:W-:Y:S01]  /*9ad0*/  R2UR UR6, R21 ;  /* 0x00000000150672ca */ /* 0x000fe200000e0000 */
[----:B------:R-:W-:Y:S01]  /*9ae0*/  UIADD3 UR4, UR4, 0x38860, URZ ;  /* 0x0003886004047890 */ /* 0x000fe2000fffe03f */
[----:B------:R-:W-:Y:S01]  /*9af0*/  F2FP.F16.F32.PACK_AB R208, R185, R184 ;  /* 0x000000b8b9d0723e */ /* 0x000fe200000000ff */
[----:B------:R-:W-:Y:S01]  /*9b00*/  UMOV UR37, UR36 ;  /* 0x0000002400257c82 */ /* 0x000fe20008000000 */
[----:B------:R-:W-:Y:S01]  /*9b10*/  F2FP.F16.F32.PACK_AB R209, R187, R186 ;  /* 0x000000babbd1723e */ /* 0x000fe200000000ff */
[----:B------:R-:W-:Y:S01]  /*9b20*/  IMAD.MOV.U32 R227, RZ, RZ, R4 ;  /* 0x000000ffffe37224 */ /* 0x000fe200078e0004 */
[----:B------:R-:W-:Y:S01]  /*9b30*/  F2FP.F16.F32.PACK_AB R210, R189, R188 ;  /* 0x000000bcbdd2723e */ /* 0x000fe200000000ff */
[----:B------:R-:W-:Y:S01]  /*9b40*/  IMAD.MOV.U32 R228, RZ, RZ, R3 ;  /* 0x000000ffffe47224 */ /* 0x000fe200078e0003 */
[----:B------:R-:W-:Y:S02]  /*9b50*/  F2FP.F16.F32.PACK_AB R211, R191, R190 ;  /* 0x000000bebfd3723e */ /* 0x000fe400000000ff */
[----:B------:R-:W-:-:S02]  /*9b60*/  F2FP.F16.F32.PACK_AB R204, R177, R176 ;  /* 0x000000b0b1cc723e */ /* 0x000fc400000000ff */
[----:B------:R-:W-:Y:S01]  /*9b70*/  F2FP.F16.F32.PACK_AB R205, R179, R178 ;  /* 0x000000b2b3cd723e */ /* 0x000fe200000000ff */
[----:B------:R-:W-:Y:S01]  /*9b80*/  UISETP.GT.AND UP0, UPT, UR60, UR6, UPT ;  /* 0x000000063c00728c */ /* 0x000fe2000bf04270 */
[----:B------:R-:W-:Y:S01]  /*9b90*/  F2FP.F16.F32.PACK_AB R206, R181, R180 ;  /* 0x000000b4b5ce723e */ /* 0x000fe200000000ff */
[----:B------:R-:W-:Y:S01]  /*9ba0*/  UIADD3 UR60, UR60, -0x1, URZ ;  /* 0xffffffff3c3c7890 */ /* 0x000fe2000fffe03f */
[----:B------:R-:W-:Y:S02]  /*9bb0*/  F2FP.F16.F32.PACK_AB R207, R183, R182 ;  /* 0x000000b6b7cf723e */ /* 0x000fe400000000ff */
[----:B------:R-:W-:Y:S02]  /*9bc0*/  F2FP.F16.F32.PACK_AB R200, R169, R168 ;  /* 0x000000a8a9c8723e */ /* 0x000fe400000000ff */
[----:B------:R-:W-:Y:S02]  /*9bd0*/  PLOP3.LUT P1, PT, PT, PT, UP0, 0x80, 0x0 ;  /* 0x000000000000781c */ /* 0x000fe40003f2f008 */
        /* <DEDUP_REMOVED lines=15> */
[----:B------:R-:W-:Y:S06]  /*9cd0*/  @P1 BRA `(.L_x_2398) ;  /* 0xffffffc000781947 */ /* 0x000fec000383ffff */
.L_x_2387:
[----:B------:R-:W-:-:S13]  /*9ce0*/  R2UR UR4, R214 ;  /* 0x00000000d60472ca */ /* 0x000fda00000e0000 */
[----:B------:R-:W-:-:S06]  /*9cf0*/  UISETP.GE.AND UP0, UPT, UR60, UR4, UPT ;  /* 0x000000043c00728c */ /* 0x000fcc000bf06270 */
[----:B------:R-:W-:-:S13]  /*9d00*/  PLOP3.LUT P1, PT, PT, PT, UP0, 0x80, 0x0 ;  /* 0x000000000000781c */ /* 0x000fda0003f2f008 */
[----:B------:R-:W-:Y:S05]  /*9d10*/  @!P1 BRA `(.L_x_2399) ;  /* 0x0000003400c09947 */ /* 0x000fea0003800000 */
[----:B------:R-:W-:Y:S01]  /*9d20*/  R2UR UR61, R18 ;  /* 0x00000000123d72ca */ /* 0x000fe200000e0000 */
[----:B------:R-:W-:Y:S01]  /*9d30*/  IMAD.MOV.U32 R21, RZ, RZ, R4 ;  /* 0x000000ffff157224 */ /* 0x000fe200078e0004 */
[----:B------:R-:W-:Y:S01]  /*9d40*/  UMOV UR37, UR36 ;  /* 0x0000002400257c82 */ /* 0x000fe20008000000 */
[----:B------:R-:W-:-:S12]  /*9d50*/  IMAD.MOV.U32 R22, RZ, RZ, R3 ;  /* 0x000000ffff167224 */ /* 0x000fd800078e0003 */
.L_x_2410:
        /* <DEDUP_REMOVED lines=8> */
.L_x_2400:
        /* <DEDUP_REMOVED lines=8> */
.L_x_2401:
[----:B-1----:R-:W-:Y:S05]  /*9e60*/  @P1 BRA `(.L_x_2402) ;  /* 0x0000000000081947 */ /* 0x002fea0003800000 */
[----:B------:R-:W1:Y:S02]  /*9e70*/  SYNCS.PHASECHK.TRANS64.TRYWAIT P1, [UR4+0x38830], R3 ;  /* 0x03883003ff0075a7 */ /* 0x000e640008020144 */
[----:B-1----:R-:W-:Y:S05]  /*9e80*/  @!P1 BRA `(.L_x_2403) ;  /* 0x000000fc00b89947 */ /* 0x002fea0003800000 */
.L_x_2402:
        /* <DEDUP_REMOVED lines=25> */
[----:B------:R-:W-:Y:S01]  /*a020*/  UMOV UR56, UR6 ;  /* 0x0000000600387c82 */ /* 0x000fe20008000000 */
[----:B------:R-:W-:Y:S01]  /*a030*/  UMOV UR57, UR7 ;  /* 0x0000000700397c82 */ /* 0x000fe20008000000 */
        /* <DEDUP_REMOVED lines=57> */
[----:B------:R-:W-:Y:S01]  /*a3d0*/  UMOV UR56, UR6 ;  /* 0x0000000600387c82 */ /* 0x000fe20008000000 */
[----:B------:R-:W-:Y:S01]  /*a3e0*/  UMOV UR57, UR7 ;  /* 0x0000000700397c82 */ /* 0x000fe20008000000 */
        /* <DEDUP_REMOVED lines=506> */
.L_x_2404:
[----:B------:R-:W-:Y:S01]  /*c390*/  R2UR UR4, R17 ;  /* 0x00000000110472ca */ /* 0x000fe200000e0000 */
[----:B------:R-:W-:-:S05]  /*c3a0*/  IMAD.U32 R0, RZ, RZ, UR61 ;  /* 0x0000003dff007e24 */ /* 0x000fca000f8e00ff */
[----:B------:R-:W-:-:S07]  /*c3b0*/  SHF.L.U32 R0, R0, 0x1f, RZ ;  /* 0x0000001f00007819 */ /* 0x000fce00000006ff */
[----:B------:R-:W-:-:S09]  /*c3c0*/  ULEA UR4, UR37, UR4, 0x3 ;  /* 0x0000000425047291 */ /* 0x000fd2000f8e183f */
[----:B------:R2:W3:Y:S01]  /*c3d0*/  SYNCS.PHASECHK.TRANS64.TRYWAIT P1, [UR4+0x38850], R0 ;  /* 0x03885000ff0075a7 */ /* 0x0004e20008020144 */
[----:B------:R-:W-:Y:S05]  /*c3e0*/  @!P0 BRA `(.L_x_2405) ;  /* 0x0000000000048947 */ /* 0x000fea0003800000 */
[----:B------:R-:W-:Y:S01]  /*c3f0*/  BPT.TRAP 0x1 ;  /* 0x000000040000795c */ /* 0x000fe20000300000 */
.L_x_2405:
[----:B---3--:R-:W-:Y:S05]  /*c400*/  @P1 BRA `(.L_x_2406) ;  /* 0x0000000000081947 */ /* 0x008fea0003800000 */
[----:B------:R-:W3:Y:S02]  /*c410*/  SYNCS.PHASECHK.TRANS64.TRYWAIT P1, [UR4+0x38850], R0 ;  /* 0x03885000ff0075a7 */ /* 0x000ee40008020144 */
[----:B---3--:R-:W-:Y:S05]  /*c420*/  @!P1 BRA `(.L_x_2407) ;  /* 0x000000d800689947 */ /* 0x008fea0003800000 */
.L_x_2406:
        /* <DEDUP_REMOVED lines=37> */
.L_x_2408:
[----:B--23--:R-:W-:Y:S01]  /*c680*/  FMNMX.FTZ R0, R184, R22, !PT ;  /* 0x00000016b8007209 */ /* 0x00cfe20007810000 */
[----:B------:R-:W-:Y:S01]  /*c690*/  ULDC UR5, c[0x0][0x988] ;  /* 0x0002620000057ab9 */ /* 0x000fe20000000800 */
[----:B------:R-:W2:Y:S01]  /*c6a0*/  S2UR UR7, SR_CgaCtaId ;  /* 0x00000000000779c3 */ /* 0x000ea20000008800 */
[----:B------:R-:W-:Y:S02]  /*c6b0*/  R2UR UR6, R17 ;  /* 0x00000000110672ca */ /* 0x000fe400000e0000 */
[----:B------:R-:W-:-:S04]  /*c6c0*/  FMNMX.FTZ R0, R185, R0, !PT ;  /* 0x00000000b9007209 */ /* 0x000fc80007810000 */
[----:B------:R-:W-:-:S04]  /*c6d0*/  FMNMX.FTZ R0, R188, R0, !PT ;  /* 0x00000000bc007209 */ /* 0x000fc80007810000 */
[----:B------:R-:W-:-:S03]  /*c6e0*/  FMNMX.FTZ R0, R189, R0, !PT ;  /* 0x00000000bd007209 */ /* 0x000fc60007810000 */
[----:B------:R-:W-:Y:S01]  /*c6f0*/  ULEA UR6, UR36, UR6, 0x3 ;  /* 0x0000000624067291 */ /* 0x000fe2000f8e183f */
[----:B------:R-:W-:-:S03]  /*c700*/  FMNMX.FTZ R0, R176, R0, !PT ;  /* 0x00000000b0007209 */ /* 0x000fc60007810000 */
[----:B------:R-:W-:Y:S01]  /*c710*/  UIADD3 UR6, UR6, 0x38840, URZ ;  /* 0x0003884006067890 */ /* 0x000fe2000fffe03f */
        /* <DEDUP_REMOVED lines=20> */
[----:B01----:R-:W0:Y:S01]  /*c860*/  SHFL.BFLY PT, R3, R2, 0x1, 0x1f ;  /* 0x0c201f0002037f89 */ /* 0x003e2200000e0000 */
        /* <DEDUP_REMOVED lines=154> */
.L_x_2409:
[----:B------:R-:W0:Y:S01]  /*d210*/  S2UR UR7, SR_CgaCtaId ;  /* 0x00000000000779c3 */ /* 0x000e220000008800 */
[----:B------:R-:W-:Y:S01]  /*d220*/  R2UR UR6, R214 ;  /* 0x00000000d60672ca */ /* 0x000fe200000e0000 */
[----:B------:R-:W-:Y:S01]  /*d230*/  UIADD3 UR4, UR4, 0x38860, URZ ;  /* 0x0003886004047890 */ /* 0x000fe2000fffe03f */
[----:B------:R-:W-:Y:S01]  /*d240*/  R2UR UR61, R18 ;  /* 0x00000000123d72ca */ /* 0x000fe200000e0000 */
        /* <DEDUP_REMOVED lines=21> */
[----:B------:R-:W-:Y:S02]  /*d3a0*/  F2FP.F16.F32.PACK_AB R197, R163, R162 ;  /* 0x000000a2a3c5723e */ /* 0x000fe400000000ff */
[----:B------:R-:W-:Y:S02]  /*d3b0*/  F2FP.F16.F32.PACK_AB R198, R165, R164 ;  /* 0x000000a4a5c6723e */ /* 0x000fe400000000ff */
[----:B------:R-:W-:-:S02]  /*d3c0*/  F2FP.F16.F32.PACK_AB R199, R167, R166 ;  /* 0x000000a6a7c7723e */ /* 0x000fc400000000ff */
[----:B------:R-:W-:Y:S02]  /*d3d0*/  F2FP.F16.F32.PACK_AB R192, R153, R152 ;  /* 0x0000009899c0723e */ /* 0x000fe400000000ff */
[----:B------:R-:W-:Y:S02]  /*d3e0*/  F2FP.F16.F32.PACK_AB R193, R155, R154 ;  /* 0x0000009a9bc1723e */ /* 0x000fe400000000ff */
[----:B------:R-:W-:Y:S02]  /*d3f0*/  F2FP.F16.F32.PACK_AB R194, R157, R156 ;  /* 0x0000009c9dc2723e */ /* 0x000fe400000000ff */
[----:B------:R-:W-:Y:S01]  /*d400*/  F2FP.F16.F32.PACK_AB R195, R195, R158 ;  /* 0x0000009ec3c3723e */ /* 0x000fe200000000ff */
[----:B------:R-:W-:Y:S06]  /*d410*/  @P1 BRA `(.L_x_2410) ;  /* 0xffffffc800501947 */ /* 0x000fec000383ffff */
.L_x_2399:
        /* <DEDUP_REMOVED lines=131> */
.L_x_2411:
        /* <DEDUP_REMOVED lines=8> */
.L_x_2412:
[----:B-1----:R-:W-:Y:S05]  /*dcd0*/  @P1 BRA `(.L_x_2413) ;  /* 0x0000000000081947 */ /* 0x002fea0003800000 */
[----:B------:R-:W1:Y:S02]  /*dce0*/  SYNCS.PHASECHK.TRANS64.TRYWAIT P1, [UR8+0x38850], R0 ;  /* 0x03885000ff0075a7 */ /* 0x000e640008020148 */
[----:B-1----:R-:W-:Y:S05]  /*dcf0*/  @!P1 BRA `(.L_x_2414) ;  /* 0x000000c0004c9947 */ /* 0x002fea0003800000 */
.L_x_2413:
[----:B------:R-:W-:Y:S01]  /*dd00*/  R2UR UR4, R17 ;  /* 0x00000000110472ca */ /* 0x000fe200000e0000 */
[----:B------:R-:W-:Y:S01]  /*dd10*/  WARPGROUP.ARRIVE ;  /* 0x00000000000079c5 */ /* 0x000fe20000000000 */
[----:B------:R-:W-:Y:S01]  /*dd20*/  UMOV UR7, 0x40000040 ;  /* 0x4000004000077882 */ /* 0x000fe20000000000 */
[----:B01----:R-:W0:Y:S01]  /*dd30*/  SHFL.BFLY PT, R0, R19, 0x2, 0x1f ;  /* 0x0c401f0013007f89 */ /* 0x003e2200000e0000 */
[----:B------:R-:W-:Y:S02]  /*dd40*/  IMAD.MOV.U32 R6, RZ, RZ, RZ ;  /* 0x000000ffff067224 */ /* 0x000fe400078e00ff */
[----:B------:R-:W-:Y:S01]  /*dd50*/  IMAD.U32 R8, RZ, RZ, UR5 ;  /* 0x00000005ff087e24 */ /* 0x000fe2000f8e00ff */
[----:B------:R-:W1:Y:S01]  /*dd60*/  SHFL.BFLY PT, R2, R5, 0x2, 0x1f ;  /* 0x0c401f0005027f89 */ /* 0x000e6200000e0000 */
[----:B------:R-:W-:-:S05]  /*dd70*/  IMAD.U32 R12, RZ, RZ, UR5 ;  /* 0x00000005ff0c7e24 */ /* 0x000fca000f8e00ff */
[----:B------:R-:W-:-:S04]  /*dd80*/  UIADD3 UR4, UR4, 0x400, URZ ;  /* 0x0000040004047890 */ /* 0x000fc8000fffe03f */
[----:B------:R-:W-:-:S04]  /*dd90*/  USHF.R.U32.HI UR4, URZ, 0x4, UR4 ;  /* 0x000000043f047899 */ /* 0x000fc80008011604 */
[----:B------:R-:W-:-:S04]  /*dda0*/  ULOP3.LUT UR4, UR4, 0x3fff, URZ, 0xc0, !UPT ;  /* 0x00003fff04047892 */ /* 0x000fc8000f8ec03f */
[----:B------:R-:W-:Y:S01]  /*ddb0*/  ULOP3.LUT UR4, UR4, 0x2800000, URZ, 0xfc, !UPT ;  /* 0x0280000004047892 */ /* 0x000fe2000f8efc3f */
[----:B0-----:R-:W-:-:S03]  /*ddc0*/  FADD.FTZ R0, R0, R19 ;  /* 0x0000001300007221 */ /* 0x001fc60000010000 */
[----:B------:R-:W-:Y:S01]  /*ddd0*/  UIMAD UR4, UR36, 0xa00, UR4 ;  /* 0x00000a00240478a4 */ /* 0x000fe2000f8e0204 */
[----:B-1----:R-:W-:Y:S01]  /*dde0*/  FADD.FTZ R2, R2, R5 ;  /* 0x0000000502027221 */ /* 0x002fe20000010000 */
[----:B------:R-:W0:Y:S01]  /*ddf0*/  SHFL.BFLY PT, R7, R0, 0x1, 0x1f ;  /* 0x0c201f0000077f89 */ /* 0x000e2200000e0000 */
[----:B------:R-:W-:-:S04]  /*de00*/  IMAD.MOV.U32 R5, RZ, RZ, RZ ;  /* 0x000000ffff057224 */ /* 0x000fc800078e00ff */
[----:B------:R-:W-:Y:S01]  /*de10*/  UMOV UR6, UR4 ;  /* 0x0000000400067c82 */ /* 0x000fe20008000000 */
[----:B------:R-:W1:Y:S01]  /*de20*/  SHFL.BFLY PT, R9, R2, 0x1, 0x1f ;  /* 0x0c201f0002097f89 */ /* 0x000e6200000e0000 */
[----:B------:R-:W-:Y:S01]  /*de30*/  HGMMA.64x256x16.F32 R24, R208, gdesc[UR4].tnspB, R24, gsb0 ;  /* 0x43e00004d0187df0 */ /* 0x000fe20008000818 */
[----:B------:R-:W-:Y:S01]  /*de40*/  UIADD3 UR6, UR4, 0x80, URZ ;  /* 0x0000008004067890 */ /* 0x000fe2000fffe03f */
[----:B------:R-:W-:Y:S01]  /*de50*/  UMOV UR7, 0x40000040 ;  /* 0x4000004000077882 */ /* 0x000fe20000000000 */
[----:B0-----:R-:W-:Y:S01]  /*de60*/  FADD.FTZ R10, R0, R7 ;  /* 0x00000007000a7221 */ /* 0x001fe20000010000 */
[----:B------:R-:W-:Y:S02]  /*de70*/  IMAD.MOV.U32 R0, RZ, RZ, -0x800000 ;  /* 0xff800000ff007424 */ /* 0x000fe400078e00ff */
[----:B-1----:R-:W-:Y:S02]  /*de80*/  FADD.FTZ R11, R2, R9 ;  /* 0x00000009020b7221 */ /* 0x002fe40000010000 */
[----:B------:R-:W-:Y:S01]  /*de90*/  FSETP.NE.FTZ.AND P1, PT, R10, RZ, PT ;  /* 0x000000ff0a00720b */ /* 0x000fe20003f35000 */
[----:B------:R-:W-:-:S02]  /*dea0*/  IMAD.MOV.U32 R2, RZ, RZ, -0x800000 ;  /* 0xff800000ff027424 */ /* 0x000fc400078e00ff */
[----:B------:R-:W-:-:S10]  /*deb0*/  FSETP.NE.FTZ.AND P2, PT, R11, RZ, PT ;  /* 0x000000ff0b00720b */ /* 0x000fd40003f55000 */
[----:B------:R-:W0:Y:S01]  /*dec0*/  @P1 MUFU.LG2 R7, R10 ;  /* 0x0000000a00071308 */ /* 0x000e220000000c00 */
[----:B------:R-:W-:Y:S02]  /*ded0*/  @P1 FMUL.FTZ R8, R8, 0.69314718246459960938 ;  /* 0x3f31721808081820 */ /* 0x000fe40000410000 */
[----:B------:R-:W-:-:S05]  /*dee0*/  @P2 FMUL.FTZ R12, R12, 0.69314718246459960938 ;  /* 0x3f3172180c0c2820 */ /* 0x000fca0000410000 */
        /* <DEDUP_REMOVED lines=31> */
.L_x_2415:
[----:B------:R-:W2:Y:S01]  /*e0e0*/  LDL.LU R3, [R1+0x34] ;  /* 0x0000340001037983 */ /* 0x000ea20000300800 */
[----:B------:R-:W0:Y:S01]  /*e0f0*/  S2UR UR6, SR_CgaCtaId ;  /* 0x00000000000679c3 */ /* 0x000e220000008800 */
[----:B------:R-:W-:Y:S01]  /*e100*/  UIADD3 UR4, UR8, 0x38860, URZ ;  /* 0x0003886008047890 */ /* 0x000fe2000fffe03f */
[-C--:B------:R-:W-:Y:S01]  /*e110*/  FMUL.FTZ R24, R24, R6.reuse ;  /* 0x0000000618187220 */ /* 0x080fe20000410000 */
        /* <DEDUP_REMOVED lines=134> */
[----:B--2---:R-:W-:-:S13]  /*e980*/  R2UR UR5, R3 ;  /* 0x00000000030572ca */ /* 0x004fda00000e0000 */
[----:B------:R-:W-:-:S06]  /*e990*/  UIADD3 UR5, UR5, 0x1, URZ ;  /* 0x0000000105057890 */ /* 0x000fcc000fffe03f */
[----:B------:R-:W-:Y:S01]  /*e9a0*/  IMAD.U32 R3, RZ, RZ, UR5 ;  /* 0x00000005ff037e24 */ /* 0x000fe2000f8e00ff */
[----:B------:R-:W-:-:S04]  /*e9b0*/  R2UR UR5, R18 ;  /* 0x00000000120572ca */ /* 0x000fc800000e0000 */
[----:B------:R0:W-:Y:S09]  /*e9c0*/  STL [R1+0x34], R3 ;  /* 0x0000340301007387 */ /* 0x0001f20000100800 */
[----:B------:R-:W-:-:S06]  /*e9d0*/  ULOP3.LUT UR5, UR5, UR4, URZ, 0x3c, !UPT ;  /* 0x0000000405057292 */ /* 0x000fcc000f8e3c3f */
[----:B0-----:R-:W-:-:S07]  /*e9e0*/  IMAD.U32 R18, RZ, RZ, UR5 ;  /* 0x00000005ff127e24 */ /* 0x001fce000f8e00ff */
.L_x_2379:
[----:B------:R-:W0:Y:S08]  /*e9f0*/  S2UR UR4, SR_CgaCtaId ;  /* 0x00000000000479c3 */ /* 0x000e300000008800 */
[----:B------:R-:W-:Y:S06]  /*ea00*/  BAR.SYNC.DEFER_BLOCKING 0x5, 0x180 ;  /* 0x0146000000007b1d */ /* 0x000fec0000010000 */
[----:B------:R-:W-:Y:S01]  /*ea10*/  UMOV UR8, 0x400 ;  /* 0x0000040000087882 */ /* 0x000fe20000000000 */
[----:B------:R-:W-:Y:S01]  /*ea20*/  BSSY B0, `(.L_x_2416) ;  /* 0x00004c6000007945 */ /* 0x000fe20003800000 */
[----:B0-----:R-:W-:-:S09]  /*ea30*/  ULEA UR8, UR4, UR8, 0x18 ;  /* 0x0000000804087291 */ /* 0x001fd2000f8ec03f */
[----:B------:R-:W0:Y:S02]  /*ea40*/  LDS.128 R4, [UR8+0x388d0] ;  /* 0x0388d008ff047984 */ /* 0x000e240008000c00 */
[----:B0-----:R-:W-:Y:S02]  /*ea50*/  R2UR UR6, R5 ;  /* 0x00000000050672ca */ /* 0x001fe400000e0000 */
[----:B------:R-:W-:Y:S02]  /*ea60*/  R2UR UR5, R6 ;  /* 0x00000000060572ca */ /* 0x000fe400000e0000 */
[----:B------:R-:W-:Y:S01]  /*ea70*/  R2UR UR7, R7 ;  /* 0x00000000070772ca */ /* 0x000fe200000e0000 */
[----:B------:R-:W-:Y:S06]  /*ea80*/  BAR.ARV 0x4, 0x180 ;  /* 0x0106000000007b1d */ /* 0x000fec0000002000 */
[----:B------:R-:W-:Y:S08]  /*ea90*/  @P0 BRA `(.L_x_2417) ;  /* 0x0000003800e80947 */ /* 0x000ff00003800000 */
[----:B------:R-:W2:Y:S01]  /*eaa0*/  LDL.LU R8, [R1+0x30] ;  /* 0x0000300001087983 */ /* 0x000ea20000300800 */
[----:B------:R-:W0:Y:S01]  /*eab0*/  S2UR UR4, SR_SWINHI ;  /* 0x00000000000479c3 */ /* 0x000e220000002f00 */
[----:B------:R-:W-:Y:S01]  /*eac0*/  IMAD.MOV.U32 R12, RZ, RZ, 0x2 ;  /* 0x00000002ff0c7424 */ /* 0x000fe200078e00ff */
[----:B------:R-:W-:Y:S01]  /*ead0*/  F2FP.F16.F32.PACK_AB R6, R29, R28 ;  /* 0x0000001c1d06723e */ /* 0x000fe200000000ff */
[----:B------:R-:W3:Y:S01]  /*eae0*/  LDL R3, [R1+0x40] ;  /* 0x0000400001037983 */ /* 0x000ee20000100800 */
[----:B------:R-:W-:Y:S01]  /*eaf0*/  F2FP.F16.F32.PACK_AB R7, R31, R30 ;  /* 0x0000001e1f07723e */ /* 0x000fe200000000ff */
[----:B------:R-:W-:Y:S01]  /*eb00*/  ULDC.64 UR16, c[0x0][0xc00] ;  /* 0x0003000000107ab9 */ /* 0x000fe20000000a00 */
[----:B------:R-:W-:Y:S01]  /*eb10*/  R2UR UR9, R220 ;  /* 0x00000000dc0972ca */ /* 0x000fe200000e0000 */
[----:B------:R-:W-:Y:S01]  /*eb20*/  ULDC.64 UR12, c[0x0][0xc00] ;  /* 0x00030000000c7ab9 */ /* 0x000fe20000000a00 */
[----:B------:R-:W4:Y:S01]  /*eb30*/  LDL R172, [R1+0x2c] ;  /* 0x00002c0001ac7983 */ /* 0x000f220000100800 */
[----:B------:R-:W-:Y:S01]  /*eb40*/  ULDC.64 UR14, c[0x0][0xc08] ;  /* 0x00030200000e7ab9 */ /* 0x000fe20000000a00 */
[----:B------:R-:W-:Y:S01]  /*eb50*/  R2UR UR20, R217 ;  /* 0x00000000d91472ca */ /* 0x000fe200000e0000 */
[----:B------:R-:W-:Y:S01]  /*eb60*/  ULDC UR22, c[0x0][0xbe8] ;  /* 0x0002fa0000167ab9 */ /* 0x000fe20000000800 */
[----:B------:R-:W-:-:S02]  /*eb70*/  R2UR UR28, R215 ;  /* 0x00000000d71c72ca */ /* 0x000fc400000e0000 */
[----:B------:R-:W-:-:S05]  /*eb80*/  R2UR UR19, R221 ;  /* 0x00000000dd1372ca */ /* 0x000fca00000e0000 */
[----:B------:R-:W-:Y:S01]  /*eb90*/  UIMAD.WIDE UR12, UR9, 0x4, UR12 ;  /* 0x00000004090c78a5 */ /* 0x000fe2000f8e020c */
[----:B------:R-:W-:Y:S01]  /*eba0*/  UMOV UR10, UR8 ;  /* 0x00000008000a7c82 */ /* 0x000fe20008000000 */
[----:B0-----:R-:W-:Y:S01]  /*ebb0*/  UMOV UR11, UR4 ;  /* 0x00000004000b7c82 */ /* 0x001fe20008000000 */
[----:B------:R-:W-:Y:S01]  /*ebc0*/  UISETP.NE.U32.AND UP0, UPT, UR14, URZ, UPT ;  /* 0x0000003f0e00728c */ /* 0x000fe2000bf05070 */
[----:B------:R-:W-:-:S03]  /*ebd0*/  ULDC UR4, c[0x0][0xad4] ;  /* 0x0002b50000047ab9 */ /* 0x000fc60000000800 */
[----:B------:R-:W-:-:S11]  /*ebe0*/  UISETP.NE.AND.EX UP0, UPT, UR15, URZ, UPT, UP0 ;  /* 0x0000003f0f00728c */ /* 0x000fd6000bf05300 */
[----:B------:R-:W-:Y:S01]  /*ebf0*/  @UP0 ULEA UR14, UP1, UR9, UR14, 0x2 ;  /* 0x0000000e090e0291 */ /* 0x000fe2000f82103f */
[----:B------:R-:W-:Y:S01]  /*ec00*/  BAR.SYNC.DEFER_BLOCKING 0x1, 0x100 ;  /* 0x0044000000007b1d */ /* 0x000fe20000010000 */
[----:B--2---:R-:W-:Y:S01]  /*ec10*/  R2UR UR18, R8 ;  /* 0x00000000081272ca */ /* 0x004fe200000e0000 */
[----:B---3--:R-:W-:-:S03]  /*ec20*/  IMAD.WIDE R12, R3, R12, UR10 ;  /* 0x0000000a030c7e25 */ /* 0x008fc6000f8e020c */
[C---:B------:R-:W-:Y:S02]  /*ec30*/  IADD3 R15, P1, R12.reuse, 0x20, RZ ;  /* 0x000000200c0f7810 */ /* 0x040fe40007f3e0ff */
[----:B------:R-:W-:Y:S02]  /*ec40*/  IADD3 R159, P4, R12, 0x60, RZ ;  /* 0x000000600c9f7810 */ /* 0x000fe40007f9e0ff */
[----:B------:R-:W-:Y:S02]  /*ec50*/  LOP3.LUT R14, R15, 0x380, RZ, 0xc0, !PT ;  /* 0x000003800f0e7812 */ /* 0x000fe400078ec0ff */
[----:B------:R-:W-:Y:S02]  /*ec60*/  LOP3.LUT R158, R159, 0x380, RZ, 0xc0, !PT ;  /* 0x000003809f9e7812 */ /* 0x000fe400078ec0ff */
[----:B------:R-:W-:Y:S02]  /*ec70*/  SHF.R.U64 R14, R14, 0x3, RZ ;  /* 0x000000030e0e7819 */ /* 0x000fe400000012ff */
[----:B------:R-:W-:-:S02]  /*ec80*/  LOP3.LUT R5, R12, 0x380, RZ, 0xc0, !PT ;  /* 0x000003800c057812 */ /* 0x000fc400078ec0ff */
[----:B------:R-:W-:Y:S01]  /*ec90*/  LOP3.LUT R14, R14, R15, RZ, 0x3c, !PT ;  /* 0x0000000f0e0e7212 */ /* 0x000fe200078e3cff */
[----:B------:R-:W-:Y:S01]  /*eca0*/  IMAD.X R15, RZ, RZ, R13, P1 ;  /* 0x000000ffff0f7224 */ /* 0x000fe200008e060d */
[----:B------:R-:W-:Y:S02]  /*ecb0*/  SHF.R.U64 R158, R158, 0x3, RZ ;  /* 0x000000039e9e7819 */ /* 0x000fe400000012ff */
[----:B------:R-:W-:Y:S02]  /*ecc0*/  SHF.R.U64 R5, R5, 0x3, RZ ;  /* 0x0000000305057819 */ /* 0x000fe400000012ff */
[C---:B------:R-:W-:Y:S02]  /*ecd0*/  IADD3 R157, P0, R12.reuse, 0x40, RZ ;  /* 0x000000400c9d7810 */ /* 0x040fe40007f1e0ff */
[C---:B------:R-:W-:Y:S02]  /*ece0*/  IADD3 R161, P3, R12.reuse, 0x4000, RZ ;  /* 0x000040000ca17810 */ /* 0x040fe40007f7e0ff */
[----:B------:R-:W-:-:S02]  /*ecf0*/  IADD3 R165, P5, R12, 0x4040, RZ ;  /* 0x000040400ca57810 */ /* 0x000fc40007fbe0ff */
[C---:B------:R-:W-:Y:S02]  /*ed00*/  IADD3 R167, P2, R12.reuse, 0x4060, RZ ;  /* 0x000040600ca77810 */ /* 0x040fe40007f5e0ff */
[C---:B------:R-:W-:Y:S02]  /*ed10*/  IADD3 R169, P1, R12.reuse, 0x8000, RZ ;  /* 0x000080000ca97810 */ /* 0x040fe40007f3e0ff */
[----:B------:R-:W-:Y:S02]  /*ed20*/  IADD3 R163, P6, R12, 0x4020, RZ ;  /* 0x000040200ca37810 */ /* 0x000fe40007fde0ff */
[----:B------:R-:W-:Y:S01]  /*ed30*/  LOP3.LUT R158, R158, R159, RZ, 0x3c, !PT ;  /* 0x0000009f9e9e7212 */ /* 0x000fe200078e3cff */
[--C-:B------:R-:W-:Y:S01]  /*ed40*/  IMAD.X R159, RZ, RZ, R13.reuse, P4 ;  /* 0x000000ffff9f7224 */ /* 0x100fe200020e060d */
[----:B------:R-:W-:Y:S01]  /*ed50*/  LOP3.LUT R4, R5, R12, RZ, 0x3c, !PT ;  /* 0x0000000c05047212 */ /* 0x000fe200078e3cff */
[----:B------:R-:W-:Y:S01]  /*ed60*/  IMAD.MOV.U32 R5, RZ, RZ, R13 ;  /* 0x000000ffff057224 */ /* 0x000fe200078e000d */
[----:B------:R-:W-:-:S02]  /*ed70*/  LOP3.LUT R156, R157, 0x380, RZ, 0xc0, !PT ;  /* 0x000003809d9c7812 */ /* 0x000fc400078ec0ff */
[----:B------:R-:W-:Y:S02]  /*ed80*/  LOP3.LUT R160, R161, 0x380, RZ, 0xc0, !PT ;  /* 0x00000380a1a07812 */ /* 0x000fe400078ec0ff */
[----:B------:R-:W-:Y:S02]  /*ed90*/  LOP3.LUT R164, R165, 0x380, RZ, 0xc0, !PT ;  /* 0x00000380a5a47812 */ /* 0x000fe400078ec0ff */
[----:B------:R-:W-:Y:S02]  /*eda0*/  LOP3.LUT R166, R167, 0x380, RZ, 0xc0, !PT ;  /* 0x00000380a7a67812 */ /* 0x000fe400078ec0ff */
[----:B------:R-:W-:Y:S02]  /*edb0*/  LOP3.LUT R168, R169, 0x380, RZ, 0xc0, !PT ;  /* 0x00000380a9a87812 */ /* 0x000fe400078ec0ff */
[----:B------:R-:W-:Y:S02]  /*edc0*/  IADD3 R9, P4, R12, 0x8040, RZ ;  /* 0x000080400c097810 */ /* 0x000fe40007f9e0ff */
[----:B------:R-:W-:-:S02]  /*edd0*/  LOP3.LUT R162, R163, 0x380, RZ, 0xc0, !PT ;  /* 0x00000380a3a27812 */ /* 0x000fc400078ec0ff */
[----:B------:R-:W-:Y:S02]  /*ede0*/  SHF.R.U64 R156, R156, 0x3, RZ ;  /* 0x000000039c9c7819 */ /* 0x000fe400000012ff */
[----:B------:R-:W-:Y:S02]  /*edf0*/  SHF.R.U64 R160, R160, 0x3, RZ ;  /* 0x00000003a0a07819 */ /* 0x000fe400000012ff */
[----:B------:R-:W-:Y:S02]  /*ee00*/  SHF.R.U64 R164, R164, 0x3, RZ ;  /* 0x00000003a4a47819 */ /* 0x000fe400000012ff */
[----:B------:R-:W-:Y:S02]  /*ee10*/  SHF.R.U64 R166, R166, 0x3, RZ ;  /* 0x00000003a6a67819 */ /* 0x000fe400000012ff */
[----:B------:R-:W-:Y:S02]  /*ee20*/  SHF.R.U64 R168, R168, 0x3, RZ ;  /* 0x00000003a8a87819 */ /* 0x000fe400000012ff */
[----:B------:R-:W-:-:S02]  /*ee30*/  MOV R3, R4 ;  /* 0x0000000400037202 */ /* 0x000fc40000000f00 */
[----:B------:R-:W-:Y:S02]  /*ee40*/  LOP3.LUT R8, R9, 0x380, RZ, 0xc0, !PT ;  /* 0x0000038009087812 */ /* 0x000fe400078ec0ff */
[----:B------:R-:W-:Y:S02]  /*ee50*/  SHF.R.U64 R162, R162, 0x3, RZ ;  /* 0x00000003a2a27819 */ /* 0x000fe400000012ff */
        /* <DEDUP_REMOVED lines=14> */
[----:B------:R-:W-:Y:S01]  /*ef40*/  LOP3.LUT R162, R162, R163, RZ, 0x3c, !PT ;  /* 0x000000a3a2a27212 */ /* 0x000fe200078e3cff */
[----:B------:R-:W-:Y:S01]  /*ef50*/  IMAD.X R163, RZ, RZ, R13, P6 ;  /* 0x000000ffffa37224 */ /* 0x000fe200030e060d */
[----:B------:R-:W-:-:S02]  /*ef60*/  IADD3 R171, P0, R12, 0x8020, RZ ;  /* 0x000080200cab7810 */ /* 0x000fc40007f1e0ff */
[C---:B------:R-:W-:Y:S02]  /*ef70*/  IADD3 R11, P3, R12.reuse, 0x8060, RZ ;  /* 0x000080600c0b7810 */ /* 0x040fe40007f7e0ff */
[C---:B------:R-:W-:Y:S02]  /*ef80*/  IADD3 R152, P5, R12.reuse, 0xc020, RZ ;  /* 0x0000c0200c987810 */ /* 0x040fe40007fbe0ff */
[C---:B------:R-:W-:Y:S02]  /*ef90*/  IADD3 R155, P2, R12.reuse, 0xc040, RZ ;  /* 0x0000c0400c9b7810 */ /* 0x040fe40007f5e0ff */
[C---:B------:R-:W-:Y:S02]  /*efa0*/  IADD3 R20, P1, R12.reuse, 0xc060, RZ ;  /* 0x0000c0600c147810 */ /* 0x040fe40007f3e0ff */
[----:B------:R-:W-:Y:S02]  /*efb0*/  IADD3 R10, P6, R12, 0xc000, RZ ;  /* 0x0000c0000c0a7810 */ /* 0x000fe40007fde0ff */
[----:B------:R-:W-:Y:S01]  /*efc0*/  LOP3.LUT R170, R171, 0x380, RZ, 0xc0, !PT ;  /* 0x00000380abaa7812 */ /* 0x000fe200078ec0ff */
[--C-:B0-----:R-:W-:Y:S01]  /*efd0*/  IMAD.X R5, RZ, RZ, R13.reuse, P4 ;  /* 0x000000ffff057224 */ /* 0x101fe200020e060d */
[----:B------:R-:W-:Y:S01]  /*efe0*/  LOP3.LUT R4, R8, R9, RZ, 0x3c, !PT ;  /* 0x0000000908047212 */ /* 0x000fe200078e3cff */
[----:B------:R-:W-:Y:S01]  /*eff0*/  IMAD.X R9, RZ, RZ, R13, P3 ;  /* 0x000000ffff097224 */ /* 0x000fe200018e060d */
[----:B------:R-:W-:-:S02]  /*f000*/  LOP3.LUT R8, R11, 0x380, RZ, 0xc0, !PT ;  /* 0x000003800b087812 */ /* 0x000fc400078ec0ff */
[----:B------:R-:W-:Y:S02]  /*f010*/  LOP3.LUT R153, R152, 0x380, RZ, 0xc0, !PT ;  /* 0x0000038098997812 */ /* 0x000fe400078ec0ff */
[----:B------:R-:W-:Y:S02]  /*f020*/  LOP3.LUT R154, R155, 0x380, RZ, 0xc0, !PT ;  /* 0x000003809b9a7812 */ /* 0x000fe400078ec0ff */
[----:B------:R-:W-:Y:S02]  /*f030*/  LOP3.LUT R21, R20, 0x380, RZ, 0xc0, !PT ;  /* 0x0000038014157812 */ /* 0x000fe400078ec0ff */
[----:B------:R-:W-:Y:S02]  /*f040*/  LOP3.LUT R3, R10, 0x380, RZ, 0xc0, !PT ;  /* 0x000003800a037812 */ /* 0x000fe400078ec0ff */
[----:B------:R-:W-:Y:S02]  /*f050*/  MOV R17, R4 ;  /* 0x0000000400117202 */ /* 0x000fe40000000f00 */
[----:B------:R-:W-:-:S02]  /*f060*/  SHF.R.U64 R170, R170, 0x3, RZ ;  /* 0x00000003aaaa7819 */ /* 0x000fc400000012ff */
[----:B------:R-:W-:Y:S02]  /*f070*/  SHF.R.U64 R8, R8, 0x3, RZ ;  /* 0x0000000308087819 */ /* 0x000fe400000012ff */
[----:B------:R-:W-:Y:S02]  /*f080*/  SHF.R.U64 R153, R153, 0x3, RZ ;  /* 0x0000000399997819 */ /* 0x000fe400000012ff */
[----:B------:R-:W-:Y:S02]  /*f090*/  SHF.R.U64 R154, R154, 0x3, RZ ;  /* 0x000000039a9a7819 */ /* 0x000fe400000012ff */
[----:B------:R-:W-:Y:S02]  /*f0a0*/  SHF.R.U64 R21, R21, 0x3, RZ ;  /* 0x0000000315157819 */ /* 0x000fe400000012ff */
[----:B------:R-:W-:Y:S02]  /*f0b0*/  MOV R14, R14 ;  /* 0x0000000e000e7202 */ /* 0x000fe40000000f00 */
[----:B------:R-:W-:-:S02]  /*f0c0*/  F2FP.F16.F32.PACK_AB R4, R33, R32 ;  /* 0x000000202104723e */ /* 0x000fc400000000ff */
[----:B------:R-:W-:Y:S02]  /*f0d0*/  F2FP.F16.F32.PACK_AB R5, R35, R34 ;  /* 0x000000222305723e */ /* 0x000fe400000000ff */
[----:B------:R-:W-:Y:S02]  /*f0e0*/  F2FP.F16.F32.PACK_AB R6, R37, R36 ;  /* 0x000000242506723e */ /* 0x000fe400000000ff */
[----:B------:R-:W-:Y:S02]  /*f0f0*/  F2FP.F16.F32.PACK_AB R7, R39, R38 ;  /* 0x000000262707723e */ /* 0x000fe400000000ff */
        /* <DEDUP_REMOVED lines=12> */
[----:B------:R-:W-:-:S02]  /*f1c0*/  LOP3.LUT R10, R3, R10, RZ, 0x3c, !PT ;  /* 0x0000000a030a7212 */ /* 0x000fc400078e3cff */
[----:B------:R-:W-:Y:S02]  /*f1d0*/  MOV R156, R156 ;  /* 0x0000009c009c7202 */ /* 0x000fe40000000f00 */
[----:B------:R-:W-:Y:S02]  /*f1e0*/  F2FP.F16.F32.PACK_AB R12, R41, R40 ;  /* 0x00000028290c723e */ /* 0x000fe400000000ff */
[----:B------:R-:W-:Y:S02]  /*f1f0*/  F2FP.F16.F32.PACK_AB R13, R43, R42 ;  /* 0x0000002a2b0d723e */ /* 0x000fe400000000ff */
[----:B------:R-:W-:Y:S02]  /*f200*/  F2FP.F16.F32.PACK_AB R15, R47, R46 ;  /* 0x0000002e2f0f723e */ /* 0x000fe400000000ff */
[----:B------:R-:W-:Y:S02]  /*f210*/  MOV R158, R158 ;  /* 0x0000009e009e7202 */ /* 0x000fe40000000f00 */
[----:B------:R-:W-:-:S02]  /*f220*/  MOV R161, R160 ;  /* 0x000000a000a17202 */ /* 0x000fc40000000f00 */
[----:B------:R-:W-:Y:S02]  /*f230*/  MOV R160, R8 ;  /* 0x0000000800a07202 */ /* 0x000fe40000000f00 */
[----:B0-----:R-:W-:Y:S02]  /*f240*/  F2FP.F16.F32.PACK_AB R14, R45, R44 ;  /* 0x0000002c2d0e723e */ /* 0x001fe400000000ff */
[----:B------:R-:W-:Y:S02]  /*f250*/  F2FP.F16.F32.PACK_AB R4, R49, R48 ;  /* 0x000000303104723e */ /* 0x000fe400000000ff */
[----:B------:R-:W-:Y:S01]  /*f260*/  F2FP.F16.F32.PACK_AB R5, R51, R50 ;  /* 0x000000323305723e */ /* 0x000fe200000000ff */
[----:B------:R0:W-:Y:S01]  /*f270*/  STSM.16.M88.4 [R156], R12 ;  /* 0x0000000c9c007844 */ /* 0x0001e20000000200 */
[----:B------:R-:W-:Y:S02]  /*f280*/  F2FP.F16.F32.PACK_AB R6, R53, R52 ;  /* 0x000000343506723e */ /* 0x000fe400000000ff */
[----:B------:R-:W-:-:S02]  /*f290*/  F2FP.F16.F32.PACK_AB R7, R55, R54 ;  /* 0x000000363707723e */ /* 0x000fc400000000ff */
[----:B------:R-:W-:Y:S02]  /*f2a0*/  MOV R3, R10 ;  /* 0x0000000a00037202 */ /* 0x000fe40000000f00 */
[----:B------:R-:W-:Y:S01]  /*f2b0*/  F2FP.F16.F32.PACK_AB R8, R57, R56 ;  /* 0x000000383908723e */ /* 0x000fe200000000ff */
[----:B------:R1:W-:Y:S01]  /*f2c0*/  STSM.16.M88.4 [R158], R4 ;  /* 0x000000049e007844 */ /* 0x0003e20000000200 */
[----:B------:R-:W-:Y:S02]  /*f2d0*/  F2FP.F16.F32.PACK_AB R9, R59, R58 ;  /* 0x0000003a3b09723e */ /* 0x000fe400000000ff */
[----:B------:R-:W-:Y:S02]  /*f2e0*/  F2FP.F16.F32.PACK_AB R10, R61, R60 ;  /* 0x0000003c3d0a723e */ /* 0x000fe400000000ff */
[----:B------:R-:W-:Y:S02]  /*f2f0*/  F2FP.F16.F32.PACK_AB R11, R63, R62 ;  /* 0x0000003e3f0b723e */ /* 0x000fe400000000ff */
[----:B------:R-:W-:-:S02]  /*f300*/  MOV R162, R162 ;  /* 0x000000a200a27202 */ /* 0x000fc40000000f00 */
[----:B------:R-:W-:Y:S01]  /*f310*/  MOV R19, R152 ;  /* 0x0000009800137202 */ /* 0x000fe20000000f00 */
[----:B------:R2:W-:Y:S01]  /*f320*/  STSM.16.M88.4 [R161], R8 ;  /* 0x00000008a1007844 */ /* 0x0005e20000000200 */
[----:B------:R-:W-:Y:S02]  /*f330*/  MOV R22, R154 ;  /* 0x0000009a00167202 */ /* 0x000fe40000000f00 */
[----:B0-----:R-:W-:Y:S02]  /*f340*/  F2FP.F16.F32.PACK_AB R12, R65, R64 ;  /* 0x00000040410c723e */ /* 0x001fe400000000ff */
[----:B------:R-:W-:Y:S02]  /*f350*/  F2FP.F16.F32.PACK_AB R13, R67, R66 ;  /* 0x00000042430d723e */ /* 0x000fe400000000ff */
        /* <DEDUP_REMOVED lines=9> */
[----:B------:R-:W-:Y:S01]  /*f3f0*/  F2FP.F16.F32.PACK_AB R156, R81, R80 ;  /* 0x00000050519c723e */ /* 0x000fe200000000ff */
[----:B------:R3:W-:Y:S01]  /*f400*/  STSM.16.M88.4 [R164], R152 ;  /* 0x00000098a4007844 */ /* 0x0007e20000000200 */
[----:B------:R-:W-:Y:S02]  /*f410*/  F2FP.F16.F32.PACK_AB R157, R83, R82 ;  /* 0x00000052539d723e */ /* 0x000fe400000000ff */
[----:B-1----:R-:W-:Y:S02]  /*f420*/  F2FP.F16.F32.PACK_AB R158, R85, R84 ;  /* 0x00000054559e723e */ /* 0x002fe400000000ff */
[----:B------:R-:W-:Y:S02]  /*f430*/  F2FP.F16.F32.PACK_AB R159, R87, R86 ;  /* 0x00000056579f723e */ /* 0x000fe400000000ff */
[----:B------:R-:W-:Y:S02]  /*f440*/  MOV R168, R168 ;  /* 0x000000a800a87202 */ /* 0x000fe40000000f00 */
[----:B------:R-:W-:Y:S01]  /*f450*/  F2FP.F16.F32.PACK_AB R4, R89, R88 ;  /* 0x000000585904723e */ /* 0x000fe200000000ff */
[----:B------:R1:W-:Y:S01]  /*f460*/  STSM.16.M88.4 [R166], R156 ;  /* 0x0000009ca6007844 */ /* 0x0003e20000000200 */
[----:B------:R-:W-:-:S02]  /*f470*/  F2FP.F16.F32.PACK_AB R5, R91, R90 ;  /* 0x0000005a5b05723e */ /* 0x000fc400000000ff */
[----:B------:R-:W-:Y:S02]  /*f480*/  F2FP.F16.F32.PACK_AB R6, R93, R92 ;  /* 0x0000005c5d06723e */ /* 0x000fe400000000ff */
[----:B------:R-:W-:Y:S02]  /*f490*/  F2FP.F16.F32.PACK_AB R7, R95, R94 ;  /* 0x0000005e5f07723e */ /* 0x000fe400000000ff */
[----:B------:R-:W-:Y:S02]  /*f4a0*/  MOV R170, R170 ;  /* 0x000000aa00aa7202 */ /* 0x000fe40000000f00 */
[----:B--2---:R-:W-:Y:S01]  /*f4b0*/  F2FP.F16.F32.PACK_AB R8, R97, R96 ;  /* 0x000000606108723e */ /* 0x004fe200000000ff */
[----:B------:R-:W-:Y:S01]  /*f4c0*/  STSM.16.M88.4 [R168], R4 ;  /* 0x00000004a8007844 */ /* 0x000fe20000000200 */
[----:B------:R-:W-:Y:S02]  /*f4d0*/  F2FP.F16.F32.PACK_AB R9, R99, R98 ;  /* 0x000000626309723e */ /* 0x000fe400000000ff */
[----:B------:R-:W-:-:S02]  /*f4e0*/  F2FP.F16.F32.PACK_AB R10, R101, R100 ;  /* 0x00000064650a723e */ /* 0x000fc400000000ff */
[----:B------:R-:W-:Y:S02]  /*f4f0*/  F2FP.F16.F32.PACK_AB R11, R103, R102 ;  /* 0x00000066670b723e */ /* 0x000fe400000000ff */
[----:B0-----:R-:W-:Y:S02]  /*f500*/  F2FP.F16.F32.PACK_AB R12, R105, R104 ;  /* 0x00000068690c723e */ /* 0x001fe400000000ff */
[----:B------:R-:W-:Y:S01]  /*f510*/  F2FP.F16.F32.PACK_AB R13, R107, R106 ;  /* 0x0000006a6b0d723e */ /* 0x000fe200000000ff */
[----:B------:R-:W-:Y:S01]  /*f520*/  STSM.16.M88.4 [R170], R8 ;  /* 0x00000008aa007844 */ /* 0x000fe20000000200 */
[----:B------:R-:W-:Y:S02]  /*f530*/  F2FP.F16.F32.PACK_AB R14, R109, R108 ;  /* 0x0000006c6d0e723e */ /* 0x000fe400000000ff */
[----:B------:R-:W-:Y:S02]  /*f540*/  F2FP.F16.F32.PACK_AB R15, R111, R110 ;  /* 0x0000006e6f0f723e */ /* 0x000fe400000000ff */
[----:B---3--:R-:W-:-:S02]  /*f550*/  F2FP.F16.F32.PACK_AB R152, R113, R112 ;  /* 0x000000707198723e */ /* 0x008fc400000000ff */
[----:B------:R-:W-:Y:S01]  /*f560*/  F2FP.F16.F32.PACK_AB R153, R115, R114 ;  /* 0x000000727399723e */ /* 0x000fe200000000ff */
[----:B------:R0:W-:Y:S01]  /*f570*/  STSM.16.M88.4 [R17], R12 ;  /* 0x0000000c11007844 */ /* 0x0001e20000000200 */
[----:B------:R-:W-:Y:S02]  /*f580*/  F2FP.F16.F32.PACK_AB R154, R117, R116 ;  /* 0x00000074759a723e */ /* 0x000fe400000000ff */
[----:B------:R-:W-:Y:S02]  /*f590*/  F2FP.F16.F32.PACK_AB R155, R119, R118 ;  /* 0x00000076779b723e */ /* 0x000fe400000000ff */
[----:B-1----:R-:W-:Y:S02]  /*f5a0*/  F2FP.F16.F32.PACK_AB R156, R121, R120 ;  /* 0x00000078799c723e */ /* 0x002fe400000000ff */
[----:B------:R-:W-:Y:S01]  /*f5b0*/  F2FP.F16.F32.PACK_AB R157, R123, R122 ;  /* 0x0000007a7b9d723e */ /* 0x000fe200000000ff */
[----:B------:R1:W-:Y:S01]  /*f5c0*/  STSM.16.M88.4 [R160], R152 ;  /* 0x00000098a0007844 */ /* 0x0003e20000000200 */
[----:B------:R-:W-:-:S02]  /*f5d0*/  F2FP.F16.F32.PACK_AB R158, R125, R124 ;  /* 0x0000007c7d9e723e */ /* 0x000fc400000000ff */
[----:B------:R-:W-:Y:S02]  /*f5e0*/  F2FP.F16.F32.PACK_AB R159, R127, R126 ;  /* 0x0000007e7f9f723e */ /* 0x000fe400000000ff */
[----:B------:R-:W-:Y:S02]  /*f5f0*/  F2FP.F16.F32.PACK_AB R161, R131, R130 ;  /* 0x0000008283a1723e */ /* 0x000fe400000000ff */
[----:B------:R-:W-:Y:S01]  /*f600*/  F2FP.F16.F32.PACK_AB R162, R133, R132 ;  /* 0x0000008485a2723e */ /* 0x000fe200000000ff */
[----:B------:R-:W-:Y:S01]  /*f610*/  STSM.16.M88.4 [R3], R156 ;  /* 0x0000009c03007844 */ /* 0x000fe20000000200 */
[----:B------:R-:W-:Y:S01]  /*f620*/  F2FP.F16.F32.PACK_AB R163, R135, R134 ;  /* 0x0000008687a3723e */ /* 0x000fe200000000ff */
[----:B0-----:R-:W-:Y:S01]  /*f630*/  IMAD.U32 R12, RZ, RZ, UR12 ;  /* 0x0000000cff0c7e24 */ /* 0x001fe2000f8e00ff */
[----:B------:R-:W-:Y:S01]  /*f640*/  F2FP.F16.F32.PACK_AB R4, R137, R136 ;  /* 0x000000888904723e */ /* 0x000fe200000000ff */
[----:B------:R-:W-:Y:S01]  /*f650*/  IMAD.U32 R13, RZ, RZ, UR13 ;  /* 0x0000000dff0d7e24 */ /* 0x000fe2000f8e00ff */
[----:B------:R-:W-:-:S02]  /*f660*/  F2FP.F16.F32.PACK_AB R5, R139, R138 ;  /* 0x0000008a8b05723e */ /* 0x000fc400000000ff */
[----:B------:R-:W-:Y:S02]  /*f670*/  F2FP.F16.F32.PACK_AB R6, R141, R140 ;  /* 0x0000008c8d06723e */ /* 0x000fe400000000ff */
[----:B-1----:R-:W-:Y:S02]  /*f680*/  F2FP.F16.F32.PACK_AB R160, R129, R128 ;  /* 0x0000008081a0723e */ /* 0x002fe400000000ff */
[----:B------:R-:W-:Y:S02]  /*f690*/  F2FP.F16.F32.PACK_AB R7, R143, R142 ;  /* 0x0000008e8f07723e */ /* 0x000fe400000000ff */
[----:B------:R-:W-:Y:S01]  /*f6a0*/  MOV R20, R20 ;  /* 0x0000001400147202 */ /* 0x000fe20000000f00 */
[----:B------:R-:W-:Y:S01]  /*f6b0*/  STSM.16.M88.4 [R19], R160 ;  /* 0x000000a013007844 */ /* 0x000fe20000000200 */
[----:B------:R-:W-:Y:S02]  /*f6c0*/  F2FP.F16.F32.PACK_AB R8, R145, R144 ;  /* 0x000000909108723e */ /* 0x000fe400000000ff */
[----:B------:R-:W-:Y:S01]  /*f6d0*/  F2FP.F16.F32.PACK_AB R9, R147, R146 ;  /* 0x000000929309723e */ /* 0x000fe200000000ff */
[----:B------:R0:W-:Y:S01]  /*f6e0*/  STSM.16.M88.4 [R22], R4 ;  /* 0x0000000416007844 */ /* 0x0001e20000000200 */
[----:B------:R-:W-:-:S02]  /*f6f0*/  F2FP.F16.F32.PACK_AB R10, R149, R148 ;  /* 0x00000094950a723e */ /* 0x000fc400000000ff */
[----:B------:R-:W-:Y:S02]  /*f700*/  F2FP.F16.F32.PACK_AB R11, R151, R150 ;  /* 0x00000096970b723e */ /* 0x000fe400000000ff */
[----:B------:R-:W-:Y:S01]  /*f710*/  ISETP.NE.U32.AND P0, PT, RZ, UR16, PT ;  /* 0x00000010ff007c0c */ /* 0x000fe2000bf05070 */
[----:B------:R-:W-:Y:S01]  /*f720*/  UMOV UR25, 0x9b8 ;  /* 0x000009b800197882 */ /* 0x000fe20000000000 */
[----:B----4-:R-:W-:Y:S01]  /*f730*/  R2UR UR26, R172 ;  /* 0x00000000ac1a72ca */ /* 0x010fe200000e0000 */
[----:B------:R1:W-:Y:S01]  /*f740*/  STSM.16.M88.4 [R20], R8 ;  /* 0x0000000814007844 */ /* 0x0003e20000000200 */
[----:B------:R-:W-:Y:S01]  /*f750*/  BAR.SYNC.DEFER_BLOCKING 0x1, 0x100 ;  /* 0x0044000000007b1d */ /* 0x000fe20000010000 */
[----:B------:R-:W-:-:S13]  /*f760*/  ISETP.NE.AND.EX P0, PT, RZ, UR17, PT, P0 ;  /* 0x00000011ff007c0c */ /* 0x000fda000bf05300 */
[----:B------:R-:W2:Y:S01]  /*f770*/  @P0 LDG.E R12, desc[UR38][R12.64] ;  /* 0x000000260c0c0981 */ /* 0x000ea2000c1e1900 */
[----:B------:R-:W-:Y:S01]  /*f780*/  PLOP3.LUT P4, PT, PT, PT, UP0, 0x80, 0x0 ;  /* 0x000000000000781c */ /* 0x000fe20003f8f008 */
[----:B------:R-:W-:Y:S01]  /*f790*/  @UP0 ULEA.HI.X UR15, UR9, UR15, UR18, 0x2, UP1 ;  /* 0x0000000f090f0291 */ /* 0x000fe200088f1412 */
[----:B0-----:R-:W-:-:S05]  /*f7a0*/  IMAD.U32 R4, RZ, RZ, UR14 ;  /* 0x0000000eff047e24 */ /* 0x001fca000f8e00ff */
[----:B------:R-:W-:-:S06]  /*f7b0*/  IMAD.U32 R5, RZ, RZ, UR15 ;  /* 0x0000000fff057e24 */ /* 0x000fcc000f8e00ff */
[----:B------:R0:W3:Y:S01]  /*f7c0*/  @P4 LDG.E R6, desc[UR38][R4.64] ;  /* 0x0000002604064981 */ /* 0x0000e2000c1e1900 */
[----:B------:R-:W-:Y:S01]  /*f7d0*/  UISETP.NE.AND UP0, UPT, UR20, URZ, UPT ;  /* 0x0000003f1400728c */ /* 0x000fe2000bf05270 */
[----:B------:R-:W-:Y:S01]  /*f7e0*/  VIADD R3, R216, UR28 ;  /* 0x0000001cd8037c36 */ /* 0x000fe20008000000 */
[----:B------:R-:W-:Y:S02]  /*f7f0*/  UISETP.NE.AND UP1, UPT, UR22, 0x1, UPT ;  /* 0x000000011600788c */ /* 0x000fe4000bf25270 */
[----:B------:R-:W-:Y:S02]  /*f800*/  USEL UR4, UR20, UR4, UP0 ;  /* 0x0000000414047287 */ /* 0x000fe40008000000 */
[----:B------:R-:W-:Y:S02]  /*f810*/  UISETP.NE.U32.AND UP0, UPT, UR16, URZ, UPT ;  /* 0x0000003f1000728c */ /* 0x000fe4000bf05070 */
[----:B------:R-:W-:Y:S01]  /*f820*/  UISETP.GT.AND UP2, UPT, UR4, 0x1, UPT ;  /* 0x000000010400788c */ /* 0x000fe2000bf44270 */
[----:B------:R-:W-:Y:S01]  /*f830*/  PLOP3.LUT P1, PT, PT, PT, UP1, 0x80, 0x0 ;  /* 0x000000000000781c */ /* 0x000fe20003f2f018 */
[----:B------:R-:W-:Y:S01]  /*f840*/  UISETP.NE.AND.EX UP0, UPT, UR17, URZ, UPT, UP0 ;  /* 0x0000003f1100728c */ /* 0x000fe2000bf05300 */
[----:B0-----:R-:W-:Y:S01]  /*f850*/  IMAD.MOV.U32 R5, RZ, RZ, R3 ;  /* 0x000000ffff057224 */ /* 0x001fe200078e0003 */
[----:B------:R-:W-:Y:S01]  /*f860*/  USEL UR25, UR25, 0x978, UP2 ;  /* 0x0000097819197887 */ /* 0x000fe20009000000 */
[----:B------:R-:W-:Y:S01]  /*f870*/  UMOV UR4, URZ ;  /* 0x0000003f00047c82 */ /* 0x000fe20008000000 */
[----:B------:R-:W-:Y:S01]  /*f880*/  USEL UR9, UR9, URZ, !UP0 ;  /* 0x0000003f09097287 */ /* 0x000fe2000c000000 */
[----:B------:R-:W-:Y:S01]  /*f890*/  @UP1 ULDC UR27, c[0x0][0xbec] ;  /* 0x0002fb00001b1ab9 */ /* 0x000fe20000000800 */
[----:B------:R-:W-:-:S02]  /*f8a0*/  USEL UR23, UR19, URZ, UP2 ;  /* 0x0000003f13177287 */ /* 0x000fc40009000000 */
[----:B------:R-:W-:-:S04]  /*f8b0*/  USEL UR24, UR18, URZ, !UP0 ;  /* 0x0000003f12187287 */ /* 0x000fc8000c000000 */
[----:B------:R-:W-:Y:S01]  /*f8c0*/  @P1 IMAD.HI.U32 R4, R3, UR27, RZ ;  /* 0x0000001b03041c27 */ /* 0x000fe2000f8e00ff */
[----:B------:R-:W-:Y:S01]  /*f8d0*/  @UP1 ULDC UR30, c[0x0][0xbf0] ;  /* 0x0002fc00001e1ab9 */ /* 0x000fe20000000800 */
[----:B------:R-:W-:Y:S01]  /*f8e0*/  ULDC.64 UR18, c[0x0][UR25+0x220] ;  /* 0x0000880019127abb */ /* 0x000fe20008000a00 */
[----:B------:R-:W-:Y:S01]  /*f8f0*/  ULDC.64 UR16, c[0x0][UR25+0x218] ;  /* 0x0000860019107abb */ /* 0x000fe20008000a00 */
[----:B------:R-:W-:Y:S01]  /*f900*/  UIMAD UR19, UR19, UR9, URZ ;  /* 0x00000009131372a4 */ /* 0x000fe2000f8e023f */
[----:B------:R-:W-:Y:S01]  /*f910*/  @P1 SHF.R.U32.HI R5, RZ, UR30, R4 ;  /* 0x0000001eff051c19 */ /* 0x000fe20008011604 */
[----:B------:R-:W-:Y:S01]  /*f920*/  ULDC.64 UR20, c[0x0][UR25+0x228] ;  /* 0x00008a0019147abb */ /* 0x000fe20008000a00 */
[----:B------:R-:W-:Y:S02]  /*f930*/  UIMAD.WIDE.U32 UR14, UR16, UR26, URZ ;  /* 0x0000001a100e72a5 */ /* 0x000fe4000f8e003f */
[----:B------:R-:W-:Y:S01]  /*f940*/  UIMAD UR26, UR17, UR26, URZ ;  /* 0x0000001a111a72a4 */ /* 0x000fe2000f8e023f */
[----:B------:R-:W-:Y:S01]  /*f950*/  IMAD.MOV R4, RZ, RZ, -R5 ;  /* 0x000000ffff047224 */ /* 0x000fe200078e0a05 */
[----:B------:R-:W-:-:S02]  /*f960*/  UIMAD.WIDE.U32 UR28, UR20, UR23, URZ ;  /* 0x00000017141c72a5 */ /* 0x000fc4000f8e003f */
[----:B------:R-:W-:Y:S01]  /*f970*/  UIMAD.WIDE.U32 UR16, UR18, UR9, URZ ;  /* 0x00000009121072a5 */ /* 0x000fe2000f8e003f */
[----:B------:R-:W-:Y:S01]  /*f980*/  IMAD R7, R4, UR22, R3 ;  /* 0x0000001604077c24 */ /* 0x000fe2000f8e0203 */
[----:B------:R-:W-:Y:S02]  /*f990*/  UIMAD UR20, UR21, UR23, URZ ;  /* 0x00000017151472a4 */ /* 0x000fe4000f8e023f */
[----:B------:R-:W-:Y:S01]  /*f9a0*/  UIMAD UR19, UR18, UR24, UR19 ;  /* 0x00000018121372a4 */ /* 0x000fe2000f8e0213 */
[----:B-1----:R-:W-:Y:S01]  /*f9b0*/  IMAD.U32 R8, RZ, RZ, UR28 ;  /* 0x0000001cff087e24 */ /* 0x002fe2000f8e00ff */
[----:B------:R-:W-:Y:S02]  /*f9c0*/  UIADD3 UR20, UR29, UR20, URZ ;  /* 0x000000141d147290 */ /* 0x000fe4000fffe03f */
[----:B------:R-:W-:Y:S02]  /*f9d0*/  UIADD3 UR19, UR17, UR19, URZ ;  /* 0x0000001311137290 */ /* 0x000fe4000fffe03f */
[----:B------:R-:W-:-:S02]  /*f9e0*/  UIADD3 UR26, UR15, UR26, URZ ;  /* 0x0000001a0f1a7290 */ /* 0x000fc4000fffe03f */
[----:B------:R-:W-:Y:S01]  /*f9f0*/  IMAD.U32 R10, RZ, RZ, UR20 ;  /* 0x00000014ff0a7e24 */ /* 0x000fe2000f8e00ff */
[----:B--2---:R-:W-:-:S13]  /*fa00*/  @P0 R2UR UR4, R12 ;  /* 0x000000000c0402ca */ /* 0x004fda00000e0000 */
        /* <DEDUP_REMOVED lines=15> */
[----:B---3--:R-:W-:Y:S02]  /*fb00*/  @P4 R2UR UR14, R6 ;  /* 0x00000000060e42ca */ /* 0x008fe400000e0000 */
[----:B------:R-:W-:Y:S01]  /*fb10*/  IMAD.IADD R5, R5, 0x1, R9 ;  /* 0x0000000105057824 */ /* 0x000fe200078e0209 */
[----:B------:R-:W-:-:S04]  /*fb20*/  LEA R9, P2, R4, UR18, 0x2 ;  /* 0x0000001204097c11 */ /* 0x000fc8000f8410ff */
[----:B------:R-:W-:Y:S01]  /*fb30*/  LEA.HI.X R10, R4, UR19, R5, 0x2, P2 ;  /* 0x00000013040a7c11 */ /* 0x000fe200090f1405 */
[----:B------:R-:W-:Y:S08]  /*fb40*/  @P4 BRA `(.L_x_2418) ;  /* 0x0000000000284947 */ /* 0x000ff00003800000 */
        /* <DEDUP_REMOVED lines=10> */
.L_x_2418:
[----:B------:R-:W2:Y:S04]  /*fbf0*/  LDL R11, [R1+0x3c] ;  /* 0x00003c00010b7983 */ /* 0x000ea80000100800 */
[----:B------:R-:W3:Y:S01]  /*fc00*/  LDL R8, [R1+0x38] ;  /* 0x0000380001087983 */ /* 0x000ee20000100800 */
[----:B------:R-:W-:Y:S01]  /*fc10*/  R2UR UR12, R215 ;  /* 0x00000000d70c72ca */ /* 0x000fe200000e0000 */
[----:B------:R-:W-:Y:S01]  /*fc20*/  UIMAD UR16, UR14, UR22, URZ ;  /* 0x000000160e1072a4 */ /* 0x000fe2000f8e023f */
[----:B------:R-:W-:Y:S01]  /*fc30*/  PLOP3.LUT P3, PT, PT, PT, UP2, 0x80, 0x0 ;  /* 0x000000000000781c */ /* 0x000fe20003f6f028 */
        /* <DEDUP_REMOVED lines=40> */
[----:B------:R-:W-:Y:S01]  /*fec0*/  UIMAD UR12, UR17, UR14, URZ ;  /* 0x0000000e110c72a4 */ /* 0x000fe2000f8e023f */
[----:B------:R-:W-:Y:S01]  /*fed0*/  LOP3.LUT R48, R49, 0x380, RZ, 0xc0, !PT ;  /* 0x0000038031307812 */ /* 0x000fe200078ec0ff */
[----:B------:R-:W-:Y:S01]  /*fee0*/  UIMAD.WIDE.U32 UR10, UR4, UR14, URZ ;  /* 0x0000000e040a72a5 */ /* 0x000fe2000f8e003f */
        /* <DEDUP_REMOVED lines=8> */
[----:B------:R-:W-:Y:S01]  /*ff70*/  UIMAD UR12, UR4, UR15, UR12 ;  /* 0x0000000f040c72a4 */ /* 0x000fe2000f8e020c */
[C---:B------:R-:W-:Y:S01]  /*ff80*/  IADD3 R41, P4, R2.reuse, 0x7000, RZ ;  /* 0x0000700002297810 */ /* 0x040fe20007f9e0ff */
[----:B------:R-:W-:Y:S01]  /*ff90*/  @UP1 ULDC UR14, c[0x0][0xbec] ;  /* 0x0002fb00000e1ab9 */ /* 0x000fe20000000800 */
        /* <DEDUP_REMOVED lines=11> */
[----:B------:R-:W-:Y:S01]  /*10050*/  IMAD.X R49, RZ, RZ, R3, P2 ;  /* 0x000000ffff317224 */ /* 0x000fe200010e0603 */
[----:B------:R-:W-:-:S02]  /*10060*/  IADD3 R5, P2, R2, 0xf000, RZ ;  /* 0x0000f00002057810 */ /* 0x000fc40007f5e0ff */
[----:B------:R-:W-:Y:S02]  /*10070*/  SHF.R.U64 R28, R28, 0x3, RZ ;  /* 0x000000031c1c7819 */ /* 0x000fe400000012ff */
[----:B------:R-:W-:Y:S02]  /*10080*/  SHF.R.U64 R32, R32, 0x3, RZ ;  /* 0x0000000320207819 */ /* 0x000fe400000012ff */
[----:B------:R-:W-:Y:S01]  /*10090*/  SHF.R.U64 R7, R7, 0x3, RZ ;  /* 0x0000000307077819 */ /* 0x000fe200000012ff */
[----:B------:R-:W-:Y:S01]  /*100a0*/  UIADD3 UR11, UR11, UR12, URZ ;  /* 0x0000000c0b0b7290 */ /* 0x000fe2000fffe03f */
[----:B------:R-:W-:Y:S01]  /*100b0*/  SHF.R.U64 R36, R36, 0x3, RZ ;  /* 0x0000000324247819 */ /* 0x000fe200000012ff */
[----:B------:R-:W-:Y:S01]  /*100c0*/  USHF.R.S32.HI UR4, URZ, 0x1f, UR9 ;  /* 0x0000001f3f047899 */ /* 0x000fe20008011409 */
[----:B------:R-:W-:Y:S01]  /*100d0*/  SHF.R.U64 R40, R40, 0x3, RZ ;  /* 0x0000000328287819 */ /* 0x000fe200000012ff */
[----:B------:R-:W-:Y:S01]  /*100e0*/  ULDC.64 UR12, c[0x0][0xae8] ;  /* 0x0002ba00000c7ab9 */ /* 0x000fe20000000a00 */
[----:B------:R-:W-:Y:S01]  /*100f0*/  SHF.R.U64 R44, R44, 0x3, RZ ;  /* 0x000000032c2c7819 */ /* 0x000fe200000012ff */
[--C-:B------:R-:W-:Y:S01]  /*10100*/  IMAD.X R73, RZ, RZ, R3.reuse, P2 ;  /* 0x000000ffff497224 */ /* 0x100fe200010e0603 */
[----:B------:R-:W-:Y:S01]  /*10110*/  LOP3.LUT R4, R5, 0x380, RZ, 0xc0, !PT ;  /* 0x0000038005047812 */ /* 0x000fe200078ec0ff */
[----:B------:R-:W5:Y:S01]  /*10120*/  LD.E.128 R48, desc[UR38][R48.64] ;  /* 0x0000002630307980 */ /* 0x000f62000c101d00 */
        /* <DEDUP_REMOVED lines=11> */
[----:B------:R-:W-:Y:S01]  /*101e0*/  UIMAD.WIDE.U32 UR10, UR19, UR12, UR10 ;  /* 0x0000000c130a72a5 */ /* 0x000fe2000f8e000a */
[C---:B------:R-:W-:Y:S01]  /*101f0*/  IADD3 R57, P6, R2.reuse, 0xb000, RZ ;  /* 0x0000b00002397810 */ /* 0x040fe20007fde0ff */
[----:B------:R-:W5:Y:S01]  /*10200*/  LD.E.128 R28, desc[UR38][R28.64] ;  /* 0x000000261c1c7980 */ /* 0x000f62000c101d00 */
[----:B------:R-:W-:-:S02]  /*10210*/  IADD3 R61, P5, R2, 0xc000, RZ ;  /* 0x0000c000023d7810 */ /* 0x000fc40007fbe0ff */
[C---:B------:R-:W-:Y:S01]  /*10220*/  IADD3 R65, P4, R2.reuse, 0xd000, RZ ;  /* 0x0000d00002417810 */ /* 0x040fe20007f9e0ff */
[----:B------:R-:W5:Y:S01]  /*10230*/  LD.E.128 R32, desc[UR38][R32.64] ;  /* 0x0000002620207980 */ /* 0x000f62000c101d00 */
[----:B------:R-:W-:Y:S02]  /*10240*/  IADD3 R69, P3, R2, 0xe000, RZ ;  /* 0x0000e00002457810 */ /* 0x000fe40007f7e0ff */
[----:B------:R-:W-:Y:S01]  /*10250*/  SHF.R.U64 R4, R4, 0x3, RZ ;  /* 0x0000000304047819 */ /* 0x000fe200000012ff */
[----:B------:R-:W5:Y:S01]  /*10260*/  LD.E.128 R36, desc[UR38][R36.64] ;  /* 0x0000002624247980 */ /* 0x000f62000c101d00 */
[----:B------:R-:W-:Y:S02]  /*10270*/  LOP3.LUT R2, R7, R2, RZ, 0x3c, !PT ;  /* 0x0000000207027212 */ /* 0x000fe400078e3cff */
[----:B------:R-:W-:Y:S01]  /*10280*/  LOP3.LUT R72, R4, R5, RZ, 0x3c, !PT ;  /* 0x0000000504487212 */ /* 0x000fe200078e3cff */
[----:B------:R-:W-:Y:S01]  /*10290*/  UIMAD UR11, UR19, UR13, UR11 ;  /* 0x0000000d130b72a4 */ /* 0x000fe2000f8e020b */
[----:B------:R-:W-:Y:S01]  /*102a0*/  LOP3.LUT R52, R53, 0x380, RZ, 0xc0, !PT ;  /* 0x0000038035347812 */ /* 0x000fe200078ec0ff */
[----:B------:R0:W5:Y:S01]  /*102b0*/  LD.E.128 R4, desc[UR38][R2.64] ;  /* 0x0000002602047980 */ /* 0x000162000c101d00 */
[----:B------:R-:W-:Y:S01]  /*102c0*/  ULDC.64 UR12, c[0x0][0xaf0] ;  /* 0x0002bc00000c7ab9 */ /* 0x000fe20000000a00 */
[----:B------:R-:W-:Y:S01]  /*102d0*/  LOP3.LUT R56, R57, 0x380, RZ, 0xc0, !PT ;  /* 0x0000038039387812 */ /* 0x000fe200078ec0ff */
[----:B------:R-:W-:Y:S01]  /*102e0*/  UIMAD UR4, UR4, UR12, URZ ;  /* 0x0000000c040472a4 */ /* 0x000fe2000f8e023f */
[----:B------:R-:W-:Y:S01]  /*102f0*/  LOP3.LUT R60, R61, 0x380, RZ, 0xc0, !PT ;  /* 0x000003803d3c7812 */ /* 0x000fe200078ec0ff */
[----:B------:R-:W5:Y:S01]  /*10300*/  LD.E.128 R40, desc[UR38][R40.64] ;  /* 0x0000002628287980 */ /* 0x000f62000c101d00 */
[----:B------:R-:W-:-:S02]  /*10310*/  LOP3.LUT R64, R65, 0x380, RZ, 0xc0, !PT ;  /* 0x0000038041407812 */ /* 0x000fc400078ec0ff */
[----:B------:R-:W-:Y:S01]  /*10320*/  LOP3.LUT R68, R69, 0x380, RZ, 0xc0, !PT ;  /* 0x0000038045447812 */ /* 0x000fe200078ec0ff */
[----:B------:R-:W5:Y:S01]  /*10330*/  LD.E.128 R44, desc[UR38][R44.64] ;  /* 0x000000262c2c7980 */ /* 0x000f62000c101d00 */
[----:B0-----:R-:W-:Y:S01]  /*10340*/  IMAD R2, R20, 0x20, R17 ;  /* 0x0000002014027824 */ /* 0x001fe200078e0211 */
[----:B------:R-:W-:Y:S01]  /*10350*/  UIMAD UR4, UR9, UR13, UR4 ;  /* 0x0000000d090472a4 */ /* 0x000fe2000f8e0204 */
[----:B------:R-:W-:Y:S01]  /*10360*/  SHF.R.U64 R52, R52, 0x3, RZ ;  /* 0x0000000334347819 */ /* 0x000fe200000012ff */
[----:B------:R-:W5:Y:S01]  /*10370*/  LD.E.128 R72, desc[UR38][R72.64] ;  /* 0x0000002648487980 */ /* 0x000f62000c101d00 */
[----:B------:R-:W-:Y:S01]  /*10380*/  VIADD R22, R2, UR18 ;  /* 0x0000001202167c36 */ /* 0x000fe20008000000 */
[----:B------:R-:W-:Y:S01]  /*10390*/  UIMAD.WIDE.U32 UR10, UR9, UR12, UR10 ;  /* 0x0000000c090a72a5 */ /* 0x000fe2000f8e000a */
[----:B------:R-:W-:Y:S02]  /*103a0*/  SHF.R.U64 R56, R56, 0x3, RZ ;  /* 0x0000000338387819 */ /* 0x000fe400000012ff */
[----:B------:R-:W-:Y:S01]  /*103b0*/  @P1 IMAD.HI.U32 R2, R22, UR14, RZ ;  /* 0x0000000e16021c27 */ /* 0x000fe2000f8e00ff */
[----:B------:R-:W-:Y:S01]  /*103c0*/  @UP1 ULDC UR9, c[0x0][0xbf0] ;  /* 0x0002fc0000091ab9 */ /* 0x000fe20000000800 */
[----:B------:R-:W-:-:S02]  /*103d0*/  SHF.R.U64 R60, R60, 0x3, RZ ;  /* 0x000000033c3c7819 */ /* 0x000fc400000012ff */
[----:B------:R-:W-:Y:S01]  /*103e0*/  IMAD.MOV.U32 R19, RZ, RZ, R22 ;  /* 0x000000ffff137224 */ /* 0x000fe200078e0016 */
[----:B------:R-:W-:Y:S02]  /*103f0*/  SHF.R.U64 R64, R64, 0x3, RZ ;  /* 0x0000000340407819 */ /* 0x000fe400000012ff */
[----:B------:R-:W-:Y:S02]  /*10400*/  SHF.R.U64 R68, R68, 0x3, RZ ;  /* 0x0000000344447819 */ /* 0x000fe400000012ff */
[----:B------:R-:W-:Y:S01]  /*10410*/  @P1 SHF.R.U32.HI R19, RZ, UR9, R2 ;  /* 0x00000009ff131c19 */ /* 0x000fe20008011602 */
[----:B------:R-:W-:Y:S01]  /*10420*/  UIADD3 UR4, UR11, UR4, URZ ;  /* 0x000000040b047290 */ /* 0x000fe2000fffe03f */
        /* <DEDUP_REMOVED lines=10> */
[--C-:B------:R-:W-:Y:S01]  /*104d0*/  SHF.R.S32.HI R20, RZ, 0x1f, R19.reuse ;  /* 0x0000001fff147819 */ /* 0x100fe20000011413 */
[----:B------:R-:W-:Y:S01]  /*104e0*/  IMAD.MOV R21, RZ, RZ, -R19 ;  /* 0x000000ffff157224 */ /* 0x000fe200078e0a13 */
[----:B------:R-:W5:Y:S01]  /*104f0*/  LD.E.128 R52, desc[UR38][R52.64] ;  /* 0x0000002634347980 */ /* 0x000f62000c101d00 */
[----:B------:R-:W-:-:S02]  /*10500*/  IMAD.U32 R2, RZ, RZ, UR10 ;  /* 0x0000000aff027e24 */ /* 0x000fc4000f8e00ff */
[----:B------:R-:W-:Y:S01]  /*10510*/  IMAD.U32 R3, RZ, RZ, UR11 ;  /* 0x0000000bff037e24 */ /* 0x000fe2000f8e00ff */
[----:B------:R-:W-:Y:S01]  /*10520*/  ULDC.64 UR10, c[0x0][0xae0] ;  /* 0x0002b800000a7ab9 */ /* 0x000fe20000000a00 */
[----:B------:R-:W-:Y:S01]  /*10530*/  IMAD.U32 R3, RZ, RZ, UR4 ;  /* 0x00000004ff037e24 */ /* 0x000fe2000f8e00ff */
[----:B------:R-:W5:Y:S01]  /*10540*/  LD.E.128 R56, desc[UR38][R56.64] ;  /* 0x0000002638387980 */ /* 0x000f62000c101d00 */
[----:B------:R-:W-:Y:S02]  /*10550*/  IMAD R20, R20, UR10, RZ ;  /* 0x0000000a14147c24 */ /* 0x000fe4000f8e02ff */
[----:B------:R-:W-:Y:S01]  /*10560*/  IMAD R21, R21, UR22, R22 ;  /* 0x0000001615157c24 */ /* 0x000fe2000f8e0216 */
[----:B------:R-:W5:Y:S01]  /*10570*/  LD.E.128 R60, desc[UR38][R60.64] ;  /* 0x000000263c3c7980 */ /* 0x000f62000c101d00 */
[----:B------:R-:W-:-:S03]  /*10580*/  IMAD.WIDE.U32 R2, R19, UR10, R2 ;  /* 0x0000000a13027c25 */ /* 0x000fc6000f8e0002 */
[----:B------:R-:W5:Y:S01]  /*10590*/  LD.E.128 R64, desc[UR38][R64.64] ;  /* 0x0000002640407980 */ /* 0x000f62000c101d00 */
[----:B------:R-:W-:Y:S01]  /*105a0*/  IMAD R77, R19, UR11, R20 ;  /* 0x0000000b134d7c24 */ /* 0x000fe2000f8e0214 */
[----:B------:R-:W-:Y:S01]  /*105b0*/  SHF.R.S32.HI R19, RZ, 0x1f, R21 ;  /* 0x0000001fff137819 */ /* 0x000fe20000011415 */
[----:B------:R-:W-:Y:S01]  /*105c0*/  ULDC.64 UR10, c[0x0][0xad8] ;  /* 0x0002b600000a7ab9 */ /* 0x000fe20000000a00 */
[----:B------:R-:W5:Y:S01]  /*105d0*/  LD.E.128 R68, desc[UR38][R68.64] ;  /* 0x0000002644447980 */ /* 0x000f62000c101d00 */
[----:B------:R-:W-:Y:S02]  /*105e0*/  IMAD.IADD R3, R3, 0x1, R77 ;  /* 0x0000000103037824 */ /* 0x000fe400078e024d */
[----:B------:R-:W-:Y:S01]  /*105f0*/  IMAD R20, R19, UR10, RZ ;  /* 0x0000000a13147c24 */ /* 0x000fe2000f8e02ff */
[----:B------:R-:W-:Y:S01]  /*10600*/  @!PT LDS RZ, [RZ] ;  /* 0x00000000fffff984 */ /* 0x000fe20000000800 */
[----:B------:R-:W-:Y:S01]  /*10610*/  @!PT LDS RZ, [RZ] ;  /* 0x00000000fffff984 */ /* 0x000fe20000000800 */
[----:B------:R-:W-:Y:S01]  /*10620*/  @!PT LDS RZ, [RZ] ;  /* 0x00000000fffff984 */ /* 0x000fe20000000800 */
[----:B------:R-:W-:Y:S01]  /*10630*/  @!PT LDS RZ, [RZ] ;  /* 0x00000000fffff984 */ /* 0x000fe20000000800 */
[----:B------:R0:W-:Y:S06]  /*10640*/  MEMBAR.ALL.CTA ;  /* 0x0000000000007992 */ /* 0x0001ec0000008000 */
[----:B0-----:R-:W0:Y:S01]  /*10650*/  FENCE.VIEW.ASYNC.S ;  /* 0x00000000000073c6 */ /* 0x001e220000000000 */
[----:B------:R-:W-:-:S02]  /*10660*/  VIADD R22, R17, UR18 ;  /* 0x0000001211167c36 */ /* 0x000fc40008000000 */
[C---:B------:R-:W-:Y:S02]  /*10670*/  IMAD R17, R21.reuse, UR11, R20 ;  /* 0x0000000b15117c24 */ /* 0x040fe4000f8e0214 */
[----:B------:R-:W-:Y:S01]  /*10680*/  IMAD.WIDE.U32 R2, R21, UR10, R2 ;  /* 0x0000000a15027c25 */ /* 0x000fe2000f8e0002 */
[----:B------:R-:W-:-:S03]  /*10690*/  ULDC.64 UR10, c[0x0][0xa80] ;  /* 0x0002a000000a7ab9 */ /* 0x000fc60000000a00 */
[----:B------:R-:W-:Y:S02]  /*106a0*/  VIADD R19, R22, 0x20 ;  /* 0x0000002016137836 */ /* 0x000fe40000000000 */
[----:B------:R-:W-:Y:S01]  /*106b0*/  IMAD.IADD R3, R3, 0x1, R17 ;  /* 0x0000000103037824 */ /* 0x000fe200078e0211 */
[C---:B------:R-:W-:Y:S01]  /*106c0*/  LEA R17, P2, R2.reuse, UR10, 0x1 ;  /* 0x0000000a02117c11 */ /* 0x040fe2000f8408ff */
[----:B------:R-:W-:Y:S01]  /*106d0*/  UIADD3 UR8, UR8, 0x38820, URZ ;  /* 0x0003882008087890 */ /* 0x000fe2000fffe03f */
[----:B------:R-:W-:Y:S02]  /*106e0*/  ISETP.GE.AND P1, PT, R19, UR16, PT ;  /* 0x0000001013007c0c */ /* 0x000fe4000bf26270 */
[----:B------:R-:W-:Y:S02]  /*106f0*/  LEA.HI.X R19, R2, UR11, R3, 0x1, P2 ;  /* 0x0000000b02137c11 */ /* 0x000fe400090f0c03 */
[C---:B------:R-:W-:Y:S01]  /*10700*/  ISETP.GE.AND P2, PT, R22.reuse, UR16, PT ;  /* 0x0000001016007c0c */ /* 0x040fe2000bf46270 */
[----:B------:R-:W-:Y:S01]  /*10710*/  UPRMT UR8, URZ, 0x654, UR8 ;  /* 0x000006543f087896 */ /* 0x000fe20008000008 */
[----:B------:R-:W-:-:S02]  /*10720*/  VIADD R20, R22, 0x40 ;  /* 0x0000004016147836 */ /* 0x000fc40000000000 */
[C---:B------:R-:W-:Y:S02]  /*10730*/  VIADD R80, R0.reuse, 0x40 ;  /* 0x0000004000507836 */ /* 0x040fe40000000000 */
[C---:B------:R-:W-:Y:S02]  /*10740*/  VIADD R84, R0.reuse, 0x80 ;  /* 0x0000008000547836 */ /* 0x040fe40000000000 */
[----:B------:R-:W-:Y:S01]  /*10750*/  VIADD R86, R0, 0xc0 ;  /* 0x000000c000567836 */ /* 0x000fe20000000000 */
[----:B0-----:R0:W1:Y:S01]  /*10760*/  SHFL.IDX PT, R81, R17, RZ, 0x181f ;  /* 0x00181fff11517589 */ /* 0x00106200000e0000 */
[----:B------:R-:W-:Y:S01]  /*10770*/  SYNCS.ARRIVE.TRANS64.RED.A1T0 RZ, [UR8], RZ ;  /* 0x000000ffffff79a7 */ /* 0x000fe20008100408 */
[----:B------:R-:W-:Y:S02]  /*10780*/  BSSY B1, `(.L_x_2420) ;  /* 0x0000019000017945 */ /* 0x000fe40003800000 */
[----:B------:R0:W2:Y:S01]  /*10790*/  SHFL.IDX PT, R79, R19, RZ, 0x181f ;  /* 0x00181fff134f7589 */ /* 0x0000a200000e0000 */
[----:B------:R-:W-:-:S02]  /*107a0*/  ISETP.GE.AND P0, PT, R20, UR16, PT ;  /* 0x0000001014007c0c */ /* 0x000fc4000bf06270 */
[----:B------:R-:W-:Y:S02]  /*107b0*/  SHF.R.S32.HI R87, RZ, 0x1f, R0 ;  /* 0x0000001fff577819 */ /* 0x000fe40000011400 */
        /* <DEDUP_REMOVED lines=21> */
.L_x_2421:
[----:B------:R-:W-:Y:S05]  /*10910*/  BSYNC B1 ;  /* 0x0000000000017941 */ /* 0x000fea0003800000 */
.L_x_2420:
        /* <DEDUP_REMOVED lines=21> */
.L_x_2423:
[----:B------:R-:W-:Y:S05]  /*10a70*/  BSYNC B1 ;  /* 0x0000000000017941 */ /* 0x000fea0003800000 */
.L_x_2422:
        /* <DEDUP_REMOVED lines=21> */
.L_x_2425:
[----:B------:R-:W-:Y:S05]  /*10bd0*/  BSYNC B1 ;  /* 0x0000000000017941 */ /* 0x000fea0003800000 */
.L_x_2424:
[----:B0-----:R-:W-:Y:S01]  /*10be0*/  VIADD R2, R22, 0x60 ;  /* 0x0000006016027836 */ /* 0x001fe20000000000 */
[----:B---3--:R-:W0:Y:S04]  /*10bf0*/  SHFL.IDX PT, R19, R19, 0x3, 0x181f ;  /* 0x00781f0013137f89 */ /* 0x008e2800000e0000 */
[----:B------:R-:W-:Y:S01]  /*10c00*/  ISETP.GE.AND P0, PT, R2, UR16, PT ;  /* 0x0000001002007c0c */ /* 0x000fe2000bf06270 */
[----:B------:R-:W3:-:S12]  /*10c10*/  SHFL.IDX PT, R17, R17, 0x3, 0x181f ;  /* 0x00781f0011117f89 */ /* 0x000ed800000e0000 */
        /* <DEDUP_REMOVED lines=20> */
.L_x_2419:
        /* <DEDUP_REMOVED lines=25> */
[----:B------:R-:W-:Y:S01]  /*10ef0*/  VIADD R172, R23, 0x60 ;  /* 0x0000006017ac7836 */ /* 0x000fe20000000000 */
[----:B------:R-:W-:Y:S01]  /*10f00*/  ULDC.64 UR12, c[0x0][0xb48] ;  /* 0x0002d200000c7ab9 */ /* 0x000fe20000000a00 */
[----:B------:R-:W-:Y:S01]  /*10f10*/  @UP1 ULDC UR9, c[0x0][0xbec] ;  /* 0x0002fb0000091ab9 */ /* 0x000fe20000000800 */
[----:B------:R-:W-:Y:S01]  /*10f20*/  UIADD3 UR11, UR11, UR4, URZ ;  /* 0x000000040b0b7290 */ /* 0x000fe2000fffe03f */
[----:B------:R-:W-:Y:S01]  /*10f30*/  @P1 IMAD.HI.U32 R0, R3, UR9, RZ ;  /* 0x0000000903001c27 */ /* 0x000fe2000f8e00ff */
[----:B------:R-:W-:Y:S01]  /*10f40*/  UPRMT UR8, URZ, 0x654, UR8 ;  /* 0x000006543f087896 */ /* 0x000fe20008000008 */
[----:B------:R-:W-:Y:S01]  /*10f50*/  BSSY B1, `(.L_x_2427) ;  /* 0x00000df000017945 */ /* 0x000fe20003800000 */
[----:B------:R-:W-:Y:S01]  /*10f60*/  @UP1 ULDC UR4, c[0x0][0xbf0] ;  /* 0x0002fc0000041ab9 */ /* 0x000fe20000000800 */
[----:B------:R-:W-:Y:S01]  /*10f70*/  UIMAD.WIDE.U32 UR10, UR16, UR12, UR10 ;  /* 0x0000000c100a72a5 */ /* 0x000fe2000f8e000a */
[----:B------:R-:W-:Y:S01]  /*10f80*/  @P1 SHF.R.U32.HI R5, RZ, UR4, R0 ;  /* 0x00000004ff051c19 */ /* 0x000fe20008011600 */
[C---:B------:R-:W-:Y:S01]  /*10f90*/  VIADD R174, R23.reuse, 0x58 ;  /* 0x0000005817ae7836 */ /* 0x040fe20000000000 */
[----:B------:R-:W-:Y:S01]  /*10fa0*/  SHF.R.S32.HI R20, RZ, 0x1f, R222 ;  /* 0x0000001fff147819 */ /* 0x000fe200000114de */
[----:B------:R-:W-:Y:S01]  /*10fb0*/  UIMAD UR4, UR16, UR13, UR11 ;  /* 0x0000000d100472a4 */ /* 0x000fe2000f8e020b */
[--C-:B------:R-:W-:Y:S01]  /*10fc0*/  SHF.R.S32.HI R0, RZ, 0x1f, R5.reuse ;  /* 0x0000001fff007819 */ /* 0x100fe20000011405 */
[----:B------:R-:W-:Y:S01]  /*10fd0*/  IMAD.MOV R2, RZ, RZ, -R5 ;  /* 0x000000ffff027224 */ /* 0x000fe200078e0a05 */
[----:B------:R-:W-:Y:S01]  /*10fe0*/  ULDC.64 UR12, c[0x0][0xb30] ;  /* 0x0002cc00000c7ab9 */ /* 0x000fe20000000a00 */
[----:B------:R-:W-:Y:S01]  /*10ff0*/  VIADD R176, R23, 0x50 ;  /* 0x0000005017b07836 */ /* 0x000fe20000000000 */
[----:B------:R-:W-:Y:S01]  /*11000*/  SYNCS.ARRIVE.TRANS64.RED.A1T0 RZ, [UR8], RZ ;  /* 0x000000ffffff79a7 */ /* 0x000fe20008100408 */
        /* <DEDUP_REMOVED lines=32> */
[C---:B------:R-:W-:Y:S01]  /*11210*/  VIADD R184, R23.reuse, 0x30 ;  /* 0x0000003017b87836 */ /* 0x040fe20000000000 */
[----:B------:R-:W-:Y:S01]  /*11220*/  SHF.R.S32.HI R170, RZ, 0x1f, R170 ;  /* 0x0000001fffaa7819 */ /* 0x000fe200000114aa */
[C---:B------:R-:W-:Y:S01]  /*11230*/  VIADD R186, R23.reuse, 0x28 ;  /* 0x0000002817ba7836 */ /* 0x040fe20000000000 */
        /* <DEDUP_REMOVED lines=36> */
[----:B------:R-:W-:Y:S01]  /*11480*/  VIADD R193, R23, 0x8 ;  /* 0x0000000817c17836 */ /* 0x000fe20000000000 */
[----:B012---:R-:W-:Y:S06]  /*11490*/  @P2 BRA `(.L_x_2428) ;  /* 0x0000000800282947 */ /* 0x007fec0003800000 */
[----:B------:R-:W-:Y:S01]  /*114a0*/  ULDC UR4, c[0x0][0xac8] ;  /* 0x0002b20000047ab9 */ /* 0x000fe20000000800 */
[----:B------:R-:W-:Y:S01]  /*114b0*/  SHF.R.S32.HI R9, RZ, 0x1f, R219 ;  /* 0x0000001fff097819 */ /* 0x000fe200000114db */
        /* <DEDUP_REMOVED lines=14> */
[----:B0-----:R-:W-:Y:S01]  /*115a0*/  @!P3 LEA R4, P6, R191, R2, 0x2 ;  /* 0x00000002bf04b211 */ /* 0x001fe200078c10ff */
[----:B------:R-:W-:-:S03]  /*115b0*/  VIADD R25, R23, 0xe0 ;  /* 0x000000e017197836 */ /* 0x000fc60000000000 */
        /* <DEDUP_REMOVED lines=55> */
[----:B0-----:R-:W-:-:S04]  /*11930*/  @!P4 LEA R4, P6, R163, R2, 0x2 ;  /* 0x00000002a304c211 */ /* 0x001fc800078c10ff */
[----:B------:R-:W-:Y:S02]  /*11940*/  @!P4 LEA.HI.X R5, R163, R3, R164, 0x2, P6 ;  /* 0x00000003a305c211 */ /* 0x000fe400030f14a4 */
[----:B-1----:R-:W-:-:S03]  /*11950*/  @!P1 LEA R6, P5, R161, R2, 0x2 ;  /* 0x00000002a1069211 */ /* 0x002fc600078a10ff */
[----:B------:R0:W-:Y:S01]  /*11960*/  @!P4 ST.E.64 desc[UR38][R4.64], R88 ;  /* 0x000000580400c985 */ /* 0x0001e2000c101b26 */
[----:B------:R-:W-:Y:S02]  /*11970*/  ISETP.GE.AND P4, PT, R155, UR4, PT ;  /* 0x000000049b007c0c */ /* 0x000fe4000bf86270 */
[----:B------:R-:W-:Y:S02]  /*11980*/  @!P1 LEA.HI.X R7, R161, R3, R162, 0x2, P5 ;  /* 0x00000003a1079211 */ /* 0x000fe400028f14a2 */
[----:B------:R-:W-:-:S03]  /*11990*/  @!P2 LEA R10, P5, R157, R2, 0x2 ;  /* 0x000000029d0aa211 */ /* 0x000fc600078a10ff */
[----:B------:R1:W-:Y:S01]  /*119a0*/  @!P1 ST.E.64 desc[UR38][R6.64], R92 ;  /* 0x0000005c06009985 */ /* 0x0003e2000c101b26 */
[----:B------:R-:W-:Y:S02]  /*119b0*/  @!P2 LEA.HI.X R11, R157, R3, R158, 0x2, P5 ;  /* 0x000000039d0ba211 */ /* 0x000fe400028f149e */
[----:B0-----:R-:W-:-:S03]  /*119c0*/  @!P3 LEA R4, P6, R159, R2, 0x2 ;  /* 0x000000029f04b211 */ /* 0x001fc600078c10ff */
[----:B------:R-:W-:Y:S02]  /*119d0*/  @!P4 LEA R12, P1, R155, R2, 0x2 ;  /* 0x000000029b0cc211 */ /* 0x000fe400078210ff */
[-C--:B------:R-:W-:Y:S02]  /*119e0*/  @!P3 LEA.HI.X R5, R159, R3.reuse, R160, 0x2, P6 ;  /* 0x000000039f05b211 */ /* 0x080fe400030f14a0 */
[----:B------:R-:W-:Y:S02]  /*119f0*/  ISETP.GE.AND P6, PT, R226, UR4, PT ;  /* 0x00000004e2007c0c */ /* 0x000fe4000bfc6270 */
[----:B------:R-:W-:Y:S01]  /*11a00*/  @!P4 LEA.HI.X R13, R155, R3, R156, 0x2, P1 ;  /* 0x000000039b0dc211 */ /* 0x000fe200008f149c */
[----:B------:R0:W-:Y:S01]  /*11a10*/  @!P3 ST.E.64 desc[UR38][R4.64], R96 ;  /* 0x000000600400b985 */ /* 0x0001e2000c101b26 */
[----:B------:R-:W-:Y:S02]  /*11a20*/  ISETP.GE.AND P3, PT, R225, UR4, PT ;  /* 0x00000004e1007c0c */ /* 0x000fe4000bf66270 */
[----:B------:R-:W-:Y:S01]  /*11a30*/  ISETP.GE.AND P1, PT, R223, UR4, PT ;  /* 0x00000004df007c0c */ /* 0x000fe2000bf26270 */
[----:B------:R2:W-:Y:S01]  /*11a40*/  @!P2 ST.E.64 desc[UR38][R10.64], R100 ;  /* 0x000000640a00a985 */ /* 0x0005e2000c101b26 */
[----:B------:R-:W-:-:S03]  /*11a50*/  ISETP.GE.AND P2, PT, R224, UR4, PT ;  /* 0x00000004e0007c0c */ /* 0x000fc6000bf46270 */
[----:B------:R3:W-:Y:S02]  /*11a60*/  @!P4 ST.E.64 desc[UR38][R12.64], R104 ;  /* 0x000000680c00c985 */ /* 0x0007e4000c101b26 */
[----:B------:R-:W-:-:S04]  /*11a70*/  @!P6 LEA R14, P5, R226, R2, 0x2 ;  /* 0x00000002e20ee211 */ /* 0x000fc800078a10ff */
[-C--:B------:R-:W-:Y:S02]  /*11a80*/  @!P6 LEA.HI.X R15, R226, R3.reuse, R154, 0x2, P5 ;  /* 0x00000003e20fe211 */ /* 0x080fe400028f149a */
[----:B------:R-:W-:Y:S02]  /*11a90*/  ISETP.GE.AND P5, PT, R222, UR4, PT ;  /* 0x00000004de007c0c */ /* 0x000fe4000bfa6270 */
[CC--:B-1----:R-:W-:Y:S01]  /*11aa0*/  @!P2 LEA R6, P4, R224.reuse, R2.reuse, 0x2 ;  /* 0x00000002e006a211 */ /* 0x0c2fe200078810ff */
[----:B------:R1:W-:Y:S01]  /*11ab0*/  @!P6 ST.E.64 desc[UR38][R14.64], R108 ;  /* 0x0000006c0e00e985 */ /* 0x0003e2000c101b26 */
[C---:B0-----:R-:W-:Y:S02]  /*11ac0*/  @!P3 LEA R4, P6, R225.reuse, R2, 0x2 ;  /* 0x00000002e104b211 */ /* 0x041fe400078c10ff */
[-C--:B------:R-:W-:Y:S02]  /*11ad0*/  @!P2 LEA.HI.X R7, R224, R3.reuse, R152, 0x2, P4 ;  /* 0x00000003e007a211 */ /* 0x080fe400020f1498 */
[----:B------:R-:W-:-:S02]  /*11ae0*/  @!P3 LEA.HI.X R5, R225, R3, R153, 0x2, P6 ;  /* 0x00000003e105b211 */ /* 0x000fc400030f1499 */
[----:B------:R-:W-:Y:S02]  /*11af0*/  ISETP.GE.AND P4, PT, R219, UR4, PT ;  /* 0x00000004db007c0c */ /* 0x000fe4000bf86270 */
[CC--:B--2---:R-:W-:Y:S01]  /*11b00*/  @!P1 LEA R10, P6, R223.reuse, R2.reuse, 0x2 ;  /* 0x00000002df0a9211 */ /* 0x0c4fe200078c10ff */
[----:B------:R-:W-:Y:S03]  /*11b10*/  @!P3 ST.E.64 desc[UR38][R4.64], R112 ;  /* 0x000000700400b985 */ /* 0x000fe6000c101b26 */
[----:B------:R-:W-:Y:S01]  /*11b20*/  @!P1 LEA.HI.X R11, R223, R3, R22, 0x2, P6 ;  /* 0x00000003df0b9211 */ /* 0x000fe200030f1416 */
[----:B------:R0:W-:Y:S01]  /*11b30*/  @!P2 ST.E.64 desc[UR38][R6.64], R116 ;  /* 0x000000740600a985 */ /* 0x0001e2000c101b26 */
[----:B---3--:R-:W-:-:S03]  /*11b40*/  @!P5 LEA R12, P2, R222, R2, 0x2 ;  /* 0x00000002de0cd211 */ /* 0x008fc600078410ff */
[----:B------:R2:W-:Y:S01]  /*11b50*/  @!P1 ST.E.64 desc[UR38][R10.64], R120 ;  /* 0x000000780a009985 */ /* 0x0005e2000c101b26 */
[-C--:B------:R-:W-:Y:S02]  /*11b60*/  @!P5 LEA.HI.X R13, R222, R3.reuse, R20, 0x2, P2 ;  /* 0x00000003de0dd211 */ /* 0x080fe400010f1414 */
[----:B------:R-:W-:Y:S02]  /*11b70*/  ISETP.GE.AND P2, PT, R218, UR4, PT ;  /* 0x00000004da007c0c */ /* 0x000fe4000bf46270 */
[----:B-1----:R-:W-:Y:S01]  /*11b80*/  @!P4 LEA R14, P3, R219, R2, 0x2 ;  /* 0x00000002db0ec211 */ /* 0x002fe200078610ff */
[----:B------:R1:W-:Y:S01]  /*11b90*/  @!P5 ST.E.64 desc[UR38][R12.64], R124 ;  /* 0x0000007c0c00d985 */ /* 0x0003e2000c101b26 */
[----:B------:R-:W-:Y:S02]  /*11ba0*/  ISETP.GE.AND P1, PT, R25, UR4, PT ;  /* 0x0000000419007c0c */ /* 0x000fe4000bf26270 */
[----:B------:R-:W-:Y:S02]  /*11bb0*/  @!P4 LEA.HI.X R15, R219, R3, R9, 0x2, P3 ;  /* 0x00000003db0fc211 */ /* 0x000fe400018f1409 */
[----:B------:R-:W-:-:S02]  /*11bc0*/  ISETP.GE.AND P3, PT, R17, UR4, PT ;  /* 0x0000000411007c0c */ /* 0x000fc4000bf66270 */
[----:B0-----:R-:W-:Y:S01]  /*11bd0*/  SHF.R.S32.HI R7, RZ, 0x1f, R218 ;  /* 0x0000001fff077819 */ /* 0x001fe200000114da */
[----:B------:R0:W-:Y:S01]  /*11be0*/  @!P4 ST.E.64 desc[UR38][R14.64], R128 ;  /* 0x000000800e00c985 */ /* 0x0001e2000c101b26 */
[----:B------:R-:W-:Y:S02]  /*11bf0*/  ISETP.GE.AND P4, PT, R19, UR4, PT ;  /* 0x0000000413007c0c */ /* 0x000fe4000bf86270 */
[CC--:B------:R-:W-:Y:S02]  /*11c00*/  @!P2 LEA R6, P5, R218.reuse, R2.reuse, 0x2 ;  /* 0x00000002da06a211 */ /* 0x0c0fe400078a10ff */
[----:B------:R-:W-:Y:S02]  /*11c10*/  SHF.R.S32.HI R5, RZ, 0x1f, R25 ;  /* 0x0000001fff057819 */ /* 0x000fe40000011419 */
[----:B------:R-:W-:Y:S02]  /*11c20*/  @!P1 LEA R4, P6, R25, R2, 0x2 ;  /* 0x0000000219049211 */ /* 0x000fe400078c10ff */
[----:B------:R-:W-:-:S02]  /*11c30*/  @!P2 LEA.HI.X R7, R218, R3, R7, 0x2, P5 ;  /* 0x00000003da07a211 */ /* 0x000fc400028f1407 */
[----:B------:R-:W-:Y:S02]  /*11c40*/  ISETP.GE.AND P5, PT, R21, UR4, PT ;  /* 0x0000000415007c0c */ /* 0x000fe4000bfa6270 */
[-C--:B------:R-:W-:Y:S01]  /*11c50*/  @!P1 LEA.HI.X R5, R25, R3.reuse, R5, 0x2, P6 ;  /* 0x0000000319059211 */ /* 0x080fe200030f1405 */
[----:B------:R0:W-:Y:S01]  /*11c60*/  @!P2 ST.E.64 desc[UR38][R6.64], R132 ;  /* 0x000000840600a985 */ /* 0x0001e2000c101b26 */
[----:B------:R-:W-:Y:S02]  /*11c70*/  SHF.R.S32.HI R9, RZ, 0x1f, R17 ;  /* 0x0000001fff097819 */ /* 0x000fe40000011411 */
[C---:B--2---:R-:W-:Y:S01]  /*11c80*/  @!P3 LEA R10, P6, R17.reuse, R2, 0x2 ;  /* 0x00000002110ab211 */ /* 0x044fe200078c10ff */
[----:B------:R0:W-:Y:S03]  /*11c90*/  @!P1 ST.E.64 desc[UR38][R4.64], R136 ;  /* 0x0000008804009985 */ /* 0x0001e6000c101b26 */
[----:B------:R-:W-:-:S02]  /*11ca0*/  @!P3 LEA.HI.X R11, R17, R3, R9, 0x2, P6 ;  /* 0x00000003110bb211 */ /* 0x000fc400030f1409 */
[----:B------:R-:W-:Y:S02]  /*11cb0*/  SHF.R.S32.HI R9, RZ, 0x1f, R19 ;  /* 0x0000001fff097819 */ /* 0x000fe40000011413 */
[CC--:B-1----:R-:W-:Y:S01]  /*11cc0*/  @!P4 LEA R12, P6, R19.reuse, R2.reuse, 0x2 ;  /* 0x00000002130cc211 */ /* 0x0c2fe200078c10ff */
[----:B------:R0:W-:Y:S03]  /*11cd0*/  @!P3 ST.E.64 desc[UR38][R10.64], R140 ;  /* 0x0000008c0a00b985 */ /* 0x0001e6000c101b26 */
[-C--:B------:R-:W-:Y:S02]  /*11ce0*/  @!P4 LEA.HI.X R13, R19, R3.reuse, R9, 0x2, P6 ;  /* 0x00000003130dc211 */ /* 0x080fe400030f1409 */
[----:B------:R-:W-:Y:S02]  /*11cf0*/  SHF.R.S32.HI R9, RZ, 0x1f, R21 ;  /* 0x0000001fff097819 */ /* 0x000fe40000011415 */
[C---:B------:R-:W-:Y:S01]  /*11d00*/  @!P5 LEA R2, P6, R21.reuse, R2, 0x2 ;  /* 0x000000021502d211 */ /* 0x040fe200078c10ff */
[----:B------:R0:W-:Y:S03]  /*11d10*/  @!P4 ST.E.64 desc[UR38][R12.64], R144 ;  /* 0x000000900c00c985 */ /* 0x0001e6000c101b26 */
[----:B------:R-:W-:-:S05]  /*11d20*/  @!P5 LEA.HI.X R3, R21, R3, R9, 0x2, P6 ;  /* 0x000000031503d211 */ /* 0x000fca00030f1409 */
[----:B------:R0:W-:Y:S04]  /*11d30*/  @!P5 ST.E.64 desc[UR38][R2.64], R148 ;  /* 0x000000940200d985 */ /* 0x0001e8000c101b26 */
.L_x_2428:
[----:B------:R-:W-:Y:S05]  /*11d40*/  BSYNC B1 ;  /* 0x0000000000017941 */ /* 0x000fea0003800000 */
.L_x_2427:
[----:B0-----:R0:W1:Y:S04]  /*11d50*/  SHFL.IDX PT, R3, R8, 0x1, 0x1c1f ;  /* 0x003c1f0008037f89 */ /* 0x00106800000e0000 */
        /* <DEDUP_REMOVED lines=64> */
[----:B0-----:R-:W-:Y:S01]  /*12160*/  @!P3 LEA R10, P4, R167, R2, 0x2 ;  /* 0x00000002a70ab211 */ /* 0x001fe200078810ff */
[----:B------:R0:W-:Y:S01]  /*12170*/  @!P2 ST.E.64 desc[UR38][R8.64], R78 ;  /* 0x0000004e0800a985 */ /* 0x0001e2000c101b26 */
[----:B------:R-:W-:Y:S02]  /*12180*/  ISETP.GE.AND P2, PT, R159, UR4, PT ;  /* 0x000000049f007c0c */ /* 0x000fe4000bf46270 */
[----:B------:R-:W-:-:S02]  /*12190*/  @!P3 LEA.HI.X R11, R167, R3, R168, 0x2, P4 ;  /* 0x00000003a70bb211 */ /* 0x000fc400020f14a8 */
[-C--:B-1----:R-:W-:Y:S02]  /*121a0*/  @!P6 LEA R4, P4, R165, R2.reuse, 0x2 ;  /* 0x00000002a504e211 */ /* 0x082fe400078810ff */
[-C--:B---3--:R-:W-:Y:S01]  /*121b0*/  @!P0 LEA R6, P5, R163, R2.reuse, 0x2 ;  /* 0x00000002a3068211 */ /* 0x088fe200078a10ff */
        /* <DEDUP_REMOVED lines=14> */
[CC--:B-1----:R-:W-:Y:S01]  /*122a0*/  @!P3 LEA R10, P4, R157.reuse, R2.reuse, 0x2 ;  /* 0x000000029d0ab211 */ /* 0x0c2fe200078810ff */
        /* <DEDUP_REMOVED lines=23> */
[-C--:B0-----:R-:W-:Y:S01]  /*12420*/  @!P0 LEA R6, P6, R219, R2.reuse, 0x2 ;  /* 0x00000002db068211 */ /* 0x081fe200078c10ff */
[----:B------:R0:W-:Y:S01]  /*12430*/  @!P3 ST.E.64 desc[UR38][R8.64], R122 ;  /* 0x0000007a0800b985 */ /* 0x0001e2000c101b26 */
[----:B------:R-:W-:Y:S01]  /*12440*/  SHF.R.S32.HI R11, RZ, 0x1f, R218 ;  /* 0x0000001fff0b7819 */ /* 0x000fe200000114da */
[----:B--2---:R-:W-:Y:S01]  /*12450*/  VIADD R13, R23, 0xe8 ;  /* 0x000000e8170d7836 */ /* 0x004fe20000000000 */
[C---:B------:R-:W-:Y:S02]  /*12460*/  @!P1 LEA R4, P5, R222.reuse, R2, 0x2 ;  /* 0x00000002de049211 */ /* 0x040fe400078a10ff */
[-C--:B------:R-:W-:Y:S02]  /*12470*/  @!P0 LEA.HI.X R7, R219, R3.reuse, R0, 0x2, P6 ;  /* 0x00000003db078211 */ /* 0x080fe400030f1400 */
[----:B------:R-:W-:Y:S02]  /*12480*/  ISETP.GE.AND P3, PT, R13, UR4, PT ;  /* 0x000000040d007c0c */ /* 0x000fe4000bf66270 */
[----:B------:R-:W-:-:S02]  /*12490*/  @!P1 LEA.HI.X R5, R222, R3, R20, 0x2, P5 ;  /* 0x00000003de059211 */ /* 0x000fc400028f1414 */
[CC--:B------:R-:W-:Y:S02]  /*124a0*/  @!P2 LEA R10, P5, R218.reuse, R2.reuse, 0x2 ;  /* 0x00000002da0aa211 */ /* 0x0c0fe400078a10ff */
[----:B------:R-:W-:Y:S01]  /*124b0*/  ISETP.GE.AND P6, PT, R17, UR4, PT ;  /* 0x0000000411007c0c */ /* 0x000fe2000bfc6270 */
[----:B------:R1:W-:Y:S01]  /*124c0*/  @!P1 ST.E.64 desc[UR38][R4.64], R126 ;  /* 0x0000007e04009985 */ /* 0x0003e2000c101b26 */
[----:B------:R-:W-:Y:S02]  /*124d0*/  @!P2 LEA.HI.X R11, R218, R3, R11, 0x2, P5 ;  /* 0x00000003da0ba211 */ /* 0x000fe400028f140b */
[----:B------:R-:W-:Y:S01]  /*124e0*/  SHF.R.S32.HI R0, RZ, 0x1f, R19 ;  /* 0x0000001fff007819 */ /* 0x000fe20000011413 */
        /* <DEDUP_REMOVED lines=21> */
.L_x_2417:
[----:B------:R-:W2:Y:S01]  /*12640*/  LDL R8, [R1+0x30] ;  /* 0x0000300001087983 */ /* 0x000ea20000100800 */
[----:B------:R-:W-:Y:S01]  /*12650*/  R2UR UR4, R220 ;  /* 0x00000000dc0472ca */ /* 0x000fe200000e0000 */
[----:B------:R-:W-:Y:S01]  /*12660*/  ULDC.64 UR8, c[0x0][0xc00] ;  /* 0x0003000000087ab9 */ /* 0x000fe20000000a00 */
[----:B------:R-:W-:Y:S01]  /*12670*/  R2UR UR10, R217 ;  /* 0x00000000d90a72ca */ /* 0x000fe200000e0000 */
[----:B------:R-:W-:-:S04]  /*12680*/  UISETP.NE.U32.AND UP0, UPT, UR8, URZ, UPT ;  /* 0x0000003f0800728c */ /* 0x000fc8000bf05070 */
[----:B------:R-:W-:-:S03]  /*12690*/  UISETP.NE.AND.EX UP0, UPT, UR9, URZ, UPT, UP0 ;  /* 0x0000003f0900728c */ /* 0x000fc6000bf05300 */
[----:B------:R-:W-:-:S03]  /*126a0*/  ULDC.64 UR8, c[0x0][0xc00] ;  /* 0x0003000000087ab9 */ /* 0x000fc60000000a00 */
[----:B------:R-:W-:Y:S01]  /*126b0*/  UIMAD.WIDE UR8, UR4, 0x4, UR8 ;  /* 0x00000004040878a5 */ /* 0x000fe2000f8e0208 */
[----:B------:R-:W-:-:S05]  /*126c0*/  PLOP3.LUT P1, PT, PT, PT, UP0, 0x80, 0x0 ;  /* 0x000000000000781c */ /* 0x000fca0003f2f008 */
[----:B------:R-:W-:Y:S02]  /*126d0*/  IMAD.U32 R2, RZ, RZ, UR8 ;  /* 0x00000008ff027e24 */ /* 0x000fe4000f8e00ff */
[----:B------:R-:W-:Y:S01]  /*126e0*/  IMAD.U32 R3, RZ, RZ, UR9 ;  /* 0x00000009ff037e24 */ /* 0x000fe2000f8e00ff */
[----:B------:R-:W-:Y:S02]  /*126f0*/  ULDC.64 UR8, c[0x0][0xc08] ;  /* 0x0003020000087ab9 */ /* 0x000fe40000000a00 */
[----:B------:R-:W-:-:S03]  /*12700*/  UISETP.NE.U32.AND UP1, UPT, UR8, URZ, UPT ;  /* 0x0000003f0800728c */ /* 0x000fc6000bf25070 */
[----:B------:R-:W3:Y:S01]  /*12710*/  @P1 LDG.E R7, desc[UR38][R2.64] ;  /* 0x0000002602071981 */ /* 0x000ee2000c1e1900 */
[----:B------:R-:W-:-:S06]  /*12720*/  UISETP.NE.AND.EX UP1, UPT, UR9, URZ, UPT, UP1 ;  /* 0x0000003f0900728c */ /* 0x000fcc000bf25310 */
[----:B------:R-:W-:-:S05]  /*12730*/  PLOP3.LUT P2, PT, PT, PT, UP1, 0x80, 0x0 ;  /* 0x000000000000781c */ /* 0x000fca0003f4f018 */
[----:B------:R-:W-:-:S06]  /*12740*/  @UP1 ULEA UR8, UP2, UR4, UR8, 0x2 ;  /* 0x0000000804081291 */ /* 0x000fcc000f84103f */
[----:B------:R-:W-:Y:S01]  /*12750*/  IMAD.U32 R4, RZ, RZ, UR8 ;  /* 0x00000008ff047e24 */ /* 0x000fe2000f8e00ff */
[----:B--2---:R-:W-:-:S13]  /*12760*/  R2UR UR11, R8 ;  /* 0x00000000080b72ca */ /* 0x004fda00000e0000 */
[----:B------:R-:W-:-:S03]  /*12770*/  @UP1 ULEA.HI.X UR9, UR4, UR9, UR11, 0x2, UP2 ;  /* 0x0000000904091291 */ /* 0x000fc600090f140b */
[----:B------:R-:W-:Y:S02]  /*12780*/  ULDC UR4, c[0x0][0xa88] ;  /* 0x0002a20000047ab9 */ /* 0x000fe40000000800 */
[----:B------:R-:W-:Y:S02]  /*12790*/  IMAD.U32 R0, RZ, RZ, UR4 ;  /* 0x00000004ff007e24 */ /* 0x000fe4000f8e00ff */
[----:B------:R-:W-:-:S05]  /*127a0*/  IMAD.U32 R5, RZ, RZ, UR9 ;  /* 0x00000009ff057e24 */ /* 0x000fca000f8e00ff */
[----:B------:R0:W5:Y:S01]  /*127b0*/  @P2 LDG.E R0, desc[UR38][R4.64] ;  /* 0x0000002604002981 */ /* 0x000162000c1e1900 */
[----:B------:R-:W1:Y:S01]  /*127c0*/  S2R R6, SR_TID.X ;  /* 0x0000000000067919 */ /* 0x000e620000002100 */
[----:B------:R-:W-:Y:S01]  /*127d0*/  UMOV UR4, URZ ;  /* 0x0000003f00047c82 */ /* 0x000fe20008000000 */
[----:B---3--:R-:W-:Y:S01]  /*127e0*/  @P1 R2UR UR4, R7 ;  /* 0x00000000070412ca */ /* 0x008fe200000e0000 */
[----:B------:R-:W-:-:S11]  /*127f0*/  UISETP.NE.AND UP1, UPT, UR10, URZ, UPT ;  /* 0x0000003f0a00728c */ /* 0x000fd6000bf25270 */
[----:B------:R-:W-:Y:S01]  /*12800*/  @!UP1 ULDC UR10, c[0x0][0xad4] ;  /* 0x0002b500000a9ab9 */ /* 0x000fe20000000800 */
[----:B------:R-:W-:Y:S01]  /*12810*/  USHF.R.S32.HI UR21, URZ, 0x1f, UR4 ;  /* 0x0000001f3f157899 */ /* 0x000fe20008011404 */
[----:B------:R-:W-:Y:S02]  /*12820*/  IMAD.U32 R217, RZ, RZ, UR10 ;  /* 0x0000000affd97e24 */ /* 0x000fe4000f8e00ff */
[----:B-1----:R-:W-:-:S05]  /*12830*/  VIADD R6, R6, 0xffffff80 ;  /* 0xffffff8006067836 */ /* 0x002fca0000000000 */
[----:B------:R-:W-:Y:S01]  /*12840*/  ISETP.GT.AND P0, PT, R6, 0x7f, PT ;  /* 0x0000007f0600780c */ /* 0x000fe20003f04270 */
[----:B0-----:R-:W-:-:S12]  /*12850*/  @P2 BRA `(.L_x_2429) ;  /* 0x0000000000102947 */ /* 0x001fd80003800000 */
[----:B------:R-:W-:Y:S05]  /*12860*/  @!P1 BRA `(.L_x_2429) ;  /* 0x00000000000c9947 */ /* 0x000fea0003800000 */
[----:B------:R-:W2:Y:S04]  /*12870*/  LDG.E R5, desc[UR38][R2.64] ;  /* 0x0000002602057981 */ /* 0x000ea8000c1e1900 */
[----:B-----5:R-:W2:Y:S02]  /*12880*/  LDG.E R0, desc[UR38][R2.64+0x4] ;  /* 0x0000042602007981 */ /* 0x020ea4000c1e1900 */
[----:B--2---:R-:W-:-:S07]  /*12890*/  IMAD.IADD R0, R0, 0x1, -R5 ;  /* 0x0000000100007824 */ /* 0x004fce00078e0a05 */
.L_x_2429:
[----:B------:R-:W-:Y:S01]  /*128a0*/  R2UR UR9, R220 ;  /* 0x00000000dc0972ca */ /* 0x000fe200000e0000 */
[----:B------:R-:W-:Y:S01]  /*128b0*/  BSSY B1, `(.L_x_2430) ;  /* 0x000003f000017945 */ /* 0x000fe20003800000 */
[----:B------:R-:W-:-:S11]  /*128c0*/  R2UR UR8, R8 ;  /* 0x00000000080872ca */ /* 0x000fd600000e0000 */
[----:B------:R-:W-:Y:S02]  /*128d0*/  USEL UR12, UR9, URZ, !UP0 ;  /* 0x0000003f090c7287 */ /* 0x000fe4000c000000 */
[----:B------:R-:W-:Y:S01]  /*128e0*/  USEL UR13, UR8, URZ, !UP0 ;  /* 0x0000003f080d7287 */ /* 0x000fe2000c000000 */
[----:B------:R-:W-:Y:S11]  /*128f0*/  @P0 BRA `(.L_x_2431) ;  /* 0x0000000000e80947 */ /* 0x000ff60003800000 */
[----:B------:R-:W0:Y:S01]  /*12900*/  S2R R4, SR_TID.X ;  /* 0x0000000000047919 */ /* 0x000e220000002100 */
[----:B------:R-:W1:Y:S01]  /*12910*/  LDC R9, c[0x0][0xbe8] ;  /* 0x0002fa00ff097b82 */ /* 0x000e620000000800 */
[----:B------:R-:W-:-:S13]  /*12920*/  R2UR UR8, R215 ;  /* 0x00000000d70872ca */ /* 0x000fda00000e0000 */
[----:B------:R-:W-:Y:S02]  /*12930*/  IMAD.U32 R3, RZ, RZ, UR8 ;  /* 0x00000008ff037e24 */ /* 0x000fe4000f8e00ff */
[----:B-1---5:R-:W-:-:S03]  /*12940*/  IMAD R2, R0, R9, RZ ;  /* 0x0000000900027224 */ /* 0x022fc600078e02ff */
[----:B0-----:R-:W-:-:S04]  /*12950*/  IADD3 R4, R3, -0x80, R4 ;  /* 0xffffff8003047810 */ /* 0x001fc80007ffe004 */
[----:B------:R-:W-:-:S13]  /*12960*/  ISETP.GE.AND P0, PT, R4, R2, PT ;  /* 0x000000020400720c */ /* 0x000fda0003f06270 */
[----:B------:R-:W-:Y:S05]  /*12970*/  @P0 BRA `(.L_x_2431) ;  /* 0x0000000000c80947 */ /* 0x000fea0003800000 */
[----:B------:R-:W2:Y:S01]  /*12980*/  LDL R5, [R1+0x2c] ;  /* 0x00002c0001057983 */ /* 0x000ea20000100800 */
[----:B------:R-:W-:Y:S01]  /*12990*/  ISETP.NE.AND P0, PT, R9, 0x1, PT ;  /* 0x000000010900780c */ /* 0x000fe20003f05270 */
[----:B------:R-:W-:Y:S01]  /*129a0*/  UMOV UR19, 0x9b8 ;  /* 0x000009b800137882 */ /* 0x000fe20000000000 */
[----:B------:R-:W-:Y:S02]  /*129b0*/  R2UR UR9, R217 ;  /* 0x00000000d90972ca */ /* 0x000fe400000e0000 */
[----:B------:R-:W-:-:S09]  /*129c0*/  R2UR UR8, R221 ;  /* 0x00000000dd0872ca */ /* 0x000fd200000e0000 */
        /* <DEDUP_REMOVED lines=8> */
[----:B------:R-:W-:Y:S02]  /*12a50*/  UIMAD UR15, UR15, UR12, URZ ;  /* 0x0000000c0f0f72a4 */ /* 0x000fe4000f8e023f */
[----:B------:R-:W-:Y:S01]  /*12a60*/  UIMAD.WIDE.U32 UR22, UR16, UR18, URZ ;  /* 0x00000012101672a5 */ /* 0x000fe2000f8e003f */
[----:B0-----:R-:W-:Y:S01]  /*12a70*/  @P0 IMAD.HI.U32 R2, R4, R3, RZ ;  /* 0x0000000304020227 */ /* 0x001fe200078e00ff */
[----:B------:R-:W-:Y:S02]  /*12a80*/  UIMAD UR16, UR17, UR18, URZ ;  /* 0x00000012111072a4 */ /* 0x000fe4000f8e023f */
[----:B------:R-:W-:Y:S02]  /*12a90*/  UIMAD UR15, UR14, UR13, UR15 ;  /* 0x0000000d0e0f72a4 */ /* 0x000fe4000f8e020f */
[----:B------:R-:W-:-:S02]  /*12aa0*/  UIADD3 UR16, UR23, UR16, URZ ;  /* 0x0000001017107290 */ /* 0x000fc4000fffe03f */
[----:B------:R-:W-:-:S04]  /*12ab0*/  IMAD.U32 R3, RZ, RZ, UR23 ;  /* 0x00000017ff037e24 */ /* 0x000fc8000f8e00ff */
[----:B------:R-:W-:Y:S01]  /*12ac0*/  IMAD.U32 R8, RZ, RZ, UR16 ;  /* 0x00000010ff087e24 */ /* 0x000fe2000f8e00ff */
[----:B--2---:R-:W-:Y:S01]  /*12ad0*/  R2UR UR20, R5 ;  /* 0x00000000051472ca */ /* 0x004fe200000e0000 */
[----:B------:R-:W-:Y:S01]  /*12ae0*/  IMAD.MOV.U32 R5, RZ, RZ, R4 ;  /* 0x000000ffff057224 */ /* 0x000fe200078e0004 */
[----:B-1----:R-:W-:Y:S01]  /*12af0*/  @P0 SHF.R.U32.HI R5, RZ, R7, R2 ;  /* 0x00000007ff050219 */ /* 0x002fe20000011602 */
[----:B------:R-:W-:-:S04]  /*12b00*/  IMAD.U32 R2, RZ, RZ, UR22 ;  /* 0x00000016ff027e24 */ /* 0x000fc8000f8e00ff */
[----:B------:R-:W-:-:S04]  /*12b10*/  IMAD.MOV R7, RZ, RZ, -R5 ;  /* 0x000000ffff077224 */ /* 0x000fc800078e0a05 */
[----:B------:R-:W-:Y:S02]  /*12b20*/  IMAD R7, R9, R7, R4 ;  /* 0x0000000709077224 */ /* 0x000fe400078e0204 */
[----:B------:R-:W-:Y:S02]  /*12b30*/  UIMAD.WIDE.U32 UR10, UR8, UR20, URZ ;  /* 0x00000014080a72a5 */ /* 0x000fe4000f8e003f */
[----:B------:R-:W-:Y:S01]  /*12b40*/  UIMAD UR20, UR9, UR20, URZ ;  /* 0x00000014091472a4 */ /* 0x000fe2000f8e023f */
[----:B------:R-:W-:Y:S01]  /*12b50*/  SHF.R.S32.HI R4, RZ, 0x1f, R7 ;  /* 0x0000001fff047819 */ /* 0x000fe20000011407 */
[----:B------:R-:W-:Y:S02]  /*12b60*/  UIMAD.WIDE.U32 UR8, UR14, UR12, URZ ;  /* 0x0000000c0e0872a5 */ /* 0x000fe4000f8e003f */
[----:B------:R-:W-:Y:S02]  /*12b70*/  UIADD3 UR20, UR11, UR20, URZ ;  /* 0x000000140b147290 */ /* 0x000fe4000fffe03f */
[----:B------:R-:W-:-:S02]  /*12b80*/  UIADD3 UR10, UP1, UP2, UR8, UR10, UR4 ;  /* 0x0000000a080a7290 */ /* 0x000fc4000fa3e004 */
[----:B------:R-:W-:-:S03]  /*12b90*/  UIADD3 UR15, UR9, UR15, URZ ;  /* 0x0000000f090f7290 */ /* 0x000fc6000fffe03f */
[----:B------:R-:W-:Y:S01]  /*12ba0*/  ULDC.64 UR8, c[0x0][UR19+0x210] ;  /* 0x0000840013087abb */ /* 0x000fe20008000a00 */
[----:B------:R-:W-:Y:S01]  /*12bb0*/  IADD3 R2, P0, P1, R5, UR10, R2 ;  /* 0x0000000a05027c10 */ /* 0x000fe2000f91e002 */
[----:B------:R-:W-:Y:S01]  /*12bc0*/  UIADD3.X UR10, UR15, UR20, UR21, UP1, UP2 ;  /* 0x000000140f0a7290 */ /* 0x000fe20008fe4415 */
[----:B------:R-:W-:Y:S01]  /*12bd0*/  SHF.R.S32.HI R5, RZ, 0x1f, R5 ;  /* 0x0000001fff057819 */ /* 0x000fe20000011405 */
[----:B------:R-:W-:-:S04]  /*12be0*/  IMAD R9, R7, UR9, RZ ;  /* 0x0000000907097c24 */ /* 0x000fc8000f8e02ff */
[----:B------:R-:W-:Y:S01]  /*12bf0*/  IADD3.X R3, R5, UR10, R8, P0, P1 ;  /* 0x0000000a05037c10 */ /* 0x000fe200087e2408 */
[----:B------:R-:W-:Y:S01]  /*12c00*/  IMAD R9, R4, UR8, R9 ;  /* 0x0000000804097c24 */ /* 0x000fe2000f8e0209 */
[----:B------:R-:W-:Y:S01]  /*12c10*/  ULDC.64 UR10, c[0x0][0xba8] ;  /* 0x0002ea00000a7ab9 */ /* 0x000fe20000000a00 */
        /* <DEDUP_REMOVED lines=8> */
.L_x_2431:
[----:B------:R-:W-:Y:S05]  /*12ca0*/  BSYNC B1 ;  /* 0x0000000000017941 */ /* 0x000fea0003800000 */
.L_x_2430:
        /* <DEDUP_REMOVED lines=14> */
[----:B------:R-:W-:Y:S01]  /*12d90*/  ULDC.64 UR10, c[0x0][0xae8] ;  /* 0x0002ba00000a7ab9 */ /* 0x000fe20000000a00 */
[----:B-1----:R-:W-:-:S13]  /*12da0*/  ISETP.NE.AND P0, PT, R11, 0x1, PT ;  /* 0x000000010b00780c */ /* 0x002fda0003f05270 */
[----:B------:R-:W0:Y:S01]  /*12db0*/  @P0 LDC R7, c[0x0][0xbf0] ;  /* 0x0002fc00ff070b82 */ /* 0x000e220000000800 */
[----:B--2---:R-:W-:Y:S02]  /*12dc0*/  R2UR UR15, R2 ;  /* 0x00000000020f72ca */ /* 0x004fe400000e0000 */
[----:B------:R-:W-:-:S05]  /*12dd0*/  LEA.HI R2, R3, R6, RZ, 0x3 ;  /* 0x0000000603027211 */ /* 0x000fca00078f18ff */
[----:B------:R-:W1:Y:S01]  /*12de0*/  @P0 LDC R3, c[0x0][0xbec] ;  /* 0x0002fb00ff030b82 */ /* 0x000e620000000800 */
[----:B------:R-:W-:Y:S02]  /*12df0*/  LOP3.LUT R5, R2, 0xfffffff8, RZ, 0xc0, !PT ;  /* 0xfffffff802057812 */ /* 0x000fe400078ec0ff */
[----:B------:R-:W-:-:S03]  /*12e00*/  SHF.R.S32.HI R13, RZ, 0x3, R2 ;  /* 0x00000003ff0d7819 */ /* 0x000fc60000011402 */
[----:B------:R-:W-:Y:S01]  /*12e10*/  IMAD.IADD R8, R6, 0x1, -R5 ;  /* 0x0000000106087824 */ /* 0x000fe200078e0a05 */
[----:B------:R-:W-:-:S03]  /*12e20*/  UIMAD.WIDE.U32 UR8, UR15, UR10, UR8 ;  /* 0x0000000a0f0872a5 */ /* 0x000fc6000f8e0008 */
[----:B------:R-:W-:Y:S01]  /*12e30*/  IMAD R2, R8, 0x20, R13 ;  /* 0x0000002008027824 */ /* 0x000fe200078e020d */
[----:B------:R-:W-:-:S03]  /*12e40*/  UIMAD UR9, UR15, UR11, UR9 ;  /* 0x0000000b0f0972a4 */ /* 0x000fc6000f8e0209 */
[----:B------:R-:W-:Y:S01]  /*12e50*/  VIADD R6, R2, UR14 ;  /* 0x0000000e02067c36 */ /* 0x000fe20008000000 */
[----:B------:R-:W-:Y:S02]  /*12e60*/  ULDC.64 UR10, c[0x0][0xaf0] ;  /* 0x0002bc00000a7ab9 */ /* 0x000fe40000000a00 */
[----:B------:R-:W-:Y:S01]  /*12e70*/  UIMAD UR13, UR13, UR10, URZ ;  /* 0x0000000a0d0d72a4 */ /* 0x000fe2000f8e023f */
[----:B------:R-:W-:-:S03]  /*12e80*/  IMAD.MOV.U32 R5, RZ, RZ, R6 ;  /* 0x000000ffff057224 */ /* 0x000fc600078e0006 */
[----:B------:R-:W-:Y:S01]  /*12e90*/  UIMAD UR4, UR12, UR11, UR13 ;  /* 0x0000000b0c0472a4 */ /* 0x000fe2000f8e020d */
[----:B-1----:R-:W-:Y:S01]  /*12ea0*/  @P0 IMAD.HI.U32 R2, R6, R3, RZ ;  /* 0x0000000306020227 */ /* 0x002fe200078e00ff */
[----:B------:R-:W-:-:S03]  /*12eb0*/  UIMAD.WIDE.U32 UR12, UR12, UR10, UR8 ;  /* 0x0000000a0c0c72a5 */ /* 0x000fc6000f8e0008 */
[----:B------:R-:W-:Y:S01]  /*12ec0*/  ULDC.64 UR8, c[0x0][0xae0] ;  /* 0x0002b80000087ab9 */ /* 0x000fe20000000a00 */
[----:B0-----:R-:W-:Y:S01]  /*12ed0*/  @P0 SHF.R.U32.HI R5, RZ, R7, R2 ;  /* 0x00000007ff050219 */ /* 0x001fe20000011602 */
[----:B------:R-:W-:Y:S02]  /*12ee0*/  UIADD3 UR4, UR13, UR4, URZ ;  /* 0x000000040d047290 */ /* 0x000fe4000fffe03f */
[----:B------:R-:W-:Y:S01]  /*12ef0*/  IMAD.U32 R3, RZ, RZ, UR13 ;  /* 0x0000000dff037e24 */ /* 0x000fe2000f8e00ff */
[--C-:B------:R-:W-:Y:S01]  /*12f00*/  SHF.R.S32.HI R4, RZ, 0x1f, R5.reuse ;  /* 0x0000001fff047819 */ /* 0x100fe20000011405 */
[----:B------:R-:W-:Y:S02]  /*12f10*/  IMAD.MOV R7, RZ, RZ, -R5 ;  /* 0x000000ffff077224 */ /* 0x000fe400078e0a05 */
[----:B------:R-:W-:Y:S02]  /*12f20*/  IMAD.U32 R2, RZ, RZ, UR12 ;  /* 0x0000000cff027e24 */ /* 0x000fe4000f8e00ff */
[----:B------:R-:W-:-:S02]  /*12f30*/  IMAD R7, R11, R7, R6 ;  /* 0x000000070b077224 */ /* 0x000fc400078e0206 */
        /* <DEDUP_REMOVED lines=8> */
[----:B------:R-:W-:Y:S02]  /*12fc0*/  VIADD R6, R13, UR14 ;  /* 0x0000000e0d067c36 */ /* 0x000fe40008000000 */
        /* <DEDUP_REMOVED lines=40> */
.L_x_2433:
[----:B------:R-:W-:Y:S05]  /*13250*/  BSYNC B1 ;  /* 0x0000000000017941 */ /* 0x000fea0003800000 */
.L_x_2432:
        /* <DEDUP_REMOVED lines=21> */
.L_x_2435:
[----:B------:R-:W-:Y:S05]  /*133b0*/  BSYNC B1 ;  /* 0x0000000000017941 */ /* 0x000fea0003800000 */
.L_x_2434:
        /* <DEDUP_REMOVED lines=21> */
.L_x_2437:
[----:B------:R-:W-:Y:S05]  /*13510*/  BSYNC B1 ;  /* 0x0000000000017941 */ /* 0x000fea0003800000 */
.L_x_2436:
[----:B0-----:R-:W-:Y:S01]  /*13520*/  VIADD R0, R6, 0x60 ;  /* 0x0000006006007836 */ /* 0x001fe20000000000 */
[----:B--2-4-:R-:W2:Y:S04]  /*13530*/  SHFL.IDX PT, R4, R4, 0x3, 0x181f ;  /* 0x00781f0004047f89 */ /* 0x014ea800000e0000 */
[----:B------:R-:W-:Y:S01]  /*13540*/  ISETP.GE.AND P0, PT, R0, R11, PT ;  /* 0x0000000b0000720c */ /* 0x000fe20003f06270 */
[----:B-1-3--:R1:W3:-:S12]  /*13550*/  SHFL.IDX PT, R2, R5, 0x3, 0x181f ;  /* 0x00781f0005027f89 */ /* 0x00a2d800000e0000 */
[----:B-1----:R-:W-:Y:S05]  /*13560*/  @P0 BRA `(.L_x_2426) ;  /* 0x0000000000440947 */ /* 0x002fea0003800000 */
[----:B------:R-:W-:Y:S02]  /*13570*/  ULDC UR4, c[0x0][0xac8] ;  /* 0x0002b20000047ab9 */ /* 0x000fe40000000800 */
[----:B------:R-:W-:Y:S02]  /*13580*/  ISETP.GE.AND P3, PT, R7, UR4, PT ;  /* 0x0000000407007c0c */ /* 0x000fe4000bf66270 */
[----:B------:R-:W-:Y:S02]  /*13590*/  ISETP.GE.AND P2, PT, R15, UR4, PT ;  /* 0x000000040f007c0c */ /* 0x000fe4000bf46270 */
[----:B------:R-:W-:Y:S02]  /*135a0*/  ISETP.GE.AND P1, PT, R13, UR4, PT ;  /* 0x000000040d007c0c */ /* 0x000fe4000bf26270 */
[----:B------:R-:W-:-:S07]  /*135b0*/  ISETP.GE.AND P0, PT, R9, UR4, PT ;  /* 0x0000000409007c0c */ /* 0x000fce000bf06270 */
[----:B---3--:R-:W-:-:S04]  /*135c0*/  @!P3 LEA R6, P4, R7, R2, 0x1 ;  /* 0x000000020706b211 */ /* 0x008fc800078808ff */
[----:B--2---:R-:W-:Y:S02]  /*135d0*/  @!P3 LEA.HI.X R7, R7, R4, R14, 0x1, P4 ;  /* 0x000000040707b211 */ /* 0x004fe400020f0c0e */
        /* <DEDUP_REMOVED lines=10> */
.L_x_2426:
[----:B------:R-:W-:Y:S05]  /*13680*/  BSYNC B0 ;  /* 0x0000000000007941 */ /* 0x000fea0003800000 */
.L_x_2416:
[----:B------:R-:W-:Y:S02]  /*13690*/  ULDC UR4, c[0x0][0xc3c] ;  /* 0x00030f0000047ab9 */ /* 0x000fe40000000800 */
[----:B------:R-:W-:-:S06]  /*136a0*/  UISETP.GE.AND UP0, UPT, UR7, UR4, UPT ;  /* 0x000000040700728c */ /* 0x000fcc000bf06270 */
[----:B------:R-:W-:-:S13]  /*136b0*/  PLOP3.LUT P0, PT, PT, PT, UP0, 0x80, 0x0 ;  /* 0x000000000000781c */ /* 0x000fda0003f0f008 */
[----:B------:R-:W-:Y:S05]  /*136c0*/  @!P0 BRA `(.L_x_2438) ;  /* 0xfffffed8006c8947 */ /* 0x000fea000383ffff */
[----:B------:R-:W-:Y:S05]  /*136d0*/  EXIT ;  /* 0x000000000000794d */ /* 0x000fea0003800000 */
.L_x_2373:
        /* <DEDUP_REMOVED lines=16> */
.L_x_2439:
        /* <DEDUP_REMOVED lines=43> */
.L_x_2443:
        /* <DEDUP_REMOVED lines=35> */
.L_x_2441:
        /* <DEDUP_REMOVED lines=13> */
.L_x_2444:
        /* <DEDUP_REMOVED lines=62> */
.L_x_2445:
        /* <DEDUP_REMOVED lines=61> */
.L_x_2446:
[----:B------:R-:W-:-:S05]  /*14540*/  LOP3.LUT R25, RZ, R2, RZ, 0x33, !PT ;  /* 0x00000002ff197212 */ /* 0x000fca00078e33ff */
[----:B------:R-:W-:Y:S01]  /*14550*/  IMAD.IADD R25, R6, 0x1, R25 ;  /* 0x0000000106197824 */ /* 0x000fe200078e0219 */
[----:B------:R-:W-:Y:S06]  /*14560*/  BRA `(.L_x_2447) ;  /* 0x0000000000147947 */ /* 0x000fec0003800000 */
.L_x_2442:
[----:B------:R-:W-:Y:S01]  /*14570*/  ULDC UR4, c[0x0][0xc3c] ;  /* 0x00030f0000047ab9 */ /* 0x000fe20000000800 */
[----:B------:R-:W-:Y:S02]  /*14580*/  IMAD.MOV.U32 R25, RZ, RZ, RZ ;  /* 0x000000ffff197224 */ /* 0x000fe400078e00ff */
[----:B------:R-:W-:Y:S02]  /*14590*/  IMAD.U32 R24, RZ, RZ, UR6 ;  /* 0x00000006ff187e24 */ /* 0x000fe4000f8e00ff */
[----:B------:R-:W-:Y:S02]  /*145a0*/  IMAD.MOV.U32 R26, RZ, RZ, RZ ;  /* 0x000000ffff1a7224 */ /* 0x000fe400078e00ff */
[----:B------:R-:W-:-:S07]  /*145b0*/  IMAD.U32 R27, RZ, RZ, UR4 ;  /* 0x00000004ff1b7e24 */ /* 0x000fce000f8e00ff */
.L_x_2447:
[----:B------:R-:W-:-:S13]  /*145c0*/  ISETP.NE.AND P0, PT, R7, RZ, PT ;  /* 0x000000ff0700720c */ /* 0x000fda0003f05270 */
[----:B------:R-:W0:Y:S01]  /*145d0*/  @!P0 S2R R3, SR_CgaCtaId ;  /* 0x0000000000038919 */ /* 0x000e220000008800 */
[----:B------:R-:W-:-:S04]  /*145e0*/  @!P0 MOV R2, 0x400 ;  /* 0x0000040000028802 */ /* 0x000fc80000000f00 */
[----:B0-----:R-:W-:-:S05]  /*145f0*/  @!P0 LEA R2, R3, R2, 0x18 ;  /* 0x0000000203028211 */ /* 0x001fca00078ec0ff */
[----:B------:R1:W-:Y:S01]  /*14600*/  @!P0 STS.128 [R2+0x388d0], R24 ;  /* 0x0388d01802008388 */ /* 0x0003e20000000c00 */
[----:B------:R-:W-:Y:S06]  /*14610*/  BAR.ARV 0x5, 0x180 ;  /* 0x0146000000007b1d */ /* 0x000fec0000002000 */
.L_x_2440:
        /* <DEDUP_REMOVED lines=31> */
.L_x_2515:
        /* <DEDUP_REMOVED lines=49> */
.L_x_2449:
        /* <DEDUP_REMOVED lines=9> */
.L_x_2450:
        /* <DEDUP_REMOVED lines=9> */
.L_x_2451:
[----:B------:R-:W4:Y:S01]  /*14c40*/  LDL R5, [R1+0x10] ;  /* 0x0000100001057983 */ /* 0x000f220000100800 */
[----:B-123--:R-:W1:Y:S01]  /*14c50*/  LDC R2, c[0x0][0x448] ;  /* 0x00011200ff027b82 */ /* 0x00ee620000000800 */
[----:B-----5:R-:W-:Y:S01]  /*14c60*/  IMAD.IADD R0, R0, 0x1, -R6 ;  /* 0x0000000100007824 */ /* 0x020fe200078e0a06 */
[----:B------:R-:W-:Y:S01]  /*14c70*/  LOP3.LUT R16, R16, 0xfffffeff, RZ, 0xc0, !PT ;  /* 0xfffffeff10107812 */ /* 0x000fe200078ec0ff */
[----:B------:R-:W-:Y:S03]  /*14c80*/  BSSY B0, `(.L_x_2452) ;  /* 0x0000039000007945 */ /* 0x000fe60003800000 */
[----:B------:R2:W-:Y:S01]  /*14c90*/  STL [R1], R0 ;  /* 0x0000000001007387 */ /* 0x0005e20000100800 */
[----:B-1----:R-:W-:Y:S01]  /*14ca0*/  ISETP.NE.AND P0, PT, R2, 0x1, PT ;  /* 0x000000010200780c */ /* 0x002fe20003f05270 */
[----:B------:R-:W-:-:S04]  /*14cb0*/  IMAD.SHL.U32 R2, R25, 0x80, RZ ;  /* 0x0000008019027824 */ /* 0x000fc800078e00ff */
[----:B------:R-:W-:-:S08]  /*14cc0*/  VIADD R2, R2, 0x7f ;  /* 0x0000007f02027836 */ /* 0x000fd00000000000 */
[----:B------:R-:W1:Y:S01]  /*14cd0*/  @P0 LDC R3, c[0x0][0x44c] ;  /* 0x00011300ff030b82 */ /* 0x000e620000000800 */
[----:B------:R-:W-:-:S07]  /*14ce0*/  @P0 LOP3.LUT R16, R16, 0x100, RZ, 0xfc, !PT ;  /* 0x0000010010100812 */ /* 0x000fce00078efcff */
[----:B0-----:R-:W0:Y:S01]  /*14cf0*/  @P0 LDC R4, c[0x0][0x450] ;  /* 0x00011400ff040b82 */ /* 0x001e220000000800 */
[----:B-1----:R-:W-:-:S05]  /*14d00*/  @P0 IMAD.HI.U32 R3, R2, R3, RZ ;  /* 0x0000000302030227 */ /* 0x002fca00078e00ff */
[----:B0-----:R-:W-:Y:S02]  /*14d10*/  @P0 SHF.R.U32.HI R2, RZ, R4, R3 ;  /* 0x00000004ff020219 */ /* 0x001fe40000011603 */
[C---:B----4-:R-:W-:Y:S01]  /*14d20*/  IADD3 R3, R0.reuse, 0x50, -R5 ;  /* 0x0000005000037810 */ /* 0x050fe20007ffe805 */
[----:B--2---:R-:W-:-:S04]  /*14d30*/  VIADD R0, R0, 0x4f ;  /* 0x0000004f00007836 */ /* 0x004fc80000000000 */
[----:B------:R-:W-:-:S04]  /*14d40*/  IMAD.HI R0, R0, 0x66666667, RZ ;  /* 0x6666666700007827 */ /* 0x000fc800078e02ff */
[----:B------:R-:W-:Y:S01]  /*14d50*/  IMAD.IADD R2, R3, 0x1, R2 ;  /* 0x0000000103027824 */ /* 0x000fe200078e0202 */
[----:B------:R-:W-:-:S03]  /*14d60*/  SHF.R.U32.HI R3, RZ, 0x1f, R0 ;  /* 0x0000001fff037819 */ /* 0x000fc60000011600 */
[----:B------:R-:W-:Y:S01]  /*14d70*/  IMAD.HI R2, R2, 0x66666667, RZ ;  /* 0x6666666702027827 */ /* 0x000fe200078e02ff */
[----:B------:R-:W-:-:S04]  /*14d80*/  LEA.HI.SX32 R0, R0, R3, 0x1b ;  /* 0x0000000300007211 */ /* 0x000fc800078fdaff */
[----:B------:R-:W-:-:S04]  /*14d90*/  SHF.R.U32.HI R3, RZ, 0x1f, R2 ;  /* 0x0000001fff037819 */ /* 0x000fc80000011602 */
[----:B------:R-:W-:Y:S02]  /*14da0*/  LEA.HI.SX32 R3, R2, R3, 0x1b ;  /* 0x0000000302037211 */ /* 0x000fe400078fdaff */
[----:B------:R-:W-:Y:S02]  /*14db0*/  LOP3.LUT R2, R26, 0xff000000, RZ, 0xc0, !PT ;  /* 0xff0000001a027812 */ /* 0x000fe400078ec0ff */
[----:B------:R-:W-:Y:S02]  /*14dc0*/  VIMNMX R0, R0, R3, PT ;  /* 0x0000000300007248 */ /* 0x000fe40003fe0100 */
[----:B------:R-:W-:Y:S02]  /*14dd0*/  SHF.R.U32.HI R2, RZ, 0x8, R2 ;  /* 0x00000008ff027819 */ /* 0x000fe40000011602 */
[----:B------:R-:W-:Y:S02]  /*14de0*/  ISETP.GE.AND P0, PT, R0, 0x1, PT ;  /* 0x000000010000780c */ /* 0x000fe40003f06270 */
[----:B------:R-:W-:-:S04]  /*14df0*/  LOP3.LUT R3, R26, 0xff0000, RZ, 0xc0, !PT ;  /* 0x00ff00001a037812 */ /* 0x000fc800078ec0ff */
[----:B------:R-:W-:Y:S01]  /*14e00*/  LEA.HI R2, R3, R2, RZ, 0x10 ;  /* 0x0000000203027211 */ /* 0x000fe200078f80ff */
[----:B------:R-:W-:-:S03]  /*14e10*/  IMAD.MOV.U32 R3, RZ, RZ, RZ ;  /* 0x000000ffff037224 */ /* 0x000fc600078e00ff */
[----:B------:R-:W-:-:S03]  /*14e20*/  LOP3.LUT R4, R2, 0xff, RZ, 0xc0, !PT ;  /* 0x000000ff02047812 */ /* 0x000fc600078ec0ff */
[----:B------:R-:W-:Y:S05]  /*14e30*/  @!P0 BRA `(.L_x_2453) ;  /* 0x0000000000748947 */ /* 0x000fea0003800000 */
        /* <DEDUP_REMOVED lines=10> */
[----:B------:R-:W0:Y:S02]  /*14ee0*/  F2I.FTZ.U32.TRUNC.NTZ R3, R10 ;  /* 0x0000000a00037305 */ /* 0x000e24000021f000 */
[----:B0-----:R-:W-:-:S04]  /*14ef0*/  IMAD.MOV R2, RZ, RZ, -R3 ;  /* 0x000000ffff027224 */ /* 0x001fc800078e0a03 */
[----:B------:R-:W-:Y:S02]  /*14f00*/  IMAD R8, R2, R7, RZ ;  /* 0x0000000702087224 */ /* 0x000fe400078e02ff */
[----:B------:R-:W-:-:S04]  /*14f10*/  IMAD.MOV.U32 R2, RZ, RZ, RZ ;  /* 0x000000ffff027224 */ /* 0x000fc800078e00ff */
        /* <DEDUP_REMOVED lines=12> */
[----:B------:R-:W-:-:S04]  /*14fe0*/  IMAD.MOV.U32 R3, RZ, RZ, R8 ;  /* 0x000000ffff037224 */ /* 0x000fc800078e0008 */
[----:B------:R-:W-:Y:S01]  /*14ff0*/  @!P2 IMAD.MOV R3, RZ, RZ, -R3 ;  /* 0x000000ffff03a224 */ /* 0x000fe200078e0a03 */
[----:B------:R-:W-:-:S07]  /*15000*/  @!P1 LOP3.LUT R3, RZ, R5, RZ, 0x33, !PT ;  /* 0x00000005ff039212 */ /* 0x000fce00078e33ff */
.L_x_2453:
[----:B------:R-:W-:Y:S05]  /*15010*/  BSYNC B0 ;  /* 0x0000000000007941 */ /* 0x000fea0003800000 */
.L_x_2452:
        /* <DEDUP_REMOVED lines=24> */
.L_x_2455:
        /* <DEDUP_REMOVED lines=20> */
.L_x_2458:
[----:B------:R-:W-:Y:S05]  /*152e0*/  BSYNC B6 ;  /* 0x0000000000067941 */ /* 0x000fea0003800000 */
.L_x_2457:
        /* <DEDUP_REMOVED lines=20> */
.L_x_2461:
        /* <DEDUP_REMOVED lines=15> */
.L_x_2460:
[----:B------:R-:W-:Y:S05]  /*15520*/  BSYNC B6 ;  /* 0x0000000000067941 */ /* 0x000fea0003800000 */
.L_x_2459:
[----:B------:R-:W-:Y:S01]  /*15530*/  ULDC.64 UR4, c[0x0][0x9f8] ;  /* 0x00027e0000047ab9 */ /* 0x000fe20000000a00 */
[----:B------:R-:W0:Y:S01]  /*15540*/  LDC R9, c[0x0][0x430] ;  /* 0x00010c00ff097b82 */ /* 0x000e220000000800 */
[----:B------:R-:W-:-:S04]  /*15550*/  ISETP.NE.U32.AND P0, PT, RZ, UR4, PT ;  /* 0x00000004ff007c0c */ /* 0x000fc8000bf05070 */
[----:B------:R-:W-:-:S13]  /*15560*/  ISETP.NE.AND.EX P0, PT, RZ, UR5, PT, P0 ;  /* 0x00000005ff007c0c */ /* 0x000fda000bf05300 */
[----:B------:R-:W-:Y:S01]  /*15570*/  @P0 IADD3 R18, P1, R18, UR4, RZ ;  /* 0x0000000412120c10 */ /* 0x000fe2000ff3e0ff */
[----:B------:R-:W-:-:S03]  /*15580*/  ULDC UR4, c[0x0][0x2f4] ;  /* 0x0000bd0000047ab9 */ /* 0x000fc60000000800 */
[----:B------:R-:W-:-:S05]  /*15590*/  @P0 IADD3.X R19, R19, UR5, RZ, P1, !PT ;  /* 0x0000000513130c10 */ /* 0x000fca0008ffe4ff */
[----:B------:R1:W5:Y:S01]  /*155a0*/  @P0 LDG.E R30, desc[UR38][R18.64] ;  /* 0x00000026121e0981 */ /* 0x000362000c1e1900 */
[----:B------:R-:W-:Y:S01]  /*155b0*/  ISETP.GE.AND P0, PT, R32, UR4, PT ;  /* 0x0000000420007c0c */ /* 0x000fe2000bf06270 */
[----:B------:R-:W-:Y:S01]  /*155c0*/  UMOV UR5, 0xffffffff ;  /* 0xffffffff00057882 */ /* 0x000fe20000000000 */
[----:B------:R-:W-:Y:S02]  /*155d0*/  ISETP.GE.AND P2, PT, R37, UR4, PT ;  /* 0x0000000425007c0c */ /* 0x000fe4000bf46270 */
[----:B------:R-:W-:Y:S02]  /*155e0*/  LOP3.LUT R16, R16, 0xffffffef, RZ, 0xc0, !PT ;  /* 0xffffffef10107812 */ /* 0x000fe400078ec0ff */
[----:B------:R-:W-:-:S07]  /*155f0*/  ISETP.GE.AND P1, PT, R36, UR4, PT ;  /* 0x0000000424007c0c */ /* 0x000fce000bf26270 */
        /* <DEDUP_REMOVED lines=9> */
.L_x_2532:
[----:B------:R-:W2:Y:S04]  /*15690*/  LDL R0, [R1+0x20] ;  /* 0x0000200001007983 */ /* 0x000ea80000100800 */
[----:B------:R-:W3:Y:S04]  /*156a0*/  LDL R5, [R1] ;  /* 0x0000000001057983 */ /* 0x000ee80000100800 */
[----:B------:R-:W4:Y:S01]  /*156b0*/  LDL R2, [R1+0x8] ;  /* 0x0000080001027983 */ /* 0x000f220000100800 */
[----:B------:R-:W0:Y:S01]  /*156c0*/  S2R R3, SR_TID.X ;  /* 0x0000000000037919 */ /* 0x000e220000002100 */
[----:B------:R-:W1:Y:S01]  /*156d0*/  S2R R8, SR_TID.X ;  /* 0x0000000000087919 */ /* 0x000e620000002100 */
[----:B------:R-:W-:-:S02]  /*156e0*/  ISETP.NE.AND P1, PT, R9, 0x1, PT ;  /* 0x000000010900780c */ /* 0x000fc40003f25270 */
[----:B0-----:R-:W-:-:S04]  /*156f0*/  LOP3.LUT R3, R3, 0x7f, RZ, 0xc0, !PT ;  /* 0x0000007f03037812 */ /* 0x001fc800078ec0ff */
[----:B------:R-:W-:Y:S01]  /*15700*/  SHF.R.U32.HI R3, RZ, 0x3, R3 ;  /* 0x00000003ff037819 */ /* 0x000fe20000011603 */
[----:B-1----:R-:W-:-:S05]  /*15710*/  IMAD.SHL.U32 R8, R8, 0x10, RZ ;  /* 0x0000001008087824 */ /* 0x002fca00078e00ff */
[----:B------:R-:W-:Y:S02]  /*15720*/  LOP3.LUT R8, R3, 0x70, R8, 0xf8, !PT ;  /* 0x0000007003087812 */ /* 0x000fe400078ef808 */
[----:B------:R-:W0:Y:S01]  /*15730*/  @P1 LDC R3, c[0x0][0x434] ;  /* 0x00010d00ff031b82 */ /* 0x000e220000000800 */
[----:B-----5:R-:W-:Y:S02]  /*15740*/  SHF.R.S32.HI R10, RZ, 0x1f, R30 ;  /* 0x0000001fff0a7819 */ /* 0x020fe4000001141e */
[----:B------:R-:W-:-:S04]  /*15750*/  LOP3.LUT R16, R16, 0xffffffbf, RZ, 0xc0, !PT ;  /* 0xffffffbf10107812 */ /* 0x000fc800078ec0ff */
[----:B------:R-:W-:Y:S01]  /*15760*/  @P1 LOP3.LUT R16, R16, 0x40, RZ, 0xfc, !PT ;  /* 0x0000004010101812 */ /* 0x000fe200078efcff */
[----:B------:R1:W-:Y:S03]  /*15770*/  STL [R1+0xc], R10 ;  /* 0x00000c0a01007387 */ /* 0x0003e60000100800 */
[----:B------:R-:W-:Y:S02]  /*15780*/  LOP3.LUT R16, R16, 0xffffffdf, RZ, 0xc0, !PT ;  /* 0xffffffdf10107812 */ /* 0x000fe400078ec0ff */
[----:B------:R-:W-:Y:S01]  /*15790*/  LOP3.LUT R26, R26, 0xffff, RZ, 0xc0, !PT ;  /* 0x0000ffff1a1a7812 */ /* 0x000fe200078ec0ff */
[----:B--2---:R-:W-:Y:S02]  /*157a0*/  VIADD R22, R0, 0xffffffff ;  /* 0xffffffff00167836 */ /* 0x004fe40000000000 */
[----:B------:R-:W2:Y:S02]  /*157b0*/  @P1 LDC R0, c[0x0][0x438] ;  /* 0x00010e00ff001b82 */ /* 0x000ea40000000800 */
[----:B------:R-:W-:-:S05]  /*157c0*/  IMAD R6, R22, 0x50, R8 ;  /* 0x0000005016067824 */ /* 0x000fca00078e0208 */
[C---:B---3--:R-:W-:Y:S01]  /*157d0*/  ISETP.GE.AND P0, PT, R6.reuse, R5, PT ;  /* 0x000000050600720c */ /* 0x048fe20003f06270 */
[----:B----4-:R-:W-:-:S03]  /*157e0*/  IMAD.IADD R6, R6, 0x1, R2 ;  /* 0x0000000106067824 */ /* 0x010fc600078e0202 */
[----:B------:R-:W-:Y:S01]  /*157f0*/  ISETP.GT.U32.OR P0, PT, R8, 0x4f, P0 ;  /* 0x0000004f0800780c */ /* 0x000fe20000704470 */
[----:B0-----:R-:W-:-:S04]  /*15800*/  @P1 IMAD.HI.U32 R3, R6, R3, RZ ;  /* 0x0000000306031227 */ /* 0x001fc800078e00ff */
[----:B------:R-:W-:Y:S01]  /*15810*/  IMAD.MOV.U32 R7, RZ, RZ, R6 ;  /* 0x000000ffff077224 */ /* 0x000fe200078e0006 */
[----:B--2---:R-:W-:-:S07]  /*15820*/  @P1 SHF.R.U32.HI R7, RZ, R0, R3 ;  /* 0x00000000ff071219 */ /* 0x004fce0000011603 */
        /* <DEDUP_REMOVED lines=8> */
[----:B0-----:R-:W-:-:S04]  /*158b0*/  @!P0 LEA R2, P1, R4, R2, 0x2 ;  /* 0x0000000204028211 */ /* 0x001fc800078210ff */
[----:B------:R-:W-:Y:S01]  /*158c0*/  @!P0 LEA.HI.X R3, R4, R3, R0, 0x2, P1 ;  /* 0x0000000304038211 */ /* 0x000fe200008f1400 */
[----:B------:R-:W-:-:S06]  /*158d0*/  IMAD.MOV.U32 R0, RZ, RZ, RZ ;  /* 0x000000ffff007224 */ /* 0x000fcc00078e00ff */
[----:B------:R0:W5:Y:S02]  /*158e0*/  @!P0 LDG.E R0, desc[UR38][R2.64] ;  /* 0x0000002602008981 */ /* 0x000164000c1e1900 */
[----:B0-----:R-:W-:-:S05]  /*158f0*/  IMAD.U32 R2, RZ, RZ, UR36 ;  /* 0x00000024ff027e24 */ /* 0x001fca000f8e00ff */
[----:B------:R-:W-:Y:S02]  /*15900*/  ISETP.NE.AND P2, PT, R2, 0x3, PT ;  /* 0x000000030200780c */ /* 0x000fe40003f45270 */
[----:B------:R-:W-:Y:S01]  /*15910*/  ISETP.GT.U32.AND P0, PT, R8, 0x4f, PT ;  /* 0x0000004f0800780c */ /* 0x000fe20003f04070 */
[----:B------:R-:W-:-:S10]  /*15920*/  IMAD.MOV R5, RZ, RZ, -R7 ;  /* 0x000000ffff057224 */ /* 0x000fd400078e0a07 */
[----:B------:R-:W-:-:S04]  /*15930*/  @P2 LOP3.LUT R16, R16, 0x20, RZ, 0xfc, !PT ;  /* 0x0000002010102812 */ /* 0x000fc800078efcff */
[----:B------:R-:W-:Y:S01]  /*15940*/  LOP3.LUT R16, R16, 0xfffffffe, RZ, 0xc0, !PT ;  /* 0xfffffffe10107812 */ /* 0x000fe200078ec0ff */
[----:B------:R-:W-:-:S03]  /*15950*/  IMAD R4, R9, R5, R6 ;  /* 0x0000000509047224 */ /* 0x000fc600078e0206 */
[----:B------:R-:W-:Y:S01]  /*15960*/  @P0 LOP3.LUT R16, R16, 0x1, RZ, 0xfc, !PT ;  /* 0x0000000110100812 */ /* 0x000fe200078efcff */
[----:B-1----:R-:W-:Y:S06]  /*15970*/  @!P2 BRA `(.L_x_2463) ;  /* 0x000000000004a947 */ /* 0x002fec0003800000 */
[----:B------:R-:W-:Y:S01]  /*15980*/  BPT.TRAP 0x1 ;  /* 0x000000040000795c */ /* 0x000fe20000300000 */
.L_x_2463:
        /* <DEDUP_REMOVED lines=23> */
.L_x_2533:
[----:B------:R-:W-:Y:S05]  /*15b00*/  BSYNC B0 ;  /* 0x0000000000007941 */ /* 0x000fea0003800000 */
.L_x_2464:
        /* <DEDUP_REMOVED lines=74> */
.L_x_2545:
[----:B------:R-:W-:Y:S01]  /*15fb0*/  ISETP.GE.AND P0, PT, R4, 0x41, PT ;  /* 0x000000410400780c */ /* 0x000fe20003f06270 */
[----:B------:R-:W-:-:S12]  /*15fc0*/  BSSY B0, `(.L_x_2467) ;  /* 0x0000010000007945 */ /* 0x000fd80003800000 */
[----:B------:R-:W-:Y:S05]  /*15fd0*/  @!P0 BRA `(.L_x_2468) ;  /* 0x0000000000388947 */ /* 0x000fea0003800000 */
[C---:B------:R-:W-:Y:S01]  /*15fe0*/  LOP3.LUT P4, RZ, R16.reuse, 0x10, RZ, 0xc0, !PT ;  /* 0x0000001010ff7812 */ /* 0x040fe2000788c0ff */
        /* <DEDUP_REMOVED lines=13> */
.L_x_2468:
[----:B------:R-:W-:Y:S05]  /*160c0*/  BSYNC B0 ;  /* 0x0000000000007941 */ /* 0x000fea0003800000 */
.L_x_2467:
[----:B------:R-:W-:Y:S01]  /*160d0*/  NOP ;  /* 0x0000000000007918 */ /* 0x000fe20000000000 */
[----:B------:R-:W-:-:S13]  /*160e0*/  PLOP3.LUT P0, PT, PT, PT, PT, 0x80, 0x0 ;  /* 0x000000000000781c */ /* 0x000fda0003f0f070 */
.L_x_2469:
        /* <DEDUP_REMOVED lines=10> */
.L_x_2470:
        /* <DEDUP_REMOVED lines=35> */
.L_x_2472:
[----:B------:R-:W-:Y:S05]  /*163c0*/  BSYNC B6 ;  /* 0x0000000000067941 */ /* 0x000fea0003800000 */
.L_x_2471:
[----:B------:R-:W4:Y:S01]  /*163d0*/  LDL.LU R2, [R1+0x28] ;  /* 0x0000280001027983 */ /* 0x000f220000300800 */
[----:B------:R-:W-:Y:S01]  /*163e0*/  ULDC.64 UR6, c[0x0][0x2e0] ;  /* 0x0000b80000067ab9 */ /* 0x000fe20000000a00 */
[----:B------:R-:W-:Y:S01]  /*163f0*/  IMAD.MOV.U32 R3, RZ, RZ, R35 ;  /* 0x000000ffff037224 */ /* 0x000fe200078e0023 */
[----:B------:R-:W-:Y:S01]  /*16400*/  ULDC.64 UR4, c[0x0][0x2d8] ;  /* 0x0000b60000047ab9 */ /* 0x000fe20000000a00 */
[----:B------:R-:W2:Y:S04]  /*16410*/  LDL.LU.64 R20, [R1+0x18] ;  /* 0x0000180001147983 */ /* 0x000ea80000300a00 */
[----:B------:R0:W5:Y:S01]  /*16420*/  LDL R9, [R1+0x10] ;  /* 0x0000100001097983 */ /* 0x0001620000100800 */
[----:B----4-:R-:W-:Y:S02]  /*16430*/  IMAD.MOV.U32 R0, RZ, RZ, R2 ;  /* 0x000000ffff007224 */ /* 0x010fe400078e0002 */
[----:B--2---:R-:W-:Y:S01]  /*16440*/  IMAD.MOV.U32 R2, RZ, RZ, R20 ;  /* 0x000000ffff027224 */ /* 0x004fe200078e0014 */
[----:B------:R-:W1:Y:S01]  /*16450*/  LDC R21, c[0x0][0x448] ;  /* 0x00011200ff157b82 */ /* 0x000e620000000800 */
[----:B------:R-:W2:Y:S01]  /*16460*/  S2R R20, SR_TID.X ;  /* 0x0000000000147919 */ /* 0x000ea20000002100 */
[----:B------:R-:W-:-:S02]  /*16470*/  IMAD R4, R0, UR6, RZ ;  /* 0x0000000600047c24 */ /* 0x000fc4000f8e02ff */
[----:B------:R-:W-:-:S04]  /*16480*/  IMAD.WIDE.U32 R2, R26, UR4, R2 ;  /* 0x000000041a027c25 */ /* 0x000fc8000f8e0002 */
[----:B------:R-:W-:Y:S01]  /*16490*/  IMAD R3, R26, UR5, R3 ;  /* 0x000000051a037c24 */ /* 0x000fe2000f8e0203 */
[----:B------:R-:W-:Y:S01]  /*164a0*/  ULDC.64 UR4, c[0x0][0x2d0] ;  /* 0x0000b40000047ab9 */ /* 0x000fe20000000a00 */
[C---:B------:R-:W-:Y:S02]  /*164b0*/  IMAD R4, R29.reuse, UR7, R4 ;  /* 0x000000071d047c24 */ /* 0x040fe4000f8e0204 */
[----:B------:R-:W-:Y:S01]  /*164c0*/  IMAD.WIDE.U32 R2, R29, UR6, R2 ;  /* 0x000000061d027c25 */ /* 0x000fe2000f8e0002 */
[----:B-1----:R-:W-:Y:S02]  /*164d0*/  ISETP.NE.AND P6, PT, R21, 0x1, PT ;  /* 0x000000011500780c */ /* 0x002fe40003fc5270 */
[----:B--2---:R-:W-:-:S04]  /*164e0*/  LOP3.LUT R20, R20, 0x7f, RZ, 0xc0, !PT ;  /* 0x0000007f14147812 */ /* 0x004fc800078ec0ff */
[----:B------:R-:W-:-:S07]  /*164f0*/  SHF.R.U32.HI R21, RZ, 0x3, R20 ;  /* 0x00000003ff157819 */ /* 0x000fce0000011614 */
[----:B------:R-:W1:Y:S01]  /*16500*/  @P6 LDC R7, c[0x0][0x44c] ;  /* 0x00011300ff076b82 */ /* 0x000e620000000800 */
[----:B------:R-:W2:Y:S07]  /*16510*/  S2R R20, SR_TID.X ;  /* 0x0000000000147919 */ /* 0x000eae0000002100 */
[----:B---3--:R-:W3:Y:S01]  /*16520*/  @P6 LDC R5, c[0x0][0x450] ;  /* 0x00011400ff056b82 */ /* 0x008ee20000000800 */
[----:B--2---:R-:W-:-:S05]  /*16530*/  IMAD.SHL.U32 R20, R20, 0x10, RZ ;  /* 0x0000001014147824 */ /* 0x004fca00078e00ff */
[----:B------:R-:W-:-:S05]  /*16540*/  LOP3.LUT R20, R21, 0x70, R20, 0xf8, !PT ;  /* 0x0000007015147812 */ /* 0x000fca00078ef814 */
[----:B------:R-:W-:-:S04]  /*16550*/  IMAD R6, R25, 0x80, R20 ;  /* 0x0000008019067824 */ /* 0x000fc800078e0214 */
[----:B-1----:R-:W-:-:S04]  /*16560*/  @P6 IMAD.HI.U32 R7, R6, R7, RZ ;  /* 0x0000000706076227 */ /* 0x002fc800078e00ff */
[----:B------:R-:W-:Y:S01]  /*16570*/  IMAD.MOV.U32 R0, RZ, RZ, R6 ;  /* 0x000000ffff007224 */ /* 0x000fe200078e0006 */
[----:B---3--:R-:W-:Y:S02]  /*16580*/  @P6 SHF.R.U32.HI R0, RZ, R5, R7 ;  /* 0x00000005ff006219 */ /* 0x008fe40000011607 */
[----:B------:R-:W1:Y:S01]  /*16590*/  LDC R5, c[0x0][0x448] ;  /* 0x00011200ff057b82 */ /* 0x000e620000000800 */
[----:B------:R-:W-:Y:S02]  /*165a0*/  IMAD.IADD R3, R3, 0x1, R4 ;  /* 0x0000000103037824 */ /* 0x000fe400078e0204 */
[----:B------:R-:W-:Y:S01]  /*165b0*/  IMAD.MOV R4, RZ, RZ, -R0 ;  /* 0x000000ffff047224 */ /* 0x000fe200078e0a00 */
[----:B------:R-:W2:Y:S01]  /*165c0*/  S2R R20, SR_TID.X ;  /* 0x0000000000147919 */ /* 0x000ea20000002100 */
[----:B------:R-:W-:-:S04]  /*165d0*/  IMAD.WIDE.U32 R2, R0, UR4, R2 ;  /* 0x0000000400027c25 */ /* 0x000fc8000f8e0002 */
[----:B-1----:R-:W-:Y:S01]  /*165e0*/  IMAD R4, R5, R4, R6 ;  /* 0x0000000405047224 */ /* 0x002fe200078e0206 */
[----:B------:R-:W-:-:S05]  /*165f0*/  SHF.R.S32.HI R6, RZ, 0x1f, R0 ;  /* 0x0000001fff067819 */ /* 0x000fca0000011400 */
        /* <DEDUP_REMOVED lines=11> */
[----:B------:R-:W-:Y:S01]  /*166b0*/  ULDC UR4, c[0x0][0x2b8] ;  /* 0x0000ae0000047ab9 */ /* 0x000fe20000000800 */
[----:B--2---:R-:W-:-:S03]  /*166c0*/  LOP3.LUT R20, R20, 0x7f, RZ, 0xc0, !PT ;  /* 0x0000007f14147812 */ /* 0x004fc600078ec0ff */
[----:B------:R-:W-:Y:S01]  /*166d0*/  LEA.HI.X R0, R2, UR5, R3, 0x1, P0 ;  /* 0x0000000502007c11 */ /* 0x000fe200080f0c03 */
[----:B------:R-:W-:Y:S01]  /*166e0*/  UMOV UR5, 0xffffffff ;  /* 0xffffffff00057882 */ /* 0x000fe20000000000 */
[----:B------:R-:W-:Y:S02]  /*166f0*/  ISETP.GE.AND P4, PT, R32, UR4, PT ;  /* 0x0000000420007c0c */ /* 0x000fe4000bf86270 */
[----:B------:R-:W-:Y:S02]  /*16700*/  ISETP.GE.AND P3, PT, R37, UR4, PT ;  /* 0x0000000425007c0c */ /* 0x000fe4000bf66270 */
[----:B------:R-:W-:Y:S02]  /*16710*/  ISETP.GE.AND P2, PT, R36, UR4, PT ;  /* 0x0000000424007c0c */ /* 0x000fe4000bf46270 */
[----:B------:R-:W-:Y:S02]  /*16720*/  ISETP.GE.AND P1, PT, R34, UR4, PT ;  /* 0x0000000422007c0c */ /* 0x000fe4000bf26270 */
[----:B------:R-:W-:Y:S01]  /*16730*/  SHF.R.U32.HI R8, RZ, 0x3, R20 ;  /* 0x00000003ff087819 */ /* 0x000fe20000011614 */
[----:B0-----:R-:W-:Y:S10]  /*16740*/  BRA.DIV UR5, `(.L_x_2473) ;  /* 0x0000003e05dc7947 */ /* 0x001ff4000b800000 */
[----:B------:R-:W0:Y:S01]  /*16750*/  SHFL.IDX PT, R14, R4, RZ, 0x181f ;  /* 0x00181fff040e7589 */ /* 0x000e2200000e0000 */
[----:B-----5:R-:W-:Y:S02]  /*16760*/  IMAD R5, R9, R5, RZ ;  /* 0x0000000509057224 */ /* 0x020fe400078e02ff */
[----:B------:R-:W-:Y:S01]  /*16770*/  IMAD R25, R25, 0x80, R8 ;  /* 0x0000008019197824 */ /* 0x000fe200078e0208 */
        /* <DEDUP_REMOVED lines=83> */
.L_x_2562:
        /* <DEDUP_REMOVED lines=13> */
.L_x_2475:
[----:B------:R-:W-:Y:S05]  /*16d80*/  BSYNC B0 ;  /* 0x0000000000007941 */ /* 0x000fea0003800000 */
.L_x_2474:
[----:B------:R-:W-:Y:S01]  /*16d90*/  NOP ;  /* 0x0000000000007918 */ /* 0x000fe20000000000 */
[----:B------:R-:W-:-:S13]  /*16da0*/  PLOP3.LUT P0, PT, PT, PT, PT, 0x80, 0x0 ;  /* 0x000000000000781c */ /* 0x000fda0003f0f070 */
.L_x_2476:
        /* <DEDUP_REMOVED lines=8> */
[----:B--2---:R-:W-:-:S05]  /*16e30*/  VIADD R2, R2, 0x1 ;  /* 0x0000000102027836 */ /* 0x004fca0000000000 */
[----:B------:R-:W-:Y:S01]  /*16e40*/  LEA.HI R0, R2, R2, RZ, 0x1 ;  /* 0x0000000202007211 */ /* 0x000fe200078f08ff */
[----:B------:R0:W-:Y:S03]  /*16e50*/  STL [R1+0x24], R2 ;  /* 0x0000240201007387 */ /* 0x0001e60000100800 */
[----:B------:R-:W-:-:S05]  /*16e60*/  LOP3.LUT R0, R0, 0xfffffffe, RZ, 0xc0, !PT ;  /* 0xfffffffe00007812 */ /* 0x000fca00078ec0ff */
[----:B0-----:R-:W-:Y:S02]  /*16e70*/  IMAD.IADD R2, R2, 0x1, -R0 ;  /* 0x0000000102027824 */ /* 0x001fe400078e0a00 */
[----:B---3--:R-:W-:-:S03]  /*16e80*/  VIADD R0, R3, 0xfffffffe ;  /* 0xfffffffe03007836 */ /* 0x008fc60000000000 */
[----:B------:R-:W-:Y:S01]  /*16e90*/  SHF.L.U32 R2, R2, 0x1f, RZ ;  /* 0x0000001f02027819 */ /* 0x000fe200000006ff */
[----:B------:R-:W-:Y:S01]  /*16ea0*/  NOP ;  /* 0x0000000000007918 */ /* 0x000fe20000000000 */
[----:B------:R0:W-:Y:S01]  /*16eb0*/  SYNCS.ARRIVE.TRANS64.A1T0 RZ, [R17+URZ+0x38800], RZ ;  /* 0x038800ff11ff79a7 */ /* 0x0001e2000810003f */
[----:B------:R-:W-:Y:S01]  /*16ec0*/  BSSY B0, `(.L_x_2477) ;  /* 0x0000003000007945 */ /* 0x000fe20003800000 */
[----:B------:R-:W2:Y:S03]  /*16ed0*/  SYNCS.PHASECHK.TRANS64.TRYWAIT P0, [R17+URZ+0x38820], R2 ;  /* 0x03882002110075a7 */ /* 0x000ea6000800017f */
[----:B0-2---:R-:W-:Y:S05]  /*16ee0*/  @!P0 BRA `(.L_x_2478) ;  /* 0x0000004000ac8947 */ /* 0x005fea0003800000 */
.L_x_2563:
[----:B------:R-:W-:Y:S05]  /*16ef0*/  BSYNC B0 ;  /* 0x0000000000007941 */ /* 0x000fea0003800000 */
.L_x_2477:
        /* <DEDUP_REMOVED lines=12> */
.L_x_2493:
        /* <DEDUP_REMOVED lines=14> */
[----:B--2---:R-:W-:-:S04]  /*170a0*/  IMAD R6, R0, 0x50, R6 ;  /* 0x0000005000067824 */ /* 0x004fc800078e0206 */
[----:B------:R-:W-:-:S04]  /*170b0*/  IMAD.IADD R6, R9, 0x1, R6 ;  /* 0x0000000109067824 */ /* 0x000fc800078e0206 */
[----:B0-----:R-:W-:-:S04]  /*170c0*/  @P0 IMAD.HI.U32 R3, R6, R3, RZ ;  /* 0x0000000306030227 */ /* 0x001fc800078e00ff */
[----:B------:R-:W-:Y:S01]  /*170d0*/  IMAD.MOV.U32 R10, RZ, RZ, R6 ;  /* 0x000000ffff0a7224 */ /* 0x000fe200078e0006 */
[----:B----4-:R-:W-:Y:S01]  /*170e0*/  @P0 SHF.R.U32.HI R10, RZ, R2, R3 ;  /* 0x00000002ff0a0219 */ /* 0x010fe20000011603 */
        /* <DEDUP_REMOVED lines=24> */
.L_x_2481:
[----:B------:R-:W-:Y:S01]  /*17270*/  IMAD R6, R23, 0x8, R17 ;  /* 0x0000000817067824 */ /* 0x000fe200078e0211 */
[----:B------:R-:W-:Y:S01]  /*17280*/  SHF.L.U32 R3, R28, 0x1f, RZ ;  /* 0x0000001f1c037819 */ /* 0x000fe200000006ff */
[----:B------:R-:W-:Y:S03]  /*17290*/  BSSY B1, `(.L_x_2482) ;  /* 0x0000003000017945 */ /* 0x000fe60003800000 */
[----:B------:R-:W0:Y:S02]  /*172a0*/  SYNCS.PHASECHK.TRANS64.TRYWAIT P0, [R6+URZ+0x38840], R3 ;  /* 0x03884003060075a7 */ /* 0x000e24000800017f */
[----:B0-----:R-:W-:Y:S05]  /*172b0*/  @!P0 BRA `(.L_x_2483) ;  /* 0x0000003c00cc8947 */ /* 0x001fea0003800000 */
.L_x_2564:
[----:B------:R-:W-:Y:S05]  /*172c0*/  BSYNC B1 ;  /* 0x0000000000017941 */ /* 0x000fea0003800000 */
.L_x_2482:
        /* <DEDUP_REMOVED lines=67> */
.L_x_2576:
        /* <DEDUP_REMOVED lines=17> */
.L_x_2485:
        /* <DEDUP_REMOVED lines=10> */
.L_x_2486:
[----:B------:R3:W-:Y:S01]  /*178b0*/  SYNCS.ARRIVE.TRANS64.A1T0 RZ, [R6+URZ+0x38830], RZ ;  /* 0x038830ff06ff79a7 */ /* 0x0007e2000810003f */
[----:B------:R-:W-:Y:S05]  /*178c0*/  @!P6 BRA `(.L_x_2487) ;  /* 0x000000000004e947 */ /* 0x000fea0003800000 */
[----:B------:R-:W-:Y:S01]  /*178d0*/  BPT.TRAP 0x1 ;  /* 0x000000040000795c */ /* 0x000fe20000300000 */
.L_x_2487:
[----:B--2---:R-:W-:Y:S01]  /*178e0*/  SHF.L.U32 R2, R20, 0x1f, RZ ;  /* 0x0000001f14027819 */ /* 0x004fe200000006ff */
[----:B---3--:R-:W-:Y:S01]  /*178f0*/  IMAD R6, R7, 0x8, R17 ;  /* 0x0000000807067824 */ /* 0x008fe200078e0211 */
[----:B------:R-:W-:Y:S03]  /*17900*/  BSSY B1, `(.L_x_2488) ;  /* 0x0000003000017945 */ /* 0x000fe60003800000 */
[----:B------:R-:W2:Y:S02]  /*17910*/  SYNCS.PHASECHK.TRANS64.TRYWAIT P0, [R6+URZ+0x38860], R2 ;  /* 0x03886002060075a7 */ /* 0x000ea4000800017f */
[----:B--2---:R-:W-:Y:S05]  /*17920*/  @!P0 BRA `(.L_x_2489) ;  /* 0x0000004000088947 */ /* 0x004fea0003800000 */
.L_x_2577:
[----:B------:R-:W-:Y:S05]  /*17930*/  BSYNC B1 ;  /* 0x0000000000017941 */ /* 0x000fea0003800000 */
.L_x_2488:
[----:B0-----:R-:W3:Y:S01]  /*17940*/  LDL R8, [R1] ;  /* 0x0000000001087983 */ /* 0x001ee20000100800 */
[----:B------:R-:W0:Y:S01]  /*17950*/  S2R R3, SR_TID.X ;  /* 0x0000000000037919 */ /* 0x000e220000002100 */
[----:B------:R-:W-:Y:S01]  /*17960*/  UMOV UR4, 0xffffffff ;  /* 0xffffffff00047882 */ /* 0x000fe20000000000 */
[----:B------:R-:W-:Y:S01]  /*17970*/  IMAD R7, R7, 0x5000, R31 ;  /* 0x0000500007077824 */ /* 0x000fe200078e021f */
[----:B0-----:R-:W-:-:S04]  /*17980*/  LOP3.LUT R3, R3, 0x7f, RZ, 0xc0, !PT ;  /* 0x0000007f03037812 */ /* 0x001fc800078ec0ff */
[----:B------:R-:W-:Y:S01]  /*17990*/  SHF.R.U32.HI R3, RZ, 0x3, R3 ;  /* 0x00000003ff037819 */ /* 0x000fe20000011603 */
[----:B---3--:R-:W-:-:S04]  /*179a0*/  IMAD R8, R29, -0x50, R8 ;  /* 0xffffffb01d087824 */ /* 0x008fc800078e0208 */
[----:B------:R-:W-:Y:S01]  /*179b0*/  IMAD.IADD R8, R8, 0x1, -R3 ;  /* 0x0000000108087824 */ /* 0x000fe200078e0a03 */
[----:B------:R-:W-:Y:S06]  /*179c0*/  BRA.DIV UR4, `(.L_x_2490) ;  /* 0x0000003e04f47947 */ /* 0x000fec000b800000 */
[----:B--2---:R-:W0:Y:S01]  /*179d0*/  SHFL.IDX PT, R2, R18, RZ, 0x181f ;  /* 0x00181fff12027589 */ /* 0x004e2200000e0000 */
[----:B------:R-:W-:-:S03]  /*179e0*/  IMAD R7, R7, 0x2, R17 ;  /* 0x0000000207077824 */ /* 0x000fc600078e0211 */
[----:B------:R-:W2:Y:S04]  /*179f0*/  SHFL.IDX PT, R3, R19, RZ, 0x181f ;  /* 0x00181fff13037589 */ /* 0x000ea800000e0000 */
[----:B-1----:R-:W-:Y:S01]  /*17a00*/  SHFL.IDX PT, R14, R18, 0x4, 0x181f ;  /* 0x00981f00120e7f89 */ /* 0x002fe200000e0000 */
[----:B0-----:R-:W-:-:S05]  /*17a10*/  IADD3 R2, P0, R2, R0, RZ ;  /* 0x0000000002027210 */ /* 0x001fca0007f1e0ff */
        /* <DEDUP_REMOVED lines=46> */
.L_x_2589:
        /* <DEDUP_REMOVED lines=31> */
.L_x_2491:
        /* <DEDUP_REMOVED lines=10> */
.L_x_2492:
        /* <DEDUP_REMOVED lines=8> */
.L_x_2480:
[----:B------:R-:W-:Y:S05]  /*18010*/  BSYNC B0 ;  /* 0x0000000000007941 */ /* 0x000fea0003800000 */
.L_x_2479:
        /* <DEDUP_REMOVED lines=17> */
.L_x_2495:
[----:B------:R-:W-:Y:S05]  /*18130*/  BSYNC B0 ;  /* 0x0000000000007941 */ /* 0x000fea0003800000 */
.L_x_2494:
[----:B------:R-:W-:-:S13]  /*18140*/  LOP3.LUT P0, RZ, R16, 0x20, RZ, 0xc0, !PT ;  /* 0x0000002010ff7812 */ /* 0x000fda000780c0ff */
[----:B------:R-:W-:Y:S05]  /*18150*/  @!P0 BRA `(.L_x_2496) ;  /* 0x0000000000048947 */ /* 0x000fea0003800000 */
[----:B------:R-:W-:Y:S01]  /*18160*/  BPT.TRAP 0x1 ;  /* 0x000000040000795c */ /* 0x000fe20000300000 */
.L_x_2496:
[----:B------:R-:W2:Y:S01]  /*18170*/  LDL.LU R0, [R1] ;  /* 0x0000000001007983 */ /* 0x000ea20000300800 */
[----:B------:R-:W-:Y:S01]  /*18180*/  IMAD R4, R23, 0x8, R17 ;  /* 0x0000000817047824 */ /* 0x000fe200078e0211 */
[----:B------:R-:W-:Y:S01]  /*18190*/  SHF.L.U32 R3, R28, 0x1f, RZ ;  /* 0x0000001f1c037819 */ /* 0x000fe200000006ff */
[----:B------:R-:W-:Y:S03]  /*181a0*/  BSSY B0, `(.L_x_2497) ;  /* 0x0000004000007945 */ /* 0x000fe60003800000 */
[----:B------:R-:W0:Y:S01]  /*181b0*/  SYNCS.PHASECHK.TRANS64.TRYWAIT P0, [R4+URZ+0x38860], R3 ;  /* 0x03886003040075a7 */ /* 0x000e22000800017f */
[----:B--2---:R-:W-:Y:S01]  /*181c0*/  IMAD R5, R22, -0x50, R0 ;  /* 0xffffffb016057824 */ /* 0x004fe200078e0200 */
[----:B0-----:R-:W-:Y:S06]  /*181d0*/  @!P0 BRA `(.L_x_2498) ;  /* 0x0000003c00c88947 */ /* 0x001fec0003800000 */
.L_x_2590:
[----:B------:R-:W-:Y:S05]  /*181e0*/  BSYNC B0 ;  /* 0x0000000000007941 */ /* 0x000fea0003800000 */
.L_x_2497:
[----:B------:R-:W2:Y:S01]  /*181f0*/  S2R R0, SR_TID.X ;  /* 0x0000000000007919 */ /* 0x000ea20000002100 */
[----:B------:R-:W-:Y:S01]  /*18200*/  UMOV UR4, 0xffffffff ;  /* 0xffffffff00047882 */ /* 0x000fe20000000000 */
[----:B--2---:R-:W-:-:S04]  /*18210*/  LOP3.LUT R0, R0, 0x7f, RZ, 0xc0, !PT ;  /* 0x0000007f00007812 */ /* 0x004fc800078ec0ff */
[----:B------:R-:W-:-:S05]  /*18220*/  SHF.R.U32.HI R0, RZ, 0x3, R0 ;  /* 0x00000003ff007819 */ /* 0x000fca0000011600 */
[----:B------:R-:W-:Y:S02]  /*18230*/  IMAD.IADD R5, R5, 0x1, -R0 ;  /* 0x0000000105057824 */ /* 0x000fe400078e0a00 */
[----:B------:R-:W-:Y:S01]  /*18240*/  IMAD R0, R23, 0x5000, R31 ;  /* 0x0000500017007824 */ /* 0x000fe200078e021f */
        /* <DEDUP_REMOVED lines=58> */
.L_x_2602:
        /* <DEDUP_REMOVED lines=15> */
.L_x_2500:
        /* <DEDUP_REMOVED lines=10> */
.L_x_2501:
[----:B------:R1:W-:Y:S01]  /*18780*/  SYNCS.ARRIVE.TRANS64.A1T0 RZ, [R4+URZ+0x38850], RZ ;  /* 0x038850ff04ff79a7 */ /* 0x0003e2000810003f */
[----:B------:R-:W-:-:S05]  /*18790*/  VIADD R23, R23, 0x1 ;  /* 0x0000000117177836 */ /* 0x000fca0000000000 */
[----:B------:R-:W-:-:S04]  /*187a0*/  ISETP.NE.AND P0, PT, R23, 0x2, PT ;  /* 0x000000021700780c */ /* 0x000fc80003f05270 */
[----:B0-----:R-:W-:Y:S02]  /*187b0*/  SEL R3, RZ, 0x1, P0 ;  /* 0x00000001ff037807 */ /* 0x001fe40000000000 */
[----:B------:R-:W-:Y:S02]  /*187c0*/  SEL R23, R23, RZ, P0 ;  /* 0x000000ff17177207 */ /* 0x000fe40000000000 */
[----:B-1----:R-:W-:-:S07]  /*187d0*/  LOP3.LUT R28, R28, R3, RZ, 0x3c, !PT ;  /* 0x000000031c1c7212 */ /* 0x002fce00078e3cff */
.L_x_2456:
[----:B------:R-:W-:Y:S05]  /*187e0*/  BSYNC B7 ;  /* 0x0000000000077941 */ /* 0x000fea0003800000 */
.L_x_2454:
        /* <DEDUP_REMOVED lines=11> */
.L_x_2502:
        /* <DEDUP_REMOVED lines=43> */
.L_x_2612:
[----:B------:R-:W-:Y:S02]  /*18b50*/  ULDC UR4, c[0x0][0xc38] ;  /* 0x00030e0000047ab9 */ /* 0x000fe40000000800 */
[----:B------:R-:W-:-:S04]  /*18b60*/  IMAD.U32 R5, RZ, RZ, UR4 ;  /* 0x00000004ff057e24 */ /* 0x000fc8000f8e00ff */
[----:B-1----:R-:W-:-:S04]  /*18b70*/  IMAD R14, R14, R5, RZ ;  /* 0x000000050e0e7224 */ /* 0x002fc800078e02ff */
[----:B------:R-:W-:-:S05]  /*18b80*/  IMAD.IADD R7, R7, 0x1, R14 ;  /* 0x0000000107077824 */ /* 0x000fca00078e020e */
[----:B------:R-:W-:-:S13]  /*18b90*/  ISETP.GT.AND P6, PT, R7, R0, PT ;  /* 0x000000000700720c */ /* 0x000fda0003fc4270 */
[----:B------:R-:W-:Y:S05]  /*18ba0*/  @P6 BRA `(.L_x_2505) ;  /* 0x0000000000a46947 */ /* 0x000fea0003800000 */
.L_x_2508:
        /* <DEDUP_REMOVED lines=35> */
.L_x_2620:
[----:B------:R-:W-:Y:S02]  /*18de0*/  ULDC UR4, c[0x0][0xc38] ;  /* 0x00030e0000047ab9 */ /* 0x000fe40000000800 */
[----:B------:R-:W-:-:S04]  /*18df0*/  IMAD.U32 R5, RZ, RZ, UR4 ;  /* 0x00000004ff057e24 */ /* 0x000fc8000f8e00ff */
[----:B-1----:R-:W-:-:S04]  /*18e00*/  IMAD R14, R14, R5, RZ ;  /* 0x000000050e0e7224 */ /* 0x002fc800078e02ff */
[----:B------:R-:W-:-:S05]  /*18e10*/  IMAD.IADD R7, R14, 0x1, R7 ;  /* 0x000000010e077824 */ /* 0x000fca00078e0207 */
[----:B------:R-:W-:-:S13]  /*18e20*/  ISETP.GT.AND P6, PT, R7, R0, PT ;  /* 0x000000000700720c */ /* 0x000fda0003fc4270 */
[----:B------:R-:W-:Y:S05]  /*18e30*/  @!P6 BRA `(.L_x_2508) ;  /* 0xfffffffc005ce947 */ /* 0x000fea000383ffff */
.L_x_2505:
        /* <DEDUP_REMOVED lines=10> */
.L_x_2625:
[----:B------:R-:W-:-:S13]  /*18ee0*/  ISETP.NE.AND P0, PT, R3, RZ, PT ;  /* 0x000000ff0300720c */ /* 0x000fda0003f05270 */
[----:B------:R-:W-:Y:S05]  /*18ef0*/  @!P0 BRA `(.L_x_2510) ;  /* 0x0000000000108947 */ /* 0x000fea0003800000 */
[----:B------:R-:W-:Y:S01]  /*18f00*/  UMOV UR4, 0xffffffff ;  /* 0xffffffff00047882 */ /* 0x000fe20000000000 */
[----:B-1----:R-:W-:Y:S02]  /*18f10*/  VIADD R12, R12, 0xffffffff ;  /* 0xffffffff0c0c7836 */ /* 0x002fe40000000000 */
[----:B------:R-:W-:Y:S05]  /*18f20*/  BRA.DIV UR4, `(.L_x_2511) ;  /* 0x0000004204dc7947 */ /* 0x000fea000b800000 */
[----:B------:R4:W1:Y:S02]  /*18f30*/  SHFL.IDX PT, R6, R2, R12, 0x1f ;  /* 0x00001f0c02067589 */ /* 0x00086400000e0000 */
.L_x_2510:
        /* <DEDUP_REMOVED lines=59> */
.L_x_2512:
        /* <DEDUP_REMOVED lines=60> */
.L_x_2513:
[----:B------:R-:W-:-:S05]  /*196b0*/  LOP3.LUT R2, RZ, R2, RZ, 0x33, !PT ;  /* 0x00000002ff027212 */ /* 0x000fca00078e33ff */
[----:B------:R-:W-:Y:S01]  /*196c0*/  IMAD.IADD R25, R25, 0x1, R2 ;  /* 0x0000000119197824 */ /* 0x000fe200078e0202 */
[----:B------:R-:W-:Y:S06]  /*196d0*/  BRA `(.L_x_2514) ;  /* 0x00000000001c7947 */ /* 0x000fec0003800000 */
.L_x_2506:
[----:B------:R-:W-:Y:S01]  /*196e0*/  UMOV UR4, URZ ;  /* 0x0000003f00047c82 */ /* 0x000fe20008000000 */
[----:B------:R-:W-:Y:S01]  /*196f0*/  UMOV UR5, URZ ;  /* 0x0000003f00057c82 */ /* 0x000fe20008000000 */
[----:B------:R-:W-:Y:S01]  /*19700*/  ULDC UR6, c[0x0][0xc3c] ;  /* 0x00030f0000067ab9 */ /* 0x000fe20000000800 */
[----:B------:R-:W-:Y:S02]  /*19710*/  IMAD.MOV.U32 R24, RZ, RZ, R0 ;  /* 0x000000ffff187224 */ /* 0x000fe400078e0000 */
[----:B------:R-:W-:Y:S02]  /*19720*/  IMAD.U32 R25, RZ, RZ, UR4 ;  /* 0x00000004ff197e24 */ /* 0x000fe4000f8e00ff */
[----:B------:R-:W-:Y:S02]  /*19730*/  IMAD.U32 R26, RZ, RZ, UR5 ;  /* 0x00000005ff1a7e24 */ /* 0x000fe4000f8e00ff */
[----:B------:R-:W-:-:S07]  /*19740*/  IMAD.U32 R27, RZ, RZ, UR6 ;  /* 0x00000006ff1b7e24 */ /* 0x000fce000f8e00ff */
.L_x_2514:
        /* <DEDUP_REMOVED lines=10> */
.L_x_2503:
[----:B------:R-:W-:Y:S02]  /*197f0*/  ULDC UR4, c[0x0][0xc3c] ;  /* 0x00030f0000047ab9 */ /* 0x000fe40000000800 */
[----:B-1----:R-:W-:-:S13]  /*19800*/  ISETP.GE.AND P0, PT, R27, UR4, PT ;  /* 0x000000041b007c0c */ /* 0x002fda000bf06270 */
[----:B------:R-:W-:Y:S05]  /*19810*/  @!P0 BRA `(.L_x_2515) ;  /* 0xffffffac00fc8947 */ /* 0x000fea000383ffff */
[----:B------:R-:W-:Y:S05]  /*19820*/  BSYNC B8 ;  /* 0x0000000000087941 */ /* 0x000fea0003800000 */
.L_x_2448:
        /* <DEDUP_REMOVED lines=12> */
.L_x_2628:
[----:B------:R-:W-:Y:S05]  /*198f0*/  BSYNC B0 ;  /* 0x0000000000007941 */ /* 0x000fea0003800000 */
.L_x_2516:
[----:B------:R-:W-:-:S03]  /*19900*/  UMOV UR4, 0xffffffff ;  /* 0xffffffff00047882 */ /* 0x000fc60000000000 */
[----:B------:R-:W-:Y:S05]  /*19910*/  BRA.DIV UR4, `(.L_x_2518) ;  /* 0x0000003a049c7947 */ /* 0x000fea000b800000 */
[----:B-1----:R-:W1:Y:S02]  /*19920*/  S2R R0, SR_TID.X ;  /* 0x0000000000007919 */ /* 0x002e640000002100 */
[----:B-1----:R-:W-:-:S04]  /*19930*/  SHF.R.U32.HI R0, RZ, 0x5, R0 ;  /* 0x00000005ff007819 */ /* 0x002fc80000011600 */
[----:B------:R-:W-:-:S05]  /*19940*/  LOP3.LUT R0, R0, 0x3, RZ, 0xc0, !PT ;  /* 0x0000000300007812 */ /* 0x000fca00078ec0ff */
[----:B------:R1:W3:Y:S02]  /*19950*/  SHFL.IDX PT, R14, R0, RZ, 0x1f ;  /* 0x00001fff000e7589 */ /* 0x0002e400000e0000 */
.L_x_2631:
[----:B---3--:R-:W-:Y:S01]  /*19960*/  ISETP.NE.AND P0, PT, R14, RZ, PT ;  /* 0x000000ff0e00720c */ /* 0x008fe20003f05270 */
[----:B------:R-:W-:-:S12]  /*19970*/  BSSY B0, `(.L_x_2519) ;  /* 0x0000026000007945 */ /* 0x000fd80003800000 */
[----:B------:R-:W-:Y:S05]  /*19980*/  @P0 BRA `(.L_x_2520) ;  /* 0x0000000000900947 */ /* 0x000fea0003800000 */
[----:B------:R-:W-:-:S03]  /*19990*/  UMOV UR4, 0xffffffff ;  /* 0xffffffff00047882 */ /* 0x000fc60000000000 */
[----:B------:R-:W-:Y:S05]  /*199a0*/  BRA.DIV UR4, `(.L_x_2521) ;  /* 0x0000003a04ac7947 */ /* 0x000fea000b800000 */
[----:B------:R-:W-:-:S13]  /*199b0*/  ELECT P6, URZ, PT ;  /* 0x00000000003f782f */ /* 0x000fda00038c0000 */
.L_x_2634:
        /* <DEDUP_REMOVED lines=8> */
.L_x_2522:
[C---:B------:R-:W-:Y:S01]  /*19a40*/  IMAD R5, R23.reuse, 0x8, R4 ;  /* 0x0000000817057824 */ /* 0x040fe200078e0204 */
[----:B------:R-:W-:Y:S01]  /*19a50*/  SHF.L.U32 R0, R28, 0x1f, RZ ;  /* 0x0000001f1c007819 */ /* 0x000fe200000006ff */
[----:B------:R-:W-:-:S03]  /*19a60*/  VIADD R23, R23, 0x1 ;  /* 0x0000000117177836 */ /* 0x000fc60000000000 */
[----:B------:R-:W1:Y:S02]  /*19a70*/  SYNCS.PHASECHK.TRANS64.TRYWAIT P1, [R5+URZ+0x38840], R0 ;  /* 0x03884000050075a7 */ /* 0x000e64000802017f */
[----:B------:R-:W-:-:S04]  /*19a80*/  ISETP.NE.AND P2, PT, R23, 0x2, PT ;  /* 0x000000021700780c */ /* 0x000fc80003f45270 */
[----:B------:R-:W-:Y:S01]  /*19a90*/  SEL R3, RZ, 0x1, P2 ;  /* 0x00000001ff037807 */ /* 0x000fe20001000000 */
[----:B-1----:R-:W-:Y:S08]  /*19aa0*/  @!P1 BRA `(.L_x_2523) ;  /* 0x00000038008c9947 */ /* 0x002ff00003800000 */
.L_x_2635:
[----:B------:R-:W-:Y:S02]  /*19ab0*/  SEL R23, R23, RZ, P2 ;  /* 0x000000ff17177207 */ /* 0x000fe40001000000 */
[----:B------:R-:W-:Y:S01]  /*19ac0*/  LOP3.LUT R2, R28, R3, RZ, 0x3c, !PT ;  /* 0x000000031c027212 */ /* 0x000fe200078e3cff */
[----:B------:R-:W-:Y:S06]  /*19ad0*/  @!P0 BRA `(.L_x_2524) ;  /* 0x0000000000048947 */ /* 0x000fec0003800000 */
[----:B------:R-:W-:Y:S01]  /*19ae0*/  BPT.TRAP 0x1 ;  /* 0x000000040000795c */ /* 0x000fe20000300000 */
.L_x_2524:
[----:B------:R-:W-:Y:S01]  /*19af0*/  IMAD R23, R23, 0x8, R4 ;  /* 0x0000000817177824 */ /* 0x000fe200078e0204 */
[----:B------:R-:W-:-:S04]  /*19b00*/  SHF.L.U32 R2, R2, 0x1f, RZ ;  /* 0x0000001f02027819 */ /* 0x000fc800000006ff */
[----:B------:R-:W3:Y:S02]  /*19b10*/  SYNCS.PHASECHK.TRANS64.TRYWAIT P1, [R23+URZ+0x38840], R2 ;  /* 0x03884002170075a7 */ /* 0x000ee4000802017f */
[----:B---3--:R-:W-:Y:S05]  /*19b20*/  @!P1 BRA `(.L_x_2525) ;  /* 0x0000003800809947 */ /* 0x008fea0003800000 */
.L_x_2636:
[----:B------:R-:W-:Y:S05]  /*19b30*/  @!P0 BRA `(.L_x_2526) ;  /* 0x0000000000048947 */ /* 0x000fea0003800000 */
[----:B------:R-:W-:Y:S01]  /*19b40*/  BPT.TRAP 0x1 ;  /* 0x000000040000795c */ /* 0x000fe20000300000 */
.L_x_2526:
[----:B------:R-:W4:Y:S02]  /*19b50*/  SYNCS.PHASECHK.TRANS64.TRYWAIT P1, [R5+URZ+0x38860], R0 ;  /* 0x03886000050075a7 */ /* 0x000f24000802017f */
[----:B----4-:R-:W-:Y:S05]  /*19b60*/  @!P1 BRA `(.L_x_2527) ;  /* 0x0000003800849947 */ /* 0x010fea0003800000 */
.L_x_2637:
[----:B------:R-:W-:Y:S05]  /*19b70*/  @!P0 BRA `(.L_x_2528) ;  /* 0x0000000000048947 */ /* 0x000fea0003800000 */
[----:B------:R-:W-:Y:S01]  /*19b80*/  BPT.TRAP 0x1 ;  /* 0x000000040000795c */ /* 0x000fe20000300000 */
.L_x_2528:
[----:B------:R0:W0:Y:S02]  /*19b90*/  SYNCS.PHASECHK.TRANS64.TRYWAIT P0, [R23+URZ+0x38860], R2 ;  /* 0x03886002170075a7 */ /* 0x000024000800017f */
[----:B0-----:R-:W-:Y:S05]  /*19ba0*/  @!P0 NANOSLEEP.SYNCS 0x989680 ;  /* 0x009896800000895d */ /* 0x001fea0003900000 */
[----:B------:R-:W0:Y:S02]  /*19bb0*/  @!P0 SYNCS.PHASECHK.TRANS64 P0, [R23+URZ+0x38860], R2 ;  /* 0x03886002170085a7 */ /* 0x000e24000800007f */
[----:B0-----:R-:W-:Y:S05]  /*19bc0*/  @!P0 BRA `(.L_x_2528) ;  /* 0xfffffffc00f08947 */ /* 0x001fea000383ffff */
.L_x_2520:
[----:B------:R-:W-:Y:S05]  /*19bd0*/  BSYNC B0 ;  /* 0x0000000000007941 */ /* 0x000fea0003800000 */
.L_x_2519:
[----:B------:R-:W-:Y:S05]  /*19be0*/  EXIT ;  /* 0x000000000000794d */ /* 0x000fea0003800000 */
.L_x_2381:
[----:B------:R-:W-:-:S13]  /*19bf0*/  R2UR UR4, R17 ;  /* 0x00000000110472ca */ /* 0x000fda00000e0000 */
[----:B0-----:R-:W-:-:S04]  /*19c00*/  IMAD.U32 R3, RZ, RZ, UR4 ;  /* 0x00000004ff037e24 */ /* 0x001fc8000f8e00ff */
[----:B------:R0:W1:Y:S03]  /*19c10*/  SYNCS.PHASECHK.TRANS64.TRYWAIT P1, [R3+URZ+0x38800], R0 ;  /* 0x03880000030075a7 */ /* 0x000066000802017f */
[----:B-1----:R-:W-:Y:S05]  /*19c20*/  @!P1 NANOSLEEP.SYNCS 0x989680 ;  /* 0x009896800000995d */ /* 0x002fea0003900000 */
[----:B------:R-:W1:Y:S02]  /*19c30*/  @!P1 SYNCS.PHASECHK.TRANS64 P1, [R3+URZ+0x38800], R0 ;  /* 0x03880000030095a7 */ /* 0x000e64000802007f */
[----:B-1----:R-:W-:Y:S05]  /*19c40*/  @!P1 BRA `(.L_x_2381) ;  /* 0xfffffffc00e89947 */ /* 0x002fea000383ffff */
[----:B------:R-:W-:Y:S05]  /*19c50*/  BRA `(.L_x_2529) ;  /* 0xfffffe84008c7947 */ /* 0x000fea000383ffff */
.L_x_2385:
[----:B-1----:R1:W2:Y:S02]  /*19c60*/  SYNCS.PHASECHK.TRANS64.TRYWAIT P1, [R0+URZ+0x38830], R3 ;  /* 0x03883003000075a7 */ /* 0x0022a4000802017f */
[----:B--2---:R-:W-:Y:S05]  /*19c70*/  @!P1 NANOSLEEP.SYNCS 0x989680 ;  /* 0x009896800000995d */ /* 0x004fea0003900000 */
[----:B------:R-:W2:Y:S02]  /*19c80*/  @!P1 SYNCS.PHASECHK.TRANS64 P1, [R0+URZ+0x38830], R3 ;  /* 0x03883003000095a7 */ /* 0x000ea4000802007f */
[----:B--2---:R-:W-:Y:S05]  /*19c90*/  @!P1 BRA `(.L_x_2385) ;  /* 0xfffffffc00f09947 */ /* 0x004fea000383ffff */
[----:B------:R-:W-:Y:S05]  /*19ca0*/  BRA `(.L_x_2384) ;  /* 0xfffffe8400b07947 */ /* 0x000fea000383ffff */
.L_x_2391:
[----:B-1----:R-:W-:-:S04]  /*19cb0*/  IMAD.U32 R4, RZ, RZ, UR61 ;  /* 0x0000003dff047e24 */ /* 0x002fc8000f8e00ff */
[----:B------:R1:W2:Y:S03]  /*19cc0*/  SYNCS.PHASECHK.TRANS64.TRYWAIT P1, [R4+URZ+0x38830], R3 ;  /* 0x03883003040075a7 */ /* 0x0002a6000802017f */
[----:B--2---:R-:W-:Y:S05]  /*19cd0*/  @!P1 NANOSLEEP.SYNCS 0x989680 ;  /* 0x009896800000995d */ /* 0x004fea0003900000 */
[----:B------:R-:W2:Y:S02]  /*19ce0*/  @!P1 SYNCS.PHASECHK.TRANS64 P1, [R4+URZ+0x38830], R3 ;  /* 0x03883003040095a7 */ /* 0x000ea4000802007f */
[----:B--2---:R-:W-:Y:S05]  /*19cf0*/  @!P1 BRA `(.L_x_2391) ;  /* 0xfffffffc00ec9947 */ /* 0x004fea000383ffff */
[----:B------:R-:W-:Y:S05]  /*19d00*/  BRA `(.L_x_2390) ;  /* 0xfffffec000c07947 */ /* 0x000fea000383ffff */
.L_x_2395:
[----:B---3--:R-:W-:-:S04]  /*19d10*/  IMAD.U32 R2, RZ, RZ, UR4 ;  /* 0x00000004ff027e24 */ /* 0x008fc8000f8e00ff */
[----:B------:R3:W4:Y:S03]  /*19d20*/  SYNCS.PHASECHK.TRANS64.TRYWAIT P1, [R2+URZ+0x38850], R0 ;  /* 0x03885000020075a7 */ /* 0x000726000802017f */
[----:B----4-:R-:W-:Y:S05]  /*19d30*/  @!P1 NANOSLEEP.SYNCS 0x989680 ;  /* 0x009896800000995d */ /* 0x010fea0003900000 */
[----:B------:R-:W4:Y:S02]  /*19d40*/  @!P1 SYNCS.PHASECHK.TRANS64 P1, [R2+URZ+0x38850], R0 ;  /* 0x03885000020095a7 */ /* 0x000f24000802007f */
[----:B----4-:R-:W-:Y:S05]  /*19d50*/  @!P1 BRA `(.L_x_2395) ;  /* 0xfffffffc00ec9947 */ /* 0x010fea000383ffff */
[----:B------:R-:W-:Y:S05]  /*19d60*/  BRA `(.L_x_2394) ;  /* 0xfffffee800147947 */ /* 0x000fea000383ffff */
.L_x_2403:
[----:B-1----:R-:W-:-:S04]  /*19d70*/  IMAD.U32 R4, RZ, RZ, UR4 ;  /* 0x00000004ff047e24 */ /* 0x002fc8000f8e00ff */
[----:B------:R1:W2:Y:S03]  /*19d80*/  SYNCS.PHASECHK.TRANS64.TRYWAIT P1, [R4+URZ+0x38830], R3 ;  /* 0x03883003040075a7 */ /* 0x0002a6000802017f */
[----:B--2---:R-:W-:Y:S05]  /*19d90*/  @!P1 NANOSLEEP.SYNCS 0x989680 ;  /* 0x009896800000995d */ /* 0x004fea0003900000 */
[----:B------:R-:W2:Y:S02]  /*19da0*/  @!P1 SYNCS.PHASECHK.TRANS64 P1, [R4+URZ+0x38830], R3 ;  /* 0x03883003040095a7 */ /* 0x000ea4000802007f */
[----:B--2---:R-:W-:Y:S05]  /*19db0*/  @!P1 BRA `(.L_x_2403) ;  /* 0xfffffffc00ec9947 */ /* 0x004fea000383ffff */
[----:B------:R-:W-:Y:S05]  /*19dc0*/  BRA `(.L_x_2402) ;  /* 0xffffff0000307947 */ /* 0x000fea000383ffff */
.L_x_2407:
[----:B---3--:R-:W-:-:S04]  /*19dd0*/  IMAD.U32 R2, RZ, RZ, UR4 ;  /* 0x00000004ff027e24 */ /* 0x008fc8000f8e00ff */
[----:B------:R3:W4:Y:S03]  /*19de0*/  SYNCS.PHASECHK.TRANS64.TRYWAIT P1, [R2+URZ+0x38850], R0 ;  /* 0x03885000020075a7 */ /* 0x000726000802017f */
[----:B----4-:R-:W-:Y:S05]  /*19df0*/  @!P1 NANOSLEEP.SYNCS 0x989680 ;  /* 0x009896800000995d */ /* 0x010fea0003900000 */
[----:B------:R-:W4:Y:S02]  /*19e00*/  @!P1 SYNCS.PHASECHK.TRANS64 P1, [R2+URZ+0x38850], R0 ;  /* 0x03885000020095a7 */ /* 0x000f24000802007f */
[----:B----4-:R-:W-:Y:S05]  /*19e10*/  @!P1 BRA `(.L_x_2407) ;  /* 0xfffffffc00ec9947 */ /* 0x010fea000383ffff */
[----:B------:R-:W-:Y:S05]  /*19e20*/  BRA `(.L_x_2406) ;  /* 0xffffff2400807947 */ /* 0x000fea000383ffff */
.L_x_2414:
[----:B-1----:R-:W-:-:S04]  /*19e30*/  IMAD.U32 R7, RZ, RZ, UR8 ;  /* 0x00000008ff077e24 */ /* 0x002fc8000f8e00ff */
[----:B------:R1:W2:Y:S03]  /*19e40*/  SYNCS.PHASECHK.TRANS64.TRYWAIT P1, [R7+URZ+0x38850], R0 ;  /* 0x03885000070075a7 */ /* 0x0002a6000802017f */
[----:B--2---:R-:W-:Y:S05]  /*19e50*/  @!P1 NANOSLEEP.SYNCS 0x989680 ;  /* 0x009896800000995d */ /* 0x004fea0003900000 */
[----:B------:R-:W2:Y:S02]  /*19e60*/  @!P1 SYNCS.PHASECHK.TRANS64 P1, [R7+URZ+0x38850], R0 ;  /* 0x03885000070095a7 */ /* 0x000ea4000802007f */
[----:B--2---:R-:W-:Y:S05]  /*19e70*/  @!P1 BRA `(.L_x_2414) ;  /* 0xfffffffc00ec9947 */ /* 0x004fea000383ffff */
[----:B------:R-:W-:Y:S05]  /*19e80*/  BRA `(.L_x_2413) ;  /* 0xffffff3c009c7947 */ /* 0x000fea000383ffff */
.L_x_2462:
        /* <DEDUP_REMOVED lines=11> */
.L_x_2531:
[----:B------:R-:W-:Y:S05]  /*19f40*/  BSYNC B0 ;  /* 0x0000000000007941 */ /* 0x000fea0003800000 */
.L_x_2530:
[----:B------:R-:W-:Y:S05]  /*19f50*/  BRA `(.L_x_2532) ;  /* 0xffffffb400cc7947 */ /* 0x000fea000383ffff */
.L_x_2465:
[----:B0-----:R0:W1:Y:S02]  /*19f60*/  SYNCS.PHASECHK.TRANS64.TRYWAIT P0, [R5+URZ+0x38840], R2 ;  /* 0x03884002050075a7 */ /* 0x001064000800017f */
[----:B-1----:R-:W-:Y:S05]  /*19f70*/  @!P0 NANOSLEEP.SYNCS 0x989680 ;  /* 0x009896800000895d */ /* 0x002fea0003900000 */
[----:B------:R-:W1:Y:S02]  /*19f80*/  @!P0 SYNCS.PHASECHK.TRANS64 P0, [R5+URZ+0x38840], R2 ;  /* 0x03884002050085a7 */ /* 0x000e64000800007f */
[----:B-1----:R-:W-:Y:S05]  /*19f90*/  @!P0 BRA `(.L_x_2465) ;  /* 0xfffffffc00f08947 */ /* 0x002fea000383ffff */
[----:B------:R-:W-:Y:S05]  /*19fa0*/  BRA `(.L_x_2533) ;  /* 0xffffffb800d47947 */ /* 0x000fea000383ffff */
.L_x_2466:
        /* <DEDUP_REMOVED lines=8> */
.L_x_2535:
[----:B------:R-:W-:Y:S05]  /*1a030*/  BSYNC B0 ;  /* 0x0000000000007941 */ /* 0x000fea0003800000 */
.L_x_2534:
[----:B------:R-:W-:Y:S01]  /*1a040*/  IMAD.MOV.U32 R13, RZ, RZ, R0 ;  /* 0x000000ffff0d7224 */ /* 0x000fe200078e0000 */
[C---:B------:R-:W-:Y:S01]  /*1a050*/  LOP3.LUT P5, RZ, R16.reuse, 0x10, RZ, 0xc0, !PT ;  /* 0x0000001010ff7812 */ /* 0x040fe200078ac0ff */
[----:B------:R-:W-:Y:S01]  /*1a060*/  IMAD.MOV.U32 R12, RZ, RZ, RZ ;  /* 0x000000ffff0c7224 */ /* 0x000fe200078e00ff */
[C---:B------:R-:W-:Y:S01]  /*1a070*/  LOP3.LUT P4, RZ, R16.reuse, 0x8, RZ, 0xc0, !PT ;  /* 0x0000000810ff7812 */ /* 0x040fe2000788c0ff */
[----:B------:R-:W-:Y:S01]  /*1a080*/  IMAD.MOV.U32 R11, RZ, RZ, 0x181f ;  /* 0x0000181fff0b7424 */ /* 0x000fe200078e00ff */
[C---:B------:R-:W-:Y:S01]  /*1a090*/  LOP3.LUT P3, RZ, R16.reuse, 0x4, RZ, 0xc0, !PT ;  /* 0x0000000410ff7812 */ /* 0x040fe2000786c0ff */
[----:B------:R-:W-:Y:S01]  /*1a0a0*/  IMAD.MOV.U32 R15, RZ, RZ, -0x1 ;  /* 0xffffffffff0f7424 */ /* 0x000fe200078e00ff */
[----:B------:R-:W-:Y:S01]  /*1a0b0*/  LOP3.LUT P2, RZ, R16, 0x2, RZ, 0xc0, !PT ;  /* 0x0000000210ff7812 */ /* 0x000fe2000784c0ff */
[----:B------:R-:W-:Y:S02]  /*1a0c0*/  IMAD.MOV.U32 R2, RZ, RZ, R14 ;  /* 0x000000ffff027224 */ /* 0x000fe400078e000e */
[----:B------:R-:W-:-:S10]  /*1a0d0*/  @P0 IMAD R9, R7, 0x2, R17 ;  /* 0x0000000207090824 */ /* 0x000fd400078e0211 */
[----:B------:R-:W-:Y:S05]  /*1a0e0*/  WARPSYNC.COLLECTIVE R15, `(.L_x_2536) ;  /* 0x000000000f087348 */ /* 0x000fea0003c00000 */
[----:B------:R0:W1:Y:S02]  /*1a0f0*/  SHFL.IDX P6, R14, R13, R12, R11 ;  /* 0x0000000c0d0e7389 */ /* 0x00006400000c000b */
[----:B01----:R-:W-:Y:S01]  /*1a100*/  ENDCOLLECTIVE ;  /* 0x000000000000791b */ /* 0x003fe20003800000 */
.L_x_2536:
[----:B------:R-:W-:Y:S02]  /*1a110*/  IMAD.MOV.U32 R13, RZ, RZ, R6 ;  /* 0x000000ffff0d7224 */ /* 0x000fe400078e0006 */
[----:B------:R-:W-:Y:S02]  /*1a120*/  IMAD.MOV.U32 R12, RZ, RZ, 0x1 ;  /* 0x00000001ff0c7424 */ /* 0x000fe400078e00ff */
[----:B------:R-:W-:-:S07]  /*1a130*/  IMAD.MOV.U32 R3, RZ, RZ, R14 ;  /* 0x000000ffff037224 */ /* 0x000fce00078e000e */
[----:B------:R-:W-:Y:S05]  /*1a140*/  WARPSYNC.COLLECTIVE R15, `(.L_x_2537) ;  /* 0x000000000f087348 */ /* 0x000fea0003c00000 */
[----:B------:R0:W1:Y:S02]  /*1a150*/  SHFL.IDX P6, R14, R13, R12, R11 ;  /* 0x0000000c0d0e7389 */ /* 0x00006400000c000b */
[----:B01----:R-:W-:Y:S01]  /*1a160*/  ENDCOLLECTIVE ;  /* 0x000000000000791b */ /* 0x003fe20003800000 */
.L_x_2537:
        /* <DEDUP_REMOVED lines=10> */
.L_x_2538:
        /* <DEDUP_REMOVED lines=14> */
.L_x_2539:
        /* <DEDUP_REMOVED lines=16> */
.L_x_2540:
[----:B------:R-:W-:Y:S02]  /*1a3f0*/  @P0 IMAD R9, R7, 0x2, R17 ;  /* 0x0000000207090824 */ /* 0x000fe400078e0211 */
[----:B------:R-:W-:Y:S02]  /*1a400*/  IMAD.MOV.U32 R13, RZ, RZ, R6 ;  /* 0x000000ffff0d7224 */ /* 0x000fe400078e0006 */
[----:B------:R-:W-:Y:S02]  /*1a410*/  IMAD.MOV.U32 R12, RZ, RZ, 0x3 ;  /* 0x00000003ff0c7424 */ /* 0x000fe400078e00ff */
[----:B------:R-:W-:-:S07]  /*1a420*/  IMAD.MOV.U32 R2, RZ, RZ, R14 ;  /* 0x000000ffff027224 */ /* 0x000fce00078e000e */
[----:B------:R-:W-:Y:S05]  /*1a430*/  WARPSYNC.COLLECTIVE R15, `(.L_x_2541) ;  /* 0x000000000f087348 */ /* 0x000fea0003c00000 */
[----:B------:R0:W1:Y:S02]  /*1a440*/  SHFL.IDX P6, R14, R13, R12, R11 ;  /* 0x0000000c0d0e7389 */ /* 0x00006400000c000b */
[----:B01----:R-:W-:Y:S01]  /*1a450*/  ENDCOLLECTIVE ;  /* 0x000000000000791b */ /* 0x003fe20003800000 */
.L_x_2541:
        /* <DEDUP_REMOVED lines=15> */
.L_x_2542:
[----:B------:R-:W-:Y:S02]  /*1a550*/  @P0 IMAD R21, R7, 0x2, R17 ;  /* 0x0000000207150824 */ /* 0x000fe400078e0211 */
[----:B------:R-:W-:Y:S02]  /*1a560*/  IMAD.MOV.U32 R13, RZ, RZ, R6 ;  /* 0x000000ffff0d7224 */ /* 0x000fe400078e0006 */
[----:B------:R-:W-:Y:S02]  /*1a570*/  IMAD.MOV.U32 R12, RZ, RZ, 0x4 ;  /* 0x00000004ff0c7424 */ /* 0x000fe400078e00ff */
[----:B------:R-:W-:-:S07]  /*1a580*/  IMAD.MOV.U32 R2, RZ, RZ, R14 ;  /* 0x000000ffff027224 */ /* 0x000fce00078e000e */
[----:B------:R-:W-:Y:S05]  /*1a590*/  WARPSYNC.COLLECTIVE R15, `(.L_x_2543) ;  /* 0x000000000f087348 */ /* 0x000fea0003c00000 */
[----:B------:R0:W1:Y:S02]  /*1a5a0*/  SHFL.IDX P6, R14, R13, R12, R11 ;  /* 0x0000000c0d0e7389 */ /* 0x00006400000c000b */
[----:B01----:R-:W-:Y:S01]  /*1a5b0*/  ENDCOLLECTIVE ;  /* 0x000000000000791b */ /* 0x003fe20003800000 */
.L_x_2543:
        /* <DEDUP_REMOVED lines=14> */
.L_x_2544:
[----:B------:R-:W-:Y:S01]  /*1a6a0*/  IMAD.MOV.U32 R0, RZ, RZ, R14 ;  /* 0x000000ffff007224 */ /* 0x000fe200078e000e */
[----:B------:R-:W-:Y:S06]  /*1a6b0*/  BRA `(.L_x_2545) ;  /* 0xffffffb8003c7947 */ /* 0x000fec000383ffff */
.L_x_2473:
[----:B------:R-:W-:Y:S02]  /*1a6c0*/  IMAD.MOV.U32 R13, RZ, RZ, R0 ;  /* 0x000000ffff0d7224 */ /* 0x000fe400078e0000 */
[----:B------:R-:W-:Y:S02]  /*1a6d0*/  IMAD.MOV.U32 R12, RZ, RZ, RZ ;  /* 0x000000ffff0c7224 */ /* 0x000fe400078e00ff */
[----:B------:R-:W-:Y:S02]  /*1a6e0*/  IMAD.MOV.U32 R11, RZ, RZ, 0x181f ;  /* 0x0000181fff0b7424 */ /* 0x000fe400078e00ff */
[----:B------:R-:W-:Y:S02]  /*1a6f0*/  IMAD.MOV.U32 R15, RZ, RZ, -0x1 ;  /* 0xffffffffff0f7424 */ /* 0x000fe400078e00ff */
[----:B-----5:R-:W-:Y:S02]  /*1a700*/  IMAD R5, R9, R5, RZ ;  /* 0x0000000509057224 */ /* 0x020fe400078e02ff */
[----:B------:R-:W-:-:S07]  /*1a710*/  IMAD R25, R25, 0x80, R8 ;  /* 0x0000008019197824 */ /* 0x000fce00078e0208 */
[----:B------:R-:W-:Y:S05]  /*1a720*/  WARPSYNC.COLLECTIVE R15, `(.L_x_2546) ;  /* 0x000000000f087348 */ /* 0x000fea0003c00000 */
[----:B------:R0:W1:Y:S02]  /*1a730*/  SHFL.IDX P6, R14, R13, R12, R11 ;  /* 0x0000000c0d0e7389 */ /* 0x00006400000c000b */
[----:B01----:R-:W-:Y:S01]  /*1a740*/  ENDCOLLECTIVE ;  /* 0x000000000000791b */ /* 0x003fe20003800000 */
.L_x_2546:
[C---:B------:R-:W-:Y:S01]  /*1a750*/  VIADD R6, R25.reuse, 0x10 ;  /* 0x0000001019067836 */ /* 0x040fe20000000000 */
[----:B------:R-:W-:Y:S01]  /*1a760*/  ISETP.GE.AND P0, PT, R25, R5, PT ;  /* 0x000000051900720c */ /* 0x000fe20003f06270 */
[----:B------:R-:W-:Y:S02]  /*1a770*/  IMAD.MOV.U32 R13, RZ, RZ, R4 ;  /* 0x000000ffff0d7224 */ /* 0x000fe400078e0004 */
[----:B------:R-:W-:-:S10]  /*1a780*/  IMAD.MOV.U32 R2, RZ, RZ, R14 ;  /* 0x000000ffff027224 */ /* 0x000fd400078e000e */
[----:B------:R-:W-:Y:S05]  /*1a790*/  WARPSYNC.COLLECTIVE R15, `(.L_x_2547) ;  /* 0x000000000f087348 */ /* 0x000fea0003c00000 */
[----:B------:R0:W1:Y:S02]  /*1a7a0*/  SHFL.IDX P6, R14, R13, R12, R11 ;  /* 0x0000000c0d0e7389 */ /* 0x00006400000c000b */
[----:B01----:R-:W-:Y:S01]  /*1a7b0*/  ENDCOLLECTIVE ;  /* 0x000000000000791b */ /* 0x003fe20003800000 */
.L_x_2547:
        /* <DEDUP_REMOVED lines=8> */
.L_x_2548:
        /* <DEDUP_REMOVED lines=14> */
.L_x_2549:
        /* <DEDUP_REMOVED lines=8> */
.L_x_2550:
        /* <DEDUP_REMOVED lines=15> */
.L_x_2551:
        /* <DEDUP_REMOVED lines=8> */
.L_x_2552:
        /* <DEDUP_REMOVED lines=15> */
.L_x_2553:
        /* <DEDUP_REMOVED lines=8> */
.L_x_2554:
        /* <DEDUP_REMOVED lines=15> */
.L_x_2555:
        /* <DEDUP_REMOVED lines=8> */
.L_x_2556:
        /* <DEDUP_REMOVED lines=15> */
.L_x_2557:
        /* <DEDUP_REMOVED lines=8> */
.L_x_2558:
        /* <DEDUP_REMOVED lines=14> */
.L_x_2559:
        /* <DEDUP_REMOVED lines=8> */
.L_x_2560:
        /* <DEDUP_REMOVED lines=13> */
.L_x_2561:
[----:B------:R-:W-:Y:S05]  /*1b190*/  BRA `(.L_x_2562) ;  /* 0xffffffb800c47947 */ /* 0x000fea000383ffff */
.L_x_2478:
[----:B0-----:R0:W2:Y:S02]  /*1b1a0*/  SYNCS.PHASECHK.TRANS64.TRYWAIT P0, [R17+URZ+0x38820], R2 ;  /* 0x03882002110075a7 */ /* 0x0010a4000800017f */
[----:B--2---:R-:W-:Y:S05]  /*1b1b0*/  @!P0 NANOSLEEP.SYNCS 0x989680 ;  /* 0x009896800000895d */ /* 0x004fea0003900000 */
[----:B------:R-:W2:Y:S02]  /*1b1c0*/  @!P0 SYNCS.PHASECHK.TRANS64 P0, [R17+URZ+0x38820], R2 ;  /* 0x03882002110085a7 */ /* 0x000ea4000800007f */
[----:B--2---:R-:W-:Y:S05]  /*1b1d0*/  @!P0 BRA `(.L_x_2478) ;  /* 0xfffffffc00f08947 */ /* 0x004fea000383ffff */
[----:B------:R-:W-:Y:S05]  /*1b1e0*/  BRA `(.L_x_2563) ;  /* 0xffffffbc00407947 */ /* 0x000fea000383ffff */
.L_x_2483:
[----:B0-----:R0:W2:Y:S02]  /*1b1f0*/  SYNCS.PHASECHK.TRANS64.TRYWAIT P0, [R6+URZ+0x38840], R3 ;  /* 0x03884003060075a7 */ /* 0x0010a4000800017f */
[----:B--2---:R-:W-:Y:S05]  /*1b200*/  @!P0 NANOSLEEP.SYNCS 0x989680 ;  /* 0x009896800000895d */ /* 0x004fea0003900000 */
[----:B------:R-:W2:Y:S02]  /*1b210*/  @!P0 SYNCS.PHASECHK.TRANS64 P0, [R6+URZ+0x38840], R3 ;  /* 0x03884003060085a7 */ /* 0x000ea4000800007f */
[----:B--2---:R-:W-:Y:S05]  /*1b220*/  @!P0 BRA `(.L_x_2483) ;  /* 0xfffffffc00f08947 */ /* 0x004fea000383ffff */
[----:B------:R-:W-:Y:S05]  /*1b230*/  BRA `(.L_x_2564) ;  /* 0xffffffc000207947 */ /* 0x000fea000383ffff */
.L_x_2484:
        /* <DEDUP_REMOVED lines=8> */
.L_x_2566:
[----:B------:R-:W-:Y:S05]  /*1b2c0*/  BSYNC B1 ;  /* 0x0000000000017941 */ /* 0x000fea0003800000 */
.L_x_2565:
        /* <DEDUP_REMOVED lines=12> */
.L_x_2567:
        /* <DEDUP_REMOVED lines=13> */
.L_x_2568:
        /* <DEDUP_REMOVED lines=14> */
.L_x_2569:
[----:B------:R-:W-:Y:S02]  /*1b540*/  IMAD.MOV.U32 R13, RZ, RZ, R10 ;  /* 0x000000ffff0d7224 */ /* 0x000fe400078e000a */
[----:B------:R-:W-:Y:S02]  /*1b550*/  IMAD.MOV.U32 R12, RZ, RZ, 0x2 ;  /* 0x00000002ff0c7424 */ /* 0x000fe400078e00ff */
[----:B------:R-:W-:-:S07]  /*1b560*/  IMAD.MOV.U32 R2, RZ, RZ, R14 ;  /* 0x000000ffff027224 */ /* 0x000fce00078e000e */
[----:B------:R-:W-:Y:S05]  /*1b570*/  WARPSYNC.COLLECTIVE R15, `(.L_x_2570) ;  /* 0x000000000f087348 */ /* 0x000fea0003c00000 */
[----:B------:R0:W1:Y:S02]  /*1b580*/  SHFL.IDX P6, R14, R13, R12, R11 ;  /* 0x0000000c0d0e7389 */ /* 0x00006400000c000b */
[----:B01----:R-:W-:Y:S01]  /*1b590*/  ENDCOLLECTIVE ;  /* 0x000000000000791b */ /* 0x003fe20003800000 */
.L_x_2570:
        /* <DEDUP_REMOVED lines=14> */
.L_x_2571:
[----:B------:R-:W-:Y:S02]  /*1b680*/  IMAD.MOV.U32 R13, RZ, RZ, R10 ;  /* 0x000000ffff0d7224 */ /* 0x000fe400078e000a */
[----:B------:R-:W-:Y:S02]  /*1b690*/  IMAD.MOV.U32 R12, RZ, RZ, 0x3 ;  /* 0x00000003ff0c7424 */ /* 0x000fe400078e00ff */
[----:B------:R-:W-:-:S07]  /*1b6a0*/  IMAD.MOV.U32 R2, RZ, RZ, R14 ;  /* 0x000000ffff027224 */ /* 0x000fce00078e000e */
[----:B------:R-:W-:Y:S05]  /*1b6b0*/  WARPSYNC.COLLECTIVE R15, `(.L_x_2572) ;  /* 0x000000000f087348 */ /* 0x000fea0003c00000 */
[----:B------:R0:W1:Y:S02]  /*1b6c0*/  SHFL.IDX P6, R14, R13, R12, R11 ;  /* 0x0000000c0d0e7389 */ /* 0x00006400000c000b */
[----:B01----:R-:W-:Y:S01]  /*1b6d0*/  ENDCOLLECTIVE ;  /* 0x000000000000791b */ /* 0x003fe20003800000 */
.L_x_2572:
        /* <DEDUP_REMOVED lines=14> */
.L_x_2573:
[----:B------:R-:W-:Y:S02]  /*1b7c0*/  IMAD.MOV.U32 R13, RZ, RZ, R10 ;  /* 0x000000ffff0d7224 */ /* 0x000fe400078e000a */
[----:B------:R-:W-:Y:S02]  /*1b7d0*/  IMAD.MOV.U32 R12, RZ, RZ, 0x4 ;  /* 0x00000004ff0c7424 */ /* 0x000fe400078e00ff */
[----:B------:R-:W-:-:S07]  /*1b7e0*/  IMAD.MOV.U32 R2, RZ, RZ, R14 ;  /* 0x000000ffff027224 */ /* 0x000fce00078e000e */
[----:B------:R-:W-:Y:S05]  /*1b7f0*/  WARPSYNC.COLLECTIVE R15, `(.L_x_2574) ;  /* 0x000000000f087348 */ /* 0x000fea0003c00000 */
[----:B------:R0:W1:Y:S02]  /*1b800*/  SHFL.IDX P6, R14, R13, R12, R11 ;  /* 0x0000000c0d0e7389 */ /* 0x00006400000c000b */
[----:B01----:R-:W-:Y:S01]  /*1b810*/  ENDCOLLECTIVE ;  /* 0x000000000000791b */ /* 0x003fe20003800000 */
.L_x_2574:
        /* <DEDUP_REMOVED lines=17> */
.L_x_2575:
[----:B------:R-:W-:Y:S01]  /*1b930*/  IMAD.MOV.U32 R2, RZ, RZ, R14 ;  /* 0x000000ffff027224 */ /* 0x000fe200078e000e */
[----:B------:R-:W-:Y:S06]  /*1b940*/  BRA `(.L_x_2576) ;  /* 0xffffffbc006c7947 */ /* 0x000fec000383ffff */
.L_x_2489:
[----:B--2---:R2:W3:Y:S02]  /*1b950*/  SYNCS.PHASECHK.TRANS64.TRYWAIT P0, [R6+URZ+0x38860], R2 ;  /* 0x03886002060075a7 */ /* 0x0044e4000800017f */
[----:B---3--:R-:W-:Y:S05]  /*1b960*/  @!P0 NANOSLEEP.SYNCS 0x989680 ;  /* 0x009896800000895d */ /* 0x008fea0003900000 */
[----:B------:R-:W3:Y:S02]  /*1b970*/  @!P0 SYNCS.PHASECHK.TRANS64 P0, [R6+URZ+0x38860], R2 ;  /* 0x03886002060085a7 */ /* 0x000ee4000800007f */
[----:B---3--:R-:W-:Y:S05]  /*1b980*/  @!P0 BRA `(.L_x_2489) ;  /* 0xfffffffc00f08947 */ /* 0x008fea000383ffff */
[----:B------:R-:W-:Y:S05]  /*1b990*/  BRA `(.L_x_2577) ;  /* 0xffffffbc00e47947 */ /* 0x000fea000383ffff */
.L_x_2490:
[----:B------:R-:W-:Y:S01]  /*1b9a0*/  BSSY B1, `(.L_x_2578) ;  /* 0x0000008000017945 */ /* 0x000fe20003800000 */
[----:B------:R-:W-:Y:S02]  /*1b9b0*/  IMAD.MOV.U32 R13, RZ, RZ, R19 ;  /* 0x000000ffff0d7224 */ /* 0x000fe400078e0013 */
[----:B------:R-:W-:Y:S02]  /*1b9c0*/  IMAD.MOV.U32 R12, RZ, RZ, RZ ;  /* 0x000000ffff0c7224 */ /* 0x000fe400078e00ff */
[----:B------:R-:W-:Y:S02]  /*1b9d0*/  IMAD.MOV.U32 R11, RZ, RZ, 0x181f ;  /* 0x0000181fff0b7424 */ /* 0x000fe400078e00ff */
[----:B------:R-:W-:-:S07]  /*1b9e0*/  IMAD.MOV.U32 R15, RZ, RZ, -0x1 ;  /* 0xffffffffff0f7424 */ /* 0x000fce00078e00ff */
[----:B-12---:R-:W-:Y:S05]  /*1b9f0*/  WARPSYNC.COLLECTIVE R15, `(.L_x_2579) ;  /* 0x000000000f087348 */ /* 0x006fea0003c00000 */
[----:B-1----:R0:W1:Y:S02]  /*1ba00*/  SHFL.IDX P6, R14, R13, R12, R11 ;  /* 0x0000000c0d0e7389 */ /* 0x00206400000c000b */
[----:B012---:R-:W-:Y:S01]  /*1ba10*/  ENDCOLLECTIVE ;  /* 0x000000000000791b */ /* 0x007fe20003800000 */
.L_x_2579:
[----:B------:R-:W-:Y:S05]  /*1ba20*/  BSYNC B1 ;  /* 0x0000000000017941 */ /* 0x000fea0003800000 */
.L_x_2578:
        /* <DEDUP_REMOVED lines=9> */
.L_x_2580:
[----:B------:R-:W-:Y:S02]  /*1bac0*/  IMAD.MOV.U32 R13, RZ, RZ, R19 ;  /* 0x000000ffff0d7224 */ /* 0x000fe400078e0013 */
[----:B------:R-:W-:Y:S02]  /*1bad0*/  IMAD.MOV.U32 R12, RZ, RZ, 0x1 ;  /* 0x00000001ff0c7424 */ /* 0x000fe400078e00ff */
[----:B------:R-:W-:-:S07]  /*1bae0*/  IMAD.MOV.U32 R2, RZ, RZ, R14 ;  /* 0x000000ffff027224 */ /* 0x000fce00078e000e */
[----:B------:R-:W-:Y:S05]  /*1baf0*/  WARPSYNC.COLLECTIVE R15, `(.L_x_2581) ;  /* 0x000000000f087348 */ /* 0x000fea0003c00000 */
[----:B------:R0:W1:Y:S02]  /*1bb00*/  SHFL.IDX P6, R14, R13, R12, R11 ;  /* 0x0000000c0d0e7389 */ /* 0x00006400000c000b */
[----:B01----:R-:W-:Y:S01]  /*1bb10*/  ENDCOLLECTIVE ;  /* 0x000000000000791b */ /* 0x003fe20003800000 */
.L_x_2581:
        /* <DEDUP_REMOVED lines=18> */
.L_x_2582:
[----:B------:R-:W-:Y:S02]  /*1bc40*/  IMAD.MOV.U32 R13, RZ, RZ, R19 ;  /* 0x000000ffff0d7224 */ /* 0x000fe400078e0013 */
[----:B------:R-:W-:Y:S02]  /*1bc50*/  IMAD.MOV.U32 R12, RZ, RZ, 0x2 ;  /* 0x00000002ff0c7424 */ /* 0x000fe400078e00ff */
[----:B------:R-:W-:-:S07]  /*1bc60*/  IMAD.MOV.U32 R2, RZ, RZ, R14 ;  /* 0x000000ffff027224 */ /* 0x000fce00078e000e */
[----:B------:R-:W-:Y:S05]  /*1bc70*/  WARPSYNC.COLLECTIVE R15, `(.L_x_2583) ;  /* 0x000000000f087348 */ /* 0x000fea0003c00000 */
[----:B------:R0:W1:Y:S02]  /*1bc80*/  SHFL.IDX P6, R14, R13, R12, R11 ;  /* 0x0000000c0d0e7389 */ /* 0x00006400000c000b */
[----:B01----:R-:W-:Y:S01]  /*1bc90*/  ENDCOLLECTIVE ;  /* 0x000000000000791b */ /* 0x003fe20003800000 */
.L_x_2583:
        /* <DEDUP_REMOVED lines=18> */
.L_x_2584:
[----:B------:R-:W-:Y:S02]  /*1bdc0*/  IMAD.MOV.U32 R13, RZ, RZ, R19 ;  /* 0x000000ffff0d7224 */ /* 0x000fe400078e0013 */
[----:B------:R-:W-:Y:S02]  /*1bdd0*/  IMAD.MOV.U32 R12, RZ, RZ, 0x3 ;  /* 0x00000003ff0c7424 */ /* 0x000fe400078e00ff */
[----:B------:R-:W-:-:S07]  /*1bde0*/  IMAD.MOV.U32 R2, RZ, RZ, R14 ;  /* 0x000000ffff027224 */ /* 0x000fce00078e000e */
[----:B------:R-:W-:Y:S05]  /*1bdf0*/  WARPSYNC.COLLECTIVE R15, `(.L_x_2585) ;  /* 0x000000000f087348 */ /* 0x000fea0003c00000 */
[----:B------:R0:W1:Y:S02]  /*1be00*/  SHFL.IDX P6, R14, R13, R12, R11 ;  /* 0x0000000c0d0e7389 */ /* 0x00006400000c000b */
[----:B01----:R-:W-:Y:S01]  /*1be10*/  ENDCOLLECTIVE ;  /* 0x000000000000791b */ /* 0x003fe20003800000 */
.L_x_2585:
        /* <DEDUP_REMOVED lines=18> */
.L_x_2586:
[----:B------:R-:W-:Y:S02]  /*1bf40*/  IMAD.MOV.U32 R13, RZ, RZ, R19 ;  /* 0x000000ffff0d7224 */ /* 0x000fe400078e0013 */
[----:B------:R-:W-:Y:S02]  /*1bf50*/  IMAD.MOV.U32 R12, RZ, RZ, 0x4 ;  /* 0x00000004ff0c7424 */ /* 0x000fe400078e00ff */
[----:B------:R-:W-:-:S07]  /*1bf60*/  IMAD.MOV.U32 R2, RZ, RZ, R14 ;  /* 0x000000ffff027224 */ /* 0x000fce00078e000e */
[----:B------:R-:W-:Y:S05]  /*1bf70*/  WARPSYNC.COLLECTIVE R15, `(.L_x_2587) ;  /* 0x000000000f087348 */ /* 0x000fea0003c00000 */
[----:B------:R0:W1:Y:S02]  /*1bf80*/  SHFL.IDX P6, R14, R13, R12, R11 ;  /* 0x0000000c0d0e7389 */ /* 0x00006400000c000b */
[----:B01----:R-:W-:Y:S01]  /*1bf90*/  ENDCOLLECTIVE ;  /* 0x000000000000791b */ /* 0x003fe20003800000 */
.L_x_2587:
        /* <DEDUP_REMOVED lines=13> */
.L_x_2588:
        /* <DEDUP_REMOVED lines=9> */
.L_x_2498:
[----:B0-----:R0:W2:Y:S02]  /*1c100*/  SYNCS.PHASECHK.TRANS64.TRYWAIT P0, [R4+URZ+0x38860], R3 ;  /* 0x03886003040075a7 */ /* 0x0010a4000800017f */
[----:B--2---:R-:W-:Y:S05]  /*1c110*/  @!P0 NANOSLEEP.SYNCS 0x989680 ;  /* 0x009896800000895d */ /* 0x004fea0003900000 */
[----:B------:R-:W2:Y:S02]  /*1c120*/  @!P0 SYNCS.PHASECHK.TRANS64 P0, [R4+URZ+0x38860], R3 ;  /* 0x03886003040085a7 */ /* 0x000ea4000800007f */
[----:B--2---:R-:W-:Y:S05]  /*1c130*/  @!P0 BRA `(.L_x_2498) ;  /* 0xfffffffc00f08947 */ /* 0x004fea000383ffff */
[----:B------:R-:W-:Y:S05]  /*1c140*/  BRA `(.L_x_2590) ;  /* 0xffffffc000247947 */ /* 0x000fea000383ffff */
.L_x_2499:
        /* <DEDUP_REMOVED lines=8> */
.L_x_2592:
[----:B------:R-:W-:Y:S05]  /*1c1d0*/  BSYNC B0 ;  /* 0x0000000000007941 */ /* 0x000fea0003800000 */
.L_x_2591:
        /* <DEDUP_REMOVED lines=9> */
.L_x_2593:
        /* <DEDUP_REMOVED lines=21> */
.L_x_2594:
        /* <DEDUP_REMOVED lines=11> */
.L_x_2595:
[----:B------:R-:W-:Y:S02]  /*1c470*/  IMAD.MOV.U32 R13, RZ, RZ, R19 ;  /* 0x000000ffff0d7224 */ /* 0x000fe400078e0013 */
[----:B------:R-:W-:Y:S01]  /*1c480*/  IMAD.MOV.U32 R12, RZ, RZ, 0x2 ;  /* 0x00000002ff0c7424 */ /* 0x000fe200078e00ff */
[----:B------:R-:W-:-:S13]  /*1c490*/  IADD3 R2, P4, R14, R8, RZ ;  /* 0x000000080e027210 */ /* 0x000fda0007f9e0ff */
[----:B------:R-:W-:Y:S05]  /*1c4a0*/  WARPSYNC.COLLECTIVE R15, `(.L_x_2596) ;  /* 0x000000000f087348 */ /* 0x000fea0003c00000 */
[----:B------:R0:W1:Y:S02]  /*1c4b0*/  SHFL.IDX P6, R14, R13, R12, R11 ;  /* 0x0000000c0d0e7389 */ /* 0x00006400000c000b */
[----:B01----:R-:W-:Y:S01]  /*1c4c0*/  ENDCOLLECTIVE ;  /* 0x000000000000791b */ /* 0x003fe20003800000 */
.L_x_2596:
        /* <DEDUP_REMOVED lines=12> */
.L_x_2597:
        /* <DEDUP_REMOVED lines=14> */
.L_x_2598:
        /* <DEDUP_REMOVED lines=12> */
.L_x_2599:
        /* <DEDUP_REMOVED lines=14> */
.L_x_2600:
        /* <DEDUP_REMOVED lines=12> */
.L_x_2601:
        /* <DEDUP_REMOVED lines=9> */
.L_x_2504:
        /* <DEDUP_REMOVED lines=8> */
.L_x_2604:
[----:B------:R-:W-:Y:S05]  /*1c9e0*/  BSYNC B0 ;  /* 0x0000000000007941 */ /* 0x000fea0003800000 */
.L_x_2603:
        /* <DEDUP_REMOVED lines=9> */
.L_x_2605:
        /* <DEDUP_REMOVED lines=24> */
.L_x_2606:
[----:B------:R-:W-:Y:S01]  /*1cc00*/  IMAD.MOV.U32 R12, RZ, RZ, 0x2 ;  /* 0x00000002ff0c7424 */ /* 0x000fe200078e00ff */
[----:B------:R-:W-:-:S05]  /*1cc10*/  SEL R14, R14, RZ, P1 ;  /* 0x000000ff0e0e7207 */ /* 0x000fca0000800000 */
[----:B------:R-:W-:-:S04]  /*1cc20*/  IMAD.IADD R5, R13, 0x1, R14 ;  /* 0x000000010d057824 */ /* 0x000fc800078e020e */
[----:B------:R-:W-:-:S07]  /*1cc30*/  IMAD.MOV.U32 R13, RZ, RZ, R5 ;  /* 0x000000ffff0d7224 */ /* 0x000fce00078e0005 */
[----:B------:R-:W-:Y:S05]  /*1cc40*/  WARPSYNC.COLLECTIVE R15, `(.L_x_2607) ;  /* 0x000000000f087348 */ /* 0x000fea0003c00000 */
[----:B------:R0:W1:Y:S02]  /*1cc50*/  SHFL.UP P6, R14, R13, R12, R11 ;  /* 0x0400000c0d0e7389 */ /* 0x00006400000c000b */
[----:B01----:R-:W-:Y:S01]  /*1cc60*/  ENDCOLLECTIVE ;  /* 0x000000000000791b */ /* 0x003fe20003800000 */
.L_x_2607:
[----:B------:R-:W-:Y:S01]  /*1cc70*/  IMAD.MOV.U32 R12, RZ, RZ, 0x4 ;  /* 0x00000004ff0c7424 */ /* 0x000fe200078e00ff */
[----:B------:R-:W-:-:S05]  /*1cc80*/  SEL R2, R14, RZ, P2 ;  /* 0x000000ff0e027207 */ /* 0x000fca0001000000 */
[----:B------:R-:W-:-:S04]  /*1cc90*/  IMAD.IADD R2, R5, 0x1, R2 ;  /* 0x0000000105027824 */ /* 0x000fc800078e0202 */
[----:B------:R-:W-:-:S07]  /*1cca0*/  IMAD.MOV.U32 R13, RZ, RZ, R2 ;  /* 0x000000ffff0d7224 */ /* 0x000fce00078e0002 */
[----:B------:R-:W-:Y:S05]  /*1ccb0*/  WARPSYNC.COLLECTIVE R15, `(.L_x_2608) ;  /* 0x000000000f087348 */ /* 0x000fea0003c00000 */
[----:B------:R0:W1:Y:S02]  /*1ccc0*/  SHFL.UP P6, R14, R13, R12, R11 ;  /* 0x0400000c0d0e7389 */ /* 0x00006400000c000b */
[----:B01----:R-:W-:Y:S01]  /*1ccd0*/  ENDCOLLECTIVE ;  /* 0x000000000000791b */ /* 0x003fe20003800000 */
.L_x_2608:
[----:B------:R-:W-:Y:S01]  /*1cce0*/  IMAD.MOV.U32 R12, RZ, RZ, 0x8 ;  /* 0x00000008ff0c7424 */ /* 0x000fe200078e00ff */
[----:B------:R-:W-:-:S05]  /*1ccf0*/  SEL R3, R14, RZ, P3 ;  /* 0x000000ff0e037207 */ /* 0x000fca0001800000 */
[----:B------:R-:W-:-:S04]  /*1cd00*/  IMAD.IADD R3, R2, 0x1, R3 ;  /* 0x0000000102037824 */ /* 0x000fc800078e0203 */
[----:B------:R-:W-:-:S07]  /*1cd10*/  IMAD.MOV.U32 R13, RZ, RZ, R3 ;  /* 0x000000ffff0d7224 */ /* 0x000fce00078e0003 */
[----:B------:R-:W-:Y:S05]  /*1cd20*/  WARPSYNC.COLLECTIVE R15, `(.L_x_2609) ;  /* 0x000000000f087348 */ /* 0x000fea0003c00000 */
[----:B------:R0:W1:Y:S02]  /*1cd30*/  SHFL.UP P6, R14, R13, R12, R11 ;  /* 0x0400000c0d0e7389 */ /* 0x00006400000c000b */
[----:B01----:R-:W-:Y:S01]  /*1cd40*/  ENDCOLLECTIVE ;  /* 0x000000000000791b */ /* 0x003fe20003800000 */
.L_x_2609:
[----:B------:R-:W-:Y:S01]  /*1cd50*/  IMAD.MOV.U32 R12, RZ, RZ, 0x10 ;  /* 0x00000010ff0c7424 */ /* 0x000fe200078e00ff */
[----:B------:R-:W-:-:S05]  /*1cd60*/  SEL R14, R14, RZ, P4 ;  /* 0x000000ff0e0e7207 */ /* 0x000fca0002000000 */
[----:B------:R-:W-:-:S04]  /*1cd70*/  IMAD.IADD R5, R3, 0x1, R14 ;  /* 0x0000000103057824 */ /* 0x000fc800078e020e */
[----:B------:R-:W-:-:S07]  /*1cd80*/  IMAD.MOV.U32 R13, RZ, RZ, R5 ;  /* 0x000000ffff0d7224 */ /* 0x000fce00078e0005 */
[----:B------:R-:W-:Y:S05]  /*1cd90*/  WARPSYNC.COLLECTIVE R15, `(.L_x_2610) ;  /* 0x000000000f087348 */ /* 0x000fea0003c00000 */
[----:B------:R0:W1:Y:S02]  /*1cda0*/  SHFL.UP P6, R14, R13, R12, R11 ;  /* 0x0400000c0d0e7389 */ /* 0x00006400000c000b */
[----:B01----:R-:W-:Y:S01]  /*1cdb0*/  ENDCOLLECTIVE ;  /* 0x000000000000791b */ /* 0x003fe20003800000 */
.L_x_2610:
        /* <DEDUP_REMOVED lines=8> */
.L_x_2611:
[----:B------:R-:W-:Y:S05]  /*1ce40*/  BRA `(.L_x_2612) ;  /* 0xffffffbc00407947 */ /* 0x000fea000383ffff */
.L_x_2507:
[----:B------:R-:W-:Y:S01]  /*1ce50*/  BSSY B0, `(.L_x_2613) ;  /* 0x0000007000007945 */ /* 0x000fe20003800000 */
[----:B------:R-:W-:Y:S02]  /*1ce60*/  IMAD.MOV.U32 R12, RZ, RZ, 0x1 ;  /* 0x00000001ff0c7424 */ /* 0x000fe400078e00ff */
[----:B------:R-:W-:Y:S02]  /*1ce70*/  IMAD.MOV.U32 R11, RZ, RZ, RZ ;  /* 0x000000ffff0b7224 */ /* 0x000fe400078e00ff */
[----:B------:R-:W-:-:S07]  /*1ce80*/  IMAD.MOV.U32 R15, RZ, RZ, -0x1 ;  /* 0xffffffffff0f7424 */ /* 0x000fce00078e00ff */
[----:B------:R-:W-:Y:S05]  /*1ce90*/  WARPSYNC.COLLECTIVE R15, `(.L_x_2614) ;  /* 0x000000000f087348 */ /* 0x000fea0003c00000 */
[----:B------:R0:W1:Y:S02]  /*1cea0*/  SHFL.UP P6, R14, R13, R12, R11 ;  /* 0x0400000c0d0e7389 */ /* 0x00006400000c000b */
[----:B01----:R-:W-:Y:S01]  /*1ceb0*/  ENDCOLLECTIVE ;  /* 0x000000000000791b */ /* 0x003fe20003800000 */
.L_x_2614:
[----:B------:R-:W-:Y:S05]  /*1cec0*/  BSYNC B0 ;  /* 0x0000000000007941 */ /* 0x000fea0003800000 */
.L_x_2613:
        /* <DEDUP_REMOVED lines=8> */
.L_x_2615:
[----:B------:R-:W-:Y:S01]  /*1cf50*/  IMAD.MOV.U32 R12, RZ, RZ, 0x4 ;  /* 0x00000004ff0c7424 */ /* 0x000fe200078e00ff */
[----:B------:R-:W-:-:S05]  /*1cf60*/  SEL R2, R14, RZ, P2 ;  /* 0x000000ff0e027207 */ /* 0x000fca0001000000 */
[----:B------:R-:W-:-:S04]  /*1cf70*/  IMAD.IADD R2, R13, 0x1, R2 ;  /* 0x000000010d027824 */ /* 0x000fc800078e0202 */
[----:B------:R-:W-:-:S07]  /*1cf80*/  IMAD.MOV.U32 R13, RZ, RZ, R2 ;  /* 0x000000ffff0d7224 */ /* 0x000fce00078e0002 */
[----:B------:R-:W-:Y:S05]  /*1cf90*/  WARPSYNC.COLLECTIVE R15, `(.L_x_2616) ;  /* 0x000000000f087348 */ /* 0x000fea0003c00000 */
[----:B------:R0:W1:Y:S02]  /*1cfa0*/  SHFL.UP P6, R14, R13, R12, R11 ;  /* 0x0400000c0d0e7389 */ /* 0x00006400000c000b */
[----:B01----:R-:W-:Y:S01]  /*1cfb0*/  ENDCOLLECTIVE ;  /* 0x000000000000791b */ /* 0x003fe20003800000 */
.L_x_2616:
[----:B------:R-:W-:Y:S01]  /*1cfc0*/  IMAD.MOV.U32 R12, RZ, RZ, 0x8 ;  /* 0x00000008ff0c7424 */ /* 0x000fe200078e00ff */
[----:B------:R-:W-:-:S05]  /*1cfd0*/  SEL R3, R14, RZ, P3 ;  /* 0x000000ff0e037207 */ /* 0x000fca0001800000 */
[----:B------:R-:W-:-:S04]  /*1cfe0*/  IMAD.IADD R3, R2, 0x1, R3 ;  /* 0x0000000102037824 */ /* 0x000fc800078e0203 */
[----:B------:R-:W-:-:S07]  /*1cff0*/  IMAD.MOV.U32 R13, RZ, RZ, R3 ;  /* 0x000000ffff0d7224 */ /* 0x000fce00078e0003 */
[----:B------:R-:W-:Y:S05]  /*1d000*/  WARPSYNC.COLLECTIVE R15, `(.L_x_2617) ;  /* 0x000000000f087348 */ /* 0x000fea0003c00000 */
[----:B------:R0:W1:Y:S02]  /*1d010*/  SHFL.UP P6, R14, R13, R12, R11 ;  /* 0x0400000c0d0e7389 */ /* 0x00006400000c000b */
[----:B01----:R-:W-:Y:S01]  /*1d020*/  ENDCOLLECTIVE ;  /* 0x000000000000791b */ /* 0x003fe20003800000 */
.L_x_2617:
[----:B------:R-:W-:Y:S01]  /*1d030*/  IMAD.MOV.U32 R12, RZ, RZ, 0x10 ;  /* 0x00000010ff0c7424 */ /* 0x000fe200078e00ff */
[----:B------:R-:W-:-:S05]  /*1d040*/  SEL R14, R14, RZ, P4 ;  /* 0x000000ff0e0e7207 */ /* 0x000fca0002000000 */
[----:B------:R-:W-:-:S04]  /*1d050*/  IMAD.IADD R5, R3, 0x1, R14 ;  /* 0x0000000103057824 */ /* 0x000fc800078e020e */
[----:B------:R-:W-:-:S07]  /*1d060*/  IMAD.MOV.U32 R13, RZ, RZ, R5 ;  /* 0x000000ffff0d7224 */ /* 0x000fce00078e0005 */
[----:B------:R-:W-:Y:S05]  /*1d070*/  WARPSYNC.COLLECTIVE R15, `(.L_x_2618) ;  /* 0x000000000f087348 */ /* 0x000fea0003c00000 */
[----:B------:R0:W1:Y:S02]  /*1d080*/  SHFL.UP P6, R14, R13, R12, R11 ;  /* 0x0400000c0d0e7389 */ /* 0x00006400000c000b */
[----:B01----:R-:W-:Y:S01]  /*1d090*/  ENDCOLLECTIVE ;  /* 0x000000000000791b */ /* 0x003fe20003800000 */
.L_x_2618:
        /* <DEDUP_REMOVED lines=8> */
.L_x_2619:
[----:B------:R-:W-:Y:S05]  /*1d120*/  BRA `(.L_x_2620) ;  /* 0xffffffbc002c7947 */ /* 0x000fea000383ffff */
.L_x_2509:
[----:B------:R-:W-:Y:S01]  /*1d130*/  BSSY B0, `(.L_x_2621) ;  /* 0x0000006000007945 */ /* 0x000fe20003800000 */
[----:B------:R-:W-:Y:S01]  /*1d140*/  PLOP3.LUT P6, PT, P6, PT, PT, 0x8, 0x0 ;  /* 0x000000000000781c */ /* 0x000fe200037ce170 */
[----:B------:R-:W-:-:S12]  /*1d150*/  IMAD.MOV.U32 R15, RZ, RZ, -0x1 ;  /* 0xffffffffff0f7424 */ /* 0x000fd800078e00ff */
[----:B0-----:R-:W-:Y:S05]  /*1d160*/  WARPSYNC.COLLECTIVE R15, `(.L_x_2622) ;  /* 0x000000000f087348 */ /* 0x001fea0003c00000 */
[----:B------:R-:W-:Y:S01]  /*1d170*/  VOTE.ANY R14, PT, P6 ;  /* 0x00000000000e7806 */ /* 0x000fe200030e0100 */
[----:B0-----:R-:W-:Y:S06]  /*1d180*/  ENDCOLLECTIVE ;  /* 0x000000000000791b */ /* 0x001fec0003800000 */
.L_x_2622:
[----:B------:R-:W-:Y:S05]  /*1d190*/  BSYNC B0 ;  /* 0x0000000000007941 */ /* 0x000fea0003800000 */
.L_x_2621:
        /* <DEDUP_REMOVED lines=8> */
.L_x_2623:
[----:B------:R-:W-:Y:S02]  /*1d220*/  IMAD.IADD R27, R12, 0x1, R27 ;  /* 0x000000010c1b7824 */ /* 0x000fe400078e021b */
[----:B------:R-:W-:Y:S02]  /*1d230*/  IMAD.MOV.U32 R13, RZ, RZ, R4 ;  /* 0x000000ffff0d7224 */ /* 0x000fe400078e0004 */
[----:B------:R-:W-:-:S07]  /*1d240*/  IMAD.MOV.U32 R25, RZ, RZ, R14 ;  /* 0x000000ffff197224 */ /* 0x000fce00078e000e */
[----:B------:R-:W-:Y:S05]  /*1d250*/  WARPSYNC.COLLECTIVE R15, `(.L_x_2624) ;  /* 0x000000000f087348 */ /* 0x000fea0003c00000 */
[----:B------:R0:W1:Y:S02]  /*1d260*/  SHFL.IDX P6, R14, R13, R12, R11 ;  /* 0x0000000c0d0e7389 */ /* 0x00006400000c000b */
[----:B01----:R-:W-:Y:S01]  /*1d270*/  ENDCOLLECTIVE ;  /* 0x000000000000791b */ /* 0x003fe20003800000 */
.L_x_2624:
[----:B------:R-:W-:Y:S01]  /*1d280*/  IMAD.MOV.U32 R4, RZ, RZ, R14 ;  /* 0x000000ffff047224 */ /* 0x000fe200078e000e */
[----:B------:R-:W-:Y:S06]  /*1d290*/  BRA `(.L_x_2625) ;  /* 0xffffffbc00107947 */ /* 0x000fec000383ffff */
.L_x_2511:
[----:B------:R-:W-:Y:S01]  /*1d2a0*/  BSSY B0, `(.L_x_2626) ;  /* 0x0000007000007945 */ /* 0x000fe20003800000 */
[----:B------:R-:W-:Y:S02]  /*1d2b0*/  IMAD.MOV.U32 R13, RZ, RZ, R2 ;  /* 0x000000ffff0d7224 */ /* 0x000fe400078e0002 */
[----:B------:R-:W-:Y:S02]  /*1d2c0*/  IMAD.MOV.U32 R11, RZ, RZ, 0x1f ;  /* 0x0000001fff0b7424 */ /* 0x000fe400078e00ff */
[----:B------:R-:W-:-:S07]  /*1d2d0*/  IMAD.MOV.U32 R15, RZ, RZ, -0x1 ;  /* 0xffffffffff0f7424 */ /* 0x000fce00078e00ff */
[----:B0-23--:R-:W-:Y:S05]  /*1d2e0*/  WARPSYNC.COLLECTIVE R15, `(.L_x_2627) ;  /* 0x000000000f087348 */ /* 0x00dfea0003c00000 */
[----:B------:R1:W4:Y:S02]  /*1d2f0*/  SHFL.IDX P6, R14, R13, R12, R11 ;  /* 0x0000000c0d0e7389 */ /* 0x00032400000c000b */
[----:B01234-:R-:W-:Y:S01]  /*1d300*/  ENDCOLLECTIVE ;  /* 0x000000000000791b */ /* 0x01ffe20003800000 */
.L_x_2627:
[----:B------:R-:W-:Y:S05]  /*1d310*/  BSYNC B0 ;  /* 0x0000000000007941 */ /* 0x000fea0003800000 */
.L_x_2626:
[----:B------:R-:W-:Y:S01]  /*1d320*/  IMAD.MOV.U32 R6, RZ, RZ, R14 ;  /* 0x000000ffff067224 */ /* 0x000fe200078e000e */
[----:B------:R-:W-:Y:S06]  /*1d330*/  BRA `(.L_x_2510) ;  /* 0xffffffbc00007947 */ /* 0x000fec000383ffff */
.L_x_2517:
[----:B-1----:R1:W3:Y:S02]  /*1d340*/  SYNCS.PHASECHK.TRANS64.TRYWAIT P0, [R4+URZ+0x38820], R0 ;  /* 0x03882000040075a7 */ /* 0x0022e4000800017f */
[----:B---3--:R-:W-:Y:S05]  /*1d350*/  @!P0 NANOSLEEP.SYNCS 0x989680 ;  /* 0x009896800000895d */ /* 0x008fea0003900000 */
[----:B------:R-:W3:Y:S02]  /*1d360*/  @!P0 SYNCS.PHASECHK.TRANS64 P0, [R4+URZ+0x38820], R0 ;  /* 0x03882000040085a7 */ /* 0x000ee4000800007f */
[----:B---3--:R-:W-:Y:S05]  /*1d370*/  @!P0 BRA `(.L_x_2517) ;  /* 0xfffffffc00f08947 */ /* 0x008fea000383ffff */
[----:B------:R-:W-:Y:S05]  /*1d380*/  BRA `(.L_x_2628) ;  /* 0xffffffc400587947 */ /* 0x000fea000383ffff */
.L_x_2518:
        /* <DEDUP_REMOVED lines=11> */
.L_x_2630:
[----:B------:R-:W-:Y:S05]  /*1d440*/  BSYNC B0 ;  /* 0x0000000000007941 */ /* 0x000fea0003800000 */
.L_x_2629:
[----:B------:R-:W-:Y:S05]  /*1d450*/  BRA `(.L_x_2631) ;  /* 0xffffffc400407947 */ /* 0x000fea000383ffff */
.L_x_2521:
[----:B------:R-:W-:Y:S01]  /*1d460*/  BSSY B1, `(.L_x_2632) ;  /* 0x0000006000017945 */ /* 0x000fe20003800000 */
[----:B------:R-:W-:-:S07]  /*1d470*/  IMAD.MOV.U32 R15, RZ, RZ, -0x1 ;  /* 0xffffffffff0f7424 */ /* 0x000fce00078e00ff */
[----:B012---:R-:W-:Y:S05]  /*1d480*/  WARPSYNC.COLLECTIVE R15, `(.L_x_2633) ;  /* 0x000000000f0c7348 */ /* 0x007fea0003c00000 */
[----:B------:R-:W-:Y:S02]  /*1d490*/  ELECT P6, UR62, PT ;  /* 0x00000000003e782f */ /* 0x000fe400038c0000 */
[----:B------:R-:W-:Y:S01]  /*1d4a0*/  MOV R14, UR62 ;  /* 0x0000003e000e7c02 */ /* 0x000fe20008000f00 */
[----:B012---:R-:W-:Y:S10]  /*1d4b0*/  ENDCOLLECTIVE ;  /* 0x000000000000791b */ /* 0x007ff40003800000 */
.L_x_2633:
[----:B------:R-:W-:Y:S05]  /*1d4c0*/  BSYNC B1 ;  /* 0x0000000000017941 */ /* 0x000fea0003800000 */
.L_x_2632:
[----:B------:R-:W-:Y:S05]  /*1d4d0*/  BRA `(.L_x_2634) ;  /* 0xffffffc400387947 */ /* 0x000fea000383ffff */
.L_x_2523:
[----:B-1----:R1:W3:Y:S02]  /*1d4e0*/  SYNCS.PHASECHK.TRANS64.TRYWAIT P1, [R5+URZ+0x38840], R0 ;  /* 0x03884000050075a7 */ /* 0x0022e4000802017f */
[----:B---3--:R-:W-:Y:S05]  /*1d4f0*/  @!P1 NANOSLEEP.SYNCS 0x989680 ;  /* 0x009896800000995d */ /* 0x008fea0003900000 */
[----:B------:R-:W3:Y:S02]  /*1d500*/  @!P1 SYNCS.PHASECHK.TRANS64 P1, [R5+URZ+0x38840], R0 ;  /* 0x03884000050095a7 */ /* 0x000ee4000802007f */
[----:B---3--:R-:W-:Y:S05]  /*1d510*/  @!P1 BRA `(.L_x_2523) ;  /* 0xfffffffc00f09947 */ /* 0x008fea000383ffff */
[----:B------:R-:W-:Y:S05]  /*1d520*/  BRA `(.L_x_2635) ;  /* 0xffffffc400607947 */ /* 0x000fea000383ffff */
.L_x_2525:
[----:B---3--:R3:W4:Y:S02]  /*1d530*/  SYNCS.PHASECHK.TRANS64.TRYWAIT P1, [R23+URZ+0x38840], R2 ;  /* 0x03884002170075a7 */ /* 0x008724000802017f */
[----:B----4-:R-:W-:Y:S05]  /*1d540*/  @!P1 NANOSLEEP.SYNCS 0x989680 ;  /* 0x009896800000995d */ /* 0x010fea0003900000 */
[----:B------:R-:W4:Y:S02]  /*1d550*/  @!P1 SYNCS.PHASECHK.TRANS64 P1, [R23+URZ+0x38840], R2 ;  /* 0x03884002170095a7 */ /* 0x000f24000802007f */
[----:B----4-:R-:W-:Y:S05]  /*1d560*/  @!P1 BRA `(.L_x_2525) ;  /* 0xfffffffc00f09947 */ /* 0x010fea000383ffff */
[----:B------:R-:W-:Y:S05]  /*1d570*/  BRA `(.L_x_2636) ;  /* 0xffffffc4006c7947 */ /* 0x000fea000383ffff */
.L_x_2527:
[----:B----4-:R4:W0:Y:S02]  /*1d580*/  SYNCS.PHASECHK.TRANS64.TRYWAIT P1, [R5+URZ+0x38860], R0 ;  /* 0x03886000050075a7 */ /* 0x010824000802017f */
[----:B0-----:R-:W-:Y:S05]  /*1d590*/  @!P1 NANOSLEEP.SYNCS 0x989680 ;  /* 0x009896800000995d */ /* 0x001fea0003900000 */
[----:B------:R-:W0:Y:S02]  /*1d5a0*/  @!P1 SYNCS.PHASECHK.TRANS64 P1, [R5+URZ+0x38860], R0 ;  /* 0x03886000050095a7 */ /* 0x000e24000802007f */
[----:B0-----:R-:W-:Y:S05]  /*1d5b0*/  @!P1 BRA `(.L_x_2527) ;  /* 0xfffffffc00f09947 */ /* 0x001fea000383ffff */
[----:B------:R-:W-:Y:S05]  /*1d5c0*/  BRA `(.L_x_2637) ;  /* 0xffffffc400687947 */ /* 0x000fea000383ffff */
.L_x_2638:
        /* <DEDUP_REMOVED lines=11> */
.L_x_15976:


//--------------------- .text._ZN7cutlass13device_kernelIN5flash11enable_sm90INS1_16FlashAttnFwdSm90INS1_25CollectiveMainloopFwdSm90ILi2EN4cute5tupleIJNS5_1CILi1EEES8_S8_EEENS6_IJNS7_ILi128EEENS7_ILi80EEENS7_ILi256EEEEEELi256ENS_6half_tEfNS_4arch4Sm90ELb1ELb0ELb0ELb1ELb1ELb1ELb0ELb1ELb1ELb1ELb1ELb0EEENS1_21CollectiveEpilogueFwdINS6_IJSA_SC_SB_EEES9_SE_SG_Li256ELb1ELb1ELb1ELb0EEENS1_36VarlenDynamicPersistentTileSchedulerILi128ELi80ELi256ELi128ELb1ELb1ELb1ELb1ELb1ELb1EEEEEEEEEvNT_6ParamsE --------------------------
	.section	.text._ZN7cutlass13device_kernelIN5flash11enable_sm90INS1_16FlashAttnFwdSm90INS1_25CollectiveMainloopFwdSm90ILi2EN4cute5tupleIJNS5_1CILi1EEES8_S8_EEENS6_IJNS7_ILi128EEENS7_ILi80EEENS7_ILi256EEEEEELi256ENS_6half_tEfNS_4arch4Sm90ELb1ELb0ELb0ELb1ELb1ELb1ELb0ELb1ELb1ELb1ELb1ELb0EEENS1_21CollectiveEpilogueFwdINS6_IJSA_SC_SB_EEES9_SE_SG_Li256ELb1ELb1ELb1ELb0EEENS1_36VarlenDynamicPersistentTileSchedulerILi128ELi80ELi256ELi128ELb1ELb1ELb1ELb1ELb1ELb1EEEEEEEEEvNT_6ParamsE,"ax",@progbits
	.align	128
.text._ZN7cutlass13device_kernelIN5flash11enable_sm90INS1_16FlashAttnFwdSm90INS1_25CollectiveMainloopFwdSm90ILi2EN4cute5tupleIJNS5_1CILi1EEES8_S8_EEENS6_IJNS7_ILi128EEENS7_ILi80EEENS7_ILi256EEEEEELi256ENS_6half_tEfNS_4arch4Sm90ELb1ELb0ELb0ELb1ELb1ELb1ELb0ELb1ELb1ELb1ELb1ELb0EEENS1_21CollectiveEpilogueFwdINS6_IJSA_SC_SB_EEES9_SE_SG_Li256ELb1ELb1ELb1ELb0EEENS1_36VarlenDynamicPersistentTileSchedulerILi128ELi80ELi256ELi128ELb1ELb1ELb1ELb1ELb1ELb1EEEEEEEEEvNT_6ParamsE:
        .type           _ZN7cutlass13device_kernelIN5flash11enable_sm90INS1_16FlashAttnFwdSm90INS1_25CollectiveMainloopFwdSm90ILi2EN4cute5tupleIJNS5_1CILi1EEES8_S8_EEENS6_IJNS7_ILi128EEENS7_ILi80EEENS7_ILi256EEEEEELi256ENS_6half_tEfNS_4arch4Sm90ELb1ELb0ELb0ELb1ELb1ELb1ELb0ELb1ELb1ELb1ELb1ELb0EEENS1_21CollectiveEpilogueFwdINS6_IJSA_SC_SB_EEES9_SE_SG_Li256ELb1ELb1ELb1ELb0EEENS1_36VarlenDynamicPersistentTileSchedulerILi128ELi80ELi256ELi128ELb1ELb1ELb1ELb1ELb1ELb1EEEEEEEEEvNT_6ParamsE,@function
        .size           _ZN7cutlass13device_kernelIN5flash11enable_sm90INS1_16FlashAttnFwdSm90INS1_25CollectiveMainloopFwdSm90ILi2EN4cute5tupleIJNS5_1CILi1EEES8_S8_EEENS6_IJNS7_ILi128EEENS7_ILi80EEENS7_ILi256EEEEEELi256ENS_6half_tEfNS_4arch4Sm90ELb1ELb0ELb0ELb1ELb1ELb1ELb0ELb1ELb1ELb1ELb1ELb0EEENS1_21CollectiveEpilogueFwdINS6_IJSA_SC_SB_EEES9_SE_SG_Li256ELb1ELb1ELb1ELb0EEENS1_36VarlenDynamicPersistentTileSchedulerILi128ELi80ELi256ELi128ELb1ELb1ELb1ELb1ELb1ELb1EEEEEEEEEvNT_6ParamsE,(.L_x_15977 - _ZN7cutlass13device_kernelIN5flash11enable_sm90INS1_16FlashAttnFwdSm90INS1_25CollectiveMainloopFwdSm90ILi2EN4cute5tupleIJNS5_1CILi1EEES8_S8_EEENS6_IJNS7_ILi128EEENS7_ILi80EEENS7_ILi256EEEEEELi256ENS_6half_tEfNS_4arch4Sm90ELb1ELb0ELb0ELb1ELb1ELb1ELb0ELb1ELb1ELb1ELb1ELb0EEENS1_21CollectiveEpilogueFwdINS6_IJSA_SC_SB_EEES9_SE_SG_Li256ELb1ELb1ELb1ELb0EEENS1_36VarlenDynamicPersistentTileSchedulerILi128ELi80ELi256ELi128ELb1ELb1ELb1ELb1ELb1ELb1EEEEEEEEEvNT_6ParamsE)
        .other          _ZN7cutlass13device_kernelIN5flash11enable_sm90INS1_16FlashAttnFwdSm90INS1_25CollectiveMainloopFwdSm90ILi2EN4cute5tupleIJNS5_1CILi1EEES8_S8_EEENS6_IJNS7_ILi128EEENS7_ILi80EEENS7_ILi256EEEEEELi256ENS_6half_tEfNS_4arch4Sm90ELb1ELb0ELb0ELb1ELb1ELb1ELb0ELb1ELb1ELb1ELb1ELb0EEENS1_21CollectiveEpilogueFwdINS6_IJSA_SC_SB_EEES9_SE_SG_Li256ELb1ELb1ELb1ELb0EEENS1_36VarlenDynamicPersistentTileSchedulerILi128ELi80ELi256ELi128ELb1ELb1ELb1ELb1ELb1ELb1EEEEEEEEEvNT_6ParamsE,@"STO_CUDA_ENTRY STV_DEFAULT"
_ZN7cutlass13device_kernelIN5flash11enable_sm90INS1_16FlashAttnFwdSm90INS1_25CollectiveMainloopFwdSm90ILi2EN4cute5tupleIJNS5_1CILi1EEES8_S8_EEENS6_IJNS7_ILi128EEENS7_ILi80EEENS7_ILi256EEEEEELi256ENS_6half_tEfNS_4arch4Sm90ELb1ELb0ELb0ELb1ELb1ELb1ELb0ELb1ELb1ELb1ELb1ELb0EEENS1_21CollectiveEpilogueFwdINS6_IJSA_SC_SB_EEES9_SE_SG_Li256ELb1ELb1ELb1ELb0EEENS1_36VarlenDynamicPersistentTileSchedulerILi128ELi80ELi256ELi128ELb1ELb1ELb1ELb1ELb1ELb1EEEEEEEEEvNT_6ParamsE:
        /* <DEDUP_REMOVED lines=18> */
.L_x_2640:
[----:B------:R-:W-:Y:S05]  /*0120*/  BSYNC B0 ;  /* 0x0000000000007941 */ /* 0x000fea0003800000 */
.L_x_2639:
        /* <DEDUP_REMOVED lines=41> */
.L_x_2641:
        /* <DEDUP_REMOVED lines=22> */
.L_x_2642:
        /* <DEDUP_REMOVED lines=18> */
.L_x_2643:
        /* <DEDUP_REMOVED lines=22> */
.L_x_2644:
        /* <DEDUP_REMOVED lines=22> */
.L_x_2645:
[----:B------:R-:W-:Y:S01]  /*0900*/  PLOP3.LUT P0, PT, PT, PT, UP0, 0x80, 0x0 ;  /* 0x000000000000781c */ /* 0x000fe20003f0f008 */
[----:B------:R-:W-:Y:S01]  /*0910*/  UMOV UR60, 0x1 ;  /* 0x00000001003c7882 */ /* 0x000fe20000000000 */
[----:B------:R-:W-:Y:S01]  /*0920*/  NOP ;  /* 0x0000000000007918 */ /* 0x000fe20000000000 */
[----:B------:R-:W-:Y:S01]  /*0930*/  USEL UR60, UR60, 0x2, !UP0 ;  /* 0x000000023c3c7887 */ /* 0x000fe2000c000000 */
[----:B------:R-:W-:Y:S01]  /*0940*/  BSSY B9, `(.L_x_2646) ;  /* 0x00031a3000097945 */ /* 0x000fe20003800000 */
[----:B012-4-:R-:W-:Y:S08]  /*0950*/  BAR.SYNC.DEFER_BLOCKING 0x0 ;  /* 0x0000000000007b1d */ /* 0x017ff00000010000 */
[----:B------:R-:W-:Y:S05]  /*0960*/  @!P0 BRA `(.L_x_2647) ;  /* 0x00000294008c8947 */ /* 0x000fea0003800000 */
.L_x_2648:
        /* <DEDUP_REMOVED lines=10> */
[----:B------:R-:W-:-:S05]  /*0a10*/  LEA R23, R228, R23, 0x18 ;  /* 0x00000017e4177211 */ /* 0x000fca00078ec0ff */
        /* <DEDUP_REMOVED lines=13> */
[----:B------:R-:W-:Y:S01]  /*0af0*/  LOP3.LUT R5, R2, 0xffffff80, RZ, 0xc0, !PT ;  /* 0xffffff8002057812 */ /* 0x000fe200078ec0ff */
[----:B------:R-:W-:Y:S01]  /*0b00*/  UIADD3 UR4, UR4, 0x14400, URZ ;  /* 0x0001440004047890 */ /* 0x000fe2000fffe03f */
[CC--:B------:R-:W-:Y:S02]  /*0b10*/  LEA.HI R225, R3.reuse, R0.reuse, RZ, 0x3 ;  /* 0x0000000003e17211 */ /* 0x0c0fe400078f18ff */
[----:B------:R-:W-:Y:S01]  /*0b20*/  LEA.HI R4, R3, R0, RZ, 0x4 ;  /* 0x0000000003047211 */ /* 0x000fe200078f20ff */
[----:B------:R-:W-:Y:S01]  /*0b30*/  IMAD.IADD R21, R0, 0x1, -R5 ;  /* 0x0000000100157824 */ /* 0x000fe200078e0a05 */
[----:B------:R-:W-:-:S02]  /*0b40*/  LOP3.LUT R11, R9, 0xfffffffc, RZ, 0xc0, !PT ;  /* 0xfffffffc090b7812 */ /* 0x000fc400078ec0ff */
[CC--:B------:R-:W-:Y:S02]  /*0b50*/  LEA.HI R6, R3.reuse, R0.reuse, RZ, 0x5 ;  /* 0x0000000003067211 */ /* 0x0c0fe400078f28ff */
[----:B------:R-:W-:Y:S01]  /*0b60*/  SHF.R.S32.HI R9, RZ, 0x1f, R21 ;  /* 0x0000001fff097819 */ /* 0x000fe20000011415 */
[----:B------:R-:W-:Y:S01]  /*0b70*/  IMAD.IADD R12, R0, 0x1, -R11 ;  /* 0x00000001000c7824 */ /* 0x000fe200078e0a0b */
[----:B------:R-:W-:Y:S01]  /*0b80*/  LEA.HI R8, R3, R0, RZ, 0x6 ;  /* 0x0000000003087211 */ /* 0x000fe200078f30ff */
[----:B------:R-:W-:Y:S01]  /*0b90*/  IMAD.SHL.U32 R6, R6, 0x20, RZ ;  /* 0x0000002006067824 */ /* 0x000fe200078e00ff */
[----:B------:R-:W-:Y:S01]  /*0ba0*/  LOP3.LUT R7, R225, 0xfffffff8, RZ, 0xc0, !PT ;  /* 0xfffffff8e1077812 */ /* 0x000fe200078ec0ff */
[----:B------:R-:W-:Y:S01]  /*0bb0*/  STL [R1+0x130], R21 ;  /* 0x0001301501007387 */ /* 0x000fe20000100800 */
[----:B------:R-:W-:Y:S01]  /*0bc0*/  LOP3.LUT R3, R4, 0x3fffff0, RZ, 0xc0, !PT ;  /* 0x03fffff004037812 */ /* 0x000fe200078ec0ff */
[----:B------:R-:W-:Y:S01]  /*0bd0*/  IMAD.SHL.U32 R8, R8, 0x8, RZ ;  /* 0x0000000808087824 */ /* 0x000fe200078e00ff */
[----:B------:R-:W-:Y:S01]  /*0be0*/  LEA.HI R10, R9, R21, RZ, 0x2 ;  /* 0x00000015090a7211 */ /* 0x000fe200078f10ff */
[C---:B------:R-:W-:Y:S01]  /*0bf0*/  IMAD.IADD R16, R0.reuse, 0x1, -R7 ;  /* 0x0000000100107824 */ /* 0x040fe200078e0a07 */
[----:B------:R-:W-:-:S02]  /*0c00*/  IADD3 R5, R0, -R3, RZ ;  /* 0x8000000300057210 */ /* 0x000fc40007ffe0ff */
[--C-:B------:R-:W-:Y:S02]  /*0c10*/  SHF.R.S32.HI R0, RZ, 0x2, R10.reuse ;  /* 0x00000002ff007819 */ /* 0x100fe4000001140a */
[----:B------:R-:W-:Y:S01]  /*0c20*/  SHF.R.S32.HI R11, RZ, 0x1f, R10 ;  /* 0x0000001fff0b7819 */ /* 0x000fe2000001140a */
[----:B------:R0:W-:Y:S01]  /*0c30*/  STL [R1+0x80], R16 ;  /* 0x0000801001007387 */ /* 0x0001e20000100800 */
[----:B------:R-:W-:Y:S02]  /*0c40*/  SHF.R.S32.HI R7, RZ, 0x4, R4 ;  /* 0x00000004ff077819 */ /* 0x000fe40000011404 */
[----:B------:R-:W-:Y:S02]  /*0c50*/  LEA.HI R11, R11, R0, RZ, 0x3 ;  /* 0x000000000b0b7211 */ /* 0x000fe400078f18ff */
[----:B------:R-:W-:Y:S02]  /*0c60*/  SHF.R.S32.HI R3, RZ, 0x7, R2 ;  /* 0x00000007ff037819 */ /* 0x000fe40000011402 */
[----:B------:R-:W-:-:S02]  /*0c70*/  LOP3.LUT R11, R11, 0xfffffff8, RZ, 0xc0, !PT ;  /* 0xfffffff80b0b7812 */ /* 0x000fc400078ec0ff */
[----:B------:R-:W-:Y:S02]  /*0c80*/  LEA.HI R9, R9, R21, RZ, 0x5 ;  /* 0x0000001509097211 */ /* 0x000fe400078f28ff */
[----:B------:R-:W-:Y:S01]  /*0c90*/  LEA.HI R4, R4, R7, RZ, 0x1 ;  /* 0x0000000704047211 */ /* 0x000fe200078f08ff */
[----:B------:R-:W-:Y:S01]  /*0ca0*/  IMAD.IADD R0, R0, 0x1, -R11 ;  /* 0x0000000100007824 */ /* 0x000fe200078e0a0b */
[C---:B------:R-:W-:Y:S01]  /*0cb0*/  SHF.L.U32 R216, R16.reuse, 0x2, RZ ;  /* 0x0000000210d87819 */ /* 0x040fe200000006ff */
[----:B0-----:R-:W-:Y:S01]  /*0cc0*/  IMAD.SHL.U32 R16, R16, 0x8, RZ ;  /* 0x0000000810107824 */ /* 0x001fe200078e00ff */
[----:B------:R-:W-:Y:S02]  /*0cd0*/  LEA.HI R2, R2, R3, RZ, 0x1 ;  /* 0x0000000302027211 */ /* 0x000fe400078f08ff */
[----:B------:R-:W-:Y:S01]  /*0ce0*/  SHF.R.S32.HI R9, RZ, 0x5, R9 ;  /* 0x00000005ff097819 */ /* 0x000fe20000011409 */
[----:B------:R-:W-:Y:S01]  /*0cf0*/  VIADD R222, R216, 0x40 ;  /* 0x00000040d8de7836 */ /* 0x000fe20000000000 */
[----:B------:R-:W-:Y:S01]  /*0d00*/  LOP3.LUT R6, R6, 0xfffffc00, RZ, 0xc0, !PT ;  /* 0xfffffc0006067812 */ /* 0x000fe200078ec0ff */
[----:B------:R-:W-:Y:S01]  /*0d10*/  VIADD R221, R216, 0x20 ;  /* 0x00000020d8dd7836 */ /* 0x000fe20000000000 */
[----:B------:R-:W-:Y:S01]  /*0d20*/  LOP3.LUT R4, R4, 0x1ffffffe, RZ, 0xc0, !PT ;  /* 0x1ffffffe04047812 */ /* 0x000fe200078ec0ff */
[----:B------:R-:W-:Y:S01]  /*0d30*/  IMAD R9, R9, 0x10, R0 ;  /* 0x0000001009097824 */ /* 0x000fe200078e0200 */
[----:B------:R-:W-:Y:S01]  /*0d40*/  SHF.R.S32.HI R225, RZ, 0x3, R225 ;  /* 0x00000003ffe17819 */ /* 0x000fe200000114e1 */
[----:B------:R-:W-:Y:S01]  /*0d50*/  IMAD R5, R5, 0x40, R6 ;  /* 0x0000004005057824 */ /* 0x000fe200078e0206 */
[----:B------:R-:W-:Y:S01]  /*0d60*/  LOP3.LUT R2, R2, 0x3fffffe, RZ, 0xc0, !PT ;  /* 0x03fffffe02027812 */ /* 0x000fe200078ec0ff */
[C---:B------:R-:W-:Y:S01]  /*0d70*/  VIADD R223, R216.reuse, 0x60 ;  /* 0x00000060d8df7836 */ /* 0x040fe20000000000 */
[----:B------:R-:W-:Y:S01]  /*0d80*/  IADD3 R4, R7, -R4, RZ ;  /* 0x8000000407047210 */ /* 0x000fe20007ffe0ff */
[----:B------:R-:W-:Y:S01]  /*0d90*/  IMAD.SHL.U32 R0, R225, 0x40, RZ ;  /* 0x00000040e1007824 */ /* 0x000fe200078e00ff */
[----:B------:R-:W-:Y:S01]  /*0da0*/  IADD3 R214, R216, R222, RZ ;  /* 0x000000ded8d67210 */ /* 0x000fe20007ffe0ff */
[----:B------:R-:W-:Y:S01]  /*0db0*/  IMAD.IADD R2, R3, 0x1, -R2 ;  /* 0x0000000103027824 */ /* 0x000fe200078e0a02 */
[----:B------:R-:W-:Y:S01]  /*0dc0*/  LOP3.LUT R25, R8, 0xfffffe00, RZ, 0xc0, !PT ;  /* 0xfffffe0008197812 */ /* 0x000fe200078ec0ff */
[----:B------:R-:W-:Y:S01]  /*0dd0*/  IMAD R3, R4, 0x8, R5 ;  /* 0x0000000804037824 */ /* 0x000fe200078e0205 */
[----:B------:R-:W-:Y:S01]  /*0de0*/  LOP3.LUT R19, R0, 0x1c0, RZ, 0xc0, !PT ;  /* 0x000001c000137812 */ /* 0x000fe200078ec0ff */
[----:B------:R-:W-:Y:S01]  /*0df0*/  VIADD R7, R225, 0x20 ;  /* 0x00000020e1077836 */ /* 0x000fe20000000000 */
[----:B------:R-:W-:Y:S01]  /*0e00*/  LEA.HI R0, R12, R12, RZ, 0x1 ;  /* 0x0000000c0c007211 */ /* 0x000fe200078f08ff */
[----:B------:R-:W-:Y:S01]  /*0e10*/  VIADD R22, R16, 0xc0 ;  /* 0x000000c010167836 */ /* 0x000fe20000000000 */
[----:B------:R-:W-:Y:S01]  /*0e20*/  SHF.R.S32.HI R5, RZ, 0x1f, R214 ;  /* 0x0000001fff057819 */ /* 0x000fe200000114d6 */
[----:B------:R0:W-:Y:S01]  /*0e30*/  STL [R1+0x1c4], R3 ;  /* 0x0001c40301007387 */ /* 0x0001e20000100800 */
[----:B------:R-:W-:Y:S01]  /*0e40*/  IMAD.SHL.U32 R4, R7, 0x40, RZ ;  /* 0x0000004007047824 */ /* 0x000fe200078e00ff */
[----:B------:R-:W-:-:S02]  /*0e50*/  SHF.R.S32.HI R6, RZ, 0x1f, R7 ;  /* 0x0000001fff067819 */ /* 0x000fc40000011407 */
[CC--:B------:R-:W-:Y:S01]  /*0e60*/  LEA.HI R212, R5.reuse, R214.reuse, RZ, 0x3 ;  /* 0x000000d605d47211 */ /* 0x0c0fe200078f18ff */
[----:B------:R-:W-:Y:S01]  /*0e70*/  STL [R1+0x5c], R25 ;  /* 0x00005c1901007387 */ /* 0x000fe20000100800 */
[----:B------:R-:W-:Y:S02]  /*0e80*/  LOP3.LUT R24, R4, 0x1c0, RZ, 0xc0, !PT ;  /* 0x000001c004187812 */ /* 0x000fe400078ec0ff */
[----:B------:R-:W-:Y:S02]  /*0e90*/  SHF.R.U32.HI R26, RZ, 0x3, R19 ;  /* 0x00000003ff1a7819 */ /* 0x000fe40000011613 */
[----:B0-----:R-:W-:Y:S02]  /*0ea0*/  LOP3.LUT R3, R0, 0x1ffffffe, RZ, 0xc0, !PT ;  /* 0x1ffffffe00037812 */ /* 0x001fe400078ec0ff */
[----:B------:R-:W-:Y:S02]  /*0eb0*/  LEA.HI R0, R5, R214, RZ, 0x6 ;  /* 0x000000d605007211 */ /* 0x000fe400078f30ff */
[----:B------:R-:W-:Y:S01]  /*0ec0*/  LEA R11, R2, R9, 0x6 ;  /* 0x00000009020b7211 */ /* 0x000fe200078e30ff */
[----:B------:R-:W-:Y:S01]  /*0ed0*/  VIADD R9, R225, 0x40 ;  /* 0x00000040e1097836 */ /* 0x000fe20000000000 */
[----:B------:R-:W-:Y:S01]  /*0ee0*/  LEA.HI R6, R6, R7, RZ, 0x3 ;  /* 0x0000000706067211 */ /* 0x000fe200078f18ff */
[----:B------:R-:W-:Y:S01]  /*0ef0*/  IMAD.SHL.U32 R4, R0, 0x80, RZ ;  /* 0x0000008000047824 */ /* 0x000fe200078e00ff */
[----:B------:R-:W-:Y:S01]  /*0f00*/  LOP3.LUT R0, R19, 0x38, R212, 0xf8, !PT ;  /* 0x0000003813007812 */ /* 0x000fe200078ef8d4 */
[----:B------:R-:W-:Y:S01]  /*0f10*/  IMAD.IADD R3, R12, 0x1, -R3 ;  /* 0x000000010c037824 */ /* 0x000fe200078e0a03 */
[----:B------:R-:W-:Y:S01]  /*0f20*/  SHF.R.S32.HI R2, RZ, 0x1f, R9 ;  /* 0x0000001fff027819 */ /* 0x000fe20000011409 */
[----:B------:R-:W-:Y:S01]  /*0f30*/  IMAD.SHL.U32 R6, R6, 0x40, RZ ;  /* 0x0000004006067824 */ /* 0x000fe200078e00ff */
[----:B------:R-:W-:Y:S01]  /*0f40*/  LOP3.LUT R5, R0, R26, RZ, 0x3c, !PT ;  /* 0x0000001a00057212 */ /* 0x000fe200078e3cff */
[----:B------:R-:W-:Y:S01]  /*0f50*/  IMAD R3, R3, 0x8, R11 ;  /* 0x0000000803037824 */ /* 0x000fe200078e020b */
[----:B------:R-:W-:Y:S01]  /*0f60*/  MOV R0, UR5 ;  /* 0x0000000500007c02 */ /* 0x000fe20008000f00 */
[----:B------:R-:W-:Y:S01]  /*0f70*/  IMAD.SHL.U32 R0, R9, 0x40, RZ ;  /* 0x0000004009007824 */ /* 0x000fe200078e00ff */
[----:B------:R-:W-:-:S02]  /*0f80*/  SHF.R.U32.HI R20, RZ, 0x3, R24 ;  /* 0x00000003ff147819 */ /* 0x000fc40000011618 */
[----:B------:R-:W-:Y:S02]  /*0f90*/  LOP3.LUT R7, R24, 0x38, R212, 0xf8, !PT ;  /* 0x0000003818077812 */ /* 0x000fe400078ef8d4 */
[----:B------:R-:W-:Y:S02]  /*0fa0*/  LOP3.LUT R4, R4, 0xffffe000, RZ, 0xc0, !PT ;  /* 0xffffe00004047812 */ /* 0x000fe400078ec0ff */
[----:B------:R-:W-:Y:S02]  /*0fb0*/  LEA.HI R2, R2, R9, RZ, 0x3 ;  /* 0x0000000902027211 */ /* 0x000fe400078f18ff */
[----:B------:R-:W-:Y:S01]  /*0fc0*/  LOP3.LUT R18, R6, 0xfffffe00, RZ, 0xc0, !PT ;  /* 0xfffffe0006127812 */ /* 0x000fe200078ec0ff */
[----:B------:R-:W-:Y:S01]  /*0fd0*/  IMAD.MOV.U32 R6, RZ, RZ, R14 ;  /* 0x000000ffff067224 */ /* 0x000fe200078e000e */
[----:B------:R-:W-:Y:S02]  /*0fe0*/  LOP3.LUT R9, R0, 0x1c0, RZ, 0xc0, !PT ;  /* 0x000001c000097812 */ /* 0x000fe400078ec0ff */
[----:B------:R-:W-:Y:S01]  /*0ff0*/  LOP3.LUT R0, R19, 0x38, R16, 0xf8, !PT ;  /* 0x0000003813007812 */ /* 0x000fe200078ef810 */
[----:B------:R-:W-:Y:S01]  /*1000*/  STL [R1+0x58], R18 ;  /* 0x0000581201007387 */ /* 0x000fe20000100800 */
[----:B------:R-:W-:Y:S01]  /*1010*/  LOP3.LUT R7, R7, R20, RZ, 0x3c, !PT ;  /* 0x0000001407077212 */ /* 0x000fe200078e3cff */
[----:B------:R-:W-:Y:S01]  /*1020*/  VIADD R19, R16, 0x80 ;  /* 0x0000008010137836 */ /* 0x000fe20000000000 */
[----:B------:R-:W-:Y:S01]  /*1030*/  IADD3 R8, R5, R4, R25 ;  /* 0x0000000405087210 */ /* 0x000fe20007ffe019 */
[----:B------:R-:W-:Y:S01]  /*1040*/  IMAD.MOV.U32 R5, RZ, RZ, R13 ;  /* 0x000000ffff057224 */ /* 0x000fe200078e000d */
[----:B------:R-:W-:Y:S01]  /*1050*/  MOV R12, UR4 ;  /* 0x00000004000c7c02 */ /* 0x000fe20008000f00 */
[----:B------:R-:W-:Y:S01]  /*1060*/  STL [R1+0x1c0], R11 ;  /* 0x0001c00b01007387 */ /* 0x000fe20000100800 */
[----:B------:R-:W-:-:S02]  /*1070*/  LOP3.LUT R10, R10, 0x7ffffffc, RZ, 0xc0, !PT ;  /* 0x7ffffffc0a0a7812 */ /* 0x000fc400078ec0ff */
[----:B------:R-:W-:Y:S01]  /*1080*/  SHF.L.U32 R2, R2, 0x6, RZ ;  /* 0x0000000602027819 */ /* 0x000fe200000006ff */
[----:B------:R-:W-:Y:S01]  /*1090*/  STL [R1+0x94], RZ ;  /* 0x000094ff01007387 */ /* 0x000fe20000100800 */
[----:B------:R-:W-:Y:S01]  /*10a0*/  LOP3.LUT R13, R25, R0, R26, 0xf6, !PT ;  /* 0x00000000190d7212 */ /* 0x000fe200078ef61a */
[----:B------:R-:W-:Y:S01]  /*10b0*/  IMAD.IADD R10, R21, 0x1, -R10 ;  /* 0x00000001150a7824 */ /* 0x000fe200078e0a0a */
[----:B------:R-:W-:Y:S01]  /*10c0*/  IADD3 R4, R7, R4, R18 ;  /* 0x0000000407047210 */ /* 0x000fe20007ffe012 */
[----:B------:R-:W-:Y:S01]  /*10d0*/  IMAD.MOV.U32 R7, RZ, RZ, R15 ;  /* 0x000000ffff077224 */ /* 0x000fe200078e000f */
[----:B------:R-:W-:Y:S01]  /*10e0*/  SHF.R.S32.HI R14, RZ, 0x1f, R221 ;  /* 0x0000001fff0e7819 */ /* 0x000fe200000114dd */
[----:B------:R0:W-:Y:S01]  /*10f0*/  STL [R1+0x11c], R12 ;  /* 0x00011c0c01007387 */ /* 0x0001e20000100800 */
[----:B------:R-:W-:Y:S01]  /*1100*/  SHF.R.S32.HI R15, RZ, 0x1f, R222 ;  /* 0x0000001fff0f7819 */ /* 0x000fe200000114de */
[----:B------:R-:W-:Y:S01]  /*1110*/  IMAD.SHL.U32 R45, R10, 0x2, RZ ;  /* 0x000000020a2d7824 */ /* 0x000fe200078e00ff */
[----:B------:R-:W-:Y:S01]  /*1120*/  LOP3.LUT R2, R2, 0xfffffe00, RZ, 0xc0, !PT ;  /* 0xfffffe0002027812 */ /* 0x000fe200078ec0ff */
[----:B------:R1:W-:Y:S01]  /*1130*/  STL [R1+0x7c], R13 ;  /* 0x00007c0d01007387 */ /* 0x0003e20000100800 */
[----:B------:R-:W-:Y:S01]  /*1140*/  LOP3.LUT R0, R24, 0x38, R16, 0xf8, !PT ;  /* 0x0000003818007812 */ /* 0x000fe200078ef810 */
[C---:B------:R-:W-:Y:S01]  /*1150*/  VIADD R44, R45.reuse, 0x8 ;  /* 0x000000082d2c7836 */ /* 0x040fe20000000000 */
[C---:B------:R-:W-:Y:S01]  /*1160*/  IADD3 R42, R45.reuse, 0x18, RZ ;  /* 0x000000182d2a7810 */ /* 0x040fe20007ffe0ff */
[----:B------:R2:W-:Y:S01]  /*1170*/  STL [R1+0x128], R14 ;  /* 0x0001280e01007387 */ /* 0x0005e20000100800 */
[----:B------:R-:W-:Y:S01]  /*1180*/  LOP3.LUT R0, R18, R0, R20, 0xf6, !PT ;  /* 0x0000000012007212 */ /* 0x000fe200078ef614 */
[----:B------:R-:W-:Y:S01]  /*1190*/  VIADD R43, R45, 0x10 ;  /* 0x000000102d2b7836 */ /* 0x000fe20000000000 */
[----:B0-----:R-:W-:Y:S01]  /*11a0*/  SHF.R.U32.HI R12, RZ, 0x3, R9 ;  /* 0x00000003ff0c7819 */ /* 0x001fe20000011609 */
[----:B------:R-:W-:Y:S01]  /*11b0*/  STL [R1+0x124], R15 ;  /* 0x0001240f01007387 */ /* 0x000fe20000100800 */
[----:B------:R-:W-:Y:S01]  /*11c0*/  LOP3.LUT R9, R9, 0x38, R16, 0xf8, !PT ;  /* 0x0000003809097812 */ /* 0x000fe200078ef810 */
[----:B------:R-:W-:Y:S01]  /*11d0*/  VIADD R41, R45, 0x20 ;  /* 0x000000202d297836 */ /* 0x000fe20000000000 */
[----:B-1----:R-:W-:Y:S01]  /*11e0*/  LEA R13, R13, UR4, 0x1 ;  /* 0x000000040d0d7c11 */ /* 0x002fe2000f8e08ff */
[----:B------:R0:W-:Y:S01]  /*11f0*/  STL [R1+0x54], R2 ;  /* 0x0000540201007387 */ /* 0x0001e20000100800 */
[----:B------:R-:W-:Y:S01]  /*1200*/  LOP3.LUT R9, R2, R9, R12, 0xf6, !PT ;  /* 0x0000000902097212 */ /* 0x000fe200078ef60c */
[C---:B------:R-:W-:Y:S01]  /*1210*/  VIADD R40, R45.reuse, 0x28 ;  /* 0x000000282d287836 */ /* 0x040fe20000000000 */
[----:B--2---:R-:W-:Y:S01]  /*1220*/  SHF.R.S32.HI R14, RZ, 0x1f, R223 ;  /* 0x0000001fff0e7819 */ /* 0x004fe200000114df */
[C---:B------:R-:W-:Y:S01]  /*1230*/  VIADD R39, R45.reuse, 0x30 ;  /* 0x000000302d277836 */ /* 0x040fe20000000000 */
[C---:B------:R-:W-:Y:S01]  /*1240*/  IADD3 R37, R45.reuse, 0x40, RZ ;  /* 0x000000402d257810 */ /* 0x040fe20007ffe0ff */
[C---:B------:R-:W-:Y:S01]  /*1250*/  VIADD R38, R45.reuse, 0x38 ;  /* 0x000000382d267836 */ /* 0x040fe20000000000 */
[C---:B------:R-:W-:Y:S01]  /*1260*/  IADD3 R32, R45.reuse, 0x68, RZ ;  /* 0x000000682d207810 */ /* 0x040fe20007ffe0ff */
[----:B------:R-:W-:Y:S01]  /*1270*/  STL [R1+0x120], R14 ;  /* 0x0001200e01007387 */ /* 0x000fe20000100800 */
[C---:B------:R-:W-:Y:S01]  /*1280*/  VIADD R36, R45.reuse, 0x48 ;  /* 0x000000482d247836 */ /* 0x040fe20000000000 */
[----:B0-----:R-:W-:Y:S01]  /*1290*/  SHF.R.S32.HI R2, RZ, 0x3, R212 ;  /* 0x00000003ff027819 */ /* 0x001fe200000114d4 */
[C---:B------:R-:W-:Y:S01]  /*12a0*/  VIADD R35, R45.reuse, 0x50 ;  /* 0x000000502d237836 */ /* 0x040fe20000000000 */
[----:B------:R-:W-:Y:S01]  /*12b0*/  STL [R1+0x64], R13 ;  /* 0x0000640d01007387 */ /* 0x000fe20000100800 */
[C---:B------:R-:W-:Y:S01]  /*12c0*/  VIADD R34, R45.reuse, 0x58 ;  /* 0x000000582d227836 */ /* 0x040fe20000000000 */
[C---:B------:R-:W-:Y:S01]  /*12d0*/  IADD3 R27, R45.reuse, 0x90, RZ ;  /* 0x000000902d1b7810 */ /* 0x040fe20007ffe0ff */
[C---:B------:R-:W-:Y:S01]  /*12e0*/  VIADD R33, R45.reuse, 0x60 ;  /* 0x000000602d217836 */ /* 0x040fe20000000000 */
[----:B------:R-:W-:Y:S01]  /*12f0*/  STL [R1+0x74], R45 ;  /* 0x0000742d01007387 */ /* 0x000fe20000100800 */
[C---:B------:R-:W-:Y:S01]  /*1300*/  VIADD R31, R45.reuse, 0x70 ;  /* 0x000000702d1f7836 */ /* 0x040fe20000000000 */
[C---:B------:R-:W-:Y:S01]  /*1310*/  IADD3 R20, R45.reuse, 0xb8, RZ ;  /* 0x000000b82d147810 */ /* 0x040fe20007ffe0ff */
[C---:B------:R-:W-:Y:S01]  /*1320*/  VIADD R30, R45.reuse, 0x78 ;  /* 0x000000782d1e7836 */ /* 0x040fe20000000000 */
[----:B------:R0:W-:Y:S01]  /*1330*/  STL [R1+0x12c], R2 ;  /* 0x00012c0201007387 */ /* 0x0001e20000100800 */
[C---:B------:R-:W-:Y:S01]  /*1340*/  VIADD R29, R45.reuse, 0x80 ;  /* 0x000000802d1d7836 */ /* 0x040fe20000000000 */
[C---:B------:R-:W-:Y:S01]  /*1350*/  IADD3 R12, R45.reuse, 0xe0, RZ ;  /* 0x000000e02d0c7810 */ /* 0x040fe20007ffe0ff */
[C---:B------:R-:W-:Y:S01]  /*1360*/  VIADD R28, R45.reuse, 0x88 ;  /* 0x000000882d1c7836 */ /* 0x040fe20000000000 */
[----:B------:R-:W-:Y:S01]  /*1370*/  LOP3.LUT R212, R212, 0xfffffff8, RZ, 0xc0, !PT ;  /* 0xfffffff8d4d47812 */ /* 0x000fe200078ec0ff */
[C---:B------:R-:W-:Y:S01]  /*1380*/  VIADD R26, R45.reuse, 0x98 ;  /* 0x000000982d1a7836 */ /* 0x040fe20000000000 */
[----:B------:R-:W-:Y:S01]  /*1390*/  SHF.R.S32.HI R217, RZ, 0x1f, R216 ;  /* 0x0000001fffd97819 */ /* 0x000fe200000114d8 */
[C---:B------:R-:W-:Y:S01]  /*13a0*/  VIADD R25, R45.reuse, 0xa0 ;  /* 0x000000a02d197836 */ /* 0x040fe20000000000 */
[----:B------:R-:W-:Y:S01]  /*13b0*/  SHF.R.S32.HI R17, RZ, 0x1f, R16 ;  /* 0x0000001fff117819 */ /* 0x000fe20000011410 */
[C---:B------:R-:W-:Y:S01]  /*13c0*/  VIADD R24, R45.reuse, 0xa8 ;  /* 0x000000a82d187836 */ /* 0x040fe20000000000 */
[----:B0-----:R-:W-:Y:S01]  /*13d0*/  LEA R2, R0, UR4, 0x1 ;  /* 0x0000000400027c11 */ /* 0x001fe2000f8e08ff */
[----:B------:R-:W-:Y:S01]  /*13e0*/  VIADD R21, R45, 0xb0 ;  /* 0x000000b02d157836 */ /* 0x000fe20000000000 */
        /* <DEDUP_REMOVED lines=12> */
[----:B------:R-:W-:Y:S01]  /*14b0*/  SHF.R.S32.HI R215, RZ, 0x1f, R212 ;  /* 0x0000001fffd77819 */ /* 0x000fe200000114d4 */
[----:B0-----:R-:W-:-:S02]  /*14c0*/  VIADD R2, R45, 0xf0 ;  /* 0x000000f02d027836 */ /* 0x001fc40000000000 */
[----:B------:R-:W-:Y:S01]  /*14d0*/  STL [R1+0x110], R43 ;  /* 0x0001102b01007387 */ /* 0x000fe20000100800 */
[----:B-1----:R-:W-:-:S03]  /*14e0*/  VIADD R0, R45, 0xf8 ;  /* 0x000000f82d007836 */ /* 0x002fc60000000000 */
[----:B------:R0:W-:Y:S01]  /*14f0*/  STL [R1+0x10c], R42 ;  /* 0x00010c2a01007387 */ /* 0x0001e20000100800 */
[----:B--2---:R-:W-:-:S03]  /*1500*/  SHF.R.S32.HI R44, RZ, 0x1f, R44 ;  /* 0x0000001fff2c7819 */ /* 0x004fc6000001142c */
[----:B------:R1:W-:Y:S04]  /*1510*/  STL [R1+0x108], R41 ;  /* 0x0001082901007387 */ /* 0x0003e80000100800 */
[----:B------:R-:W-:Y:S01]  /*1520*/  STL [R1+0x104], R40 ;  /* 0x0001042801007387 */ /* 0x000fe20000100800 */
[----:B0-----:R-:W-:-:S03]  /*1530*/  SHF.R.S32.HI R42, RZ, 0x1f, R42 ;  /* 0x0000001fff2a7819 */ /* 0x001fc6000001142a */
[----:B------:R0:W-:Y:S01]  /*1540*/  STL [R1+0x100], R39 ;  /* 0x0001002701007387 */ /* 0x0001e20000100800 */
[----:B-1----:R-:W-:-:S03]  /*1550*/  SHF.R.S32.HI R41, RZ, 0x1f, R41 ;  /* 0x0000001fff297819 */ /* 0x002fc60000011429 */
        /* <DEDUP_REMOVED lines=40> */
[----:B------:R-:W-:Y:S04]  /*17e0*/  STL [R1+0x1ac], R44 ;  /* 0x0001ac2c01007387 */ /* 0x000fe80000100800 */
[----:B------:R1:W-:Y:S01]  /*17f0*/  STL [R1+0x9c], R0 ;  /* 0x00009c0001007387 */ /* 0x0003e20000100800 */
[----:B0-----:R-:W-:-:S03]  /*1800*/  SHF.R.S32.HI R2, RZ, 0x1f, R2 ;  /* 0x0000001fff027819 */ /* 0x001fc60000011402 */
[----:B------:R0:W-:Y:S04]  /*1810*/  STL [R1+0x1a8], R9 ;  /* 0x0001a80901007387 */ /* 0x0001e80000100800 */
[----:B------:R-:W-:Y:S01]  /*1820*/  STL [R1+0x1a4], R42 ;  /* 0x0001a42a01007387 */ /* 0x000fe20000100800 */
[----:B-1----:R-:W-:-:S03]  /*1830*/  SHF.R.S32.HI R0, RZ, 0x1f, R0 ;  /* 0x0000001fff007819 */ /* 0x002fc60000011400 */
        /* <DEDUP_REMOVED lines=34> */
[----:B------:R-:W-:Y:S04]  /*1a60*/  STL [R1+0x13c], R9 ;  /* 0x00013c0901007387 */ /* 0x000fe80000100800 */
[----:B------:R0:W-:Y:S04]  /*1a70*/  STL [R1+0x138], R2 ;  /* 0x0001380201007387 */ /* 0x0001e80000100800 */
[----:B------:R1:W-:Y:S04]  /*1a80*/  STL [R1+0x134], R0 ;  /* 0x0001340001007387 */ /* 0x0003e80000100800 */
[----:B------:R2:W-:Y:S01]  /*1a90*/  STL [R1+0x78], R3 ;  /* 0x0000780301007387 */ /* 0x0005e20000100800 */
[----:B0-----:R-:W-:-:S02]  /*1aa0*/  LEA R2, R8, UR4, 0x1 ;  /* 0x0000000408027c11 */ /* 0x001fc4000f8e08ff */
[----:B-1----:R-:W-:-:S05]  /*1ab0*/  LEA R0, R4, UR4, 0x1 ;  /* 0x0000000404007c11 */ /* 0x002fca000f8e08ff */
[----:B------:R2:W-:Y:S04]  /*1ac0*/  STL [R1+0x1b4], R0 ;  /* 0x0001b40001007387 */ /* 0x0005e80000100800 */
[----:B------:R2:W-:Y:S02]  /*1ad0*/  STL [R1+0x1bc], R2 ;  /* 0x0001bc0201007387 */ /* 0x0005e40000100800 */
.L_x_2927:
[----:B0-23--:R-:W0:Y:S01]  /*1ae0*/  LDC.64 R2, c[0x0][0xc88] ;  /* 0x00032200ff027b82 */ /* 0x00de220000000a00 */
[----:B------:R-:W-:Y:S01]  /*1af0*/  ULDC.64 UR10, c[0x0][0x208] ;  /* 0x00008200000a7ab9 */ /* 0x000fe20000000a00 */
[----:B------:R-:W-:Y:S01]  /*1b00*/  ULDC.64 UR4, c[0x0][0xa28] ;  /* 0x00028a0000047ab9 */ /* 0x000fe20000000a00 */
[----:B------:R-:W-:Y:S01]  /*1b10*/  ULDC.64 UR8, c[0x0][0xa18] ;  /* 0x0002860000087ab9 */ /* 0x000fe20000000a00 */
[----:B------:R-:W-:Y:S01]  /*1b20*/  ULDC.64 UR6, c[0x0][0xa08] ;  /* 0x0002820000067ab9 */ /* 0x000fe20000000a00 */
[----:B0-----:R-:W-:-:S05]  /*1b30*/  IMAD.WIDE R2, R7, 0x4, R2 ;  /* 0x0000000407027825 */ /* 0x001fca00078e0202 */
[----:B------:R-:W2:Y:S01]  /*1b40*/  LDG.E R25, desc[UR10][R2.64] ;  /* 0x0000000a02197981 */ /* 0x000ea2000c1e1900 */
[----:B------:R-:W-:Y:S01]  /*1b50*/  ISETP.NE.U32.AND P2, PT, RZ, UR4, PT ;  /* 0x00000004ff007c0c */ /* 0x000fe2000bf45070 */
[----:B----4-:R-:W-:Y:S01]  /*1b60*/  IMAD.MOV.U32 R11, RZ, RZ, RZ ;  /* 0x000000ffff0b7224 */ /* 0x010fe200078e00ff */
[----:B------:R-:W-:Y:S01]  /*1b70*/  ISETP.NE.U32.AND P1, PT, RZ, UR8, PT ;  /* 0x00000008ff007c0c */ /* 0x000fe2000bf25070 */
[----:B------:R-:W-:Y:S01]  /*1b80*/  IMAD.MOV.U32 R115, RZ, RZ, RZ ;  /* 0x000000ffff737224 */ /* 0x000fe200078e00ff */
[----:B------:R-:W-:Y:S02]  /*1b90*/  ISETP.NE.AND.EX P2, PT, RZ, UR5, PT, P2 ;  /* 0x00000005ff007c0c */ /* 0x000fe4000bf45320 */
[----:B------:R-:W-:Y:S02]  /*1ba0*/  ISETP.NE.AND.EX P1, PT, RZ, UR9, PT, P1 ;  /* 0x00000009ff007c0c */ /* 0x000fe4000bf25310 */
[----:B------:R-:W-:-:S04]  /*1bb0*/  ISETP.NE.U32.AND P0, PT, RZ, UR6, PT ;  /* 0x00000006ff007c0c */ /* 0x000fc8000bf05070 */
[----:B------:R-:W-:Y:S02]  /*1bc0*/  ISETP.NE.AND.EX P0, PT, RZ, UR7, PT, P0 ;  /* 0x00000007ff007c0c */ /* 0x000fe4000bf05300 */
[----:B--2---:R-:W-:Y:S01]  /*1bd0*/  SHF.R.S32.HI R0, RZ, 0x1f, R25 ;  /* 0x0000001fff007819 */ /* 0x004fe20000011419 */
[----:B------:R-:W-:Y:S02]  /*1be0*/  STL [R1+0x88], R25 ;  /* 0x0000881901007387 */ /* 0x000fe40000100800 */
[C---:B------:R-:W-:Y:S02]  /*1bf0*/  @P2 LEA R8, P3, R25.reuse, UR4, 0x2 ;  /* 0x0000000419082c11 */ /* 0x040fe4000f8610ff */
[C---:B------:R-:W-:Y:S01]  /*1c00*/  SHF.L.U32 R28, R25.reuse, 0x2, RZ ;  /* 0x00000002191c7819 */ /* 0x040fe200000006ff */
[----:B------:R0:W-:Y:S01]  /*1c10*/  STL [R1+0x118], R0 ;  /* 0x0001180001007387 */ /* 0x0001e20000100800 */
[C-C-:B------:R-:W-:Y:S01]  /*1c20*/  @P2 LEA.HI.X R9, R25.reuse, UR5, R0.reuse, 0x2, P3 ;  /* 0x0000000519092c11 */ /* 0x140fe200098f1400 */
[----:B------:R-:W-:Y:S01]  /*1c30*/  ULDC UR4, c[0x0][0x288] ;  /* 0x0000a20000047ab9 */ /* 0x000fe20000000800 */
[----:B------:R-:W-:Y:S01]  /*1c40*/  SHF.L.U64.HI R27, R25, 0x2, R0 ;  /* 0x00000002191b7819 */ /* 0x000fe20000010200 */
[----:B------:R-:W-:Y:S01]  /*1c50*/  STL [R1+0x8c], R28 ;  /* 0x00008c1c01007387 */ /* 0x000fe20000100800 */
[----:B------:R-:W-:-:S03]  /*1c60*/  IADD3 R2, P4, R28, UR6, RZ ;  /* 0x000000061c027c10 */ /* 0x000fc6000ff9e0ff */
[----:B-1---5:R1:W5:Y:S01]  /*1c70*/  @P2 LDG.E R11, desc[UR10][R8.64] ;  /* 0x0000000a080b2981 */ /* 0x022362000c1e1900 */
[----:B------:R-:W-:Y:S01]  /*1c80*/  IADD3.X R3, R27, UR7, RZ, P4, !PT ;  /* 0x000000071b037c10 */ /* 0x000fe2000a7fe4ff */
[----:B0-----:R-:W-:Y:S01]  /*1c90*/  IMAD.U32 R0, RZ, RZ, UR4 ;  /* 0x00000004ff007e24 */ /* 0x001fe2000f8e00ff */
[----:B------:R-:W-:Y:S01]  /*1ca0*/  ULDC.64 UR4, c[0x0][0x418] ;  /* 0x0001060000047ab9 */ /* 0x000fe20000000a00 */
[----:B------:R-:W-:Y:S01]  /*1cb0*/  ULDC.64 UR6, c[0x0][0xa20] ;  /* 0x0002880000067ab9 */ /* 0x000fe20000000a00 */
[----:B------:R-:W-:Y:S01]  /*1cc0*/  LOP3.LUT R4, R6, 0xff000000, RZ, 0xc0, !PT ;  /* 0xff00000006047812 */ /* 0x000fe200078ec0ff */
[----:B------:R-:W-:Y:S01]  /*1cd0*/  STL [R1+0x90], R27 ;  /* 0x0000901b01007387 */ /* 0x000fe20000100800 */
[----:B-1----:R-:W-:-:S03]  /*1ce0*/  @P1 IADD3 R8, P2, R28, UR8, RZ ;  /* 0x000000081c081c10 */ /* 0x002fc6000ff5e0ff */
[----:B------:R0:W5:Y:S01]  /*1cf0*/  @P0 LDG.E R115, desc[UR10][R2.64] ;  /* 0x0000000a02730981 */ /* 0x000162000c1e1900 */
[----:B------:R-:W-:-:S05]  /*1d00*/  @P1 IADD3.X R9, R27, UR9, RZ, P2, !PT ;  /* 0x000000091b091c10 */ /* 0x000fca00097fe4ff */
[----:B------:R-:W2:Y:S01]  /*1d10*/  @P1 LDG.E R0, desc[UR10][R8.64] ;  /* 0x0000000a08001981 */ /* 0x000ea2000c1e1900 */
[----:B------:R-:W-:-:S03]  /*1d20*/  UISETP.NE.U32.AND UP0, UPT, UR4, URZ, UPT ;  /* 0x0000003f0400728c */ /* 0x000fc6000bf05070 */
[----:B------:R-:W-:Y:S01]  /*1d30*/  ULDC UR4, c[0x0][0x424] ;  /* 0x0001090000047ab9 */ /* 0x000fe20000000800 */
[----:B------:R-:W-:Y:S01]  /*1d40*/  UISETP.NE.AND.EX UP0, UPT, UR5, URZ, UPT, UP0 ;  /* 0x0000003f0500728c */ /* 0x000fe2000bf05300 */
[----:B------:R-:W-:Y:S02]  /*1d50*/  ISETP.NE.U32.AND P2, PT, RZ, UR6, PT ;  /* 0x00000006ff007c0c */ /* 0x000fe4000bf45070 */
[----:B------:R-:W-:Y:S01]  /*1d60*/  ULDC UR5, c[0x0][0x2f0] ;  /* 0x0000bc0000057ab9 */ /* 0x000fe20000000800 */
[----:B------:R-:W-:Y:S01]  /*1d70*/  USEL UR4, UR4, 0x1, UP0 ;  /* 0x0000000104047887 */ /* 0x000fe20008000000 */
[----:B------:R-:W-:Y:S02]  /*1d80*/  SHF.R.U32.HI R7, RZ, 0x8, R4 ;  /* 0x00000008ff077819 */ /* 0x000fe40000011604 */
[----:B------:R-:W-:Y:S01]  /*1d90*/  ISETP.NE.AND.EX P2, PT, RZ, UR7, PT, P2 ;  /* 0x00000007ff007c0c */ /* 0x000fe2000bf45320 */
[----:B------:R-:W-:-:S03]  /*1da0*/  UIMAD UR4, UR4, UR5, URZ ;  /* 0x00000005040472a4 */ /* 0x000fc6000f8e023f */
[----:B------:R-:W-:Y:S01]  /*1db0*/  ULDC UR5, c[0x0][0x348] ;  /* 0x0000d20000057ab9 */ /* 0x000fe20000000800 */
[C---:B------:R-:W-:Y:S01]  /*1dc0*/  LOP3.LUT R224, R6.reuse, 0xffff, RZ, 0xc0, !PT ;  /* 0x0000ffff06e07812 */ /* 0x040fe200078ec0ff */
[----:B--2---:R1:W-:Y:S01]  /*1dd0*/  STL [R1+0x60], R0 ;  /* 0x0000600001007387 */ /* 0x0043e20000100800 */
[----:B------:R-:W-:Y:S01]  /*1de0*/  IMAD.MOV.U32 R10, RZ, RZ, R0 ;  /* 0x000000ffff0a7224 */ /* 0x000fe200078e0000 */
[----:B-1----:R-:W-:-:S04]  /*1df0*/  LOP3.LUT R0, R6, 0xff0000, RZ, 0xc0, !PT ;  /* 0x00ff000006007812 */ /* 0x002fc800078ec0ff */
[----:B------:R-:W-:Y:S01]  /*1e00*/  LEA.HI R8, R0, R7, RZ, 0x10 ;  /* 0x0000000700087211 */ /* 0x000fe200078f80ff */
[----:B0-----:R-:W-:Y:S06]  /*1e10*/  @P1 BRA `(.L_x_2650) ;  /* 0x00000000002c1947 */ /* 0x001fec0003800000 */
        /* <DEDUP_REMOVED lines=9> */
[----:B--2---:R-:W-:-:S05]  /*1eb0*/  IADD3 R10, -R0, R9, RZ ;  /* 0x00000009000a7210 */ /* 0x004fca0007ffe1ff */
[----:B------:R0:W-:Y:S02]  /*1ec0*/  STL [R1+0x60], R10 ;  /* 0x0000600a01007387 */ /* 0x0001e40000100800 */
.L_x_2650:
[----:B------:R-:W-:Y:S02]  /*1ed0*/  IMAD.U32 R24, RZ, RZ, UR5 ;  /* 0x00000005ff187e24 */ /* 0x000fe4000f8e00ff */
[----:B------:R-:W-:Y:S01]  /*1ee0*/  IMAD.U32 R26, RZ, RZ, UR4 ;  /* 0x00000004ff1a7e24 */ /* 0x000fe2000f8e00ff */
[----:B------:R-:W-:Y:S06]  /*1ef0*/  @!P2 BRA `(.L_x_2651) ;  /* 0x000000000014a947 */ /* 0x000fec0003800000 */
[----:B------:R-:W-:Y:S01]  /*1f00*/  IADD3 R2, P0, R28, UR6, RZ ;  /* 0x000000061c027c10 */ /* 0x000fe2000ff1e0ff */
[----:B------:R-:W-:-:S03]  /*1f10*/  ULDC.64 UR4, c[0x0][0x208] ;  /* 0x0000820000047ab9 */ /* 0x000fc60000000a00 */
[----:B------:R-:W-:-:S05]  /*1f20*/  IADD3.X R3, R27, UR7, RZ, P0, !PT ;  /* 0x000000071b037c10 */ /* 0x000fca00087fe4ff */
[----:B------:R1:W5:Y:S01]  /*1f30*/  LDG.E R26, desc[UR4][R2.64] ;  /* 0x00000004021a7981 */ /* 0x000362000c1e1900 */
[----:B------:R-:W-:Y:S05]  /*1f40*/  BRA `(.L_x_2652) ;  /* 0x0000000000147947 */ /* 0x000fea0003800000 */
.L_x_2651:
[----:B------:R-:W-:Y:S05]  /*1f50*/  @!P0 BRA `(.L_x_2652) ;  /* 0x0000000000108947 */ /* 0x000fea0003800000 */
[----:B------:R-:W-:Y:S02]  /*1f60*/  ULDC.64 UR4, c[0x0][0x208] ;  /* 0x0000820000047ab9 */ /* 0x000fe40000000a00 */
[----:B------:R-:W2:Y:S04]  /*1f70*/  LDG.E R7, desc[UR4][R2.64] ;  /* 0x0000000402077981 */ /* 0x000ea8000c1e1900 */
[----:B------:R-:W2:Y:S02]  /*1f80*/  LDG.E R26, desc[UR4][R2.64+0x4] ;  /* 0x00000404021a7981 */ /* 0x000ea4000c1e1900 */
[----:B--2---:R-:W-:-:S07]  /*1f90*/  IMAD.IADD R26, R26, 0x1, -R7 ;  /* 0x000000011a1a7824 */ /* 0x004fce00078e0a07 */
.L_x_2652:
[----:B------:R-:W-:Y:S01]  /*1fa0*/  ULDC.64 UR4, c[0x0][0xa10] ;  /* 0x0002840000047ab9 */ /* 0x000fe20000000a00 */
[----:B------:R-:W-:Y:S01]  /*1fb0*/  ULDC.64 UR6, c[0x0][0x208] ;  /* 0x0000820000067ab9 */ /* 0x000fe20000000a00 */
[----:B------:R-:W-:Y:S01]  /*1fc0*/  ISETP.NE.U32.AND P0, PT, RZ, UR4, PT ;  /* 0x00000004ff007c0c */ /* 0x000fe2000bf05070 */
[----:B------:R-:W2:Y:S03]  /*1fd0*/  LDC R4, c[0x0][0x448] ;  /* 0x00011200ff047b82 */ /* 0x000ea60000000800 */
[----:B------:R-:W-:Y:S01]  /*1fe0*/  ISETP.NE.AND.EX P0, PT, RZ, UR5, PT, P0 ;  /* 0x00000005ff007c0c */ /* 0x000fe2000bf05300 */
[----:B------:R-:W-:-:S12]  /*1ff0*/  ULDC.64 UR4, c[0x0][0xa30] ;  /* 0x00028c0000047ab9 */ /* 0x000fd80000000a00 */
[----:B-1----:R-:W1:Y:S02]  /*2000*/  @P0 LDC.64 R2, c[0x0][0xa10] ;  /* 0x00028400ff020b82 */ /* 0x002e640000000a00 */
[----:B-1----:R-:W-:-:S05]  /*2010*/  @P0 IMAD.WIDE R2, R25, 0x4, R2 ;  /* 0x0000000419020825 */ /* 0x002fca00078e0202 */
[----:B------:R-:W3:Y:S04]  /*2020*/  @P0 LDG.E R0, desc[UR6][R2.64] ;  /* 0x0000000602000981 */ /* 0x000ee8000c1e1900 */
[----:B------:R1:W3:Y:S01]  /*2030*/  @P0 LDG.E R7, desc[UR6][R2.64+0x4] ;  /* 0x0000040602070981 */ /* 0x0002e2000c1e1900 */
[----:B------:R-:W-:Y:S01]  /*2040*/  ISETP.NE.U32.AND P1, PT, RZ, UR4, PT ;  /* 0x00000004ff007c0c */ /* 0x000fe2000bf25070 */
[----:B-----5:R-:W-:-:S03]  /*2050*/  IMAD.MOV.U32 R152, RZ, RZ, R26 ;  /* 0x000000ffff987224 */ /* 0x020fc600078e001a */
[----:B------:R-:W-:-:S13]  /*2060*/  ISETP.NE.AND.EX P1, PT, RZ, UR5, PT, P1 ;  /* 0x00000005ff007c0c */ /* 0x000fda000bf25310 */
[----:B-1----:R-:W-:-:S04]  /*2070*/  @P1 IADD3 R2, P2, R28, UR4, RZ ;  /* 0x000000041c021c10 */ /* 0x002fc8000ff5e0ff */
[----:B------:R-:W-:-:S05]  /*2080*/  @P1 IADD3.X R3, R27, UR5, RZ, P2, !PT ;  /* 0x000000051b031c10 */ /* 0x000fca00097fe4ff */
[----:B------:R1:W5:Y:S01]  /*2090*/  @P1 LDG.E R152, desc[UR6][R2.64] ;  /* 0x0000000602981981 */ /* 0x000362000c1e1900 */
[----:B--2---:R-:W-:Y:S01]  /*20a0*/  ISETP.NE.AND P1, PT, R4, 0x1, PT ;  /* 0x000000010400780c */ /* 0x004fe20003f25270 */
[----:B------:R-:W-:Y:S01]  /*20b0*/  IMAD.IADD R11, R26, 0x1, -R11 ;  /* 0x000000011a0b7824 */ /* 0x000fe200078e0a0b */
[----:B------:R-:W-:Y:S01]  /*20c0*/  SHF.L.U32 R5, R5, 0x7, RZ ;  /* 0x0000000705057819 */ /* 0x000fe200000006ff */
[----:B------:R-:W-:Y:S01]  /*20d0*/  BSSY B0, `(.L_x_2653) ;  /* 0x0000039000007945 */ /* 0x000fe20003800000 */
[----:B------:R-:W-:-:S03]  /*20e0*/  LOP3.LUT R12, R8, 0xff, RZ, 0xc0, !PT ;  /* 0x000000ff080c7812 */ /* 0x000fc600078ec0ff */
[----:B------:R-:W-:Y:S01]  /*20f0*/  VIADD R4, R5, 0x7f ;  /* 0x0000007f05047836 */ /* 0x000fe20000000000 */
[----:B------:R-:W-:Y:S05]  /*2100*/  STL [R1+0x68], R5 ;  /* 0x0000680501007387 */ /* 0x000fea0000100800 */
[----:B------:R-:W2:Y:S08]  /*2110*/  @P1 LDC R9, c[0x0][0x44c] ;  /* 0x00011300ff091b82 */ /* 0x000eb00000000800 */
[----:B------:R-:W4:Y:S01]  /*2120*/  @P1 LDC R13, c[0x0][0x450] ;  /* 0x00011400ff0d1b82 */ /* 0x000f220000000800 */
[----:B---3--:R-:W-:-:S02]  /*2130*/  @P0 IMAD.IADD R24, R7, 0x1, -R0 ;  /* 0x0000000107180824 */ /* 0x008fc400078e0a00 */
[----:B--2---:R-:W-:-:S04]  /*2140*/  @P1 IMAD.HI.U32 R0, R4, R9, RZ ;  /* 0x0000000904001227 */ /* 0x004fc800078e00ff */
[----:B-1----:R-:W-:Y:S01]  /*2150*/  IMAD.IADD R2, R11, 0x1, R24 ;  /* 0x000000010b027824 */ /* 0x002fe200078e0218 */
[----:B----4-:R-:W-:-:S04]  /*2160*/  @P1 SHF.R.U32.HI R4, RZ, R13, R0 ;  /* 0x0000000dff041219 */ /* 0x010fc80000011600 */
[C---:B------:R-:W-:Y:S01]  /*2170*/  IADD3 R130, R2.reuse, 0x50, -R10 ;  /* 0x0000005002827810 */ /* 0x040fe20007ffe80a */
[----:B------:R1:W-:Y:S01]  /*2180*/  STL [R1+0x6c], R2 ;  /* 0x00006c0201007387 */ /* 0x0003e20000100800 */
[----:B------:R-:W-:-:S03]  /*2190*/  IADD3 R0, R2, 0x4f, RZ ;  /* 0x0000004f02007810 */ /* 0x000fc60007ffe0ff */
[----:B------:R-:W-:Y:S01]  /*21a0*/  IMAD.IADD R4, R130, 0x1, R4 ;  /* 0x0000000182047824 */ /* 0x000fe200078e0204 */
[----:B------:R2:W-:Y:S01]  /*21b0*/  STL [R1+0x98], R12 ;  /* 0x0000980c01007387 */ /* 0x0005e20000100800 */
[----:B------:R-:W-:-:S04]  /*21c0*/  IMAD.HI R0, R0, 0x66666667, RZ ;  /* 0x6666666700007827 */ /* 0x000fc800078e02ff */
[----:B------:R-:W-:Y:S01]  /*21d0*/  IMAD.HI R4, R4, 0x66666667, RZ ;  /* 0x6666666704047827 */ /* 0x000fe200078e02ff */
[----:B------:R-:W-:Y:S02]  /*21e0*/  SHF.R.U32.HI R131, RZ, 0x1f, R0 ;  /* 0x0000001fff837819 */ /* 0x000fe40000011600 */
[----:B-1----:R-:W-:Y:S02]  /*21f0*/  SHF.R.U32.HI R2, RZ, 0x10, R8 ;  /* 0x00000010ff027819 */ /* 0x002fe40000011608 */
[----:B------:R-:W-:Y:S02]  /*2200*/  SHF.R.U32.HI R3, RZ, 0x1f, R4 ;  /* 0x0000001fff037819 */ /* 0x000fe40000011604 */
[----:B------:R-:W-:Y:S01]  /*2210*/  LEA.HI.SX32 R131, R0, R131, 0x1b ;  /* 0x0000008300837211 */ /* 0x000fe200078fdaff */
[----:B------:R2:W-:Y:S01]  /*2220*/  STL [R1+0x84], R2 ;  /* 0x0000840201007387 */ /* 0x0005e20000100800 */
[----:B------:R-:W-:Y:S01]  /*2230*/  LEA.HI.SX32 R4, R4, R3, 0x1b ;  /* 0x0000000304047211 */ /* 0x000fe200078fdaff */
[----:B------:R-:W-:-:S03]  /*2240*/  IMAD.MOV.U32 R0, RZ, RZ, RZ ;  /* 0x000000ffff007224 */ /* 0x000fc600078e00ff */
[----:B------:R-:W-:-:S04]  /*2250*/  VIMNMX R6, R131, R4, PT ;  /* 0x0000000483067248 */ /* 0x000fc80003fe0100 */
[----:B------:R-:W-:-:S13]  /*2260*/  ISETP.GE.AND P0, PT, R6, 0x1, PT ;  /* 0x000000010600780c */ /* 0x000fda0003f06270 */
[----:B--2---:R-:W-:Y:S05]  /*2270*/  @!P0 BRA `(.L_x_2654) ;  /* 0x0000000000788947 */ /* 0x004fea0003800000 */
[----:B------:R-:W-:Y:S01]  /*2280*/  ISETP.NE.AND P0, PT, R2, RZ, PT ;  /* 0x000000ff0200720c */ /* 0x000fe20003f05270 */
[----:B------:R-:W-:-:S03]  /*2290*/  ULDC UR4, c[0x0][0x9f0] ;  /* 0x00027c0000047ab9 */ /* 0x000fc60000000800 */
[----:B------:R-:W-:-:S04]  /*22a0*/  SEL R9, R2, UR4, P0 ;  /* 0x0000000402097c07 */ /* 0x000fc80008000000 */
[-C--:B------:R-:W-:Y:S02]  /*22b0*/  IABS R5, R9.reuse ;  /* 0x0000000900057213 */ /* 0x080fe40000000000 */
[----:B------:R-:W-:Y:S02]  /*22c0*/  IADD3 R0, R9, -0x1, R6 ;  /* 0xffffffff09007810 */ /* 0x000fe40007ffe006 */
[----:B------:R-:W1:Y:S01]  /*22d0*/  I2F.RP R4, R5 ;  /* 0x0000000500047306 */ /* 0x000e620000209400 */
[----:B0-----:R-:W-:-:S04]  /*22e0*/  IABS R10, R9 ;  /* 0x00000009000a7213 */ /* 0x001fc80000000000 */
[----:B------:R-:W-:-:S03]  /*22f0*/  IADD3 R10, RZ, -R10, RZ ;  /* 0x8000000aff0a7210 */ /* 0x000fc60007ffe0ff */
[----:B-1----:R-:W0:Y:S02]  /*2300*/  MUFU.RCP R4, R4 ;  /* 0x0000000400047308 */ /* 0x002e240000001000 */
[----:B0-----:R-:W-:Y:S01]  /*2310*/  VIADD R2, R4, 0xffffffe ;  /* 0x0ffffffe04027836 */ /* 0x001fe20000000000 */
[----:B------:R-:W-:Y:S02]  /*2320*/  IABS R4, R0 ;  /* 0x0000000000047213 */ /* 0x000fe40000000000 */
[----:B------:R-:W-:-:S03]  /*2330*/  LOP3.LUT R0, R0, R9, RZ, 0x3c, !PT ;  /* 0x0000000900007212 */ /* 0x000fc600078e3cff */
[----:B------:R0:W1:Y:S01]  /*2340*/  F2I.FTZ.U32.TRUNC.NTZ R3, R2 ;  /* 0x0000000200037305 */ /* 0x000062000021f000 */
[----:B------:R-:W-:Y:S01]  /*2350*/  ISETP.GE.AND P2, PT, R0, RZ, PT ;  /* 0x000000ff0000720c */ /* 0x000fe20003f46270 */
[----:B0-----:R-:W-:Y:S02]  /*2360*/  IMAD.MOV.U32 R2, RZ, RZ, RZ ;  /* 0x000000ffff027224 */ /* 0x001fe400078e00ff */
        /* <DEDUP_REMOVED lines=12> */
[----:B------:R-:W-:-:S04]  /*2430*/  IMAD.MOV.U32 R0, RZ, RZ, R3 ;  /* 0x000000ffff007224 */ /* 0x000fc800078e0003 */
[----:B------:R-:W-:Y:S01]  /*2440*/  @!P2 IMAD.MOV R0, RZ, RZ, -R0 ;  /* 0x000000ffff00a224 */ /* 0x000fe200078e0a00 */
[----:B------:R-:W-:-:S07]  /*2450*/  @!P1 LOP3.LUT R0, RZ, R9, RZ, 0x33, !PT ;  /* 0x00000009ff009212 */ /* 0x000fce00078e33ff */
.L_x_2654:
[----:B------:R-:W-:Y:S05]  /*2460*/  BSYNC B0 ;  /* 0x0000000000007941 */ /* 0x000fea0003800000 */
.L_x_2653:
[----:B------:R-:W-:-:S05]  /*2470*/  IMAD R3, R12, R0, RZ ;  /* 0x000000000c037224 */ /* 0x000fca00078e02ff */
[C---:B------:R-:W-:Y:S01]  /*2480*/  VIADDMNMX R0, R3.reuse, R0, R6, PT ;  /* 0x0000000003007246 */ /* 0x040fe20003800106 */
[----:B------:R-:W-:-:S04]  /*2490*/  IMAD R3, R3, 0x50, -R11 ;  /* 0x0000005003037824 */ /* 0x000fc800078e0a0b */
[----:B------:R-:W-:Y:S01]  /*24a0*/  IMAD R5, R0, 0x50, -R11 ;  /* 0x0000005000057824 */ /* 0x000fe200078e0a0b */
[----:B------:R-:W-:-:S04]  /*24b0*/  VIMNMX R3, RZ, R3, !PT ;  /* 0x00000003ff037248 */ /* 0x000fc80007fe0100 */
[----:B------:R-:W-:-:S04]  /*24c0*/  VIMNMX R0, R5, R24, PT ;  /* 0x0000001805007248 */ /* 0x000fc80003fe0100 */
[----:B------:R-:W-:Y:S01]  /*24d0*/  ISETP.GT.AND P0, PT, R0, R3, PT ;  /* 0x000000030000720c */ /* 0x000fe20003f04270 */
[----:B------:R-:W-:-:S05]  /*24e0*/  IMAD.WIDE.U32 R2, R3, -0x33333333, RZ ;  /* 0xcccccccd03027825 */ /* 0x000fca00078e00ff */
[----:B------:R-:W-:-:S05]  /*24f0*/  SHF.R.U32.HI R113, RZ, 0x6, R3 ;  /* 0x00000006ff717819 */ /* 0x000fca0000011603 */
[----:B------:R-:W-:Y:S02]  /*2500*/  IMAD.MOV.U32 R2, RZ, RZ, R113 ;  /* 0x000000ffff027224 */ /* 0x000fe400078e0071 */
        /* <DEDUP_REMOVED lines=15> */
[----:B0-----:R-:W-:Y:S01]  /*2600*/  MOV R10, UR6 ;  /* 0x00000006000a7c02 */ /* 0x001fe20008000f00 */
        /* <DEDUP_REMOVED lines=11> */
.L_x_2657:
[----:B------:R-:W-:Y:S05]  /*26c0*/  BSYNC B6 ;  /* 0x0000000000067941 */ /* 0x000fea0003800000 */
.L_x_2656:
        /* <DEDUP_REMOVED lines=20> */
.L_x_2659:
[----:B------:R-:W-:Y:S05]  /*2810*/  BSYNC B6 ;  /* 0x0000000000067941 */ /* 0x000fea0003800000 */
.L_x_2658:
[----:B------:R-:W-:Y:S01]  /*2820*/  ULDC.64 UR4, c[0x0][0x9f8] ;  /* 0x00027e0000047ab9 */ /* 0x000fe20000000a00 */
[----:B------:R-:W1:Y:S01]  /*2830*/  LDC R7, c[0x0][0x3f4] ;  /* 0x0000fd00ff077b82 */ /* 0x000e620000000800 */
[----:B------:R-:W-:Y:S01]  /*2840*/  ISETP.NE.U32.AND P0, PT, RZ, UR4, PT ;  /* 0x00000004ff007c0c */ /* 0x000fe2000bf05070 */
[----:B------:R-:W-:Y:S01]  /*2850*/  ULDC.64 UR6, c[0x0][0x208] ;  /* 0x0000820000067ab9 */ /* 0x000fe20000000a00 */
[----:B------:R-:W-:Y:S01]  /*2860*/  MOV R0, R25 ;  /* 0x0000001900007202 */ /* 0x000fe20000000f00 */
[----:B------:R-:W2:Y:S01]  /*2870*/  LDL R20, [R1+0x54] ;  /* 0x0000540001147983 */ /* 0x000ea20000100800 */
[----:B------:R-:W-:-:S03]  /*2880*/  ISETP.NE.AND.EX P0, PT, RZ, UR5, PT, P0 ;  /* 0x00000005ff007c0c */ /* 0x000fc6000bf05300 */
[----:B------:R-:W3:Y:S01]  /*2890*/  LDC.64 R96, c[0x0][0x3f8] ;  /* 0x0000fe00ff607b82 */ /* 0x000ee20000000a00 */
[----:B------:R-:W-:-:S07]  /*28a0*/  SHF.R.S32.HI R9, RZ, 0x1f, R225 ;  /* 0x0000001fff097819 */ /* 0x000fce00000114e1 */
[----:B------:R-:W4:Y:S02]  /*28b0*/  LDC.64 R90, c[0x0][0x408] ;  /* 0x00010200ff5a7b82 */ /* 0x000f240000000a00 */
[----:B------:R-:W-:Y:S01]  /*28c0*/  @P0 IADD3 R4, P1, R28, UR4, RZ ;  /* 0x000000041c040c10 */ /* 0x000fe2000ff3e0ff */
[----:B------:R-:W-:Y:S01]  /*28d0*/  ULDC UR4, c[0x0][0x2f4] ;  /* 0x0000bd0000047ab9 */ /* 0x000fe20000000800 */
[----:B------:R-:W2:Y:S02]  /*28e0*/  LDL R28, [R1+0x5c] ;  /* 0x00005c00011c7983 */ /* 0x000ea40000100800 */
[----:B------:R-:W-:Y:S02]  /*28f0*/  @P0 IADD3.X R5, R27, UR5, RZ, P1, !PT ;  /* 0x000000051b050c10 */ /* 0x000fe40008ffe4ff */
[----:B------:R-:W4:Y:S01]  /*2900*/  LDL R27, [R1+0x58] ;  /* 0x00005800011b7983 */ /* 0x000f220000100800 */
[----:B------:R-:W-:-:S03]  /*2910*/  ISETP.GE.AND P1, PT, R214, UR4, PT ;  /* 0x00000004d6007c0c */ /* 0x000fc6000bf26270 */
[----:B------:R0:W2:Y:S01]  /*2920*/  @P0 LDG.E R0, desc[UR6][R4.64] ;  /* 0x0000000604000981 */ /* 0x0000a2000c1e1900 */
[----:B------:R-:W-:Y:S02]  /*2930*/  SEL R6, RZ, 0xffffffff, P1 ;  /* 0xffffffffff067807 */ /* 0x000fe40000800000 */
[----:B------:R-:W-:Y:S02]  /*2940*/  ISETP.GE.AND P0, PT, R16, UR4, PT ;  /* 0x0000000410007c0c */ /* 0x000fe4000bf06270 */
[----:B------:R-:W-:Y:S01]  /*2950*/  ISETP.GE.AND P2, PT, R19, UR4, PT ;  /* 0x0000000413007c0c */ /* 0x000fe2000bf46270 */
[----:B------:R-:W-:Y:S01]  /*2960*/  IMAD.SHL.U32 R6, R6, 0x2, RZ ;  /* 0x0000000206067824 */ /* 0x000fe200078e00ff */
[----:B------:R-:W-:Y:S01]  /*2970*/  SEL R3, RZ, 0x1, P0 ;  /* 0x00000001ff037807 */ /* 0x000fe20000000000 */
[----:B---3--:R-:W-:Y:S01]  /*2980*/  IMAD R8, R9, R96, RZ ;  /* 0x0000006009087224 */ /* 0x008fe200078e02ff */
[----:B0-----:R-:W-:Y:S02]  /*2990*/  SEL R4, RZ, 0x4, P2 ;  /* 0x00000004ff047807 */ /* 0x001fe40001000000 */
[----:B------:R-:W-:-:S02]  /*29a0*/  LOP3.LUT R3, R6, 0x2, R3, 0xe2, !PT ;  /* 0x0000000206037812 */ /* 0x000fc400078ee203 */
[-C--:B-1----:R-:W-:Y:S02]  /*29b0*/  ISETP.GE.AND P2, PT, R16, R7.reuse, PT ;  /* 0x000000071000720c */ /* 0x082fe40003f46270 */
[----:B------:R-:W-:Y:S01]  /*29c0*/  LOP3.LUT R4, R3, R4, RZ, 0xfc, !PT ;  /* 0x0000000403047212 */ /* 0x000fe200078efcff */
[-C--:B------:R-:W-:Y:S01]  /*29d0*/  IMAD.WIDE.U32 R100, R225, R96.reuse, R216 ;  /* 0x00000060e1647225 */ /* 0x080fe200078e00d8 */
[----:B------:R-:W-:Y:S02]  /*29e0*/  SEL R3, R7, RZ, P2 ;  /* 0x000000ff07037207 */ /* 0x000fe40001000000 */
[----:B------:R-:W-:Y:S01]  /*29f0*/  ISETP.GE.AND P1, PT, R214, R7, PT ;  /* 0x00000007d600720c */ /* 0x000fe20003f26270 */
[C---:B------:R-:W-:Y:S02]  /*2a00*/  IMAD R5, R225.reuse, R97, R8 ;  /* 0x00000061e1057224 */ /* 0x040fe400078e0208 */
[----:B------:R-:W-:Y:S01]  /*2a10*/  IMAD.WIDE.U32 R98, R225, R96, R16 ;  /* 0x00000060e1627225 */ /* 0x000fe200078e0010 */
[----:B------:R-:W-:-:S03]  /*2a20*/  IADD3 R3, R16, R3, RZ ;  /* 0x0000000310037210 */ /* 0x000fc60007ffe0ff */
[C---:B------:R-:W-:Y:S02]  /*2a30*/  VIADD R31, R225.reuse, 0x20 ;  /* 0x00000020e11f7836 */ /* 0x040fe40000000000 */
[----:B------:R-:W-:Y:S02]  /*2a40*/  VIADD R25, R225, 0x20 ;  /* 0x00000020e1197836 */ /* 0x000fe40000000000 */
[----:B------:R-:W-:Y:S02]  /*2a50*/  IMAD.IADD R101, R101, 0x1, R5 ;  /* 0x0000000165657824 */ /* 0x000fe400078e0205 */
[----:B------:R-:W-:Y:S01]  /*2a60*/  IMAD.IADD R99, R5, 0x1, R99 ;  /* 0x0000000105637824 */ /* 0x000fe200078e0263 */
[----:B------:R-:W-:Y:S01]  /*2a70*/  SEL R5, R7, RZ, P1 ;  /* 0x000000ff07057207 */ /* 0x000fe20000800000 */
[----:B------:R-:W-:Y:S01]  /*2a80*/  IMAD.SHL.U32 R31, R31, 0x40, RZ ;  /* 0x000000401f1f7824 */ /* 0x000fe200078e00ff */
[----:B------:R-:W-:Y:S01]  /*2a90*/  SHF.R.S32.HI R10, RZ, 0x1f, R3 ;  /* 0x0000001fff0a7819 */ /* 0x000fe20000011403 */
[----:B------:R-:W-:-:S02]  /*2aa0*/  IMAD.SHL.U32 R25, R25, 0x40, RZ ;  /* 0x0000004019197824 */ /* 0x000fc400078e00ff */
[----:B------:R-:W-:Y:S01]  /*2ab0*/  IMAD.IADD R8, R214, 0x1, R5 ;  /* 0x00000001d6087824 */ /* 0x000fe200078e0205 */
[CC--:B------:R-:W-:Y:S02]  /*2ac0*/  LEA.HI R5, R10.reuse, R3.reuse, RZ, 0x6 ;  /* 0x000000030a057211 */ /* 0x0c0fe400078f30ff */
[----:B------:R-:W-:Y:S02]  /*2ad0*/  LEA.HI R10, R10, R3, RZ, 0x3 ;  /* 0x000000030a0a7211 */ /* 0x000fe400078f18ff */
[----:B------:R-:W-:Y:S02]  /*2ae0*/  LOP3.LUT R31, R31, 0x1c0, RZ, 0xc0, !PT ;  /* 0x000001c01f1f7812 */ /* 0x000fe400078ec0ff */
[----:B------:R-:W-:Y:S02]  /*2af0*/  LOP3.LUT R25, R25, 0x1c0, RZ, 0xc0, !PT ;  /* 0x000001c019197812 */ /* 0x000fe400078ec0ff */
[----:B------:R-:W-:Y:S02]  /*2b00*/  SHF.R.S32.HI R5, RZ, 0x6, R5 ;  /* 0x00000006ff057819 */ /* 0x000fe40000011405 */
[----:B------:R-:W-:-:S02]  /*2b10*/  LOP3.LUT R11, R31, 0x38, R10, 0xf8, !PT ;  /* 0x000000381f0b7812 */ /* 0x000fc400078ef80a */
[----:B------:R-:W-:-:S04]  /*2b20*/  SHF.R.U32.HI R25, RZ, 0x3, R25 ;  /* 0x00000003ff197819 */ /* 0x000fc80000011619 */
[----:B------:R-:W-:Y:S01]  /*2b30*/  LOP3.LUT R12, R11, R25, RZ, 0x3c, !PT ;  /* 0x000000190b0c7212 */ /* 0x000fe200078e3cff */
[----:B----4-:R-:W-:-:S05]  /*2b40*/  IMAD R125, R5, 0x1400, R27 ;  /* 0x00001400057d7824 */ /* 0x010fca00078e021b */
[----:B------:R-:W-:Y:S02]  /*2b50*/  IADD3 R125, R125, R12, RZ ;  /* 0x0000000c7d7d7210 */ /* 0x000fe40007ffe0ff */
[----:B------:R-:W3:Y:S01]  /*2b60*/  LDL R12, [R1+0x80] ;  /* 0x00008000010c7983 */ /* 0x000ee20000100800 */
[-C--:B------:R-:W-:Y:S01]  /*2b70*/  IMAD R6, R9, R90.reuse, RZ ;  /* 0x0000005a09067224 */ /* 0x080fe200078e02ff */
[C---:B------:R-:W-:Y:S01]  /*2b80*/  SHF.L.U32 R29, R225.reuse, 0x6, RZ ;  /* 0x00000006e11d7819 */ /* 0x040fe200000006ff */
[C---:B------:R-:W-:Y:S02]  /*2b90*/  IMAD.SHL.U32 R32, R225.reuse, 0x40, RZ ;  /* 0x00000040e1207824 */ /* 0x040fe400078e00ff */
[----:B------:R-:W-:-:S04]  /*2ba0*/  IMAD.WIDE.U32 R94, R225, R90, R216 ;  /* 0x0000005ae15e7225 */ /* 0x000fc800078e00d8 */
[C---:B------:R-:W-:Y:S02]  /*2bb0*/  IMAD R9, R225.reuse, R91, R6 ;  /* 0x0000005be1097224 */ /* 0x040fe400078e0206 */
[----:B------:R-:W-:Y:S01]  /*2bc0*/  IMAD.WIDE.U32 R92, R225, R90, R16 ;  /* 0x0000005ae15c7225 */ /* 0x000fe200078e0010 */
[----:B------:R-:W-:Y:S02]  /*2bd0*/  LOP3.LUT R32, R32, 0x1c0, RZ, 0xc0, !PT ;  /* 0x000001c020207812 */ /* 0x000fe400078ec0ff */
[----:B------:R-:W-:Y:S01]  /*2be0*/  LOP3.LUT R29, R29, 0x1c0, RZ, 0xc0, !PT ;  /* 0x000001c01d1d7812 */ /* 0x000fe200078ec0ff */
[----:B------:R-:W-:Y:S01]  /*2bf0*/  IMAD.IADD R95, R95, 0x1, R9 ;  /* 0x000000015f5f7824 */ /* 0x000fe200078e0209 */
[----:B------:R-:W-:Y:S01]  /*2c00*/  IADD3 R15, R225, 0x40, RZ ;  /* 0x00000040e10f7810 */ /* 0x000fe20007ffe0ff */
[----:B------:R-:W-:Y:S01]  /*2c10*/  IMAD.IADD R93, R9, 0x1, R93 ;  /* 0x00000001095d7824 */ /* 0x000fe200078e025d */
[----:B------:R-:W-:Y:S01]  /*2c20*/  SHF.R.S32.HI R9, RZ, 0x1f, R8 ;  /* 0x0000001fff097819 */ /* 0x000fe20000011408 */
[----:B------:R-:W-:Y:S01]  /*2c30*/  VIADD R30, R225, 0x40 ;  /* 0x00000040e11e7836 */ /* 0x000fe20000000000 */
[----:B------:R-:W0:Y:S01]  /*2c40*/  S2R R157, SR_TID.X ;  /* 0x00000000009d7919 */ /* 0x000e220000002100 */
[----:B------:R-:W-:Y:S01]  /*2c50*/  LOP3.LUT R3, R32, 0x38, R10, 0xf8, !PT ;  /* 0x0000003820037812 */ /* 0x000fe200078ef80a */
[----:B------:R-:W-:Y:S01]  /*2c60*/  IMAD.SHL.U32 R15, R15, 0x40, RZ ;  /* 0x000000400f0f7824 */ /* 0x000fe200078e00ff */
[----:B------:R-:W-:Y:S01]  /*2c70*/  SHF.R.U32.HI R29, RZ, 0x3, R29 ;  /* 0x00000003ff1d7819 */ /* 0x000fe2000001161d */
[----:B------:R-:W-:Y:S01]  /*2c80*/  IMAD.SHL.U32 R30, R30, 0x40, RZ ;  /* 0x000000401e1e7824 */ /* 0x000fe200078e00ff */
[----:B------:R-:W-:-:S02]  /*2c90*/  LEA.HI R21, R9, R8, RZ, 0x3 ;  /* 0x0000000809157211 */ /* 0x000fc400078f18ff */
[----:B------:R-:W-:Y:S01]  /*2ca0*/  LEA.HI R8, R9, R8, RZ, 0x6 ;  /* 0x0000000809087211 */ /* 0x000fe200078f30ff */
[----:B--2---:R-:W-:Y:S01]  /*2cb0*/  IMAD R127, R5, 0x1400, R28 ;  /* 0x00001400057f7824 */ /* 0x004fe200078e021c */
[----:B------:R-:W-:Y:S01]  /*2cc0*/  LOP3.LUT R6, R3, R29, RZ, 0x3c, !PT ;  /* 0x0000001d03067212 */ /* 0x000fe200078e3cff */
[----:B------:R-:W-:Y:S01]  /*2cd0*/  IMAD R123, R5, 0x1400, R20 ;  /* 0x00001400057b7824 */ /* 0x000fe200078e0214 */
[----:B------:R-:W-:Y:S02]  /*2ce0*/  LOP3.LUT R30, R30, 0x1c0, RZ, 0xc0, !PT ;  /* 0x000001c01e1e7812 */ /* 0x000fe400078ec0ff */
[----:B------:R-:W-:Y:S02]  /*2cf0*/  LOP3.LUT R15, R15, 0x1c0, RZ, 0xc0, !PT ;  /* 0x000001c00f0f7812 */ /* 0x000fe400078ec0ff */
[----:B------:R-:W-:Y:S02]  /*2d00*/  SHF.R.S32.HI R8, RZ, 0x6, R8 ;  /* 0x00000006ff087819 */ /* 0x000fe40000011408 */
[----:B------:R-:W-:Y:S01]  /*2d10*/  LOP3.LUT R5, R31, 0x38, R21, 0xf8, !PT ;  /* 0x000000381f057812 */ /* 0x000fe200078ef815 */
[----:B------:R-:W-:Y:S01]  /*2d20*/  IMAD.IADD R127, R127, 0x1, R6 ;  /* 0x000000017f7f7824 */ /* 0x000fe200078e0206 */
[----:B------:R-:W-:Y:S01]  /*2d30*/  SHF.R.U32.HI R15, RZ, 0x3, R15 ;  /* 0x00000003ff0f7819 */ /* 0x000fe2000001160f */
[----:B------:R-:W-:Y:S01]  /*2d40*/  IMAD R124, R8, 0x1400, R27 ;  /* 0x00001400087c7824 */ /* 0x000fe200078e021b */
[----:B------:R-:W-:-:S02]  /*2d50*/  LOP3.LUT R3, R32, 0x38, R21, 0xf8, !PT ;  /* 0x0000003820037812 */ /* 0x000fc400078ef815 */
[----:B------:R-:W-:Y:S02]  /*2d60*/  LOP3.LUT R6, R30, 0x38, R21, 0xf8, !PT ;  /* 0x000000381e067812 */ /* 0x000fe400078ef815 */
[----:B------:R-:W-:Y:S02]  /*2d70*/  LOP3.LUT R5, R5, R25, RZ, 0x3c, !PT ;  /* 0x0000001905057212 */ /* 0x000fe400078e3cff */
[----:B-----5:R-:W-:Y:S01]  /*2d80*/  SHF.R.S32.HI R11, RZ, 0x1f, R152 ;  /* 0x0000001fff0b7819 */ /* 0x020fe20000011498 */
[C---:B------:R-:W-:Y:S01]  /*2d90*/  IMAD R126, R8.reuse, 0x1400, R28 ;  /* 0x00001400087e7824 */ /* 0x040fe200078e021c */
[----:B------:R-:W-:Y:S01]  /*2da0*/  LOP3.LUT R3, R3, R29, RZ, 0x3c, !PT ;  /* 0x0000001d03037212 */ /* 0x000fe200078e3cff */
[----:B------:R-:W-:Y:S01]  /*2db0*/  IMAD R122, R8, 0x1400, R20 ;  /* 0x00001400087a7824 */ /* 0x000fe200078e0214 */
[-C--:B------:R-:W-:Y:S01]  /*2dc0*/  LOP3.LUT R9, R6, R15.reuse, RZ, 0x3c, !PT ;  /* 0x0000000f06097212 */ /* 0x080fe200078e3cff */
[----:B------:R-:W-:Y:S01]  /*2dd0*/  IMAD.IADD R124, R124, 0x1, R5 ;  /* 0x000000017c7c7824 */ /* 0x000fe200078e0205 */
[----:B------:R-:W-:Y:S01]  /*2de0*/  LOP3.LUT R13, R30, 0x38, R10, 0xf8, !PT ;  /* 0x000000381e0d7812 */ /* 0x000fe200078ef80a */
[----:B------:R-:W-:Y:S01]  /*2df0*/  IMAD R5, R11, R96, RZ ;  /* 0x000000600b057224 */ /* 0x000fe200078e02ff */
[----:B------:R-:W-:Y:S01]  /*2e00*/  ISETP.GE.AND P0, PT, R22, UR4, PT ;  /* 0x0000000416007c0c */ /* 0x000fe2000bf06270 */
[----:B------:R-:W-:Y:S01]  /*2e10*/  IMAD.IADD R126, R126, 0x1, R3 ;  /* 0x000000017e7e7824 */ /* 0x000fe200078e0203 */
[----:B------:R-:W-:Y:S01]  /*2e20*/  LOP3.LUT R14, R13, R15, RZ, 0x3c, !PT ;  /* 0x0000000f0d0e7212 */ /* 0x000fe200078e3cff */
[----:B------:R-:W-:Y:S01]  /*2e30*/  IMAD.IADD R122, R122, 0x1, R9 ;  /* 0x000000017a7a7824 */ /* 0x000fe200078e0209 */
[C-C-:B------:R-:W-:Y:S01]  /*2e40*/  SHF.L.U64.HI R3, R96.reuse, 0x5, R97.reuse ;  /* 0x0000000560037819 */ /* 0x140fe20000010261 */
[----:B------:R-:W-:Y:S01]  /*2e50*/  IMAD R9, R97, 0x50, RZ ;  /* 0x0000005061097824 */ /* 0x000fe200078e02ff */
[----:B------:R-:W-:Y:S01]  /*2e60*/  SHF.L.U64.HI R105, R96, 0x6, R97 ;  /* 0x0000000660697819 */ /* 0x000fe20000010261 */
[----:B------:R-:W-:Y:S01]  /*2e70*/  IMAD R13, R152, R97, R5 ;  /* 0x00000061980d7224 */ /* 0x000fe200078e0205 */
[C---:B------:R-:W-:Y:S01]  /*2e80*/  SHF.L.U32 R102, R96.reuse, 0x5, RZ ;  /* 0x0000000560667819 */ /* 0x040fe200000006ff */
[----:B------:R-:W-:-:S02]  /*2e90*/  IMAD.SHL.U32 R106, R96, 0x40, RZ ;  /* 0x00000040606a7824 */ /* 0x000fc400078e00ff */
[----:B------:R-:W-:Y:S01]  /*2ea0*/  IMAD.WIDE.U32 R100, R152, R96, R100 ;  /* 0x0000006098647225 */ /* 0x000fe200078e0064 */
[----:B------:R-:W-:-:S03]  /*2eb0*/  SEL R5, RZ, 0x8, P0 ;  /* 0x00000008ff057807 */ /* 0x000fc60000000000 */
[----:B------:R-:W-:-:S04]  /*2ec0*/  IMAD.WIDE.U32 R98, R152, R96, R98 ;  /* 0x0000006098627225 */ /* 0x000fc800078e0062 */
[----:B------:R-:W-:-:S04]  /*2ed0*/  IMAD.WIDE.U32 R96, R96, 0x50, RZ ;  /* 0x0000005060607825 */ /* 0x000fc800078e00ff */
[-C--:B------:R-:W-:Y:S01]  /*2ee0*/  IMAD R11, R11, R90.reuse, RZ ;  /* 0x0000005a0b0b7224 */ /* 0x080fe200078e02ff */
[C---:B------:R-:W-:Y:S01]  /*2ef0*/  SHF.L.U64.HI R103, R90.reuse, 0x5, R91 ;  /* 0x000000055a677819 */ /* 0x040fe2000001025b */
[----:B------:R-:W-:Y:S01]  /*2f00*/  IMAD.IADD R116, R97, 0x1, R9 ;  /* 0x0000000161747824 */ /* 0x000fe200078e0209 */
[----:B------:R-:W-:Y:S01]  /*2f10*/  SHF.L.U64.HI R107, R90, 0x6, R91 ;  /* 0x000000065a6b7819 */ /* 0x000fe2000001025b */
[----:B------:R-:W-:Y:S01]  /*2f20*/  IMAD R117, R91, 0x50, RZ ;  /* 0x000000505b757824 */ /* 0x000fe200078e02ff */
[----:B------:R-:W-:Y:S01]  /*2f30*/  LOP3.LUT R27, R4, R5, RZ, 0xfc, !PT ;  /* 0x00000005041b7212 */ /* 0x000fe200078efcff */
[----:B------:R-:W-:Y:S01]  /*2f40*/  IMAD R11, R152, R91, R11 ;  /* 0x0000005b980b7224 */ /* 0x000fe200078e020b */
[----:B------:R-:W-:Y:S01]  /*2f50*/  SHF.R.S32.HI R9, RZ, 0x3, R10 ;  /* 0x00000003ff097819 */ /* 0x000fe2000001140a */
[C---:B------:R-:W-:Y:S01]  /*2f60*/  IMAD.SHL.U32 R104, R90.reuse, 0x20, RZ ;  /* 0x000000205a687824 */ /* 0x040fe200078e00ff */
[----:B------:R-:W-:Y:S01]  /*2f70*/  SHF.R.S32.HI R20, RZ, 0x3, R21 ;  /* 0x00000003ff147819 */ /* 0x000fe20000011415 */
[----:B------:R-:W-:Y:S01]  /*2f80*/  IMAD.SHL.U32 R108, R90, 0x40, RZ ;  /* 0x000000405a6c7824 */ /* 0x000fe200078e00ff */
[----:B------:R-:W-:Y:S01]  /*2f90*/  LOP3.LUT R10, R10, 0xfffffff8, RZ, 0xc0, !PT ;  /* 0xfffffff80a0a7812 */ /* 0x000fe200078ec0ff */
[----:B------:R-:W-:Y:S01]  /*2fa0*/  IMAD.WIDE.U32 R94, R152, R90, R94 ;  /* 0x0000005a985e7225 */ /* 0x000fe200078e005e */
[----:B------:R-:W-:-:S03]  /*2fb0*/  LOP3.LUT R21, R21, 0xfffffff8, RZ, 0xc0, !PT ;  /* 0xfffffff815157812 */ /* 0x000fc600078ec0ff */
[----:B------:R-:W-:Y:S01]  /*2fc0*/  IMAD.WIDE.U32 R92, R152, R90, R92 ;  /* 0x0000005a985c7225 */ /* 0x000fe200078e005c */
[----:B------:R-:W-:-:S03]  /*2fd0*/  SHF.L.U32 R112, R7, 0x1, RZ ;  /* 0x0000000107707819 */ /* 0x000fc600000006ff */
[----:B------:R-:W-:Y:S01]  /*2fe0*/  IMAD.WIDE.U32 R90, R90, 0x50, RZ ;  /* 0x000000505a5a7825 */ /* 0x000fe200078e00ff */
[----:B------:R-:W-:-:S03]  /*2ff0*/  LOP3.LUT R25, R27, 0x2, RZ, 0xc0, !PT ;  /* 0x000000021b197812 */ /* 0x000fc600078ec0ff */
[----:B------:R-:W-:Y:S01]  /*3000*/  IMAD.IADD R115, R115, 0x1, R26 ;  /* 0x0000000173737824 */ /* 0x000fe200078e021a */
[----:B------:R-:W-:Y:S01]  /*3010*/  LOP3.LUT R26, R27, 0x4, RZ, 0xc0, !PT ;  /* 0x000000041b1a7812 */ /* 0x000fe200078ec0ff */
[----:B------:R-:W-:Y:S01]  /*3020*/  IMAD.IADD R123, R123, 0x1, R14 ;  /* 0x000000017b7b7824 */ /* 0x000fe200078e020e */
[----:B0-----:R-:W-:Y:S01]  /*3030*/  LEA.HI R157, R157, 0x8, RZ, 0x19 ;  /* 0x000000089d9d7811 */ /* 0x001fe200078fc8ff */
        /* <DEDUP_REMOVED lines=8> */
[----:B------:R-:W-:Y:S02]  /*30c0*/  SHF.R.S32.HI R28, RZ, 0x1f, R10 ;  /* 0x0000001fff1c7819 */ /* 0x000fe4000001140a */
[----:B------:R-:W-:Y:S01]  /*30d0*/  SHF.R.S32.HI R29, RZ, 0x1f, R21 ;  /* 0x0000001fff1d7819 */ /* 0x000fe20000011415 */
[----:B---3--:R-:W-:-:S07]  /*30e0*/  IMAD R109, R12, 0x20, R225 ;  /* 0x000000200c6d7824 */ /* 0x008fce00078e02e1 */
.L_x_2776:
[----:B--2---:R-:W2:Y:S01]  /*30f0*/  LDL R34, [R1+0x7c] ;  /* 0x00007c0001227983 */ /* 0x004ea20000100800 */
[----:B------:R-:W0:Y:S01]  /*3100*/  LDC R32, c[0x0][0x430] ;  /* 0x00010c00ff207b82 */ /* 0x000e220000000800 */
[----:B------:R-:W-:Y:S01]  /*3110*/  VIADD R2, R2, 0xffffffff ;  /* 0xffffffff02027836 */ /* 0x000fe20000000000 */
[----:B------:R-:W-:-:S03]  /*3120*/  ULDC.64 UR4, c[0x0][0x208] ;  /* 0x0000820000047ab9 */ /* 0x000fc60000000a00 */
[----:B---3--:R-:W-:-:S03]  /*3130*/  IMAD R11, R2, 0x50, R109 ;  /* 0x00000050020b7824 */ /* 0x008fc600078e026d */
        /* <DEDUP_REMOVED lines=14> */
[----:B------:R-:W-:Y:S01]  /*3220*/  @!P0 IMAD R33, R0, R15, R30 ;  /* 0x0000000f00218224 */ /* 0x000fe200078e021e */
[----:B------:R-:W-:-:S05]  /*3230*/  @!P0 MOV R30, R11 ;  /* 0x0000000b001e8202 */ /* 0x000fca0000000f00 */
[----:B------:R-:W-:-:S04]  /*3240*/  @!P0 IMAD.WIDE.U32 R14, R0, R14, R30 ;  /* 0x0000000e000e8225 */ /* 0x000fc800078e001e */
[----:B------:R-:W-:Y:S01]  /*3250*/  @!P0 IMAD.IADD R15, R15, 0x1, R33 ;  /* 0x000000010f0f8824 */ /* 0x000fe200078e0221 */
[----:B---3--:R-:W-:Y:S01]  /*3260*/  @!P0 LEA R12, P3, R14, R12, 0x2 ;  /* 0x0000000c0e0c8211 */ /* 0x008fe200078610ff */
[----:B------:R-:W-:-:S03]  /*3270*/  IMAD.MOV.U32 R30, RZ, RZ, RZ ;  /* 0x000000ffff1e7224 */ /* 0x000fc600078e00ff */
[----:B------:R-:W-:-:S05]  /*3280*/  @!P0 LEA.HI.X R13, R14, R13, R15, 0x2, P3 ;  /* 0x0000000d0e0d8211 */ /* 0x000fca00018f140f */
[----:B------:R0:W5:Y:S01]  /*3290*/  @!P0 LDG.E R30, desc[UR4][R12.64] ;  /* 0x000000040c1e8981 */ /* 0x000162000c1e1900 */
[----:B------:R-:W-:Y:S01]  /*32a0*/  ISETP.GE.AND P0, PT, R111, 0x1, PT ;  /* 0x000000016f00780c */ /* 0x000fe20003f06270 */
[----:B------:R-:W-:Y:S01]  /*32b0*/  IMAD.MOV R31, RZ, RZ, -R11 ;  /* 0x000000ffff1f7224 */ /* 0x000fe200078e0a0b */
[----:B------:R-:W-:Y:S01]  /*32c0*/  ISETP.GT.AND P3, PT, R2, R113, PT ;  /* 0x000000710200720c */ /* 0x000fe20003f64270 */
[----:B------:R-:W-:Y:S05]  /*32d0*/  YIELD ;  /* 0x0000000000007946 */ /* 0x000fea0003800000 */
[----:B------:R-:W-:Y:S01]  /*32e0*/  BSSY B0, `(.L_x_2660) ;  /* 0x0000815000007945 */ /* 0x000fe20003800000 */
[----:B------:R-:W-:Y:S01]  /*32f0*/  IMAD R31, R32, R31, R35 ;  /* 0x0000001f201f7224 */ /* 0x000fe200078e0223 */
[----:B------:R-:W-:Y:S01]  /*3300*/  P2R R110, PR, RZ, 0x8 ;  /* 0x00000008ff6e7803 */ /* 0x000fe20000000000 */
        /* <DEDUP_REMOVED lines=10> */
[----:B------:R-:W-:Y:S02]  /*33b0*/  IMAD R87, R2, -0x50, R24 ;  /* 0xffffffb002577824 */ /* 0x000fe400078e0218 */
[----:B------:R-:W-:Y:S01]  /*33c0*/  IMAD R11, R31, UR5, R14 ;  /* 0x000000051f0b7c24 */ /* 0x000fe2000f8e020e */
[----:B------:R-:W-:Y:S01]  /*33d0*/  ULDC.64 UR4, c[0x0][0x310] ;  /* 0x0000c40000047ab9 */ /* 0x000fe20000000a00 */
[----:B------:R-:W-:Y:S01]  /*33e0*/  IMAD R14, R116, R2, RZ ;  /* 0x00000002740e7224 */ /* 0x000fe200078e02ff */
[----:B------:R-:W-:Y:S01]  /*33f0*/  VIMNMX R87, R87, 0x50, PT ;  /* 0x0000005057577848 */ /* 0x000fe20003fe0100 */
[----:B------:R-:W-:Y:S01]  /*3400*/  IMAD R15, R86, UR4, RZ ;  /* 0x00000004560f7c24 */ /* 0x000fe2000f8e02ff */
[----:B------:R-:W-:-:S02]  /*3410*/  IADD3 R13, R13, R11, RZ ;  /* 0x0000000b0d0d7210 */ /* 0x000fc40007ffe0ff */
[----:B------:R-:W-:Y:S01]  /*3420*/  SHF.R.S32.HI R11, RZ, 0x1f, R2 ;  /* 0x0000001fff0b7819 */ /* 0x000fe20000011402 */
[C---:B------:R-:W-:Y:S02]  /*3430*/  IMAD R15, R30.reuse, UR5, R15 ;  /* 0x000000051e0f7c24 */ /* 0x040fe4000f8e020f */
[----:B------:R-:W-:Y:S01]  /*3440*/  IMAD.WIDE.U32 R12, R30, UR4, R12 ;  /* 0x000000041e0c7c25 */ /* 0x000fe2000f8e000c */
[----:B------:R-:W-:-:S03]  /*3450*/  ULDC.64 UR4, c[0x0][0x308] ;  /* 0x0000c20000047ab9 */ /* 0x000fc60000000a00 */
[----:B------:R-:W-:Y:S02]  /*3460*/  IMAD.IADD R13, R13, 0x1, R15 ;  /* 0x000000010d0d7824 */ /* 0x000fe400078e020f */
        /* <DEDUP_REMOVED lines=27> */
[----:B------:R-:W-:Y:S02]  /*3620*/  IADD3 R33, P4, R94, R12, RZ ;  /* 0x0000000c5e217210 */ /* 0x000fe40007f9e0ff */
[----:B------:R-:W-:Y:S02]  /*3630*/  CS2R R76, SRZ ;  /* 0x00000000004c7805 */ /* 0x000fe4000001ff00 */
[----:B------:R-:W-:Y:S01]  /*3640*/  ISETP.GE.AND P5, PT, R216, R111, PT ;  /* 0x0000006fd800720c */ /* 0x000fe20003fa6270 */
[----:B------:R-:W-:Y:S01]  /*3650*/  IMAD.X R35, R11, 0x1, R5, P0 ;  /* 0x000000010b237824 */ /* 0x000fe200000e0605 */
[----:B------:R-:W-:Y:S02]  /*3660*/  LEA R34, P0, R32, UR4, 0x1 ;  /* 0x0000000420227c11 */ /* 0x000fe4000f8008ff */
[----:B------:R-:W-:-:S02]  /*3670*/  CS2R R78, SRZ ;  /* 0x00000000004e7805 */ /* 0x000fc4000001ff00 */
[----:B------:R-:W-:Y:S01]  /*3680*/  IADD3.X R36, R80, R7, RZ, P4, !PT ;  /* 0x0000000750247210 */ /* 0x000fe200027fe4ff */
[----:B------:R-:W-:Y:S01]  /*3690*/  ULDC.64 UR6, c[0x0][0x208] ;  /* 0x0000820000067ab9 */ /* 0x000fe20000000a00 */
[----:B------:R-:W-:Y:S01]  /*36a0*/  LEA.HI.X R35, R32, UR5, R35, 0x1, P0 ;  /* 0x0000000520237c11 */ /* 0x000fe200080f0c23 */
[----:B------:R-:W-:Y:S01]  /*36b0*/  ULDC.64 UR4, c[0x0][0x400] ;  /* 0x0001000000047ab9 */ /* 0x000fe20000000a00 */
[----:B------:R-:W-:Y:S02]  /*36c0*/  ISETP.GE.AND P4, PT, R221, R111, PT ;  /* 0x0000006fdd00720c */ /* 0x000fe40003f86270 */
[C---:B------:R-:W-:Y:S01]  /*36d0*/  LEA R32, P0, R33.reuse, UR4, 0x1 ;  /* 0x0000000421207c11 */ /* 0x040fe2000f8008ff */
[----:B------:R0:W5:Y:S03]  /*36e0*/  @!P5 LDG.E.64 R76, desc[UR6][R34.64] ;  /* 0x00000006224cd981 */ /* 0x000166000c1e1b00 */
[----:B------:R-:W-:-:S02]  /*36f0*/  LEA.HI.X R33, R33, UR5, R36, 0x1, P0 ;  /* 0x0000000521217c11 */ /* 0x000fc400080f0c24 */
        /* <DEDUP_REMOVED lines=15> */
.L_x_2664:
[----:B------:R-:W-:Y:S05]  /*37f0*/  BSYNC B1 ;  /* 0x0000000000017941 */ /* 0x000fea0003800000 */
.L_x_2663:
[----:B0----5:R-:W-:Y:S01]  /*3800*/  IMAD.MOV.U32 R32, RZ, RZ, R64 ;  /* 0x000000ffff207224 */ /* 0x021fe200078e0040 */
[----:B------:R-:W-:Y:S01]  /*3810*/  BSSY B1, `(.L_x_2665) ;  /* 0x0000047000017945 */ /* 0x000fe20003800000 */
[----:B------:R-:W-:Y:S01]  /*3820*/  IMAD.MOV.U32 R34, RZ, RZ, R65 ;  /* 0x000000ffff227224 */ /* 0x000fe200078e0041 */
[----:B------:R-:W-:Y:S01]  /*3830*/  CS2R R52, SRZ ;  /* 0x0000000000347805 */ /* 0x000fe2000001ff00 */
[----:B------:R-:W-:Y:S01]  /*3840*/  IMAD.MOV.U32 R33, RZ, RZ, R68 ;  /* 0x000000ffff217224 */ /* 0x000fe200078e0044 */
[----:B------:R-:W-:Y:S01]  /*3850*/  PRMT R145, R32, 0x7610, R145 ;  /* 0x0000761020917816 */ /* 0x000fe20000000091 */
[----:B------:R-:W-:Y:S01]  /*3860*/  IMAD.MOV.U32 R32, RZ, RZ, R69 ;  /* 0x000000ffff207224 */ /* 0x000fe200078e0045 */
[----:B------:R-:W-:Y:S01]  /*3870*/  PRMT R144, R34, 0x7610, R144 ;  /* 0x0000761022907816 */ /* 0x000fe20000000090 */
[----:B------:R-:W-:Y:S01]  /*3880*/  IMAD.MOV.U32 R34, RZ, RZ, R76 ;  /* 0x000000ffff227224 */ /* 0x000fe200078e004c */
[----:B------:R-:W-:Y:S01]  /*3890*/  PRMT R147, R33, 0x7610, R147 ;  /* 0x0000761021937816 */ /* 0x000fe20000000093 */
[----:B------:R-:W-:Y:S01]  /*38a0*/  VIADD R35, R225, 0x20 ;  /* 0x00000020e1237836 */ /* 0x000fe20000000000 */
[----:B------:R-:W-:Y:S01]  /*38b0*/  PRMT R146, R32, 0x7610, R146 ;  /* 0x0000761020927816 */ /* 0x000fe20000000092 */
[----:B------:R-:W-:Y:S01]  /*38c0*/  IMAD.MOV.U32 R32, RZ, RZ, R73 ;  /* 0x000000ffff207224 */ /* 0x000fe200078e0049 */
[----:B------:R-:W-:-:S02]  /*38d0*/  MOV R33, R72 ;  /* 0x0000004800217202 */ /* 0x000fc40000000f00 */
[----:B------:R-:W-:Y:S02]  /*38e0*/  CS2R R56, SRZ ;  /* 0x0000000000387805 */ /* 0x000fe4000001ff00 */
[----:B------:R-:W-:Y:S02]  /*38f0*/  PRMT R121, R34, 0x7610, R121 ;  /* 0x0000761022797816 */ /* 0x000fe40000000079 */
[----:B------:R-:W-:Y:S02]  /*3900*/  CS2R R60, SRZ ;  /* 0x00000000003c7805 */ /* 0x000fe4000001ff00 */
[----:B------:R-:W-:Y:S01]  /*3910*/  PRMT R148, R32, 0x5410, R33 ;  /* 0x0000541020947816 */ /* 0x000fe20000000021 */
[----:B------:R-:W-:Y:S01]  /*3920*/  IMAD.MOV.U32 R33, RZ, RZ, R77 ;  /* 0x000000ffff217224 */ /* 0x000fe200078e004d */
[----:B------:R-:W-:Y:S01]  /*3930*/  MOV R34, R67 ;  /* 0x0000004300227202 */ /* 0x000fe20000000f00 */
[----:B------:R-:W-:Y:S01]  /*3940*/  IMAD.MOV.U32 R32, RZ, RZ, R66 ;  /* 0x000000ffff207224 */ /* 0x000fe200078e0042 */
[----:B------:R-:W-:-:S02]  /*3950*/  ISETP.GE.AND P4, PT, R35, R87, PT ;  /* 0x000000572300720c */ /* 0x000fc40003f86270 */
[----:B------:R-:W-:Y:S02]  /*3960*/  CS2R R50, SRZ ;  /* 0x0000000000327805 */ /* 0x000fe4000001ff00 */
        /* <DEDUP_REMOVED lines=13> */
[----:B------:R-:W-:Y:S02]  /*3a40*/  CS2R R58, SRZ ;  /* 0x00000000003a7805 */ /* 0x000fe4000001ff00 */
[----:B------:R-:W-:Y:S02]  /*3a50*/  PRMT R150, R33, 0x5410, R34 ;  /* 0x0000541021967816 */ /* 0x000fe40000000022 */
[----:B------:R-:W-:Y:S02]  /*3a60*/  CS2R R62, SRZ ;  /* 0x00000000003e7805 */ /* 0x000fe4000001ff00 */
        /* <DEDUP_REMOVED lines=11> */
[----:B------:R-:W-:Y:S02]  /*3b20*/  LEA R34, P0, R32, UR4, 0x1 ;  /* 0x0000000420227c11 */ /* 0x000fe4000f8008ff */
[----:B------:R-:W-:Y:S02]  /*3b30*/  ISETP.GE.AND P5, PT, R216, R111, PT ;  /* 0x0000006fd800720c */ /* 0x000fe40003fa6270 */
[----:B------:R-:W-:Y:S02]  /*3b40*/  LEA.HI.X R35, R32, UR5, R35, 0x1, P0 ;  /* 0x0000000520237c11 */ /* 0x000fe400080f0c23 */
[----:B------:R-:W-:-:S04]  /*3b50*/  LEA R32, P0, R33, UR6, 0x1 ;  /* 0x0000000621207c11 */ /* 0x000fc8000f8008ff */
[----:B------:R-:W-:Y:S02]  /*3b60*/  LEA.HI.X R33, R33, UR7, R36, 0x1, P0 ;  /* 0x0000000721217c11 */ /* 0x000fe400080f0c24 */
[-C--:B------:R-:W-:Y:S02]  /*3b70*/  ISETP.GE.AND P0, PT, R221, R111.reuse, PT ;  /* 0x0000006fdd00720c */ /* 0x080fe40003f06270 */
[----:B------:R-:W-:Y:S02]  /*3b80*/  CS2R R56, SRZ ;  /* 0x0000000000387805 */ /* 0x000fe4000001ff00 */
[----:B------:R-:W-:Y:S01]  /*3b90*/  CS2R R58, SRZ ;  /* 0x00000000003a7805 */ /* 0x000fe2000001ff00 */
        /* <DEDUP_REMOVED lines=8> */
[----:B------:R-:W-:-:S02]  /*3c20*/  CS2R R54, SRZ ;  /* 0x0000000000367805 */ /* 0x000fc4000001ff00 */
[----:B------:R-:W-:Y:S01]  /*3c30*/  CS2R R50, SRZ ;  /* 0x0000000000327805 */ /* 0x000fe2000001ff00 */
[----:B------:R0:W5:Y:S04]  /*3c40*/  @!P5 LDG.E.64 R52, desc[UR8][R34.64+0x80] ;  /* 0x000080082234d981 */ /* 0x000168000c1e1b00 */
[----:B------:R0:W5:Y:S04]  /*3c50*/  @!P5 LDG.E.64 R54, desc[UR8][R32.64+0x80] ;  /* 0x000080082036d981 */ /* 0x000168000c1e1b00 */
[----:B------:R0:W5:Y:S04]  /*3c60*/  @!P0 LDG.E.64 R48, desc[UR8][R34.64+0xc0] ;  /* 0x0000c00822308981 */ /* 0x000168000c1e1b00 */
[----:B------:R0:W5:Y:S02]  /*3c70*/  @!P0 LDG.E.64 R50, desc[UR8][R32.64+0xc0] ;  /* 0x0000c00820328981 */ /* 0x000164000c1e1b00 */
.L_x_2666:
[----:B------:R-:W-:Y:S05]  /*3c80*/  BSYNC B1 ;  /* 0x0000000000017941 */ /* 0x000fea0003800000 */
.L_x_2665:
[----:B0----5:R-:W-:Y:S01]  /*3c90*/  MOV R33, R52 ;  /* 0x0000003400217202 */ /* 0x021fe20000000f00 */
[----:B------:R-:W-:Y:S01]  /*3ca0*/  IMAD.MOV.U32 R32, RZ, RZ, R53 ;  /* 0x000000ffff207224 */ /* 0x000fe200078e0035 */
[----:B------:R-:W-:Y:S01]  /*3cb0*/  BSSY B1, `(.L_x_2667) ;  /* 0x0000043000017945 */ /* 0x000fe20003800000 */
[----:B------:R-:W-:Y:S01]  /*3cc0*/  VIADD R36, R225, 0x40 ;  /* 0x00000040e1247836 */ /* 0x000fe20000000000 */
[----:B------:R-:W-:Y:S01]  /*3cd0*/  PRMT R137, R137, 0x5410, R33 ;  /* 0x0000541089897816 */ /* 0x000fe20000000021 */
[----:B------:R-:W-:Y:S01]  /*3ce0*/  IMAD.MOV.U32 R33, RZ, RZ, R60 ;  /* 0x000000ffff217224 */ /* 0x000fe200078e003c */
        /* <DEDUP_REMOVED lines=26> */
[----:B------:R-:W-:-:S02]  /*3e90*/  PRMT R135, R35, 0x5410, R34 ;  /* 0x0000541023877816 */ /* 0x000fc40000000022 */
[----:B------:R-:W-:Y:S02]  /*3ea0*/  CS2R R34, SRZ ;  /* 0x0000000000227805 */ /* 0x000fe4000001ff00 */
        /* <DEDUP_REMOVED lines=35> */
.L_x_2668:
[----:B------:R-:W-:Y:S05]  /*40e0*/  BSYNC B1 ;  /* 0x0000000000017941 */ /* 0x000fea0003800000 */
.L_x_2667:
        /* <DEDUP_REMOVED lines=15> */
[----:B------:R-:W-:Y:S02]  /*41e0*/  IMAD.MOV.U32 R12, RZ, RZ, R34 ;  /* 0x000000ffff0c7224 */ /* 0x000fe400078e0022 */
        /* <DEDUP_REMOVED lines=14> */
[----:B------:R-:W-:Y:S06]  /*42d0*/  @!P0 BRA `(.L_x_2669) ;  /* 0x0000000000048947 */ /* 0x000fec0003800000 */
[----:B------:R-:W-:Y:S01]  /*42e0*/  BPT.TRAP 0x1 ;  /* 0x000000040000795c */ /* 0x000fe20000300000 */
.L_x_2669:
[----:B------:R-:W-:Y:S01]  /*42f0*/  IMAD R88, R213, 0x8, R23 ;  /* 0x00000008d5587824 */ /* 0x000fe200078e0217 */
[----:B------:R-:W-:Y:S01]  /*4300*/  SHF.L.U32 R89, R227, 0x1f, RZ ;  /* 0x0000001fe3597819 */ /* 0x000fe200000006ff */
[----:B------:R-:W-:Y:S03]  /*4310*/  BSSY B1, `(.L_x_2670) ;  /* 0x0000003000017945 */ /* 0x000fe60003800000 */
[----:B------:R-:W0:Y:S02]  /*4320*/  SYNCS.PHASECHK.TRANS64.TRYWAIT P6, [R88+URZ+0x38890], R89 ;  /* 0x03889059580075a7 */ /* 0x000e2400080c017f */
[----:B0-----:R-:W-:Y:S05]  /*4330*/  @!P6 BRA `(.L_x_2671) ;  /* 0x000002e00014e947 */ /* 0x001fea0003800000 */
.L_x_3062:
[----:B------:R-:W-:Y:S05]  /*4340*/  BSYNC B1 ;  /* 0x0000000000017941 */ /* 0x000fea0003800000 */
.L_x_2670:
[----:B------:R-:W-:-:S03]  /*4350*/  UMOV UR4, 0xffffffff ;  /* 0xffffffff00047882 */ /* 0x000fc60000000000 */
[----:B------:R-:W-:Y:S05]  /*4360*/  BRA.DIV UR4, `(.L_x_2672) ;  /* 0x000002e2041c7947 */ /* 0x000fea000b800000 */
[----:B------:R1:W2:Y:S04]  /*4370*/  SHFL.IDX PT, R80, R118, RZ, 0x181f ;  /* 0x00181fff76507589 */ /* 0x0002a800000e0000 */
[----:B------:R1:W3:Y:S02]  /*4380*/  SHFL.IDX PT, R11, R119, RZ, 0x181f ;  /* 0x00181fff770b7589 */ /* 0x0002e400000e0000 */
.L_x_3066:
        /* <DEDUP_REMOVED lines=51> */
.L_x_2678:
[----:B------:R-:W-:Y:S05]  /*46c0*/  BSYNC B3 ;  /* 0x0000000000037941 */ /* 0x000fea0003800000 */
.L_x_2677:
[----:B---3--:R-:W-:Y:S01]  /*46d0*/  LEA R76, P3, R16, R11, 0x1 ;  /* 0x0000000b104c7211 */ /* 0x008fe200078608ff */
[----:B------:R-:W-:-:S03]  /*46e0*/  ULDC.64 UR4, c[0x0][0x208] ;  /* 0x0000820000047ab9 */ /* 0x000fc60000000a00 */
[----:B--2---:R-:W-:-:S05]  /*46f0*/  LEA.HI.X R77, R16, R80, R17, 0x1, P3 ;  /* 0x00000050104d7211 */ /* 0x004fca00018f0c11 */
[----:B0-----:R4:W-:Y:S04]  /*4700*/  ST.E.128 desc[UR4][R76.64], R12 ;  /* 0x0000000c4c007985 */ /* 0x0019e8000c101d04 */
.L_x_2676:
[----:B------:R-:W-:Y:S05]  /*4710*/  BSYNC B2 ;  /* 0x0000000000027941 */ /* 0x000fea0003800000 */
.L_x_2675:
        /* <DEDUP_REMOVED lines=48> */
.L_x_2682:
[----:B------:R-:W-:Y:S05]  /*4a20*/  BSYNC B3 ;  /* 0x0000000000037941 */ /* 0x000fea0003800000 */
.L_x_2681:
[----:B---3--:R-:W-:Y:S01]  /*4a30*/  LEA R72, P3, R212, R11, 0x1 ;  /* 0x0000000bd4487211 */ /* 0x008fe200078608ff */
[----:B------:R-:W-:-:S03]  /*4a40*/  ULDC.64 UR4, c[0x0][0x208] ;  /* 0x0000820000047ab9 */ /* 0x000fc60000000a00 */
[----:B--2---:R-:W-:-:S05]  /*4a50*/  LEA.HI.X R73, R212, R80, R215, 0x1, P3 ;  /* 0x00000050d4497211 */ /* 0x004fca00018f0cd7 */
[----:B0-----:R0:W-:Y:S04]  /*4a60*/  ST.E.128 desc[UR4][R72.64], R12 ;  /* 0x0000000c48007985 */ /* 0x0011e8000c101d04 */
.L_x_2680:
[----:B------:R-:W-:Y:S05]  /*4a70*/  BSYNC B2 ;  /* 0x0000000000027941 */ /* 0x000fea0003800000 */
.L_x_2679:
        /* <DEDUP_REMOVED lines=50> */
.L_x_2686:
[----:B------:R-:W-:Y:S05]  /*4da0*/  BSYNC B3 ;  /* 0x0000000000037941 */ /* 0x000fea0003800000 */
.L_x_2685:
[----:B---3--:R-:W-:Y:S01]  /*4db0*/  LEA R68, P3, R19, R11, 0x1 ;  /* 0x0000000b13447211 */ /* 0x008fe200078608ff */
[----:B------:R-:W-:-:S03]  /*4dc0*/  ULDC.64 UR4, c[0x0][0x208] ;  /* 0x0000820000047ab9 */ /* 0x000fc60000000a00 */
[----:B--2---:R-:W-:-:S05]  /*4dd0*/  LEA.HI.X R69, R19, R80, R219, 0x1, P3 ;  /* 0x0000005013457211 */ /* 0x004fca00018f0cdb */
[----:B----4-:R0:W-:Y:S04]  /*4de0*/  ST.E.128 desc[UR4][R68.64], R12 ;  /* 0x0000000c44007985 */ /* 0x0101e8000c101d04 */
.L_x_2684:
[----:B------:R-:W-:Y:S05]  /*4df0*/  BSYNC B2 ;  /* 0x0000000000027941 */ /* 0x000fea0003800000 */
.L_x_2683:
        /* <DEDUP_REMOVED lines=18> */
[----:B------:R-:W-:Y:S01]  /*4f20*/  FFMA.FTZ R65, R69, R68, -R65 ;  /* 0x0000004445417223 */ /* 0x000fe20000010841 */
[----:B------:R-:W-:Y:S01]  /*4f30*/  MOV R69, R12 ;  /* 0x0000000c00457202 */ /* 0x000fe20000000f00 */
[----:B------:R-:W-:Y:S01]  /*4f40*/  FFMA.FTZ R13, R67, R68, R13 ;  /* 0x00000044430d7223 */ /* 0x000fe2000001000d */
[----:B------:R-:W-:Y:S02]  /*4f50*/  IMAD.MOV.U32 R67, RZ, RZ, R15 ;  /* 0x000000ffff437224 */ /* 0x000fe400078e000f */
        /* <DEDUP_REMOVED lines=27> */
.L_x_2688:
[----:B------:R-:W-:Y:S05]  /*5110*/  BSYNC B2 ;  /* 0x0000000000027941 */ /* 0x000fea0003800000 */
.L_x_2687:
[----:B---3--:R-:W-:Y:S01]  /*5120*/  LEA R64, P3, R22, R11, 0x1 ;  /* 0x0000000b16407211 */ /* 0x008fe200078608ff */
[----:B------:R-:W-:-:S03]  /*5130*/  ULDC.64 UR4, c[0x0][0x208] ;  /* 0x0000820000047ab9 */ /* 0x000fc60000000a00 */
[----:B--2---:R-:W-:-:S05]  /*5140*/  LEA.HI.X R65, R22, R80, R218, 0x1, P3 ;  /* 0x0000005016417211 */ /* 0x004fca00018f0cda */
[----:B----4-:R0:W-:Y:S04]  /*5150*/  ST.E.128 desc[UR4][R64.64], R12 ;  /* 0x0000000c40007985 */ /* 0x0101e8000c101d04 */
.L_x_2674:
[----:B------:R-:W-:Y:S05]  /*5160*/  BSYNC B1 ;  /* 0x0000000000017941 */ /* 0x000fea0003800000 */
.L_x_2673:
[----:B------:R-:W-:-:S03]  /*5170*/  UMOV UR4, 0xffffffff ;  /* 0xffffffff00047882 */ /* 0x000fc60000000000 */
[----:B------:R-:W-:Y:S05]  /*5180*/  BRA.DIV UR4, `(.L_x_2689) ;  /* 0x000002d204e07947 */ /* 0x000fea000b800000 */
[----:B0-----:R0:W0:Y:S04]  /*5190*/  SHFL.IDX PT, R64, R118, 0x1, 0x181f ;  /* 0x00381f0076407f89 */ /* 0x00102800000e0000 */
[----:B---3--:R3:W0:Y:S02]  /*51a0*/  SHFL.IDX PT, R11, R119, 0x1, 0x181f ;  /* 0x00381f00770b7f89 */ /* 0x00862400000e0000 */
.L_x_3070:
        /* <DEDUP_REMOVED lines=40> */
[----:B------:R-:W-:-:S03]  /*5430*/  IMAD.MOV.U32 R13, RZ, RZ, R60 ;  /* 0x000000ffff0d7224 */ /* 0x000fc600078e003c */
        /* <DEDUP_REMOVED lines=12> */
.L_x_2695:
[----:B------:R-:W-:Y:S05]  /*5500*/  BSYNC B3 ;  /* 0x0000000000037941 */ /* 0x000fea0003800000 */
.L_x_2694:
[----:B0-----:R-:W-:Y:S01]  /*5510*/  LEA R60, P3, R16, R11, 0x1 ;  /* 0x0000000b103c7211 */ /* 0x001fe200078608ff */
[----:B------:R-:W-:-:S03]  /*5520*/  ULDC.64 UR4, c[0x0][0x208] ;  /* 0x0000820000047ab9 */ /* 0x000fc60000000a00 */
[----:B------:R-:W-:-:S05]  /*5530*/  LEA.HI.X R61, R16, R64, R17, 0x1, P3 ;  /* 0x00000040103d7211 */ /* 0x000fca00018f0c11 */
[----:B------:R0:W-:Y:S04]  /*5540*/  ST.E.128 desc[UR4][R60.64], R12 ;  /* 0x0000000c3c007985 */ /* 0x0001e8000c101d04 */
.L_x_2693:
[----:B------:R-:W-:Y:S05]  /*5550*/  BSYNC B2 ;  /* 0x0000000000027941 */ /* 0x000fea0003800000 */
.L_x_2692:
[----:B------:R-:W-:Y:S01]  /*5560*/  ISETP.NE.AND P3, PT, R25, RZ, PT ;  /* 0x000000ff1900720c */ /* 0x000fe20003f65270 */
[----:B------:R-:W-:-:S12]  /*5570*/  BSSY B2, `(.L_x_2696) ;  /* 0x0000037000027945 */ /* 0x000fd80003800000 */
[----:B------:R-:W-:Y:S05]  /*5580*/  @!P3 BRA `(.L_x_2697) ;  /* 0x0000000000d4b947 */ /* 0x000fea0003800000 */
[----:B0---4-:R0:W4:Y:S01]  /*5590*/  LDS.128 R12, [R84+0x27c00] ;  /* 0x027c0000540c7984 */ /* 0x0111220000000c00 */
[----:B------:R-:W-:Y:S01]  /*55a0*/  ISETP.GE.AND P3, PT, R221, R111, PT ;  /* 0x0000006fdd00720c */ /* 0x000fe20003f66270 */
[----:B------:R-:W-:-:S12]  /*55b0*/  BSSY B3, `(.L_x_2698) ;  /* 0x000002e000037945 */ /* 0x000fd80003800000 */
[----:B0-----:R-:W-:Y:S05]  /*55c0*/  @P3 BRA `(.L_x_2699) ;  /* 0x0000000000b03947 */ /* 0x001fea0003800000 */
[----:B------:R-:W-:Y:S02]  /*55d0*/  SHF.R.U64 R61, R58, 0x10, R59 ;  /* 0x000000103a3d7819 */ /* 0x000fe4000000123b */
[----:B----4-:R-:W-:Y:S02]  /*55e0*/  MOV R60, R13 ;  /* 0x0000000d003c7202 */ /* 0x010fe40000000f00 */
[----:B------:R-:W-:Y:S01]  /*55f0*/  SHF.R.U64 R56, R56, 0x10, R57 ;  /* 0x0000001038387819 */ /* 0x000fe20000001239 */
[----:B------:R-:W-:Y:S01]  /*5600*/  HADD2.F32 R13, -RZ, R61.H0_H0 ;  /* 0x2000003dff0d7230 */ /* 0x000fe20000004100 */
[----:B------:R-:W-:Y:S01]  /*5610*/  SHF.R.U32.HI R58, RZ, 0x10, R59 ;  /* 0x00000010ff3a7819 */ /* 0x000fe2000001163b */
[--C-:B------:R-:W-:Y:S01]  /*5620*/  HADD2.F32 R59, -RZ, R60.reuse.H1_H1 ;  /* 0x3000003cff3b7230 */ /* 0x100fe20000004100 */
[----:B------:R-:W-:Y:S01]  /*5630*/  SHF.R.U32.HI R57, RZ, 0x10, R57 ;  /* 0x00000010ff397819 */ /* 0x000fe20000011639 */
        /* <DEDUP_REMOVED lines=37> */
.L_x_2699:
[----:B------:R-:W-:Y:S05]  /*5890*/  BSYNC B3 ;  /* 0x0000000000037941 */ /* 0x000fea0003800000 */
.L_x_2698:
[----:B------:R-:W-:Y:S01]  /*58a0*/  LEA R56, P3, R212, R11, 0x1 ;  /* 0x0000000bd4387211 */ /* 0x000fe200078608ff */
[----:B------:R-:W-:-:S03]  /*58b0*/  ULDC.64 UR4, c[0x0][0x208] ;  /* 0x0000820000047ab9 */ /* 0x000fc60000000a00 */
[----:B------:R-:W-:-:S05]  /*58c0*/  LEA.HI.X R57, R212, R64, R215, 0x1, P3 ;  /* 0x00000040d4397211 */ /* 0x000fca00018f0cd7 */
[----:B----4-:R0:W-:Y:S04]  /*58d0*/  ST.E.128 desc[UR4][R56.64], R12 ;  /* 0x0000000c38007985 */ /* 0x0101e8000c101d04 */
.L_x_2697:
[----:B------:R-:W-:Y:S05]  /*58e0*/  BSYNC B2 ;  /* 0x0000000000027941 */ /* 0x000fea0003800000 */
.L_x_2696:
        /* <DEDUP_REMOVED lines=22> */
[----:B------:R-:W-:-:S04]  /*5a50*/  MOV R13, R15 ;  /* 0x0000000f000d7202 */ /* 0x000fc80000000f00 */
        /* <DEDUP_REMOVED lines=14> */
[----:B------:R-:W-:-:S03]  /*5b40*/  IMAD.MOV.U32 R13, RZ, RZ, R52 ;  /* 0x000000ffff0d7224 */ /* 0x000fc600078e0034 */
        /* <DEDUP_REMOVED lines=13> */
.L_x_2703:
[----:B------:R-:W-:Y:S05]  /*5c20*/  BSYNC B3 ;  /* 0x0000000000037941 */ /* 0x000fea0003800000 */
.L_x_2702:
[----:B------:R-:W-:Y:S01]  /*5c30*/  LEA R52, P3, R19, R11, 0x1 ;  /* 0x0000000b13347211 */ /* 0x000fe200078608ff */
[----:B------:R-:W-:-:S03]  /*5c40*/  ULDC.64 UR4, c[0x0][0x208] ;  /* 0x0000820000047ab9 */ /* 0x000fc60000000a00 */
[----:B------:R-:W-:-:S05]  /*5c50*/  LEA.HI.X R53, R19, R64, R219, 0x1, P3 ;  /* 0x0000004013357211 */ /* 0x000fca00018f0cdb */
[----:B----4-:R0:W-:Y:S04]  /*5c60*/  ST.E.128 desc[UR4][R52.64], R12 ;  /* 0x0000000c34007985 */ /* 0x0101e8000c101d04 */
.L_x_2701:
[----:B------:R-:W-:Y:S05]  /*5c70*/  BSYNC B2 ;  /* 0x0000000000027941 */ /* 0x000fea0003800000 */
.L_x_2700:
        /* <DEDUP_REMOVED lines=51> */
.L_x_2705:
[----:B------:R-:W-:Y:S05]  /*5fb0*/  BSYNC B2 ;  /* 0x0000000000027941 */ /* 0x000fea0003800000 */
.L_x_2704:
[----:B------:R-:W-:Y:S01]  /*5fc0*/  LEA R48, P3, R22, R11, 0x1 ;  /* 0x0000000b16307211 */ /* 0x000fe200078608ff */
[----:B------:R-:W-:-:S03]  /*5fd0*/  ULDC.64 UR4, c[0x0][0x208] ;  /* 0x0000820000047ab9 */ /* 0x000fc60000000a00 */
[----:B------:R-:W-:-:S05]  /*5fe0*/  LEA.HI.X R49, R22, R64, R218, 0x1, P3 ;  /* 0x0000004016317211 */ /* 0x000fca00018f0cda */
[----:B----4-:R0:W-:Y:S04]  /*5ff0*/  ST.E.128 desc[UR4][R48.64], R12 ;  /* 0x0000000c30007985 */ /* 0x0101e8000c101d04 */
.L_x_2691:
[----:B------:R-:W-:Y:S05]  /*6000*/  BSYNC B1 ;  /* 0x0000000000017941 */ /* 0x000fea0003800000 */
.L_x_2690:
[----:B------:R-:W-:-:S03]  /*6010*/  UMOV UR4, 0xffffffff ;  /* 0xffffffff00047882 */ /* 0x000fc60000000000 */
[----:B------:R-:W-:Y:S05]  /*6020*/  BRA.DIV UR4, `(.L_x_2706) ;  /* 0x000002c604847947 */ /* 0x000fea000b800000 */
[----:B01----:R-:W0:Y:S04]  /*6030*/  SHFL.IDX PT, R118, R118, 0x2, 0x181f ;  /* 0x00581f0076767f89 */ /* 0x003e2800000e0000 */
[----:B---3--:R-:W1:Y:S02]  /*6040*/  SHFL.IDX PT, R119, R119, 0x2, 0x181f ;  /* 0x00581f0077777f89 */ /* 0x008e6400000e0000 */
.L_x_3074:
        /* <DEDUP_REMOVED lines=23> */
[----:B------:R-:W-:Y:S02]  /*61c0*/  IMAD.MOV.U32 R13, RZ, RZ, R15 ;  /* 0x000000ffff0d7224 */ /* 0x000fe400078e000f */
[----:B------:R-:W-:-:S02]  /*61d0*/  HADD2.F32 R15, -RZ, R47.H0_H0 ;  /* 0x2000002fff0f7230 */ /* 0x000fc40000004100 */
[----:B------:R-:W-:Y:S01]  /*61e0*/  HADD2.F32 R44, -RZ, R44.H0_H0 ;  /* 0x2000002cff2c7230 */ /* 0x000fe20000004100 */
[----:B------:R-:W-:Y:S01]  /*61f0*/  F2FP.F16.F32.PACK_AB R46, R48, R46 ;  /* 0x0000002e302e723e */ /* 0x000fe200000000ff */
[--C-:B------:R-:W-:Y:S02]  /*6200*/  HADD2.F32 R11, -RZ, R13.reuse.H1_H1 ;  /* 0x3000000dff0b7230 */ /* 0x100fe40000004100 */
        /* <DEDUP_REMOVED lines=22> */
[----:B------:R-:W-:Y:S02]  /*6370*/  F2FP.F16.F32.PACK_AB R139, R139, R12 ;  /* 0x0000000c8b8b723e */ /* 0x000fe400000000ff */
[----:B------:R-:W-:-:S03]  /*6380*/  MOV R12, R44 ;  /* 0x0000002c000c7202 */ /* 0x000fc60000000f00 */
[----:B------:R-:W-:-:S07]  /*6390*/  IMAD.MOV.U32 R14, RZ, RZ, R139 ;  /* 0x000000ffff0e7224 */ /* 0x000fce00078e008b */
.L_x_2711:
[----:B------:R-:W-:Y:S05]  /*63a0*/  BSYNC B2 ;  /* 0x0000000000027941 */ /* 0x000fea0003800000 */
.L_x_2710:
[----:B-1----:R-:W-:Y:S01]  /*63b0*/  LEA R44, P3, R16, R119, 0x1 ;  /* 0x00000077102c7211 */ /* 0x002fe200078608ff */
[----:B------:R-:W-:-:S03]  /*63c0*/  ULDC.64 UR4, c[0x0][0x208] ;  /* 0x0000820000047ab9 */ /* 0x000fc60000000a00 */
[----:B0-----:R-:W-:-:S05]  /*63d0*/  LEA.HI.X R45, R16, R118, R17, 0x1, P3 ;  /* 0x00000076102d7211 */ /* 0x001fca00018f0c11 */
[----:B----4-:R3:W-:Y:S04]  /*63e0*/  ST.E.128 desc[UR4][R44.64], R12 ;  /* 0x0000000c2c007985 */ /* 0x0107e8000c101d04 */
.L_x_2709:
[----:B------:R-:W-:Y:S05]  /*63f0*/  BSYNC B1 ;  /* 0x0000000000017941 */ /* 0x000fea0003800000 */
.L_x_2708:
        /* <DEDUP_REMOVED lines=9> */
[----:B------:R-:W-:Y:S01]  /*6490*/  SHF.R.U64 R46, R42, 0x10, R43 ;  /* 0x000000102a2e7819 */ /* 0x000fe2000000122b */
[----:B----4-:R-:W-:Y:S01]  /*64a0*/  IMAD.MOV.U32 R42, RZ, RZ, R13 ;  /* 0x000000ffff2a7224 */ /* 0x010fe200078e000d */
[----:B------:R-:W-:Y:S02]  /*64b0*/  SHF.R.U64 R13, R40, 0x10, R41 ;  /* 0x00000010280d7819 */ /* 0x000fe40000001229 */
        /* <DEDUP_REMOVED lines=10> */
[----:B------:R-:W-:Y:S01]  /*6560*/  IMAD.MOV.U32 R11, RZ, RZ, R15 ;  /* 0x000000ffff0b7224 */ /* 0x000fe200078e000f */
[----:B------:R-:W-:Y:S01]  /*6570*/  MOV R13, R12 ;  /* 0x0000000c000d7202 */ /* 0x000fe20000000f00 */
[----:B------:R-:W-:Y:S02]  /*6580*/  HADD2.F32 R12, -RZ, R43.H0_H0 ;  /* 0x2000002bff0c7230 */ /* 0x000fe40000004100 */
        /* <DEDUP_REMOVED lines=9> */
[--C-:B------:R-:W-:Y:S02]  /*6620*/  HADD2.F32 R15, -RZ, R13.reuse.H1_H1 ;  /* 0x3000000dff0f7230 */ /* 0x100fe40000004100 */
[----:B------:R-:W-:-:S02]  /*6630*/  HADD2.F32 R13, -RZ, R13.H0_H0 ;  /* 0x2000000dff0d7230 */ /* 0x000fc40000004100 */
[--C-:B------:R-:W-:Y:S02]  /*6640*/  HADD2.F32 R40, -RZ, R132.reuse.H0_H0 ;  /* 0x20000084ff287230 */ /* 0x100fe40000004100 */
[-C--:B------:R-:W-:Y:S01]  /*6650*/  FMUL.FTZ R43, R15, R11.reuse ;  /* 0x0000000b0f2b7220 */ /* 0x080fe20000410000 */
[----:B------:R-:W-:Y:S02]  /*6660*/  HADD2.F32 R133, -RZ, R133.H1_H1 ;  /* 0x30000085ff857230 */ /* 0x000fe40000004100 */
[C---:B------:R-:W-:Y:S01]  /*6670*/  FMUL.FTZ R11, R13.reuse, R11 ;  /* 0x0000000b0d0b7220 */ /* 0x040fe20000410000 */
[----:B------:R-:W-:Y:S02]  /*6680*/  HADD2.F32 R132, -RZ, R132.H1_H1 ;  /* 0x30000084ff847230 */ /* 0x000fe40000004100 */
[-C--:B------:R-:W-:Y:S01]  /*6690*/  FFMA.FTZ R43, R13, R40.reuse, -R43 ;  /* 0x000000280d2b7223 */ /* 0x080fe2000001082b */
[--C-:B------:R-:W-:Y:S02]  /*66a0*/  HADD2.F32 R13, -RZ, R14.reuse.H1_H1 ;  /* 0x3000000eff0d7230 */ /* 0x100fe40000004100 */
[----:B------:R-:W-:Y:S01]  /*66b0*/  FFMA.FTZ R11, R15, R40, R11 ;  /* 0x000000280f0b7223 */ /* 0x000fe2000001000b */
[----:B------:R-:W-:Y:S01]  /*66c0*/  HADD2.F32 R14, -RZ, R14.H0_H0 ;  /* 0x2000000eff0e7230 */ /* 0x000fe20000004100 */
[----:B------:R-:W-:Y:S01]  /*66d0*/  F2FP.F16.F32.PACK_AB R41, R12, R41 ;  /* 0x000000290c29723e */ /* 0x000fe200000000ff */
[----:B------:R-:W-:-:S02]  /*66e0*/  FMUL.FTZ R15, R13, R133 ;  /* 0x000000850d0f7220 */ /* 0x000fc40000410000 */
[----:B------:R-:W-:Y:S01]  /*66f0*/  F2FP.F16.F32.PACK_AB R11, R11, R43 ;  /* 0x0000002b0b0b723e */ /* 0x000fe200000000ff */
[C---:B------:R-:W-:Y:S01]  /*6700*/  FMUL.FTZ R133, R14.reuse, R133 ;  /* 0x000000850e857220 */ /* 0x040fe20000410000 */
[----:B------:R-:W-:-:S03]  /*6710*/  FFMA.FTZ R15, R14, R132, -R15 ;  /* 0x000000840e0f7223 */ /* 0x000fc6000001080f */
[----:B------:R-:W-:Y:S01]  /*6720*/  FFMA.FTZ R133, R13, R132, R133 ;  /* 0x000000840d857223 */ /* 0x000fe20000010085 */
[----:B------:R-:W-:Y:S02]  /*6730*/  IMAD.MOV.U32 R12, RZ, RZ, R11 ;  /* 0x000000ffff0c7224 */ /* 0x000fe400078e000b */
[----:B------:R-:W-:Y:S02]  /*6740*/  IMAD.MOV.U32 R13, RZ, RZ, R42 ;  /* 0x000000ffff0d7224 */ /* 0x000fe400078e002a */
[----:B------:R-:W-:-:S05]  /*6750*/  F2FP.F16.F32.PACK_AB R15, R133, R15 ;  /* 0x0000000f850f723e */ /* 0x000fca00000000ff */
[----:B------:R-:W-:Y:S02]  /*6760*/  IMAD.MOV.U32 R14, RZ, RZ, R15 ;  /* 0x000000ffff0e7224 */ /* 0x000fe400078e000f */
[----:B------:R-:W-:-:S07]  /*6770*/  IMAD.MOV.U32 R15, RZ, RZ, R41 ;  /* 0x000000ffff0f7224 */ /* 0x000fce00078e0029 */
.L_x_2715:
[----:B------:R-:W-:Y:S05]  /*6780*/  BSYNC B2 ;  /* 0x0000000000027941 */ /* 0x000fea0003800000 */
.L_x_2714:
[----:B------:R-:W-:Y:S02]  /*6790*/  ULDC.64 UR4, c[0x0][0x208] ;  /* 0x0000820000047ab9 */ /* 0x000fe40000000a00 */
[----:B----4-:R0:W-:Y:S03]  /*67a0*/  ST.E.128 desc[UR4][R44.64], R12 ;  /* 0x0000000c2c007985 */ /* 0x0101e6000c101d04 */
.L_x_2713:
[----:B------:R-:W-:Y:S05]  /*67b0*/  BSYNC B1 ;  /* 0x0000000000017941 */ /* 0x000fea0003800000 */
.L_x_2712:
        /* <DEDUP_REMOVED lines=49> */
[----:B------:R-:W-:-:S07]  /*6ad0*/  MOV R13, R36 ;  /* 0x00000024000d7202 */ /* 0x000fce0000000f00 */
.L_x_2719:
[----:B------:R-:W-:Y:S05]  /*6ae0*/  BSYNC B2 ;  /* 0x0000000000027941 */ /* 0x000fea0003800000 */
.L_x_2718:
[----:B------:R-:W-:Y:S02]  /*6af0*/  ULDC.64 UR4, c[0x0][0x208] ;  /* 0x0000820000047ab9 */ /* 0x000fe40000000a00 */
[----:B---3--:R0:W-:Y:S03]  /*6b00*/  ST.E.128 desc[UR4][R40.64], R12 ;  /* 0x0000000c28007985 */ /* 0x0081e6000c101d04 */
.L_x_2717:
[----:B------:R-:W-:Y:S05]  /*6b10*/  BSYNC B1 ;  /* 0x0000000000017941 */ /* 0x000fea0003800000 */
.L_x_2716:
        /* <DEDUP_REMOVED lines=10> */
[----:B------:R-:W-:Y:S01]  /*6bc0*/  SHF.R.U32.HI R32, RZ, 0x10, R33 ;  /* 0x00000010ff207819 */ /* 0x000fe20000011621 */
[----:B------:R-:W-:Y:S01]  /*6bd0*/  IMAD.MOV.U32 R33, RZ, RZ, R13 ;  /* 0x000000ffff217224 */ /* 0x000fe200078e000d */
[--C-:B------:R-:W-:Y:S01]  /*6be0*/  SHF.R.U64 R42, R34, 0x10, R35.reuse ;  /* 0x00000010222a7819 */ /* 0x100fe20000001223 */
[----:B------:R-:W-:Y:S01]  /*6bf0*/  HADD2.F32 R34, -RZ, R15.H1_H1 ;  /* 0x3000000fff227230 */ /* 0x000fe20000004100 */
[----:B------:R-:W-:Y:S01]  /*6c00*/  SHF.R.U32.HI R11, RZ, 0x10, R35 ;  /* 0x00000010ff0b7819 */ /* 0x000fe20000011623 */
[----:B------:R-:W-:Y:S02]  /*6c10*/  HADD2.F32 R38, -RZ, R38.H0_H0 ;  /* 0x20000026ff267230 */ /* 0x000fe40000004100 */
        /* <DEDUP_REMOVED lines=35> */
.L_x_2721:
[----:B------:R-:W-:Y:S05]  /*6e50*/  BSYNC B1 ;  /* 0x0000000000017941 */ /* 0x000fea0003800000 */
.L_x_2720:
[----:B------:R-:W-:Y:S02]  /*6e60*/  ULDC.64 UR4, c[0x0][0x208] ;  /* 0x0000820000047ab9 */ /* 0x000fe40000000a00 */
[----:B---3--:R0:W-:Y:S01]  /*6e70*/  ST.E.128 desc[UR4][R36.64], R12 ;  /* 0x0000000c24007985 */ /* 0x0081e2000c101d04 */
[----:B------:R-:W-:Y:S05]  /*6e80*/  BRA `(.L_x_2707) ;  /* 0x0000004400687947 */ /* 0x000fea0003800000 */
.L_x_2662:
        /* <DEDUP_REMOVED lines=14> */
[-C--:B------:R-:W-:Y:S02]  /*6f70*/  ISETP.GE.AND P4, PT, R16, R111.reuse, PT ;  /* 0x0000006f1000720c */ /* 0x080fe40003f86270 */
[----:B------:R-:W-:Y:S02]  /*6f80*/  CS2R R38, SRZ ;  /* 0x0000000000267805 */ /* 0x000fe4000001ff00 */
[----:B------:R-:W-:Y:S01]  /*6f90*/  LEA R40, P5, R32, UR4, 0x1 ;  /* 0x0000000420287c11 */ /* 0x000fe2000f8a08ff */
[----:B------:R-:W-:Y:S01]  /*6fa0*/  IMAD.X R33, R11, 0x1, R6, P0 ;  /* 0x000000010b217824 */ /* 0x000fe200000e0606 */
[----:B------:R-:W-:Y:S02]  /*6fb0*/  ISETP.GE.AND P0, PT, R214, R111, PT ;  /* 0x0000006fd600720c */ /* 0x000fe40003f06270 */
[----:B------:R-:W-:-:S02]  /*6fc0*/  CS2R R36, SRZ ;  /* 0x0000000000247805 */ /* 0x000fc4000001ff00 */
[----:B------:R-:W-:Y:S01]  /*6fd0*/  CS2R R34, SRZ ;  /* 0x0000000000227805 */ /* 0x000fe2000001ff00 */
[----:B------:R-:W-:Y:S01]  /*6fe0*/  ULDC.64 UR6, c[0x0][0x208] ;  /* 0x0000820000067ab9 */ /* 0x000fe20000000a00 */
[----:B------:R-:W-:Y:S01]  /*6ff0*/  LEA.HI.X R41, R32, UR5, R33, 0x1, P5 ;  /* 0x0000000520297c11 */ /* 0x000fe2000a8f0c21 */
[----:B------:R-:W-:Y:S01]  /*7000*/  ULDC.64 UR4, c[0x0][0x400] ;  /* 0x0001000000047ab9 */ /* 0x000fe20000000a00 */
[----:B------:R-:W-:Y:S02]  /*7010*/  IADD3 R42, P5, R92, R12, RZ ;  /* 0x0000000c5c2a7210 */ /* 0x000fe40007fbe0ff */
[----:B------:R-:W-:Y:S02]  /*7020*/  CS2R R32, SRZ ;  /* 0x0000000000207805 */ /* 0x000fe4000001ff00 */
[----:B------:R-:W-:Y:S01]  /*7030*/  CS2R R46, SRZ ;  /* 0x00000000002e7805 */ /* 0x000fe2000001ff00 */
[----:B------:R-:W5:Y:S01]  /*7040*/  @!P4 LDG.E.128 R36, desc[UR6][R40.64] ;  /* 0x000000062824c981 */ /* 0x000f62000c1e1d00 */
[----:B------:R-:W-:-:S02]  /*7050*/  IADD3.X R43, R80, R8, RZ, P5, !PT ;  /* 0x00000008502b7210 */ /* 0x000fc40002ffe4ff */
[C---:B------:R-:W-:Y:S01]  /*7060*/  LEA R48, P5, R42.reuse, UR4, 0x1 ;  /* 0x000000042a307c11 */ /* 0x040fe2000f8a08ff */
[----:B------:R0:W5:Y:S01]  /*7070*/  @!P0 LDG.E.128 R32, desc[UR6][R40.64+0x80] ;  /* 0x0000800628208981 */ /* 0x000162000c1e1d00 */
[----:B------:R-:W-:Y:S02]  /*7080*/  CS2R R44, SRZ ;  /* 0x00000000002c7805 */ /* 0x000fe4000001ff00 */
[----:B------:R-:W-:Y:S02]  /*7090*/  LEA.HI.X R49, R42, UR5, R43, 0x1, P5 ;  /* 0x000000052a317c11 */ /* 0x000fe4000a8f0c2b */
[----:B------:R-:W-:-:S03]  /*70a0*/  CS2R R42, SRZ ;  /* 0x00000000002a7805 */ /* 0x000fc6000001ff00 */
[----:B------:R1:W5:Y:S01]  /*70b0*/  @!P4 LDG.E.128 R44, desc[UR6][R48.64] ;  /* 0x00000006302cc981 */ /* 0x000362000c1e1d00 */
[----:B0-----:R-:W-:-:S06]  /*70c0*/  CS2R R40, SRZ ;  /* 0x0000000000287805 */ /* 0x001fcc000001ff00 */
[----:B------:R1:W5:Y:S02]  /*70d0*/  @!P0 LDG.E.128 R40, desc[UR6][R48.64+0x80] ;  /* 0x0000800630288981 */ /* 0x000364000c1e1d00 */
.L_x_2723:
[----:B------:R-:W-:Y:S05]  /*70e0*/  BSYNC B1 ;  /* 0x0000000000017941 */ /* 0x000fea0003800000 */
.L_x_2722:
[----:B-1---5:R-:W-:Y:S01]  /*70f0*/  IMAD.MOV.U32 R48, RZ, RZ, R34 ;  /* 0x000000ffff307224 */ /* 0x022fe200078e0022 */
        /* <DEDUP_REMOVED lines=50> */
[----:B------:R-:W-:Y:S02]  /*7420*/  LEA R64, P5, R50, UR6, 0x1 ;  /* 0x0000000632407c11 */ /* 0x000fe4000f8a08ff */
[----:B------:R-:W-:Y:S02]  /*7430*/  LEA.HI.X R57, R48, UR5, R49, 0x1, P0 ;  /* 0x0000000530397c11 */ /* 0x000fe400080f0c31 */
[----:B------:R-:W-:Y:S02]  /*7440*/  CS2R R48, SRZ ;  /* 0x0000000000307805 */ /* 0x000fe4000001ff00 */
[----:B------:R-:W-:-:S02]  /*7450*/  LEA.HI.X R65, R50, UR7, R51, 0x1, P5 ;  /* 0x0000000732417c11 */ /* 0x000fc4000a8f0c33 */
[----:B------:R-:W-:Y:S02]  /*7460*/  CS2R R50, SRZ ;  /* 0x0000000000327805 */ /* 0x000fe4000001ff00 */
[-C--:B------:R-:W-:Y:S02]  /*7470*/  ISETP.GE.AND P0, PT, R16, R111.reuse, PT ;  /* 0x0000006f1000720c */ /* 0x080fe40003f06270 */
[----:B------:R-:W-:Y:S02]  /*7480*/  ISETP.GE.AND P5, PT, R214, R111, PT ;  /* 0x0000006fd600720c */ /* 0x000fe40003fa6270 */
[----:B------:R-:W-:Y:S02]  /*7490*/  CS2R R62, SRZ ;  /* 0x00000000003e7805 */ /* 0x000fe4000001ff00 */
[----:B------:R-:W-:Y:S02]  /*74a0*/  CS2R R60, SRZ ;  /* 0x00000000003c7805 */ /* 0x000fe4000001ff00 */
[----:B------:R-:W-:-:S05]  /*74b0*/  CS2R R58, SRZ ;  /* 0x00000000003a7805 */ /* 0x000fca000001ff00 */
[----:B------:R-:W5:Y:S04]  /*74c0*/  @!P0 LDG.E.128 R52, desc[UR8][R56.64] ;  /* 0x0000000838348981 */ /* 0x000f68000c1e1d00 */
[----:B------:R0:W5:Y:S04]  /*74d0*/  @!P5 LDG.E.128 R48, desc[UR8][R56.64+0x80] ;  /* 0x000080083830d981 */ /* 0x000168000c1e1d00 */
[----:B------:R1:W5:Y:S01]  /*74e0*/  @!P0 LDG.E.128 R60, desc[UR8][R64.64] ;  /* 0x00000008403c8981 */ /* 0x000362000c1e1d00 */
[----:B0-----:R-:W-:-:S06]  /*74f0*/  CS2R R56, SRZ ;  /* 0x0000000000387805 */ /* 0x001fcc000001ff00 */
[----:B------:R1:W5:Y:S02]  /*7500*/  @!P5 LDG.E.128 R56, desc[UR8][R64.64+0x80] ;  /* 0x000080084038d981 */ /* 0x000364000c1e1d00 */
.L_x_2725:
[----:B------:R-:W-:Y:S05]  /*7510*/  BSYNC B1 ;  /* 0x0000000000017941 */ /* 0x000fea0003800000 */
.L_x_2724:
[----:B-----5:R-:W-:Y:S01]  /*7520*/  IMAD.MOV.U32 R66, RZ, RZ, R51 ;  /* 0x000000ffff427224 */ /* 0x020fe200078e0033 */
[----:B-1----:R-:W-:Y:S01]  /*7530*/  MOV R65, R48 ;  /* 0x0000003000417202 */ /* 0x002fe20000000f00 */
        /* <DEDUP_REMOVED lines=17> */
[----:B------:R-:W-:Y:S02]  /*7650*/  CS2R R74, SRZ ;  /* 0x00000000004a7805 */ /* 0x000fe4000001ff00 */
        /* <DEDUP_REMOVED lines=39> */
.L_x_2727:
[----:B------:R-:W-:Y:S05]  /*78d0*/  BSYNC B1 ;  /* 0x0000000000017941 */ /* 0x000fea0003800000 */
.L_x_2726:
        /* <DEDUP_REMOVED lines=32> */
.L_x_2728:
[----:B------:R-:W-:Y:S01]  /*7ae0*/  IMAD R88, R213, 0x8, R23 ;  /* 0x00000008d5587824 */ /* 0x000fe200078e0217 */
[----:B------:R-:W-:Y:S01]  /*7af0*/  SHF.L.U32 R89, R227, 0x1f, RZ ;  /* 0x0000001fe3597819 */ /* 0x000fe200000006ff */
[----:B------:R-:W-:Y:S03]  /*7b00*/  BSSY B1, `(.L_x_2729) ;  /* 0x0000003000017945 */ /* 0x000fe60003800000 */
[----:B------:R-:W0:Y:S02]  /*7b10*/  SYNCS.PHASECHK.TRANS64.TRYWAIT P6, [R88+URZ+0x38890], R89 ;  /* 0x03889059580075a7 */ /* 0x000e2400080c017f */
[----:B0-----:R-:W-:Y:S05]  /*7b20*/  @!P6 BRA `(.L_x_2730) ;  /* 0x000002ac0010e947 */ /* 0x001fea0003800000 */
.L_x_3075:
[----:B------:R-:W-:Y:S05]  /*7b30*/  BSYNC B1 ;  /* 0x0000000000017941 */ /* 0x000fea0003800000 */
.L_x_2729:
[----:B------:R-:W1:Y:S01]  /*7b40*/  LDC R128, c[0x0][0x2f4] ;  /* 0x0000bd00ff807b82 */ /* 0x000e620000000800 */
[----:B------:R-:W-:Y:S01]  /*7b50*/  UMOV UR4, 0xffffffff ;  /* 0xffffffff00047882 */ /* 0x000fe20000000000 */
[----:B-1----:R-:W-:Y:S02]  /*7b60*/  IMAD.IADD R129, R128, 0x1, -R112 ;  /* 0x0000000180817824 */ /* 0x002fe400078e0a70 */
[----:B------:R-:W-:Y:S05]  /*7b70*/  BRA.DIV UR4, `(.L_x_2731) ;  /* 0x000002ae04107947 */ /* 0x000fea000b800000 */
[----:B------:R1:W2:Y:S04]  /*7b80*/  SHFL.IDX PT, R121, R118, RZ, 0x181f ;  /* 0x00181fff76797589 */ /* 0x0002a800000e0000 */
[----:B------:R1:W3:Y:S02]  /*7b90*/  SHFL.IDX PT, R11, R119, RZ, 0x181f ;  /* 0x00181fff770b7589 */ /* 0x0002e400000e0000 */
.L_x_3079:
        /* <DEDUP_REMOVED lines=35> */
[----:B------:R-:W-:Y:S01]  /*7dd0*/  SHF.R.U64 R36, R36, 0x10, R37 ;  /* 0x0000001024247819 */ /* 0x000fe20000001225 */
[----:B------:R-:W-:Y:S01]  /*7de0*/  HADD2.F32 R140, -RZ, R140.H0_H0 ;  /* 0x2000008cff8c7230 */ /* 0x000fe20000004100 */
[----:B------:R-:W-:Y:S01]  /*7df0*/  SHF.R.U64 R44, R44, 0x10, R45 ;  /* 0x000000102c2c7819 */ /* 0x000fe2000000122d */
[----:B------:R-:W-:Y:S01]  /*7e00*/  HADD2.F32 R81, -RZ, R134.H0_H0 ;  /* 0x20000086ff517230 */ /* 0x000fe20000004100 */
[----:B------:R-:W-:Y:S01]  /*7e10*/  SHF.R.U64 R38, R38, 0x10, R39 ;  /* 0x0000001026267819 */ /* 0x000fe20000001227 */
[----:B------:R-:W-:Y:S02]  /*7e20*/  HADD2.F32 R141, -RZ, R133.H0_H0 ;  /* 0x20000085ff8d7230 */ /* 0x000fe40000004100 */
[----:B------:R-:W-:Y:S02]  /*7e30*/  HADD2.F32 R139, -RZ, R139.H0_H0 ;  /* 0x2000008bff8b7230 */ /* 0x000fe40000004100 */
[----:B------:R-:W-:Y:S01]  /*7e40*/  FMUL.FTZ R13, R81, R140 ;  /* 0x0000008c510d7220 */ /* 0x000fe20000410000 */
[----:B------:R-:W-:-:S02]  /*7e50*/  HADD2.F32 R44, -RZ, R44.H0_H0 ;  /* 0x2000002cff2c7230 */ /* 0x000fc40000004100 */
[C---:B------:R-:W-:Y:S01]  /*7e60*/  FMUL.FTZ R140, R141.reuse, R140 ;  /* 0x0000008c8d8c7220 */ /* 0x040fe20000410000 */
[----:B------:R-:W-:Y:S02]  /*7e70*/  HADD2.F32 R38, -RZ, R38.H0_H0 ;  /* 0x20000026ff267230 */ /* 0x000fe40000004100 */
[-C--:B------:R-:W-:Y:S01]  /*7e80*/  FFMA.FTZ R13, R141, R139.reuse, -R13 ;  /* 0x0000008b8d0d7223 */ /* 0x080fe2000001080d */
[----:B------:R-:W-:Y:S01]  /*7e90*/  FFMA.FTZ R81, R81, R139, R140 ;  /* 0x0000008b51517223 */ /* 0x000fe2000001008c */
[----:B------:R-:W-:Y:S01]  /*7ea0*/  SHF.R.U32.HI R140, RZ, 0x10, R45 ;  /* 0x00000010ff8c7819 */ /* 0x000fe2000001162d */
[----:B------:R-:W-:Y:S01]  /*7eb0*/  HADD2.F32 R45, -RZ, R133.H1_H1 ;  /* 0x30000085ff2d7230 */ /* 0x000fe20000004100 */
[----:B------:R-:W-:Y:S01]  /*7ec0*/  SHF.R.U32.HI R139, RZ, 0x10, R37 ;  /* 0x00000010ff8b7819 */ /* 0x000fe20000011625 */
[----:B------:R-:W-:Y:S02]  /*7ed0*/  HADD2.F32 R37, -RZ, R134.H1_H1 ;  /* 0x30000086ff257230 */ /* 0x000fe40000004100 */
[----:B------:R-:W-:-:S02]  /*7ee0*/  HADD2.F32 R140, -RZ, R140.H0_H0 ;  /* 0x2000008cff8c7230 */ /* 0x000fc40000004100 */
[----:B------:R-:W-:Y:S02]  /*7ef0*/  HADD2.F32 R139, -RZ, R139.H0_H0 ;  /* 0x2000008bff8b7230 */ /* 0x000fe40000004100 */
[----:B------:R-:W-:Y:S02]  /*7f00*/  IMAD.MOV.U32 R134, RZ, RZ, R83 ;  /* 0x000000ffff867224 */ /* 0x000fe400078e0053 */
[-C--:B------:R-:W-:Y:S01]  /*7f10*/  FMUL.FTZ R133, R37, R140.reuse ;  /* 0x0000008c25857220 */ /* 0x080fe20000410000 */
[----:B------:R-:W-:-:S03]  /*7f20*/  FMUL.FTZ R140, R45, R140 ;  /* 0x0000008c2d8c7220 */ /* 0x000fc60000410000 */
[-C--:B------:R-:W-:Y:S01]  /*7f30*/  FFMA.FTZ R45, R45, R139.reuse, -R133 ;  /* 0x0000008b2d2d7223 */ /* 0x080fe20000010885 */
[----:B------:R-:W-:Y:S02]  /*7f40*/  IMAD.MOV.U32 R133, RZ, RZ, R15 ;  /* 0x000000ffff857224 */ /* 0x000fe400078e000f */
[----:B------:R-:W-:Y:S01]  /*7f50*/  FFMA.FTZ R37, R37, R139, R140 ;  /* 0x0000008b25257223 */ /* 0x000fe2000001008c */
[----:B------:R-:W-:Y:S02]  /*7f60*/  HADD2.F32 R140, -RZ, R162.H0_H0 ;  /* 0x200000a2ff8c7230 */ /* 0x000fe40000004100 */
[----:B------:R-:W-:Y:S01]  /*7f70*/  HADD2.F32 R83, -RZ, R134.H0_H0 ;  /* 0x20000086ff537230 */ /* 0x000fe20000004100 */
[----:B------:R-:W-:Y:S01]  /*7f80*/  F2FP.F16.F32.PACK_AB R13, R45, R13 ;  /* 0x0000000d2d0d723e */ /* 0x000fe200000000ff */
        /* <DEDUP_REMOVED lines=8> */
[----:B------:R-:W-:Y:S02]  /*8010*/  HADD2.F32 R141, -RZ, R162.H1_H1 ;  /* 0x300000a2ff8d7230 */ /* 0x000fe40000004100 */
[----:B------:R-:W-:Y:S01]  /*8020*/  FFMA.FTZ R83, R83, R139, R140 ;  /* 0x0000008b53537223 */ /* 0x000fe2000001008c */
[----:B------:R-:W-:-:S02]  /*8030*/  SHF.R.U32.HI R139, RZ, 0x10, R39 ;  /* 0x00000010ff8b7819 */ /* 0x000fc40000011627 */
[--C-:B------:R-:W-:Y:S02]  /*8040*/  SHF.R.U64 R39, R46, 0x10, R47.reuse ;  /* 0x000000102e277819 */ /* 0x100fe4000000122f */
[----:B------:R-:W-:Y:S01]  /*8050*/  SHF.R.U32.HI R47, RZ, 0x10, R47 ;  /* 0x00000010ff2f7819 */ /* 0x000fe2000001162f */
[----:B------:R-:W-:Y:S02]  /*8060*/  HADD2.F32 R139, -RZ, R139.H0_H0 ;  /* 0x2000008bff8b7230 */ /* 0x000fe40000004100 */
[----:B------:R-:W-:Y:S02]  /*8070*/  HADD2.F32 R39, -RZ, R39.H0_H0 ;  /* 0x20000027ff277230 */ /* 0x000fe40000004100 */
[----:B------:R-:W-:-:S05]  /*8080*/  HADD2.F32 R47, -RZ, R47.H0_H0 ;  /* 0x2000002fff2f7230 */ /* 0x000fca0000004100 */
[----:B------:R-:W-:-:S04]  /*8090*/  FMUL.FTZ R46, R134, R47 ;  /* 0x0000002f862e7220 */ /* 0x000fc80000410000 */
[C---:B------:R-:W-:Y:S01]  /*80a0*/  FFMA.FTZ R46, R133.reuse, R139, -R46 ;  /* 0x0000008b852e7223 */ /* 0x040fe2000001082e */
[----:B------:R-:W-:Y:S01]  /*80b0*/  FMUL.FTZ R133, R133, R47 ;  /* 0x0000002f85857220 */ /* 0x000fe20000410000 */
[----:B------:R-:W-:-:S03]  /*80c0*/  IMAD.MOV.U32 R47, RZ, RZ, R12 ;  /* 0x000000ffff2f7224 */ /* 0x000fc600078e000c */
[----:B------:R-:W-:Y:S01]  /*80d0*/  FFMA.FTZ R12, R134, R139, R133 ;  /* 0x0000008b860c7223 */ /* 0x000fe20000010085 */
[--C-:B------:R-:W-:Y:S01]  /*80e0*/  HADD2.F32 R134, -RZ, R80.reuse.H0_H0 ;  /* 0x20000050ff867230 */ /* 0x100fe20000004100 */
[----:B------:R-:W-:Y:S01]  /*80f0*/  F2FP.F16.F32.PACK_AB R15, R46, R15 ;  /* 0x0000000f2e0f723e */ /* 0x000fe200000000ff */
[----:B------:R-:W-:Y:S02]  /*8100*/  HADD2.F32 R133, -RZ, R47.H0_H0 ;  /* 0x2000002fff857230 */ /* 0x000fe40000004100 */
[----:B------:R-:W-:Y:S02]  /*8110*/  HADD2.F32 R139, -RZ, R161.H1_H1 ;  /* 0x300000a1ff8b7230 */ /* 0x000fe40000004100 */
[-C--:B------:R-:W-:Y:S01]  /*8120*/  FMUL.FTZ R140, R134, R141.reuse ;  /* 0x0000008d868c7220 */ /* 0x080fe20000410000 */
[----:B------:R-:W-:Y:S02]  /*8130*/  HADD2.F32 R80, -RZ, R80.H1_H1 ;  /* 0x30000050ff507230 */ /* 0x000fe40000004100 */
[C---:B------:R-:W-:Y:S01]  /*8140*/  FMUL.FTZ R141, R133.reuse, R141 ;  /* 0x0000008d858d7220 */ /* 0x040fe20000410000 */
[----:B------:R-:W-:Y:S01]  /*8150*/  F2FP.F16.F32.PACK_AB R83, R12, R83 ;  /* 0x000000530c53723e */ /* 0x000fe200000000ff */
[----:B------:R-:W-:-:S02]  /*8160*/  FFMA.FTZ R133, R133, R139, -R140 ;  /* 0x0000008b85857223 */ /* 0x000fc4000001088c */
[----:B------:R-:W-:Y:S01]  /*8170*/  FFMA.FTZ R134, R134, R139, R141 ;  /* 0x0000008b86867223 */ /* 0x000fe2000001008d */
[----:B------:R-:W-:Y:S02]  /*8180*/  HADD2.F32 R139, -RZ, R47.H1_H1 ;  /* 0x3000002fff8b7230 */ /* 0x000fe40000004100 */
[----:B------:R-:W-:Y:S02]  /*8190*/  HADD2.F32 R47, -RZ, R36.H0_H0 ;  /* 0x20000024ff2f7230 */ /* 0x000fe40000004100 */
[-C--:B------:R-:W-:Y:S01]  /*81a0*/  FMUL.FTZ R36, R80, R44.reuse ;  /* 0x0000002c50247220 */ /* 0x080fe20000410000 */
[--C-:B------:R-:W-:Y:S02]  /*81b0*/  HADD2.F32 R141, -RZ, R160.reuse.H1_H1 ;  /* 0x300000a0ff8d7230 */ /* 0x100fe40000004100 */
[C---:B------:R-:W-:Y:S01]  /*81c0*/  FMUL.FTZ R44, R139.reuse, R44 ;  /* 0x0000002c8b2c7220 */ /* 0x040fe20000410000 */
[----:B------:R-:W-:Y:S01]  /*81d0*/  FFMA.FTZ R36, R139, R47, -R36 ;  /* 0x0000002f8b247223 */ /* 0x000fe20000010824 */
[----:B------:R-:W-:-:S02]  /*81e0*/  HADD2.F32 R139, -RZ, R160.H0_H0 ;  /* 0x200000a0ff8b7230 */ /* 0x000fc40000004100 */
[----:B------:R-:W-:Y:S01]  /*81f0*/  FFMA.FTZ R44, R80, R47, R44 ;  /* 0x0000002f502c7223 */ /* 0x000fe2000001002c */
[----:B------:R-:W-:Y:S02]  /*8200*/  HADD2.F32 R47, -RZ, R82.H0_H0 ;  /* 0x20000052ff2f7230 */ /* 0x000fe40000004100 */
[----:B------:R-:W-:Y:S01]  /*8210*/  HADD2.F32 R80, -RZ, R14.H0_H0 ;  /* 0x2000000eff507230 */ /* 0x000fe20000004100 */
[----:B------:R-:W-:Y:S01]  /*8220*/  F2FP.F16.F32.PACK_AB R36, R36, R133 ;  /* 0x000000852424723e */ /* 0x000fe200000000ff */
[----:B------:R-:W-:Y:S02]  /*8230*/  HADD2.F32 R82, -RZ, R82.H1_H1 ;  /* 0x30000052ff527230 */ /* 0x000fe40000004100 */
[CC--:B------:R-:W-:Y:S01]  /*8240*/  FMUL.FTZ R140, R47.reuse, R141.reuse ;  /* 0x0000008d2f8c7220 */ /* 0x0c0fe20000410000 */
[----:B------:R-:W-:Y:S02]  /*8250*/  HADD2.F32 R14, -RZ, R14.H1_H1 ;  /* 0x3000000eff0e7230 */ /* 0x000fe40000004100 */
[----:B------:R-:W-:Y:S01]  /*8260*/  FMUL.FTZ R141, R80, R141 ;  /* 0x0000008d508d7220 */ /* 0x000fe20000410000 */
[----:B------:R-:W-:Y:S01]  /*8270*/  F2FP.F16.F32.PACK_AB R44, R44, R134 ;  /* 0x000000862c2c723e */ /* 0x000fe200000000ff */
[-C--:B------:R-:W-:Y:S01]  /*8280*/  FFMA.FTZ R140, R80, R139.reuse, -R140 ;  /* 0x0000008b508c7223 */ /* 0x080fe2000001088c */
[----:B------:R-:W-:Y:S01]  /*8290*/  MOV R12, R36 ;  /* 0x00000024000c7202 */ /* 0x000fe20000000f00 */
[----:B------:R-:W-:Y:S01]  /*82a0*/  FFMA.FTZ R141, R47, R139, R141 ;  /* 0x0000008b2f8d7223 */ /* 0x000fe2000001008d */
[-C--:B------:R-:W-:Y:S01]  /*82b0*/  FMUL.FTZ R47, R82, R39.reuse ;  /* 0x00000027522f7220 */ /* 0x080fe20000410000 */
[----:B------:R-:W-:Y:S01]  /*82c0*/  FMUL.FTZ R39, R14, R39 ;  /* 0x000000270e277220 */ /* 0x000fe20000410000 */
[----:B------:R-:W-:-:S02]  /*82d0*/  IMAD.MOV.U32 R80, RZ, RZ, R44 ;  /* 0x000000ffff507224 */ /* 0x000fc400078e002c */
[-C--:B------:R-:W-:Y:S01]  /*82e0*/  FFMA.FTZ R47, R14, R38.reuse, -R47 ;  /* 0x000000260e2f7223 */ /* 0x080fe2000001082f */
[----:B------:R-:W-:-:S04]  /*82f0*/  FFMA.FTZ R39, R82, R38, R39 ;  /* 0x0000002652277223 */ /* 0x000fc80000010027 */
[----:B------:R-:W-:Y:S02]  /*8300*/  F2FP.F16.F32.PACK_AB R47, R47, R140 ;  /* 0x0000008c2f2f723e */ /* 0x000fe400000000ff */
[----:B------:R-:W-:-:S03]  /*8310*/  F2FP.F16.F32.PACK_AB R39, R39, R141 ;  /* 0x0000008d2727723e */ /* 0x000fc600000000ff */
[----:B------:R-:W-:Y:S02]  /*8320*/  IMAD.MOV.U32 R14, RZ, RZ, R47 ;  /* 0x000000ffff0e7224 */ /* 0x000fe400078e002f */
[----:B------:R-:W-:-:S07]  /*8330*/  IMAD.MOV.U32 R82, RZ, RZ, R39 ;  /* 0x000000ffff527224 */ /* 0x000fce00078e0027 */
.L_x_2737:
[----:B------:R-:W-:Y:S05]  /*8340*/  BSYNC B3 ;  /* 0x0000000000037941 */ /* 0x000fea0003800000 */
.L_x_2736:
[----:B------:R-:W-:Y:S01]  /*8350*/  LEA R36, P3, R10, R11, 0x1 ;  /* 0x0000000b0a247211 */ /* 0x000fe200078608ff */
[----:B------:R-:W-:-:S03]  /*8360*/  ULDC.64 UR4, c[0x0][0x208] ;  /* 0x0000820000047ab9 */ /* 0x000fc60000000a00 */
[----:B--2---:R-:W-:Y:S02]  /*8370*/  LEA.HI.X R37, R10, R121, R28, 0x1, P3 ;  /* 0x000000790a257211 */ /* 0x004fe400018f0c1c */
[----:B------:R-:W-:-:S03]  /*8380*/  ISETP.GE.AND P3, PT, R132, R128, PT ;  /* 0x000000808400720c */ /* 0x000fc60003f66270 */
[----:B----4-:R2:W-:Y:S10]  /*8390*/  ST.E.128 desc[UR4][R36.64], R12 ;  /* 0x0000000c24007985 */ /* 0x0105f4000c101d04 */
[----:B--2---:R-:W-:-:S05]  /*83a0*/  @!P3 IMAD.WIDE R12, R132, 0x2, R120 ;  /* 0x00000002840cb825 */ /* 0x004fca00078e0278 */
[----:B---3--:R3:W-:Y:S02]  /*83b0*/  @!P3 ST.E.128 desc[UR4][R12.64], R80 ;  /* 0x000000500c00b985 */ /* 0x0087e4000c101d04 */
.L_x_2735:
[----:B------:R-:W-:Y:S05]  /*83c0*/  BSYNC B2 ;  /* 0x0000000000027941 */ /* 0x000fea0003800000 */
.L_x_2734:
[----:B------:R-:W-:-:S13]  /*83d0*/  ISETP.NE.AND P3, PT, R25, RZ, PT ;  /* 0x000000ff1900720c */ /* 0x000fda0003f65270 */
[----:B------:R-:W-:Y:S05]  /*83e0*/  @!P3 BRA `(.L_x_2733) ;  /* 0x0000000400f0b947 */ /* 0x000fea0003800000 */
[----:B------:R-:W4:Y:S01]  /*83f0*/  LDL R15, [R1+0x5c] ;  /* 0x00005c00010f7983 */ /* 0x000f220000100800 */
[----:B---3--:R-:W-:Y:S01]  /*8400*/  SEL R12, R112, R129, !P1 ;  /* 0x00000081700c7207 */ /* 0x008fe20004800000 */
        /* <DEDUP_REMOVED lines=16> */
[----:B----4-:R-:W-:-:S04]  /*8510*/  IMAD R13, R13, 0x1400, R15 ;  /* 0x000014000d0d7824 */ /* 0x010fc800078e020f */
        /* <DEDUP_REMOVED lines=11> */
[----:B------:R-:W-:Y:S01]  /*85d0*/  HADD2.F32 R47, -RZ, R159.H1_H1 ;  /* 0x3000009fff2f7230 */ /* 0x000fe20000004100 */
[----:B------:R-:W-:Y:S01]  /*85e0*/  SHF.R.U32.HI R33, RZ, 0x10, R33 ;  /* 0x00000010ff217819 */ /* 0x000fe20000011621 */
[--C-:B------:R-:W-:Y:S01]  /*85f0*/  HADD2.F32 R13, -RZ, R46.reuse.H0_H0 ;  /* 0x2000002eff0d7230 */ /* 0x100fe20000004100 */
[----:B------:R-:W-:Y:S01]  /*8600*/  SHF.R.U64 R34, R34, 0x10, R35 ;  /* 0x0000001022227819 */ /* 0x000fe20000001223 */
[----:B------:R-:W-:Y:S02]  /*8610*/  HADD2.F32 R81, -RZ, R45.H0_H0 ;  /* 0x2000002dff517230 */ /* 0x000fe40000004100 */
        /* <DEDUP_REMOVED lines=81> */
.L_x_2739:
[----:B------:R-:W-:Y:S05]  /*8b30*/  BSYNC B2 ;  /* 0x0000000000027941 */ /* 0x000fea0003800000 */
.L_x_2738:
[----:B------:R-:W-:Y:S01]  /*8b40*/  LEA R32, P3, R21, R11, 0x1 ;  /* 0x0000000b15207211 */ /* 0x000fe200078608ff */
[----:B------:R-:W-:-:S03]  /*8b50*/  ULDC.64 UR4, c[0x0][0x208] ;  /* 0x0000820000047ab9 */ /* 0x000fc60000000a00 */
[----:B--2---:R-:W-:Y:S02]  /*8b60*/  LEA.HI.X R33, R21, R121, R29, 0x1, P3 ;  /* 0x0000007915217211 */ /* 0x004fe400018f0c1d */
[----:B------:R-:W-:-:S03]  /*8b70*/  ISETP.GE.AND P3, PT, R44, R128, PT ;  /* 0x000000802c00720c */ /* 0x000fc60003f66270 */
[----:B----4-:R4:W-:Y:S10]  /*8b80*/  ST.E.128 desc[UR4][R32.64], R12 ;  /* 0x0000000c20007985 */ /* 0x0109f4000c101d04 */
[----:B------:R-:W-:-:S05]  /*8b90*/  @!P3 IMAD.WIDE R120, R44, 0x2, R120 ;  /* 0x000000022c78b825 */ /* 0x000fca00078e0278 */
[----:B---3--:R4:W-:Y:S02]  /*8ba0*/  @!P3 ST.E.128 desc[UR4][R120.64], R36 ;  /* 0x000000247800b985 */ /* 0x0089e4000c101d04 */
.L_x_2733:
[----:B------:R-:W-:Y:S05]  /*8bb0*/  BSYNC B1 ;  /* 0x0000000000017941 */ /* 0x000fea0003800000 */
.L_x_2732:
[----:B------:R-:W-:-:S03]  /*8bc0*/  UMOV UR4, 0xffffffff ;  /* 0xffffffff00047882 */ /* 0x000fc60000000000 */
[----:B------:R-:W-:Y:S05]  /*8bd0*/  BRA.DIV UR4, `(.L_x_2740) ;  /* 0x0000029e04447947 */ /* 0x000fea000b800000 */
[----:B----4-:R4:W0:Y:S04]  /*8be0*/  SHFL.IDX PT, R37, R118, 0x1, 0x181f ;  /* 0x00381f0076257f89 */ /* 0x01082800000e0000 */
[----:B---3--:R4:W3:Y:S02]  /*8bf0*/  SHFL.IDX PT, R11, R119, 0x1, 0x181f ;  /* 0x00381f00770b7f89 */ /* 0x0088e400000e0000 */
.L_x_3083:
        /* <DEDUP_REMOVED lines=8> */
[C---:B------:R-:W-:Y:S01]  /*8c80*/  VIADD R14, R225.reuse, 0x20 ;  /* 0x00000020e10e7836 */ /* 0x040fe20000000000 */
[----:B------:R-:W-:Y:S01]  /*8c90*/  ISETP.GE.AND P3, PT, R16, R111, PT ;  /* 0x0000006f1000720c */ /* 0x000fe20003f66270 */
[----:B------:R-:W-:Y:S01]  /*8ca0*/  VIADD R32, R225, 0x20 ;  /* 0x00000020e1207836 */ /* 0x000fe20000000000 */
[----:B------:R-:W-:Y:S01]  /*8cb0*/  SHF.R.S32.HI R13, RZ, 0x1f, R12 ;  /* 0x0000001fff0d7819 */ /* 0x000fe2000001140c */
[----:B------:R-:W-:Y:S01]  /*8cc0*/  IMAD.SHL.U32 R14, R14, 0x40, RZ ;  /* 0x000000400e0e7824 */ /* 0x000fe200078e00ff */
[----:B------:R-:W-:Y:S01]  /*8cd0*/  BSSY B3, `(.L_x_2745) ;  /* 0x000006e000037945 */ /* 0x000fe20003800000 */
[----:B------:R-:W-:Y:S01]  /*8ce0*/  IMAD.SHL.U32 R32, R32, 0x40, RZ ;  /* 0x0000004020207824 */ /* 0x000fe200078e00ff */
[----:B------:R-:W-:Y:S02]  /*8cf0*/  LEA.HI R13, R13, R12, RZ, 0x4 ;  /* 0x0000000c0d0d7211 */ /* 0x000fe400078f20ff */
[----:B------:R-:W-:-:S02]  /*8d00*/  LOP3.LUT R14, R14, 0x1c0, RZ, 0xc0, !PT ;  /* 0x000001c00e0e7812 */ /* 0x000fc400078ec0ff */
[----:B------:R-:W-:Y:S02]  /*8d10*/  LEA.HI.SX32 R40, R13, R9, 0x1c ;  /* 0x000000090d287211 */ /* 0x000fe400078fe2ff */
[----:B------:R-:W-:Y:S02]  /*8d20*/  LOP3.LUT R32, R32, 0x1c0, RZ, 0xc0, !PT ;  /* 0x000001c020207812 */ /* 0x000fe400078ec0ff */
[----:B------:R-:W-:Y:S02]  /*8d30*/  SHF.R.S32.HI R13, RZ, 0x1f, R40 ;  /* 0x0000001fff0d7819 */ /* 0x000fe40000011428 */
[----:B------:R-:W-:Y:S02]  /*8d40*/  SHF.R.U32.HI R14, RZ, 0x3, R14 ;  /* 0x00000003ff0e7819 */ /* 0x000fe4000001160e */
[----:B------:R-:W-:Y:S02]  /*8d50*/  LEA.HI R13, R13, R40, RZ, 0x3 ;  /* 0x000000280d0d7211 */ /* 0x000fe400078f18ff */
[----:B------:R-:W-:-:S02]  /*8d60*/  SHF.L.U32 R40, R40, 0x3, RZ ;  /* 0x0000000328287819 */ /* 0x000fc400000006ff */
[----:B------:R-:W-:Y:S02]  /*8d70*/  SHF.R.S32.HI R13, RZ, 0x3, R13 ;  /* 0x00000003ff0d7819 */ /* 0x000fe4000001140d */
[----:B------:R-:W-:-:S04]  /*8d80*/  LOP3.LUT R12, R32, 0x38, R40, 0xf8, !PT ;  /* 0x00000038200c7812 */ /* 0x000fc800078ef828 */
[----:B------:R-:W-:Y:S01]  /*8d90*/  LOP3.LUT R12, R12, R14, RZ, 0x3c, !PT ;  /* 0x0000000e0c0c7212 */ /* 0x000fe200078e3cff */
[----:B---3--:R-:W-:-:S05]  /*8da0*/  IMAD R13, R13, 0x1400, R15 ;  /* 0x000014000d0d7824 */ /* 0x008fca00078e020f */
[----:B------:R-:W-:-:S05]  /*8db0*/  IADD3 R12, R13, R12, RZ ;  /* 0x0000000c0d0c7210 */ /* 0x000fca0007ffe0ff */
[C---:B------:R-:W-:Y:S02]  /*8dc0*/  IMAD R32, R213.reuse, 0x5000, R12 ;  /* 0x00005000d5207824 */ /* 0x040fe400078e020c */
[----:B------:R-:W-:Y:S02]  /*8dd0*/  IMAD R12, R213, 0x5000, R125 ;  /* 0x00005000d50c7824 */ /* 0x000fe400078e027d */
[--C-:B------:R-:W-:Y:S02]  /*8de0*/  IMAD R32, R32, 0x2, R23.reuse ;  /* 0x0000000220207824 */ /* 0x100fe400078e0217 */
[----:B------:R-:W-:-:S04]  /*8df0*/  IMAD R12, R12, 0x2, R23 ;  /* 0x000000020c0c7824 */ /* 0x000fc800078e0217 */
        /* <DEDUP_REMOVED lines=54> */
[----:B------:R-:W-:-:S02]  /*9160*/  IMAD.MOV.U32 R13, RZ, RZ, R33 ;  /* 0x000000ffff0d7224 */ /* 0x000fc400078e0021 */
[----:B------:R-:W-:Y:S02]  /*9170*/  IMAD.MOV.U32 R33, RZ, RZ, R38 ;  /* 0x000000ffff217224 */ /* 0x000fe400078e0026 */
[----:B------:R-:W-:Y:S01]  /*9180*/  FFMA.FTZ R15, R35, R54, R15 ;  /* 0x00000036230f7223 */ /* 0x000fe2000001000f */
[--C-:B------:R-:W-:Y:S01]  /*9190*/  HADD2.F32 R35, -RZ, R32.reuse.H0_H0 ;  /* 0x20000020ff237230 */ /* 0x100fe20000004100 */
[----:B------:R-:W-:Y:S01]  /*91a0*/  F2FP.F16.F32.PACK_AB R45, R45, R46 ;  /* 0x0000002e2d2d723e */ /* 0x000fe200000000ff */
[----:B------:R-:W-:Y:S02]  /*91b0*/  HADD2.F32 R32, -RZ, R32.H1_H1 ;  /* 0x30000020ff207230 */ /* 0x000fe40000004100 */
[----:B------:R-:W-:Y:S01]  /*91c0*/  F2FP.F16.F32.PACK_AB R41, R15, R41 ;  /* 0x000000290f29723e */ /* 0x000fe200000000ff */
[-C--:B------:R-:W-:Y:S01]  /*91d0*/  FMUL.FTZ R52, R35, R154.reuse ;  /* 0x0000009a23347220 */ /* 0x080fe20000410000 */
[----:B------:R-:W-:Y:S01]  /*91e0*/  FMUL.FTZ R154, R47, R154 ;  /* 0x0000009a2f9a7220 */ /* 0x000fe20000410000 */
[----:B------:R-:W-:-:S02]  /*91f0*/  IMAD.MOV.U32 R15, RZ, RZ, R45 ;  /* 0x000000ffff0f7224 */ /* 0x000fc400078e002d */
        /* <DEDUP_REMOVED lines=18> */
[----:B------:R-:W-:Y:S02]  /*9320*/  MOV R32, R60 ;  /* 0x0000003c00207202 */ /* 0x000fe40000000f00 */
        /* <DEDUP_REMOVED lines=8> */
.L_x_2746:
[----:B------:R-:W-:Y:S05]  /*93b0*/  BSYNC B3 ;  /* 0x0000000000037941 */ /* 0x000fea0003800000 */
.L_x_2745:
[----:B------:R-:W-:Y:S01]  /*93c0*/  LEA R38, P3, R10, R11, 0x1 ;  /* 0x0000000b0a267211 */ /* 0x000fe200078608ff */
[----:B------:R-:W-:-:S03]  /*93d0*/  ULDC.64 UR4, c[0x0][0x208] ;  /* 0x0000820000047ab9 */ /* 0x000fc60000000a00 */
[----:B0-----:R-:W-:Y:S02]  /*93e0*/  LEA.HI.X R39, R10, R37, R28, 0x1, P3 ;  /* 0x000000250a277211 */ /* 0x001fe400018f0c1c */
[----:B------:R-:W-:-:S03]  /*93f0*/  ISETP.GE.AND P3, PT, R40, R128, PT ;  /* 0x000000802800720c */ /* 0x000fc60003f66270 */
[----:B------:R0:W-:Y:S10]  /*9400*/  ST.E.128 desc[UR4][R38.64], R12 ;  /* 0x0000000c26007985 */ /* 0x0001f4000c101d04 */
[----:B0-----:R-:W-:-:S05]  /*9410*/  @!P3 IMAD.WIDE R12, R40, 0x2, R36 ;  /* 0x00000002280cb825 */ /* 0x001fca00078e0224 */
[----:B---3--:R3:W-:Y:S02]  /*9420*/  @!P3 ST.E.128 desc[UR4][R12.64], R32 ;  /* 0x000000200c00b985 */ /* 0x0087e4000c101d04 */
.L_x_2744:
[----:B------:R-:W-:Y:S05]  /*9430*/  BSYNC B2 ;  /* 0x0000000000027941 */ /* 0x000fea0003800000 */
.L_x_2743:
[----:B------:R-:W-:-:S13]  /*9440*/  ISETP.NE.AND P3, PT, R25, RZ, PT ;  /* 0x000000ff1900720c */ /* 0x000fda0003f65270 */
[----:B------:R-:W-:Y:S05]  /*9450*/  @!P3 BRA `(.L_x_2742) ;  /* 0x0000000400f4b947 */ /* 0x000fea0003800000 */
[----:B------:R-:W5:Y:S01]  /*9460*/  LDL R15, [R1+0x58] ;  /* 0x00005800010f7983 */ /* 0x000f620000100800 */
[----:B---3--:R-:W-:Y:S01]  /*9470*/  SEL R12, R112, R129, !P1 ;  /* 0x00000081700c7207 */ /* 0x008fe20004800000 */
[C---:B------:R-:W-:Y:S01]  /*9480*/  VIADD R14, R225.reuse, 0x20 ;  /* 0x00000020e10e7836 */ /* 0x040fe20000000000 */
[----:B------:R-:W-:Y:S01]  /*9490*/  ISETP.GE.AND P3, PT, R214, R111, PT ;  /* 0x0000006fd600720c */ /* 0x000fe20003f66270 */
[----:B------:R-:W-:Y:S01]  /*94a0*/  VIADD R32, R225, 0x20 ;  /* 0x00000020e1207836 */ /* 0x000fe20000000000 */
[----:B------:R-:W-:Y:S01]  /*94b0*/  SHF.R.S32.HI R13, RZ, 0x1f, R12 ;  /* 0x0000001fff0d7819 */ /* 0x000fe2000001140c */
[----:B------:R-:W-:Y:S01]  /*94c0*/  IMAD.SHL.U32 R14, R14, 0x40, RZ ;  /* 0x000000400e0e7824 */ /* 0x000fe200078e00ff */
[----:B------:R-:W-:Y:S02]  /*94d0*/  BSSY B2, `(.L_x_2747) ;  /* 0x000006e000027945 */ /* 0x000fe40003800000 */
[----:B------:R-:W-:Y:S02]  /*94e0*/  LEA.HI R13, R13, R12, RZ, 0x4 ;  /* 0x0000000c0d0d7211 */ /* 0x000fe400078f20ff */
[----:B------:R-:W-:-:S02]  /*94f0*/  SHF.L.U32 R32, R32, 0x6, RZ ;  /* 0x0000000620207819 */ /* 0x000fc400000006ff */
[----:B------:R-:W-:Y:S02]  /*9500*/  LEA.HI.SX32 R40, R13, R20, 0x1c ;  /* 0x000000140d287211 */ /* 0x000fe400078fe2ff */
[----:B------:R-:W-:Y:S02]  /*9510*/  LOP3.LUT R32, R32, 0x1c0, RZ, 0xc0, !PT ;  /* 0x000001c020207812 */ /* 0x000fe400078ec0ff */
[----:B------:R-:W-:Y:S02]  /*9520*/  SHF.R.S32.HI R13, RZ, 0x1f, R40 ;  /* 0x0000001fff0d7819 */ /* 0x000fe40000011428 */
[----:B------:R-:W-:Y:S02]  /*9530*/  LOP3.LUT R14, R14, 0x1c0, RZ, 0xc0, !PT ;  /* 0x000001c00e0e7812 */ /* 0x000fe400078ec0ff */
[----:B------:R-:W-:Y:S01]  /*9540*/  LEA.HI R13, R13, R40, RZ, 0x3 ;  /* 0x000000280d0d7211 */ /* 0x000fe200078f18ff */
[----:B------:R-:W-:Y:S01]  /*9550*/  IMAD.SHL.U32 R40, R40, 0x8, RZ ;  /* 0x0000000828287824 */ /* 0x000fe200078e00ff */
[----:B------:R-:W-:-:S02]  /*9560*/  SHF.R.U32.HI R14, RZ, 0x3, R14 ;  /* 0x00000003ff0e7819 */ /* 0x000fc4000001160e */
[----:B------:R-:W-:Y:S02]  /*9570*/  SHF.R.S32.HI R13, RZ, 0x3, R13 ;  /* 0x00000003ff0d7819 */ /* 0x000fe4000001140d */
[----:B------:R-:W-:-:S04]  /*9580*/  LOP3.LUT R12, R32, 0x38, R40, 0xf8, !PT ;  /* 0x00000038200c7812 */ /* 0x000fc800078ef828 */
[----:B------:R-:W-:Y:S01]  /*9590*/  LOP3.LUT R12, R12, R14, RZ, 0x3c, !PT ;  /* 0x0000000e0c0c7212 */ /* 0x000fe200078e3cff */
[----:B-----5:R-:W-:-:S04]  /*95a0*/  IMAD R13, R13, 0x1400, R15 ;  /* 0x000014000d0d7824 */ /* 0x020fc800078e020f */
[----:B------:R-:W-:-:S04]  /*95b0*/  IMAD.IADD R12, R13, 0x1, R12 ;  /* 0x000000010d0c7824 */ /* 0x000fc800078e020c */
        /* <DEDUP_REMOVED lines=93> */
[----:B------:R-:W-:Y:S01]  /*9b90*/  IMAD.MOV.U32 R14, RZ, RZ, R39 ;  /* 0x000000ffff0e7224 */ /* 0x000fe200078e0027 */
[----:B------:R-:W-:-:S07]  /*9ba0*/  MOV R34, R44 ;  /* 0x0000002c00227202 */ /* 0x000fce0000000f00 */
.L_x_2748:
[----:B------:R-:W-:Y:S05]  /*9bb0*/  BSYNC B2 ;  /* 0x0000000000027941 */ /* 0x000fea0003800000 */
.L_x_2747:
[----:B------:R-:W-:Y:S01]  /*9bc0*/  ISETP.GE.AND P4, PT, R40, R128, PT ;  /* 0x000000802800720c */ /* 0x000fe20003f86270 */
[----:B------:R-:W-:Y:S01]  /*9bd0*/  ULDC.64 UR4, c[0x0][0x208] ;  /* 0x0000820000047ab9 */ /* 0x000fe20000000a00 */
[----:B------:R-:W-:-:S04]  /*9be0*/  LEA R38, P3, R21, R11, 0x1 ;  /* 0x0000000b15267211 */ /* 0x000fc800078608ff */
[----:B0-----:R-:W-:-:S05]  /*9bf0*/  LEA.HI.X R39, R21, R37, R29, 0x1, P3 ;  /* 0x0000002515277211 */ /* 0x001fca00018f0c1d */
[----:B------:R0:W-:Y:S02]  /*9c00*/  ST.E.128 desc[UR4][R38.64], R12 ;  /* 0x0000000c26007985 */ /* 0x0001e4000c101d04 */
[----:B------:R-:W-:-:S05]  /*9c10*/  @!P4 IMAD.WIDE R36, R40, 0x2, R36 ;  /* 0x000000022824c825 */ /* 0x000fca00078e0224 */
[----:B---3--:R0:W-:Y:S02]  /*9c20*/  @!P4 ST.E.128 desc[UR4][R36.64], R32 ;  /* 0x000000202400c985 */ /* 0x0081e4000c101d04 */
.L_x_2742:
[----:B------:R-:W-:Y:S05]  /*9c30*/  BSYNC B1 ;  /* 0x0000000000017941 */ /* 0x000fea0003800000 */
.L_x_2741:
[----:B------:R-:W-:-:S03]  /*9c40*/  UMOV UR4, 0xffffffff ;  /* 0xffffffff00047882 */ /* 0x000fc60000000000 */
[----:B------:R-:W-:Y:S05]  /*9c50*/  BRA.DIV UR4, `(.L_x_2749) ;  /* 0x0000028e04707947 */ /* 0x000fea000b800000 */
[----:B-1--4-:R-:W1:Y:S04]  /*9c60*/  SHFL.IDX PT, R118, R118, 0x2, 0x181f ;  /* 0x00581f0076767f89 */ /* 0x012e6800000e0000 */
[----:B------:R-:W4:Y:S02]  /*9c70*/  SHFL.IDX PT, R119, R119, 0x2, 0x181f ;  /* 0x00581f0077777f89 */ /* 0x000f2400000e0000 */
.L_x_3087:
        /* <DEDUP_REMOVED lines=8> */
[C---:B------:R-:W-:Y:S01]  /*9d00*/  VIADD R32, R225.reuse, 0x40 ;  /* 0x00000040e1207836 */ /* 0x040fe20000000000 */
[----:B------:R-:W-:Y:S01]  /*9d10*/  IADD3 R14, R225, 0x40, RZ ;  /* 0x00000040e10e7810 */ /* 0x000fe20007ffe0ff */
[----:B------:R-:W-:Y:S01]  /*9d20*/  BSSY B2, `(.L_x_2752) ;  /* 0x0000071000027945 */ /* 0x000fe20003800000 */
[----:B------:R-:W-:Y:S01]  /*9d30*/  SHF.R.S32.HI R12, RZ, 0x1f, R11 ;  /* 0x0000001fff0c7819 */ /* 0x000fe2000001140b */
[----:B------:R-:W-:Y:S01]  /*9d40*/  IMAD.SHL.U32 R32, R32, 0x40, RZ ;  /* 0x0000004020207824 */ /* 0x000fe200078e00ff */
[----:B------:R-:W-:Y:S01]  /*9d50*/  ISETP.GE.AND P3, PT, R16, R111, PT ;  /* 0x0000006f1000720c */ /* 0x000fe20003f66270 */
[----:B------:R-:W-:Y:S01]  /*9d60*/  IMAD.SHL.U32 R14, R14, 0x40, RZ ;  /* 0x000000400e0e7824 */ /* 0x000fe200078e00ff */
[----:B------:R-:W-:Y:S02]  /*9d70*/  LEA.HI R11, R12, R11, RZ, 0x4 ;  /* 0x0000000b0c0b7211 */ /* 0x000fe400078f20ff */
[----:B------:R-:W-:-:S02]  /*9d80*/  LOP3.LUT R32, R32, 0x1c0, RZ, 0xc0, !PT ;  /* 0x000001c020207812 */ /* 0x000fc400078ec0ff */
[----:B------:R-:W-:Y:S02]  /*9d90*/  LEA.HI.SX32 R11, R11, R9, 0x1c ;  /* 0x000000090b0b7211 */ /* 0x000fe400078fe2ff */
[----:B------:R-:W-:Y:S02]  /*9da0*/  LOP3.LUT R14, R14, 0x1c0, RZ, 0xc0, !PT ;  /* 0x000001c00e0e7812 */ /* 0x000fe400078ec0ff */
[----:B------:R-:W-:Y:S02]  /*9db0*/  SHF.R.S32.HI R13, RZ, 0x1f, R11 ;  /* 0x0000001fff0d7819 */ /* 0x000fe4000001140b */
[----:B------:R-:W-:Y:S02]  /*9dc0*/  SHF.R.U32.HI R14, RZ, 0x3, R14 ;  /* 0x00000003ff0e7819 */ /* 0x000fe4000001160e */
        /* <DEDUP_REMOVED lines=9> */
[----:B------:R-:W-:-:S03]  /*9e60*/  IMAD R32, R32, 0x2, R23 ;  /* 0x0000000220207824 */ /* 0x000fc600078e0217 */
[----:B------:R-:W-:-:S03]  /*9e70*/  LEA R12, R12, R23, 0x1 ;  /* 0x000000170c0c7211 */ /* 0x000fc600078e08ff */
        /* <DEDUP_REMOVED lines=61> */
[CC--:B------:R-:W-:Y:S01]  /*a250*/  FMUL.FTZ R47, R35.reuse, R145.reuse ;  /* 0x00000091232f7220 */ /* 0x0c0fe20000410000 */
        /* <DEDUP_REMOVED lines=29> */
.L_x_2753:
[----:B------:R-:W-:Y:S05]  /*a430*/  BSYNC B2 ;  /* 0x0000000000027941 */ /* 0x000fea0003800000 */
.L_x_2752:
[----:B------:R-:W-:Y:S01]  /*a440*/  ISETP.GE.AND P4, PT, R11, R128, PT ;  /* 0x000000800b00720c */ /* 0x000fe20003f86270 */
[----:B------:R-:W-:Y:S01]  /*a450*/  ULDC.64 UR4, c[0x0][0x208] ;  /* 0x0000820000047ab9 */ /* 0x000fe20000000a00 */
[----:B------:R-:W-:-:S04]  /*a460*/  LEA R38, P3, R10, R119, 0x1 ;  /* 0x000000770a267211 */ /* 0x000fc800078608ff */
[----:B------:R-:W-:-:S05]  /*a470*/  LEA.HI.X R39, R10, R118, R28, 0x1, P3 ;  /* 0x000000760a277211 */ /* 0x000fca00018f0c1c */
[----:B-1----:R1:W-:Y:S02]  /*a480*/  ST.E.128 desc[UR4][R38.64], R12 ;  /* 0x0000000c26007985 */ /* 0x0023e4000c101d04 */
[----:B-1----:R-:W-:-:S05]  /*a490*/  @!P4 IMAD.WIDE R12, R11, 0x2, R36 ;  /* 0x000000020b0cc825 */ /* 0x002fca00078e0224 */
[----:B0-----:R0:W-:Y:S02]  /*a4a0*/  @!P4 ST.E.128 desc[UR4][R12.64], R32 ;  /* 0x000000200c00c985 */ /* 0x0011e4000c101d04 */
.L_x_2751:
[----:B------:R-:W-:Y:S05]  /*a4b0*/  BSYNC B1 ;  /* 0x0000000000017941 */ /* 0x000fea0003800000 */
.L_x_2750:
[----:B------:R-:W-:-:S13]  /*a4c0*/  ISETP.NE.AND P3, PT, R25, RZ, PT ;  /* 0x000000ff1900720c */ /* 0x000fda0003f65270 */
[----:B------:R-:W-:Y:S05]  /*a4d0*/  @!P3 BRA `(.L_x_2707) ;  /* 0x0000000c00d4b947 */ /* 0x000fea0003800000 */
[----:B------:R-:W4:Y:S01]  /*a4e0*/  LDL R15, [R1+0x54] ;  /* 0x00005400010f7983 */ /* 0x000f220000100800 */
[----:B------:R-:W-:Y:S01]  /*a4f0*/  SEL R129, R112, R129, !P1 ;  /* 0x0000008170817207 */ /* 0x000fe20004800000 */
[C---:B------:R-:W-:Y:S01]  /*a500*/  VIADD R14, R225.reuse, 0x40 ;  /* 0x00000040e10e7836 */ /* 0x040fe20000000000 */
[----:B------:R-:W-:Y:S01]  /*a510*/  ISETP.GE.AND P4, PT, R214, R111, PT ;  /* 0x0000006fd600720c */ /* 0x000fe20003f86270 */
[----:B0--3--:R-:W-:Y:S01]  /*a520*/  VIADD R12, R225, 0x40 ;  /* 0x00000040e10c7836 */ /* 0x009fe20000000000 */
[----:B------:R-:W-:Y:S01]  /*a530*/  SHF.R.S32.HI R11, RZ, 0x1f, R129 ;  /* 0x0000001fff0b7819 */ /* 0x000fe20000011481 */
[----:B------:R-:W-:Y:S01]  /*a540*/  IMAD.SHL.U32 R14, R14, 0x40, RZ ;  /* 0x000000400e0e7824 */ /* 0x000fe200078e00ff */
[----:B------:R-:W-:Y:S01]  /*a550*/  LEA R38, P3, R21, R119, 0x1 ;  /* 0x0000007715267211 */ /* 0x000fe200078608ff */
[----:B------:R-:W-:Y:S01]  /*a560*/  IMAD.SHL.U32 R12, R12, 0x40, RZ ;  /* 0x000000400c0c7824 */ /* 0x000fe200078e00ff */
[----:B------:R-:W-:Y:S01]  /*a570*/  LEA.HI R11, R11, R129, RZ, 0x4 ;  /* 0x000000810b0b7211 */ /* 0x000fe200078f20ff */
[----:B------:R-:W-:Y:S01]  /*a580*/  BSSY B1, `(.L_x_2754) ;  /* 0x000006a000017945 */ /* 0x000fe20003800000 */
        /* <DEDUP_REMOVED lines=8> */
[----:B------:R-:W-:Y:S02]  /*a610*/  LOP3.LUT R12, R12, 0x38, R11, 0xf8, !PT ;  /* 0x000000380c0c7812 */ /* 0x000fe400078ef80b */
[----:B------:R-:W-:Y:S02]  /*a620*/  LEA.HI.X R39, R21, R118, R29, 0x1, P3 ;  /* 0x0000007615277211 */ /* 0x000fe400018f0c1d */
        /* <DEDUP_REMOVED lines=10> */
[----:B------:R-:W-:Y:S01]  /*a6d0*/  HADD2.F32 R43, -RZ, R135.H0_H0 ;  /* 0x20000087ff2b7230 */ /* 0x000fe20000004100 */
[----:B------:R-:W-:Y:S01]  /*a6e0*/  SHF.R.U64 R72, R72, 0x10, R73 ;  /* 0x0000001048487819 */ /* 0x000fe20000001249 */
[----:B-1----:R-:W-:Y:S01]  /*a6f0*/  HADD2.F32 R40, -RZ, R33.H0_H0 ;  /* 0x20000021ff287230 */ /* 0x002fe20000004100 */
[----:B------:R-:W-:Y:S01]  /*a700*/  SHF.R.U64 R64, R64, 0x10, R65 ;  /* 0x0000001040407819 */ /* 0x000fe20000001241 */
[----:B0-----:R-:W-:Y:S01]  /*a710*/  HADD2.F32 R41, -RZ, R13.H0_H0 ;  /* 0x2000000dff297230 */ /* 0x001fe20000004100 */
[----:B------:R-:W-:Y:S01]  /*a720*/  SHF.R.U64 R74, R74, 0x10, R75 ;  /* 0x000000104a4a7819 */ /* 0x000fe2000000124b */
[----:B------:R-:W-:Y:S02]  /*a730*/  HADD2.F32 R42, -RZ, R137.H0_H0 ;  /* 0x20000089ff2a7230 */ /* 0x000fe40000004100 */
[-C--:B------:R-:W-:Y:S01]  /*a740*/  FMUL.FTZ R44, R40, R43.reuse ;  /* 0x0000002b282c7220 */ /* 0x080fe20000410000 */
[----:B------:R-:W-:Y:S02]  /*a750*/  HADD2.F32 R135, -RZ, R135.H1_H1 ;  /* 0x30000087ff877230 */ /* 0x000fe40000004100 */
[----:B------:R-:W-:Y:S01]  /*a760*/  FMUL.FTZ R43, R41, R43 ;  /* 0x0000002b292b7220 */ /* 0x000fe20000410000 */
[----:B------:R-:W-:-:S02]  /*a770*/  HADD2.F32 R137, -RZ, R137.H1_H1 ;  /* 0x30000089ff897230 */ /* 0x000fc40000004100 */
        /* <DEDUP_REMOVED lines=15> */
[----:B------:R-:W-:Y:S02]  /*a870*/  HADD2.F32 R44, -RZ, R136.H0_H0 ;  /* 0x20000088ff2c7230 */ /* 0x000fe40000004100 */
        /* <DEDUP_REMOVED lines=9> */
[----:B------:R-:W-:Y:S01]  /*a910*/  FFMA.FTZ R46, R43, R45, -R46 ;  /* 0x0000002d2b2e7223 */ /* 0x000fe2000001082e */
[----:B------:R-:W-:-:S02]  /*a920*/  HADD2.F32 R43, -RZ, R15.H1_H1 ;  /* 0x3000000fff2b7230 */ /* 0x000fc40000004100 */
[----:B------:R-:W-:Y:S01]  /*a930*/  FFMA.FTZ R44, R42, R45, R44 ;  /* 0x0000002d2a2c7223 */ /* 0x000fe2000001002c */
[----:B------:R-:W-:Y:S01]  /*a940*/  SHF.R.U32.HI R42, RZ, 0x10, R75 ;  /* 0x00000010ff2a7819 */ /* 0x000fe2000001164b */
[----:B------:R-:W-:Y:S01]  /*a950*/  HADD2.F32 R138, -RZ, R138.H1_H1 ;  /* 0x3000008aff8a7230 */ /* 0x000fe20000004100 */
        /* <DEDUP_REMOVED lines=8> */
[----:B------:R-:W-:Y:S02]  /*a9e0*/  MOV R33, R40 ;  /* 0x0000002800217202 */ /* 0x000fe40000000f00 */
        /* <DEDUP_REMOVED lines=33> */
[----:B------:R-:W-:Y:S01]  /*ac00*/  F2FP.F16.F32.PACK_AB R34, R74, R136 ;  /* 0x000000884a22723e */ /* 0x000fe200000000ff */
[----:B------:R-:W-:-:S07]  /*ac10*/  IMAD.MOV.U32 R35, RZ, RZ, R42 ;  /* 0x000000ffff237224 */ /* 0x000fce00078e002a */
.L_x_2755:
[----:B------:R-:W-:Y:S05]  /*ac20*/  BSYNC B1 ;  /* 0x0000000000017941 */ /* 0x000fea0003800000 */
.L_x_2754:
        /* <DEDUP_REMOVED lines=8> */
.L_x_2661:
[----:B------:R-:W-:-:S04]  /*acb0*/  ULOP3.LUT UR4, UR60, 0x1, URZ, 0xfc, !UPT ;  /* 0x000000013c047892 */ /* 0x000fc8000f8efc3f */
[----:B------:R-:W-:-:S06]  /*acc0*/  UISETP.NE.AND UP0, UPT, UR4, 0x3, UPT ;  /* 0x000000030400788c */ /* 0x000fcc000bf05270 */
[----:B------:R-:W-:-:S13]  /*acd0*/  PLOP3.LUT P0, PT, PT, PT, UP0, 0x80, 0x0 ;  /* 0x000000000000781c */ /* 0x000fda0003f0f008 */
[----:B------:R-:W-:Y:S05]  /*ace0*/  @!P0 BRA `(.L_x_2756) ;  /* 0x0000000000048947 */ /* 0x000fea0003800000 */
[----:B------:R-:W-:Y:S01]  /*acf0*/  BPT.TRAP 0x1 ;  /* 0x000000040000795c */ /* 0x000fe20000300000 */
.L_x_2756:
[----:B------:R-:W-:Y:S01]  /*ad00*/  IMAD R88, R213, 0x8, R23 ;  /* 0x00000008d5587824 */ /* 0x000fe200078e0217 */
[----:B------:R-:W-:Y:S01]  /*ad10*/  SHF.L.U32 R89, R227, 0x1f, RZ ;  /* 0x0000001fe3597819 */ /* 0x000fe200000006ff */
[----:B------:R-:W-:Y:S01]  /*ad20*/  BSSY B1, `(.L_x_2757) ;  /* 0x0000004000017945 */ /* 0x000fe20003800000 */
[----:B------:R-:W-:Y:S02]  /*ad30*/  SHF.R.S32.HI R85, RZ, 0x1f, R31 ;  /* 0x0000001fff557819 */ /* 0x000fe4000001141f */
[----:B------:R-:W0:Y:S02]  /*ad40*/  SYNCS.PHASECHK.TRANS64.TRYWAIT P3, [R88+URZ+0x38890], R89 ;  /* 0x03889059580075a7 */ /* 0x000e24000806017f */
[----:B0-----:R-:W-:Y:S05]  /*ad50*/  @!P3 BRA `(.L_x_2758) ;  /* 0x0000027c007cb947 */ /* 0x001fea0003800000 */
.L_x_3088:
[----:B------:R-:W-:Y:S05]  /*ad60*/  BSYNC B1 ;  /* 0x0000000000017941 */ /* 0x000fea0003800000 */
.L_x_2757:
        /* <DEDUP_REMOVED lines=14> */
[----:B------:R-:W-:Y:S01]  /*ae50*/  IMAD.IADD R36, R87, 0x1, -R225 ;  /* 0x0000000157247824 */ /* 0x000fe200078e0ae1 */
[----:B------:R-:W-:-:S03]  /*ae60*/  IADD3 R13, R13, R15, RZ ;  /* 0x0000000f0d0d7210 */ /* 0x000fc60007ffe0ff */
        /* <DEDUP_REMOVED lines=9> */
.L_x_3092:
[----:B------:R-:W-:Y:S04]  /*af00*/  BSSY B1, `(.L_x_2760) ;  /* 0x0000018000017945 */ /* 0x000fe80003800000 */
[----:B------:R-:W-:Y:S05]  /*af10*/  @!P3 BRA `(.L_x_2761) ;  /* 0x000000000058b947 */ /* 0x000fea0003800000 */
[----:B------:R-:W-:Y:S01]  /*af20*/  ULDC UR4, c[0x0][0x2f4] ;  /* 0x0000bd0000047ab9 */ /* 0x000fe20000000800 */
[----:B------:R-:W-:Y:S01]  /*af30*/  ULDC.64 UR6, c[0x0][0x208] ;  /* 0x0000820000067ab9 */ /* 0x000fe20000000a00 */
[----:B------:R-:W-:Y:S02]  /*af40*/  ISETP.GE.AND P4, PT, R16, UR4, PT ;  /* 0x0000000410007c0c */ /* 0x000fe4000bf86270 */
[----:B------:R-:W-:-:S11]  /*af50*/  ISETP.GE.AND P3, PT, R214, UR4, PT ;  /* 0x00000004d6007c0c */ /* 0x000fd6000bf66270 */
[----:B------:R-:W4:Y:S01]  /*af60*/  @!P4 LDS.128 R12, [R84+0x24400] ;  /* 0x02440000540cc984 */ /* 0x000f220000000c00 */
[----:B---3--:R-:W-:-:S04]  /*af70*/  @!P4 LEA R32, P5, R16, R11, 0x1 ;  /* 0x0000000b1020c211 */ /* 0x008fc800078a08ff */
[----:B--2---:R-:W-:-:S05]  /*af80*/  @!P4 LEA.HI.X R33, R16, R37, R17, 0x1, P5 ;  /* 0x000000251021c211 */ /* 0x004fca00028f0c11 */
[----:B----4-:R2:W-:Y:S01]  /*af90*/  @!P4 ST.E.128 desc[UR6][R32.64], R12 ;  /* 0x0000000c2000c985 */ /* 0x0105e2000c101d06 */
[----:B------:R-:W-:-:S03]  /*afa0*/  ISETP.GE.AND P4, PT, R19, UR4, PT ;  /* 0x0000000413007c0c */ /* 0x000fc6000bf86270 */
[----:B------:R-:W3:Y:S01]  /*afb0*/  @!P3 LDS.128 R12, [R84+0x26c00] ;  /* 0x026c0000540cb984 */ /* 0x000ee20000000c00 */
[----:B--2---:R-:W-:-:S04]  /*afc0*/  @!P3 LEA R32, P5, R212, R11, 0x1 ;  /* 0x0000000bd420b211 */ /* 0x004fc800078a08ff */
[----:B------:R-:W-:-:S05]  /*afd0*/  @!P3 LEA.HI.X R33, R212, R37, R215, 0x1, P5 ;  /* 0x00000025d421b211 */ /* 0x000fca00028f0cd7 */
[----:B---3--:R2:W-:Y:S01]  /*afe0*/  @!P3 ST.E.128 desc[UR6][R32.64], R12 ;  /* 0x0000000c2000b985 */ /* 0x0085e2000c101d06 */
[----:B------:R-:W-:-:S03]  /*aff0*/  ISETP.GE.AND P3, PT, R22, UR4, PT ;  /* 0x0000000416007c0c */ /* 0x000fc6000bf66270 */
[----:B------:R-:W3:Y:S01]  /*b000*/  @!P4 LDS.128 R12, [R84+0x29400] ;  /* 0x02940000540cc984 */ /* 0x000ee20000000c00 */
[----:B--2---:R-:W-:-:S04]  /*b010*/  @!P4 LEA R32, P5, R19, R11, 0x1 ;  /* 0x0000000b1320c211 */ /* 0x004fc800078a08ff */
[----:B------:R-:W-:-:S05]  /*b020*/  @!P4 LEA.HI.X R33, R19, R37, R219, 0x1, P5 ;  /* 0x000000251321c211 */ /* 0x000fca00028f0cdb */
[----:B---3--:R2:W-:Y:S04]  /*b030*/  @!P4 ST.E.128 desc[UR6][R32.64], R12 ;  /* 0x0000000c2000c985 */ /* 0x0085e8000c101d06 */
[----:B------:R-:W3:Y:S01]  /*b040*/  @!P3 LDS.128 R12, [R84+0x2bc00] ;  /* 0x02bc0000540cb984 */ /* 0x000ee20000000c00 */
[----:B--2---:R-:W-:-:S04]  /*b050*/  @!P3 LEA R32, P4, R22, R11, 0x1 ;  /* 0x0000000b1620b211 */ /* 0x004fc800078808ff */
[----:B------:R-:W-:-:S05]  /*b060*/  @!P3 LEA.HI.X R33, R22, R37, R218, 0x1, P4 ;  /* 0x000000251621b211 */ /* 0x000fca00020f0cda */
[----:B---3--:R4:W-:Y:S04]  /*b070*/  @!P3 ST.E.128 desc[UR6][R32.64], R12 ;  /* 0x0000000c2000b985 */ /* 0x0089e8000c101d06 */
.L_x_2761:
[----:B------:R-:W-:Y:S05]  /*b080*/  BSYNC B1 ;  /* 0x0000000000017941 */ /* 0x000fea0003800000 */
.L_x_2760:
[----:B------:R-:W-:-:S03]  /*b090*/  UMOV UR4, 0xffffffff ;  /* 0xffffffff00047882 */ /* 0x000fc60000000000 */
[----:B------:R-:W-:Y:S05]  /*b0a0*/  BRA.DIV UR4, `(.L_x_2762) ;  /* 0x0000027e04087947 */ /* 0x000fea000b800000 */
[----:B--2---:R2:W0:Y:S04]  /*b0b0*/  SHFL.IDX PT, R37, R35, 0x1, 0x181f ;  /* 0x00381f0023257f89 */ /* 0x00442800000e0000 */
[----:B---3--:R2:W3:Y:S02]  /*b0c0*/  SHFL.IDX PT, R11, R34, 0x1, 0x181f ;  /* 0x00381f00220b7f89 */ /* 0x0084e400000e0000 */
.L_x_3096:
[----:B------:R-:W-:Y:S01]  /*b0d0*/  ISETP.GE.AND P3, PT, R36, 0x21, PT ;  /* 0x000000212400780c */ /* 0x000fe20003f66270 */
[----:B------:R-:W-:-:S12]  /*b0e0*/  BSSY B1, `(.L_x_2763) ;  /* 0x0000018000017945 */ /* 0x000fd80003800000 */
[----:B------:R-:W-:Y:S05]  /*b0f0*/  @!P3 BRA `(.L_x_2764) ;  /* 0x000000000058b947 */ /* 0x000fea0003800000 */
[----:B------:R-:W-:Y:S01]  /*b100*/  ULDC UR4, c[0x0][0x2f4] ;  /* 0x0000bd0000047ab9 */ /* 0x000fe20000000800 */
[----:B------:R-:W-:Y:S01]  /*b110*/  ULDC.64 UR6, c[0x0][0x208] ;  /* 0x0000820000067ab9 */ /* 0x000fe20000000a00 */
[----:B------:R-:W-:Y:S02]  /*b120*/  ISETP.GE.AND P5, PT, R16, UR4, PT ;  /* 0x0000000410007c0c */ /* 0x000fe4000bfa6270 */
[----:B------:R-:W-:-:S11]  /*b130*/  ISETP.GE.AND P4, PT, R214, UR4, PT ;  /* 0x00000004d6007c0c */ /* 0x000fd6000bf86270 */
[----:B----4-:R-:W4:Y:S01]  /*b140*/  @!P5 LDS.128 R12, [R84+0x25400] ;  /* 0x02540000540cd984 */ /* 0x010f220000000c00 */
[----:B---3--:R-:W-:-:S04]  /*b150*/  @!P5 LEA R32, P3, R16, R11, 0x1 ;  /* 0x0000000b1020d211 */ /* 0x008fc800078608ff */
[----:B0-----:R-:W-:Y:S02]  /*b160*/  @!P5 LEA.HI.X R33, R16, R37, R17, 0x1, P3 ;  /* 0x000000251021d211 */ /* 0x001fe400018f0c11 */
[----:B------:R-:W-:-:S03]  /*b170*/  ISETP.GE.AND P3, PT, R19, UR4, PT ;  /* 0x0000000413007c0c */ /* 0x000fc6000bf66270 */
[----:B----4-:R0:W-:Y:S04]  /*b180*/  @!P5 ST.E.128 desc[UR6][R32.64], R12 ;  /* 0x0000000c2000d985 */ /* 0x0101e8000c101d06 */
[----:B------:R-:W3:Y:S01]  /*b190*/  @!P4 LDS.128 R12, [R84+0x27c00] ;  /* 0x027c0000540cc984 */ /* 0x000ee20000000c00 */
[----:B0-----:R-:W-:-:S04]  /*b1a0*/  @!P4 LEA R32, P5, R212, R11, 0x1 ;  /* 0x0000000bd420c211 */ /* 0x001fc800078a08ff */
[----:B------:R-:W-:-:S05]  /*b1b0*/  @!P4 LEA.HI.X R33, R212, R37, R215, 0x1, P5 ;  /* 0x00000025d421c211 */ /* 0x000fca00028f0cd7 */
[----:B---3--:R0:W-:Y:S01]  /*b1c0*/  @!P4 ST.E.128 desc[UR6][R32.64], R12 ;  /* 0x0000000c2000c985 */ /* 0x0081e2000c101d06 */
[----:B------:R-:W-:-:S03]  /*b1d0*/  ISETP.GE.AND P4, PT, R22, UR4, PT ;  /* 0x0000000416007c0c */ /* 0x000fc6000bf86270 */
[----:B------:R-:W3:Y:S01]  /*b1e0*/  @!P3 LDS.128 R12, [R84+0x2a400] ;  /* 0x02a40000540cb984 */ /* 0x000ee20000000c00 */
[----:B0-----:R-:W-:-:S04]  /*b1f0*/  @!P3 LEA R32, P5, R19, R11, 0x1 ;  /* 0x0000000b1320b211 */ /* 0x001fc800078a08ff */
[----:B------:R-:W-:-:S05]  /*b200*/  @!P3 LEA.HI.X R33, R19, R37, R219, 0x1, P5 ;  /* 0x000000251321b211 */ /* 0x000fca00028f0cdb */
[----:B---3--:R0:W-:Y:S04]  /*b210*/  @!P3 ST.E.128 desc[UR6][R32.64], R12 ;  /* 0x0000000c2000b985 */ /* 0x0081e8000c101d06 */
[----:B------:R-:W3:Y:S01]  /*b220*/  @!P4 LDS.128 R12, [R84+0x2cc00] ;  /* 0x02cc0000540cc984 */ /* 0x000ee20000000c00 */
[----:B0-----:R-:W-:-:S04]  /*b230*/  @!P4 LEA R32, P3, R22, R11, 0x1 ;  /* 0x0000000b1620c211 */ /* 0x001fc800078608ff */
[----:B------:R-:W-:-:S05]  /*b240*/  @!P4 LEA.HI.X R33, R22, R37, R218, 0x1, P3 ;  /* 0x000000251621c211 */ /* 0x000fca00018f0cda */
[----:B---3--:R0:W-:Y:S04]  /*b250*/  @!P4 ST.E.128 desc[UR6][R32.64], R12 ;  /* 0x0000000c2000c985 */ /* 0x0081e8000c101d06 */
.L_x_2764:
[----:B------:R-:W-:Y:S05]  /*b260*/  BSYNC B1 ;  /* 0x0000000000017941 */ /* 0x000fea0003800000 */
.L_x_2763:
[----:B------:R-:W-:-:S03]  /*b270*/  UMOV UR4, 0xffffffff ;  /* 0xffffffff00047882 */ /* 0x000fc60000000000 */
[----:B------:R-:W-:Y:S05]  /*b280*/  BRA.DIV UR4, `(.L_x_2765) ;  /* 0x0000027a04dc7947 */ /* 0x000fea000b800000 */
[----:B-12---:R-:W1:Y:S04]  /*b290*/  SHFL.IDX PT, R35, R35, 0x2, 0x181f ;  /* 0x00581f0023237f89 */ /* 0x006e6800000e0000 */
[----:B------:R-:W2:Y:S02]  /*b2a0*/  SHFL.IDX PT, R34, R34, 0x2, 0x181f ;  /* 0x00581f0022227f89 */ /* 0x000ea400000e0000 */
.L_x_3100:
[----:B------:R-:W-:-:S13]  /*b2b0*/  ISETP.GE.AND P3, PT, R36, 0x41, PT ;  /* 0x000000412400780c */ /* 0x000fda0003f66270 */
[----:B------:R-:W-:Y:S05]  /*b2c0*/  @!P3 BRA `(.L_x_2707) ;  /* 0x000000000058b947 */ /* 0x000fea0003800000 */
[----:B------:R-:W-:Y:S01]  /*b2d0*/  ULDC UR4, c[0x0][0x2f4] ;  /* 0x0000bd0000047ab9 */ /* 0x000fe20000000800 */
[----:B------:R-:W-:Y:S01]  /*b2e0*/  ULDC.64 UR6, c[0x0][0x208] ;  /* 0x0000820000067ab9 */ /* 0x000fe20000000a00 */
[----:B------:R-:W-:Y:S02]  /*b2f0*/  ISETP.GE.AND P5, PT, R16, UR4, PT ;  /* 0x0000000410007c0c */ /* 0x000fe4000bfa6270 */
[----:B------:R-:W-:-:S11]  /*b300*/  ISETP.GE.AND P4, PT, R214, UR4, PT ;  /* 0x00000004d6007c0c */ /* 0x000fd6000bf86270 */
[----:B0---4-:R-:W0:Y:S01]  /*b310*/  @!P5 LDS.128 R12, [R84+0x26400] ;  /* 0x02640000540cd984 */ /* 0x011e220000000c00 */
        /* <DEDUP_REMOVED lines=11> */
[----:B------:R-:W-:-:S05]  /*b3d0*/  @!P3 LEA.HI.X R33, R19, R35, R219, 0x1, P5 ;  /* 0x000000231321b211 */ /* 0x000fca00028f0cdb */
[----:B-1----:R0:W-:Y:S04]  /*b3e0*/  @!P3 ST.E.128 desc[UR6][R32.64], R12 ;  /* 0x0000000c2000b985 */ /* 0x0021e8000c101d06 */
[----:B------:R-:W1:Y:S01]  /*b3f0*/  @!P4 LDS.128 R12, [R84+0x2dc00] ;  /* 0x02dc0000540cc984 */ /* 0x000e620000000c00 */
[----:B0-----:R-:W-:-:S04]  /*b400*/  @!P4 LEA R32, P3, R22, R34, 0x1 ;  /* 0x000000221620c211 */ /* 0x001fc800078608ff */
[----:B------:R-:W-:-:S05]  /*b410*/  @!P4 LEA.HI.X R33, R22, R35, R218, 0x1, P3 ;  /* 0x000000231621c211 */ /* 0x000fca00018f0cda */
[----:B-1----:R0:W-:Y:S04]  /*b420*/  @!P4 ST.E.128 desc[UR6][R32.64], R12 ;  /* 0x0000000c2000c985 */ /* 0x0021e8000c101d06 */
.L_x_2707:
[----:B------:R-:W-:Y:S05]  /*b430*/  BSYNC B0 ;  /* 0x0000000000007941 */ /* 0x000fea0003800000 */
.L_x_2660:
        /* <DEDUP_REMOVED lines=12> */
[----:B------:R-:W-:-:S05]  /*b500*/  @!P3 VIADD R11, R88, 0x388a0 ;  /* 0x000388a0580bb836 */ /* 0x000fca0000000000 */
[----:B------:R-:W-:-:S04]  /*b510*/  @!P3 PRMT R11, RZ, 0x654, R11 ;  /* 0x00000654ff0bb816 */ /* 0x000fc8000000000b */
[----:B------:R3:W-:Y:S01]  /*b520*/  @!P3 SYNCS.ARRIVE.TRANS64.RED.A1T0 RZ, [R11+URZ], RZ ;  /* 0x000000ff0bffb9a7 */ /* 0x0007e2000810043f */
[----:B------:R-:W-:Y:S05]  /*b530*/  @!P0 BRA `(.L_x_2767) ;  /* 0x0000000000048947 */ /* 0x000fea0003800000 */
[----:B------:R-:W-:Y:S01]  /*b540*/  BPT.TRAP 0x1 ;  /* 0x000000040000795c */ /* 0x000fe20000300000 */
.L_x_2767:
[----:B------:R-:W-:Y:S05]  /*b550*/  BSYNC B0 ;  /* 0x0000000000007941 */ /* 0x000fea0003800000 */
.L_x_2766:
[----:B------:R-:W5:Y:S01]  /*b560*/  SYNCS.PHASECHK.TRANS64.TRYWAIT P0, [R88+URZ+0x388b0], R89 ;  /* 0x0388b059580075a7 */ /* 0x000f62000800017f */
[----:B------:R-:W-:Y:S01]  /*b570*/  ULDC UR61, c[0x0][0x2f4] ;  /* 0x0000bd00003d7ab9 */ /* 0x000fe20000000800 */
[----:B------:R-:W-:Y:S04]  /*b580*/  BSSY B0, `(.L_x_2768) ;  /* 0x0000002000007945 */ /* 0x000fe80003800000 */
[----:B-----5:R-:W-:Y:S05]  /*b590*/  @!P0 BRA `(.L_x_2769) ;  /* 0x0000027800648947 */ /* 0x020fea0003800000 */
.L_x_3101:
[----:B------:R-:W-:Y:S05]  /*b5a0*/  BSYNC B0 ;  /* 0x0000000000007941 */ /* 0x000fea0003800000 */
.L_x_2768:
[----:B------:R-:W-:Y:S01]  /*b5b0*/  ULDC.64 UR4, c[0x0][0x328] ;  /* 0x0000ca0000047ab9 */ /* 0x000fe20000000a00 */
[----:B------:R-:W-:Y:S01]  /*b5c0*/  IADD3 R87, -R225, R87, RZ ;  /* 0x00000057e1577210 */ /* 0x000fe20007ffe1ff */
[----:B0---4-:R-:W-:Y:S01]  /*b5d0*/  IMAD R14, R85, UR4, RZ ;  /* 0x00000004550e7c24 */ /* 0x011fe2000f8e02ff */
[----:B------:R-:W-:Y:S01]  /*b5e0*/  ULDC.64 UR6, c[0x0][0x318] ;  /* 0x0000c60000067ab9 */ /* 0x000fe20000000a00 */
[----:B------:R-:W-:Y:S01]  /*b5f0*/  IMAD.WIDE.U32 R12, R31, UR4, RZ ;  /* 0x000000041f0c7c25 */ /* 0x000fe2000f8e00ff */
[C---:B------:R-:W-:Y:S01]  /*b600*/  ISETP.GE.AND P4, PT, R87.reuse, 0x1, PT ;  /* 0x000000015700780c */ /* 0x040fe20003f86270 */
[----:B------:R-:W-:Y:S01]  /*b610*/  BSSY B0, `(.L_x_2770) ;  /* 0x0000026000007945 */ /* 0x000fe20003800000 */
[----:B------:R-:W-:Y:S01]  /*b620*/  ISETP.GE.AND P0, PT, R87, 0x21, PT ;  /* 0x000000215700780c */ /* 0x000fe20003f06270 */
[----:B------:R-:W-:Y:S01]  /*b630*/  IMAD R31, R31, UR5, R14 ;  /* 0x000000051f1f7c24 */ /* 0x000fe2000f8e020e */
[----:B------:R-:W-:Y:S02]  /*b640*/  ULDC.64 UR4, c[0x0][0x338] ;  /* 0x0000ce0000047ab9 */ /* 0x000fe40000000a00 */
[----:B---3--:R-:W-:-:S02]  /*b650*/  IMAD R11, R86, UR4, RZ ;  /* 0x00000004560b7c24 */ /* 0x008fc4000f8e02ff */
        /* <DEDUP_REMOVED lines=8> */
[----:B-1----:R-:W-:Y:S01]  /*b6e0*/  LEA.HI.X R32, R12, UR7, R13, 0x1, P5 ;  /* 0x000000070c207c11 */ /* 0x002fe2000a8f0c0d */
[----:B------:R0:W1:Y:S04]  /*b6f0*/  SHFL.IDX PT, R35, R11, RZ, 0x181f ;  /* 0x00181fff0b237589 */ /* 0x00006800000e0000 */
        /* <DEDUP_REMOVED lines=23> */
.L_x_2771:
[----:B------:R-:W-:Y:S05]  /*b870*/  BSYNC B0 ;  /* 0x0000000000007941 */ /* 0x000fea0003800000 */
.L_x_2770:
[----:B---3--:R3:W0:Y:S01]  /*b880*/  SHFL.IDX PT, R33, R32, 0x1, 0x181f ;  /* 0x00381f0020217f89 */ /* 0x00862200000e0000 */
[----:B------:R-:W-:Y:S03]  /*b890*/  BSSY B0, `(.L_x_2772) ;  /* 0x0000018000007945 */ /* 0x000fe60003800000 */
[----:B-1----:R3:W1:Y:S01]  /*b8a0*/  SHFL.IDX PT, R35, R11, 0x1, 0x181f ;  /* 0x00381f000b237f89 */ /* 0x00266200000e0000 */
[----:B------:R-:W-:Y:S05]  /*b8b0*/  @!P0 BRA `(.L_x_2773) ;  /* 0x0000000000548947 */ /* 0x000fea0003800000 */
[----:B------:R-:W-:Y:S01]  /*b8c0*/  ISETP.GE.AND P5, PT, R16, UR61, PT ;  /* 0x0000003d10007c0c */ /* 0x000fe2000bfa6270 */
[----:B------:R-:W-:Y:S01]  /*b8d0*/  ULDC.64 UR4, c[0x0][0x208] ;  /* 0x0000820000047ab9 */ /* 0x000fe20000000a00 */
[----:B------:R-:W-:-:S11]  /*b8e0*/  ISETP.GE.AND P4, PT, R214, UR61, PT ;  /* 0x0000003dd6007c0c */ /* 0x000fd6000bf86270 */
[----:B----4-:R-:W4:Y:S01]  /*b8f0*/  @!P5 LDS.128 R12, [R84+0x1400] ;  /* 0x00140000540cd984 */ /* 0x010f220000000c00 */
[----:B-1----:R-:W-:-:S04]  /*b900*/  @!P5 LEA R30, P0, R16, R35, 0x1 ;  /* 0x00000023101ed211 */ /* 0x002fc800078008ff */
[----:B0-----:R-:W-:Y:S02]  /*b910*/  @!P5 LEA.HI.X R31, R16, R33, R17, 0x1, P0 ;  /* 0x00000021101fd211 */ /* 0x001fe400000f0c11 */
[----:B------:R-:W-:-:S03]  /*b920*/  ISETP.GE.AND P0, PT, R19, UR61, PT ;  /* 0x0000003d13007c0c */ /* 0x000fc6000bf06270 */
[----:B----4-:R0:W-:Y:S04]  /*b930*/  @!P5 ST.E.128 desc[UR4][R30.64], R12 ;  /* 0x0000000c1e00d985 */ /* 0x0101e8000c101d04 */
        /* <DEDUP_REMOVED lines=13> */
.L_x_2773:
[----:B------:R-:W-:Y:S05]  /*ba10*/  BSYNC B0 ;  /* 0x0000000000007941 */ /* 0x000fea0003800000 */
.L_x_2772:
[----:B------:R-:W-:Y:S01]  /*ba20*/  ISETP.GE.AND P0, PT, R87, 0x41, PT ;  /* 0x000000415700780c */ /* 0x000fe20003f06270 */
[----:B0-----:R0:W0:Y:S01]  /*ba30*/  SHFL.IDX PT, R33, R32, 0x2, 0x181f ;  /* 0x00581f0020217f89 */ /* 0x00102200000e0000 */
[----:B------:R-:W-:Y:S03]  /*ba40*/  BSSY B0, `(.L_x_2774) ;  /* 0x0000018000007945 */ /* 0x000fe60003800000 */
[----:B---3--:R-:W3:Y:S08]  /*ba50*/  SHFL.IDX PT, R11, R11, 0x2, 0x181f ;  /* 0x00581f000b0b7f89 */ /* 0x008ef000000e0000 */
[----:B------:R-:W-:Y:S05]  /*ba60*/  @!P0 BRA `(.L_x_2775) ;  /* 0x0000000000548947 */ /* 0x000fea0003800000 */
[----:B------:R-:W-:Y:S01]  /*ba70*/  ISETP.GE.AND P5, PT, R16, UR61, PT ;  /* 0x0000003d10007c0c */ /* 0x000fe2000bfa6270 */
[----:B------:R-:W-:Y:S01]  /*ba80*/  ULDC.64 UR4, c[0x0][0x208] ;  /* 0x0000820000047ab9 */ /* 0x000fe20000000a00 */
        /* <DEDUP_REMOVED lines=19> */
.L_x_2775:
[----:B------:R-:W-:Y:S05]  /*bbc0*/  BSYNC B0 ;  /* 0x0000000000007941 */ /* 0x000fea0003800000 */
.L_x_2774:
[----:B------:R-:W-:Y:S01]  /*bbd0*/  @!PT LDS RZ, [RZ] ;  /* 0x00000000fffff984 */ /* 0x000fe20000000800 */
[----:B------:R-:W-:Y:S01]  /*bbe0*/  @!PT LDS RZ, [RZ] ;  /* 0x00000000fffff984 */ /* 0x000fe20000000800 */
[----:B------:R-:W-:Y:S01]  /*bbf0*/  @!PT LDS RZ, [RZ] ;  /* 0x00000000fffff984 */ /* 0x000fe20000000800 */
[----:B------:R-:W-:Y:S01]  /*bc00*/  @!PT LDS RZ, [RZ] ;  /* 0x00000000fffff984 */ /* 0x000fe20000000800 */
[----:B------:R5:W-:Y:S06]  /*bc10*/  MEMBAR.ALL.CTA ;  /* 0x0000000000007992 */ /* 0x000bec0000008000 */
[----:B-----5:R-:W5:Y:S01]  /*bc20*/  FENCE.VIEW.ASYNC.S ;  /* 0x00000000000073c6 */ /* 0x020f620000000000 */
[----:B------:R-:W-:Y:S01]  /*bc30*/  @!P3 VIADD R88, R88, 0x388c0 ;  /* 0x000388c05858b836 */ /* 0x000fe20000000000 */
[----:B-----5:R0:W-:Y:S01]  /*bc40*/  BAR.SYNC.DEFER_BLOCKING R157, 0x80 ;  /* 0x0002009d0000751d */ /* 0x0201e20000010000 */
[----:B------:R-:W-:Y:S01]  /*bc50*/  ISETP.NE.AND P4, PT, R110, RZ, PT ;  /* 0x000000ff6e00720c */ /* 0x000fe20003f85270 */
[----:B------:R-:W-:-:S02]  /*bc60*/  VIADD R213, R213, 0x1 ;  /* 0x00000001d5d57836 */ /* 0x000fc40000000000 */
[----:B------:R-:W-:Y:S02]  /*bc70*/  @!P3 PRMT R88, RZ, 0x654, R88 ;  /* 0x00000654ff58b816 */ /* 0x000fe40000000058 */
[----:B------:R-:W-:Y:S02]  /*bc80*/  PLOP3.LUT P0, PT, PT, PT, PT, 0x8, 0x0 ;  /* 0x000000000000781c */ /* 0x000fe40003f0e170 */
[----:B------:R1:W-:Y:S01]  /*bc90*/  @!P3 SYNCS.ARRIVE.TRANS64.RED.A1T0 RZ, [R88+URZ], RZ ;  /* 0x000000ff58ffb9a7 */ /* 0x0003e2000810043f */
[----:B------:R-:W-:-:S04]  /*bca0*/  ISETP.NE.AND P3, PT, R213, 0x2, PT ;  /* 0x00000002d500780c */ /* 0x000fc80003f65270 */
[----:B0---4-:R-:W-:Y:S02]  /*bcb0*/  SEL R12, RZ, 0x1, P3 ;  /* 0x00000001ff0c7807 */ /* 0x011fe40001800000 */
[----:B------:R-:W-:Y:S02]  /*bcc0*/  SEL R213, R213, RZ, P3 ;  /* 0x000000ffd5d57207 */ /* 0x000fe40001800000 */
[----:B------:R-:W-:Y:S01]  /*bcd0*/  LOP3.LUT R227, R227, R12, RZ, 0x3c, !PT ;  /* 0x0000000ce3e37212 */ /* 0x000fe200078e3cff */
[----:B-1----:R-:W-:Y:S06]  /*bce0*/  @P4 BRA `(.L_x_2776) ;  /* 0xffffff7400004947 */ /* 0x002fec000383ffff */
.L_x_2655:
[----:B---3--:R-:W3:Y:S01]  /*bcf0*/  LDL R11, [R1+0x68] ;  /* 0x00006800010b7983 */ /* 0x008ee20000100800 */
[----:B------:R-:W1:Y:S01]  /*bd00*/  LDC R0, c[0x0][0x448] ;  /* 0x00011200ff007b82 */ /* 0x000e620000000800 */
[----:B------:R-:W-:Y:S01]  /*bd10*/  BSSY B0, `(.L_x_2777) ;  /* 0x0000011000007945 */ /* 0x000fe20003800000 */
[----:B------:R-:W-:Y:S02]  /*bd20*/  MOV R2, RZ ;  /* 0x000000ff00027202 */ /* 0x000fe40000000f00 */
[----:B-1----:R-:W-:-:S13]  /*bd30*/  ISETP.NE.AND P1, PT, R0, 0x1, PT ;  /* 0x000000010000780c */ /* 0x002fda0003f25270 */
[----:B------:R-:W1:Y:S08]  /*bd40*/  @P1 LDC R0, c[0x0][0x44c] ;  /* 0x00011300ff001b82 */ /* 0x000e700000000800 */
[----:B------:R-:W4:Y:S01]  /*bd50*/  @P1 LDC R5, c[0x0][0x450] ;  /* 0x00011400ff051b82 */ /* 0x000f220000000800 */
[----:B---3--:R-:W-:-:S04]  /*bd60*/  VIADD R3, R11, 0x7f ;  /* 0x0000007f0b037836 */ /* 0x008fc80000000000 */
[----:B-1----:R-:W-:-:S05]  /*bd70*/  @P1 IMAD.HI.U32 R0, R3, R0, RZ ;  /* 0x0000000003001227 */ /* 0x002fca00078e00ff */
[----:B----4-:R-:W-:-:S05]  /*bd80*/  @P1 SHF.R.U32.HI R3, RZ, R5, R0 ;  /* 0x00000005ff031219 */ /* 0x010fca0000011600 */
[----:B------:R-:W-:-:S04]  /*bd90*/  IMAD.IADD R3, R130, 0x1, R3 ;  /* 0x0000000182037824 */ /* 0x000fc800078e0203 */
[----:B------:R-:W-:-:S05]  /*bda0*/  IMAD.HI R3, R3, 0x66666667, RZ ;  /* 0x6666666703037827 */ /* 0x000fca00078e02ff */
[----:B------:R-:W-:-:S04]  /*bdb0*/  SHF.R.U32.HI R0, RZ, 0x1f, R3 ;  /* 0x0000001fff007819 */ /* 0x000fc80000011603 */
[----:B------:R-:W-:-:S04]  /*bdc0*/  LEA.HI.SX32 R0, R3, R0, 0x1b ;  /* 0x0000000003007211 */ /* 0x000fc800078fdaff */
[----:B------:R-:W-:-:S04]  /*bdd0*/  VIMNMX R131, R131, R0, PT ;  /* 0x0000000083837248 */ /* 0x000fc80003fe0100 */
[----:B------:R-:W-:Y:S01]  /*bde0*/  ISETP.GE.AND P1, PT, R131, 0x1, PT ;  /* 0x000000018300780c */ /* 0x000fe20003f26270 */
[----:B------:R-:W-:-:S12]  /*bdf0*/  @P0 BRA `(.L_x_2778) ;  /* 0x0000000000080947 */ /* 0x000fd80003800000 */
[----:B------:R-:W1:Y:S02]  /*be00*/  FENCE.VIEW.ASYNC.G ;  /* 0x00000000000073c6 */ /* 0x000e640000000100 */
[----:B-1----:R-:W-:Y:S06]  /*be10*/  BAR.ARV 0xc, 0x180 ;  /* 0x0306000000007b1d */ /* 0x002fec0000002000 */
.L_x_2778:
[----:B------:R-:W-:Y:S05]  /*be20*/  BSYNC B0 ;  /* 0x0000000000007941 */ /* 0x000fea0003800000 */
.L_x_2777:
[----:B------:R-:W-:Y:S04]  /*be30*/  BSSY B0, `(.L_x_2779) ;  /* 0x0000021000007945 */ /* 0x000fe80003800000 */
[----:B------:R-:W-:Y:S05]  /*be40*/  @!P1 BRA `(.L_x_2780) ;  /* 0x00000000007c9947 */ /* 0x000fea0003800000 */
[----:B------:R-:W3:Y:S01]  /*be50*/  LDL R0, [R1+0x84] ;  /* 0x0000840001007983 */ /* 0x000ee20000100800 */
[----:B------:R-:W-:Y:S01]  /*be60*/  ULDC UR4, c[0x0][0x9f0] ;  /* 0x00027c0000047ab9 */ /* 0x000fe20000000800 */
[----:B---3--:R-:W-:-:S04]  /*be70*/  ISETP.NE.AND P0, PT, R0, RZ, PT ;  /* 0x000000ff0000720c */ /* 0x008fc80003f05270 */
[----:B------:R-:W-:-:S04]  /*be80*/  SEL R6, R0, UR4, P0 ;  /* 0x0000000400067c07 */ /* 0x000fc80008000000 */
[-C--:B------:R-:W-:Y:S02]  /*be90*/  IABS R5, R6.reuse ;  /* 0x0000000600057213 */ /* 0x080fe40000000000 */
[----:B------:R-:W-:Y:S02]  /*bea0*/  IABS R9, R6 ;  /* 0x0000000600097213 */ /* 0x000fe40000000000 */
[----:B------:R-:W1:Y:S01]  /*beb0*/  I2F.RP R4, R5 ;  /* 0x0000000500047306 */ /* 0x000e620000209400 */
[----:B------:R-:W-:Y:S02]  /*bec0*/  IADD3 R0, R6, -0x1, R131 ;  /* 0xffffffff06007810 */ /* 0x000fe40007ffe083 */
[----:B------:R-:W-:-:S05]  /*bed0*/  IMAD.MOV R9, RZ, RZ, -R9 ;  /* 0x000000ffff097224 */ /* 0x000fca00078e0a09 */
[----:B-1----:R-:W1:Y:S02]  /*bee0*/  MUFU.RCP R4, R4 ;  /* 0x0000000400047308 */ /* 0x002e640000001000 */
[----:B-1----:R-:W-:Y:S01]  /*bef0*/  VIADD R2, R4, 0xffffffe ;  /* 0x0ffffffe04027836 */ /* 0x002fe20000000000 */
[----:B------:R-:W-:Y:S02]  /*bf00*/  IABS R4, R0 ;  /* 0x0000000000047213 */ /* 0x000fe40000000000 */
[----:B------:R-:W-:-:S03]  /*bf10*/  LOP3.LUT R0, R0, R6, RZ, 0x3c, !PT ;  /* 0x0000000600007212 */ /* 0x000fc600078e3cff */
[----:B------:R1:W3:Y:S01]  /*bf20*/  F2I.FTZ.U32.TRUNC.NTZ R3, R2 ;  /* 0x0000000200037305 */ /* 0x0002e2000021f000 */
[----:B------:R-:W-:Y:S01]  /*bf30*/  ISETP.GE.AND P2, PT, R0, RZ, PT ;  /* 0x000000ff0000720c */ /* 0x000fe20003f46270 */
[----:B-1----:R-:W-:Y:S02]  /*bf40*/  IMAD.MOV.U32 R2, RZ, RZ, RZ ;  /* 0x000000ffff027224 */ /* 0x002fe400078e00ff */
[----:B---3--:R-:W-:-:S04]  /*bf50*/  IMAD.MOV R8, RZ, RZ, -R3 ;  /* 0x000000ffff087224 */ /* 0x008fc800078e0a03 */
[----:B------:R-:W-:-:S04]  /*bf60*/  IMAD R7, R8, R5, RZ ;  /* 0x0000000508077224 */ /* 0x000fc800078e02ff */
[----:B------:R-:W-:Y:S01]  /*bf70*/  IMAD.HI.U32 R3, R3, R7, R2 ;  /* 0x0000000703037227 */ /* 0x000fe200078e0002 */
[----:B------:R-:W-:-:S05]  /*bf80*/  MOV R2, R9 ;  /* 0x0000000900027202 */ /* 0x000fca0000000f00 */
[----:B------:R-:W-:-:S04]  /*bf90*/  IMAD.HI.U32 R3, R3, R4, RZ ;  /* 0x0000000403037227 */ /* 0x000fc800078e00ff */
[----:B------:R-:W-:-:S05]  /*bfa0*/  IMAD R2, R3, R2, R4 ;  /* 0x0000000203027224 */ /* 0x000fca00078e0204 */
[----:B------:R-:W-:-:S13]  /*bfb0*/  ISETP.GT.U32.AND P1, PT, R5, R2, PT ;  /* 0x000000020500720c */ /* 0x000fda0003f24070 */
[----:B------:R-:W-:Y:S02]  /*bfc0*/  @!P1 IMAD.IADD R2, R2, 0x1, -R5 ;  /* 0x0000000102029824 */ /* 0x000fe400078e0a05 */
[----:B------:R-:W-:Y:S01]  /*bfd0*/  @!P1 VIADD R3, R3, 0x1 ;  /* 0x0000000103039836 */ /* 0x000fe20000000000 */
[----:B------:R-:W-:Y:S02]  /*bfe0*/  ISETP.NE.AND P1, PT, R6, RZ, PT ;  /* 0x000000ff0600720c */ /* 0x000fe40003f25270 */
[----:B------:R-:W-:-:S13]  /*bff0*/  ISETP.GE.U32.AND P0, PT, R2, R5, PT ;  /* 0x000000050200720c */ /* 0x000fda0003f06070 */
[----:B------:R-:W-:-:S04]  /*c000*/  @P0 VIADD R3, R3, 0x1 ;  /* 0x0000000103030836 */ /* 0x000fc80000000000 */
[----:B------:R-:W-:-:S05]  /*c010*/  IMAD.MOV.U32 R2, RZ, RZ, R3 ;  /* 0x000000ffff027224 */ /* 0x000fca00078e0003 */
[----:B------:R-:W-:Y:S02]  /*c020*/  @!P2 IADD3 R2, -R2, RZ, RZ ;  /* 0x000000ff0202a210 */ /* 0x000fe40007ffe1ff */
[----:B------:R-:W-:-:S07]  /*c030*/  @!P1 LOP3.LUT R2, RZ, R6, RZ, 0x33, !PT ;  /* 0x00000006ff029212 */ /* 0x000fce00078e33ff */
.L_x_2780:
[----:B------:R-:W-:Y:S05]  /*c040*/  BSYNC B0 ;  /* 0x0000000000007941 */ /* 0x000fea0003800000 */
.L_x_2779:
[----:B------:R-:W3:Y:S01]  /*c050*/  LDL R0, [R1+0x98] ;  /* 0x0000980001007983 */ /* 0x000ee20000100800 */
[----:B------:R-:W-:Y:S01]  /*c060*/  PLOP3.LUT P0, PT, PT, PT, PT, 0x80, 0x0 ;  /* 0x000000000000781c */ /* 0x000fe20003f0f070 */
[----:B------:R-:W-:Y:S01]  /*c070*/  IMAD.MOV.U32 R153, RZ, RZ, RZ ;  /* 0x000000ffff997224 */ /* 0x000fe200078e00ff */
[----:B------:R-:W-:Y:S01]  /*c080*/  CS2R R150, SRZ ;  /* 0x0000000000967805 */ /* 0x000fe2000001ff00 */
[----:B------:R-:W-:Y:S01]  /*c090*/  IMAD.MOV.U32 R154, RZ, RZ, RZ ;  /* 0x000000ffff9a7224 */ /* 0x000fe200078e00ff */
        /* <DEDUP_REMOVED lines=13> */
[----:B--2---:R-:W-:Y:S02]  /*c170*/  CS2R R120, SRZ ;  /* 0x0000000000787805 */ /* 0x004fe4000001ff00 */
        /* <DEDUP_REMOVED lines=53> */
[----:B-1----:R-:W-:Y:S05]  /*c4d0*/  @!P1 BRA `(.L_x_2781) ;  /* 0x0000019000b49947 */ /* 0x002fea0003800000 */
[----:B------:R-:W2:Y:S02]  /*c4e0*/  LDL R0, [R1+0x11c] ;  /* 0x00011c0001007983 */ /* 0x000ea40000100800 */
[----:B--2---:R-:W-:Y:S02]  /*c4f0*/  R2UR UR4, R0 ;  /* 0x00000000000472ca */ /* 0x004fe400000e0000 */
[----:B------:R-:W1:Y:S11]  /*c500*/  S2R R0, SR_TID.X ;  /* 0x0000000000007919 */ /* 0x000e760000002100 */
[----:B------:R-:W-:-:S06]  /*c510*/  ULOP3.LUT UP0, URZ, UR4, 0x9f, URZ, 0xc0, !UPT ;  /* 0x0000009f043f7892 */ /* 0x000fcc000f80c03f */
[----:B------:R-:W-:Y:S01]  /*c520*/  PLOP3.LUT P0, PT, PT, PT, UP0, 0x80, 0x0 ;  /* 0x000000000000781c */ /* 0x000fe20003f0f008 */
[----:B-1----:R-:W-:-:S05]  /*c530*/  VIADD R0, R0, 0xffffff80 ;  /* 0xffffff8000007836 */ /* 0x002fca0000000000 */
[----:B------:R-:W-:-:S04]  /*c540*/  SHF.R.S32.HI R3, RZ, 0x1f, R0 ;  /* 0x0000001fff037819 */ /* 0x000fc80000011400 */
[----:B------:R-:W-:-:S04]  /*c550*/  LEA.HI R3, R3, R0, RZ, 0x7 ;  /* 0x0000000003037211 */ /* 0x000fc800078f38ff */
[----:B------:R-:W-:-:S06]  /*c560*/  SHF.R.S32.HI R0, RZ, 0x7, R3 ;  /* 0x00000007ff007819 */ /* 0x000fcc0000011403 */
[----:B------:R-:W1:Y:S02]  /*c570*/  SHFL.IDX PT, R0, R0, RZ, 0x1f ;  /* 0x00001fff00007589 */ /* 0x000e6400000e0000 */
[----:B-1----:R-:W-:-:S04]  /*c580*/  LEA.HI R3, R0, R0, RZ, 0x1 ;  /* 0x0000000000037211 */ /* 0x002fc800078f08ff */
        /* <DEDUP_REMOVED lines=9> */
[----:B------:R-:W-:Y:S01]  /*c620*/  MOV R4, UR4 ;  /* 0x0000000400047c02 */ /* 0x000fe20008000f00 */
[----:B------:R-:W-:Y:S01]  /*c630*/  IMAD.U32 R5, RZ, RZ, UR5 ;  /* 0x00000005ff057e24 */ /* 0x000fe2000f8e00ff */
[----:B------:R-:W-:Y:S01]  /*c640*/  ULDC.64 UR4, c[0x4][0xb8] ;  /* 0x01002e0000047ab9 */ /* 0x000fe20000000a00 */
[----:B------:R-:W1:Y:S01]  /*c650*/  LDC.64 R14, c[0x4][R14] ;  /* 0x010000000e0e7b82 */ /* 0x000e620000000a00 */
[----:B------:R-:W-:Y:S01]  /*c660*/  IMAD.U32 R6, RZ, RZ, UR6 ;  /* 0x00000006ff067e24 */ /* 0x000fe2000f8e00ff */
[----:B------:R-:W-:Y:S01]  /*c670*/  MOV R11, UR5 ;  /* 0x00000005000b7c02 */ /* 0x000fe20008000f00 */
[----:B------:R-:W-:Y:S02]  /*c680*/  IMAD.U32 R7, RZ, RZ, UR7 ;  /* 0x00000007ff077e24 */ /* 0x000fe4000f8e00ff */
[----:B0-----:R-:W-:-:S02]  /*c690*/  IMAD.U32 R10, RZ, RZ, UR4 ;  /* 0x00000004ff0a7e24 */ /* 0x001fc4000f8e00ff */
[----:B------:R-:W-:Y:S02]  /*c6a0*/  IMAD.MOV.U32 R8, RZ, RZ, 0x70 ;  /* 0x00000070ff087424 */ /* 0x000fe400078e00ff */
[----:B------:R-:W-:Y:S02]  /*c6b0*/  IMAD.MOV.U32 R12, RZ, RZ, 0x1 ;  /* 0x00000001ff0c7424 */ /* 0x000fe400078e00ff */
[----:B------:R-:W-:-:S07]  /*c6c0*/  IMAD.MOV.U32 R13, RZ, RZ, RZ ;  /* 0x000000ffff0d7224 */ /* 0x000fce00078e00ff */
[----:B------:R-:W-:-:S07]  /*c6d0*/  LEPC R20, `(.L_x_2782) ;  /* 0x000000001014794e */ /* 0x000fce0000000000 */
[----:B-1---5:R-:W-:Y:S05]  /*c6e0*/  CALL.ABS.NOINC R14 ;  /* 0x000000000e007343 */ /* 0x022fea0003c00000 */
.L_x_2782:
        /* <DEDUP_REMOVED lines=8> */
[----:B------:R1:W2:Y:S03]  /*c770*/  SYNCS.PHASECHK.TRANS64.TRYWAIT P0, [R23+URZ+0x38800], R0 ;  /* 0x03880000170075a7 */ /* 0x0002a6000800017f */
[----:B--2---:R-:W-:Y:S05]  /*c780*/  @!P0 NANOSLEEP.SYNCS 0x989680 ;  /* 0x009896800000895d */ /* 0x004fea0003900000 */
[----:B------:R-:W2:Y:S01]  /*c790*/  @!P0 SYNCS.PHASECHK.TRANS64 P0, [R23+URZ+0x38800], R0 ;  /* 0x03880000170085a7 */ /* 0x000ea2000800007f */
[----:B------:R-:W-:Y:S04]  /*c7a0*/  BSSY B0, `(.L_x_2784) ;  /* 0x0000006000007945 */ /* 0x000fe80003800000 */
[----:B--2---:R-:W-:Y:S05]  /*c7b0*/  @P0 BRA `(.L_x_2785) ;  /* 0x0000000000100947 */ /* 0x004fea0003800000 */
.L_x_2786:
[----:B--2---:R2:W3:Y:S02]  /*c7c0*/  SYNCS.PHASECHK.TRANS64.TRYWAIT P0, [R23+URZ+0x38800], R0 ;  /* 0x03880000170075a7 */ /* 0x0044e4000800017f */
[----:B---3--:R-:W-:Y:S05]  /*c7d0*/  @!P0 NANOSLEEP.SYNCS 0x989680 ;  /* 0x009896800000895d */ /* 0x008fea0003900000 */
[----:B------:R-:W3:Y:S02]  /*c7e0*/  @!P0 SYNCS.PHASECHK.TRANS64 P0, [R23+URZ+0x38800], R0 ;  /* 0x03880000170085a7 */ /* 0x000ee4000800007f */
[----:B---3--:R-:W-:Y:S05]  /*c7f0*/  @!P0 BRA `(.L_x_2786) ;  /* 0xfffffffc00f08947 */ /* 0x008fea000383ffff */
.L_x_2785:
[----:B------:R-:W-:Y:S05]  /*c800*/  BSYNC B0 ;  /* 0x0000000000007941 */ /* 0x000fea0003800000 */
.L_x_2784:
[----:B------:R-:W-:Y:S05]  /*c810*/  BRA `(.L_x_2787) ;  /* 0x0000009400e07947 */ /* 0x000fea0003800000 */
.L_x_2783:
[----:B------:R-:W2:Y:S01]  /*c820*/  LDL R0, [R1+0x11c] ;  /* 0x00011c0001007983 */ /* 0x000ea20000100800 */
[----:B------:R-:W-:Y:S01]  /*c830*/  ULDC.64 UR6, c[0x0][0x408] ;  /* 0x0001020000067ab9 */ /* 0x000fe20000000a00 */
[----:B--2---:R-:W-:Y:S02]  /*c840*/  R2UR UR4, R0 ;  /* 0x00000000000472ca */ /* 0x004fe400000e0000 */
[----:B-----5:R-:W-:-:S05]  /*c850*/  SHF.R.S32.HI R0, RZ, 0x1f, R152 ;  /* 0x0000001fff007819 */ /* 0x020fca0000011498 */
[----:B------:R-:W-:-:S04]  /*c860*/  IMAD R5, R0, UR6, RZ ;  /* 0x0000000600057c24 */ /* 0x000fc8000f8e02ff */
[----:B------:R-:W-:Y:S02]  /*c870*/  IMAD R5, R152, UR7, R5 ;  /* 0x0000000798057c24 */ /* 0x000fe4000f8e0205 */
[----:B------:R-:W-:-:S03]  /*c880*/  ULOP3.LUT UP0, URZ, UR4, 0x3ff, URZ, 0xc0, !UPT ;  /* 0x000003ff043f7892 */ /* 0x000fc6000f80c03f */
[----:B------:R-:W-:Y:S02]  /*c890*/  ULDC.64 UR4, c[0x0][0x3f8] ;  /* 0x0000fe0000047ab9 */ /* 0x000fe40000000a00 */
[----:B------:R-:W-:Y:S01]  /*c8a0*/  IMAD R3, R0, UR4, RZ ;  /* 0x0000000400037c24 */ /* 0x000fe2000f8e02ff */
[----:B------:R-:W-:Y:S01]  /*c8b0*/  PLOP3.LUT P0, PT, PT, PT, UP0, 0x80, 0x0 ;  /* 0x000000000000781c */ /* 0x000fe20003f0f008 */
[----:B------:R-:W-:-:S04]  /*c8c0*/  IMAD.WIDE.U32 R24, R152, UR4, RZ ;  /* 0x0000000498187c25 */ /* 0x000fc8000f8e00ff */
[C---:B------:R-:W-:Y:S02]  /*c8d0*/  IMAD R3, R152.reuse, UR5, R3 ;  /* 0x0000000598037c24 */ /* 0x040fe4000f8e0203 */
[----:B------:R-:W-:-:S03]  /*c8e0*/  IMAD.WIDE.U32 R152, R152, UR6, RZ ;  /* 0x0000000698987c25 */ /* 0x000fc6000f8e00ff */
[----:B------:R-:W-:Y:S01]  /*c8f0*/  IADD3 R73, R3, R25, RZ ;  /* 0x0000001903497210 */ /* 0x000fe20007ffe0ff */
[----:B------:R-:W-:Y:S02]  /*c900*/  IMAD.IADD R27, R5, 0x1, R153 ;  /* 0x00000001051b7824 */ /* 0x000fe400078e0299 */
[----:B------:R-:W-:Y:S05]  /*c910*/  @!P0 BRA `(.L_x_2788) ;  /* 0x0000000000408947 */ /* 0x000fea0003800000 */
[----:B------:R-:W-:Y:S01]  /*c920*/  MOV R14, 0x0 ;  /* 0x00000000000e7802 */ /* 0x000fe20000000f00 */
[----:B------:R-:W-:Y:S01]  /*c930*/  ULDC.64 UR4, c[0x4][0x138] ;  /* 0x01004e0000047ab9 */ /* 0x000fe20000000a00 */
[----:B------:R-:W-:Y:S01]  /*c940*/  ULDC.64 UR6, c[0x4][0x140] ;  /* 0x0100500000067ab9 */ /* 0x000fe20000000a00 */
[----:B------:R-:W-:Y:S01]  /*c950*/  IMAD.U32 R4, RZ, RZ, UR4 ;  /* 0x00000004ff047e24 */ /* 0x000fe2000f8e00ff */
[----:B------:R-:W-:Y:S01]  /*c960*/  MOV R7, UR7 ;  /* 0x0000000700077c02 */ /* 0x000fe20008000f00 */
[----:B------:R-:W-:Y:S01]  /*c970*/  IMAD.U32 R5, RZ, RZ, UR5 ;  /* 0x00000005ff057e24 */ /* 0x000fe2000f8e00ff */
[----:B------:R-:W1:Y:S01]  /*c980*/  LDC.64 R14, c[0x4][R14] ;  /* 0x010000000e0e7b82 */ /* 0x000e620000000a00 */
[----:B------:R-:W-:Y:S01]  /*c990*/  ULDC.64 UR4, c[0x4][0xb0] ;  /* 0x01002c0000047ab9 */ /* 0x000fe20000000a00 */
[----:B------:R-:W-:Y:S01]  /*c9a0*/  IMAD.U32 R6, RZ, RZ, UR6 ;  /* 0x00000006ff067e24 */ /* 0x000fe2000f8e00ff */
[----:B------:R-:W-:Y:S01]  /*c9b0*/  MOV R13, RZ ;  /* 0x000000ff000d7202 */ /* 0x000fe20000000f00 */
[----:B0-----:R-:W-:-:S02]  /*c9c0*/  IMAD.U32 R10, RZ, RZ, UR4 ;  /* 0x00000004ff0a7e24 */ /* 0x001fc4000f8e00ff */
[----:B------:R-:W-:Y:S02]  /*c9d0*/  IMAD.U32 R11, RZ, RZ, UR5 ;  /* 0x00000005ff0b7e24 */ /* 0x000fe4000f8e00ff */
[----:B------:R-:W-:Y:S02]  /*c9e0*/  IMAD.MOV.U32 R8, RZ, RZ, 0x70 ;  /* 0x00000070ff087424 */ /* 0x000fe400078e00ff */
[----:B------:R-:W-:-:S07]  /*c9f0*/  IMAD.MOV.U32 R12, RZ, RZ, 0x1 ;  /* 0x00000001ff0c7424 */ /* 0x000fce00078e00ff */
[----:B------:R-:W-:-:S07]  /*ca00*/  LEPC R20, `(.L_x_2788) ;  /* 0x000000001014794e */ /* 0x000fce0000000000 */
[----:B-1----:R-:W-:Y:S05]  /*ca10*/  CALL.ABS.NOINC R14 ;  /* 0x000000000e007343 */ /* 0x002fea0003c00000 */
.L_x_2788:
[----:B------:R-:W2:Y:S01]  /*ca20*/  LDL R21, [R1+0x68] ;  /* 0x0000680001157983 */ /* 0x000ea20000100800 */
[----:B------:R-:W-:-:S03]  /*ca30*/  ULDC.U8 UR4, c[0x0][0x410] ;  /* 0x0001040000047ab9 */ /* 0x000fc60000000000 */
[----:B------:R-:W3:Y:S01]  /*ca40*/  LDL R20, [R1+0x80] ;  /* 0x0000800001147983 */ /* 0x000ee20000100800 */
[----:B------:R-:W-:Y:S01]  /*ca50*/  ISETP.NE.AND P0, PT, RZ, UR4, PT ;  /* 0x00000004ff007c0c */ /* 0x000fe2000bf05270 */
[----:B------:R-:W-:Y:S01]  /*ca60*/  BSSY B0, `(.L_x_2789) ;  /* 0x000094b000007945 */ /* 0x000fe20003800000 */
[----:B--2---:R-:W-:-:S04]  /*ca70*/  IMAD.IADD R0, R225, 0x1, R21 ;  /* 0x00000001e1007824 */ /* 0x004fc800078e0215 */
[----:B---3--:R-:W-:-:S07]  /*ca80*/  IMAD R3, R20, 0x20, R0 ;  /* 0x0000002014037824 */ /* 0x008fce00078e0200 */
[----:B------:R-:W-:Y:S05]  /*ca90*/  @!P0 BRA `(.L_x_2790) ;  /* 0x0000004800508947 */ /* 0x000fea0003800000 */
[----:B------:R-:W1:Y:S01]  /*caa0*/  LDC R20, c[0x0][0x448] ;  /* 0x00011200ff147b82 */ /* 0x000e620000000800 */
[----:B------:R-:W-:Y:S01]  /*cab0*/  ULDC.64 UR4, c[0x0][0x3f8] ;  /* 0x0000fe0000047ab9 */ /* 0x000fe20000000a00 */
[----:B------:R-:W-:Y:S01]  /*cac0*/  ULDC.64 UR6, c[0x0][0x408] ;  /* 0x0001020000067ab9 */ /* 0x000fe20000000a00 */
[----:B------:R-:W-:Y:S02]  /*cad0*/  IMAD.MOV.U32 R6, RZ, RZ, R24 ;  /* 0x000000ffff067224 */ /* 0x000fe400078e0018 */
[----:B------:R-:W-:Y:S01]  /*cae0*/  IMAD.MOV.U32 R7, RZ, RZ, R73 ;  /* 0x000000ffff077224 */ /* 0x000fe200078e0049 */
[----:B-1----:R-:W-:-:S13]  /*caf0*/  ISETP.NE.AND P0, PT, R20, 0x1, PT ;  /* 0x000000011400780c */ /* 0x002fda0003f05270 */
[----:B------:R-:W1:Y:S08]  /*cb00*/  @P0 LDC R4, c[0x0][0x44c] ;  /* 0x00011300ff040b82 */ /* 0x000e700000000800 */
[----:B------:R-:W2:Y:S01]  /*cb10*/  @P0 LDC R5, c[0x0][0x450] ;  /* 0x00011400ff050b82 */ /* 0x000ea20000000800 */
[----:B-1----:R-:W-:-:S05]  /*cb20*/  @P0 IMAD.HI.U32 R4, R3, R4, RZ ;  /* 0x0000000403040227 */ /* 0x002fca00078e00ff */
[----:B--2---:R-:W-:Y:S01]  /*cb30*/  @P0 SHF.R.U32.HI R3, RZ, R5, R4 ;  /* 0x00000005ff030219 */ /* 0x004fe20000011604 */
[----:B------:R-:W-:Y:S01]  /*cb40*/  IMAD.MOV.U32 R5, RZ, RZ, R27 ;  /* 0x000000ffff057224 */ /* 0x000fe200078e001b */
[----:B------:R-:W-:Y:S02]  /*cb50*/  MOV R4, R152 ;  /* 0x0000009800047202 */ /* 0x000fe40000000f00 */
[----:B------:R-:W-:Y:S01]  /*cb60*/  SHF.R.S32.HI R8, RZ, 0x1f, R3 ;  /* 0x0000001fff087819 */ /* 0x000fe20000011403 */
[----:B------:R-:W-:-:S04]  /*cb70*/  IMAD.WIDE.U32 R6, R3, UR4, R6 ;  /* 0x0000000403067c25 */ /* 0x000fc8000f8e0006 */
[C---:B0-----:R-:W-:Y:S02]  /*cb80*/  IMAD R10, R8.reuse, UR4, RZ ;  /* 0x00000004080a7c24 */ /* 0x041fe4000f8e02ff */
        /* <DEDUP_REMOVED lines=18> */
.L_x_3107:
[----:B------:R-:W5:Y:S01]  /*ccb0*/  LDL R3, [R1+0x60] ;  /* 0x0000600001037983 */ /* 0x000f620000100800 */
        /* <DEDUP_REMOVED lines=8> */
[----:B------:R-:W-:Y:S01]  /*cd40*/  CS2R R76, SRZ ;  /* 0x00000000004c7805 */ /* 0x000fe2000001ff00 */
[----:B-----5:R-:W-:-:S05]  /*cd50*/  IMAD R3, R3, R20, RZ ;  /* 0x0000001403037224 */ /* 0x020fca00078e02ff */
[----:B------:R-:W-:-:S13]  /*cd60*/  ISETP.GE.AND P0, PT, R0, R3, PT ;  /* 0x000000030000720c */ /* 0x000fda0003f06270 */
[----:B------:R-:W-:Y:S05]  /*cd70*/  @P0 BRA `(.L_x_2793) ;  /* 0x0000000000c40947 */ /* 0x000fea0003800000 */
[----:B------:R-:W3:Y:S01]  /*cd80*/  LDL R11, [R1+0x128] ;  /* 0x00012800010b7983 */ /* 0x000ee20000100800 */
[----:B------:R-:W-:-:S03]  /*cd90*/  ULDC UR4, c[0x0][0x3f4] ;  /* 0x0000fd0000047ab9 */ /* 0x000fc60000000800 */
[----:B------:R-:W3:Y:S04]  /*cda0*/  LDL R10, [R1+0x124] ;  /* 0x00012400010a7983 */ /* 0x000ee80000100800 */
[----:B------:R-:W3:Y:S01]  /*cdb0*/  LDL R5, [R1+0x120] ;  /* 0x0001200001057983 */ /* 0x000ee20000100800 */
[----:B------:R-:W-:Y:S02]  /*cdc0*/  ISETP.GE.AND P3, PT, R216, UR4, PT ;  /* 0x00000004d8007c0c */ /* 0x000fe4000bf66270 */
[----:B------:R-:W-:Y:S02]  /*cdd0*/  CS2R R74, SRZ ;  /* 0x00000000004a7805 */ /* 0x000fe4000001ff00 */
[----:B------:R-:W-:Y:S02]  /*cde0*/  ISETP.GE.AND P2, PT, R221, UR4, PT ;  /* 0x00000004dd007c0c */ /* 0x000fe4000bf46270 */
[----:B------:R-:W-:-:S02]  /*cdf0*/  CS2R R76, SRZ ;  /* 0x00000000004c7805 */ /* 0x000fc4000001ff00 */
[----:B------:R-:W-:Y:S01]  /*ce00*/  ISETP.GE.AND P1, PT, R222, UR4, PT ;  /* 0x00000004de007c0c */ /* 0x000fe2000bf26270 */
[----:B------:R-:W-:Y:S01]  /*ce10*/  ULDC.64 UR6, c[0x0][0x208] ;  /* 0x0000820000067ab9 */ /* 0x000fe20000000a00 */
[----:B------:R-:W-:-:S03]  /*ce20*/  ISETP.GE.AND P0, PT, R223, UR4, PT ;  /* 0x00000004df007c0c */ /* 0x000fc6000bf06270 */
        /* <DEDUP_REMOVED lines=9> */
[----:B------:R-:W-:-:S02]  /*cec0*/  CS2R R70, SRZ ;  /* 0x0000000000467805 */ /* 0x000fc4000001ff00 */
[----:B------:R-:W-:Y:S02]  /*ced0*/  CS2R R72, SRZ ;  /* 0x0000000000487805 */ /* 0x000fe4000001ff00 */
[----:B------:R-:W-:Y:S02]  /*cee0*/  CS2R R66, SRZ ;  /* 0x0000000000427805 */ /* 0x000fe4000001ff00 */
[----:B------:R-:W-:Y:S02]  /*cef0*/  CS2R R68, SRZ ;  /* 0x0000000000447805 */ /* 0x000fe4000001ff00 */
[----:B------:R-:W-:Y:S02]  /*cf00*/  CS2R R62, SRZ ;  /* 0x00000000003e7805 */ /* 0x000fe4000001ff00 */
[----:B------:R-:W-:Y:S01]  /*cf10*/  CS2R R64, SRZ ;  /* 0x0000000000407805 */ /* 0x000fe2000001ff00 */
[----:B------:R1:W5:Y:S04]  /*cf20*/  @!P3 LD.E.64 R74, desc[UR6][R24.64] ;  /* 0x00000006184ab980 */ /* 0x000368000c101b00 */
[----:B------:R1:W5:Y:S01]  /*cf30*/  @!P3 LD.E.64 R76, desc[UR6][R20.64] ;  /* 0x00000006144cb980 */ /* 0x000362000c101b00 */
[----:B------:R-:W-:Y:S01]  /*cf40*/  @!P2 SHF.L.U64.HI R34, R221, 0x1, R11 ;  /* 0x00000001dd22a819 */ /* 0x000fe2000001020b */
[C---:B------:R-:W-:Y:S01]  /*cf50*/  @!P1 IMAD.SHL.U32 R11, R222.reuse, 0x2, RZ ;  /* 0x00000002de0b9824 */ /* 0x040fe200078e00ff */
[----:B------:R-:W-:-:S03]  /*cf60*/  @!P1 SHF.L.U64.HI R28, R222, 0x1, R10 ;  /* 0x00000001de1c9819 */ /* 0x000fc6000001020a */
[----:B------:R-:W-:Y:S01]  /*cf70*/  @!P2 IMAD.X R13, R9, 0x1, R34, P5 ;  /* 0x00000001090da824 */ /* 0x000fe200028e0622 */
[-C--:B------:R-:W-:Y:S02]  /*cf80*/  @!P1 IADD3 R10, P4, R6, R11.reuse, RZ ;  /* 0x0000000b060a9210 */ /* 0x080fe40007f9e0ff */
[C---:B------:R-:W-:Y:S01]  /*cf90*/  @!P0 SHF.L.U64.HI R26, R223.reuse, 0x1, R5 ;  /* 0x00000001df1a8819 */ /* 0x040fe20000010205 */
[----:B------:R-:W-:Y:S01]  /*cfa0*/  @!P0 IMAD.SHL.U32 R5, R223, 0x2, RZ ;  /* 0x00000002df058824 */ /* 0x000fe200078e00ff */
[C---:B------:R-:W-:Y:S01]  /*cfb0*/  @!P2 IADD3.X R15, R7.reuse, R34, RZ, P6, !PT ;  /* 0x00000022070fa210 */ /* 0x040fe200037fe4ff */
[----:B------:R1:W5:Y:S01]  /*cfc0*/  @!P2 LD.E.64 R72, desc[UR6][R12.64] ;  /* 0x000000060c48a980 */ /* 0x000362000c101b00 */
[----:B------:R-:W-:Y:S01]  /*cfd0*/  @!P1 IADD3 R4, P6, R8, R11, RZ ;  /* 0x0000000b08049210 */ /* 0x000fe20007fde0ff */
[--C-:B------:R-:W-:Y:S01]  /*cfe0*/  @!P1 IMAD.X R11, R7, 0x1, R28.reuse, P4 ;  /* 0x00000001070b9824 */ /* 0x100fe200020e061c */
[-C--:B------:R-:W-:Y:S01]  /*cff0*/  @!P0 IADD3 R6, P5, R6, R5.reuse, RZ ;  /* 0x0000000506068210 */ /* 0x080fe20007fbe0ff */
[----:B------:R1:W5:Y:S01]  /*d000*/  @!P2 LD.E.64 R70, desc[UR6][R14.64] ;  /* 0x000000060e46a980 */ /* 0x000362000c101b00 */
[----:B------:R-:W-:Y:S01]  /*d010*/  @!P0 IADD3 R8, P4, R8, R5, RZ ;  /* 0x0000000508088210 */ /* 0x000fe20007f9e0ff */
[----:B------:R-:W-:-:S02]  /*d020*/  @!P1 IMAD.X R5, R9, 0x1, R28, P6 ;  /* 0x0000000109059824 */ /* 0x000fc400030e061c */
[----:B------:R-:W-:Y:S01]  /*d030*/  @!P0 IMAD.X R7, R7, 0x1, R26, P5 ;  /* 0x0000000107078824 */ /* 0x000fe200028e061a */
[----:B------:R-:W-:Y:S01]  /*d040*/  @!P0 IADD3.X R9, R9, R26, RZ, P4, !PT ;  /* 0x0000001a09098210 */ /* 0x000fe200027fe4ff */
[----:B------:R1:W5:Y:S04]  /*d050*/  @!P1 LD.E.64 R66, desc[UR6][R10.64] ;  /* 0x000000060a429980 */ /* 0x000368000c101b00 */
[----:B------:R1:W5:Y:S04]  /*d060*/  @!P1 LD.E.64 R68, desc[UR6][R4.64] ;  /* 0x0000000604449980 */ /* 0x000368000c101b00 */
[----:B------:R1:W5:Y:S04]  /*d070*/  @!P0 LD.E.64 R62, desc[UR6][R6.64] ;  /* 0x00000006063e8980 */ /* 0x000368000c101b00 */
[----:B------:R1:W5:Y:S02]  /*d080*/  @!P0 LD.E.64 R64, desc[UR6][R8.64] ;  /* 0x0000000608408980 */ /* 0x000364000c101b00 */
.L_x_2793:
[----:B------:R-:W-:Y:S05]  /*d090*/  BSYNC B1 ;  /* 0x0000000000017941 */ /* 0x000fea0003800000 */
.L_x_2792:
[----:B-12--5:R-:W-:Y:S01]  /*d0a0*/  IMAD.MOV.U32 R6, RZ, RZ, R66 ;  /* 0x000000ffff067224 */ /* 0x026fe200078e0042 */
[----:B------:R-:W-:Y:S01]  /*d0b0*/  UMOV UR4, 0xffffffff ;  /* 0xffffffff00047882 */ /* 0x000fe20000000000 */
        /* <DEDUP_REMOVED lines=12> */
[----:B------:R-:W-:Y:S01]  /*d180*/  PRMT R89, R7, 0x5410, R6 ;  /* 0x0000541007597816 */ /* 0x000fe20000000006 */
[----:B------:R-:W-:Y:S01]  /*d190*/  IMAD.MOV.U32 R7, RZ, RZ, R69 ;  /* 0x000000ffff077224 */ /* 0x000fe200078e0045 */
[----:B------:R-:W-:Y:S01]  /*d1a0*/  PRMT R111, R111, 0x5410, R4 ;  /* 0x000054106f6f7816 */ /* 0x000fe20000000004 */
[----:B------:R-:W-:Y:S01]  /*d1b0*/  IMAD.MOV.U32 R4, RZ, RZ, R64 ;  /* 0x000000ffff047224 */ /* 0x000fe200078e0040 */
        /* <DEDUP_REMOVED lines=19> */
.L_x_3113:
        /* <DEDUP_REMOVED lines=11> */
[----:B------:R-:W2:Y:S01]  /*d3a0*/  LDL R5, [R1+0x124] ;  /* 0x0001240001057983 */ /* 0x000ea20000100800 */
[----:B------:R-:W-:-:S03]  /*d3b0*/  ULDC UR4, c[0x0][0x3f4] ;  /* 0x0000fd0000047ab9 */ /* 0x000fc60000000800 */
[----:B------:R-:W2:Y:S04]  /*d3c0*/  LDL R11, [R1+0x128] ;  /* 0x00012800010b7983 */ /* 0x000ea80000100800 */
[----:B------:R-:W2:Y:S01]  /*d3d0*/  LDL R10, [R1+0x120] ;  /* 0x00012000010a7983 */ /* 0x000ea20000100800 */
[----:B------:R-:W-:Y:S02]  /*d3e0*/  ISETP.GE.AND P3, PT, R216, UR4, PT ;  /* 0x00000004d8007c0c */ /* 0x000fe4000bf66270 */
[----:B------:R-:W-:Y:S02]  /*d3f0*/  ISETP.GE.AND P2, PT, R221, UR4, PT ;  /* 0x00000004dd007c0c */ /* 0x000fe4000bf46270 */
[----:B------:R-:W-:Y:S02]  /*d400*/  ISETP.GE.AND P1, PT, R222, UR4, PT ;  /* 0x00000004de007c0c */ /* 0x000fe4000bf26270 */
[----:B------:R-:W-:-:S07]  /*d410*/  ISETP.GE.AND P0, PT, R223, UR4, PT ;  /* 0x00000004df007c0c */ /* 0x000fce000bf06270 */
[C---:B------:R-:W-:Y:S01]  /*d420*/  @!P3 IMAD.SHL.U32 R21, R216.reuse, 0x2, RZ ;  /* 0x00000002d815b824 */ /* 0x040fe200078e00ff */
[----:B------:R-:W-:Y:S01]  /*d430*/  @!P3 SHF.L.U64.HI R4, R216, 0x1, R217 ;  /* 0x00000001d804b819 */ /* 0x000fe200000102d9 */
[----:B------:R-:W-:-:S03]  /*d440*/  @!P2 IMAD.SHL.U32 R13, R221, 0x2, RZ ;  /* 0x00000002dd0da824 */ /* 0x000fc600078e00ff */
[-C--:B----4-:R-:W-:Y:S02]  /*d450*/  @!P3 IADD3 R20, P4, R8, R21.reuse, RZ ;  /* 0x000000150814b210 */ /* 0x090fe40007f9e0ff */
[C---:B0-----:R-:W-:Y:S02]  /*d460*/  @!P3 IADD3 R24, P5, R6.reuse, R21, RZ ;  /* 0x000000150618b210 */ /* 0x041fe40007fbe0ff */
[-C--:B------:R-:W-:Y:S01]  /*d470*/  @!P2 IADD3 R14, P6, R6, R13.reuse, RZ ;  /* 0x0000000d060ea210 */ /* 0x080fe20007fde0ff */
[--C-:B---3--:R-:W-:Y:S02]  /*d480*/  @!P3 IMAD.X R21, R9, 0x1, R4.reuse, P4 ;  /* 0x000000010915b824 */ /* 0x108fe400020e0604 */
[----:B--2---:R-:W-:Y:S01]  /*d490*/  @!P3 IMAD.X R25, R7, 0x1, R4, P5 ;  /* 0x000000010719b824 */ /* 0x004fe200028e0604 */
[----:B------:R-:W-:Y:S01]  /*d4a0*/  @!P2 IADD3 R12, P5, R8, R13, RZ ;  /* 0x0000000d080ca210 */ /* 0x000fe20007fbe0ff */
[----:B------:R-:W-:Y:S01]  /*d4b0*/  @!P0 IMAD.SHL.U32 R27, R223, 0x2, RZ ;  /* 0x00000002df1b8824 */ /* 0x000fe200078e00ff */
[----:B------:R-:W-:-:S02]  /*d4c0*/  CS2R R58, SRZ ;  /* 0x00000000003a7805 */ /* 0x000fc4000001ff00 */
[----:B------:R-:W-:Y:S02]  /*d4d0*/  CS2R R60, SRZ ;  /* 0x00000000003c7805 */ /* 0x000fe4000001ff00 */
[----:B------:R-:W-:Y:S02]  /*d4e0*/  CS2R R54, SRZ ;  /* 0x0000000000367805 */ /* 0x000fe4000001ff00 */
[----:B------:R-:W-:Y:S02]  /*d4f0*/  CS2R R56, SRZ ;  /* 0x0000000000387805 */ /* 0x000fe4000001ff00 */
[----:B------:R-:W-:Y:S02]  /*d500*/  CS2R R50, SRZ ;  /* 0x0000000000327805 */ /* 0x000fe4000001ff00 */
[----:B------:R-:W-:Y:S02]  /*d510*/  CS2R R52, SRZ ;  /* 0x0000000000347805 */ /* 0x000fe4000001ff00 */
[----:B------:R-:W-:-:S02]  /*d520*/  CS2R R46, SRZ ;  /* 0x00000000002e7805 */ /* 0x000fc4000001ff00 */
[----:B------:R-:W-:Y:S01]  /*d530*/  CS2R R48, SRZ ;  /* 0x0000000000307805 */ /* 0x000fe2000001ff00 */
[----:B------:R-:W-:Y:S02]  /*d540*/  ULDC.64 UR6, c[0x0][0x208] ;  /* 0x0000820000067ab9 */ /* 0x000fe40000000a00 */
[----:B------:R0:W5:Y:S04]  /*d550*/  @!P3 LD.E.64 R58, desc[UR6][R24.64] ;  /* 0x00000006183ab980 */ /* 0x000168000c101b00 */
[----:B------:R0:W5:Y:S01]  /*d560*/  @!P3 LD.E.64 R60, desc[UR6][R20.64] ;  /* 0x00000006143cb980 */ /* 0x000162000c101b00 */
[C---:B------:R-:W-:Y:S02]  /*d570*/  @!P1 SHF.L.U64.HI R28, R222.reuse, 0x1, R5 ;  /* 0x00000001de1c9819 */ /* 0x040fe40000010205 */
[----:B------:R-:W-:-:S02]  /*d580*/  @!P1 SHF.L.U32 R5, R222, 0x1, RZ ;  /* 0x00000001de059819 */ /* 0x000fc400000006ff */
[----:B------:R-:W-:Y:S02]  /*d590*/  @!P2 SHF.L.U64.HI R26, R221, 0x1, R11 ;  /* 0x00000001dd1aa819 */ /* 0x000fe4000001020b */
[----:B------:R-:W-:Y:S02]  /*d5a0*/  @!P0 SHF.L.U64.HI R34, R223, 0x1, R10 ;  /* 0x00000001df228819 */ /* 0x000fe4000001020a */
[-C--:B------:R-:W-:Y:S01]  /*d5b0*/  @!P1 IADD3 R10, P4, R6, R5.reuse, RZ ;  /* 0x00000005060a9210 */ /* 0x080fe20007f9e0ff */
[----:B------:R-:W-:Y:S01]  /*d5c0*/  @!P2 IMAD.X R15, R7, 0x1, R26, P6 ;  /* 0x00000001070fa824 */ /* 0x000fe200030e061a */
[----:B------:R-:W-:Y:S02]  /*d5d0*/  @!P1 IADD3 R4, P6, R8, R5, RZ ;  /* 0x0000000508049210 */ /* 0x000fe40007fde0ff */
[----:B------:R-:W-:Y:S01]  /*d5e0*/  @!P2 IADD3.X R13, R9, R26, RZ, P5, !PT ;  /* 0x0000001a090da210 */ /* 0x000fe20002ffe4ff */
[--C-:B------:R-:W-:Y:S01]  /*d5f0*/  @!P1 IMAD.X R11, R7, 0x1, R28.reuse, P4 ;  /* 0x00000001070b9824 */ /* 0x100fe200020e061c */
[-C--:B------:R-:W-:Y:S01]  /*d600*/  @!P0 IADD3 R6, P5, R6, R27.reuse, RZ ;  /* 0x0000001b06068210 */ /* 0x080fe20007fbe0ff */
[----:B------:R0:W5:Y:S01]  /*d610*/  @!P2 LD.E.64 R54, desc[UR6][R14.64] ;  /* 0x000000060e36a980 */ /* 0x000162000c101b00 */
[----:B------:R-:W-:Y:S01]  /*d620*/  @!P0 IADD3 R8, P4, R8, R27, RZ ;  /* 0x0000001b08088210 */ /* 0x000fe20007f9e0ff */
[----:B------:R-:W-:-:S02]  /*d630*/  @!P1 IMAD.X R5, R9, 0x1, R28, P6 ;  /* 0x0000000109059824 */ /* 0x000fc400030e061c */
[--C-:B------:R-:W-:Y:S01]  /*d640*/  @!P0 IMAD.X R7, R7, 0x1, R34.reuse, P5 ;  /* 0x0000000107078824 */ /* 0x100fe200028e0622 */
[----:B------:R0:W5:Y:S01]  /*d650*/  @!P2 LD.E.64 R56, desc[UR6][R12.64] ;  /* 0x000000060c38a980 */ /* 0x000162000c101b00 */
[----:B------:R-:W-:-:S03]  /*d660*/  @!P0 IMAD.X R9, R9, 0x1, R34, P4 ;  /* 0x0000000109098824 */ /* 0x000fc600020e0622 */
[----:B------:R0:W5:Y:S04]  /*d670*/  @!P1 LD.E.64 R50, desc[UR6][R10.64] ;  /* 0x000000060a329980 */ /* 0x000168000c101b00 */
[----:B------:R0:W5:Y:S04]  /*d680*/  @!P1 LD.E.64 R52, desc[UR6][R4.64] ;  /* 0x0000000604349980 */ /* 0x000168000c101b00 */
[----:B------:R0:W5:Y:S04]  /*d690*/  @!P0 LD.E.64 R46, desc[UR6][R6.64] ;  /* 0x00000006062e8980 */ /* 0x000168000c101b00 */
[----:B------:R0:W5:Y:S02]  /*d6a0*/  @!P0 LD.E.64 R48, desc[UR6][R8.64] ;  /* 0x0000000608308980 */ /* 0x000164000c101b00 */
.L_x_2796:
[----:B------:R-:W-:Y:S05]  /*d6b0*/  BSYNC B1 ;  /* 0x0000000000017941 */ /* 0x000fea0003800000 */
.L_x_2795:
[----:B0----5:R-:W-:Y:S01]  /*d6c0*/  IMAD.MOV.U32 R5, RZ, RZ, R47 ;  /* 0x000000ffff057224 */ /* 0x021fe200078e002f */
[----:B------:R-:W-:Y:S01]  /*d6d0*/  MOV R4, R46 ;  /* 0x0000002e00047202 */ /* 0x000fe20000000f00 */
[----:B------:R-:W-:Y:S01]  /*d6e0*/  IMAD.MOV.U32 R6, RZ, RZ, R50 ;  /* 0x000000ffff067224 */ /* 0x000fe200078e0032 */
[----:B------:R-:W-:Y:S01]  /*d6f0*/  UMOV UR4, 0xffffffff ;  /* 0xffffffff00047882 */ /* 0x000fe20000000000 */
[----:B--2---:R-:W-:Y:S01]  /*d700*/  IMAD.MOV.U32 R7, RZ, RZ, R51 ;  /* 0x000000ffff077224 */ /* 0x004fe200078e0033 */
[----:B------:R-:W-:Y:S01]  /*d710*/  PRMT R91, R4, 0x5410, R5 ;  /* 0x00005410045b7816 */ /* 0x000fe20000000005 */
[----:B------:R-:W-:Y:S01]  /*d720*/  IMAD.MOV.U32 R4, RZ, RZ, R54 ;  /* 0x000000ffff047224 */ /* 0x000fe200078e0036 */
[----:B------:R-:W-:Y:S01]  /*d730*/  PRMT R96, R96, 0x5410, R6 ;  /* 0x0000541060607816 */ /* 0x000fe20000000006 */
[----:B------:R-:W-:Y:S01]  /*d740*/  IMAD.MOV.U32 R6, RZ, RZ, R58 ;  /* 0x000000ffff067224 */ /* 0x000fe200078e003a */
[----:B------:R-:W-:Y:S01]  /*d750*/  PRMT R97, R7, 0x7610, R97 ;  /* 0x0000761007617816 */ /* 0x000fe20000000061 */
[----:B------:R-:W-:Y:S01]  /*d760*/  IMAD.MOV.U32 R7, RZ, RZ, R59 ;  /* 0x000000ffff077224 */ /* 0x000fe200078e003b */
[----:B------:R-:W-:-:S04]  /*d770*/  MOV R5, R55 ;  /* 0x0000003700057202 */ /* 0x000fc80000000f00 */
[----:B------:R-:W-:Y:S01]  /*d780*/  PRMT R101, R4, 0x5410, R5 ;  /* 0x0000541004657816 */ /* 0x000fe20000000005 */
[----:B------:R-:W-:Y:S01]  /*d790*/  IMAD.MOV.U32 R4, RZ, RZ, R48 ;  /* 0x000000ffff047224 */ /* 0x000fe200078e0030 */
[----:B------:R-:W-:Y:S01]  /*d7a0*/  PRMT R103, R6, 0x5410, R7 ;  /* 0x0000541006677816 */ /* 0x000fe20000000007 */
[----:B------:R-:W-:Y:S01]  /*d7b0*/  IMAD.MOV.U32 R5, RZ, RZ, R49 ;  /* 0x000000ffff057224 */ /* 0x000fe200078e0031 */
[----:B------:R-:W-:Y:S01]  /*d7c0*/  MOV R6, R52 ;  /* 0x0000003400067202 */ /* 0x000fe20000000f00 */
[----:B------:R-:W-:-:S03]  /*d7d0*/  IMAD.MOV.U32 R7, RZ, RZ, R53 ;  /* 0x000000ffff077224 */ /* 0x000fc600078e0035 */
[----:B------:R-:W-:Y:S01]  /*d7e0*/  PRMT R92, R4, 0x5410, R5 ;  /* 0x00005410045c7816 */ /* 0x000fe20000000005 */
[----:B------:R-:W-:Y:S01]  /*d7f0*/  IMAD.MOV.U32 R4, RZ, RZ, R56 ;  /* 0x000000ffff047224 */ /* 0x000fe200078e0038 */
[----:B------:R-:W-:Y:S01]  /*d800*/  PRMT R97, R97, 0x5410, R6 ;  /* 0x0000541061617816 */ /* 0x000fe20000000006 */
[----:B------:R-:W-:Y:S01]  /*d810*/  IMAD.MOV.U32 R5, RZ, RZ, R57 ;  /* 0x000000ffff057224 */ /* 0x000fe200078e0039 */
[----:B------:R-:W-:Y:S01]  /*d820*/  PRMT R98, R7, 0x7610, R98 ;  /* 0x0000761007627816 */ /* 0x000fe20000000062 */
[----:B------:R-:W-:Y:S01]  /*d830*/  IMAD.MOV.U32 R6, RZ, RZ, R60 ;  /* 0x000000ffff067224 */ /* 0x000fe200078e003c */
[----:B------:R-:W-:Y:S02]  /*d840*/  MOV R7, R61 ;  /* 0x0000003d00077202 */ /* 0x000fe40000000f00 */
[----:B------:R-:W-:Y:S02]  /*d850*/  PRMT R102, R4, 0x5410, R5 ;  /* 0x0000541004667816 */ /* 0x000fe40000000005 */
[----:B------:R-:W-:Y:S01]  /*d860*/  PRMT R104, R6, 0x5410, R7 ;  /* 0x0000541006687816 */ /* 0x000fe20000000007 */
[----:B------:R-:W-:Y:S06]  /*d870*/  BRA.DIV UR4, `(.L_x_2797) ;  /* 0x0000025a04a87947 */ /* 0x000fec000b800000 */
[----:B------:R0:W2:Y:S04]  /*d880*/  SHFL.IDX PT, R7, R33, 0x2, 0x181f ;  /* 0x00581f0021077f89 */ /* 0x0000a800000e0000 */
[----:B------:R0:W0:Y:S04]  /*d890*/  SHFL.IDX PT, R6, R32, 0x2, 0x181f ;  /* 0x00581f0020067f89 */ /* 0x00002800000e0000 */
[----:B---3--:R3:W0:Y:S04]  /*d8a0*/  SHFL.IDX PT, R9, R31, 0x2, 0x181f ;  /* 0x00581f001f097f89 */ /* 0x00862800000e0000 */
[----:B----4-:R3:W4:Y:S02]  /*d8b0*/  SHFL.IDX PT, R8, R30, 0x2, 0x181f ;  /* 0x00581f001e087f89 */ /* 0x01072400000e0000 */
.L_x_3119:
        /* <DEDUP_REMOVED lines=14> */
[----:B------:R-:W3:Y:S04]  /*d9a0*/  LDL R10, [R1+0x120] ;  /* 0x00012000010a7983 */ /* 0x000ee80000100800 */
[----:B------:R-:W3:Y:S01]  /*d9b0*/  LDL R5, [R1+0x124] ;  /* 0x0001240001057983 */ /* 0x000ee20000100800 */
[----:B------:R-:W-:Y:S02]  /*d9c0*/  ISETP.GE.AND P3, PT, R216, UR4, PT ;  /* 0x00000004d8007c0c */ /* 0x000fe4000bf66270 */
[----:B------:R-:W-:Y:S02]  /*d9d0*/  ISETP.GE.AND P2, PT, R221, UR4, PT ;  /* 0x00000004dd007c0c */ /* 0x000fe4000bf46270 */
[----:B------:R-:W-:Y:S02]  /*d9e0*/  ISETP.GE.AND P1, PT, R222, UR4, PT ;  /* 0x00000004de007c0c */ /* 0x000fe4000bf26270 */
[----:B------:R-:W-:-:S07]  /*d9f0*/  ISETP.GE.AND P0, PT, R223, UR4, PT ;  /* 0x00000004df007c0c */ /* 0x000fce000bf06270 */
[C---:B------:R-:W-:Y:S01]  /*da00*/  @!P3 IMAD.SHL.U32 R21, R216.reuse, 0x2, RZ ;  /* 0x00000002d815b824 */ /* 0x040fe200078e00ff */
[----:B------:R-:W-:Y:S01]  /*da10*/  @!P3 SHF.L.U64.HI R4, R216, 0x1, R217 ;  /* 0x00000001d804b819 */ /* 0x000fe200000102d9 */
[----:B------:R-:W-:-:S03]  /*da20*/  @!P2 IMAD.SHL.U32 R15, R221, 0x2, RZ ;  /* 0x00000002dd0fa824 */ /* 0x000fc600078e00ff */
[-C--:B0-----:R-:W-:Y:S01]  /*da30*/  @!P3 IADD3 R24, P5, R6, R21.reuse, RZ ;  /* 0x000000150618b210 */ /* 0x081fe20007fbe0ff */
[----:B------:R-:W-:Y:S01]  /*da40*/  @!P1 IMAD.SHL.U32 R13, R222, 0x2, RZ ;  /* 0x00000002de0d9824 */ /* 0x000fe200078e00ff */
[----:B----4-:R-:W-:Y:S02]  /*da50*/  @!P3 IADD3 R20, P4, R8, R21, RZ ;  /* 0x000000150814b210 */ /* 0x010fe40007f9e0ff */
[-C--:B------:R-:W-:Y:S01]  /*da60*/  @!P2 IADD3 R14, P6, R6, R15.reuse, RZ ;  /* 0x0000000f060ea210 */ /* 0x080fe20007fde0ff */
[--C-:B--2---:R-:W-:Y:S01]  /*da70*/  @!P3 IMAD.X R25, R7, 0x1, R4.reuse, P5 ;  /* 0x000000010719b824 */ /* 0x104fe200028e0604 */
[----:B------:R-:W-:Y:S01]  /*da80*/  @!P2 IADD3 R12, P5, R8, R15, RZ ;  /* 0x0000000f080ca210 */ /* 0x000fe20007fbe0ff */
[----:B------:R-:W-:Y:S01]  /*da90*/  @!P3 IMAD.X R21, R9, 0x1, R4, P4 ;  /* 0x000000010915b824 */ /* 0x000fe200020e0604 */
[----:B------:R-:W-:Y:S02]  /*daa0*/  @!P0 SHF.L.U32 R27, R223, 0x1, RZ ;  /* 0x00000001df1b8819 */ /* 0x000fe400000006ff */
[----:B------:R-:W-:-:S02]  /*dab0*/  CS2R R42, SRZ ;  /* 0x00000000002a7805 */ /* 0x000fc4000001ff00 */
[----:B------:R-:W-:Y:S02]  /*dac0*/  CS2R R44, SRZ ;  /* 0x00000000002c7805 */ /* 0x000fe4000001ff00 */
[----:B------:R-:W-:Y:S02]  /*dad0*/  CS2R R38, SRZ ;  /* 0x0000000000267805 */ /* 0x000fe4000001ff00 */
[----:B------:R-:W-:Y:S02]  /*dae0*/  CS2R R40, SRZ ;  /* 0x0000000000287805 */ /* 0x000fe4000001ff00 */
[----:B------:R-:W-:Y:S02]  /*daf0*/  CS2R R34, SRZ ;  /* 0x0000000000227805 */ /* 0x000fe4000001ff00 */
[----:B------:R-:W-:Y:S02]  /*db00*/  CS2R R36, SRZ ;  /* 0x0000000000247805 */ /* 0x000fe4000001ff00 */
[----:B------:R-:W-:Y:S01]  /*db10*/  CS2R R28, SRZ ;  /* 0x00000000001c7805 */ /* 0x000fe2000001ff00 */
[----:B------:R-:W-:-:S02]  /*db20*/  ULDC.64 UR6, c[0x0][0x208] ;  /* 0x0000820000067ab9 */ /* 0x000fc40000000a00 */
[----:B------:R0:W5:Y:S04]  /*db30*/  @!P3 LD.E.64 R42, desc[UR6][R24.64] ;  /* 0x00000006182ab980 */ /* 0x000168000c101b00 */
[----:B------:R0:W5:Y:S01]  /*db40*/  @!P3 LD.E.64 R44, desc[UR6][R20.64] ;  /* 0x00000006142cb980 */ /* 0x000162000c101b00 */
[----:B---3--:R-:W-:Y:S02]  /*db50*/  @!P2 SHF.L.U64.HI R11, R221, 0x1, R11 ;  /* 0x00000001dd0ba819 */ /* 0x008fe4000001020b */
[----:B------:R-:W-:-:S03]  /*db60*/  @!P0 SHF.L.U64.HI R26, R223, 0x1, R10 ;  /* 0x00000001df1a8819 */ /* 0x000fc6000001020a */
[----:B------:R-:W-:Y:S01]  /*db70*/  @!P2 IMAD.X R15, R7, 0x1, R11, P6 ;  /* 0x00000001070fa824 */ /* 0x000fe200030e060b */
[-C--:B------:R-:W-:Y:S02]  /*db80*/  @!P1 IADD3 R10, P4, R6, R13.reuse, RZ ;  /* 0x0000000d060a9210 */ /* 0x080fe40007f9e0ff */
[----:B------:R-:W-:Y:S02]  /*db90*/  @!P1 SHF.L.U64.HI R5, R222, 0x1, R5 ;  /* 0x00000001de059819 */ /* 0x000fe40000010205 */
[----:B------:R-:W-:Y:S01]  /*dba0*/  @!P1 IADD3 R4, P6, R8, R13, RZ ;  /* 0x0000000d08049210 */ /* 0x000fe20007fde0ff */
[----:B------:R-:W-:Y:S01]  /*dbb0*/  @!P2 IMAD.X R13, R9, 0x1, R11, P5 ;  /* 0x00000001090da824 */ /* 0x000fe200028e060b */
[----:B------:R-:W-:Y:S01]  /*dbc0*/  @!P1 IADD3.X R11, R7, R5, RZ, P4, !PT ;  /* 0x00000005070b9210 */ /* 0x000fe200027fe4ff */
[----:B------:R0:W5:Y:S01]  /*dbd0*/  @!P2 LD.E.64 R38, desc[UR6][R14.64] ;  /* 0x000000060e26a980 */ /* 0x000162000c101b00 */
[-C--:B------:R-:W-:Y:S02]  /*dbe0*/  @!P0 IADD3 R6, P5, R6, R27.reuse, RZ ;  /* 0x0000001b06068210 */ /* 0x080fe40007fbe0ff */
[----:B------:R-:W-:Y:S01]  /*dbf0*/  @!P0 IADD3 R8, P4, R8, R27, RZ ;  /* 0x0000001b08088210 */ /* 0x000fe20007f9e0ff */
[----:B------:R-:W-:Y:S01]  /*dc00*/  @!P1 IMAD.X R5, R9, 0x1, R5, P6 ;  /* 0x0000000109059824 */ /* 0x000fe200030e0605 */
[----:B------:R0:W5:Y:S01]  /*dc10*/  @!P2 LD.E.64 R40, desc[UR6][R12.64] ;  /* 0x000000060c28a980 */ /* 0x000162000c101b00 */
[----:B------:R-:W-:-:S02]  /*dc20*/  @!P0 IMAD.X R7, R7, 0x1, R26, P5 ;  /* 0x0000000107078824 */ /* 0x000fc400028e061a */
[----:B------:R-:W-:Y:S01]  /*dc30*/  @!P0 IMAD.X R9, R9, 0x1, R26, P4 ;  /* 0x0000000109098824 */ /* 0x000fe200020e061a */
[----:B------:R-:W-:Y:S01]  /*dc40*/  CS2R R26, SRZ ;  /* 0x00000000001a7805 */ /* 0x000fe2000001ff00 */
[----:B------:R0:W5:Y:S04]  /*dc50*/  @!P1 LD.E.64 R34, desc[UR6][R10.64] ;  /* 0x000000060a229980 */ /* 0x000168000c101b00 */
[----:B------:R0:W5:Y:S04]  /*dc60*/  @!P1 LD.E.64 R36, desc[UR6][R4.64] ;  /* 0x0000000604249980 */ /* 0x000168000c101b00 */
[----:B------:R0:W5:Y:S04]  /*dc70*/  @!P0 LD.E.64 R28, desc[UR6][R6.64] ;  /* 0x00000006061c8980 */ /* 0x000168000c101b00 */
[----:B------:R0:W5:Y:S02]  /*dc80*/  @!P0 LD.E.64 R26, desc[UR6][R8.64] ;  /* 0x00000006081a8980 */ /* 0x000164000c101b00 */
.L_x_2799:
[----:B------:R-:W-:Y:S05]  /*dc90*/  BSYNC B1 ;  /* 0x0000000000017941 */ /* 0x000fea0003800000 */
.L_x_2798:
[----:B0-2--5:R-:W-:Y:S01]  /*dca0*/  IMAD.MOV.U32 R7, RZ, RZ, R28 ;  /* 0x000000ffff077224 */ /* 0x025fe200078e001c */
[----:B------:R-:W-:Y:S01]  /*dcb0*/  MOV R6, R29 ;  /* 0x0000001d00067202 */ /* 0x000fe20000000f00 */
[----:B------:R-:W-:Y:S01]  /*dcc0*/  IMAD.MOV.U32 R5, RZ, RZ, R34 ;  /* 0x000000ffff057224 */ /* 0x000fe200078e0022 */
[----:B------:R-:W-:Y:S01]  /*dcd0*/  UMOV UR4, 0xffffffff ;  /* 0xffffffff00047882 */ /* 0x000fe20000000000 */
[----:B------:R-:W-:Y:S01]  /*dce0*/  IMAD.MOV.U32 R4, RZ, RZ, R35 ;  /* 0x000000ffff047224 */ /* 0x000fe200078e0023 */
[----:B------:R-:W-:Y:S01]  /*dcf0*/  PRMT R81, R7, 0x5410, R6 ;  /* 0x0000541007517816 */ /* 0x000fe20000000006 */
        /* <DEDUP_REMOVED lines=15> */
[----:B------:R-:W-:Y:S02]  /*ddf0*/  IMAD.MOV.U32 R4, RZ, RZ, R45 ;  /* 0x000000ffff047224 */ /* 0x000fe400078e002d */
[----:B------:R-:W-:Y:S01]  /*de00*/  IMAD.MOV.U32 R7, RZ, RZ, R40 ;  /* 0x000000ffff077224 */ /* 0x000fe200078e0028 */
[----:B------:R-:W-:Y:S01]  /*de10*/  PRMT R99, R99, 0x5410, R5 ;  /* 0x0000541063637816 */ /* 0x000fe20000000005 */
[----:B------:R-:W-:Y:S01]  /*de20*/  IMAD.MOV.U32 R6, RZ, RZ, R41 ;  /* 0x000000ffff067224 */ /* 0x000fe200078e0029 */
[----:B------:R-:W-:Y:S02]  /*de30*/  PRMT R100, R4, 0x7610, R100 ;  /* 0x0000761004647816 */ /* 0x000fe40000000064 */
[----:B------:R-:W-:-:S02]  /*de40*/  CS2R R4, SRZ ;  /* 0x0000000000047805 */ /* 0x000fc4000001ff00 */
[----:B------:R-:W-:Y:S01]  /*de50*/  PRMT R94, R7, 0x5410, R6 ;  /* 0x00005410075e7816 */ /* 0x000fe20000000006 */
[----:B------:R-:W-:Y:S06]  /*de60*/  BRA.DIV UR4, `(.L_x_2800) ;  /* 0x0000025604a07947 */ /* 0x000fec000b800000 */
[----:B------:R0:W2:Y:S04]  /*de70*/  SHFL.IDX PT, R78, R33, 0x3, 0x181f ;  /* 0x00781f00214e7f89 */ /* 0x0000a800000e0000 */
[----:B------:R0:W0:Y:S04]  /*de80*/  SHFL.IDX PT, R80, R32, 0x3, 0x181f ;  /* 0x00781f0020507f89 */ /* 0x00002800000e0000 */
[----:B------:R0:W0:Y:S04]  /*de90*/  SHFL.IDX PT, R79, R31, 0x3, 0x181f ;  /* 0x00781f001f4f7f89 */ /* 0x00002800000e0000 */
[----:B------:R0:W0:Y:S02]  /*dea0*/  SHFL.IDX PT, R12, R30, 0x3, 0x181f ;  /* 0x00781f001e0c7f89 */ /* 0x00002400000e0000 */
.L_x_3125:
[----:B------:R-:W-:Y:S01]  /*deb0*/  IADD3 R0, R0, 0x60, RZ ;  /* 0x0000006000007810 */ /* 0x000fe20007ffe0ff */
[----:B------:R-:W-:Y:S01]  /*dec0*/  BSSY B1, `(.L_x_2801) ;  /* 0x000003b000017945 */ /* 0x000fe20003800000 */
[----:B------:R-:W-:Y:S02]  /*ded0*/  CS2R R6, SRZ ;  /* 0x0000000000067805 */ /* 0x000fe4000001ff00 */
[----:B------:R-:W-:Y:S02]  /*dee0*/  CS2R R20, SRZ ;  /* 0x0000000000147805 */ /* 0x000fe4000001ff00 */
[----:B------:R-:W-:Y:S02]  /*def0*/  ISETP.GE.AND P0, PT, R0, R3, PT ;  /* 0x000000030000720c */ /* 0x000fe40003f06270 */
[----:B01-3--:R-:W-:Y:S02]  /*df00*/  CS2R R30, SRZ ;  /* 0x00000000001e7805 */ /* 0x00bfe4000001ff00 */
[----:B----4-:R-:W-:-:S02]  /*df10*/  CS2R R8, SRZ ;  /* 0x0000000000087805 */ /* 0x010fc4000001ff00 */
[----:B------:R-:W-:Y:S02]  /*df20*/  CS2R R10, SRZ ;  /* 0x00000000000a7805 */ /* 0x000fe4000001ff00 */
[----:B------:R-:W-:Y:S02]  /*df30*/  CS2R R24, SRZ ;  /* 0x0000000000187805 */ /* 0x000fe4000001ff00 */
[----:B------:R-:W-:-:S03]  /*df40*/  CS2R R32, SRZ ;  /* 0x0000000000207805 */ /* 0x000fc6000001ff00 */
[----:B------:R-:W-:Y:S05]  /*df50*/  @P0 BRA `(.L_x_2802) ;  /* 0x0000000000c40947 */ /* 0x000fea0003800000 */
[----:B------:R-:W3:Y:S01]  /*df60*/  LDL R15, [R1+0x128] ;  /* 0x00012800010f7983 */ /* 0x000ee20000100800 */
[----:B------:R-:W-:-:S03]  /*df70*/  ULDC UR4, c[0x0][0x3f4] ;  /* 0x0000fd0000047ab9 */ /* 0x000fc60000000800 */
[----:B------:R-:W4:Y:S04]  /*df80*/  LDL R13, [R1+0x124] ;  /* 0x00012400010d7983 */ /* 0x000f280000100800 */
[----:B------:R-:W4:Y:S01]  /*df90*/  LDL R14, [R1+0x120] ;  /* 0x00012000010e7983 */ /* 0x000f220000100800 */
[----:B------:R-:W-:Y:S02]  /*dfa0*/  ISETP.GE.AND P2, PT, R216, UR4, PT ;  /* 0x00000004d8007c0c */ /* 0x000fe4000bf46270 */
[----:B------:R-:W-:Y:S02]  /*dfb0*/  CS2R R30, SRZ ;  /* 0x00000000001e7805 */ /* 0x000fe4000001ff00 */
[----:B------:R-:W-:Y:S01]  /*dfc0*/  ISETP.GE.AND P3, PT, R221, UR4, PT ;  /* 0x00000004dd007c0c */ /* 0x000fe2000bf66270 */
[----:B------:R-:W-:Y:S01]  /*dfd0*/  ULDC.64 UR6, c[0x0][0x208] ;  /* 0x0000820000067ab9 */ /* 0x000fe20000000a00 */
[----:B------:R-:W-:-:S07]  /*dfe0*/  CS2R R32, SRZ ;  /* 0x0000000000207805 */ /* 0x000fce000001ff00 */
[C---:B------:R-:W-:Y:S01]  /*dff0*/  @!P2 IMAD.SHL.U32 R4, R216.reuse, 0x2, RZ ;  /* 0x00000002d804a824 */ /* 0x040fe200078e00ff */
[----:B------:R-:W-:-:S03]  /*e000*/  @!P2 SHF.L.U64.HI R5, R216, 0x1, R217 ;  /* 0x00000001d805a819 */ /* 0x000fc600000102d9 */
[----:B------:R-:W-:Y:S01]  /*e010*/  @!P3 IMAD.SHL.U32 R0, R221, 0x2, RZ ;  /* 0x00000002dd00b824 */ /* 0x000fe200078e00ff */
[-C--:B------:R-:W-:Y:S02]  /*e020*/  @!P2 IADD3 R6, P0, R80, R4.reuse, RZ ;  /* 0x000000045006a210 */ /* 0x080fe40007f1e0ff */
[----:B------:R-:W-:-:S03]  /*e030*/  @!P2 IADD3 R4, P1, R12, R4, RZ ;  /* 0x000000040c04a210 */ /* 0x000fc60007f3e0ff */
[--C-:B--2---:R-:W-:Y:S02]  /*e040*/  @!P2 IMAD.X R7, R78, 0x1, R5.reuse, P0 ;  /* 0x000000014e07a824 */ /* 0x104fe400000e0605 */
[----:B------:R-:W-:Y:S01]  /*e050*/  @!P2 IMAD.X R5, R79, 0x1, R5, P1 ;  /* 0x000000014f05a824 */ /* 0x000fe200008e0605 */
[----:B------:R-:W-:Y:S02]  /*e060*/  ISETP.GE.AND P1, PT, R222, UR4, PT ;  /* 0x00000004de007c0c */ /* 0x000fe4000bf26270 */
[----:B------:R0:W5:Y:S04]  /*e070*/  @!P2 LD.E.64 R30, desc[UR6][R6.64] ;  /* 0x00000006061ea980 */ /* 0x000168000c101b00 */
[----:B------:R1:W5:Y:S01]  /*e080*/  @!P2 LD.E.64 R32, desc[UR6][R4.64] ;  /* 0x000000060420a980 */ /* 0x000362000c101b00 */
[----:B0-----:R-:W-:-:S02]  /*e090*/  @!P3 IADD3 R6, P0, R80, R0, RZ ;  /* 0x000000005006b210 */ /* 0x001fc40007f1e0ff */
[----:B------:R-:W-:Y:S02]  /*e0a0*/  CS2R R24, SRZ ;  /* 0x0000000000187805 */ /* 0x000fe4000001ff00 */
[----:B------:R-:W-:Y:S02]  /*e0b0*/  CS2R R20, SRZ ;  /* 0x0000000000147805 */ /* 0x000fe4000001ff00 */
[----:B------:R-:W-:Y:S02]  /*e0c0*/  ISETP.GE.AND P2, PT, R223, UR4, PT ;  /* 0x00000004df007c0c */ /* 0x000fe4000bf46270 */
[----:B------:R-:W-:Y:S02]  /*e0d0*/  CS2R R10, SRZ ;  /* 0x00000000000a7805 */ /* 0x000fe4000001ff00 */
[----:B---3--:R-:W-:-:S04]  /*e0e0*/  @!P3 SHF.L.U64.HI R8, R221, 0x1, R15 ;  /* 0x00000001dd08b819 */ /* 0x008fc8000001020f */
[----:B------:R-:W-:Y:S02]  /*e0f0*/  @!P3 IADD3.X R7, R78, R8, RZ, P0, !PT ;  /* 0x000000084e07b210 */ /* 0x000fe400007fe4ff */
[----:B-1----:R-:W-:-:S03]  /*e100*/  @!P3 IADD3 R4, P0, R12, R0, RZ ;  /* 0x000000000c04b210 */ /* 0x002fc60007f1e0ff */
[----:B------:R0:W5:Y:S02]  /*e110*/  @!P3 LD.E.64 R20, desc[UR6][R6.64] ;  /* 0x000000060614b980 */ /* 0x000164000c101b00 */
[----:B------:R-:W-:Y:S02]  /*e120*/  @!P3 IMAD.X R5, R79, 0x1, R8, P0 ;  /* 0x000000014f05b824 */ /* 0x000fe400000e0608 */
[C---:B------:R-:W-:Y:S01]  /*e130*/  @!P1 IMAD.SHL.U32 R8, R222.reuse, 0x2, RZ ;  /* 0x00000002de089824 */ /* 0x040fe200078e00ff */
[----:B----4-:R-:W-:Y:S02]  /*e140*/  @!P1 SHF.L.U64.HI R0, R222, 0x1, R13 ;  /* 0x00000001de009819 */ /* 0x010fe4000001020d */
[----:B------:R1:W5:Y:S01]  /*e150*/  @!P3 LD.E.64 R24, desc[UR6][R4.64] ;  /* 0x000000060418b980 */ /* 0x000362000c101b00 */
[----:B0-----:R-:W-:Y:S02]  /*e160*/  CS2R R6, SRZ ;  /* 0x0000000000067805 */ /* 0x001fe4000001ff00 */
[----:B-1----:R-:W-:-:S05]  /*e170*/  @!P1 IADD3 R4, P0, R80, R8, RZ ;  /* 0x0000000850049210 */ /* 0x002fca0007f1e0ff */
[----:B------:R-:W-:Y:S01]  /*e180*/  @!P1 IMAD.X R5, R78, 0x1, R0, P0 ;  /* 0x000000014e059824 */ /* 0x000fe200000e0600 */
[----:B------:R-:W-:-:S04]  /*e190*/  @!P2 SHF.L.U32 R13, R223, 0x1, RZ ;  /* 0x00000001df0da819 */ /* 0x000fc800000006ff */
[----:B------:R0:W5:Y:S02]  /*e1a0*/  @!P1 LD.E.64 R6, desc[UR6][R4.64] ;  /* 0x0000000604069980 */ /* 0x000164000c101b00 */
[----:B0-----:R-:W-:-:S05]  /*e1b0*/  @!P1 IADD3 R4, P0, R12, R8, RZ ;  /* 0x000000080c049210 */ /* 0x001fca0007f1e0ff */
[----:B------:R-:W-:Y:S01]  /*e1c0*/  @!P1 IMAD.X R5, R79, 0x1, R0, P0 ;  /* 0x000000014f059824 */ /* 0x000fe200000e0600 */
[-C--:B------:R-:W-:Y:S02]  /*e1d0*/  @!P2 IADD3 R8, P0, R80, R13.reuse, RZ ;  /* 0x0000000d5008a210 */ /* 0x080fe40007f1e0ff */
[----:B------:R-:W-:Y:S02]  /*e1e0*/  @!P2 SHF.L.U64.HI R0, R223, 0x1, R14 ;  /* 0x00000001df00a819 */ /* 0x000fe4000001020e */
[----:B------:R0:W5:Y:S01]  /*e1f0*/  @!P1 LD.E.64 R10, desc[UR6][R4.64] ;  /* 0x00000006040a9980 */ /* 0x000162000c101b00 */
[----:B------:R-:W-:Y:S02]  /*e200*/  @!P2 IADD3 R12, P1, R12, R13, RZ ;  /* 0x0000000d0c0ca210 */ /* 0x000fe40007f3e0ff */
[--C-:B------:R-:W-:Y:S01]  /*e210*/  @!P2 IMAD.X R9, R78, 0x1, R0.reuse, P0 ;  /* 0x000000014e09a824 */ /* 0x100fe200000e0600 */
[----:B0-----:R-:W-:Y:S02]  /*e220*/  CS2R R4, SRZ ;  /* 0x0000000000047805 */ /* 0x001fe4000001ff00 */
[----:B------:R-:W-:-:S04]  /*e230*/  @!P2 IMAD.X R13, R79, 0x1, R0, P1 ;  /* 0x000000014f0da824 */ /* 0x000fc800008e0600 */
[----:B------:R0:W5:Y:S02]  /*e240*/  @!P2 LD.E.64 R4, desc[UR6][R8.64] ;  /* 0x000000060804a980 */ /* 0x000164000c101b00 */
[----:B0-----:R-:W-:-:S06]  /*e250*/  CS2R R8, SRZ ;  /* 0x0000000000087805 */ /* 0x001fcc000001ff00 */
[----:B------:R0:W5:Y:S02]  /*e260*/  @!P2 LD.E.64 R8, desc[UR6][R12.64] ;  /* 0x000000060c08a980 */ /* 0x000164000c101b00 */
.L_x_2802:
[----:B------:R-:W-:Y:S05]  /*e270*/  BSYNC B1 ;  /* 0x0000000000017941 */ /* 0x000fea0003800000 */
.L_x_2801:
[----:B0-----:R-:W3:Y:S01]  /*e280*/  LDL R12, [R1+0x94] ;  /* 0x00009400010c7983 */ /* 0x001ee20000100800 */
[----:B------:R-:W-:Y:S01]  /*e290*/  BSSY B1, `(.L_x_2803) ;  /* 0x0000007000017945 */ /* 0x000fe20003800000 */
[----:B---3--:R-:W-:-:S04]  /*e2a0*/  LEA.HI R0, R12, R12, RZ, 0x1 ;  /* 0x0000000c0c007211 */ /* 0x008fc800078f08ff */
[----:B------:R-:W-:-:S05]  /*e2b0*/  LOP3.LUT R0, R0, 0xfffffffe, RZ, 0xc0, !PT ;  /* 0xfffffffe00007812 */ /* 0x000fca00078ec0ff */
[----:B------:R-:W-:-:S05]  /*e2c0*/  IMAD.IADD R0, R12, 0x1, -R0 ;  /* 0x000000010c007824 */ /* 0x000fca00078e0a00 */
[----:B------:R-:W-:-:S04]  /*e2d0*/  SHF.L.U32 R0, R0, 0x1f, RZ ;  /* 0x0000001f00007819 */ /* 0x000fc800000006ff */
[----:B------:R-:W0:Y:S02]  /*e2e0*/  SYNCS.PHASECHK.TRANS64.TRYWAIT P0, [R23+URZ+0x38800], R0 ;  /* 0x03880000170075a7 */ /* 0x000e24000800017f */
[----:B0-----:R-:W-:Y:S05]  /*e2f0*/  @!P0 BRA `(.L_x_2804) ;  /* 0x0000025000f08947 */ /* 0x001fea0003800000 */
.L_x_3126:
[----:B------:R-:W-:Y:S05]  /*e300*/  BSYNC B1 ;  /* 0x0000000000017941 */ /* 0x000fea0003800000 */
.L_x_2803:
[----:B------:R-:W3:Y:S01]  /*e310*/  LDL R13, [R1+0x68] ;  /* 0x00006800010d7983 */ /* 0x000ee20000100800 */
[----:B-----5:R-:W-:Y:S01]  /*e320*/  IMAD.MOV.U32 R12, RZ, RZ, R4 ;  /* 0x000000ffff0c7224 */ /* 0x020fe200078e0004 */
[----:B0-----:R-:W-:Y:S01]  /*e330*/  MOV R0, R5 ;  /* 0x0000000500007202 */ /* 0x001fe20000000f00 */
[----:B------:R-:W-:Y:S03]  /*e340*/  BSSY B1, `(.L_x_2805) ;  /* 0x00000d3000017945 */ /* 0x000fe60003800000 */
[----:B--2---:R-:W-:Y:S01]  /*e350*/  PRMT R78, R12, 0x5410, R0 ;  /* 0x000054100c4e7816 */ /* 0x004fe20000000000 */
        /* <DEDUP_REMOVED lines=13> */
[----:B------:R-:W-:-:S04]  /*e430*/  MOV R0, R11 ;  /* 0x0000000b00007202 */ /* 0x000fc80000000f00 */
[----:B------:R-:W-:Y:S01]  /*e440*/  PRMT R83, R12, 0x5410, R0 ;  /* 0x000054100c537816 */ /* 0x000fe20000000000 */
[----:B------:R-:W-:Y:S01]  /*e450*/  IMAD.MOV.U32 R12, RZ, RZ, R24 ;  /* 0x000000ffff0c7224 */ /* 0x000fe200078e0018 */
[----:B---3--:R-:W-:Y:S01]  /*e460*/  VIADDMNMX R0, R3, -R13, 0x80, PT ;  /* 0x0000008003007446 */ /* 0x008fe2000380090d */
        /* <DEDUP_REMOVED lines=14> */
[----:B------:R-:W-:Y:S02]  /*e550*/  SHF.R.U64 R3, R74, 0x10, R75 ;  /* 0x000000104a037819 */ /* 0x000fe4000000124b */
[--C-:B------:R-:W-:Y:S02]  /*e560*/  SHF.R.U64 R74, R76, 0x10, R77.reuse ;  /* 0x000000104c4a7819 */ /* 0x100fe4000000124d */
[----:B------:R-:W-:Y:S01]  /*e570*/  SHF.R.U32.HI R76, RZ, 0x10, R77 ;  /* 0x00000010ff4c7819 */ /* 0x000fe2000001164d */
[----:B------:R-:W-:Y:S01]  /*e580*/  HADD2.F32 R3, -RZ, R3.H0_H0 ;  /* 0x20000003ff037230 */ /* 0x000fe20000004100 */
[----:B------:R-:W-:Y:S01]  /*e590*/  SHF.R.U32.HI R75, RZ, 0x10, R75 ;  /* 0x00000010ff4b7819 */ /* 0x000fe2000001164b */
[----:B------:R-:W-:Y:S02]  /*e5a0*/  HADD2.F32 R74, -RZ, R74.H0_H0 ;  /* 0x2000004aff4a7230 */ /* 0x000fe40000004100 */
[----:B------:R-:W-:-:S02]  /*e5b0*/  HADD2.F32 R76, -RZ, R76.H0_H0 ;  /* 0x2000004cff4c7230 */ /* 0x000fc40000004100 */
[----:B------:R-:W-:Y:S02]  /*e5c0*/  HADD2.F32 R75, -RZ, R75.H0_H0 ;  /* 0x2000004bff4b7230 */ /* 0x000fe40000004100 */
[--C-:B0-----:R-:W-:Y:S02]  /*e5d0*/  HADD2.F32 R77, -RZ, R15.reuse.H1_H1 ;  /* 0x3000000fff4d7230 */ /* 0x101fe40000004100 */
[----:B------:R-:W-:-:S03]  /*e5e0*/  HADD2.F32 R15, -RZ, R15.H0_H0 ;  /* 0x2000000fff0f7230 */ /* 0x000fc60000004100 */
[----:B------:R-:W-:-:S04]  /*e5f0*/  FMUL.FTZ R87, R77, R76 ;  /* 0x0000004c4d577220 */ /* 0x000fc80000410000 */
[-C--:B------:R-:W-:Y:S01]  /*e600*/  FFMA.FTZ R87, R15, R75.reuse, -R87 ;  /* 0x0000004b0f577223 */ /* 0x080fe20000010857 */
[----:B------:R-:W-:Y:S01]  /*e610*/  FMUL.FTZ R75, R77, R75 ;  /* 0x0000004b4d4b7220 */ /* 0x000fe20000410000 */
[----:B------:R-:W-:-:S03]  /*e620*/  HADD2.F32 R77, -RZ, R12.H1_H1 ;  /* 0x3000000cff4d7230 */ /* 0x000fc60000004100 */
[----:B------:R-:W-:Y:S01]  /*e630*/  FFMA.FTZ R15, R15, R76, R75 ;  /* 0x0000004c0f0f7223 */ /* 0x000fe2000001004b */
[----:B------:R-:W-:Y:S02]  /*e640*/  HADD2.F32 R76, -RZ, R112.H0_H0 ;  /* 0x20000070ff4c7230 */ /* 0x000fe40000004100 */
[----:B------:R-:W-:Y:S02]  /*e650*/  HADD2.F32 R75, -RZ, R89.H1_H1 ;  /* 0x30000059ff4b7230 */ /* 0x000fe40000004100 */
[----:B------:R-:W-:Y:S01]  /*e660*/  F2FP.F16.F32.PACK_AB R15, R15, R87 ;  /* 0x000000570f0f723e */ /* 0x000fe200000000ff */
[----:B------:R-:W-:Y:S02]  /*e670*/  HADD2.F32 R87, -RZ, R12.H0_H0 ;  /* 0x2000000cff577230 */ /* 0x000fe40000004100 */
[----:B------:R-:W-:-:S04]  /*e680*/  FMUL.FTZ R12, R77, R76 ;  /* 0x0000004c4d0c7220 */ /* 0x000fc80000410000 */
[-C--:B------:R-:W-:Y:S01]  /*e690*/  FFMA.FTZ R12, R87, R75.reuse, -R12 ;  /* 0x0000004b570c7223 */ /* 0x080fe2000001080c */
[----:B------:R-:W-:Y:S01]  /*e6a0*/  FMUL.FTZ R75, R77, R75 ;  /* 0x0000004b4d4b7220 */ /* 0x000fe20000410000 */
[----:B------:R-:W-:-:S03]  /*e6b0*/  HADD2.F32 R77, -RZ, R14.H1_H1 ;  /* 0x3000000eff4d7230 */ /* 0x000fc60000004100 */
[----:B------:R-:W-:Y:S01]  /*e6c0*/  FFMA.FTZ R75, R87, R76, R75 ;  /* 0x0000004c574b7223 */ /* 0x000fe2000001004b */
[----:B------:R-:W-:Y:S02]  /*e6d0*/  HADD2.F32 R76, -RZ, R112.H1_H1 ;  /* 0x30000070ff4c7230 */ /* 0x000fe40000004100 */
[----:B------:R-:W-:Y:S02]  /*e6e0*/  HADD2.F32 R87, -RZ, R89.H0_H0 ;  /* 0x20000059ff577230 */ /* 0x000fe40000004100 */
[----:B------:R-:W-:Y:S02]  /*e6f0*/  HADD2.F32 R89, -RZ, R14.H0_H0 ;  /* 0x2000000eff597230 */ /* 0x000fe40000004100 */
[----:B------:R-:W-:Y:S01]  /*e700*/  FMUL.FTZ R14, R77, R76 ;  /* 0x0000004c4d0e7220 */ /* 0x000fe20000410000 */
[----:B------:R-:W-:Y:S01]  /*e710*/  F2FP.F16.F32.PACK_AB R12, R75, R12 ;  /* 0x0000000c4b0c723e */ /* 0x000fe200000000ff */
[-C--:B------:R-:W-:Y:S02]  /*e720*/  FMUL.FTZ R77, R77, R87.reuse ;  /* 0x000000574d4d7220 */ /* 0x080fe40000410000 */
[----:B------:R-:W-:Y:S01]  /*e730*/  FFMA.FTZ R14, R89, R87, -R14 ;  /* 0x00000057590e7223 */ /* 0x000fe2000001080e */
[----:B------:R-:W-:-:S02]  /*e740*/  HADD2.F32 R87, -RZ, R13.H0_H0 ;  /* 0x2000000dff577230 */ /* 0x000fc40000004100 */
[----:B------:R-:W-:Y:S01]  /*e750*/  FFMA.FTZ R76, R89, R76, R77 ;  /* 0x0000004c594c7223 */ /* 0x000fe2000001004d */
[----:B------:R-:W-:-:S04]  /*e760*/  HADD2.F32 R77, -RZ, R13.H1_H1 ;  /* 0x3000000dff4d7230 */ /* 0x000fc80000004100 */
[----:B------:R-:W-:Y:S01]  /*e770*/  F2FP.F16.F32.PACK_AB R14, R76, R14 ;  /* 0x0000000e4c0e723e */ /* 0x000fe200000000ff */
[----:B------:R-:W-:-:S04]  /*e780*/  FMUL.FTZ R13, R77, R74 ;  /* 0x0000004a4d0d7220 */ /* 0x000fc80000410000 */
[-C--:B------:R-:W-:Y:S01]  /*e790*/  FFMA.FTZ R13, R87, R3.reuse, -R13 ;  /* 0x00000003570d7223 */ /* 0x080fe2000001080d */
[----:B------:R-:W-:-:S04]  /*e7a0*/  FMUL.FTZ R3, R77, R3 ;  /* 0x000000034d037220 */ /* 0x000fc80000410000 */
[----:B------:R-:W-:-:S05]  /*e7b0*/  FFMA.FTZ R3, R87, R74, R3 ;  /* 0x0000004a57037223 */ /* 0x000fca0000010003 */
[----:B------:R-:W-:-:S05]  /*e7c0*/  F2FP.F16.F32.PACK_AB R13, R3, R13 ;  /* 0x0000000d030d723e */ /* 0x000fca00000000ff */
[----:B------:R0:W-:Y:S02]  /*e7d0*/  STS.128 [R113], R12 ;  /* 0x0000000c71007388 */ /* 0x0001e40000000c00 */
.L_x_2808:
[----:B------:R-:W-:Y:S05]  /*e7e0*/  BSYNC B2 ;  /* 0x0000000000027941 */ /* 0x000fea0003800000 */
.L_x_2807:
[----:B------:R-:W-:Y:S01]  /*e7f0*/  ISETP.GE.AND P0, PT, R221, R109, PT ;  /* 0x0000006ddd00720c */ /* 0x000fe20003f06270 */
[----:B------:R-:W-:-:S12]  /*e800*/  BSSY B2, `(.L_x_2809) ;  /* 0x000002c000027945 */ /* 0x000fd80003800000 */
        /* <DEDUP_REMOVED lines=19> */
[--C-:B------:R-:W-:Y:S02]  /*e940*/  HADD2.F32 R76, -RZ, R12.reuse.H1_H1 ;  /* 0x3000000cff4c7230 */ /* 0x100fe40000004100 */
        /* <DEDUP_REMOVED lines=23> */
.L_x_2810:
[----:B------:R-:W-:Y:S05]  /*eac0*/  BSYNC B2 ;  /* 0x0000000000027941 */ /* 0x000fea0003800000 */
.L_x_2809:
[-C--:B------:R-:W-:Y:S01]  /*ead0*/  ISETP.GE.AND P0, PT, R222, R109.reuse, PT ;  /* 0x0000006dde00720c */ /* 0x080fe20003f06270 */
[----:B------:R-:W-:Y:S01]  /*eae0*/  BSSY B2, `(.L_x_2811) ;  /* 0x000002d000027945 */ /* 0x000fe20003800000 */
[----:B------:R-:W-:-:S11]  /*eaf0*/  ISETP.GE.AND P1, PT, R223, R109, PT ;  /* 0x0000006ddf00720c */ /* 0x000fd60003f26270 */
[----:B------:R-:W-:Y:S05]  /*eb00*/  @P0 BRA `(.L_x_2812) ;  /* 0x0000000000a80947 */ /* 0x000fea0003800000 */
[----:B01---5:R-:W0:Y:S01]  /*eb10*/  LDS.128 R12, [R113+0x8000] ;  /* 0x00800000710c7984 */ /* 0x023e220000000c00 */
        /* <DEDUP_REMOVED lines=41> */
.L_x_2812:
[----:B------:R-:W-:Y:S05]  /*edb0*/  BSYNC B2 ;  /* 0x0000000000027941 */ /* 0x000fea0003800000 */
.L_x_2811:
[----:B------:R-:W-:Y:S05]  /*edc0*/  @P1 BRA `(.L_x_2806) ;  /* 0x0000000000a81947 */ /* 0x000fea0003800000 */
[----:B012--5:R-:W0:Y:S01]  /*edd0*/  LDS.128 R12, [R113+0xc000] ;  /* 0x00c00000710c7984 */ /* 0x027e220000000c00 */
        /* <DEDUP_REMOVED lines=28> */
[----:B------:R-:W-:Y:S02]  /*efa0*/  HADD2.F32 R14, -RZ, R14.H0_H0 ;  /* 0x2000000eff0e7230 */ /* 0x000fe40000004100 */
[----:B------:R-:W-:Y:S01]  /*efb0*/  FMUL.FTZ R68, R66, R65 ;  /* 0x0000004142447220 */ /* 0x000fe20000410000 */
[----:B------:R-:W-:Y:S01]  /*efc0*/  F2FP.F16.F32.PACK_AB R12, R12, R63 ;  /* 0x0000003f0c0c723e */ /* 0x000fe200000000ff */
[----:B------:R-:W-:-:S02]  /*efd0*/  FMUL.FTZ R66, R66, R67 ;  /* 0x0000004342427220 */ /* 0x000fc40000410000 */
[----:B------:R-:W-:Y:S01]  /*efe0*/  FFMA.FTZ R68, R14, R67, -R68 ;  /* 0x000000430e447223 */ /* 0x000fe20000010844 */
[C---:B------:R-:W-:Y:S01]  /*eff0*/  FMUL.FTZ R67, R64.reuse, R69 ;  /* 0x0000004540437220 */ /* 0x040fe20000410000 */
[-C--:B------:R-:W-:Y:S01]  /*f000*/  FMUL.FTZ R64, R64, R62.reuse ;  /* 0x0000003e40407220 */ /* 0x080fe20000410000 */
[----:B------:R-:W-:Y:S02]  /*f010*/  FFMA.FTZ R14, R14, R65, R66 ;  /* 0x000000410e0e7223 */ /* 0x000fe40000010042 */
[C---:B------:R-:W-:Y:S01]  /*f020*/  FFMA.FTZ R67, R13.reuse, R62, -R67 ;  /* 0x0000003e0d437223 */ /* 0x040fe20000010843 */
[----:B------:R-:W-:Y:S02]  /*f030*/  FFMA.FTZ R13, R13, R69, R64 ;  /* 0x000000450d0d7223 */ /* 0x000fe40000010040 */
[----:B------:R-:W-:-:S03]  /*f040*/  F2FP.F16.F32.PACK_AB R14, R14, R68 ;  /* 0x000000440e0e723e */ /* 0x000fc600000000ff */
[----:B------:R-:W-:-:S05]  /*f050*/  F2FP.F16.F32.PACK_AB R13, R13, R67 ;  /* 0x000000430d0d723e */ /* 0x000fca00000000ff */
[----:B------:R3:W-:Y:S02]  /*f060*/  STS.128 [R113+0xc000], R12 ;  /* 0x00c0000c71007388 */ /* 0x0007e40000000c00 */
.L_x_2806:
[----:B------:R-:W-:Y:S05]  /*f070*/  BSYNC B1 ;  /* 0x0000000000017941 */ /* 0x000fea0003800000 */
.L_x_2805:
[----:B------:R-:W-:Y:S01]  /*f080*/  IADD3 R3, R225, 0x20, RZ ;  /* 0x00000020e1037810 */ /* 0x000fe20007ffe0ff */
[----:B------:R-:W-:Y:S03]  /*f090*/  BSSY B1, `(.L_x_2813) ;  /* 0x00000bb000017945 */ /* 0x000fe60003800000 */
[----:B------:R-:W-:-:S13]  /*f0a0*/  ISETP.GE.AND P0, PT, R3, R0, PT ;  /* 0x000000000300720c */ /* 0x000fda0003f06270 */
[----:B------:R-:W-:Y:S05]  /*f0b0*/  @P0 BRA `(.L_x_2814) ;  /* 0x0000000800e00947 */ /* 0x000fea0003800000 */
[----:B------:R4:W5:Y:S01]  /*f0c0*/  LDL R69, [R1+0x64] ;  /* 0x0000640001457983 */ /* 0x0009620000100800 */
[----:B------:R-:W0:Y:S01]  /*f0d0*/  LDC R3, c[0x0][0x3f4] ;  /* 0x0000fd00ff037b82 */ /* 0x000e220000000800 */
[----:B------:R-:W-:Y:S01]  /*f0e0*/  BSSY B2, `(.L_x_2815) ;  /* 0x0000030000027945 */ /* 0x000fe20003800000 */
[-C--:B0-----:R-:W-:Y:S02]  /*f0f0*/  ISETP.GE.AND P0, PT, R216, R3.reuse, PT ;  /* 0x00000003d800720c */ /* 0x081fe40003f06270 */
[-C--:B------:R-:W-:Y:S02]  /*f100*/  ISETP.GE.AND P1, PT, R221, R3.reuse, PT ;  /* 0x00000003dd00720c */ /* 0x080fe40003f26270 */
[-C--:B------:R-:W-:Y:S02]  /*f110*/  ISETP.GE.AND P2, PT, R222, R3.reuse, PT ;  /* 0x00000003de00720c */ /* 0x080fe40003f46270 */
[----:B------:R-:W-:-:S07]  /*f120*/  ISETP.GE.AND P3, PT, R223, R3, PT ;  /* 0x00000003df00720c */ /* 0x000fce0003f66270 */
[----:B----4-:R-:W-:Y:S06]  /*f130*/  @P0 BRA `(.L_x_2816) ;  /* 0x0000000000a80947 */ /* 0x010fec0003800000 */
[----:B-123-5:R-:W0:Y:S01]  /*f140*/  LDS.128 R12, [R69+0x1000] ;  /* 0x00100000450c7984 */ /* 0x02ee220000000c00 */
        /* <DEDUP_REMOVED lines=15> */
[----:B------:R-:W-:Y:S02]  /*f240*/  HADD2.F32 R64, -RZ, R12.H0_H0 ;  /* 0x2000000cff407230 */ /* 0x000fe40000004100 */
[CC--:B------:R-:W-:Y:S01]  /*f250*/  FMUL.FTZ R67, R15.reuse, R60.reuse ;  /* 0x0000003c0f437220 */ /* 0x0c0fe20000410000 */
        /* <DEDUP_REMOVED lines=8> */
[----:B------:R-:W-:Y:S01]  /*f2e0*/  FMUL.FTZ R60, R14, R103 ;  /* 0x000000670e3c7220 */ /* 0x000fe20000410000 */
        /* <DEDUP_REMOVED lines=15> */
.L_x_2816:
[----:B------:R-:W-:Y:S05]  /*f3e0*/  BSYNC B2 ;  /* 0x0000000000027941 */ /* 0x000fea0003800000 */
.L_x_2815:
[----:B------:R-:W-:Y:S04]  /*f3f0*/  BSSY B2, `(.L_x_2817) ;  /* 0x000002c000027945 */ /* 0x000fe80003800000 */
[----:B------:R-:W-:Y:S05]  /*f400*/  @P1 BRA `(.L_x_2818) ;  /* 0x0000000000a81947 */ /* 0x000fea0003800000 */
[----:B0123-5:R-:W0:Y:S01]  /*f410*/  LDS.128 R12, [R69+0x5000] ;  /* 0x00500000450c7984 */ /* 0x02fe220000000c00 */
        /* <DEDUP_REMOVED lines=41> */
.L_x_2818:
[----:B------:R-:W-:Y:S05]  /*f6b0*/  BSYNC B2 ;  /* 0x0000000000027941 */ /* 0x000fea0003800000 */
.L_x_2817:
[----:B------:R-:W-:Y:S04]  /*f6c0*/  BSSY B2, `(.L_x_2819) ;  /* 0x000002c000027945 */ /* 0x000fe80003800000 */
[----:B------:R-:W-:Y:S05]  /*f6d0*/  @P2 BRA `(.L_x_2820) ;  /* 0x0000000000a82947 */ /* 0x000fea0003800000 */
[----:B012345:R-:W0:Y:S01]  /*f6e0*/  LDS.128 R12, [R69+0x9000] ;  /* 0x00900000450c7984 */ /* 0x03fe220000000c00 */
[----:B------:R-:W-:Y:S01]  /*f6f0*/  SHF.R.U64 R3, R50, 0x10, R51 ;  /* 0x0000001032037819 */ /* 0x000fe20000001233 */
[--C-:B------:R-:W-:Y:S01]  /*f700*/  HADD2.F32 R55, -RZ, R97.reuse.H1_H1 ;  /* 0x30000061ff377230 */ /* 0x100fe20000004100 */
[--C-:B------:R-:W-:Y:S01]  /*f710*/  SHF.R.U64 R50, R52, 0x10, R53.reuse ;  /* 0x0000001034327819 */ /* 0x100fe20000001235 */
[----:B------:R-:W-:Y:S01]  /*f720*/  HADD2.F32 R97, -RZ, R97.H0_H0 ;  /* 0x20000061ff617230 */ /* 0x000fe20000004100 */
[----:B------:R-:W-:Y:S01]  /*f730*/  SHF.R.U32.HI R52, RZ, 0x10, R53 ;  /* 0x00000010ff347819 */ /* 0x000fe20000011635 */
[----:B------:R-:W-:Y:S01]  /*f740*/  HADD2.F32 R53, -RZ, R96.H1_H1 ;  /* 0x30000060ff357230 */ /* 0x000fe20000004100 */
[----:B------:R-:W-:Y:S01]  /*f750*/  SHF.R.U32.HI R51, RZ, 0x10, R51 ;  /* 0x00000010ff337819 */ /* 0x000fe20000011633 */
[----:B------:R-:W-:Y:S02]  /*f760*/  HADD2.F32 R50, -RZ, R50.H0_H0 ;  /* 0x20000032ff327230 */ /* 0x000fe40000004100 */
[----:B------:R-:W-:-:S02]  /*f770*/  HADD2.F32 R52, -RZ, R52.H0_H0 ;  /* 0x20000034ff347230 */ /* 0x000fc40000004100 */
[----:B------:R-:W-:Y:S02]  /*f780*/  HADD2.F32 R51, -RZ, R51.H0_H0 ;  /* 0x20000033ff337230 */ /* 0x000fe40000004100 */
[----:B------:R-:W-:Y:S02]  /*f790*/  HADD2.F32 R3, -RZ, R3.H0_H0 ;  /* 0x20000003ff037230 */ /* 0x000fe40000004100 */
[--C-:B0-----:R-:W-:Y:S02]  /*f7a0*/  HADD2.F32 R54, -RZ, R15.reuse.H0_H0 ;  /* 0x2000000fff367230 */ /* 0x101fe40000004100 */
[----:B------:R-:W-:Y:S02]  /*f7b0*/  HADD2.F32 R15, -RZ, R15.H1_H1 ;  /* 0x3000000fff0f7230 */ /* 0x000fe40000004100 */
[--C-:B------:R-:W-:Y:S02]  /*f7c0*/  HADD2.F32 R56, -RZ, R12.reuse.H0_H0 ;  /* 0x2000000cff387230 */ /* 0x100fe40000004100 */
[----:B------:R-:W-:-:S02]  /*f7d0*/  HADD2.F32 R12, -RZ, R12.H1_H1 ;  /* 0x3000000cff0c7230 */ /* 0x000fc40000004100 */
[C---:B------:R-:W-:Y:S01]  /*f7e0*/  FMUL.FTZ R59, R15.reuse, R52 ;  /* 0x000000340f3b7220 */ /* 0x040fe20000410000 */
[--C-:B------:R-:W-:Y:S02]  /*f7f0*/  HADD2.F32 R57, -RZ, R14.reuse.H0_H0 ;  /* 0x2000000eff397230 */ /* 0x100fe40000004100 */
[-C--:B------:R-:W-:Y:S01]  /*f800*/  FMUL.FTZ R15, R15, R51.reuse ;  /* 0x000000330f0f7220 */ /* 0x080fe20000410000 */
[----:B------:R-:W-:Y:S02]  /*f810*/  HADD2.F32 R14, -RZ, R14.H1_H1 ;  /* 0x3000000eff0e7230 */ /* 0x000fe40000004100 */
[----:B------:R-:W-:Y:S01]  /*f820*/  FFMA.FTZ R59, R54, R51, -R59 ;  /* 0x00000033363b7223 */ /* 0x000fe2000001083b */
[----:B------:R-:W-:Y:S02]  /*f830*/  HADD2.F32 R58, -RZ, R13.H0_H0 ;  /* 0x2000000dff3a7230 */ /* 0x000fe40000004100 */
[----:B------:R-:W-:Y:S01]  /*f840*/  FMUL.FTZ R60, R12, R55 ;  /* 0x000000370c3c7220 */ /* 0x000fe20000410000 */
[----:B------:R-:W-:-:S02]  /*f850*/  HADD2.F32 R51, -RZ, R98.H0_H0 ;  /* 0x20000062ff337230 */ /* 0x000fc40000004100 */
[----:B------:R-:W-:Y:S01]  /*f860*/  FFMA.FTZ R15, R54, R52, R15 ;  /* 0x00000034360f7223 */ /* 0x000fe2000001000f */
[----:B------:R-:W-:Y:S02]  /*f870*/  HADD2.F32 R13, -RZ, R13.H1_H1 ;  /* 0x3000000dff0d7230 */ /* 0x000fe40000004100 */
[-C--:B------:R-:W-:Y:S01]  /*f880*/  FMUL.FTZ R12, R12, R53.reuse ;  /* 0x000000350c0c7220 */ /* 0x080fe20000410000 */
[----:B------:R-:W-:Y:S01]  /*f890*/  FFMA.FTZ R60, R56, R53, -R60 ;  /* 0x00000035383c7223 */ /* 0x000fe2000001083c */
[C---:B------:R-:W-:Y:S01]  /*f8a0*/  FMUL.FTZ R52, R14.reuse, R51 ;  /* 0x000000330e347220 */ /* 0x040fe20000410000 */
[----:B------:R-:W-:Y:S01]  /*f8b0*/  FMUL.FTZ R53, R14, R97 ;  /* 0x000000610e357220 */ /* 0x000fe20000410000 */
[CC--:B------:R-:W-:Y:S01]  /*f8c0*/  FMUL.FTZ R14, R13.reuse, R50.reuse ;  /* 0x000000320d0e7220 */ /* 0x0c0fe20000410000 */
[----:B------:R-:W-:Y:S01]  /*f8d0*/  FMUL.FTZ R13, R13, R3 ;  /* 0x000000030d0d7220 */ /* 0x000fe20000410000 */
        /* <DEDUP_REMOVED lines=10> */
.L_x_2820:
[----:B------:R-:W-:Y:S05]  /*f980*/  BSYNC B2 ;  /* 0x0000000000027941 */ /* 0x000fea0003800000 */
.L_x_2819:
[----:B------:R-:W-:Y:S05]  /*f990*/  @P3 BRA `(.L_x_2814) ;  /* 0x0000000000a83947 */ /* 0x000fea0003800000 */
[----:B012345:R-:W0:Y:S01]  /*f9a0*/  LDS.128 R12, [R69+0xd000] ;  /* 0x00d00000450c7984 */ /* 0x03fe220000000c00 */
[----:B------:R-:W-:Y:S01]  /*f9b0*/  SHF.R.U64 R3, R46, 0x10, R47 ;  /* 0x000000102e037819 */ /* 0x000fe2000000122f */
[--C-:B------:R-:W-:Y:S01]  /*f9c0*/  HADD2.F32 R51, -RZ, R92.reuse.H0_H0 ;  /* 0x2000005cff337230 */ /* 0x100fe20000004100 */
[--C-:B------:R-:W-:Y:S01]  /*f9d0*/  SHF.R.U64 R46, R48, 0x10, R49.reuse ;  /* 0x00000010302e7819 */ /* 0x100fe20000001231 */
[----:B------:R-:W-:Y:S01]  /*f9e0*/  HADD2.F32 R92, -RZ, R92.H1_H1 ;  /* 0x3000005cff5c7230 */ /* 0x000fe20000004100 */
[----:B------:R-:W-:Y:S01]  /*f9f0*/  SHF.R.U32.HI R48, RZ, 0x10, R49 ;  /* 0x00000010ff307819 */ /* 0x000fe20000011631 */
[----:B------:R-:W-:Y:S01]  /*fa00*/  HADD2.F32 R49, -RZ, R91.H0_H0 ;  /* 0x2000005bff317230 */ /* 0x000fe20000004100 */
[----:B------:R-:W-:Y:S01]  /*fa10*/  SHF.R.U32.HI R47, RZ, 0x10, R47 ;  /* 0x00000010ff2f7819 */ /* 0x000fe2000001162f */
[----:B------:R-:W-:Y:S02]  /*fa20*/  HADD2.F32 R46, -RZ, R46.H0_H0 ;  /* 0x2000002eff2e7230 */ /* 0x000fe40000004100 */
[----:B------:R-:W-:-:S02]  /*fa30*/  HADD2.F32 R48, -RZ, R48.H0_H0 ;  /* 0x20000030ff307230 */ /* 0x000fc40000004100 */
[----:B------:R-:W-:Y:S02]  /*fa40*/  HADD2.F32 R47, -RZ, R47.H0_H0 ;  /* 0x2000002fff2f7230 */ /* 0x000fe40000004100 */
[----:B------:R-:W-:Y:S02]  /*fa50*/  HADD2.F32 R91, -RZ, R91.H1_H1 ;  /* 0x3000005bff5b7230 */ /* 0x000fe40000004100 */
[----:B------:R-:W-:Y:S02]  /*fa60*/  HADD2.F32 R3, -RZ, R3.H0_H0 ;  /* 0x20000003ff037230 */ /* 0x000fe40000004100 */
[--C-:B0-----:R-:W-:Y:S02]  /*fa70*/  HADD2.F32 R50, -RZ, R15.reuse.H0_H0 ;  /* 0x2000000fff327230 */ /* 0x101fe40000004100 */
[----:B------:R-:W-:Y:S02]  /*fa80*/  HADD2.F32 R15, -RZ, R15.H1_H1 ;  /* 0x3000000fff0f7230 */ /* 0x000fe40000004100 */
[----:B------:R-:W-:-:S02]  /*fa90*/  HADD2.F32 R52, -RZ, R12.H0_H0 ;  /* 0x2000000cff347230 */ /* 0x000fc40000004100 */
[----:B------:R-:W-:Y:S02]  /*faa0*/  HADD2.F32 R12, -RZ, R12.H1_H1 ;  /* 0x3000000cff0c7230 */ /* 0x000fe40000004100 */
[CC--:B------:R-:W-:Y:S01]  /*fab0*/  FMUL.FTZ R55, R15.reuse, R48.reuse ;  /* 0x000000300f377220 */ /* 0x0c0fe20000410000 */
[----:B------:R-:W-:Y:S01]  /*fac0*/  FMUL.FTZ R15, R15, R47 ;  /* 0x0000002f0f0f7220 */ /* 0x000fe20000410000 */
[--C-:B------:R-:W-:Y:S02]  /*fad0*/  HADD2.F32 R54, -RZ, R13.reuse.H0_H0 ;  /* 0x2000000dff367230 */ /* 0x100fe40000004100 */
[--C-:B------:R-:W-:Y:S02]  /*fae0*/  HADD2.F32 R53, -RZ, R14.reuse.H0_H0 ;  /* 0x2000000eff357230 */ /* 0x100fe40000004100 */
[----:B------:R-:W-:Y:S01]  /*faf0*/  FFMA.FTZ R48, R50, R48, R15 ;  /* 0x0000003032307223 */ /* 0x000fe2000001000f */
[----:B------:R-:W-:Y:S02]  /*fb00*/  HADD2.F32 R13, -RZ, R13.H1_H1 ;  /* 0x3000000dff0d7230 */ /* 0x000fe40000004100 */
[----:B------:R-:W-:Y:S01]  /*fb10*/  FMUL.FTZ R15, R12, R49 ;  /* 0x000000310c0f7220 */ /* 0x000fe20000410000 */
[----:B------:R-:W-:-:S02]  /*fb20*/  HADD2.F32 R14, -RZ, R14.H1_H1 ;  /* 0x3000000eff0e7230 */ /* 0x000fc40000004100 */
[----:B------:R-:W-:Y:S01]  /*fb30*/  FMUL.FTZ R56, R12, R51 ;  /* 0x000000330c387220 */ /* 0x000fe20000410000 */
[----:B------:R-:W-:Y:S01]  /*fb40*/  FFMA.FTZ R55, R50, R47, -R55 ;  /* 0x0000002f32377223 */ /* 0x000fe20000010837 */
[----:B------:R-:W-:Y:S01]  /*fb50*/  FFMA.FTZ R51, R52, R51, R15 ;  /* 0x0000003334337223 */ /* 0x000fe2000001000f */
[C---:B------:R-:W-:Y:S01]  /*fb60*/  FMUL.FTZ R15, R13.reuse, R46 ;  /* 0x0000002e0d0f7220 */ /* 0x040fe20000410000 */
[CC--:B------:R-:W-:Y:S01]  /*fb70*/  FMUL.FTZ R50, R14.reuse, R92.reuse ;  /* 0x0000005c0e327220 */ /* 0x0c0fe20000410000 */
[----:B------:R-:W-:Y:S01]  /*fb80*/  FMUL.FTZ R47, R14, R91 ;  /* 0x0000005b0e2f7220 */ /* 0x000fe20000410000 */
[----:B------:R-:W-:Y:S01]  /*fb90*/  FMUL.FTZ R13, R13, R3 ;  /* 0x000000030d0d7220 */ /* 0x000fe20000410000 */
[----:B------:R-:W-:Y:S01]  /*fba0*/  FFMA.FTZ R12, R52, R49, -R56 ;  /* 0x00000031340c7223 */ /* 0x000fe20000010838 */
        /* <DEDUP_REMOVED lines=9> */
.L_x_2814:
[----:B------:R-:W-:Y:S05]  /*fc40*/  BSYNC B1 ;  /* 0x0000000000017941 */ /* 0x000fea0003800000 */
.L_x_2813:
[----:B------:R-:W-:Y:S01]  /*fc50*/  VIADD R3, R225, 0x40 ;  /* 0x00000040e1037836 */ /* 0x000fe20000000000 */
[----:B------:R-:W-:Y:S04]  /*fc60*/  BSSY B1, `(.L_x_2821) ;  /* 0x00000bb000017945 */ /* 0x000fe80003800000 */
        /* <DEDUP_REMOVED lines=10> */
[----:B--2345:R-:W0:Y:S01]  /*fd10*/  LDS.128 R12, [R54+0x2000] ;  /* 0x00200000360c7984 */ /* 0x03ce220000000c00 */
[----:B------:R-:W-:Y:S02]  /*fd20*/  SHF.R.U32.HI R50, RZ, 0x10, R45 ;  /* 0x00000010ff327819 */ /* 0x000fe4000001162d */
[--C-:B------:R-:W-:Y:S02]  /*fd30*/  SHF.R.U32.HI R49, RZ, 0x10, R43.reuse ;  /* 0x00000010ff317819 */ /* 0x100fe4000001162b */
[----:B------:R-:W-:Y:S01]  /*fd40*/  SHF.R.U64 R3, R42, 0x10, R43 ;  /* 0x000000102a037819 */ /* 0x000fe2000000122b */
[----:B------:R-:W-:Y:S01]  /*fd50*/  HADD2.F32 R50, -RZ, R50.H0_H0 ;  /* 0x20000032ff327230 */ /* 0x000fe20000004100 */
[----:B------:R-:W-:Y:S01]  /*fd60*/  SHF.R.U64 R42, R44, 0x10, R45 ;  /* 0x000000102c2a7819 */ /* 0x000fe2000000122d */
[----:B------:R-:W-:Y:S02]  /*fd70*/  HADD2.F32 R49, -RZ, R49.H0_H0 ;  /* 0x20000031ff317230 */ /* 0x000fe40000004100 */
[----:B------:R-:W-:-:S02]  /*fd80*/  HADD2.F32 R45, -RZ, R98.H1_H1 ;  /* 0x30000062ff2d7230 */ /* 0x000fc40000004100 */
[--C-:B------:R-:W-:Y:S02]  /*fd90*/  HADD2.F32 R43, -RZ, R99.reuse.H1_H1 ;  /* 0x30000063ff2b7230 */ /* 0x100fe40000004100 */
        /* <DEDUP_REMOVED lines=9> */
[--C-:B------:R-:W-:Y:S02]  /*fe30*/  HADD2.F32 R12, -RZ, R14.reuse.H0_H0 ;  /* 0x2000000eff0c7230 */ /* 0x100fe40000004100 */
[C---:B------:R-:W-:Y:S01]  /*fe40*/  FMUL.FTZ R51, R48.reuse, R43 ;  /* 0x0000002b30337220 */ /* 0x040fe20000410000 */
[-C--:B------:R-:W-:Y:S01]  /*fe50*/  FMUL.FTZ R53, R48, R45.reuse ;  /* 0x0000002d30357220 */ /* 0x080fe20000410000 */
[----:B------:R-:W-:Y:S02]  /*fe60*/  HADD2.F32 R14, -RZ, R14.H1_H1 ;  /* 0x3000000eff0e7230 */ /* 0x000fe40000004100 */
[----:B------:R-:W-:Y:S02]  /*fe70*/  HADD2.F32 R15, -RZ, R13.H0_H0 ;  /* 0x2000000dff0f7230 */ /* 0x000fe40000004100 */
[----:B------:R-:W-:Y:S01]  /*fe80*/  FFMA.FTZ R45, R44, R45, -R51 ;  /* 0x0000002d2c2d7223 */ /* 0x000fe20000010833 */
[----:B------:R-:W-:-:S02]  /*fe90*/  HADD2.F32 R49, -RZ, R100.H0_H0 ;  /* 0x20000064ff317230 */ /* 0x000fc40000004100 */
[----:B------:R-:W-:Y:S01]  /*fea0*/  FFMA.FTZ R44, R44, R43, R53 ;  /* 0x0000002b2c2c7223 */ /* 0x000fe20000010035 */
[----:B------:R-:W-:Y:S02]  /*feb0*/  HADD2.F32 R48, -RZ, R42.H0_H0 ;  /* 0x2000002aff307230 */ /* 0x000fe40000004100 */
[C---:B------:R-:W-:Y:S01]  /*fec0*/  FMUL.FTZ R50, R14.reuse, R99 ;  /* 0x000000630e327220 */ /* 0x040fe20000410000 */
[----:B------:R-:W-:Y:S02]  /*fed0*/  HADD2.F32 R13, -RZ, R13.H1_H1 ;  /* 0x3000000dff0d7230 */ /* 0x000fe40000004100 */
[-C--:B------:R-:W-:Y:S01]  /*fee0*/  FMUL.FTZ R43, R14, R49.reuse ;  /* 0x000000310e2b7220 */ /* 0x080fe20000410000 */
[----:B------:R-:W-:Y:S02]  /*fef0*/  HADD2.F32 R42, -RZ, R3.H0_H0 ;  /* 0x20000003ff2a7230 */ /* 0x000fe40000004100 */
[C---:B------:R-:W-:Y:S01]  /*ff00*/  FFMA.FTZ R50, R12.reuse, R49, R50 ;  /* 0x000000310c327223 */ /* 0x040fe20000010032 */
[C---:B------:R-:W-:Y:S01]  /*ff10*/  FMUL.FTZ R14, R13.reuse, R48 ;  /* 0x000000300d0e7220 */ /* 0x040fe20000410000 */
[----:B------:R-:W-:Y:S01]  /*ff20*/  FFMA.FTZ R43, R12, R99, -R43 ;  /* 0x000000630c2b7223 */ /* 0x000fe2000001082b */
[-C--:B------:R-:W-:Y:S01]  /*ff30*/  FMUL.FTZ R3, R13, R42.reuse ;  /* 0x0000002a0d037220 */ /* 0x080fe20000410000 */
[----:B------:R-:W-:Y:S01]  /*ff40*/  F2FP.F16.F32.PACK_AB R12, R44, R45 ;  /* 0x0000002d2c0c723e */ /* 0x000fe200000000ff */
[----:B------:R-:W-:-:S02]  /*ff50*/  FFMA.FTZ R13, R15, R42, -R14 ;  /* 0x0000002a0f0d7223 */ /* 0x000fc4000001080e */
[----:B------:R-:W-:Y:S01]  /*ff60*/  FFMA.FTZ R48, R15, R48, R3 ;  /* 0x000000300f307223 */ /* 0x000fe20000010003 */
[----:B------:R-:W-:Y:S02]  /*ff70*/  F2FP.F16.F32.PACK_AB R15, R47, R46 ;  /* 0x0000002e2f0f723e */ /* 0x000fe400000000ff */
[----:B------:R-:W-:Y:S02]  /*ff80*/  F2FP.F16.F32.PACK_AB R14, R50, R43 ;  /* 0x0000002b320e723e */ /* 0x000fe400000000ff */
[----:B------:R-:W-:-:S05]  /*ff90*/  F2FP.F16.F32.PACK_AB R13, R48, R13 ;  /* 0x0000000d300d723e */ /* 0x000fca00000000ff */
[----:B------:R0:W-:Y:S02]  /*ffa0*/  STS.128 [R54+0x2000], R12 ;  /* 0x0020000c36007388 */ /* 0x0001e40000000c00 */
.L_x_2824:
[----:B------:R-:W-:Y:S05]  /*ffb0*/  BSYNC B2 ;  /* 0x0000000000027941 */ /* 0x000fea0003800000 */
.L_x_2823:
[----:B------:R-:W-:Y:S04]  /*ffc0*/  BSSY B2, `(.L_x_2825) ;  /* 0x000002c000027945 */ /* 0x000fe80003800000 */
[----:B------:R-:W-:Y:S05]  /*ffd0*/  @P1 BRA `(.L_x_2826) ;  /* 0x0000000000a81947 */ /* 0x000fea0003800000 */
[----:B0-2345:R-:W0:Y:S01]  /*ffe0*/  LDS.128 R12, [R54+0x6000] ;  /* 0x00600000360c7984 */ /* 0x03de220000000c00 */
[----:B------:R-:W-:Y:S01]  /*fff0*/  SHF.R.U32.HI R47, RZ, 0x10, R41 ;  /* 0x00000010ff2f7819 */ /* 0x000fe20000011629 */
[----:B------:R-:W-:Y:S01]  /*10000*/  HADD2.F32 R45, -RZ, R93.H0_H0 ;  /* 0x2000005dff2d7230 */ /* 0x000fe20000004100 */
        /* <DEDUP_REMOVED lines=15> */
[C---:B------:R-:W-:Y:S01]  /*10100*/  FMUL.FTZ R49, R42.reuse, R39 ;  /* 0x000000272a317220 */ /* 0x040fe20000410000 */
[----:B------:R-:W-:Y:S02]  /*10110*/  HADD2.F32 R41, -RZ, R14.H1_H1 ;  /* 0x3000000eff297230 */ /* 0x000fe40000004100 */
[C---:B------:R-:W-:Y:S01]  /*10120*/  FFMA.FTZ R44, R43.reuse, R47, R44 ;  /* 0x0000002f2b2c7223 */ /* 0x040fe2000001002c */
[--C-:B------:R-:W-:Y:S02]  /*10130*/  HADD2.F32 R12, -RZ, R13.reuse.H0_H0 ;  /* 0x2000000dff0c7230 */ /* 0x100fe40000004100 */
[----:B------:R-:W-:Y:S01]  /*10140*/  FMUL.FTZ R47, R42, R45 ;  /* 0x0000002d2a2f7220 */ /* 0x000fe20000410000 */
[----:B------:R-:W-:Y:S02]  /*10150*/  HADD2.F32 R14, -RZ, R13.H1_H1 ;  /* 0x3000000dff0e7230 */ /* 0x000fe40000004100 */
[----:B------:R-:W-:Y:S01]  /*10160*/  FFMA.FTZ R13, R43, R46, -R48 ;  /* 0x0000002e2b0d7223 */ /* 0x000fe20000010830 */
[----:B------:R-:W-:-:S02]  /*10170*/  HADD2.F32 R43, -RZ, R38.H0_H0 ;  /* 0x20000026ff2b7230 */ /* 0x000fc40000004100 */
[C---:B------:R-:W-:Y:S01]  /*10180*/  FFMA.FTZ R49, R40.reuse, R45, -R49 ;  /* 0x0000002d28317223 */ /* 0x040fe20000010831 */
[----:B------:R-:W-:Y:S02]  /*10190*/  HADD2.F32 R42, -RZ, R93.H1_H1 ;  /* 0x3000005dff2a7230 */ /* 0x000fe40000004100 */
[----:B------:R-:W-:Y:S01]  /*101a0*/  FFMA.FTZ R40, R40, R39, R47 ;  /* 0x0000002728287223 */ /* 0x000fe2000001002f */
[C---:B------:R-:W-:Y:S01]  /*101b0*/  FMUL.FTZ R38, R41.reuse, R94 ;  /* 0x0000005e29267220 */ /* 0x040fe20000410000 */
[C---:B------:R-:W-:Y:S01]  /*101c0*/  FMUL.FTZ R39, R14.reuse, R43 ;  /* 0x0000002b0e277220 */ /* 0x040fe20000410000 */
        /* <DEDUP_REMOVED lines=9> */
[----:B------:R-:W-:-:S05]  /*10260*/  F2FP.F16.F32.PACK_AB R13, R38, R39 ;  /* 0x00000027260d723e */ /* 0x000fca00000000ff */
[----:B------:R1:W-:Y:S02]  /*10270*/  STS.128 [R54+0x6000], R12 ;  /* 0x0060000c36007388 */ /* 0x0003e40000000c00 */
.L_x_2826:
[----:B------:R-:W-:Y:S05]  /*10280*/  BSYNC B2 ;  /* 0x0000000000027941 */ /* 0x000fea0003800000 */
.L_x_2825:
[----:B------:R-:W-:Y:S04]  /*10290*/  BSSY B2, `(.L_x_2827) ;  /* 0x000002c000027945 */ /* 0x000fe80003800000 */
[----:B------:R-:W-:Y:S05]  /*102a0*/  @P2 BRA `(.L_x_2828) ;  /* 0x0000000000a82947 */ /* 0x000fea0003800000 */
[----:B012345:R-:W0:Y:S01]  /*102b0*/  LDS.128 R12, [R54+0xa000] ;  /* 0x00a00000360c7984 */ /* 0x03fe220000000c00 */
        /* <DEDUP_REMOVED lines=41> */
.L_x_2828:
[----:B------:R-:W-:Y:S05]  /*10550*/  BSYNC B2 ;  /* 0x0000000000027941 */ /* 0x000fea0003800000 */
.L_x_2827:
[----:B------:R-:W-:Y:S05]  /*10560*/  @P3 BRA `(.L_x_2822) ;  /* 0x0000000000a83947 */ /* 0x000fea0003800000 */
[----:B012345:R-:W0:Y:S01]  /*10570*/  LDS.128 R12, [R54+0xe000] ;  /* 0x00e00000360c7984 */ /* 0x03fe220000000c00 */
        /* <DEDUP_REMOVED lines=41> */
.L_x_2822:
[----:B------:R-:W-:Y:S05]  /*10810*/  BSYNC B1 ;  /* 0x0000000000017941 */ /* 0x000fea0003800000 */
.L_x_2821:
[----:B------:R-:W-:-:S05]  /*10820*/  VIADD R3, R225, 0x60 ;  /* 0x00000060e1037836 */ /* 0x000fca0000000000 */
        /* <DEDUP_REMOVED lines=11> */
[----:B------:R-:W-:Y:S01]  /*108e0*/  SHF.R.U64 R36, R30, 0x10, R31 ;  /* 0x000000101e247819 */ /* 0x000fe2000000121f */
[----:B------:R-:W-:Y:S01]  /*108f0*/  HADD2.F32 R29, -RZ, R95.H0_H0 ;  /* 0x2000005fff1d7230 */ /* 0x000fe20000004100 */
[----:B------:R-:W-:Y:S01]  /*10900*/  SHF.R.U32.HI R30, RZ, 0x10, R33 ;  /* 0x00000010ff1e7819 */ /* 0x000fe20000011621 */
[----:B------:R-:W-:Y:S01]  /*10910*/  HADD2.F32 R100, -RZ, R100.H1_H1 ;  /* 0x30000064ff647230 */ /* 0x000fe20000004100 */
[----:B------:R-:W-:Y:S01]  /*10920*/  SHF.R.U32.HI R28, RZ, 0x10, R31 ;  /* 0x00000010ff1c7819 */ /* 0x000fe2000001161f */
        /* <DEDUP_REMOVED lines=24> */
[-C--:B------:R-:W-:Y:S01]  /*10ab0*/  FMUL.FTZ R31, R14, R95.reuse ;  /* 0x0000005f0e1f7220 */ /* 0x080fe20000410000 */
        /* <DEDUP_REMOVED lines=11> */
.L_x_2831:
[----:B------:R-:W-:Y:S05]  /*10b70*/  BSYNC B1 ;  /* 0x0000000000017941 */ /* 0x000fea0003800000 */
.L_x_2830:
[----:B------:R-:W-:Y:S04]  /*10b80*/  BSSY B1, `(.L_x_2832) ;  /* 0x000002c000017945 */ /* 0x000fe80003800000 */
[----:B------:R-:W-:Y:S05]  /*10b90*/  @P1 BRA `(.L_x_2833) ;  /* 0x0000000000a81947 */ /* 0x000fea0003800000 */
[----:B0-2345:R-:W0:Y:S01]  /*10ba0*/  LDS.128 R12, [R37+0x7000] ;  /* 0x00700000250c7984 */ /* 0x03de220000000c00 */
        /* <DEDUP_REMOVED lines=41> */
.L_x_2833:
[----:B------:R-:W-:Y:S05]  /*10e40*/  BSYNC B1 ;  /* 0x0000000000017941 */ /* 0x000fea0003800000 */
.L_x_2832:
[----:B------:R-:W-:Y:S04]  /*10e50*/  BSSY B1, `(.L_x_2834) ;  /* 0x000002c000017945 */ /* 0x000fe80003800000 */
[----:B------:R-:W-:Y:S05]  /*10e60*/  @P2 BRA `(.L_x_2835) ;  /* 0x0000000000a82947 */ /* 0x000fea0003800000 */
[----:B012345:R-:W0:Y:S01]  /*10e70*/  LDS.128 R12, [R37+0xb000] ;  /* 0x00b00000250c7984 */ /* 0x03fe220000000c00 */
        /* <DEDUP_REMOVED lines=8> */
[----:B------:R-:W-:Y:S02]  /*10f00*/  HADD2.F32 R11, -RZ, R80.H1_H1 ;  /* 0x30000050ff0b7230 */ /* 0x000fe40000004100 */
        /* <DEDUP_REMOVED lines=14> */
[----:B------:R-:W-:Y:S02]  /*10ff0*/  HADD2.F32 R7, -RZ, R80.H0_H0 ;  /* 0x20000050ff077230 */ /* 0x000fe40000004100 */
        /* <DEDUP_REMOVED lines=17> */
.L_x_2835:
[----:B------:R-:W-:Y:S05]  /*11110*/  BSYNC B1 ;  /* 0x0000000000017941 */ /* 0x000fea0003800000 */
.L_x_2834:
[----:B------:R-:W-:Y:S05]  /*11120*/  @P3 BRA `(.L_x_2829) ;  /* 0x0000004c00783947 */ /* 0x000fea0003800000 */
[----:B012345:R-:W0:Y:S01]  /*11130*/  LDS.128 R12, [R37+0xf000] ;  /* 0x00f00000250c7984 */ /* 0x03fe220000000c00 */
[--C-:B------:R-:W-:Y:S01]  /*11140*/  SHF.R.U64 R24, R8, 0x10, R9.reuse ;  /* 0x0000001008187819 */ /* 0x100fe20000001209 */
[----:B------:R-:W-:Y:S01]  /*11150*/  HADD2.F32 R7, -RZ, R78.H0_H0 ;  /* 0x2000004eff077230 */ /* 0x000fe20000004100 */
[----:B------:R-:W-:Y:S01]  /*11160*/  SHF.R.U32.HI R8, RZ, 0x10, R9 ;  /* 0x00000010ff087819 */ /* 0x000fe20000011609 */
[--C-:B------:R-:W-:Y:S01]  /*11170*/  HADD2.F32 R9, -RZ, R79.reuse.H0_H0 ;  /* 0x2000004fff097230 */ /* 0x100fe20000004100 */
[--C-:B------:R-:W-:Y:S01]  /*11180*/  SHF.R.U32.HI R6, RZ, 0x10, R5.reuse ;  /* 0x00000010ff067819 */ /* 0x100fe20000011605 */
[----:B------:R-:W-:Y:S01]  /*11190*/  HADD2.F32 R79, -RZ, R79.H1_H1 ;  /* 0x3000004fff4f7230 */ /* 0x000fe20000004100 */
        /* <DEDUP_REMOVED lines=10> */
[--C-:B------:R-:W-:Y:S02]  /*11240*/  HADD2.F32 R3, -RZ, R13.reuse.H0_H0 ;  /* 0x2000000dff037230 */ /* 0x100fe40000004100 */
[C---:B------:R-:W-:Y:S01]  /*11250*/  FFMA.FTZ R21, R5.reuse, R8, R15 ;  /* 0x0000000805157223 */ /* 0x040fe2000001000f */
[----:B------:R-:W-:Y:S02]  /*11260*/  HADD2.F32 R14, -RZ, R14.H1_H1 ;  /* 0x3000000eff0e7230 */ /* 0x000fe40000004100 */
[C---:B------:R-:W-:Y:S01]  /*11270*/  FMUL.FTZ R11, R12.reuse, R9 ;  /* 0x000000090c0b7220 */ /* 0x040fe20000410000 */
[----:B------:R-:W-:Y:S02]  /*11280*/  HADD2.F32 R13, -RZ, R13.H1_H1 ;  /* 0x3000000dff0d7230 */ /* 0x000fe40000004100 */
[----:B------:R-:W-:Y:S01]  /*11290*/  FFMA.FTZ R20, R5, R6, -R10 ;  /* 0x0000000605147223 */ /* 0x000fe2000001080a */
[----:B------:R-:W-:Y:S02]  /*112a0*/  HADD2.F32 R8, -RZ, R24.H0_H0 ;  /* 0x20000018ff087230 */ /* 0x000fe40000004100 */
[----:B------:R-:W-:Y:S01]  /*112b0*/  FMUL.FTZ R15, R12, R7 ;  /* 0x000000070c0f7220 */ /* 0x000fe20000410000 */
[----:B------:R-:W-:-:S02]  /*112c0*/  HADD2.F32 R5, -RZ, R78.H1_H1 ;  /* 0x3000004eff057230 */ /* 0x000fc40000004100 */
[----:B------:R-:W-:Y:S01]  /*112d0*/  FFMA.FTZ R11, R0, R7, -R11 ;  /* 0x00000007000b7223 */ /* 0x000fe2000001080b */
[----:B------:R-:W-:Y:S02]  /*112e0*/  HADD2.F32 R6, -RZ, R25.H0_H0 ;  /* 0x20000019ff067230 */ /* 0x000fe40000004100 */
[C---:B------:R-:W-:Y:S01]  /*112f0*/  FMUL.FTZ R7, R14.reuse, R79 ;  /* 0x0000004f0e077220 */ /* 0x040fe20000410000 */
[C---:B------:R-:W-:Y:S01]  /*11300*/  FMUL.FTZ R10, R13.reuse, R8 ;  /* 0x000000080d0a7220 */ /* 0x040fe20000410000 */
[----:B------:R-:W-:Y:S01]  /*11310*/  FMUL.FTZ R14, R14, R5 ;  /* 0x000000050e0e7220 */ /* 0x000fe20000410000 */
[----:B------:R-:W-:Y:S01]  /*11320*/  FFMA.FTZ R0, R0, R9, R15 ;  /* 0x0000000900007223 */ /* 0x000fe2000001000f */
        /* <DEDUP_REMOVED lines=9> */
[----:B------:R0:W-:Y:S01]  /*113c0*/  STS.128 [R37+0xf000], R4 ;  /* 0x00f0000425007388 */ /* 0x0001e20000000c00 */
[----:B------:R-:W-:Y:S05]  /*113d0*/  BRA `(.L_x_2829) ;  /* 0x0000004800cc7947 */ /* 0x000fea0003800000 */
.L_x_2790:
[----:B------:R-:W1:Y:S01]  /*113e0*/  LDC R76, c[0x0][0x448] ;  /* 0x00011200ff4c7b82 */ /* 0x000e620000000800 */
[----:B------:R-:W-:Y:S01]  /*113f0*/  ULDC.64 UR4, c[0x0][0x3f8] ;  /* 0x0000fe0000047ab9 */ /* 0x000fe20000000a00 */
[----:B------:R-:W-:Y:S01]  /*11400*/  ULDC.64 UR6, c[0x0][0x408] ;  /* 0x0001020000067ab9 */ /* 0x000fe20000000a00 */
        /* <DEDUP_REMOVED lines=25> */
[----:B------:R1:W2:Y:S04]  /*115a0*/  SHFL.IDX PT, R7, R72, RZ, 0x181f ;  /* 0x00181fff48077589 */ /* 0x0002a800000e0000 */
[----:B------:R1:W3:Y:S04]  /*115b0*/  SHFL.IDX PT, R6, R21, RZ, 0x181f ;  /* 0x00181fff15067589 */ /* 0x0002e800000e0000 */
[----:B------:R1:W4:Y:S04]  /*115c0*/  SHFL.IDX PT, R9, R20, RZ, 0x181f ;  /* 0x00181fff14097589 */ /* 0x00032800000e0000 */
[----:B------:R1:W0:Y:S02]  /*115d0*/  SHFL.IDX PT, R14, R3, RZ, 0x181f ;  /* 0x00181fff030e7589 */ /* 0x00022400000e0000 */
.L_x_3132:
        /* <DEDUP_REMOVED lines=13> */
[----:B------:R-:W-:Y:S01]  /*116b0*/  ULDC UR4, c[0x0][0x3f4] ;  /* 0x0000fd0000047ab9 */ /* 0x000fe20000000800 */
[----:B------:R-:W-:Y:S02]  /*116c0*/  CS2R R66, SRZ ;  /* 0x0000000000427805 */ /* 0x000fe4000001ff00 */
[----:B------:R-:W-:Y:S02]  /*116d0*/  ISETP.GE.AND P4, PT, R16, UR4, PT ;  /* 0x0000000410007c0c */ /* 0x000fe4000bf86270 */
[----:B------:R-:W-:Y:S02]  /*116e0*/  CS2R R64, SRZ ;  /* 0x0000000000407805 */ /* 0x000fe4000001ff00 */
[----:B------:R-:W-:Y:S02]  /*116f0*/  ISETP.GE.AND P5, PT, R214, UR4, PT ;  /* 0x00000004d6007c0c */ /* 0x000fe4000bfa6270 */
[----:B------:R-:W-:Y:S01]  /*11700*/  CS2R R58, SRZ ;  /* 0x00000000003a7805 */ /* 0x000fe2000001ff00 */
[----:B------:R-:W-:-:S06]  /*11710*/  ULDC.64 UR6, c[0x0][0x208] ;  /* 0x0000820000067ab9 */ /* 0x000fcc0000000a00 */
[C---:B------:R-:W-:Y:S01]  /*11720*/  @!P4 IMAD.SHL.U32 R11, R16.reuse, 0x2, RZ ;  /* 0x00000002100bc824 */ /* 0x040fe200078e00ff */
[----:B------:R-:W-:-:S03]  /*11730*/  @!P4 SHF.L.U64.HI R24, R16, 0x1, R17 ;  /* 0x000000011018c819 */ /* 0x000fc60000010211 */
[C---:B------:R-:W-:Y:S01]  /*11740*/  @!P5 IMAD.SHL.U32 R5, R212.reuse, 0x2, RZ ;  /* 0x00000002d405d824 */ /* 0x040fe200078e00ff */
[----:B------:R-:W-:Y:S02]  /*11750*/  @!P5 SHF.L.U64.HI R12, R212, 0x1, R215 ;  /* 0x00000001d40cd819 */ /* 0x000fe400000102d7 */
[-C--:B0--3--:R-:W-:Y:S02]  /*11760*/  @!P4 IADD3 R10, P0, R6, R11.reuse, RZ ;  /* 0x0000000b060ac210 */ /* 0x089fe40007f1e0ff */
[----:B------:R-:W-:Y:S02]  /*11770*/  @!P4 IADD3 R4, P1, R14, R11, RZ ;  /* 0x0000000b0e04c210 */ /* 0x000fe40007f3e0ff */
[-C--:B------:R-:W-:Y:S02]  /*11780*/  @!P5 IADD3 R6, P2, R6, R5.reuse, RZ ;  /* 0x000000050606d210 */ /* 0x080fe40007f5e0ff */
[----:B------:R-:W-:Y:S01]  /*11790*/  @!P5 IADD3 R8, P3, R14, R5, RZ ;  /* 0x000000050e08d210 */ /* 0x000fe20007f7e0ff */
[----:B----4-:R-:W-:Y:S01]  /*117a0*/  @!P4 IMAD.X R5, R9, 0x1, R24, P1 ;  /* 0x000000010905c824 */ /* 0x010fe200008e0618 */
[----:B--2---:R-:W-:-:S02]  /*117b0*/  @!P4 IADD3.X R11, R7, R24, RZ, P0, !PT ;  /* 0x00000018070bc210 */ /* 0x004fc400007fe4ff */
        /* <DEDUP_REMOVED lines=11> */
.L_x_2838:
[----:B------:R-:W-:Y:S05]  /*11870*/  BSYNC B1 ;  /* 0x0000000000017941 */ /* 0x000fea0003800000 */
.L_x_2837:
[----:B0----5:R-:W-:Y:S01]  /*11880*/  IMAD.MOV.U32 R4, RZ, RZ, R70 ;  /* 0x000000ffff047224 */ /* 0x021fe200078e0046 */
[----:B------:R-:W-:Y:S01]  /*11890*/  MOV R5, R71 ;  /* 0x0000004700057202 */ /* 0x000fe20000000f00 */
[----:B---3--:R-:W-:Y:S01]  /*118a0*/  IMAD.MOV.U32 R6, RZ, RZ, R68 ;  /* 0x000000ffff067224 */ /* 0x008fe200078e0044 */
[----:B------:R-:W-:Y:S01]  /*118b0*/  UMOV UR4, 0xffffffff ;  /* 0xffffffff00047882 */ /* 0x000fe20000000000 */
[----:B--2---:R-:W-:Y:S01]  /*118c0*/  IMAD.MOV.U32 R7, RZ, RZ, R69 ;  /* 0x000000ffff077224 */ /* 0x004fe200078e0045 */
[----:B------:R-:W-:Y:S01]  /*118d0*/  PRMT R118, R118, 0x5410, R4 ;  /* 0x0000541076767816 */ /* 0x000fe20000000004 */
[----:B------:R-:W-:Y:S01]  /*118e0*/  IMAD.MOV.U32 R4, RZ, RZ, R66 ;  /* 0x000000ffff047224 */ /* 0x000fe200078e0042 */
[----:B------:R-:W-:Y:S01]  /*118f0*/  PRMT R117, R117, 0x5410, R5 ;  /* 0x0000541075757816 */ /* 0x000fe20000000005 */
[----:B------:R-:W-:Y:S01]  /*11900*/  IMAD.MOV.U32 R5, RZ, RZ, R67 ;  /* 0x000000ffff057224 */ /* 0x000fe200078e0043 */
[----:B------:R-:W-:Y:S02]  /*11910*/  PRMT R119, R119, 0x5410, R6 ;  /* 0x0000541077777816 */ /* 0x000fe40000000006 */
[----:B------:R-:W-:-:S02]  /*11920*/  CS2R R54, SRZ ;  /* 0x0000000000367805 */ /* 0x000fc4000001ff00 */
        /* <DEDUP_REMOVED lines=20> */
[----:B------:R-:W-:Y:S02]  /*11a70*/  PRMT R103, R5, 0x7610, R103 ;  /* 0x0000761005677816 */ /* 0x000fe40000000067 */
[----:B------:R-:W-:Y:S02]  /*11a80*/  PRMT R102, R102, 0x5410, R6 ;  /* 0x0000541066667816 */ /* 0x000fe40000000006 */
[----:B------:R-:W-:Y:S01]  /*11a90*/  PRMT R87, R7, 0x7610, R87 ;  /* 0x0000761007577816 */ /* 0x000fe20000000057 */
[----:B------:R-:W-:Y:S06]  /*11aa0*/  BRA.DIV UR4, `(.L_x_2839) ;  /* 0x0000021e04887947 */ /* 0x000fec000b800000 */
[----:B------:R0:W2:Y:S04]  /*11ab0*/  SHFL.IDX PT, R7, R72, 0x1, 0x181f ;  /* 0x00381f0048077f89 */ /* 0x0000a800000e0000 */
[----:B------:R0:W3:Y:S04]  /*11ac0*/  SHFL.IDX PT, R6, R21, 0x1, 0x181f ;  /* 0x00381f0015067f89 */ /* 0x0000e800000e0000 */
[----:B----4-:R0:W4:Y:S04]  /*11ad0*/  SHFL.IDX PT, R9, R20, 0x1, 0x181f ;  /* 0x00381f0014097f89 */ /* 0x01012800000e0000 */
[----:B------:R0:W0:Y:S02]  /*11ae0*/  SHFL.IDX PT, R14, R3, 0x1, 0x181f ;  /* 0x00381f00030e7f89 */ /* 0x00002400000e0000 */
.L_x_3138:
[----:B------:R-:W-:Y:S01]  /*11af0*/  IADD3 R5, R0, 0x20, RZ ;  /* 0x0000002000057810 */ /* 0x000fe20007ffe0ff */
[----:B------:R-:W-:Y:S01]  /*11b00*/  BSSY B1, `(.L_x_2840) ;  /* 0x0000026000017945 */ /* 0x000fe20003800000 */
[----:B------:R-:W-:Y:S02]  /*11b10*/  CS2R R52, SRZ ;  /* 0x0000000000347805 */ /* 0x000fe4000001ff00 */
[----:B------:R-:W-:Y:S02]  /*11b20*/  CS2R R50, SRZ ;  /* 0x0000000000327805 */ /* 0x000fe4000001ff00 */
[----:B------:R-:W-:Y:S02]  /*11b30*/  ISETP.GE.AND P0, PT, R5, R76, PT ;  /* 0x0000004c0500720c */ /* 0x000fe40003f06270 */
[----:B------:R-:W-:Y:S02]  /*11b40*/  CS2R R48, SRZ ;  /* 0x0000000000307805 */ /* 0x000fe4000001ff00 */
[----:B------:R-:W-:-:S02]  /*11b50*/  CS2R R46, SRZ ;  /* 0x00000000002e7805 */ /* 0x000fc4000001ff00 */
        /* <DEDUP_REMOVED lines=13> */
[----:B------:R-:W-:Y:S01]  /*11c30*/  @!P5 IMAD.SHL.U32 R11, R212, 0x2, RZ ;  /* 0x00000002d40bd824 */ /* 0x000fe200078e00ff */
[-C--:B---3--:R-:W-:Y:S02]  /*11c40*/  @!P4 IADD3 R10, P0, R6, R5.reuse, RZ ;  /* 0x00000005060ac210 */ /* 0x088fe40007f1e0ff */
[C---:B0-----:R-:W-:Y:S02]  /*11c50*/  @!P4 IADD3 R4, P1, R14.reuse, R5, RZ ;  /* 0x000000050e04c210 */ /* 0x041fe40007f3e0ff */
[-C--:B------:R-:W-:Y:S02]  /*11c60*/  @!P5 IADD3 R8, P3, R14, R11.reuse, RZ ;  /* 0x0000000b0e08d210 */ /* 0x080fe40007f7e0ff */
[----:B------:R-:W-:Y:S01]  /*11c70*/  @!P5 SHF.L.U64.HI R14, R212, 0x1, R215 ;  /* 0x00000001d40ed819 */ /* 0x000fe200000102d7 */
[--C-:B----4-:R-:W-:Y:S01]  /*11c80*/  @!P4 IMAD.X R5, R9, 0x1, R12.reuse, P1 ;  /* 0x000000010905c824 */ /* 0x110fe200008e060c */
[----:B------:R-:W-:Y:S01]  /*11c90*/  @!P5 IADD3 R6, P2, R6, R11, RZ ;  /* 0x0000000b0606d210 */ /* 0x000fe20007f5e0ff */
[----:B--2---:R-:W-:Y:S01]  /*11ca0*/  @!P4 IMAD.X R11, R7, 0x1, R12, P0 ;  /* 0x00000001070bc824 */ /* 0x004fe200000e060c */
[----:B------:R-:W-:-:S02]  /*11cb0*/  CS2R R40, SRZ ;  /* 0x0000000000287805 */ /* 0x000fc4000001ff00 */
[----:B------:R-:W-:Y:S02]  /*11cc0*/  CS2R R54, SRZ ;  /* 0x0000000000367805 */ /* 0x000fe4000001ff00 */
[----:B------:R-:W-:Y:S02]  /*11cd0*/  CS2R R52, SRZ ;  /* 0x0000000000347805 */ /* 0x000fe4000001ff00 */
[----:B------:R-:W-:Y:S02]  /*11ce0*/  CS2R R46, SRZ ;  /* 0x00000000002e7805 */ /* 0x000fe4000001ff00 */
[----:B------:R-:W-:Y:S02]  /*11cf0*/  CS2R R44, SRZ ;  /* 0x00000000002c7805 */ /* 0x000fe4000001ff00 */
[----:B------:R-:W-:Y:S01]  /*11d00*/  @!P5 IADD3.X R7, R7, R14, RZ, P2, !PT ;  /* 0x0000000e0707d210 */ /* 0x000fe200017fe4ff */
[----:B------:R-:W-:Y:S01]  /*11d10*/  @!P5 IMAD.X R9, R9, 0x1, R14, P3 ;  /* 0x000000010909d824 */ /* 0x000fe200018e060e */
[----:B------:R0:W5:Y:S04]  /*11d20*/  @!P4 LD.E.128 R48, desc[UR6][R10.64] ;  /* 0x000000060a30c980 */ /* 0x000168000c101d00 */
[----:B------:R0:W5:Y:S04]  /*11d30*/  @!P4 LD.E.128 R40, desc[UR6][R4.64] ;  /* 0x000000060428c980 */ /* 0x000168000c101d00 */
[----:B------:R0:W5:Y:S04]  /*11d40*/  @!P5 LD.E.128 R52, desc[UR6][R6.64] ;  /* 0x000000060634d980 */ /* 0x000168000c101d00 */
[----:B------:R0:W5:Y:S02]  /*11d50*/  @!P5 LD.E.128 R44, desc[UR6][R8.64] ;  /* 0x00000006082cd980 */ /* 0x000164000c101d00 */
.L_x_2841:
[----:B------:R-:W-:Y:S05]  /*11d60*/  BSYNC B1 ;  /* 0x0000000000017941 */ /* 0x000fea0003800000 */
.L_x_2840:
[----:B0----5:R-:W-:Y:S01]  /*11d70*/  IMAD.MOV.U32 R4, RZ, RZ, R54 ;  /* 0x000000ffff047224 */ /* 0x021fe200078e0036 */
[----:B--2---:R-:W-:Y:S01]  /*11d80*/  MOV R7, R53 ;  /* 0x0000003500077202 */ /* 0x004fe20000000f00 */
[----:B------:R-:W-:Y:S01]  /*11d90*/  IMAD.MOV.U32 R5, RZ, RZ, R55 ;  /* 0x000000ffff057224 */ /* 0x000fe200078e0037 */
[----:B------:R-:W-:Y:S01]  /*11da0*/  UMOV UR4, 0xffffffff ;  /* 0xffffffff00047882 */ /* 0x000fe20000000000 */
[----:B---3--:R-:W-:-:S03]  /*11db0*/  IMAD.MOV.U32 R6, RZ, RZ, R52 ;  /* 0x000000ffff067224 */ /* 0x008fc600078e0034 */
        /* <DEDUP_REMOVED lines=18> */
[----:B------:R-:W-:-:S05]  /*11ee0*/  IMAD.MOV.U32 R7, RZ, RZ, R41 ;  /* 0x000000ffff077224 */ /* 0x000fca00078e0029 */
[----:B------:R-:W-:Y:S01]  /*11ef0*/  PRMT R113, R7, 0x5410, R6 ;  /* 0x0000541007717816 */ /* 0x000fe20000000006 */
[----:B------:R-:W-:Y:S06]  /*11f00*/  BRA.DIV UR4, `(.L_x_2842) ;  /* 0x0000021a04e07947 */ /* 0x000fec000b800000 */
[----:B------:R0:W2:Y:S04]  /*11f10*/  SHFL.IDX PT, R7, R72, 0x2, 0x181f ;  /* 0x00581f0048077f89 */ /* 0x0000a800000e0000 */
[----:B------:R0:W3:Y:S04]  /*11f20*/  SHFL.IDX PT, R6, R21, 0x2, 0x181f ;  /* 0x00581f0015067f89 */ /* 0x0000e800000e0000 */
[----:B----4-:R0:W4:Y:S04]  /*11f30*/  SHFL.IDX PT, R9, R20, 0x2, 0x181f ;  /* 0x00581f0014097f89 */ /* 0x01012800000e0000 */
[----:B------:R0:W0:Y:S02]  /*11f40*/  SHFL.IDX PT, R8, R3, 0x2, 0x181f ;  /* 0x00581f0003087f89 */ /* 0x00002400000e0000 */
.L_x_3144:
        /* <DEDUP_REMOVED lines=21> */
[----:B------:R-:W-:Y:S02]  /*120a0*/  @!P5 SHF.L.U32 R5, R212, 0x1, RZ ;  /* 0x00000001d405d819 */ /* 0x000fe400000006ff */
[-C--:B---3--:R-:W-:Y:S02]  /*120b0*/  @!P4 IADD3 R10, P0, R6, R11.reuse, RZ ;  /* 0x0000000b060ac210 */ /* 0x088fe40007f1e0ff */
[----:B0-----:R-:W-:Y:S02]  /*120c0*/  @!P4 IADD3 R4, P1, R8, R11, RZ ;  /* 0x0000000b0804c210 */ /* 0x001fe40007f3e0ff */
[-C--:B------:R-:W-:Y:S01]  /*120d0*/  @!P5 IADD3 R6, P2, R6, R5.reuse, RZ ;  /* 0x000000050606d210 */ /* 0x080fe20007f5e0ff */
[--C-:B--2---:R-:W-:Y:S01]  /*120e0*/  @!P4 IMAD.X R11, R7, 0x1, R12.reuse, P0 ;  /* 0x00000001070bc824 */ /* 0x104fe200000e060c */
[----:B------:R-:W-:Y:S01]  /*120f0*/  @!P5 IADD3 R8, P3, R8, R5, RZ ;  /* 0x000000050808d210 */ /* 0x000fe20007f7e0ff */
[----:B----4-:R-:W-:Y:S01]  /*12100*/  @!P4 IMAD.X R5, R9, 0x1, R12, P1 ;  /* 0x000000010905c824 */ /* 0x010fe200008e060c */
        /* <DEDUP_REMOVED lines=12> */
.L_x_2844:
[----:B------:R-:W-:Y:S05]  /*121d0*/  BSYNC B1 ;  /* 0x0000000000017941 */ /* 0x000fea0003800000 */
.L_x_2843:
[----:B0--3-5:R-:W-:Y:S01]  /*121e0*/  IMAD.MOV.U32 R6, RZ, RZ, R39 ;  /* 0x000000ffff067224 */ /* 0x029fe200078e0027 */
[----:B--2---:R-:W-:Y:S01]  /*121f0*/  MOV R7, R38 ;  /* 0x0000002600077202 */ /* 0x004fe20000000f00 */
        /* <DEDUP_REMOVED lines=19> */
[----:B------:R-:W-:Y:S01]  /*12330*/  MOV R4, R27 ;  /* 0x0000001b00047202 */ /* 0x000fe20000000f00 */
[----:B------:R-:W-:-:S03]  /*12340*/  IMAD.MOV.U32 R5, RZ, RZ, R26 ;  /* 0x000000ffff057224 */ /* 0x000fc600078e001a */
[----:B------:R-:W-:Y:S02]  /*12350*/  PRMT R96, R7, 0x5410, R6 ;  /* 0x0000541007607816 */ /* 0x000fe40000000006 */
[----:B------:R-:W-:Y:S02]  /*12360*/  CS2R R6, SRZ ;  /* 0x0000000000067805 */ /* 0x000fe4000001ff00 */
[----:B------:R-:W-:Y:S01]  /*12370*/  PRMT R97, R5, 0x5410, R4 ;  /* 0x0000541005617816 */ /* 0x000fe20000000004 */
[----:B------:R-:W-:Y:S06]  /*12380*/  BRA.DIV UR4, `(.L_x_2845) ;  /* 0x0000021a04347947 */ /* 0x000fec000b800000 */
[----:B------:R0:W2:Y:S04]  /*12390*/  SHFL.IDX PT, R78, R21, 0x3, 0x181f ;  /* 0x00781f00154e7f89 */ /* 0x0000a800000e0000 */
[----:B------:R0:W3:Y:S04]  /*123a0*/  SHFL.IDX PT, R77, R72, 0x3, 0x181f ;  /* 0x00781f00484d7f89 */ /* 0x0000e800000e0000 */
[----:B-1----:R0:W1:Y:S04]  /*123b0*/  SHFL.IDX PT, R21, R20, 0x3, 0x181f ;  /* 0x00781f0014157f89 */ /* 0x00206800000e0000 */
[----:B------:R-:W0:Y:S02]  /*123c0*/  SHFL.IDX PT, R3, R3, 0x3, 0x181f ;  /* 0x00781f0003037f89 */ /* 0x000e2400000e0000 */
.L_x_3150:
[----:B------:R-:W-:Y:S01]  /*123d0*/  VIADD R0, R0, 0x60 ;  /* 0x0000006000007836 */ /* 0x000fe20000000000 */
[----:B------:R-:W-:Y:S01]  /*123e0*/  BSSY B1, `(.L_x_2846) ;  /* 0x0000026000017945 */ /* 0x000fe20003800000 */
[----:B------:R-:W-:Y:S02]  /*123f0*/  CS2R R4, SRZ ;  /* 0x0000000000047805 */ /* 0x000fe4000001ff00 */
[----:B------:R-:W-:Y:S02]  /*12400*/  CS2R R10, SRZ ;  /* 0x00000000000a7805 */ /* 0x000fe4000001ff00 */
[----:B----4-:R-:W-:Y:S02]  /*12410*/  CS2R R8, SRZ ;  /* 0x0000000000087805 */ /* 0x010fe4000001ff00 */
[----:B------:R-:W-:Y:S02]  /*12420*/  ISETP.GE.AND P0, PT, R0, R76, PT ;  /* 0x0000004c0000720c */ /* 0x000fe40003f06270 */
[----:B------:R-:W-:-:S02]  /*12430*/  CS2R R12, SRZ ;  /* 0x00000000000c7805 */ /* 0x000fc4000001ff00 */
[----:B------:R-:W-:Y:S02]  /*12440*/  CS2R R14, SRZ ;  /* 0x00000000000e7805 */ /* 0x000fe4000001ff00 */
[----:B0-----:R-:W-:Y:S02]  /*12450*/  CS2R R72, SRZ ;  /* 0x0000000000487805 */ /* 0x001fe4000001ff00 */
[----:B------:R-:W-:-:S05]  /*12460*/  CS2R R74, SRZ ;  /* 0x00000000004a7805 */ /* 0x000fca000001ff00 */
[----:B------:R-:W-:Y:S05]  /*12470*/  @P0 BRA `(.L_x_2847) ;  /* 0x0000000000700947 */ /* 0x000fea0003800000 */
[----:B------:R-:W-:Y:S01]  /*12480*/  ULDC UR4, c[0x0][0x3f4] ;  /* 0x0000fd0000047ab9 */ /* 0x000fe20000000800 */
[----:B------:R-:W-:Y:S01]  /*12490*/  ULDC.64 UR6, c[0x0][0x208] ;  /* 0x0000820000067ab9 */ /* 0x000fe20000000a00 */
[----:B------:R-:W-:Y:S02]  /*124a0*/  ISETP.GE.AND P1, PT, R16, UR4, PT ;  /* 0x0000000410007c0c */ /* 0x000fe4000bf26270 */
[----:B------:R-:W-:Y:S02]  /*124b0*/  CS2R R12, SRZ ;  /* 0x00000000000c7805 */ /* 0x000fe4000001ff00 */
[----:B------:R-:W-:Y:S02]  /*124c0*/  ISETP.GE.AND P2, PT, R214, UR4, PT ;  /* 0x00000004d6007c0c */ /* 0x000fe4000bf46270 */
[----:B------:R-:W-:-:S07]  /*124d0*/  CS2R R14, SRZ ;  /* 0x00000000000e7805 */ /* 0x000fce000001ff00 */
[C---:B------:R-:W-:Y:S01]  /*124e0*/  @!P1 IMAD.SHL.U32 R4, R16.reuse, 0x2, RZ ;  /* 0x0000000210049824 */ /* 0x040fe200078e00ff */
[----:B------:R-:W-:-:S04]  /*124f0*/  @!P1 SHF.L.U64.HI R0, R16, 0x1, R17 ;  /* 0x0000000110009819 */ /* 0x000fc80000010211 */
[----:B--2---:R-:W-:-:S05]  /*12500*/  @!P1 IADD3 R6, P0, R78, R4, RZ ;  /* 0x000000044e069210 */ /* 0x004fca0007f1e0ff */
[--C-:B---3--:R-:W-:Y:S01]  /*12510*/  @!P1 IMAD.X R7, R77, 0x1, R0.reuse, P0 ;  /* 0x000000014d079824 */ /* 0x108fe200000e0600 */
[----:B------:R-:W-:Y:S02]  /*12520*/  @!P1 IADD3 R4, P0, R3, R4, RZ ;  /* 0x0000000403049210 */ /* 0x000fe40007f1e0ff */
[----:B------:R-:W-:Y:S02]  /*12530*/  CS2R R10, SRZ ;  /* 0x00000000000a7805 */ /* 0x000fe4000001ff00 */
[----:B------:R-:W-:Y:S02]  /*12540*/  CS2R R8, SRZ ;  /* 0x0000000000087805 */ /* 0x000fe4000001ff00 */
[C---:B------:R-:W-:Y:S02]  /*12550*/  @!P2 SHF.L.U32 R20, R212.reuse, 0x1, RZ ;  /* 0x00000001d414a819 */ /* 0x040fe400000006ff */
[----:B------:R-:W-:Y:S01]  /*12560*/  CS2R R72, SRZ ;  /* 0x0000000000487805 */ /* 0x000fe2000001ff00 */
[----:B-1----:R-:W-:Y:S01]  /*12570*/  @!P1 IMAD.X R5, R21, 0x1, R0, P0 ;  /* 0x0000000115059824 */ /* 0x002fe200000e0600 */
[----:B------:R-:W-:-:S02]  /*12580*/  @!P2 SHF.L.U64.HI R0, R212, 0x1, R215 ;  /* 0x00000001d400a819 */ /* 0x000fc400000102d7 */
[----:B------:R-:W-:Y:S01]  /*12590*/  CS2R R74, SRZ ;  /* 0x00000000004a7805 */ /* 0x000fe2000001ff00 */
[----:B------:R-:W5:Y:S04]  /*125a0*/  @!P1 LD.E.128 R12, desc[UR6][R6.64] ;  /* 0x00000006060c9980 */ /* 0x000f68000c101d00 */
[----:B------:R0:W5:Y:S02]  /*125b0*/  @!P1 LD.E.128 R8, desc[UR6][R4.64] ;  /* 0x0000000604089980 */ /* 0x000164000c101d00 */
[-C--:B0-----:R-:W-:Y:S02]  /*125c0*/  @!P2 IADD3 R4, P0, R78, R20.reuse, RZ ;  /* 0x000000144e04a210 */ /* 0x081fe40007f1e0ff */
[----:B------:R-:W-:-:S03]  /*125d0*/  @!P2 IADD3 R20, P1, R3, R20, RZ ;  /* 0x000000140314a210 */ /* 0x000fc60007f3e0ff */
[--C-:B------:R-:W-:Y:S01]  /*125e0*/  @!P2 IMAD.X R5, R77, 0x1, R0.reuse, P0 ;  /* 0x000000014d05a824 */ /* 0x100fe200000e0600 */
[----:B------:R-:W-:Y:S01]  /*125f0*/  CS2R R6, SRZ ;  /* 0x0000000000067805 */ /* 0x000fe2000001ff00 */
[----:B------:R-:W-:-:S03]  /*12600*/  @!P2 IMAD.X R21, R21, 0x1, R0, P1 ;  /* 0x000000011515a824 */ /* 0x000fc600008e0600 */
[----:B------:R0:W5:Y:S02]  /*12610*/  @!P2 LD.E.128 R72, desc[UR6][R4.64] ;  /* 0x000000060448a980 */ /* 0x000164000c101d00 */
[----:B0-----:R-:W-:-:S06]  /*12620*/  CS2R R4, SRZ ;  /* 0x0000000000047805 */ /* 0x001fcc000001ff00 */
[----:B------:R0:W5:Y:S02]  /*12630*/  @!P2 LD.E.128 R4, desc[UR6][R20.64] ;  /* 0x000000061404a980 */ /* 0x000164000c101d00 */
.L_x_2847:
[----:B------:R-:W-:Y:S05]  /*12640*/  BSYNC B1 ;  /* 0x0000000000017941 */ /* 0x000fea0003800000 */
.L_x_2846:
[----:B------:R-:W4:Y:S01]  /*12650*/  LDL R3, [R1+0x94] ;  /* 0x0000940001037983 */ /* 0x000f220000100800 */
[----:B------:R-:W-:Y:S01]  /*12660*/  BSSY B1, `(.L_x_2848) ;  /* 0x0000007000017945 */ /* 0x000fe20003800000 */
[----:B----4-:R-:W-:-:S04]  /*12670*/  LEA.HI R0, R3, R3, RZ, 0x1 ;  /* 0x0000000303007211 */ /* 0x010fc800078f08ff */
[----:B------:R-:W-:-:S05]  /*12680*/  LOP3.LUT R0, R0, 0xfffffffe, RZ, 0xc0, !PT ;  /* 0xfffffffe00007812 */ /* 0x000fca00078ec0ff */
[----:B------:R-:W-:-:S05]  /*12690*/  IMAD.IADD R0, R3, 0x1, -R0 ;  /* 0x0000000103007824 */ /* 0x000fca00078e0a00 */
[----:B------:R-:W-:-:S04]  /*126a0*/  SHF.L.U32 R0, R0, 0x1f, RZ ;  /* 0x0000001f00007819 */ /* 0x000fc800000006ff */
[----:B------:R-:W4:Y:S02]  /*126b0*/  SYNCS.PHASECHK.TRANS64.TRYWAIT P0, [R23+URZ+0x38800], R0 ;  /* 0x03880000170075a7 */ /* 0x000f24000800017f */
[----:B----4-:R-:W-:Y:S05]  /*126c0*/  @!P0 BRA `(.L_x_2849) ;  /* 0x0000021400d88947 */ /* 0x010fea0003800000 */
.L_x_3151:
[----:B------:R-:W-:Y:S05]  /*126d0*/  BSYNC B1 ;  /* 0x0000000000017941 */ /* 0x000fea0003800000 */
.L_x_2848:
[----:B0-----:R-:W2:Y:S01]  /*126e0*/  LDL R20, [R1+0x68] ;  /* 0x0000680001147983 */ /* 0x001ea20000100800 */
[----:B-----5:R-:W-:Y:S01]  /*126f0*/  IMAD.MOV.U32 R3, RZ, RZ, R6 ;  /* 0x000000ffff037224 */ /* 0x020fe200078e0006 */
[----:B----4-:R-:W-:Y:S01]  /*12700*/  MOV R0, R7 ;  /* 0x0000000700007202 */ /* 0x010fe20000000f00 */
[----:B------:R-:W-:Y:S03]  /*12710*/  BSSY B1, `(.L_x_2850) ;  /* 0x00000e7000017945 */ /* 0x000fe60003800000 */
        /* <DEDUP_REMOVED lines=17> */
[----:B--2---:R-:W-:Y:S01]  /*12830*/  VIADDMNMX R0, R76, -R20, 0x80, PT ;  /* 0x000000804c007446 */ /* 0x004fe20003800914 */
[----:B------:R-:W-:-:S03]  /*12840*/  IMAD.MOV.U32 R20, RZ, RZ, R72 ;  /* 0x000000ffff147224 */ /* 0x000fc600078e0048 */
[----:B------:R-:W-:Y:S02]  /*12850*/  ISETP.GE.AND P0, PT, R225, R0, PT ;  /* 0x00000000e100720c */ /* 0x000fe40003f06270 */
[----:B------:R-:W-:Y:S01]  /*12860*/  PRMT R92, R20, 0x5410, R3 ;  /* 0x00005410145c7816 */ /* 0x000fe20000000003 */
[----:B------:R-:W-:Y:S02]  /*12870*/  IMAD.MOV.U32 R20, RZ, RZ, R74 ;  /* 0x000000ffff147224 */ /* 0x000fe400078e004a */
[----:B------:R-:W-:-:S05]  /*12880*/  IMAD.MOV.U32 R3, RZ, RZ, R75 ;  /* 0x000000ffff037224 */ /* 0x000fca00078e004b */
        /* <DEDUP_REMOVED lines=10> */
[----:B--2---:R-:W-:-:S13]  /*12930*/  ISETP.GE.AND P0, PT, R16, R3, PT ;  /* 0x000000031000720c */ /* 0x004fda0003f06270 */
[----:B0-----:R-:W-:Y:S05]  /*12940*/  @P0 BRA `(.L_x_2853) ;  /* 0x0000000400800947 */ /* 0x001fea0003800000 */
[----:B-1----:R-:W2:Y:S04]  /*12950*/  LDL R21, [R1+0x80] ;  /* 0x0000800001157983 */ /* 0x002ea80000100800 */
[----:B------:R-:W4:Y:S01]  /*12960*/  LDL R124, [R1+0x64] ;  /* 0x00006400017c7983 */ /* 0x000f220000100800 */
[----:B------:R-:W-:Y:S01]  /*12970*/  HADD2.F32 R87, -RZ, R87.H0_H0 ;  /* 0x20000057ff577230 */ /* 0x000fe20000004100 */
[--C-:B------:R-:W-:Y:S01]  /*12980*/  SHF.R.U64 R64, R64, 0x10, R65.reuse ;  /* 0x0000001040407819 */ /* 0x100fe20000001241 */
[----:B------:R-:W-:Y:S01]  /*12990*/  HADD2.F32 R104, -RZ, R104.H0_H0 ;  /* 0x20000068ff687230 */ /* 0x000fe20000004100 */
[----:B------:R-:W-:Y:S02]  /*129a0*/  SHF.R.U32.HI R65, RZ, 0x10, R65 ;  /* 0x00000010ff417819 */ /* 0x000fe40000011641 */
[----:B------:R-:W-:Y:S01]  /*129b0*/  SHF.R.U64 R66, R66, 0x10, R67 ;  /* 0x0000001042427819 */ /* 0x000fe20000001243 */
[----:B------:R-:W-:Y:S01]  /*129c0*/  HADD2.F32 R64, -RZ, R64.H0_H0 ;  /* 0x20000040ff407230 */ /* 0x000fe20000004100 */
[----:B------:R-:W-:-:S02]  /*129d0*/  SHF.R.U64 R58, R58, 0x10, R59 ;  /* 0x000000103a3a7819 */ /* 0x000fc4000000123b */
[----:B--2---:R-:W-:-:S04]  /*129e0*/  LEA.HI R20, R3, R21, RZ, 0x1d ;  /* 0x0000001503147211 */ /* 0x004fc800078fe8ff */
[----:B------:R-:W-:Y:S01]  /*129f0*/  SHF.R.S32.HI R21, RZ, 0x1f, R20 ;  /* 0x0000001fff157819 */ /* 0x000fe20000011414 */
[----:B----4-:R-:W0:Y:S03]  /*12a00*/  LDS.128 R80, [R124] ;  /* 0x000000007c507984 */ /* 0x010e260000000c00 */
[----:B------:R-:W-:Y:S01]  /*12a10*/  LEA.HI R21, R21, R20, RZ, 0x3 ;  /* 0x0000001415157211 */ /* 0x000fe200078f18ff */
[----:B------:R-:W-:-:S04]  /*12a20*/  IMAD.SHL.U32 R20, R20, 0x8, RZ ;  /* 0x0000000814147824 */ /* 0x000fc800078e00ff */
[----:B------:R-:W-:Y:S01]  /*12a30*/  IMAD.SHL.U32 R21, R21, 0x400, RZ ;  /* 0x0000040015157824 */ /* 0x000fe200078e00ff */
[----:B------:R-:W-:-:S04]  /*12a40*/  LOP3.LUT R20, R123, 0x38, R20, 0xf8, !PT ;  /* 0x000000387b147812 */ /* 0x000fc800078ef814 */
[----:B------:R-:W-:Y:S02]  /*12a50*/  LOP3.LUT R20, R20, R122, RZ, 0x3c, !PT ;  /* 0x0000007a14147212 */ /* 0x000fe400078e3cff */
[----:B------:R-:W-:-:S04]  /*12a60*/  LOP3.LUT R21, R21, 0x7fffe000, RZ, 0xc0, !PT ;  /* 0x7fffe00015157812 */ /* 0x000fc800078ec0ff */
[----:B-----5:R-:W-:Y:S01]  /*12a70*/  IADD3 R20, R20, R21, R121 ;  /* 0x0000001514147210 */ /* 0x020fe20007ffe079 */
[----:B------:R-:W-:-:S04]  /*12a80*/  HADD2.F32 R21, -RZ, R85.H0_H0 ;  /* 0x20000055ff157230 */ /* 0x000fc80000004100 */
[----:B------:R-:W-:-:S05]  /*12a90*/  IMAD R20, R20, 0x2, R23 ;  /* 0x0000000214147824 */ /* 0x000fca00078e0217 */
[----:B---3--:R-:W1:Y:S01]  /*12aa0*/  LDS.128 R76, [R20+0x14400] ;  /* 0x01440000144c7984 */ /* 0x008e620000000c00 */
        /* <DEDUP_REMOVED lines=22> */
[----:B------:R-:W-:Y:S02]  /*12c10*/  HADD2.F32 R77, -RZ, R89.H0_H0 ;  /* 0x20000059ff4d7230 */ /* 0x000fe40000004100 */
[----:B------:R-:W-:Y:S02]  /*12c20*/  HADD2.F32 R102, -RZ, R102.H0_H0 ;  /* 0x20000066ff667230 */ /* 0x000fe40000004100 */
[----:B------:R-:W-:Y:S01]  /*12c30*/  FMUL.FTZ R56, R88, R81 ;  /* 0x0000005158387220 */ /* 0x000fe20000410000 */
[----:B------:R-:W-:-:S03]  /*12c40*/  F2FP.F16.F32.PACK_AB R65, R65, R21 ;  /* 0x000000154141723e */ /* 0x000fc600000000ff */
[-C--:B------:R-:W-:Y:S01]  /*12c50*/  FFMA.FTZ R56, R86, R77.reuse, -R56 ;  /* 0x0000004d56387223 */ /* 0x080fe20000010838 */
[----:B------:R-:W-:Y:S01]  /*12c60*/  FMUL.FTZ R77, R88, R77 ;  /* 0x0000004d584d7220 */ /* 0x000fe20000410000 */
[----:B------:R-:W-:-:S03]  /*12c70*/  HADD2.F32 R88, -RZ, R82.H0_H0 ;  /* 0x20000052ff587230 */ /* 0x000fc60000004100 */
[----:B------:R-:W-:Y:S01]  /*12c80*/  FFMA.FTZ R86, R86, R81, R77 ;  /* 0x0000005156567223 */ /* 0x000fe2000001004d */
[----:B------:R-:W-:Y:S02]  /*12c90*/  HADD2.F32 R77, -RZ, R89.H1_H1 ;  /* 0x30000059ff4d7230 */ /* 0x000fe40000004100 */
[--C-:B------:R-:W-:Y:S02]  /*12ca0*/  HADD2.F32 R89, -RZ, R78.reuse.H0_H0 ;  /* 0x2000004eff597230 */ /* 0x100fe40000004100 */
[----:B------:R-:W-:-:S03]  /*12cb0*/  HADD2.F32 R78, -RZ, R78.H1_H1 ;  /* 0x3000004eff4e7230 */ /* 0x000fc60000004100 */
[C---:B------:R-:W-:Y:S01]  /*12cc0*/  FMUL.FTZ R81, R89.reuse, R77 ;  /* 0x0000004d59517220 */ /* 0x040fe20000410000 */
[----:B------:R-:W-:-:S03]  /*12cd0*/  FMUL.FTZ R89, R89, R102 ;  /* 0x0000006659597220 */ /* 0x000fc60000410000 */
[C---:B------:R-:W-:Y:S01]  /*12ce0*/  FFMA.FTZ R81, R88.reuse, R102, -R81 ;  /* 0x0000006658517223 */ /* 0x040fe20000010851 */
[----:B------:R-:W-:Y:S01]  /*12cf0*/  FFMA.FTZ R77, R88, R77, R89 ;  /* 0x0000004d584d7223 */ /* 0x000fe20000010059 */
[----:B------:R-:W-:Y:S02]  /*12d00*/  HADD2.F32 R88, -RZ, R103.H0_H0 ;  /* 0x20000067ff587230 */ /* 0x000fe40000004100 */
        /* <DEDUP_REMOVED lines=8> */
[----:B------:R-:W-:Y:S02]  /*12d90*/  SHF.R.U32.HI R102, RZ, 0x10, R67 ;  /* 0x00000010ff667819 */ /* 0x000fe40000011643 */
[----:B------:R-:W-:-:S03]  /*12da0*/  SHF.R.U32.HI R67, RZ, 0x10, R59 ;  /* 0x00000010ff437819 */ /* 0x000fc6000001163b */
[----:B------:R-:W-:Y:S02]  /*12db0*/  HADD2.F32 R102, -RZ, R102.H0_H0 ;  /* 0x20000066ff667230 */ /* 0x000fe40000004100 */
[----:B------:R-:W-:-:S05]  /*12dc0*/  HADD2.F32 R67, -RZ, R67.H0_H0 ;  /* 0x20000043ff437230 */ /* 0x000fca0000004100 */
[C---:B------:R-:W-:Y:S01]  /*12dd0*/  FMUL.FTZ R59, R79.reuse, R67 ;  /* 0x000000434f3b7220 */ /* 0x040fe20000410000 */
[----:B------:R-:W-:-:S03]  /*12de0*/  FMUL.FTZ R79, R79, R102 ;  /* 0x000000664f4f7220 */ /* 0x000fc60000410000 */
[C---:B------:R-:W-:Y:S01]  /*12df0*/  FFMA.FTZ R59, R83.reuse, R102, -R59 ;  /* 0x00000066533b7223 */ /* 0x040fe2000001083b */
[----:B------:R-:W-:Y:S01]  /*12e00*/  FFMA.FTZ R67, R83, R67, R79 ;  /* 0x0000004353437223 */ /* 0x000fe2000001004f */
[C---:B------:R-:W-:Y:S01]  /*12e10*/  FMUL.FTZ R79, R76.reuse, R57 ;  /* 0x000000394c4f7220 */ /* 0x040fe20000410000 */
[-C--:B------:R-:W-:Y:S02]  /*12e20*/  FMUL.FTZ R76, R76, R64.reuse ;  /* 0x000000404c4c7220 */ /* 0x080fe40000410000 */
[----:B------:R-:W-:Y:S01]  /*12e30*/  F2FP.F16.F32.PACK_AB R59, R59, R89 ;  /* 0x000000593b3b723e */ /* 0x000fe200000000ff */
[C---:B------:R-:W-:Y:S01]  /*12e40*/  FFMA.FTZ R64, R80.reuse, R64, -R79 ;  /* 0x0000004050407223 */ /* 0x040fe2000001084f */
[----:B------:R-:W-:Y:S01]  /*12e50*/  FFMA.FTZ R76, R80, R57, R76 ;  /* 0x00000039504c7223 */ /* 0x000fe2000001004c */
[----:B------:R-:W-:Y:S01]  /*12e60*/  HADD2.F32 R57, -RZ, R58.H0_H0 ;  /* 0x2000003aff397230 */ /* 0x000fe20000004100 */
[----:B------:R-:W-:Y:S01]  /*12e70*/  F2FP.F16.F32.PACK_AB R67, R67, R88 ;  /* 0x000000584343723e */ /* 0x000fe200000000ff */
[----:B------:R-:W-:Y:S01]  /*12e80*/  HADD2.F32 R58, -RZ, R66.H0_H0 ;  /* 0x20000042ff3a7230 */ /* 0x000fe20000004100 */
[----:B------:R-:W-:Y:S01]  /*12e90*/  F2FP.F16.F32.PACK_AB R56, R64, R56 ;  /* 0x000000384038723e */ /* 0x000fe200000000ff */
[----:B------:R-:W-:-:S02]  /*12ea0*/  HADD2.F32 R66, -RZ, R82.H1_H1 ;  /* 0x30000052ff427230 */ /* 0x000fc40000004100 */
[-C--:B------:R-:W-:Y:S01]  /*12eb0*/  FMUL.FTZ R79, R78, R57.reuse ;  /* 0x000000394e4f7220 */ /* 0x080fe20000410000 */
[----:B------:R-:W-:Y:S01]  /*12ec0*/  F2FP.F16.F32.PACK_AB R64, R76, R86 ;  /* 0x000000564c40723e */ /* 0x000fe200000000ff */
[-C--:B------:R-:W-:Y:S02]  /*12ed0*/  FMUL.FTZ R78, R78, R58.reuse ;  /* 0x0000003a4e4e7220 */ /* 0x080fe40000410000 */
[C---:B------:R-:W-:Y:S02]  /*12ee0*/  FFMA.FTZ R58, R66.reuse, R58, -R79 ;  /* 0x0000003a423a7223 */ /* 0x040fe4000001084f */
[----:B------:R-:W-:Y:S01]  /*12ef0*/  FFMA.FTZ R66, R66, R57, R78 ;  /* 0x0000003942427223 */ /* 0x000fe2000001004e */
[----:B------:R-:W-:Y:S02]  /*12f00*/  F2FP.F16.F32.PACK_AB R57, R87, R85 ;  /* 0x000000555739723e */ /* 0x000fe400000000ff */
[----:B------:R-:W-:Y:S02]  /*12f10*/  F2FP.F16.F32.PACK_AB R58, R58, R81 ;  /* 0x000000513a3a723e */ /* 0x000fe400000000ff */
[----:B------:R-:W-:-:S03]  /*12f20*/  F2FP.F16.F32.PACK_AB R66, R66, R77 ;  /* 0x0000004d4242723e */ /* 0x000fc600000000ff */
[----:B------:R0:W-:Y:S04]  /*12f30*/  STS.128 [R124], R56 ;  /* 0x000000387c007388 */ /* 0x0001e80000000c00 */
[----:B------:R0:W-:Y:S02]  /*12f40*/  STS.128 [R20+0x14400], R64 ;  /* 0x0144004014007388 */ /* 0x0001e40000000c00 */
.L_x_2853:
[----:B------:R-:W-:Y:S05]  /*12f50*/  BSYNC B2 ;  /* 0x0000000000027941 */ /* 0x000fea0003800000 */
.L_x_2852:
[----:B------:R-:W-:-:S13]  /*12f60*/  ISETP.GE.AND P0, PT, R214, R3, PT ;  /* 0x00000003d600720c */ /* 0x000fda0003f06270 */
[----:B------:R-:W-:Y:S05]  /*12f70*/  @P0 BRA `(.L_x_2851) ;  /* 0x0000000400800947 */ /* 0x000fea0003800000 */
[----:B0-----:R-:W2:Y:S04]  /*12f80*/  LDL R20, [R1+0x12c] ;  /* 0x00012c0001147983 */ /* 0x001ea80000100800 */
[----:B------:R-:W4:Y:S01]  /*12f90*/  LDL R86, [R1+0x1bc] ;  /* 0x0001bc0001567983 */ /* 0x000f220000100800 */
        /* <DEDUP_REMOVED lines=13> */
[----:B----4-:R-:W0:Y:S03]  /*13070*/  LDS.128 R64, [R86] ;  /* 0x0000000056407984 */ /* 0x010e260000000c00 */
[----:B------:R-:W-:Y:S02]  /*13080*/  LEA.HI R20, R20, R3, RZ, 0x3 ;  /* 0x0000000314147211 */ /* 0x000fe400078f18ff */
[----:B------:R-:W-:-:S03]  /*13090*/  SHF.L.U32 R3, R3, 0x3, RZ ;  /* 0x0000000303037819 */ /* 0x000fc600000006ff */
[----:B------:R-:W-:Y:S01]  /*130a0*/  IMAD.SHL.U32 R20, R20, 0x400, RZ ;  /* 0x0000040014147824 */ /* 0x000fe200078e00ff */
[----:B------:R-:W-:-:S04]  /*130b0*/  LOP3.LUT R3, R123, 0x38, R3, 0xf8, !PT ;  /* 0x000000387b037812 */ /* 0x000fc800078ef803 */
[----:B------:R-:W-:Y:S02]  /*130c0*/  LOP3.LUT R3, R3, R122, RZ, 0x3c, !PT ;  /* 0x0000007a03037212 */ /* 0x000fe400078e3cff */
[----:B------:R-:W-:-:S04]  /*130d0*/  LOP3.LUT R20, R20, 0x7fffe000, RZ, 0xc0, !PT ;  /* 0x7fffe00014147812 */ /* 0x000fc800078ec0ff */
[----:B-----5:R-:W-:Y:S01]  /*130e0*/  IADD3 R3, R3, R20, R121 ;  /* 0x0000001403037210 */ /* 0x020fe20007ffe079 */
[----:B------:R-:W-:-:S04]  /*130f0*/  HADD2.F32 R20, -RZ, R120.H0_H0 ;  /* 0x20000078ff147230 */ /* 0x000fc80000004100 */
[----:B------:R-:W-:-:S05]  /*13100*/  IMAD R3, R3, 0x2, R23 ;  /* 0x0000000203037824 */ /* 0x000fca00078e0217 */
[----:B------:R-:W1:Y:S01]  /*13110*/  LDS.128 R56, [R3+0x14400] ;  /* 0x0144000003387984 */ /* 0x000e620000000c00 */
[--C-:B0-----:R-:W-:Y:S02]  /*13120*/  HADD2.F32 R76, -RZ, R65.reuse.H0_H0 ;  /* 0x20000041ff4c7230 */ /* 0x101fe40000004100 */
[----:B------:R-:W-:Y:S02]  /*13130*/  HADD2.F32 R65, -RZ, R65.H1_H1 ;  /* 0x30000041ff417230 */ /* 0x000fe40000004100 */
[----:B-1----:R-:W-:Y:S02]  /*13140*/  HADD2.F32 R21, -RZ, R57.H0_H0 ;  /* 0x20000039ff157230 */ /* 0x002fe40000004100 */
[--C-:B------:R-:W-:Y:S02]  /*13150*/  HADD2.F32 R81, -RZ, R58.reuse.H0_H0 ;  /* 0x2000003aff517230 */ /* 0x100fe40000004100 */
[----:B------:R-:W-:Y:S02]  /*13160*/  HADD2.F32 R83, -RZ, R59.H0_H0 ;  /* 0x2000003bff537230 */ /* 0x000fe40000004100 */
[C---:B---3--:R-:W-:Y:S01]  /*13170*/  FMUL.FTZ R77, R21.reuse, R20 ;  /* 0x00000014154d7220 */ /* 0x048fe20000410000 */
        /* <DEDUP_REMOVED lines=64> */
.L_x_2851:
[----:B------:R-:W-:Y:S05]  /*13580*/  BSYNC B1 ;  /* 0x0000000000017941 */ /* 0x000fea0003800000 */
.L_x_2850:
[----:B--2---:R-:W-:Y:S01]  /*13590*/  VIADD R3, R225, 0x20 ;  /* 0x00000020e1037836 */ /* 0x004fe20000000000 */
[----:B------:R-:W-:Y:S04]  /*135a0*/  BSSY B1, `(.L_x_2854) ;  /* 0x00000d2000017945 */ /* 0x000fe80003800000 */
[----:B------:R-:W-:-:S13]  /*135b0*/  ISETP.GE.AND P0, PT, R3, R0, PT ;  /* 0x000000000300720c */ /* 0x000fda0003f06270 */
[----:B------:R-:W-:Y:S05]  /*135c0*/  @P0 BRA `(.L_x_2855) ;  /* 0x0000000c003c0947 */ /* 0x000fea0003800000 */
[----:B---3--:R2:W5:Y:S01]  /*135d0*/  LDL R77, [R1+0x58] ;  /* 0x00005800014d7983 */ /* 0x0085620000100800 */
[----:B------:R-:W3:Y:S01]  /*135e0*/  LDC R3, c[0x0][0x3f4] ;  /* 0x0000fd00ff037b82 */ /* 0x000ee20000000800 */
[C---:B------:R-:W-:Y:S01]  /*135f0*/  VIADD R78, R225.reuse, 0x20 ;  /* 0x00000020e14e7836 */ /* 0x040fe20000000000 */
[----:B------:R-:W-:Y:S01]  /*13600*/  BSSY B2, `(.L_x_2856) ;  /* 0x000006a000027945 */ /* 0x000fe20003800000 */
[----:B------:R-:W-:-:S03]  /*13610*/  VIADD R79, R225, 0x20 ;  /* 0x00000020e14f7836 */ /* 0x000fc60000000000 */
[----:B------:R-:W-:Y:S01]  /*13620*/  SHF.L.U32 R78, R78, 0x6, RZ ;  /* 0x000000064e4e7819 */ /* 0x000fe200000006ff */
[----:B------:R-:W-:-:S03]  /*13630*/  IMAD.SHL.U32 R79, R79, 0x40, RZ ;  /* 0x000000404f4f7824 */ /* 0x000fc600078e00ff */
[----:B------:R-:W-:Y:S02]  /*13640*/  LOP3.LUT R78, R78, 0x1c0, RZ, 0xc0, !PT ;  /* 0x000001c04e4e7812 */ /* 0x000fe400078ec0ff */
[----:B------:R-:W-:Y:S02]  /*13650*/  LOP3.LUT R79, R79, 0x1c0, RZ, 0xc0, !PT ;  /* 0x000001c04f4f7812 */ /* 0x000fe400078ec0ff */
[----:B------:R-:W-:Y:S02]  /*13660*/  SHF.R.U32.HI R78, RZ, 0x3, R78 ;  /* 0x00000003ff4e7819 */ /* 0x000fe4000001164e */
[-C--:B---3--:R-:W-:Y:S02]  /*13670*/  ISETP.GE.AND P0, PT, R16, R3.reuse, PT ;  /* 0x000000031000720c */ /* 0x088fe40003f06270 */
[----:B------:R-:W-:-:S11]  /*13680*/  ISETP.GE.AND P1, PT, R214, R3, PT ;  /* 0x00000003d600720c */ /* 0x000fd60003f26270 */
[----:B--2---:R-:W-:Y:S05]  /*13690*/  @P0 BRA `(.L_x_2857) ;  /* 0x0000000400800947 */ /* 0x004fea0003800000 */
[----:B0-----:R-:W2:Y:S04]  /*136a0*/  LDL R20, [R1+0x80] ;  /* 0x0000800001147983 */ /* 0x001ea80000100800 */
[----:B------:R-:W3:Y:S01]  /*136b0*/  LDL R80, [R1+0x1b8] ;  /* 0x0001b80001507983 */ /* 0x000ee20000100800 */
[--C-:B------:R-:W-:Y:S01]  /*136c0*/  HADD2.F32 R66, -RZ, R115.reuse.H0_H0 ;  /* 0x20000073ff427230 */ /* 0x100fe20000004100 */
[----:B------:R-:W-:Y:S01]  /*136d0*/  SHF.R.U64 R48, R48, 0x10, R49 ;  /* 0x0000001030307819 */ /* 0x000fe20000001231 */
[----:B------:R-:W-:Y:S01]  /*136e0*/  HADD2.F32 R115, -RZ, R115.H1_H1 ;  /* 0x30000073ff737230 */ /* 0x000fe20000004100 */
[----:B------:R-:W-:Y:S01]  /*136f0*/  SHF.R.U64 R42, R42, 0x10, R43 ;  /* 0x000000102a2a7819 */ /* 0x000fe2000000122b */
[--C-:B------:R-:W-:Y:S02]  /*13700*/  HADD2.F32 R70, -RZ, R116.reuse.H1_H1 ;  /* 0x30000074ff467230 */ /* 0x100fe40000004100 */
[----:B------:R-:W-:-:S02]  /*13710*/  HADD2.F32 R116, -RZ, R116.H0_H0 ;  /* 0x20000074ff747230 */ /* 0x000fc40000004100 */
[----:B------:R-:W-:Y:S02]  /*13720*/  HADD2.F32 R42, -RZ, R42.H0_H0 ;  /* 0x2000002aff2a7230 */ /* 0x000fe40000004100 */
[----:B------:R-:W-:Y:S01]  /*13730*/  HADD2.F32 R48, -RZ, R48.H0_H0 ;  /* 0x20000030ff307230 */ /* 0x000fe20000004100 */
[----:B--2---:R-:W-:-:S04]  /*13740*/  LEA.HI R20, R3, R20, RZ, 0x1d ;  /* 0x0000001403147211 */ /* 0x004fc800078fe8ff */
[----:B-1----:R-:W-:Y:S01]  /*13750*/  SHF.R.S32.HI R21, RZ, 0x1f, R20 ;  /* 0x0000001fff157819 */ /* 0x002fe20000011414 */
[----:B------:R-:W-:Y:S01]  /*13760*/  IMAD.SHL.U32 R56, R20, 0x8, RZ ;  /* 0x0000000814387824 */ /* 0x000fe200078e00ff */
[----:B---3--:R-:W0:Y:S02]  /*13770*/  LDS.128 R60, [R80] ;  /* 0x00000000503c7984 */ /* 0x008e240000000c00 */
[----:B------:R-:W-:Y:S02]  /*13780*/  LEA.HI R21, R21, R20, RZ, 0x3 ;  /* 0x0000001415157211 */ /* 0x000fe400078f18ff */
[----:B------:R-:W-:-:S03]  /*13790*/  LOP3.LUT R56, R79, 0x38, R56, 0xf8, !PT ;  /* 0x000000384f387812 */ /* 0x000fc600078ef838 */
[----:B------:R-:W-:Y:S01]  /*137a0*/  IMAD.SHL.U32 R21, R21, 0x400, RZ ;  /* 0x0000040015157824 */ /* 0x000fe200078e00ff */
[----:B------:R-:W-:-:S04]  /*137b0*/  LOP3.LUT R56, R56, R78, RZ, 0x3c, !PT ;  /* 0x0000004e38387212 */ /* 0x000fc800078e3cff */
[----:B------:R-:W-:-:S04]  /*137c0*/  LOP3.LUT R21, R21, 0x7fffe000, RZ, 0xc0, !PT ;  /* 0x7fffe00015157812 */ /* 0x000fc800078ec0ff */
[----:B-----5:R-:W-:Y:S01]  /*137d0*/  IADD3 R20, R56, R21, R77 ;  /* 0x0000001538147210 */ /* 0x020fe20007ffe04d */
[--C-:B------:R-:W-:Y:S02]  /*137e0*/  HADD2.F32 R21, -RZ, R113.reuse.H0_H0 ;  /* 0x20000071ff157230 */ /* 0x100fe40000004100 */
[----:B------:R-:W-:Y:S01]  /*137f0*/  HADD2.F32 R113, -RZ, R113.H1_H1 ;  /* 0x30000071ff717230 */ /* 0x000fe20000004100 */
[----:B------:R-:W-:-:S05]  /*13800*/  LEA R20, R20, R23, 0x1 ;  /* 0x0000001714147211 */ /* 0x000fca00078e08ff */
[----:B------:R-:W1:Y:S01]  /*13810*/  LDS.128 R56, [R20+0x14400] ;  /* 0x0144000014387984 */ /* 0x000e620000000c00 */
[----:B0-----:R-:W-:Y:S02]  /*13820*/  HADD2.F32 R65, -RZ, R61.H0_H0 ;  /* 0x2000003dff417230 */ /* 0x001fe40000004100 */
[--C-:B------:R-:W-:Y:S02]  /*13830*/  HADD2.F32 R69, -RZ, R62.reuse.H0_H0 ;  /* 0x2000003eff457230 */ /* 0x100fe40000004100 */
[----:B------:R-:W-:Y:S02]  /*13840*/  HADD2.F32 R62, -RZ, R62.H1_H1 ;  /* 0x3000003eff3e7230 */ /* 0x000fe40000004100 */
[----:B-1----:R-:W-:-:S05]  /*13850*/  HADD2.F32 R64, -RZ, R57.H0_H0 ;  /* 0x20000039ff407230 */ /* 0x002fca0000004100 */
[C---:B------:R-:W-:Y:S01]  /*13860*/  FMUL.FTZ R67, R64.reuse, R21 ;  /* 0x0000001540437220 */ /* 0x040fe20000410000 */
[----:B------:R-:W-:-:S03]  /*13870*/  FMUL.FTZ R68, R64, R66 ;  /* 0x0000004240447220 */ /* 0x000fc60000410000 */
[C---:B------:R-:W-:Y:S01]  /*13880*/  FFMA.FTZ R64, R65.reuse, R66, -R67 ;  /* 0x0000004241407223 */ /* 0x040fe20000010843 */
[----:B------:R-:W-:Y:S01]  /*13890*/  FFMA.FTZ R21, R65, R21, R68 ;  /* 0x0000001541157223 */ /* 0x000fe20000010044 */
[----:B------:R-:W-:Y:S01]  /*138a0*/  SHF.R.U32.HI R65, RZ, 0x10, R41 ;  /* 0x00000010ff417819 */ /* 0x000fe20000011629 */
[----:B------:R-:W-:Y:S01]  /*138b0*/  HADD2.F32 R66, -RZ, R57.H1_H1 ;  /* 0x30000039ff427230 */ /* 0x000fe20000004100 */
[----:B------:R-:W-:Y:S01]  /*138c0*/  SHF.R.U32.HI R68, RZ, 0x10, R49 ;  /* 0x00000010ff447819 */ /* 0x000fe20000011631 */
[----:B------:R-:W-:Y:S01]  /*138d0*/  HADD2.F32 R57, -RZ, R61.H1_H1 ;  /* 0x3000003dff397230 */ /* 0x000fe20000004100 */
[----:B------:R-:W-:Y:S01]  /*138e0*/  SHF.R.U64 R41, R40, 0x10, R41 ;  /* 0x0000001028297819 */ /* 0x000fe20000001229 */
[----:B------:R-:W-:Y:S01]  /*138f0*/  HADD2.F32 R65, -RZ, R65.H0_H0 ;  /* 0x20000041ff417230 */ /* 0x000fe20000004100 */
[----:B------:R-:W-:Y:S01]  /*13900*/  SHF.R.U32.HI R40, RZ, 0x10, R43 ;  /* 0x00000010ff287819 */ /* 0x000fe2000001162b */
[----:B------:R-:W-:Y:S01]  /*13910*/  HADD2.F32 R68, -RZ, R68.H0_H0 ;  /* 0x20000044ff447230 */ /* 0x000fe20000004100 */
[----:B------:R-:W-:Y:S01]  /*13920*/  SHF.R.U64 R49, R50, 0x10, R51 ;  /* 0x0000001032317819 */ /* 0x000fe20000001233 */
[----:B------:R-:W-:-:S02]  /*13930*/  HADD2.F32 R67, -RZ, R58.H0_H0 ;  /* 0x2000003aff437230 */ /* 0x000fc40000004100 */
[CC--:B------:R-:W-:Y:S01]  /*13940*/  FMUL.FTZ R61, R66.reuse, R65.reuse ;  /* 0x00000041423d7220 */ /* 0x0c0fe20000410000 */
[----:B------:R-:W-:Y:S01]  /*13950*/  SHF.R.U32.HI R50, RZ, 0x10, R51 ;  /* 0x00000010ff327819 */ /* 0x000fe20000011633 */
        /* <DEDUP_REMOVED lines=8> */
[----:B------:R-:W-:Y:S02]  /*139e0*/  HADD2.F32 R56, -RZ, R56.H1_H1 ;  /* 0x30000038ff387230 */ /* 0x000fe40000004100 */
[C---:B------:R-:W-:Y:S01]  /*139f0*/  FMUL.FTZ R66, R65.reuse, R113 ;  /* 0x0000007141427220 */ /* 0x040fe20000410000 */
[-C--:B------:R-:W-:Y:S01]  /*13a00*/  FMUL.FTZ R65, R65, R115.reuse ;  /* 0x0000007341417220 */ /* 0x080fe20000410000 */
[----:B------:R-:W-:Y:S02]  /*13a10*/  HADD2.F32 R58, -RZ, R58.H1_H1 ;  /* 0x3000003aff3a7230 */ /* 0x000fe40000004100 */
[C---:B------:R-:W-:Y:S01]  /*13a20*/  FFMA.FTZ R66, R61.reuse, R115, -R66 ;  /* 0x000000733d427223 */ /* 0x040fe20000010842 */
[----:B------:R-:W-:Y:S01]  /*13a30*/  FFMA.FTZ R61, R61, R113, R65 ;  /* 0x000000713d3d7223 */ /* 0x000fe20000010041 */
[--C-:B------:R-:W-:Y:S02]  /*13a40*/  HADD2.F32 R65, -RZ, R114.reuse.H1_H1 ;  /* 0x30000072ff417230 */ /* 0x100fe40000004100 */
[----:B------:R-:W-:-:S02]  /*13a50*/  HADD2.F32 R114, -RZ, R114.H0_H0 ;  /* 0x20000072ff727230 */ /* 0x000fc40000004100 */
[----:B------:R-:W-:Y:S02]  /*13a60*/  HADD2.F32 R41, -RZ, R41.H0_H0 ;  /* 0x20000029ff297230 */ /* 0x000fe40000004100 */
[-C--:B------:R-:W-:Y:S01]  /*13a70*/  FMUL.FTZ R71, R67, R65.reuse ;  /* 0x0000004143477220 */ /* 0x080fe20000410000 */
[C---:B------:R-:W-:Y:S01]  /*13a80*/  FFMA.FTZ R65, R69.reuse, R65, R76 ;  /* 0x0000004145417223 */ /* 0x040fe2000001004c */
[----:B------:R-:W-:Y:S02]  /*13a90*/  HADD2.F32 R49, -RZ, R49.H0_H0 ;  /* 0x20000031ff317230 */ /* 0x000fe40000004100 */
[----:B------:R-:W-:Y:S01]  /*13aa0*/  FFMA.FTZ R67, R69, R70, -R71 ;  /* 0x0000004645437223 */ /* 0x000fe20000010847 */
[--C-:B------:R-:W-:Y:S02]  /*13ab0*/  HADD2.F32 R71, -RZ, R59.reuse.H0_H0 ;  /* 0x2000003bff477230 */ /* 0x100fe40000004100 */
[----:B------:R-:W-:Y:S02]  /*13ac0*/  HADD2.F32 R59, -RZ, R59.H1_H1 ;  /* 0x3000003bff3b7230 */ /* 0x000fe40000004100 */
[----:B------:R-:W-:-:S02]  /*13ad0*/  HADD2.F32 R69, -RZ, R63.H0_H0 ;  /* 0x2000003fff457230 */ /* 0x000fc40000004100 */
[----:B------:R-:W-:Y:S01]  /*13ae0*/  FMUL.FTZ R70, R71, R114 ;  /* 0x0000007247467220 */ /* 0x000fe20000410000 */
[----:B------:R-:W-:Y:S02]  /*13af0*/  HADD2.F32 R63, -RZ, R63.H1_H1 ;  /* 0x3000003fff3f7230 */ /* 0x000fe40000004100 */
[C---:B------:R-:W-:Y:S01]  /*13b00*/  FMUL.FTZ R43, R59.reuse, R40 ;  /* 0x000000283b2b7220 */ /* 0x040fe20000410000 */
[----:B------:R-:W-:Y:S01]  /*13b10*/  FMUL.FTZ R59, R59, R50 ;  /* 0x000000323b3b7220 */ /* 0x000fe20000410000 */
[----:B------:R-:W-:Y:S02]  /*13b20*/  HADD2.F32 R60, -RZ, R60.H1_H1 ;  /* 0x3000003cff3c7230 */ /* 0x000fe40000004100 */
[----:B------:R-:W-:Y:S01]  /*13b30*/  FMUL.FTZ R71, R71, R116 ;  /* 0x0000007447477220 */ /* 0x000fe20000410000 */
[C---:B------:R-:W-:Y:S01]  /*13b40*/  FFMA.FTZ R43, R63.reuse, R50, -R43 ;  /* 0x000000323f2b7223 */ /* 0x040fe2000001082b */
[----:B------:R-:W-:Y:S01]  /*13b50*/  FFMA.FTZ R51, R63, R40, R59 ;  /* 0x000000283f337223 */ /* 0x000fe2000001003b */
[----:B------:R-:W-:Y:S01]  /*13b60*/  FMUL.FTZ R40, R56, R41 ;  /* 0x0000002938287220 */ /* 0x000fe20000410000 */
[----:B------:R-:W-:Y:S01]  /*13b70*/  FMUL.FTZ R50, R58, R42 ;  /* 0x0000002a3a327220 */ /* 0x000fe20000410000 */
[----:B------:R-:W-:Y:S01]  /*13b80*/  FMUL.FTZ R56, R56, R48 ;  /* 0x0000003038387220 */ /* 0x000fe20000410000 */
[-C--:B------:R-:W-:Y:S01]  /*13b90*/  FMUL.FTZ R58, R58, R49.reuse ;  /* 0x000000313a3a7220 */ /* 0x080fe20000410000 */
[C---:B------:R-:W-:Y:S01]  /*13ba0*/  FFMA.FTZ R70, R69.reuse, R116, -R70 ;  /* 0x0000007445467223 */ /* 0x040fe20000010846 */
[----:B------:R-:W-:Y:S01]  /*13bb0*/  FFMA.FTZ R40, R60, R48, -R40 ;  /* 0x000000303c287223 */ /* 0x000fe20000010828 */
        /* <DEDUP_REMOVED lines=14> */
.L_x_2857:
[----:B------:R-:W-:Y:S05]  /*13ca0*/  BSYNC B2 ;  /* 0x0000000000027941 */ /* 0x000fea0003800000 */
.L_x_2856:
[----:B------:R-:W-:Y:S05]  /*13cb0*/  @P1 BRA `(.L_x_2855) ;  /* 0x0000000400801947 */ /* 0x000fea0003800000 */
[----:B0-2---:R-:W2:Y:S04]  /*13cc0*/  LDL R20, [R1+0x12c] ;  /* 0x00012c0001147983 */ /* 0x005ea80000100800 */
[----:B------:R-:W3:Y:S01]  /*13cd0*/  LDL R65, [R1+0x1b4] ;  /* 0x0001b40001417983 */ /* 0x000ee20000100800 */
[----:B------:R-:W-:Y:S01]  /*13ce0*/  HADD2.F32 R60, -RZ, R112.H1_H1 ;  /* 0x30000070ff3c7230 */ /* 0x000fe20000004100 */
[----:B------:R-:W-:Y:S01]  /*13cf0*/  SHF.R.U64 R46, R46, 0x10, R47 ;  /* 0x000000102e2e7819 */ /* 0x000fe2000000122f */
[----:B------:R-:W-:Y:S02]  /*13d00*/  HADD2.F32 R58, -RZ, R110.H1_H1 ;  /* 0x3000006eff3a7230 */ /* 0x000fe40000004100 */
[----:B------:R-:W-:Y:S02]  /*13d10*/  HADD2.F32 R112, -RZ, R112.H0_H0 ;  /* 0x20000070ff707230 */ /* 0x000fe40000004100 */
[----:B------:R-:W-:-:S02]  /*13d20*/  HADD2.F32 R110, -RZ, R110.H0_H0 ;  /* 0x2000006eff6e7230 */ /* 0x000fc40000004100 */
        /* <DEDUP_REMOVED lines=8> */
[----:B------:R-:W-:Y:S02]  /*13db0*/  LOP3.LUT R3, R3, R78, RZ, 0x3c, !PT ;  /* 0x0000004e03037212 */ /* 0x000fe400078e3cff */
[--C-:B------:R-:W-:Y:S02]  /*13dc0*/  SHF.R.U64 R21, R44, 0x10, R45.reuse ;  /* 0x000000102c157819 */ /* 0x100fe4000000122d */
[----:B------:R-:W-:Y:S02]  /*13dd0*/  LOP3.LUT R20, R20, 0x7fffe000, RZ, 0xc0, !PT ;  /* 0x7fffe00014147812 */ /* 0x000fe400078ec0ff */
[----:B------:R-:W-:Y:S01]  /*13de0*/  SHF.R.U32.HI R44, RZ, 0x10, R45 ;  /* 0x00000010ff2c7819 */ /* 0x000fe2000001162d */
[----:B------:R-:W-:Y:S01]  /*13df0*/  HADD2.F32 R21, -RZ, R21.H0_H0 ;  /* 0x20000015ff157230 */ /* 0x000fe20000004100 */
[----:B-----5:R-:W-:Y:S02]  /*13e00*/  IADD3 R3, R3, R20, R77 ;  /* 0x0000001403037210 */ /* 0x020fe40007ffe04d */
[--C-:B------:R-:W-:Y:S01]  /*13e10*/  SHF.R.U64 R20, R52, 0x10, R53.reuse ;  /* 0x0000001034147819 */ /* 0x100fe20000001235 */
[----:B------:R-:W-:Y:S01]  /*13e20*/  HADD2.F32 R44, -RZ, R44.H0_H0 ;  /* 0x2000002cff2c7230 */ /* 0x000fe20000004100 */
[----:B------:R-:W-:Y:S01]  /*13e30*/  SHF.R.U32.HI R52, RZ, 0x10, R53 ;  /* 0x00000010ff347819 */ /* 0x000fe20000011635 */
[----:B------:R-:W-:Y:S01]  /*13e40*/  IMAD R3, R3, 0x2, R23 ;  /* 0x0000000203037824 */ /* 0x000fe200078e0217 */
[----:B------:R-:W-:Y:S01]  /*13e50*/  SHF.R.U32.HI R53, RZ, 0x10, R47 ;  /* 0x00000010ff357819 */ /* 0x000fe2000001162f */
[----:B------:R-:W-:Y:S01]  /*13e60*/  HADD2.F32 R20, -RZ, R20.H0_H0 ;  /* 0x20000014ff147230 */ /* 0x000fe20000004100 */
[--C-:B------:R-:W-:Y:S01]  /*13e70*/  SHF.R.U64 R45, R54, 0x10, R55.reuse ;  /* 0x00000010362d7819 */ /* 0x100fe20000001237 */
[----:B------:R-:W-:Y:S01]  /*13e80*/  HADD2.F32 R52, -RZ, R52.H0_H0 ;  /* 0x20000034ff347230 */ /* 0x000fe20000004100 */
[----:B------:R-:W1:Y:S01]  /*13e90*/  LDS.128 R48, [R3+0x14400] ;  /* 0x0144000003307984 */ /* 0x000e620000000c00 */
[----:B------:R-:W-:Y:S01]  /*13ea0*/  SHF.R.U32.HI R54, RZ, 0x10, R55 ;  /* 0x00000010ff367819 */ /* 0x000fe20000011637 */
[----:B------:R-:W-:-:S02]  /*13eb0*/  HADD2.F32 R53, -RZ, R53.H0_H0 ;  /* 0x20000035ff357230 */ /* 0x000fc40000004100 */
[----:B------:R-:W-:Y:S02]  /*13ec0*/  HADD2.F32 R45, -RZ, R45.H0_H0 ;  /* 0x2000002dff2d7230 */ /* 0x000fe40000004100 */
[----:B------:R-:W-:Y:S02]  /*13ed0*/  HADD2.F32 R54, -RZ, R54.H0_H0 ;  /* 0x20000036ff367230 */ /* 0x000fe40000004100 */
[--C-:B0-----:R-:W-:Y:S02]  /*13ee0*/  HADD2.F32 R47, -RZ, R41.reuse.H0_H0 ;  /* 0x20000029ff2f7230 */ /* 0x101fe40000004100 */
[----:B------:R-:W-:Y:S02]  /*13ef0*/  HADD2.F32 R55, -RZ, R41.H1_H1 ;  /* 0x30000029ff377230 */ /* 0x000fe40000004100 */
[----:B------:R-:W-:Y:S02]  /*13f00*/  HADD2.F32 R41, -RZ, R40.H0_H0 ;  /* 0x20000028ff297230 */ /* 0x000fe40000004100 */
[----:B------:R-:W-:-:S02]  /*13f10*/  HADD2.F32 R56, -RZ, R42.H0_H0 ;  /* 0x2000002aff387230 */ /* 0x000fc40000004100 */
[--C-:B------:R-:W-:Y:S02]  /*13f20*/  HADD2.F32 R57, -RZ, R43.reuse.H0_H0 ;  /* 0x2000002bff397230 */ /* 0x100fe40000004100 */
[----:B------:R-:W-:Y:S02]  /*13f30*/  HADD2.F32 R43, -RZ, R43.H1_H1 ;  /* 0x3000002bff2b7230 */ /* 0x000fe40000004100 */
[----:B------:R-:W-:Y:S02]  /*13f40*/  HADD2.F32 R40, -RZ, R40.H1_H1 ;  /* 0x30000028ff287230 */ /* 0x000fe40000004100 */
[----:B------:R-:W-:Y:S02]  /*13f50*/  HADD2.F32 R42, -RZ, R42.H1_H1 ;  /* 0x3000002aff2a7230 */ /* 0x000fe40000004100 */
[--C-:B-1----:R-:W-:Y:S02]  /*13f60*/  HADD2.F32 R59, -RZ, R49.reuse.H0_H0 ;  /* 0x20000031ff3b7230 */ /* 0x102fe40000004100 */
[----:B------:R-:W-:-:S02]  /*13f70*/  HADD2.F32 R61, -RZ, R49.H1_H1 ;  /* 0x30000031ff3d7230 */ /* 0x000fc40000004100 */
[----:B------:R-:W-:Y:S02]  /*13f80*/  HADD2.F32 R49, -RZ, R48.H0_H0 ;  /* 0x20000030ff317230 */ /* 0x000fe40000004100 */
[C---:B------:R-:W-:Y:S01]  /*13f90*/  FMUL.FTZ R63, R59.reuse, R60 ;  /* 0x0000003c3b3f7220 */ /* 0x040fe20000410000 */
[-C--:B------:R-:W-:Y:S01]  /*13fa0*/  FMUL.FTZ R59, R59, R58.reuse ;  /* 0x0000003a3b3b7220 */ /* 0x080fe20000410000 */
[----:B------:R-:W-:Y:S02]  /*13fb0*/  HADD2.F32 R62, -RZ, R50.H0_H0 ;  /* 0x20000032ff3e7230 */ /* 0x000fe40000004100 */
[----:B------:R-:W-:Y:S01]  /*13fc0*/  FFMA.FTZ R63, R47, R58, -R63 ;  /* 0x0000003a2f3f7223 */ /* 0x000fe2000001083f */
[----:B------:R-:W-:Y:S01]  /*13fd0*/  FMUL.FTZ R58, R61, R44 ;  /* 0x0000002c3d3a7220 */ /* 0x000fe20000410000 */
[----:B------:R-:W-:Y:S01]  /*13fe0*/  FFMA.FTZ R59, R47, R60, R59 ;  /* 0x0000003c2f3b7223 */ /* 0x000fe2000001003b */
[----:B------:R-:W-:Y:S01]  /*13ff0*/  FMUL.FTZ R61, R61, R52 ;  /* 0x000000343d3d7220 */ /* 0x000fe20000410000 */
[----:B------:R-:W-:Y:S01]  /*14000*/  FMUL.FTZ R47, R49, R112 ;  /* 0x00000070312f7220 */ /* 0x000fe20000410000 */
[----:B------:R-:W-:Y:S01]  /*14010*/  FFMA.FTZ R58, R55, R52, -R58 ;  /* 0x00000034373a7223 */ /* 0x000fe2000001083a */
[----:B------:R-:W-:-:S02]  /*14020*/  HADD2.F32 R52, -RZ, R111.H0_H0 ;  /* 0x2000006fff347230 */ /* 0x000fc40000004100 */
[----:B------:R-:W-:Y:S01]  /*14030*/  FMUL.FTZ R49, R49, R110 ;  /* 0x0000006e31317220 */ /* 0x000fe20000410000 */
[----:B------:R-:W-:Y:S01]  /*14040*/  FFMA.FTZ R61, R55, R44, R61 ;  /* 0x0000002c373d7223 */ /* 0x000fe2000001003d */
[C---:B------:R-:W-:Y:S01]  /*14050*/  FFMA.FTZ R110, R41.reuse, R110, -R47 ;  /* 0x0000006e296e7223 */ /* 0x040fe2000001082f */
[----:B------:R-:W-:Y:S02]  /*14060*/  HADD2.F32 R64, -RZ, R51.H0_H0 ;  /* 0x20000033ff407230 */ /* 0x000fe40000004100 */
[----:B------:R-:W-:Y:S01]  /*14070*/  FFMA.FTZ R44, R41, R112, R49 ;  /* 0x00000070292c7223 */ /* 0x000fe20000010031 */
[----:B------:R-:W-:Y:S02]  /*14080*/  HADD2.F32 R47, -RZ, R109.H0_H0 ;  /* 0x2000006dff2f7230 */ /* 0x000fe40000004100 */
[----:B------:R-:W-:Y:S01]  /*14090*/  FMUL.FTZ R49, R62, R52 ;  /* 0x000000343e317220 */ /* 0x000fe20000410000 */
[----:B------:R-:W-:Y:S02]  /*140a0*/  HADD2.F32 R51, -RZ, R51.H1_H1 ;  /* 0x30000033ff337230 */ /* 0x000fe40000004100 */
[----:B------:R-:W-:-:S02]  /*140b0*/  HADD2.F32 R48, -RZ, R48.H1_H1 ;  /* 0x30000030ff307230 */ /* 0x000fc40000004100 */
[-C--:B------:R-:W-:Y:S01]  /*140c0*/  FMUL.FTZ R62, R62, R47.reuse ;  /* 0x0000002f3e3e7220 */ /* 0x080fe20000410000 */
[C---:B------:R-:W-:Y:S01]  /*140d0*/  FFMA.FTZ R49, R56.reuse, R47, -R49 ;  /* 0x0000002f38317223 */ /* 0x040fe20000010831 */
[----:B------:R-:W-:Y:S02]  /*140e0*/  HADD2.F32 R111, -RZ, R111.H1_H1 ;  /* 0x3000006fff6f7230 */ /* 0x000fe40000004100 */
[C---:B------:R-:W-:Y:S01]  /*140f0*/  FMUL.FTZ R47, R51.reuse, R53 ;  /* 0x00000035332f7220 */ /* 0x040fe20000410000 */
[----:B------:R-:W-:Y:S02]  /*14100*/  HADD2.F32 R50, -RZ, R50.H1_H1 ;  /* 0x30000032ff327230 */ /* 0x000fe40000004100 */
[----:B------:R-:W-:Y:S01]  /*14110*/  FMUL.FTZ R51, R51, R54 ;  /* 0x0000003633337220 */ /* 0x000fe20000410000 */
[----:B------:R-:W-:Y:S02]  /*14120*/  HADD2.F32 R109, -RZ, R109.H1_H1 ;  /* 0x3000006dff6d7230 */ /* 0x000fe40000004100 */
[----:B------:R-:W-:Y:S01]  /*14130*/  FFMA.FTZ R62, R56, R52, R62 ;  /* 0x00000034383e7223 */ /* 0x000fe2000001003e */
[----:B------:R-:W-:Y:S01]  /*14140*/  FMUL.FTZ R52, R48, R21 ;  /* 0x0000001530347220 */ /* 0x000fe20000410000 */
[----:B------:R-:W-:Y:S01]  /*14150*/  FMUL.FTZ R41, R64, R111 ;  /* 0x0000006f40297220 */ /* 0x000fe20000410000 */
[C---:B------:R-:W-:Y:S01]  /*14160*/  FFMA.FTZ R47, R43.reuse, R54, -R47 ;  /* 0x000000362b2f7223 */ /* 0x040fe2000001082f */
[----:B------:R-:W-:Y:S01]  /*14170*/  FFMA.FTZ R51, R43, R53, R51 ;  /* 0x000000352b337223 */ /* 0x000fe20000010033 */
[----:B------:R-:W-:Y:S01]  /*14180*/  FMUL.FTZ R48, R48, R20 ;  /* 0x0000001430307220 */ /* 0x000fe20000410000 */
[----:B------:R-:W-:Y:S01]  /*14190*/  FMUL.FTZ R43, R50, R46 ;  /* 0x0000002e322b7220 */ /* 0x000fe20000410000 */
[----:B------:R-:W-:Y:S01]  /*141a0*/  FMUL.FTZ R64, R64, R109 ;  /* 0x0000006d40407220 */ /* 0x000fe20000410000 */
[----:B------:R-:W-:Y:S01]  /*141b0*/  FMUL.FTZ R50, R50, R45 ;  /* 0x0000002d32327220 */ /* 0x000fe20000410000 */
[C---:B------:R-:W-:Y:S01]  /*141c0*/  FFMA.FTZ R41, R57.reuse, R109, -R41 ;  /* 0x0000006d39297223 */ /* 0x040fe20000010829 */
[C---:B------:R-:W-:Y:S01]  /*141d0*/  FFMA.FTZ R21, R40.reuse, R21, R48 ;  /* 0x0000001528157223 */ /* 0x040fe20000010030 */
[----:B------:R-:W-:Y:S01]  /*141e0*/  FFMA.FTZ R20, R40, R20, -R52 ;  /* 0x0000001428147223 */ /* 0x000fe20000010834 */
        /* <DEDUP_REMOVED lines=13> */
.L_x_2855:
[----:B------:R-:W-:Y:S05]  /*142c0*/  BSYNC B1 ;  /* 0x0000000000017941 */ /* 0x000fea0003800000 */
.L_x_2854:
[----:B----4-:R-:W-:Y:S01]  /*142d0*/  VIADD R3, R225, 0x40 ;  /* 0x00000040e1037836 */ /* 0x010fe20000000000 */
[----:B------:R-:W-:Y:S04]  /*142e0*/  BSSY B1, `(.L_x_2858) ;  /* 0x00000dd000017945 */ /* 0x000fe80003800000 */
[----:B------:R-:W-:-:S13]  /*142f0*/  ISETP.GE.AND P0, PT, R3, R0, PT ;  /* 0x000000000300720c */ /* 0x000fda0003f06270 */
[----:B------:R-:W-:Y:S05]  /*14300*/  @P0 BRA `(.L_x_2859) ;  /* 0x0000000c00680947 */ /* 0x000fea0003800000 */
[----:B0-----:R0:W5:Y:S01]  /*14310*/  LDL R59, [R1+0x54] ;  /* 0x00005400013b7983 */ /* 0x0011620000100800 */
[----:B------:R-:W4:Y:S01]  /*14320*/  LDC R3, c[0x0][0x3f4] ;  /* 0x0000fd00ff037b82 */ /* 0x000f220000000800 */
[C---:B------:R-:W-:Y:S01]  /*14330*/  IADD3 R61, R225.reuse, 0x40, RZ ;  /* 0x00000040e13d7810 */ /* 0x040fe20007ffe0ff */
[----:B------:R-:W-:Y:S01]  /*14340*/  VIADD R63, R225, 0x40 ;  /* 0x00000040e13f7836 */ /* 0x000fe20000000000 */
[----:B------:R-:W-:Y:S03]  /*14350*/  BSSY B2, `(.L_x_2860) ;  /* 0x0000069000027945 */ /* 0x000fe60003800000 */
[----:B------:R-:W-:Y:S02]  /*14360*/  IMAD.SHL.U32 R61, R61, 0x40, RZ ;  /* 0x000000403d3d7824 */ /* 0x000fe400078e00ff */
[----:B------:R-:W-:-:S03]  /*14370*/  IMAD.SHL.U32 R63, R63, 0x40, RZ ;  /* 0x000000403f3f7824 */ /* 0x000fc600078e00ff */
[----:B------:R-:W-:Y:S02]  /*14380*/  LOP3.LUT R61, R61, 0x1c0, RZ, 0xc0, !PT ;  /* 0x000001c03d3d7812 */ /* 0x000fe400078ec0ff */
[----:B------:R-:W-:Y:S02]  /*14390*/  LOP3.LUT R63, R63, 0x1c0, RZ, 0xc0, !PT ;  /* 0x000001c03f3f7812 */ /* 0x000fe400078ec0ff */
[----:B------:R-:W-:Y:S02]  /*143a0*/  SHF.R.U32.HI R61, RZ, 0x3, R61 ;  /* 0x00000003ff3d7819 */ /* 0x000fe4000001163d */
[-C--:B----4-:R-:W-:Y:S02]  /*143b0*/  ISETP.GE.AND P0, PT, R16, R3.reuse, PT ;  /* 0x000000031000720c */ /* 0x090fe40003f06270 */
[----:B------:R-:W-:-:S11]  /*143c0*/  ISETP.GE.AND P1, PT, R214, R3, PT ;  /* 0x00000003d600720c */ /* 0x000fd60003f26270 */
[----:B0-----:R-:W-:Y:S05]  /*143d0*/  @P0 BRA `(.L_x_2861) ;  /* 0x0000000400800947 */ /* 0x001fea0003800000 */
[----:B--2---:R-:W2:Y:S04]  /*143e0*/  LDL R20, [R1+0x80] ;  /* 0x0000800001147983 */ /* 0x004ea80000100800 */
[----:B------:R-:W4:Y:S01]  /*143f0*/  LDL R64, [R1+0x1b0] ;  /* 0x0001b00001407983 */ /* 0x000f220000100800 */
[--C-:B------:R-:W-:Y:S01]  /*14400*/  HADD2.F32 R53, -RZ, R106.reuse.H1_H1 ;  /* 0x3000006aff357230 */ /* 0x100fe20000004100 */
[----:B------:R-:W-:Y:S01]  /*14410*/  SHF.R.U64 R30, R30, 0x10, R31 ;  /* 0x000000101e1e7819 */ /* 0x000fe2000000121f */
[--C-:B------:R-:W-:Y:S02]  /*14420*/  HADD2.F32 R51, -RZ, R107.reuse.H1_H1 ;  /* 0x3000006bff337230 */ /* 0x100fe40000004100 */
[----:B------:R-:W-:Y:S02]  /*14430*/  HADD2.F32 R106, -RZ, R106.H0_H0 ;  /* 0x2000006aff6a7230 */ /* 0x000fe40000004100 */
[----:B------:R-:W-:Y:S01]  /*14440*/  HADD2.F32 R107, -RZ, R107.H0_H0 ;  /* 0x2000006bff6b7230 */ /* 0x000fe20000004100 */
[----:B--2---:R-:W-:-:S04]  /*14450*/  LEA.HI R20, R3, R20, RZ, 0x1d ;  /* 0x0000001403147211 */ /* 0x004fc800078fe8ff */
[----:B------:R-:W-:Y:S01]  /*14460*/  SHF.R.S32.HI R41, RZ, 0x1f, R20 ;  /* 0x0000001fff297819 */ /* 0x000fe20000011414 */
[----:B-1----:R-:W-:-:S03]  /*14470*/  IMAD.SHL.U32 R21, R20, 0x8, RZ ;  /* 0x0000000814157824 */ /* 0x002fc600078e00ff */
[----:B------:R-:W-:Y:S02]  /*14480*/  LEA.HI R41, R41, R20, RZ, 0x3 ;  /* 0x0000001429297211 */ /* 0x000fe400078f18ff */
[----:B------:R-:W-:Y:S02]  /*14490*/  LOP3.LUT R20, R63, 0x38, R21, 0xf8, !PT ;  /* 0x000000383f147812 */ /* 0x000fe400078ef815 */
[----:B------:R-:W-:Y:S02]  /*144a0*/  SHF.L.U32 R41, R41, 0xa, RZ ;  /* 0x0000000a29297819 */ /* 0x000fe400000006ff */
[----:B------:R-:W-:Y:S02]  /*144b0*/  LOP3.LUT R20, R20, R61, RZ, 0x3c, !PT ;  /* 0x0000003d14147212 */ /* 0x000fe400078e3cff */
[----:B------:R-:W-:Y:S02]  /*144c0*/  LOP3.LUT R21, R41, 0x7fffe000, RZ, 0xc0, !PT ;  /* 0x7fffe00029157812 */ /* 0x000fe400078ec0ff */
[----:B----4-:R-:W0:Y:S02]  /*144d0*/  LDS.128 R40, [R64] ;  /* 0x0000000040287984 */ /* 0x010e240000000c00 */
[----:B-----5:R-:W-:-:S02]  /*144e0*/  IADD3 R20, R20, R21, R59 ;  /* 0x0000001514147210 */ /* 0x020fc40007ffe03b */
[----:B------:R-:W-:Y:S02]  /*144f0*/  SHF.R.U64 R21, R28, 0x10, R29 ;  /* 0x000000101c157819 */ /* 0x000fe4000000121d */
[----:B------:R-:W-:Y:S01]  /*14500*/  SHF.R.U64 R28, R32, 0x10, R33 ;  /* 0x00000010201c7819 */ /* 0x000fe20000001221 */
[----:B------:R-:W-:Y:S01]  /*14510*/  IMAD R20, R20, 0x2, R23 ;  /* 0x0000000214147824 */ /* 0x000fe200078e0217 */
[----:B------:R-:W-:Y:S01]  /*14520*/  SHF.R.U32.HI R32, RZ, 0x10, R33 ;  /* 0x00000010ff207819 */ /* 0x000fe20000011621 */
[----:B------:R-:W-:Y:S01]  /*14530*/  HADD2.F32 R21, -RZ, R21.H0_H0 ;  /* 0x20000015ff157230 */ /* 0x000fe20000004100 */
[----:B------:R-:W-:Y:S02]  /*14540*/  SHF.R.U32.HI R33, RZ, 0x10, R31 ;  /* 0x00000010ff217819 */ /* 0x000fe4000001161f */
[----:B------:R-:W1:Y:S01]  /*14550*/  LDS.128 R44, [R20+0x14400] ;  /* 0x01440000142c7984 */ /* 0x000e620000000c00 */
[----:B------:R-:W-:Y:S01]  /*14560*/  SHF.R.U32.HI R29, RZ, 0x10, R29 ;  /* 0x00000010ff1d7819 */ /* 0x000fe2000001161d */
[----:B------:R-:W-:Y:S01]  /*14570*/  HADD2.F32 R32, -RZ, R32.H0_H0 ;  /* 0x20000020ff207230 */ /* 0x000fe20000004100 */
[----:B------:R-:W-:-:S02]  /*14580*/  SHF.R.U64 R31, R34, 0x10, R35 ;  /* 0x00000010221f7819 */ /* 0x000fc40000001223 */
[----:B------:R-:W-:Y:S01]  /*14590*/  SHF.R.U32.HI R35, RZ, 0x10, R35 ;  /* 0x00000010ff237819 */ /* 0x000fe20000011623 */
        /* <DEDUP_REMOVED lines=8> */
[--C-:B-1----:R-:W-:Y:S02]  /*14620*/  HADD2.F32 R52, -RZ, R45.reuse.H0_H0 ;  /* 0x2000002dff347230 */ /* 0x102fe40000004100 */
[----:B------:R-:W-:Y:S02]  /*14630*/  HADD2.F32 R54, -RZ, R45.H1_H1 ;  /* 0x3000002dff367230 */ /* 0x000fe40000004100 */
[----:B------:R-:W-:Y:S02]  /*14640*/  HADD2.F32 R45, -RZ, R44.H0_H0 ;  /* 0x2000002cff2d7230 */ /* 0x000fe40000004100 */
[C---:B------:R-:W-:Y:S01]  /*14650*/  FMUL.FTZ R56, R52.reuse, R53 ;  /* 0x0000003534387220 */ /* 0x040fe20000410000 */
[----:B------:R-:W-:Y:S01]  /*14660*/  FMUL.FTZ R52, R52, R51 ;  /* 0x0000003334347220 */ /* 0x000fe20000410000 */
[----:B------:R-:W-:-:S02]  /*14670*/  HADD2.F32 R55, -RZ, R46.H0_H0 ;  /* 0x2000002eff377230 */ /* 0x000fc40000004100 */
[----:B------:R-:W-:Y:S01]  /*14680*/  FFMA.FTZ R56, R34, R51, -R56 ;  /* 0x0000003322387223 */ /* 0x000fe20000010838 */
[C---:B------:R-:W-:Y:S01]  /*14690*/  FMUL.FTZ R51, R54.reuse, R32 ;  /* 0x0000002036337220 */ /* 0x040fe20000410000 */
[----:B------:R-:W-:Y:S01]  /*146a0*/  FMUL.FTZ R54, R54, R29 ;  /* 0x0000001d36367220 */ /* 0x000fe20000410000 */
[----:B------:R-:W-:Y:S01]  /*146b0*/  FFMA.FTZ R52, R34, R53, R52 ;  /* 0x0000003522347223 */ /* 0x000fe20000010034 */
[C---:B------:R-:W-:Y:S01]  /*146c0*/  FMUL.FTZ R34, R45.reuse, R106 ;  /* 0x0000006a2d227220 */ /* 0x040fe20000410000 */
[C---:B------:R-:W-:Y:S01]  /*146d0*/  FFMA.FTZ R29, R48.reuse, R29, -R51 ;  /* 0x0000001d301d7223 */ /* 0x040fe20000010833 */
[----:B------:R-:W-:Y:S02]  /*146e0*/  HADD2.F32 R51, -RZ, R105.H0_H0 ;  /* 0x20000069ff337230 */ /* 0x000fe40000004100 */
[----:B------:R-:W-:Y:S01]  /*146f0*/  FFMA.FTZ R54, R48, R32, R54 ;  /* 0x0000002030367223 */ /* 0x000fe20000010036 */
[----:B------:R-:W-:Y:S01]  /*14700*/  FMUL.FTZ R45, R45, R107 ;  /* 0x0000006b2d2d7220 */ /* 0x000fe20000410000 */
[----:B------:R-:W-:-:S02]  /*14710*/  HADD2.F32 R48, -RZ, R108.H0_H0 ;  /* 0x2000006cff307230 */ /* 0x000fc40000004100 */
[----:B------:R-:W-:Y:S01]  /*14720*/  FFMA.FTZ R34, R41, R107, -R34 ;  /* 0x0000006b29227223 */ /* 0x000fe20000010822 */
[----:B------:R-:W-:Y:S01]  /*14730*/  FMUL.FTZ R60, R55, R51 ;  /* 0x00000033373c7220 */ /* 0x000fe20000410000 */
[----:B------:R-:W-:Y:S02]  /*14740*/  HADD2.F32 R57, -RZ, R47.H0_H0 ;  /* 0x2000002fff397230 */ /* 0x000fe40000004100 */
[----:B------:R-:W-:Y:S01]  /*14750*/  FFMA.FTZ R32, R41, R106, R45 ;  /* 0x0000006a29207223 */ /* 0x000fe2000001002d */
[----:B------:R-:W-:Y:S02]  /*14760*/  HADD2.F32 R108, -RZ, R108.H1_H1 ;  /* 0x3000006cff6c7230 */ /* 0x000fe40000004100 */
[-C--:B------:R-:W-:Y:S01]  /*14770*/  FFMA.FTZ R41, R49, R48.reuse, -R60 ;  /* 0x0000003031297223 */ /* 0x080fe2000001083c */
[----:B------:R-:W-:Y:S02]  /*14780*/  HADD2.F32 R105, -RZ, R105.H1_H1 ;  /* 0x30000069ff697230 */ /* 0x000fe40000004100 */
[----:B------:R-:W-:Y:S01]  /*14790*/  FMUL.FTZ R58, R55, R48 ;  /* 0x00000030373a7220 */ /* 0x000fe20000410000 */
[----:B------:R-:W-:-:S02]  /*147a0*/  HADD2.F32 R60, -RZ, R33.H0_H0 ;  /* 0x20000021ff3c7230 */ /* 0x000fc40000004100 */
[CC--:B------:R-:W-:Y:S01]  /*147b0*/  FMUL.FTZ R62, R57.reuse, R108.reuse ;  /* 0x0000006c393e7220 */ /* 0x0c0fe20000410000 */
[----:B------:R-:W-:Y:S02]  /*147c0*/  HADD2.F32 R47, -RZ, R47.H1_H1 ;  /* 0x3000002fff2f7230 */ /* 0x000fe40000004100 */
[----:B------:R-:W-:Y:S01]  /*147d0*/  FMUL.FTZ R33, R57, R105 ;  /* 0x0000006939217220 */ /* 0x000fe20000410000 */
[----:B------:R-:W-:Y:S02]  /*147e0*/  HADD2.F32 R48, -RZ, R35.H0_H0 ;  /* 0x20000023ff307230 */ /* 0x000fe40000004100 */
[----:B------:R-:W-:Y:S01]  /*147f0*/  FFMA.FTZ R49, R49, R51, R58 ;  /* 0x0000003331317223 */ /* 0x000fe2000001003a */
[C---:B------:R-:W-:Y:S01]  /*14800*/  FFMA.FTZ R35, R50.reuse, R105, R62 ;  /* 0x0000006932237223 */ /* 0x040fe2000001003e */
[----:B------:R-:W-:Y:S01]  /*14810*/  FFMA.FTZ R108, R50, R108, -R33 ;  /* 0x0000006c326c7223 */ /* 0x000fe20000010821 */
        /* <DEDUP_REMOVED lines=8> */
[----:B------:R-:W-:Y:S02]  /*148a0*/  HADD2.F32 R40, -RZ, R40.H1_H1 ;  /* 0x30000028ff287230 */ /* 0x000fe40000004100 */
[----:B------:R-:W-:Y:S01]  /*148b0*/  FMUL.FTZ R43, R44, R45 ;  /* 0x0000002d2c2b7220 */ /* 0x000fe20000410000 */
[----:B------:R-:W-:-:S02]  /*148c0*/  HADD2.F32 R42, -RZ, R42.H1_H1 ;  /* 0x3000002aff2a7230 */ /* 0x000fc40000004100 */
[----:B------:R-:W-:Y:S01]  /*148d0*/  FMUL.FTZ R51, R46, R31 ;  /* 0x0000001f2e337220 */ /* 0x000fe20000410000 */
[----:B------:R-:W-:Y:S01]  /*148e0*/  FMUL.FTZ R44, R44, R21 ;  /* 0x000000152c2c7220 */ /* 0x000fe20000410000 */
[----:B------:R-:W-:Y:S01]  /*148f0*/  FMUL.FTZ R46, R46, R47 ;  /* 0x0000002f2e2e7220 */ /* 0x000fe20000410000 */
[----:B------:R-:W-:Y:S01]  /*14900*/  FFMA.FTZ R43, R40, R21, -R43 ;  /* 0x00000015282b7223 */ /* 0x000fe2000001082b */
[----:B------:R-:W-:Y:S01]  /*14910*/  FFMA.FTZ R30, R42, R47, -R51 ;  /* 0x0000002f2a1e7223 */ /* 0x000fe20000010833 */
[----:B------:R-:W-:Y:S01]  /*14920*/  FFMA.FTZ R45, R40, R45, R44 ;  /* 0x0000002d282d7223 */ /* 0x000fe2000001002c */
        /* <DEDUP_REMOVED lines=8> */
[----:B------:R-:W-:Y:S02]  /*149b0*/  F2FP.F16.F32.PACK_AB R32, R45, R32 ;  /* 0x000000202d20723e */ /* 0x000fe400000000ff */
[----:B------:R-:W-:-:S05]  /*149c0*/  F2FP.F16.F32.PACK_AB R34, R46, R49 ;  /* 0x000000312e22723e */ /* 0x000fca00000000ff */
[----:B------:R0:W-:Y:S02]  /*149d0*/  STS.128 [R20+0x14400], R32 ;  /* 0x0144002014007388 */ /* 0x0001e40000000c00 */
.L_x_2861:
[----:B------:R-:W-:Y:S05]  /*149e0*/  BSYNC B2 ;  /* 0x0000000000027941 */ /* 0x000fea0003800000 */
.L_x_2860:
[----:B------:R-:W-:Y:S05]  /*149f0*/  @P1 BRA `(.L_x_2859) ;  /* 0x0000000400ac1947 */ /* 0x000fea0003800000 */
[----:B-1----:R-:W4:Y:S04]  /*14a00*/  LDL R21, [R1+0x12c] ;  /* 0x00012c0001157983 */ /* 0x002f280000100800 */
[----:B0-2---:R-:W2:Y:S01]  /*14a10*/  LDL R20, [R1+0x11c] ;  /* 0x00011c0001147983 */ /* 0x005ea20000100800 */
[----:B------:R-:W-:Y:S01]  /*14a20*/  SHF.R.U32.HI R43, RZ, 0x10, R37 ;  /* 0x00000010ff2b7819 */ /* 0x000fe20000011625 */
[----:B------:R-:W-:Y:S01]  /*14a30*/  HADD2.F32 R49, -RZ, R96.H1_H1 ;  /* 0x30000060ff317230 */ /* 0x000fe20000004100 */
[----:B------:R-:W-:Y:S01]  /*14a40*/  SHF.R.U32.HI R40, RZ, 0x10, R25 ;  /* 0x00000010ff287819 */ /* 0x000fe20000011619 */
[----:B------:R-:W-:Y:S02]  /*14a50*/  HADD2.F32 R51, -RZ, R95.H1_H1 ;  /* 0x3000005fff337230 */ /* 0x000fe40000004100 */
[----:B------:R-:W-:-:S02]  /*14a60*/  HADD2.F32 R50, -RZ, R43.H0_H0 ;  /* 0x2000002bff327230 */ /* 0x000fc40000004100 */
[----:B------:R-:W-:Y:S02]  /*14a70*/  HADD2.F32 R48, -RZ, R95.H0_H0 ;  /* 0x2000005fff307230 */ /* 0x000fe40000004100 */
[----:B------:R-:W-:Y:S02]  /*14a80*/  HADD2.F32 R96, -RZ, R96.H0_H0 ;  /* 0x20000060ff607230 */ /* 0x000fe40000004100 */
[----:B----4-:R-:W-:Y:S01]  /*14a90*/  IMAD.MOV.U32 R28, RZ, RZ, R21 ;  /* 0x000000ffff1c7224 */ /* 0x010fe200078e0015 */
[----:B------:R-:W-:Y:S02]  /*14aa0*/  SHF.R.S32.HI R21, RZ, 0x1f, R214 ;  /* 0x0000001fff157819 */ /* 0x000fe400000114d6 */
[----:B--2---:R-:W-:Y:S02]  /*14ab0*/  R2UR UR4, R20 ;  /* 0x00000000140472ca */ /* 0x004fe400000e0000 */
[----:B------:R-:W-:Y:S02]  /*14ac0*/  LEA.HI R20, R21, R214, RZ, 0x6 ;  /* 0x000000d615147211 */ /* 0x000fe400078f30ff */
[----:B------:R-:W-:-:S02]  /*14ad0*/  LEA.HI R3, R3, R28, RZ, 0x1d ;  /* 0x0000001c03037211 */ /* 0x000fc400078fe8ff */
[----:B------:R-:W-:Y:S01]  /*14ae0*/  LEA.HI R21, R21, R214, RZ, 0x3 ;  /* 0x000000d615157211 */ /* 0x000fe200078f18ff */
[----:B------:R-:W-:Y:S01]  /*14af0*/  IMAD.SHL.U32 R20, R20, 0x80, RZ ;  /* 0x0000008014147824 */ /* 0x000fe200078e00ff */
[----:B------:R-:W-:Y:S02]  /*14b00*/  SHF.R.S32.HI R28, RZ, 0x1f, R3 ;  /* 0x0000001fff1c7819 */ /* 0x000fe40000011403 */
[----:B------:R-:W-:Y:S02]  /*14b10*/  LOP3.LUT R29, R63, 0x38, R21, 0xf8, !PT ;  /* 0x000000383f1d7812 */ /* 0x000fe400078ef815 */
[----:B------:R-:W-:Y:S01]  /*14b20*/  LOP3.LUT R21, R20, 0xffffe000, RZ, 0xc0, !PT ;  /* 0xffffe00014157812 */ /* 0x000fe200078ec0ff */
[----:B------:R-:W-:Y:S01]  /*14b30*/  IMAD.SHL.U32 R20, R3, 0x8, RZ ;  /* 0x0000000803147824 */ /* 0x000fe200078e00ff */
[----:B------:R-:W-:Y:S02]  /*14b40*/  LEA.HI R28, R28, R3, RZ, 0x3 ;  /* 0x000000031c1c7211 */ /* 0x000fe400078f18ff */
[----:B------:R-:W-:-:S02]  /*14b50*/  LOP3.LUT R30, R29, R61, RZ, 0x3c, !PT ;  /* 0x0000003d1d1e7212 */ /* 0x000fc400078e3cff */
[----:B------:R-:W-:Y:S02]  /*14b60*/  LOP3.LUT R20, R63, 0x38, R20, 0xf8, !PT ;  /* 0x000000383f147812 */ /* 0x000fe400078ef814 */
[----:B------:R-:W-:Y:S02]  /*14b70*/  SHF.L.U32 R28, R28, 0xa, RZ ;  /* 0x0000000a1c1c7819 */ /* 0x000fe400000006ff */
[----:B-----5:R-:W-:Y:S02]  /*14b80*/  IADD3 R3, R30, R21, R59 ;  /* 0x000000151e037210 */ /* 0x020fe40007ffe03b */
[----:B------:R-:W-:Y:S02]  /*14b90*/  LOP3.LUT R20, R20, R61, RZ, 0x3c, !PT ;  /* 0x0000003d14147212 */ /* 0x000fe400078e3cff */
[----:B------:R-:W-:Y:S02]  /*14ba0*/  LOP3.LUT R21, R28, 0x7fffe000, RZ, 0xc0, !PT ;  /* 0x7fffe0001c157812 */ /* 0x000fe400078ec0ff */
[----:B------:R-:W-:-:S02]  /*14bb0*/  LEA R3, R3, UR4, 0x1 ;  /* 0x0000000403037c11 */ /* 0x000fc4000f8e08ff */
[----:B------:R-:W-:Y:S02]  /*14bc0*/  IADD3 R20, R20, R21, R59 ;  /* 0x0000001514147210 */ /* 0x000fe40007ffe03b */
[----:B------:R-:W-:Y:S01]  /*14bd0*/  SHF.R.U64 R21, R24, 0x10, R25 ;  /* 0x0000001018157819 */ /* 0x000fe20000001219 */
[----:B------:R-:W0:Y:S01]  /*14be0*/  LDS.128 R28, [R3] ;  /* 0x00000000031c7984 */ /* 0x000e220000000c00 */
[----:B------:R-:W-:Y:S01]  /*14bf0*/  SHF.R.U64 R25, R26, 0x10, R27 ;  /* 0x000000101a197819 */ /* 0x000fe2000000121b */
[----:B------:R-:W-:Y:S01]  /*14c00*/  IMAD R20, R20, 0x2, R23 ;  /* 0x0000000214147824 */ /* 0x000fe200078e0217 */
[--C-:B------:R-:W-:Y:S01]  /*14c10*/  SHF.R.U64 R26, R38, 0x10, R39.reuse ;  /* 0x00000010261a7819 */ /* 0x100fe20000001227 */
[----:B------:R-:W-:Y:S01]  /*14c20*/  HADD2.F32 R21, -RZ, R21.H0_H0 ;  /* 0x20000015ff157230 */ /* 0x000fe20000004100 */
[----:B------:R-:W-:Y:S01]  /*14c30*/  SHF.R.U32.HI R38, RZ, 0x10, R39 ;  /* 0x00000010ff267819 */ /* 0x000fe20000011627 */
[----:B------:R-:W-:Y:S01]  /*14c40*/  HADD2.F32 R25, -RZ, R25.H0_H0 ;  /* 0x20000019ff197230 */ /* 0x000fe20000004100 */
[----:B------:R-:W1:Y:S01]  /*14c50*/  LDS.128 R32, [R20+0x14400] ;  /* 0x0144000014207984 */ /* 0x000e620000000c00 */
[----:B------:R-:W-:-:S02]  /*14c60*/  SHF.R.U64 R24, R36, 0x10, R37 ;  /* 0x0000001024187819 */ /* 0x000fc40000001225 */
[----:B------:R-:W-:Y:S01]  /*14c70*/  SHF.R.U32.HI R27, RZ, 0x10, R27 ;  /* 0x00000010ff1b7819 */ /* 0x000fe2000001161b */
[--C-:B0-----:R-:W-:Y:S02]  /*14c80*/  HADD2.F32 R44, -RZ, R29.reuse.H0_H0 ;  /* 0x2000001dff2c7230 */ /* 0x101fe40000004100 */
[----:B------:R-:W-:Y:S02]  /*14c90*/  HADD2.F32 R39, -RZ, R29.H1_H1 ;  /* 0x3000001dff277230 */ /* 0x000fe40000004100 */
[----:B------:R-:W-:Y:S02]  /*14ca0*/  HADD2.F32 R37, -RZ, R28.H0_H0 ;  /* 0x2000001cff257230 */ /* 0x000fe40000004100 */
[----:B------:R-:W-:Y:S02]  /*14cb0*/  HADD2.F32 R29, -RZ, R31.H0_H0 ;  /* 0x2000001fff1d7230 */ /* 0x000fe40000004100 */
[--C-:B-1----:R-:W-:Y:S02]  /*14cc0*/  HADD2.F32 R46, -RZ, R33.reuse.H0_H0 ;  /* 0x20000021ff2e7230 */ /* 0x102fe40000004100 */
[----:B------:R-:W-:-:S02]  /*14cd0*/  HADD2.F32 R47, -RZ, R33.H1_H1 ;  /* 0x30000021ff2f7230 */ /* 0x000fc40000004100 */
[----:B------:R-:W-:Y:S02]  /*14ce0*/  HADD2.F32 R45, -RZ, R32.H0_H0 ;  /* 0x20000020ff2d7230 */ /* 0x000fe40000004100 */
[C---:B------:R-:W-:Y:S01]  /*14cf0*/  FMUL.FTZ R33, R46.reuse, R51 ;  /* 0x000000332e217220 */ /* 0x040fe20000410000 */
[-C--:B------:R-:W-:Y:S01]  /*14d00*/  FMUL.FTZ R43, R46, R49.reuse ;  /* 0x000000312e2b7220 */ /* 0x080fe20000410000 */
[----:B------:R-:W-:Y:S02]  /*14d10*/  HADD2.F32 R46, -RZ, R40.H0_H0 ;  /* 0x20000028ff2e7230 */ /* 0x000fe40000004100 */
[C---:B------:R-:W-:Y:S01]  /*14d20*/  FMUL.FTZ R52, R47.reuse, R50 ;  /* 0x000000322f347220 */ /* 0x040fe20000410000 */
[C---:B------:R-:W-:Y:S01]  /*14d30*/  FFMA.FTZ R33, R44.reuse, R49, -R33 ;  /* 0x000000312c217223 */ /* 0x040fe20000010821 */
[----:B------:R-:W-:Y:S01]  /*14d40*/  FFMA.FTZ R40, R44, R51, R43 ;  /* 0x000000332c287223 */ /* 0x000fe2000001002b */
[----:B------:R-:W-:Y:S02]  /*14d50*/  HADD2.F32 R41, -RZ, R35.H0_H0 ;  /* 0x20000023ff297230 */ /* 0x000fe40000004100 */
[-C--:B------:R-:W-:Y:S01]  /*14d60*/  FMUL.FTZ R54, R47, R46.reuse ;  /* 0x0000002e2f367220 */ /* 0x080fe20000410000 */
[----:B------:R-:W-:Y:S01]  /*14d70*/  FFMA.FTZ R44, R39, R46, -R52 ;  /* 0x0000002e272c7223 */ /* 0x000fe20000010834 */
[----:B------:R-:W-:Y:S01]  /*14d80*/  FMUL.FTZ R46, R45, R48 ;  /* 0x000000302d2e7220 */ /* 0x000fe20000410000 */
[----:B------:R-:W-:-:S02]  /*14d90*/  HADD2.F32 R47, -RZ, R94.H0_H0 ;  /* 0x2000005eff2f7230 */ /* 0x000fc40000004100 */
[-C--:B------:R-:W-:Y:S01]  /*14da0*/  FMUL.FTZ R49, R45, R96.reuse ;  /* 0x000000602d317220 */ /* 0x080fe20000410000 */
[----:B------:R-:W-:Y:S02]  /*14db0*/  HADD2.F32 R94, -RZ, R94.H1_H1 ;  /* 0x3000005eff5e7230 */ /* 0x000fe40000004100 */
[----:B------:R-:W-:Y:S01]  /*14dc0*/  FFMA.FTZ R43, R37, R96, -R46 ;  /* 0x00000060252b7223 */ /* 0x000fe2000001082e */
[----:B------:R-:W-:Y:S02]  /*14dd0*/  HADD2.F32 R46, -RZ, R97.H1_H1 ;  /* 0x30000061ff2e7230 */ /* 0x000fe40000004100 */
[----:B------:R-:W-:Y:S01]  /*14de0*/  FFMA.FTZ R39, R39, R50, R54 ;  /* 0x0000003227277223 */ /* 0x000fe20000010036 */
[----:B------:R-:W-:Y:S01]  /*14df0*/  FFMA.FTZ R37, R37, R48, R49 ;  /* 0x0000003025257223 */ /* 0x000fe20000010031 */
[----:B------:R-:W-:Y:S02]  /*14e00*/  HADD2.F32 R42, -RZ, R34.H0_H0 ;  /* 0x20000022ff2a7230 */ /* 0x000fe40000004100 */
[----:B------:R-:W-:Y:S01]  /*14e10*/  FMUL.FTZ R50, R41, R94 ;  /* 0x0000005e29327220 */ /* 0x000fe20000410000 */
[----:B------:R-:W-:-:S02]  /*14e20*/  HADD2.F32 R48, -RZ, R38.H0_H0 ;  /* 0x20000026ff307230 */ /* 0x000fc40000004100 */
[-C--:B------:R-:W-:Y:S01]  /*14e30*/  FMUL.FTZ R41, R41, R46.reuse ;  /* 0x0000002e29297220 */ /* 0x080fe20000410000 */
[----:B------:R-:W-:Y:S02]  /*14e40*/  HADD2.F32 R35, -RZ, R35.H1_H1 ;  /* 0x30000023ff237230 */ /* 0x000fe40000004100 */
[----:B------:R-:W-:Y:S01]  /*14e50*/  FMUL.FTZ R49, R42, R47 ;  /* 0x0000002f2a317220 */ /* 0x000fe20000410000 */
[----:B------:R-:W-:Y:S02]  /*14e60*/  HADD2.F32 R38, -RZ, R27.H0_H0 ;  /* 0x2000001bff267230 */ /* 0x000fe40000004100 */
[C---:B------:R-:W-:Y:S01]  /*14e70*/  FFMA.FTZ R50, R29.reuse, R46, -R50 ;  /* 0x0000002e1d327223 */ /* 0x040fe20000010832 */
[----:B------:R-:W-:Y:S02]  /*14e80*/  HADD2.F32 R45, -RZ, R97.H0_H0 ;  /* 0x20000061ff2d7230 */ /* 0x000fe40000004100 */
[----:B------:R-:W-:Y:S01]  /*14e90*/  FFMA.FTZ R41, R29, R94, R41 ;  /* 0x0000005e1d297223 */ /* 0x000fe20000010029 */
[----:B------:R-:W-:-:S02]  /*14ea0*/  HADD2.F32 R36, -RZ, R30.H0_H0 ;  /* 0x2000001eff247230 */ /* 0x000fc40000004100 */
[C---:B------:R-:W-:Y:S01]  /*14eb0*/  FMUL.FTZ R52, R35.reuse, R48 ;  /* 0x0000003023347220 */ /* 0x040fe20000410000 */
[----:B------:R-:W-:Y:S02]  /*14ec0*/  HADD2.F32 R31, -RZ, R31.H1_H1 ;  /* 0x3000001fff1f7230 */ /* 0x000fe40000004100 */
[----:B------:R-:W-:Y:S01]  /*14ed0*/  FMUL.FTZ R46, R35, R38 ;  /* 0x00000026232e7220 */ /* 0x000fe20000410000 */
[----:B------:R-:W-:Y:S02]  /*14ee0*/  HADD2.F32 R32, -RZ, R32.H1_H1 ;  /* 0x30000020ff207230 */ /* 0x000fe40000004100 */
[-C--:B------:R-:W-:Y:S01]  /*14ef0*/  FMUL.FTZ R51, R42, R45.reuse ;  /* 0x0000002d2a337220 */ /* 0x080fe20000410000 */
[----:B------:R-:W-:Y:S02]  /*14f00*/  HADD2.F32 R34, -RZ, R34.H1_H1 ;  /* 0x30000022ff227230 */ /* 0x000fe40000004100 */
[----:B------:R-:W-:Y:S01]  /*14f10*/  FFMA.FTZ R42, R36, R45, -R49 ;  /* 0x0000002d242a7223 */ /* 0x000fe20000010831 */
        /* <DEDUP_REMOVED lines=25> */
.L_x_2859:
[----:B------:R-:W-:Y:S05]  /*150b0*/  BSYNC B1 ;  /* 0x0000000000017941 */ /* 0x000fea0003800000 */
.L_x_2858:
[----:B----4-:R-:W-:-:S05]  /*150c0*/  VIADD R3, R225, 0x60 ;  /* 0x00000060e1037836 */ /* 0x010fca0000000000 */
[----:B------:R-:W-:-:S13]  /*150d0*/  ISETP.GE.AND P0, PT, R3, R0, PT ;  /* 0x000000000300720c */ /* 0x000fda0003f06270 */
[----:B------:R-:W-:Y:S05]  /*150e0*/  @P0 BRA `(.L_x_2829) ;  /* 0x0000000c00880947 */ /* 0x000fea0003800000 */
[----:B------:R4:W5:Y:S01]  /*150f0*/  LDL R46, [R1+0x11c] ;  /* 0x00011c00012e7983 */ /* 0x0009620000100800 */
[----:B-1----:R-:W1:Y:S01]  /*15100*/  LDC R21, c[0x0][0x3f4] ;  /* 0x0000fd00ff157b82 */ /* 0x002e620000000800 */
[----:B------:R-:W-:Y:S01]  /*15110*/  BSSY B1, `(.L_x_2862) ;  /* 0x000006e000017945 */ /* 0x000fe20003800000 */
[-C--:B-1----:R-:W-:Y:S02]  /*15120*/  ISETP.GE.AND P0, PT, R16, R21.reuse, PT ;  /* 0x000000151000720c */ /* 0x082fe40003f06270 */
[----:B------:R-:W-:-:S11]  /*15130*/  ISETP.GE.AND P1, PT, R214, R21, PT ;  /* 0x00000015d600720c */ /* 0x000fd60003f26270 */
[----:B----4-:R-:W-:Y:S05]  /*15140*/  @P0 BRA `(.L_x_2863) ;  /* 0x0000000400a80947 */ /* 0x010fea0003800000 */
[----:B------:R-:W4:Y:S01]  /*15150*/  LDL R25, [R1+0x80] ;  /* 0x0000800001197983 */ /* 0x000f220000100800 */
[----:B------:R-:W-:Y:S01]  /*15160*/  SHF.R.S32.HI R0, RZ, 0x1f, R3 ;  /* 0x0000001fff007819 */ /* 0x000fe20000011403 */
[----:B------:R-:W-:Y:S01]  /*15170*/  IMAD.SHL.U32 R24, R3, 0x40, RZ ;  /* 0x0000004003187824 */ /* 0x000fe200078e00ff */
[----:B-----5:R-:W-:Y:S01]  /*15180*/  R2UR UR4, R46 ;  /* 0x000000002e0472ca */ /* 0x020fe200000e0000 */
[--C-:B------:R-:W-:Y:S01]  /*15190*/  HADD2.F32 R37, -RZ, R98.reuse.H1_H1 ;  /* 0x30000062ff257230 */ /* 0x100fe20000004100 */
[----:B0-2---:R-:W-:Y:S01]  /*151a0*/  LEA.HI R20, R0, R3, RZ, 0x3 ;  /* 0x0000000300147211 */ /* 0x005fe200078f18ff */
[----:B------:R-:W-:Y:S01]  /*151b0*/  HADD2.F32 R36, -RZ, R101.H1_H1 ;  /* 0x30000065ff247230 */ /* 0x000fe20000004100 */
[----:B------:R-:W-:Y:S01]  /*151c0*/  LOP3.LUT R27, R24, 0x1c0, RZ, 0xc0, !PT ;  /* 0x000001c0181b7812 */ /* 0x000fe200078ec0ff */
[----:B------:R-:W-:Y:S01]  /*151d0*/  HADD2.F32 R98, -RZ, R98.H0_H0 ;  /* 0x20000062ff627230 */ /* 0x000fe20000004100 */
[----:B------:R-:W-:Y:S01]  /*151e0*/  SHF.R.U64 R10, R10, 0x10, R11 ;  /* 0x000000100a0a7819 */ /* 0x000fe2000000120b */
[----:B------:R-:W-:Y:S01]  /*151f0*/  IMAD.SHL.U32 R20, R20, 0x40, RZ ;  /* 0x0000004014147824 */ /* 0x000fe200078e00ff */
[----:B------:R-:W-:-:S02]  /*15200*/  SHF.R.U32.HI R29, RZ, 0x3, R27 ;  /* 0x00000003ff1d7819 */ /* 0x000fc4000001161b */
[----:B------:R-:W-:Y:S02]  /*15210*/  LOP3.LUT R24, R27, 0x38, R16, 0xf8, !PT ;  /* 0x000000381b187812 */ /* 0x000fe400078ef810 */
[----:B------:R-:W-:Y:S02]  /*15220*/  LOP3.LUT R28, R20, 0xfffffe00, RZ, 0xc0, !PT ;  /* 0xfffffe00141c7812 */ /* 0x000fe400078ec0ff */
[----:B------:R-:W-:Y:S02]  /*15230*/  SHF.R.U32.HI R40, RZ, 0x10, R11 ;  /* 0x00000010ff287819 */ /* 0x000fe4000001160b */
[----:B------:R-:W-:Y:S02]  /*15240*/  SHF.R.U64 R11, R12, 0x10, R13 ;  /* 0x000000100c0b7819 */ /* 0x000fe4000000120d */
[--C-:B------:R-:W-:Y:S01]  /*15250*/  SHF.R.U64 R14, R14, 0x10, R15.reuse ;  /* 0x000000100e0e7819 */ /* 0x100fe2000000120f */
[----:B------:R-:W-:Y:S01]  /*15260*/  HADD2.F32 R40, -RZ, R40.H0_H0 ;  /* 0x20000028ff287230 */ /* 0x000fe20000004100 */
[----:B------:R-:W-:Y:S01]  /*15270*/  SHF.R.U32.HI R39, RZ, 0x10, R15 ;  /* 0x00000010ff277819 */ /* 0x000fe2000001160f */
[----:B------:R-:W-:Y:S01]  /*15280*/  HADD2.F32 R11, -RZ, R11.H0_H0 ;  /* 0x2000000bff0b7230 */ /* 0x000fe20000004100 */
[----:B------:R-:W-:-:S02]  /*15290*/  SHF.R.U32.HI R43, RZ, 0x10, R9 ;  /* 0x00000010ff2b7819 */ /* 0x000fc40000011609 */
[----:B------:R-:W-:Y:S02]  /*152a0*/  SHF.R.U32.HI R45, RZ, 0x10, R13 ;  /* 0x00000010ff2d7819 */ /* 0x000fe4000001160d */
[----:B------:R-:W-:Y:S02]  /*152b0*/  SHF.R.U64 R8, R8, 0x10, R9 ;  /* 0x0000001008087819 */ /* 0x000fe40000001209 */
[----:B----4-:R-:W-:-:S04]  /*152c0*/  LEA.HI R0, R21, R25, RZ, 0x1d ;  /* 0x0000001915007211 */ /* 0x010fc800078fe8ff */
[----:B------:R-:W-:Y:S02]  /*152d0*/  SHF.R.S32.HI R25, RZ, 0x1f, R0 ;  /* 0x0000001fff197819 */ /* 0x000fe40000011400 */
[----:B------:R-:W-:Y:S02]  /*152e0*/  SHF.L.U32 R20, R0, 0x3, RZ ;  /* 0x0000000300147819 */ /* 0x000fe400000006ff */
[----:B------:R-:W-:Y:S02]  /*152f0*/  LEA.HI R25, R25, R0, RZ, 0x3 ;  /* 0x0000000019197211 */ /* 0x000fe400078f18ff */
[----:B------:R-:W-:Y:S02]  /*15300*/  LOP3.LUT R20, R27, 0x38, R20, 0xf8, !PT ;  /* 0x000000381b147812 */ /* 0x000fe400078ef814 */
[----:B------:R-:W-:Y:S01]  /*15310*/  LOP3.LUT R0, R28, R24, R29, 0xf6, !PT ;  /* 0x000000181c007212 */ /* 0x000fe200078ef61d */
[----:B------:R-:W-:Y:S01]  /*15320*/  IMAD.SHL.U32 R25, R25, 0x400, RZ ;  /* 0x0000040019197824 */ /* 0x000fe200078e00ff */
[----:B------:R-:W-:-:S02]  /*15330*/  LOP3.LUT R20, R20, R29, RZ, 0x3c, !PT ;  /* 0x0000001d14147212 */ /* 0x000fc400078e3cff */
[----:B------:R-:W-:Y:S02]  /*15340*/  LEA R0, R0, UR4, 0x1 ;  /* 0x0000000400007c11 */ /* 0x000fe4000f8e08ff */
[----:B------:R-:W-:-:S03]  /*15350*/  LOP3.LUT R29, R25, 0x7fffe000, RZ, 0xc0, !PT ;  /* 0x7fffe000191d7812 */ /* 0x000fc600078ec0ff */
[----:B------:R-:W0:Y:S01]  /*15360*/  LDS.128 R24, [R0] ;  /* 0x0000000000187984 */ /* 0x000e220000000c00 */
[----:B------:R-:W-:-:S05]  /*15370*/  IADD3 R20, R20, R29, R28 ;  /* 0x0000001d14147210 */ /* 0x000fca0007ffe01c */
[----:B------:R-:W-:-:S05]  /*15380*/  IMAD R20, R20, 0x2, R23 ;  /* 0x0000000214147824 */ /* 0x000fca00078e0217 */
[----:B------:R-:W1:Y:S01]  /*15390*/  LDS.128 R28, [R20+0x14400] ;  /* 0x01440000141c7984 */ /* 0x000e620000000c00 */
[--C-:B0-----:R-:W-:Y:S02]  /*153a0*/  HADD2.F32 R15, -RZ, R27.reuse.H0_H0 ;  /* 0x2000001bff0f7230 */ /* 0x101fe40000004100 */
[----:B------:R-:W-:Y:S02]  /*153b0*/  HADD2.F32 R33, -RZ, R27.H1_H1 ;  /* 0x3000001bff217230 */ /* 0x000fe40000004100 */
[--C-:B------:R-:W-:Y:S02]  /*153c0*/  HADD2.F32 R32, -RZ, R25.reuse.H0_H0 ;  /* 0x20000019ff207230 */ /* 0x100fe40000004100 */
[----:B------:R-:W-:Y:S02]  /*153d0*/  HADD2.F32 R25, -RZ, R25.H1_H1 ;  /* 0x30000019ff197230 */ /* 0x000fe40000004100 */
[----:B------:R-:W-:Y:S02]  /*153e0*/  HADD2.F32 R13, -RZ, R24.H0_H0 ;  /* 0x20000018ff0d7230 */ /* 0x000fe40000004100 */
[----:B------:R-:W-:-:S02]  /*153f0*/  HADD2.F32 R9, -RZ, R26.H0_H0 ;  /* 0x2000001aff097230 */ /* 0x000fc40000004100 */
[--C-:B-1----:R-:W-:Y:S02]  /*15400*/  HADD2.F32 R12, -RZ, R31.reuse.H0_H0 ;  /* 0x2000001fff0c7230 */ /* 0x102fe40000004100 */
[----:B------:R-:W-:Y:S02]  /*15410*/  HADD2.F32 R27, -RZ, R31.H1_H1 ;  /* 0x3000001fff1b7230 */ /* 0x000fe40000004100 */
[--C-:B------:R-:W-:Y:S02]  /*15420*/  HADD2.F32 R34, -RZ, R29.reuse.H0_H0 ;  /* 0x2000001dff227230 */ /* 0x100fe40000004100 */
[C---:B------:R-:W-:Y:S01]  /*15430*/  FMUL.FTZ R38, R12.reuse, R37 ;  /* 0x000000250c267220 */ /* 0x040fe20000410000 */
[-C--:B------:R-:W-:Y:S01]  /*15440*/  FMUL.FTZ R42, R12, R36.reuse ;  /* 0x000000240c2a7220 */ /* 0x080fe20000410000 */
[----:B------:R-:W-:Y:S02]  /*15450*/  HADD2.F32 R35, -RZ, R29.H1_H1 ;  /* 0x3000001dff237230 */ /* 0x000fe40000004100 */
[----:B------:R-:W-:Y:S01]  /*15460*/  FFMA.FTZ R12, R15, R36, -R38 ;  /* 0x000000240f0c7223 */ /* 0x000fe20000010826 */
[----:B------:R-:W-:-:S02]  /*15470*/  HADD2.F32 R36, -RZ, R39.H0_H0 ;  /* 0x20000027ff247230 */ /* 0x000fc40000004100 */
[----:B------:R-:W-:Y:S01]  /*15480*/  FFMA.FTZ R15, R15, R37, R42 ;  /* 0x000000250f0f7223 */ /* 0x000fe2000001002a */
[----:B------:R-:W-:Y:S02]  /*15490*/  HADD2.F32 R39, -RZ, R99.H1_H1 ;  /* 0x30000063ff277230 */ /* 0x000fe40000004100 */
[C---:B------:R-:W-:Y:S01]  /*154a0*/  FMUL.FTZ R38, R27.reuse, R40 ;  /* 0x000000281b267220 */ /* 0x040fe20000410000 */
[----:B------:R-:W-:Y:S02]  /*154b0*/  HADD2.F32 R37, -RZ, R100.H1_H1 ;  /* 0x30000064ff257230 */ /* 0x000fe40000004100 */
[-C--:B------:R-:W-:Y:S01]  /*154c0*/  FMUL.FTZ R42, R27, R36.reuse ;  /* 0x000000241b2a7220 */ /* 0x080fe20000410000 */
[----:B------:R-:W-:Y:S02]  /*154d0*/  HADD2.F32 R31, -RZ, R28.H0_H0 ;  /* 0x2000001cff1f7230 */ /* 0x000fe40000004100 */
[----:B------:R-:W-:Y:S01]  /*154e0*/  FFMA.FTZ R27, R33, R36, -R38 ;  /* 0x00000024211b7223 */ /* 0x000fe20000010826 */
[----:B------:R-:W-:Y:S01]  /*154f0*/  FMUL.FTZ R41, R34, R39 ;  /* 0x0000002722297220 */ /* 0x000fe20000410000 */
[----:B------:R-:W-:-:S02]  /*15500*/  HADD2.F32 R38, -RZ, R43.H0_H0 ;  /* 0x2000002bff267230 */ /* 0x000fc40000004100 */
[-C--:B------:R-:W-:Y:S01]  /*15510*/  FMUL.FTZ R36, R34, R37.reuse ;  /* 0x0000002522247220 */ /* 0x080fe20000410000 */
[----:B------:R-:W-:Y:S02]  /*15520*/  HADD2.F32 R34, -RZ, R45.H0_H0 ;  /* 0x2000002dff227230 */ /* 0x000fe40000004100 */
[C---:B------:R-:W-:Y:S01]  /*15530*/  FFMA.FTZ R41, R32.reuse, R37, -R41 ;  /* 0x0000002520297223 */ /* 0x040fe20000010829 */
[----:B------:R-:W-:Y:S02]  /*15540*/  HADD2.F32 R100, -RZ, R100.H0_H0 ;  /* 0x20000064ff647230 */ /* 0x000fe40000004100 */
[----:B------:R-:W-:Y:S01]  /*15550*/  FFMA.FTZ R39, R32, R39, R36 ;  /* 0x0000002720277223 */ /* 0x000fe20000010024 */
[----:B------:R-:W-:Y:S01]  /*15560*/  FMUL.FTZ R32, R35, R38 ;  /* 0x0000002623207220 */ /* 0x000fe20000410000 */
[----:B------:R-:W-:Y:S02]  /*15570*/  HADD2.F32 R36, -RZ, R99.H0_H0 ;  /* 0x20000063ff247230 */ /* 0x000fe40000004100 */
[----:B------:R-:W-:Y:S01]  /*15580*/  FFMA.FTZ R44, R33, R40, R42 ;  /* 0x00000028212c7223 */ /* 0x000fe2000001002a */
[-C--:B------:R-:W-:Y:S01]  /*15590*/  FMUL.FTZ R42, R35, R34.reuse ;  /* 0x00000022232a7220 */ /* 0x080fe20000410000 */
[----:B------:R-:W-:Y:S01]  /*155a0*/  FFMA.FTZ R40, R25, R34, -R32 ;  /* 0x0000002219287223 */ /* 0x000fe20000010820 */
[----:B------:R-:W-:-:S02]  /*155b0*/  HADD2.F32 R29, -RZ, R30.H0_H0 ;  /* 0x2000001eff1d7230 */ /* 0x000fc40000004100 */
[C---:B------:R-:W-:Y:S01]  /*155c0*/  FMUL.FTZ R34, R31.reuse, R36 ;  /* 0x000000241f227220 */ /* 0x040fe20000410000 */
[----:B------:R-:W-:Y:S02]  /*155d0*/  HADD2.F32 R32, -RZ, R101.H0_H0 ;  /* 0x20000065ff207230 */ /* 0x000fe40000004100 */
[----:B------:R-:W-:Y:S01]  /*155e0*/  FMUL.FTZ R31, R31, R100 ;  /* 0x000000641f1f7220 */ /* 0x000fe20000410000 */
[----:B------:R-:W-:Y:S01]  /*155f0*/  FFMA.FTZ R42, R25, R38, R42 ;  /* 0x00000026192a7223 */ /* 0x000fe2000001002a */
[----:B------:R-:W-:Y:S01]  /*15600*/  FMUL.FTZ R38, R29, R98 ;  /* 0x000000621d267220 */ /* 0x000fe20000410000 */
[----:B------:R-:W-:Y:S02]  /*15610*/  HADD2.F32 R28, -RZ, R28.H1_H1 ;  /* 0x3000001cff1c7230 */ /* 0x000fe40000004100 */
[----:B------:R-:W-:Y:S01]  /*15620*/  FFMA.FTZ R31, R13, R36, R31 ;  /* 0x000000240d1f7223 */ /* 0x000fe2000001001f */
[----:B------:R-:W-:Y:S01]  /*15630*/  FMUL.FTZ R36, R29, R32 ;  /* 0x000000201d247220 */ /* 0x000fe20000410000 */
[----:B------:R-:W-:-:S02]  /*15640*/  HADD2.F32 R30, -RZ, R30.H1_H1 ;  /* 0x3000001eff1e7230 */ /* 0x000fc40000004100 */
[----:B------:R-:W-:Y:S01]  /*15650*/  FFMA.FTZ R34, R13, R100, -R34 ;  /* 0x000000640d227223 */ /* 0x000fe20000010822 */
[----:B------:R-:W-:Y:S02]  /*15660*/  HADD2.F32 R25, -RZ, R8.H0_H0 ;  /* 0x20000008ff197230 */ /* 0x000fe40000004100 */
[C---:B------:R-:W-:Y:S01]  /*15670*/  FFMA.FTZ R38, R9.reuse, R32, -R38 ;  /* 0x0000002009267223 */ /* 0x040fe20000010826 */
[----:B------:R-:W-:Y:S01]  /*15680*/  HADD2.F32 R29, -RZ, R10.H0_H0 ;  /* 0x2000000aff1d7230 */ /* 0x000fe20000004100 */
[----:B------:R-:W-:Y:S01]  /*15690*/  F2FP.F16.F32.PACK_AB R15, R44, R15 ;  /* 0x0000000f2c0f723e */ /* 0x000fe200000000ff */
        /* <DEDUP_REMOVED lines=21> */
.L_x_2863:
[----:B------:R-:W-:Y:S05]  /*157f0*/  BSYNC B1 ;  /* 0x0000000000017941 */ /* 0x000fea0003800000 */
.L_x_2862:
[----:B------:R-:W-:Y:S05]  /*15800*/  @P1 BRA `(.L_x_2829) ;  /* 0x0000000400c01947 */ /* 0x000fea0003800000 */
[----:B-1----:R-:W4:Y:S01]  /*15810*/  LDL R10, [R1+0x12c] ;  /* 0x00012c00010a7983 */ /* 0x002f220000100800 */
[----:B------:R-:W-:Y:S01]  /*15820*/  SHF.R.S32.HI R8, RZ, 0x1f, R3 ;  /* 0x0000001fff087819 */ /* 0x000fe20000011403 */
[----:B------:R-:W-:Y:S01]  /*15830*/  IMAD.SHL.U32 R0, R3, 0x40, RZ ;  /* 0x0000004003007824 */ /* 0x000fe200078e00ff */
[----:B------:R-:W-:Y:S01]  /*15840*/  SHF.R.S32.HI R9, RZ, 0x1f, R214 ;  /* 0x0000001fff097819 */ /* 0x000fe200000114d6 */
[--C-:B0-----:R-:W-:Y:S01]  /*15850*/  HADD2.F32 R30, -RZ, R93.reuse.H1_H1 ;  /* 0x3000005dff1e7230 */ /* 0x101fe20000004100 */
[----:B------:R-:W-:Y:S01]  /*15860*/  LEA.HI R3, R8, R3, RZ, 0x3 ;  /* 0x0000000308037211 */ /* 0x000fe200078f18ff */
[--C-:B------:R-:W-:Y:S01]  /*15870*/  HADD2.F32 R34, -RZ, R90.reuse.H1_H1 ;  /* 0x3000005aff227230 */ /* 0x100fe20000004100 */
[----:B------:R-:W-:Y:S01]  /*15880*/  LOP3.LUT R8, R0, 0x1c0, RZ, 0xc0, !PT ;  /* 0x000001c000087812 */ /* 0x000fe200078ec0ff */
[----:B------:R-:W-:Y:S01]  /*15890*/  HADD2.F32 R90, -RZ, R90.H0_H0 ;  /* 0x2000005aff5a7230 */ /* 0x000fe20000004100 */
[-C--:B------:R-:W-:Y:S01]  /*158a0*/  LEA.HI R0, R9, R214.reuse, RZ, 0x6 ;  /* 0x000000d609007211 */ /* 0x080fe200078f30ff */
[----:B------:R-:W-:Y:S01]  /*158b0*/  IMAD.SHL.U32 R3, R3, 0x40, RZ ;  /* 0x0000004003037824 */ /* 0x000fe200078e00ff */
[----:B------:R-:W-:Y:S01]  /*158c0*/  LEA.HI R9, R9, R214, RZ, 0x3 ;  /* 0x000000d609097211 */ /* 0x000fe200078f18ff */
[----:B------:R-:W-:Y:S01]  /*158d0*/  HADD2.F32 R93, -RZ, R93.H0_H0 ;  /* 0x2000005dff5d7230 */ /* 0x000fe20000004100 */
[----:B------:R-:W-:-:S02]  /*158e0*/  SHF.L.U32 R11, R0, 0x7, RZ ;  /* 0x00000007000b7819 */ /* 0x000fc400000006ff */
[----:B------:R-:W-:Y:S02]  /*158f0*/  LOP3.LUT R13, R3, 0xfffffe00, RZ, 0xc0, !PT ;  /* 0xfffffe00030d7812 */ /* 0x000fe400078ec0ff */
[----:B------:R-:W-:Y:S02]  /*15900*/  LOP3.LUT R9, R8, 0x38, R9, 0xf8, !PT ;  /* 0x0000003808097812 */ /* 0x000fe400078ef809 */
[----:B------:R-:W-:Y:S02]  /*15910*/  LOP3.LUT R12, R11, 0xffffe000, RZ, 0xc0, !PT ;  /* 0xffffe0000b0c7812 */ /* 0x000fe400078ec0ff */
[----:B-----5:R-:W-:Y:S02]  /*15920*/  R2UR UR4, R46 ;  /* 0x000000002e0472ca */ /* 0x020fe400000e0000 */
[--C-:B--2---:R-:W-:Y:S02]  /*15930*/  SHF.R.U64 R20, R74, 0x10, R75.reuse ;  /* 0x000000104a147819 */ /* 0x104fe4000000124b */
[----:B------:R-:W-:-:S02]  /*15940*/  SHF.R.U32.HI R74, RZ, 0x10, R75 ;  /* 0x00000010ff4a7819 */ /* 0x000fc4000001164b */
[--C-:B------:R-:W-:Y:S02]  /*15950*/  SHF.R.U32.HI R29, RZ, 0x10, R7.reuse ;  /* 0x00000010ff1d7819 */ /* 0x100fe40000011607 */
[----:B------:R-:W-:Y:S02]  /*15960*/  SHF.R.U64 R6, R6, 0x10, R7 ;  /* 0x0000001006067819 */ /* 0x000fe40000001207 */
[--C-:B------:R-:W-:Y:S01]  /*15970*/  SHF.R.U64 R7, R72, 0x10, R73.reuse ;  /* 0x0000001048077819 */ /* 0x100fe20000001249 */
[----:B------:R-:W-:Y:S01]  /*15980*/  HADD2.F32 R29, -RZ, R29.H0_H0 ;  /* 0x2000001dff1d7230 */ /* 0x000fe20000004100 */
[----:B------:R-:W-:Y:S02]  /*15990*/  SHF.R.U32.HI R72, RZ, 0x10, R73 ;  /* 0x00000010ff487819 */ /* 0x000fe40000011649 */
[--C-:B------:R-:W-:Y:S01]  /*159a0*/  SHF.R.U32.HI R37, RZ, 0x10, R5.reuse ;  /* 0x00000010ff257819 */ /* 0x100fe20000011605 */
[----:B------:R-:W-:Y:S01]  /*159b0*/  HADD2.F32 R7, -RZ, R7.H0_H0 ;  /* 0x20000007ff077230 */ /* 0x000fe20000004100 */
[----:B------:R-:W-:-:S02]  /*159c0*/  SHF.R.U64 R39, R4, 0x10, R5 ;  /* 0x0000001004277819 */ /* 0x000fc40000001205 */
[----:B----4-:R-:W-:Y:S02]  /*159d0*/  LEA.HI R21, R21, R10, RZ, 0x1d ;  /* 0x0000000a15157211 */ /* 0x010fe400078fe8ff */
[----:B------:R-:W-:Y:S02]  /*159e0*/  SHF.R.U32.HI R10, RZ, 0x3, R8 ;  /* 0x00000003ff0a7819 */ /* 0x000fe40000011608 */
[----:B------:R-:W-:Y:S01]  /*159f0*/  SHF.R.S32.HI R0, RZ, 0x1f, R21 ;  /* 0x0000001fff007819 */ /* 0x000fe20000011415 */
[----:B------:R-:W-:Y:S01]  /*15a00*/  IMAD.SHL.U32 R3, R21, 0x8, RZ ;  /* 0x0000000815037824 */ /* 0x000fe200078e00ff */
[----:B------:R-:W-:Y:S02]  /*15a10*/  LOP3.LUT R9, R9, R10, RZ, 0x3c, !PT ;  /* 0x0000000a09097212 */ /* 0x000fe400078e3cff */
[----:B------:R-:W-:Y:S02]  /*15a20*/  LEA.HI R0, R0, R21, RZ, 0x3 ;  /* 0x0000001500007211 */ /* 0x000fe400078f18ff */
[----:B------:R-:W-:-:S02]  /*15a30*/  LOP3.LUT R3, R8, 0x38, R3, 0xf8, !PT ;  /* 0x0000003808037812 */ /* 0x000fc400078ef803 */
[----:B------:R-:W-:Y:S01]  /*15a40*/  IADD3 R9, R9, R12, R13 ;  /* 0x0000000c09097210 */ /* 0x000fe20007ffe00d */
[----:B------:R-:W-:Y:S01]  /*15a50*/  IMAD.SHL.U32 R8, R0, 0x400, RZ ;  /* 0x0000040000087824 */ /* 0x000fe200078e00ff */
[----:B------:R-:W-:Y:S02]  /*15a60*/  LOP3.LUT R3, R3, R10, RZ, 0x3c, !PT ;  /* 0x0000000a03037212 */ /* 0x000fe400078e3cff */
        /* <DEDUP_REMOVED lines=21> */
[----:B------:R-:W-:-:S02]  /*15bc0*/  HADD2.F32 R32, -RZ, R91.H1_H1 ;  /* 0x3000005bff207230 */ /* 0x000fc40000004100 */
[-C--:B------:R-:W-:Y:S01]  /*15bd0*/  FMUL.FTZ R21, R28, R27.reuse ;  /* 0x0000001b1c157220 */ /* 0x080fe20000410000 */
[----:B------:R-:W-:Y:S02]  /*15be0*/  HADD2.F32 R30, -RZ, R92.H1_H1 ;  /* 0x3000005cff1e7230 */ /* 0x000fe40000004100 */
[C---:B------:R-:W-:Y:S01]  /*15bf0*/  FFMA.FTZ R38, R24.reuse, R27, -R35 ;  /* 0x0000001b18267223 */ /* 0x040fe20000010823 */
[----:B------:R-:W-:Y:S02]  /*15c00*/  HADD2.F32 R25, -RZ, R13.H1_H1 ;  /* 0x3000000dff197230 */ /* 0x000fe40000004100 */
[----:B------:R-:W-:Y:S01]  /*15c10*/  FFMA.FTZ R40, R24, R29, R21 ;  /* 0x0000001d18287223 */ /* 0x000fe20000010015 */
[C---:B------:R-:W-:Y:S01]  /*15c20*/  FMUL.FTZ R34, R15.reuse, R32 ;  /* 0x000000200f227220 */ /* 0x040fe20000410000 */
[----:B------:R-:W-:Y:S02]  /*15c30*/  HADD2.F32 R28, -RZ, R37.H0_H0 ;  /* 0x20000025ff1c7230 */ /* 0x000fe40000004100 */
[----:B------:R-:W-:Y:S01]  /*15c40*/  FMUL.FTZ R15, R15, R30 ;  /* 0x0000001e0f0f7220 */ /* 0x000fe20000410000 */
[----:B------:R-:W-:-:S02]  /*15c50*/  HADD2.F32 R24, -RZ, R72.H0_H0 ;  /* 0x20000048ff187230 */ /* 0x000fc40000004100 */
[----:B------:R-:W-:Y:S01]  /*15c60*/  FFMA.FTZ R34, R5, R30, -R34 ;  /* 0x0000001e05227223 */ /* 0x000fe20000010822 */
[----:B------:R-:W-:Y:S02]  /*15c70*/  HADD2.F32 R13, -RZ, R12.H0_H0 ;  /* 0x2000000cff0d7230 */ /* 0x000fe40000004100 */
[C---:B------:R-:W-:Y:S01]  /*15c80*/  FMUL.FTZ R30, R25.reuse, R28 ;  /* 0x0000001c191e7220 */ /* 0x040fe20000410000 */
[----:B------:R-:W-:Y:S02]  /*15c90*/  HADD2.F32 R91, -RZ, R91.H0_H0 ;  /* 0x2000005bff5b7230 */ /* 0x000fe40000004100 */
[----:B------:R-:W-:Y:S01]  /*15ca0*/  FMUL.FTZ R36, R25, R24 ;  /* 0x0000001819247220 */ /* 0x000fe20000410000 */
[----:B------:R-:W-:Y:S02]  /*15cb0*/  HADD2.F32 R26, -RZ, R14.H0_H0 ;  /* 0x2000000eff1a7230 */ /* 0x000fe40000004100 */
[----:B------:R-:W-:Y:S01]  /*15cc0*/  FFMA.FTZ R32, R5, R32, R15 ;  /* 0x0000002005207223 */ /* 0x000fe2000001000f */
[----:B------:R-:W-:-:S02]  /*15cd0*/  HADD2.F32 R92, -RZ, R92.H0_H0 ;  /* 0x2000005cff5c7230 */ /* 0x000fc40000004100 */
[----:B------:R-:W-:Y:S01]  /*15ce0*/  FMUL.FTZ R5, R13, R91 ;  /* 0x0000005b0d057220 */ /* 0x000fe20000410000 */
[C---:B------:R-:W-:Y:S01]  /*15cf0*/  FFMA.FTZ R25, R9.reuse, R24, -R30 ;  /* 0x0000001809197223 */ /* 0x040fe2000001081e */
[----:B------:R-:W-:Y:S01]  /*15d00*/  FFMA.FTZ R27, R9, R28, R36 ;  /* 0x0000001c091b7223 */ /* 0x000fe20000010024 */
[----:B------:R-:W-:Y:S01]  /*15d10*/  FMUL.FTZ R28, R26, R90 ;  /* 0x0000005a1a1c7220 */ /* 0x000fe20000410000 */
[-C--:B------:R-:W-:Y:S01]  /*15d20*/  FMUL.FTZ R24, R13, R92.reuse ;  /* 0x0000005c0d187220 */ /* 0x080fe20000410000 */
[----:B------:R-:W-:Y:S02]  /*15d30*/  HADD2.F32 R12, -RZ, R12.H1_H1 ;  /* 0x3000000cff0c7230 */ /* 0x000fe40000004100 */
[----:B------:R-:W-:Y:S01]  /*15d40*/  FFMA.FTZ R92, R4, R92, -R5 ;  /* 0x0000005c045c7223 */ /* 0x000fe20000010805 */
[----:B------:R-:W-:Y:S02]  /*15d50*/  HADD2.F32 R14, -RZ, R14.H1_H1 ;  /* 0x3000000eff0e7230 */ /* 0x000fe40000004100 */
[----:B------:R-:W-:Y:S01]  /*15d60*/  FMUL.FTZ R26, R26, R93 ;  /* 0x0000005d1a1a7220 */ /* 0x000fe20000410000 */
[----:B------:R-:W-:-:S02]  /*15d70*/  HADD2.F32 R9, -RZ, R39.H0_H0 ;  /* 0x20000027ff097230 */ /* 0x000fc40000004100 */
[C---:B------:R-:W-:Y:S01]  /*15d80*/  FFMA.FTZ R28, R11.reuse, R93, -R28 ;  /* 0x0000005d0b1c7223 */ /* 0x040fe2000001081c */
[----:B------:R-:W-:Y:S02]  /*15d90*/  HADD2.F32 R13, -RZ, R6.H0_H0 ;  /* 0x20000006ff0d7230 */ /* 0x000fe40000004100 */
[----:B------:R-:W-:Y:S01]  /*15da0*/  FFMA.FTZ R26, R11, R90, R26 ;  /* 0x0000005a0b1a7223 */ /* 0x000fe2000001001a */
        /* <DEDUP_REMOVED lines=8> */
[----:B------:R-:W-:Y:S01]  /*15e30*/  FFMA.FTZ R24, R4, R91, R24 ;  /* 0x0000005b04187223 */ /* 0x000fe20000010018 */
        /* <DEDUP_REMOVED lines=13> */
.L_x_2829:
[----:B------:R-:W-:Y:S05]  /*15f10*/  BSYNC B0 ;  /* 0x0000000000007941 */ /* 0x000fea0003800000 */
.L_x_2789:
        /* <DEDUP_REMOVED lines=8> */
.L_x_2787:
[----:B------:R-:W-:-:S06]  /*15fa0*/  ULOP3.LUT UR4, UR60, 0x1, URZ, 0xfc, !UPT ;  /* 0x000000013c047892 */ /* 0x000fcc000f8efc3f */
[----:B-12-4-:R-:W-:-:S05]  /*15fb0*/  IMAD.U32 R0, RZ, RZ, UR4 ;  /* 0x00000004ff007e24 */ /* 0x016fca000f8e00ff */
[----:B------:R-:W-:-:S13]  /*15fc0*/  ISETP.NE.AND P0, PT, R0, 0x3, PT ;  /* 0x000000030000780c */ /* 0x000fda0003f05270 */
[----:B------:R-:W-:Y:S05]  /*15fd0*/  @!P0 BRA `(.L_x_2864) ;  /* 0x0000000000048947 */ /* 0x000fea0003800000 */
[----:B------:R-:W-:Y:S01]  /*15fe0*/  BPT.TRAP 0x1 ;  /* 0x000000040000795c */ /* 0x000fe20000300000 */
.L_x_2864:
[----:B------:R-:W-:Y:S02]  /*15ff0*/  LEA R0, R220, R23, 0x3 ;  /* 0x00000017dc007211 */ /* 0x000fe400078e18ff */
[----:B------:R-:W-:-:S04]  /*16000*/  SHF.L.U32 R3, R226, 0x1f, RZ ;  /* 0x0000001fe2037819 */ /* 0x000fc800000006ff */
[----:B------:R1:W2:Y:S01]  /*16010*/  SYNCS.PHASECHK.TRANS64.TRYWAIT P1, [R0+URZ+0x38830], R3 ;  /* 0x03883003000075a7 */ /* 0x0002a2000802017f */
[----:B------:R-:W-:Y:S05]  /*16020*/  @!P0 BRA `(.L_x_2865) ;  /* 0x0000000000048947 */ /* 0x000fea0003800000 */
[----:B------:R-:W-:Y:S01]  /*16030*/  BPT.TRAP 0x1 ;  /* 0x000000040000795c */ /* 0x000fe20000300000 */
.L_x_2865:
[----:B--2---:R-:W-:Y:S05]  /*16040*/  @P1 BRA `(.L_x_2866) ;  /* 0x0000000000081947 */ /* 0x004fea0003800000 */
[----:B------:R-:W2:Y:S02]  /*16050*/  SYNCS.PHASECHK.TRANS64.TRYWAIT P1, [R0+URZ+0x38830], R3 ;  /* 0x03883003000075a7 */ /* 0x000ea4000802017f */
[----:B--2---:R-:W-:Y:S05]  /*16060*/  @!P1 BRA `(.L_x_2867) ;  /* 0x000001dc00849947 */ /* 0x004fea0003800000 */
.L_x_2866:
[----:B------:R-:W-:Y:S05]  /*16070*/  WARPSYNC.ALL ;  /* 0x0000000000007948 */ /* 0x000fea0003800000 */
[----:B-12---:R-:W-:Y:S01]  /*16080*/  VIADD R3, R23, 0x24400 ;  /* 0x0002440017037836 */ /* 0x006fe20000000000 */
[----:B------:R-:W-:Y:S01]  /*16090*/  R2UR UR20, R84 ;  /* 0x00000000541472ca */ /* 0x000fe200000e0000 */
[----:B0-----:R-:W-:Y:S01]  /*160a0*/  IMAD.MOV.U32 R5, RZ, RZ, 0x40000040 ;  /* 0x40000040ff057424 */ /* 0x001fe200078e00ff */
[----:B-----5:R-:W-:Y:S01]  /*160b0*/  WARPGROUP.ARRIVE ;  /* 0x00000000000079c5 */ /* 0x020fe20000000000 */
[----:B------:R-:W-:Y:S01]  /*160c0*/  UMOV UR25, 0x40000040 ;  /* 0x4000004000197882 */ /* 0x000fe20000000000 */
[----:B------:R-:W-:Y:S01]  /*160d0*/  SHF.R.U32.HI R3, RZ, 0x4, R3 ;  /* 0x00000004ff037819 */ /* 0x000fe20000011603 */
[----:B------:R-:W-:Y:S01]  /*160e0*/  UMOV UR17, UR25 ;  /* 0x0000001900117c82 */ /* 0x000fe20008000000 */
[----:B------:R-:W-:Y:S01]  /*160f0*/  R2UR UR27, R5 ;  /* 0x00000000051b72ca */ /* 0x000fe200000e0000 */
[----:B------:R-:W-:Y:S01]  /*16100*/  UMOV UR5, UR17 ;  /* 0x0000001100057c82 */ /* 0x000fe20008000000 */
[----:B------:R-:W-:Y:S01]  /*16110*/  LOP3.LUT R3, R3, 0x3fff, RZ, 0xc0, !PT ;  /* 0x00003fff03037812 */ /* 0x000fe200078ec0ff */
[----:B------:R-:W-:Y:S01]  /*16120*/  IMAD.MOV.U32 R7, RZ, RZ, 0x40000040 ;  /* 0x40000040ff077424 */ /* 0x000fe200078e00ff */
[----:B------:R-:W-:Y:S01]  /*16130*/  MOV R9, 0x40000040 ;  /* 0x4000004000097802 */ /* 0x000fe20000000f00 */
[----:B------:R-:W-:Y:S01]  /*16140*/  UMOV UR9, UR17 ;  /* 0x0000001100097c82 */ /* 0x000fe20008000000 */
[----:B------:R-:W-:Y:S01]  /*16150*/  LOP3.LUT R229, R3, 0x10000, RZ, 0xfc, !PT ;  /* 0x0001000003e57812 */ /* 0x000fe200078efcff */
[----:B------:R-:W-:Y:S01]  /*16160*/  ULOP3.LUT UR20, UR20, 0x10000, URZ, 0xfc, !UPT ;  /* 0x0001000014147892 */ /* 0x000fe2000f8efc3f */
[----:B------:R-:W-:Y:S01]  /*16170*/  R2UR UR7, R9 ;  /* 0x00000000090772ca */ /* 0x000fe200000e0000 */
[----:B------:R-:W-:Y:S01]  /*16180*/  UMOV UR13, UR17 ;  /* 0x00000011000d7c82 */ /* 0x000fe20008000000 */
[----:B------:R-:W-:Y:S01]  /*16190*/  R2UR UR11, R7 ;  /* 0x00000000070b72ca */ /* 0x000fe200000e0000 */
[----:B------:R-:W-:Y:S01]  /*161a0*/  IMAD R4, R220, 0xa00, R229 ;  /* 0x00000a00dc047824 */ /* 0x000fe200078e02e5 */
[----:B------:R-:W-:Y:S01]  /*161b0*/  R2UR UR15, R9 ;  /* 0x00000000090f72ca */ /* 0x000fe200000e0000 */
[----:B------:R-:W-:Y:S01]  /*161c0*/  IMAD.MOV.U32 R11, RZ, RZ, 0x40000040 ;  /* 0x40000040ff0b7424 */ /* 0x000fe200078e00ff */
[----:B------:R-:W-:Y:S01]  /*161d0*/  UMOV UR24, UR20 ;  /* 0x0000001400187c82 */ /* 0x000fe20008000000 */
[C---:B------:R-:W-:Y:S01]  /*161e0*/  VIADD R8, R4.reuse, 0x80 ;  /* 0x0000008004087836 */ /* 0x040fe20000000000 */
[C---:B------:R-:W-:Y:S01]  /*161f0*/  R2UR UR26, R4.reuse ;  /* 0x00000000041a72ca */ /* 0x040fe200000e0000 */
[----:B------:R-:W-:Y:S01]  /*16200*/  UMOV UR16, UR24 ;  /* 0x0000001800107c82 */ /* 0x000fe20008000000 */
[----:B------:R-:W-:Y:S01]  /*16210*/  VIADD R6, R4, 0x100 ;  /* 0x0000010004067836 */ /* 0x000fe20000000000 */
[----:B------:R-:W-:Y:S01]  /*16220*/  UMOV UR4, UR16 ;  /* 0x0000001000047c82 */ /* 0x000fe20008000000 */
[----:B------:R-:W-:Y:S01]  /*16230*/  R2UR UR6, R8 ;  /* 0x00000000080672ca */ /* 0x000fe200000e0000 */
[----:B------:R-:W-:Y:S01]  /*16240*/  UMOV UR8, UR16 ;  /* 0x0000001000087c82 */ /* 0x000fe20008000000 */
[----:B------:R-:W-:Y:S01]  /*16250*/  VIADD R8, R4, 0x180 ;  /* 0x0000018004087836 */ /* 0x000fe20000000000 */
[----:B------:R-:W-:Y:S01]  /*16260*/  R2UR UR10, R6 ;  /* 0x00000000060a72ca */ /* 0x000fe200000e0000 */
[----:B------:R-:W-:Y:S01]  /*16270*/  UMOV UR12, UR16 ;  /* 0x00000010000c7c82 */ /* 0x000fe20008000000 */
[----:B------:R-:W-:Y:S01]  /*16280*/  VIADD R6, R4, 0x200 ;  /* 0x0000020004067836 */ /* 0x000fe20000000000 */
[----:B------:R-:W-:Y:S01]  /*16290*/  R2UR UR19, R7 ;  /* 0x00000000071372ca */ /* 0x000fe200000e0000 */
[----:B------:R-:W-:Y:S01]  /*162a0*/  IMAD.MOV.U32 R7, RZ, RZ, 0x40000040 ;  /* 0x40000040ff077424 */ /* 0x000fe200078e00ff */
[----:B------:R-:W-:Y:S01]  /*162b0*/  R2UR UR14, R8 ;  /* 0x00000000080e72ca */ /* 0x000fe200000e0000 */
[----:B------:R-:W-:Y:S01]  /*162c0*/  HGMMA.64x16x16.F32 R56, gdesc[UR24], RZ, !UPT, gsb0 ;  /* 0x00200000183879f0 */ /* 0x000fe2000c0008ff */
[----:B------:R-:W-:Y:S01]  /*162d0*/  R2UR UR18, R6 ;  /* 0x00000000061272ca */ /* 0x000fe200000e0000 */
[----:B------:R-:W-:Y:S01]  /*162e0*/  VIADD R6, R4, 0x2 ;  /* 0x0000000204067836 */ /* 0x000fe20000000000 */
[----:B------:R-:W-:Y:S01]  /*162f0*/  R2UR UR27, R7 ;  /* 0x00000000071b72ca */ /* 0x000fe200000e0000 */
[----:B---3--:R-:W-:Y:S01]  /*16300*/  IMAD.U32 R12, RZ, RZ, UR24 ;  /* 0x00000018ff0c7e24 */ /* 0x008fe2000f8e00ff */
[----:B------:R-:W-:Y:S01]  /*16310*/  MOV R13, UR25 ;  /* 0x00000019000d7c02 */ /* 0x000fe20008000f00 */
[----:B------:R-:W-:Y:S01]  /*16320*/  UMOV UR25, 0x40000040 ;  /* 0x4000004000197882 */ /* 0x000fe20000000000 */
[----:B------:R-:W-:Y:S01]  /*16330*/  R2UR UR26, R6 ;  /* 0x00000000061a72ca */ /* 0x000fe200000e0000 */
[C---:B------:R-:W-:Y:S01]  /*16340*/  VIADD R8, R4.reuse, 0x82 ;  /* 0x0000008204087836 */ /* 0x040fe20000000000 */
[----:B------:R-:W-:Y:S01]  /*16350*/  MOV R9, 0x40000040 ;  /* 0x4000004000097802 */ /* 0x000fe20000000f00 */
[C---:B------:R-:W-:Y:S01]  /*16360*/  VIADD R10, R4.reuse, 0x102 ;  /* 0x00000102040a7836 */ /* 0x040fe20000000000 */
[----:B------:R0:W-:Y:S01]  /*16370*/  STL.64 [R1+0x48], R12 ;  /* 0x0000480c01007387 */ /* 0x0001e20000100a00 */
[----:B------:R-:W-:Y:S01]  /*16380*/  VIADD R6, R4, 0x182 ;  /* 0x0000018204067836 */ /* 0x000fe20000000000 */
[----:B------:R-:W-:Y:S01]  /*16390*/  UIADD3 UR56, UR20, 0x804, URZ ;  /* 0x0000080414387890 */ /* 0x000fe2000fffe03f */
        /* <DEDUP_REMOVED lines=8> */
[----:B0-----:R-:W-:Y:S01]  /*16420*/  IMAD.U32 R13, RZ, RZ, UR25 ;  /* 0x00000019ff0d7e24 */ /* 0x001fe2000f8e00ff */
        /* <DEDUP_REMOVED lines=18> */
[----:B------:R-:W-:Y:S01]  /*16550*/  HGMMA.64x16x16.F32 R40, gdesc[UR8], RZ, !UPT, gsb0 ;  /* 0x00200000082879f0 */ /* 0x000fe2000c0008ff */
[----:B------:R-:W-:Y:S02]  /*16560*/  R2UR UR10, R10 ;  /* 0x000000000a0a72ca */ /* 0x000fe400000e0000 */
[----:B------:R-:W-:Y:S01]  /*16570*/  R2UR UR11, R11 ;  /* 0x000000000b0b72ca */ /* 0x000fe200000e0000 */
[----:B------:R-:W-:Y:S01]  /*16580*/  IMAD.MOV.U32 R11, RZ, RZ, 0x40000040 ;  /* 0x40000040ff0b7424 */ /* 0x000fe200078e00ff */
[----:B------:R-:W-:Y:S01]  /*16590*/  IADD3 R10, R4, 0x104, RZ ;  /* 0x00000104040a7810 */ /* 0x000fe20007ffe0ff */
        /* <DEDUP_REMOVED lines=52> */
[----:B------:R-:W-:Y:S02]  /*168e0*/  R2UR UR14, R6 ;  /* 0x00000000060e72ca */ /* 0x000fe400000e0000 */
[----:B------:R-:W-:Y:S01]  /*168f0*/  R2UR UR15, R7 ;  /* 0x00000000070f72ca */ /* 0x000fe200000e0000 */
[----:B------:R-:W-:Y:S01]  /*16900*/  IMAD.MOV.U32 R7, RZ, RZ, 0x40000040 ;  /* 0x40000040ff077424 */ /* 0x000fe200078e00ff */
[----:B------:R-:W-:Y:S01]  /*16910*/  IADD3 R6, R4, 0x6, RZ ;  /* 0x0000000604067810 */ /* 0x000fe20007ffe0ff */
        /* <DEDUP_REMOVED lines=21> */
[----:B------:R-:W-:Y:S01]  /*16a70*/  IMAD.MOV.U32 R7, RZ, RZ, 0x40000040 ;  /* 0x40000040ff077424 */ /* 0x000fe200078e00ff */
[----:B------:R-:W-:Y:S01]  /*16a80*/  IADD3 R6, R4, 0x186, RZ ;  /* 0x0000018604067810 */ /* 0x000fe20007ffe0ff */
[----:B0-----:R-:W-:Y:S01]  /*16a90*/  IMAD.U32 R13, RZ, RZ, UR25 ;  /* 0x00000019ff0d7e24 */ /* 0x001fe2000f8e00ff */
[----:B------:R-:W-:Y:S02]  /*16aa0*/  WARPGROUP.DEPBAR.LE gsb0, 0x0 ;  /* 0x00008000000079c5 */ /* 0x000fe40000010000 */
[----:B------:R-:W-:-:S06]  /*16ab0*/  WARPGROUP.ARRIVE ;  /* 0x00000000000079c5 */ /* 0x000fcc0000000000 */
[----:B------:R-:W-:Y:S01]  /*16ac0*/  HGMMA.64x16x16.F32 R48, gdesc[UR4], R48, gsb0 ;  /* 0x00200000043079f0 */ /* 0x000fe20008000830 */
[----:B------:R-:W-:Y:S01]  /*16ad0*/  UIADD3 UR4, UR20, 0x6, URZ ;  /* 0x0000000614047890 */ /* 0x000fe2000fffe03f */
[----:B------:R-:W-:Y:S01]  /*16ae0*/  R2UR UR6, R8 ;  /* 0x00000000080672ca */ /* 0x000fe200000e0000 */
[----:B------:R-:W-:Y:S01]  /*16af0*/  VIADD R8, R4, 0x206 ;  /* 0x0000020604087836 */ /* 0x000fe20000000000 */
[----:B------:R-:W-:Y:S01]  /*16b00*/  R2UR UR7, R9 ;  /* 0x00000000090772ca */ /* 0x000fe200000e0000 */
[----:B------:R-:W-:-:S03]  /*16b10*/  IMAD.MOV.U32 R9, RZ, RZ, 0x40000040 ;  /* 0x40000040ff097424 */ /* 0x000fc600078e00ff */
[----:B------:R-:W-:Y:S02]  /*16b20*/  UMOV UR24, UR4 ;  /* 0x0000000400187c82 */ /* 0x000fe40008000000 */
[----:B------:R-:W-:-:S05]  /*16b30*/  MOV R12, UR24 ;  /* 0x00000018000c7c02 */ /* 0x000fca0008000f00 */
        /* <DEDUP_REMOVED lines=37> */
[----:B------:R-:W-:Y:S01]  /*16d90*/  MOV R7, 0x40000040 ;  /* 0x4000004000077802 */ /* 0x000fe20000000f00 */
        /* <DEDUP_REMOVED lines=37> */
[----:B------:R-:W-:Y:S02]  /*16ff0*/  R2UR UR18, R8 ;  /* 0x00000000081272ca */ /* 0x000fe400000e0000 */
[----:B------:R-:W-:Y:S01]  /*17000*/  R2UR UR19, R9 ;  /* 0x00000000091372ca */ /* 0x000fe200000e0000 */
[----:B------:R-:W-:Y:S01]  /*17010*/  IMAD.MOV.U32 R9, RZ, RZ, 0x40000040 ;  /* 0x40000040ff097424 */ /* 0x000fe200078e00ff */
[----:B------:R-:W-:Y:S01]  /*17020*/  IADD3 R8, R4, 0x302, RZ ;  /* 0x0000030204087810 */ /* 0x000fe20007ffe0ff */
        /* <DEDUP_REMOVED lines=47> */
[----:B------:R-:W-:-:S02]  /*17320*/  R2UR UR19, R9 ;  /* 0x00000000091372ca */ /* 0x000fc400000e0000 */
[----:B------:R-:W-:Y:S01]  /*17330*/  MOV R9, 0x40000040 ;  /* 0x4000004000097802 */ /* 0x000fe20000000f00 */
[----:B------:R-:W-:Y:S02]  /*17340*/  WARPGROUP.DEPBAR.LE gsb0, 0x0 ;  /* 0x00008000000079c5 */ /* 0x000fe40000010000 */
        /* <DEDUP_REMOVED lines=165> */
[----:B------:R0:W-:Y:S01]  /*17da0*/  STL.64 [R1], R12 ;  /* 0x0000000c01007387 */ /* 0x0001e20000100a00 */
        /* <DEDUP_REMOVED lines=73> */
[----:B------:R-:W-:Y:S01]  /*18240*/  R2UR UR15, R9 ;  /* 0x00000000090f72ca */ /* 0x000fe200000e0000 */
[----:B------:R-:W-:Y:S01]  /*18250*/  IMAD.MOV.U32 R9, RZ, RZ, 0x40000040 ;  /* 0x40000040ff097424 */ /* 0x000fe200078e00ff */
[----:B------:R-:W-:Y:S01]  /*18260*/  IADD3 R8, R4, 0x586, RZ ;  /* 0x0000058604087810 */ /* 0x000fe20007ffe0ff */
        /* <DEDUP_REMOVED lines=171> */
[C---:B------:R-:W-:Y:S01]  /*18d20*/  IADD3 R8, R4.reuse, 0x806, RZ ;  /* 0x0000080604087810 */ /* 0x040fe20007ffe0ff */
[----:B------:R-:W-:Y:S01]  /*18d30*/  VIADD R4, R4, 0x986 ;  /* 0x0000098604047836 */ /* 0x000fe20000000000 */
        /* <DEDUP_REMOVED lines=49> */
.L_x_2868:
[----:B------:R-:W2:Y:S01]  /*19050*/  LDL R3, [R1+0x78] ;  /* 0x0000780001037983 */ /* 0x000ea20000100800 */
[----:B------:R-:W0:Y:S01]  /*19060*/  LDC R4, c[0x0][0x448] ;  /* 0x00011200ff047b82 */ /* 0x000e220000000800 */
[----:B------:R-:W-:Y:S02]  /*19070*/  ULDC UR4, c[0x0][0x988] ;  /* 0x0002620000047ab9 */ /* 0x000fe40000000800 */
[----:B------:R-:W2:Y:S04]  /*19080*/  LDL R69, [R1+0x68] ;  /* 0x0000680001457983 */ /* 0x000ea80000100800 */
[----:B------:R-:W3:Y:S04]  /*19090*/  LDL R65, [R1+0x6c] ;  /* 0x00006c0001417983 */ /* 0x000ee80000100800 */
[----:B------:R-:W4:Y:S04]  /*190a0*/  LDL R8, [R1+0x74] ;  /* 0x0000740001087983 */ /* 0x000f280000100800 */
[----:B------:R-:W5:Y:S01]  /*190b0*/  LDL R67, [R1+0x60] ;  /* 0x0000600001437983 */ /* 0x000f620000100800 */
[----:B------:R-:W-:Y:S01]  /*190c0*/  LOP3.LUT R18, R18, 0xffffffef, RZ, 0xc0, !PT ;  /* 0xffffffef12127812 */ /* 0x000fe200078ec0ff */
[----:B------:R-:W-:Y:S01]  /*190d0*/  ULDC UR38, c[0x0][0x988] ;  /* 0x0002620000267ab9 */ /* 0x000fe20000000800 */
[----:B------:R-:W-:Y:S01]  /*190e0*/  ULDC UR39, c[0x0][0x988] ;  /* 0x0002620000277ab9 */ /* 0x000fe20000000800 */
[----:B0-----:R-:W-:-:S13]  /*190f0*/  ISETP.NE.AND P5, PT, R4, 0x1, PT ;  /* 0x000000010400780c */ /* 0x001fda0003fa5270 */
[----:B------:R-:W0:Y:S08]  /*19100*/  @P5 LDC R4, c[0x0][0x44c] ;  /* 0x00011300ff045b82 */ /* 0x000e300000000800 */
[----:B------:R-:W1:Y:S01]  /*19110*/  @P5 LDC R5, c[0x0][0x450] ;  /* 0x00011400ff055b82 */ /* 0x000e620000000800 */
[----:B--2---:R-:W-:-:S04]  /*19120*/  IMAD.IADD R3, R3, 0x1, R69 ;  /* 0x0000000103037824 */ /* 0x004fc800078e0245 */
[----:B0-----:R-:W-:-:S05]  /*19130*/  @P5 IMAD.HI.U32 R4, R3, R4, RZ ;  /* 0x0000000403045227 */ /* 0x001fca00078e00ff */
[----:B-1----:R-:W-:-:S05]  /*19140*/  @P5 SHF.R.U32.HI R3, RZ, R5, R4 ;  /* 0x00000005ff035219 */ /* 0x002fca0000011604 */
[----:B------:R-:W0:Y:S01]  /*19150*/  SHFL.IDX PT, R7, R3, 0x1, 0x1c1f ;  /* 0x003c1f0003077f89 */ /* 0x000e2200000e0000 */
[C---:B------:R-:W-:Y:S02]  /*19160*/  IMAD R4, R2.reuse, -0x50, RZ ;  /* 0xffffffb002047824 */ /* 0x040fe400078e02ff */
[----:B---3--:R-:W-:-:S03]  /*19170*/  IMAD R5, R2, -0x50, R65 ;  /* 0xffffffb002057824 */ /* 0x008fc600078e0241 */
[C---:B----4-:R-:W-:Y:S02]  /*19180*/  IADD3 R6, -R8.reuse, 0x51, R4 ;  /* 0x0000005108067810 */ /* 0x050fe40007ffe104 */
[----:B------:R-:W-:Y:S02]  /*19190*/  IADD3 R4, -R8, 0x50, R5 ;  /* 0x0000005008047810 */ /* 0x000fe40007ffe105 */
[----:B-----5:R-:W-:-:S04]  /*191a0*/  IADD3 R5, -R67, R6, R65 ;  /* 0x0000000643057210 */ /* 0x020fc80007ffe141 */
        /* <DEDUP_REMOVED lines=56> */
[----:B------:R-:W-:Y:S01]  /*19530*/  FMNMX.FTZ R9, R64, R9, !PT ;  /* 0x0000000940097209 */ /* 0x000fe20007810000 */
[----:B------:R-:W0:Y:S01]  /*19540*/  SHFL.IDX PT, R3, R3, RZ, 0x1c1f ;  /* 0x001c1fff03037589 */ /* 0x000e2200000e0000 */
[----:B------:R-:W-:Y:S02]  /*19550*/  FSEL R66, R31, -INF , P1 ;  /* 0xff8000001f427808 */ /* 0x000fe40000800000 */
[----:B------:R-:W-:Y:S01]  /*19560*/  FMNMX.FTZ R9, R30, R9, !PT ;  /* 0x000000091e097209 */ /* 0x000fe20007810000 */
[----:B------:R-:W1:Y:S03]  /*19570*/  @P5 LDC R31, c[0x0][0x450] ;  /* 0x00011400ff1f5b82 */ /* 0x000e660000000800 */
[----:B------:R-:W-:-:S05]  /*19580*/  FMNMX.FTZ R9, R66, R9, !PT ;  /* 0x0000000942097209 */ /* 0x000fca0007810000 */
[----:B------:R-:W2:Y:S01]  /*19590*/  SHFL.BFLY PT, R70, R9, 0x2, 0x1f ;  /* 0x0c401f0009467f89 */ /* 0x000ea200000e0000 */
[----:B0-----:R-:W-:-:S04]  /*195a0*/  VIADDMNMX R5, R3, R5, R4, PT ;  /* 0x0000000503057246 */ /* 0x001fc80003800104 */
[C---:B------:R-:W-:Y:S02]  /*195b0*/  ISETP.GT.AND P1, PT, R5.reuse, RZ, PT ;  /* 0x000000ff0500720c */ /* 0x040fe40003f24270 */
[C---:B------:R-:W-:Y:S02]  /*195c0*/  ISETP.GT.AND P2, PT, R5.reuse, 0x1, PT ;  /* 0x000000010500780c */ /* 0x040fe40003f44270 */
[----:B------:R-:W-:Y:S02]  /*195d0*/  ISETP.GT.AND P3, PT, R5, 0x8, PT ;  /* 0x000000080500780c */ /* 0x000fe40003f64270 */
[----:B------:R-:W-:Y:S02]  /*195e0*/  FSEL R56, R56, -INF , P1 ;  /* 0xff80000038387808 */ /* 0x000fe40000800000 */
[----:B------:R-:W-:Y:S02]  /*195f0*/  FSEL R57, R57, -INF , P2 ;  /* 0xff80000039397808 */ /* 0x000fe40001000000 */
[----:B--2---:R-:W-:-:S02]  /*19600*/  FMNMX.FTZ R4, R9, R70, !PT ;  /* 0x0000004609047209 */ /* 0x004fc40007810000 */
[----:B------:R-:W-:Y:S02]  /*19610*/  ISETP.GT.AND P1, PT, R5, 0x9, PT ;  /* 0x000000090500780c */ /* 0x000fe40003f24270 */
[----:B------:R-:W-:Y:S02]  /*19620*/  FSEL R60, R60, -INF , P3 ;  /* 0xff8000003c3c7808 */ /* 0x000fe40001800000 */
[----:B------:R-:W-:Y:S01]  /*19630*/  FMNMX.FTZ R3, R56, R57, !PT ;  /* 0x0000003938037209 */ /* 0x000fe20007810000 */
[----:B------:R-:W0:Y:S01]  /*19640*/  SHFL.BFLY PT, R11, R4, 0x1, 0x1f ;  /* 0x0c201f00040b7f89 */ /* 0x000e2200000e0000 */
[----:B------:R-:W-:Y:S02]  /*19650*/  FSEL R70, R61, -INF , P1 ;  /* 0xff8000003d467808 */ /* 0x000fe40000800000 */
[----:B------:R-:W-:Y:S02]  /*19660*/  ISETP.GT.AND P1, PT, R5, 0x10, PT ;  /* 0x000000100500780c */ /* 0x000fe40003f24270 */
[----:B------:R-:W-:-:S02]  /*19670*/  FMNMX.FTZ R3, R60, R3, !PT ;  /* 0x000000033c037209 */ /* 0x000fc40007810000 */
[C---:B------:R-:W-:Y:S02]  /*19680*/  ISETP.GT.AND P2, PT, R5.reuse, 0x11, PT ;  /* 0x000000110500780c */ /* 0x040fe40003f44270 */
        /* <DEDUP_REMOVED lines=9> */
[----:B------:R-:W-:Y:S02]  /*19720*/  ISETP.GT.AND P1, PT, R5, 0x20, PT ;  /* 0x000000200500780c */ /* 0x000fe40003f24270 */
[----:B------:R-:W-:-:S02]  /*19730*/  FMNMX.FTZ R7, R52, R7, !PT ;  /* 0x0000000734077209 */ /* 0x000fc40007810000 */
[C---:B------:R-:W-:Y:S02]  /*19740*/  ISETP.GT.AND P2, PT, R5.reuse, 0x21, PT ;  /* 0x000000210500780c */ /* 0x040fe40003f44270 */
[----:B------:R-:W-:Y:S02]  /*19750*/  FSEL R40, R40, -INF , P1 ;  /* 0xff80000028287808 */ /* 0x000fe40000800000 */
[----:B------:R-:W-:Y:S02]  /*19760*/  FMNMX.FTZ R7, R74, R7, !PT ;  /* 0x000000074a077209 */ /* 0x000fe40007810000 */
[----:B0-----:R-:W-:Y:S02]  /*19770*/  FMNMX.FTZ R4, R4, R11, !PT ;  /* 0x0000000b04047209 */ /* 0x001fe40007810000 */
[----:B------:R-:W-:Y:S02]  /*19780*/  MOV R3, UR4 ;  /* 0x0000000400037c02 */ /* 0x000fe40008000f00 */
[----:B------:R-:W-:-:S02]  /*19790*/  ISETP.GT.AND P3, PT, R5, 0x28, PT ;  /* 0x000000280500780c */ /* 0x000fc40003f64270 */
[----:B------:R-:W-:Y:S02]  /*197a0*/  FSEL R76, R41, -INF , P2 ;  /* 0xff800000294c7808 */ /* 0x000fe40001000000 */
[----:B------:R-:W-:Y:S02]  /*197b0*/  FMNMX.FTZ R9, R40, R7, !PT ;  /* 0x0000000728097209 */ /* 0x000fe40007810000 */
[----:B------:R-:W-:Y:S01]  /*197c0*/  ISETP.GT.AND P1, PT, R5, 0x29, PT ;  /* 0x000000290500780c */ /* 0x000fe20003f24270 */
[----:B------:R-:W-:Y:S01]  /*197d0*/  FMUL.FTZ R11, R4, R3 ;  /* 0x00000003040b7220 */ /* 0x000fe20000410000 */
[----:B------:R-:W-:Y:S02]  /*197e0*/  FSEL R44, R44, -INF , P3 ;  /* 0xff8000002c2c7808 */ /* 0x000fe40001800000 */
[----:B------:R-:W-:Y:S02]  /*197f0*/  FMNMX.FTZ R9, R76, R9, !PT ;  /* 0x000000094c097209 */ /* 0x000fe40007810000 */
[----:B------:R-:W-:-:S02]  /*19800*/  FSETP.NEU.FTZ.AND P4, PT, R4, -INF , PT ;  /* 0xff8000000400780b */ /* 0x000fc40003f9d000 */
[----:B------:R-:W-:Y:S02]  /*19810*/  FSEL R78, R45, -INF , P1 ;  /* 0xff8000002d4e7808 */ /* 0x000fe40000800000 */
[----:B------:R-:W-:Y:S02]  /*19820*/  ISETP.GT.AND P1, PT, R5, 0x30, PT ;  /* 0x000000300500780c */ /* 0x000fe40003f24270 */
[----:B------:R-:W-:Y:S02]  /*19830*/  FMNMX.FTZ R9, R44, R9, !PT ;  /* 0x000000092c097209 */ /* 0x000fe40007810000 */
[----:B------:R-:W-:Y:S02]  /*19840*/  FSEL R7, R11, RZ, P4 ;  /* 0x000000ff0b077208 */ /* 0x000fe40002000000 */
[----:B------:R-:W-:Y:S02]  /*19850*/  ISETP.GT.AND P2, PT, R5, 0x31, PT ;  /* 0x000000310500780c */ /* 0x000fe40003f44270 */
[----:B------:R-:W-:-:S02]  /*19860*/  FSEL R32, R32, -INF , P1 ;  /* 0xff80000020207808 */ /* 0x000fc40000800000 */
[----:B------:R-:W-:Y:S01]  /*19870*/  FMNMX.FTZ R9, R78, R9, !PT ;  /* 0x000000094e097209 */ /* 0x000fe20007810000 */
[--C-:B------:R-:W-:Y:S01]  /*19880*/  FFMA.FTZ R209, R80, R3, -R7.reuse ;  /* 0x0000000350d17223 */ /* 0x100fe20000010807 */
[----:B------:R-:W-:Y:S02]  /*19890*/  ISETP.GT.AND P1, PT, R5, 0x38, PT ;  /* 0x000000380500780c */ /* 0x000fe40003f24270 */
[----:B------:R-:W-:Y:S02]  /*198a0*/  FSEL R80, R33, -INF , P2 ;  /* 0xff80000021507808 */ /* 0x000fe40001000000 */
[----:B------:R-:W-:Y:S01]  /*198b0*/  FMNMX.FTZ R9, R32, R9, !PT ;  /* 0x0000000920097209 */ /* 0x000fe20007810000 */
[----:B------:R-:W-:Y:S01]  /*198c0*/  FFMA.FTZ R11, R68, R3, -R7 ;  /* 0x00000003440b7223 */ /* 0x000fe20000010807 */
[----:B------:R-:W-:Y:S02]  /*198d0*/  ISETP.GT.AND P2, PT, R5, 0x39, PT ;  /* 0x000000390500780c */ /* 0x000fe40003f44270 */
[----:B------:R-:W-:-:S02]  /*198e0*/  FSEL R68, R36, -INF , P1 ;  /* 0xff80000024447808 */ /* 0x000fc40000800000 */
[----:B------:R-:W-:Y:S02]  /*198f0*/  FMNMX.FTZ R9, R80, R9, !PT ;  /* 0x0000000950097209 */ /* 0x000fe40007810000 */
[----:B------:R-:W-:Y:S02]  /*19900*/  FSEL R82, R37, -INF , P2 ;  /* 0xff80000025527808 */ /* 0x000fe40001000000 */
[C---:B------:R-:W-:Y:S02]  /*19910*/  ISETP.GT.AND P1, PT, R5.reuse, 0x40, PT ;  /* 0x000000400500780c */ /* 0x040fe40003f24270 */
[----:B------:R-:W-:Y:S02]  /*19920*/  FMNMX.FTZ R9, R68, R9, !PT ;  /* 0x0000000944097209 */ /* 0x000fe40007810000 */
[----:B------:R-:W-:Y:S02]  /*19930*/  ISETP.GT.AND P2, PT, R5, 0x41, PT ;  /* 0x000000410500780c */ /* 0x000fe40003f44270 */
[----:B------:R-:W-:-:S02]  /*19940*/  FSEL R24, R24, -INF , P1 ;  /* 0xff80000018187808 */ /* 0x000fc40000800000 */
[----:B------:R-:W-:Y:S01]  /*19950*/  FMNMX.FTZ R9, R82, R9, !PT ;  /* 0x0000000952097209 */ /* 0x000fe20007810000 */
[----:B------:R-:W-:Y:S01]  /*19960*/  FFMA.FTZ R211, R62, R3, -R7 ;  /* 0x000000033ed37223 */ /* 0x000fe20000010807 */
[----:B------:R-:W-:Y:S02]  /*19970*/  ISETP.GT.AND P1, PT, R5, 0x48, PT ;  /* 0x000000480500780c */ /* 0x000fe40003f24270 */
[----:B------:R-:W-:Y:S02]  /*19980*/  FSEL R62, R25, -INF , P2 ;  /* 0xff800000193e7808 */ /* 0x000fe40001000000 */
[----:B------:R-:W-:Y:S02]  /*19990*/  FMNMX.FTZ R9, R24, R9, !PT ;  /* 0x0000000918097209 */ /* 0x000fe40007810000 */
[----:B------:R-:W-:Y:S02]  /*199a0*/  ISETP.GT.AND P2, PT, R5, 0x49, PT ;  /* 0x000000490500780c */ /* 0x000fe40003f44270 */
[----:B------:R-:W-:-:S02]  /*199b0*/  FSEL R84, R28, -INF , P1 ;  /* 0xff8000001c547808 */ /* 0x000fc40000800000 */
[----:B------:R-:W-:Y:S02]  /*199c0*/  FMNMX.FTZ R9, R62, R9, !PT ;  /* 0x000000093e097209 */ /* 0x000fe40007810000 */
[----:B------:R-:W-:Y:S02]  /*199d0*/  FSEL R86, R29, -INF , P2 ;  /* 0xff8000001d567808 */ /* 0x000fe40001000000 */
[----:B------:R-:W-:-:S04]  /*199e0*/  FMNMX.FTZ R9, R84, R9, !PT ;  /* 0x0000000954097209 */ /* 0x000fc80007810000 */
[----:B------:R-:W-:Y:S01]  /*199f0*/  FMNMX.FTZ R9, R86, R9, !PT ;  /* 0x0000000956097209 */ /* 0x000fe20007810000 */
[----:B------:R-:W-:-:S04]  /*19a00*/  FFMA.FTZ R28, R6, R3, -R7 ;  /* 0x00000003061c7223 */ /* 0x000fc80000010807 */
[----:B------:R-:W0:Y:S02]  /*19a10*/  SHFL.BFLY PT, R6, R9, 0x2, 0x1f ;  /* 0x0c401f0009067f89 */ /* 0x000e2400000e0000 */
[----:B0-----:R-:W-:-:S05]  /*19a20*/  FMNMX.FTZ R6, R9, R6, !PT ;  /* 0x0000000609067209 */ /* 0x001fca0007810000 */
[----:B------:R-:W0:Y:S02]  /*19a30*/  SHFL.BFLY PT, R5, R6, 0x1, 0x1f ;  /* 0x0c201f0006057f89 */ /* 0x000e2400000e0000 */
[----:B0-----:R-:W-:Y:S02]  /*19a40*/  FMNMX.FTZ R5, R6, R5, !PT ;  /* 0x0000000506057209 */ /* 0x001fe40007810000 */
[----:B------:R-:W0:Y:S02]  /*19a50*/  @P5 LDC R6, c[0x0][0x44c] ;  /* 0x00011300ff065b82 */ /* 0x000e240000000800 */
[C---:B------:R-:W-:Y:S01]  /*19a60*/  FSETP.NEU.FTZ.AND P1, PT, R5.reuse, -INF , PT ;  /* 0xff8000000500780b */ /* 0x040fe20003f3d000 */
[----:B------:R-:W-:-:S05]  /*19a70*/  FMUL.FTZ R13, R5, R3 ;  /* 0x00000003050d7220 */ /* 0x000fca0000410000 */
[----:B------:R-:W-:-:S05]  /*19a80*/  FSEL R13, R13, RZ, P1 ;  /* 0x000000ff0d0d7208 */ /* 0x000fca0000800000 */
[-CC-:B------:R-:W-:Y:S02]  /*19a90*/  FFMA.FTZ R196, R32, R3.reuse, -R13.reuse ;  /* 0x0000000320c47223 */ /* 0x180fe4000001080d */
[----:B------:R-:W2:Y:S01]  /*19aa0*/  LDL R32, [R1+0x70] ;  /* 0x0000700001207983 */ /* 0x000ea20000100800 */
[-CC-:B------:R-:W-:Y:S01]  /*19ab0*/  FFMA.FTZ R208, R56, R3.reuse, -R13.reuse ;  /* 0x0000000338d07223 */ /* 0x180fe2000001080d */
[-CC-:B------:R-:W-:Y:S01]  /*19ac0*/  FFMA.FTZ R9, R57, R3.reuse, -R13.reuse ;  /* 0x0000000339097223 */ /* 0x180fe2000001080d */
[-C--:B------:R-:W-:Y:S01]  /*19ad0*/  FFMA.FTZ R210, R60, R3.reuse, -R13 ;  /* 0x000000033cd27223 */ /* 0x080fe2000001080d */
[----:B------:R-:W-:Y:S01]  /*19ae0*/  MUFU.EX2 R209, R209 ;  /* 0x000000d100d17308 */ /* 0x000fe20000000800 */
[-CC-:B------:R-:W-:Y:S01]  /*19af0*/  FFMA.FTZ R14, R14, R3.reuse, -R7.reuse ;  /* 0x000000030e0e7223 */ /* 0x180fe20000010807 */
[----:B------:R-:W-:-:S06]  /*19b00*/  FFMA.FTZ R205, R50, R3, -R7 ;  /* 0x0000000332cd7223 */ /* 0x000fcc0000010807 */
[----:B------:R3:W4:Y:S01]  /*19b10*/  MUFU.EX2 R36, R11 ;  /* 0x0000000b00247308 */ /* 0x0007220000000800 */
[----:B------:R-:W-:-:S07]  /*19b20*/  FFMA.FTZ R204, R48, R3, -R13 ;  /* 0x0000000330cc7223 */ /* 0x000fce000001080d */
[----:B------:R-:W-:Y:S01]  /*19b30*/  MUFU.EX2 R208, R208 ;  /* 0x000000d000d07308 */ /* 0x000fe20000000800 */
[----:B---3--:R-:W-:-:S07]  /*19b40*/  FFMA.FTZ R11, R70, R3, -R13 ;  /* 0x00000003460b7223 */ /* 0x008fce000001080d */
[----:B------:R-:W3:Y:S01]  /*19b50*/  MUFU.EX2 R9, R9 ;  /* 0x0000000900097308 */ /* 0x000ee20000000800 */
[----:B------:R-:W-:-:S07]  /*19b60*/  FFMA.FTZ R15, R72, R3, -R13 ;  /* 0x00000003480f7223 */ /* 0x000fce000001080d */
[----:B------:R-:W5:Y:S01]  /*19b70*/  MUFU.EX2 R211, R211 ;  /* 0x000000d300d37308 */ /* 0x000f620000000800 */
[----:B0-----:R-:W-:-:S07]  /*19b80*/  @P5 IMAD.HI.U32 R6, R69, R6, RZ ;  /* 0x0000000645065227 */ /* 0x001fce00078e00ff */
[----:B------:R-:W0:Y:S01]  /*19b90*/  MUFU.EX2 R210, R210 ;  /* 0x000000d200d27308 */ /* 0x000e220000000800 */
[-CC-:B------:R-:W-:Y:S01]  /*19ba0*/  FFMA.FTZ R207, R54, R3.reuse, -R7.reuse ;  /* 0x0000000336cf7223 */ /* 0x180fe20000010807 */
[----:B------:R-:W-:-:S06]  /*19bb0*/  FFMA.FTZ R193, R26, R3, -R7 ;  /* 0x000000031ac17223 */ /* 0x000fcc0000010807 */
[----:B------:R-:W0:Y:S01]  /*19bc0*/  MUFU.EX2 R14, R14 ;  /* 0x0000000e000e7308 */ /* 0x000e220000000800 */
[----:B------:R-:W-:Y:S01]  /*19bd0*/  FFMA.FTZ R206, R52, R3, -R13 ;  /* 0x0000000334ce7223 */ /* 0x000fe2000001080d */
[----:B------:R-:W-:-:S06]  /*19be0*/  IMAD.MOV.U32 R26, RZ, RZ, R69 ;  /* 0x000000ffff1a7224 */ /* 0x000fcc00078e0045 */
[----:B------:R-:W0:Y:S01]  /*19bf0*/  MUFU.EX2 R11, R11 ;  /* 0x0000000b000b7308 */ /* 0x000e220000000800 */
[----:B-1----:R-:W-:Y:S01]  /*19c00*/  @P5 SHF.R.U32.HI R26, RZ, R31, R6 ;  /* 0x0000001fff1a5219 */ /* 0x002fe20000011606 */
[----:B----4-:R-:W-:-:S06]  /*19c10*/  FADD.FTZ R6, R209, R36 ;  /* 0x00000024d1067221 */ /* 0x010fcc0000010000 */
[----:B------:R-:W1:Y:S01]  /*19c20*/  MUFU.EX2 R205, R205 ;  /* 0x000000cd00cd7308 */ /* 0x000e620000000800 */
[----:B------:R-:W-:Y:S01]  /*19c30*/  FFMA.FTZ R50, R8, R3, -R7 ;  /* 0x0000000308327223 */ /* 0x000fe20000010807 */
[----:B---3--:R-:W-:-:S06]  /*19c40*/  FADD.FTZ R31, R208, R9 ;  /* 0x00000009d01f7221 */ /* 0x008fcc0000010000 */
[----:B------:R-:W3:Y:S01]  /*19c50*/  MUFU.EX2 R204, R204 ;  /* 0x000000cc00cc7308 */ /* 0x000ee20000000800 */
[----:B------:R-:W-:Y:S01]  /*19c60*/  FFMA.FTZ R21, R74, R3, -R13 ;  /* 0x000000034a157223 */ /* 0x000fe2000001080d */
[----:B------:R-:W-:Y:S02]  /*19c70*/  VIADD R29, R0, 0x38840 ;  /* 0x00038840001d7836 */ /* 0x000fe40000000000 */
[----:B-----5:R-:W-:-:S04]  /*19c80*/  FADD.FTZ R33, R211, R6 ;  /* 0x00000006d3217221 */ /* 0x020fc80000010000 */
[----:B------:R-:W4:Y:S01]  /*19c90*/  MUFU.EX2 R28, R28 ;  /* 0x0000001c001c7308 */ /* 0x000f220000000800 */
[----:B------:R-:W-:Y:S01]  /*19ca0*/  FFMA.FTZ R201, R42, R3, -R7 ;  /* 0x000000032ac97223 */ /* 0x000fe20000010807 */
[----:B0-----:R-:W-:-:S06]  /*19cb0*/  FADD.FTZ R6, R210, R31 ;  /* 0x0000001fd2067221 */ /* 0x001fcc0000010000 */
[----:B------:R-:W0:Y:S01]  /*19cc0*/  MUFU.EX2 R15, R15 ;  /* 0x0000000f000f7308 */ /* 0x000e220000000800 */
[-C--:B------:R-:W-:Y:S01]  /*19cd0*/  FFMA.FTZ R195, R30, R3.reuse, -R7 ;  /* 0x000000031ec37223 */ /* 0x080fe20000010807 */
[----:B------:R-:W-:Y:S01]  /*19ce0*/  FFMA.FTZ R200, R40, R3, -R13 ;  /* 0x0000000328c87223 */ /* 0x000fe2000001080d */
[----:B------:R-:W-:-:S05]  /*19cf0*/  IADD3 R30, R26, R65, -R67 ;  /* 0x000000411a1e7210 */ /* 0x000fca0007ffe843 */
[----:B------:R-:W5:Y:S01]  /*19d00*/  MUFU.EX2 R207, R207 ;  /* 0x000000cf00cf7308 */ /* 0x000f620000000800 */
[----:B------:R-:W-:Y:S01]  /*19d10*/  PRMT R0, R228, 0x654, R29 ;  /* 0x00000654e4007816 */ /* 0x000fe2000000001d */
[----:B------:R-:W-:Y:S01]  /*19d20*/  FADD.FTZ R26, R14, R33 ;  /* 0x000000210e1a7221 */ /* 0x000fe20000010000 */
[----:B------:R-:W-:-:S05]  /*19d30*/  FFMA.FTZ R10, R10, R3, -R7 ;  /* 0x000000030a0a7223 */ /* 0x000fca0000010807 */
[----:B------:R-:W5:Y:S01]  /*19d40*/  MUFU.EX2 R206, R206 ;  /* 0x000000ce00ce7308 */ /* 0x000f620000000800 */
[----:B------:R-:W-:Y:S01]  /*19d50*/  FADD.FTZ R31, R11, R6 ;  /* 0x000000060b1f7221 */ /* 0x000fe20000010000 */
[-C--:B------:R-:W-:Y:S01]  /*19d60*/  FFMA.FTZ R25, R76, R3.reuse, -R13 ;  /* 0x000000034c197223 */ /* 0x080fe2000001080d */
[----:B------:R3:W-:Y:S05]  /*19d70*/  SYNCS.ARRIVE.TRANS64.RED.A1T0 RZ, [R0+URZ], RZ ;  /* 0x000000ff00ff79a7 */ /* 0x0007ea000810043f */
[----:B------:R-:W5:Y:S01]  /*19d80*/  MUFU.EX2 R50, R50 ;  /* 0x0000003200327308 */ /* 0x000f620000000800 */
[----:B-1----:R-:W-:Y:S01]  /*19d90*/  FADD.FTZ R33, R205, R26 ;  /* 0x0000001acd217221 */ /* 0x002fe20000010000 */
[----:B------:R-:W-:Y:S01]  /*19da0*/  FFMA.FTZ R203, R46, R3, -R7 ;  /* 0x000000032ecb7223 */ /* 0x000fe20000010807 */
[----:B---3--:R-:W-:-:S05]  /*19db0*/  FADD.FTZ R0, R204, R31 ;  /* 0x0000001fcc007221 */ /* 0x008fca0000010000 */
[----:B------:R-:W1:Y:S01]  /*19dc0*/  MUFU.EX2 R21, R21 ;  /* 0x0000001500157308 */ /* 0x000e620000000800 */
[----:B------:R-:W-:Y:S01]  /*19dd0*/  FFMA.FTZ R202, R44, R3, -R13 ;  /* 0x000000032cca7223 */ /* 0x000fe2000001080d */
[----:B----4-:R-:W-:-:S06]  /*19de0*/  FADD.FTZ R6, R28, R33 ;  /* 0x000000211c067221 */ /* 0x010fcc0000010000 */
[----:B------:R-:W3:Y:S01]  /*19df0*/  MUFU.EX2 R201, R201 ;  /* 0x000000c900c97308 */ /* 0x000ee20000000800 */
[----:B------:R-:W-:Y:S01]  /*19e00*/  FFMA.FTZ R12, R12, R3, -R7 ;  /* 0x000000030c0c7223 */ /* 0x000fe20000010807 */
[----:B0-----:R-:W-:-:S06]  /*19e10*/  FADD.FTZ R31, R15, R0 ;  /* 0x000000000f1f7221 */ /* 0x001fcc0000010000 */
[----:B------:R-:W0:Y:S01]  /*19e20*/  MUFU.EX2 R200, R200 ;  /* 0x000000c800c87308 */ /* 0x000e220000000800 */
[----:B------:R-:W-:Y:S01]  /*19e30*/  FFMA.FTZ R27, R78, R3, -R13 ;  /* 0x000000034e1b7223 */ /* 0x000fe2000001080d */
[----:B-----5:R-:W-:-:S06]  /*19e40*/  FADD.FTZ R33, R207, R6 ;  /* 0x00000006cf217221 */ /* 0x020fcc0000010000 */
[----:B------:R-:W4:Y:S01]  /*19e50*/  MUFU.EX2 R10, R10 ;  /* 0x0000000a000a7308 */ /* 0x000f220000000800 */
[----:B------:R-:W-:Y:S01]  /*19e60*/  FFMA.FTZ R197, R34, R3, -R7 ;  /* 0x0000000322c57223 */ /* 0x000fe20000010807 */
[----:B------:R-:W-:-:S06]  /*19e70*/  FADD.FTZ R0, R206, R31 ;  /* 0x0000001fce007221 */ /* 0x000fcc0000010000 */
[----:B------:R-:W5:Y:S01]  /*19e80*/  MUFU.EX2 R25, R25 ;  /* 0x0000001900197308 */ /* 0x000f620000000800 */
[----:B------:R-:W-:Y:S01]  /*19e90*/  FADD.FTZ R6, R50, R33 ;  /* 0x0000002132067221 */ /* 0x000fe20000010000 */
[----:B------:R-:W-:-:S06]  /*19ea0*/  FFMA.FTZ R20, R20, R3, -R7 ;  /* 0x0000000314147223 */ /* 0x000fcc0000010807 */
[----:B------:R-:W5:Y:S01]  /*19eb0*/  MUFU.EX2 R203, R203 ;  /* 0x000000cb00cb7308 */ /* 0x000f620000000800 */
[----:B-1----:R-:W-:-:S07]  /*19ec0*/  FADD.FTZ R31, R21, R0 ;  /* 0x00000000151f7221 */ /* 0x002fce0000010000 */
[----:B------:R-:W1:Y:S01]  /*19ed0*/  MUFU.EX2 R202, R202 ;  /* 0x000000ca00ca7308 */ /* 0x000e620000000800 */
[----:B------:R-:W-:Y:S01]  /*19ee0*/  FFMA.FTZ R80, R80, R3, -R13 ;  /* 0x0000000350507223 */ /* 0x000fe2000001080d */
[----:B---3--:R-:W-:-:S06]  /*19ef0*/  FADD.FTZ R33, R201, R6 ;  /* 0x00000006c9217221 */ /* 0x008fcc0000010000 */
[----:B------:R-:W3:Y:S01]  /*19f00*/  MUFU.EX2 R12, R12 ;  /* 0x0000000c000c7308 */ /* 0x000ee20000000800 */
[----:B0-----:R-:W-:Y:S01]  /*19f10*/  FADD.FTZ R0, R200, R31 ;  /* 0x0000001fc8007221 */ /* 0x001fe20000010000 */
[----:B------:R-:W-:-:S06]  /*19f20*/  FFMA.FTZ R198, R68, R3, -R13 ;  /* 0x0000000344c67223 */ /* 0x000fcc000001080d */
[----:B------:R-:W0:Y:S01]  /*19f30*/  MUFU.EX2 R27, R27 ;  /* 0x0000001b001b7308 */ /* 0x000e220000000800 */
[-C--:B------:R-:W-:Y:S01]  /*19f40*/  FFMA.FTZ R199, R38, R3.reuse, -R7 ;  /* 0x0000000326c77223 */ /* 0x080fe20000010807 */
[----:B------:R-:W-:Y:S01]  /*19f50*/  FFMA.FTZ R192, R24, R3, -R13 ;  /* 0x0000000318c07223 */ /* 0x000fe2000001080d */
[----:B----4-:R-:W-:-:S05]  /*19f60*/  FADD.FTZ R24, R10, R33 ;  /* 0x000000210a187221 */ /* 0x010fca0000010000 */
[----:B------:R-:W4:Y:S01]  /*19f70*/  MUFU.EX2 R197, R197 ;  /* 0x000000c500c57308 */ /* 0x000f220000000800 */
[----:B-----5:R-:W-:-:S07]  /*19f80*/  FADD.FTZ R31, R25, R0 ;  /* 0x00000000191f7221 */ /* 0x020fce0000010000 */
[----:B------:R-:W5:Y:S01]  /*19f90*/  MUFU.EX2 R196, R196 ;  /* 0x000000c400c47308 */ /* 0x000f620000000800 */
[-C--:B------:R-:W-:Y:S01]  /*19fa0*/  FFMA.FTZ R34, R58, R3.reuse, -R7 ;  /* 0x000000033a227223 */ /* 0x080fe20000010807 */
[----:B------:R-:W-:Y:S01]  /*19fb0*/  FFMA.FTZ R82, R82, R3, -R13 ;  /* 0x0000000352527223 */ /* 0x000fe2000001080d */
[----:B------:R-:W-:-:S05]  /*19fc0*/  FADD.FTZ R33, R203, R24 ;  /* 0x00000018cb217221 */ /* 0x000fca0000010000 */
[----:B------:R-:W5:Y:S01]  /*19fd0*/  MUFU.EX2 R20, R20 ;  /* 0x0000001400147308 */ /* 0x000f620000000800 */
[----:B-1----:R-:W-:-:S07]  /*19fe0*/  FADD.FTZ R0, R202, R31 ;  /* 0x0000001fca007221 */ /* 0x002fce0000010000 */
[----:B------:R-:W1:Y:S01]  /*19ff0*/  MUFU.EX2 R29, R80 ;  /* 0x00000050001d7308 */ /* 0x000e620000000800 */
[-CC-:B------:R-:W-:Y:S01]  /*1a000*/  FFMA.FTZ R8, R64, R3.reuse, -R7.reuse ;  /* 0x0000000340087223 */ /* 0x180fe20000010807 */
[----:B------:R-:W-:Y:S01]  /*1a010*/  FFMA.FTZ R66, R66, R3, -R7 ;  /* 0x0000000342427223 */ /* 0x000fe20000010807 */
[----:B---3--:R-:W-:-:S05]  /*1a020*/  FADD.FTZ R24, R12, R33 ;  /* 0x000000210c187221 */ /* 0x008fca0000010000 */
[----:B------:R-:W3:Y:S01]  /*1a030*/  MUFU.EX2 R198, R198 ;  /* 0x000000c600c67308 */ /* 0x000ee20000000800 */
[----:B0-----:R-:W-:-:S07]  /*1a040*/  FADD.FTZ R31, R27, R0 ;  /* 0x000000001b1f7221 */ /* 0x001fce0000010000 */
[----:B------:R-:W0:Y:S01]  /*1a050*/  MUFU.EX2 R199, R199 ;  /* 0x000000c700c77308 */ /* 0x000e220000000800 */
[----:B------:R-:W-:-:S04]  /*1a060*/  IMAD.HI R30, R30, 0x66666667, RZ ;  /* 0x666666671e1e7827 */ /* 0x000fc800078e02ff */
[-C--:B------:R-:W-:Y:S01]  /*1a070*/  FFMA.FTZ R62, R62, R3.reuse, -R13 ;  /* 0x000000033e3e7223 */ /* 0x080fe2000001080d */
[----:B----4-:R-:W-:Y:S02]  /*1a080*/  FADD.FTZ R33, R197, R24 ;  /* 0x00000018c5217221 */ /* 0x010fe40000010000 */
[----:B------:R-:W4:Y:S01]  /*1a090*/  MUFU.EX2 R7, R82 ;  /* 0x0000005200077308 */ /* 0x000f220000000800 */
[----:B-----5:R-:W-:Y:S01]  /*1a0a0*/  FADD.FTZ R0, R196, R31 ;  /* 0x0000001fc4007221 */ /* 0x020fe20000010000 */
[----:B------:R-:W-:-:S06]  /*1a0b0*/  FFMA.FTZ R84, R84, R3, -R13 ;  /* 0x0000000354547223 */ /* 0x000fcc000001080d */
[----:B------:R-:W5:Y:S01]  /*1a0c0*/  MUFU.EX2 R34, R34 ;  /* 0x0000002200227308 */ /* 0x000f620000000800 */
[----:B------:R-:W-:Y:S01]  /*1a0d0*/  FFMA.FTZ R86, R86, R3, -R13 ;  /* 0x0000000356567223 */ /* 0x000fe2000001080d */
[----:B------:R-:W-:Y:S01]  /*1a0e0*/  F2FP.F16.F32.PACK_AB R211, R14, R211 ;  /* 0x000000d30ed3723e */ /* 0x000fe200000000ff */
[----:B------:R-:W-:-:S05]  /*1a0f0*/  FADD.FTZ R14, R20, R33 ;  /* 0x00000021140e7221 */ /* 0x000fca0000010000 */
[----:B------:R-:W5:Y:S01]  /*1a100*/  MUFU.EX2 R192, R192 ;  /* 0x000000c000c07308 */ /* 0x000f620000000800 */
[----:B------:R-:W-:Y:S01]  /*1a110*/  SHF.R.U32.HI R35, RZ, 0x1f, R30 ;  /* 0x0000001fff237819 */ /* 0x000fe2000001161e */
[----:B-1----:R-:W-:-:S06]  /*1a120*/  FADD.FTZ R33, R29, R0 ;  /* 0x000000001d217221 */ /* 0x002fcc0000010000 */
[----:B------:R-:W1:Y:S01]  /*1a130*/  MUFU.EX2 R193, R193 ;  /* 0x000000c100c17308 */ /* 0x000e620000000800 */
[----:B------:R-:W-:Y:S01]  /*1a140*/  LEA.HI.SX32 R6, R30, R35, 0x1b ;  /* 0x000000231e067211 */ /* 0x000fe200078fdaff */
[----:B---3--:R-:W-:-:S06]  /*1a150*/  FADD.FTZ R0, R198, R33 ;  /* 0x00000021c6007221 */ /* 0x008fcc0000010000 */
[----:B------:R-:W3:Y:S01]  /*1a160*/  MUFU.EX2 R13, R62 ;  /* 0x0000003e000d7308 */ /* 0x000ee20000000800 */
[----:B0-----:R-:W-:-:S07]  /*1a170*/  FADD.FTZ R35, R199, R14 ;  /* 0x0000000ec7237221 */ /* 0x001fce0000010000 */
[----:B------:R-:W0:Y:S01]  /*1a180*/  MUFU.EX2 R8, R8 ;  /* 0x0000000800087308 */ /* 0x000e220000000800 */
[----:B------:R-:W-:Y:S01]  /*1a190*/  F2FP.F16.F32.PACK_AB R208, R9, R208 ;  /* 0x000000d009d0723e */ /* 0x000fe200000000ff */
[----:B----4-:R-:W-:Y:S01]  /*1a1a0*/  FADD.FTZ R9, R7, R0 ;  /* 0x0000000007097221 */ /* 0x010fe20000010000 */
[----:B------:R-:W-:Y:S01]  /*1a1b0*/  F2FP.F16.F32.PACK_AB R201, R10, R201 ;  /* 0x000000c90ac9723e */ /* 0x000fe200000000ff */
[----:B-----5:R-:W-:Y:S02]  /*1a1c0*/  FADD.FTZ R10, R34, R35 ;  /* 0x00000023220a7221 */ /* 0x020fe40000010000 */
[----:B------:R-:W-:Y:S02]  /*1a1d0*/  FADD.FTZ R0, R192, R9 ;  /* 0x00000009c0007221 */ /* 0x000fe40000010000 */
[----:B-1----:R-:W-:Y:S01]  /*1a1e0*/  FADD.FTZ R9, R193, R10 ;  /* 0x0000000ac1097221 */ /* 0x002fe20000010000 */
[----:B------:R-:W-:Y:S01]  /*1a1f0*/  F2FP.F16.F32.PACK_AB R210, R11, R210 ;  /* 0x000000d20bd2723e */ /* 0x000fe200000000ff */
[----:B------:R-:W-:Y:S01]  /*1a200*/  MUFU.EX2 R195, R195 ;  /* 0x000000c300c37308 */ /* 0x000fe20000000800 */
[----:B---3--:R-:W-:Y:S01]  /*1a210*/  FADD.FTZ R11, R13, R0 ;  /* 0x000000000d0b7221 */ /* 0x008fe20000010000 */
[----:B0-----:R-:W-:-:S06]  /*1a220*/  FADD.FTZ R0, R8, R9 ;  /* 0x0000000908007221 */ /* 0x001fcc0000010000 */
[----:B------:R-:W0:Y:S01]  /*1a230*/  MUFU.EX2 R84, R84 ;  /* 0x0000005400547308 */ /* 0x000e220000000800 */
[----:B------:R-:W-:Y:S01]  /*1a240*/  VIADD R9, R2, 0xfffffffe ;  /* 0xfffffffe02097836 */ /* 0x000fe20000000000 */
[----:B--2---:R-:W-:-:S06]  /*1a250*/  VIMNMX R32, R32, R6, !PT ;  /* 0x0000000620207248 */ /* 0x004fcc0007fe0100 */
[----:B------:R-:W1:Y:S01]  /*1a260*/  MUFU.EX2 R31, R86 ;  /* 0x00000056001f7308 */ /* 0x000e620000000800 */
[----:B------:R-:W-:-:S07]  /*1a270*/  ISETP.GE.AND P1, PT, R9, R32, PT ;  /* 0x000000200900720c */ /* 0x000fce0003f26270 */
[----:B------:R-:W2:Y:S01]  /*1a280*/  MUFU.EX2 R66, R66 ;  /* 0x0000004200427308 */ /* 0x000ea20000000800 */
[----:B------:R-:W-:Y:S01]  /*1a290*/  F2FP.F16.F32.PACK_AB R198, R7, R198 ;  /* 0x000000c607c6723e */ /* 0x000fe200000000ff */
[----:B0-----:R-:W-:Y:S01]  /*1a2a0*/  FADD.FTZ R10, R84, R11 ;  /* 0x0000000b540a7221 */ /* 0x001fe20000010000 */
[----:B------:R-:W-:Y:S01]  /*1a2b0*/  FADD.FTZ R7, R195, R0 ;  /* 0x00000000c3077221 */ /* 0x000fe20000010000 */
[----:B------:R-:W-:Y:S01]  /*1a2c0*/  BSSY B0, `(.L_x_2869) ;  /* 0x000055c000007945 */ /* 0x000fe20003800000 */
[----:B------:R-:W-:Y:S01]  /*1a2d0*/  F2FP.F16.F32.PACK_AB R197, R20, R197 ;  /* 0x000000c514c5723e */ /* 0x000fe200000000ff */
[----:B------:R0:W-:Y:S01]  /*1a2e0*/  STL [R1+0x50], R32 ;  /* 0x0000502001007387 */ /* 0x0001e20000100800 */
[----:B------:R-:W-:Y:S01]  /*1a2f0*/  F2FP.F16.F32.PACK_AB R206, R21, R206 ;  /* 0x000000ce15ce723e */ /* 0x000fe200000000ff */
[----:B------:R-:W-:Y:S01]  /*1a300*/  IMAD.MOV.U32 R2, RZ, RZ, 0x3f800000 ;  /* 0x3f800000ff027424 */ /* 0x000fe200078e00ff */
[----:B------:R-:W-:Y:S01]  /*1a310*/  F2FP.F16.F32.PACK_AB R209, R36, R209 ;  /* 0x000000d124d1723e */ /* 0x000fe200000000ff */
[----:B-1----:R-:W-:Y:S01]  /*1a320*/  FADD.FTZ R21, R31, R10 ;  /* 0x0000000a1f157221 */ /* 0x002fe20000010000 */
[----:B------:R-:W-:-:S02]  /*1a330*/  F2FP.F16.F32.PACK_AB R205, R28, R205 ;  /* 0x000000cd1ccd723e */ /* 0x000fc400000000ff */
[----:B------:R-:W-:Y:S02]  /*1a340*/  CS2R R150, SRZ ;  /* 0x0000000000967805 */ /* 0x000fe4000001ff00 */
[----:B------:R-:W-:Y:S02]  /*1a350*/  F2FP.F16.F32.PACK_AB R207, R50, R207 ;  /* 0x000000cf32cf723e */ /* 0x000fe400000000ff */
[----:B------:R-:W-:Y:S02]  /*1a360*/  CS2R R148, SRZ ;  /* 0x0000000000947805 */ /* 0x000fe4000001ff00 */
[----:B------:R-:W-:Y:S02]  /*1a370*/  F2FP.F16.F32.PACK_AB R199, R34, R199 ;  /* 0x000000c722c7723e */ /* 0x000fe400000000ff */
[----:B------:R-:W-:Y:S02]  /*1a380*/  CS2R R146, SRZ ;  /* 0x0000000000927805 */ /* 0x000fe4000001ff00 */
[----:B------:R-:W-:Y:S01]  /*1a390*/  F2FP.F16.F32.PACK_AB R200, R25, R200 ;  /* 0x000000c819c8723e */ /* 0x000fe200000000ff */
[----:B--2---:R-:W-:Y:S01]  /*1a3a0*/  FADD.FTZ R20, R66, R7 ;  /* 0x0000000742147221 */ /* 0x004fe20000010000 */
[----:B------:R-:W-:-:S02]  /*1a3b0*/  F2FP.F16.F32.PACK_AB R202, R27, R202 ;  /* 0x000000ca1bca723e */ /* 0x000fc400000000ff */
[----:B------:R-:W-:Y:S02]  /*1a3c0*/  CS2R R144, SRZ ;  /* 0x0000000000907805 */ /* 0x000fe4000001ff00 */
[----:B------:R-:W-:Y:S02]  /*1a3d0*/  F2FP.F16.F32.PACK_AB R196, R29, R196 ;  /* 0x000000c41dc4723e */ /* 0x000fe400000000ff */
[----:B------:R-:W-:Y:S02]  /*1a3e0*/  CS2R R142, SRZ ;  /* 0x00000000008e7805 */ /* 0x000fe4000001ff00 */
[----:B------:R-:W-:Y:S02]  /*1a3f0*/  F2FP.F16.F32.PACK_AB R194, R31, R84 ;  /* 0x000000541fc2723e */ /* 0x000fe400000000ff */
[----:B------:R-:W-:Y:S02]  /*1a400*/  CS2R R140, SRZ ;  /* 0x00000000008c7805 */ /* 0x000fe4000001ff00 */
[----:B------:R-:W-:-:S02]  /*1a410*/  F2FP.F16.F32.PACK_AB R195, R66, R195 ;  /* 0x000000c342c3723e */ /* 0x000fc400000000ff */
[----:B------:R-:W-:Y:S02]  /*1a420*/  CS2R R138, SRZ ;  /* 0x00000000008a7805 */ /* 0x000fe4000001ff00 */
[----:B------:R-:W-:Y:S02]  /*1a430*/  @P5 LOP3.LUT R18, R18, 0x10, RZ, 0xfc, !PT ;  /* 0x0000001012125812 */ /* 0x000fe400078efcff */
[----:B------:R-:W-:Y:S02]  /*1a440*/  CS2R R136, SRZ ;  /* 0x0000000000887805 */ /* 0x000fe4000001ff00 */
[----:B------:R-:W-:Y:S02]  /*1a450*/  F2FP.F16.F32.PACK_AB R203, R12, R203 ;  /* 0x000000cb0ccb723e */ /* 0x000fe400000000ff */
[----:B------:R-:W-:Y:S02]  /*1a460*/  CS2R R134, SRZ ;  /* 0x0000000000867805 */ /* 0x000fe4000001ff00 */
[----:B------:R-:W-:-:S02]  /*1a470*/  F2FP.F16.F32.PACK_AB R204, R15, R204 ;  /* 0x000000cc0fcc723e */ /* 0x000fc400000000ff */
[----:B------:R-:W-:Y:S02]  /*1a480*/  CS2R R132, SRZ ;  /* 0x0000000000847805 */ /* 0x000fe4000001ff00 */
[----:B------:R-:W-:Y:S02]  /*1a490*/  F2FP.F16.F32.PACK_AB R192, R13, R192 ;  /* 0x000000c00dc0723e */ /* 0x000fe400000000ff */
[----:B------:R-:W-:Y:S02]  /*1a4a0*/  CS2R R130, SRZ ;  /* 0x0000000000827805 */ /* 0x000fe4000001ff00 */
[----:B------:R-:W-:Y:S02]  /*1a4b0*/  F2FP.F16.F32.PACK_AB R193, R8, R193 ;  /* 0x000000c108c1723e */ /* 0x000fe400000000ff */
[----:B------:R-:W-:Y:S02]  /*1a4c0*/  CS2R R128, SRZ ;  /* 0x0000000000807805 */ /* 0x000fe4000001ff00 */
[----:B------:R-:W-:-:S02]  /*1a4d0*/  MOV R0, 0x3f800000 ;  /* 0x3f80000000007802 */ /* 0x000fc40000000f00 */
        /* <DEDUP_REMOVED lines=47> */
[----:B0-----:R-:W-:-:S02]  /*1a7d0*/  CS2R R32, SRZ ;  /* 0x0000000000207805 */ /* 0x001fc4000001ff00 */
[----:B------:R-:W-:Y:S02]  /*1a7e0*/  CS2R R30, SRZ ;  /* 0x00000000001e7805 */ /* 0x000fe4000001ff00 */
[----:B------:R-:W-:Y:S02]  /*1a7f0*/  CS2R R28, SRZ ;  /* 0x00000000001c7805 */ /* 0x000fe4000001ff00 */
[----:B------:R-:W-:Y:S02]  /*1a800*/  CS2R R26, SRZ ;  /* 0x00000000001a7805 */ /* 0x000fe4000001ff00 */
[----:B------:R-:W-:Y:S01]  /*1a810*/  CS2R R24, SRZ ;  /* 0x0000000000187805 */ /* 0x000fe2000001ff00 */
[----:B------:R-:W-:Y:S06]  /*1a820*/  @!P1 BRA `(.L_x_2870) ;  /* 0x0000005000149947 */ /* 0x000fec0003800000 */
[----:B------:R-:W-:Y:S01]  /*1a830*/  BSSY B1, `(.L_x_2870) ;  /* 0x0000504000017945 */ /* 0x000fe20003800000 */
[----:B------:R-:W-:Y:S01]  /*1a840*/  IMAD.MOV.U32 R15, RZ, RZ, R4 ;  /* 0x000000ffff0f7224 */ /* 0x000fe200078e0004 */
[----:B------:R-:W-:Y:S01]  /*1a850*/  MOV R2, 0x3f800000 ;  /* 0x3f80000000027802 */ /* 0x000fe20000000f00 */
[----:B------:R-:W-:Y:S02]  /*1a860*/  IMAD.MOV.U32 R14, RZ, RZ, R5 ;  /* 0x000000ffff0e7224 */ /* 0x000fe400078e0005 */
[----:B------:R-:W-:Y:S02]  /*1a870*/  IMAD.MOV.U32 R11, RZ, RZ, R226 ;  /* 0x000000ffff0b7224 */ /* 0x000fe400078e00e2 */
[----:B------:R-:W-:Y:S02]  /*1a880*/  IMAD.MOV.U32 R8, RZ, RZ, R220 ;  /* 0x000000ffff087224 */ /* 0x000fe400078e00dc */
[----:B------:R-:W-:-:S07]  /*1a890*/  IMAD.MOV.U32 R151, RZ, RZ, RZ ;  /* 0x000000ffff977224 */ /* 0x000fce00078e00ff */
.L_x_2883:
[----:B------:R-:W-:-:S04]  /*1a8a0*/  ISETP.NE.AND P1, PT, R8, 0x1, PT ;  /* 0x000000010800780c */ /* 0x000fc80003f25270 */
[----:B------:R-:W-:-:S04]  /*1a8b0*/  SEL R226, RZ, 0x1, P1 ;  /* 0x00000001ffe27807 */ /* 0x000fc80000800000 */
[----:B------:R-:W-:Y:S01]  /*1a8c0*/  LOP3.LUT R226, R11, R226, RZ, 0x3c, !PT ;  /* 0x000000e20be27212 */ /* 0x000fe200078e3cff */
[----:B------:R-:W-:Y:S06]  /*1a8d0*/  @!P0 BRA `(.L_x_2871) ;  /* 0x0000000000048947 */ /* 0x000fec0003800000 */
[----:B------:R-:W-:Y:S01]  /*1a8e0*/  BPT.TRAP 0x1 ;  /* 0x000000040000795c */ /* 0x000fe20000300000 */
.L_x_2871:
        /* <DEDUP_REMOVED lines=8> */
.L_x_2872:
[----:B------:R-:W-:Y:S01]  /*1a970*/  IMAD R4, R220, 0xa00, R229 ;  /* 0x00000a00dc047824 */ /* 0x000fe200078e02e5 */
[----:B------:R-:W-:Y:S01]  /*1a980*/  BSSY B2, `(.L_x_2873) ;  /* 0x0000006000027945 */ /* 0x000fe20003800000 */
[----:B------:R-:W-:Y:S02]  /*1a990*/  MOV R5, 0x40000040 ;  /* 0x4000004000057802 */ /* 0x000fe40000000f00 */
[----:B------:R-:W-:Y:S01]  /*1a9a0*/  VIADD R6, R4, 0x80 ;  /* 0x0000008004067836 */ /* 0x000fe20000000000 */
[----:B-1----:R-:W-:Y:S06]  /*1a9b0*/  @P1 BRA `(.L_x_2874) ;  /* 0x0000000000081947 */ /* 0x002fec0003800000 */
[----:B------:R-:W1:Y:S02]  /*1a9c0*/  SYNCS.PHASECHK.TRANS64.TRYWAIT P1, [R10+URZ+0x38830], R3 ;  /* 0x038830030a0075a7 */ /* 0x000e64000802017f */
[----:B-1----:R-:W-:Y:S05]  /*1a9d0*/  @!P1 BRA `(.L_x_2875) ;  /* 0x00000194003c9947 */ /* 0x002fea0003800000 */
.L_x_2874:
[----:B------:R-:W-:Y:S05]  /*1a9e0*/  BSYNC B2 ;  /* 0x0000000000027941 */ /* 0x000fea0003800000 */
.L_x_2873:
[----:B------:R-:W2:Y:S04]  /*1a9f0*/  LDL.64 R152, [R1+0x38] ;  /* 0x0000380001987983 */ /* 0x000ea80000100a00 */
[----:B------:R-:W3:Y:S04]  /*1aa00*/  LDL.64 R156, [R1+0x48] ;  /* 0x00004800019c7983 */ /* 0x000ee80000100a00 */
[----:B------:R-:W4:Y:S01]  /*1aa10*/  LDL.64 R154, [R1+0x40] ;  /* 0x00004000019a7983 */ /* 0x000f220000100a00 */
[----:B------:R-:W-:Y:S02]  /*1aa20*/  R2UR UR10, R4 ;  /* 0x00000000040a72ca */ /* 0x000fe400000e0000 */
[----:B------:R-:W-:Y:S01]  /*1aa30*/  R2UR UR11, R5 ;  /* 0x00000000050b72ca */ /* 0x000fe200000e0000 */
[----:B------:R-:W-:Y:S01]  /*1aa40*/  WARPGROUP.ARRIVE ;  /* 0x00000000000079c5 */ /* 0x000fe20000000000 */
[----:B------:R-:W-:Y:S01]  /*1aa50*/  IMAD.MOV.U32 R7, RZ, RZ, 0x40000040 ;  /* 0x40000040ff077424 */ /* 0x000fe200078e00ff */
[----:B------:R-:W-:-:S04]  /*1aa60*/  R2UR UR6, R6 ;  /* 0x00000000060672ca */ /* 0x000fc800000e0000 */
[----:B------:R-:W-:Y:S01]  /*1aa70*/  R2UR UR7, R7 ;  /* 0x00000000070772ca */ /* 0x000fe200000e0000 */
[C---:B------:R-:W-:Y:S01]  /*1aa80*/  VIADD R6, R4.reuse, 0x100 ;  /* 0x0000010004067836 */ /* 0x040fe20000000000 */
[----:B------:R-:W-:Y:S01]  /*1aa90*/  MOV R13, 0x40000040 ;  /* 0x40000040000d7802 */ /* 0x000fe20000000f00 */
[----:B------:R-:W-:Y:S01]  /*1aaa0*/  VIADD R12, R4, 0x180 ;  /* 0x00000180040c7836 */ /* 0x000fe20000000000 */
[----:B--2---:R-:W-:Y:S02]  /*1aab0*/  R2UR UR46, R152 ;  /* 0x00000000982e72ca */ /* 0x004fe400000e0000 */
[----:B------:R-:W-:Y:S02]  /*1aac0*/  R2UR UR47, R153 ;  /* 0x00000000992f72ca */ /* 0x000fe400000e0000 */
        /* <DEDUP_REMOVED lines=25> */
[----:B------:R-:W-:Y:S02]  /*1ac60*/  VIADD R6, R4, 0x200 ;  /* 0x0000020004067836 */ /* 0x000fe40000000000 */
[----:B------:R-:W-:-:S03]  /*1ac70*/  IMAD.MOV.U32 R7, RZ, RZ, 0x40000040 ;  /* 0x40000040ff077424 */ /* 0x000fc600078e00ff */
[----:B------:R-:W-:Y:S02]  /*1ac80*/  R2UR UR34, R6 ;  /* 0x00000000062272ca */ /* 0x000fe400000e0000 */
[----:B------:R-:W-:Y:S02]  /*1ac90*/  R2UR UR35, R7 ;  /* 0x00000000072372ca */ /* 0x000fe400000e0000 */
[----:B----4-:R-:W-:Y:S02]  /*1aca0*/  R2UR UR28, R154 ;  /* 0x000000009a1c72ca */ /* 0x010fe400000e0000 */
[----:B------:R-:W-:Y:S01]  /*1acb0*/  R2UR UR29, R155 ;  /* 0x000000009b1d72ca */ /* 0x000fe200000e0000 */
[----:B------:R-:W-:Y:S01]  /*1acc0*/  UMOV UR32, UR12 ;  /* 0x0000000c00207c82 */ /* 0x000fe20008000000 */
[----:B------:R-:W-:Y:S01]  /*1acd0*/  UMOV UR33, UR13 ;  /* 0x0000000d00217c82 */ /* 0x000fe20008000000 */
[----:B------:R-:W-:Y:S02]  /*1ace0*/  WARPGROUP.DEPBAR.LE gsb0, 0x0 ;  /* 0x00008000000079c5 */ /* 0x000fe40000010000 */
[----:B------:R-:W-:Y:S01]  /*1acf0*/  VIADD R12, R4, 0x2 ;  /* 0x00000002040c7836 */ /* 0x000fe20000000000 */
[----:B--2---:R-:W-:-:S02]  /*1ad00*/  R2UR UR42, R152 ;  /* 0x00000000982a72ca */ /* 0x004fc400000e0000 */
        /* <DEDUP_REMOVED lines=42> */
[----:B------:R-:W-:Y:S01]  /*1afb0*/  VIADD R6, R4, 0x4 ;  /* 0x0000000404067836 */ /* 0x000fe20000000000 */
[----:B------:R-:W-:Y:S01]  /*1afc0*/  UMOV UR8, UR46 ;  /* 0x0000002e00087c82 */ /* 0x000fe20008000000 */
[----:B------:R-:W-:Y:S01]  /*1afd0*/  IMAD.MOV.U32 R7, RZ, RZ, 0x40000040 ;  /* 0x40000040ff077424 */ /* 0x000fe200078e00ff */
        /* <DEDUP_REMOVED lines=13> */
[----:B------:R-:W-:Y:S01]  /*1b0b0*/  VIADD R6, R4, 0x84 ;  /* 0x0000008404067836 */ /* 0x000fe20000000000 */
[----:B------:R-:W-:Y:S01]  /*1b0c0*/  UMOV UR33, UR47 ;  /* 0x0000002f00217c82 */ /* 0x000fe20008000000 */
[----:B------:R-:W2:Y:S01]  /*1b0d0*/  LDL.64 R12, [R1+0x28] ;  /* 0x00002800010c7983 */ /* 0x000ea20000100a00 */
[----:B------:R-:W-:-:S02]  /*1b0e0*/  WARPGROUP.DEPBAR.LE gsb0, 0x0 ;  /* 0x00008000000079c5 */ /* 0x000fc40000010000 */
[----:B------:R-:W-:-:S07]  /*1b0f0*/  WARPGROUP.ARRIVE ;  /* 0x00000000000079c5 */ /* 0x000fce0000000000 */
[----:B------:R-:W-:Y:S01]  /*1b100*/  HGMMA.64x16x16.F32 R184, gdesc[UR8], R184, gsb0 ;  /* 0x0020000008b879f0 */ /* 0x000fe200080008b8 */
[----:B------:R-:W-:Y:S02]  /*1b110*/  MOV R7, 0x40000040 ;  /* 0x4000004000077802 */ /* 0x000fe40000000f00 */
        /* <DEDUP_REMOVED lines=170> */
[----:B------:R-:W-:Y:S02]  /*1bbc0*/  VIADD R6, R4, 0x284 ;  /* 0x0000028404067836 */ /* 0x000fe40000000000 */
[----:B------:R-:W-:-:S03]  /*1bbd0*/  IMAD.MOV.U32 R7, RZ, RZ, 0x40000040 ;  /* 0x40000040ff077424 */ /* 0x000fc600078e00ff */
        /* <DEDUP_REMOVED lines=95> */
[----:B------:R-:W2:Y:S01]  /*1c1d0*/  LDL.64 R12, [R1] ;  /* 0x00000000010c7983 */ /* 0x000ea20000100a00 */
[----:B------:R-:W-:Y:S02]  /*1c1e0*/  R2UR UR10, R6 ;  /* 0x00000000060a72ca */ /* 0x000fe400000e0000 */
[----:B------:R-:W-:-:S06]  /*1c1f0*/  R2UR UR11, R7 ;  /* 0x00000000070b72ca */ /* 0x000fcc00000e0000 */
[----:B------:R-:W-:Y:S02]  /*1c200*/  UMOV UR8, UR46 ;  /* 0x0000002e00087c82 */ /* 0x000fe40008000000 */
[----:B------:R-:W-:Y:S01]  /*1c210*/  UMOV UR9, UR47 ;  /* 0x0000002f00097c82 */ /* 0x000fe20008000000 */
[----:B------:R-:W-:Y:S02]  /*1c220*/  WARPGROUP.DEPBAR.LE gsb0, 0x0 ;  /* 0x00008000000079c5 */ /* 0x000fe40000010000 */
[----:B------:R-:W-:-:S06]  /*1c230*/  WARPGROUP.ARRIVE ;  /* 0x00000000000079c5 */ /* 0x000fcc0000000000 */
        /* <DEDUP_REMOVED lines=485> */
.L_x_2876:
[----:B------:R-:W-:Y:S01]  /*1e090*/  SHF.L.U32 R0, R11, 0x1f, RZ ;  /* 0x0000001f0b007819 */ /* 0x000fe200000006ff */
[----:B------:R-:W-:-:S04]  /*1e0a0*/  IMAD R6, R8, 0x8, R23 ;  /* 0x0000000808067824 */ /* 0x000fc800078e0217 */
[----:B------:R2:W3:Y:S01]  /*1e0b0*/  SYNCS.PHASECHK.TRANS64.TRYWAIT P1, [R6+URZ+0x38850], R0 ;  /* 0x03885000060075a7 */ /* 0x0004e2000802017f */
[----:B------:R-:W-:Y:S05]  /*1e0c0*/  @!P0 BRA `(.L_x_2877) ;  /* 0x0000000000048947 */ /* 0x000fea0003800000 */
[----:B------:R-:W-:Y:S01]  /*1e0d0*/  BPT.TRAP 0x1 ;  /* 0x000000040000795c */ /* 0x000fe20000300000 */
.L_x_2877:
[----:B------:R-:W-:Y:S04]  /*1e0e0*/  BSSY B2, `(.L_x_2878) ;  /* 0x0000004000027945 */ /* 0x000fe80003800000 */
[----:B---3--:R-:W-:Y:S05]  /*1e0f0*/  @P1 BRA `(.L_x_2879) ;  /* 0x0000000000081947 */ /* 0x008fea0003800000 */
[----:B------:R-:W3:Y:S02]  /*1e100*/  SYNCS.PHASECHK.TRANS64.TRYWAIT P1, [R6+URZ+0x38850], R0 ;  /* 0x03885000060075a7 */ /* 0x000ee4000802017f */
[----:B---3--:R-:W-:Y:S05]  /*1e110*/  @!P1 BRA `(.L_x_2880) ;  /* 0x0000015c00809947 */ /* 0x008fea0003800000 */
.L_x_2879:
[----:B------:R-:W-:Y:S05]  /*1e120*/  BSYNC B2 ;  /* 0x0000000000027941 */ /* 0x000fea0003800000 */
.L_x_2878:
        /* <DEDUP_REMOVED lines=15> */
[----:B------:R-:W-:Y:S01]  /*1e220*/  R2UR UR7, R5 ;  /* 0x00000000050772ca */ /* 0x000fe200000e0000 */
[----:B------:R-:W-:Y:S01]  /*1e230*/  IMAD.MOV.U32 R5, RZ, RZ, 0x40000040 ;  /* 0x40000040ff057424 */ /* 0x000fe200078e00ff */
[----:B------:R-:W-:Y:S02]  /*1e240*/  WARPGROUP.DEPBAR.LE gsb0, 0x0 ;  /* 0x00008000000079c5 */ /* 0x000fe40000010000 */
[----:B------:R-:W-:-:S15]  /*1e250*/  WARPGROUP.ARRIVE ;  /* 0x00000000000079c5 */ /* 0x000fde0000000000 */
[----:B------:R-:W-:-:S06]  /*1e260*/  NOP ;  /* 0x0000000000007918 */ /* 0x000fcc0000000000 */
        /* <DEDUP_REMOVED lines=25> */
.L_x_2881:
[----:B------:R-:W2:Y:S01]  /*1e400*/  LDL R8, [R1+0x68] ;  /* 0x0000680001087983 */ /* 0x000ea20000100800 */
[----:B------:R-:W0:Y:S03]  /*1e410*/  LDC R2, c[0x0][0x448] ;  /* 0x00011200ff027b82 */ /* 0x000e260000000800 */
[----:B------:R-:W2:Y:S04]  /*1e420*/  LDL R0, [R1+0x78] ;  /* 0x0000780001007983 */ /* 0x000ea80000100800 */
[----:B------:R-:W3:Y:S04]  /*1e430*/  LDL R7, [R1+0x74] ;  /* 0x0000740001077983 */ /* 0x000ee80000100800 */
[----:B------:R-:W4:Y:S04]  /*1e440*/  LDL R5, [R1+0x6c] ;  /* 0x00006c0001057983 */ /* 0x000f280000100800 */
[----:B------:R-:W4:Y:S01]  /*1e450*/  LDL R4, [R1+0x60] ;  /* 0x0000600001047983 */ /* 0x000f220000100800 */
[----:B------:R-:W-:Y:S01]  /*1e460*/  LOP3.LUT R18, R18, 0xffffff7f, RZ, 0xc0, !PT ;  /* 0xffffff7f12127812 */ /* 0x000fe200078ec0ff */
[----:B------:R-:W-:-:S03]  /*1e470*/  VIADD R10, R10, 0x38840 ;  /* 0x000388400a0a7836 */ /* 0x000fc60000000000 */
[----:B------:R-:W-:Y:S02]  /*1e480*/  @P0 LOP3.LUT R18, R18, 0x80, RZ, 0xfc, !PT ;  /* 0x0000008012120812 */ /* 0x000fe400078efcff */
[----:B------:R-:W-:Y:S02]  /*1e490*/  PRMT R10, R228, 0x654, R10 ;  /* 0x00000654e40a7816 */ /* 0x000fe4000000000a */
[----:B0-----:R-:W-:Y:S02]  /*1e4a0*/  ISETP.NE.AND P1, PT, R2, 0x1, PT ;  /* 0x000000010200780c */ /* 0x001fe40003f25270 */
[----:B------:R-:W-:Y:S01]  /*1e4b0*/  LOP3.LUT R18, R18, 0xfffffeff, RZ, 0xc0, !PT ;  /* 0xfffffeff12127812 */ /* 0x000fe200078ec0ff */
[----:B------:R0:W-:Y:S10]  /*1e4c0*/  SYNCS.ARRIVE.TRANS64.RED.A1T0 RZ, [R10+URZ], RZ ;  /* 0x000000ff0aff79a7 */ /* 0x0001f4000810043f */
[----:B------:R-:W1:Y:S08]  /*1e4d0*/  @P1 LDC R3, c[0x0][0x44c] ;  /* 0x00011300ff031b82 */ /* 0x000e700000000800 */
[----:B------:R-:W5:Y:S01]  /*1e4e0*/  @P1 LDC R2, c[0x0][0x450] ;  /* 0x00011400ff021b82 */ /* 0x000f620000000800 */
[----:B--2---:R-:W-:-:S04]  /*1e4f0*/  IMAD.IADD R0, R0, 0x1, R8 ;  /* 0x0000000100007824 */ /* 0x004fc800078e0208 */
[----:B-1----:R-:W-:-:S05]  /*1e500*/  @P1 IMAD.HI.U32 R3, R0, R3, RZ ;  /* 0x0000000300031227 */ /* 0x002fca00078e00ff */
[----:B-----5:R-:W-:Y:S01]  /*1e510*/  @P1 SHF.R.U32.HI R0, RZ, R2, R3 ;  /* 0x00000002ff001219 */ /* 0x020fe20000011603 */
[----:B------:R-:W-:-:S04]  /*1e520*/  IMAD R3, R9, -0x50, RZ ;  /* 0xffffffb009037824 */ /* 0x000fc800078e02ff */
[----:B------:R-:W1:Y:S01]  /*1e530*/  SHFL.IDX PT, R2, R0, RZ, 0x1c1f ;  /* 0x001c1fff00027589 */ /* 0x000e6200000e0000 */
[----:B---3--:R-:W-:-:S03]  /*1e540*/  IADD3 R3, -R7, 0x1, R3 ;  /* 0x0000000107037810 */ /* 0x008fc60007ffe103 */
[----:B------:R-:W2:Y:S01]  /*1e550*/  SHFL.IDX PT, R0, R0, 0x1, 0x1c1f ;  /* 0x003c1f0000007f89 */ /* 0x000ea200000e0000 */
[----:B----4-:R-:W-:-:S04]  /*1e560*/  IADD3 R3, -R4, R3, R5 ;  /* 0x0000000304037210 */ /* 0x010fc80007ffe105 */
[----:B-1----:R-:W-:-:S04]  /*1e570*/  IADD3 R2, R3, R2, RZ ;  /* 0x0000000203027210 */ /* 0x002fc80007ffe0ff */
[C---:B------:R-:W-:Y:S01]  /*1e580*/  ISETP.GT.AND P2, PT, R2.reuse, RZ, PT ;  /* 0x000000ff0200720c */ /* 0x040fe20003f44270 */
[----:B--2---:R-:W-:Y:S01]  /*1e590*/  IMAD.IADD R0, R3, 0x1, R0 ;  /* 0x0000000103007824 */ /* 0x004fe200078e0200 */
        /* <DEDUP_REMOVED lines=9> */
[C---:B------:R-:W-:Y:S02]  /*1e630*/  ISETP.GT.AND P2, PT, R2.reuse, 0x11, PT ;  /* 0x000000110200780c */ /* 0x040fe40003f44270 */
[----:B------:R-:W-:-:S02]  /*1e640*/  ISETP.GT.AND P1, PT, R2, 0x18, PT ;  /* 0x000000180200780c */ /* 0x000fc40003f24270 */
[C---:B------:R-:W-:Y:S02]  /*1e650*/  ISETP.GT.AND P5, PT, R2.reuse, 0x19, PT ;  /* 0x000000190200780c */ /* 0x040fe40003fa4270 */
[C---:B------:R-:W-:Y:S02]  /*1e660*/  ISETP.GT.AND P4, PT, R2.reuse, 0x20, PT ;  /* 0x000000200200780c */ /* 0x040fe40003f84270 */
[----:B------:R-:W-:Y:S02]  /*1e670*/  ISETP.GT.AND P3, PT, R2, 0x21, PT ;  /* 0x000000210200780c */ /* 0x000fe40003f64270 */
[----:B------:R-:W-:Y:S02]  /*1e680*/  FSEL R177, R177, -INF , P2 ;  /* 0xff800000b1b17808 */ /* 0x000fe40001000000 */
[----:B------:R-:W-:Y:S02]  /*1e690*/  FSEL R180, R180, -INF , P1 ;  /* 0xff800000b4b47808 */ /* 0x000fe40000800000 */
[----:B------:R-:W-:-:S02]  /*1e6a0*/  FSEL R181, R181, -INF , P5 ;  /* 0xff800000b5b57808 */ /* 0x000fc40002800000 */
[----:B------:R-:W-:Y:S02]  /*1e6b0*/  FSEL R168, R168, -INF , P4 ;  /* 0xff800000a8a87808 */ /* 0x000fe40002000000 */
[----:B------:R-:W-:Y:S02]  /*1e6c0*/  FSEL R169, R169, -INF , P3 ;  /* 0xff800000a9a97808 */ /* 0x000fe40001800000 */
[C---:B------:R-:W-:Y:S02]  /*1e6d0*/  ISETP.GT.AND P2, PT, R2.reuse, 0x28, PT ;  /* 0x000000280200780c */ /* 0x040fe40003f44270 */
[C---:B------:R-:W-:Y:S02]  /*1e6e0*/  ISETP.GT.AND P1, PT, R2.reuse, 0x29, PT ;  /* 0x000000290200780c */ /* 0x040fe40003f24270 */
[C---:B------:R-:W-:Y:S02]  /*1e6f0*/  ISETP.GT.AND P5, PT, R2.reuse, 0x30, PT ;  /* 0x000000300200780c */ /* 0x040fe40003fa4270 */
[----:B------:R-:W-:-:S02]  /*1e700*/  ISETP.GT.AND P4, PT, R2, 0x31, PT ;  /* 0x000000310200780c */ /* 0x000fc40003f84270 */
[----:B------:R-:W-:Y:S02]  /*1e710*/  ISETP.GT.AND P3, PT, R2, 0x38, PT ;  /* 0x000000380200780c */ /* 0x000fe40003f64270 */
[----:B------:R-:W-:Y:S02]  /*1e720*/  FSEL R172, R172, -INF , P2 ;  /* 0xff800000acac7808 */ /* 0x000fe40001000000 */
[----:B------:R-:W-:Y:S02]  /*1e730*/  FSEL R173, R173, -INF , P1 ;  /* 0xff800000adad7808 */ /* 0x000fe40000800000 */
[----:B------:R-:W-:Y:S02]  /*1e740*/  FSEL R160, R160, -INF , P5 ;  /* 0xff800000a0a07808 */ /* 0x000fe40002800000 */
[----:B------:R-:W-:Y:S02]  /*1e750*/  FSEL R161, R161, -INF , P4 ;  /* 0xff800000a1a17808 */ /* 0x000fe40002000000 */
[----:B------:R-:W-:-:S02]  /*1e760*/  FSEL R164, R164, -INF , P3 ;  /* 0xff800000a4a47808 */ /* 0x000fc40001800000 */
        /* <DEDUP_REMOVED lines=16> */
[----:B------:R-:W-:Y:S02]  /*1e870*/  ISETP.GT.AND P2, PT, R0, RZ, PT ;  /* 0x000000ff0000720c */ /* 0x000fe40003f44270 */
[----:B------:R-:W-:-:S02]  /*1e880*/  FMNMX.FTZ R2, R180, R2, !PT ;  /* 0x00000002b4027209 */ /* 0x000fc40007810000 */
[----:B------:R-:W-:Y:S02]  /*1e890*/  FSEL R186, R186, -INF , P2 ;  /* 0xff800000baba7808 */ /* 0x000fe40001000000 */
[----:B------:R-:W-:Y:S02]  /*1e8a0*/  FMNMX.FTZ R2, R181, R2, !PT ;  /* 0x00000002b5027209 */ /* 0x000fe40007810000 */
[----:B------:R-:W-:Y:S02]  /*1e8b0*/  ISETP.GT.AND P2, PT, R0, 0x10, PT ;  /* 0x000000100000780c */ /* 0x000fe40003f44270 */
        /* <DEDUP_REMOVED lines=17> */
[----:B------:R-:W-:Y:S02]  /*1e9d0*/  FSEL R190, R190, -INF , P4 ;  /* 0xff800000bebe7808 */ /* 0x000fe40002000000 */
[----:B------:R-:W-:Y:S02]  /*1e9e0*/  FMNMX.FTZ R2, R153, R2, !PT ;  /* 0x0000000299027209 */ /* 0x000fe40007810000 */
[----:B------:R-:W-:Y:S02]  /*1e9f0*/  ISETP.GT.AND P5, PT, R0, 0x9, PT ;  /* 0x000000090000780c */ /* 0x000fe40003fa4270 */
[----:B------:R-:W-:-:S02]  /*1ea00*/  FMNMX.FTZ R2, R156, R2, !PT ;  /* 0x000000029c027209 */ /* 0x000fc40007810000 */
[C---:B------:R-:W-:Y:S02]  /*1ea10*/  ISETP.GT.AND P3, PT, R0.reuse, 0x11, PT ;  /* 0x000000110000780c */ /* 0x040fe40003f64270 */
[----:B------:R-:W-:Y:S02]  /*1ea20*/  FMNMX.FTZ R2, R157, R2, !PT ;  /* 0x000000029d027209 */ /* 0x000fe40007810000 */
[----:B------:R-:W-:Y:S02]  /*1ea30*/  ISETP.GT.AND P4, PT, R0, 0x18, PT ;  /* 0x000000180000780c */ /* 0x000fe40003f84270 */
[----:B------:R-:W-:Y:S01]  /*1ea40*/  @P0 LOP3.LUT R18, R18, 0x100, RZ, 0xfc, !PT ;  /* 0x0000010012120812 */ /* 0x000fe200078efcff */
[----:B------:R-:W1:Y:S01]  /*1ea50*/  SHFL.BFLY PT, R3, R2, 0x2, 0x1f ;  /* 0x0c401f0002037f89 */ /* 0x000e6200000e0000 */
[----:B------:R-:W-:Y:S02]  /*1ea60*/  FSEL R191, R191, -INF , P5 ;  /* 0xff800000bfbf7808 */ /* 0x000fe40002800000 */
[----:B------:R-:W-:-:S02]  /*1ea70*/  FSEL R179, R179, -INF , P3 ;  /* 0xff800000b3b37808 */ /* 0x000fc40001800000 */
[----:B------:R-:W-:Y:S02]  /*1ea80*/  FSEL R182, R182, -INF , P4 ;  /* 0xff800000b6b67808 */ /* 0x000fe40002000000 */
[C---:B------:R-:W-:Y:S02]  /*1ea90*/  ISETP.GT.AND P5, PT, R0.reuse, 0x19, PT ;  /* 0x000000190000780c */ /* 0x040fe40003fa4270 */
[C---:B------:R-:W-:Y:S02]  /*1eaa0*/  ISETP.GT.AND P4, PT, R0.reuse, 0x20, PT ;  /* 0x000000200000780c */ /* 0x040fe40003f84270 */
[----:B------:R-:W-:Y:S02]  /*1eab0*/  ISETP.GT.AND P3, PT, R0, 0x21, PT ;  /* 0x000000210000780c */ /* 0x000fe40003f64270 */
[----:B------:R-:W-:Y:S02]  /*1eac0*/  LOP3.LUT R18, R18, 0xfffffdff, RZ, 0xc0, !PT ;  /* 0xfffffdff12127812 */ /* 0x000fe400078ec0ff */
[----:B------:R-:W-:-:S02]  /*1ead0*/  FSEL R183, R183, -INF , P5 ;  /* 0xff800000b7b77808 */ /* 0x000fc40002800000 */
[----:B------:R-:W-:Y:S02]  /*1eae0*/  FSEL R170, R170, -INF , P4 ;  /* 0xff800000aaaa7808 */ /* 0x000fe40002000000 */
[----:B------:R-:W-:Y:S02]  /*1eaf0*/  FSEL R171, R171, -INF , P3 ;  /* 0xff800000abab7808 */ /* 0x000fe40001800000 */
[----:B------:R-:W-:Y:S02]  /*1eb00*/  @P2 LOP3.LUT R18, R18, 0x200, RZ, 0xfc, !PT ;  /* 0x0000020012122812 */ /* 0x000fe400078efcff */
[----:B------:R-:W-:Y:S02]  /*1eb10*/  ISETP.GT.AND P3, PT, R0, 0x40, PT ;  /* 0x000000400000780c */ /* 0x000fe40003f64270 */
[----:B-1----:R-:W-:Y:S02]  /*1eb20*/  FMNMX.FTZ R3, R2, R3, !PT ;  /* 0x0000000302037209 */ /* 0x002fe40007810000 */
[----:B------:R-:W-:-:S02]  /*1eb30*/  ISETP.GT.AND P4, PT, R0, 0x41, PT ;  /* 0x000000410000780c */ /* 0x000fc40003f84270 */
[C---:B------:R-:W-:Y:S01]  /*1eb40*/  ISETP.GT.AND P5, PT, R0.reuse, 0x48, PT ;  /* 0x000000480000780c */ /* 0x040fe20003fa4270 */
[----:B------:R-:W1:Y:S01]  /*1eb50*/  SHFL.BFLY PT, R5, R3, 0x1, 0x1f ;  /* 0x0c201f0003057f89 */ /* 0x000e6200000e0000 */
[C---:B------:R-:W-:Y:S02]  /*1eb60*/  ISETP.GT.AND P6, PT, R0.reuse, 0x49, PT ;  /* 0x000000490000780c */ /* 0x040fe40003fc4270 */
[C---:B------:R-:W-:Y:S02]  /*1eb70*/  ISETP.GT.AND P2, PT, R0.reuse, 0x29, PT ;  /* 0x000000290000780c */ /* 0x040fe40003f44270 */
[----:B------:R-:W-:Y:S02]  /*1eb80*/  ISETP.GT.AND P0, PT, R0, 0x30, PT ;  /* 0x000000300000780c */ /* 0x000fe40003f04270 */
[----:B------:R-:W-:Y:S02]  /*1eb90*/  FSEL R175, R175, -INF , P2 ;  /* 0xff800000afaf7808 */ /* 0x000fe40001000000 */
[----:B------:R-:W-:-:S02]  /*1eba0*/  FSEL R162, R162, -INF , P0 ;  /* 0xff800000a2a27808 */ /* 0x000fc40000000000 */
[C---:B------:R-:W-:Y:S02]  /*1ebb0*/  LOP3.LUT P0, RZ, R18.reuse, 0x100, RZ, 0xc0, !PT ;  /* 0x0000010012ff7812 */ /* 0x040fe4000780c0ff */
[----:B------:R-:W-:Y:S02]  /*1ebc0*/  LOP3.LUT P2, RZ, R18, 0x200, RZ, 0xc0, !PT ;  /* 0x0000020012ff7812 */ /* 0x000fe4000784c0ff */
[----:B------:R-:W-:Y:S02]  /*1ebd0*/  FSEL R163, R163, -INF , P0 ;  /* 0xff800000a3a37808 */ /* 0x000fe40000000000 */
[----:B------:R-:W-:Y:S02]  /*1ebe0*/  FSEL R167, R167, -INF , P2 ;  /* 0xff800000a7a77808 */ /* 0x000fe40001000000 */
[----:B------:R-:W-:Y:S02]  /*1ebf0*/  FSEL R154, R154, -INF , P3 ;  /* 0xff8000009a9a7808 */ /* 0x000fe40001800000 */
[----:B------:R-:W-:-:S02]  /*1ec00*/  FSEL R155, R155, -INF , P4 ;  /* 0xff8000009b9b7808 */ /* 0x000fc40002000000 */
[----:B------:R-:W-:Y:S02]  /*1ec10*/  FSEL R158, R158, -INF , P5 ;  /* 0xff8000009e9e7808 */ /* 0x000fe40002800000 */
[----:B-1----:R-:W-:Y:S01]  /*1ec20*/  FMNMX.FTZ R5, R3, R5, !PT ;  /* 0x0000000503057209 */ /* 0x002fe20007810000 */
[----:B------:R-:W-:Y:S01]  /*1ec30*/  IMAD.U32 R3, RZ, RZ, UR39 ;  /* 0x00000027ff037e24 */ /* 0x000fe2000f8e00ff */
[----:B------:R-:W-:Y:S02]  /*1ec40*/  FSEL R159, R159, -INF , P6 ;  /* 0xff8000009f9f7808 */ /* 0x000fe40003000000 */
[C---:B------:R-:W-:Y:S01]  /*1ec50*/  FSETP.NEU.FTZ.AND P1, PT, R5.reuse, -INF , PT ;  /* 0xff8000000500780b */ /* 0x040fe20003f3d000 */
[C---:B------:R-:W-:Y:S01]  /*1ec60*/  FMUL.FTZ R4, R5.reuse, R3 ;  /* 0x0000000305047220 */ /* 0x040fe20000410000 */
[----:B------:R-:W-:Y:S02]  /*1ec70*/  LOP3.LUT P0, RZ, R18, 0x80, RZ, 0xc0, !PT ;  /* 0x0000008012ff7812 */ /* 0x000fe4000780c0ff */
[----:B------:R-:W-:-:S02]  /*1ec80*/  FSEL R2, R5, RZ, P1 ;  /* 0x000000ff05027208 */ /* 0x000fc40000800000 */
[----:B------:R-:W-:Y:S02]  /*1ec90*/  FSEL R4, R4, RZ, P1 ;  /* 0x000000ff04047208 */ /* 0x000fe40000800000 */
[----:B------:R-:W-:Y:S01]  /*1eca0*/  ISETP.GT.AND P1, PT, R0, 0x38, PT ;  /* 0x000000380000780c */ /* 0x000fe20003f24270 */
[----:B------:R-:W-:Y:S01]  /*1ecb0*/  FADD.FTZ R2, -R2, R14 ;  /* 0x0000000e02027221 */ /* 0x000fe20000010100 */
[----:B------:R-:W-:Y:S01]  /*1ecc0*/  FMNMX.FTZ R0, R186, R15, !PT ;  /* 0x0000000fba007209 */ /* 0x000fe20007810000 */
[-CC-:B------:R-:W-:Y:S01]  /*1ecd0*/  FFMA.FTZ R184, R184, R3.reuse, -R4.reuse ;  /* 0x00000003b8b87223 */ /* 0x180fe20000010804 */
[----:B------:R-:W-:Y:S01]  /*1ece0*/  FSEL R166, R166, -INF , P1 ;  /* 0xff800000a6a67808 */ /* 0x000fe20000800000 */
[-CC-:B------:R-:W-:Y:S01]  /*1ecf0*/  FFMA.FTZ R185, R185, R3.reuse, -R4.reuse ;  /* 0x00000003b9b97223 */ /* 0x180fe20000010804 */
[----:B------:R-:W-:Y:S01]  /*1ed00*/  FMNMX.FTZ R0, R187, R0, !PT ;  /* 0x00000000bb007209 */ /* 0x000fe20007810000 */
[-CC-:B------:R-:W-:Y:S01]  /*1ed10*/  FFMA.FTZ R188, R188, R3.reuse, -R4.reuse ;  /* 0x00000003bcbc7223 */ /* 0x180fe20000010804 */
[-CC-:B------:R-:W-:Y:S01]  /*1ed20*/  FFMA.FTZ R189, R189, R3.reuse, -R4.reuse ;  /* 0x00000003bdbd7223 */ /* 0x180fe20000010804 */
        /* <DEDUP_REMOVED lines=20> */
[-C--:B------:R-:W-:Y:S01]  /*1ee70*/  FFMA.FTZ R157, R157, R3.reuse, -R4 ;  /* 0x000000039d9d7223 */ /* 0x080fe20000010804 */
[----:B------:R-:W-:Y:S01]  /*1ee80*/  FMNMX.FTZ R0, R183, R0, !PT ;  /* 0x00000000b7007209 */ /* 0x000fe20007810000 */
[----:B------:R-:W-:Y:S01]  /*1ee90*/  FMUL.FTZ R2, R2, R3 ;  /* 0x0000000302027220 */ /* 0x000fe20000410000 */
[----:B------:R-:W-:Y:S02]  /*1eea0*/  MUFU.EX2 R184, R184 ;  /* 0x000000b800b87308 */ /* 0x000fe40000000800 */
[----:B------:R-:W-:-:S04]  /*1eeb0*/  FMNMX.FTZ R0, R170, R0, !PT ;  /* 0x00000000aa007209 */ /* 0x000fc80007810000 */
[----:B------:R-:W-:Y:S02]  /*1eec0*/  FMNMX.FTZ R0, R171, R0, !PT ;  /* 0x00000000ab007209 */ /* 0x000fe40007810000 */
        /* <DEDUP_REMOVED lines=15> */
[----:B------:R-:W-:Y:S03]  /*1efc0*/  MUFU.EX2 R180, R180 ;  /* 0x000000b400b47308 */ /* 0x000fe60000000800 */
[----:B------:R-:W1:Y:S05]  /*1efd0*/  SHFL.BFLY PT, R0, R4, 0x2, 0x1f ;  /* 0x0c401f0004007f89 */ /* 0x000e6a00000e0000 */
        /* <DEDUP_REMOVED lines=11> */
[----:B------:R-:W-:-:S03]  /*1f090*/  FMUL.FTZ R0, R4, R3 ;  /* 0x0000000304007220 */ /* 0x000fc60000410000 */
[----:B------:R-:W-:-:S03]  /*1f0a0*/  FSEL R7, R4, RZ, P1 ;  /* 0x000000ff04077208 */ /* 0x000fc60000800000 */
[----:B------:R-:W-:Y:S01]  /*1f0b0*/  MUFU.EX2 R164, R164 ;  /* 0x000000a400a47308 */ /* 0x000fe20000000800 */
[----:B------:R-:W-:Y:S01]  /*1f0c0*/  FSEL R0, R0, RZ, P1 ;  /* 0x000000ff00007208 */ /* 0x000fe20000800000 */
[----:B------:R-:W-:-:S04]  /*1f0d0*/  FADD.FTZ R7, -R7, R15 ;  /* 0x0000000f07077221 */ /* 0x000fc80000010100 */
        /* <DEDUP_REMOVED lines=21> */
[----:B------:R-:W-:Y:S08]  /*1f230*/  MUFU.EX2 R186, R186 ;  /* 0x000000ba00ba7308 */ /* 0x000ff00000000800 */
[----:B------:R-:W1:Y:S08]  /*1f240*/  MUFU.EX2 R0, R2 ;  /* 0x0000000200007308 */ /* 0x000e700000000800 */
[----:B------:R2:W3:Y:S08]  /*1f250*/  MUFU.EX2 R2, R7 ;  /* 0x0000000700027308 */ /* 0x0004f00000000800 */
[----:B------:R-:W4:Y:S01]  /*1f260*/  MUFU.EX2 R187, R187 ;  /* 0x000000bb00bb7308 */ /* 0x000f220000000800 */
[----:B-1----:R-:W-:-:S04]  /*1f270*/  FFMA.FTZ R21, R0, R21, R184 ;  /* 0x0000001500157223 */ /* 0x002fc800000100b8 */
[----:B--2---:R-:W-:-:S03]  /*1f280*/  FADD.FTZ R7, R185, R21 ;  /* 0x00000015b9077221 */ /* 0x004fc60000010000 */
[----:B------:R-:W1:Y:S01]  /*1f290*/  MUFU.EX2 R190, R190 ;  /* 0x000000be00be7308 */ /* 0x000e620000000800 */
[----:B---3--:R-:W-:Y:S01]  /*1f2a0*/  FFMA.FTZ R20, R2, R20, R186 ;  /* 0x0000001402147223 */ /* 0x008fe200000100ba */
[----:B------:R-:W-:-:S04]  /*1f2b0*/  FADD.FTZ R7, R188, R7 ;  /* 0x00000007bc077221 */ /* 0x000fc80000010000 */
[----:B------:R-:W-:Y:S02]  /*1f2c0*/  FADD.FTZ R7, R189, R7 ;  /* 0x00000007bd077221 */ /* 0x000fe40000010000 */
[----:B------:R-:W2:Y:S01]  /*1f2d0*/  MUFU.EX2 R191, R191 ;  /* 0x000000bf00bf7308 */ /* 0x000ea20000000800 */
[----:B----4-:R-:W-:Y:S01]  /*1f2e0*/  FADD.FTZ R8, R187, R20 ;  /* 0x00000014bb087221 */ /* 0x010fe20000010000 */
[----:B------:R-:W-:-:S04]  /*1f2f0*/  FADD.FTZ R7, R176, R7 ;  /* 0x00000007b0077221 */ /* 0x000fc80000010000 */
[----:B------:R-:W-:Y:S02]  /*1f300*/  FADD.FTZ R7, R177, R7 ;  /* 0x00000007b1077221 */ /* 0x000fe40000010000 */
[----:B------:R-:W3:Y:S01]  /*1f310*/  MUFU.EX2 R178, R178 ;  /* 0x000000b200b27308 */ /* 0x000ee20000000800 */
        /* <DEDUP_REMOVED lines=17> */
[----:B------:R-:W-:-:S06]  /*1f430*/  FADD.FTZ R7, R164, R7 ;  /* 0x00000007a4077221 */ /* 0x000fcc0000010000 */
[----:B------:R-:W2:Y:S01]  /*1f440*/  MUFU.EX2 R171, R171 ;  /* 0x000000ab00ab7308 */ /* 0x000ea20000000800 */
[----:B---3--:R-:W-:-:S07]  /*1f450*/  FADD.FTZ R8, R183, R8 ;  /* 0x00000008b7087221 */ /* 0x008fce0000010000 */
[----:B------:R-:W3:Y:S01]  /*1f460*/  MUFU.EX2 R174, R174 ;  /* 0x000000ae00ae7308 */ /* 0x000ee20000000800 */
[----:B-1----:R-:W-:-:S07]  /*1f470*/  FADD.FTZ R8, R170, R8 ;  /* 0x00000008aa087221 */ /* 0x002fce0000010000 */
[----:B------:R-:W1:Y:S01]  /*1f480*/  MUFU.EX2 R175, R175 ;  /* 0x000000af00af7308 */ /* 0x000e620000000800 */
[----:B--2---:R-:W-:-:S07]  /*1f490*/  FADD.FTZ R8, R171, R8 ;  /* 0x00000008ab087221 */ /* 0x004fce0000010000 */
        /* <DEDUP_REMOVED lines=25> */
[----:B---3--:R-:W-:Y:S01]  /*1f630*/  FADD.FTZ R8, R158, R8 ;  /* 0x000000089e087221 */ /* 0x008fe20000010000 */
[----:B-1----:R-:W-:-:S03]  /*1f640*/  FADD.FTZ R21, R157, R7 ;  /* 0x000000079d157221 */ /* 0x002fc60000010000 */
[----:B--2---:R-:W-:Y:S01]  /*1f650*/  FADD.FTZ R20, R159, R8 ;  /* 0x000000089f147221 */ /* 0x004fe20000010000 */
[----:B0-----:R-:W-:Y:S06]  /*1f660*/  @!P0 BRA `(.L_x_2882) ;  /* 0x0000000000048947 */ /* 0x001fec0003800000 */
[----:B------:R-:W-:Y:S01]  /*1f670*/  BPT.TRAP 0x1 ;  /* 0x000000040000795c */ /* 0x000fe20000300000 */
.L_x_2882:
        /* <DEDUP_REMOVED lines=28> */
[C---:B--2---:R-:W-:Y:S01]  /*1f840*/  ISETP.GT.AND P1, PT, R9.reuse, R7, PT ;  /* 0x000000070900720c */ /* 0x044fe20003f24270 */
[----:B------:R-:W-:-:S12]  /*1f850*/  VIADD R9, R9, 0xffffffff ;  /* 0xffffffff09097836 */ /* 0x000fd80000000000 */
[----:B0-----:R-:W-:Y:S05]  /*1f860*/  @P1 BRA `(.L_x_2883) ;  /* 0xffffffb0000c1947 */ /* 0x001fea000383ffff */
[----:B------:R-:W-:Y:S05]  /*1f870*/  BSYNC B1 ;  /* 0x0000000000017941 */ /* 0x000fea0003800000 */
.L_x_2870:
[----:B------:R-:W-:Y:S05]  /*1f880*/  BSYNC B0 ;  /* 0x0000000000007941 */ /* 0x000fea0003800000 */
.L_x_2869:
[----:B------:R-:W2:Y:S01]  /*1f890*/  LDL R6, [R1+0x70] ;  /* 0x0000700001067983 */ /* 0x000ea20000100800 */
[----:B------:R-:W-:Y:S01]  /*1f8a0*/  BSSY B0, `(.L_x_2884) ;  /* 0x0000494000007945 */ /* 0x000fe20003800000 */
[----:B--2---:R-:W-:-:S13]  /*1f8b0*/  ISETP.GE.AND P1, PT, R9, R6, PT ;  /* 0x000000060900720c */ /* 0x004fda0003f26270 */
[----:B------:R-:W-:Y:S05]  /*1f8c0*/  @!P1 BRA `(.L_x_2885) ;  /* 0x0000004800449947 */ /* 0x000fea0003800000 */
[----:B------:R-:W-:Y:S01]  /*1f8d0*/  IMAD.MOV.U32 R14, RZ, RZ, R4 ;  /* 0x000000ffff0e7224 */ /* 0x000fe200078e0004 */
[----:B------:R-:W-:Y:S01]  /*1f8e0*/  MOV R11, R5 ;  /* 0x00000005000b7202 */ /* 0x000fe20000000f00 */
[----:B------:R-:W-:Y:S02]  /*1f8f0*/  IMAD.MOV.U32 R10, RZ, RZ, R226 ;  /* 0x000000ffff0a7224 */ /* 0x000fe400078e00e2 */
[----:B------:R-:W-:-:S07]  /*1f900*/  IMAD.MOV.U32 R8, RZ, RZ, R220 ;  /* 0x000000ffff087224 */ /* 0x000fce00078e00dc */
.L_x_2898:
[----:B------:R-:W-:-:S05]  /*1f910*/  VIADD R15, R8, 0x1 ;  /* 0x00000001080f7836 */ /* 0x000fca0000000000 */
[----:B------:R-:W-:-:S04]  /*1f920*/  ISETP.NE.AND P1, PT, R15, 0x2, PT ;  /* 0x000000020f00780c */ /* 0x000fc80003f25270 */
[----:B------:R-:W-:Y:S02]  /*1f930*/  SEL R15, R15, RZ, P1 ;  /* 0x000000ff0f0f7207 */ /* 0x000fe40000800000 */
[----:B------:R-:W-:-:S03]  /*1f940*/  SEL R226, RZ, 0x1, P1 ;  /* 0x00000001ffe27807 */ /* 0x000fc60000800000 */
[----:B------:R-:W-:Y:S01]  /*1f950*/  IMAD.MOV.U32 R220, RZ, RZ, R15 ;  /* 0x000000ffffdc7224 */ /* 0x000fe200078e000f */
[----:B------:R-:W-:Y:S01]  /*1f960*/  LOP3.LUT R226, R10, R226, RZ, 0x3c, !PT ;  /* 0x000000e20ae27212 */ /* 0x000fe200078e3cff */
[----:B------:R-:W-:Y:S06]  /*1f970*/  @!P0 BRA `(.L_x_2886) ;  /* 0x0000000000048947 */ /* 0x000fec0003800000 */
[----:B------:R-:W-:Y:S01]  /*1f980*/  BPT.TRAP 0x1 ;  /* 0x000000040000795c */ /* 0x000fe20000300000 */
.L_x_2886:
[----:B------:R-:W-:Y:S02]  /*1f990*/  LEA R3, R220, R23, 0x3 ;  /* 0x00000017dc037211 */ /* 0x000fe400078e18ff */
[----:B------:R-:W-:-:S04]  /*1f9a0*/  SHF.L.U32 R6, R226, 0x1f, RZ ;  /* 0x0000001fe2067819 */ /* 0x000fc800000006ff */
[----:B------:R0:W1:Y:S01]  /*1f9b0*/  SYNCS.PHASECHK.TRANS64.TRYWAIT P1, [R3+URZ+0x38830], R6 ;  /* 0x03883006030075a7 */ /* 0x000062000802017f */
[----:B------:R-:W-:Y:S05]  /*1f9c0*/  @!P0 BRA `(.L_x_2887) ;  /* 0x0000000000048947 */ /* 0x000fea0003800000 */
[----:B------:R-:W-:Y:S01]  /*1f9d0*/  BPT.TRAP 0x1 ;  /* 0x000000040000795c */ /* 0x000fe20000300000 */
.L_x_2887:
[----:B------:R-:W-:Y:S01]  /*1f9e0*/  IMAD R4, R220, 0xa00, R229 ;  /* 0x00000a00dc047824 */ /* 0x000fe200078e02e5 */
[----:B------:R-:W-:Y:S01]  /*1f9f0*/  BSSY B1, `(.L_x_2888) ;  /* 0x0000006000017945 */ /* 0x000fe20003800000 */
[----:B------:R-:W-:Y:S02]  /*1fa00*/  IMAD.MOV.U32 R5, RZ, RZ, 0x40000040 ;  /* 0x40000040ff057424 */ /* 0x000fe400078e00ff */
[----:B------:R-:W-:Y:S01]  /*1fa10*/  VIADD R7, R4, 0x80 ;  /* 0x0000008004077836 */ /* 0x000fe20000000000 */
[----:B-1----:R-:W-:Y:S06]  /*1fa20*/  @P1 BRA `(.L_x_2889) ;  /* 0x0000000000081947 */ /* 0x002fec0003800000 */
[----:B------:R-:W1:Y:S02]  /*1fa30*/  SYNCS.PHASECHK.TRANS64.TRYWAIT P1, [R3+URZ+0x38830], R6 ;  /* 0x03883006030075a7 */ /* 0x000e64000802017f */
[----:B-1----:R-:W-:Y:S05]  /*1fa40*/  @!P1 BRA `(.L_x_2890) ;  /* 0x0000014400489947 */ /* 0x002fea0003800000 */
.L_x_2889:
[----:B------:R-:W-:Y:S05]  /*1fa50*/  BSYNC B1 ;  /* 0x0000000000017941 */ /* 0x000fea0003800000 */
.L_x_2888:
[----:B------:R-:W2:Y:S04]  /*1fa60*/  LDL.64 R152, [R1+0x38] ;  /* 0x0000380001987983 */ /* 0x000ea80000100a00 */
[----:B------:R-:W3:Y:S04]  /*1fa70*/  LDL.64 R156, [R1+0x48] ;  /* 0x00004800019c7983 */ /* 0x000ee80000100a00 */
[----:B------:R-:W4:Y:S01]  /*1fa80*/  LDL.64 R154, [R1+0x40] ;  /* 0x00004000019a7983 */ /* 0x000f220000100a00 */
[----:B------:R-:W-:Y:S02]  /*1fa90*/  R2UR UR10, R4 ;  /* 0x00000000040a72ca */ /* 0x000fe400000e0000 */
[----:B------:R-:W-:Y:S01]  /*1faa0*/  R2UR UR11, R5 ;  /* 0x00000000050b72ca */ /* 0x000fe200000e0000 */
[----:B------:R-:W-:Y:S01]  /*1fab0*/  WARPGROUP.ARRIVE ;  /* 0x00000000000079c5 */ /* 0x000fe20000000000 */
[----:B01----:R-:W-:-:S02]  /*1fac0*/  IMAD.MOV.U32 R6, RZ, RZ, R7 ;  /* 0x000000ffff067224 */ /* 0x003fc400078e0007 */
[----:B------:R-:W-:-:S03]  /*1fad0*/  IMAD.MOV.U32 R7, RZ, RZ, 0x40000040 ;  /* 0x40000040ff077424 */ /* 0x000fc600078e00ff */
[----:B------:R-:W-:Y:S02]  /*1fae0*/  R2UR UR6, R6 ;  /* 0x00000000060672ca */ /* 0x000fe400000e0000 */
[----:B------:R-:W-:Y:S02]  /*1faf0*/  R2UR UR7, R7 ;  /* 0x00000000070772ca */ /* 0x000fe400000e0000 */
[C---:B------:R-:W-:Y:S01]  /*1fb00*/  IADD3 R6, R4.reuse, 0x100, RZ ;  /* 0x0000010004067810 */ /* 0x040fe20007ffe0ff */
        /* <DEDUP_REMOVED lines=29> */
[----:B------:R-:W-:Y:S01]  /*1fce0*/  VIADD R6, R4, 0x200 ;  /* 0x0000020004067836 */ /* 0x000fe20000000000 */
[----:B------:R-:W-:-:S04]  /*1fcf0*/  MOV R7, 0x40000040 ;  /* 0x4000004000077802 */ /* 0x000fc80000000f00 */
        /* <DEDUP_REMOVED lines=73> */
[----:B------:R-:W-:Y:S01]  /*20190*/  IMAD.MOV.U32 R7, RZ, RZ, 0x40000040 ;  /* 0x40000040ff077424 */ /* 0x000fe200078e00ff */
[----:B------:R-:W-:-:S04]  /*201a0*/  R2UR UR6, R6 ;  /* 0x00000000060672ca */ /* 0x000fc800000e0000 */
        /* <DEDUP_REMOVED lines=263> */
[----:B------:R-:W-:Y:S02]  /*21220*/  IADD3 R6, R4, 0x500, RZ ;  /* 0x0000050004067810 */ /* 0x000fe40007ffe0ff */
        /* <DEDUP_REMOVED lines=494> */
.L_x_2891:
[----:B------:R-:W-:Y:S02]  /*23110*/  SHF.L.U32 R0, R10, 0x1f, RZ ;  /* 0x0000001f0a007819 */ /* 0x000fe400000006ff */
[----:B------:R-:W-:-:S04]  /*23120*/  LEA R6, R8, R23, 0x3 ;  /* 0x0000001708067211 */ /* 0x000fc800078e18ff */
[----:B------:R0:W1:Y:S01]  /*23130*/  SYNCS.PHASECHK.TRANS64.TRYWAIT P1, [R6+URZ+0x38850], R0 ;  /* 0x03885000060075a7 */ /* 0x000062000802017f */
[----:B------:R-:W-:Y:S05]  /*23140*/  @!P0 BRA `(.L_x_2892) ;  /* 0x0000000000048947 */ /* 0x000fea0003800000 */
[----:B------:R-:W-:Y:S01]  /*23150*/  BPT.TRAP 0x1 ;  /* 0x000000040000795c */ /* 0x000fe20000300000 */
.L_x_2892:
[----:B------:R-:W-:Y:S04]  /*23160*/  BSSY B1, `(.L_x_2893) ;  /* 0x0000004000017945 */ /* 0x000fe80003800000 */
[----:B-1----:R-:W-:Y:S05]  /*23170*/  @P1 BRA `(.L_x_2894) ;  /* 0x0000000000081947 */ /* 0x002fea0003800000 */
[----:B------:R-:W1:Y:S02]  /*23180*/  SYNCS.PHASECHK.TRANS64.TRYWAIT P1, [R6+URZ+0x38850], R0 ;  /* 0x03885000060075a7 */ /* 0x000e64000802017f */
[----:B-1----:R-:W-:Y:S05]  /*23190*/  @!P1 BRA `(.L_x_2895) ;  /* 0x0000010c00889947 */ /* 0x002fea0003800000 */
.L_x_2894:
[----:B------:R-:W-:Y:S05]  /*231a0*/  BSYNC B1 ;  /* 0x0000000000017941 */ /* 0x000fea0003800000 */
.L_x_2893:
[----:B01----:R-:W-:Y:S01]  /*231b0*/  VIADD R0, R23, 0x400 ;  /* 0x0000040017007836 */ /* 0x003fe20000000000 */
[----:B------:R-:W-:Y:S01]  /*231c0*/  WARPGROUP.ARRIVE ;  /* 0x00000000000079c5 */ /* 0x000fe20000000000 */
[----:B------:R-:W-:Y:S02]  /*231d0*/  IMAD.MOV.U32 R3, RZ, RZ, 0x40000040 ;  /* 0x40000040ff037424 */ /* 0x000fe400078e00ff */
[----:B------:R-:W-:Y:S01]  /*231e0*/  IMAD.MOV.U32 R5, RZ, RZ, 0x40000040 ;  /* 0x40000040ff057424 */ /* 0x000fe200078e00ff */
[----:B------:R-:W-:Y:S02]  /*231f0*/  SHF.R.U32.HI R0, RZ, 0x4, R0 ;  /* 0x00000004ff007819 */ /* 0x000fe40000011600 */
[----:B------:R-:W-:Y:S02]  /*23200*/  R2UR UR7, R3 ;  /* 0x00000000030772ca */ /* 0x000fe400000e0000 */
[----:B------:R-:W-:Y:S02]  /*23210*/  LOP3.LUT R0, R0, 0x3fff, RZ, 0xc0, !PT ;  /* 0x00003fff00007812 */ /* 0x000fe400078ec0ff */
[----:B------:R-:W-:-:S02]  /*23220*/  MOV R3, 0x40000040 ;  /* 0x4000004000037802 */ /* 0x000fc40000000f00 */
        /* <DEDUP_REMOVED lines=37> */
.L_x_2896:
[----:B------:R-:W-:Y:S01]  /*23480*/  FMNMX.FTZ R0, R184, R11, !PT ;  /* 0x0000000bb8007209 */ /* 0x000fe20007810000 */
[----:B------:R-:W-:Y:S02]  /*23490*/  IMAD R2, R15, 0x8, R23 ;  /* 0x000000080f027824 */ /* 0x000fe400078e0217 */
[----:B------:R-:W-:Y:S01]  /*234a0*/  IMAD.U32 R3, RZ, RZ, UR38 ;  /* 0x00000026ff037e24 */ /* 0x000fe2000f8e00ff */
[----:B------:R-:W-:Y:S01]  /*234b0*/  FMNMX.FTZ R0, R185, R0, !PT ;  /* 0x00000000b9007209 */ /* 0x000fe20007810000 */
[----:B------:R-:W-:-:S03]  /*234c0*/  VIADD R2, R2, 0x38840 ;  /* 0x0003884002027836 */ /* 0x000fc60000000000 */
[----:B------:R-:W-:Y:S02]  /*234d0*/  FMNMX.FTZ R0, R188, R0, !PT ;  /* 0x00000000bc007209 */ /* 0x000fe40007810000 */
[----:B------:R-:W-:Y:S02]  /*234e0*/  PRMT R2, R228, 0x654, R2 ;  /* 0x00000654e4027816 */ /* 0x000fe40000000002 */
[----:B------:R-:W-:Y:S02]  /*234f0*/  FMNMX.FTZ R0, R189, R0, !PT ;  /* 0x00000000bd007209 */ /* 0x000fe40007810000 */
[----:B------:R0:W-:Y:S02]  /*23500*/  SYNCS.ARRIVE.TRANS64.RED.A1T0 RZ, [R2+URZ], RZ ;  /* 0x000000ff02ff79a7 */ /* 0x0001e4000810043f */
        /* <DEDUP_REMOVED lines=16> */
[----:B0-----:R-:W0:Y:S02]  /*23610*/  SHFL.BFLY PT, R2, R0, 0x2, 0x1f ;  /* 0x0c401f0000027f89 */ /* 0x001e2400000e0000 */
        /* <DEDUP_REMOVED lines=88> */
[----:B------:R-:W-:Y:S01]  /*23ba0*/  FFMA.FTZ R195, R159, R3, -R10 ;  /* 0x000000039fc37223 */ /* 0x000fe2000001080a */
        /* <DEDUP_REMOVED lines=68> */
.L_x_2897:
        /* <DEDUP_REMOVED lines=8> */
[----:B------:R-:W-:Y:S01]  /*24070*/  F2FP.F16.F32.PACK_AB R209, R187, R186 ;  /* 0x000000babbd1723e */ /* 0x000fe200000000ff */
[----:B------:R-:W-:Y:S01]  /*24080*/  IMAD.MOV.U32 R8, RZ, RZ, R220 ;  /* 0x000000ffff087224 */ /* 0x000fe200078e00dc */
        /* <DEDUP_REMOVED lines=18> */
[C---:B--2---:R-:W-:Y:S02]  /*241b0*/  ISETP.GT.AND P1, PT, R9.reuse, R7, PT ;  /* 0x000000070900720c */ /* 0x044fe40003f24270 */
[----:B------:R-:W-:-:S11]  /*241c0*/  IADD3 R9, R9, -0x1, RZ ;  /* 0xffffffff09097810 */ /* 0x000fd60007ffe0ff */
[----:B0-----:R-:W-:Y:S05]  /*241d0*/  @P1 BRA `(.L_x_2898) ;  /* 0xffffffb400cc1947 */ /* 0x001fea000383ffff */
.L_x_2885:
[----:B------:R-:W-:Y:S05]  /*241e0*/  BSYNC B0 ;  /* 0x0000000000007941 */ /* 0x000fea0003800000 */
.L_x_2884:
        /* <DEDUP_REMOVED lines=131> */
.L_x_2899:
[----:B------:R-:W-:Y:S02]  /*24a20*/  LEA R10, R220, R23, 0x3 ;  /* 0x00000017dc0a7211 */ /* 0x000fe400078e18ff */
[----:B------:R-:W-:-:S04]  /*24a30*/  SHF.L.U32 R0, R226, 0x1f, RZ ;  /* 0x0000001fe2007819 */ /* 0x000fc800000006ff */
[----:B------:R0:W1:Y:S01]  /*24a40*/  SYNCS.PHASECHK.TRANS64.TRYWAIT P1, [R10+URZ+0x38850], R0 ;  /* 0x038850000a0075a7 */ /* 0x000062000802017f */
[----:B------:R-:W-:Y:S05]  /*24a50*/  @!P0 BRA `(.L_x_2900) ;  /* 0x0000000000048947 */ /* 0x000fea0003800000 */
[----:B------:R-:W-:Y:S01]  /*24a60*/  BPT.TRAP 0x1 ;  /* 0x000000040000795c */ /* 0x000fe20000300000 */
.L_x_2900:
[----:B------:R-:W-:Y:S04]  /*24a70*/  BSSY B0, `(.L_x_2901) ;  /* 0x0000004000007945 */ /* 0x000fe80003800000 */
[----:B-1----:R-:W-:Y:S05]  /*24a80*/  @P1 BRA `(.L_x_2902) ;  /* 0x0000000000081947 */ /* 0x002fea0003800000 */
[----:B------:R-:W1:Y:S02]  /*24a90*/  SYNCS.PHASECHK.TRANS64.TRYWAIT P1, [R10+URZ+0x38850], R0 ;  /* 0x038850000a0075a7 */ /* 0x000e64000802017f */
[----:B-1----:R-:W-:Y:S05]  /*24aa0*/  @!P1 BRA `(.L_x_2903) ;  /* 0x000000f400589947 */ /* 0x002fea0003800000 */
.L_x_2902:
[----:B------:R-:W-:Y:S05]  /*24ab0*/  BSYNC B0 ;  /* 0x0000000000007941 */ /* 0x000fea0003800000 */
.L_x_2901:
[----:B------:R-:W-:Y:S01]  /*24ac0*/  VIADD R23, R23, 0x400 ;  /* 0x0000040017177836 */ /* 0x000fe20000000000 */
[----:B------:R-:W-:Y:S01]  /*24ad0*/  WARPGROUP.ARRIVE ;  /* 0x00000000000079c5 */ /* 0x000fe20000000000 */
[----:B------:R-:W-:Y:S01]  /*24ae0*/  IMAD.MOV.U32 R7, RZ, RZ, 0x40000040 ;  /* 0x40000040ff077424 */ /* 0x000fe200078e00ff */
[----:B01----:R-:W0:Y:S01]  /*24af0*/  SHFL.BFLY PT, R0, R21, 0x2, 0x1f ;  /* 0x0c401f0015007f89 */ /* 0x003e2200000e0000 */
[----:B------:R-:W-:Y:S01]  /*24b00*/  IMAD.MOV.U32 R9, RZ, RZ, 0x40000040 ;  /* 0x40000040ff097424 */ /* 0x000fe200078e00ff */
[----:B------:R-:W-:Y:S01]  /*24b10*/  SHF.R.U32.HI R23, RZ, 0x4, R23 ;  /* 0x00000004ff177819 */ /* 0x000fe20000011617 */
[----:B------:R-:W-:Y:S01]  /*24b20*/  IMAD.MOV.U32 R154, RZ, RZ, -0x800000 ;  /* 0xff800000ff9a7424 */ /* 0x000fe200078e00ff */
[----:B------:R-:W-:Y:S01]  /*24b30*/  R2UR UR7, R7 ;  /* 0x00000000070772ca */ /* 0x000fe200000e0000 */
[----:B------:R-:W-:Y:S01]  /*24b40*/  IMAD.MOV.U32 R153, RZ, RZ, -0x800000 ;  /* 0xff800000ff997424 */ /* 0x000fe200078e00ff */
[----:B------:R-:W-:Y:S02]  /*24b50*/  LOP3.LUT R23, R23, 0x3fff, RZ, 0xc0, !PT ;  /* 0x00003fff17177812 */ /* 0x000fe400078ec0ff */
[----:B------:R-:W-:-:S02]  /*24b60*/  MOV R7, 0x40000040 ;  /* 0x4000004000077802 */ /* 0x000fc40000000f00 */
[----:B------:R-:W-:-:S05]  /*24b70*/  LOP3.LUT R23, R23, 0x2800000, RZ, 0xfc, !PT ;  /* 0x0280000017177812 */ /* 0x000fca00078efcff */
[----:B------:R-:W-:-:S04]  /*24b80*/  IMAD R6, R220, 0xa00, R23 ;  /* 0x00000a00dc067824 */ /* 0x000fc800078e0217 */
[C---:B------:R-:W-:Y:S01]  /*24b90*/  VIADD R8, R6.reuse, 0x80 ;  /* 0x0000008006087836 */ /* 0x040fe20000000000 */
[----:B------:R-:W-:Y:S01]  /*24ba0*/  R2UR UR6, R6 ;  /* 0x00000000060672ca */ /* 0x000fe200000e0000 */
[----:B0-----:R-:W-:-:S05]  /*24bb0*/  FADD.FTZ R0, R0, R21 ;  /* 0x0000001500007221 */ /* 0x001fca0000010000 */
[----:B------:R-:W0:Y:S07]  /*24bc0*/  SHFL.BFLY PT, R2, R0, 0x1, 0x1f ;  /* 0x0c201f0000027f89 */ /* 0x000e2e00000e0000 */
[----:B------:R-:W-:Y:S01]  /*24bd0*/  HGMMA.64x256x16.F32 R24, R208, gdesc[UR4].tnspB, R24, gsb0 ;  /* 0x43e00004d0187df0 */ /* 0x000fe20008000818 */
[----:B------:R-:W-:Y:S02]  /*24be0*/  R2UR UR6, R8 ;  /* 0x00000000080672ca */ /* 0x000fe400000e0000 */
[----:B------:R-:W-:Y:S01]  /*24bf0*/  R2UR UR7, R9 ;  /* 0x00000000090772ca */ /* 0x000fe200000e0000 */
[----:B------:R-:W-:Y:S01]  /*24c00*/  IMAD.MOV.U32 R9, RZ, RZ, 0x40000040 ;  /* 0x40000040ff097424 */ /* 0x000fe200078e00ff */
[----:B------:R-:W-:Y:S01]  /*24c10*/  IADD3 R8, R6, 0x100, RZ ;  /* 0x0000010006087810 */ /* 0x000fe20007ffe0ff */
[----:B0-----:R-:W-:-:S05]  /*24c20*/  FADD.FTZ R0, R0, R2 ;  /* 0x0000000200007221 */ /* 0x001fca0000010000 */
[----:B------:R-:W-:-:S13]  /*24c30*/  FSETP.NE.FTZ.AND P1, PT, R0, RZ, PT ;  /* 0x000000ff0000720b */ /* 0x000fda0003f35000 */
[----:B------:R-:W0:Y:S02]  /*24c40*/  @P1 MUFU.LG2 R2, R0 ;  /* 0x0000000000021308 */ /* 0x000e240000000c00 */
[----:B0-----:R-:W-:Y:S01]  /*24c50*/  @P1 FMUL.FTZ R2, R2, 0.69314718246459960938 ;  /* 0x3f31721802021820 */ /* 0x001fe20000410000 */
[----:B------:R-:W-:Y:S02]  /*24c60*/  WARPGROUP.DEPBAR.LE gsb0, 0x0 ;  /* 0x00008000000079c5 */ /* 0x000fe40000010000 */
[----:B------:R-:W-:-:S06]  /*24c70*/  WARPGROUP.ARRIVE ;  /* 0x00000000000079c5 */ /* 0x000fcc0000000000 */
        /* <DEDUP_REMOVED lines=18> */
[----:B------:R-:W0:Y:S02]  /*24da0*/  SHFL.BFLY PT, R6, R20, 0x2, 0x1f ;  /* 0x0c401f0014067f89 */ /* 0x000e2400000e0000 */
[----:B0-----:R-:W-:-:S05]  /*24db0*/  FADD.FTZ R6, R6, R20 ;  /* 0x0000001406067221 */ /* 0x001fca0000010000 */
[----:B------:R-:W0:Y:S02]  /*24dc0*/  SHFL.BFLY PT, R7, R6, 0x1, 0x1f ;  /* 0x0c201f0006077f89 */ /* 0x000e2400000e0000 */
[----:B0-----:R-:W-:Y:S01]  /*24dd0*/  FADD.FTZ R6, R6, R7 ;  /* 0x0000000706067221 */ /* 0x001fe20000010000 */
[----:B------:R-:W-:-:S04]  /*24de0*/  @P1 FMUL.FTZ R7, R3, 0.69314718246459960938 ;  /* 0x3f31721803071820 */ /* 0x000fc80000410000 */
[----:B------:R-:W-:Y:S01]  /*24df0*/  FSETP.NE.FTZ.AND P2, PT, R6, RZ, PT ;  /* 0x000000ff0600720b */ /* 0x000fe20003f55000 */
[----:B------:R-:W-:Y:S01]  /*24e00*/  @P1 FFMA.FTZ R154, R7, R5, R2 ;  /* 0x00000005079a1223 */ /* 0x000fe20000010002 */
[----:B------:R-:W-:-:S06]  /*24e10*/  IMAD.MOV.U32 R2, RZ, RZ, RZ ;  /* 0x000000ffff027224 */ /* 0x000fcc00078e00ff */
[----:B------:R0:W-:Y:S05]  /*24e20*/  @P1 MUFU.RCP R2, R0 ;  /* 0x0000000000021308 */ /* 0x0001ea0000001000 */
[----:B------:R-:W-:-:S03]  /*24e30*/  @P2 FMUL.FTZ R3, R3, 0.69314718246459960938 ;  /* 0x3f31721803032820 */ /* 0x000fc60000410000 */
[----:B------:R-:W1:Y:S01]  /*24e40*/  @P2 MUFU.LG2 R5, R6 ;  /* 0x0000000600052308 */ /* 0x000e620000000c00 */
[----:B0-----:R-:W-:-:S07]  /*24e50*/  IMAD.MOV.U32 R0, RZ, RZ, RZ ;  /* 0x000000ffff007224 */ /* 0x001fce00078e00ff */
[----:B------:R0:W2:Y:S01]  /*24e60*/  @P2 MUFU.RCP R0, R6 ;  /* 0x0000000600002308 */ /* 0x0000a20000001000 */
[----:B-1----:R-:W-:-:S04]  /*24e70*/  @P2 FMUL.FTZ R5, R5, 0.69314718246459960938 ;  /* 0x3f31721805052820 */ /* 0x002fc80000410000 */
[----:B------:R-:W-:Y:S01]  /*24e80*/  @P2 FFMA.FTZ R153, R3, R4, R5 ;  /* 0x0000000403992223 */ /* 0x000fe20000010005 */
[----:B------:R-:W-:Y:S02]  /*24e90*/  WARPGROUP.DEPBAR.LE gsb0, 0x0 ;  /* 0x00008000000079c5 */ /* 0x000fe40000010000 */
[----:B------:R-:W-:-:S06]  /*24ea0*/  WARPGROUP.ARRIVE ;  /* 0x00000000000079c5 */ /* 0x000fcc0000000000 */
[----:B------:R-:W-:Y:S03]  /*24eb0*/  HGMMA.64x256x16.F32 R24, R192, gdesc[UR4].tnspB, R24, gsb0 ;  /* 0x43e00004c0187df0 */ /* 0x000fe60008000818 */
[----:B------:R-:W-:Y:S02]  /*24ec0*/  WARPGROUP.DEPBAR.LE gsb0, 0x0 ;  /* 0x00008000000079c5 */ /* 0x000fe40000010000 */
[----:B0-2---:R-:W-:Y:S05]  /*24ed0*/  @!P0 BRA `(.L_x_2904) ;  /* 0x0000000000048947 */ /* 0x005fea0003800000 */
[----:B------:R-:W-:Y:S01]  /*24ee0*/  BPT.TRAP 0x1 ;  /* 0x000000040000795c */ /* 0x000fe20000300000 */
.L_x_2904:
[----:B------:R-:W2:Y:S01]  /*24ef0*/  LDL.LU R3, [R1+0x94] ;  /* 0x0000940001037983 */ /* 0x000ea20000300800 */
[----:B------:R-:W-:Y:S01]  /*24f00*/  IADD3 R10, R10, 0x38860, RZ ;  /* 0x000388600a0a7810 */ /* 0x000fe20007ffe0ff */
[----:B------:R-:W-:Y:S02]  /*24f10*/  VIADD R220, R220, 0x1 ;  /* 0x00000001dcdc7836 */ /* 0x000fe40000000000 */
[-C--:B------:R-:W-:Y:S01]  /*24f20*/  FMUL.FTZ R26, R26, R0.reuse ;  /* 0x000000001a1a7220 */ /* 0x080fe20000410000 */
[-C--:B------:R-:W-:Y:S01]  /*24f30*/  FMUL.FTZ R27, R27, R0.reuse ;  /* 0x000000001b1b7220 */ /* 0x080fe20000410000 */
[----:B------:R-:W-:Y:S01]  /*24f40*/  PRMT R10, R228, 0x654, R10 ;  /* 0x00000654e40a7816 */ /* 0x000fe2000000000a */
[-C--:B------:R-:W-:Y:S01]  /*24f50*/  FMUL.FTZ R30, R30, R0.reuse ;  /* 0x000000001e1e7220 */ /* 0x080fe20000410000 */
[----:B------:R-:W-:Y:S01]  /*24f60*/  ISETP.NE.AND P1, PT, R220, 0x2, PT ;  /* 0x00000002dc00780c */ /* 0x000fe20003f25270 */
[-C--:B------:R-:W-:Y:S01]  /*24f70*/  FMUL.FTZ R31, R31, R0.reuse ;  /* 0x000000001f1f7220 */ /* 0x080fe20000410000 */
[----:B------:R1:W-:Y:S01]  /*24f80*/  SYNCS.ARRIVE.TRANS64.RED.A1T0 RZ, [R10+URZ], RZ ;  /* 0x000000ff0aff79a7 */ /* 0x0003e2000810043f */
        /* <DEDUP_REMOVED lines=60> */
[----:B------:R-:W-:Y:S01]  /*25350*/  SEL R0, RZ, 0x1, P1 ;  /* 0x00000001ff007807 */ /* 0x000fe20000800000 */
        /* <DEDUP_REMOVED lines=65> */
[----:B------:R-:W-:Y:S02]  /*25770*/  LOP3.LUT R226, R226, R0, RZ, 0x3c, !PT ;  /* 0x00000000e2e27212 */ /* 0x000fe400078e3cff */
[----:B------:R-:W-:Y:S01]  /*25780*/  SEL R220, R220, RZ, P1 ;  /* 0x000000ffdcdc7207 */ /* 0x000fe20000800000 */
[----:B--2---:R-:W-:-:S05]  /*25790*/  VIADD R3, R3, 0x1 ;  /* 0x0000000103037836 */ /* 0x004fca0000000000 */
[----:B------:R1:W-:Y:S03]  /*257a0*/  STL [R1+0x94], R3 ;  /* 0x0000940301007387 */ /* 0x0003e60000100800 */
.L_x_2781:
[----:B------:R-:W2:Y:S08]  /*257b0*/  S2UR UR4, SR_CgaCtaId ;  /* 0x00000000000479c3 */ /* 0x000eb00000008800 */
[----:B------:R-:W-:Y:S01]  /*257c0*/  BAR.SYNC.DEFER_BLOCKING 0x5, 0x180 ;  /* 0x0146000000007b1d */ /* 0x000fe20000010000 */
[----:B------:R-:W-:-:S05]  /*257d0*/  MOV R23, 0x400 ;  /* 0x0000040000177802 */ /* 0x000fca0000000f00 */
[----:B------:R-:W-:Y:S01]  /*257e0*/  BSSY B0, `(.L_x_2905) ;  /* 0x0000477000007945 */ /* 0x000fe20003800000 */
[----:B--2---:R-:W-:-:S05]  /*257f0*/  IMAD.U32 R228, RZ, RZ, UR4 ;  /* 0x00000004ffe47e24 */ /* 0x004fca000f8e00ff */
[----:B------:R-:W-:-:S05]  /*25800*/  LEA R23, R228, R23, 0x18 ;  /* 0x00000017e4177211 */ /* 0x000fca00078ec0ff */
[----:B------:R2:W3:Y:S01]  /*25810*/  LDS.128 R4, [R23+0x388d0] ;  /* 0x0388d00017047984 */ /* 0x0004e20000000c00 */
[----:B------:R-:W-:Y:S06]  /*25820*/  BAR.ARV 0x4, 0x180 ;  /* 0x0106000000007b1d */ /* 0x000fec0000002000 */
[----:B------:R-:W-:Y:S05]  /*25830*/  @P0 BRA `(.L_x_2906) ;  /* 0x0000003800200947 */ /* 0x000fea0003800000 */
[----:B------:R-:W4:Y:S01]  /*25840*/  LDL R2, [R1+0x1c4] ;  /* 0x0001c40001027983 */ /* 0x000f220000100800 */
[----:B------:R-:W2:Y:S01]  /*25850*/  S2R R0, SR_SWINHI ;  /* 0x0000000000007919 */ /* 0x000ea20000002f00 */
[----:B01----:R-:W-:Y:S01]  /*25860*/  F2FP.F16.F32.PACK_AB R10, R29, R28 ;  /* 0x0000001c1d0a723e */ /* 0x003fe200000000ff */
[----:B------:R-:W-:Y:S01]  /*25870*/  ULDC.64 UR6, c[0x0][0xc00] ;  /* 0x0003000000067ab9 */ /* 0x000fe20000000a00 */
[----:B------:R-:W-:Y:S01]  /*25880*/  F2FP.F16.F32.PACK_AB R11, R31, R30 ;  /* 0x0000001e1f0b723e */ /* 0x000fe200000000ff */
[----:B------:R-:W4:Y:S01]  /*25890*/  LDL.LU R155, [R1+0x8c] ;  /* 0x00008c00019b7983 */ /* 0x000f220000300800 */
[----:B------:R-:W-:Y:S01]  /*258a0*/  F2FP.F16.F32.PACK_AB R12, R33, R32 ;  /* 0x00000020210c723e */ /* 0x000fe200000000ff */
[----:B------:R-:W-:Y:S01]  /*258b0*/  ULDC.64 UR4, c[0x0][0xc08] ;  /* 0x0003020000047ab9 */ /* 0x000fe20000000a00 */
[----:B------:R-:W-:Y:S01]  /*258c0*/  F2FP.F16.F32.PACK_AB R13, R35, R34 ;  /* 0x00000022230d723e */ /* 0x000fe200000000ff */
[----:B-----5:R-:W4:Y:S01]  /*258d0*/  LDL.LU R152, [R1+0x90] ;  /* 0x0000900001987983 */ /* 0x020f220000300800 */
[----:B------:R-:W-:-:S02]  /*258e0*/  F2FP.F16.F32.PACK_AB R14, R37, R36 ;  /* 0x00000024250e723e */ /* 0x000fc400000000ff */
[----:B------:R-:W-:Y:S01]  /*258f0*/  F2FP.F16.F32.PACK_AB R15, R39, R38 ;  /* 0x00000026270f723e */ /* 0x000fe200000000ff */
[----:B---3--:R-:W3:Y:S01]  /*25900*/  LDL.LU R4, [R1+0x84] ;  /* 0x0000840001047983 */ /* 0x008ee20000300800 */
[----:B------:R-:W-:Y:S02]  /*25910*/  MOV R20, R23 ;  /* 0x0000001700147202 */ /* 0x000fe40000000f00 */
[----:B--2---:R-:W-:Y:S01]  /*25920*/  MOV R21, R0 ;  /* 0x0000000000157202 */ /* 0x004fe20000000f00 */
[----:B------:R-:W-:Y:S02]  /*25930*/  BAR.SYNC.DEFER_BLOCKING 0x1, 0x100 ;  /* 0x0044000000007b1d */ /* 0x000fe40000010000 */
[----:B----4-:R-:W-:-:S03]  /*25940*/  IMAD.WIDE R2, R2, 0x2, R20 ;  /* 0x0000000202027825 */ /* 0x010fc600078e0214 */
        /* <DEDUP_REMOVED lines=160> */
[----:B------:R-:W-:Y:S01]  /*26350*/  IMAD.X R3, RZ, RZ, R3, P0 ;  /* 0x000000ffff037224 */ /* 0x000fe200000e0603 */
[----:B------:R-:W-:Y:S02]  /*26360*/  IADD3 R10, P0, R155, UR6, RZ ;  /* 0x000000069b0a7c10 */ /* 0x000fe4000ff1e0ff */
[----:B------:R-:W-:Y:S02]  /*26370*/  SHF.R.U64 R2, R2, 0x3, RZ ;  /* 0x0000000302027819 */ /* 0x000fe400000012ff */
[----:B------:R-:W-:Y:S02]  /*26380*/  IADD3.X R11, R152, UR7, RZ, P0, !PT ;  /* 0x00000007980b7c10 */ /* 0x000fe400087fe4ff */
[----:B------:R-:W-:Y:S02]  /*26390*/  ISETP.NE.U32.AND P0, PT, RZ, UR4, PT ;  /* 0x00000004ff007c0c */ /* 0x000fe4000bf05070 */
[----:B------:R-:W-:-:S02]  /*263a0*/  LOP3.LUT R2, R2, R0, RZ, 0x3c, !PT ;  /* 0x0000000002027212 */ /* 0x000fc400078e3cff */
[----:B------:R-:W-:Y:S02]  /*263b0*/  ISETP.NE.AND.EX P0, PT, RZ, UR5, PT, P0 ;  /* 0x00000005ff007c0c */ /* 0x000fe4000bf05300 */
[----:B------:R-:W-:Y:S02]  /*263c0*/  MOV R2, R2 ;  /* 0x0000000200027202 */ /* 0x000fe40000000f00 */
[----:B------:R-:W-:Y:S02]  /*263d0*/  F2FP.F16.F32.PACK_AB R12, R145, R144 ;  /* 0x00000090910c723e */ /* 0x000fe400000000ff */
[----:B------:R-:W-:Y:S02]  /*263e0*/  F2FP.F16.F32.PACK_AB R13, R147, R146 ;  /* 0x00000092930d723e */ /* 0x000fe400000000ff */
[----:B------:R-:W-:Y:S02]  /*263f0*/  F2FP.F16.F32.PACK_AB R14, R149, R148 ;  /* 0x00000094950e723e */ /* 0x000fe400000000ff */
[----:B------:R-:W-:-:S05]  /*26400*/  F2FP.F16.F32.PACK_AB R15, R151, R150 ;  /* 0x00000096970f723e */ /* 0x000fca00000000ff */
[----:B------:R0:W-:Y:S01]  /*26410*/  STSM.16.M88.4 [R2], R12 ;  /* 0x0000000c02007844 */ /* 0x0001e20000000200 */
[----:B------:R-:W-:Y:S01]  /*26420*/  BAR.SYNC.DEFER_BLOCKING 0x1, 0x100 ;  /* 0x0044000000007b1d */ /* 0x000fe20000010000 */
[----:B------:R-:W-:-:S04]  /*26430*/  @P0 IADD3 R8, P2, R155, UR4, RZ ;  /* 0x000000049b080c10 */ /* 0x000fc8000ff5e0ff */
[----:B------:R-:W-:Y:S01]  /*26440*/  @P0 IADD3.X R9, R152, UR5, RZ, P2, !PT ;  /* 0x0000000598090c10 */ /* 0x000fe200097fe4ff */
[----:B------:R-:W-:Y:S01]  /*26450*/  ULDC UR4, c[0x0][0xa88] ;  /* 0x0002a20000047ab9 */ /* 0x000fe20000000800 */
[C---:B---3--:R-:W-:Y:S01]  /*26460*/  ISETP.NE.AND P2, PT, R4.reuse, RZ, PT ;  /* 0x000000ff0400720c */ /* 0x048fe20003f45270 */
[----:B------:R-:W-:Y:S01]  /*26470*/  IMAD.U32 R0, RZ, RZ, UR4 ;  /* 0x00000004ff007e24 */ /* 0x000fe2000f8e00ff */
[----:B------:R-:W-:Y:S02]  /*26480*/  ULDC UR4, c[0x0][0xad4] ;  /* 0x0002b50000047ab9 */ /* 0x000fe40000000800 */
[----:B0-----:R-:W-:Y:S01]  /*26490*/  SEL R2, R4, UR4, P2 ;  /* 0x0000000404027c07 */ /* 0x001fe20009000000 */
[----:B------:R-:W-:-:S03]  /*264a0*/  IMAD.MOV.U32 R15, RZ, RZ, 0x9b8 ;  /* 0x000009b8ff0f7424 */ /* 0x000fc600078e00ff */
[----:B------:R-:W-:Y:S01]  /*264b0*/  ISETP.GT.AND P2, PT, R2, 0x1, PT ;  /* 0x000000010200780c */ /* 0x000fe20003f44270 */
[----:B------:R-:W-:-:S03]  /*264c0*/  ULDC.64 UR8, c[0x0][0x208] ;  /* 0x0000820000087ab9 */ /* 0x000fc60000000a00 */
[----:B------:R-:W-:Y:S01]  /*264d0*/  SEL R15, R15, 0x978, P2 ;  /* 0x000009780f0f7807 */ /* 0x000fe20001000000 */
[----:B------:R0:W5:Y:S03]  /*264e0*/  @P0 LDG.E R0, desc[UR8][R8.64] ;  /* 0x0000000808000981 */ /* 0x000166000c1e1900 */
[----:B------:R1:W2:Y:S08]  /*264f0*/  LDC.64 R12, c[0x0][R15+0x220] ;  /* 0x000088000f0c7b82 */ /* 0x0002b00000000a00 */
        /* <DEDUP_REMOVED lines=8> */
[----:B-----5:R-:W3:Y:S04]  /*26580*/  LDG.E R0, desc[UR4][R10.64] ;  /* 0x000000040a007981 */ /* 0x020ee8000c1e1900 */
[----:B-1----:R-:W3:Y:S02]  /*26590*/  LDG.E R10, desc[UR4][R10.64+0x4] ;  /* 0x000004040a0a7981 */ /* 0x002ee4000c1e1900 */
[----:B---3--:R-:W-:-:S07]  /*265a0*/  IMAD.IADD R0, R10, 0x1, -R0 ;  /* 0x000000010a007824 */ /* 0x008fce00078e0a00 */
.L_x_2907:
[----:B------:R-:W3:Y:S01]  /*265b0*/  LDL.LU R2, [R1+0x88] ;  /* 0x0000880001027983 */ /* 0x000ee20000300800 */
[----:B------:R-:W4:Y:S03]  /*265c0*/  LDC R156, c[0x0][0xbe8] ;  /* 0x0002fa00ff9c7b82 */ /* 0x000f260000000800 */
[----:B------:R-:W2:Y:S04]  /*265d0*/  LDL.LU R4, [R1+0x118] ;  /* 0x0001180001047983 */ /* 0x000ea80000300800 */
[----:B------:R-:W2:Y:S04]  /*265e0*/  LDL R157, [R1+0x98] ;  /* 0x00009800019d7983 */ /* 0x000ea80000100800 */
[----:B------:R-:W2:Y:S04]  /*265f0*/  LDL R155, [R1+0x78] ;  /* 0x00007800019b7983 */ /* 0x000ea80000100800 */
[----:B------:R-:W2:Y:S04]  /*26600*/  LDL R158, [R1+0x68] ;  /* 0x00006800019e7983 */ /* 0x000ea80000100800 */
[----:B------:R-:W2:Y:S04]  /*26610*/  LDL R160, [R1+0x1c0] ;  /* 0x0001c00001a07983 */ /* 0x000ea80000100800 */
[----:B------:R-:W2:Y:S01]  /*26620*/  LDL R159, [R1+0x130] ;  /* 0x00013000019f7983 */ /* 0x000ea20000100800 */
[----:B-1----:R-:W1:Y:S01]  /*26630*/  LDC.64 R10, c[0x0][R15+0x228] ;  /* 0x00008a000f0a7b82 */ /* 0x002e620000000a00 */
[----:B------:R-:W-:-:S02]  /*26640*/  ISETP.NE.U32.AND P0, PT, RZ, UR6, PT ;  /* 0x00000006ff007c0c */ /* 0x000fc4000bf05070 */
[----:B----4-:R-:W-:Y:S02]  /*26650*/  ISETP.NE.AND P1, PT, R156, 0x1, PT ;  /* 0x000000019c00780c */ /* 0x010fe40003f25270 */
[----:B------:R-:W-:Y:S01]  /*26660*/  ISETP.NE.AND.EX P0, PT, RZ, UR7, PT, P0 ;  /* 0x00000007ff007c0c */ /* 0x000fe2000bf05300 */
[-C--:B0-----:R-:W-:Y:S02]  /*26670*/  IMAD R14, R9, R224.reuse, RZ ;  /* 0x000000e0090e7224 */ /* 0x081fe400078e02ff */
[----:B------:R-:W-:-:S05]  /*26680*/  IMAD.WIDE.U32 R8, R8, R224, RZ ;  /* 0x000000e008087225 */ /* 0x000fca00078e00ff */
[----:B------:R-:W-:-:S03]  /*26690*/  IADD3 R14, R9, R14, RZ ;  /* 0x0000000e090e7210 */ /* 0x000fc60007ffe0ff */
[----:B------:R-:W0:Y:S01]  /*266a0*/  @P1 LDC R9, c[0x0][0xbec] ;  /* 0x0002fb00ff091b82 */ /* 0x000e220000000800 */
[----:B-----5:R-:W-:Y:S01]  /*266b0*/  IMAD R0, R0, R156, RZ ;  /* 0x0000009c00007224 */ /* 0x020fe200078e02ff */
[----:B------:R-:W-:Y:S01]  /*266c0*/  ULDC.64 UR4, c[0x0][0x208] ;  /* 0x0000820000047ab9 */ /* 0x000fe20000000a00 */
[----:B---3--:R-:W-:Y:S02]  /*266d0*/  SEL R2, R2, RZ, !P0 ;  /* 0x000000ff02027207 */ /* 0x008fe40004000000 */
[----:B--2---:R-:W-:-:S03]  /*266e0*/  SEL R4, R4, RZ, !P0 ;  /* 0x000000ff04047207 */ /* 0x004fc60004000000 */
[----:B------:R-:W-:-:S04]  /*266f0*/  IMAD R13, R13, R2, RZ ;  /* 0x000000020d0d7224 */ /* 0x000fc800078e02ff */
[C---:B------:R-:W-:Y:S02]  /*26700*/  IMAD R4, R12.reuse, R4, R13 ;  /* 0x000000040c047224 */ /* 0x040fe400078e020d */
[----:B------:R-:W-:-:S03]  /*26710*/  IMAD.WIDE.U32 R12, R12, R2, RZ ;  /* 0x000000020c0c7225 */ /* 0x000fc600078e00ff */
[----:B------:R-:W-:Y:S02]  /*26720*/  IADD3 R12, P0, P3, R12, R8, R3 ;  /* 0x000000080c0c7210 */ /* 0x000fe40007b1e003 */
[----:B------:R-:W2:Y:S01]  /*26730*/  @P1 LDC R8, c[0x0][0xbf0] ;  /* 0x0002fc00ff081b82 */ /* 0x000ea20000000800 */
[----:B------:R-:W-:Y:S01]  /*26740*/  IMAD.IADD R13, R13, 0x1, R4 ;  /* 0x000000010d0d7824 */ /* 0x000fe200078e0204 */
[----:B------:R-:W-:-:S05]  /*26750*/  SEL R4, R157, RZ, P2 ;  /* 0x000000ff9d047207 */ /* 0x000fca0001000000 */
[-C--:B-1----:R-:W-:Y:S02]  /*26760*/  IMAD R152, R11, R4.reuse, RZ ;  /* 0x000000040b987224 */ /* 0x082fe400078e02ff */
[----:B------:R-:W-:Y:S01]  /*26770*/  IMAD.WIDE.U32 R10, R10, R4, RZ ;  /* 0x000000040a0a7225 */ /* 0x000fe200078e00ff */
[----:B------:R-:W-:-:S04]  /*26780*/  SHF.R.S32.HI R4, RZ, 0x1f, R3 ;  /* 0x0000001fff047819 */ /* 0x000fc80000011403 */
[----:B------:R-:W-:Y:S01]  /*26790*/  IADD3.X R13, R13, R14, R4, P0, P3 ;  /* 0x0000000e0d0d7210 */ /* 0x000fe200007e6404 */
[----:B------:R-:W-:-:S04]  /*267a0*/  IMAD.IADD R14, R155, 0x1, R158 ;  /* 0x000000019b0e7824 */ /* 0x000fc800078e029e */
[----:B0-----:R-:W-:-:S04]  /*267b0*/  @P1 IMAD.HI.U32 R9, R14, R9, RZ ;  /* 0x000000090e091227 */ /* 0x001fc800078e00ff */
[----:B------:R-:W-:Y:S01]  /*267c0*/  IMAD.MOV.U32 R155, RZ, RZ, R14 ;  /* 0x000000ffff9b7224 */ /* 0x000fe200078e000e */
[----:B--2---:R-:W-:Y:S02]  /*267d0*/  @P1 SHF.R.U32.HI R155, RZ, R8, R9 ;  /* 0x00000008ff9b1219 */ /* 0x004fe40000011609 */
[----:B------:R0:W1:Y:S03]  /*267e0*/  LDC.64 R8, c[0x0][R15+0x210] ;  /* 0x000084000f087b82 */ /* 0x0000660000000a00 */
[----:B0-----:R-:W-:-:S04]  /*267f0*/  IMAD.MOV R15, RZ, RZ, -R155 ;  /* 0x000000ffff0f7224 */ /* 0x001fc800078e0a9b */
[----:B------:R-:W-:Y:S01]  /*26800*/  IMAD R15, R156, R15, R14 ;  /* 0x0000000f9c0f7224 */ /* 0x000fe200078e020e */
[----:B------:R-:W-:Y:S01]  /*26810*/  IADD3 R10, P0, P3, R155, R12, R10 ;  /* 0x0000000c9b0a7210 */ /* 0x000fe20007b1e00a */
[----:B------:R-:W-:Y:S01]  /*26820*/  IMAD.IADD R152, R11, 0x1, R152 ;  /* 0x000000010b987824 */ /* 0x000fe200078e0298 */
[----:B------:R-:W-:Y:S02]  /*26830*/  SHF.R.S32.HI R11, RZ, 0x1f, R155 ;  /* 0x0000001fff0b7819 */ /* 0x000fe4000001149b */
[----:B------:R-:W-:Y:S02]  /*26840*/  SHF.R.S32.HI R12, RZ, 0x1f, R15 ;  /* 0x0000001fff0c7819 */ /* 0x000fe4000001140f */
[----:B------:R-:W-:Y:S01]  /*26850*/  IADD3.X R11, R11, R13, R152, P0, P3 ;  /* 0x0000000d0b0b7210 */ /* 0x000fe200007e6498 */
[----:B-1----:R-:W-:-:S04]  /*26860*/  IMAD R9, R9, R15, RZ ;  /* 0x0000000f09097224 */ /* 0x002fc800078e02ff */
[C---:B------:R-:W-:Y:S02]  /*26870*/  IMAD R9, R8.reuse, R12, R9 ;  /* 0x0000000c08097224 */ /* 0x040fe400078e0209 */
[----:B------:R-:W0:Y:S01]  /*26880*/  LDC.64 R12, c[0x0][0xba8] ;  /* 0x0002ea00ff0c7b82 */ /* 0x000e220000000a00 */
[----:B------:R-:W-:-:S07]  /*26890*/  IMAD.WIDE.U32 R10, R8, R15, R10 ;  /* 0x0000000f080a7225 */ /* 0x000fce00078e000a */
[----:B0-----:R-:W0:Y:S08]  /*268a0*/  @!P2 LDC R12, c[0x0][0xb50] ;  /* 0x0002d400ff0cab82 */ /* 0x001e300000000800 */
[----:B------:R-:W1:Y:S01]  /*268b0*/  @!P2 LDC R13, c[0x0][0xb54] ;  /* 0x0002d500ff0dab82 */ /* 0x000e620000000800 */
[----:B------:R-:W-:Y:S02]  /*268c0*/  IADD3 R9, R11, R9, RZ ;  /* 0x000000090b097210 */ /* 0x000fe40007ffe0ff */
[----:B0-----:R-:W-:-:S04]  /*268d0*/  LEA R12, P0, R10, R12, 0x2 ;  /* 0x0000000c0a0c7211 */ /* 0x001fc800078010ff */
[----:B-1----:R-:W-:Y:S01]  /*268e0*/  LEA.HI.X R13, R10, R13, R9, 0x2, P0 ;  /* 0x0000000d0a0d7211 */ /* 0x002fe200000f1409 */
[----:B------:R-:W-:Y:S04]  /*268f0*/  SHFL.IDX PT, R8, R12, RZ, 0x1c1f ;  /* 0x001c1fff0c087589 */ /* 0x000fe800000e0000 */
[----:B------:R-:W0:Y:S04]  /*26900*/  SHFL.IDX PT, R9, R13, RZ, 0x1c1f ;  /* 0x001c1fff0d097589 */ /* 0x000e2800000e0000 */
[----:B------:R-:W-:Y:S04]  /*26910*/  SHFL.IDX PT, R10, R12, 0x1, 0x1c1f ;  /* 0x003c1f000c0a7f89 */ /* 0x000fe800000e0000 */
[----:B------:R1:W2:Y:S01]  /*26920*/  SHFL.IDX PT, R11, R13, 0x1, 0x1c1f ;  /* 0x003c1f000d0b7f89 */ /* 0x0002a200000e0000 */
[----:B------:R-:W-:Y:S01]  /*26930*/  LOP3.LUT P0, RZ, R159, 0x3, RZ, 0xc0, !PT ;  /* 0x000000039fff7812 */ /* 0x000fe2000780c0ff */
[----:B-1----:R-:W-:-:S04]  /*26940*/  IMAD.IADD R13, R160, 0x1, R158 ;  /* 0x00000001a00d7824 */ /* 0x002fc800078e029e */
[C---:B------:R-:W-:Y:S01]  /*26950*/  VIADD R12, R13.reuse, 0x8 ;  /* 0x000000080d0c7836 */ /* 0x040fe20000000000 */
[----:B------:R-:W-:-:S04]  /*26960*/  ISETP.GE.OR P3, PT, R13, R0, P0 ;  /* 0x000000000d00720c */ /* 0x000fc80000766670 */
[----:B------:R-:W-:-:S09]  /*26970*/  ISETP.GE.OR P0, PT, R12, R0, P0 ;  /* 0x000000000c00720c */ /* 0x000fd20000706670 */
[----:B0-----:R0:W-:Y:S04]  /*26980*/  @!P3 ST.E desc[UR4][R8.64], R154 ;  /* 0x0000009a0800b985 */ /* 0x0011e8000c101904 */
[----:B--2---:R0:W-:Y:S01]  /*26990*/  @!P0 ST.E desc[UR4][R10.64], R153 ;  /* 0x000000990a008985 */ /* 0x0041e2000c101904 */
[----:B------:R-:W-:Y:S05]  /*269a0*/  @P2 BRA `(.L_x_2908) ;  /* 0x0000000c00e02947 */ /* 0x000fea0003800000 */
[----:B------:R-:W0:Y:S01]  /*269b0*/  LDL R159, [R1+0x80] ;  /* 0x00008000019f7983 */ /* 0x000e220000100800 */
[----:B------:R-:W1:Y:S01]  /*269c0*/  @P1 LDC R85, c[0x0][0xbec] ;  /* 0x0002fb00ff551b82 */ /* 0x000e620000000800 */
[----:B------:R-:W-:-:S07]  /*269d0*/  ULDC.64 UR4, c[0x0][0x208] ;  /* 0x0000820000047ab9 */ /* 0x000fce0000000a00 */
[----:B------:R-:W2:Y:S01]  /*269e0*/  @P1 LDC R82, c[0x0][0xbf0] ;  /* 0x0002fc00ff521b82 */ /* 0x000ea20000000800 */
[----:B------:R-:W-:Y:S01]  /*269f0*/  SHF.R.S32.HI R83, RZ, 0x1f, R2 ;  /* 0x0000001fff537819 */ /* 0x000fe20000011402 */
[----:B------:R-:W-:Y:S01]  /*26a00*/  BSSY B1, `(.L_x_2909) ;  /* 0x00000aa000017945 */ /* 0x000fe20003800000 */
[----:B0-----:R-:W-:-:S04]  /*26a10*/  IMAD R9, R225, 0x8, R159 ;  /* 0x00000008e1097824 */ /* 0x001fc800078e029f */
        /* <DEDUP_REMOVED lines=38> */
[----:B------:R-:W-:Y:S01]  /*26c80*/  LOP3.LUT R32, R32, R33, RZ, 0x3c, !PT ;  /* 0x0000002120207212 */ /* 0x000fe200078e3cff */
[--C-:B------:R-:W-:Y:S01]  /*26c90*/  IMAD.X R33, RZ, RZ, R21.reuse, P0 ;  /* 0x000000ffff217224 */ /* 0x100fe200000e0615 */
        /* <DEDUP_REMOVED lines=9> */
[----:B------:R-:W-:Y:S01]  /*26d30*/  IADD3.X R41, RZ, R21, RZ, P5, !PT ;  /* 0x00000015ff297210 */ /* 0x000fe20002ffe4ff */
[----:B------:R-:W5:Y:S01]  /*26d40*/  LD.E.128 R32, desc[UR4][R32.64] ;  /* 0x0000000420207980 */ /* 0x000f62000c101d00 */
[----:B------:R-:W-:-:S02]  /*26d50*/  IADD3 R57, P0, R20, 0xa000, RZ ;  /* 0x0000a00014397810 */ /* 0x000fc40007f1e0ff */
[C---:B------:R-:W-:Y:S01]  /*26d60*/  IADD3 R61, P6, R20.reuse, 0xb000, RZ ;  /* 0x0000b000143d7810 */ /* 0x040fe20007fde0ff */
        /* <DEDUP_REMOVED lines=13> */
[----:B------:R-:W-:Y:S01]  /*26e40*/  LOP3.LUT R72, R73, 0x380, RZ, 0xc0, !PT ;  /* 0x0000038049487812 */ /* 0x000fe200078ec0ff */
[----:B------:R-:W5:Y:S01]  /*26e50*/  LD.E.128 R52, desc[UR4][R52.64] ;  /* 0x0000000434347980 */ /* 0x000f62000c101d00 */
        /* <DEDUP_REMOVED lines=19> */
[----:B------:R-:W5:Y:S01]  /*26f90*/  LD.E.128 R56, desc[UR4][R56.64] ;  /* 0x0000000438387980 */ /* 0x000f62000c101d00 */
[----:B------:R-:W-:-:S02]  /*26fa0*/  IADD3.X R61, RZ, R21, RZ, P6, !PT ;  /* 0x00000015ff3d7210 */ /* 0x000fc400037fe4ff */
[----:B------:R-:W-:Y:S01]  /*26fb0*/  MOV R9, R21 ;  /* 0x0000001500097202 */ /* 0x000fe20000000f00 */
[----:B------:R-:W5:Y:S01]  /*26fc0*/  LD.E.128 R64, desc[UR4][R64.64] ;  /* 0x0000000440407980 */ /* 0x000f62000c101d00 */
[----:B------:R-:W-:-:S03]  /*26fd0*/  LOP3.LUT R76, R10, R11, RZ, 0x3c, !PT ;  /* 0x0000000b0a4c7212 */ /* 0x000fc600078e3cff */
        /* <DEDUP_REMOVED lines=17> */
[----:B------:R-:W-:Y:S02]  /*270f0*/  IMAD.IADD R21, R21, 0x1, R81 ;  /* 0x0000000115157824 */ /* 0x000fe400078e0251 */
[----:B------:R-:W-:Y:S02]  /*27100*/  IMAD.IADD R80, R158, 0x1, R80 ;  /* 0x000000019e507824 */ /* 0x000fe400078e0250 */
[----:B------:R-:W-:-:S04]  /*27110*/  IMAD.WIDE.U32 R20, R224, UR4, R20 ;  /* 0x00000004e0147c25 */ /* 0x000fc8000f8e0014 */
[----:B------:R-:W-:Y:S01]  /*27120*/  IMAD R21, R224, UR5, R21 ;  /* 0x00000005e0157c24 */ /* 0x000fe2000f8e0215 */
[----:B------:R-:W-:Y:S01]  /*27130*/  ULDC.64 UR4, c[0x0][0xaf0] ;  /* 0x0002bc0000047ab9 */ /* 0x000fe20000000a00 */
[----:B-1----:R-:W-:-:S04]  /*27140*/  @P1 IMAD.HI.U32 R3, R80, R85, RZ ;  /* 0x0000005550031227 */ /* 0x002fc800078e00ff */
[----:B------:R-:W-:Y:S02]  /*27150*/  IMAD R83, R83, UR4, RZ ;  /* 0x0000000453537c24 */ /* 0x000fe4000f8e02ff */
[----:B------:R-:W-:Y:S01]  /*27160*/  IMAD.MOV.U32 R81, RZ, RZ, R80 ;  /* 0x000000ffff517224 */ /* 0x000fe200078e0050 */
[----:B--2---:R-:W-:Y:S01]  /*27170*/  @P1 SHF.R.U32.HI R81, RZ, R82, R3 ;  /* 0x00000052ff511219 */ /* 0x004fe20000011603 */
[C---:B------:R-:W-:Y:S02]  /*27180*/  IMAD R83, R2.reuse, UR5, R83 ;  /* 0x0000000502537c24 */ /* 0x040fe4000f8e0253 */
[----:B------:R-:W-:Y:S01]  /*27190*/  IMAD.WIDE.U32 R2, R2, UR4, R20 ;  /* 0x0000000402027c25 */ /* 0x000fe2000f8e0014 */
[----:B------:R-:W-:Y:S01]  /*271a0*/  IADD3 R21, -R81, RZ, RZ ;  /* 0x000000ff51157210 */ /* 0x000fe20007ffe1ff */
[----:B------:R-:W-:Y:S01]  /*271b0*/  ULDC.64 UR4, c[0x0][0xae0] ;  /* 0x0002b80000047ab9 */ /* 0x000fe20000000a00 */
[----:B------:R-:W-:Y:S01]  /*271c0*/  SHF.R.S32.HI R4, RZ, 0x1f, R81 ;  /* 0x0000001fff047819 */ /* 0x000fe20000011451 */
[----:B------:R-:W-:-:S02]  /*271d0*/  IMAD.IADD R3, R3, 0x1, R83 ;  /* 0x0000000103037824 */ /* 0x000fc400078e0253 */
[----:B------:R-:W-:Y:S02]  /*271e0*/  IMAD R21, R156, R21, R80 ;  /* 0x000000159c157224 */ /* 0x000fe400078e0250 */
[----:B------:R-:W-:Y:S02]  /*271f0*/  IMAD R4, R4, UR4, RZ ;  /* 0x0000000404047c24 */ /* 0x000fe4000f8e02ff */
[----:B------:R-:W-:Y:S01]  /*27200*/  IMAD.WIDE.U32 R2, R81, UR4, R2 ;  /* 0x0000000451027c25 */ /* 0x000fe2000f8e0002 */
[----:B------:R-:W-:-:S03]  /*27210*/  SHF.R.S32.HI R20, RZ, 0x1f, R21 ;  /* 0x0000001fff147819 */ /* 0x000fc60000011415 */
[----:B------:R-:W-:Y:S01]  /*27220*/  IMAD R83, R81, UR5, R4 ;  /* 0x0000000551537c24 */ /* 0x000fe2000f8e0204 */
[----:B------:R-:W-:Y:S01]  /*27230*/  ULDC.64 UR4, c[0x0][0xad8] ;  /* 0x0002b60000047ab9 */ /* 0x000fe20000000a00 */
[----:B------:R-:W-:Y:S02]  /*27240*/  IMAD.IADD R4, R225, 0x1, R158 ;  /* 0x00000001e1047824 */ /* 0x000fe400078e029e */
[----:B------:R-:W-:Y:S02]  /*27250*/  IMAD.IADD R3, R3, 0x1, R83 ;  /* 0x0000000103037824 */ /* 0x000fe400078e0253 */
[----:B------:R-:W-:Y:S02]  /*27260*/  IMAD R20, R20, UR4, RZ ;  /* 0x0000000414147c24 */ /* 0x000fe4000f8e02ff */
[----:B------:R-:W-:Y:S01]  /*27270*/  IMAD.WIDE.U32 R2, R21, UR4, R2 ;  /* 0x0000000415027c25 */ /* 0x000fe2000f8e0002 */
[----:B------:R-:W-:-:S03]  /*27280*/  ISETP.GE.AND P2, PT, R4, R0, PT ;  /* 0x000000000400720c */ /* 0x000fc60003f46270 */
[----:B------:R-:W-:Y:S01]  /*27290*/  IMAD R85, R21, UR5, R20 ;  /* 0x0000000515557c24 */ /* 0x000fe2000f8e0214 */
[----:B------:R-:W-:Y:S01]  /*272a0*/  ULDC.64 UR4, c[0x0][0xa80] ;  /* 0x0002a00000047ab9 */ /* 0x000fe20000000a00 */
[----:B------:R-:W-:Y:S02]  /*272b0*/  IADD3 R20, R23, 0x38820, RZ ;  /* 0x0003882017147810 */ /* 0x000fe40007ffe0ff */
[----:B------:R-:W-:Y:S01]  /*272c0*/  IMAD.IADD R85, R3, 0x1, R85 ;  /* 0x0000000103557824 */ /* 0x000fe200078e0255 */
[C---:B------:R-:W-:Y:S02]  /*272d0*/  LEA R84, P3, R2.reuse, UR4, 0x1 ;  /* 0x0000000402547c11 */ /* 0x040fe4000f8608ff */
[----:B------:R-:W-:Y:S02]  /*272e0*/  PRMT R20, RZ, 0x654, R20 ;  /* 0x00000654ff147816 */ /* 0x000fe40000000014 */
[----:B------:R-:W-:Y:S01]  /*272f0*/  LEA.HI.X R85, R2, UR5, R85, 0x1, P3 ;  /* 0x0000000502557c11 */ /* 0x000fe200098f0c55 */
[C---:B------:R-:W-:Y:S01]  /*27300*/  VIADD R81, R4.reuse, 0x20 ;  /* 0x0000002004517836 */ /* 0x040fe20000000000 */
[----:B0-----:R0:W-:Y:S01]  /*27310*/  SYNCS.ARRIVE.TRANS64.RED.A1T0 RZ, [R20+URZ], RZ ;  /* 0x000000ff14ff79a7 */ /* 0x0011e2000810043f */
[----:B------:R-:W-:Y:S01]  /*27320*/  VIADD R21, R4, 0x40 ;  /* 0x0000004004157836 */ /* 0x000fe20000000000 */
[----:B------:R0:W1:Y:S04]  /*27330*/  SHFL.IDX PT, R87, R84, RZ, 0x181f ;  /* 0x00181fff54577589 */ /* 0x00006800000e0000 */
[----:B------:R0:W2:Y:S01]  /*27340*/  SHFL.IDX PT, R83, R85, RZ, 0x181f ;  /* 0x00181fff55537589 */ /* 0x0000a200000e0000 */
[----:B------:R-:W-:-:S02]  /*27350*/  ISETP.GE.AND P1, PT, R81, R0, PT ;  /* 0x000000005100720c */ /* 0x000fc40003f26270 */
        /* <DEDUP_REMOVED lines=20> */
.L_x_2910:
[----:B------:R-:W-:Y:S05]  /*274a0*/  BSYNC B1 ;  /* 0x0000000000017941 */ /* 0x000fea0003800000 */
.L_x_2909:
        /* <DEDUP_REMOVED lines=22> */
.L_x_2912:
[----:B------:R-:W-:Y:S05]  /*27610*/  BSYNC B1 ;  /* 0x0000000000017941 */ /* 0x000fea0003800000 */
.L_x_2911:
        /* <DEDUP_REMOVED lines=22> */
.L_x_2914:
[----:B------:R-:W-:Y:S05]  /*27780*/  BSYNC B1 ;  /* 0x0000000000017941 */ /* 0x000fea0003800000 */
.L_x_2913:
[----:B0-----:R-:W-:Y:S01]  /*27790*/  VIADD R3, R4, 0x60 ;  /* 0x0000006004037836 */ /* 0x001fe20000000000 */
[----:B---3--:R-:W0:Y:S04]  /*277a0*/  SHFL.IDX PT, R85, R85, 0x3, 0x181f ;  /* 0x00781f0055557f89 */ /* 0x008e2800000e0000 */
[----:B------:R-:W-:Y:S01]  /*277b0*/  ISETP.GE.AND P0, PT, R3, R0, PT ;  /* 0x000000000300720c */ /* 0x000fe20003f06270 */
[----:B------:R3:W0:-:S12]  /*277c0*/  SHFL.IDX PT, R13, R84, 0x3, 0x181f ;  /* 0x00781f00540d7f89 */ /* 0x00061800000e0000 */
[----:B---3--:R-:W-:Y:S05]  /*277d0*/  @P0 BRA `(.L_x_2915) ;  /* 0x0000002400dc0947 */ /* 0x008fea0003800000 */
[----:B------:R-:W-:Y:S01]  /*277e0*/  ULDC UR4, c[0x0][0xac8] ;  /* 0x0002b20000047ab9 */ /* 0x000fe20000000800 */
[----:B------:R-:W-:Y:S01]  /*277f0*/  ULDC.64 UR6, c[0x0][0x208] ;  /* 0x0000820000067ab9 */ /* 0x000fe20000000a00 */
[----:B------:R-:W-:Y:S02]  /*27800*/  ISETP.GE.AND P3, PT, R16, UR4, PT ;  /* 0x0000000410007c0c */ /* 0x000fe4000bf66270 */
[----:B------:R-:W-:Y:S02]  /*27810*/  ISETP.GE.AND P4, PT, R214, UR4, PT ;  /* 0x00000004d6007c0c */ /* 0x000fe4000bf86270 */
[----:B------:R-:W-:-:S09]  /*27820*/  ISETP.GE.AND P5, PT, R19, UR4, PT ;  /* 0x0000000413007c0c */ /* 0x000fd2000bfa6270 */
[-C--:B0-----:R-:W-:Y:S02]  /*27830*/  @!P3 LEA R2, P0, R16, R13.reuse, 0x1 ;  /* 0x0000000d1002b211 */ /* 0x081fe400078008ff */
[----:B------:R-:W-:Y:S02]  /*27840*/  @!P4 LEA R8, P1, R212, R13, 0x1 ;  /* 0x0000000dd408c211 */ /* 0x000fe400078208ff */
[----:B------:R-:W-:Y:S02]  /*27850*/  @!P3 LEA.HI.X R3, R16, R85, R17, 0x1, P0 ;  /* 0x000000551003b211 */ /* 0x000fe400000f0c11 */
        /* <DEDUP_REMOVED lines=8> */
[----:B---3--:R-:W-:Y:S01]  /*278e0*/  LEA R2, P0, R22, R13, 0x1 ;  /* 0x0000000d16027211 */ /* 0x008fe200078008ff */
[----:B------:R-:W-:-:S03]  /*278f0*/  ULDC.64 UR4, c[0x0][0x208] ;  /* 0x0000820000047ab9 */ /* 0x000fc60000000a00 */
[----:B------:R-:W-:-:S05]  /*27900*/  LEA.HI.X R3, R22, R85, R218, 0x1, P0 ;  /* 0x0000005516037211 */ /* 0x000fca00000f0cda */
[----:B------:R0:W-:Y:S01]  /*27910*/  ST.E.128 desc[UR4][R2.64], R76 ;  /* 0x0000004c02007985 */ /* 0x0001e2000c101d04 */
[----:B------:R-:W-:Y:S05]  /*27920*/  BRA `(.L_x_2915) ;  /* 0x0000002400887947 */ /* 0x000fea0003800000 */
.L_x_2908:
[----:B0-----:R-:W0:Y:S01]  /*27930*/  @P1 LDC R9, c[0x0][0xbec] ;  /* 0x0002fb00ff091b82 */ /* 0x001e220000000800 */
[----:B------:R-:W-:Y:S01]  /*27940*/  ULDC.64 UR4, c[0x0][0xb08] ;  /* 0x0002c20000047ab9 */ /* 0x000fe20000000a00 */
[----:B------:R-:W-:Y:S01]  /*27950*/  IMAD.MOV.U32 R10, RZ, RZ, R14 ;  /* 0x000000ffff0a7224 */ /* 0x000fe200078e000e */
[----:B------:R1:W5:Y:S01]  /*27960*/  LDL R211, [R1+0x1a8] ;  /* 0x0001a80001d37983 */ /* 0x0003620000100800 */
[----:B------:R-:W-:-:S03]  /*27970*/  IMAD R4, R4, UR4, RZ ;  /* 0x0000000404047c24 */ /* 0x000fc6000f8e02ff */
[----:B------:R1:W5:Y:S01]  /*27980*/  LDL R210, [R1+0x110] ;  /* 0x0001100001d27983 */ /* 0x0003620000100800 */
[----:B------:R-:W2:Y:S01]  /*27990*/  @P1 LDC R8, c[0x0][0xbf0] ;  /* 0x0002fc00ff081b82 */ /* 0x000ea20000000800 */
[----:B------:R-:W-:Y:S02]  /*279a0*/  IMAD R4, R3, UR5, R4 ;  /* 0x0000000503047c24 */ /* 0x000fe4000f8e0204 */
        /* <DEDUP_REMOVED lines=8> */
[----:B------:R-:W-:Y:S01]  /*27a30*/  IMAD.WIDE.U32 R8, R3, UR4, RZ ;  /* 0x0000000403087c25 */ /* 0x000fe2000f8e00ff */
        /* <DEDUP_REMOVED lines=26> */
[----:B------:R-:W-:Y:S01]  /*27be0*/  SHF.R.S32.HI R4, RZ, 0x1f, R2 ;  /* 0x0000001fff047819 */ /* 0x000fe20000011402 */
[C---:B------:R-:W-:Y:S01]  /*27bf0*/  IMAD.WIDE.U32 R8, R10.reuse, UR4, R8 ;  /* 0x000000040a087c25 */ /* 0x040fe2000f8e0008 */
[----:B------:R1:W5:Y:S03]  /*27c00*/  LDL R196, [R1+0xf4] ;  /* 0x0000f40001c47983 */ /* 0x0003660000100800 */
[----:B------:R-:W-:Y:S01]  /*27c10*/  IMAD R3, R10, UR5, R3 ;  /* 0x000000050a037c24 */ /* 0x000fe2000f8e0203 */
[----:B------:R-:W-:Y:S01]  /*27c20*/  ULDC.64 UR4, c[0x0][0xb28] ;  /* 0x0002ca0000047ab9 */ /* 0x000fe20000000a00 */
[----:B------:R1:W5:Y:S01]  /*27c30*/  LDL R195, [R1+0x188] ;  /* 0x0001880001c37983 */ /* 0x0003620000100800 */
[----:B------:R-:W-:-:S02]  /*27c40*/  IMAD R4, R4, UR4, RZ ;  /* 0x0000000404047c24 */ /* 0x000fc4000f8e02ff */
[----:B------:R-:W-:Y:S01]  /*27c50*/  IMAD.IADD R9, R9, 0x1, R3 ;  /* 0x0000000109097824 */ /* 0x000fe200078e0203 */
[----:B------:R1:W5:Y:S01]  /*27c60*/  LDL R194, [R1+0xf0] ;  /* 0x0000f00001c27983 */ /* 0x0003620000100800 */
[C---:B------:R-:W-:Y:S02]  /*27c70*/  IMAD R4, R2.reuse, UR5, R4 ;  /* 0x0000000502047c24 */ /* 0x040fe4000f8e0204 */
[----:B------:R-:W-:Y:S01]  /*27c80*/  IMAD.WIDE.U32 R8, R2, UR4, R8 ;  /* 0x0000000402087c25 */ /* 0x000fe2000f8e0008 */
[----:B------:R-:W-:Y:S01]  /*27c90*/  ULDC.64 UR4, c[0x0][0xb00] ;  /* 0x0002c00000047ab9 */ /* 0x000fe20000000a00 */
[----:B------:R1:W5:Y:S02]  /*27ca0*/  LDL R193, [R1+0x184] ;  /* 0x0001840001c17983 */ /* 0x0003640000100800 */
[----:B------:R-:W-:Y:S01]  /*27cb0*/  IMAD.IADD R20, R9, 0x1, R4 ;  /* 0x0000000109147824 */ /* 0x000fe200078e0204 */
[C---:B------:R-:W-:Y:S01]  /*27cc0*/  LEA R4, P0, R8.reuse, UR4, 0x2 ;  /* 0x0000000408047c11 */ /* 0x040fe2000f8010ff */
[----:B------:R1:W5:Y:S03]  /*27cd0*/  LDL R192, [R1+0xec] ;  /* 0x0000ec0001c07983 */ /* 0x0003660000100800 */
[----:B------:R-:W-:Y:S01]  /*27ce0*/  LEA.HI.X R20, R8, UR5, R20, 0x2, P0 ;  /* 0x0000000508147c11 */ /* 0x000fe200080f1414 */
[----:B------:R1:W5:Y:S01]  /*27cf0*/  LDL R191, [R1+0x180] ;  /* 0x0001800001bf7983 */ /* 0x0003620000100800 */
[----:B------:R-:W-:-:S03]  /*27d00*/  ISETP.GE.AND P0, PT, R13, R0, PT ;  /* 0x000000000d00720c */ /* 0x000fc60003f06270 */
        /* <DEDUP_REMOVED lines=40> */
[----:B------:R-:W-:-:S04]  /*27f90*/  IADD3 R2, R23, 0x38820, RZ ;  /* 0x0003882017027810 */ /* 0x000fc80007ffe0ff */
[----:B------:R-:W-:Y:S01]  /*27fa0*/  PRMT R2, RZ, 0x654, R2 ;  /* 0x00000654ff027816 */ /* 0x000fe20000000002 */
[----:B------:R1:W0:Y:S01]  /*27fb0*/  SHFL.IDX PT, R3, R20, RZ, 0x1c1f ;  /* 0x001c1fff14037589 */ /* 0x00022200000e0000 */
[----:B------:R-:W-:Y:S02]  /*27fc0*/  BSSY B1, `(.L_x_2916) ;  /* 0x0000086000017945 */ /* 0x000fe40003800000 */
[----:B------:R2:W-:Y:S02]  /*27fd0*/  SYNCS.ARRIVE.TRANS64.RED.A1T0 RZ, [R2+URZ], RZ ;  /* 0x000000ff02ff79a7 */ /* 0x0005e4000810043f */
[----:B--2---:R1:W2:Y:S01]  /*27fe0*/  SHFL.IDX PT, R2, R4, RZ, 0x1c1f ;  /* 0x001c1fff04027589 */ /* 0x0042a200000e0000 */
[----:B------:R-:W-:Y:S05]  /*27ff0*/  @P0 BRA `(.L_x_2917) ;  /* 0x0000000800080947 */ /* 0x000fea0003800000 */
[----:B------:R-:W3:Y:S01]  /*28000*/  LDL R11, [R1+0x74] ;  /* 0x00007400010b7983 */ /* 0x000ee20000100800 */
[----:B------:R-:W-:Y:S01]  /*28010*/  ULDC UR4, c[0x0][0xac8] ;  /* 0x0002b20000047ab9 */ /* 0x000fe20000000800 */
[----:B------:R-:W-:Y:S01]  /*28020*/  ULDC.64 UR6, c[0x0][0x208] ;  /* 0x0000820000067ab9 */ /* 0x000fe20000000a00 */
[----:B-----5:R-:W-:Y:S02]  /*28030*/  ISETP.GE.AND P5, PT, R192, UR4, PT ;  /* 0x00000004c0007c0c */ /* 0x020fe4000bfa6270 */
[----:B------:R-:W-:Y:S02]  /*28040*/  ISETP.GE.AND P4, PT, R190, UR4, PT ;  /* 0x00000004be007c0c */ /* 0x000fe4000bf86270 */
[----:B------:R-:W-:Y:S02]  /*28050*/  ISETP.GE.AND P3, PT, R188, UR4, PT ;  /* 0x00000004bc007c0c */ /* 0x000fe4000bf66270 */
[----:B---3--:R-:W-:-:S13]  /*28060*/  ISETP.GE.AND P0, PT, R11, UR4, PT ;  /* 0x000000040b007c0c */ /* 0x008fda000bf06270 */
        /* <DEDUP_REMOVED lines=70> */
[----:B--2---:R-:W-:-:S03]  /*284d0*/  @!P4 LEA R10, P0, R178, R2, 0x2 ;  /* 0x00000002b20ac211 */ /* 0x004fc600078010ff */
[----:B------:R0:W-:Y:S01]  /*284e0*/  @!P3 ST.E.64 desc[UR6][R8.64], R92 ;  /* 0x0000005c0800b985 */ /* 0x0001e2000c101b06 */
[-C--:B------:R-:W-:Y:S02]  /*284f0*/  @!P4 LEA.HI.X R11, R178, R3.reuse, R179, 0x2, P0 ;  /* 0x00000003b20bc211 */ /* 0x080fe400000f14b3 */
[----:B------:R-:W-:Y:S02]  /*28500*/  ISETP.GE.AND P0, PT, R170, UR4, PT ;  /* 0x00000004aa007c0c */ /* 0x000fe4000bf06270 */
[-C--:B---3--:R-:W-:Y:S01]  /*28510*/  @!P5 LEA R14, P6, R176, R2.reuse, 0x2 ;  /* 0x00000002b00ed211 */ /* 0x088fe200078c10ff */
[----:B------:R2:W-:Y:S01]  /*28520*/  @!P4 ST.E.64 desc[UR6][R10.64], R96 ;  /* 0x000000600a00c985 */ /* 0x0005e2000c101b06 */
[----:B------:R-:W-:Y:S02]  /*28530*/  ISETP.GE.AND P4, PT, R166, UR4, PT ;  /* 0x00000004a6007c0c */ /* 0x000fe4000bf86270 */
[----:B------:R-:W-:Y:S02]  /*28540*/  @!P5 LEA.HI.X R15, R176, R3, R177, 0x2, P6 ;  /* 0x00000003b00fd211 */ /* 0x000fe400030f14b1 */
[----:B0-----:R-:W-:-:S03]  /*28550*/  @!P2 LEA R8, P6, R174, R2, 0x2 ;  /* 0x00000002ae08a211 */ /* 0x001fc600078c10ff */
[----:B------:R0:W-:Y:S01]  /*28560*/  @!P5 ST.E.64 desc[UR6][R14.64], R100 ;  /* 0x000000640e00d985 */ /* 0x0001e2000c101b06 */
[----:B------:R-:W-:Y:S02]  /*28570*/  ISETP.GE.AND P5, PT, R168, UR4, PT ;  /* 0x00000004a8007c0c */ /* 0x000fe4000bfa6270 */
[----:B------:R-:W-:Y:S02]  /*28580*/  @!P2 LEA.HI.X R9, R174, R3, R175, 0x2, P6 ;  /* 0x00000003ae09a211 */ /* 0x000fe400030f14af */
[----:B--2---:R-:W-:-:S03]  /*28590*/  @!P1 LEA R10, P3, R172, R2, 0x2 ;  /* 0x00000002ac0a9211 */ /* 0x004fc600078610ff */
[----:B------:R2:W-:Y:S01]  /*285a0*/  @!P2 ST.E.64 desc[UR6][R8.64], R104 ;  /* 0x000000680800a985 */ /* 0x0005e2000c101b06 */
[-C--:B------:R-:W-:Y:S02]  /*285b0*/  @!P1 LEA.HI.X R11, R172, R3.reuse, R173, 0x2, P3 ;  /* 0x00000003ac0b9211 */ /* 0x080fe400018f14ad */
[----:B------:R-:W-:Y:S02]  /*285c0*/  ISETP.GE.AND P3, PT, R164, UR4, PT ;  /* 0x00000004a4007c0c */ /* 0x000fe4000bf66270 */
[CC--:B0-----:R-:W-:Y:S01]  /*285d0*/  @!P0 LEA R14, P6, R170.reuse, R2.reuse, 0x2 ;  /* 0x00000002aa0e8211 */ /* 0x0c1fe200078c10ff */
[----:B------:R0:W-:Y:S03]  /*285e0*/  @!P1 ST.E.64 desc[UR6][R10.64], R108 ;  /* 0x0000006c0a009985 */ /* 0x0001e6000c101b06 */
[----:B------:R-:W-:Y:S02]  /*285f0*/  @!P0 LEA.HI.X R15, R170, R3, R171, 0x2, P6 ;  /* 0x00000003aa0f8211 */ /* 0x000fe400030f14ab */
[----:B--2---:R-:W-:-:S03]  /*28600*/  @!P5 LEA R8, P1, R168, R2, 0x2 ;  /* 0x00000002a808d211 */ /* 0x004fc600078210ff */
        /* <DEDUP_REMOVED lines=8> */
[-C--:B--2---:R-:W-:Y:S01]  /*28690*/  @!P3 LEA R14, P6, R164, R2.reuse, 0x2 ;  /* 0x00000002a40eb211 */ /* 0x084fe200078c10ff */
[----:B------:R2:W-:Y:S01]  /*286a0*/  @!P4 ST.E.64 desc[UR6][R10.64], R120 ;  /* 0x000000780a00c985 */ /* 0x0005e2000c101b06 */
[----:B------:R-:W-:Y:S02]  /*286b0*/  ISETP.GE.AND P4, PT, R158, UR4, PT ;  /* 0x000000049e007c0c */ /* 0x000fe4000bf86270 */
[----:B------:R-:W-:Y:S02]  /*286c0*/  @!P3 LEA.HI.X R15, R164, R3, R165, 0x2, P6 ;  /* 0x00000003a40fb211 */ /* 0x000fe400030f14a5 */
[----:B0-----:R-:W-:-:S03]  /*286d0*/  @!P0 LEA R8, P5, R162, R2, 0x2 ;  /* 0x00000002a2088211 */ /* 0x001fc600078a10ff */
[----:B------:R0:W-:Y:S01]  /*286e0*/  @!P3 ST.E.64 desc[UR6][R14.64], R124 ;  /* 0x0000007c0e00b985 */ /* 0x0001e2000c101b06 */
[----:B------:R-:W-:Y:S02]  /*286f0*/  ISETP.GE.AND P3, PT, R156, UR4, PT ;  /* 0x000000049c007c0c */ /* 0x000fe4000bf66270 */
[-C--:B------:R-:W-:Y:S02]  /*28700*/  @!P0 LEA.HI.X R9, R162, R3.reuse, R163, 0x2, P5 ;  /* 0x00000003a2098211 */ /* 0x080fe400028f14a3 */
[----:B------:R-:W-:Y:S02]  /*28710*/  ISETP.GE.AND P5, PT, R152, UR4, PT ;  /* 0x0000000498007c0c */ /* 0x000fe4000bfa6270 */
[C---:B--2---:R-:W-:Y:S01]  /*28720*/  @!P1 LEA R10, P6, R160.reuse, R2, 0x2 ;  /* 0x00000002a00a9211 */ /* 0x044fe200078c10ff */
[----:B------:R2:W-:Y:S03]  /*28730*/  @!P0 ST.E.64 desc[UR6][R8.64], R128 ;  /* 0x0000008008008985 */ /* 0x0005e6000c101b06 */
[----:B------:R-:W-:-:S03]  /*28740*/  @!P1 LEA.HI.X R11, R160, R3, R161, 0x2, P6 ;  /* 0x00000003a00b9211 */ /* 0x000fc600030f14a1 */
[CC--:B0-----:R-:W-:Y:S02]  /*28750*/  @!P3 LEA R14, P6, R156.reuse, R2.reuse, 0x2 ;  /* 0x000000029c0eb211 */ /* 0x0c1fe400078c10ff */
[----:B------:R0:W-:Y:S02]  /*28760*/  @!P1 ST.E.64 desc[UR6][R10.64], R132 ;  /* 0x000000840a009985 */ /* 0x0001e4000c101b06 */
[----:B------:R-:W-:Y:S02]  /*28770*/  @!P3 LEA.HI.X R15, R156, R3, R157, 0x2, P6 ;  /* 0x000000039c0fb211 */ /* 0x000fe400030f149d */
[----:B--2---:R-:W-:-:S04]  /*28780*/  @!P4 LEA R8, P0, R158, R2, 0x2 ;  /* 0x000000029e08c211 */ /* 0x004fc800078010ff */
[----:B------:R-:W-:Y:S02]  /*28790*/  @!P4 LEA.HI.X R9, R158, R3, R159, 0x2, P0 ;  /* 0x000000039e09c211 */ /* 0x000fe400000f149f */
[----:B0-----:R-:W-:-:S03]  /*287a0*/  @!P2 LEA R10, P1, R154, R2, 0x2 ;  /* 0x000000029a0aa211 */ /* 0x001fc600078210ff */
[----:B------:R3:W-:Y:S01]  /*287b0*/  @!P4 ST.E.64 desc[UR6][R8.64], R136 ;  /* 0x000000880800c985 */ /* 0x0007e2000c101b06 */
[----:B------:R-:W-:Y:S02]  /*287c0*/  @!P5 LEA R2, P0, R152, R2, 0x2 ;  /* 0x000000029802d211 */ /* 0x000fe400078010ff */
[-C--:B------:R-:W-:Y:S01]  /*287d0*/  @!P2 LEA.HI.X R11, R154, R3.reuse, R155, 0x2, P1 ;  /* 0x000000039a0ba211 */ /* 0x080fe200008f149b */
[----:B------:R3:W-:Y:S01]  /*287e0*/  @!P3 ST.E.64 desc[UR6][R14.64], R140 ;  /* 0x0000008c0e00b985 */ /* 0x0007e2000c101b06 */
[----:B------:R-:W-:-:S03]  /*287f0*/  @!P5 LEA.HI.X R3, R152, R3, R153, 0x2, P0 ;  /* 0x000000039803d211 */ /* 0x000fc600000f1499 */
[----:B------:R3:W-:Y:S04]  /*28800*/  @!P2 ST.E.64 desc[UR6][R10.64], R144 ;  /* 0x000000900a00a985 */ /* 0x0007e8000c101b06 */
[----:B------:R3:W-:Y:S02]  /*28810*/  @!P5 ST.E.64 desc[UR6][R2.64], R148 ;  /* 0x000000940200d985 */ /* 0x0007e4000c101b06 */
.L_x_2917:
[----:B------:R-:W-:Y:S05]  /*28820*/  BSYNC B1 ;  /* 0x0000000000017941 */ /* 0x000fea0003800000 */
.L_x_2916:
[----:B------:R-:W-:Y:S01]  /*28830*/  ISETP.GE.AND P0, PT, R12, R0, PT ;  /* 0x000000000c00720c */ /* 0x000fe20003f06270 */
[----:B------:R4:W0:Y:S04]  /*28840*/  SHFL.IDX PT, R21, R20, 0x1, 0x1c1f ;  /* 0x003c1f0014157f89 */ /* 0x00082800000e0000 */
[----:B-1----:R4:W1:Y:S08]  /*28850*/  SHFL.IDX PT, R20, R4, 0x1, 0x1c1f ;  /* 0x003c1f0004147f89 */ /* 0x00287000000e0000 */
[----:B----4-:R-:W-:Y:S05]  /*28860*/  @P0 BRA `(.L_x_2915) ;  /* 0x0000001400b80947 */ /* 0x010fea0003800000 */
[----:B--23--:R-:W2:Y:S01]  /*28870*/  LDL R2, [R1+0x74] ;  /* 0x0000740001027983 */ /* 0x00cea20000100800 */
[----:B------:R-:W-:Y:S01]  /*28880*/  ULDC UR4, c[0x0][0xac8] ;  /* 0x0002b20000047ab9 */ /* 0x000fe20000000800 */
[----:B------:R-:W-:Y:S01]  /*28890*/  ULDC.64 UR6, c[0x0][0x208] ;  /* 0x0000820000067ab9 */ /* 0x000fe20000000a00 */
[----:B-----5:R-:W-:Y:S02]  /*288a0*/  ISETP.GE.AND P2, PT, R224, UR4, PT ;  /* 0x00000004e0007c0c */ /* 0x020fe4000bf46270 */
[----:B------:R-:W-:Y:S02]  /*288b0*/  ISETP.GE.AND P1, PT, R210, UR4, PT ;  /* 0x00000004d2007c0c */ /* 0x000fe4000bf26270 */
[----:B------:R-:W-:Y:S02]  /*288c0*/  ISETP.GE.AND P0, PT, R208, UR4, PT ;  /* 0x00000004d0007c0c */ /* 0x000fe4000bf06270 */
[----:B------:R-:W-:-:S09]  /*288d0*/  ISETP.GE.AND P4, PT, R204, UR4, PT ;  /* 0x00000004cc007c0c */ /* 0x000fd2000bf86270 */
[----:B-1----:R-:W-:-:S04]  /*288e0*/  @!P1 LEA R8, P5, R210, R20, 0x2 ;  /* 0x00000014d2089211 */ /* 0x002fc800078a10ff */
[----:B0-----:R-:W-:Y:S02]  /*288f0*/  @!P1 LEA.HI.X R9, R210, R21, R211, 0x2, P5 ;  /* 0x00000015d2099211 */ /* 0x001fe400028f14d3 */
[----:B------:R-:W-:Y:S02]  /*28900*/  ISETP.GE.AND P5, PT, R202, UR4, PT ;  /* 0x00000004ca007c0c */ /* 0x000fe4000bfa6270 */
[----:B--2---:R-:W-:-:S13]  /*28910*/  ISETP.GE.AND P3, PT, R2, UR4, PT ;  /* 0x0000000402007c0c */ /* 0x004fda000bf66270 */
[----:B------:R-:W-:-:S05]  /*28920*/  @!P3 IMAD.WIDE R2, R2, 0x4, R20 ;  /* 0x000000040202b825 */ /* 0x000fca00078e0214 */
        /* <DEDUP_REMOVED lines=11> */
[----:B-1----:R-:W-:Y:S02]  /*289e0*/  @!P4 LEA R8, P2, R204, R20, 0x2 ;  /* 0x00000014cc08c211 */ /* 0x002fe400078410ff */
[----:B------:R-:W-:-:S02]  /*289f0*/  @!P3 LEA.HI.X R3, R206, R21, R207, 0x2, P1 ;  /* 0x00000015ce03b211 */ /* 0x000fc400008f14cf */
[----:B------:R-:W-:Y:S02]  /*28a00*/  ISETP.GE.AND P1, PT, R198, UR4, PT ;  /* 0x00000004c6007c0c */ /* 0x000fe4000bf26270 */
[-C--:B------:R-:W-:Y:S01]  /*28a10*/  @!P4 LEA.HI.X R9, R204, R21.reuse, R205, 0x2, P2 ;  /* 0x00000015cc09c211 */ /* 0x080fe200010f14cd */
[----:B------:R0:W-:Y:S01]  /*28a20*/  @!P3 ST.E.64 desc[UR6][R2.64], R42 ;  /* 0x0000002a0200b985 */ /* 0x0001e2000c101b06 */
[----:B------:R-:W-:Y:S02]  /*28a30*/  ISETP.GE.AND P2, PT, R196, UR4, PT ;  /* 0x00000004c4007c0c */ /* 0x000fe4000bf46270 */
[----:B--2---:R-:W-:Y:S01]  /*28a40*/  @!P5 LEA R10, P6, R202, R20, 0x2 ;  /* 0x00000014ca0ad211 */ /* 0x004fe200078c10ff */
[----:B------:R1:W-:Y:S01]  /*28a50*/  @!P4 ST.E.64 desc[UR6][R8.64], R46 ;  /* 0x0000002e0800c985 */ /* 0x0003e2000c101b06 */
[----:B------:R-:W-:Y:S02]  /*28a60*/  ISETP.GE.AND P3, PT, R194, UR4, PT ;  /* 0x00000004c2007c0c */ /* 0x000fe4000bf66270 */
[----:B------:R-:W-:-:S02]  /*28a70*/  @!P5 LEA.HI.X R11, R202, R21, R203, 0x2, P6 ;  /* 0x00000015ca0bd211 */ /* 0x000fc400030f14cb */
        /* <DEDUP_REMOVED lines=82> */
[----:B------:R-:W-:Y:S02]  /*28fa0*/  @!P2 LEA.HI.X R11, R156, R21, R157, 0x2, P1 ;  /* 0x000000159c0ba211 */ /* 0x000fe400008f149d */
[----:B-1----:R-:W-:-:S04]  /*28fb0*/  @!P4 LEA R8, P0, R160, R20, 0x2 ;  /* 0x00000014a008c211 */ /* 0x002fc800078010ff */
[-C--:B------:R-:W-:Y:S02]  /*28fc0*/  @!P4 LEA.HI.X R9, R160, R21.reuse, R161, 0x2, P0 ;  /* 0x00000015a009c211 */ /* 0x080fe400000f14a1 */
[-C--:B------:R-:W-:Y:S02]  /*28fd0*/  @!P5 LEA R12, P0, R154, R20.reuse, 0x2 ;  /* 0x000000149a0cd211 */ /* 0x080fe400078010ff */
[----:B--2---:R-:W-:Y:S01]  /*28fe0*/  @!P3 LEA R2, P6, R158, R20, 0x2 ;  /* 0x000000149e02b211 */ /* 0x004fe200078c10ff */
        /* <DEDUP_REMOVED lines=8> */
[----:B0-----:R-:W-:Y:S01]  /*29070*/  LEA R2, P0, R152, R20, 0x2 ;  /* 0x0000001498027211 */ /* 0x001fe200078010ff */
[----:B------:R-:W-:-:S03]  /*29080*/  ULDC.64 UR4, c[0x0][0x208] ;  /* 0x0000820000047ab9 */ /* 0x000fc60000000a00 */
[----:B------:R-:W-:-:S05]  /*29090*/  LEA.HI.X R3, R152, R21, R153, 0x2, P0 ;  /* 0x0000001598037211 */ /* 0x000fca00000f1499 */
[----:B------:R0:W-:Y:S01]  /*290a0*/  ST.E.64 desc[UR4][R2.64], R150 ;  /* 0x0000009602007985 */ /* 0x0001e2000c101b04 */
[----:B------:R-:W-:Y:S05]  /*290b0*/  BRA `(.L_x_2915) ;  /* 0x0000000c00a47947 */ /* 0x000fea0003800000 */
.L_x_2906:
[----:B---3--:R-:W3:Y:S01]  /*290c0*/  LDL.LU R4, [R1+0x8c] ;  /* 0x00008c0001047983 */ /* 0x008ee20000300800 */
[----:B------:R-:W-:Y:S01]  /*290d0*/  ULDC.64 UR6, c[0x0][0xc08] ;  /* 0x0003020000067ab9 */ /* 0x000fe20000000a00 */
[----:B------:R-:W-:Y:S02]  /*290e0*/  ULDC.64 UR4, c[0x0][0xc00] ;  /* 0x0003000000047ab9 */ /* 0x000fe40000000a00 */
[----:B------:R-:W4:Y:S04]  /*290f0*/  LDL.LU R0, [R1+0x90] ;  /* 0x0000900001007983 */ /* 0x000f280000300800 */
[----:B01----:R-:W2:Y:S01]  /*29100*/  LDL R10, [R1+0x84] ;  /* 0x00008400010a7983 */ /* 0x003ea20000100800 */
[----:B------:R-:W-:Y:S01]  /*29110*/  ISETP.NE.U32.AND P1, PT, RZ, UR6, PT ;  /* 0x00000006ff007c0c */ /* 0x000fe2000bf25070 */
[----:B------:R-:W-:Y:S01]  /*29120*/  IMAD.MOV.U32 R25, RZ, RZ, RZ ;  /* 0x000000ffff197224 */ /* 0x000fe200078e00ff */
[----:B------:R-:W-:Y:S01]  /*29130*/  ISETP.NE.U32.AND P0, PT, RZ, UR4, PT ;  /* 0x00000004ff007c0c */ /* 0x000fe2000bf05070 */
[----:B------:R-:W-:Y:S01]  /*29140*/  ULDC.64 UR8, c[0x0][0x208] ;  /* 0x0000820000087ab9 */ /* 0x000fe20000000a00 */
[----:B------:R-:W-:Y:S01]  /*29150*/  ISETP.NE.AND.EX P1, PT, RZ, UR7, PT, P1 ;  /* 0x00000007ff007c0c */ /* 0x000fe2000bf25310 */
[----:B------:R-:W0:Y:S01]  /*29160*/  S2R R35, SR_TID.X ;  /* 0x0000000000237919 */ /* 0x000e220000002100 */
[----:B------:R-:W-:-:S02]  /*29170*/  ISETP.NE.AND.EX P0, PT, RZ, UR5, PT, P0 ;  /* 0x00000005ff007c0c */ /* 0x000fc4000bf05300 */
[----:B---3--:R-:W-:-:S04]  /*29180*/  IADD3 R2, P2, R4, UR4, RZ ;  /* 0x0000000404027c10 */ /* 0x008fc8000ff5e0ff */
[----:B----4-:R-:W-:-:S05]  /*29190*/  IADD3.X R3, R0, UR5, RZ, P2, !PT ;  /* 0x0000000500037c10 */ /* 0x010fca00097fe4ff */
[----:B------:R-:W-:Y:S01]  /*291a0*/  @P1 IADD3 R8, P2, R4, UR6, RZ ;  /* 0x0000000604081c10 */ /* 0x000fe2000ff5e0ff */
[----:B------:R-:W-:Y:S01]  /*291b0*/  ULDC UR4, c[0x0][0xa88] ;  /* 0x0002a20000047ab9 */ /* 0x000fe20000000800 */
[----:B------:R1:W5:Y:S02]  /*291c0*/  @P0 LDG.E R25, desc[UR8][R2.64] ;  /* 0x0000000802190981 */ /* 0x000364000c1e1900 */
[----:B------:R-:W-:Y:S01]  /*291d0*/  @P1 IADD3.X R9, R0, UR7, RZ, P2, !PT ;  /* 0x0000000700091c10 */ /* 0x000fe200097fe4ff */
[----:B------:R-:W-:Y:S01]  /*291e0*/  IMAD.U32 R0, RZ, RZ, UR4 ;  /* 0x00000004ff007e24 */ /* 0x000fe2000f8e00ff */
[----:B--2---:R-:W-:Y:S01]  /*291f0*/  ISETP.NE.AND P2, PT, R10, RZ, PT ;  /* 0x000000ff0a00720c */ /* 0x004fe20003f45270 */
[----:B0-----:R-:W-:-:S04]  /*29200*/  VIADD R4, R35, 0xffffff80 ;  /* 0xffffff8023047836 */ /* 0x001fc80000000000 */
[----:B------:R1:W5:Y:S01]  /*29210*/  @P1 LDG.E R0, desc[UR8][R8.64] ;  /* 0x0000000808001981 */ /* 0x000362000c1e1900 */
[----:B------:R-:W-:-:S07]  /*29220*/  ISETP.GT.AND P3, PT, R4, 0x7f, PT ;  /* 0x0000007f0400780c */ /* 0x000fce0003f64270 */
[----:B------:R-:W0:Y:S02]  /*29230*/  @!P2 LDC R10, c[0x0][0xad4] ;  /* 0x0002b500ff0aab82 */ /* 0x000e240000000800 */
[----:B0-----:R1:W-:Y:S01]  /*29240*/  @!P2 STL [R1+0x84], R10 ;  /* 0x0000840a0100a387 */ /* 0x0013e20000100800 */
[----:B------:R-:W-:Y:S01]  /*29250*/  ISETP.GT.AND P2, PT, R10, 0x1, PT ;  /* 0x000000010a00780c */ /* 0x000fe20003f44270 */
[----:B------:R-:W-:-:S12]  /*29260*/  @P1 BRA `(.L_x_2918) ;  /* 0x0000000000141947 */ /* 0x000fd80003800000 */
[----:B------:R-:W-:Y:S05]  /*29270*/  @!P0 BRA `(.L_x_2918) ;  /* 0x0000000000108947 */ /* 0x000fea0003800000 */
[----:B------:R-:W-:Y:S02]  /*29280*/  ULDC.64 UR4, c[0x0][0x208] ;  /* 0x0000820000047ab9 */ /* 0x000fe40000000a00 */
[----:B-1----:R-:W2:Y:S04]  /*29290*/  LDG.E R9, desc[UR4][R2.64] ;  /* 0x0000000402097981 */ /* 0x002ea8000c1e1900 */
[----:B-----5:R-:W2:Y:S02]  /*292a0*/  LDG.E R0, desc[UR4][R2.64+0x4] ;  /* 0x0000040402007981 */ /* 0x020ea4000c1e1900 */
[----:B--2---:R-:W-:-:S07]  /*292b0*/  IMAD.IADD R0, R0, 0x1, -R9 ;  /* 0x0000000100007824 */ /* 0x004fce00078e0a09 */
.L_x_2918:
[----:B-1----:R-:W2:Y:S04]  /*292c0*/  LDL.LU R3, [R1+0x88] ;  /* 0x0000880001037983 */ /* 0x002ea80000300800 */
        /* <DEDUP_REMOVED lines=8> */
[----:B0-----:R-:W-:Y:S01]  /*29350*/  IMAD R2, R0, R37, RZ ;  /* 0x0000002500027224 */ /* 0x001fe200078e02ff */
[----:B--2---:R-:W-:-:S04]  /*29360*/  IADD3 R35, R3, -0x80, R35 ;  /* 0xffffff8003237810 */ /* 0x004fc80007ffe023 */
[----:B------:R-:W-:-:S13]  /*29370*/  ISETP.GE.AND P0, PT, R35, R2, PT ;  /* 0x000000022300720c */ /* 0x000fda0003f06270 */
[----:B------:R-:W-:Y:S05]  /*29380*/  @P0 BRA `(.L_x_2920) ;  /* 0x0000000000b40947 */ /* 0x000fea0003800000 */
[----:B------:R-:W2:Y:S01]  /*29390*/  LDL.LU R30, [R1+0x98] ;  /* 0x00009800011e7983 */ /* 0x000ea20000300800 */
[----:B------:R-:W-:Y:S01]  /*293a0*/  ISETP.GT.AND P0, PT, R10, 0x1, PT ;  /* 0x000000010a00780c */ /* 0x000fe20003f04270 */
[----:B------:R-:W0:Y:S01]  /*293b0*/  LDC.64 R12, c[0x0][0xba8] ;  /* 0x0002ea00ff0c7b82 */ /* 0x000e220000000a00 */
[----:B------:R-:W-:Y:S01]  /*293c0*/  MOV R24, 0x9b8 ;  /* 0x000009b800187802 */ /* 0x000fe20000000f00 */
[----:B------:R-:W-:Y:S01]  /*293d0*/  IMAD.MOV.U32 R27, RZ, RZ, R35 ;  /* 0x000000ffff1b7224 */ /* 0x000fe200078e0023 */
[----:B------:R-:W-:Y:S01]  /*293e0*/  ISETP.NE.AND P1, PT, R37, 0x1, PT ;  /* 0x000000012500780c */ /* 0x000fe20003f25270 */
[----:B------:R-:W-:Y:S01]  /*293f0*/  ULDC.64 UR4, c[0x0][0x208] ;  /* 0x0000820000047ab9 */ /* 0x000fe20000000a00 */
[----:B------:R-:W-:-:S04]  /*29400*/  SEL R24, R24, 0x978, P0 ;  /* 0x0000097818187807 */ /* 0x000fc80000000000 */
        /* <DEDUP_REMOVED lines=16> */
[----:B------:R-:W-:Y:S02]  /*29510*/  IMAD.IADD R29, R15, 0x1, R29 ;  /* 0x000000010f1d7824 */ /* 0x000fe400078e021d */
[----:B------:R-:W-:Y:S02]  /*29520*/  IMAD.MOV R2, RZ, RZ, -R27 ;  /* 0x000000ffff027224 */ /* 0x000fe400078e0a1b */
[----:B------:R-:W-:Y:S01]  /*29530*/  IMAD.IADD R31, R21, 0x1, R31 ;  /* 0x00000001151f7824 */ /* 0x000fe200078e021f */
[----:B--2---:R-:W-:-:S05]  /*29540*/  SEL R3, R30, RZ, P0 ;  /* 0x000000ff1e037207 */ /* 0x004fca0000000000 */
[-C--:B------:R-:W-:Y:S02]  /*29550*/  IMAD R15, R9, R3.reuse, RZ ;  /* 0x00000003090f7224 */ /* 0x080fe400078e02ff */
[----:B------:R-:W-:-:S04]  /*29560*/  IMAD.WIDE.U32 R8, R8, R3, RZ ;  /* 0x0000000308087225 */ /* 0x000fc800078e00ff */
[----:B------:R-:W-:Y:S01]  /*29570*/  IMAD R3, R37, R2, R35 ;  /* 0x0000000225037224 */ /* 0x000fe200078e0223 */
[----:B------:R-:W-:Y:S02]  /*29580*/  IADD3.X R2, R31, R29, R26, P1, P3 ;  /* 0x0000001d1f027210 */ /* 0x000fe40000fe641a */
[----:B------:R-:W-:Y:S02]  /*29590*/  IADD3 R8, P0, P1, R27, R14, R8 ;  /* 0x0000000e1b087210 */ /* 0x000fe4000791e008 */
[----:B------:R-:W-:Y:S02]  /*295a0*/  IADD3 R15, R9, R15, RZ ;  /* 0x0000000f090f7210 */ /* 0x000fe40007ffe0ff */
        /* <DEDUP_REMOVED lines=11> */
.L_x_2920:
[----:B------:R-:W-:Y:S05]  /*29660*/  BSYNC B1 ;  /* 0x0000000000017941 */ /* 0x000fea0003800000 */
.L_x_2919:
[----:B------:R-:W-:Y:S05]  /*29670*/  @P2 BRA `(.L_x_2915) ;  /* 0x0000000800342947 */ /* 0x000fea0003800000 */
[----:B------:R-:W2:Y:S01]  /*29680*/  LDL.LU R2, [R1+0x68] ;  /* 0x0000680001027983 */ /* 0x000ea20000300800 */
[----:B------:R-:W1:Y:S01]  /*29690*/  LDC R15, c[0x0][0xbe8] ;  /* 0x0002fa00ff0f7b82 */ /* 0x000e620000000800 */
[----:B------:R-:W-:Y:S01]  /*296a0*/  ULDC.64 UR4, c[0x0][0xaa0] ;  /* 0x0002a80000047ab9 */ /* 0x000fe20000000a00 */
[----:B------:R-:W-:Y:S01]  /*296b0*/  ULDC.64 UR6, c[0x0][0xaf0] ;  /* 0x0002bc0000067ab9 */ /* 0x000fe20000000a00 */
[----:B------:R-:W3:Y:S01]  /*296c0*/  LDL R4, [R1+0x80] ;  /* 0x0000800001047983 */ /* 0x000ee20000100800 */
[----:B------:R-:W-:Y:S01]  /*296d0*/  BSSY B1, `(.L_x_2921) ;  /* 0x0000042000017945 */ /* 0x000fe20003800000 */
[----:B-1----:R-:W-:Y:S01]  /*296e0*/  ISETP.NE.AND P0, PT, R15, 0x1, PT ;  /* 0x000000010f00780c */ /* 0x002fe20003f05270 */
[----:B------:R-:W-:-:S12]  /*296f0*/  IMAD R21, R0, R15, RZ ;  /* 0x0000000f00157224 */ /* 0x000fd800078e02ff */
[----:B------:R-:W1:Y:S08]  /*29700*/  @P0 LDC R8, c[0x0][0xbec] ;  /* 0x0002fb00ff080b82 */ /* 0x000e700000000800 */
[----:B------:R-:W4:Y:S01]  /*29710*/  @P0 LDC R11, c[0x0][0xbf0] ;  /* 0x0002fc00ff0b0b82 */ /* 0x000f220000000800 */
[----:B--2---:R-:W-:Y:S02]  /*29720*/  IMAD.MOV.U32 R10, RZ, RZ, R2 ;  /* 0x000000ffff0a7224 */ /* 0x004fe400078e0002 */
[----:B------:R-:W-:-:S02]  /*29730*/  IMAD R2, R26, UR4, RZ ;  /* 0x000000041a027c24 */ /* 0x000fc4000f8e02ff */
[----:B---3--:R-:W-:Y:S02]  /*29740*/  IMAD R4, R4, 0x20, R225 ;  /* 0x0000002004047824 */ /* 0x008fe400078e02e1 */
[C---:B------:R-:W-:Y:S02]  /*29750*/  IMAD R9, R25.reuse, UR5, R2 ;  /* 0x0000000519097c24 */ /* 0x040fe4000f8e0202 */
[----:B0-----:R-:W-:Y:S01]  /*29760*/  IMAD.WIDE.U32 R2, R25, UR4, RZ ;  /* 0x0000000419027c25 */ /* 0x001fe2000f8e00ff */
[----:B------:R-:W-:-:S03]  /*29770*/  ULDC.64 UR4, c[0x0][0xae8] ;  /* 0x0002ba0000047ab9 */ /* 0x000fc60000000a00 */
[----:B------:R-:W-:Y:S01]  /*29780*/  IMAD.IADD R13, R10, 0x1, R4 ;  /* 0x000000010a0d7824 */ /* 0x000fe200078e0204 */
[----:B------:R-:W-:Y:S01]  /*29790*/  IADD3 R3, R3, R9, RZ ;  /* 0x0000000903037210 */ /* 0x000fe20007ffe0ff */
[----:B------:R-:W-:Y:S02]  /*297a0*/  IMAD.IADD R20, R225, 0x1, R10 ;  /* 0x00000001e1147824 */ /* 0x000fe400078e020a */
[----:B-1----:R-:W-:-:S03]  /*297b0*/  @P0 IMAD.HI.U32 R4, R13, R8, RZ ;  /* 0x000000080d040227 */ /* 0x002fc600078e00ff */
[----:B------:R-:W-:Y:S01]  /*297c0*/  ISETP.GE.AND P2, PT, R20, R21, PT ;  /* 0x000000151400720c */ /* 0x000fe20003f46270 */
[----:B------:R-:W-:-:S04]  /*297d0*/  IMAD.WIDE.U32 R2, R224, UR4, R2 ;  /* 0x00000004e0027c25 */ /* 0x000fc8000f8e0002 */
[----:B------:R-:W-:Y:S01]  /*297e0*/  IMAD.MOV.U32 R9, RZ, RZ, R13 ;  /* 0x000000ffff097224 */ /* 0x000fe200078e000d */
[----:B----4-:R-:W-:Y:S01]  /*297f0*/  @P0 SHF.R.U32.HI R9, RZ, R11, R4 ;  /* 0x0000000bff090219 */ /* 0x010fe20000011604 */
[----:B------:R-:W-:Y:S02]  /*29800*/  IMAD R8, R28, UR6, RZ ;  /* 0x000000061c087c24 */ /* 0x000fe4000f8e02ff */
[----:B------:R-:W-:Y:S01]  /*29810*/  IMAD R3, R224, UR5, R3 ;  /* 0x00000005e0037c24 */ /* 0x000fe2000f8e0203 */
[----:B------:R-:W-:Y:S01]  /*29820*/  SHF.R.S32.HI R4, RZ, 0x1f, R9 ;  /* 0x0000001fff047819 */ /* 0x000fe20000011409 */
[C---:B------:R-:W-:Y:S01]  /*29830*/  IMAD R11, R33.reuse, UR7, R8 ;  /* 0x00000007210b7c24 */ /* 0x040fe2000f8e0208 */
[----:B------:R-:W-:Y:S01]  /*29840*/  ULDC.64 UR4, c[0x0][0xae0] ;  /* 0x0002b80000047ab9 */ /* 0x000fe20000000a00 */
        /* <DEDUP_REMOVED lines=9> */
[----:B------:R-:W-:Y:S01]  /*298e0*/  VIADD R0, R20, 0x20 ;  /* 0x0000002014007836 */ /* 0x000fe20000000000 */
[----:B------:R-:W-:Y:S01]  /*298f0*/  IADD3 R3, R3, R13, RZ ;  /* 0x0000000d03037210 */ /* 0x000fe20007ffe0ff */
[----:B------:R-:W-:-:S03]  /*29900*/  IMAD R4, R4, UR4, RZ ;  /* 0x0000000404047c24 */ /* 0x000fc6000f8e02ff */
[----:B------:R-:W-:Y:S01]  /*29910*/  ISETP.GE.AND P1, PT, R0, R21, PT ;  /* 0x000000150000720c */ /* 0x000fe20003f26270 */
[C---:B------:R-:W-:Y:S02]  /*29920*/  IMAD R9, R11.reuse, UR5, R4 ;  /* 0x000000050b097c24 */ /* 0x040fe4000f8e0204 */
[----:B------:R-:W-:Y:S01]  /*29930*/  IMAD.WIDE.U32 R2, R11, UR4, R2 ;  /* 0x000000040b027c25 */ /* 0x000fe2000f8e0002 */
[----:B------:R-:W-:-:S03]  /*29940*/  ULDC.64 UR4, c[0x0][0xa80] ;  /* 0x0002a00000047ab9 */ /* 0x000fc60000000a00 */
[----:B------:R-:W-:Y:S01]  /*29950*/  IMAD.IADD R3, R3, 0x1, R9 ;  /* 0x0000000103037824 */ /* 0x000fe200078e0209 */
[----:B------:R-:W-:Y:S01]  /*29960*/  LEA R4, P3, R2, UR4, 0x1 ;  /* 0x0000000402047c11 */ /* 0x000fe2000f8608ff */
[----:B------:R-:W-:-:S03]  /*29970*/  VIADD R0, R20, 0x40 ;  /* 0x0000004014007836 */ /* 0x000fc60000000000 */
[----:B------:R-:W-:Y:S01]  /*29980*/  LEA.HI.X R14, R2, UR5, R3, 0x1, P3 ;  /* 0x00000005020e7c11 */ /* 0x000fe200098f0c03 */
[----:B------:R0:W1:Y:S01]  /*29990*/  SHFL.IDX PT, R15, R4, RZ, 0x181f ;  /* 0x00181fff040f7589 */ /* 0x00006200000e0000 */
[----:B------:R-:W-:-:S03]  /*299a0*/  ISETP.GE.AND P0, PT, R0, R21, PT ;  /* 0x000000150000720c */ /* 0x000fc60003f06270 */
[----:B------:R0:W2:Y:S01]  /*299b0*/  SHFL.IDX PT, R13, R14, RZ, 0x181f ;  /* 0x00181fff0e0d7589 */ /* 0x0000a200000e0000 */
[----:B------:R-:W-:Y:S09]  /*299c0*/  @P2 BRA `(.L_x_2922) ;  /* 0x0000000000482947 */ /* 0x000ff20003800000 */
        /* <DEDUP_REMOVED lines=18> */
.L_x_2922:
[----:B------:R-:W-:Y:S05]  /*29af0*/  BSYNC B1 ;  /* 0x0000000000017941 */ /* 0x000fea0003800000 */
.L_x_2921:
[----:B--23--:R2:W3:Y:S01]  /*29b00*/  SHFL.IDX PT, R13, R14, 0x1, 0x181f ;  /* 0x00381f000e0d7f89 */ /* 0x00c4e200000e0000 */
[----:B------:R-:W-:Y:S03]  /*29b10*/  BSSY B1, `(.L_x_2923) ;  /* 0x0000015000017945 */ /* 0x000fe60003800000 */
[----:B------:R2:W4:Y:S01]  /*29b20*/  SHFL.IDX PT, R11, R4, 0x1, 0x181f ;  /* 0x00381f00040b7f89 */ /* 0x00052200000e0000 */
[----:B------:R-:W-:Y:S05]  /*29b30*/  @P1 BRA `(.L_x_2924) ;  /* 0x0000000000481947 */ /* 0x000fea0003800000 */
[----:B------:R-:W-:Y:S01]  /*29b40*/  ULDC UR4, c[0x0][0xac8] ;  /* 0x0002b20000047ab9 */ /* 0x000fe20000000800 */
[----:B------:R-:W-:Y:S01]  /*29b50*/  ULDC.64 UR6, c[0x0][0x208] ;  /* 0x0000820000067ab9 */ /* 0x000fe20000000a00 */
        /* <DEDUP_REMOVED lines=16> */
.L_x_2924:
[----:B------:R-:W-:Y:S05]  /*29c60*/  BSYNC B1 ;  /* 0x0000000000017941 */ /* 0x000fea0003800000 */
.L_x_2923:
[----:B---3--:R3:W0:Y:S01]  /*29c70*/  SHFL.IDX PT, R13, R14, 0x2, 0x181f ;  /* 0x00581f000e0d7f89 */ /* 0x00862200000e0000 */
        /* <DEDUP_REMOVED lines=15> */
[----:B------:R0:W-:Y:S01]  /*29d70*/  @!P3 ST.E.128 desc[UR6][R2.64], RZ ;  /* 0x000000ff0200b985 */ /* 0x0001e2000c101d06 */
[----:B----4-:R-:W-:-:S02]  /*29d80*/  @!P1 LEA.HI.X R11, R19, R13, R219, 0x1, P4 ;  /* 0x0000000d130b9211 */ /* 0x010fc400020f0cdb */
[----:B------:R-:W-:Y:S01]  /*29d90*/  @!P0 LEA.HI.X R13, R22, R13, R218, 0x1, P6 ;  /* 0x0000000d160d8211 */ /* 0x000fe200030f0cda */
[----:B------:R0:W-:Y:S04]  /*29da0*/  @!P2 ST.E.128 desc[UR6][R8.64], RZ ;  /* 0x000000ff0800a985 */ /* 0x0001e8000c101d06 */
[----:B------:R0:W-:Y:S04]  /*29db0*/  @!P1 ST.E.128 desc[UR6][R10.64], RZ ;  /* 0x000000ff0a009985 */ /* 0x0001e8000c101d06 */
[----:B------:R0:W-:Y:S02]  /*29dc0*/  @!P0 ST.E.128 desc[UR6][R12.64], RZ ;  /* 0x000000ff0c008985 */ /* 0x0001e4000c101d06 */
.L_x_2926:
[----:B------:R-:W-:Y:S05]  /*29dd0*/  BSYNC B1 ;  /* 0x0000000000017941 */ /* 0x000fea0003800000 */
.L_x_2925:
[----:B------:R-:W-:Y:S01]  /*29de0*/  IADD3 R0, R20, 0x60, RZ ;  /* 0x0000006014007810 */ /* 0x000fe20007ffe0ff */
[----:B0-----:R0:W0:Y:S03]  /*29df0*/  SHFL.IDX PT, R13, R14, 0x3, 0x181f ;  /* 0x00781f000e0d7f89 */ /* 0x00102600000e0000 */
[----:B------:R-:W-:Y:S01]  /*29e00*/  ISETP.GE.AND P0, PT, R0, R21, PT ;  /* 0x000000150000720c */ /* 0x000fe20003f06270 */
[----:B------:R0:W0:-:S12]  /*29e10*/  SHFL.IDX PT, R9, R4, 0x3, 0x181f ;  /* 0x00781f0004097f89 */ /* 0x00001800000e0000 */
        /* <DEDUP_REMOVED lines=19> */
.L_x_2915:
[----:B------:R-:W-:Y:S05]  /*29f50*/  BSYNC B0 ;  /* 0x0000000000007941 */ /* 0x000fea0003800000 */
.L_x_2905:
[----:B------:R-:W-:Y:S02]  /*29f60*/  ULDC UR4, c[0x0][0xc3c] ;  /* 0x00030f0000047ab9 */ /* 0x000fe40000000800 */
[----:B------:R-:W-:-:S13]  /*29f70*/  ISETP.GE.AND P0, PT, R7, UR4, PT ;  /* 0x0000000407007c0c */ /* 0x000fda000bf06270 */
[----:B------:R-:W-:Y:S05]  /*29f80*/  @!P0 BRA `(.L_x_2927) ;  /* 0xfffffd7800d48947 */ /* 0x000fea000383ffff */
[----:B------:R-:W-:Y:S05]  /*29f90*/  BRA `(.L_x_2649) ;  /* 0x0000008000f47947 */ /* 0x000fea0003800000 */
.L_x_2647:
[----:B------:R-:W-:-:S08]  /*29fa0*/  NOP ;  /* 0x0000000000007918 */ /* 0x000fd00000000000 */
[----:B------:R-:W0:-:S00]  /*29fb0*/  USETMAXREG.DEALLOC.CTAPOOL 0x28 ;  /* 0x00000028000079c8 */ /* 0x000e0000080e0500 */
        /* <DEDUP_REMOVED lines=14> */
.L_x_2928:
        /* <DEDUP_REMOVED lines=44> */
.L_x_2932:
        /* <DEDUP_REMOVED lines=38> */
.L_x_2930:
        /* <DEDUP_REMOVED lines=13> */
.L_x_2933:
        /* <DEDUP_REMOVED lines=14> */
[----:B0-----:R-:W-:Y:S01]  /*2a770*/  IMAD.MOV.U32 R2, RZ, RZ, RZ ;  /* 0x000000ffff027224 */ /* 0x001fe200078e00ff */
[----:B-1----:R-:W-:-:S05]  /*2a780*/  IADD3 R11, RZ, -R3, RZ ;  /* 0x80000003ff0b7210 */ /* 0x002fca0007ffe0ff */
        /* <DEDUP_REMOVED lines=9> */
[----:B------:R-:W-:Y:S01]  /*2a820*/  @!P1 IMAD.IADD R3, R3, 0x1, -R12 ;  /* 0x0000000103039824 */ /* 0x000fe200078e0a0c */
[----:B------:R-:W-:Y:S02]  /*2a830*/  @!P1 IADD3 R2, R2, 0x1, RZ ;  /* 0x0000000102029810 */ /* 0x000fe40007ffe0ff */
        /* <DEDUP_REMOVED lines=9> */
[----:B------:R-:W-:Y:S01]  /*2a8d0*/  IMAD R11, R13, R4, RZ ;  /* 0x000000040d0b7224 */ /* 0x000fe200078e02ff */
[----:B------:R-:W-:Y:S01]  /*2a8e0*/  IADD3 R12, RZ, -R2, RZ ;  /* 0x80000002ff0c7210 */ /* 0x000fe20007ffe0ff */
[----:B------:R-:W-:Y:S01]  /*2a8f0*/  IMAD.MOV.U32 R2, RZ, RZ, RZ ;  /* 0x000000ffff027224 */ /* 0x000fe200078e00ff */
[----:B------:R-:W-:-:S03]  /*2a900*/  IABS R8, R10 ;  /* 0x0000000a00087213 */ /* 0x000fc60000000000 */
[----:B------:R-:W-:-:S04]  /*2a910*/  IMAD.HI.U32 R2, R3, R11, R2 ;  /* 0x0000000b03027227 */ /* 0x000fc800078e0002 */
[----:B------:R-:W-:Y:S02]  /*2a920*/  IMAD.MOV.U32 R3, RZ, RZ, R8 ;  /* 0x000000ffff037224 */ /* 0x000fe400078e0008 */
[----:B------:R-:W-:Y:S02]  /*2a930*/  IMAD.MOV.U32 R8, RZ, RZ, R12 ;  /* 0x000000ffff087224 */ /* 0x000fe400078e000c */
[----:B------:R-:W-:-:S04]  /*2a940*/  IMAD.HI.U32 R2, R2, R3, RZ ;  /* 0x0000000302027227 */ /* 0x000fc800078e00ff */
[----:B------:R-:W-:-:S05]  /*2a950*/  IMAD R3, R2, R8, R3 ;  /* 0x0000000802037224 */ /* 0x000fca00078e0203 */
[----:B------:R-:W-:-:S13]  /*2a960*/  ISETP.GT.U32.AND P1, PT, R4, R3, PT ;  /* 0x000000030400720c */ /* 0x000fda0003f24070 */
[----:B------:R-:W-:Y:S01]  /*2a970*/  @!P1 IMAD.IADD R3, R3, 0x1, -R4 ;  /* 0x0000000103039824 */ /* 0x000fe200078e0a04 */
[----:B------:R-:W-:Y:S02]  /*2a980*/  @!P1 IADD3 R2, R2, 0x1, RZ ;  /* 0x0000000102029810 */ /* 0x000fe40007ffe0ff */
        /* <DEDUP_REMOVED lines=9> */
[C---:B------:R-:W-:Y:S01]  /*2aa20*/  IMAD R26, R9.reuse, R26, R10 ;  /* 0x0000001a091a7224 */ /* 0x040fe200078e020a */
[----:B------:R-:W-:Y:S01]  /*2aa30*/  LEA R9, R9, R2, 0x18 ;  /* 0x0000000209097211 */ /* 0x000fe200078ec0ff */
[----:B------:R-:W-:-:S04]  /*2aa40*/  IMAD R2, R6, R3, R5 ;  /* 0x0000000306027224 */ /* 0x000fc800078e0205 */
[----:B------:R-:W-:Y:S01]  /*2aa50*/  IMAD R26, R26, 0x10000, R9 ;  /* 0x000100001a1a7824 */ /* 0x000fe200078e0209 */
[----:B------:R-:W-:Y:S06]  /*2aa60*/  BRA `(.L_x_2935) ;  /* 0x0000000000f87947 */ /* 0x000fec0003800000 */
.L_x_2934:
[----:B------:R-:W0:Y:S01]  /*2aa70*/  LDC.64 R2, c[0x0][0xc90] ;  /* 0x00032400ff027b82 */ /* 0x000e220000000a00 */
[----:B------:R-:W-:Y:S01]  /*2aa80*/  ULDC.64 UR6, c[0x0][0x208] ;  /* 0x0000820000067ab9 */ /* 0x000fe20000000a00 */
        /* <DEDUP_REMOVED lines=27> */
[----:B------:R-:W-:Y:S02]  /*2ac40*/  IMAD R11, R13, R2, RZ ;  /* 0x000000020d0b7224 */ /* 0x000fe400078e02ff */
[----:B------:R-:W-:Y:S02]  /*2ac50*/  IMAD.MOV R2, RZ, RZ, -R2 ;  /* 0x000000ffff027224 */ /* 0x000fe400078e0a02 */
[----:B------:R-:W-:Y:S02]  /*2ac60*/  IMAD.MOV R3, RZ, RZ, -R11 ;  /* 0x000000ffff037224 */ /* 0x000fe400078e0a0b */
[----:B------:R-:W-:Y:S02]  /*2ac70*/  IMAD R4, R4, R2, R5 ;  /* 0x0000000204047224 */ /* 0x000fe400078e0205 */
[----:B------:R-:W-:Y:S01]  /*2ac80*/  IMAD.MOV.U32 R2, RZ, RZ, RZ ;  /* 0x000000ffff027224 */ /* 0x000fe200078e00ff */
[----:B------:R-:W-:-:S04]  /*2ac90*/  VIADDMNMX R13, R3, UR5, R13, PT ;  /* 0x00000005030d7c46 */ /* 0x000fc8000b80010d */
[-C--:B------:R-:W-:Y:S02]  /*2aca0*/  IABS R10, R13.reuse ;  /* 0x0000000d000a7213 */ /* 0x080fe40000000000 */
[----:B------:R-:W-:Y:S02]  /*2acb0*/  IABS R12, R13 ;  /* 0x0000000d000c7213 */ /* 0x000fe40000000000 */
[----:B------:R-:W0:Y:S01]  /*2acc0*/  I2F.RP R8, R10 ;  /* 0x0000000a00087306 */ /* 0x000e220000209400 */
[----:B------:R-:W-:-:S07]  /*2acd0*/  IADD3 R26, -R13, RZ, RZ ;  /* 0x000000ff0d1a7210 */ /* 0x000fce0007ffe1ff */
[----:B0-----:R-:W0:Y:S02]  /*2ace0*/  MUFU.RCP R8, R8 ;  /* 0x0000000800087308 */ /* 0x001e240000001000 */
[----:B0-----:R-:W-:-:S06]  /*2acf0*/  VIADD R3, R8, 0xffffffe ;  /* 0x0ffffffe08037836 */ /* 0x001fcc0000000000 */
[----:B------:R-:W0:Y:S02]  /*2ad00*/  F2I.FTZ.U32.TRUNC.NTZ R3, R3 ;  /* 0x0000000300037305 */ /* 0x000e24000021f000 */
[----:B0-----:R-:W-:-:S05]  /*2ad10*/  IADD3 R9, RZ, -R3, RZ ;  /* 0x80000003ff097210 */ /* 0x001fca0007ffe0ff */
        /* <DEDUP_REMOVED lines=19> */
.L_x_2935:
[----:B------:R-:W-:-:S05]  /*2ae50*/  LOP3.LUT R25, RZ, R2, RZ, 0x33, !PT ;  /* 0x00000002ff197212 */ /* 0x000fca00078e33ff */
[----:B------:R-:W-:Y:S01]  /*2ae60*/  IMAD.IADD R25, R6, 0x1, R25 ;  /* 0x0000000106197824 */ /* 0x000fe200078e0219 */
[----:B------:R-:W-:Y:S06]  /*2ae70*/  BRA `(.L_x_2936) ;  /* 0x00000000000c7947 */ /* 0x000fec0003800000 */
.L_x_2931:
[----:B------:R-:W-:Y:S01]  /*2ae80*/  IMAD.MOV.U32 R25, RZ, RZ, RZ ;  /* 0x000000ffff197224 */ /* 0x000fe200078e00ff */
[----:B------:R-:W-:Y:S01]  /*2ae90*/  MOV R26, RZ ;  /* 0x000000ff001a7202 */ /* 0x000fe20000000f00 */
[----:B------:R-:W-:-:S07]  /*2aea0*/  IMAD.U32 R24, RZ, RZ, UR6 ;  /* 0x00000006ff187e24 */ /* 0x000fce000f8e00ff */
.L_x_2936:
[----:B------:R-:W-:-:S13]  /*2aeb0*/  ISETP.NE.AND P0, PT, R7, RZ, PT ;  /* 0x000000ff0700720c */ /* 0x000fda0003f05270 */
[----:B------:R-:W0:Y:S01]  /*2aec0*/  @!P0 S2R R3, SR_CgaCtaId ;  /* 0x0000000000038919 */ /* 0x000e220000008800 */
[----:B------:R-:W-:-:S04]  /*2aed0*/  @!P0 MOV R2, 0x400 ;  /* 0x0000040000028802 */ /* 0x000fc80000000f00 */
[----:B0-----:R-:W-:-:S05]  /*2aee0*/  @!P0 LEA R2, R3, R2, 0x18 ;  /* 0x0000000203028211 */ /* 0x001fca00078ec0ff */
[----:B------:R1:W-:Y:S01]  /*2aef0*/  @!P0 STS.128 [R2+0x388d0], R24 ;  /* 0x0388d01802008388 */ /* 0x0003e20000000c00 */
[----:B------:R-:W-:Y:S06]  /*2af00*/  BAR.ARV 0x5, 0x180 ;  /* 0x0146000000007b1d */ /* 0x000fec0000002000 */
.L_x_2929:
        /* <DEDUP_REMOVED lines=8> */
[C---:B------:R-:W-:Y:S01]  /*2af90*/  IMAD.SHL.U32 R34, R0.reuse, 0x8, RZ ;  /* 0x0000000800227824 */ /* 0x040fe200078e00ff */
[----:B------:R-:W-:Y:S01]  /*2afa0*/  LOP3.LUT R4, R0, 0x7f, RZ, 0xc0, !PT ;  /* 0x0000007f00047812 */ /* 0x000fe200078ec0ff */
[----:B------:R-:W-:Y:S01]  /*2afb0*/  UMOV UR4, 0x400 ;  /* 0x0000040000047882 */ /* 0x000fe20000000000 */
[----:B------:R-:W-:Y:S01]  /*2afc0*/  BSSY B8, `(.L_x_2937) ;  /* 0x0000703000087945 */ /* 0x000fe20003800000 */
[----:B------:R-:W-:Y:S01]  /*2afd0*/  IMAD.MOV.U32 R30, RZ, RZ, 0x1 ;  /* 0x00000001ff1e7424 */ /* 0x000fe200078e00ff */
[----:B------:R-:W-:Y:S01]  /*2afe0*/  LOP3.LUT R3, R34, 0x1f8, RZ, 0xc0, !PT ;  /* 0x000001f822037812 */ /* 0x000fe200078ec0ff */
[----:B------:R-:W-:Y:S01]  /*2aff0*/  IMAD.MOV.U32 R28, RZ, RZ, RZ ;  /* 0x000000ffff1c7224 */ /* 0x000fe200078e00ff */
[----:B------:R-:W-:Y:S01]  /*2b000*/  SHF.L.U32 R33, R4, 0x3, RZ ;  /* 0x0000000304217819 */ /* 0x000fe200000006ff */
[----:B------:R-:W-:Y:S01]  /*2b010*/  IMAD.MOV.U32 R29, RZ, RZ, 0x1 ;  /* 0x00000001ff1d7424 */ /* 0x000fe200078e00ff */
[----:B-1----:R-:W-:Y:S01]  /*2b020*/  LOP3.LUT R2, R3, 0x38, R0, 0x78, !PT ;  /* 0x0000003803027812 */ /* 0x002fe200078e7800 */
[----:B------:R-:W-:Y:S01]  /*2b030*/  IMAD.SHL.U32 R0, R0, 0x10, RZ ;  /* 0x0000001000007824 */ /* 0x000fe200078e00ff */
[----:B------:R-:W-:Y:S01]  /*2b040*/  LOP3.LUT R34, R34, 0x38, RZ, 0xc0, !PT ;  /* 0x0000003822227812 */ /* 0x000fe200078ec0ff */
[----:B------:R-:W-:Y:S01]  /*2b050*/  ULDC.64 UR38, c[0x0][0x198] ;  /* 0x0000660000267ab9 */ /* 0x000fe20000000a00 */
[----:B------:R-:W-:Y:S01]  /*2b060*/  LOP3.LUT R33, R2, 0x200, R33, 0xf8, !PT ;  /* 0x0000020002217812 */ /* 0x000fe200078ef821 */
[----:B------:R-:W-:Y:S01]  /*2b070*/  ULOP3.LUT UR37, UR60, 0x2, URZ, 0xfc, !UPT ;  /* 0x000000023c257892 */ /* 0x000fe2000f8efc3f */
[----:B------:R-:W-:Y:S01]  /*2b080*/  SHF.R.U32.HI R2, RZ, 0x3, R4 ;  /* 0x00000003ff027819 */ /* 0x000fe20000011604 */
[----:B------:R-:W-:Y:S01]  /*2b090*/  ULDC UR36, c[0x0][0xc] ;  /* 0x0000030000247ab9 */ /* 0x000fe20000000800 */
[----:B------:R-:W-:-:S02]  /*2b0a0*/  MOV R23, RZ ;  /* 0x000000ff00177202 */ /* 0x000fc40000000f00 */
[----:B------:R-:W-:Y:S02]  /*2b0b0*/  LOP3.LUT R0, R2, 0x70, R0, 0xf8, !PT ;  /* 0x0000007002007812 */ /* 0x000fe400078ef800 */
[C---:B------:R-:W-:Y:S01]  /*2b0c0*/  LOP3.LUT R2, R34.reuse, 0x40, RZ, 0xfc, !PT ;  /* 0x0000004022027812 */ /* 0x040fe200078efcff */
[----:B0-----:R-:W-:Y:S01]  /*2b0d0*/  ULEA UR4, UR5, UR4, 0x18 ;  /* 0x0000000405047291 */ /* 0x001fe2000f8ec03f */
[C---:B------:R-:W-:Y:S02]  /*2b0e0*/  LOP3.LUT R0, R34.reuse, 0x80, RZ, 0xfc, !PT ;  /* 0x0000008022007812 */ /* 0x040fe400078efcff */
[----:B------:R-:W-:-:S03]  /*2b0f0*/  LOP3.LUT R37, R34, 0xc0, RZ, 0xfc, !PT ;  /* 0x000000c022257812 */ /* 0x000fc600078efcff */
[----:B------:R-:W-:-:S04]  /*2b100*/  IMAD.U32 R16, RZ, RZ, UR4 ;  /* 0x00000004ff107e24 */ /* 0x000fc8000f8e00ff */
[----:B--2---:R-:W-:-:S07]  /*2b110*/  IMAD R36, R33, 0x2, R16 ;  /* 0x0000000221247824 */ /* 0x004fce00078e0210 */
.L_x_3050:
[----:B0-----:R-:W0:Y:S01]  /*2b120*/  LDC.64 R2, c[0x0][0xc88] ;  /* 0x00032200ff027b82 */ /* 0x001e220000000a00 */
[----:B------:R-:W-:Y:S01]  /*2b130*/  ULDC.64 UR4, c[0x0][0x208] ;  /* 0x0000820000047ab9 */ /* 0x000fe20000000a00 */
[----:B0-----:R-:W-:-:S05]  /*2b140*/  IMAD.WIDE R2, R27, 0x4, R2 ;  /* 0x000000041b027825 */ /* 0x001fca00078e0202 */
[----:B------:R-:W2:Y:S01]  /*2b150*/  LDG.E R31, desc[UR4][R2.64] ;  /* 0x00000004021f7981 */ /* 0x000ea2000c1e1900 */
        /* <DEDUP_REMOVED lines=8> */
[----:B------:R-:W-:-:S04]  /*2b1e0*/  ISETP.NE.U32.AND P2, PT, RZ, UR8, PT ;  /* 0x00000008ff007c0c */ /* 0x000fc8000bf45070 */
[----:B------:R-:W-:Y:S02]  /*2b1f0*/  ISETP.NE.AND.EX P2, PT, RZ, UR9, PT, P2 ;  /* 0x00000009ff007c0c */ /* 0x000fe4000bf45320 */
[----:B--2---:R-:W-:-:S05]  /*2b200*/  SHF.R.S32.HI R0, RZ, 0x1f, R31 ;  /* 0x0000001fff007819 */ /* 0x004fca000001141f */
[C---:B------:R-:W-:Y:S01]  /*2b210*/  @P0 LEA R2, P1, R31.reuse, UR4, 0x2 ;  /* 0x000000041f020c11 */ /* 0x040fe2000f8210ff */
[C---:B------:R-:W-:Y:S01]  /*2b220*/  IMAD.SHL.U32 R17, R31.reuse, 0x4, RZ ;  /* 0x000000041f117824 */ /* 0x040fe200078e00ff */
[C-C-:B------:R-:W-:Y:S01]  /*2b230*/  SHF.L.U64.HI R19, R31.reuse, 0x2, R0.reuse ;  /* 0x000000021f137819 */ /* 0x140fe20000010200 */
[----:B------:R0:W-:Y:S01]  /*2b240*/  STL [R1+0x20], R0 ;  /* 0x0000200001007387 */ /* 0x0001e20000100800 */
[----:B------:R-:W-:Y:S01]  /*2b250*/  @P0 LEA.HI.X R3, R31, UR5, R0, 0x2, P1 ;  /* 0x000000051f030c11 */ /* 0x000fe200088f1400 */
[----:B------:R-:W-:-:S04]  /*2b260*/  ULDC.64 UR4, c[0x0][0xa00] ;  /* 0x0002800000047ab9 */ /* 0x000fc80000000a00 */
[----:B-1----:R1:W2:Y:S01]  /*2b270*/  @P0 LDG.E R12, desc[UR10][R2.64] ;  /* 0x0000000a020c0981 */ /* 0x0022a2000c1e1900 */
[----:B------:R-:W-:Y:S01]  /*2b280*/  ISETP.NE.U32.AND P0, PT, RZ, UR4, PT ;  /* 0x00000004ff007c0c */ /* 0x000fe2000bf05070 */
[----:B------:R-:W-:Y:S01]  /*2b290*/  IMAD.MOV.U32 R35, RZ, RZ, RZ ;  /* 0x000000ffff237224 */ /* 0x000fe200078e00ff */
[----:B------:R-:W-:Y:S01]  /*2b2a0*/  ISETP.NE.U32.AND P1, PT, RZ, UR6, PT ;  /* 0x00000006ff007c0c */ /* 0x000fe2000bf25070 */
[----:B0-----:R-:W-:Y:S01]  /*2b2b0*/  IMAD.MOV.U32 R0, RZ, RZ, RZ ;  /* 0x000000ffff007224 */ /* 0x001fe200078e00ff */
[----:B------:R-:W-:Y:S02]  /*2b2c0*/  ISETP.NE.AND.EX P0, PT, RZ, UR5, PT, P0 ;  /* 0x00000005ff007c0c */ /* 0x000fe4000bf05300 */
[----:B------:R-:W-:Y:S02]  /*2b2d0*/  ISETP.NE.AND.EX P1, PT, RZ, UR7, PT, P1 ;  /* 0x00000007ff007c0c */ /* 0x000fe4000bf25310 */
[C---:B------:R-:W-:Y:S02]  /*2b2e0*/  IADD3 R4, P4, R17.reuse, UR6, RZ ;  /* 0x0000000611047c10 */ /* 0x040fe4000ff9e0ff */
[----:B-1----:R-:W-:Y:S01]  /*2b2f0*/  IADD3 R2, P3, R17, UR4, RZ ;  /* 0x0000000411027c10 */ /* 0x002fe2000ff7e0ff */
[----:B------:R-:W-:Y:S01]  /*2b300*/  ULDC UR4, c[0x0][0x288] ;  /* 0x0000a20000047ab9 */ /* 0x000fe20000000800 */
[----:B------:R-:W-:-:S02]  /*2b310*/  IADD3.X R5, R19, UR7, RZ, P4, !PT ;  /* 0x0000000713057c10 */ /* 0x000fc4000a7fe4ff */
[----:B------:R-:W-:Y:S02]  /*2b320*/  IADD3.X R3, R19, UR5, RZ, P3, !PT ;  /* 0x0000000513037c10 */ /* 0x000fe40009ffe4ff */
[----:B------:R-:W-:Y:S02]  /*2b330*/  @P2 IADD3 R6, P3, R17, UR8, RZ ;  /* 0x0000000811062c10 */ /* 0x000fe4000ff7e0ff */
[----:B------:R-:W-:Y:S01]  /*2b340*/  MOV R8, UR4 ;  /* 0x0000000400087c02 */ /* 0x000fe20008000f00 */
[----:B------:R-:W-:Y:S01]  /*2b350*/  ULDC.64 UR4, c[0x0][0x418] ;  /* 0x0001060000047ab9 */ /* 0x000fe20000000a00 */
[----:B------:R-:W-:Y:S01]  /*2b360*/  @P2 IADD3.X R7, R19, UR9, RZ, P3, !PT ;  /* 0x0000000913072c10 */ /* 0x000fe20009ffe4ff */
[----:B------:R-:W5:Y:S04]  /*2b370*/  @P0 LDG.E R35, desc[UR10][R2.64] ;  /* 0x0000000a02230981 */ /* 0x000f68000c1e1900 */
[----:B---3--:R0:W3:Y:S01]  /*2b380*/  @P2 LDG.E R8, desc[UR10][R6.64] ;  /* 0x0000000a06082981 */ /* 0x0080e2000c1e1900 */
        /* <DEDUP_REMOVED lines=9> */
[----:B---3--:R0:W-:Y:S04]  /*2b420*/  STL [R1+0x1c], R8 ;  /* 0x00001c0801007387 */ /* 0x0081e80000100800 */
[----:B--2---:R1:W-:Y:S01]  /*2b430*/  STL [R1+0x10], R12 ;  /* 0x0000100c01007387 */ /* 0x0043e20000100800 */
[----:B------:R-:W-:Y:S02]  /*2b440*/  IMAD.MOV.U32 R11, RZ, RZ, R8 ;  /* 0x000000ffff0b7224 */ /* 0x000fe400078e0008 */
[----:B0-----:R-:W-:Y:S01]  /*2b450*/  IMAD.U32 R8, RZ, RZ, UR4 ;  /* 0x00000004ff087e24 */ /* 0x001fe2000f8e00ff */
[----:B------:R-:W-:Y:S06]  /*2b460*/  @P2 BRA `(.L_x_2938) ;  /* 0x0000000000182947 */ /* 0x000fec0003800000 */
[----:B------:R-:W-:Y:S05]  /*2b470*/  @!P0 BRA `(.L_x_2938) ;  /* 0x0000000000148947 */ /* 0x000fea0003800000 */
[----:B------:R-:W-:Y:S02]  /*2b480*/  ULDC.64 UR4, c[0x0][0x208] ;  /* 0x0000820000047ab9 */ /* 0x000fe40000000a00 */
[----:B------:R-:W2:Y:S04]  /*2b490*/  LDG.E R10, desc[UR4][R2.64] ;  /* 0x00000004020a7981 */ /* 0x000ea8000c1e1900 */
[----:B------:R-:W2:Y:S02]  /*2b4a0*/  LDG.E R7, desc[UR4][R2.64+0x4] ;  /* 0x0000040402077981 */ /* 0x000ea4000c1e1900 */
[----:B--2---:R-:W-:-:S05]  /*2b4b0*/  IADD3 R11, -R10, R7, RZ ;  /* 0x000000070a0b7210 */ /* 0x004fca0007ffe1ff */
[----:B------:R0:W-:Y:S02]  /*2b4c0*/  STL [R1+0x1c], R11 ;  /* 0x00001c0b01007387 */ /* 0x0001e40000100800 */
.L_x_2938:
[----:B------:R-:W-:Y:S01]  /*2b4d0*/  ULDC.64 UR4, c[0x0][0xa20] ;  /* 0x0002880000047ab9 */ /* 0x000fe20000000a00 */
[C---:B------:R-:W-:Y:S01]  /*2b4e0*/  LOP3.LUT R2, R26.reuse, 0xff000000, RZ, 0xc0, !PT ;  /* 0xff0000001a027812 */ /* 0x040fe200078ec0ff */
[----:B------:R-:W-:Y:S01]  /*2b4f0*/  IMAD.MOV.U32 R32, RZ, RZ, R31 ;  /* 0x000000ffff207224 */ /* 0x000fe200078e001f */
[----:B------:R-:W-:Y:S02]  /*2b500*/  ISETP.NE.U32.AND P0, PT, RZ, UR4, PT ;  /* 0x00000004ff007c0c */ /* 0x000fe4000bf05070 */
[----:B------:R-:W-:Y:S02]  /*2b510*/  SHF.R.U32.HI R2, RZ, 0x8, R2 ;  /* 0x00000008ff027819 */ /* 0x000fe40000011602 */
[----:B------:R-:W-:Y:S02]  /*2b520*/  ISETP.NE.AND.EX P0, PT, RZ, UR5, PT, P0 ;  /* 0x00000005ff007c0c */ /* 0x000fe4000bf05300 */
[C---:B------:R-:W-:Y:S02]  /*2b530*/  LOP3.LUT R7, R26.reuse, 0xff0000, RZ, 0xc0, !PT ;  /* 0x00ff00001a077812 */ /* 0x040fe400078ec0ff */
        /* <DEDUP_REMOVED lines=8> */
.L_x_2939:
[----:B------:R-:W-:Y:S02]  /*2b5c0*/  ULDC.64 UR4, c[0x0][0xa08] ;  /* 0x0002820000047ab9 */ /* 0x000fe40000000a00 */
[----:B------:R-:W-:-:S04]  /*2b5d0*/  ISETP.NE.U32.AND P0, PT, RZ, UR4, PT ;  /* 0x00000004ff007c0c */ /* 0x000fc8000bf05070 */
[----:B------:R-:W-:-:S13]  /*2b5e0*/  ISETP.NE.AND.EX P0, PT, RZ, UR5, PT, P0 ;  /* 0x00000005ff007c0c */ /* 0x000fda000bf05300 */
[----:B------:R-:W-:Y:S05]  /*2b5f0*/  @!P0 BRA `(.L_x_2940) ;  /* 0x0000000000188947 */ /* 0x000fea0003800000 */
[----:B------:R-:W2:Y:S01]  /*2b600*/  LDC.64 R2, c[0x0][0xa08] ;  /* 0x00028200ff027b82 */ /* 0x000ea20000000a00 */
[----:B------:R-:W-:Y:S01]  /*2b610*/  ULDC.64 UR4, c[0x0][0x208] ;  /* 0x0000820000047ab9 */ /* 0x000fe20000000a00 */
[----:B--2---:R-:W-:-:S05]  /*2b620*/  IMAD.WIDE R2, R32, 0x4, R2 ;  /* 0x0000000420027825 */ /* 0x004fca00078e0202 */
[----:B------:R-:W2:Y:S04]  /*2b630*/  LDG.E R8, desc[UR4][R2.64] ;  /* 0x0000000402087981 */ /* 0x000ea8000c1e1900 */
[----:B------:R-:W2:Y:S02]  /*2b640*/  LDG.E R9, desc[UR4][R2.64+0x4] ;  /* 0x0000040402097981 */ /* 0x000ea4000c1e1900 */
[----:B--2---:R-:W-:-:S07]  /*2b650*/  IMAD.IADD R8, R9, 0x1, -R8 ;  /* 0x0000000109087824 */ /* 0x004fce00078e0a08 */
.L_x_2940:
[----:B------:R-:W-:Y:S01]  /*2b660*/  ULDC.64 UR4, c[0x0][0x208] ;  /* 0x0000820000047ab9 */ /* 0x000fe20000000a00 */
[----:B--2---:R-:W2:Y:S01]  /*2b670*/  LDC R3, c[0x0][0x448] ;  /* 0x00011200ff037b82 */ /* 0x004ea20000000800 */
[----:B------:R-:W3:Y:S04]  /*2b680*/  @P1 LDG.E R2, desc[UR4][R4.64] ;  /* 0x0000000404021981 */ /* 0x000ee8000c1e1900 */
[----:B-1----:R1:W3:Y:S01]  /*2b690*/  @P1 LDG.E R5, desc[UR4][R4.64+0x4] ;  /* 0x0000040404051981 */ /* 0x0022e2000c1e1900 */
[----:B-----5:R-:W-:Y:S01]  /*2b6a0*/  IMAD.IADD R8, R8, 0x1, -R12 ;  /* 0x0000000108087824 */ /* 0x020fe200078e0a0c */
[----:B------:R-:W-:Y:S01]  /*2b6b0*/  BSSY B0, `(.L_x_2941) ;  /* 0x0000037000007945 */ /* 0x000fe20003800000 */
[----:B------:R-:W-:Y:S02]  /*2b6c0*/  LOP3.LUT R21, R7, 0xff, RZ, 0xc0, !PT ;  /* 0x000000ff07157812 */ /* 0x000fe400078ec0ff */
[----:B--2---:R-:W-:-:S13]  /*2b6d0*/  ISETP.NE.AND P0, PT, R3, 0x1, PT ;  /* 0x000000010300780c */ /* 0x004fda0003f05270 */
[----:B-1----:R-:W1:Y:S08]  /*2b6e0*/  @P0 LDC R4, c[0x0][0x44c] ;  /* 0x00011300ff040b82 */ /* 0x002e700000000800 */
[----:B------:R-:W2:Y:S01]  /*2b6f0*/  @P0 LDC R3, c[0x0][0x450] ;  /* 0x00011400ff030b82 */ /* 0x000ea20000000800 */
[----:B---3--:R-:W-:Y:S01]  /*2b700*/  @P1 IMAD.IADD R6, R5, 0x1, -R2 ;  /* 0x0000000105061824 */ /* 0x008fe200078e0a02 */
[----:B------:R-:W-:-:S05]  /*2b710*/  SHF.L.U32 R2, R25, 0x7, RZ ;  /* 0x0000000719027819 */ /* 0x000fca00000006ff */
[----:B------:R-:W-:-:S04]  /*2b720*/  VIADD R2, R2, 0x7f ;  /* 0x0000007f02027836 */ /* 0x000fc80000000000 */
[----:B-1----:R-:W-:-:S05]  /*2b730*/  @P0 IMAD.HI.U32 R4, R2, R4, RZ ;  /* 0x0000000402040227 */ /* 0x002fca00078e00ff */
[----:B--2---:R-:W-:Y:S01]  /*2b740*/  @P0 SHF.R.U32.HI R2, RZ, R3, R4 ;  /* 0x00000003ff020219 */ /* 0x004fe20000011604 */
[----:B------:R-:W-:Y:S01]  /*2b750*/  IMAD.IADD R3, R8, 0x1, R6 ;  /* 0x0000000108037824 */ /* 0x000fe200078e0206 */
[----:B------:R-:W-:-:S04]  /*2b760*/  SHF.R.U32.HI R4, RZ, 0x10, R7 ;  /* 0x00000010ff047819 */ /* 0x000fc80000011607 */
[C---:B------:R-:W-:Y:S01]  /*2b770*/  IADD3 R20, R3.reuse, 0x4f, RZ ;  /* 0x0000004f03147810 */ /* 0x040fe20007ffe0ff */
[----:B------:R1:W-:Y:S01]  /*2b780*/  STL [R1+0x8], R3 ;  /* 0x0000080301007387 */ /* 0x0003e20000100800 */
[----:B------:R-:W-:-:S03]  /*2b790*/  IADD3 R5, R3, 0x50, -R11 ;  /* 0x0000005003057810 */ /* 0x000fc60007ffe80b */
[----:B------:R-:W-:-:S04]  /*2b7a0*/  IMAD.HI R20, R20, 0x66666667, RZ ;  /* 0x6666666714147827 */ /* 0x000fc800078e02ff */
[----:B------:R-:W-:Y:S01]  /*2b7b0*/  IMAD.IADD R2, R5, 0x1, R2 ;  /* 0x0000000105027824 */ /* 0x000fe200078e0202 */
[----:B-1----:R-:W-:-:S03]  /*2b7c0*/  SHF.R.U32.HI R3, RZ, 0x1f, R20 ;  /* 0x0000001fff037819 */ /* 0x002fc60000011614 */
[----:B------:R-:W-:Y:S01]  /*2b7d0*/  IMAD.HI R2, R2, 0x66666667, RZ ;  /* 0x6666666702027827 */ /* 0x000fe200078e02ff */
[----:B------:R-:W-:-:S04]  /*2b7e0*/  LEA.HI.SX32 R20, R20, R3, 0x1b ;  /* 0x0000000314147211 */ /* 0x000fc800078fdaff */
[----:B------:R-:W-:-:S04]  /*2b7f0*/  SHF.R.U32.HI R3, RZ, 0x1f, R2 ;  /* 0x0000001fff037819 */ /* 0x000fc80000011602 */
[----:B------:R-:W-:Y:S01]  /*2b800*/  LEA.HI.SX32 R3, R2, R3, 0x1b ;  /* 0x0000000302037211 */ /* 0x000fe200078fdaff */
[----:B------:R-:W-:-:S03]  /*2b810*/  IMAD.MOV.U32 R2, RZ, RZ, RZ ;  /* 0x000000ffff027224 */ /* 0x000fc600078e00ff */
[----:B------:R-:W-:-:S04]  /*2b820*/  VIMNMX R9, R20, R3, PT ;  /* 0x0000000314097248 */ /* 0x000fc80003fe0100 */
[----:B------:R-:W-:-:S13]  /*2b830*/  ISETP.GE.AND P0, PT, R9, 0x1, PT ;  /* 0x000000010900780c */ /* 0x000fda0003f06270 */
[----:B------:R-:W-:Y:S05]  /*2b840*/  @!P0 BRA `(.L_x_2942) ;  /* 0x0000000000748947 */ /* 0x000fea0003800000 */
[----:B------:R-:W-:Y:S01]  /*2b850*/  ISETP.NE.AND P0, PT, R4, RZ, PT ;  /* 0x000000ff0400720c */ /* 0x000fe20003f05270 */
[----:B------:R-:W-:-:S03]  /*2b860*/  ULDC UR4, c[0x0][0x9f0] ;  /* 0x00027c0000047ab9 */ /* 0x000fc60000000800 */
[----:B------:R-:W-:-:S04]  /*2b870*/  SEL R7, R4, UR4, P0 ;  /* 0x0000000404077c07 */ /* 0x000fc80008000000 */
[----:B------:R-:W-:Y:S02]  /*2b880*/  IABS R10, R7 ;  /* 0x00000007000a7213 */ /* 0x000fe40000000000 */
[----:B0-----:R-:W-:Y:S02]  /*2b890*/  IADD3 R11, R7, -0x1, R9 ;  /* 0xffffffff070b7810 */ /* 0x001fe40007ffe009 */
[----:B------:R-:W0:Y:S08]  /*2b8a0*/  I2F.RP R2, R10 ;  /* 0x0000000a00027306 */ /* 0x000e300000209400 */
[----:B0-----:R-:W0:Y:S02]  /*2b8b0*/  MUFU.RCP R2, R2 ;  /* 0x0000000200027308 */ /* 0x001e240000001000 */
[----:B0-----:R-:W-:-:S06]  /*2b8c0*/  VIADD R2, R2, 0xffffffe ;  /* 0x0ffffffe02027836 */ /* 0x001fcc0000000000 */
[----:B------:R0:W1:Y:S02]  /*2b8d0*/  F2I.FTZ.U32.TRUNC.NTZ R3, R2 ;  /* 0x0000000200037305 */ /* 0x000064000021f000 */
[----:B0-----:R-:W-:-:S04]  /*2b8e0*/  LOP3.LUT R2, R11, R7, RZ, 0x3c, !PT ;  /* 0x000000070b027212 */ /* 0x001fc800078e3cff */
[----:B------:R-:W-:Y:S02]  /*2b8f0*/  ISETP.GE.AND P3, PT, R2, RZ, PT ;  /* 0x000000ff0200720c */ /* 0x000fe40003f66270 */
[----:B-1----:R-:W-:-:S05]  /*2b900*/  IADD3 R2, RZ, -R3, RZ ;  /* 0x80000003ff027210 */ /* 0x002fca0007ffe0ff */
[----:B------:R-:W-:Y:S02]  /*2b910*/  IMAD R12, R2, R10, RZ ;  /* 0x0000000a020c7224 */ /* 0x000fe400078e02ff */
[----:B------:R-:W-:-:S04]  /*2b920*/  IMAD.MOV.U32 R2, RZ, RZ, RZ ;  /* 0x000000ffff027224 */ /* 0x000fc800078e00ff */
[----:B------:R-:W-:Y:S01]  /*2b930*/  IMAD.HI.U32 R12, R3, R12, R2 ;  /* 0x0000000c030c7227 */ /* 0x000fe200078e0002 */
[----:B------:R-:W-:Y:S02]  /*2b940*/  IABS R2, R7 ;  /* 0x0000000700027213 */ /* 0x000fe40000000000 */
[----:B------:R-:W-:-:S03]  /*2b950*/  IABS R3, R11 ;  /* 0x0000000b00037213 */ /* 0x000fc60000000000 */
[----:B------:R-:W-:-:S04]  /*2b960*/  IMAD.MOV R2, RZ, RZ, -R2 ;  /* 0x000000ffff027224 */ /* 0x000fc800078e0a02 */
        /* <DEDUP_REMOVED lines=11> */
.L_x_2942:
[----:B------:R-:W-:Y:S05]  /*2ba20*/  BSYNC B0 ;  /* 0x0000000000007941 */ /* 0x000fea0003800000 */
.L_x_2941:
[-C--:B------:R-:W-:Y:S01]  /*2ba30*/  IMAD R3, R21, R2.reuse, RZ ;  /* 0x0000000215037224 */ /* 0x080fe200078e02ff */
[----:B------:R-:W-:Y:S04]  /*2ba40*/  BSSY B0, `(.L_x_2943) ;  /* 0x0000191000007945 */ /* 0x000fe80003800000 */
        /* <DEDUP_REMOVED lines=9> */
[----:B------:R-:W-:-:S05]  /*2bae0*/  @P0 IADD3 R2, R2, 0x4f, RZ ;  /* 0x0000004f02020810 */ /* 0x000fca0007ffe0ff */
[----:B------:R-:W-:-:S05]  /*2baf0*/  @P0 IMAD.HI R2, R2, 0x66666667, RZ ;  /* 0x6666666702020827 */ /* 0x000fca00078e02ff */
[----:B------:R-:W-:-:S04]  /*2bb00*/  @P0 SHF.R.U32.HI R7, RZ, 0x1f, R2 ;  /* 0x0000001fff070819 */ /* 0x000fc80000011602 */
[----:B------:R-:W-:Y:S02]  /*2bb10*/  @P0 LEA.HI.SX32 R3, R2, R7, 0x1b ;  /* 0x0000000702030211 */ /* 0x000fe400078fdaff */
[----:B------:R-:W-:Y:S02]  /*2bb20*/  PLOP3.LUT P0, PT, PT, PT, PT, 0x80, 0x0 ;  /* 0x000000000000781c */ /* 0x000fe40003f0f070 */
[----:B------:R-:W-:-:S13]  /*2bb30*/  ISETP.GT.AND P2, PT, R3, R6, PT ;  /* 0x000000060300720c */ /* 0x000fda0003f44270 */
[----:B------:R-:W-:Y:S05]  /*2bb40*/  @!P2 BRA `(.L_x_2944) ;  /* 0x000000180000a947 */ /* 0x000fea0003800000 */
[----:B------:R-:W-:Y:S01]  /*2bb50*/  UMOV UR4, 0xffffffff ;  /* 0xffffffff00047882 */ /* 0x000fe20000000000 */
[----:B------:R-:W-:Y:S02]  /*2bb60*/  SEL R2, R32, RZ, !P1 ;  /* 0x000000ff20027207 */ /* 0x000fe40004800000 */
[----:B------:R-:W-:Y:S05]  /*2bb70*/  BRA.DIV UR4, `(.L_x_2945) ;  /* 0x0000008604387947 */ /* 0x000fea000b800000 */
[----:B------:R-:W1:Y:S02]  /*2bb80*/  S2R R7, SR_TID.X ;  /* 0x0000000000077919 */ /* 0x000e640000002100 */
[----:B-1----:R-:W-:-:S04]  /*2bb90*/  SHF.R.U32.HI R7, RZ, 0x5, R7 ;  /* 0x00000005ff077819 */ /* 0x002fc80000011607 */
[----:B------:R-:W-:-:S05]  /*2bba0*/  LOP3.LUT R7, R7, 0x3, RZ, 0xc0, !PT ;  /* 0x0000000307077812 */ /* 0x000fca00078ec0ff */
[----:B------:R1:W2:Y:S02]  /*2bbb0*/  SHFL.IDX PT, R14, R7, RZ, 0x1f ;  /* 0x00001fff070e7589 */ /* 0x0002a400000e0000 */
.L_x_3154:
[----:B--2---:R-:W-:Y:S02]  /*2bbc0*/  ISETP.NE.AND P0, PT, R14, RZ, PT ;  /* 0x000000ff0e00720c */ /* 0x004fe40003f05270 */
[----:B------:R-:W-:-:S11]  /*2bbd0*/  PLOP3.LUT P6, PT, PT, PT, PT, 0x8, 0x0 ;  /* 0x000000000000781c */ /* 0x000fd60003fce170 */
[----:B------:R-:W-:Y:S05]  /*2bbe0*/  @P0 BRA `(.L_x_2946) ;  /* 0x00000000000c0947 */ /* 0x000fea0003800000 */
[----:B------:R-:W-:-:S03]  /*2bbf0*/  UMOV UR4, 0xffffffff ;  /* 0xffffffff00047882 */ /* 0x000fc60000000000 */
[----:B------:R-:W-:Y:S05]  /*2bc00*/  BRA.DIV UR4, `(.L_x_2947) ;  /* 0x0000008604487947 */ /* 0x000fea000b800000 */
[----:B------:R-:W-:-:S13]  /*2bc10*/  ELECT P6, URZ, PT ;  /* 0x00000000003f782f */ /* 0x000fda00038c0000 */
.L_x_2946:
[----:B-1----:R-:W2:Y:S01]  /*2bc20*/  LDL R7, [R1+0x2c] ;  /* 0x00002c0001077983 */ /* 0x002ea20000100800 */
[----:B------:R-:W-:Y:S01]  /*2bc30*/  BSSY B1, `(.L_x_2948) ;  /* 0x0000008000017945 */ /* 0x000fe20003800000 */
[----:B--2---:R-:W-:-:S05]  /*2bc40*/  VIADD R7, R7, 0x1 ;  /* 0x0000000107077836 */ /* 0x004fca0000000000 */
[----:B------:R-:W-:-:S04]  /*2bc50*/  LEA.HI R8, R7, R7, RZ, 0x1 ;  /* 0x0000000707087211 */ /* 0x000fc800078f08ff */
[----:B------:R-:W-:-:S05]  /*2bc60*/  LOP3.LUT R8, R8, 0xfffffffe, RZ, 0xc0, !PT ;  /* 0xfffffffe08087812 */ /* 0x000fca00078ec0ff */
[----:B------:R-:W-:-:S05]  /*2bc70*/  IMAD.IADD R7, R7, 0x1, -R8 ;  /* 0x0000000107077824 */ /* 0x000fca00078e0a08 */
[----:B------:R-:W-:-:S04]  /*2bc80*/  SHF.L.U32 R7, R7, 0x1f, RZ ;  /* 0x0000001f07077819 */ /* 0x000fc800000006ff */
[----:B------:R-:W1:Y:S02]  /*2bc90*/  SYNCS.PHASECHK.TRANS64.TRYWAIT P0, [R16+URZ+0x38820], R7 ;  /* 0x03882007100075a7 */ /* 0x000e64000800017f */
[----:B-1----:R-:W-:Y:S05]  /*2bca0*/  @!P0 BRA `(.L_x_2949) ;  /* 0x0000008400408947 */ /* 0x002fea0003800000 */
.L_x_3157:
[----:B------:R-:W-:Y:S05]  /*2bcb0*/  BSYNC B1 ;  /* 0x0000000000017941 */ /* 0x000fea0003800000 */
.L_x_2948:
[----:B------:R-:W-:Y:S04]  /*2bcc0*/  BSSY B1, `(.L_x_2950) ;  /* 0x00000ab000017945 */ /* 0x000fe80003800000 */
[----:B------:R-:W-:Y:S05]  /*2bcd0*/  @!P6 BRA `(.L_x_2951) ;  /* 0x0000000800a4e947 */ /* 0x000fea0003800000 */
[----:B0-----:R-:W-:Y:S01]  /*2bce0*/  LEA R11, R28, R16, 0x3 ;  /* 0x000000101c0b7211 */ /* 0x001fe200078e18ff */
[----:B------:R-:W0:Y:S01]  /*2bcf0*/  S2R R8, SR_TID.X ;  /* 0x0000000000087919 */ /* 0x000e220000002100 */
[----:B------:R-:W-:Y:S01]  /*2bd00*/  SHF.L.U32 R10, R30, 0x1f, RZ ;  /* 0x0000001f1e0a7819 */ /* 0x000fe200000006ff */
[----:B------:R-:W-:Y:S03]  /*2bd10*/  BSSY B2, `(.L_x_2952) ;  /* 0x0000005000027945 */ /* 0x000fe60003800000 */
[----:B------:R-:W2:Y:S01]  /*2bd20*/  SYNCS.PHASECHK.TRANS64.TRYWAIT P0, [R11+URZ+0x388a0], R10 ;  /* 0x0388a00a0b0075a7 */ /* 0x000ea2000800017f */
[----:B0-----:R-:W-:-:S04]  /*2bd30*/  LOP3.LUT R8, R8, 0x7f, RZ, 0xc0, !PT ;  /* 0x0000007f08087812 */ /* 0x001fc800078ec0ff */
[----:B------:R-:W-:Y:S01]  /*2bd40*/  ISETP.NE.AND P1, PT, R8, RZ, PT ;  /* 0x000000ff0800720c */ /* 0x000fe20003f25270 */
[----:B--2---:R-:W-:-:S12]  /*2bd50*/  @!P0 BRA `(.L_x_2953) ;  /* 0x0000008400288947 */ /* 0x004fd80003800000 */
.L_x_3158:
[----:B------:R-:W-:Y:S05]  /*2bd60*/  BSYNC B2 ;  /* 0x0000000000027941 */ /* 0x000fea0003800000 */
.L_x_2952:
[----:B------:R-:W-:Y:S04]  /*2bd70*/  BSSY B2, `(.L_x_2954) ;  /* 0x0000009000027945 */ /* 0x000fe80003800000 */
[----:B------:R-:W-:Y:S05]  /*2bd80*/  @P1 BRA `(.L_x_2955) ;  /* 0x00000000001c1947 */ /* 0x000fea0003800000 */
[----:B------:R-:W2:Y:S01]  /*2bd90*/  S2R R8, SR_TID.X ;  /* 0x0000000000087919 */ /* 0x000ea20000002100 */
[----:B-1----:R-:W-:-:S04]  /*2bda0*/  IMAD.MOV.U32 R7, RZ, RZ, 0xa000 ;  /* 0x0000a000ff077424 */ /* 0x002fc800078e00ff */
[----:B------:R3:W-:Y:S01]  /*2bdb0*/  SYNCS.ARRIVE.TRANS64 RZ, [R11+URZ+0x38890], R7 ;  /* 0x038890070bff79a7 */ /* 0x0007e2000800003f */
[----:B--2---:R-:W-:-:S04]  /*2bdc0*/  LOP3.LUT R8, R8, 0x1f, RZ, 0xc0, !PT ;  /* 0x0000001f08087812 */ /* 0x004fc800078ec0ff */
[----:B------:R-:W-:-:S13]  /*2bdd0*/  ISETP.NE.AND P0, PT, R8, RZ, PT ;  /* 0x000000ff0800720c */ /* 0x000fda0003f05270 */
[----:B---3--:R-:W-:Y:S05]  /*2bde0*/  @!P0 BRA `(.L_x_2955) ;  /* 0x0000000000048947 */ /* 0x008fea0003800000 */
[----:B------:R-:W-:Y:S01]  /*2bdf0*/  BPT.TRAP 0x1 ;  /* 0x000000040000795c */ /* 0x000fe20000300000 */
.L_x_2955:
[----:B------:R-:W-:Y:S05]  /*2be00*/  BSYNC B2 ;  /* 0x0000000000027941 */ /* 0x000fea0003800000 */
.L_x_2954:
[----:B-1----:R-:W-:Y:S01]  /*2be10*/  IMAD.MOV.U32 R7, RZ, RZ, RZ ;  /* 0x000000ffff077224 */ /* 0x002fe200078e00ff */
[----:B------:R-:W-:Y:S01]  /*2be20*/  UIADD3 UR4, UP0, UR38, 0x570, URZ ;  /* 0x0000057026047890 */ /* 0x000fe2000ff1e03f */
[----:B------:R-:W-:Y:S01]  /*2be30*/  IMAD R8, R3, 0x50, R0 ;  /* 0x0000005003087824 */ /* 0x000fe200078e0200 */
[----:B------:R-:W-:Y:S01]  /*2be40*/  PLOP3.LUT P0, PT, PT, PT, PT, 0x80, 0x0 ;  /* 0x000000000000781c */ /* 0x000fe20003f0f070 */
[----:B------:R-:W-:Y:S01]  /*2be50*/  IMAD R9, R28, 0xa000, R16 ;  /* 0x0000a0001c097824 */ /* 0x000fe200078e0210 */
[----:B------:R-:W-:Y:S01]  /*2be60*/  R2UR UR10, R7 ;  /* 0x00000000070a72ca */ /* 0x000fe200000e0000 */
[----:B------:R-:W-:Y:S01]  /*2be70*/  VIADD R8, R8, 0xffffffb0 ;  /* 0xffffffb008087836 */ /* 0x000fe20000000000 */
[----:B------:R-:W-:Y:S01]  /*2be80*/  IADD3 R7, R11, 0x38890, RZ ;  /* 0x000388900b077810 */ /* 0x000fe20007ffe0ff */
[----:B------:R-:W-:Y:S01]  /*2be90*/  VIADD R12, R9, 0x24400 ;  /* 0x00024400090c7836 */ /* 0x000fe20000000000 */
[----:B------:R-:W-:Y:S01]  /*2bea0*/  UIADD3.X UR5, URZ, UR39, URZ, UP0, !UPT ;  /* 0x000000273f057290 */ /* 0x000fe200087fe43f */
[----:B------:R-:W-:Y:S01]  /*2beb0*/  UMOV UR6, 0x0 ;  /* 0x0000000000067882 */ /* 0x000fe20000000000 */
[----:B------:R-:W-:-:S10]  /*2bec0*/  UMOV UR7, 0x12f00000 ;  /* 0x12f0000000077882 */ /* 0x000fd40000000000 */
.L_x_2956:
        /* <DEDUP_REMOVED lines=16> */
.L_x_2957:
        /* <DEDUP_REMOVED lines=16> */
.L_x_2958:
        /* <DEDUP_REMOVED lines=16> */
.L_x_2959:
        /* <DEDUP_REMOVED lines=13> */
.L_x_3159:
[----:B------:R-:W-:Y:S05]  /*2c2a0*/  BSYNC B2 ;  /* 0x0000000000027941 */ /* 0x000fea0003800000 */
.L_x_2960:
[----:B------:R-:W-:Y:S01]  /*2c2b0*/  BSSY B2, `(.L_x_2962) ;  /* 0x000000b000027945 */ /* 0x000fe20003800000 */
[----:B------:R-:W-:Y:S01]  /*2c2c0*/  MOV R12, 0x0 ;  /* 0x00000000000c7802 */ /* 0x000fe20000000f00 */
[----:B------:R-:W-:Y:S02]  /*2c2d0*/  IMAD.MOV.U32 R13, RZ, RZ, 0x12f00000 ;  /* 0x12f00000ff0d7424 */ /* 0x000fe400078e00ff */
[----:B------:R-:W-:Y:S05]  /*2c2e0*/  @P1 BRA `(.L_x_2963) ;  /* 0x00000000001c1947 */ /* 0x000fea0003800000 */
[----:B01----:R-:W0:Y:S01]  /*2c2f0*/  S2R R10, SR_TID.X ;  /* 0x00000000000a7919 */ /* 0x003e220000002100 */
[----:B------:R-:W-:-:S04]  /*2c300*/  IMAD.MOV.U32 R7, RZ, RZ, 0xa000 ;  /* 0x0000a000ff077424 */ /* 0x000fc800078e00ff */
[----:B------:R2:W-:Y:S01]  /*2c310*/  SYNCS.ARRIVE.TRANS64 RZ, [R11+URZ+0x388b0], R7 ;  /* 0x0388b0070bff79a7 */ /* 0x0005e2000800003f */
[----:B0-----:R-:W-:-:S04]  /*2c320*/  LOP3.LUT R10, R10, 0x1f, RZ, 0xc0, !PT ;  /* 0x0000001f0a0a7812 */ /* 0x001fc800078ec0ff */
[----:B------:R-:W-:-:S13]  /*2c330*/  ISETP.NE.AND P0, PT, R10, RZ, PT ;  /* 0x000000ff0a00720c */ /* 0x000fda0003f05270 */
[----:B--2---:R-:W-:Y:S05]  /*2c340*/  @!P0 BRA `(.L_x_2963) ;  /* 0x0000000000048947 */ /* 0x004fea0003800000 */
[----:B------:R-:W-:Y:S01]  /*2c350*/  BPT.TRAP 0x1 ;  /* 0x000000040000795c */ /* 0x000fe20000300000 */
.L_x_2963:
[----:B------:R-:W-:Y:S05]  /*2c360*/  BSYNC B2 ;  /* 0x0000000000027941 */ /* 0x000fea0003800000 */
.L_x_2962:
[----:B------:R-:W-:Y:S01]  /*2c370*/  R2UR UR6, R12 ;  /* 0x000000000c0672ca */ /* 0x000fe200000e0000 */
[----:B------:R-:W-:Y:S01]  /*2c380*/  IMAD.MOV.U32 R7, RZ, RZ, RZ ;  /* 0x000000ffff077224 */ /* 0x000fe200078e00ff */
[----:B------:R-:W-:Y:S01]  /*2c390*/  R2UR UR7, R13 ;  /* 0x000000000d0772ca */ /* 0x000fe200000e0000 */
[----:B------:R-:W-:Y:S01]  /*2c3a0*/  UIADD3 UR4, UP0, UR38, 0x670, URZ ;  /* 0x0000067026047890 */ /* 0x000fe2000ff1e03f */
[----:B------:R-:W-:Y:S02]  /*2c3b0*/  PLOP3.LUT P0, PT, PT, PT, PT, 0x80, 0x0 ;  /* 0x000000000000781c */ /* 0x000fe40003f0f070 */
[----:B------:R-:W-:Y:S01]  /*2c3c0*/  R2UR UR10, R7 ;  /* 0x00000000070a72ca */ /* 0x000fe200000e0000 */
[----:B------:R-:W-:Y:S01]  /*2c3d0*/  VIADD R7, R9, 0x400 ;  /* 0x0000040009077836 */ /* 0x000fe20000000000 */
[----:B01----:R-:W-:Y:S01]  /*2c3e0*/  IADD3 R11, R11, 0x388b0, RZ ;  /* 0x000388b00b0b7810 */ /* 0x003fe20007ffe0ff */
[----:B------:R-:W-:-:S12]  /*2c3f0*/  UIADD3.X UR5, URZ, UR39, URZ, UP0, !UPT ;  /* 0x000000273f057290 */ /* 0x000fd800087fe43f */
.L_x_2964:
        /* <DEDUP_REMOVED lines=15> */
.L_x_2965:
        /* <DEDUP_REMOVED lines=15> */
.L_x_2966:
        /* <DEDUP_REMOVED lines=15> */
.L_x_2967:
        /* <DEDUP_REMOVED lines=9> */
[----:B--2---:R-:W-:Y:S05]  /*2c760*/  @P0 BRA.U.ANY `(.L_x_2967) ;  /* 0xfffffffd00d80947 */ /* 0x004fea000393ffff */
.L_x_2951:
[----:B------:R-:W-:Y:S05]  /*2c770*/  BSYNC B1 ;  /* 0x0000000000017941 */ /* 0x000fea0003800000 */
.L_x_2950:
[----:B0-----:R-:W-:Y:S01]  /*2c780*/  VIADD R11, R3, 0xfffffffe ;  /* 0xfffffffe030b7836 */ /* 0x001fe20000000000 */
        /* <DEDUP_REMOVED lines=8> */
.L_x_2986:
[----:B------:R-:W-:Y:S05]  /*2c810*/  YIELD ;  /* 0x0000000000007946 */ /* 0x000fea0003800000 */
[----:B------:R-:W-:Y:S04]  /*2c820*/  BSSY B1, `(.L_x_2968) ;  /* 0x00000aa000017945 */ /* 0x000fe80003800000 */
[----:B------:R-:W-:Y:S05]  /*2c830*/  @!P6 BRA `(.L_x_2969) ;  /* 0x0000000800a0e947 */ /* 0x000fea0003800000 */
[----:B------:R-:W-:Y:S01]  /*2c840*/  IMAD R10, R28, 0x8, R16 ;  /* 0x000000081c0a7824 */ /* 0x000fe200078e0210 */
[----:B------:R-:W-:Y:S01]  /*2c850*/  SHF.L.U32 R9, R30, 0x1f, RZ ;  /* 0x0000001f1e097819 */ /* 0x000fe200000006ff */
[----:B------:R-:W0:Y:S01]  /*2c860*/  S2R R3, SR_TID.X ;  /* 0x0000000000037919 */ /* 0x000e220000002100 */
[----:B------:R-:W-:Y:S02]  /*2c870*/  BSSY B2, `(.L_x_2970) ;  /* 0x0000005000027945 */ /* 0x000fe40003800000 */
[----:B------:R-:W2:Y:S01]  /*2c880*/  SYNCS.PHASECHK.TRANS64.TRYWAIT P1, [R10+URZ+0x388a0], R9 ;  /* 0x0388a0090a0075a7 */ /* 0x000ea2000802017f */
[----:B0-----:R-:W-:-:S04]  /*2c890*/  LOP3.LUT R3, R3, 0x7f, RZ, 0xc0, !PT ;  /* 0x0000007f03037812 */ /* 0x001fc800078ec0ff */
[----:B------:R-:W-:Y:S01]  /*2c8a0*/  ISETP.NE.AND P2, PT, R3, RZ, PT ;  /* 0x000000ff0300720c */ /* 0x000fe20003f45270 */
[----:B--2---:R-:W-:-:S12]  /*2c8b0*/  @!P1 BRA `(.L_x_2971) ;  /* 0x0000007800789947 */ /* 0x004fd80003800000 */
.L_x_3160:
[----:B------:R-:W-:Y:S05]  /*2c8c0*/  BSYNC B2 ;  /* 0x0000000000027941 */ /* 0x000fea0003800000 */
.L_x_2970:
[----:B------:R-:W-:Y:S04]  /*2c8d0*/  BSSY B2, `(.L_x_2972) ;  /* 0x0000009000027945 */ /* 0x000fe80003800000 */
[----:B------:R-:W-:Y:S05]  /*2c8e0*/  @P2 BRA `(.L_x_2973) ;  /* 0x00000000001c2947 */ /* 0x000fea0003800000 */
[----:B-1----:R-:W1:Y:S01]  /*2c8f0*/  S2R R7, SR_TID.X ;  /* 0x0000000000077919 */ /* 0x002e620000002100 */
[----:B------:R-:W-:-:S04]  /*2c900*/  MOV R3, 0xa000 ;  /* 0x0000a00000037802 */ /* 0x000fc80000000f00 */
[----:B------:R2:W-:Y:S01]  /*2c910*/  SYNCS.ARRIVE.TRANS64 RZ, [R10+URZ+0x38890], R3 ;  /* 0x038890030aff79a7 */ /* 0x0005e2000800003f */
[----:B-1----:R-:W-:-:S04]  /*2c920*/  LOP3.LUT R7, R7, 0x1f, RZ, 0xc0, !PT ;  /* 0x0000001f07077812 */ /* 0x002fc800078ec0ff */
[----:B------:R-:W-:-:S13]  /*2c930*/  ISETP.NE.AND P1, PT, R7, RZ, PT ;  /* 0x000000ff0700720c */ /* 0x000fda0003f25270 */
[----:B--2---:R-:W-:Y:S05]  /*2c940*/  @!P1 BRA `(.L_x_2973) ;  /* 0x0000000000049947 */ /* 0x004fea0003800000 */
[----:B------:R-:W-:Y:S01]  /*2c950*/  BPT.TRAP 0x1 ;  /* 0x000000040000795c */ /* 0x000fe20000300000 */
.L_x_2973:
[----:B------:R-:W-:Y:S05]  /*2c960*/  BSYNC B2 ;  /* 0x0000000000027941 */ /* 0x000fea0003800000 */
.L_x_2972:
[----:B------:R-:W-:Y:S01]  /*2c970*/  IMAD.MOV.U32 R14, RZ, RZ, RZ ;  /* 0x000000ffff0e7224 */ /* 0x000fe200078e00ff */
[----:B------:R-:W-:Y:S01]  /*2c980*/  UIADD3 UR4, UP0, UR38, 0x570, URZ ;  /* 0x0000057026047890 */ /* 0x000fe2000ff1e03f */
[----:B------:R-:W-:Y:S01]  /*2c990*/  IMAD R8, R28, 0xa000, R16 ;  /* 0x0000a0001c087824 */ /* 0x000fe200078e0210 */
[----:B------:R-:W-:Y:S01]  /*2c9a0*/  PLOP3.LUT P1, PT, PT, PT, PT, 0x80, 0x0 ;  /* 0x000000000000781c */ /* 0x000fe20003f2f070 */
[----:B-1----:R-:W-:Y:S01]  /*2c9b0*/  IMAD R7, R11, 0x50, R0 ;  /* 0x000000500b077824 */ /* 0x002fe200078e0200 */
[----:B------:R-:W-:Y:S01]  /*2c9c0*/  R2UR UR10, R14 ;  /* 0x000000000e0a72ca */ /* 0x000fe200000e0000 */
[----:B------:R-:W-:Y:S01]  /*2c9d0*/  VIADD R3, R10, 0x38890 ;  /* 0x000388900a037836 */ /* 0x000fe20000000000 */
[----:B------:R-:W-:Y:S01]  /*2c9e0*/  UIADD3.X UR5, URZ, UR39, URZ, UP0, !UPT ;  /* 0x000000273f057290 */ /* 0x000fe200087fe43f */
[----:B------:R-:W-:Y:S01]  /*2c9f0*/  VIADD R12, R8, 0x24400 ;  /* 0x00024400080c7836 */ /* 0x000fe20000000000 */
[----:B------:R-:W-:Y:S01]  /*2ca00*/  UMOV UR6, 0x0 ;  /* 0x0000000000067882 */ /* 0x000fe20000000000 */
[----:B------:R-:W-:-:S10]  /*2ca10*/  UMOV UR7, 0x12f00000 ;  /* 0x12f0000000077882 */ /* 0x000fd40000000000 */
.L_x_2974:
        /* <DEDUP_REMOVED lines=11> */
[----:B------:R-:W-:Y:S01]  /*2cad0*/  UMOV UR6, 0x0 ;  /* 0x0000000000067882 */ /* 0x000fe20000000000 */
[----:B------:R-:W-:Y:S01]  /*2cae0*/  PLOP3.LUT P1, PT, PT, PT, PT, 0x80, 0x0 ;  /* 0x000000000000781c */ /* 0x000fe20003f2f070 */
[----:B------:R-:W-:Y:S01]  /*2caf0*/  UMOV UR7, 0x12f00000 ;  /* 0x12f0000000077882 */ /* 0x000fe20000000000 */
[----:B------:R-:W-:Y:S01]  /*2cb00*/  R2UR UR10, R12 ;  /* 0x000000000c0a72ca */ /* 0x000fe200000e0000 */
[----:B------:R-:W-:-:S14]  /*2cb10*/  VIADD R12, R8, 0x26c00 ;  /* 0x00026c00080c7836 */ /* 0x000fdc0000000000 */
.L_x_2975:
        /* <DEDUP_REMOVED lines=16> */
.L_x_2976:
        /* <DEDUP_REMOVED lines=16> */
.L_x_2977:
        /* <DEDUP_REMOVED lines=13> */
.L_x_3161:
[----:B------:R-:W-:Y:S05]  /*2cdf0*/  BSYNC B2 ;  /* 0x0000000000027941 */ /* 0x000fea0003800000 */
.L_x_2978:
[----:B------:R-:W-:Y:S01]  /*2ce00*/  BSSY B2, `(.L_x_2980) ;  /* 0x000000b000027945 */ /* 0x000fe20003800000 */
[----:B------:R-:W-:Y:S02]  /*2ce10*/  IMAD.MOV.U32 R12, RZ, RZ, 0x0 ;  /* 0x00000000ff0c7424 */ /* 0x000fe400078e00ff */
[----:B------:R-:W-:Y:S01]  /*2ce20*/  IMAD.MOV.U32 R13, RZ, RZ, 0x12f00000 ;  /* 0x12f00000ff0d7424 */ /* 0x000fe200078e00ff */
[----:B------:R-:W-:Y:S06]  /*2ce30*/  @P2 BRA `(.L_x_2981) ;  /* 0x00000000001c2947 */ /* 0x000fec0003800000 */
[----:B01----:R-:W0:Y:S01]  /*2ce40*/  S2R R9, SR_TID.X ;  /* 0x0000000000097919 */ /* 0x003e220000002100 */
[----:B------:R-:W-:-:S04]  /*2ce50*/  MOV R3, 0xa000 ;  /* 0x0000a00000037802 */ /* 0x000fc80000000f00 */
[----:B------:R2:W-:Y:S01]  /*2ce60*/  SYNCS.ARRIVE.TRANS64 RZ, [R10+URZ+0x388b0], R3 ;  /* 0x0388b0030aff79a7 */ /* 0x0005e2000800003f */
[----:B0-----:R-:W-:-:S04]  /*2ce70*/  LOP3.LUT R9, R9, 0x1f, RZ, 0xc0, !PT ;  /* 0x0000001f09097812 */ /* 0x001fc800078ec0ff */
[----:B------:R-:W-:-:S13]  /*2ce80*/  ISETP.NE.AND P1, PT, R9, RZ, PT ;  /* 0x000000ff0900720c */ /* 0x000fda0003f25270 */
[----:B--2---:R-:W-:Y:S05]  /*2ce90*/  @!P1 BRA `(.L_x_2981) ;  /* 0x0000000000049947 */ /* 0x004fea0003800000 */
[----:B------:R-:W-:Y:S01]  /*2cea0*/  BPT.TRAP 0x1 ;  /* 0x000000040000795c */ /* 0x000fe20000300000 */
.L_x_2981:
[----:B------:R-:W-:Y:S05]  /*2ceb0*/  BSYNC B2 ;  /* 0x0000000000027941 */ /* 0x000fea0003800000 */
.L_x_2980:
[----:B------:R-:W-:Y:S01]  /*2cec0*/  R2UR UR10, R14 ;  /* 0x000000000e0a72ca */ /* 0x000fe200000e0000 */
[----:B------:R-:W-:Y:S01]  /*2ced0*/  UIADD3 UR4, UP0, UR38, 0x670, URZ ;  /* 0x0000067026047890 */ /* 0x000fe2000ff1e03f */
[----:B------:R-:W-:Y:S01]  /*2cee0*/  R2UR UR6, R12 ;  /* 0x000000000c0672ca */ /* 0x000fe200000e0000 */
[----:B01----:R-:W-:Y:S01]  /*2cef0*/  VIADD R10, R10, 0x388b0 ;  /* 0x000388b00a0a7836 */ /* 0x003fe20000000000 */
[----:B------:R-:W-:Y:S01]  /*2cf00*/  R2UR UR7, R13 ;  /* 0x000000000d0772ca */ /* 0x000fe200000e0000 */
[----:B------:R-:W-:Y:S01]  /*2cf10*/  VIADD R3, R8, 0x400 ;  /* 0x0000040008037836 */ /* 0x000fe20000000000 */
[----:B------:R-:W-:Y:S01]  /*2cf20*/  PLOP3.LUT P1, PT, PT, PT, PT, 0x80, 0x0 ;  /* 0x000000000000781c */ /* 0x000fe20003f2f070 */
[----:B------:R-:W-:-:S12]  /*2cf30*/  UIADD3.X UR5, URZ, UR39, URZ, UP0, !UPT ;  /* 0x000000273f057290 */ /* 0x000fd800087fe43f */
.L_x_2982:
        /* <DEDUP_REMOVED lines=11> */
[----:B------:R-:W-:Y:S02]  /*2cff0*/  R2UR UR6, R12 ;  /* 0x000000000c0672ca */ /* 0x000fe400000e0000 */
[----:B------:R-:W-:Y:S02]  /*2d000*/  R2UR UR7, R13 ;  /* 0x000000000d0772ca */ /* 0x000fe400000e0000 */
[----:B------:R-:W-:Y:S02]  /*2d010*/  R2UR UR10, R9 ;  /* 0x00000000090a72ca */ /* 0x000fe400000e0000 */
[----:B------:R-:W-:Y:S02]  /*2d020*/  PLOP3.LUT P1, PT, PT, PT, PT, 0x80, 0x0 ;  /* 0x000000000000781c */ /* 0x000fe40003f2f070 */
[----:B------:R-:W-:-:S11]  /*2d030*/  IADD3 R3, R8, 0x2c00, RZ ;  /* 0x00002c0008037810 */ /* 0x000fd60007ffe0ff */
.L_x_2983:
        /* <DEDUP_REMOVED lines=15> */
.L_x_2984:
        /* <DEDUP_REMOVED lines=15> */
.L_x_2985:
        /* <DEDUP_REMOVED lines=10> */
.L_x_2969:
[----:B------:R-:W-:Y:S05]  /*2d2c0*/  BSYNC B1 ;  /* 0x0000000000017941 */ /* 0x000fea0003800000 */
.L_x_2968:
[C---:B------:R-:W-:Y:S01]  /*2d2d0*/  ISETP.GT.AND P2, PT, R11.reuse, R6, PT ;  /* 0x000000060b00720c */ /* 0x040fe20003f44270 */
[----:B------:R-:W-:Y:S01]  /*2d2e0*/  VIADD R28, R28, 0x1 ;  /* 0x000000011c1c7836 */ /* 0x000fe20000000000 */
[----:B------:R-:W-:-:S04]  /*2d2f0*/  IADD3 R11, R11, -0x1, RZ ;  /* 0xffffffff0b0b7810 */ /* 0x000fc80007ffe0ff */
[----:B------:R-:W-:-:S04]  /*2d300*/  ISETP.NE.AND P1, PT, R28, 0x2, PT ;  /* 0x000000021c00780c */ /* 0x000fc80003f25270 */
[----:B------:R-:W-:Y:S02]  /*2d310*/  SEL R3, RZ, 0x1, P1 ;  /* 0x00000001ff037807 */ /* 0x000fe40000800000 */
[----:B------:R-:W-:Y:S02]  /*2d320*/  SEL R28, R28, RZ, P1 ;  /* 0x000000ff1c1c7207 */ /* 0x000fe40000800000 */
[----:B------:R-:W-:Y:S01]  /*2d330*/  LOP3.LUT R30, R30, R3, RZ, 0x3c, !PT ;  /* 0x000000031e1e7212 */ /* 0x000fe200078e3cff */
[----:B------:R-:W-:Y:S06]  /*2d340*/  @P2 BRA `(.L_x_2986) ;  /* 0xfffffff400302947 */ /* 0x000fec000383ffff */
.L_x_2944:
[----:B------:R-:W-:Y:S05]  /*2d350*/  BSYNC B0 ;  /* 0x0000000000007941 */ /* 0x000fea0003800000 */
.L_x_2943:
[----:B------:R-:W2:Y:S01]  /*2d360*/  LDC R0, c[0x0][0x448] ;  /* 0x00011200ff007b82 */ /* 0x000ea20000000800 */
[----:B------:R-:W-:Y:S01]  /*2d370*/  LEA R2, R25, 0x7f, 0x7 ;  /* 0x0000007f19027811 */ /* 0x000fe200078e38ff */
[----:B------:R-:W-:Y:S06]  /*2d380*/  @!P0 WARPSYNC.ALL ;  /* 0x0000000000008948 */ /* 0x000fec0003800000 */
[----:B------:R-:W-:Y:S01]  /*2d390*/  @!P0 BAR.SYNC.DEFER_BLOCKING 0xc, 0x180 ;  /* 0x0306000000008b1d */ /* 0x000fe20000010000 */
[----:B------:R-:W-:-:S05]  /*2d3a0*/  ISETP.NE.AND P2, PT, R4, RZ, PT ;  /* 0x000000ff0400720c */ /* 0x000fca0003f45270 */
[----:B------:R-:W-:Y:S08]  /*2d3b0*/  BSSY B0, `(.L_x_2987) ;  /* 0x0000029000007945 */ /* 0x000ff00003800000 */
[----:B------:R-:W3:Y:S01]  /*2d3c0*/  @!P2 LDC R4, c[0x0][0x9f0] ;  /* 0x00027c00ff04ab82 */ /* 0x000ee20000000800 */
[----:B--2---:R-:W-:-:S13]  /*2d3d0*/  ISETP.NE.AND P1, PT, R0, 0x1, PT ;  /* 0x000000010000780c */ /* 0x004fda0003f25270 */
[----:B------:R-:W2:Y:S08]  /*2d3e0*/  @P1 LDC R3, c[0x0][0x44c] ;  /* 0x00011300ff031b82 */ /* 0x000eb00000000800 */
[----:B------:R-:W4:Y:S01]  /*2d3f0*/  @P1 LDC R0, c[0x0][0x450] ;  /* 0x00011400ff001b82 */ /* 0x000f220000000800 */
[----:B--2---:R-:W-:-:S05]  /*2d400*/  @P1 IMAD.HI.U32 R3, R2, R3, RZ ;  /* 0x0000000302031227 */ /* 0x004fca00078e00ff */
[----:B----4-:R-:W-:Y:S01]  /*2d410*/  @P1 SHF.R.U32.HI R2, RZ, R0, R3 ;  /* 0x00000000ff021219 */ /* 0x010fe20000011603 */
[----:B------:R-:W-:-:S04]  /*2d420*/  IMAD.MOV.U32 R0, RZ, RZ, RZ ;  /* 0x000000ffff007224 */ /* 0x000fc800078e00ff */
[----:B------:R-:W-:-:S04]  /*2d430*/  IMAD.IADD R2, R5, 0x1, R2 ;  /* 0x0000000105027824 */ /* 0x000fc800078e0202 */
[----:B------:R-:W-:-:S05]  /*2d440*/  IMAD.HI R2, R2, 0x66666667, RZ ;  /* 0x6666666702027827 */ /* 0x000fca00078e02ff */
[----:B------:R-:W-:-:S04]  /*2d450*/  SHF.R.U32.HI R3, RZ, 0x1f, R2 ;  /* 0x0000001fff037819 */ /* 0x000fc80000011602 */
[----:B------:R-:W-:-:S04]  /*2d460*/  LEA.HI.SX32 R3, R2, R3, 0x1b ;  /* 0x0000000302037211 */ /* 0x000fc800078fdaff */
[----:B------:R-:W-:-:S04]  /*2d470*/  VIMNMX R20, R20, R3, PT ;  /* 0x0000000314147248 */ /* 0x000fc80003fe0100 */
[----:B------:R-:W-:-:S13]  /*2d480*/  ISETP.GE.AND P1, PT, R20, 0x1, PT ;  /* 0x000000011400780c */ /* 0x000fda0003f26270 */
[----:B---3--:R-:W-:Y:S05]  /*2d490*/  @!P1 BRA `(.L_x_2988) ;  /* 0x0000000000689947 */ /* 0x008fea0003800000 */
[-C--:B------:R-:W-:Y:S02]  /*2d4a0*/  IABS R0, R4.reuse ;  /* 0x0000000400007213 */ /* 0x080fe40000000000 */
[----:B------:R-:W-:Y:S02]  /*2d4b0*/  IABS R6, R4 ;  /* 0x0000000400067213 */ /* 0x000fe40000000000 */
[----:B-1----:R-:W1:Y:S03]  /*2d4c0*/  I2F.RP R7, R0 ;  /* 0x0000000000077306 */ /* 0x002e660000209400 */
[----:B------:R-:W-:-:S05]  /*2d4d0*/  IMAD.MOV R6, RZ, RZ, -R6 ;  /* 0x000000ffff067224 */ /* 0x000fca00078e0a06 */
[----:B-1----:R-:W1:Y:S02]  /*2d4e0*/  MUFU.RCP R7, R7 ;  /* 0x0000000700077308 */ /* 0x002e640000001000 */
[----:B-1----:R-:W-:-:S06]  /*2d4f0*/  VIADD R8, R7, 0xffffffe ;  /* 0x0ffffffe07087836 */ /* 0x002fcc0000000000 */
[----:B------:R-:W1:Y:S02]  /*2d500*/  F2I.FTZ.U32.TRUNC.NTZ R3, R8 ;  /* 0x0000000800037305 */ /* 0x000e64000021f000 */
[----:B-1----:R-:W-:-:S05]  /*2d510*/  IADD3 R2, RZ, -R3, RZ ;  /* 0x80000003ff027210 */ /* 0x002fca0007ffe0ff */
        /* <DEDUP_REMOVED lines=10> */
[----:B------:R-:W-:Y:S01]  /*2d5c0*/  @!P1 IMAD.IADD R2, R2, 0x1, -R0 ;  /* 0x0000000102029824 */ /* 0x000fe200078e0a00 */
[----:B------:R-:W-:Y:S02]  /*2d5d0*/  @!P1 IADD3 R5, R5, 0x1, RZ ;  /* 0x0000000105059810 */ /* 0x000fe40007ffe0ff */
[----:B------:R-:W-:Y:S02]  /*2d5e0*/  ISETP.NE.AND P1, PT, R4, RZ, PT ;  /* 0x000000ff0400720c */ /* 0x000fe40003f25270 */
[----:B------:R-:W-:-:S13]  /*2d5f0*/  ISETP.GE.U32.AND P0, PT, R2, R0, PT ;  /* 0x000000000200720c */ /* 0x000fda0003f06070 */
[----:B------:R-:W-:-:S04]  /*2d600*/  @P0 VIADD R5, R5, 0x1 ;  /* 0x0000000105050836 */ /* 0x000fc80000000000 */
[----:B------:R-:W-:-:S04]  /*2d610*/  IMAD.MOV.U32 R0, RZ, RZ, R5 ;  /* 0x000000ffff007224 */ /* 0x000fc800078e0005 */
[----:B------:R-:W-:Y:S01]  /*2d620*/  @!P2 IMAD.MOV R0, RZ, RZ, -R0 ;  /* 0x000000ffff00a224 */ /* 0x000fe200078e0a00 */
[----:B------:R-:W-:-:S07]  /*2d630*/  @!P1 LOP3.LUT R0, RZ, R4, RZ, 0x33, !PT ;  /* 0x00000004ff009212 */ /* 0x000fce00078e33ff */
.L_x_2988:
[----:B------:R-:W-:Y:S05]  /*2d640*/  BSYNC B0 ;  /* 0x0000000000007941 */ /* 0x000fea0003800000 */
.L_x_2987:
[-C--:B------:R-:W-:Y:S01]  /*2d650*/  IMAD R3, R21, R0.reuse, RZ ;  /* 0x0000000015037224 */ /* 0x080fe200078e02ff */
[----:B------:R-:W-:Y:S04]  /*2d660*/  BSSY B7, `(.L_x_2989) ;  /* 0x0000392000077945 */ /* 0x000fe80003800000 */
[----:B------:R-:W-:Y:S01]  /*2d670*/  VIADDMNMX R2, R3, R0, R20, PT ;  /* 0x0000000003027246 */ /* 0x000fe20003800114 */
[----:B------:R2:W-:Y:S03]  /*2d680*/  STL [R1+0xc], R3 ;  /* 0x00000c0301007387 */ /* 0x0005e60000100800 */
[----:B------:R-:W-:Y:S01]  /*2d690*/  ISETP.GT.AND P0, PT, R2, R3, PT ;  /* 0x000000030200720c */ /* 0x000fe20003f04270 */
[----:B------:R2:W-:-:S12]  /*2d6a0*/  STL [R1+0x28], R2 ;  /* 0x0000280201007387 */ /* 0x0005d80000100800 */
[----:B--2---:R-:W-:Y:S05]  /*2d6b0*/  @P0 BRA `(.L_x_2990) ;  /* 0x0000000000480947 */ /* 0x004fea0003800000 */
[----:B------:R-:W2:Y:S02]  /*2d6c0*/  S2R R2, SR_TID.X ;  /* 0x0000000000027919 */ /* 0x000ea40000002100 */
[----:B--2---:R-:W-:-:S04]  /*2d6d0*/  LOP3.LUT R2, R2, 0x7f, RZ, 0xc0, !PT ;  /* 0x0000007f02027812 */ /* 0x004fc800078ec0ff */
[----:B------:R-:W-:-:S13]  /*2d6e0*/  ISETP.NE.AND P0, PT, R2, RZ, PT ;  /* 0x000000ff0200720c */ /* 0x000fda0003f05270 */
[----:B------:R-:W-:Y:S05]  /*2d6f0*/  @P0 BRA `(.L_x_2991) ;  /* 0x0000003800200947 */ /* 0x000fea0003800000 */
[----:B------:R-:W2:Y:S01]  /*2d700*/  S2R R5, SR_LANEID ;  /* 0x0000000000057919 */ /* 0x000ea20000000000 */
[----:B------:R-:W-:Y:S01]  /*2d710*/  VOTEU.ANY UR4, UPT, PT ;  /* 0x0000000000047886 */ /* 0x000fe200038e0100 */
[----:B------:R-:W3:Y:S01]  /*2d720*/  LDC.64 R2, c[0x0][0xc60] ;  /* 0x00031800ff027b82 */ /* 0x000ee20000000a00 */
[----:B------:R-:W2:Y:S01]  /*2d730*/  FLO.U32 R0, UR4 ;  /* 0x0000000400007d00 */ /* 0x000ea200080e0000 */
[----:B------:R-:W-:Y:S01]  /*2d740*/  ULDC.64 UR6, c[0x0][0x208] ;  /* 0x0000820000067ab9 */ /* 0x000fe20000000a00 */
[----:B--2---:R-:W-:-:S06]  /*2d750*/  ISETP.EQ.U32.AND P0, PT, R0, R5, PT ;  /* 0x000000050000720c */ /* 0x004fcc0003f02070 */
[----:B------:R-:W3:Y:S07]  /*2d760*/  POPC R5, UR4 ;  /* 0x0000000400057d09 */ /* 0x000eee0008000000 */
[----:B---3--:R-:W2:Y:S01]  /*2d770*/  @P0 ATOMG.E.ADD.STRONG.GPU PT, R3, desc[UR6][R2.64], R5 ;  /* 0x00000005020309a8 */ /* 0x008ea200081ee1c6 */
[----:B------:R-:W3:Y:S02]  /*2d780*/  S2R R4, SR_LTMASK ;  /* 0x0000000000047919 */ /* 0x000ee40000003900 */
[----:B---3--:R-:W-:-:S04]  /*2d790*/  LOP3.LUT R4, R4, UR4, RZ, 0xc0, !PT ;  /* 0x0000000404047c12 */ /* 0x008fc8000f8ec0ff */
[----:B-1----:R-:W1:Y:S01]  /*2d7a0*/  POPC R7, R4 ;  /* 0x0000000400077309 */ /* 0x002e620000000000 */
[----:B--2---:R-:W1:Y:S02]  /*2d7b0*/  SHFL.IDX PT, R0, R3, R0, 0x1f ;  /* 0x00001f0003007589 */ /* 0x004e6400000e0000 */
[----:B-1----:R-:W-:Y:S01]  /*2d7c0*/  IADD3 R24, R0, UR36, R7 ;  /* 0x0000002400187c10 */ /* 0x002fe2000fffe007 */
[----:B------:R-:W-:Y:S06]  /*2d7d0*/  BRA `(.L_x_2991) ;  /* 0x0000003400e87947 */ /* 0x000fec0003800000 */
.L_x_2990:
        /* <DEDUP_REMOVED lines=8> */
[----:B------:R-:W-:Y:S01]  /*2d860*/  IMAD.U32 R4, RZ, RZ, UR6 ;  /* 0x00000006ff047e24 */ /* 0x000fe2000f8e00ff */
[----:B-1----:R-:W-:Y:S01]  /*2d870*/  MOV R7, UR9 ;  /* 0x0000000900077c02 */ /* 0x002fe20008000f00 */
[----:B------:R-:W1:Y:S01]  /*2d880*/  LDC.64 R2, c[0x4][R2] ;  /* 0x0100000002027b82 */ /* 0x000e620000000a00 */
[----:B------:R-:W-:Y:S01]  /*2d890*/  IMAD.U32 R5, RZ, RZ, UR7 ;  /* 0x00000007ff057e24 */ /* 0x000fe2000f8e00ff */
[----:B------:R-:W-:Y:S01]  /*2d8a0*/  MOV R12, 0x1 ;  /* 0x00000001000c7802 */ /* 0x000fe20000000f00 */
[----:B------:R-:W-:Y:S02]  /*2d8b0*/  IMAD.U32 R6, RZ, RZ, UR8 ;  /* 0x00000008ff067e24 */ /* 0x000fe4000f8e00ff */
[----:B------:R-:W-:-:S02]  /*2d8c0*/  IMAD.U32 R10, RZ, RZ, UR4 ;  /* 0x00000004ff0a7e24 */ /* 0x000fc4000f8e00ff */
[----:B0-----:R-:W-:Y:S02]  /*2d8d0*/  IMAD.U32 R11, RZ, RZ, UR5 ;  /* 0x00000005ff0b7e24 */ /* 0x001fe4000f8e00ff */
[----:B------:R-:W-:Y:S02]  /*2d8e0*/  IMAD.MOV.U32 R8, RZ, RZ, 0x70 ;  /* 0x00000070ff087424 */ /* 0x000fe400078e00ff */
[----:B------:R-:W-:-:S07]  /*2d8f0*/  IMAD.MOV.U32 R13, RZ, RZ, RZ ;  /* 0x000000ffff0d7224 */ /* 0x000fce00078e00ff */
[----:B------:R-:W-:-:S07]  /*2d900*/  LEPC R20, `(.L_x_2993) ;  /* 0x000000001014794e */ /* 0x000fce0000000000 */
[----:B-1----:R-:W-:Y:S05]  /*2d910*/  CALL.ABS.NOINC R2 ;  /* 0x0000000002007343 */ /* 0x002fea0003c00000 */
.L_x_2993:
[----:B------:R-:W-:Y:S05]  /*2d920*/  BSYNC B6 ;  /* 0x0000000000067941 */ /* 0x000fea0003800000 */
.L_x_2992:
        /* <DEDUP_REMOVED lines=8> */
[----:B------:R2:W3:Y:S01]  /*2d9b0*/  LDC.64 R2, c[0x4][R22] ;  /* 0x0100000016027b82 */ /* 0x0004e20000000a00 */
[----:B------:R-:W-:Y:S01]  /*2d9c0*/  IMAD.U32 R4, RZ, RZ, UR6 ;  /* 0x00000006ff047e24 */ /* 0x000fe2000f8e00ff */
[----:B------:R-:W-:Y:S01]  /*2d9d0*/  MOV R5, UR7 ;  /* 0x0000000700057c02 */ /* 0x000fe20008000f00 */
[----:B------:R-:W-:Y:S01]  /*2d9e0*/  IMAD.U32 R6, RZ, RZ, UR8 ;  /* 0x00000008ff067e24 */ /* 0x000fe2000f8e00ff */
[----:B0-----:R-:W-:Y:S01]  /*2d9f0*/  MOV R11, UR5 ;  /* 0x00000005000b7c02 */ /* 0x001fe20008000f00 */
[----:B-1----:R-:W-:Y:S02]  /*2da00*/  IMAD.U32 R7, RZ, RZ, UR9 ;  /* 0x00000009ff077e24 */ /* 0x002fe4000f8e00ff */
[----:B------:R-:W-:-:S02]  /*2da10*/  IMAD.U32 R10, RZ, RZ, UR4 ;  /* 0x00000004ff0a7e24 */ /* 0x000fc4000f8e00ff */
[----:B------:R-:W-:Y:S02]  /*2da20*/  IMAD.MOV.U32 R8, RZ, RZ, 0x70 ;  /* 0x00000070ff087424 */ /* 0x000fe400078e00ff */
[----:B------:R-:W-:Y:S02]  /*2da30*/  IMAD.MOV.U32 R12, RZ, RZ, 0x1 ;  /* 0x00000001ff0c7424 */ /* 0x000fe400078e00ff */
[----:B--2---:R-:W-:-:S07]  /*2da40*/  IMAD.MOV.U32 R13, RZ, RZ, RZ ;  /* 0x000000ffff0d7224 */ /* 0x004fce00078e00ff */
[----:B------:R-:W-:-:S07]  /*2da50*/  LEPC R20, `(.L_x_2996) ;  /* 0x000000001014794e */ /* 0x000fce0000000000 */
[----:B---3--:R-:W-:Y:S05]  /*2da60*/  CALL.ABS.NOINC R2 ;  /* 0x0000000002007343 */ /* 0x008fea0003c00000 */
.L_x_2996:
[----:B------:R0:W1:Y:S01]  /*2da70*/  LDC.64 R2, c[0x4][R22] ;  /* 0x0100000016027b82 */ /* 0x0000620000000a00 */
[----:B------:R-:W-:Y:S01]  /*2da80*/  ULDC.64 UR4, c[0x4][0x138] ;  /* 0x01004e0000047ab9 */ /* 0x000fe20000000a00 */
[----:B------:R-:W-:Y:S01]  /*2da90*/  ULDC.64 UR6, c[0x4][0x140] ;  /* 0x0100500000067ab9 */ /* 0x000fe20000000a00 */
[----:B------:R-:W-:Y:S01]  /*2daa0*/  ULDC.64 UR8, c[0x4][0xa8] ;  /* 0x01002a0000087ab9 */ /* 0x000fe20000000a00 */
[----:B------:R-:W-:Y:S01]  /*2dab0*/  MOV R4, UR4 ;  /* 0x0000000400047c02 */ /* 0x000fe20008000f00 */
[----:B------:R-:W-:Y:S01]  /*2dac0*/  IMAD.U32 R5, RZ, RZ, UR5 ;  /* 0x00000005ff057e24 */ /* 0x000fe2000f8e00ff */
[----:B------:R-:W-:Y:S01]  /*2dad0*/  MOV R10, UR8 ;  /* 0x00000008000a7c02 */ /* 0x000fe20008000f00 */
[----:B------:R-:W-:Y:S01]  /*2dae0*/  IMAD.U32 R6, RZ, RZ, UR6 ;  /* 0x00000006ff067e24 */ /* 0x000fe2000f8e00ff */
[----:B------:R-:W-:Y:S01]  /*2daf0*/  MOV R13, RZ ;  /* 0x000000ff000d7202 */ /* 0x000fe20000000f00 */
[----:B------:R-:W-:Y:S02]  /*2db00*/  IMAD.U32 R7, RZ, RZ, UR7 ;  /* 0x00000007ff077e24 */ /* 0x000fe4000f8e00ff */
[----:B------:R-:W-:-:S02]  /*2db10*/  IMAD.U32 R11, RZ, RZ, UR9 ;  /* 0x00000009ff0b7e24 */ /* 0x000fc4000f8e00ff */
[----:B------:R-:W-:Y:S02]  /*2db20*/  IMAD.MOV.U32 R8, RZ, RZ, 0x70 ;  /* 0x00000070ff087424 */ /* 0x000fe400078e00ff */
[----:B0-----:R-:W-:-:S07]  /*2db30*/  IMAD.MOV.U32 R12, RZ, RZ, 0x1 ;  /* 0x00000001ff0c7424 */ /* 0x001fce00078e00ff */
[----:B------:R-:W-:-:S07]  /*2db40*/  LEPC R20, `(.L_x_2995) ;  /* 0x000000001014794e */ /* 0x000fce0000000000 */
[----:B-1----:R-:W-:Y:S05]  /*2db50*/  CALL.ABS.NOINC R2 ;  /* 0x0000000002007343 */ /* 0x002fea0003c00000 */
.L_x_2995:
[----:B------:R-:W-:Y:S05]  /*2db60*/  BSYNC B6 ;  /* 0x0000000000067941 */ /* 0x000fea0003800000 */
.L_x_2994:
[----:B------:R-:W2:Y:S01]  /*2db70*/  LDL R22, [R1+0x28] ;  /* 0x0000280001167983 */ /* 0x000ea20000100800 */
[----:B------:R-:W-:-:S03]  /*2db80*/  ULDC.64 UR4, c[0x0][0x9f8] ;  /* 0x00027e0000047ab9 */ /* 0x000fc60000000a00 */
[----:B-1----:R-:W3:Y:S01]  /*2db90*/  LDL R7, [R1+0x8] ;  /* 0x0000080001077983 */ /* 0x002ee20000100800 */
        /* <DEDUP_REMOVED lines=25> */
[----:B------:R-:W-:Y:S01]  /*2dd30*/  ISETP.GT.U32.OR P0, PT, R20, 0x4f, P0 ;  /* 0x0000004f1400780c */ /* 0x000fe20000704470 */
[----:B----4-:R-:W-:-:S04]  /*2dd40*/  IMAD.IADD R5, R5, 0x1, R21 ;  /* 0x0000000105057824 */ /* 0x010fc800078e0215 */
[----:B0-----:R-:W-:-:S08]  /*2dd50*/  @P1 IMAD.HI.U32 R7, R5, R4, RZ ;  /* 0x0000000405071227 */ /* 0x001fd000078e00ff */
[----:B------:R-:W0:Y:S01]  /*2dd60*/  @!P0 LDC.64 R2, c[0x0][0x428] ;  /* 0x00010a00ff028b82 */ /* 0x000e220000000a00 */
[----:B------:R-:W-:Y:S02]  /*2dd70*/  MOV R4, R5 ;  /* 0x0000000500047202 */ /* 0x000fe40000000f00 */
[----:B-1----:R-:W-:Y:S02]  /*2dd80*/  @P1 SHF.R.U32.HI R4, RZ, R6, R7 ;  /* 0x00000006ff041219 */ /* 0x002fe40000011607 */
[----:B------:R-:W-:-:S03]  /*2dd90*/  SHF.R.S32.HI R8, RZ, 0x1f, R32 ;  /* 0x0000001fff087819 */ /* 0x000fc60000011420 */
[----:B------:R-:W-:-:S04]  /*2dda0*/  IMAD.MOV R6, RZ, RZ, -R4 ;  /* 0x000000ffff067224 */ /* 0x000fc800078e0a04 */
[----:B------:R-:W-:Y:S01]  /*2ddb0*/  IMAD R0, R0, R6, R5 ;  /* 0x0000000600007224 */ /* 0x000fe200078e0205 */
[--C-:B------:R-:W-:Y:S01]  /*2ddc0*/  @!P0 SHF.R.S32.HI R5, RZ, 0x1f, R4.reuse ;  /* 0x0000001fff058819 */ /* 0x100fe20000011404 */
[-C--:B0-----:R-:W-:Y:S02]  /*2ddd0*/  @!P0 IMAD R6, R8, R2.reuse, RZ ;  /* 0x0000000208068224 */ /* 0x081fe400078e02ff */
[----:B------:R-:W-:-:S04]  /*2dde0*/  @!P0 IMAD.WIDE.U32 R4, R32, R2, R4 ;  /* 0x0000000220048225 */ /* 0x000fc800078e0004 */
[----:B------:R-:W-:Y:S02]  /*2ddf0*/  @!P0 IMAD R6, R32, R3, R6 ;  /* 0x0000000320068224 */ /* 0x000fe400078e0206 */
[----:B------:R-:W0:Y:S02]  /*2de00*/  @!P0 LDC.64 R2, c[0x0][0x418] ;  /* 0x00010600ff028b82 */ /* 0x000e240000000a00 */
[----:B------:R-:W-:Y:S01]  /*2de10*/  @!P0 IMAD.IADD R6, R5, 0x1, R6 ;  /* 0x0000000105068824 */ /* 0x000fe200078e0206 */
[----:B------:R-:W-:Y:S02]  /*2de20*/  MOV R7, UR37 ;  /* 0x0000002500077c02 */ /* 0x000fe40008000f00 */
        /* <DEDUP_REMOVED lines=23> */
.L_x_3164:
[----:B------:R-:W-:Y:S05]  /*2dfa0*/  @!P2 BRA `(.L_x_2998) ;  /* 0x000000000004a947 */ /* 0x000fea0003800000 */
[----:B------:R-:W-:Y:S01]  /*2dfb0*/  BPT.TRAP 0x1 ;  /* 0x000000040000795c */ /* 0x000fe20000300000 */
.L_x_2998:
        /* <DEDUP_REMOVED lines=23> */
.L_x_3165:
[----:B------:R-:W-:Y:S05]  /*2e130*/  BSYNC B0 ;  /* 0x0000000000007941 */ /* 0x000fea0003800000 */
.L_x_2999:
        /* <DEDUP_REMOVED lines=28> */
[----:B------:R-:W-:Y:S01]  /*2e300*/  ULDC.64 UR4, c[0x0][0x208] ;  /* 0x0000820000047ab9 */ /* 0x000fe20000000a00 */
[C---:B------:R-:W-:Y:S01]  /*2e310*/  LOP3.LUT P4, RZ, R18.reuse, 0x8, RZ, 0xc0, !PT ;  /* 0x0000000812ff7812 */ /* 0x040fe2000788c0ff */
[----:B------:R-:W1:Y:S01]  /*2e320*/  SHFL.IDX PT, R2, R6, RZ, 0x181f ;  /* 0x00181fff06027589 */ /* 0x000e6200000e0000 */
[C---:B------:R-:W-:Y:S02]  /*2e330*/  LOP3.LUT P3, RZ, R18.reuse, 0x4, RZ, 0xc0, !PT ;  /* 0x0000000412ff7812 */ /* 0x040fe4000786c0ff */
[----:B------:R-:W-:Y:S01]  /*2e340*/  LOP3.LUT P2, RZ, R18, 0x2, RZ, 0xc0, !PT ;  /* 0x0000000212ff7812 */ /* 0x000fe2000784c0ff */
[----:B------:R-:W-:Y:S01]  /*2e350*/  SHFL.IDX PT, R8, R6, 0x1, 0x181f ;  /* 0x00381f0006087f89 */ /* 0x000fe200000e0000 */
[----:B------:R-:W-:Y:S02]  /*2e360*/  @P0 LEA R9, R7, R16, 0x1 ;  /* 0x0000001007090211 */ /* 0x000fe400078e08ff */
[----:B0-----:R-:W-:-:S05]  /*2e370*/  @P0 LEA R3, P1, R34, R3, 0x1 ;  /* 0x0000000322030211 */ /* 0x001fca00078208ff */
[----:B-1----:R-:W-:Y:S01]  /*2e380*/  @P0 IMAD.X R2, RZ, RZ, R2, P1 ;  /* 0x000000ffff020224 */ /* 0x002fe200008e0602 */
[----:B------:R-:W-:-:S04]  /*2e390*/  ISETP.GE.AND P1, PT, R4, 0x11, PT ;  /* 0x000000110400780c */ /* 0x000fc80003f26270 */
[----:B------:R-:W-:-:S04]  /*2e3a0*/  @P0 LOP3.LUT R3, R3, R2, RZ, 0x3c, !PT ;  /* 0x0000000203030212 */ /* 0x000fc800078e3cff */
[----:B------:R-:W-:-:S04]  /*2e3b0*/  @P0 LOP3.LUT R2, R3, R2, RZ, 0x3c, !PT ;  /* 0x0000000203020212 */ /* 0x000fc800078e3cff */
[----:B------:R-:W-:Y:S01]  /*2e3c0*/  @P0 LOP3.LUT R3, R3, R2, RZ, 0x3c, !PT ;  /* 0x0000000203030212 */ /* 0x000fe200078e3cff */
[----:B------:R-:W-:-:S04]  /*2e3d0*/  @P1 IMAD R21, R7, 0x2, R16 ;  /* 0x0000000207151824 */ /* 0x000fc800078e0210 */
        /* <DEDUP_REMOVED lines=14> */
[----:B------:R-:W-:-:S02]  /*2e4c0*/  @P1 LEA R9, R7, R16, 0x1 ;  /* 0x0000001007091211 */ /* 0x000fc400078e08ff */
        /* <DEDUP_REMOVED lines=18> */
.L_x_3177:
        /* <DEDUP_REMOVED lines=18> */
.L_x_3003:
[----:B------:R-:W-:Y:S05]  /*2e710*/  BSYNC B0 ;  /* 0x0000000000007941 */ /* 0x000fea0003800000 */
.L_x_3002:
[----:B------:R-:W-:Y:S01]  /*2e720*/  NOP ;  /* 0x0000000000007918 */ /* 0x000fe20000000000 */
[----:B------:R-:W-:-:S13]  /*2e730*/  PLOP3.LUT P0, PT, PT, PT, PT, 0x80, 0x0 ;  /* 0x000000000000781c */ /* 0x000fda0003f0f070 */
.L_x_3004:
        /* <DEDUP_REMOVED lines=11> */
.L_x_3005:
        /* <DEDUP_REMOVED lines=17> */
[----:B0-----:R-:W-:Y:S02]  /*2e900*/  VIADD R2, R16, 0x14400 ;  /* 0x0001440010027836 */ /* 0x001fe40000000000 */
[----:B------:R-:W-:-:S03]  /*2e910*/  IMAD.IADD R35, R5, 0x1, R0 ;  /* 0x0000000105237824 */ /* 0x000fc600078e0200 */
[----:B------:R-:W-:-:S13]  /*2e920*/  LOP3.LUT P0, RZ, R2, 0x3ff, RZ, 0xc0, !PT ;  /* 0x000003ff02ff7812 */ /* 0x000fda000780c0ff */
[----:B-1----:R-:W-:Y:S05]  /*2e930*/  @!P0 BRA `(.L_x_3007) ;  /* 0x0000000000408947 */ /* 0x002fea0003800000 */
[----:B------:R-:W-:Y:S01]  /*2e940*/  MOV R2, 0x0 ;  /* 0x0000000000027802 */ /* 0x000fe20000000f00 */
        /* <DEDUP_REMOVED lines=15> */
.L_x_3007:
[----:B------:R-:W-:Y:S05]  /*2ea40*/  BSYNC B6 ;  /* 0x0000000000067941 */ /* 0x000fea0003800000 */
.L_x_3006:
[----:B------:R-:W3:Y:S01]  /*2ea50*/  LDL.LU R20, [R1+0x30] ;  /* 0x0000300001147983 */ /* 0x000ee20000300800 */
[----:B------:R-:W-:Y:S01]  /*2ea60*/  ULDC.64 UR4, c[0x0][0x2d8] ;  /* 0x0000b60000047ab9 */ /* 0x000fe20000000a00 */
[----:B------:R-:W0:Y:S02]  /*2ea70*/  LDC R7, c[0x0][0x448] ;  /* 0x00011200ff077b82 */ /* 0x000e240000000800 */
[----:B------:R-:W4:Y:S04]  /*2ea80*/  LDL.LU.64 R2, [R1+0x20] ;  /* 0x0000200001027983 */ /* 0x000f280000300a00 */
[----:B------:R1:W5:Y:S01]  /*2ea90*/  LDL R9, [R1+0x1c] ;  /* 0x00001c0001097983 */ /* 0x0003620000100800 */
[----:B0-----:R-:W-:-:S13]  /*2eaa0*/  ISETP.NE.AND P0, PT, R7, 0x1, PT ;  /* 0x000000010700780c */ /* 0x001fda0003f05270 */
[----:B------:R-:W0:Y:S01]  /*2eab0*/  @P0 LDC R6, c[0x0][0x44c] ;  /* 0x00011300ff060b82 */ /* 0x000e220000000800 */
[C---:B------:R-:W-:Y:S02]  /*2eac0*/  LOP3.LUT R10, R34.reuse, 0x40, RZ, 0xfc, !PT ;  /* 0x00000040220a7812 */ /* 0x040fe400078efcff */
[----:B--2---:R-:W-:Y:S01]  /*2ead0*/  LOP3.LUT R8, R34, 0x80, RZ, 0xfc, !PT ;  /* 0x0000008022087812 */ /* 0x004fe200078efcff */
[----:B----4-:R-:W-:Y:S02]  /*2eae0*/  IMAD.MOV.U32 R3, RZ, RZ, R35 ;  /* 0x000000ffff037224 */ /* 0x010fe400078e0023 */
        /* <DEDUP_REMOVED lines=14> */
[----:B------:R-:W-:-:S04]  /*2ebd0*/  LOP3.LUT R20, R21, 0x70, R20, 0xf8, !PT ;  /* 0x0000007015147812 */ /* 0x000fc800078ef814 */
[----:B------:R-:W-:-:S05]  /*2ebe0*/  LEA R5, R25, R20, 0x7 ;  /* 0x0000001419057211 */ /* 0x000fca00078e38ff */
        /* <DEDUP_REMOVED lines=20> */
[----:B0-----:R-:W-:Y:S02]  /*2ed30*/  LOP3.LUT R20, R20, 0x7f, RZ, 0xc0, !PT ;  /* 0x0000007f14147812 */ /* 0x001fe400078ec0ff */
[----:B------:R-:W-:Y:S01]  /*2ed40*/  LEA.HI.X R0, R2, UR5, R0, 0x1, P0 ;  /* 0x0000000502007c11 */ /* 0x000fe200080f0c00 */
[----:B------:R-:W-:Y:S01]  /*2ed50*/  UMOV UR5, 0xffffffff ;  /* 0xffffffff00057882 */ /* 0x000fe20000000000 */
[----:B------:R-:W-:-:S02]  /*2ed60*/  ISETP.GE.AND P4, PT, R34, UR4, PT ;  /* 0x0000000422007c0c */ /* 0x000fc4000bf86270 */
[----:B------:R-:W-:Y:S02]  /*2ed70*/  ISETP.GE.AND P3, PT, R10, UR4, PT ;  /* 0x000000040a007c0c */ /* 0x000fe4000bf66270 */
[----:B------:R-:W-:Y:S02]  /*2ed80*/  ISETP.GE.AND P2, PT, R8, UR4, PT ;  /* 0x0000000408007c0c */ /* 0x000fe4000bf46270 */
[----:B------:R-:W-:Y:S02]  /*2ed90*/  ISETP.GE.AND P0, PT, R37, UR4, PT ;  /* 0x0000000425007c0c */ /* 0x000fe4000bf06270 */
[----:B------:R-:W-:Y:S01]  /*2eda0*/  SHF.R.U32.HI R8, RZ, 0x3, R20 ;  /* 0x00000003ff087819 */ /* 0x000fe20000011614 */
[----:B-1----:R-:W-:Y:S10]  /*2edb0*/  BRA.DIV UR5, `(.L_x_3008) ;  /* 0x0000005e057c7947 */ /* 0x002ff4000b800000 */
[----:B------:R-:W0:Y:S01]  /*2edc0*/  SHFL.IDX PT, R3, R4, RZ, 0x181f ;  /* 0x00181fff04037589 */ /* 0x000e2200000e0000 */
[----:B-----5:R-:W-:Y:S01]  /*2edd0*/  IMAD R5, R9, R7, RZ ;  /* 0x0000000709057224 */ /* 0x020fe200078e02ff */
[----:B------:R-:W-:Y:S01]  /*2ede0*/  ULDC.64 UR4, c[0x0][0x208] ;  /* 0x0000820000047ab9 */ /* 0x000fe20000000a00 */
[----:B------:R-:W-:Y:S01]  /*2edf0*/  IMAD R25, R25, 0x80, R8 ;  /* 0x0000008019197824 */ /* 0x000fe200078e0208 */
[----:B------:R-:W1:Y:S04]  /*2ee00*/  SHFL.IDX PT, R2, R0, RZ, 0x181f ;  /* 0x00181fff00027589 */ /* 0x000e6800000e0000 */
[----:B------:R-:W-:Y:S01]  /*2ee10*/  ISETP.GE.AND P1, PT, R25, R5, PT ;  /* 0x000000051900720c */ /* 0x000fe20003f26270 */
[----:B------:R-:W-:-:S12]  /*2ee20*/  SHFL.IDX PT, R14, R4, 0x7, 0x181f ;  /* 0x00f81f00040e7f89 */ /* 0x000fd800000e0000 */
        /* <DEDUP_REMOVED lines=13> */
[----:B------:R-:W-:Y:S01]  /*2ef00*/  @!P1 IMAD.MOV.U32 R2, RZ, RZ, R6 ;  /* 0x000000ffff029224 */ /* 0x000fe200078e0006 */
[----:B------:R-:W-:Y:S01]  /*2ef10*/  IADD3 R6, R25, 0x20, RZ ;  /* 0x0000002019067810 */ /* 0x000fe20007ffe0ff */
        /* <DEDUP_REMOVED lines=65> */
.L_x_3194:
        /* <DEDUP_REMOVED lines=14> */
.L_x_3010:
[----:B------:R-:W-:Y:S05]  /*2f410*/  BSYNC B0 ;  /* 0x0000000000007941 */ /* 0x000fea0003800000 */
.L_x_3009:
[----:B------:R-:W-:Y:S01]  /*2f420*/  NOP ;  /* 0x0000000000007918 */ /* 0x000fe20000000000 */
[----:B------:R-:W-:-:S13]  /*2f430*/  PLOP3.LUT P0, PT, PT, PT, PT, 0x80, 0x0 ;  /* 0x000000000000781c */ /* 0x000fda0003f0f070 */
.L_x_3011:
        /* <DEDUP_REMOVED lines=11> */
[----:B------:R-:W-:-:S05]  /*2f4f0*/  LOP3.LUT R0, R0, 0xfffffffe, RZ, 0xc0, !PT ;  /* 0xfffffffe00007812 */ /* 0x000fca00078ec0ff */
[----:B0-----:R-:W-:Y:S01]  /*2f500*/  IMAD.IADD R3, R3, 0x1, -R0 ;  /* 0x0000000103037824 */ /* 0x001fe200078e0a00 */
[----:B---3--:R-:W-:-:S04]  /*2f510*/  IADD3 R0, R2, -0x2, RZ ;  /* 0xfffffffe02007810 */ /* 0x008fc80007ffe0ff */
[----:B------:R-:W-:Y:S01]  /*2f520*/  SHF.L.U32 R3, R3, 0x1f, RZ ;  /* 0x0000001f03037819 */ /* 0x000fe200000006ff */
[----:B------:R-:W-:Y:S01]  /*2f530*/  NOP ;  /* 0x0000000000007918 */ /* 0x000fe20000000000 */
[----:B------:R0:W-:Y:S01]  /*2f540*/  SYNCS.ARRIVE.TRANS64.A1T0 RZ, [R16+URZ+0x38800], RZ ;  /* 0x038800ff10ff79a7 */ /* 0x0001e2000810003f */
[----:B------:R-:W-:Y:S01]  /*2f550*/  BSSY B0, `(.L_x_3012) ;  /* 0x0000003000007945 */ /* 0x000fe20003800000 */
[----:B------:R-:W2:Y:S03]  /*2f560*/  SYNCS.PHASECHK.TRANS64.TRYWAIT P0, [R16+URZ+0x38820], R3 ;  /* 0x03882003100075a7 */ /* 0x000ea6000800017f */
[----:B0-2---:R-:W-:Y:S05]  /*2f570*/  @!P0 BRA `(.L_x_3013) ;  /* 0x00000060007c8947 */ /* 0x005fea0003800000 */
.L_x_3195:
[----:B------:R-:W-:Y:S05]  /*2f580*/  BSYNC B0 ;  /* 0x0000000000007941 */ /* 0x000fea0003800000 */
.L_x_3012:
        /* <DEDUP_REMOVED lines=8> */
[----:B------:R-:W-:Y:S01]  /*2f610*/  ISETP.GE.AND P4, PT, R34, UR4, PT ;  /* 0x0000000422007c0c */ /* 0x000fe2000bf86270 */
[----:B------:R-:W-:Y:S01]  /*2f620*/  IMAD.MOV.U32 R20, RZ, RZ, R29 ;  /* 0x000000ffff147224 */ /* 0x000fe200078e001d */
[----:B------:R-:W-:Y:S01]  /*2f630*/  ISETP.GE.AND P3, PT, R4, UR4, PT ;  /* 0x0000000404007c0c */ /* 0x000fe2000bf66270 */
[----:B------:R-:W-:Y:S01]  /*2f640*/  IMAD.MOV.U32 R31, RZ, RZ, R22 ;  /* 0x000000ffff1f7224 */ /* 0x000fe200078e0016 */
[----:B------:R-:W-:Y:S02]  /*2f650*/  ISETP.GE.AND P2, PT, R2, UR4, PT ;  /* 0x0000000402007c0c */ /* 0x000fe4000bf46270 */
[----:B------:R-:W-:-:S13]  /*2f660*/  ISETP.GE.AND P1, PT, R37, UR4, PT ;  /* 0x0000000425007c0c */ /* 0x000fda000bf26270 */
.L_x_3028:
[----:B------:R-:W1:Y:S01]  /*2f670*/  LDL R5, [R1+0x10] ;  /* 0x0000100001057983 */ /* 0x000e620000100800 */
[----:B------:R-:W2:Y:S03]  /*2f680*/  LDC R11, c[0x0][0x430] ;  /* 0x00010c00ff0b7b82 */ /* 0x000ea60000000800 */
[----:B------:R-:W3:Y:S01]  /*2f690*/  LDL R8, [R1+0x14] ;  /* 0x0000140001087983 */ /* 0x000ee20000100800 */
[----:B------:R-:W4:Y:S01]  /*2f6a0*/  S2R R2, SR_TID.X ;  /* 0x0000000000027919 */ /* 0x000f220000002100 */
[----:B------:R-:W4:Y:S01]  /*2f6b0*/  S2R R4, SR_TID.X ;  /* 0x0000000000047919 */ /* 0x000f220000002100 */
[----:B--2---:R-:W-:-:S13]  /*2f6c0*/  ISETP.NE.AND P0, PT, R11, 0x1, PT ;  /* 0x000000010b00780c */ /* 0x004fda0003f05270 */
[----:B0-----:R-:W0:Y:S01]  /*2f6d0*/  @P0 LDC R3, c[0x0][0x434] ;  /* 0x00010d00ff030b82 */ /* 0x001e220000000800 */
[----:B----4-:R-:W-:-:S04]  /*2f6e0*/  LOP3.LUT R2, R2, 0x7f, RZ, 0xc0, !PT ;  /* 0x0000007f02027812 */ /* 0x010fc800078ec0ff */
[----:B------:R-:W-:Y:S02]  /*2f6f0*/  SHF.R.U32.HI R2, RZ, 0x3, R2 ;  /* 0x00000003ff027819 */ /* 0x000fe40000011602 */
[----:B------:R-:W-:-:S04]  /*2f700*/  SHF.L.U32 R4, R4, 0x4, RZ ;  /* 0x0000000404047819 */ /* 0x000fc800000006ff */
[----:B------:R-:W-:Y:S02]  /*2f710*/  LOP3.LUT R4, R2, 0x70, R4, 0xf8, !PT ;  /* 0x0000007002047812 */ /* 0x000fe400078ef804 */
[----:B------:R-:W2:Y:S02]  /*2f720*/  @P0 LDC R2, c[0x0][0x438] ;  /* 0x00010e00ff020b82 */ /* 0x000ea40000000800 */
[----:B------:R-:W-:Y:S01]  /*2f730*/  ISETP.GT.U32.AND P5, PT, R4, 0x4f, PT ;  /* 0x0000004f0400780c */ /* 0x000fe20003fa4070 */
[----:B------:R-:W-:Y:S01]  /*2f740*/  IMAD.U32 R12, RZ, RZ, UR37 ;  /* 0x00000025ff0c7e24 */ /* 0x000fe2000f8e00ff */
[----:B------:R-:W-:Y:S01]  /*2f750*/  ULDC.64 UR4, c[0x0][0x208] ;  /* 0x0000820000047ab9 */ /* 0x000fe20000000a00 */
[----:B------:R-:W-:Y:S02]  /*2f760*/  VIADD R23, R7, 0x1 ;  /* 0x0000000107177836 */ /* 0x000fe40000000000 */
[----:B------:R-:W-:Y:S02]  /*2f770*/  IMAD.MOV.U32 R22, RZ, RZ, R0 ;  /* 0x000000ffff167224 */ /* 0x000fe400078e0000 */
[----:B-1----:R-:W-:-:S04]  /*2f780*/  IMAD R6, R0, 0x50, R5 ;  /* 0x0000005000067824 */ /* 0x002fc800078e0205 */
[----:B------:R-:W-:Y:S02]  /*2f790*/  IMAD.IADD R6, R4, 0x1, R6 ;  /* 0x0000000104067824 */ /* 0x000fe400078e0206 */
[----:B------:R-:W1:Y:S02]  /*2f7a0*/  @!P5 LDC.64 R4, c[0x0][0x428] ;  /* 0x00010a00ff04db82 */ /* 0x000e640000000a00 */
[----:B0-----:R-:W-:-:S04]  /*2f7b0*/  @P0 IMAD.HI.U32 R3, R6, R3, RZ ;  /* 0x0000000306030227 */ /* 0x001fc800078e00ff */
[----:B------:R-:W-:Y:S01]  /*2f7c0*/  IMAD.MOV.U32 R10, RZ, RZ, R6 ;  /* 0x000000ffff0a7224 */ /* 0x000fe200078e0006 */
[----:B--2---:R-:W-:-:S04]  /*2f7d0*/  @P0 SHF.R.U32.HI R10, RZ, R2, R3 ;  /* 0x00000002ff0a0219 */ /* 0x004fc80000011603 */
[--C-:B------:R-:W-:Y:S01]  /*2f7e0*/  @!P5 SHF.R.S32.HI R3, RZ, 0x1f, R10.reuse ;  /* 0x0000001fff03d819 */ /* 0x100fe2000001140a */
[----:B------:R-:W-:-:S04]  /*2f7f0*/  @!P5 IMAD.MOV.U32 R2, RZ, RZ, R10 ;  /* 0x000000ffff02d224 */ /* 0x000fc800078e000a */
[----:B-1----:R-:W-:-:S04]  /*2f800*/  @!P5 IMAD.WIDE.U32 R2, R32, R4, R2 ;  /* 0x000000042002d225 */ /* 0x002fc800078e0002 */
[----:B---3--:R-:W-:Y:S02]  /*2f810*/  @!P5 IMAD R4, R8, R4, RZ ;  /* 0x000000040804d224 */ /* 0x008fe400078e02ff */
[----:B------:R-:W0:Y:S02]  /*2f820*/  @!P5 LDC.64 R8, c[0x0][0x418] ;  /* 0x00010600ff08db82 */ /* 0x000e240000000a00 */
[----:B------:R-:W-:Y:S01]  /*2f830*/  @!P5 IMAD R5, R32, R5, R4 ;  /* 0x000000052005d224 */ /* 0x000fe200078e0204 */
[----:B------:R-:W-:-:S04]  /*2f840*/  MOV R4, RZ ;  /* 0x000000ff00047202 */ /* 0x000fc80000000f00 */
        /* <DEDUP_REMOVED lines=14> */
.L_x_3016:
[----:B------:R-:W-:Y:S01]  /*2f930*/  IMAD R6, R23, 0x8, R16 ;  /* 0x0000000817067824 */ /* 0x000fe200078e0210 */
[----:B------:R-:W-:Y:S01]  /*2f940*/  SHF.L.U32 R3, R29, 0x1f, RZ ;  /* 0x0000001f1d037819 */ /* 0x000fe200000006ff */
[----:B------:R-:W-:Y:S03]  /*2f950*/  BSSY B1, `(.L_x_3017) ;  /* 0x0000003000017945 */ /* 0x000fe60003800000 */
[----:B------:R-:W0:Y:S02]  /*2f960*/  SYNCS.PHASECHK.TRANS64.TRYWAIT P0, [R6+URZ+0x38840], R3 ;  /* 0x03884003060075a7 */ /* 0x000e24000800017f */
[----:B0-----:R-:W-:Y:S05]  /*2f970*/  @!P0 BRA `(.L_x_3018) ;  /* 0x0000005c00908947 */ /* 0x001fea0003800000 */
.L_x_3196:
[----:B------:R-:W-:Y:S05]  /*2f980*/  BSYNC B1 ;  /* 0x0000000000017941 */ /* 0x000fea0003800000 */
.L_x_3017:
        /* <DEDUP_REMOVED lines=14> */
[----:B------:R-:W-:-:S04]  /*2fa70*/  ULDC.64 UR4, c[0x0][0x308] ;  /* 0x0000c20000047ab9 */ /* 0x000fc80000000a00 */
[----:B------:R-:W-:-:S03]  /*2fa80*/  IADD3 R3, R3, R0, RZ ;  /* 0x0000000003037210 */ /* 0x000fc60007ffe0ff */
        /* <DEDUP_REMOVED lines=8> */
[----:B------:R-:W-:Y:S01]  /*2fb10*/  IMAD.SHL.U32 R0, R34, 0x2, RZ ;  /* 0x0000000222007824 */ /* 0x000fe200078e00ff */
[----:B------:R-:W-:Y:S01]  /*2fb20*/  ULDC.64 UR4, c[0x0][0x208] ;  /* 0x0000820000047ab9 */ /* 0x000fe20000000a00 */
        /* <DEDUP_REMOVED lines=42> */
.L_x_3208:
[----:B------:R-:W-:Y:S01]  /*2fdd0*/  LOP3.LUT R18, R18, 0xffffff7f, RZ, 0xc0, !PT ;  /* 0xffffff7f12127812 */ /* 0x000fe200078ec0ff */
[----:B------:R-:W-:Y:S01]  /*2fde0*/  ULDC.64 UR4, c[0x0][0x208] ;  /* 0x0000820000047ab9 */ /* 0x000fe20000000a00 */
        /* <DEDUP_REMOVED lines=16> */
.L_x_3020:
[----:B------:R-:W-:Y:S02]  /*2fef0*/  PLOP3.LUT P5, PT, P5, P0, PT, 0xa2, 0x0 ;  /* 0x000000000000781c */ /* 0x000fe40002fa1472 */
[----:B------:R-:W-:-:S08]  /*2ff00*/  @P0 R2UR P5, UR4, R6 ;  /* 0x00000000060402ca */ /* 0x000fd000000a0000 */
[----:B------:R-:W-:-:S05]  /*2ff10*/  @P0 PLOP3.LUT P0, PT, P5, PT, PT, 0x80, 0x0 ;  /* 0x000000000000081c */ /* 0x000fca0002f0f070 */
[----:B------:R-:W-:Y:S01]  /*2ff20*/  @!P5 SYNCS.ARRIVE.TRANS64.RED.A0T1 RZ, [UR4+0x38830], RZ ;  /* 0x038830ffffffd9a7 */ /* 0x000fe20008200404 */
[----:B------:R-:W-:Y:S07]  /*2ff30*/  @!P5 ARRIVES.LDGSTSBAR.64.TRANSCNT [UR4+0x38830] ;  /* 0x03883000ff00d9b0 */ /* 0x000fee0008000a84 */
[----:B------:R-:W-:Y:S05]  /*2ff40*/  @P0 BRA.U.ANY `(.L_x_3020) ;  /* 0xfffffffd00e80947 */ /* 0x000fea000393ffff */
[----:B------:R-:W-:Y:S01]  /*2ff50*/  NOP ;  /* 0x0000000000007918 */ /* 0x000fe20000000000 */
[----:B-1----:R-:W-:-:S04]  /*2ff60*/  MOV R2, UR37 ;  /* 0x0000002500027c02 */ /* 0x002fc80008000f00 */
[----:B------:R-:W-:-:S13]  /*2ff70*/  ISETP.NE.AND P6, PT, R2, 0x3, PT ;  /* 0x000000030200780c */ /* 0x000fda0003fc5270 */
[----:B------:R-:W-:Y:S05]  /*2ff80*/  @!P6 BRA `(.L_x_3021) ;  /* 0x000000000004e947 */ /* 0x000fea0003800000 */
[----:B------:R-:W-:Y:S01]  /*2ff90*/  BPT.TRAP 0x1 ;  /* 0x000000040000795c */ /* 0x000fe20000300000 */
.L_x_3021:
[----:B------:R1:W-:Y:S01]  /*2ffa0*/  SYNCS.ARRIVE.TRANS64.A1T0 RZ, [R6+URZ+0x38830], RZ ;  /* 0x038830ff06ff79a7 */ /* 0x0003e2000810003f */
[----:B------:R-:W-:Y:S05]  /*2ffb0*/  @!P6 BRA `(.L_x_3022) ;  /* 0x000000000004e947 */ /* 0x000fea0003800000 */
[----:B------:R-:W-:Y:S01]  /*2ffc0*/  BPT.TRAP 0x1 ;  /* 0x000000040000795c */ /* 0x000fe20000300000 */
.L_x_3022:
[----:B------:R-:W-:Y:S01]  /*2ffd0*/  SHF.L.U32 R2, R20, 0x1f, RZ ;  /* 0x0000001f14027819 */ /* 0x000fe200000006ff */
[----:B-1----:R-:W-:Y:S01]  /*2ffe0*/  IMAD R6, R7, 0x8, R16 ;  /* 0x0000000807067824 */ /* 0x002fe200078e0210 */
[----:B------:R-:W-:Y:S03]  /*2fff0*/  BSSY B1, `(.L_x_3023) ;  /* 0x0000003000017945 */ /* 0x000fe60003800000 */
[----:B------:R-:W1:Y:S02]  /*30000*/  SYNCS.PHASECHK.TRANS64.TRYWAIT P0, [R6+URZ+0x38860], R2 ;  /* 0x03886002060075a7 */ /* 0x000e64000800017f */
[----:B-1----:R-:W-:Y:S05]  /*30010*/  @!P0 BRA `(.L_x_3024) ;  /* 0x0000005c00d08947 */ /* 0x002fea0003800000 */
.L_x_3209:
[----:B------:R-:W-:Y:S05]  /*30020*/  BSYNC B1 ;  /* 0x0000000000017941 */ /* 0x000fea0003800000 */
.L_x_3023:
[----:B0-----:R-:W2:Y:S01]  /*30030*/  LDL R8, [R1+0x8] ;  /* 0x0000080001087983 */ /* 0x001ea20000100800 */
        /* <DEDUP_REMOVED lines=9> */
[----:B------:R-:W-:Y:S01]  /*300d0*/  LEA R7, R7, R16, 0x1 ;  /* 0x0000001007077211 */ /* 0x000fe200078e08ff */
        /* <DEDUP_REMOVED lines=51> */
.L_x_3221:
        /* <DEDUP_REMOVED lines=32> */
.L_x_3026:
        /* <DEDUP_REMOVED lines=11> */
.L_x_3027:
[----:B------:R-:W2:Y:S01]  /*306c0*/  LDL R2, [R1+0xc] ;  /* 0x00000c0001027983 */ /* 0x000ea20000100800 */
[----:B------:R3:W-:Y:S01]  /*306d0*/  SYNCS.ARRIVE.TRANS64.A1T0 RZ, [R6+URZ+0x38850], RZ ;  /* 0x038850ff06ff79a7 */ /* 0x0007e2000810003f */
[C---:B------:R-:W-:Y:S01]  /*306e0*/  IADD3 R0, R22.reuse, -0x1, RZ ;  /* 0xffffffff16007810 */ /* 0x040fe20007ffe0ff */
[----:B------:R-:W-:Y:S02]  /*306f0*/  IMAD.MOV.U32 R7, RZ, RZ, R23 ;  /* 0x000000ffff077224 */ /* 0x000fe400078e0017 */
[----:B------:R-:W-:Y:S02]  /*30700*/  IMAD.MOV.U32 R20, RZ, RZ, R29 ;  /* 0x000000ffff147224 */ /* 0x000fe400078e001d */
[----:B------:R-:W-:Y:S01]  /*30710*/  IMAD.MOV.U32 R31, RZ, RZ, R22 ;  /* 0x000000ffff1f7224 */ /* 0x000fe200078e0016 */
[----:B--2---:R-:W-:-:S13]  /*30720*/  ISETP.GT.AND P0, PT, R22, R2, PT ;  /* 0x000000021600720c */ /* 0x004fda0003f04270 */
[----:B---3--:R-:W-:Y:S05]  /*30730*/  @P0 BRA `(.L_x_3028) ;  /* 0xffffffec00cc0947 */ /* 0x008fea000383ffff */
.L_x_3015:
[----:B------:R-:W-:Y:S05]  /*30740*/  BSYNC B0 ;  /* 0x0000000000007941 */ /* 0x000fea0003800000 */
.L_x_3014:
        /* <DEDUP_REMOVED lines=15> */
[----:B------:R-:W0:Y:S01]  /*30840*/  POPC R7, R4 ;  /* 0x0000000400077309 */ /* 0x000e220000000000 */
[----:B--2---:R-:W0:Y:S02]  /*30850*/  SHFL.IDX PT, R0, R3, R0, 0x1f ;  /* 0x00001f0003007589 */ /* 0x004e2400000e0000 */
[----:B0-----:R-:W-:-:S07]  /*30860*/  IADD3 R24, R0, UR36, R7 ;  /* 0x0000002400187c10 */ /* 0x001fce000fffe007 */
.L_x_3030:
[----:B------:R-:W-:Y:S05]  /*30870*/  BSYNC B0 ;  /* 0x0000000000007941 */ /* 0x000fea0003800000 */
.L_x_3029:
[----:B------:R-:W-:-:S04]  /*30880*/  MOV R0, UR37 ;  /* 0x0000002500007c02 */ /* 0x000fc80008000f00 */
[----:B------:R-:W-:-:S13]  /*30890*/  ISETP.NE.AND P0, PT, R0, 0x3, PT ;  /* 0x000000030000780c */ /* 0x000fda0003f05270 */
[----:B------:R-:W-:Y:S05]  /*308a0*/  @!P0 BRA `(.L_x_3031) ;  /* 0x0000000000048947 */ /* 0x000fea0003800000 */
[----:B------:R-:W-:Y:S01]  /*308b0*/  BPT.TRAP 0x1 ;  /* 0x000000040000795c */ /* 0x000fe20000300000 */
.L_x_3031:
[----:B------:R-:W2:Y:S01]  /*308c0*/  LDL.LU R0, [R1+0x8] ;  /* 0x0000080001007983 */ /* 0x000ea20000300800 */
[----:B------:R-:W-:Y:S01]  /*308d0*/  IMAD R4, R23, 0x8, R16 ;  /* 0x0000000817047824 */ /* 0x000fe200078e0210 */
[----:B0-----:R-:W-:Y:S01]  /*308e0*/  SHF.L.U32 R3, R29, 0x1f, RZ ;  /* 0x0000001f1d037819 */ /* 0x001fe200000006ff */
[----:B------:R-:W-:Y:S03]  /*308f0*/  BSSY B0, `(.L_x_3032) ;  /* 0x0000004000007945 */ /* 0x000fe60003800000 */
[----:B------:R-:W0:Y:S01]  /*30900*/  SYNCS.PHASECHK.TRANS64.TRYWAIT P0, [R4+URZ+0x38860], R3 ;  /* 0x03886003040075a7 */ /* 0x000e22000800017f */
[----:B--2---:R-:W-:Y:S01]  /*30910*/  IMAD R5, R22, -0x50, R0 ;  /* 0xffffffb016057824 */ /* 0x004fe200078e0200 */
[----:B0-----:R-:W-:Y:S06]  /*30920*/  @!P0 BRA `(.L_x_3033) ;  /* 0x0000005c00808947 */ /* 0x001fec0003800000 */
.L_x_3222:
[----:B------:R-:W-:Y:S05]  /*30930*/  BSYNC B0 ;  /* 0x0000000000007941 */ /* 0x000fea0003800000 */
.L_x_3032:
[----:B------:R-:W2:Y:S01]  /*30940*/  S2R R0, SR_TID.X ;  /* 0x0000000000007919 */ /* 0x000ea20000002100 */
[----:B------:R-:W-:Y:S01]  /*30950*/  UMOV UR4, 0xffffffff ;  /* 0xffffffff00047882 */ /* 0x000fe20000000000 */
[----:B------:R-:W-:Y:S01]  /*30960*/  IMAD R7, R23, 0x5000, R33 ;  /* 0x0000500017077824 */ /* 0x000fe200078e0221 */
        /* <DEDUP_REMOVED lines=54> */
[----:B------:R3:W1:Y:S01]  /*30cd0*/  SHFL.IDX PT, R14, R17, 0x4, 0x181f ;  /* 0x00981f00110e7f89 */ /* 0x00066200000e0000 */
        /* <DEDUP_REMOVED lines=9> */
.L_x_3234:
        /* <DEDUP_REMOVED lines=16> */
.L_x_3035:
[----:B------:R-:W-:Y:S02]  /*30e70*/  PLOP3.LUT P1, PT, P1, P0, PT, 0xa2, 0x0 ;  /* 0x000000000000781c */ /* 0x000fe40000f21472 */
[----:B------:R-:W-:-:S08]  /*30e80*/  @P0 R2UR P1, UR4, R4 ;  /* 0x00000000040402ca */ /* 0x000fd00000020000 */
[----:B------:R-:W-:-:S05]  /*30e90*/  @P0 PLOP3.LUT P0, PT, P1, PT, PT, 0x80, 0x0 ;  /* 0x000000000000081c */ /* 0x000fca0000f0f070 */
[----:B------:R-:W-:Y:S01]  /*30ea0*/  @!P1 SYNCS.ARRIVE.TRANS64.RED.A0T1 RZ, [UR4+0x38850], RZ ;  /* 0x038850ffffff99a7 */ /* 0x000fe20008200404 */
[----:B------:R-:W-:Y:S07]  /*30eb0*/  @!P1 ARRIVES.LDGSTSBAR.64.TRANSCNT [UR4+0x38850] ;  /* 0x03885000ff0099b0 */ /* 0x000fee0008000a84 */
[----:B------:R-:W-:Y:S05]  /*30ec0*/  @P0 BRA.U.ANY `(.L_x_3035) ;  /* 0xfffffffd00e80947 */ /* 0x000fea000393ffff */
[----:B------:R-:W-:Y:S01]  /*30ed0*/  NOP ;  /* 0x0000000000007918 */ /* 0x000fe20000000000 */
[----:B0-----:R-:W-:-:S05]  /*30ee0*/  IMAD.U32 R0, RZ, RZ, UR37 ;  /* 0x00000025ff007e24 */ /* 0x001fca000f8e00ff */
[----:B------:R-:W-:-:S13]  /*30ef0*/  ISETP.NE.AND P2, PT, R0, 0x3, PT ;  /* 0x000000030000780c */ /* 0x000fda0003f45270 */
[----:B------:R-:W-:Y:S05]  /*30f00*/  @!P2 BRA `(.L_x_3036) ;  /* 0x000000000004a947 */ /* 0x000fea0003800000 */
[----:B------:R-:W-:Y:S01]  /*30f10*/  BPT.TRAP 0x1 ;  /* 0x000000040000795c */ /* 0x000fe20000300000 */
.L_x_3036:
[----:B------:R0:W-:Y:S01]  /*30f20*/  SYNCS.ARRIVE.TRANS64.A1T0 RZ, [R4+URZ+0x38850], RZ ;  /* 0x038850ff04ff79a7 */ /* 0x0001e2000810003f */
[----:B------:R-:W-:-:S05]  /*30f30*/  VIADD R23, R23, 0x1 ;  /* 0x0000000117177836 */ /* 0x000fca0000000000 */
[----:B------:R-:W-:-:S04]  /*30f40*/  ISETP.NE.AND P0, PT, R23, 0x2, PT ;  /* 0x000000021700780c */ /* 0x000fc80003f05270 */
[----:B------:R-:W-:Y:S02]  /*30f50*/  SEL R0, RZ, 0x1, P0 ;  /* 0x00000001ff007807 */ /* 0x000fe40000000000 */
[----:B------:R-:W-:Y:S02]  /*30f60*/  SEL R23, R23, RZ, P0 ;  /* 0x000000ff17177207 */ /* 0x000fe40000000000 */
[----:B0-----:R-:W-:-:S07]  /*30f70*/  LOP3.LUT R29, R29, R0, RZ, 0x3c, !PT ;  /* 0x000000001d1d7212 */ /* 0x001fce00078e3cff */
.L_x_2991:
[----:B------:R-:W-:Y:S05]  /*30f80*/  BSYNC B7 ;  /* 0x0000000000077941 */ /* 0x000fea0003800000 */
.L_x_2989:
[----:B------:R-:W-:-:S13]  /*30f90*/  LOP3.LUT P0, RZ, R18, 0x40, RZ, 0xc0, !PT ;  /* 0x0000004012ff7812 */ /* 0x000fda000780c0ff */
[----:B------:R-:W-:Y:S05]  /*30fa0*/  @!P0 BRA `(.L_x_3037) ;  /* 0x0000000000248947 */ /* 0x000fea0003800000 */
[----:B------:R-:W-:Y:S05]  /*30fb0*/  WARPSYNC.ALL ;  /* 0x0000000000007948 */ /* 0x000fea0003800000 */
[----:B------:R-:W2:Y:S08]  /*30fc0*/  S2UR UR5, SR_CgaCtaId ;  /* 0x00000000000579c3 */ /* 0x000eb00000008800 */
[----:B------:R-:W-:Y:S06]  /*30fd0*/  BAR.SYNC.DEFER_BLOCKING 0x5, 0x180 ;  /* 0x0146000000007b1d */ /* 0x000fec0000010000 */
[----:B------:R-:W-:-:S02]  /*30fe0*/  UMOV UR4, 0x400 ;  /* 0x0000040000047882 */ /* 0x000fc40000000000 */
[----:B--2---:R-:W-:-:S06]  /*30ff0*/  ULEA UR4, UR5, UR4, 0x18 ;  /* 0x0000000405047291 */ /* 0x004fcc000f8ec03f */
[----:B-1----:R-:W-:-:S05]  /*31000*/  MOV R16, UR4 ;  /* 0x0000000400107c02 */ /* 0x002fca0008000f00 */
[----:B------:R1:W2:Y:S01]  /*31010*/  LDS.128 R24, [R16+0x388d0] ;  /* 0x0388d00010187984 */ /* 0x0002a20000000c00 */
[----:B------:R-:W-:Y:S06]  /*31020*/  BAR.ARV 0x4, 0x180 ;  /* 0x0106000000007b1d */ /* 0x000fec0000002000 */
[----:B------:R-:W-:Y:S05]  /*31030*/  BRA `(.L_x_3038) ;  /* 0x0000000c00e07947 */ /* 0x000fea0003800000 */
.L_x_3037:
[----:B------:R-:W2:Y:S01]  /*31040*/  S2R R8, SR_TID.X ;  /* 0x0000000000087919 */ /* 0x000ea20000002100 */
[----:B------:R-:W-:Y:S01]  /*31050*/  UMOV UR4, 0xffffffff ;  /* 0xffffffff00047882 */ /* 0x000fe20000000000 */
[----:B--2---:R-:W-:-:S04]  /*31060*/  LOP3.LUT R8, R8, 0x1f, RZ, 0xc0, !PT ;  /* 0x0000001f08087812 */ /* 0x004fc800078ec0ff */
[----:B------:R-:W-:Y:S01]  /*31070*/  ISETP.NE.AND P0, PT, R8, 0x1f, PT ;  /* 0x0000001f0800780c */ /* 0x000fe20003f05270 */
[----:B------:R-:W-:-:S12]  /*31080*/  BRA.DIV UR4, `(.L_x_3039) ;  /* 0x0000005e04a87947 */ /* 0x000fd8000b800000 */
[----:B-1----:R-:W-:Y:S01]  /*31090*/  IMAD.IADD R7, R27, 0x1, R8 ;  /* 0x000000011b077824 */ /* 0x002fe200078e0208 */
[----:B------:R-:W-:Y:S01]  /*310a0*/  ULDC UR4, c[0x0][0xc3c] ;  /* 0x00030f0000047ab9 */ /* 0x000fe20000000800 */
[----:B------:R-:W-:-:S03]  /*310b0*/  ULDC.64 UR6, c[0x0][0x208] ;  /* 0x0000820000067ab9 */ /* 0x000fc60000000a00 */
        /* <DEDUP_REMOVED lines=13> */
[----:B------:R-:W-:Y:S01]  /*31190*/  SHFL.IDX PT, R7, R24, 0x1, 0x1f ;  /* 0x00201f0018077f89 */ /* 0x000fe200000e0000 */
[----:B------:R-:W-:Y:S01]  /*311a0*/  ISETP.GE.U32.AND P5, PT, R8, 0x10, PT ;  /* 0x000000100800780c */ /* 0x000fe20003fa6070 */
[----:B---3--:R-:W-:-:S02]  /*311b0*/  @!P1 IMAD.MOV.U32 R25, RZ, RZ, R6 ;  /* 0x000000ffff199224 */ /* 0x008fc400078e0006 */
[----:B------:R-:W-:Y:S02]  /*311c0*/  IMAD.MOV.U32 R6, RZ, RZ, RZ ;  /* 0x000000ffff067224 */ /* 0x000fe400078e00ff */
[----:B--2---:R-:W-:Y:S01]  /*311d0*/  @!P1 IMAD.MOV.U32 R4, RZ, RZ, R5 ;  /* 0x000000ffff049224 */ /* 0x004fe200078e0005 */
[----:B------:R-:W-:-:S03]  /*311e0*/  ISETP.NE.AND P1, PT, R8, RZ, PT ;  /* 0x000000ff0800720c */ /* 0x000fc60003f25270 */
[----:B------:R-:W-:-:S05]  /*311f0*/  IMAD R13, R4, R25, RZ ;  /* 0x00000019040d7224 */ /* 0x000fca00078e02ff */
        /* <DEDUP_REMOVED lines=15> */
[----:B------:R1:W2:Y:S02]  /*312f0*/  SHFL.IDX PT, R14, R2, 0x1f, 0x1f ;  /* 0x03e01f00020e7f89 */ /* 0x0002a400000e0000 */
.L_x_3244:
[----:B------:R-:W-:Y:S02]  /*31300*/  ULDC UR4, c[0x0][0xc38] ;  /* 0x00030e0000047ab9 */ /* 0x000fe40000000800 */
[----:B------:R-:W-:-:S05]  /*31310*/  MOV R5, UR4 ;  /* 0x0000000400057c02 */ /* 0x000fca0008000f00 */
[----:B--2---:R-:W-:-:S04]  /*31320*/  IMAD R14, R14, R5, RZ ;  /* 0x000000050e0e7224 */ /* 0x004fc800078e02ff */
[----:B------:R-:W-:-:S05]  /*31330*/  IMAD.IADD R7, R7, 0x1, R14 ;  /* 0x0000000107077824 */ /* 0x000fca00078e020e */
[----:B------:R-:W-:-:S13]  /*31340*/  ISETP.GT.AND P6, PT, R7, R0, PT ;  /* 0x000000000700720c */ /* 0x000fda0003fc4270 */
[----:B------:R-:W-:Y:S05]  /*31350*/  @P6 BRA `(.L_x_3040) ;  /* 0x0000000000a86947 */ /* 0x000fea0003800000 */
.L_x_3043:
[----:B-1----:R-:W1:Y:S01]  /*31360*/  LDC R2, c[0x0][0xc3c] ;  /* 0x00030f00ff027b82 */ /* 0x002e620000000800 */
[----:B------:R-:W-:-:S05]  /*31370*/  VIADD R27, R27, 0x1f ;  /* 0x0000001f1b1b7836 */ /* 0x000fca0000000000 */
[----:B-1----:R-:W-:-:S13]  /*31380*/  ISETP.GE.AND P6, PT, R27, R2, PT ;  /* 0x000000021b00720c */ /* 0x002fda0003fc6270 */
[----:B------:R-:W-:Y:S05]  /*31390*/  @P6 BRA `(.L_x_3041) ;  /* 0x0000000800c46947 */ /* 0x000fea0003800000 */
[----:B------:R-:W1:Y:S01]  /*313a0*/  S2R R3, SR_TID.X ;  /* 0x0000000000037919 */ /* 0x000e620000002100 */
[----:B------:R-:W-:Y:S01]  /*313b0*/  MOV R25, RZ ;  /* 0x000000ff00197202 */ /* 0x000fe20000000f00 */
[----:B------:R-:W-:Y:S01]  /*313c0*/  ULDC.64 UR4, c[0x0][0x208] ;  /* 0x0000820000047ab9 */ /* 0x000fe20000000a00 */
[----:B-1----:R-:W-:-:S05]  /*313d0*/  LOP3.LUT R3, R3, 0x1f, RZ, 0xc0, !PT ;  /* 0x0000001f03037812 */ /* 0x002fca00078ec0ff */
[----:B------:R-:W-:-:S05]  /*313e0*/  IMAD.IADD R9, R27, 0x1, R3 ;  /* 0x000000011b097824 */ /* 0x000fca00078e0203 */
[----:B------:R-:W-:-:S13]  /*313f0*/  ISETP.GE.OR P6, PT, R9, R2, !P0 ;  /* 0x000000020900720c */ /* 0x000fda00047c6670 */
[----:B------:R-:W1:Y:S08]  /*31400*/  @!P6 LDC.64 R2, c[0x0][0xc80] ;  /* 0x00032000ff02eb82 */ /* 0x000e700000000a00 */
[----:B------:R-:W2:Y:S01]  /*31410*/  @!P6 LDC.64 R4, c[0x0][0xc78] ;  /* 0x00031e00ff04eb82 */ /* 0x000ea20000000a00 */
[----:B-1----:R-:W-:-:S05]  /*31420*/  @!P6 IMAD.WIDE R2, R9, 0x4, R2 ;  /* 0x000000040902e825 */ /* 0x002fca00078e0202 */
[----:B------:R2:W3:Y:S02]  /*31430*/  @!P6 LDG.E R25, desc[UR4][R2.64] ;  /* 0x000000040219e981 */ /* 0x0004e4000c1e1900 */
[----:B--2---:R-:W-:-:S04]  /*31440*/  @!P6 IMAD.WIDE R2, R9, 0x4, R4 ;  /* 0x000000040902e825 */ /* 0x004fc800078e0204 */
[----:B------:R-:W-:-:S06]  /*31450*/  IMAD.MOV.U32 R4, RZ, RZ, RZ ;  /* 0x000000ffff047224 */ /* 0x000fcc00078e00ff */
[----:B------:R-:W3:Y:S01]  /*31460*/  @!P6 LDG.E R4, desc[UR4][R2.64] ;  /* 0x000000040204e981 */ /* 0x000ee2000c1e1900 */
[----:B------:R-:W-:Y:S01]  /*31470*/  UMOV UR4, 0xffffffff ;  /* 0xffffffff00047882 */ /* 0x000fe20000000000 */
[----:B---3--:R-:W-:Y:S02]  /*31480*/  IMAD R13, R4, R25, RZ ;  /* 0x00000019040d7224 */ /* 0x008fe400078e02ff */
[----:B------:R-:W-:Y:S05]  /*31490*/  BRA.DIV UR4, `(.L_x_3042) ;  /* 0x0000005e04e47947 */ /* 0x000fea000b800000 */
        /* <DEDUP_REMOVED lines=16> */
.L_x_3252:
[----:B------:R-:W-:Y:S02]  /*315a0*/  ULDC UR4, c[0x0][0xc38] ;  /* 0x00030e0000047ab9 */ /* 0x000fe40000000800 */
[----:B------:R-:W-:-:S04]  /*315b0*/  IMAD.U32 R5, RZ, RZ, UR4 ;  /* 0x00000004ff057e24 */ /* 0x000fc8000f8e00ff */
[----:B--2---:R-:W-:-:S05]  /*315c0*/  IMAD R14, R14, R5, RZ ;  /* 0x000000050e0e7224 */ /* 0x004fca00078e02ff */
[----:B------:R-:W-:-:S04]  /*315d0*/  IADD3 R7, R14, R7, RZ ;  /* 0x000000070e077210 */ /* 0x000fc80007ffe0ff */
[----:B------:R-:W-:-:S13]  /*315e0*/  ISETP.GT.AND P6, PT, R7, R0, PT ;  /* 0x000000000700720c */ /* 0x000fda0003fc4270 */
[----:B------:R-:W-:Y:S05]  /*315f0*/  @!P6 BRA `(.L_x_3043) ;  /* 0xfffffffc0058e947 */ /* 0x000fea000383ffff */
.L_x_3040:
[----:B------:R-:W-:Y:S01]  /*31600*/  IMAD.IADD R7, R7, 0x1, -R14 ;  /* 0x0000000107077824 */ /* 0x000fe200078e0a0e */
[----:B------:R-:W-:-:S03]  /*31610*/  UMOV UR4, 0xffffffff ;  /* 0xffffffff00047882 */ /* 0x000fc60000000000 */
[----:B------:R-:W-:-:S05]  /*31620*/  IMAD R3, R2, R5, R7 ;  /* 0x0000000502037224 */ /* 0x000fca00078e0207 */
[----:B------:R-:W-:Y:S01]  /*31630*/  ISETP.GT.AND P6, PT, R3, R0, PT ;  /* 0x000000000300720c */ /* 0x000fe20003fc4270 */
[----:B------:R-:W-:-:S12]  /*31640*/  BRA.DIV UR4, `(.L_x_3044) ;  /* 0x0000006204307947 */ /* 0x000fd8000b800000 */
[----:B------:R-:W-:-:S04]  /*31650*/  VOTE.ANY R3, PT, !P6 ;  /* 0x0000000000037806 */ /* 0x000fc800070e0100 */
[----:B------:R-:W2:Y:S02]  /*31660*/  POPC R12, R3 ;  /* 0x00000003000c7309 */ /* 0x000ea40000000000 */
[----:B--2---:R2:W3:Y:S01]  /*31670*/  SHFL.IDX PT, R25, R25, R12, 0x1f ;  /* 0x00001f0c19197589 */ /* 0x0044e200000e0000 */
[----:B------:R-:W-:-:S03]  /*31680*/  IMAD.IADD R27, R12, 0x1, R27 ;  /* 0x000000010c1b7824 */ /* 0x000fc600078e021b */
[----:B------:R2:W4:Y:S04]  /*31690*/  SHFL.IDX PT, R4, R4, R12, 0x1f ;  /* 0x00001f0c04047589 */ /* 0x00052800000e0000 */
.L_x_3257:
[----:B------:R-:W-:-:S13]  /*316a0*/  ISETP.NE.AND P0, PT, R3, RZ, PT ;  /* 0x000000ff0300720c */ /* 0x000fda0003f05270 */
[----:B------:R-:W-:Y:S05]  /*316b0*/  @!P0 BRA `(.L_x_3045) ;  /* 0x0000000000108947 */ /* 0x000fea0003800000 */
[----:B------:R-:W-:Y:S01]  /*316c0*/  UMOV UR4, 0xffffffff ;  /* 0xffffffff00047882 */ /* 0x000fe20000000000 */
[----:B--2---:R-:W-:Y:S02]  /*316d0*/  VIADD R12, R12, 0xffffffff ;  /* 0xffffffff0c0c7836 */ /* 0x004fe40000000000 */
[----:B------:R-:W-:Y:S05]  /*316e0*/  BRA.DIV UR4, `(.L_x_3046) ;  /* 0x0000006204647947 */ /* 0x000fea000b800000 */
[----:B------:R2:W0:Y:S02]  /*316f0*/  SHFL.IDX PT, R6, R2, R12, 0x1f ;  /* 0x00001f0c02067589 */ /* 0x00042400000e0000 */
.L_x_3045:
[----:B----4-:R-:W-:Y:S01]  /*31700*/  ISETP.NE.AND P0, PT, R4, 0x1, PT ;  /* 0x000000010400780c */ /* 0x010fe20003f05270 */
[----:B0-----:R-:W-:-:S05]  /*31710*/  IMAD R24, R6, R5, R7 ;  /* 0x0000000506187224 */ /* 0x001fca00078e0207 */
[----:B------:R-:W-:-:S07]  /*31720*/  IADD3 R0, R0, -R24, RZ ;  /* 0x8000001800007210 */ /* 0x000fce0007ffe0ff */
[----:B------:R-:W-:Y:S05]  /*31730*/  @!P0 BRA `(.L_x_3047) ;  /* 0x0000000000dc8947 */ /* 0x000fea0003800000 */
[-C--:B---3--:R-:W-:Y:S02]  /*31740*/  IABS R5, R25.reuse ;  /* 0x0000001900057213 */ /* 0x088fe40000000000 */
[----:B------:R-:W-:Y:S02]  /*31750*/  IABS R6, R4 ;  /* 0x0000000400067213 */ /* 0x000fe40000000000 */
[----:B------:R-:W0:Y:S08]  /*31760*/  I2F.RP R7, R5 ;  /* 0x0000000500077306 */ /* 0x000e300000209400 */
[----:B------:R-:W3:Y:S08]  /*31770*/  I2F.RP R8, R6 ;  /* 0x0000000600087306 */ /* 0x000ef00000209400 */
[----:B0-----:R-:W1:Y:S08]  /*31780*/  MUFU.RCP R7, R7 ;  /* 0x0000000700077308 */ /* 0x001e700000001000 */
[----:B---3--:R-:W-:Y:S01]  /*31790*/  MUFU.RCP R8, R8 ;  /* 0x0000000800087308 */ /* 0x008fe20000001000 */
[----:B-12---:R-:W-:Y:S01]  /*317a0*/  VIADD R2, R7, 0xffffffe ;  /* 0x0ffffffe07027836 */ /* 0x006fe20000000000 */
[----:B------:R-:W-:-:S06]  /*317b0*/  IABS R7, R25 ;  /* 0x0000001900077213 */ /* 0x000fcc0000000000 */
[----:B------:R0:W1:Y:S02]  /*317c0*/  F2I.FTZ.U32.TRUNC.NTZ R3, R2 ;  /* 0x0000000200037305 */ /* 0x000064000021f000 */
[----:B0-----:R-:W-:Y:S02]  /*317d0*/  IMAD.MOV.U32 R2, RZ, RZ, RZ ;  /* 0x000000ffff027224 */ /* 0x001fe400078e00ff */
[----:B-1----:R-:W-:-:S04]  /*317e0*/  IMAD.MOV R10, RZ, RZ, -R3 ;  /* 0x000000ffff0a7224 */ /* 0x002fc800078e0a03 */
[----:B------:R-:W-:-:S04]  /*317f0*/  IMAD R9, R10, R5, RZ ;  /* 0x000000050a097224 */ /* 0x000fc800078e02ff */
[----:B------:R-:W-:Y:S01]  /*31800*/  IMAD.HI.U32 R3, R3, R9, R2 ;  /* 0x0000000903037227 */ /* 0x000fe200078e0002 */
[----:B------:R-:W-:Y:S02]  /*31810*/  IABS R2, R0 ;  /* 0x0000000000027213 */ /* 0x000fe40000000000 */
[----:B------:R-:W-:-:S03]  /*31820*/  IADD3 R9, RZ, -R7, RZ ;  /* 0x80000007ff097210 */ /* 0x000fc60007ffe0ff */
[----:B------:R-:W-:-:S04]  /*31830*/  IMAD.HI.U32 R7, R3, R2, RZ ;  /* 0x0000000203077227 */ /* 0x000fc800078e00ff */
[----:B------:R-:W-:Y:S02]  /*31840*/  IMAD R2, R7, R9, R2 ;  /* 0x0000000907027224 */ /* 0x000fe400078e0202 */
[----:B------:R-:W-:-:S03]  /*31850*/  VIADD R3, R8, 0xffffffe ;  /* 0x0ffffffe08037836 */ /* 0x000fc60000000000 */
[----:B------:R-:W-:-:S03]  /*31860*/  ISETP.GT.U32.AND P1, PT, R5, R2, PT ;  /* 0x000000020500720c */ /* 0x000fc60003f24070 */
[----:B------:R-:W0:Y:S10]  /*31870*/  F2I.FTZ.U32.TRUNC.NTZ R3, R3 ;  /* 0x0000000300037305 */ /* 0x000e34000021f000 */
[----:B------:R-:W-:-:S02]  /*31880*/  @!P1 IMAD.IADD R2, R2, 0x1, -R5 ;  /* 0x0000000102029824 */ /* 0x000fc400078e0a05 */
[----:B------:R-:W-:Y:S01]  /*31890*/  @!P1 VIADD R7, R7, 0x1 ;  /* 0x0000000107079836 */ /* 0x000fe20000000000 */
[----:B------:R-:W-:Y:S02]  /*318a0*/  ISETP.NE.AND P1, PT, R25, RZ, PT ;  /* 0x000000ff1900720c */ /* 0x000fe40003f25270 */
[----:B------:R-:W-:Y:S01]  /*318b0*/  ISETP.GE.U32.AND P0, PT, R2, R5, PT ;  /* 0x000000050200720c */ /* 0x000fe20003f06070 */
[----:B0-----:R-:W-:Y:S01]  /*318c0*/  IMAD.MOV R5, RZ, RZ, -R3 ;  /* 0x000000ffff057224 */ /* 0x001fe200078e0a03 */
[----:B------:R-:W-:-:S03]  /*318d0*/  MOV R2, RZ ;  /* 0x000000ff00027202 */ /* 0x000fc60000000f00 */
[----:B------:R-:W-:-:S04]  /*318e0*/  IMAD R5, R5, R6, RZ ;  /* 0x0000000605057224 */ /* 0x000fc800078e02ff */
[----:B------:R-:W-:Y:S01]  /*318f0*/  IMAD.HI.U32 R5, R3, R5, R2 ;  /* 0x0000000503057227 */ /* 0x000fe200078e0002 */
[----:B------:R-:W-:Y:S02]  /*31900*/  LOP3.LUT R2, R0, R25, RZ, 0x3c, !PT ;  /* 0x0000001900027212 */ /* 0x000fe400078e3cff */
[----:B------:R-:W-:Y:S01]  /*31910*/  IABS R3, R4 ;  /* 0x0000000400037213 */ /* 0x000fe20000000000 */
[----:B------:R-:W-:Y:S01]  /*31920*/  @P0 VIADD R7, R7, 0x1 ;  /* 0x0000000107070836 */ /* 0x000fe20000000000 */
[----:B------:R-:W-:Y:S02]  /*31930*/  ISETP.GE.AND P2, PT, R2, RZ, PT ;  /* 0x000000ff0200720c */ /* 0x000fe40003f46270 */
[----:B------:R-:W-:-:S11]  /*31940*/  IADD3 R3, RZ, -R3, RZ ;  /* 0x80000003ff037210 */ /* 0x000fd60007ffe0ff */
[----:B------:R-:W-:Y:S01]  /*31950*/  @!P2 IMAD.MOV R7, RZ, RZ, -R7 ;  /* 0x000000ffff07a224 */ /* 0x000fe200078e0a07 */
[----:B------:R-:W-:-:S04]  /*31960*/  @!P1 LOP3.LUT R7, RZ, R25, RZ, 0x33, !PT ;  /* 0x00000019ff079212 */ /* 0x000fc800078e33ff */
[----:B------:R-:W-:-:S05]  /*31970*/  IABS R2, R7 ;  /* 0x0000000700027213 */ /* 0x000fca0000000000 */
        /* <DEDUP_REMOVED lines=9> */
[----:B------:R-:W-:-:S05]  /*31a10*/  @P0 VIADD R5, R5, 0x1 ;  /* 0x0000000105050836 */ /* 0x000fca0000000000 */
[----:B------:R-:W-:Y:S02]  /*31a20*/  @!P2 IADD3 R5, -R5, RZ, RZ ;  /* 0x000000ff0505a210 */ /* 0x000fe40007ffe1ff */
[----:B------:R-:W-:-:S05]  /*31a30*/  @!P1 LOP3.LUT R5, RZ, R4, RZ, 0x33, !PT ;  /* 0x00000004ff059212 */ /* 0x000fca00078e33ff */
[--C-:B------:R-:W-:Y:S02]  /*31a40*/  IMAD.MOV R2, RZ, RZ, -R5.reuse ;  /* 0x000000ffff027224 */ /* 0x100fe400078e0a05 */
[C---:B------:R-:W-:Y:S02]  /*31a50*/  IMAD R5, R4.reuse, 0x1000000, R5 ;  /* 0x0100000004057824 */ /* 0x040fe400078e0205 */
[--C-:B------:R-:W-:Y:S02]  /*31a60*/  IMAD R4, R4, R2, R7.reuse ;  /* 0x0000000204047224 */ /* 0x100fe400078e0207 */
[----:B------:R-:W-:-:S03]  /*31a70*/  IMAD.MOV R2, RZ, RZ, -R7 ;  /* 0x000000ffff027224 */ /* 0x000fc600078e0a07 */
[----:B------:R-:W-:Y:S01]  /*31a80*/  LEA R26, R4, R5, 0x10 ;  /* 0x00000005041a7211 */ /* 0x000fe200078e80ff */
[----:B------:R-:W-:Y:S01]  /*31a90*/  IMAD R2, R25, R2, R0 ;  /* 0x0000000219027224 */ /* 0x000fe200078e0200 */
[----:B------:R-:W-:Y:S06]  /*31aa0*/  BRA `(.L_x_3048) ;  /* 0x0000000000f47947 */ /* 0x000fec0003800000 */
.L_x_3047:
[----:B-12---:R-:W0:Y:S01]  /*31ab0*/  LDC.64 R2, c[0x0][0xc90] ;  /* 0x00032400ff027b82 */ /* 0x006e220000000a00 */
[----:B------:R-:W-:Y:S01]  /*31ac0*/  ULDC.64 UR4, c[0x0][0x208] ;  /* 0x0000820000047ab9 */ /* 0x000fe20000000a00 */
[----:B0-----:R-:W-:-:S05]  /*31ad0*/  IMAD.WIDE R2, R27, 0x4, R2 ;  /* 0x000000041b027825 */ /* 0x001fca00078e0202 */
[----:B------:R0:W3:Y:S02]  /*31ae0*/  LDG.E R6, desc[UR4][R2.64] ;  /* 0x0000000402067981 */ /* 0x0000e4000c1e1900 */
[----:B0-----:R-:W-:Y:S02]  /*31af0*/  IMAD.MOV.U32 R2, RZ, RZ, RZ ;  /* 0x000000ffff027224 */ /* 0x001fe400078e00ff */
[----:B---3--:R-:W-:-:S05]  /*31b00*/  IMAD R7, R25, R6, RZ ;  /* 0x0000000619077224 */ /* 0x008fca00078e02ff */
        /* <DEDUP_REMOVED lines=35> */
[----:B0-----:R-:W-:-:S05]  /*31d40*/  IADD3 R7, RZ, -R3, RZ ;  /* 0x80000003ff077210 */ /* 0x001fca0007ffe0ff */
[----:B------:R-:W-:-:S04]  /*31d50*/  IMAD R7, R7, R6, RZ ;  /* 0x0000000607077224 */ /* 0x000fc800078e02ff */
[----:B------:R-:W-:Y:S01]  /*31d60*/  IMAD.HI.U32 R2, R3, R7, R2 ;  /* 0x0000000703027227 */ /* 0x000fe200078e0002 */
[----:B------:R-:W-:-:S03]  /*31d70*/  IABS R7, R0 ;  /* 0x0000000000077213 */ /* 0x000fc60000000000 */
[----:B------:R-:W-:Y:S02]  /*31d80*/  IMAD.MOV R3, RZ, RZ, -R8 ;  /* 0x000000ffff037224 */ /* 0x000fe400078e0a08 */
        /* <DEDUP_REMOVED lines=15> */
.L_x_3048:
[----:B------:R-:W-:-:S04]  /*31e80*/  LOP3.LUT R2, RZ, R2, RZ, 0x33, !PT ;  /* 0x00000002ff027212 */ /* 0x000fc800078e33ff */
[----:B------:R-:W-:Y:S01]  /*31e90*/  IADD3 R25, R25, R2, RZ ;  /* 0x0000000219197210 */ /* 0x000fe20007ffe0ff */
[----:B------:R-:W-:Y:S06]  /*31ea0*/  BRA `(.L_x_3049) ;  /* 0x00000000001c7947 */ /* 0x000fec0003800000 */
.L_x_3041:
[----:B------:R-:W-:Y:S01]  /*31eb0*/  UMOV UR4, URZ ;  /* 0x0000003f00047c82 */ /* 0x000fe20008000000 */
[----:B------:R-:W-:Y:S01]  /*31ec0*/  UMOV UR5, URZ ;  /* 0x0000003f00057c82 */ /* 0x000fe20008000000 */
[----:B------:R-:W-:Y:S01]  /*31ed0*/  ULDC UR6, c[0x0][0xc3c] ;  /* 0x00030f0000067ab9 */ /* 0x000fe20000000800 */
[----:B------:R-:W-:Y:S01]  /*31ee0*/  IMAD.MOV.U32 R24, RZ, RZ, R0 ;  /* 0x000000ffff187224 */ /* 0x000fe200078e0000 */
[----:B------:R-:W-:Y:S01]  /*31ef0*/  MOV R27, UR6 ;  /* 0x00000006001b7c02 */ /* 0x000fe20008000f00 */
[----:B------:R-:W-:Y:S02]  /*31f00*/  IMAD.U32 R25, RZ, RZ, UR4 ;  /* 0x00000004ff197e24 */ /* 0x000fe4000f8e00ff */
[----:B------:R-:W-:-:S07]  /*31f10*/  IMAD.U32 R26, RZ, RZ, UR5 ;  /* 0x00000005ff1a7e24 */ /* 0x000fce000f8e00ff */
.L_x_3049:
[----:B------:R-:W1:Y:S01]  /*31f20*/  S2R R0, SR_TID.X ;  /* 0x0000000000007919 */ /* 0x000e620000002100 */
[----:B------:R-:W-:Y:S05]  /*31f30*/  WARPSYNC.ALL ;  /* 0x0000000000007948 */ /* 0x000fea0003800000 */
[----:B------:R-:W-:Y:S01]  /*31f40*/  BAR.SYNC.DEFER_BLOCKING 0x4, 0x180 ;  /* 0x0106000000007b1d */ /* 0x000fe20000010000 */
[----:B-1----:R-:W-:-:S04]  /*31f50*/  LOP3.LUT R0, R0, 0x1f, RZ, 0xc0, !PT ;  /* 0x0000001f00007812 */ /* 0x002fc800078ec0ff */
[----:B------:R-:W-:-:S13]  /*31f60*/  ISETP.NE.AND P0, PT, R0, RZ, PT ;  /* 0x000000ff0000720c */ /* 0x000fda0003f05270 */
[----:B------:R-:W1:Y:S01]  /*31f70*/  @!P0 S2R R3, SR_CgaCtaId ;  /* 0x0000000000038919 */ /* 0x000e620000008800 */
[----:B------:R-:W-:-:S04]  /*31f80*/  @!P0 MOV R0, 0x400 ;  /* 0x0000040000008802 */ /* 0x000fc80000000f00 */
[----:B-1----:R-:W-:-:S05]  /*31f90*/  @!P0 LEA R16, R3, R0, 0x18 ;  /* 0x0000000003108211 */ /* 0x002fca00078ec0ff */
[----:B------:R3:W-:Y:S01]  /*31fa0*/  @!P0 STS.128 [R16+0x388d0], R24 ;  /* 0x0388d01810008388 */ /* 0x0007e20000000c00 */
[----:B------:R-:W-:Y:S06]  /*31fb0*/  BAR.ARV 0x5, 0x180 ;  /* 0x0146000000007b1d */ /* 0x000fec0000002000 */
.L_x_3038:
[----:B------:R-:W-:Y:S02]  /*31fc0*/  ULDC UR4, c[0x0][0xc3c] ;  /* 0x00030f0000047ab9 */ /* 0x000fe40000000800 */
[----:B--2---:R-:W-:-:S13]  /*31fd0*/  ISETP.GE.AND P0, PT, R27, UR4, PT ;  /* 0x000000041b007c0c */ /* 0x004fda000bf06270 */
[----:B------:R-:W-:Y:S05]  /*31fe0*/  @!P0 BRA `(.L_x_3050) ;  /* 0xffffff90004c8947 */ /* 0x000fea000383ffff */
[----:B------:R-:W-:Y:S05]  /*31ff0*/  BSYNC B8 ;  /* 0x0000000000087941 */ /* 0x000fea0003800000 */
.L_x_2937:
[----:B------:R-:W2:Y:S01]  /*32000*/  LDL.LU R0, [R1+0x2c] ;  /* 0x00002c0001007983 */ /* 0x000ea20000300800 */
[----:B------:R-:W-:Y:S01]  /*32010*/  BSSY B0, `(.L_x_3051) ;  /* 0x000000b000007945 */ /* 0x000fe20003800000 */
[----:B------:R-:W4:Y:S01]  /*32020*/  S2R R5, SR_CgaCtaId ;  /* 0x0000000000057919 */ /* 0x000f220000008800 */
[----:B--2---:R-:W-:-:S05]  /*32030*/  VIADD R0, R0, 0x1 ;  /* 0x0000000100007836 */ /* 0x004fca0000000000 */
        /* <DEDUP_REMOVED lines=8> */
.L_x_3260:
[----:B------:R-:W-:Y:S05]  /*320c0*/  BSYNC B0 ;  /* 0x0000000000007941 */ /* 0x000fea0003800000 */
.L_x_3051:
[----:B------:R-:W-:-:S03]  /*320d0*/  UMOV UR4, 0xffffffff ;  /* 0xffffffff00047882 */ /* 0x000fc60000000000 */
[----:B------:R-:W-:Y:S05]  /*320e0*/  BRA.DIV UR4, `(.L_x_3053) ;  /* 0x0000005a04207947 */ /* 0x000fea000b800000 */
[----:B-1----:R-:W1:Y:S02]  /*320f0*/  S2R R0, SR_TID.X ;  /* 0x0000000000007919 */ /* 0x002e640000002100 */
[----:B-1----:R-:W-:-:S04]  /*32100*/  SHF.R.U32.HI R0, RZ, 0x5, R0 ;  /* 0x00000005ff007819 */ /* 0x002fc80000011600 */
[----:B------:R-:W-:-:S05]  /*32110*/  LOP3.LUT R0, R0, 0x3, RZ, 0xc0, !PT ;  /* 0x0000000300007812 */ /* 0x000fca00078ec0ff */
[----:B------:R1:W2:Y:S02]  /*32120*/  SHFL.IDX PT, R14, R0, RZ, 0x1f ;  /* 0x00001fff000e7589 */ /* 0x0002a400000e0000 */
.L_x_3263:
[----:B--2---:R-:W-:-:S13]  /*32130*/  ISETP.NE.AND P0, PT, R14, RZ, PT ;  /* 0x000000ff0e00720c */ /* 0x004fda0003f05270 */
[----:B------:R-:W-:Y:S05]  /*32140*/  @P0 BRA `(.L_x_2649) ;  /* 0x0000000000880947 */ /* 0x000fea0003800000 */
[----:B------:R-:W-:-:S03]  /*32150*/  UMOV UR4, 0xffffffff ;  /* 0xffffffff00047882 */ /* 0x000fc60000000000 */
[----:B------:R-:W-:Y:S05]  /*32160*/  BRA.DIV UR4, `(.L_x_3054) ;  /* 0x0000005a04347947 */ /* 0x000fea000b800000 */
[----:B------:R-:W-:-:S13]  /*32170*/  ELECT P6, URZ, PT ;  /* 0x00000000003f782f */ /* 0x000fda00038c0000 */
.L_x_3266:
[----:B------:R-:W-:Y:S05]  /*32180*/  @!P6 BRA `(.L_x_2649) ;  /* 0x000000000078e947 */ /* 0x000fea0003800000 */
[----:B------:R-:W-:-:S06]  /*32190*/  ULOP3.LUT UR4, UR60, 0x2, URZ, 0xfc, !UPT ;  /* 0x000000023c047892 */ /* 0x000fcc000f8efc3f */
[----:B-1----:R-:W-:-:S05]  /*321a0*/  IMAD.U32 R0, RZ, RZ, UR4 ;  /* 0x00000004ff007e24 */ /* 0x002fca000f8e00ff */
[----:B------:R-:W-:-:S13]  /*321b0*/  ISETP.NE.AND P0, PT, R0, 0x3, PT ;  /* 0x000000030000780c */ /* 0x000fda0003f05270 */
[----:B------:R-:W-:Y:S05]  /*321c0*/  @!P0 BRA `(.L_x_3055) ;  /* 0x0000000000048947 */ /* 0x000fea0003800000 */
[----:B------:R-:W-:Y:S01]  /*321d0*/  BPT.TRAP 0x1 ;  /* 0x000000040000795c */ /* 0x000fe20000300000 */
.L_x_3055:
[C---:B------:R-:W-:Y:S01]  /*321e0*/  LEA R3, R23.reuse, R5, 0x3 ;  /* 0x0000000517037211 */ /* 0x040fe200078e18ff */
[----:B------:R-:W-:Y:S01]  /*321f0*/  VIADD R23, R23, 0x1 ;  /* 0x0000000117177836 */ /* 0x000fe20000000000 */
[----:B------:R-:W-:-:S04]  /*32200*/  SHF.L.U32 R2, R29, 0x1f, RZ ;  /* 0x0000001f1d027819 */ /* 0x000fc800000006ff */
[----:B------:R-:W1:Y:S01]  /*32210*/  SYNCS.PHASECHK.TRANS64.TRYWAIT P1, [R3+URZ+0x38840], R2 ;  /* 0x03884002030075a7 */ /* 0x000e62000802017f */
[----:B------:R-:W-:-:S04]  /*32220*/  ISETP.NE.AND P2, PT, R23, 0x2, PT ;  /* 0x000000021700780c */ /* 0x000fc80003f45270 */
[----:B------:R-:W-:Y:S01]  /*32230*/  SEL R0, RZ, 0x1, P2 ;  /* 0x00000001ff007807 */ /* 0x000fe20001000000 */
[----:B-1----:R-:W-:Y:S08]  /*32240*/  @!P1 BRA `(.L_x_3056) ;  /* 0x00000058001c9947 */ /* 0x002ff00003800000 */
.L_x_3267:
[----:B------:R-:W-:Y:S02]  /*32250*/  SEL R23, R23, RZ, P2 ;  /* 0x000000ff17177207 */ /* 0x000fe40001000000 */
[----:B------:R-:W-:Y:S01]  /*32260*/  LOP3.LUT R0, R29, R0, RZ, 0x3c, !PT ;  /* 0x000000001d007212 */ /* 0x000fe200078e3cff */
[----:B------:R-:W-:Y:S06]  /*32270*/  @!P0 BRA `(.L_x_3057) ;  /* 0x0000000000048947 */ /* 0x000fec0003800000 */
[----:B------:R-:W-:Y:S01]  /*32280*/  BPT.TRAP 0x1 ;  /* 0x000000040000795c */ /* 0x000fe20000300000 */
.L_x_3057:
[----:B------:R-:W-:Y:S01]  /*32290*/  IMAD R23, R23, 0x8, R5 ;  /* 0x0000000817177824 */ /* 0x000fe200078e0205 */
[----:B------:R-:W-:-:S04]  /*322a0*/  SHF.L.U32 R0, R0, 0x1f, RZ ;  /* 0x0000001f00007819 */ /* 0x000fc800000006ff */
[----:B------:R-:W2:Y:S02]  /*322b0*/  SYNCS.PHASECHK.TRANS64.TRYWAIT P1, [R23+URZ+0x38840], R0 ;  /* 0x03884000170075a7 */ /* 0x000ea4000802017f */
[----:B--2---:R-:W-:Y:S05]  /*322c0*/  @!P1 BRA `(.L_x_3058) ;  /* 0x0000005800109947 */ /* 0x004fea0003800000 */
.L_x_3268:
[----:B------:R-:W-:Y:S05]  /*322d0*/  @!P0 BRA `(.L_x_3059) ;  /* 0x0000000000048947 */ /* 0x000fea0003800000 */
[----:B------:R-:W-:Y:S01]  /*322e0*/  BPT.TRAP 0x1 ;  /* 0x000000040000795c */ /* 0x000fe20000300000 */
.L_x_3059:
[----:B------:R-:W4:Y:S02]  /*322f0*/  SYNCS.PHASECHK.TRANS64.TRYWAIT P1, [R3+URZ+0x38860], R2 ;  /* 0x03886002030075a7 */ /* 0x000f24000802017f */
[----:B----4-:R-:W-:Y:S05]  /*32300*/  @!P1 BRA `(.L_x_3060) ;  /* 0x0000005800149947 */ /* 0x010fea0003800000 */
.L_x_3269:
[----:B------:R-:W-:Y:S05]  /*32310*/  @!P0 BRA `(.L_x_3061) ;  /* 0x0000000000048947 */ /* 0x000fea0003800000 */
[----:B------:R-:W-:Y:S01]  /*32320*/  BPT.TRAP 0x1 ;  /* 0x000000040000795c */ /* 0x000fe20000300000 */
.L_x_3061:
[----:B------:R0:W0:Y:S02]  /*32330*/  SYNCS.PHASECHK.TRANS64.TRYWAIT P0, [R23+URZ+0x38860], R0 ;  /* 0x03886000170075a7 */ /* 0x000024000800017f */
[----:B0-----:R-:W-:Y:S05]  /*32340*/  @!P0 NANOSLEEP.SYNCS 0x989680 ;  /* 0x009896800000895d */ /* 0x001fea0003900000 */
[----:B------:R-:W0:Y:S02]  /*32350*/  @!P0 SYNCS.PHASECHK.TRANS64 P0, [R23+URZ+0x38860], R0 ;  /* 0x03886000170085a7 */ /* 0x000e24000800007f */
[----:B0-----:R-:W-:Y:S05]  /*32360*/  @!P0 BRA `(.L_x_3061) ;  /* 0xfffffffc00f08947 */ /* 0x001fea000383ffff */
.L_x_2649:
[----:B------:R-:W-:Y:S05]  /*32370*/  BSYNC B9 ;  /* 0x0000000000097941 */ /* 0x000fea0003800000 */
.L_x_2646:
[----:B------:R-:W-:Y:S05]  /*32380*/  EXIT ;  /* 0x000000000000794d */ /* 0x000fea0003800000 */
.L_x_2671:
[----:B0-----:R0:W1:Y:S02]  /*32390*/  SYNCS.PHASECHK.TRANS64.TRYWAIT P6, [R88+URZ+0x38890], R89 ;  /* 0x03889059580075a7 */ /* 0x00106400080c017f */
[----:B-1----:R-:W-:Y:S05]  /*323a0*/  @!P6 NANOSLEEP.SYNCS 0x989680 ;  /* 0x009896800000e95d */ /* 0x002fea0003900000 */
[----:B------:R-:W1:Y:S02]  /*323b0*/  @!P6 SYNCS.PHASECHK.TRANS64 P6, [R88+URZ+0x38890], R89 ;  /* 0x038890595800e5a7 */ /* 0x000e6400080c007f */
[----:B-1----:R-:W-:Y:S05]  /*323c0*/  @!P6 BRA `(.L_x_2671) ;  /* 0xfffffffc00f0e947 */ /* 0x002fea000383ffff */
[----:B------:R-:W-:Y:S05]  /*323d0*/  BRA `(.L_x_3062) ;  /* 0xfffffd1c00d87947 */ /* 0x000fea000383ffff */
.L_x_2672:
        /* <DEDUP_REMOVED lines=8> */
.L_x_3064:
[----:B------:R-:W-:Y:S05]  /*32460*/  BSYNC B1 ;  /* 0x0000000000017941 */ /* 0x000fea0003800000 */
.L_x_3063:
[----:B------:R-:W-:Y:S01]  /*32470*/  MOV R13, R119 ;  /* 0x00000077000d7202 */ /* 0x000fe20000000f00 */
[----:B------:R-:W-:Y:S02]  /*32480*/  IMAD.MOV.U32 R12, RZ, RZ, RZ ;  /* 0x000000ffff0c7224 */ /* 0x000fe400078e00ff */
[----:B------:R-:W-:Y:S02]  /*32490*/  IMAD.MOV.U32 R11, RZ, RZ, 0x181f ;  /* 0x0000181fff0b7424 */ /* 0x000fe400078e00ff */
[----:B------:R-:W-:Y:S02]  /*324a0*/  IMAD.MOV.U32 R15, RZ, RZ, -0x1 ;  /* 0xffffffffff0f7424 */ /* 0x000fe400078e00ff */
[----:B------:R-:W-:-:S07]  /*324b0*/  IMAD.MOV.U32 R80, RZ, RZ, R14 ;  /* 0x000000ffff507224 */ /* 0x000fce00078e000e */
[----:B------:R-:W-:Y:S05]  /*324c0*/  WARPSYNC.COLLECTIVE R15, `(.L_x_3065) ;  /* 0x000000000f087348 */ /* 0x000fea0003c00000 */
[----:B------:R0:W1:Y:S02]  /*324d0*/  SHFL.IDX P6, R14, R13, R12, R11 ;  /* 0x0000000c0d0e7389 */ /* 0x00006400000c000b */
[----:B01----:R-:W-:Y:S01]  /*324e0*/  ENDCOLLECTIVE ;  /* 0x000000000000791b */ /* 0x003fe20003800000 */
.L_x_3065:
[----:B------:R-:W-:Y:S01]  /*324f0*/  MOV R11, R14 ;  /* 0x0000000e000b7202 */ /* 0x000fe20000000f00 */
[----:B------:R-:W-:Y:S06]  /*32500*/  BRA `(.L_x_3066) ;  /* 0xfffffd1c00a07947 */ /* 0x000fec000383ffff */
.L_x_2689:
[----:B------:R-:W-:Y:S01]  /*32510*/  BSSY B1, `(.L_x_3067) ;  /* 0x0000008000017945 */ /* 0x000fe20003800000 */
[----:B0---4-:R-:W-:Y:S01]  /*32520*/  IMAD.MOV.U32 R13, RZ, RZ, R118 ;  /* 0x000000ffff0d7224 */ /* 0x011fe200078e0076 */
[----:B------:R-:W-:Y:S01]  /*32530*/  MOV R15, 0xffffffff ;  /* 0xffffffff000f7802 */ /* 0x000fe20000000f00 */
[----:B------:R-:W-:Y:S02]  /*32540*/  IMAD.MOV.U32 R12, RZ, RZ, 0x1 ;  /* 0x00000001ff0c7424 */ /* 0x000fe400078e00ff */
[----:B---3--:R-:W-:-:S07]  /*32550*/  IMAD.MOV.U32 R11, RZ, RZ, 0x181f ;  /* 0x0000181fff0b7424 */ /* 0x008fce00078e00ff */
[----:B-12---:R-:W-:Y:S05]  /*32560*/  WARPSYNC.COLLECTIVE R15, `(.L_x_3068) ;  /* 0x000000000f087348 */ /* 0x006fea0003c00000 */
[----:B------:R0:W3:Y:S02]  /*32570*/  SHFL.IDX P6, R14, R13, R12, R11 ;  /* 0x0000000c0d0e7389 */ /* 0x0000e400000c000b */
[----:B0123--:R-:W-:Y:S01]  /*32580*/  ENDCOLLECTIVE ;  /* 0x000000000000791b */ /* 0x00ffe20003800000 */
.L_x_3068:
[----:B------:R-:W-:Y:S05]  /*32590*/  BSYNC B1 ;  /* 0x0000000000017941 */ /* 0x000fea0003800000 */
.L_x_3067:
        /* <DEDUP_REMOVED lines=8> */
.L_x_3069:
[----:B------:R-:W-:Y:S01]  /*32620*/  IMAD.MOV.U32 R11, RZ, RZ, R14 ;  /* 0x000000ffff0b7224 */ /* 0x000fe200078e000e */
[----:B------:R-:W-:Y:S06]  /*32630*/  BRA `(.L_x_3070) ;  /* 0xfffffd2800dc7947 */ /* 0x000fec000383ffff */
.L_x_2706:
[----:B------:R-:W-:Y:S01]  /*32640*/  BSSY B1, `(.L_x_3071) ;  /* 0x0000008000017945 */ /* 0x000fe20003800000 */
[----:B0---4-:R-:W-:Y:S01]  /*32650*/  IMAD.MOV.U32 R13, RZ, RZ, R118 ;  /* 0x000000ffff0d7224 */ /* 0x011fe200078e0076 */
[----:B------:R-:W-:Y:S01]  /*32660*/  MOV R12, 0x2 ;  /* 0x00000002000c7802 */ /* 0x000fe20000000f00 */
[----:B------:R-:W-:Y:S02]  /*32670*/  IMAD.MOV.U32 R11, RZ, RZ, 0x181f ;  /* 0x0000181fff0b7424 */ /* 0x000fe400078e00ff */
[----:B------:R-:W-:-:S07]  /*32680*/  IMAD.MOV.U32 R15, RZ, RZ, -0x1 ;  /* 0xffffffffff0f7424 */ /* 0x000fce00078e00ff */
[----:B-123--:R-:W-:Y:S05]  /*32690*/  WARPSYNC.COLLECTIVE R15, `(.L_x_3072) ;  /* 0x000000000f087348 */ /* 0x00efea0003c00000 */
[----:B------:R0:W4:Y:S02]  /*326a0*/  SHFL.IDX P6, R14, R13, R12, R11 ;  /* 0x0000000c0d0e7389 */ /* 0x00012400000c000b */
[----:B01234-:R-:W-:Y:S01]  /*326b0*/  ENDCOLLECTIVE ;  /* 0x000000000000791b */ /* 0x01ffe20003800000 */
.L_x_3072:
[----:B------:R-:W-:Y:S05]  /*326c0*/  BSYNC B1 ;  /* 0x0000000000017941 */ /* 0x000fea0003800000 */
.L_x_3071:
[----:B------:R-:W-:Y:S01]  /*326d0*/  MOV R13, R119 ;  /* 0x00000077000d7202 */ /* 0x000fe20000000f00 */
[----:B------:R-:W-:Y:S02]  /*326e0*/  IMAD.MOV.U32 R12, RZ, RZ, 0x2 ;  /* 0x00000002ff0c7424 */ /* 0x000fe400078e00ff */
[----:B------:R-:W-:Y:S02]  /*326f0*/  IMAD.MOV.U32 R11, RZ, RZ, 0x181f ;  /* 0x0000181fff0b7424 */ /* 0x000fe400078e00ff */
[----:B------:R-:W-:Y:S02]  /*32700*/  IMAD.MOV.U32 R15, RZ, RZ, -0x1 ;  /* 0xffffffffff0f7424 */ /* 0x000fe400078e00ff */
[----:B------:R-:W-:-:S07]  /*32710*/  IMAD.MOV.U32 R118, RZ, RZ, R14 ;  /* 0x000000ffff767224 */ /* 0x000fce00078e000e */
[----:B------:R-:W-:Y:S05]  /*32720*/  WARPSYNC.COLLECTIVE R15, `(.L_x_3073) ;  /* 0x000000000f087348 */ /* 0x000fea0003c00000 */
[----:B------:R0:W1:Y:S02]  /*32730*/  SHFL.IDX P6, R14, R13, R12, R11 ;  /* 0x0000000c0d0e7389 */ /* 0x00006400000c000b */
[----:B01----:R-:W-:Y:S01]  /*32740*/  ENDCOLLECTIVE ;  /* 0x000000000000791b */ /* 0x003fe20003800000 */
.L_x_3073:
[----:B------:R-:W-:Y:S01]  /*32750*/  MOV R119, R14 ;  /* 0x0000000e00777202 */ /* 0x000fe20000000f00 */
[----:B------:R-:W-:Y:S06]  /*32760*/  BRA `(.L_x_3074) ;  /* 0xfffffd3800387947 */ /* 0x000fec000383ffff */
.L_x_2730:
[----:B0-----:R0:W1:Y:S02]  /*32770*/  SYNCS.PHASECHK.TRANS64.TRYWAIT P6, [R88+URZ+0x38890], R89 ;  /* 0x03889059580075a7 */ /* 0x00106400080c017f */
[----:B-1----:R-:W-:Y:S05]  /*32780*/  @!P6 NANOSLEEP.SYNCS 0x989680 ;  /* 0x009896800000e95d */ /* 0x002fea0003900000 */
[----:B------:R-:W1:Y:S02]  /*32790*/  @!P6 SYNCS.PHASECHK.TRANS64 P6, [R88+URZ+0x38890], R89 ;  /* 0x038890595800e5a7 */ /* 0x000e6400080c007f */
[----:B-1----:R-:W-:Y:S05]  /*327a0*/  @!P6 BRA `(.L_x_2730) ;  /* 0xfffffffc00f0e947 */ /* 0x002fea000383ffff */
[----:B------:R-:W-:Y:S05]  /*327b0*/  BRA `(.L_x_3075) ;  /* 0xfffffd5000dc7947 */ /* 0x000fea000383ffff */
.L_x_2731:
        /* <DEDUP_REMOVED lines=8> */
.L_x_3077:
[----:B------:R-:W-:Y:S05]  /*32840*/  BSYNC B1 ;  /* 0x0000000000017941 */ /* 0x000fea0003800000 */
.L_x_3076:
[----:B------:R-:W-:Y:S01]  /*32850*/  IMAD.MOV.U32 R13, RZ, RZ, R119 ;  /* 0x000000ffff0d7224 */ /* 0x000fe200078e0077 */
[----:B------:R-:W-:Y:S01]  /*32860*/  MOV R11, 0x181f ;  /* 0x0000181f000b7802 */ /* 0x000fe20000000f00 */
[----:B------:R-:W-:Y:S02]  /*32870*/  IMAD.MOV.U32 R12, RZ, RZ, RZ ;  /* 0x000000ffff0c7224 */ /* 0x000fe400078e00ff */
[----:B------:R-:W-:Y:S02]  /*32880*/  IMAD.MOV.U32 R15, RZ, RZ, -0x1 ;  /* 0xffffffffff0f7424 */ /* 0x000fe400078e00ff */
[----:B------:R-:W-:-:S07]  /*32890*/  IMAD.MOV.U32 R121, RZ, RZ, R14 ;  /* 0x000000ffff797224 */ /* 0x000fce00078e000e */
[----:B------:R-:W-:Y:S05]  /*328a0*/  WARPSYNC.COLLECTIVE R15, `(.L_x_3078) ;  /* 0x000000000f087348 */ /* 0x000fea0003c00000 */
[----:B------:R0:W1:Y:S02]  /*328b0*/  SHFL.IDX P6, R14, R13, R12, R11 ;  /* 0x0000000c0d0e7389 */ /* 0x00006400000c000b */
[----:B01----:R-:W-:Y:S01]  /*328c0*/  ENDCOLLECTIVE ;  /* 0x000000000000791b */ /* 0x003fe20003800000 */
.L_x_3078:
[----:B------:R-:W-:Y:S01]  /*328d0*/  IMAD.MOV.U32 R11, RZ, RZ, R14 ;  /* 0x000000ffff0b7224 */ /* 0x000fe200078e000e */
[----:B------:R-:W-:Y:S06]  /*328e0*/  BRA `(.L_x_3079) ;  /* 0xfffffd5000ac7947 */ /* 0x000fec000383ffff */
.L_x_2740:
        /* <DEDUP_REMOVED lines=8> */
.L_x_3081:
[----:B------:R-:W-:Y:S05]  /*32970*/  BSYNC B1 ;  /* 0x0000000000017941 */ /* 0x000fea0003800000 */
.L_x_3080:
        /* <DEDUP_REMOVED lines=8> */
.L_x_3082:
[----:B------:R-:W-:Y:S01]  /*32a00*/  MOV R11, R14 ;  /* 0x0000000e000b7202 */ /* 0x000fe20000000f00 */
[----:B------:R-:W-:Y:S06]  /*32a10*/  BRA `(.L_x_3083) ;  /* 0xfffffd6000787947 */ /* 0x000fec000383ffff */
.L_x_2749:
[----:B------:R-:W-:Y:S01]  /*32a20*/  BSSY B1, `(.L_x_3084) ;  /* 0x0000008000017945 */ /* 0x000fe20003800000 */
[----:B0--3--:R-:W-:Y:S01]  /*32a30*/  IMAD.MOV.U32 R13, RZ, RZ, R118 ;  /* 0x000000ffff0d7224 */ /* 0x009fe200078e0076 */
[----:B------:R-:W-:Y:S01]  /*32a40*/  MOV R15, 0xffffffff ;  /* 0xffffffff000f7802 */ /* 0x000fe20000000f00 */
[----:B------:R-:W-:Y:S02]  /*32a50*/  IMAD.MOV.U32 R12, RZ, RZ, 0x2 ;  /* 0x00000002ff0c7424 */ /* 0x000fe400078e00ff */
[----:B------:R-:W-:-:S07]  /*32a60*/  IMAD.MOV.U32 R11, RZ, RZ, 0x181f ;  /* 0x0000181fff0b7424 */ /* 0x000fce00078e00ff */
[----:B-12-4-:R-:W-:Y:S05]  /*32a70*/  WARPSYNC.COLLECTIVE R15, `(.L_x_3085) ;  /* 0x000000000f087348 */ /* 0x016fea0003c00000 */
[----:B------:R0:W3:Y:S02]  /*32a80*/  SHFL.IDX P6, R14, R13, R12, R11 ;  /* 0x0000000c0d0e7389 */ /* 0x0000e400000c000b */
[----:B01234-:R-:W-:Y:S01]  /*32a90*/  ENDCOLLECTIVE ;  /* 0x000000000000791b */ /* 0x01ffe20003800000 */
.L_x_3085:
[----:B------:R-:W-:Y:S05]  /*32aa0*/  BSYNC B1 ;  /* 0x0000000000017941 */ /* 0x000fea0003800000 */
.L_x_3084:
        /* <DEDUP_REMOVED lines=8> */
.L_x_3086:
[----:B------:R-:W-:Y:S01]  /*32b30*/  IMAD.MOV.U32 R119, RZ, RZ, R14 ;  /* 0x000000ffff777224 */ /* 0x000fe200078e000e */
[----:B------:R-:W-:Y:S06]  /*32b40*/  BRA `(.L_x_3087) ;  /* 0xfffffd70004c7947 */ /* 0x000fec000383ffff */
.L_x_2758:
[----:B0-----:R0:W1:Y:S02]  /*32b50*/  SYNCS.PHASECHK.TRANS64.TRYWAIT P3, [R88+URZ+0x38890], R89 ;  /* 0x03889059580075a7 */ /* 0x001064000806017f */
[----:B-1----:R-:W-:Y:S05]  /*32b60*/  @!P3 NANOSLEEP.SYNCS 0x989680 ;  /* 0x009896800000b95d */ /* 0x002fea0003900000 */
[----:B------:R-:W1:Y:S02]  /*32b70*/  @!P3 SYNCS.PHASECHK.TRANS64 P3, [R88+URZ+0x38890], R89 ;  /* 0x038890595800b5a7 */ /* 0x000e64000806007f */
[----:B-1----:R-:W-:Y:S05]  /*32b80*/  @!P3 BRA `(.L_x_2758) ;  /* 0xfffffffc00f0b947 */ /* 0x002fea000383ffff */
[----:B------:R-:W-:Y:S05]  /*32b90*/  BRA `(.L_x_3088) ;  /* 0xfffffd8000707947 */ /* 0x000fea000383ffff */
.L_x_2759:
        /* <DEDUP_REMOVED lines=8> */
.L_x_3090:
[----:B------:R-:W-:Y:S05]  /*32c20*/  BSYNC B1 ;  /* 0x0000000000017941 */ /* 0x000fea0003800000 */
.L_x_3089:
        /* <DEDUP_REMOVED lines=8> */
.L_x_3091:
[----:B------:R-:W-:Y:S01]  /*32cb0*/  MOV R11, R14 ;  /* 0x0000000e000b7202 */ /* 0x000fe20000000f00 */
[----:B------:R-:W-:Y:S06]  /*32cc0*/  BRA `(.L_x_3092) ;  /* 0xfffffd80008c7947 */ /* 0x000fec000383ffff */
.L_x_2762:
[----:B------:R-:W-:Y:S01]  /*32cd0*/  BSSY B1, `(.L_x_3093) ;  /* 0x0000008000017945 */ /* 0x000fe20003800000 */
[----:B----4-:R-:W-:Y:S01]  /*32ce0*/  IMAD.MOV.U32 R13, RZ, RZ, R35 ;  /* 0x000000ffff0d7224 */ /* 0x010fe200078e0023 */
[----:B------:R-:W-:Y:S01]  /*32cf0*/  MOV R15, 0xffffffff ;  /* 0xffffffff000f7802 */ /* 0x000fe20000000f00 */
[----:B------:R-:W-:Y:S02]  /*32d00*/  IMAD.MOV.U32 R12, RZ, RZ, 0x1 ;  /* 0x00000001ff0c7424 */ /* 0x000fe400078e00ff */
[----:B---3--:R-:W-:-:S07]  /*32d10*/  IMAD.MOV.U32 R11, RZ, RZ, 0x181f ;  /* 0x0000181fff0b7424 */ /* 0x008fce00078e00ff */
[----:B012---:R-:W-:Y:S05]  /*32d20*/  WARPSYNC.COLLECTIVE R15, `(.L_x_3094) ;  /* 0x000000000f087348 */ /* 0x007fea0003c00000 */
[----:B------:R3:W4:Y:S02]  /*32d30*/  SHFL.IDX P6, R14, R13, R12, R11 ;  /* 0x0000000c0d0e7389 */ /* 0x00072400000c000b */
[----:B01234-:R-:W-:Y:S01]  /*32d40*/  ENDCOLLECTIVE ;  /* 0x000000000000791b */ /* 0x01ffe20003800000 */
.L_x_3094:
[----:B------:R-:W-:Y:S05]  /*32d50*/  BSYNC B1 ;  /* 0x0000000000017941 */ /* 0x000fea0003800000 */
.L_x_3093:
        /* <DEDUP_REMOVED lines=8> */
.L_x_3095:
[----:B------:R-:W-:Y:S01]  /*32de0*/  IMAD.MOV.U32 R11, RZ, RZ, R14 ;  /* 0x000000ffff0b7224 */ /* 0x000fe200078e000e */
[----:B------:R-:W-:Y:S06]  /*32df0*/  BRA `(.L_x_3096) ;  /* 0xfffffd8000b47947 */ /* 0x000fec000383ffff */
.L_x_2765:
        /* <DEDUP_REMOVED lines=8> */
.L_x_3098:
[----:B------:R-:W-:Y:S05]  /*32e80*/  BSYNC B1 ;  /* 0x0000000000017941 */ /* 0x000fea0003800000 */
.L_x_3097:
        /* <DEDUP_REMOVED lines=8> */
.L_x_3099:
[----:B------:R-:W-:Y:S01]  /*32f10*/  MOV R34, R14 ;  /* 0x0000000e00227202 */ /* 0x000fe20000000f00 */
[----:B------:R-:W-:Y:S06]  /*32f20*/  BRA `(.L_x_3100) ;  /* 0xfffffd8000e07947 */ /* 0x000fec000383ffff */
.L_x_2769:
[----:B------:R0:W0:Y:S02]  /*32f30*/  SYNCS.PHASECHK.TRANS64.TRYWAIT P0, [R88+URZ+0x388b0], R89 ;  /* 0x0388b059580075a7 */ /* 0x000024000800017f */
[----:B0-----:R-:W-:Y:S05]  /*32f40*/  @!P0 NANOSLEEP.SYNCS 0x989680 ;  /* 0x009896800000895d */ /* 0x001fea0003900000 */
[----:B------:R-:W0:Y:S02]  /*32f50*/  @!P0 SYNCS.PHASECHK.TRANS64 P0, [R88+URZ+0x388b0], R89 ;  /* 0x0388b059580085a7 */ /* 0x000e24000800007f */
[----:B0-----:R-:W-:Y:S05]  /*32f60*/  @!P0 BRA `(.L_x_2769) ;  /* 0xfffffffc00f08947 */ /* 0x001fea000383ffff */
[----:B------:R-:W-:Y:S05]  /*32f70*/  BRA `(.L_x_3101) ;  /* 0xfffffd8400887947 */ /* 0x000fea000383ffff */
.L_x_2791:
[----:B------:R-:W-:Y:S01]  /*32f80*/  BSSY B1, `(.L_x_3102) ;  /* 0x0000008000017945 */ /* 0x000fe20003800000 */
[----:B------:R-:W-:Y:S01]  /*32f90*/  IMAD.MOV.U32 R13, RZ, RZ, R33 ;  /* 0x000000ffff0d7224 */ /* 0x000fe200078e0021 */
[----:B------:R-:W-:Y:S01]  /*32fa0*/  MOV R15, 0xffffffff ;  /* 0xffffffff000f7802 */ /* 0x000fe20000000f00 */
[----:B------:R-:W-:Y:S02]  /*32fb0*/  IMAD.MOV.U32 R12, RZ, RZ, RZ ;  /* 0x000000ffff0c7224 */ /* 0x000fe400078e00ff */
[----:B------:R-:W-:-:S07]  /*32fc0*/  IMAD.MOV.U32 R11, RZ, RZ, 0x181f ;  /* 0x0000181fff0b7424 */ /* 0x000fce00078e00ff */
[----:B------:R-:W-:Y:S05]  /*32fd0*/  WARPSYNC.COLLECTIVE R15, `(.L_x_3103) ;  /* 0x000000000f087348 */ /* 0x000fea0003c00000 */
[----:B------:R0:W1:Y:S02]  /*32fe0*/  SHFL.IDX P6, R14, R13, R12, R11 ;  /* 0x0000000c0d0e7389 */ /* 0x00006400000c000b */
[----:B01----:R-:W-:Y:S01]  /*32ff0*/  ENDCOLLECTIVE ;  /* 0x000000000000791b */ /* 0x003fe20003800000 */
.L_x_3103:
[----:B------:R-:W-:Y:S05]  /*33000*/  BSYNC B1 ;  /* 0x0000000000017941 */ /* 0x000fea0003800000 */
.L_x_3102:
        /* <DEDUP_REMOVED lines=8> */
.L_x_3104:
[----:B------:R-:W-:Y:S02]  /*33090*/  IMAD.MOV.U32 R13, RZ, RZ, R31 ;  /* 0x000000ffff0d7224 */ /* 0x000fe400078e001f */
[----:B------:R-:W-:-:S07]  /*330a0*/  IMAD.MOV.U32 R6, RZ, RZ, R14 ;  /* 0x000000ffff067224 */ /* 0x000fce00078e000e */
[----:B------:R-:W-:Y:S05]  /*330b0*/  WARPSYNC.COLLECTIVE R15, `(.L_x_3105) ;  /* 0x000000000f087348 */ /* 0x000fea0003c00000 */
[----:B------:R0:W1:Y:S02]  /*330c0*/  SHFL.IDX P6, R14, R13, R12, R11 ;  /* 0x0000000c0d0e7389 */ /* 0x00006400000c000b */
[----:B01----:R-:W-:Y:S01]  /*330d0*/  ENDCOLLECTIVE ;  /* 0x000000000000791b */ /* 0x003fe20003800000 */
.L_x_3105:
[----:B------:R-:W-:Y:S01]  /*330e0*/  IMAD.MOV.U32 R13, RZ, RZ, R30 ;  /* 0x000000ffff0d7224 */ /* 0x000fe200078e001e */
[----:B------:R-:W-:-:S07]  /*330f0*/  MOV R9, R14 ;  /* 0x0000000e00097202 */ /* 0x000fce0000000f00 */
[----:B------:R-:W-:Y:S05]  /*33100*/  WARPSYNC.COLLECTIVE R15, `(.L_x_3106) ;  /* 0x000000000f087348 */ /* 0x000fea0003c00000 */
[----:B------:R0:W1:Y:S02]  /*33110*/  SHFL.IDX P6, R14, R13, R12, R11 ;  /* 0x0000000c0d0e7389 */ /* 0x00006400000c000b */
[----:B01----:R-:W-:Y:S01]  /*33120*/  ENDCOLLECTIVE ;  /* 0x000000000000791b */ /* 0x003fe20003800000 */
.L_x_3106:
[----:B------:R-:W-:Y:S01]  /*33130*/  IMAD.MOV.U32 R8, RZ, RZ, R14 ;  /* 0x000000ffff087224 */ /* 0x000fe200078e000e */
[----:B------:R-:W-:Y:S06]  /*33140*/  BRA `(.L_x_3107) ;  /* 0xfffffd9800d87947 */ /* 0x000fec000383ffff */
.L_x_2794:
[----:B------:R-:W-:Y:S01]  /*33150*/  BSSY B1, `(.L_x_3108) ;  /* 0x0000008000017945 */ /* 0x000fe20003800000 */
[----:B------:R-:W-:Y:S01]  /*33160*/  IMAD.MOV.U32 R13, RZ, RZ, R33 ;  /* 0x000000ffff0d7224 */ /* 0x000fe200078e0021 */
[----:B------:R-:W-:Y:S01]  /*33170*/  MOV R12, 0x1 ;  /* 0x00000001000c7802 */ /* 0x000fe20000000f00 */
[----:B------:R-:W-:Y:S02]  /*33180*/  IMAD.MOV.U32 R11, RZ, RZ, 0x181f ;  /* 0x0000181fff0b7424 */ /* 0x000fe400078e00ff */
[----:B------:R-:W-:-:S07]  /*33190*/  IMAD.MOV.U32 R15, RZ, RZ, -0x1 ;  /* 0xffffffffff0f7424 */ /* 0x000fce00078e00ff */
[----:B0--34-:R-:W-:Y:S05]  /*331a0*/  WARPSYNC.COLLECTIVE R15, `(.L_x_3109) ;  /* 0x000000000f087348 */ /* 0x019fea0003c00000 */
[----:B------:R1:W2:Y:S02]  /*331b0*/  SHFL.IDX P6, R14, R13, R12, R11 ;  /* 0x0000000c0d0e7389 */ /* 0x0002a400000c000b */
[----:B01234-:R-:W-:Y:S01]  /*331c0*/  ENDCOLLECTIVE ;  /* 0x000000000000791b */ /* 0x01ffe20003800000 */
.L_x_3109:
[----:B------:R-:W-:Y:S05]  /*331d0*/  BSYNC B1 ;  /* 0x0000000000017941 */ /* 0x000fea0003800000 */
.L_x_3108:
        /* <DEDUP_REMOVED lines=8> */
.L_x_3110:
[----:B------:R-:W-:Y:S01]  /*33260*/  IMAD.MOV.U32 R13, RZ, RZ, R31 ;  /* 0x000000ffff0d7224 */ /* 0x000fe200078e001f */
[----:B------:R-:W-:-:S07]  /*33270*/  MOV R6, R14 ;  /* 0x0000000e00067202 */ /* 0x000fce0000000f00 */
[----:B------:R-:W-:Y:S05]  /*33280*/  WARPSYNC.COLLECTIVE R15, `(.L_x_3111) ;  /* 0x000000000f087348 */ /* 0x000fea0003c00000 */
[----:B------:R0:W1:Y:S02]  /*33290*/  SHFL.IDX P6, R14, R13, R12, R11 ;  /* 0x0000000c0d0e7389 */ /* 0x00006400000c000b */
[----:B01----:R-:W-:Y:S01]  /*332a0*/  ENDCOLLECTIVE ;  /* 0x000000000000791b */ /* 0x003fe20003800000 */
.L_x_3111:
[----:B------:R-:W-:Y:S02]  /*332b0*/  IMAD.MOV.U32 R13, RZ, RZ, R30 ;  /* 0x000000ffff0d7224 */ /* 0x000fe400078e001e */
[----:B------:R-:W-:-:S07]  /*332c0*/  IMAD.MOV.U32 R9, RZ, RZ, R14 ;  /* 0x000000ffff097224 */ /* 0x000fce00078e000e */
[----:B------:R-:W-:Y:S05]  /*332d0*/  WARPSYNC.COLLECTIVE R15, `(.L_x_3112) ;  /* 0x000000000f087348 */ /* 0x000fea0003c00000 */
[----:B------:R0:W1:Y:S02]  /*332e0*/  SHFL.IDX P6, R14, R13, R12, R11 ;  /* 0x0000000c0d0e7389 */ /* 0x00006400000c000b */
[----:B01----:R-:W-:Y:S01]  /*332f0*/  ENDCOLLECTIVE ;  /* 0x000000000000791b */ /* 0x003fe20003800000 */
.L_x_3112:
[----:B------:R-:W-:Y:S01]  /*33300*/  MOV R8, R14 ;  /* 0x0000000e00087202 */ /* 0x000fe20000000f00 */
[----:B------:R-:W-:Y:S06]  /*33310*/  BRA `(.L_x_3113) ;  /* 0xfffffd9c00f47947 */ /* 0x000fec000383ffff */
.L_x_2797:
[----:B------:R-:W-:Y:S01]  /*33320*/  BSSY B1, `(.L_x_3114) ;  /* 0x0000008000017945 */ /* 0x000fe20003800000 */
[----:B------:R-:W-:Y:S01]  /*33330*/  IMAD.MOV.U32 R13, RZ, RZ, R33 ;  /* 0x000000ffff0d7224 */ /* 0x000fe200078e0021 */
[----:B------:R-:W-:Y:S01]  /*33340*/  MOV R15, 0xffffffff ;  /* 0xffffffff000f7802 */ /* 0x000fe20000000f00 */
[----:B------:R-:W-:Y:S02]  /*33350*/  IMAD.MOV.U32 R12, RZ, RZ, 0x2 ;  /* 0x00000002ff0c7424 */ /* 0x000fe400078e00ff */
[----:B------:R-:W-:-:S07]  /*33360*/  IMAD.MOV.U32 R11, RZ, RZ, 0x181f ;  /* 0x0000181fff0b7424 */ /* 0x000fce00078e00ff */
[----:B-1-34-:R-:W-:Y:S05]  /*33370*/  WARPSYNC.COLLECTIVE R15, `(.L_x_3115) ;  /* 0x000000000f087348 */ /* 0x01afea0003c00000 */
[----:B------:R0:W2:Y:S02]  /*33380*/  SHFL.IDX P6, R14, R13, R12, R11 ;  /* 0x0000000c0d0e7389 */ /* 0x0000a400000c000b */
[----:B01234-:R-:W-:Y:S01]  /*33390*/  ENDCOLLECTIVE ;  /* 0x000000000000791b */ /* 0x01ffe20003800000 */
.L_x_3115:
[----:B------:R-:W-:Y:S05]  /*333a0*/  BSYNC B1 ;  /* 0x0000000000017941 */ /* 0x000fea0003800000 */
.L_x_3114:
        /* <DEDUP_REMOVED lines=8> */
.L_x_3116:
[----:B------:R-:W-:Y:S02]  /*33430*/  IMAD.MOV.U32 R13, RZ, RZ, R31 ;  /* 0x000000ffff0d7224 */ /* 0x000fe400078e001f */
[----:B------:R-:W-:-:S07]  /*33440*/  IMAD.MOV.U32 R6, RZ, RZ, R14 ;  /* 0x000000ffff067224 */ /* 0x000fce00078e000e */
[----:B------:R-:W-:Y:S05]  /*33450*/  WARPSYNC.COLLECTIVE R15, `(.L_x_3117) ;  /* 0x000000000f087348 */ /* 0x000fea0003c00000 */
[----:B------:R0:W1:Y:S02]  /*33460*/  SHFL.IDX P6, R14, R13, R12, R11 ;  /* 0x0000000c0d0e7389 */ /* 0x00006400000c000b */
[----:B01----:R-:W-:Y:S01]  /*33470*/  ENDCOLLECTIVE ;  /* 0x000000000000791b */ /* 0x003fe20003800000 */
.L_x_3117:
[----:B------:R-:W-:Y:S01]  /*33480*/  IMAD.MOV.U32 R13, RZ, RZ, R30 ;  /* 0x000000ffff0d7224 */ /* 0x000fe200078e001e */
[----:B------:R-:W-:-:S07]  /*33490*/  MOV R9, R14 ;  /* 0x0000000e00097202 */ /* 0x000fce0000000f00 */
[----:B------:R-:W-:Y:S05]  /*334a0*/  WARPSYNC.COLLECTIVE R15, `(.L_x_3118) ;  /* 0x000000000f087348 */ /* 0x000fea0003c00000 */
[----:B------:R0:W1:Y:S02]  /*334b0*/  SHFL.IDX P6, R14, R13, R12, R11 ;  /* 0x0000000c0d0e7389 */ /* 0x00006400000c000b */
[----:B01----:R-:W-:Y:S01]  /*334c0*/  ENDCOLLECTIVE ;  /* 0x000000000000791b */ /* 0x003fe20003800000 */
.L_x_3118:
[----:B------:R-:W-:Y:S01]  /*334d0*/  IMAD.MOV.U32 R8, RZ, RZ, R14 ;  /* 0x000000ffff087224 */ /* 0x000fe200078e000e */
[----:B------:R-:W-:Y:S06]  /*334e0*/  BRA `(.L_x_3119) ;  /* 0xfffffda000f47947 */ /* 0x000fec000383ffff */
.L_x_2800:
        /* <DEDUP_REMOVED lines=8> */
.L_x_3121:
[----:B------:R-:W-:Y:S05]  /*33570*/  BSYNC B1 ;  /* 0x0000000000017941 */ /* 0x000fea0003800000 */
.L_x_3120:
        /* <DEDUP_REMOVED lines=8> */
.L_x_3122:
[----:B------:R-:W-:Y:S01]  /*33600*/  IMAD.MOV.U32 R13, RZ, RZ, R31 ;  /* 0x000000ffff0d7224 */ /* 0x000fe200078e001f */
[----:B------:R-:W-:-:S07]  /*33610*/  MOV R80, R14 ;  /* 0x0000000e00507202 */ /* 0x000fce0000000f00 */
[----:B------:R-:W-:Y:S05]  /*33620*/  WARPSYNC.COLLECTIVE R15, `(.L_x_3123) ;  /* 0x000000000f087348 */ /* 0x000fea0003c00000 */
[----:B------:R0:W1:Y:S02]  /*33630*/  SHFL.IDX P6, R14, R13, R12, R11 ;  /* 0x0000000c0d0e7389 */ /* 0x00006400000c000b */
[----:B01----:R-:W-:Y:S01]  /*33640*/  ENDCOLLECTIVE ;  /* 0x000000000000791b */ /* 0x003fe20003800000 */
.L_x_3123:
[----:B------:R-:W-:Y:S02]  /*33650*/  IMAD.MOV.U32 R13, RZ, RZ, R30 ;  /* 0x000000ffff0d7224 */ /* 0x000fe400078e001e */
[----:B------:R-:W-:-:S07]  /*33660*/  IMAD.MOV.U32 R79, RZ, RZ, R14 ;  /* 0x000000ffff4f7224 */ /* 0x000fce00078e000e */
[----:B------:R-:W-:Y:S05]  /*33670*/  WARPSYNC.COLLECTIVE R15, `(.L_x_3124) ;  /* 0x000000000f087348 */ /* 0x000fea0003c00000 */
[----:B------:R0:W1:Y:S02]  /*33680*/  SHFL.IDX P6, R14, R13, R12, R11 ;  /* 0x0000000c0d0e7389 */ /* 0x00006400000c000b */
[----:B01----:R-:W-:Y:S01]  /*33690*/  ENDCOLLECTIVE ;  /* 0x000000000000791b */ /* 0x003fe20003800000 */
.L_x_3124:
[----:B------:R-:W-:Y:S01]  /*336a0*/  MOV R12, R14 ;  /* 0x0000000e000c7202 */ /* 0x000fe20000000f00 */
[----:B------:R-:W-:Y:S06]  /*336b0*/  BRA `(.L_x_3125) ;  /* 0xfffffda400fc7947 */ /* 0x000fec000383ffff */
.L_x_2804:
[----:B0-----:R0:W1:Y:S02]  /*336c0*/  SYNCS.PHASECHK.TRANS64.TRYWAIT P0, [R23+URZ+0x38800], R0 ;  /* 0x03880000170075a7 */ /* 0x001064000800017f */
[----:B-1----:R-:W-:Y:S05]  /*336d0*/  @!P0 NANOSLEEP.SYNCS 0x989680 ;  /* 0x009896800000895d */ /* 0x002fea0003900000 */
[----:B------:R-:W1:Y:S02]  /*336e0*/  @!P0 SYNCS.PHASECHK.TRANS64 P0, [R23+URZ+0x38800], R0 ;  /* 0x03880000170085a7 */ /* 0x000e64000800007f */
[----:B-1----:R-:W-:Y:S05]  /*336f0*/  @!P0 BRA `(.L_x_2804) ;  /* 0xfffffffc00f08947 */ /* 0x002fea000383ffff */
[----:B------:R-:W-:Y:S05]  /*33700*/  BRA `(.L_x_3126) ;  /* 0xfffffda800fc7947 */ /* 0x000fea000383ffff */
.L_x_2836:
        /* <DEDUP_REMOVED lines=8> */
.L_x_3128:
[----:B------:R-:W-:Y:S05]  /*33790*/  BSYNC B1 ;  /* 0x0000000000017941 */ /* 0x000fea0003800000 */
.L_x_3127:
        /* <DEDUP_REMOVED lines=8> */
.L_x_3129:
[----:B------:R-:W-:Y:S02]  /*33820*/  IMAD.MOV.U32 R13, RZ, RZ, R20 ;  /* 0x000000ffff0d7224 */ /* 0x000fe400078e0014 */
[----:B------:R-:W-:-:S07]  /*33830*/  IMAD.MOV.U32 R6, RZ, RZ, R14 ;  /* 0x000000ffff067224 */ /* 0x000fce00078e000e */
[----:B------:R-:W-:Y:S05]  /*33840*/  WARPSYNC.COLLECTIVE R15, `(.L_x_3130) ;  /* 0x000000000f087348 */ /* 0x000fea0003c00000 */
[----:B------:R0:W1:Y:S02]  /*33850*/  SHFL.IDX P6, R14, R13, R12, R11 ;  /* 0x0000000c0d0e7389 */ /* 0x00006400000c000b */
[----:B01----:R-:W-:Y:S01]  /*33860*/  ENDCOLLECTIVE ;  /* 0x000000000000791b */ /* 0x003fe20003800000 */
.L_x_3130:
[----:B------:R-:W-:Y:S01]  /*33870*/  IMAD.MOV.U32 R13, RZ, RZ, R3 ;  /* 0x000000ffff0d7224 */ /* 0x000fe200078e0003 */
[----:B------:R-:W-:-:S07]  /*33880*/  MOV R9, R14 ;  /* 0x0000000e00097202 */ /* 0x000fce0000000f00 */
[----:B------:R-:W-:Y:S05]  /*33890*/  WARPSYNC.COLLECTIVE R15, `(.L_x_3131) ;  /* 0x000000000f087348 */ /* 0x000fea0003c00000 */
[----:B------:R0:W1:Y:S02]  /*338a0*/  SHFL.IDX P6, R14, R13, R12, R11 ;  /* 0x0000000c0d0e7389 */ /* 0x00006400000c000b */
[----:B01----:R-:W-:Y:S01]  /*338b0*/  ENDCOLLECTIVE ;  /* 0x000000000000791b */ /* 0x003fe20003800000 */
.L_x_3131:
[----:B------:R-:W-:Y:S05]  /*338c0*/  BRA `(.L_x_3132) ;  /* 0xfffffddc00447947 */ /* 0x000fea000383ffff */
.L_x_2839:
[----:B------:R-:W-:Y:S01]  /*338d0*/  BSSY B1, `(.L_x_3133) ;  /* 0x0000008000017945 */ /* 0x000fe20003800000 */
[----:B------:R-:W-:Y:S01]  /*338e0*/  IMAD.MOV.U32 R13, RZ, RZ, R72 ;  /* 0x000000ffff0d7224 */ /* 0x000fe200078e0048 */
[----:B------:R-:W-:Y:S01]  /*338f0*/  MOV R11, 0x181f ;  /* 0x0000181f000b7802 */ /* 0x000fe20000000f00 */
[----:B------:R-:W-:Y:S02]  /*33900*/  IMAD.MOV.U32 R12, RZ, RZ, 0x1 ;  /* 0x00000001ff0c7424 */ /* 0x000fe400078e00ff */
[----:B------:R-:W-:-:S07]  /*33910*/  IMAD.MOV.U32 R15, RZ, RZ, -0x1 ;  /* 0xffffffffff0f7424 */ /* 0x000fce00078e00ff */
[----:B-1--4-:R-:W-:Y:S05]  /*33920*/  WARPSYNC.COLLECTIVE R15, `(.L_x_3134) ;  /* 0x000000000f087348 */ /* 0x012fea0003c00000 */
[----:B------:R0:W2:Y:S02]  /*33930*/  SHFL.IDX P6, R14, R13, R12, R11 ;  /* 0x0000000c0d0e7389 */ /* 0x0000a400000c000b */
[----:B012-4-:R-:W-:Y:S01]  /*33940*/  ENDCOLLECTIVE ;  /* 0x000000000000791b */ /* 0x017fe20003800000 */
.L_x_3134:
[----:B------:R-:W-:Y:S05]  /*33950*/  BSYNC B1 ;  /* 0x0000000000017941 */ /* 0x000fea0003800000 */
.L_x_3133:
        /* <DEDUP_REMOVED lines=8> */
.L_x_3135:
[----:B------:R-:W-:Y:S01]  /*339e0*/  MOV R13, R20 ;  /* 0x00000014000d7202 */ /* 0x000fe20000000f00 */
[----:B------:R-:W-:-:S07]  /*339f0*/  IMAD.MOV.U32 R6, RZ, RZ, R14 ;  /* 0x000000ffff067224 */ /* 0x000fce00078e000e */
[----:B------:R-:W-:Y:S05]  /*33a00*/  WARPSYNC.COLLECTIVE R15, `(.L_x_3136) ;  /* 0x000000000f087348 */ /* 0x000fea0003c00000 */
[----:B------:R0:W1:Y:S02]  /*33a10*/  SHFL.IDX P6, R14, R13, R12, R11 ;  /* 0x0000000c0d0e7389 */ /* 0x00006400000c000b */
[----:B01----:R-:W-:Y:S01]  /*33a20*/  ENDCOLLECTIVE ;  /* 0x000000000000791b */ /* 0x003fe20003800000 */
.L_x_3136:
[----:B------:R-:W-:Y:S02]  /*33a30*/  IMAD.MOV.U32 R13, RZ, RZ, R3 ;  /* 0x000000ffff0d7224 */ /* 0x000fe400078e0003 */
[----:B------:R-:W-:-:S07]  /*33a40*/  IMAD.MOV.U32 R9, RZ, RZ, R14 ;  /* 0x000000ffff097224 */ /* 0x000fce00078e000e */
[----:B------:R-:W-:Y:S05]  /*33a50*/  WARPSYNC.COLLECTIVE R15, `(.L_x_3137) ;  /* 0x000000000f087348 */ /* 0x000fea0003c00000 */
[----:B------:R0:W1:Y:S02]  /*33a60*/  SHFL.IDX P6, R14, R13, R12, R11 ;  /* 0x0000000c0d0e7389 */ /* 0x00006400000c000b */
[----:B01----:R-:W-:Y:S01]  /*33a70*/  ENDCOLLECTIVE ;  /* 0x000000000000791b */ /* 0x003fe20003800000 */
.L_x_3137:
[----:B------:R-:W-:Y:S05]  /*33a80*/  BRA `(.L_x_3138) ;  /* 0xfffffde000187947 */ /* 0x000fea000383ffff */
.L_x_2842:
        /* <DEDUP_REMOVED lines=8> */
.L_x_3140:
[----:B------:R-:W-:Y:S05]  /*33b10*/  BSYNC B1 ;  /* 0x0000000000017941 */ /* 0x000fea0003800000 */
.L_x_3139:
        /* <DEDUP_REMOVED lines=8> */
.L_x_3141:
[----:B------:R-:W-:Y:S01]  /*33ba0*/  IMAD.MOV.U32 R13, RZ, RZ, R20 ;  /* 0x000000ffff0d7224 */ /* 0x000fe200078e0014 */
[----:B------:R-:W-:-:S07]  /*33bb0*/  MOV R6, R14 ;  /* 0x0000000e00067202 */ /* 0x000fce0000000f00 */
[----:B------:R-:W-:Y:S05]  /*33bc0*/  WARPSYNC.COLLECTIVE R15, `(.L_x_3142) ;  /* 0x000000000f087348 */ /* 0x000fea0003c00000 */
[----:B------:R0:W1:Y:S02]  /*33bd0*/  SHFL.IDX P6, R14, R13, R12, R11 ;  /* 0x0000000c0d0e7389 */ /* 0x00006400000c000b */
[----:B01----:R-:W-:Y:S01]  /*33be0*/  ENDCOLLECTIVE ;  /* 0x000000000000791b */ /* 0x003fe20003800000 */
.L_x_3142:
[----:B------:R-:W-:Y:S02]  /*33bf0*/  IMAD.MOV.U32 R13, RZ, RZ, R3 ;  /* 0x000000ffff0d7224 */ /* 0x000fe400078e0003 */
[----:B------:R-:W-:-:S07]  /*33c00*/  IMAD.MOV.U32 R9, RZ, RZ, R14 ;  /* 0x000000ffff097224 */ /* 0x000fce00078e000e */
[----:B------:R-:W-:Y:S05]  /*33c10*/  WARPSYNC.COLLECTIVE R15, `(.L_x_3143) ;  /* 0x000000000f087348 */ /* 0x000fea0003c00000 */
[----:B------:R0:W1:Y:S02]  /*33c20*/  SHFL.IDX P6, R14, R13, R12, R11 ;  /* 0x0000000c0d0e7389 */ /* 0x00006400000c000b */
[----:B01----:R-:W-:Y:S01]  /*33c30*/  ENDCOLLECTIVE ;  /* 0x000000000000791b */ /* 0x003fe20003800000 */
.L_x_3143:
[----:B------:R-:W-:Y:S01]  /*33c40*/  MOV R8, R14 ;  /* 0x0000000e00087202 */ /* 0x000fe20000000f00 */
[----:B------:R-:W-:Y:S06]  /*33c50*/  BRA `(.L_x_3144) ;  /* 0xfffffde000bc7947 */ /* 0x000fec000383ffff */
.L_x_2845:
[----:B------:R-:W-:Y:S01]  /*33c60*/  BSSY B1, `(.L_x_3145) ;  /* 0x0000008000017945 */ /* 0x000fe20003800000 */
[----:B------:R-:W-:Y:S01]  /*33c70*/  IMAD.MOV.U32 R13, RZ, RZ, R72 ;  /* 0x000000ffff0d7224 */ /* 0x000fe200078e0048 */
[----:B------:R-:W-:Y:S01]  /*33c80*/  MOV R15, 0xffffffff ;  /* 0xffffffff000f7802 */ /* 0x000fe20000000f00 */
[----:B------:R-:W-:Y:S02]  /*33c90*/  IMAD.MOV.U32 R12, RZ, RZ, 0x3 ;  /* 0x00000003ff0c7424 */ /* 0x000fe400078e00ff */
[----:B------:R-:W-:-:S07]  /*33ca0*/  IMAD.MOV.U32 R11, RZ, RZ, 0x181f ;  /* 0x0000181fff0b7424 */ /* 0x000fce00078e00ff */
[----:B-1--4-:R-:W-:Y:S05]  /*33cb0*/  WARPSYNC.COLLECTIVE R15, `(.L_x_3146) ;  /* 0x000000000f087348 */ /* 0x012fea0003c00000 */
[----:B------:R0:W2:Y:S02]  /*33cc0*/  SHFL.IDX P6, R14, R13, R12, R11 ;  /* 0x0000000c0d0e7389 */ /* 0x0000a400000c000b */
[----:B012-4-:R-:W-:Y:S01]  /*33cd0*/  ENDCOLLECTIVE ;  /* 0x000000000000791b */ /* 0x017fe20003800000 */
.L_x_3146:
[----:B------:R-:W-:Y:S05]  /*33ce0*/  BSYNC B1 ;  /* 0x0000000000017941 */ /* 0x000fea0003800000 */
.L_x_3145:
        /* <DEDUP_REMOVED lines=8> */
.L_x_3147:
[----:B------:R-:W-:Y:S02]  /*33d70*/  IMAD.MOV.U32 R13, RZ, RZ, R20 ;  /* 0x000000ffff0d7224 */ /* 0x000fe400078e0014 */
[----:B------:R-:W-:-:S07]  /*33d80*/  IMAD.MOV.U32 R78, RZ, RZ, R14 ;  /* 0x000000ffff4e7224 */ /* 0x000fce00078e000e */
[----:B------:R-:W-:Y:S05]  /*33d90*/  WARPSYNC.COLLECTIVE R15, `(.L_x_3148) ;  /* 0x000000000f087348 */ /* 0x000fea0003c00000 */
[----:B------:R0:W1:Y:S02]  /*33da0*/  SHFL.IDX P6, R14, R13, R12, R11 ;  /* 0x0000000c0d0e7389 */ /* 0x00006400000c000b */
[----:B01----:R-:W-:Y:S01]  /*33db0*/  ENDCOLLECTIVE ;  /* 0x000000000000791b */ /* 0x003fe20003800000 */
.L_x_3148:
[----:B------:R-:W-:Y:S01]  /*33dc0*/  IMAD.MOV.U32 R13, RZ, RZ, R3 ;  /* 0x000000ffff0d7224 */ /* 0x000fe200078e0003 */
[----:B------:R-:W-:-:S07]  /*33dd0*/  MOV R21, R14 ;  /* 0x0000000e00157202 */ /* 0x000fce0000000f00 */
[----:B------:R-:W-:Y:S05]  /*33de0*/  WARPSYNC.COLLECTIVE R15, `(.L_x_3149) ;  /* 0x000000000f087348 */ /* 0x000fea0003c00000 */
[----:B------:R0:W1:Y:S02]  /*33df0*/  SHFL.IDX P6, R14, R13, R12, R11 ;  /* 0x0000000c0d0e7389 */ /* 0x00006400000c000b */
[----:B01----:R-:W-:Y:S01]  /*33e00*/  ENDCOLLECTIVE ;  /* 0x000000000000791b */ /* 0x003fe20003800000 */
.L_x_3149:
[----:B------:R-:W-:Y:S01]  /*33e10*/  IMAD.MOV.U32 R3, RZ, RZ, R14 ;  /* 0x000000ffff037224 */ /* 0x000fe200078e000e */
[----:B------:R-:W-:Y:S06]  /*33e20*/  BRA `(.L_x_3150) ;  /* 0xfffffde400687947 */ /* 0x000fec000383ffff */
.L_x_2849:
[----:B----4-:R4:W0:Y:S02]  /*33e30*/  SYNCS.PHASECHK.TRANS64.TRYWAIT P0, [R23+URZ+0x38800], R0 ;  /* 0x03880000170075a7 */ /* 0x010824000800017f */
[----:B0-----:R-:W-:Y:S05]  /*33e40*/  @!P0 NANOSLEEP.SYNCS 0x989680 ;  /* 0x009896800000895d */ /* 0x001fea0003900000 */
[----:B------:R-:W0:Y:S02]  /*33e50*/  @!P0 SYNCS.PHASECHK.TRANS64 P0, [R23+URZ+0x38800], R0 ;  /* 0x03880000170085a7 */ /* 0x000e24000800007f */
[----:B0-----:R-:W-:Y:S05]  /*33e60*/  @!P0 BRA `(.L_x_2849) ;  /* 0xfffffffc00f08947 */ /* 0x001fea000383ffff */
[----:B------:R-:W-:Y:S05]  /*33e70*/  BRA `(.L_x_3151) ;  /* 0xfffffde800147947 */ /* 0x000fea000383ffff */
.L_x_2867:
[----:B--2---:R2:W4:Y:S02]  /*33e80*/  SYNCS.PHASECHK.TRANS64.TRYWAIT P1, [R0+URZ+0x38830], R3 ;  /* 0x03883003000075a7 */ /* 0x004524000802017f */
[----:B----4-:R-:W-:Y:S05]  /*33e90*/  @!P1 NANOSLEEP.SYNCS 0x989680 ;  /* 0x009896800000995d */ /* 0x010fea0003900000 */
[----:B------:R-:W4:Y:S02]  /*33ea0*/  @!P1 SYNCS.PHASECHK.TRANS64 P1, [R0+URZ+0x38830], R3 ;  /* 0x03883003000095a7 */ /* 0x000f24000802007f */
[----:B----4-:R-:W-:Y:S05]  /*33eb0*/  @!P1 BRA `(.L_x_2867) ;  /* 0xfffffffc00f09947 */ /* 0x010fea000383ffff */
[----:B------:R-:W-:Y:S05]  /*33ec0*/  BRA `(.L_x_2866) ;  /* 0xfffffe2000687947 */ /* 0x000fea000383ffff */
.L_x_2875:
[----:B-1----:R1:W2:Y:S02]  /*33ed0*/  SYNCS.PHASECHK.TRANS64.TRYWAIT P1, [R10+URZ+0x38830], R3 ;  /* 0x038830030a0075a7 */ /* 0x0022a4000802017f */
[----:B--2---:R-:W-:Y:S05]  /*33ee0*/  @!P1 NANOSLEEP.SYNCS 0x989680 ;  /* 0x009896800000995d */ /* 0x004fea0003900000 */
[----:B------:R-:W2:Y:S02]  /*33ef0*/  @!P1 SYNCS.PHASECHK.TRANS64 P1, [R10+URZ+0x38830], R3 ;  /* 0x038830030a0095a7 */ /* 0x000ea4000802007f */
[----:B--2---:R-:W-:Y:S05]  /*33f00*/  @!P1 BRA `(.L_x_2875) ;  /* 0xfffffffc00f09947 */ /* 0x004fea000383ffff */
[----:B------:R-:W-:Y:S05]  /*33f10*/  BRA `(.L_x_2874) ;  /* 0xfffffe6800b07947 */ /* 0x000fea000383ffff */
.L_x_2880:
[----:B---3--:R3:W4:Y:S02]  /*33f20*/  SYNCS.PHASECHK.TRANS64.TRYWAIT P1, [R6+URZ+0x38850], R0 ;  /* 0x03885000060075a7 */ /* 0x008724000802017f */
[----:B----4-:R-:W-:Y:S05]  /*33f30*/  @!P1 NANOSLEEP.SYNCS 0x989680 ;  /* 0x009896800000995d */ /* 0x010fea0003900000 */
[----:B------:R-:W4:Y:S02]  /*33f40*/  @!P1 SYNCS.PHASECHK.TRANS64 P1, [R6+URZ+0x38850], R0 ;  /* 0x03885000060095a7 */ /* 0x000f24000802007f */
[----:B----4-:R-:W-:Y:S05]  /*33f50*/  @!P1 BRA `(.L_x_2880) ;  /* 0xfffffffc00f09947 */ /* 0x010fea000383ffff */
[----:B------:R-:W-:Y:S05]  /*33f60*/  BRA `(.L_x_2879) ;  /* 0xfffffea0006c7947 */ /* 0x000fea000383ffff */
.L_x_2890:
[----:B-1----:R1:W2:Y:S02]  /*33f70*/  SYNCS.PHASECHK.TRANS64.TRYWAIT P1, [R3+URZ+0x38830], R6 ;  /* 0x03883006030075a7 */ /* 0x0022a4000802017f */
[----:B--2---:R-:W-:Y:S05]  /*33f80*/  @!P1 NANOSLEEP.SYNCS 0x989680 ;  /* 0x009896800000995d */ /* 0x004fea0003900000 */
[----:B------:R-:W2:Y:S02]  /*33f90*/  @!P1 SYNCS.PHASECHK.TRANS64 P1, [R3+URZ+0x38830], R6 ;  /* 0x03883006030095a7 */ /* 0x000ea4000802007f */
[----:B--2---:R-:W-:Y:S05]  /*33fa0*/  @!P1 BRA `(.L_x_2890) ;  /* 0xfffffffc00f09947 */ /* 0x004fea000383ffff */
[----:B------:R-:W-:Y:S05]  /*33fb0*/  BRA `(.L_x_2889) ;  /* 0xfffffeb800a47947 */ /* 0x000fea000383ffff */
.L_x_2895:
[----:B-1----:R1:W2:Y:S02]  /*33fc0*/  SYNCS.PHASECHK.TRANS64.TRYWAIT P1, [R6+URZ+0x38850], R0 ;  /* 0x03885000060075a7 */ /* 0x0022a4000802017f */
[----:B--2---:R-:W-:Y:S05]  /*33fd0*/  @!P1 NANOSLEEP.SYNCS 0x989680 ;  /* 0x009896800000995d */ /* 0x004fea0003900000 */
[----:B------:R-:W2:Y:S02]  /*33fe0*/  @!P1 SYNCS.PHASECHK.TRANS64 P1, [R6+URZ+0x38850], R0 ;  /* 0x03885000060095a7 */ /* 0x000ea4000802007f */
[----:B--2---:R-:W-:Y:S05]  /*33ff0*/  @!P1 BRA `(.L_x_2895) ;  /* 0xfffffffc00f09947 */ /* 0x004fea000383ffff */
[----:B------:R-:W-:Y:S05]  /*34000*/  BRA `(.L_x_2894) ;  /* 0xfffffef000647947 */ /* 0x000fea000383ffff */
.L_x_2903:
[----:B-1----:R1:W2:Y:S02]  /*34010*/  SYNCS.PHASECHK.TRANS64.TRYWAIT P1, [R10+URZ+0x38850], R0 ;  /* 0x038850000a0075a7 */ /* 0x0022a4000802017f */
[----:B--2---:R-:W-:Y:S05]  /*34020*/  @!P1 NANOSLEEP.SYNCS 0x989680 ;  /* 0x009896800000995d */ /* 0x004fea0003900000 */
[----:B------:R-:W2:Y:S02]  /*34030*/  @!P1 SYNCS.PHASECHK.TRANS64 P1, [R10+URZ+0x38850], R0 ;  /* 0x038850000a0095a7 */ /* 0x000ea4000802007f */
[----:B--2---:R-:W-:Y:S05]  /*34040*/  @!P1 BRA `(.L_x_2903) ;  /* 0xfffffffc00f09947 */ /* 0x004fea000383ffff */
[----:B------:R-:W-:Y:S05]  /*34050*/  BRA `(.L_x_2902) ;  /* 0xffffff0800947947 */ /* 0x000fea000383ffff */
.L_x_2945:
[----:B------:R-:W1:Y:S01]  /*34060*/  S2R R10, SR_TID.X ;  /* 0x00000000000a7919 */ /* 0x000e620000002100 */
[----:B------:R-:W-:Y:S01]  /*34070*/  BSSY B1, `(.L_x_3152) ;  /* 0x000000a000017945 */ /* 0x000fe20003800000 */
[----:B------:R-:W-:Y:S01]  /*34080*/  MOV R12, RZ ;  /* 0x000000ff000c7202 */ /* 0x000fe20000000f00 */
[----:B0-----:R-:W-:Y:S02]  /*34090*/  IMAD.MOV.U32 R11, RZ, RZ, 0x1f ;  /* 0x0000001fff0b7424 */ /* 0x001fe400078e00ff */
[----:B------:R-:W-:Y:S01]  /*340a0*/  IMAD.MOV.U32 R15, RZ, RZ, -0x1 ;  /* 0xffffffffff0f7424 */ /* 0x000fe200078e00ff */
[----:B-1----:R-:W-:-:S04]  /*340b0*/  SHF.R.U32.HI R10, RZ, 0x5, R10 ;  /* 0x00000005ff0a7819 */ /* 0x002fc8000001160a */
[----:B------:R-:W-:-:S05]  /*340c0*/  LOP3.LUT R10, R10, 0x3, RZ, 0xc0, !PT ;  /* 0x000000030a0a7812 */ /* 0x000fca00078ec0ff */
[----:B------:R-:W-:-:S07]  /*340d0*/  IMAD.MOV.U32 R13, RZ, RZ, R10 ;  /* 0x000000ffff0d7224 */ /* 0x000fce00078e000a */
[----:B------:R-:W-:Y:S05]  /*340e0*/  WARPSYNC.COLLECTIVE R15, `(.L_x_3153) ;  /* 0x000000000f087348 */ /* 0x000fea0003c00000 */
[----:B------:R0:W1:Y:S02]  /*340f0*/  SHFL.IDX P6, R14, R13, R12, R11 ;  /* 0x0000000c0d0e7389 */ /* 0x00006400000c000b */
[----:B01----:R-:W-:Y:S01]  /*34100*/  ENDCOLLECTIVE ;  /* 0x000000000000791b */ /* 0x003fe20003800000 */
.L_x_3153:
[----:B------:R-:W-:Y:S05]  /*34110*/  BSYNC B1 ;  /* 0x0000000000017941 */ /* 0x000fea0003800000 */
.L_x_3152:
[----:B------:R-:W-:Y:S05]  /*34120*/  BRA `(.L_x_3154) ;  /* 0xffffff7800a47947 */ /* 0x000fea000383ffff */
.L_x_2947:
[----:B------:R-:W-:Y:S01]  /*34130*/  BSSY B1, `(.L_x_3155) ;  /* 0x0000006000017945 */ /* 0x000fe20003800000 */
[----:B------:R-:W-:-:S07]  /*34140*/  IMAD.MOV.U32 R15, RZ, RZ, -0x1 ;  /* 0xffffffffff0f7424 */ /* 0x000fce00078e00ff */
[----:B01----:R-:W-:Y:S05]  /*34150*/  WARPSYNC.COLLECTIVE R15, `(.L_x_3156) ;  /* 0x000000000f0c7348 */ /* 0x003fea0003c00000 */
[----:B------:R-:W-:Y:S02]  /*34160*/  ELECT P6, UR62, PT ;  /* 0x00000000003e782f */ /* 0x000fe400038c0000 */
[----:B------:R-:W-:Y:S01]  /*34170*/  MOV R14, UR62 ;  /* 0x0000003e000e7c02 */ /* 0x000fe20008000f00 */
[----:B01----:R-:W-:Y:S10]  /*34180*/  ENDCOLLECTIVE ;  /* 0x000000000000791b */ /* 0x003ff40003800000 */
.L_x_3156:
[----:B------:R-:W-:Y:S05]  /*34190*/  BSYNC B1 ;  /* 0x0000000000017941 */ /* 0x000fea0003800000 */
.L_x_3155:
[----:B------:R-:W-:Y:S05]  /*341a0*/  BRA `(.L_x_2946) ;  /* 0xffffff78009c7947 */ /* 0x000fea000383ffff */
.L_x_2949:
[----:B-1----:R1:W2:Y:S02]  /*341b0*/  SYNCS.PHASECHK.TRANS64.TRYWAIT P0, [R16+URZ+0x38820], R7 ;  /* 0x03882007100075a7 */ /* 0x0022a4000800017f */
[----:B--2---:R-:W-:Y:S05]  /*341c0*/  @!P0 NANOSLEEP.SYNCS 0x989680 ;  /* 0x009896800000895d */ /* 0x004fea0003900000 */
[----:B------:R-:W2:Y:S02]  /*341d0*/  @!P0 SYNCS.PHASECHK.TRANS64 P0, [R16+URZ+0x38820], R7 ;  /* 0x03882007100085a7 */ /* 0x000ea4000800007f */
[----:B--2---:R-:W-:Y:S05]  /*341e0*/  @!P0 BRA `(.L_x_2949) ;  /* 0xfffffffc00f08947 */ /* 0x004fea000383ffff */
[----:B------:R-:W-:Y:S05]  /*341f0*/  BRA `(.L_x_3157) ;  /* 0xffffff7800ac7947 */ /* 0x000fea000383ffff */
.L_x_2953:
[----:B0-----:R0:W2:Y:S02]  /*34200*/  SYNCS.PHASECHK.TRANS64.TRYWAIT P0, [R11+URZ+0x388a0], R10 ;  /* 0x0388a00a0b0075a7 */ /* 0x0010a4000800017f */
[----:B--2---:R-:W-:Y:S05]  /*34210*/  @!P0 NANOSLEEP.SYNCS 0x989680 ;  /* 0x009896800000895d */ /* 0x004fea0003900000 */
[----:B------:R-:W2:Y:S02]  /*34220*/  @!P0 SYNCS.PHASECHK.TRANS64 P0, [R11+URZ+0x388a0], R10 ;  /* 0x0388a00a0b0085a7 */ /* 0x000ea4000800007f */
[----:B--2---:R-:W-:Y:S05]  /*34230*/  @!P0 BRA `(.L_x_2953) ;  /* 0xfffffffc00f08947 */ /* 0x004fea000383ffff */
[----:B------:R-:W-:Y:S05]  /*34240*/  BRA `(.L_x_3158) ;  /* 0xffffff7800c47947 */ /* 0x000fea000383ffff */
.L_x_2961:
[----:B-1----:R1:W2:Y:S02]  /*34250*/  SYNCS.PHASECHK.TRANS64.TRYWAIT P0, [R11+URZ+0x388c0], R10 ;  /* 0x0388c00a0b0075a7 */ /* 0x0022a4000800017f */
[----:B--2---:R-:W-:Y:S05]  /*34260*/  @!P0 NANOSLEEP.SYNCS 0x989680 ;  /* 0x009896800000895d */ /* 0x004fea0003900000 */
[----:B------:R-:W2:Y:S02]  /*34270*/  @!P0 SYNCS.PHASECHK.TRANS64 P0, [R11+URZ+0x388c0], R10 ;  /* 0x0388c00a0b0085a7 */ /* 0x000ea4000800007f */
[----:B--2---:R-:W-:Y:S05]  /*34280*/  @!P0 BRA `(.L_x_2961) ;  /* 0xfffffffc00f08947 */ /* 0x004fea000383ffff */
[----:B------:R-:W-:Y:S05]  /*34290*/  BRA `(.L_x_3159) ;  /* 0xffffff8000007947 */ /* 0x000fea000383ffff */
.L_x_2971:
[----:B0-----:R0:W2:Y:S02]  /*342a0*/  SYNCS.PHASECHK.TRANS64.TRYWAIT P1, [R10+URZ+0x388a0], R9 ;  /* 0x0388a0090a0075a7 */ /* 0x0010a4000802017f */
[----:B--2---:R-:W-:Y:S05]  /*342b0*/  @!P1 NANOSLEEP.SYNCS 0x989680 ;  /* 0x009896800000995d */ /* 0x004fea0003900000 */
[----:B------:R-:W2:Y:S02]  /*342c0*/  @!P1 SYNCS.PHASECHK.TRANS64 P1, [R10+URZ+0x388a0], R9 ;  /* 0x0388a0090a0095a7 */ /* 0x000ea4000802007f */
[----:B--2---:R-:W-:Y:S05]  /*342d0*/  @!P1 BRA `(.L_x_2971) ;  /* 0xfffffffc00f09947 */ /* 0x004fea000383ffff */
[----:B------:R-:W-:Y:S05]  /*342e0*/  BRA `(.L_x_3160) ;  /* 0xffffff8400747947 */ /* 0x000fea000383ffff */
.L_x_2979:
[----:B-1----:R1:W2:Y:S02]  /*342f0*/  SYNCS.PHASECHK.TRANS64.TRYWAIT P1, [R10+URZ+0x388c0], R9 ;  /* 0x0388c0090a0075a7 */ /* 0x0022a4000802017f */
[----:B--2---:R-:W-:Y:S05]  /*34300*/  @!P1 NANOSLEEP.SYNCS 0x989680 ;  /* 0x009896800000995d */ /* 0x004fea0003900000 */
[----:B------:R-:W2:Y:S02]  /*34310*/  @!P1 SYNCS.PHASECHK.TRANS64 P1, [R10+URZ+0x388c0], R9 ;  /* 0x0388c0090a0095a7 */ /* 0x000ea4000802007f */
[----:B--2---:R-:W-:Y:S05]  /*34320*/  @!P1 BRA `(.L_x_2979) ;  /* 0xfffffffc00f09947 */ /* 0x004fea000383ffff */
[----:B------:R-:W-:Y:S05]  /*34330*/  BRA `(.L_x_3161) ;  /* 0xffffff8800ac7947 */ /* 0x000fea000383ffff */
.L_x_2997:
        /* <DEDUP_REMOVED lines=11> */
.L_x_3163:
[----:B------:R-:W-:Y:S05]  /*343f0*/  BSYNC B0 ;  /* 0x0000000000007941 */ /* 0x000fea0003800000 */
.L_x_3162:
[----:B------:R-:W-:Y:S05]  /*34400*/  BRA `(.L_x_3164) ;  /* 0xffffff9800e47947 */ /* 0x000fea000383ffff */
.L_x_3000:
[----:B0-----:R0:W1:Y:S02]  /*34410*/  SYNCS.PHASECHK.TRANS64.TRYWAIT P0, [R5+URZ+0x38840], R2 ;  /* 0x03884002050075a7 */ /* 0x001064000800017f */
[----:B-1----:R-:W-:Y:S05]  /*34420*/  @!P0 NANOSLEEP.SYNCS 0x989680 ;  /* 0x009896800000895d */ /* 0x002fea0003900000 */
[----:B------:R-:W1:Y:S02]  /*34430*/  @!P0 SYNCS.PHASECHK.TRANS64 P0, [R5+URZ+0x38840], R2 ;  /* 0x03884002050085a7 */ /* 0x000e64000800007f */
[----:B-1----:R-:W-:Y:S05]  /*34440*/  @!P0 BRA `(.L_x_3000) ;  /* 0xfffffffc00f08947 */ /* 0x002fea000383ffff */
[----:B------:R-:W-:Y:S05]  /*34450*/  BRA `(.L_x_3165) ;  /* 0xffffff9c00347947 */ /* 0x000fea000383ffff */
.L_x_3001:
        /* <DEDUP_REMOVED lines=8> */
.L_x_3167:
[----:B------:R-:W-:Y:S05]  /*344e0*/  BSYNC B0 ;  /* 0x0000000000007941 */ /* 0x000fea0003800000 */
.L_x_3166:
[----:B------:R-:W-:Y:S01]  /*344f0*/  IMAD.MOV.U32 R13, RZ, RZ, R0 ;  /* 0x000000ffff0d7224 */ /* 0x000fe200078e0000 */
[----:B------:R-:W-:Y:S01]  /*34500*/  MOV R15, 0xffffffff ;  /* 0xffffffff000f7802 */ /* 0x000fe20000000f00 */
[----:B------:R-:W-:Y:S01]  /*34510*/  IMAD.MOV.U32 R12, RZ, RZ, RZ ;  /* 0x000000ffff0c7224 */ /* 0x000fe200078e00ff */
[----:B------:R-:W-:Y:S01]  /*34520*/  MOV R2, R14 ;  /* 0x0000000e00027202 */ /* 0x000fe20000000f00 */
[----:B------:R-:W-:Y:S01]  /*34530*/  IMAD.MOV.U32 R11, RZ, RZ, 0x181f ;  /* 0x0000181fff0b7424 */ /* 0x000fe200078e00ff */
[C---:B------:R-:W-:Y:S01]  /*34540*/  LOP3.LUT P5, RZ, R18.reuse, 0x10, RZ, 0xc0, !PT ;  /* 0x0000001012ff7812 */ /* 0x040fe200078ac0ff */
[----:B------:R-:W-:Y:S01]  /*34550*/  @P0 IMAD R9, R7, 0x2, R16 ;  /* 0x0000000207090824 */ /* 0x000fe200078e0210 */
[----:B------:R-:W-:-:S13]  /*34560*/  LOP3.LUT P4, RZ, R18, 0x8, RZ, 0xc0, !PT ;  /* 0x0000000812ff7812 */ /* 0x000fda000788c0ff */
[----:B------:R-:W-:Y:S05]  /*34570*/  WARPSYNC.COLLECTIVE R15, `(.L_x_3168) ;  /* 0x000000000f087348 */ /* 0x000fea0003c00000 */
[----:B------:R0:W1:Y:S02]  /*34580*/  SHFL.IDX P6, R14, R13, R12, R11 ;  /* 0x0000000c0d0e7389 */ /* 0x00006400000c000b */
[----:B01----:R-:W-:Y:S01]  /*34590*/  ENDCOLLECTIVE ;  /* 0x000000000000791b */ /* 0x003fe20003800000 */
.L_x_3168:
[C---:B------:R-:W-:Y:S01]  /*345a0*/  LOP3.LUT P3, RZ, R18.reuse, 0x4, RZ, 0xc0, !PT ;  /* 0x0000000412ff7812 */ /* 0x040fe2000786c0ff */
[----:B------:R-:W-:Y:S01]  /*345b0*/  ULDC.64 UR4, c[0x0][0x208] ;  /* 0x0000820000047ab9 */ /* 0x000fe20000000a00 */
[----:B------:R-:W-:Y:S02]  /*345c0*/  LOP3.LUT P2, RZ, R18, 0x2, RZ, 0xc0, !PT ;  /* 0x0000000212ff7812 */ /* 0x000fe4000784c0ff */
[----:B------:R-:W-:Y:S01]  /*345d0*/  MOV R13, R6 ;  /* 0x00000006000d7202 */ /* 0x000fe20000000f00 */
[----:B------:R-:W-:Y:S02]  /*345e0*/  IMAD.MOV.U32 R12, RZ, RZ, 0x1 ;  /* 0x00000001ff0c7424 */ /* 0x000fe400078e00ff */
[----:B------:R-:W-:-:S05]  /*345f0*/  IMAD.MOV.U32 R3, RZ, RZ, R14 ;  /* 0x000000ffff037224 */ /* 0x000fca00078e000e */
[----:B------:R-:W-:-:S05]  /*34600*/  @P0 LEA R3, P1, R34, R3, 0x1 ;  /* 0x0000000322030211 */ /* 0x000fca00078208ff */
[----:B------:R-:W-:Y:S01]  /*34610*/  @P0 IMAD.X R2, RZ, RZ, R2, P1 ;  /* 0x000000ffff020224 */ /* 0x000fe200008e0602 */
[----:B------:R-:W-:-:S04]  /*34620*/  ISETP.GE.AND P1, PT, R4, 0x11, PT ;  /* 0x000000110400780c */ /* 0x000fc80003f26270 */
[----:B------:R-:W-:-:S04]  /*34630*/  @P0 LOP3.LUT R3, R3, R2, RZ, 0x3c, !PT ;  /* 0x0000000203030212 */ /* 0x000fc800078e3cff */
[----:B------:R-:W-:-:S04]  /*34640*/  @P0 LOP3.LUT R2, R3, R2, RZ, 0x3c, !PT ;  /* 0x0000000203020212 */ /* 0x000fc800078e3cff */
[----:B------:R-:W-:Y:S01]  /*34650*/  @P0 LOP3.LUT R3, R3, R2, RZ, 0x3c, !PT ;  /* 0x0000000203030212 */ /* 0x000fe200078e3cff */
[----:B------:R-:W-:-:S04]  /*34660*/  @P1 IMAD R21, R7, 0x2, R16 ;  /* 0x0000000207151824 */ /* 0x000fc800078e0210 */
        /* <DEDUP_REMOVED lines=10> */
.L_x_3169:
[----:B------:R-:W-:Y:S02]  /*34710*/  IMAD.MOV.U32 R13, RZ, RZ, R0 ;  /* 0x000000ffff0d7224 */ /* 0x000fe400078e0000 */
[----:B------:R-:W-:-:S07]  /*34720*/  IMAD.MOV.U32 R8, RZ, RZ, R14 ;  /* 0x000000ffff087224 */ /* 0x000fce00078e000e */
[----:B------:R-:W-:Y:S05]  /*34730*/  WARPSYNC.COLLECTIVE R15, `(.L_x_3170) ;  /* 0x000000000f087348 */ /* 0x000fea0003c00000 */
[----:B------:R0:W1:Y:S02]  /*34740*/  SHFL.IDX P6, R14, R13, R12, R11 ;  /* 0x0000000c0d0e7389 */ /* 0x00006400000c000b */
[----:B01----:R-:W-:Y:S01]  /*34750*/  ENDCOLLECTIVE ;  /* 0x000000000000791b */ /* 0x003fe20003800000 */
.L_x_3170:
[----:B------:R-:W-:Y:S01]  /*34760*/  ULDC.64 UR4, c[0x0][0x208] ;  /* 0x0000820000047ab9 */ /* 0x000fe20000000a00 */
[----:B------:R-:W-:Y:S01]  /*34770*/  IMAD.MOV.U32 R13, RZ, RZ, R6 ;  /* 0x000000ffff0d7224 */ /* 0x000fe200078e0006 */
[----:B------:R-:W-:Y:S02]  /*34780*/  MOV R12, 0x2 ;  /* 0x00000002000c7802 */ /* 0x000fe40000000f00 */
        /* <DEDUP_REMOVED lines=14> */
.L_x_3171:
[----:B------:R-:W-:Y:S02]  /*34870*/  @P1 IMAD R9, R7, 0x2, R16 ;  /* 0x0000000207091824 */ /* 0x000fe400078e0210 */
[----:B------:R-:W-:Y:S02]  /*34880*/  IMAD.MOV.U32 R13, RZ, RZ, R0 ;  /* 0x000000ffff0d7224 */ /* 0x000fe400078e0000 */
[----:B------:R-:W-:-:S07]  /*34890*/  IMAD.MOV.U32 R8, RZ, RZ, R14 ;  /* 0x000000ffff087224 */ /* 0x000fce00078e000e */
[----:B------:R-:W-:Y:S05]  /*348a0*/  WARPSYNC.COLLECTIVE R15, `(.L_x_3172) ;  /* 0x000000000f087348 */ /* 0x000fea0003c00000 */
[----:B------:R0:W1:Y:S02]  /*348b0*/  SHFL.IDX P6, R14, R13, R12, R11 ;  /* 0x0000000c0d0e7389 */ /* 0x00006400000c000b */
[----:B01----:R-:W-:Y:S01]  /*348c0*/  ENDCOLLECTIVE ;  /* 0x000000000000791b */ /* 0x003fe20003800000 */
.L_x_3172:
[----:B------:R-:W-:Y:S01]  /*348d0*/  ULDC.64 UR4, c[0x0][0x208] ;  /* 0x0000820000047ab9 */ /* 0x000fe20000000a00 */
[----:B------:R-:W-:Y:S02]  /*348e0*/  IMAD.MOV.U32 R13, RZ, RZ, R6 ;  /* 0x000000ffff0d7224 */ /* 0x000fe400078e0006 */
[----:B------:R-:W-:Y:S02]  /*348f0*/  IMAD.MOV.U32 R12, RZ, RZ, 0x3 ;  /* 0x00000003ff0c7424 */ /* 0x000fe400078e00ff */
        /* <DEDUP_REMOVED lines=14> */
.L_x_3173:
[----:B------:R-:W-:Y:S01]  /*349e0*/  @P1 LEA R21, R7, R16, 0x1 ;  /* 0x0000001007151211 */ /* 0x000fe200078e08ff */
[----:B------:R-:W-:Y:S01]  /*349f0*/  IMAD.MOV.U32 R13, RZ, RZ, R0 ;  /* 0x000000ffff0d7224 */ /* 0x000fe200078e0000 */
[----:B------:R-:W-:-:S07]  /*34a00*/  MOV R8, R14 ;  /* 0x0000000e00087202 */ /* 0x000fce0000000f00 */
[----:B------:R-:W-:Y:S05]  /*34a10*/  WARPSYNC.COLLECTIVE R15, `(.L_x_3174) ;  /* 0x000000000f087348 */ /* 0x000fea0003c00000 */
[----:B------:R0:W1:Y:S02]  /*34a20*/  SHFL.IDX P6, R14, R13, R12, R11 ;  /* 0x0000000c0d0e7389 */ /* 0x00006400000c000b */
[----:B01----:R-:W-:Y:S01]  /*34a30*/  ENDCOLLECTIVE ;  /* 0x000000000000791b */ /* 0x003fe20003800000 */
.L_x_3174:
        /* <DEDUP_REMOVED lines=16> */
.L_x_3175:
[----:B------:R-:W-:Y:S01]  /*34b40*/  MOV R13, R0 ;  /* 0x00000000000d7202 */ /* 0x000fe20000000f00 */
[----:B------:R-:W-:-:S07]  /*34b50*/  IMAD.MOV.U32 R8, RZ, RZ, R14 ;  /* 0x000000ffff087224 */ /* 0x000fce00078e000e */
[----:B------:R-:W-:Y:S05]  /*34b60*/  WARPSYNC.COLLECTIVE R15, `(.L_x_3176) ;  /* 0x000000000f087348 */ /* 0x000fea0003c00000 */
[----:B------:R0:W1:Y:S02]  /*34b70*/  SHFL.IDX P6, R14, R13, R12, R11 ;  /* 0x0000000c0d0e7389 */ /* 0x00006400000c000b */
[----:B01----:R-:W-:Y:S01]  /*34b80*/  ENDCOLLECTIVE ;  /* 0x000000000000791b */ /* 0x003fe20003800000 */
.L_x_3176:
[----:B------:R-:W-:Y:S01]  /*34b90*/  IMAD.MOV.U32 R0, RZ, RZ, R14 ;  /* 0x000000ffff007224 */ /* 0x000fe200078e000e */
[----:B------:R-:W-:Y:S06]  /*34ba0*/  BRA `(.L_x_3177) ;  /* 0xffffff9800907947 */ /* 0x000fec000383ffff */
.L_x_3008:
[----:B------:R-:W-:Y:S01]  /*34bb0*/  IMAD.MOV.U32 R13, RZ, RZ, R0 ;  /* 0x000000ffff0d7224 */ /* 0x000fe200078e0000 */
[----:B------:R-:W-:Y:S01]  /*34bc0*/  MOV R11, 0x181f ;  /* 0x0000181f000b7802 */ /* 0x000fe20000000f00 */
[----:B------:R-:W-:Y:S02]  /*34bd0*/  IMAD.MOV.U32 R12, RZ, RZ, RZ ;  /* 0x000000ffff0c7224 */ /* 0x000fe400078e00ff */
[----:B------:R-:W-:Y:S02]  /*34be0*/  IMAD.MOV.U32 R15, RZ, RZ, -0x1 ;  /* 0xffffffffff0f7424 */ /* 0x000fe400078e00ff */
[----:B-----5:R-:W-:Y:S02]  /*34bf0*/  IMAD R5, R9, R7, RZ ;  /* 0x0000000709057224 */ /* 0x020fe400078e02ff */
[----:B------:R-:W-:-:S07]  /*34c00*/  IMAD R25, R25, 0x80, R8 ;  /* 0x0000008019197824 */ /* 0x000fce00078e0208 */
[----:B------:R-:W-:Y:S05]  /*34c10*/  WARPSYNC.COLLECTIVE R15, `(.L_x_3178) ;  /* 0x000000000f087348 */ /* 0x000fea0003c00000 */
[----:B------:R0:W1:Y:S02]  /*34c20*/  SHFL.IDX P6, R14, R13, R12, R11 ;  /* 0x0000000c0d0e7389 */ /* 0x00006400000c000b */
[----:B01----:R-:W-:Y:S01]  /*34c30*/  ENDCOLLECTIVE ;  /* 0x000000000000791b */ /* 0x003fe20003800000 */
.L_x_3178:
[----:B------:R-:W-:Y:S01]  /*34c40*/  ISETP.GE.AND P1, PT, R25, R5, PT ;  /* 0x000000051900720c */ /* 0x000fe20003f26270 */
[----:B------:R-:W-:Y:S02]  /*34c50*/  IMAD.MOV.U32 R13, RZ, RZ, R4 ;  /* 0x000000ffff0d7224 */ /* 0x000fe400078e0004 */
[----:B------:R-:W-:-:S10]  /*34c60*/  IMAD.MOV.U32 R2, RZ, RZ, R14 ;  /* 0x000000ffff027224 */ /* 0x000fd400078e000e */
[----:B------:R-:W-:Y:S05]  /*34c70*/  WARPSYNC.COLLECTIVE R15, `(.L_x_3179) ;  /* 0x000000000f087348 */ /* 0x000fea0003c00000 */
[----:B------:R0:W1:Y:S02]  /*34c80*/  SHFL.IDX P6, R14, R13, R12, R11 ;  /* 0x0000000c0d0e7389 */ /* 0x00006400000c000b */
[----:B01----:R-:W-:Y:S01]  /*34c90*/  ENDCOLLECTIVE ;  /* 0x000000000000791b */ /* 0x003fe20003800000 */
.L_x_3179:
[----:B------:R-:W-:Y:S01]  /*34ca0*/  ULDC.64 UR4, c[0x0][0x208] ;  /* 0x0000820000047ab9 */ /* 0x000fe20000000a00 */
[----:B------:R-:W-:Y:S02]  /*34cb0*/  IMAD.MOV.U32 R13, RZ, RZ, R0 ;  /* 0x000000ffff0d7224 */ /* 0x000fe400078e0000 */
[----:B------:R-:W-:Y:S01]  /*34cc0*/  IMAD.MOV.U32 R12, RZ, RZ, 0x1 ;  /* 0x00000001ff0c7424 */ /* 0x000fe200078e00ff */
[----:B------:R-:W-:-:S04]  /*34cd0*/  MOV R3, R14 ;  /* 0x0000000e00037202 */ /* 0x000fc80000000f00 */
[----:B------:R-:W-:-:S05]  /*34ce0*/  @!P1 LEA R6, P5, R34, R3, 0x1 ;  /* 0x0000000322069211 */ /* 0x000fca00078a08ff */
[----:B------:R-:W-:Y:S02]  /*34cf0*/  @!P1 IMAD.X R3, RZ, RZ, R2, P5 ;  /* 0x000000ffff039224 */ /* 0x000fe400028e0602 */
[----:B------:R-:W-:Y:S01]  /*34d00*/  @!P1 IMAD.MOV.U32 R2, RZ, RZ, R6 ;  /* 0x000000ffff029224 */ /* 0x000fe200078e0006 */
[----:B------:R-:W-:-:S04]  /*34d10*/  IADD3 R6, R25, 0x10, RZ ;  /* 0x0000001019067810 */ /* 0x000fc80007ffe0ff */
        /* <DEDUP_REMOVED lines=11> */
.L_x_3180:
[----:B------:R-:W-:Y:S01]  /*34dd0*/  MOV R13, R4 ;  /* 0x00000004000d7202 */ /* 0x000fe20000000f00 */
[----:B------:R-:W-:-:S07]  /*34de0*/  IMAD.MOV.U32 R2, RZ, RZ, R14 ;  /* 0x000000ffff027224 */ /* 0x000fce00078e000e */
[----:B------:R-:W-:Y:S05]  /*34df0*/  WARPSYNC.COLLECTIVE R15, `(.L_x_3181) ;  /* 0x000000000f087348 */ /* 0x000fea0003c00000 */
[----:B------:R0:W1:Y:S02]  /*34e00*/  SHFL.IDX P6, R14, R13, R12, R11 ;  /* 0x0000000c0d0e7389 */ /* 0x00006400000c000b */
[----:B01----:R-:W-:Y:S01]  /*34e10*/  ENDCOLLECTIVE ;  /* 0x000000000000791b */ /* 0x003fe20003800000 */
.L_x_3181:
[----:B------:R-:W-:Y:S01]  /*34e20*/  ULDC.64 UR4, c[0x0][0x208] ;  /* 0x0000820000047ab9 */ /* 0x000fe20000000a00 */
[----:B------:R-:W-:Y:S02]  /*34e30*/  IMAD.MOV.U32 R13, RZ, RZ, R0 ;  /* 0x000000ffff0d7224 */ /* 0x000fe400078e0000 */
[----:B------:R-:W-:Y:S02]  /*34e40*/  IMAD.MOV.U32 R12, RZ, RZ, 0x2 ;  /* 0x00000002ff0c7424 */ /* 0x000fe400078e00ff */
[----:B------:R-:W-:-:S05]  /*34e50*/  IMAD.MOV.U32 R3, RZ, RZ, R14 ;  /* 0x000000ffff037224 */ /* 0x000fca00078e000e */
[----:B------:R-:W-:-:S05]  /*34e60*/  @!P1 LEA R6, P5, R34, R3, 0x1 ;  /* 0x0000000322069211 */ /* 0x000fca00078a08ff */
[----:B------:R-:W-:Y:S02]  /*34e70*/  @!P1 IMAD.X R7, RZ, RZ, R2, P5 ;  /* 0x000000ffff079224 */ /* 0x000fe400028e0602 */
[----:B------:R-:W-:Y:S02]  /*34e80*/  @!P1 IMAD.MOV.U32 R2, RZ, RZ, R6 ;  /* 0x000000ffff029224 */ /* 0x000fe400078e0006 */
[----:B------:R-:W-:Y:S01]  /*34e90*/  VIADD R6, R25, 0x20 ;  /* 0x0000002019067836 */ /* 0x000fe20000000000 */
[----:B------:R-:W-:-:S05]  /*34ea0*/  @!P1 MOV R3, R7 ;  /* 0x0000000700039202 */ /* 0x000fca0000000f00 */
        /* <DEDUP_REMOVED lines=11> */
.L_x_3182:
[----:B------:R-:W-:Y:S01]  /*34f60*/  IMAD.MOV.U32 R13, RZ, RZ, R4 ;  /* 0x000000ffff0d7224 */ /* 0x000fe200078e0004 */
[----:B------:R-:W-:-:S07]  /*34f70*/  MOV R2, R14 ;  /* 0x0000000e00027202 */ /* 0x000fce0000000f00 */
[----:B------:R-:W-:Y:S05]  /*34f80*/  WARPSYNC.COLLECTIVE R15, `(.L_x_3183) ;  /* 0x000000000f087348 */ /* 0x000fea0003c00000 */
[----:B------:R0:W1:Y:S02]  /*34f90*/  SHFL.IDX P6, R14, R13, R12, R11 ;  /* 0x0000000c0d0e7389 */ /* 0x00006400000c000b */
[----:B01----:R-:W-:Y:S01]  /*34fa0*/  ENDCOLLECTIVE ;  /* 0x000000000000791b */ /* 0x003fe20003800000 */
.L_x_3183:
[----:B------:R-:W-:Y:S01]  /*34fb0*/  ULDC.64 UR4, c[0x0][0x208] ;  /* 0x0000820000047ab9 */ /* 0x000fe20000000a00 */
[----:B------:R-:W-:Y:S01]  /*34fc0*/  IMAD.MOV.U32 R13, RZ, RZ, R0 ;  /* 0x000000ffff0d7224 */ /* 0x000fe200078e0000 */
[----:B------:R-:W-:Y:S01]  /*34fd0*/  MOV R12, 0x3 ;  /* 0x00000003000c7802 */ /* 0x000fe20000000f00 */
        /* <DEDUP_REMOVED lines=17> */
.L_x_3184:
[----:B------:R-:W-:Y:S02]  /*350f0*/  IMAD.MOV.U32 R13, RZ, RZ, R4 ;  /* 0x000000ffff0d7224 */ /* 0x000fe400078e0004 */
[----:B------:R-:W-:-:S07]  /*35100*/  IMAD.MOV.U32 R2, RZ, RZ, R14 ;  /* 0x000000ffff027224 */ /* 0x000fce00078e000e */
[----:B------:R-:W-:Y:S05]  /*35110*/  WARPSYNC.COLLECTIVE R15, `(.L_x_3185) ;  /* 0x000000000f087348 */ /* 0x000fea0003c00000 */
[----:B------:R0:W1:Y:S02]  /*35120*/  SHFL.IDX P6, R14, R13, R12, R11 ;  /* 0x0000000c0d0e7389 */ /* 0x00006400000c000b */
[----:B01----:R-:W-:Y:S01]  /*35130*/  ENDCOLLECTIVE ;  /* 0x000000000000791b */ /* 0x003fe20003800000 */
.L_x_3185:
[----:B------:R-:W-:Y:S01]  /*35140*/  ULDC.64 UR4, c[0x0][0x208] ;  /* 0x0000820000047ab9 */ /* 0x000fe20000000a00 */
[----:B------:R-:W-:Y:S01]  /*35150*/  MOV R13, R0 ;  /* 0x00000000000d7202 */ /* 0x000fe20000000f00 */
[----:B------:R-:W-:Y:S02]  /*35160*/  IMAD.MOV.U32 R12, RZ, RZ, 0x4 ;  /* 0x00000004ff0c7424 */ /* 0x000fe400078e00ff */
[----:B------:R-:W-:-:S05]  /*35170*/  IMAD.MOV.U32 R3, RZ, RZ, R14 ;  /* 0x000000ffff037224 */ /* 0x000fca00078e000e */
[----:B------:R-:W-:-:S04]  /*35180*/  @!P1 LEA R6, P5, R34, R3, 0x1 ;  /* 0x0000000322069211 */ /* 0x000fc800078a08ff */
[----:B------:R-:W-:Y:S01]  /*35190*/  @!P1 IADD3.X R7, RZ, R2, RZ, P5, !PT ;  /* 0x00000002ff079210 */ /* 0x000fe20002ffe4ff */
[----:B------:R-:W-:Y:S02]  /*351a0*/  @!P1 IMAD.MOV.U32 R2, RZ, RZ, R6 ;  /* 0x000000ffff029224 */ /* 0x000fe400078e0006 */
        /* <DEDUP_REMOVED lines=13> */
.L_x_3186:
[----:B------:R-:W-:Y:S02]  /*35280*/  IMAD.MOV.U32 R13, RZ, RZ, R4 ;  /* 0x000000ffff0d7224 */ /* 0x000fe400078e0004 */
[----:B------:R-:W-:-:S07]  /*35290*/  IMAD.MOV.U32 R2, RZ, RZ, R14 ;  /* 0x000000ffff027224 */ /* 0x000fce00078e000e */
[----:B------:R-:W-:Y:S05]  /*352a0*/  WARPSYNC.COLLECTIVE R15, `(.L_x_3187) ;  /* 0x000000000f087348 */ /* 0x000fea0003c00000 */
[----:B------:R0:W1:Y:S02]  /*352b0*/  SHFL.IDX P6, R14, R13, R12, R11 ;  /* 0x0000000c0d0e7389 */ /* 0x00006400000c000b */
[----:B01----:R-:W-:Y:S01]  /*352c0*/  ENDCOLLECTIVE ;  /* 0x000000000000791b */ /* 0x003fe20003800000 */
.L_x_3187:
[----:B------:R-:W-:Y:S01]  /*352d0*/  ULDC.64 UR4, c[0x0][0x208] ;  /* 0x0000820000047ab9 */ /* 0x000fe20000000a00 */
[----:B------:R-:W-:Y:S02]  /*352e0*/  IMAD.MOV.U32 R13, RZ, RZ, R0 ;  /* 0x000000ffff0d7224 */ /* 0x000fe400078e0000 */
[----:B------:R-:W-:Y:S01]  /*352f0*/  IMAD.MOV.U32 R12, RZ, RZ, 0x5 ;  /* 0x00000005ff0c7424 */ /* 0x000fe200078e00ff */
[----:B------:R-:W-:-:S04]  /*35300*/  MOV R3, R14 ;  /* 0x0000000e00037202 */ /* 0x000fc80000000f00 */
[----:B------:R-:W-:-:S05]  /*35310*/  @!P1 LEA R6, P5, R34, R3, 0x1 ;  /* 0x0000000322069211 */ /* 0x000fca00078a08ff */
[----:B------:R-:W-:Y:S02]  /*35320*/  @!P1 IMAD.X R7, RZ, RZ, R2, P5 ;  /* 0x000000ffff079224 */ /* 0x000fe400028e0602 */
[----:B------:R-:W-:Y:S01]  /*35330*/  @!P1 IMAD.MOV.U32 R2, RZ, RZ, R6 ;  /* 0x000000ffff029224 */ /* 0x000fe200078e0006 */
[----:B------:R-:W-:Y:S01]  /*35340*/  IADD3 R6, R25, 0x50, RZ ;  /* 0x0000005019067810 */ /* 0x000fe20007ffe0ff */
        /* <DEDUP_REMOVED lines=12> */
.L_x_3188:
[----:B------:R-:W-:Y:S01]  /*35410*/  MOV R13, R4 ;  /* 0x00000004000d7202 */ /* 0x000fe20000000f00 */
[----:B------:R-:W-:-:S07]  /*35420*/  IMAD.MOV.U32 R2, RZ, RZ, R14 ;  /* 0x000000ffff027224 */ /* 0x000fce00078e000e */
[----:B------:R-:W-:Y:S05]  /*35430*/  WARPSYNC.COLLECTIVE R15, `(.L_x_3189) ;  /* 0x000000000f087348 */ /* 0x000fea0003c00000 */
[----:B------:R0:W1:Y:S02]  /*35440*/  SHFL.IDX P6, R14, R13, R12, R11 ;  /* 0x0000000c0d0e7389 */ /* 0x00006400000c000b */
[----:B01----:R-:W-:Y:S01]  /*35450*/  ENDCOLLECTIVE ;  /* 0x000000000000791b */ /* 0x003fe20003800000 */
.L_x_3189:
        /* <DEDUP_REMOVED lines=20> */
.L_x_3190:
[----:B------:R-:W-:Y:S01]  /*355a0*/  IMAD.MOV.U32 R13, RZ, RZ, R4 ;  /* 0x000000ffff0d7224 */ /* 0x000fe200078e0004 */
[----:B------:R-:W-:-:S07]  /*355b0*/  MOV R2, R14 ;  /* 0x0000000e00027202 */ /* 0x000fce0000000f00 */
[----:B------:R-:W-:Y:S05]  /*355c0*/  WARPSYNC.COLLECTIVE R15, `(.L_x_3191) ;  /* 0x000000000f087348 */ /* 0x000fea0003c00000 */
[----:B------:R0:W1:Y:S02]  /*355d0*/  SHFL.IDX P6, R14, R13, R12, R11 ;  /* 0x0000000c0d0e7389 */ /* 0x00006400000c000b */
[----:B01----:R-:W-:Y:S01]  /*355e0*/  ENDCOLLECTIVE ;  /* 0x000000000000791b */ /* 0x003fe20003800000 */
.L_x_3191:
[----:B------:R-:W-:Y:S01]  /*355f0*/  ULDC.64 UR4, c[0x0][0x208] ;  /* 0x0000820000047ab9 */ /* 0x000fe20000000a00 */
[----:B------:R-:W-:Y:S02]  /*35600*/  IMAD.MOV.U32 R13, RZ, RZ, R0 ;  /* 0x000000ffff0d7224 */ /* 0x000fe400078e0000 */
[----:B------:R-:W-:Y:S02]  /*35610*/  IMAD.MOV.U32 R12, RZ, RZ, 0x7 ;  /* 0x00000007ff0c7424 */ /* 0x000fe400078e00ff */
        /* <DEDUP_REMOVED lines=15> */
.L_x_3192:
[----:B------:R-:W-:Y:S01]  /*35710*/  IMAD.MOV.U32 R13, RZ, RZ, R4 ;  /* 0x000000ffff0d7224 */ /* 0x000fe200078e0004 */
[----:B------:R-:W-:-:S07]  /*35720*/  MOV R6, R14 ;  /* 0x0000000e00067202 */ /* 0x000fce0000000f00 */
[----:B------:R-:W-:Y:S05]  /*35730*/  WARPSYNC.COLLECTIVE R15, `(.L_x_3193) ;  /* 0x000000000f087348 */ /* 0x000fea0003c00000 */
[----:B------:R0:W1:Y:S02]  /*35740*/  SHFL.IDX P6, R14, R13, R12, R11 ;  /* 0x0000000c0d0e7389 */ /* 0x00006400000c000b */
[----:B01----:R-:W-:Y:S01]  /*35750*/  ENDCOLLECTIVE ;  /* 0x000000000000791b */ /* 0x003fe20003800000 */
.L_x_3193:
[----:B------:R-:W-:Y:S05]  /*35760*/  BRA `(.L_x_3194) ;  /* 0xffffff9800f07947 */ /* 0x000fea000383ffff */
.L_x_3013:
[----:B0-----:R0:W2:Y:S02]  /*35770*/  SYNCS.PHASECHK.TRANS64.TRYWAIT P0, [R16+URZ+0x38820], R3 ;  /* 0x03882003100075a7 */ /* 0x0010a4000800017f */
[----:B--2---:R-:W-:Y:S05]  /*35780*/  @!P0 NANOSLEEP.SYNCS 0x989680 ;  /* 0x009896800000895d */ /* 0x004fea0003900000 */
[----:B------:R-:W2:Y:S02]  /*35790*/  @!P0 SYNCS.PHASECHK.TRANS64 P0, [R16+URZ+0x38820], R3 ;  /* 0x03882003100085a7 */ /* 0x000ea4000800007f */
[----:B--2---:R-:W-:Y:S05]  /*357a0*/  @!P0 BRA `(.L_x_3013) ;  /* 0xfffffffc00f08947 */ /* 0x004fea000383ffff */
[----:B------:R-:W-:Y:S05]  /*357b0*/  BRA `(.L_x_3195) ;  /* 0xffffff9c00707947 */ /* 0x000fea000383ffff */
.L_x_3018:
[----:B0-----:R0:W1:Y:S02]  /*357c0*/  SYNCS.PHASECHK.TRANS64.TRYWAIT P0, [R6+URZ+0x38840], R3 ;  /* 0x03884003060075a7 */ /* 0x001064000800017f */
[----:B-1----:R-:W-:Y:S05]  /*357d0*/  @!P0 NANOSLEEP.SYNCS 0x989680 ;  /* 0x009896800000895d */ /* 0x002fea0003900000 */
[----:B------:R-:W1:Y:S02]  /*357e0*/  @!P0 SYNCS.PHASECHK.TRANS64 P0, [R6+URZ+0x38840], R3 ;  /* 0x03884003060085a7 */ /* 0x000e64000800007f */
[----:B-1----:R-:W-:Y:S05]  /*357f0*/  @!P0 BRA `(.L_x_3018) ;  /* 0xfffffffc00f08947 */ /* 0x002fea000383ffff */
[----:B------:R-:W-:Y:S05]  /*35800*/  BRA `(.L_x_3196) ;  /* 0xffffffa0005c7947 */ /* 0x000fea000383ffff */
.L_x_3019:
        /* <DEDUP_REMOVED lines=8> */
.L_x_3198:
[----:B------:R-:W-:Y:S05]  /*35890*/  BSYNC B1 ;  /* 0x0000000000017941 */ /* 0x000fea0003800000 */
.L_x_3197:
[----:B------:R-:W-:Y:S01]  /*358a0*/  IMAD.MOV.U32 R13, RZ, RZ, R8 ;  /* 0x000000ffff0d7224 */ /* 0x000fe200078e0008 */
[----:B------:R-:W-:Y:S01]  /*358b0*/  MOV R12, RZ ;  /* 0x000000ff000c7202 */ /* 0x000fe20000000f00 */
[----:B------:R-:W-:Y:S01]  /*358c0*/  IMAD.MOV.U32 R11, RZ, RZ, 0x181f ;  /* 0x0000181fff0b7424 */ /* 0x000fe200078e00ff */
[----:B------:R-:W-:Y:S01]  /*358d0*/  LOP3.LUT R18, R18, 0xfffffdff, RZ, 0xc0, !PT ;  /* 0xfffffdff12127812 */ /* 0x000fe200078ec0ff */
[----:B------:R-:W-:Y:S01]  /*358e0*/  IMAD.MOV.U32 R15, RZ, RZ, -0x1 ;  /* 0xffffffffff0f7424 */ /* 0x000fe200078e00ff */
[----:B------:R-:W-:Y:S01]  /*358f0*/  SHF.L.U32 R0, R34, 0x1, RZ ;  /* 0x0000000122007819 */ /* 0x000fe200000006ff */
[----:B------:R-:W-:Y:S01]  /*35900*/  IMAD.MOV.U32 R3, RZ, RZ, R14 ;  /* 0x000000ffff037224 */ /* 0x000fe200078e000e */
[----:B------:R-:W-:Y:S01]  /*35910*/  @P3 LOP3.LUT R18, R18, 0x200, RZ, 0xfc, !PT ;  /* 0x0000020012123812 */ /* 0x000fe200078efcff */
[----:B------:R-:W-:-:S07]  /*35920*/  IMAD R9, R9, 0x2, R16 ;  /* 0x0000000209097824 */ /* 0x000fce00078e0210 */
[----:B------:R-:W-:Y:S05]  /*35930*/  WARPSYNC.COLLECTIVE R15, `(.L_x_3199) ;  /* 0x000000000f087348 */ /* 0x000fea0003c00000 */
[----:B------:R0:W1:Y:S02]  /*35940*/  SHFL.IDX P6, R14, R13, R12, R11 ;  /* 0x0000000c0d0e7389 */ /* 0x00006400000c000b */
[----:B01----:R-:W-:Y:S01]  /*35950*/  ENDCOLLECTIVE ;  /* 0x000000000000791b */ /* 0x003fe20003800000 */
.L_x_3199:
[----:B------:R-:W-:Y:S01]  /*35960*/  ULDC.64 UR4, c[0x0][0x208] ;  /* 0x0000820000047ab9 */ /* 0x000fe20000000a00 */
[C---:B------:R-:W-:Y:S02]  /*35970*/  LOP3.LUT P3, RZ, R18.reuse, 0x10, RZ, 0xc0, !PT ;  /* 0x0000001012ff7812 */ /* 0x040fe4000786c0ff */
[----:B------:R-:W-:-:S04]  /*35980*/  LOP3.LUT R18, R18, 0xfffffeff, RZ, 0xc0, !PT ;  /* 0xfffffeff12127812 */ /* 0x000fc800078ec0ff */
[----:B------:R-:W-:-:S04]  /*35990*/  @P2 LOP3.LUT R18, R18, 0x100, RZ, 0xfc, !PT ;  /* 0x0000010012122812 */ /* 0x000fc800078efcff */
[C---:B------:R-:W-:Y:S02]  /*359a0*/  LOP3.LUT P2, RZ, R18.reuse, 0x8, RZ, 0xc0, !PT ;  /* 0x0000000812ff7812 */ /* 0x040fe4000784c0ff */
[----:B------:R-:W-:Y:S01]  /*359b0*/  LOP3.LUT R18, R18, 0xffffff7f, RZ, 0xc0, !PT ;  /* 0xffffff7f12127812 */ /* 0x000fe200078ec0ff */
[----:B------:R-:W-:Y:S01]  /*359c0*/  IMAD.MOV.U32 R13, RZ, RZ, R10 ;  /* 0x000000ffff0d7224 */ /* 0x000fe200078e000a */
[----:B------:R-:W-:Y:S02]  /*359d0*/  MOV R12, 0x1 ;  /* 0x00000001000c7802 */ /* 0x000fe40000000f00 */
[----:B------:R-:W-:-:S04]  /*359e0*/  @P1 LOP3.LUT R18, R18, 0x80, RZ, 0xfc, !PT ;  /* 0x0000008012121812 */ /* 0x000fc800078efcff */
[----:B------:R-:W-:Y:S01]  /*359f0*/  LOP3.LUT P1, RZ, R18, 0x4, RZ, 0xc0, !PT ;  /* 0x0000000412ff7812 */ /* 0x000fe2000782c0ff */
[----:B------:R-:W-:-:S05]  /*35a00*/  IMAD.MOV.U32 R2, RZ, RZ, R14 ;  /* 0x000000ffff027224 */ /* 0x000fca00078e000e */
        /* <DEDUP_REMOVED lines=12> */
.L_x_3200:
[----:B------:R-:W-:Y:S02]  /*35ad0*/  IMAD.MOV.U32 R13, RZ, RZ, R8 ;  /* 0x000000ffff0d7224 */ /* 0x000fe400078e0008 */
[----:B------:R-:W-:-:S07]  /*35ae0*/  IMAD.MOV.U32 R35, RZ, RZ, R14 ;  /* 0x000000ffff237224 */ /* 0x000fce00078e000e */
[----:B------:R-:W-:Y:S05]  /*35af0*/  WARPSYNC.COLLECTIVE R15, `(.L_x_3201) ;  /* 0x000000000f087348 */ /* 0x000fea0003c00000 */
[----:B------:R0:W1:Y:S02]  /*35b00*/  SHFL.IDX P6, R14, R13, R12, R11 ;  /* 0x0000000c0d0e7389 */ /* 0x00006400000c000b */
[----:B01----:R-:W-:Y:S01]  /*35b10*/  ENDCOLLECTIVE ;  /* 0x000000000000791b */ /* 0x003fe20003800000 */
.L_x_3201:
        /* <DEDUP_REMOVED lines=16> */
.L_x_3202:
[----:B------:R-:W-:Y:S01]  /*35c20*/  MOV R13, R8 ;  /* 0x00000008000d7202 */ /* 0x000fe20000000f00 */
[----:B------:R-:W-:-:S07]  /*35c30*/  IMAD.MOV.U32 R35, RZ, RZ, R14 ;  /* 0x000000ffff237224 */ /* 0x000fce00078e000e */
[----:B------:R-:W-:Y:S05]  /*35c40*/  WARPSYNC.COLLECTIVE R15, `(.L_x_3203) ;  /* 0x000000000f087348 */ /* 0x000fea0003c00000 */
[----:B------:R0:W1:Y:S02]  /*35c50*/  SHFL.IDX P6, R14, R13, R12, R11 ;  /* 0x0000000c0d0e7389 */ /* 0x00006400000c000b */
[----:B01----:R-:W-:Y:S01]  /*35c60*/  ENDCOLLECTIVE ;  /* 0x000000000000791b */ /* 0x003fe20003800000 */
.L_x_3203:
[----:B------:R-:W-:Y:S01]  /*35c70*/  ULDC.64 UR4, c[0x0][0x208] ;  /* 0x0000820000047ab9 */ /* 0x000fe20000000a00 */
[----:B------:R-:W-:Y:S01]  /*35c80*/  IMAD.MOV.U32 R13, RZ, RZ, R10 ;  /* 0x000000ffff0d7224 */ /* 0x000fe200078e000a */
[----:B------:R-:W-:Y:S01]  /*35c90*/  MOV R12, 0x3 ;  /* 0x00000003000c7802 */ /* 0x000fe20000000f00 */
        /* <DEDUP_REMOVED lines=13> */
.L_x_3204:
[----:B------:R-:W-:Y:S02]  /*35d70*/  IMAD.MOV.U32 R13, RZ, RZ, R8 ;  /* 0x000000ffff0d7224 */ /* 0x000fe400078e0008 */
[----:B------:R-:W-:-:S07]  /*35d80*/  IMAD.MOV.U32 R35, RZ, RZ, R14 ;  /* 0x000000ffff237224 */ /* 0x000fce00078e000e */
[----:B------:R-:W-:Y:S05]  /*35d90*/  WARPSYNC.COLLECTIVE R15, `(.L_x_3205) ;  /* 0x000000000f087348 */ /* 0x000fea0003c00000 */
[----:B------:R0:W1:Y:S02]  /*35da0*/  SHFL.IDX P6, R14, R13, R12, R11 ;  /* 0x0000000c0d0e7389 */ /* 0x00006400000c000b */
[----:B01----:R-:W-:Y:S01]  /*35db0*/  ENDCOLLECTIVE ;  /* 0x000000000000791b */ /* 0x003fe20003800000 */
.L_x_3205:
        /* <DEDUP_REMOVED lines=19> */
.L_x_3206:
[----:B------:R-:W-:Y:S01]  /*35ef0*/  MOV R13, R8 ;  /* 0x00000008000d7202 */ /* 0x000fe20000000f00 */
[----:B------:R-:W-:-:S07]  /*35f00*/  IMAD.MOV.U32 R35, RZ, RZ, R14 ;  /* 0x000000ffff237224 */ /* 0x000fce00078e000e */
[----:B------:R-:W-:Y:S05]  /*35f10*/  WARPSYNC.COLLECTIVE R15, `(.L_x_3207) ;  /* 0x000000000f087348 */ /* 0x000fea0003c00000 */
[----:B------:R0:W1:Y:S02]  /*35f20*/  SHFL.IDX P6, R14, R13, R12, R11 ;  /* 0x0000000c0d0e7389 */ /* 0x00006400000c000b */
[----:B01----:R-:W-:Y:S01]  /*35f30*/  ENDCOLLECTIVE ;  /* 0x000000000000791b */ /* 0x003fe20003800000 */
.L_x_3207:
[----:B------:R-:W-:Y:S01]  /*35f40*/  IMAD.MOV.U32 R2, RZ, RZ, R14 ;  /* 0x000000ffff027224 */ /* 0x000fe200078e000e */
[----:B------:R-:W-:Y:S06]  /*35f50*/  BRA `(.L_x_3208) ;  /* 0xffffff9c009c7947 */ /* 0x000fec000383ffff */
.L_x_3024:
[----:B-1----:R1:W2:Y:S02]  /*35f60*/  SYNCS.PHASECHK.TRANS64.TRYWAIT P0, [R6+URZ+0x38860], R2 ;  /* 0x03886002060075a7 */ /* 0x0022a4000800017f */
[----:B--2---:R-:W-:Y:S05]  /*35f70*/  @!P0 NANOSLEEP.SYNCS 0x989680 ;  /* 0x009896800000895d */ /* 0x004fea0003900000 */
[----:B------:R-:W2:Y:S02]  /*35f80*/  @!P0 SYNCS.PHASECHK.TRANS64 P0, [R6+URZ+0x38860], R2 ;  /* 0x03886002060085a7 */ /* 0x000ea4000800007f */
[----:B--2---:R-:W-:Y:S05]  /*35f90*/  @!P0 BRA `(.L_x_3024) ;  /* 0xfffffffc00f08947 */ /* 0x004fea000383ffff */
[----:B------:R-:W-:Y:S05]  /*35fa0*/  BRA `(.L_x_3209) ;  /* 0xffffffa0001c7947 */ /* 0x000fea000383ffff */
.L_x_3025:
[----:B------:R-:W-:Y:S01]  /*35fb0*/  BSSY B1, `(.L_x_3210) ;  /* 0x0000008000017945 */ /* 0x000fe20003800000 */
[----:B------:R-:W-:Y:S01]  /*35fc0*/  IMAD.MOV.U32 R13, RZ, RZ, R19 ;  /* 0x000000ffff0d7224 */ /* 0x000fe200078e0013 */
[----:B------:R-:W-:Y:S01]  /*35fd0*/  MOV R11, 0x181f ;  /* 0x0000181f000b7802 */ /* 0x000fe20000000f00 */
[----:B------:R-:W-:Y:S02]  /*35fe0*/  IMAD.MOV.U32 R12, RZ, RZ, RZ ;  /* 0x000000ffff0c7224 */ /* 0x000fe400078e00ff */
[----:B------:R-:W-:-:S07]  /*35ff0*/  IMAD.MOV.U32 R15, RZ, RZ, -0x1 ;  /* 0xffffffffff0f7424 */ /* 0x000fce00078e00ff */
[----:B-1----:R-:W-:Y:S05]  /*36000*/  WARPSYNC.COLLECTIVE R15, `(.L_x_3211) ;  /* 0x000000000f087348 */ /* 0x002fea0003c00000 */
[----:B------:R0:W2:Y:S02]  /*36010*/  SHFL.IDX P6, R14, R13, R12, R11 ;  /* 0x0000000c0d0e7389 */ /* 0x0000a400000c000b */
[----:B012---:R-:W-:Y:S01]  /*36020*/  ENDCOLLECTIVE ;  /* 0x000000000000791b */ /* 0x007fe20003800000 */
.L_x_3211:
[----:B------:R-:W-:Y:S05]  /*36030*/  BSYNC B1 ;  /* 0x0000000000017941 */ /* 0x000fea0003800000 */
.L_x_3210:
        /* <DEDUP_REMOVED lines=9> */
.L_x_3212:
[----:B------:R-:W-:Y:S01]  /*360d0*/  ULDC.64 UR4, c[0x0][0x208] ;  /* 0x0000820000047ab9 */ /* 0x000fe20000000a00 */
[----:B------:R-:W-:Y:S02]  /*360e0*/  IMAD.MOV.U32 R13, RZ, RZ, R19 ;  /* 0x000000ffff0d7224 */ /* 0x000fe400078e0013 */
[----:B------:R-:W-:Y:S02]  /*360f0*/  IMAD.MOV.U32 R12, RZ, RZ, 0x1 ;  /* 0x00000001ff0c7424 */ /* 0x000fe400078e00ff */
[----:B------:R-:W-:-:S05]  /*36100*/  IMAD.MOV.U32 R2, RZ, RZ, R14 ;  /* 0x000000ffff027224 */ /* 0x000fca00078e000e */
        /* <DEDUP_REMOVED lines=16> */
.L_x_3213:
[----:B------:R-:W-:Y:S01]  /*36210*/  IMAD.MOV.U32 R13, RZ, RZ, R17 ;  /* 0x000000ffff0d7224 */ /* 0x000fe200078e0011 */
[----:B------:R-:W-:-:S07]  /*36220*/  MOV R3, R14 ;  /* 0x0000000e00037202 */ /* 0x000fce0000000f00 */
[----:B------:R-:W-:Y:S05]  /*36230*/  WARPSYNC.COLLECTIVE R15, `(.L_x_3214) ;  /* 0x000000000f087348 */ /* 0x000fea0003c00000 */
[----:B------:R0:W1:Y:S02]  /*36240*/  SHFL.IDX P6, R14, R13, R12, R11 ;  /* 0x0000000c0d0e7389 */ /* 0x00006400000c000b */
[----:B01----:R-:W-:Y:S01]  /*36250*/  ENDCOLLECTIVE ;  /* 0x000000000000791b */ /* 0x003fe20003800000 */
.L_x_3214:
        /* <DEDUP_REMOVED lines=20> */
.L_x_3215:
[----:B------:R-:W-:Y:S02]  /*363a0*/  IMAD.MOV.U32 R13, RZ, RZ, R17 ;  /* 0x000000ffff0d7224 */ /* 0x000fe400078e0011 */
[----:B------:R-:W-:-:S07]  /*363b0*/  IMAD.MOV.U32 R3, RZ, RZ, R14 ;  /* 0x000000ffff037224 */ /* 0x000fce00078e000e */
[----:B------:R-:W-:Y:S05]  /*363c0*/  WARPSYNC.COLLECTIVE R15, `(.L_x_3216) ;  /* 0x000000000f087348 */ /* 0x000fea0003c00000 */
[----:B------:R0:W1:Y:S02]  /*363d0*/  SHFL.IDX P6, R14, R13, R12, R11 ;  /* 0x0000000c0d0e7389 */ /* 0x00006400000c000b */
[----:B01----:R-:W-:Y:S01]  /*363e0*/  ENDCOLLECTIVE ;  /* 0x000000000000791b */ /* 0x003fe20003800000 */
.L_x_3216:
[----:B------:R-:W-:Y:S01]  /*363f0*/  ULDC.64 UR4, c[0x0][0x208] ;  /* 0x0000820000047ab9 */ /* 0x000fe20000000a00 */
[----:B------:R-:W-:Y:S02]  /*36400*/  IMAD.MOV.U32 R13, RZ, RZ, R19 ;  /* 0x000000ffff0d7224 */ /* 0x000fe400078e0013 */
        /* <DEDUP_REMOVED lines=18> */
.L_x_3217:
[----:B------:R-:W-:Y:S01]  /*36530*/  IMAD.MOV.U32 R13, RZ, RZ, R17 ;  /* 0x000000ffff0d7224 */ /* 0x000fe200078e0011 */
[----:B------:R-:W-:-:S07]  /*36540*/  MOV R3, R14 ;  /* 0x0000000e00037202 */ /* 0x000fce0000000f00 */
[----:B------:R-:W-:Y:S05]  /*36550*/  WARPSYNC.COLLECTIVE R15, `(.L_x_3218) ;  /* 0x000000000f087348 */ /* 0x000fea0003c00000 */
[----:B------:R0:W1:Y:S02]  /*36560*/  SHFL.IDX P6, R14, R13, R12, R11 ;  /* 0x0000000c0d0e7389 */ /* 0x00006400000c000b */
[----:B01----:R-:W-:Y:S01]  /*36570*/  ENDCOLLECTIVE ;  /* 0x000000000000791b */ /* 0x003fe20003800000 */
.L_x_3218:
        /* <DEDUP_REMOVED lines=20> */
.L_x_3219:
[----:B------:R-:W-:Y:S02]  /*366c0*/  IMAD.MOV.U32 R13, RZ, RZ, R17 ;  /* 0x000000ffff0d7224 */ /* 0x000fe400078e0011 */
[----:B------:R-:W-:-:S07]  /*366d0*/  IMAD.MOV.U32 R19, RZ, RZ, R14 ;  /* 0x000000ffff137224 */ /* 0x000fce00078e000e */
[----:B------:R-:W-:Y:S05]  /*366e0*/  WARPSYNC.COLLECTIVE R15, `(.L_x_3220) ;  /* 0x000000000f087348 */ /* 0x000fea0003c00000 */
[----:B------:R0:W1:Y:S02]  /*366f0*/  SHFL.IDX P6, R14, R13, R12, R11 ;  /* 0x0000000c0d0e7389 */ /* 0x00006400000c000b */
[----:B01----:R-:W-:Y:S01]  /*36700*/  ENDCOLLECTIVE ;  /* 0x000000000000791b */ /* 0x003fe20003800000 */
.L_x_3220:
[----:B------:R-:W-:Y:S01]  /*36710*/  MOV R2, R14 ;  /* 0x0000000e00027202 */ /* 0x000fe20000000f00 */
[----:B------:R-:W-:Y:S06]  /*36720*/  BRA `(.L_x_3221) ;  /* 0xffffff9c00387947 */ /* 0x000fec000383ffff */
.L_x_3033:
[----:B0-----:R0:W2:Y:S02]  /*36730*/  SYNCS.PHASECHK.TRANS64.TRYWAIT P0, [R4+URZ+0x38860], R3 ;  /* 0x03886003040075a7 */ /* 0x0010a4000800017f */
[----:B--2---:R-:W-:Y:S05]  /*36740*/  @!P0 NANOSLEEP.SYNCS 0x989680 ;  /* 0x009896800000895d */ /* 0x004fea0003900000 */
[----:B------:R-:W2:Y:S02]  /*36750*/  @!P0 SYNCS.PHASECHK.TRANS64 P0, [R4+URZ+0x38860], R3 ;  /* 0x03886003040085a7 */ /* 0x000ea4000800007f */
[----:B--2---:R-:W-:Y:S05]  /*36760*/  @!P0 BRA `(.L_x_3033) ;  /* 0xfffffffc00f08947 */ /* 0x004fea000383ffff */
[----:B------:R-:W-:Y:S05]  /*36770*/  BRA `(.L_x_3222) ;  /* 0xffffffa0006c7947 */ /* 0x000fea000383ffff */
.L_x_3034:
        /* <DEDUP_REMOVED lines=8> */
.L_x_3224:
[----:B------:R-:W-:Y:S05]  /*36800*/  BSYNC B0 ;  /* 0x0000000000007941 */ /* 0x000fea0003800000 */
.L_x_3223:
[----:B------:R-:W-:Y:S01]  /*36810*/  IMAD.MOV.U32 R13, RZ, RZ, R17 ;  /* 0x000000ffff0d7224 */ /* 0x000fe200078e0011 */
[----:B------:R-:W-:Y:S01]  /*36820*/  MOV R11, 0x181f ;  /* 0x0000181f000b7802 */ /* 0x000fe20000000f00 */
[----:B------:R-:W-:Y:S01]  /*36830*/  IMAD.MOV.U32 R12, RZ, RZ, RZ ;  /* 0x000000ffff0c7224 */ /* 0x000fe200078e00ff */
        /* <DEDUP_REMOVED lines=8> */
.L_x_3225:
[----:B------:R-:W-:Y:S01]  /*368c0*/  ULDC UR4, c[0x0][0x2f4] ;  /* 0x0000bd0000047ab9 */ /* 0x000fe20000000800 */
[----:B------:R-:W-:Y:S01]  /*368d0*/  ULDC.64 UR6, c[0x0][0x208] ;  /* 0x0000820000067ab9 */ /* 0x000fe20000000a00 */
[----:B------:R-:W-:Y:S02]  /*368e0*/  ISETP.GE.AND P3, PT, R34, UR4, PT ;  /* 0x0000000422007c0c */ /* 0x000fe4000bf66270 */
[----:B------:R-:W-:Y:S02]  /*368f0*/  ISETP.GE.AND P2, PT, R0, UR4, PT ;  /* 0x0000000400007c0c */ /* 0x000fe4000bf46270 */
[----:B------:R-:W-:Y:S02]  /*36900*/  ISETP.LT.OR P4, PT, R5, 0x1, P3 ;  /* 0x000000010500780c */ /* 0x000fe40001f81670 */
[----:B------:R-:W-:Y:S02]  /*36910*/  LEA R0, R7, R16, 0x1 ;  /* 0x0000001007007211 */ /* 0x000fe400078e08ff */
[----:B------:R-:W-:Y:S01]  /*36920*/  ISETP.GE.AND P1, PT, R6, UR4, PT ;  /* 0x0000000406007c0c */ /* 0x000fe2000bf26270 */
[----:B------:R-:W-:-:S02]  /*36930*/  IMAD.MOV.U32 R13, RZ, RZ, R19 ;  /* 0x000000ffff0d7224 */ /* 0x000fc400078e0013 */
        /* <DEDUP_REMOVED lines=10> */
[----:B------:R-:W-:-:S04]  /*369e0*/  ISETP.GE.AND P0, PT, R37, UR4, PT ;  /* 0x0000000425007c0c */ /* 0x000fc8000bf06270 */
[----:B------:R0:W-:Y:S01]  /*369f0*/  LDGSTS.E.BYPASS.LTC128B.128 [R0+0x5400], desc[UR6][R2.64+0x100], !P4 ;  /* 0x0540010002007fae */ /* 0x0001e2000e101d46 */
[----:B------:R-:W-:-:S13]  /*36a00*/  ISETP.LT.OR P4, PT, R5, 0x1, P0 ;  /* 0x000000010500780c */ /* 0x000fda0000781670 */
[----:B------:R0:W-:Y:S02]  /*36a10*/  LDGSTS.E.BYPASS.LTC128B.128 [R0+0x7c00], desc[UR6][R2.64+0x180], !P4 ;  /* 0x07c0018002007fae */ /* 0x0001e4000e101d46 */
[----:B0-----:R-:W-:Y:S05]  /*36a20*/  WARPSYNC.COLLECTIVE R15, `(.L_x_3226) ;  /* 0x000000000f087348 */ /* 0x001fea0003c00000 */
[----:B------:R1:W2:Y:S02]  /*36a30*/  SHFL.IDX P6, R14, R13, R12, R11 ;  /* 0x0000000c0d0e7389 */ /* 0x0002a400000c000b */
[----:B012---:R-:W-:Y:S01]  /*36a40*/  ENDCOLLECTIVE ;  /* 0x000000000000791b */ /* 0x007fe20003800000 */
.L_x_3226:
[----:B------:R-:W-:Y:S01]  /*36a50*/  MOV R13, R17 ;  /* 0x00000011000d7202 */ /* 0x000fe20000000f00 */
[----:B------:R-:W-:-:S07]  /*36a60*/  IMAD.MOV.U32 R3, RZ, RZ, R14 ;  /* 0x000000ffff037224 */ /* 0x000fce00078e000e */
[----:B------:R-:W-:Y:S05]  /*36a70*/  WARPSYNC.COLLECTIVE R15, `(.L_x_3227) ;  /* 0x000000000f087348 */ /* 0x000fea0003c00000 */
[----:B------:R0:W1:Y:S02]  /*36a80*/  SHFL.IDX P6, R14, R13, R12, R11 ;  /* 0x0000000c0d0e7389 */ /* 0x00006400000c000b */
[----:B01----:R-:W-:Y:S01]  /*36a90*/  ENDCOLLECTIVE ;  /* 0x000000000000791b */ /* 0x003fe20003800000 */
.L_x_3227:
        /* <DEDUP_REMOVED lines=19> */
.L_x_3228:
[----:B------:R-:W-:Y:S01]  /*36bd0*/  IMAD.MOV.U32 R13, RZ, RZ, R17 ;  /* 0x000000ffff0d7224 */ /* 0x000fe200078e0011 */
[----:B------:R-:W-:-:S07]  /*36be0*/  MOV R7, R14 ;  /* 0x0000000e00077202 */ /* 0x000fce0000000f00 */
[----:B------:R-:W-:Y:S05]  /*36bf0*/  WARPSYNC.COLLECTIVE R15, `(.L_x_3229) ;  /* 0x000000000f087348 */ /* 0x000fea0003c00000 */
[----:B------:R0:W1:Y:S02]  /*36c00*/  SHFL.IDX P6, R14, R13, R12, R11 ;  /* 0x0000000c0d0e7389 */ /* 0x00006400000c000b */
[----:B01----:R-:W-:Y:S01]  /*36c10*/  ENDCOLLECTIVE ;  /* 0x000000000000791b */ /* 0x003fe20003800000 */
.L_x_3229:
        /* <DEDUP_REMOVED lines=19> */
.L_x_3230:
[----:B------:R-:W-:Y:S02]  /*36d50*/  IMAD.MOV.U32 R13, RZ, RZ, R17 ;  /* 0x000000ffff0d7224 */ /* 0x000fe400078e0011 */
[----:B------:R-:W-:-:S07]  /*36d60*/  IMAD.MOV.U32 R3, RZ, RZ, R14 ;  /* 0x000000ffff037224 */ /* 0x000fce00078e000e */
[----:B------:R-:W-:Y:S05]  /*36d70*/  WARPSYNC.COLLECTIVE R15, `(.L_x_3231) ;  /* 0x000000000f087348 */ /* 0x000fea0003c00000 */
[----:B------:R0:W1:Y:S02]  /*36d80*/  SHFL.IDX P6, R14, R13, R12, R11 ;  /* 0x0000000c0d0e7389 */ /* 0x00006400000c000b */
[----:B01----:R-:W-:Y:S01]  /*36d90*/  ENDCOLLECTIVE ;  /* 0x000000000000791b */ /* 0x003fe20003800000 */
.L_x_3231:
        /* <DEDUP_REMOVED lines=19> */
.L_x_3232:
[----:B------:R-:W-:Y:S02]  /*36ed0*/  IMAD.MOV.U32 R13, RZ, RZ, R17 ;  /* 0x000000ffff0d7224 */ /* 0x000fe400078e0011 */
[----:B------:R-:W-:-:S07]  /*36ee0*/  IMAD.MOV.U32 R19, RZ, RZ, R14 ;  /* 0x000000ffff137224 */ /* 0x000fce00078e000e */
[----:B------:R-:W-:Y:S05]  /*36ef0*/  WARPSYNC.COLLECTIVE R15, `(.L_x_3233) ;  /* 0x000000000f087348 */ /* 0x000fea0003c00000 */
[----:B------:R0:W1:Y:S02]  /*36f00*/  SHFL.IDX P6, R14, R13, R12, R11 ;  /* 0x0000000c0d0e7389 */ /* 0x00006400000c000b */
[----:B01----:R-:W-:Y:S01]  /*36f10*/  ENDCOLLECTIVE ;  /* 0x000000000000791b */ /* 0x003fe20003800000 */
.L_x_3233:
[----:B------:R-:W-:Y:S05]  /*36f20*/  BRA `(.L_x_3234) ;  /* 0xffffff9c00907947 */ /* 0x000fea000383ffff */
.L_x_3039:
[----:B------:R-:W-:Y:S01]  /*36f30*/  BSSY B0, `(.L_x_3235) ;  /* 0x0000008000007945 */ /* 0x000fe20003800000 */
[----:B------:R-:W-:Y:S01]  /*36f40*/  MOV R13, R24 ;  /* 0x00000018000d7202 */ /* 0x000fe20000000f00 */
[----:B------:R-:W-:Y:S02]  /*36f50*/  IMAD.MOV.U32 R12, RZ, RZ, RZ ;  /* 0x000000ffff0c7224 */ /* 0x000fe400078e00ff */
[----:B0-----:R-:W-:Y:S02]  /*36f60*/  IMAD.MOV.U32 R11, RZ, RZ, 0x1f ;  /* 0x0000001fff0b7424 */ /* 0x001fe400078e00ff */
[----:B------:R-:W-:-:S07]  /*36f70*/  IMAD.MOV.U32 R15, RZ, RZ, -0x1 ;  /* 0xffffffffff0f7424 */ /* 0x000fce00078e00ff */
[----:B-1----:R-:W-:Y:S05]  /*36f80*/  WARPSYNC.COLLECTIVE R15, `(.L_x_3236) ;  /* 0x000000000f087348 */ /* 0x002fea0003c00000 */
[----:B------:R0:W2:Y:S02]  /*36f90*/  SHFL.IDX P6, R14, R13, R12, R11 ;  /* 0x0000000c0d0e7389 */ /* 0x0000a400000c000b */
[----:B012---:R-:W-:Y:S01]  /*36fa0*/  ENDCOLLECTIVE ;  /* 0x000000000000791b */ /* 0x007fe20003800000 */
.L_x_3236:
[----:B------:R-:W-:Y:S05]  /*36fb0*/  BSYNC B0 ;  /* 0x0000000000007941 */ /* 0x000fea0003800000 */
.L_x_3235:
[----:B------:R-:W-:Y:S01]  /*36fc0*/  IMAD.MOV.U32 R13, RZ, RZ, R24 ;  /* 0x000000ffff0d7224 */ /* 0x000fe200078e0018 */
[----:B------:R-:W-:Y:S01]  /*36fd0*/  MOV R15, 0xffffffff ;  /* 0xffffffff000f7802 */ /* 0x000fe20000000f00 */
[----:B------:R-:W-:Y:S01]  /*36fe0*/  IMAD.MOV.U32 R12, RZ, RZ, 0x1 ;  /* 0x00000001ff0c7424 */ /* 0x000fe200078e00ff */
[----:B------:R-:W-:Y:S01]  /*36ff0*/  MOV R0, R14 ;  /* 0x0000000e00007202 */ /* 0x000fe20000000f00 */
[----:B------:R-:W-:Y:S02]  /*37000*/  IMAD.MOV.U32 R11, RZ, RZ, 0x1f ;  /* 0x0000001fff0b7424 */ /* 0x000fe400078e00ff */
[----:B------:R-:W-:-:S07]  /*37010*/  IMAD.IADD R9, R27, 0x1, R8 ;  /* 0x000000011b097824 */ /* 0x000fce00078e0208 */
[----:B------:R-:W-:Y:S05]  /*37020*/  WARPSYNC.COLLECTIVE R15, `(.L_x_3237) ;  /* 0x000000000f087348 */ /* 0x000fea0003c00000 */
[----:B------:R0:W1:Y:S02]  /*37030*/  SHFL.IDX P6, R14, R13, R12, R11 ;  /* 0x0000000c0d0e7389 */ /* 0x00006400000c000b */
[----:B01----:R-:W-:Y:S01]  /*37040*/  ENDCOLLECTIVE ;  /* 0x000000000000791b */ /* 0x003fe20003800000 */
.L_x_3237:
[----:B------:R-:W-:Y:S01]  /*37050*/  ULDC UR4, c[0x0][0xc3c] ;  /* 0x00030f0000047ab9 */ /* 0x000fe20000000800 */
[----:B------:R-:W-:Y:S01]  /*37060*/  ULDC.64 UR6, c[0x0][0x208] ;  /* 0x0000820000067ab9 */ /* 0x000fe20000000a00 */
        /* <DEDUP_REMOVED lines=14> */
[----:B------:R-:W-:Y:S02]  /*37150*/  ISETP.GE.U32.AND P5, PT, R8, 0x10, PT ;  /* 0x000000100800780c */ /* 0x000fe40003fa6070 */
[----:B--2---:R-:W-:-:S02]  /*37160*/  @!P1 MOV R25, R6 ;  /* 0x0000000600199202 */ /* 0x004fc40000000f00 */
[----:B------:R-:W-:Y:S01]  /*37170*/  MOV R6, RZ ;  /* 0x000000ff00067202 */ /* 0x000fe20000000f00 */
[----:B---3--:R-:W-:Y:S01]  /*37180*/  @!P1 IMAD.MOV.U32 R4, RZ, RZ, R5 ;  /* 0x000000ffff049224 */ /* 0x008fe200078e0005 */
[----:B------:R-:W-:-:S03]  /*37190*/  ISETP.NE.AND P1, PT, R8, RZ, PT ;  /* 0x000000ff0800720c */ /* 0x000fc60003f25270 */
[----:B------:R-:W-:-:S10]  /*371a0*/  IMAD R13, R4, R25, RZ ;  /* 0x00000019040d7224 */ /* 0x000fd400078e02ff */
[----:B------:R-:W-:Y:S05]  /*371b0*/  WARPSYNC.COLLECTIVE R15, `(.L_x_3238) ;  /* 0x000000000f087348 */ /* 0x000fea0003c00000 */
[----:B------:R0:W1:Y:S02]  /*371c0*/  SHFL.UP P6, R14, R13, R12, R11 ;  /* 0x0400000c0d0e7389 */ /* 0x00006400000c000b */
[----:B01----:R-:W-:Y:S01]  /*371d0*/  ENDCOLLECTIVE ;  /* 0x000000000000791b */ /* 0x003fe20003800000 */
.L_x_3238:
[----:B------:R-:W-:Y:S01]  /*371e0*/  IMAD.MOV.U32 R12, RZ, RZ, 0x2 ;  /* 0x00000002ff0c7424 */ /* 0x000fe200078e00ff */
[----:B------:R-:W-:-:S04]  /*371f0*/  SEL R14, R14, RZ, P1 ;  /* 0x000000ff0e0e7207 */ /* 0x000fc80000800000 */
[----:B------:R-:W-:-:S05]  /*37200*/  IADD3 R5, R13, R14, RZ ;  /* 0x0000000e0d057210 */ /* 0x000fca0007ffe0ff */
[----:B------:R-:W-:-:S07]  /*37210*/  IMAD.MOV.U32 R13, RZ, RZ, R5 ;  /* 0x000000ffff0d7224 */ /* 0x000fce00078e0005 */
[----:B------:R-:W-:Y:S05]  /*37220*/  WARPSYNC.COLLECTIVE R15, `(.L_x_3239) ;  /* 0x000000000f087348 */ /* 0x000fea0003c00000 */
[----:B------:R0:W1:Y:S02]  /*37230*/  SHFL.UP P6, R14, R13, R12, R11 ;  /* 0x0400000c0d0e7389 */ /* 0x00006400000c000b */
[----:B01----:R-:W-:Y:S01]  /*37240*/  ENDCOLLECTIVE ;  /* 0x000000000000791b */ /* 0x003fe20003800000 */
.L_x_3239:
[----:B------:R-:W-:Y:S01]  /*37250*/  IMAD.MOV.U32 R12, RZ, RZ, 0x4 ;  /* 0x00000004ff0c7424 */ /* 0x000fe200078e00ff */
[----:B------:R-:W-:-:S05]  /*37260*/  SEL R2, R14, RZ, P2 ;  /* 0x000000ff0e027207 */ /* 0x000fca0001000000 */
[----:B------:R-:W-:-:S05]  /*37270*/  IMAD.IADD R2, R5, 0x1, R2 ;  /* 0x0000000105027824 */ /* 0x000fca00078e0202 */
[----:B------:R-:W-:-:S07]  /*37280*/  MOV R13, R2 ;  /* 0x00000002000d7202 */ /* 0x000fce0000000f00 */
[----:B------:R-:W-:Y:S05]  /*37290*/  WARPSYNC.COLLECTIVE R15, `(.L_x_3240) ;  /* 0x000000000f087348 */ /* 0x000fea0003c00000 */
[----:B------:R0:W1:Y:S02]  /*372a0*/  SHFL.UP P6, R14, R13, R12, R11 ;  /* 0x0400000c0d0e7389 */ /* 0x00006400000c000b */
[----:B01----:R-:W-:Y:S01]  /*372b0*/  ENDCOLLECTIVE ;  /* 0x000000000000791b */ /* 0x003fe20003800000 */
.L_x_3240:
[----:B------:R-:W-:Y:S02]  /*372c0*/  MOV R12, 0x8 ;  /* 0x00000008000c7802 */ /* 0x000fe40000000f00 */
[----:B------:R-:W-:-:S05]  /*372d0*/  SEL R3, R14, RZ, P3 ;  /* 0x000000ff0e037207 */ /* 0x000fca0001800000 */
[----:B------:R-:W-:-:S04]  /*372e0*/  IMAD.IADD R3, R2, 0x1, R3 ;  /* 0x0000000102037824 */ /* 0x000fc800078e0203 */
[----:B------:R-:W-:-:S07]  /*372f0*/  IMAD.MOV.U32 R13, RZ, RZ, R3 ;  /* 0x000000ffff0d7224 */ /* 0x000fce00078e0003 */
[----:B------:R-:W-:Y:S05]  /*37300*/  WARPSYNC.COLLECTIVE R15, `(.L_x_3241) ;  /* 0x000000000f087348 */ /* 0x000fea0003c00000 */
[----:B------:R0:W1:Y:S02]  /*37310*/  SHFL.UP P6, R14, R13, R12, R11 ;  /* 0x0400000c0d0e7389 */ /* 0x00006400000c000b */
[----:B01----:R-:W-:Y:S01]  /*37320*/  ENDCOLLECTIVE ;  /* 0x000000000000791b */ /* 0x003fe20003800000 */
.L_x_3241:
[----:B------:R-:W-:Y:S01]  /*37330*/  IMAD.MOV.U32 R12, RZ, RZ, 0x10 ;  /* 0x00000010ff0c7424 */ /* 0x000fe200078e00ff */
[----:B------:R-:W-:-:S05]  /*37340*/  SEL R14, R14, RZ, P4 ;  /* 0x000000ff0e0e7207 */ /* 0x000fca0002000000 */
[----:B------:R-:W-:-:S04]  /*37350*/  IMAD.IADD R5, R3, 0x1, R14 ;  /* 0x0000000103057824 */ /* 0x000fc800078e020e */
[----:B------:R-:W-:-:S07]  /*37360*/  IMAD.MOV.U32 R13, RZ, RZ, R5 ;  /* 0x000000ffff0d7224 */ /* 0x000fce00078e0005 */
[----:B------:R-:W-:Y:S05]  /*37370*/  WARPSYNC.COLLECTIVE R15, `(.L_x_3242) ;  /* 0x000000000f087348 */ /* 0x000fea0003c00000 */
[----:B------:R0:W1:Y:S02]  /*37380*/  SHFL.UP P6, R14, R13, R12, R11 ;  /* 0x0400000c0d0e7389 */ /* 0x00006400000c000b */
[----:B01----:R-:W-:Y:S01]  /*37390*/  ENDCOLLECTIVE ;  /* 0x000000000000791b */ /* 0x003fe20003800000 */
.L_x_3242:
        /* <DEDUP_REMOVED lines=8> */
.L_x_3243:
[----:B------:R-:W-:Y:S05]  /*37420*/  BRA `(.L_x_3244) ;  /* 0xffffff9c00b47947 */ /* 0x000fea000383ffff */
.L_x_3042:
[----:B------:R-:W-:Y:S01]  /*37430*/  BSSY B0, `(.L_x_3245) ;  /* 0x0000007000007945 */ /* 0x000fe20003800000 */
[----:B------:R-:W-:Y:S02]  /*37440*/  IMAD.MOV.U32 R12, RZ, RZ, 0x1 ;  /* 0x00000001ff0c7424 */ /* 0x000fe400078e00ff */
[----:B0-----:R-:W-:Y:S02]  /*37450*/  IMAD.MOV.U32 R11, RZ, RZ, RZ ;  /* 0x000000ffff0b7224 */ /* 0x001fe400078e00ff */
[----:B------:R-:W-:-:S07]  /*37460*/  IMAD.MOV.U32 R15, RZ, RZ, -0x1 ;  /* 0xffffffffff0f7424 */ /* 0x000fce00078e00ff */
[----:B------:R-:W-:Y:S05]  /*37470*/  WARPSYNC.COLLECTIVE R15, `(.L_x_3246) ;  /* 0x000000000f087348 */ /* 0x000fea0003c00000 */
[----:B------:R0:W1:Y:S02]  /*37480*/  SHFL.UP P6, R14, R13, R12, R11 ;  /* 0x0400000c0d0e7389 */ /* 0x00006400000c000b */
[----:B01----:R-:W-:Y:S01]  /*37490*/  ENDCOLLECTIVE ;  /* 0x000000000000791b */ /* 0x003fe20003800000 */
.L_x_3246:
[----:B------:R-:W-:Y:S05]  /*374a0*/  BSYNC B0 ;  /* 0x0000000000007941 */ /* 0x000fea0003800000 */
.L_x_3245:
        /* <DEDUP_REMOVED lines=8> */
.L_x_3247:
[----:B------:R-:W-:Y:S01]  /*37530*/  IMAD.MOV.U32 R12, RZ, RZ, 0x4 ;  /* 0x00000004ff0c7424 */ /* 0x000fe200078e00ff */
[----:B------:R-:W-:-:S04]  /*37540*/  SEL R2, R14, RZ, P2 ;  /* 0x000000ff0e027207 */ /* 0x000fc80001000000 */
[----:B------:R-:W-:-:S05]  /*37550*/  IADD3 R2, R13, R2, RZ ;  /* 0x000000020d027210 */ /* 0x000fca0007ffe0ff */
[----:B------:R-:W-:-:S07]  /*37560*/  IMAD.MOV.U32 R13, RZ, RZ, R2 ;  /* 0x000000ffff0d7224 */ /* 0x000fce00078e0002 */
[----:B------:R-:W-:Y:S05]  /*37570*/  WARPSYNC.COLLECTIVE R15, `(.L_x_3248) ;  /* 0x000000000f087348 */ /* 0x000fea0003c00000 */
[----:B------:R0:W1:Y:S02]  /*37580*/  SHFL.UP P6, R14, R13, R12, R11 ;  /* 0x0400000c0d0e7389 */ /* 0x00006400000c000b */
[----:B01----:R-:W-:Y:S01]  /*37590*/  ENDCOLLECTIVE ;  /* 0x000000000000791b */ /* 0x003fe20003800000 */
.L_x_3248:
[----:B------:R-:W-:Y:S01]  /*375a0*/  IMAD.MOV.U32 R12, RZ, RZ, 0x8 ;  /* 0x00000008ff0c7424 */ /* 0x000fe200078e00ff */
[----:B------:R-:W-:-:S05]  /*375b0*/  SEL R3, R14, RZ, P3 ;  /* 0x000000ff0e037207 */ /* 0x000fca0001800000 */
[----:B------:R-:W-:-:S05]  /*375c0*/  IMAD.IADD R3, R2, 0x1, R3 ;  /* 0x0000000102037824 */ /* 0x000fca00078e0203 */
[----:B------:R-:W-:-:S07]  /*375d0*/  MOV R13, R3 ;  /* 0x00000003000d7202 */ /* 0x000fce0000000f00 */
[----:B------:R-:W-:Y:S05]  /*375e0*/  WARPSYNC.COLLECTIVE R15, `(.L_x_3249) ;  /* 0x000000000f087348 */ /* 0x000fea0003c00000 */
[----:B------:R0:W1:Y:S02]  /*375f0*/  SHFL.UP P6, R14, R13, R12, R11 ;  /* 0x0400000c0d0e7389 */ /* 0x00006400000c000b */
[----:B01----:R-:W-:Y:S01]  /*37600*/  ENDCOLLECTIVE ;  /* 0x000000000000791b */ /* 0x003fe20003800000 */
.L_x_3249:
[----:B------:R-:W-:Y:S02]  /*37610*/  MOV R12, 0x10 ;  /* 0x00000010000c7802 */ /* 0x000fe40000000f00 */
[----:B------:R-:W-:-:S05]  /*37620*/  SEL R14, R14, RZ, P4 ;  /* 0x000000ff0e0e7207 */ /* 0x000fca0002000000 */
[----:B------:R-:W-:-:S04]  /*37630*/  IMAD.IADD R5, R3, 0x1, R14 ;  /* 0x0000000103057824 */ /* 0x000fc800078e020e */
[----:B------:R-:W-:-:S07]  /*37640*/  IMAD.MOV.U32 R13, RZ, RZ, R5 ;  /* 0x000000ffff0d7224 */ /* 0x000fce00078e0005 */
[----:B------:R-:W-:Y:S05]  /*37650*/  WARPSYNC.COLLECTIVE R15, `(.L_x_3250) ;  /* 0x000000000f087348 */ /* 0x000fea0003c00000 */
[----:B------:R0:W1:Y:S02]  /*37660*/  SHFL.UP P6, R14, R13, R12, R11 ;  /* 0x0400000c0d0e7389 */ /* 0x00006400000c000b */
[----:B01----:R-:W-:Y:S01]  /*37670*/  ENDCOLLECTIVE ;  /* 0x000000000000791b */ /* 0x003fe20003800000 */
.L_x_3250:
[----:B------:R-:W-:Y:S01]  /*37680*/  IMAD.MOV.U32 R12, RZ, RZ, 0x1f ;  /* 0x0000001fff0c7424 */ /* 0x000fe200078e00ff */
[----:B------:R-:W-:Y:S02]  /*37690*/  MOV R11, 0x1f ;  /* 0x0000001f000b7802 */ /* 0x000fe40000000f00 */
[----:B------:R-:W-:-:S05]  /*376a0*/  SEL R2, R14, RZ, P5 ;  /* 0x000000ff0e027207 */ /* 0x000fca0002800000 */
[----:B------:R-:W-:-:S04]  /*376b0*/  IMAD.IADD R2, R5, 0x1, R2 ;  /* 0x0000000105027824 */ /* 0x000fc800078e0202 */
[----:B------:R-:W-:-:S07]  /*376c0*/  IMAD.MOV.U32 R13, RZ, RZ, R2 ;  /* 0x000000ffff0d7224 */ /* 0x000fce00078e0002 */
[----:B------:R-:W-:Y:S05]  /*376d0*/  WARPSYNC.COLLECTIVE R15, `(.L_x_3251) ;  /* 0x000000000f087348 */ /* 0x000fea0003c00000 */
[----:B------:R0:W1:Y:S02]  /*376e0*/  SHFL.IDX P6, R14, R13, R12, R11 ;  /* 0x0000000c0d0e7389 */ /* 0x00006400000c000b */
[----:B01----:R-:W-:Y:S01]  /*376f0*/  ENDCOLLECTIVE ;  /* 0x000000000000791b */ /* 0x003fe20003800000 */
.L_x_3251:
[----:B------:R-:W-:Y:S05]  /*37700*/  BRA `(.L_x_3252) ;  /* 0xffffff9c00a47947 */ /* 0x000fea000383ffff */
.L_x_3044:
[----:B------:R-:W-:Y:S01]  /*37710*/  BSSY B0, `(.L_x_3253) ;  /* 0x0000006000007945 */ /* 0x000fe20003800000 */
[----:B------:R-:W-:Y:S01]  /*37720*/  PLOP3.LUT P6, PT, P6, PT, PT, 0x8, 0x0 ;  /* 0x000000000000781c */ /* 0x000fe200037ce170 */
[----:B------:R-:W-:-:S12]  /*37730*/  IMAD.MOV.U32 R15, RZ, RZ, -0x1 ;  /* 0xffffffffff0f7424 */ /* 0x000fd800078e00ff */
[----:B01----:R-:W-:Y:S05]  /*37740*/  WARPSYNC.COLLECTIVE R15, `(.L_x_3254) ;  /* 0x000000000f087348 */ /* 0x003fea0003c00000 */
[----:B------:R-:W-:Y:S01]  /*37750*/  VOTE.ANY R14, PT, P6 ;  /* 0x00000000000e7806 */ /* 0x000fe200030e0100 */
[----:B01----:R-:W-:Y:S06]  /*37760*/  ENDCOLLECTIVE ;  /* 0x000000000000791b */ /* 0x003fec0003800000 */
.L_x_3254:
[----:B------:R-:W-:Y:S05]  /*37770*/  BSYNC B0 ;  /* 0x0000000000007941 */ /* 0x000fea0003800000 */
.L_x_3253:
[----:B------:R-:W-:Y:S01]  /*37780*/  IMAD.MOV.U32 R3, RZ, RZ, R14 ;  /* 0x000000ffff037224 */ /* 0x000fe200078e000e */
[----:B------:R-:W-:Y:S01]  /*37790*/  MOV R11, 0x1f ;  /* 0x0000001f000b7802 */ /* 0x000fe20000000f00 */
[----:B------:R-:W-:Y:S02]  /*377a0*/  IMAD.MOV.U32 R13, RZ, RZ, R25 ;  /* 0x000000ffff0d7224 */ /* 0x000fe400078e0019 */
[----:B------:R0:W1:Y:S01]  /*377b0*/  POPC R12, R3 ;  /* 0x00000003000c7309 */ /* 0x0000620000000000 */
[----:B------:R-:W-:-:S07]  /*377c0*/  IMAD.MOV.U32 R15, RZ, RZ, -0x1 ;  /* 0xffffffffff0f7424 */ /* 0x000fce00078e00ff */
[----:B01----:R-:W-:Y:S05]  /*377d0*/  WARPSYNC.COLLECTIVE R15, `(.L_x_3255) ;  /* 0x000000000f087348 */ /* 0x003fea0003c00000 */
[----:B-1----:R1:W2:Y:S02]  /*377e0*/  SHFL.IDX P6, R14, R13, R12, R11 ;  /* 0x0000000c0d0e7389 */ /* 0x0022a400000c000b */
[----:B012---:R-:W-:Y:S01]  /*377f0*/  ENDCOLLECTIVE ;  /* 0x000000000000791b */ /* 0x007fe20003800000 */
.L_x_3255:
[----:B------:R-:W-:Y:S02]  /*37800*/  IMAD.IADD R27, R12, 0x1, R27 ;  /* 0x000000010c1b7824 */ /* 0x000fe400078e021b */
[----:B------:R-:W-:Y:S02]  /*37810*/  IMAD.MOV.U32 R13, RZ, RZ, R4 ;  /* 0x000000ffff0d7224 */ /* 0x000fe400078e0004 */
[----:B------:R-:W-:-:S07]  /*37820*/  IMAD.MOV.U32 R25, RZ, RZ, R14 ;  /* 0x000000ffff197224 */ /* 0x000fce00078e000e */
[----:B------:R-:W-:Y:S05]  /*37830*/  WARPSYNC.COLLECTIVE R15, `(.L_x_3256) ;  /* 0x000000000f087348 */ /* 0x000fea0003c00000 */
[----:B------:R0:W1:Y:S02]  /*37840*/  SHFL.IDX P6, R14, R13, R12, R11 ;  /* 0x0000000c0d0e7389 */ /* 0x00006400000c000b */
[----:B01----:R-:W-:Y:S01]  /*37850*/  ENDCOLLECTIVE ;  /* 0x000000000000791b */ /* 0x003fe20003800000 */
.L_x_3256:
[----:B------:R-:W-:Y:S01]  /*37860*/  MOV R4, R14 ;  /* 0x0000000e00047202 */ /* 0x000fe20000000f00 */
[----:B------:R-:W-:Y:S06]  /*37870*/  BRA `(.L_x_3257) ;  /* 0xffffff9c00887947 */ /* 0x000fec000383ffff */
.L_x_3046:
[----:B------:R-:W-:Y:S01]  /*37880*/  BSSY B0, `(.L_x_3258) ;  /* 0x0000007000007945 */ /* 0x000fe20003800000 */
[----:B------:R-:W-:Y:S01]  /*37890*/  IMAD.MOV.U32 R13, RZ, RZ, R2 ;  /* 0x000000ffff0d7224 */ /* 0x000fe200078e0002 */
[----:B------:R-:W-:Y:S01]  /*378a0*/  MOV R15, 0xffffffff ;  /* 0xffffffff000f7802 */ /* 0x000fe20000000f00 */
[----:B0-----:R-:W-:-:S07]  /*378b0*/  IMAD.MOV.U32 R11, RZ, RZ, 0x1f ;  /* 0x0000001fff0b7424 */ /* 0x001fce00078e00ff */
[----:B-1-34-:R-:W-:Y:S05]  /*378c0*/  WARPSYNC.COLLECTIVE R15, `(.L_x_3259) ;  /* 0x000000000f087348 */ /* 0x01afea0003c00000 */
[----:B------:R0:W2:Y:S02]  /*378d0*/  SHFL.IDX P6, R14, R13, R12, R11 ;  /* 0x0000000c0d0e7389 */ /* 0x0000a400000c000b */
[----:B01234-:R-:W-:Y:S01]  /*378e0*/  ENDCOLLECTIVE ;  /* 0x000000000000791b */ /* 0x01ffe20003800000 */
.L_x_3259:
[----:B------:R-:W-:Y:S05]  /*378f0*/  BSYNC B0 ;  /* 0x0000000000007941 */ /* 0x000fea0003800000 */
.L_x_3258:
[----:B------:R-:W-:Y:S01]  /*37900*/  IMAD.MOV.U32 R6, RZ, RZ, R14 ;  /* 0x000000ffff067224 */ /* 0x000fe200078e000e */
[----:B------:R-:W-:Y:S06]  /*37910*/  BRA `(.L_x_3045) ;  /* 0xffffff9c00787947 */ /* 0x000fec000383ffff */
.L_x_3052:
[----:B-1----:R1:W2:Y:S02]  /*37920*/  SYNCS.PHASECHK.TRANS64.TRYWAIT P0, [R5+URZ+0x38820], R0 ;  /* 0x03882000050075a7 */ /* 0x0022a4000800017f */
[----:B--2---:R-:W-:Y:S05]  /*37930*/  @!P0 NANOSLEEP.SYNCS 0x989680 ;  /* 0x009896800000895d */ /* 0x004fea0003900000 */
[----:B------:R-:W2:Y:S02]  /*37940*/  @!P0 SYNCS.PHASECHK.TRANS64 P0, [R5+URZ+0x38820], R0 ;  /* 0x03882000050085a7 */ /* 0x000ea4000800007f */
[----:B--2---:R-:W-:Y:S05]  /*37950*/  @!P0 BRA `(.L_x_3052) ;  /* 0xfffffffc00f08947 */ /* 0x004fea000383ffff */
[----:B------:R-:W-:Y:S05]  /*37960*/  BRA `(.L_x_3260) ;  /* 0xffffffa400d47947 */ /* 0x000fea000383ffff */
.L_x_3053:
[----:B------:R-:W2:Y:S01]  /*37970*/  S2R R2, SR_TID.X ;  /* 0x0000000000027919 */ /* 0x000ea20000002100 */
[----:B------:R-:W-:Y:S01]  /*37980*/  BSSY B0, `(.L_x_3261) ;  /* 0x000000a000007945 */ /* 0x000fe20003800000 */
[----:B------:R-:W-:Y:S01]  /*37990*/  IMAD.MOV.U32 R12, RZ, RZ, RZ ;  /* 0x000000ffff0c7224 */ /* 0x000fe200078e00ff */
[----:B0-----:R-:W-:Y:S01]  /*379a0*/  MOV R11, 0x1f ;  /* 0x0000001f000b7802 */ /* 0x001fe20000000f00 */
[----:B------:R-:W-:Y:S01]  /*379b0*/  IMAD.MOV.U32 R15, RZ, RZ, -0x1 ;  /* 0xffffffffff0f7424 */ /* 0x000fe200078e00ff */
[----:B--2---:R-:W-:-:S04]  /*379c0*/  SHF.R.U32.HI R2, RZ, 0x5, R2 ;  /* 0x00000005ff027819 */ /* 0x004fc80000011602 */
[----:B------:R-:W-:-:S05]  /*379d0*/  LOP3.LUT R2, R2, 0x3, RZ, 0xc0, !PT ;  /* 0x0000000302027812 */ /* 0x000fca00078ec0ff */
[----:B------:R-:W-:-:S07]  /*379e0*/  IMAD.MOV.U32 R13, RZ, RZ, R2 ;  /* 0x000000ffff0d7224 */ /* 0x000fce00078e0002 */
[----:B-1-3--:R-:W-:Y:S05]  /*379f0*/  WARPSYNC.COLLECTIVE R15, `(.L_x_3262) ;  /* 0x000000000f087348 */ /* 0x00afea0003c00000 */
[----:B------:R0:W2:Y:S02]  /*37a00*/  SHFL.IDX P6, R14, R13, R12, R11 ;  /* 0x0000000c0d0e7389 */ /* 0x0000a400000c000b */
[----:B0123--:R-:W-:Y:S01]  /*37a10*/  ENDCOLLECTIVE ;  /* 0x000000000000791b */ /* 0x00ffe20003800000 */
.L_x_3262:
[----:B------:R-:W-:Y:S05]  /*37a20*/  BSYNC B0 ;  /* 0x0000000000007941 */ /* 0x000fea0003800000 */
.L_x_3261:
[----:B------:R-:W-:Y:S05]  /*37a30*/  BRA `(.L_x_3263) ;  /* 0xffffffa400bc7947 */ /* 0x000fea000383ffff */
.L_x_3054:
[----:B------:R-:W-:Y:S01]  /*37a40*/  BSSY B0, `(.L_x_3264) ;  /* 0x0000006000007945 */ /* 0x000fe20003800000 */
[----:B------:R-:W-:-:S07]  /*37a50*/  IMAD.MOV.U32 R15, RZ, RZ, -0x1 ;  /* 0xffffffffff0f7424 */ /* 0x000fce00078e00ff */
[----:B01-3--:R-:W-:Y:S05]  /*37a60*/  WARPSYNC.COLLECTIVE R15, `(.L_x_3265) ;  /* 0x000000000f0c7348 */ /* 0x00bfea0003c00000 */
[----:B------:R-:W-:Y:S02]  /*37a70*/  ELECT P6, UR62, PT ;  /* 0x00000000003e782f */ /* 0x000fe400038c0000 */
[----:B------:R-:W-:Y:S01]  /*37a80*/  MOV R14, UR62 ;  /* 0x0000003e000e7c02 */ /* 0x000fe20008000f00 */
[----:B01-3--:R-:W-:Y:S10]  /*37a90*/  ENDCOLLECTIVE ;  /* 0x000000000000791b */ /* 0x00bff40003800000 */
.L_x_3265:
[----:B------:R-:W-:Y:S05]  /*37aa0*/  BSYNC B0 ;  /* 0x0000000000007941 */ /* 0x000fea0003800000 */
.L_x_3264:
[----:B------:R-:W-:Y:S05]  /*37ab0*/  BRA `(.L_x_3266) ;  /* 0xffffffa400b07947 */ /* 0x000fea000383ffff */
.L_x_3056:
[----:B-1----:R1:W2:Y:S02]  /*37ac0*/  SYNCS.PHASECHK.TRANS64.TRYWAIT P1, [R3+URZ+0x38840], R2 ;  /* 0x03884002030075a7 */ /* 0x0022a4000802017f */
[----:B--2---:R-:W-:Y:S05]  /*37ad0*/  @!P1 NANOSLEEP.SYNCS 0x989680 ;  /* 0x009896800000995d */ /* 0x004fea0003900000 */
[----:B------:R-:W2:Y:S02]  /*37ae0*/  @!P1 SYNCS.PHASECHK.TRANS64 P1, [R3+URZ+0x38840], R2 ;  /* 0x03884002030095a7 */ /* 0x000ea4000802007f */
[----:B--2---:R-:W-:Y:S05]  /*37af0*/  @!P1 BRA `(.L_x_3056) ;  /* 0xfffffffc00f09947 */ /* 0x004fea000383ffff */
[----:B------:R-:W-:Y:S05]  /*37b00*/  BRA `(.L_x_3267) ;  /* 0xffffffa400d07947 */ /* 0x000fea000383ffff */
.L_x_3058:
[----:B--2---:R2:W4:Y:S02]  /*37b10*/  SYNCS.PHASECHK.TRANS64.TRYWAIT P1, [R23+URZ+0x38840], R0 ;  /* 0x03884000170075a7 */ /* 0x004524000802017f */
[----:B----4-:R-:W-:Y:S05]  /*37b20*/  @!P1 NANOSLEEP.SYNCS 0x989680 ;  /* 0x009896800000995d */ /* 0x010fea0003900000 */
[----:B------:R-:W4:Y:S02]  /*37b30*/  @!P1 SYNCS.PHASECHK.TRANS64 P1, [R23+URZ+0x38840], R0 ;  /* 0x03884000170095a7 */ /* 0x000f24000802007f */
[----:B----4-:R-:W-:Y:S05]  /*37b40*/  @!P1 BRA `(.L_x_3058) ;  /* 0xfffffffc00f09947 */ /* 0x010fea000383ffff */
[----:B------:R-:W-:Y:S05]  /*37b50*/  BRA `(.L_x_3268) ;  /* 0xffffffa400dc7947 */ /* 0x000fea000383ffff */
.L_x_3060:
[----:B----4-:R4:W0:Y:S02]  /*37b60*/  SYNCS.PHASECHK.TRANS64.TRYWAIT P1, [R3+URZ+0x38860], R2 ;  /* 0x03886002030075a7 */ /* 0x010824000802017f */
[----:B0-----:R-:W-:Y:S05]  /*37b70*/  @!P1 NANOSLEEP.SYNCS 0x989680 ;  /* 0x009896800000995d */ /* 0x001fea0003900000 */
[----:B------:R-:W0:Y:S02]  /*37b80*/  @!P1 SYNCS.PHASECHK.TRANS64 P1, [R3+URZ+0x38860], R2 ;  /* 0x03886002030095a7 */ /* 0x000e24000802007f */
[----:B0-----:R-:W-:Y:S05]  /*37b90*/  @!P1 BRA `(.L_x_3060) ;  /* 0xfffffffc00f09947 */ /* 0x001fea000383ffff */
[----:B------:R-:W-:Y:S05]  /*37ba0*/  BRA `(.L_x_3269) ;  /* 0xffffffa400d87947 */ /* 0x000fea000383ffff */
.L_x_3270:
        /* <DEDUP_REMOVED lines=13> */
.L_x_15977:


//--------------------- .text._ZN7cutlass13device_kernelIN5flash11enable_sm90INS1_16FlashAttnFwdSm90INS1_25CollectiveMainloopFwdSm90ILi2EN4cute5tupleIJNS5_1CILi1EEES8_S8_EEENS6_IJNS7_ILi128EEENS7_ILi96EEENS7_ILi192EEEEEELi192ENS_6half_tEfNS_4arch4Sm90ELb0ELb0ELb0ELb0ELb1ELb0ELb0ELb1ELb1ELb1ELb1ELb0EEENS1_21CollectiveEpilogueFwdINS6_IJSA_SC_SB_EEES9_SE_SG_Li256ELb0ELb1ELb1ELb0EEENS1_19SingleTileSchedulerILb0ELb1ELb1ELi128EEEEEEEEEvNT_6ParamsE --------------------------
	.section	.text._ZN7cutlass13device_kernelIN5flash11enable_sm90INS1_16FlashAttnFwdSm90INS1_25CollectiveMainloopFwdSm90ILi2EN4cute5tupleIJNS5_1CILi1EEES8_S8_EEENS6_IJNS7_ILi128EEENS7_ILi96EEENS7_ILi192EEEEEELi192ENS_6half_tEfNS_4arch4Sm90ELb0ELb0ELb0ELb0ELb1ELb0ELb0ELb1ELb1ELb1ELb1ELb0EEENS1_21CollectiveEpilogueFwdINS6_IJSA_SC_SB_EEES9_SE_SG_Li256ELb0ELb1ELb1ELb0EEENS1_19SingleTileSchedulerILb0ELb1ELb1ELi128EEEEEEEEEvNT_6ParamsE,"ax",@progbits
	.align	128
.text._ZN7cutlass13device_kernelIN5flash11enable_sm90INS1_16FlashAttnFwdSm90INS1_25CollectiveMainloopFwdSm90ILi2EN4cute5tupleIJNS5_1CILi1EEES8_S8_EEENS6_IJNS7_ILi128EEENS7_ILi96EEENS7_ILi192EEEEEELi192ENS_6half_tEfNS_4arch4Sm90ELb0ELb0ELb0ELb0ELb1ELb0ELb0ELb1ELb1ELb1ELb1ELb0EEENS1_21CollectiveEpilogueFwdINS6_IJSA_SC_SB_EEES9_SE_SG_Li256ELb0ELb1ELb1ELb0EEENS1_19SingleTileSchedulerILb0ELb1ELb1ELi128EEEEEEEEEvNT_6ParamsE:
        .type           _ZN7cutlass13device_kernelIN5flash11enable_sm90INS1_16FlashAttnFwdSm90INS1_25CollectiveMainloopFwdSm90ILi2EN4cute5tupleIJNS5_1CILi1EEES8_S8_EEENS6_IJNS7_ILi128EEENS7_ILi96EEENS7_ILi192EEEEEELi192ENS_6half_tEfNS_4arch4Sm90ELb0ELb0ELb0ELb0ELb1ELb0ELb0ELb1ELb1ELb1ELb1ELb0EEENS1_21CollectiveEpilogueFwdINS6_IJSA_SC_SB_EEES9_SE_SG_Li256ELb0ELb1ELb1ELb0EEENS1_19SingleTileSchedulerILb0ELb1ELb1ELi128EEEEEEEEEvNT_6ParamsE,@function
        .size           _ZN7cutlass13device_kernelIN5flash11enable_sm90INS1_16FlashAttnFwdSm90INS1_25CollectiveMainloopFwdSm90ILi2EN4cute5tupleIJNS5_1CILi1EEES8_S8_EEENS6_IJNS7_ILi128EEENS7_ILi96EEENS7_ILi192EEEEEELi192ENS_6half_tEfNS_4arch4Sm90ELb0ELb0ELb0ELb0ELb1ELb0ELb0ELb1ELb1ELb1ELb1ELb0EEENS1_21CollectiveEpilogueFwdINS6_IJSA_SC_SB_EEES9_SE_SG_Li256ELb0ELb1ELb1ELb0EEENS1_19SingleTileSchedulerILb0ELb1ELb1ELi128EEEEEEEEEvNT_6ParamsE,(.L_x_15978 - _ZN7cutlass13device_kernelIN5flash11enable_sm90INS1_16FlashAttnFwdSm90INS1_25CollectiveMainloopFwdSm90ILi2EN4cute5tupleIJNS5_1CILi1EEES8_S8_EEENS6_IJNS7_ILi128EEENS7_ILi96EEENS7_ILi192EEEEEELi192ENS_6half_tEfNS_4arch4Sm90ELb0ELb0ELb0ELb0ELb1ELb0ELb0ELb1ELb1ELb1ELb1ELb0EEENS1_21CollectiveEpilogueFwdINS6_IJSA_SC_SB_EEES9_SE_SG_Li256ELb0ELb1ELb1ELb0EEENS1_19SingleTileSchedulerILb0ELb1ELb1ELi128EEEEEEEEEvNT_6ParamsE)
        .other          _ZN7cutlass13device_kernelIN5flash11enable_sm90INS1_16FlashAttnFwdSm90INS1_25CollectiveMainloopFwdSm90ILi2EN4cute5tupleIJNS5_1CILi1EEES8_S8_EEENS6_IJNS7_ILi128EEENS7_ILi96EEENS7_ILi192EEEEEELi192ENS_6half_tEfNS_4arch4Sm90ELb0ELb0ELb0ELb0ELb1ELb0ELb0ELb1ELb1ELb1ELb1ELb0EEENS1_21CollectiveEpilogueFwdINS6_IJSA_SC_SB_EEES9_SE_SG_Li256ELb0ELb1ELb1ELb0EEENS1_19SingleTileSchedulerILb0ELb1ELb1ELi128EEEEEEEEEvNT_6ParamsE,@"STO_CUDA_ENTRY STV_DEFAULT"
_ZN7cutlass13device_kernelIN5flash11enable_sm90INS1_16FlashAttnFwdSm90INS1_25CollectiveMainloopFwdSm90ILi2EN4cute5tupleIJNS5_1CILi1EEES8_S8_EEENS6_IJNS7_ILi128EEENS7_ILi96EEENS7_ILi192EEEEEELi192ENS_6half_tEfNS_4arch4Sm90ELb0ELb0ELb0ELb0ELb1ELb0ELb0ELb1ELb1ELb1ELb1ELb0EEENS1_21CollectiveEpilogueFwdINS6_IJSA_SC_SB_EEES9_SE_SG_Li256ELb0ELb1ELb1ELb0EEENS1_19SingleTileSchedulerILb0ELb1ELb1ELi128EEEEEEEEEvNT_6ParamsE:
        /* <DEDUP_REMOVED lines=45> */
.L_x_3271:
        /* <DEDUP_REMOVED lines=22> */
.L_x_3272:
        /* <DEDUP_REMOVED lines=18> */
.L_x_3273:
        /* <DEDUP_REMOVED lines=22> */
.L_x_3274:
        /* <DEDUP_REMOVED lines=23> */
.L_x_3275:
        /* <DEDUP_REMOVED lines=11> */
.L_x_3278:
        /* <DEDUP_REMOVED lines=20> */
[----:B------:R-:W-:Y:S01]  /*0a10*/  ULDC UR43, c[0x0][0x424] ;  /* 0x00010900002b7ab9 */ /* 0x000fe20000000800 */
[----:B------:R-:W-:Y:S02]  /*0a20*/  UISETP.NE.U32.AND UP0, UPT, UR4, URZ, UPT ;  /* 0x0000003f0400728c */ /* 0x000fe4000bf05070 */
[----:B------:R-:W-:Y:S02]  /*0a30*/  ULOP3.LUT UR39, UR7, 0xffff, URZ, 0xc0, !UPT ;  /* 0x0000ffff07277892 */ /* 0x000fe4000f8ec03f */
[----:B------:R-:W-:Y:S01]  /*0a40*/  UISETP.NE.AND.EX UP0, UPT, UR5, URZ, UPT, UP0 ;  /* 0x0000003f0500728c */ /* 0x000fe2000bf05300 */
[----:B------:R-:W-:-:S03]  /*0a50*/  ULDC UR4, c[0x0][0x2f0] ;  /* 0x0000bc0000047ab9 */ /* 0x000fc60000000800 */
[----:B------:R-:W-:-:S04]  /*0a60*/  USEL UR43, UR43, 0x1, UP0 ;  /* 0x000000012b2b7887 */ /* 0x000fc80008000000 */
[----:B------:R-:W-:-:S04]  /*0a70*/  UIMAD UR43, UR43, UR4, URZ ;  /* 0x000000042b2b72a4 */ /* 0x000fc8000f8e023f */
[----:B------:R-:W-:Y:S02]  /*0a80*/  UISETP.GE.AND UP0, UPT, UR43, 0x1, UPT ;  /* 0x000000012b00788c */ /* 0x000fe4000bf06270 */
[----:B------:R-:W-:-:S04]  /*0a90*/  UIADD3 UR4, UR43, 0x5f, URZ ;  /* 0x0000005f2b047890 */ /* 0x000fc8000fffe03f */
        /* <DEDUP_REMOVED lines=10> */
[----:B------:R-:W-:Y:S01]  /*0b40*/  MOV R3, UR7 ;  /* 0x0000000700037c02 */ /* 0x000fe20008000f00 */
[----:B------:R-:W-:-:S03]  /*0b50*/  UIADD3 UR8, UR6, -0x1, UR7 ;  /* 0xffffffff06087890 */ /* 0x000fc6000fffe007 */
[-C--:B------:R-:W-:Y:S02]  /*0b60*/  IABS R0, R3.reuse ;  /* 0x0000000300007213 */ /* 0x080fe40000000000 */
[----:B------:R-:W-:Y:S01]  /*0b70*/  IABS R5, R3 ;  /* 0x0000000300057213 */ /* 0x000fe20000000000 */
[----:B------:R-:W-:Y:S01]  /*0b80*/  IMAD.U32 R4, RZ, RZ, UR8 ;  /* 0x00000008ff047e24 */ /* 0x000fe2000f8e00ff */
[----:B------:R-:W-:Y:S01]  /*0b90*/  R2UR UR11, R0 ;  /* 0x00000000000b72ca */ /* 0x000fe200000e0000 */
[----:B------:R-:W-:-:S03]  /*0ba0*/  ULOP3.LUT UR8, UR8, UR7, URZ, 0x3c, !UPT ;  /* 0x0000000708087292 */ /* 0x000fc6000f8e3c3f */
[----:B------:R-:W-:-:S05]  /*0bb0*/  IABS R4, R4 ;  /* 0x0000000400047213 */ /* 0x000fca0000000000 */
[----:B------:R-:W-:-:S04]  /*0bc0*/  IMAD.MOV.U32 R3, RZ, RZ, R4 ;  /* 0x000000ffff037224 */ /* 0x000fc800078e0004 */
[----:B------:R-:W1:Y:S01]  /*0bd0*/  I2F.RP R0, UR11 ;  /* 0x0000000b00007d06 */ /* 0x000e620008209400 */
[----:B------:R-:W-:-:S07]  /*0be0*/  R2UR UR10, R3 ;  /* 0x00000000030a72ca */ /* 0x000fce00000e0000 */
        /* <DEDUP_REMOVED lines=21> */
.L_x_3280:
[----:B------:R-:W-:Y:S01]  /*0d40*/  UIMAD UR39, UR39, UR4, URZ ;  /* 0x00000004272772a4 */ /* 0x000fe2000f8e023f */
[----:B------:R-:W-:Y:S01]  /*0d50*/  IMAD.U32 R0, RZ, RZ, UR6 ;  /* 0x00000006ff007e24 */ /* 0x000fe2000f8e00ff */
[----:B------:R-:W-:Y:S01]  /*0d60*/  PLOP3.LUT P0, PT, PT, PT, PT, 0x80, 0x0 ;  /* 0x000000000000781c */ /* 0x000fe20003f0f070 */
[----:B------:R-:W-:Y:S01]  /*0d70*/  IMAD.U32 R3, RZ, RZ, UR4 ;  /* 0x00000004ff037e24 */ /* 0x000fe2000f8e00ff */
[----:B0-----:R-:W-:Y:S01]  /*0d80*/  MOV R2, RZ ;  /* 0x000000ff00027202 */ /* 0x001fe20000000f00 */
[----:B------:R-:W-:Y:S01]  /*0d90*/  VIADD R17, R25, 0xffffff80 ;  /* 0xffffff8019117836 */ /* 0x000fe20000000000 */
[----:B------:R-:W-:Y:S01]  /*0da0*/  CS2R R118, SRZ ;  /* 0x0000000000767805 */ /* 0x000fe2000001ff00 */
[----:B------:R-:W-:Y:S01]  /*0db0*/  IMAD.MOV.U32 R5, RZ, RZ, RZ ;  /* 0x000000ffff057224 */ /* 0x000fe200078e00ff */
[----:B------:R-:W-:Y:S02]  /*0dc0*/  VIADDMNMX R0, R3, UR39, R0, PT ;  /* 0x0000002703007c46 */ /* 0x000fe4000b800100 */
[----:B------:R-:W-:-:S02]  /*0dd0*/  CS2R R116, SRZ ;  /* 0x0000000000747805 */ /* 0x000fc4000001ff00 */
[----:B------:R-:W-:Y:S02]  /*0de0*/  CS2R R114, SRZ ;  /* 0x0000000000727805 */ /* 0x000fe4000001ff00 */
[----:B------:R-:W-:Y:S02]  /*0df0*/  CS2R R112, SRZ ;  /* 0x0000000000707805 */ /* 0x000fe4000001ff00 */
[----:B------:R-:W-:Y:S02]  /*0e00*/  R2UR UR42, R0 ;  /* 0x00000000002a72ca */ /* 0x000fe400000e0000 */
        /* <DEDUP_REMOVED lines=12> */
[----:B------:R-:W-:Y:S01]  /*0ed0*/  UISETP.GT.AND UP0, UPT, UR42, UR39, UPT ;  /* 0x000000272a00728c */ /* 0x000fe2000bf04270 */
[----:B------:R-:W-:Y:S02]  /*0ee0*/  CS2R R86, SRZ ;  /* 0x0000000000567805 */ /* 0x000fe4000001ff00 */
[----:B------:R-:W-:Y:S02]  /*0ef0*/  CS2R R84, SRZ ;  /* 0x0000000000547805 */ /* 0x000fe4000001ff00 */
[----:B------:R-:W-:-:S02]  /*0f00*/  CS2R R82, SRZ ;  /* 0x0000000000527805 */ /* 0x000fc4000001ff00 */
[----:B------:R-:W-:Y:S02]  /*0f10*/  CS2R R80, SRZ ;  /* 0x0000000000507805 */ /* 0x000fe4000001ff00 */
[----:B------:R-:W-:Y:S02]  /*0f20*/  CS2R R78, SRZ ;  /* 0x00000000004e7805 */ /* 0x000fe4000001ff00 */
[----:B------:R-:W-:Y:S02]  /*0f30*/  PLOP3.LUT P1, PT, PT, PT, UP0, 0x80, 0x0 ;  /* 0x000000000000781c */ /* 0x000fe40003f2f008 */
        /* <DEDUP_REMOVED lines=35> */
[----:B------:R-:W-:-:S04]  /*1170*/  UIADD3 UR6, UR38, 0x12400, URZ ;  /* 0x0001240026067890 */ /* 0x000fc8000fffe03f */
        /* <DEDUP_REMOVED lines=26> */
.L_x_3282:
[----:B------:R-:W-:-:S04]  /*1320*/  SHF.L.U32 R0, RZ, 0x1f, RZ ;  /* 0x0000001fff007819 */ /* 0x000fc800000006ff */
[----:B------:R-:W0:Y:S02]  /*1330*/  SYNCS.PHASECHK.TRANS64.TRYWAIT P0, [UR38+0x30800], R0 ;  /* 0x03080000ff0075a7 */ /* 0x000e240008000166 */
[----:B0-----:R-:W-:Y:S05]  /*1340*/  @!P0 BRA `(.L_x_3283) ;  /* 0x000000ac00a88947 */ /* 0x001fea0003800000 */
.L_x_3356:
[----:B------:R-:W2:Y:S02]  /*1350*/  LDL R2, [R1+0x4] ;  /* 0x0000040001027983 */ /* 0x000ea40000100800 */
[----:B--2---:R-:W-:-:S13]  /*1360*/  R2UR UR4, R2 ;  /* 0x00000000020472ca */ /* 0x004fda00000e0000 */
[----:B------:R-:W-:-:S06]  /*1370*/  ULOP3.LUT UR4, UR4, 0x1, URZ, 0xfc, !UPT ;  /* 0x0000000104047892 */ /* 0x000fcc000f8efc3f */
[----:B------:R-:W-:-:S05]  /*1380*/  IMAD.U32 R2, RZ, RZ, UR4 ;  /* 0x00000004ff027e24 */ /* 0x000fca000f8e00ff */
[----:B------:R-:W-:-:S13]  /*1390*/  ISETP.NE.AND P0, PT, R2, 0x3, PT ;  /* 0x000000030200780c */ /* 0x000fda0003f05270 */
[----:B------:R-:W-:Y:S05]  /*13a0*/  @!P0 BRA `(.L_x_3284) ;  /* 0x0000000000048947 */ /* 0x000fea0003800000 */
[----:B------:R-:W-:Y:S01]  /*13b0*/  BPT.TRAP 0x1 ;  /* 0x000000040000795c */ /* 0x000fe20000300000 */
.L_x_3284:
[----:B------:R1:W2:Y:S01]  /*13c0*/  SYNCS.PHASECHK.TRANS64.TRYWAIT P1, [UR38+0x30830], R0 ;  /* 0x03083000ff0075a7 */ /* 0x0002a20008020166 */
[----:B------:R-:W-:Y:S05]  /*13d0*/  @!P0 BRA `(.L_x_3285) ;  /* 0x0000000000048947 */ /* 0x000fea0003800000 */
[----:B------:R-:W-:Y:S01]  /*13e0*/  BPT.TRAP 0x1 ;  /* 0x000000040000795c */ /* 0x000fe20000300000 */
.L_x_3285:
[----:B------:R-:W-:Y:S01]  /*13f0*/  MOV R6, UR40 ;  /* 0x0000002800067c02 */ /* 0x000fe20008000f00 */
[----:B------:R-:W-:Y:S01]  /*1400*/  IMAD.MOV.U32 R5, RZ, RZ, RZ ;  /* 0x000000ffff057224 */ /* 0x000fe200078e00ff */
[----:B--2---:R-:W-:Y:S06]  /*1410*/  @P1 BRA `(.L_x_3286) ;  /* 0x0000000000081947 */ /* 0x004fec0003800000 */
[----:B------:R-:W2:Y:S02]  /*1420*/  SYNCS.PHASECHK.TRANS64.TRYWAIT P1, [UR38+0x30830], R0 ;  /* 0x03083000ff0075a7 */ /* 0x000ea40008020166 */
[----:B--2---:R-:W-:Y:S05]  /*1430*/  @!P1 BRA `(.L_x_3287) ;  /* 0x000000ac00849947 */ /* 0x004fea0003800000 */
.L_x_3286:
[----:B------:R-:W-:Y:S05]  /*1440*/  WARPSYNC.ALL ;  /* 0x0000000000007948 */ /* 0x000fea0003800000 */
[----:B------:R-:W-:Y:S01]  /*1450*/  IMAD.MOV.U32 R119, RZ, RZ, RZ ;  /* 0x000000ffff777224 */ /* 0x000fe200078e00ff */
[----:B------:R-:W-:Y:S01]  /*1460*/  LOP3.LUT R6, R6, 0x10000, RZ, 0xfc, !PT ;  /* 0x0001000006067812 */ /* 0x000fe200078efcff */
[----:B------:R-:W-:Y:S01]  /*1470*/  IMAD.MOV.U32 R7, RZ, RZ, 0x40000040 ;  /* 0x40000040ff077424 */ /* 0x000fe200078e00ff */
[----:B------:R-:W-:Y:S02]  /*1480*/  UIADD3 UR4, UR38, 0x1e400, URZ ;  /* 0x0001e40026047890 */ /* 0x000fe4000fffe03f */
[----:B------:R-:W-:Y:S01]  /*1490*/  R2UR UR8, R6 ;  /* 0x00000000060872ca */ /* 0x000fe200000e0000 */
[----:B------:R-:W-:Y:S01]  /*14a0*/  WARPGROUP.ARRIVE ;  /* 0x00000000000079c5 */ /* 0x000fe20000000000 */
[----:B------:R-:W-:Y:S01]  /*14b0*/  R2UR UR9, R7 ;  /* 0x00000000070972ca */ /* 0x000fe200000e0000 */
[----:B------:R-:W-:Y:S01]  /*14c0*/  USHF.R.U32.HI UR4, URZ, 0x4, UR4 ;  /* 0x000000043f047899 */ /* 0x000fe20008011604 */
[----:B------:R-:W-:Y:S01]  /*14d0*/  UMOV UR11, 0x40000040 ;  /* 0x40000040000b7882 */ /* 0x000fe20000000000 */
[----:B------:R-:W-:-:S02]  /*14e0*/  UMOV UR7, 0x40000040 ;  /* 0x4000004000077882 */ /* 0x000fc40000000000 */
[----:B------:R-:W-:Y:S01]  /*14f0*/  ULOP3.LUT UR4, UR4, 0x3fff, URZ, 0xc0, !UPT ;  /* 0x00003fff04047892 */ /* 0x000fe2000f8ec03f */
[----:B------:R-:W-:Y:S01]  /*1500*/  UMOV UR13, 0x40000040 ;  /* 0x40000040000d7882 */ /* 0x000fe20000000000 */
[----:B------:R-:W-:Y:S02]  /*1510*/  UMOV UR15, 0x40000040 ;  /* 0x40000040000f7882 */ /* 0x000fe40000000000 */
[----:B------:R-:W-:Y:S01]  /*1520*/  ULOP3.LUT UR57, UR4, 0x10000, URZ, 0xfc, !UPT ;  /* 0x0001000004397892 */ /* 0x000fe2000f8efc3f */
[----:B------:R-:W-:Y:S01]  /*1530*/  UMOV UR17, 0x40000040 ;  /* 0x4000004000117882 */ /* 0x000fe20000000000 */
[----:B------:R-:W-:Y:S02]  /*1540*/  UMOV UR19, 0x40000040 ;  /* 0x4000004000137882 */ /* 0x000fe40000000000 */
[----:B------:R-:W-:Y:S02]  /*1550*/  UIADD3 UR6, UR57, 0x2, URZ ;  /* 0x0000000239067890 */ /* 0x000fe4000fffe03f */
[----:B------:R-:W-:-:S02]  /*1560*/  UIADD3 UR14, UR57, 0x4, URZ ;  /* 0x00000004390e7890 */ /* 0x000fc4000fffe03f */
[----:B------:R-:W-:Y:S01]  /*1570*/  UMOV UR10, UR57 ;  /* 0x00000039000a7c82 */ /* 0x000fe20008000000 */
[----:B------:R-:W-:Y:S01]  /*1580*/  UIADD3 UR18, UR57, 0x6, URZ ;  /* 0x0000000639127890 */ /* 0x000fe2000fffe03f */
[----:B------:R-:W-:Y:S01]  /*1590*/  HGMMA.64x96x16.F32 R24, gdesc[UR8], RZ, !UPT, gsb0 ;  /* 0x01600000081879f0 */ /* 0x000fe2000c0008ff */
[----:B------:R-:W-:Y:S01]  /*15a0*/  R2UR UR10, R6 ;  /* 0x00000000060a72ca */ /* 0x000fe200000e0000 */
[----:B------:R-:W-:Y:S01]  /*15b0*/  UMOV UR9, 0x40000040 ;  /* 0x4000004000097882 */ /* 0x000fe20000000000 */
[----:B------:R-:W-:Y:S01]  /*15c0*/  UIADD3 UR22, UR57, 0x300, URZ ;  /* 0x0000030039167890 */ /* 0x000fe2000fffe03f */
[----:B------:R-:W-:Y:S01]  /*15d0*/  UMOV UR5, UR9 ;  /* 0x0000000900057c82 */ /* 0x000fe20008000000 */
[----:B------:R-:W-:Y:S01]  /*15e0*/  UMOV UR21, 0x40000040 ;  /* 0x4000004000157882 */ /* 0x000fe20000000000 */
[----:B------:R-:W-:Y:S01]  /*15f0*/  UMOV UR23, 0x40000040 ;  /* 0x4000004000177882 */ /* 0x000fe20000000000 */
[----:B------:R-:W-:Y:S01]  /*1600*/  UIADD3 UR26, UR57, 0x302, URZ ;  /* 0x00000302391a7890 */ /* 0x000fe2000fffe03f */
[----:B------:R-:W-:Y:S01]  /*1610*/  UMOV UR25, 0x40000040 ;  /* 0x4000004000197882 */ /* 0x000fe20000000000 */
[----:B------:R-:W-:Y:S01]  /*1620*/  UMOV UR27, 0x40000040 ;  /* 0x40000040001b7882 */ /* 0x000fe20000000000 */
[----:B------:R-:W-:-:S04]  /*1630*/  UIADD3 UR30, UR57, 0x304, URZ ;  /* 0x00000304391e7890 */ /* 0x000fc8000fffe03f */
[----:B------:R-:W-:Y:S02]  /*1640*/  UIADD3 UR8, UR10, 0x2, URZ ;  /* 0x000000020a087890 */ /* 0x000fe4000fffe03f */
[----:B------:R-:W-:Y:S02]  /*1650*/  UIADD3 UR12, UR10, 0x4, URZ ;  /* 0x000000040a0c7890 */ /* 0x000fe4000fffe03f */
[----:B------:R-:W-:Y:S02]  /*1660*/  UIADD3 UR16, UR10, 0x6, URZ ;  /* 0x000000060a107890 */ /* 0x000fe4000fffe03f */
[----:B------:R-:W-:Y:S01]  /*1670*/  UIADD3 UR20, UR10, 0x400, URZ ;  /* 0x000004000a147890 */ /* 0x000fe2000fffe03f */
[----:B------:R-:W-:Y:S01]  /*1680*/  UMOV UR4, UR8 ;  /* 0x0000000800047c82 */ /* 0x000fe20008000000 */
[----:B------:R-:W-:Y:S02]  /*1690*/  UIADD3 UR24, UR10, 0x402, URZ ;  /* 0x000004020a187890 */ /* 0x000fe4000fffe03f */
[----:B------:R-:W-:Y:S01]  /*16a0*/  UIADD3 UR28, UR10, 0x404, URZ ;  /* 0x000004040a1c7890 */ /* 0x000fe2000fffe03f */
[----:B------:R-:W-:Y:S01]  /*16b0*/  UMOV UR29, 0x40000040 ;  /* 0x40000040001d7882 */ /* 0x000fe20000000000 */
[----:B------:R-:W-:Y:S01]  /*16c0*/  UMOV UR31, 0x40000040 ;  /* 0x40000040001f7882 */ /* 0x000fe20000000000 */
        /* <DEDUP_REMOVED lines=12> */
[----:B------:R-:W-:Y:S01]  /*1790*/  HGMMA.64x96x16.F32 R24, gdesc[UR4], R24, gsb0 ;  /* 0x01600000041879f0 */ /* 0x000fe20008000818 */
[----:B------:R-:W-:Y:S01]  /*17a0*/  UIADD3 UR6, UR57, 0x306, URZ ;  /* 0x0000030639067890 */ /* 0x000fe2000fffe03f */
[----:B------:R-:W-:Y:S01]  /*17b0*/  UMOV UR4, UR32 ;  /* 0x0000002000047c82 */ /* 0x000fe20008000000 */
[----:B------:R-:W-:Y:S01]  /*17c0*/  UMOV UR5, UR33 ;  /* 0x0000002100057c82 */ /* 0x000fe20008000000 */
[----:B------:R-:W-:Y:S01]  /*17d0*/  UMOV UR7, 0x40000040 ;  /* 0x4000004000077882 */ /* 0x000fe20000000000 */
[----:B------:R-:W-:Y:S02]  /*17e0*/  WARPGROUP.DEPBAR.LE gsb0, 0x0 ;  /* 0x00008000000079c5 */ /* 0x000fe40000010000 */
[----:B------:R-:W-:-:S06]  /*17f0*/  WARPGROUP.ARRIVE ;  /* 0x00000000000079c5 */ /* 0x000fcc0000000000 */
[----:B------:R-:W-:Y:S03]  /*1800*/  HGMMA.64x96x16.F32 R24, gdesc[UR12], R24, gsb0 ;  /* 0x016000000c1879f0 */ /* 0x000fe60008000818 */
        /* <DEDUP_REMOVED lines=44> */
[----:B------:R-:W-:Y:S05]  /*1ad0*/  @!P0 BRA `(.L_x_3288) ;  /* 0x0000000000048947 */ /* 0x000fea0003800000 */
[----:B------:R-:W-:Y:S01]  /*1ae0*/  BPT.TRAP 0x1 ;  /* 0x000000040000795c */ /* 0x000fe20000300000 */
.L_x_3288:
[----:B------:R-:W-:Y:S01]  /*1af0*/  LOP3.LUT R18, R18, 0xffffff80, RZ, 0xc0, !PT ;  /* 0xffffff8012127812 */ /* 0x000fe200078ec0ff */
[----:B01----:R-:W-:Y:S01]  /*1b00*/  IMAD.MOV.U32 R0, RZ, RZ, -0x2 ;  /* 0xfffffffeff007424 */ /* 0x003fe200078e00ff */
[----:B------:R-:W-:Y:S01]  /*1b10*/  ULDC UR4, c[0x0][0x988] ;  /* 0x0002620000047ab9 */ /* 0x000fe20000000800 */
[----:B------:R-:W-:Y:S01]  /*1b20*/  P2R R12, PR, RZ, 0x1 ;  /* 0x00000001ff0c7803 */ /* 0x000fe20000000000 */
[----:B------:R-:W0:Y:S01]  /*1b30*/  S2UR UR5, SR_CgaCtaId ;  /* 0x00000000000579c3 */ /* 0x000e220000008800 */
[----:B------:R-:W-:Y:S01]  /*1b40*/  IADD3 R18, R17, -R18, RZ ;  /* 0x8000001211127210 */ /* 0x000fe20007ffe0ff */
[----:B------:R-:W-:Y:S01]  /*1b50*/  UIADD3 UR60, UR42, -0x2, URZ ;  /* 0xfffffffe2a3c7890 */ /* 0x000fe2000fffe03f */
[-C--:B------:R-:W-:Y:S01]  /*1b60*/  MOV R118, R119.reuse ;  /* 0x0000007700767202 */ /* 0x080fe20000000f00 */
[----:B------:R-:W-:Y:S01]  /*1b70*/  UMOV UR56, URZ ;  /* 0x0000003f00387c82 */ /* 0x000fe20008000000 */
[----:B------:R-:W-:Y:S01]  /*1b80*/  SHF.R.S32.HI R3, RZ, 0x1f, R18 ;  /* 0x0000001fff037819 */ /* 0x000fe20000011412 */
[----:B------:R-:W-:Y:S01]  /*1b90*/  UISETP.GE.AND UP0, UPT, UR60, UR39, UPT ;  /* 0x000000273c00728c */ /* 0x000fe2000bf06270 */
[--C-:B------:R-:W-:Y:S01]  /*1ba0*/  IMAD.MOV.U32 R117, RZ, RZ, R119.reuse ;  /* 0x000000ffff757224 */ /* 0x100fe200078e0077 */
[-C--:B------:R-:W-:Y:S01]  /*1bb0*/  MOV R114, R119.reuse ;  /* 0x0000007700727202 */ /* 0x080fe20000000f00 */
        /* <DEDUP_REMOVED lines=12> */
[--C-:B------:R-:W-:Y:S01]  /*1c80*/  IMAD.MOV.U32 R109, RZ, RZ, R119.reuse ;  /* 0x000000ffff6d7224 */ /* 0x100fe200078e0077 */
[-C--:B------:R-:W-:Y:S01]  /*1c90*/  MOV R94, R119.reuse ;  /* 0x00000077005e7202 */ /* 0x080fe20000000f00 */
[----:B------:R-:W-:Y:S01]  /*1ca0*/  IMAD R3, R3, R0, 0x60 ;  /* 0x0000006003037424 */ /* 0x000fe200078e0200 */
[-C--:B------:R-:W-:Y:S01]  /*1cb0*/  MOV R90, R119.reuse ;  /* 0x00000077005a7202 */ /* 0x080fe20000000f00 */
[----:B------:R-:W-:Y:S01]  /*1cc0*/  IMAD.U32 R0, RZ, RZ, UR42 ;  /* 0x0000002aff007e24 */ /* 0x000fe2000f8e00ff */
[-C--:B------:R-:W-:Y:S01]  /*1cd0*/  MOV R86, R119.reuse ;  /* 0x0000007700567202 */ /* 0x080fe20000000f00 */
[--C-:B------:R-:W-:Y:S01]  /*1ce0*/  IMAD.MOV.U32 R108, RZ, RZ, R119.reuse ;  /* 0x000000ffff6c7224 */ /* 0x100fe200078e0077 */
[----:B------:R-:W-:Y:S01]  /*1cf0*/  IADD3 R3, R3, UR43, RZ ;  /* 0x0000002b03037c10 */ /* 0x000fe2000fffe0ff */
[--C-:B------:R-:W-:Y:S01]  /*1d00*/  IMAD.MOV.U32 R107, RZ, RZ, R119.reuse ;  /* 0x000000ffff6b7224 */ /* 0x100fe200078e0077 */
[-C--:B------:R-:W-:Y:S01]  /*1d10*/  MOV R82, R119.reuse ;  /* 0x0000007700527202 */ /* 0x080fe20000000f00 */
[----:B------:R-:W-:Y:S01]  /*1d20*/  IMAD.MOV.U32 R105, RZ, RZ, R119 ;  /* 0x000000ffff697224 */ /* 0x000fe200078e0077 */
        /* <DEDUP_REMOVED lines=22> */
[----:B------:R-:W-:Y:S01]  /*1e90*/  IMAD.MOV.U32 R72, RZ, RZ, R119 ;  /* 0x000000ffff487224 */ /* 0x000fe200078e0077 */
[----:B------:R-:W-:-:S02]  /*1ea0*/  FSEL R31, R31, -INF , P3 ;  /* 0xff8000001f1f7808 */ /* 0x000fc40001800000 */
[----:B------:R-:W-:Y:S02]  /*1eb0*/  FMNMX.FTZ R0, R13, R0, !PT ;  /* 0x000000000d007209 */ /* 0x000fe40007810000 */
        /* <DEDUP_REMOVED lines=17> */
[----:B------:R-:W-:Y:S01]  /*1fd0*/  FSEL R73, R42, -INF , P4 ;  /* 0xff8000002a497808 */ /* 0x000fe20002000000 */
[----:B------:R-:W-:Y:S01]  /*1fe0*/  IMAD.MOV.U32 R42, RZ, RZ, R119 ;  /* 0x000000ffff2a7224 */ /* 0x000fe200078e0077 */
[----:B------:R-:W-:Y:S02]  /*1ff0*/  FMNMX.FTZ R0, R39, R0, !PT ;  /* 0x0000000027007209 */ /* 0x000fe40007810000 */
[----:B------:R-:W-:Y:S02]  /*2000*/  FSEL R17, R32, -INF , P2 ;  /* 0xff80000020117808 */ /* 0x000fe40001000000 */
[----:B------:R-:W-:Y:S02]  /*2010*/  ISETP.GT.AND P2, PT, R3, 0x28, PT ;  /* 0x000000280300780c */ /* 0x000fe40003f44270 */
[----:B------:R-:W-:Y:S02]  /*2020*/  FSEL R75, R43, -INF , P3 ;  /* 0xff8000002b4b7808 */ /* 0x000fe40001800000 */
[----:B------:R-:W-:-:S02]  /*2030*/  FMNMX.FTZ R0, R73, R0, !PT ;  /* 0x0000000049007209 */ /* 0x000fc40007810000 */
[----:B------:R-:W-:Y:S02]  /*2040*/  FSEL R33, R33, -INF , P1 ;  /* 0xff80000021217808 */ /* 0x000fe40000800000 */
[----:B------:R-:W-:Y:S02]  /*2050*/  ISETP.GT.AND P1, PT, R3, 0x29, PT ;  /* 0x000000290300780c */ /* 0x000fe40003f24270 */
[----:B------:R-:W-:Y:S01]  /*2060*/  FSEL R77, R46, -INF , P2 ;  /* 0xff8000002e4d7808 */ /* 0x000fe20001000000 */
[----:B------:R-:W-:Y:S01]  /*2070*/  IMAD.MOV.U32 R46, RZ, RZ, R119 ;  /* 0x000000ffff2e7224 */ /* 0x000fe200078e0077 */
        /* <DEDUP_REMOVED lines=9> */
[----:B------:R-:W-:Y:S01]  /*2110*/  FSEL R43, R40, -INF , P4 ;  /* 0xff800000282b7808 */ /* 0x000fe20002000000 */
[----:B------:R-:W-:Y:S01]  /*2120*/  IMAD.MOV.U32 R40, RZ, RZ, R119 ;  /* 0x000000ffff287224 */ /* 0x000fe200078e0077 */
        /* <DEDUP_REMOVED lines=15> */
[--C-:B------:R-:W-:Y:S01]  /*2220*/  IMAD.MOV.U32 R58, RZ, RZ, R119.reuse ;  /* 0x000000ffff3a7224 */ /* 0x100fe200078e0077 */
[----:B------:R-:W-:Y:S02]  /*2230*/  FMNMX.FTZ R0, R87, R0, !PT ;  /* 0x0000000057007209 */ /* 0x000fe40007810000 */
[----:B------:R-:W-:Y:S01]  /*2240*/  FSEL R51, R48, -INF , P6 ;  /* 0xff80000030337808 */ /* 0x000fe20003000000 */
[----:B------:R-:W-:Y:S01]  /*2250*/  IMAD.MOV.U32 R48, RZ, RZ, R119 ;  /* 0x000000ffff307224 */ /* 0x000fe200078e0077 */
        /* <DEDUP_REMOVED lines=27> */
[----:B------:R-:W-:-:S02]  /*2410*/  FMNMX.FTZ R0, R97, R0, !PT ;  /* 0x0000000061007209 */ /* 0x000fc40007810000 */
[----:B------:R-:W-:Y:S02]  /*2420*/  FSEL R61, R61, -INF , P5 ;  /* 0xff8000003d3d7808 */ /* 0x000fe40002800000 */
[----:B------:R-:W-:Y:S02]  /*2430*/  FMNMX.FTZ R3, R71, R0, !PT ;  /* 0x0000000047037209 */ /* 0x000fe40007810000 */
[----:B------:R-:W-:Y:S02]  /*2440*/  FSEL R65, R65, -INF , P3 ;  /* 0xff80000041417808 */ /* 0x000fe40001800000 */
[----:B------:R-:W-:Y:S01]  /*2450*/  FSEL R69, R69, -INF , P1 ;  /* 0xff80000045457808 */ /* 0x000fe20000800000 */
[----:B------:R-:W1:Y:S01]  /*2460*/  SHFL.BFLY PT, R0, R3, 0x2, 0x1f ;  /* 0x0c401f0003007f89 */ /* 0x000e6200000e0000 */
[-C--:B------:R-:W-:Y:S02]  /*2470*/  MOV R62, R119.reuse ;  /* 0x00000077003e7202 */ /* 0x080fe40000000f00 */
[----:B------:R-:W-:-:S02]  /*2480*/  MOV R56, R119 ;  /* 0x0000007700387202 */ /* 0x000fc40000000f00 */
[-C--:B------:R-:W-:Y:S02]  /*2490*/  MOV R50, R119.reuse ;  /* 0x0000007700327202 */ /* 0x080fe40000000f00 */
[-C--:B------:R-:W-:Y:S02]  /*24a0*/  MOV R44, R119.reuse ;  /* 0x00000077002c7202 */ /* 0x080fe40000000f00 */
[----:B------:R-:W-:Y:S02]  /*24b0*/  MOV R38, R119 ;  /* 0x0000007700267202 */ /* 0x000fe40000000f00 */
[----:B-1----:R-:W-:Y:S01]  /*24c0*/  FMNMX.FTZ R8, R3, R0, !PT ;  /* 0x0000000003087209 */ /* 0x002fe20007810000 */
[----:B------:R-:W-:Y:S01]  /*24d0*/  IMAD.U32 R0, RZ, RZ, UR4 ;  /* 0x00000004ff007e24 */ /* 0x000fe2000f8e00ff */
[----:B------:R-:W-:-:S03]  /*24e0*/  UIADD3 UR4, UR38, 0x30840, URZ ;  /* 0x0003084026047890 */ /* 0x000fc6000fffe03f */
[----:B------:R-:W1:Y:S01]  /*24f0*/  SHFL.BFLY PT, R99, R8, 0x1, 0x1f ;  /* 0x0c201f0008637f89 */ /* 0x000e6200000e0000 */
[----:B0-----:R-:W-:-:S09]  /*2500*/  UPRMT UR4, UR5, 0x654, UR4 ;  /* 0x0000065405047896 */ /* 0x001fd20008000004 */
[----:B------:R-:W-:Y:S01]  /*2510*/  SYNCS.ARRIVE.TRANS64.RED.A1T0 RZ, [UR4], RZ ;  /* 0x000000ffffff79a7 */ /* 0x000fe20008100404 */
[----:B-1----:R-:W-:Y:S01]  /*2520*/  FMNMX.FTZ R4, R8, R99, !PT ;  /* 0x0000006308047209 */ /* 0x002fe20007810000 */
[----:B------:R-:W-:-:S03]  /*2530*/  IMAD.MOV.U32 R99, RZ, RZ, R119 ;  /* 0x000000ffff637224 */ /* 0x000fc600078e0077 */
[C---:B------:R-:W-:Y:S01]  /*2540*/  FSETP.NEU.FTZ.AND P0, PT, R4.reuse, -INF , PT ;  /* 0xff8000000400780b */ /* 0x040fe20003f1d000 */
[----:B------:R-:W-:-:S05]  /*2550*/  FMUL.FTZ R2, R4, R0 ;  /* 0x0000000004027220 */ /* 0x000fca0000410000 */
[----:B------:R-:W-:Y:S02]  /*2560*/  FSEL R10, R2, RZ, P0 ;  /* 0x000000ff020a7208 */ /* 0x000fe40000000000 */
[----:B------:R-:W-:Y:S02]  /*2570*/  FMNMX.FTZ R2, R11, R25, !PT ;  /* 0x000000190b027209 */ /* 0x000fe40007810000 */
[----:B------:R-:W-:Y:S01]  /*2580*/  ISETP.NE.AND P0, PT, R12, RZ, PT ;  /* 0x000000ff0c00720c */ /* 0x000fe20003f05270 */
[--C-:B------:R-:W-:Y:S01]  /*2590*/  FFMA.FTZ R9, R9, R0, -R10.reuse ;  /* 0x0000000009097223 */ /* 0x100fe2000001080a */
[----:B------:R-:W-:Y:S01]  /*25a0*/  FMNMX.FTZ R2, R15, R2, !PT ;  /* 0x000000020f027209 */ /* 0x000fe20007810000 */
[-CC-:B------:R-:W-:Y:S01]  /*25b0*/  FFMA.FTZ R13, R13, R0.reuse, -R10.reuse ;  /* 0x000000000d0d7223 */ /* 0x180fe2000001080a */
[--C-:B------:R-:W-:Y:S01]  /*25c0*/  FFMA.FTZ R19, R19, R0, -R10.reuse ;  /* 0x0000000013137223 */ /* 0x100fe2000001080a */
[----:B------:R0:W-:Y:S01]  /*25d0*/  MUFU.EX2 R189, R9 ;  /* 0x0000000900bd7308 */ /* 0x0001e20000000800 */
[----:B------:R-:W-:Y:S01]  /*25e0*/  FMNMX.FTZ R2, R29, R2, !PT ;  /* 0x000000021d027209 */ /* 0x000fe20007810000 */
[-CC-:B------:R-:W-:Y:S01]  /*25f0*/  FFMA.FTZ R27, R27, R0.reuse, -R10.reuse ;  /* 0x000000001b1b7223 */ /* 0x180fe2000001080a */
[-CC-:B------:R-:W-:Y:S01]  /*2600*/  FFMA.FTZ R31, R31, R0.reuse, -R10.reuse ;  /* 0x000000001f1f7223 */ /* 0x180fe2000001080a */
[--C-:B------:R-:W-:Y:S01]  /*2610*/  FFMA.FTZ R35, R35, R0, -R10.reuse ;  /* 0x0000000023237223 */ /* 0x100fe2000001080a */
[----:B------:R-:W-:Y:S01]  /*2620*/  FMNMX.FTZ R2, R17, R2, !PT ;  /* 0x0000000211027209 */ /* 0x000fe20007810000 */
[-CC-:B------:R-:W-:Y:S01]  /*2630*/  FFMA.FTZ R23, R23, R0.reuse, -R10.reuse ;  /* 0x0000000017177223 */ /* 0x180fe2000001080a */
[--C-:B------:R-:W-:Y:S01]  /*2640*/  FFMA.FTZ R39, R39, R0, -R10.reuse ;  /* 0x0000000027277223 */ /* 0x100fe2000001080a */
[----:B------:R1:W-:Y:S01]  /*2650*/  MUFU.EX2 R191, R13 ;  /* 0x0000000d00bf7308 */ /* 0x0003e20000000800 */
[----:B------:R-:W-:Y:S01]  /*2660*/  FMNMX.FTZ R2, R33, R2, !PT ;  /* 0x0000000221027209 */ /* 0x000fe20007810000 */
[-CC-:B------:R-:W-:Y:S01]  /*2670*/  FFMA.FTZ R73, R73, R0.reuse, -R10.reuse ;  /* 0x0000000049497223 */ /* 0x180fe2000001080a */
[----:B0-----:R-:W-:Y:S01]  /*2680*/  FSEL R9, R60, -INF , P6 ;  /* 0xff8000003c097808 */ /* 0x001fe20003000000 */
[--C-:B------:R-:W-:Y:S01]  /*2690*/  FFMA.FTZ R75, R75, R0, -R10.reuse ;  /* 0x000000004b4b7223 */ /* 0x100fe2000001080a */
[----:B------:R-:W-:Y:S01]  /*26a0*/  FMNMX.FTZ R2, R21, R2, !PT ;  /* 0x0000000215027209 */ /* 0x000fe20007810000 */
[-CC-:B------:R-:W-:Y:S01]  /*26b0*/  FFMA.FTZ R77, R77, R0.reuse, -R10.reuse ;  /* 0x000000004d4d7223 */ /* 0x180fe2000001080a */
[--C-:B------:R-:W-:Y:S01]  /*26c0*/  FFMA.FTZ R79, R79, R0, -R10.reuse ;  /* 0x000000004f4f7223 */ /* 0x100fe2000001080a */
[----:B------:R0:W-:Y:S01]  /*26d0*/  MUFU.EX2 R185, R19 ;  /* 0x0000001300b97308 */ /* 0x0001e20000000800 */
[----:B------:R-:W-:Y:S01]  /*26e0*/  FMNMX.FTZ R2, R37, R2, !PT ;  /* 0x0000000225027209 */ /* 0x000fe20007810000 */
[-CC-:B------:R-:W-:Y:S01]  /*26f0*/  FFMA.FTZ R81, R81, R0.reuse, -R10.reuse ;  /* 0x0000000051517223 */ /* 0x180fe2000001080a */
[----:B-1----:R-:W-:Y:S01]  /*2700*/  FSEL R13, R64, -INF , P4 ;  /* 0xff800000400d7808 */ /* 0x002fe20002000000 */
[--C-:B------:R-:W-:Y:S01]  /*2710*/  FFMA.FTZ R83, R83, R0, -R10.reuse ;  /* 0x0000000053537223 */ /* 0x100fe2000001080a */
[----:B------:R-:W-:Y:S01]  /*2720*/  FMNMX.FTZ R2, R43, R2, !PT ;  /* 0x000000022b027209 */ /* 0x000fe20007810000 */
[-CC-:B------:R-:W-:Y:S01]  /*2730*/  FFMA.FTZ R85, R85, R0.reuse, -R10.reuse ;  /* 0x0000000055557223 */ /* 0x180fe2000001080a */
[--C-:B------:R-:W-:Y:S01]  /*2740*/  FFMA.FTZ R87, R87, R0, -R10.reuse ;  /* 0x0000000057577223 */ /* 0x100fe2000001080a */
[----:B------:R-:W1:Y:S01]  /*2750*/  MUFU.EX2 R12, R27 ;  /* 0x0000001b000c7308 */ /* 0x000e620000000800 */
        /* <DEDUP_REMOVED lines=13> */
[----:B------:R-:W-:Y:S01]  /*2830*/  FFMA.FTZ R10, R71, R0, -R10 ;  /* 0x00000000470a7223 */ /* 0x000fe2000001080a */
[----:B------:R-:W-:Y:S01]  /*2840*/  MOV R71, R119 ;  /* 0x0000007700477202 */ /* 0x000fe20000000f00 */
[----:B------:R2:W-:Y:S01]  /*2850*/  MUFU.EX2 R18, R35 ;  /* 0x0000002300127308 */ /* 0x0005e20000000800 */
[----:B------:R-:W-:Y:S01]  /*2860*/  FMNMX.FTZ R2, R49, R2, !PT ;  /* 0x0000000231027209 */ /* 0x000fe20007810000 */
[----:B-1----:R-:W-:Y:S01]  /*2870*/  FADD.FTZ R34, R189, R12 ;  /* 0x0000000cbd227221 */ /* 0x002fe20000010000 */
[----:B------:R-:W-:Y:S01]  /*2880*/  F2FP.F16.F32.PACK_AB R189, R12, R189 ;  /* 0x000000bd0cbd723e */ /* 0x000fe200000000ff */
[--C-:B------:R-:W-:Y:S01]  /*2890*/  IMAD.MOV.U32 R64, RZ, RZ, R119.reuse ;  /* 0x000000ffff407224 */ /* 0x100fe200078e0077 */
[----:B------:R-:W-:Y:S01]  /*28a0*/  FMNMX.FTZ R2, R55, R2, !PT ;  /* 0x0000000237027209 */ /* 0x000fe20007810000 */
[--C-:B------:R-:W-:Y:S01]  /*28b0*/  IMAD.MOV.U32 R60, RZ, RZ, R119.reuse ;  /* 0x000000ffff3c7224 */ /* 0x100fe200078e0077 */
[-C--:B------:R-:W-:Y:S01]  /*28c0*/  MOV R68, R119.reuse ;  /* 0x0000007700447202 */ /* 0x080fe20000000f00 */
[----:B------:R-:W-:Y:S01]  /*28d0*/  MUFU.EX2 R23, R23 ;  /* 0x0000001700177308 */ /* 0x000fe20000000800 */
[----:B------:R-:W-:Y:S01]  /*28e0*/  FMNMX.FTZ R2, R53, R2, !PT ;  /* 0x0000000235027209 */ /* 0x000fe20007810000 */
[----:B0-----:R-:W-:Y:S01]  /*28f0*/  IMAD.MOV.U32 R31, RZ, RZ, R119 ;  /* 0x000000ffff1f7224 */ /* 0x001fe200078e0077 */
[----:B--2---:R-:W-:-:S02]  /*2900*/  MOV R35, R119 ;  /* 0x0000007700237202 */ /* 0x004fc40000000f00 */
[----:B------:R-:W-:-:S03]  /*2910*/  FMNMX.FTZ R2, R59, R2, !PT ;  /* 0x000000023b027209 */ /* 0x000fc60007810000 */
[----:B------:R0:W1:Y:S01]  /*2920*/  MUFU.EX2 R20, R39 ;  /* 0x0000002700147308 */ /* 0x0000620000000800 */
[----:B------:R-:W-:-:S04]  /*2930*/  FMNMX.FTZ R2, R57, R2, !PT ;  /* 0x0000000239027209 */ /* 0x000fc80007810000 */
[----:B------:R-:W-:-:S03]  /*2940*/  FMNMX.FTZ R2, R9, R2, !PT ;  /* 0x0000000209027209 */ /* 0x000fc60007810000 */
[----:B------:R-:W-:Y:S01]  /*2950*/  MUFU.EX2 R73, R73 ;  /* 0x0000004900497308 */ /* 0x000fe20000000800 */
[----:B------:R-:W-:Y:S01]  /*2960*/  FMNMX.FTZ R2, R61, R2, !PT ;  /* 0x000000023d027209 */ /* 0x000fe20007810000 */
[----:B0-----:R-:W-:-:S03]  /*2970*/  IMAD.MOV.U32 R39, RZ, RZ, R119 ;  /* 0x000000ffff277224 */ /* 0x001fc600078e0077 */
[----:B------:R-:W-:-:S03]  /*2980*/  FMNMX.FTZ R2, R13, R2, !PT ;  /* 0x000000020d027209 */ /* 0x000fc60007810000 */
[----:B------:R0:W2:Y:S01]  /*2990*/  MUFU.EX2 R22, R75 ;  /* 0x0000004b00167308 */ /* 0x0000a20000000800 */
[----:B------:R-:W-:Y:S02]  /*29a0*/  FMNMX.FTZ R2, R65, R2, !PT ;  /* 0x0000000241027209 */ /* 0x000fe40007810000 */
[----:B-1----:R-:W-:Y:S02]  /*29b0*/  F2FP.F16.F32.PACK_AB R187, R20, R23 ;  /* 0x0000001714bb723e */ /* 0x002fe400000000ff */
[----:B------:R-:W-:-:S03]  /*29c0*/  FMNMX.FTZ R2, R19, R2, !PT ;  /* 0x0000000213027209 */ /* 0x000fc60007810000 */
[----:B------:R-:W-:Y:S01]  /*29d0*/  MUFU.EX2 R77, R77 ;  /* 0x0000004d004d7308 */ /* 0x000fe20000000800 */
[----:B------:R-:W-:Y:S01]  /*29e0*/  FMNMX.FTZ R2, R69, R2, !PT ;  /* 0x0000000245027209 */ /* 0x000fe20007810000 */
[----:B0-----:R-:W-:-:S04]  /*29f0*/  IMAD.MOV.U32 R75, RZ, RZ, R119 ;  /* 0x000000ffff4b7224 */ /* 0x001fc800078e0077 */
[----:B------:R-:W0:Y:S02]  /*2a00*/  SHFL.BFLY PT, R3, R2, 0x2, 0x1f ;  /* 0x0c401f0002037f89 */ /* 0x000e2400000e0000 */
[----:B------:R1:W3:Y:S01]  /*2a10*/  MUFU.EX2 R24, R79 ;  /* 0x0000004f00187308 */ /* 0x0002e20000000800 */
[----:B--2---:R-:W-:-:S07]  /*2a20*/  F2FP.F16.F32.PACK_AB R181, R22, R73 ;  /* 0x0000004916b5723e */ /* 0x004fce00000000ff */
[----:B------:R-:W-:Y:S01]  /*2a30*/  MUFU.EX2 R81, R81 ;  /* 0x0000005100517308 */ /* 0x000fe20000000800 */
[----:B-1----:R-:W-:-:S07]  /*2a40*/  IMAD.MOV.U32 R79, RZ, RZ, R119 ;  /* 0x000000ffff4f7224 */ /* 0x002fce00078e0077 */
[----:B------:R1:W2:Y:S01]  /*2a50*/  MUFU.EX2 R26, R83 ;  /* 0x00000053001a7308 */ /* 0x0002a20000000800 */
[----:B---3--:R-:W-:Y:S02]  /*2a60*/  F2FP.F16.F32.PACK_AB R183, R24, R77 ;  /* 0x0000004d18b7723e */ /* 0x008fe400000000ff */
[----:B0-----:R-:W-:-:S05]  /*2a70*/  FMNMX.FTZ R8, R2, R3, !PT ;  /* 0x0000000302087209 */ /* 0x001fca0007810000 */
[----:B------:R-:W-:Y:S01]  /*2a80*/  MUFU.EX2 R85, R85 ;  /* 0x0000005500557308 */ /* 0x000fe20000000800 */
[----:B-1----:R-:W-:Y:S01]  /*2a90*/  IMAD.MOV.U32 R83, RZ, RZ, R119 ;  /* 0x000000ffff537224 */ /* 0x002fe200078e0077 */
[----:B------:R-:W0:Y:S06]  /*2aa0*/  SHFL.BFLY PT, R3, R8, 0x1, 0x1f ;  /* 0x0c201f0008037f89 */ /* 0x000e2c00000e0000 */
[----:B------:R1:W3:Y:S01]  /*2ab0*/  MUFU.EX2 R28, R87 ;  /* 0x00000057001c7308 */ /* 0x0002e20000000800 */
[----:B--2---:R-:W-:-:S07]  /*2ac0*/  F2FP.F16.F32.PACK_AB R177, R26, R81 ;  /* 0x000000511ab1723e */ /* 0x004fce00000000ff */
[----:B------:R-:W-:Y:S01]  /*2ad0*/  MUFU.EX2 R89, R89 ;  /* 0x0000005900597308 */ /* 0x000fe20000000800 */
[----:B-1----:R-:W-:-:S07]  /*2ae0*/  IMAD.MOV.U32 R87, RZ, RZ, R119 ;  /* 0x000000ffff577224 */ /* 0x002fce00078e0077 */
[----:B------:R1:W2:Y:S01]  /*2af0*/  MUFU.EX2 R30, R91 ;  /* 0x0000005b001e7308 */ /* 0x0002a20000000800 */
[----:B---3--:R-:W-:Y:S02]  /*2b00*/  F2FP.F16.F32.PACK_AB R179, R28, R85 ;  /* 0x000000551cb3723e */ /* 0x008fe400000000ff */
[----:B0-----:R-:W-:-:S04]  /*2b10*/  FMNMX.FTZ R3, R8, R3, !PT ;  /* 0x0000000308037209 */ /* 0x001fc80007810000 */
[C---:B------:R-:W-:Y:S01]  /*2b20*/  FSETP.NEU.FTZ.AND P1, PT, R3.reuse, -INF , PT ;  /* 0xff8000000300780b */ /* 0x040fe20003f3d000 */
[----:B------:R-:W-:Y:S01]  /*2b30*/  FMUL.FTZ R2, R3, R0 ;  /* 0x0000000003027220 */ /* 0x000fe20000410000 */
[----:B------:R-:W-:Y:S01]  /*2b40*/  MUFU.EX2 R93, R93 ;  /* 0x0000005d005d7308 */ /* 0x000fe20000000800 */
[----:B-1----:R-:W-:-:S03]  /*2b50*/  IMAD.MOV.U32 R91, RZ, RZ, R119 ;  /* 0x000000ffff5b7224 */ /* 0x002fc600078e0077 */
[----:B------:R-:W-:Y:S02]  /*2b60*/  FSEL R2, R2, RZ, P1 ;  /* 0x000000ff02027208 */ /* 0x000fe40000800000 */
[----:B------:R-:W-:Y:S02]  /*2b70*/  PLOP3.LUT P1, PT, PT, PT, UP0, 0x80, 0x0 ;  /* 0x000000000000781c */ /* 0x000fe40003f2f008 */
        /* <DEDUP_REMOVED lines=16> */
[----:B------:R0:W1:Y:S01]  /*2c80*/  MUFU.EX2 R188, R25 ;  /* 0x0000001900bc7308 */ /* 0x0000620000000800 */
[-CC-:B------:R-:W-:Y:S01]  /*2c90*/  FFMA.FTZ R55, R55, R0.reuse, -R2.reuse ;  /* 0x0000000037377223 */ /* 0x180fe20000010802 */
[-CC-:B------:R-:W-:Y:S01]  /*2ca0*/  FFMA.FTZ R53, R53, R0.reuse, -R2.reuse ;  /* 0x0000000035357223 */ /* 0x180fe20000010802 */
[-CC-:B------:R-:W-:Y:S01]  /*2cb0*/  FFMA.FTZ R59, R59, R0.reuse, -R2.reuse ;  /* 0x000000003b3b7223 */ /* 0x180fe20000010802 */
[-CC-:B------:R-:W-:Y:S01]  /*2cc0*/  FFMA.FTZ R57, R57, R0.reuse, -R2.reuse ;  /* 0x0000000039397223 */ /* 0x180fe20000010802 */
[-CC-:B------:R-:W-:Y:S01]  /*2cd0*/  FFMA.FTZ R9, R9, R0.reuse, -R2.reuse ;  /* 0x0000000009097223 */ /* 0x180fe20000010802 */
[-CC-:B------:R-:W-:Y:S01]  /*2ce0*/  FFMA.FTZ R61, R61, R0.reuse, -R2.reuse ;  /* 0x000000003d3d7223 */ /* 0x180fe20000010802 */
[-C--:B------:R-:W-:Y:S01]  /*2cf0*/  FFMA.FTZ R13, R13, R0.reuse, -R2 ;  /* 0x000000000d0d7223 */ /* 0x080fe20000010802 */
[----:B------:R-:W3:Y:S01]  /*2d00*/  MUFU.EX2 R15, R15 ;  /* 0x0000000f000f7308 */ /* 0x000ee20000000800 */
[----:B0-----:R-:W-:Y:S01]  /*2d10*/  FADD.FTZ R25, R191, R34 ;  /* 0x00000022bf197221 */ /* 0x001fe20000010000 */
[C---:B------:R-:W-:Y:S01]  /*2d20*/  F2FP.F16.F32.PACK_AB R191, R14.reuse, R191 ;  /* 0x000000bf0ebf723e */ /* 0x040fe200000000ff */
[-CC-:B------:R-:W-:Y:S01]  /*2d30*/  FFMA.FTZ R65, R65, R0.reuse, -R2.reuse ;  /* 0x0000000041417223 */ /* 0x180fe20000010802 */
[-CC-:B------:R-:W-:Y:S01]  /*2d40*/  FFMA.FTZ R19, R19, R0.reuse, -R2.reuse ;  /* 0x0000000013137223 */ /* 0x180fe20000010802 */
[----:B------:R-:W-:Y:S01]  /*2d50*/  FADD.FTZ R34, R14, R25 ;  /* 0x000000190e227221 */ /* 0x000fe20000010000 */
[----:B------:R-:W-:Y:S01]  /*2d60*/  FFMA.FTZ R2, R69, R0, -R2 ;  /* 0x0000000045027223 */ /* 0x000fe20000010802 */
[----:B--2---:R-:W-:Y:S01]  /*2d70*/  F2FP.F16.F32.PACK_AB R173, R30, R89 ;  /* 0x000000591ead723e */ /* 0x004fe200000000ff */
[----:B------:R0:W2:Y:S01]  /*2d80*/  MUFU.EX2 R190, R29 ;  /* 0x0000001d00be7308 */ /* 0x0000a20000000800 */
[----:B------:R-:W-:Y:S01]  /*2d90*/  FADD.FTZ R25, R185, R34 ;  /* 0x00000022b9197221 */ /* 0x000fe20000010000 */
[----:B-1----:R-:W-:Y:S01]  /*2da0*/  FADD.FTZ R34, R11, R188 ;  /* 0x000000bc0b227221 */ /* 0x002fe20000010000 */
[----:B------:R-:W-:Y:S01]  /*2db0*/  F2FP.F16.F32.PACK_AB R188, R188, R11 ;  /* 0x0000000bbcbc723e */ /* 0x000fe200000000ff */
[----:B------:R-:W-:-:S02]  /*2dc0*/  IMAD.MOV.U32 R69, RZ, RZ, R119 ;  /* 0x000000ffff457224 */ /* 0x000fc400078e0077 */
[----:B------:R-:W-:Y:S01]  /*2dd0*/  FADD.FTZ R36, R18, R25 ;  /* 0x0000001912247221 */ /* 0x000fe20000010000 */
[----:B------:R-:W-:Y:S01]  /*2de0*/  F2FP.F16.F32.PACK_AB R175, R32, R93 ;  /* 0x0000005d20af723e */ /* 0x000fe200000000ff */
[----:B------:R-:W-:Y:S01]  /*2df0*/  IMAD.MOV.U32 R63, RZ, RZ, R119 ;  /* 0x000000ffff3f7224 */ /* 0x000fe200078e0077 */
[----:B------:R-:W1:Y:S01]  /*2e00*/  MUFU.EX2 R17, R17 ;  /* 0x0000001100117308 */ /* 0x000e620000000800 */
[----:B------:R-:W-:Y:S01]  /*2e10*/  FADD.FTZ R27, R23, R36 ;  /* 0x00000024171b7221 */ /* 0x000fe20000010000 */
[----:B---3--:R-:W-:Y:S01]  /*2e20*/  FADD.FTZ R25, R15, R34 ;  /* 0x000000220f197221 */ /* 0x008fe20000010000 */
[----:B------:R-:W-:Y:S02]  /*2e30*/  F2FP.F16.F32.PACK_AB R185, R18, R185 ;  /* 0x000000b912b9723e */ /* 0x000fe400000000ff */
[----:B------:R-:W-:Y:S01]  /*2e40*/  FADD.FTZ R36, R20, R27 ;  /* 0x0000001b14247221 */ /* 0x000fe20000010000 */
[----:B0-----:R-:W-:Y:S02]  /*2e50*/  MOV R29, R119 ;  /* 0x00000077001d7202 */ /* 0x001fe40000000f00 */
[----:B------:R0:W3:Y:S01]  /*2e60*/  MUFU.EX2 R184, R33 ;  /* 0x0000002100b87308 */ /* 0x0000e20000000800 */
[C---:B--2---:R-:W-:Y:S01]  /*2e70*/  FADD.FTZ R34, R190.reuse, R25 ;  /* 0x00000019be227221 */ /* 0x044fe20000010000 */
[----:B------:R-:W-:Y:S01]  /*2e80*/  FADD.FTZ R27, R73, R36 ;  /* 0x00000024491b7221 */ /* 0x000fe20000010000 */
[----:B------:R-:W-:Y:S01]  /*2e90*/  F2FP.F16.F32.PACK_AB R190, R190, R15 ;  /* 0x0000000fbebe723e */ /* 0x000fe200000000ff */
[----:B------:R-:W-:-:S02]  /*2ea0*/  IMAD.MOV.U32 R73, RZ, RZ, R119 ;  /* 0x000000ffff497224 */ /* 0x000fc400078e0077 */
[----:B------:R-:W-:Y:S02]  /*2eb0*/  FADD.FTZ R36, R22, R27 ;  /* 0x0000001b16247221 */ /* 0x000fe40000010000 */
[----:B------:R-:W2:Y:S01]  /*2ec0*/  MUFU.EX2 R21, R21 ;  /* 0x0000001500157308 */ /* 0x000ea20000000800 */
[----:B-1----:R-:W-:Y:S01]  /*2ed0*/  FADD.FTZ R25, R17, R34 ;  /* 0x0000002211197221 */ /* 0x002fe20000010000 */
[----:B------:R-:W-:Y:S01]  /*2ee0*/  FADD.FTZ R27, R77, R36 ;  /* 0x000000244d1b7221 */ /* 0x000fe20000010000 */
[--C-:B------:R-:W-:Y:S02]  /*2ef0*/  IMAD.MOV.U32 R77, RZ, RZ, R119.reuse ;  /* 0x000000ffff4d7224 */ /* 0x100fe400078e0077 */
[----:B0-----:R-:W-:Y:S02]  /*2f00*/  IMAD.MOV.U32 R33, RZ, RZ, R119 ;  /* 0x000000ffff217224 */ /* 0x001fe400078e0077 */
[----:B------:R-:W-:Y:S01]  /*2f10*/  FADD.FTZ R36, R24, R27 ;  /* 0x0000001b18247221 */ /* 0x000fe20000010000 */
[----:B------:R-:W-:Y:S01]  /*2f20*/  IMAD.MOV.U32 R24, RZ, RZ, R119 ;  /* 0x000000ffff187224 */ /* 0x000fe200078e0077 */
[----:B------:R0:W1:Y:S01]  /*2f30*/  MUFU.EX2 R186, R37 ;  /* 0x0000002500ba7308 */ /* 0x0000620000000800 */
[C---:B---3--:R-:W-:Y:S01]  /*2f40*/  FADD.FTZ R34, R184.reuse, R25 ;  /* 0x00000019b8227221 */ /* 0x048fe20000010000 */
[----:B------:R-:W-:Y:S01]  /*2f50*/  FADD.FTZ R27, R81, R36 ;  /* 0x00000024511b7221 */ /* 0x000fe20000010000 */
[----:B------:R-:W-:Y:S01]  /*2f60*/  F2FP.F16.F32.PACK_AB R184, R184, R17 ;  /* 0x00000011b8b8723e */ /* 0x000fe200000000ff */
[----:B------:R-:W-:-:S02]  /*2f70*/  IMAD.MOV.U32 R81, RZ, RZ, R119 ;  /* 0x000000ffff517224 */ /* 0x000fc400078e0077 */
[----:B------:R-:W-:Y:S01]  /*2f80*/  FADD.FTZ R36, R26, R27 ;  /* 0x0000001b1a247221 */ /* 0x000fe20000010000 */
[----:B------:R-:W-:Y:S01]  /*2f90*/  MOV R26, R119 ;  /* 0x00000077001a7202 */ /* 0x000fe20000000f00 */
[----:B------:R-:W3:Y:S01]  /*2fa0*/  MUFU.EX2 R43, R43 ;  /* 0x0000002b002b7308 */ /* 0x000ee20000000800 */
[----:B--2---:R-:W-:Y:S01]  /*2fb0*/  FADD.FTZ R25, R21, R34 ;  /* 0x0000002215197221 */ /* 0x004fe20000010000 */
[----:B------:R-:W-:Y:S01]  /*2fc0*/  FADD.FTZ R27, R85, R36 ;  /* 0x00000024551b7221 */ /* 0x000fe20000010000 */
[--C-:B------:R-:W-:Y:S02]  /*2fd0*/  IMAD.MOV.U32 R85, RZ, RZ, R119.reuse ;  /* 0x000000ffff557224 */ /* 0x100fe400078e0077 */
[----:B0-----:R-:W-:Y:S02]  /*2fe0*/  IMAD.MOV.U32 R37, RZ, RZ, R119 ;  /* 0x000000ffff257224 */ /* 0x001fe400078e0077 */
[----:B------:R-:W-:Y:S01]  /*2ff0*/  FADD.FTZ R36, R28, R27 ;  /* 0x0000001b1c247221 */ /* 0x000fe20000010000 */
[----:B------:R-:W-:Y:S01]  /*3000*/  IMAD.MOV.U32 R28, RZ, RZ, R119 ;  /* 0x000000ffff1c7224 */ /* 0x000fe200078e0077 */
[----:B------:R0:W2:Y:S01]  /*3010*/  MUFU.EX2 R180, R41 ;  /* 0x0000002900b47308 */ /* 0x0000a20000000800 */
[C---:B-1----:R-:W-:Y:S01]  /*3020*/  FADD.FTZ R34, R186.reuse, R25 ;  /* 0x00000019ba227221 */ /* 0x042fe20000010000 */
[----:B------:R-:W-:Y:S01]  /*3030*/  FADD.FTZ R27, R89, R36 ;  /* 0x00000024591b7221 */ /* 0x000fe20000010000 */
[----:B------:R-:W-:Y:S01]  /*3040*/  F2FP.F16.F32.PACK_AB R186, R186, R21 ;  /* 0x00000015baba723e */ /* 0x000fe200000000ff */
[----:B------:R-:W-:-:S02]  /*3050*/  IMAD.MOV.U32 R89, RZ, RZ, R119 ;  /* 0x000000ffff597224 */ /* 0x000fc400078e0077 */
[----:B------:R-:W-:Y:S01]  /*3060*/  FADD.FTZ R14, R30, R27 ;  /* 0x0000001b1e0e7221 */ /* 0x000fe20000010000 */
[--C-:B------:R-:W-:Y:S01]  /*3070*/  IMAD.MOV.U32 R36, RZ, RZ, R119.reuse ;  /* 0x000000ffff247224 */ /* 0x100fe200078e0077 */
[----:B------:R-:W1:Y:S01]  /*3080*/  MUFU.EX2 R47, R47 ;  /* 0x0000002f002f7308 */ /* 0x000e620000000800 */
[----:B---3--:R-:W-:Y:S01]  /*3090*/  FADD.FTZ R25, R43, R34 ;  /* 0x000000222b197221 */ /* 0x008fe20000010000 */
[----:B0-----:R-:W-:Y:S01]  /*30a0*/  MOV R41, R119 ;  /* 0x0000007700297202 */ /* 0x001fe20000000f00 */
[--C-:B------:R-:W-:Y:S02]  /*30b0*/  IMAD.MOV.U32 R30, RZ, RZ, R119.reuse ;  /* 0x000000ffff1e7224 */ /* 0x100fe400078e0077 */
[----:B------:R-:W-:-:S03]  /*30c0*/  IMAD.MOV.U32 R27, RZ, RZ, R119 ;  /* 0x000000ffff1b7224 */ /* 0x000fc600078e0077 */
[----:B------:R0:W3:Y:S01]  /*30d0*/  MUFU.EX2 R182, R45 ;  /* 0x0000002d00b67308 */ /* 0x0000e20000000800 */
[C---:B--2---:R-:W-:Y:S01]  /*30e0*/  FADD.FTZ R34, R180.reuse, R25 ;  /* 0x00000019b4227221 */ /* 0x044fe20000010000 */
[----:B------:R-:W-:Y:S01]  /*30f0*/  F2FP.F16.F32.PACK_AB R180, R180, R43 ;  /* 0x0000002bb4b4723e */ /* 0x000fe200000000ff */
[----:B------:R-:W-:-:S05]  /*3100*/  IMAD.MOV.U32 R43, RZ, RZ, R119 ;  /* 0x000000ffff2b7224 */ /* 0x000fca00078e0077 */
[----:B------:R-:W2:Y:S01]  /*3110*/  MUFU.EX2 R51, R51 ;  /* 0x0000003300337308 */ /* 0x000ea20000000800 */
[----:B-1----:R-:W-:Y:S01]  /*3120*/  FADD.FTZ R25, R47, R34 ;  /* 0x000000222f197221 */ /* 0x002fe20000010000 */
[----:B0-----:R-:W-:-:S06]  /*3130*/  IMAD.MOV.U32 R45, RZ, RZ, R119 ;  /* 0x000000ffff2d7224 */ /* 0x001fcc00078e0077 */
[----:B------:R0:W1:Y:S01]  /*3140*/  MUFU.EX2 R176, R49 ;  /* 0x0000003100b07308 */ /* 0x0000620000000800 */
[C---:B---3--:R-:W-:Y:S01]  /*3150*/  FADD.FTZ R34, R182.reuse, R25 ;  /* 0x00000019b6227221 */ /* 0x048fe20000010000 */
[----:B------:R-:W-:Y:S02]  /*3160*/  F2FP.F16.F32.PACK_AB R182, R182, R47 ;  /* 0x0000002fb6b6723e */ /* 0x000fe400000000ff */
[----:B------:R-:W-:-:S04]  /*3170*/  MOV R47, R119 ;  /* 0x00000077002f7202 */ /* 0x000fc80000000f00 */
[----:B------:R-:W3:Y:S01]  /*3180*/  MUFU.EX2 R55, R55 ;  /* 0x0000003700377308 */ /* 0x000ee20000000800 */
[----:B--2---:R-:W-:Y:S01]  /*3190*/  FADD.FTZ R25, R51, R34 ;  /* 0x0000002233197221 */ /* 0x004fe20000010000 */
[--C-:B0-----:R-:W-:Y:S02]  /*31a0*/  IMAD.MOV.U32 R49, RZ, RZ, R119.reuse ;  /* 0x000000ffff317224 */ /* 0x101fe400078e0077 */
[----:B------:R-:W-:-:S04]  /*31b0*/  IMAD.MOV.U32 R34, RZ, RZ, R119 ;  /* 0x000000ffff227224 */ /* 0x000fc800078e0077 */
[----:B------:R0:W2:Y:S01]  /*31c0*/  MUFU.EX2 R178, R53 ;  /* 0x0000003500b27308 */ /* 0x0000a20000000800 */
[C---:B-1----:R-:W-:Y:S01]  /*31d0*/  FADD.FTZ R12, R176.reuse, R25 ;  /* 0x00000019b00c7221 */ /* 0x042fe20000010000 */
[----:B------:R-:W-:Y:S01]  /*31e0*/  FADD.FTZ R25, R93, R14 ;  /* 0x0000000e5d197221 */ /* 0x000fe20000010000 */
[----:B------:R-:W-:Y:S01]  /*31f0*/  F2FP.F16.F32.PACK_AB R176, R176, R51 ;  /* 0x00000033b0b0723e */ /* 0x000fe200000000ff */
[----:B------:R-:W-:Y:S02]  /*3200*/  IMAD.MOV.U32 R93, RZ, RZ, R119 ;  /* 0x000000ffff5d7224 */ /* 0x000fe400078e0077 */
[----:B------:R-:W-:Y:S01]  /*3210*/  FADD.FTZ R14, R32, R25 ;  /* 0x00000019200e7221 */ /* 0x000fe20000010000 */
[----:B------:R-:W-:Y:S01]  /*3220*/  IMAD.MOV.U32 R51, RZ, RZ, R119 ;  /* 0x000000ffff337224 */ /* 0x000fe200078e0077 */
[----:B------:R-:W1:Y:S01]  /*3230*/  MUFU.EX2 R95, R95 ;  /* 0x0000005f005f7308 */ /* 0x000e620000000800 */
[----:B---3--:R-:W-:Y:S01]  /*3240*/  FADD.FTZ R23, R55, R12 ;  /* 0x0000000c37177221 */ /* 0x008fe20000010000 */
[----:B0-----:R-:W-:-:S02]  /*3250*/  MOV R53, R119 ;  /* 0x0000007700357202 */ /* 0x001fc40000000f00 */
[----:B------:R-:W-:-:S04]  /*3260*/  MOV R32, R119 ;  /* 0x0000007700207202 */ /* 0x000fc80000000f00 */
[----:B------:R-:W0:Y:S01]  /*3270*/  MUFU.EX2 R59, R59 ;  /* 0x0000003b003b7308 */ /* 0x000e220000000800 */
[C---:B--2---:R-:W-:Y:S01]  /*3280*/  FADD.FTZ R12, R178.reuse, R23 ;  /* 0x00000017b20c7221 */ /* 0x044fe20000010000 */
[----:B------:R-:W-:Y:S01]  /*3290*/  F2FP.F16.F32.PACK_AB R178, R178, R55 ;  /* 0x00000037b2b2723e */ /* 0x000fe200000000ff */
[----:B------:R-:W-:-:S05]  /*32a0*/  IMAD.MOV.U32 R55, RZ, RZ, R119 ;  /* 0x000000ffff377224 */ /* 0x000fca00078e0077 */
[----:B------:R2:W3:Y:S01]  /*32b0*/  MUFU.EX2 R8, R67 ;  /* 0x0000004300087308 */ /* 0x0004e20000000800 */
[----:B-1----:R-:W-:-:S07]  /*32c0*/  FADD.FTZ R25, R95, R14 ;  /* 0x0000000e5f197221 */ /* 0x002fce0000010000 */
[----:B------:R1:W4:Y:S01]  /*32d0*/  MUFU.EX2 R172, R57 ;  /* 0x0000003900ac7308 */ /* 0x0003220000000800 */
[----:B0-----:R-:W-:Y:S01]  /*32e0*/  FADD.FTZ R23, R59, R12 ;  /* 0x0000000c3b177221 */ /* 0x001fe20000010000 */
[----:B--2---:R-:W-:-:S06]  /*32f0*/  IMAD.MOV.U32 R67, RZ, RZ, R119 ;  /* 0x000000ffff437224 */ /* 0x004fcc00078e0077 */
[----:B------:R-:W0:Y:S01]  /*3300*/  MUFU.EX2 R97, R97 ;  /* 0x0000006100617308 */ /* 0x000e220000000800 */
[C---:B---3--:R-:W-:Y:S01]  /*3310*/  FADD.FTZ R14, R8.reuse, R25 ;  /* 0x00000019080e7221 */ /* 0x048fe20000010000 */
[----:B------:R-:W-:Y:S01]  /*3320*/  F2FP.F16.F32.PACK_AB R169, R8, R95 ;  /* 0x0000005f08a9723e */ /* 0x000fe200000000ff */
[--C-:B------:R-:W-:Y:S02]  /*3330*/  IMAD.MOV.U32 R95, RZ, RZ, R119.reuse ;  /* 0x000000ffff5f7224 */ /* 0x100fe400078e0077 */
[----:B-1----:R-:W-:-:S03]  /*3340*/  IMAD.MOV.U32 R57, RZ, RZ, R119 ;  /* 0x000000ffff397224 */ /* 0x002fc600078e0077 */
[----:B------:R-:W1:Y:S01]  /*3350*/  MUFU.EX2 R9, R9 ;  /* 0x0000000900097308 */ /* 0x000e620000000800 */
[C---:B----4-:R-:W-:Y:S01]  /*3360*/  FADD.FTZ R12, R172.reuse, R23 ;  /* 0x00000017ac0c7221 */ /* 0x050fe20000010000 */
[----:B------:R-:W-:Y:S02]  /*3370*/  F2FP.F16.F32.PACK_AB R172, R172, R59 ;  /* 0x0000003bacac723e */ /* 0x000fe400000000ff */
[----:B------:R-:W-:-:S04]  /*3380*/  MOV R59, R119 ;  /* 0x00000077003b7202 */ /* 0x000fc80000000f00 */
[----:B------:R-:W2:Y:S01]  /*3390*/  MUFU.EX2 R10, R10 ;  /* 0x0000000a000a7308 */ /* 0x000ea20000000800 */
[----:B0-----:R-:W-:-:S07]  /*33a0*/  FADD.FTZ R25, R97, R14 ;  /* 0x0000000e61197221 */ /* 0x001fce0000010000 */
[----:B------:R0:W3:Y:S01]  /*33b0*/  MUFU.EX2 R174, R61 ;  /* 0x0000003d00ae7308 */ /* 0x0000e20000000800 */
[----:B-1----:R-:W-:-:S07]  /*33c0*/  FADD.FTZ R23, R9, R12 ;  /* 0x0000000c09177221 */ /* 0x002fce0000010000 */
[----:B------:R-:W1:Y:S01]  /*33d0*/  MUFU.EX2 R13, R13 ;  /* 0x0000000d000d7308 */ /* 0x000e620000000800 */
[C---:B--2---:R-:W-:Y:S01]  /*33e0*/  FADD.FTZ R8, R10.reuse, R25 ;  /* 0x000000190a087221 */ /* 0x044fe20000010000 */
[----:B------:R-:W-:Y:S01]  /*33f0*/  F2FP.F16.F32.PACK_AB R171, R10, R97 ;  /* 0x000000610aab723e */ /* 0x000fe200000000ff */
[--C-:B------:R-:W-:Y:S02]  /*3400*/  IMAD.MOV.U32 R97, RZ, RZ, R119.reuse ;  /* 0x000000ffff617224 */ /* 0x100fe400078e0077 */
[--C-:B0-----:R-:W-:Y:S02]  /*3410*/  IMAD.MOV.U32 R61, RZ, RZ, R119.reuse ;  /* 0x000000ffff3d7224 */ /* 0x101fe400078e0077 */
[----:B------:R-:W-:Y:S01]  /*3420*/  IMAD.MOV.U32 R25, RZ, RZ, R119 ;  /* 0x000000ffff197224 */ /* 0x000fe200078e0077 */
[----:B------:R0:W2:Y:S01]  /*3430*/  MUFU.EX2 R168, R65 ;  /* 0x0000004100a87308 */ /* 0x0000a20000000800 */
[C---:B---3--:R-:W-:Y:S01]  /*3440*/  FADD.FTZ R10, R174.reuse, R23 ;  /* 0x00000017ae0a7221 */ /* 0x048fe20000010000 */
[----:B------:R-:W-:-:S06]  /*3450*/  F2FP.F16.F32.PACK_AB R174, R174, R9 ;  /* 0x00000009aeae723e */ /* 0x000fcc00000000ff */
[----:B------:R-:W3:Y:S01]  /*3460*/  MUFU.EX2 R19, R19 ;  /* 0x0000001300137308 */ /* 0x000ee20000000800 */
[----:B-1----:R-:W-:Y:S01]  /*3470*/  FADD.FTZ R11, R13, R10 ;  /* 0x0000000a0d0b7221 */ /* 0x002fe20000010000 */
[----:B0-----:R-:W-:-:S06]  /*3480*/  MOV R65, R119 ;  /* 0x0000007700417202 */ /* 0x001fcc0000000f00 */
[----:B------:R-:W0:Y:S01]  /*3490*/  MUFU.EX2 R2, R2 ;  /* 0x0000000200027308 */ /* 0x000e220000000800 */
[C---:B--2---:R-:W-:Y:S01]  /*34a0*/  FADD.FTZ R10, R168.reuse, R11 ;  /* 0x0000000ba80a7221 */ /* 0x044fe20000010000 */
[----:B------:R-:W-:-:S03]  /*34b0*/  F2FP.F16.F32.PACK_AB R168, R168, R13 ;  /* 0x0000000da8a8723e */ /* 0x000fc600000000ff */
[----:B---3--:R-:W-:Y:S01]  /*34c0*/  FADD.FTZ R11, R19, R10 ;  /* 0x0000000a130b7221 */ /* 0x008fe20000010000 */
[----:B------:R-:W-:-:S03]  /*34d0*/  IMAD.MOV.U32 R10, RZ, RZ, 0x3f800000 ;  /* 0x3f800000ff0a7424 */ /* 0x000fc600078e00ff */
[C---:B0-----:R-:W-:Y:S01]  /*34e0*/  FADD.FTZ R9, R2.reuse, R11 ;  /* 0x0000000b02097221 */ /* 0x041fe20000010000 */
[----:B------:R-:W-:Y:S01]  /*34f0*/  F2FP.F16.F32.PACK_AB R170, R2, R19 ;  /* 0x0000001302aa723e */ /* 0x000fe200000000ff */
[----:B------:R-:W-:Y:S01]  /*3500*/  IMAD.MOV.U32 R2, RZ, RZ, 0x3f800000 ;  /* 0x3f800000ff027424 */ /* 0x000fe200078e00ff */
[----:B------:R-:W-:Y:S06]  /*3510*/  @!P1 BRA `(.L_x_3289) ;  /* 0x0000002000409947 */ /* 0x000fec0003800000 */
[----:B------:R-:W-:Y:S01]  /*3520*/  MOV R13, R4 ;  /* 0x00000004000d7202 */ /* 0x000fe20000000f00 */
[----:B------:R-:W-:Y:S01]  /*3530*/  IMAD.MOV.U32 R11, RZ, RZ, R3 ;  /* 0x000000ffff0b7224 */ /* 0x000fe200078e0003 */
[----:B------:R-:W-:Y:S01]  /*3540*/  CS2R R118, SRZ ;  /* 0x0000000000767805 */ /* 0x000fe2000001ff00 */
[----:B------:R-:W-:Y:S01]  /*3550*/  IMAD.MOV.U32 R2, RZ, RZ, 0x3f800000 ;  /* 0x3f800000ff027424 */ /* 0x000fe200078e00ff */
        /* <DEDUP_REMOVED lines=47> */
[----:B------:R-:W-:Y:S01]  /*3850*/  UMOV UR58, URZ ;  /* 0x0000003f003a7c82 */ /* 0x000fe20008000000 */
[----:B------:R-:W-:-:S05]  /*3860*/  UMOV UR59, URZ ;  /* 0x0000003f003b7c82 */ /* 0x000fca0008000000 */
.L_x_3300:
[----:B------:R-:W-:-:S04]  /*3870*/  UISETP.NE.AND UP0, UPT, UR59, 0x1, UPT ;  /* 0x000000013b00788c */ /* 0x000fc8000bf05270 */
[----:B------:R-:W-:-:S04]  /*3880*/  USEL UR56, URZ, 0x1, UP0 ;  /* 0x000000013f387887 */ /* 0x000fc80008000000 */
[----:B------:R-:W-:Y:S01]  /*3890*/  ULOP3.LUT UR56, UR58, UR56, URZ, 0x3c, !UPT ;  /* 0x000000383a387292 */ /* 0x000fe2000f8e3c3f */
[----:B------:R-:W-:Y:S11]  /*38a0*/  @!P0 BRA `(.L_x_3290) ;  /* 0x0000000000048947 */ /* 0x000ff60003800000 */
[----:B------:R-:W-:Y:S01]  /*38b0*/  BPT.TRAP 0x1 ;  /* 0x000000040000795c */ /* 0x000fe20000300000 */
.L_x_3290:
[----:B------:R-:W-:Y:S01]  /*38c0*/  UIADD3 UR4, UR59, 0x1, URZ ;  /* 0x000000013b047890 */ /* 0x000fe2000fffe03f */
[----:B------:R-:W-:-:S03]  /*38d0*/  MOV R0, UR56 ;  /* 0x0000003800007c02 */ /* 0x000fc60008000f00 */
[----:B------:R-:W-:Y:S01]  /*38e0*/  UISETP.NE.AND UP0, UPT, UR4, 0x2, UPT ;  /* 0x000000020400788c */ /* 0x000fe2000bf05270 */
[----:B------:R-:W-:-:S03]  /*38f0*/  SHF.L.U32 R0, R0, 0x1f, RZ ;  /* 0x0000001f00007819 */ /* 0x000fc600000006ff */
[----:B------:R-:W-:-:S04]  /*3900*/  USEL UR4, UR4, URZ, UP0 ;  /* 0x0000003f04047287 */ /* 0x000fc80008000000 */
[----:B------:R-:W-:Y:S02]  /*3910*/  ULEA UR61, UR4, UR38, 0x3 ;  /* 0x00000026043d7291 */ /* 0x000fe4000f8e183f */
[----:B------:R-:W-:-:S07]  /*3920*/  IMAD.U32 R5, RZ, RZ, UR4 ;  /* 0x00000004ff057e24 */ /* 0x000fce000f8e00ff */
[----:B------:R0:W1:Y:S01]  /*3930*/  SYNCS.PHASECHK.TRANS64.TRYWAIT P1, [UR61+0x30830], R0 ;  /* 0x03083000ff0075a7 */ /* 0x000062000802017d */
[----:B------:R-:W-:Y:S05]  /*3940*/  @!P0 BRA `(.L_x_3291) ;  /* 0x0000000000048947 */ /* 0x000fea0003800000 */
[----:B------:R-:W-:Y:S01]  /*3950*/  BPT.TRAP 0x1 ;  /* 0x000000040000795c */ /* 0x000fe20000300000 */
.L_x_3291:
[----:B-1----:R-:W-:Y:S05]  /*3960*/  @P1 BRA `(.L_x_3292) ;  /* 0x0000000000081947 */ /* 0x002fea0003800000 */
[----:B------:R-:W1:Y:S02]  /*3970*/  SYNCS.PHASECHK.TRANS64.TRYWAIT P1, [UR61+0x30830], R0 ;  /* 0x03083000ff0075a7 */ /* 0x000e64000802017d */
[----:B-1----:R-:W-:Y:S05]  /*3980*/  @!P1 BRA `(.L_x_3293) ;  /* 0x0000008800489947 */ /* 0x002fea0003800000 */
.L_x_3292:
        /* <DEDUP_REMOVED lines=13> */
[----:B------:R-:W-:Y:S01]  /*3a60*/  UIMAD UR6, UR6, 0x900, UR57 ;  /* 0x00000900060678a4 */ /* 0x000fe2000f8e0239 */
[-C--:B------:R-:W-:Y:S01]  /*3a70*/  FMUL.FTZ R24, R24, R10.reuse ;  /* 0x0000000a18187220 */ /* 0x080fe20000410000 */
[----:B------:R-:W-:Y:S01]  /*3a80*/  UMOV UR47, 0x40000040 ;  /* 0x40000040002f7882 */ /* 0x000fe20000000000 */
[----:B------:R-:W-:Y:S01]  /*3a90*/  UMOV UR51, 0x40000040 ;  /* 0x4000004000337882 */ /* 0x000fe20000000000 */
[----:B------:R-:W-:Y:S01]  /*3aa0*/  UIADD3 UR10, UR6, 0x2, URZ ;  /* 0x00000002060a7890 */ /* 0x000fe2000fffe03f */
[-C--:B------:R-:W-:Y:S01]  /*3ab0*/  FMUL.FTZ R25, R25, R10.reuse ;  /* 0x0000000a19197220 */ /* 0x080fe20000410000 */
[----:B------:R-:W-:Y:S01]  /*3ac0*/  UIADD3 UR14, UR6, 0x4, URZ ;  /* 0x00000004060e7890 */ /* 0x000fe2000fffe03f */
[----:B------:R-:W-:Y:S01]  /*3ad0*/  FMUL.FTZ R28, R28, R10 ;  /* 0x0000000a1c1c7220 */ /* 0x000fe20000410000 */
[----:B------:R-:W-:-:S02]  /*3ae0*/  UIADD3 UR18, UR6, 0x6, URZ ;  /* 0x0000000606127890 */ /* 0x000fc4000fffe03f */
[----:B------:R-:W-:Y:S01]  /*3af0*/  HGMMA.64x96x16.F32 R120, gdesc[UR4], RZ, !UPT, gsb0 ;  /* 0x01600000047879f0 */ /* 0x000fe2000c0008ff */
        /* <DEDUP_REMOVED lines=103> */
[----:B------:R-:W-:-:S05]  /*4170*/  FMUL.FTZ R119, R119, R2 ;  /* 0x0000000277777220 */ /* 0x000fca0000410000 */
        /* <DEDUP_REMOVED lines=32> */
[----:B------:R-:W-:Y:S05]  /*4380*/  @!P0 BRA `(.L_x_3294) ;  /* 0x0000000000048947 */ /* 0x000fea0003800000 */
[----:B------:R-:W-:Y:S01]  /*4390*/  BPT.TRAP 0x1 ;  /* 0x000000040000795c */ /* 0x000fe20000300000 */
.L_x_3294:
[----:B------:R-:W-:Y:S01]  /*43a0*/  ULEA UR4, UR59, UR38, 0x3 ;  /* 0x000000263b047291 */ /* 0x000fe2000f8e183f */
[----:B01----:R-:W-:-:S05]  /*43b0*/  IMAD.U32 R0, RZ, RZ, UR58 ;  /* 0x0000003aff007e24 */ /* 0x003fca000f8e00ff */
[----:B------:R-:W-:-:S04]  /*43c0*/  SHF.L.U32 R0, R0, 0x1f, RZ ;  /* 0x0000001f00007819 */ /* 0x000fc800000006ff */
[----:B------:R0:W1:Y:S01]  /*43d0*/  SYNCS.PHASECHK.TRANS64.TRYWAIT P1, [UR4+0x30850], R0 ;  /* 0x03085000ff0075a7 */ /* 0x0000620008020144 */
[----:B------:R-:W-:Y:S05]  /*43e0*/  @!P0 BRA `(.L_x_3295) ;  /* 0x0000000000048947 */ /* 0x000fea0003800000 */
[----:B------:R-:W-:Y:S01]  /*43f0*/  BPT.TRAP 0x1 ;  /* 0x000000040000795c */ /* 0x000fe20000300000 */
.L_x_3295:
[----:B-1----:R-:W-:Y:S05]  /*4400*/  @P1 BRA `(.L_x_3296) ;  /* 0x0000000000081947 */ /* 0x002fea0003800000 */
[----:B------:R-:W1:Y:S02]  /*4410*/  SYNCS.PHASECHK.TRANS64.TRYWAIT P1, [UR4+0x30850], R0 ;  /* 0x03085000ff0075a7 */ /* 0x000e640008020144 */
[----:B-1----:R-:W-:Y:S05]  /*4420*/  @!P1 BRA `(.L_x_3297) ;  /* 0x0000007c00b89947 */ /* 0x002fea0003800000 */
.L_x_3296:
[----:B------:R-:W-:Y:S01]  /*4430*/  UIADD3 UR5, UR38, 0x400, URZ ;  /* 0x0000040026057890 */ /* 0x000fe2000fffe03f */
[----:B------:R-:W-:Y:S01]  /*4440*/  WARPGROUP.ARRIVE ;  /* 0x00000000000079c5 */ /* 0x000fe20000000000 */
[----:B------:R-:W-:Y:S01]  /*4450*/  UMOV UR7, 0x40000040 ;  /* 0x4000004000077882 */ /* 0x000fe20000000000 */
[----:B------:R-:W-:Y:S01]  /*4460*/  UMOV UR11, 0x40000040 ;  /* 0x40000040000b7882 */ /* 0x000fe20000000000 */
[----:B------:R-:W-:-:S04]  /*4470*/  USHF.R.U32.HI UR5, URZ, 0x4, UR5 ;  /* 0x000000043f057899 */ /* 0x000fc80008011605 */
[----:B------:R-:W-:-:S04]  /*4480*/  ULOP3.LUT UR5, UR5, 0x3fff, URZ, 0xc0, !UPT ;  /* 0x00003fff05057892 */ /* 0x000fc8000f8ec03f */
[----:B------:R-:W-:-:S04]  /*4490*/  ULOP3.LUT UR5, UR5, 0x3000000, URZ, 0xfc, !UPT ;  /* 0x0300000005057892 */ /* 0x000fc8000f8efc3f */
[----:B------:R-:W-:-:S04]  /*44a0*/  UIMAD UR6, UR59, 0x900, UR5 ;  /* 0x000009003b0678a4 */ /* 0x000fc8000f8e0205 */
[----:B------:R-:W-:-:S05]  /*44b0*/  UIADD3 UR10, UR6, 0x80, URZ ;  /* 0x00000080060a7890 */ /* 0x000fca000fffe03f */
[----:B------:R-:W-:Y:S01]  /*44c0*/  HGMMA.64x192x16.F32 R24, R188, gdesc[UR4].tnspB, R24, gsb0 ;  /* 0x42e00004bc187df0 */ /* 0x000fe20008000818 */
[----:B------:R-:W-:Y:S02]  /*44d0*/  UMOV UR7, 0x40000040 ;  /* 0x4000004000077882 */ /* 0x000fe40000000000 */
[----:B------:R-:W-:Y:S02]  /*44e0*/  WARPGROUP.DEPBAR.LE gsb0, 0x0 ;  /* 0x00008000000079c5 */ /* 0x000fe40000010000 */
[----:B------:R-:W-:-:S15]  /*44f0*/  WARPGROUP.ARRIVE ;  /* 0x00000000000079c5 */ /* 0x000fde0000000000 */
[----:B------:R-:W-:Y:S01]  /*4500*/  HGMMA.64x192x16.F32 R24, R184, gdesc[UR8].tnspB, R24, gsb0 ;  /* 0x42e00008b8187df0 */ /* 0x000fe20008000818 */
[----:B------:R-:W-:Y:S01]  /*4510*/  UIADD3 UR10, UR6, 0x100, URZ ;  /* 0x00000100060a7890 */ /* 0x000fe2000fffe03f */
[----:B------:R-:W-:Y:S01]  /*4520*/  UMOV UR11, 0x40000040 ;  /* 0x40000040000b7882 */ /* 0x000fe20000000000 */
        /* <DEDUP_REMOVED lines=10> */
[----:B------:R-:W-:Y:S01]  /*45d0*/  UIADD3 UR6, UR6, 0x280, URZ ;  /* 0x0000028006067890 */ /* 0x000fe2000fffe03f */
[----:B------:R-:W-:Y:S02]  /*45e0*/  WARPGROUP.DEPBAR.LE gsb0, 0x0 ;  /* 0x00008000000079c5 */ /* 0x000fe40000010000 */
[----:B------:R-:W-:-:S14]  /*45f0*/  WARPGROUP.ARRIVE ;  /* 0x00000000000079c5 */ /* 0x000fdc0000000000 */
[----:B------:R-:W-:Y:S03]  /*4600*/  HGMMA.64x192x16.F32 R24, R172, gdesc[UR8].tnspB, R24, gsb0 ;  /* 0x42e00008ac187df0 */ /* 0x000fe60008000818 */
[----:B------:R-:W-:Y:S02]  /*4610*/  WARPGROUP.DEPBAR.LE gsb0, 0x0 ;  /* 0x00008000000079c5 */ /* 0x000fe40000010000 */
[----:B------:R-:W-:-:S15]  /*4620*/  WARPGROUP.ARRIVE ;  /* 0x00000000000079c5 */ /* 0x000fde0000000000 */
[----:B------:R-:W-:Y:S03]  /*4630*/  HGMMA.64x192x16.F32 R24, R168, gdesc[UR4].tnspB, R24, gsb0 ;  /* 0x42e00004a8187df0 */ /* 0x000fe60008000818 */
[----:B------:R-:W-:Y:S02]  /*4640*/  WARPGROUP.DEPBAR.LE gsb0, 0x0 ;  /* 0x00008000000079c5 */ /* 0x000fe40000010000 */
[----:B------:R-:W-:Y:S05]  /*4650*/  @!P0 BRA `(.L_x_3298) ;  /* 0x0000000000048947 */ /* 0x000fea0003800000 */
[----:B------:R-:W-:Y:S01]  /*4660*/  BPT.TRAP 0x1 ;  /* 0x000000040000795c */ /* 0x000fe20000300000 */
.L_x_3298:
[----:B01----:R-:W-:Y:S01]  /*4670*/  FMNMX.FTZ R0, R120, R11, !PT ;  /* 0x0000000b78007209 */ /* 0x003fe20007810000 */
[----:B------:R-:W0:Y:S01]  /*4680*/  S2UR UR5, SR_CgaCtaId ;  /* 0x00000000000579c3 */ /* 0x000e220000008800 */
[----:B------:R-:W-:Y:S01]  /*4690*/  FMNMX.FTZ R2, R122, R13, !PT ;  /* 0x0000000d7a027209 */ /* 0x000fe20007810000 */
[----:B------:R-:W-:Y:S01]  /*46a0*/  UIADD3 UR61, UR61, 0x30840, URZ ;  /* 0x000308403d3d7890 */ /* 0x000fe2000fffe03f */
        /* <DEDUP_REMOVED lines=10> */
[----:B------:R-:W-:Y:S01]  /*4750*/  FMNMX.FTZ R0, R132, R3, !PT ;  /* 0x0000000384007209 */ /* 0x000fe20007810000 */
[----:B0-----:R-:W-:Y:S01]  /*4760*/  UPRMT UR61, UR5, 0x654, UR61 ;  /* 0x00000654053d7896 */ /* 0x001fe2000800003d */
[----:B------:R-:W-:Y:S02]  /*4770*/  FMNMX.FTZ R2, R134, R15, !PT ;  /* 0x0000000f86027209 */ /* 0x000fe40007810000 */
[----:B------:R-:W-:Y:S02]  /*4780*/  FMNMX.FTZ R3, R133, R0, !PT ;  /* 0x0000000085037209 */ /* 0x000fe40007810000 */
[----:B------:R-:W-:Y:S02]  /*4790*/  FMNMX.FTZ R15, R135, R2, !PT ;  /* 0x00000002870f7209 */ /* 0x000fe40007810000 */
[----:B------:R-:W-:Y:S02]  /*47a0*/  FMNMX.FTZ R0, R136, R3, !PT ;  /* 0x0000000388007209 */ /* 0x000fe40007810000 */
[----:B------:R-:W-:Y:S01]  /*47b0*/  FMNMX.FTZ R2, R138, R15, !PT ;  /* 0x0000000f8a027209 */ /* 0x000fe20007810000 */
[----:B------:R-:W-:Y:S01]  /*47c0*/  SYNCS.ARRIVE.TRANS64.RED.A1T0 RZ, [UR61], RZ ;  /* 0x000000ffffff79a7 */ /* 0x000fe2000810043d */
        /* <DEDUP_REMOVED lines=29> */
[----:B------:R-:W-:Y:S01]  /*49a0*/  FMNMX.FTZ R2, R167, R2, !PT ;  /* 0x00000002a7027209 */ /* 0x000fe20007810000 */
[----:B------:R-:W0:Y:S02]  /*49b0*/  LDC R0, c[0x0][0x988] ;  /* 0x00026200ff007b82 */ /* 0x000e240000000800 */
[----:B------:R-:W1:Y:S04]  /*49c0*/  SHFL.BFLY PT, R3, R10, 0x2, 0x1f ;  /* 0x0c401f000a037f89 */ /* 0x000e6800000e0000 */
[----:B------:R-:W2:Y:S01]  /*49d0*/  SHFL.BFLY PT, R15, R2, 0x2, 0x1f ;  /* 0x0c401f00020f7f89 */ /* 0x000ea200000e0000 */
[----:B-1----:R-:W-:-:S02]  /*49e0*/  FMNMX.FTZ R12, R10, R3, !PT ;  /* 0x000000030a0c7209 */ /* 0x002fc40007810000 */
[----:B--2---:R-:W-:-:S03]  /*49f0*/  FMNMX.FTZ R15, R2, R15, !PT ;  /* 0x0000000f020f7209 */ /* 0x004fc60007810000 */
[----:B------:R-:W1:Y:S04]  /*4a00*/  SHFL.BFLY PT, R3, R12, 0x1, 0x1f ;  /* 0x0c201f000c037f89 */ /* 0x000e6800000e0000 */
[----:B------:R-:W2:Y:S01]  /*4a10*/  SHFL.BFLY PT, R4, R15, 0x1, 0x1f ;  /* 0x0c201f000f047f89 */ /* 0x000ea200000e0000 */
[----:B-1----:R-:W-:Y:S02]  /*4a20*/  FMNMX.FTZ R3, R12, R3, !PT ;  /* 0x000000030c037209 */ /* 0x002fe40007810000 */
[----:B--2---:R-:W-:-:S03]  /*4a30*/  FMNMX.FTZ R4, R15, R4, !PT ;  /* 0x000000040f047209 */ /* 0x004fc60007810000 */
[C---:B------:R-:W-:Y:S01]  /*4a40*/  FADD.FTZ R11, -R3.reuse, R11 ;  /* 0x0000000b030b7221 */ /* 0x040fe20000010100 */
[----:B0-----:R-:W-:-:S03]  /*4a50*/  FMUL.FTZ R169, R3, R0 ;  /* 0x0000000003a97220 */ /* 0x001fc60000410000 */
[-C--:B------:R-:W-:Y:S01]  /*4a60*/  FMUL.FTZ R14, R11, R0.reuse ;  /* 0x000000000b0e7220 */ /* 0x080fe20000410000 */
[C---:B------:R-:W-:Y:S01]  /*4a70*/  FADD.FTZ R11, -R4.reuse, R13 ;  /* 0x0000000d040b7221 */ /* 0x040fe20000010100 */
[-CC-:B------:R-:W-:Y:S01]  /*4a80*/  FFMA.FTZ R21, R141, R0.reuse, -R169.reuse ;  /* 0x000000008d157223 */ /* 0x180fe200000108a9 */
[-C--:B------:R-:W-:Y:S01]  /*4a90*/  FMUL.FTZ R141, R4, R0.reuse ;  /* 0x00000000048d7220 */ /* 0x080fe20000410000 */
[-CC-:B------:R-:W-:Y:S01]  /*4aa0*/  FFMA.FTZ R188, R121, R0.reuse, -R169.reuse ;  /* 0x0000000079bc7223 */ /* 0x180fe200000108a9 */
[-C--:B------:R-:W-:Y:S01]  /*4ab0*/  FMUL.FTZ R2, R11, R0.reuse ;  /* 0x000000000b027220 */ /* 0x080fe20000410000 */
[-C--:B------:R-:W-:Y:S01]  /*4ac0*/  FFMA.FTZ R11, R120, R0.reuse, -R169 ;  /* 0x00000000780b7223 */ /* 0x080fe200000108a9 */
[-CC-:B------:R-:W-:Y:S01]  /*4ad0*/  FFMA.FTZ R189, R122, R0.reuse, -R141.reuse ;  /* 0x000000007abd7223 */ /* 0x180fe2000001088d */
[-C--:B------:R-:W-:Y:S01]  /*4ae0*/  FFMA.FTZ R12, R123, R0.reuse, -R141 ;  /* 0x000000007b0c7223 */ /* 0x080fe2000001088d */
[----:B------:R0:W-:Y:S01]  /*4af0*/  MUFU.EX2 R10, R14 ;  /* 0x0000000e000a7308 */ /* 0x0001e20000000800 */
[-C--:B------:R-:W-:Y:S01]  /*4b00*/  FFMA.FTZ R190, R124, R0.reuse, -R169 ;  /* 0x000000007cbe7223 */ /* 0x080fe200000108a9 */
[-C--:B------:R-:W-:Y:S01]  /*4b10*/  FFMA.FTZ R191, R126, R0.reuse, -R141 ;  /* 0x000000007ebf7223 */ /* 0x080fe2000001088d */
[-CC-:B------:R-:W-:Y:S01]  /*4b20*/  FFMA.FTZ R13, R125, R0.reuse, -R169.reuse ;  /* 0x000000007d0d7223 */ /* 0x180fe200000108a9 */
[-C--:B------:R-:W-:Y:S01]  /*4b30*/  FFMA.FTZ R184, R128, R0.reuse, -R169 ;  /* 0x0000000080b87223 */ /* 0x080fe200000108a9 */
[-C--:B------:R-:W-:Y:S01]  /*4b40*/  FFMA.FTZ R185, R130, R0.reuse, -R141 ;  /* 0x0000000082b97223 */ /* 0x080fe2000001088d */
[-C--:B------:R-:W-:Y:S01]  /*4b50*/  FFMA.FTZ R15, R129, R0.reuse, -R169 ;  /* 0x00000000810f7223 */ /* 0x080fe200000108a9 */
[-CC-:B------:R-:W-:Y:S01]  /*4b60*/  FFMA.FTZ R18, R131, R0.reuse, -R141.reuse ;  /* 0x0000000083127223 */ /* 0x180fe2000001088d */
[----:B------:R-:W1:Y:S01]  /*4b70*/  MUFU.EX2 R11, R11 ;  /* 0x0000000b000b7308 */ /* 0x000e620000000800 */
[-C--:B0-----:R-:W-:Y:S01]  /*4b80*/  FFMA.FTZ R14, R127, R0.reuse, -R141 ;  /* 0x000000007f0e7223 */ /* 0x081fe2000001088d */
[-C--:B------:R-:W-:Y:S01]  /*4b90*/  FFMA.FTZ R186, R132, R0.reuse, -R169 ;  /* 0x0000000084ba7223 */ /* 0x080fe200000108a9 */
[-C--:B------:R-:W-:Y:S01]  /*4ba0*/  FFMA.FTZ R187, R134, R0.reuse, -R141 ;  /* 0x0000000086bb7223 */ /* 0x080fe2000001088d */
[-C--:B------:R-:W-:Y:S01]  /*4bb0*/  FFMA.FTZ R17, R133, R0.reuse, -R169 ;  /* 0x0000000085117223 */ /* 0x080fe200000108a9 */
[-C--:B------:R-:W-:Y:S01]  /*4bc0*/  FFMA.FTZ R20, R135, R0.reuse, -R141 ;  /* 0x0000000087147223 */ /* 0x080fe2000001088d */
[-C--:B------:R-:W-:Y:S01]  /*4bd0*/  FFMA.FTZ R180, R136, R0.reuse, -R169 ;  /* 0x0000000088b47223 */ /* 0x080fe200000108a9 */
[-C--:B------:R-:W-:Y:S01]  /*4be0*/  FFMA.FTZ R181, R138, R0.reuse, -R141 ;  /* 0x000000008ab57223 */ /* 0x080fe2000001088d */
[----:B------:R-:W-:Y:S01]  /*4bf0*/  MUFU.EX2 R2, R2 ;  /* 0x0000000200027308 */ /* 0x000fe20000000800 */
[-C--:B------:R-:W-:Y:S01]  /*4c00*/  FFMA.FTZ R19, R137, R0.reuse, -R169 ;  /* 0x0000000089137223 */ /* 0x080fe200000108a9 */
[-C--:B------:R-:W-:Y:S01]  /*4c10*/  FFMA.FTZ R22, R139, R0.reuse, -R141 ;  /* 0x000000008b167223 */ /* 0x080fe2000001088d */
[-C--:B------:R-:W-:Y:S01]  /*4c20*/  FFMA.FTZ R182, R140, R0.reuse, -R169 ;  /* 0x000000008cb67223 */ /* 0x080fe200000108a9 */
[-CC-:B------:R-:W-:Y:S01]  /*4c30*/  FFMA.FTZ R183, R142, R0.reuse, -R141.reuse ;  /* 0x000000008eb77223 */ /* 0x180fe2000001088d */
[-C--:B------:R-:W-:Y:S01]  /*4c40*/  FFMA.FTZ R120, R143, R0.reuse, -R141 ;  /* 0x000000008f787223 */ /* 0x080fe2000001088d */
[-C--:B------:R-:W-:Y:S01]  /*4c50*/  FFMA.FTZ R176, R144, R0.reuse, -R169 ;  /* 0x0000000090b07223 */ /* 0x080fe200000108a9 */
[-C--:B------:R-:W-:Y:S01]  /*4c60*/  FFMA.FTZ R177, R146, R0.reuse, -R141 ;  /* 0x0000000092b17223 */ /* 0x080fe2000001088d */
[----:B------:R-:W0:Y:S01]  /*4c70*/  MUFU.EX2 R189, R189 ;  /* 0x000000bd00bd7308 */ /* 0x000e220000000800 */
[----:B-1----:R-:W-:Y:S01]  /*4c80*/  FFMA.FTZ R9, R10, R9, R11 ;  /* 0x000000090a097223 */ /* 0x002fe2000001000b */
[-C--:B------:R-:W-:Y:S01]  /*4c90*/  FFMA.FTZ R23, R145, R0.reuse, -R169 ;  /* 0x0000000091177223 */ /* 0x080fe200000108a9 */
[-C--:B------:R-:W-:Y:S01]  /*4ca0*/  FFMA.FTZ R122, R147, R0.reuse, -R141 ;  /* 0x00000000937a7223 */ /* 0x080fe2000001088d */
[-C--:B------:R-:W-:Y:S01]  /*4cb0*/  FFMA.FTZ R178, R148, R0.reuse, -R169 ;  /* 0x0000000094b27223 */ /* 0x080fe200000108a9 */
[-C--:B------:R-:W-:Y:S01]  /*4cc0*/  FFMA.FTZ R179, R150, R0.reuse, -R141 ;  /* 0x0000000096b37223 */ /* 0x080fe2000001088d */
[-C--:B------:R-:W-:Y:S01]  /*4cd0*/  FFMA.FTZ R121, R149, R0.reuse, -R169 ;  /* 0x0000000095797223 */ /* 0x080fe200000108a9 */
[-C--:B------:R-:W-:Y:S01]  /*4ce0*/  FFMA.FTZ R124, R151, R0.reuse, -R141 ;  /* 0x00000000977c7223 */ /* 0x080fe2000001088d */
[----:B------:R-:W1:Y:S01]  /*4cf0*/  MUFU.EX2 R188, R188 ;  /* 0x000000bc00bc7308 */ /* 0x000e620000000800 */
[-C--:B------:R-:W-:Y:S01]  /*4d00*/  FFMA.FTZ R172, R152, R0.reuse, -R169 ;  /* 0x0000000098ac7223 */ /* 0x080fe200000108a9 */
[-C--:B------:R-:W-:Y:S01]  /*4d10*/  FFMA.FTZ R154, R154, R0.reuse, -R141 ;  /* 0x000000009a9a7223 */ /* 0x080fe2000001088d */
[-C--:B------:R-:W-:Y:S01]  /*4d20*/  FFMA.FTZ R125, R153, R0.reuse, -R169 ;  /* 0x00000000997d7223 */ /* 0x080fe200000108a9 */
[-C--:B------:R-:W-:Y:S01]  /*4d30*/  FFMA.FTZ R155, R155, R0.reuse, -R141 ;  /* 0x000000009b9b7223 */ /* 0x080fe2000001088d */
[-C--:B------:R-:W-:Y:S01]  /*4d40*/  FFMA.FTZ R174, R156, R0.reuse, -R169 ;  /* 0x000000009cae7223 */ /* 0x080fe200000108a9 */
[-C--:B------:R-:W-:Y:S01]  /*4d50*/  FFMA.FTZ R158, R158, R0.reuse, -R141 ;  /* 0x000000009e9e7223 */ /* 0x080fe2000001088d */
[----:B------:R-:W-:Y:S01]  /*4d60*/  FFMA.FTZ R129, R157, R0, -R169 ;  /* 0x000000009d817223 */ /* 0x000fe200000108a9 */
[----:B------:R-:W2:Y:S01]  /*4d70*/  MUFU.EX2 R12, R12 ;  /* 0x0000000c000c7308 */ /* 0x000ea20000000800 */
[----:B0-----:R-:W-:Y:S01]  /*4d80*/  FFMA.FTZ R123, R2, R8, R189 ;  /* 0x00000008027b7223 */ /* 0x001fe200000100bd */
[-C--:B------:R-:W-:Y:S01]  /*4d90*/  FFMA.FTZ R159, R159, R0.reuse, -R141 ;  /* 0x000000009f9f7223 */ /* 0x080fe2000001088d */
[-C--:B------:R-:W-:Y:S01]  /*4da0*/  FFMA.FTZ R168, R160, R0.reuse, -R169 ;  /* 0x00000000a0a87223 */ /* 0x080fe200000108a9 */
[-C--:B------:R-:W-:Y:S01]  /*4db0*/  FFMA.FTZ R162, R162, R0.reuse, -R141 ;  /* 0x00000000a2a27223 */ /* 0x080fe2000001088d */
[-C--:B------:R-:W-:Y:S01]  /*4dc0*/  FFMA.FTZ R133, R161, R0.reuse, -R169 ;  /* 0x00000000a1857223 */ /* 0x080fe200000108a9 */
[-C--:B------:R-:W-:Y:S01]  /*4dd0*/  FFMA.FTZ R163, R163, R0.reuse, -R141 ;  /* 0x00000000a3a37223 */ /* 0x080fe2000001088d */
[-C--:B------:R-:W-:Y:S01]  /*4de0*/  FFMA.FTZ R170, R164, R0.reuse, -R169 ;  /* 0x00000000a4aa7223 */ /* 0x080fe200000108a9 */
[----:B------:R-:W0:Y:S01]  /*4df0*/  MUFU.EX2 R190, R190 ;  /* 0x000000be00be7308 */ /* 0x000e220000000800 */
[----:B-1----:R-:W-:Y:S01]  /*4e00*/  FADD.FTZ R9, R188, R9 ;  /* 0x00000009bc097221 */ /* 0x002fe20000010000 */
[-C--:B------:R-:W-:Y:S01]  /*4e10*/  FFMA.FTZ R166, R166, R0.reuse, -R141 ;  /* 0x00000000a6a67223 */ /* 0x080fe2000001088d */
[-C--:B------:R-:W-:Y:S01]  /*4e20*/  FFMA.FTZ R137, R165, R0.reuse, -R169 ;  /* 0x00000000a5897223 */ /* 0x080fe200000108a9 */
[----:B------:R-:W-:-:S04]  /*4e30*/  FFMA.FTZ R141, R167, R0, -R141 ;  /* 0x00000000a78d7223 */ /* 0x000fc8000001088d */
        /* <DEDUP_REMOVED lines=90> */
.L_x_3299:
[----:B------:R-:W0:Y:S01]  /*53e0*/  S2UR UR5, SR_CgaCtaId ;  /* 0x00000000000579c3 */ /* 0x000e220000008800 */
[----:B------:R-:W-:Y:S01]  /*53f0*/  UISETP.GT.AND UP0, UPT, UR60, UR39, UPT ;  /* 0x000000273c00728c */ /* 0x000fe2000bf04270 */
[----:B------:R-:W-:Y:S01]  /*5400*/  R2UR UR59, R5 ;  /* 0x00000000053b72ca */ /* 0x000fe200000e0000 */
[----:B------:R-:W-:Y:S01]  /*5410*/  UIADD3 UR4, UR4, 0x30860, URZ ;  /* 0x0003086004047890 */ /* 0x000fe2000fffe03f */
[----:B------:R-:W-:Y:S01]  /*5420*/  F2FP.F16.F32.PACK_AB R188, R188, R11 ;  /* 0x0000000bbcbc723e */ /* 0x000fe200000000ff */
[----:B------:R-:W-:Y:S01]  /*5430*/  UIADD3 UR60, UR60, -0x1, URZ ;  /* 0xffffffff3c3c7890 */ /* 0x000fe2000fffe03f */
[----:B------:R-:W-:Y:S01]  /*5440*/  F2FP.F16.F32.PACK_AB R190, R13, R190 ;  /* 0x000000be0dbe723e */ /* 0x000fe200000000ff */
[----:B------:R-:W-:Y:S01]  /*5450*/  UMOV UR58, UR56 ;  /* 0x00000038003a7c82 */ /* 0x000fe20008000000 */
[----:B------:R-:W-:Y:S01]  /*5460*/  PLOP3.LUT P1, PT, PT, PT, UP0, 0x80, 0x0 ;  /* 0x000000000000781c */ /* 0x000fe20003f2f008 */
        /* <DEDUP_REMOVED lines=25> */
[----:B------:R-:W-:Y:S01]  /*5600*/  MOV R13, R4 ;  /* 0x00000004000d7202 */ /* 0x000fe20000000f00 */
[----:B------:R-:W-:Y:S06]  /*5610*/  @P1 BRA `(.L_x_3300) ;  /* 0xffffffe000941947 */ /* 0x000fec000383ffff */
.L_x_3289:
        /* <DEDUP_REMOVED lines=99> */
.L_x_3301:
[----:B------:R-:W-:Y:S01]  /*5c50*/  R2UR UR5, R5 ;  /* 0x00000000050572ca */ /* 0x000fe200000e0000 */
[----:B------:R-:W-:-:S05]  /*5c60*/  IMAD.U32 R2, RZ, RZ, UR56 ;  /* 0x00000038ff027e24 */ /* 0x000fca000f8e00ff */
[----:B------:R-:W-:-:S07]  /*5c70*/  SHF.L.U32 R2, R2, 0x1f, RZ ;  /* 0x0000001f02027819 */ /* 0x000fce00000006ff */
[----:B------:R-:W-:-:S09]  /*5c80*/  ULEA UR5, UR5, UR38, 0x3 ;  /* 0x0000002605057291 */ /* 0x000fd2000f8e183f */
[----:B------:R0:W1:Y:S01]  /*5c90*/  SYNCS.PHASECHK.TRANS64.TRYWAIT P1, [UR5+0x30850], R2 ;  /* 0x03085002ff0075a7 */ /* 0x0000620008020145 */
[----:B------:R-:W-:Y:S05]  /*5ca0*/  @!P0 BRA `(.L_x_3302) ;  /* 0x0000000000048947 */ /* 0x000fea0003800000 */
[----:B------:R-:W-:Y:S01]  /*5cb0*/  BPT.TRAP 0x1 ;  /* 0x000000040000795c */ /* 0x000fe20000300000 */
.L_x_3302:
[----:B-1----:R-:W-:Y:S05]  /*5cc0*/  @P1 BRA `(.L_x_3303) ;  /* 0x0000000000081947 */ /* 0x002fea0003800000 */
[----:B------:R-:W1:Y:S02]  /*5cd0*/  SYNCS.PHASECHK.TRANS64.TRYWAIT P1, [UR5+0x30850], R2 ;  /* 0x03085002ff0075a7 */ /* 0x000e640008020145 */
[----:B-1----:R-:W-:Y:S05]  /*5ce0*/  @!P1 BRA `(.L_x_3304) ;  /* 0x0000006400a09947 */ /* 0x002fea0003800000 */
.L_x_3303:
[----:B------:R-:W-:Y:S01]  /*5cf0*/  UIADD3 UR38, UR38, 0x400, URZ ;  /* 0x0000040026267890 */ /* 0x000fe2000fffe03f */
[----:B------:R-:W-:Y:S01]  /*5d00*/  R2UR UR6, R5 ;  /* 0x00000000050672ca */ /* 0x000fe200000e0000 */
[----:B------:R-:W-:Y:S01]  /*5d10*/  WARPGROUP.ARRIVE ;  /* 0x00000000000079c5 */ /* 0x000fe20000000000 */
[----:B------:R-:W-:Y:S01]  /*5d20*/  UMOV UR7, 0x40000040 ;  /* 0x4000004000077882 */ /* 0x000fe20000000000 */
[----:B------:R-:W-:Y:S01]  /*5d30*/  USHF.R.U32.HI UR38, URZ, 0x4, UR38 ;  /* 0x000000043f267899 */ /* 0x000fe20008011626 */
[----:B01----:R-:W0:Y:S03]  /*5d40*/  SHFL.BFLY PT, R2, R9, 0x2, 0x1f ;  /* 0x0c401f0009027f89 */ /* 0x003e2600000e0000 */
[----:B------:R-:W-:Y:S01]  /*5d50*/  ULOP3.LUT UR38, UR38, 0x3fff, URZ, 0xc0, !UPT ;  /* 0x00003fff26267892 */ /* 0x000fe2000f8ec03f */
[----:B------:R-:W1:Y:S03]  /*5d60*/  SHFL.BFLY PT, R5, R8, 0x2, 0x1f ;  /* 0x0c401f0008057f89 */ /* 0x000e6600000e0000 */
[----:B------:R-:W-:-:S04]  /*5d70*/  ULOP3.LUT UR4, UR38, 0x3000000, URZ, 0xfc, !UPT ;  /* 0x0300000026047892 */ /* 0x000fc8000f8efc3f */
[----:B------:R-:W-:-:S07]  /*5d80*/  UIMAD UR4, UR6, 0x900, UR4 ;  /* 0x00000900060478a4 */ /* 0x000fce000f8e0204 */
[----:B------:R-:W-:Y:S02]  /*5d90*/  UMOV UR6, UR4 ;  /* 0x0000000400067c82 */ /* 0x000fe40008000000 */
[----:B------:R-:W-:Y:S01]  /*5da0*/  HGMMA.64x192x16.F32 R24, R188, gdesc[UR4].tnspB, R24, gsb0 ;  /* 0x42e00004bc187df0 */ /* 0x000fe20008000818 */
[----:B------:R-:W-:Y:S01]  /*5db0*/  UIADD3 UR6, UR4, 0x80, URZ ;  /* 0x0000008004067890 */ /* 0x000fe2000fffe03f */
[----:B------:R-:W-:Y:S01]  /*5dc0*/  UMOV UR7, 0x40000040 ;  /* 0x4000004000077882 */ /* 0x000fe20000000000 */
[----:B0-----:R-:W-:Y:S01]  /*5dd0*/  FADD.FTZ R2, R2, R9 ;  /* 0x0000000902027221 */ /* 0x001fe20000010000 */
[----:B-1----:R-:W-:Y:S01]  /*5de0*/  FADD.FTZ R6, R5, R8 ;  /* 0x0000000805067221 */ /* 0x002fe20000010000 */
[----:B------:R-:W-:-:S03]  /*5df0*/  IMAD.MOV.U32 R8, RZ, RZ, RZ ;  /* 0x000000ffff087224 */ /* 0x000fc600078e00ff */
[----:B------:R-:W0:Y:S04]  /*5e00*/  SHFL.BFLY PT, R5, R2, 0x1, 0x1f ;  /* 0x0c201f0002057f89 */ /* 0x000e2800000e0000 */
[----:B------:R-:W1:Y:S01]  /*5e10*/  SHFL.BFLY PT, R7, R6, 0x1, 0x1f ;  /* 0x0c201f0006077f89 */ /* 0x000e6200000e0000 */
[----:B0-----:R-:W-:Y:S01]  /*5e20*/  FADD.FTZ R12, R2, R5 ;  /* 0x00000005020c7221 */ /* 0x001fe20000010000 */
[----:B------:R-:W-:Y:S01]  /*5e30*/  IMAD.MOV.U32 R5, RZ, RZ, -0x800000 ;  /* 0xff800000ff057424 */ /* 0x000fe200078e00ff */
[----:B------:R-:W-:Y:S01]  /*5e40*/  MOV R2, 0xff800000 ;  /* 0xff80000000027802 */ /* 0x000fe20000000f00 */
[----:B-1----:R-:W-:Y:S02]  /*5e50*/  FADD.FTZ R13, R6, R7 ;  /* 0x00000007060d7221 */ /* 0x002fe40000010000 */
[----:B------:R-:W-:-:S02]  /*5e60*/  FSETP.NE.FTZ.AND P1, PT, R12, RZ, PT ;  /* 0x000000ff0c00720b */ /* 0x000fc40003f35000 */
[----:B------:R-:W-:Y:S02]  /*5e70*/  MOV R7, RZ ;  /* 0x000000ff00077202 */ /* 0x000fe40000000f00 */
        /* <DEDUP_REMOVED lines=29> */
[----:B------:R-:W-:Y:S01]  /*6050*/  HGMMA.64x192x16.F32 R24, R172, gdesc[UR4].tnspB, R24, gsb0 ;  /* 0x42e00004ac187df0 */ /* 0x000fe20008000818 */
[----:B------:R-:W-:Y:S01]  /*6060*/  UMOV UR6, UR4 ;  /* 0x0000000400067c82 */ /* 0x000fe20008000000 */
[----:B------:R-:W-:Y:S01]  /*6070*/  UMOV UR7, 0x40000040 ;  /* 0x4000004000077882 */ /* 0x000fe20000000000 */
[----:B------:R-:W-:Y:S02]  /*6080*/  WARPGROUP.DEPBAR.LE gsb0, 0x0 ;  /* 0x00008000000079c5 */ /* 0x000fe40000010000 */
[----:B------:R-:W-:-:S15]  /*6090*/  WARPGROUP.ARRIVE ;  /* 0x00000000000079c5 */ /* 0x000fde0000000000 */
[----:B------:R-:W-:Y:S03]  /*60a0*/  HGMMA.64x192x16.F32 R24, R168, gdesc[UR4].tnspB, R24, gsb0 ;  /* 0x42e00004a8187df0 */ /* 0x000fe60008000818 */
[----:B------:R-:W-:Y:S02]  /*60b0*/  WARPGROUP.DEPBAR.LE gsb0, 0x0 ;  /* 0x00008000000079c5 */ /* 0x000fe40000010000 */
[----:B0-23--:R-:W-:Y:S05]  /*60c0*/  @!P0 BRA `(.L_x_3305) ;  /* 0x0000000000048947 */ /* 0x00dfea0003800000 */
[----:B------:R-:W-:Y:S01]  /*60d0*/  BPT.TRAP 0x1 ;  /* 0x000000040000795c */ /* 0x000fe20000300000 */
.L_x_3305:
        /* <DEDUP_REMOVED lines=101> */
.L_x_3281:
[----:B------:R-:W-:Y:S05]  /*6730*/  @P0 BRA `(.L_x_3306) ;  /* 0x0000001800d00947 */ /* 0x000fea0003800000 */
[----:B------:R-:W0:Y:S01]  /*6740*/  S2R R0, SR_TID.X ;  /* 0x0000000000007919 */ /* 0x000e220000002100 */
[----:B------:R-:W1:Y:S01]  /*6750*/  LDC R14, c[0x0][0xbe8] ;  /* 0x0002fa00ff0e7b82 */ /* 0x000e620000000800 */
[----:B------:R-:W-:Y:S01]  /*6760*/  R2UR UR13, R16 ;  /* 0x00000000100d72ca */ /* 0x000fe200000e0000 */
[----:B------:R-:W-:Y:S01]  /*6770*/  ULDC.64 UR8, c[0x0][0xbd0] ;  /* 0x0002f40000087ab9 */ /* 0x000fe20000000a00 */
[----:B------:R-:W2:Y:S01]  /*6780*/  S2R R15, SR_CTAID.X ;  /* 0x00000000000f7919 */ /* 0x000ea20000002500 */
[----:B------:R-:W-:Y:S04]  /*6790*/  BSSY B0, `(.L_x_3307) ;  /* 0x000011a000007945 */ /* 0x000fe80003800000 */
[----:B------:R-:W3:Y:S06]  /*67a0*/  S2UR UR12, SR_CTAID.Z ;  /* 0x00000000000c79c3 */ /* 0x000eec0000002700 */
[----:B------:R-:W-:-:S02]  /*67b0*/  USHF.R.S32.HI UR7, URZ, 0x1f, UR13 ;  /* 0x0000001f3f077899 */ /* 0x000fc4000801140d */
[----:B------:R-:W4:Y:S01]  /*67c0*/  LDC.64 R12, c[0x0][0xbd8] ;  /* 0x0002f600ff0c7b82 */ /* 0x000f220000000a00 */
        /* <DEDUP_REMOVED lines=9> */
[----:B---3--:R-:W-:Y:S02]  /*6860*/  USHF.R.S32.HI UR10, URZ, 0x1f, UR12 ;  /* 0x0000001f3f0a7899 */ /* 0x008fe4000801140c */
[----:B------:R-:W1:Y:S02]  /*6870*/  LDC R21, c[0x0][0xc50] ;  /* 0x00031400ff157b82 */ /* 0x000e640000000800 */
[----:B------:R-:W-:-:S04]  /*6880*/  SHF.R.S32.HI R6, RZ, 0x1f, R7 ;  /* 0x0000001fff067819 */ /* 0x000fc80000011407 */
[CC--:B------:R-:W-:Y:S02]  /*6890*/  LEA.HI R0, R6.reuse, R7.reuse, RZ, 0x7 ;  /* 0x0000000706007211 */ /* 0x0c0fe400078f38ff */
[----:B------:R-:W0:Y:S01]  /*68a0*/  @P0 LDC R10, c[0x0][0xbec] ;  /* 0x0002fb00ff0a0b82 */ /* 0x000e220000000800 */
[----:B------:R-:W-:Y:S02]  /*68b0*/  LEA.HI R6, R6, R7, RZ, 0x2 ;  /* 0x0000000706067211 */ /* 0x000fe400078f10ff */
[----:B------:R-:W-:Y:S02]  /*68c0*/  LOP3.LUT R4, R0, 0xffffff80, RZ, 0xc0, !PT ;  /* 0xffffff8000047812 */ /* 0x000fe400078ec0ff */
[----:B------:R-:W-:Y:S02]  /*68d0*/  SHF.R.S32.HI R9, RZ, 0x7, R0 ;  /* 0x00000007ff097819 */ /* 0x000fe40000011400 */
[----:B------:R-:W-:Y:S01]  /*68e0*/  LOP3.LUT R6, R6, 0xfffffffc, RZ, 0xc0, !PT ;  /* 0xfffffffc06067812 */ /* 0x000fe200078ec0ff */
[C---:B------:R-:W-:Y:S01]  /*68f0*/  IMAD.IADD R20, R7.reuse, 0x1, -R4 ;  /* 0x0000000107147824 */ /* 0x040fe200078e0a04 */
[----:B------:R-:W-:Y:S01]  /*6900*/  LEA.HI R0, R0, R9, RZ, 0x1 ;  /* 0x0000000900007211 */ /* 0x000fe200078f08ff */
[----:B------:R-:W3:Y:S01]  /*6910*/  LDC.64 R18, c[0x0][0xb40] ;  /* 0x0002d000ff127b82 */ /* 0x000ee20000000a00 */
[----:B------:R-:W-:-:S02]  /*6920*/  IADD3 R6, R7, -R6, RZ ;  /* 0x8000000607067210 */ /* 0x000fc40007ffe0ff */
[----:B------:R-:W-:Y:S02]  /*6930*/  SHF.R.S32.HI R11, RZ, 0x1f, R20 ;  /* 0x0000001fff0b7819 */ /* 0x000fe40000011414 */
[----:B------:R-:W-:Y:S02]  /*6940*/  LOP3.LUT R0, R0, 0x3fffffe, RZ, 0xc0, !PT ;  /* 0x03fffffe00007812 */ /* 0x000fe400078ec0ff */
[----:B------:R-:W-:Y:S01]  /*6950*/  LEA.HI R22, R11, R20, RZ, 0x2 ;  /* 0x000000140b167211 */ /* 0x000fe200078f10ff */
[----:B------:R-:W5:Y:S01]  /*6960*/  @P0 LDC R120, c[0x0][0xbec] ;  /* 0x0002fb00ff780b82 */ /* 0x000f620000000800 */
[----:B------:R-:W-:Y:S01]  /*6970*/  LEA.HI R7, R6, R6, RZ, 0x1 ;  /* 0x0000000606077211 */ /* 0x000fe200078f08ff */
[----:B------:R-:W-:Y:S01]  /*6980*/  IMAD.IADD R0, R9, 0x1, -R0 ;  /* 0x0000000109007824 */ /* 0x000fe200078e0a00 */
[--C-:B------:R-:W-:Y:S02]  /*6990*/  SHF.R.S32.HI R3, RZ, 0x2, R22.reuse ;  /* 0x00000002ff037819 */ /* 0x100fe40000011416 */
[----:B------:R-:W-:-:S02]  /*69a0*/  SHF.R.S32.HI R4, RZ, 0x1f, R22 ;  /* 0x0000001fff047819 */ /* 0x000fc40000011416 */
[----:B------:R-:W-:Y:S01]  /*69b0*/  LOP3.LUT R7, R7, 0x1ffffffe, RZ, 0xc0, !PT ;  /* 0x1ffffffe07077812 */ /* 0x000fe200078ec0ff */
[----:B------:R-:W5:Y:S01]  /*69c0*/  @P0 LDC R17, c[0x0][0xbf0] ;  /* 0x0002fc00ff110b82 */ /* 0x000f620000000800 */
[----:B------:R-:W-:Y:S02]  /*69d0*/  LEA.HI R4, R4, R3, RZ, 0x3 ;  /* 0x0000000304047211 */ /* 0x000fe400078f18ff */
[----:B------:R-:W-:Y:S01]  /*69e0*/  IADD3 R9, R6, -R7, RZ ;  /* 0x8000000706097210 */ /* 0x000fe20007ffe0ff */
[----:B------:R-:W-:Y:S01]  /*69f0*/  IMAD.U32 R6, RZ, RZ, UR4 ;  /* 0x00000004ff067e24 */ /* 0x000fe2000f8e00ff */
[----:B------:R-:W-:Y:S02]  /*6a00*/  LOP3.LUT R4, R4, 0xfffffff8, RZ, 0xc0, !PT ;  /* 0xfffffff804047812 */ /* 0x000fe400078ec0ff */
[----:B------:R-:W-:Y:S01]  /*6a10*/  MOV R7, UR5 ;  /* 0x0000000500077c02 */ /* 0x000fe20008000f00 */
[----:B------:R-:W5:Y:S01]  /*6a20*/  @P0 LDC R23, c[0x0][0xbf0] ;  /* 0x0002fc00ff170b82 */ /* 0x000f620000000800 */
[----:B------:R-:W-:Y:S01]  /*6a30*/  IMAD.U32 R7, RZ, RZ, UR6 ;  /* 0x00000006ff077e24 */ /* 0x000fe2000f8e00ff */
[----:B------:R-:W-:Y:S01]  /*6a40*/  UIMAD.WIDE.U32 UR4, UR13, UR8, URZ ;  /* 0x000000080d0472a5 */ /* 0x000fe2000f8e003f */
[----:B------:R-:W-:Y:S01]  /*6a50*/  IMAD.IADD R4, R3, 0x1, -R4 ;  /* 0x0000000103047824 */ /* 0x000fe200078e0a04 */
[----:B------:R-:W-:Y:S01]  /*6a60*/  LEA.HI R3, R11, R20, RZ, 0x5 ;  /* 0x000000140b037211 */ /* 0x000fe200078f28ff */
[----:B------:R-:W-:Y:S01]  /*6a70*/  UIMAD UR6, UR13, UR9, UR7 ;  /* 0x000000090d0672a4 */ /* 0x000fe2000f8e0207 */
[----:B----4-:R-:W-:-:S02]  /*6a80*/  IMAD.WIDE.U32 R6, R12, UR12, R6 ;  /* 0x0000000c0c067c25 */ /* 0x010fc4000f8e0006 */
[----:B------:R-:W-:Y:S01]  /*6a90*/  SHF.R.S32.HI R3, RZ, 0x5, R3 ;  /* 0x00000005ff037819 */ /* 0x000fe20000011403 */
[----:B------:R-:W-:Y:S01]  /*6aa0*/  UIADD3 UR6, UR5, UR6, URZ ;  /* 0x0000000605067290 */ /* 0x000fe2000fffe03f */
[----:B------:R-:W-:Y:S01]  /*6ab0*/  IMAD.U32 R8, RZ, RZ, UR4 ;  /* 0x00000004ff087e24 */ /* 0x000fe2000f8e00ff */
[----:B------:R-:W-:Y:S02]  /*6ac0*/  ULDC.64 UR8, c[0x0][0xb28] ;  /* 0x0002ca0000087ab9 */ /* 0x000fe40000000a00 */
[----:B------:R-:W-:Y:S02]  /*6ad0*/  IMAD R3, R3, 0x10, R4 ;  /* 0x0000001003037824 */ /* 0x000fe400078e0204 */
[----:B------:R-:W-:Y:S02]  /*6ae0*/  IMAD R4, R12, UR10, RZ ;  /* 0x0000000a0c047c24 */ /* 0x000fe4000f8e02ff */
[----:B------:R-:W-:Y:S02]  /*6af0*/  IMAD R0, R0, 0x40, R3 ;  /* 0x0000004000007824 */ /* 0x000fe400078e0203 */
[----:B------:R-:W-:-:S02]  /*6b00*/  IMAD R12, RZ, RZ, -UR13 ;  /* 0x8000000dff0c7e24 */ /* 0x000fc4000f8e02ff */
[----:B------:R-:W-:Y:S01]  /*6b10*/  IMAD R13, R13, UR12, R4 ;  /* 0x0000000c0d0d7c24 */ /* 0x000fe2000f8e0204 */
[----:B------:R-:W-:Y:S01]  /*6b20*/  LEA R9, R9, R0, 0x3 ;  /* 0x0000000009097211 */ /* 0x000fe200078e18ff */
[----:B-1----:R-:W-:Y:S02]  /*6b30*/  IMAD R21, R21, R12, UR11 ;  /* 0x0000000b15157e24 */ /* 0x002fe4000f8e020c */
[----:B------:R-:W-:Y:S02]  /*6b40*/  IMAD.IADD R7, R7, 0x1, R13 ;  /* 0x0000000107077824 */ /* 0x000fe400078e020d */
[----:B--2---:R-:W-:Y:S01]  /*6b50*/  IMAD R3, R15, 0x80, R9 ;  /* 0x000000800f037824 */ /* 0x004fe200078e0209 */
[----:B------:R-:W-:Y:S01]  /*6b60*/  MOV R9, UR5 ;  /* 0x0000000500097c02 */ /* 0x000fe20008000f00 */
[----:B------:R-:W-:Y:S01]  /*6b70*/  IMAD.U32 R9, RZ, RZ, UR6 ;  /* 0x00000006ff097e24 */ /* 0x000fe2000f8e00ff */
[----:B------:R-:W-:Y:S01]  /*6b80*/  SHF.R.S32.HI R12, RZ, 0x1f, R21 ;  /* 0x0000001fff0c7819 */ /* 0x000fe20000011415 */
[C---:B0-----:R-:W-:Y:S01]  /*6b90*/  @P0 IMAD.HI.U32 R4, R3.reuse, R10, RZ ;  /* 0x0000000a03040227 */ /* 0x041fe200078e00ff */
[----:B------:R-:W-:Y:S01]  /*6ba0*/  MOV R11, R3 ;  /* 0x00000003000b7202 */ /* 0x000fe20000000f00 */
[----:B------:R-:W-:Y:S01]  /*6bb0*/  ULDC.64 UR4, c[0x0][0xbe0] ;  /* 0x0002f80000047ab9 */ /* 0x000fe20000000a00 */
[----:B------:R-:W-:Y:S01]  /*6bc0*/  ULDC.64 UR6, c[0x0][0xb48] ;  /* 0x0002d20000067ab9 */ /* 0x000fe20000000a00 */
[----:B---3--:R-:W-:Y:S01]  /*6bd0*/  IMAD R10, R18, UR10, RZ ;  /* 0x0000000a120a7c24 */ /* 0x008fe2000f8e02ff */
[----:B-----5:R-:W-:Y:S01]  /*6be0*/  @P0 SHF.R.U32.HI R11, RZ, R17, R4 ;  /* 0x00000011ff0b0219 */ /* 0x020fe20000011604 */
[----:B------:R-:W-:-:S04]  /*6bf0*/  @P0 IMAD.HI.U32 R120, R3, R120, RZ ;  /* 0x0000007803780227 */ /* 0x000fc800078e00ff */
[----:B------:R-:W-:Y:S02]  /*6c00*/  IMAD R17, R19, UR12, R10 ;  /* 0x0000000c13117c24 */ /* 0x000fe4000f8e020a */
[----:B------:R-:W-:-:S04]  /*6c10*/  IMAD.WIDE.U32 R8, R18, UR12, R8 ;  /* 0x0000000c12087c25 */ /* 0x000fc8000f8e0008 */
[----:B------:R-:W-:Y:S01]  /*6c20*/  IMAD.MOV.U32 R13, RZ, RZ, R3 ;  /* 0x000000ffff0d7224 */ /* 0x000fe200078e0003 */
[----:B------:R-:W-:Y:S01]  /*6c30*/  @P0 SHF.R.U32.HI R13, RZ, R23, R120 ;  /* 0x00000017ff0d0219 */ /* 0x000fe20000011678 */
[----:B------:R-:W-:Y:S01]  /*6c40*/  IMAD R4, R12, UR4, RZ ;  /* 0x000000040c047c24 */ /* 0x000fe2000f8e02ff */
[----:B------:R-:W-:Y:S01]  /*6c50*/  IADD3 R9, R9, R17, RZ ;  /* 0x0000001109097210 */ /* 0x000fe20007ffe0ff */
[----:B------:R-:W-:Y:S01]  /*6c60*/  IMAD.WIDE.U32 R6, R21, UR4, R6 ;  /* 0x0000000415067c25 */ /* 0x000fe2000f8e0006 */
[----:B------:R-:W-:-:S03]  /*6c70*/  SHF.R.S32.HI R17, RZ, 0x1f, R11 ;  /* 0x0000001fff117819 */ /* 0x000fc6000001140b */
[----:B------:R-:W-:Y:S01]  /*6c80*/  IMAD R12, R12, UR6, RZ ;  /* 0x000000060c0c7c24 */ /* 0x000fe2000f8e02ff */
[----:B------:R-:W-:Y:S01]  /*6c90*/  BAR.SYNC.DEFER_BLOCKING 0x1, 0x100 ;  /* 0x0044000000007b1d */ /* 0x000fe20000010000 */
[----:B------:R-:W-:Y:S01]  /*6ca0*/  IMAD R10, R21, UR5, R4 ;  /* 0x00000005150a7c24 */ /* 0x000fe2000f8e0204 */
[----:B------:R-:W-:Y:S01]  /*6cb0*/  IADD3 R6, P0, R11, R6, RZ ;  /* 0x000000060b067210 */ /* 0x000fe20007f1e0ff */
[----:B------:R-:W-:Y:S01]  /*6cc0*/  IMAD.MOV R11, RZ, RZ, -R11 ;  /* 0x000000ffff0b7224 */ /* 0x000fe200078e0a0b */
[----:B------:R-:W-:Y:S01]  /*6cd0*/  SHF.R.S32.HI R4, RZ, 0x1f, R13 ;  /* 0x0000001fff047819 */ /* 0x000fe2000001140d */
[C---:B------:R-:W-:Y:S01]  /*6ce0*/  IMAD R19, R21.reuse, UR7, R12 ;  /* 0x0000000715137c24 */ /* 0x040fe2000f8e020c */
[----:B------:R-:W-:Y:S01]  /*6cf0*/  ULDC.64 UR4, c[0x0][0xb30] ;  /* 0x0002cc0000047ab9 */ /* 0x000fe20000000a00 */
[----:B------:R-:W-:Y:S01]  /*6d00*/  IMAD.WIDE.U32 R8, R21, UR6, R8 ;  /* 0x0000000615087c25 */ /* 0x000fe2000f8e0008 */
[----:B------:R-:W-:Y:S01]  /*6d10*/  IADD3.X R7, R17, R7, R10, P0, !PT ;  /* 0x0000000711077210 */ /* 0x000fe200007fe40a */
[----:B------:R-:W-:-:S02]  /*6d20*/  ULDC.64 UR6, c[0x0][0xbc8] ;  /* 0x0002f20000067ab9 */ /* 0x000fc40000000a00 */
[----:B------:R-:W-:Y:S01]  /*6d30*/  IMAD.MOV R12, RZ, RZ, -R13 ;  /* 0x000000ffff0c7224 */ /* 0x000fe200078e0a0d */
[----:B------:R-:W-:Y:S01]  /*6d40*/  IADD3 R9, R9, R19, RZ ;  /* 0x0000001309097210 */ /* 0x000fe20007ffe0ff */
[----:B------:R-:W-:Y:S02]  /*6d50*/  IMAD R4, R4, UR4, RZ ;  /* 0x0000000404047c24 */ /* 0x000fe4000f8e02ff */
        /* <DEDUP_REMOVED lines=20> */
[----:B------:R-:W-:Y:S01]  /*6ea0*/  IADD3 R7, R9, R17, RZ ;  /* 0x0000001109077210 */ /* 0x000fe20007ffe0ff */
[----:B------:R-:W-:Y:S01]  /*6eb0*/  SHFL.IDX PT, R10, R18, RZ, 0x1c1f ;  /* 0x001c1fff120a7589 */ /* 0x000fe200000e0000 */
[----:B------:R-:W-:Y:S01]  /*6ec0*/  IMAD R15, R15, 0x80, R0 ;  /* 0x000000800f0f7824 */ /* 0x000fe200078e0200 */
[----:B------:R-:W-:Y:S01]  /*6ed0*/  LEA R3, P1, R8, UR8, 0x2 ;  /* 0x0000000808037c11 */ /* 0x000fe2000f8210ff */
[----:B0-----:R-:W-:Y:S01]  /*6ee0*/  ULEA UR4, UR5, UR4, 0x18 ;  /* 0x0000000405047291 */ /* 0x001fe2000f8ec03f */
[----:B------:R-:W-:Y:S01]  /*6ef0*/  LEA.HI.X R17, R6, UR7, R11, 0x2, P0 ;  /* 0x0000000706117c11 */ /* 0x000fe200080f140b */
[----:B------:R-:W-:Y:S01]  /*6f00*/  SHFL.IDX PT, R12, R18, 0x1, 0x1c1f ;  /* 0x003c1f00120c7f89 */ /* 0x000fe200000e0000 */
[----:B------:R-:W-:Y:S01]  /*6f10*/  IMAD R4, R14, UR6, RZ ;  /* 0x000000060e047c24 */ /* 0x000fe2000f8e02ff */
[----:B------:R-:W-:Y:S01]  /*6f20*/  LOP3.LUT P0, RZ, R20, 0x3, RZ, 0xc0, !PT ;  /* 0x0000000314ff7812 */ /* 0x000fe2000780c0ff */
[C---:B------:R-:W-:Y:S01]  /*6f30*/  VIADD R9, R15.reuse, 0x8 ;  /* 0x000000080f097836 */ /* 0x040fe20000000000 */
[----:B------:R-:W0:Y:S01]  /*6f40*/  SHFL.IDX PT, R11, R17, RZ, 0x1c1f ;  /* 0x001c1fff110b7589 */ /* 0x000e2200000e0000 */
[----:B------:R-:W-:Y:S01]  /*6f50*/  LEA.HI.X R8, R8, UR9, R7, 0x2, P1 ;  /* 0x0000000908087c11 */ /* 0x000fe200088f1407 */
[----:B------:R-:W-:Y:S01]  /*6f60*/  UIADD3 UR4, UR4, 0x30820, URZ ;  /* 0x0003082004047890 */ /* 0x000fe2000fffe03f */
[-C--:B------:R-:W-:Y:S01]  /*6f70*/  ISETP.GE.OR P1, PT, R15, R4.reuse, P0 ;  /* 0x000000040f00720c */ /* 0x080fe20000726670 */
[----:B------:R1:W2:Y:S01]  /*6f80*/  SHFL.IDX PT, R13, R17, 0x1, 0x1c1f ;  /* 0x003c1f00110d7f89 */ /* 0x0002a200000e0000 */
[-C--:B------:R-:W-:Y:S01]  /*6f90*/  ISETP.GE.OR P0, PT, R9, R4.reuse, P0 ;  /* 0x000000040900720c */ /* 0x080fe20000706670 */
[----:B------:R-:W-:Y:S01]  /*6fa0*/  UPRMT UR4, URZ, 0x654, UR4 ;  /* 0x000006543f047896 */ /* 0x000fe20008000004 */
[----:B------:R-:W-:Y:S01]  /*6fb0*/  ISETP.GE.AND P2, PT, R15, R4, PT ;  /* 0x000000040f00720c */ /* 0x000fe20003f46270 */
[----:B------:R3:W4:Y:S01]  /*6fc0*/  SHFL.IDX PT, R6, R3, RZ, 0x1c1f ;  /* 0x001c1fff03067589 */ /* 0x00072200000e0000 */
[----:B-1----:R-:W-:-:S03]  /*6fd0*/  LOP3.LUT R17, R22, 0x7ffffffc, RZ, 0xc0, !PT ;  /* 0x7ffffffc16117812 */ /* 0x002fc600078ec0ff */
[----:B------:R3:W1:Y:S03]  /*6fe0*/  SHFL.IDX PT, R7, R8, RZ, 0x1c1f ;  /* 0x001c1fff08077589 */ /* 0x00066600000e0000 */
[----:B------:R-:W-:Y:S01]  /*6ff0*/  SYNCS.ARRIVE.TRANS64.RED.A1T0 RZ, [UR4], RZ ;  /* 0x000000ffffff79a7 */ /* 0x000fe20008100404 */
[----:B------:R-:W-:-:S05]  /*7000*/  IADD3 R0, R20, -R17, RZ ;  /* 0x8000001114007210 */ /* 0x000fca0007ffe0ff */
[----:B------:R-:W-:Y:S01]  /*7010*/  IMAD.SHL.U32 R0, R0, 0x2, RZ ;  /* 0x0000000200007824 */ /* 0x000fe200078e00ff */
[----:B0-----:R3:W-:Y:S04]  /*7020*/  @!P1 ST.E desc[UR36][R10.64], R5 ;  /* 0x000000050a009985 */ /* 0x0017e8000c101924 */
[----:B--2---:R3:W-:Y:S01]  /*7030*/  @!P0 ST.E desc[UR36][R12.64], R2 ;  /* 0x000000020c008985 */ /* 0x0047e2000c101924 */
[----:B------:R-:W-:Y:S05]  /*7040*/  @P2 BRA `(.L_x_3308) ;  /* 0x0000000800382947 */ /* 0x000fea0003800000 */
[C---:B---3--:R-:W-:Y:S01]  /*7050*/  VIADD R2, R0.reuse, 0x8 ;  /* 0x0000000800027836 */ /* 0x048fe20000000000 */
[C---:B------:R-:W-:Y:S01]  /*7060*/  IADD3 R5, R0.reuse, 0x10, RZ ;  /* 0x0000001000057810 */ /* 0x040fe20007ffe0ff */
[----:B------:R-:W-:Y:S01]  /*7070*/  ULDC UR4, c[0x0][0xac8] ;  /* 0x0002b20000047ab9 */ /* 0x000fe20000000800 */
[C---:B------:R-:W-:Y:S01]  /*7080*/  VIADD R17, R0.reuse, 0x18 ;  /* 0x0000001800117836 */ /* 0x040fe20000000000 */
[C---:B------:R-:W-:Y:S01]  /*7090*/  ISETP.GE.AND P0, PT, R0.reuse, UR4, PT ;  /* 0x0000000400007c0c */ /* 0x040fe2000bf06270 */
[C---:B------:R-:W-:Y:S01]  /*70a0*/  VIADD R18, R0.reuse, 0x20 ;  /* 0x0000002000127836 */ /* 0x040fe20000000000 */
[----:B------:R-:W-:Y:S01]  /*70b0*/  ISETP.GE.AND P2, PT, R5, UR4, PT ;  /* 0x0000000405007c0c */ /* 0x000fe2000bf46270 */
[----:B------:R-:W-:Y:S01]  /*70c0*/  VIADD R19, R0, 0x38 ;  /* 0x0000003800137836 */ /* 0x000fe20000000000 */
[----:B------:R-:W-:Y:S01]  /*70d0*/  ISETP.GE.AND P1, PT, R2, UR4, PT ;  /* 0x0000000402007c0c */ /* 0x000fe2000bf26270 */
[C---:B------:R-:W-:Y:S01]  /*70e0*/  VIADD R21, R0.reuse, 0x48 ;  /* 0x0000004800157836 */ /* 0x040fe20000000000 */
[----:B------:R-:W-:Y:S01]  /*70f0*/  ISETP.GE.AND P5, PT, R17, UR4, PT ;  /* 0x0000000411007c0c */ /* 0x000fe2000bfa6270 */
[----:B------:R-:W-:Y:S01]  /*7100*/  VIADD R22, R0, 0x50 ;  /* 0x0000005000167836 */ /* 0x000fe20000000000 */
[----:B------:R-:W-:-:S02]  /*7110*/  ISETP.GE.AND P6, PT, R18, UR4, PT ;  /* 0x0000000412007c0c */ /* 0x000fc4000bfc6270 */
[C---:B------:R-:W-:Y:S02]  /*7120*/  IADD3 R20, R0.reuse, 0x40, RZ ;  /* 0x0000004000147810 */ /* 0x040fe40007ffe0ff */
[----:B------:R-:W-:Y:S01]  /*7130*/  ISETP.GE.AND P3, PT, R19, UR4, PT ;  /* 0x0000000413007c0c */ /* 0x000fe2000bf66270 */
[C---:B-1--4-:R-:W-:Y:S01]  /*7140*/  @!P0 IMAD.WIDE R10, R0.reuse, 0x4, R6 ;  /* 0x00000004000a8825 */ /* 0x052fe200078e0206 */
[----:B------:R-:W-:Y:S02]  /*7150*/  IADD3 R23, R0, 0x58, RZ ;  /* 0x0000005800177810 */ /* 0x000fe40007ffe0ff */
[----:B------:R-:W-:Y:S02]  /*7160*/  @!P2 LEA.HI R5, R5, R5, RZ, 0x1 ;  /* 0x000000050505a211 */ /* 0x000fe400078f08ff */
[----:B------:R-:W-:Y:S01]  /*7170*/  @!P1 LEA.HI R2, R2, R2, RZ, 0x1 ;  /* 0x0000000202029211 */ /* 0x000fe200078f08ff */
[----:B------:R0:W-:Y:S01]  /*7180*/  @!P0 ST.E.64 desc[UR36][R10.64], R24 ;  /* 0x000000180a008985 */ /* 0x0001e2000c101b24 */
[----:B------:R-:W-:-:S02]  /*7190*/  @!P2 LOP3.LUT R5, R5, 0xfffffffe, RZ, 0xc0, !PT ;  /* 0xfffffffe0505a812 */ /* 0x000fc400078ec0ff */
[----:B------:R-:W-:Y:S02]  /*71a0*/  @!P1 LOP3.LUT R13, R2, 0xfffffffe, RZ, 0xc0, !PT ;  /* 0xfffffffe020d9812 */ /* 0x000fe400078ec0ff */
[----:B------:R-:W-:Y:S01]  /*71b0*/  IADD3 R2, R0, 0x28, RZ ;  /* 0x0000002800027810 */ /* 0x000fe20007ffe0ff */
[--C-:B------:R-:W-:Y:S01]  /*71c0*/  @!P2 IMAD.WIDE R14, R5, 0x4, R6.reuse ;  /* 0x00000004050ea825 */ /* 0x100fe200078e0206 */
[----:B------:R-:W-:Y:S02]  /*71d0*/  @!P5 LEA.HI R17, R17, R17, RZ, 0x1 ;  /* 0x000000111111d211 */ /* 0x000fe400078f08ff */
[----:B------:R-:W-:Y:S01]  /*71e0*/  ISETP.GE.AND P0, PT, R2, UR4, PT ;  /* 0x0000000402007c0c */ /* 0x000fe2000bf06270 */
[--C-:B------:R-:W-:Y:S01]  /*71f0*/  @!P1 IMAD.WIDE R12, R13, 0x4, R6.reuse ;  /* 0x000000040d0c9825 */ /* 0x100fe200078e0206 */
[----:B------:R-:W-:Y:S02]  /*7200*/  @!P6 LEA.HI R18, R18, R18, RZ, 0x1 ;  /* 0x000000121212e211 */ /* 0x000fe400078f08ff */
[----:B------:R-:W-:Y:S01]  /*7210*/  @!P3 LEA.HI R19, R19, R19, RZ, 0x1 ;  /* 0x000000131313b211 */ /* 0x000fe200078f08ff */
[C---:B------:R-:W-:Y:S01]  /*7220*/  VIADD R5, R0.reuse, 0x30 ;  /* 0x0000003000057836 */ /* 0x040fe20000000000 */
[----:B------:R1:W-:Y:S01]  /*7230*/  @!P1 ST.E.64 desc[UR36][R12.64], R28 ;  /* 0x0000001c0c009985 */ /* 0x0003e2000c101b24 */
[----:B------:R-:W-:Y:S01]  /*7240*/  ISETP.GE.AND P1, PT, R21, UR4, PT ;  /* 0x0000000415007c0c */ /* 0x000fe2000bf26270 */
[C---:B0-----:R-:W-:Y:S01]  /*7250*/  VIADD R24, R0.reuse, 0x78 ;  /* 0x0000007800187836 */ /* 0x041fe20000000000 */
[----:B------:R-:W-:Y:S01]  /*7260*/  @!P5 LOP3.LUT R11, R17, 0xfffffffe, RZ, 0xc0, !PT ;  /* 0xfffffffe110bd812 */ /* 0x000fe200078ec0ff */
[----:B------:R0:W-:Y:S01]  /*7270*/  @!P2 ST.E.64 desc[UR36][R14.64], R32 ;  /* 0x000000200e00a985 */ /* 0x0001e2000c101b24 */
[----:B------:R-:W-:Y:S01]  /*7280*/  ISETP.GE.AND P4, PT, R5, UR4, PT ;  /* 0x0000000405007c0c */ /* 0x000fe2000bf86270 */
[----:B------:R-:W-:Y:S01]  /*7290*/  VIADD R25, R0, 0x80 ;  /* 0x0000008000197836 */ /* 0x000fe20000000000 */
[----:B------:R-:W-:Y:S01]  /*72a0*/  ISETP.GE.AND P2, PT, R20, UR4, PT ;  /* 0x0000000414007c0c */ /* 0x000fe2000bf46270 */
[----:B------:R-:W-:Y:S01]  /*72b0*/  @!P5 IMAD.WIDE R10, R11, 0x4, R6 ;  /* 0x000000040b0ad825 */ /* 0x000fe200078e0206 */
[----:B------:R-:W-:-:S02]  /*72c0*/  @!P0 LEA.HI R2, R2, R2, RZ, 0x1 ;  /* 0x0000000202028211 */ /* 0x000fc400078f08ff */
[----:B------:R-:W-:Y:S02]  /*72d0*/  @!P3 LOP3.LUT R19, R19, 0xfffffffe, RZ, 0xc0, !PT ;  /* 0xfffffffe1313b812 */ /* 0x000fe400078ec0ff */
[----:B------:R2:W-:Y:S01]  /*72e0*/  @!P5 ST.E.64 desc[UR36][R10.64], R36 ;  /* 0x000000240a00d985 */ /* 0x0005e2000c101b24 */
[----:B-1----:R-:W-:Y:S02]  /*72f0*/  @!P6 LOP3.LUT R13, R18, 0xfffffffe, RZ, 0xc0, !PT ;  /* 0xfffffffe120de812 */ /* 0x002fe400078ec0ff */
[----:B------:R-:W-:Y:S02]  /*7300*/  @!P1 LEA.HI R21, R21, R21, RZ, 0x1 ;  /* 0x0000001515159211 */ /* 0x000fe400078f08ff */
[----:B0-----:R-:W-:Y:S01]  /*7310*/  @!P4 LEA.HI R14, R5, R5, RZ, 0x1 ;  /* 0x00000005050ec211 */ /* 0x001fe200078f08ff */
[--C-:B------:R-:W-:Y:S01]  /*7320*/  @!P6 IMAD.WIDE R12, R13, 0x4, R6.reuse ;  /* 0x000000040d0ce825 */ /* 0x100fe200078e0206 */
[----:B------:R-:W-:Y:S02]  /*7330*/  @!P2 LEA.HI R20, R20, R20, RZ, 0x1 ;  /* 0x000000141414a211 */ /* 0x000fe400078f08ff */
[----:B------:R-:W-:Y:S01]  /*7340*/  @!P0 LOP3.LUT R5, R2, 0xfffffffe, RZ, 0xc0, !PT ;  /* 0xfffffffe02058812 */ /* 0x000fe200078ec0ff */
[----:B------:R-:W-:Y:S01]  /*7350*/  VIADD R2, R0, 0x60 ;  /* 0x0000006000027836 */ /* 0x000fe20000000000 */
[----:B------:R-:W-:Y:S01]  /*7360*/  @!P4 LOP3.LUT R15, R14, 0xfffffffe, RZ, 0xc0, !PT ;  /* 0xfffffffe0e0fc812 */ /* 0x000fe200078ec0ff */
[----:B------:R0:W-:Y:S01]  /*7370*/  @!P6 ST.E.64 desc[UR36][R12.64], R40 ;  /* 0x000000280c00e985 */ /* 0x0001e2000c101b24 */
[----:B------:R-:W-:Y:S01]  /*7380*/  @!P2 LOP3.LUT R17, R20, 0xfffffffe, RZ, 0xc0, !PT ;  /* 0xfffffffe1411a812 */ /* 0x000fe200078ec0ff */
[----:B--2---:R-:W-:Y:S01]  /*7390*/  @!P0 IMAD.WIDE R10, R5, 0x4, R6 ;  /* 0x00000004050a8825 */ /* 0x004fe200078e0206 */
[----:B------:R-:W-:-:S02]  /*73a0*/  @!P1 LOP3.LUT R21, R21, 0xfffffffe, RZ, 0xc0, !PT ;  /* 0xfffffffe15159812 */ /* 0x000fc400078ec0ff */
[----:B------:R-:W-:Y:S01]  /*73b0*/  ISETP.GE.AND P5, PT, R22, UR4, PT ;  /* 0x0000000416007c0c */ /* 0x000fe2000bfa6270 */
[----:B------:R-:W-:Y:S01]  /*73c0*/  VIADD R5, R0, 0x68 ;  /* 0x0000006800057836 */ /* 0x000fe20000000000 */
[----:B------:R1:W-:Y:S01]  /*73d0*/  @!P0 ST.E.64 desc[UR36][R10.64], R44 ;  /* 0x0000002c0a008985 */ /* 0x0003e2000c101b24 */
[--C-:B------:R-:W-:Y:S01]  /*73e0*/  @!P1 IMAD.WIDE R20, R21, 0x4, R6.reuse ;  /* 0x0000000415149825 */ /* 0x100fe200078e0206 */
[----:B------:R-:W-:Y:S02]  /*73f0*/  ISETP.GE.AND P6, PT, R23, UR4, PT ;  /* 0x0000000417007c0c */ /* 0x000fe4000bfc6270 */
[----:B------:R-:W-:Y:S01]  /*7400*/  ISETP.GE.AND P0, PT, R2, UR4, PT ;  /* 0x0000000402007c0c */ /* 0x000fe2000bf06270 */
[----:B0-----:R-:W-:-:S04]  /*7410*/  @!P4 IMAD.WIDE R12, R15, 0x4, R6 ;  /* 0x000000040f0cc825 */ /* 0x001fc800078e0206 */
[--C-:B------:R-:W-:Y:S01]  /*7420*/  @!P3 IMAD.WIDE R14, R19, 0x4, R6.reuse ;  /* 0x00000004130eb825 */ /* 0x100fe200078e0206 */
[----:B------:R0:W-:Y:S01]  /*7430*/  @!P4 ST.E.64 desc[UR36][R12.64], R48 ;  /* 0x000000300c00c985 */ /* 0x0001e2000c101b24 */
[----:B------:R-:W-:Y:S02]  /*7440*/  ISETP.GE.AND P4, PT, R25, UR4, PT ;  /* 0x0000000419007c0c */ /* 0x000fe4000bf86270 */
[----:B------:R-:W-:Y:S01]  /*7450*/  @!P2 IMAD.WIDE R18, R17, 0x4, R6 ;  /* 0x000000041112a825 */ /* 0x000fe200078e0206 */
[----:B------:R2:W-:Y:S01]  /*7460*/  @!P3 ST.E.64 desc[UR36][R14.64], R52 ;  /* 0x000000340e00b985 */ /* 0x0005e2000c101b24 */
[----:B------:R-:W-:Y:S02]  /*7470*/  IADD3 R17, R0, 0x70, RZ ;  /* 0x0000007000117810 */ /* 0x000fe40007ffe0ff */
[----:B------:R-:W-:Y:S01]  /*7480*/  ISETP.GE.AND P3, PT, R24, UR4, PT ;  /* 0x0000000418007c0c */ /* 0x000fe2000bf66270 */
[----:B------:R3:W-:Y:S01]  /*7490*/  @!P2 ST.E.64 desc[UR36][R18.64], R56 ;  /* 0x000000381200a985 */ /* 0x0007e2000c101b24 */
[----:B------:R-:W-:-:S02]  /*74a0*/  ISETP.GE.AND P2, PT, R17, UR4, PT ;  /* 0x0000000411007c0c */ /* 0x000fc4000bf46270 */
[----:B------:R-:W-:Y:S01]  /*74b0*/  @!P5 LEA.HI R22, R22, R22, RZ, 0x1 ;  /* 0x000000161616d211 */ /* 0x000fe200078f08ff */
[----:B------:R4:W-:Y:S01]  /*74c0*/  @!P1 ST.E.64 desc[UR36][R20.64], R60 ;  /* 0x0000003c14009985 */ /* 0x0009e2000c101b24 */
[----:B------:R-:W-:Y:S02]  /*74d0*/  ISETP.GE.AND P1, PT, R5, UR4, PT ;  /* 0x0000000405007c0c */ /* 0x000fe4000bf26270 */
[----:B------:R-:W-:Y:S02]  /*74e0*/  @!P6 LEA.HI R23, R23, R23, RZ, 0x1 ;  /* 0x000000171717e211 */ /* 0x000fe400078f08ff */
[----:B-1----:R-:W-:Y:S02]  /*74f0*/  @!P5 LOP3.LUT R11, R22, 0xfffffffe, RZ, 0xc0, !PT ;  /* 0xfffffffe160bd812 */ /* 0x002fe400078ec0ff */
[----:B------:R-:W-:Y:S02]  /*7500*/  @!P0 LEA.HI R2, R2, R2, RZ, 0x1 ;  /* 0x0000000202028211 */ /* 0x000fe400078f08ff */
[----:B0-----:R-:W-:Y:S01]  /*7510*/  @!P6 LOP3.LUT R13, R23, 0xfffffffe, RZ, 0xc0, !PT ;  /* 0xfffffffe170de812 */ /* 0x001fe200078ec0ff */
[----:B------:R-:W-:Y:S01]  /*7520*/  @!P5 IMAD.WIDE R10, R11, 0x4, R6 ;  /* 0x000000040b0ad825 */ /* 0x000fe200078e0206 */
[----:B------:R-:W-:-:S02]  /*7530*/  @!P2 LEA.HI R17, R17, R17, RZ, 0x1 ;  /* 0x000000111111a211 */ /* 0x000fc400078f08ff */
[----:B--2---:R-:W-:Y:S01]  /*7540*/  @!P0 LOP3.LUT R15, R2, 0xfffffffe, RZ, 0xc0, !PT ;  /* 0xfffffffe020f8812 */ /* 0x004fe200078ec0ff */
[--C-:B------:R-:W-:Y:S01]  /*7550*/  @!P6 IMAD.WIDE R12, R13, 0x4, R6.reuse ;  /* 0x000000040d0ce825 */ /* 0x100fe200078e0206 */
[----:B------:R-:W-:Y:S01]  /*7560*/  @!P1 LEA.HI R5, R5, R5, RZ, 0x1 ;  /* 0x0000000505059211 */ /* 0x000fe200078f08ff */
[----:B------:R0:W-:Y:S01]  /*7570*/  @!P5 ST.E.64 desc[UR36][R10.64], R64 ;  /* 0x000000400a00d985 */ /* 0x0001e2000c101b24 */
[----:B------:R-:W-:Y:S01]  /*7580*/  @!P3 LEA.HI R24, R24, R24, RZ, 0x1 ;  /* 0x000000181818b211 */ /* 0x000fe200078f08ff */
[----:B------:R-:W-:Y:S01]  /*7590*/  @!P0 IMAD.WIDE R14, R15, 0x4, R6 ;  /* 0x000000040f0e8825 */ /* 0x000fe200078e0206 */
[----:B------:R-:W-:Y:S01]  /*75a0*/  @!P1 LOP3.LUT R5, R5, 0xfffffffe, RZ, 0xc0, !PT ;  /* 0xfffffffe05059812 */ /* 0x000fe200078ec0ff */
[----:B------:R1:W-:Y:S01]  /*75b0*/  @!P6 ST.E.64 desc[UR36][R12.64], R68 ;  /* 0x000000440c00e985 */ /* 0x0003e2000c101b24 */
[----:B------:R-:W-:Y:S02]  /*75c0*/  @!P4 LEA.HI R25, R25, R25, RZ, 0x1 ;  /* 0x000000191919c211 */ /* 0x000fe400078f08ff */
[----:B------:R-:W-:Y:S01]  /*75d0*/  @!P2 LOP3.LUT R17, R17, 0xfffffffe, RZ, 0xc0, !PT ;  /* 0xfffffffe1111a812 */ /* 0x000fe200078ec0ff */
[----:B------:R-:W-:Y:S01]  /*75e0*/  @!P0 ST.E.64 desc[UR36][R14.64], R72 ;  /* 0x000000480e008985 */ /* 0x000fe2000c101b24 */
[----:B---3--:R-:W-:-:S02]  /*75f0*/  @!P3 LOP3.LUT R19, R24, 0xfffffffe, RZ, 0xc0, !PT ;  /* 0xfffffffe1813b812 */ /* 0x008fc400078ec0ff */
[----:B----4-:R-:W-:Y:S02]  /*7600*/  @!P4 LOP3.LUT R21, R25, 0xfffffffe, RZ, 0xc0, !PT ;  /* 0xfffffffe1915c812 */ /* 0x010fe400078ec0ff */
[C---:B------:R-:W-:Y:S01]  /*7610*/  IADD3 R2, R0.reuse, 0x88, RZ ;  /* 0x0000008800027810 */ /* 0x040fe20007ffe0ff */
[--C-:B0-----:R-:W-:Y:S01]  /*7620*/  @!P1 IMAD.WIDE R10, R5, 0x4, R6.reuse ;  /* 0x00000004050a9825 */ /* 0x101fe200078e0206 */
[----:B------:R-:W-:Y:S02]  /*7630*/  IADD3 R22, R0, 0xa0, RZ ;  /* 0x000000a000167810 */ /* 0x000fe40007ffe0ff */
[----:B------:R-:W-:Y:S01]  /*7640*/  ISETP.GE.AND P0, PT, R2, UR4, PT ;  /* 0x0000000402007c0c */ /* 0x000fe2000bf06270 */
[--C-:B-1----:R-:W-:Y:S01]  /*7650*/  @!P2 IMAD.WIDE R12, R17, 0x4, R6.reuse ;  /* 0x00000004110ca825 */ /* 0x102fe200078e0206 */
[----:B------:R0:W-:Y:S03]  /*7660*/  @!P1 ST.E.64 desc[UR36][R10.64], R76 ;  /* 0x0000004c0a009985 */ /* 0x0001e6000c101b24 */
[----:B------:R-:W-:Y:S01]  /*7670*/  VIADD R5, R0, 0x90 ;  /* 0x0000009000057836 */ /* 0x000fe20000000000 */
[----:B------:R1:W-:Y:S01]  /*7680*/  @!P2 ST.E.64 desc[UR36][R12.64], R80 ;  /* 0x000000500c00a985 */ /* 0x0003e2000c101b24 */
[----:B------:R-:W-:-:S03]  /*7690*/  @!P3 IMAD.WIDE R18, R19, 0x4, R6 ;  /* 0x000000041312b825 */ /* 0x000fc600078e0206 */
[----:B------:R-:W-:Y:S01]  /*76a0*/  ISETP.GE.AND P1, PT, R5, UR4, PT ;  /* 0x0000000405007c0c */ /* 0x000fe2000bf26270 */
[----:B------:R-:W-:Y:S01]  /*76b0*/  VIADD R17, R0, 0x98 ;  /* 0x0000009800117836 */ /* 0x000fe20000000000 */
[----:B------:R2:W-:Y:S01]  /*76c0*/  @!P3 ST.E.64 desc[UR36][R18.64], R84 ;  /* 0x000000541200b985 */ /* 0x0005e2000c101b24 */
[----:B------:R-:W-:Y:S01]  /*76d0*/  @!P4 IMAD.WIDE R20, R21, 0x4, R6 ;  /* 0x000000041514c825 */ /* 0x000fe200078e0206 */
[----:B------:R-:W-:Y:S02]  /*76e0*/  ISETP.GE.AND P3, PT, R22, UR4, PT ;  /* 0x0000000416007c0c */ /* 0x000fe4000bf66270 */
[C---:B0-----:R-:W-:Y:S01]  /*76f0*/  IADD3 R11, R0.reuse, 0xb8, RZ ;  /* 0x000000b8000b7810 */ /* 0x041fe20007ffe0ff */
[C---:B------:R-:W-:Y:S01]  /*7700*/  VIADD R14, R0.reuse, 0xa8 ;  /* 0x000000a8000e7836 */ /* 0x040fe20000000000 */
[----:B------:R-:W-:Y:S01]  /*7710*/  ISETP.GE.AND P2, PT, R17, UR4, PT ;  /* 0x0000000411007c0c */ /* 0x000fe2000bf46270 */
[----:B------:R-:W-:Y:S01]  /*7720*/  VIADD R15, R0, 0xb0 ;  /* 0x000000b0000f7836 */ /* 0x000fe20000000000 */
[----:B------:R0:W-:Y:S01]  /*7730*/  @!P4 ST.E.64 desc[UR36][R20.64], R88 ;  /* 0x000000581400c985 */ /* 0x0001e2000c101b24 */
[----:B------:R-:W-:-:S02]  /*7740*/  ISETP.GE.AND P6, PT, R11, UR4, PT ;  /* 0x000000040b007c0c */ /* 0x000fc4000bfc6270 */
[----:B------:R-:W-:Y:S02]  /*7750*/  ISETP.GE.AND P4, PT, R14, UR4, PT ;  /* 0x000000040e007c0c */ /* 0x000fe4000bf86270 */
[----:B------:R-:W-:Y:S02]  /*7760*/  ISETP.GE.AND P5, PT, R15, UR4, PT ;  /* 0x000000040f007c0c */ /* 0x000fe4000bfa6270 */
[----:B------:R-:W-:Y:S02]  /*7770*/  @!P0 LEA.HI R2, R2, R2, RZ, 0x1 ;  /* 0x0000000202028211 */ /* 0x000fe400078f08ff */
[----:B------:R-:W-:Y:S02]  /*7780*/  @!P1 LEA.HI R5, R5, R5, RZ, 0x1 ;  /* 0x0000000505059211 */ /* 0x000fe400078f08ff */
[----:B------:R-:W-:Y:S02]  /*7790*/  @!P2 LEA.HI R17, R17, R17, RZ, 0x1 ;  /* 0x000000111111a211 */ /* 0x000fe400078f08ff */
[----:B------:R-:W-:-:S02]  /*77a0*/  @!P3 LEA.HI R22, R22, R22, RZ, 0x1 ;  /* 0x000000161616b211 */ /* 0x000fc400078f08ff */
[----:B-1----:R-:W-:Y:S02]  /*77b0*/  @!P6 LEA.HI R12, R11, R11, RZ, 0x1 ;  /* 0x0000000b0b0ce211 */ /* 0x002fe400078f08ff */
[----:B------:R-:W-:Y:S02]  /*77c0*/  @!P4 LEA.HI R14, R14, R14, RZ, 0x1 ;  /* 0x0000000e0e0ec211 */ /* 0x000fe400078f08ff */
[----:B------:R-:W-:Y:S02]  /*77d0*/  @!P5 LEA.HI R10, R15, R15, RZ, 0x1 ;  /* 0x0000000f0f0ad211 */ /* 0x000fe400078f08ff */
[----:B------:R-:W-:Y:S02]  /*77e0*/  @!P0 LOP3.LUT R11, R2, 0xfffffffe, RZ, 0xc0, !PT ;  /* 0xfffffffe020b8812 */ /* 0x000fe400078ec0ff */
[----:B------:R-:W-:Y:S02]  /*77f0*/  @!P1 LOP3.LUT R5, R5, 0xfffffffe, RZ, 0xc0, !PT ;  /* 0xfffffffe05059812 */ /* 0x000fe400078ec0ff */
[----:B------:R-:W-:-:S02]  /*7800*/  @!P2 LOP3.LUT R15, R17, 0xfffffffe, RZ, 0xc0, !PT ;  /* 0xfffffffe110fa812 */ /* 0x000fc400078ec0ff */
[----:B--2---:R-:W-:Y:S02]  /*7810*/  @!P3 LOP3.LUT R19, R22, 0xfffffffe, RZ, 0xc0, !PT ;  /* 0xfffffffe1613b812 */ /* 0x004fe400078ec0ff */
        /* <DEDUP_REMOVED lines=17> */
.L_x_3308:
[----:B------:R-:W-:Y:S05]  /*7930*/  BSYNC B0 ;  /* 0x0000000000007941 */ /* 0x000fea0003800000 */
.L_x_3307:
[----:B------:R-:W-:Y:S01]  /*7940*/  ISETP.GE.AND P0, PT, R9, R4, PT ;  /* 0x000000040900720c */ /* 0x000fe20003f06270 */
[----:B01----:R0:W1:Y:S04]  /*7950*/  SHFL.IDX PT, R7, R8, 0x1, 0x1c1f ;  /* 0x003c1f0008077f89 */ /* 0x00306800000e0000 */
[----:B----4-:R0:W4:Y:S08]  /*7960*/  SHFL.IDX PT, R6, R3, 0x1, 0x1c1f ;  /* 0x003c1f0003067f89 */ /* 0x01013000000e0000 */
[----:B0-----:R-:W-:Y:S05]  /*7970*/  @P0 BRA `(.L_x_3279) ;  /* 0x0000004800140947 */ /* 0x001fea0003800000 */
[C---:B---3--:R-:W-:Y:S01]  /*7980*/  VIADD R2, R0.reuse, 0x8 ;  /* 0x0000000800027836 */ /* 0x048fe20000000000 */
[----:B------:R-:W-:Y:S01]  /*7990*/  ULDC UR4, c[0x0][0xac8] ;  /* 0x0002b20000047ab9 */ /* 0x000fe20000000800 */
[C---:B------:R-:W-:Y:S01]  /*79a0*/  VIADD R8, R0.reuse, 0x10 ;  /* 0x0000001000087836 */ /* 0x040fe20000000000 */
[C---:B------:R-:W-:Y:S01]  /*79b0*/  ISETP.GE.AND P2, PT, R0.reuse, UR4, PT ;  /* 0x0000000400007c0c */ /* 0x040fe2000bf46270 */
[----:B------:R-:W-:Y:S01]  /*79c0*/  VIADD R10, R0, 0x20 ;  /* 0x00000020000a7836 */ /* 0x000fe20000000000 */
[----:B------:R-:W-:Y:S01]  /*79d0*/  ISETP.GE.AND P3, PT, R2, UR4, PT ;  /* 0x0000000402007c0c */ /* 0x000fe2000bf66270 */
[C---:B------:R-:W-:Y:S01]  /*79e0*/  VIADD R11, R0.reuse, 0x28 ;  /* 0x00000028000b7836 */ /* 0x040fe20000000000 */
[C---:B------:R-:W-:Y:S01]  /*79f0*/  IADD3 R9, R0.reuse, 0x18, RZ ;  /* 0x0000001800097810 */ /* 0x040fe20007ffe0ff */
[----:B------:R-:W-:Y:S01]  /*7a00*/  VIADD R13, R0, 0x38 ;  /* 0x00000038000d7836 */ /* 0x000fe20000000000 */
[----:B------:R-:W-:Y:S01]  /*7a10*/  ISETP.GE.AND P0, PT, R8, UR4, PT ;  /* 0x0000000408007c0c */ /* 0x000fe2000bf06270 */
[C---:B------:R-:W-:Y:S01]  /*7a20*/  VIADD R14, R0.reuse, 0x40 ;  /* 0x00000040000e7836 */ /* 0x040fe20000000000 */
[----:B------:R-:W-:Y:S01]  /*7a30*/  ISETP.GE.AND P1, PT, R9, UR4, PT ;  /* 0x0000000409007c0c */ /* 0x000fe2000bf26270 */
[C---:B------:R-:W-:Y:S01]  /*7a40*/  VIADD R19, R0.reuse, 0x50 ;  /* 0x0000005000137836 */ /* 0x040fe20000000000 */
[C---:B------:R-:W-:Y:S01]  /*7a50*/  IADD3 R12, R0.reuse, 0x30, RZ ;  /* 0x00000030000c7810 */ /* 0x040fe20007ffe0ff */
[----:B------:R-:W-:Y:S01]  /*7a60*/  VIADD R20, R0, 0x70 ;  /* 0x0000007000147836 */ /* 0x000fe20000000000 */
[----:B------:R-:W-:-:S02]  /*7a70*/  ISETP.GE.AND P5, PT, R13, UR4, PT ;  /* 0x000000040d007c0c */ /* 0x000fc4000bfa6270 */
[----:B------:R-:W-:Y:S02]  /*7a80*/  ISETP.GE.AND P4, PT, R12, UR4, PT ;  /* 0x000000040c007c0c */ /* 0x000fe4000bf86270 */
[----:B------:R-:W-:Y:S02]  /*7a90*/  @!P3 LEA.HI R2, R2, R2, RZ, 0x1 ;  /* 0x000000020202b211 */ /* 0x000fe400078f08ff */
[----:B------:R-:W-:Y:S02]  /*7aa0*/  ISETP.GE.AND P6, PT, R14, UR4, PT ;  /* 0x000000040e007c0c */ /* 0x000fe4000bfc6270 */
[----:B------:R-:W-:Y:S01]  /*7ab0*/  @!P3 LOP3.LUT R5, R2, 0xfffffffe, RZ, 0xc0, !PT ;  /* 0xfffffffe0205b812 */ /* 0x000fe200078ec0ff */
[--C-:B-1--4-:R-:W-:Y:S01]  /*7ac0*/  @!P2 IMAD.WIDE R2, R0, 0x4, R6.reuse ;  /* 0x000000040002a825 */ /* 0x112fe200078e0206 */
[----:B------:R-:W-:Y:S02]  /*7ad0*/  @!P0 LEA.HI R8, R8, R8, RZ, 0x1 ;  /* 0x0000000808088211 */ /* 0x000fe400078f08ff */
[----:B------:R-:W-:Y:S01]  /*7ae0*/  @!P1 LEA.HI R9, R9, R9, RZ, 0x1 ;  /* 0x0000000909099211 */ /* 0x000fe200078f08ff */
[----:B------:R-:W-:Y:S01]  /*7af0*/  @!P3 IMAD.WIDE R4, R5, 0x4, R6 ;  /* 0x000000040504b825 */ /* 0x000fe200078e0206 */
[----:B------:R0:W-:Y:S01]  /*7b00*/  @!P2 ST.E.64 desc[UR36][R2.64], R26 ;  /* 0x0000001a0200a985 */ /* 0x0001e2000c101b24 */
[----:B------:R-:W-:-:S02]  /*7b10*/  ISETP.GE.AND P2, PT, R10, UR4, PT ;  /* 0x000000040a007c0c */ /* 0x000fc4000bf46270 */
[----:B------:R-:W-:Y:S01]  /*7b20*/  @!P4 LEA.HI R12, R12, R12, RZ, 0x1 ;  /* 0x0000000c0c0cc211 */ /* 0x000fe200078f08ff */
[----:B------:R1:W-:Y:S01]  /*7b30*/  @!P3 ST.E.64 desc[UR36][R4.64], R30 ;  /* 0x0000001e0400b985 */ /* 0x0003e2000c101b24 */
[----:B------:R-:W-:Y:S02]  /*7b40*/  ISETP.GE.AND P3, PT, R11, UR4, PT ;  /* 0x000000040b007c0c */ /* 0x000fe4000bf66270 */
[----:B------:R-:W-:Y:S02]  /*7b50*/  @!P6 LEA.HI R14, R14, R14, RZ, 0x1 ;  /* 0x0000000e0e0ee211 */ /* 0x000fe400078f08ff */
[----:B------:R-:W-:Y:S02]  /*7b60*/  IADD3 R18, R0, 0x48, RZ ;  /* 0x0000004800127810 */ /* 0x000fe40007ffe0ff */
[----:B------:R-:W-:Y:S01]  /*7b70*/  @!P6 LOP3.LUT R17, R14, 0xfffffffe, RZ, 0xc0, !PT ;  /* 0xfffffffe0e11e812 */ /* 0x000fe200078ec0ff */
[C---:B------:R-:W-:Y:S01]  /*7b80*/  VIADD R14, R0.reuse, 0x58 ;  /* 0x00000058000e7836 */ /* 0x040fe20000000000 */
[----:B------:R-:W-:-:S02]  /*7b90*/  IADD3 R21, R0, 0x78, RZ ;  /* 0x0000007800157810 */ /* 0x000fc40007ffe0ff */
[----:B0-----:R-:W-:Y:S02]  /*7ba0*/  @!P0 LOP3.LUT R3, R8, 0xfffffffe, RZ, 0xc0, !PT ;  /* 0xfffffffe08038812 */ /* 0x001fe400078ec0ff */
[----:B------:R-:W-:Y:S02]  /*7bb0*/  @!P2 LEA.HI R10, R10, R10, RZ, 0x1 ;  /* 0x0000000a0a0aa211 */ /* 0x000fe400078f08ff */
[----:B-1----:R-:W-:Y:S01]  /*7bc0*/  @!P1 LOP3.LUT R5, R9, 0xfffffffe, RZ, 0xc0, !PT ;  /* 0xfffffffe09059812 */ /* 0x002fe200078ec0ff */
[--C-:B------:R-:W-:Y:S01]  /*7bd0*/  @!P0 IMAD.WIDE R2, R3, 0x4, R6.reuse ;  /* 0x0000000403028825 */ /* 0x100fe200078e0206 */
[----:B------:R-:W-:Y:S02]  /*7be0*/  @!P3 LEA.HI R11, R11, R11, RZ, 0x1 ;  /* 0x0000000b0b0bb211 */ /* 0x000fe400078f08ff */
[----:B------:R-:W-:Y:S01]  /*7bf0*/  @!P5 LEA.HI R8, R13, R13, RZ, 0x1 ;  /* 0x0000000d0d08d211 */ /* 0x000fe200078f08ff */
[----:B------:R-:W-:Y:S01]  /*7c00*/  @!P1 IMAD.WIDE R4, R5, 0x4, R6 ;  /* 0x0000000405049825 */ /* 0x000fe200078e0206 */
[----:B------:R-:W-:Y:S01]  /*7c10*/  @!P2 LOP3.LUT R9, R10, 0xfffffffe, RZ, 0xc0, !PT ;  /* 0xfffffffe0a09a812 */ /* 0x000fe200078ec0ff */
[----:B------:R0:W-:Y:S01]  /*7c20*/  @!P0 ST.E.64 desc[UR36][R2.64], R34 ;  /* 0x0000002202008985 */ /* 0x0001e2000c101b24 */
[----:B------:R-:W-:-:S02]  /*7c30*/  @!P3 LOP3.LUT R11, R11, 0xfffffffe, RZ, 0xc0, !PT ;  /* 0xfffffffe0b0bb812 */ /* 0x000fc400078ec0ff */
[----:B------:R-:W-:Y:S01]  /*7c40*/  @!P4 LOP3.LUT R13, R12, 0xfffffffe, RZ, 0xc0, !PT ;  /* 0xfffffffe0c0dc812 */ /* 0x000fe200078ec0ff */
[----:B------:R1:W-:Y:S01]  /*7c50*/  @!P1 ST.E.64 desc[UR36][R4.64], R38 ;  /* 0x0000002604009985 */ /* 0x0003e2000c101b24 */
[----:B------:R-:W-:Y:S02]  /*7c60*/  @!P5 LOP3.LUT R15, R8, 0xfffffffe, RZ, 0xc0, !PT ;  /* 0xfffffffe080fd812 */ /* 0x000fe400078ec0ff */
[----:B------:R-:W-:Y:S02]  /*7c70*/  ISETP.GE.AND P1, PT, R18, UR4, PT ;  /* 0x0000000412007c0c */ /* 0x000fe4000bf26270 */
[----:B------:R-:W-:Y:S01]  /*7c80*/  ISETP.GE.AND P0, PT, R19, UR4, PT ;  /* 0x0000000413007c0c */ /* 0x000fe2000bf06270 */
[----:B0-----:R-:W-:-:S04]  /*7c90*/  @!P2 IMAD.WIDE R2, R9, 0x4, R6 ;  /* 0x000000040902a825 */ /* 0x001fc800078e0206 */
[--C-:B-1----:R-:W-:Y:S01]  /*7ca0*/  @!P3 IMAD.WIDE R4, R11, 0x4, R6.reuse ;  /* 0x000000040b04b825 */ /* 0x102fe200078e0206 */
[----:B------:R0:W-:Y:S01]  /*7cb0*/  @!P2 ST.E.64 desc[UR36][R2.64], R42 ;  /* 0x0000002a0200a985 */ /* 0x0001e2000c101b24 */
[----:B------:R-:W-:Y:S02]  /*7cc0*/  ISETP.GE.AND P2, PT, R14, UR4, PT ;  /* 0x000000040e007c0c */ /* 0x000fe4000bf46270 */
[--C-:B------:R-:W-:Y:S01]  /*7cd0*/  @!P4 IMAD.WIDE R8, R13, 0x4, R6.reuse ;  /* 0x000000040d08c825 */ /* 0x100fe200078e0206 */
[----:B------:R1:W-:Y:S01]  /*7ce0*/  @!P3 ST.E.64 desc[UR36][R4.64], R46 ;  /* 0x0000002e0400b985 */ /* 0x0003e2000c101b24 */
[----:B------:R-:W-:Y:S02]  /*7cf0*/  ISETP.GE.AND P3, PT, R21, UR4, PT ;  /* 0x0000000415007c0c */ /* 0x000fe4000bf66270 */
[--C-:B------:R-:W-:Y:S01]  /*7d00*/  @!P5 IMAD.WIDE R10, R15, 0x4, R6.reuse ;  /* 0x000000040f0ad825 */ /* 0x100fe200078e0206 */
[----:B------:R-:W-:Y:S01]  /*7d10*/  IADD3 R15, R0, 0x60, RZ ;  /* 0x00000060000f7810 */ /* 0x000fe20007ffe0ff */
[----:B------:R2:W-:Y:S01]  /*7d20*/  @!P4 ST.E.64 desc[UR36][R8.64], R50 ;  /* 0x000000320800c985 */ /* 0x0005e2000c101b24 */
[----:B------:R-:W-:Y:S01]  /*7d30*/  ISETP.GE.AND P4, PT, R20, UR4, PT ;  /* 0x0000000414007c0c */ /* 0x000fe2000bf86270 */
[--C-:B------:R-:W-:Y:S01]  /*7d40*/  @!P6 IMAD.WIDE R12, R17, 0x4, R6.reuse ;  /* 0x00000004110ce825 */ /* 0x100fe200078e0206 */
[----:B------:R-:W-:Y:S01]  /*7d50*/  @!P1 LEA.HI R18, R18, R18, RZ, 0x1 ;  /* 0x0000001212129211 */ /* 0x000fe200078f08ff */
[----:B------:R3:W-:Y:S01]  /*7d60*/  @!P5 ST.E.64 desc[UR36][R10.64], R54 ;  /* 0x000000360a00d985 */ /* 0x0007e2000c101b24 */
[----:B------:R-:W-:Y:S01]  /*7d70*/  @!P0 LEA.HI R19, R19, R19, RZ, 0x1 ;  /* 0x0000001313138211 */ /* 0x000fe200078f08ff */
[----:B------:R-:W-:Y:S01]  /*7d80*/  VIADD R17, R0, 0x68 ;  /* 0x0000006800117836 */ /* 0x000fe20000000000 */
[----:B0-----:R-:W-:Y:S01]  /*7d90*/  @!P1 LOP3.LUT R3, R18, 0xfffffffe, RZ, 0xc0, !PT ;  /* 0xfffffffe12039812 */ /* 0x001fe200078ec0ff */
[----:B------:R0:W-:Y:S01]  /*7da0*/  @!P6 ST.E.64 desc[UR36][R12.64], R58 ;  /* 0x0000003a0c00e985 */ /* 0x0001e2000c101b24 */
[----:B------:R-:W-:Y:S01]  /*7db0*/  ISETP.GE.AND P6, PT, R15, UR4, PT ;  /* 0x000000040f007c0c */ /* 0x000fe2000bfc6270 */
[----:B------:R-:W-:Y:S01]  /*7dc0*/  VIADD R18, R0, 0x80 ;  /* 0x0000008000127836 */ /* 0x000fe20000000000 */
[----:B------:R-:W-:Y:S01]  /*7dd0*/  ISETP.GE.AND P5, PT, R17, UR4, PT ;  /* 0x0000000411007c0c */ /* 0x000fe2000bfa6270 */
[----:B------:R-:W-:Y:S01]  /*7de0*/  @!P1 IMAD.WIDE R2, R3, 0x4, R6 ;  /* 0x0000000403029825 */ /* 0x000fe200078e0206 */
[----:B-1----:R-:W-:-:S02]  /*7df0*/  @!P0 LOP3.LUT R5, R19, 0xfffffffe, RZ, 0xc0, !PT ;  /* 0xfffffffe13058812 */ /* 0x002fc400078ec0ff */
[----:B------:R-:W-:Y:S01]  /*7e00*/  @!P2 LEA.HI R14, R14, R14, RZ, 0x1 ;  /* 0x0000000e0e0ea211 */ /* 0x000fe200078f08ff */
[----:B------:R-:W-:Y:S01]  /*7e10*/  VIADD R19, R0, 0x88 ;  /* 0x0000008800137836 */ /* 0x000fe20000000000 */
[----:B------:R-:W-:Y:S01]  /*7e20*/  @!P4 LEA.HI R20, R20, R20, RZ, 0x1 ;  /* 0x000000141414c211 */ /* 0x000fe200078f08ff */
[----:B------:R-:W-:Y:S01]  /*7e30*/  @!P0 IMAD.WIDE R4, R5, 0x4, R6 ;  /* 0x0000000405048825 */ /* 0x000fe200078e0206 */
[----:B------:R-:W-:Y:S01]  /*7e40*/  @!P3 LEA.HI R21, R21, R21, RZ, 0x1 ;  /* 0x000000151515b211 */ /* 0x000fe200078f08ff */
[----:B------:R1:W-:Y:S01]  /*7e50*/  @!P1 ST.E.64 desc[UR36][R2.64], R62 ;  /* 0x0000003e02009985 */ /* 0x0003e2000c101b24 */
[----:B--2---:R-:W-:Y:S02]  /*7e60*/  @!P2 LOP3.LUT R9, R14, 0xfffffffe, RZ, 0xc0, !PT ;  /* 0xfffffffe0e09a812 */ /* 0x004fe400078ec0ff */
[----:B------:R-:W-:Y:S01]  /*7e70*/  @!P6 LEA.HI R15, R15, R15, RZ, 0x1 ;  /* 0x0000000f0f0fe211 */ /* 0x000fe200078f08ff */
[----:B------:R2:W-:Y:S01]  /*7e80*/  @!P0 ST.E.64 desc[UR36][R4.64], R66 ;  /* 0x0000004204008985 */ /* 0x0005e2000c101b24 */
[----:B------:R-:W-:-:S02]  /*7e90*/  @!P5 LEA.HI R17, R17, R17, RZ, 0x1 ;  /* 0x000000111111d211 */ /* 0x000fc400078f08ff */
[----:B------:R-:W-:Y:S02]  /*7ea0*/  @!P6 LOP3.LUT R15, R15, 0xfffffffe, RZ, 0xc0, !PT ;  /* 0xfffffffe0f0fe812 */ /* 0x000fe400078ec0ff */
[----:B------:R-:W-:Y:S02]  /*7eb0*/  @!P5 LOP3.LUT R17, R17, 0xfffffffe, RZ, 0xc0, !PT ;  /* 0xfffffffe1111d812 */ /* 0x000fe400078ec0ff */
[----:B---3--:R-:W-:Y:S02]  /*7ec0*/  @!P4 LOP3.LUT R11, R20, 0xfffffffe, RZ, 0xc0, !PT ;  /* 0xfffffffe140bc812 */ /* 0x008fe400078ec0ff */
[----:B0-----:R-:W-:Y:S01]  /*7ed0*/  @!P3 LOP3.LUT R13, R21, 0xfffffffe, RZ, 0xc0, !PT ;  /* 0xfffffffe150db812 */ /* 0x001fe200078ec0ff */
[--C-:B-1----:R-:W-:Y:S01]  /*7ee0*/  @!P2 IMAD.WIDE R2, R9, 0x4, R6.reuse ;  /* 0x000000040902a825 */ /* 0x102fe200078e0206 */
[----:B------:R-:W-:Y:S02]  /*7ef0*/  ISETP.GE.AND P0, PT, R18, UR4, PT ;  /* 0x0000000412007c0c */ /* 0x000fe4000bf06270 */
[----:B------:R-:W-:Y:S01]  /*7f00*/  ISETP.GE.AND P1, PT, R19, UR4, PT ;  /* 0x0000000413007c0c */ /* 0x000fe2000bf26270 */
[----:B--2---:R-:W-:Y:S01]  /*7f10*/  @!P6 IMAD.WIDE R4, R15, 0x4, R6 ;  /* 0x000000040f04e825 */ /* 0x004fe200078e0206 */
[----:B------:R0:W-:Y:S01]  /*7f20*/  @!P2 ST.E.64 desc[UR36][R2.64], R70 ;  /* 0x000000460200a985 */ /* 0x0001e2000c101b24 */
[----:B------:R-:W-:-:S02]  /*7f30*/  IADD3 R14, R0, 0x90, RZ ;  /* 0x00000090000e7810 */ /* 0x000fc40007ffe0ff */
[--C-:B------:R-:W-:Y:S01]  /*7f40*/  @!P5 IMAD.WIDE R8, R17, 0x4, R6.reuse ;  /* 0x000000041108d825 */ /* 0x100fe200078e0206 */
[----:B------:R1:W-:Y:S01]  /*7f50*/  @!P6 ST.E.64 desc[UR36][R4.64], R74 ;  /* 0x0000004a0400e985 */ /* 0x0003e2000c101b24 */
[----:B------:R-:W-:Y:S02]  /*7f60*/  IADD3 R20, R0, 0xa8, RZ ;  /* 0x000000a800147810 */ /* 0x000fe40007ffe0ff */
[--C-:B------:R-:W-:Y:S01]  /*7f70*/  @!P4 IMAD.WIDE R10, R11, 0x4, R6.reuse ;  /* 0x000000040b0ac825 */ /* 0x100fe200078e0206 */
[----:B------:R2:W-:Y:S01]  /*7f80*/  @!P5 ST.E.64 desc[UR36][R8.64], R78 ;  /* 0x0000004e0800d985 */ /* 0x0005e2000c101b24 */
[----:B------:R-:W-:Y:S02]  /*7f90*/  ISETP.GE.AND P2, PT, R14, UR4, PT ;  /* 0x000000040e007c0c */ /* 0x000fe4000bf46270 */
[----:B------:R-:W-:Y:S01]  /*7fa0*/  @!P3 IMAD.WIDE R12, R13, 0x4, R6 ;  /* 0x000000040d0cb825 */ /* 0x000fe200078e0206 */
[----:B------:R3:W-:Y:S01]  /*7fb0*/  @!P4 ST.E.64 desc[UR36][R10.64], R82 ;  /* 0x000000520a00c985 */ /* 0x0007e2000c101b24 */
[----:B------:R-:W-:-:S02]  /*7fc0*/  ISETP.GE.AND P5, PT, R20, UR4, PT ;  /* 0x0000000414007c0c */ /* 0x000fc4000bfa6270 */
[C---:B------:R-:W-:Y:S01]  /*7fd0*/  VIADD R15, R0.reuse, 0x98 ;  /* 0x00000098000f7836 */ /* 0x040fe20000000000 */
[----:B------:R4:W-:Y:S01]  /*7fe0*/  @!P3 ST.E.64 desc[UR36][R12.64], R86 ;  /* 0x000000560c00b985 */ /* 0x0009e2000c101b24 */
[----:B------:R-:W-:Y:S01]  /*7ff0*/  VIADD R17, R0, 0xa0 ;  /* 0x000000a000117836 */ /* 0x000fe20000000000 */
[----:B------:R-:W-:Y:S01]  /*8000*/  @!P0 LEA.HI R18, R18, R18, RZ, 0x1 ;  /* 0x0000001212128211 */ /* 0x000fe200078f08ff */
[C---:B------:R-:W-:Y:S01]  /*8010*/  VIADD R21, R0.reuse, 0xb0 ;  /* 0x000000b000157836 */ /* 0x040fe20000000000 */
[----:B------:R-:W-:Y:S01]  /*8020*/  ISETP.GE.AND P3, PT, R15, UR4, PT ;  /* 0x000000040f007c0c */ /* 0x000fe2000bf66270 */
[----:B------:R-:W-:Y:S01]  /*8030*/  VIADD R0, R0, 0xb8 ;  /* 0x000000b800007836 */ /* 0x000fe20000000000 */
[----:B------:R-:W-:Y:S02]  /*8040*/  ISETP.GE.AND P4, PT, R17, UR4, PT ;  /* 0x0000000411007c0c */ /* 0x000fe4000bf86270 */
[----:B------:R-:W-:Y:S02]  /*8050*/  ISETP.GE.AND P6, PT, R21, UR4, PT ;  /* 0x0000000415007c0c */ /* 0x000fe4000bfc6270 */
[----:B------:R-:W-:-:S02]  /*8060*/  @!P1 LEA.HI R19, R19, R19, RZ, 0x1 ;  /* 0x0000001313139211 */ /* 0x000fc400078f08ff */
        /* <DEDUP_REMOVED lines=12> */
[----:B------:R-:W-:Y:S02]  /*8130*/  @!P3 LOP3.LUT R15, R15, 0xfffffffe, RZ, 0xc0, !PT ;  /* 0xfffffffe0f0fb812 */ /* 0x000fe400078ec0ff */
[----:B------:R-:W-:Y:S02]  /*8140*/  @!P4 LOP3.LUT R17, R17, 0xfffffffe, RZ, 0xc0, !PT ;  /* 0xfffffffe1111c812 */ /* 0x000fe400078ec0ff */
[----:B---3--:R-:W-:Y:S02]  /*8150*/  @!P5 LOP3.LUT R11, R20, 0xfffffffe, RZ, 0xc0, !PT ;  /* 0xfffffffe140bd812 */ /* 0x008fe400078ec0ff */
[----:B----4-:R-:W-:Y:S02]  /*8160*/  @!P6 LOP3.LUT R13, R21, 0xfffffffe, RZ, 0xc0, !PT ;  /* 0xfffffffe150de812 */ /* 0x010fe400078ec0ff */
[----:B------:R-:W-:Y:S01]  /*8170*/  ISETP.GE.AND P0, PT, R0, UR4, PT ;  /* 0x0000000400007c0c */ /* 0x000fe2000bf06270 */
[----:B0-----:R-:W-:-:S04]  /*8180*/  @!P2 IMAD.WIDE R2, R9, 0x4, R6 ;  /* 0x000000040902a825 */ /* 0x001fc800078e0206 */
[--C-:B-1----:R-:W-:Y:S01]  /*8190*/  @!P3 IMAD.WIDE R4, R15, 0x4, R6.reuse ;  /* 0x000000040f04b825 */ /* 0x102fe200078e0206 */
[----:B------:R0:W-:Y:S03]  /*81a0*/  @!P2 ST.E.64 desc[UR36][R2.64], R98 ;  /* 0x000000620200a985 */ /* 0x0001e6000c101b24 */
        /* <DEDUP_REMOVED lines=9> */
[----:B0-----:R-:W-:-:S05]  /*8240*/  LOP3.LUT R3, R0, 0xfffffffe, RZ, 0xc0, !PT ;  /* 0xfffffffe00037812 */ /* 0x001fca00078ec0ff */
[----:B------:R-:W-:-:S05]  /*8250*/  IMAD.WIDE R6, R3, 0x4, R6 ;  /* 0x0000000403067825 */ /* 0x000fca00078e0206 */
[----:B------:R0:W-:Y:S01]  /*8260*/  ST.E.64 desc[UR36][R6.64], R118 ;  /* 0x0000007606007985 */ /* 0x0001e2000c101b24 */
[----:B------:R-:W-:Y:S05]  /*8270*/  BRA `(.L_x_3279) ;  /* 0x0000003c00d47947 */ /* 0x000fea0003800000 */
.L_x_3306:
        /* <DEDUP_REMOVED lines=16> */
[----:B------:R-:W-:-:S05]  /*8380*/  MOV R5, R0 ;  /* 0x0000000000057202 */ /* 0x000fca0000000f00 */
        /* <DEDUP_REMOVED lines=20> */
[----:B---3--:R-:W-:-:S04]  /*84d0*/  @P0 SHF.R.U32.HI R5, RZ, R9, R4 ;  /* 0x00000009ff050219 */ /* 0x008fc80000011604 */
[----:B------:R-:W-:Y:S01]  /*84e0*/  IADD3 R3, R11, R3, RZ ;  /* 0x000000030b037210 */ /* 0x000fe20007ffe0ff */
        /* <DEDUP_REMOVED lines=15> */
[----:B------:R-:W-:-:S03]  /*85e0*/  ULDC.64 UR4, c[0x0][0xba8] ;  /* 0x0002ea0000047ab9 */ /* 0x000fc60000000a00 */
[----:B------:R-:W-:Y:S01]  /*85f0*/  IMAD.IADD R3, R3, 0x1, R5 ;  /* 0x0000000103037824 */ /* 0x000fe200078e0205 */
[----:B------:R-:W-:-:S04]  /*8600*/  LEA R4, P0, R2, UR4, 0x2 ;  /* 0x0000000402047c11 */ /* 0x000fc8000f8010ff */
[----:B------:R-:W-:Y:S01]  /*8610*/  LEA.HI.X R5, R2, UR5, R3, 0x2, P0 ;  /* 0x0000000502057c11 */ /* 0x000fe200080f1403 */
[----:B------:R-:W-:-:S05]  /*8620*/  IMAD.MOV.U32 R3, RZ, RZ, -0x800000 ;  /* 0xff800000ff037424 */ /* 0x000fca00078e00ff */
[----:B------:R0:W-:Y:S01]  /*8630*/  STG.E desc[UR36][R4.64], R3 ;  /* 0x0000000304007986 */ /* 0x0001e2000c101924 */
[----:B------:R-:W-:Y:S05]  /*8640*/  BRA `(.L_x_3279) ;  /* 0x0000003800e07947 */ /* 0x000fea0003800000 */
.L_x_3277:
        /* <DEDUP_REMOVED lines=18> */
.L_x_3309:
[----:B------:R-:W-:Y:S01]  /*8770*/  ULDC UR7, c[0x0][0xc50] ;  /* 0x0003140000077ab9 */ /* 0x000fe20000000800 */
[----:B------:R-:W-:Y:S01]  /*8780*/  UMOV UR41, UR6 ;  /* 0x0000000600297c82 */ /* 0x000fe20008000000 */
[----:B------:R-:W-:-:S11]  /*8790*/  UISETP.NE.AND UP0, UPT, UR7, 0x1, UPT ;  /* 0x000000010700788c */ /* 0x000fd6000bf05270 */
[----:B------:R-:W-:Y:S01]  /*87a0*/  @UP0 ULDC UR4, c[0x0][0xc54] ;  /* 0x0003150000040ab9 */ /* 0x000fe20000000800 */
[----:B------:R-:W-:Y:S01]  /*87b0*/  @UP0 ULDC UR8, c[0x0][0xc58] ;  /* 0x0003160000080ab9 */ /* 0x000fe20000000800 */
[----:B------:R-:W-:-:S04]  /*87c0*/  UIMAD.WIDE.U32 UR4, UR6, UR4, URZ ;  /* 0x00000004060472a5 */ /* 0x000fc8000f8e003f */
[----:B------:R-:W-:-:S12]  /*87d0*/  @UP0 USHF.R.U32.HI UR41, URZ, UR8, UR5 ;  /* 0x000000083f290299 */ /* 0x000fd80008011605 */
.L_x_3310:
[----:B------:R-:W-:Y:S01]  /*87e0*/  ISETP.GE.AND P0, PT, R26, RZ, PT ;  /* 0x000000ff1a00720c */ /* 0x000fe20003f06270 */
[----:B------:R-:W-:Y:S01]  /*87f0*/  UIADD3 UR4, -UR41, URZ, URZ ;  /* 0x0000003f29047290 */ /* 0x000fe2000fffe13f */
[----:B------:R-:W-:Y:S01]  /*8800*/  MOV R28, 0x1 ;  /* 0x00000001001c7802 */ /* 0x000fe20000000f00 */
[----:B------:R-:W-:Y:S02]  /*8810*/  IMAD.MOV.U32 R0, RZ, RZ, RZ ;  /* 0x000000ffff007224 */ /* 0x000fe400078e00ff */
[----:B------:R-:W-:Y:S01]  /*8820*/  UIMAD UR6, UR7, UR4, UR6 ;  /* 0x00000004070672a4 */ /* 0x000fe2000f8e0206 */
[----:B------:R-:W-:-:S07]  /*8830*/  IMAD.MOV.U32 R6, RZ, RZ, 0x1 ;  /* 0x00000001ff067424 */ /* 0x000fce00078e00ff */
[----:B------:R-:W-:Y:S05]  /*8840*/  @!P0 BRA `(.L_x_3311) ;  /* 0x0000003400988947 */ /* 0x000fea0003800000 */
[----:B------:R-:W0:Y:S01]  /*8850*/  LDC.64 R2, c[0x0][0xa28] ;  /* 0x00028a00ff027b82 */ /* 0x000e220000000a00 */
[----:B------:R-:W-:Y:S01]  /*8860*/  ULDC.64 UR4, c[0x0][0x418] ;  /* 0x0001060000047ab9 */ /* 0x000fe20000000a00 */
[----:B------:R-:W-:Y:S01]  /*8870*/  ULDC UR42, c[0x0][0x2f0] ;  /* 0x0000bc00002a7ab9 */ /* 0x000fe20000000800 */
[----:B------:R-:W-:Y:S02]  /*8880*/  MOV R19, RZ ;  /* 0x000000ff00137202 */ /* 0x000fe40000000f00 */
[----:B0-----:R-:W-:-:S04]  /*8890*/  ISETP.NE.U32.AND P0, PT, R2, RZ, PT ;  /* 0x000000ff0200720c */ /* 0x001fc80003f05070 */
[----:B------:R-:W-:Y:S01]  /*88a0*/  ISETP.NE.AND.EX P0, PT, R3, RZ, PT, P0 ;  /* 0x000000ff0300720c */ /* 0x000fe20003f05300 */
[----:B------:R-:W-:-:S03]  /*88b0*/  UISETP.NE.U32.AND UP0, UPT, UR4, URZ, UPT ;  /* 0x0000003f0400728c */ /* 0x000fc6000bf05070 */
[----:B------:R-:W-:-:S09]  /*88c0*/  ULDC UR4, c[0x0][0x424] ;  /* 0x0001090000047ab9 */ /* 0x000fd20000000800 */
[----:B------:R-:W0:Y:S01]  /*88d0*/  @P0 LDC.64 R2, c[0x0][0xa28] ;  /* 0x00028a00ff020b82 */ /* 0x000e220000000a00 */
[----:B------:R-:W-:-:S04]  /*88e0*/  UISETP.NE.AND.EX UP0, UPT, UR5, URZ, UPT, UP0 ;  /* 0x0000003f0500728c */ /* 0x000fc8000bf05300 */
[----:B------:R-:W-:-:S04]  /*88f0*/  USEL UR4, UR4, 0x1, UP0 ;  /* 0x0000000104047887 */ /* 0x000fc80008000000 */
[----:B------:R-:W-:Y:S01]  /*8900*/  UIMAD UR42, UR4, UR42, URZ ;  /* 0x0000002a042a72a4 */ /* 0x000fe2000f8e023f */
[----:B------:R-:W1:Y:S03]  /*8910*/  S2R R22, SR_CTAID.X ;  /* 0x0000000000167919 */ /* 0x000e660000002500 */
[----:B------:R-:W-:Y:S02]  /*8920*/  UISETP.GE.AND UP0, UPT, UR42, 0x1, UPT ;  /* 0x000000012a00788c */ /* 0x000fe4000bf06270 */
[----:B------:R-:W-:Y:S01]  /*8930*/  UIADD3 UR4, UR42, 0x5f, URZ ;  /* 0x0000005f2a047890 */ /* 0x000fe2000fffe03f */
[----:B0-----:R-:W-:-:S05]  /*8940*/  @P0 IMAD.WIDE R2, R26, 0x4, R2 ;  /* 0x000000041a020825 */ /* 0x001fca00078e0202 */
[----:B------:R0:W5:Y:S01]  /*8950*/  @P0 LDG.E R19, desc[UR36][R2.64] ;  /* 0x0000002402130981 */ /* 0x000162000c1e1900 */
[----:B------:R-:W-:Y:S01]  /*8960*/  PLOP3.LUT P0, PT, PT, PT, UP0, 0x80, 0x0 ;  /* 0x000000000000781c */ /* 0x000fe20003f0f008 */
[----:B------:R-:W-:Y:S02]  /*8970*/  UIMAD.WIDE UR4, UR4, 0x2aaaaaab, URZ ;  /* 0x2aaaaaab040478a5 */ /* 0x000fe4000f8e023f */
[----:B------:R-:W-:Y:S02]  /*8980*/  ULOP3.LUT UR46, UR6, 0xffff, URZ, 0xc0, !UPT ;  /* 0x0000ffff062e7892 */ /* 0x000fe4000f8ec03f */
[----:B------:R-:W-:Y:S01]  /*8990*/  USHF.R.U32.HI UR43, URZ, 0x1f, UR5 ;  /* 0x0000001f3f2b7899 */ /* 0x000fe20008011605 */
[----:B------:R-:W-:-:S03]  /*89a0*/  UMOV UR40, URZ ;  /* 0x0000003f00287c82 */ /* 0x000fc60008000000 */
        /* <DEDUP_REMOVED lines=35> */
.L_x_3312:
[----:B------:R-:W-:Y:S02]  /*8be0*/  UIMAD UR47, UR46, UR40, URZ ;  /* 0x000000282e2f72a4 */ /* 0x000fe4000f8e023f */
[----:B------:R-:W-:Y:S02]  /*8bf0*/  MOV R3, UR40 ;  /* 0x0000002800037c02 */ /* 0x000fe40008000f00 */
[----:B------:R-:W-:Y:S02]  /*8c00*/  MOV R6, 0x1 ;  /* 0x0000000100067802 */ /* 0x000fe40000000f00 */
        /* <DEDUP_REMOVED lines=23> */
[----:B------:R-:W-:Y:S01]  /*8d80*/  MOV R11, UR5 ;  /* 0x00000005000b7c02 */ /* 0x000fe20008000f00 */
[----:B------:R-:W-:Y:S01]  /*8d90*/  IMAD.U32 R10, RZ, RZ, UR4 ;  /* 0x00000004ff0a7e24 */ /* 0x000fe2000f8e00ff */
[----:B------:R-:W-:Y:S01]  /*8da0*/  MOV R13, RZ ;  /* 0x000000ff000d7202 */ /* 0x000fe20000000f00 */
[----:B------:R-:W-:-:S02]  /*8db0*/  IMAD.MOV.U32 R8, RZ, RZ, 0x70 ;  /* 0x00000070ff087424 */ /* 0x000fc400078e00ff */
[----:B------:R-:W-:-:S07]  /*8dc0*/  IMAD.MOV.U32 R12, RZ, RZ, 0x1 ;  /* 0x00000001ff0c7424 */ /* 0x000fce00078e00ff */
[----:B------:R-:W-:-:S07]  /*8dd0*/  LEPC R20, `(.L_x_3313) ;  /* 0x000000001014794e */ /* 0x000fce0000000000 */
[----:B0----5:R-:W-:Y:S05]  /*8de0*/  CALL.ABS.NOINC R2 ;  /* 0x0000000002007343 */ /* 0x021fea0003c00000 */
.L_x_3313:
        /* <DEDUP_REMOVED lines=11> */
[----:B------:R-:W-:Y:S01]  /*8ea0*/  MOV R6, UR6 ;  /* 0x0000000600067c02 */ /* 0x000fe20008000f00 */
[----:B------:R-:W-:Y:S01]  /*8eb0*/  IMAD.U32 R7, RZ, RZ, UR7 ;  /* 0x00000007ff077e24 */ /* 0x000fe2000f8e00ff */
[----:B------:R-:W-:Y:S01]  /*8ec0*/  MOV R11, UR5 ;  /* 0x00000005000b7c02 */ /* 0x000fe20008000f00 */
[----:B------:R-:W-:Y:S01]  /*8ed0*/  IMAD.U32 R10, RZ, RZ, UR4 ;  /* 0x00000004ff0a7e24 */ /* 0x000fe2000f8e00ff */
[----:B------:R-:W-:Y:S01]  /*8ee0*/  MOV R13, RZ ;  /* 0x000000ff000d7202 */ /* 0x000fe20000000f00 */
[----:B------:R-:W-:-:S02]  /*8ef0*/  IMAD.MOV.U32 R8, RZ, RZ, 0x70 ;  /* 0x00000070ff087424 */ /* 0x000fc400078e00ff */
[----:B0-----:R-:W-:-:S07]  /*8f00*/  IMAD.MOV.U32 R12, RZ, RZ, 0x1 ;  /* 0x00000001ff0c7424 */ /* 0x001fce00078e00ff */
[----:B------:R-:W-:-:S07]  /*8f10*/  LEPC R20, `(.L_x_3315) ;  /* 0x000000001014794e */ /* 0x000fce0000000000 */
[----:B-1---5:R-:W-:Y:S05]  /*8f20*/  CALL.ABS.NOINC R2 ;  /* 0x0000000002007343 */ /* 0x022fea0003c00000 */
.L_x_3315:
        /* <DEDUP_REMOVED lines=8> */
[----:B------:R-:W-:Y:S01]  /*8fb0*/  MOV R11, UR5 ;  /* 0x00000005000b7c02 */ /* 0x000fe20008000f00 */
[----:B------:R-:W-:Y:S01]  /*8fc0*/  IMAD.U32 R10, RZ, RZ, UR4 ;  /* 0x00000004ff0a7e24 */ /* 0x000fe2000f8e00ff */
[----:B------:R-:W-:Y:S01]  /*8fd0*/  MOV R13, RZ ;  /* 0x000000ff000d7202 */ /* 0x000fe20000000f00 */
[----:B------:R-:W-:-:S02]  /*8fe0*/  IMAD.MOV.U32 R8, RZ, RZ, 0x70 ;  /* 0x00000070ff087424 */ /* 0x000fc400078e00ff */
[----:B0-----:R-:W-:-:S07]  /*8ff0*/  IMAD.MOV.U32 R12, RZ, RZ, 0x1 ;  /* 0x00000001ff0c7424 */ /* 0x001fce00078e00ff */
[----:B------:R-:W-:-:S07]  /*9000*/  LEPC R20, `(.L_x_3314) ;  /* 0x000000001014794e */ /* 0x000fce0000000000 */
[----:B-1----:R-:W-:Y:S05]  /*9010*/  CALL.ABS.NOINC R2 ;  /* 0x0000000002007343 */ /* 0x002fea0003c00000 */
.L_x_3314:
[----:B------:R-:W0:Y:S01]  /*9020*/  LDC.64 R2, c[0x0][0x9f8] ;  /* 0x00027e00ff027b82 */ /* 0x000e220000000a00 */
[----:B------:R-:W-:Y:S01]  /*9030*/  IMAD.SHL.U32 R6, R25, 0x8, RZ ;  /* 0x0000000819067824 */ /* 0x000fe200078e00ff */
[----:B------:R-:W-:Y:S01]  /*9040*/  ULDC UR4, c[0x0][0x2f4] ;  /* 0x0000bd0000047ab9 */ /* 0x000fe20000000800 */
[----:B------:R-:W-:-:S05]  /*9050*/  IMAD.MOV.U32 R36, RZ, RZ, R26 ;  /* 0x000000ffff247224 */ /* 0x000fca00078e001a */
[----:B------:R-:W1:Y:S01]  /*9060*/  LDC R17, c[0x0][0x430] ;  /* 0x00010c00ff117b82 */ /* 0x000e620000000800 */
[----:B0-----:R-:W-:-:S04]  /*9070*/  ISETP.NE.U32.AND P0, PT, R2, RZ, PT ;  /* 0x000000ff0200720c */ /* 0x001fc80003f05070 */
[----:B------:R-:W-:Y:S02]  /*9080*/  ISETP.NE.AND.EX P0, PT, R3, RZ, PT, P0 ;  /* 0x000000ff0300720c */ /* 0x000fe40003f05300 */
[----:B------:R-:W-:-:S11]  /*9090*/  LOP3.LUT R23, R6, 0x38, RZ, 0xc0, !PT ;  /* 0x0000003806177812 */ /* 0x000fd600078ec0ff */
[----:B------:R-:W0:Y:S01]  /*90a0*/  @P0 LDC.64 R2, c[0x0][0x9f8] ;  /* 0x00027e00ff020b82 */ /* 0x000e220000000a00 */
[C---:B------:R-:W-:Y:S02]  /*90b0*/  ISETP.GE.AND P2, PT, R23.reuse, UR4, PT ;  /* 0x0000000417007c0c */ /* 0x040fe4000bf46270 */
[C---:B------:R-:W-:Y:S02]  /*90c0*/  LOP3.LUT R34, R23.reuse, 0x40, RZ, 0xfc, !PT ;  /* 0x0000004017227812 */ /* 0x040fe400078efcff */
[----:B------:R-:W-:Y:S02]  /*90d0*/  LOP3.LUT R16, R16, 0xfffffffb, RZ, 0xc0, !PT ;  /* 0xfffffffb10107812 */ /* 0x000fe400078ec0ff */
[----:B------:R-:W-:Y:S02]  /*90e0*/  LOP3.LUT R33, R23, 0x80, RZ, 0xfc, !PT ;  /* 0x0000008017217812 */ /* 0x000fe400078efcff */
[----:B------:R-:W-:-:S05]  /*90f0*/  ISETP.GE.AND P1, PT, R34, UR4, PT ;  /* 0x0000000422007c0c */ /* 0x000fca000bf26270 */
[----:B------:R-:W-:Y:S01]  /*9100*/  @P2 LOP3.LUT R16, R16, 0x4, RZ, 0xfc, !PT ;  /* 0x0000000410102812 */ /* 0x000fe200078efcff */
[----:B0-----:R-:W-:-:S03]  /*9110*/  @P0 IMAD.WIDE R2, R26, 0x4, R2 ;  /* 0x000000041a020825 */ /* 0x001fc600078e0202 */
[----:B------:R-:W-:Y:S02]  /*9120*/  LOP3.LUT R16, R16, 0xfffffffe, RZ, 0xc0, !PT ;  /* 0xfffffffe10107812 */ /* 0x000fe400078ec0ff */
[----:B------:R0:W5:Y:S01]  /*9130*/  @P0 LDG.E R36, desc[UR36][R2.64] ;  /* 0x0000002402240981 */ /* 0x000162000c1e1900 */
[----:B------:R-:W-:Y:S01]  /*9140*/  ISETP.GE.AND P0, PT, R33, UR4, PT ;  /* 0x0000000421007c0c */ /* 0x000fe2000bf06270 */
[----:B------:R-:W-:Y:S01]  /*9150*/  UMOV UR5, 0xffffffff ;  /* 0xffffffff00057882 */ /* 0x000fe20000000000 */
[----:B------:R-:W-:Y:S02]  /*9160*/  LOP3.LUT R16, R16, 0xfffffffd, RZ, 0xc0, !PT ;  /* 0xfffffffd10107812 */ /* 0x000fe400078ec0ff */
[C---:B------:R-:W-:Y:S02]  /*9170*/  SHF.L.U32 R24, R25.reuse, 0x4, RZ ;  /* 0x0000000419187819 */ /* 0x040fe400000006ff */
[----:B------:R-:W-:Y:S02]  /*9180*/  @P1 LOP3.LUT R16, R16, 0x2, RZ, 0xfc, !PT ;  /* 0x0000000210101812 */ /* 0x000fe400078efcff */
[----:B------:R-:W-:-:S02]  /*9190*/  LOP3.LUT R10, R25, 0x7f, RZ, 0xc0, !PT ;  /* 0x0000007f190a7812 */ /* 0x000fc400078ec0ff */
[----:B------:R-:W-:-:S03]  /*91a0*/  LOP3.LUT R24, R24, 0x70, RZ, 0xc0, !PT ;  /* 0x0000007018187812 */ /* 0x000fc600078ec0ff */
[----:B------:R-:W-:Y:S01]  /*91b0*/  @P0 LOP3.LUT R16, R16, 0x1, RZ, 0xfc, !PT ;  /* 0x0000000110100812 */ /* 0x000fe200078efcff */
[----:B01----:R-:W-:Y:S06]  /*91c0*/  BRA.DIV UR5, `(.L_x_3316) ;  /* 0x0000003205807947 */ /* 0x003fec000b800000 */
.L_x_3358:
[----:B------:R-:W2:Y:S01]  /*91d0*/  LDL R0, [R1+0x4] ;  /* 0x0000040001007983 */ /* 0x000ea20000100800 */
[----:B------:R-:W-:Y:S01]  /*91e0*/  UIADD3 UR4, UR48, -0x1, URZ ;  /* 0xffffffff30047890 */ /* 0x000fe2000fffe03f */
[----:B------:R-:W-:Y:S02]  /*91f0*/  ISETP.NE.AND P1, PT, R17, 0x1, PT ;  /* 0x000000011100780c */ /* 0x000fe40003f25270 */
[----:B-----5:R-:W-:Y:S02]  /*9200*/  SHF.R.S32.HI R12, RZ, 0x1f, R36 ;  /* 0x0000001fff0c7819 */ /* 0x020fe40000011424 */
[----:B------:R-:W-:Y:S01]  /*9210*/  LOP3.LUT R16, R16, 0xffffffdf, RZ, 0xc0, !PT ;  /* 0xffffffdf10107812 */ /* 0x000fe200078ec0ff */
[----:B------:R-:W-:Y:S02]  /*9220*/  IMAD.U32 R2, RZ, RZ, UR4 ;  /* 0x00000004ff027e24 */ /* 0x000fe4000f8e00ff */
[----:B------:R0:W-:Y:S06]  /*9230*/  STL [R1], R12 ;  /* 0x0000000c01007387 */ /* 0x0001ec0000100800 */
[----:B------:R-:W1:Y:S01]  /*9240*/  @P1 LDC R3, c[0x0][0x438] ;  /* 0x00010e00ff031b82 */ /* 0x000e620000000800 */
[----:B------:R-:W-:-:S04]  /*9250*/  @P1 LOP3.LUT R16, R16, 0x20, RZ, 0xfc, !PT ;  /* 0x0000002010101812 */ /* 0x000fc800078efcff */
[----:B------:R-:W-:-:S04]  /*9260*/  LOP3.LUT R16, R16, 0xffffffef, RZ, 0xc0, !PT ;  /* 0xffffffef10107812 */ /* 0x000fc800078ec0ff */
[----:B------:R-:W-:Y:S01]  /*9270*/  LOP3.LUT R16, R16, 0xfffffff7, RZ, 0xc0, !PT ;  /* 0xfffffff710107812 */ /* 0x000fe200078ec0ff */
[----:B------:R-:W-:Y:S01]  /*9280*/  IMAD.U32 R32, RZ, RZ, UR4 ;  /* 0x00000004ff207e24 */ /* 0x000fe2000f8e00ff */
[----:B------:R-:W-:-:S04]  /*9290*/  MOV R35, UR41 ;  /* 0x0000002900237c02 */ /* 0x000fc80008000f00 */
[----:B------:R-:W-:Y:S02]  /*92a0*/  SHF.R.S32.HI R35, RZ, 0x1f, R35 ;  /* 0x0000001fff237819 */ /* 0x000fe40000011423 */
[----:B--2---:R-:W-:Y:S02]  /*92b0*/  R2UR UR5, R0 ;  /* 0x00000000000572ca */ /* 0x004fe400000e0000 */
[----:B------:R-:W-:-:S04]  /*92c0*/  SHF.R.U32.HI R0, RZ, 0x3, R10 ;  /* 0x00000003ff007819 */ /* 0x000fc8000001160a */
[----:B------:R-:W-:Y:S02]  /*92d0*/  LOP3.LUT R37, R24, R0, RZ, 0xfc, !PT ;  /* 0x0000000018257212 */ /* 0x000fe400078efcff */
[----:B------:R-:W2:Y:S03]  /*92e0*/  @P1 LDC R0, c[0x0][0x434] ;  /* 0x00010d00ff001b82 */ /* 0x000ea60000000800 */
[----:B------:R-:W-:-:S04]  /*92f0*/  IMAD R2, R2, 0x60, R37 ;  /* 0x0000006002027824 */ /* 0x000fc800078e0225 */
[C---:B------:R-:W-:Y:S01]  /*9300*/  IMAD.IADD R7, R2.reuse, 0x1, R19 ;  /* 0x0000000102077824 */ /* 0x040fe200078e0213 */
[----:B------:R-:W-:-:S04]  /*9310*/  ISETP.GE.AND P0, PT, R2, UR42, PT ;  /* 0x0000002a02007c0c */ /* 0x000fc8000bf06270 */
[----:B------:R-:W-:Y:S02]  /*9320*/  ISETP.GT.U32.OR P0, PT, R37, 0x5f, P0 ;  /* 0x0000005f2500780c */ /* 0x000fe40000704470 */
[----:B------:R-:W-:Y:S01]  /*9330*/  MOV R11, R7 ;  /* 0x00000007000b7202 */ /* 0x000fe20000000f00 */
[----:B--2---:R-:W-:-:S10]  /*9340*/  @P1 IMAD.HI.U32 R0, R7, R0, RZ ;  /* 0x0000000007001227 */ /* 0x004fd400078e00ff */
[----:B------:R-:W2:Y:S01]  /*9350*/  @!P0 LDC.64 R8, c[0x0][0x428] ;  /* 0x00010a00ff088b82 */ /* 0x000ea20000000a00 */
[----:B-1----:R-:W-:-:S07]  /*9360*/  @P1 SHF.R.U32.HI R11, RZ, R3, R0 ;  /* 0x00000003ff0b1219 */ /* 0x002fce0000011600 */
[----:B------:R-:W1:Y:S01]  /*9370*/  @!P0 LDC.64 R4, c[0x0][0x418] ;  /* 0x00010600ff048b82 */ /* 0x000e620000000a00 */
[--C-:B------:R-:W-:Y:S01]  /*9380*/  @!P0 SHF.R.S32.HI R3, RZ, 0x1f, R11.reuse ;  /* 0x0000001fff038819 */ /* 0x100fe2000001140b */
[----:B------:R-:W-:Y:S01]  /*9390*/  @!P0 IMAD.MOV.U32 R2, RZ, RZ, R11 ;  /* 0x000000ffff028224 */ /* 0x000fe200078e000b */
[----:B------:R-:W-:Y:S01]  /*93a0*/  ULOP3.LUT UR5, UR5, 0x2, URZ, 0xfc, !UPT ;  /* 0x0000000205057892 */ /* 0x000fe2000f8efc3f */
[-C--:B--2---:R-:W-:Y:S02]  /*93b0*/  @!P0 IMAD R0, R12, R8.reuse, RZ ;  /* 0x000000080c008224 */ /* 0x084fe400078e02ff */
[----:B------:R-:W-:-:S04]  /*93c0*/  @!P0 IMAD.WIDE.U32 R2, R36, R8, R2 ;  /* 0x0000000824028225 */ /* 0x000fc800078e0002 */
[----:B------:R-:W-:Y:S01]  /*93d0*/  @!P0 IMAD R9, R36, R9, R0 ;  /* 0x0000000924098224 */ /* 0x000fe200078e0200 */
[----:B-1----:R-:W-:-:S03]  /*93e0*/  @!P0 LEA R4, P1, R2, R4, 0x2 ;  /* 0x0000000402048211 */ /* 0x002fc600078210ff */
[----:B------:R-:W-:-:S05]  /*93f0*/  @!P0 IMAD.IADD R0, R3, 0x1, R9 ;  /* 0x0000000103008824 */ /* 0x000fca00078e0209 */
[----:B------:R-:W-:Y:S02]  /*9400*/  @!P0 LEA.HI.X R5, R2, R5, R0, 0x2, P1 ;  /* 0x0000000502058211 */ /* 0x000fe400008f1400 */
[----:B------:R-:W-:Y:S01]  /*9410*/  MOV R0, RZ ;  /* 0x000000ff00007202 */ /* 0x000fe20000000f00 */
[----:B------:R-:W-:-:S05]  /*9420*/  IMAD.U32 R2, RZ, RZ, UR5 ;  /* 0x00000005ff027e24 */ /* 0x000fca000f8e00ff */
[----:B------:R0:W5:Y:S01]  /*9430*/  @!P0 LDG.E R0, desc[UR36][R4.64] ;  /* 0x0000002404008981 */ /* 0x000162000c1e1900 */
[----:B------:R-:W-:Y:S02]  /*9440*/  ISETP.GT.U32.AND P0, PT, R37, 0x5f, PT ;  /* 0x0000005f2500780c */ /* 0x000fe40003f04070 */
[----:B------:R-:W-:Y:S01]  /*9450*/  ISETP.NE.AND P2, PT, R2, 0x3, PT ;  /* 0x000000030200780c */ /* 0x000fe20003f45270 */
[----:B------:R-:W-:-:S04]  /*9460*/  IMAD.MOV R2, RZ, RZ, -R11 ;  /* 0x000000ffff027224 */ /* 0x000fc800078e0a0b */
[----:B------:R-:W-:-:S06]  /*9470*/  IMAD R7, R17, R2, R7 ;  /* 0x0000000211077224 */ /* 0x000fcc00078e0207 */
[----:B------:R-:W-:-:S04]  /*9480*/  @P0 LOP3.LUT R16, R16, 0x8, RZ, 0xfc, !PT ;  /* 0x0000000810100812 */ /* 0x000fc800078efcff */
[----:B------:R-:W-:Y:S01]  /*9490*/  @P2 LOP3.LUT R16, R16, 0x10, RZ, 0xfc, !PT ;  /* 0x0000001010102812 */ /* 0x000fe200078efcff */
[----:B0-----:R-:W-:Y:S06]  /*94a0*/  @!P2 BRA `(.L_x_3317) ;  /* 0x000000000004a947 */ /* 0x001fec0003800000 */
[----:B------:R-:W-:Y:S01]  /*94b0*/  BPT.TRAP 0x1 ;  /* 0x000000040000795c */ /* 0x000fe20000300000 */
.L_x_3317:
[----:B------:R-:W-:Y:S01]  /*94c0*/  SHF.R.S32.HI R5, RZ, 0x1f, R7 ;  /* 0x0000001fff057819 */ /* 0x000fe20000011407 */
[----:B------:R-:W-:Y:S01]  /*94d0*/  ULDC.64 UR4, c[0x0][0x328] ;  /* 0x0000ca0000047ab9 */ /* 0x000fe20000000a00 */
[----:B-----5:R-:W-:Y:S02]  /*94e0*/  SHF.R.S32.HI R4, RZ, 0x1f, R0 ;  /* 0x0000001fff047819 */ /* 0x020fe40000011400 */
[----:B------:R-:W-:Y:S01]  /*94f0*/  R2UR UR6, R35 ;  /* 0x00000000230672ca */ /* 0x000fe200000e0000 */
[----:B------:R-:W-:-:S04]  /*9500*/  IMAD R2, R5, UR4, RZ ;  /* 0x0000000405027c24 */ /* 0x000fc8000f8e02ff */
[C---:B------:R-:W-:Y:S02]  /*9510*/  IMAD R9, R7.reuse, UR5, R2 ;  /* 0x0000000507097c24 */ /* 0x040fe4000f8e0202 */
[----:B------:R-:W-:Y:S01]  /*9520*/  IMAD.WIDE.U32 R2, R7, UR4, RZ ;  /* 0x0000000407027c25 */ /* 0x000fe2000f8e00ff */
[----:B------:R-:W-:-:S03]  /*9530*/  ULDC.64 UR4, c[0x0][0x338] ;  /* 0x0000ce0000047ab9 */ /* 0x000fc60000000a00 */
[----:B------:R-:W-:Y:S02]  /*9540*/  IMAD.IADD R3, R3, 0x1, R9 ;  /* 0x0000000103037824 */ /* 0x000fe400078e0209 */
        /* <DEDUP_REMOVED lines=17> */
.L_x_3359:
        /* <DEDUP_REMOVED lines=11> */
[----:B------:R-:W-:Y:S02]  /*9710*/  IMAD.IADD R3, R3, 0x1, R5 ;  /* 0x0000000103037824 */ /* 0x000fe400078e0205 */
[----:B------:R-:W-:Y:S02]  /*9720*/  IMAD R5, R4, UR4, RZ ;  /* 0x0000000404057c24 */ /* 0x000fe4000f8e02ff */
[----:B------:R-:W-:-:S04]  /*9730*/  IMAD.WIDE.U32 R2, R0, UR4, R2 ;  /* 0x0000000400027c25 */ /* 0x000fc8000f8e0002 */
[----:B------:R-:W-:Y:S01]  /*9740*/  IMAD R5, R0, UR5, R5 ;  /* 0x0000000500057c24 */ /* 0x000fe2000f8e0205 */
[----:B------:R-:W-:-:S03]  /*9750*/  ULDC.64 UR4, c[0x0][0x308] ;  /* 0x0000c20000047ab9 */ /* 0x000fc60000000a00 */
[----:B------:R-:W-:Y:S01]  /*9760*/  IMAD.IADD R3, R3, 0x1, R5 ;  /* 0x0000000103037824 */ /* 0x000fe200078e0205 */
[----:B------:R-:W-:Y:S01]  /*9770*/  MOV R5, UR4 ;  /* 0x0000000400057c02 */ /* 0x000fe20008000f00 */
[----:B------:R-:W-:-:S03]  /*9780*/  UIMAD UR4, UR6, UR4, URZ ;  /* 0x00000004060472a4 */ /* 0x000fc6000f8e023f */
[----:B------:R-:W-:Y:S01]  /*9790*/  ULDC.64 UR6, c[0x0][0x2e8] ;  /* 0x0000ba0000067ab9 */ /* 0x000fe20000000a00 */
[----:B------:R-:W-:Y:S02]  /*97a0*/  UIMAD UR4, UR41, UR5, UR4 ;  /* 0x00000005290472a4 */ /* 0x000fe4000f8e0204 */
[----:B------:R-:W-:-:S04]  /*97b0*/  IMAD.WIDE.U32 R2, R5, UR41, R2 ;  /* 0x0000002905027c25 */ /* 0x000fc8000f8e0002 */
[----:B------:R-:W-:Y:S01]  /*97c0*/  VIADD R7, R3, UR4 ;  /* 0x0000000403077c36 */ /* 0x000fe20008000000 */
[C---:B------:R-:W-:Y:S01]  /*97d0*/  LEA R0, P0, R2.reuse, UR6, 0x1 ;  /* 0x0000000602007c11 */ /* 0x040fe2000f8008ff */
[----:B------:R-:W-:Y:S01]  /*97e0*/  IMAD.MOV.U32 R3, RZ, RZ, -0x60 ;  /* 0xffffffa0ff037424 */ /* 0x000fe200078e00ff */
[----:B------:R-:W-:Y:S02]  /*97f0*/  UMOV UR4, 0xffffffff ;  /* 0xffffffff00047882 */ /* 0x000fe40000000000 */
[----:B------:R-:W-:Y:S01]  /*9800*/  LEA.HI.X R7, R2, UR7, R7, 0x1, P0 ;  /* 0x0000000702077c11 */ /* 0x000fe200080f0c07 */
[----:B------:R-:W-:Y:S01]  /*9810*/  IMAD R4, R32, R3, UR42 ;  /* 0x0000002a20047e24 */ /* 0x000fe2000f8e0203 */
[----:B------:R-:W-:-:S04]  /*9820*/  LOP3.LUT R3, R6, 0x1c0, RZ, 0xc0, !PT ;  /* 0x000001c006037812 */ /* 0x000fc800078ec0ff */
[----:B------:R-:W-:Y:S02]  /*9830*/  LOP3.LUT R2, R3, 0x38, R6, 0xf8, !PT ;  /* 0x0000003803027812 */ /* 0x000fe400078ef806 */
[----:B------:R-:W-:Y:S02]  /*9840*/  IADD3 R6, -R27, R4, RZ ;  /* 0x000000041b067210 */ /* 0x000fe40007ffe1ff */
[----:B------:R-:W-:Y:S02]  /*9850*/  LOP3.LUT R25, R2, 0x38, R25, 0x78, !PT ;  /* 0x0000003802197812 */ /* 0x000fe400078e7819 */
[----:B------:R-:W-:Y:S02]  /*9860*/  ISETP.GE.AND P0, PT, R6, 0x1, PT ;  /* 0x000000010600780c */ /* 0x000fe40003f06270 */
[----:B------:R-:W-:Y:S01]  /*9870*/  LOP3.LUT R30, R25, 0x200, R30, 0xf8, !PT ;  /* 0x00000200191e7812 */ /* 0x000fe200078ef81e */
[----:B------:R-:W-:Y:S10]  /*9880*/  BRA.DIV UR4, `(.L_x_3319) ;  /* 0x0000002e04087947 */ /* 0x000ff4000b800000 */
[----:B------:R-:W-:Y:S01]  /*9890*/  SHFL.IDX PT, R3, R7, RZ, 0x181f ;  /* 0x00181fff07037589 */ /* 0x000fe200000e0000 */
[----:B------:R-:W-:-:S03]  /*98a0*/  @P0 LEA R9, R30, UR44, 0x1 ;  /* 0x0000002c1e090c11 */ /* 0x000fc6000f8e08ff */
[----:B------:R-:W0:Y:S04]  /*98b0*/  SHFL.IDX PT, R2, R0, RZ, 0x181f ;  /* 0x00181fff00027589 */ /* 0x000e2800000e0000 */
[----:B------:R-:W-:Y:S04]  /*98c0*/  SHFL.IDX PT, R5, R7, 0x1, 0x181f ;  /* 0x00381f0007057f89 */ /* 0x000fe800000e0000 */
[----:B------:R-:W-:Y:S04]  /*98d0*/  SHFL.IDX PT, R4, R0, 0x1, 0x181f ;  /* 0x00381f0000047f89 */ /* 0x000fe800000e0000 */
[----:B------:R-:W1:Y:S04]  /*98e0*/  SHFL.IDX PT, R8, R7, 0x2, 0x181f ;  /* 0x00581f0007087f89 */ /* 0x000e6800000e0000 */
[----:B------:R-:W2:Y:S04]  /*98f0*/  SHFL.IDX PT, R14, R0, 0x2, 0x181f ;  /* 0x00581f00000e7f89 */ /* 0x000ea800000e0000 */
[----:B------:R-:W3:Y:S01]  /*9900*/  SHFL.IDX PT, R10, R0, 0x3, 0x181f ;  /* 0x00781f00000a7f89 */ /* 0x000ee200000e0000 */
[----:B0-----:R-:W-:-:S05]  /*9910*/  @P0 IMAD.WIDE.U32 R2, R23, 0x2, R2 ;  /* 0x0000000217020825 */ /* 0x001fca00078e0002 */
[----:B------:R-:W-:Y:S04]  /*9920*/  @P0 LDGSTS.E.BYPASS.LTC128B.128 [R9+0x1e400], desc[UR36][R2.64], !P3 ;  /* 0x1e40000002090fae */ /* 0x000fe8000d901d64 */
[----:B------:R-:W-:Y:S04]  /*9930*/  @P0 LDGSTS.E.BYPASS.LTC128B.128 [R9+0x21400], desc[UR36][R2.64+0x80], !P2 ;  /* 0x2140008002090fae */ /* 0x000fe8000d101d64 */
[----:B------:R0:W-:Y:S01]  /*9940*/  @P0 LDGSTS.E.BYPASS.LTC128B.128 [R9+0x24400], desc[UR36][R2.64+0x100], !P1 ;  /* 0x2440010002090fae */ /* 0x0001e2000c901d64 */
[----:B------:R-:W-:-:S03]  /*9950*/  ISETP.GE.AND P0, PT, R6, 0x11, PT ;  /* 0x000000110600780c */ /* 0x000fc60003f06270 */
[----:B0-----:R-:W0:Y:S01]  /*9960*/  SHFL.IDX PT, R9, R7, 0x3, 0x181f ;  /* 0x00781f0007097f89 */ /* 0x001e2200000e0000 */
[----:B-1----:R-:W-:-:S09]  /*9970*/  MOV R3, R8 ;  /* 0x0000000800037202 */ /* 0x002fd20000000f00 */
[----:B------:R-:W-:Y:S01]  /*9980*/  @P0 IMAD.WIDE.U32 R4, R23, 0x2, R4 ;  /* 0x0000000217040825 */ /* 0x000fe200078e0004 */
[----:B------:R-:W-:Y:S01]  /*9990*/  @P0 LEA R21, R30, UR44, 0x1 ;  /* 0x0000002c1e150c11 */ /* 0x000fe2000f8e08ff */
[----:B------:R-:W-:Y:S02]  /*99a0*/  SHFL.IDX PT, R8, R7, 0x4, 0x181f ;  /* 0x00981f0007087f89 */ /* 0x000fe400000e0000 */
[----:B--2---:R-:W-:Y:S02]  /*99b0*/  IMAD.MOV.U32 R2, RZ, RZ, R14 ;  /* 0x000000ffff027224 */ /* 0x004fe400078e000e */
[----:B------:R-:W-:Y:S04]  /*99c0*/  @P0 LDGSTS.E.BYPASS.LTC128B.128 [R21+0x1ec00], desc[UR36][R4.64], !P3 ;  /* 0x1ec0000004150fae */ /* 0x000fe8000d901d64 */
[----:B------:R-:W-:Y:S04]  /*99d0*/  @P0 LDGSTS.E.BYPASS.LTC128B.128 [R21+0x21c00], desc[UR36][R4.64+0x80], !P2 ;  /* 0x21c0008004150fae */ /* 0x000fe8000d101d64 */
[----:B------:R3:W-:Y:S01]  /*99e0*/  @P0 LDGSTS.E.BYPASS.LTC128B.128 [R21+0x24c00], desc[UR36][R4.64+0x100], !P1 ;  /* 0x24c0010004150fae */ /* 0x0007e2000c901d64 */
[----:B------:R-:W-:-:S03]  /*99f0*/  ISETP.GE.AND P0, PT, R6, 0x21, PT ;  /* 0x000000210600780c */ /* 0x000fc60003f06270 */
[----:B------:R-:W1:Y:S04]  /*9a00*/  SHFL.IDX PT, R14, R0, 0x4, 0x181f ;  /* 0x00981f00000e7f89 */ /* 0x000e6800000e0000 */
[----:B------:R-:W2:Y:S01]  /*9a10*/  SHFL.IDX PT, R7, R7, 0x5, 0x181f ;  /* 0x00b81f0007077f89 */ /* 0x000ea200000e0000 */
[----:B---3--:R-:W-:-:S05]  /*9a20*/  IMAD.MOV.U32 R4, RZ, RZ, R10 ;  /* 0x000000ffff047224 */ /* 0x008fca00078e000a */
[----:B------:R-:W-:Y:S01]  /*9a30*/  @P0 IMAD.WIDE.U32 R2, R23, 0x2, R2 ;  /* 0x0000000217020825 */ /* 0x000fe200078e0002 */
[----:B------:R-:W-:-:S03]  /*9a40*/  @P0 LEA R25, R30, UR44, 0x1 ;  /* 0x0000002c1e190c11 */ /* 0x000fc6000f8e08ff */
[----:B0-----:R-:W-:Y:S02]  /*9a50*/  IMAD.MOV.U32 R5, RZ, RZ, R9 ;  /* 0x000000ffff057224 */ /* 0x001fe400078e0009 */
[----:B------:R-:W-:Y:S04]  /*9a60*/  @P0 LDGSTS.E.BYPASS.LTC128B.128 [R25+0x1f400], desc[UR36][R2.64], !P3 ;  /* 0x1f40000002190fae */ /* 0x000fe8000d901d64 */
[----:B------:R-:W-:Y:S04]  /*9a70*/  @P0 LDGSTS.E.BYPASS.LTC128B.128 [R25+0x22400], desc[UR36][R2.64+0x80], !P2 ;  /* 0x2240008002190fae */ /* 0x000fe8000d101d64 */
[----:B------:R1:W-:Y:S01]  /*9a80*/  @P0 LDGSTS.E.BYPASS.LTC128B.128 [R25+0x25400], desc[UR36][R2.64+0x100], !P1 ;  /* 0x2540010002190fae */ /* 0x0003e2000c901d64 */
[----:B------:R-:W-:-:S02]  /*9a90*/  ISETP.GE.AND P0, PT, R6, 0x31, PT ;  /* 0x000000310600780c */ /* 0x000fc40003f06270 */
[----:B-1----:R-:W-:Y:S01]  /*9aa0*/  MOV R2, R14 ;  /* 0x0000000e00027202 */ /* 0x002fe20000000f00 */
[----:B------:R-:W-:-:S10]  /*9ab0*/  IMAD.MOV.U32 R3, RZ, RZ, R8 ;  /* 0x000000ffff037224 */ /* 0x000fd400078e0008 */
[----:B------:R-:W-:Y:S01]  /*9ac0*/  @P0 LEA R9, R30, UR44, 0x1 ;  /* 0x0000002c1e090c11 */ /* 0x000fe2000f8e08ff */
[----:B------:R-:W-:Y:S01]  /*9ad0*/  @P0 IMAD.WIDE.U32 R4, R23, 0x2, R4 ;  /* 0x0000000217040825 */ /* 0x000fe200078e0004 */
[----:B------:R0:W1:Y:S04]  /*9ae0*/  SHFL.IDX PT, R14, R0, 0x5, 0x181f ;  /* 0x00b81f00000e7f89 */ /* 0x00006800000e0000 */
[----:B------:R0:W-:Y:S04]  /*9af0*/  @P0 LDGSTS.E.BYPASS.LTC128B.128 [R9+0x1fc00], desc[UR36][R4.64], !P3 ;  /* 0x1fc0000004090fae */ /* 0x0001e8000d901d64 */
[----:B------:R0:W-:Y:S04]  /*9b00*/  @P0 LDGSTS.E.BYPASS.LTC128B.128 [R9+0x22c00], desc[UR36][R4.64+0x80], !P2 ;  /* 0x22c0008004090fae */ /* 0x0001e8000d101d64 */
[----:B------:R0:W-:Y:S01]  /*9b10*/  @P0 LDGSTS.E.BYPASS.LTC128B.128 [R9+0x25c00], desc[UR36][R4.64+0x100], !P1 ;  /* 0x25c0010004090fae */ /* 0x0001e2000c901d64 */
[----:B------:R-:W-:-:S13]  /*9b20*/  ISETP.GE.AND P0, PT, R6, 0x41, PT ;  /* 0x000000410600780c */ /* 0x000fda0003f06270 */
[----:B------:R-:W-:Y:S01]  /*9b30*/  @P0 IMAD.WIDE.U32 R2, R23, 0x2, R2 ;  /* 0x0000000217020825 */ /* 0x000fe200078e0002 */
[----:B------:R-:W-:-:S05]  /*9b40*/  @P0 LEA R21, R30, UR44, 0x1 ;  /* 0x0000002c1e150c11 */ /* 0x000fca000f8e08ff */
[----:B------:R0:W-:Y:S04]  /*9b50*/  @P0 LDGSTS.E.BYPASS.LTC128B.128 [R21+0x20400], desc[UR36][R2.64], !P3 ;  /* 0x2040000002150fae */ /* 0x0001e8000d901d64 */
[----:B------:R0:W-:Y:S04]  /*9b60*/  @P0 LDGSTS.E.BYPASS.LTC128B.128 [R21+0x23400], desc[UR36][R2.64+0x80], !P2 ;  /* 0x2340008002150fae */ /* 0x0001e8000d101d64 */
[----:B-12---:R0:W-:Y:S02]  /*9b70*/  @P0 LDGSTS.E.BYPASS.LTC128B.128 [R21+0x26400], desc[UR36][R2.64+0x100], !P1 ;  /* 0x2640010002150fae */ /* 0x0061e4000c901d64 */
.L_x_3373:
[----:B------:R-:W-:Y:S01]  /*9b80*/  ISETP.GE.AND P0, PT, R6, 0x51, PT ;  /* 0x000000510600780c */ /* 0x000fe20003f06270 */
[----:B0-----:R-:W-:Y:S01]  /*9b90*/  IMAD.MOV.U32 R2, RZ, RZ, R14 ;  /* 0x000000ffff027224 */ /* 0x001fe200078e000e */
[----:B------:R-:W-:-:S11]  /*9ba0*/  MOV R3, R7 ;  /* 0x0000000700037202 */ /* 0x000fd60000000f00 */
[----:B------:R-:W-:Y:S01]  /*9bb0*/  @P0 IMAD.WIDE.U32 R2, R23, 0x2, R2 ;  /* 0x0000000217020825 */ /* 0x000fe200078e0002 */
[----:B------:R-:W-:-:S05]  /*9bc0*/  @P0 LEA R5, R30, UR44, 0x1 ;  /* 0x0000002c1e050c11 */ /* 0x000fca000f8e08ff */
[----:B------:R-:W-:Y:S01]  /*9bd0*/  @!PT LDS RZ, [RZ] ;  /* 0x00000000fffff984 */ /* 0x000fe20000000800 */
[----:B------:R-:W-:Y:S01]  /*9be0*/  @!PT LDS RZ, [RZ] ;  /* 0x00000000fffff984 */ /* 0x000fe20000000800 */
[----:B------:R-:W-:Y:S01]  /*9bf0*/  @!PT LDS RZ, [RZ] ;  /* 0x00000000fffff984 */ /* 0x000fe20000000800 */
        /* <DEDUP_REMOVED lines=10> */
.L_x_3320:
        /* <DEDUP_REMOVED lines=29> */
[----:B0-----:R-:W-:Y:S05]  /*9e70*/  CALL.ABS.NOINC R2 ;  /* 0x0000000002007343 */ /* 0x001fea0003c00000 */
.L_x_3321:
[----:B------:R-:W0:Y:S01]  /*9e80*/  LDC R6, c[0x0][0x448] ;  /* 0x00011200ff067b82 */ /* 0x000e220000000800 */
[----:B------:R-:W-:Y:S01]  /*9e90*/  IMAD R7, R22, 0x80, R37 ;  /* 0x0000008016077824 */ /* 0x000fe200078e0225 */
[----:B------:R-:W-:Y:S01]  /*9ea0*/  MOV R4, UR38 ;  /* 0x0000002600047c02 */ /* 0x000fe20008000f00 */
[----:B------:R-:W-:Y:S01]  /*9eb0*/  IMAD.U32 R5, RZ, RZ, UR39 ;  /* 0x00000027ff057e24 */ /* 0x000fe2000f8e00ff */
[----:B------:R-:W-:Y:S01]  /*9ec0*/  ULDC.64 UR4, c[0x0][0x2e0] ;  /* 0x0000b80000047ab9 */ /* 0x000fe20000000a00 */
[----:B------:R-:W-:Y:S01]  /*9ed0*/  IMAD.U32 R3, RZ, RZ, UR45 ;  /* 0x0000002dff037e24 */ /* 0x000fe2000f8e00ff */
[----:B------:R-:W-:Y:S01]  /*9ee0*/  MOV R5, R7 ;  /* 0x0000000700057202 */ /* 0x000fe20000000f00 */
[----:B------:R-:W-:Y:S02]  /*9ef0*/  IMAD R25, R25, UR4, RZ ;  /* 0x0000000419197c24 */ /* 0x000fe4000f8e02ff */
[----:B------:R-:W-:Y:S02]  /*9f00*/  IMAD.MOV.U32 R2, RZ, RZ, R4 ;  /* 0x000000ffff027224 */ /* 0x000fe400078e0004 */
[----:B------:R-:W-:-:S02]  /*9f10*/  IMAD R25, R26, UR5, R25 ;  /* 0x000000051a197c24 */ /* 0x000fc4000f8e0219 */
[----:B------:R-:W-:Y:S01]  /*9f20*/  IMAD.WIDE.U32 R2, R26, UR4, R2 ;  /* 0x000000041a027c25 */ /* 0x000fe2000f8e0002 */
[----:B------:R-:W-:-:S03]  /*9f30*/  ULDC.64 UR4, c[0x0][0x2d0] ;  /* 0x0000b40000047ab9 */ /* 0x000fc60000000a00 */
[----:B------:R-:W-:Y:S01]  /*9f40*/  IMAD.IADD R3, R3, 0x1, R25 ;  /* 0x0000000103037824 */ /* 0x000fe200078e0219 */
[----:B0-----:R-:W-:-:S13]  /*9f50*/  ISETP.NE.AND P0, PT, R6, 0x1, PT ;  /* 0x000000010600780c */ /* 0x001fda0003f05270 */
[----:B------:R-:W0:Y:S08]  /*9f60*/  @P0 LDC R0, c[0x0][0x44c] ;  /* 0x00011300ff000b82 */ /* 0x000e300000000800 */
[----:B------:R-:W1:Y:S01]  /*9f70*/  @P0 LDC R9, c[0x0][0x450] ;  /* 0x00011400ff090b82 */ /* 0x000e620000000800 */
[----:B0-----:R-:W-:-:S05]  /*9f80*/  @P0 IMAD.HI.U32 R0, R7, R0, RZ ;  /* 0x0000000007000227 */ /* 0x001fca00078e00ff */
[----:B-1----:R-:W-:-:S05]  /*9f90*/  @P0 SHF.R.U32.HI R5, RZ, R9, R0 ;  /* 0x00000009ff050219 */ /* 0x002fca0000011600 */
[----:B------:R-:W-:Y:S02]  /*9fa0*/  IMAD.MOV R0, RZ, RZ, -R5 ;  /* 0x000000ffff007224 */ /* 0x000fe400078e0a05 */
[----:B------:R-:W-:-:S04]  /*9fb0*/  IMAD.WIDE.U32 R2, R5, UR4, R2 ;  /* 0x0000000405027c25 */ /* 0x000fc8000f8e0002 */
[----:B------:R-:W-:Y:S01]  /*9fc0*/  IMAD R7, R6, R0, R7 ;  /* 0x0000000006077224 */ /* 0x000fe200078e0207 */
        /* <DEDUP_REMOVED lines=17> */
[----:B------:R-:W-:Y:S01]  /*a0e0*/  ISETP.GE.AND P0, PT, R33, UR4, PT ;  /* 0x0000000421007c0c */ /* 0x000fe2000bf06270 */
[----:B------:R-:W-:-:S12]  /*a0f0*/  BRA.DIV UR5, `(.L_x_3322) ;  /* 0x0000002a05d07947 */ /* 0x000fd8000b800000 */
[----:B------:R-:W-:Y:S01]  /*a100*/  SHFL.IDX PT, R3, R8, RZ, 0x181f ;  /* 0x00181fff08037589 */ /* 0x000fe200000e0000 */
[----:B------:R-:W-:Y:S01]  /*a110*/  ULDC UR4, c[0x0][0x288] ;  /* 0x0000a20000047ab9 */ /* 0x000fe20000000800 */
[----:B------:R-:W-:Y:S02]  /*a120*/  IMAD R7, R22, 0x80, R27 ;  /* 0x0000008016077824 */ /* 0x000fe400078e021b */
[----:B------:R-:W0:Y:S01]  /*a130*/  SHFL.IDX PT, R2, R0, RZ, 0x181f ;  /* 0x00181fff00027589 */ /* 0x000e2200000e0000 */
[----:B------:R-:W-:Y:S02]  /*a140*/  IMAD R6, R6, UR4, RZ ;  /* 0x0000000406067c24 */ /* 0x000fe4000f8e02ff */
[C---:B------:R-:W-:Y:S01]  /*a150*/  IADD3 R11, R7.reuse, 0x10, RZ ;  /* 0x00000010070b7810 */ /* 0x040fe20007ffe0ff */
        /* <DEDUP_REMOVED lines=8> */
[----:B------:R0:W-:Y:S01]  /*a1e0*/  @!P1 LDGSTS.E.BYPASS.LTC128B.128 [R9+0x1a400], desc[UR36][R2.64+0x100], !P0 ;  /* 0x1a40010002099fae */ /* 0x0001e2000c101d64 */
[----:B------:R-:W-:Y:S01]  /*a1f0*/  ISETP.GE.AND P1, PT, R11, R6, PT ;  /* 0x000000060b00720c */ /* 0x000fe20003f26270 */
[----:B------:R-:W-:-:S02]  /*a200*/  VIADD R11, R7, 0x30 ;  /* 0x00000030070b7836 */ /* 0x000fc40000000000 */
[----:B0-----:R-:W-:Y:S01]  /*a210*/  SHFL.IDX PT, R3, R8, 0x2, 0x181f ;  /* 0x00581f0008037f89 */ /* 0x001fe200000e0000 */
[----:B------:R-:W-:-:S09]  /*a220*/  VIADD R9, R7, 0x20 ;  /* 0x0000002007097836 */ /* 0x000fd20000000000 */
[----:B------:R-:W-:Y:S01]  /*a230*/  @!P1 LEA R21, R30, UR44, 0x1 ;  /* 0x0000002c1e159c11 */ /* 0x000fe2000f8e08ff */
[----:B-1----:R-:W-:Y:S01]  /*a240*/  @!P1 IMAD.WIDE.U32 R4, R23, 0x2, R4 ;  /* 0x0000000217049825 */ /* 0x002fe200078e0004 */
[----:B------:R-:W0:Y:S04]  /*a250*/  SHFL.IDX PT, R2, R0, 0x2, 0x181f ;  /* 0x00581f0000027f89 */ /* 0x000e2800000e0000 */
        /* <DEDUP_REMOVED lines=10> */
[----:B------:R1:W-:Y:S01]  /*a300*/  @!P1 LDGSTS.E.BYPASS.LTC128B.128 [R9+0x1b400], desc[UR36][R2.64+0x100], !P0 ;  /* 0x1b40010002099fae */ /* 0x0003e2000c101d64 */
[----:B------:R-:W-:Y:S01]  /*a310*/  ISETP.GE.AND P1, PT, R11, R6, PT ;  /* 0x000000060b00720c */ /* 0x000fe20003f26270 */
[----:B------:R-:W-:-:S02]  /*a320*/  VIADD R11, R7, 0x50 ;  /* 0x00000050070b7836 */ /* 0x000fc40000000000 */
[----:B-1----:R-:W-:Y:S01]  /*a330*/  SHFL.IDX PT, R3, R8, 0x4, 0x181f ;  /* 0x00981f0008037f89 */ /* 0x002fe200000e0000 */
[----:B------:R-:W-:-:S09]  /*a340*/  IADD3 R9, R7, 0x40, RZ ;  /* 0x0000004007097810 */ /* 0x000fd20007ffe0ff */
[----:B0-----:R-:W-:Y:S01]  /*a350*/  @!P1 IMAD.WIDE.U32 R4, R23, 0x2, R4 ;  /* 0x0000000217049825 */ /* 0x001fe200078e0004 */
[----:B------:R-:W-:Y:S01]  /*a360*/  @!P1 LEA R21, R30, UR44, 0x1 ;  /* 0x0000002c1e159c11 */ /* 0x000fe2000f8e08ff */
        /* <DEDUP_REMOVED lines=18> */
[----:B------:R-:W-:Y:S04]  /*a490*/  @!P1 LDGSTS.E.BYPASS.LTC128B.128 [R21+0x14c00], desc[UR36][R4.64], !P3 ;  /* 0x14c0000004159fae */ /* 0x000fe8000d901d64 */
[----:B------:R-:W-:Y:S04]  /*a4a0*/  @!P1 LDGSTS.E.BYPASS.LTC128B.128 [R21+0x18c00], desc[UR36][R4.64+0x80], !P2 ;  /* 0x18c0008004159fae */ /* 0x000fe8000d101d64 */
[----:B------:R1:W-:Y:S01]  /*a4b0*/  @!P1 LDGSTS.E.BYPASS.LTC128B.128 [R21+0x1cc00], desc[UR36][R4.64+0x100], !P0 ;  /* 0x1cc0010004159fae */ /* 0x0003e2000c101d64 */
[----:B------:R-:W-:-:S03]  /*a4c0*/  ISETP.GE.AND P1, PT, R9, R6, PT ;  /* 0x000000060900720c */ /* 0x000fc60003f26270 */
[----:B-1----:R1:W2:Y:S10]  /*a4d0*/  SHFL.IDX PT, R4, R8, 0x7, 0x181f ;  /* 0x00f81f0008047f89 */ /* 0x0022b400000e0000 */
[----:B0-----:R-:W-:Y:S01]  /*a4e0*/  @!P1 IMAD.WIDE.U32 R2, R23, 0x2, R2 ;  /* 0x0000000217029825 */ /* 0x001fe200078e0002 */
[----:B------:R-:W-:-:S05]  /*a4f0*/  @!P1 LEA R9, R30, UR44, 0x1 ;  /* 0x0000002c1e099c11 */ /* 0x000fca000f8e08ff */
[----:B------:R1:W-:Y:S04]  /*a500*/  @!P1 LDGSTS.E.BYPASS.LTC128B.128 [R9+0x15400], desc[UR36][R2.64], !P3 ;  /* 0x1540000002099fae */ /* 0x0003e8000d901d64 */
[----:B------:R1:W-:Y:S04]  /*a510*/  @!P1 LDGSTS.E.BYPASS.LTC128B.128 [R9+0x19400], desc[UR36][R2.64+0x80], !P2 ;  /* 0x1940008002099fae */ /* 0x0003e8000d101d64 */
[----:B------:R1:W-:Y:S02]  /*a520*/  @!P1 LDGSTS.E.BYPASS.LTC128B.128 [R9+0x1d400], desc[UR36][R2.64+0x100], !P0 ;  /* 0x1d40010002099fae */ /* 0x0003e4000c101d64 */
.L_x_3390:
[----:B------:R-:W-:Y:S01]  /*a530*/  IADD3 R7, R7, 0x70, RZ ;  /* 0x0000007007077810 */ /* 0x000fe20007ffe0ff */
[----:B------:R-:W-:Y:S01]  /*a540*/  BSSY B0, `(.L_x_3323) ;  /* 0x000000d000007945 */ /* 0x000fe20003800000 */
[----:B-1----:R-:W-:Y:S02]  /*a550*/  IMAD.MOV.U32 R2, RZ, RZ, R14 ;  /* 0x000000ffff027224 */ /* 0x002fe400078e000e */
[----:B------:R-:W-:Y:S01]  /*a560*/  ISETP.GE.AND P1, PT, R7, R6, PT ;  /* 0x000000060700720c */ /* 0x000fe20003f26270 */
[----:B--2---:R-:W-:-:S12]  /*a570*/  IMAD.MOV.U32 R3, RZ, RZ, R4 ;  /* 0x000000ffff037224 */ /* 0x004fd800078e0004 */
        /* <DEDUP_REMOVED lines=8> */
[----:B------:R0:W-:Y:S02]  /*a600*/  LDGSTS.E.BYPASS.LTC128B.128 [R5+0x1dc00], desc[UR36][R2.64+0x100], !P0 ;  /* 0x1dc0010002057fae */ /* 0x0001e4000c101d64 */
.L_x_3324:
[----:B------:R-:W-:Y:S05]  /*a610*/  BSYNC B0 ;  /* 0x0000000000007941 */ /* 0x000fea0003800000 */
.L_x_3323:
[----:B------:R-:W-:Y:S01]  /*a620*/  NOP ;  /* 0x0000000000007918 */ /* 0x000fe20000000000 */
[----:B------:R-:W-:Y:S01]  /*a630*/  SYNCS.ARRIVE.TRANS64.RED.A0T1 RZ, [UR44+0x30800], RZ ;  /* 0x030800ffffff79a7 */ /* 0x000fe2000820042c */
[----:B------:R-:W-:Y:S01]  /*a640*/  MOV R0, 0x1 ;  /* 0x0000000100007802 */ /* 0x000fe20000000f00 */
[----:B------:R-:W-:Y:S03]  /*a650*/  ARRIVES.LDGSTSBAR.64.TRANSCNT [UR44+0x30800] ;  /* 0x03080000ff0079b0 */ /* 0x000fe60008000aac */
[----:B------:R-:W-:Y:S01]  /*a660*/  SHF.L.U32 R0, R0, 0x1f, RZ ;  /* 0x0000001f00007819 */ /* 0x000fe200000006ff */
[----:B------:R-:W-:Y:S01]  /*a670*/  NOP ;  /* 0x0000000000007918 */ /* 0x000fe20000000000 */
[----:B------:R-:W-:Y:S02]  /*a680*/  SYNCS.ARRIVE.TRANS64.A1T0 RZ, [UR44+0x30800], RZ ;  /* 0x030800ffffff79a7 */ /* 0x000fe4000810002c */
[----:B------:R-:W1:Y:S02]  /*a690*/  SYNCS.PHASECHK.TRANS64.TRYWAIT P0, [UR44+0x30820], R0 ;  /* 0x03082000ff0075a7 */ /* 0x000e64000800016c */
[----:B-1----:R-:W-:Y:S05]  /*a6a0*/  @!P0 BRA `(.L_x_3325) ;  /* 0x0000002c00ec8947 */ /* 0x002fea0003800000 */
.L_x_3391:
[----:B------:R-:W-:Y:S01]  /*a6b0*/  UIADD3 UR4, UR48, -0x2, URZ ;  /* 0xfffffffe30047890 */ /* 0x000fe2000fffe03f */
[----:B------:R-:W-:Y:S02]  /*a6c0*/  IMAD.MOV.U32 R28, RZ, RZ, 0x1 ;  /* 0x00000001ff1c7424 */ /* 0x000fe400078e00ff */
[----:B------:R-:W-:Y:S01]  /*a6d0*/  IMAD.MOV.U32 R26, RZ, RZ, RZ ;  /* 0x000000ffff1a7224 */ /* 0x000fe200078e00ff */
[----:B------:R-:W-:-:S06]  /*a6e0*/  UISETP.GE.AND UP0, UPT, UR4, UR47, UPT ;  /* 0x0000002f0400728c */ /* 0x000fcc000bf06270 */
[----:B------:R-:W-:-:S13]  /*a6f0*/  PLOP3.LUT P0, PT, PT, PT, UP0, 0x80, 0x0 ;  /* 0x000000000000781c */ /* 0x000fda0003f0f008 */
[----:B------:R-:W-:Y:S05]  /*a700*/  @!P0 BRA `(.L_x_3326) ;  /* 0x0000001000348947 */ /* 0x000fea0003800000 */
[----:B0-----:R-:W0:Y:S01]  /*a710*/  S2R R2, SR_TID.X ;  /* 0x0000000000027919 */ /* 0x001e220000002100 */
[----:B------:R-:W-:Y:S01]  /*a720*/  UIADD3 UR4, UR46, 0x1, URZ ;  /* 0x000000012e047890 */ /* 0x000fe2000fffe03f */
[----:B------:R-:W-:Y:S01]  /*a730*/  LOP3.LUT R3, RZ, UR43, RZ, 0x33, !PT ;  /* 0x0000002bff037c12 */ /* 0x000fe2000f8e33ff */
[----:B------:R-:W-:Y:S01]  /*a740*/  BSSY B0, `(.L_x_3326) ;  /* 0x0000109000007945 */ /* 0x000fe20003800000 */
[----:B------:R-:W-:Y:S01]  /*a750*/  IMAD.MOV.U32 R27, RZ, RZ, 0x1 ;  /* 0x00000001ff1b7424 */ /* 0x000fe200078e00ff */
[----:B------:R-:W-:Y:S01]  /*a760*/  UIMAD UR4, UR4, UR40, URZ ;  /* 0x00000028040472a4 */ /* 0x000fe2000f8e023f */
[----:B------:R-:W-:-:S05]  /*a770*/  MOV R25, RZ ;  /* 0x000000ff00197202 */ /* 0x000fca0000000f00 */
[----:B------:R-:W-:Y:S01]  /*a780*/  LOP3.LUT R0, RZ, UR4, RZ, 0x33, !PT ;  /* 0x00000004ff007c12 */ /* 0x000fe2000f8e33ff */
[----:B------:R-:W-:Y:S02]  /*a790*/  ULDC UR4, c[0x0][0x2f4] ;  /* 0x0000bd0000047ab9 */ /* 0x000fe40000000800 */
[----:B------:R-:W-:Y:S02]  /*a7a0*/  ISETP.GE.AND P3, PT, R23, UR4, PT ;  /* 0x0000000417007c0c */ /* 0x000fe4000bf66270 */
[----:B------:R-:W-:Y:S02]  /*a7b0*/  VIMNMX R0, R0, R3, !PT ;  /* 0x0000000300007248 */ /* 0x000fe40007fe0100 */
[----:B------:R-:W-:Y:S02]  /*a7c0*/  ISETP.GE.AND P2, PT, R34, UR4, PT ;  /* 0x0000000422007c0c */ /* 0x000fe4000bf46270 */
[----:B------:R-:W-:Y:S02]  /*a7d0*/  IADD3 R32, -R0, -0x2, RZ ;  /* 0xfffffffe00207810 */ /* 0x000fe40007ffe1ff */
[----:B------:R-:W-:-:S02]  /*a7e0*/  ISETP.GE.AND P1, PT, R33, UR4, PT ;  /* 0x0000000421007c0c */ /* 0x000fc4000bf26270 */
[----:B0-----:R-:W-:-:S04]  /*a7f0*/  LOP3.LUT R2, R2, 0x7f, RZ, 0xc0, !PT ;  /* 0x0000007f02027812 */ /* 0x001fc800078ec0ff */
[----:B------:R-:W-:-:S04]  /*a800*/  SHF.R.U32.HI R2, RZ, 0x3, R2 ;  /* 0x00000003ff027819 */ /* 0x000fc80000011602 */
[----:B------:R-:W-:Y:S02]  /*a810*/  IADD3 R19, R24, R19, R2 ;  /* 0x0000001318137210 */ /* 0x000fe40007ffe002 */
[----:B------:R-:W-:Y:S02]  /*a820*/  IADD3 R5, -R2, UR42, RZ ;  /* 0x0000002a02057c10 */ /* 0x000fe4000fffe1ff */
[----:B------:R-:W-:Y:S01]  /*a830*/  SHF.L.U32 R2, R23, 0x1, RZ ;  /* 0x0000000117027819 */ /* 0x000fe200000006ff */
[----:B------:R-:W-:Y:S02]  /*a840*/  VIADD R19, R19, 0xfffffee0 ;  /* 0xfffffee013137836 */ /* 0x000fe40000000000 */
[C---:B------:R-:W-:Y:S02]  /*a850*/  IMAD R5, R0.reuse, 0x60, R5 ;  /* 0x0000006000057824 */ /* 0x040fe400078e0205 */
[----:B------:R-:W-:Y:S02]  /*a860*/  IMAD R20, R0, -0x60, R19 ;  /* 0xffffffa000147824 */ /* 0x000fe400078e0213 */
[----:B------:R-:W-:-:S07]  /*a870*/  VIADD R0, R5, 0xc0 ;  /* 0x000000c005007836 */ /* 0x000fce0000000000 */
.L_x_3339:
[----:B------:R-:W2:Y:S01]  /*a880*/  LDL R8, [R1] ;  /* 0x0000000001087983 */ /* 0x000ea20000100800 */
[----:B------:R-:W0:Y:S01]  /*a890*/  LDC R2, c[0x0][0x430] ;  /* 0x00010c00ff027b82 */ /* 0x000e220000000800 */
[----:B------:R-:W-:-:S13]  /*a8a0*/  ISETP.GT.U32.AND P5, PT, R37, 0x5f, PT ;  /* 0x0000005f2500780c */ /* 0x000fda0003fa4070 */
[----:B------:R-:W2:Y:S01]  /*a8b0*/  @!P5 LDC.64 R4, c[0x0][0x428] ;  /* 0x00010a00ff04db82 */ /* 0x000ea20000000a00 */
[----:B0-----:R-:W-:-:S13]  /*a8c0*/  ISETP.NE.AND P0, PT, R2, 0x1, PT ;  /* 0x000000010200780c */ /* 0x001fda0003f05270 */
[----:B------:R-:W0:Y:S08]  /*a8d0*/  @P0 LDC R3, c[0x0][0x434] ;  /* 0x00010d00ff030b82 */ /* 0x000e300000000800 */
[----:B------:R-:W1:Y:S01]  /*a8e0*/  @P0 LDC R7, c[0x0][0x438] ;  /* 0x00010e00ff070b82 */ /* 0x000e620000000800 */
[----:B------:R-:W-:Y:S02]  /*a8f0*/  IMAD.MOV.U32 R9, RZ, RZ, R20 ;  /* 0x000000ffff097224 */ /* 0x000fe400078e0014 */
[----:B0-----:R-:W-:-:S05]  /*a900*/  @P0 IMAD.HI.U32 R2, R20, R3, RZ ;  /* 0x0000000314020227 */ /* 0x001fca00078e00ff */
[----:B-1----:R-:W-:Y:S02]  /*a910*/  @P0 SHF.R.U32.HI R9, RZ, R7, R2 ;  /* 0x00000007ff090219 */ /* 0x002fe40000011602 */
[----:B------:R-:W0:Y:S02]  /*a920*/  @!P5 LDC.64 R6, c[0x0][0x418] ;  /* 0x00010600ff06db82 */ /* 0x000e240000000a00 */
[----:B------:R-:W-:Y:S01]  /*a930*/  @!P5 SHF.R.S32.HI R3, RZ, 0x1f, R9 ;  /* 0x0000001fff03d819 */ /* 0x000fe20000011409 */
[----:B--2---:R-:W-:-:S04]  /*a940*/  @!P5 IMAD R2, R8, R4, RZ ;  /* 0x000000040802d224 */ /* 0x004fc800078e02ff */
[----:B------:R-:W-:Y:S01]  /*a950*/  @!P5 IMAD R5, R36, R5, R2 ;  /* 0x000000052405d224 */ /* 0x000fe200078e0202 */
[----:B------:R-:W-:-:S05]  /*a960*/  @!P5 MOV R2, R9 ;  /* 0x000000090002d202 */ /* 0x000fca0000000f00 */
[----:B------:R-:W-:-:S04]  /*a970*/  @!P5 IMAD.WIDE.U32 R2, R36, R4, R2 ;  /* 0x000000042402d225 */ /* 0x000fc800078e0002 */
[----:B------:R-:W-:Y:S01]  /*a980*/  @!P5 IMAD.IADD R3, R5, 0x1, R3 ;  /* 0x000000010503d824 */ /* 0x000fe200078e0203 */
[C---:B0-----:R-:W-:Y:S02]  /*a990*/  @!P5 LEA R6, P0, R2.reuse, R6, 0x2 ;  /* 0x000000060206d211 */ /* 0x041fe400078010ff */
[----:B------:R-:W-:Y:S02]  /*a9a0*/  MOV R4, RZ ;  /* 0x000000ff00047202 */ /* 0x000fe40000000f00 */
[----:B------:R-:W-:-:S05]  /*a9b0*/  @!P5 LEA.HI.X R7, R2, R7, R3, 0x2, P0 ;  /* 0x000000070207d211 */ /* 0x000fca00000f1403 */
[----:B------:R0:W5:Y:S01]  /*a9c0*/  @!P5 LDG.E R4, desc[UR36][R6.64] ;  /* 0x000000240604d981 */ /* 0x000162000c1e1900 */
[----:B------:R-:W-:Y:S01]  /*a9d0*/  LOP3.LUT P4, RZ, R16, 0x10, RZ, 0xc0, !PT ;  /* 0x0000001010ff7812 */ /* 0x000fe2000788c0ff */
[----:B------:R-:W-:-:S05]  /*a9e0*/  VIADD R26, R25, 0x1 ;  /* 0x00000001191a7836 */ /* 0x000fca0000000000 */
[----:B------:R-:W-:-:S04]  /*a9f0*/  ISETP.NE.AND P0, PT, R26, 0x2, PT ;  /* 0x000000021a00780c */ /* 0x000fc80003f05270 */
[----:B------:R-:W-:Y:S02]  /*aa00*/  SEL R28, RZ, 0x1, P0 ;  /* 0x00000001ff1c7807 */ /* 0x000fe40000000000 */
[----:B------:R-:W-:Y:S02]  /*aa10*/  SEL R26, R26, RZ, P0 ;  /* 0x000000ff1a1a7207 */ /* 0x000fe40000000000 */
[----:B------:R-:W-:Y:S01]  /*aa20*/  LOP3.LUT R28, R27, R28, RZ, 0x3c, !PT ;  /* 0x0000001c1b1c7212 */ /* 0x000fe200078e3cff */
[----:B0-----:R-:W-:Y:S06]  /*aa30*/  @!P4 BRA `(.L_x_3327) ;  /* 0x000000000004c947 */ /* 0x001fec0003800000 */
[----:B------:R-:W-:Y:S01]  /*aa40*/  BPT.TRAP 0x1 ;  /* 0x000000040000795c */ /* 0x000fe20000300000 */
.L_x_3327:
[----:B------:R-:W-:Y:S01]  /*aa50*/  LEA R19, R26, UR44, 0x3 ;  /* 0x0000002c1a137c11 */ /* 0x000fe2000f8e18ff */
[----:B------:R-:W-:Y:S01]  /*aa60*/  BSSY B1, `(.L_x_3328) ;  /* 0x0000004000017945 */ /* 0x000fe20003800000 */
[----:B------:R-:W-:-:S04]  /*aa70*/  SHF.L.U32 R2, R28, 0x1f, RZ ;  /* 0x0000001f1c027819 */ /* 0x000fc800000006ff */
[----:B------:R-:W0:Y:S02]  /*aa80*/  SYNCS.PHASECHK.TRANS64.TRYWAIT P0, [R19+URZ+0x30840], R2 ;  /* 0x03084002130075a7 */ /* 0x000e24000800017f */
[----:B0-----:R-:W-:Y:S05]  /*aa90*/  @!P0 BRA `(.L_x_3329) ;  /* 0x0000002c00088947 */ /* 0x001fea0003800000 */
.L_x_3392:
[----:B------:R-:W-:Y:S05]  /*aaa0*/  BSYNC B1 ;  /* 0x0000000000017941 */ /* 0x000fea0003800000 */
.L_x_3328:
[----:B------:R-:W-:Y:S01]  /*aab0*/  ULDC UR4, c[0x0][0x430] ;  /* 0x00010c0000047ab9 */ /* 0x000fe20000000800 */
[----:B-----5:R-:W-:Y:S01]  /*aac0*/  SHF.R.S32.HI R31, RZ, 0x1f, R4 ;  /* 0x0000001fff1f7819 */ /* 0x020fe20000011404 */
[----:B------:R-:W-:Y:S01]  /*aad0*/  UIADD3 UR4, -UR4, URZ, URZ ;  /* 0x0000003f04047290 */ /* 0x000fe2000fffe13f */
[----:B------:R-:W-:Y:S01]  /*aae0*/  R2UR UR6, R35 ;  /* 0x00000000230672ca */ /* 0x000fe200000e0000 */
[----:B------:R-:W-:Y:S01]  /*aaf0*/  IMAD R22, R26, 0x4800, R30 ;  /* 0x000048001a167824 */ /* 0x000fe200078e021e */
[C---:B------:R-:W-:Y:S02]  /*ab00*/  LOP3.LUT P5, RZ, R16.reuse, 0x2, RZ, 0xc0, !PT ;  /* 0x0000000210ff7812 */ /* 0x040fe400078ac0ff */
[----:B------:R-:W-:Y:S01]  /*ab10*/  LOP3.LUT P4, RZ, R16, 0x1, RZ, 0xc0, !PT ;  /* 0x0000000110ff7812 */ /* 0x000fe2000788c0ff */
        /* <DEDUP_REMOVED lines=19> */
[----:B------:R-:W-:Y:S01]  /*ac50*/  LEA R21, P0, R2, UR6, 0x1 ;  /* 0x0000000602157c11 */ /* 0x000fe2000f8008ff */
[----:B------:R-:W-:-:S03]  /*ac60*/  UMOV UR4, 0xffffffff ;  /* 0xffffffff00047882 */ /* 0x000fc60000000000 */
[----:B------:R-:W-:Y:S01]  /*ac70*/  LEA.HI.X R24, R2, UR7, R3, 0x1, P0 ;  /* 0x0000000702187c11 */ /* 0x000fe200080f0c03 */
[----:B------:R-:W-:Y:S08]  /*ac80*/  BRA.DIV UR4, `(.L_x_3330) ;  /* 0x0000002a04a07947 */ /* 0x000ff0000b800000 */
[----:B------:R-:W0:Y:S01]  /*ac90*/  SHFL.IDX PT, R14, R21, RZ, 0x181f ;  /* 0x00181fff150e7589 */ /* 0x000e2200000e0000 */
[----:B------:R-:W-:Y:S01]  /*aca0*/  IMAD.SHL.U32 R12, R23, 0x2, RZ ;  /* 0x00000002170c7824 */ /* 0x000fe200078e00ff */
[----:B------:R-:W-:Y:S02]  /*acb0*/  LOP3.LUT P6, RZ, R16, 0x4, RZ, 0xc0, !PT ;  /* 0x0000000410ff7812 */ /* 0x000fe400078cc0ff */
[----:B------:R-:W1:Y:S01]  /*acc0*/  SHFL.IDX PT, R3, R24, RZ, 0x181f ;  /* 0x00181fff18037589 */ /* 0x000e6200000e0000 */
[----:B------:R-:W-:-:S03]  /*acd0*/  LEA R22, R22, UR44, 0x1 ;  /* 0x0000002c16167c11 */ /* 0x000fc6000f8e08ff */
[----:B------:R-:W-:Y:S04]  /*ace0*/  SHFL.IDX PT, R7, R24, 0x1, 0x181f ;  /* 0x00381f0018077f89 */ /* 0x000fe800000e0000 */
[----:B------:R-:W-:Y:S01]  /*acf0*/  SHFL.IDX PT, R10, R21, 0x2, 0x181f ;  /* 0x00581f00150a7f89 */ /* 0x000fe200000e0000 */
[----:B0-----:R-:W-:-:S03]  /*ad00*/  IADD3 R2, P0, R14, R12, RZ ;  /* 0x0000000c0e027210 */ /* 0x001fc60007f1e0ff */
[----:B------:R-:W0:Y:S01]  /*ad10*/  SHFL.IDX PT, R14, R21, 0x1, 0x181f ;  /* 0x00381f00150e7f89 */ /* 0x000e2200000e0000 */
[----:B-1----:R-:W-:-:S05]  /*ad20*/  IADD3.X R3, RZ, R3, RZ, P0, !PT ;  /* 0x00000003ff037210 */ /* 0x002fca00007fe4ff */
[----:B------:R-:W-:Y:S04]  /*ad30*/  LDGSTS.E.BYPASS.LTC128B.128 [R22+0x1e400], desc[UR36][R2.64], !P6 ;  /* 0x1e40000002167fae */ /* 0x000fe8000f101d64 */
[----:B------:R-:W-:Y:S04]  /*ad40*/  LDGSTS.E.BYPASS.LTC128B.128 [R22+0x21400], desc[UR36][R2.64+0x80], !P5 ;  /* 0x2140008002167fae */ /* 0x000fe8000e901d64 */
[----:B------:R1:W-:Y:S01]  /*ad50*/  LDGSTS.E.BYPASS.LTC128B.128 [R22+0x24400], desc[UR36][R2.64+0x100], !P4 ;  /* 0x2440010002167fae */ /* 0x0003e2000e101d64 */
[----:B0-----:R-:W-:-:S03]  /*ad60*/  IADD3 R8, P0, R14, R12, RZ ;  /* 0x0000000c0e087210 */ /* 0x001fc60007f1e0ff */
[----:B------:R-:W-:Y:S02]  /*ad70*/  SHFL.IDX PT, R14, R21, 0x5, 0x181f ;  /* 0x00b81f00150e7f89 */ /* 0x000fe400000e0000 */
[----:B------:R-:W-:Y:S02]  /*ad80*/  IMAD.X R9, RZ, RZ, R7, P0 ;  /* 0x000000ffff097224 */ /* 0x000fe400000e0607 */
[----:B-1----:R-:W-:Y:S01]  /*ad90*/  SHFL.IDX PT, R2, R21, 0x3, 0x181f ;  /* 0x00781f0015027f89 */ /* 0x002fe200000e0000 */
[----:B------:R-:W-:-:S03]  /*ada0*/  IADD3 R10, P0, R10, R12, RZ ;  /* 0x0000000c0a0a7210 */ /* 0x000fc60007f1e0ff */
[----:B------:R-:W0:Y:S04]  /*adb0*/  SHFL.IDX PT, R7, R24, 0x2, 0x181f ;  /* 0x00581f0018077f89 */ /* 0x000e2800000e0000 */
[----:B------:R-:W1:Y:S04]  /*adc0*/  SHFL.IDX PT, R3, R24, 0x3, 0x181f ;  /* 0x00781f0018037f89 */ /* 0x000e6800000e0000 */
[----:B------:R2:W-:Y:S04]  /*add0*/  LDGSTS.E.BYPASS.LTC128B.128 [R22+0x1ec00], desc[UR36][R8.64], !P6 ;  /* 0x1ec0000008167fae */ /* 0x0005e8000f101d64 */
[----:B------:R2:W-:Y:S04]  /*ade0*/  LDGSTS.E.BYPASS.LTC128B.128 [R22+0x21c00], desc[UR36][R8.64+0x80], !P5 ;  /* 0x21c0008008167fae */ /* 0x0005e8000e901d64 */
[----:B------:R2:W-:Y:S01]  /*adf0*/  LDGSTS.E.BYPASS.LTC128B.128 [R22+0x24c00], desc[UR36][R8.64+0x100], !P4 ;  /* 0x24c0010008167fae */ /* 0x0005e2000e101d64 */
[----:B0-----:R-:W-:Y:S01]  /*ae00*/  IMAD.X R11, RZ, RZ, R7, P0 ;  /* 0x000000ffff0b7224 */ /* 0x001fe200000e0607 */
[----:B------:R-:W-:-:S02]  /*ae10*/  IADD3 R6, P0, R2, R12, RZ ;  /* 0x0000000c02067210 */ /* 0x000fc40007f1e0ff */
[----:B------:R-:W0:Y:S02]  /*ae20*/  SHFL.IDX PT, R2, R21, 0x4, 0x181f ;  /* 0x00981f0015027f89 */ /* 0x000e2400000e0000 */
[----:B-1----:R-:W-:Y:S02]  /*ae30*/  IADD3.X R7, RZ, R3, RZ, P0, !PT ;  /* 0x00000003ff077210 */ /* 0x002fe400007fe4ff */
[----:B------:R-:W1:Y:S04]  /*ae40*/  SHFL.IDX PT, R3, R24, 0x4, 0x181f ;  /* 0x00981f0018037f89 */ /* 0x000e6800000e0000 */
[----:B------:R2:W-:Y:S04]  /*ae50*/  LDGSTS.E.BYPASS.LTC128B.128 [R22+0x1f400], desc[UR36][R10.64], !P6 ;  /* 0x1f4000000a167fae */ /* 0x0005e8000f101d64 */
[----:B------:R2:W-:Y:S04]  /*ae60*/  LDGSTS.E.BYPASS.LTC128B.128 [R22+0x22400], desc[UR36][R10.64+0x80], !P5 ;  /* 0x224000800a167fae */ /* 0x0005e8000e901d64 */
[----:B------:R2:W-:Y:S04]  /*ae70*/  LDGSTS.E.BYPASS.LTC128B.128 [R22+0x25400], desc[UR36][R10.64+0x100], !P4 ;  /* 0x254001000a167fae */ /* 0x0005e8000e101d64 */
[----:B------:R2:W-:Y:S01]  /*ae80*/  LDGSTS.E.BYPASS.LTC128B.128 [R22+0x1fc00], desc[UR36][R6.64], !P6 ;  /* 0x1fc0000006167fae */ /* 0x0005e2000f101d64 */
[----:B0-----:R-:W-:-:S03]  /*ae90*/  IADD3 R2, P0, R2, R12, RZ ;  /* 0x0000000c02027210 */ /* 0x001fc60007f1e0ff */
[----:B------:R2:W-:Y:S02]  /*aea0*/  LDGSTS.E.BYPASS.LTC128B.128 [R22+0x22c00], desc[UR36][R6.64+0x80], !P5 ;  /* 0x22c0008006167fae */ /* 0x0005e4000e901d64 */
[----:B-1----:R-:W-:Y:S02]  /*aeb0*/  IMAD.X R3, RZ, RZ, R3, P0 ;  /* 0x000000ffff037224 */ /* 0x002fe400000e0603 */
[----:B------:R2:W-:Y:S04]  /*aec0*/  LDGSTS.E.BYPASS.LTC128B.128 [R22+0x25c00], desc[UR36][R6.64+0x100], !P4 ;  /* 0x25c0010006167fae */ /* 0x0005e8000e101d64 */
[----:B------:R2:W-:Y:S04]  /*aed0*/  LDGSTS.E.BYPASS.LTC128B.128 [R22+0x20400], desc[UR36][R2.64], !P6 ;  /* 0x2040000002167fae */ /* 0x0005e8000f101d64 */
[----:B------:R2:W-:Y:S04]  /*aee0*/  LDGSTS.E.BYPASS.LTC128B.128 [R22+0x23400], desc[UR36][R2.64+0x80], !P5 ;  /* 0x2340008002167fae */ /* 0x0005e8000e901d64 */
[----:B------:R2:W-:Y:S04]  /*aef0*/  LDGSTS.E.BYPASS.LTC128B.128 [R22+0x26400], desc[UR36][R2.64+0x100], !P4 ;  /* 0x2640010002167fae */ /* 0x0005e8000e101d64 */
[----:B------:R-:W0:Y:S02]  /*af00*/  SHFL.IDX PT, R24, R24, 0x5, 0x181f ;  /* 0x00b81f0018187f89 */ /* 0x000e2400000e0000 */
.L_x_3406:
[----:B--2---:R-:W-:Y:S01]  /*af10*/  IMAD.SHL.U32 R2, R23, 0x2, RZ ;  /* 0x0000000217027824 */ /* 0x004fe200078e00ff */
[----:B------:R-:W-:-:S04]  /*af20*/  LOP3.LUT P6, RZ, R16, 0x4, RZ, 0xc0, !PT ;  /* 0x0000000410ff7812 */ /* 0x000fc800078cc0ff */
[----:B------:R-:W-:-:S04]  /*af30*/  IADD3 R2, P0, R14, R2, RZ ;  /* 0x000000020e027210 */ /* 0x000fc80007f1e0ff */
[----:B0-----:R-:W-:Y:S02]  /*af40*/  IADD3.X R3, RZ, R24, RZ, P0, !PT ;  /* 0x00000018ff037210 */ /* 0x001fe400007fe4ff */
[----:B------:R-:W-:-:S03]  /*af50*/  PLOP3.LUT P0, PT, PT, PT, PT, 0x80, 0x0 ;  /* 0x000000000000781c */ /* 0x000fc60003f0f070 */
[----:B------:R-:W-:Y:S01]  /*af60*/  @!PT LDS RZ, [RZ] ;  /* 0x00000000fffff984 */ /* 0x000fe20000000800 */
[----:B------:R-:W-:Y:S01]  /*af70*/  @!PT LDS RZ, [RZ] ;  /* 0x00000000fffff984 */ /* 0x000fe20000000800 */
[----:B------:R-:W-:Y:S01]  /*af80*/  @!PT LDS RZ, [RZ] ;  /* 0x00000000fffff984 */ /* 0x000fe20000000800 */
[----:B------:R0:W-:Y:S04]  /*af90*/  LDGSTS.E.BYPASS.LTC128B.128 [R22+0x20c00], desc[UR36][R2.64], !P6 ;  /* 0x20c0000002167fae */ /* 0x0001e8000f101d64 */
[----:B------:R0:W-:Y:S04]  /*afa0*/  LDGSTS.E.BYPASS.LTC128B.128 [R22+0x23c00], desc[UR36][R2.64+0x80], !P5 ;  /* 0x23c0008002167fae */ /* 0x0001e8000e901d64 */
[----:B------:R0:W-:Y:S01]  /*afb0*/  LDGSTS.E.BYPASS.LTC128B.128 [R22+0x26c00], desc[UR36][R2.64+0x100], !P4 ;  /* 0x26c0010002167fae */ /* 0x0001e2000e101d64 */
[----:B------:R-:W-:Y:S01]  /*afc0*/  NOP ;  /* 0x0000000000007918 */ /* 0x000fe20000000000 */
.L_x_3331:
        /* <DEDUP_REMOVED lines=10> */
.L_x_3332:
[----:B------:R1:W-:Y:S01]  /*b070*/  SYNCS.ARRIVE.TRANS64.A1T0 RZ, [R19+URZ+0x30830], RZ ;  /* 0x030830ff13ff79a7 */ /* 0x0003e2000810003f */
[----:B------:R-:W-:Y:S05]  /*b080*/  @!P5 BRA `(.L_x_3333) ;  /* 0x000000000004d947 */ /* 0x000fea0003800000 */
[----:B------:R-:W-:Y:S01]  /*b090*/  BPT.TRAP 0x1 ;  /* 0x000000040000795c */ /* 0x000fe20000300000 */
.L_x_3333:
[----:B0-----:R-:W-:Y:S01]  /*b0a0*/  SHF.L.U32 R3, R27, 0x1f, RZ ;  /* 0x0000001f1b037819 */ /* 0x001fe200000006ff */
[----:B------:R-:W-:Y:S01]  /*b0b0*/  BSSY B1, `(.L_x_3334) ;  /* 0x0000004000017945 */ /* 0x000fe20003800000 */
[----:B------:R-:W-:-:S04]  /*b0c0*/  LEA R6, R25, UR44, 0x3 ;  /* 0x0000002c19067c11 */ /* 0x000fc8000f8e18ff */
[----:B------:R-:W0:Y:S02]  /*b0d0*/  SYNCS.PHASECHK.TRANS64.TRYWAIT P0, [R6+URZ+0x30860], R3 ;  /* 0x03086003060075a7 */ /* 0x000e24000800017f */
[----:B0-----:R-:W-:Y:S05]  /*b0e0*/  @!P0 BRA `(.L_x_3335) ;  /* 0x0000002c00588947 */ /* 0x001fea0003800000 */
.L_x_3407:
[----:B------:R-:W-:Y:S05]  /*b0f0*/  BSYNC B1 ;  /* 0x0000000000017941 */ /* 0x000fea0003800000 */
.L_x_3334:
[----:B------:R-:W-:Y:S01]  /*b100*/  UMOV UR4, 0xffffffff ;  /* 0xffffffff00047882 */ /* 0x000fe20000000000 */
[----:B------:R-:W-:Y:S02]  /*b110*/  IMAD R7, R25, 0x4800, R30 ;  /* 0x0000480019077824 */ /* 0x000fe400078e021e */
[----:B------:R-:W-:Y:S01]  /*b120*/  IMAD.SHL.U32 R9, R23, 0x2, RZ ;  /* 0x0000000217097824 */ /* 0x000fe200078e00ff */
[----:B------:R-:W-:Y:S06]  /*b130*/  BRA.DIV UR4, `(.L_x_3336) ;  /* 0x0000002e04587947 */ /* 0x000fec000b800000 */
[----:B------:R-:W2:Y:S01]  /*b140*/  SHFL.IDX PT, R14, R17, RZ, 0x181f ;  /* 0x00181fff110e7589 */ /* 0x000ea200000e0000 */
[----:B------:R-:W-:-:S03]  /*b150*/  LEA R7, R7, UR44, 0x1 ;  /* 0x0000002c07077c11 */ /* 0x000fc6000f8e08ff */
[----:B0-----:R-:W0:Y:S04]  /*b160*/  SHFL.IDX PT, R3, R18, RZ, 0x181f ;  /* 0x00181fff12037589 */ /* 0x001e2800000e0000 */
[----:B------:R-:W-:Y:S01]  /*b170*/  SHFL.IDX PT, R8, R18, 0x1, 0x181f ;  /* 0x00381f0012087f89 */ /* 0x000fe200000e0000 */
        /* <DEDUP_REMOVED lines=8> */
[----:B------:R2:W-:Y:S02]  /*b200*/  LDGSTS.E.BYPASS.LTC128B.128 [R7+0x6400], desc[UR36][R2.64+0x100], !P0 ;  /* 0x0640010002077fae */ /* 0x0005e4000c101d64 */
[----:B--2---:R-:W-:Y:S02]  /*b210*/  IADD3 R2, P0, R14, R9, RZ ;  /* 0x000000090e027210 */ /* 0x004fe40007f1e0ff */
[----:B------:R-:W0:Y:S02]  /*b220*/  SHFL.IDX PT, R14, R17, 0x2, 0x181f ;  /* 0x00581f00110e7f89 */ /* 0x000e2400000e0000 */
[----:B------:R-:W-:Y:S02]  /*b230*/  IADD3.X R3, RZ, R8, RZ, P0, !PT ;  /* 0x00000008ff037210 */ /* 0x000fe400007fe4ff */
[----:B------:R-:W-:Y:S01]  /*b240*/  ISETP.LT.OR P0, PT, R0, 0x11, P3 ;  /* 0x000000110000780c */ /* 0x000fe20001f01670 */
[----:B------:R-:W2:-:S12]  /*b250*/  SHFL.IDX PT, R8, R18, 0x2, 0x181f ;  /* 0x00581f0012087f89 */ /* 0x000e9800000e0000 */
[----:B------:R-:W-:Y:S01]  /*b260*/  LDGSTS.E.BYPASS.LTC128B.128 [R7+0xc00], desc[UR36][R2.64], !P0 ;  /* 0x00c0000002077fae */ /* 0x000fe2000c101d64 */
[----:B------:R-:W-:-:S13]  /*b270*/  ISETP.LT.OR P0, PT, R0, 0x11, P2 ;  /* 0x000000110000780c */ /* 0x000fda0001701670 */
[----:B------:R-:W-:Y:S01]  /*b280*/  LDGSTS.E.BYPASS.LTC128B.128 [R7+0x3c00], desc[UR36][R2.64+0x80], !P0 ;  /* 0x03c0008002077fae */ /* 0x000fe2000c101d64 */
[----:B------:R-:W-:-:S13]  /*b290*/  ISETP.LT.OR P0, PT, R0, 0x11, P1 ;  /* 0x000000110000780c */ /* 0x000fda0000f01670 */
[----:B------:R0:W-:Y:S02]  /*b2a0*/  LDGSTS.E.BYPASS.LTC128B.128 [R7+0x6c00], desc[UR36][R2.64+0x100], !P0 ;  /* 0x06c0010002077fae */ /* 0x0001e4000c101d64 */
[----:B0-----:R-:W-:Y:S02]  /*b2b0*/  IADD3 R2, P0, R14, R9, RZ ;  /* 0x000000090e027210 */ /* 0x001fe40007f1e0ff */
[----:B------:R-:W0:Y:S03]  /*b2c0*/  SHFL.IDX PT, R14, R17, 0x3, 0x181f ;  /* 0x00781f00110e7f89 */ /* 0x000e2600000e0000 */
[----:B--2---:R-:W-:Y:S01]  /*b2d0*/  IMAD.X R3, RZ, RZ, R8, P0 ;  /* 0x000000ffff037224 */ /* 0x004fe200000e0608 */
        /* <DEDUP_REMOVED lines=18> */
[----:B------:R0:W3:Y:S02]  /*b400*/  SHFL.IDX PT, R14, R17, 0x5, 0x181f ;  /* 0x00b81f00110e7f89 */ /* 0x0000e400000e0000 */
[----:B--2---:R-:W-:Y:S02]  /*b410*/  IADD3.X R3, RZ, R8, RZ, P0, !PT ;  /* 0x00000008ff037210 */ /* 0x004fe400007fe4ff */
[----:B------:R-:W-:Y:S01]  /*b420*/  ISETP.LT.OR P0, PT, R0, 0x41, P3 ;  /* 0x000000410000780c */ /* 0x000fe20001f01670 */
[----:B------:R0:W2:-:S12]  /*b430*/  SHFL.IDX PT, R8, R18, 0x5, 0x181f ;  /* 0x00b81f0012087f89 */ /* 0x00009800000e0000 */
[----:B------:R0:W-:Y:S01]  /*b440*/  LDGSTS.E.BYPASS.LTC128B.128 [R7+0x2400], desc[UR36][R2.64], !P0 ;  /* 0x0240000002077fae */ /* 0x0001e2000c101d64 */
[----:B------:R-:W-:-:S13]  /*b450*/  ISETP.LT.OR P0, PT, R0, 0x41, P2 ;  /* 0x000000410000780c */ /* 0x000fda0001701670 */
[----:B------:R0:W-:Y:S01]  /*b460*/  LDGSTS.E.BYPASS.LTC128B.128 [R7+0x5400], desc[UR36][R2.64+0x80], !P0 ;  /* 0x0540008002077fae */ /* 0x0001e2000c101d64 */
[----:B------:R-:W-:-:S13]  /*b470*/  ISETP.LT.OR P0, PT, R0, 0x41, P1 ;  /* 0x000000410000780c */ /* 0x000fda0000f01670 */
[----:B--23--:R0:W-:Y:S02]  /*b480*/  LDGSTS.E.BYPASS.LTC128B.128 [R7+0x8400], desc[UR36][R2.64+0x100], !P0 ;  /* 0x0840010002077fae */ /* 0x00c1e4000c101d64 */
.L_x_3421:
[----:B0-2---:R-:W-:Y:S01]  /*b490*/  IADD3 R2, P0, R14, R9, RZ ;  /* 0x000000090e027210 */ /* 0x005fe20007f1e0ff */
[----:B------:R-:W-:-:S04]  /*b4a0*/  ULDC.64 UR4, c[0x0][0x328] ;  /* 0x0000ca0000047ab9 */ /* 0x000fc80000000a00 */
[----:B------:R-:W-:Y:S01]  /*b4b0*/  IMAD.X R3, RZ, RZ, R8, P0 ;  /* 0x000000ffff037224 */ /* 0x000fe200000e0608 */
[----:B------:R-:W-:Y:S01]  /*b4c0*/  ISETP.LT.OR P0, PT, R0, 0x51, P3 ;  /* 0x000000510000780c */ /* 0x000fe20001f01670 */
[----:B------:R-:W-:-:S04]  /*b4d0*/  IMAD R8, R29, UR4, RZ ;  /* 0x000000041d087c24 */ /* 0x000fc8000f8e02ff */
[----:B------:R-:W-:-:S08]  /*b4e0*/  IMAD R9, R5, UR5, R8 ;  /* 0x0000000505097c24 */ /* 0x000fd0000f8e0208 */
[----:B------:R-:W-:Y:S01]  /*b4f0*/  @!PT LDS RZ, [RZ] ;  /* 0x00000000fffff984 */ /* 0x000fe20000000800 */
[----:B------:R-:W-:Y:S01]  /*b500*/  @!PT LDS RZ, [RZ] ;  /* 0x00000000fffff984 */ /* 0x000fe20000000800 */
[----:B------:R-:W-:Y:S01]  /*b510*/  @!PT LDS RZ, [RZ] ;  /* 0x00000000fffff984 */ /* 0x000fe20000000800 */
        /* <DEDUP_REMOVED lines=13> */
[----:B-1----:R-:W-:-:S07]  /*b5f0*/  IADD3 R19, R3, R31, RZ ;  /* 0x0000001f03137210 */ /* 0x002fce0007ffe0ff */
.L_x_3337:
        /* <DEDUP_REMOVED lines=10> */
.L_x_3338:
[----:B------:R-:W-:Y:S01]  /*b6a0*/  R2UR UR4, R35 ;  /* 0x00000000230472ca */ /* 0x000fe200000e0000 */
[----:B------:R-:W-:Y:S01]  /*b6b0*/  ULDC.64 UR6, c[0x0][0x330] ;  /* 0x0000cc0000067ab9 */ /* 0x000fe20000000a00 */
[----:B------:R-:W-:Y:S01]  /*b6c0*/  IMAD.MOV.U32 R18, RZ, RZ, R2 ;  /* 0x000000ffff127224 */ /* 0x000fe200078e0002 */
[----:B------:R0:W-:Y:S01]  /*b6d0*/  SYNCS.ARRIVE.TRANS64.A1T0 RZ, [R6+URZ+0x30850], RZ ;  /* 0x030850ff06ff79a7 */ /* 0x0001e2000810003f */
[----:B------:R-:W-:Y:S01]  /*b6e0*/  IMAD.U32 R3, RZ, RZ, UR6 ;  /* 0x00000006ff037e24 */ /* 0x000fe2000f8e00ff */
[----:B------:R-:W-:Y:S01]  /*b6f0*/  IADD3 R20, R20, -0x60, RZ ;  /* 0xffffffa014147810 */ /* 0x000fe20007ffe0ff */
        /* <DEDUP_REMOVED lines=8> */
[----:B------:R-:W-:Y:S02]  /*b780*/  LEA R17, P0, R18, UR6, 0x1 ;  /* 0x0000000612117c11 */ /* 0x000fe4000f8008ff */
[----:B------:R-:W-:-:S04]  /*b790*/  IADD3 R3, R19, UR4, RZ ;  /* 0x0000000413037c10 */ /* 0x000fc8000fffe0ff */
[----:B------:R-:W-:Y:S02]  /*b7a0*/  LEA.HI.X R18, R18, UR7, R3, 0x1, P0 ;  /* 0x0000000712127c11 */ /* 0x000fe400080f0c03 */
[----:B------:R-:W-:-:S13]  /*b7b0*/  ISETP.GT.AND P0, PT, R32, UR47, PT ;  /* 0x0000002f20007c0c */ /* 0x000fda000bf04270 */
[----:B0-----:R-:W-:Y:S05]  /*b7c0*/  @P0 BRA `(.L_x_3339) ;  /* 0xfffffff0002c0947 */ /* 0x001fea000383ffff */
[----:B------:R-:W-:Y:S05]  /*b7d0*/  BSYNC B0 ;  /* 0x0000000000007941 */ /* 0x000fea0003800000 */
.L_x_3326:
[----:B------:R-:W-:-:S13]  /*b7e0*/  LOP3.LUT P0, RZ, R16, 0x10, RZ, 0xc0, !PT ;  /* 0x0000001010ff7812 */ /* 0x000fda000780c0ff */
[----:B------:R-:W-:Y:S05]  /*b7f0*/  @!P0 BRA `(.L_x_3340) ;  /* 0x0000000000048947 */ /* 0x000fea0003800000 */
[----:B------:R-:W-:Y:S01]  /*b800*/  BPT.TRAP 0x1 ;  /* 0x000000040000795c */ /* 0x000fe20000300000 */
.L_x_3340:
[----:B0-----:R-:W-:Y:S01]  /*b810*/  LEA R0, R26, UR44, 0x3 ;  /* 0x0000002c1a007c11 */ /* 0x001fe2000f8e18ff */
        /* <DEDUP_REMOVED lines=11> */
.L_x_3422:
[----:B------:R-:W-:Y:S05]  /*b8d0*/  BSYNC B0 ;  /* 0x0000000000007941 */ /* 0x000fea0003800000 */
.L_x_3341:
        /* <DEDUP_REMOVED lines=8> */
[----:B------:R-:W1:Y:S01]  /*b960*/  SHFL.IDX PT, R6, R18, 0x1, 0x181f ;  /* 0x00381f0012067f89 */ /* 0x000e6200000e0000 */
[----:B------:R-:W-:Y:S02]  /*b970*/  ISETP.GE.AND P0, PT, R33, UR4, PT ;  /* 0x0000000421007c0c */ /* 0x000fe4000bf06270 */
[C---:B------:R-:W-:Y:S01]  /*b980*/  ISETP.LT.OR P3, PT, R5.reuse, 0x1, P2 ;  /* 0x000000010500780c */ /* 0x040fe20001761670 */
[----:B------:R-:W2:Y:S01]  /*b990*/  SHFL.IDX PT, R14, R17, 0x1, 0x181f ;  /* 0x00381f00110e7f89 */ /* 0x000ea200000e0000 */
[----:B------:R-:W-:-:S02]  /*b9a0*/  ISETP.LT.OR P4, PT, R5, 0x1, P1 ;  /* 0x000000010500780c */ /* 0x000fc40000f81670 */
[----:B------:R-:W-:Y:S01]  /*b9b0*/  ISETP.LT.OR P5, PT, R5, 0x1, P0 ;  /* 0x000000010500780c */ /* 0x000fe200007a1670 */
[----:B------:R-:W-:Y:S04]  /*b9c0*/  SHFL.IDX PT, R7, R18, 0x2, 0x181f ;  /* 0x00581f0012077f89 */ /* 0x000fe800000e0000 */
[----:B------:R-:W3:Y:S01]  /*b9d0*/  SHFL.IDX PT, R8, R17, 0x2, 0x181f ;  /* 0x00581f0011087f89 */ /* 0x000ee200000e0000 */
[----:B0-----:R-:W-:-:S05]  /*b9e0*/  IMAD.WIDE.U32 R2, R23, 0x2, R2 ;  /* 0x0000000217027825 */ /* 0x001fca00078e0002 */
[----:B------:R-:W-:Y:S01]  /*b9f0*/  LDGSTS.E.BYPASS.LTC128B.128 [R4+0x400], desc[UR36][R2.64], !P3 ;  /* 0x0040000002047fae */ /* 0x000fe2000d901d64 */
[----:B------:R-:W-:-:S03]  /*ba00*/  ISETP.LT.OR P3, PT, R5, 0x11, P2 ;  /* 0x000000110500780c */ /* 0x000fc60001761670 */
[----:B------:R-:W-:Y:S01]  /*ba10*/  LDGSTS.E.BYPASS.LTC128B.128 [R4+0x3400], desc[UR36][R2.64+0x80], !P4 ;  /* 0x0340008002047fae */ /* 0x000fe2000e101d64 */
[----:B------:R-:W-:-:S03]  /*ba20*/  ISETP.LT.OR P4, PT, R5, 0x11, P1 ;  /* 0x000000110500780c */ /* 0x000fc60000f81670 */
[----:B------:R1:W-:Y:S01]  /*ba30*/  LDGSTS.E.BYPASS.LTC128B.128 [R4+0x6400], desc[UR36][R2.64+0x100], !P5 ;  /* 0x0640010002047fae */ /* 0x0003e2000e901d64 */
[----:B------:R-:W-:Y:S02]  /*ba40*/  ISETP.LT.OR P5, PT, R5, 0x11, P0 ;  /* 0x000000110500780c */ /* 0x000fe400007a1670 */
[----:B-1----:R-:W-:Y:S01]  /*ba50*/  MOV R3, R6 ;  /* 0x0000000600037202 */ /* 0x002fe20000000f00 */
[----:B--2---:R-:W-:Y:S01]  /*ba60*/  IMAD.MOV.U32 R2, RZ, RZ, R14 ;  /* 0x000000ffff027224 */ /* 0x004fe200078e000e */
[----:B------:R-:W-:Y:S03]  /*ba70*/  SHFL.IDX PT, R6, R18, 0x3, 0x181f ;  /* 0x00781f0012067f89 */ /* 0x000fe600000e0000 */
[----:B------:R-:W-:Y:S01]  /*ba80*/  IMAD.WIDE.U32 R2, R23, 0x2, R2 ;  /* 0x0000000217027825 */ /* 0x000fe200078e0002 */
[----:B------:R-:W0:Y:S04]  /*ba90*/  SHFL.IDX PT, R14, R17, 0x3, 0x181f ;  /* 0x00781f00110e7f89 */ /* 0x000e2800000e0000 */
[----:B------:R-:W-:Y:S01]  /*baa0*/  LDGSTS.E.BYPASS.LTC128B.128 [R4+0xc00], desc[UR36][R2.64], !P3 ;  /* 0x00c0000002047fae */ /* 0x000fe2000d901d64 */
[----:B------:R-:W-:-:S03]  /*bab0*/  ISETP.LT.OR P3, PT, R5, 0x21, P2 ;  /* 0x000000210500780c */ /* 0x000fc60001761670 */
[----:B------:R-:W-:Y:S01]  /*bac0*/  LDGSTS.E.BYPASS.LTC128B.128 [R4+0x3c00], desc[UR36][R2.64+0x80], !P4 ;  /* 0x03c0008002047fae */ /* 0x000fe2000e101d64 */
[----:B------:R-:W-:-:S03]  /*bad0*/  ISETP.LT.OR P4, PT, R5, 0x21, P1 ;  /* 0x000000210500780c */ /* 0x000fc60000f81670 */
[----:B------:R3:W-:Y:S01]  /*bae0*/  LDGSTS.E.BYPASS.LTC128B.128 [R4+0x6c00], desc[UR36][R2.64+0x100], !P5 ;  /* 0x06c0010002047fae */ /* 0x0007e2000e901d64 */
[----:B------:R-:W-:Y:S01]  /*baf0*/  ISETP.LT.OR P5, PT, R5, 0x21, P0 ;  /* 0x000000210500780c */ /* 0x000fe200007a1670 */
[----:B---3--:R-:W-:Y:S02]  /*bb00*/  IMAD.MOV.U32 R2, RZ, RZ, R8 ;  /* 0x000000ffff027224 */ /* 0x008fe400078e0008 */
[----:B------:R-:W-:Y:S01]  /*bb10*/  IMAD.MOV.U32 R3, RZ, RZ, R7 ;  /* 0x000000ffff037224 */ /* 0x000fe200078e0007 */
[----:B------:R-:W-:Y:S01]  /*bb20*/  SHFL.IDX PT, R8, R17, 0x4, 0x181f ;  /* 0x00981f0011087f89 */ /* 0x000fe200000e0000 */
[----:B------:R-:W-:-:S03]  /*bb30*/  IMAD.WIDE.U32 R2, R23, 0x2, R2 ;  /* 0x0000000217027825 */ /* 0x000fc600078e0002 */
[----:B------:R-:W1:Y:S04]  /*bb40*/  SHFL.IDX PT, R7, R18, 0x4, 0x181f ;  /* 0x00981f0012077f89 */ /* 0x000e6800000e0000 */
[----:B------:R-:W-:Y:S01]  /*bb50*/  LDGSTS.E.BYPASS.LTC128B.128 [R4+0x1400], desc[UR36][R2.64], !P3 ;  /* 0x0140000002047fae */ /* 0x000fe2000d901d64 */
[----:B------:R-:W-:-:S03]  /*bb60*/  ISETP.LT.OR P3, PT, R5, 0x31, P2 ;  /* 0x000000310500780c */ /* 0x000fc60001761670 */
[----:B------:R-:W-:Y:S01]  /*bb70*/  LDGSTS.E.BYPASS.LTC128B.128 [R4+0x4400], desc[UR36][R2.64+0x80], !P4 ;  /* 0x0440008002047fae */ /* 0x000fe2000e101d64 */
[----:B------:R-:W-:-:S03]  /*bb80*/  ISETP.LT.OR P4, PT, R5, 0x31, P1 ;  /* 0x000000310500780c */ /* 0x000fc60000f81670 */
[----:B------:R0:W-:Y:S01]  /*bb90*/  LDGSTS.E.BYPASS.LTC128B.128 [R4+0x7400], desc[UR36][R2.64+0x100], !P5 ;  /* 0x0740010002047fae */ /* 0x0001e2000e901d64 */
[----:B------:R-:W-:-:S03]  /*bba0*/  ISETP.LT.OR P5, PT, R5, 0x31, P0 ;  /* 0x000000310500780c */ /* 0x000fc600007a1670 */
[----:B------:R-:W2:Y:S01]  /*bbb0*/  SHFL.IDX PT, R18, R18, 0x5, 0x181f ;  /* 0x00b81f0012127f89 */ /* 0x000ea200000e0000 */
[----:B0-----:R-:W-:Y:S01]  /*bbc0*/  MOV R2, R14 ;  /* 0x0000000e00027202 */ /* 0x001fe20000000f00 */
[----:B------:R-:W-:Y:S02]  /*bbd0*/  IMAD.MOV.U32 R3, RZ, RZ, R6 ;  /* 0x000000ffff037224 */ /* 0x000fe400078e0006 */
[----:B------:R0:W3:Y:S01]  /*bbe0*/  SHFL.IDX PT, R14, R17, 0x5, 0x181f ;  /* 0x00b81f00110e7f89 */ /* 0x0000e200000e0000 */
[----:B------:R-:W-:Y:S02]  /*bbf0*/  IMAD.MOV.U32 R6, RZ, RZ, RZ ;  /* 0x000000ffff067224 */ /* 0x000fe400078e00ff */
[----:B------:R-:W-:-:S05]  /*bc00*/  IMAD.WIDE.U32 R2, R23, 0x2, R2 ;  /* 0x0000000217027825 */ /* 0x000fca00078e0002 */
[----:B------:R-:W-:Y:S01]  /*bc10*/  LDGSTS.E.BYPASS.LTC128B.128 [R4+0x1c00], desc[UR36][R2.64], !P3 ;  /* 0x01c0000002047fae */ /* 0x000fe2000d901d64 */
[----:B------:R-:W-:-:S03]  /*bc20*/  ISETP.LT.OR P3, PT, R5, 0x41, P2 ;  /* 0x000000410500780c */ /* 0x000fc60001761670 */
[----:B------:R-:W-:Y:S01]  /*bc30*/  LDGSTS.E.BYPASS.LTC128B.128 [R4+0x4c00], desc[UR36][R2.64+0x80], !P4 ;  /* 0x04c0008002047fae */ /* 0x000fe2000e101d64 */
[----:B------:R-:W-:-:S03]  /*bc40*/  ISETP.LT.OR P4, PT, R5, 0x41, P1 ;  /* 0x000000410500780c */ /* 0x000fc60000f81670 */
[----:B------:R1:W-:Y:S01]  /*bc50*/  LDGSTS.E.BYPASS.LTC128B.128 [R4+0x7c00], desc[UR36][R2.64+0x100], !P5 ;  /* 0x07c0010002047fae */ /* 0x0003e2000e901d64 */
[----:B------:R-:W-:Y:S02]  /*bc60*/  ISETP.LT.OR P5, PT, R5, 0x41, P0 ;  /* 0x000000410500780c */ /* 0x000fe400007a1670 */
[----:B-1----:R-:W-:Y:S01]  /*bc70*/  MOV R3, R7 ;  /* 0x0000000700037202 */ /* 0x002fe20000000f00 */
[----:B------:R-:W-:-:S04]  /*bc80*/  IMAD.MOV.U32 R2, RZ, RZ, R8 ;  /* 0x000000ffff027224 */ /* 0x000fc800078e0008 */
[----:B------:R-:W-:-:S05]  /*bc90*/  IMAD.WIDE.U32 R2, R23, 0x2, R2 ;  /* 0x0000000217027825 */ /* 0x000fca00078e0002 */
[----:B------:R0:W-:Y:S04]  /*bca0*/  LDGSTS.E.BYPASS.LTC128B.128 [R4+0x2400], desc[UR36][R2.64], !P3 ;  /* 0x0240000002047fae */ /* 0x0001e8000d901d64 */
[----:B------:R0:W-:Y:S04]  /*bcb0*/  LDGSTS.E.BYPASS.LTC128B.128 [R4+0x5400], desc[UR36][R2.64+0x80], !P4 ;  /* 0x0540008002047fae */ /* 0x0001e8000e101d64 */
[----:B--23--:R0:W-:Y:S02]  /*bcc0*/  LDGSTS.E.BYPASS.LTC128B.128 [R4+0x8400], desc[UR36][R2.64+0x100], !P5 ;  /* 0x0840010002047fae */ /* 0x00c1e4000e901d64 */
.L_x_3436:
[C---:B------:R-:W-:Y:S01]  /*bcd0*/  ISETP.LT.OR P2, PT, R5.reuse, 0x51, P2 ;  /* 0x000000510500780c */ /* 0x040fe20001741670 */
[----:B0-----:R-:W-:Y:S01]  /*bce0*/  IMAD.MOV.U32 R2, RZ, RZ, R14 ;  /* 0x000000ffff027224 */ /* 0x001fe200078e000e */
[C---:B------:R-:W-:Y:S02]  /*bcf0*/  ISETP.LT.OR P1, PT, R5.reuse, 0x51, P1 ;  /* 0x000000510500780c */ /* 0x040fe40000f21670 */
[----:B------:R-:W-:Y:S02]  /*bd00*/  ISETP.LT.OR P0, PT, R5, 0x51, P0 ;  /* 0x000000510500780c */ /* 0x000fe40000701670 */
[----:B------:R-:W-:-:S03]  /*bd10*/  MOV R3, R18 ;  /* 0x0000001200037202 */ /* 0x000fc60000000f00 */
[----:B------:R-:W-:-:S05]  /*bd20*/  IMAD.WIDE.U32 R2, R23, 0x2, R2 ;  /* 0x0000000217027825 */ /* 0x000fca00078e0002 */
[----:B------:R-:W-:Y:S01]  /*bd30*/  @!PT LDS RZ, [RZ] ;  /* 0x00000000fffff984 */ /* 0x000fe20000000800 */
[----:B------:R-:W-:Y:S01]  /*bd40*/  @!PT LDS RZ, [RZ] ;  /* 0x00000000fffff984 */ /* 0x000fe20000000800 */
[----:B------:R-:W-:Y:S01]  /*bd50*/  @!PT LDS RZ, [RZ] ;  /* 0x00000000fffff984 */ /* 0x000fe20000000800 */
[----:B------:R0:W-:Y:S04]  /*bd60*/  LDGSTS.E.BYPASS.LTC128B.128 [R4+0x2c00], desc[UR36][R2.64], !P2 ;  /* 0x02c0000002047fae */ /* 0x0001e8000d101d64 */
[----:B------:R0:W-:Y:S04]  /*bd70*/  LDGSTS.E.BYPASS.LTC128B.128 [R4+0x5c00], desc[UR36][R2.64+0x80], !P1 ;  /* 0x05c0008002047fae */ /* 0x0001e8000c901d64 */
[----:B------:R0:W-:Y:S01]  /*bd80*/  LDGSTS.E.BYPASS.LTC128B.128 [R4+0x8c00], desc[UR36][R2.64+0x100], !P0 ;  /* 0x08c0010002047fae */ /* 0x0001e2000c101d64 */
[----:B------:R-:W-:Y:S01]  /*bd90*/  PLOP3.LUT P0, PT, PT, PT, PT, 0x80, 0x0 ;  /* 0x000000000000781c */ /* 0x000fe20003f0f070 */
[----:B------:R-:W-:-:S12]  /*bda0*/  NOP ;  /* 0x0000000000007918 */ /* 0x000fd80000000000 */
.L_x_3344:
        /* <DEDUP_REMOVED lines=10> */
.L_x_3345:
[----:B------:R1:W-:Y:S02]  /*be50*/  SYNCS.ARRIVE.TRANS64.A1T0 RZ, [R0+URZ+0x30850], RZ ;  /* 0x030850ff00ff79a7 */ /* 0x0003e4000810003f */
[----:B-1----:R-:W-:-:S05]  /*be60*/  VIADD R0, R26, 0x1 ;  /* 0x000000011a007836 */ /* 0x002fca0000000000 */
[----:B------:R-:W-:-:S04]  /*be70*/  ISETP.NE.AND P0, PT, R0, 0x2, PT ;  /* 0x000000020000780c */ /* 0x000fc80003f05270 */
[----:B0-----:R-:W-:Y:S02]  /*be80*/  SEL R3, RZ, 0x1, P0 ;  /* 0x00000001ff037807 */ /* 0x001fe40000000000 */
[----:B------:R-:W-:Y:S02]  /*be90*/  SEL R0, R0, RZ, P0 ;  /* 0x000000ff00007207 */ /* 0x000fe40000000000 */
[----:B------:R-:W-:-:S07]  /*bea0*/  LOP3.LUT R28, R28, R3, RZ, 0x3c, !PT ;  /* 0x000000031c1c7212 */ /* 0x000fce00078e3cff */
.L_x_3311:
[----:B------:R-:W0:Y:S01]  /*beb0*/  S2R R3, SR_CgaCtaId ;  /* 0x0000000000037919 */ /* 0x000e220000008800 */
[----:B------:R-:W-:Y:S02]  /*bec0*/  MOV R2, 0x400 ;  /* 0x0000040000027802 */ /* 0x000fe40000000f00 */
[----:B------:R-:W-:Y:S02]  /*bed0*/  SHF.L.U32 R6, R6, 0x1f, RZ ;  /* 0x0000001f06067819 */ /* 0x000fe400000006ff */
[----:B0-----:R-:W-:-:S04]  /*bee0*/  LEA R7, R3, R2, 0x18 ;  /* 0x0000000203077211 */ /* 0x001fc800078ec0ff */
[----:B------:R-:W0:Y:S02]  /*bef0*/  SYNCS.PHASECHK.TRANS64.TRYWAIT P0, [R7+URZ+0x30820], R6 ;  /* 0x03082006070075a7 */ /* 0x000e24000800017f */
[----:B0-----:R-:W-:Y:S05]  /*bf00*/  @!P0 BRA `(.L_x_3346) ;  /* 0x0000003000408947 */ /* 0x001fea0003800000 */
.L_x_3437:
[----:B------:R-:W-:-:S03]  /*bf10*/  UMOV UR4, 0xffffffff ;  /* 0xffffffff00047882 */ /* 0x000fc60000000000 */
[----:B------:R-:W-:Y:S05]  /*bf20*/  BRA.DIV UR4, `(.L_x_3347) ;  /* 0x00000032044c7947 */ /* 0x000fea000b800000 */
[----:B------:R-:W1:Y:S02]  /*bf30*/  S2R R2, SR_TID.X ;  /* 0x0000000000027919 */ /* 0x000e640000002100 */
[----:B-1----:R-:W-:-:S04]  /*bf40*/  SHF.R.U32.HI R2, RZ, 0x5, R2 ;  /* 0x00000005ff027819 */ /* 0x002fc80000011602 */
[----:B------:R-:W-:-:S05]  /*bf50*/  LOP3.LUT R2, R2, 0x3, RZ, 0xc0, !PT ;  /* 0x0000000302027812 */ /* 0x000fca00078ec0ff */
[----:B------:R1:W2:Y:S02]  /*bf60*/  SHFL.IDX PT, R14, R2, RZ, 0x1f ;  /* 0x00001fff020e7589 */ /* 0x0002a400000e0000 */
.L_x_3440:
[----:B--2---:R-:W-:-:S13]  /*bf70*/  ISETP.NE.AND P0, PT, R14, RZ, PT ;  /* 0x000000ff0e00720c */ /* 0x004fda0003f05270 */
[----:B------:R-:W-:Y:S05]  /*bf80*/  @P0 BRA `(.L_x_3279) ;  /* 0x0000000000900947 */ /* 0x000fea0003800000 */
[----:B------:R-:W-:-:S03]  /*bf90*/  UMOV UR4, 0xffffffff ;  /* 0xffffffff00047882 */ /* 0x000fc60000000000 */
[----:B------:R-:W-:Y:S05]  /*bfa0*/  BRA.DIV UR4, `(.L_x_3348) ;  /* 0x0000003204607947 */ /* 0x000fea000b800000 */
[----:B------:R-:W-:-:S13]  /*bfb0*/  ELECT P6, URZ, PT ;  /* 0x00000000003f782f */ /* 0x000fda00038c0000 */
.L_x_3443:
        /* <DEDUP_REMOVED lines=8> */
.L_x_3349:
[C---:B------:R-:W-:Y:S01]  /*c040*/  LEA R5, R0.reuse, R7, 0x3 ;  /* 0x0000000700057211 */ /* 0x040fe200078e18ff */
[----:B------:R-:W-:Y:S01]  /*c050*/  VIADD R0, R0, 0x1 ;  /* 0x0000000100007836 */ /* 0x000fe20000000000 */
[----:B------:R-:W-:-:S04]  /*c060*/  SHF.L.U32 R2, R28, 0x1f, RZ ;  /* 0x0000001f1c027819 */ /* 0x000fc800000006ff */
[----:B------:R-:W1:Y:S01]  /*c070*/  SYNCS.PHASECHK.TRANS64.TRYWAIT P1, [R5+URZ+0x30840], R2 ;  /* 0x03084002050075a7 */ /* 0x000e62000802017f */
[----:B------:R-:W-:-:S04]  /*c080*/  ISETP.NE.AND P2, PT, R0, 0x2, PT ;  /* 0x000000020000780c */ /* 0x000fc80003f45270 */
[----:B------:R-:W-:Y:S01]  /*c090*/  SEL R3, RZ, 0x1, P2 ;  /* 0x00000001ff037807 */ /* 0x000fe20001000000 */
[----:B-1----:R-:W-:Y:S08]  /*c0a0*/  @!P1 BRA `(.L_x_3350) ;  /* 0x0000003000409947 */ /* 0x002ff00003800000 */
.L_x_3444:
[----:B------:R-:W-:Y:S02]  /*c0b0*/  SEL R0, R0, RZ, P2 ;  /* 0x000000ff00007207 */ /* 0x000fe40001000000 */
[----:B------:R-:W-:Y:S01]  /*c0c0*/  LOP3.LUT R3, R28, R3, RZ, 0x3c, !PT ;  /* 0x000000031c037212 */ /* 0x000fe200078e3cff */
[----:B------:R-:W-:Y:S06]  /*c0d0*/  @!P0 BRA `(.L_x_3351) ;  /* 0x0000000000048947 */ /* 0x000fec0003800000 */
[----:B------:R-:W-:Y:S01]  /*c0e0*/  BPT.TRAP 0x1 ;  /* 0x000000040000795c */ /* 0x000fe20000300000 */
.L_x_3351:
[----:B0-----:R-:W-:Y:S01]  /*c0f0*/  IMAD R7, R0, 0x8, R7 ;  /* 0x0000000800077824 */ /* 0x001fe200078e0207 */
[----:B------:R-:W-:-:S04]  /*c100*/  SHF.L.U32 R0, R3, 0x1f, RZ ;  /* 0x0000001f03007819 */ /* 0x000fc800000006ff */
[----:B------:R-:W0:Y:S02]  /*c110*/  SYNCS.PHASECHK.TRANS64.TRYWAIT P1, [R7+URZ+0x30840], R0 ;  /* 0x03084000070075a7 */ /* 0x000e24000802017f */
[----:B0-----:R-:W-:Y:S05]  /*c120*/  @!P1 BRA `(.L_x_3352) ;  /* 0x0000003000349947 */ /* 0x001fea0003800000 */
.L_x_3445:
[----:B------:R-:W-:Y:S05]  /*c130*/  @!P0 BRA `(.L_x_3353) ;  /* 0x0000000000048947 */ /* 0x000fea0003800000 */
[----:B------:R-:W-:Y:S01]  /*c140*/  BPT.TRAP 0x1 ;  /* 0x000000040000795c */ /* 0x000fe20000300000 */
.L_x_3353:
[----:B------:R-:W2:Y:S02]  /*c150*/  SYNCS.PHASECHK.TRANS64.TRYWAIT P1, [R5+URZ+0x30860], R2 ;  /* 0x03086002050075a7 */ /* 0x000ea4000802017f */
[----:B--2---:R-:W-:Y:S05]  /*c160*/  @!P1 BRA `(.L_x_3354) ;  /* 0x0000003000389947 */ /* 0x004fea0003800000 */
.L_x_3446:
[----:B------:R-:W-:Y:S05]  /*c170*/  @!P0 BRA `(.L_x_3355) ;  /* 0x0000000000048947 */ /* 0x000fea0003800000 */
[----:B------:R-:W-:Y:S01]  /*c180*/  BPT.TRAP 0x1 ;  /* 0x000000040000795c */ /* 0x000fe20000300000 */
.L_x_3355:
[----:B---3--:R3:W4:Y:S02]  /*c190*/  SYNCS.PHASECHK.TRANS64.TRYWAIT P0, [R7+URZ+0x30860], R0 ;  /* 0x03086000070075a7 */ /* 0x008724000800017f */
[----:B----4-:R-:W-:Y:S05]  /*c1a0*/  @!P0 NANOSLEEP.SYNCS 0x989680 ;  /* 0x009896800000895d */ /* 0x010fea0003900000 */
[----:B------:R-:W4:Y:S02]  /*c1b0*/  @!P0 SYNCS.PHASECHK.TRANS64 P0, [R7+URZ+0x30860], R0 ;  /* 0x03086000070085a7 */ /* 0x000f24000800007f */
[----:B----4-:R-:W-:Y:S05]  /*c1c0*/  @!P0 BRA `(.L_x_3355) ;  /* 0xfffffffc00f08947 */ /* 0x010fea000383ffff */
.L_x_3279:
[----:B------:R-:W-:Y:S05]  /*c1d0*/  BSYNC B6 ;  /* 0x0000000000067941 */ /* 0x000fea0003800000 */
.L_x_3276:
[----:B------:R-:W-:Y:S05]  /*c1e0*/  EXIT ;  /* 0x000000000000794d */ /* 0x000fea0003800000 */
.L_x_3283:
[----:B0-----:R-:W-:-:S04]  /*c1f0*/  MOV R3, UR38 ;  /* 0x0000002600037c02 */ /* 0x001fc80008000f00 */
[----:B------:R0:W1:Y:S03]  /*c200*/  SYNCS.PHASECHK.TRANS64.TRYWAIT P0, [R3+URZ+0x30800], R0 ;  /* 0x03080000030075a7 */ /* 0x000066000800017f */
[----:B-1----:R-:W-:Y:S05]  /*c210*/  @!P0 NANOSLEEP.SYNCS 0x989680 ;  /* 0x009896800000895d */ /* 0x002fea0003900000 */
[----:B------:R-:W1:Y:S02]  /*c220*/  @!P0 SYNCS.PHASECHK.TRANS64 P0, [R3+URZ+0x30800], R0 ;  /* 0x03080000030085a7 */ /* 0x000e64000800007f */
[----:B-1----:R-:W-:Y:S05]  /*c230*/  @!P0 BRA `(.L_x_3283) ;  /* 0xfffffffc00ec8947 */ /* 0x002fea000383ffff */
[----:B------:R-:W-:Y:S05]  /*c240*/  BRA `(.L_x_3356) ;  /* 0xffffff5000407947 */ /* 0x000fea000383ffff */
.L_x_3287:
[----:B0-----:R-:W-:-:S04]  /*c250*/  IMAD.U32 R3, RZ, RZ, UR38 ;  /* 0x00000026ff037e24 */ /* 0x001fc8000f8e00ff */
[----:B------:R0:W2:Y:S03]  /*c260*/  SYNCS.PHASECHK.TRANS64.TRYWAIT P1, [R3+URZ+0x30830], R0 ;  /* 0x03083000030075a7 */ /* 0x0000a6000802017f */
[----:B--2---:R-:W-:Y:S05]  /*c270*/  @!P1 NANOSLEEP.SYNCS 0x989680 ;  /* 0x009896800000995d */ /* 0x004fea0003900000 */
[----:B------:R-:W2:Y:S02]  /*c280*/  @!P1 SYNCS.PHASECHK.TRANS64 P1, [R3+URZ+0x30830], R0 ;  /* 0x03083000030095a7 */ /* 0x000ea4000802007f */
[----:B--2---:R-:W-:Y:S05]  /*c290*/  @!P1 BRA `(.L_x_3287) ;  /* 0xfffffffc00ec9947 */ /* 0x004fea000383ffff */
[----:B------:R-:W-:Y:S05]  /*c2a0*/  BRA `(.L_x_3286) ;  /* 0xffffff5000647947 */ /* 0x000fea000383ffff */
.L_x_3293:
[----:B-1----:R-:W-:-:S04]  /*c2b0*/  IMAD.U32 R3, RZ, RZ, UR61 ;  /* 0x0000003dff037e24 */ /* 0x002fc8000f8e00ff */
[----:B------:R1:W2:Y:S03]  /*c2c0*/  SYNCS.PHASECHK.TRANS64.TRYWAIT P1, [R3+URZ+0x30830], R0 ;  /* 0x03083000030075a7 */ /* 0x0002a6000802017f */
[----:B--2---:R-:W-:Y:S05]  /*c2d0*/  @!P1 NANOSLEEP.SYNCS 0x989680 ;  /* 0x009896800000995d */ /* 0x004fea0003900000 */
[----:B------:R-:W2:Y:S02]  /*c2e0*/  @!P1 SYNCS.PHASECHK.TRANS64 P1, [R3+URZ+0x30830], R0 ;  /* 0x03083000030095a7 */ /* 0x000ea4000802007f */
[----:B--2---:R-:W-:Y:S05]  /*c2f0*/  @!P1 BRA `(.L_x_3293) ;  /* 0xfffffffc00ec9947 */ /* 0x004fea000383ffff */
[----:B------:R-:W-:Y:S05]  /*c300*/  BRA `(.L_x_3292) ;  /* 0xffffff7400a07947 */ /* 0x000fea000383ffff */
.L_x_3297:
[----:B-1----:R-:W-:-:S04]  /*c310*/  MOV R3, UR4 ;  /* 0x0000000400037c02 */ /* 0x002fc80008000f00 */
[----:B------:R1:W2:Y:S03]  /*c320*/  SYNCS.PHASECHK.TRANS64.TRYWAIT P1, [R3+URZ+0x30850], R0 ;  /* 0x03085000030075a7 */ /* 0x0002a6000802017f */
[----:B--2---:R-:W-:Y:S05]  /*c330*/  @!P1 NANOSLEEP.SYNCS 0x989680 ;  /* 0x009896800000995d */ /* 0x004fea0003900000 */
[----:B------:R-:W2:Y:S02]  /*c340*/  @!P1 SYNCS.PHASECHK.TRANS64 P1, [R3+URZ+0x30850], R0 ;  /* 0x03085000030095a7 */ /* 0x000ea4000802007f */
[----:B--2---:R-:W-:Y:S05]  /*c350*/  @!P1 BRA `(.L_x_3297) ;  /* 0xfffffffc00ec9947 */ /* 0x004fea000383ffff */
[----:B------:R-:W-:Y:S05]  /*c360*/  BRA `(.L_x_3296) ;  /* 0xffffff8000307947 */ /* 0x000fea000383ffff */
.L_x_3304:
[----:B-1----:R-:W-:-:S04]  /*c370*/  IMAD.U32 R7, RZ, RZ, UR5 ;  /* 0x00000005ff077e24 */ /* 0x002fc8000f8e00ff */
[----:B------:R1:W2:Y:S03]  /*c380*/  SYNCS.PHASECHK.TRANS64.TRYWAIT P1, [R7+URZ+0x30850], R2 ;  /* 0x03085002070075a7 */ /* 0x0002a6000802017f */
[----:B--2---:R-:W-:Y:S05]  /*c390*/  @!P1 NANOSLEEP.SYNCS 0x989680 ;  /* 0x009896800000995d */ /* 0x004fea0003900000 */
[----:B------:R-:W2:Y:S02]  /*c3a0*/  @!P1 SYNCS.PHASECHK.TRANS64 P1, [R7+URZ+0x30850], R2 ;  /* 0x03085002070095a7 */ /* 0x000ea4000802007f */
[----:B--2---:R-:W-:Y:S05]  /*c3b0*/  @!P1 BRA `(.L_x_3304) ;  /* 0xfffffffc00ec9947 */ /* 0x004fea000383ffff */
[----:B------:R-:W-:Y:S05]  /*c3c0*/  BRA `(.L_x_3303) ;  /* 0xffffff9800487947 */ /* 0x000fea000383ffff */
.L_x_3316:
[----:B------:R-:W-:Y:S01]  /*c3d0*/  IMAD.MOV.U32 R13, RZ, RZ, R18 ;  /* 0x000000ffff0d7224 */ /* 0x000fe200078e0012 */
[----:B------:R-:W-:Y:S01]  /*c3e0*/  MOV R12, RZ ;  /* 0x000000ff000c7202 */ /* 0x000fe20000000f00 */
[----:B------:R-:W-:Y:S02]  /*c3f0*/  IMAD.MOV.U32 R11, RZ, RZ, 0x1f ;  /* 0x0000001fff0b7424 */ /* 0x000fe400078e00ff */
[----:B------:R-:W-:-:S07]  /*c400*/  IMAD.MOV.U32 R15, RZ, RZ, -0x1 ;  /* 0xffffffffff0f7424 */ /* 0x000fce00078e00ff */
[----:B-----5:R-:W-:Y:S05]  /*c410*/  WARPSYNC.COLLECTIVE R15, `(.L_x_3357) ;  /* 0x000000000f087348 */ /* 0x020fea0003c00000 */
[----:B------:R0:W1:Y:S02]  /*c420*/  SHFL.IDX P6, R14, R13, R12, R11 ;  /* 0x0000000c0d0e7389 */ /* 0x00006400000c000b */
[----:B01---5:R-:W-:Y:S01]  /*c430*/  ENDCOLLECTIVE ;  /* 0x000000000000791b */ /* 0x023fe20003800000 */
.L_x_3357:
[----:B------:R-:W-:Y:S05]  /*c440*/  BRA `(.L_x_3358) ;  /* 0xffffffcc00607947 */ /* 0x000fea000383ffff */
.L_x_3318:
[----:B0-----:R-:W-:-:S04]  /*c450*/  MOV R3, UR44 ;  /* 0x0000002c00037c02 */ /* 0x001fc80008000f00 */
[----:B------:R0:W1:Y:S03]  /*c460*/  SYNCS.PHASECHK.TRANS64.TRYWAIT P0, [R3+URZ+0x30840], R2 ;  /* 0x03084002030075a7 */ /* 0x000066000800017f */
[----:B-1----:R-:W-:Y:S05]  /*c470*/  @!P0 NANOSLEEP.SYNCS 0x989680 ;  /* 0x009896800000895d */ /* 0x002fea0003900000 */
[----:B------:R-:W1:Y:S02]  /*c480*/  @!P0 SYNCS.PHASECHK.TRANS64 P0, [R3+URZ+0x30840], R2 ;  /* 0x03084002030085a7 */ /* 0x000e64000800007f */
[----:B-1----:R-:W-:Y:S05]  /*c490*/  @!P0 BRA `(.L_x_3318) ;  /* 0xfffffffc00ec8947 */ /* 0x002fea000383ffff */
[----:B------:R-:W-:Y:S05]  /*c4a0*/  BRA `(.L_x_3359) ;  /* 0xffffffd0006c7947 */ /* 0x000fea000383ffff */
.L_x_3319:
        /* <DEDUP_REMOVED lines=8> */
.L_x_3361:
[----:B------:R-:W-:Y:S05]  /*c530*/  BSYNC B0 ;  /* 0x0000000000007941 */ /* 0x000fea0003800000 */
.L_x_3360:
[----:B------:R-:W-:Y:S01]  /*c540*/  MOV R13, R0 ;  /* 0x00000000000d7202 */ /* 0x000fe20000000f00 */
[----:B------:R-:W-:Y:S01]  /*c550*/  IMAD.MOV.U32 R12, RZ, RZ, RZ ;  /* 0x000000ffff0c7224 */ /* 0x000fe200078e00ff */
[----:B------:R-:W-:Y:S01]  /*c560*/  MOV R15, 0xffffffff ;  /* 0xffffffff000f7802 */ /* 0x000fe20000000f00 */
[----:B------:R-:W-:Y:S01]  /*c570*/  IMAD.MOV.U32 R11, RZ, RZ, 0x181f ;  /* 0x0000181fff0b7424 */ /* 0x000fe200078e00ff */
[----:B------:R-:W-:Y:S01]  /*c580*/  @P0 LEA R9, R30, UR44, 0x1 ;  /* 0x0000002c1e090c11 */ /* 0x000fe2000f8e08ff */
[----:B------:R-:W-:-:S07]  /*c590*/  IMAD.MOV.U32 R3, RZ, RZ, R14 ;  /* 0x000000ffff037224 */ /* 0x000fce00078e000e */
[----:B------:R-:W-:Y:S05]  /*c5a0*/  WARPSYNC.COLLECTIVE R15, `(.L_x_3362) ;  /* 0x000000000f087348 */ /* 0x000fea0003c00000 */
[----:B------:R0:W1:Y:S02]  /*c5b0*/  SHFL.IDX P6, R14, R13, R12, R11 ;  /* 0x0000000c0d0e7389 */ /* 0x00006400000c000b */
[----:B01----:R-:W-:Y:S01]  /*c5c0*/  ENDCOLLECTIVE ;  /* 0x000000000000791b */ /* 0x003fe20003800000 */
.L_x_3362:
[----:B------:R-:W-:Y:S01]  /*c5d0*/  IMAD.MOV.U32 R13, RZ, RZ, R7 ;  /* 0x000000ffff0d7224 */ /* 0x000fe200078e0007 */
[----:B------:R-:W-:Y:S01]  /*c5e0*/  MOV R12, 0x1 ;  /* 0x00000001000c7802 */ /* 0x000fe20000000f00 */
[----:B------:R-:W-:-:S07]  /*c5f0*/  IMAD.MOV.U32 R2, RZ, RZ, R14 ;  /* 0x000000ffff027224 */ /* 0x000fce00078e000e */
[----:B------:R-:W-:Y:S05]  /*c600*/  WARPSYNC.COLLECTIVE R15, `(.L_x_3363) ;  /* 0x000000000f087348 */ /* 0x000fea0003c00000 */
[----:B------:R0:W1:Y:S02]  /*c610*/  SHFL.IDX P6, R14, R13, R12, R11 ;  /* 0x0000000c0d0e7389 */ /* 0x00006400000c000b */
[----:B01----:R-:W-:Y:S01]  /*c620*/  ENDCOLLECTIVE ;  /* 0x000000000000791b */ /* 0x003fe20003800000 */
.L_x_3363:
[----:B------:R-:W-:-:S05]  /*c630*/  @P0 IMAD.WIDE.U32 R2, R23, 0x2, R2 ;  /* 0x0000000217020825 */ /* 0x000fca00078e0002 */
[----:B------:R-:W-:Y:S01]  /*c640*/  @!PT LDS RZ, [RZ] ;  /* 0x00000000fffff984 */ /* 0x000fe20000000800 */
[----:B------:R-:W-:Y:S01]  /*c650*/  @!PT LDS RZ, [RZ] ;  /* 0x00000000fffff984 */ /* 0x000fe20000000800 */
[----:B------:R-:W-:Y:S01]  /*c660*/  @!PT LDS RZ, [RZ] ;  /* 0x00000000fffff984 */ /* 0x000fe20000000800 */
[----:B------:R0:W-:Y:S04]  /*c670*/  @P0 LDGSTS.E.BYPASS.LTC128B.128 [R9+0x1e400], desc[UR36][R2.64], !P3 ;  /* 0x1e40000002090fae */ /* 0x0001e8000d901d64 */
[----:B------:R0:W-:Y:S01]  /*c680*/  @P0 LDGSTS.E.BYPASS.LTC128B.128 [R9+0x21400], desc[UR36][R2.64+0x80], !P2 ;  /* 0x2140008002090fae */ /* 0x0001e2000d101d64 */
[----:B------:R-:W-:-:S03]  /*c690*/  IMAD.MOV.U32 R13, RZ, RZ, R0 ;  /* 0x000000ffff0d7224 */ /* 0x000fc600078e0000 */
[----:B------:R0:W-:Y:S01]  /*c6a0*/  @P0 LDGSTS.E.BYPASS.LTC128B.128 [R9+0x24400], desc[UR36][R2.64+0x100], !P1 ;  /* 0x2440010002090fae */ /* 0x0001e2000c901d64 */
[----:B------:R-:W-:Y:S01]  /*c6b0*/  ISETP.GE.AND P0, PT, R6, 0x11, PT ;  /* 0x000000110600780c */ /* 0x000fe20003f06270 */
[----:B------:R-:W-:-:S12]  /*c6c0*/  IMAD.MOV.U32 R5, RZ, RZ, R14 ;  /* 0x000000ffff057224 */ /* 0x000fd800078e000e */
[----:B0-----:R-:W-:Y:S05]  /*c6d0*/  WARPSYNC.COLLECTIVE R15, `(.L_x_3364) ;  /* 0x000000000f087348 */ /* 0x001fea0003c00000 */
[----:B------:R1:W2:Y:S02]  /*c6e0*/  SHFL.IDX P6, R14, R13, R12, R11 ;  /* 0x0000000c0d0e7389 */ /* 0x0002a400000c000b */
[----:B012---:R-:W-:Y:S01]  /*c6f0*/  ENDCOLLECTIVE ;  /* 0x000000000000791b */ /* 0x007fe20003800000 */
.L_x_3364:
[----:B------:R-:W-:Y:S01]  /*c700*/  @P0 LEA R21, R30, UR44, 0x1 ;  /* 0x0000002c1e150c11 */ /* 0x000fe2000f8e08ff */
[----:B------:R-:W-:Y:S02]  /*c710*/  IMAD.MOV.U32 R13, RZ, RZ, R7 ;  /* 0x000000ffff0d7224 */ /* 0x000fe400078e0007 */
[----:B------:R-:W-:Y:S01]  /*c720*/  IMAD.MOV.U32 R12, RZ, RZ, 0x2 ;  /* 0x00000002ff0c7424 */ /* 0x000fe200078e00ff */
[----:B------:R-:W-:-:S07]  /*c730*/  MOV R4, R14 ;  /* 0x0000000e00047202 */ /* 0x000fce0000000f00 */
[----:B------:R-:W-:Y:S05]  /*c740*/  WARPSYNC.COLLECTIVE R15, `(.L_x_3365) ;  /* 0x000000000f087348 */ /* 0x000fea0003c00000 */
[----:B------:R0:W1:Y:S02]  /*c750*/  SHFL.IDX P6, R14, R13, R12, R11 ;  /* 0x0000000c0d0e7389 */ /* 0x00006400000c000b */
[----:B01----:R-:W-:Y:S01]  /*c760*/  ENDCOLLECTIVE ;  /* 0x000000000000791b */ /* 0x003fe20003800000 */
.L_x_3365:
        /* <DEDUP_REMOVED lines=8> */
[----:B------:R-:W-:Y:S02]  /*c7f0*/  ISETP.GE.AND P0, PT, R6, 0x21, PT ;  /* 0x000000210600780c */ /* 0x000fe40003f06270 */
[----:B------:R-:W-:-:S11]  /*c800*/  MOV R8, R14 ;  /* 0x0000000e00087202 */ /* 0x000fd60000000f00 */
[----:B0-----:R-:W-:Y:S05]  /*c810*/  WARPSYNC.COLLECTIVE R15, `(.L_x_3366) ;  /* 0x000000000f087348 */ /* 0x001fea0003c00000 */
[----:B------:R1:W2:Y:S02]  /*c820*/  SHFL.IDX P6, R14, R13, R12, R11 ;  /* 0x0000000c0d0e7389 */ /* 0x0002a400000c000b */
[----:B012---:R-:W-:Y:S01]  /*c830*/  ENDCOLLECTIVE ;  /* 0x000000000000791b */ /* 0x007fe20003800000 */
.L_x_3366:
[----:B------:R-:W-:Y:S02]  /*c840*/  MOV R3, R8 ;  /* 0x0000000800037202 */ /* 0x000fe40000000f00 */
[----:B------:R-:W-:Y:S01]  /*c850*/  @P0 LEA R25, R30, UR44, 0x1 ;  /* 0x0000002c1e190c11 */ /* 0x000fe2000f8e08ff */
[----:B------:R-:W-:Y:S02]  /*c860*/  IMAD.MOV.U32 R13, RZ, RZ, R7 ;  /* 0x000000ffff0d7224 */ /* 0x000fe400078e0007 */
[----:B------:R-:W-:Y:S02]  /*c870*/  IMAD.MOV.U32 R12, RZ, RZ, 0x3 ;  /* 0x00000003ff0c7424 */ /* 0x000fe400078e00ff */
[----:B------:R-:W-:-:S07]  /*c880*/  IMAD.MOV.U32 R2, RZ, RZ, R14 ;  /* 0x000000ffff027224 */ /* 0x000fce00078e000e */
[----:B------:R-:W-:Y:S05]  /*c890*/  WARPSYNC.COLLECTIVE R15, `(.L_x_3367) ;  /* 0x000000000f087348 */ /* 0x000fea0003c00000 */
[----:B------:R0:W1:Y:S02]  /*c8a0*/  SHFL.IDX P6, R14, R13, R12, R11 ;  /* 0x0000000c0d0e7389 */ /* 0x00006400000c000b */
[----:B01----:R-:W-:Y:S01]  /*c8b0*/  ENDCOLLECTIVE ;  /* 0x000000000000791b */ /* 0x003fe20003800000 */
.L_x_3367:
        /* <DEDUP_REMOVED lines=13> */
.L_x_3368:
[----:B------:R-:W-:Y:S01]  /*c990*/  IMAD.MOV.U32 R5, RZ, RZ, R9 ;  /* 0x000000ffff057224 */ /* 0x000fe200078e0009 */
[----:B------:R-:W-:Y:S01]  /*c9a0*/  @P0 LEA R9, R30, UR44, 0x1 ;  /* 0x0000002c1e090c11 */ /* 0x000fe2000f8e08ff */
[----:B------:R-:W-:Y:S01]  /*c9b0*/  IMAD.MOV.U32 R13, RZ, RZ, R7 ;  /* 0x000000ffff0d7224 */ /* 0x000fe200078e0007 */
[----:B------:R-:W-:Y:S01]  /*c9c0*/  MOV R12, 0x4 ;  /* 0x00000004000c7802 */ /* 0x000fe20000000f00 */
[----:B------:R-:W-:-:S07]  /*c9d0*/  IMAD.MOV.U32 R10, RZ, RZ, R14 ;  /* 0x000000ffff0a7224 */ /* 0x000fce00078e000e */
[----:B------:R-:W-:Y:S05]  /*c9e0*/  WARPSYNC.COLLECTIVE R15, `(.L_x_3369) ;  /* 0x000000000f087348 */ /* 0x000fea0003c00000 */
[----:B------:R0:W1:Y:S02]  /*c9f0*/  SHFL.IDX P6, R14, R13, R12, R11 ;  /* 0x0000000c0d0e7389 */ /* 0x00006400000c000b */
[----:B01----:R-:W-:Y:S01]  /*ca00*/  ENDCOLLECTIVE ;  /* 0x000000000000791b */ /* 0x003fe20003800000 */
.L_x_3369:
[----:B------:R-:W-:-:S05]  /*ca10*/  MOV R4, R10 ;  /* 0x0000000a00047202 */ /* 0x000fca0000000f00 */
[----:B------:R-:W-:-:S05]  /*ca20*/  @P0 IMAD.WIDE.U32 R4, R23, 0x2, R4 ;  /* 0x0000000217040825 */ /* 0x000fca00078e0004 */
[----:B------:R-:W-:Y:S01]  /*ca30*/  @!PT LDS RZ, [RZ] ;  /* 0x00000000fffff984 */ /* 0x000fe20000000800 */
[----:B------:R-:W-:Y:S01]  /*ca40*/  @!PT LDS RZ, [RZ] ;  /* 0x00000000fffff984 */ /* 0x000fe20000000800 */
[----:B------:R-:W-:Y:S01]  /*ca50*/  @!PT LDS RZ, [RZ] ;  /* 0x00000000fffff984 */ /* 0x000fe20000000800 */
[----:B------:R0:W-:Y:S01]  /*ca60*/  @P0 LDGSTS.E.BYPASS.LTC128B.128 [R9+0x1fc00], desc[UR36][R4.64], !P3 ;  /* 0x1fc0000004090fae */ /* 0x0001e2000d901d64 */
[----:B------:R-:W-:-:S03]  /*ca70*/  IMAD.MOV.U32 R13, RZ, RZ, R0 ;  /* 0x000000ffff0d7224 */ /* 0x000fc600078e0000 */
[----:B------:R0:W-:Y:S04]  /*ca80*/  @P0 LDGSTS.E.BYPASS.LTC128B.128 [R9+0x22c00], desc[UR36][R4.64+0x80], !P2 ;  /* 0x22c0008004090fae */ /* 0x0001e8000d101d64 */
[----:B------:R0:W-:Y:S01]  /*ca90*/  @P0 LDGSTS.E.BYPASS.LTC128B.128 [R9+0x25c00], desc[UR36][R4.64+0x100], !P1 ;  /* 0x25c0010004090fae */ /* 0x0001e2000c901d64 */
[----:B------:R-:W-:Y:S01]  /*caa0*/  ISETP.GE.AND P0, PT, R6, 0x41, PT ;  /* 0x000000410600780c */ /* 0x000fe20003f06270 */
[----:B------:R-:W-:-:S12]  /*cab0*/  IMAD.MOV.U32 R8, RZ, RZ, R14 ;  /* 0x000000ffff087224 */ /* 0x000fd800078e000e */
[----:B0-----:R-:W-:Y:S05]  /*cac0*/  WARPSYNC.COLLECTIVE R15, `(.L_x_3370) ;  /* 0x000000000f087348 */ /* 0x001fea0003c00000 */
[----:B------:R1:W2:Y:S02]  /*cad0*/  SHFL.IDX P6, R14, R13, R12, R11 ;  /* 0x0000000c0d0e7389 */ /* 0x0002a400000c000b */
[----:B012---:R-:W-:Y:S01]  /*cae0*/  ENDCOLLECTIVE ;  /* 0x000000000000791b */ /* 0x007fe20003800000 */
.L_x_3370:
[----:B------:R-:W-:Y:S01]  /*caf0*/  IMAD.MOV.U32 R3, RZ, RZ, R8 ;  /* 0x000000ffff037224 */ /* 0x000fe200078e0008 */
[----:B------:R-:W-:Y:S01]  /*cb00*/  @P0 LEA R21, R30, UR44, 0x1 ;  /* 0x0000002c1e150c11 */ /* 0x000fe2000f8e08ff */
[----:B------:R-:W-:Y:S01]  /*cb10*/  IMAD.MOV.U32 R13, RZ, RZ, R7 ;  /* 0x000000ffff0d7224 */ /* 0x000fe200078e0007 */
[----:B------:R-:W-:Y:S02]  /*cb20*/  MOV R12, 0x5 ;  /* 0x00000005000c7802 */ /* 0x000fe40000000f00 */
[----:B------:R-:W-:-:S07]  /*cb30*/  MOV R2, R14 ;  /* 0x0000000e00027202 */ /* 0x000fce0000000f00 */
[----:B------:R-:W-:Y:S05]  /*cb40*/  WARPSYNC.COLLECTIVE R15, `(.L_x_3371) ;  /* 0x000000000f087348 */ /* 0x000fea0003c00000 */
[----:B------:R0:W1:Y:S02]  /*cb50*/  SHFL.IDX P6, R14, R13, R12, R11 ;  /* 0x0000000c0d0e7389 */ /* 0x00006400000c000b */
[----:B01----:R-:W-:Y:S01]  /*cb60*/  ENDCOLLECTIVE ;  /* 0x000000000000791b */ /* 0x003fe20003800000 */
.L_x_3371:
        /* <DEDUP_REMOVED lines=8> */
[----:B------:R-:W-:-:S07]  /*cbf0*/  IMAD.MOV.U32 R7, RZ, RZ, R14 ;  /* 0x000000ffff077224 */ /* 0x000fce00078e000e */
[----:B0-----:R-:W-:Y:S05]  /*cc00*/  WARPSYNC.COLLECTIVE R15, `(.L_x_3372) ;  /* 0x000000000f087348 */ /* 0x001fea0003c00000 */
[----:B------:R1:W2:Y:S02]  /*cc10*/  SHFL.IDX P6, R14, R13, R12, R11 ;  /* 0x0000000c0d0e7389 */ /* 0x0002a400000c000b */
[----:B012---:R-:W-:Y:S01]  /*cc20*/  ENDCOLLECTIVE ;  /* 0x000000000000791b */ /* 0x007fe20003800000 */
.L_x_3372:
[----:B------:R-:W-:Y:S05]  /*cc30*/  BRA `(.L_x_3373) ;  /* 0xffffffcc00d07947 */ /* 0x000fea000383ffff */
.L_x_3322:
[----:B------:R-:W-:Y:S01]  /*cc40*/  MOV R13, R8 ;  /* 0x00000008000d7202 */ /* 0x000fe20000000f00 */
[----:B------:R-:W-:Y:S01]  /*cc50*/  IMAD.MOV.U32 R12, RZ, RZ, RZ ;  /* 0x000000ffff0c7224 */ /* 0x000fe200078e00ff */
[----:B------:R-:W-:Y:S01]  /*cc60*/  MOV R15, 0xffffffff ;  /* 0xffffffff000f7802 */ /* 0x000fe20000000f00 */
[----:B------:R-:W-:Y:S02]  /*cc70*/  IMAD.MOV.U32 R11, RZ, RZ, 0x181f ;  /* 0x0000181fff0b7424 */ /* 0x000fe400078e00ff */
[----:B------:R-:W-:-:S07]  /*cc80*/  IMAD R7, R22, 0x80, R27 ;  /* 0x0000008016077824 */ /* 0x000fce00078e021b */
[----:B------:R-:W-:Y:S05]  /*cc90*/  WARPSYNC.COLLECTIVE R15, `(.L_x_3374) ;  /* 0x000000000f087348 */ /* 0x000fea0003c00000 */
[----:B------:R0:W1:Y:S02]  /*cca0*/  SHFL.IDX P6, R14, R13, R12, R11 ;  /* 0x0000000c0d0e7389 */ /* 0x00006400000c000b */
[----:B01----:R-:W-:Y:S01]  /*ccb0*/  ENDCOLLECTIVE ;  /* 0x000000000000791b */ /* 0x003fe20003800000 */
.L_x_3374:
[----:B------:R-:W-:Y:S02]  /*ccc0*/  VIADD R5, R7, 0x10 ;  /* 0x0000001007057836 */ /* 0x000fe40000000000 */
[----:B------:R-:W-:Y:S02]  /*ccd0*/  IMAD.MOV.U32 R13, RZ, RZ, R0 ;  /* 0x000000ffff0d7224 */ /* 0x000fe400078e0000 */
[----:B------:R-:W-:-:S07]  /*cce0*/  IMAD.MOV.U32 R3, RZ, RZ, R14 ;  /* 0x000000ffff037224 */ /* 0x000fce00078e000e */
[----:B------:R-:W-:Y:S05]  /*ccf0*/  WARPSYNC.COLLECTIVE R15, `(.L_x_3375) ;  /* 0x000000000f087348 */ /* 0x000fea0003c00000 */
[----:B------:R0:W1:Y:S02]  /*cd00*/  SHFL.IDX P6, R14, R13, R12, R11 ;  /* 0x0000000c0d0e7389 */ /* 0x00006400000c000b */
[----:B01----:R-:W-:Y:S01]  /*cd10*/  ENDCOLLECTIVE ;  /* 0x000000000000791b */ /* 0x003fe20003800000 */
.L_x_3375:
[----:B------:R-:W-:Y:S02]  /*cd20*/  ULDC UR4, c[0x0][0x288] ;  /* 0x0000a20000047ab9 */ /* 0x000fe40000000800 */
[----:B------:R-:W-:-:S05]  /*cd30*/  IMAD R6, R6, UR4, RZ ;  /* 0x0000000406067c24 */ /* 0x000fca000f8e02ff */
[----:B------:R-:W-:Y:S02]  /*cd40*/  ISETP.GE.AND P1, PT, R7, R6, PT ;  /* 0x000000060700720c */ /* 0x000fe40003f26270 */
[----:B------:R-:W-:Y:S01]  /*cd50*/  MOV R13, R8 ;  /* 0x00000008000d7202 */ /* 0x000fe20000000f00 */
[----:B------:R-:W-:-:S10]  /*cd60*/  IMAD.MOV.U32 R12, RZ, RZ, 0x1 ;  /* 0x00000001ff0c7424 */ /* 0x000fd400078e00ff */
[----:B------:R-:W-:Y:S02]  /*cd70*/  @!P1 LEA R9, R30, UR44, 0x1 ;  /* 0x0000002c1e099c11 */ /* 0x000fe4000f8e08ff */
[----:B------:R-:W-:-:S07]  /*cd80*/  MOV R2, R14 ;  /* 0x0000000e00027202 */ /* 0x000fce0000000f00 */
[----:B------:R-:W-:Y:S05]  /*cd90*/  WARPSYNC.COLLECTIVE R15, `(.L_x_3376) ;  /* 0x000000000f087348 */ /* 0x000fea0003c00000 */
[----:B------:R0:W1:Y:S02]  /*cda0*/  SHFL.IDX P6, R14, R13, R12, R11 ;  /* 0x0000000c0d0e7389 */ /* 0x00006400000c000b */
[----:B01----:R-:W-:Y:S01]  /*cdb0*/  ENDCOLLECTIVE ;  /* 0x000000000000791b */ /* 0x003fe20003800000 */
.L_x_3376:
[----:B------:R-:W-:-:S05]  /*cdc0*/  @!P1 IMAD.WIDE.U32 R2, R23, 0x2, R2 ;  /* 0x0000000217029825 */ /* 0x000fca00078e0002 */
[----:B------:R-:W-:Y:S01]  /*cdd0*/  @!PT LDS RZ, [RZ] ;  /* 0x00000000fffff984 */ /* 0x000fe20000000800 */
[----:B------:R-:W-:Y:S01]  /*cde0*/  @!PT LDS RZ, [RZ] ;  /* 0x00000000fffff984 */ /* 0x000fe20000000800 */
[----:B------:R-:W-:Y:S01]  /*cdf0*/  @!PT LDS RZ, [RZ] ;  /* 0x00000000fffff984 */ /* 0x000fe20000000800 */
[----:B------:R0:W-:Y:S04]  /*ce00*/  @!P1 LDGSTS.E.BYPASS.LTC128B.128 [R9+0x12400], desc[UR36][R2.64], !P3 ;  /* 0x1240000002099fae */ /* 0x0001e8000d901d64 */
[----:B------:R0:W-:Y:S01]  /*ce10*/  @!P1 LDGSTS.E.BYPASS.LTC128B.128 [R9+0x16400], desc[UR36][R2.64+0x80], !P2 ;  /* 0x1640008002099fae */ /* 0x0001e2000d101d64 */
[----:B------:R-:W-:-:S03]  /*ce20*/  MOV R13, R0 ;  /* 0x00000000000d7202 */ /* 0x000fc60000000f00 */
[----:B------:R0:W-:Y:S01]  /*ce30*/  @!P1 LDGSTS.E.BYPASS.LTC128B.128 [R9+0x1a400], desc[UR36][R2.64+0x100], !P0 ;  /* 0x1a40010002099fae */ /* 0x0001e2000c101d64 */
[----:B------:R-:W-:Y:S01]  /*ce40*/  ISETP.GE.AND P1, PT, R5, R6, PT ;  /* 0x000000060500720c */ /* 0x000fe20003f26270 */
[----:B------:R-:W-:-:S12]  /*ce50*/  IMAD.MOV.U32 R5, RZ, RZ, R14 ;  /* 0x000000ffff057224 */ /* 0x000fd800078e000e */
[----:B0-----:R-:W-:Y:S05]  /*ce60*/  WARPSYNC.COLLECTIVE R15, `(.L_x_3377) ;  /* 0x000000000f087348 */ /* 0x001fea0003c00000 */
[----:B------:R1:W2:Y:S02]  /*ce70*/  SHFL.IDX P6, R14, R13, R12, R11 ;  /* 0x0000000c0d0e7389 */ /* 0x0002a400000c000b */
[----:B012---:R-:W-:Y:S01]  /*ce80*/  ENDCOLLECTIVE ;  /* 0x000000000000791b */ /* 0x007fe20003800000 */
.L_x_3377:
        /* <DEDUP_REMOVED lines=8> */
.L_x_3378:
        /* <DEDUP_REMOVED lines=13> */
.L_x_3379:
        /* <DEDUP_REMOVED lines=8> */
.L_x_3380:
        /* <DEDUP_REMOVED lines=13> */
.L_x_3381:
        /* <DEDUP_REMOVED lines=8> */
.L_x_3382:
        /* <DEDUP_REMOVED lines=13> */
.L_x_3383:
        /* <DEDUP_REMOVED lines=8> */
.L_x_3384:
        /* <DEDUP_REMOVED lines=13> */
.L_x_3385:
        /* <DEDUP_REMOVED lines=8> */
.L_x_3386:
        /* <DEDUP_REMOVED lines=13> */
.L_x_3387:
[----:B------:R-:W-:Y:S01]  /*d520*/  @!P1 LEA R9, R30, UR44, 0x1 ;  /* 0x0000002c1e099c11 */ /* 0x000fe2000f8e08ff */
[----:B------:R-:W-:Y:S01]  /*d530*/  IMAD.MOV.U32 R13, RZ, RZ, R8 ;  /* 0x000000ffff0d7224 */ /* 0x000fe200078e0008 */
[----:B------:R-:W-:Y:S01]  /*d540*/  MOV R12, 0x7 ;  /* 0x00000007000c7802 */ /* 0x000fe20000000f00 */
[----:B------:R-:W-:-:S07]  /*d550*/  IMAD.MOV.U32 R2, RZ, RZ, R14 ;  /* 0x000000ffff027224 */ /* 0x000fce00078e000e */
[----:B------:R-:W-:Y:S05]  /*d560*/  WARPSYNC.COLLECTIVE R15, `(.L_x_3388) ;  /* 0x000000000f087348 */ /* 0x000fea0003c00000 */
[----:B------:R0:W1:Y:S02]  /*d570*/  SHFL.IDX P6, R14, R13, R12, R11 ;  /* 0x0000000c0d0e7389 */ /* 0x00006400000c000b */
[----:B01----:R-:W-:Y:S01]  /*d580*/  ENDCOLLECTIVE ;  /* 0x000000000000791b */ /* 0x003fe20003800000 */
.L_x_3388:
[----:B------:R-:W-:-:S05]  /*d590*/  @!P1 IMAD.WIDE.U32 R2, R23, 0x2, R2 ;  /* 0x0000000217029825 */ /* 0x000fca00078e0002 */
[----:B------:R-:W-:Y:S01]  /*d5a0*/  @!PT LDS RZ, [RZ] ;  /* 0x00000000fffff984 */ /* 0x000fe20000000800 */
[----:B------:R-:W-:Y:S01]  /*d5b0*/  @!PT LDS RZ, [RZ] ;  /* 0x00000000fffff984 */ /* 0x000fe20000000800 */
[----:B------:R-:W-:Y:S01]  /*d5c0*/  @!PT LDS RZ, [RZ] ;  /* 0x00000000fffff984 */ /* 0x000fe20000000800 */
[----:B------:R0:W-:Y:S04]  /*d5d0*/  @!P1 LDGSTS.E.BYPASS.LTC128B.128 [R9+0x15400], desc[UR36][R2.64], !P3 ;  /* 0x1540000002099fae */ /* 0x0001e8000d901d64 */
[----:B------:R0:W-:Y:S01]  /*d5e0*/  @!P1 LDGSTS.E.BYPASS.LTC128B.128 [R9+0x19400], desc[UR36][R2.64+0x80], !P2 ;  /* 0x1940008002099fae */ /* 0x0001e2000d101d64 */
[----:B------:R-:W-:-:S03]  /*d5f0*/  IMAD.MOV.U32 R13, RZ, RZ, R0 ;  /* 0x000000ffff0d7224 */ /* 0x000fc600078e0000 */
[----:B------:R0:W-:Y:S01]  /*d600*/  @!P1 LDGSTS.E.BYPASS.LTC128B.128 [R9+0x1d400], desc[UR36][R2.64+0x100], !P0 ;  /* 0x1d40010002099fae */ /* 0x0001e2000c101d64 */
[----:B------:R-:W-:-:S07]  /*d610*/  IMAD.MOV.U32 R4, RZ, RZ, R14 ;  /* 0x000000ffff047224 */ /* 0x000fce00078e000e */
[----:B0-----:R-:W-:Y:S05]  /*d620*/  WARPSYNC.COLLECTIVE R15, `(.L_x_3389) ;  /* 0x000000000f087348 */ /* 0x001fea0003c00000 */
[----:B------:R1:W2:Y:S02]  /*d630*/  SHFL.IDX P6, R14, R13, R12, R11 ;  /* 0x0000000c0d0e7389 */ /* 0x0002a400000c000b */
[----:B012---:R-:W-:Y:S01]  /*d640*/  ENDCOLLECTIVE ;  /* 0x000000000000791b */ /* 0x007fe20003800000 */
.L_x_3389:
[----:B------:R-:W-:Y:S05]  /*d650*/  BRA `(.L_x_3390) ;  /* 0xffffffcc00b47947 */ /* 0x000fea000383ffff */
.L_x_3325:
[----:B0-----:R-:W-:-:S04]  /*d660*/  MOV R3, UR44 ;  /* 0x0000002c00037c02 */ /* 0x001fc80008000f00 */
[----:B------:R0:W1:Y:S03]  /*d670*/  SYNCS.PHASECHK.TRANS64.TRYWAIT P0, [R3+URZ+0x30820], R0 ;  /* 0x03082000030075a7 */ /* 0x000066000800017f */
[----:B-1----:R-:W-:Y:S05]  /*d680*/  @!P0 NANOSLEEP.SYNCS 0x989680 ;  /* 0x009896800000895d */ /* 0x002fea0003900000 */
[----:B------:R-:W1:Y:S02]  /*d690*/  @!P0 SYNCS.PHASECHK.TRANS64 P0, [R3+URZ+0x30820], R0 ;  /* 0x03082000030085a7 */ /* 0x000e64000800007f */
[----:B-1----:R-:W-:Y:S05]  /*d6a0*/  @!P0 BRA `(.L_x_3325) ;  /* 0xfffffffc00ec8947 */ /* 0x002fea000383ffff */
[----:B------:R-:W-:Y:S05]  /*d6b0*/  BRA `(.L_x_3391) ;  /* 0xffffffcc00fc7947 */ /* 0x000fea000383ffff */
.L_x_3329:
[----:B0-----:R0:W1:Y:S02]  /*d6c0*/  SYNCS.PHASECHK.TRANS64.TRYWAIT P0, [R19+URZ+0x30840], R2 ;  /* 0x03084002130075a7 */ /* 0x001064000800017f */
[----:B-1----:R-:W-:Y:S05]  /*d6d0*/  @!P0 NANOSLEEP.SYNCS 0x989680 ;  /* 0x009896800000895d */ /* 0x002fea0003900000 */
[----:B------:R-:W1:Y:S02]  /*d6e0*/  @!P0 SYNCS.PHASECHK.TRANS64 P0, [R19+URZ+0x30840], R2 ;  /* 0x03084002130085a7 */ /* 0x000e64000800007f */
[----:B-1----:R-:W-:Y:S05]  /*d6f0*/  @!P0 BRA `(.L_x_3329) ;  /* 0xfffffffc00f08947 */ /* 0x002fea000383ffff */
[----:B------:R-:W-:Y:S05]  /*d700*/  BRA `(.L_x_3392) ;  /* 0xffffffd000e47947 */ /* 0x000fea000383ffff */
.L_x_3330:
        /* <DEDUP_REMOVED lines=8> */
.L_x_3394:
[----:B------:R-:W-:Y:S05]  /*d790*/  BSYNC B1 ;  /* 0x0000000000017941 */ /* 0x000fea0003800000 */
.L_x_3393:
[----:B------:R-:W-:Y:S01]  /*d7a0*/  MOV R13, R21 ;  /* 0x00000015000d7202 */ /* 0x000fe20000000f00 */
[----:B------:R-:W-:Y:S01]  /*d7b0*/  IMAD.MOV.U32 R12, RZ, RZ, RZ ;  /* 0x000000ffff0c7224 */ /* 0x000fe200078e00ff */
[----:B------:R-:W-:Y:S01]  /*d7c0*/  SHF.L.U32 R8, R23, 0x1, RZ ;  /* 0x0000000117087819 */ /* 0x000fe200000006ff */
[----:B------:R-:W-:Y:S01]  /*d7d0*/  IMAD.MOV.U32 R11, RZ, RZ, 0x181f ;  /* 0x0000181fff0b7424 */ /* 0x000fe200078e00ff */
[----:B------:R-:W-:Y:S01]  /*d7e0*/  P2R R6, PR, RZ, 0x2 ;  /* 0x00000002ff067803 */ /* 0x000fe20000000000 */
[----:B------:R-:W-:Y:S01]  /*d7f0*/  IMAD.MOV.U32 R15, RZ, RZ, -0x1 ;  /* 0xffffffffff0f7424 */ /* 0x000fe200078e00ff */
[----:B------:R-:W-:Y:S01]  /*d800*/  LOP3.LUT P1, RZ, R16, 0x4, RZ, 0xc0, !PT ;  /* 0x0000000410ff7812 */ /* 0x000fe2000782c0ff */
[----:B------:R-:W-:Y:S01]  /*d810*/  IMAD.MOV.U32 R3, RZ, RZ, R14 ;  /* 0x000000ffff037224 */ /* 0x000fe200078e000e */
[----:B------:R-:W-:-:S11]  /*d820*/  LEA R22, R22, UR44, 0x1 ;  /* 0x0000002c16167c11 */ /* 0x000fd6000f8e08ff */
[----:B------:R-:W-:Y:S05]  /*d830*/  WARPSYNC.COLLECTIVE R15, `(.L_x_3395) ;  /* 0x000000000f087348 */ /* 0x000fea0003c00000 */
[----:B------:R0:W1:Y:S02]  /*d840*/  SHFL.IDX P6, R14, R13, R12, R11 ;  /* 0x0000000c0d0e7389 */ /* 0x00006400000c000b */
[----:B01----:R-:W-:Y:S01]  /*d850*/  ENDCOLLECTIVE ;  /* 0x000000000000791b */ /* 0x003fe20003800000 */
.L_x_3395:
[----:B------:R-:W-:Y:S01]  /*d860*/  MOV R13, R24 ;  /* 0x00000018000d7202 */ /* 0x000fe20000000f00 */
[----:B------:R-:W-:Y:S01]  /*d870*/  IMAD.MOV.U32 R12, RZ, RZ, 0x1 ;  /* 0x00000001ff0c7424 */ /* 0x000fe200078e00ff */
[----:B------:R-:W-:-:S13]  /*d880*/  IADD3 R2, P0, R14, R8, RZ ;  /* 0x000000080e027210 */ /* 0x000fda0007f1e0ff */
[----:B------:R-:W-:Y:S05]  /*d890*/  WARPSYNC.COLLECTIVE R15, `(.L_x_3396) ;  /* 0x000000000f087348 */ /* 0x000fea0003c00000 */
[----:B------:R0:W1:Y:S02]  /*d8a0*/  SHFL.IDX P6, R14, R13, R12, R11 ;  /* 0x0000000c0d0e7389 */ /* 0x00006400000c000b */
[----:B01----:R-:W-:Y:S01]  /*d8b0*/  ENDCOLLECTIVE ;  /* 0x000000000000791b */ /* 0x003fe20003800000 */
.L_x_3396:
[----:B------:R-:W-:-:S05]  /*d8c0*/  IMAD.X R3, RZ, RZ, R3, P0 ;  /* 0x000000ffff037224 */ /* 0x000fca00000e0603 */
[----:B------:R-:W-:Y:S01]  /*d8d0*/  @!PT LDS RZ, [RZ] ;  /* 0x00000000fffff984 */ /* 0x000fe20000000800 */
[----:B------:R-:W-:Y:S01]  /*d8e0*/  @!PT LDS RZ, [RZ] ;  /* 0x00000000fffff984 */ /* 0x000fe20000000800 */
[----:B------:R-:W-:Y:S01]  /*d8f0*/  @!PT LDS RZ, [RZ] ;  /* 0x00000000fffff984 */ /* 0x000fe20000000800 */
[----:B------:R0:W-:Y:S04]  /*d900*/  LDGSTS.E.BYPASS.LTC128B.128 [R22+0x1e400], desc[UR36][R2.64], !P1 ;  /* 0x1e40000002167fae */ /* 0x0001e8000c901d64 */
[----:B------:R0:W-:Y:S01]  /*d910*/  LDGSTS.E.BYPASS.LTC128B.128 [R22+0x21400], desc[UR36][R2.64+0x80], !P5 ;  /* 0x2140008002167fae */ /* 0x0001e2000e901d64 */
[----:B------:R-:W-:-:S03]  /*d920*/  MOV R13, R21 ;  /* 0x00000015000d7202 */ /* 0x000fc60000000f00 */
[----:B------:R0:W-:Y:S01]  /*d930*/  LDGSTS.E.BYPASS.LTC128B.128 [R22+0x24400], desc[UR36][R2.64+0x100], !P4 ;  /* 0x2440010002167fae */ /* 0x0001e2000e101d64 */
[----:B------:R-:W-:-:S07]  /*d940*/  IMAD.MOV.U32 R7, RZ, RZ, R14 ;  /* 0x000000ffff077224 */ /* 0x000fce00078e000e */
[----:B0-----:R-:W-:Y:S05]  /*d950*/  WARPSYNC.COLLECTIVE R15, `(.L_x_3397) ;  /* 0x000000000f087348 */ /* 0x001fea0003c00000 */
[----:B------:R1:W2:Y:S02]  /*d960*/  SHFL.IDX P6, R14, R13, R12, R11 ;  /* 0x0000000c0d0e7389 */ /* 0x0002a400000c000b */
[----:B012---:R-:W-:Y:S01]  /*d970*/  ENDCOLLECTIVE ;  /* 0x000000000000791b */ /* 0x007fe20003800000 */
.L_x_3397:
[----:B------:R-:W-:Y:S01]  /*d980*/  IMAD.MOV.U32 R13, RZ, RZ, R24 ;  /* 0x000000ffff0d7224 */ /* 0x000fe200078e0018 */
[----:B------:R-:W-:Y:S02]  /*d990*/  MOV R12, 0x2 ;  /* 0x00000002000c7802 */ /* 0x000fe40000000f00 */
[----:B------:R-:W-:-:S13]  /*d9a0*/  IADD3 R2, P0, R14, R8, RZ ;  /* 0x000000080e027210 */ /* 0x000fda0007f1e0ff */
[----:B------:R-:W-:Y:S05]  /*d9b0*/  WARPSYNC.COLLECTIVE R15, `(.L_x_3398) ;  /* 0x000000000f087348 */ /* 0x000fea0003c00000 */
[----:B------:R0:W1:Y:S02]  /*d9c0*/  SHFL.IDX P6, R14, R13, R12, R11 ;  /* 0x0000000c0d0e7389 */ /* 0x00006400000c000b */
[----:B01----:R-:W-:Y:S01]  /*d9d0*/  ENDCOLLECTIVE ;  /* 0x000000000000791b */ /* 0x003fe20003800000 */
.L_x_3398:
[----:B------:R-:W-:-:S05]  /*d9e0*/  IMAD.X R3, RZ, RZ, R7, P0 ;  /* 0x000000ffff037224 */ /* 0x000fca00000e0607 */
[----:B------:R-:W-:Y:S01]  /*d9f0*/  @!PT LDS RZ, [RZ] ;  /* 0x00000000fffff984 */ /* 0x000fe20000000800 */
[----:B------:R-:W-:Y:S01]  /*da00*/  @!PT LDS RZ, [RZ] ;  /* 0x00000000fffff984 */ /* 0x000fe20000000800 */
[----:B------:R-:W-:Y:S01]  /*da10*/  @!PT LDS RZ, [RZ] ;  /* 0x00000000fffff984 */ /* 0x000fe20000000800 */
[----:B------:R0:W-:Y:S04]  /*da20*/  LDGSTS.E.BYPASS.LTC128B.128 [R22+0x1ec00], desc[UR36][R2.64], !P1 ;  /* 0x1ec0000002167fae */ /* 0x0001e8000c901d64 */
[----:B------:R0:W-:Y:S01]  /*da30*/  LDGSTS.E.BYPASS.LTC128B.128 [R22+0x21c00], desc[UR36][R2.64+0x80], !P5 ;  /* 0x21c0008002167fae */ /* 0x0001e2000e901d64 */
[----:B------:R-:W-:-:S03]  /*da40*/  IMAD.MOV.U32 R13, RZ, RZ, R21 ;  /* 0x000000ffff0d7224 */ /* 0x000fc600078e0015 */
[----:B------:R0:W-:Y:S01]  /*da50*/  LDGSTS.E.BYPASS.LTC128B.128 [R22+0x24c00], desc[UR36][R2.64+0x100], !P4 ;  /* 0x24c0010002167fae */ /* 0x0001e2000e101d64 */
[----:B------:R-:W-:-:S07]  /*da60*/  IMAD.MOV.U32 R7, RZ, RZ, R14 ;  /* 0x000000ffff077224 */ /* 0x000fce00078e000e */
[----:B0-----:R-:W-:Y:S05]  /*da70*/  WARPSYNC.COLLECTIVE R15, `(.L_x_3399) ;  /* 0x000000000f087348 */ /* 0x001fea0003c00000 */
[----:B------:R1:W2:Y:S02]  /*da80*/  SHFL.IDX P6, R14, R13, R12, R11 ;  /* 0x0000000c0d0e7389 */ /* 0x0002a400000c000b */
[----:B012---:R-:W-:Y:S01]  /*da90*/  ENDCOLLECTIVE ;  /* 0x000000000000791b */ /* 0x007fe20003800000 */
.L_x_3399:
[----:B------:R-:W-:Y:S01]  /*daa0*/  IMAD.MOV.U32 R13, RZ, RZ, R24 ;  /* 0x000000ffff0d7224 */ /* 0x000fe200078e0018 */
[----:B------:R-:W-:Y:S02]  /*dab0*/  MOV R12, 0x3 ;  /* 0x00000003000c7802 */ /* 0x000fe40000000f00 */
[----:B------:R-:W-:-:S07]  /*dac0*/  MOV R10, R14 ;  /* 0x0000000e000a7202 */ /* 0x000fce0000000f00 */
[----:B------:R-:W-:Y:S05]  /*dad0*/  WARPSYNC.COLLECTIVE R15, `(.L_x_3400) ;  /* 0x000000000f087348 */ /* 0x000fea0003c00000 */
[----:B------:R0:W1:Y:S02]  /*dae0*/  SHFL.IDX P6, R14, R13, R12, R11 ;  /* 0x0000000c0d0e7389 */ /* 0x00006400000c000b */
[----:B01----:R-:W-:Y:S01]  /*daf0*/  ENDCOLLECTIVE ;  /* 0x000000000000791b */ /* 0x003fe20003800000 */
.L_x_3400:
        /* <DEDUP_REMOVED lines=8> */
[----:B------:R0:W-:Y:S02]  /*db80*/  LDGSTS.E.BYPASS.LTC128B.128 [R22+0x25400], desc[UR36][R2.64+0x100], !P4 ;  /* 0x2540010002167fae */ /* 0x0001e4000e101d64 */
[----:B0-----:R-:W-:-:S07]  /*db90*/  IMAD.MOV.U32 R3, RZ, RZ, R14 ;  /* 0x000000ffff037224 */ /* 0x001fce00078e000e */
[----:B------:R-:W-:Y:S05]  /*dba0*/  WARPSYNC.COLLECTIVE R15, `(.L_x_3401) ;  /* 0x000000000f087348 */ /* 0x000fea0003c00000 */
[----:B------:R0:W1:Y:S02]  /*dbb0*/  SHFL.IDX P6, R14, R13, R12, R11 ;  /* 0x0000000c0d0e7389 */ /* 0x00006400000c000b */
[----:B01----:R-:W-:Y:S01]  /*dbc0*/  ENDCOLLECTIVE ;  /* 0x000000000000791b */ /* 0x003fe20003800000 */
.L_x_3401:
[----:B------:R-:W-:Y:S01]  /*dbd0*/  IMAD.MOV.U32 R13, RZ, RZ, R24 ;  /* 0x000000ffff0d7224 */ /* 0x000fe200078e0018 */
[----:B------:R-:W-:Y:S02]  /*dbe0*/  MOV R12, 0x4 ;  /* 0x00000004000c7802 */ /* 0x000fe40000000f00 */
[----:B------:R-:W-:-:S07]  /*dbf0*/  MOV R2, R14 ;  /* 0x0000000e00027202 */ /* 0x000fce0000000f00 */
[----:B------:R-:W-:Y:S05]  /*dc00*/  WARPSYNC.COLLECTIVE R15, `(.L_x_3402) ;  /* 0x000000000f087348 */ /* 0x000fea0003c00000 */
[----:B------:R0:W1:Y:S02]  /*dc10*/  SHFL.IDX P6, R14, R13, R12, R11 ;  /* 0x0000000c0d0e7389 */ /* 0x00006400000c000b */
[----:B01----:R-:W-:Y:S01]  /*dc20*/  ENDCOLLECTIVE ;  /* 0x000000000000791b */ /* 0x003fe20003800000 */
.L_x_3402:
        /* <DEDUP_REMOVED lines=13> */
.L_x_3403:
[----:B------:R-:W-:Y:S01]  /*dd00*/  IMAD.MOV.U32 R13, RZ, RZ, R24 ;  /* 0x000000ffff0d7224 */ /* 0x000fe200078e0018 */
[----:B------:R-:W-:Y:S02]  /*dd10*/  MOV R12, 0x5 ;  /* 0x00000005000c7802 */ /* 0x000fe40000000f00 */
[----:B------:R-:W-:-:S07]  /*dd20*/  MOV R2, R14 ;  /* 0x0000000e00027202 */ /* 0x000fce0000000f00 */
[----:B------:R-:W-:Y:S05]  /*dd30*/  WARPSYNC.COLLECTIVE R15, `(.L_x_3404) ;  /* 0x000000000f087348 */ /* 0x000fea0003c00000 */
[----:B------:R0:W1:Y:S02]  /*dd40*/  SHFL.IDX P6, R14, R13, R12, R11 ;  /* 0x0000000c0d0e7389 */ /* 0x00006400000c000b */
[----:B01----:R-:W-:Y:S01]  /*dd50*/  ENDCOLLECTIVE ;  /* 0x000000000000791b */ /* 0x003fe20003800000 */
.L_x_3404:
[----:B------:R-:W-:-:S05]  /*dd60*/  IADD3 R2, P0, R2, R8, RZ ;  /* 0x0000000802027210 */ /* 0x000fca0007f1e0ff */
[----:B------:R-:W-:-:S05]  /*dd70*/  IMAD.X R3, RZ, RZ, R3, P0 ;  /* 0x000000ffff037224 */ /* 0x000fca00000e0603 */
[----:B------:R-:W-:Y:S01]  /*dd80*/  @!PT LDS RZ, [RZ] ;  /* 0x00000000fffff984 */ /* 0x000fe20000000800 */
[----:B------:R-:W-:Y:S01]  /*dd90*/  @!PT LDS RZ, [RZ] ;  /* 0x00000000fffff984 */ /* 0x000fe20000000800 */
[----:B------:R-:W-:Y:S01]  /*dda0*/  @!PT LDS RZ, [RZ] ;  /* 0x00000000fffff984 */ /* 0x000fe20000000800 */
[----:B------:R0:W-:Y:S01]  /*ddb0*/  LDGSTS.E.BYPASS.LTC128B.128 [R22+0x20400], desc[UR36][R2.64], !P1 ;  /* 0x2040000002167fae */ /* 0x0001e2000c901d64 */
[----:B------:R-:W-:Y:S01]  /*ddc0*/  ISETP.NE.AND P1, PT, R6, RZ, PT ;  /* 0x000000ff0600720c */ /* 0x000fe20003f25270 */
[----:B------:R-:W-:Y:S02]  /*ddd0*/  IMAD.MOV.U32 R13, RZ, RZ, R21 ;  /* 0x000000ffff0d7224 */ /* 0x000fe400078e0015 */
[----:B------:R0:W-:Y:S04]  /*dde0*/  LDGSTS.E.BYPASS.LTC128B.128 [R22+0x23400], desc[UR36][R2.64+0x80], !P5 ;  /* 0x2340008002167fae */ /* 0x0001e8000e901d64 */
[----:B------:R0:W-:Y:S01]  /*ddf0*/  LDGSTS.E.BYPASS.LTC128B.128 [R22+0x26400], desc[UR36][R2.64+0x100], !P4 ;  /* 0x2640010002167fae */ /* 0x0001e2000e101d64 */
[----:B------:R-:W-:-:S07]  /*de00*/  IMAD.MOV.U32 R24, RZ, RZ, R14 ;  /* 0x000000ffff187224 */ /* 0x000fce00078e000e */
[----:B0-----:R-:W-:Y:S05]  /*de10*/  WARPSYNC.COLLECTIVE R15, `(.L_x_3405) ;  /* 0x000000000f087348 */ /* 0x001fea0003c00000 */
[----:B------:R1:W2:Y:S02]  /*de20*/  SHFL.IDX P6, R14, R13, R12, R11 ;  /* 0x0000000c0d0e7389 */ /* 0x0002a400000c000b */
[----:B012---:R-:W-:Y:S01]  /*de30*/  ENDCOLLECTIVE ;  /* 0x000000000000791b */ /* 0x007fe20003800000 */
.L_x_3405:
[----:B------:R-:W-:Y:S05]  /*de40*/  BRA `(.L_x_3406) ;  /* 0xffffffd000307947 */ /* 0x000fea000383ffff */
.L_x_3335:
[----:B0-----:R0:W2:Y:S02]  /*de50*/  SYNCS.PHASECHK.TRANS64.TRYWAIT P0, [R6+URZ+0x30860], R3 ;  /* 0x03086003060075a7 */ /* 0x0010a4000800017f */
[----:B--2---:R-:W-:Y:S05]  /*de60*/  @!P0 NANOSLEEP.SYNCS 0x989680 ;  /* 0x009896800000895d */ /* 0x004fea0003900000 */
[----:B------:R-:W2:Y:S02]  /*de70*/  @!P0 SYNCS.PHASECHK.TRANS64 P0, [R6+URZ+0x30860], R3 ;  /* 0x03086003060085a7 */ /* 0x000ea4000800007f */
[----:B--2---:R-:W-:Y:S05]  /*de80*/  @!P0 BRA `(.L_x_3335) ;  /* 0xfffffffc00f08947 */ /* 0x004fea000383ffff */
[----:B------:R-:W-:Y:S05]  /*de90*/  BRA `(.L_x_3407) ;  /* 0xffffffd000947947 */ /* 0x000fea000383ffff */
.L_x_3336:
[----:B------:R-:W-:Y:S01]  /*dea0*/  BSSY B1, `(.L_x_3408) ;  /* 0x0000008000017945 */ /* 0x000fe20003800000 */
[----:B------:R-:W-:Y:S01]  /*deb0*/  MOV R13, R18 ;  /* 0x00000012000d7202 */ /* 0x000fe20000000f00 */
[----:B------:R-:W-:Y:S01]  /*dec0*/  IMAD.MOV.U32 R12, RZ, RZ, RZ ;  /* 0x000000ffff0c7224 */ /* 0x000fe200078e00ff */
[----:B------:R-:W-:Y:S01]  /*ded0*/  MOV R15, 0xffffffff ;  /* 0xffffffff000f7802 */ /* 0x000fe20000000f00 */
[----:B------:R-:W-:-:S07]  /*dee0*/  IMAD.MOV.U32 R11, RZ, RZ, 0x181f ;  /* 0x0000181fff0b7424 */ /* 0x000fce00078e00ff */
[----:B01----:R-:W-:Y:S05]  /*def0*/  WARPSYNC.COLLECTIVE R15, `(.L_x_3409) ;  /* 0x000000000f087348 */ /* 0x003fea0003c00000 */
[----:B------:R2:W3:Y:S02]  /*df00*/  SHFL.IDX P6, R14, R13, R12, R11 ;  /* 0x0000000c0d0e7389 */ /* 0x0004e400000c000b */
[----:B0123--:R-:W-:Y:S01]  /*df10*/  ENDCOLLECTIVE ;  /* 0x000000000000791b */ /* 0x00ffe20003800000 */
.L_x_3409:
[----:B------:R-:W-:Y:S05]  /*df20*/  BSYNC B1 ;  /* 0x0000000000017941 */ /* 0x000fea0003800000 */
.L_x_3408:
        /* <DEDUP_REMOVED lines=9> */
.L_x_3410:
[----:B------:R-:W-:Y:S02]  /*dfc0*/  IMAD.MOV.U32 R13, RZ, RZ, R18 ;  /* 0x000000ffff0d7224 */ /* 0x000fe400078e0012 */
[----:B------:R-:W-:Y:S01]  /*dfd0*/  IMAD.MOV.U32 R12, RZ, RZ, 0x1 ;  /* 0x00000001ff0c7424 */ /* 0x000fe200078e00ff */
[----:B------:R-:W-:-:S13]  /*dfe0*/  IADD3 R2, P0, R14, R9, RZ ;  /* 0x000000090e027210 */ /* 0x000fda0007f1e0ff */
[----:B------:R-:W-:Y:S05]  /*dff0*/  WARPSYNC.COLLECTIVE R15, `(.L_x_3411) ;  /* 0x000000000f087348 */ /* 0x000fea0003c00000 */
[----:B------:R0:W1:Y:S02]  /*e000*/  SHFL.IDX P6, R14, R13, R12, R11 ;  /* 0x0000000c0d0e7389 */ /* 0x00006400000c000b */
[----:B01----:R-:W-:Y:S01]  /*e010*/  ENDCOLLECTIVE ;  /* 0x000000000000791b */ /* 0x003fe20003800000 */
.L_x_3411:
[----:B------:R-:W-:Y:S02]  /*e020*/  IADD3.X R3, RZ, R3, RZ, P0, !PT ;  /* 0x00000003ff037210 */ /* 0x000fe400007fe4ff */
        /* <DEDUP_REMOVED lines=11> */
.L_x_3412:
[----:B------:R-:W-:Y:S01]  /*e0e0*/  @!PT LDS RZ, [RZ] ;  /* 0x00000000fffff984 */ /* 0x000fe20000000800 */
[----:B------:R-:W-:Y:S01]  /*e0f0*/  @!PT LDS RZ, [RZ] ;  /* 0x00000000fffff984 */ /* 0x000fe20000000800 */
[----:B------:R-:W-:Y:S01]  /*e100*/  @!PT LDS RZ, [RZ] ;  /* 0x00000000fffff984 */ /* 0x000fe20000000800 */
[----:B------:R-:W-:Y:S01]  /*e110*/  LDGSTS.E.BYPASS.LTC128B.128 [R7+0x3400], desc[UR36][R2.64+0x80], !P0 ;  /* 0x0340008002077fae */ /* 0x000fe2000c101d64 */
[----:B------:R-:W-:Y:S02]  /*e120*/  ISETP.LT.OR P0, PT, R0, 0x1, P1 ;  /* 0x000000010000780c */ /* 0x000fe40000f01670 */
[----:B------:R-:W-:Y:S01]  /*e130*/  MOV R13, R18 ;  /* 0x00000012000d7202 */ /* 0x000fe20000000f00 */
[----:B------:R-:W-:-:S10]  /*e140*/  IMAD.MOV.U32 R12, RZ, RZ, 0x2 ;  /* 0x00000002ff0c7424 */ /* 0x000fd400078e00ff */
[----:B------:R0:W-:Y:S02]  /*e150*/  LDGSTS.E.BYPASS.LTC128B.128 [R7+0x6400], desc[UR36][R2.64+0x100], !P0 ;  /* 0x0640010002077fae */ /* 0x0001e4000c101d64 */
[----:B0-----:R-:W-:-:S13]  /*e160*/  IADD3 R2, P0, R14, R9, RZ ;  /* 0x000000090e027210 */ /* 0x001fda0007f1e0ff */
[----:B------:R-:W-:Y:S05]  /*e170*/  WARPSYNC.COLLECTIVE R15, `(.L_x_3413) ;  /* 0x000000000f087348 */ /* 0x000fea0003c00000 */
[----:B------:R0:W1:Y:S02]  /*e180*/  SHFL.IDX P6, R14, R13, R12, R11 ;  /* 0x0000000c0d0e7389 */ /* 0x00006400000c000b */
[----:B01----:R-:W-:Y:S01]  /*e190*/  ENDCOLLECTIVE ;  /* 0x000000000000791b */ /* 0x003fe20003800000 */
.L_x_3413:
[----:B------:R-:W-:Y:S01]  /*e1a0*/  IMAD.X R3, RZ, RZ, R8, P0 ;  /* 0x000000ffff037224 */ /* 0x000fe200000e0608 */
[----:B------:R-:W-:Y:S02]  /*e1b0*/  ISETP.LT.OR P0, PT, R0, 0x11, P3 ;  /* 0x000000110000780c */ /* 0x000fe40001f01670 */
[----:B------:R-:W-:-:S11]  /*e1c0*/  MOV R13, R17 ;  /* 0x00000011000d7202 */ /* 0x000fd60000000f00 */
        /* <DEDUP_REMOVED lines=9> */
.L_x_3414:
[----:B------:R-:W-:Y:S01]  /*e260*/  @!PT LDS RZ, [RZ] ;  /* 0x00000000fffff984 */ /* 0x000fe20000000800 */
[----:B------:R-:W-:Y:S01]  /*e270*/  @!PT LDS RZ, [RZ] ;  /* 0x00000000fffff984 */ /* 0x000fe20000000800 */
[----:B------:R-:W-:Y:S01]  /*e280*/  @!PT LDS RZ, [RZ] ;  /* 0x00000000fffff984 */ /* 0x000fe20000000800 */
[----:B------:R-:W-:Y:S01]  /*e290*/  LDGSTS.E.BYPASS.LTC128B.128 [R7+0x3c00], desc[UR36][R2.64+0x80], !P0 ;  /* 0x03c0008002077fae */ /* 0x000fe2000c101d64 */
[----:B------:R-:W-:Y:S01]  /*e2a0*/  ISETP.LT.OR P0, PT, R0, 0x11, P1 ;  /* 0x000000110000780c */ /* 0x000fe20000f01670 */
[----:B------:R-:W-:Y:S01]  /*e2b0*/  IMAD.MOV.U32 R13, RZ, RZ, R18 ;  /* 0x000000ffff0d7224 */ /* 0x000fe200078e0012 */
[----:B------:R-:W-:-:S11]  /*e2c0*/  MOV R12, 0x3 ;  /* 0x00000003000c7802 */ /* 0x000fd60000000f00 */
[----:B------:R0:W-:Y:S02]  /*e2d0*/  LDGSTS.E.BYPASS.LTC128B.128 [R7+0x6c00], desc[UR36][R2.64+0x100], !P0 ;  /* 0x06c0010002077fae */ /* 0x0001e4000c101d64 */
[----:B0-----:R-:W-:-:S13]  /*e2e0*/  IADD3 R2, P0, R14, R9, RZ ;  /* 0x000000090e027210 */ /* 0x001fda0007f1e0ff */
[----:B------:R-:W-:Y:S05]  /*e2f0*/  WARPSYNC.COLLECTIVE R15, `(.L_x_3415) ;  /* 0x000000000f087348 */ /* 0x000fea0003c00000 */
[----:B------:R0:W1:Y:S02]  /*e300*/  SHFL.IDX P6, R14, R13, R12, R11 ;  /* 0x0000000c0d0e7389 */ /* 0x00006400000c000b */
[----:B01----:R-:W-:Y:S01]  /*e310*/  ENDCOLLECTIVE ;  /* 0x000000000000791b */ /* 0x003fe20003800000 */
.L_x_3415:
        /* <DEDUP_REMOVED lines=12> */
.L_x_3416:
[----:B------:R-:W-:Y:S01]  /*e3e0*/  @!PT LDS RZ, [RZ] ;  /* 0x00000000fffff984 */ /* 0x000fe20000000800 */
[----:B------:R-:W-:Y:S01]  /*e3f0*/  @!PT LDS RZ, [RZ] ;  /* 0x00000000fffff984 */ /* 0x000fe20000000800 */
[----:B------:R-:W-:Y:S01]  /*e400*/  @!PT LDS RZ, [RZ] ;  /* 0x00000000fffff984 */ /* 0x000fe20000000800 */
[----:B------:R-:W-:Y:S01]  /*e410*/  LDGSTS.E.BYPASS.LTC128B.128 [R7+0x4400], desc[UR36][R2.64+0x80], !P0 ;  /* 0x0440008002077fae */ /* 0x000fe2000c101d64 */
[----:B------:R-:W-:Y:S01]  /*e420*/  ISETP.LT.OR P0, PT, R0, 0x21, P1 ;  /* 0x000000210000780c */ /* 0x000fe20000f01670 */
[----:B------:R-:W-:Y:S02]  /*e430*/  IMAD.MOV.U32 R13, RZ, RZ, R18 ;  /* 0x000000ffff0d7224 */ /* 0x000fe400078e0012 */
[----:B------:R-:W-:-:S10]  /*e440*/  IMAD.MOV.U32 R12, RZ, RZ, 0x4 ;  /* 0x00000004ff0c7424 */ /* 0x000fd400078e00ff */
[----:B------:R0:W-:Y:S02]  /*e450*/  LDGSTS.E.BYPASS.LTC128B.128 [R7+0x7400], desc[UR36][R2.64+0x100], !P0 ;  /* 0x0740010002077fae */ /* 0x0001e4000c101d64 */
[----:B0-----:R-:W-:-:S13]  /*e460*/  IADD3 R2, P0, R14, R9, RZ ;  /* 0x000000090e027210 */ /* 0x001fda0007f1e0ff */
[----:B------:R-:W-:Y:S05]  /*e470*/  WARPSYNC.COLLECTIVE R15, `(.L_x_3417) ;  /* 0x000000000f087348 */ /* 0x000fea0003c00000 */
[----:B------:R0:W1:Y:S02]  /*e480*/  SHFL.IDX P6, R14, R13, R12, R11 ;  /* 0x0000000c0d0e7389 */ /* 0x00006400000c000b */
[----:B01----:R-:W-:Y:S01]  /*e490*/  ENDCOLLECTIVE ;  /* 0x000000000000791b */ /* 0x003fe20003800000 */
.L_x_3417:
        /* <DEDUP_REMOVED lines=12> */
.L_x_3418:
        /* <DEDUP_REMOVED lines=12> */
.L_x_3419:
        /* <DEDUP_REMOVED lines=12> */
.L_x_3420:
[----:B------:R-:W-:Y:S01]  /*e6e0*/  @!PT LDS RZ, [RZ] ;  /* 0x00000000fffff984 */ /* 0x000fe20000000800 */
[----:B------:R-:W-:Y:S01]  /*e6f0*/  @!PT LDS RZ, [RZ] ;  /* 0x00000000fffff984 */ /* 0x000fe20000000800 */
[----:B------:R-:W-:Y:S01]  /*e700*/  @!PT LDS RZ, [RZ] ;  /* 0x00000000fffff984 */ /* 0x000fe20000000800 */
[----:B------:R2:W-:Y:S01]  /*e710*/  LDGSTS.E.BYPASS.LTC128B.128 [R7+0x5400], desc[UR36][R2.64+0x80], !P0 ;  /* 0x0540008002077fae */ /* 0x0005e2000c101d64 */
[----:B------:R-:W-:-:S13]  /*e720*/  ISETP.LT.OR P0, PT, R0, 0x41, P1 ;  /* 0x000000410000780c */ /* 0x000fda0000f01670 */
[----:B------:R2:W-:Y:S01]  /*e730*/  LDGSTS.E.BYPASS.LTC128B.128 [R7+0x8400], desc[UR36][R2.64+0x100], !P0 ;  /* 0x0840010002077fae */ /* 0x0005e2000c101d64 */
[----:B------:R-:W-:Y:S05]  /*e740*/  BRA `(.L_x_3421) ;  /* 0xffffffcc00507947 */ /* 0x000fea000383ffff */
.L_x_3342:
[----:B0-----:R0:W1:Y:S02]  /*e750*/  SYNCS.PHASECHK.TRANS64.TRYWAIT P0, [R0+URZ+0x30860], R3 ;  /* 0x03086003000075a7 */ /* 0x001064000800017f */
[----:B-1----:R-:W-:Y:S05]  /*e760*/  @!P0 NANOSLEEP.SYNCS 0x989680 ;  /* 0x009896800000895d */ /* 0x002fea0003900000 */
[----:B------:R-:W1:Y:S02]  /*e770*/  @!P0 SYNCS.PHASECHK.TRANS64 P0, [R0+URZ+0x30860], R3 ;  /* 0x03086003000085a7 */ /* 0x000e64000800007f */
[----:B-1----:R-:W-:Y:S05]  /*e780*/  @!P0 BRA `(.L_x_3342) ;  /* 0xfffffffc00f08947 */ /* 0x002fea000383ffff */
[----:B------:R-:W-:Y:S05]  /*e790*/  BRA `(.L_x_3422) ;  /* 0xffffffd0004c7947 */ /* 0x000fea000383ffff */
.L_x_3343:
        /* <DEDUP_REMOVED lines=8> */
.L_x_3424:
[----:B------:R-:W-:Y:S05]  /*e820*/  BSYNC B0 ;  /* 0x0000000000007941 */ /* 0x000fea0003800000 */
.L_x_3423:
        /* <DEDUP_REMOVED lines=9> */
.L_x_3425:
[----:B------:R-:W-:Y:S02]  /*e8c0*/  ULDC UR4, c[0x0][0x2f4] ;  /* 0x0000bd0000047ab9 */ /* 0x000fe40000000800 */
[----:B------:R-:W-:Y:S02]  /*e8d0*/  ISETP.GE.AND P1, PT, R34, UR4, PT ;  /* 0x0000000422007c0c */ /* 0x000fe4000bf26270 */
[----:B------:R-:W-:Y:S02]  /*e8e0*/  ISETP.GE.AND P0, PT, R33, UR4, PT ;  /* 0x0000000421007c0c */ /* 0x000fe4000bf06270 */
[----:B------:R-:W-:Y:S02]  /*e8f0*/  ISETP.GE.AND P2, PT, R23, UR4, PT ;  /* 0x0000000417007c0c */ /* 0x000fe4000bf46270 */
[C---:B------:R-:W-:Y:S02]  /*e900*/  ISETP.LT.OR P4, PT, R5.reuse, 0x1, P1 ;  /* 0x000000010500780c */ /* 0x040fe40000f81670 */
[----:B------:R-:W-:-:S02]  /*e910*/  ISETP.LT.OR P3, PT, R5, 0x1, P2 ;  /* 0x000000010500780c */ /* 0x000fc40001761670 */
[----:B------:R-:W-:Y:S01]  /*e920*/  ISETP.LT.OR P5, PT, R5, 0x1, P0 ;  /* 0x000000010500780c */ /* 0x000fe200007a1670 */
[----:B------:R-:W-:Y:S01]  /*e930*/  IMAD.MOV.U32 R13, RZ, RZ, R18 ;  /* 0x000000ffff0d7224 */ /* 0x000fe200078e0012 */
[----:B------:R-:W-:Y:S01]  /*e940*/  MOV R12, 0x1 ;  /* 0x00000001000c7802 */ /* 0x000fe20000000f00 */
[----:B------:R-:W-:-:S10]  /*e950*/  IMAD.MOV.U32 R2, RZ, RZ, R14 ;  /* 0x000000ffff027224 */ /* 0x000fd400078e000e */
[----:B------:R-:W-:Y:S05]  /*e960*/  WARPSYNC.COLLECTIVE R15, `(.L_x_3426) ;  /* 0x000000000f087348 */ /* 0x000fea0003c00000 */
[----:B------:R0:W1:Y:S02]  /*e970*/  SHFL.IDX P6, R14, R13, R12, R11 ;  /* 0x0000000c0d0e7389 */ /* 0x00006400000c000b */
[----:B01----:R-:W-:Y:S01]  /*e980*/  ENDCOLLECTIVE ;  /* 0x000000000000791b */ /* 0x003fe20003800000 */
.L_x_3426:
[----:B------:R-:W-:-:S05]  /*e990*/  IMAD.WIDE.U32 R2, R23, 0x2, R2 ;  /* 0x0000000217027825 */ /* 0x000fca00078e0002 */
[----:B------:R-:W-:Y:S01]  /*e9a0*/  @!PT LDS RZ, [RZ] ;  /* 0x00000000fffff984 */ /* 0x000fe20000000800 */
[----:B------:R-:W-:Y:S01]  /*e9b0*/  @!PT LDS RZ, [RZ] ;  /* 0x00000000fffff984 */ /* 0x000fe20000000800 */
[----:B------:R-:W-:Y:S01]  /*e9c0*/  @!PT LDS RZ, [RZ] ;  /* 0x00000000fffff984 */ /* 0x000fe20000000800 */
[----:B------:R0:W-:Y:S01]  /*e9d0*/  LDGSTS.E.BYPASS.LTC128B.128 [R4+0x400], desc[UR36][R2.64], !P3 ;  /* 0x0040000002047fae */ /* 0x0001e2000d901d64 */
[----:B------:R-:W-:-:S03]  /*e9e0*/  ISETP.LT.OR P3, PT, R5, 0x11, P2 ;  /* 0x000000110500780c */ /* 0x000fc60001761670 */
[----:B------:R0:W-:Y:S01]  /*e9f0*/  LDGSTS.E.BYPASS.LTC128B.128 [R4+0x3400], desc[UR36][R2.64+0x80], !P4 ;  /* 0x0340008002047fae */ /* 0x0001e2000e101d64 */
[C---:B------:R-:W-:Y:S01]  /*ea00*/  ISETP.LT.OR P4, PT, R5.reuse, 0x11, P1 ;  /* 0x000000110500780c */ /* 0x040fe20000f81670 */
[----:B------:R-:W-:Y:S02]  /*ea10*/  IMAD.MOV.U32 R13, RZ, RZ, R17 ;  /* 0x000000ffff0d7224 */ /* 0x000fe400078e0011 */
[----:B------:R0:W-:Y:S01]  /*ea20*/  LDGSTS.E.BYPASS.LTC128B.128 [R4+0x6400], desc[UR36][R2.64+0x100], !P5 ;  /* 0x0640010002047fae */ /* 0x0001e2000e901d64 */
[----:B------:R-:W-:Y:S01]  /*ea30*/  ISETP.LT.OR P5, PT, R5, 0x11, P0 ;  /* 0x000000110500780c */ /* 0x000fe200007a1670 */
[----:B------:R-:W-:-:S12]  /*ea40*/  IMAD.MOV.U32 R6, RZ, RZ, R14 ;  /* 0x000000ffff067224 */ /* 0x000fd800078e000e */
[----:B0-----:R-:W-:Y:S05]  /*ea50*/  WARPSYNC.COLLECTIVE R15, `(.L_x_3427) ;  /* 0x000000000f087348 */ /* 0x001fea0003c00000 */
[----:B------:R1:W2:Y:S02]  /*ea60*/  SHFL.IDX P6, R14, R13, R12, R11 ;  /* 0x0000000c0d0e7389 */ /* 0x0002a400000c000b */
[----:B012---:R-:W-:Y:S01]  /*ea70*/  ENDCOLLECTIVE ;  /* 0x000000000000791b */ /* 0x007fe20003800000 */
.L_x_3427:
[----:B------:R-:W-:Y:S02]  /*ea80*/  IMAD.MOV.U32 R3, RZ, RZ, R6 ;  /* 0x000000ffff037224 */ /* 0x000fe400078e0006 */
[----:B------:R-:W-:Y:S01]  /*ea90*/  IMAD.MOV.U32 R13, RZ, RZ, R18 ;  /* 0x000000ffff0d7224 */ /* 0x000fe200078e0012 */
[----:B------:R-:W-:Y:S02]  /*eaa0*/  MOV R12, 0x2 ;  /* 0x00000002000c7802 */ /* 0x000fe40000000f00 */
[----:B------:R-:W-:-:S07]  /*eab0*/  MOV R2, R14 ;  /* 0x0000000e00027202 */ /* 0x000fce0000000f00 */
[----:B------:R-:W-:Y:S05]  /*eac0*/  WARPSYNC.COLLECTIVE R15, `(.L_x_3428) ;  /* 0x000000000f087348 */ /* 0x000fea0003c00000 */
[----:B------:R0:W1:Y:S02]  /*ead0*/  SHFL.IDX P6, R14, R13, R12, R11 ;  /* 0x0000000c0d0e7389 */ /* 0x00006400000c000b */
[----:B01----:R-:W-:Y:S01]  /*eae0*/  ENDCOLLECTIVE ;  /* 0x000000000000791b */ /* 0x003fe20003800000 */
.L_x_3428:
        /* <DEDUP_REMOVED lines=15> */
.L_x_3429:
[----:B------:R-:W-:Y:S01]  /*ebe0*/  IMAD.MOV.U32 R3, RZ, RZ, R7 ;  /* 0x000000ffff037224 */ /* 0x000fe200078e0007 */
[----:B------:R-:W-:Y:S01]  /*ebf0*/  MOV R13, R18 ;  /* 0x00000012000d7202 */ /* 0x000fe20000000f00 */
[----:B------:R-:W-:Y:S01]  /*ec00*/  IMAD.MOV.U32 R12, RZ, RZ, 0x3 ;  /* 0x00000003ff0c7424 */ /* 0x000fe200078e00ff */
[----:B------:R-:W-:-:S07]  /*ec10*/  MOV R8, R14 ;  /* 0x0000000e00087202 */ /* 0x000fce0000000f00 */
[----:B------:R-:W-:Y:S05]  /*ec20*/  WARPSYNC.COLLECTIVE R15, `(.L_x_3430) ;  /* 0x000000000f087348 */ /* 0x000fea0003c00000 */
[----:B------:R0:W1:Y:S02]  /*ec30*/  SHFL.IDX P6, R14, R13, R12, R11 ;  /* 0x0000000c0d0e7389 */ /* 0x00006400000c000b */
[----:B01----:R-:W-:Y:S01]  /*ec40*/  ENDCOLLECTIVE ;  /* 0x000000000000791b */ /* 0x003fe20003800000 */
.L_x_3430:
[----:B------:R-:W-:-:S04]  /*ec50*/  IMAD.MOV.U32 R2, RZ, RZ, R8 ;  /* 0x000000ffff027224 */ /* 0x000fc800078e0008 */
[----:B------:R-:W-:-:S05]  /*ec60*/  IMAD.WIDE.U32 R2, R23, 0x2, R2 ;  /* 0x0000000217027825 */ /* 0x000fca00078e0002 */
[----:B------:R-:W-:Y:S01]  /*ec70*/  @!PT LDS RZ, [RZ] ;  /* 0x00000000fffff984 */ /* 0x000fe20000000800 */
[----:B------:R-:W-:Y:S01]  /*ec80*/  @!PT LDS RZ, [RZ] ;  /* 0x00000000fffff984 */ /* 0x000fe20000000800 */
[----:B------:R-:W-:Y:S01]  /*ec90*/  @!PT LDS RZ, [RZ] ;  /* 0x00000000fffff984 */ /* 0x000fe20000000800 */
[----:B------:R0:W-:Y:S01]  /*eca0*/  LDGSTS.E.BYPASS.LTC128B.128 [R4+0x1400], desc[UR36][R2.64], !P3 ;  /* 0x0140000002047fae */ /* 0x0001e2000d901d64 */
[C---:B------:R-:W-:Y:S02]  /*ecb0*/  ISETP.LT.OR P3, PT, R5.reuse, 0x31, P2 ;  /* 0x000000310500780c */ /* 0x040fe40001761670 */
[----:B------:R-:W-:Y:S01]  /*ecc0*/  MOV R13, R17 ;  /* 0x00000011000d7202 */ /* 0x000fe20000000f00 */
[----:B------:R0:W-:Y:S01]  /*ecd0*/  LDGSTS.E.BYPASS.LTC128B.128 [R4+0x4400], desc[UR36][R2.64+0x80], !P4 ;  /* 0x0440008002047fae */ /* 0x0001e2000e101d64 */
[----:B------:R-:W-:-:S03]  /*ece0*/  ISETP.LT.OR P4, PT, R5, 0x31, P1 ;  /* 0x000000310500780c */ /* 0x000fc60000f81670 */
[----:B------:R0:W-:Y:S01]  /*ecf0*/  LDGSTS.E.BYPASS.LTC128B.128 [R4+0x7400], desc[UR36][R2.64+0x100], !P5 ;  /* 0x0740010002047fae */ /* 0x0001e2000e901d64 */
[----:B------:R-:W-:Y:S01]  /*ed00*/  ISETP.LT.OR P5, PT, R5, 0x31, P0 ;  /* 0x000000310500780c */ /* 0x000fe200007a1670 */
[----:B------:R-:W-:-:S12]  /*ed10*/  IMAD.MOV.U32 R6, RZ, RZ, R14 ;  /* 0x000000ffff067224 */ /* 0x000fd800078e000e */
[----:B0-----:R-:W-:Y:S05]  /*ed20*/  WARPSYNC.COLLECTIVE R15, `(.L_x_3431) ;  /* 0x000000000f087348 */ /* 0x001fea0003c00000 */
[----:B------:R1:W2:Y:S02]  /*ed30*/  SHFL.IDX P6, R14, R13, R12, R11 ;  /* 0x0000000c0d0e7389 */ /* 0x0002a400000c000b */
[----:B012---:R-:W-:Y:S01]  /*ed40*/  ENDCOLLECTIVE ;  /* 0x000000000000791b */ /* 0x007fe20003800000 */
.L_x_3431:
[----:B------:R-:W-:Y:S02]  /*ed50*/  IMAD.MOV.U32 R3, RZ, RZ, R6 ;  /* 0x000000ffff037224 */ /* 0x000fe400078e0006 */
[----:B------:R-:W-:Y:S01]  /*ed60*/  IMAD.MOV.U32 R6, RZ, RZ, RZ ;  /* 0x000000ffff067224 */ /* 0x000fe200078e00ff */
[----:B------:R-:W-:Y:S01]  /*ed70*/  MOV R13, R18 ;  /* 0x00000012000d7202 */ /* 0x000fe20000000f00 */
[----:B------:R-:W-:Y:S02]  /*ed80*/  IMAD.MOV.U32 R12, RZ, RZ, 0x4 ;  /* 0x00000004ff0c7424 */ /* 0x000fe400078e00ff */
[----:B------:R-:W-:-:S07]  /*ed90*/  IMAD.MOV.U32 R2, RZ, RZ, R14 ;  /* 0x000000ffff027224 */ /* 0x000fce00078e000e */
[----:B------:R-:W-:Y:S05]  /*eda0*/  WARPSYNC.COLLECTIVE R15, `(.L_x_3432) ;  /* 0x000000000f087348 */ /* 0x000fea0003c00000 */
[----:B------:R0:W1:Y:S02]  /*edb0*/  SHFL.IDX P6, R14, R13, R12, R11 ;  /* 0x0000000c0d0e7389 */ /* 0x00006400000c000b */
[----:B01----:R-:W-:Y:S01]  /*edc0*/  ENDCOLLECTIVE ;  /* 0x000000000000791b */ /* 0x003fe20003800000 */
.L_x_3432:
[----:B------:R-:W-:-:S05]  /*edd0*/  IMAD.WIDE.U32 R2, R23, 0x2, R2 ;  /* 0x0000000217027825 */ /* 0x000fca00078e0002 */
[----:B------:R-:W-:Y:S01]  /*ede0*/  @!PT LDS RZ, [RZ] ;  /* 0x00000000fffff984 */ /* 0x000fe20000000800 */
[----:B------:R-:W-:Y:S01]  /*edf0*/  @!PT LDS RZ, [RZ] ;  /* 0x00000000fffff984 */ /* 0x000fe20000000800 */
[----:B------:R-:W-:Y:S01]  /*ee00*/  @!PT LDS RZ, [RZ] ;  /* 0x00000000fffff984 */ /* 0x000fe20000000800 */
[----:B------:R0:W-:Y:S01]  /*ee10*/  LDGSTS.E.BYPASS.LTC128B.128 [R4+0x1c00], desc[UR36][R2.64], !P3 ;  /* 0x01c0000002047fae */ /* 0x0001e2000d901d64 */
[----:B------:R-:W-:-:S03]  /*ee20*/  ISETP.LT.OR P3, PT, R5, 0x41, P2 ;  /* 0x000000410500780c */ /* 0x000fc60001761670 */
[----:B------:R0:W-:Y:S01]  /*ee30*/  LDGSTS.E.BYPASS.LTC128B.128 [R4+0x4c00], desc[UR36][R2.64+0x80], !P4 ;  /* 0x04c0008002047fae */ /* 0x0001e2000e101d64 */
[C---:B------:R-:W-:Y:S02]  /*ee40*/  ISETP.LT.OR P4, PT, R5.reuse, 0x41, P1 ;  /* 0x000000410500780c */ /* 0x040fe40000f81670 */
[----:B------:R-:W-:Y:S01]  /*ee50*/  MOV R13, R17 ;  /* 0x00000011000d7202 */ /* 0x000fe20000000f00 */
[----:B------:R0:W-:Y:S01]  /*ee60*/  LDGSTS.E.BYPASS.LTC128B.128 [R4+0x7c00], desc[UR36][R2.64+0x100], !P5 ;  /* 0x07c0010002047fae */ /* 0x0001e2000e901d64 */
[----:B------:R-:W-:Y:S01]  /*ee70*/  ISETP.LT.OR P5, PT, R5, 0x41, P0 ;  /* 0x000000410500780c */ /* 0x000fe200007a1670 */
[----:B------:R-:W-:-:S12]  /*ee80*/  IMAD.MOV.U32 R7, RZ, RZ, R14 ;  /* 0x000000ffff077224 */ /* 0x000fd800078e000e */
[----:B0-----:R-:W-:Y:S05]  /*ee90*/  WARPSYNC.COLLECTIVE R15, `(.L_x_3433) ;  /* 0x000000000f087348 */ /* 0x001fea0003c00000 */
[----:B------:R1:W2:Y:S02]  /*eea0*/  SHFL.IDX P6, R14, R13, R12, R11 ;  /* 0x0000000c0d0e7389 */ /* 0x0002a400000c000b */
[----:B012---:R-:W-:Y:S01]  /*eeb0*/  ENDCOLLECTIVE ;  /* 0x000000000000791b */ /* 0x007fe20003800000 */
.L_x_3433:
[----:B------:R-:W-:Y:S01]  /*eec0*/  MOV R3, R7 ;  /* 0x0000000700037202 */ /* 0x000fe20000000f00 */
[----:B------:R-:W-:Y:S02]  /*eed0*/  IMAD.MOV.U32 R13, RZ, RZ, R18 ;  /* 0x000000ffff0d7224 */ /* 0x000fe400078e0012 */
[----:B------:R-:W-:Y:S02]  /*eee0*/  IMAD.MOV.U32 R12, RZ, RZ, 0x5 ;  /* 0x00000005ff0c7424 */ /* 0x000fe400078e00ff */
[----:B------:R-:W-:-:S07]  /*eef0*/  IMAD.MOV.U32 R8, RZ, RZ, R14 ;  /* 0x000000ffff087224 */ /* 0x000fce00078e000e */
[----:B------:R-:W-:Y:S05]  /*ef00*/  WARPSYNC.COLLECTIVE R15, `(.L_x_3434) ;  /* 0x000000000f087348 */ /* 0x000fea0003c00000 */
[----:B------:R0:W1:Y:S02]  /*ef10*/  SHFL.IDX P6, R14, R13, R12, R11 ;  /* 0x0000000c0d0e7389 */ /* 0x00006400000c000b */
[----:B01----:R-:W-:Y:S01]  /*ef20*/  ENDCOLLECTIVE ;  /* 0x000000000000791b */ /* 0x003fe20003800000 */
.L_x_3434:
[----:B------:R-:W-:-:S04]  /*ef30*/  IMAD.MOV.U32 R2, RZ, RZ, R8 ;  /* 0x000000ffff027224 */ /* 0x000fc800078e0008 */
[----:B------:R-:W-:-:S05]  /*ef40*/  IMAD.WIDE.U32 R2, R23, 0x2, R2 ;  /* 0x0000000217027825 */ /* 0x000fca00078e0002 */
[----:B------:R-:W-:Y:S01]  /*ef50*/  @!PT LDS RZ, [RZ] ;  /* 0x00000000fffff984 */ /* 0x000fe20000000800 */
[----:B------:R-:W-:Y:S01]  /*ef60*/  @!PT LDS RZ, [RZ] ;  /* 0x00000000fffff984 */ /* 0x000fe20000000800 */
[----:B------:R-:W-:Y:S01]  /*ef70*/  @!PT LDS RZ, [RZ] ;  /* 0x00000000fffff984 */ /* 0x000fe20000000800 */
[----:B------:R0:W-:Y:S01]  /*ef80*/  LDGSTS.E.BYPASS.LTC128B.128 [R4+0x2400], desc[UR36][R2.64], !P3 ;  /* 0x0240000002047fae */ /* 0x0001e2000d901d64 */
[----:B------:R-:W-:-:S03]  /*ef90*/  IMAD.MOV.U32 R13, RZ, RZ, R17 ;  /* 0x000000ffff0d7224 */ /* 0x000fc600078e0011 */
[----:B------:R0:W-:Y:S04]  /*efa0*/  LDGSTS.E.BYPASS.LTC128B.128 [R4+0x5400], desc[UR36][R2.64+0x80], !P4 ;  /* 0x0540008002047fae */ /* 0x0001e8000e101d64 */
[----:B------:R0:W-:Y:S01]  /*efb0*/  LDGSTS.E.BYPASS.LTC128B.128 [R4+0x8400], desc[UR36][R2.64+0x100], !P5 ;  /* 0x0840010002047fae */ /* 0x0001e2000e901d64 */
[----:B------:R-:W-:-:S07]  /*efc0*/  MOV R18, R14 ;  /* 0x0000000e00127202 */ /* 0x000fce0000000f00 */
[----:B0-----:R-:W-:Y:S05]  /*efd0*/  WARPSYNC.COLLECTIVE R15, `(.L_x_3435) ;  /* 0x000000000f087348 */ /* 0x001fea0003c00000 */
[----:B------:R1:W2:Y:S02]  /*efe0*/  SHFL.IDX P6, R14, R13, R12, R11 ;  /* 0x0000000c0d0e7389 */ /* 0x0002a400000c000b */
[----:B012---:R-:W-:Y:S01]  /*eff0*/  ENDCOLLECTIVE ;  /* 0x000000000000791b */ /* 0x007fe20003800000 */
.L_x_3435:
[----:B------:R-:W-:Y:S05]  /*f000*/  BRA `(.L_x_3436) ;  /* 0xffffffcc00307947 */ /* 0x000fea000383ffff */
.L_x_3346:
[----:B0-----:R0:W1:Y:S02]  /*f010*/  SYNCS.PHASECHK.TRANS64.TRYWAIT P0, [R7+URZ+0x30820], R6 ;  /* 0x03082006070075a7 */ /* 0x001064000800017f */
[----:B-1----:R-:W-:Y:S05]  /*f020*/  @!P0 NANOSLEEP.SYNCS 0x989680 ;  /* 0x009896800000895d */ /* 0x002fea0003900000 */
[----:B------:R-:W1:Y:S02]  /*f030*/  @!P0 SYNCS.PHASECHK.TRANS64 P0, [R7+URZ+0x30820], R6 ;  /* 0x03082006070085a7 */ /* 0x000e64000800007f */
[----:B-1----:R-:W-:Y:S05]  /*f040*/  @!P0 BRA `(.L_x_3346) ;  /* 0xfffffffc00f08947 */ /* 0x002fea000383ffff */
[----:B------:R-:W-:Y:S05]  /*f050*/  BRA `(.L_x_3437) ;  /* 0xffffffcc00ac7947 */ /* 0x000fea000383ffff */
.L_x_3347:
        /* <DEDUP_REMOVED lines=11> */
.L_x_3439:
[----:B------:R-:W-:Y:S05]  /*f110*/  BSYNC B0 ;  /* 0x0000000000007941 */ /* 0x000fea0003800000 */
.L_x_3438:
[----:B------:R-:W-:Y:S05]  /*f120*/  BRA `(.L_x_3440) ;  /* 0xffffffcc00907947 */ /* 0x000fea000383ffff */
.L_x_3348:
[----:B------:R-:W-:Y:S01]  /*f130*/  BSSY B0, `(.L_x_3441) ;  /* 0x0000006000007945 */ /* 0x000fe20003800000 */
[----:B------:R-:W-:-:S07]  /*f140*/  IMAD.MOV.U32 R15, RZ, RZ, -0x1 ;  /* 0xffffffffff0f7424 */ /* 0x000fce00078e00ff */
[----:B01---5:R-:W-:Y:S05]  /*f150*/  WARPSYNC.COLLECTIVE R15, `(.L_x_3442) ;  /* 0x000000000f0c7348 */ /* 0x023fea0003c00000 */
[----:B------:R-:W-:Y:S02]  /*f160*/  ELECT P6, UR62, PT ;  /* 0x00000000003e782f */ /* 0x000fe400038c0000 */
[----:B------:R-:W-:Y:S01]  /*f170*/  MOV R14, UR62 ;  /* 0x0000003e000e7c02 */ /* 0x000fe20008000f00 */
[----:B01---5:R-:W-:Y:S10]  /*f180*/  ENDCOLLECTIVE ;  /* 0x000000000000791b */ /* 0x023ff40003800000 */
.L_x_3442:
[----:B------:R-:W-:Y:S05]  /*f190*/  BSYNC B0 ;  /* 0x0000000000007941 */ /* 0x000fea0003800000 */
.L_x_3441:
[----:B------:R-:W-:Y:S05]  /*f1a0*/  BRA `(.L_x_3443) ;  /* 0xffffffcc00847947 */ /* 0x000fea000383ffff */
.L_x_3350:
[----:B-1----:R1:W2:Y:S02]  /*f1b0*/  SYNCS.PHASECHK.TRANS64.TRYWAIT P1, [R5+URZ+0x30840], R2 ;  /* 0x03084002050075a7 */ /* 0x0022a4000802017f */
[----:B--2---:R-:W-:Y:S05]  /*f1c0*/  @!P1 NANOSLEEP.SYNCS 0x989680 ;  /* 0x009896800000995d */ /* 0x004fea0003900000 */
[----:B------:R-:W2:Y:S02]  /*f1d0*/  @!P1 SYNCS.PHASECHK.TRANS64 P1, [R5+URZ+0x30840], R2 ;  /* 0x03084002050095a7 */ /* 0x000ea4000802007f */
[----:B--2---:R-:W-:Y:S05]  /*f1e0*/  @!P1 BRA `(.L_x_3350) ;  /* 0xfffffffc00f09947 */ /* 0x004fea000383ffff */
[----:B------:R-:W-:Y:S05]  /*f1f0*/  BRA `(.L_x_3444) ;  /* 0xffffffcc00ac7947 */ /* 0x000fea000383ffff */
.L_x_3352:
[----:B0-----:R0:W2:Y:S02]  /*f200*/  SYNCS.PHASECHK.TRANS64.TRYWAIT P1, [R7+URZ+0x30840], R0 ;  /* 0x03084000070075a7 */ /* 0x0010a4000802017f */
[----:B--2---:R-:W-:Y:S05]  /*f210*/  @!P1 NANOSLEEP.SYNCS 0x989680 ;  /* 0x009896800000995d */ /* 0x004fea0003900000 */
[----:B------:R-:W2:Y:S02]  /*f220*/  @!P1 SYNCS.PHASECHK.TRANS64 P1, [R7+URZ+0x30840], R0 ;  /* 0x03084000070095a7 */ /* 0x000ea4000802007f */
[----:B--2---:R-:W-:Y:S05]  /*f230*/  @!P1 BRA `(.L_x_3352) ;  /* 0xfffffffc00f09947 */ /* 0x004fea000383ffff */
[----:B------:R-:W-:Y:S05]  /*f240*/  BRA `(.L_x_3445) ;  /* 0xffffffcc00b87947 */ /* 0x000fea000383ffff */
.L_x_3354:
[----:B--2---:R2:W3:Y:S02]  /*f250*/  SYNCS.PHASECHK.TRANS64.TRYWAIT P1, [R5+URZ+0x30860], R2 ;  /* 0x03086002050075a7 */ /* 0x0044e4000802017f */
[----:B---3--:R-:W-:Y:S05]  /*f260*/  @!P1 NANOSLEEP.SYNCS 0x989680 ;  /* 0x009896800000995d */ /* 0x008fea0003900000 */
[----:B------:R-:W3:Y:S02]  /*f270*/  @!P1 SYNCS.PHASECHK.TRANS64 P1, [R5+URZ+0x30860], R2 ;  /* 0x03086002050095a7 */ /* 0x000ee4000802007f */
[----:B---3--:R-:W-:Y:S05]  /*f280*/  @!P1 BRA `(.L_x_3354) ;  /* 0xfffffffc00f09947 */ /* 0x008fea000383ffff */
[----:B------:R-:W-:Y:S05]  /*f290*/  BRA `(.L_x_3446) ;  /* 0xffffffcc00b47947 */ /* 0x000fea000383ffff */
.L_x_3447:
        /* <DEDUP_REMOVED lines=14> */
.L_x_15978:


//--------------------- .text._ZN7cutlass13device_kernelIN5flash11enable_sm90INS1_16FlashAttnFwdSm90INS1_25CollectiveMainloopFwdSm90ILi2EN4cute5tupleIJNS5_1CILi1EEES8_S8_EEENS6_IJNS7_ILi128EEENS7_ILi96EEENS7_ILi192EEEEEELi192ENS_6half_tEfNS_4arch4Sm90ELb0ELb0ELb0ELb1ELb1ELb0ELb0ELb1ELb1ELb1ELb1ELb0EEENS1_21CollectiveEpilogueFwdINS6_IJSA_SC_SB_EEES9_SE_SG_Li256ELb1ELb1ELb1ELb0EEENS1_36VarlenDynamicPersistentTileSchedulerILi128ELi96ELi256ELi128ELb1ELb1ELb1ELb0ELb1ELb1EEEEEEEEEvNT_6ParamsE --------------------------
	.section	.text._ZN7cutlass13device_kernelIN5flash11enable_sm90INS1_16FlashAttnFwdSm90INS1_25CollectiveMainloopFwdSm90ILi2EN4cute5tupleIJNS5_1CILi1EEES8_S8_EEENS6_IJNS7_ILi128EEENS7_ILi96EEENS7_ILi192EEEEEELi192ENS_6half_tEfNS_4arch4Sm90ELb0ELb0ELb0ELb1ELb1ELb0ELb0ELb1ELb1ELb1ELb1ELb0EEENS1_21CollectiveEpilogueFwdINS6_IJSA_SC_SB_EEES9_SE_SG_Li256ELb1ELb1ELb1ELb0EEENS1_36VarlenDynamicPersistentTileSchedulerILi128ELi96ELi256ELi128ELb1ELb1ELb1ELb0ELb1ELb1EEEEEEEEEvNT_6ParamsE,"ax",@progbits
	.align	128
.text._ZN7cutlass13device_kernelIN5flash11enable_sm90INS1_16FlashAttnFwdSm90INS1_25CollectiveMainloopFwdSm90ILi2EN4cute5tupleIJNS5_1CILi1EEES8_S8_EEENS6_IJNS7_ILi128EEENS7_ILi96EEENS7_ILi192EEEEEELi192ENS_6half_tEfNS_4arch4Sm90ELb0ELb0ELb0ELb1ELb1ELb0ELb0ELb1ELb1ELb1ELb1ELb0EEENS1_21CollectiveEpilogueFwdINS6_IJSA_SC_SB_EEES9_SE_SG_Li256ELb1ELb1ELb1ELb0EEENS1_36VarlenDynamicPersistentTileSchedulerILi128ELi96ELi256ELi128ELb1ELb1ELb1ELb0ELb1ELb1EEEEEEEEEvNT_6ParamsE:
        .type           _ZN7cutlass13device_kernelIN5flash11enable_sm90INS1_16FlashAttnFwdSm90INS1_25CollectiveMainloopFwdSm90ILi2EN4cute5tupleIJNS5_1CILi1EEES8_S8_EEENS6_IJNS7_ILi128EEENS7_ILi96EEENS7_ILi192EEEEEELi192ENS_6half_tEfNS_4arch4Sm90ELb0ELb0ELb0ELb1ELb1ELb0ELb0ELb1ELb1ELb1ELb1ELb0EEENS1_21CollectiveEpilogueFwdINS6_IJSA_SC_SB_EEES9_SE_SG_Li256ELb1ELb1ELb1ELb0EEENS1_36VarlenDynamicPersistentTileSchedulerILi128ELi96ELi256ELi128ELb1ELb1ELb1ELb0ELb1ELb1EEEEEEEEEvNT_6ParamsE,@function
        .size           _ZN7cutlass13device_kernelIN5flash11enable_sm90INS1_16FlashAttnFwdSm90INS1_25CollectiveMainloopFwdSm90ILi2EN4cute5tupleIJNS5_1CILi1EEES8_S8_EEENS6_IJNS7_ILi128EEENS7_ILi96EEENS7_ILi192EEEEEELi192ENS_6half_tEfNS_4arch4Sm90ELb0ELb0ELb0ELb1ELb1ELb0ELb0ELb1ELb1ELb1ELb1ELb0EEENS1_21CollectiveEpilogueFwdINS6_IJSA_SC_SB_EEES9_SE_SG_Li256ELb1ELb1ELb1ELb0EEENS1_36VarlenDynamicPersistentTileSchedulerILi128ELi96ELi256ELi128ELb1ELb1ELb1ELb0ELb1ELb1EEEEEEEEEvNT_6ParamsE,(.L_x_15979 - _ZN7cutlass13device_kernelIN5flash11enable_sm90INS1_16FlashAttnFwdSm90INS1_25CollectiveMainloopFwdSm90ILi2EN4cute5tupleIJNS5_1CILi1EEES8_S8_EEENS6_IJNS7_ILi128EEENS7_ILi96EEENS7_ILi192EEEEEELi192ENS_6half_tEfNS_4arch4Sm90ELb0ELb0ELb0ELb1ELb1ELb0ELb0ELb1ELb1ELb1ELb1ELb0EEENS1_21CollectiveEpilogueFwdINS6_IJSA_SC_SB_EEES9_SE_SG_Li256ELb1ELb1ELb1ELb0EEENS1_36VarlenDynamicPersistentTileSchedulerILi128ELi96ELi256ELi128ELb1ELb1ELb1ELb0ELb1ELb1EEEEEEEEEvNT_6ParamsE)
        .other          _ZN7cutlass13device_kernelIN5flash11enable_sm90INS1_16FlashAttnFwdSm90INS1_25CollectiveMainloopFwdSm90ILi2EN4cute5tupleIJNS5_1CILi1EEES8_S8_EEENS6_IJNS7_ILi128EEENS7_ILi96EEENS7_ILi192EEEEEELi192ENS_6half_tEfNS_4arch4Sm90ELb0ELb0ELb0ELb1ELb1ELb0ELb0ELb1ELb1ELb1ELb1ELb0EEENS1_21CollectiveEpilogueFwdINS6_IJSA_SC_SB_EEES9_SE_SG_Li256ELb1ELb1ELb1ELb0EEENS1_36VarlenDynamicPersistentTileSchedulerILi128ELi96ELi256ELi128ELb1ELb1ELb1ELb0ELb1ELb1EEEEEEEEEvNT_6ParamsE,@"STO_CUDA_ENTRY STV_DEFAULT"
_ZN7cutlass13device_kernelIN5flash11enable_sm90INS1_16FlashAttnFwdSm90INS1_25CollectiveMainloopFwdSm90ILi2EN4cute5tupleIJNS5_1CILi1EEES8_S8_EEENS6_IJNS7_ILi128EEENS7_ILi96EEENS7_ILi192EEEEEELi192ENS_6half_tEfNS_4arch4Sm90ELb0ELb0ELb0ELb1ELb1ELb0ELb0ELb1ELb1ELb1ELb1ELb0EEENS1_21CollectiveEpilogueFwdINS6_IJSA_SC_SB_EEES9_SE_SG_Li256ELb1ELb1ELb1ELb0EEENS1_36VarlenDynamicPersistentTileSchedulerILi128ELi96ELi256ELi128ELb1ELb1ELb1ELb0ELb1ELb1EEEEEEEEEvNT_6ParamsE:
        /* <DEDUP_REMOVED lines=45> */
.L_x_3448:
        /* <DEDUP_REMOVED lines=22> */
.L_x_3449:
        /* <DEDUP_REMOVED lines=18> */
.L_x_3450:
        /* <DEDUP_REMOVED lines=22> */
.L_x_3451:
        /* <DEDUP_REMOVED lines=23> */
.L_x_3452:
        /* <DEDUP_REMOVED lines=10> */
.L_x_3454:
        /* <DEDUP_REMOVED lines=20> */
[----:B------:R-:W-:Y:S02]  /*0a00*/  SHF.R.S32.HI R0, RZ, 0x1f, R12 ;  /* 0x0000001fff007819 */ /* 0x000fe4000001140c */
[----:B------:R-:W-:Y:S02]  /*0a10*/  R2UR UR5, R10 ;  /* 0x000000000a0572ca */ /* 0x000fe400000e0000 */
[----:B0-----:R-:W-:-:S02]  /*0a20*/  LEA.HI R3, R0, R12, RZ, 0x4 ;  /* 0x0000000c00037211 */ /* 0x001fc400078f20ff */
[CC--:B------:R-:W-:Y:S02]  /*0a30*/  LEA.HI R4, R0.reuse, R12.reuse, RZ, 0x5 ;  /* 0x0000000c00047211 */ /* 0x0c0fe400078f28ff */
[----:B------:R-:W-:Y:S02]  /*0a40*/  SHF.R.S32.HI R6, RZ, 0x4, R3 ;  /* 0x00000004ff067819 */ /* 0x000fe40000011403 */
[----:B------:R-:W-:Y:S01]  /*0a50*/  LEA.HI R11, R0, R12, RZ, 0x2 ;  /* 0x0000000c000b7211 */ /* 0x000fe200078f10ff */
[----:B------:R-:W-:Y:S01]  /*0a60*/  IMAD.SHL.U32 R5, R4, 0x20, RZ ;  /* 0x0000002004057824 */ /* 0x000fe200078e00ff */
[C---:B------:R-:W-:Y:S02]  /*0a70*/  LOP3.LUT R4, R3.reuse, 0x3fffff0, RZ, 0xc0, !PT ;  /* 0x03fffff003047812 */ /* 0x040fe400078ec0ff */
[----:B------:R-:W-:Y:S02]  /*0a80*/  LEA.HI R3, R3, R6, RZ, 0x1 ;  /* 0x0000000603037211 */ /* 0x000fe400078f08ff */
[----:B------:R-:W-:Y:S01]  /*0a90*/  LOP3.LUT R5, R5, 0xfffffc00, RZ, 0xc0, !PT ;  /* 0xfffffc0005057812 */ /* 0x000fe200078ec0ff */
[----:B------:R-:W-:Y:S01]  /*0aa0*/  IMAD.IADD R4, R12, 0x1, -R4 ;  /* 0x000000010c047824 */ /* 0x000fe200078e0a04 */
[----:B------:R-:W-:-:S02]  /*0ab0*/  LOP3.LUT R3, R3, 0x1ffffffe, RZ, 0xc0, !PT ;  /* 0x1ffffffe03037812 */ /* 0x000fc400078ec0ff */
[----:B------:R-:W-:Y:S01]  /*0ac0*/  LOP3.LUT R11, R11, 0xfffffffc, RZ, 0xc0, !PT ;  /* 0xfffffffc0b0b7812 */ /* 0x000fe200078ec0ff */
[----:B------:R-:W-:Y:S02]  /*0ad0*/  IMAD R4, R4, 0x40, R5 ;  /* 0x0000004004047824 */ /* 0x000fe400078e0205 */
[----:B------:R-:W-:Y:S02]  /*0ae0*/  IMAD.IADD R3, R6, 0x1, -R3 ;  /* 0x0000000106037824 */ /* 0x000fe400078e0a03 */
[----:B------:R-:W-:Y:S02]  /*0af0*/  IMAD.IADD R11, R12, 0x1, -R11 ;  /* 0x000000010c0b7824 */ /* 0x000fe400078e0a0b */
[----:B------:R-:W-:-:S03]  /*0b00*/  IMAD R3, R3, 0x8, R4 ;  /* 0x0000000803037824 */ /* 0x000fc600078e0204 */
[----:B------:R-:W-:Y:S02]  /*0b10*/  LEA.HI R5, R11, R11, RZ, 0x1 ;  /* 0x0000000b0b057211 */ /* 0x000fe400078f08ff */
[----:B------:R0:W-:Y:S02]  /*0b20*/  STL [R1+0x24], R3 ;  /* 0x0000240301007387 */ /* 0x0001e40000100800 */
[----:B------:R-:W-:-:S05]  /*0b30*/  LOP3.LUT R4, R5, 0x1ffffffe, RZ, 0xc0, !PT ;  /* 0x1ffffffe05047812 */ /* 0x000fca00078ec0ff */
[----:B------:R-:W-:Y:S01]  /*0b40*/  IMAD.IADD R4, R11, 0x1, -R4 ;  /* 0x000000010b047824 */ /* 0x000fe200078e0a04 */
[----:B--2---:R-:W-:Y:S02]  /*0b50*/  R2UR UR4, R2 ;  /* 0x00000000020472ca */ /* 0x004fe400000e0000 */
[CC--:B------:R-:W-:Y:S02]  /*0b60*/  LEA.HI R2, R0.reuse, R12.reuse, RZ, 0x7 ;  /* 0x0000000c00027211 */ /* 0x0c0fe400078f38ff */
[----:B------:R-:W-:Y:S02]  /*0b70*/  LEA.HI R0, R0, R12, RZ, 0x3 ;  /* 0x0000000c00007211 */ /* 0x000fe400078f18ff */
[----:B------:R-:W-:Y:S02]  /*0b80*/  LOP3.LUT R216, R2, 0xffffff80, RZ, 0xc0, !PT ;  /* 0xffffff8002d87812 */ /* 0x000fe400078ec0ff */
[----:B------:R-:W-:Y:S02]  /*0b90*/  SHF.R.S32.HI R13, RZ, 0x7, R2 ;  /* 0x00000007ff0d7819 */ /* 0x000fe40000011402 */
[----:B------:R-:W-:Y:S01]  /*0ba0*/  LOP3.LUT R16, R0, 0xfffffff8, RZ, 0xc0, !PT ;  /* 0xfffffff800107812 */ /* 0x000fe200078ec0ff */
[----:B------:R-:W-:Y:S01]  /*0bb0*/  IMAD.IADD R216, R12, 0x1, -R216 ;  /* 0x000000010cd87824 */ /* 0x000fe200078e0ad8 */
[----:B------:R-:W-:Y:S01]  /*0bc0*/  LEA.HI R2, R2, R13, RZ, 0x1 ;  /* 0x0000000d02027211 */ /* 0x000fe200078f08ff */
[----:B------:R-:W-:Y:S01]  /*0bd0*/  ULOP3.LUT UR4, UR4, 0x1, URZ, 0xfc, !UPT ;  /* 0x0000000104047892 */ /* 0x000fe2000f8efc3f */
[----:B------:R-:W-:Y:S01]  /*0be0*/  SHF.R.S32.HI R213, RZ, 0x3, R0 ;  /* 0x00000003ffd57819 */ /* 0x000fe20000011400 */
[----:B------:R-:W-:Y:S01]  /*0bf0*/  IMAD.IADD R16, R12, 0x1, -R16 ;  /* 0x000000010c107824 */ /* 0x000fe200078e0a10 */
[----:B------:R-:W-:-:S02]  /*0c00*/  SHF.R.S32.HI R7, RZ, 0x1f, R216 ;  /* 0x0000001fff077819 */ /* 0x000fc400000114d8 */
[----:B------:R-:W-:Y:S02]  /*0c10*/  LOP3.LUT R2, R2, 0x3fffffe, RZ, 0xc0, !PT ;  /* 0x03fffffe02027812 */ /* 0x000fe400078ec0ff */
[CC--:B------:R-:W-:Y:S02]  /*0c20*/  LEA.HI R8, R7.reuse, R216.reuse, RZ, 0x2 ;  /* 0x000000d807087211 */ /* 0x0c0fe400078f10ff */
[----:B------:R-:W-:Y:S01]  /*0c30*/  LEA.HI R7, R7, R216, RZ, 0x5 ;  /* 0x000000d807077211 */ /* 0x000fe200078f28ff */
[----:B------:R-:W-:Y:S01]  /*0c40*/  IMAD.IADD R2, R13, 0x1, -R2 ;  /* 0x000000010d027824 */ /* 0x000fe200078e0a02 */
[--C-:B------:R-:W-:Y:S02]  /*0c50*/  SHF.R.S32.HI R9, RZ, 0x2, R8.reuse ;  /* 0x00000002ff097819 */ /* 0x100fe40000011408 */
[----:B------:R-:W-:Y:S02]  /*0c60*/  SHF.R.S32.HI R10, RZ, 0x1f, R8 ;  /* 0x0000001fff0a7819 */ /* 0x000fe40000011408 */
[----:B0-----:R-:W-:-:S02]  /*0c70*/  LOP3.LUT R3, R8, 0x7ffffffc, RZ, 0xc0, !PT ;  /* 0x7ffffffc08037812 */ /* 0x001fc400078ec0ff */
[----:B------:R-:W-:Y:S02]  /*0c80*/  LEA.HI R10, R10, R9, RZ, 0x3 ;  /* 0x000000090a0a7211 */ /* 0x000fe400078f18ff */
[----:B------:R-:W-:Y:S01]  /*0c90*/  SHF.R.S32.HI R7, RZ, 0x5, R7 ;  /* 0x00000005ff077819 */ /* 0x000fe20000011407 */
[----:B------:R-:W-:Y:S01]  /*0ca0*/  IMAD.IADD R3, R216, 0x1, -R3 ;  /* 0x00000001d8037824 */ /* 0x000fe200078e0a03 */
[----:B------:R-:W-:-:S03]  /*0cb0*/  LOP3.LUT R10, R10, 0xfffffff8, RZ, 0xc0, !PT ;  /* 0xfffffff80a0a7812 */ /* 0x000fc600078ec0ff */
[----:B------:R-:W-:Y:S02]  /*0cc0*/  IMAD.SHL.U32 R17, R3, 0x2, RZ ;  /* 0x0000000203117824 */ /* 0x000fe400078e00ff */
[----:B------:R-:W-:Y:S02]  /*0cd0*/  IMAD.IADD R10, R9, 0x1, -R10 ;  /* 0x00000001090a7824 */ /* 0x000fe400078e0a0a */
[C---:B------:R-:W-:Y:S01]  /*0ce0*/  VIADD R208, R17.reuse, 0x38 ;  /* 0x0000003811d07836 */ /* 0x040fe20000000000 */
[----:B------:R-:W-:Y:S01]  /*0cf0*/  IADD3 R198, R17, 0x88, RZ ;  /* 0x0000008811c67810 */ /* 0x000fe20007ffe0ff */
[----:B------:R-:W-:Y:S02]  /*0d00*/  IMAD R7, R7, 0x10, R10 ;  /* 0x0000001007077824 */ /* 0x000fe400078e020a */
[C---:B------:R-:W-:Y:S01]  /*0d10*/  VIADD R205, R17.reuse, 0x50 ;  /* 0x0000005011cd7836 */ /* 0x040fe20000000000 */
[----:B------:R-:W-:Y:S01]  /*0d20*/  SHF.R.S32.HI R0, RZ, 0x1f, R208 ;  /* 0x0000001fff007819 */ /* 0x000fe200000114d0 */
[----:B------:R-:W-:Y:S01]  /*0d30*/  IMAD R5, R2, 0x40, R7 ;  /* 0x0000004002057824 */ /* 0x000fe200078e0207 */
[----:B------:R-:W-:Y:S01]  /*0d40*/  MOV R2, UR4 ;  /* 0x0000000400027c02 */ /* 0x000fe20008000f00 */
[C---:B------:R-:W-:Y:S01]  /*0d50*/  VIADD R210, R17.reuse, 0x8 ;  /* 0x0000000811d27836 */ /* 0x040fe20000000000 */
[----:B------:R-:W-:Y:S01]  /*0d60*/  SHF.R.S32.HI R0, RZ, 0x1f, R205 ;  /* 0x0000001fff007819 */ /* 0x000fe200000114cd */
[----:B------:R-:W-:Y:S01]  /*0d70*/  IMAD R0, R4, 0x8, R5 ;  /* 0x0000000804007824 */ /* 0x000fe200078e0205 */
[----:B------:R-:W-:Y:S01]  /*0d80*/  STL [R1+0x1c], R5 ;  /* 0x00001c0501007387 */ /* 0x000fe20000100800 */
[C---:B------:R-:W-:Y:S01]  /*0d90*/  VIADD R209, R17.reuse, 0x30 ;  /* 0x0000003011d17836 */ /* 0x040fe20000000000 */
[----:B------:R-:W-:Y:S01]  /*0da0*/  UMOV UR4, URZ ;  /* 0x0000003f00047c82 */ /* 0x000fe20008000000 */
        /* <DEDUP_REMOVED lines=28> */
[----:B------:R-:W-:Y:S01]  /*0f70*/  IMAD.U32 R215, RZ, RZ, UR4 ;  /* 0x00000004ffd77e24 */ /* 0x000fe2000f8e00ff */
[----:B------:R-:W-:Y:S01]  /*0f80*/  SHF.R.S32.HI R221, RZ, 0x1f, R196 ;  /* 0x0000001fffdd7819 */ /* 0x000fe200000114c4 */
[C---:B------:R-:W-:Y:S01]  /*0f90*/  VIADD R22, R17.reuse, 0x10 ;  /* 0x0000001011167836 */ /* 0x040fe20000000000 */
[----:B------:R-:W-:Y:S01]  /*0fa0*/  SHF.R.S32.HI R220, RZ, 0x1f, R195 ;  /* 0x0000001fffdc7819 */ /* 0x000fe200000114c3 */
[----:B------:R-:W-:Y:S01]  /*0fb0*/  VIADD R19, R17, 0x28 ;  /* 0x0000002811137836 */ /* 0x000fe20000000000 */
[----:B------:R-:W-:-:S02]  /*0fc0*/  SHF.R.S32.HI R219, RZ, 0x1f, R194 ;  /* 0x0000001fffdb7819 */ /* 0x000fc400000114c2 */
[----:B------:R-:W-:Y:S02]  /*0fd0*/  SHF.R.S32.HI R218, RZ, 0x1f, R193 ;  /* 0x0000001fffda7819 */ /* 0x000fe400000114c1 */
[----:B-1----:R-:W-:-:S07]  /*0fe0*/  SHF.R.S32.HI R217, RZ, 0x1f, R192 ;  /* 0x0000001fffd97819 */ /* 0x002fce00000114c0 */
.L_x_3504:
[----:B------:R-:W-:Y:S01]  /*0ff0*/  ULDC.64 UR8, c[0x0][0xc88] ;  /* 0x0003220000087ab9 */ /* 0x000fe20000000a00 */
[----:B------:R-:W-:Y:S01]  /*1000*/  ULDC.64 UR10, c[0x0][0xa20] ;  /* 0x00028800000a7ab9 */ /* 0x000fe20000000a00 */
[----:B------:R-:W-:Y:S02]  /*1010*/  UIMAD.WIDE UR8, UR7, 0x4, UR8 ;  /* 0x00000004070878a5 */ /* 0x000fe4000f8e0208 */
[----:B------:R-:W-:Y:S01]  /*1020*/  UISETP.NE.U32.AND UP1, UPT, UR10, URZ, UPT ;  /* 0x0000003f0a00728c */ /* 0x000fe2000bf25070 */
[----:B------:R-:W-:-:S03]  /*1030*/  ULDC UR7, c[0x0][0x2f0] ;  /* 0x0000bc0000077ab9 */ /* 0x000fc60000000800 */
[----:B0-23--:R-:W-:Y:S02]  /*1040*/  IMAD.U32 R2, RZ, RZ, UR8 ;  /* 0x00000008ff027e24 */ /* 0x00dfe4000f8e00ff */
        /* <DEDUP_REMOVED lines=18> */
[----:B-1----:R-:W-:Y:S01]  /*1170*/  IMAD.U32 R4, RZ, RZ, UR10 ;  /* 0x0000000aff047e24 */ /* 0x002fe2000f8e00ff */
[----:B------:R-:W-:Y:S02]  /*1180*/  ULDC UR4, c[0x0][0x424] ;  /* 0x0001090000047ab9 */ /* 0x000fe40000000800 */
[----:B------:R-:W-:Y:S01]  /*1190*/  IMAD.U32 R5, RZ, RZ, UR11 ;  /* 0x0000000bff057e24 */ /* 0x000fe2000f8e00ff */
[----:B------:R-:W2:Y:S04]  /*11a0*/  @P0 LDG.E R2, desc[UR36][R2.64] ;  /* 0x0000002402020981 */ /* 0x000ea8000c1e1900 */
[----:B------:R-:W3:Y:S01]  /*11b0*/  @P1 LDG.E R4, desc[UR36][R4.64] ;  /* 0x0000002404041981 */ /* 0x000ee2000c1e1900 */
[----:B------:R-:W-:Y:S01]  /*11c0*/  UISETP.NE.U32.AND UP0, UPT, UR8, URZ, UPT ;  /* 0x0000003f0800728c */ /* 0x000fe2000bf05070 */
[----:B------:R-:W-:Y:S01]  /*11d0*/  IMAD.U32 R212, RZ, RZ, UR6 ;  /* 0x00000006ffd47e24 */ /* 0x000fe2000f8e00ff */
[----:B------:R-:W-:Y:S01]  /*11e0*/  UMOV UR41, URZ ;  /* 0x0000003f00297c82 */ /* 0x000fe20008000000 */
[----:B------:R-:W-:-:S02]  /*11f0*/  ULOP3.LUT UR8, UR5, 0xff000000, URZ, 0xc0, !UPT ;  /* 0xff00000005087892 */ /* 0x000fc4000f8ec03f */
[----:B------:R-:W-:-:S04]  /*1200*/  UISETP.NE.AND.EX UP0, UPT, UR9, URZ, UPT, UP0 ;  /* 0x0000003f0900728c */ /* 0x000fc8000bf05300 */
[----:B------:R-:W-:-:S04]  /*1210*/  USEL UR4, UR4, 0x1, UP0 ;  /* 0x0000000104047887 */ /* 0x000fc80008000000 */
[----:B------:R-:W-:Y:S01]  /*1220*/  UIMAD UR4, UR4, UR7, URZ ;  /* 0x00000007040472a4 */ /* 0x000fe2000f8e023f */
[----:B--2---:R-:W-:-:S06]  /*1230*/  @P0 R2UR UR41, R2 ;  /* 0x00000000022902ca */ /* 0x004fcc00000e0000 */
[----:B---3--:R-:W-:Y:S01]  /*1240*/  @P1 R2UR UR4, R4 ;  /* 0x00000000040412ca */ /* 0x008fe200000e0000 */
[----:B----45:R-:W-:-:S14]  /*1250*/  @P1 BRA `(.L_x_3455) ;  /* 0x0000000000341947 */ /* 0x030fdc0003800000 */
[----:B------:R-:W-:Y:S02]  /*1260*/  ULDC.64 UR6, c[0x0][0xa08] ;  /* 0x0002820000067ab9 */ /* 0x000fe40000000a00 */
[----:B------:R-:W-:-:S04]  /*1270*/  ISETP.NE.U32.AND P0, PT, RZ, UR6, PT ;  /* 0x00000006ff007c0c */ /* 0x000fc8000bf05070 */
[----:B------:R-:W-:-:S13]  /*1280*/  ISETP.NE.AND.EX P0, PT, RZ, UR7, PT, P0 ;  /* 0x00000007ff007c0c */ /* 0x000fda000bf05300 */
[----:B------:R-:W-:Y:S05]  /*1290*/  @!P0 BRA `(.L_x_3455) ;  /* 0x0000000000248947 */ /* 0x000fea0003800000 */
[----:B------:R-:W-:Y:S02]  /*12a0*/  ULDC.64 UR6, c[0x0][0xa08] ;  /* 0x0002820000067ab9 */ /* 0x000fe40000000a00 */
[----:B------:R-:W-:-:S06]  /*12b0*/  UIMAD.WIDE UR6, UR61, 0x4, UR6 ;  /* 0x000000043d0678a5 */ /* 0x000fcc000f8e0206 */
[----:B------:R-:W-:Y:S01]  /*12c0*/  IMAD.U32 R2, RZ, RZ, UR6 ;  /* 0x00000006ff027e24 */ /* 0x000fe2000f8e00ff */
[----:B------:R-:W-:-:S05]  /*12d0*/  MOV R3, UR7 ;  /* 0x0000000700037c02 */ /* 0x000fca0008000f00 */
[----:B------:R-:W2:Y:S04]  /*12e0*/  LDG.E R4, desc[UR36][R2.64] ;  /* 0x0000002402047981 */ /* 0x000ea8000c1e1900 */
[----:B------:R-:W3:Y:S01]  /*12f0*/  LDG.E R0, desc[UR36][R2.64+0x4] ;  /* 0x0000042402007981 */ /* 0x000ee2000c1e1900 */
[----:B--2---:R-:W-:Y:S02]  /*1300*/  R2UR UR4, R4 ;  /* 0x00000000040472ca */ /* 0x004fe400000e0000 */
[----:B---3--:R-:W-:-:S13]  /*1310*/  R2UR UR6, R0 ;  /* 0x00000000000672ca */ /* 0x008fda00000e0000 */
[----:B------:R-:W-:-:S12]  /*1320*/  UIADD3 UR4, -UR4, UR6, URZ ;  /* 0x0000000604047290 */ /* 0x000fd8000fffe13f */
.L_x_3455:
        /* <DEDUP_REMOVED lines=55> */
.L_x_3456:
        /* <DEDUP_REMOVED lines=19> */
[----:B------:R-:W-:Y:S02]  /*17d0*/  VIADDMNMX R0, R3, UR60, R0, PT ;  /* 0x0000003c03007c46 */ /* 0x000fe4000b800100 */
[----:B------:R-:W-:Y:S02]  /*17e0*/  CS2R R120, SRZ ;  /* 0x0000000000787805 */ /* 0x000fe4000001ff00 */
[----:B------:R-:W-:-:S02]  /*17f0*/  CS2R R124, SRZ ;  /* 0x00000000007c7805 */ /* 0x000fc4000001ff00 */
[----:B------:R-:W-:Y:S02]  /*1800*/  CS2R R20, SRZ ;  /* 0x0000000000147805 */ /* 0x000fe4000001ff00 */
[----:B------:R-:W-:Y:S01]  /*1810*/  R2UR UR40, R0 ;  /* 0x00000000002872ca */ /* 0x000fe200000e0000 */
        /* <DEDUP_REMOVED lines=12> */
[----:B------:R-:W-:Y:S01]  /*18e0*/  UISETP.GT.AND UP0, UPT, UR40, UR60, UPT ;  /* 0x0000003c2800728c */ /* 0x000fe2000bf04270 */
[----:B------:R-:W-:Y:S02]  /*18f0*/  CS2R R64, SRZ ;  /* 0x0000000000407805 */ /* 0x000fe4000001ff00 */
[----:B------:R-:W-:Y:S02]  /*1900*/  CS2R R62, SRZ ;  /* 0x00000000003e7805 */ /* 0x000fe4000001ff00 */
[----:B------:R-:W-:Y:S02]  /*1910*/  CS2R R60, SRZ ;  /* 0x00000000003c7805 */ /* 0x000fe4000001ff00 */
[----:B------:R-:W-:Y:S02]  /*1920*/  CS2R R58, SRZ ;  /* 0x00000000003a7805 */ /* 0x000fe4000001ff00 */
[----:B------:R-:W-:-:S02]  /*1930*/  CS2R R56, SRZ ;  /* 0x0000000000387805 */ /* 0x000fc4000001ff00 */
[----:B------:R-:W-:Y:S02]  /*1940*/  PLOP3.LUT P1, PT, PT, PT, UP0, 0x80, 0x0 ;  /* 0x000000000000781c */ /* 0x000fe40003f2f008 */
        /* <DEDUP_REMOVED lines=27> */
[----:B------:R-:W-:-:S05]  /*1b00*/  SHF.R.S32.HI R5, RZ, 0x7, R5 ;  /* 0x00000007ff057819 */ /* 0x000fca0000011405 */
        /* <DEDUP_REMOVED lines=25> */
.L_x_3458:
[----:B------:R-:W2:Y:S01]  /*1ca0*/  LDL R2, [R1+0x28] ;  /* 0x0000280001027983 */ /* 0x000ea20000100800 */
[----:B------:R-:W-:Y:S01]  /*1cb0*/  R2UR UR7, R215 ;  /* 0x00000000d70772ca */ /* 0x000fe200000e0000 */
[----:B------:R-:W0:Y:S01]  /*1cc0*/  S2UR UR5, SR_CgaCtaId ;  /* 0x00000000000579c3 */ /* 0x000e220000008800 */
[----:B------:R-:W-:-:S11]  /*1cd0*/  MOV R4, 0x400 ;  /* 0x0000040000047802 */ /* 0x000fd60000000f00 */
[----:B------:R-:W-:-:S04]  /*1ce0*/  ULEA.HI UR4, UR7, UR7, URZ, 0x1 ;  /* 0x0000000707047291 */ /* 0x000fc8000f8f083f */
[----:B------:R-:W-:-:S04]  /*1cf0*/  ULOP3.LUT UR4, UR4, 0xfffffffe, URZ, 0xc0, !UPT ;  /* 0xfffffffe04047892 */ /* 0x000fc8000f8ec03f */
[----:B------:R-:W-:Y:S01]  /*1d00*/  UIADD3 UR4, UR7, -UR4, URZ ;  /* 0x8000000407047290 */ /* 0x000fe2000fffe03f */
[----:B0-----:R-:W-:-:S05]  /*1d10*/  IMAD.U32 R5, RZ, RZ, UR5 ;  /* 0x00000005ff057e24 */ /* 0x001fca000f8e00ff */
[----:B------:R-:W-:Y:S01]  /*1d20*/  IMAD.U32 R3, RZ, RZ, UR4 ;  /* 0x00000004ff037e24 */ /* 0x000fe2000f8e00ff */
[----:B------:R-:W-:-:S04]  /*1d30*/  LEA R4, R5, R4, 0x18 ;  /* 0x0000000405047211 */ /* 0x000fc800078ec0ff */
[----:B------:R-:W-:-:S04]  /*1d40*/  SHF.L.U32 R3, R3, 0x1f, RZ ;  /* 0x0000001f03037819 */ /* 0x000fc800000006ff */
[----:B------:R-:W0:Y:S01]  /*1d50*/  SYNCS.PHASECHK.TRANS64.TRYWAIT P1, [R4+URZ+0x30800], R3 ;  /* 0x03080003040075a7 */ /* 0x000e22000802017f */
[----:B--2---:R-:W-:-:S13]  /*1d60*/  R2UR UR6, R2 ;  /* 0x00000000020672ca */ /* 0x004fda00000e0000 */
[----:B------:R-:W-:-:S05]  /*1d70*/  IMAD.U32 R0, RZ, RZ, UR6 ;  /* 0x00000006ff007e24 */ /* 0x000fca000f8e00ff */
[----:B------:R-:W-:Y:S01]  /*1d80*/  ISETP.NE.AND P0, PT, R0, 0x3, PT ;  /* 0x000000030000780c */ /* 0x000fe20003f05270 */
[----:B0-----:R-:W-:-:S12]  /*1d90*/  @!P1 BRA `(.L_x_3459) ;  /* 0x000000ec00249947 */ /* 0x001fd80003800000 */
.L_x_3589:
[----:B------:R-:W-:Y:S05]  /*1da0*/  @!P0 BRA `(.L_x_3460) ;  /* 0x0000000000048947 */ /* 0x000fea0003800000 */
[----:B------:R-:W-:Y:S01]  /*1db0*/  BPT.TRAP 0x1 ;  /* 0x000000040000795c */ /* 0x000fe20000300000 */
.L_x_3460:
[----:B0-----:R-:W-:Y:S02]  /*1dc0*/  IMAD.U32 R3, RZ, RZ, UR38 ;  /* 0x00000026ff037e24 */ /* 0x001fe4000f8e00ff */
[----:B------:R-:W-:Y:S02]  /*1dd0*/  IMAD.U32 R2, RZ, RZ, UR39 ;  /* 0x00000027ff027e24 */ /* 0x000fe4000f8e00ff */
[----:B------:R-:W-:-:S03]  /*1de0*/  IMAD R0, R3, 0x8, R4 ;  /* 0x0000000803007824 */ /* 0x000fc600078e0204 */
[----:B------:R-:W-:-:S04]  /*1df0*/  SHF.L.U32 R3, R2, 0x1f, RZ ;  /* 0x0000001f02037819 */ /* 0x000fc800000006ff */
[----:B------:R0:W1:Y:S01]  /*1e00*/  SYNCS.PHASECHK.TRANS64.TRYWAIT P1, [R0+URZ+0x30830], R3 ;  /* 0x03083003000075a7 */ /* 0x000062000802017f */
[----:B------:R-:W-:Y:S05]  /*1e10*/  @!P0 BRA `(.L_x_3461) ;  /* 0x0000000000048947 */ /* 0x000fea0003800000 */
[----:B------:R-:W-:Y:S01]  /*1e20*/  BPT.TRAP 0x1 ;  /* 0x000000040000795c */ /* 0x000fe20000300000 */
.L_x_3461:
[----:B------:R-:W-:Y:S01]  /*1e30*/  IMAD.MOV.U32 R119, RZ, RZ, RZ ;  /* 0x000000ffff777224 */ /* 0x000fe200078e00ff */
[----:B-1----:R-:W-:Y:S06]  /*1e40*/  @P1 BRA `(.L_x_3462) ;  /* 0x0000000000081947 */ /* 0x002fec0003800000 */
[----:B------:R-:W1:Y:S02]  /*1e50*/  SYNCS.PHASECHK.TRANS64.TRYWAIT P1, [R0+URZ+0x30830], R3 ;  /* 0x03083003000075a7 */ /* 0x000e64000802017f */
[----:B-1----:R-:W-:Y:S05]  /*1e60*/  @!P1 BRA `(.L_x_3463) ;  /* 0x000000ec00049947 */ /* 0x002fea0003800000 */
.L_x_3462:
[----:B------:R-:W-:Y:S05]  /*1e70*/  WARPSYNC.ALL ;  /* 0x0000000000007948 */ /* 0x000fea0003800000 */
[----:B------:R-:W-:Y:S01]  /*1e80*/  R2UR UR4, R4 ;  /* 0x00000000040472ca */ /* 0x000fe200000e0000 */
[----:B------:R-:W-:Y:S01]  /*1e90*/  ULOP3.LUT UR5, UR42, 0x10000, URZ, 0xfc, !UPT ;  /* 0x000100002a057892 */ /* 0x000fe2000f8efc3f */
[----:B------:R-:W-:Y:S01]  /*1ea0*/  WARPGROUP.ARRIVE ;  /* 0x00000000000079c5 */ /* 0x000fe20000000000 */
[----:B------:R-:W-:Y:S01]  /*1eb0*/  UMOV UR9, 0x40000040 ;  /* 0x4000004000097882 */ /* 0x000fe20000000000 */
[----:B------:R-:W-:Y:S01]  /*1ec0*/  UMOV UR11, 0x40000040 ;  /* 0x40000040000b7882 */ /* 0x000fe20000000000 */
[----:B------:R-:W-:Y:S01]  /*1ed0*/  UIADD3 UR7, UR5, 0x2, URZ ;  /* 0x0000000205077890 */ /* 0x000fe2000fffe03f */
[----:B------:R-:W-:Y:S01]  /*1ee0*/  IMAD.U32 R9, RZ, RZ, UR9 ;  /* 0x00000009ff097e24 */ /* 0x000fe2000f8e00ff */
[----:B------:R-:W-:Y:S01]  /*1ef0*/  UMOV UR13, 0x40000040 ;  /* 0x40000040000d7882 */ /* 0x000fe20000000000 */
[----:B------:R-:W-:Y:S01]  /*1f00*/  UMOV UR8, UR5 ;  /* 0x0000000500087c82 */ /* 0x000fe20008000000 */
[----:B------:R-:W-:Y:S01]  /*1f10*/  UMOV UR15, 0x40000040 ;  /* 0x40000040000f7882 */ /* 0x000fe20000000000 */
[----:B------:R-:W-:Y:S01]  /*1f20*/  IMAD.U32 R8, RZ, RZ, UR8 ;  /* 0x00000008ff087e24 */ /* 0x000fe2000f8e00ff */
[----:B------:R-:W-:Y:S01]  /*1f30*/  UIADD3 UR56, UR5, 0x4, URZ ;  /* 0x0000000405387890 */ /* 0x000fe2000fffe03f */
[----:B------:R-:W-:Y:S01]  /*1f40*/  IMAD.U32 R7, RZ, RZ, UR13 ;  /* 0x0000000dff077e24 */ /* 0x000fe2000f8e00ff */
[----:B------:R-:W-:Y:S01]  /*1f50*/  UIADD3 UR4, UR4, 0x1e400, URZ ;  /* 0x0001e40004047890 */ /* 0x000fe2000fffe03f */
[----:B------:R-:W-:Y:S01]  /*1f60*/  UMOV UR12, UR7 ;  /* 0x00000007000c7c82 */ /* 0x000fe20008000000 */
[----:B------:R-:W-:-:S02]  /*1f70*/  UMOV UR57, 0x40000040 ;  /* 0x4000004000397882 */ /* 0x000fc40000000000 */
[----:B------:R-:W-:Y:S01]  /*1f80*/  USHF.R.U32.HI UR4, URZ, 0x4, UR4 ;  /* 0x000000043f047899 */ /* 0x000fe20008011604 */
[----:B------:R-:W-:Y:S01]  /*1f90*/  IMAD.U32 R6, RZ, RZ, UR12 ;  /* 0x0000000cff067e24 */ /* 0x000fe2000f8e00ff */
[----:B------:R-:W-:Y:S01]  /*1fa0*/  UMOV UR59, 0x40000040 ;  /* 0x40000040003b7882 */ /* 0x000fe20000000000 */
[----:B------:R-:W-:Y:S02]  /*1fb0*/  UIADD3 UR52, UR5, 0x6, URZ ;  /* 0x0000000605347890 */ /* 0x000fe4000fffe03f */
[----:B------:R-:W-:Y:S01]  /*1fc0*/  ULOP3.LUT UR4, UR4, 0x3fff, URZ, 0xc0, !UPT ;  /* 0x00003fff04047892 */ /* 0x000fe2000f8ec03f */
[----:B------:R-:W-:Y:S01]  /*1fd0*/  UMOV UR53, 0x40000040 ;  /* 0x4000004000357882 */ /* 0x000fe20000000000 */
[----:B------:R-:W-:Y:S02]  /*1fe0*/  UMOV UR55, 0x40000040 ;  /* 0x4000004000377882 */ /* 0x000fe40000000000 */
[----:B------:R-:W-:Y:S02]  /*1ff0*/  ULOP3.LUT UR4, UR4, 0x10000, URZ, 0xfc, !UPT ;  /* 0x0001000004047892 */ /* 0x000fe4000f8efc3f */
[----:B------:R-:W-:-:S02]  /*2000*/  UIADD3 UR48, UR5, 0x400, URZ ;  /* 0x0000040005307890 */ /* 0x000fc4000fffe03f */
[----:B------:R-:W-:Y:S01]  /*2010*/  UIMAD UR6, UR38, 0x900, UR4 ;  /* 0x00000900260678a4 */ /* 0x000fe2000f8e0204 */
[----:B------:R-:W-:Y:S01]  /*2020*/  UMOV UR49, 0x40000040 ;  /* 0x4000004000317882 */ /* 0x000fe20000000000 */
[----:B------:R-:W-:Y:S02]  /*2030*/  UMOV UR51, 0x40000040 ;  /* 0x4000004000337882 */ /* 0x000fe40000000000 */
[----:B------:R-:W-:Y:S02]  /*2040*/  UIADD3 UR58, UR6, 0x4, URZ ;  /* 0x00000004063a7890 */ /* 0x000fe4000fffe03f */
[----:B------:R-:W-:Y:S02]  /*2050*/  UIADD3 UR54, UR6, 0x6, URZ ;  /* 0x0000000606367890 */ /* 0x000fe4000fffe03f */
[----:B------:R-:W-:Y:S01]  /*2060*/  UMOV UR10, UR6 ;  /* 0x00000006000a7c82 */ /* 0x000fe20008000000 */
[----:B------:R-:W-:Y:S01]  /*2070*/  UIADD3 UR50, UR6, 0x300, URZ ;  /* 0x0000030006327890 */ /* 0x000fe2000fffe03f */
[----:B------:R-:W-:Y:S01]  /*2080*/  HGMMA.64x96x16.F32 R24, gdesc[UR8], RZ, !UPT, gsb0 ;  /* 0x01600000081879f0 */ /* 0x000fe2000c0008ff */
[----:B------:R-:W-:-:S02]  /*2090*/  UIADD3 UR8, UR6, 0x2, URZ ;  /* 0x0000000206087890 */ /* 0x000fc4000fffe03f */
[----:B------:R-:W-:Y:S02]  /*20a0*/  UIADD3 UR16, UR5, 0x404, URZ ;  /* 0x0000040405107890 */ /* 0x000fe4000fffe03f */
[----:B------:R-:W-:Y:S01]  /*20b0*/  UIADD3 UR18, UR6, 0x304, URZ ;  /* 0x0000030406127890 */ /* 0x000fe2000fffe03f */
[----:B------:R-:W-:Y:S02]  /*20c0*/  UMOV UR17, 0x40000040 ;  /* 0x4000004000117882 */ /* 0x000fe40000000000 */
[----:B------:R-:W-:Y:S01]  /*20d0*/  UMOV UR14, UR8 ;  /* 0x00000008000e7c82 */ /* 0x000fe20008000000 */
        /* <DEDUP_REMOVED lines=21> */
[----:B------:R-:W-:Y:S02]  /*2230*/  WARPGROUP.DEPBAR.LE gsb0, 0x0 ;  /* 0x00008000000079c5 */ /* 0x000fe40000010000 */
[----:B------:R-:W-:-:S06]  /*2240*/  WARPGROUP.ARRIVE ;  /* 0x00000000000079c5 */ /* 0x000fcc0000000000 */
[----:B------:R-:W-:Y:S01]  /*2250*/  HGMMA.64x96x16.F32 R24, gdesc[UR12], R24, gsb0 ;  /* 0x016000000c1879f0 */ /* 0x000fe20008000818 */
[----:B------:R-:W-:Y:S02]  /*2260*/  UIADD3 UR12, UR5, 0x402, URZ ;  /* 0x00000402050c7890 */ /* 0x000fe4000fffe03f */
[----:B------:R-:W-:Y:S01]  /*2270*/  UIADD3 UR14, UR6, 0x302, URZ ;  /* 0x00000302060e7890 */ /* 0x000fe2000fffe03f */
[----:B------:R-:W-:Y:S01]  /*2280*/  UMOV UR13, 0x40000040 ;  /* 0x40000040000d7882 */ /* 0x000fe20000000000 */
        /* <DEDUP_REMOVED lines=34> */
.L_x_3464:
[----:B------:R-:W-:Y:S01]  /*24b0*/  MOV R2, UR41 ;  /* 0x0000002900027c02 */ /* 0x000fe20008000f00 */
[----:B01----:R-:W-:Y:S01]  /*24c0*/  IMAD.U32 R3, RZ, RZ, UR40 ;  /* 0x00000028ff037e24 */ /* 0x003fe2000f8e00ff */
[----:B------:R-:W-:Y:S01]  /*24d0*/  ULDC UR10, c[0x0][0x988] ;  /* 0x00026200000a7ab9 */ /* 0x000fe20000000800 */
[----:B------:R-:W-:Y:S01]  /*24e0*/  P2R R11, PR, RZ, 0x1 ;  /* 0x00000001ff0b7803 */ /* 0x000fe20000000000 */
[----:B------:R-:W-:Y:S01]  /*24f0*/  VIADD R0, R0, 0x30840 ;  /* 0x0003084000007836 */ /* 0x000fe20000000000 */
[----:B------:R-:W-:Y:S01]  /*2500*/  IADD3 R2, R2, 0x60, -R17 ;  /* 0x0000006002027810 */ /* 0x000fe20007ffe811 */
[----:B------:R-:W-:Y:S01]  /*2510*/  UIADD3 UR5, UR40, -0x2, URZ ;  /* 0xfffffffe28057890 */ /* 0x000fe2000fffe03f */
[--C-:B------:R-:W-:Y:S01]  /*2520*/  IMAD.MOV.U32 R118, RZ, RZ, R119.reuse ;  /* 0x000000ffff767224 */ /* 0x100fe200078e0077 */
[----:B------:R-:W-:Y:S01]  /*2530*/  MOV R106, R119 ;  /* 0x00000077006a7202 */ /* 0x000fe20000000f00 */
[--C-:B------:R-:W-:Y:S01]  /*2540*/  IMAD.MOV.U32 R117, RZ, RZ, R119.reuse ;  /* 0x000000ffff757224 */ /* 0x100fe200078e0077 */
[----:B------:R-:W-:Y:S01]  /*2550*/  PRMT R0, R5, 0x654, R0 ;  /* 0x0000065405007816 */ /* 0x000fe20000000000 */
[----:B------:R-:W-:Y:S01]  /*2560*/  IMAD R2, R3, -0x60, R2 ;  /* 0xffffffa003027824 */ /* 0x000fe200078e0202 */
[----:B------:R-:W-:Y:S01]  /*2570*/  UISETP.GE.AND UP0, UPT, UR5, UR60, UPT ;  /* 0x0000003c0500728c */ /* 0x000fe2000bf06270 */
[--C-:B------:R-:W-:Y:S01]  /*2580*/  IMAD.MOV.U32 R116, RZ, RZ, R119.reuse ;  /* 0x000000ffff747224 */ /* 0x100fe200078e0077 */
[----:B------:R0:W-:Y:S01]  /*2590*/  SYNCS.ARRIVE.TRANS64.RED.A1T0 RZ, [R0+URZ], RZ ;  /* 0x000000ff00ff79a7 */ /* 0x0001e2000810043f */
        /* <DEDUP_REMOVED lines=80> */
[----:B------:R-:W-:Y:S01]  /*2aa0*/  IMAD.MOV.U32 R73, RZ, RZ, R119 ;  /* 0x000000ffff497224 */ /* 0x000fe200078e0077 */
[----:B------:R-:W-:-:S02]  /*2ab0*/  FSEL R45, R45, -INF , P1 ;  /* 0xff8000002d2d7808 */ /* 0x000fc40000800000 */
[----:B------:R-:W-:Y:S02]  /*2ac0*/  FMNMX.FTZ R10, R44, R3, !PT ;  /* 0x000000032c0a7209 */ /* 0x000fe40007810000 */
[----:B------:R-:W-:Y:S02]  /*2ad0*/  FSEL R39, R39, -INF , P5 ;  /* 0xff80000027277808 */ /* 0x000fe40002800000 */
[----:B------:R-:W-:Y:S02]  /*2ae0*/  ISETP.GT.AND P5, PT, R2, 0x31, PT ;  /* 0x000000310200780c */ /* 0x000fe40003fa4270 */
[----:B------:R-:W-:Y:S02]  /*2af0*/  FSEL R48, R48, -INF , P6 ;  /* 0xff80000030307808 */ /* 0x000fe40003000000 */
[----:B------:R-:W-:Y:S02]  /*2b00*/  FMNMX.FTZ R3, R45, R10, !PT ;  /* 0x0000000a2d037209 */ /* 0x000fe40007810000 */
[----:B------:R-:W-:-:S02]  /*2b10*/  FSEL R42, R42, -INF , P4 ;  /* 0xff8000002a2a7808 */ /* 0x000fc40002000000 */
[----:B------:R-:W-:Y:S02]  /*2b20*/  ISETP.GT.AND P4, PT, R2, 0x38, PT ;  /* 0x000000380200780c */ /* 0x000fe40003f84270 */
[----:B------:R-:W-:Y:S02]  /*2b30*/  FSEL R49, R49, -INF , P5 ;  /* 0xff80000031317808 */ /* 0x000fe40002800000 */
[----:B------:R-:W-:Y:S02]  /*2b40*/  FMNMX.FTZ R10, R48, R3, !PT ;  /* 0x00000003300a7209 */ /* 0x000fe40007810000 */
[----:B------:R-:W-:Y:S02]  /*2b50*/  FSEL R43, R43, -INF , P3 ;  /* 0xff8000002b2b7808 */ /* 0x000fe40001800000 */
[----:B------:R-:W-:Y:S02]  /*2b60*/  ISETP.GT.AND P3, PT, R2, 0x39, PT ;  /* 0x000000390200780c */ /* 0x000fe40003f64270 */
        /* <DEDUP_REMOVED lines=35> */
[----:B------:R-:W-:Y:S02]  /*2da0*/  FMNMX.FTZ R2, R68, R3, !PT ;  /* 0x0000000344027209 */ /* 0x000fe40007810000 */
[----:B------:R-:W-:-:S02]  /*2db0*/  FSEL R62, R62, -INF , P6 ;  /* 0xff8000003e3e7808 */ /* 0x000fc40003000000 */
[----:B------:R-:W-:Y:S02]  /*2dc0*/  FMNMX.FTZ R10, R69, R2, !PT ;  /* 0x00000002450a7209 */ /* 0x000fe40007810000 */
[----:B------:R-:W-:Y:S02]  /*2dd0*/  FSEL R63, R63, -INF , P5 ;  /* 0xff8000003f3f7808 */ /* 0x000fe40002800000 */
[----:B------:R-:W-:Y:S01]  /*2de0*/  FSEL R66, R66, -INF , P4 ;  /* 0xff80000042427808 */ /* 0x000fe20002000000 */
[----:B------:R-:W1:Y:S01]  /*2df0*/  SHFL.BFLY PT, R3, R10, 0x2, 0x1f ;  /* 0x0c401f000a037f89 */ /* 0x000e6200000e0000 */
[----:B------:R-:W-:Y:S02]  /*2e00*/  FSEL R67, R67, -INF , P3 ;  /* 0xff80000043437808 */ /* 0x000fe40001800000 */
[----:B------:R-:W-:Y:S02]  /*2e10*/  FSEL R70, R70, -INF , P2 ;  /* 0xff80000046467808 */ /* 0x000fe40001000000 */
[----:B------:R-:W-:-:S02]  /*2e20*/  FSEL R71, R71, -INF , P1 ;  /* 0xff80000047477808 */ /* 0x000fc40000800000 */
[-C--:B------:R-:W-:Y:S02]  /*2e30*/  MOV R89, R119.reuse ;  /* 0x0000007700597202 */ /* 0x080fe40000000f00 */
[----:B------:R-:W-:Y:S02]  /*2e40*/  MOV R72, R119 ;  /* 0x0000007700487202 */ /* 0x000fe40000000f00 */
[----:B-1----:R-:W-:-:S05]  /*2e50*/  FMNMX.FTZ R12, R10, R3, !PT ;  /* 0x000000030a0c7209 */ /* 0x002fca0007810000 */
[----:B------:R-:W1:Y:S02]  /*2e60*/  SHFL.BFLY PT, R3, R12, 0x1, 0x1f ;  /* 0x0c201f000c037f89 */ /* 0x000e6400000e0000 */
[----:B-1----:R-:W-:-:S04]  /*2e70*/  FMNMX.FTZ R3, R12, R3, !PT ;  /* 0x000000030c037209 */ /* 0x002fc80007810000 */
[C---:B------:R-:W-:Y:S01]  /*2e80*/  FSETP.NEU.FTZ.AND P0, PT, R3.reuse, -INF , PT ;  /* 0xff8000000300780b */ /* 0x040fe20003f1d000 */
[----:B------:R-:W-:-:S05]  /*2e90*/  FMUL.FTZ R2, R3, UR10 ;  /* 0x0000000a03027c20 */ /* 0x000fca0008410000 */
[----:B------:R-:W-:Y:S02]  /*2ea0*/  FSEL R14, R2, RZ, P0 ;  /* 0x000000ff020e7208 */ /* 0x000fe40000000000 */
[----:B------:R-:W-:Y:S02]  /*2eb0*/  ISETP.NE.AND P0, PT, R11, RZ, PT ;  /* 0x000000ff0b00720c */ /* 0x000fe40003f05270 */
[----:B------:R-:W-:Y:S01]  /*2ec0*/  FMNMX.FTZ R11, R26, R27, !PT ;  /* 0x0000001b1a0b7209 */ /* 0x000fe20007810000 */
[--C-:B------:R-:W-:Y:S01]  /*2ed0*/  FFMA.FTZ R188, R24, UR10, -R14.reuse ;  /* 0x0000000a18bc7c23 */ /* 0x100fe2000801080e */
[--C-:B------:R-:W-:Y:S01]  /*2ee0*/  FFMA.FTZ R190, R28, UR10, -R14.reuse ;  /* 0x0000000a1cbe7c23 */ /* 0x100fe2000801080e */
[--C-:B------:R-:W-:Y:S01]  /*2ef0*/  FFMA.FTZ R184, R32, UR10, -R14.reuse ;  /* 0x0000000a20b87c23 */ /* 0x100fe2000801080e */
[----:B------:R-:W-:Y:S01]  /*2f00*/  FMNMX.FTZ R2, R30, R11, !PT ;  /* 0x0000000b1e027209 */ /* 0x000fe20007810000 */
[--C-:B------:R-:W-:Y:S01]  /*2f10*/  FFMA.FTZ R186, R36, UR10, -R14.reuse ;  /* 0x0000000a24ba7c23 */ /* 0x100fe2000801080e */
[--C-:B------:R-:W-:Y:S01]  /*2f20*/  FFMA.FTZ R180, R40, UR10, -R14.reuse ;  /* 0x0000000a28b47c23 */ /* 0x100fe2000801080e */
[----:B------:R-:W-:Y:S01]  /*2f30*/  MUFU.EX2 R188, R188 ;  /* 0x000000bc00bc7308 */ /* 0x000fe20000000800 */
        /* <DEDUP_REMOVED lines=15> */
[----:B------:R-:W1:Y:S01]  /*3030*/  MUFU.EX2 R11, R11 ;  /* 0x0000000b000b7308 */ /* 0x000e620000000800 */
[----:B------:R-:W-:Y:S01]  /*3040*/  FMNMX.FTZ R13, R39, R2, !PT ;  /* 0x00000002270d7209 */ /* 0x000fe20007810000 */
[--C-:B------:R-:W-:Y:S01]  /*3050*/  FFMA.FTZ R65, R65, UR10, -R14.reuse ;  /* 0x0000000a41417c23 */ /* 0x100fe2000801080e */
[--C-:B------:R-:W-:Y:S01]  /*3060*/  FFMA.FTZ R68, R68, UR10, -R14.reuse ;  /* 0x0000000a44447c23 */ /* 0x100fe2000801080e */
[--C-:B------:R-:W-:Y:S01]  /*3070*/  IMAD.MOV.U32 R52, RZ, RZ, R119.reuse ;  /* 0x000000ffff347224 */ /* 0x100fe200078e0077 */
[----:B------:R-:W-:Y:S01]  /*3080*/  FMNMX.FTZ R2, R42, R13, !PT ;  /* 0x0000000d2a027209 */ /* 0x000fe20007810000 */
[----:B------:R-:W-:Y:S01]  /*3090*/  FFMA.FTZ R13, R29, UR10, -R14 ;  /* 0x0000000a1d0d7c23 */ /* 0x000fe2000801080e */
[--C-:B------:R-:W-:Y:S01]  /*30a0*/  IMAD.MOV.U32 R48, RZ, RZ, R119.reuse ;  /* 0x000000ffff307224 */ /* 0x100fe200078e0077 */
[----:B------:R-:W-:Y:S01]  /*30b0*/  MUFU.EX2 R184, R184 ;  /* 0x000000b800b87308 */ /* 0x000fe20000000800 */
[----:B------:R-:W-:Y:S01]  /*30c0*/  FMNMX.FTZ R15, R43, R2, !PT ;  /* 0x000000022b0f7209 */ /* 0x000fe20007810000 */
[----:B------:R-:W-:-:S02]  /*30d0*/  IMAD.MOV.U32 R44, RZ, RZ, R119 ;  /* 0x000000ffff2c7224 */ /* 0x000fc400078e0077 */
[--C-:B------:R-:W-:Y:S01]  /*30e0*/  IMAD.MOV.U32 R40, RZ, RZ, R119.reuse ;  /* 0x000000ffff287224 */ /* 0x100fe200078e0077 */
[----:B------:R-:W-:Y:S01]  /*30f0*/  FMNMX.FTZ R2, R46, R15, !PT ;  /* 0x0000000f2e027209 */ /* 0x000fe20007810000 */
[--C-:B------:R-:W-:Y:S02]  /*3100*/  IMAD.MOV.U32 R36, RZ, RZ, R119.reuse ;  /* 0x000000ffff247224 */ /* 0x100fe400078e0077 */
[----:B------:R-:W2:Y:S01]  /*3110*/  MUFU.EX2 R13, R13 ;  /* 0x0000000d000d7308 */ /* 0x000ea20000000800 */
[----:B------:R-:W-:Y:S01]  /*3120*/  FMNMX.FTZ R15, R47, R2, !PT ;  /* 0x000000022f0f7209 */ /* 0x000fe20007810000 */
[--C-:B------:R-:W-:Y:S02]  /*3130*/  IMAD.MOV.U32 R32, RZ, RZ, R119.reuse ;  /* 0x000000ffff207224 */ /* 0x100fe400078e0077 */
[--C-:B------:R-:W-:Y:S01]  /*3140*/  IMAD.MOV.U32 R28, RZ, RZ, R119.reuse ;  /* 0x000000ffff1c7224 */ /* 0x100fe200078e0077 */
[----:B------:R-:W-:Y:S01]  /*3150*/  FMNMX.FTZ R2, R50, R15, !PT ;  /* 0x0000000f32027209 */ /* 0x000fe20007810000 */
[--C-:B------:R-:W-:Y:S01]  /*3160*/  FFMA.FTZ R15, R33, UR10, -R14.reuse ;  /* 0x0000000a210f7c23 */ /* 0x100fe2000801080e */
[----:B------:R-:W-:Y:S01]  /*3170*/  FFMA.FTZ R33, R49, UR10, -R14 ;  /* 0x0000000a31217c23 */ /* 0x000fe2000801080e */
[----:B------:R-:W-:Y:S01]  /*3180*/  MUFU.EX2 R186, R186 ;  /* 0x000000ba00ba7308 */ /* 0x000fe20000000800 */
[----:B------:R-:W-:Y:S01]  /*3190*/  FMNMX.FTZ R21, R51, R2, !PT ;  /* 0x0000000233157209 */ /* 0x000fe20007810000 */
[----:B------:R-:W-:-:S02]  /*31a0*/  IMAD.MOV.U32 R49, RZ, RZ, R119 ;  /* 0x000000ffff317224 */ /* 0x000fc400078e0077 */
[----:B------:R-:W-:Y:S01]  /*31b0*/  IMAD.MOV.U32 R24, RZ, RZ, R119 ;  /* 0x000000ffff187224 */ /* 0x000fe200078e0077 */
[----:B------:R-:W-:-:S03]  /*31c0*/  FMNMX.FTZ R2, R54, R21, !PT ;  /* 0x0000001536027209 */ /* 0x000fc60007810000 */
[----:B------:R-:W3:Y:S01]  /*31d0*/  MUFU.EX2 R15, R15 ;  /* 0x0000000f000f7308 */ /* 0x000ee20000000800 */
[----:B------:R-:W-:-:S04]  /*31e0*/  FMNMX.FTZ R21, R55, R2, !PT ;  /* 0x0000000237157209 */ /* 0x000fc80007810000 */
[----:B------:R-:W-:Y:S01]  /*31f0*/  FMNMX.FTZ R2, R58, R21, !PT ;  /* 0x000000153a027209 */ /* 0x000fe20007810000 */
[----:B------:R-:W-:Y:S02]  /*3200*/  FFMA.FTZ R21, R37, UR10, -R14 ;  /* 0x0000000a25157c23 */ /* 0x000fe4000801080e */
[----:B------:R-:W-:Y:S01]  /*3210*/  MUFU.EX2 R180, R180 ;  /* 0x000000b400b47308 */ /* 0x000fe20000000800 */
[----:B------:R-:W-:-:S04]  /*3220*/  FMNMX.FTZ R25, R59, R2, !PT ;  /* 0x000000023b197209 */ /* 0x000fc80007810000 */
[----:B------:R-:W-:-:S03]  /*3230*/  FMNMX.FTZ R2, R62, R25, !PT ;  /* 0x000000193e027209 */ /* 0x000fc60007810000 */
[----:B------:R-:W4:Y:S01]  /*3240*/  MUFU.EX2 R21, R21 ;  /* 0x0000001500157308 */ /* 0x000f220000000800 */
[----:B------:R-:W-:-:S04]  /*3250*/  FMNMX.FTZ R25, R63, R2, !PT ;  /* 0x000000023f197209 */ /* 0x000fc80007810000 */
[----:B------:R-:W-:Y:S01]  /*3260*/  FMNMX.FTZ R2, R66, R25, !PT ;  /* 0x0000001942027209 */ /* 0x000fe20007810000 */
[----:B------:R-:W-:Y:S01]  /*3270*/  FFMA.FTZ R25, R41, UR10, -R14 ;  /* 0x0000000a29197c23 */ /* 0x000fe2000801080e */
[----:B-1----:R-:W-:Y:S01]  /*3280*/  FADD.FTZ R41, R188, R11 ;  /* 0x0000000bbc297221 */ /* 0x002fe20000010000 */
[----:B------:R-:W-:Y:S01]  /*3290*/  MUFU.EX2 R182, R182 ;  /* 0x000000b600b67308 */ /* 0x000fe20000000800 */
[----:B------:R-:W-:Y:S02]  /*32a0*/  FMNMX.FTZ R29, R67, R2, !PT ;  /* 0x00000002431d7209 */ /* 0x000fe40007810000 */
[----:B------:R-:W-:Y:S01]  /*32b0*/  FADD.FTZ R12, R190, R41 ;  /* 0x00000029be0c7221 */ /* 0x000fe20000010000 */
[----:B------:R-:W-:Y:S02]  /*32c0*/  F2FP.F16.F32.PACK_AB R188, R11, R188 ;  /* 0x000000bc0bbc723e */ /* 0x000fe400000000ff */
[----:B------:R-:W-:Y:S01]  /*32d0*/  FMNMX.FTZ R2, R70, R29, !PT ;  /* 0x0000001d46027209 */ /* 0x000fe20007810000 */
[----:B--2---:R-:W-:Y:S01]  /*32e0*/  FADD.FTZ R41, R13, R12 ;  /* 0x0000000c0d297221 */ /* 0x004fe20000010000 */
[--C-:B------:R-:W-:Y:S01]  /*32f0*/  FFMA.FTZ R29, R45, UR10, -R14.reuse ;  /* 0x0000000a2d1d7c23 */ /* 0x100fe2000801080e */
[----:B------:R-:W1:Y:S01]  /*3300*/  MUFU.EX2 R25, R25 ;  /* 0x0000001900197308 */ /* 0x000e620000000800 */
[----:B------:R-:W-:Y:S01]  /*3310*/  FMNMX.FTZ R2, R71, R2, !PT ;  /* 0x0000000247027209 */ /* 0x000fe20007810000 */
[----:B------:R-:W-:Y:S01]  /*3320*/  FADD.FTZ R12, R184, R41 ;  /* 0x00000029b80c7221 */ /* 0x000fe20000010000 */
[----:B------:R-:W-:Y:S01]  /*3330*/  FFMA.FTZ R14, R69, UR10, -R14 ;  /* 0x0000000a450e7c23 */ /* 0x000fe2000801080e */
[----:B------:R-:W-:Y:S01]  /*3340*/  F2FP.F16.F32.PACK_AB R190, R13, R190 ;  /* 0x000000be0dbe723e */ /* 0x000fe200000000ff */
[----:B------:R-:W-:Y:S01]  /*3350*/  IMAD.MOV.U32 R69, RZ, RZ, R119 ;  /* 0x000000ffff457224 */ /* 0x000fe200078e0077 */
[----:B------:R-:W2:Y:S01]  /*3360*/  SHFL.BFLY PT, R37, R2, 0x2, 0x1f ;  /* 0x0c401f0002257f89 */ /* 0x000ea200000e0000 */
[C---:B---3--:R-:W-:Y:S01]  /*3370*/  FADD.FTZ R45, R15.reuse, R12 ;  /* 0x0000000c0f2d7221 */ /* 0x048fe20000010000 */
[----:B------:R-:W3:Y:S01]  /*3380*/  MUFU.EX2 R29, R29 ;  /* 0x0000001d001d7308 */ /* 0x000ee20000000800 */
[----:B------:R-:W-:-:S07]  /*3390*/  F2FP.F16.F32.PACK_AB R184, R15, R184 ;  /* 0x000000b80fb8723e */ /* 0x000fce00000000ff */
[----:B------:R-:W-:Y:S08]  /*33a0*/  MUFU.EX2 R176, R176 ;  /* 0x000000b000b07308 */ /* 0x000ff00000000800 */
[----:B------:R-:W-:Y:S01]  /*33b0*/  MUFU.EX2 R33, R33 ;  /* 0x0000002100217308 */ /* 0x000fe20000000800 */
[----:B--2---:R-:W-:-:S07]  /*33c0*/  FMNMX.FTZ R37, R2, R37, !PT ;  /* 0x0000002502257209 */ /* 0x004fce0007810000 */
[----:B------:R-:W-:Y:S01]  /*33d0*/  MUFU.EX2 R178, R178 ;  /* 0x000000b200b27308 */ /* 0x000fe20000000800 */
[----:B------:R-:W2:Y:S07]  /*33e0*/  SHFL.BFLY PT, R2, R37, 0x1, 0x1f ;  /* 0x0c201f0025027f89 */ /* 0x000eae00000e0000 */
[----:B------:R-:W-:Y:S08]  /*33f0*/  MUFU.EX2 R53, R53 ;  /* 0x0000003500357308 */ /* 0x000ff00000000800 */
[----:B------:R-:W-:Y:S08]  /*3400*/  MUFU.EX2 R56, R56 ;  /* 0x0000003800387308 */ /* 0x000ff00000000800 */
[----:B------:R-:W-:Y:S01]  /*3410*/  MUFU.EX2 R57, R57 ;  /* 0x0000003900397308 */ /* 0x000fe20000000800 */
[----:B--2---:R-:W-:-:S04]  /*3420*/  FMNMX.FTZ R2, R37, R2, !PT ;  /* 0x0000000225027209 */ /* 0x004fc80007810000 */
[C---:B------:R-:W-:Y:S01]  /*3430*/  FSETP.NEU.FTZ.AND P1, PT, R2.reuse, -INF , PT ;  /* 0xff8000000200780b */ /* 0x040fe20003f3d000 */
[----:B------:R-:W-:Y:S02]  /*3440*/  FMUL.FTZ R10, R2, UR10 ;  /* 0x0000000a020a7c20 */ /* 0x000fe40008410000 */
[----:B------:R2:W-:Y:S03]  /*3450*/  MUFU.EX2 R37, R14 ;  /* 0x0000000e00257308 */ /* 0x0005e60000000800 */
[----:B------:R-:W-:Y:S02]  /*3460*/  FSEL R10, R10, RZ, P1 ;  /* 0x000000ff0a0a7208 */ /* 0x000fe40000800000 */
[----:B------:R-:W-:-:S03]  /*3470*/  PLOP3.LUT P1, PT, PT, PT, UP0, 0x80, 0x0 ;  /* 0x000000000000781c */ /* 0x000fc60003f2f008 */
        /* <DEDUP_REMOVED lines=11> */
[----:B--2---:R-:W-:Y:S01]  /*3530*/  FADD.FTZ R14, R186, R45 ;  /* 0x0000002dba0e7221 */ /* 0x004fe20000010000 */
[--C-:B------:R-:W-:Y:S01]  /*3540*/  FFMA.FTZ R43, R43, UR10, -R10.reuse ;  /* 0x0000000a2b2b7c23 */ /* 0x100fe2000801080a */
[--C-:B------:R-:W-:Y:S01]  /*3550*/  FFMA.FTZ R46, R46, UR10, -R10.reuse ;  /* 0x0000000a2e2e7c23 */ /* 0x100fe2000801080a */
[----:B------:R-:W-:Y:S01]  /*3560*/  FFMA.FTZ R47, R47, UR10, -R10 ;  /* 0x0000000a2f2f7c23 */ /* 0x000fe2000801080a */
[----:B----4-:R-:W-:Y:S01]  /*3570*/  FADD.FTZ R45, R21, R14 ;  /* 0x0000000e152d7221 */ /* 0x010fe20000010000 */
[----:B------:R-:W2:Y:S01]  /*3580*/  MUFU.EX2 R27, R27 ;  /* 0x0000001b001b7308 */ /* 0x000ea20000000800 */
[--C-:B------:R-:W-:Y:S01]  /*3590*/  FFMA.FTZ R50, R50, UR10, -R10.reuse ;  /* 0x0000000a32327c23 */ /* 0x100fe2000801080a */
[--C-:B------:R-:W-:Y:S01]  /*35a0*/  FFMA.FTZ R51, R51, UR10, -R10.reuse ;  /* 0x0000000a33337c23 */ /* 0x100fe2000801080a */
[----:B------:R-:W-:Y:S01]  /*35b0*/  FADD.FTZ R14, R180, R45 ;  /* 0x0000002db40e7221 */ /* 0x000fe20000010000 */
[--C-:B------:R-:W-:Y:S01]  /*35c0*/  FFMA.FTZ R54, R54, UR10, -R10.reuse ;  /* 0x0000000a36367c23 */ /* 0x100fe2000801080a */
[--C-:B------:R-:W-:Y:S01]  /*35d0*/  FFMA.FTZ R55, R55, UR10, -R10.reuse ;  /* 0x0000000a37377c23 */ /* 0x100fe2000801080a */
[----:B------:R-:W-:Y:S01]  /*35e0*/  FFMA.FTZ R58, R58, UR10, -R10 ;  /* 0x0000000a3a3a7c23 */ /* 0x000fe2000801080a */
[----:B-1----:R-:W-:Y:S01]  /*35f0*/  FADD.FTZ R45, R25, R14 ;  /* 0x0000000e192d7221 */ /* 0x002fe20000010000 */
[----:B------:R-:W1:Y:S01]  /*3600*/  MUFU.EX2 R30, R30 ;  /* 0x0000001e001e7308 */ /* 0x000e620000000800 */
[--C-:B------:R-:W-:Y:S01]  /*3610*/  FFMA.FTZ R59, R59, UR10, -R10.reuse ;  /* 0x0000000a3b3b7c23 */ /* 0x100fe2000801080a */
[--C-:B------:R-:W-:Y:S01]  /*3620*/  FFMA.FTZ R62, R62, UR10, -R10.reuse ;  /* 0x0000000a3e3e7c23 */ /* 0x100fe2000801080a */
[----:B------:R-:W-:Y:S01]  /*3630*/  FADD.FTZ R14, R182, R45 ;  /* 0x0000002db60e7221 */ /* 0x000fe20000010000 */
[--C-:B------:R-:W-:Y:S01]  /*3640*/  FFMA.FTZ R63, R63, UR10, -R10.reuse ;  /* 0x0000000a3f3f7c23 */ /* 0x100fe2000801080a */
[--C-:B------:R-:W-:Y:S01]  /*3650*/  FFMA.FTZ R66, R66, UR10, -R10.reuse ;  /* 0x0000000a42427c23 */ /* 0x100fe2000801080a */
[----:B------:R-:W-:Y:S01]  /*3660*/  FFMA.FTZ R67, R67, UR10, -R10 ;  /* 0x0000000a43437c23 */ /* 0x000fe2000801080a */
[----:B---3--:R-:W-:Y:S01]  /*3670*/  FADD.FTZ R45, R29, R14 ;  /* 0x0000000e1d2d7221 */ /* 0x008fe20000010000 */
[----:B------:R-:W3:Y:S01]  /*3680*/  MUFU.EX2 R31, R31 ;  /* 0x0000001f001f7308 */ /* 0x000ee20000000800 */
[----:B--2---:R-:W-:Y:S01]  /*3690*/  FADD.FTZ R41, R26, R27 ;  /* 0x0000001b1a297221 */ /* 0x004fe20000010000 */
[--C-:B------:R-:W-:Y:S01]  /*36a0*/  FFMA.FTZ R70, R70, UR10, -R10.reuse ;  /* 0x0000000a46467c23 */ /* 0x100fe2000801080a */
[----:B------:R-:W-:Y:S01]  /*36b0*/  FFMA.FTZ R10, R71, UR10, -R10 ;  /* 0x0000000a470a7c23 */ /* 0x000fe2000801080a */
[----:B------:R-:W-:Y:S01]  /*36c0*/  F2FP.F16.F32.PACK_AB R180, R25, R180 ;  /* 0x000000b419b4723e */ /* 0x000fe200000000ff */
[--C-:B------:R-:W-:Y:S01]  /*36d0*/  IMAD.MOV.U32 R71, RZ, RZ, R119.reuse ;  /* 0x000000ffff477224 */ /* 0x100fe200078e0077 */
[----:B------:R-:W-:Y:S01]  /*36e0*/  F2FP.F16.F32.PACK_AB R182, R29, R182 ;  /* 0x000000b61db6723e */ /* 0x000fe200000000ff */
[----:B------:R-:W-:Y:S01]  /*36f0*/  IMAD.MOV.U32 R29, RZ, RZ, R119 ;  /* 0x000000ffff1d7224 */ /* 0x000fe200078e0077 */
[----:B------:R-:W2:Y:S01]  /*3700*/  MUFU.EX2 R34, R34 ;  /* 0x0000002200227308 */ /* 0x000ea20000000800 */
[----:B-1----:R-:W-:Y:S01]  /*3710*/  FADD.FTZ R12, R30, R41 ;  /* 0x000000291e0c7221 */ /* 0x002fe20000010000 */
[----:B------:R-:W-:Y:S01]  /*3720*/  F2FP.F16.F32.PACK_AB R172, R57, R56 ;  /* 0x0000003839ac723e */ /* 0x000fe200000000ff */
[--C-:B------:R-:W-:Y:S01]  /*3730*/  IMAD.MOV.U32 R25, RZ, RZ, R119.reuse ;  /* 0x000000ffff197224 */ /* 0x100fe200078e0077 */
[----:B------:R-:W-:Y:S01]  /*3740*/  F2FP.F16.F32.PACK_AB R189, R27, R26 ;  /* 0x0000001a1bbd723e */ /* 0x000fe200000000ff */
[--C-:B------:R-:W-:Y:S01]  /*3750*/  IMAD.MOV.U32 R27, RZ, RZ, R119.reuse ;  /* 0x000000ffff1b7224 */ /* 0x100fe200078e0077 */
[----:B------:R-:W-:Y:S01]  /*3760*/  F2FP.F16.F32.PACK_AB R186, R21, R186 ;  /* 0x000000ba15ba723e */ /* 0x000fe200000000ff */
[--C-:B------:R-:W-:Y:S01]  /*3770*/  IMAD.MOV.U32 R26, RZ, RZ, R119.reuse ;  /* 0x000000ffff1a7224 */ /* 0x100fe200078e0077 */
[----:B------:R-:W1:Y:S01]  /*3780*/  MUFU.EX2 R35, R35 ;  /* 0x0000002300237308 */ /* 0x000e620000000800 */
[C---:B---3--:R-:W-:Y:S01]  /*3790*/  FADD.FTZ R41, R31.reuse, R12 ;  /* 0x0000000c1f297221 */ /* 0x048fe20000010000 */
[----:B------:R-:W-:Y:S01]  /*37a0*/  F2FP.F16.F32.PACK_AB R191, R31, R30 ;  /* 0x0000001e1fbf723e */ /* 0x000fe200000000ff */
[----:B------:R-:W-:-:S02]  /*37b0*/  IMAD.MOV.U32 R31, RZ, RZ, R119 ;  /* 0x000000ffff1f7224 */ /* 0x000fc400078e0077 */
[----:B------:R-:W-:-:S03]  /*37c0*/  IMAD.MOV.U32 R30, RZ, RZ, R119 ;  /* 0x000000ffff1e7224 */ /* 0x000fc600078e0077 */
[----:B------:R-:W3:Y:S01]  /*37d0*/  MUFU.EX2 R38, R38 ;  /* 0x0000002600267308 */ /* 0x000ee20000000800 */
[----:B--2---:R-:W-:-:S07]  /*37e0*/  FADD.FTZ R12, R34, R41 ;  /* 0x00000029220c7221 */ /* 0x004fce0000010000 */
[----:B------:R-:W2:Y:S01]  /*37f0*/  MUFU.EX2 R39, R39 ;  /* 0x0000002700277308 */ /* 0x000ea20000000800 */
[C---:B-1----:R-:W-:Y:S01]  /*3800*/  FADD.FTZ R41, R35.reuse, R12 ;  /* 0x0000000c23297221 */ /* 0x042fe20000010000 */
[----:B------:R-:W-:Y:S01]  /*3810*/  F2FP.F16.F32.PACK_AB R185, R35, R34 ;  /* 0x0000002223b9723e */ /* 0x000fe200000000ff */
[--C-:B------:R-:W-:Y:S02]  /*3820*/  IMAD.MOV.U32 R35, RZ, RZ, R119.reuse ;  /* 0x000000ffff237224 */ /* 0x100fe400078e0077 */
[----:B------:R-:W-:-:S03]  /*3830*/  IMAD.MOV.U32 R34, RZ, RZ, R119 ;  /* 0x000000ffff227224 */ /* 0x000fc600078e0077 */
[----:B------:R-:W0:Y:S01]  /*3840*/  MUFU.EX2 R42, R42 ;  /* 0x0000002a002a7308 */ /* 0x000e220000000800 */
[----:B---3--:R-:W-:-:S07]  /*3850*/  FADD.FTZ R12, R38, R41 ;  /* 0x00000029260c7221 */ /* 0x008fce0000010000 */
[----:B------:R-:W1:Y:S01]  /*3860*/  MUFU.EX2 R43, R43 ;  /* 0x0000002b002b7308 */ /* 0x000e620000000800 */
[----:B--2---:R-:W-:Y:S01]  /*3870*/  FADD.FTZ R41, R39, R12 ;  /* 0x0000000c27297221 */ /* 0x004fe20000010000 */
[----:B------:R-:W-:Y:S01]  /*3880*/  FADD.FTZ R12, R176, R45 ;  /* 0x0000002db00c7221 */ /* 0x000fe20000010000 */
[----:B------:R-:W-:Y:S02]  /*3890*/  F2FP.F16.F32.PACK_AB R176, R33, R176 ;  /* 0x000000b021b0723e */ /* 0x000fe400000000ff */
[----:B------:R-:W-:Y:S01]  /*38a0*/  F2FP.F16.F32.PACK_AB R187, R39, R38 ;  /* 0x0000002627bb723e */ /* 0x000fe200000000ff */
[----:B------:R-:W-:Y:S01]  /*38b0*/  FADD.FTZ R45, R33, R12 ;  /* 0x0000000c212d7221 */ /* 0x000fe20000010000 */
[----:B------:R-:W-:Y:S01]  /*38c0*/  IMAD.MOV.U32 R39, RZ, RZ, R119 ;  /* 0x000000ffff277224 */ /* 0x000fe200078e0077 */
[----:B------:R-:W2:Y:S01]  /*38d0*/  MUFU.EX2 R46, R46 ;  /* 0x0000002e002e7308 */ /* 0x000ea20000000800 */
[----:B0-----:R-:W-:Y:S01]  /*38e0*/  FADD.FTZ R0, R42, R41 ;  /* 0x000000292a007221 */ /* 0x001fe20000010000 */
[----:B------:R-:W-:Y:S01]  /*38f0*/  FADD.FTZ R12, R178, R45 ;  /* 0x0000002db20c7221 */ /* 0x000fe20000010000 */
[C---:B------:R-:W-:Y:S01]  /*3900*/  F2FP.F16.F32.PACK_AB R178, R53.reuse, R178 ;  /* 0x000000b235b2723e */ /* 0x040fe200000000ff */
[--C-:B------:R-:W-:Y:S01]  /*3910*/  IMAD.MOV.U32 R33, RZ, RZ, R119.reuse ;  /* 0x000000ffff217224 */ /* 0x100fe200078e0077 */
[----:B------:R-:W-:Y:S01]  /*3920*/  MOV R38, R119 ;  /* 0x0000007700267202 */ /* 0x000fe20000000f00 */
[----:B------:R-:W-:Y:S01]  /*3930*/  FADD.FTZ R45, R53, R12 ;  /* 0x0000000c352d7221 */ /* 0x000fe20000010000 */
[----:B------:R-:W-:Y:S01]  /*3940*/  IMAD.MOV.U32 R53, RZ, RZ, R119 ;  /* 0x000000ffff357224 */ /* 0x000fe200078e0077 */
[----:B------:R-:W0:Y:S01]  /*3950*/  MUFU.EX2 R47, R47 ;  /* 0x0000002f002f7308 */ /* 0x000e220000000800 */
[C---:B-1----:R-:W-:Y:S01]  /*3960*/  FADD.FTZ R41, R43.reuse, R0 ;  /* 0x000000002b297221 */ /* 0x042fe20000010000 */
[----:B------:R-:W-:Y:S01]  /*3970*/  FADD.FTZ R12, R56, R45 ;  /* 0x0000002d380c7221 */ /* 0x000fe20000010000 */
        /* <DEDUP_REMOVED lines=8> */
[--C-:B------:R-:W-:Y:S02]  /*3a00*/  IMAD.MOV.U32 R43, RZ, RZ, R119.reuse ;  /* 0x000000ffff2b7224 */ /* 0x100fe400078e0077 */
[--C-:B------:R-:W-:Y:S01]  /*3a10*/  IMAD.MOV.U32 R42, RZ, RZ, R119.reuse ;  /* 0x000000ffff2a7224 */ /* 0x100fe200078e0077 */
[----:B------:R-:W2:Y:S01]  /*3a20*/  MUFU.EX2 R51, R51 ;  /* 0x0000003300337308 */ /* 0x000ea20000000800 */
[C---:B0-----:R-:W-:Y:S01]  /*3a30*/  FADD.FTZ R41, R47.reuse, R0 ;  /* 0x000000002f297221 */ /* 0x041fe20000010000 */
[----:B------:R-:W-:Y:S01]  /*3a40*/  F2FP.F16.F32.PACK_AB R183, R47, R46 ;  /* 0x0000002e2fb7723e */ /* 0x000fe200000000ff */
[----:B------:R-:W-:-:S02]  /*3a50*/  IMAD.MOV.U32 R47, RZ, RZ, R119 ;  /* 0x000000ffff2f7224 */ /* 0x000fc400078e0077 */
[----:B------:R-:W-:-:S03]  /*3a60*/  IMAD.MOV.U32 R46, RZ, RZ, R119 ;  /* 0x000000ffff2e7224 */ /* 0x000fc600078e0077 */
        /* <DEDUP_REMOVED lines=37> */
[----:B--2---:R-:W-:Y:S01]  /*3cc0*/  FADD.FTZ R12, R68, R13 ;  /* 0x0000000d440c7221 */ /* 0x004fe20000010000 */
[C---:B------:R-:W-:Y:S01]  /*3cd0*/  F2FP.F16.F32.PACK_AB R170, R37.reuse, R68 ;  /* 0x0000004425aa723e */ /* 0x040fe200000000ff */
[--C-:B------:R-:W-:Y:S02]  /*3ce0*/  IMAD.MOV.U32 R68, RZ, RZ, R119.reuse ;  /* 0x000000ffff447224 */ /* 0x100fe400078e0077 */
[----:B------:R-:W-:Y:S01]  /*3cf0*/  FADD.FTZ R11, R37, R12 ;  /* 0x0000000c250b7221 */ /* 0x000fe20000010000 */
[----:B------:R-:W-:Y:S02]  /*3d00*/  IMAD.MOV.U32 R12, RZ, RZ, 0x3f800000 ;  /* 0x3f800000ff0c7424 */ /* 0x000fe400078e00ff */
[----:B------:R-:W2:Y:S01]  /*3d10*/  MUFU.EX2 R67, R67 ;  /* 0x0000004300437308 */ /* 0x000ea20000000800 */
[C---:B0-----:R-:W-:Y:S01]  /*3d20*/  FADD.FTZ R13, R63.reuse, R0 ;  /* 0x000000003f0d7221 */ /* 0x041fe20000010000 */
[----:B------:R-:W-:Y:S01]  /*3d30*/  F2FP.F16.F32.PACK_AB R175, R63, R62 ;  /* 0x0000003e3faf723e */ /* 0x000fe200000000ff */
[----:B------:R-:W-:-:S02]  /*3d40*/  IMAD.MOV.U32 R63, RZ, RZ, R119 ;  /* 0x000000ffff3f7224 */ /* 0x000fc400078e0077 */
[--C-:B------:R-:W-:Y:S02]  /*3d50*/  IMAD.MOV.U32 R62, RZ, RZ, R119.reuse ;  /* 0x000000ffff3e7224 */ /* 0x100fe400078e0077 */
[----:B------:R-:W-:Y:S01]  /*3d60*/  IMAD.MOV.U32 R37, RZ, RZ, R119 ;  /* 0x000000ffff257224 */ /* 0x000fe200078e0077 */
[----:B------:R-:W0:Y:S01]  /*3d70*/  MUFU.EX2 R70, R70 ;  /* 0x0000004600467308 */ /* 0x000e220000000800 */
[----:B-1----:R-:W-:-:S07]  /*3d80*/  FADD.FTZ R0, R66, R13 ;  /* 0x0000000d42007221 */ /* 0x002fce0000010000 */
[----:B------:R0:W1:Y:S01]  /*3d90*/  MUFU.EX2 R171, R10 ;  /* 0x0000000a00ab7308 */ /* 0x0000620000000800 */
[C---:B--2---:R-:W-:Y:S01]  /*3da0*/  FADD.FTZ R13, R67.reuse, R0 ;  /* 0x00000000430d7221 */ /* 0x044fe20000010000 */
[----:B------:R-:W-:Y:S01]  /*3db0*/  F2FP.F16.F32.PACK_AB R169, R67, R66 ;  /* 0x0000004243a9723e */ /* 0x000fe200000000ff */
[----:B------:R-:W-:Y:S02]  /*3dc0*/  IMAD.MOV.U32 R0, RZ, RZ, 0x3f800000 ;  /* 0x3f800000ff007424 */ /* 0x000fe400078e00ff */
[--C-:B------:R-:W-:Y:S02]  /*3dd0*/  IMAD.MOV.U32 R67, RZ, RZ, R119.reuse ;  /* 0x000000ffff437224 */ /* 0x100fe400078e0077 */
[----:B------:R-:W-:Y:S02]  /*3de0*/  IMAD.MOV.U32 R66, RZ, RZ, R119 ;  /* 0x000000ffff427224 */ /* 0x000fe400078e0077 */
[----:B0-----:R-:W-:-:S04]  /*3df0*/  FADD.FTZ R10, R70, R13 ;  /* 0x0000000d460a7221 */ /* 0x001fc80000010000 */
[C---:B-1----:R-:W-:Y:S01]  /*3e00*/  FADD.FTZ R10, R171.reuse, R10 ;  /* 0x0000000aab0a7221 */ /* 0x042fe20000010000 */
[----:B------:R-:W-:Y:S01]  /*3e10*/  F2FP.F16.F32.PACK_AB R171, R171, R70 ;  /* 0x00000046abab723e */ /* 0x000fe200000000ff */
[----:B------:R-:W-:Y:S01]  /*3e20*/  IMAD.MOV.U32 R70, RZ, RZ, R119 ;  /* 0x000000ffff467224 */ /* 0x000fe200078e0077 */
[----:B------:R-:W-:Y:S06]  /*3e30*/  @!P1 BRA `(.L_x_3465) ;  /* 0x0000002000849947 */ /* 0x000fec0003800000 */
[----:B------:R-:W-:Y:S01]  /*3e40*/  IMAD.MOV.U32 R13, RZ, RZ, R2 ;  /* 0x000000ffff0d7224 */ /* 0x000fe200078e0002 */
[----:B------:R-:W-:Y:S01]  /*3e50*/  MOV R0, 0x3f800000 ;  /* 0x3f80000000007802 */ /* 0x000fe20000000f00 */
[----:B------:R-:W-:Y:S01]  /*3e60*/  IMAD.MOV.U32 R14, RZ, RZ, R3 ;  /* 0x000000ffff0e7224 */ /* 0x000fe200078e0003 */
        /* <DEDUP_REMOVED lines=48> */
[----:B------:R-:W-:Y:S01]  /*4170*/  UMOV UR6, UR39 ;  /* 0x0000002700067c82 */ /* 0x000fe20008000000 */
[----:B------:R-:W-:Y:S01]  /*4180*/  UMOV UR7, UR38 ;  /* 0x0000002600077c82 */ /* 0x000fe20008000000 */
[----:B------:R-:W-:-:S05]  /*4190*/  ULDC UR10, c[0x0][0x988] ;  /* 0x00026200000a7ab9 */ /* 0x000fca0000000800 */
.L_x_3476:
[----:B------:R-:W-:-:S04]  /*41a0*/  UISETP.NE.AND UP0, UPT, UR7, 0x1, UPT ;  /* 0x000000010700788c */ /* 0x000fc8000bf05270 */
[----:B------:R-:W-:-:S04]  /*41b0*/  USEL UR39, URZ, 0x1, UP0 ;  /* 0x000000013f277887 */ /* 0x000fc80008000000 */
[----:B------:R-:W-:Y:S01]  /*41c0*/  ULOP3.LUT UR39, UR6, UR39, URZ, 0x3c, !UPT ;  /* 0x0000002706277292 */ /* 0x000fe2000f8e3c3f */
[----:B------:R-:W-:Y:S11]  /*41d0*/  @!P0 BRA `(.L_x_3466) ;  /* 0x0000000000048947 */ /* 0x000ff60003800000 */
[----:B------:R-:W-:Y:S01]  /*41e0*/  BPT.TRAP 0x1 ;  /* 0x000000040000795c */ /* 0x000fe20000300000 */
.L_x_3466:
[----:B------:R-:W0:Y:S01]  /*41f0*/  S2UR UR8, SR_CgaCtaId ;  /* 0x00000000000879c3 */ /* 0x000e220000008800 */
[----:B------:R-:W-:Y:S01]  /*4200*/  MOV R4, 0x400 ;  /* 0x0000040000047802 */ /* 0x000fe20000000f00 */
[----:B------:R-:W-:Y:S01]  /*4210*/  UIADD3 UR38, UR7, 0x1, URZ ;  /* 0x0000000107267890 */ /* 0x000fe2000fffe03f */
[----:B------:R-:W-:-:S03]  /*4220*/  IMAD.U32 R2, RZ, RZ, UR39 ;  /* 0x00000027ff027e24 */ /* 0x000fc6000f8e00ff */
[----:B------:R-:W-:Y:S02]  /*4230*/  UISETP.NE.AND UP0, UPT, UR38, 0x2, UPT ;  /* 0x000000022600788c */ /* 0x000fe4000bf05270 */
[----:B------:R-:W-:Y:S02]  /*4240*/  SHF.L.U32 R2, R2, 0x1f, RZ ;  /* 0x0000001f02027819 */ /* 0x000fe400000006ff */
[----:B------:R-:W-:Y:S01]  /*4250*/  USEL UR38, UR38, URZ, UP0 ;  /* 0x0000003f26267287 */ /* 0x000fe20008000000 */
[----:B0-----:R-:W-:-:S05]  /*4260*/  IMAD.U32 R5, RZ, RZ, UR8 ;  /* 0x00000008ff057e24 */ /* 0x001fca000f8e00ff */
[----:B------:R-:W-:-:S04]  /*4270*/  LEA R4, R5, R4, 0x18 ;  /* 0x0000000405047211 */ /* 0x000fc800078ec0ff */
[----:B------:R-:W-:-:S13]  /*4280*/  R2UR UR8, R4 ;  /* 0x00000000040872ca */ /* 0x000fda00000e0000 */
[----:B------:R-:W-:-:S09]  /*4290*/  ULEA UR8, UR38, UR8, 0x3 ;  /* 0x0000000826087291 */ /* 0x000fd2000f8e183f */
[----:B------:R0:W1:Y:S01]  /*42a0*/  SYNCS.PHASECHK.TRANS64.TRYWAIT P1, [UR8+0x30830], R2 ;  /* 0x03083002ff0075a7 */ /* 0x0000620008020148 */
[----:B------:R-:W-:Y:S05]  /*42b0*/  @!P0 BRA `(.L_x_3467) ;  /* 0x0000000000048947 */ /* 0x000fea0003800000 */
[----:B------:R-:W-:Y:S01]  /*42c0*/  BPT.TRAP 0x1 ;  /* 0x000000040000795c */ /* 0x000fe20000300000 */
.L_x_3467:
[----:B-1----:R-:W-:Y:S05]  /*42d0*/  @P1 BRA `(.L_x_3468) ;  /* 0x0000000000081947 */ /* 0x002fea0003800000 */
[----:B------:R-:W1:Y:S02]  /*42e0*/  SYNCS.PHASECHK.TRANS64.TRYWAIT P1, [UR8+0x30830], R2 ;  /* 0x03083002ff0075a7 */ /* 0x000e640008020148 */
[----:B-1----:R-:W-:Y:S05]  /*42f0*/  @!P1 BRA `(.L_x_3469) ;  /* 0x000000c400f49947 */ /* 0x002fea0003800000 */
.L_x_3468:
[----:B------:R-:W-:Y:S01]  /*4300*/  R2UR UR40, R8 ;  /* 0x00000000082872ca */ /* 0x000fe200000e0000 */
[----:B------:R-:W-:Y:S01]  /*4310*/  UIMAD UR9, UR38, 0x900, UR4 ;  /* 0x00000900260978a4 */ /* 0x000fe2000f8e0204 */
        /* <DEDUP_REMOVED lines=13> */
[----:B------:R-:W-:Y:S01]  /*43f0*/  HGMMA.64x96x16.F32 R120, gdesc[UR40], RZ, !UPT, gsb0 ;  /* 0x01600000287879f0 */ /* 0x000fe2000c0008ff */
        /* <DEDUP_REMOVED lines=104> */
[----:B------:R-:W-:-:S04]  /*4a80*/  FMUL.FTZ R119, R119, R0 ;  /* 0x0000000077777220 */ /* 0x000fc80000410000 */
        /* <DEDUP_REMOVED lines=50> */
.L_x_3470:
[----:B------:R-:W-:Y:S01]  /*4db0*/  R2UR UR9, R4 ;  /* 0x00000000040972ca */ /* 0x000fe200000e0000 */
[----:B------:R-:W-:-:S05]  /*4dc0*/  IMAD.U32 R0, RZ, RZ, UR6 ;  /* 0x00000006ff007e24 */ /* 0x000fca000f8e00ff */
[----:B------:R-:W-:-:S07]  /*4dd0*/  SHF.L.U32 R0, R0, 0x1f, RZ ;  /* 0x0000001f00007819 */ /* 0x000fce00000006ff */
[----:B------:R-:W-:-:S09]  /*4de0*/  ULEA UR9, UR7, UR9, 0x3 ;  /* 0x0000000907097291 */ /* 0x000fd2000f8e183f */
[----:B------:R2:W3:Y:S01]  /*4df0*/  SYNCS.PHASECHK.TRANS64.TRYWAIT P1, [UR9+0x30850], R0 ;  /* 0x03085000ff0075a7 */ /* 0x0004e20008020149 */
[----:B------:R-:W-:Y:S05]  /*4e00*/  @!P0 BRA `(.L_x_3471) ;  /* 0x0000000000048947 */ /* 0x000fea0003800000 */
[----:B------:R-:W-:Y:S01]  /*4e10*/  BPT.TRAP 0x1 ;  /* 0x000000040000795c */ /* 0x000fe20000300000 */
.L_x_3471:
[----:B---3--:R-:W-:Y:S05]  /*4e20*/  @P1 BRA `(.L_x_3472) ;  /* 0x0000000000081947 */ /* 0x008fea0003800000 */
[----:B------:R-:W3:Y:S02]  /*4e30*/  SYNCS.PHASECHK.TRANS64.TRYWAIT P1, [UR9+0x30850], R0 ;  /* 0x03085000ff0075a7 */ /* 0x000ee40008020149 */
[----:B---3--:R-:W-:Y:S05]  /*4e40*/  @!P1 BRA `(.L_x_3473) ;  /* 0x000000bc00389947 */ /* 0x008fea0003800000 */
.L_x_3472:
        /* <DEDUP_REMOVED lines=34> */
[----:B------:R-:W-:Y:S03]  /*5070*/  HGMMA.64x192x16.F32 R24, R168, gdesc[UR4].tnspB, R24, gsb0 ;  /* 0x42e00004a8187df0 */ /* 0x000fe60008000818 */
[----:B------:R-:W-:Y:S02]  /*5080*/  WARPGROUP.DEPBAR.LE gsb0, 0x0 ;  /* 0x00008000000079c5 */ /* 0x000fe40000010000 */
[----:B------:R-:W-:Y:S05]  /*5090*/  @!P0 BRA `(.L_x_3474) ;  /* 0x0000000000048947 */ /* 0x000fea0003800000 */
[----:B------:R-:W-:Y:S01]  /*50a0*/  BPT.TRAP 0x1 ;  /* 0x000000040000795c */ /* 0x000fe20000300000 */
.L_x_3474:
[----:B0-2---:R-:W-:Y:S01]  /*50b0*/  FMNMX.FTZ R0, R120, R14, !PT ;  /* 0x0000000e78007209 */ /* 0x005fe20007810000 */
[----:B------:R-:W-:Y:S01]  /*50c0*/  UIADD3 UR8, UR8, 0x30840, URZ ;  /* 0x0003084008087890 */ /* 0x000fe2000fffe03f */
[----:B-1----:R-:W-:Y:S02]  /*50d0*/  FMNMX.FTZ R2, R122, R13, !PT ;  /* 0x0000000d7a027209 */ /* 0x002fe40007810000 */
        /* <DEDUP_REMOVED lines=46> */
[----:B------:R-:W-:Y:S01]  /*53c0*/  R2UR UR6, R5 ;  /* 0x00000000050672ca */ /* 0x000fe200000e0000 */
[----:B------:R-:W0:Y:S04]  /*53d0*/  SHFL.BFLY PT, R3, R0, 0x2, 0x1f ;  /* 0x0c401f0000037f89 */ /* 0x000e2800000e0000 */
[----:B------:R-:W1:Y:S08]  /*53e0*/  SHFL.BFLY PT, R21, R12, 0x2, 0x1f ;  /* 0x0c401f000c157f89 */ /* 0x000e7000000e0000 */
[----:B------:R-:W-:-:S09]  /*53f0*/  UPRMT UR8, UR6, 0x654, UR8 ;  /* 0x0000065406087896 */ /* 0x000fd20008000008 */
[----:B------:R-:W-:Y:S01]  /*5400*/  SYNCS.ARRIVE.TRANS64.RED.A1T0 RZ, [UR8], RZ ;  /* 0x000000ffffff79a7 */ /* 0x000fe20008100408 */
[----:B0-----:R-:W-:Y:S02]  /*5410*/  FMNMX.FTZ R15, R0, R3, !PT ;  /* 0x00000003000f7209 */ /* 0x001fe40007810000 */
[----:B-1----:R-:W-:-:S03]  /*5420*/  FMNMX.FTZ R21, R12, R21, !PT ;  /* 0x000000150c157209 */ /* 0x002fc60007810000 */
[----:B------:R-:W0:Y:S04]  /*5430*/  SHFL.BFLY PT, R2, R15, 0x1, 0x1f ;  /* 0x0c201f000f027f89 */ /* 0x000e2800000e0000 */
[----:B------:R-:W1:Y:S01]  /*5440*/  SHFL.BFLY PT, R20, R21, 0x1, 0x1f ;  /* 0x0c201f0015147f89 */ /* 0x000e6200000e0000 */
[----:B0-----:R-:W-:Y:S02]  /*5450*/  FMNMX.FTZ R3, R15, R2, !PT ;  /* 0x000000020f037209 */ /* 0x001fe40007810000 */
[----:B-1----:R-:W-:-:S03]  /*5460*/  FMNMX.FTZ R2, R21, R20, !PT ;  /* 0x0000001415027209 */ /* 0x002fc60007810000 */
[C---:B------:R-:W-:Y:S02]  /*5470*/  FADD.FTZ R14, -R3.reuse, R14 ;  /* 0x0000000e030e7221 */ /* 0x040fe40000010100 */
[----:B------:R-:W-:Y:S01]  /*5480*/  FADD.FTZ R0, -R2, R13 ;  /* 0x0000000d02007221 */ /* 0x000fe20000010100 */
[----:B------:R-:W-:Y:S01]  /*5490*/  FMUL.FTZ R13, R3, UR10 ;  /* 0x0000000a030d7c20 */ /* 0x000fe20008410000 */
[----:B------:R-:W-:Y:S02]  /*54a0*/  FMUL.FTZ R14, R14, UR10 ;  /* 0x0000000a0e0e7c20 */ /* 0x000fe40008410000 */
[----:B------:R-:W-:Y:S01]  /*54b0*/  FMUL.FTZ R0, R0, UR10 ;  /* 0x0000000a00007c20 */ /* 0x000fe20008410000 */
[--C-:B------:R-:W-:Y:S01]  /*54c0*/  FFMA.FTZ R184, R128, UR10, -R13.reuse ;  /* 0x0000000a80b87c23 */ /* 0x100fe2000801080d */
[--C-:B------:R-:W-:Y:S01]  /*54d0*/  FFMA.FTZ R128, R129, UR10, -R13.reuse ;  /* 0x0000000a81807c23 */ /* 0x100fe2000801080d */
[----:B------:R-:W-:Y:S01]  /*54e0*/  FMUL.FTZ R129, R2, UR10 ;  /* 0x0000000a02817c20 */ /* 0x000fe20008410000 */
[--C-:B------:R-:W-:Y:S01]  /*54f0*/  FFMA.FTZ R188, R120, UR10, -R13.reuse ;  /* 0x0000000a78bc7c23 */ /* 0x100fe2000801080d */
[--C-:B------:R-:W-:Y:S01]  /*5500*/  FFMA.FTZ R182, R140, UR10, -R13.reuse ;  /* 0x0000000a8cb67c23 */ /* 0x100fe2000801080d */
[----:B------:R-:W-:Y:S01]  /*5510*/  FFMA.FTZ R171, R121, UR10, -R13 ;  /* 0x0000000a79ab7c23 */ /* 0x000fe2000801080d */
[--C-:B------:R-:W-:Y:S01]  /*5520*/  FFMA.FTZ R189, R122, UR10, -R129.reuse ;  /* 0x0000000a7abd7c23 */ /* 0x100fe20008010881 */
[----:B------:R-:W-:Y:S01]  /*5530*/  FFMA.FTZ R140, R123, UR10, -R129 ;  /* 0x0000000a7b8c7c23 */ /* 0x000fe20008010881 */
[----:B------:R-:W-:Y:S01]  /*5540*/  MUFU.EX2 R12, R14 ;  /* 0x0000000e000c7308 */ /* 0x000fe20000000800 */
[----:B------:R-:W-:Y:S01]  /*5550*/  FFMA.FTZ R190, R124, UR10, -R13 ;  /* 0x0000000a7cbe7c23 */ /* 0x000fe2000801080d */
[----:B------:R-:W-:Y:S01]  /*5560*/  FFMA.FTZ R191, R126, UR10, -R129 ;  /* 0x0000000a7ebf7c23 */ /* 0x000fe20008010881 */
[--C-:B------:R-:W-:Y:S01]  /*5570*/  FFMA.FTZ R124, R137, UR10, -R13.reuse ;  /* 0x0000000a897c7c23 */ /* 0x100fe2000801080d */
[----:B------:R-:W-:Y:S01]  /*5580*/  FFMA.FTZ R169, R125, UR10, -R13 ;  /* 0x0000000a7da97c23 */ /* 0x000fe2000801080d */
[--C-:B------:R-:W-:Y:S01]  /*5590*/  FFMA.FTZ R137, R127, UR10, -R129.reuse ;  /* 0x0000000a7f897c23 */ /* 0x100fe20008010881 */
[----:B------:R-:W-:Y:S01]  /*55a0*/  FFMA.FTZ R185, R130, UR10, -R129 ;  /* 0x0000000a82b97c23 */ /* 0x000fe20008010881 */
[----:B------:R-:W-:Y:S01]  /*55b0*/  FFMA.FTZ R180, R136, UR10, -R13 ;  /* 0x0000000a88b47c23 */ /* 0x000fe2000801080d */
[----:B------:R-:W0:Y:S01]  /*55c0*/  MUFU.EX2 R188, R188 ;  /* 0x000000bc00bc7308 */ /* 0x000e220000000800 */
[----:B------:R-:W-:Y:S01]  /*55d0*/  FFMA.FTZ R136, R131, UR10, -R129 ;  /* 0x0000000a83887c23 */ /* 0x000fe20008010881 */
[----:B------:R-:W-:Y:S01]  /*55e0*/  FFMA.FTZ R186, R132, UR10, -R13 ;  /* 0x0000000a84ba7c23 */ /* 0x000fe2000801080d */
[----:B------:R-:W-:Y:S01]  /*55f0*/  FFMA.FTZ R187, R134, UR10, -R129 ;  /* 0x0000000a86bb7c23 */ /* 0x000fe20008010881 */
[----:B------:R-:W-:Y:S01]  /*5600*/  FFMA.FTZ R125, R133, UR10, -R13 ;  /* 0x0000000a857d7c23 */ /* 0x000fe2000801080d */
[--C-:B------:R-:W-:Y:S01]  /*5610*/  FFMA.FTZ R135, R135, UR10, -R129.reuse ;  /* 0x0000000a87877c23 */ /* 0x100fe20008010881 */
[--C-:B------:R-:W-:Y:S01]  /*5620*/  FFMA.FTZ R181, R138, UR10, -R129.reuse ;  /* 0x0000000a8ab57c23 */ /* 0x100fe20008010881 */
[--C-:B------:R-:W-:Y:S01]  /*5630*/  FFMA.FTZ R134, R139, UR10, -R129.reuse ;  /* 0x0000000a8b867c23 */ /* 0x100fe20008010881 */
[----:B------:R-:W-:Y:S01]  /*5640*/  MUFU.EX2 R0, R0 ;  /* 0x0000000000007308 */ /* 0x000fe20000000800 */
[----:B------:R-:W-:Y:S01]  /*5650*/  FFMA.FTZ R183, R142, UR10, -R129 ;  /* 0x0000000a8eb77c23 */ /* 0x000fe20008010881 */
[----:B------:R-:W-:Y:S01]  /*5660*/  FFMA.FTZ R121, R141, UR10, -R13 ;  /* 0x0000000a8d797c23 */ /* 0x000fe2000801080d */
[----:B------:R-:W-:Y:S01]  /*5670*/  FFMA.FTZ R133, R143, UR10, -R129 ;  /* 0x0000000a8f857c23 */ /* 0x000fe20008010881 */
[----:B------:R-:W-:Y:S01]  /*5680*/  FFMA.FTZ R176, R144, UR10, -R13 ;  /* 0x0000000a90b07c23 */ /* 0x000fe2000801080d */
[----:B------:R-:W-:Y:S01]  /*5690*/  FFMA.FTZ R177, R146, UR10, -R129 ;  /* 0x0000000a92b17c23 */ /* 0x000fe20008010881 */
[----:B------:R-:W-:Y:S01]  /*56a0*/  FFMA.FTZ R120, R145, UR10, -R13 ;  /* 0x0000000a91787c23 */ /* 0x000fe2000801080d */
[----:B------:R-:W-:Y:S01]  /*56b0*/  FFMA.FTZ R132, R147, UR10, -R129 ;  /* 0x0000000a93847c23 */ /* 0x000fe20008010881 */
[----:B------:R-:W1:Y:S01]  /*56c0*/  MUFU.EX2 R189, R189 ;  /* 0x000000bd00bd7308 */ /* 0x000e620000000800 */
[----:B0-----:R-:W-:Y:S01]  /*56d0*/  FFMA.FTZ R122, R12, R11, R188 ;  /* 0x0000000b0c7a7223 */ /* 0x001fe200000100bc */
[----:B------:R-:W-:Y:S01]  /*56e0*/  FFMA.FTZ R178, R148, UR10, -R13 ;  /* 0x0000000a94b27c23 */ /* 0x000fe2000801080d */
[----:B------:R-:W-:Y:S01]  /*56f0*/  FFMA.FTZ R179, R150, UR10, -R129 ;  /* 0x0000000a96b37c23 */ /* 0x000fe20008010881 */
[----:B------:R-:W-:Y:S01]  /*5700*/  FFMA.FTZ R21, R149, UR10, -R13 ;  /* 0x0000000a95157c23 */ /* 0x000fe2000801080d */
[----:B------:R-:W-:Y:S01]  /*5710*/  FFMA.FTZ R131, R151, UR10, -R129 ;  /* 0x0000000a97837c23 */ /* 0x000fe20008010881 */
[----:B------:R-:W-:Y:S01]  /*5720*/  FFMA.FTZ R172, R152, UR10, -R13 ;  /* 0x0000000a98ac7c23 */ /* 0x000fe2000801080d */
[----:B------:R-:W-:Y:S01]  /*5730*/  FFMA.FTZ R173, R154, UR10, -R129 ;  /* 0x0000000a9aad7c23 */ /* 0x000fe20008010881 */
[----:B------:R-:W0:Y:S01]  /*5740*/  MUFU.EX2 R171, R171 ;  /* 0x000000ab00ab7308 */ /* 0x000e220000000800 */
[----:B------:R-:W-:Y:S01]  /*5750*/  FFMA.FTZ R20, R153, UR10, -R13 ;  /* 0x0000000a99147c23 */ /* 0x000fe2000801080d */
[----:B------:R-:W-:Y:S01]  /*5760*/  FFMA.FTZ R130, R155, UR10, -R129 ;  /* 0x0000000a9b827c23 */ /* 0x000fe20008010881 */
[----:B------:R-:W-:Y:S01]  /*5770*/  FFMA.FTZ R174, R156, UR10, -R13 ;  /* 0x0000000a9cae7c23 */ /* 0x000fe2000801080d */
[----:B------:R-:W-:Y:S01]  /*5780*/  FFMA.FTZ R175, R158, UR10, -R129 ;  /* 0x0000000a9eaf7c23 */ /* 0x000fe20008010881 */
[----:B------:R-:W-:Y:S01]  /*5790*/  FFMA.FTZ R15, R157, UR10, -R13 ;  /* 0x0000000a9d0f7c23 */ /* 0x000fe2000801080d */
[----:B------:R-:W-:Y:S01]  /*57a0*/  FFMA.FTZ R127, R159, UR10, -R129 ;  /* 0x0000000a9f7f7c23 */ /* 0x000fe20008010881 */
[----:B------:R-:W-:Y:S01]  /*57b0*/  FFMA.FTZ R168, R160, UR10, -R13 ;  /* 0x0000000aa0a87c23 */ /* 0x000fe2000801080d */
[----:B------:R-:W2:Y:S01]  /*57c0*/  MUFU.EX2 R140, R140 ;  /* 0x0000008c008c7308 */ /* 0x000ea20000000800 */
[----:B-1----:R-:W-:Y:S01]  /*57d0*/  FFMA.FTZ R11, R0, R10, R189 ;  /* 0x0000000a000b7223 */ /* 0x002fe200000100bd */
[----:B------:R-:W-:Y:S01]  /*57e0*/  FFMA.FTZ R14, R161, UR10, -R13 ;  /* 0x0000000aa10e7c23 */ /* 0x000fe2000801080d */
[----:B------:R-:W-:Y:S01]  /*57f0*/  FFMA.FTZ R126, R163, UR10, -R129 ;  /* 0x0000000aa37e7c23 */ /* 0x000fe20008010881 */
[--C-:B------:R-:W-:Y:S01]  /*5800*/  FFMA.FTZ R170, R164, UR10, -R13.reuse ;  /* 0x0000000aa4aa7c23 */ /* 0x100fe2000801080d */
[----:B------:R-:W-:-:S03]  /*5810*/  FFMA.FTZ R13, R165, UR10, -R13 ;  /* 0x0000000aa50d7c23 */ /* 0x000fc6000801080d */
        /* <DEDUP_REMOVED lines=41> */
[----:B-1----:R-:W-:Y:S01]  /*5ab0*/  FADD.FTZ R11, R121, R122 ;  /* 0x0000007a790b7221 */ /* 0x002fe20000010000 */
[----:B------:R-:W-:-:S06]  /*5ac0*/  FFMA.FTZ R122, R162, UR10, -R129 ;  /* 0x0000000aa27a7c23 */ /* 0x000fcc0008010881 */
        /* <DEDUP_REMOVED lines=10> */
[--C-:B------:R-:W-:Y:S01]  /*5b70*/  FFMA.FTZ R123, R166, UR10, -R129.reuse ;  /* 0x0000000aa67b7c23 */ /* 0x100fe20008010881 */
[----:B------:R-:W-:-:S05]  /*5b80*/  FFMA.FTZ R129, R167, UR10, -R129 ;  /* 0x0000000aa7817c23 */ /* 0x000fca0008010881 */
        /* <DEDUP_REMOVED lines=40> */
.L_x_3475:
[----:B------:R-:W-:Y:S01]  /*5e10*/  R2UR UR6, R5 ;  /* 0x00000000050672ca */ /* 0x000fe200000e0000 */
[----:B------:R-:W-:Y:S01]  /*5e20*/  UISETP.GT.AND UP0, UPT, UR5, UR60, UPT ;  /* 0x0000003c0500728c */ /* 0x000fe2000bf04270 */
[----:B------:R-:W-:Y:S01]  /*5e30*/  F2FP.F16.F32.PACK_AB R188, R171, R188 ;  /* 0x000000bcabbc723e */ /* 0x000fe200000000ff */
[----:B------:R-:W-:Y:S01]  /*5e40*/  UIADD3 UR9, UR9, 0x30860, URZ ;  /* 0x0003086009097890 */ /* 0x000fe2000fffe03f */
[----:B------:R-:W-:Y:S01]  /*5e50*/  F2FP.F16.F32.PACK_AB R190, R169, R190 ;  /* 0x000000bea9be723e */ /* 0x000fe200000000ff */
[----:B------:R-:W-:Y:S01]  /*5e60*/  UIADD3 UR5, UR5, -0x1, URZ ;  /* 0xffffffff05057890 */ /* 0x000fe2000fffe03f */
[----:B------:R-:W-:Y:S01]  /*5e70*/  F2FP.F16.F32.PACK_AB R168, R14, R168 ;  /* 0x000000a80ea8723e */ /* 0x000fe200000000ff */
[----:B------:R-:W-:Y:S01]  /*5e80*/  UMOV UR7, UR38 ;  /* 0x0000002600077c82 */ /* 0x000fe20008000000 */
[----:B------:R-:W-:Y:S01]  /*5e90*/  PLOP3.LUT P1, PT, PT, PT, UP0, 0x80, 0x0 ;  /* 0x000000000000781c */ /* 0x000fe20003f2f008 */
[----:B------:R-:W-:Y:S01]  /*5ea0*/  IMAD.MOV.U32 R14, RZ, RZ, R3 ;  /* 0x000000ffff0e7224 */ /* 0x000fe200078e0003 */
[----:B------:R-:W-:Y:S01]  /*5eb0*/  F2FP.F16.F32.PACK_AB R170, R13, R170 ;  /* 0x000000aa0daa723e */ /* 0x000fe200000000ff */
[----:B------:R-:W-:Y:S01]  /*5ec0*/  IMAD.MOV.U32 R13, RZ, RZ, R2 ;  /* 0x000000ffff0d7224 */ /* 0x000fe200078e0002 */
[----:B------:R-:W-:Y:S01]  /*5ed0*/  F2FP.F16.F32.PACK_AB R189, R140, R189 ;  /* 0x000000bd8cbd723e */ /* 0x000fe200000000ff */
[----:B------:R-:W-:Y:S01]  /*5ee0*/  UPRMT UR9, UR6, 0x654, UR9 ;  /* 0x0000065406097896 */ /* 0x000fe20008000009 */
[----:B------:R-:W-:-:S02]  /*5ef0*/  F2FP.F16.F32.PACK_AB R191, R137, R191 ;  /* 0x000000bf89bf723e */ /* 0x000fc400000000ff */
[----:B------:R-:W-:Y:S01]  /*5f00*/  UMOV UR6, UR39 ;  /* 0x0000002700067c82 */ /* 0x000fe20008000000 */
[----:B------:R-:W-:Y:S02]  /*5f10*/  F2FP.F16.F32.PACK_AB R184, R128, R184 ;  /* 0x000000b880b8723e */ /* 0x000fe400000000ff */
[----:B------:R-:W-:Y:S02]  /*5f20*/  F2FP.F16.F32.PACK_AB R185, R136, R185 ;  /* 0x000000b988b9723e */ /* 0x000fe400000000ff */
[----:B------:R-:W-:Y:S01]  /*5f30*/  F2FP.F16.F32.PACK_AB R186, R125, R186 ;  /* 0x000000ba7dba723e */ /* 0x000fe200000000ff */
        /* <DEDUP_REMOVED lines=15> */
[----:B------:R-:W-:Y:S01]  /*6030*/  F2FP.F16.F32.PACK_AB R171, R129, R123 ;  /* 0x0000007b81ab723e */ /* 0x000fe200000000ff */
[----:B------:R-:W-:Y:S06]  /*6040*/  @P1 BRA `(.L_x_3476) ;  /* 0xffffffe000541947 */ /* 0x000fec000383ffff */
.L_x_3465:
        /* <DEDUP_REMOVED lines=99> */
.L_x_3477:
[----:B------:R-:W-:Y:S02]  /*6680*/  IMAD.U32 R0, RZ, RZ, UR39 ;  /* 0x00000027ff007e24 */ /* 0x000fe4000f8e00ff */
[----:B------:R-:W-:-:S03]  /*6690*/  IMAD.U32 R13, RZ, RZ, UR38 ;  /* 0x00000026ff0d7e24 */ /* 0x000fc6000f8e00ff */
[----:B------:R-:W-:Y:S01]  /*66a0*/  SHF.L.U32 R0, R0, 0x1f, RZ ;  /* 0x0000001f00007819 */ /* 0x000fe200000006ff */
[----:B------:R-:W-:-:S04]  /*66b0*/  IMAD R13, R13, 0x8, R4 ;  /* 0x000000080d0d7824 */ /* 0x000fc800078e0204 */
[----:B------:R0:W1:Y:S01]  /*66c0*/  SYNCS.PHASECHK.TRANS64.TRYWAIT P1, [R13+URZ+0x30850], R0 ;  /* 0x030850000d0075a7 */ /* 0x000062000802017f */
[----:B------:R-:W-:Y:S05]  /*66d0*/  @!P0 BRA `(.L_x_3478) ;  /* 0x0000000000048947 */ /* 0x000fea0003800000 */
[----:B------:R-:W-:Y:S01]  /*66e0*/  BPT.TRAP 0x1 ;  /* 0x000000040000795c */ /* 0x000fe20000300000 */
.L_x_3478:
[----:B------:R-:W-:Y:S02]  /*66f0*/  VIADD R4, R4, 0x400 ;  /* 0x0000040004047836 */ /* 0x000fe40000000000 */
[----:B------:R-:W-:-:S03]  /*6700*/  IMAD.U32 R7, RZ, RZ, UR38 ;  /* 0x00000026ff077e24 */ /* 0x000fc6000f8e00ff */
[----:B------:R-:W-:-:S04]  /*6710*/  SHF.R.U32.HI R4, RZ, 0x4, R4 ;  /* 0x00000004ff047819 */ /* 0x000fc80000011604 */
[----:B------:R-:W-:-:S04]  /*6720*/  LOP3.LUT R4, R4, 0x3fff, RZ, 0xc0, !PT ;  /* 0x00003fff04047812 */ /* 0x000fc800078ec0ff */
[----:B------:R-:W-:Y:S01]  /*6730*/  LOP3.LUT R4, R4, 0x3000000, RZ, 0xfc, !PT ;  /* 0x0300000004047812 */ /* 0x000fe200078efcff */
[----:B-1----:R-:W-:Y:S06]  /*6740*/  @P1 BRA `(.L_x_3479) ;  /* 0x0000000000081947 */ /* 0x002fec0003800000 */
[----:B------:R-:W1:Y:S02]  /*6750*/  SYNCS.PHASECHK.TRANS64.TRYWAIT P1, [R13+URZ+0x30850], R0 ;  /* 0x030850000d0075a7 */ /* 0x000e64000802017f */
[----:B-1----:R-:W-:Y:S05]  /*6760*/  @!P1 BRA `(.L_x_3480) ;  /* 0x000000a400089947 */ /* 0x002fea0003800000 */
.L_x_3479:
[----:B------:R-:W-:Y:S01]  /*6770*/  IMAD R6, R7, 0x900, R4 ;  /* 0x0000090007067824 */ /* 0x000fe200078e0204 */
[----:B------:R-:W-:Y:S05]  /*6780*/  WARPSYNC.ALL ;  /* 0x0000000000007948 */ /* 0x000fea0003800000 */
[----:B------:R-:W-:Y:S01]  /*6790*/  IMAD.MOV.U32 R7, RZ, RZ, 0x40000040 ;  /* 0x40000040ff077424 */ /* 0x000fe200078e00ff */
[C---:B------:R-:W-:Y:S01]  /*67a0*/  R2UR UR6, R6.reuse ;  /* 0x00000000060672ca */ /* 0x040fe200000e0000 */
[----:B------:R-:W-:Y:S01]  /*67b0*/  WARPGROUP.ARRIVE ;  /* 0x00000000000079c5 */ /* 0x000fe20000000000 */
[----:B------:R-:W-:Y:S01]  /*67c0*/  VIADD R8, R6, 0x80 ;  /* 0x0000008006087836 */ /* 0x000fe20000000000 */
[----:B01----:R-:W0:Y:S01]  /*67d0*/  SHFL.BFLY PT, R0, R11, 0x2, 0x1f ;  /* 0x0c401f000b007f89 */ /* 0x003e2200000e0000 */
[----:B------:R-:W-:Y:S01]  /*67e0*/  R2UR UR7, R7 ;  /* 0x00000000070772ca */ /* 0x000fe200000e0000 */
[----:B------:R-:W-:-:S02]  /*67f0*/  IMAD.MOV.U32 R9, RZ, RZ, 0x40000040 ;  /* 0x40000040ff097424 */ /* 0x000fc400078e00ff */
[----:B------:R-:W-:-:S10]  /*6800*/  IMAD.MOV.U32 R7, RZ, RZ, 0x40000040 ;  /* 0x40000040ff077424 */ /* 0x000fd400078e00ff */
[----:B------:R-:W-:Y:S01]  /*6810*/  HGMMA.64x192x16.F32 R24, R188, gdesc[UR4].tnspB, R24, gsb0 ;  /* 0x42e00004bc187df0 */ /* 0x000fe20008000818 */
[----:B------:R-:W-:Y:S01]  /*6820*/  R2UR UR6, R8 ;  /* 0x00000000080672ca */ /* 0x000fe200000e0000 */
[----:B------:R-:W-:Y:S01]  /*6830*/  VIADD R8, R6, 0x100 ;  /* 0x0000010006087836 */ /* 0x000fe20000000000 */
[----:B------:R-:W-:Y:S01]  /*6840*/  R2UR UR7, R9 ;  /* 0x00000000090772ca */ /* 0x000fe200000e0000 */
[----:B------:R-:W-:Y:S02]  /*6850*/  IMAD.MOV.U32 R9, RZ, RZ, 0x40000040 ;  /* 0x40000040ff097424 */ /* 0x000fe400078e00ff */
[----:B0-----:R-:W-:Y:S01]  /*6860*/  FADD.FTZ R0, R0, R11 ;  /* 0x0000000b00007221 */ /* 0x001fe20000010000 */
[----:B------:R-:W-:Y:S02]  /*6870*/  WARPGROUP.DEPBAR.LE gsb0, 0x0 ;  /* 0x00008000000079c5 */ /* 0x000fe40000010000 */
[----:B------:R-:W-:-:S11]  /*6880*/  WARPGROUP.ARRIVE ;  /* 0x00000000000079c5 */ /* 0x000fd60000000000 */
[----:B------:R-:W-:Y:S01]  /*6890*/  HGMMA.64x192x16.F32 R24, R184, gdesc[UR4].tnspB, R24, gsb0 ;  /* 0x42e00004b8187df0 */ /* 0x000fe20008000818 */
[----:B------:R-:W-:Y:S01]  /*68a0*/  R2UR UR6, R8 ;  /* 0x00000000080672ca */ /* 0x000fe200000e0000 */
[----:B------:R-:W-:Y:S01]  /*68b0*/  VIADD R8, R6, 0x180 ;  /* 0x0000018006087836 */ /* 0x000fe20000000000 */
[----:B------:R-:W-:Y:S02]  /*68c0*/  R2UR UR7, R9 ;  /* 0x00000000090772ca */ /* 0x000fe400000e0000 */
[----:B------:R-:W-:Y:S01]  /*68d0*/  MOV R9, 0x40000040 ;  /* 0x4000004000097802 */ /* 0x000fe20000000f00 */
[----:B------:R-:W-:Y:S02]  /*68e0*/  WARPGROUP.DEPBAR.LE gsb0, 0x0 ;  /* 0x00008000000079c5 */ /* 0x000fe40000010000 */
[----:B------:R-:W-:-:S12]  /*68f0*/  WARPGROUP.ARRIVE ;  /* 0x00000000000079c5 */ /* 0x000fd80000000000 */
[----:B------:R-:W-:Y:S01]  /*6900*/  HGMMA.64x192x16.F32 R24, R180, gdesc[UR4].tnspB, R24, gsb0 ;  /* 0x42e00004b4187df0 */ /* 0x000fe20008000818 */
[----:B------:R-:W-:Y:S01]  /*6910*/  R2UR UR6, R8 ;  /* 0x00000000080672ca */ /* 0x000fe200000e0000 */
[C---:B------:R-:W-:Y:S01]  /*6920*/  VIADD R8, R6.reuse, 0x200 ;  /* 0x0000020006087836 */ /* 0x040fe20000000000 */
[----:B------:R-:W-:Y:S01]  /*6930*/  R2UR UR7, R9 ;  /* 0x00000000090772ca */ /* 0x000fe200000e0000 */
[----:B------:R-:W-:Y:S02]  /*6940*/  IMAD.MOV.U32 R9, RZ, RZ, 0x40000040 ;  /* 0x40000040ff097424 */ /* 0x000fe400078e00ff */
[----:B------:R-:W-:Y:S01]  /*6950*/  VIADD R6, R6, 0x280 ;  /* 0x0000028006067836 */ /* 0x000fe20000000000 */
[----:B------:R-:W-:Y:S02]  /*6960*/  WARPGROUP.DEPBAR.LE gsb0, 0x0 ;  /* 0x00008000000079c5 */ /* 0x000fe40000010000 */
[----:B------:R-:W-:-:S11]  /*6970*/  WARPGROUP.ARRIVE ;  /* 0x00000000000079c5 */ /* 0x000fd60000000000 */
[----:B------:R-:W-:Y:S01]  /*6980*/  HGMMA.64x192x16.F32 R24, R176, gdesc[UR4].tnspB, R24, gsb0 ;  /* 0x42e00004b0187df0 */ /* 0x000fe20008000818 */
[----:B------:R-:W-:Y:S01]  /*6990*/  R2UR UR6, R8 ;  /* 0x00000000080672ca */ /* 0x000fe200000e0000 */
[----:B------:R-:W-:Y:S01]  /*69a0*/  IMAD.U32 R8, RZ, RZ, UR10 ;  /* 0x0000000aff087e24 */ /* 0x000fe2000f8e00ff */
[----:B------:R-:W-:Y:S01]  /*69b0*/  R2UR UR7, R9 ;  /* 0x00000000090772ca */ /* 0x000fe200000e0000 */
[----:B------:R-:W-:Y:S02]  /*69c0*/  WARPGROUP.DEPBAR.LE gsb0, 0x0 ;  /* 0x00008000000079c5 */ /* 0x000fe40000010000 */
[----:B------:R-:W-:-:S14]  /*69d0*/  WARPGROUP.ARRIVE ;  /* 0x00000000000079c5 */ /* 0x000fdc0000000000 */
[----:B------:R-:W-:Y:S01]  /*69e0*/  HGMMA.64x192x16.F32 R24, R172, gdesc[UR4].tnspB, R24, gsb0 ;  /* 0x42e00004ac187df0 */ /* 0x000fe20008000818 */
[----:B------:R-:W-:Y:S02]  /*69f0*/  R2UR UR6, R6 ;  /* 0x00000000060672ca */ /* 0x000fe400000e0000 */
[----:B------:R-:W-:Y:S02]  /*6a00*/  R2UR UR7, R7 ;  /* 0x00000000070772ca */ /* 0x000fe400000e0000 */
[----:B------:R-:W0:Y:S02]  /*6a10*/  SHFL.BFLY PT, R7, R10, 0x2, 0x1f ;  /* 0x0c401f000a077f89 */ /* 0x000e2400000e0000 */
[----:B0-----:R-:W-:Y:S01]  /*6a20*/  FADD.FTZ R4, R7, R10 ;  /* 0x0000000a07047221 */ /* 0x001fe20000010000 */
[----:B------:R-:W-:Y:S01]  /*6a30*/  IMAD.U32 R10, RZ, RZ, UR10 ;  /* 0x0000000aff0a7e24 */ /* 0x000fe2000f8e00ff */
[----:B------:R-:W0:Y:S04]  /*6a40*/  SHFL.BFLY PT, R7, R0, 0x1, 0x1f ;  /* 0x0c201f0000077f89 */ /* 0x000e2800000e0000 */
[----:B------:R-:W1:Y:S01]  /*6a50*/  SHFL.BFLY PT, R9, R4, 0x1, 0x1f ;  /* 0x0c201f0004097f89 */ /* 0x000e6200000e0000 */
[----:B0-----:R-:W-:Y:S01]  /*6a60*/  FADD.FTZ R12, R0, R7 ;  /* 0x00000007000c7221 */ /* 0x001fe20000010000 */
[----:B------:R-:W-:Y:S01]  /*6a70*/  CS2R R6, SRZ ;  /* 0x0000000000067805 */ /* 0x000fe2000001ff00 */
[----:B------:R-:W-:-:S02]  /*6a80*/  IMAD.MOV.U32 R0, RZ, RZ, -0x800000 ;  /* 0xff800000ff007424 */ /* 0x000fc400078e00ff */
        /* <DEDUP_REMOVED lines=16> */
[----:B------:R-:W-:Y:S03]  /*6b90*/  HGMMA.64x192x16.F32 R24, R168, gdesc[UR4].tnspB, R24, gsb0 ;  /* 0x42e00004a8187df0 */ /* 0x000fe60008000818 */
[----:B------:R-:W-:Y:S02]  /*6ba0*/  WARPGROUP.DEPBAR.LE gsb0, 0x0 ;  /* 0x00008000000079c5 */ /* 0x000fe40000010000 */
[----:B--23--:R-:W-:Y:S05]  /*6bb0*/  @!P0 BRA `(.L_x_3481) ;  /* 0x0000000000048947 */ /* 0x00cfea0003800000 */
[----:B------:R-:W-:Y:S01]  /*6bc0*/  BPT.TRAP 0x1 ;  /* 0x000000040000795c */ /* 0x000fe20000300000 */
.L_x_3481:
[----:B------:R-:W-:Y:S01]  /*6bd0*/  R2UR UR4, R215 ;  /* 0x00000000d70472ca */ /* 0x000fe200000e0000 */
[----:B------:R-:W-:Y:S01]  /*6be0*/  VIADD R2, R13, 0x30860 ;  /* 0x000308600d027836 */ /* 0x000fe20000000000 */
[----:B------:R-:W-:Y:S01]  /*6bf0*/  UIADD3 UR38, UR38, 0x1, URZ ;  /* 0x0000000126267890 */ /* 0x000fe2000fffe03f */
[-C--:B------:R-:W-:Y:S01]  /*6c00*/  FMUL.FTZ R24, R24, R7.reuse ;  /* 0x0000000718187220 */ /* 0x080fe20000410000 */
[-C--:B------:R-:W-:Y:S01]  /*6c10*/  FMUL.FTZ R25, R25, R7.reuse ;  /* 0x0000000719197220 */ /* 0x080fe20000410000 */
[-C--:B------:R-:W-:Y:S01]  /*6c20*/  FMUL.FTZ R28, R28, R7.reuse ;  /* 0x000000071c1c7220 */ /* 0x080fe20000410000 */
[----:B------:R-:W-:Y:S01]  /*6c30*/  PRMT R2, R5, 0x654, R2 ;  /* 0x0000065405027816 */ /* 0x000fe20000000002 */
[----:B------:R-:W-:Y:S01]  /*6c40*/  UISETP.NE.AND UP0, UPT, UR38, 0x2, UPT ;  /* 0x000000022600788c */ /* 0x000fe2000bf05270 */
[-C--:B------:R-:W-:Y:S01]  /*6c50*/  FMUL.FTZ R29, R29, R7.reuse ;  /* 0x000000071d1d7220 */ /* 0x080fe20000410000 */
[-C--:B------:R-:W-:Y:S01]  /*6c60*/  FMUL.FTZ R32, R32, R7.reuse ;  /* 0x0000000720207220 */ /* 0x080fe20000410000 */
[----:B------:R1:W-:Y:S01]  /*6c70*/  SYNCS.ARRIVE.TRANS64.RED.A1T0 RZ, [R2+URZ], RZ ;  /* 0x000000ff02ff79a7 */ /* 0x0003e2000810043f */
[-C--:B------:R-:W-:Y:S01]  /*6c80*/  FMUL.FTZ R33, R33, R7.reuse ;  /* 0x0000000721217220 */ /* 0x080fe20000410000 */
[-C--:B------:R-:W-:Y:S01]  /*6c90*/  FMUL.FTZ R36, R36, R7.reuse ;  /* 0x0000000724247220 */ /* 0x080fe20000410000 */
[----:B------:R-:W-:Y:S01]  /*6ca0*/  UIADD3 UR4, UR4, 0x1, URZ ;  /* 0x0000000104047890 */ /* 0x000fe2000fffe03f */
[-C--:B------:R-:W-:Y:S01]  /*6cb0*/  FMUL.FTZ R37, R37, R7.reuse ;  /* 0x0000000725257220 */ /* 0x080fe20000410000 */
[-C--:B------:R-:W-:Y:S01]  /*6cc0*/  FMUL.FTZ R40, R40, R7.reuse ;  /* 0x0000000728287220 */ /* 0x080fe20000410000 */
[-C--:B------:R-:W-:Y:S01]  /*6cd0*/  FMUL.FTZ R41, R41, R7.reuse ;  /* 0x0000000729297220 */ /* 0x080fe20000410000 */
[-C--:B------:R-:W-:Y:S01]  /*6ce0*/  FMUL.FTZ R44, R44, R7.reuse ;  /* 0x000000072c2c7220 */ /* 0x080fe20000410000 */
[-C--:B------:R-:W-:Y:S01]  /*6cf0*/  FMUL.FTZ R45, R45, R7.reuse ;  /* 0x000000072d2d7220 */ /* 0x080fe20000410000 */
[----:B------:R-:W-:Y:S01]  /*6d00*/  IMAD.U32 R215, RZ, RZ, UR4 ;  /* 0x00000004ffd77e24 */ /* 0x000fe2000f8e00ff */
        /* <DEDUP_REMOVED lines=19> */
[-C--:B-1----:R-:W-:Y:S01]  /*6e40*/  FMUL.FTZ R2, R84, R7.reuse ;  /* 0x0000000754027220 */ /* 0x082fe20000410000 */
        /* <DEDUP_REMOVED lines=18> */
[-C--:B0-----:R-:W-:Y:S01]  /*6f70*/  FMUL.FTZ R26, R26, R6.reuse ;  /* 0x000000061a1a7220 */ /* 0x081fe20000410000 */
        /* <DEDUP_REMOVED lines=48> */
[----:B------:R-:W-:-:S12]  /*7280*/  ULOP3.LUT UR39, UR39, UR4, URZ, 0x3c, !UPT ;  /* 0x0000000427277292 */ /* 0x000fd8000f8e3c3f */
.L_x_3457:
        /* <DEDUP_REMOVED lines=11> */
[----:B------:R-:W2:Y:S01]  /*7340*/  LDL R5, [R1+0x24] ;  /* 0x0000240001057983 */ /* 0x000ea20000100800 */
[----:B------:R-:W0:Y:S01]  /*7350*/  S2UR UR4, SR_SWINHI ;  /* 0x00000000000479c3 */ /* 0x000e220000002f00 */
[----:B------:R-:W-:Y:S01]  /*7360*/  IMAD.MOV.U32 R8, RZ, RZ, 0x2 ;  /* 0x00000002ff087424 */ /* 0x000fe200078e00ff */
[----:B------:R-:W-:Y:S01]  /*7370*/  R2UR UR20, R18 ;  /* 0x00000000121472ca */ /* 0x000fe200000e0000 */
[----:B------:R-:W-:Y:S01]  /*7380*/  ULDC.64 UR14, c[0x0][0xc00] ;  /* 0x00030000000e7ab9 */ /* 0x000fe20000000a00 */
[----:B------:R-:W-:Y:S01]  /*7390*/  R2UR UR17, R214 ;  /* 0x00000000d61172ca */ /* 0x000fe200000e0000 */
[----:B------:R-:W3:Y:S01]  /*73a0*/  LDL R140, [R1+0x20] ;  /* 0x00002000018c7983 */ /* 0x000ee20000100800 */
[----:B------:R-:W-:Y:S02]  /*73b0*/  R2UR UR19, R212 ;  /* 0x00000000d41372ca */ /* 0x000fe400000e0000 */
[----:B------:R-:W-:Y:S02]  /*73c0*/  R2UR UR18, R23 ;  /* 0x00000000171272ca */ /* 0x000fe400000e0000 */
[----:B------:R-:W-:Y:S01]  /*73d0*/  R2UR UR22, R211 ;  /* 0x00000000d31672ca */ /* 0x000fe200000e0000 */
[----:B------:R-:W-:Y:S01]  /*73e0*/  UMOV UR10, UR8 ;  /* 0x00000008000a7c82 */ /* 0x000fe20008000000 */
[----:B0-----:R-:W-:Y:S01]  /*73f0*/  UMOV UR11, UR4 ;  /* 0x00000004000b7c82 */ /* 0x001fe20008000000 */
[----:B------:R-:W-:-:S04]  /*7400*/  USHF.L.U32 UR4, UR61, 0x2, URZ ;  /* 0x000000023d047899 */ /* 0x000fc8000800063f */
[----:B------:R-:W-:Y:S02]  /*7410*/  USHF.L.U64.HI UR16, UR61, 0x2, UR17 ;  /* 0x000000023d107899 */ /* 0x000fe40008010211 */
[----:B------:R-:W-:-:S04]  /*7420*/  UIADD3 UR9, UP0, UR4, UR14, URZ ;  /* 0x0000000e04097290 */ /* 0x000fc8000ff1e03f */
[----:B------:R-:W-:Y:S01]  /*7430*/  UIADD3.X UR12, UR16, UR15, URZ, UP0, !UPT ;  /* 0x0000000f100c7290 */ /* 0x000fe200087fe43f */
[----:B------:R-:W-:Y:S01]  /*7440*/  BAR.SYNC.DEFER_BLOCKING 0x1, 0x100 ;  /* 0x0044000000007b1d */ /* 0x000fe20000010000 */
[----:B--2---:R-:W-:-:S03]  /*7450*/  IMAD.WIDE R8, R5, R8, UR10 ;  /* 0x0000000a05087e25 */ /* 0x004fc6000f8e0208 */
[C---:B------:R-:W-:Y:S02]  /*7460*/  LOP3.LUT R5, R8.reuse, 0x380, RZ, 0xc0, !PT ;  /* 0x0000038008057812 */ /* 0x040fe400078ec0ff */
[C---:B------:R-:W-:Y:S02]  /*7470*/  IADD3 R6, P2, R8.reuse, 0x20, RZ ;  /* 0x0000002008067810 */ /* 0x040fe40007f5e0ff */
[C---:B------:R-:W-:Y:S02]  /*7480*/  IADD3 R11, P1, R8.reuse, 0x40, RZ ;  /* 0x00000040080b7810 */ /* 0x040fe40007f3e0ff */
[C---:B------:R-:W-:Y:S02]  /*7490*/  IADD3 R133, P6, R8.reuse, 0x60, RZ ;  /* 0x0000006008857810 */ /* 0x040fe40007fde0ff */
[C---:B------:R-:W-:Y:S02]  /*74a0*/  IADD3 R135, P5, R8.reuse, 0x4000, RZ ;  /* 0x0000400008877810 */ /* 0x040fe40007fbe0ff */
[----:B------:R-:W-:Y:S01]  /*74b0*/  SHF.R.U64 R5, R5, 0x3, RZ ;  /* 0x0000000305057819 */ /* 0x000fe200000012ff */
[--C-:B------:R-:W-:Y:S01]  /*74c0*/  IMAD.X R13, RZ, RZ, R9.reuse, P2 ;  /* 0x000000ffff0d7224 */ /* 0x100fe200010e0609 */
[C---:B------:R-:W-:Y:S01]  /*74d0*/  IADD3 R88, P0, R8.reuse, 0x4020, RZ ;  /* 0x0000402008587810 */ /* 0x040fe20007f1e0ff */
[--C-:B------:R-:W-:Y:S01]  /*74e0*/  IMAD.X R15, RZ, RZ, R9.reuse, P1 ;  /* 0x000000ffff0f7224 */ /* 0x100fe200008e0609 */
[C---:B------:R-:W-:Y:S01]  /*74f0*/  IADD3 R137, P4, R8.reuse, 0x4040, RZ ;  /* 0x0000404008897810 */ /* 0x040fe20007f9e0ff */
[--C-:B------:R-:W-:Y:S01]  /*7500*/  IMAD.X R85, RZ, RZ, R9.reuse, P6 ;  /* 0x000000ffff557224 */ /* 0x100fe200030e0609 */
[C---:B------:R-:W-:Y:S01]  /*7510*/  IADD3 R139, P3, R8.reuse, 0x4060, RZ ;  /* 0x00004060088b7810 */ /* 0x040fe20007f7e0ff */
[----:B------:R-:W-:Y:S01]  /*7520*/  IMAD.X R87, RZ, RZ, R9, P5 ;  /* 0x000000ffff577224 */ /* 0x000fe200028e0609 */
[----:B------:R-:W-:-:S02]  /*7530*/  IADD3 R94, P2, R8, 0x8000, RZ ;  /* 0x00008000085e7810 */ /* 0x000fc40007f5e0ff */
[C---:B------:R-:W-:Y:S02]  /*7540*/  IADD3 R128, P1, R8.reuse, 0x8020, RZ ;  /* 0x0000802008807810 */ /* 0x040fe40007f3e0ff */
[C---:B------:R-:W-:Y:S02]  /*7550*/  IADD3 R141, P6, R8.reuse, 0x8040, RZ ;  /* 0x00008040088d7810 */ /* 0x040fe40007fde0ff */
[----:B------:R-:W-:Y:S02]  /*7560*/  IADD3 R143, P5, R8, 0x8060, RZ ;  /* 0x00008060088f7810 */ /* 0x000fe40007fbe0ff */
[----:B------:R-:W-:Y:S02]  /*7570*/  LOP3.LUT R8, R5, R8, RZ, 0x3c, !PT ;  /* 0x0000000805087212 */ /* 0x000fe400078e3cff */
[----:B------:R-:W-:Y:S02]  /*7580*/  LOP3.LUT R5, R6, 0x380, RZ, 0xc0, !PT ;  /* 0x0000038006057812 */ /* 0x000fe400078ec0ff */
[----:B------:R-:W-:-:S02]  /*7590*/  LOP3.LUT R10, R11, 0x380, RZ, 0xc0, !PT ;  /* 0x000003800b0a7812 */ /* 0x000fc400078ec0ff */
[----:B------:R-:W-:Y:S02]  /*75a0*/  SHF.R.U64 R5, R5, 0x3, RZ ;  /* 0x0000000305057819 */ /* 0x000fe400000012ff */
[----:B------:R-:W-:Y:S02]  /*75b0*/  SHF.R.U64 R10, R10, 0x3, RZ ;  /* 0x000000030a0a7819 */ /* 0x000fe400000012ff */
[----:B------:R-:W-:Y:S02]  /*75c0*/  LOP3.LUT R12, R5, R6, RZ, 0x3c, !PT ;  /* 0x00000006050c7212 */ /* 0x000fe400078e3cff */
[----:B------:R-:W-:Y:S02]  /*75d0*/  LOP3.LUT R6, R137, 0x380, RZ, 0xc0, !PT ;  /* 0x0000038089067812 */ /* 0x000fe400078ec0ff */
[----:B------:R-:W-:Y:S02]  /*75e0*/  LOP3.LUT R5, R88, 0x380, RZ, 0xc0, !PT ;  /* 0x0000038058057812 */ /* 0x000fe400078ec0ff */
[----:B------:R-:W-:-:S02]  /*75f0*/  LOP3.LUT R18, R133, 0x380, RZ, 0xc0, !PT ;  /* 0x0000038085127812 */ /* 0x000fc400078ec0ff */
[----:B------:R-:W-:Y:S02]  /*7600*/  LOP3.LUT R86, R135, 0x380, RZ, 0xc0, !PT ;  /* 0x0000038087567812 */ /* 0x000fe400078ec0ff */
[----:B------:R-:W-:Y:S02]  /*7610*/  SHF.R.U64 R6, R6, 0x3, RZ ;  /* 0x0000000306067819 */ /* 0x000fe400000012ff */
[----:B------:R-:W-:Y:S02]  /*7620*/  LOP3.LUT R14, R10, R11, RZ, 0x3c, !PT ;  /* 0x0000000b0a0e7212 */ /* 0x000fe400078e3cff */
[----:B------:R-:W-:Y:S02]  /*7630*/  SHF.R.U64 R5, R5, 0x3, RZ ;  /* 0x0000000305057819 */ /* 0x000fe400000012ff */
[----:B------:R-:W-:Y:S02]  /*7640*/  LOP3.LUT R10, R139, 0x380, RZ, 0xc0, !PT ;  /* 0x000003808b0a7812 */ /* 0x000fe400078ec0ff */
[----:B------:R-:W-:-:S02]  /*7650*/  LOP3.LUT R11, R94, 0x380, RZ, 0xc0, !PT ;  /* 0x000003805e0b7812 */ /* 0x000fc400078ec0ff */
[----:B------:R-:W-:Y:S02]  /*7660*/  SHF.R.U64 R18, R18, 0x3, RZ ;  /* 0x0000000312127819 */ /* 0x000fe400000012ff */
[----:B------:R-:W-:Y:S02]  /*7670*/  SHF.R.U64 R86, R86, 0x3, RZ ;  /* 0x0000000356567819 */ /* 0x000fe400000012ff */
[----:B------:R-:W-:Y:S02]  /*7680*/  LOP3.LUT R90, R6, R137, RZ, 0x3c, !PT ;  /* 0x00000089065a7212 */ /* 0x000fe400078e3cff */
[----:B------:R-:W-:Y:S02]  /*7690*/  LOP3.LUT R88, R5, R88, RZ, 0x3c, !PT ;  /* 0x0000005805587212 */ /* 0x000fe400078e3cff */
[----:B------:R-:W-:Y:S02]  /*76a0*/  LOP3.LUT R6, R141, 0x380, RZ, 0xc0, !PT ;  /* 0x000003808d067812 */ /* 0x000fe400078ec0ff */
[----:B------:R-:W-:-:S02]  /*76b0*/  SHF.R.U64 R10, R10, 0x3, RZ ;  /* 0x000000030a0a7819 */ /* 0x000fc400000012ff */
[----:B------:R-:W-:Y:S02]  /*76c0*/  SHF.R.U64 R11, R11, 0x3, RZ ;  /* 0x000000030b0b7819 */ /* 0x000fe400000012ff */
[----:B------:R-:W-:Y:S02]  /*76d0*/  LOP3.LUT R5, R128, 0x380, RZ, 0xc0, !PT ;  /* 0x0000038080057812 */ /* 0x000fe400078ec0ff */
[----:B------:R-:W-:Y:S01]  /*76e0*/  LOP3.LUT R132, R143, 0x380, RZ, 0xc0, !PT ;  /* 0x000003808f847812 */ /* 0x000fe200078ec0ff */
[--C-:B------:R-:W-:Y:S01]  /*76f0*/  IMAD.X R89, RZ, RZ, R9.reuse, P0 ;  /* 0x000000ffff597224 */ /* 0x100fe200000e0609 */
[----:B------:R-:W-:Y:S02]  /*7700*/  LOP3.LUT R84, R18, R133, RZ, 0x3c, !PT ;  /* 0x0000008512547212 */ /* 0x000fe400078e3cff */
[----:B------:R-:W-:Y:S01]  /*7710*/  LOP3.LUT R86, R86, R135, RZ, 0x3c, !PT ;  /* 0x0000008756567212 */ /* 0x000fe200078e3cff */
[--C-:B------:R-:W-:Y:S01]  /*7720*/  IMAD.X R93, RZ, RZ, R9.reuse, P3 ;  /* 0x000000ffff5d7224 */ /* 0x100fe200018e0609 */
[----:B------:R-:W-:Y:S01]  /*7730*/  SHF.R.U64 R6, R6, 0x3, RZ ;  /* 0x0000000306067819 */ /* 0x000fe200000012ff */
[--C-:B------:R-:W-:Y:S01]  /*7740*/  IMAD.X R95, RZ, RZ, R9.reuse, P2 ;  /* 0x000000ffff5f7224 */ /* 0x100fe200010e0609 */
[----:B------:R-:W-:Y:S01]  /*7750*/  IADD3.X R91, RZ, R9, RZ, P4, !PT ;  /* 0x00000009ff5b7210 */ /* 0x000fe200027fe4ff */
[--C-:B------:R-:W-:Y:S01]  /*7760*/  IMAD.X R129, RZ, RZ, R9.reuse, P1 ;  /* 0x000000ffff817224 */ /* 0x100fe200008e0609 */
[----:B------:R-:W-:Y:S01]  /*7770*/  LOP3.LUT R92, R10, R139, RZ, 0x3c, !PT ;  /* 0x0000008b0a5c7212 */ /* 0x000fe200078e3cff */
[--C-:B------:R-:W-:Y:S01]  /*7780*/  IMAD.X R131, RZ, RZ, R9.reuse, P6 ;  /* 0x000000ffff837224 */ /* 0x100fe200030e0609 */
[----:B------:R-:W-:Y:S01]  /*7790*/  LOP3.LUT R94, R11, R94, RZ, 0x3c, !PT ;  /* 0x0000005e0b5e7212 */ /* 0x000fe200078e3cff */
[----:B------:R-:W-:Y:S01]  /*77a0*/  IMAD.X R7, RZ, RZ, R9, P5 ;  /* 0x000000ffff077224 */ /* 0x000fe200028e0609 */
[----:B------:R-:W-:-:S02]  /*77b0*/  MOV R18, R8 ;  /* 0x0000000800127202 */ /* 0x000fc40000000f00 */
[----:B------:R-:W-:Y:S02]  /*77c0*/  SHF.R.U64 R5, R5, 0x3, RZ ;  /* 0x0000000305057819 */ /* 0x000fe400000012ff */
[----:B------:R-:W-:Y:S02]  /*77d0*/  SHF.R.U64 R132, R132, 0x3, RZ ;  /* 0x0000000384847819 */ /* 0x000fe400000012ff */
[----:B------:R-:W-:Y:S02]  /*77e0*/  F2FP.F16.F32.PACK_AB R8, R25, R24 ;  /* 0x000000181908723e */ /* 0x000fe400000000ff */
[----:B------:R-:W-:Y:S02]  /*77f0*/  F2FP.F16.F32.PACK_AB R9, R27, R26 ;  /* 0x0000001a1b09723e */ /* 0x000fe400000000ff */
[----:B------:R-:W-:Y:S02]  /*7800*/  F2FP.F16.F32.PACK_AB R10, R29, R28 ;  /* 0x0000001c1d0a723e */ /* 0x000fe400000000ff */
[----:B------:R-:W-:-:S02]  /*7810*/  F2FP.F16.F32.PACK_AB R11, R31, R30 ;  /* 0x0000001e1f0b723e */ /* 0x000fc400000000ff */
[----:B------:R-:W-:Y:S02]  /*7820*/  MOV R136, R84 ;  /* 0x0000005400887202 */ /* 0x000fe40000000f00 */
[----:B------:R-:W-:Y:S02]  /*7830*/  MOV R135, R86 ;  /* 0x0000005600877202 */ /* 0x000fe40000000f00 */
[----:B------:R-:W-:Y:S02]  /*7840*/  LOP3.LUT R130, R6, R141, RZ, 0x3c, !PT ;  /* 0x0000008d06827212 */ /* 0x000fe400078e3cff */
[----:B------:R-:W-:Y:S02]  /*7850*/  MOV R138, R12 ;  /* 0x0000000c008a7202 */ /* 0x000fe40000000f00 */
[----:B------:R-:W-:Y:S02]  /*7860*/  F2FP.F16.F32.PACK_AB R84, R33, R32 ;  /* 0x000000202154723e */ /* 0x000fe400000000ff */
[----:B------:R-:W-:-:S02]  /*7870*/  F2FP.F16.F32.PACK_AB R85, R35, R34 ;  /* 0x000000222355723e */ /* 0x000fc400000000ff */
[----:B------:R-:W-:Y:S02]  /*7880*/  F2FP.F16.F32.PACK_AB R86, R37, R36 ;  /* 0x000000242556723e */ /* 0x000fe400000000ff */
[----:B------:R-:W-:Y:S02]  /*7890*/  F2FP.F16.F32.PACK_AB R87, R39, R38 ;  /* 0x000000262757723e */ /* 0x000fe400000000ff */
[----:B------:R-:W-:Y:S02]  /*78a0*/  LOP3.LUT R128, R5, R128, RZ, 0x3c, !PT ;  /* 0x0000008005807212 */ /* 0x000fe400078e3cff */
[----:B------:R-:W-:Y:S02]  /*78b0*/  LOP3.LUT R6, R132, R143, RZ, 0x3c, !PT ;  /* 0x0000008f84067212 */ /* 0x000fe400078e3cff */
[----:B------:R-:W-:Y:S02]  /*78c0*/  MOV R134, R88 ;  /* 0x0000005800867202 */ /* 0x000fe40000000f00 */
[----:B------:R-:W-:Y:S01]  /*78d0*/  MOV R133, R90 ;  /* 0x0000005a00857202 */ /* 0x000fe20000000f00 */
[----:B------:R0:W-:Y:S01]  /*78e0*/  STSM.16.M88.4 [R18], R8 ;  /* 0x0000000812007844 */ /* 0x0001e20000000200 */
[----:B------:R-:W-:-:S02]  /*78f0*/  MOV R137, R14 ;  /* 0x0000000e00897202 */ /* 0x000fc40000000f00 */
[----:B------:R-:W-:Y:S02]  /*7900*/  MOV R132, R92 ;  /* 0x0000005c00847202 */ /* 0x000fe40000000f00 */
[----:B------:R-:W-:Y:S02]  /*7910*/  MOV R5, R94 ;  /* 0x0000005e00057202 */ /* 0x000fe40000000f00 */
[----:B------:R-:W-:Y:S02]  /*7920*/  F2FP.F16.F32.PACK_AB R88, R41, R40 ;  /* 0x000000282958723e */ /* 0x000fe400000000ff */
[----:B------:R-:W-:Y:S02]  /*7930*/  F2FP.F16.F32.PACK_AB R89, R43, R42 ;  /* 0x0000002a2b59723e */ /* 0x000fe400000000ff */
[----:B------:R-:W-:Y:S02]  /*7940*/  F2FP.F16.F32.PACK_AB R90, R45, R44 ;  /* 0x0000002c2d5a723e */ /* 0x000fe400000000ff */
[----:B------:R-:W-:-:S02]  /*7950*/  F2FP.F16.F32.PACK_AB R91, R47, R46 ;  /* 0x0000002e2f5b723e */ /* 0x000fc400000000ff */
[----:B------:R-:W-:Y:S02]  /*7960*/  F2FP.F16.F32.PACK_AB R92, R49, R48 ;  /* 0x00000030315c723e */ /* 0x000fe400000000ff */
[----:B------:R-:W-:Y:S02]  /*7970*/  F2FP.F16.F32.PACK_AB R93, R51, R50 ;  /* 0x00000032335d723e */ /* 0x000fe400000000ff */
[----:B------:R-:W-:Y:S02]  /*7980*/  F2FP.F16.F32.PACK_AB R94, R53, R52 ;  /* 0x00000034355e723e */ /* 0x000fe400000000ff */
[----:B------:R-:W-:Y:S01]  /*7990*/  F2FP.F16.F32.PACK_AB R95, R55, R54 ;  /* 0x00000036375f723e */ /* 0x000fe200000000ff */
[----:B------:R1:W-:Y:S01]  /*79a0*/  STSM.16.M88.4 [R138], R84 ;  /* 0x000000548a007844 */ /* 0x0003e20000000200 */
[----:B0-----:R-:W-:Y:S02]  /*79b0*/  F2FP.F16.F32.PACK_AB R8, R57, R56 ;  /* 0x000000383908723e */ /* 0x001fe400000000ff */
[----:B------:R-:W-:-:S02]  /*79c0*/  F2FP.F16.F32.PACK_AB R9, R59, R58 ;  /* 0x0000003a3b09723e */ /* 0x000fc400000000ff */
[----:B------:R-:W-:Y:S02]  /*79d0*/  F2FP.F16.F32.PACK_AB R10, R61, R60 ;  /* 0x0000003c3d0a723e */ /* 0x000fe400000000ff */
[----:B------:R-:W-:Y:S02]  /*79e0*/  F2FP.F16.F32.PACK_AB R11, R63, R62 ;  /* 0x0000003e3f0b723e */ /* 0x000fe400000000ff */
[----:B------:R-:W-:Y:S02]  /*79f0*/  F2FP.F16.F32.PACK_AB R12, R65, R64 ;  /* 0x00000040410c723e */ /* 0x000fe400000000ff */
[----:B------:R-:W-:Y:S02]  /*7a00*/  F2FP.F16.F32.PACK_AB R13, R67, R66 ;  /* 0x00000042430d723e */ /* 0x000fe400000000ff */
[----:B------:R-:W-:Y:S02]  /*7a10*/  F2FP.F16.F32.PACK_AB R14, R69, R68 ;  /* 0x00000044450e723e */ /* 0x000fe400000000ff */
[----:B------:R-:W-:Y:S01]  /*7a20*/  F2FP.F16.F32.PACK_AB R15, R71, R70 ;  /* 0x00000046470f723e */ /* 0x000fe200000000ff */
[----:B------:R0:W-:Y:S01]  /*7a30*/  STSM.16.M88.4 [R137], R88 ;  /* 0x0000005889007844 */ /* 0x0001e20000000200 */
[----:B-1----:R-:W-:-:S02]  /*7a40*/  F2FP.F16.F32.PACK_AB R84, R73, R72 ;  /* 0x000000484954723e */ /* 0x002fc400000000ff */
[----:B------:R-:W-:Y:S02]  /*7a50*/  F2FP.F16.F32.PACK_AB R85, R75, R74 ;  /* 0x0000004a4b55723e */ /* 0x000fe400000000ff */
[----:B------:R-:W-:Y:S02]  /*7a60*/  F2FP.F16.F32.PACK_AB R86, R77, R76 ;  /* 0x0000004c4d56723e */ /* 0x000fe400000000ff */
[----:B------:R-:W-:Y:S01]  /*7a70*/  F2FP.F16.F32.PACK_AB R87, R79, R78 ;  /* 0x0000004e4f57723e */ /* 0x000fe200000000ff */
[----:B------:R1:W-:Y:S01]  /*7a80*/  STSM.16.M88.4 [R136], R92 ;  /* 0x0000005c88007844 */ /* 0x0003e20000000200 */
[----:B------:R-:W-:-:S03]  /*7a90*/  MOV R128, R128 ;  /* 0x0000008000807202 */ /* 0x000fc60000000f00 */
[----:B------:R2:W-:Y:S01]  /*7aa0*/  STSM.16.M88.4 [R135], R8 ;  /* 0x0000000887007844 */ /* 0x0005e20000000200 */
[----:B------:R-:W-:Y:S02]  /*7ab0*/  MOV R130, R130 ;  /* 0x0000008200827202 */ /* 0x000fe40000000f00 */
[----:B0-----:R-:W-:Y:S02]  /*7ac0*/  F2FP.F16.F32.PACK_AB R88, R81, R80 ;  /* 0x000000505158723e */ /* 0x001fe400000000ff */
        /* <DEDUP_REMOVED lines=9> */
[----:B--2---:R-:W-:Y:S02]  /*7b60*/  F2FP.F16.F32.PACK_AB R8, R97, R96 ;  /* 0x000000606108723e */ /* 0x004fe400000000ff */
[----:B------:R-:W-:Y:S02]  /*7b70*/  F2FP.F16.F32.PACK_AB R9, R99, R98 ;  /* 0x000000626309723e */ /* 0x000fe400000000ff */
[----:B------:R-:W-:-:S02]  /*7b80*/  F2FP.F16.F32.PACK_AB R10, R101, R100 ;  /* 0x00000064650a723e */ /* 0x000fc400000000ff */
[----:B------:R-:W-:Y:S02]  /*7b90*/  F2FP.F16.F32.PACK_AB R11, R103, R102 ;  /* 0x00000066670b723e */ /* 0x000fe400000000ff */
[----:B0-----:R-:W-:Y:S02]  /*7ba0*/  F2FP.F16.F32.PACK_AB R12, R105, R104 ;  /* 0x00000068690c723e */ /* 0x001fe400000000ff */
[----:B------:R-:W-:Y:S02]  /*7bb0*/  F2FP.F16.F32.PACK_AB R13, R107, R106 ;  /* 0x0000006a6b0d723e */ /* 0x000fe400000000ff */
[----:B------:R-:W-:Y:S02]  /*7bc0*/  F2FP.F16.F32.PACK_AB R14, R109, R108 ;  /* 0x0000006c6d0e723e */ /* 0x000fe400000000ff */
[----:B------:R-:W-:Y:S01]  /*7bd0*/  F2FP.F16.F32.PACK_AB R15, R111, R110 ;  /* 0x0000006e6f0f723e */ /* 0x000fe200000000ff */
[----:B------:R-:W-:Y:S01]  /*7be0*/  STSM.16.M88.4 [R132], R88 ;  /* 0x0000005884007844 */ /* 0x000fe20000000200 */
[----:B------:R-:W-:-:S02]  /*7bf0*/  MOV R18, R6 ;  /* 0x0000000600127202 */ /* 0x000fc40000000f00 */
[----:B-1----:R-:W-:Y:S02]  /*7c00*/  F2FP.F16.F32.PACK_AB R84, R113, R112 ;  /* 0x000000707154723e */ /* 0x002fe400000000ff */
[----:B------:R-:W-:Y:S02]  /*7c10*/  F2FP.F16.F32.PACK_AB R85, R115, R114 ;  /* 0x000000727355723e */ /* 0x000fe400000000ff */
[----:B------:R-:W-:Y:S02]  /*7c20*/  F2FP.F16.F32.PACK_AB R86, R117, R116 ;  /* 0x000000747556723e */ /* 0x000fe400000000ff */
[----:B------:R-:W-:Y:S01]  /*7c30*/  F2FP.F16.F32.PACK_AB R87, R119, R118 ;  /* 0x000000767757723e */ /* 0x000fe200000000ff */
[----:B------:R-:W-:Y:S04]  /*7c40*/  STSM.16.M88.4 [R5], R92 ;  /* 0x0000005c05007844 */ /* 0x000fe80000000200 */
[----:B------:R-:W-:Y:S04]  /*7c50*/  STSM.16.M88.4 [R128], R8 ;  /* 0x0000000880007844 */ /* 0x000fe80000000200 */
[----:B------:R-:W-:Y:S04]  /*7c60*/  STSM.16.M88.4 [R130], R12 ;  /* 0x0000000c82007844 */ /* 0x000fe80000000200 */
[----:B------:R0:W-:Y:S01]  /*7c70*/  STSM.16.M88.4 [R18], R84 ;  /* 0x0000005412007844 */ /* 0x0001e20000000200 */
[----:B------:R-:W-:Y:S01]  /*7c80*/  BAR.SYNC.DEFER_BLOCKING 0x1, 0x100 ;  /* 0x0044000000007b1d */ /* 0x000fe20000010000 */
[----:B------:R-:W-:-:S04]  /*7c90*/  ISETP.NE.U32.AND P0, PT, RZ, UR14, PT ;  /* 0x0000000eff007c0c */ /* 0x000fc8000bf05070 */
[----:B------:R-:W-:Y:S01]  /*7ca0*/  ISETP.NE.AND.EX P0, PT, RZ, UR15, PT, P0 ;  /* 0x0000000fff007c0c */ /* 0x000fe2000bf05300 */
[----:B------:R-:W-:Y:S02]  /*7cb0*/  IMAD.U32 R6, RZ, RZ, UR9 ;  /* 0x00000009ff067e24 */ /* 0x000fe4000f8e00ff */
[----:B------:R-:W-:Y:S01]  /*7cc0*/  IMAD.U32 R7, RZ, RZ, UR12 ;  /* 0x0000000cff077e24 */ /* 0x000fe2000f8e00ff */
[----:B------:R-:W-:Y:S01]  /*7cd0*/  ULDC.64 UR12, c[0x0][0xc08] ;  /* 0x00030200000c7ab9 */ /* 0x000fe20000000a00 */
[----:B0-----:R-:W0:Y:S08]  /*7ce0*/  LDC R18, c[0x0][0xbe8] ;  /* 0x0002fa00ff127b82 */ /* 0x001e300000000800 */
[----:B------:R-:W2:Y:S01]  /*7cf0*/  @P0 LDG.E R88, desc[UR36][R6.64] ;  /* 0x0000002406580981 */ /* 0x000ea2000c1e1900 */
[----:B------:R-:W-:-:S04]  /*7d00*/  UISETP.NE.U32.AND UP0, UPT, UR12, URZ, UPT ;  /* 0x0000003f0c00728c */ /* 0x000fc8000bf05070 */
[----:B------:R-:W-:Y:S01]  /*7d10*/  UISETP.NE.AND.EX UP0, UPT, UR13, URZ, UPT, UP0 ;  /* 0x0000003f0d00728c */ /* 0x000fe2000bf05300 */
[----:B0-----:R-:W-:-:S10]  /*7d20*/  ISETP.NE.AND P1, PT, R18, 0x1, PT ;  /* 0x000000011200780c */ /* 0x001fd40003f25270 */
[----:B------:R-:W-:Y:S01]  /*7d30*/  @UP0 UIADD3 UR12, UP1, UR4, UR12, URZ ;  /* 0x0000000c040c0290 */ /* 0x000fe2000ff3e03f */
[----:B------:R-:W-:Y:S02]  /*7d40*/  PLOP3.LUT P4, PT, PT, PT, UP0, 0x80, 0x0 ;  /* 0x000000000000781c */ /* 0x000fe40003f8f008 */
[----:B------:R-:W-:Y:S01]  /*7d50*/  ULDC UR4, c[0x0][0xa88] ;  /* 0x0002a20000047ab9 */ /* 0x000fe20000000800 */
[----:B------:R-:W-:Y:S01]  /*7d60*/  @UP0 UIADD3.X UR13, UR16, UR13, URZ, UP1, !UPT ;  /* 0x0000000d100d0290 */ /* 0x000fe20008ffe43f */
[----:B------:R-:W-:Y:S01]  /*7d70*/  IMAD.U32 R5, RZ, RZ, UR4 ;  /* 0x00000004ff057e24 */ /* 0x000fe2000f8e00ff */
[----:B------:R-:W-:Y:S01]  /*7d80*/  UISETP.NE.AND UP0, UPT, UR20, URZ, UPT ;  /* 0x0000003f1400728c */ /* 0x000fe2000bf05270 */
[----:B------:R-:W-:Y:S01]  /*7d90*/  ULDC UR4, c[0x0][0xad4] ;  /* 0x0002b50000047ab9 */ /* 0x000fe20000000800 */
[----:B------:R-:W0:Y:S02]  /*7da0*/  @P1 LDC R10, c[0x0][0xbec] ;  /* 0x0002fb00ff0a1b82 */ /* 0x000e240000000800 */
[----:B------:R-:W-:Y:S01]  /*7db0*/  USEL UR4, UR20, UR4, UP0 ;  /* 0x0000000414047287 */ /* 0x000fe20008000000 */
[----:B------:R-:W-:-:S03]  /*7dc0*/  UMOV UR21, 0x9b8 ;  /* 0x000009b800157882 */ /* 0x000fc60000000000 */
[----:B------:R-:W-:Y:S02]  /*7dd0*/  UISETP.GT.AND UP1, UPT, UR4, 0x1, UPT ;  /* 0x000000010400788c */ /* 0x000fe4000bf24270 */
[----:B------:R-:W1:Y:S02]  /*7de0*/  @P1 LDC R13, c[0x0][0xbf0] ;  /* 0x0002fc00ff0d1b82 */ /* 0x000e640000000800 */
[----:B------:R-:W-:Y:S02]  /*7df0*/  USEL UR21, UR21, 0x978, UP1 ;  /* 0x0000097815157887 */ /* 0x000fe40008800000 */
[----:B------:R-:W-:Y:S01]  /*7e00*/  UISETP.NE.U32.AND UP0, UPT, UR14, URZ, UPT ;  /* 0x0000003f0e00728c */ /* 0x000fe2000bf05070 */
[----:B------:R-:W-:Y:S01]  /*7e10*/  IMAD.U32 R15, RZ, RZ, UR19 ;  /* 0x00000013ff0f7e24 */ /* 0x000fe2000f8e00ff */
[----:B------:R-:W-:Y:S01]  /*7e20*/  UMOV UR4, URZ ;  /* 0x0000003f00047c82 */ /* 0x000fe20008000000 */
[----:B------:R-:W-:Y:S01]  /*7e30*/  IMAD.U32 R8, RZ, RZ, UR12 ;  /* 0x0000000cff087e24 */ /* 0x000fe2000f8e00ff */
[----:B------:R-:W-:Y:S01]  /*7e40*/  UISETP.NE.AND.EX UP0, UPT, UR15, URZ, UPT, UP0 ;  /* 0x0000003f0f00728c */ /* 0x000fe2000bf05300 */
[----:B------:R-:W-:-:S02]  /*7e50*/  IMAD.U32 R9, RZ, RZ, UR13 ;  /* 0x0000000dff097e24 */ /* 0x000fc4000f8e00ff */
[----:B---3--:R-:W-:Y:S01]  /*7e60*/  IMAD R15, R15, 0x80, R140 ;  /* 0x000000800f0f7824 */ /* 0x008fe200078e028c */
[----:B------:R-:W-:Y:S02]  /*7e70*/  USEL UR61, UR61, URZ, !UP0 ;  /* 0x0000003f3d3d7287 */ /* 0x000fe4000c000000 */
[----:B------:R-:W-:Y:S01]  /*7e80*/  USEL UR20, UR17, URZ, !UP0 ;  /* 0x0000003f11147287 */ /* 0x000fe2000c000000 */
[----:B------:R0:W5:Y:S01]  /*7e90*/  @P4 LDG.E R5, desc[UR36][R8.64] ;  /* 0x0000002408054981 */ /* 0x000162000c1e1900 */
[----:B------:R-:W-:Y:S01]  /*7ea0*/  USEL UR9, UR18, URZ, UP1 ;  /* 0x0000003f12097287 */ /* 0x000fe20008800000 */
[----:B------:R-:W-:Y:S01]  /*7eb0*/  ULDC.64 UR12, c[0x0][UR21+0x218] ;  /* 0x00008600150c7abb */ /* 0x000fe20008000a00 */
[----:B------:R-:W-:Y:S01]  /*7ec0*/  ULDC.64 UR16, c[0x0][UR21+0x220] ;  /* 0x0000880015107abb */ /* 0x000fe20008000a00 */
[----:B------:R-:W-:Y:S01]  /*7ed0*/  ULDC.64 UR18, c[0x0][UR21+0x228] ;  /* 0x00008a0015127abb */ /* 0x000fe20008000a00 */
[----:B------:R-:W-:Y:S02]  /*7ee0*/  UIMAD.WIDE.U32 UR14, UR12, UR22, URZ ;  /* 0x000000160c0e72a5 */ /* 0x000fe4000f8e003f */
[----:B------:R-:W-:Y:S01]  /*7ef0*/  UIMAD UR17, UR17, UR61, URZ ;  /* 0x0000003d111172a4 */ /* 0x000fe2000f8e023f */
[----:B0-----:R-:W-:Y:S01]  /*7f00*/  @P1 IMAD.HI.U32 R8, R15, R10, RZ ;  /* 0x0000000a0f081227 */ /* 0x001fe200078e00ff */
[----:B------:R-:W-:-:S02]  /*7f10*/  UIMAD UR22, UR13, UR22, URZ ;  /* 0x000000160d1672a4 */ /* 0x000fc4000f8e023f */
[----:B------:R-:W-:Y:S01]  /*7f20*/  UIMAD.WIDE.U32 UR12, UR16, UR61, URZ ;  /* 0x0000003d100c72a5 */ /* 0x000fe2000f8e003f */
[----:B------:R-:W-:Y:S01]  /*7f30*/  IMAD.MOV.U32 R11, RZ, RZ, R15 ;  /* 0x000000ffff0b7224 */ /* 0x000fe200078e000f */
[----:B------:R-:W-:Y:S01]  /*7f40*/  UIMAD.WIDE.U32 UR24, UR18, UR9, URZ ;  /* 0x00000009121872a5 */ /* 0x000fe2000f8e003f */
[----:B-1----:R-:W-:Y:S01]  /*7f50*/  @P1 SHF.R.U32.HI R11, RZ, R13, R8 ;  /* 0x0000000dff0b1219 */ /* 0x002fe20000011608 */
[----:B------:R-:W-:Y:S02]  /*7f60*/  UIMAD UR9, UR19, UR9, URZ ;  /* 0x00000009130972a4 */ /* 0x000fe4000f8e023f */
[----:B------:R-:W-:Y:S02]  /*7f70*/  UIMAD UR17, UR16, UR20, UR17 ;  /* 0x00000014101172a4 */ /* 0x000fe4000f8e0211 */
[----:B------:R-:W-:Y:S01]  /*7f80*/  UIADD3 UR22, UR15, UR22, URZ ;  /* 0x000000160f167290 */ /* 0x000fe2000fffe03f */
[----:B------:R-:W-:Y:S02]  /*7f90*/  IMAD.MOV R13, RZ, RZ, -R11 ;  /* 0x000000ffff0d7224 */ /* 0x000fe400078e0a0b */
[----:B------:R-:W-:-:S02]  /*7fa0*/  IMAD.U32 R8, RZ, RZ, UR24 ;  /* 0x00000018ff087e24 */ /* 0x000fc4000f8e00ff */
[----:B------:R-:W-:Y:S01]  /*7fb0*/  IMAD.U32 R9, RZ, RZ, UR25 ;  /* 0x00000019ff097e24 */ /* 0x000fe2000f8e00ff */
[----:B------:R-:W-:Y:S01]  /*7fc0*/  SHF.R.S32.HI R9, RZ, 0x1f, R11 ;  /* 0x0000001fff097819 */ /* 0x000fe2000001140b */
[----:B------:R-:W-:-:S05]  /*7fd0*/  IMAD R13, R18, R13, R15 ;  /* 0x0000000d120d7224 */ /* 0x000fca00078e020f */
[----:B------:R-:W-:Y:S02]  /*7fe0*/  SHF.R.S32.HI R10, RZ, 0x1f, R13 ;  /* 0x0000001fff0a7819 */ /* 0x000fe4000001140d */
[----:B--2---:R-:W-:-:S13]  /*7ff0*/  @P0 R2UR UR4, R88 ;  /* 0x00000000580402ca */ /* 0x004fda00000e0000 */
[----:B------:R-:W-:Y:S02]  /*8000*/  UIADD3 UR14, UP0, UP2, UR12, UR14, UR4 ;  /* 0x0000000e0c0e7290 */ /* 0x000fe4000fa1e004 */
[----:B------:R-:W-:Y:S02]  /*8010*/  UIADD3 UR12, UR25, UR9, URZ ;  /* 0x00000009190c7290 */ /* 0x000fe4000fffe03f */
[----:B------:R-:W-:Y:S02]  /*8020*/  UIADD3 UR9, UR13, UR17, URZ ;  /* 0x000000110d097290 */ /* 0x000fe4000fffe03f */
[----:B------:R-:W-:Y:S01]  /*8030*/  USHF.R.S32.HI UR15, URZ, 0x1f, UR4 ;  /* 0x0000001f3f0f7899 */ /* 0x000fe20008011404 */
[----:B------:R-:W-:Y:S01]  /*8040*/  IADD3 R8, P2, P3, R11, UR14, R8 ;  /* 0x0000000e0b087c10 */ /* 0x000fe2000fb5e008 */
[----:B------:R-:W-:Y:S01]  /*8050*/  ULDC.64 UR16, c[0x0][0xba8] ;  /* 0x0002ea0000107ab9 */ /* 0x000fe20000000a00 */
[----:B------:R-:W-:Y:S01]  /*8060*/  MOV R12, UR12 ;  /* 0x0000000c000c7c02 */ /* 0x000fe20008000f00 */
[----:B------:R-:W-:Y:S01]  /*8070*/  UIADD3.X UR9, UR9, UR22, UR15, UP0, UP2 ;  /* 0x0000001609097290 */ /* 0x000fe200087e440f */
[----:B------:R-:W-:Y:S01]  /*8080*/  ULDC.64 UR12, c[0x0][UR21+0x210] ;  /* 0x00008400150c7abb */ /* 0x000fe20008000a00 */
[----:B------:R-:W-:Y:S01]  /*8090*/  @!UP1 ULDC UR16, c[0x0][0xb50] ;  /* 0x0002d40000109ab9 */ /* 0x000fe20000000800 */
[----:B------:R-:W-:Y:S01]  /*80a0*/  IMAD R11, R13, UR13, RZ ;  /* 0x0000000d0d0b7c24 */ /* 0x000fe2000f8e02ff */
[----:B------:R-:W-:-:S02]  /*80b0*/  @!UP1 ULDC UR17, c[0x0][0xb54] ;  /* 0x0002d50000119ab9 */ /* 0x000fc40000000800 */
[----:B------:R-:W-:Y:S01]  /*80c0*/  IADD3.X R9, R9, UR9, R12, P2, P3 ;  /* 0x0000000909097c10 */ /* 0x000fe200097e640c */
[----:B------:R-:W-:Y:S02]  /*80d0*/  IMAD R11, R10, UR12, R11 ;  /* 0x0000000c0a0b7c24 */ /* 0x000fe4000f8e020b */
[----:B------:R-:W-:-:S04]  /*80e0*/  IMAD.WIDE.U32 R8, R13, UR12, R8 ;  /* 0x0000000c0d087c25 */ /* 0x000fc8000f8e0008 */
[----:B------:R-:W-:Y:S01]  /*80f0*/  IMAD.IADD R9, R9, 0x1, R11 ;  /* 0x0000000109097824 */ /* 0x000fe200078e020b */
[----:B------:R-:W-:-:S04]  /*8100*/  LEA R10, P2, R8, UR16, 0x2 ;  /* 0x00000010080a7c11 */ /* 0x000fc8000f8410ff */
[----:B------:R-:W-:Y:S01]  /*8110*/  LEA.HI.X R11, R8, UR17, R9, 0x2, P2 ;  /* 0x00000011080b7c11 */ /* 0x000fe200090f1409 */
[----:B------:R-:W-:Y:S08]  /*8120*/  @P4 BRA `(.L_x_3484) ;  /* 0x0000000000104947 */ /* 0x000ff00003800000 */
[----:B------:R-:W-:Y:S05]  /*8130*/  @!P0 BRA `(.L_x_3484) ;  /* 0x00000000000c8947 */ /* 0x000fea0003800000 */
[----:B------:R-:W2:Y:S04]  /*8140*/  LDG.E R8, desc[UR36][R6.64] ;  /* 0x0000002406087981 */ /* 0x000ea8000c1e1900 */
[----:B-----5:R-:W2:Y:S02]  /*8150*/  LDG.E R5, desc[UR36][R6.64+0x4] ;  /* 0x0000042406057981 */ /* 0x020ea4000c1e1900 */
[----:B--2---:R-:W-:-:S07]  /*8160*/  IMAD.IADD R5, R5, 0x1, -R8 ;  /* 0x0000000105057824 */ /* 0x004fce00078e0a08 */
.L_x_3484:
[----:B------:R-:W2:Y:S01]  /*8170*/  LDL R12, [R1+0x1c] ;  /* 0x00001c00010c7983 */ /* 0x000ea20000100800 */
[----:B------:R-:W-:Y:S01]  /*8180*/  R2UR UR9, R212 ;  /* 0x00000000d40972ca */ /* 0x000fe200000e0000 */
[----:B-----5:R-:W-:Y:S01]  /*8190*/  IMAD R84, R5, R18, RZ ;  /* 0x0000001205547224 */ /* 0x020fe200078e02ff */
[----:B------:R-:W-:Y:S01]  /*81a0*/  LOP3.LUT P0, RZ, R216, 0x3, RZ, 0xc0, !PT ;  /* 0x00000003d8ff7812 */ /* 0x000fe2000780c0ff */
[----:B------:R-:W-:Y:S01]  /*81b0*/  SHFL.IDX PT, R6, R10, RZ, 0x1c1f ;  /* 0x001c1fff0a067589 */ /* 0x000fe200000e0000 */
[----:B------:R-:W-:-:S03]  /*81c0*/  PLOP3.LUT P3, PT, PT, PT, UP1, 0x80, 0x0 ;  /* 0x000000000000781c */ /* 0x000fc60003f6f018 */
[----:B------:R-:W0:Y:S04]  /*81d0*/  SHFL.IDX PT, R7, R11, RZ, 0x1c1f ;  /* 0x001c1fff0b077589 */ /* 0x000e2800000e0000 */
[----:B------:R-:W-:Y:S02]  /*81e0*/  SHFL.IDX PT, R8, R10, 0x1, 0x1c1f ;  /* 0x003c1f000a087f89 */ /* 0x000fe400000e0000 */
[----:B------:R-:W-:Y:S02]  /*81f0*/  IMAD.U32 R13, RZ, RZ, UR9 ;  /* 0x00000009ff0d7e24 */ /* 0x000fe4000f8e00ff */
[----:B------:R-:W1:Y:S02]  /*8200*/  SHFL.IDX PT, R9, R11, 0x1, 0x1c1f ;  /* 0x003c1f000b097f89 */ /* 0x000e6400000e0000 */
[----:B--2---:R-:W-:-:S04]  /*8210*/  IMAD R13, R13, 0x80, R12 ;  /* 0x000000800d0d7824 */ /* 0x004fc800078e020c */
[C---:B------:R-:W-:Y:S01]  /*8220*/  VIADD R5, R13.reuse, 0x8 ;  /* 0x000000080d057836 */ /* 0x040fe20000000000 */
[----:B------:R-:W-:-:S04]  /*8230*/  ISETP.GE.OR P2, PT, R13, R84, P0 ;  /* 0x000000540d00720c */ /* 0x000fc80000746670 */
[----:B------:R-:W-:-:S09]  /*8240*/  ISETP.GE.OR P0, PT, R5, R84, P0 ;  /* 0x000000540500720c */ /* 0x000fd20000706670 */
[----:B0-----:R0:W-:Y:S01]  /*8250*/  @!P2 ST.E desc[UR36][R6.64], R0 ;  /* 0x000000000600a985 */ /* 0x0011e2000c101924 */
[----:B------:R-:W-:-:S03]  /*8260*/  ISETP.GE.AND P2, PT, R13, R84, PT ;  /* 0x000000540d00720c */ /* 0x000fc60003f46270 */
[----:B-1----:R0:W-:Y:S01]  /*8270*/  @!P0 ST.E desc[UR36][R8.64], R4 ;  /* 0x0000000408008985 */ /* 0x0021e2000c101924 */
[----:B------:R-:W-:Y:S01]  /*8280*/  ISETP.GE.AND P0, PT, R5, R84, PT ;  /* 0x000000540500720c */ /* 0x000fe20003f06270 */
[----:B------:R-:W-:-:S12]  /*8290*/  @P3 BRA `(.L_x_3485) ;  /* 0x0000000c00543947 */ /* 0x000fd80003800000 */
[----:B0-----:R-:W-:Y:S01]  /*82a0*/  IMAD.SHL.U32 R0, R16, 0x8, RZ ;  /* 0x0000000810007824 */ /* 0x001fe200078e00ff */
[----:B------:R-:W-:Y:S01]  /*82b0*/  R2UR UR16, R212 ;  /* 0x00000000d41072ca */ /* 0x000fe200000e0000 */
[----:B------:R-:W-:Y:S01]  /*82c0*/  IMAD.MOV.U32 R3, RZ, RZ, 0x2 ;  /* 0x00000002ff037424 */ /* 0x000fe200078e00ff */
[----:B------:R-:W0:Y:S01]  /*82d0*/  @P1 LDC R23, c[0x0][0xbf0] ;  /* 0x0002fc00ff171b82 */ /* 0x000e220000000800 */
[----:B------:R-:W-:Y:S01]  /*82e0*/  IMAD R2, R213, 0x40, R0 ;  /* 0x00000040d5027824 */ /* 0x000fe200078e0200 */
[----:B------:R-:W-:Y:S01]  /*82f0*/  ULDC.64 UR12, c[0x0][0xaa0] ;  /* 0x0002a800000c7ab9 */ /* 0x000fe20000000a00 */
[----:B------:R-:W-:Y:S02]  /*8300*/  R2UR UR17, R211 ;  /* 0x00000000d31172ca */ /* 0x000fe400000e0000 */
[----:B------:R-:W-:-:S03]  /*8310*/  IMAD.WIDE R2, R2, R3, UR10 ;  /* 0x0000000a02027e25 */ /* 0x000fc6000f8e0203 */
[C---:B------:R-:W-:Y:S02]  /*8320*/  IADD3 R33, P2, R2.reuse, 0x5000, RZ ;  /* 0x0000500002217810 */ /* 0x040fe40007f5e0ff */
[C---:B------:R-:W-:Y:S02]  /*8330*/  IADD3 R9, P4, R2.reuse, 0x1000, RZ ;  /* 0x0000100002097810 */ /* 0x040fe40007f9e0ff */
[C---:B------:R-:W-:Y:S02]  /*8340*/  IADD3 R13, P3, R2.reuse, 0x2000, RZ ;  /* 0x00002000020d7810 */ /* 0x040fe40007f7e0ff */
[C---:B------:R-:W-:Y:S02]  /*8350*/  IADD3 R25, P6, R2.reuse, 0x3000, RZ ;  /* 0x0000300002197810 */ /* 0x040fe40007fde0ff */
[----:B------:R-:W-:Y:S02]  /*8360*/  IADD3 R29, P5, R2, 0x4000, RZ ;  /* 0x00004000021d7810 */ /* 0x000fe40007fbe0ff */
[----:B------:R-:W-:-:S02]  /*8370*/  LOP3.LUT R32, R33, 0x380, RZ, 0xc0, !PT ;  /* 0x0000038021207812 */ /* 0x000fc400078ec0ff */
[----:B------:R-:W-:Y:S02]  /*8380*/  LOP3.LUT R8, R9, 0x380, RZ, 0xc0, !PT ;  /* 0x0000038009087812 */ /* 0x000fe400078ec0ff */
[----:B------:R-:W-:Y:S02]  /*8390*/  LOP3.LUT R12, R13, 0x380, RZ, 0xc0, !PT ;  /* 0x000003800d0c7812 */ /* 0x000fe400078ec0ff */
[----:B------:R-:W-:Y:S02]  /*83a0*/  LOP3.LUT R24, R25, 0x380, RZ, 0xc0, !PT ;  /* 0x0000038019187812 */ /* 0x000fe400078ec0ff */
[----:B------:R-:W-:Y:S02]  /*83b0*/  LOP3.LUT R28, R29, 0x380, RZ, 0xc0, !PT ;  /* 0x000003801d1c7812 */ /* 0x000fe400078ec0ff */
[----:B------:R-:W-:Y:S02]  /*83c0*/  SHF.R.U64 R32, R32, 0x3, RZ ;  /* 0x0000000320207819 */ /* 0x000fe400000012ff */
[----:B------:R-:W-:-:S02]  /*83d0*/  SHF.R.U64 R8, R8, 0x3, RZ ;  /* 0x0000000308087819 */ /* 0x000fc400000012ff */
        /* <DEDUP_REMOVED lines=13> */
[C---:B------:R-:W-:Y:S01]  /*84b0*/  IADD3 R5, P2, R2.reuse, 0xb000, RZ ;  /* 0x0000b00002057810 */ /* 0x040fe20007f5e0ff */
[----:B------:R-:W-:Y:S01]  /*84c0*/  UIMAD UR9, UR15, UR12, URZ ;  /* 0x0000000c0f0972a4 */ /* 0x000fe2000f8e023f */
[C---:B------:R-:W-:Y:S01]  /*84d0*/  IADD3 R37, P0, R2.reuse, 0x6000, RZ ;  /* 0x0000600002257810 */ /* 0x040fe20007f1e0ff */
[----:B------:R-:W-:Y:S01]  /*84e0*/  UIMAD.WIDE.U32 UR10, UR4, UR12, URZ ;  /* 0x0000000c040a72a5 */ /* 0x000fe2000f8e003f */
[C---:B------:R-:W-:Y:S01]  /*84f0*/  IADD3 R41, P4, R2.reuse, 0x7000, RZ ;  /* 0x0000700002297810 */ /* 0x040fe20007f9e0ff */
[----:B------:R-:W-:Y:S01]  /*8500*/  IMAD.X R57, RZ, RZ, R3, P2 ;  /* 0x000000ffff397224 */ /* 0x000fe200010e0603 */
[C---:B------:R-:W-:Y:S01]  /*8510*/  IADD3 R45, P3, R2.reuse, 0x8000, RZ ;  /* 0x00008000022d7810 */ /* 0x040fe20007f7e0ff */
[----:B------:R-:W-:Y:S01]  /*8520*/  IMAD.U32 R21, RZ, RZ, UR16 ;  /* 0x00000010ff157e24 */ /* 0x000fe2000f8e00ff */
[C---:B------:R-:W-:Y:S01]  /*8530*/  IADD3 R49, P6, R2.reuse, 0x9000, RZ ;  /* 0x0000900002317810 */ /* 0x040fe20007fde0ff */
[----:B------:R-:W-:Y:S01]  /*8540*/  ULDC.64 UR14, c[0x0][0xaf0] ;  /* 0x0002bc00000e7ab9 */ /* 0x000fe20000000a00 */
[C---:B------:R-:W-:Y:S01]  /*8550*/  IADD3 R53, P5, R2.reuse, 0xa000, RZ ;  /* 0x0000a00002357810 */ /* 0x040fe20007fbe0ff */
[----:B------:R-:W5:Y:S01]  /*8560*/  LD.E.128 R8, desc[UR36][R8.64] ;  /* 0x0000002408087980 */ /* 0x000f62000c101d00 */
[----:B------:R-:W-:-:S02]  /*8570*/  LOP3.LUT R7, R2, 0x380, RZ, 0xc0, !PT ;  /* 0x0000038002077812 */ /* 0x000fc400078ec0ff */
        /* <DEDUP_REMOVED lines=25> */
[----:B------:R-:W-:Y:S01]  /*8710*/  UIMAD UR9, UR4, UR13, UR9 ;  /* 0x0000000d040972a4 */ /* 0x000fe2000f8e0209 */
[----:B------:R-:W-:Y:S01]  /*8720*/  LOP3.LUT R52, R52, R53, RZ, 0x3c, !PT ;  /* 0x0000003534347212 */ /* 0x000fe200078e3cff */
[----:B------:R-:W-:Y:S01]  /*8730*/  IMAD.X R53, RZ, RZ, R3, P5 ;  /* 0x000000ffff357224 */ /* 0x000fe200028e0603 */
[----:B------:R-:W-:Y:S01]  /*8740*/  LOP3.LUT R56, R4, R5, RZ, 0x3c, !PT ;  /* 0x0000000504387212 */ /* 0x000fe200078e3cff */
[----:B------:R-:W-:Y:S01]  /*8750*/  ULDC.64 UR12, c[0x0][0xae8] ;  /* 0x0002ba00000c7ab9 */ /* 0x000fe20000000a00 */
[----:B------:R-:W-:Y:S01]  /*8760*/  IADD3.X R49, RZ, R3, RZ, P6, !PT ;  /* 0x00000003ff317210 */ /* 0x000fe200037fe4ff */
[----:B------:R1:W5:Y:S01]  /*8770*/  LD.E.128 R4, desc[UR36][R2.64] ;  /* 0x0000002402047980 */ /* 0x000362000c101d00 */
[----:B------:R-:W-:-:S02]  /*8780*/  UIADD3 UR11, UR11, UR9, URZ ;  /* 0x000000090b0b7290 */ /* 0x000fc4000fffe03f */
[----:B------:R-:W-:Y:S01]  /*8790*/  USHF.R.S32.HI UR4, URZ, 0x1f, UR61 ;  /* 0x0000001f3f047899 */ /* 0x000fe2000801143d */
[----:B------:R-:W5:Y:S04]  /*87a0*/  LD.E.128 R36, desc[UR36][R36.64] ;  /* 0x0000002424247980 */ /* 0x000f68000c101d00 */
[----:B------:R-:W5:Y:S01]  /*87b0*/  LD.E.128 R40, desc[UR36][R40.64] ;  /* 0x0000002428287980 */ /* 0x000f62000c101d00 */
[----:B-1----:R-:W1:Y:S01]  /*87c0*/  @P1 LDC R3, c[0x0][0xbec] ;  /* 0x0002fb00ff031b82 */ /* 0x002e620000000800 */
[----:B------:R-:W-:Y:S01]  /*87d0*/  IMAD R2, R16, 0x20, R213 ;  /* 0x0000002010027824 */ /* 0x000fe200078e02d5 */
[----:B------:R-:W-:Y:S01]  /*87e0*/  UIMAD.WIDE.U32 UR10, UR17, UR12, UR10 ;  /* 0x0000000c110a72a5 */ /* 0x000fe2000f8e000a */
[----:B------:R-:W5:Y:S02]  /*87f0*/  LD.E.128 R44, desc[UR36][R44.64] ;  /* 0x000000242c2c7980 */ /* 0x000f64000c101d00 */
[----:B------:R-:W-:Y:S01]  /*8800*/  IMAD R60, R21, 0x80, R2 ;  /* 0x00000080153c7824 */ /* 0x000fe200078e0202 */
[----:B------:R-:W-:Y:S01]  /*8810*/  UIMAD UR4, UR4, UR14, URZ ;  /* 0x0000000e040472a4 */ /* 0x000fe2000f8e023f */
[----:B------:R-:W5:Y:S01]  /*8820*/  LD.E.128 R48, desc[UR36][R48.64] ;  /* 0x0000002430307980 */ /* 0x000f62000c101d00 */
[----:B------:R-:W-:Y:S01]  /*8830*/  UIMAD UR11, UR17, UR13, UR11 ;  /* 0x0000000d110b72a4 */ /* 0x000fe2000f8e020b */
[----:B------:R-:W-:Y:S01]  /*8840*/  IMAD.MOV.U32 R21, RZ, RZ, R60 ;  /* 0x000000ffff157224 */ /* 0x000fe200078e003c */
[----:B------:R-:W-:Y:S01]  /*8850*/  UIMAD UR4, UR61, UR15, UR4 ;  /* 0x0000000f3d0472a4 */ /* 0x000fe2000f8e0204 */
[----:B------:R-:W5:Y:S01]  /*8860*/  LD.E.128 R52, desc[UR36][R52.64] ;  /* 0x0000002434347980 */ /* 0x000f62000c101d00 */
[----:B------:R-:W-:Y:S01]  /*8870*/  UIMAD.WIDE.U32 UR10, UR61, UR14, UR10 ;  /* 0x0000000e3d0a72a5 */ /* 0x000fe2000f8e000a */
[----:B------:R-:W-:-:S02]  /*8880*/  ULDC.64 UR12, c[0x0][0xae0] ;  /* 0x0002b800000c7ab9 */ /* 0x000fc40000000a00 */
[----:B------:R-:W5:Y:S01]  /*8890*/  LD.E.128 R56, desc[UR36][R56.64] ;  /* 0x0000002438387980 */ /* 0x000f62000c101d00 */
[----:B-1----:R-:W-:Y:S01]  /*88a0*/  @P1 IMAD.HI.U32 R2, R60, R3, RZ ;  /* 0x000000033c021227 */ /* 0x002fe200078e00ff */
[----:B------:R-:W-:Y:S01]  /*88b0*/  UIADD3 UR4, UR11, UR4, URZ ;  /* 0x000000040b047290 */ /* 0x000fe2000fffe03f */
[----:B------:R-:W-:Y:S01]  /*88c0*/  @!PT LDS RZ, [RZ] ;  /* 0x00000000fffff984 */ /* 0x000fe20000000800 */
[----:B------:R-:W-:Y:S01]  /*88d0*/  @!PT LDS RZ, [RZ] ;  /* 0x00000000fffff984 */ /* 0x000fe20000000800 */
[----:B------:R-:W-:Y:S01]  /*88e0*/  @!PT LDS RZ, [RZ] ;  /* 0x00000000fffff984 */ /* 0x000fe20000000800 */
[----:B------:R-:W-:Y:S01]  /*88f0*/  @!PT LDS RZ, [RZ] ;  /* 0x00000000fffff984 */ /* 0x000fe20000000800 */
[----:B------:R1:W-:Y:S06]  /*8900*/  MEMBAR.ALL.CTA ;  /* 0x0000000000007992 */ /* 0x0003ec0000008000 */
[----:B-1----:R-:W1:Y:S01]  /*8910*/  FENCE.VIEW.ASYNC.S ;  /* 0x00000000000073c6 */ /* 0x002e620000000000 */
[----:B0-----:R-:W-:-:S04]  /*8920*/  @P1 SHF.R.U32.HI R21, RZ, R23, R2 ;  /* 0x00000017ff151219 */ /* 0x001fc80000011602 */
[--C-:B------:R-:W-:Y:S01]  /*8930*/  SHF.R.S32.HI R20, RZ, 0x1f, R21.reuse ;  /* 0x0000001fff147819 */ /* 0x100fe20000011415 */
[----:B------:R-:W-:Y:S02]  /*8940*/  IMAD.MOV R23, RZ, RZ, -R21 ;  /* 0x000000ffff177224 */ /* 0x000fe400078e0a15 */
[----:B------:R-:W-:Y:S02]  /*8950*/  IMAD.U32 R3, RZ, RZ, UR11 ;  /* 0x0000000bff037e24 */ /* 0x000fe4000f8e00ff */
[----:B------:R-:W-:Y:S02]  /*8960*/  IMAD R23, R18, R23, R60 ;  /* 0x0000001712177224 */ /* 0x000fe400078e023c */
[----:B------:R-:W-:Y:S01]  /*8970*/  IMAD.U32 R2, RZ, RZ, UR10 ;  /* 0x0000000aff027e24 */ /* 0x000fe2000f8e00ff */
[----:B------:R-:W-:Y:S01]  /*8980*/  ULDC.64 UR10, c[0x0][0xad8] ;  /* 0x0002b600000a7ab9 */ /* 0x000fe20000000a00 */
[----:B------:R-:W-:Y:S02]  /*8990*/  IMAD.U32 R3, RZ, RZ, UR4 ;  /* 0x00000004ff037e24 */ /* 0x000fe4000f8e00ff */
[----:B------:R-:W-:Y:S01]  /*89a0*/  IMAD R20, R20, UR12, RZ ;  /* 0x0000000c14147c24 */ /* 0x000fe2000f8e02ff */
[----:B------:R-:W-:Y:S01]  /*89b0*/  SHF.R.S32.HI R18, RZ, 0x1f, R23 ;  /* 0x0000001fff127819 */ /* 0x000fe20000011417 */
[----:B------:R-:W-:-:S04]  /*89c0*/  IMAD.WIDE.U32 R2, R21, UR12, R2 ;  /* 0x0000000c15027c25 */ /* 0x000fc8000f8e0002 */
[----:B------:R-:W-:Y:S02]  /*89d0*/  IMAD R61, R21, UR13, R20 ;  /* 0x0000000d153d7c24 */ /* 0x000fe4000f8e0214 */
[----:B------:R-:W-:Y:S02]  /*89e0*/  IMAD.U32 R20, RZ, RZ, UR16 ;  /* 0x00000010ff147e24 */ /* 0x000fe4000f8e00ff */
[----:B------:R-:W-:Y:S02]  /*89f0*/  IMAD.IADD R3, R3, 0x1, R61 ;  /* 0x0000000103037824 */ /* 0x000fe400078e023d */
[----:B------:R-:W-:Y:S02]  /*8a00*/  IMAD R18, R18, UR10, RZ ;  /* 0x0000000a12127c24 */ /* 0x000fe4000f8e02ff */
[----:B------:R-:W-:Y:S01]  /*8a10*/  IMAD R63, R20, 0x80, R213 ;  /* 0x00000080143f7824 */ /* 0x000fe200078e02d5 */
[----:B------:R-:W-:Y:S01]  /*8a20*/  UIADD3 UR8, UR8, 0x30820, URZ ;  /* 0x0003082008087890 */ /* 0x000fe2000fffe03f */
[----:B------:R-:W-:-:S02]  /*8a30*/  IMAD R61, R23, UR11, R18 ;  /* 0x0000000b173d7c24 */ /* 0x000fc4000f8e0212 */
[----:B------:R-:W-:Y:S01]  /*8a40*/  IMAD.WIDE.U32 R2, R23, UR10, R2 ;  /* 0x0000000a17027c25 */ /* 0x000fe2000f8e0002 */
[CC--:B------:R-:W-:Y:S01]  /*8a50*/  ISETP.GE.AND P2, PT, R63.reuse, R84.reuse, PT ;  /* 0x000000543f00720c */ /* 0x0c0fe20003f46270 */
[----:B------:R-:W-:Y:S02]  /*8a60*/  ULDC.64 UR10, c[0x0][0xa80] ;  /* 0x0002a000000a7ab9 */ /* 0x000fe40000000a00 */
[----:B------:R-:W-:Y:S01]  /*8a70*/  VIADD R23, R63, 0x40 ;  /* 0x000000403f177836 */ /* 0x000fe20000000000 */
[----:B------:R-:W-:Y:S01]  /*8a80*/  UPRMT UR8, URZ, 0x654, UR8 ;  /* 0x000006543f087896 */ /* 0x000fe20008000008 */
[----:B------:R-:W-:Y:S01]  /*8a90*/  IMAD.IADD R3, R3, 0x1, R61 ;  /* 0x0000000103037824 */ /* 0x000fe200078e023d */
[C---:B------:R-:W-:Y:S01]  /*8aa0*/  LEA R18, P3, R2.reuse, UR10, 0x1 ;  /* 0x0000000a02127c11 */ /* 0x040fe2000f8608ff */
[----:B------:R-:W-:Y:S01]  /*8ab0*/  VIADD R21, R63, 0x20 ;  /* 0x000000203f157836 */ /* 0x000fe20000000000 */
[-C--:B------:R-:W-:Y:S02]  /*8ac0*/  ISETP.GE.AND P1, PT, R23, R84.reuse, PT ;  /* 0x000000541700720c */ /* 0x080fe40003f26270 */
[----:B------:R-:W-:Y:S01]  /*8ad0*/  LEA.HI.X R23, R2, UR11, R3, 0x1, P3 ;  /* 0x0000000b02177c11 */ /* 0x000fe200098f0c03 */
[C---:B------:R-:W-:Y:S01]  /*8ae0*/  VIADD R66, R0.reuse, 0x80 ;  /* 0x0000008000427836 */ /* 0x040fe20000000000 */
[----:B------:R-:W-:Y:S01]  /*8af0*/  ISETP.GE.AND P0, PT, R21, R84, PT ;  /* 0x000000541500720c */ /* 0x000fe20003f06270 */
[----:B-1----:R-:W-:Y:S01]  /*8b00*/  SYNCS.ARRIVE.TRANS64.RED.A1T0 RZ, [UR8], RZ ;  /* 0x000000ffffff79a7 */ /* 0x002fe20008100408 */
[----:B------:R-:W-:Y:S01]  /*8b10*/  IADD3 R64, R0, 0x40, RZ ;  /* 0x0000004000407810 */ /* 0x000fe20007ffe0ff */
[----:B------:R0:W1:Y:S01]  /*8b20*/  SHFL.IDX PT, R21, R18, RZ, 0x181f ;  /* 0x00181fff12157589 */ /* 0x00006200000e0000 */
[----:B------:R-:W-:Y:S03]  /*8b30*/  BSSY B1, `(.L_x_3486) ;  /* 0x0000013000017945 */ /* 0x000fe60003800000 */
[----:B------:R0:W2:Y:S01]  /*8b40*/  SHFL.IDX PT, R61, R23, RZ, 0x181f ;  /* 0x00181fff173d7589 */ /* 0x0000a200000e0000 */
[----:B------:R-:W-:-:S02]  /*8b50*/  SHF.R.S32.HI R62, RZ, 0x1f, R0 ;  /* 0x0000001fff3e7819 */ /* 0x000fc40000011400 */
[----:B------:R-:W-:Y:S02]  /*8b60*/  SHF.R.S32.HI R65, RZ, 0x1f, R64 ;  /* 0x0000001fff417819 */ /* 0x000fe40000011440 */
[----:B------:R-:W-:Y:S01]  /*8b70*/  SHF.R.S32.HI R67, RZ, 0x1f, R66 ;  /* 0x0000001fff437819 */ /* 0x000fe20000011442 */
[----:B------:R-:W-:Y:S06]  /*8b80*/  @P2 BRA `(.L_x_3487) ;  /* 0x0000000000342947 */ /* 0x000fec0003800000 */
[----:B------:R-:W-:Y:S02]  /*8b90*/  ULDC UR4, c[0x0][0xac8] ;  /* 0x0002b20000047ab9 */ /* 0x000fe40000000800 */
[----:B------:R-:W-:Y:S02]  /*8ba0*/  ISETP.GE.AND P4, PT, R0, UR4, PT ;  /* 0x0000000400007c0c */ /* 0x000fe4000bf86270 */
[----:B------:R-:W-:Y:S02]  /*8bb0*/  ISETP.GE.AND P3, PT, R64, UR4, PT ;  /* 0x0000000440007c0c */ /* 0x000fe4000bf66270 */
[----:B------:R-:W-:-:S09]  /*8bc0*/  ISETP.GE.AND P2, PT, R66, UR4, PT ;  /* 0x0000000442007c0c */ /* 0x000fd2000bf46270 */
[-C--:B-1----:R-:W-:Y:S02]  /*8bd0*/  @!P4 LEA R2, P6, R0, R21.reuse, 0x1 ;  /* 0x000000150002c211 */ /* 0x082fe400078c08ff */
[----:B------:R-:W-:Y:S02]  /*8be0*/  @!P3 LEA R20, P5, R64, R21, 0x1 ;  /* 0x000000154014b211 */ /* 0x000fe400078a08ff */
[----:B--2---:R-:W-:Y:S02]  /*8bf0*/  @!P4 LEA.HI.X R3, R0, R61, R62, 0x1, P6 ;  /* 0x0000003d0003c211 */ /* 0x004fe400030f0c3e */
[----:B------:R-:W-:Y:S02]  /*8c00*/  @!P2 LEA R60, P6, R66, R21, 0x1 ;  /* 0x00000015423ca211 */ /* 0x000fe400078c08ff */
[-C--:B------:R-:W-:Y:S01]  /*8c10*/  @!P3 LEA.HI.X R21, R64, R61.reuse, R65, 0x1, P5 ;  /* 0x0000003d4015b211 */ /* 0x080fe200028f0c41 */
[----:B-----5:R3:W-:Y:S01]  /*8c20*/  @!P4 ST.E.128 desc[UR36][R2.64], R4 ;  /* 0x000000040200c985 */ /* 0x0207e2000c101d24 */
[----:B------:R-:W-:-:S03]  /*8c30*/  @!P2 LEA.HI.X R61, R66, R61, R67, 0x1, P6 ;  /* 0x0000003d423da211 */ /* 0x000fc600030f0c43 */
[----:B------:R3:W-:Y:S04]  /*8c40*/  @!P3 ST.E.128 desc[UR36][R20.64], R28 ;  /* 0x0000001c1400b985 */ /* 0x0007e8000c101d24 */
[----:B------:R3:W-:Y:S02]  /*8c50*/  @!P2 ST.E.128 desc[UR36][R60.64], R44 ;  /* 0x0000002c3c00a985 */ /* 0x0007e4000c101d24 */
.L_x_3487:
[----:B------:R-:W-:Y:S05]  /*8c60*/  BSYNC B1 ;  /* 0x0000000000017941 */ /* 0x000fea0003800000 */
.L_x_3486:
[----:B---3-5:R3:W4:Y:S01]  /*8c70*/  SHFL.IDX PT, R7, R23, 0x1, 0x181f ;  /* 0x00381f0017077f89 */ /* 0x02872200000e0000 */
[----:B------:R-:W-:Y:S03]  /*8c80*/  BSSY B1, `(.L_x_3488) ;  /* 0x0000010000017945 */ /* 0x000fe60003800000 */
[----:B------:R3:W0:Y:S01]  /*8c90*/  SHFL.IDX PT, R3, R18, 0x1, 0x181f ;  /* 0x00381f0012037f89 */ /* 0x00062200000e0000 */
        /* <DEDUP_REMOVED lines=8> */
[-C--:B----4-:R-:W-:Y:S02]  /*8d20*/  @!P4 LEA.HI.X R3, R0, R7.reuse, R62, 0x1, P0 ;  /* 0x000000070003c211 */ /* 0x090fe400000f0c3e */
[-C--:B------:R-:W-:Y:S02]  /*8d30*/  @!P5 LEA.HI.X R5, R64, R7.reuse, R65, 0x1, P2 ;  /* 0x000000074005d211 */ /* 0x080fe400010f0c41 */
[----:B------:R-:W-:Y:S01]  /*8d40*/  @!P6 LEA.HI.X R7, R66, R7, R67, 0x1, P3 ;  /* 0x000000074207e211 */ /* 0x000fe200018f0c43 */
[----:B------:R0:W-:Y:S04]  /*8d50*/  @!P4 ST.E.128 desc[UR36][R2.64], R8 ;  /* 0x000000080200c985 */ /* 0x0001e8000c101d24 */
[----:B------:R0:W-:Y:S04]  /*8d60*/  @!P5 ST.E.128 desc[UR36][R4.64], R32 ;  /* 0x000000200400d985 */ /* 0x0001e8000c101d24 */
[----:B------:R0:W-:Y:S02]  /*8d70*/  @!P6 ST.E.128 desc[UR36][R6.64], R48 ;  /* 0x000000300600e985 */ /* 0x0001e4000c101d24 */
.L_x_3489:
[----:B------:R-:W-:Y:S05]  /*8d80*/  BSYNC B1 ;  /* 0x0000000000017941 */ /* 0x000fea0003800000 */
.L_x_3488:
[----:B0---4-:R0:W4:Y:S01]  /*8d90*/  SHFL.IDX PT, R7, R23, 0x2, 0x181f ;  /* 0x00581f0017077f89 */ /* 0x01112200000e0000 */
        /* <DEDUP_REMOVED lines=16> */
.L_x_3491:
[----:B------:R-:W-:Y:S05]  /*8ea0*/  BSYNC B1 ;  /* 0x0000000000017941 */ /* 0x000fea0003800000 */
.L_x_3490:
[----:B0-----:R-:W-:Y:S01]  /*8eb0*/  VIADD R3, R63, 0x60 ;  /* 0x000000603f037836 */ /* 0x001fe20000000000 */
[----:B---3--:R-:W0:Y:S04]  /*8ec0*/  SHFL.IDX PT, R23, R23, 0x3, 0x181f ;  /* 0x00781f0017177f89 */ /* 0x008e2800000e0000 */
[----:B------:R-:W-:Y:S01]  /*8ed0*/  ISETP.GE.AND P0, PT, R3, R84, PT ;  /* 0x000000540300720c */ /* 0x000fe20003f06270 */
[----:B----4-:R3:W4:-:S12]  /*8ee0*/  SHFL.IDX PT, R7, R18, 0x3, 0x181f ;  /* 0x00781f0012077f89 */ /* 0x01071800000e0000 */
[----:B---3--:R-:W-:Y:S05]  /*8ef0*/  @P0 BRA `(.L_x_3492) ;  /* 0x0000002000140947 */ /* 0x008fea0003800000 */
[----:B------:R-:W-:Y:S02]  /*8f00*/  ULDC UR4, c[0x0][0xac8] ;  /* 0x0002b20000047ab9 */ /* 0x000fe40000000800 */
[----:B------:R-:W-:Y:S02]  /*8f10*/  ISETP.GE.AND P2, PT, R0, UR4, PT ;  /* 0x0000000400007c0c */ /* 0x000fe4000bf46270 */
[----:B------:R-:W-:-:S11]  /*8f20*/  ISETP.GE.AND P3, PT, R64, UR4, PT ;  /* 0x0000000440007c0c */ /* 0x000fd6000bf66270 */
[-C--:B----4-:R-:W-:Y:S02]  /*8f30*/  @!P2 LEA R2, P0, R0, R7.reuse, 0x1 ;  /* 0x000000070002a211 */ /* 0x090fe400078008ff */
[----:B------:R-:W-:Y:S02]  /*8f40*/  @!P3 LEA R4, P1, R64, R7, 0x1 ;  /* 0x000000074004b211 */ /* 0x000fe400078208ff */
[-C--:B0-----:R-:W-:Y:S02]  /*8f50*/  @!P2 LEA.HI.X R3, R0, R23.reuse, R62, 0x1, P0 ;  /* 0x000000170003a211 */ /* 0x081fe400000f0c3e */
[----:B------:R-:W-:Y:S02]  /*8f60*/  @!P3 LEA.HI.X R5, R64, R23, R65, 0x1, P1 ;  /* 0x000000174005b211 */ /* 0x000fe400008f0c41 */
[----:B------:R-:W-:Y:S01]  /*8f70*/  ISETP.GE.AND P0, PT, R66, UR4, PT ;  /* 0x0000000442007c0c */ /* 0x000fe2000bf06270 */
[----:B------:R3:W-:Y:S04]  /*8f80*/  @!P2 ST.E.128 desc[UR36][R2.64], R24 ;  /* 0x000000180200a985 */ /* 0x0007e8000c101d24 */
[----:B------:R3:W-:Y:S08]  /*8f90*/  @!P3 ST.E.128 desc[UR36][R4.64], R40 ;  /* 0x000000280400b985 */ /* 0x0007f0000c101d24 */
[----:B------:R-:W-:Y:S05]  /*8fa0*/  @P0 BRA `(.L_x_3492) ;  /* 0x0000001c00e80947 */ /* 0x000fea0003800000 */
[----:B---3--:R-:W-:-:S04]  /*8fb0*/  LEA R2, P0, R66, R7, 0x1 ;  /* 0x0000000742027211 */ /* 0x008fc800078008ff */
[----:B------:R-:W-:-:S05]  /*8fc0*/  LEA.HI.X R3, R66, R23, R67, 0x1, P0 ;  /* 0x0000001742037211 */ /* 0x000fca00000f0c43 */
[----:B------:R0:W-:Y:S01]  /*8fd0*/  ST.E.128 desc[UR36][R2.64], R56 ;  /* 0x0000003802007985 */ /* 0x0001e2000c101d24 */
[----:B------:R-:W-:Y:S05]  /*8fe0*/  BRA `(.L_x_3492) ;  /* 0x0000001c00d87947 */ /* 0x000fea0003800000 */
.L_x_3485:
[----:B------:R-:W-:Y:S01]  /*8ff0*/  ULDC.64 UR12, c[0x0][0xb08] ;  /* 0x0002c200000c7ab9 */ /* 0x000fe20000000a00 */
[----:B------:R-:W-:Y:S01]  /*9000*/  R2UR UR16, R211 ;  /* 0x00000000d31072ca */ /* 0x000fe200000e0000 */
[----:B------:R-:W-:Y:S01]  /*9010*/  UIMAD UR9, UR15, UR12, URZ ;  /* 0x0000000c0f0972a4 */ /* 0x000fe2000f8e023f */
[----:B0-----:R-:W0:Y:S01]  /*9020*/  @P1 LDC R0, c[0x0][0xbec] ;  /* 0x0002fb00ff001b82 */ /* 0x001e220000000800 */
[----:B------:R-:W-:Y:S01]  /*9030*/  UIMAD.WIDE.U32 UR10, UR4, UR12, URZ ;  /* 0x0000000c040a72a5 */ /* 0x000fe2000f8e003f */
[----:B------:R-:W-:Y:S01]  /*9040*/  R2UR UR14, R23 ;  /* 0x00000000170e72ca */ /* 0x000fe200000e0000 */
[----:B------:R-:W-:Y:S01]  /*9050*/  UIMAD UR9, UR4, UR13, UR9 ;  /* 0x0000000d040972a4 */ /* 0x000fe2000f8e0209 */
[----:B------:R-:W-:Y:S01]  /*9060*/  IMAD.MOV.U32 R7, RZ, RZ, R15 ;  /* 0x000000ffff077224 */ /* 0x000fe200078e000f */
[----:B------:R-:W-:Y:S01]  /*9070*/  USHF.R.S32.HI UR4, URZ, 0x1f, UR61 ;  /* 0x0000001f3f047899 */ /* 0x000fe2000801143d */
[----:B------:R-:W-:Y:S01]  /*9080*/  BSSY B1, `(.L_x_3493) ;  /* 0x0000096000017945 */ /* 0x000fe20003800000 */
[----:B------:R-:W-:Y:S01]  /*9090*/  UIADD3 UR11, UR11, UR9, URZ ;  /* 0x000000090b0b7290 */ /* 0x000fe2000fffe03f */
[----:B------:R-:W1:Y:S01]  /*90a0*/  @P1 LDC R5, c[0x0][0xbf0] ;  /* 0x0002fc00ff051b82 */ /* 0x000e620000000800 */
[----:B------:R-:W-:Y:S01]  /*90b0*/  ULDC.64 UR12, c[0x0][0xb38] ;  /* 0x0002ce00000c7ab9 */ /* 0x000fe20000000a00 */
[----:B------:R-:W-:Y:S01]  /*90c0*/  UIADD3 UR8, UR8, 0x30820, URZ ;  /* 0x0003082008087890 */ /* 0x000fe2000fffe03f */
[----:B------:R-:W-:Y:S01]  /*90d0*/  SHF.R.S32.HI R84, RZ, 0x1f, R205 ;  /* 0x0000001fff547819 */ /* 0x000fe200000114cd */
[----:B------:R-:W-:Y:S01]  /*90e0*/  UIMAD.WIDE.U32 UR10, UR16, UR12, UR10 ;  /* 0x0000000c100a72a5 */ /* 0x000fe2000f8e000a */
[----:B------:R-:W-:Y:S01]  /*90f0*/  SHF.R.S32.HI R85, RZ, 0x1f, R206 ;  /* 0x0000001fff557819 */ /* 0x000fe200000114ce */
[----:B------:R-:W-:Y:S01]  /*9100*/  UPRMT UR8, URZ, 0x654, UR8 ;  /* 0x000006543f087896 */ /* 0x000fe20008000008 */
[----:B------:R-:W-:Y:S01]  /*9110*/  SHF.R.S32.HI R86, RZ, 0x1f, R207 ;  /* 0x0000001fff567819 */ /* 0x000fe200000114cf */
[----:B------:R-:W-:Y:S01]  /*9120*/  UIMAD UR11, UR16, UR13, UR11 ;  /* 0x0000000d100b72a4 */ /* 0x000fe2000f8e020b */
[----:B------:R-:W-:-:S02]  /*9130*/  SHF.R.S32.HI R87, RZ, 0x1f, R208 ;  /* 0x0000001fff577819 */ /* 0x000fc400000114d0 */
[----:B------:R-:W-:Y:S01]  /*9140*/  ULDC.64 UR12, c[0x0][0xb40] ;  /* 0x0002d000000c7ab9 */ /* 0x000fe20000000a00 */
[----:B------:R-:W-:Y:S01]  /*9150*/  SHF.R.S32.HI R88, RZ, 0x1f, R209 ;  /* 0x0000001fff587819 */ /* 0x000fe200000114d1 */
[----:B------:R-:W-:Y:S01]  /*9160*/  UIMAD UR4, UR4, UR12, URZ ;  /* 0x0000000c040472a4 */ /* 0x000fe2000f8e023f */
[----:B------:R-:W-:Y:S01]  /*9170*/  SHF.R.S32.HI R89, RZ, 0x1f, R210 ;  /* 0x0000001fff597819 */ /* 0x000fe200000114d2 */
[----:B------:R-:W-:Y:S01]  /*9180*/  UIMAD.WIDE.U32 UR10, UR61, UR12, UR10 ;  /* 0x0000000c3d0a72a5 */ /* 0x000fe2000f8e000a */
[----:B0-----:R-:W-:Y:S01]  /*9190*/  @P1 IMAD.HI.U32 R0, R15, R0, RZ ;  /* 0x000000000f001227 */ /* 0x001fe200078e00ff */
[----:B------:R-:W-:Y:S01]  /*91a0*/  UIMAD UR4, UR61, UR13, UR4 ;  /* 0x0000000d3d0472a4 */ /* 0x000fe2000f8e0204 */
[----:B------:R-:W-:Y:S02]  /*91b0*/  SYNCS.ARRIVE.TRANS64.RED.A1T0 RZ, [UR8], RZ ;  /* 0x000000ffffff79a7 */ /* 0x000fe40008100408 */
[----:B------:R-:W-:Y:S01]  /*91c0*/  ULDC.64 UR12, c[0x0][0xb48] ;  /* 0x0002d200000c7ab9 */ /* 0x000fe20000000a00 */
[----:B------:R-:W-:Y:S01]  /*91d0*/  UIADD3 UR11, UR11, UR4, URZ ;  /* 0x000000040b0b7290 */ /* 0x000fe2000fffe03f */
[----:B-1----:R-:W-:-:S03]  /*91e0*/  @P1 SHF.R.U32.HI R7, RZ, R5, R0 ;  /* 0x00000005ff071219 */ /* 0x002fc60000011600 */
[----:B------:R-:W-:Y:S01]  /*91f0*/  UIMAD.WIDE.U32 UR10, UR14, UR12, UR10 ;  /* 0x0000000c0e0a72a5 */ /* 0x000fe2000f8e000a */
[--C-:B------:R-:W-:Y:S01]  /*9200*/  SHF.R.S32.HI R0, RZ, 0x1f, R7.reuse ;  /* 0x0000001fff007819 */ /* 0x100fe20000011407 */
[----:B------:R-:W-:Y:S02]  /*9210*/  IMAD.MOV R9, RZ, RZ, -R7 ;  /* 0x000000ffff097224 */ /* 0x000fe400078e0a07 */
[----:B------:R-:W-:Y:S02]  /*9220*/  UIMAD UR4, UR14, UR13, UR11 ;  /* 0x0000000d0e0472a4 */ /* 0x000fe4000f8e020b */
[----:B------:R-:W-:Y:S01]  /*9230*/  IMAD.U32 R5, RZ, RZ, UR11 ;  /* 0x0000000bff057e24 */ /* 0x000fe2000f8e00ff */
[----:B------:R-:W-:Y:S01]  /*9240*/  ULDC.64 UR12, c[0x0][0xb30] ;  /* 0x0002cc00000c7ab9 */ /* 0x000fe20000000a00 */
[----:B------:R-:W-:Y:S02]  /*9250*/  IMAD R9, R18, R9, R15 ;  /* 0x0000000912097224 */ /* 0x000fe400078e020f */
[----:B------:R-:W-:-:S02]  /*9260*/  IMAD R0, R0, UR12, RZ ;  /* 0x0000000c00007c24 */ /* 0x000fc4000f8e02ff */
[----:B------:R-:W-:Y:S01]  /*9270*/  IMAD.U32 R4, RZ, RZ, UR10 ;  /* 0x0000000aff047e24 */ /* 0x000fe2000f8e00ff */
[----:B------:R-:W-:Y:S01]  /*9280*/  ULDC.64 UR10, c[0x0][0xb28] ;  /* 0x0002ca00000a7ab9 */ /* 0x000fe20000000a00 */
[----:B------:R-:W-:Y:S02]  /*9290*/  IMAD.U32 R5, RZ, RZ, UR4 ;  /* 0x00000004ff057e24 */ /* 0x000fe4000f8e00ff */
[C---:B------:R-:W-:Y:S01]  /*92a0*/  IMAD R11, R7.reuse, UR13, R0 ;  /* 0x0000000d070b7c24 */ /* 0x040fe2000f8e0200 */
[----:B------:R-:W-:Y:S01]  /*92b0*/  SHF.R.S32.HI R0, RZ, 0x1f, R9 ;  /* 0x0000001fff007819 */ /* 0x000fe20000011409 */
[----:B------:R-:W-:-:S04]  /*92c0*/  IMAD.WIDE.U32 R4, R7, UR12, R4 ;  /* 0x0000000c07047c25 */ /* 0x000fc8000f8e0004 */
[----:B------:R-:W-:Y:S02]  /*92d0*/  IMAD R0, R0, UR10, RZ ;  /* 0x0000000a00007c24 */ /* 0x000fe4000f8e02ff */
[----:B------:R-:W-:Y:S02]  /*92e0*/  IMAD.IADD R5, R5, 0x1, R11 ;  /* 0x0000000105057824 */ /* 0x000fe400078e020b */
[C---:B------:R-:W-:Y:S02]  /*92f0*/  IMAD R7, R9.reuse, UR11, R0 ;  /* 0x0000000b09077c24 */ /* 0x040fe4000f8e0200 */
[----:B------:R-:W-:Y:S01]  /*9300*/  IMAD.WIDE.U32 R4, R9, UR10, R4 ;  /* 0x0000000a09047c25 */ /* 0x000fe2000f8e0004 */
[----:B------:R-:W-:-:S03]  /*9310*/  ULDC.64 UR10, c[0x0][0xb00] ;  /* 0x0002c000000a7ab9 */ /* 0x000fc60000000a00 */
[----:B------:R-:W-:Y:S01]  /*9320*/  IMAD.IADD R5, R5, 0x1, R7 ;  /* 0x0000000105057824 */ /* 0x000fe200078e0207 */
[----:B------:R-:W-:-:S04]  /*9330*/  LEA R0, P1, R4, UR10, 0x2 ;  /* 0x0000000a04007c11 */ /* 0x000fc8000f8210ff */
[----:B------:R-:W-:Y:S02]  /*9340*/  LEA.HI.X R18, R4, UR11, R5, 0x2, P1 ;  /* 0x0000000b04127c11 */ /* 0x000fe400088f1405 */
[----:B------:R0:W1:Y:S04]  /*9350*/  SHFL.IDX PT, R4, R0, RZ, 0x1c1f ;  /* 0x001c1fff00047589 */ /* 0x00006800000e0000 */
[----:B------:R0:W2:Y:S01]  /*9360*/  SHFL.IDX PT, R5, R18, RZ, 0x1c1f ;  /* 0x001c1fff12057589 */ /* 0x0000a200000e0000 */
[----:B------:R-:W-:Y:S05]  /*9370*/  @P2 BRA `(.L_x_3494) ;  /* 0x0000000400982947 */ /* 0x000fea0003800000 */
[----:B------:R-:W-:Y:S01]  /*9380*/  ULDC UR4, c[0x0][0xac8] ;  /* 0x0002b20000047ab9 */ /* 0x000fe20000000800 */
[C---:B------:R-:W-:Y:S01]  /*9390*/  VIADD R13, R17.reuse, 0x18 ;  /* 0x00000018110d7836 */ /* 0x040fe20000000000 */
[----:B------:R-:W-:Y:S01]  /*93a0*/  ISETP.GE.AND P5, PT, R22, UR4, PT ;  /* 0x0000000416007c0c */ /* 0x000fe2000bfa6270 */
[C---:B------:R-:W-:Y:S01]  /*93b0*/  VIADD R15, R17.reuse, 0x20 ;  /* 0x00000020110f7836 */ /* 0x040fe20000000000 */
[----:B------:R-:W-:Y:S02]  /*93c0*/  ISETP.GE.AND P6, PT, R17, UR4, PT ;  /* 0x0000000411007c0c */ /* 0x000fe4000bfc6270 */
[----:B------:R-:W-:Y:S02]  /*93d0*/  ISETP.GE.AND P4, PT, R210, UR4, PT ;  /* 0x00000004d2007c0c */ /* 0x000fe4000bf86270 */
[----:B------:R-:W-:Y:S02]  /*93e0*/  ISETP.GE.AND P2, PT, R13, UR4, PT ;  /* 0x000000040d007c0c */ /* 0x000fe4000bf46270 */
[----:B------:R-:W-:-:S02]  /*93f0*/  SHF.R.S32.HI R9, RZ, 0x1f, R22 ;  /* 0x0000001fff097819 */ /* 0x000fc40000011416 */
[----:B------:R-:W-:Y:S02]  /*9400*/  ISETP.GE.AND P1, PT, R15, UR4, PT ;  /* 0x000000040f007c0c */ /* 0x000fe4000bf26270 */
[----:B------:R-:W-:Y:S02]  /*9410*/  SHF.R.S32.HI R14, RZ, 0x1f, R13 ;  /* 0x0000001fff0e7819 */ /* 0x000fe4000001140d */
[CC--:B-1----:R-:W-:Y:S01]  /*9420*/  @!P5 LEA R10, P3, R22.reuse, R4.reuse, 0x2 ;  /* 0x00000004160ad211 */ /* 0x0c2fe200078610ff */
[----:B--2---:R-:W-:Y:S01]  /*9430*/  @!P6 IMAD.WIDE R6, R17, 0x4, R4 ;  /* 0x000000041106e825 */ /* 0x004fe200078e0204 */
[----:B------:R-:W-:Y:S02]  /*9440*/  SHF.R.S32.HI R23, RZ, 0x1f, R15 ;  /* 0x0000001fff177819 */ /* 0x000fe4000001140f */
[----:B------:R-:W-:Y:S02]  /*9450*/  @!P5 LEA.HI.X R11, R22, R5, R9, 0x2, P3 ;  /* 0x00000005160bd211 */ /* 0x000fe400018f1409 */
[-C--:B------:R-:W-:Y:S01]  /*9460*/  @!P4 LEA R8, P3, R210, R4.reuse, 0x2 ;  /* 0x00000004d208c211 */ /* 0x080fe200078610ff */
[----:B------:R1:W-:Y:S01]  /*9470*/  @!P6 ST.E.64 desc[UR36][R6.64], R24 ;  /* 0x000000180600e985 */ /* 0x0003e2000c101b24 */
[----:B------:R-:W-:-:S02]  /*9480*/  @!P2 LEA R12, P6, R13, R4, 0x2 ;  /* 0x000000040d0ca211 */ /* 0x000fc400078c10ff */
[-C--:B------:R-:W-:Y:S02]  /*9490*/  @!P4 LEA.HI.X R9, R210, R5.reuse, R89, 0x2, P3 ;  /* 0x00000005d209c211 */ /* 0x080fe400018f1459 */
[----:B------:R-:W-:Y:S02]  /*94a0*/  ISETP.GE.AND P3, PT, R19, UR4, PT ;  /* 0x0000000413007c0c */ /* 0x000fe4000bf66270 */
[-C--:B------:R-:W-:Y:S01]  /*94b0*/  @!P2 LEA.HI.X R13, R13, R5.reuse, R14, 0x2, P6 ;  /* 0x000000050d0da211 */ /* 0x080fe200030f140e */
[----:B------:R2:W-:Y:S01]  /*94c0*/  @!P4 ST.E.64 desc[UR36][R8.64], R28 ;  /* 0x0000001c0800c985 */ /* 0x0005e2000c101b24 */
[----:B------:R-:W-:Y:S02]  /*94d0*/  @!P1 LEA R14, P6, R15, R4, 0x2 ;  /* 0x000000040f0e9211 */ /* 0x000fe400078c10ff */
[----:B------:R-:W-:Y:S01]  /*94e0*/  ISETP.GE.AND P4, PT, R209, UR4, PT ;  /* 0x00000004d1007c0c */ /* 0x000fe2000bf86270 */
[----:B------:R3:W-:Y:S01]  /*94f0*/  @!P5 ST.E.64 desc[UR36][R10.64], R32 ;  /* 0x000000200a00d985 */ /* 0x0007e2000c101b24 */
[----:B------:R-:W-:-:S02]  /*9500*/  @!P1 LEA.HI.X R15, R15, R5, R23, 0x2, P6 ;  /* 0x000000050f0f9211 */ /* 0x000fc400030f1417 */
[----:B-1----:R-:W-:Y:S01]  /*9510*/  SHF.R.S32.HI R7, RZ, 0x1f, R19 ;  /* 0x0000001fff077819 */ /* 0x002fe20000011413 */
[----:B------:R1:W-:Y:S01]  /*9520*/  @!P2 ST.E.64 desc[UR36][R12.64], R36 ;  /* 0x000000240c00a985 */ /* 0x0003e2000c101b24 */
[----:B------:R-:W-:Y:S02]  /*9530*/  ISETP.GE.AND P2, PT, R208, UR4, PT ;  /* 0x00000004d0007c0c */ /* 0x000fe4000bf46270 */
[-C--:B------:R-:W-:Y:S01]  /*9540*/  @!P3 LEA R6, P5, R19, R4.reuse, 0x2 ;  /* 0x000000041306b211 */ /* 0x080fe200078a10ff */
[----:B------:R-:W-:Y:S01]  /*9550*/  @!P1 ST.E.64 desc[UR36][R14.64], R40 ;  /* 0x000000280e009985 */ /* 0x000fe2000c101b24 */
[----:B------:R-:W-:Y:S02]  /*9560*/  ISETP.GE.AND P1, PT, R207, UR4, PT ;  /* 0x00000004cf007c0c */ /* 0x000fe4000bf26270 */
[----:B------:R-:W-:Y:S02]  /*9570*/  @!P3 LEA.HI.X R7, R19, R5, R7, 0x2, P5 ;  /* 0x000000051307b211 */ /* 0x000fe400028f1407 */
[----:B------:R-:W-:-:S03]  /*9580*/  @!P4 LEA R24, P5, R209, R4, 0x2 ;  /* 0x00000004d118c211 */ /* 0x000fc600078a10ff */
[----:B------:R4:W-:Y:S01]  /*9590*/  @!P3 ST.E.64 desc[UR36][R6.64], R44 ;  /* 0x0000002c0600b985 */ /* 0x0009e2000c101b24 */
[----:B------:R-:W-:Y:S02]  /*95a0*/  ISETP.GE.AND P3, PT, R206, UR4, PT ;  /* 0x00000004ce007c0c */ /* 0x000fe4000bf66270 */
[CC--:B--2---:R-:W-:Y:S02]  /*95b0*/  @!P2 LEA R8, P6, R208.reuse, R4.reuse, 0x2 ;  /* 0x00000004d008a211 */ /* 0x0c4fe400078c10ff */
[-C--:B------:R-:W-:Y:S02]  /*95c0*/  @!P4 LEA.HI.X R25, R209, R5.reuse, R88, 0x2, P5 ;  /* 0x00000005d119c211 */ /* 0x080fe400028f1458 */
[----:B------:R-:W-:Y:S02]  /*95d0*/  @!P2 LEA.HI.X R9, R208, R5, R87, 0x2, P6 ;  /* 0x00000005d009a211 */ /* 0x000fe400030f1457 */
[----:B---3--:R-:W-:Y:S01]  /*95e0*/  @!P1 LEA R10, P5, R207, R4, 0x2 ;  /* 0x00000004cf0a9211 */ /* 0x008fe200078a10ff */
[----:B------:R-:W-:Y:S01]  /*95f0*/  @!P4 ST.E.64 desc[UR36][R24.64], R48 ;  /* 0x000000301800c985 */ /* 0x000fe2000c101b24 */
[----:B------:R-:W-:-:S02]  /*9600*/  ISETP.GE.AND P4, PT, R205, UR4, PT ;  /* 0x00000004cd007c0c */ /* 0x000fc4000bf86270 */
[-C--:B------:R-:W-:Y:S01]  /*9610*/  @!P1 LEA.HI.X R11, R207, R5.reuse, R86, 0x2, P5 ;  /* 0x00000005cf0b9211 */ /* 0x080fe200028f1456 */
[----:B------:R2:W-:Y:S01]  /*9620*/  @!P2 ST.E.64 desc[UR36][R8.64], R52 ;  /* 0x000000340800a985 */ /* 0x0005e2000c101b24 */
[----:B------:R-:W-:Y:S02]  /*9630*/  ISETP.GE.AND P2, PT, R204, UR4, PT ;  /* 0x00000004cc007c0c */ /* 0x000fe4000bf46270 */
[C---:B-1----:R-:W-:Y:S01]  /*9640*/  @!P3 LEA R12, P6, R206.reuse, R4, 0x2 ;  /* 0x00000004ce0cb211 */ /* 0x042fe200078c10ff */
[----:B------:R1:W-:Y:S01]  /*9650*/  @!P1 ST.E.64 desc[UR36][R10.64], R56 ;  /* 0x000000380a009985 */ /* 0x0003e2000c101b24 */
[----:B------:R-:W-:Y:S02]  /*9660*/  ISETP.GE.AND P1, PT, R203, UR4, PT ;  /* 0x00000004cb007c0c */ /* 0x000fe4000bf26270 */
[----:B------:R-:W-:-:S03]  /*9670*/  @!P3 LEA.HI.X R13, R206, R5, R85, 0x2, P6 ;  /* 0x00000005ce0db211 */ /* 0x000fc600030f1455 */
[CC--:B----4-:R-:W-:Y:S02]  /*9680*/  @!P4 LEA R6, P5, R205.reuse, R4.reuse, 0x2 ;  /* 0x00000004cd06c211 */ /* 0x0d0fe400078a10ff */
[----:B------:R3:W-:Y:S01]  /*9690*/  @!P3 ST.E.64 desc[UR36][R12.64], R60 ;  /* 0x0000003c0c00b985 */ /* 0x0007e2000c101b24 */
[----:B------:R-:W-:Y:S02]  /*96a0*/  ISETP.GE.AND P3, PT, R202, UR4, PT ;  /* 0x00000004ca007c0c */ /* 0x000fe4000bf66270 */
[CC--:B------:R-:W-:Y:S02]  /*96b0*/  @!P2 LEA R14, P6, R204.reuse, R4.reuse, 0x2 ;  /* 0x00000004cc0ea211 */ /* 0x0c0fe400078c10ff */
[-C--:B------:R-:W-:Y:S02]  /*96c0*/  @!P4 LEA.HI.X R7, R205, R5.reuse, R84, 0x2, P5 ;  /* 0x00000005cd07c211 */ /* 0x080fe400028f1454 */
[----:B------:R-:W-:Y:S02]  /*96d0*/  @!P2 LEA.HI.X R15, R204, R5, R229, 0x2, P6 ;  /* 0x00000005cc0fa211 */ /* 0x000fe400030f14e5 */
[----:B------:R-:W-:Y:S01]  /*96e0*/  ISETP.GE.AND P5, PT, R201, UR4, PT ;  /* 0x00000004c9007c0c */ /* 0x000fe2000bfa6270 */
[----:B------:R4:W-:Y:S01]  /*96f0*/  @!P4 ST.E.64 desc[UR36][R6.64], R64 ;  /* 0x000000400600c985 */ /* 0x0009e2000c101b24 */
[----:B--2---:R-:W-:-:S03]  /*9700*/  @!P1 LEA R8, P4, R203, R4, 0x2 ;  /* 0x00000004cb089211 */ /* 0x004fc600078810ff */
[----:B------:R2:W-:Y:S01]  /*9710*/  @!P2 ST.E.64 desc[UR36][R14.64], R68 ;  /* 0x000000440e00a985 */ /* 0x0005e2000c101b24 */
[----:B------:R-:W-:Y:S02]  /*9720*/  ISETP.GE.AND P2, PT, R200, UR4, PT ;  /* 0x00000004c8007c0c */ /* 0x000fe4000bf46270 */
[----:B------:R-:W-:Y:S02]  /*9730*/  @!P1 LEA.HI.X R9, R203, R5, R228, 0x2, P4 ;  /* 0x00000005cb099211 */ /* 0x000fe400020f14e4 */
[----:B-1----:R-:W-:-:S03]  /*9740*/  @!P3 LEA R10, P6, R202, R4, 0x2 ;  /* 0x00000004ca0ab211 */ /* 0x002fc600078c10ff */
[----:B------:R1:W-:Y:S01]  /*9750*/  @!P1 ST.E.64 desc[UR36][R8.64], R72 ;  /* 0x0000004808009985 */ /* 0x0003e2000c101b24 */
[-C--:B------:R-:W-:Y:S02]  /*9760*/  @!P3 LEA.HI.X R11, R202, R5.reuse, R227, 0x2, P6 ;  /* 0x00000005ca0bb211 */ /* 0x080fe400030f14e3 */
[----:B------:R-:W-:Y:S02]  /*9770*/  ISETP.GE.AND P1, PT, R199, UR4, PT ;  /* 0x00000004c7007c0c */ /* 0x000fe4000bf26270 */
[CC--:B---3--:R-:W-:Y:S01]  /*9780*/  @!P5 LEA R12, P4, R201.reuse, R4.reuse, 0x2 ;  /* 0x00000004c90cd211 */ /* 0x0c8fe200078810ff */
[----:B------:R3:W-:Y:S01]  /*9790*/  @!P3 ST.E.64 desc[UR36][R10.64], R76 ;  /* 0x0000004c0a00b985 */ /* 0x0007e2000c101b24 */
[----:B----4-:R-:W-:Y:S02]  /*97a0*/  @!P2 LEA R6, P6, R200, R4, 0x2 ;  /* 0x00000004c806a211 */ /* 0x010fe400078c10ff */
[----:B------:R-:W-:Y:S02]  /*97b0*/  ISETP.GE.AND P3, PT, R198, UR4, PT ;  /* 0x00000004c6007c0c */ /* 0x000fe4000bf66270 */
[----:B------:R-:W-:-:S02]  /*97c0*/  @!P5 LEA.HI.X R13, R201, R5, R226, 0x2, P4 ;  /* 0x00000005c90dd211 */ /* 0x000fc400020f14e2 */
[----:B------:R-:W-:Y:S02]  /*97d0*/  ISETP.GE.AND P4, PT, R197, UR4, PT ;  /* 0x00000004c5007c0c */ /* 0x000fe4000bf86270 */
[----:B------:R-:W-:Y:S01]  /*97e0*/  @!P2 LEA.HI.X R7, R200, R5, R225, 0x2, P6 ;  /* 0x00000005c807a211 */ /* 0x000fe200030f14e1 */
[----:B------:R-:W-:Y:S01]  /*97f0*/  @!P5 ST.E.64 desc[UR36][R12.64], R80 ;  /* 0x000000500c00d985 */ /* 0x000fe2000c101b24 */
[----:B--2---:R-:W-:-:S03]  /*9800*/  @!P1 LEA R14, P5, R199, R4, 0x2 ;  /* 0x00000004c70e9211 */ /* 0x004fc600078a10ff */
[----:B------:R2:W-:Y:S01]  /*9810*/  @!P2 ST.E.64 desc[UR36][R6.64], R2 ;  /* 0x000000020600a985 */ /* 0x0005e2000c101b24 */
[----:B------:R-:W-:Y:S02]  /*9820*/  ISETP.GE.AND P2, PT, R196, UR4, PT ;  /* 0x00000004c4007c0c */ /* 0x000fe4000bf46270 */
[-C--:B------:R-:W-:Y:S02]  /*9830*/  @!P1 LEA.HI.X R15, R199, R5.reuse, R224, 0x2, P5 ;  /* 0x00000005c70f9211 */ /* 0x080fe400028f14e0 */
[CC--:B-1----:R-:W-:Y:S02]  /*9840*/  @!P3 LEA R8, P6, R198.reuse, R4.reuse, 0x2 ;  /* 0x00000004c608b211 */ /* 0x0c2fe400078c10ff */
[----:B---3--:R-:W-:Y:S01]  /*9850*/  @!P4 LEA R10, P5, R197, R4, 0x2 ;  /* 0x00000004c50ac211 */ /* 0x008fe200078a10ff */
[----:B------:R-:W-:Y:S01]  /*9860*/  @!P1 ST.E.64 desc[UR36][R14.64], R20 ;  /* 0x000000140e009985 */ /* 0x000fe2000c101b24 */
[----:B------:R-:W-:Y:S02]  /*9870*/  @!P3 LEA.HI.X R9, R198, R5, R223, 0x2, P6 ;  /* 0x00000005c609b211 */ /* 0x000fe400030f14df */
[----:B------:R-:W-:-:S02]  /*9880*/  ISETP.GE.AND P1, PT, R195, UR4, PT ;  /* 0x00000004c3007c0c */ /* 0x000fc4000bf26270 */
[-C--:B------:R-:W-:Y:S01]  /*9890*/  @!P4 LEA.HI.X R11, R197, R5.reuse, R222, 0x2, P5 ;  /* 0x00000005c50bc211 */ /* 0x080fe200028f14de */
[----:B------:R1:W-:Y:S01]  /*98a0*/  @!P3 ST.E.64 desc[UR36][R8.64], R120 ;  /* 0x000000780800b985 */ /* 0x0003e2000c101b24 */
[----:B------:R-:W-:Y:S02]  /*98b0*/  ISETP.GE.AND P5, PT, R194, UR4, PT ;  /* 0x00000004c2007c0c */ /* 0x000fe4000bfa6270 */
[----:B--2---:R-:W-:Y:S01]  /*98c0*/  @!P2 LEA R2, P6, R196, R4, 0x2 ;  /* 0x00000004c402a211 */ /* 0x004fe200078c10ff */
[----:B------:R3:W-:Y:S01]  /*98d0*/  @!P4 ST.E.64 desc[UR36][R10.64], R96 ;  /* 0x000000600a00c985 */ /* 0x0007e2000c101b24 */
[----:B------:R-:W-:Y:S02]  /*98e0*/  ISETP.GE.AND P3, PT, R193, UR4, PT ;  /* 0x00000004c1007c0c */ /* 0x000fe4000bf66270 */
[----:B------:R-:W-:Y:S02]  /*98f0*/  ISETP.GE.AND P4, PT, R192, UR4, PT ;  /* 0x00000004c0007c0c */ /* 0x000fe4000bf86270 */
[----:B------:R-:W-:-:S02]  /*9900*/  @!P2 LEA.HI.X R3, R196, R5, R221, 0x2, P6 ;  /* 0x00000005c403a211 */ /* 0x000fc400030f14dd */
[----:B------:R-:W-:-:S03]  /*9910*/  @!P1 LEA R6, P6, R195, R4, 0x2 ;  /* 0x00000004c3069211 */ /* 0x000fc600078c10ff */
[----:B------:R3:W-:Y:S01]  /*9920*/  @!P2 ST.E.64 desc[UR36][R2.64], R100 ;  /* 0x000000640200a985 */ /* 0x0007e2000c101b24 */
[CC--:B------:R-:W-:Y:S02]  /*9930*/  @!P5 LEA R12, P2, R194.reuse, R4.reuse, 0x2 ;  /* 0x00000004c20cd211 */ /* 0x0c0fe400078410ff */
[-C--:B------:R-:W-:Y:S02]  /*9940*/  @!P1 LEA.HI.X R7, R195, R5.reuse, R220, 0x2, P6 ;  /* 0x00000005c3079211 */ /* 0x080fe400030f14dc */
[CC--:B-1----:R-:W-:Y:S02]  /*9950*/  @!P3 LEA R8, P6, R193.reuse, R4.reuse, 0x2 ;  /* 0x00000004c108b211 */ /* 0x0c2fe400078c10ff */
[-C--:B------:R-:W-:Y:S01]  /*9960*/  @!P5 LEA.HI.X R13, R194, R5.reuse, R219, 0x2, P2 ;  /* 0x00000005c20dd211 */ /* 0x080fe200010f14db */
[----:B------:R3:W-:Y:S01]  /*9970*/  @!P1 ST.E.64 desc[UR36][R6.64], R104 ;  /* 0x0000006806009985 */ /* 0x0007e2000c101b24 */
[C---:B------:R-:W-:Y:S02]  /*9980*/  @!P4 LEA R4, P2, R192.reuse, R4, 0x2 ;  /* 0x00000004c004c211 */ /* 0x040fe400078410ff */
[-C--:B------:R-:W-:Y:S01]  /*9990*/  @!P3 LEA.HI.X R9, R193, R5.reuse, R218, 0x2, P6 ;  /* 0x00000005c109b211 */ /* 0x080fe200030f14da */
[----:B------:R3:W-:Y:S01]  /*99a0*/  @!P5 ST.E.64 desc[UR36][R12.64], R108 ;  /* 0x0000006c0c00d985 */ /* 0x0007e2000c101b24 */
[----:B------:R-:W-:-:S03]  /*99b0*/  @!P4 LEA.HI.X R5, R192, R5, R217, 0x2, P2 ;  /* 0x00000005c005c211 */ /* 0x000fc600010f14d9 */
[----:B------:R3:W-:Y:S04]  /*99c0*/  @!P3 ST.E.64 desc[UR36][R8.64], R112 ;  /* 0x000000700800b985 */ /* 0x0007e8000c101b24 */
[----:B------:R3:W-:Y:S02]  /*99d0*/  @!P4 ST.E.64 desc[UR36][R4.64], R116 ;  /* 0x000000740400c985 */ /* 0x0007e4000c101b24 */
.L_x_3494:
[----:B------:R-:W-:Y:S05]  /*99e0*/  BSYNC B1 ;  /* 0x0000000000017941 */ /* 0x000fea0003800000 */
.L_x_3493:
[----:B--23--:R2:W3:Y:S04]  /*99f0*/  SHFL.IDX PT, R5, R18, 0x1, 0x1c1f ;  /* 0x003c1f0012057f89 */ /* 0x00c4e800000e0000 */
[----:B-1----:R2:W1:Y:S01]  /*9a00*/  SHFL.IDX PT, R4, R0, 0x1, 0x1c1f ;  /* 0x003c1f0000047f89 */ /* 0x00246200000e0000 */
[----:B------:R-:W-:Y:S05]  /*9a10*/  @P0 BRA `(.L_x_3492) ;  /* 0x00000014004c0947 */ /* 0x000fea0003800000 */
[C---:B------:R-:W-:Y:S01]  /*9a20*/  VIADD R9, R17.reuse, 0x18 ;  /* 0x0000001811097836 */ /* 0x040fe20000000000 */
[----:B------:R-:W-:Y:S01]  /*9a30*/  ULDC UR4, c[0x0][0xac8] ;  /* 0x0002b20000047ab9 */ /* 0x000fe20000000800 */
[----:B------:R-:W-:Y:S01]  /*9a40*/  VIADD R13, R17, 0x20 ;  /* 0x00000020110d7836 */ /* 0x000fe20000000000 */
[----:B------:R-:W-:Y:S02]  /*9a50*/  ISETP.GE.AND P6, PT, R210, UR4, PT ;  /* 0x00000004d2007c0c */ /* 0x000fe4000bfc6270 */
[----:B------:R-:W-:Y:S02]  /*9a60*/  ISETP.GE.AND P5, PT, R9, UR4, PT ;  /* 0x0000000409007c0c */ /* 0x000fe4000bfa6270 */
[----:B------:R-:W-:Y:S02]  /*9a70*/  ISETP.GE.AND P4, PT, R22, UR4, PT ;  /* 0x0000000416007c0c */ /* 0x000fe4000bf86270 */
[----:B------:R-:W-:Y:S02]  /*9a80*/  ISETP.GE.AND P2, PT, R17, UR4, PT ;  /* 0x0000000411007c0c */ /* 0x000fe4000bf46270 */
[----:B------:R-:W-:-:S02]  /*9a90*/  ISETP.GE.AND P3, PT, R13, UR4, PT ;  /* 0x000000040d007c0c */ /* 0x000fc4000bf66270 */
[----:B0-2---:R-:W-:-:S03]  /*9aa0*/  SHF.R.S32.HI R0, RZ, 0x1f, R9 ;  /* 0x0000001fff007819 */ /* 0x005fc60000011409 */
[CC--:B-1----:R-:W-:Y:S02]  /*9ab0*/  @!P6 LEA R6, P0, R210.reuse, R4.reuse, 0x2 ;  /* 0x00000004d206e211 */ /* 0x0c2fe400078010ff */
[CC--:B------:R-:W-:Y:S02]  /*9ac0*/  @!P5 LEA R10, P1, R9.reuse, R4.reuse, 0x2 ;  /* 0x00000004090ad211 */ /* 0x0c0fe400078210ff */
[-C--:B---3--:R-:W-:Y:S02]  /*9ad0*/  @!P6 LEA.HI.X R7, R210, R5.reuse, R89, 0x2, P0 ;  /* 0x00000005d207e211 */ /* 0x088fe400000f1459 */
[----:B------:R-:W-:Y:S01]  /*9ae0*/  @!P5 LEA.HI.X R11, R9, R5, R0, 0x2, P1 ;  /* 0x00000005090bd211 */ /* 0x000fe200008f1400 */
[----:B------:R-:W-:Y:S01]  /*9af0*/  @!P2 IMAD.WIDE R2, R17, 0x4, R4 ;  /* 0x000000041102a825 */ /* 0x000fe200078e0204 */
[----:B------:R-:W-:Y:S02]  /*9b00*/  SHF.R.S32.HI R9, RZ, 0x1f, R22 ;  /* 0x0000001fff097819 */ /* 0x000fe40000011416 */
[----:B------:R-:W-:-:S02]  /*9b10*/  @!P4 LEA R8, P1, R22, R4, 0x2 ;  /* 0x000000041608c211 */ /* 0x000fc400078210ff */
[----:B------:R-:W-:Y:S01]  /*9b20*/  ISETP.GE.AND P0, PT, R19, UR4, PT ;  /* 0x0000000413007c0c */ /* 0x000fe2000bf06270 */
[----:B------:R0:W-:Y:S01]  /*9b30*/  @!P2 ST.E.64 desc[UR36][R2.64], R26 ;  /* 0x0000001a0200a985 */ /* 0x0001e2000c101b24 */
[----:B------:R-:W-:Y:S02]  /*9b40*/  @!P4 LEA.HI.X R9, R22, R5, R9, 0x2, P1 ;  /* 0x000000051609c211 */ /* 0x000fe400008f1409 */
[----:B------:R-:W-:Y:S01]  /*9b50*/  ISETP.GE.AND P1, PT, R209, UR4, PT ;  /* 0x00000004d1007c0c */ /* 0x000fe2000bf26270 */
[----:B------:R1:W-:Y:S01]  /*9b60*/  @!P6 ST.E.64 desc[UR36][R6.64], R30 ;  /* 0x0000001e0600e985 */ /* 0x0003e2000c101b24 */
[----:B------:R-:W-:Y:S02]  /*9b70*/  SHF.R.S32.HI R0, RZ, 0x1f, R13 ;  /* 0x0000001fff007819 */ /* 0x000fe4000001140d */
[----:B------:R-:W-:Y:S01]  /*9b80*/  @!P3 LEA R12, P6, R13, R4, 0x2 ;  /* 0x000000040d0cb211 */ /* 0x000fe200078c10ff */
[----:B------:R2:W-:Y:S01]  /*9b90*/  @!P4 ST.E.64 desc[UR36][R8.64], R34 ;  /* 0x000000220800c985 */ /* 0x0005e2000c101b24 */
[----:B------:R-:W-:-:S02]  /*9ba0*/  ISETP.GE.AND P2, PT, R208, UR4, PT ;  /* 0x00000004d0007c0c */ /* 0x000fc4000bf46270 */
[-C--:B------:R-:W-:Y:S01]  /*9bb0*/  @!P3 LEA.HI.X R13, R13, R5.reuse, R0, 0x2, P6 ;  /* 0x000000050d0db211 */ /* 0x080fe200030f1400 */
[----:B------:R3:W-:Y:S01]  /*9bc0*/  @!P5 ST.E.64 desc[UR36][R10.64], R38 ;  /* 0x000000260a00d985 */ /* 0x0007e2000c101b24 */
[----:B------:R-:W-:Y:S02]  /*9bd0*/  SHF.R.S32.HI R0, RZ, 0x1f, R19 ;  /* 0x0000001fff007819 */ /* 0x000fe40000011413 */
[-C--:B0-----:R-:W-:Y:S01]  /*9be0*/  @!P0 LEA R2, P4, R19, R4.reuse, 0x2 ;  /* 0x0000000413028211 */ /* 0x081fe200078810ff */
[----:B------:R0:W-:Y:S01]  /*9bf0*/  @!P3 ST.E.64 desc[UR36][R12.64], R42 ;  /* 0x0000002a0c00b985 */ /* 0x0001e2000c101b24 */
[----:B------:R-:W-:Y:S02]  /*9c00*/  ISETP.GE.AND P3, PT, R207, UR4, PT ;  /* 0x00000004cf007c0c */ /* 0x000fe4000bf66270 */
[----:B-1----:R-:W-:Y:S02]  /*9c10*/  @!P1 LEA R6, P5, R209, R4, 0x2 ;  /* 0x00000004d1069211 */ /* 0x002fe400078a10ff */
[----:B------:R-:W-:-:S02]  /*9c20*/  @!P0 LEA.HI.X R3, R19, R5, R0, 0x2, P4 ;  /* 0x0000000513038211 */ /* 0x000fc400020f1400 */
[----:B------:R-:W-:Y:S02]  /*9c30*/  ISETP.GE.AND P4, PT, R206, UR4, PT ;  /* 0x00000004ce007c0c */ /* 0x000fe4000bf86270 */
[CC--:B------:R-:W-:Y:S01]  /*9c40*/  @!P2 LEA R14, P6, R208.reuse, R4.reuse, 0x2 ;  /* 0x00000004d00ea211 */ /* 0x0c0fe200078c10ff */
[----:B------:R1:W-:Y:S01]  /*9c50*/  @!P0 ST.E.64 desc[UR36][R2.64], R46 ;  /* 0x0000002e02008985 */ /* 0x0003e2000c101b24 */
[-C--:B------:R-:W-:Y:S02]  /*9c60*/  @!P1 LEA.HI.X R7, R209, R5.reuse, R88, 0x2, P5 ;  /* 0x00000005d1079211 */ /* 0x080fe400028f1458 */
[----:B------:R-:W-:Y:S02]  /*9c70*/  ISETP.GE.AND P5, PT, R205, UR4, PT ;  /* 0x00000004cd007c0c */ /* 0x000fe4000bfa6270 */
[----:B------:R-:W-:Y:S01]  /*9c80*/  @!P2 LEA.HI.X R15, R208, R5, R87, 0x2, P6 ;  /* 0x00000005d00fa211 */ /* 0x000fe200030f1457 */
[----:B------:R4:W-:Y:S01]  /*9c90*/  @!P1 ST.E.64 desc[UR36][R6.64], R50 ;  /* 0x0000003206009985 */ /* 0x0009e2000c101b24 */
[----:B--2---:R-:W-:-:S02]  /*9ca0*/  @!P3 LEA R8, P6, R207, R4, 0x2 ;  /* 0x00000004cf08b211 */ /* 0x004fc400078c10ff */
[----:B------:R-:W-:Y:S01]  /*9cb0*/  ISETP.GE.AND P0, PT, R204, UR4, PT ;  /* 0x00000004cc007c0c */ /* 0x000fe2000bf06270 */
[----:B------:R2:W-:Y:S01]  /*9cc0*/  @!P2 ST.E.64 desc[UR36][R14.64], R54 ;  /* 0x000000360e00a985 */ /* 0x0005e2000c101b24 */
[----:B------:R-:W-:Y:S02]  /*9cd0*/  ISETP.GE.AND P1, PT, R203, UR4, PT ;  /* 0x00000004cb007c0c */ /* 0x000fe4000bf26270 */
[CC--:B---3--:R-:W-:Y:S02]  /*9ce0*/  @!P4 LEA R10, P2, R206.reuse, R4.reuse, 0x2 ;  /* 0x00000004ce0ac211 */ /* 0x0c8fe400078410ff */
[-C--:B------:R-:W-:Y:S02]  /*9cf0*/  @!P3 LEA.HI.X R9, R207, R5.reuse, R86, 0x2, P6 ;  /* 0x00000005cf09b211 */ /* 0x080fe400030f1456 */
[----:B0-----:R-:W-:Y:S02]  /*9d00*/  @!P5 LEA R12, P6, R205, R4, 0x2 ;  /* 0x00000004cd0cd211 */ /* 0x001fe400078c10ff */
[----:B------:R-:W-:Y:S01]  /*9d10*/  @!P4 LEA.HI.X R11, R206, R5, R85, 0x2, P2 ;  /* 0x00000005ce0bc211 */ /* 0x000fe200010f1455 */
[----:B------:R0:W-:Y:S01]  /*9d20*/  @!P3 ST.E.64 desc[UR36][R8.64], R58 ;  /* 0x0000003a0800b985 */ /* 0x0001e2000c101b24 */
[----:B------:R-:W-:-:S02]  /*9d30*/  ISETP.GE.AND P2, PT, R202, UR4, PT ;  /* 0x00000004ca007c0c */ /* 0x000fc4000bf46270 */
[-C--:B------:R-:W-:Y:S01]  /*9d40*/  @!P5 LEA.HI.X R13, R205, R5.reuse, R84, 0x2, P6 ;  /* 0x00000005cd0dd211 */ /* 0x080fe200030f1454 */
[----:B------:R3:W-:Y:S01]  /*9d50*/  @!P4 ST.E.64 desc[UR36][R10.64], R62 ;  /* 0x0000003e0a00c985 */ /* 0x0007e2000c101b24 */
[-C--:B-1----:R-:W-:Y:S02]  /*9d60*/  @!P0 LEA R2, P6, R204, R4.reuse, 0x2 ;  /* 0x00000004cc028211 */ /* 0x082fe400078c10ff */
[----:B----4-:R-:W-:Y:S01]  /*9d70*/  @!P1 LEA R6, P3, R203, R4, 0x2 ;  /* 0x00000004cb069211 */ /* 0x010fe200078610ff */
[----:B------:R1:W-:Y:S01]  /*9d80*/  @!P5 ST.E.64 desc[UR36][R12.64], R66 ;  /* 0x000000420c00d985 */ /* 0x0003e2000c101b24 */
[----:B------:R-:W-:Y:S02]  /*9d90*/  ISETP.GE.AND P5, PT, R201, UR4, PT ;  /* 0x00000004c9007c0c */ /* 0x000fe4000bfa6270 */
[----:B------:R-:W-:Y:S02]  /*9da0*/  ISETP.GE.AND P4, PT, R200, UR4, PT ;  /* 0x00000004c8007c0c */ /* 0x000fe4000bf86270 */
[----:B------:R-:W-:-:S02]  /*9db0*/  @!P0 LEA.HI.X R3, R204, R5, R229, 0x2, P6 ;  /* 0x00000005cc038211 */ /* 0x000fc400030f14e5 */
[-C--:B------:R-:W-:Y:S02]  /*9dc0*/  @!P1 LEA.HI.X R7, R203, R5.reuse, R228, 0x2, P3 ;  /* 0x00000005cb079211 */ /* 0x080fe400018f14e4 */
[CC--:B--2---:R-:W-:Y:S01]  /*9dd0*/  @!P2 LEA R14, P6, R202.reuse, R4.reuse, 0x2 ;  /* 0x00000004ca0ea211 */ /* 0x0c4fe200078c10ff */
[----:B------:R2:W-:Y:S01]  /*9de0*/  @!P0 ST.E.64 desc[UR36][R2.64], R70 ;  /* 0x0000004602008985 */ /* 0x0005e2000c101b24 */
[----:B------:R-:W-:Y:S02]  /*9df0*/  ISETP.GE.AND P3, PT, R199, UR4, PT ;  /* 0x00000004c7007c0c */ /* 0x000fe4000bf66270 */
[----:B------:R-:W-:Y:S01]  /*9e00*/  @!P2 LEA.HI.X R15, R202, R5, R227, 0x2, P6 ;  /* 0x00000005ca0fa211 */ /* 0x000fe200030f14e3 */
[----:B------:R4:W-:Y:S01]  /*9e10*/  @!P1 ST.E.64 desc[UR36][R6.64], R74 ;  /* 0x0000004a06009985 */ /* 0x0009e2000c101b24 */
[----:B------:R-:W-:Y:S02]  /*9e20*/  ISETP.GE.AND P0, PT, R198, UR4, PT ;  /* 0x00000004c6007c0c */ /* 0x000fe4000bf06270 */
[-C--:B0-----:R-:W-:Y:S01]  /*9e30*/  @!P5 LEA R8, P1, R201, R4.reuse, 0x2 ;  /* 0x00000004c908d211 */ /* 0x081fe200078210ff */
[----:B------:R-:W-:Y:S01]  /*9e40*/  @!P2 ST.E.64 desc[UR36][R14.64], R78 ;  /* 0x0000004e0e00a985 */ /* 0x000fe2000c101b24 */
[----:B---3--:R-:W-:-:S02]  /*9e50*/  @!P4 LEA R10, P2, R200, R4, 0x2 ;  /* 0x00000004c80ac211 */ /* 0x008fc400078410ff */
[-C--:B------:R-:W-:Y:S02]  /*9e60*/  @!P5 LEA.HI.X R9, R201, R5.reuse, R226, 0x2, P1 ;  /* 0x00000005c909d211 */ /* 0x080fe400008f14e2 */
[----:B------:R-:W-:Y:S02]  /*9e70*/  ISETP.GE.AND P1, PT, R197, UR4, PT ;  /* 0x00000004c5007c0c */ /* 0x000fe4000bf26270 */
[CC--:B-1----:R-:W-:Y:S01]  /*9e80*/  @!P3 LEA R12, P6, R199.reuse, R4.reuse, 0x2 ;  /* 0x00000004c70cb211 */ /* 0x0c2fe200078c10ff */
[----:B------:R0:W-:Y:S01]  /*9e90*/  @!P5 ST.E.64 desc[UR36][R8.64], R82 ;  /* 0x000000520800d985 */ /* 0x0001e2000c101b24 */
[-C--:B------:R-:W-:Y:S02]  /*9ea0*/  @!P4 LEA.HI.X R11, R200, R5.reuse, R225, 0x2, P2 ;  /* 0x00000005c80bc211 */ /* 0x080fe400010f14e1 */
[----:B------:R-:W-:Y:S02]  /*9eb0*/  @!P3 LEA.HI.X R13, R199, R5, R224, 0x2, P6 ;  /* 0x00000005c70db211 */ /* 0x000fe400030f14e0 */
[----:B--2---:R-:W-:Y:S01]  /*9ec0*/  @!P0 LEA R2, P5, R198, R4, 0x2 ;  /* 0x00000004c6028211 */ /* 0x004fe200078a10ff */
[----:B------:R1:W-:Y:S01]  /*9ed0*/  @!P4 ST.E.64 desc[UR36][R10.64], R122 ;  /* 0x0000007a0a00c985 */ /* 0x0003e2000c101b24 */
[----:B------:R-:W-:-:S02]  /*9ee0*/  ISETP.GE.AND P4, PT, R196, UR4, PT ;  /* 0x00000004c4007c0c */ /* 0x000fc4000bf86270 */
[----:B------:R-:W-:Y:S01]  /*9ef0*/  ISETP.GE.AND P2, PT, R194, UR4, PT ;  /* 0x00000004c2007c0c */ /* 0x000fe2000bf46270 */
[----:B------:R2:W-:Y:S01]  /*9f00*/  @!P3 ST.E.64 desc[UR36][R12.64], R124 ;  /* 0x0000007c0c00b985 */ /* 0x0005e2000c101b24 */
[----:B------:R-:W-:Y:S02]  /*9f10*/  ISETP.GE.AND P3, PT, R195, UR4, PT ;  /* 0x00000004c3007c0c */ /* 0x000fe4000bf66270 */
[----:B------:R-:W-:Y:S02]  /*9f20*/  @!P0 LEA.HI.X R3, R198, R5, R223, 0x2, P5 ;  /* 0x00000005c6038211 */ /* 0x000fe400028f14df */
[----:B------:R-:W-:Y:S02]  /*9f30*/  ISETP.GE.AND P5, PT, R193, UR4, PT ;  /* 0x00000004c1007c0c */ /* 0x000fe4000bfa6270 */
[-C--:B----4-:R-:W-:Y:S01]  /*9f40*/  @!P1 LEA R6, P6, R197, R4.reuse, 0x2 ;  /* 0x00000004c5069211 */ /* 0x090fe200078c10ff */
[----:B------:R3:W-:Y:S02]  /*9f50*/  @!P0 ST.E.64 desc[UR36][R2.64], R126 ;  /* 0x0000007e02008985 */ /* 0x0007e4000c101b24 */
[----:B0-----:R-:W-:-:S02]  /*9f60*/  @!P4 LEA R8, P0, R196, R4, 0x2 ;  /* 0x00000004c408c211 */ /* 0x001fc400078010ff */
[-C--:B------:R-:W-:Y:S02]  /*9f70*/  @!P1 LEA.HI.X R7, R197, R5.reuse, R222, 0x2, P6 ;  /* 0x00000005c5079211 */ /* 0x080fe400030f14de */
[-C--:B-1----:R-:W-:Y:S02]  /*9f80*/  @!P3 LEA R10, P6, R195, R4.reuse, 0x2 ;  /* 0x00000004c30ab211 */ /* 0x082fe400078c10ff */
[-C--:B------:R-:W-:Y:S01]  /*9f90*/  @!P4 LEA.HI.X R9, R196, R5.reuse, R221, 0x2, P0 ;  /* 0x00000005c409c211 */ /* 0x080fe200000f14dd */
[----:B------:R3:W-:Y:S01]  /*9fa0*/  @!P1 ST.E.64 desc[UR36][R6.64], R98 ;  /* 0x0000006206009985 */ /* 0x0007e2000c101b24 */
[-C--:B--2---:R-:W-:Y:S02]  /*9fb0*/  @!P2 LEA R12, P1, R194, R4.reuse, 0x2 ;  /* 0x00000004c20ca211 */ /* 0x084fe400078210ff */
[----:B------:R-:W-:Y:S01]  /*9fc0*/  @!P5 LEA R14, P0, R193, R4, 0x2 ;  /* 0x00000004c10ed211 */ /* 0x000fe200078010ff */
[----:B------:R3:W-:Y:S01]  /*9fd0*/  @!P4 ST.E.64 desc[UR36][R8.64], R102 ;  /* 0x000000660800c985 */ /* 0x0007e2000c101b24 */
[----:B------:R-:W-:-:S02]  /*9fe0*/  @!P3 LEA.HI.X R11, R195, R5, R220, 0x2, P6 ;  /* 0x00000005c30bb211 */ /* 0x000fc400030f14dc */
[-C--:B------:R-:W-:Y:S02]  /*9ff0*/  @!P2 LEA.HI.X R13, R194, R5.reuse, R219, 0x2, P1 ;  /* 0x00000005c20da211 */ /* 0x080fe400008f14db */
[----:B------:R-:W-:Y:S01]  /*a000*/  @!P5 LEA.HI.X R15, R193, R5, R218, 0x2, P0 ;  /* 0x00000005c10fd211 */ /* 0x000fe200000f14da */
[----:B------:R3:W-:Y:S01]  /*a010*/  @!P3 ST.E.64 desc[UR36][R10.64], R106 ;  /* 0x0000006a0a00b985 */ /* 0x0007e2000c101b24 */
[----:B------:R-:W-:-:S03]  /*a020*/  ISETP.GE.AND P0, PT, R192, UR4, PT ;  /* 0x00000004c0007c0c */ /* 0x000fc6000bf06270 */
[----:B------:R3:W-:Y:S04]  /*a030*/  @!P2 ST.E.64 desc[UR36][R12.64], R110 ;  /* 0x0000006e0c00a985 */ /* 0x0007e8000c101b24 */
[----:B------:R3:W-:Y:S06]  /*a040*/  @!P5 ST.E.64 desc[UR36][R14.64], R114 ;  /* 0x000000720e00d985 */ /* 0x0007ec000c101b24 */
[----:B------:R-:W-:Y:S05]  /*a050*/  @P0 BRA `(.L_x_3492) ;  /* 0x0000000c00bc0947 */ /* 0x000fea0003800000 */
[----:B---3--:R-:W-:-:S04]  /*a060*/  LEA R2, P0, R192, R4, 0x2 ;  /* 0x00000004c0027211 */ /* 0x008fc800078010ff */
[----:B------:R-:W-:-:S05]  /*a070*/  LEA.HI.X R3, R192, R5, R217, 0x2, P0 ;  /* 0x00000005c0037211 */ /* 0x000fca00000f14d9 */
[----:B------:R0:W-:Y:S01]  /*a080*/  ST.E.64 desc[UR36][R2.64], R118 ;  /* 0x0000007602007985 */ /* 0x0001e2000c101b24 */
[----:B------:R-:W-:Y:S05]  /*a090*/  BRA `(.L_x_3492) ;  /* 0x0000000c00ac7947 */ /* 0x000fea0003800000 */
.L_x_3483:
[----:B------:R-:W-:Y:S01]  /*a0a0*/  ULDC.64 UR8, c[0x0][0xc00] ;  /* 0x0003000000087ab9 */ /* 0x000fe20000000a00 */
[----:B------:R-:W-:Y:S01]  /*a0b0*/  R2UR UR4, R214 ;  /* 0x00000000d60472ca */ /* 0x000fe200000e0000 */
[----:B------:R-:W-:Y:S01]  /*a0c0*/  UISETP.NE.U32.AND UP0, UPT, UR8, URZ, UPT ;  /* 0x0000003f0800728c */ /* 0x000fe2000bf05070 */
[----:B------:R-:W-:-:S03]  /*a0d0*/  R2UR UR10, R18 ;  /* 0x00000000120a72ca */ /* 0x000fc600000e0000 */
[----:B------:R-:W-:-:S03]  /*a0e0*/  UISETP.NE.AND.EX UP0, UPT, UR9, URZ, UPT, UP0 ;  /* 0x0000003f0900728c */ /* 0x000fc6000bf05300 */
[----:B------:R-:W-:Y:S02]  /*a0f0*/  ULDC.64 UR8, c[0x0][0xc00] ;  /* 0x0003000000087ab9 */ /* 0x000fe40000000a00 */
[----:B------:R-:W-:Y:S01]  /*a100*/  UIMAD.WIDE UR8, UR61, 0x4, UR8 ;  /* 0x000000043d0878a5 */ /* 0x000fe2000f8e0208 */
[----:B------:R-:W-:-:S05]  /*a110*/  PLOP3.LUT P1, PT, PT, PT, UP0, 0x80, 0x0 ;  /* 0x000000000000781c */ /* 0x000fca0003f2f008 */
[----:B------:R-:W-:Y:S02]  /*a120*/  IMAD.U32 R2, RZ, RZ, UR8 ;  /* 0x00000008ff027e24 */ /* 0x000fe4000f8e00ff */
[----:B------:R-:W-:Y:S01]  /*a130*/  IMAD.U32 R3, RZ, RZ, UR9 ;  /* 0x00000009ff037e24 */ /* 0x000fe2000f8e00ff */
[----:B------:R-:W-:Y:S02]  /*a140*/  ULDC.64 UR8, c[0x0][0xc08] ;  /* 0x0003020000087ab9 */ /* 0x000fe40000000a00 */
[----:B------:R-:W-:-:S03]  /*a150*/  UISETP.NE.U32.AND UP1, UPT, UR8, URZ, UPT ;  /* 0x0000003f0800728c */ /* 0x000fc6000bf25070 */
[----:B------:R-:W2:Y:S01]  /*a160*/  @P1 LDG.E R6, desc[UR36][R2.64] ;  /* 0x0000002402061981 */ /* 0x000ea2000c1e1900 */
[----:B------:R-:W-:-:S06]  /*a170*/  UISETP.NE.AND.EX UP1, UPT, UR9, URZ, UPT, UP1 ;  /* 0x0000003f0900728c */ /* 0x000fcc000bf25310 */
[----:B------:R-:W-:-:S05]  /*a180*/  PLOP3.LUT P2, PT, PT, PT, UP1, 0x80, 0x0 ;  /* 0x000000000000781c */ /* 0x000fca0003f4f018 */
[----:B------:R-:W-:-:S04]  /*a190*/  @UP1 ULEA UR8, UP2, UR61, UR8, 0x2 ;  /* 0x000000083d081291 */ /* 0x000fc8000f84103f */
[----:B------:R-:W-:Y:S02]  /*a1a0*/  @UP1 ULEA.HI.X UR9, UR61, UR9, UR4, 0x2, UP2 ;  /* 0x000000093d091291 */ /* 0x000fe400090f1404 */
[----:B------:R-:W-:Y:S01]  /*a1b0*/  MOV R4, UR8 ;  /* 0x0000000800047c02 */ /* 0x000fe20008000f00 */
        /* <DEDUP_REMOVED lines=18> */
.L_x_3495:
[----:B------:R-:W-:Y:S01]  /*a2e0*/  R2UR UR8, R214 ;  /* 0x00000000d60872ca */ /* 0x000fe200000e0000 */
[----:B------:R-:W-:Y:S01]  /*a2f0*/  USEL UR61, UR61, URZ, !UP0 ;  /* 0x0000003f3d3d7287 */ /* 0x000fe2000c000000 */
[----:B------:R-:W-:Y:S11]  /*a300*/  BSSY B1, `(.L_x_3496) ;  /* 0x000003d000017945 */ /* 0x000ff60003800000 */
[----:B------:R-:W-:Y:S01]  /*a310*/  USEL UR12, UR8, URZ, !UP0 ;  /* 0x0000003f080c7287 */ /* 0x000fe2000c000000 */
[----:B------:R-:W-:Y:S11]  /*a320*/  @P0 BRA `(.L_x_3497) ;  /* 0x0000000000e80947 */ /* 0x000ff60003800000 */
[----:B------:R-:W0:Y:S01]  /*a330*/  S2R R2, SR_TID.X ;  /* 0x0000000000027919 */ /* 0x000e220000002100 */
[----:B------:R-:W1:Y:S01]  /*a340*/  LDC R9, c[0x0][0xbe8] ;  /* 0x0002fa00ff097b82 */ /* 0x000e620000000800 */
[----:B------:R-:W-:-:S13]  /*a350*/  R2UR UR8, R212 ;  /* 0x00000000d40872ca */ /* 0x000fda00000e0000 */
[----:B------:R-:W-:-:S04]  /*a360*/  IMAD.U32 R3, RZ, RZ, UR8 ;  /* 0x00000008ff037e24 */ /* 0x000fc8000f8e00ff */
[----:B0-----:R-:W-:Y:S02]  /*a370*/  IMAD R2, R3, 0x80, R2 ;  /* 0x0000008003027824 */ /* 0x001fe400078e0202 */
[----:B-1---5:R-:W-:Y:S02]  /*a380*/  IMAD R3, R0, R9, RZ ;  /* 0x0000000900037224 */ /* 0x022fe400078e02ff */
        /* <DEDUP_REMOVED lines=52> */
.L_x_3497:
[----:B------:R-:W-:Y:S05]  /*a6d0*/  BSYNC B1 ;  /* 0x0000000000017941 */ /* 0x000fea0003800000 */
.L_x_3496:
[----:B------:R-:W-:-:S13]  /*a6e0*/  R2UR UR8, R18 ;  /* 0x00000000120872ca */ /* 0x000fda00000e0000 */
[----:B------:R-:W-:-:S06]  /*a6f0*/  UISETP.GT.AND UP0, UPT, UR8, 0x1, UPT ;  /* 0x000000010800788c */ /* 0x000fcc000bf04270 */
[----:B------:R-:W-:-:S13]  /*a700*/  PLOP3.LUT P0, PT, PT, PT, UP0, 0x80, 0x0 ;  /* 0x000000000000781c */ /* 0x000fda0003f0f008 */
[----:B------:R-:W-:Y:S05]  /*a710*/  @P0 BRA `(.L_x_3492) ;  /* 0x00000008000c0947 */ /* 0x000fea0003800000 */
[----:B------:R-:W1:Y:S01]  /*a720*/  LDC R11, c[0x0][0xbe8] ;  /* 0x0002fa00ff0b7b82 */ /* 0x000e620000000800 */
[----:B------:R-:W-:Y:S01]  /*a730*/  R2UR UR13, R212 ;  /* 0x00000000d40d72ca */ /* 0x000fe200000e0000 */
[----:B------:R-:W-:Y:S01]  /*a740*/  ULDC.64 UR14, c[0x0][0xaa0] ;  /* 0x0002a800000e7ab9 */ /* 0x000fe20000000a00 */
[----:B------:R-:W-:Y:S01]  /*a750*/  R2UR UR16, R211 ;  /* 0x00000000d31072ca */ /* 0x000fe200000e0000 */
[----:B------:R-:W-:Y:S01]  /*a760*/  UIMAD UR10, UR20, UR14, URZ ;  /* 0x0000000e140a72a4 */ /* 0x000fe2000f8e023f */
[----:B------:R-:W-:Y:S01]  /*a770*/  IMAD R2, R16, 0x20, R213 ;  /* 0x0000002010027824 */ /* 0x000fe200078e02d5 */
[----:B------:R-:W-:Y:S01]  /*a780*/  UIMAD.WIDE.U32 UR8, UR4, UR14, URZ ;  /* 0x0000000e040872a5 */ /* 0x000fe2000f8e003f */
[----:B------:R-:W-:Y:S01]  /*a790*/  BSSY B1, `(.L_x_3498) ;  /* 0x0000045000017945 */ /* 0x000fe20003800000 */
[----:B------:R-:W-:-:S04]  /*a7a0*/  UIMAD UR10, UR4, UR15, UR10 ;  /* 0x0000000f040a72a4 */ /* 0x000fc8000f8e020a */
[----:B------:R-:W-:Y:S02]  /*a7b0*/  UIADD3 UR9, UR9, UR10, URZ ;  /* 0x0000000a09097290 */ /* 0x000fe4000fffe03f */
[----:B0-----:R-:W-:Y:S01]  /*a7c0*/  IMAD.U32 R5, RZ, RZ, UR13 ;  /* 0x0000000dff057e24 */ /* 0x001fe2000f8e00ff */
[----:B------:R-:W-:Y:S01]  /*a7d0*/  ULDC.64 UR10, c[0x0][0xae8] ;  /* 0x0002ba00000a7ab9 */ /* 0x000fe20000000a00 */
[----:B------:R-:W-:Y:S01]  /*a7e0*/  IMAD.U32 R8, RZ, RZ, UR13 ;  /* 0x0000000dff087e24 */ /* 0x000fe2000f8e00ff */
[----:B------:R-:W-:Y:S02]  /*a7f0*/  UIMAD.WIDE.U32 UR8, UR16, UR10, UR8 ;  /* 0x0000000a100872a5 */ /* 0x000fe4000f8e0008 */
[----:B------:R-:W-:Y:S01]  /*a800*/  LEA R6, R5, R2, 0x7 ;  /* 0x0000000205067211 */ /* 0x000fe200078e38ff */
[----:B------:R-:W-:Y:S01]  /*a810*/  IMAD R8, R8, 0x80, R213 ;  /* 0x0000008008087824 */ /* 0x000fe200078e02d5 */
[----:B------:R-:W-:Y:S01]  /*a820*/  UIMAD UR9, UR16, UR11, UR9 ;  /* 0x0000000b100972a4 */ /* 0x000fe2000f8e0209 */
[----:B-1----:R-:W-:-:S02]  /*a830*/  ISETP.NE.AND P0, PT, R11, 0x1, PT ;  /* 0x000000010b00780c */ /* 0x002fc40003f05270 */
[----:B------:R-:W-:Y:S01]  /*a840*/  ULDC.64 UR10, c[0x0][0xaf0] ;  /* 0x0002bc00000a7ab9 */ /* 0x000fe20000000a00 */
[----:B------:R-:W-:Y:S01]  /*a850*/  IMAD.MOV.U32 R5, RZ, RZ, R6 ;  /* 0x000000ffff057224 */ /* 0x000fe200078e0006 */
[----:B------:R-:W-:Y:S02]  /*a860*/  UIMAD UR12, UR12, UR10, URZ ;  /* 0x0000000a0c0c72a4 */ /* 0x000fe4000f8e023f */
[----:B------:R-:W-:Y:S02]  /*a870*/  UIMAD.WIDE.U32 UR8, UR61, UR10, UR8 ;  /* 0x0000000a3d0872a5 */ /* 0x000fe4000f8e0008 */
[----:B------:R-:W-:-:S03]  /*a880*/  UIMAD UR4, UR61, UR11, UR12 ;  /* 0x0000000b3d0472a4 */ /* 0x000fc6000f8e020c */
[----:B------:R-:W-:Y:S01]  /*a890*/  ULDC.64 UR10, c[0x0][0xae0] ;  /* 0x0002b800000a7ab9 */ /* 0x000fe20000000a00 */
[----:B------:R-:W-:Y:S01]  /*a8a0*/  UIADD3 UR4, UR9, UR4, URZ ;  /* 0x0000000409047290 */ /* 0x000fe2000fffe03f */
[----:B------:R-:W0:Y:S08]  /*a8b0*/  @P0 LDC R3, c[0x0][0xbec] ;  /* 0x0002fb00ff030b82 */ /* 0x000e300000000800 */
[----:B------:R-:W1:Y:S01]  /*a8c0*/  @P0 LDC R7, c[0x0][0xbf0] ;  /* 0x0002fc00ff070b82 */ /* 0x000e620000000800 */
[----:B0-----:R-:W-:-:S04]  /*a8d0*/  @P0 IMAD.HI.U32 R2, R6, R3, RZ ;  /* 0x0000000306020227 */ /* 0x001fc800078e00ff */
[----:B------:R-:W-:Y:S02]  /*a8e0*/  IMAD.U32 R3, RZ, RZ, UR9 ;  /* 0x00000009ff037e24 */ /* 0x000fe4000f8e00ff */
[----:B------:R-:W-:Y:S01]  /*a8f0*/  IMAD.U32 R3, RZ, RZ, UR4 ;  /* 0x00000004ff037e24 */ /* 0x000fe2000f8e00ff */
[----:B-1----:R-:W-:-:S04]  /*a900*/  @P0 SHF.R.U32.HI R5, RZ, R7, R2 ;  /* 0x00000007ff050219 */ /* 0x002fc80000011602 */
[--C-:B------:R-:W-:Y:S01]  /*a910*/  SHF.R.S32.HI R2, RZ, 0x1f, R5.reuse ;  /* 0x0000001fff027819 */ /* 0x100fe20000011405 */
[----:B------:R-:W-:-:S04]  /*a920*/  IMAD.MOV R7, RZ, RZ, -R5 ;  /* 0x000000ffff077224 */ /* 0x000fc800078e0a05 */
[----:B------:R-:W-:Y:S02]  /*a930*/  IMAD R4, R2, UR10, RZ ;  /* 0x0000000a02047c24 */ /* 0x000fe4000f8e02ff */
[----:B------:R-:W-:Y:S02]  /*a940*/  IMAD R7, R11, R7, R6 ;  /* 0x000000070b077224 */ /* 0x000fe400078e0206 */
[----:B------:R-:W-:Y:S01]  /*a950*/  IMAD.U32 R2, RZ, RZ, UR8 ;  /* 0x00000008ff027e24 */ /* 0x000fe2000f8e00ff */
[----:B------:R-:W-:Y:S01]  /*a960*/  ULDC.64 UR8, c[0x0][0xad8] ;  /* 0x0002b60000087ab9 */ /* 0x000fe20000000a00 */
[C---:B------:R-:W-:Y:S01]  /*a970*/  IMAD R9, R5.reuse, UR11, R4 ;  /* 0x0000000b05097c24 */ /* 0x040fe2000f8e0204 */
[----:B------:R-:W-:Y:S01]  /*a980*/  SHF.R.S32.HI R4, RZ, 0x1f, R7 ;  /* 0x0000001fff047819 */ /* 0x000fe20000011407 */
[----:B------:R-:W-:-:S04]  /*a990*/  IMAD.WIDE.U32 R2, R5, UR10, R2 ;  /* 0x0000000a05027c25 */ /* 0x000fc8000f8e0002 */
[----:B------:R-:W-:Y:S02]  /*a9a0*/  IMAD.IADD R3, R3, 0x1, R9 ;  /* 0x0000000103037824 */ /* 0x000fe400078e0209 */
[----:B------:R-:W-:Y:S02]  /*a9b0*/  IMAD R6, R4, UR8, RZ ;  /* 0x0000000804067c24 */ /* 0x000fe4000f8e02ff */
[----:B-----5:R-:W-:Y:S02]  /*a9c0*/  IMAD R11, R0, R11, RZ ;  /* 0x0000000b000b7224 */ /* 0x020fe400078e02ff */
[C---:B------:R-:W-:Y:S02]  /*a9d0*/  VIADD R4, R8.reuse, 0x40 ;  /* 0x0000004008047836 */ /* 0x040fe40000000000 */
[C---:B------:R-:W-:Y:S01]  /*a9e0*/  IMAD R5, R7.reuse, UR9, R6 ;  /* 0x0000000907057c24 */ /* 0x040fe2000f8e0206 */
[-C--:B------:R-:W-:Y:S01]  /*a9f0*/  ISETP.GE.AND P2, PT, R8, R11.reuse, PT ;  /* 0x0000000b0800720c */ /* 0x080fe20003f46270 */
[----:B------:R-:W-:Y:S01]  /*aa00*/  IMAD.WIDE.U32 R2, R7, UR8, R2 ;  /* 0x0000000807027c25 */ /* 0x000fe2000f8e0002 */
[----:B------:R-:W-:Y:S01]  /*aa10*/  ULDC.64 UR8, c[0x0][0xa80] ;  /* 0x0002a00000087ab9 */ /* 0x000fe20000000a00 */
[----:B------:R-:W-:-:S02]  /*aa20*/  ISETP.GE.AND P1, PT, R4, R11, PT ;  /* 0x0000000b0400720c */ /* 0x000fc40003f26270 */
[----:B------:R-:W-:Y:S01]  /*aa30*/  IMAD.IADD R3, R3, 0x1, R5 ;  /* 0x0000000103037824 */ /* 0x000fe200078e0205 */
[----:B------:R-:W-:Y:S01]  /*aa40*/  LEA R4, P3, R2, UR8, 0x1 ;  /* 0x0000000802047c11 */ /* 0x000fe2000f8608ff */
[----:B------:R-:W-:Y:S02]  /*aa50*/  VIADD R0, R8, 0x20 ;  /* 0x0000002008007836 */ /* 0x000fe40000000000 */
[----:B------:R-:W-:Y:S01]  /*aa60*/  IMAD.SHL.U32 R7, R16, 0x8, RZ ;  /* 0x0000000810077824 */ /* 0x000fe200078e00ff */
[----:B------:R-:W-:Y:S02]  /*aa70*/  LEA.HI.X R5, R2, UR9, R3, 0x1, P3 ;  /* 0x0000000902057c11 */ /* 0x000fe400098f0c03 */
[----:B------:R-:W-:Y:S01]  /*aa80*/  ISETP.GE.AND P0, PT, R0, R11, PT ;  /* 0x0000000b0000720c */ /* 0x000fe20003f06270 */
[C---:B------:R-:W-:Y:S01]  /*aa90*/  VIADD R9, R7.reuse, 0x80 ;  /* 0x0000008007097836 */ /* 0x040fe20000000000 */
[----:B------:R0:W1:Y:S01]  /*aaa0*/  SHFL.IDX PT, R2, R4, RZ, 0x181f ;  /* 0x00181fff04027589 */ /* 0x00006200000e0000 */
[----:B------:R-:W-:Y:S01]  /*aab0*/  VIADD R13, R7, 0x40 ;  /* 0x00000040070d7836 */ /* 0x000fe20000000000 */
[----:B------:R-:W-:-:S02]  /*aac0*/  SHF.R.S32.HI R10, RZ, 0x1f, R7 ;  /* 0x0000001fff0a7819 */ /* 0x000fc40000011407 */
[----:B------:R0:W2:Y:S01]  /*aad0*/  SHFL.IDX PT, R0, R5, RZ, 0x181f ;  /* 0x00181fff05007589 */ /* 0x0000a200000e0000 */
        /* <DEDUP_REMOVED lines=12> */
[----:B------:R3:W-:Y:S01]  /*aba0*/  @!P4 ST.E.128 desc[UR36][R14.64], RZ ;  /* 0x000000ff0e00c985 */ /* 0x0007e2000c101d24 */
[----:B------:R-:W-:-:S03]  /*abb0*/  @!P2 LEA.HI.X R3, R9, R0, R6, 0x1, P6 ;  /* 0x000000000903a211 */ /* 0x000fc600030f0c06 */
[----:B------:R3:W-:Y:S04]  /*abc0*/  @!P3 ST.E.128 desc[UR36][R20.64], RZ ;  /* 0x000000ff1400b985 */ /* 0x0007e8000c101d24 */
[----:B------:R3:W-:Y:S02]  /*abd0*/  @!P2 ST.E.128 desc[UR36][R2.64], RZ ;  /* 0x000000ff0200a985 */ /* 0x0007e4000c101d24 */
.L_x_3499:
[----:B------:R-:W-:Y:S05]  /*abe0*/  BSYNC B1 ;  /* 0x0000000000017941 */ /* 0x000fea0003800000 */
.L_x_3498:
[----:B--2---:R2:W4:Y:S01]  /*abf0*/  SHFL.IDX PT, R0, R5, 0x1, 0x181f ;  /* 0x00381f0005007f89 */ /* 0x00452200000e0000 */
[----:B------:R-:W-:Y:S03]  /*ac00*/  BSSY B1, `(.L_x_3500) ;  /* 0x0000010000017945 */ /* 0x000fe60003800000 */
[----:B-1-3--:R2:W1:Y:S01]  /*ac10*/  SHFL.IDX PT, R2, R4, 0x1, 0x181f ;  /* 0x00381f0004027f89 */ /* 0x00a46200000e0000 */
[----:B------:R-:W-:Y:S05]  /*ac20*/  @P0 BRA `(.L_x_3501) ;  /* 0x0000000000340947 */ /* 0x000fea0003800000 */
[----:B------:R-:W-:Y:S02]  /*ac30*/  ULDC UR4, c[0x0][0xac8] ;  /* 0x0002b20000047ab9 */ /* 0x000fe40000000800 */
[----:B------:R-:W-:Y:S02]  /*ac40*/  ISETP.GE.AND P4, PT, R7, UR4, PT ;  /* 0x0000000407007c0c */ /* 0x000fe4000bf86270 */
[----:B------:R-:W-:Y:S02]  /*ac50*/  ISETP.GE.AND P5, PT, R13, UR4, PT ;  /* 0x000000040d007c0c */ /* 0x000fe4000bfa6270 */
[----:B------:R-:W-:-:S09]  /*ac60*/  ISETP.GE.AND P6, PT, R9, UR4, PT ;  /* 0x0000000409007c0c */ /* 0x000fd2000bfc6270 */
[-C--:B-1----:R-:W-:Y:S02]  /*ac70*/  @!P4 LEA R14, P0, R7, R2.reuse, 0x1 ;  /* 0x00000002070ec211 */ /* 0x082fe400078008ff */
[-C--:B------:R-:W-:Y:S02]  /*ac80*/  @!P5 LEA R20, P2, R13, R2.reuse, 0x1 ;  /* 0x000000020d14d211 */ /* 0x080fe400078408ff */
[----:B------:R-:W-:Y:S02]  /*ac90*/  @!P6 LEA R2, P3, R9, R2, 0x1 ;  /* 0x000000020902e211 */ /* 0x000fe400078608ff */
[-C--:B----4-:R-:W-:Y:S02]  /*aca0*/  @!P4 LEA.HI.X R15, R7, R0.reuse, R10, 0x1, P0 ;  /* 0x00000000070fc211 */ /* 0x090fe400000f0c0a */
[-C--:B------:R-:W-:Y:S02]  /*acb0*/  @!P5 LEA.HI.X R21, R13, R0.reuse, R12, 0x1, P2 ;  /* 0x000000000d15d211 */ /* 0x080fe400010f0c0c */
[----:B------:R-:W-:Y:S01]  /*acc0*/  @!P6 LEA.HI.X R3, R9, R0, R6, 0x1, P3 ;  /* 0x000000000903e211 */ /* 0x000fe200018f0c06 */
[----:B------:R3:W-:Y:S04]  /*acd0*/  @!P4 ST.E.128 desc[UR36][R14.64], RZ ;  /* 0x000000ff0e00c985 */ /* 0x0007e8000c101d24 */
[----:B------:R3:W-:Y:S04]  /*ace0*/  @!P5 ST.E.128 desc[UR36][R20.64], RZ ;  /* 0x000000ff1400d985 */ /* 0x0007e8000c101d24 */
[----:B------:R3:W-:Y:S02]  /*acf0*/  @!P6 ST.E.128 desc[UR36][R2.64], RZ ;  /* 0x000000ff0200e985 */ /* 0x0007e4000c101d24 */
.L_x_3501:
[----:B------:R-:W-:Y:S05]  /*ad00*/  BSYNC B1 ;  /* 0x0000000000017941 */ /* 0x000fea0003800000 */
.L_x_3500:
[----:B----4-:R4:W0:Y:S01]  /*ad10*/  SHFL.IDX PT, R0, R5, 0x2, 0x181f ;  /* 0x00581f0005007f89 */ /* 0x01082200000e0000 */
        /* <DEDUP_REMOVED lines=10> */
[-C--:B0-----:R-:W-:Y:S02]  /*adc0*/  @!P3 LEA.HI.X R15, R7, R0.reuse, R10, 0x1, P0 ;  /* 0x00000000070fb211 */ /* 0x081fe400000f0c0a */
[-C--:B------:R-:W-:Y:S02]  /*add0*/  @!P4 LEA.HI.X R21, R13, R0.reuse, R12, 0x1, P1 ;  /* 0x000000000d15c211 */ /* 0x080fe400008f0c0c */
[----:B------:R-:W-:Y:S01]  /*ade0*/  @!P5 LEA.HI.X R3, R9, R0, R6, 0x1, P2 ;  /* 0x000000000903d211 */ /* 0x000fe200010f0c06 */
[----:B------:R3:W-:Y:S04]  /*adf0*/  @!P3 ST.E.128 desc[UR36][R14.64], RZ ;  /* 0x000000ff0e00b985 */ /* 0x0007e8000c101d24 */
[----:B------:R3:W-:Y:S04]  /*ae00*/  @!P4 ST.E.128 desc[UR36][R20.64], RZ ;  /* 0x000000ff1400c985 */ /* 0x0007e8000c101d24 */
[----:B------:R3:W-:Y:S02]  /*ae10*/  @!P5 ST.E.128 desc[UR36][R2.64], RZ ;  /* 0x000000ff0200d985 */ /* 0x0007e4000c101d24 */
.L_x_3503:
[----:B------:R-:W-:Y:S05]  /*ae20*/  BSYNC B1 ;  /* 0x0000000000017941 */ /* 0x000fea0003800000 */
.L_x_3502:
        /* <DEDUP_REMOVED lines=8> */
[----:B------:R-:W-:-:S09]  /*aeb0*/  ISETP.GE.AND P5, PT, R9, UR4, PT ;  /* 0x0000000409007c0c */ /* 0x000fd2000bfa6270 */
[-C--:B--2---:R-:W-:Y:S02]  /*aec0*/  @!P3 LEA R14, P0, R7, R2.reuse, 0x1 ;  /* 0x00000002070eb211 */ /* 0x084fe400078008ff */
        /* <DEDUP_REMOVED lines=8> */
.L_x_3492:
[----:B------:R-:W-:Y:S05]  /*af50*/  BSYNC B0 ;  /* 0x0000000000007941 */ /* 0x000fea0003800000 */
.L_x_3482:
[----:B------:R-:W-:Y:S02]  /*af60*/  ULDC UR4, c[0x0][0xc3c] ;  /* 0x00030f0000047ab9 */ /* 0x000fe40000000800 */
[----:B------:R-:W-:-:S06]  /*af70*/  UISETP.GE.AND UP0, UPT, UR7, UR4, UPT ;  /* 0x000000040700728c */ /* 0x000fcc000bf06270 */
[----:B------:R-:W-:-:S13]  /*af80*/  PLOP3.LUT P0, PT, PT, PT, UP0, 0x80, 0x0 ;  /* 0x000000000000781c */ /* 0x000fda0003f0f008 */
[----:B------:R-:W-:Y:S05]  /*af90*/  @!P0 BRA `(.L_x_3504) ;  /* 0xffffff6000148947 */ /* 0x000fea000383ffff */
[----:B------:R-:W-:Y:S05]  /*afa0*/  EXIT ;  /* 0x000000000000794d */ /* 0x000fea0003800000 */
.L_x_3453:
        /* <DEDUP_REMOVED lines=16> */
.L_x_3505:
        /* <DEDUP_REMOVED lines=43> */
.L_x_3509:
        /* <DEDUP_REMOVED lines=35> */
.L_x_3507:
        /* <DEDUP_REMOVED lines=18> */
.L_x_3510:
        /* <DEDUP_REMOVED lines=27> */
[----:B------:R-:W-:Y:S01]  /*b860*/  @P0 VIADD R2, R2, 0x1 ;  /* 0x0000000102020836 */ /* 0x000fe20000000000 */
[----:B------:R-:W-:-:S03]  /*b870*/  IADD3 R10, RZ, -R10, RZ ;  /* 0x8000000aff0a7210 */ /* 0x000fc60007ffe0ff */
        /* <DEDUP_REMOVED lines=29> */
.L_x_3508:
[----:B------:R-:W-:Y:S01]  /*ba50*/  ULDC UR4, c[0x0][0xc3c] ;  /* 0x00030f0000047ab9 */ /* 0x000fe20000000800 */
[----:B------:R-:W-:Y:S02]  /*ba60*/  IMAD.MOV.U32 R17, RZ, RZ, RZ ;  /* 0x000000ffff117224 */ /* 0x000fe400078e00ff */
[----:B------:R-:W-:Y:S02]  /*ba70*/  IMAD.U32 R16, RZ, RZ, UR6 ;  /* 0x00000006ff107e24 */ /* 0x000fe4000f8e00ff */
[----:B------:R-:W-:Y:S02]  /*ba80*/  IMAD.MOV.U32 R18, RZ, RZ, RZ ;  /* 0x000000ffff127224 */ /* 0x000fe400078e00ff */
[----:B------:R-:W-:-:S07]  /*ba90*/  IMAD.U32 R19, RZ, RZ, UR4 ;  /* 0x00000004ff137e24 */ /* 0x000fce000f8e00ff */
.L_x_3511:
[----:B------:R-:W-:-:S13]  /*baa0*/  ISETP.NE.AND P0, PT, R7, RZ, PT ;  /* 0x000000ff0700720c */ /* 0x000fda0003f05270 */
[----:B------:R-:W0:Y:S01]  /*bab0*/  @!P0 S2R R3, SR_CgaCtaId ;  /* 0x0000000000038919 */ /* 0x000e220000008800 */
[----:B------:R-:W-:-:S04]  /*bac0*/  @!P0 MOV R2, 0x400 ;  /* 0x0000040000028802 */ /* 0x000fc80000000f00 */
[----:B0-----:R-:W-:-:S05]  /*bad0*/  @!P0 LEA R2, R3, R2, 0x18 ;  /* 0x0000000203028211 */ /* 0x001fca00078ec0ff */
[----:B------:R1:W-:Y:S01]  /*bae0*/  @!P0 STS.128 [R2+0x308d0], R16 ;  /* 0x0308d01002008388 */ /* 0x0003e20000000c00 */
[----:B------:R-:W-:Y:S06]  /*baf0*/  BAR.ARV 0x5, 0x180 ;  /* 0x0146000000007b1d */ /* 0x000fec0000002000 */
.L_x_3506:
[----:B------:R2:W-:Y:S01]  /*bb00*/  STL [R1+0x20], RZ ;  /* 0x000020ff01007387 */ /* 0x0005e20000100800 */
[----:B------:R-:W-:Y:S01]  /*bb10*/  ULDC UR4, c[0x0][0xc3c] ;  /* 0x00030f0000047ab9 */ /* 0x000fe20000000800 */
[----:B------:R-:W-:Y:S01]  /*bb20*/  MOV R28, 0x1 ;  /* 0x00000001001c7802 */ /* 0x000fe20000000f00 */
[----:B------:R-:W-:Y:S01]  /*bb30*/  IMAD.MOV.U32 R27, RZ, RZ, RZ ;  /* 0x000000ffff1b7224 */ /* 0x000fe200078e00ff */
[----:B0-----:R-:W-:-:S13]  /*bb40*/  ISETP.GE.AND P0, PT, R19, UR4, PT ;  /* 0x0000000413007c0c */ /* 0x001fda000bf06270 */
        /* <DEDUP_REMOVED lines=25> */
.L_x_3575:
        /* <DEDUP_REMOVED lines=30> */
[----:B0-----:R-:W3:Y:S01]  /*bec0*/  @P0 LDG.E R0, desc[UR36][R4.64] ;  /* 0x0000002404000981 */ /* 0x001ee2000c1e1900 */
[----:B------:R-:W-:-:S03]  /*bed0*/  UISETP.NE.U32.AND UP0, UPT, UR4, URZ, UPT ;  /* 0x0000003f0400728c */ /* 0x000fc6000bf05070 */
[----:B------:R-:W-:Y:S01]  /*bee0*/  ULDC UR4, c[0x0][0x424] ;  /* 0x0001090000047ab9 */ /* 0x000fe20000000800 */
[----:B------:R-:W-:-:S03]  /*bef0*/  UISETP.NE.AND.EX UP0, UPT, UR5, URZ, UPT, UP0 ;  /* 0x0000003f0500728c */ /* 0x000fc6000bf05300 */
[----:B------:R-:W-:Y:S01]  /*bf00*/  ULDC UR5, c[0x0][0x2f0] ;  /* 0x0000bc0000057ab9 */ /* 0x000fe20000000800 */
[----:B------:R-:W-:-:S04]  /*bf10*/  USEL UR4, UR4, 0x1, UP0 ;  /* 0x0000000104047887 */ /* 0x000fc80008000000 */
[----:B------:R-:W-:-:S06]  /*bf20*/  UIMAD UR4, UR4, UR5, URZ ;  /* 0x00000005040472a4 */ /* 0x000fcc000f8e023f */
[----:B------:R-:W-:Y:S01]  /*bf30*/  IMAD.U32 R37, RZ, RZ, UR4 ;  /* 0x00000004ff257e24 */ /* 0x000fe2000f8e00ff */
        /* <DEDUP_REMOVED lines=11> */
.L_x_3513:
[----:B------:R-:W-:Y:S01]  /*bff0*/  ULDC.64 UR4, c[0x0][0xa20] ;  /* 0x0002880000047ab9 */ /* 0x000fe20000000a00 */
[----:B------:R-:W-:Y:S01]  /*c000*/  IMAD.MOV.U32 R30, RZ, RZ, R29 ;  /* 0x000000ffff1e7224 */ /* 0x000fe200078e001d */
[----:B------:R-:W-:-:S04]  /*c010*/  ISETP.NE.U32.AND P0, PT, RZ, UR4, PT ;  /* 0x00000004ff007c0c */ /* 0x000fc8000bf05070 */
[----:B------:R-:W-:-:S13]  /*c020*/  ISETP.NE.AND.EX P0, PT, RZ, UR5, PT, P0 ;  /* 0x00000005ff007c0c */ /* 0x000fda000bf05300 */
[----:B------:R-:W-:Y:S05]  /*c030*/  @!P0 BRA `(.L_x_3514) ;  /* 0x0000000000108947 */ /* 0x000fea0003800000 */
[----:B-1----:R-:W-:-:S04]  /*c040*/  IADD3 R2, P0, R24, UR4, RZ ;  /* 0x0000000418027c10 */ /* 0x002fc8000ff1e0ff */
[----:B------:R-:W-:-:S05]  /*c050*/  IADD3.X R3, R25, UR5, RZ, P0, !PT ;  /* 0x0000000519037c10 */ /* 0x000fca00087fe4ff */
[----:B------:R1:W5:Y:S01]  /*c060*/  LDG.E R37, desc[UR36][R2.64] ;  /* 0x0000002402257981 */ /* 0x000362000c1e1900 */
[----:B------:R-:W-:Y:S05]  /*c070*/  BRA `(.L_x_3515) ;  /* 0x0000000000247947 */ /* 0x000fea0003800000 */
.L_x_3514:
[----:B------:R-:W-:Y:S02]  /*c080*/  ULDC.64 UR4, c[0x0][0xa08] ;  /* 0x0002820000047ab9 */ /* 0x000fe40000000a00 */
[----:B------:R-:W-:-:S04]  /*c090*/  ISETP.NE.U32.AND P0, PT, RZ, UR4, PT ;  /* 0x00000004ff007c0c */ /* 0x000fc8000bf05070 */
[----:B------:R-:W-:-:S13]  /*c0a0*/  ISETP.NE.AND.EX P0, PT, RZ, UR5, PT, P0 ;  /* 0x00000005ff007c0c */ /* 0x000fda000bf05300 */
[----:B------:R-:W-:Y:S05]  /*c0b0*/  @!P0 BRA `(.L_x_3515) ;  /* 0x0000000000148947 */ /* 0x000fea0003800000 */
[----:B-1----:R-:W1:Y:S02]  /*c0c0*/  LDC.64 R2, c[0x0][0xa08] ;  /* 0x00028200ff027b82 */ /* 0x002e640000000a00 */
[----:B-1----:R-:W-:-:S05]  /*c0d0*/  IMAD.WIDE R2, R30, 0x4, R2 ;  /* 0x000000041e027825 */ /* 0x002fca00078e0202 */
[----:B------:R-:W3:Y:S04]  /*c0e0*/  LDG.E R37, desc[UR36][R2.64] ;  /* 0x0000002402257981 */ /* 0x000ee8000c1e1900 */
[----:B0-2---:R-:W3:Y:S02]  /*c0f0*/  LDG.E R0, desc[UR36][R2.64+0x4] ;  /* 0x0000042402007981 */ /* 0x005ee4000c1e1900 */
[----:B---3--:R-:W-:-:S07]  /*c100*/  IMAD.IADD R37, R0, 0x1, -R37 ;  /* 0x0000000100257824 */ /* 0x008fce00078e0a25 */
.L_x_3515:
[----:B-----5:R-:W-:Y:S01]  /*c110*/  IMAD.IADD R37, R37, 0x1, -R6 ;  /* 0x0000000125257824 */ /* 0x020fe200078e0a06 */
[----:B012---:R-:W-:Y:S01]  /*c120*/  LOP3.LUT R0, R18, 0xff000000, RZ, 0xc0, !PT ;  /* 0xff00000012007812 */ /* 0x007fe200078ec0ff */
[----:B------:R-:W-:Y:S03]  /*c130*/  BSSY B0, `(.L_x_3516) ;  /* 0x0000029000007945 */ /* 0x000fe60003800000 */
[C---:B------:R-:W-:Y:S02]  /*c140*/  IADD3 R2, R37.reuse, 0x5f, RZ ;  /* 0x0000005f25027810 */ /* 0x040fe40007ffe0ff */
[----:B------:R-:W-:Y:S02]  /*c150*/  ISETP.GE.AND P0, PT, R37, 0x1, PT ;  /* 0x000000012500780c */ /* 0x000fe40003f06270 */
[----:B------:R-:W-:Y:S01]  /*c160*/  SHF.R.U32.HI R3, RZ, 0x8, R0 ;  /* 0x00000008ff037819 */ /* 0x000fe20000011600 */
[----:B------:R-:W-:Y:S01]  /*c170*/  IMAD.HI R2, R2, 0x2aaaaaab, RZ ;  /* 0x2aaaaaab02027827 */ /* 0x000fe200078e02ff */
[----:B------:R-:W-:-:S04]  /*c180*/  LOP3.LUT R0, R18, 0xff0000, RZ, 0xc0, !PT ;  /* 0x00ff000012007812 */ /* 0x000fc800078ec0ff */
[----:B------:R-:W-:Y:S02]  /*c190*/  LEA.HI R5, R0, R3, RZ, 0x10 ;  /* 0x0000000300057211 */ /* 0x000fe400078f80ff */
[----:B------:R-:W-:Y:S02]  /*c1a0*/  SHF.R.U32.HI R3, RZ, 0x1f, R2 ;  /* 0x0000001fff037819 */ /* 0x000fe40000011602 */
[----:B------:R-:W-:Y:S02]  /*c1b0*/  LOP3.LUT R4, R5, 0xff, RZ, 0xc0, !PT ;  /* 0x000000ff05047812 */ /* 0x000fe400078ec0ff */
[----:B------:R-:W-:Y:S01]  /*c1c0*/  LEA.HI.SX32 R0, R2, R3, 0x1c ;  /* 0x0000000302007211 */ /* 0x000fe200078fe2ff */
[----:B------:R-:W-:Y:S01]  /*c1d0*/  IMAD.MOV.U32 R3, RZ, RZ, RZ ;  /* 0x000000ffff037224 */ /* 0x000fe200078e00ff */
        /* <DEDUP_REMOVED lines=8> */
[----:B------:R-:W-:Y:S01]  /*c260*/  ISETP.GE.AND P2, PT, R2, RZ, PT ;  /* 0x000000ff0200720c */ /* 0x000fe20003f46270 */
[----:B------:R-:W-:Y:S01]  /*c270*/  IMAD.MOV.U32 R2, RZ, RZ, RZ ;  /* 0x000000ffff027224 */ /* 0x000fe200078e00ff */
[----:B0-----:R-:W0:Y:S02]  /*c280*/  MUFU.RCP R7, R7 ;  /* 0x0000000700077308 */ /* 0x001e240000001000 */
[----:B0-----:R-:W-:Y:S01]  /*c290*/  VIADD R3, R7, 0xffffffe ;  /* 0x0ffffffe07037836 */ /* 0x001fe20000000000 */
[----:B------:R-:W-:-:S05]  /*c2a0*/  IABS R7, R5 ;  /* 0x0000000500077213 */ /* 0x000fca0000000000 */
[----:B------:R-:W0:Y:S01]  /*c2b0*/  F2I.FTZ.U32.TRUNC.NTZ R3, R3 ;  /* 0x0000000300037305 */ /* 0x000e22000021f000 */
[----:B------:R-:W-:Y:S02]  /*c2c0*/  IMAD.MOV R7, RZ, RZ, -R7 ;  /* 0x000000ffff077224 */ /* 0x000fe400078e0a07 */
[----:B0-----:R-:W-:-:S04]  /*c2d0*/  IMAD.MOV R9, RZ, RZ, -R3 ;  /* 0x000000ffff097224 */ /* 0x001fc800078e0a03 */
[----:B------:R-:W-:-:S04]  /*c2e0*/  IMAD R9, R9, R6, RZ ;  /* 0x0000000609097224 */ /* 0x000fc800078e02ff */
[----:B------:R-:W-:Y:S01]  /*c2f0*/  IMAD.HI.U32 R2, R3, R9, R2 ;  /* 0x0000000903027227 */ /* 0x000fe200078e0002 */
[----:B------:R-:W-:-:S05]  /*c300*/  IABS R3, R8 ;  /* 0x0000000800037213 */ /* 0x000fca0000000000 */
        /* <DEDUP_REMOVED lines=11> */
.L_x_3517:
[----:B------:R-:W-:Y:S05]  /*c3c0*/  BSYNC B0 ;  /* 0x0000000000007941 */ /* 0x000fea0003800000 */
.L_x_3516:
[-C--:B------:R-:W-:Y:S01]  /*c3d0*/  IMAD R2, R4, R3.reuse, RZ ;  /* 0x0000000304027224 */ /* 0x080fe200078e02ff */
[----:B------:R-:W-:Y:S04]  /*c3e0*/  BSSY B7, `(.L_x_3518) ;  /* 0x0000365000077945 */ /* 0x000fe80003800000 */
[----:B------:R-:W-:Y:S01]  /*c3f0*/  VIADDMNMX R0, R2, R3, R0, PT ;  /* 0x0000000302007246 */ /* 0x000fe20003800100 */
[----:B------:R0:W-:Y:S03]  /*c400*/  STL [R1], R2 ;  /* 0x0000000201007387 */ /* 0x0001e60000100800 */
        /* <DEDUP_REMOVED lines=10> */
[----:B------:R-:W0:Y:S08]  /*c4b0*/  FLO.U32 R0, UR4 ;  /* 0x0000000400007d00 */ /* 0x000e3000080e0000 */
[----:B------:R-:W1:Y:S01]  /*c4c0*/  POPC R5, UR4 ;  /* 0x0000000400057d09 */ /* 0x000e620008000000 */
[----:B0-----:R-:W-:-:S13]  /*c4d0*/  ISETP.EQ.U32.AND P0, PT, R0, R7, PT ;  /* 0x000000070000720c */ /* 0x001fda0003f02070 */
[----:B-1----:R-:W2:Y:S01]  /*c4e0*/  @P0 ATOMG.E.ADD.STRONG.GPU PT, R3, desc[UR36][R2.64], R5 ;  /* 0x00000005020309a8 */ /* 0x002ea200081ee1e4 */
[----:B------:R-:W0:Y:S02]  /*c4f0*/  S2R R4, SR_LTMASK ;  /* 0x0000000000047919 */ /* 0x000e240000003900 */
[----:B0-----:R-:W-:-:S04]  /*c500*/  LOP3.LUT R4, R4, UR4, RZ, 0xc0, !PT ;  /* 0x0000000404047c12 */ /* 0x001fc8000f8ec0ff */
[----:B------:R-:W0:Y:S01]  /*c510*/  POPC R7, R4 ;  /* 0x0000000400077309 */ /* 0x000e220000000000 */
[----:B--2---:R-:W0:Y:S02]  /*c520*/  SHFL.IDX PT, R0, R3, R0, 0x1f ;  /* 0x00001f0003007589 */ /* 0x004e2400000e0000 */
[----:B0-----:R-:W-:Y:S01]  /*c530*/  IADD3 R16, R0, UR39, R7 ;  /* 0x0000002700107c10 */ /* 0x001fe2000fffe007 */
[----:B------:R-:W-:Y:S06]  /*c540*/  BRA `(.L_x_3520) ;  /* 0x0000003400387947 */ /* 0x000fec0003800000 */
.L_x_3519:
        /* <DEDUP_REMOVED lines=10> */
[----:B------:R-:W0:Y:S01]  /*c5f0*/  LDC.64 R2, c[0x4][R2] ;  /* 0x0100000002027b82 */ /* 0x000e220000000a00 */
[----:B------:R-:W-:Y:S02]  /*c600*/  IMAD.U32 R5, RZ, RZ, UR7 ;  /* 0x00000007ff057e24 */ /* 0x000fe4000f8e00ff */
[----:B------:R-:W-:Y:S02]  /*c610*/  IMAD.U32 R6, RZ, RZ, UR8 ;  /* 0x00000008ff067e24 */ /* 0x000fe4000f8e00ff */
[----:B------:R-:W-:-:S02]  /*c620*/  IMAD.U32 R7, RZ, RZ, UR9 ;  /* 0x00000009ff077e24 */ /* 0x000fc4000f8e00ff */
[----:B------:R-:W-:Y:S02]  /*c630*/  IMAD.U32 R10, RZ, RZ, UR4 ;  /* 0x00000004ff0a7e24 */ /* 0x000fe4000f8e00ff */
[----:B------:R-:W-:Y:S02]  /*c640*/  IMAD.MOV.U32 R8, RZ, RZ, 0x70 ;  /* 0x00000070ff087424 */ /* 0x000fe400078e00ff */
[----:B------:R-:W-:Y:S02]  /*c650*/  IMAD.MOV.U32 R12, RZ, RZ, 0x1 ;  /* 0x00000001ff0c7424 */ /* 0x000fe400078e00ff */
[----:B------:R-:W-:-:S07]  /*c660*/  IMAD.MOV.U32 R13, RZ, RZ, RZ ;  /* 0x000000ffff0d7224 */ /* 0x000fce00078e00ff */
[----:B------:R-:W-:-:S07]  /*c670*/  LEPC R20, `(.L_x_3522) ;  /* 0x000000001014794e */ /* 0x000fce0000000000 */
[----:B0-----:R-:W-:Y:S05]  /*c680*/  CALL.ABS.NOINC R2 ;  /* 0x0000000002007343 */ /* 0x001fea0003c00000 */
.L_x_3522:
[----:B------:R-:W-:Y:S05]  /*c690*/  BSYNC B6 ;  /* 0x0000000000067941 */ /* 0x000fea0003800000 */
.L_x_3521:
        /* <DEDUP_REMOVED lines=20> */
.L_x_3525:
[----:B------:R0:W1:Y:S01]  /*c7e0*/  LDC.64 R2, c[0x4][R26] ;  /* 0x010000001a027b82 */ /* 0x0000620000000a00 */
[----:B------:R-:W-:Y:S01]  /*c7f0*/  ULDC.64 UR6, c[0x4][0x138] ;  /* 0x01004e0000067ab9 */ /* 0x000fe20000000a00 */
[----:B------:R-:W-:Y:S01]  /*c800*/  ULDC.64 UR8, c[0x4][0x140] ;  /* 0x0100500000087ab9 */ /* 0x000fe20000000a00 */
[----:B------:R-:W-:Y:S01]  /*c810*/  ULDC.64 UR4, c[0x4][0x80] ;  /* 0x0100200000047ab9 */ /* 0x000fe20000000a00 */
[----:B------:R-:W-:Y:S01]  /*c820*/  IMAD.U32 R4, RZ, RZ, UR6 ;  /* 0x00000006ff047e24 */ /* 0x000fe2000f8e00ff */
[----:B------:R-:W-:Y:S01]  /*c830*/  MOV R7, UR9 ;  /* 0x0000000900077c02 */ /* 0x000fe20008000f00 */
        /* <DEDUP_REMOVED lines=9> */
.L_x_3524:
[----:B------:R-:W-:Y:S05]  /*c8d0*/  BSYNC B6 ;  /* 0x0000000000067941 */ /* 0x000fea0003800000 */
.L_x_3523:
[----:B------:R-:W2:Y:S01]  /*c8e0*/  LDL R21, [R1+0x1c] ;  /* 0x00001c0001157983 */ /* 0x000ea20000100800 */
[----:B------:R-:W-:Y:S01]  /*c8f0*/  ULDC.64 UR4, c[0x0][0x9f8] ;  /* 0x00027e0000047ab9 */ /* 0x000fe20000000a00 */
[----:B------:R-:W0:Y:S02]  /*c900*/  LDC R6, c[0x0][0x430] ;  /* 0x00010c00ff067b82 */ /* 0x000e240000000800 */
[----:B------:R-:W3:Y:S01]  /*c910*/  LDL R2, [R1+0x4] ;  /* 0x0000040001027983 */ /* 0x000ee20000100800 */
[----:B------:R-:W-:-:S04]  /*c920*/  ISETP.NE.U32.AND P0, PT, RZ, UR4, PT ;  /* 0x00000004ff007c0c */ /* 0x000fc8000bf05070 */
[----:B------:R-:W-:-:S13]  /*c930*/  ISETP.NE.AND.EX P0, PT, RZ, UR5, PT, P0 ;  /* 0x00000005ff007c0c */ /* 0x000fda000bf05300 */
[----:B------:R-:W-:Y:S01]  /*c940*/  @P0 IADD3 R24, P1, R24, UR4, RZ ;  /* 0x0000000418180c10 */ /* 0x000fe2000ff3e0ff */
[----:B------:R-:W1:Y:S01]  /*c950*/  S2R R20, SR_TID.X ;  /* 0x0000000000147919 */ /* 0x000e620000002100 */
[----:B------:R-:W-:Y:S01]  /*c960*/  LOP3.LUT R23, R23, 0xffffffdf, RZ, 0xc0, !PT ;  /* 0xffffffdf17177812 */ /* 0x000fe200078ec0ff */
[----:B------:R-:W-:Y:S01]  /*c970*/  ULDC UR4, c[0x0][0x2f4] ;  /* 0x0000bd0000047ab9 */ /* 0x000fe20000000800 */
[----:B------:R-:W-:-:S05]  /*c980*/  @P0 IADD3.X R25, R25, UR5, RZ, P1, !PT ;  /* 0x0000000519190c10 */ /* 0x000fca0008ffe4ff */
[----:B------:R2:W4:Y:S01]  /*c990*/  @P0 LDG.E R30, desc[UR36][R24.64] ;  /* 0x00000024181e0981 */ /* 0x000522000c1e1900 */
[----:B0-----:R-:W-:-:S13]  /*c9a0*/  ISETP.NE.AND P2, PT, R6, 0x1, PT ;  /* 0x000000010600780c */ /* 0x001fda0003f45270 */
[----:B------:R-:W0:Y:S01]  /*c9b0*/  @P2 LDC R3, c[0x0][0x434] ;  /* 0x00010d00ff032b82 */ /* 0x000e220000000800 */
[----:B------:R-:W-:-:S07]  /*c9c0*/  @P2 LOP3.LUT R23, R23, 0x20, RZ, 0xfc, !PT ;  /* 0x0000002017172812 */ /* 0x000fce00078efcff */
[----:B------:R-:W0:Y:S01]  /*c9d0*/  @P2 LDC R5, c[0x0][0x438] ;  /* 0x00010e00ff052b82 */ /* 0x000e220000000800 */
[----:B-1----:R-:W-:-:S04]  /*c9e0*/  LOP3.LUT R20, R20, 0x7f, RZ, 0xc0, !PT ;  /* 0x0000007f14147812 */ /* 0x002fc800078ec0ff */
[----:B------:R-:W-:Y:S02]  /*c9f0*/  SHF.R.U32.HI R26, RZ, 0x3, R20 ;  /* 0x00000003ff1a7819 */ /* 0x000fe40000011614 */
[----:B------:R-:W1:Y:S02]  /*ca00*/  S2R R20, SR_TID.X ;  /* 0x0000000000147919 */ /* 0x000e640000002100 */
[----:B-1----:R-:W-:-:S05]  /*ca10*/  IMAD.SHL.U32 R20, R20, 0x10, RZ ;  /* 0x0000001014147824 */ /* 0x002fca00078e00ff */
[----:B------:R-:W-:Y:S02]  /*ca20*/  LOP3.LUT R20, R26, 0x70, R20, 0xf8, !PT ;  /* 0x000000701a147812 */ /* 0x000fe400078ef814 */
[----:B------:R-:W-:Y:S02]  /*ca30*/  ISETP.GE.AND P3, PT, R31, UR4, PT ;  /* 0x000000041f007c0c */ /* 0x000fe4000bf66270 */
[----:B------:R-:W-:Y:S01]  /*ca40*/  LOP3.LUT R23, R23, 0xffffffef, RZ, 0xc0, !PT ;  /* 0xffffffef17177812 */ /* 0x000fe200078ec0ff */
[----:B------:R-:W-:Y:S01]  /*ca50*/  UMOV UR5, 0xffffffff ;  /* 0xffffffff00057882 */ /* 0x000fe20000000000 */
[----:B------:R-:W-:Y:S01]  /*ca60*/  LOP3.LUT R26, R18, 0xffff, RZ, 0xc0, !PT ;  /* 0x0000ffff121a7812 */ /* 0x000fe200078ec0ff */
[----:B--2---:R-:W-:-:S04]  /*ca70*/  VIADD R25, R21, 0xffffffff ;  /* 0xffffffff15197836 */ /* 0x004fc80000000000 */
[----:B------:R-:W-:-:S05]  /*ca80*/  IMAD R0, R25, 0x60, R20 ;  /* 0x0000006019007824 */ /* 0x000fca00078e0214 */
[C---:B------:R-:W-:Y:S01]  /*ca90*/  ISETP.GE.AND P0, PT, R0.reuse, R37, PT ;  /* 0x000000250000720c */ /* 0x040fe20003f06270 */
[----:B---3--:R-:W-:-:S03]  /*caa0*/  IMAD.IADD R0, R0, 0x1, R2 ;  /* 0x0000000100007824 */ /* 0x008fc600078e0202 */
[----:B------:R-:W-:Y:S01]  /*cab0*/  ISETP.GT.U32.OR P0, PT, R20, 0x5f, P0 ;  /* 0x0000005f1400780c */ /* 0x000fe20000704470 */
[----:B0-----:R-:W-:-:S04]  /*cac0*/  @P2 IMAD.HI.U32 R2, R0, R3, RZ ;  /* 0x0000000300022227 */ /* 0x001fc800078e00ff */
[----:B------:R-:W-:Y:S01]  /*cad0*/  IMAD.MOV.U32 R4, RZ, RZ, R0 ;  /* 0x000000ffff047224 */ /* 0x000fe200078e0000 */
[----:B------:R-:W-:-:S05]  /*cae0*/  @P2 SHF.R.U32.HI R4, RZ, R5, R2 ;  /* 0x00000005ff042219 */ /* 0x000fca0000011602 */
[----:B------:R-:W-:Y:S02]  /*caf0*/  IMAD.MOV R5, RZ, RZ, -R4 ;  /* 0x000000ffff057224 */ /* 0x000fe400078e0a04 */
[----:B------:R-:W0:Y:S02]  /*cb00*/  @!P0 LDC.64 R2, c[0x0][0x428] ;  /* 0x00010a00ff028b82 */ /* 0x000e240000000a00 */
[----:B------:R-:W-:Y:S01]  /*cb10*/  IMAD R0, R6, R5, R0 ;  /* 0x0000000506007224 */ /* 0x000fe200078e0200 */
[----:B------:R-:W-:Y:S02]  /*cb20*/  @!P0 SHF.R.S32.HI R5, RZ, 0x1f, R4 ;  /* 0x0000001fff058819 */ /* 0x000fe40000011404 */
[----:B----4-:R-:W-:-:S05]  /*cb30*/  SHF.R.S32.HI R6, RZ, 0x1f, R30 ;  /* 0x0000001fff067819 */ /* 0x010fca000001141e */
[----:B------:R0:W-:Y:S02]  /*cb40*/  STL [R1+0x8], R6 ;  /* 0x0000080601007387 */ /* 0x0001e40000100800 */
[-C--:B0-----:R-:W-:Y:S02]  /*cb50*/  @!P0 IMAD R6, R6, R2.reuse, RZ ;  /* 0x0000000206068224 */ /* 0x081fe400078e02ff */
[----:B------:R-:W-:-:S04]  /*cb60*/  @!P0 IMAD.WIDE.U32 R4, R30, R2, R4 ;  /* 0x000000021e048225 */ /* 0x000fc800078e0004 */
[----:B------:R-:W-:Y:S02]  /*cb70*/  @!P0 IMAD R6, R30, R3, R6 ;  /* 0x000000031e068224 */ /* 0x000fe400078e0206 */
[----:B------:R-:W0:Y:S02]  /*cb80*/  @!P0 LDC.64 R2, c[0x0][0x418] ;  /* 0x00010600ff028b82 */ /* 0x000e240000000a00 */
[----:B------:R-:W-:Y:S02]  /*cb90*/  @!P0 IMAD.IADD R6, R5, 0x1, R6 ;  /* 0x0000000105068824 */ /* 0x000fe400078e0206 */
[----:B------:R-:W-:-:S05]  /*cba0*/  IMAD.U32 R5, RZ, RZ, UR38 ;  /* 0x00000026ff057e24 */ /* 0x000fca000f8e00ff */
[----:B------:R-:W-:-:S13]  /*cbb0*/  ISETP.NE.AND P2, PT, R5, 0x3, PT ;  /* 0x000000030500780c */ /* 0x000fda0003f45270 */
[----:B------:R-:W-:Y:S02]  /*cbc0*/  @P2 LOP3.LUT R23, R23, 0x10, RZ, 0xfc, !PT ;  /* 0x0000001017172812 */ /* 0x000fe400078efcff */
[C---:B0-----:R-:W-:Y:S02]  /*cbd0*/  @!P0 LEA R2, P1, R4.reuse, R2, 0x2 ;  /* 0x0000000204028211 */ /* 0x041fe400078210ff */
[----:B------:R-:W-:Y:S02]  /*cbe0*/  LOP3.LUT R23, R23, 0xfffffffb, RZ, 0xc0, !PT ;  /* 0xfffffffb17177812 */ /* 0x000fe400078ec0ff */
[----:B------:R-:W-:Y:S01]  /*cbf0*/  @!P0 LEA.HI.X R3, R4, R3, R6, 0x2, P1 ;  /* 0x0000000304038211 */ /* 0x000fe200008f1406 */
[----:B------:R-:W-:Y:S01]  /*cc00*/  IMAD.MOV.U32 R4, RZ, RZ, RZ ;  /* 0x000000ffff047224 */ /* 0x000fe200078e00ff */
[----:B------:R-:W-:Y:S02]  /*cc10*/  ISETP.GE.AND P1, PT, R33, UR4, PT ;  /* 0x0000000421007c0c */ /* 0x000fe4000bf26270 */
[----:B------:R-:W-:-:S03]  /*cc20*/  @P3 LOP3.LUT R23, R23, 0x4, RZ, 0xfc, !PT ;  /* 0x0000000417173812 */ /* 0x000fc600078efcff */
[----:B------:R0:W5:Y:S01]  /*cc30*/  @!P0 LDG.E R4, desc[UR36][R2.64] ;  /* 0x0000002402048981 */ /* 0x000162000c1e1900 */
[----:B------:R-:W-:Y:S02]  /*cc40*/  ISETP.GE.AND P0, PT, R32, UR4, PT ;  /* 0x0000000420007c0c */ /* 0x000fe4000bf06270 */
[----:B------:R-:W-:-:S04]  /*cc50*/  LOP3.LUT R23, R23, 0xfffffffe, RZ, 0xc0, !PT ;  /* 0xfffffffe17177812 */ /* 0x000fc800078ec0ff */
[----:B------:R-:W-:-:S04]  /*cc60*/  LOP3.LUT R23, R23, 0xfffffffd, RZ, 0xc0, !PT ;  /* 0xfffffffd17177812 */ /* 0x000fc800078ec0ff */
[----:B------:R-:W-:-:S04]  /*cc70*/  @P1 LOP3.LUT R23, R23, 0x2, RZ, 0xfc, !PT ;  /* 0x0000000217171812 */ /* 0x000fc800078efcff */
[----:B------:R-:W-:Y:S01]  /*cc80*/  @P0 LOP3.LUT R23, R23, 0x1, RZ, 0xfc, !PT ;  /* 0x0000000117170812 */ /* 0x000fe200078efcff */
[----:B0-----:R-:W-:Y:S06]  /*cc90*/  BRA.DIV UR5, `(.L_x_3526) ;  /* 0x0000003e05d07947 */ /* 0x001fec000b800000 */
.L_x_3592:
[----:B------:R-:W-:Y:S02]  /*cca0*/  ISETP.GT.U32.AND P0, PT, R20, 0x5f, PT ;  /* 0x0000005f1400780c */ /* 0x000fe40003f04070 */
[----:B------:R-:W-:-:S11]  /*ccb0*/  LOP3.LUT R23, R23, 0xfffffff7, RZ, 0xc0, !PT ;  /* 0xfffffff717177812 */ /* 0x000fd600078ec0ff */
[----:B------:R-:W-:Y:S01]  /*ccc0*/  @P0 LOP3.LUT R23, R23, 0x8, RZ, 0xfc, !PT ;  /* 0x0000000817170812 */ /* 0x000fe200078efcff */
[----:B------:R-:W-:Y:S06]  /*ccd0*/  @!P2 BRA `(.L_x_3527) ;  /* 0x000000000004a947 */ /* 0x000fec0003800000 */
[----:B------:R-:W-:Y:S01]  /*cce0*/  BPT.TRAP 0x1 ;  /* 0x000000040000795c */ /* 0x000fe20000300000 */
.L_x_3527:
[----:B------:R-:W-:Y:S01]  /*ccf0*/  SHF.R.S32.HI R5, RZ, 0x1f, R0 ;  /* 0x0000001fff057819 */ /* 0x000fe20000011400 */
[----:B------:R-:W-:Y:S01]  /*cd00*/  ULDC.64 UR4, c[0x0][0x328] ;  /* 0x0000ca0000047ab9 */ /* 0x000fe20000000a00 */
[----:B------:R-:W-:Y:S01]  /*cd10*/  ULDC.64 UR6, c[0x0][0x318] ;  /* 0x0000c60000067ab9 */ /* 0x000fe20000000a00 */
[----:B------:R-:W-:Y:S02]  /*cd20*/  BSSY B0, `(.L_x_3528) ;  /* 0x0000014000007945 */ /* 0x000fe40003800000 */
        /* <DEDUP_REMOVED lines=19> */
.L_x_3593:
[----:B------:R-:W-:Y:S05]  /*ce60*/  BSYNC B0 ;  /* 0x0000000000007941 */ /* 0x000fea0003800000 */
.L_x_3528:
[----:B------:R-:W1:Y:S01]  /*ce70*/  S2R R8, SR_TID.X ;  /* 0x0000000000087919 */ /* 0x000e620000002100 */
[----:B------:R-:W-:Y:S01]  /*ce80*/  ULDC.64 UR4, c[0x0][0x300] ;  /* 0x0000c00000047ab9 */ /* 0x000fe20000000a00 */
[----:B------:R-:W-:Y:S01]  /*ce90*/  ULDC.64 UR6, c[0x0][0x2e8] ;  /* 0x0000ba0000067ab9 */ /* 0x000fe20000000a00 */
[----:B------:R-:W-:Y:S01]  /*cea0*/  IMAD R5, R5, UR4, RZ ;  /* 0x0000000405057c24 */ /* 0x000fe2000f8e02ff */
[C---:B------:R-:W-:Y:S01]  /*ceb0*/  LOP3.LUT P4, RZ, R23.reuse, 0x4, RZ, 0xc0, !PT ;  /* 0x0000000417ff7812 */ /* 0x040fe2000788c0ff */
[C---:B0-----:R-:W-:Y:S01]  /*cec0*/  IMAD.WIDE.U32 R2, R0.reuse, UR4, RZ ;  /* 0x0000000400027c25 */ /* 0x041fe2000f8e00ff */
[C---:B------:R-:W-:Y:S02]  /*ced0*/  LOP3.LUT P3, RZ, R23.reuse, 0x2, RZ, 0xc0, !PT ;  /* 0x0000000217ff7812 */ /* 0x040fe4000786c0ff */
[----:B------:R-:W-:Y:S01]  /*cee0*/  LOP3.LUT P2, RZ, R23, 0x1, RZ, 0xc0, !PT ;  /* 0x0000000117ff7812 */ /* 0x000fe2000784c0ff */
[----:B------:R-:W-:Y:S01]  /*cef0*/  IMAD R5, R0, UR5, R5 ;  /* 0x0000000500057c24 */ /* 0x000fe2000f8e0205 */
[----:B------:R-:W-:-:S02]  /*cf00*/  ULDC.64 UR4, c[0x0][0x310] ;  /* 0x0000c40000047ab9 */ /* 0x000fc40000000a00 */
[----:B------:R-:W-:Y:S02]  /*cf10*/  IMAD R6, R6, UR4, RZ ;  /* 0x0000000406067c24 */ /* 0x000fe4000f8e02ff */
[----:B------:R-:W-:Y:S01]  /*cf20*/  IADD3 R3, R3, R5, RZ ;  /* 0x0000000503037210 */ /* 0x000fe20007ffe0ff */
[----:B------:R-:W-:Y:S02]  /*cf30*/  IMAD R5, R27, 0x4800, R34 ;  /* 0x000048001b057824 */ /* 0x000fe400078e0222 */
[C---:B------:R-:W-:Y:S02]  /*cf40*/  IMAD R6, R4.reuse, UR5, R6 ;  /* 0x0000000504067c24 */ /* 0x040fe4000f8e0206 */
[----:B------:R-:W-:Y:S01]  /*cf50*/  IMAD.WIDE.U32 R2, R4, UR4, R2 ;  /* 0x0000000404027c25 */ /* 0x000fe2000f8e0002 */
[----:B------:R-:W-:-:S03]  /*cf60*/  ULDC.64 UR4, c[0x0][0x308] ;  /* 0x0000c20000047ab9 */ /* 0x000fc60000000a00 */
[----:B------:R-:W-:Y:S02]  /*cf70*/  IMAD.IADD R3, R3, 0x1, R6 ;  /* 0x0000000103037824 */ /* 0x000fe400078e0206 */
[----:B------:R-:W-:Y:S02]  /*cf80*/  IMAD R6, R25, -0x60, R37 ;  /* 0xffffffa019067824 */ /* 0x000fe400078e0225 */
[----:B------:R-:W-:Y:S01]  /*cf90*/  IMAD.WIDE.U32 R2, R26, UR4, R2 ;  /* 0x000000041a027c25 */ /* 0x000fe2000f8e0002 */
[----:B------:R-:W-:-:S03]  /*cfa0*/  UMOV UR4, 0xffffffff ;  /* 0xffffffff00047882 */ /* 0x000fc60000000000 */
[----:B------:R-:W-:Y:S01]  /*cfb0*/  IMAD R0, R26, UR5, R3 ;  /* 0x000000051a007c24 */ /* 0x000fe2000f8e0203 */
[----:B-1----:R-:W-:Y:S02]  /*cfc0*/  LOP3.LUT R8, R8, 0x7f, RZ, 0xc0, !PT ;  /* 0x0000007f08087812 */ /* 0x002fe400078ec0ff */
[C---:B------:R-:W-:Y:S02]  /*cfd0*/  LEA R4, P0, R2.reuse, UR6, 0x1 ;  /* 0x0000000602047c11 */ /* 0x040fe4000f8008ff */
[----:B------:R-:W-:Y:S02]  /*cfe0*/  SHF.R.U32.HI R8, RZ, 0x3, R8 ;  /* 0x00000003ff087819 */ /* 0x000fe40000011608 */
[----:B------:R-:W-:-:S03]  /*cff0*/  LEA.HI.X R0, R2, UR7, R0, 0x1, P0 ;  /* 0x0000000702007c11 */ /* 0x000fc600080f0c00 */
[----:B------:R-:W-:-:S05]  /*d000*/  IMAD.IADD R6, R6, 0x1, -R8 ;  /* 0x0000000106067824 */ /* 0x000fca00078e0a08 */
[----:B------:R-:W-:Y:S01]  /*d010*/  ISETP.GE.AND P0, PT, R6, 0x1, PT ;  /* 0x000000010600780c */ /* 0x000fe20003f06270 */
[----:B------:R-:W-:-:S12]  /*d020*/  BRA.DIV UR4, `(.L_x_3530) ;  /* 0x0000003e04347947 */ /* 0x000fd8000b800000 */
[----:B------:R-:W0:Y:S01]  /*d030*/  SHFL.IDX PT, R3, R4, RZ, 0x181f ;  /* 0x00181fff04037589 */ /* 0x000e2200000e0000 */
[----:B------:R-:W-:-:S03]  /*d040*/  @P0 IMAD R8, R5, 0x2, R22 ;  /* 0x0000000205080824 */ /* 0x000fc600078e0216 */
[----:B------:R-:W1:Y:S01]  /*d050*/  SHFL.IDX PT, R2, R0, RZ, 0x181f ;  /* 0x00181fff00027589 */ /* 0x000e6200000e0000 */
[----:B0-----:R-:W-:-:S05]  /*d060*/  @P0 LEA R3, P1, R31, R3, 0x1 ;  /* 0x000000031f030211 */ /* 0x001fca00078208ff */
[----:B-1----:R-:W-:Y:S01]  /*d070*/  @P0 IMAD.X R2, RZ, RZ, R2, P1 ;  /* 0x000000ffff020224 */ /* 0x002fe200008e0602 */
[----:B------:R-:W-:-:S04]  /*d080*/  ISETP.GE.AND P1, PT, R6, 0x11, PT ;  /* 0x000000110600780c */ /* 0x000fc80003f26270 */
[----:B------:R-:W-:-:S04]  /*d090*/  @P0 LOP3.LUT R3, R3, R2, RZ, 0x3c, !PT ;  /* 0x0000000203030212 */ /* 0x000fc800078e3cff */
[----:B------:R-:W-:-:S04]  /*d0a0*/  @P0 LOP3.LUT R2, R3, R2, RZ, 0x3c, !PT ;  /* 0x0000000203020212 */ /* 0x000fc800078e3cff */
[----:B------:R-:W-:-:S05]  /*d0b0*/  @P0 LOP3.LUT R3, R3, R2, RZ, 0x3c, !PT ;  /* 0x0000000203030212 */ /* 0x000fca00078e3cff */
[----:B------:R-:W-:Y:S01]  /*d0c0*/  @!PT LDS RZ, [RZ] ;  /* 0x00000000fffff984 */ /* 0x000fe20000000800 */
[----:B------:R-:W-:Y:S04]  /*d0d0*/  @P0 LDGSTS.E.BYPASS.LTC128B.128 [R8+0x1e400], desc[UR36][R2.64], !P4 ;  /* 0x1e40000002080fae */ /* 0x000fe8000e101d64 */
[----:B------:R-:W-:Y:S04]  /*d0e0*/  @P0 LDGSTS.E.BYPASS.LTC128B.128 [R8+0x21400], desc[UR36][R2.64+0x80], !P3 ;  /* 0x2140008002080fae */ /* 0x000fe8000d901d64 */
[----:B------:R0:W-:Y:S04]  /*d0f0*/  @P0 LDGSTS.E.BYPASS.LTC128B.128 [R8+0x24400], desc[UR36][R2.64+0x100], !P2 ;  /* 0x2440010002080fae */ /* 0x0001e8000d101d64 */
[----:B0-----:R-:W0:Y:S01]  /*d100*/  SHFL.IDX PT, R3, R4, 0x1, 0x181f ;  /* 0x00381f0004037f89 */ /* 0x001e2200000e0000 */
[----:B------:R-:W-:-:S03]  /*d110*/  @P1 IMAD R8, R5, 0x2, R22 ;  /* 0x0000000205081824 */ /* 0x000fc600078e0216 */
[----:B------:R-:W1:Y:S01]  /*d120*/  SHFL.IDX PT, R2, R0, 0x1, 0x181f ;  /* 0x00381f0000027f89 */ /* 0x000e6200000e0000 */
[----:B0-----:R-:W-:-:S05]  /*d130*/  @P1 LEA R3, P0, R31, R3, 0x1 ;  /* 0x000000031f031211 */ /* 0x001fca00078008ff */
[----:B-1----:R-:W-:-:S05]  /*d140*/  @P1 IMAD.X R2, RZ, RZ, R2, P0 ;  /* 0x000000ffff021224 */ /* 0x002fca00000e0602 */
[----:B------:R-:W-:-:S04]  /*d150*/  @P1 LOP3.LUT R3, R3, R2, RZ, 0x3c, !PT ;  /* 0x0000000203031212 */ /* 0x000fc800078e3cff */
[----:B------:R-:W-:-:S04]  /*d160*/  @P1 LOP3.LUT R2, R3, R2, RZ, 0x3c, !PT ;  /* 0x0000000203021212 */ /* 0x000fc800078e3cff */
[----:B------:R-:W-:-:S05]  /*d170*/  @P1 LOP3.LUT R3, R3, R2, RZ, 0x3c, !PT ;  /* 0x0000000203031212 */ /* 0x000fca00078e3cff */
        /* <DEDUP_REMOVED lines=30> */
[----:B------:R-:W1:Y:S04]  /*d360*/  SHFL.IDX PT, R2, R0, 0x4, 0x181f ;  /* 0x00981f0000027f89 */ /* 0x000e6800000e0000 */
[----:B------:R-:W2:Y:S01]  /*d370*/  SHFL.IDX PT, R0, R0, 0x5, 0x181f ;  /* 0x00b81f0000007f89 */ /* 0x000ea200000e0000 */
[----:B0-----:R-:W-:-:S05]  /*d380*/  @P1 LEA R3, P0, R31, R3, 0x1 ;  /* 0x000000031f031211 */ /* 0x001fca00078008ff */
[----:B-1----:R-:W-:-:S05]  /*d390*/  @P1 IMAD.X R2, RZ, RZ, R2, P0 ;  /* 0x000000ffff021224 */ /* 0x002fca00000e0602 */
[----:B------:R-:W-:-:S04]  /*d3a0*/  @P1 LOP3.LUT R3, R3, R2, RZ, 0x3c, !PT ;  /* 0x0000000203031212 */ /* 0x000fc800078e3cff */
[----:B------:R-:W-:-:S04]  /*d3b0*/  @P1 LOP3.LUT R2, R3, R2, RZ, 0x3c, !PT ;  /* 0x0000000203021212 */ /* 0x000fc800078e3cff */
[----:B------:R-:W-:-:S05]  /*d3c0*/  @P1 LOP3.LUT R3, R3, R2, RZ, 0x3c, !PT ;  /* 0x0000000203031212 */ /* 0x000fca00078e3cff */
[----:B------:R-:W-:Y:S04]  /*d3d0*/  @P1 LDGSTS.E.BYPASS.LTC128B.128 [R8+0x20400], desc[UR36][R2.64], !P4 ;  /* 0x2040000002081fae */ /* 0x000fe8000e101d64 */
[----:B------:R-:W-:Y:S04]  /*d3e0*/  @P1 LDGSTS.E.BYPASS.LTC128B.128 [R8+0x23400], desc[UR36][R2.64+0x80], !P3 ;  /* 0x2340008002081fae */ /* 0x000fe8000d901d64 */
[----:B------:R0:W-:Y:S04]  /*d3f0*/  @P1 LDGSTS.E.BYPASS.LTC128B.128 [R8+0x26400], desc[UR36][R2.64+0x100], !P2 ;  /* 0x2640010002081fae */ /* 0x0001e8000d101d64 */
[----:B0-2---:R0:W1:Y:S02]  /*d400*/  SHFL.IDX PT, R2, R4, 0x5, 0x181f ;  /* 0x00b81f0004027f89 */ /* 0x00506400000e0000 */
.L_x_3607:
[----:B------:R-:W-:-:S13]  /*d410*/  ISETP.GE.AND P0, PT, R6, 0x51, PT ;  /* 0x000000510600780c */ /* 0x000fda0003f06270 */
[----:B-1----:R-:W-:Y:S01]  /*d420*/  @P0 LEA R2, P1, R31, R2, 0x1 ;  /* 0x000000021f020211 */ /* 0x002fe200078208ff */
[----:B------:R-:W-:-:S04]  /*d430*/  @P0 IMAD R5, R5, 0x2, R22 ;  /* 0x0000000205050824 */ /* 0x000fc800078e0216 */
[----:B------:R-:W-:-:S05]  /*d440*/  @P0 IMAD.X R3, RZ, RZ, R0, P1 ;  /* 0x000000ffff030224 */ /* 0x000fca00008e0600 */
[----:B------:R-:W-:Y:S01]  /*d450*/  @!PT LDS RZ, [RZ] ;  /* 0x00000000fffff984 */ /* 0x000fe20000000800 */
[----:B------:R-:W-:Y:S01]  /*d460*/  @!PT LDS RZ, [RZ] ;  /* 0x00000000fffff984 */ /* 0x000fe20000000800 */
[----:B------:R-:W-:Y:S01]  /*d470*/  @!PT LDS RZ, [RZ] ;  /* 0x00000000fffff984 */ /* 0x000fe20000000800 */
[----:B------:R1:W-:Y:S04]  /*d480*/  @P0 LDGSTS.E.BYPASS.LTC128B.128 [R5+0x20c00], desc[UR36][R2.64], !P4 ;  /* 0x20c0000002050fae */ /* 0x0003e8000e101d64 */
[----:B------:R1:W-:Y:S04]  /*d490*/  @P0 LDGSTS.E.BYPASS.LTC128B.128 [R5+0x23c00], desc[UR36][R2.64+0x80], !P3 ;  /* 0x23c0008002050fae */ /* 0x0003e8000d901d64 */
[----:B------:R1:W-:Y:S01]  /*d4a0*/  @P0 LDGSTS.E.BYPASS.LTC128B.128 [R5+0x26c00], desc[UR36][R2.64+0x100], !P2 ;  /* 0x26c0010002050fae */ /* 0x0003e2000d101d64 */
[----:B------:R-:W-:Y:S01]  /*d4b0*/  PLOP3.LUT P0, PT, PT, PT, PT, 0x80, 0x0 ;  /* 0x000000000000781c */ /* 0x000fe20003f0f070 */
[----:B------:R-:W-:-:S12]  /*d4c0*/  NOP ;  /* 0x0000000000007918 */ /* 0x000fd80000000000 */
.L_x_3531:
        /* <DEDUP_REMOVED lines=10> */
.L_x_3532:
[----:B------:R2:W5:Y:S01]  /*d570*/  LDL.LU R0, [R1+0x10] ;  /* 0x0000100001007983 */ /* 0x0005620000300800 */
[----:B------:R-:W-:Y:S01]  /*d580*/  LOP3.LUT P0, RZ, R23, 0x40, RZ, 0xc0, !PT ;  /* 0x0000004017ff7812 */ /* 0x000fe2000780c0ff */
[----:B------:R2:W-:-:S12]  /*d590*/  SYNCS.ARRIVE.TRANS64.A1T0 RZ, [R7+URZ+0x30830], RZ ;  /* 0x030830ff07ff79a7 */ /* 0x0005d8000810003f */
[----:B------:R-:W-:Y:S05]  /*d5a0*/  WARPSYNC.ALL ;  /* 0x0000000000007948 */ /* 0x000fea0003800000 */
[----:B------:R-:W-:Y:S01]  /*d5b0*/  ULDC.64 UR4, c[0x0][0x298] ;  /* 0x0000a60000047ab9 */ /* 0x000fe20000000a00 */
[----:B------:R-:W-:Y:S01]  /*d5c0*/  SEL R29, R29, RZ, !P0 ;  /* 0x000000ff1d1d7207 */ /* 0x000fe20004000000 */
[----:B01----:R-:W-:Y:S01]  /*d5d0*/  IMAD.WIDE.U32 R4, R35, UR4, RZ ;  /* 0x0000000423047c25 */ /* 0x003fe2000f8e00ff */
[----:B------:R-:W-:Y:S01]  /*d5e0*/  BSSY B6, `(.L_x_3533) ;  /* 0x000001c000067945 */ /* 0x000fe20003800000 */
[----:B------:R-:W-:Y:S01]  /*d5f0*/  BAR.SYNC.DEFER_BLOCKING 0x8, 0x180 ;  /* 0x0206000000007b1d */ /* 0x000fe20000010000 */
[----:B-----5:R-:W-:-:S02]  /*d600*/  SEL R2, R0, RZ, !P0 ;  /* 0x000000ff00027207 */ /* 0x020fc40004000000 */
        /* <DEDUP_REMOVED lines=16> */
[----:B------:R-:W-:Y:S02]  /*d710*/  IMAD.U32 R6, RZ, RZ, UR8 ;  /* 0x00000008ff067e24 */ /* 0x000fe4000f8e00ff */
[----:B--2---:R-:W-:Y:S02]  /*d720*/  IMAD.U32 R7, RZ, RZ, UR9 ;  /* 0x00000009ff077e24 */ /* 0x004fe4000f8e00ff */
[----:B------:R-:W-:-:S02]  /*d730*/  IMAD.U32 R10, RZ, RZ, UR4 ;  /* 0x00000004ff0a7e24 */ /* 0x000fc4000f8e00ff */
[----:B------:R-:W-:Y:S02]  /*d740*/  IMAD.U32 R11, RZ, RZ, UR5 ;  /* 0x00000005ff0b7e24 */ /* 0x000fe4000f8e00ff */
[----:B------:R-:W-:Y:S02]  /*d750*/  IMAD.MOV.U32 R8, RZ, RZ, 0x70 ;  /* 0x00000070ff087424 */ /* 0x000fe400078e00ff */
[----:B------:R-:W-:Y:S02]  /*d760*/  IMAD.MOV.U32 R12, RZ, RZ, 0x1 ;  /* 0x00000001ff0c7424 */ /* 0x000fe400078e00ff */
[----:B------:R-:W-:-:S07]  /*d770*/  IMAD.MOV.U32 R13, RZ, RZ, RZ ;  /* 0x000000ffff0d7224 */ /* 0x000fce00078e00ff */
[----:B------:R-:W-:-:S07]  /*d780*/  LEPC R20, `(.L_x_3534) ;  /* 0x000000001014794e */ /* 0x000fce0000000000 */
[----:B0-----:R-:W-:Y:S05]  /*d790*/  CALL.ABS.NOINC R2 ;  /* 0x0000000002007343 */ /* 0x001fea0003c00000 */
.L_x_3534:
[----:B------:R-:W-:Y:S05]  /*d7a0*/  BSYNC B6 ;  /* 0x0000000000067941 */ /* 0x000fea0003800000 */
.L_x_3533:
[----:B------:R-:W3:Y:S01]  /*d7b0*/  LDL.LU.64 R2, [R1+0x10] ;  /* 0x0000100001027983 */ /* 0x000ee20000300a00 */
[----:B------:R-:W-:Y:S01]  /*d7c0*/  ULDC.64 UR6, c[0x0][0x2e0] ;  /* 0x0000b80000067ab9 */ /* 0x000fe20000000a00 */
[----:B------:R-:W0:Y:S01]  /*d7d0*/  LDC R6, c[0x0][0x448] ;  /* 0x00011200ff067b82 */ /* 0x000e220000000800 */
[----:B------:R-:W-:Y:S01]  /*d7e0*/  ULDC.64 UR4, c[0x0][0x2d8] ;  /* 0x0000b60000047ab9 */ /* 0x000fe20000000a00 */
[----:B------:R-:W4:Y:S01]  /*d7f0*/  LDL.LU R20, [R1+0x24] ;  /* 0x0000240001147983 */ /* 0x000f220000300800 */
[----:B------:R-:W-:-:S03]  /*d800*/  IMAD.SHL.U32 R4, R17, 0x80, RZ ;  /* 0x0000008011047824 */ /* 0x000fc600078e00ff */
[----:B------:R1:W5:Y:S01]  /*d810*/  LDL R17, [R1+0x18] ;  /* 0x0000180001117983 */ /* 0x0003620000100800 */
[----:B0-----:R-:W-:-:S13]  /*d820*/  ISETP.NE.AND P0, PT, R6, 0x1, PT ;  /* 0x000000010600780c */ /* 0x001fda0003f05270 */
[----:B------:R-:W0:Y:S08]  /*d830*/  @P0 LDC R0, c[0x0][0x44c] ;  /* 0x00011300ff000b82 */ /* 0x000e300000000800 */
[----:B------:R-:W1:Y:S01]  /*d840*/  @P0 LDC R8, c[0x0][0x450] ;  /* 0x00011400ff080b82 */ /* 0x000e620000000800 */
[----:B---3--:R-:W-:Y:S02]  /*d850*/  IMAD.MOV.U32 R3, RZ, RZ, R35 ;  /* 0x000000ffff037224 */ /* 0x008fe400078e0023 */
[----:B----4-:R-:W-:-:S02]  /*d860*/  IMAD R5, R20, UR6, RZ ;  /* 0x0000000614057c24 */ /* 0x010fc4000f8e02ff */
[----:B------:R-:W3:Y:S01]  /*d870*/  S2R R20, SR_TID.X ;  /* 0x0000000000147919 */ /* 0x000ee20000002100 */
[----:B------:R-:W-:-:S04]  /*d880*/  IMAD.WIDE.U32 R2, R26, UR4, R2 ;  /* 0x000000041a027c25 */ /* 0x000fc8000f8e0002 */
[----:B------:R-:W-:Y:S01]  /*d890*/  IMAD R3, R26, UR5, R3 ;  /* 0x000000051a037c24 */ /* 0x000fe2000f8e0203 */
[----:B------:R-:W-:Y:S01]  /*d8a0*/  ULDC.64 UR4, c[0x0][0x2d0] ;  /* 0x0000b40000047ab9 */ /* 0x000fe20000000a00 */
[C---:B------:R-:W-:Y:S02]  /*d8b0*/  IMAD R5, R29.reuse, UR7, R5 ;  /* 0x000000071d057c24 */ /* 0x040fe4000f8e0205 */
[----:B------:R-:W-:Y:S01]  /*d8c0*/  IMAD.WIDE.U32 R2, R29, UR6, R2 ;  /* 0x000000061d027c25 */ /* 0x000fe2000f8e0002 */
[----:B---3--:R-:W-:-:S04]  /*d8d0*/  LOP3.LUT R20, R20, 0x7f, RZ, 0xc0, !PT ;  /* 0x0000007f14147812 */ /* 0x008fc800078ec0ff */
[----:B------:R-:W-:Y:S02]  /*d8e0*/  SHF.R.U32.HI R21, RZ, 0x3, R20 ;  /* 0x00000003ff157819 */ /* 0x000fe40000011614 */
[----:B------:R-:W3:Y:S01]  /*d8f0*/  S2R R20, SR_TID.X ;  /* 0x0000000000147919 */ /* 0x000ee20000002100 */
[----:B------:R-:W-:Y:S02]  /*d900*/  IMAD.IADD R3, R3, 0x1, R5 ;  /* 0x0000000103037824 */ /* 0x000fe400078e0205 */
[----:B---3--:R-:W-:-:S05]  /*d910*/  IMAD.SHL.U32 R20, R20, 0x10, RZ ;  /* 0x0000001014147824 */ /* 0x008fca00078e00ff */
[----:B------:R-:W-:-:S04]  /*d920*/  LOP3.LUT R20, R21, 0x70, R20, 0xf8, !PT ;  /* 0x0000007015147812 */ /* 0x000fc800078ef814 */
[----:B--2---:R-:W-:-:S05]  /*d930*/  LOP3.LUT R7, R20, R4, RZ, 0xfc, !PT ;  /* 0x0000000414077212 */ /* 0x004fca00078efcff */
[----:B0-----:R-:W-:-:S04]  /*d940*/  @P0 IMAD.HI.U32 R9, R7, R0, RZ ;  /* 0x0000000007090227 */ /* 0x001fc800078e00ff */
[----:B------:R-:W-:Y:S01]  /*d950*/  IMAD.MOV.U32 R0, RZ, RZ, R7 ;  /* 0x000000ffff007224 */ /* 0x000fe200078e0007 */
[----:B-1----:R-:W-:Y:S01]  /*d960*/  @P0 SHF.R.U32.HI R0, RZ, R8, R9 ;  /* 0x00000008ff000219 */ /* 0x002fe20000011609 */
        /* <DEDUP_REMOVED lines=23> */
[----:B------:R-:W-:Y:S01]  /*dae0*/  SHF.R.U32.HI R10, RZ, 0x3, R20 ;  /* 0x00000003ff0a7819 */ /* 0x000fe20000011614 */
[----:B------:R-:W-:Y:S10]  /*daf0*/  BRA.DIV UR5, `(.L_x_3535) ;  /* 0x0000003a05a87947 */ /* 0x000ff4000b800000 */
[----:B------:R-:W0:Y:S01]  /*db00*/  SHFL.IDX PT, R14, R0, RZ, 0x181f ;  /* 0x00181fff000e7589 */ /* 0x000e2200000e0000 */
[----:B-----5:R-:W-:Y:S01]  /*db10*/  IMAD R6, R17, R6, RZ ;  /* 0x0000000611067224 */ /* 0x020fe200078e02ff */
[----:B------:R-:W-:Y:S02]  /*db20*/  IADD3 R4, R10, R4, RZ ;  /* 0x000000040a047210 */ /* 0x000fe40007ffe0ff */
[----:B------:R-:W1:Y:S02]  /*db30*/  SHFL.IDX PT, R2, R5, RZ, 0x181f ;  /* 0x00181fff05027589 */ /* 0x000e6400000e0000 */
[C---:B------:R-:W-:Y:S01]  /*db40*/  ISETP.GE.AND P1, PT, R4.reuse, R6, PT ;  /* 0x000000060400720c */ /* 0x040fe20003f26270 */
[----:B------:R-:W-:-:S12]  /*db50*/  VIADD R7, R4, 0x10 ;  /* 0x0000001004077836 */ /* 0x000fd80000000000 */
[----:B0-----:R-:W-:-:S05]  /*db60*/  @!P1 LEA R14, P4, R31, R14, 0x1 ;  /* 0x0000000e1f0e9211 */ /* 0x001fca00078808ff */
[----:B-1----:R-:W-:Y:S02]  /*db70*/  @!P1 IMAD.X R3, RZ, RZ, R2, P4 ;  /* 0x000000ffff039224 */ /* 0x002fe400020e0602 */
[----:B------:R-:W-:Y:S02]  /*db80*/  @!P1 IMAD.MOV.U32 R2, RZ, RZ, R14 ;  /* 0x000000ffff029224 */ /* 0x000fe400078e000e */
[----:B------:R-:W0:Y:S04]  /*db90*/  SHFL.IDX PT, R14, R0, 0x1, 0x181f ;  /* 0x00381f00000e7f89 */ /* 0x000e2800000e0000 */
        /* <DEDUP_REMOVED lines=39> */
[----:B-1----:R-:W-:Y:S01]  /*de10*/  @!P1 IMAD.X R7, RZ, RZ, R2, P4 ;  /* 0x000000ffff079224 */ /* 0x002fe200020e0602 */
[----:B------:R-:W-:Y:S02]  /*de20*/  @!P1 MOV R2, R14 ;  /* 0x0000000e00029202 */ /* 0x000fe40000000f00 */
[----:B------:R-:W0:Y:S01]  /*de30*/  SHFL.IDX PT, R14, R0, 0x5, 0x181f ;  /* 0x00b81f00000e7f89 */ /* 0x000e2200000e0000 */
[----:B------:R-:W-:Y:S02]  /*de40*/  @!P1 IMAD.MOV.U32 R3, RZ, RZ, R7 ;  /* 0x000000ffff039224 */ /* 0x000fe400078e0007 */
        /* <DEDUP_REMOVED lines=17> */
[----:B0-----:R-:W-:Y:S01]  /*df60*/  @!P1 LEA R14, P4, R31, R14, 0x1 ;  /* 0x0000000e1f0e9211 */ /* 0x001fe200078808ff */
[----:B------:R-:W0:Y:S04]  /*df70*/  SHFL.IDX PT, R5, R5, 0x7, 0x181f ;  /* 0x00f81f0005057f89 */ /* 0x000e2800000e0000 */
[----:B-1----:R-:W-:-:S02]  /*df80*/  @!P1 IMAD.X R7, RZ, RZ, R2, P4 ;  /* 0x000000ffff079224 */ /* 0x002fc400020e0602 */
[----:B------:R-:W-:Y:S02]  /*df90*/  @!P1 IMAD.MOV.U32 R2, RZ, RZ, R14 ;  /* 0x000000ffff029224 */ /* 0x000fe400078e000e */
[----:B------:R-:W-:Y:S01]  /*dfa0*/  @!P1 IMAD.MOV.U32 R3, RZ, RZ, R7 ;  /* 0x000000ffff039224 */ /* 0x000fe200078e0007 */
[----:B------:R1:W2:Y:S04]  /*dfb0*/  SHFL.IDX PT, R14, R0, 0x7, 0x181f ;  /* 0x00f81f00000e7f89 */ /* 0x0002a800000e0000 */
[----:B------:R1:W-:Y:S04]  /*dfc0*/  @!P1 LDGSTS.E.BYPASS.LTC128B.128 [R36+0x15400], desc[UR36][R2.64], !P3 ;  /* 0x1540000002249fae */ /* 0x0003e8000d901d64 */
[----:B------:R1:W-:Y:S04]  /*dfd0*/  @!P1 LDGSTS.E.BYPASS.LTC128B.128 [R36+0x19400], desc[UR36][R2.64+0x80], !P2 ;  /* 0x1940008002249fae */ /* 0x0003e8000d101d64 */
[----:B0-----:R1:W-:Y:S02]  /*dfe0*/  @!P1 LDGSTS.E.BYPASS.LTC128B.128 [R36+0x1d400], desc[UR36][R2.64+0x100], !P0 ;  /* 0x1d40010002249fae */ /* 0x0013e4000c101d64 */
.L_x_3624:
[----:B-1----:R-:W-:Y:S01]  /*dff0*/  VIADD R3, R4, 0x70 ;  /* 0x0000007004037836 */ /* 0x002fe20000000000 */
[----:B------:R-:W-:Y:S04]  /*e000*/  BSSY B0, `(.L_x_3536) ;  /* 0x000000b000007945 */ /* 0x000fe80003800000 */
[----:B------:R-:W-:-:S13]  /*e010*/  ISETP.GE.AND P1, PT, R3, R6, PT ;  /* 0x000000060300720c */ /* 0x000fda0003f26270 */
[----:B------:R-:W-:Y:S05]  /*e020*/  @P1 BRA `(.L_x_3537) ;  /* 0x0000000000201947 */ /* 0x000fea0003800000 */
[----:B--2---:R-:W-:-:S05]  /*e030*/  LEA R2, P1, R31, R14, 0x1 ;  /* 0x0000000e1f027211 */ /* 0x004fca00078208ff */
[----:B------:R-:W-:-:S05]  /*e040*/  IMAD.X R3, RZ, RZ, R5, P1 ;  /* 0x000000ffff037224 */ /* 0x000fca00008e0605 */
[----:B------:R-:W-:Y:S01]  /*e050*/  @!PT LDS RZ, [RZ] ;  /* 0x00000000fffff984 */ /* 0x000fe20000000800 */
[----:B------:R-:W-:Y:S01]  /*e060*/  @!PT LDS RZ, [RZ] ;  /* 0x00000000fffff984 */ /* 0x000fe20000000800 */
[----:B------:R-:W-:Y:S01]  /*e070*/  @!PT LDS RZ, [RZ] ;  /* 0x00000000fffff984 */ /* 0x000fe20000000800 */
[----:B------:R0:W-:Y:S04]  /*e080*/  LDGSTS.E.BYPASS.LTC128B.128 [R36+0x15c00], desc[UR36][R2.64], !P3 ;  /* 0x15c0000002247fae */ /* 0x0001e8000d901d64 */
[----:B------:R0:W-:Y:S04]  /*e090*/  LDGSTS.E.BYPASS.LTC128B.128 [R36+0x19c00], desc[UR36][R2.64+0x80], !P2 ;  /* 0x19c0008002247fae */ /* 0x0001e8000d101d64 */
[----:B------:R0:W-:Y:S02]  /*e0a0*/  LDGSTS.E.BYPASS.LTC128B.128 [R36+0x1dc00], desc[UR36][R2.64+0x100], !P0 ;  /* 0x1dc0010002247fae */ /* 0x0001e4000c101d64 */
.L_x_3537:
[----:B------:R-:W-:Y:S05]  /*e0b0*/  BSYNC B0 ;  /* 0x0000000000007941 */ /* 0x000fea0003800000 */
.L_x_3536:
[----:B------:R-:W-:Y:S01]  /*e0c0*/  NOP ;  /* 0x0000000000007918 */ /* 0x000fe20000000000 */
[----:B------:R-:W-:-:S13]  /*e0d0*/  PLOP3.LUT P0, PT, PT, PT, PT, 0x80, 0x0 ;  /* 0x000000000000781c */ /* 0x000fda0003f0f070 */
.L_x_3538:
        /* <DEDUP_REMOVED lines=8> */
[----:B---3--:R-:W-:Y:S02]  /*e160*/  VIADD R3, R3, 0x1 ;  /* 0x0000000103037836 */ /* 0x008fe40000000000 */
[----:B----4-:R-:W-:-:S03]  /*e170*/  VIADD R8, R2, 0xfffffffe ;  /* 0xfffffffe02087836 */ /* 0x010fc60000000000 */
[----:B------:R-:W-:Y:S01]  /*e180*/  LEA.HI R0, R3, R3, RZ, 0x1 ;  /* 0x0000000303007211 */ /* 0x000fe200078f08ff */
[----:B------:R0:W-:Y:S03]  /*e190*/  STL [R1+0x20], R3 ;  /* 0x0000200301007387 */ /* 0x0001e60000100800 */
[----:B------:R-:W-:-:S05]  /*e1a0*/  LOP3.LUT R0, R0, 0xfffffffe, RZ, 0xc0, !PT ;  /* 0xfffffffe00007812 */ /* 0x000fca00078ec0ff */
[----:B------:R-:W-:-:S05]  /*e1b0*/  IMAD.IADD R0, R3, 0x1, -R0 ;  /* 0x0000000103007824 */ /* 0x000fca00078e0a00 */
[----:B0-----:R-:W-:Y:S01]  /*e1c0*/  SHF.L.U32 R3, R0, 0x1f, RZ ;  /* 0x0000001f00037819 */ /* 0x001fe200000006ff */
[----:B------:R-:W-:Y:S01]  /*e1d0*/  NOP ;  /* 0x0000000000007918 */ /* 0x000fe20000000000 */
[----:B------:R0:W-:Y:S01]  /*e1e0*/  SYNCS.ARRIVE.TRANS64.A1T0 RZ, [R22+URZ+0x30800], RZ ;  /* 0x030800ff16ff79a7 */ /* 0x0001e2000810003f */
[----:B------:R-:W-:Y:S01]  /*e1f0*/  BSSY B0, `(.L_x_3539) ;  /* 0x0000003000007945 */ /* 0x000fe20003800000 */
[----:B------:R-:W1:Y:S03]  /*e200*/  SYNCS.PHASECHK.TRANS64.TRYWAIT P0, [R22+URZ+0x30820], R3 ;  /* 0x03082003160075a7 */ /* 0x000e66000800017f */
[----:B01----:R-:W-:Y:S05]  /*e210*/  @!P0 BRA `(.L_x_3540) ;  /* 0x0000003c007c8947 */ /* 0x003fea0003800000 */
.L_x_3625:
[----:B------:R-:W-:Y:S05]  /*e220*/  BSYNC B0 ;  /* 0x0000000000007941 */ /* 0x000fea0003800000 */
.L_x_3539:
[----:B------:R-:W3:Y:S01]  /*e230*/  LDL R0, [R1] ;  /* 0x0000000001007983 */ /* 0x000ee20000100800 */
[----:B------:R-:W-:Y:S01]  /*e240*/  BSSY B0, `(.L_x_3541) ;  /* 0x0000104000007945 */ /* 0x000fe20003800000 */
[----:B---3--:R-:W-:-:S13]  /*e250*/  ISETP.GE.AND P0, PT, R8, R0, PT ;  /* 0x000000000800720c */ /* 0x008fda0003f06270 */
[----:B------:R-:W-:Y:S05]  /*e260*/  @!P0 BRA `(.L_x_3542) ;  /* 0x0000001000048947 */ /* 0x000fea0003800000 */
[----:B------:R-:W-:Y:S01]  /*e270*/  ULDC UR4, c[0x0][0x2f4] ;  /* 0x0000bd0000047ab9 */ /* 0x000fe20000000800 */
[----:B------:R-:W-:Y:S01]  /*e280*/  IMAD.MOV.U32 R10, RZ, RZ, R27 ;  /* 0x000000ffff0a7224 */ /* 0x000fe200078e001b */
[----:B------:R-:W-:Y:S01]  /*e290*/  MOV R29, R25 ;  /* 0x00000019001d7202 */ /* 0x000fe20000000f00 */
[----:B------:R-:W-:Y:S01]  /*e2a0*/  IMAD.MOV.U32 R17, RZ, RZ, R28 ;  /* 0x000000ffff117224 */ /* 0x000fe200078e001c */
[----:B------:R-:W-:Y:S02]  /*e2b0*/  ISETP.GE.AND P3, PT, R31, UR4, PT ;  /* 0x000000041f007c0c */ /* 0x000fe4000bf66270 */
[----:B------:R-:W-:Y:S02]  /*e2c0*/  ISETP.GE.AND P2, PT, R33, UR4, PT ;  /* 0x0000000421007c0c */ /* 0x000fe4000bf46270 */
[----:B------:R-:W-:-:S13]  /*e2d0*/  ISETP.GE.AND P1, PT, R32, UR4, PT ;  /* 0x0000000420007c0c */ /* 0x000fda000bf26270 */
.L_x_3555:
[----:B------:R-:W3:Y:S04]  /*e2e0*/  LDL R5, [R1+0x4] ;  /* 0x0000040001057983 */ /* 0x000ee80000100800 */
[----:B------:R-:W4:Y:S01]  /*e2f0*/  LDL R12, [R1+0x8] ;  /* 0x00000800010c7983 */ /* 0x000f220000100800 */
[----:B------:R-:W1:Y:S01]  /*e300*/  S2R R0, SR_TID.X ;  /* 0x0000000000007919 */ /* 0x000e620000002100 */
[----:B------:R-:W2:Y:S01]  /*e310*/  S2R R4, SR_TID.X ;  /* 0x0000000000047919 */ /* 0x000ea20000002100 */
[----:B-1----:R-:W-:-:S04]  /*e320*/  LOP3.LUT R0, R0, 0x7f, RZ, 0xc0, !PT ;  /* 0x0000007f00007812 */ /* 0x002fc800078ec0ff */
[----:B0-----:R-:W-:Y:S02]  /*e330*/  SHF.R.U32.HI R3, RZ, 0x3, R0 ;  /* 0x00000003ff037819 */ /* 0x001fe40000011600 */
[----:B------:R-:W0:Y:S01]  /*e340*/  LDC R0, c[0x0][0x430] ;  /* 0x00010c00ff007b82 */ /* 0x000e220000000800 */
[----:B--2---:R-:W-:-:S05]  /*e350*/  IMAD.SHL.U32 R4, R4, 0x10, RZ ;  /* 0x0000001004047824 */ /* 0x004fca00078e00ff */
[----:B------:R-:W-:-:S04]  /*e360*/  LOP3.LUT R4, R3, 0x70, R4, 0xf8, !PT ;  /* 0x0000007003047812 */ /* 0x000fc800078ef804 */
[----:B------:R-:W-:-:S13]  /*e370*/  ISETP.GT.U32.AND P5, PT, R4, 0x5f, PT ;  /* 0x0000005f0400780c */ /* 0x000fda0003fa4070 */
[----:B------:R-:W4:Y:S01]  /*e380*/  @!P5 LDC.64 R6, c[0x0][0x428] ;  /* 0x00010a00ff06db82 */ /* 0x000f220000000a00 */
[----:B0-----:R-:W-:-:S13]  /*e390*/  ISETP.NE.AND P0, PT, R0, 0x1, PT ;  /* 0x000000010000780c */ /* 0x001fda0003f05270 */
[----:B------:R-:W0:Y:S08]  /*e3a0*/  @P0 LDC R0, c[0x0][0x434] ;  /* 0x00010d00ff000b82 */ /* 0x000e300000000800 */
[----:B------:R-:W1:Y:S01]  /*e3b0*/  @P0 LDC R3, c[0x0][0x438] ;  /* 0x00010e00ff030b82 */ /* 0x000e620000000800 */
[----:B---3--:R-:W-:-:S04]  /*e3c0*/  IMAD R9, R8, 0x60, R5 ;  /* 0x0000006008097824 */ /* 0x008fc800078e0205 */
[----:B------:R-:W-:-:S03]  /*e3d0*/  IMAD.IADD R9, R4, 0x1, R9 ;  /* 0x0000000104097824 */ /* 0x000fc600078e0209 */
[----:B------:R-:W2:Y:S01]  /*e3e0*/  @!P5 LDC.64 R4, c[0x0][0x418] ;  /* 0x00010600ff04db82 */ /* 0x000ea20000000a00 */
[----:B0-----:R-:W-:-:S04]  /*e3f0*/  @P0 IMAD.HI.U32 R0, R9, R0, RZ ;  /* 0x0000000009000227 */ /* 0x001fc800078e00ff */
[----:B------:R-:W-:Y:S01]  /*e400*/  IMAD.MOV.U32 R11, RZ, RZ, R9 ;  /* 0x000000ffff0b7224 */ /* 0x000fe200078e0009 */
[----:B-1----:R-:W-:Y:S01]  /*e410*/  @P0 SHF.R.U32.HI R11, RZ, R3, R0 ;  /* 0x00000003ff0b0219 */ /* 0x002fe20000011600 */
[----:B----4-:R-:W-:-:S03]  /*e420*/  @!P5 IMAD R0, R12, R6, RZ ;  /* 0x000000060c00d224 */ /* 0x010fc600078e02ff */
[--C-:B------:R-:W-:Y:S01]  /*e430*/  @!P5 SHF.R.S32.HI R3, RZ, 0x1f, R11.reuse ;  /* 0x0000001fff03d819 */ /* 0x100fe2000001140b */
[----:B------:R-:W-:Y:S02]  /*e440*/  @!P5 IMAD.MOV.U32 R2, RZ, RZ, R11 ;  /* 0x000000ffff02d224 */ /* 0x000fe400078e000b */
[C---:B------:R-:W-:Y:S02]  /*e450*/  @!P5 IMAD R7, R30.reuse, R7, R0 ;  /* 0x000000071e07d224 */ /* 0x040fe400078e0200 */
[----:B------:R-:W-:-:S04]  /*e460*/  @!P5 IMAD.WIDE.U32 R2, R30, R6, R2 ;  /* 0x000000061e02d225 */ /* 0x000fc800078e0002 */
[----:B------:R-:W-:Y:S01]  /*e470*/  @!P5 IMAD.IADD R7, R7, 0x1, R3 ;  /* 0x000000010707d824 */ /* 0x000fe200078e0203 */
[----:B--2---:R-:W-:Y:S01]  /*e480*/  @!P5 LEA R4, P0, R2, R4, 0x2 ;  /* 0x000000040204d211 */ /* 0x004fe200078010ff */
[----:B------:R-:W-:-:S03]  /*e490*/  IMAD.MOV.U32 R0, RZ, RZ, RZ ;  /* 0x000000ffff007224 */ /* 0x000fc600078e00ff */
        /* <DEDUP_REMOVED lines=15> */
.L_x_3543:
[----:B------:R-:W-:Y:S01]  /*e590*/  IMAD R6, R27, 0x8, R22 ;  /* 0x000000081b067824 */ /* 0x000fe200078e0216 */
[----:B------:R-:W-:Y:S01]  /*e5a0*/  SHF.L.U32 R3, R28, 0x1f, RZ ;  /* 0x0000001f1c037819 */ /* 0x000fe200000006ff */
[----:B------:R-:W-:Y:S03]  /*e5b0*/  BSSY B1, `(.L_x_3544) ;  /* 0x0000003000017945 */ /* 0x000fe60003800000 */
[----:B------:R-:W0:Y:S02]  /*e5c0*/  SYNCS.PHASECHK.TRANS64.TRYWAIT P0, [R6+URZ+0x30840], R3 ;  /* 0x03084003060075a7 */ /* 0x000e24000800017f */
[----:B0-----:R-:W-:Y:S05]  /*e5d0*/  @!P0 BRA `(.L_x_3545) ;  /* 0x0000003800a08947 */ /* 0x001fea0003800000 */
.L_x_3626:
[----:B------:R-:W-:Y:S05]  /*e5e0*/  BSYNC B1 ;  /* 0x0000000000017941 */ /* 0x000fea0003800000 */
.L_x_3544:
[----:B------:R-:W-:Y:S01]  /*e5f0*/  SHF.R.S32.HI R20, RZ, 0x1f, R9 ;  /* 0x0000001fff147819 */ /* 0x000fe20000011409 */
[----:B------:R-:W-:Y:S01]  /*e600*/  ULDC.64 UR4, c[0x0][0x300] ;  /* 0x0000c00000047ab9 */ /* 0x000fe20000000a00 */
[----:B-----5:R-:W-:Y:S01]  /*e610*/  SHF.R.S32.HI R21, RZ, 0x1f, R0 ;  /* 0x0000001fff157819 */ /* 0x020fe20000011400 */
[----:B0-----:R-:W-:Y:S01]  /*e620*/  IMAD.WIDE.U32 R2, R9, UR4, RZ ;  /* 0x0000000409027c25 */ /* 0x001fe2000f8e00ff */
[----:B------:R-:W-:Y:S01]  /*e630*/  ULDC.64 UR6, c[0x0][0x2e8] ;  /* 0x0000ba0000067ab9 */ /* 0x000fe20000000a00 */
[C---:B------:R-:W-:Y:S02]  /*e640*/  LOP3.LUT P5, RZ, R23.reuse, 0x2, RZ, 0xc0, !PT ;  /* 0x0000000217ff7812 */ /* 0x040fe400078ac0ff */
[----:B------:R-:W-:Y:S01]  /*e650*/  IMAD R4, R20, UR4, RZ ;  /* 0x0000000414047c24 */ /* 0x000fe2000f8e02ff */
[----:B------:R-:W-:Y:S01]  /*e660*/  LOP3.LUT P4, RZ, R23, 0x1, RZ, 0xc0, !PT ;  /* 0x0000000117ff7812 */ /* 0x000fe2000788c0ff */
        /* <DEDUP_REMOVED lines=16> */
[----:B------:R-:W-:Y:S01]  /*e770*/  IMAD.SHL.U32 R4, R31, 0x2, RZ ;  /* 0x000000021f047824 */ /* 0x000fe200078e00ff */
[----:B------:R-:W-:Y:S01]  /*e780*/  LOP3.LUT P6, RZ, R23, 0x4, RZ, 0xc0, !PT ;  /* 0x0000000417ff7812 */ /* 0x000fe200078cc0ff */
[----:B------:R-:W-:Y:S01]  /*e790*/  IMAD R5, R5, 0x2, R22 ;  /* 0x0000000205057824 */ /* 0x000fe200078e0216 */
[----:B------:R-:W1:Y:S04]  /*e7a0*/  SHFL.IDX PT, R3, R8, RZ, 0x181f ;  /* 0x00181fff08037589 */ /* 0x000e6800000e0000 */
[----:B------:R-:W-:Y:S01]  /*e7b0*/  SHFL.IDX PT, R35, R8, 0x2, 0x181f ;  /* 0x00581f0008237f89 */ /* 0x000fe200000e0000 */
[----:B0-----:R-:W-:-:S05]  /*e7c0*/  IADD3 R2, P0, R2, R4, RZ ;  /* 0x0000000402027210 */ /* 0x001fca0007f1e0ff */
[----:B-1----:R-:W-:-:S05]  /*e7d0*/  IMAD.X R3, RZ, RZ, R3, P0 ;  /* 0x000000ffff037224 */ /* 0x002fca00000e0603 */
[----:B------:R-:W-:Y:S04]  /*e7e0*/  LDGSTS.E.BYPASS.LTC128B.128 [R5+0x1e400], desc[UR36][R2.64], !P6 ;  /* 0x1e40000002057fae */ /* 0x000fe8000f101d64 */
[----:B------:R-:W-:Y:S04]  /*e7f0*/  LDGSTS.E.BYPASS.LTC128B.128 [R5+0x21400], desc[UR36][R2.64+0x80], !P5 ;  /* 0x2140008002057fae */ /* 0x000fe8000e901d64 */
[----:B------:R0:W-:Y:S04]  /*e800*/  LDGSTS.E.BYPASS.LTC128B.128 [R5+0x24400], desc[UR36][R2.64+0x100], !P4 ;  /* 0x2440010002057fae */ /* 0x0001e8000e101d64 */
[----:B0-----:R-:W0:Y:S04]  /*e810*/  SHFL.IDX PT, R2, R7, 0x1, 0x181f ;  /* 0x00381f0007027f89 */ /* 0x001e2800000e0000 */
[----:B------:R-:W1:Y:S01]  /*e820*/  SHFL.IDX PT, R3, R8, 0x1, 0x181f ;  /* 0x00381f0008037f89 */ /* 0x000e6200000e0000 */
[----:B0-----:R-:W-:-:S05]  /*e830*/  IADD3 R2, P0, R2, R4, RZ ;  /* 0x0000000402027210 */ /* 0x001fca0007f1e0ff */
[----:B-1----:R-:W-:-:S05]  /*e840*/  IMAD.X R3, RZ, RZ, R3, P0 ;  /* 0x000000ffff037224 */ /* 0x002fca00000e0603 */
        /* <DEDUP_REMOVED lines=16> */
[----:B------:R0:W-:Y:S04]  /*e950*/  LDGSTS.E.BYPASS.LTC128B.128 [R5+0x25c00], desc[UR36][R2.64+0x100], !P4 ;  /* 0x25c0010002057fae */ /* 0x0001e8000e101d64 */
[----:B0-----:R-:W0:Y:S02]  /*e960*/  SHFL.IDX PT, R2, R7, 0x4, 0x181f ;  /* 0x00981f0007027f89 */ /* 0x001e2400000e0000 */
[----:B0-----:R-:W-:-:S05]  /*e970*/  IADD3 R2, P0, R2, R4, RZ ;  /* 0x0000000402027210 */ /* 0x001fca0007f1e0ff */
[----:B------:R-:W-:Y:S02]  /*e980*/  IMAD.X R3, RZ, RZ, R35, P0 ;  /* 0x000000ffff037224 */ /* 0x000fe400000e0623 */
[----:B------:R0:W1:Y:S04]  /*e990*/  SHFL.IDX PT, R35, R8, 0x5, 0x181f ;  /* 0x00b81f0008237f89 */ /* 0x00006800000e0000 */
[----:B------:R-:W-:Y:S04]  /*e9a0*/  LDGSTS.E.BYPASS.LTC128B.128 [R5+0x20400], desc[UR36][R2.64], !P6 ;  /* 0x2040000002057fae */ /* 0x000fe8000f101d64 */
[----:B------:R-:W-:Y:S04]  /*e9b0*/  LDGSTS.E.BYPASS.LTC128B.128 [R5+0x23400], desc[UR36][R2.64+0x80], !P5 ;  /* 0x2340008002057fae */ /* 0x000fe8000e901d64 */
[----:B------:R2:W-:Y:S04]  /*e9c0*/  LDGSTS.E.BYPASS.LTC128B.128 [R5+0x26400], desc[UR36][R2.64+0x100], !P4 ;  /* 0x2640010002057fae */ /* 0x0005e8000e101d64 */
[----:B-12---:R0:W2:Y:S02]  /*e9d0*/  SHFL.IDX PT, R2, R7, 0x5, 0x181f ;  /* 0x00b81f0007027f89 */ /* 0x0060a400000e0000 */
.L_x_3640:
[----:B------:R-:W-:Y:S02]  /*e9e0*/  LOP3.LUT P6, RZ, R23, 0x4, RZ, 0xc0, !PT ;  /* 0x0000000417ff7812 */ /* 0x000fe400078cc0ff */
[----:B--2---:R-:W-:-:S05]  /*e9f0*/  IADD3 R2, P0, R2, R4, RZ ;  /* 0x0000000402027210 */ /* 0x004fca0007f1e0ff */
[----:B------:R-:W-:Y:S01]  /*ea00*/  IMAD.X R3, RZ, RZ, R35, P0 ;  /* 0x000000ffff037224 */ /* 0x000fe200000e0623 */
[----:B------:R-:W-:-:S05]  /*ea10*/  PLOP3.LUT P0, PT, PT, PT, PT, 0x80, 0x0 ;  /* 0x000000000000781c */ /* 0x000fca0003f0f070 */
[----:B------:R-:W-:Y:S01]  /*ea20*/  @!PT LDS RZ, [RZ] ;  /* 0x00000000fffff984 */ /* 0x000fe20000000800 */
[----:B------:R-:W-:Y:S01]  /*ea30*/  @!PT LDS RZ, [RZ] ;  /* 0x00000000fffff984 */ /* 0x000fe20000000800 */
[----:B------:R-:W-:Y:S01]  /*ea40*/  @!PT LDS RZ, [RZ] ;  /* 0x00000000fffff984 */ /* 0x000fe20000000800 */
[----:B------:R1:W-:Y:S04]  /*ea50*/  LDGSTS.E.BYPASS.LTC128B.128 [R5+0x20c00], desc[UR36][R2.64], !P6 ;  /* 0x20c0000002057fae */ /* 0x0003e8000f101d64 */
[----:B------:R1:W-:Y:S04]  /*ea60*/  LDGSTS.E.BYPASS.LTC128B.128 [R5+0x23c00], desc[UR36][R2.64+0x80], !P5 ;  /* 0x23c0008002057fae */ /* 0x0003e8000e901d64 */
[----:B------:R1:W-:Y:S01]  /*ea70*/  LDGSTS.E.BYPASS.LTC128B.128 [R5+0x26c00], desc[UR36][R2.64+0x100], !P4 ;  /* 0x26c0010002057fae */ /* 0x0003e2000e101d64 */
[----:B------:R-:W-:Y:S01]  /*ea80*/  NOP ;  /* 0x0000000000007918 */ /* 0x000fe20000000000 */
.L_x_3547:
        /* <DEDUP_REMOVED lines=10> */
.L_x_3548:
[----:B------:R2:W-:Y:S01]  /*eb30*/  SYNCS.ARRIVE.TRANS64.A1T0 RZ, [R6+URZ+0x30830], RZ ;  /* 0x030830ff06ff79a7 */ /* 0x0005e2000810003f */
[----:B------:R-:W-:Y:S05]  /*eb40*/  @!P5 BRA `(.L_x_3549) ;  /* 0x000000000004d947 */ /* 0x000fea0003800000 */
[----:B------:R-:W-:Y:S01]  /*eb50*/  BPT.TRAP 0x1 ;  /* 0x000000040000795c */ /* 0x000fe20000300000 */
.L_x_3549:
[----:B-1----:R-:W-:Y:S01]  /*eb60*/  SHF.L.U32 R2, R17, 0x1f, RZ ;  /* 0x0000001f11027819 */ /* 0x002fe200000006ff */
[----:B--2---:R-:W-:Y:S01]  /*eb70*/  IMAD R6, R10, 0x8, R22 ;  /* 0x000000080a067824 */ /* 0x004fe200078e0216 */
[----:B------:R-:W-:Y:S01]  /*eb80*/  BSSY B1, `(.L_x_3550) ;  /* 0x0000004000017945 */ /* 0x000fe20003800000 */
[----:B0-----:R-:W-:Y:S02]  /*eb90*/  IMAD R7, R29, -0x60, R37 ;  /* 0xffffffa01d077824 */ /* 0x001fe400078e0225 */
[----:B------:R-:W0:Y:S02]  /*eba0*/  SYNCS.PHASECHK.TRANS64.TRYWAIT P0, [R6+URZ+0x30860], R2 ;  /* 0x03086002060075a7 */ /* 0x000e24000800017f */
[----:B0-----:R-:W-:Y:S05]  /*ebb0*/  @!P0 BRA `(.L_x_3551) ;  /* 0x0000003c001c8947 */ /* 0x001fea0003800000 */
.L_x_3641:
[----:B------:R-:W-:Y:S05]  /*ebc0*/  BSYNC B1 ;  /* 0x0000000000017941 */ /* 0x000fea0003800000 */
.L_x_3550:
[----:B------:R-:W1:Y:S01]  /*ebd0*/  S2R R3, SR_TID.X ;  /* 0x0000000000037919 */ /* 0x000e620000002100 */
[----:B------:R-:W-:Y:S01]  /*ebe0*/  UMOV UR4, 0xffffffff ;  /* 0xffffffff00047882 */ /* 0x000fe20000000000 */
[----:B------:R-:W-:Y:S01]  /*ebf0*/  IMAD R5, R10, 0x4800, R34 ;  /* 0x000048000a057824 */ /* 0x000fe200078e0222 */
[----:B-1----:R-:W-:-:S04]  /*ec00*/  LOP3.LUT R3, R3, 0x7f, RZ, 0xc0, !PT ;  /* 0x0000007f03037812 */ /* 0x002fc800078ec0ff */
[----:B------:R-:W-:-:S05]  /*ec10*/  SHF.R.U32.HI R3, RZ, 0x3, R3 ;  /* 0x00000003ff037819 */ /* 0x000fca0000011603 */
[----:B------:R-:W-:Y:S01]  /*ec20*/  IMAD.IADD R7, R7, 0x1, -R3 ;  /* 0x0000000107077824 */ /* 0x000fe200078e0a03 */
[----:B------:R-:W-:Y:S06]  /*ec30*/  BRA.DIV UR4, `(.L_x_3552) ;  /* 0x0000003e04107947 */ /* 0x000fec000b800000 */
[----:B0-----:R-:W0:Y:S01]  /*ec40*/  SHFL.IDX PT, R2, R18, RZ, 0x181f ;  /* 0x00181fff12027589 */ /* 0x001e2200000e0000 */
        /* <DEDUP_REMOVED lines=51> */
[----:B--2---:R1:W-:Y:S02]  /*ef80*/  LDGSTS.E.BYPASS.LTC128B.128 [R5+0x8400], desc[UR36][R2.64+0x100], !P0 ;  /* 0x0840010002057fae */ /* 0x0043e4000c101d64 */
.L_x_3655:
[----:B01----:R-:W-:Y:S01]  /*ef90*/  IADD3 R2, P0, R14, R4, RZ ;  /* 0x000000040e027210 */ /* 0x003fe20007f1e0ff */
[----:B------:R-:W-:Y:S01]  /*efa0*/  ULDC.64 UR4, c[0x0][0x328] ;  /* 0x0000ca0000047ab9 */ /* 0x000fe20000000a00 */
[----:B------:R-:W-:Y:S01]  /*efb0*/  ULDC.64 UR6, c[0x0][0x318] ;  /* 0x0000c60000067ab9 */ /* 0x000fe20000000a00 */
[----:B------:R-:W-:Y:S02]  /*efc0*/  IMAD R20, R20, UR4, RZ ;  /* 0x0000000414147c24 */ /* 0x000fe4000f8e02ff */
        /* <DEDUP_REMOVED lines=8> */
[----:B------:R-:W-:Y:S01]  /*f050*/  ISETP.LT.OR P0, PT, R7, 0x51, P1 ;  /* 0x000000510700780c */ /* 0x000fe20000f01670 */
[----:B------:R-:W-:-:S12]  /*f060*/  IMAD R7, R9, UR5, R20 ;  /* 0x0000000509077c24 */ /* 0x000fd8000f8e0214 */
[----:B------:R0:W-:Y:S02]  /*f070*/  LDGSTS.E.BYPASS.LTC128B.128 [R5+0x8c00], desc[UR36][R2.64+0x100], !P0 ;  /* 0x08c0010002057fae */ /* 0x0001e4000c101d64 */
[----:B0-----:R-:W-:Y:S01]  /*f080*/  IMAD.WIDE.U32 R2, R9, UR4, RZ ;  /* 0x0000000409027c25 */ /* 0x001fe2000f8e00ff */
        /* <DEDUP_REMOVED lines=13> */
.L_x_3553:
        /* <DEDUP_REMOVED lines=10> */
.L_x_3554:
[----:B------:R-:W2:Y:S01]  /*f200*/  LDL R0, [R1] ;  /* 0x0000000001007983 */ /* 0x000ea20000100800 */
[----:B------:R1:W-:Y:S01]  /*f210*/  SYNCS.ARRIVE.TRANS64.A1T0 RZ, [R6+URZ+0x30850], RZ ;  /* 0x030850ff06ff79a7 */ /* 0x0003e2000810003f */
[C---:B------:R-:W-:Y:S01]  /*f220*/  VIADD R8, R25.reuse, 0xffffffff ;  /* 0xffffffff19087836 */ /* 0x040fe20000000000 */
[----:B------:R-:W-:Y:S01]  /*f230*/  MOV R17, R28 ;  /* 0x0000001c00117202 */ /* 0x000fe20000000f00 */
[----:B------:R-:W-:Y:S02]  /*f240*/  IMAD.MOV.U32 R10, RZ, RZ, R27 ;  /* 0x000000ffff0a7224 */ /* 0x000fe400078e001b */
[----:B------:R-:W-:Y:S01]  /*f250*/  IMAD.MOV.U32 R29, RZ, RZ, R25 ;  /* 0x000000ffff1d7224 */ /* 0x000fe200078e0019 */
[----:B--2---:R-:W-:-:S13]  /*f260*/  ISETP.GT.AND P0, PT, R25, R0, PT ;  /* 0x000000001900720c */ /* 0x004fda0003f04270 */
[----:B-1----:R-:W-:Y:S05]  /*f270*/  @P0 BRA `(.L_x_3555) ;  /* 0xfffffff000180947 */ /* 0x002fea000383ffff */
.L_x_3542:
[----:B------:R-:W-:Y:S05]  /*f280*/  BSYNC B0 ;  /* 0x0000000000007941 */ /* 0x000fea0003800000 */
.L_x_3541:
[----:B------:R-:W1:Y:S01]  /*f290*/  S2R R0, SR_TID.X ;  /* 0x0000000000007919 */ /* 0x000e620000002100 */
[----:B------:R-:W-:Y:S01]  /*f2a0*/  BSSY B0, `(.L_x_3556) ;  /* 0x0000010000007945 */ /* 0x000fe20003800000 */
[----:B-1----:R-:W-:-:S04]  /*f2b0*/  LOP3.LUT R0, R0, 0x7f, RZ, 0xc0, !PT ;  /* 0x0000007f00007812 */ /* 0x002fc800078ec0ff */
[----:B------:R-:W-:-:S13]  /*f2c0*/  ISETP.NE.AND P0, PT, R0, RZ, PT ;  /* 0x000000ff0000720c */ /* 0x000fda0003f05270 */
[----:B------:R-:W-:Y:S05]  /*f2d0*/  @P0 BRA `(.L_x_3557) ;  /* 0x0000000000300947 */ /* 0x000fea0003800000 */
[----:B------:R-:W1:Y:S01]  /*f2e0*/  S2R R5, SR_LANEID ;  /* 0x0000000000057919 */ /* 0x000e620000000000 */
[----:B------:R-:W-:Y:S01]  /*f2f0*/  VOTEU.ANY UR4, UPT, PT ;  /* 0x0000000000047886 */ /* 0x000fe200038e0100 */
[----:B0-----:R-:W0:Y:S01]  /*f300*/  LDC.64 R2, c[0x0][0xc60] ;  /* 0x00031800ff027b82 */ /* 0x001e220000000a00 */
[----:B------:R-:W1:Y:S02]  /*f310*/  FLO.U32 R0, UR4 ;  /* 0x0000000400007d00 */ /* 0x000e6400080e0000 */
[----:B-1----:R-:W-:-:S06]  /*f320*/  ISETP.EQ.U32.AND P0, PT, R0, R5, PT ;  /* 0x000000050000720c */ /* 0x002fcc0003f02070 */
[----:B------:R-:W0:Y:S07]  /*f330*/  POPC R5, UR4 ;  /* 0x0000000400057d09 */ /* 0x000e2e0008000000 */
[----:B0-----:R-:W3:Y:S01]  /*f340*/  @P0 ATOMG.E.ADD.STRONG.GPU PT, R3, desc[UR36][R2.64], R5 ;  /* 0x00000005020309a8 */ /* 0x001ee200081ee1e4 */
[----:B------:R-:W0:Y:S02]  /*f350*/  S2R R4, SR_LTMASK ;  /* 0x0000000000047919 */ /* 0x000e240000003900 */
[----:B0-----:R-:W-:-:S04]  /*f360*/  LOP3.LUT R4, R4, UR4, RZ, 0xc0, !PT ;  /* 0x0000000404047c12 */ /* 0x001fc8000f8ec0ff */
[----:B------:R-:W0:Y:S01]  /*f370*/  POPC R7, R4 ;  /* 0x0000000400077309 */ /* 0x000e220000000000 */
[----:B---3--:R-:W0:Y:S02]  /*f380*/  SHFL.IDX PT, R0, R3, R0, 0x1f ;  /* 0x00001f0003007589 */ /* 0x008e2400000e0000 */
[----:B0-----:R-:W-:-:S07]  /*f390*/  IADD3 R16, R0, UR39, R7 ;  /* 0x0000002700107c10 */ /* 0x001fce000fffe007 */
.L_x_3557:
[----:B------:R-:W-:Y:S05]  /*f3a0*/  BSYNC B0 ;  /* 0x0000000000007941 */ /* 0x000fea0003800000 */
.L_x_3556:
[----:B------:R-:W-:-:S13]  /*f3b0*/  LOP3.LUT P0, RZ, R23, 0x10, RZ, 0xc0, !PT ;  /* 0x0000001017ff7812 */ /* 0x000fda000780c0ff */
[----:B------:R-:W-:Y:S05]  /*f3c0*/  @!P0 BRA `(.L_x_3558) ;  /* 0x0000000000048947 */ /* 0x000fea0003800000 */
[----:B------:R-:W-:Y:S01]  /*f3d0*/  BPT.TRAP 0x1 ;  /* 0x000000040000795c */ /* 0x000fe20000300000 */
.L_x_3558:
[----:B------:R-:W-:Y:S01]  /*f3e0*/  IMAD R0, R27, 0x8, R22 ;  /* 0x000000081b007824 */ /* 0x000fe200078e0216 */
[----:B0-----:R-:W-:Y:S01]  /*f3f0*/  SHF.L.U32 R3, R28, 0x1f, RZ ;  /* 0x0000001f1c037819 */ /* 0x001fe200000006ff */
[----:B------:R-:W-:Y:S01]  /*f400*/  BSSY B0, `(.L_x_3559) ;  /* 0x0000004000007945 */ /* 0x000fe20003800000 */
[----:B------:R-:W-:Y:S02]  /*f410*/  IMAD R6, R25, -0x60, R37 ;  /* 0xffffffa019067824 */ /* 0x000fe400078e0225 */
[----:B------:R-:W0:Y:S02]  /*f420*/  SYNCS.PHASECHK.TRANS64.TRYWAIT P0, [R0+URZ+0x30860], R3 ;  /* 0x03086003000075a7 */ /* 0x000e24000800017f */
[----:B0-----:R-:W-:Y:S05]  /*f430*/  @!P0 BRA `(.L_x_3560) ;  /* 0x0000003c00208947 */ /* 0x001fea0003800000 */
.L_x_3656:
[----:B------:R-:W-:Y:S05]  /*f440*/  BSYNC B0 ;  /* 0x0000000000007941 */ /* 0x000fea0003800000 */
.L_x_3559:
[----:B------:R-:W1:Y:S01]  /*f450*/  S2R R2, SR_TID.X ;  /* 0x0000000000027919 */ /* 0x000e620000002100 */
[----:B------:R-:W-:Y:S01]  /*f460*/  UMOV UR4, 0xffffffff ;  /* 0xffffffff00047882 */ /* 0x000fe20000000000 */
[----:B------:R-:W-:Y:S01]  /*f470*/  IMAD R7, R27, 0x4800, R34 ;  /* 0x000048001b077824 */ /* 0x000fe200078e0222 */
[----:B-1----:R-:W-:-:S04]  /*f480*/  LOP3.LUT R2, R2, 0x7f, RZ, 0xc0, !PT ;  /* 0x0000007f02027812 */ /* 0x002fc800078ec0ff */
[----:B------:R-:W-:-:S05]  /*f490*/  SHF.R.U32.HI R2, RZ, 0x3, R2 ;  /* 0x00000003ff027819 */ /* 0x000fca0000011602 */
[----:B------:R-:W-:Y:S01]  /*f4a0*/  IMAD.IADD R6, R6, 0x1, -R2 ;  /* 0x0000000106067824 */ /* 0x000fe200078e0a02 */
[----:B------:R-:W-:Y:S06]  /*f4b0*/  BRA.DIV UR4, `(.L_x_3561) ;  /* 0x0000003e04147947 */ /* 0x000fec000b800000 */
[----:B--2---:R-:W1:Y:S01]  /*f4c0*/  SHFL.IDX PT, R14, R18, RZ, 0x181f ;  /* 0x00181fff120e7589 */ /* 0x004e6200000e0000 */
[----:B------:R-:W-:Y:S01]  /*f4d0*/  ULDC UR4, c[0x0][0x2f4] ;  /* 0x0000bd0000047ab9 */ /* 0x000fe20000000800 */
[C---:B------:R-:W-:Y:S01]  /*f4e0*/  IMAD.SHL.U32 R5, R31.reuse, 0x2, RZ ;  /* 0x000000021f057824 */ /* 0x040fe200078e00ff */
[----:B------:R-:W-:Y:S01]  /*f4f0*/  ISETP.GE.AND P2, PT, R31, UR4, PT ;  /* 0x000000041f007c0c */ /* 0x000fe2000bf46270 */
[----:B0-----:R-:W0:Y:S01]  /*f500*/  SHFL.IDX PT, R3, R24, RZ, 0x181f ;  /* 0x00181fff18037589 */ /* 0x001e2200000e0000 */
[----:B------:R-:W-:Y:S01]  /*f510*/  IMAD R4, R7, 0x2, R22 ;  /* 0x0000000207047824 */ /* 0x000fe200078e0216 */
[----:B------:R-:W-:Y:S02]  /*f520*/  ISETP.GE.AND P1, PT, R33, UR4, PT ;  /* 0x0000000421007c0c */ /* 0x000fe4000bf26270 */
[C---:B------:R-:W-:Y:S01]  /*f530*/  ISETP.LT.OR P4, PT, R6.reuse, 0x1, P2 ;  /* 0x000000010600780c */ /* 0x040fe20001781670 */
[----:B------:R-:W-:Y:S01]  /*f540*/  SHFL.IDX PT, R7, R24, 0x1, 0x181f ;  /* 0x00381f0018077f89 */ /* 0x000fe200000e0000 */
[----:B------:R-:W-:-:S02]  /*f550*/  ISETP.LT.OR P3, PT, R6, 0x1, P1 ;  /* 0x000000010600780c */ /* 0x000fc40000f61670 */
[----:B-1----:R-:W-:Y:S02]  /*f560*/  IADD3 R2, P0, R14, R5, RZ ;  /* 0x000000050e027210 */ /* 0x002fe40007f1e0ff */
[----:B------:R-:W1:Y:S03]  /*f570*/  SHFL.IDX PT, R14, R18, 0x1, 0x181f ;  /* 0x00381f00120e7f89 */ /* 0x000e6600000e0000 */
[----:B0-----:R-:W-:Y:S01]  /*f580*/  IMAD.X R3, RZ, RZ, R3, P0 ;  /* 0x000000ffff037224 */ /* 0x001fe200000e0603 */
[----:B------:R-:W-:-:S04]  /*f590*/  ISETP.GE.AND P0, PT, R32, UR4, PT ;  /* 0x0000000420007c0c */ /* 0x000fc8000bf06270 */
[----:B------:R-:W-:Y:S01]  /*f5a0*/  LDGSTS.E.BYPASS.LTC128B.128 [R4+0x400], desc[UR36][R2.64], !P4 ;  /* 0x0040000002047fae */ /* 0x000fe2000e101d64 */
[----:B------:R-:W-:-:S03]  /*f5b0*/  ISETP.LT.OR P4, PT, R6, 0x1, P0 ;  /* 0x000000010600780c */ /* 0x000fc60000781670 */
[----:B------:R-:W-:Y:S10]  /*f5c0*/  LDGSTS.E.BYPASS.LTC128B.128 [R4+0x3400], desc[UR36][R2.64+0x80], !P3 ;  /* 0x0340008002047fae */ /* 0x000ff4000d901d64 */
[----:B------:R1:W-:Y:S01]  /*f5d0*/  LDGSTS.E.BYPASS.LTC128B.128 [R4+0x6400], desc[UR36][R2.64+0x100], !P4 ;  /* 0x0640010002047fae */ /* 0x0003e2000e101d64 */
[----:B------:R-:W-:-:S02]  /*f5e0*/  ISETP.LT.OR P4, PT, R6, 0x11, P2 ;  /* 0x000000110600780c */ /* 0x000fc40001781670 */
[----:B-1----:R-:W-:Y:S02]  /*f5f0*/  IADD3 R2, P3, R14, R5, RZ ;  /* 0x000000050e027210 */ /* 0x002fe40007f7e0ff */
[----:B------:R-:W0:Y:S03]  /*f600*/  SHFL.IDX PT, R14, R18, 0x2, 0x181f ;  /* 0x00581f00120e7f89 */ /* 0x000e2600000e0000 */
[----:B------:R-:W-:Y:S01]  /*f610*/  IMAD.X R3, RZ, RZ, R7, P3 ;  /* 0x000000ffff037224 */ /* 0x000fe200018e0607 */
[C---:B------:R-:W-:Y:S01]  /*f620*/  ISETP.LT.OR P3, PT, R6.reuse, 0x11, P1 ;  /* 0x000000110600780c */ /* 0x040fe20000f61670 */
[----:B------:R-:W1:Y:S04]  /*f630*/  SHFL.IDX PT, R7, R24, 0x2, 0x181f ;  /* 0x00581f0018077f89 */ /* 0x000e6800000e0000 */
[----:B------:R-:W-:Y:S01]  /*f640*/  LDGSTS.E.BYPASS.LTC128B.128 [R4+0xc00], desc[UR36][R2.64], !P4 ;  /* 0x00c0000002047fae */ /* 0x000fe2000e101d64 */
[----:B------:R-:W-:-:S07]  /*f650*/  ISETP.LT.OR P4, PT, R6, 0x11, P0 ;  /* 0x000000110600780c */ /* 0x000fce0000781670 */
[----:B------:R-:W-:Y:S06]  /*f660*/  LDGSTS.E.BYPASS.LTC128B.128 [R4+0x3c00], desc[UR36][R2.64+0x80], !P3 ;  /* 0x03c0008002047fae */ /* 0x000fec000d901d64 */
[----:B------:R0:W-:Y:S01]  /*f670*/  LDGSTS.E.BYPASS.LTC128B.128 [R4+0x6c00], desc[UR36][R2.64+0x100], !P4 ;  /* 0x06c0010002047fae */ /* 0x0001e2000e101d64 */
[----:B------:R-:W-:Y:S02]  /*f680*/  ISETP.LT.OR P4, PT, R6, 0x21, P2 ;  /* 0x000000210600780c */ /* 0x000fe40001781670 */
[----:B0-----:R-:W-:Y:S02]  /*f690*/  IADD3 R2, P3, R14, R5, RZ ;  /* 0x000000050e027210 */ /* 0x001fe40007f7e0ff */
[----:B------:R-:W0:Y:S03]  /*f6a0*/  SHFL.IDX PT, R14, R18, 0x3, 0x181f ;  /* 0x00781f00120e7f89 */ /* 0x000e2600000e0000 */
[----:B-1----:R-:W-:Y:S01]  /*f6b0*/  IMAD.X R3, RZ, RZ, R7, P3 ;  /* 0x000000ffff037224 */ /* 0x002fe200018e0607 */
        /* <DEDUP_REMOVED lines=13> */
[----:B------:R-:W-:-:S03]  /*f790*/  ISETP.LT.OR P4, PT, R6, 0x31, P0 ;  /* 0x000000310600780c */ /* 0x000fc60000781670 */
[----:B------:R-:W2:Y:S04]  /*f7a0*/  SHFL.IDX PT, R24, R24, 0x5, 0x181f ;  /* 0x00b81f0018187f89 */ /* 0x000ea800000e0000 */
[----:B------:R-:W-:Y:S06]  /*f7b0*/  LDGSTS.E.BYPASS.LTC128B.128 [R4+0x4c00], desc[UR36][R2.64+0x80], !P3 ;  /* 0x04c0008002047fae */ /* 0x000fec000d901d64 */
[----:B------:R0:W-:Y:S01]  /*f7c0*/  LDGSTS.E.BYPASS.LTC128B.128 [R4+0x7c00], desc[UR36][R2.64+0x100], !P4 ;  /* 0x07c0010002047fae */ /* 0x0001e2000e101d64 */
[----:B------:R-:W-:-:S02]  /*f7d0*/  ISETP.LT.OR P4, PT, R6, 0x41, P2 ;  /* 0x000000410600780c */ /* 0x000fc40001781670 */
[----:B0-----:R-:W-:Y:S02]  /*f7e0*/  IADD3 R2, P3, R14, R5, RZ ;  /* 0x000000050e027210 */ /* 0x001fe40007f7e0ff */
[----:B------:R0:W3:Y:S03]  /*f7f0*/  SHFL.IDX PT, R14, R18, 0x5, 0x181f ;  /* 0x00b81f00120e7f89 */ /* 0x0000e600000e0000 */
[----:B-1----:R-:W-:Y:S01]  /*f800*/  IMAD.X R3, RZ, RZ, R7, P3 ;  /* 0x000000ffff037224 */ /* 0x002fe200018e0607 */
[----:B------:R-:W-:-:S05]  /*f810*/  ISETP.LT.OR P3, PT, R6, 0x41, P1 ;  /* 0x000000410600780c */ /* 0x000fca0000f61670 */
[----:B------:R0:W-:Y:S01]  /*f820*/  LDGSTS.E.BYPASS.LTC128B.128 [R4+0x2400], desc[UR36][R2.64], !P4 ;  /* 0x0240000002047fae */ /* 0x0001e2000e101d64 */
[----:B------:R-:W-:-:S07]  /*f830*/  ISETP.LT.OR P4, PT, R6, 0x41, P0 ;  /* 0x000000410600780c */ /* 0x000fce0000781670 */
[----:B------:R0:W-:Y:S06]  /*f840*/  LDGSTS.E.BYPASS.LTC128B.128 [R4+0x5400], desc[UR36][R2.64+0x80], !P3 ;  /* 0x0540008002047fae */ /* 0x0001ec000d901d64 */
[----:B--2---:R0:W-:Y:S02]  /*f850*/  LDGSTS.E.BYPASS.LTC128B.128 [R4+0x8400], desc[UR36][R2.64+0x100], !P4 ;  /* 0x0840010002047fae */ /* 0x0041e4000e101d64 */
.L_x_3670:
[C---:B------:R-:W-:Y:S02]  /*f860*/  ISETP.LT.OR P2, PT, R6.reuse, 0x51, P2 ;  /* 0x000000510600780c */ /* 0x040fe40001741670 */
[C---:B------:R-:W-:Y:S02]  /*f870*/  ISETP.LT.OR P1, PT, R6.reuse, 0x51, P1 ;  /* 0x000000510600780c */ /* 0x040fe40000f21670 */
[----:B------:R-:W-:Y:S02]  /*f880*/  ISETP.LT.OR P0, PT, R6, 0x51, P0 ;  /* 0x000000510600780c */ /* 0x000fe40000701670 */
[----:B0--3--:R-:W-:-:S05]  /*f890*/  IADD3 R2, P3, R14, R5, RZ ;  /* 0x000000050e027210 */ /* 0x009fca0007f7e0ff */
[----:B------:R-:W-:-:S05]  /*f8a0*/  IMAD.X R3, RZ, RZ, R24, P3 ;  /* 0x000000ffff037224 */ /* 0x000fca00018e0618 */
        /* <DEDUP_REMOVED lines=8> */
.L_x_3562:
        /* <DEDUP_REMOVED lines=10> */
.L_x_3563:
[----:B------:R1:W-:Y:S01]  /*f9d0*/  SYNCS.ARRIVE.TRANS64.A1T0 RZ, [R0+URZ+0x30850], RZ ;  /* 0x030850ff00ff79a7 */ /* 0x0003e2000810003f */
[----:B------:R-:W-:-:S05]  /*f9e0*/  VIADD R27, R27, 0x1 ;  /* 0x000000011b1b7836 */ /* 0x000fca0000000000 */
[----:B------:R-:W-:-:S04]  /*f9f0*/  ISETP.NE.AND P0, PT, R27, 0x2, PT ;  /* 0x000000021b00780c */ /* 0x000fc80003f05270 */
[----:B0-----:R-:W-:Y:S02]  /*fa00*/  SEL R3, RZ, 0x1, P0 ;  /* 0x00000001ff037807 */ /* 0x001fe40000000000 */
[----:B------:R-:W-:Y:S02]  /*fa10*/  SEL R27, R27, RZ, P0 ;  /* 0x000000ff1b1b7207 */ /* 0x000fe40000000000 */
[----:B-1----:R-:W-:-:S07]  /*fa20*/  LOP3.LUT R28, R28, R3, RZ, 0x3c, !PT ;  /* 0x000000031c1c7212 */ /* 0x002fce00078e3cff */
.L_x_3520:
[----:B------:R-:W-:Y:S05]  /*fa30*/  BSYNC B7 ;  /* 0x0000000000077941 */ /* 0x000fea0003800000 */
.L_x_3518:
        /* <DEDUP_REMOVED lines=11> */
.L_x_3564:
        /* <DEDUP_REMOVED lines=10> */
[----:B0-----:R-:W-:-:S06]  /*fb90*/  @!P1 IMAD.WIDE R4, R7, 0x4, R4 ;  /* 0x0000000407049825 */ /* 0x001fcc00078e0204 */
[----:B------:R-:W2:Y:S01]  /*fba0*/  @!P1 LDG.E R4, desc[UR36][R4.64] ;  /* 0x0000002404049981 */ /* 0x000ea2000c1e1900 */
[----:B-1----:R-:W-:-:S06]  /*fbb0*/  @!P1 IMAD.WIDE R2, R7, 0x4, R2 ;  /* 0x0000000407029825 */ /* 0x002fcc00078e0202 */
[----:B------:R-:W3:Y:S01]  /*fbc0*/  @!P1 LDG.E R2, desc[UR36][R2.64] ;  /* 0x0000002402029981 */ /* 0x000ee2000c1e1900 */
[----:B------:R-:W-:Y:S02]  /*fbd0*/  IMAD.MOV.U32 R7, RZ, RZ, RZ ;  /* 0x000000ffff077224 */ /* 0x000fe400078e00ff */
[----:B------:R-:W-:Y:S01]  /*fbe0*/  IMAD.MOV.U32 R10, RZ, RZ, RZ ;  /* 0x000000ffff0a7224 */ /* 0x000fe200078e00ff */
[C---:B------:R-:W-:Y:S02]  /*fbf0*/  ISETP.GE.U32.AND P2, PT, R9.reuse, 0x2, PT ;  /* 0x000000020900780c */ /* 0x040fe40003f46070 */
[C---:B------:R-:W-:Y:S02]  /*fc00*/  ISETP.GE.U32.AND P3, PT, R9.reuse, 0x4, PT ;  /* 0x000000040900780c */ /* 0x040fe40003f66070 */
[C---:B------:R-:W-:Y:S02]  /*fc10*/  ISETP.GE.U32.AND P4, PT, R9.reuse, 0x8, PT ;  /* 0x000000080900780c */ /* 0x040fe40003f86070 */
[----:B------:R-:W-:Y:S01]  /*fc20*/  ISETP.GE.U32.AND P5, PT, R9, 0x10, PT ;  /* 0x000000100900780c */ /* 0x000fe20003fa6070 */
[----:B------:R-:W-:Y:S04]  /*fc30*/  SHFL.IDX PT, R0, R16, RZ, 0x1f ;  /* 0x00001fff10007589 */ /* 0x000fe800000e0000 */
[----:B------:R-:W-:Y:S01]  /*fc40*/  SHFL.IDX PT, R8, R16, 0x1, 0x1f ;  /* 0x00201f0010087f89 */ /* 0x000fe200000e0000 */
[----:B--2---:R-:W-:Y:S01]  /*fc50*/  @!P1 MOV R7, R4 ;  /* 0x0000000400079202 */ /* 0x004fe20000000f00 */
[----:B---3--:R-:W-:-:S04]  /*fc60*/  @!P1 IMAD.MOV.U32 R10, RZ, RZ, R2 ;  /* 0x000000ffff0a9224 */ /* 0x008fc800078e0002 */
[----:B------:R-:W-:-:S05]  /*fc70*/  IMAD R13, R10, R7, RZ ;  /* 0x000000070a0d7224 */ /* 0x000fca00078e02ff */
[----:B------:R-:W0:Y:S01]  /*fc80*/  SHFL.UP PT, R14, R13, 0x1, RZ ;  /* 0x042000000d0e7989 */ /* 0x000e2200000e00ff */
[----:B------:R-:W-:-:S04]  /*fc90*/  ISETP.NE.AND P1, PT, R9, RZ, PT ;  /* 0x000000ff0900720c */ /* 0x000fc80003f25270 */
        /* <DEDUP_REMOVED lines=14> */
[----:B------:R0:W1:Y:S01]  /*fd80*/  SHFL.IDX PT, R14, R2, 0x1f, 0x1f ;  /* 0x03e01f00020e7f89 */ /* 0x00006200000e0000 */
[----:B------:R-:W-:-:S07]  /*fd90*/  IMAD.MOV.U32 R6, RZ, RZ, RZ ;  /* 0x000000ffff067224 */ /* 0x000fce00078e00ff */
.L_x_3680:
[----:B------:R-:W-:Y:S02]  /*fda0*/  ULDC UR4, c[0x0][0xc38] ;  /* 0x00030e0000047ab9 */ /* 0x000fe40000000800 */
[----:B------:R-:W-:-:S04]  /*fdb0*/  IMAD.U32 R5, RZ, RZ, UR4 ;  /* 0x00000004ff057e24 */ /* 0x000fc8000f8e00ff */
[----:B-1----:R-:W-:-:S04]  /*fdc0*/  IMAD R14, R14, R5, RZ ;  /* 0x000000050e0e7224 */ /* 0x002fc800078e02ff */
[----:B------:R-:W-:-:S05]  /*fdd0*/  IMAD.IADD R9, R8, 0x1, R14 ;  /* 0x0000000108097824 */ /* 0x000fca00078e020e */
[----:B------:R-:W-:-:S13]  /*fde0*/  ISETP.GT.AND P6, PT, R9, R0, PT ;  /* 0x000000000900720c */ /* 0x000fda0003fc4270 */
[----:B------:R-:W-:Y:S05]  /*fdf0*/  @P6 BRA `(.L_x_3567) ;  /* 0x0000000000a46947 */ /* 0x000fea0003800000 */
.L_x_3570:
        /* <DEDUP_REMOVED lines=34> */
[----:B------:R0:W1:Y:S02]  /*10020*/  SHFL.IDX PT, R14, R2, 0x1f, 0x1f ;  /* 0x03e01f00020e7f89 */ /* 0x00006400000e0000 */
.L_x_3688:
[----:B------:R-:W-:Y:S02]  /*10030*/  ULDC UR4, c[0x0][0xc38] ;  /* 0x00030e0000047ab9 */ /* 0x000fe40000000800 */
[----:B------:R-:W-:-:S04]  /*10040*/  IMAD.U32 R5, RZ, RZ, UR4 ;  /* 0x00000004ff057e24 */ /* 0x000fc8000f8e00ff */
[----:B-1----:R-:W-:-:S04]  /*10050*/  IMAD R14, R14, R5, RZ ;  /* 0x000000050e0e7224 */ /* 0x002fc800078e02ff */
[----:B------:R-:W-:-:S05]  /*10060*/  IMAD.IADD R9, R14, 0x1, R9 ;  /* 0x000000010e097824 */ /* 0x000fca00078e0209 */
[----:B------:R-:W-:-:S13]  /*10070*/  ISETP.GT.AND P6, PT, R9, R0, PT ;  /* 0x000000000900720c */ /* 0x000fda0003fc4270 */
[----:B------:R-:W-:Y:S05]  /*10080*/  @!P6 BRA `(.L_x_3570) ;  /* 0xfffffffc005ce947 */ /* 0x000fea000383ffff */
.L_x_3567:
        /* <DEDUP_REMOVED lines=9> */
.L_x_3693:
[----:B------:R-:W-:-:S13]  /*10120*/  ISETP.NE.AND P0, PT, R3, RZ, PT ;  /* 0x000000ff0300720c */ /* 0x000fda0003f05270 */
[----:B------:R-:W-:Y:S05]  /*10130*/  @!P0 BRA `(.L_x_3572) ;  /* 0x0000000000108947 */ /* 0x000fea0003800000 */
[----:B------:R-:W-:Y:S01]  /*10140*/  UMOV UR4, 0xffffffff ;  /* 0xffffffff00047882 */ /* 0x000fe20000000000 */
[----:B------:R-:W-:Y:S02]  /*10150*/  VIADD R12, R4, 0xffffffff ;  /* 0xffffffff040c7836 */ /* 0x000fe40000000000 */
[----:B------:R-:W-:Y:S05]  /*10160*/  BRA.DIV UR4, `(.L_x_3573) ;  /* 0x0000004204387947 */ /* 0x000fea000b800000 */
[----:B------:R4:W0:Y:S02]  /*10170*/  SHFL.IDX PT, R6, R2, R12, 0x1f ;  /* 0x00001f0c02067589 */ /* 0x00082400000e0000 */
.L_x_3572:
        /* <DEDUP_REMOVED lines=9> */
[----:B0-----:R-:W-:-:S07]  /*10210*/  VIADD R2, R11, 0xffffffe ;  /* 0x0ffffffe0b027836 */ /* 0x001fce0000000000 */
        /* <DEDUP_REMOVED lines=26> */
[----:B------:R-:W-:Y:S02]  /*103c0*/  @!P2 IADD3 R6, -R6, RZ, RZ ;  /* 0x000000ff0606a210 */ /* 0x000fe40007ffe1ff */
        /* <DEDUP_REMOVED lines=16> */
[----:B------:R-:W-:-:S04]  /*104d0*/  IMAD.MOV R3, RZ, RZ, -R8 ;  /* 0x000000ffff037224 */ /* 0x000fc800078e0a08 */
[C---:B------:R-:W-:Y:S02]  /*104e0*/  IMAD R18, R10.reuse, R3, R6 ;  /* 0x000000030a127224 */ /* 0x040fe400078e0206 */
[----:B------:R-:W-:-:S04]  /*104f0*/  IMAD R3, R10, 0x1000000, R8 ;  /* 0x010000000a037824 */ /* 0x000fc800078e0208 */
[----:B------:R-:W-:Y:S01]  /*10500*/  IMAD R18, R18, 0x10000, R3 ;  /* 0x0001000012127824 */ /* 0x000fe200078e0203 */
[----:B------:R-:W-:Y:S06]  /*10510*/  BRA `(.L_x_3574) ;  /* 0x00000000001c7947 */ /* 0x000fec0003800000 */
.L_x_3568:
[----:B------:R-:W-:Y:S01]  /*10520*/  UMOV UR4, URZ ;  /* 0x0000003f00047c82 */ /* 0x000fe20008000000 */
[----:B------:R-:W-:Y:S01]  /*10530*/  UMOV UR5, URZ ;  /* 0x0000003f00057c82 */ /* 0x000fe20008000000 */
[----:B------:R-:W-:Y:S01]  /*10540*/  ULDC UR6, c[0x0][0xc3c] ;  /* 0x00030f0000067ab9 */ /* 0x000fe20000000800 */
[----:B------:R-:W-:Y:S02]  /*10550*/  IMAD.MOV.U32 R16, RZ, RZ, R0 ;  /* 0x000000ffff107224 */ /* 0x000fe400078e0000 */
[----:B------:R-:W-:Y:S02]  /*10560*/  IMAD.U32 R17, RZ, RZ, UR4 ;  /* 0x00000004ff117e24 */ /* 0x000fe4000f8e00ff */
[----:B------:R-:W-:Y:S02]  /*10570*/  IMAD.U32 R18, RZ, RZ, UR5 ;  /* 0x00000005ff127e24 */ /* 0x000fe4000f8e00ff */
[----:B------:R-:W-:-:S07]  /*10580*/  IMAD.U32 R19, RZ, RZ, UR6 ;  /* 0x00000006ff137e24 */ /* 0x000fce000f8e00ff */
.L_x_3574:
        /* <DEDUP_REMOVED lines=10> */
.L_x_3565:
[----:B------:R-:W-:Y:S02]  /*10630*/  ULDC UR4, c[0x0][0xc3c] ;  /* 0x00030f0000047ab9 */ /* 0x000fe40000000800 */
[----:B-1----:R-:W-:-:S13]  /*10640*/  ISETP.GE.AND P0, PT, R19, UR4, PT ;  /* 0x0000000413007c0c */ /* 0x002fda000bf06270 */
[----:B------:R-:W-:Y:S05]  /*10650*/  @!P0 BRA `(.L_x_3575) ;  /* 0xffffffb400a08947 */ /* 0x000fea000383ffff */
[----:B------:R-:W-:Y:S05]  /*10660*/  BSYNC B8 ;  /* 0x0000000000087941 */ /* 0x000fea0003800000 */
.L_x_3512:
        /* <DEDUP_REMOVED lines=12> */
.L_x_3696:
[----:B------:R-:W-:Y:S05]  /*10730*/  BSYNC B0 ;  /* 0x0000000000007941 */ /* 0x000fea0003800000 */
.L_x_3576:
[----:B------:R-:W-:-:S03]  /*10740*/  UMOV UR4, 0xffffffff ;  /* 0xffffffff00047882 */ /* 0x000fc60000000000 */
[----:B------:R-:W-:Y:S05]  /*10750*/  BRA.DIV UR4, `(.L_x_3578) ;  /* 0x0000003a04f87947 */ /* 0x000fea000b800000 */
[----:B-1----:R-:W1:Y:S02]  /*10760*/  S2R R0, SR_TID.X ;  /* 0x0000000000007919 */ /* 0x002e640000002100 */
[----:B-1----:R-:W-:-:S04]  /*10770*/  SHF.R.U32.HI R0, RZ, 0x5, R0 ;  /* 0x00000005ff007819 */ /* 0x002fc80000011600 */
[----:B------:R-:W-:-:S05]  /*10780*/  LOP3.LUT R0, R0, 0x3, RZ, 0xc0, !PT ;  /* 0x0000000300007812 */ /* 0x000fca00078ec0ff */
[----:B------:R1:W3:Y:S02]  /*10790*/  SHFL.IDX PT, R14, R0, RZ, 0x1f ;  /* 0x00001fff000e7589 */ /* 0x0002e400000e0000 */
.L_x_3699:
[----:B---3--:R-:W-:Y:S01]  /*107a0*/  ISETP.NE.AND P0, PT, R14, RZ, PT ;  /* 0x000000ff0e00720c */ /* 0x008fe20003f05270 */
[----:B------:R-:W-:-:S12]  /*107b0*/  BSSY B0, `(.L_x_3579) ;  /* 0x0000026000007945 */ /* 0x000fd80003800000 */
[----:B------:R-:W-:Y:S05]  /*107c0*/  @P0 BRA `(.L_x_3580) ;  /* 0x0000000000900947 */ /* 0x000fea0003800000 */
[----:B------:R-:W-:-:S03]  /*107d0*/  UMOV UR4, 0xffffffff ;  /* 0xffffffff00047882 */ /* 0x000fc60000000000 */
[----:B------:R-:W-:Y:S05]  /*107e0*/  BRA.DIV UR4, `(.L_x_3581) ;  /* 0x0000003e04087947 */ /* 0x000fea000b800000 */
[----:B------:R-:W-:-:S13]  /*107f0*/  ELECT P6, URZ, PT ;  /* 0x00000000003f782f */ /* 0x000fda00038c0000 */
.L_x_3702:
[----:B------:R-:W-:Y:S05]  /*10800*/  @!P6 BRA `(.L_x_3580) ;  /* 0x000000000080e947 */ /* 0x000fea0003800000 */
[----:B-1----:R-:W3:Y:S02]  /*10810*/  LDL R0, [R1+0x2c] ;  /* 0x00002c0001007983 */ /* 0x002ee40000100800 */
[----:B---3--:R-:W-:-:S13]  /*10820*/  R2UR UR4, R0 ;  /* 0x00000000000472ca */ /* 0x008fda00000e0000 */
[----:B------:R-:W-:-:S06]  /*10830*/  ULOP3.LUT UR4, UR4, 0x2, URZ, 0xfc, !UPT ;  /* 0x0000000204047892 */ /* 0x000fcc000f8efc3f */
[----:B------:R-:W-:-:S04]  /*10840*/  MOV R0, UR4 ;  /* 0x0000000400007c02 */ /* 0x000fc80008000f00 */
[----:B------:R-:W-:-:S13]  /*10850*/  ISETP.NE.AND P0, PT, R0, 0x3, PT ;  /* 0x000000030000780c */ /* 0x000fda0003f05270 */
[----:B------:R-:W-:Y:S05]  /*10860*/  @!P0 BRA `(.L_x_3582) ;  /* 0x0000000000048947 */ /* 0x000fea0003800000 */
[----:B------:R-:W-:Y:S01]  /*10870*/  BPT.TRAP 0x1 ;  /* 0x000000040000795c */ /* 0x000fe20000300000 */
.L_x_3582:
[C---:B------:R-:W-:Y:S01]  /*10880*/  IMAD R5, R27.reuse, 0x8, R4 ;  /* 0x000000081b057824 */ /* 0x040fe200078e0204 */
[----:B------:R-:W-:Y:S01]  /*10890*/  SHF.L.U32 R0, R28, 0x1f, RZ ;  /* 0x0000001f1c007819 */ /* 0x000fe200000006ff */
[----:B------:R-:W-:-:S03]  /*108a0*/  VIADD R27, R27, 0x1 ;  /* 0x000000011b1b7836 */ /* 0x000fc60000000000 */
[----:B------:R-:W1:Y:S02]  /*108b0*/  SYNCS.PHASECHK.TRANS64.TRYWAIT P1, [R5+URZ+0x30840], R0 ;  /* 0x03084000050075a7 */ /* 0x000e64000802017f */
[----:B------:R-:W-:-:S04]  /*108c0*/  ISETP.NE.AND P2, PT, R27, 0x2, PT ;  /* 0x000000021b00780c */ /* 0x000fc80003f45270 */
[----:B------:R-:W-:Y:S01]  /*108d0*/  SEL R3, RZ, 0x1, P2 ;  /* 0x00000001ff037807 */ /* 0x000fe20001000000 */
[----:B-1----:R-:W-:Y:S08]  /*108e0*/  @!P1 BRA `(.L_x_3583) ;  /* 0x0000003800e89947 */ /* 0x002ff00003800000 */
.L_x_3703:
[----:B------:R-:W-:Y:S02]  /*108f0*/  SEL R27, R27, RZ, P2 ;  /* 0x000000ff1b1b7207 */ /* 0x000fe40001000000 */
[----:B------:R-:W-:Y:S01]  /*10900*/  LOP3.LUT R2, R28, R3, RZ, 0x3c, !PT ;  /* 0x000000031c027212 */ /* 0x000fe200078e3cff */
[----:B------:R-:W-:Y:S06]  /*10910*/  @!P0 BRA `(.L_x_3584) ;  /* 0x0000000000048947 */ /* 0x000fec0003800000 */
[----:B------:R-:W-:Y:S01]  /*10920*/  BPT.TRAP 0x1 ;  /* 0x000000040000795c */ /* 0x000fe20000300000 */
.L_x_3584:
[----:B------:R-:W-:Y:S01]  /*10930*/  IMAD R27, R27, 0x8, R4 ;  /* 0x000000081b1b7824 */ /* 0x000fe200078e0204 */
[----:B------:R-:W-:-:S04]  /*10940*/  SHF.L.U32 R2, R2, 0x1f, RZ ;  /* 0x0000001f02027819 */ /* 0x000fc800000006ff */
[----:B------:R-:W3:Y:S02]  /*10950*/  SYNCS.PHASECHK.TRANS64.TRYWAIT P1, [R27+URZ+0x30840], R2 ;  /* 0x030840021b0075a7 */ /* 0x000ee4000802017f */
[----:B---3--:R-:W-:Y:S05]  /*10960*/  @!P1 BRA `(.L_x_3585) ;  /* 0x0000003800dc9947 */ /* 0x008fea0003800000 */
.L_x_3704:
[----:B------:R-:W-:Y:S05]  /*10970*/  @!P0 BRA `(.L_x_3586) ;  /* 0x0000000000048947 */ /* 0x000fea0003800000 */
[----:B------:R-:W-:Y:S01]  /*10980*/  BPT.TRAP 0x1 ;  /* 0x000000040000795c */ /* 0x000fe20000300000 */
.L_x_3586:
[----:B------:R-:W4:Y:S02]  /*10990*/  SYNCS.PHASECHK.TRANS64.TRYWAIT P1, [R5+URZ+0x30860], R0 ;  /* 0x03086000050075a7 */ /* 0x000f24000802017f */
[----:B----4-:R-:W-:Y:S05]  /*109a0*/  @!P1 BRA `(.L_x_3587) ;  /* 0x0000003800e09947 */ /* 0x010fea0003800000 */
.L_x_3705:
[----:B------:R-:W-:Y:S05]  /*109b0*/  @!P0 BRA `(.L_x_3588) ;  /* 0x0000000000048947 */ /* 0x000fea0003800000 */
[----:B------:R-:W-:Y:S01]  /*109c0*/  BPT.TRAP 0x1 ;  /* 0x000000040000795c */ /* 0x000fe20000300000 */
.L_x_3588:
[----:B------:R0:W0:Y:S02]  /*109d0*/  SYNCS.PHASECHK.TRANS64.TRYWAIT P0, [R27+URZ+0x30860], R2 ;  /* 0x030860021b0075a7 */ /* 0x000024000800017f */
[----:B0-----:R-:W-:Y:S05]  /*109e0*/  @!P0 NANOSLEEP.SYNCS 0x989680 ;  /* 0x009896800000895d */ /* 0x001fea0003900000 */
[----:B------:R-:W0:Y:S02]  /*109f0*/  @!P0 SYNCS.PHASECHK.TRANS64 P0, [R27+URZ+0x30860], R2 ;  /* 0x030860021b0085a7 */ /* 0x000e24000800007f */
[----:B0-----:R-:W-:Y:S05]  /*10a00*/  @!P0 BRA `(.L_x_3588) ;  /* 0xfffffffc00f08947 */ /* 0x001fea000383ffff */
.L_x_3580:
[----:B------:R-:W-:Y:S05]  /*10a10*/  BSYNC B0 ;  /* 0x0000000000007941 */ /* 0x000fea0003800000 */
.L_x_3579:
[----:B------:R-:W-:Y:S05]  /*10a20*/  EXIT ;  /* 0x000000000000794d */ /* 0x000fea0003800000 */
.L_x_3459:
[----:B0-----:R0:W1:Y:S02]  /*10a30*/  SYNCS.PHASECHK.TRANS64.TRYWAIT P1, [R4+URZ+0x30800], R3 ;  /* 0x03080003040075a7 */ /* 0x001064000802017f */
[----:B-1----:R-:W-:Y:S05]  /*10a40*/  @!P1 NANOSLEEP.SYNCS 0x989680 ;  /* 0x009896800000995d */ /* 0x002fea0003900000 */
[----:B------:R-:W1:Y:S02]  /*10a50*/  @!P1 SYNCS.PHASECHK.TRANS64 P1, [R4+URZ+0x30800], R3 ;  /* 0x03080003040095a7 */ /* 0x000e64000802007f */
[----:B-1----:R-:W-:Y:S05]  /*10a60*/  @!P1 BRA `(.L_x_3459) ;  /* 0xfffffffc00f09947 */ /* 0x002fea000383ffff */
[----:B------:R-:W-:Y:S05]  /*10a70*/  BRA `(.L_x_3589) ;  /* 0xffffff1000c87947 */ /* 0x000fea000383ffff */
.L_x_3463:
[----:B-1----:R1:W2:Y:S02]  /*10a80*/  SYNCS.PHASECHK.TRANS64.TRYWAIT P1, [R0+URZ+0x30830], R3 ;  /* 0x03083003000075a7 */ /* 0x0022a4000802017f */
[----:B--2---:R-:W-:Y:S05]  /*10a90*/  @!P1 NANOSLEEP.SYNCS 0x989680 ;  /* 0x009896800000995d */ /* 0x004fea0003900000 */
[----:B------:R-:W2:Y:S02]  /*10aa0*/  @!P1 SYNCS.PHASECHK.TRANS64 P1, [R0+URZ+0x30830], R3 ;  /* 0x03083003000095a7 */ /* 0x000ea4000802007f */
[----:B--2---:R-:W-:Y:S05]  /*10ab0*/  @!P1 BRA `(.L_x_3463) ;  /* 0xfffffffc00f09947 */ /* 0x004fea000383ffff */
[----:B------:R-:W-:Y:S05]  /*10ac0*/  BRA `(.L_x_3462) ;  /* 0xffffff1000e87947 */ /* 0x000fea000383ffff */
.L_x_3469:
[----:B-1----:R-:W-:-:S04]  /*10ad0*/  IMAD.U32 R3, RZ, RZ, UR8 ;  /* 0x00000008ff037e24 */ /* 0x002fc8000f8e00ff */
[----:B------:R1:W2:Y:S03]  /*10ae0*/  SYNCS.PHASECHK.TRANS64.TRYWAIT P1, [R3+URZ+0x30830], R2 ;  /* 0x03083002030075a7 */ /* 0x0002a6000802017f */
[----:B--2---:R-:W-:Y:S05]  /*10af0*/  @!P1 NANOSLEEP.SYNCS 0x989680 ;  /* 0x009896800000995d */ /* 0x004fea0003900000 */
[----:B------:R-:W2:Y:S02]  /*10b00*/  @!P1 SYNCS.PHASECHK.TRANS64 P1, [R3+URZ+0x30830], R2 ;  /* 0x03083002030095a7 */ /* 0x000ea4000802007f */
[----:B--2---:R-:W-:Y:S05]  /*10b10*/  @!P1 BRA `(.L_x_3469) ;  /* 0xfffffffc00ec9947 */ /* 0x004fea000383ffff */
[----:B------:R-:W-:Y:S05]  /*10b20*/  BRA `(.L_x_3468) ;  /* 0xffffff3400f47947 */ /* 0x000fea000383ffff */
.L_x_3473:
[----:B01----:R-:W-:-:S04]  /*10b30*/  IMAD.U32 R2, RZ, RZ, UR9 ;  /* 0x00000009ff027e24 */ /* 0x003fc8000f8e00ff */
[----:B------:R0:W1:Y:S03]  /*10b40*/  SYNCS.PHASECHK.TRANS64.TRYWAIT P1, [R2+URZ+0x30850], R0 ;  /* 0x03085000020075a7 */ /* 0x000066000802017f */
[----:B-1----:R-:W-:Y:S05]  /*10b50*/  @!P1 NANOSLEEP.SYNCS 0x989680 ;  /* 0x009896800000995d */ /* 0x002fea0003900000 */
[----:B------:R-:W1:Y:S02]  /*10b60*/  @!P1 SYNCS.PHASECHK.TRANS64 P1, [R2+URZ+0x30850], R0 ;  /* 0x03085000020095a7 */ /* 0x000e64000802007f */
[----:B-1----:R-:W-:Y:S05]  /*10b70*/  @!P1 BRA `(.L_x_3473) ;  /* 0xfffffffc00ec9947 */ /* 0x002fea000383ffff */
[----:B------:R-:W-:Y:S05]  /*10b80*/  BRA `(.L_x_3472) ;  /* 0xffffff4000b07947 */ /* 0x000fea000383ffff */
.L_x_3480:
[----:B-1----:R1:W2:Y:S02]  /*10b90*/  SYNCS.PHASECHK.TRANS64.TRYWAIT P1, [R13+URZ+0x30850], R0 ;  /* 0x030850000d0075a7 */ /* 0x0022a4000802017f */
[----:B--2---:R-:W-:Y:S05]  /*10ba0*/  @!P1 NANOSLEEP.SYNCS 0x989680 ;  /* 0x009896800000995d */ /* 0x004fea0003900000 */
[----:B------:R-:W2:Y:S02]  /*10bb0*/  @!P1 SYNCS.PHASECHK.TRANS64 P1, [R13+URZ+0x30850], R0 ;  /* 0x030850000d0095a7 */ /* 0x000ea4000802007f */
[----:B--2---:R-:W-:Y:S05]  /*10bc0*/  @!P1 BRA `(.L_x_3480) ;  /* 0xfffffffc00f09947 */ /* 0x004fea000383ffff */
[----:B------:R-:W-:Y:S05]  /*10bd0*/  BRA `(.L_x_3479) ;  /* 0xffffff5800e47947 */ /* 0x000fea000383ffff */
.L_x_3526:
        /* <DEDUP_REMOVED lines=11> */
.L_x_3591:
[----:B------:R-:W-:Y:S05]  /*10c90*/  BSYNC B0 ;  /* 0x0000000000007941 */ /* 0x000fea0003800000 */
.L_x_3590:
[----:B------:R-:W-:Y:S05]  /*10ca0*/  BRA `(.L_x_3592) ;  /* 0xffffffbc00fc7947 */ /* 0x000fea000383ffff */
.L_x_3529:
[----:B0-----:R0:W1:Y:S02]  /*10cb0*/  SYNCS.PHASECHK.TRANS64.TRYWAIT P0, [R7+URZ+0x30840], R2 ;  /* 0x03084002070075a7 */ /* 0x001064000800017f */
[----:B-1----:R-:W-:Y:S05]  /*10cc0*/  @!P0 NANOSLEEP.SYNCS 0x989680 ;  /* 0x009896800000895d */ /* 0x002fea0003900000 */
[----:B------:R-:W1:Y:S02]  /*10cd0*/  @!P0 SYNCS.PHASECHK.TRANS64 P0, [R7+URZ+0x30840], R2 ;  /* 0x03084002070085a7 */ /* 0x000e64000800007f */
[----:B-1----:R-:W-:Y:S05]  /*10ce0*/  @!P0 BRA `(.L_x_3529) ;  /* 0xfffffffc00f08947 */ /* 0x002fea000383ffff */
[----:B------:R-:W-:Y:S05]  /*10cf0*/  BRA `(.L_x_3593) ;  /* 0xffffffc000587947 */ /* 0x000fea000383ffff */
.L_x_3530:
        /* <DEDUP_REMOVED lines=8> */
.L_x_3595:
[----:B------:R-:W-:Y:S05]  /*10d80*/  BSYNC B0 ;  /* 0x0000000000007941 */ /* 0x000fea0003800000 */
.L_x_3594:
[----:B------:R-:W-:Y:S01]  /*10d90*/  IMAD.MOV.U32 R13, RZ, RZ, R4 ;  /* 0x000000ffff0d7224 */ /* 0x000fe200078e0004 */
[----:B------:R-:W-:Y:S01]  /*10da0*/  MOV R11, 0x181f ;  /* 0x0000181f000b7802 */ /* 0x000fe20000000f00 */
[----:B------:R-:W-:Y:S02]  /*10db0*/  IMAD.MOV.U32 R12, RZ, RZ, RZ ;  /* 0x000000ffff0c7224 */ /* 0x000fe400078e00ff */
[----:B------:R-:W-:Y:S02]  /*10dc0*/  IMAD.MOV.U32 R15, RZ, RZ, -0x1 ;  /* 0xffffffffff0f7424 */ /* 0x000fe400078e00ff */
[----:B------:R-:W-:Y:S02]  /*10dd0*/  IMAD.MOV.U32 R2, RZ, RZ, R14 ;  /* 0x000000ffff027224 */ /* 0x000fe400078e000e */
[----:B------:R-:W-:-:S07]  /*10de0*/  @P0 IMAD R8, R5, 0x2, R22 ;  /* 0x0000000205080824 */ /* 0x000fce00078e0216 */
[----:B------:R-:W-:Y:S05]  /*10df0*/  WARPSYNC.COLLECTIVE R15, `(.L_x_3596) ;  /* 0x000000000f087348 */ /* 0x000fea0003c00000 */
[----:B------:R0:W1:Y:S02]  /*10e00*/  SHFL.IDX P6, R14, R13, R12, R11 ;  /* 0x0000000c0d0e7389 */ /* 0x00006400000c000b */
[----:B01----:R-:W-:Y:S01]  /*10e10*/  ENDCOLLECTIVE ;  /* 0x000000000000791b */ /* 0x003fe20003800000 */
.L_x_3596:
[----:B------:R-:W-:Y:S02]  /*10e20*/  IMAD.MOV.U32 R13, RZ, RZ, R0 ;  /* 0x000000ffff0d7224 */ /* 0x000fe400078e0000 */
[----:B------:R-:W-:Y:S02]  /*10e30*/  IMAD.MOV.U32 R12, RZ, RZ, 0x1 ;  /* 0x00000001ff0c7424 */ /* 0x000fe400078e00ff */
[----:B------:R-:W-:-:S07]  /*10e40*/  IMAD.MOV.U32 R3, RZ, RZ, R14 ;  /* 0x000000ffff037224 */ /* 0x000fce00078e000e */
[----:B------:R-:W-:Y:S05]  /*10e50*/  WARPSYNC.COLLECTIVE R15, `(.L_x_3597) ;  /* 0x000000000f087348 */ /* 0x000fea0003c00000 */
[----:B------:R0:W1:Y:S02]  /*10e60*/  SHFL.IDX P6, R14, R13, R12, R11 ;  /* 0x0000000c0d0e7389 */ /* 0x00006400000c000b */
[----:B01----:R-:W-:Y:S01]  /*10e70*/  ENDCOLLECTIVE ;  /* 0x000000000000791b */ /* 0x003fe20003800000 */
.L_x_3597:
[----:B------:R-:W-:-:S05]  /*10e80*/  @P0 LEA R3, P1, R31, R3, 0x1 ;  /* 0x000000031f030211 */ /* 0x000fca00078208ff */
[----:B------:R-:W-:Y:S01]  /*10e90*/  @P0 IMAD.X R2, RZ, RZ, R2, P1 ;  /* 0x000000ffff020224 */ /* 0x000fe200008e0602 */
[----:B------:R-:W-:-:S04]  /*10ea0*/  ISETP.GE.AND P1, PT, R6, 0x11, PT ;  /* 0x000000110600780c */ /* 0x000fc80003f26270 */
[----:B------:R-:W-:Y:S01]  /*10eb0*/  @P0 LOP3.LUT R3, R3, R2, RZ, 0x3c, !PT ;  /* 0x0000000203030212 */ /* 0x000fe200078e3cff */
[----:B------:R-:W-:-:S03]  /*10ec0*/  IMAD.MOV.U32 R13, RZ, RZ, R4 ;  /* 0x000000ffff0d7224 */ /* 0x000fc600078e0004 */
[----:B------:R-:W-:-:S04]  /*10ed0*/  @P0 LOP3.LUT R2, R3, R2, RZ, 0x3c, !PT ;  /* 0x0000000203020212 */ /* 0x000fc800078e3cff */
[----:B------:R-:W-:-:S05]  /*10ee0*/  @P0 LOP3.LUT R3, R3, R2, RZ, 0x3c, !PT ;  /* 0x0000000203030212 */ /* 0x000fca00078e3cff */
[----:B------:R-:W-:Y:S01]  /*10ef0*/  @!PT LDS RZ, [RZ] ;  /* 0x00000000fffff984 */ /* 0x000fe20000000800 */
[----:B------:R-:W-:Y:S01]  /*10f00*/  @!PT LDS RZ, [RZ] ;  /* 0x00000000fffff984 */ /* 0x000fe20000000800 */
[----:B------:R-:W-:Y:S01]  /*10f10*/  @!PT LDS RZ, [RZ] ;  /* 0x00000000fffff984 */ /* 0x000fe20000000800 */
[----:B------:R-:W-:Y:S04]  /*10f20*/  @P0 LDGSTS.E.BYPASS.LTC128B.128 [R8+0x1e400], desc[UR36][R2.64], !P4 ;  /* 0x1e40000002080fae */ /* 0x000fe8000e101d64 */
[----:B------:R-:W-:Y:S04]  /*10f30*/  @P0 LDGSTS.E.BYPASS.LTC128B.128 [R8+0x21400], desc[UR36][R2.64+0x80], !P3 ;  /* 0x2140008002080fae */ /* 0x000fe8000d901d64 */
[----:B------:R0:W-:Y:S02]  /*10f40*/  @P0 LDGSTS.E.BYPASS.LTC128B.128 [R8+0x24400], desc[UR36][R2.64+0x100], !P2 ;  /* 0x2440010002080fae */ /* 0x0001e4000d101d64 */
[----:B0-----:R-:W-:-:S07]  /*10f50*/  IMAD.MOV.U32 R2, RZ, RZ, R14 ;  /* 0x000000ffff027224 */ /* 0x001fce00078e000e */
[----:B------:R-:W-:Y:S05]  /*10f60*/  WARPSYNC.COLLECTIVE R15, `(.L_x_3598) ;  /* 0x000000000f087348 */ /* 0x000fea0003c00000 */
[----:B------:R0:W1:Y:S02]  /*10f70*/  SHFL.IDX P6, R14, R13, R12, R11 ;  /* 0x0000000c0d0e7389 */ /* 0x00006400000c000b */
[----:B01----:R-:W-:Y:S01]  /*10f80*/  ENDCOLLECTIVE ;  /* 0x000000000000791b */ /* 0x003fe20003800000 */
.L_x_3598:
[----:B------:R-:W-:Y:S02]  /*10f90*/  @P1 IMAD R8, R5, 0x2, R22 ;  /* 0x0000000205081824 */ /* 0x000fe400078e0216 */
[----:B------:R-:W-:Y:S02]  /*10fa0*/  IMAD.MOV.U32 R13, RZ, RZ, R0 ;  /* 0x000000ffff0d7224 */ /* 0x000fe400078e0000 */
[----:B------:R-:W-:Y:S02]  /*10fb0*/  IMAD.MOV.U32 R12, RZ, RZ, 0x2 ;  /* 0x00000002ff0c7424 */ /* 0x000fe400078e00ff */
[----:B------:R-:W-:-:S07]  /*10fc0*/  IMAD.MOV.U32 R3, RZ, RZ, R14 ;  /* 0x000000ffff037224 */ /* 0x000fce00078e000e */
[----:B------:R-:W-:Y:S05]  /*10fd0*/  WARPSYNC.COLLECTIVE R15, `(.L_x_3599) ;  /* 0x000000000f087348 */ /* 0x000fea0003c00000 */
[----:B------:R0:W1:Y:S02]  /*10fe0*/  SHFL.IDX P6, R14, R13, R12, R11 ;  /* 0x0000000c0d0e7389 */ /* 0x00006400000c000b */
[----:B01----:R-:W-:Y:S01]  /*10ff0*/  ENDCOLLECTIVE ;  /* 0x000000000000791b */ /* 0x003fe20003800000 */
.L_x_3599:
[----:B------:R-:W-:-:S05]  /*11000*/  @P1 LEA R3, P0, R31, R3, 0x1 ;  /* 0x000000031f031211 */ /* 0x000fca00078008ff */
[----:B------:R-:W-:-:S05]  /*11010*/  @P1 IMAD.X R2, RZ, RZ, R2, P0 ;  /* 0x000000ffff021224 */ /* 0x000fca00000e0602 */
        /* <DEDUP_REMOVED lines=9> */
[----:B------:R0:W-:Y:S01]  /*110b0*/  @P1 LDGSTS.E.BYPASS.LTC128B.128 [R8+0x24c00], desc[UR36][R2.64+0x100], !P2 ;  /* 0x24c0010002081fae */ /* 0x0001e2000d101d64 */
[----:B------:R-:W-:Y:S01]  /*110c0*/  ISETP.GE.AND P1, PT, R6, 0x21, PT ;  /* 0x000000210600780c */ /* 0x000fe20003f26270 */
[----:B0-----:R-:W-:-:S12]  /*110d0*/  IMAD.MOV.U32 R2, RZ, RZ, R14 ;  /* 0x000000ffff027224 */ /* 0x001fd800078e000e */
[----:B------:R-:W-:Y:S05]  /*110e0*/  WARPSYNC.COLLECTIVE R15, `(.L_x_3600) ;  /* 0x000000000f087348 */ /* 0x000fea0003c00000 */
[----:B------:R0:W1:Y:S02]  /*110f0*/  SHFL.IDX P6, R14, R13, R12, R11 ;  /* 0x0000000c0d0e7389 */ /* 0x00006400000c000b */
[----:B01----:R-:W-:Y:S01]  /*11100*/  ENDCOLLECTIVE ;  /* 0x000000000000791b */ /* 0x003fe20003800000 */
.L_x_3600:
[----:B------:R-:W-:Y:S02]  /*11110*/  @P1 IMAD R8, R5, 0x2, R22 ;  /* 0x0000000205081824 */ /* 0x000fe400078e0216 */
[----:B------:R-:W-:Y:S02]  /*11120*/  IMAD.MOV.U32 R13, RZ, RZ, R0 ;  /* 0x000000ffff0d7224 */ /* 0x000fe400078e0000 */
[----:B------:R-:W-:Y:S02]  /*11130*/  IMAD.MOV.U32 R12, RZ, RZ, 0x3 ;  /* 0x00000003ff0c7424 */ /* 0x000fe400078e00ff */
[----:B------:R-:W-:-:S07]  /*11140*/  IMAD.MOV.U32 R3, RZ, RZ, R14 ;  /* 0x000000ffff037224 */ /* 0x000fce00078e000e */
[----:B------:R-:W-:Y:S05]  /*11150*/  WARPSYNC.COLLECTIVE R15, `(.L_x_3601) ;  /* 0x000000000f087348 */ /* 0x000fea0003c00000 */
[----:B------:R0:W1:Y:S02]  /*11160*/  SHFL.IDX P6, R14, R13, R12, R11 ;  /* 0x0000000c0d0e7389 */ /* 0x00006400000c000b */
[----:B01----:R-:W-:Y:S01]  /*11170*/  ENDCOLLECTIVE ;  /* 0x000000000000791b */ /* 0x003fe20003800000 */
.L_x_3601:
[----:B------:R-:W-:-:S04]  /*11180*/  @P1 LEA R3, P0, R31, R3, 0x1 ;  /* 0x000000031f031211 */ /* 0x000fc800078008ff */
[----:B------:R-:W-:-:S04]  /*11190*/  @P1 IADD3.X R2, RZ, R2, RZ, P0, !PT ;  /* 0x00000002ff021210 */ /* 0x000fc800007fe4ff */
        /* <DEDUP_REMOVED lines=15> */
.L_x_3602:
[----:B------:R-:W-:Y:S02]  /*11290*/  @P1 IMAD R8, R5, 0x2, R22 ;  /* 0x0000000205081824 */ /* 0x000fe400078e0216 */
[----:B------:R-:W-:Y:S02]  /*112a0*/  IMAD.MOV.U32 R13, RZ, RZ, R0 ;  /* 0x000000ffff0d7224 */ /* 0x000fe400078e0000 */
[----:B------:R-:W-:Y:S02]  /*112b0*/  IMAD.MOV.U32 R12, RZ, RZ, 0x4 ;  /* 0x00000004ff0c7424 */ /* 0x000fe400078e00ff */
[----:B------:R-:W-:-:S07]  /*112c0*/  IMAD.MOV.U32 R3, RZ, RZ, R14 ;  /* 0x000000ffff037224 */ /* 0x000fce00078e000e */
[----:B------:R-:W-:Y:S05]  /*112d0*/  WARPSYNC.COLLECTIVE R15, `(.L_x_3603) ;  /* 0x000000000f087348 */ /* 0x000fea0003c00000 */
[----:B------:R0:W1:Y:S02]  /*112e0*/  SHFL.IDX P6, R14, R13, R12, R11 ;  /* 0x0000000c0d0e7389 */ /* 0x00006400000c000b */
[----:B01----:R-:W-:Y:S01]  /*112f0*/  ENDCOLLECTIVE ;  /* 0x000000000000791b */ /* 0x003fe20003800000 */
.L_x_3603:
        /* <DEDUP_REMOVED lines=17> */
.L_x_3604:
[----:B------:R-:W-:Y:S02]  /*11410*/  @P1 IMAD R8, R5, 0x2, R22 ;  /* 0x0000000205081824 */ /* 0x000fe400078e0216 */
[----:B------:R-:W-:Y:S01]  /*11420*/  IMAD.MOV.U32 R13, RZ, RZ, R0 ;  /* 0x000000ffff0d7224 */ /* 0x000fe200078e0000 */
[----:B------:R-:W-:Y:S01]  /*11430*/  MOV R12, 0x5 ;  /* 0x00000005000c7802 */ /* 0x000fe20000000f00 */
[----:B------:R-:W-:-:S07]  /*11440*/  IMAD.MOV.U32 R3, RZ, RZ, R14 ;  /* 0x000000ffff037224 */ /* 0x000fce00078e000e */
[----:B------:R-:W-:Y:S05]  /*11450*/  WARPSYNC.COLLECTIVE R15, `(.L_x_3605) ;  /* 0x000000000f087348 */ /* 0x000fea0003c00000 */
[----:B------:R0:W1:Y:S02]  /*11460*/  SHFL.IDX P6, R14, R13, R12, R11 ;  /* 0x0000000c0d0e7389 */ /* 0x00006400000c000b */
[----:B01----:R-:W-:Y:S01]  /*11470*/  ENDCOLLECTIVE ;  /* 0x000000000000791b */ /* 0x003fe20003800000 */
.L_x_3605:
        /* <DEDUP_REMOVED lines=10> */
.L_x_3606:
[----:B------:R-:W-:Y:S01]  /*11520*/  @!PT LDS RZ, [RZ] ;  /* 0x00000000fffff984 */ /* 0x000fe20000000800 */
[----:B------:R-:W-:Y:S01]  /*11530*/  @!PT LDS RZ, [RZ] ;  /* 0x00000000fffff984 */ /* 0x000fe20000000800 */
[----:B------:R-:W-:Y:S01]  /*11540*/  @!PT LDS RZ, [RZ] ;  /* 0x00000000fffff984 */ /* 0x000fe20000000800 */
[----:B------:R-:W-:Y:S04]  /*11550*/  @P1 LDGSTS.E.BYPASS.LTC128B.128 [R8+0x20400], desc[UR36][R2.64], !P4 ;  /* 0x2040000002081fae */ /* 0x000fe8000e101d64 */
[----:B------:R-:W-:Y:S04]  /*11560*/  @P1 LDGSTS.E.BYPASS.LTC128B.128 [R8+0x23400], desc[UR36][R2.64+0x80], !P3 ;  /* 0x2340008002081fae */ /* 0x000fe8000d901d64 */
[----:B------:R0:W-:Y:S02]  /*11570*/  @P1 LDGSTS.E.BYPASS.LTC128B.128 [R8+0x26400], desc[UR36][R2.64+0x100], !P2 ;  /* 0x2640010002081fae */ /* 0x0001e4000d101d64 */
[----:B0-----:R-:W-:Y:S01]  /*11580*/  IMAD.MOV.U32 R2, RZ, RZ, R14 ;  /* 0x000000ffff027224 */ /* 0x001fe200078e000e */
[----:B------:R-:W-:Y:S06]  /*11590*/  BRA `(.L_x_3607) ;  /* 0xffffffbc009c7947 */ /* 0x000fec000383ffff */
.L_x_3535:
        /* <DEDUP_REMOVED lines=9> */
.L_x_3608:
[C---:B------:R-:W-:Y:S01]  /*11630*/  VIADD R7, R4.reuse, 0x10 ;  /* 0x0000001004077836 */ /* 0x040fe20000000000 */
[----:B------:R-:W-:Y:S01]  /*11640*/  ISETP.GE.AND P1, PT, R4, R6, PT ;  /* 0x000000060400720c */ /* 0x000fe20003f26270 */
[----:B------:R-:W-:Y:S02]  /*11650*/  IMAD.MOV.U32 R13, RZ, RZ, R0 ;  /* 0x000000ffff0d7224 */ /* 0x000fe400078e0000 */
[----:B------:R-:W-:-:S10]  /*11660*/  IMAD.MOV.U32 R2, RZ, RZ, R14 ;  /* 0x000000ffff027224 */ /* 0x000fd400078e000e */
[----:B------:R-:W-:Y:S05]  /*11670*/  WARPSYNC.COLLECTIVE R15, `(.L_x_3609) ;  /* 0x000000000f087348 */ /* 0x000fea0003c00000 */
[----:B------:R0:W1:Y:S02]  /*11680*/  SHFL.IDX P6, R14, R13, R12, R11 ;  /* 0x0000000c0d0e7389 */ /* 0x00006400000c000b */
[----:B01----:R-:W-:Y:S01]  /*11690*/  ENDCOLLECTIVE ;  /* 0x000000000000791b */ /* 0x003fe20003800000 */
.L_x_3609:
        /* <DEDUP_REMOVED lines=8> */
.L_x_3610:
[----:B------:R-:W-:Y:S01]  /*11720*/  @!PT LDS RZ, [RZ] ;  /* 0x00000000fffff984 */ /* 0x000fe20000000800 */
[----:B------:R-:W-:Y:S01]  /*11730*/  @!PT LDS RZ, [RZ] ;  /* 0x00000000fffff984 */ /* 0x000fe20000000800 */
[----:B------:R-:W-:Y:S01]  /*11740*/  @!PT LDS RZ, [RZ] ;  /* 0x00000000fffff984 */ /* 0x000fe20000000800 */
[----:B------:R-:W-:Y:S04]  /*11750*/  @!P1 LDGSTS.E.BYPASS.LTC128B.128 [R36+0x12400], desc[UR36][R2.64], !P3 ;  /* 0x1240000002249fae */ /* 0x000fe8000d901d64 */
[----:B------:R-:W-:Y:S04]  /*11760*/  @!P1 LDGSTS.E.BYPASS.LTC128B.128 [R36+0x16400], desc[UR36][R2.64+0x80], !P2 ;  /* 0x1640008002249fae */ /* 0x000fe8000d101d64 */
[----:B------:R0:W-:Y:S01]  /*11770*/  @!P1 LDGSTS.E.BYPASS.LTC128B.128 [R36+0x1a400], desc[UR36][R2.64+0x100], !P0 ;  /* 0x1a40010002249fae */ /* 0x0001e2000c101d64 */
[----:B------:R-:W-:Y:S02]  /*11780*/  ISETP.GE.AND P1, PT, R7, R6, PT ;  /* 0x000000060700720c */ /* 0x000fe40003f26270 */
[----:B------:R-:W-:Y:S01]  /*11790*/  MOV R13, R0 ;  /* 0x00000000000d7202 */ /* 0x000fe20000000f00 */
[----:B0-----:R-:W-:-:S10]  /*117a0*/  IMAD.MOV.U32 R2, RZ, RZ, R14 ;  /* 0x000000ffff027224 */ /* 0x001fd400078e000e */
[----:B------:R-:W-:Y:S05]  /*117b0*/  WARPSYNC.COLLECTIVE R15, `(.L_x_3611) ;  /* 0x000000000f087348 */ /* 0x000fea0003c00000 */
[----:B------:R0:W1:Y:S02]  /*117c0*/  SHFL.IDX P6, R14, R13, R12, R11 ;  /* 0x0000000c0d0e7389 */ /* 0x00006400000c000b */
[----:B01----:R-:W-:Y:S01]  /*117d0*/  ENDCOLLECTIVE ;  /* 0x000000000000791b */ /* 0x003fe20003800000 */
.L_x_3611:
        /* <DEDUP_REMOVED lines=8> */
.L_x_3612:
        /* <DEDUP_REMOVED lines=14> */
.L_x_3613:
        /* <DEDUP_REMOVED lines=8> */
.L_x_3614:
        /* <DEDUP_REMOVED lines=14> */
.L_x_3615:
        /* <DEDUP_REMOVED lines=8> */
.L_x_3616:
        /* <DEDUP_REMOVED lines=14> */
.L_x_3617:
        /* <DEDUP_REMOVED lines=8> */
.L_x_3618:
        /* <DEDUP_REMOVED lines=14> */
.L_x_3619:
[----:B------:R-:W-:Y:S02]  /*11d60*/  IMAD.MOV.U32 R13, RZ, RZ, R5 ;  /* 0x000000ffff0d7224 */ /* 0x000fe400078e0005 */
[----:B------:R-:W-:Y:S01]  /*11d70*/  IMAD.MOV.U32 R12, RZ, RZ, 0x6 ;  /* 0x00000006ff0c7424 */ /* 0x000fe200078e00ff */
[----:B------:R-:W-:-:S05]  /*11d80*/  @!P1 LEA R14, P4, R31, R14, 0x1 ;  /* 0x0000000e1f0e9211 */ /* 0x000fca00078808ff */
[----:B------:R-:W-:Y:S01]  /*11d90*/  @!P1 IMAD.X R7, RZ, RZ, R2, P4 ;  /* 0x000000ffff079224 */ /* 0x000fe200020e0602 */
[----:B------:R-:W-:-:S07]  /*11da0*/  @!P1 MOV R2, R14 ;  /* 0x0000000e00029202 */ /* 0x000fce0000000f00 */
[----:B------:R-:W-:Y:S05]  /*11db0*/  WARPSYNC.COLLECTIVE R15, `(.L_x_3620) ;  /* 0x000000000f087348 */ /* 0x000fea0003c00000 */
[----:B------:R0:W1:Y:S02]  /*11dc0*/  SHFL.IDX P6, R14, R13, R12, R11 ;  /* 0x0000000c0d0e7389 */ /* 0x00006400000c000b */
[----:B01----:R-:W-:Y:S01]  /*11dd0*/  ENDCOLLECTIVE ;  /* 0x000000000000791b */ /* 0x003fe20003800000 */
.L_x_3620:
        /* <DEDUP_REMOVED lines=14> */
.L_x_3621:
        /* <DEDUP_REMOVED lines=8> */
.L_x_3622:
[----:B------:R-:W-:-:S05]  /*11f40*/  @!P1 IMAD.MOV.U32 R3, RZ, RZ, R7 ;  /* 0x000000ffff039224 */ /* 0x000fca00078e0007 */
        /* <DEDUP_REMOVED lines=11> */
.L_x_3623:
[----:B------:R-:W-:Y:S05]  /*12000*/  BRA `(.L_x_3624) ;  /* 0xffffffbc00f87947 */ /* 0x000fea000383ffff */
.L_x_3540:
[----:B0-----:R0:W1:Y:S02]  /*12010*/  SYNCS.PHASECHK.TRANS64.TRYWAIT P0, [R22+URZ+0x30820], R3 ;  /* 0x03082003160075a7 */ /* 0x001064000800017f */
[----:B-1----:R-:W-:Y:S05]  /*12020*/  @!P0 NANOSLEEP.SYNCS 0x989680 ;  /* 0x009896800000895d */ /* 0x002fea0003900000 */
[----:B------:R-:W1:Y:S02]  /*12030*/  @!P0 SYNCS.PHASECHK.TRANS64 P0, [R22+URZ+0x30820], R3 ;  /* 0x03082003160085a7 */ /* 0x000e64000800007f */
[----:B-1----:R-:W-:Y:S05]  /*12040*/  @!P0 BRA `(.L_x_3540) ;  /* 0xfffffffc00f08947 */ /* 0x002fea000383ffff */
[----:B------:R-:W-:Y:S05]  /*12050*/  BRA `(.L_x_3625) ;  /* 0xffffffc000707947 */ /* 0x000fea000383ffff */
.L_x_3545:
[----:B0-----:R0:W1:Y:S02]  /*12060*/  SYNCS.PHASECHK.TRANS64.TRYWAIT P0, [R6+URZ+0x30840], R3 ;  /* 0x03084003060075a7 */ /* 0x001064000800017f */
[----:B-1----:R-:W-:Y:S05]  /*12070*/  @!P0 NANOSLEEP.SYNCS 0x989680 ;  /* 0x009896800000895d */ /* 0x002fea0003900000 */
[----:B------:R-:W1:Y:S02]  /*12080*/  @!P0 SYNCS.PHASECHK.TRANS64 P0, [R6+URZ+0x30840], R3 ;  /* 0x03084003060085a7 */ /* 0x000e64000800007f */
[----:B-1----:R-:W-:Y:S05]  /*12090*/  @!P0 BRA `(.L_x_3545) ;  /* 0xfffffffc00f08947 */ /* 0x002fea000383ffff */
[----:B------:R-:W-:Y:S05]  /*120a0*/  BRA `(.L_x_3626) ;  /* 0xffffffc4004c7947 */ /* 0x000fea000383ffff */
.L_x_3546:
        /* <DEDUP_REMOVED lines=8> */
.L_x_3628:
[----:B------:R-:W-:Y:S05]  /*12130*/  BSYNC B1 ;  /* 0x0000000000017941 */ /* 0x000fea0003800000 */
.L_x_3627:
        /* <DEDUP_REMOVED lines=12> */
.L_x_3629:
[----:B------:R-:W-:Y:S02]  /*12200*/  IMAD R5, R5, 0x2, R22 ;  /* 0x0000000205057824 */ /* 0x000fe400078e0216 */
[----:B------:R-:W-:Y:S02]  /*12210*/  IMAD.MOV.U32 R13, RZ, RZ, R8 ;  /* 0x000000ffff0d7224 */ /* 0x000fe400078e0008 */
[----:B------:R-:W-:Y:S02]  /*12220*/  IMAD.MOV.U32 R12, RZ, RZ, 0x1 ;  /* 0x00000001ff0c7424 */ /* 0x000fe400078e00ff */
[----:B------:R-:W-:-:S07]  /*12230*/  IMAD.MOV.U32 R2, RZ, RZ, R14 ;  /* 0x000000ffff027224 */ /* 0x000fce00078e000e */
[----:B------:R-:W-:Y:S05]  /*12240*/  WARPSYNC.COLLECTIVE R15, `(.L_x_3630) ;  /* 0x000000000f087348 */ /* 0x000fea0003c00000 */
[----:B------:R0:W1:Y:S02]  /*12250*/  SHFL.IDX P6, R14, R13, R12, R11 ;  /* 0x0000000c0d0e7389 */ /* 0x00006400000c000b */
[----:B01----:R-:W-:Y:S01]  /*12260*/  ENDCOLLECTIVE ;  /* 0x000000000000791b */ /* 0x003fe20003800000 */
.L_x_3630:
        /* <DEDUP_REMOVED lines=13> */
.L_x_3631:
[----:B------:R-:W-:Y:S01]  /*12340*/  IMAD.MOV.U32 R13, RZ, RZ, R8 ;  /* 0x000000ffff0d7224 */ /* 0x000fe200078e0008 */
[----:B------:R-:W-:Y:S01]  /*12350*/  MOV R12, 0x2 ;  /* 0x00000002000c7802 */ /* 0x000fe20000000f00 */
[----:B------:R-:W-:-:S07]  /*12360*/  IMAD.MOV.U32 R2, RZ, RZ, R14 ;  /* 0x000000ffff027224 */ /* 0x000fce00078e000e */
[----:B------:R-:W-:Y:S05]  /*12370*/  WARPSYNC.COLLECTIVE R15, `(.L_x_3632) ;  /* 0x000000000f087348 */ /* 0x000fea0003c00000 */
[----:B------:R0:W1:Y:S02]  /*12380*/  SHFL.IDX P6, R14, R13, R12, R11 ;  /* 0x0000000c0d0e7389 */ /* 0x00006400000c000b */
[----:B01----:R-:W-:Y:S01]  /*12390*/  ENDCOLLECTIVE ;  /* 0x000000000000791b */ /* 0x003fe20003800000 */
.L_x_3632:
        /* <DEDUP_REMOVED lines=9> */
[----:B------:R-:W-:-:S07]  /*12430*/  IMAD.MOV.U32 R35, RZ, RZ, R14 ;  /* 0x000000ffff237224 */ /* 0x000fce00078e000e */
[----:B0-----:R-:W-:Y:S05]  /*12440*/  WARPSYNC.COLLECTIVE R15, `(.L_x_3633) ;  /* 0x000000000f087348 */ /* 0x001fea0003c00000 */
[----:B------:R1:W2:Y:S02]  /*12450*/  SHFL.IDX P6, R14, R13, R12, R11 ;  /* 0x0000000c0d0e7389 */ /* 0x0002a400000c000b */
[----:B012---:R-:W-:Y:S01]  /*12460*/  ENDCOLLECTIVE ;  /* 0x000000000000791b */ /* 0x007fe20003800000 */
.L_x_3633:
[----:B------:R-:W-:Y:S02]  /*12470*/  IMAD.MOV.U32 R13, RZ, RZ, R8 ;  /* 0x000000ffff0d7224 */ /* 0x000fe400078e0008 */
[----:B------:R-:W-:Y:S02]  /*12480*/  IMAD.MOV.U32 R12, RZ, RZ, 0x3 ;  /* 0x00000003ff0c7424 */ /* 0x000fe400078e00ff */
[----:B------:R-:W-:-:S07]  /*12490*/  IMAD.MOV.U32 R2, RZ, RZ, R14 ;  /* 0x000000ffff027224 */ /* 0x000fce00078e000e */
[----:B------:R-:W-:Y:S05]  /*124a0*/  WARPSYNC.COLLECTIVE R15, `(.L_x_3634) ;  /* 0x000000000f087348 */ /* 0x000fea0003c00000 */
[----:B------:R0:W1:Y:S02]  /*124b0*/  SHFL.IDX P6, R14, R13, R12, R11 ;  /* 0x0000000c0d0e7389 */ /* 0x00006400000c000b */
[----:B01----:R-:W-:Y:S01]  /*124c0*/  ENDCOLLECTIVE ;  /* 0x000000000000791b */ /* 0x003fe20003800000 */
.L_x_3634:
        /* <DEDUP_REMOVED lines=13> */
.L_x_3635:
[----:B------:R-:W-:Y:S02]  /*125a0*/  IMAD.MOV.U32 R13, RZ, RZ, R8 ;  /* 0x000000ffff0d7224 */ /* 0x000fe400078e0008 */
[----:B------:R-:W-:Y:S02]  /*125b0*/  IMAD.MOV.U32 R12, RZ, RZ, 0x4 ;  /* 0x00000004ff0c7424 */ /* 0x000fe400078e00ff */
[----:B------:R-:W-:-:S07]  /*125c0*/  IMAD.MOV.U32 R2, RZ, RZ, R14 ;  /* 0x000000ffff027224 */ /* 0x000fce00078e000e */
[----:B------:R-:W-:Y:S05]  /*125d0*/  WARPSYNC.COLLECTIVE R15, `(.L_x_3636) ;  /* 0x000000000f087348 */ /* 0x000fea0003c00000 */
[----:B------:R0:W1:Y:S02]  /*125e0*/  SHFL.IDX P6, R14, R13, R12, R11 ;  /* 0x0000000c0d0e7389 */ /* 0x00006400000c000b */
[----:B01----:R-:W-:Y:S01]  /*125f0*/  ENDCOLLECTIVE ;  /* 0x000000000000791b */ /* 0x003fe20003800000 */
.L_x_3636:
        /* <DEDUP_REMOVED lines=13> */
.L_x_3637:
[----:B------:R-:W-:Y:S01]  /*126d0*/  MOV R13, R8 ;  /* 0x00000008000d7202 */ /* 0x000fe20000000f00 */
[----:B------:R-:W-:Y:S02]  /*126e0*/  IMAD.MOV.U32 R12, RZ, RZ, 0x5 ;  /* 0x00000005ff0c7424 */ /* 0x000fe400078e00ff */
[----:B------:R-:W-:-:S07]  /*126f0*/  IMAD.MOV.U32 R2, RZ, RZ, R14 ;  /* 0x000000ffff027224 */ /* 0x000fce00078e000e */
[----:B------:R-:W-:Y:S05]  /*12700*/  WARPSYNC.COLLECTIVE R15, `(.L_x_3638) ;  /* 0x000000000f087348 */ /* 0x000fea0003c00000 */
[----:B------:R0:W1:Y:S02]  /*12710*/  SHFL.IDX P6, R14, R13, R12, R11 ;  /* 0x0000000c0d0e7389 */ /* 0x00006400000c000b */
[----:B01----:R-:W-:Y:S01]  /*12720*/  ENDCOLLECTIVE ;  /* 0x000000000000791b */ /* 0x003fe20003800000 */
.L_x_3638:
[----:B------:R-:W-:-:S05]  /*12730*/  IADD3 R2, P0, R2, R4, RZ ;  /* 0x0000000402027210 */ /* 0x000fca0007f1e0ff */
[----:B------:R-:W-:-:S05]  /*12740*/  IMAD.X R3, RZ, RZ, R35, P0 ;  /* 0x000000ffff037224 */ /* 0x000fca00000e0623 */
[----:B------:R-:W-:Y:S01]  /*12750*/  @!PT LDS RZ, [RZ] ;  /* 0x00000000fffff984 */ /* 0x000fe20000000800 */
[----:B------:R-:W-:Y:S01]  /*12760*/  @!PT LDS RZ, [RZ] ;  /* 0x00000000fffff984 */ /* 0x000fe20000000800 */
[----:B------:R-:W-:Y:S01]  /*12770*/  @!PT LDS RZ, [RZ] ;  /* 0x00000000fffff984 */ /* 0x000fe20000000800 */
[----:B------:R0:W-:Y:S01]  /*12780*/  LDGSTS.E.BYPASS.LTC128B.128 [R5+0x20400], desc[UR36][R2.64], !P1 ;  /* 0x2040000002057fae */ /* 0x0001e2000c901d64 */
[----:B------:R-:W-:Y:S01]  /*12790*/  IMAD.MOV.U32 R13, RZ, RZ, R7 ;  /* 0x000000ffff0d7224 */ /* 0x000fe200078e0007 */
[----:B------:R-:W-:Y:S02]  /*127a0*/  LOP3.LUT P1, RZ, R23, 0x100, RZ, 0xc0, !PT ;  /* 0x0000010017ff7812 */ /* 0x000fe4000782c0ff */
[----:B------:R0:W-:Y:S04]  /*127b0*/  LDGSTS.E.BYPASS.LTC128B.128 [R5+0x23400], desc[UR36][R2.64+0x80], !P5 ;  /* 0x2340008002057fae */ /* 0x0001e8000e901d64 */
[----:B------:R0:W-:Y:S01]  /*127c0*/  LDGSTS.E.BYPASS.LTC128B.128 [R5+0x26400], desc[UR36][R2.64+0x100], !P4 ;  /* 0x2640010002057fae */ /* 0x0001e2000e101d64 */
[----:B------:R-:W-:-:S07]  /*127d0*/  IMAD.MOV.U32 R35, RZ, RZ, R14 ;  /* 0x000000ffff237224 */ /* 0x000fce00078e000e */
[----:B0-----:R-:W-:Y:S05]  /*127e0*/  WARPSYNC.COLLECTIVE R15, `(.L_x_3639) ;  /* 0x000000000f087348 */ /* 0x001fea0003c00000 */
[----:B------:R1:W2:Y:S02]  /*127f0*/  SHFL.IDX P6, R14, R13, R12, R11 ;  /* 0x0000000c0d0e7389 */ /* 0x0002a400000c000b */
[----:B012---:R-:W-:Y:S01]  /*12800*/  ENDCOLLECTIVE ;  /* 0x000000000000791b */ /* 0x007fe20003800000 */
.L_x_3639:
[----:B------:R-:W-:Y:S01]  /*12810*/  IMAD.MOV.U32 R2, RZ, RZ, R14 ;  /* 0x000000ffff027224 */ /* 0x000fe200078e000e */
[----:B------:R-:W-:Y:S06]  /*12820*/  BRA `(.L_x_3640) ;  /* 0xffffffc0006c7947 */ /* 0x000fec000383ffff */
.L_x_3551:
[----:B0-----:R0:W1:Y:S02]  /*12830*/  SYNCS.PHASECHK.TRANS64.TRYWAIT P0, [R6+URZ+0x30860], R2 ;  /* 0x03086002060075a7 */ /* 0x001064000800017f */
[----:B-1----:R-:W-:Y:S05]  /*12840*/  @!P0 NANOSLEEP.SYNCS 0x989680 ;  /* 0x009896800000895d */ /* 0x002fea0003900000 */
[----:B------:R-:W1:Y:S02]  /*12850*/  @!P0 SYNCS.PHASECHK.TRANS64 P0, [R6+URZ+0x30860], R2 ;  /* 0x03086002060085a7 */ /* 0x000e64000800007f */
[----:B-1----:R-:W-:Y:S05]  /*12860*/  @!P0 BRA `(.L_x_3551) ;  /* 0xfffffffc00f08947 */ /* 0x002fea000383ffff */
[----:B------:R-:W-:Y:S05]  /*12870*/  BRA `(.L_x_3641) ;  /* 0xffffffc000d07947 */ /* 0x000fea000383ffff */
.L_x_3552:
        /* <DEDUP_REMOVED lines=8> */
.L_x_3643:
[----:B------:R-:W-:Y:S05]  /*12900*/  BSYNC B1 ;  /* 0x0000000000017941 */ /* 0x000fea0003800000 */
.L_x_3642:
        /* <DEDUP_REMOVED lines=9> */
.L_x_3644:
[----:B------:R-:W-:Y:S01]  /*129a0*/  MOV R13, R24 ;  /* 0x00000018000d7202 */ /* 0x000fe20000000f00 */
[----:B------:R-:W-:Y:S02]  /*129b0*/  IMAD.MOV.U32 R12, RZ, RZ, 0x1 ;  /* 0x00000001ff0c7424 */ /* 0x000fe400078e00ff */
[----:B------:R-:W-:-:S07]  /*129c0*/  IMAD.MOV.U32 R2, RZ, RZ, R14 ;  /* 0x000000ffff027224 */ /* 0x000fce00078e000e */
[----:B------:R-:W-:Y:S05]  /*129d0*/  WARPSYNC.COLLECTIVE R15, `(.L_x_3645) ;  /* 0x000000000f087348 */ /* 0x000fea0003c00000 */
[----:B------:R0:W1:Y:S02]  /*129e0*/  SHFL.IDX P6, R14, R13, R12, R11 ;  /* 0x0000000c0d0e7389 */ /* 0x00006400000c000b */
[----:B01----:R-:W-:Y:S01]  /*129f0*/  ENDCOLLECTIVE ;  /* 0x000000000000791b */ /* 0x003fe20003800000 */
.L_x_3645:
        /* <DEDUP_REMOVED lines=16> */
.L_x_3646:
[----:B------:R-:W-:Y:S02]  /*12b00*/  IMAD.MOV.U32 R13, RZ, RZ, R24 ;  /* 0x000000ffff0d7224 */ /* 0x000fe400078e0018 */
[----:B------:R-:W-:Y:S02]  /*12b10*/  IMAD.MOV.U32 R12, RZ, RZ, 0x2 ;  /* 0x00000002ff0c7424 */ /* 0x000fe400078e00ff */
[----:B------:R-:W-:-:S07]  /*12b20*/  IMAD.MOV.U32 R2, RZ, RZ, R14 ;  /* 0x000000ffff027224 */ /* 0x000fce00078e000e */
[----:B------:R-:W-:Y:S05]  /*12b30*/  WARPSYNC.COLLECTIVE R15, `(.L_x_3647) ;  /* 0x000000000f087348 */ /* 0x000fea0003c00000 */
[----:B------:R0:W1:Y:S02]  /*12b40*/  SHFL.IDX P6, R14, R13, R12, R11 ;  /* 0x0000000c0d0e7389 */ /* 0x00006400000c000b */
[----:B01----:R-:W-:Y:S01]  /*12b50*/  ENDCOLLECTIVE ;  /* 0x000000000000791b */ /* 0x003fe20003800000 */
.L_x_3647:
        /* <DEDUP_REMOVED lines=16> */
.L_x_3648:
[----:B------:R-:W-:Y:S02]  /*12c60*/  IMAD.MOV.U32 R13, RZ, RZ, R24 ;  /* 0x000000ffff0d7224 */ /* 0x000fe400078e0018 */
[----:B------:R-:W-:Y:S02]  /*12c70*/  IMAD.MOV.U32 R12, RZ, RZ, 0x3 ;  /* 0x00000003ff0c7424 */ /* 0x000fe400078e00ff */
[----:B------:R-:W-:-:S07]  /*12c80*/  IMAD.MOV.U32 R2, RZ, RZ, R14 ;  /* 0x000000ffff027224 */ /* 0x000fce00078e000e */
[----:B------:R-:W-:Y:S05]  /*12c90*/  WARPSYNC.COLLECTIVE R15, `(.L_x_3649) ;  /* 0x000000000f087348 */ /* 0x000fea0003c00000 */
[----:B------:R0:W1:Y:S02]  /*12ca0*/  SHFL.IDX P6, R14, R13, R12, R11 ;  /* 0x0000000c0d0e7389 */ /* 0x00006400000c000b */
[----:B01----:R-:W-:Y:S01]  /*12cb0*/  ENDCOLLECTIVE ;  /* 0x000000000000791b */ /* 0x003fe20003800000 */
.L_x_3649:
        /* <DEDUP_REMOVED lines=16> */
.L_x_3650:
[----:B------:R-:W-:Y:S02]  /*12dc0*/  IMAD.MOV.U32 R13, RZ, RZ, R24 ;  /* 0x000000ffff0d7224 */ /* 0x000fe400078e0018 */
[----:B------:R-:W-:Y:S02]  /*12dd0*/  IMAD.MOV.U32 R12, RZ, RZ, 0x4 ;  /* 0x00000004ff0c7424 */ /* 0x000fe400078e00ff */
[----:B------:R-:W-:-:S07]  /*12de0*/  IMAD.MOV.U32 R2, RZ, RZ, R14 ;  /* 0x000000ffff027224 */ /* 0x000fce00078e000e */
[----:B------:R-:W-:Y:S05]  /*12df0*/  WARPSYNC.COLLECTIVE R15, `(.L_x_3651) ;  /* 0x000000000f087348 */ /* 0x000fea0003c00000 */
[----:B------:R0:W1:Y:S02]  /*12e00*/  SHFL.IDX P6, R14, R13, R12, R11 ;  /* 0x0000000c0d0e7389 */ /* 0x00006400000c000b */
[----:B01----:R-:W-:Y:S01]  /*12e10*/  ENDCOLLECTIVE ;  /* 0x000000000000791b */ /* 0x003fe20003800000 */
.L_x_3651:
        /* <DEDUP_REMOVED lines=16> */
.L_x_3652:
[----:B------:R-:W-:Y:S02]  /*12f20*/  IMAD.MOV.U32 R13, RZ, RZ, R24 ;  /* 0x000000ffff0d7224 */ /* 0x000fe400078e0018 */
[----:B------:R-:W-:Y:S02]  /*12f30*/  IMAD.MOV.U32 R12, RZ, RZ, 0x5 ;  /* 0x00000005ff0c7424 */ /* 0x000fe400078e00ff */
[----:B------:R-:W-:-:S07]  /*12f40*/  IMAD.MOV.U32 R2, RZ, RZ, R14 ;  /* 0x000000ffff027224 */ /* 0x000fce00078e000e */
[----:B------:R-:W-:Y:S05]  /*12f50*/  WARPSYNC.COLLECTIVE R15, `(.L_x_3653) ;  /* 0x000000000f087348 */ /* 0x000fea0003c00000 */
[----:B------:R0:W1:Y:S02]  /*12f60*/  SHFL.IDX P6, R14, R13, R12, R11 ;  /* 0x0000000c0d0e7389 */ /* 0x00006400000c000b */
[----:B01----:R-:W-:Y:S01]  /*12f70*/  ENDCOLLECTIVE ;  /* 0x000000000000791b */ /* 0x003fe20003800000 */
.L_x_3653:
        /* <DEDUP_REMOVED lines=13> */
.L_x_3654:
[----:B------:R-:W-:Y:S01]  /*13050*/  @!PT LDS RZ, [RZ] ;  /* 0x00000000fffff984 */ /* 0x000fe20000000800 */
[----:B------:R-:W-:Y:S01]  /*13060*/  @!PT LDS RZ, [RZ] ;  /* 0x00000000fffff984 */ /* 0x000fe20000000800 */
[----:B------:R-:W-:Y:S01]  /*13070*/  @!PT LDS RZ, [RZ] ;  /* 0x00000000fffff984 */ /* 0x000fe20000000800 */
[----:B------:R0:W-:Y:S01]  /*13080*/  LDGSTS.E.BYPASS.LTC128B.128 [R5+0x5400], desc[UR36][R2.64+0x80], !P0 ;  /* 0x0540008002057fae */ /* 0x0001e2000c101d64 */
[----:B------:R-:W-:-:S13]  /*13090*/  ISETP.LT.OR P0, PT, R7, 0x41, P1 ;  /* 0x000000410700780c */ /* 0x000fda0000f01670 */
[----:B------:R0:W-:Y:S01]  /*130a0*/  LDGSTS.E.BYPASS.LTC128B.128 [R5+0x8400], desc[UR36][R2.64+0x100], !P0 ;  /* 0x0840010002057fae */ /* 0x0001e2000c101d64 */
[----:B------:R-:W-:Y:S05]  /*130b0*/  BRA `(.L_x_3655) ;  /* 0xffffffbc00b47947 */ /* 0x000fea000383ffff */
.L_x_3560:
[----:B0-----:R0:W1:Y:S02]  /*130c0*/  SYNCS.PHASECHK.TRANS64.TRYWAIT P0, [R0+URZ+0x30860], R3 ;  /* 0x03086003000075a7 */ /* 0x001064000800017f */
[----:B-1----:R-:W-:Y:S05]  /*130d0*/  @!P0 NANOSLEEP.SYNCS 0x989680 ;  /* 0x009896800000895d */ /* 0x002fea0003900000 */
[----:B------:R-:W1:Y:S02]  /*130e0*/  @!P0 SYNCS.PHASECHK.TRANS64 P0, [R0+URZ+0x30860], R3 ;  /* 0x03086003000085a7 */ /* 0x000e64000800007f */
[----:B-1----:R-:W-:Y:S05]  /*130f0*/  @!P0 BRA `(.L_x_3560) ;  /* 0xfffffffc00f08947 */ /* 0x002fea000383ffff */
[----:B------:R-:W-:Y:S05]  /*13100*/  BRA `(.L_x_3656) ;  /* 0xffffffc000cc7947 */ /* 0x000fea000383ffff */
.L_x_3561:
[----:B------:R-:W-:Y:S01]  /*13110*/  BSSY B0, `(.L_x_3657) ;  /* 0x0000008000007945 */ /* 0x000fe20003800000 */
[----:B------:R-:W-:Y:S02]  /*13120*/  IMAD.MOV.U32 R13, RZ, RZ, R24 ;  /* 0x000000ffff0d7224 */ /* 0x000fe400078e0018 */
[----:B------:R-:W-:Y:S02]  /*13130*/  IMAD.MOV.U32 R12, RZ, RZ, RZ ;  /* 0x000000ffff0c7224 */ /* 0x000fe400078e00ff */
[----:B------:R-:W-:Y:S02]  /*13140*/  IMAD.MOV.U32 R11, RZ, RZ, 0x181f ;  /* 0x0000181fff0b7424 */ /* 0x000fe400078e00ff */
[----:B------:R-:W-:-:S07]  /*13150*/  IMAD.MOV.U32 R15, RZ, RZ, -0x1 ;  /* 0xffffffffff0f7424 */ /* 0x000fce00078e00ff */
[----:B0-2---:R-:W-:Y:S05]  /*13160*/  WARPSYNC.COLLECTIVE R15, `(.L_x_3658) ;  /* 0x000000000f087348 */ /* 0x005fea0003c00000 */
[----:B--2---:R1:W2:Y:S02]  /*13170*/  SHFL.IDX P6, R14, R13, R12, R11 ;  /* 0x0000000c0d0e7389 */ /* 0x0042a400000c000b */
[----:B012---:R-:W-:Y:S01]  /*13180*/  ENDCOLLECTIVE ;  /* 0x000000000000791b */ /* 0x007fe20003800000 */
.L_x_3658:
[----:B------:R-:W-:Y:S05]  /*13190*/  BSYNC B0 ;  /* 0x0000000000007941 */ /* 0x000fea0003800000 */
.L_x_3657:
[----:B------:R-:W-:Y:S01]  /*131a0*/  IMAD.MOV.U32 R13, RZ, RZ, R18 ;  /* 0x000000ffff0d7224 */ /* 0x000fe200078e0012 */
[----:B------:R-:W-:Y:S01]  /*131b0*/  MOV R12, RZ ;  /* 0x000000ff000c7202 */ /* 0x000fe20000000f00 */
[----:B------:R-:W-:Y:S02]  /*131c0*/  IMAD.MOV.U32 R11, RZ, RZ, 0x181f ;  /* 0x0000181fff0b7424 */ /* 0x000fe400078e00ff */
[----:B------:R-:W-:Y:S02]  /*131d0*/  IMAD.MOV.U32 R15, RZ, RZ, -0x1 ;  /* 0xffffffffff0f7424 */ /* 0x000fe400078e00ff */
[----:B------:R-:W-:Y:S02]  /*131e0*/  IMAD.MOV.U32 R3, RZ, RZ, R14 ;  /* 0x000000ffff037224 */ /* 0x000fe400078e000e */
[----:B------:R-:W-:-:S07]  /*131f0*/  IMAD.SHL.U32 R5, R31, 0x2, RZ ;  /* 0x000000021f057824 */ /* 0x000fce00078e00ff */
[----:B------:R-:W-:Y:S05]  /*13200*/  WARPSYNC.COLLECTIVE R15, `(.L_x_3659) ;  /* 0x000000000f087348 */ /* 0x000fea0003c00000 */
[----:B------:R0:W1:Y:S02]  /*13210*/  SHFL.IDX P6, R14, R13, R12, R11 ;  /* 0x0000000c0d0e7389 */ /* 0x00006400000c000b */
[----:B01----:R-:W-:Y:S01]  /*13220*/  ENDCOLLECTIVE ;  /* 0x000000000000791b */ /* 0x003fe20003800000 */
.L_x_3659:
[----:B------:R-:W-:Y:S01]  /*13230*/  ULDC UR4, c[0x0][0x2f4] ;  /* 0x0000bd0000047ab9 */ /* 0x000fe20000000800 */
[----:B------:R-:W-:Y:S01]  /*13240*/  IMAD R4, R7, 0x2, R22 ;  /* 0x0000000207047824 */ /* 0x000fe200078e0216 */
[----:B------:R-:W-:Y:S02]  /*13250*/  ISETP.GE.AND P2, PT, R31, UR4, PT ;  /* 0x000000041f007c0c */ /* 0x000fe4000bf46270 */
[----:B------:R-:W-:Y:S02]  /*13260*/  ISETP.GE.AND P1, PT, R33, UR4, PT ;  /* 0x0000000421007c0c */ /* 0x000fe4000bf26270 */
[C---:B------:R-:W-:Y:S02]  /*13270*/  ISETP.LT.OR P3, PT, R6.reuse, 0x1, P2 ;  /* 0x000000010600780c */ /* 0x040fe40001761670 */
[----:B------:R-:W-:Y:S01]  /*13280*/  ISETP.LT.OR P4, PT, R6, 0x1, P1 ;  /* 0x000000010600780c */ /* 0x000fe20000f81670 */
[----:B------:R-:W-:Y:S02]  /*13290*/  IMAD.MOV.U32 R13, RZ, RZ, R24 ;  /* 0x000000ffff0d7224 */ /* 0x000fe400078e0018 */
[----:B------:R-:W-:Y:S01]  /*132a0*/  IMAD.MOV.U32 R12, RZ, RZ, 0x1 ;  /* 0x00000001ff0c7424 */ /* 0x000fe200078e00ff */
[----:B------:R-:W-:-:S05]  /*132b0*/  IADD3 R2, P0, R14, R5, RZ ;  /* 0x000000050e027210 */ /* 0x000fca0007f1e0ff */
[----:B------:R-:W-:Y:S01]  /*132c0*/  IMAD.X R3, RZ, RZ, R3, P0 ;  /* 0x000000ffff037224 */ /* 0x000fe200000e0603 */
[----:B------:R-:W-:-:S13]  /*132d0*/  ISETP.GE.AND P0, PT, R32, UR4, PT ;  /* 0x0000000420007c0c */ /* 0x000fda000bf06270 */
[----:B------:R-:W-:Y:S05]  /*132e0*/  WARPSYNC.COLLECTIVE R15, `(.L_x_3660) ;  /* 0x000000000f087348 */ /* 0x000fea0003c00000 */
[----:B------:R0:W1:Y:S02]  /*132f0*/  SHFL.IDX P6, R14, R13, R12, R11 ;  /* 0x0000000c0d0e7389 */ /* 0x00006400000c000b */
[----:B01----:R-:W-:Y:S01]  /*13300*/  ENDCOLLECTIVE ;  /* 0x000000000000791b */ /* 0x003fe20003800000 */
.L_x_3660:
[----:B------:R-:W-:Y:S01]  /*13310*/  @!PT LDS RZ, [RZ] ;  /* 0x00000000fffff984 */ /* 0x000fe20000000800 */
[----:B------:R-:W-:Y:S01]  /*13320*/  @!PT LDS RZ, [RZ] ;  /* 0x00000000fffff984 */ /* 0x000fe20000000800 */
[----:B------:R-:W-:Y:S01]  /*13330*/  @!PT LDS RZ, [RZ] ;  /* 0x00000000fffff984 */ /* 0x000fe20000000800 */
[----:B------:R0:W-:Y:S01]  /*13340*/  LDGSTS.E.BYPASS.LTC128B.128 [R4+0x400], desc[UR36][R2.64], !P3 ;  /* 0x0040000002047fae */ /* 0x0001e2000d901d64 */
[----:B------:R-:W-:-:S03]  /*13350*/  ISETP.LT.OR P3, PT, R6, 0x1, P0 ;  /* 0x000000010600780c */ /* 0x000fc60000761670 */
[----:B------:R0:W-:Y:S01]  /*13360*/  LDGSTS.E.BYPASS.LTC128B.128 [R4+0x3400], desc[UR36][R2.64+0x80], !P4 ;  /* 0x0340008002047fae */ /* 0x0001e2000e101d64 */
[----:B------:R-:W-:-:S09]  /*13370*/  IMAD.MOV.U32 R13, RZ, RZ, R18 ;  /* 0x000000ffff0d7224 */ /* 0x000fd200078e0012 */
[----:B------:R0:W-:Y:S01]  /*13380*/  LDGSTS.E.BYPASS.LTC128B.128 [R4+0x6400], desc[UR36][R2.64+0x100], !P3 ;  /* 0x0640010002047fae */ /* 0x0001e2000d901d64 */
[----:B------:R-:W-:Y:S01]  /*13390*/  ISETP.LT.OR P3, PT, R6, 0x11, P2 ;  /* 0x000000110600780c */ /* 0x000fe20001761670 */
[----:B------:R-:W-:-:S12]  /*133a0*/  IMAD.MOV.U32 R7, RZ, RZ, R14 ;  /* 0x000000ffff077224 */ /* 0x000fd800078e000e */
[----:B0-----:R-:W-:Y:S05]  /*133b0*/  WARPSYNC.COLLECTIVE R15, `(.L_x_3661) ;  /* 0x000000000f087348 */ /* 0x001fea0003c00000 */
[----:B------:R1:W2:Y:S02]  /*133c0*/  SHFL.IDX P6, R14, R13, R12, R11 ;  /* 0x0000000c0d0e7389 */ /* 0x0002a400000c000b */
[----:B012---:R-:W-:Y:S01]  /*133d0*/  ENDCOLLECTIVE ;  /* 0x000000000000791b */ /* 0x007fe20003800000 */
.L_x_3661:
[----:B------:R-:W-:Y:S02]  /*133e0*/  IMAD.MOV.U32 R13, RZ, RZ, R24 ;  /* 0x000000ffff0d7224 */ /* 0x000fe400078e0018 */
[----:B------:R-:W-:Y:S01]  /*133f0*/  IMAD.MOV.U32 R12, RZ, RZ, 0x2 ;  /* 0x00000002ff0c7424 */ /* 0x000fe200078e00ff */
[----:B------:R-:W-:-:S13]  /*13400*/  IADD3 R2, P4, R14, R5, RZ ;  /* 0x000000050e027210 */ /* 0x000fda0007f9e0ff */
[----:B------:R-:W-:Y:S05]  /*13410*/  WARPSYNC.COLLECTIVE R15, `(.L_x_3662) ;  /* 0x000000000f087348 */ /* 0x000fea0003c00000 */
[----:B------:R0:W1:Y:S02]  /*13420*/  SHFL.IDX P6, R14, R13, R12, R11 ;  /* 0x0000000c0d0e7389 */ /* 0x00006400000c000b */
[----:B01----:R-:W-:Y:S01]  /*13430*/  ENDCOLLECTIVE ;  /* 0x000000000000791b */ /* 0x003fe20003800000 */
.L_x_3662:
[----:B------:R-:W-:Y:S01]  /*13440*/  IMAD.X R3, RZ, RZ, R7, P4 ;  /* 0x000000ffff037224 */ /* 0x000fe200020e0607 */
[----:B------:R-:W-:-:S04]  /*13450*/  ISETP.LT.OR P4, PT, R6, 0x11, P1 ;  /* 0x000000110600780c */ /* 0x000fc80000f81670 */
[----:B------:R-:W-:Y:S01]  /*13460*/  @!PT LDS RZ, [RZ] ;  /* 0x00000000fffff984 */ /* 0x000fe20000000800 */
[----:B------:R-:W-:Y:S01]  /*13470*/  @!PT LDS RZ, [RZ] ;  /* 0x00000000fffff984 */ /* 0x000fe20000000800 */
[----:B------:R-:W-:Y:S01]  /*13480*/  @!PT LDS RZ, [RZ] ;  /* 0x00000000fffff984 */ /* 0x000fe20000000800 */
[----:B------:R0:W-:Y:S01]  /*13490*/  LDGSTS.E.BYPASS.LTC128B.128 [R4+0xc00], desc[UR36][R2.64], !P3 ;  /* 0x00c0000002047fae */ /* 0x0001e2000d901d64 */
[----:B------:R-:W-:Y:S01]  /*134a0*/  ISETP.LT.OR P3, PT, R6, 0x11, P0 ;  /* 0x000000110600780c */ /* 0x000fe20000761670 */
[----:B------:R-:W-:-:S07]  /*134b0*/  IMAD.MOV.U32 R13, RZ, RZ, R18 ;  /* 0x000000ffff0d7224 */ /* 0x000fce00078e0012 */
[----:B------:R0:W-:Y:S05]  /*134c0*/  LDGSTS.E.BYPASS.LTC128B.128 [R4+0x3c00], desc[UR36][R2.64+0x80], !P4 ;  /* 0x03c0008002047fae */ /* 0x0001ea000e101d64 */
[----:B------:R0:W-:Y:S01]  /*134d0*/  LDGSTS.E.BYPASS.LTC128B.128 [R4+0x6c00], desc[UR36][R2.64+0x100], !P3 ;  /* 0x06c0010002047fae */ /* 0x0001e2000d901d64 */
[----:B------:R-:W-:Y:S01]  /*134e0*/  ISETP.LT.OR P3, PT, R6, 0x21, P2 ;  /* 0x000000210600780c */ /* 0x000fe20001761670 */
[----:B------:R-:W-:-:S12]  /*134f0*/  IMAD.MOV.U32 R7, RZ, RZ, R14 ;  /* 0x000000ffff077224 */ /* 0x000fd800078e000e */
[----:B0-----:R-:W-:Y:S05]  /*13500*/  WARPSYNC.COLLECTIVE R15, `(.L_x_3663) ;  /* 0x000000000f087348 */ /* 0x001fea0003c00000 */
[----:B------:R1:W2:Y:S02]  /*13510*/  SHFL.IDX P6, R14, R13, R12, R11 ;  /* 0x0000000c0d0e7389 */ /* 0x0002a400000c000b */
[----:B012---:R-:W-:Y:S01]  /*13520*/  ENDCOLLECTIVE ;  /* 0x000000000000791b */ /* 0x007fe20003800000 */
.L_x_3663:
[----:B------:R-:W-:Y:S01]  /*13530*/  IMAD.MOV.U32 R13, RZ, RZ, R24 ;  /* 0x000000ffff0d7224 */ /* 0x000fe200078e0018 */
[----:B------:R-:W-:Y:S02]  /*13540*/  MOV R12, 0x3 ;  /* 0x00000003000c7802 */ /* 0x000fe40000000f00 */
[----:B------:R-:W-:-:S13]  /*13550*/  IADD3 R2, P4, R14, R5, RZ ;  /* 0x000000050e027210 */ /* 0x000fda0007f9e0ff */
[----:B------:R-:W-:Y:S05]  /*13560*/  WARPSYNC.COLLECTIVE R15, `(.L_x_3664) ;  /* 0x000000000f087348 */ /* 0x000fea0003c00000 */
[----:B------:R0:W1:Y:S02]  /*13570*/  SHFL.IDX P6, R14, R13, R12, R11 ;  /* 0x0000000c0d0e7389 */ /* 0x00006400000c000b */
[----:B01----:R-:W-:Y:S01]  /*13580*/  ENDCOLLECTIVE ;  /* 0x000000000000791b */ /* 0x003fe20003800000 */
.L_x_3664:
        /* <DEDUP_REMOVED lines=15> */
.L_x_3665:
[----:B------:R-:W-:Y:S02]  /*13680*/  IMAD.MOV.U32 R13, RZ, RZ, R24 ;  /* 0x000000ffff0d7224 */ /* 0x000fe400078e0018 */
[----:B------:R-:W-:Y:S01]  /*13690*/  IMAD.MOV.U32 R12, RZ, RZ, 0x4 ;  /* 0x00000004ff0c7424 */ /* 0x000fe200078e00ff */
[----:B------:R-:W-:-:S13]  /*136a0*/  IADD3 R2, P4, R14, R5, RZ ;  /* 0x000000050e027210 */ /* 0x000fda0007f9e0ff */
[----:B------:R-:W-:Y:S05]  /*136b0*/  WARPSYNC.COLLECTIVE R15, `(.L_x_3666) ;  /* 0x000000000f087348 */ /* 0x000fea0003c00000 */
[----:B------:R0:W1:Y:S02]  /*136c0*/  SHFL.IDX P6, R14, R13, R12, R11 ;  /* 0x0000000c0d0e7389 */ /* 0x00006400000c000b */
[----:B01----:R-:W-:Y:S01]  /*136d0*/  ENDCOLLECTIVE ;  /* 0x000000000000791b */ /* 0x003fe20003800000 */
.L_x_3666:
        /* <DEDUP_REMOVED lines=15> */
.L_x_3667:
[----:B------:R-:W-:Y:S02]  /*137d0*/  IMAD.MOV.U32 R13, RZ, RZ, R24 ;  /* 0x000000ffff0d7224 */ /* 0x000fe400078e0018 */
[----:B------:R-:W-:Y:S01]  /*137e0*/  IMAD.MOV.U32 R12, RZ, RZ, 0x5 ;  /* 0x00000005ff0c7424 */ /* 0x000fe200078e00ff */
[----:B------:R-:W-:-:S13]  /*137f0*/  IADD3 R2, P4, R14, R5, RZ ;  /* 0x000000050e027210 */ /* 0x000fda0007f9e0ff */
[----:B------:R-:W-:Y:S05]  /*13800*/  WARPSYNC.COLLECTIVE R15, `(.L_x_3668) ;  /* 0x000000000f087348 */ /* 0x000fea0003c00000 */
[----:B------:R0:W1:Y:S02]  /*13810*/  SHFL.IDX P6, R14, R13, R12, R11 ;  /* 0x0000000c0d0e7389 */ /* 0x00006400000c000b */
[----:B01----:R-:W-:Y:S01]  /*13820*/  ENDCOLLECTIVE ;  /* 0x000000000000791b */ /* 0x003fe20003800000 */
.L_x_3668:
        /* <DEDUP_REMOVED lines=10> */
[----:B------:R-:W-:-:S07]  /*138d0*/  IMAD.MOV.U32 R24, RZ, RZ, R14 ;  /* 0x000000ffff187224 */ /* 0x000fce00078e000e */
[----:B0-----:R-:W-:Y:S05]  /*138e0*/  WARPSYNC.COLLECTIVE R15, `(.L_x_3669) ;  /* 0x000000000f087348 */ /* 0x001fea0003c00000 */
[----:B------:R1:W2:Y:S02]  /*138f0*/  SHFL.IDX P6, R14, R13, R12, R11 ;  /* 0x0000000c0d0e7389 */ /* 0x0002a400000c000b */
[----:B012---:R-:W-:Y:S01]  /*13900*/  ENDCOLLECTIVE ;  /* 0x000000000000791b */ /* 0x007fe20003800000 */
.L_x_3669:
[----:B------:R-:W-:Y:S05]  /*13910*/  BRA `(.L_x_3670) ;  /* 0xffffffbc00d07947 */ /* 0x000fea000383ffff */
.L_x_3566:
        /* <DEDUP_REMOVED lines=8> */
.L_x_3672:
[----:B------:R-:W-:Y:S05]  /*139a0*/  BSYNC B0 ;  /* 0x0000000000007941 */ /* 0x000fea0003800000 */
.L_x_3671:
[----:B------:R-:W-:Y:S01]  /*139b0*/  IMAD.MOV.U32 R13, RZ, RZ, R16 ;  /* 0x000000ffff0d7224 */ /* 0x000fe200078e0010 */
[----:B------:R-:W-:Y:S01]  /*139c0*/  MOV R0, R14 ;  /* 0x0000000e00007202 */ /* 0x000fe20000000f00 */
[----:B------:R-:W-:Y:S02]  /*139d0*/  IMAD.MOV.U32 R12, RZ, RZ, 0x1 ;  /* 0x00000001ff0c7424 */ /* 0x000fe400078e00ff */
[----:B------:R-:W-:Y:S02]  /*139e0*/  IMAD.MOV.U32 R11, RZ, RZ, 0x1f ;  /* 0x0000001fff0b7424 */ /* 0x000fe400078e00ff */
[----:B------:R-:W-:Y:S02]  /*139f0*/  IMAD.MOV.U32 R15, RZ, RZ, -0x1 ;  /* 0xffffffffff0f7424 */ /* 0x000fe400078e00ff */
[----:B------:R-:W-:-:S07]  /*13a00*/  IMAD.IADD R7, R19, 0x1, R9 ;  /* 0x0000000113077824 */ /* 0x000fce00078e0209 */
[----:B------:R-:W-:Y:S05]  /*13a10*/  WARPSYNC.COLLECTIVE R15, `(.L_x_3673) ;  /* 0x000000000f087348 */ /* 0x000fea0003c00000 */
[----:B------:R0:W1:Y:S02]  /*13a20*/  SHFL.IDX P6, R14, R13, R12, R11 ;  /* 0x0000000c0d0e7389 */ /* 0x00006400000c000b */
[----:B01----:R-:W-:Y:S01]  /*13a30*/  ENDCOLLECTIVE ;  /* 0x000000000000791b */ /* 0x003fe20003800000 */
.L_x_3673:
[----:B------:R-:W-:Y:S02]  /*13a40*/  ULDC UR4, c[0x0][0xc3c] ;  /* 0x00030f0000047ab9 */ /* 0x000fe40000000800 */
[----:B------:R-:W-:-:S13]  /*13a50*/  ISETP.GE.OR P1, PT, R7, UR4, !P0 ;  /* 0x0000000407007c0c */ /* 0x000fda000c726670 */
[----:B------:R-:W0:Y:S08]  /*13a60*/  @!P1 LDC.64 R4, c[0x0][0xc80] ;  /* 0x00032000ff049b82 */ /* 0x000e300000000a00 */
[----:B------:R-:W1:Y:S01]  /*13a70*/  @!P1 LDC.64 R2, c[0x0][0xc78] ;  /* 0x00031e00ff029b82 */ /* 0x000e620000000a00 */
[----:B------:R-:W-:Y:S01]  /*13a80*/  CS2R R10, SRZ ;  /* 0x00000000000a7805 */ /* 0x000fe2000001ff00 */
[----:B------:R-:W-:-:S02]  /*13a90*/  IMAD.MOV.U32 R8, RZ, RZ, R14 ;  /* 0x000000ffff087224 */ /* 0x000fc400078e000e */
[----:B0-----:R-:W-:-:S06]  /*13aa0*/  @!P1 IMAD.WIDE R4, R7, 0x4, R4 ;  /* 0x0000000407049825 */ /* 0x001fcc00078e0204 */
[----:B------:R-:W2:Y:S01]  /*13ab0*/  @!P1 LDG.E R4, desc[UR36][R4.64] ;  /* 0x0000002404049981 */ /* 0x000ea2000c1e1900 */
[----:B-1----:R-:W-:-:S06]  /*13ac0*/  @!P1 IMAD.WIDE R2, R7, 0x4, R2 ;  /* 0x0000000407029825 */ /* 0x002fcc00078e0202 */
[----:B------:R-:W3:Y:S01]  /*13ad0*/  @!P1 LDG.E R2, desc[UR36][R2.64] ;  /* 0x0000002402029981 */ /* 0x000ee2000c1e1900 */
[----:B------:R-:W-:Y:S01]  /*13ae0*/  IMAD.MOV.U32 R7, RZ, RZ, RZ ;  /* 0x000000ffff077224 */ /* 0x000fe200078e00ff */
        /* <DEDUP_REMOVED lines=11> */
.L_x_3674:
[----:B------:R-:W-:Y:S01]  /*13ba0*/  IMAD.MOV.U32 R12, RZ, RZ, 0x2 ;  /* 0x00000002ff0c7424 */ /* 0x000fe200078e00ff */
[----:B------:R-:W-:-:S05]  /*13bb0*/  SEL R6, R14, RZ, P1 ;  /* 0x000000ff0e067207 */ /* 0x000fca0000800000 */
[----:B------:R-:W-:-:S04]  /*13bc0*/  IMAD.IADD R6, R13, 0x1, R6 ;  /* 0x000000010d067824 */ /* 0x000fc800078e0206 */
[----:B------:R-:W-:-:S07]  /*13bd0*/  IMAD.MOV.U32 R13, RZ, RZ, R6 ;  /* 0x000000ffff0d7224 */ /* 0x000fce00078e0006 */
[----:B------:R-:W-:Y:S05]  /*13be0*/  WARPSYNC.COLLECTIVE R15, `(.L_x_3675) ;  /* 0x000000000f087348 */ /* 0x000fea0003c00000 */
[----:B------:R0:W1:Y:S02]  /*13bf0*/  SHFL.UP P6, R14, R13, R12, R11 ;  /* 0x0400000c0d0e7389 */ /* 0x00006400000c000b */
[----:B01----:R-:W-:Y:S01]  /*13c00*/  ENDCOLLECTIVE ;  /* 0x000000000000791b */ /* 0x003fe20003800000 */
.L_x_3675:
[----:B------:R-:W-:Y:S01]  /*13c10*/  IMAD.MOV.U32 R12, RZ, RZ, 0x4 ;  /* 0x00000004ff0c7424 */ /* 0x000fe200078e00ff */
[----:B------:R-:W-:-:S05]  /*13c20*/  SEL R3, R14, RZ, P2 ;  /* 0x000000ff0e037207 */ /* 0x000fca0001000000 */
[----:B------:R-:W-:Y:S02]  /*13c30*/  IMAD.IADD R2, R6, 0x1, R3 ;  /* 0x0000000106027824 */ /* 0x000fe400078e0203 */
[----:B------:R-:W-:Y:S02]  /*13c40*/  IMAD.MOV.U32 R6, RZ, RZ, RZ ;  /* 0x000000ffff067224 */ /* 0x000fe400078e00ff */
[----:B------:R-:W-:-:S07]  /*13c50*/  IMAD.MOV.U32 R13, RZ, RZ, R2 ;  /* 0x000000ffff0d7224 */ /* 0x000fce00078e0002 */
[----:B------:R-:W-:Y:S05]  /*13c60*/  WARPSYNC.COLLECTIVE R15, `(.L_x_3676) ;  /* 0x000000000f087348 */ /* 0x000fea0003c00000 */
[----:B------:R0:W1:Y:S02]  /*13c70*/  SHFL.UP P6, R14, R13, R12, R11 ;  /* 0x0400000c0d0e7389 */ /* 0x00006400000c000b */
[----:B01----:R-:W-:Y:S01]  /*13c80*/  ENDCOLLECTIVE ;  /* 0x000000000000791b */ /* 0x003fe20003800000 */
.L_x_3676:
[----:B------:R-:W-:Y:S01]  /*13c90*/  IMAD.MOV.U32 R12, RZ, RZ, 0x8 ;  /* 0x00000008ff0c7424 */ /* 0x000fe200078e00ff */
[----:B------:R-:W-:-:S05]  /*13ca0*/  SEL R3, R14, RZ, P3 ;  /* 0x000000ff0e037207 */ /* 0x000fca0001800000 */
[----:B------:R-:W-:-:S05]  /*13cb0*/  IMAD.IADD R3, R2, 0x1, R3 ;  /* 0x0000000102037824 */ /* 0x000fca00078e0203 */
[----:B------:R-:W-:-:S07]  /*13cc0*/  MOV R13, R3 ;  /* 0x00000003000d7202 */ /* 0x000fce0000000f00 */
[----:B------:R-:W-:Y:S05]  /*13cd0*/  WARPSYNC.COLLECTIVE R15, `(.L_x_3677) ;  /* 0x000000000f087348 */ /* 0x000fea0003c00000 */
[----:B------:R0:W1:Y:S02]  /*13ce0*/  SHFL.UP P6, R14, R13, R12, R11 ;  /* 0x0400000c0d0e7389 */ /* 0x00006400000c000b */
[----:B01----:R-:W-:Y:S01]  /*13cf0*/  ENDCOLLECTIVE ;  /* 0x000000000000791b */ /* 0x003fe20003800000 */
.L_x_3677:
[----:B------:R-:W-:Y:S01]  /*13d00*/  IMAD.MOV.U32 R12, RZ, RZ, 0x10 ;  /* 0x00000010ff0c7424 */ /* 0x000fe200078e00ff */
[----:B------:R-:W-:-:S05]  /*13d10*/  SEL R4, R14, RZ, P4 ;  /* 0x000000ff0e047207 */ /* 0x000fca0002000000 */
[----:B------:R-:W-:-:S04]  /*13d20*/  IMAD.IADD R4, R3, 0x1, R4 ;  /* 0x0000000103047824 */ /* 0x000fc800078e0204 */
[----:B------:R-:W-:-:S07]  /*13d30*/  IMAD.MOV.U32 R13, RZ, RZ, R4 ;  /* 0x000000ffff0d7224 */ /* 0x000fce00078e0004 */
[----:B------:R-:W-:Y:S05]  /*13d40*/  WARPSYNC.COLLECTIVE R15, `(.L_x_3678) ;  /* 0x000000000f087348 */ /* 0x000fea0003c00000 */
[----:B------:R0:W1:Y:S02]  /*13d50*/  SHFL.UP P6, R14, R13, R12, R11 ;  /* 0x0400000c0d0e7389 */ /* 0x00006400000c000b */
[----:B01----:R-:W-:Y:S01]  /*13d60*/  ENDCOLLECTIVE ;  /* 0x000000000000791b */ /* 0x003fe20003800000 */
.L_x_3678:
        /* <DEDUP_REMOVED lines=8> */
.L_x_3679:
[----:B------:R-:W-:Y:S05]  /*13df0*/  BRA `(.L_x_3680) ;  /* 0xffffffbc00e87947 */ /* 0x000fea000383ffff */
.L_x_3569:
[----:B------:R-:W-:Y:S01]  /*13e00*/  BSSY B0, `(.L_x_3681) ;  /* 0x0000007000007945 */ /* 0x000fe20003800000 */
[----:B------:R-:W-:Y:S02]  /*13e10*/  IMAD.MOV.U32 R12, RZ, RZ, 0x1 ;  /* 0x00000001ff0c7424 */ /* 0x000fe400078e00ff */
[----:B------:R-:W-:Y:S02]  /*13e20*/  IMAD.MOV.U32 R11, RZ, RZ, RZ ;  /* 0x000000ffff0b7224 */ /* 0x000fe400078e00ff */
[----:B------:R-:W-:-:S07]  /*13e30*/  IMAD.MOV.U32 R15, RZ, RZ, -0x1 ;  /* 0xffffffffff0f7424 */ /* 0x000fce00078e00ff */
[----:B------:R-:W-:Y:S05]  /*13e40*/  WARPSYNC.COLLECTIVE R15, `(.L_x_3682) ;  /* 0x000000000f087348 */ /* 0x000fea0003c00000 */
[----:B------:R0:W1:Y:S02]  /*13e50*/  SHFL.UP P6, R14, R13, R12, R11 ;  /* 0x0400000c0d0e7389 */ /* 0x00006400000c000b */
[----:B01----:R-:W-:Y:S01]  /*13e60*/  ENDCOLLECTIVE ;  /* 0x000000000000791b */ /* 0x003fe20003800000 */
.L_x_3682:
[----:B------:R-:W-:Y:S05]  /*13e70*/  BSYNC B0 ;  /* 0x0000000000007941 */ /* 0x000fea0003800000 */
.L_x_3681:
        /* <DEDUP_REMOVED lines=8> */
.L_x_3683:
[----:B------:R-:W-:Y:S01]  /*13f00*/  IMAD.MOV.U32 R12, RZ, RZ, 0x4 ;  /* 0x00000004ff0c7424 */ /* 0x000fe200078e00ff */
[----:B------:R-:W-:-:S04]  /*13f10*/  SEL R2, R14, RZ, P2 ;  /* 0x000000ff0e027207 */ /* 0x000fc80001000000 */
[----:B------:R-:W-:-:S05]  /*13f20*/  IADD3 R2, R13, R2, RZ ;  /* 0x000000020d027210 */ /* 0x000fca0007ffe0ff */
[----:B------:R-:W-:-:S07]  /*13f30*/  IMAD.MOV.U32 R13, RZ, RZ, R2 ;  /* 0x000000ffff0d7224 */ /* 0x000fce00078e0002 */
[----:B------:R-:W-:Y:S05]  /*13f40*/  WARPSYNC.COLLECTIVE R15, `(.L_x_3684) ;  /* 0x000000000f087348 */ /* 0x000fea0003c00000 */
[----:B------:R0:W1:Y:S02]  /*13f50*/  SHFL.UP P6, R14, R13, R12, R11 ;  /* 0x0400000c0d0e7389 */ /* 0x00006400000c000b */
[----:B01----:R-:W-:Y:S01]  /*13f60*/  ENDCOLLECTIVE ;  /* 0x000000000000791b */ /* 0x003fe20003800000 */
.L_x_3684:
[----:B------:R-:W-:Y:S01]  /*13f70*/  IMAD.MOV.U32 R12, RZ, RZ, 0x8 ;  /* 0x00000008ff0c7424 */ /* 0x000fe200078e00ff */
[----:B------:R-:W-:-:S05]  /*13f80*/  SEL R3, R14, RZ, P3 ;  /* 0x000000ff0e037207 */ /* 0x000fca0001800000 */
[----:B------:R-:W-:-:S04]  /*13f90*/  IMAD.IADD R3, R2, 0x1, R3 ;  /* 0x0000000102037824 */ /* 0x000fc800078e0203 */
[----:B------:R-:W-:-:S07]  /*13fa0*/  IMAD.MOV.U32 R13, RZ, RZ, R3 ;  /* 0x000000ffff0d7224 */ /* 0x000fce00078e0003 */
[----:B------:R-:W-:Y:S05]  /*13fb0*/  WARPSYNC.COLLECTIVE R15, `(.L_x_3685) ;  /* 0x000000000f087348 */ /* 0x000fea0003c00000 */
[----:B------:R0:W1:Y:S02]  /*13fc0*/  SHFL.UP P6, R14, R13, R12, R11 ;  /* 0x0400000c0d0e7389 */ /* 0x00006400000c000b */
[----:B01----:R-:W-:Y:S01]  /*13fd0*/  ENDCOLLECTIVE ;  /* 0x000000000000791b */ /* 0x003fe20003800000 */
.L_x_3685:
[----:B------:R-:W-:Y:S01]  /*13fe0*/  IMAD.MOV.U32 R12, RZ, RZ, 0x10 ;  /* 0x00000010ff0c7424 */ /* 0x000fe200078e00ff */
[----:B------:R-:W-:-:S05]  /*13ff0*/  SEL R4, R14, RZ, P4 ;  /* 0x000000ff0e047207 */ /* 0x000fca0002000000 */
[----:B------:R-:W-:-:S04]  /*14000*/  IMAD.IADD R4, R3, 0x1, R4 ;  /* 0x0000000103047824 */ /* 0x000fc800078e0204 */
[----:B------:R-:W-:-:S07]  /*14010*/  IMAD.MOV.U32 R13, RZ, RZ, R4 ;  /* 0x000000ffff0d7224 */ /* 0x000fce00078e0004 */
[----:B------:R-:W-:Y:S05]  /*14020*/  WARPSYNC.COLLECTIVE R15, `(.L_x_3686) ;  /* 0x000000000f087348 */ /* 0x000fea0003c00000 */
[----:B------:R0:W1:Y:S02]  /*14030*/  SHFL.UP P6, R14, R13, R12, R11 ;  /* 0x0400000c0d0e7389 */ /* 0x00006400000c000b */
[----:B01----:R-:W-:Y:S01]  /*14040*/  ENDCOLLECTIVE ;  /* 0x000000000000791b */ /* 0x003fe20003800000 */
.L_x_3686:
        /* <DEDUP_REMOVED lines=8> */
.L_x_3687:
[----:B------:R-:W-:Y:S05]  /*140d0*/  BRA `(.L_x_3688) ;  /* 0xffffffbc00d47947 */ /* 0x000fea000383ffff */
.L_x_3571:
[----:B------:R-:W-:Y:S01]  /*140e0*/  BSSY B0, `(.L_x_3689) ;  /* 0x0000006000007945 */ /* 0x000fe20003800000 */
[----:B------:R-:W-:Y:S01]  /*140f0*/  PLOP3.LUT P6, PT, P6, PT, PT, 0x8, 0x0 ;  /* 0x000000000000781c */ /* 0x000fe200037ce170 */
[----:B------:R-:W-:-:S12]  /*14100*/  IMAD.MOV.U32 R15, RZ, RZ, -0x1 ;  /* 0xffffffffff0f7424 */ /* 0x000fd800078e00ff */
[----:B0-----:R-:W-:Y:S05]  /*14110*/  WARPSYNC.COLLECTIVE R15, `(.L_x_3690) ;  /* 0x000000000f087348 */ /* 0x001fea0003c00000 */
[----:B------:R-:W-:Y:S01]  /*14120*/  VOTE.ANY R14, PT, P6 ;  /* 0x00000000000e7806 */ /* 0x000fe200030e0100 */
[----:B0-----:R-:W-:Y:S06]  /*14130*/  ENDCOLLECTIVE ;  /* 0x000000000000791b */ /* 0x001fec0003800000 */
.L_x_3690:
[----:B------:R-:W-:Y:S05]  /*14140*/  BSYNC B0 ;  /* 0x0000000000007941 */ /* 0x000fea0003800000 */
.L_x_3689:
[----:B------:R-:W-:Y:S02]  /*14150*/  IMAD.MOV.U32 R3, RZ, RZ, R14 ;  /* 0x000000ffff037224 */ /* 0x000fe400078e000e */
[----:B------:R-:W-:Y:S02]  /*14160*/  IMAD.MOV.U32 R13, RZ, RZ, R7 ;  /* 0x000000ffff0d7224 */ /* 0x000fe400078e0007 */
[----:B------:R-:W0:Y:S01]  /*14170*/  POPC R4, R3 ;  /* 0x0000000300047309 */ /* 0x000e220000000000 */
[----:B------:R-:W-:Y:S02]  /*14180*/  IMAD.MOV.U32 R11, RZ, RZ, 0x1f ;  /* 0x0000001fff0b7424 */ /* 0x000fe400078e00ff */
[----:B------:R-:W-:Y:S01]  /*14190*/  IMAD.MOV.U32 R15, RZ, RZ, -0x1 ;  /* 0xffffffffff0f7424 */ /* 0x000fe200078e00ff */
[----:B0-----:R-:W-:-:S07]  /*141a0*/  MOV R12, R4 ;  /* 0x00000004000c7202 */ /* 0x001fce0000000f00 */
[----:B------:R-:W-:Y:S05]  /*141b0*/  WARPSYNC.COLLECTIVE R15, `(.L_x_3691) ;  /* 0x000000000f087348 */ /* 0x000fea0003c00000 */
[----:B------:R0:W1:Y:S02]  /*141c0*/  SHFL.IDX P6, R14, R13, R12, R11 ;  /* 0x0000000c0d0e7389 */ /* 0x00006400000c000b */
[----:B01----:R-:W-:Y:S01]  /*141d0*/  ENDCOLLECTIVE ;  /* 0x000000000000791b */ /* 0x003fe20003800000 */
.L_x_3691:
[----:B------:R-:W-:Y:S02]  /*141e0*/  IMAD.MOV.U32 R13, RZ, RZ, R10 ;  /* 0x000000ffff0d7224 */ /* 0x000fe400078e000a */
[----:B------:R-:W-:-:S07]  /*141f0*/  IMAD.MOV.U32 R7, RZ, RZ, R14 ;  /* 0x000000ffff077224 */ /* 0x000fce00078e000e */
[----:B------:R-:W-:Y:S05]  /*14200*/  WARPSYNC.COLLECTIVE R15, `(.L_x_3692) ;  /* 0x000000000f087348 */ /* 0x000fea0003c00000 */
[----:B------:R0:W1:Y:S02]  /*14210*/  SHFL.IDX P6, R14, R13, R12, R11 ;  /* 0x0000000c0d0e7389 */ /* 0x00006400000c000b */
[----:B01----:R-:W-:Y:S01]  /*14220*/  ENDCOLLECTIVE ;  /* 0x000000000000791b */ /* 0x003fe20003800000 */
.L_x_3692:
[----:B------:R-:W-:Y:S01]  /*14230*/  IMAD.MOV.U32 R10, RZ, RZ, R14 ;  /* 0x000000ffff0a7224 */ /* 0x000fe200078e000e */
[----:B------:R-:W-:Y:S06]  /*14240*/  BRA `(.L_x_3693) ;  /* 0xffffffbc00b47947 */ /* 0x000fec000383ffff */
.L_x_3573:
[----:B------:R-:W-:Y:S01]  /*14250*/  BSSY B0, `(.L_x_3694) ;  /* 0x0000007000007945 */ /* 0x000fe20003800000 */
[----:B------:R-:W-:Y:S02]  /*14260*/  IMAD.MOV.U32 R13, RZ, RZ, R2 ;  /* 0x000000ffff0d7224 */ /* 0x000fe400078e0002 */
[----:B------:R-:W-:Y:S02]  /*14270*/  IMAD.MOV.U32 R11, RZ, RZ, 0x1f ;  /* 0x0000001fff0b7424 */ /* 0x000fe400078e00ff */
[----:B------:R-:W-:-:S07]  /*14280*/  IMAD.MOV.U32 R15, RZ, RZ, -0x1 ;  /* 0xffffffffff0f7424 */ /* 0x000fce00078e00ff */
[----:B0123--:R-:W-:Y:S05]  /*14290*/  WARPSYNC.COLLECTIVE R15, `(.L_x_3695) ;  /* 0x000000000f087348 */ /* 0x00ffea0003c00000 */
[----:B------:R4:W0:Y:S02]  /*142a0*/  SHFL.IDX P6, R14, R13, R12, R11 ;  /* 0x0000000c0d0e7389 */ /* 0x00082400000c000b */
[----:B01234-:R-:W-:Y:S01]  /*142b0*/  ENDCOLLECTIVE ;  /* 0x000000000000791b */ /* 0x01ffe20003800000 */
.L_x_3695:
[----:B------:R-:W-:Y:S05]  /*142c0*/  BSYNC B0 ;  /* 0x0000000000007941 */ /* 0x000fea0003800000 */
.L_x_3694:
[----:B------:R-:W-:Y:S01]  /*142d0*/  IMAD.MOV.U32 R6, RZ, RZ, R14 ;  /* 0x000000ffff067224 */ /* 0x000fe200078e000e */
[----:B------:R-:W-:Y:S06]  /*142e0*/  BRA `(.L_x_3572) ;  /* 0xffffffbc00a47947 */ /* 0x000fec000383ffff */
.L_x_3577:
[----:B-1----:R1:W3:Y:S02]  /*142f0*/  SYNCS.PHASECHK.TRANS64.TRYWAIT P0, [R4+URZ+0x30820], R0 ;  /* 0x03082000040075a7 */ /* 0x0022e4000800017f */
[----:B---3--:R-:W-:Y:S05]  /*14300*/  @!P0 NANOSLEEP.SYNCS 0x989680 ;  /* 0x009896800000895d */ /* 0x008fea0003900000 */
[----:B------:R-:W3:Y:S02]  /*14310*/  @!P0 SYNCS.PHASECHK.TRANS64 P0, [R4+URZ+0x30820], R0 ;  /* 0x03082000040085a7 */ /* 0x000ee4000800007f */
[----:B---3--:R-:W-:Y:S05]  /*14320*/  @!P0 BRA `(.L_x_3577) ;  /* 0xfffffffc00f08947 */ /* 0x008fea000383ffff */
[----:B------:R-:W-:Y:S05]  /*14330*/  BRA `(.L_x_3696) ;  /* 0xffffffc000fc7947 */ /* 0x000fea000383ffff */
.L_x_3578:
        /* <DEDUP_REMOVED lines=11> */
.L_x_3698:
[----:B------:R-:W-:Y:S05]  /*143f0*/  BSYNC B0 ;  /* 0x0000000000007941 */ /* 0x000fea0003800000 */
.L_x_3697:
[----:B------:R-:W-:Y:S05]  /*14400*/  BRA `(.L_x_3699) ;  /* 0xffffffc000e47947 */ /* 0x000fea000383ffff */
.L_x_3581:
[----:B------:R-:W-:Y:S01]  /*14410*/  BSSY B1, `(.L_x_3700) ;  /* 0x0000006000017945 */ /* 0x000fe20003800000 */
[----:B------:R-:W-:-:S07]  /*14420*/  IMAD.MOV.U32 R15, RZ, RZ, -0x1 ;  /* 0xffffffffff0f7424 */ /* 0x000fce00078e00ff */
[----:B012---:R-:W-:Y:S05]  /*14430*/  WARPSYNC.COLLECTIVE R15, `(.L_x_3701) ;  /* 0x000000000f0c7348 */ /* 0x007fea0003c00000 */
[----:B------:R-:W-:Y:S02]  /*14440*/  ELECT P6, UR62, PT ;  /* 0x00000000003e782f */ /* 0x000fe400038c0000 */
[----:B------:R-:W-:Y:S01]  /*14450*/  MOV R14, UR62 ;  /* 0x0000003e000e7c02 */ /* 0x000fe20008000f00 */
[----:B012---:R-:W-:Y:S10]  /*14460*/  ENDCOLLECTIVE ;  /* 0x000000000000791b */ /* 0x007ff40003800000 */
.L_x_3701:
[----:B------:R-:W-:Y:S05]  /*14470*/  BSYNC B1 ;  /* 0x0000000000017941 */ /* 0x000fea0003800000 */
.L_x_3700:
[----:B------:R-:W-:Y:S05]  /*14480*/  BRA `(.L_x_3702) ;  /* 0xffffffc000dc7947 */ /* 0x000fea000383ffff */
.L_x_3583:
[----:B-1----:R1:W3:Y:S02]  /*14490*/  SYNCS.PHASECHK.TRANS64.TRYWAIT P1, [R5+URZ+0x30840], R0 ;  /* 0x03084000050075a7 */ /* 0x0022e4000802017f */
[----:B---3--:R-:W-:Y:S05]  /*144a0*/  @!P1 NANOSLEEP.SYNCS 0x989680 ;  /* 0x009896800000995d */ /* 0x008fea0003900000 */
[----:B------:R-:W3:Y:S02]  /*144b0*/  @!P1 SYNCS.PHASECHK.TRANS64 P1, [R5+URZ+0x30840], R0 ;  /* 0x03084000050095a7 */ /* 0x000ee4000802007f */
[----:B---3--:R-:W-:Y:S05]  /*144c0*/  @!P1 BRA `(.L_x_3583) ;  /* 0xfffffffc00f09947 */ /* 0x008fea000383ffff */
[----:B------:R-:W-:Y:S05]  /*144d0*/  BRA `(.L_x_3703) ;  /* 0xffffffc400047947 */ /* 0x000fea000383ffff */
.L_x_3585:
[----:B---3--:R3:W4:Y:S02]  /*144e0*/  SYNCS.PHASECHK.TRANS64.TRYWAIT P1, [R27+URZ+0x30840], R2 ;  /* 0x030840021b0075a7 */ /* 0x008724000802017f */
[----:B----4-:R-:W-:Y:S05]  /*144f0*/  @!P1 NANOSLEEP.SYNCS 0x989680 ;  /* 0x009896800000995d */ /* 0x010fea0003900000 */
[----:B------:R-:W4:Y:S02]  /*14500*/  @!P1 SYNCS.PHASECHK.TRANS64 P1, [R27+URZ+0x30840], R2 ;  /* 0x030840021b0095a7 */ /* 0x000f24000802007f */
[----:B----4-:R-:W-:Y:S05]  /*14510*/  @!P1 BRA `(.L_x_3585) ;  /* 0xfffffffc00f09947 */ /* 0x010fea000383ffff */
[----:B------:R-:W-:Y:S05]  /*14520*/  BRA `(.L_x_3704) ;  /* 0xffffffc400107947 */ /* 0x000fea000383ffff */
.L_x_3587:
[----:B----4-:R4:W0:Y:S02]  /*14530*/  SYNCS.PHASECHK.TRANS64.TRYWAIT P1, [R5+URZ+0x30860], R0 ;  /* 0x03086000050075a7 */ /* 0x010824000802017f */
[----:B0-----:R-:W-:Y:S05]  /*14540*/  @!P1 NANOSLEEP.SYNCS 0x989680 ;  /* 0x009896800000995d */ /* 0x001fea0003900000 */
[----:B------:R-:W0:Y:S02]  /*14550*/  @!P1 SYNCS.PHASECHK.TRANS64 P1, [R5+URZ+0x30860], R0 ;  /* 0x03086000050095a7 */ /* 0x000e24000802007f */
[----:B0-----:R-:W-:Y:S05]  /*14560*/  @!P1 BRA `(.L_x_3587) ;  /* 0xfffffffc00f09947 */ /* 0x001fea000383ffff */
[----:B------:R-:W-:Y:S05]  /*14570*/  BRA `(.L_x_3705) ;  /* 0xffffffc4000c7947 */ /* 0x000fea000383ffff */
.L_x_3706:
        /* <DEDUP_REMOVED lines=16> */
.L_x_15979:


//--------------------- .text._ZN7cutlass13device_kernelIN5flash11enable_sm90INS1_16FlashAttnFwdSm90INS1_25CollectiveMainloopFwdSm90ILi2EN4cute5tupleIJNS5_1CILi1EEES8_S8_EEENS6_IJNS7_ILi128EEENS7_ILi96EEENS7_ILi192EEEEEELi192ENS_6half_tEfNS_4arch4Sm90ELb0ELb0ELb0ELb1ELb1ELb1ELb0ELb1ELb1ELb1ELb1ELb0EEENS1_21CollectiveEpilogueFwdINS6_IJSA_SC_SB_EEES9_SE_SG_Li256ELb1ELb1ELb1ELb0EEENS1_36VarlenDynamicPersistentTileSchedulerILi128ELi96ELi256ELi128ELb1ELb1ELb1ELb0ELb1ELb1EEEEEEEEEvNT_6ParamsE --------------------------
	.section	.text._ZN7cutlass13device_kernelIN5flash11enable_sm90INS1_16FlashAttnFwdSm90INS1_25CollectiveMainloopFwdSm90ILi2EN4cute5tupleIJNS5_1CILi1EEES8_S8_EEENS6_IJNS7_ILi128EEENS7_ILi96EEENS7_ILi192EEEEEELi192ENS_6half_tEfNS_4arch4Sm90ELb0ELb0ELb0ELb1ELb1ELb1ELb0ELb1ELb1ELb1ELb1ELb0EEENS1_21CollectiveEpilogueFwdINS6_IJSA_SC_SB_EEES9_SE_SG_Li256ELb1ELb1ELb1ELb0EEENS1_36VarlenDynamicPersistentTileSchedulerILi128ELi96ELi256ELi128ELb1ELb1ELb1ELb0ELb1ELb1EEEEEEEEEvNT_6ParamsE,"ax",@progbits
	.align	128
.text._ZN7cutlass13device_kernelIN5flash11enable_sm90INS1_16FlashAttnFwdSm90INS1_25CollectiveMainloopFwdSm90ILi2EN4cute5tupleIJNS5_1CILi1EEES8_S8_EEENS6_IJNS7_ILi128EEENS7_ILi96EEENS7_ILi192EEEEEELi192ENS_6half_tEfNS_4arch4Sm90ELb0ELb0ELb0ELb1ELb1ELb1ELb0ELb1ELb1ELb1ELb1ELb0EEENS1_21CollectiveEpilogueFwdINS6_IJSA_SC_SB_EEES9_SE_SG_Li256ELb1ELb1ELb1ELb0EEENS1_36VarlenDynamicPersistentTileSchedulerILi128ELi96ELi256ELi128ELb1ELb1ELb1ELb0ELb1ELb1EEEEEEEEEvNT_6ParamsE:
        .type           _ZN7cutlass13device_kernelIN5flash11enable_sm90INS1_16FlashAttnFwdSm90INS1_25CollectiveMainloopFwdSm90ILi2EN4cute5tupleIJNS5_1CILi1EEES8_S8_EEENS6_IJNS7_ILi128EEENS7_ILi96EEENS7_ILi192EEEEEELi192ENS_6half_tEfNS_4arch4Sm90ELb0ELb0ELb0ELb1ELb1ELb1ELb0ELb1ELb1ELb1ELb1ELb0EEENS1_21CollectiveEpilogueFwdINS6_IJSA_SC_SB_EEES9_SE_SG_Li256ELb1ELb1ELb1ELb0EEENS1_36VarlenDynamicPersistentTileSchedulerILi128ELi96ELi256ELi128ELb1ELb1ELb1ELb0ELb1ELb1EEEEEEEEEvNT_6ParamsE,@function
        .size           _ZN7cutlass13device_kernelIN5flash11enable_sm90INS1_16FlashAttnFwdSm90INS1_25CollectiveMainloopFwdSm90ILi2EN4cute5tupleIJNS5_1CILi1EEES8_S8_EEENS6_IJNS7_ILi128EEENS7_ILi96EEENS7_ILi192EEEEEELi192ENS_6half_tEfNS_4arch4Sm90ELb0ELb0ELb0ELb1ELb1ELb1ELb0ELb1ELb1ELb1ELb1ELb0EEENS1_21CollectiveEpilogueFwdINS6_IJSA_SC_SB_EEES9_SE_SG_Li256ELb1ELb1ELb1ELb0EEENS1_36VarlenDynamicPersistentTileSchedulerILi128ELi96ELi256ELi128ELb1ELb1ELb1ELb0ELb1ELb1EEEEEEEEEvNT_6ParamsE,(.L_x_15980 - _ZN7cutlass13device_kernelIN5flash11enable_sm90INS1_16FlashAttnFwdSm90INS1_25CollectiveMainloopFwdSm90ILi2EN4cute5tupleIJNS5_1CILi1EEES8_S8_EEENS6_IJNS7_ILi128EEENS7_ILi96EEENS7_ILi192EEEEEELi192ENS_6half_tEfNS_4arch4Sm90ELb0ELb0ELb0ELb1ELb1ELb1ELb0ELb1ELb1ELb1ELb1ELb0EEENS1_21CollectiveEpilogueFwdINS6_IJSA_SC_SB_EEES9_SE_SG_Li256ELb1ELb1ELb1ELb0EEENS1_36VarlenDynamicPersistentTileSchedulerILi128ELi96ELi256ELi128ELb1ELb1ELb1ELb0ELb1ELb1EEEEEEEEEvNT_6ParamsE)
        .other          _ZN7cutlass13device_kernelIN5flash11enable_sm90INS1_16FlashAttnFwdSm90INS1_25CollectiveMainloopFwdSm90ILi2EN4cute5tupleIJNS5_1CILi1EEES8_S8_EEENS6_IJNS7_ILi128EEENS7_ILi96EEENS7_ILi192EEEEEELi192ENS_6half_tEfNS_4arch4Sm90ELb0ELb0ELb0ELb1ELb1ELb1ELb0ELb1ELb1ELb1ELb1ELb0EEENS1_21CollectiveEpilogueFwdINS6_IJSA_SC_SB_EEES9_SE_SG_Li256ELb1ELb1ELb1ELb0EEENS1_36VarlenDynamicPersistentTileSchedulerILi128ELi96ELi256ELi128ELb1ELb1ELb1ELb0ELb1ELb1EEEEEEEEEvNT_6ParamsE,@"STO_CUDA_ENTRY STV_DEFAULT"
_ZN7cutlass13device_kernelIN5flash11enable_sm90INS1_16FlashAttnFwdSm90INS1_25CollectiveMainloopFwdSm90ILi2EN4cute5tupleIJNS5_1CILi1EEES8_S8_EEENS6_IJNS7_ILi128EEENS7_ILi96EEENS7_ILi192EEEEEELi192ENS_6half_tEfNS_4arch4Sm90ELb0ELb0ELb0ELb1ELb1ELb1ELb0ELb1ELb1ELb1ELb1ELb0EEENS1_21CollectiveEpilogueFwdINS6_IJSA_SC_SB_EEES9_SE_SG_Li256ELb1ELb1ELb1ELb0EEENS1_36VarlenDynamicPersistentTileSchedulerILi128ELi96ELi256ELi128ELb1ELb1ELb1ELb0ELb1ELb1EEEEEEEEEvNT_6ParamsE:
        /* <DEDUP_REMOVED lines=18> */
.L_x_3708:
[----:B------:R-:W-:Y:S05]  /*0120*/  BSYNC B0 ;  /* 0x0000000000007941 */ /* 0x000fea0003800000 */
.L_x_3707:
        /* <DEDUP_REMOVED lines=41> */
.L_x_3709:
        /* <DEDUP_REMOVED lines=22> */
.L_x_3710:
        /* <DEDUP_REMOVED lines=18> */
.L_x_3711:
        /* <DEDUP_REMOVED lines=22> */
.L_x_3712:
        /* <DEDUP_REMOVED lines=22> */
.L_x_3713:
[----:B------:R-:W-:Y:S01]  /*0900*/  PLOP3.LUT P0, PT, PT, PT, UP0, 0x80, 0x0 ;  /* 0x000000000000781c */ /* 0x000fe20003f0f008 */
[----:B------:R-:W-:Y:S01]  /*0910*/  UMOV UR61, 0x1 ;  /* 0x00000001003d7882 */ /* 0x000fe20000000000 */
[----:B------:R-:W-:Y:S01]  /*0920*/  NOP ;  /* 0x0000000000007918 */ /* 0x000fe20000000000 */
[----:B------:R-:W-:Y:S01]  /*0930*/  USEL UR61, UR61, 0x2, !UP0 ;  /* 0x000000023d3d7887 */ /* 0x000fe2000c000000 */
[----:B------:R-:W-:Y:S01]  /*0940*/  BSSY B9, `(.L_x_3714) ;  /* 0x0002176000097945 */ /* 0x000fe20003800000 */
[----:B------:R-:W-:Y:S01]  /*0950*/  ULDC.64 UR48, c[0x0][0x208] ;  /* 0x0000820000307ab9 */ /* 0x000fe20000000a00 */
[----:B012-4-:R-:W-:Y:S07]  /*0960*/  BAR.SYNC.DEFER_BLOCKING 0x0 ;  /* 0x0000000000007b1d */ /* 0x017fee0000010000 */
[----:B------:R-:W-:Y:S05]  /*0970*/  @!P0 BRA `(.L_x_3715) ;  /* 0x000001a000e88947 */ /* 0x000fea0003800000 */
.L_x_3716:
        /* <DEDUP_REMOVED lines=17> */
[----:B------:R-:W-:Y:S01]  /*0a90*/  IMAD.MOV.U32 R19, RZ, RZ, RZ ;  /* 0x000000ffff137224 */ /* 0x000fe200078e00ff */
[----:B------:R-:W-:Y:S01]  /*0aa0*/  MOV R229, RZ ;  /* 0x000000ff00e57202 */ /* 0x000fe20000000f00 */
[----:B------:R-:W-:Y:S01]  /*0ab0*/  IMAD.MOV.U32 R204, RZ, RZ, RZ ;  /* 0x000000ffffcc7224 */ /* 0x000fe200078e00ff */
[----:B------:R-:W-:Y:S01]  /*0ac0*/  SHF.R.S32.HI R3, RZ, 0x1f, R0 ;  /* 0x0000001fff037819 */ /* 0x000fe20000011400 */
[----:B------:R-:W-:Y:S01]  /*0ad0*/  IMAD.MOV.U32 R220, RZ, RZ, RZ ;  /* 0x000000ffffdc7224 */ /* 0x000fe200078e00ff */
[----:B------:R-:W-:Y:S01]  /*0ae0*/  ULOP3.LUT UR51, UR61, 0x1, URZ, 0xfc, !UPT ;  /* 0x000000013d337892 */ /* 0x000fe2000f8efc3f */
[----:B------:R-:W-:Y:S01]  /*0af0*/  IMAD.MOV.U32 R211, RZ, RZ, RZ ;  /* 0x000000ffffd37224 */ /* 0x000fe200078e00ff */
[CC--:B------:R-:W-:Y:S02]  /*0b00*/  LEA.HI R2, R3.reuse, R0.reuse, RZ, 0x7 ;  /* 0x0000000003027211 */ /* 0x0c0fe400078f38ff */
[----:B------:R-:W-:-:S02]  /*0b10*/  LEA.HI R8, R3, R0, RZ, 0x2 ;  /* 0x0000000003087211 */ /* 0x000fc400078f10ff */
[----:B------:R-:W-:Y:S01]  /*0b20*/  LOP3.LUT R9, R2, 0xffffff80, RZ, 0xc0, !PT ;  /* 0xffffff8002097812 */ /* 0x000fe200078ec0ff */
[----:B------:R-:W-:Y:S01]  /*0b30*/  UIADD3 UR60, UR60, 0x12400, URZ ;  /* 0x000124003c3c7890 */ /* 0x000fe2000fffe03f */
[CC--:B------:R-:W-:Y:S02]  /*0b40*/  LEA.HI R4, R3.reuse, R0.reuse, RZ, 0x4 ;  /* 0x0000000003047211 */ /* 0x0c0fe400078f20ff */
[----:B------:R-:W-:Y:S02]  /*0b50*/  IADD3 R14, R0, -R9, RZ ;  /* 0x80000009000e7210 */ /* 0x000fe40007ffe0ff */
[----:B------:R-:W-:Y:S02]  /*0b60*/  LOP3.LUT R9, R8, 0xfffffffc, RZ, 0xc0, !PT ;  /* 0xfffffffc08097812 */ /* 0x000fe400078ec0ff */
[----:B------:R-:W-:Y:S01]  /*0b70*/  LEA.HI R5, R3, R0, RZ, 0x5 ;  /* 0x0000000003057211 */ /* 0x000fe200078f28ff */
[----:B------:R-:W-:Y:S01]  /*0b80*/  STL [R1+0xac], R14 ;  /* 0x0000ac0e01007387 */ /* 0x000fe20000100800 */
[----:B------:R-:W-:Y:S01]  /*0b90*/  SHF.R.S32.HI R7, RZ, 0x4, R4 ;  /* 0x00000004ff077819 */ /* 0x000fe20000011404 */
[----:B------:R-:W-:Y:S01]  /*0ba0*/  IMAD.IADD R15, R0, 0x1, -R9 ;  /* 0x00000001000f7824 */ /* 0x000fe200078e0a09 */
[----:B------:R-:W-:-:S02]  /*0bb0*/  LOP3.LUT R3, R4, 0x3fffff0, RZ, 0xc0, !PT ;  /* 0x03fffff004037812 */ /* 0x000fc400078ec0ff */
[----:B------:R-:W-:Y:S01]  /*0bc0*/  LEA.HI R6, R4, R7, RZ, 0x1 ;  /* 0x0000000704067211 */ /* 0x000fe200078f08ff */
[C---:B------:R-:W-:Y:S01]  /*0bd0*/  IMAD.SHL.U32 R196, R15.reuse, 0x4, RZ ;  /* 0x000000040fc47824 */ /* 0x040fe200078e00ff */
[--C-:B------:R-:W-:Y:S01]  /*0be0*/  SHF.R.S32.HI R203, RZ, 0x2, R8.reuse ;  /* 0x00000002ffcb7819 */ /* 0x100fe20000011408 */
[----:B------:R-:W-:Y:S01]  /*0bf0*/  IMAD.IADD R4, R0, 0x1, -R3 ;  /* 0x0000000100047824 */ /* 0x000fe200078e0a03 */
[----:B------:R-:W-:Y:S01]  /*0c00*/  SHF.R.S32.HI R8, RZ, 0x1f, R8 ;  /* 0x0000001fff087819 */ /* 0x000fe20000011408 */
[C---:B------:R-:W-:Y:S01]  /*0c10*/  VIADD R207, R196.reuse, 0x20 ;  /* 0x00000020c4cf7836 */ /* 0x040fe20000000000 */
[----:B------:R-:W-:Y:S01]  /*0c20*/  SHF.R.S32.HI R3, RZ, 0x7, R2 ;  /* 0x00000007ff037819 */ /* 0x000fe20000011402 */
[----:B------:R-:W-:Y:S01]  /*0c30*/  VIADD R206, R196, 0x40 ;  /* 0x00000040c4ce7836 */ /* 0x000fe20000000000 */
[----:B------:R-:W-:Y:S01]  /*0c40*/  LEA.HI R8, R8, R203, RZ, 0x3 ;  /* 0x000000cb08087211 */ /* 0x000fe200078f18ff */
[----:B------:R-:W-:Y:S01]  /*0c50*/  IMAD.SHL.U32 R16, R15, 0x8, RZ ;  /* 0x000000080f107824 */ /* 0x000fe200078e00ff */
[----:B------:R-:W-:Y:S01]  /*0c60*/  LEA.HI R2, R2, R3, RZ, 0x1 ;  /* 0x0000000302027211 */ /* 0x000fe200078f08ff */
[----:B------:R-:W-:Y:S01]  /*0c70*/  IMAD.IADD R193, R196, 0x1, R206 ;  /* 0x00000001c4c17824 */ /* 0x000fe200078e02ce */
[----:B------:R-:W-:Y:S01]  /*0c80*/  LOP3.LUT R8, R8, 0xfffffff8, RZ, 0xc0, !PT ;  /* 0xfffffff808087812 */ /* 0x000fe200078ec0ff */
[----:B------:R-:W-:Y:S01]  /*0c90*/  STL [R1+0xa4], R15 ;  /* 0x0000a40f01007387 */ /* 0x000fe20000100800 */
[----:B------:R-:W-:Y:S01]  /*0ca0*/  LOP3.LUT R2, R2, 0x3fffffe, RZ, 0xc0, !PT ;  /* 0x03fffffe02027812 */ /* 0x000fe200078ec0ff */
[----:B------:R-:W-:Y:S01]  /*0cb0*/  VIADD R22, R16, 0x80 ;  /* 0x0000008010167836 */ /* 0x000fe20000000000 */
[----:B------:R-:W-:Y:S01]  /*0cc0*/  IADD3 R194, R196, R207, RZ ;  /* 0x000000cfc4c27210 */ /* 0x000fe20007ffe0ff */
[----:B------:R-:W-:Y:S01]  /*0cd0*/  IMAD.IADD R224, R203, 0x1, -R8 ;  /* 0x00000001cbe07824 */ /* 0x000fe200078e0a08 */
[----:B------:R-:W-:Y:S01]  /*0ce0*/  SHF.R.S32.HI R5, RZ, 0x5, R5 ;  /* 0x00000005ff057819 */ /* 0x000fe20000011405 */
[----:B------:R-:W-:Y:S01]  /*0cf0*/  IMAD.IADD R2, R3, 0x1, -R2 ;  /* 0x0000000103027824 */ /* 0x000fe200078e0a02 */
[----:B------:R-:W-:Y:S01]  /*0d00*/  LOP3.LUT R6, R6, 0x1ffffffe, RZ, 0xc0, !PT ;  /* 0x1ffffffe06067812 */ /* 0x000fe200078ec0ff */
[----:B------:R-:W-:Y:S01]  /*0d10*/  IMAD.SHL.U32 R216, R224, 0x40, RZ ;  /* 0x00000040e0d87824 */ /* 0x000fe200078e00ff */
[----:B------:R-:W-:Y:S01]  /*0d20*/  SHF.R.S32.HI R3, RZ, 0x1f, R194 ;  /* 0x0000001fff037819 */ /* 0x000fe200000114c2 */
[----:B------:R-:W-:Y:S01]  /*0d30*/  VIADD R192, R16, 0xa0 ;  /* 0x000000a010c07836 */ /* 0x000fe20000000000 */
[----:B------:R-:W-:Y:S01]  /*0d40*/  LEA R9, R5, R4, 0x4 ;  /* 0x0000000405097211 */ /* 0x000fe200078e20ff */
[----:B------:R-:W-:Y:S01]  /*0d50*/  IMAD.IADD R6, R7, 0x1, -R6 ;  /* 0x0000000107067824 */ /* 0x000fe200078e0a06 */
[----:B------:R-:W-:Y:S01]  /*0d60*/  SHF.L.U32 R218, R5, 0x9, RZ ;  /* 0x0000000905da7819 */ /* 0x000fe200000006ff */
[C---:B------:R-:W-:Y:S01]  /*0d70*/  VIADD R209, R196.reuse, 0x10 ;  /* 0x00000010c4d17836 */ /* 0x040fe20000000000 */
[----:B------:R-:W-:Y:S01]  /*0d80*/  SHF.R.S32.HI R10, RZ, 0x1f, R14 ;  /* 0x0000001fff0a7819 */ /* 0x000fe2000001140e */
[----:B------:R-:W-:Y:S01]  /*0d90*/  IMAD R11, R9, 0x8, R6 ;  /* 0x00000008090b7824 */ /* 0x000fe200078e0206 */
[CC--:B------:R-:W-:Y:S01]  /*0da0*/  LEA.HI R5, R3.reuse, R194.reuse, RZ, 0x3 ;  /* 0x000000c203057211 */ /* 0x0c0fe200078f18ff */
[----:B------:R-:W-:Y:S01]  /*0db0*/  VIADD R210, R196, 0x50 ;  /* 0x00000050c4d27836 */ /* 0x000fe20000000000 */
[----:B------:R-:W-:-:S02]  /*0dc0*/  LEA.HI R3, R3, R194, RZ, 0x6 ;  /* 0x000000c203037211 */ /* 0x000fc400078f30ff */
[----:B------:R-:W-:Y:S02]  /*0dd0*/  SHF.R.S32.HI R4, RZ, 0x1f, R193 ;  /* 0x0000001fff047819 */ /* 0x000fe400000114c1 */
[----:B------:R-:W-:Y:S01]  /*0de0*/  LOP3.LUT R216, R216, 0x1c0, RZ, 0xc0, !PT ;  /* 0x000001c0d8d87812 */ /* 0x000fe200078ec0ff */
[----:B------:R-:W-:Y:S01]  /*0df0*/  IMAD.SHL.U32 R3, R3, 0x80, RZ ;  /* 0x0000008003037824 */ /* 0x000fe200078e00ff */
[----:B------:R-:W-:Y:S02]  /*0e00*/  LEA.HI R0, R10, R14, RZ, 0x2 ;  /* 0x0000000e0a007211 */ /* 0x000fe400078f10ff */
[CC--:B------:R-:W-:Y:S02]  /*0e10*/  LEA.HI R199, R4.reuse, R193.reuse, RZ, 0x3 ;  /* 0x000000c104c77211 */ /* 0x0c0fe400078f18ff */
[----:B------:R-:W-:Y:S02]  /*0e20*/  LEA.HI R6, R4, R193, RZ, 0x6 ;  /* 0x000000c104067211 */ /* 0x000fe400078f30ff */
[----:B------:R-:W-:-:S02]  /*0e30*/  SHF.R.U32.HI R217, RZ, 0x3, R216 ;  /* 0x00000003ffd97819 */ /* 0x000fc400000116d8 */
[----:B------:R-:W-:Y:S01]  /*0e40*/  LOP3.LUT R4, R216, 0x38, R5, 0xf8, !PT ;  /* 0x00000038d8047812 */ /* 0x000fe200078ef805 */
[----:B------:R-:W-:Y:S01]  /*0e50*/  IMAD.SHL.U32 R8, R6, 0x80, RZ ;  /* 0x0000008006087824 */ /* 0x000fe200078e00ff */
[--C-:B------:R-:W-:Y:S02]  /*0e60*/  SHF.R.S32.HI R7, RZ, 0x2, R0.reuse ;  /* 0x00000002ff077819 */ /* 0x100fe40000011400 */
[----:B------:R-:W-:Y:S02]  /*0e70*/  SHF.R.S32.HI R12, RZ, 0x1f, R0 ;  /* 0x0000001fff0c7819 */ /* 0x000fe40000011400 */
[----:B------:R-:W-:Y:S02]  /*0e80*/  LOP3.LUT R3, R3, 0xffffe000, RZ, 0xc0, !PT ;  /* 0xffffe00003037812 */ /* 0x000fe400078ec0ff */
[----:B------:R-:W-:Y:S02]  /*0e90*/  LOP3.LUT R4, R4, R217, RZ, 0x3c, !PT ;  /* 0x000000d904047212 */ /* 0x000fe400078e3cff */
[----:B------:R-:W-:-:S02]  /*0ea0*/  LEA.HI R12, R12, R7, RZ, 0x3 ;  /* 0x000000070c0c7211 */ /* 0x000fc400078f18ff */
[----:B------:R-:W-:Y:S02]  /*0eb0*/  IADD3 R20, R203, 0x40, RZ ;  /* 0x00000040cb147810 */ /* 0x000fe40007ffe0ff */
[----:B------:R-:W-:Y:S02]  /*0ec0*/  IADD3 R4, R4, R3, R218 ;  /* 0x0000000304047210 */ /* 0x000fe40007ffe0da */
[----:B------:R-:W-:Y:S01]  /*0ed0*/  LOP3.LUT R12, R12, 0xfffffff8, RZ, 0xc0, !PT ;  /* 0xfffffff80c0c7812 */ /* 0x000fe200078ec0ff */
[----:B------:R-:W-:Y:S01]  /*0ee0*/  IMAD.SHL.U32 R205, R20, 0x40, RZ ;  /* 0x0000004014cd7824 */ /* 0x000fe200078e00ff */
[----:B------:R-:W-:Y:S02]  /*0ef0*/  LEA.HI R10, R10, R14, RZ, 0x5 ;  /* 0x0000000e0a0a7211 */ /* 0x000fe400078f28ff */
[----:B------:R-:W-:Y:S02]  /*0f00*/  SHF.R.S32.HI R3, RZ, 0x1f, R20 ;  /* 0x0000001fff037819 */ /* 0x000fe40000011414 */
[----:B------:R-:W-:-:S02]  /*0f10*/  IADD3 R7, R7, -R12, RZ ;  /* 0x8000000c07077210 */ /* 0x000fc40007ffe0ff */
[----:B------:R-:W-:Y:S02]  /*0f20*/  SHF.R.S32.HI R10, RZ, 0x5, R10 ;  /* 0x00000005ff0a7819 */ /* 0x000fe4000001140a */
[----:B------:R-:W-:Y:S02]  /*0f30*/  LEA.HI R3, R3, R20, RZ, 0x3 ;  /* 0x0000001403037211 */ /* 0x000fe400078f18ff */
[----:B------:R-:W-:Y:S01]  /*0f40*/  LOP3.LUT R6, R216, 0x38, R199, 0xf8, !PT ;  /* 0x00000038d8067812 */ /* 0x000fe200078ef8c7 */
[----:B------:R-:W-:Y:S01]  /*0f50*/  IMAD R7, R10, 0x10, R7 ;  /* 0x000000100a077824 */ /* 0x000fe200078e0207 */
[----:B------:R-:W-:Y:S01]  /*0f60*/  LOP3.LUT R9, R8, 0xffffe000, RZ, 0xc0, !PT ;  /* 0xffffe00008097812 */ /* 0x000fe200078ec0ff */
[----:B------:R-:W-:Y:S01]  /*0f70*/  IMAD.SHL.U32 R3, R3, 0x40, RZ ;  /* 0x0000004003037824 */ /* 0x000fe200078e00ff */
[----:B------:R-:W-:Y:S01]  /*0f80*/  LOP3.LUT R6, R6, R217, RZ, 0x3c, !PT ;  /* 0x000000d906067212 */ /* 0x000fe200078e3cff */
[----:B------:R-:W-:Y:S01]  /*0f90*/  IMAD R13, R2, 0x40, R7 ;  /* 0x00000040020d7824 */ /* 0x000fe200078e0207 */
[----:B------:R-:W-:-:S02]  /*0fa0*/  LOP3.LUT R205, R205, 0x1c0, RZ, 0xc0, !PT ;  /* 0x000001c0cdcd7812 */ /* 0x000fc400078ec0ff */
[----:B------:R-:W-:Y:S02]  /*0fb0*/  LOP3.LUT R0, R0, 0x7ffffffc, RZ, 0xc0, !PT ;  /* 0x7ffffffc00007812 */ /* 0x000fe400078ec0ff */
[----:B------:R-:W-:Y:S01]  /*0fc0*/  IADD3 R9, R6, R9, R218 ;  /* 0x0000000906097210 */ /* 0x000fe20007ffe0da */
[----:B------:R-:W-:Y:S01]  /*0fd0*/  STL [R1+0x118], R13 ;  /* 0x0001180d01007387 */ /* 0x000fe20000100800 */
[----:B------:R-:W-:Y:S02]  /*0fe0*/  SHF.R.U32.HI R7, RZ, 0x3, R205 ;  /* 0x00000003ff077819 */ /* 0x000fe400000116cd */
[----:B------:R-:W-:Y:S02]  /*0ff0*/  LOP3.LUT R6, R205, 0x38, R16, 0xf8, !PT ;  /* 0x00000038cd067812 */ /* 0x000fe400078ef810 */
[----:B------:R-:W-:Y:S01]  /*1000*/  LOP3.LUT R219, R3, 0xfffffe00, RZ, 0xc0, !PT ;  /* 0xfffffe0003db7812 */ /* 0x000fe200078ec0ff */
[----:B------:R-:W-:Y:S01]  /*1010*/  IMAD.SHL.U32 R3, R11, 0x8, RZ ;  /* 0x000000080b037824 */ /* 0x000fe200078e00ff */
[----:B------:R-:W-:-:S02]  /*1020*/  IADD3 R0, R14, -R0, RZ ;  /* 0x800000000e007210 */ /* 0x000fc40007ffe0ff */
[----:B------:R-:W-:Y:S02]  /*1030*/  LOP3.LUT R6, R219, R6, R7, 0xf6, !PT ;  /* 0x00000006db067212 */ /* 0x000fe400078ef607 */
[----:B------:R0:W-:Y:S01]  /*1040*/  STL [R1+0x120], R3 ;  /* 0x0001200301007387 */ /* 0x0001e20000100800 */
[----:B------:R-:W-:Y:S01]  /*1050*/  IMAD.SHL.U32 R0, R0, 0x2, RZ ;  /* 0x0000000200007824 */ /* 0x000fe200078e00ff */
[C---:B------:R-:W-:Y:S02]  /*1060*/  LEA.HI R2, R15.reuse, R15, RZ, 0x1 ;  /* 0x0000000f0f027211 */ /* 0x040fe400078f08ff */
[----:B------:R-:W-:Y:S01]  /*1070*/  SHF.R.S32.HI R198, RZ, 0x3, R5 ;  /* 0x00000003ffc67819 */ /* 0x000fe20000011405 */
[C---:B------:R-:W-:Y:S01]  /*1080*/  VIADD R34, R0.reuse, 0x8 ;  /* 0x0000000800227836 */ /* 0x040fe20000000000 */
[C---:B------:R-:W-:Y:S01]  /*1090*/  IADD3 R33, R0.reuse, 0x10, RZ ;  /* 0x0000001000217810 */ /* 0x040fe20007ffe0ff */
[C---:B------:R-:W-:Y:S01]  /*10a0*/  VIADD R32, R0.reuse, 0x18 ;  /* 0x0000001800207836 */ /* 0x040fe20000000000 */
[----:B------:R-:W-:Y:S01]  /*10b0*/  STL [R1+0x44], R0 ;  /* 0x0000440001007387 */ /* 0x000fe20000100800 */
[----:B------:R-:W-:Y:S01]  /*10c0*/  VIADD R31, R0, 0x20 ;  /* 0x00000020001f7836 */ /* 0x000fe20000000000 */
[----:B0-----:R-:W-:Y:S01]  /*10d0*/  LEA R3, R6, UR60, 0x1 ;  /* 0x0000003c06037c11 */ /* 0x001fe2000f8e08ff */
[C---:B------:R-:W-:Y:S01]  /*10e0*/  VIADD R30, R0.reuse, 0x28 ;  /* 0x00000028001e7836 */ /* 0x040fe20000000000 */
[C---:B------:R-:W-:Y:S01]  /*10f0*/  IADD3 R29, R0.reuse, 0x30, RZ ;  /* 0x00000030001d7810 */ /* 0x040fe20007ffe0ff */
[----:B------:R-:W-:Y:S01]  /*1100*/  VIADD R28, R0, 0x38 ;  /* 0x00000038001c7836 */ /* 0x000fe20000000000 */
[----:B------:R-:W-:Y:S01]  /*1110*/  LOP3.LUT R2, R2, 0x1ffffffe, RZ, 0xc0, !PT ;  /* 0x1ffffffe02027812 */ /* 0x000fe200078ec0ff */
        /* <DEDUP_REMOVED lines=9> */
[----:B------:R-:W-:Y:S01]  /*11b0*/  IMAD.IADD R2, R15, 0x1, -R2 ;  /* 0x000000010f027824 */ /* 0x000fe200078e0a02 */
[C---:B------:R-:W-:Y:S01]  /*11c0*/  IADD3 R15, R0.reuse, 0x70, RZ ;  /* 0x00000070000f7810 */ /* 0x040fe20007ffe0ff */
[C---:B------:R-:W-:Y:S01]  /*11d0*/  VIADD R20, R0.reuse, 0x68 ;  /* 0x0000006800147836 */ /* 0x040fe20000000000 */
[----:B------:R-:W-:Y:S01]  /*11e0*/  STL [R1+0x98], R32 ;  /* 0x0000982001007387 */ /* 0x000fe20000100800 */
[C---:B------:R-:W-:Y:S01]  /*11f0*/  VIADD R14, R0.reuse, 0x78 ;  /* 0x00000078000e7836 */ /* 0x040fe20000000000 */
[----:B------:R-:W-:Y:S01]  /*1200*/  SHF.R.S32.HI R6, RZ, 0x1f, R34 ;  /* 0x0000001fff067819 */ /* 0x000fe20000011422 */
[C---:B------:R-:W-:Y:S01]  /*1210*/  VIADD R12, R0.reuse, 0x80 ;  /* 0x00000080000c7836 */ /* 0x040fe20000000000 */
[----:B------:R2:W-:Y:S01]  /*1220*/  STL [R1+0x94], R31 ;  /* 0x0000941f01007387 */ /* 0x0005e20000100800 */
[C---:B------:R-:W-:Y:S01]  /*1230*/  VIADD R11, R0.reuse, 0x88 ;  /* 0x00000088000b7836 */ /* 0x040fe20000000000 */
[C---:B0-----:R-:W-:Y:S01]  /*1240*/  IADD3 R3, R0.reuse, 0xb0, RZ ;  /* 0x000000b000037810 */ /* 0x041fe20007ffe0ff */
[C---:B------:R-:W-:Y:S01]  /*1250*/  VIADD R8, R0.reuse, 0x98 ;  /* 0x0000009800087836 */ /* 0x040fe20000000000 */
[----:B------:R-:W-:Y:S01]  /*1260*/  STL [R1+0x90], R30 ;  /* 0x0000901e01007387 */ /* 0x000fe20000100800 */
[C---:B------:R-:W-:Y:S01]  /*1270*/  VIADD R7, R0.reuse, 0xa0 ;  /* 0x000000a000077836 */ /* 0x040fe20000000000 */
[----:B-1----:R-:W-:Y:S01]  /*1280*/  SHF.R.S32.HI R33, RZ, 0x1f, R33 ;  /* 0x0000001fff217819 */ /* 0x002fe20000011421 */
[C---:B------:R-:W-:Y:S01]  /*1290*/  VIADD R5, R0.reuse, 0xa8 ;  /* 0x000000a800057836 */ /* 0x040fe20000000000 */
[----:B------:R0:W-:Y:S01]  /*12a0*/  STL [R1+0x8c], R29 ;  /* 0x00008c1d01007387 */ /* 0x0001e20000100800 */
[----:B------:R-:W-:Y:S01]  /*12b0*/  VIADD R0, R0, 0xb8 ;  /* 0x000000b800007836 */ /* 0x000fe20000000000 */
[----:B--2---:R-:W-:-:S02]  /*12c0*/  SHF.R.S32.HI R31, RZ, 0x1f, R31 ;  /* 0x0000001fff1f7819 */ /* 0x004fc4000001141f */
[----:B------:R1:W-:Y:S01]  /*12d0*/  STL [R1+0x88], R28 ;  /* 0x0000881c01007387 */ /* 0x0003e20000100800 */
[----:B------:R-:W-:Y:S02]  /*12e0*/  LEA R4, R4, UR60, 0x1 ;  /* 0x0000003c04047c11 */ /* 0x000fe4000f8e08ff */
[----:B------:R-:W-:Y:S01]  /*12f0*/  IADD3 R23, R16, 0x60, RZ ;  /* 0x0000006010177810 */ /* 0x000fe20007ffe0ff */
[----:B------:R-:W-:Y:S01]  /*1300*/  STL [R1+0x84], R27 ;  /* 0x0000841b01007387 */ /* 0x000fe20000100800 */
[----:B------:R-:W-:Y:S02]  /*1310*/  SHF.R.S32.HI R17, RZ, 0x1f, R16 ;  /* 0x0000001fff117819 */ /* 0x000fe40000011410 */
[----:B0-----:R-:W-:Y:S01]  /*1320*/  SHF.R.S32.HI R29, RZ, 0x1f, R29 ;  /* 0x0000001fff1d7819 */ /* 0x001fe2000001141d */
[----:B------:R0:W-:Y:S01]  /*1330*/  STL [R1+0x80], R26 ;  /* 0x0000801a01007387 */ /* 0x0001e20000100800 */
[----:B------:R-:W-:Y:S02]  /*1340*/  IADD3 R208, R196, 0x30, RZ ;  /* 0x00000030c4d07810 */ /* 0x000fe40007ffe0ff */
[----:B-1----:R-:W-:Y:S01]  /*1350*/  SHF.R.S32.HI R28, RZ, 0x1f, R28 ;  /* 0x0000001fff1c7819 */ /* 0x002fe2000001141c */
[----:B------:R1:W-:Y:S01]  /*1360*/  STL [R1+0x7c], R25 ;  /* 0x00007c1901007387 */ /* 0x0003e20000100800 */
[----:B------:R-:W-:-:S02]  /*1370*/  SHF.R.S32.HI R202, RZ, 0x1f, R23 ;  /* 0x0000001fffca7819 */ /* 0x000fc40000011417 */
[----:B------:R-:W-:Y:S01]  /*1380*/  SHF.R.S32.HI R201, RZ, 0x1f, R22 ;  /* 0x0000001fffc97819 */ /* 0x000fe20000011416 */
[----:B------:R-:W-:Y:S01]  /*1390*/  STL [R1+0x78], R24 ;  /* 0x0000781801007387 */ /* 0x000fe20000100800 */
[----:B------:R-:W-:Y:S02]  /*13a0*/  SHF.R.S32.HI R200, RZ, 0x1f, R192 ;  /* 0x0000001fffc87819 */ /* 0x000fe400000114c0 */
[----:B0-----:R-:W-:Y:S01]  /*13b0*/  SHF.R.S32.HI R26, RZ, 0x1f, R26 ;  /* 0x0000001fff1a7819 */ /* 0x001fe2000001141a */
[----:B------:R0:W-:Y:S01]  /*13c0*/  STL [R1+0x74], R21 ;  /* 0x0000741501007387 */ /* 0x0001e20000100800 */
[----:B------:R-:W-:Y:S02]  /*13d0*/  SHF.R.S32.HI R199, RZ, 0x3, R199 ;  /* 0x00000003ffc77819 */ /* 0x000fe400000114c7 */
[----:B-1----:R-:W-:Y:S01]  /*13e0*/  SHF.R.S32.HI R25, RZ, 0x1f, R25 ;  /* 0x0000001fff197819 */ /* 0x002fe20000011419 */
        /* <DEDUP_REMOVED lines=16> */
[----:B------:R2:W-:Y:S01]  /*14f0*/  STL [R1+0x4c], R3 ;  /* 0x00004c0301007387 */ /* 0x0005e20000100800 */
[----:B0-----:R-:W-:-:S03]  /*1500*/  SHF.R.S32.HI R5, RZ, 0x1f, R5 ;  /* 0x0000001fff057819 */ /* 0x001fc60000011405 */
[----:B------:R-:W-:Y:S01]  /*1510*/  STL [R1+0x104], R33 ;  /* 0x0001042101007387 */ /* 0x000fe20000100800 */
[----:B-1----:R-:W-:-:S03]  /*1520*/  SHF.R.S32.HI R6, RZ, 0x1f, R32 ;  /* 0x0000001fff067819 */ /* 0x002fc60000011420 */
[----:B------:R0:W-:Y:S01]  /*1530*/  STL [R1+0x48], R0 ;  /* 0x0000480001007387 */ /* 0x0001e20000100800 */
[----:B--2---:R-:W-:-:S03]  /*1540*/  SHF.R.S32.HI R3, RZ, 0x1f, R3 ;  /* 0x0000001fff037819 */ /* 0x004fc60000011403 */
[----:B------:R1:W-:Y:S04]  /*1550*/  STL [R1+0x100], R6 ;  /* 0x0001000601007387 */ /* 0x0003e80000100800 */
[----:B------:R-:W-:Y:S01]  /*1560*/  STL [R1+0xfc], R31 ;  /* 0x0000fc1f01007387 */ /* 0x000fe20000100800 */
[----:B0-----:R-:W-:Y:S02]  /*1570*/  SHF.R.S32.HI R0, RZ, 0x1f, R0 ;  /* 0x0000001fff007819 */ /* 0x001fe40000011400 */
[----:B-1----:R-:W-:-:S05]  /*1580*/  SHF.R.S32.HI R6, RZ, 0x1f, R30 ;  /* 0x0000001fff067819 */ /* 0x002fca000001141e */
        /* <DEDUP_REMOVED lines=21> */
[----:B------:R-:W-:Y:S04]  /*16e0*/  STL [R1+0xb8], R5 ;  /* 0x0000b80501007387 */ /* 0x000fe80000100800 */
[----:B------:R0:W-:Y:S04]  /*16f0*/  STL [R1+0xb4], R3 ;  /* 0x0000b40301007387 */ /* 0x0001e80000100800 */
[----:B------:R1:W-:Y:S04]  /*1700*/  STL [R1+0xb0], R0 ;  /* 0x0000b00001007387 */ /* 0x0003e80000100800 */
[----:B------:R2:W-:Y:S01]  /*1710*/  STL [R1+0x114], R4 ;  /* 0x0001140401007387 */ /* 0x0005e20000100800 */
[----:B0-----:R-:W-:Y:S01]  /*1720*/  LEA R3, R9, UR60, 0x1 ;  /* 0x0000003c09037c11 */ /* 0x001fe2000f8e08ff */
[----:B-1----:R-:W-:-:S05]  /*1730*/  IMAD R0, R2, 0x8, R13 ;  /* 0x0000000802007824 */ /* 0x002fca00078e020d */
[----:B------:R2:W-:Y:S04]  /*1740*/  STL [R1+0x11c], R0 ;  /* 0x00011c0001007387 */ /* 0x0005e80000100800 */
[----:B------:R2:W-:Y:S02]  /*1750*/  STL [R1+0x10c], R3 ;  /* 0x00010c0301007387 */ /* 0x0005e40000100800 */
.L_x_3939:
[----:B0-----:R-:W0:Y:S01]  /*1760*/  LDC.64 R226, c[0x0][0xc88] ;  /* 0x00032200ffe27b82 */ /* 0x001e220000000a00 */
[----:B------:R-:W-:Y:S01]  /*1770*/  ULDC.64 UR4, c[0x0][0xa28] ;  /* 0x00028a0000047ab9 */ /* 0x000fe20000000a00 */
[----:B------:R-:W-:Y:S01]  /*1780*/  ULDC.64 UR8, c[0x0][0xa18] ;  /* 0x0002860000087ab9 */ /* 0x000fe20000000a00 */
[----:B------:R-:W-:Y:S01]  /*1790*/  ULDC.64 UR6, c[0x0][0xa08] ;  /* 0x0002820000067ab9 */ /* 0x000fe20000000a00 */
[----:B0-----:R-:W-:-:S06]  /*17a0*/  IMAD.WIDE R226, R135, 0x4, R226 ;  /* 0x0000000487e27825 */ /* 0x001fcc00078e02e2 */
[----:B--2---:R-:W2:Y:S01]  /*17b0*/  LDG.E R226, desc[UR48][R226.64] ;  /* 0x00000030e2e27981 */ /* 0x004ea2000c1e1900 */
[----:B------:R-:W-:Y:S01]  /*17c0*/  ISETP.NE.U32.AND P2, PT, RZ, UR4, PT ;  /* 0x00000004ff007c0c */ /* 0x000fe2000bf45070 */
[----:B-----5:R-:W-:Y:S01]  /*17d0*/  IMAD.MOV.U32 R121, RZ, RZ, RZ ;  /* 0x000000ffff797224 */ /* 0x020fe200078e00ff */
[----:B------:R-:W-:Y:S02]  /*17e0*/  ISETP.NE.U32.AND P1, PT, RZ, UR8, PT ;  /* 0x00000008ff007c0c */ /* 0x000fe4000bf25070 */
[----:B------:R-:W-:Y:S02]  /*17f0*/  ISETP.NE.AND.EX P2, PT, RZ, UR5, PT, P2 ;  /* 0x00000005ff007c0c */ /* 0x000fe4000bf45320 */
[----:B------:R-:W-:Y:S02]  /*1800*/  ISETP.NE.AND.EX P1, PT, RZ, UR9, PT, P1 ;  /* 0x00000009ff007c0c */ /* 0x000fe4000bf25310 */
[----:B------:R-:W-:Y:S02]  /*1810*/  ISETP.NE.U32.AND P0, PT, RZ, UR6, PT ;  /* 0x00000006ff007c0c */ /* 0x000fe4000bf05070 */
[----:B---3--:R-:W-:-:S02]  /*1820*/  MOV R9, RZ ;  /* 0x000000ff00097202 */ /* 0x008fc40000000f00 */
[----:B------:R-:W-:Y:S02]  /*1830*/  ISETP.NE.AND.EX P0, PT, RZ, UR7, PT, P0 ;  /* 0x00000007ff007c0c */ /* 0x000fe4000bf05300 */
[----:B--2---:R-:W-:Y:S01]  /*1840*/  SHF.R.S32.HI R0, RZ, 0x1f, R226 ;  /* 0x0000001fff007819 */ /* 0x004fe200000114e2 */
[C---:B------:R-:W-:Y:S02]  /*1850*/  IMAD.SHL.U32 R227, R226.reuse, 0x4, RZ ;  /* 0x00000004e2e37824 */ /* 0x040fe400078e00ff */
[C---:B------:R-:W-:Y:S02]  /*1860*/  @P2 LEA R4, P3, R226.reuse, UR4, 0x2 ;  /* 0x00000004e2042c11 */ /* 0x040fe4000f8610ff */
[C-C-:B------:R-:W-:Y:S01]  /*1870*/  SHF.L.U64.HI R228, R226.reuse, 0x2, R0.reuse ;  /* 0x00000002e2e47819 */ /* 0x140fe20000010200 */
[----:B------:R0:W-:Y:S01]  /*1880*/  STL [R1+0xa8], R0 ;  /* 0x0000a80001007387 */ /* 0x0001e20000100800 */
[----:B----4-:R-:W-:Y:S01]  /*1890*/  @P2 LEA.HI.X R5, R226, UR5, R0, 0x2, P3 ;  /* 0x00000005e2052c11 */ /* 0x010fe200098f1400 */
[----:B------:R-:W-:Y:S01]  /*18a0*/  ULDC UR4, c[0x0][0x288] ;  /* 0x0000a20000047ab9 */ /* 0x000fe20000000800 */
[----:B------:R-:W-:-:S03]  /*18b0*/  IADD3 R2, P4, R227, UR6, RZ ;  /* 0x00000006e3027c10 */ /* 0x000fc6000ff9e0ff */
[----:B------:R1:W5:Y:S01]  /*18c0*/  @P2 LDG.E R9, desc[UR48][R4.64] ;  /* 0x0000003004092981 */ /* 0x000362000c1e1900 */
[----:B------:R-:W-:Y:S01]  /*18d0*/  @P1 IADD3 R6, P2, R227, UR8, RZ ;  /* 0x00000008e3061c10 */ /* 0x000fe2000ff5e0ff */
[----:B------:R-:W-:Y:S01]  /*18e0*/  IMAD.U32 R136, RZ, RZ, UR4 ;  /* 0x00000004ff887e24 */ /* 0x000fe2000f8e00ff */
[C---:B------:R-:W-:Y:S01]  /*18f0*/  IADD3.X R3, R228.reuse, UR7, RZ, P4, !PT ;  /* 0x00000007e4037c10 */ /* 0x040fe2000a7fe4ff */
[----:B------:R2:W-:Y:S01]  /*1900*/  STL [R1+0x4], R133 ;  /* 0x0000048501007387 */ /* 0x0005e20000100800 */
[----:B------:R-:W-:Y:S01]  /*1910*/  @P1 IADD3.X R7, R228, UR9, RZ, P2, !PT ;  /* 0x00000009e4071c10 */ /* 0x000fe200097fe4ff */
[----:B------:R-:W-:Y:S01]  /*1920*/  ULDC.64 UR4, c[0x0][0x418] ;  /* 0x0001060000047ab9 */ /* 0x000fe20000000a00 */
[----:B------:R-:W-:Y:S01]  /*1930*/  ULDC.64 UR8, c[0x0][0xa20] ;  /* 0x0002880000087ab9 */ /* 0x000fe20000000a00 */
[----:B------:R2:W5:Y:S04]  /*1940*/  @P0 LDG.E R121, desc[UR48][R2.64] ;  /* 0x0000003002790981 */ /* 0x000568000c1e1900 */
[----:B------:R2:W5:Y:S01]  /*1950*/  @P1 LDG.E R136, desc[UR48][R6.64] ;  /* 0x0000003006881981 */ /* 0x000562000c1e1900 */
[----:B------:R-:W-:Y:S01]  /*1960*/  UISETP.NE.U32.AND UP0, UPT, UR4, URZ, UPT ;  /* 0x0000003f0400728c */ /* 0x000fe2000bf05070 */
[----:B-1----:R-:W-:-:S02]  /*1970*/  LOP3.LUT R4, R134, 0xff000000, RZ, 0xc0, !PT ;  /* 0xff00000086047812 */ /* 0x002fc400078ec0ff */
[----:B------:R-:W-:Y:S01]  /*1980*/  ULDC UR4, c[0x0][0x424] ;  /* 0x0001090000047ab9 */ /* 0x000fe20000000800 */
[----:B------:R-:W-:Y:S01]  /*1990*/  UISETP.NE.AND.EX UP0, UPT, UR5, URZ, UPT, UP0 ;  /* 0x0000003f0500728c */ /* 0x000fe2000bf05300 */
[----:B------:R-:W-:Y:S02]  /*19a0*/  ISETP.NE.U32.AND P2, PT, RZ, UR8, PT ;  /* 0x00000008ff007c0c */ /* 0x000fe4000bf45070 */
[----:B------:R-:W-:Y:S01]  /*19b0*/  ULDC UR5, c[0x0][0x2f0] ;  /* 0x0000bc0000057ab9 */ /* 0x000fe20000000800 */
[----:B------:R-:W-:Y:S01]  /*19c0*/  USEL UR4, UR4, 0x1, UP0 ;  /* 0x0000000104047887 */ /* 0x000fe20008000000 */
[----:B0-----:R-:W-:Y:S02]  /*19d0*/  LOP3.LUT R0, R134, 0xff0000, RZ, 0xc0, !PT ;  /* 0x00ff000086007812 */ /* 0x001fe400078ec0ff */
[----:B------:R-:W-:Y:S01]  /*19e0*/  SHF.R.U32.HI R5, RZ, 0x8, R4 ;  /* 0x00000008ff057819 */ /* 0x000fe20000011604 */
[----:B------:R-:W-:Y:S01]  /*19f0*/  UIMAD UR4, UR4, UR5, URZ ;  /* 0x00000005040472a4 */ /* 0x000fe2000f8e023f */
[----:B------:R-:W-:-:S02]  /*1a00*/  ISETP.NE.AND.EX P2, PT, RZ, UR9, PT, P2 ;  /* 0x00000009ff007c0c */ /* 0x000fc4000bf45320 */
[----:B------:R-:W-:Y:S01]  /*1a10*/  ULDC UR5, c[0x0][0x348] ;  /* 0x0000d20000057ab9 */ /* 0x000fe20000000800 */
[----:B------:R-:W-:Y:S02]  /*1a20*/  LEA.HI R225, R0, R5, RZ, 0x10 ;  /* 0x0000000500e17211 */ /* 0x000fe400078f80ff */
[----:B------:R-:W-:Y:S01]  /*1a30*/  LOP3.LUT R195, R134, 0xffff, RZ, 0xc0, !PT ;  /* 0x0000ffff86c37812 */ /* 0x000fe200078ec0ff */
[----:B--2---:R-:W-:Y:S07]  /*1a40*/  @P1 BRA `(.L_x_3718) ;  /* 0x0000000000241947 */ /* 0x004fee0003800000 */
        /* <DEDUP_REMOVED lines=9> */
.L_x_3718:
[----:B------:R-:W-:Y:S01]  /*1ae0*/  MOV R24, UR5 ;  /* 0x0000000500187c02 */ /* 0x000fe20008000f00 */
[----:B------:R-:W-:Y:S01]  /*1af0*/  IMAD.U32 R26, RZ, RZ, UR4 ;  /* 0x00000004ff1a7e24 */ /* 0x000fe2000f8e00ff */
[----:B------:R-:W-:Y:S06]  /*1b00*/  @!P2 BRA `(.L_x_3719) ;  /* 0x000000000010a947 */ /* 0x000fec0003800000 */
[----:B------:R-:W-:-:S04]  /*1b10*/  IADD3 R26, P0, R227, UR8, RZ ;  /* 0x00000008e31a7c10 */ /* 0x000fc8000ff1e0ff */
[----:B------:R-:W-:-:S05]  /*1b20*/  IADD3.X R27, R228, UR9, RZ, P0, !PT ;  /* 0x00000009e41b7c10 */ /* 0x000fca00087fe4ff */
[----:B------:R0:W5:Y:S01]  /*1b30*/  LDG.E R26, desc[UR48][R26.64] ;  /* 0x000000301a1a7981 */ /* 0x000162000c1e1900 */
[----:B------:R-:W-:Y:S05]  /*1b40*/  BRA `(.L_x_3720) ;  /* 0x0000000000107947 */ /* 0x000fea0003800000 */
.L_x_3719:
[----:B------:R-:W-:Y:S05]  /*1b50*/  @!P0 BRA `(.L_x_3720) ;  /* 0x00000000000c8947 */ /* 0x000fea0003800000 */
[----:B------:R-:W2:Y:S04]  /*1b60*/  LDG.E R5, desc[UR48][R2.64] ;  /* 0x0000003002057981 */ /* 0x000ea8000c1e1900 */
[----:B------:R-:W2:Y:S02]  /*1b70*/  LDG.E R26, desc[UR48][R2.64+0x4] ;  /* 0x00000430021a7981 */ /* 0x000ea4000c1e1900 */
[----:B--2---:R-:W-:-:S07]  /*1b80*/  IMAD.IADD R26, R26, 0x1, -R5 ;  /* 0x000000011a1a7824 */ /* 0x004fce00078e0a05 */
.L_x_3720:
[----:B------:R-:W-:Y:S01]  /*1b90*/  ULDC.64 UR4, c[0x0][0xa10] ;  /* 0x0002840000047ab9 */ /* 0x000fe20000000a00 */
[----:B------:R-:W2:Y:S01]  /*1ba0*/  LDL.LU R25, [R1] ;  /* 0x0000000001197983 */ /* 0x000ea20000300800 */
[----:B------:R-:W-:-:S04]  /*1bb0*/  ISETP.NE.U32.AND P0, PT, RZ, UR4, PT ;  /* 0x00000004ff007c0c */ /* 0x000fc8000bf05070 */
[----:B------:R-:W-:Y:S01]  /*1bc0*/  ISETP.NE.AND.EX P0, PT, RZ, UR5, PT, P0 ;  /* 0x00000005ff007c0c */ /* 0x000fe2000bf05300 */
[----:B------:R-:W-:-:S12]  /*1bd0*/  ULDC.64 UR4, c[0x0][0xa30] ;  /* 0x00028c0000047ab9 */ /* 0x000fd80000000a00 */
[----:B------:R-:W1:Y:S02]  /*1be0*/  @P0 LDC.64 R2, c[0x0][0xa10] ;  /* 0x00028400ff020b82 */ /* 0x000e640000000a00 */
[----:B-1----:R-:W-:-:S05]  /*1bf0*/  @P0 IMAD.WIDE R2, R226, 0x4, R2 ;  /* 0x00000004e2020825 */ /* 0x002fca00078e0202 */
[----:B------:R-:W3:Y:S04]  /*1c00*/  @P0 LDG.E R0, desc[UR48][R2.64] ;  /* 0x0000003002000981 */ /* 0x000ee8000c1e1900 */
[----:B------:R-:W3:Y:S01]  /*1c10*/  @P0 LDG.E R7, desc[UR48][R2.64+0x4] ;  /* 0x0000043002070981 */ /* 0x000ee2000c1e1900 */
[----:B------:R-:W-:Y:S01]  /*1c20*/  ISETP.NE.U32.AND P1, PT, RZ, UR4, PT ;  /* 0x00000004ff007c0c */ /* 0x000fe2000bf25070 */
[----:B-----5:R-:W-:-:S03]  /*1c30*/  IMAD.MOV.U32 R131, RZ, RZ, R26 ;  /* 0x000000ffff837224 */ /* 0x020fc600078e001a */
[----:B------:R-:W-:-:S13]  /*1c40*/  ISETP.NE.AND.EX P1, PT, RZ, UR5, PT, P1 ;  /* 0x00000005ff007c0c */ /* 0x000fda000bf25310 */
[----:B------:R-:W-:-:S04]  /*1c50*/  @P1 IADD3 R4, P2, R227, UR4, RZ ;  /* 0x00000004e3041c10 */ /* 0x000fc8000ff5e0ff */
[----:B------:R-:W-:-:S05]  /*1c60*/  @P1 IADD3.X R5, R228, UR5, RZ, P2, !PT ;  /* 0x00000005e4051c10 */ /* 0x000fca00097fe4ff */
[----:B------:R1:W5:Y:S01]  /*1c70*/  @P1 LDG.E R131, desc[UR48][R4.64] ;  /* 0x0000003004831981 */ /* 0x000362000c1e1900 */
[----:B------:R-:W-:Y:S01]  /*1c80*/  IADD3 R9, R26, -R9, RZ ;  /* 0x800000091a097210 */ /* 0x000fe20007ffe0ff */
[----:B------:R-:W-:Y:S01]  /*1c90*/  BSSY B0, `(.L_x_3721) ;  /* 0x000002e000007945 */ /* 0x000fe20003800000 */
[----:B------:R-:W-:Y:S02]  /*1ca0*/  LOP3.LUT R11, R225, 0xff, RZ, 0xc0, !PT ;  /* 0x000000ffe10b7812 */ /* 0x000fe400078ec0ff */
[----:B------:R-:W-:-:S03]  /*1cb0*/  SHF.R.U32.HI R225, RZ, 0x10, R225 ;  /* 0x00000010ffe17819 */ /* 0x000fc600000116e1 */
[----:B------:R1:W-:Y:S01]  /*1cc0*/  STL [R1+0x40], R11 ;  /* 0x0000400b01007387 */ /* 0x0003e20000100800 */
[----:B--2---:R-:W-:Y:S01]  /*1cd0*/  LOP3.LUT R25, R25, 0xfffffff7, RZ, 0xc0, !PT ;  /* 0xfffffff719197812 */ /* 0x004fe200078ec0ff */
[----:B---3--:R-:W-:-:S04]  /*1ce0*/  @P0 IMAD.IADD R24, R7, 0x1, -R0 ;  /* 0x0000000107180824 */ /* 0x008fc800078e0a00 */
[----:B------:R-:W-:-:S04]  /*1cf0*/  IMAD.IADD R137, R9, 0x1, R24 ;  /* 0x0000000109897824 */ /* 0x000fc800078e0218 */
[C---:B------:R-:W-:Y:S01]  /*1d00*/  VIADD R0, R137.reuse, 0x5f ;  /* 0x0000005f89007836 */ /* 0x040fe20000000000 */
[----:B------:R-:W-:-:S03]  /*1d10*/  ISETP.GE.AND P3, PT, R137, 0x1, PT ;  /* 0x000000018900780c */ /* 0x000fc60003f66270 */
[----:B------:R-:W-:-:S05]  /*1d20*/  IMAD.HI R0, R0, 0x2aaaaaab, RZ ;  /* 0x2aaaaaab00007827 */ /* 0x000fca00078e02ff */
[----:B------:R-:W-:-:S04]  /*1d30*/  SHF.R.U32.HI R135, RZ, 0x1f, R0 ;  /* 0x0000001fff877819 */ /* 0x000fc80000011600 */
[----:B------:R-:W-:Y:S02]  /*1d40*/  LEA.HI.SX32 R135, R0, R135, 0x1c ;  /* 0x0000008700877211 */ /* 0x000fe400078fe2ff */
[----:B------:R-:W-:Y:S02]  /*1d50*/  @P3 LOP3.LUT R25, R25, 0x8, RZ, 0xfc, !PT ;  /* 0x0000000819193812 */ /* 0x000fe400078efcff */
[----:B------:R-:W-:-:S03]  /*1d60*/  MOV R0, RZ ;  /* 0x000000ff00007202 */ /* 0x000fc60000000f00 */
[----:B------:R1:W-:Y:S01]  /*1d70*/  STL [R1], R25 ;  /* 0x0000001901007387 */ /* 0x0003e20000100800 */
[----:B------:R-:W-:Y:S05]  /*1d80*/  @!P3 BRA `(.L_x_3722) ;  /* 0x000000000078b947 */ /* 0x000fea0003800000 */
[----:B------:R-:W-:Y:S01]  /*1d90*/  ISETP.NE.AND P0, PT, R225, RZ, PT ;  /* 0x000000ffe100720c */ /* 0x000fe20003f05270 */
[----:B------:R-:W-:-:S03]  /*1da0*/  ULDC UR4, c[0x0][0x9f0] ;  /* 0x00027c0000047ab9 */ /* 0x000fc60000000800 */
[----:B------:R-:W-:-:S04]  /*1db0*/  SEL R6, R225, UR4, P0 ;  /* 0x00000004e1067c07 */ /* 0x000fc80008000000 */
[-C--:B-1----:R-:W-:Y:S02]  /*1dc0*/  IABS R5, R6.reuse ;  /* 0x0000000600057213 */ /* 0x082fe40000000000 */
[----:B------:R-:W-:Y:S02]  /*1dd0*/  IADD3 R0, R135, -0x1, R6 ;  /* 0xffffffff87007810 */ /* 0x000fe40007ffe006 */
[----:B------:R-:W1:Y:S01]  /*1de0*/  I2F.RP R4, R5 ;  /* 0x0000000500047306 */ /* 0x000e620000209400 */
[----:B------:R-:W-:-:S05]  /*1df0*/  IABS R10, R6 ;  /* 0x00000006000a7213 */ /* 0x000fca0000000000 */
[----:B------:R-:W-:Y:S02]  /*1e00*/  IMAD.MOV R10, RZ, RZ, -R10 ;  /* 0x000000ffff0a7224 */ /* 0x000fe400078e0a0a */
[----:B-1----:R-:W1:Y:S02]  /*1e10*/  MUFU.RCP R4, R4 ;  /* 0x0000000400047308 */ /* 0x002e640000001000 */
[----:B-1----:R-:W-:Y:S01]  /*1e20*/  VIADD R2, R4, 0xffffffe ;  /* 0x0ffffffe04027836 */ /* 0x002fe20000000000 */
[----:B------:R-:W-:Y:S02]  /*1e30*/  IABS R4, R0 ;  /* 0x0000000000047213 */ /* 0x000fe40000000000 */
[----:B------:R-:W-:-:S03]  /*1e40*/  LOP3.LUT R0, R0, R6, RZ, 0x3c, !PT ;  /* 0x0000000600007212 */ /* 0x000fc600078e3cff */
[----:B------:R1:W2:Y:S01]  /*1e50*/  F2I.FTZ.U32.TRUNC.NTZ R3, R2 ;  /* 0x0000000200037305 */ /* 0x0002a2000021f000 */
[----:B------:R-:W-:Y:S02]  /*1e60*/  ISETP.GE.AND P2, PT, R0, RZ, PT ;  /* 0x000000ff0000720c */ /* 0x000fe40003f46270 */
[----:B-1----:R-:W-:Y:S01]  /*1e70*/  MOV R2, RZ ;  /* 0x000000ff00027202 */ /* 0x002fe20000000f00 */
[----:B--2---:R-:W-:-:S04]  /*1e80*/  IMAD.MOV R8, RZ, RZ, -R3 ;  /* 0x000000ffff087224 */ /* 0x004fc800078e0a03 */
        /* <DEDUP_REMOVED lines=14> */
.L_x_3722:
[----:B------:R-:W-:Y:S05]  /*1f70*/  BSYNC B0 ;  /* 0x0000000000007941 */ /* 0x000fea0003800000 */
.L_x_3721:
[----:B------:R-:W-:Y:S01]  /*1f80*/  IMAD R2, R11, R0, RZ ;  /* 0x000000000b027224 */ /* 0x000fe200078e02ff */
[----:B------:R-:W-:-:S04]  /*1f90*/  PLOP3.LUT P2, PT, PT, PT, PT, 0x80, 0x0 ;  /* 0x000000000000781c */ /* 0x000fc80003f4f070 */
[C---:B------:R-:W-:Y:S01]  /*1fa0*/  VIADDMNMX R0, R2.reuse, R0, R135, PT ;  /* 0x0000000002007246 */ /* 0x040fe20003800187 */
[----:B------:R-:W-:-:S04]  /*1fb0*/  IMAD R2, R2, 0x60, -R9 ;  /* 0x0000006002027824 */ /* 0x000fc800078e0a09 */
[----:B------:R-:W-:Y:S01]  /*1fc0*/  IMAD R3, R0, 0x60, -R9 ;  /* 0x0000006000037824 */ /* 0x000fe200078e0a09 */
[----:B------:R-:W-:-:S04]  /*1fd0*/  VIMNMX R2, RZ, R2, !PT ;  /* 0x00000002ff027248 */ /* 0x000fc80007fe0100 */
[----:B-1----:R-:W-:-:S04]  /*1fe0*/  VIMNMX R5, R3, R24, PT ;  /* 0x0000001803057248 */ /* 0x002fc80003fe0100 */
[----:B------:R-:W-:Y:S01]  /*1ff0*/  ISETP.GT.AND P0, PT, R5, R2, PT ;  /* 0x000000020500720c */ /* 0x000fe20003f04270 */
[----:B------:R-:W-:-:S05]  /*2000*/  IMAD.WIDE.U32 R2, R2, -0x55555555, RZ ;  /* 0xaaaaaaab02027825 */ /* 0x000fca00078e00ff */
[----:B------:R-:W-:-:S04]  /*2010*/  SHF.R.U32.HI R119, RZ, 0x6, R3 ;  /* 0x00000006ff777819 */ /* 0x000fc80000011603 */
[----:B------:R-:W-:-:S03]  /*2020*/  MOV R2, R119 ;  /* 0x0000007700027202 */ /* 0x000fc60000000f00 */
[----:B------:R-:W-:-:S04]  /*2030*/  @P0 VIADD R0, R5, 0x5f ;  /* 0x0000005f05000836 */ /* 0x000fc80000000000 */
[----:B------:R-:W-:-:S05]  /*2040*/  @P0 IMAD.HI R0, R0, 0x2aaaaaab, RZ ;  /* 0x2aaaaaab00000827 */ /* 0x000fca00078e02ff */
[----:B------:R-:W-:-:S04]  /*2050*/  @P0 SHF.R.U32.HI R3, RZ, 0x1f, R0 ;  /* 0x0000001fff030819 */ /* 0x000fc80000011600 */
[----:B------:R-:W-:-:S04]  /*2060*/  @P0 LEA.HI.SX32 R2, R0, R3, 0x1c ;  /* 0x0000000300020211 */ /* 0x000fc800078fe2ff */
        /* <DEDUP_REMOVED lines=12> */
[----:B------:R-:W1:Y:S01]  /*2130*/  LDC.64 R14, c[0x4][R14] ;  /* 0x010000000e0e7b82 */ /* 0x000e620000000a00 */
        /* <DEDUP_REMOVED lines=8> */
[----:B01---5:R-:W-:Y:S05]  /*21c0*/  CALL.ABS.NOINC R14 ;  /* 0x000000000e007343 */ /* 0x023fea0003c00000 */
.L_x_3725:
[----:B------:R-:W-:Y:S05]  /*21d0*/  BSYNC B6 ;  /* 0x0000000000067941 */ /* 0x000fea0003800000 */
.L_x_3724:
        /* <DEDUP_REMOVED lines=19> */
[----:B01---5:R-:W-:Y:S05]  /*2310*/  CALL.ABS.NOINC R14 ;  /* 0x000000000e007343 */ /* 0x023fea0003c00000 */
.L_x_3727:
[----:B------:R-:W-:Y:S05]  /*2320*/  BSYNC B6 ;  /* 0x0000000000067941 */ /* 0x000fea0003800000 */
.L_x_3726:
[----:B------:R-:W-:Y:S01]  /*2330*/  ULDC.64 UR4, c[0x0][0x9f8] ;  /* 0x00027e0000047ab9 */ /* 0x000fe20000000a00 */
[----:B------:R-:W-:Y:S01]  /*2340*/  IMAD.MOV.U32 R0, RZ, RZ, R226 ;  /* 0x000000ffff007224 */ /* 0x000fe200078e00e2 */
[----:B------:R-:W-:Y:S01]  /*2350*/  ISETP.NE.U32.AND P0, PT, RZ, UR4, PT ;  /* 0x00000004ff007c0c */ /* 0x000fe2000bf05070 */
[----:B------:R-:W2:Y:S01]  /*2360*/  LDL R14, [R1+0xa4] ;  /* 0x0000a400010e7983 */ /* 0x000ea20000100800 */
[----:B------:R-:W1:Y:S01]  /*2370*/  LDC.64 R92, c[0x0][0x3f8] ;  /* 0x0000fe00ff5c7b82 */ /* 0x000e620000000a00 */
[----:B------:R-:W-:Y:S01]  /*2380*/  IMAD.MOV.U32 R20, RZ, RZ, R25 ;  /* 0x000000ffff147224 */ /* 0x000fe200078e0019 */
[----:B------:R-:W-:-:S06]  /*2390*/  ISETP.NE.AND.EX P0, PT, RZ, UR5, PT, P0 ;  /* 0x00000005ff007c0c */ /* 0x000fcc000bf05300 */
[----:B------:R-:W3:Y:S07]  /*23a0*/  LDC R21, c[0x0][0x3f4] ;  /* 0x0000fd00ff157b82 */ /* 0x000eee0000000800 */
[----:B------:R-:W-:Y:S01]  /*23b0*/  @P0 IADD3 R4, P1, R227, UR4, RZ ;  /* 0x00000004e3040c10 */ /* 0x000fe2000ff3e0ff */
[----:B------:R-:W-:Y:S01]  /*23c0*/  ULDC UR4, c[0x0][0x2f4] ;  /* 0x0000bd0000047ab9 */ /* 0x000fe20000000800 */
[----:B------:R-:W4:Y:S02]  /*23d0*/  LDC.64 R86, c[0x0][0x408] ;  /* 0x00010200ff567b82 */ /* 0x000f240000000a00 */
[----:B------:R-:W-:-:S05]  /*23e0*/  @P0 IADD3.X R5, R228, UR5, RZ, P1, !PT ;  /* 0x00000005e4050c10 */ /* 0x000fca0008ffe4ff */
[----:B------:R0:W2:Y:S01]  /*23f0*/  @P0 LDG.E R0, desc[UR48][R4.64] ;  /* 0x0000003004000981 */ /* 0x0000a2000c1e1900 */
[----:B------:R-:W-:Y:S02]  /*2400*/  ISETP.GE.AND P1, PT, R194, UR4, PT ;  /* 0x00000004c2007c0c */ /* 0x000fe4000bf26270 */
[----:B------:R-:W-:Y:S02]  /*2410*/  ISETP.GE.AND P0, PT, R16, UR4, PT ;  /* 0x0000000410007c0c */ /* 0x000fe4000bf06270 */
[----:B------:R-:W-:Y:S02]  /*2420*/  SEL R6, RZ, 0xffffffff, P1 ;  /* 0xffffffffff067807 */ /* 0x000fe40000800000 */
[----:B------:R-:W-:Y:S02]  /*2430*/  SEL R3, RZ, 0x1, P0 ;  /* 0x00000001ff037807 */ /* 0x000fe40000000000 */
[----:B------:R-:W-:Y:S01]  /*2440*/  SHF.R.S32.HI R7, RZ, 0x1f, R203 ;  /* 0x0000001fff077819 */ /* 0x000fe200000114cb */
[----:B------:R-:W-:Y:S01]  /*2450*/  IMAD.SHL.U32 R6, R6, 0x2, RZ ;  /* 0x0000000206067824 */ /* 0x000fe200078e00ff */
[----:B------:R-:W-:-:S02]  /*2460*/  ISETP.GE.AND P0, PT, R193, UR4, PT ;  /* 0x00000004c1007c0c */ /* 0x000fc4000bf06270 */
[----:B------:R-:W-:Y:S02]  /*2470*/  ISETP.GE.AND P1, PT, R23, UR4, PT ;  /* 0x0000000417007c0c */ /* 0x000fe4000bf26270 */
[----:B------:R-:W-:Y:S01]  /*2480*/  LOP3.LUT R3, R6, 0x2, R3, 0xe2, !PT ;  /* 0x0000000206037812 */ /* 0x000fe200078ee203 */
[----:B-1----:R-:W-:Y:S01]  /*2490*/  IMAD R6, R7, R92, RZ ;  /* 0x0000005c07067224 */ /* 0x002fe200078e02ff */
[----:B------:R-:W-:Y:S02]  /*24a0*/  ISETP.GE.AND P2, PT, R22, UR4, PT ;  /* 0x0000000416007c0c */ /* 0x000fe4000bf46270 */
[----:B0-----:R-:W-:Y:S02]  /*24b0*/  SEL R4, RZ, 0x4, P0 ;  /* 0x00000004ff047807 */ /* 0x001fe40000000000 */
[----:B------:R-:W-:Y:S01]  /*24c0*/  SEL R5, RZ, 0x8, P1 ;  /* 0x00000008ff057807 */ /* 0x000fe20000800000 */
[----:B------:R-:W-:Y:S01]  /*24d0*/  IMAD R9, R203, R93, R6 ;  /* 0x0000005dcb097224 */ /* 0x000fe200078e0206 */
[----:B------:R-:W-:-:S02]  /*24e0*/  SEL R6, RZ, 0x10, P2 ;  /* 0x00000010ff067807 */ /* 0x000fc40001000000 */
[----:B------:R-:W-:Y:S01]  /*24f0*/  LOP3.LUT R3, R5, R3, R4, 0xfe, !PT ;  /* 0x0000000305037212 */ /* 0x000fe200078efe04 */
[----:B----4-:R-:W-:Y:S01]  /*2500*/  IMAD R4, R7, R86, RZ ;  /* 0x0000005607047224 */ /* 0x010fe200078e02ff */
[-C--:B---3--:R-:W-:Y:S02]  /*2510*/  ISETP.GE.AND P0, PT, R16, R21.reuse, PT ;  /* 0x000000151000720c */ /* 0x088fe40003f06270 */
[----:B------:R-:W-:Y:S02]  /*2520*/  SHF.R.S32.HI R197, RZ, 0x1f, R196 ;  /* 0x0000001fffc57819 */ /* 0x000fe400000114c4 */
[----:B------:R-:W-:Y:S02]  /*2530*/  ISETP.GE.AND P1, PT, R194, R21, PT ;  /* 0x00000015c200720c */ /* 0x000fe40003f26270 */
[----:B------:R-:W-:Y:S01]  /*2540*/  LOP3.LUT R6, R3, R6, RZ, 0xfc, !PT ;  /* 0x0000000603067212 */ /* 0x000fe200078efcff */
[----:B------:R-:W-:Y:S01]  /*2550*/  IMAD R7, R203, R87, R4 ;  /* 0x00000057cb077224 */ /* 0x000fe200078e0204 */
[----:B------:R-:W-:Y:S01]  /*2560*/  ISETP.GE.AND P3, PT, R193, R21, PT ;  /* 0x00000015c100720c */ /* 0x000fe20003f66270 */
[----:B------:R-:W-:Y:S01]  /*2570*/  IMAD.WIDE.U32 R88, R203, R86, R16 ;  /* 0x00000056cb587225 */ /* 0x000fe200078e0010 */
[----:B------:R-:W-:-:S02]  /*2580*/  SEL R3, R21, RZ, P0 ;  /* 0x000000ff15037207 */ /* 0x000fc40000000000 */
[----:B------:R-:W-:Y:S01]  /*2590*/  SEL R5, R21, RZ, P1 ;  /* 0x000000ff15057207 */ /* 0x000fe20000800000 */
[----:B------:R-:W-:Y:S01]  /*25a0*/  IMAD.WIDE.U32 R90, R203, R86, R196 ;  /* 0x00000056cb5a7225 */ /* 0x000fe200078e00c4 */
[----:B------:R-:W-:Y:S02]  /*25b0*/  SEL R4, R21, RZ, P3 ;  /* 0x000000ff15047207 */ /* 0x000fe40001800000 */
[----:B------:R-:W-:Y:S01]  /*25c0*/  IADD3 R89, R7, R89, RZ ;  /* 0x0000005907597210 */ /* 0x000fe20007ffe0ff */
[----:B------:R-:W-:Y:S02]  /*25d0*/  IMAD.IADD R3, R16, 0x1, R3 ;  /* 0x0000000110037824 */ /* 0x000fe400078e0203 */
[----:B------:R-:W-:Y:S02]  /*25e0*/  IMAD.IADD R91, R91, 0x1, R7 ;  /* 0x000000015b5b7824 */ /* 0x000fe400078e0207 */
[----:B------:R-:W-:Y:S02]  /*25f0*/  IMAD.IADD R7, R194, 0x1, R5 ;  /* 0x00000001c2077824 */ /* 0x000fe400078e0205 */
[----:B------:R-:W-:Y:S01]  /*2600*/  IMAD.IADD R11, R193, 0x1, R4 ;  /* 0x00000001c10b7824 */ /* 0x000fe200078e0204 */
[----:B------:R-:W-:-:S02]  /*2610*/  SHF.R.S32.HI R4, RZ, 0x1f, R3 ;  /* 0x0000001fff047819 */ /* 0x000fc40000011403 */
[----:B------:R-:W-:Y:S01]  /*2620*/  SHF.R.S32.HI R8, RZ, 0x1f, R7 ;  /* 0x0000001fff087819 */ /* 0x000fe20000011407 */
[CC--:B------:R-:W-:Y:S01]  /*2630*/  IMAD.WIDE.U32 R96, R203.reuse, R92.reuse, R196 ;  /* 0x0000005ccb607225 */ /* 0x0c0fe200078e00c4 */
[CC--:B------:R-:W-:Y:S02]  /*2640*/  LEA.HI R5, R4.reuse, R3.reuse, RZ, 0x3 ;  /* 0x0000000304057211 */ /* 0x0c0fe400078f18ff */
[----:B------:R-:W-:Y:S01]  /*2650*/  LEA.HI R3, R4, R3, RZ, 0x6 ;  /* 0x0000000304037211 */ /* 0x000fe200078f30ff */
[----:B------:R-:W-:Y:S01]  /*2660*/  IMAD.WIDE.U32 R94, R203, R92, R16 ;  /* 0x0000005ccb5e7225 */ /* 0x000fe200078e0010 */
[----:B------:R-:W-:Y:S02]  /*2670*/  SHF.R.S32.HI R12, RZ, 0x1f, R11 ;  /* 0x0000001fff0c7819 */ /* 0x000fe4000001140b */
[CC--:B------:R-:W-:Y:S01]  /*2680*/  LEA.HI R4, R8.reuse, R7.reuse, RZ, 0x6 ;  /* 0x0000000708047211 */ /* 0x0c0fe200078f30ff */
[----:B------:R-:W0:Y:S01]  /*2690*/  S2R R160, SR_TID.X ;  /* 0x0000000000a07919 */ /* 0x000e220000002100 */
[----:B------:R-:W-:Y:S01]  /*26a0*/  LEA.HI R8, R8, R7, RZ, 0x3 ;  /* 0x0000000708087211 */ /* 0x000fe200078f18ff */
[----:B------:R-:W-:Y:S01]  /*26b0*/  IMAD.IADD R95, R9, 0x1, R95 ;  /* 0x00000001095f7824 */ /* 0x000fe200078e025f */
[----:B------:R-:W-:-:S02]  /*26c0*/  SHF.R.S32.HI R3, RZ, 0x6, R3 ;  /* 0x00000006ff037819 */ /* 0x000fc40000011403 */
[----:B------:R-:W-:Y:S02]  /*26d0*/  IADD3 R97, R97, R9, RZ ;  /* 0x0000000961617210 */ /* 0x000fe40007ffe0ff */
[----:B------:R-:W-:Y:S02]  /*26e0*/  LEA.HI R13, R12, R11, RZ, 0x3 ;  /* 0x0000000b0c0d7211 */ /* 0x000fe400078f18ff */
[----:B------:R-:W-:Y:S02]  /*26f0*/  SHF.R.S32.HI R7, RZ, 0x6, R4 ;  /* 0x00000006ff077819 */ /* 0x000fe40000011404 */
[--C-:B------:R-:W-:Y:S02]  /*2700*/  LOP3.LUT R4, R216, 0x38, R5.reuse, 0xf8, !PT ;  /* 0x00000038d8047812 */ /* 0x100fe400078ef805 */
[----:B------:R-:W-:Y:S02]  /*2710*/  LOP3.LUT R9, R205, 0x38, R5, 0xf8, !PT ;  /* 0x00000038cd097812 */ /* 0x000fe400078ef805 */
[----:B------:R-:W-:-:S02]  /*2720*/  SHF.R.U32.HI R25, RZ, 0x3, R205 ;  /* 0x00000003ff197819 */ /* 0x000fc400000116cd */
[----:B------:R-:W-:Y:S01]  /*2730*/  LEA.HI R11, R12, R11, RZ, 0x6 ;  /* 0x0000000b0c0b7211 */ /* 0x000fe200078f30ff */
[C---:B------:R-:W-:Y:S01]  /*2740*/  IMAD R130, R3.reuse, 0x1800, R218 ;  /* 0x0000180003827824 */ /* 0x040fe200078e02da */
[----:B------:R-:W-:Y:S01]  /*2750*/  LOP3.LUT P2, RZ, R224, 0x4, RZ, 0xc0, !PT ;  /* 0x00000004e0ff7812 */ /* 0x000fe2000784c0ff */
[----:B------:R-:W-:Y:S01]  /*2760*/  IMAD R128, R3, 0x1800, R219 ;  /* 0x0000180003807824 */ /* 0x000fe200078e02db */
[----:B------:R-:W-:Y:S02]  /*2770*/  LOP3.LUT R20, R20, 0xfffffffe, RZ, 0xc0, !PT ;  /* 0xfffffffe14147812 */ /* 0x000fe400078ec0ff */
[----:B------:R-:W-:Y:S02]  /*2780*/  LOP3.LUT R10, R216, 0x38, R8, 0xf8, !PT ;  /* 0x00000038d80a7812 */ /* 0x000fe400078ef808 */
[----:B------:R-:W-:Y:S02]  /*2790*/  LOP3.LUT R3, R4, R217, RZ, 0x3c, !PT ;  /* 0x000000d904037212 */ /* 0x000fe400078e3cff */
[----:B------:R-:W-:-:S02]  /*27a0*/  LOP3.LUT R9, R9, R25, RZ, 0x3c, !PT ;  /* 0x0000001909097212 */ /* 0x000fc400078e3cff */
[----:B------:R-:W-:Y:S02]  /*27b0*/  SHF.R.S32.HI R11, RZ, 0x6, R11 ;  /* 0x00000006ff0b7819 */ /* 0x000fe4000001140b */
[----:B------:R-:W-:Y:S01]  /*27c0*/  LOP3.LUT R4, R216, 0x38, R13, 0xf8, !PT ;  /* 0x00000038d8047812 */ /* 0x000fe200078ef80d */
[--C-:B------:R-:W-:Y:S01]  /*27d0*/  IMAD R129, R7, 0x1800, R218.reuse ;  /* 0x0000180007817824 */ /* 0x100fe200078e02da */
[----:B------:R-:W-:Y:S01]  /*27e0*/  @P3 LOP3.LUT R20, R20, 0x1, RZ, 0xfc, !PT ;  /* 0x0000000114143812 */ /* 0x000fe200078efcff */
[----:B------:R-:W-:Y:S01]  /*27f0*/  IMAD.IADD R128, R128, 0x1, R9 ;  /* 0x0000000180807824 */ /* 0x000fe200078e0209 */
[----:B------:R-:W-:Y:S01]  /*2800*/  LOP3.LUT R10, R10, R217, RZ, 0x3c, !PT ;  /* 0x000000d90a0a7212 */ /* 0x000fe200078e3cff */
[----:B------:R-:W-:Y:S01]  /*2810*/  IMAD R127, R11, 0x1800, R218 ;  /* 0x000018000b7f7824 */ /* 0x000fe200078e02da */
[----:B------:R-:W-:Y:S02]  /*2820*/  IADD3 R130, R130, R3, RZ ;  /* 0x0000000382827210 */ /* 0x000fe40007ffe0ff */
[----:B------:R-:W-:-:S02]  /*2830*/  LOP3.LUT R3, R205, 0x38, R8, 0xf8, !PT ;  /* 0x00000038cd037812 */ /* 0x000fc400078ef808 */
[----:B------:R-:W-:Y:S02]  /*2840*/  LOP3.LUT R9, R205, 0x38, R13, 0xf8, !PT ;  /* 0x00000038cd097812 */ /* 0x000fe400078ef80d */
[----:B------:R-:W-:Y:S01]  /*2850*/  LOP3.LUT R4, R4, R217, RZ, 0x3c, !PT ;  /* 0x000000d904047212 */ /* 0x000fe200078e3cff */
[----:B------:R-:W-:Y:S01]  /*2860*/  IMAD.IADD R129, R129, 0x1, R10 ;  /* 0x0000000181817824 */ /* 0x000fe200078e020a */
[----:B------:R-:W-:Y:S01]  /*2870*/  LOP3.LUT R20, R20, 0xfffffffb, RZ, 0xc0, !PT ;  /* 0xfffffffb14147812 */ /* 0x000fe200078ec0ff */
[--C-:B------:R-:W-:Y:S01]  /*2880*/  IMAD R126, R7, 0x1800, R219.reuse ;  /* 0x00001800077e7824 */ /* 0x100fe200078e02db */
[-C--:B------:R-:W-:Y:S01]  /*2890*/  LOP3.LUT R3, R3, R25.reuse, RZ, 0x3c, !PT ;  /* 0x0000001903037212 */ /* 0x080fe200078e3cff */
[----:B------:R-:W-:Y:S01]  /*28a0*/  IMAD R125, R11, 0x1800, R219 ;  /* 0x000018000b7d7824 */ /* 0x000fe200078e02db */
[----:B-----5:R-:W-:Y:S02]  /*28b0*/  SHF.R.S32.HI R15, RZ, 0x1f, R131 ;  /* 0x0000001fff0f7819 */ /* 0x020fe40000011483 */
[----:B------:R-:W-:-:S02]  /*28c0*/  LOP3.LUT R10, R9, R25, RZ, 0x3c, !PT ;  /* 0x00000019090a7212 */ /* 0x000fc400078e3cff */
[----:B------:R-:W-:Y:S02]  /*28d0*/  IADD3 R127, R127, R4, RZ ;  /* 0x000000047f7f7210 */ /* 0x000fe40007ffe0ff */
[----:B------:R-:W-:Y:S02]  /*28e0*/  LOP3.LUT R4, R216, 0x18, R16, 0xf8, !PT ;  /* 0x00000018d8047812 */ /* 0x000fe400078ef810 */
[----:B------:R-:W-:Y:S01]  /*28f0*/  @P2 LOP3.LUT R20, R20, 0x4, RZ, 0xfc, !PT ;  /* 0x0000000414142812 */ /* 0x000fe200078efcff */
[----:B------:R-:W-:Y:S01]  /*2900*/  IMAD.IADD R126, R126, 0x1, R3 ;  /* 0x000000017e7e7824 */ /* 0x000fe200078e0203 */
[----:B------:R-:W-:Y:S01]  /*2910*/  ISETP.GE.AND P2, PT, R192, UR4, PT ;  /* 0x00000004c0007c0c */ /* 0x000fe2000bf46270 */
[----:B------:R-:W-:Y:S01]  /*2920*/  IMAD R12, R15, R92, RZ ;  /* 0x0000005c0f0c7224 */ /* 0x000fe200078e02ff */
[----:B------:R-:W-:Y:S01]  /*2930*/  LOP3.LUT R3, R4, R217, RZ, 0x3c, !PT ;  /* 0x000000d904037212 */ /* 0x000fe200078e3cff */
[----:B------:R-:W-:Y:S01]  /*2940*/  IMAD.IADD R125, R125, 0x1, R10 ;  /* 0x000000017d7d7824 */ /* 0x000fe200078e020a */
[----:B------:R-:W-:Y:S01]  /*2950*/  SEL R7, RZ, 0x20, P2 ;  /* 0x00000020ff077807 */ /* 0x000fe20001000000 */
[----:B------:R-:W-:Y:S01]  /*2960*/  IMAD R10, R15, R86, RZ ;  /* 0x000000560f0a7224 */ /* 0x000fe200078e02ff */
[----:B------:R-:W-:Y:S01]  /*2970*/  SHF.L.U64.HI R101, R92, 0x6, R93 ;  /* 0x000000065c657819 */ /* 0x000fe2000001025d */
[----:B------:R-:W-:Y:S01]  /*2980*/  IMAD R9, R93, 0x60, RZ ;  /* 0x000000605d097824 */ /* 0x000fe200078e02ff */
[----:B------:R-:W-:Y:S01]  /*2990*/  SHF.L.U64.HI R103, R86, 0x6, R87 ;  /* 0x0000000656677819 */ /* 0x000fe20000010257 */
[----:B------:R-:W-:Y:S01]  /*29a0*/  IMAD R11, R131, R93, R12 ;  /* 0x0000005d830b7224 */ /* 0x000fe200078e020c */
[----:B------:R1:W-:Y:S01]  /*29b0*/  STL [R1], R20 ;  /* 0x0000001401007387 */ /* 0x0003e20000100800 */
[----:B------:R-:W-:-:S02]  /*29c0*/  IMAD.SHL.U32 R102, R92, 0x40, RZ ;  /* 0x000000405c667824 */ /* 0x000fc400078e00ff */
[----:B------:R-:W-:Y:S01]  /*29d0*/  IMAD.WIDE.U32 R96, R131, R92, R96 ;  /* 0x0000005c83607225 */ /* 0x000fe200078e0060 */
[----:B------:R-:W-:-:S03]  /*29e0*/  SHF.R.S32.HI R111, RZ, 0x3, R5 ;  /* 0x00000003ff6f7819 */ /* 0x000fc60000011405 */
[----:B------:R-:W-:Y:S01]  /*29f0*/  IMAD.WIDE.U32 R94, R131, R92, R94 ;  /* 0x0000005c835e7225 */ /* 0x000fe200078e005e */
[----:B------:R-:W-:Y:S02]  /*2a00*/  LOP3.LUT R4, R8, 0xfffffff8, RZ, 0xc0, !PT ;  /* 0xfffffff808047812 */ /* 0x000fe400078ec0ff */
[----:B-1----:R-:W-:Y:S01]  /*2a10*/  LOP3.LUT R20, R6, R7, RZ, 0xfc, !PT ;  /* 0x0000000706147212 */ /* 0x002fe200078efcff */
[----:B------:R-:W-:-:S04]  /*2a20*/  IMAD.WIDE.U32 R92, R92, 0x60, RZ ;  /* 0x000000605c5c7825 */ /* 0x000fc800078e00ff */
[----:B------:R-:W-:Y:S02]  /*2a30*/  IMAD R123, R87, 0x60, RZ ;  /* 0x00000060577b7824 */ /* 0x000fe400078e02ff */
[C---:B------:R-:W-:Y:S02]  /*2a40*/  IMAD R85, R131.reuse, R87, R10 ;  /* 0x0000005783557224 */ /* 0x040fe400078e020a */
[----:B------:R-:W-:Y:S02]  /*2a50*/  IMAD.SHL.U32 R104, R86, 0x40, RZ ;  /* 0x0000004056687824 */ /* 0x000fe400078e00ff */
[----:B------:R-:W-:-:S04]  /*2a60*/  IMAD.WIDE.U32 R90, R131, R86, R90 ;  /* 0x00000056835a7225 */ /* 0x000fc800078e005a */
[----:B------:R-:W-:-:S04]  /*2a70*/  IMAD.WIDE.U32 R88, R131, R86, R88 ;  /* 0x0000005683587225 */ /* 0x000fc800078e0058 */
[----:B------:R-:W-:Y:S01]  /*2a80*/  IMAD.IADD R124, R218, 0x1, R3 ;  /* 0x00000001da7c7824 */ /* 0x000fe200078e0203 */
[----:B------:R-:W-:Y:S01]  /*2a90*/  LOP3.LUT R3, R5, 0xfffffff8, RZ, 0xc0, !PT ;  /* 0xfffffff805037812 */ /* 0x000fe200078ec0ff */
[----:B------:R-:W-:Y:S01]  /*2aa0*/  IMAD.WIDE.U32 R86, R86, 0x60, RZ ;  /* 0x0000006056567825 */ /* 0x000fe200078e00ff */
[----:B------:R-:W-:Y:S02]  /*2ab0*/  LOP3.LUT R5, R13, 0xfffffff8, RZ, 0xc0, !PT ;  /* 0xfffffff80d057812 */ /* 0x000fe400078ec0ff */
[----:B------:R-:W-:Y:S01]  /*2ac0*/  SHF.R.S32.HI R110, RZ, 0x3, R8 ;  /* 0x00000003ff6e7819 */ /* 0x000fe20000011408 */
[----:B------:R-:W-:Y:S01]  /*2ad0*/  IMAD.IADD R122, R93, 0x1, R9 ;  /* 0x000000015d7a7824 */ /* 0x000fe200078e0209 */
[C---:B------:R-:W-:Y:S01]  /*2ae0*/  LOP3.LUT R7, R20.reuse, 0x2, RZ, 0xc0, !PT ;  /* 0x0000000214077812 */ /* 0x040fe200078ec0ff */
[----:B------:R-:W-:Y:S01]  /*2af0*/  IMAD.IADD R99, R91, 0x1, R85 ;  /* 0x000000015b637824 */ /* 0x000fe200078e0255 */
[C---:B------:R-:W-:Y:S01]  /*2b00*/  LOP3.LUT R8, R20.reuse, 0x4, RZ, 0xc0, !PT ;  /* 0x0000000414087812 */ /* 0x040fe200078ec0ff */
[----:B------:R-:W-:Y:S01]  /*2b10*/  IMAD.IADD R121, R121, 0x1, R26 ;  /* 0x0000000179797824 */ /* 0x000fe200078e021a */
[C---:B------:R-:W-:Y:S01]  /*2b20*/  LOP3.LUT R9, R20.reuse, 0x8, RZ, 0xc0, !PT ;  /* 0x0000000814097812 */ /* 0x040fe200078ec0ff */
[----:B------:R-:W-:Y:S01]  /*2b30*/  IMAD.SHL.U32 R118, R21, 0x2, RZ ;  /* 0x0000000215767824 */ /* 0x000fe200078e00ff */
[----:B------:R-:W-:Y:S01]  /*2b40*/  LOP3.LUT R10, R20, 0x10, RZ, 0xc0, !PT ;  /* 0x00000010140a7812 */ /* 0x000fe200078ec0ff */
[----:B------:R-:W-:Y:S01]  /*2b50*/  IMAD.IADD R100, R97, 0x1, R11 ;  /* 0x0000000161647824 */ /* 0x000fe200078e020b */
[----:B0-----:R-:W-:Y:S01]  /*2b60*/  LEA.HI R160, R160, 0x8, RZ, 0x19 ;  /* 0x00000008a0a07811 */ /* 0x001fe200078fc8ff */
[----:B------:R-:W-:Y:S01]  /*2b70*/  IMAD.IADD R98, R11, 0x1, R95 ;  /* 0x000000010b627824 */ /* 0x000fe200078e025f */
[----:B------:R-:W-:-:S02]  /*2b80*/  IADD3 R123, R87, R123, RZ ;  /* 0x0000007b577b7210 */ /* 0x000fc40007ffe0ff */
[----:B------:R-:W-:Y:S02]  /*2b90*/  IADD3 R85, R85, R89, RZ ;  /* 0x0000005955557210 */ /* 0x000fe40007ffe0ff */
[----:B------:R-:W-:Y:S02]  /*2ba0*/  SHF.R.S32.HI R109, RZ, 0x3, R13 ;  /* 0x00000003ff6d7819 */ /* 0x000fe4000001140d */
[----:B------:R-:W-:Y:S02]  /*2bb0*/  LOP3.LUT R6, R6, 0x1, RZ, 0xc0, !PT ;  /* 0x0000000106067812 */ /* 0x000fe400078ec0ff */
[----:B------:R-:W-:Y:S02]  /*2bc0*/  SHF.R.S32.HI R107, RZ, 0x1f, R3 ;  /* 0x0000001fff6b7819 */ /* 0x000fe40000011403 */
[----:B------:R-:W-:Y:S02]  /*2bd0*/  SHF.R.S32.HI R106, RZ, 0x1f, R4 ;  /* 0x0000001fff6a7819 */ /* 0x000fe40000011404 */
[----:B------:R-:W-:-:S02]  /*2be0*/  SHF.R.S32.HI R105, RZ, 0x1f, R5 ;  /* 0x0000001fff697819 */ /* 0x000fc40000011405 */
[----:B------:R-:W-:Y:S02]  /*2bf0*/  LOP3.LUT R20, R20, 0x20, RZ, 0xc0, !PT ;  /* 0x0000002014147812 */ /* 0x000fe400078ec0ff */
[----:B--2---:R-:W-:Y:S02]  /*2c00*/  LEA R108, R14, R203, 0x6 ;  /* 0x000000cb0e6c7211 */ /* 0x004fe400078e30ff */
[----:B------:R-:W-:-:S07]  /*2c10*/  SHF.R.S32.HI R120, RZ, 0x1f, R0 ;  /* 0x0000001fff787819 */ /* 0x000fce0000011400 */
.L_x_3833:
[----:B--2---:R-:W2:Y:S01]  /*2c20*/  LDL.LU R29, [R1] ;  /* 0x00000000011d7983 */ /* 0x004ea20000300800 */
[----:B0-----:R-:W0:Y:S01]  /*2c30*/  LDC R25, c[0x0][0x430] ;  /* 0x00010c00ff197b82 */ /* 0x001e220000000800 */
[----:B------:R-:W-:Y:S02]  /*2c40*/  VIADD R2, R2, 0xffffffff ;  /* 0xffffffff02027836 */ /* 0x000fe40000000000 */
[----:B------:R-:W-:Y:S02]  /*2c50*/  IMAD.MOV.U32 R21, RZ, RZ, RZ ;  /* 0x000000ffff157224 */ /* 0x000fe400078e00ff */
[----:B------:R-:W-:-:S03]  /*2c60*/  IMAD R12, R2, 0x60, R108 ;  /* 0x00000060020c7824 */ /* 0x000fc600078e026c */
[----:B-1----:R-:W1:Y:S01]  /*2c70*/  LDC R117, c[0x0][0x3f4] ;  /* 0x0000fd00ff757b82 */ /* 0x002e620000000800 */
        /* <DEDUP_REMOVED lines=17> */
[----:B------:R-:W-:-:S05]  /*2d90*/  @!P2 LEA.HI.X R13, R14, R13, R11, 0x2, P3 ;  /* 0x0000000d0e0da211 */ /* 0x000fca00018f140b */
[----:B------:R0:W5:Y:S01]  /*2da0*/  @!P2 LDG.E R21, desc[UR48][R12.64] ;  /* 0x000000300c15a981 */ /* 0x000162000c1e1900 */
[----:B------:R-:W-:Y:S01]  /*2db0*/  ISETP.GT.AND P2, PT, R2, R119, PT ;  /* 0x000000770200720c */ /* 0x000fe20003f44270 */
[----:B------:R-:W-:Y:S01]  /*2dc0*/  IMAD R11, R19, 0x4800, R124 ;  /* 0x00004800130b7824 */ /* 0x000fe200078e027c */
[----:B------:R-:W-:Y:S01]  /*2dd0*/  LOP3.LUT P4, RZ, R224, 0x4, RZ, 0xc0, !PT ;  /* 0x00000004e0ff7812 */ /* 0x000fe2000788c0ff */
[----:B------:R-:W-:Y:S01]  /*2de0*/  IMAD.MOV R14, RZ, RZ, -R26 ;  /* 0x000000ffff0e7224 */ /* 0x000fe200078e0a1a */
[----:B------:R-:W-:Y:S05]  /*2df0*/  YIELD ;  /* 0x0000000000007946 */ /* 0x000fea0003800000 */
[----:B------:R-:W-:Y:S01]  /*2e00*/  VIADD R27, R11, 0x20 ;  /* 0x000000200b1b7836 */ /* 0x000fe20000000000 */
[----:B------:R-:W-:Y:S01]  /*2e10*/  BSSY B0, `(.L_x_3728) ;  /* 0x00007a1000007945 */ /* 0x000fe20003800000 */
[----:B------:R-:W-:-:S02]  /*2e20*/  IMAD R25, R25, R14, R30 ;  /* 0x0000000e19197224 */ /* 0x000fc400078e021e */
[C---:B------:R-:W-:Y:S02]  /*2e30*/  IMAD R26, R11.reuse, 0x2, R112 ;  /* 0x000000020b1a7824 */ /* 0x040fe400078e0270 */
[----:B------:R-:W-:-:S05]  /*2e40*/  @P4 IADD3 R27, R11, -0x20, RZ ;  /* 0xffffffe00b1b4810 */ /* 0x000fca0007ffe0ff */
[----:B------:R-:W-:Y:S01]  /*2e50*/  IMAD R27, R27, 0x2, R112 ;  /* 0x000000021b1b7824 */ /* 0x000fe200078e0270 */
[----:B--2---:R-:W-:-:S04]  /*2e60*/  LOP3.LUT R29, R29, 0xfffffffd, RZ, 0xc0, !PT ;  /* 0xfffffffd1d1d7812 */ /* 0x004fc800078ec0ff */
[----:B------:R-:W-:Y:S02]  /*2e70*/  @P2 LOP3.LUT R29, R29, 0x2, RZ, 0xfc, !PT ;  /* 0x000000021d1d2812 */ /* 0x000fe400078efcff */
[----:B------:R-:W-:-:S03]  /*2e80*/  ISETP.GE.AND P2, PT, R117, 0x1, PT ;  /* 0x000000017500780c */ /* 0x000fc60003f46270 */
[----:B------:R0:W-:Y:S10]  /*2e90*/  STL [R1], R29 ;  /* 0x0000001d01007387 */ /* 0x0001f40000100800 */
[----:B0-----:R-:W-:Y:S05]  /*2ea0*/  @!P2 BRA `(.L_x_3729) ;  /* 0x000000700090a947 */ /* 0x001fea0003800000 */
[----:B------:R-:W-:Y:S01]  /*2eb0*/  SHF.R.S32.HI R80, RZ, 0x1f, R25 ;  /* 0x0000001fff507819 */ /* 0x000fe20000011419 */
[----:B------:R-:W-:Y:S01]  /*2ec0*/  ULDC.64 UR4, c[0x0][0x300] ;  /* 0x0000c00000047ab9 */ /* 0x000fe20000000a00 */
[----:B-----5:R-:W-:Y:S01]  /*2ed0*/  SHF.R.S32.HI R81, RZ, 0x1f, R21 ;  /* 0x0000001fff517819 */ /* 0x020fe20000011415 */
[----:B------:R-:W-:-:S04]  /*2ee0*/  IMAD.WIDE.U32 R12, R25, UR4, RZ ;  /* 0x00000004190c7c25 */ /* 0x000fc8000f8e00ff */
[----:B------:R-:W-:Y:S02]  /*2ef0*/  IMAD R14, R80, UR4, RZ ;  /* 0x00000004500e7c24 */ /* 0x000fe4000f8e02ff */
[----:B------:R-:W-:Y:S02]  /*2f00*/  IMAD R82, R2, -0x60, R24 ;  /* 0xffffffa002527824 */ /* 0x000fe400078e0218 */
[----:B------:R-:W-:Y:S01]  /*2f10*/  IMAD R11, R25, UR5, R14 ;  /* 0x00000005190b7c24 */ /* 0x000fe2000f8e020e */
[----:B------:R-:W-:Y:S02]  /*2f20*/  ULDC.64 UR4, c[0x0][0x310] ;  /* 0x0000c40000047ab9 */ /* 0x000fe40000000a00 */
[----:B------:R-:W-:Y:S01]  /*2f30*/  IMAD R14, R81, UR4, RZ ;  /* 0x00000004510e7c24 */ /* 0x000fe2000f8e02ff */
[----:B------:R-:W-:Y:S01]  /*2f40*/  VIMNMX R82, R82, 0x60, PT ;  /* 0x0000006052527848 */ /* 0x000fe20003fe0100 */
[----:B------:R-:W-:Y:S02]  /*2f50*/  IMAD.IADD R13, R13, 0x1, R11 ;  /* 0x000000010d0d7824 */ /* 0x000fe400078e020b */
[----:B------:R-:W-:-:S02]  /*2f60*/  IMAD R11, R21, UR5, R14 ;  /* 0x00000005150b7c24 */ /* 0x000fc4000f8e020e */
[----:B------:R-:W-:Y:S01]  /*2f70*/  IMAD.WIDE.U32 R12, R21, UR4, R12 ;  /* 0x00000004150c7c25 */ /* 0x000fe2000f8e000c */
[----:B------:R-:W-:-:S03]  /*2f80*/  ULDC.64 UR4, c[0x0][0x308] ;  /* 0x0000c20000047ab9 */ /* 0x000fc60000000a00 */
[----:B------:R-:W-:Y:S01]  /*2f90*/  IMAD R14, R122, R2, RZ ;  /* 0x000000027a0e7224 */ /* 0x000fe200078e02ff */
[----:B------:R-:W-:Y:S02]  /*2fa0*/  IADD3 R13, R13, R11, RZ ;  /* 0x0000000b0d0d7210 */ /* 0x000fe40007ffe0ff */
[----:B------:R-:W-:Y:S01]  /*2fb0*/  SHF.R.S32.HI R11, RZ, 0x1f, R2 ;  /* 0x0000001fff0b7819 */ /* 0x000fe20000011402 */
[----:B------:R-:W-:-:S04]  /*2fc0*/  IMAD.WIDE.U32 R12, R195, UR4, R12 ;  /* 0x00000004c30c7c25 */ /* 0x000fc8000f8e000c */
[----:B------:R-:W-:Y:S01]  /*2fd0*/  IMAD R113, R195, UR5, R13 ;  /* 0x00000005c3717c24 */ /* 0x000fe2000f8e020d */
[----:B------:R-:W-:Y:S01]  /*2fe0*/  ULDC.64 UR4, c[0x0][0x2e8] ;  /* 0x0000ba0000047ab9 */ /* 0x000fe20000000a00 */
[----:B------:R-:W-:Y:S01]  /*2ff0*/  IMAD R13, R123, R2, RZ ;  /* 0x000000027b0d7224 */ /* 0x000fe200078e02ff */
[C---:B------:R-:W-:Y:S01]  /*3000*/  LEA R116, P2, R12.reuse, UR4, 0x1 ;  /* 0x000000040c747c11 */ /* 0x040fe2000f8408ff */
[----:B------:R-:W-:Y:S01]  /*3010*/  ULDC.U8 UR4, c[0x0][0x410] ;  /* 0x0001040000047ab9 */ /* 0x000fe20000000000 */
[C---:B------:R-:W-:Y:S02]  /*3020*/  IMAD R29, R11.reuse, R92, R14 ;  /* 0x0000005c0b1d7224 */ /* 0x040fe400078e020e */
[----:B------:R-:W-:Y:S01]  /*3030*/  LEA.HI.X R113, R12, UR5, R113, 0x1, P2 ;  /* 0x000000050c717c11 */ /* 0x000fe200090f0c71 */
[----:B------:R-:W-:Y:S01]  /*3040*/  IMAD R31, R11, R86, R13 ;  /* 0x000000560b1f7224 */ /* 0x000fe200078e020d */
[----:B------:R-:W-:Y:S01]  /*3050*/  ISETP.NE.AND P2, PT, RZ, UR4, PT ;  /* 0x00000004ff007c0c */ /* 0x000fe2000bf45270 */
[----:B------:R-:W-:-:S04]  /*3060*/  IMAD.WIDE.U32 R14, R92, R2, RZ ;  /* 0x000000025c0e7225 */ /* 0x000fc800078e00ff */
[----:B------:R-:W-:-:S04]  /*3070*/  IMAD.WIDE.U32 R12, R86, R2, RZ ;  /* 0x00000002560c7225 */ /* 0x000fc800078e00ff */
[----:B------:R-:W-:Y:S02]  /*3080*/  IMAD.IADD R11, R15, 0x1, R29 ;  /* 0x000000010f0b7824 */ /* 0x000fe400078e021d */
[----:B------:R-:W-:Y:S02]  /*3090*/  IMAD.IADD R78, R13, 0x1, R31 ;  /* 0x000000010d4e7824 */ /* 0x000fe400078e021f */
[----:B------:R-:W-:Y:S05]  /*30a0*/  @!P2 BRA `(.L_x_3730) ;  /* 0x0000003400a8a947 */ /* 0x000fea0003800000 */
        /* <DEDUP_REMOVED lines=26> */
[----:B------:R-:W-:Y:S06]  /*3250*/  @P3 BRA `(.L_x_3732) ;  /* 0x0000000000a03947 */ /* 0x000fec0003800000 */
[----:B------:R-:W-:Y:S01]  /*3260*/  IADD3 R55, P2, R96, R14, RZ ;  /* 0x0000000e60377210 */ /* 0x000fe20007f5e0ff */
[----:B------:R-:W-:Y:S01]  /*3270*/  ULDC.64 UR4, c[0x0][0x3e8] ;  /* 0x0000fa0000047ab9 */ /* 0x000fe20000000a00 */
[----:B------:R-:W-:Y:S02]  /*3280*/  CS2R R72, SRZ ;  /* 0x0000000000487805 */ /* 0x000fe4000001ff00 */
[----:B------:R-:W-:Y:S01]  /*3290*/  CS2R R74, SRZ ;  /* 0x00000000004a7805 */ /* 0x000fe2000001ff00 */
[----:B------:R-:W-:Y:S01]  /*32a0*/  IMAD.X R56, R11, 0x1, R100, P2 ;  /* 0x000000010b387824 */ /* 0x000fe200010e0664 */
[----:B------:R-:W-:-:S04]  /*32b0*/  IADD3 R52, P2, R90, R12, RZ ;  /* 0x0000000c5a347210 */ /* 0x000fc80007f5e0ff */
[----:B------:R-:W-:Y:S02]  /*32c0*/  IADD3.X R53, R78, R99, RZ, P2, !PT ;  /* 0x000000634e357210 */ /* 0x000fe400017fe4ff */
        /* <DEDUP_REMOVED lines=8> */
[----:B------:R-:W5:Y:S04]  /*3350*/  @!P2 LDG.E.64 R72, desc[UR48][R54.64] ;  /* 0x000000303648a981 */ /* 0x000f68000c1e1b00 */
[----:B------:R-:W5:Y:S01]  /*3360*/  @!P2 LDG.E.64 R74, desc[UR48][R76.64] ;  /* 0x000000304c4aa981 */ /* 0x000f62000c1e1b00 */
        /* <DEDUP_REMOVED lines=16> */
[----:B------:R-:W-:-:S11]  /*3470*/  CS2R R52, SRZ ;  /* 0x0000000000347805 */ /* 0x000fd6000001ff00 */
[----:B------:R-:W5:Y:S04]  /*3480*/  @!P2 LDG.E.64 R56, desc[UR48][R54.64+0x80] ;  /* 0x000080303638a981 */ /* 0x000f68000c1e1b00 */
[----:B------:R-:W5:Y:S01]  /*3490*/  @!P2 LDG.E.64 R58, desc[UR48][R76.64+0x80] ;  /* 0x000080304c3aa981 */ /* 0x000f62000c1e1b00 */
[----:B------:R-:W-:-:S13]  /*34a0*/  ISETP.GE.AND P2, PT, R210, R117, PT ;  /* 0x00000075d200720c */ /* 0x000fda0003f46270 */
[----:B------:R0:W5:Y:S02]  /*34b0*/  @!P2 LDG.E.64 R52, desc[UR48][R54.64+0xa0] ;  /* 0x0000a0303634a981 */ /* 0x000164000c1e1b00 */
[----:B0-----:R-:W-:-:S06]  /*34c0*/  CS2R R54, SRZ ;  /* 0x0000000000367805 */ /* 0x001fcc000001ff00 */
[----:B------:R0:W5:Y:S02]  /*34d0*/  @!P2 LDG.E.64 R54, desc[UR48][R76.64+0xa0] ;  /* 0x0000a0304c36a981 */ /* 0x000164000c1e1b00 */
.L_x_3732:
[----:B------:R-:W-:Y:S05]  /*34e0*/  BSYNC B1 ;  /* 0x0000000000017941 */ /* 0x000fea0003800000 */
.L_x_3731:
[----:B0-----:R-:W-:Y:S01]  /*34f0*/  VIADD R76, R203, 0x40 ;  /* 0x00000040cb4c7836 */ /* 0x001fe20000000000 */
[----:B------:R-:W-:Y:S04]  /*3500*/  BSSY B1, `(.L_x_3733) ;  /* 0x000002b000017945 */ /* 0x000fe80003800000 */
[----:B------:R-:W-:-:S13]  /*3510*/  ISETP.GE.AND P4, PT, R76, R82, PT ;  /* 0x000000524c00720c */ /* 0x000fda0003f86270 */
[----:B------:R-:W-:Y:S05]  /*3520*/  @P4 BRA `(.L_x_3734) ;  /* 0x0000000000a04947 */ /* 0x000fea0003800000 */
[----:B------:R-:W-:Y:S01]  /*3530*/  IADD3 R15, P2, P5, R96, R14, R102 ;  /* 0x0000000e600f7210 */ /* 0x000fe20007d5e066 */
[----:B------:R-:W-:Y:S01]  /*3540*/  ULDC.64 UR4, c[0x0][0x3e8] ;  /* 0x0000fa0000047ab9 */ /* 0x000fe20000000a00 */
[----:B------:R-:W-:Y:S02]  /*3550*/  CS2R R48, SRZ ;  /* 0x0000000000307805 */ /* 0x000fe4000001ff00 */
[----:B------:R-:W-:Y:S02]  /*3560*/  CS2R R50, SRZ ;  /* 0x0000000000327805 */ /* 0x000fe4000001ff00 */
        /* <DEDUP_REMOVED lines=36> */
.L_x_3734:
[----:B------:R-:W-:Y:S05]  /*37b0*/  BSYNC B1 ;  /* 0x0000000000017941 */ /* 0x000fea0003800000 */
.L_x_3733:
[----:B0----5:R-:W-:Y:S01]  /*37c0*/  IMAD.MOV.U32 R12, RZ, RZ, R52 ;  /* 0x000000ffff0c7224 */ /* 0x021fe200078e0034 */
[----:B------:R-:W-:Y:S01]  /*37d0*/  UISETP.NE.AND UP0, UPT, UR51, 0x3, UPT ;  /* 0x000000033300788c */ /* 0x000fe2000bf05270 */
[----:B------:R-:W-:Y:S01]  /*37e0*/  IMAD.MOV.U32 R11, RZ, RZ, R53 ;  /* 0x000000ffff0b7224 */ /* 0x000fe200078e0035 */
[----:B------:R-:W-:Y:S01]  /*37f0*/  MOV R14, R56 ;  /* 0x00000038000e7202 */ /* 0x000fe20000000f00 */
[----:B------:R-:W-:-:S03]  /*3800*/  IMAD.MOV.U32 R13, RZ, RZ, R57 ;  /* 0x000000ffff0d7224 */ /* 0x000fc600078e0039 */
[----:B------:R-:W-:Y:S01]  /*3810*/  PRMT R146, R12, 0x5410, R11 ;  /* 0x000054100c927816 */ /* 0x000fe2000000000b */
[----:B------:R-:W-:Y:S01]  /*3820*/  IMAD.MOV.U32 R12, RZ, RZ, R60 ;  /* 0x000000ffff0c7224 */ /* 0x000fe200078e003c */
[----:B------:R-:W-:Y:S01]  /*3830*/  PLOP3.LUT P2, PT, PT, PT, UP0, 0x80, 0x0 ;  /* 0x000000000000781c */ /* 0x000fe20003f4f008 */
[----:B------:R-:W-:Y:S01]  /*3840*/  IMAD.MOV.U32 R11, RZ, RZ, R61 ;  /* 0x000000ffff0b7224 */ /* 0x000fe200078e003d */
        /* <DEDUP_REMOVED lines=9> */
[----:B------:R-:W-:Y:S02]  /*38e0*/  MOV R11, R72 ;  /* 0x00000048000b7202 */ /* 0x000fe40000000f00 */
[----:B------:R-:W-:Y:S02]  /*38f0*/  PRMT R153, R13, 0x5410, R14 ;  /* 0x000054100d997816 */ /* 0x000fe4000000000e */
        /* <DEDUP_REMOVED lines=8> */
[----:B------:R-:W-:-:S03]  /*3980*/  IMAD.MOV.U32 R11, RZ, RZ, R63 ;  /* 0x000000ffff0b7224 */ /* 0x000fc600078e003f */
[----:B------:R-:W-:Y:S01]  /*3990*/  PRMT R151, R151, 0x5410, R12 ;  /* 0x0000541097977816 */ /* 0x000fe2000000000c */
[----:B------:R-:W-:Y:S01]  /*39a0*/  IMAD.MOV.U32 R12, RZ, RZ, R67 ;  /* 0x000000ffff0c7224 */ /* 0x000fe200078e0043 */
[----:B------:R-:W-:Y:S02]  /*39b0*/  PRMT R150, R150, 0x5410, R11 ;  /* 0x0000541096967816 */ /* 0x000fe4000000000b */
        /* <DEDUP_REMOVED lines=47> */
[----:B------:R-:W-:Y:S06]  /*3cb0*/  @!P2 BRA `(.L_x_3735) ;  /* 0x000000000004a947 */ /* 0x000fec0003800000 */
[----:B------:R-:W-:Y:S01]  /*3cc0*/  BPT.TRAP 0x1 ;  /* 0x000000040000795c */ /* 0x000fe20000300000 */
.L_x_3735:
[----:B------:R-:W-:Y:S01]  /*3cd0*/  IMAD R83, R19, 0x8, R18 ;  /* 0x0000000813537824 */ /* 0x000fe200078e0212 */
[----:B------:R-:W-:Y:S01]  /*3ce0*/  SHF.L.U32 R84, R204, 0x1f, RZ ;  /* 0x0000001fcc547819 */ /* 0x000fe200000006ff */
[----:B------:R-:W-:Y:S03]  /*3cf0*/  BSSY B1, `(.L_x_3736) ;  /* 0x0000003000017945 */ /* 0x000fe60003800000 */
[----:B------:R-:W0:Y:S02]  /*3d00*/  SYNCS.PHASECHK.TRANS64.TRYWAIT P5, [R83+URZ+0x30890], R84 ;  /* 0x03089054530075a7 */ /* 0x000e2400080a017f */
[----:B0-----:R-:W-:Y:S05]  /*3d10*/  @!P5 BRA `(.L_x_3737) ;  /* 0x000001e000e8d947 */ /* 0x001fea0003800000 */
.L_x_4064:
[----:B------:R-:W-:Y:S05]  /*3d20*/  BSYNC B1 ;  /* 0x0000000000017941 */ /* 0x000fea0003800000 */
.L_x_3736:
[----:B------:R-:W-:-:S03]  /*3d30*/  UMOV UR4, 0xffffffff ;  /* 0xffffffff00047882 */ /* 0x000fc60000000000 */
[----:B------:R-:W-:Y:S05]  /*3d40*/  BRA.DIV UR4, `(.L_x_3738) ;  /* 0x000001e204f07947 */ /* 0x000fea000b800000 */
[----:B------:R1:W2:Y:S04]  /*3d50*/  SHFL.IDX PT, R76, R113, RZ, 0x1c1f ;  /* 0x001c1fff714c7589 */ /* 0x0002a800000e0000 */
[----:B------:R1:W3:Y:S02]  /*3d60*/  SHFL.IDX PT, R11, R116, RZ, 0x1c1f ;  /* 0x001c1fff740b7589 */ /* 0x0002e400000e0000 */
.L_x_4068:
        /* <DEDUP_REMOVED lines=9> */
[--C-:B------:R-:W-:Y:S02]  /*3e00*/  SHF.R.U64 R134, R72, 0x10, R73.reuse ;  /* 0x0000001048867819 */ /* 0x100fe40000001249 */
[----:B------:R-:W-:Y:S01]  /*3e10*/  SHF.R.U32.HI R72, RZ, 0x10, R73 ;  /* 0x00000010ff487819 */ /* 0x000fe20000011649 */
[----:B0-----:R-:W-:Y:S01]  /*3e20*/  IMAD.MOV.U32 R73, RZ, RZ, R13 ;  /* 0x000000ffff497224 */ /* 0x001fe200078e000d */
        /* <DEDUP_REMOVED lines=23> */
[----:B------:R-:W-:Y:S02]  /*3fa0*/  HADD2.F32 R134, -RZ, R156.H0_H0 ;  /* 0x2000009cff867230 */ /* 0x000fe40000004100 */
[----:B------:R-:W-:Y:S02]  /*3fb0*/  HADD2.F32 R74, -RZ, R141.H0_H0 ;  /* 0x2000008dff4a7230 */ /* 0x000fe40000004100 */
[----:B------:R-:W-:Y:S01]  /*3fc0*/  F2FP.F16.F32.PACK_AB R15, R15, R72 ;  /* 0x000000480f0f723e */ /* 0x000fe200000000ff */
[-C--:B------:R-:W-:Y:S01]  /*3fd0*/  FMUL.FTZ R75, R12, R134.reuse ;  /* 0x000000860c4b7220 */ /* 0x080fe20000410000 */
[----:B------:R-:W-:-:S03]  /*3fe0*/  FMUL.FTZ R134, R140, R134 ;  /* 0x000000868c867220 */ /* 0x000fc60000410000 */
[-C--:B------:R-:W-:Y:S01]  /*3ff0*/  FFMA.FTZ R75, R140, R74.reuse, -R75 ;  /* 0x0000004a8c4b7223 */ /* 0x080fe2000001084b */
[----:B------:R-:W-:Y:S01]  /*4000*/  FFMA.FTZ R12, R12, R74, R134 ;  /* 0x0000004a0c0c7223 */ /* 0x000fe20000010086 */
[----:B------:R-:W-:Y:S02]  /*4010*/  HADD2.F32 R74, -RZ, R156.H1_H1 ;  /* 0x3000009cff4a7230 */ /* 0x000fe40000004100 */
[--C-:B------:R-:W-:Y:S02]  /*4020*/  HADD2.F32 R134, -RZ, R14.reuse.H1_H1 ;  /* 0x3000000eff867230 */ /* 0x100fe40000004100 */
[----:B------:R-:W-:Y:S01]  /*4030*/  HADD2.F32 R140, -RZ, R141.H1_H1 ;  /* 0x3000008dff8c7230 */ /* 0x000fe20000004100 */
[----:B------:R-:W-:Y:S01]  /*4040*/  F2FP.F16.F32.PACK_AB R12, R12, R75 ;  /* 0x0000004b0c0c723e */ /* 0x000fe200000000ff */
[----:B------:R-:W-:Y:S02]  /*4050*/  HADD2.F32 R14, -RZ, R14.H0_H0 ;  /* 0x2000000eff0e7230 */ /* 0x000fe40000004100 */
[----:B------:R-:W-:-:S04]  /*4060*/  FMUL.FTZ R141, R134, R74 ;  /* 0x0000004a868d7220 */ /* 0x000fc80000410000 */
[C---:B------:R-:W-:Y:S01]  /*4070*/  FFMA.FTZ R141, R14.reuse, R140, -R141 ;  /* 0x0000008c0e8d7223 */ /* 0x040fe2000001088d */
[----:B------:R-:W-:-:S04]  /*4080*/  FMUL.FTZ R14, R14, R74 ;  /* 0x0000004a0e0e7220 */ /* 0x000fc80000410000 */
[----:B------:R-:W-:-:S05]  /*4090*/  FFMA.FTZ R14, R134, R140, R14 ;  /* 0x0000008c860e7223 */ /* 0x000fca000001000e */
[----:B------:R-:W-:-:S07]  /*40a0*/  F2FP.F16.F32.PACK_AB R14, R14, R141 ;  /* 0x0000008d0e0e723e */ /* 0x000fce00000000ff */
.L_x_3744:
[----:B------:R-:W-:Y:S05]  /*40b0*/  BSYNC B3 ;  /* 0x0000000000037941 */ /* 0x000fea0003800000 */
.L_x_3743:
[----:B---3--:R-:W-:-:S04]  /*40c0*/  LEA R72, P3, R16, R11, 0x1 ;  /* 0x0000000b10487211 */ /* 0x008fc800078608ff */
[----:B--2---:R-:W-:-:S05]  /*40d0*/  LEA.HI.X R73, R16, R76, R17, 0x1, P3 ;  /* 0x0000004c10497211 */ /* 0x004fca00018f0c11 */
[----:B0-----:R4:W-:Y:S04]  /*40e0*/  ST.E.128 desc[UR48][R72.64], R12 ;  /* 0x0000000c48007985 */ /* 0x0019e8000c101d30 */
.L_x_3742:
[----:B------:R-:W-:Y:S05]  /*40f0*/  BSYNC B2 ;  /* 0x0000000000027941 */ /* 0x000fea0003800000 */
.L_x_3741:
[----:B------:R-:W-:Y:S01]  /*4100*/  ISETP.NE.AND P3, PT, R7, RZ, PT ;  /* 0x000000ff0700720c */ /* 0x000fe20003f65270 */
[----:B------:R-:W-:-:S12]  /*4110*/  BSSY B2, `(.L_x_3745) ;  /* 0x0000037000027945 */ /* 0x000fd80003800000 */
[----:B------:R-:W-:Y:S05]  /*4120*/  @!P3 BRA `(.L_x_3746) ;  /* 0x0000000000d4b947 */ /* 0x000fea0003800000 */
[----:B----4-:R4:W0:Y:S01]  /*4130*/  LDS.128 R12, [R27+0x1e000] ;  /* 0x01e000001b0c7984 */ /* 0x0108220000000c00 */
        /* <DEDUP_REMOVED lines=46> */
.L_x_3748:
[----:B------:R-:W-:Y:S05]  /*4420*/  BSYNC B3 ;  /* 0x0000000000037941 */ /* 0x000fea0003800000 */
.L_x_3747:
[----:B------:R-:W-:Y:S02]  /*4430*/  IMAD.SHL.U32 R70, R198, 0x8, RZ ;  /* 0x00000008c6467824 */ /* 0x000fe400078e00ff */
[----:B---3--:R-:W-:Y:S02]  /*4440*/  IMAD.MOV.U32 R68, RZ, RZ, R11 ;  /* 0x000000ffff447224 */ /* 0x008fe400078e000b */
[----:B--2---:R-:W-:Y:S02]  /*4450*/  IMAD.MOV.U32 R69, RZ, RZ, R76 ;  /* 0x000000ffff457224 */ /* 0x004fe400078e004c */
[----:B------:R-:W-:-:S05]  /*4460*/  IMAD.WIDE R68, R70, 0x2, R68 ;  /* 0x0000000246447825 */ /* 0x000fca00078e0244 */
[----:B0-----:R0:W-:Y:S02]  /*4470*/  ST.E.128 desc[UR48][R68.64], R12 ;  /* 0x0000000c44007985 */ /* 0x0011e4000c101d30 */
.L_x_3746:
[----:B------:R-:W-:Y:S05]  /*4480*/  BSYNC B2 ;  /* 0x0000000000027941 */ /* 0x000fea0003800000 */
.L_x_3745:
        /* <DEDUP_REMOVED lines=33> */
[----:B------:R-:W-:Y:S02]  /*46a0*/  HADD2.F32 R68, -RZ, R154.H0_H0 ;  /* 0x2000009aff447230 */ /* 0x000fe40000004100 */
[----:B------:R-:W-:Y:S02]  /*46b0*/  HADD2.F32 R66, -RZ, R152.H1_H1 ;  /* 0x30000098ff427230 */ /* 0x000fe40000004100 */
        /* <DEDUP_REMOVED lines=15> */
.L_x_3752:
[----:B------:R-:W-:Y:S05]  /*47b0*/  BSYNC B3 ;  /* 0x0000000000037941 */ /* 0x000fea0003800000 */
.L_x_3751:
[----:B---3--:R-:W-:Y:S01]  /*47c0*/  MOV R64, R11 ;  /* 0x0000000b00407202 */ /* 0x008fe20000000f00 */
[----:B------:R-:W-:Y:S02]  /*47d0*/  IMAD.SHL.U32 R66, R199, 0x8, RZ ;  /* 0x00000008c7427824 */ /* 0x000fe400078e00ff */
[----:B--2---:R-:W-:Y:S02]  /*47e0*/  IMAD.MOV.U32 R65, RZ, RZ, R76 ;  /* 0x000000ffff417224 */ /* 0x004fe400078e004c */
[----:B------:R-:W-:-:S05]  /*47f0*/  IMAD.WIDE R64, R66, 0x2, R64 ;  /* 0x0000000242407825 */ /* 0x000fca00078e0240 */
[----:B----4-:R0:W-:Y:S02]  /*4800*/  ST.E.128 desc[UR48][R64.64], R12 ;  /* 0x0000000c40007985 */ /* 0x0101e4000c101d30 */
.L_x_3750:
[----:B------:R-:W-:Y:S05]  /*4810*/  BSYNC B2 ;  /* 0x0000000000027941 */ /* 0x000fea0003800000 */
.L_x_3749:
        /* <DEDUP_REMOVED lines=50> */
.L_x_3756:
[----:B------:R-:W-:Y:S05]  /*4b40*/  BSYNC B3 ;  /* 0x0000000000037941 */ /* 0x000fea0003800000 */
.L_x_3755:
[----:B---3--:R-:W-:-:S04]  /*4b50*/  LEA R60, P3, R23, R11, 0x1 ;  /* 0x0000000b173c7211 */ /* 0x008fc800078608ff */
[----:B--2---:R-:W-:-:S05]  /*4b60*/  LEA.HI.X R61, R23, R76, R202, 0x1, P3 ;  /* 0x0000004c173d7211 */ /* 0x004fca00018f0cca */
[----:B----4-:R0:W-:Y:S04]  /*4b70*/  ST.E.128 desc[UR48][R60.64], R12 ;  /* 0x0000000c3c007985 */ /* 0x0101e8000c101d30 */
.L_x_3754:
[----:B------:R-:W-:Y:S05]  /*4b80*/  BSYNC B2 ;  /* 0x0000000000027941 */ /* 0x000fea0003800000 */
.L_x_3753:
        /* <DEDUP_REMOVED lines=28> */
[----:B------:R-:W-:-:S02]  /*4d50*/  HADD2.F32 R15, -RZ, R149.H1_H1 ;  /* 0x30000095ff0f7230 */ /* 0x000fc40000004100 */
[----:B------:R-:W-:Y:S01]  /*4d60*/  FFMA.FTZ R58, R13, R57, R58 ;  /* 0x000000390d3a7223 */ /* 0x000fe2000001003a */
[--C-:B------:R-:W-:Y:S02]  /*4d70*/  HADD2.F32 R13, -RZ, R12.reuse.H0_H0 ;  /* 0x2000000cff0d7230 */ /* 0x100fe40000004100 */
[----:B------:R-:W-:Y:S02]  /*4d80*/  HADD2.F32 R12, -RZ, R12.H1_H1 ;  /* 0x3000000cff0c7230 */ /* 0x000fe40000004100 */
[--C-:B------:R-:W-:Y:S01]  /*4d90*/  HADD2.F32 R57, -RZ, R148.reuse.H1_H1 ;  /* 0x30000094ff397230 */ /* 0x100fe20000004100 */
[----:B------:R-:W-:Y:S01]  /*4da0*/  F2FP.F16.F32.PACK_AB R56, R58, R56 ;  /* 0x000000383a38723e */ /* 0x000fe200000000ff */
[----:B------:R-:W-:Y:S02]  /*4db0*/  HADD2.F32 R149, -RZ, R149.H0_H0 ;  /* 0x20000095ff957230 */ /* 0x000fe40000004100 */
[-C--:B------:R-:W-:Y:S01]  /*4dc0*/  FMUL.FTZ R59, R12, R15.reuse ;  /* 0x0000000f0c3b7220 */ /* 0x080fe20000410000 */
[----:B------:R-:W-:Y:S01]  /*4dd0*/  FMUL.FTZ R15, R13, R15 ;  /* 0x0000000f0d0f7220 */ /* 0x000fe20000410000 */
[----:B------:R-:W-:-:S02]  /*4de0*/  HADD2.F32 R148, -RZ, R148.H0_H0 ;  /* 0x20000094ff947230 */ /* 0x000fc40000004100 */
        /* <DEDUP_REMOVED lines=11> */
[----:B------:R-:W-:Y:S01]  /*4ea0*/  F2FP.F16.F32.PACK_AB R149, R149, R13 ;  /* 0x0000000d9595723e */ /* 0x000fe200000000ff */
[----:B------:R-:W-:-:S03]  /*4eb0*/  IMAD.MOV.U32 R13, RZ, RZ, R60 ;  /* 0x000000ffff0d7224 */ /* 0x000fc600078e003c */
[----:B------:R-:W-:-:S07]  /*4ec0*/  MOV R14, R149 ;  /* 0x00000095000e7202 */ /* 0x000fce0000000f00 */
.L_x_3760:
[----:B------:R-:W-:Y:S05]  /*4ed0*/  BSYNC B3 ;  /* 0x0000000000037941 */ /* 0x000fea0003800000 */
.L_x_3759:
[----:B---3--:R-:W-:-:S04]  /*4ee0*/  LEA R56, P3, R22, R11, 0x1 ;  /* 0x0000000b16387211 */ /* 0x008fc800078608ff */
[----:B--2---:R-:W-:-:S05]  /*4ef0*/  LEA.HI.X R57, R22, R76, R201, 0x1, P3 ;  /* 0x0000004c16397211 */ /* 0x004fca00018f0cc9 */
[----:B----4-:R0:W-:Y:S04]  /*4f00*/  ST.E.128 desc[UR48][R56.64], R12 ;  /* 0x0000000c38007985 */ /* 0x0101e8000c101d30 */
.L_x_3758:
[----:B------:R-:W-:Y:S05]  /*4f10*/  BSYNC B2 ;  /* 0x0000000000027941 */ /* 0x000fea0003800000 */
.L_x_3757:
[----:B------:R-:W-:-:S13]  /*4f20*/  ISETP.NE.AND P3, PT, R20, RZ, PT ;  /* 0x000000ff1400720c */ /* 0x000fda0003f65270 */
[----:B------:R-:W-:Y:S05]  /*4f30*/  @!P3 BRA `(.L_x_3740) ;  /* 0x0000000000d4b947 */ /* 0x000fea0003800000 */
[----:B0---4-:R0:W4:Y:S01]  /*4f40*/  LDS.128 R12, [R27+0x24000] ;  /* 0x024000001b0c7984 */ /* 0x0111220000000c00 */
[C---:B---3--:R-:W-:Y:S01]  /*4f50*/  LEA R56, P3, R192.reuse, R11, 0x1 ;  /* 0x0000000bc0387211 */ /* 0x048fe200078608ff */
[----:B------:R-:W-:Y:S03]  /*4f60*/  BSSY B2, `(.L_x_3761) ;  /* 0x0000031000027945 */ /* 0x000fe60003800000 */
[----:B--2---:R-:W-:Y:S02]  /*4f70*/  LEA.HI.X R57, R192, R76, R200, 0x1, P3 ;  /* 0x0000004cc0397211 */ /* 0x004fe400018f0cc8 */
[----:B------:R-:W-:-:S13]  /*4f80*/  ISETP.GE.AND P3, PT, R210, R117, PT ;  /* 0x00000075d200720c */ /* 0x000fda0003f66270 */
[----:B0-----:R-:W-:Y:S05]  /*4f90*/  @P3 BRA `(.L_x_3762) ;  /* 0x0000000000b43947 */ /* 0x001fea0003800000 */
        /* <DEDUP_REMOVED lines=26> */
[--C-:B------:R-:W-:Y:S01]  /*5140*/  HADD2.F32 R52, -RZ, R146.reuse.H0_H0 ;  /* 0x20000092ff347230 */ /* 0x100fe20000004100 */
[----:B------:R-:W-:Y:S01]  /*5150*/  F2FP.F16.F32.PACK_AB R15, R15, R53 ;  /* 0x000000350f0f723e */ /* 0x000fe200000000ff */
[----:B------:R-:W-:Y:S02]  /*5160*/  HADD2.F32 R147, -RZ, R147.H1_H1 ;  /* 0x30000093ff937230 */ /* 0x000fe40000004100 */
[CC--:B------:R-:W-:Y:S01]  /*5170*/  FMUL.FTZ R55, R12.reuse, R13.reuse ;  /* 0x0000000d0c377220 */ /* 0x0c0fe20000410000 */
[C---:B------:R-:W-:Y:S01]  /*5180*/  FMUL.FTZ R13, R11.reuse, R13 ;  /* 0x0000000d0b0d7220 */ /* 0x040fe20000410000 */
[----:B------:R-:W-:Y:S02]  /*5190*/  HADD2.F32 R146, -RZ, R146.H1_H1 ;  /* 0x30000092ff927230 */ /* 0x000fe40000004100 */
[-C--:B------:R-:W-:Y:S01]  /*51a0*/  FFMA.FTZ R55, R11, R52.reuse, -R55 ;  /* 0x000000340b377223 */ /* 0x080fe20000010837 */
[--C-:B------:R-:W-:Y:S02]  /*51b0*/  HADD2.F32 R11, -RZ, R14.reuse.H0_H0 ;  /* 0x2000000eff0b7230 */ /* 0x100fe40000004100 */
[----:B------:R-:W-:Y:S01]  /*51c0*/  FFMA.FTZ R13, R12, R52, R13 ;  /* 0x000000340c0d7223 */ /* 0x000fe2000001000d */
[----:B------:R-:W-:-:S04]  /*51d0*/  HADD2.F32 R14, -RZ, R14.H1_H1 ;  /* 0x3000000eff0e7230 */ /* 0x000fc80000004100 */
[----:B------:R-:W-:Y:S01]  /*51e0*/  F2FP.F16.F32.PACK_AB R13, R13, R55 ;  /* 0x000000370d0d723e */ /* 0x000fe200000000ff */
[-C--:B------:R-:W-:Y:S01]  /*51f0*/  FMUL.FTZ R12, R14, R147.reuse ;  /* 0x000000930e0c7220 */ /* 0x080fe20000410000 */
[----:B------:R-:W-:-:S03]  /*5200*/  FMUL.FTZ R147, R11, R147 ;  /* 0x000000930b937220 */ /* 0x000fc60000410000 */
[-C--:B------:R-:W-:Y:S01]  /*5210*/  FFMA.FTZ R12, R11, R146.reuse, -R12 ;  /* 0x000000920b0c7223 */ /* 0x080fe2000001080c */
[----:B------:R-:W-:-:S05]  /*5220*/  FFMA.FTZ R147, R14, R146, R147 ;  /* 0x000000920e937223 */ /* 0x000fca0000010093 */
[----:B------:R-:W-:Y:S02]  /*5230*/  F2FP.F16.F32.PACK_AB R147, R147, R12 ;  /* 0x0000000c9393723e */ /* 0x000fe400000000ff */
[----:B------:R-:W-:Y:S01]  /*5240*/  MOV R12, R13 ;  /* 0x0000000d000c7202 */ /* 0x000fe20000000f00 */
[----:B------:R-:W-:Y:S02]  /*5250*/  IMAD.MOV.U32 R13, RZ, RZ, R54 ;  /* 0x000000ffff0d7224 */ /* 0x000fe400078e0036 */
[----:B------:R-:W-:-:S07]  /*5260*/  IMAD.MOV.U32 R14, RZ, RZ, R147 ;  /* 0x000000ffff0e7224 */ /* 0x000fce00078e0093 */
.L_x_3762:
[----:B------:R-:W-:Y:S05]  /*5270*/  BSYNC B2 ;  /* 0x0000000000027941 */ /* 0x000fea0003800000 */
.L_x_3761:
[----:B----4-:R0:W-:Y:S02]  /*5280*/  ST.E.128 desc[UR48][R56.64], R12 ;  /* 0x0000000c38007985 */ /* 0x0101e4000c101d30 */
.L_x_3740:
[----:B------:R-:W-:Y:S05]  /*5290*/  BSYNC B1 ;  /* 0x0000000000017941 */ /* 0x000fea0003800000 */
.L_x_3739:
[----:B------:R-:W-:-:S03]  /*52a0*/  UMOV UR4, 0xffffffff ;  /* 0xffffffff00047882 */ /* 0x000fc60000000000 */
[----:B------:R-:W-:Y:S05]  /*52b0*/  BRA.DIV UR4, `(.L_x_3763) ;  /* 0x000001ce04e07947 */ /* 0x000fea000b800000 */
[----:B-1----:R-:W1:Y:S04]  /*52c0*/  SHFL.IDX PT, R113, R113, 0x1, 0x1c1f ;  /* 0x003c1f0071717f89 */ /* 0x002e6800000e0000 */
[----:B------:R-:W0:Y:S02]  /*52d0*/  SHFL.IDX PT, R116, R116, 0x1, 0x1c1f ;  /* 0x003c1f0074747f89 */ /* 0x000e2400000e0000 */
.L_x_4072:
[----:B------:R-:W-:Y:S05]  /*52e0*/  @P4 BRA `(.L_x_3764) ;  /* 0x00000054004c4947 */ /* 0x000fea0003800000 */
[----:B------:R-:W-:Y:S01]  /*52f0*/  ISETP.NE.AND P3, PT, R6, RZ, PT ;  /* 0x000000ff0600720c */ /* 0x000fe20003f65270 */
[----:B------:R-:W-:-:S12]  /*5300*/  BSSY B1, `(.L_x_3765) ;  /* 0x0000039000017945 */ /* 0x000fd80003800000 */
[----:B------:R-:W-:Y:S05]  /*5310*/  @!P3 BRA `(.L_x_3766) ;  /* 0x0000000000dcb947 */ /* 0x000fea0003800000 */
[----:B0---4-:R0:W4:Y:S01]  /*5320*/  LDS.128 R12, [R26+0x20000] ;  /* 0x020000001a0c7984 */ /* 0x0111220000000c00 */
[C---:B------:R-:W-:Y:S01]  /*5330*/  LEA R52, P3, R16.reuse, R116, 0x1 ;  /* 0x0000007410347211 */ /* 0x040fe200078608ff */
[----:B------:R-:W-:Y:S03]  /*5340*/  BSSY B2, `(.L_x_3767) ;  /* 0x0000033000027945 */ /* 0x000fe60003800000 */
[----:B-1----:R-:W-:Y:S02]  /*5350*/  LEA.HI.X R53, R16, R113, R17, 0x1, P3 ;  /* 0x0000007110357211 */ /* 0x002fe400018f0c11 */
[----:B------:R-:W-:-:S13]  /*5360*/  ISETP.GE.AND P3, PT, R196, R117, PT ;  /* 0x00000075c400720c */ /* 0x000fda0003f66270 */
[----:B0-----:R-:W-:Y:S05]  /*5370*/  @P3 BRA `(.L_x_3768) ;  /* 0x0000000000bc3947 */ /* 0x001fea0003800000 */
[----:B------:R-:W-:Y:S01]  /*5380*/  SHF.R.U64 R54, R50, 0x10, R51 ;  /* 0x0000001032367819 */ /* 0x000fe20000001233 */
[----:B----4-:R-:W-:Y:S01]  /*5390*/  IMAD.MOV.U32 R50, RZ, RZ, R13 ;  /* 0x000000ffff327224 */ /* 0x010fe200078e000d */
[----:B------:R-:W-:Y:S02]  /*53a0*/  SHF.R.U64 R13, R48, 0x10, R49 ;  /* 0x00000010300d7819 */ /* 0x000fe40000001231 */
[----:B------:R-:W-:Y:S01]  /*53b0*/  SHF.R.U32.HI R51, RZ, 0x10, R51 ;  /* 0x00000010ff337819 */ /* 0x000fe20000011633 */
[----:B------:R-:W-:Y:S02]  /*53c0*/  HADD2.F32 R54, -RZ, R54.H0_H0 ;  /* 0x20000036ff367230 */ /* 0x000fe40000004100 */
[--C-:B---3--:R-:W-:Y:S02]  /*53d0*/  HADD2.F32 R11, -RZ, R50.reuse.H1_H1 ;  /* 0x30000032ff0b7230 */ /* 0x108fe40000004100 */
[----:B------:R-:W-:Y:S02]  /*53e0*/  HADD2.F32 R48, -RZ, R50.H0_H0 ;  /* 0x20000032ff307230 */ /* 0x000fe40000004100 */
[----:B------:R-:W-:-:S02]  /*53f0*/  HADD2.F32 R13, -RZ, R13.H0_H0 ;  /* 0x2000000dff0d7230 */ /* 0x000fc40000004100 */
[-C--:B------:R-:W-:Y:S01]  /*5400*/  FMUL.FTZ R50, R11, R54.reuse ;  /* 0x000000360b327220 */ /* 0x080fe20000410000 */
[----:B------:R-:W-:-:S03]  /*5410*/  FMUL.FTZ R54, R48, R54 ;  /* 0x0000003630367220 */ /* 0x000fc60000410000 */
[-C--:B------:R-:W-:Y:S01]  /*5420*/  FFMA.FTZ R50, R48, R13.reuse, -R50 ;  /* 0x0000000d30327223 */ /* 0x080fe20000010832 */
[----:B------:R-:W-:Y:S01]  /*5430*/  SHF.R.U32.HI R48, RZ, 0x10, R49 ;  /* 0x00000010ff307819 */ /* 0x000fe20000011631 */
[----:B------:R-:W-:Y:S01]  /*5440*/  FFMA.FTZ R54, R11, R13, R54 ;  /* 0x0000000d0b367223 */ /* 0x000fe20000010036 */
[----:B------:R-:W-:Y:S01]  /*5450*/  MOV R11, R15 ;  /* 0x0000000f000b7202 */ /* 0x000fe20000000f00 */
        /* <DEDUP_REMOVED lines=33> */
.L_x_3768:
[----:B------:R-:W-:Y:S05]  /*5670*/  BSYNC B2 ;  /* 0x0000000000027941 */ /* 0x000fea0003800000 */
.L_x_3767:
[----:B----4-:R0:W-:Y:S02]  /*5680*/  ST.E.128 desc[UR48][R52.64], R12 ;  /* 0x0000000c34007985 */ /* 0x0101e4000c101d30 */
.L_x_3766:
[----:B------:R-:W-:Y:S05]  /*5690*/  BSYNC B1 ;  /* 0x0000000000017941 */ /* 0x000fea0003800000 */
.L_x_3765:
[----:B------:R-:W-:Y:S01]  /*56a0*/  ISETP.NE.AND P3, PT, R7, RZ, PT ;  /* 0x000000ff0700720c */ /* 0x000fe20003f65270 */
[----:B------:R-:W-:-:S12]  /*56b0*/  BSSY B1, `(.L_x_3769) ;  /* 0x0000035000017945 */ /* 0x000fd80003800000 */
[----:B------:R-:W-:Y:S05]  /*56c0*/  @!P3 BRA `(.L_x_3770) ;  /* 0x0000000000ccb947 */ /* 0x000fea0003800000 */
[----:B0---4-:R0:W4:Y:S01]  /*56d0*/  LDS.128 R12, [R27+0x20000] ;  /* 0x020000001b0c7984 */ /* 0x0111220000000c00 */
[----:B------:R-:W-:Y:S01]  /*56e0*/  ISETP.GE.AND P3, PT, R209, R117, PT ;  /* 0x00000075d100720c */ /* 0x000fe20003f66270 */
[----:B------:R-:W-:Y:S01]  /*56f0*/  IMAD.MOV.U32 R48, RZ, RZ, R116 ;  /* 0x000000ffff307224 */ /* 0x000fe200078e0074 */
[----:B---3--:R-:W-:Y:S01]  /*5700*/  SHF.L.U32 R11, R198, 0x3, RZ ;  /* 0x00000003c60b7819 */ /* 0x008fe200000006ff */
[----:B-1----:R-:W-:Y:S01]  /*5710*/  IMAD.MOV.U32 R49, RZ, RZ, R113 ;  /* 0x000000ffff317224 */ /* 0x002fe200078e0071 */
[----:B------:R-:W-:Y:S03]  /*5720*/  BSSY B2, `(.L_x_3771) ;  /* 0x000002c000027945 */ /* 0x000fe60003800000 */
[----:B------:R-:W-:-:S06]  /*5730*/  IMAD.WIDE R48, R11, 0x2, R48 ;  /* 0x000000020b307825 */ /* 0x000fcc00078e0230 */
[----:B0-----:R-:W-:Y:S05]  /*5740*/  @P3 BRA `(.L_x_3772) ;  /* 0x0000000000a43947 */ /* 0x001fea0003800000 */
[--C-:B------:R-:W-:Y:S01]  /*5750*/  SHF.R.U64 R11, R44, 0x10, R45.reuse ;  /* 0x000000102c0b7819 */ /* 0x100fe2000000122d */
[--C-:B----4-:R-:W-:Y:S01]  /*5760*/  HADD2.F32 R50, -RZ, R15.reuse.H1_H1 ;  /* 0x3000000fff327230 */ /* 0x110fe20000004100 */
        /* <DEDUP_REMOVED lines=39> */
.L_x_3772:
[----:B------:R-:W-:Y:S05]  /*59e0*/  BSYNC B2 ;  /* 0x0000000000027941 */ /* 0x000fea0003800000 */
.L_x_3771:
[----:B----4-:R0:W-:Y:S02]  /*59f0*/  ST.E.128 desc[UR48][R48.64], R12 ;  /* 0x0000000c30007985 */ /* 0x0101e4000c101d30 */
.L_x_3770:
[----:B------:R-:W-:Y:S05]  /*5a00*/  BSYNC B1 ;  /* 0x0000000000017941 */ /* 0x000fea0003800000 */
.L_x_3769:
[----:B------:R-:W-:Y:S01]  /*5a10*/  ISETP.NE.AND P3, PT, R8, RZ, PT ;  /* 0x000000ff0800720c */ /* 0x000fe20003f65270 */
[----:B------:R-:W-:-:S12]  /*5a20*/  BSSY B1, `(.L_x_3773) ;  /* 0x0000036000017945 */ /* 0x000fd80003800000 */
[----:B------:R-:W-:Y:S05]  /*5a30*/  @!P3 BRA `(.L_x_3774) ;  /* 0x0000000000d0b947 */ /* 0x000fea0003800000 */
[----:B0---4-:R0:W4:Y:S01]  /*5a40*/  LDS.128 R12, [R26+0x23000] ;  /* 0x023000001a0c7984 */ /* 0x0111220000000c00 */
[----:B------:R-:W-:Y:S01]  /*5a50*/  ISETP.GE.AND P3, PT, R207, R117, PT ;  /* 0x00000075cf00720c */ /* 0x000fe20003f66270 */
[----:B---3--:R-:W-:Y:S01]  /*5a60*/  IMAD.SHL.U32 R11, R199, 0x8, RZ ;  /* 0x00000008c70b7824 */ /* 0x008fe200078e00ff */
[----:B-1----:R-:W-:Y:S01]  /*5a70*/  MOV R45, R113 ;  /* 0x00000071002d7202 */ /* 0x002fe20000000f00 */
[----:B------:R-:W-:Y:S01]  /*5a80*/  IMAD.MOV.U32 R44, RZ, RZ, R116 ;  /* 0x000000ffff2c7224 */ /* 0x000fe200078e0074 */
[----:B------:R-:W-:Y:S03]  /*5a90*/  BSSY B2, `(.L_x_3775) ;  /* 0x000002d000027945 */ /* 0x000fe60003800000 */
[----:B------:R-:W-:-:S06]  /*5aa0*/  IMAD.WIDE R44, R11, 0x2, R44 ;  /* 0x000000020b2c7825 */ /* 0x000fcc00078e022c */
[----:B0-----:R-:W-:Y:S05]  /*5ab0*/  @P3 BRA `(.L_x_3776) ;  /* 0x0000000000a83947 */ /* 0x001fea0003800000 */
[----:B------:R-:W-:Y:S02]  /*5ac0*/  SHF.R.U64 R11, R40, 0x10, R41 ;  /* 0x00000010280b7819 */ /* 0x000fe40000001229 */
[----:B------:R-:W-:Y:S02]  /*5ad0*/  SHF.R.U64 R46, R42, 0x10, R43 ;  /* 0x000000102a2e7819 */ /* 0x000fe4000000122b */
[----:B------:R-:W-:Y:S01]  /*5ae0*/  SHF.R.U32.HI R40, RZ, 0x10, R41 ;  /* 0x00000010ff287819 */ /* 0x000fe20000011629 */
[----:B----4-:R-:W-:Y:S01]  /*5af0*/  IMAD.MOV.U32 R41, RZ, RZ, R13 ;  /* 0x000000ffff297224 */ /* 0x010fe200078e000d */
[----:B------:R-:W-:Y:S01]  /*5b00*/  SHF.R.U32.HI R43, RZ, 0x10, R43 ;  /* 0x00000010ff2b7819 */ /* 0x000fe2000001162b */
[----:B------:R-:W-:Y:S02]  /*5b10*/  HADD2.F32 R48, -RZ, R46.H0_H0 ;  /* 0x2000002eff307230 */ /* 0x000fe40000004100 */
[----:B------:R-:W-:Y:S02]  /*5b20*/  HADD2.F32 R42, -RZ, R11.H0_H0 ;  /* 0x2000000bff2a7230 */ /* 0x000fe40000004100 */
[----:B------:R-:W-:-:S02]  /*5b30*/  HADD2.F32 R46, -RZ, R43.H0_H0 ;  /* 0x2000002bff2e7230 */ /* 0x000fc40000004100 */
[--C-:B------:R-:W-:Y:S02]  /*5b40*/  HADD2.F32 R13, -RZ, R41.reuse.H1_H1 ;  /* 0x30000029ff0d7230 */ /* 0x100fe40000004100 */
[----:B------:R-:W-:Y:S02]  /*5b50*/  HADD2.F32 R43, -RZ, R41.H0_H0 ;  /* 0x20000029ff2b7230 */ /* 0x000fe40000004100 */
[--C-:B------:R-:W-:Y:S02]  /*5b60*/  HADD2.F32 R11, -RZ, R15.reuse.H1_H1 ;  /* 0x3000000fff0b7230 */ /* 0x100fe40000004100 */
[-C--:B------:R-:W-:Y:S01]  /*5b70*/  FMUL.FTZ R50, R13, R48.reuse ;  /* 0x000000300d327220 */ /* 0x080fe20000410000 */
[----:B------:R-:W-:Y:S02]  /*5b80*/  HADD2.F32 R41, -RZ, R15.H0_H0 ;  /* 0x2000000fff297230 */ /* 0x000fe40000004100 */
[----:B------:R-:W-:Y:S01]  /*5b90*/  FMUL.FTZ R52, R43, R48 ;  /* 0x000000302b347220 */ /* 0x000fe20000410000 */
[----:B------:R-:W-:-:S02]  /*5ba0*/  HADD2.F32 R40, -RZ, R40.H0_H0 ;  /* 0x20000028ff287230 */ /* 0x000fc40000004100 */
[----:B------:R-:W-:Y:S01]  /*5bb0*/  FMUL.FTZ R48, R11, R46 ;  /* 0x0000002e0b307220 */ /* 0x000fe20000410000 */
[----:B------:R-:W-:Y:S01]  /*5bc0*/  FFMA.FTZ R15, R43, R42, -R50 ;  /* 0x0000002a2b0f7223 */ /* 0x000fe20000010832 */
[C---:B------:R-:W-:Y:S01]  /*5bd0*/  FMUL.FTZ R46, R41.reuse, R46 ;  /* 0x0000002e292e7220 */ /* 0x040fe20000410000 */
[--C-:B------:R-:W-:Y:S02]  /*5be0*/  HADD2.F32 R43, -RZ, R139.reuse.H0_H0 ;  /* 0x2000008bff2b7230 */ /* 0x100fe40000004100 */
[-C--:B------:R-:W-:Y:S01]  /*5bf0*/  FFMA.FTZ R41, R41, R40.reuse, -R48 ;  /* 0x0000002829297223 */ /* 0x080fe20000010830 */
[--C-:B------:R-:W-:Y:S02]  /*5c00*/  HADD2.F32 R48, -RZ, R12.reuse.H0_H0 ;  /* 0x2000000cff307230 */ /* 0x100fe40000004100 */
[----:B------:R-:W-:Y:S01]  /*5c10*/  FFMA.FTZ R40, R11, R40, R46 ;  /* 0x000000280b287223 */ /* 0x000fe2000001002e */
[----:B------:R-:W-:Y:S02]  /*5c20*/  HADD2.F32 R46, -RZ, R12.H1_H1 ;  /* 0x3000000cff2e7230 */ /* 0x000fe40000004100 */
[----:B------:R-:W-:Y:S01]  /*5c30*/  FFMA.FTZ R42, R13, R42, R52 ;  /* 0x0000002a0d2a7223 */ /* 0x000fe20000010034 */
[----:B------:R-:W-:-:S02]  /*5c40*/  HADD2.F32 R139, -RZ, R139.H1_H1 ;  /* 0x3000008bff8b7230 */ /* 0x000fc40000004100 */
[----:B------:R-:W-:Y:S02]  /*5c50*/  HADD2.F32 R12, -RZ, R14.H1_H1 ;  /* 0x3000000eff0c7230 */ /* 0x000fe40000004100 */
[-C--:B------:R-:W-:Y:S01]  /*5c60*/  FMUL.FTZ R47, R46, R43.reuse ;  /* 0x0000002b2e2f7220 */ /* 0x080fe20000410000 */
[----:B------:R-:W-:Y:S02]  /*5c70*/  HADD2.F32 R11, -RZ, R138.H0_H0 ;  /* 0x2000008aff0b7230 */ /* 0x000fe40000004100 */
[----:B------:R-:W-:Y:S01]  /*5c80*/  FMUL.FTZ R43, R48, R43 ;  /* 0x0000002b302b7220 */ /* 0x000fe20000410000 */
[----:B------:R-:W-:Y:S02]  /*5c90*/  HADD2.F32 R14, -RZ, R14.H0_H0 ;  /* 0x2000000eff0e7230 */ /* 0x000fe40000004100 */
[----:B------:R-:W-:Y:S01]  /*5ca0*/  FMUL.FTZ R49, R12, R139 ;  /* 0x0000008b0c317220 */ /* 0x000fe20000410000 */
[----:B------:R-:W-:Y:S02]  /*5cb0*/  HADD2.F32 R13, -RZ, R138.H1_H1 ;  /* 0x3000008aff0d7230 */ /* 0x000fe40000004100 */
[-C--:B------:R-:W-:Y:S01]  /*5cc0*/  FFMA.FTZ R47, R48, R11.reuse, -R47 ;  /* 0x0000000b302f7223 */ /* 0x080fe2000001082f */
[----:B------:R-:W-:Y:S01]  /*5cd0*/  FFMA.FTZ R46, R46, R11, R43 ;  /* 0x0000000b2e2e7223 */ /* 0x000fe2000001002b */
[C---:B------:R-:W-:Y:S01]  /*5ce0*/  FMUL.FTZ R139, R14.reuse, R139 ;  /* 0x0000008b0e8b7220 */ /* 0x040fe20000410000 */
[----:B------:R-:W-:-:S03]  /*5cf0*/  FFMA.FTZ R49, R14, R13, -R49 ;  /* 0x0000000d0e317223 */ /* 0x000fc60000010831 */
[----:B------:R-:W-:Y:S01]  /*5d00*/  FFMA.FTZ R12, R12, R13, R139 ;  /* 0x0000000d0c0c7223 */ /* 0x000fe2000001008b */
[----:B------:R-:W-:Y:S02]  /*5d10*/  F2FP.F16.F32.PACK_AB R46, R46, R47 ;  /* 0x0000002f2e2e723e */ /* 0x000fe400000000ff */
[----:B------:R-:W-:Y:S02]  /*5d20*/  F2FP.F16.F32.PACK_AB R13, R42, R15 ;  /* 0x0000000f2a0d723e */ /* 0x000fe400000000ff */
[----:B------:R-:W-:Y:S01]  /*5d30*/  F2FP.F16.F32.PACK_AB R14, R12, R49 ;  /* 0x000000310c0e723e */ /* 0x000fe200000000ff */
[----:B------:R-:W-:Y:S01]  /*5d40*/  IMAD.MOV.U32 R12, RZ, RZ, R46 ;  /* 0x000000ffff0c7224 */ /* 0x000fe200078e002e */
[----:B------:R-:W-:-:S07]  /*5d50*/  F2FP.F16.F32.PACK_AB R15, R40, R41 ;  /* 0x00000029280f723e */ /* 0x000fce00000000ff */
.L_x_3776:
[----:B------:R-:W-:Y:S05]  /*5d60*/  BSYNC B2 ;  /* 0x0000000000027941 */ /* 0x000fea0003800000 */
.L_x_3775:
[----:B----4-:R0:W-:Y:S02]  /*5d70*/  ST.E.128 desc[UR48][R44.64], R12 ;  /* 0x0000000c2c007985 */ /* 0x0101e4000c101d30 */
.L_x_3774:
[----:B------:R-:W-:Y:S05]  /*5d80*/  BSYNC B1 ;  /* 0x0000000000017941 */ /* 0x000fea0003800000 */
.L_x_3773:
        /* <DEDUP_REMOVED lines=9> */
[----:B------:R-:W-:Y:S02]  /*5e20*/  SHF.R.U64 R36, R36, 0x10, R37 ;  /* 0x0000001024247819 */ /* 0x000fe40000001225 */
[--C-:B---3--:R-:W-:Y:S01]  /*5e30*/  SHF.R.U64 R11, R38, 0x10, R39.reuse ;  /* 0x00000010260b7819 */ /* 0x108fe20000001227 */
[----:B----4-:R-:W-:Y:S01]  /*5e40*/  HADD2.F32 R38, -RZ, R15.H1_H1 ;  /* 0x3000000fff267230 */ /* 0x010fe20000004100 */
[----:B------:R-:W-:Y:S02]  /*5e50*/  SHF.R.U32.HI R42, RZ, 0x10, R39 ;  /* 0x00000010ff2a7819 */ /* 0x000fe40000011627 */
[----:B------:R-:W-:Y:S01]  /*5e60*/  SHF.R.U32.HI R43, RZ, 0x10, R37 ;  /* 0x00000010ff2b7819 */ /* 0x000fe20000011625 */
[----:B------:R-:W-:Y:S02]  /*5e70*/  HADD2.F32 R37, -RZ, R36.H0_H0 ;  /* 0x20000024ff257230 */ /* 0x000fe40000004100 */
[----:B------:R-:W-:Y:S02]  /*5e80*/  HADD2.F32 R39, -RZ, R11.H0_H0 ;  /* 0x2000000bff277230 */ /* 0x000fe40000004100 */
[----:B------:R-:W-:-:S02]  /*5e90*/  HADD2.F32 R36, -RZ, R13.H1_H1 ;  /* 0x3000000dff247230 */ /* 0x000fc40000004100 */
[----:B------:R-:W-:Y:S02]  /*5ea0*/  HADD2.F32 R11, -RZ, R13.H0_H0 ;  /* 0x2000000dff0b7230 */ /* 0x000fe40000004100 */
[----:B------:R-:W-:Y:S02]  /*5eb0*/  HADD2.F32 R42, -RZ, R42.H0_H0 ;  /* 0x2000002aff2a7230 */ /* 0x000fe40000004100 */
[-C--:B------:R-:W-:Y:S01]  /*5ec0*/  FMUL.FTZ R44, R36, R39.reuse ;  /* 0x00000027242c7220 */ /* 0x080fe20000410000 */
[----:B------:R-:W-:Y:S02]  /*5ed0*/  HADD2.F32 R13, -RZ, R15.H0_H0 ;  /* 0x2000000fff0d7230 */ /* 0x000fe40000004100 */
[C---:B------:R-:W-:Y:S01]  /*5ee0*/  FMUL.FTZ R39, R11.reuse, R39 ;  /* 0x000000270b277220 */ /* 0x040fe20000410000 */
[----:B------:R-:W-:Y:S02]  /*5ef0*/  HADD2.F32 R15, -RZ, R43.H0_H0 ;  /* 0x2000002bff0f7230 */ /* 0x000fe40000004100 */
[-C--:B------:R-:W-:Y:S01]  /*5f00*/  FMUL.FTZ R46, R38, R42.reuse ;  /* 0x0000002a262e7220 */ /* 0x080fe20000410000 */
[-C--:B------:R-:W-:Y:S01]  /*5f10*/  FFMA.FTZ R11, R11, R37.reuse, -R44 ;  /* 0x000000250b0b7223 */ /* 0x080fe2000001082c */
[C---:B------:R-:W-:Y:S01]  /*5f20*/  FMUL.FTZ R43, R13.reuse, R42 ;  /* 0x0000002a0d2b7220 */ /* 0x040fe20000410000 */
[----:B------:R-:W-:Y:S01]  /*5f30*/  FFMA.FTZ R36, R36, R37, R39 ;  /* 0x0000002524247223 */ /* 0x000fe20000010027 */
[----:B------:R-:W-:Y:S01]  /*5f40*/  FFMA.FTZ R13, R13, R15, -R46 ;  /* 0x0000000f0d0d7223 */ /* 0x000fe2000001082e */
[----:B------:R-:W-:-:S02]  /*5f50*/  HADD2.F32 R42, -RZ, R132.H0_H0 ;  /* 0x20000084ff2a7230 */ /* 0x000fc40000004100 */
[----:B------:R-:W-:Y:S01]  /*5f60*/  FFMA.FTZ R38, R38, R15, R43 ;  /* 0x0000000f26267223 */ /* 0x000fe2000001002b */
[----:B------:R-:W-:Y:S01]  /*5f70*/  HADD2.F32 R132, -RZ, R132.H1_H1 ;  /* 0x30000084ff847230 */ /* 0x000fe20000004100 */
[----:B------:R-:W-:Y:S01]  /*5f80*/  F2FP.F16.F32.PACK_AB R11, R36, R11 ;  /* 0x0000000b240b723e */ /* 0x000fe200000000ff */
        /* <DEDUP_REMOVED lines=18> */
.L_x_3780:
[----:B------:R-:W-:Y:S05]  /*60b0*/  BSYNC B2 ;  /* 0x0000000000027941 */ /* 0x000fea0003800000 */
.L_x_3779:
[----:B----4-:R0:W-:Y:S02]  /*60c0*/  ST.E.128 desc[UR48][R40.64], R12 ;  /* 0x0000000c28007985 */ /* 0x0101e4000c101d30 */
.L_x_3778:
[----:B------:R-:W-:Y:S05]  /*60d0*/  BSYNC B1 ;  /* 0x0000000000017941 */ /* 0x000fea0003800000 */
.L_x_3777:
        /* <DEDUP_REMOVED lines=9> */
[----:B---3--:R-:W-:Y:S01]  /*6170*/  SHF.R.U64 R11, R32, 0x10, R33 ;  /* 0x00000010200b7819 */ /* 0x008fe20000001221 */
[--C-:B----4-:R-:W-:Y:S01]  /*6180*/  HADD2.F32 R32, -RZ, R15.reuse.H1_H1 ;  /* 0x3000000fff207230 */ /* 0x110fe20000004100 */
        /* <DEDUP_REMOVED lines=26> */
[--C-:B------:R-:W-:Y:S02]  /*6330*/  HADD2.F32 R15, -RZ, R79.reuse.H1_H1 ;  /* 0x3000004fff0f7230 */ /* 0x100fe40000004100 */
[----:B------:R-:W-:Y:S01]  /*6340*/  FMUL.FTZ R32, R12, R32 ;  /* 0x000000200c207220 */ /* 0x000fe20000410000 */
        /* <DEDUP_REMOVED lines=10> */
.L_x_3784:
[----:B------:R-:W-:Y:S05]  /*63f0*/  BSYNC B2 ;  /* 0x0000000000027941 */ /* 0x000fea0003800000 */
.L_x_3783:
[----:B----4-:R0:W-:Y:S02]  /*6400*/  ST.E.128 desc[UR48][R36.64], R12 ;  /* 0x0000000c24007985 */ /* 0x0101e4000c101d30 */
.L_x_3782:
[----:B------:R-:W-:Y:S05]  /*6410*/  BSYNC B1 ;  /* 0x0000000000017941 */ /* 0x000fea0003800000 */
.L_x_3781:
[----:B------:R-:W-:-:S13]  /*6420*/  ISETP.NE.AND P3, PT, R20, RZ, PT ;  /* 0x000000ff1400720c */ /* 0x000fda0003f65270 */
        /* <DEDUP_REMOVED lines=15> */
[----:B------:R-:W-:Y:S02]  /*6520*/  HADD2.F32 R11, -RZ, R13.H1_H1 ;  /* 0x3000000dff0b7230 */ /* 0x000fe40000004100 */
[----:B------:R-:W-:-:S02]  /*6530*/  HADD2.F32 R31, -RZ, R31.H0_H0 ;  /* 0x2000001fff1f7230 */ /* 0x000fc40000004100 */
[----:B------:R-:W-:Y:S02]  /*6540*/  HADD2.F32 R13, -RZ, R13.H0_H0 ;  /* 0x2000000dff0d7230 */ /* 0x000fe40000004100 */
[-C--:B------:R-:W-:Y:S01]  /*6550*/  FMUL.FTZ R36, R11, R34.reuse ;  /* 0x000000220b247220 */ /* 0x080fe20000410000 */
[----:B------:R-:W-:Y:S02]  /*6560*/  HADD2.F32 R29, -RZ, R29.H0_H0 ;  /* 0x2000001dff1d7230 */ /* 0x000fe40000004100 */
[-C--:B------:R-:W-:Y:S01]  /*6570*/  FMUL.FTZ R35, R15, R31.reuse ;  /* 0x0000001f0f237220 */ /* 0x080fe20000410000 */
[C---:B------:R-:W-:Y:S01]  /*6580*/  FMUL.FTZ R38, R28.reuse, R31 ;  /* 0x0000001f1c267220 */ /* 0x040fe20000410000 */
[C---:B------:R-:W-:Y:S01]  /*6590*/  FMUL.FTZ R34, R13.reuse, R34 ;  /* 0x000000220d227220 */ /* 0x040fe20000410000 */
[----:B------:R-:W-:Y:S01]  /*65a0*/  FFMA.FTZ R36, R13, R30, -R36 ;  /* 0x0000001e0d247223 */ /* 0x000fe20000010824 */
[----:B------:R-:W-:Y:S01]  /*65b0*/  FFMA.FTZ R37, R28, R29, R35 ;  /* 0x0000001d1c257223 */ /* 0x000fe20000010023 */
[----:B------:R-:W-:-:S02]  /*65c0*/  HADD2.F32 R28, -RZ, R77.H1_H1 ;  /* 0x3000004dff1c7230 */ /* 0x000fc40000004100 */
[----:B------:R-:W-:Y:S01]  /*65d0*/  FFMA.FTZ R31, R11, R30, R34 ;  /* 0x0000001e0b1f7223 */ /* 0x000fe20000010022 */
[----:B------:R-:W-:Y:S02]  /*65e0*/  HADD2.F32 R11, -RZ, R12.H1_H1 ;  /* 0x3000000cff0b7230 */ /* 0x000fe40000004100 */
[----:B------:R-:W-:Y:S01]  /*65f0*/  FFMA.FTZ R38, R15, R29, -R38 ;  /* 0x0000001d0f267223 */ /* 0x000fe20000010826 */
[----:B------:R-:W-:Y:S02]  /*6600*/  HADD2.F32 R13, -RZ, R14.H1_H1 ;  /* 0x3000000eff0d7230 */ /* 0x000fe40000004100 */
[----:B------:R-:W-:Y:S02]  /*6610*/  HADD2.F32 R77, -RZ, R77.H0_H0 ;  /* 0x2000004dff4d7230 */ /* 0x000fe40000004100 */
[----:B------:R-:W-:Y:S01]  /*6620*/  FMUL.FTZ R29, R11, R28 ;  /* 0x0000001c0b1d7220 */ /* 0x000fe20000410000 */
[----:B------:R-:W-:Y:S02]  /*6630*/  HADD2.F32 R12, -RZ, R12.H0_H0 ;  /* 0x2000000cff0c7230 */ /* 0x000fe40000004100 */
[----:B------:R-:W-:-:S02]  /*6640*/  HADD2.F32 R14, -RZ, R14.H0_H0 ;  /* 0x2000000eff0e7230 */ /* 0x000fc40000004100 */
[-C--:B------:R-:W-:Y:S01]  /*6650*/  FMUL.FTZ R35, R13, R77.reuse ;  /* 0x0000004d0d237220 */ /* 0x080fe20000410000 */
        /* <DEDUP_REMOVED lines=12> */
.L_x_3786:
[----:B------:R-:W-:Y:S05]  /*6720*/  BSYNC B1 ;  /* 0x0000000000017941 */ /* 0x000fea0003800000 */
.L_x_3785:
[----:B----4-:R0:W-:Y:S01]  /*6730*/  ST.E.128 desc[UR48][R32.64], R12 ;  /* 0x0000000c20007985 */ /* 0x0101e2000c101d30 */
[----:B------:R-:W-:Y:S05]  /*6740*/  BRA `(.L_x_3764) ;  /* 0x0000004000347947 */ /* 0x000fea0003800000 */
.L_x_3730:
        /* <DEDUP_REMOVED lines=21> */
[----:B------:R-:W-:Y:S06]  /*68a0*/  @P3 BRA `(.L_x_3788) ;  /* 0x00000000007c3947 */ /* 0x000fec0003800000 */
[----:B------:R-:W-:Y:S01]  /*68b0*/  IADD3 R30, P2, R94, R14, RZ ;  /* 0x0000000e5e1e7210 */ /* 0x000fe20007f5e0ff */
[----:B------:R-:W-:Y:S01]  /*68c0*/  ULDC.64 UR4, c[0x0][0x3e8] ;  /* 0x0000fa0000047ab9 */ /* 0x000fe20000000a00 */
[----:B------:R-:W-:Y:S02]  /*68d0*/  CS2R R38, SRZ ;  /* 0x0000000000267805 */ /* 0x000fe4000001ff00 */
[----:B------:R-:W-:Y:S02]  /*68e0*/  CS2R R36, SRZ ;  /* 0x0000000000247805 */ /* 0x000fe4000001ff00 */
[----:B------:R-:W-:Y:S01]  /*68f0*/  CS2R R62, SRZ ;  /* 0x00000000003e7805 */ /* 0x000fe2000001ff00 */
[----:B------:R-:W-:Y:S01]  /*6900*/  IMAD.X R31, R11, 0x1, R98, P2 ;  /* 0x000000010b1f7824 */ /* 0x000fe200010e0662 */
[----:B------:R-:W-:Y:S02]  /*6910*/  IADD3 R28, P2, R88, R12, RZ ;  /* 0x0000000c581c7210 */ /* 0x000fe40007f5e0ff */
[----:B------:R-:W-:-:S03]  /*6920*/  CS2R R60, SRZ ;  /* 0x00000000003c7805 */ /* 0x000fc6000001ff00 */
[----:B------:R-:W-:Y:S01]  /*6930*/  IMAD.X R29, R78, 0x1, R85, P2 ;  /* 0x000000014e1d7824 */ /* 0x000fe200010e0655 */
        /* <DEDUP_REMOVED lines=10> */
[----:B------:R-:W5:Y:S04]  /*69e0*/  @!P2 LDG.E.128 R36, desc[UR48][R40.64] ;  /* 0x000000302824a981 */ /* 0x000f68000c1e1d00 */
[----:B------:R-:W5:Y:S01]  /*69f0*/  @!P2 LDG.E.128 R60, desc[UR48][R64.64] ;  /* 0x00000030403ca981 */ /* 0x000f62000c1e1d00 */
        /* <DEDUP_REMOVED lines=10> */
.L_x_3788:
[----:B------:R-:W-:Y:S05]  /*6aa0*/  BSYNC B1 ;  /* 0x0000000000017941 */ /* 0x000fea0003800000 */
.L_x_3787:
[----:B------:R-:W-:Y:S01]  /*6ab0*/  IADD3 R76, R203, 0x40, RZ ;  /* 0x00000040cb4c7810 */ /* 0x000fe20007ffe0ff */
[----:B------:R-:W-:Y:S01]  /*6ac0*/  BSSY B1, `(.L_x_3789) ;  /* 0x0000027000017945 */ /* 0x000fe20003800000 */
[----:B0-----:R-:W-:Y:S02]  /*6ad0*/  CS2R R64, SRZ ;  /* 0x0000000000407805 */ /* 0x001fe4000001ff00 */
[----:B------:R-:W-:Y:S02]  /*6ae0*/  CS2R R70, SRZ ;  /* 0x0000000000467805 */ /* 0x000fe4000001ff00 */
[----:B------:R-:W-:Y:S02]  /*6af0*/  ISETP.GE.AND P4, PT, R76, R82, PT ;  /* 0x000000524c00720c */ /* 0x000fe40003f86270 */
[----:B------:R-:W-:Y:S02]  /*6b00*/  CS2R R68, SRZ ;  /* 0x0000000000447805 */ /* 0x000fe4000001ff00 */
[----:B------:R-:W-:-:S02]  /*6b10*/  CS2R R74, SRZ ;  /* 0x00000000004a7805 */ /* 0x000fc4000001ff00 */
[----:B------:R-:W-:-:S07]  /*6b20*/  CS2R R72, SRZ ;  /* 0x0000000000487805 */ /* 0x000fce000001ff00 */
[----:B------:R-:W-:Y:S05]  /*6b30*/  @P4 BRA `(.L_x_3790) ;  /* 0x00000000007c4947 */ /* 0x000fea0003800000 */
[----:B------:R-:W-:Y:S01]  /*6b40*/  IADD3 R15, P2, P5, R94, R14, R102 ;  /* 0x0000000e5e0f7210 */ /* 0x000fe20007d5e066 */
[----:B------:R-:W-:Y:S01]  /*6b50*/  ULDC.64 UR4, c[0x0][0x3e8] ;  /* 0x0000fa0000047ab9 */ /* 0x000fe20000000a00 */
[----:B------:R-:W-:Y:S02]  /*6b60*/  CS2R R58, SRZ ;  /* 0x00000000003a7805 */ /* 0x000fe4000001ff00 */
[----:B------:R-:W-:Y:S02]  /*6b70*/  CS2R R56, SRZ ;  /* 0x0000000000387805 */ /* 0x000fe4000001ff00 */
[----:B------:R-:W-:Y:S02]  /*6b80*/  IADD3.X R48, R98, R11, R101, P2, P5 ;  /* 0x0000000b62307210 */ /* 0x000fe400017ea465 */
[----:B------:R-:W-:Y:S02]  /*6b90*/  CS2R R74, SRZ ;  /* 0x00000000004a7805 */ /* 0x000fe4000001ff00 */
[----:B------:R-:W-:-:S02]  /*6ba0*/  IADD3 R13, P2, P5, R88, R12, R104 ;  /* 0x0000000c580d7210 */ /* 0x000fc40007d5e068 */
[----:B------:R-:W-:Y:S02]  /*6bb0*/  CS2R R72, SRZ ;  /* 0x0000000000487805 */ /* 0x000fe4000001ff00 */
        /* <DEDUP_REMOVED lines=13> */
[----:B------:R-:W-:Y:S02]  /*6c90*/  ISETP.GE.AND P2, PT, R194, R117, PT ;  /* 0x00000075c200720c */ /* 0x000fe40003f46270 */
[----:B------:R-:W-:Y:S02]  /*6ca0*/  CS2R R50, SRZ ;  /* 0x0000000000327805 */ /* 0x000fe4000001ff00 */
[----:B------:R-:W-:Y:S02]  /*6cb0*/  CS2R R48, SRZ ;  /* 0x0000000000307805 */ /* 0x000fe4000001ff00 */
[----:B------:R-:W-:-:S02]  /*6cc0*/  CS2R R66, SRZ ;  /* 0x0000000000427805 */ /* 0x000fc4000001ff00 */
[----:B------:R-:W-:-:S05]  /*6cd0*/  CS2R R64, SRZ ;  /* 0x0000000000407805 */ /* 0x000fca000001ff00 */
[----:B------:R0:W5:Y:S04]  /*6ce0*/  @!P2 LDG.E.128 R52, desc[UR48][R14.64+0x40] ;  /* 0x000040300e34a981 */ /* 0x000168000c1e1d00 */
[----:B------:R0:W5:Y:S01]  /*6cf0*/  @!P2 LDG.E.128 R68, desc[UR48][R12.64+0x40] ;  /* 0x000040300c44a981 */ /* 0x000162000c1e1d00 */
[----:B------:R-:W-:-:S13]  /*6d00*/  ISETP.GE.AND P2, PT, R193, R117, PT ;  /* 0x00000075c100720c */ /* 0x000fda0003f46270 */
[----:B------:R0:W5:Y:S04]  /*6d10*/  @!P2 LDG.E.128 R48, desc[UR48][R14.64+0x80] ;  /* 0x000080300e30a981 */ /* 0x000168000c1e1d00 */
[----:B------:R0:W5:Y:S02]  /*6d20*/  @!P2 LDG.E.128 R64, desc[UR48][R12.64+0x80] ;  /* 0x000080300c40a981 */ /* 0x000164000c1e1d00 */
.L_x_3790:
[----:B------:R-:W-:Y:S05]  /*6d30*/  BSYNC B1 ;  /* 0x0000000000017941 */ /* 0x000fea0003800000 */
.L_x_3789:
[----:B0----5:R-:W-:Y:S01]  /*6d40*/  IMAD.MOV.U32 R12, RZ, RZ, R30 ;  /* 0x000000ffff0c7224 */ /* 0x021fe200078e001e */
[----:B------:R-:W-:Y:S01]  /*6d50*/  MOV R14, R28 ;  /* 0x0000001c000e7202 */ /* 0x000fe20000000f00 */
[----:B------:R-:W-:Y:S01]  /*6d60*/  IMAD.MOV.U32 R11, RZ, RZ, R31 ;  /* 0x000000ffff0b7224 */ /* 0x000fe200078e001f */
[----:B------:R-:W-:Y:S01]  /*6d70*/  UISETP.NE.AND UP0, UPT, UR51, 0x3, UPT ;  /* 0x000000033300788c */ /* 0x000fe2000bf05270 */
[----:B------:R-:W-:-:S03]  /*6d80*/  IMAD.MOV.U32 R13, RZ, RZ, R29 ;  /* 0x000000ffff0d7224 */ /* 0x000fc600078e001d */
        /* <DEDUP_REMOVED lines=12> */
[----:B------:R-:W-:Y:S02]  /*6e50*/  PRMT R165, R12, 0x5410, R13 ;  /* 0x000054100ca57816 */ /* 0x000fe4000000000d */
[----:B------:R-:W-:Y:S02]  /*6e60*/  MOV R12, R37 ;  /* 0x00000025000c7202 */ /* 0x000fe40000000f00 */
[----:B------:R-:W-:Y:S01]  /*6e70*/  PRMT R166, R11, 0x7610, R166 ;  /* 0x000076100ba67816 */ /* 0x000fe200000000a6 */
[----:B------:R-:W-:Y:S01]  /*6e80*/  IMAD.MOV.U32 R11, RZ, RZ, R43 ;  /* 0x000000ffff0b7224 */ /* 0x000fe200078e002b */
[----:B------:R-:W-:Y:S01]  /*6e90*/  PRMT R146, R12, 0x7610, R146 ;  /* 0x000076100c927816 */ /* 0x000fe20000000092 */
[----:B------:R-:W-:Y:S01]  /*6ea0*/  IMAD.MOV.U32 R12, RZ, RZ, R42 ;  /* 0x000000ffff0c7224 */ /* 0x000fe200078e002a */
[----:B------:R-:W-:-:S02]  /*6eb0*/  PRMT R162, R14, 0x7610, R162 ;  /* 0x000076100ea27816 */ /* 0x000fc400000000a2 */
[----:B------:R-:W-:Y:S02]  /*6ec0*/  PLOP3.LUT P2, PT, PT, PT, UP0, 0x80, 0x0 ;  /* 0x000000000000781c */ /* 0x000fe40003f4f008 */
[----:B------:R-:W-:Y:S01]  /*6ed0*/  PRMT R158, R12, 0x5410, R11 ;  /* 0x000054100c9e7816 */ /* 0x000fe2000000000b */
[----:B------:R-:W-:Y:S01]  /*6ee0*/  IMAD.MOV.U32 R11, RZ, RZ, R41 ;  /* 0x000000ffff0b7224 */ /* 0x000fe200078e0029 */
[----:B------:R-:W-:-:S04]  /*6ef0*/  MOV R12, R40 ;  /* 0x00000028000c7202 */ /* 0x000fc80000000f00 */
[----:B------:R-:W-:Y:S01]  /*6f00*/  PRMT R159, R12, 0x5410, R11 ;  /* 0x000054100c9f7816 */ /* 0x000fe2000000000b */
[----:B------:R-:W-:Y:S01]  /*6f10*/  IMAD.MOV.U32 R12, RZ, RZ, R46 ;  /* 0x000000ffff0c7224 */ /* 0x000fe200078e002e */
[----:B------:R-:W-:-:S04]  /*6f20*/  MOV R11, R47 ;  /* 0x0000002f000b7202 */ /* 0x000fc80000000f00 */
[----:B------:R-:W-:Y:S01]  /*6f30*/  PRMT R161, R161, 0x5410, R12 ;  /* 0x00005410a1a17816 */ /* 0x000fe2000000000c */
[----:B------:R-:W-:Y:S01]  /*6f40*/  IMAD.MOV.U32 R12, RZ, RZ, R44 ;  /* 0x000000ffff0c7224 */ /* 0x000fe200078e002c */
[----:B------:R-:W-:Y:S01]  /*6f50*/  PRMT R163, R163, 0x5410, R11 ;  /* 0x00005410a3a37816 */ /* 0x000fe2000000000b */
[----:B------:R-:W-:-:S03]  /*6f60*/  IMAD.MOV.U32 R11, RZ, RZ, R45 ;  /* 0x000000ffff0b7224 */ /* 0x000fc600078e002d */
[----:B------:R-:W-:Y:S01]  /*6f70*/  PRMT R162, R162, 0x5410, R12 ;  /* 0x00005410a2a27816 */ /* 0x000fe2000000000c */
[----:B------:R-:W-:Y:S01]  /*6f80*/  IMAD.MOV.U32 R12, RZ, RZ, R63 ;  /* 0x000000ffff0c7224 */ /* 0x000fe200078e003f */
[----:B------:R-:W-:Y:S02]  /*6f90*/  PRMT R164, R164, 0x5410, R11 ;  /* 0x00005410a4a47816 */ /* 0x000fe4000000000b */
[----:B------:R-:W-:Y:S02]  /*6fa0*/  MOV R11, R62 ;  /* 0x0000003e000b7202 */ /* 0x000fe40000000f00 */
[----:B------:R-:W-:Y:S02]  /*6fb0*/  PRMT R167, R12, 0x7610, R167 ;  /* 0x000076100ca77816 */ /* 0x000fe400000000a7 */
[----:B------:R-:W-:Y:S01]  /*6fc0*/  PRMT R166, R166, 0x5410, R11 ;  /* 0x00005410a6a67816 */ /* 0x000fe2000000000b */
[----:B------:R-:W-:Y:S01]  /*6fd0*/  IMAD.MOV.U32 R11, RZ, RZ, R60 ;  /* 0x000000ffff0b7224 */ /* 0x000fe200078e003c */
[----:B------:R-:W-:-:S04]  /*6fe0*/  MOV R12, R61 ;  /* 0x0000003d000c7202 */ /* 0x000fc80000000f00 */
[----:B------:R-:W-:Y:S01]  /*6ff0*/  PRMT R167, R167, 0x5410, R11 ;  /* 0x00005410a7a77816 */ /* 0x000fe2000000000b */
[----:B------:R-:W-:Y:S01]  /*7000*/  IMAD.MOV.U32 R11, RZ, RZ, R51 ;  /* 0x000000ffff0b7224 */ /* 0x000fe200078e0033 */
[----:B------:R-:W-:Y:S01]  /*7010*/  PRMT R145, R12, 0x7610, R145 ;  /* 0x000076100c917816 */ /* 0x000fe20000000091 */
[----:B------:R-:W-:-:S05]  /*7020*/  IMAD.MOV.U32 R12, RZ, RZ, R50 ;  /* 0x000000ffff0c7224 */ /* 0x000fca00078e0032 */
[----:B------:R-:W-:Y:S01]  /*7030*/  PRMT R139, R12, 0x5410, R11 ;  /* 0x000054100c8b7816 */ /* 0x000fe2000000000b */
[----:B------:R-:W-:Y:S01]  /*7040*/  IMAD.MOV.U32 R11, RZ, RZ, R49 ;  /* 0x000000ffff0b7224 */ /* 0x000fe200078e0031 */
[----:B------:R-:W-:-:S04]  /*7050*/  MOV R12, R48 ;  /* 0x00000030000c7202 */ /* 0x000fc80000000f00 */
        /* <DEDUP_REMOVED lines=36> */
.L_x_3791:
[----:B------:R-:W-:Y:S01]  /*72a0*/  IMAD R83, R19, 0x8, R18 ;  /* 0x0000000813537824 */ /* 0x000fe200078e0212 */
[----:B------:R-:W-:Y:S01]  /*72b0*/  SHF.L.U32 R84, R204, 0x1f, RZ ;  /* 0x0000001fcc547819 */ /* 0x000fe200000006ff */
[----:B------:R-:W-:Y:S03]  /*72c0*/  BSSY B1, `(.L_x_3792) ;  /* 0x0000003000017945 */ /* 0x000fe60003800000 */
[----:B------:R-:W0:Y:S02]  /*72d0*/  SYNCS.PHASECHK.TRANS64.TRYWAIT P5, [R83+URZ+0x30890], R84 ;  /* 0x03089054530075a7 */ /* 0x000e2400080a017f */
[----:B0-----:R-:W-:Y:S05]  /*72e0*/  @!P5 BRA `(.L_x_3793) ;  /* 0x000001b00020d947 */ /* 0x001fea0003800000 */
.L_x_4073:
[----:B------:R-:W-:Y:S05]  /*72f0*/  BSYNC B1 ;  /* 0x0000000000017941 */ /* 0x000fea0003800000 */
.L_x_3792:
[----:B------:R-:W1:Y:S01]  /*7300*/  LDC R132, c[0x0][0x2f4] ;  /* 0x0000bd00ff847b82 */ /* 0x000e620000000800 */
[----:B------:R-:W-:Y:S01]  /*7310*/  UMOV UR4, 0xffffffff ;  /* 0xffffffff00047882 */ /* 0x000fe20000000000 */
[----:B-1----:R-:W-:Y:S02]  /*7320*/  IMAD.IADD R134, R132, 0x1, -R118 ;  /* 0x0000000184867824 */ /* 0x002fe400078e0a76 */
[----:B------:R-:W-:Y:S05]  /*7330*/  BRA.DIV UR4, `(.L_x_3794) ;  /* 0x000001b204207947 */ /* 0x000fea000b800000 */
[----:B------:R1:W2:Y:S04]  /*7340*/  SHFL.IDX PT, R115, R113, RZ, 0x1c1f ;  /* 0x001c1fff71737589 */ /* 0x0002a800000e0000 */
[----:B------:R1:W3:Y:S02]  /*7350*/  SHFL.IDX PT, R11, R116, RZ, 0x1c1f ;  /* 0x001c1fff740b7589 */ /* 0x0002e400000e0000 */
.L_x_4077:
[----:B------:R-:W-:Y:S04]  /*7360*/  BSSY B1, `(.L_x_3795) ;  /* 0x000016d000017945 */ /* 0x000fe80003800000 */
[----:B------:R-:W-:Y:S05]  /*7370*/  @P3 BRA `(.L_x_3796) ;  /* 0x0000001400ac3947 */ /* 0x000fea0003800000 */
[----:B------:R-:W-:Y:S01]  /*7380*/  ISETP.NE.AND P3, PT, R6, RZ, PT ;  /* 0x000000ff0600720c */ /* 0x000fe20003f65270 */
[----:B------:R-:W-:Y:S01]  /*7390*/  BSSY B2, `(.L_x_3797) ;  /* 0x0000079000027945 */ /* 0x000fe20003800000 */
[----:B---3--:R-:W-:-:S11]  /*73a0*/  MOV R114, R11 ;  /* 0x0000000b00727202 */ /* 0x008fd60000000f00 */
[----:B------:R-:W-:Y:S05]  /*73b0*/  @!P3 BRA `(.L_x_3798) ;  /* 0x0000000400d8b947 */ /* 0x000fea0003800000 */
[----:B------:R-:W-:Y:S01]  /*73c0*/  SEL R12, R118, R134, !P0 ;  /* 0x00000086760c7207 */ /* 0x000fe20004000000 */
[----:B------:R-:W-:Y:S01]  /*73d0*/  BSSY B3, `(.L_x_3799) ;  /* 0x000006e000037945 */ /* 0x000fe20003800000 */
[----:B------:R-:W-:Y:S02]  /*73e0*/  ISETP.GE.AND P3, PT, R16, R117, PT ;  /* 0x000000751000720c */ /* 0x000fe40003f66270 */
[----:B------:R-:W-:-:S04]  /*73f0*/  SHF.R.S32.HI R13, RZ, 0x1f, R12 ;  /* 0x0000001fff0d7819 */ /* 0x000fc8000001140c */
[----:B------:R-:W-:-:S04]  /*7400*/  LEA.HI R13, R13, R12, RZ, 0x4 ;  /* 0x0000000c0d0d7211 */ /* 0x000fc800078f20ff */
[----:B------:R-:W-:-:S04]  /*7410*/  LEA.HI.SX32 R138, R13, R111, 0x1c ;  /* 0x0000006f0d8a7211 */ /* 0x000fc800078fe2ff */
[----:B------:R-:W-:-:S04]  /*7420*/  SHF.R.S32.HI R13, RZ, 0x1f, R138 ;  /* 0x0000001fff0d7819 */ /* 0x000fc8000001148a */
[----:B------:R-:W-:Y:S01]  /*7430*/  LEA.HI R13, R13, R138, RZ, 0x3 ;  /* 0x0000008a0d0d7211 */ /* 0x000fe200078f18ff */
[----:B------:R-:W-:-:S03]  /*7440*/  IMAD.SHL.U32 R138, R138, 0x8, RZ ;  /* 0x000000088a8a7824 */ /* 0x000fc600078e00ff */
[----:B------:R-:W-:Y:S02]  /*7450*/  SHF.R.S32.HI R13, RZ, 0x3, R13 ;  /* 0x00000003ff0d7819 */ /* 0x000fe4000001140d */
[----:B------:R-:W-:-:S03]  /*7460*/  LOP3.LUT R12, R216, 0x38, R138, 0xf8, !PT ;  /* 0x00000038d80c7812 */ /* 0x000fc600078ef88a */
[----:B------:R-:W-:Y:S01]  /*7470*/  IMAD R13, R13, 0x1800, R218 ;  /* 0x000018000d0d7824 */ /* 0x000fe200078e02da */
[----:B------:R-:W-:-:S05]  /*7480*/  LOP3.LUT R12, R12, R217, RZ, 0x3c, !PT ;  /* 0x000000d90c0c7212 */ /* 0x000fca00078e3cff */
[----:B------:R-:W-:-:S04]  /*7490*/  IMAD.IADD R12, R13, 0x1, R12 ;  /* 0x000000010d0c7824 */ /* 0x000fc800078e020c */
        /* <DEDUP_REMOVED lines=8> */
[----:B----4-:R-:W-:Y:S01]  /*7520*/  MOV R143, R13 ;  /* 0x0000000d008f7202 */ /* 0x010fe20000000f00 */
[----:B------:R-:W-:Y:S01]  /*7530*/  HADD2.F32 R145, -RZ, R145.H0_H0 ;  /* 0x20000091ff917230 */ /* 0x000fe20000004100 */
        /* <DEDUP_REMOVED lines=19> */
[----:B------:R-:W-:Y:S02]  /*7670*/  HADD2.F32 R15, -RZ, R15.H1_H1 ;  /* 0x3000000fff0f7230 */ /* 0x000fe40000004100 */
[----:B------:R-:W-:Y:S02]  /*7680*/  HADD2.F32 R61, -RZ, R61.H0_H0 ;  /* 0x2000003dff3d7230 */ /* 0x000fe40000004100 */
[-C--:B------:R-:W-:Y:S01]  /*7690*/  FMUL.FTZ R143, R144, R145.reuse ;  /* 0x00000091908f7220 */ /* 0x080fe20000410000 */
[C---:B------:R-:W-:Y:S01]  /*76a0*/  FMUL.FTZ R145, R60.reuse, R145 ;  /* 0x000000913c917220 */ /* 0x040fe20000410000 */
[----:B------:R-:W-:Y:S02]  /*76b0*/  HADD2.F32 R38, -RZ, R38.H0_H0 ;  /* 0x20000026ff267230 */ /* 0x000fe40000004100 */
[----:B------:R-:W-:Y:S01]  /*76c0*/  FFMA.FTZ R60, R60, R37, -R143 ;  /* 0x000000253c3c7223 */ /* 0x000fe2000001088f */
[----:B------:R-:W-:-:S02]  /*76d0*/  IMAD.MOV.U32 R143, RZ, RZ, R79 ;  /* 0x000000ffff8f7224 */ /* 0x000fc400078e004f */
[----:B------:R-:W-:Y:S01]  /*76e0*/  FFMA.FTZ R37, R144, R37, R145 ;  /* 0x0000002590257223 */ /* 0x000fe20000010091 */
[----:B------:R-:W-:Y:S01]  /*76f0*/  HADD2.F32 R145, -RZ, R165.H1_H1 ;  /* 0x300000a5ff917230 */ /* 0x000fe20000004100 */
[----:B------:R-:W-:Y:S01]  /*7700*/  F2FP.F16.F32.PACK_AB R60, R60, R77 ;  /* 0x0000004d3c3c723e */ /* 0x000fe200000000ff */
[----:B------:R-:W-:Y:S02]  /*7710*/  HADD2.F32 R144, -RZ, R143.H0_H0 ;  /* 0x2000008fff907230 */ /* 0x000fe40000004100 */
[----:B------:R-:W-:Y:S02]  /*7720*/  F2FP.F16.F32.PACK_AB R37, R37, R13 ;  /* 0x0000000d2525723e */ /* 0x000fe400000000ff */
[----:B------:R-:W-:Y:S02]  /*7730*/  IMAD.MOV.U32 R13, RZ, RZ, R60 ;  /* 0x000000ffff0d7224 */ /* 0x000fe400078e003c */
[-C--:B------:R-:W-:Y:S01]  /*7740*/  FMUL.FTZ R79, R144, R146.reuse ;  /* 0x00000092904f7220 */ /* 0x080fe20000410000 */
[----:B------:R-:W-:Y:S01]  /*7750*/  FMUL.FTZ R146, R147, R146 ;  /* 0x0000009293927220 */ /* 0x000fe20000410000 */
[----:B------:R-:W-:-:S02]  /*7760*/  IMAD.MOV.U32 R77, RZ, RZ, R37 ;  /* 0x000000ffff4d7224 */ /* 0x000fc400078e0025 */
[-C--:B------:R-:W-:Y:S01]  /*7770*/  FFMA.FTZ R79, R147, R145.reuse, -R79 ;  /* 0x00000091934f7223 */ /* 0x080fe2000001084f */
[----:B------:R-:W-:Y:S01]  /*7780*/  FFMA.FTZ R144, R144, R145, R146 ;  /* 0x0000009190907223 */ /* 0x000fe20000010092 */
[----:B------:R-:W-:Y:S01]  /*7790*/  SHF.R.U32.HI R145, RZ, 0x10, R39 ;  /* 0x00000010ff917819 */ /* 0x000fe20000011627 */
[----:B------:R-:W-:Y:S01]  /*77a0*/  HADD2.F32 R147, -RZ, R167.H1_H1 ;  /* 0x300000a7ff937230 */ /* 0x000fe20000004100 */
[--C-:B------:R-:W-:Y:S01]  /*77b0*/  SHF.R.U64 R39, R62, 0x10, R63.reuse ;  /* 0x000000103e277819 */ /* 0x100fe2000000123f */
[----:B------:R-:W-:Y:S01]  /*77c0*/  HADD2.F32 R62, -RZ, R143.H1_H1 ;  /* 0x3000008fff3e7230 */ /* 0x000fe20000004100 */
[----:B------:R-:W-:Y:S01]  /*77d0*/  SHF.R.U32.HI R63, RZ, 0x10, R63 ;  /* 0x00000010ff3f7819 */ /* 0x000fe2000001163f */
[----:B------:R-:W-:Y:S02]  /*77e0*/  HADD2.F32 R145, -RZ, R145.H0_H0 ;  /* 0x20000091ff917230 */ /* 0x000fe40000004100 */
        /* <DEDUP_REMOVED lines=20> */
[----:B------:R-:W-:Y:S01]  /*7930*/  HADD2.F32 R63, -RZ, R14.H0_H0 ;  /* 0x2000000eff3f7230 */ /* 0x000fe20000004100 */
[----:B------:R-:W-:Y:S01]  /*7940*/  MOV R15, R79 ;  /* 0x0000004f000f7202 */ /* 0x000fe20000000f00 */
[-C--:B------:R-:W-:Y:S01]  /*7950*/  FFMA.FTZ R12, R12, R36.reuse, -R62 ;  /* 0x000000240c0c7223 */ /* 0x080fe2000001083e */
[----:B------:R-:W-:Y:S01]  /*7960*/  FFMA.FTZ R36, R76, R36, R61 ;  /* 0x000000244c247223 */ /* 0x000fe2000001003d */
[--C-:B------:R-:W-:Y:S02]  /*7970*/  HADD2.F32 R61, -RZ, R78.reuse.H0_H0 ;  /* 0x2000004eff3d7230 */ /* 0x100fe40000004100 */
[----:B------:R-:W-:Y:S01]  /*7980*/  HADD2.F32 R62, -RZ, R165.H0_H0 ;  /* 0x200000a5ff3e7230 */ /* 0x000fe20000004100 */
[----:B------:R-:W-:Y:S01]  /*7990*/  F2FP.F16.F32.PACK_AB R12, R12, R146 ;  /* 0x000000920c0c723e */ /* 0x000fe200000000ff */
[----:B------:R-:W-:-:S02]  /*79a0*/  HADD2.F32 R78, -RZ, R78.H1_H1 ;  /* 0x3000004eff4e7230 */ /* 0x000fc40000004100 */
[-C--:B------:R-:W-:Y:S01]  /*79b0*/  FMUL.FTZ R76, R61, R145.reuse ;  /* 0x000000913d4c7220 */ /* 0x080fe20000410000 */
[C---:B------:R-:W-:Y:S01]  /*79c0*/  FMUL.FTZ R145, R63.reuse, R145 ;  /* 0x000000913f917220 */ /* 0x040fe20000410000 */
[----:B------:R-:W-:Y:S01]  /*79d0*/  HADD2.F32 R14, -RZ, R14.H1_H1 ;  /* 0x3000000eff0e7230 */ /* 0x000fe20000004100 */
[----:B------:R-:W-:Y:S01]  /*79e0*/  F2FP.F16.F32.PACK_AB R36, R36, R147 ;  /* 0x000000932424723e */ /* 0x000fe200000000ff */
[-C--:B------:R-:W-:Y:S01]  /*79f0*/  FFMA.FTZ R76, R63, R62.reuse, -R76 ;  /* 0x0000003e3f4c7223 */ /* 0x080fe2000001084c */
[----:B------:R-:W-:Y:S01]  /*7a00*/  FFMA.FTZ R145, R61, R62, R145 ;  /* 0x0000003e3d917223 */ /* 0x000fe20000010091 */
[-C--:B------:R-:W-:Y:S01]  /*7a10*/  FMUL.FTZ R61, R78, R39.reuse ;  /* 0x000000274e3d7220 */ /* 0x080fe20000410000 */
[C---:B------:R-:W-:Y:S01]  /*7a20*/  FMUL.FTZ R39, R14.reuse, R39 ;  /* 0x000000270e277220 */ /* 0x040fe20000410000 */
[----:B------:R-:W-:Y:S02]  /*7a30*/  IMAD.MOV.U32 R79, RZ, RZ, R144 ;  /* 0x000000ffff4f7224 */ /* 0x000fe400078e0090 */
[-C--:B------:R-:W-:Y:S01]  /*7a40*/  FFMA.FTZ R61, R14, R38.reuse, -R61 ;  /* 0x000000260e3d7223 */ /* 0x080fe2000001083d */
[----:B------:R-:W-:-:S04]  /*7a50*/  FFMA.FTZ R39, R78, R38, R39 ;  /* 0x000000264e277223 */ /* 0x000fc80000010027 */
[----:B------:R-:W-:Y:S02]  /*7a60*/  F2FP.F16.F32.PACK_AB R61, R61, R76 ;  /* 0x0000004c3d3d723e */ /* 0x000fe400000000ff */
[----:B------:R-:W-:Y:S02]  /*7a70*/  F2FP.F16.F32.PACK_AB R39, R39, R145 ;  /* 0x000000912727723e */ /* 0x000fe400000000ff */
[----:B------:R-:W-:Y:S01]  /*7a80*/  MOV R76, R36 ;  /* 0x00000024004c7202 */ /* 0x000fe20000000f00 */
[----:B------:R-:W-:Y:S02]  /*7a90*/  IMAD.MOV.U32 R14, RZ, RZ, R61 ;  /* 0x000000ffff0e7224 */ /* 0x000fe400078e003d */
[----:B------:R-:W-:-:S07]  /*7aa0*/  IMAD.MOV.U32 R78, RZ, RZ, R39 ;  /* 0x000000ffff4e7224 */ /* 0x000fce00078e0027 */
.L_x_3800:
[----:B------:R-:W-:Y:S05]  /*7ab0*/  BSYNC B3 ;  /* 0x0000000000037941 */ /* 0x000fea0003800000 */
.L_x_3799:
[----:B------:R-:W-:-:S04]  /*7ac0*/  LEA R36, P3, R3, R11, 0x1 ;  /* 0x0000000b03247211 */ /* 0x000fc800078608ff */
[----:B--2---:R-:W-:Y:S02]  /*7ad0*/  LEA.HI.X R37, R3, R115, R107, 0x1, P3 ;  /* 0x0000007303257211 */ /* 0x004fe400018f0c6b */
[----:B------:R-:W-:-:S03]  /*7ae0*/  ISETP.GE.AND P3, PT, R138, R132, PT ;  /* 0x000000848a00720c */ /* 0x000fc60003f66270 */
[----:B----4-:R2:W-:Y:S10]  /*7af0*/  ST.E.128 desc[UR48][R36.64], R12 ;  /* 0x0000000c24007985 */ /* 0x0105f4000c101d30 */
[----:B--2---:R-:W-:-:S05]  /*7b00*/  @!P3 IMAD.WIDE R12, R138, 0x2, R114 ;  /* 0x000000028a0cb825 */ /* 0x004fca00078e0272 */
[----:B---3--:R3:W-:Y:S02]  /*7b10*/  @!P3 ST.E.128 desc[UR48][R12.64], R76 ;  /* 0x0000004c0c00b985 */ /* 0x0087e4000c101d30 */
.L_x_3798:
[----:B------:R-:W-:Y:S05]  /*7b20*/  BSYNC B2 ;  /* 0x0000000000027941 */ /* 0x000fea0003800000 */
.L_x_3797:
[----:B------:R-:W-:Y:S01]  /*7b30*/  ISETP.NE.AND P3, PT, R7, RZ, PT ;  /* 0x000000ff0700720c */ /* 0x000fe20003f65270 */
[----:B------:R-:W-:-:S12]  /*7b40*/  BSSY B2, `(.L_x_3801) ;  /* 0x0000077000027945 */ /* 0x000fd80003800000 */
[----:B------:R-:W-:Y:S05]  /*7b50*/  @!P3 BRA `(.L_x_3802) ;  /* 0x0000000400d4b947 */ /* 0x000fea0003800000 */
[----:B---3--:R-:W-:Y:S01]  /*7b60*/  SEL R12, R118, R134, !P1 ;  /* 0x00000086760c7207 */ /* 0x008fe20004800000 */
[----:B------:R-:W-:Y:S01]  /*7b70*/  BSSY B3, `(.L_x_3803) ;  /* 0x000006d000037945 */ /* 0x000fe20003800000 */
[----:B------:R-:W-:Y:S02]  /*7b80*/  ISETP.GE.AND P3, PT, R194, R117, PT ;  /* 0x00000075c200720c */ /* 0x000fe40003f66270 */
[----:B------:R-:W-:-:S04]  /*7b90*/  SHF.R.S32.HI R13, RZ, 0x1f, R12 ;  /* 0x0000001fff0d7819 */ /* 0x000fc8000001140c */
[----:B------:R-:W-:-:S04]  /*7ba0*/  LEA.HI R13, R13, R12, RZ, 0x4 ;  /* 0x0000000c0d0d7211 */ /* 0x000fc800078f20ff */
[----:B------:R-:W-:-:S04]  /*7bb0*/  LEA.HI.SX32 R60, R13, R110, 0x1c ;  /* 0x0000006e0d3c7211 */ /* 0x000fc800078fe2ff */
[----:B------:R-:W-:-:S04]  /*7bc0*/  SHF.R.S32.HI R13, RZ, 0x1f, R60 ;  /* 0x0000001fff0d7819 */ /* 0x000fc8000001143c */
[----:B------:R-:W-:Y:S02]  /*7bd0*/  LEA.HI R13, R13, R60, RZ, 0x3 ;  /* 0x0000003c0d0d7211 */ /* 0x000fe400078f18ff */
[----:B------:R-:W-:Y:S02]  /*7be0*/  SHF.L.U32 R60, R60, 0x3, RZ ;  /* 0x000000033c3c7819 */ /* 0x000fe400000006ff */
[----:B------:R-:W-:Y:S02]  /*7bf0*/  SHF.R.S32.HI R13, RZ, 0x3, R13 ;  /* 0x00000003ff0d7819 */ /* 0x000fe4000001140d */
[----:B------:R-:W-:-:S03]  /*7c00*/  LOP3.LUT R12, R216, 0x38, R60, 0xf8, !PT ;  /* 0x00000038d80c7812 */ /* 0x000fc600078ef83c */
[----:B------:R-:W-:Y:S01]  /*7c10*/  IMAD R13, R13, 0x1800, R218 ;  /* 0x000018000d0d7824 */ /* 0x000fe200078e02da */
[----:B------:R-:W-:-:S05]  /*7c20*/  LOP3.LUT R12, R12, R217, RZ, 0x3c, !PT ;  /* 0x000000d90c0c7212 */ /* 0x000fca00078e3cff */
[----:B------:R-:W-:-:S04]  /*7c30*/  IMAD.IADD R12, R13, 0x1, R12 ;  /* 0x000000010d0c7824 */ /* 0x000fc800078e020c */
[C---:B------:R-:W-:Y:S02]  /*7c40*/  IMAD R36, R19.reuse, 0x4800, R12 ;  /* 0x0000480013247824 */ /* 0x040fe400078e020c */
[----:B------:R-:W-:-:S03]  /*7c50*/  IMAD R12, R19, 0x4800, R129 ;  /* 0x00004800130c7824 */ /* 0x000fc600078e0281 */
[----:B------:R-:W-:Y:S01]  /*7c60*/  LEA R36, R36, R18, 0x1 ;  /* 0x0000001224247211 */ /* 0x000fe200078e08ff */
[----:B------:R-:W-:-:S05]  /*7c70*/  IMAD R12, R12, 0x2, R18 ;  /* 0x000000020c0c7824 */ /* 0x000fca00078e0212 */
[----:B------:R-:W3:Y:S04]  /*7c80*/  LDS.128 R36, [R36+0x1e400] ;  /* 0x01e4000024247984 */ /* 0x000ee80000000c00 */
[----:B------:R-:W4:Y:S01]  /*7c90*/  LDS.128 R12, [R12+0x1e400] ;  /* 0x01e400000c0c7984 */ /* 0x000f220000000c00 */
[----:B------:R-:W-:Y:S05]  /*7ca0*/  @P3 BRA `(.L_x_3804) ;  /* 0x0000000400643947 */ /* 0x000fea0003800000 */
[----:B---3--:R-:W-:Y:S01]  /*7cb0*/  IMAD.MOV.U32 R62, RZ, RZ, R37 ;  /* 0x000000ffff3e7224 */ /* 0x008fe200078e0025 */
[----:B------:R-:W-:Y:S01]  /*7cc0*/  SHF.R.U64 R32, R32, 0x10, R33 ;  /* 0x0000001020207819 */ /* 0x000fe20000001221 */
[----:B----4-:R-:W-:Y:S01]  /*7cd0*/  IMAD.MOV.U32 R61, RZ, RZ, R13 ;  /* 0x000000ffff3d7224 */ /* 0x010fe200078e000d */
[----:B------:R-:W-:Y:S01]  /*7ce0*/  SHF.R.U32.HI R33, RZ, 0x10, R33 ;  /* 0x00000010ff217819 */ /* 0x000fe20000011621 */
[----:B------:R-:W-:Y:S01]  /*7cf0*/  HADD2.F32 R63, -RZ, R164.H1_H1 ;  /* 0x300000a4ff3f7230 */ /* 0x000fe20000004100 */
        /* <DEDUP_REMOVED lines=32> */
[----:B------:R-:W-:Y:S02]  /*7f00*/  F2FP.F16.F32.PACK_AB R33, R33, R13 ;  /* 0x0000000d2121723e */ /* 0x000fe400000000ff */
[----:B------:R-:W-:Y:S01]  /*7f10*/  FFMA.FTZ R63, R61, R62, R63 ;  /* 0x0000003e3d3f7223 */ /* 0x000fe2000001003f */
[----:B------:R-:W-:Y:S02]  /*7f20*/  SHF.R.U32.HI R61, RZ, 0x10, R35 ;  /* 0x00000010ff3d7819 */ /* 0x000fe40000011623 */
[--C-:B------:R-:W-:Y:S02]  /*7f30*/  SHF.R.U64 R35, R46, 0x10, R47.reuse ;  /* 0x000000102e237819 */ /* 0x100fe4000000122f */
[----:B------:R-:W-:Y:S01]  /*7f40*/  SHF.R.U32.HI R46, RZ, 0x10, R47 ;  /* 0x00000010ff2e7819 */ /* 0x000fe2000001162f */
[----:B------:R-:W-:Y:S01]  /*7f50*/  HADD2.F32 R61, -RZ, R61.H0_H0 ;  /* 0x2000003dff3d7230 */ /* 0x000fe20000004100 */
[----:B------:R-:W-:Y:S01]  /*7f60*/  MOV R13, R37 ;  /* 0x00000025000d7202 */ /* 0x000fe20000000f00 */
[----:B------:R-:W-:-:S02]  /*7f70*/  HADD2.F32 R35, -RZ, R35.H0_H0 ;  /* 0x20000023ff237230 */ /* 0x000fc40000004100 */
[----:B------:R-:W-:Y:S02]  /*7f80*/  HADD2.F32 R46, -RZ, R46.H0_H0 ;  /* 0x2000002eff2e7230 */ /* 0x000fe40000004100 */
[----:B------:R-:W-:-:S03]  /*7f90*/  IMAD.MOV.U32 R37, RZ, RZ, R33 ;  /* 0x000000ffff257224 */ /* 0x000fc600078e0021 */
        /* <DEDUP_REMOVED lines=34> */
[----:B------:R-:W-:-:S02]  /*81c0*/  MOV R39, R63 ;  /* 0x0000003f00277202 */ /* 0x000fc40000000f00 */
[-C--:B------:R-:W-:Y:S01]  /*81d0*/  FFMA.FTZ R36, R14, R34.reuse, -R36 ;  /* 0x000000220e247223 */ /* 0x080fe20000010824 */
[----:B------:R-:W-:-:S04]  /*81e0*/  FFMA.FTZ R35, R38, R34, R35 ;  /* 0x0000002226237223 */ /* 0x000fc80000010023 */
[----:B------:R-:W-:Y:S01]  /*81f0*/  F2FP.F16.F32.PACK_AB R46, R36, R46 ;  /* 0x0000002e242e723e */ /* 0x000fe200000000ff */
[----:B------:R-:W-:Y:S01]  /*8200*/  IMAD.MOV.U32 R36, RZ, RZ, R32 ;  /* 0x000000ffff247224 */ /* 0x000fe200078e0020 */
[----:B------:R-:W-:Y:S02]  /*8210*/  F2FP.F16.F32.PACK_AB R35, R35, R61 ;  /* 0x0000003d2323723e */ /* 0x000fe400000000ff */
[----:B------:R-:W-:-:S03]  /*8220*/  MOV R14, R46 ;  /* 0x0000002e000e7202 */ /* 0x000fc60000000f00 */
[----:B------:R-:W-:-:S07]  /*8230*/  IMAD.MOV.U32 R38, RZ, RZ, R35 ;  /* 0x000000ffff267224 */ /* 0x000fce00078e0023 */
.L_x_3804:
[----:B------:R-:W-:Y:S05]  /*8240*/  BSYNC B3 ;  /* 0x0000000000037941 */ /* 0x000fea0003800000 */
.L_x_3803:
[----:B------:R-:W-:-:S04]  /*8250*/  LEA R32, P3, R4, R11, 0x1 ;  /* 0x0000000b04207211 */ /* 0x000fc800078608ff */
[----:B--2---:R-:W-:Y:S02]  /*8260*/  LEA.HI.X R33, R4, R115, R106, 0x1, P3 ;  /* 0x0000007304217211 */ /* 0x004fe400018f0c6a */
[----:B------:R-:W-:-:S03]  /*8270*/  ISETP.GE.AND P3, PT, R60, R132, PT ;  /* 0x000000843c00720c */ /* 0x000fc60003f66270 */
[----:B----4-:R2:W-:Y:S10]  /*8280*/  ST.E.128 desc[UR48][R32.64], R12 ;  /* 0x0000000c20007985 */ /* 0x0105f4000c101d30 */
[----:B--2---:R-:W-:-:S05]  /*8290*/  @!P3 IMAD.WIDE R12, R60, 0x2, R114 ;  /* 0x000000023c0cb825 */ /* 0x004fca00078e0272 */
[----:B---3--:R4:W-:Y:S02]  /*82a0*/  @!P3 ST.E.128 desc[UR48][R12.64], R36 ;  /* 0x000000240c00b985 */ /* 0x0089e4000c101d30 */
.L_x_3802:
[----:B------:R-:W-:Y:S05]  /*82b0*/  BSYNC B2 ;  /* 0x0000000000027941 */ /* 0x000fea0003800000 */
.L_x_3801:
[----:B------:R-:W-:-:S13]  /*82c0*/  ISETP.NE.AND P3, PT, R8, RZ, PT ;  /* 0x000000ff0800720c */ /* 0x000fda0003f65270 */
[----:B------:R-:W-:Y:S05]  /*82d0*/  @!P3 BRA `(.L_x_3796) ;  /* 0x0000000400d4b947 */ /* 0x000fea0003800000 */
[----:B---34-:R-:W3:Y:S01]  /*82e0*/  LDL R12, [R1] ;  /* 0x00000000010c7983 */ /* 0x018ee20000100800 */
[----:B------:R-:W-:Y:S01]  /*82f0*/  ISETP.GE.AND P3, PT, R193, R117, PT ;  /* 0x00000075c100720c */ /* 0x000fe20003f66270 */
[----:B------:R-:W-:Y:S01]  /*8300*/  BSSY B2, `(.L_x_3805) ;  /* 0x000006c000027945 */ /* 0x000fe20003800000 */
[----:B---3--:R-:W-:-:S04]  /*8310*/  LOP3.LUT P5, RZ, R12, 0x1, RZ, 0xc0, !PT ;  /* 0x000000010cff7812 */ /* 0x008fc800078ac0ff */
[----:B------:R-:W-:-:S04]  /*8320*/  SEL R12, R118, R134, !P5 ;  /* 0x00000086760c7207 */ /* 0x000fc80006800000 */
        /* <DEDUP_REMOVED lines=18> */
[----:B------:R-:W-:Y:S01]  /*8450*/  HADD2.F32 R38, -RZ, R159.H1_H1 ;  /* 0x3000009fff267230 */ /* 0x000fe20000004100 */
[--C-:B------:R-:W-:Y:S01]  /*8460*/  SHF.R.U64 R28, R28, 0x10, R29.reuse ;  /* 0x000000101c1c7819 */ /* 0x100fe2000000121d */
[----:B---3--:R-:W-:Y:S01]  /*8470*/  HADD2.F32 R37, -RZ, R33.H0_H0 ;  /* 0x20000021ff257230 */ /* 0x008fe20000004100 */
[----:B------:R-:W-:Y:S01]  /*8480*/  SHF.R.U32.HI R29, RZ, 0x10, R29 ;  /* 0x00000010ff1d7819 */ /* 0x000fe2000001161d */
[----:B----4-:R-:W-:Y:S01]  /*8490*/  HADD2.F32 R44, -RZ, R13.H0_H0 ;  /* 0x2000000dff2c7230 */ /* 0x010fe20000004100 */
[----:B------:R-:W-:Y:S01]  /*84a0*/  SHF.R.U64 R40, R40, 0x10, R41 ;  /* 0x0000001028287819 */ /* 0x000fe20000001229 */
[----:B------:R-:W-:Y:S02]  /*84b0*/  HADD2.F32 R39, -RZ, R157.H1_H1 ;  /* 0x3000009dff277230 */ /* 0x000fe40000004100 */
[-C--:B------:R-:W-:Y:S01]  /*84c0*/  FMUL.FTZ R45, R37, R38.reuse ;  /* 0x00000026252d7220 */ /* 0x080fe20000410000 */
[----:B------:R-:W-:Y:S02]  /*84d0*/  HADD2.F32 R33, -RZ, R33.H1_H1 ;  /* 0x30000021ff217230 */ /* 0x000fe40000004100 */
[----:B------:R-:W-:Y:S01]  /*84e0*/  FMUL.FTZ R38, R44, R38 ;  /* 0x000000262c267220 */ /* 0x000fe20000410000 */
[----:B------:R-:W-:Y:S01]  /*84f0*/  SHF.R.U64 R30, R30, 0x10, R31 ;  /* 0x000000101e1e7819 */ /* 0x000fe2000000121f */
[----:B------:R-:W-:Y:S01]  /*8500*/  FFMA.FTZ R45, R44, R39, -R45 ;  /* 0x000000272c2d7223 */ /* 0x000fe2000001082d */
[----:B------:R-:W-:-:S02]  /*8510*/  HADD2.F32 R159, -RZ, R159.H0_H0 ;  /* 0x2000009fff9f7230 */ /* 0x000fc40000004100 */
[----:B------:R-:W-:Y:S01]  /*8520*/  FFMA.FTZ R37, R37, R39, R38 ;  /* 0x0000002725257223 */ /* 0x000fe20000010026 */
[----:B------:R-:W-:Y:S01]  /*8530*/  SHF.R.U32.HI R38, RZ, 0x10, R41 ;  /* 0x00000010ff267819 */ /* 0x000fe20000011629 */
[----:B------:R-:W-:Y:S02]  /*8540*/  HADD2.F32 R39, -RZ, R13.H1_H1 ;  /* 0x3000000dff277230 */ /* 0x000fe40000004100 */
[----:B------:R-:W-:Y:S02]  /*8550*/  HADD2.F32 R13, -RZ, R29.H0_H0 ;  /* 0x2000001dff0d7230 */ /* 0x000fe40000004100 */
[----:B------:R-:W-:Y:S02]  /*8560*/  HADD2.F32 R38, -RZ, R38.H0_H0 ;  /* 0x20000026ff267230 */ /* 0x000fe40000004100 */
[--C-:B------:R-:W-:Y:S02]  /*8570*/  HADD2.F32 R41, -RZ, R15.reuse.H0_H0 ;  /* 0x2000000fff297230 */ /* 0x100fe40000004100 */
[----:B------:R-:W-:-:S02]  /*8580*/  HADD2.F32 R15, -RZ, R15.H1_H1 ;  /* 0x3000000fff0f7230 */ /* 0x000fc40000004100 */
[-C--:B------:R-:W-:Y:S01]  /*8590*/  FMUL.FTZ R29, R33, R38.reuse ;  /* 0x00000026211d7220 */ /* 0x080fe20000410000 */
[C---:B------:R-:W-:Y:S01]  /*85a0*/  FMUL.FTZ R38, R39.reuse, R38 ;  /* 0x0000002627267220 */ /* 0x040fe20000410000 */
[----:B------:R-:W-:Y:S02]  /*85b0*/  HADD2.F32 R157, -RZ, R157.H0_H0 ;  /* 0x2000009dff9d7230 */ /* 0x000fe40000004100 */
[-C--:B------:R-:W-:Y:S01]  /*85c0*/  FFMA.FTZ R29, R39, R13.reuse, -R29 ;  /* 0x0000000d271d7223 */ /* 0x080fe2000001081d */
[----:B------:R-:W-:Y:S01]  /*85d0*/  FFMA.FTZ R13, R33, R13, R38 ;  /* 0x0000000d210d7223 */ /* 0x000fe20000010026 */
[----:B------:R-:W-:Y:S02]  /*85e0*/  IMAD.MOV.U32 R33, RZ, RZ, R35 ;  /* 0x000000ffff217224 */ /* 0x000fe400078e0023 */
[----:B------:R-:W-:Y:S01]  /*85f0*/  HADD2.F32 R35, -RZ, R158.H1_H1 ;  /* 0x3000009eff237230 */ /* 0x000fe20000004100 */
[----:B------:R-:W-:Y:S01]  /*8600*/  F2FP.F16.F32.PACK_AB R29, R29, R45 ;  /* 0x0000002d1d1d723e */ /* 0x000fe200000000ff */
[----:B------:R-:W-:Y:S01]  /*8610*/  HADD2.F32 R39, -RZ, R156.H1_H1 ;  /* 0x3000009cff277230 */ /* 0x000fe20000004100 */
[----:B------:R-:W-:Y:S01]  /*8620*/  F2FP.F16.F32.PACK_AB R37, R13, R37 ;  /* 0x000000250d25723e */ /* 0x000fe200000000ff */
[----:B------:R-:W-:-:S02]  /*8630*/  HADD2.F32 R38, -RZ, R33.H0_H0 ;  /* 0x20000021ff267230 */ /* 0x000fc40000004100 */
[----:B------:R-:W-:Y:S02]  /*8640*/  HADD2.F32 R33, -RZ, R33.H1_H1 ;  /* 0x30000021ff217230 */ /* 0x000fe40000004100 */
[----:B------:R-:W-:Y:S02]  /*8650*/  HADD2.F32 R40, -RZ, R40.H0_H0 ;  /* 0x20000028ff287230 */ /* 0x000fe40000004100 */
[CC--:B------:R-:W-:Y:S01]  /*8660*/  FMUL.FTZ R44, R38.reuse, R35.reuse ;  /* 0x00000023262c7220 */ /* 0x0c0fe20000410000 */
[C---:B------:R-:W-:Y:S01]  /*8670*/  FMUL.FTZ R35, R41.reuse, R35 ;  /* 0x0000002329237220 */ /* 0x040fe20000410000 */
[----:B------:R-:W-:Y:S02]  /*8680*/  HADD2.F32 R28, -RZ, R28.H0_H0 ;  /* 0x2000001cff1c7230 */ /* 0x000fe40000004100 */
[-C--:B------:R-:W-:Y:S01]  /*8690*/  FFMA.FTZ R44, R41, R39.reuse, -R44 ;  /* 0x00000027292c7223 */ /* 0x080fe2000001082c */
[----:B------:R-:W-:Y:S01]  /*86a0*/  FFMA.FTZ R35, R38, R39, R35 ;  /* 0x0000002726237223 */ /* 0x000fe20000010023 */
        /* <DEDUP_REMOVED lines=8> */
[----:B------:R-:W-:Y:S02]  /*8730*/  HADD2.F32 R30, -RZ, R30.H0_H0 ;  /* 0x2000001eff1e7230 */ /* 0x000fe40000004100 */
[----:B------:R-:W-:Y:S02]  /*8740*/  IMAD.MOV.U32 R13, RZ, RZ, R29 ;  /* 0x000000ffff0d7224 */ /* 0x000fe400078e001d */
[----:B------:R-:W-:-:S04]  /*8750*/  FMUL.FTZ R39, R33, R42 ;  /* 0x0000002a21277220 */ /* 0x000fc80000410000 */
[C---:B------:R-:W-:Y:S01]  /*8760*/  FFMA.FTZ R39, R15.reuse, R38, -R39 ;  /* 0x000000260f277223 */ /* 0x040fe20000010827 */
[----:B------:R-:W-:-:S04]  /*8770*/  FMUL.FTZ R15, R15, R42 ;  /* 0x0000002a0f0f7220 */ /* 0x000fc80000410000 */
[----:B------:R-:W-:Y:S01]  /*8780*/  FFMA.FTZ R15, R33, R38, R15 ;  /* 0x00000026210f7223 */ /* 0x000fe2000001000f */
[----:B------:R-:W-:Y:S01]  /*8790*/  HADD2.F32 R33, -RZ, R32.H0_H0 ;  /* 0x20000020ff217230 */ /* 0x000fe20000004100 */
[----:B------:R-:W-:Y:S01]  /*87a0*/  F2FP.F16.F32.PACK_AB R39, R39, R44 ;  /* 0x0000002c2727723e */ /* 0x000fe200000000ff */
[----:B------:R-:W-:Y:S02]  /*87b0*/  HADD2.F32 R38, -RZ, R12.H0_H0 ;  /* 0x2000000cff267230 */ /* 0x000fe40000004100 */
[----:B------:R-:W-:Y:S02]  /*87c0*/  HADD2.F32 R32, -RZ, R32.H1_H1 ;  /* 0x30000020ff207230 */ /* 0x000fe40000004100 */
[-C--:B------:R-:W-:Y:S01]  /*87d0*/  FMUL.FTZ R41, R33, R159.reuse ;  /* 0x0000009f21297220 */ /* 0x080fe20000410000 */
[----:B------:R-:W-:Y:S02]  /*87e0*/  HADD2.F32 R12, -RZ, R12.H1_H1 ;  /* 0x3000000cff0c7230 */ /* 0x000fe40000004100 */
[C---:B------:R-:W-:Y:S01]  /*87f0*/  FMUL.FTZ R159, R38.reuse, R159 ;  /* 0x0000009f269f7220 */ /* 0x040fe20000410000 */
[----:B------:R-:W-:Y:S01]  /*8800*/  F2FP.F16.F32.PACK_AB R35, R15, R35 ;  /* 0x000000230f23723e */ /* 0x000fe200000000ff */
[----:B------:R-:W-:Y:S01]  /*8810*/  FFMA.FTZ R41, R38, R157, -R41 ;  /* 0x0000009d26297223 */ /* 0x000fe20000010829 */
[----:B------:R-:W-:-:S02]  /*8820*/  IMAD.MOV.U32 R15, RZ, RZ, R39 ;  /* 0x000000ffff0f7224 */ /* 0x000fc400078e0027 */
        /* <DEDUP_REMOVED lines=16> */
[----:B------:R-:W-:-:S03]  /*8930*/  FMUL.FTZ R31, R14, R31 ;  /* 0x0000001f0e1f7220 */ /* 0x000fc60000410000 */
[-C--:B------:R-:W-:Y:S01]  /*8940*/  FFMA.FTZ R12, R14, R30.reuse, -R12 ;  /* 0x0000001e0e0c7223 */ /* 0x080fe2000001080c */
[----:B------:R-:W-:-:S04]  /*8950*/  FFMA.FTZ R31, R34, R30, R31 ;  /* 0x0000001e221f7223 */ /* 0x000fc8000001001f */
[----:B------:R-:W-:Y:S01]  /*8960*/  F2FP.F16.F32.PACK_AB R14, R12, R32 ;  /* 0x000000200c0e723e */ /* 0x000fe200000000ff */
[----:B------:R-:W-:Y:S01]  /*8970*/  IMAD.MOV.U32 R32, RZ, RZ, R40 ;  /* 0x000000ffff207224 */ /* 0x000fe200078e0028 */
[----:B------:R-:W-:Y:S02]  /*8980*/  F2FP.F16.F32.PACK_AB R31, R31, R158 ;  /* 0x0000009e1f1f723e */ /* 0x000fe400000000ff */
[----:B------:R-:W-:Y:S02]  /*8990*/  MOV R12, R33 ;  /* 0x00000021000c7202 */ /* 0x000fe40000000f00 */
[----:B------:R-:W-:Y:S01]  /*89a0*/  MOV R33, R37 ;  /* 0x0000002500217202 */ /* 0x000fe20000000f00 */
[----:B------:R-:W-:-:S07]  /*89b0*/  IMAD.MOV.U32 R34, RZ, RZ, R31 ;  /* 0x000000ffff227224 */ /* 0x000fce00078e001f */
.L_x_3806:
[----:B------:R-:W-:Y:S05]  /*89c0*/  BSYNC B2 ;  /* 0x0000000000027941 */ /* 0x000fea0003800000 */
.L_x_3805:
[----:B------:R-:W-:-:S04]  /*89d0*/  LEA R28, P3, R5, R11, 0x1 ;  /* 0x0000000b051c7211 */ /* 0x000fc800078608ff */
[----:B--2---:R-:W-:Y:S02]  /*89e0*/  LEA.HI.X R29, R5, R115, R105, 0x1, P3 ;  /* 0x00000073051d7211 */ /* 0x004fe400018f0c69 */
[----:B------:R-:W-:-:S03]  /*89f0*/  ISETP.GE.AND P3, PT, R36, R132, PT ;  /* 0x000000842400720c */ /* 0x000fc60003f66270 */
[----:B----4-:R2:W-:Y:S10]  /*8a00*/  ST.E.128 desc[UR48][R28.64], R12 ;  /* 0x0000000c1c007985 */ /* 0x0105f4000c101d30 */
[----:B------:R-:W-:-:S05]  /*8a10*/  @!P3 IMAD.WIDE R114, R36, 0x2, R114 ;  /* 0x000000022472b825 */ /* 0x000fca00078e0272 */
[----:B---3--:R2:W-:Y:S02]  /*8a20*/  @!P3 ST.E.128 desc[UR48][R114.64], R32 ;  /* 0x000000207200b985 */ /* 0x0085e4000c101d30 */
.L_x_3796:
[----:B------:R-:W-:Y:S05]  /*8a30*/  BSYNC B1 ;  /* 0x0000000000017941 */ /* 0x000fea0003800000 */
.L_x_3795:
[----:B------:R-:W-:-:S03]  /*8a40*/  UMOV UR4, 0xffffffff ;  /* 0xffffffff00047882 */ /* 0x000fc60000000000 */
[----:B------:R-:W-:Y:S05]  /*8a50*/  BRA.DIV UR4, `(.L_x_3807) ;  /* 0x0000019a04a47947 */ /* 0x000fea000b800000 */
[----:B-1----:R-:W1:Y:S04]  /*8a60*/  SHFL.IDX PT, R113, R113, 0x1, 0x1c1f ;  /* 0x003c1f0071717f89 */ /* 0x002e6800000e0000 */
[----:B------:R-:W0:Y:S02]  /*8a70*/  SHFL.IDX PT, R116, R116, 0x1, 0x1c1f ;  /* 0x003c1f0074747f89 */ /* 0x000e2400000e0000 */
.L_x_4081:
[----:B------:R-:W-:Y:S05]  /*8a80*/  @P4 BRA `(.L_x_3764) ;  /* 0x0000001c00644947 */ /* 0x000fea0003800000 */
[----:B------:R-:W-:Y:S01]  /*8a90*/  ISETP.NE.AND P3, PT, R6, RZ, PT ;  /* 0x000000ff0600720c */ /* 0x000fe20003f65270 */
[----:B------:R-:W-:Y:S01]  /*8aa0*/  BSSY B1, `(.L_x_3808) ;  /* 0x0000079000017945 */ /* 0x000fe20003800000 */
[----:B0-2---:R-:W-:Y:S01]  /*8ab0*/  MOV R32, R116 ;  /* 0x0000007400207202 */ /* 0x005fe20000000f00 */
[----:B-1----:R-:W-:-:S10]  /*8ac0*/  IMAD.MOV.U32 R33, RZ, RZ, R113 ;  /* 0x000000ffff217224 */ /* 0x002fd400078e0071 */
[----:B------:R-:W-:Y:S05]  /*8ad0*/  @!P3 BRA `(.L_x_3809) ;  /* 0x0000000400d4b947 */ /* 0x000fea0003800000 */
[----:B---3--:R-:W-:Y:S01]  /*8ae0*/  SEL R11, R118, R134, !P0 ;  /* 0x00000086760b7207 */ /* 0x008fe20004000000 */
[----:B------:R-:W-:Y:S01]  /*8af0*/  BSSY B2, `(.L_x_3810) ;  /* 0x000006d000027945 */ /* 0x000fe20003800000 */
[----:B----4-:R-:W-:Y:S02]  /*8b00*/  SHF.R.U32.HI R13, RZ, 0x3, R205 ;  /* 0x00000003ff0d7819 */ /* 0x010fe400000116cd */
        /* <DEDUP_REMOVED lines=10> */
[----:B------:R-:W-:-:S04]  /*8bb0*/  LOP3.LUT R11, R11, R13, RZ, 0x3c, !PT ;  /* 0x0000000d0b0b7212 */ /* 0x000fc800078e3cff */
        /* <DEDUP_REMOVED lines=8> */
[----:B-1----:R-:W-:Y:S01]  /*8c40*/  MOV R35, R29 ;  /* 0x0000001d00237202 */ /* 0x002fe20000000f00 */
[----:B0-----:R-:W-:Y:S01]  /*8c50*/  IMAD.MOV.U32 R11, RZ, RZ, R13 ;  /* 0x000000ffff0b7224 */ /* 0x001fe200078e000d */
[----:B------:R-:W-:Y:S01]  /*8c60*/  SHF.R.U64 R72, R72, 0x10, R73 ;  /* 0x0000001048487819 */ /* 0x000fe20000001249 */
[----:B------:R-:W-:Y:S01]  /*8c70*/  HADD2.F32 R37, -RZ, R155.H1_H1 ;  /* 0x3000009bff257230 */ /* 0x000fe20000004100 */
[----:B------:R-:W-:Y:S01]  /*8c80*/  SHF.R.U64 R56, R56, 0x10, R57 ;  /* 0x0000001038387819 */ /* 0x000fe20000001239 */
[----:B------:R-:W-:Y:S01]  /*8c90*/  HADD2.F32 R29, -RZ, R35.H0_H0 ;  /* 0x20000023ff1d7230 */ /* 0x000fe20000004100 */
[----:B------:R-:W-:Y:S01]  /*8ca0*/  SHF.R.U64 R74, R74, 0x10, R75 ;  /* 0x000000104a4a7819 */ /* 0x000fe2000000124b */
[----:B------:R-:W-:Y:S01]  /*8cb0*/  HADD2.F32 R34, -RZ, R11.H0_H0 ;  /* 0x2000000bff227230 */ /* 0x000fe20000004100 */
[----:B------:R-:W-:Y:S01]  /*8cc0*/  SHF.R.U64 R58, R58, 0x10, R59 ;  /* 0x000000103a3a7819 */ /* 0x000fe2000000123b */
[----:B------:R-:W-:Y:S02]  /*8cd0*/  HADD2.F32 R13, -RZ, R153.H1_H1 ;  /* 0x30000099ff0d7230 */ /* 0x000fe40000004100 */
[----:B------:R-:W-:Y:S01]  /*8ce0*/  FMUL.FTZ R38, R29, R37 ;  /* 0x000000251d267220 */ /* 0x000fe20000410000 */
[----:B------:R-:W-:-:S02]  /*8cf0*/  HADD2.F32 R35, -RZ, R35.H1_H1 ;  /* 0x30000023ff237230 */ /* 0x000fc40000004100 */
        /* <DEDUP_REMOVED lines=26> */
[-C--:B------:R-:W-:Y:S01]  /*8ea0*/  FFMA.FTZ R40, R37, R39.reuse, -R40 ;  /* 0x0000002725287223 */ /* 0x080fe20000010828 */
[----:B------:R-:W-:Y:S02]  /*8eb0*/  HADD2.F32 R37, -RZ, R15.H1_H1 ;  /* 0x3000000fff257230 */ /* 0x000fe40000004100 */
[----:B------:R-:W-:Y:S01]  /*8ec0*/  FFMA.FTZ R38, R35, R39, R38 ;  /* 0x0000002723267223 */ /* 0x000fe20000010026 */
[----:B------:R-:W-:Y:S01]  /*8ed0*/  SHF.R.U32.HI R35, RZ, 0x10, R75 ;  /* 0x00000010ff237819 */ /* 0x000fe2000001164b */
[----:B------:R-:W-:Y:S01]  /*8ee0*/  HADD2.F32 R152, -RZ, R152.H0_H0 ;  /* 0x20000098ff987230 */ /* 0x000fe20000004100 */
[----:B------:R-:W-:Y:S01]  /*8ef0*/  SHF.R.U32.HI R39, RZ, 0x10, R59 ;  /* 0x00000010ff277819 */ /* 0x000fe2000001163b */
[----:B------:R-:W-:Y:S02]  /*8f00*/  HADD2.F32 R74, -RZ, R74.H0_H0 ;  /* 0x2000004aff4a7230 */ /* 0x000fe40000004100 */
[----:B------:R-:W-:Y:S02]  /*8f10*/  HADD2.F32 R35, -RZ, R35.H0_H0 ;  /* 0x20000023ff237230 */ /* 0x000fe40000004100 */
[----:B------:R-:W-:-:S02]  /*8f20*/  HADD2.F32 R15, -RZ, R39.H0_H0 ;  /* 0x20000027ff0f7230 */ /* 0x000fc40000004100 */
[----:B------:R-:W-:Y:S02]  /*8f30*/  HADD2.F32 R58, -RZ, R58.H0_H0 ;  /* 0x2000003aff3a7230 */ /* 0x000fe40000004100 */
        /* <DEDUP_REMOVED lines=35> */
[----:B------:R-:W-:Y:S01]  /*9170*/  F2FP.F16.F32.PACK_AB R74, R74, R154 ;  /* 0x0000009a4a4a723e */ /* 0x000fe200000000ff */
[----:B------:R-:W-:Y:S02]  /*9180*/  IMAD.MOV.U32 R15, RZ, RZ, R39 ;  /* 0x000000ffff0f7224 */ /* 0x000fe400078e0027 */
[----:B------:R-:W-:Y:S01]  /*9190*/  IMAD.MOV.U32 R14, RZ, RZ, R31 ;  /* 0x000000ffff0e7224 */ /* 0x000fe200078e001f */
[----:B------:R-:W-:Y:S01]  /*91a0*/  MOV R30, R74 ;  /* 0x0000004a001e7202 */ /* 0x000fe20000000f00 */
[----:B------:R-:W-:-:S07]  /*91b0*/  IMAD.MOV.U32 R31, RZ, RZ, R35 ;  /* 0x000000ffff1f7224 */ /* 0x000fce00078e0023 */
.L_x_3811:
[----:B------:R-:W-:Y:S05]  /*91c0*/  BSYNC B2 ;  /* 0x0000000000027941 */ /* 0x000fea0003800000 */
.L_x_3810:
[----:B------:R-:W-:-:S04]  /*91d0*/  LEA R34, P3, R3, R116, 0x1 ;  /* 0x0000007403227211 */ /* 0x000fc800078608ff */
[----:B------:R-:W-:Y:S02]  /*91e0*/  LEA.HI.X R35, R3, R113, R107, 0x1, P3 ;  /* 0x0000007103237211 */ /* 0x000fe400018f0c6b */
[----:B------:R-:W-:-:S03]  /*91f0*/  ISETP.GE.AND P3, PT, R36, R132, PT ;  /* 0x000000842400720c */ /* 0x000fc60003f66270 */
[----:B0-----:R0:W-:Y:S10]  /*9200*/  ST.E.128 desc[UR48][R34.64], R12 ;  /* 0x0000000c22007985 */ /* 0x0011f4000c101d30 */
[----:B------:R-:W-:-:S05]  /*9210*/  @!P3 IMAD.WIDE R36, R36, 0x2, R32 ;  /* 0x000000022424b825 */ /* 0x000fca00078e0220 */
[----:B-1----:R0:W-:Y:S02]  /*9220*/  @!P3 ST.E.128 desc[UR48][R36.64], R28 ;  /* 0x0000001c2400b985 */ /* 0x0021e4000c101d30 */
.L_x_3809:
[----:B------:R-:W-:Y:S05]  /*9230*/  BSYNC B1 ;  /* 0x0000000000017941 */ /* 0x000fea0003800000 */
.L_x_3808:
[----:B------:R-:W-:Y:S01]  /*9240*/  ISETP.NE.AND P3, PT, R7, RZ, PT ;  /* 0x000000ff0700720c */ /* 0x000fe20003f65270 */
[----:B------:R-:W-:-:S12]  /*9250*/  BSSY B1, `(.L_x_3812) ;  /* 0x0000073000017945 */ /* 0x000fd80003800000 */
[----:B------:R-:W-:Y:S05]  /*9260*/  @!P3 BRA `(.L_x_3813) ;  /* 0x0000000400c4b947 */ /* 0x000fea0003800000 */
[----:B---3--:R-:W-:Y:S01]  /*9270*/  SEL R11, R118, R134, !P1 ;  /* 0x00000086760b7207 */ /* 0x008fe20004800000 */
[----:B------:R-:W-:Y:S01]  /*9280*/  BSSY B2, `(.L_x_3814) ;  /* 0x000006b000027945 */ /* 0x000fe20003800000 */
[----:B0---4-:R-:W-:Y:S02]  /*9290*/  SHF.R.U32.HI R13, RZ, 0x3, R205 ;  /* 0x00000003ff0d7819 */ /* 0x011fe400000116cd */
[----:B------:R-:W-:Y:S02]  /*92a0*/  SHF.R.S32.HI R12, RZ, 0x1f, R11 ;  /* 0x0000001fff0c7819 */ /* 0x000fe4000001140b */
[----:B------:R-:W-:Y:S02]  /*92b0*/  LEA R34, P3, R4, R116, 0x1 ;  /* 0x0000007404227211 */ /* 0x000fe400078608ff */
[----:B------:R-:W-:Y:S02]  /*92c0*/  LEA.HI R11, R12, R11, RZ, 0x4 ;  /* 0x0000000b0c0b7211 */ /* 0x000fe400078f20ff */
[----:B------:R-:W-:-:S02]  /*92d0*/  LEA.HI.X R35, R4, R113, R106, 0x1, P3 ;  /* 0x0000007104237211 */ /* 0x000fc400018f0c6a */
[----:B------:R-:W-:Y:S02]  /*92e0*/  LEA.HI.SX32 R11, R11, R110, 0x1c ;  /* 0x0000006e0b0b7211 */ /* 0x000fe400078fe2ff */
[----:B------:R-:W-:Y:S02]  /*92f0*/  ISETP.GE.AND P3, PT, R194, R117, PT ;  /* 0x00000075c200720c */ /* 0x000fe40003f66270 */
[----:B------:R-:W-:Y:S01]  /*9300*/  SHF.R.S32.HI R12, RZ, 0x1f, R11 ;  /* 0x0000001fff0c7819 */ /* 0x000fe2000001140b */
[----:B------:R-:W-:-:S03]  /*9310*/  IMAD.SHL.U32 R36, R11, 0x8, RZ ;  /* 0x000000080b247824 */ /* 0x000fc600078e00ff */
[----:B------:R-:W-:Y:S02]  /*9320*/  LEA.HI R12, R12, R11, RZ, 0x3 ;  /* 0x0000000b0c0c7211 */ /* 0x000fe400078f18ff */
[----:B------:R-:W-:Y:S02]  /*9330*/  LOP3.LUT R11, R205, 0x38, R36, 0xf8, !PT ;  /* 0x00000038cd0b7812 */ /* 0x000fe400078ef824 */
[----:B------:R-:W-:Y:S02]  /*9340*/  SHF.R.S32.HI R12, RZ, 0x3, R12 ;  /* 0x00000003ff0c7819 */ /* 0x000fe4000001140c */
[----:B------:R-:W-:-:S03]  /*9350*/  LOP3.LUT R11, R11, R13, RZ, 0x3c, !PT ;  /* 0x0000000d0b0b7212 */ /* 0x000fc600078e3cff */
[----:B------:R-:W-:-:S05]  /*9360*/  IMAD R12, R12, 0x1800, R219 ;  /* 0x000018000c0c7824 */ /* 0x000fca00078e02db */
[----:B------:R-:W-:Y:S01]  /*9370*/  IADD3 R12, R12, R11, RZ ;  /* 0x0000000b0c0c7210 */ /* 0x000fe20007ffe0ff */
[----:B------:R-:W-:-:S04]  /*9380*/  IMAD R11, R19, 0x4800, R126 ;  /* 0x00004800130b7824 */ /* 0x000fc800078e027e */
[----:B------:R-:W-:Y:S02]  /*9390*/  IMAD R13, R19, 0x4800, R12 ;  /* 0x00004800130d7824 */ /* 0x000fe400078e020c */
[--C-:B------:R-:W-:Y:S02]  /*93a0*/  IMAD R11, R11, 0x2, R18.reuse ;  /* 0x000000020b0b7824 */ /* 0x100fe400078e0212 */
[----:B------:R-:W-:-:S03]  /*93b0*/  IMAD R28, R13, 0x2, R18 ;  /* 0x000000020d1c7824 */ /* 0x000fc600078e0212 */
[----:B------:R0:W1:Y:S04]  /*93c0*/  LDS.128 R12, [R11+0x1e400] ;  /* 0x01e400000b0c7984 */ /* 0x0000680000000c00 */
[----:B------:R-:W2:Y:S01]  /*93d0*/  LDS.128 R28, [R28+0x1e400] ;  /* 0x01e400001c1c7984 */ /* 0x000ea20000000c00 */
[----:B------:R-:W-:Y:S05]  /*93e0*/  @P3 BRA `(.L_x_3815) ;  /* 0x0000000400503947 */ /* 0x000fea0003800000 */
[--C-:B------:R-:W-:Y:S01]  /*93f0*/  SHF.R.U64 R37, R68, 0x10, R69.reuse ;  /* 0x0000001044257819 */ /* 0x100fe20000001245 */
[----:B------:R-:W-:Y:S01]  /*9400*/  HADD2.F32 R40, -RZ, R151.H1_H1 ;  /* 0x30000097ff287230 */ /* 0x000fe20000004100 */
[----:B------:R-:W-:Y:S01]  /*9410*/  SHF.R.U32.HI R68, RZ, 0x10, R69 ;  /* 0x00000010ff447819 */ /* 0x000fe20000011645 */
[----:B--2---:R-:W-:Y:S01]  /*9420*/  HADD2.F32 R41, -RZ, R29.H0_H0 ;  /* 0x2000001dff297230 */ /* 0x004fe20000004100 */
[--C-:B0-----:R-:W-:Y:S01]  /*9430*/  SHF.R.U64 R11, R52, 0x10, R53.reuse ;  /* 0x00000010340b7819 */ /* 0x101fe20000001235 */
[----:B-1----:R-:W-:Y:S01]  /*9440*/  HADD2.F32 R42, -RZ, R13.H0_H0 ;  /* 0x2000000dff2a7230 */ /* 0x002fe20000004100 */
[----:B------:R-:W-:Y:S01]  /*9450*/  SHF.R.U32.HI R52, RZ, 0x10, R53 ;  /* 0x00000010ff347819 */ /* 0x000fe20000011635 */
[----:B------:R-:W-:Y:S02]  /*9460*/  HADD2.F32 R43, -RZ, R149.H1_H1 ;  /* 0x30000095ff2b7230 */ /* 0x000fe40000004100 */
[----:B------:R-:W-:Y:S01]  /*9470*/  FMUL.FTZ R44, R41, R40 ;  /* 0x00000028292c7220 */ /* 0x000fe20000410000 */
[----:B------:R-:W-:-:S02]  /*9480*/  HADD2.F32 R29, -RZ, R29.H1_H1 ;  /* 0x3000001dff1d7230 */ /* 0x000fc40000004100 */
[----:B------:R-:W-:Y:S01]  /*9490*/  FMUL.FTZ R40, R42, R40 ;  /* 0x000000282a287220 */ /* 0x000fe20000410000 */
[----:B------:R-:W-:Y:S01]  /*94a0*/  HADD2.F32 R68, -RZ, R68.H0_H0 ;  /* 0x20000044ff447230 */ /* 0x000fe20000004100 */
[--C-:B------:R-:W-:Y:S01]  /*94b0*/  SHF.R.U64 R39, R70, 0x10, R71.reuse ;  /* 0x0000001046277819 */ /* 0x100fe20000001247 */
[----:B------:R-:W-:Y:S02]  /*94c0*/  HADD2.F32 R13, -RZ, R13.H1_H1 ;  /* 0x3000000dff0d7230 */ /* 0x000fe40000004100 */
[-C--:B------:R-:W-:Y:S01]  /*94d0*/  FFMA.FTZ R40, R41, R43.reuse, R40 ;  /* 0x0000002b29287223 */ /* 0x080fe20000010028 */
[----:B------:R-:W-:Y:S02]  /*94e0*/  HADD2.F32 R52, -RZ, R52.H0_H0 ;  /* 0x20000034ff347230 */ /* 0x000fe40000004100 */
[-C--:B------:R-:W-:Y:S01]  /*94f0*/  FMUL.FTZ R41, R29, R68.reuse ;  /* 0x000000441d297220 */ /* 0x080fe20000410000 */
[----:B------:R-:W-:Y:S01]  /*9500*/  FFMA.FTZ R44, R42, R43, -R44 ;  /* 0x0000002b2a2c7223 */ /* 0x000fe2000001082c */
[C---:B------:R-:W-:Y:S01]  /*9510*/  FMUL.FTZ R68, R13.reuse, R68 ;  /* 0x000000440d447220 */ /* 0x040fe20000410000 */
[----:B------:R-:W-:Y:S01]  /*9520*/  SHF.R.U32.HI R70, RZ, 0x10, R71 ;  /* 0x00000010ff467819 */ /* 0x000fe20000011647 */
[----:B------:R-:W-:Y:S01]  /*9530*/  FFMA.FTZ R41, R13, R52, -R41 ;  /* 0x000000340d297223 */ /* 0x000fe20000010829 */
[----:B------:R-:W-:Y:S01]  /*9540*/  HADD2.F32 R42, -RZ, R150.H1_H1 ;  /* 0x30000096ff2a7230 */ /* 0x000fe20000004100 */
[----:B------:R-:W-:Y:S01]  /*9550*/  SHF.R.U64 R38, R54, 0x10, R55 ;  /* 0x0000001036267819 */ /* 0x000fe20000001237 */
[----:B------:R-:W-:-:S02]  /*9560*/  HADD2.F32 R13, -RZ, R31.H0_H0 ;  /* 0x2000001fff0d7230 */ /* 0x000fc40000004100 */
[----:B------:R-:W-:Y:S01]  /*9570*/  FFMA.FTZ R68, R29, R52, R68 ;  /* 0x000000341d447223 */ /* 0x000fe20000010044 */
[----:B------:R-:W-:Y:S01]  /*9580*/  SHF.R.U32.HI R54, RZ, 0x10, R55 ;  /* 0x00000010ff367819 */ /* 0x000fe20000011637 */
[----:B------:R-:W-:Y:S02]  /*9590*/  HADD2.F32 R29, -RZ, R148.H1_H1 ;  /* 0x30000094ff1d7230 */ /* 0x000fe40000004100 */
[----:B------:R-:W-:Y:S02]  /*95a0*/  HADD2.F32 R43, -RZ, R15.H0_H0 ;  /* 0x2000000fff2b7230 */ /* 0x000fe40000004100 */
[----:B------:R-:W-:Y:S02]  /*95b0*/  HADD2.F32 R45, -RZ, R31.H1_H1 ;  /* 0x3000001fff2d7230 */ /* 0x000fe40000004100 */
[-C--:B------:R-:W-:Y:S01]  /*95c0*/  FMUL.FTZ R31, R13, R42.reuse ;  /* 0x0000002a0d1f7220 */ /* 0x080fe20000410000 */
[----:B------:R-:W-:Y:S02]  /*95d0*/  HADD2.F32 R70, -RZ, R70.H0_H0 ;  /* 0x20000046ff467230 */ /* 0x000fe40000004100 */
[----:B------:R-:W-:Y:S01]  /*95e0*/  FMUL.FTZ R42, R43, R42 ;  /* 0x0000002a2b2a7220 */ /* 0x000fe20000410000 */
[----:B------:R-:W-:-:S02]  /*95f0*/  HADD2.F32 R15, -RZ, R15.H1_H1 ;  /* 0x3000000fff0f7230 */ /* 0x000fc40000004100 */
[----:B------:R-:W-:Y:S01]  /*9600*/  FFMA.FTZ R31, R43, R29, -R31 ;  /* 0x0000001d2b1f7223 */ /* 0x000fe2000001081f */
[----:B------:R-:W-:Y:S02]  /*9610*/  HADD2.F32 R54, -RZ, R54.H0_H0 ;  /* 0x20000036ff367230 */ /* 0x000fe40000004100 */
[-C--:B------:R-:W-:Y:S01]  /*9620*/  FMUL.FTZ R43, R45, R70.reuse ;  /* 0x000000462d2b7220 */ /* 0x080fe20000410000 */
[----:B------:R-:W-:Y:S02]  /*9630*/  HADD2.F32 R151, -RZ, R151.H0_H0 ;  /* 0x20000097ff977230 */ /* 0x000fe40000004100 */
[C---:B------:R-:W-:Y:S01]  /*9640*/  FMUL.FTZ R70, R15.reuse, R70 ;  /* 0x000000460f467220 */ /* 0x040fe20000410000 */
[----:B------:R-:W-:Y:S02]  /*9650*/  HADD2.F32 R37, -RZ, R37.H0_H0 ;  /* 0x20000025ff257230 */ /* 0x000fe40000004100 */
[----:B------:R-:W-:Y:S01]  /*9660*/  FFMA.FTZ R43, R15, R54, -R43 ;  /* 0x000000360f2b7223 */ /* 0x000fe2000001082b */
[----:B------:R-:W-:-:S02]  /*9670*/  HADD2.F32 R15, -RZ, R28.H0_H0 ;  /* 0x2000001cff0f7230 */ /* 0x000fc40000004100 */
[----:B------:R-:W-:Y:S01]  /*9680*/  FFMA.FTZ R42, R13, R29, R42 ;  /* 0x0000001d0d2a7223 */ /* 0x000fe2000001002a */
[----:B------:R-:W-:Y:S02]  /*9690*/  HADD2.F32 R28, -RZ, R28.H1_H1 ;  /* 0x3000001cff1c7230 */ /* 0x000fe40000004100 */
[----:B------:R-:W-:Y:S01]  /*96a0*/  FFMA.FTZ R70, R45, R54, R70 ;  /* 0x000000362d467223 */ /* 0x000fe20000010046 */
[----:B------:R-:W-:Y:S01]  /*96b0*/  HADD2.F32 R149, -RZ, R149.H0_H0 ;  /* 0x20000095ff957230 */ /* 0x000fe20000004100 */
[----:B------:R-:W-:Y:S01]  /*96c0*/  F2FP.F16.F32.PACK_AB R31, R43, R31 ;  /* 0x0000001f2b1f723e */ /* 0x000fe200000000ff */
[--C-:B------:R-:W-:Y:S02]  /*96d0*/  HADD2.F32 R13, -RZ, R12.reuse.H0_H0 ;  /* 0x2000000cff0d7230 */ /* 0x100fe40000004100 */
[----:B------:R-:W-:Y:S01]  /*96e0*/  FMUL.FTZ R45, R28, R37 ;  /* 0x000000251c2d7220 */ /* 0x000fe20000410000 */
[----:B------:R-:W-:Y:S02]  /*96f0*/  HADD2.F32 R29, -RZ, R11.H0_H0 ;  /* 0x2000000bff1d7230 */ /* 0x000fe40000004100 */
[----:B------:R-:W-:Y:S01]  /*9700*/  FMUL.FTZ R11, R15, R151 ;  /* 0x000000970f0b7220 */ /* 0x000fe20000410000 */
[----:B------:R-:W-:-:S02]  /*9710*/  HADD2.F32 R12, -RZ, R12.H1_H1 ;  /* 0x3000000cff0c7230 */ /* 0x000fc40000004100 */
[C---:B------:R-:W-:Y:S01]  /*9720*/  FMUL.FTZ R151, R13.reuse, R151 ;  /* 0x000000970d977220 */ /* 0x040fe20000410000 */
[----:B------:R-:W-:Y:S02]  /*9730*/  HADD2.F32 R150, -RZ, R150.H0_H0 ;  /* 0x20000096ff967230 */ /* 0x000fe40000004100 */
[----:B------:R-:W-:Y:S01]  /*9740*/  FFMA.FTZ R11, R13, R149, -R11 ;  /* 0x000000950d0b7223 */ /* 0x000fe2000001080b */
[----:B------:R-:W-:Y:S02]  /*9750*/  HADD2.F32 R13, -RZ, R30.H0_H0 ;  /* 0x2000001eff0d7230 */ /* 0x000fe40000004100 */
[C---:B------:R-:W-:Y:S01]  /*9760*/  FMUL.FTZ R37, R12.reuse, R37 ;  /* 0x000000250c257220 */ /* 0x040fe20000410000 */
[----:B------:R-:W-:Y:S01]  /*9770*/  FFMA.FTZ R45, R12, R29, -R45 ;  /* 0x0000001d0c2d7223 */ /* 0x000fe2000001082d */
[----:B------:R-:W-:Y:S02]  /*9780*/  HADD2.F32 R39, -RZ, R39.H0_H0 ;  /* 0x20000027ff277230 */ /* 0x000fe40000004100 */
[----:B------:R-:W-:Y:S01]  /*9790*/  FFMA.FTZ R151, R15, R149, R151 ;  /* 0x000000950f977223 */ /* 0x000fe20000010097 */
[----:B------:R-:W-:-:S02]  /*97a0*/  HADD2.F32 R12, -RZ, R14.H0_H0 ;  /* 0x2000000eff0c7230 */ /* 0x000fc40000004100 */
[----:B------:R-:W-:Y:S01]  /*97b0*/  FFMA.FTZ R37, R28, R29, R37 ;  /* 0x0000001d1c257223 */ /* 0x000fe20000010025 */
[----:B------:R-:W-:Y:S02]  /*97c0*/  HADD2.F32 R30, -RZ, R30.H1_H1 ;  /* 0x3000001eff1e7230 */ /* 0x000fe40000004100 */
[-C--:B------:R-:W-:Y:S01]  /*97d0*/  FMUL.FTZ R15, R13, R150.reuse ;  /* 0x000000960d0f7220 */ /* 0x080fe20000410000 */
[----:B------:R-:W-:Y:S02]  /*97e0*/  HADD2.F32 R14, -RZ, R14.H1_H1 ;  /* 0x3000000eff0e7230 */ /* 0x000fe40000004100 */
[----:B------:R-:W-:Y:S01]  /*97f0*/  FMUL.FTZ R150, R12, R150 ;  /* 0x000000960c967220 */ /* 0x000fe20000410000 */
[----:B------:R-:W-:Y:S02]  /*9800*/  HADD2.F32 R148, -RZ, R148.H0_H0 ;  /* 0x20000094ff947230 */ /* 0x000fe40000004100 */
[----:B------:R-:W-:Y:S01]  /*9810*/  FMUL.FTZ R28, R30, R39 ;  /* 0x000000271e1c7220 */ /* 0x000fe20000410000 */
[----:B------:R-:W-:-:S02]  /*9820*/  HADD2.F32 R38, -RZ, R38.H0_H0 ;  /* 0x20000026ff267230 */ /* 0x000fc40000004100 */
[----:B------:R-:W-:Y:S01]  /*9830*/  FMUL.FTZ R39, R14, R39 ;  /* 0x000000270e277220 */ /* 0x000fe20000410000 */
[----:B------:R-:W-:Y:S01]  /*9840*/  F2FP.F16.F32.PACK_AB R42, R70, R42 ;  /* 0x0000002a462a723e */ /* 0x000fe200000000ff */
[-C--:B------:R-:W-:Y:S01]  /*9850*/  FFMA.FTZ R150, R13, R148.reuse, R150 ;  /* 0x000000940d967223 */ /* 0x080fe20000010096 */
[----:B------:R-:W-:Y:S01]  /*9860*/  FFMA.FTZ R15, R12, R148, -R15 ;  /* 0x000000940c0f7223 */ /* 0x000fe2000001080f */
[-C--:B------:R-:W-:Y:S01]  /*9870*/  FFMA.FTZ R39, R30, R38.reuse, R39 ;  /* 0x000000261e277223 */ /* 0x080fe20000010027 */
[----:B------:R-:W-:Y:S01]  /*9880*/  FFMA.FTZ R28, R14, R38, -R28 ;  /* 0x000000260e1c7223 */ /* 0x000fe2000001081c */
[----:B------:R-:W-:Y:S02]  /*9890*/  F2FP.F16.F32.PACK_AB R30, R37, R151 ;  /* 0x00000097251e723e */ /* 0x000fe400000000ff */
[----:B------:R-:W-:Y:S02]  /*98a0*/  F2FP.F16.F32.PACK_AB R13, R41, R44 ;  /* 0x0000002c290d723e */ /* 0x000fe400000000ff */
[----:B------:R-:W-:-:S02]  /*98b0*/  F2FP.F16.F32.PACK_AB R39, R39, R150 ;  /* 0x000000962727723e */ /* 0x000fc400000000ff */
[----:B------:R-:W-:Y:S01]  /*98c0*/  F2FP.F16.F32.PACK_AB R14, R28, R15 ;  /* 0x0000000f1c0e723e */ /* 0x000fe200000000ff */
[----:B------:R-:W-:Y:S01]  /*98d0*/  IMAD.MOV.U32 R15, RZ, RZ, R31 ;  /* 0x000000ffff0f7224 */ /* 0x000fe200078e001f */
[----:B------:R-:W-:Y:S01]  /*98e0*/  MOV R28, R30 ;  /* 0x0000001e001c7202 */ /* 0x000fe20000000f00 */
[----:B------:R-:W-:Y:S01]  /*98f0*/  IMAD.MOV.U32 R30, RZ, RZ, R39 ;  /* 0x000000ffff1e7224 */ /* 0x000fe200078e0027 */
[----:B------:R-:W-:Y:S02]  /*9900*/  F2FP.F16.F32.PACK_AB R29, R68, R40 ;  /* 0x00000028441d723e */ /* 0x000fe400000000ff */
[----:B------:R-:W-:Y:S02]  /*9910*/  F2FP.F16.F32.PACK_AB R12, R45, R11 ;  /* 0x0000000b2d0c723e */ /* 0x000fe400000000ff */
[----:B------:R-:W-:-:S07]  /*9920*/  MOV R31, R42 ;  /* 0x0000002a001f7202 */ /* 0x000fce0000000f00 */
.L_x_3815:
[----:B------:R-:W-:Y:S05]  /*9930*/  BSYNC B2 ;  /* 0x0000000000027941 */ /* 0x000fea0003800000 */
.L_x_3814:
[----:B------:R-:W-:Y:S01]  /*9940*/  ISETP.GE.AND P3, PT, R36, R132, PT ;  /* 0x000000842400720c */ /* 0x000fe20003f66270 */
[----:B-1----:R1:W-:-:S12]  /*9950*/  ST.E.128 desc[UR48][R34.64], R12 ;  /* 0x0000000c22007985 */ /* 0x0023d8000c101d30 */
[----:B------:R-:W-:-:S05]  /*9960*/  @!P3 IMAD.WIDE R36, R36, 0x2, R32 ;  /* 0x000000022424b825 */ /* 0x000fca00078e0220 */
[----:B--2---:R1:W-:Y:S02]  /*9970*/  @!P3 ST.E.128 desc[UR48][R36.64], R28 ;  /* 0x0000001c2400b985 */ /* 0x0043e4000c101d30 */
.L_x_3813:
[----:B------:R-:W-:Y:S05]  /*9980*/  BSYNC B1 ;  /* 0x0000000000017941 */ /* 0x000fea0003800000 */
.L_x_3812:
[----:B------:R-:W-:-:S13]  /*9990*/  ISETP.NE.AND P3, PT, R8, RZ, PT ;  /* 0x000000ff0800720c */ /* 0x000fda0003f65270 */
[----:B------:R-:W-:Y:S05]  /*99a0*/  @!P3 BRA `(.L_x_3764) ;  /* 0x0000000c009cb947 */ /* 0x000fea0003800000 */
[----:B0--3--:R-:W2:Y:S01]  /*99b0*/  LDL R11, [R1] ;  /* 0x00000000010b7983 */ /* 0x009ea20000100800 */
[----:B-1----:R-:W-:Y:S01]  /*99c0*/  SHF.R.U32.HI R15, RZ, 0x3, R205 ;  /* 0x00000003ff0f7819 */ /* 0x002fe200000116cd */
[----:B------:R-:W-:Y:S01]  /*99d0*/  BSSY B1, `(.L_x_3816) ;  /* 0x000006b000017945 */ /* 0x000fe20003800000 */
[----:B------:R-:W-:-:S04]  /*99e0*/  LEA R34, P3, R5, R116, 0x1 ;  /* 0x0000007405227211 */ /* 0x000fc800078608ff */
[----:B------:R-:W-:Y:S02]  /*99f0*/  LEA.HI.X R35, R5, R113, R105, 0x1, P3 ;  /* 0x0000007105237211 */ /* 0x000fe400018f0c69 */
[----:B------:R-:W-:Y:S02]  /*9a00*/  ISETP.GE.AND P3, PT, R193, R117, PT ;  /* 0x00000075c100720c */ /* 0x000fe40003f66270 */
[----:B--2---:R-:W-:-:S04]  /*9a10*/  LOP3.LUT P4, RZ, R11, 0x1, RZ, 0xc0, !PT ;  /* 0x000000010bff7812 */ /* 0x004fc8000788c0ff */
[----:B------:R-:W-:-:S04]  /*9a20*/  SEL R134, R118, R134, !P4 ;  /* 0x0000008676867207 */ /* 0x000fc80006000000 */
[----:B------:R-:W-:-:S04]  /*9a30*/  SHF.R.S32.HI R11, RZ, 0x1f, R134 ;  /* 0x0000001fff0b7819 */ /* 0x000fc80000011486 */
[----:B------:R-:W-:-:S04]  /*9a40*/  LEA.HI R134, R11, R134, RZ, 0x4 ;  /* 0x000000860b867211 */ /* 0x000fc800078f20ff */
[----:B------:R-:W-:-:S04]  /*9a50*/  LEA.HI.SX32 R134, R134, R109, 0x1c ;  /* 0x0000006d86867211 */ /* 0x000fc800078fe2ff */
[----:B------:R-:W-:-:S04]  /*9a60*/  SHF.R.S32.HI R11, RZ, 0x1f, R134 ;  /* 0x0000001fff0b7819 */ /* 0x000fc80000011486 */
[----:B----4-:R-:W-:Y:S01]  /*9a70*/  LEA.HI R12, R11, R134, RZ, 0x3 ;  /* 0x000000860b0c7211 */ /* 0x010fe200078f18ff */
[----:B------:R-:W-:-:S03]  /*9a80*/  IMAD.SHL.U32 R11, R134, 0x8, RZ ;  /* 0x00000008860b7824 */ /* 0x000fc600078e00ff */
[----:B------:R-:W-:Y:S02]  /*9a90*/  SHF.R.S32.HI R14, RZ, 0x3, R12 ;  /* 0x00000003ff0e7819 */ /* 0x000fe4000001140c */
[----:B------:R-:W-:-:S03]  /*9aa0*/  LOP3.LUT R12, R205, 0x38, R11, 0xf8, !PT ;  /* 0x00000038cd0c7812 */ /* 0x000fc600078ef80b */
[----:B------:R-:W-:Y:S01]  /*9ab0*/  IMAD R13, R14, 0x1800, R219 ;  /* 0x000018000e0d7824 */ /* 0x000fe200078e02db */
[----:B------:R-:W-:-:S05]  /*9ac0*/  LOP3.LUT R12, R12, R15, RZ, 0x3c, !PT ;  /* 0x0000000f0c0c7212 */ /* 0x000fca00078e3cff */
[----:B------:R-:W-:Y:S02]  /*9ad0*/  IMAD.IADD R12, R13, 0x1, R12 ;  /* 0x000000010d0c7824 */ /* 0x000fe400078e020c */
[C---:B------:R-:W-:Y:S02]  /*9ae0*/  IMAD R13, R19.reuse, 0x4800, R125 ;  /* 0x00004800130d7824 */ /* 0x040fe400078e027d */
[----:B------:R-:W-:-:S03]  /*9af0*/  IMAD R15, R19, 0x4800, R12 ;  /* 0x00004800130f7824 */ /* 0x000fc600078e020c */
[----:B------:R-:W-:Y:S01]  /*9b00*/  LEA R13, R13, R18, 0x1 ;  /* 0x000000120d0d7211 */ /* 0x000fe200078e08ff */
[----:B------:R-:W-:-:S05]  /*9b10*/  IMAD R28, R15, 0x2, R18 ;  /* 0x000000020f1c7824 */ /* 0x000fca00078e0212 */
[----:B------:R-:W0:Y:S04]  /*9b20*/  LDS.128 R12, [R13+0x1e400] ;  /* 0x01e400000d0c7984 */ /* 0x000e280000000c00 */
[----:B------:R-:W1:Y:S01]  /*9b30*/  LDS.128 R28, [R28+0x1e400] ;  /* 0x01e400001c1c7984 */ /* 0x000e620000000c00 */
[----:B------:R-:W-:Y:S05]  /*9b40*/  @P3 BRA `(.L_x_3817) ;  /* 0x00000004004c3947 */ /* 0x000fea0003800000 */
[----:B-1----:R-:W-:Y:S01]  /*9b50*/  IMAD.MOV.U32 R40, RZ, RZ, R29 ;  /* 0x000000ffff287224 */ /* 0x002fe200078e001d */
[----:B------:R-:W-:Y:S01]  /*9b60*/  SHF.R.U32.HI R45, RZ, 0x10, R65 ;  /* 0x00000010ff2d7819 */ /* 0x000fe20000011641 */
[----:B------:R-:W-:Y:S01]  /*9b70*/  HADD2.F32 R46, -RZ, R142.H1_H1 ;  /* 0x3000008eff2e7230 */ /* 0x000fe20000004100 */
[--C-:B------:R-:W-:Y:S01]  /*9b80*/  SHF.R.U64 R36, R48, 0x10, R49.reuse ;  /* 0x0000001030247819 */ /* 0x100fe20000001231 */
[----:B------:R-:W-:Y:S01]  /*9b90*/  HADD2.F32 R44, -RZ, R140.H1_H1 ;  /* 0x3000008cff2c7230 */ /* 0x000fe20000004100 */
[----:B------:R-:W-:Y:S01]  /*9ba0*/  SHF.R.U32.HI R48, RZ, 0x10, R49 ;  /* 0x00000010ff307819 */ /* 0x000fe20000011631 */
[--C-:B------:R-:W-:Y:S01]  /*9bb0*/  HADD2.F32 R41, -RZ, R40.reuse.H0_H0 ;  /* 0x20000028ff297230 */ /* 0x100fe20000004100 */
[----:B0-----:R-:W-:Y:S01]  /*9bc0*/  MOV R29, R15 ;  /* 0x0000000f001d7202 */ /* 0x001fe20000000f00 */
[----:B------:R-:W-:Y:S01]  /*9bd0*/  HADD2.F32 R42, -RZ, R40.H1_H1 ;  /* 0x30000028ff2a7230 */ /* 0x000fe20000004100 */
[--C-:B------:R-:W-:Y:S01]  /*9be0*/  SHF.R.U64 R39, R66, 0x10, R67.reuse ;  /* 0x0000001042277819 */ /* 0x100fe20000001243 */
[----:B------:R-:W-:Y:S01]  /*9bf0*/  HADD2.F32 R15, -RZ, R13.H0_H0 ;  /* 0x2000000dff0f7230 */ /* 0x000fe20000004100 */
[----:B------:R-:W-:Y:S01]  /*9c00*/  SHF.R.U32.HI R66, RZ, 0x10, R67 ;  /* 0x00000010ff427819 */ /* 0x000fe20000011643 */
[----:B------:R-:W-:Y:S01]  /*9c10*/  HADD2.F32 R45, -RZ, R45.H0_H0 ;  /* 0x2000002dff2d7230 */ /* 0x000fe20000004100 */
[--C-:B------:R-:W-:Y:S01]  /*9c20*/  SHF.R.U64 R38, R50, 0x10, R51.reuse ;  /* 0x0000001032267819 */ /* 0x100fe20000001233 */
[----:B------:R-:W-:Y:S01]  /*9c30*/  HADD2.F32 R40, -RZ, R13.H1_H1 ;  /* 0x3000000dff287230 */ /* 0x000fe20000004100 */
[----:B------:R-:W-:Y:S01]  /*9c40*/  SHF.R.U32.HI R50, RZ, 0x10, R51 ;  /* 0x00000010ff327819 */ /* 0x000fe20000011633 */
[----:B------:R-:W-:-:S02]  /*9c50*/  HADD2.F32 R43, -RZ, R48.H0_H0 ;  /* 0x20000030ff2b7230 */ /* 0x000fc40000004100 */
[-C--:B------:R-:W-:Y:S01]  /*9c60*/  FMUL.FTZ R48, R41, R46.reuse ;  /* 0x0000002e29307220 */ /* 0x080fe20000410000 */
[C---:B------:R-:W-:Y:S01]  /*9c70*/  FMUL.FTZ R46, R15.reuse, R46 ;  /* 0x0000002e0f2e7220 */ /* 0x040fe20000410000 */
[-C--:B------:R-:W-:Y:S01]  /*9c80*/  FMUL.FTZ R47, R42, R45.reuse ;  /* 0x0000002d2a2f7220 */ /* 0x080fe20000410000 */
[----:B------:R-:W-:Y:S01]  /*9c90*/  FMUL.FTZ R45, R40, R45 ;  /* 0x0000002d282d7220 */ /* 0x000fe20000410000 */
[-C--:B------:R-:W-:Y:S01]  /*9ca0*/  FFMA.FTZ R13, R15, R44.reuse, -R48 ;  /* 0x0000002c0f0d7223 */ /* 0x080fe20000010830 */
[----:B------:R-:W-:Y:S01]  /*9cb0*/  FFMA.FTZ R15, R41, R44, R46 ;  /* 0x0000002c290f7223 */ /* 0x000fe2000001002e */
[----:B------:R-:W-:Y:S02]  /*9cc0*/  HADD2.F32 R52, -RZ, R141.H1_H1 ;  /* 0x3000008dff347230 */ /* 0x000fe40000004100 */
[-C--:B------:R-:W-:Y:S01]  /*9cd0*/  FFMA.FTZ R42, R42, R43.reuse, R45 ;  /* 0x0000002b2a2a7223 */ /* 0x080fe2000001002d */
[--C-:B------:R-:W-:Y:S02]  /*9ce0*/  HADD2.F32 R41, -RZ, R31.reuse.H0_H0 ;  /* 0x2000001fff297230 */ /* 0x100fe40000004100 */
[----:B------:R-:W-:Y:S01]  /*9cf0*/  FFMA.FTZ R40, R40, R43, -R47 ;  /* 0x0000002b28287223 */ /* 0x000fe2000001082f */
[----:B------:R-:W-:Y:S01]  /*9d00*/  HADD2.F32 R46, -RZ, R31.H1_H1 ;  /* 0x3000001fff2e7230 */ /* 0x000fe20000004100 */
[----:B------:R-:W-:Y:S01]  /*9d10*/  SHF.R.U64 R37, R64, 0x10, R65 ;  /* 0x0000001040257819 */ /* 0x000fe20000001241 */
[----:B------:R-:W-:-:S02]  /*9d20*/  HADD2.F32 R31, -RZ, R29.H0_H0 ;  /* 0x2000001dff1f7230 */ /* 0x000fc40000004100 */
[----:B------:R-:W-:Y:S01]  /*9d30*/  HADD2.F32 R45, -RZ, R66.H0_H0 ;  /* 0x20000042ff2d7230 */ /* 0x000fe20000004100 */
[----:B------:R-:W-:Y:S01]  /*9d40*/  F2FP.F16.F32.PACK_AB R13, R40, R13 ;  /* 0x0000000d280d723e */ /* 0x000fe200000000ff */
[----:B------:R-:W-:Y:S02]  /*9d50*/  HADD2.F32 R44, -RZ, R29.H1_H1 ;  /* 0x3000001dff2c7230 */ /* 0x000fe40000004100 */
[----:B------:R-:W-:Y:S02]  /*9d60*/  HADD2.F32 R48, -RZ, R139.H1_H1 ;  /* 0x3000008bff307230 */ /* 0x000fe40000004100 */
[-C--:B------:R-:W-:Y:S01]  /*9d70*/  FMUL.FTZ R47, R46, R45.reuse ;  /* 0x0000002d2e2f7220 */ /* 0x080fe20000410000 */
[----:B------:R-:W-:Y:S02]  /*9d80*/  HADD2.F32 R43, -RZ, R50.H0_H0 ;  /* 0x20000032ff2b7230 */ /* 0x000fe40000004100 */
[-C--:B------:R-:W-:Y:S01]  /*9d90*/  FMUL.FTZ R50, R41, R52.reuse ;  /* 0x0000003429327220 */ /* 0x080fe20000410000 */
[----:B------:R-:W-:Y:S01]  /*9da0*/  FMUL.FTZ R52, R31, R52 ;  /* 0x000000341f347220 */ /* 0x000fe20000410000 */
[----:B------:R-:W-:Y:S01]  /*9db0*/  FMUL.FTZ R45, R44, R45 ;  /* 0x0000002d2c2d7220 */ /* 0x000fe20000410000 */
[----:B------:R-:W-:-:S02]  /*9dc0*/  HADD2.F32 R142, -RZ, R142.H0_H0 ;  /* 0x2000008eff8e7230 */ /* 0x000fc40000004100 */
[-C--:B------:R-:W-:Y:S01]  /*9dd0*/  FFMA.FTZ R29, R31, R48.reuse, -R50 ;  /* 0x000000301f1d7223 */ /* 0x080fe20000010832 */
[----:B------:R-:W-:Y:S01]  /*9de0*/  FFMA.FTZ R31, R41, R48, R52 ;  /* 0x00000030291f7223 */ /* 0x000fe20000010034 */
[-C--:B------:R-:W-:Y:S01]  /*9df0*/  FFMA.FTZ R44, R44, R43.reuse, -R47 ;  /* 0x0000002b2c2c7223 */ /* 0x080fe2000001082f */
[----:B------:R-:W-:Y:S01]  /*9e00*/  FFMA.FTZ R46, R46, R43, R45 ;  /* 0x0000002b2e2e7223 */ /* 0x000fe2000001002d */
[----:B------:R-:W-:Y:S02]  /*9e10*/  HADD2.F32 R48, -RZ, R37.H0_H0 ;  /* 0x20000025ff307230 */ /* 0x000fe40000004100 */
[----:B------:R-:W-:Y:S01]  /*9e20*/  HADD2.F32 R43, -RZ, R28.H0_H0 ;  /* 0x2000001cff2b7230 */ /* 0x000fe20000004100 */
[----:B------:R-:W-:Y:S01]  /*9e30*/  F2FP.F16.F32.PACK_AB R44, R44, R29 ;  /* 0x0000001d2c2c723e */ /* 0x000fe200000000ff */
[----:B------:R-:W-:Y:S01]  /*9e40*/  HADD2.F32 R37, -RZ, R12.H0_H0 ;  /* 0x2000000cff257230 */ /* 0x000fe20000004100 */
[----:B------:R-:W-:Y:S01]  /*9e50*/  F2FP.F16.F32.PACK_AB R29, R42, R15 ;  /* 0x0000000f2a1d723e */ /* 0x000fe200000000ff */
[----:B------:R-:W-:Y:S01]  /*9e60*/  HADD2.F32 R45, -RZ, R28.H1_H1 ;  /* 0x3000001cff2d7230 */ /* 0x000fe20000004100 */
[----:B------:R-:W-:Y:S01]  /*9e70*/  F2FP.F16.F32.PACK_AB R31, R46, R31 ;  /* 0x0000001f2e1f723e */ /* 0x000fe200000000ff */
[----:B------:R-:W-:-:S02]  /*9e80*/  HADD2.F32 R41, -RZ, R12.H1_H1 ;  /* 0x3000000cff297230 */ /* 0x000fc40000004100 */
[-C--:B------:R-:W-:Y:S01]  /*9e90*/  FMUL.FTZ R12, R43, R142.reuse ;  /* 0x0000008e2b0c7220 */ /* 0x080fe20000410000 */
[----:B------:R-:W-:Y:S02]  /*9ea0*/  HADD2.F32 R140, -RZ, R140.H0_H0 ;  /* 0x2000008cff8c7230 */ /* 0x000fe40000004100 */
[----:B------:R-:W-:Y:S01]  /*9eb0*/  FMUL.FTZ R28, R37, R142 ;  /* 0x0000008e251c7220 */ /* 0x000fe20000410000 */
[----:B------:R-:W-:Y:S02]  /*9ec0*/  HADD2.F32 R36, -RZ, R36.H0_H0 ;  /* 0x20000024ff247230 */ /* 0x000fe40000004100 */
[-C--:B------:R-:W-:Y:S01]  /*9ed0*/  FMUL.FTZ R50, R45, R48.reuse ;  /* 0x000000302d327220 */ /* 0x080fe20000410000 */
[----:B------:R-:W-:Y:S01]  /*9ee0*/  FMUL.FTZ R48, R41, R48 ;  /* 0x0000003029307220 */ /* 0x000fe20000410000 */
[-C--:B------:R-:W-:Y:S01]  /*9ef0*/  FFMA.FTZ R12, R37, R140.reuse, -R12 ;  /* 0x0000008c250c7223 */ /* 0x080fe2000001080c */
[----:B------:R-:W-:Y:S01]  /*9f00*/  FFMA.FTZ R28, R43, R140, R28 ;  /* 0x0000008c2b1c7223 */ /* 0x000fe2000001001c */
[-C--:B------:R-:W-:Y:S01]  /*9f10*/  FFMA.FTZ R43, R41, R36.reuse, -R50 ;  /* 0x00000024292b7223 */ /* 0x080fe20000010832 */
[----:B------:R-:W-:Y:S01]  /*9f20*/  FFMA.FTZ R45, R45, R36, R48 ;  /* 0x000000242d2d7223 */ /* 0x000fe20000010030 */
[----:B------:R-:W-:-:S02]  /*9f30*/  HADD2.F32 R37, -RZ, R30.H0_H0 ;  /* 0x2000001eff257230 */ /* 0x000fc40000004100 */
[----:B------:R-:W-:Y:S01]  /*9f40*/  HADD2.F32 R41, -RZ, R39.H0_H0 ;  /* 0x20000027ff297230 */ /* 0x000fe20000004100 */
[----:B------:R-:W-:Y:S01]  /*9f50*/  F2FP.F16.F32.PACK_AB R12, R43, R12 ;  /* 0x0000000c2b0c723e */ /* 0x000fe200000000ff */
[----:B------:R-:W-:Y:S01]  /*9f60*/  HADD2.F32 R36, -RZ, R14.H0_H0 ;  /* 0x2000000eff247230 */ /* 0x000fe20000004100 */
[----:B------:R-:W-:Y:S01]  /*9f70*/  F2FP.F16.F32.PACK_AB R28, R45, R28 ;  /* 0x0000001c2d1c723e */ /* 0x000fe200000000ff */
[----:B------:R-:W-:Y:S02]  /*9f80*/  HADD2.F32 R30, -RZ, R30.H1_H1 ;  /* 0x3000001eff1e7230 */ /* 0x000fe40000004100 */
[----:B------:R-:W-:Y:S02]  /*9f90*/  HADD2.F32 R141, -RZ, R141.H0_H0 ;  /* 0x2000008dff8d7230 */ /* 0x000fe40000004100 */
[----:B------:R-:W-:Y:S02]  /*9fa0*/  HADD2.F32 R14, -RZ, R14.H1_H1 ;  /* 0x3000000eff0e7230 */ /* 0x000fe40000004100 */
[----:B------:R-:W-:Y:S01]  /*9fb0*/  FMUL.FTZ R49, R30, R41 ;  /* 0x000000291e317220 */ /* 0x000fe20000410000 */
[----:B------:R-:W-:-:S02]  /*9fc0*/  HADD2.F32 R139, -RZ, R139.H0_H0 ;  /* 0x2000008bff8b7230 */ /* 0x000fc40000004100 */
[CC--:B------:R-:W-:Y:S01]  /*9fd0*/  FMUL.FTZ R47, R37.reuse, R141.reuse ;  /* 0x0000008d252f7220 */ /* 0x0c0fe20000410000 */
[----:B------:R-:W-:Y:S02]  /*9fe0*/  HADD2.F32 R39, -RZ, R38.H0_H0 ;  /* 0x20000026ff277230 */ /* 0x000fe40000004100 */
[----:B------:R-:W-:Y:S01]  /*9ff0*/  FMUL.FTZ R38, R36, R141 ;  /* 0x0000008d24267220 */ /* 0x000fe20000410000 */
[----:B------:R-:W-:Y:S01]  /*a000*/  FMUL.FTZ R41, R14, R41 ;  /* 0x000000290e297220 */ /* 0x000fe20000410000 */
[-C--:B------:R-:W-:Y:S01]  /*a010*/  FFMA.FTZ R47, R36, R139.reuse, -R47 ;  /* 0x0000008b242f7223 */ /* 0x080fe2000001082f */
[----:B------:R-:W-:Y:S02]  /*a020*/  IMAD.MOV.U32 R15, RZ, RZ, R44 ;  /* 0x000000ffff0f7224 */ /* 0x000fe400078e002c */
[----:B------:R-:W-:Y:S01]  /*a030*/  FFMA.FTZ R38, R37, R139, R38 ;  /* 0x0000008b25267223 */ /* 0x000fe20000010026 */
[-C--:B------:R-:W-:Y:S01]  /*a040*/  FFMA.FTZ R14, R14, R39.reuse, -R49 ;  /* 0x000000270e0e7223 */ /* 0x080fe20000010831 */
[----:B------:R-:W-:-:S04]  /*a050*/  FFMA.FTZ R41, R30, R39, R41 ;  /* 0x000000271e297223 */ /* 0x000fc80000010029 */
[----:B------:R-:W-:Y:S02]  /*a060*/  F2FP.F16.F32.PACK_AB R14, R14, R47 ;  /* 0x0000002f0e0e723e */ /* 0x000fe400000000ff */
[----:B------:R-:W-:-:S07]  /*a070*/  F2FP.F16.F32.PACK_AB R30, R41, R38 ;  /* 0x00000026291e723e */ /* 0x000fce00000000ff */
.L_x_3817:
[----:B------:R-:W-:Y:S05]  /*a080*/  BSYNC B1 ;  /* 0x0000000000017941 */ /* 0x000fea0003800000 */
.L_x_3816:
[----:B0-----:R0:W-:Y:S01]  /*a090*/  ST.E.128 desc[UR48][R34.64], R12 ;  /* 0x0000000c22007985 */ /* 0x0011e2000c101d30 */
[----:B------:R-:W-:-:S13]  /*a0a0*/  ISETP.GE.AND P3, PT, R11, R132, PT ;  /* 0x000000840b00720c */ /* 0x000fda0003f66270 */
[----:B------:R-:W-:Y:S05]  /*a0b0*/  @P3 BRA `(.L_x_3764) ;  /* 0x0000000400d83947 */ /* 0x000fea0003800000 */
[----:B------:R-:W-:-:S05]  /*a0c0*/  IMAD.WIDE R32, R11, 0x2, R32 ;  /* 0x000000020b207825 */ /* 0x000fca00078e0220 */
[----:B-1----:R1:W-:Y:S01]  /*a0d0*/  ST.E.128 desc[UR48][R32.64], R28 ;  /* 0x0000001c20007985 */ /* 0x0023e2000c101d30 */
[----:B------:R-:W-:Y:S05]  /*a0e0*/  BRA `(.L_x_3764) ;  /* 0x0000000400cc7947 */ /* 0x000fea0003800000 */
.L_x_3729:
[----:B------:R-:W-:-:S06]  /*a0f0*/  UISETP.NE.AND UP0, UPT, UR51, 0x3, UPT ;  /* 0x000000033300788c */ /* 0x000fcc000bf05270 */
[----:B------:R-:W-:-:S13]  /*a100*/  PLOP3.LUT P2, PT, PT, PT, UP0, 0x80, 0x0 ;  /* 0x000000000000781c */ /* 0x000fda0003f4f008 */
[----:B------:R-:W-:Y:S05]  /*a110*/  @!P2 BRA `(.L_x_3818) ;  /* 0x000000000004a947 */ /* 0x000fea0003800000 */
[----:B------:R-:W-:Y:S01]  /*a120*/  BPT.TRAP 0x1 ;  /* 0x000000040000795c */ /* 0x000fe20000300000 */
.L_x_3818:
[----:B------:R-:W-:Y:S01]  /*a130*/  IMAD R83, R19, 0x8, R18 ;  /* 0x0000000813537824 */ /* 0x000fe200078e0212 */
[----:B------:R-:W-:Y:S01]  /*a140*/  SHF.L.U32 R84, R204, 0x1f, RZ ;  /* 0x0000001fcc547819 */ /* 0x000fe200000006ff */
[----:B------:R-:W-:Y:S01]  /*a150*/  BSSY B1, `(.L_x_3819) ;  /* 0x0000004000017945 */ /* 0x000fe20003800000 */
[----:B------:R-:W-:Y:S02]  /*a160*/  SHF.R.S32.HI R80, RZ, 0x1f, R25 ;  /* 0x0000001fff507819 */ /* 0x000fe40000011419 */
[----:B------:R-:W0:Y:S02]  /*a170*/  SYNCS.PHASECHK.TRANS64.TRYWAIT P3, [R83+URZ+0x30890], R84 ;  /* 0x03089054530075a7 */ /* 0x000e24000806017f */
[----:B0-----:R-:W-:Y:S05]  /*a180*/  @!P3 BRA `(.L_x_3820) ;  /* 0x000001840024b947 */ /* 0x001fea0003800000 */
.L_x_4082:
[----:B------:R-:W-:Y:S05]  /*a190*/  BSYNC B1 ;  /* 0x0000000000017941 */ /* 0x000fea0003800000 */
.L_x_3819:
        /* <DEDUP_REMOVED lines=8> */
[----:B------:R-:W-:Y:S01]  /*a220*/  IMAD R14, R81, UR4, RZ ;  /* 0x00000004510e7c24 */ /* 0x000fe2000f8e02ff */
[----:B------:R-:W-:Y:S02]  /*a230*/  IADD3 R13, R13, R11, RZ ;  /* 0x0000000b0d0d7210 */ /* 0x000fe40007ffe0ff */
        /* <DEDUP_REMOVED lines=15> */
.L_x_4086:
[----:B------:R-:W-:Y:S04]  /*a330*/  BSSY B1, `(.L_x_3822) ;  /* 0x0000025000017945 */ /* 0x000fe80003800000 */
[----:B------:R-:W-:Y:S05]  /*a340*/  @!P3 BRA `(.L_x_3823) ;  /* 0x00000000008cb947 */ /* 0x000fea0003800000 */
[----:B------:R-:W-:Y:S02]  /*a350*/  ULDC UR4, c[0x0][0x2f4] ;  /* 0x0000bd0000047ab9 */ /* 0x000fe40000000800 */
[----:B------:R-:W-:Y:S02]  /*a360*/  ISETP.GE.AND P5, PT, R16, UR4, PT ;  /* 0x0000000410007c0c */ /* 0x000fe4000bfa6270 */
[----:B------:R-:W-:-:S11]  /*a370*/  ISETP.GE.AND P4, PT, R23, UR4, PT ;  /* 0x0000000417007c0c */ /* 0x000fd6000bf86270 */
[----:B------:R-:W4:Y:S01]  /*a380*/  @!P5 LDS.128 R12, [R26+0x1e000] ;  /* 0x01e000001a0cd984 */ /* 0x000f220000000c00 */
[----:B---3--:R-:W-:-:S04]  /*a390*/  @!P5 LEA R32, P3, R16, R38, 0x1 ;  /* 0x000000261020d211 */ /* 0x008fc800078608ff */
[----:B--2---:R-:W-:Y:S02]  /*a3a0*/  @!P5 LEA.HI.X R33, R16, R37, R17, 0x1, P3 ;  /* 0x000000251021d211 */ /* 0x004fe400018f0c11 */
[----:B------:R-:W-:-:S04]  /*a3b0*/  @!P4 LEA R30, P3, R23, R38, 0x1 ;  /* 0x00000026171ec211 */ /* 0x000fc800078608ff */
[----:B------:R-:W-:Y:S02]  /*a3c0*/  @!P4 LEA.HI.X R31, R23, R37, R202, 0x1, P3 ;  /* 0x00000025171fc211 */ /* 0x000fe400018f0cca */
[----:B------:R-:W-:-:S13]  /*a3d0*/  ISETP.GE.AND P3, PT, R22, UR4, PT ;  /* 0x0000000416007c0c */ /* 0x000fda000bf66270 */
[----:B------:R-:W-:-:S04]  /*a3e0*/  @!P3 LEA R28, P6, R22, R38, 0x1 ;  /* 0x00000026161cb211 */ /* 0x000fc800078c08ff */
[----:B------:R-:W-:Y:S01]  /*a3f0*/  @!P3 LEA.HI.X R29, R22, R37, R201, 0x1, P6 ;  /* 0x00000025161db211 */ /* 0x000fe200030f0cc9 */
[----:B----4-:R2:W-:Y:S01]  /*a400*/  @!P5 ST.E.128 desc[UR48][R32.64], R12 ;  /* 0x0000000c2000d985 */ /* 0x0105e2000c101d30 */
[----:B------:R-:W-:-:S13]  /*a410*/  ISETP.GE.AND P5, PT, R194, UR4, PT ;  /* 0x00000004c2007c0c */ /* 0x000fda000bfa6270 */
[----:B------:R-:W3:Y:S01]  /*a420*/  @!P5 LDS.128 R12, [R27+0x1e000] ;  /* 0x01e000001b0cd984 */ /* 0x000ee20000000c00 */
[----:B------:R-:W-:Y:S01]  /*a430*/  @!P5 SHF.L.U32 R11, R198, 0x3, RZ ;  /* 0x00000003c60bd819 */ /* 0x000fe200000006ff */
[----:B--2---:R-:W-:Y:S02]  /*a440*/  @!P5 IMAD.MOV.U32 R32, RZ, RZ, R38 ;  /* 0x000000ffff20d224 */ /* 0x004fe400078e0026 */
[----:B------:R-:W-:Y:S02]  /*a450*/  @!P5 IMAD.MOV.U32 R33, RZ, RZ, R37 ;  /* 0x000000ffff21d224 */ /* 0x000fe400078e0025 */
[----:B------:R-:W-:-:S05]  /*a460*/  @!P5 IMAD.WIDE R32, R11, 0x2, R32 ;  /* 0x000000020b20d825 */ /* 0x000fca00078e0220 */
[----:B---3--:R2:W-:Y:S01]  /*a470*/  @!P5 ST.E.128 desc[UR48][R32.64], R12 ;  /* 0x0000000c2000d985 */ /* 0x0085e2000c101d30 */
[----:B------:R-:W-:-:S13]  /*a480*/  ISETP.GE.AND P5, PT, R193, UR4, PT ;  /* 0x00000004c1007c0c */ /* 0x000fda000bfa6270 */
[----:B------:R-:W3:Y:S01]  /*a490*/  @!P5 LDS.128 R12, [R26+0x21000] ;  /* 0x021000001a0cd984 */ /* 0x000ee20000000c00 */
[----:B------:R-:W-:Y:S01]  /*a4a0*/  @!P5 SHF.L.U32 R11, R199, 0x3, RZ ;  /* 0x00000003c70bd819 */ /* 0x000fe200000006ff */
[----:B--2---:R-:W-:Y:S02]  /*a4b0*/  @!P5 IMAD.MOV.U32 R32, RZ, RZ, R38 ;  /* 0x000000ffff20d224 */ /* 0x004fe400078e0026 */
[----:B------:R-:W-:Y:S02]  /*a4c0*/  @!P5 IMAD.MOV.U32 R33, RZ, RZ, R37 ;  /* 0x000000ffff21d224 */ /* 0x000fe400078e0025 */
[----:B------:R-:W-:-:S05]  /*a4d0*/  @!P5 IMAD.WIDE R32, R11, 0x2, R32 ;  /* 0x000000020b20d825 */ /* 0x000fca00078e0220 */
[----:B---3--:R2:W-:Y:S01]  /*a4e0*/  @!P5 ST.E.128 desc[UR48][R32.64], R12 ;  /* 0x0000000c2000d985 */ /* 0x0085e2000c101d30 */
[----:B------:R-:W-:-:S03]  /*a4f0*/  ISETP.GE.AND P5, PT, R192, UR4, PT ;  /* 0x00000004c0007c0c */ /* 0x000fc6000bfa6270 */
[----:B------:R-:W3:Y:S10]  /*a500*/  @!P4 LDS.128 R12, [R27+0x21000] ;  /* 0x021000001b0cc984 */ /* 0x000ef40000000c00 */
[----:B--2---:R-:W-:-:S04]  /*a510*/  @!P5 LEA R32, P6, R192, R38, 0x1 ;  /* 0x00000026c020d211 */ /* 0x004fc800078c08ff */
[----:B------:R-:W-:Y:S01]  /*a520*/  @!P5 LEA.HI.X R33, R192, R37, R200, 0x1, P6 ;  /* 0x00000025c021d211 */ /* 0x000fe200030f0cc8 */
[----:B---3--:R-:W-:Y:S04]  /*a530*/  @!P4 ST.E.128 desc[UR48][R30.64], R12 ;  /* 0x0000000c1e00c985 */ /* 0x008fe8000c101d30 */
[----:B------:R-:W2:Y:S04]  /*a540*/  @!P3 LDS.128 R12, [R26+0x24000] ;  /* 0x024000001a0cb984 */ /* 0x000ea80000000c00 */
[----:B--2---:R-:W-:Y:S04]  /*a550*/  @!P3 ST.E.128 desc[UR48][R28.64], R12 ;  /* 0x0000000c1c00b985 */ /* 0x004fe8000c101d30 */
[----:B------:R-:W2:Y:S04]  /*a560*/  @!P5 LDS.128 R12, [R27+0x24000] ;  /* 0x024000001b0cd984 */ /* 0x000ea80000000c00 */
[----:B--2---:R4:W-:Y:S02]  /*a570*/  @!P5 ST.E.128 desc[UR48][R32.64], R12 ;  /* 0x0000000c2000d985 */ /* 0x0049e4000c101d30 */
.L_x_3823:
[----:B------:R-:W-:Y:S05]  /*a580*/  BSYNC B1 ;  /* 0x0000000000017941 */ /* 0x000fea0003800000 */
.L_x_3822:
[----:B------:R-:W-:-:S03]  /*a590*/  UMOV UR4, 0xffffffff ;  /* 0xffffffff00047882 */ /* 0x000fc60000000000 */
[----:B------:R-:W-:Y:S05]  /*a5a0*/  BRA.DIV UR4, `(.L_x_3824) ;  /* 0x00000182047c7947 */ /* 0x000fea000b800000 */
[----:B-1----:R-:W1:Y:S04]  /*a5b0*/  SHFL.IDX PT, R35, R35, 0x1, 0x1c1f ;  /* 0x003c1f0023237f89 */ /* 0x002e6800000e0000 */
[----:B------:R-:W0:Y:S02]  /*a5c0*/  SHFL.IDX PT, R34, R34, 0x1, 0x1c1f ;  /* 0x003c1f0022227f89 */ /* 0x000e2400000e0000 */
.L_x_4090:
[----:B------:R-:W-:-:S13]  /*a5d0*/  ISETP.GE.AND P3, PT, R36, 0x41, PT ;  /* 0x000000412400780c */ /* 0x000fda0003f66270 */
[----:B------:R-:W-:Y:S05]  /*a5e0*/  @!P3 BRA `(.L_x_3764) ;  /* 0x00000000008cb947 */ /* 0x000fea0003800000 */
[----:B------:R-:W-:Y:S02]  /*a5f0*/  ULDC UR4, c[0x0][0x2f4] ;  /* 0x0000bd0000047ab9 */ /* 0x000fe40000000800 */
[----:B------:R-:W-:Y:S02]  /*a600*/  ISETP.GE.AND P5, PT, R16, UR4, PT ;  /* 0x0000000410007c0c */ /* 0x000fe4000bfa6270 */
[----:B------:R-:W-:-:S11]  /*a610*/  ISETP.GE.AND P4, PT, R23, UR4, PT ;  /* 0x0000000417007c0c */ /* 0x000fd6000bf86270 */
[----:B----4-:R-:W4:Y:S01]  /*a620*/  @!P5 LDS.128 R12, [R26+0x20000] ;  /* 0x020000001a0cd984 */ /* 0x010f220000000c00 */
[----:B0-----:R-:W-:-:S04]  /*a630*/  @!P5 LEA R32, P3, R16, R34, 0x1 ;  /* 0x000000221020d211 */ /* 0x001fc800078608ff */
[----:B-1----:R-:W-:Y:S02]  /*a640*/  @!P5 LEA.HI.X R33, R16, R35, R17, 0x1, P3 ;  /* 0x000000231021d211 */ /* 0x002fe400018f0c11 */
[----:B------:R-:W-:-:S04]  /*a650*/  @!P4 LEA R30, P3, R23, R34, 0x1 ;  /* 0x00000022171ec211 */ /* 0x000fc800078608ff */
[----:B------:R-:W-:Y:S02]  /*a660*/  @!P4 LEA.HI.X R31, R23, R35, R202, 0x1, P3 ;  /* 0x00000023171fc211 */ /* 0x000fe400018f0cca */
[----:B------:R-:W-:-:S13]  /*a670*/  ISETP.GE.AND P3, PT, R22, UR4, PT ;  /* 0x0000000416007c0c */ /* 0x000fda000bf66270 */
[----:B------:R-:W-:-:S04]  /*a680*/  @!P3 LEA R28, P6, R22, R34, 0x1 ;  /* 0x00000022161cb211 */ /* 0x000fc800078c08ff */
[----:B------:R-:W-:Y:S01]  /*a690*/  @!P3 LEA.HI.X R29, R22, R35, R201, 0x1, P6 ;  /* 0x00000023161db211 */ /* 0x000fe200030f0cc9 */
[----:B----4-:R0:W-:Y:S01]  /*a6a0*/  @!P5 ST.E.128 desc[UR48][R32.64], R12 ;  /* 0x0000000c2000d985 */ /* 0x0101e2000c101d30 */
[----:B------:R-:W-:-:S13]  /*a6b0*/  ISETP.GE.AND P5, PT, R194, UR4, PT ;  /* 0x00000004c2007c0c */ /* 0x000fda000bfa6270 */
[----:B------:R-:W1:Y:S01]  /*a6c0*/  @!P5 LDS.128 R12, [R27+0x20000] ;  /* 0x020000001b0cd984 */ /* 0x000e620000000c00 */
[----:B------:R-:W-:Y:S01]  /*a6d0*/  @!P5 SHF.L.U32 R11, R198, 0x3, RZ ;  /* 0x00000003c60bd819 */ /* 0x000fe200000006ff */
[----:B0-----:R-:W-:Y:S02]  /*a6e0*/  @!P5 IMAD.MOV.U32 R32, RZ, RZ, R34 ;  /* 0x000000ffff20d224 */ /* 0x001fe400078e0022 */
[----:B------:R-:W-:Y:S02]  /*a6f0*/  @!P5 IMAD.MOV.U32 R33, RZ, RZ, R35 ;  /* 0x000000ffff21d224 */ /* 0x000fe400078e0023 */
[----:B------:R-:W-:-:S05]  /*a700*/  @!P5 IMAD.WIDE R32, R11, 0x2, R32 ;  /* 0x000000020b20d825 */ /* 0x000fca00078e0220 */
[----:B-1----:R0:W-:Y:S01]  /*a710*/  @!P5 ST.E.128 desc[UR48][R32.64], R12 ;  /* 0x0000000c2000d985 */ /* 0x0021e2000c101d30 */
[----:B------:R-:W-:-:S13]  /*a720*/  ISETP.GE.AND P5, PT, R193, UR4, PT ;  /* 0x00000004c1007c0c */ /* 0x000fda000bfa6270 */
[----:B------:R-:W1:Y:S01]  /*a730*/  @!P5 LDS.128 R12, [R26+0x23000] ;  /* 0x023000001a0cd984 */ /* 0x000e620000000c00 */
[----:B------:R-:W-:Y:S01]  /*a740*/  @!P5 SHF.L.U32 R11, R199, 0x3, RZ ;  /* 0x00000003c70bd819 */ /* 0x000fe200000006ff */
[----:B0-----:R-:W-:Y:S02]  /*a750*/  @!P5 IMAD.MOV.U32 R32, RZ, RZ, R34 ;  /* 0x000000ffff20d224 */ /* 0x001fe400078e0022 */
[----:B------:R-:W-:Y:S02]  /*a760*/  @!P5 IMAD.MOV.U32 R33, RZ, RZ, R35 ;  /* 0x000000ffff21d224 */ /* 0x000fe400078e0023 */
[----:B------:R-:W-:-:S05]  /*a770*/  @!P5 IMAD.WIDE R32, R11, 0x2, R32 ;  /* 0x000000020b20d825 */ /* 0x000fca00078e0220 */
[----:B-1----:R0:W-:Y:S01]  /*a780*/  @!P5 ST.E.128 desc[UR48][R32.64], R12 ;  /* 0x0000000c2000d985 */ /* 0x0021e2000c101d30 */
[----:B------:R-:W-:-:S03]  /*a790*/  ISETP.GE.AND P5, PT, R192, UR4, PT ;  /* 0x00000004c0007c0c */ /* 0x000fc6000bfa6270 */
[----:B------:R-:W1:Y:S10]  /*a7a0*/  @!P4 LDS.128 R12, [R27+0x23000] ;  /* 0x023000001b0cc984 */ /* 0x000e740000000c00 */
[----:B0-----:R-:W-:-:S04]  /*a7b0*/  @!P5 LEA R32, P6, R192, R34, 0x1 ;  /* 0x00000022c020d211 */ /* 0x001fc800078c08ff */
[----:B------:R-:W-:Y:S01]  /*a7c0*/  @!P5 LEA.HI.X R33, R192, R35, R200, 0x1, P6 ;  /* 0x00000023c021d211 */ /* 0x000fe200030f0cc8 */
[----:B-1----:R-:W-:Y:S04]  /*a7d0*/  @!P4 ST.E.128 desc[UR48][R30.64], R12 ;  /* 0x0000000c1e00c985 */ /* 0x002fe8000c101d30 */
[----:B------:R-:W0:Y:S04]  /*a7e0*/  @!P3 LDS.128 R12, [R26+0x26000] ;  /* 0x026000001a0cb984 */ /* 0x000e280000000c00 */
[----:B0-----:R-:W-:Y:S04]  /*a7f0*/  @!P3 ST.E.128 desc[UR48][R28.64], R12 ;  /* 0x0000000c1c00b985 */ /* 0x001fe8000c101d30 */
[----:B------:R-:W0:Y:S04]  /*a800*/  @!P5 LDS.128 R12, [R27+0x26000] ;  /* 0x026000001b0cd984 */ /* 0x000e280000000c00 */
[----:B0-----:R0:W-:Y:S02]  /*a810*/  @!P5 ST.E.128 desc[UR48][R32.64], R12 ;  /* 0x0000000c2000d985 */ /* 0x0011e4000c101d30 */
.L_x_3764:
[----:B------:R-:W-:Y:S05]  /*a820*/  BSYNC B0 ;  /* 0x0000000000007941 */ /* 0x000fea0003800000 */
.L_x_3728:
[----:B0--3--:R-:W0:Y:S01]  /*a830*/  S2R R11, SR_TID.X ;  /* 0x00000000000b7919 */ /* 0x009e220000002100 */
[----:B------:R-:W-:Y:S01]  /*a840*/  @!PT LDS RZ, [RZ] ;  /* 0x00000000fffff984 */ /* 0x000fe20000000800 */
[----:B------:R-:W-:Y:S01]  /*a850*/  @!PT LDS RZ, [RZ] ;  /* 0x00000000fffff984 */ /* 0x000fe20000000800 */
[----:B------:R-:W-:Y:S01]  /*a860*/  @!PT LDS RZ, [RZ] ;  /* 0x00000000fffff984 */ /* 0x000fe20000000800 */
[----:B------:R-:W-:Y:S01]  /*a870*/  @!PT LDS RZ, [RZ] ;  /* 0x00000000fffff984 */ /* 0x000fe20000000800 */
[----:B------:R3:W-:Y:S06]  /*a880*/  MEMBAR.ALL.CTA ;  /* 0x0000000000007992 */ /* 0x0007ec0000008000 */
[----:B---3--:R-:W3:Y:S01]  /*a890*/  FENCE.VIEW.ASYNC.S ;  /* 0x00000000000073c6 */ /* 0x008ee20000000000 */
[----:B------:R-:W-:Y:S05]  /*a8a0*/  WARPSYNC.ALL ;  /* 0x0000000000007948 */ /* 0x000fea0003800000 */
[----:B------:R-:W-:Y:S01]  /*a8b0*/  BSSY B0, `(.L_x_3825) ;  /* 0x0000009000007945 */ /* 0x000fe20003800000 */
[----:B0-----:R-:W-:Y:S01]  /*a8c0*/  LOP3.LUT R11, R11, 0x7f, RZ, 0xc0, !PT ;  /* 0x0000007f0b0b7812 */ /* 0x001fe200078ec0ff */
[----:B---3--:R0:W-:Y:S03]  /*a8d0*/  BAR.SYNC.DEFER_BLOCKING R160, 0x80 ;  /* 0x000200a00000751d */ /* 0x0081e60000010000 */
[----:B------:R-:W-:-:S13]  /*a8e0*/  ISETP.NE.AND P3, PT, R11, RZ, PT ;  /* 0x000000ff0b00720c */ /* 0x000fda0003f65270 */
[----:B------:R-:W-:-:S04]  /*a8f0*/  @!P3 IADD3 R11, R83, 0x308a0, RZ ;  /* 0x000308a0530bb810 */ /* 0x000fc80007ffe0ff */
[----:B------:R-:W-:-:S04]  /*a900*/  @!P3 PRMT R11, RZ, 0x654, R11 ;  /* 0x00000654ff0bb816 */ /* 0x000fc8000000000b */
[----:B------:R0:W-:Y:S01]  /*a910*/  @!P3 SYNCS.ARRIVE.TRANS64.RED.A1T0 RZ, [R11+URZ], RZ ;  /* 0x000000ff0bffb9a7 */ /* 0x0001e2000810043f */
[----:B------:R-:W-:Y:S05]  /*a920*/  @!P2 BRA `(.L_x_3826) ;  /* 0x000000000004a947 */ /* 0x000fea0003800000 */
[----:B------:R-:W-:Y:S01]  /*a930*/  BPT.TRAP 0x1 ;  /* 0x000000040000795c */ /* 0x000fe20000300000 */
.L_x_3826:
[----:B------:R-:W-:Y:S05]  /*a940*/  BSYNC B0 ;  /* 0x0000000000007941 */ /* 0x000fea0003800000 */
.L_x_3825:
[----:B------:R-:W3:Y:S01]  /*a950*/  SYNCS.PHASECHK.TRANS64.TRYWAIT P2, [R83+URZ+0x308b0], R84 ;  /* 0x0308b054530075a7 */ /* 0x000ee2000804017f */
[----:B------:R-:W-:Y:S01]  /*a960*/  ULDC UR50, c[0x0][0x2f4] ;  /* 0x0000bd0000327ab9 */ /* 0x000fe20000000800 */
[----:B------:R-:W-:Y:S04]  /*a970*/  BSSY B0, `(.L_x_3827) ;  /* 0x0000002000007945 */ /* 0x000fe80003800000 */
[----:B---3--:R-:W-:Y:S05]  /*a980*/  @!P2 BRA `(.L_x_3828) ;  /* 0x0000017c00d0a947 */ /* 0x008fea0003800000 */
.L_x_4091:
[----:B------:R-:W-:Y:S05]  /*a990*/  BSYNC B0 ;  /* 0x0000000000007941 */ /* 0x000fea0003800000 */
.L_x_3827:
[----:B------:R-:W-:Y:S01]  /*a9a0*/  ULDC.64 UR4, c[0x0][0x328] ;  /* 0x0000ca0000047ab9 */ /* 0x000fe20000000a00 */
[----:B------:R-:W-:Y:S01]  /*a9b0*/  ULDC.64 UR6, c[0x0][0x318] ;  /* 0x0000c60000067ab9 */ /* 0x000fe20000000a00 */
[----:B------:R-:W-:Y:S01]  /*a9c0*/  IMAD R80, R80, UR4, RZ ;  /* 0x0000000450507c24 */ /* 0x000fe2000f8e02ff */
[----:B------:R-:W-:Y:S01]  /*a9d0*/  IADD3 R82, -R203, R82, RZ ;  /* 0x00000052cb527210 */ /* 0x000fe20007ffe1ff */
[C---:B-12-4-:R-:W-:Y:S01]  /*a9e0*/  IMAD.WIDE.U32 R12, R25.reuse, UR4, RZ ;  /* 0x00000004190c7c25 */ /* 0x056fe2000f8e00ff */
[----:B------:R-:W-:Y:S03]  /*a9f0*/  BSSY B0, `(.L_x_3829) ;  /* 0x0000031000007945 */ /* 0x000fe60003800000 */
[----:B------:R-:W-:Y:S01]  /*aa00*/  IMAD R25, R25, UR5, R80 ;  /* 0x0000000519197c24 */ /* 0x000fe2000f8e0250 */
[----:B------:R-:W-:Y:S02]  /*aa10*/  ULDC.64 UR4, c[0x0][0x338] ;  /* 0x0000ce0000047ab9 */ /* 0x000fe40000000a00 */
[----:B------:R-:W-:-:S02]  /*aa20*/  IMAD R14, R81, UR4, RZ ;  /* 0x00000004510e7c24 */ /* 0x000fc4000f8e02ff */
[----:B------:R-:W-:Y:S02]  /*aa30*/  IMAD.IADD R13, R13, 0x1, R25 ;  /* 0x000000010d0d7824 */ /* 0x000fe400078e0219 */
[C---:B0-----:R-:W-:Y:S02]  /*aa40*/  IMAD R11, R21.reuse, UR5, R14 ;  /* 0x00000005150b7c24 */ /* 0x041fe4000f8e020e */
[----:B------:R-:W-:Y:S01]  /*aa50*/  IMAD.WIDE.U32 R12, R21, UR4, R12 ;  /* 0x00000004150c7c25 */ /* 0x000fe2000f8e000c */
[----:B------:R-:W-:-:S03]  /*aa60*/  ULDC.64 UR4, c[0x0][0x330] ;  /* 0x0000cc0000047ab9 */ /* 0x000fc60000000a00 */
[----:B------:R-:W-:Y:S02]  /*aa70*/  IMAD.IADD R13, R13, 0x1, R11 ;  /* 0x000000010d0d7824 */ /* 0x000fe400078e020b */
[----:B------:R-:W-:-:S04]  /*aa80*/  IMAD.WIDE.U32 R12, R195, UR4, R12 ;  /* 0x00000004c30c7c25 */ /* 0x000fc8000f8e000c */
[----:B------:R-:W-:Y:S01]  /*aa90*/  IMAD R11, R195, UR5, R13 ;  /* 0x00000005c30b7c24 */ /* 0x000fe2000f8e020d */
[----:B------:R-:W-:-:S04]  /*aaa0*/  LEA R21, P2, R12, UR6, 0x1 ;  /* 0x000000060c157c11 */ /* 0x000fc8000f8408ff */
[----:B------:R-:W-:Y:S01]  /*aab0*/  LEA.HI.X R11, R12, UR7, R11, 0x1, P2 ;  /* 0x000000070c0b7c11 */ /* 0x000fe200090f0c0b */
[----:B------:R0:W1:Y:S01]  /*aac0*/  SHFL.IDX PT, R32, R21, RZ, 0x1c1f ;  /* 0x001c1fff15207589 */ /* 0x00006200000e0000 */
[----:B------:R-:W-:-:S03]  /*aad0*/  ISETP.GE.AND P2, PT, R82, 0x1, PT ;  /* 0x000000015200780c */ /* 0x000fc60003f46270 */
[----:B------:R0:W2:Y:S10]  /*aae0*/  SHFL.IDX PT, R33, R11, RZ, 0x1c1f ;  /* 0x001c1fff0b217589 */ /* 0x0000b400000e0000 */
[----:B0-----:R-:W-:Y:S05]  /*aaf0*/  @!P2 BRA `(.L_x_3830) ;  /* 0x000000000080a947 */ /* 0x001fea0003800000 */
[----:B------:R-:W-:Y:S02]  /*ab00*/  ISETP.GE.AND P5, PT, R16, UR50, PT ;  /* 0x0000003210007c0c */ /* 0x000fe4000bfa6270 */
[----:B------:R-:W-:-:S11]  /*ab10*/  ISETP.GE.AND P4, PT, R23, UR50, PT ;  /* 0x0000003217007c0c */ /* 0x000fd6000bf86270 */
[----:B------:R-:W0:Y:S01]  /*ab20*/  @!P5 LDS.128 R12, [R26] ;  /* 0x000000001a0cd984 */ /* 0x000e220000000c00 */
[----:B-1----:R-:W-:-:S04]  /*ab30*/  @!P5 LEA R34, P2, R16, R32, 0x1 ;  /* 0x000000201022d211 */ /* 0x002fc800078408ff */
[----:B--2---:R-:W-:Y:S02]  /*ab40*/  @!P5 LEA.HI.X R35, R16, R33, R17, 0x1, P2 ;  /* 0x000000211023d211 */ /* 0x004fe400010f0c11 */
[----:B------:R-:W-:-:S04]  /*ab50*/  @!P4 LEA R30, P2, R23, R32, 0x1 ;  /* 0x00000020171ec211 */ /* 0x000fc800078408ff */
[----:B------:R-:W-:Y:S02]  /*ab60*/  @!P4 LEA.HI.X R31, R23, R33, R202, 0x1, P2 ;  /* 0x00000021171fc211 */ /* 0x000fe400010f0cca */
[----:B------:R-:W-:-:S13]  /*ab70*/  ISETP.GE.AND P2, PT, R22, UR50, PT ;  /* 0x0000003216007c0c */ /* 0x000fda000bf46270 */
[----:B------:R-:W-:-:S04]  /*ab80*/  @!P2 LEA R28, P6, R22, R32, 0x1 ;  /* 0x00000020161ca211 */ /* 0x000fc800078c08ff */
[----:B------:R-:W-:Y:S01]  /*ab90*/  @!P2 LEA.HI.X R29, R22, R33, R201, 0x1, P6 ;  /* 0x00000021161da211 */ /* 0x000fe200030f0cc9 */
[----:B0-----:R0:W-:Y:S01]  /*aba0*/  @!P5 ST.E.128 desc[UR48][R34.64], R12 ;  /* 0x0000000c2200d985 */ /* 0x0011e2000c101d30 */
[----:B------:R-:W-:-:S13]  /*abb0*/  ISETP.GE.AND P5, PT, R194, UR50, PT ;  /* 0x00000032c2007c0c */ /* 0x000fda000bfa6270 */
[----:B------:R-:W1:Y:S01]  /*abc0*/  @!P5 LDS.128 R12, [R27] ;  /* 0x000000001b0cd984 */ /* 0x000e620000000c00 */
[----:B------:R-:W-:-:S04]  /*abd0*/  @!P5 IMAD.SHL.U32 R25, R198, 0x8, RZ ;  /* 0x00000008c619d824 */ /* 0x000fc800078e00ff */
[----:B0-----:R-:W-:-:S05]  /*abe0*/  @!P5 IMAD.WIDE R34, R25, 0x2, R32 ;  /* 0x000000021922d825 */ /* 0x001fca00078e0220 */
[----:B-1----:R0:W-:Y:S01]  /*abf0*/  @!P5 ST.E.128 desc[UR48][R34.64], R12 ;  /* 0x0000000c2200d985 */ /* 0x0021e2000c101d30 */
[----:B------:R-:W-:-:S13]  /*ac00*/  ISETP.GE.AND P5, PT, R193, UR50, PT ;  /* 0x00000032c1007c0c */ /* 0x000fda000bfa6270 */
[----:B------:R-:W1:Y:S01]  /*ac10*/  @!P5 LDS.128 R12, [R26+0x3000] ;  /* 0x003000001a0cd984 */ /* 0x000e620000000c00 */
[----:B------:R-:W-:Y:S01]  /*ac20*/  @!P5 IMAD.SHL.U32 R25, R199, 0x8, RZ ;  /* 0x00000008c719d824 */ /* 0x000fe200078e00ff */
[----:B0-----:R-:W-:Y:S01]  /*ac30*/  @!P5 MOV R34, R32 ;  /* 0x000000200022d202 */ /* 0x001fe20000000f00 */
[----:B------:R-:W-:-:S04]  /*ac40*/  @!P5 IMAD.MOV.U32 R35, RZ, RZ, R33 ;  /* 0x000000ffff23d224 */ /* 0x000fc800078e0021 */
[----:B------:R-:W-:-:S05]  /*ac50*/  @!P5 IMAD.WIDE R34, R25, 0x2, R34 ;  /* 0x000000021922d825 */ /* 0x000fca00078e0222 */
[----:B-1----:R-:W-:Y:S01]  /*ac60*/  @!P5 ST.E.128 desc[UR48][R34.64], R12 ;  /* 0x0000000c2200d985 */ /* 0x002fe2000c101d30 */
[----:B------:R-:W-:-:S03]  /*ac70*/  ISETP.GE.AND P5, PT, R192, UR50, PT ;  /* 0x00000032c0007c0c */ /* 0x000fc6000bfa6270 */
[----:B------:R-:W0:Y:S10]  /*ac80*/  @!P4 LDS.128 R12, [R27+0x3000] ;  /* 0x003000001b0cc984 */ /* 0x000e340000000c00 */
[----:B------:R-:W-:-:S04]  /*ac90*/  @!P5 LEA R32, P6, R192, R32, 0x1 ;  /* 0x00000020c020d211 */ /* 0x000fc800078c08ff */
[----:B------:R-:W-:Y:S01]  /*aca0*/  @!P5 LEA.HI.X R33, R192, R33, R200, 0x1, P6 ;  /* 0x00000021c021d211 */ /* 0x000fe200030f0cc8 */
[----:B0-----:R-:W-:Y:S04]  /*acb0*/  @!P4 ST.E.128 desc[UR48][R30.64], R12 ;  /* 0x0000000c1e00c985 */ /* 0x001fe8000c101d30 */
[----:B------:R-:W0:Y:S04]  /*acc0*/  @!P2 LDS.128 R12, [R26+0x6000] ;  /* 0x006000001a0ca984 */ /* 0x000e280000000c00 */
[----:B0-----:R-:W-:Y:S04]  /*acd0*/  @!P2 ST.E.128 desc[UR48][R28.64], R12 ;  /* 0x0000000c1c00a985 */ /* 0x001fe8000c101d30 */
[----:B------:R-:W0:Y:S04]  /*ace0*/  @!P5 LDS.128 R12, [R27+0x6000] ;  /* 0x006000001b0cd984 */ /* 0x000e280000000c00 */
[----:B0-----:R0:W-:Y:S02]  /*acf0*/  @!P5 ST.E.128 desc[UR48][R32.64], R12 ;  /* 0x0000000c2000d985 */ /* 0x0011e4000c101d30 */
.L_x_3830:
[----:B------:R-:W-:Y:S05]  /*ad00*/  BSYNC B0 ;  /* 0x0000000000007941 */ /* 0x000fea0003800000 */
.L_x_3829:
[----:B------:R-:W-:Y:S01]  /*ad10*/  ISETP.GE.AND P2, PT, R82, 0x41, PT ;  /* 0x000000415200780c */ /* 0x000fe20003f46270 */
[----:B0-2---:R0:W2:Y:S01]  /*ad20*/  SHFL.IDX PT, R33, R11, 0x1, 0x1c1f ;  /* 0x003c1f000b217f89 */ /* 0x0050a200000e0000 */
[----:B------:R-:W-:Y:S03]  /*ad30*/  BSSY B0, `(.L_x_3831) ;  /* 0x0000023000007945 */ /* 0x000fe60003800000 */
[----:B-1----:R0:W1:Y:S08]  /*ad40*/  SHFL.IDX PT, R32, R21, 0x1, 0x1c1f ;  /* 0x003c1f0015207f89 */ /* 0x00207000000e0000 */
[----:B0-----:R-:W-:Y:S05]  /*ad50*/  @!P2 BRA `(.L_x_3832) ;  /* 0x000000000080a947 */ /* 0x001fea0003800000 */
[----:B------:R-:W-:Y:S02]  /*ad60*/  ISETP.GE.AND P5, PT, R16, UR50, PT ;  /* 0x0000003210007c0c */ /* 0x000fe4000bfa6270 */
[----:B------:R-:W-:-:S11]  /*ad70*/  ISETP.GE.AND P4, PT, R23, UR50, PT ;  /* 0x0000003217007c0c */ /* 0x000fd6000bf86270 */
[----:B------:R-:W0:Y:S01]  /*ad80*/  @!P5 LDS.128 R12, [R26+0x2000] ;  /* 0x002000001a0cd984 */ /* 0x000e220000000c00 */
        /* <DEDUP_REMOVED lines=9> */
[----:B------:R-:W1:Y:S01]  /*ae20*/  @!P5 LDS.128 R12, [R27+0x2000] ;  /* 0x002000001b0cd984 */ /* 0x000e620000000c00 */
[----:B------:R-:W-:-:S04]  /*ae30*/  @!P5 IMAD.SHL.U32 R11, R198, 0x8, RZ ;  /* 0x00000008c60bd824 */ /* 0x000fc800078e00ff */
[----:B0-----:R-:W-:-:S05]  /*ae40*/  @!P5 IMAD.WIDE R34, R11, 0x2, R32 ;  /* 0x000000020b22d825 */ /* 0x001fca00078e0220 */
[----:B-1----:R0:W-:Y:S01]  /*ae50*/  @!P5 ST.E.128 desc[UR48][R34.64], R12 ;  /* 0x0000000c2200d985 */ /* 0x0021e2000c101d30 */
[----:B------:R-:W-:-:S13]  /*ae60*/  ISETP.GE.AND P5, PT, R193, UR50, PT ;  /* 0x00000032c1007c0c */ /* 0x000fda000bfa6270 */
[----:B------:R-:W1:Y:S01]  /*ae70*/  @!P5 LDS.128 R12, [R26+0x5000] ;  /* 0x005000001a0cd984 */ /* 0x000e620000000c00 */
[----:B------:R-:W-:Y:S01]  /*ae80*/  @!P5 SHF.L.U32 R11, R199, 0x3, RZ ;  /* 0x00000003c70bd819 */ /* 0x000fe200000006ff */
[----:B0-----:R-:W-:Y:S02]  /*ae90*/  @!P5 IMAD.MOV.U32 R34, RZ, RZ, R32 ;  /* 0x000000ffff22d224 */ /* 0x001fe400078e0020 */
[----:B------:R-:W-:Y:S02]  /*aea0*/  @!P5 IMAD.MOV.U32 R35, RZ, RZ, R33 ;  /* 0x000000ffff23d224 */ /* 0x000fe400078e0021 */
        /* <DEDUP_REMOVED lines=11> */
.L_x_3832:
[----:B------:R-:W-:Y:S05]  /*af60*/  BSYNC B0 ;  /* 0x0000000000007941 */ /* 0x000fea0003800000 */
.L_x_3831:
[----:B------:R-:W4:Y:S01]  /*af70*/  LDL R11, [R1] ;  /* 0x00000000010b7983 */ /* 0x000f220000100800 */
[----:B------:R-:W-:Y:S01]  /*af80*/  VIADD R19, R19, 0x1 ;  /* 0x0000000113137836 */ /* 0x000fe20000000000 */
[----:B---3--:R-:W-:Y:S01]  /*af90*/  @!P3 IADD3 R83, R83, 0x308c0, RZ ;  /* 0x000308c05353b810 */ /* 0x008fe20007ffe0ff */
[----:B------:R-:W-:Y:S01]  /*afa0*/  @!PT LDS RZ, [RZ] ;  /* 0x00000000fffff984 */ /* 0x000fe20000000800 */
[----:B------:R-:W-:Y:S01]  /*afb0*/  @!PT LDS RZ, [RZ] ;  /* 0x00000000fffff984 */ /* 0x000fe20000000800 */
[----:B------:R-:W-:Y:S01]  /*afc0*/  @!PT LDS RZ, [RZ] ;  /* 0x00000000fffff984 */ /* 0x000fe20000000800 */
[----:B------:R-:W-:Y:S01]  /*afd0*/  @!PT LDS RZ, [RZ] ;  /* 0x00000000fffff984 */ /* 0x000fe20000000800 */
[----:B------:R3:W-:Y:S06]  /*afe0*/  MEMBAR.ALL.CTA ;  /* 0x0000000000007992 */ /* 0x0007ec0000008000 */
[----:B---3--:R-:W3:Y:S02]  /*aff0*/  FENCE.VIEW.ASYNC.S ;  /* 0x00000000000073c6 */ /* 0x008ee40000000000 */
[----:B---3--:R3:W-:Y:S01]  /*b000*/  BAR.SYNC.DEFER_BLOCKING R160, 0x80 ;  /* 0x000200a00000751d */ /* 0x0087e20000010000 */
[----:B------:R-:W-:-:S02]  /*b010*/  ISETP.NE.AND P2, PT, R19, 0x2, PT ;  /* 0x000000021300780c */ /* 0x000fc40003f45270 */
[----:B------:R-:W-:Y:S02]  /*b020*/  @!P3 PRMT R83, RZ, 0x654, R83 ;  /* 0x00000654ff53b816 */ /* 0x000fe40000000053 */
[----:B------:R-:W-:Y:S02]  /*b030*/  SEL R19, R19, RZ, P2 ;  /* 0x000000ff13137207 */ /* 0x000fe40001000000 */
[----:B------:R3:W-:Y:S01]  /*b040*/  @!P3 SYNCS.ARRIVE.TRANS64.RED.A1T0 RZ, [R83+URZ], RZ ;  /* 0x000000ff53ffb9a7 */ /* 0x0007e2000810043f */
[----:B----4-:R-:W-:Y:S02]  /*b050*/  LOP3.LUT P4, RZ, R11, 0x2, RZ, 0xc0, !PT ;  /* 0x000000020bff7812 */ /* 0x010fe4000788c0ff */
[----:B------:R-:W-:Y:S02]  /*b060*/  SEL R11, RZ, 0x1, P2 ;  /* 0x00000001ff0b7807 */ /* 0x000fe40001000000 */
[----:B------:R-:W-:Y:S02]  /*b070*/  PLOP3.LUT P2, PT, PT, PT, PT, 0x8, 0x0 ;  /* 0x000000000000781c */ /* 0x000fe40003f4e170 */
[----:B------:R-:W-:-:S07]  /*b080*/  LOP3.LUT R204, R204, R11, RZ, 0x3c, !PT ;  /* 0x0000000bcccc7212 */ /* 0x000fce00078e3cff */
[----:B---3--:R-:W-:Y:S05]  /*b090*/  @P4 BRA `(.L_x_3833) ;  /* 0xffffff7800e04947 */ /* 0x008fea000383ffff */
.L_x_3723:
[----:B------:R-:W-:Y:S01]  /*b0a0*/  BSSY B0, `(.L_x_3834) ;  /* 0x0000005000007945 */ /* 0x000fe20003800000 */
[----:B------:R-:W-:-:S03]  /*b0b0*/  IMAD.MOV.U32 R2, RZ, RZ, RZ ;  /* 0x000000ffff027224 */ /* 0x000fc600078e00ff */
[----:B------:R-:W-:Y:S05]  /*b0c0*/  @P2 BRA `(.L_x_3835) ;  /* 0x0000000000082947 */ /* 0x000fea0003800000 */
[----:B------:R-:W3:Y:S02]  /*b0d0*/  FENCE.VIEW.ASYNC.G ;  /* 0x00000000000073c6 */ /* 0x000ee40000000100 */
[----:B---3--:R-:W-:Y:S06]  /*b0e0*/  BAR.ARV 0xc, 0x180 ;  /* 0x0306000000007b1d */ /* 0x008fec0000002000 */
.L_x_3835:
[----:B------:R-:W-:Y:S05]  /*b0f0*/  BSYNC B0 ;  /* 0x0000000000007941 */ /* 0x000fea0003800000 */
.L_x_3834:
[----:B------:R-:W3:Y:S01]  /*b100*/  LDL R0, [R1] ;  /* 0x0000000001007983 */ /* 0x000ee20000100800 */
[----:B------:R-:W-:Y:S01]  /*b110*/  BSSY B0, `(.L_x_3836) ;  /* 0x0000021000007945 */ /* 0x000fe20003800000 */
[----:B---3--:R-:W-:-:S13]  /*b120*/  LOP3.LUT P0, RZ, R0, 0x8, RZ, 0xc0, !PT ;  /* 0x0000000800ff7812 */ /* 0x008fda000780c0ff */
[----:B------:R-:W-:Y:S05]  /*b130*/  @!P0 BRA `(.L_x_3837) ;  /* 0x0000000000788947 */ /* 0x000fea0003800000 */
[----:B------:R-:W-:Y:S01]  /*b140*/  ISETP.NE.AND P0, PT, R225, RZ, PT ;  /* 0x000000ffe100720c */ /* 0x000fe20003f05270 */
[----:B------:R-:W-:-:S03]  /*b150*/  ULDC UR4, c[0x0][0x9f0] ;  /* 0x00027c0000047ab9 */ /* 0x000fc60000000800 */
[----:B------:R-:W-:-:S04]  /*b160*/  SEL R6, R225, UR4, P0 ;  /* 0x00000004e1067c07 */ /* 0x000fc80008000000 */
[-C--:B------:R-:W-:Y:S02]  /*b170*/  IABS R5, R6.reuse ;  /* 0x0000000600057213 */ /* 0x080fe40000000000 */
[----:B------:R-:W-:Y:S02]  /*b180*/  IADD3 R0, R135, -0x1, R6 ;  /* 0xffffffff87007810 */ /* 0x000fe40007ffe006 */
[----:B------:R-:W3:Y:S01]  /*b190*/  I2F.RP R4, R5 ;  /* 0x0000000500047306 */ /* 0x000ee20000209400 */
[----:B------:R-:W-:-:S05]  /*b1a0*/  IABS R9, R6 ;  /* 0x0000000600097213 */ /* 0x000fca0000000000 */
[----:B------:R-:W-:Y:S02]  /*b1b0*/  IMAD.MOV R9, RZ, RZ, -R9 ;  /* 0x000000ffff097224 */ /* 0x000fe400078e0a09 */
[----:B---3--:R-:W3:Y:S02]  /*b1c0*/  MUFU.RCP R4, R4 ;  /* 0x0000000400047308 */ /* 0x008ee40000001000 */
[----:B---3--:R-:W-:Y:S02]  /*b1d0*/  IADD3 R2, R4, 0xffffffe, RZ ;  /* 0x0ffffffe04027810 */ /* 0x008fe40007ffe0ff */
[----:B------:R-:W-:-:S04]  /*b1e0*/  IABS R4, R0 ;  /* 0x0000000000047213 */ /* 0x000fc80000000000 */
[----:B------:R3:W4:Y:S01]  /*b1f0*/  F2I.FTZ.U32.TRUNC.NTZ R3, R2 ;  /* 0x0000000200037305 */ /* 0x000722000021f000 */
[----:B------:R-:W-:-:S04]  /*b200*/  LOP3.LUT R0, R0, R6, RZ, 0x3c, !PT ;  /* 0x0000000600007212 */ /* 0x000fc800078e3cff */
[----:B------:R-:W-:Y:S02]  /*b210*/  ISETP.GE.AND P2, PT, R0, RZ, PT ;  /* 0x000000ff0000720c */ /* 0x000fe40003f46270 */
[----:B---3--:R-:W-:Y:S01]  /*b220*/  MOV R2, RZ ;  /* 0x000000ff00027202 */ /* 0x008fe20000000f00 */
[----:B----4-:R-:W-:-:S04]  /*b230*/  IMAD.MOV R8, RZ, RZ, -R3 ;  /* 0x000000ffff087224 */ /* 0x010fc800078e0a03 */
[----:B------:R-:W-:-:S04]  /*b240*/  IMAD R7, R8, R5, RZ ;  /* 0x0000000508077224 */ /* 0x000fc800078e02ff */
[----:B------:R-:W-:-:S04]  /*b250*/  IMAD.HI.U32 R3, R3, R7, R2 ;  /* 0x0000000703037227 */ /* 0x000fc800078e0002 */
[----:B------:R-:W-:Y:S02]  /*b260*/  IMAD.MOV.U32 R2, RZ, RZ, R9 ;  /* 0x000000ffff027224 */ /* 0x000fe400078e0009 */
[----:B------:R-:W-:-:S04]  /*b270*/  IMAD.HI.U32 R3, R3, R4, RZ ;  /* 0x0000000403037227 */ /* 0x000fc800078e00ff */
[----:B------:R-:W-:-:S05]  /*b280*/  IMAD R2, R3, R2, R4 ;  /* 0x0000000203027224 */ /* 0x000fca00078e0204 */
[----:B------:R-:W-:-:S13]  /*b290*/  ISETP.GT.U32.AND P1, PT, R5, R2, PT ;  /* 0x000000020500720c */ /* 0x000fda0003f24070 */
[----:B------:R-:W-:Y:S01]  /*b2a0*/  @!P1 IMAD.IADD R2, R2, 0x1, -R5 ;  /* 0x0000000102029824 */ /* 0x000fe200078e0a05 */
[----:B------:R-:W-:Y:S02]  /*b2b0*/  @!P1 IADD3 R3, R3, 0x1, RZ ;  /* 0x0000000103039810 */ /* 0x000fe40007ffe0ff */
[----:B------:R-:W-:Y:S02]  /*b2c0*/  ISETP.NE.AND P1, PT, R6, RZ, PT ;  /* 0x000000ff0600720c */ /* 0x000fe40003f25270 */
[----:B------:R-:W-:-:S13]  /*b2d0*/  ISETP.GE.U32.AND P0, PT, R2, R5, PT ;  /* 0x000000050200720c */ /* 0x000fda0003f06070 */
[----:B------:R-:W-:-:S04]  /*b2e0*/  @P0 VIADD R3, R3, 0x1 ;  /* 0x0000000103030836 */ /* 0x000fc80000000000 */
[----:B------:R-:W-:-:S05]  /*b2f0*/  IMAD.MOV.U32 R2, RZ, RZ, R3 ;  /* 0x000000ffff027224 */ /* 0x000fca00078e0003 */
[----:B------:R-:W-:Y:S02]  /*b300*/  @!P2 IADD3 R2, -R2, RZ, RZ ;  /* 0x000000ff0202a210 */ /* 0x000fe40007ffe1ff */
[----:B------:R-:W-:-:S07]  /*b310*/  @!P1 LOP3.LUT R2, RZ, R6, RZ, 0x33, !PT ;  /* 0x00000006ff029212 */ /* 0x000fce00078e33ff */
.L_x_3837:
[----:B------:R-:W-:Y:S05]  /*b320*/  BSYNC B0 ;  /* 0x0000000000007941 */ /* 0x000fea0003800000 */
.L_x_3836:
        /* <DEDUP_REMOVED lines=32> */
[----:B012---:R-:W-:Y:S02]  /*b530*/  CS2R R32, SRZ ;  /* 0x0000000000207805 */ /* 0x007fe4000001ff00 */
        /* <DEDUP_REMOVED lines=18> */
[----:B---3--:R-:W-:-:S05]  /*b660*/  IMAD R221, R0, R2, RZ ;  /* 0x0000000200dd7224 */ /* 0x008fca00078e02ff */
[----:B------:R-:W-:-:S04]  /*b670*/  VIADDMNMX R2, R221, R2, R135, PT ;  /* 0x00000002dd027246 */ /* 0x000fc80003800187 */
[----:B------:R-:W-:-:S13]  /*b680*/  ISETP.GT.AND P1, PT, R2, R221, PT ;  /* 0x000000dd0200720c */ /* 0x000fda0003f24270 */
[----:B------:R-:W-:Y:S05]  /*b690*/  @!P1 BRA `(.L_x_3838) ;  /* 0x000000b8007c9947 */ /* 0x000fea0003800000 */
[----:B------:R-:W0:Y:S01]  /*b6a0*/  S2R R0, SR_TID.X ;  /* 0x0000000000007919 */ /* 0x000e220000002100 */
[----:B------:R-:W-:-:S06]  /*b6b0*/  ULOP3.LUT UP0, URZ, UR60, 0x1bf, URZ, 0xc0, !UPT ;  /* 0x000001bf3c3f7892 */ /* 0x000fcc000f80c03f */
[----:B------:R-:W-:Y:S01]  /*b6c0*/  PLOP3.LUT P0, PT, PT, PT, UP0, 0x80, 0x0 ;  /* 0x000000000000781c */ /* 0x000fe20003f0f008 */
[----:B0-----:R-:W-:-:S05]  /*b6d0*/  VIADD R0, R0, 0xffffff80 ;  /* 0xffffff8000007836 */ /* 0x001fca0000000000 */
        /* <DEDUP_REMOVED lines=21> */
[----:B------:R-:W-:Y:S01]  /*b830*/  MOV R8, 0x70 ;  /* 0x0000007000087802 */ /* 0x000fe20000000f00 */
[----:B------:R-:W-:-:S02]  /*b840*/  IMAD.U32 R11, RZ, RZ, UR5 ;  /* 0x00000005ff0b7e24 */ /* 0x000fc4000f8e00ff */
[----:B------:R-:W-:Y:S02]  /*b850*/  IMAD.MOV.U32 R12, RZ, RZ, 0x1 ;  /* 0x00000001ff0c7424 */ /* 0x000fe400078e00ff */
[----:B------:R-:W-:-:S07]  /*b860*/  IMAD.MOV.U32 R13, RZ, RZ, RZ ;  /* 0x000000ffff0d7224 */ /* 0x000fce00078e00ff */
[----:B------:R-:W-:-:S07]  /*b870*/  LEPC R20, `(.L_x_3839) ;  /* 0x000000001014794e */ /* 0x000fce0000000000 */
[----:B0----5:R-:W-:Y:S05]  /*b880*/  CALL.ABS.NOINC R14 ;  /* 0x000000000e007343 */ /* 0x021fea0003c00000 */
.L_x_3839:
[----:B------:R-:W-:Y:S02]  /*b890*/  ULDC UR4, c[0x0][0x3f4] ;  /* 0x0000fd0000047ab9 */ /* 0x000fe40000000800 */
[----:B------:R-:W-:-:S13]  /*b8a0*/  ISETP.LT.AND P0, PT, RZ, UR4, PT ;  /* 0x00000004ff007c0c */ /* 0x000fda000bf01270 */
[----:B------:R-:W-:Y:S05]  /*b8b0*/  @P0 BRA `(.L_x_3840) ;  /* 0x00000000003c0947 */ /* 0x000fea0003800000 */
[----:B------:R-:W-:-:S04]  /*b8c0*/  LEA.HI R0, R229, R229, RZ, 0x1 ;  /* 0x000000e5e5007211 */ /* 0x000fc800078f08ff */
[----:B------:R-:W-:-:S04]  /*b8d0*/  LOP3.LUT R0, R0, 0xfffffffe, RZ, 0xc0, !PT ;  /* 0xfffffffe00007812 */ /* 0x000fc800078ec0ff */
[----:B------:R-:W-:-:S04]  /*b8e0*/  IADD3 R0, R229, -R0, RZ ;  /* 0x80000000e5007210 */ /* 0x000fc80007ffe0ff */
[----:B------:R-:W-:-:S04]  /*b8f0*/  SHF.L.U32 R3, R0, 0x1f, RZ ;  /* 0x0000001f00037819 */ /* 0x000fc800000006ff */
[----:B------:R0:W1:Y:S03]  /*b900*/  SYNCS.PHASECHK.TRANS64.TRYWAIT P0, [R18+URZ+0x30800], R3 ;  /* 0x03080003120075a7 */ /* 0x000066000800017f */
[----:B-1----:R-:W-:Y:S05]  /*b910*/  @!P0 NANOSLEEP.SYNCS 0x989680 ;  /* 0x009896800000895d */ /* 0x002fea0003900000 */
[----:B------:R-:W1:Y:S01]  /*b920*/  @!P0 SYNCS.PHASECHK.TRANS64 P0, [R18+URZ+0x30800], R3 ;  /* 0x03080003120085a7 */ /* 0x000e62000800007f */
[----:B------:R-:W-:Y:S04]  /*b930*/  BSSY B0, `(.L_x_3841) ;  /* 0x0000006000007945 */ /* 0x000fe80003800000 */
[----:B-1----:R-:W-:Y:S05]  /*b940*/  @P0 BRA `(.L_x_3842) ;  /* 0x0000000000100947 */ /* 0x002fea0003800000 */
.L_x_3843:
[----:B-1----:R1:W2:Y:S02]  /*b950*/  SYNCS.PHASECHK.TRANS64.TRYWAIT P0, [R18+URZ+0x30800], R3 ;  /* 0x03080003120075a7 */ /* 0x0022a4000800017f */
[----:B--2---:R-:W-:Y:S05]  /*b960*/  @!P0 NANOSLEEP.SYNCS 0x989680 ;  /* 0x009896800000895d */ /* 0x004fea0003900000 */
[----:B------:R-:W2:Y:S02]  /*b970*/  @!P0 SYNCS.PHASECHK.TRANS64 P0, [R18+URZ+0x30800], R3 ;  /* 0x03080003120085a7 */ /* 0x000ea4000800007f */
[----:B--2---:R-:W-:Y:S05]  /*b980*/  @!P0 BRA `(.L_x_3843) ;  /* 0xfffffffc00f08947 */ /* 0x004fea000383ffff */
.L_x_3842:
[----:B------:R-:W-:Y:S05]  /*b990*/  BSYNC B0 ;  /* 0x0000000000007941 */ /* 0x000fea0003800000 */
.L_x_3841:
[----:B------:R-:W-:Y:S05]  /*b9a0*/  BRA `(.L_x_3844) ;  /* 0x0000005800dc7947 */ /* 0x000fea0003800000 */
.L_x_3840:
[----:B-----5:R-:W-:Y:S01]  /*b9b0*/  SHF.R.S32.HI R0, RZ, 0x1f, R131 ;  /* 0x0000001fff007819 */ /* 0x020fe20000011483 */
[----:B------:R-:W-:Y:S01]  /*b9c0*/  ULOP3.LUT UP0, URZ, UR60, 0x3ff, URZ, 0xc0, !UPT ;  /* 0x000003ff3c3f7892 */ /* 0x000fe2000f80c03f */
[----:B------:R-:W-:Y:S01]  /*b9d0*/  ULDC.64 UR4, c[0x0][0x3f8] ;  /* 0x0000fe0000047ab9 */ /* 0x000fe20000000a00 */
[----:B------:R-:W-:Y:S02]  /*b9e0*/  ULDC.64 UR6, c[0x0][0x408] ;  /* 0x0001020000067ab9 */ /* 0x000fe40000000a00 */
[C---:B------:R-:W-:Y:S02]  /*b9f0*/  IMAD R6, R0.reuse, UR4, RZ ;  /* 0x0000000400067c24 */ /* 0x040fe4000f8e02ff */
[----:B------:R-:W-:Y:S01]  /*ba00*/  IMAD R0, R0, UR6, RZ ;  /* 0x0000000600007c24 */ /* 0x000fe2000f8e02ff */
[----:B------:R-:W-:Y:S01]  /*ba10*/  PLOP3.LUT P2, PT, PT, PT, UP0, 0x80, 0x0 ;  /* 0x000000000000781c */ /* 0x000fe20003f4f008 */
[C---:B------:R-:W-:Y:S02]  /*ba20*/  IMAD R3, R131.reuse, UR5, R6 ;  /* 0x0000000583037c24 */ /* 0x040fe4000f8e0206 */
[----:B------:R-:W-:Y:S01]  /*ba30*/  IMAD.WIDE.U32 R4, R131, UR4, RZ ;  /* 0x0000000483047c25 */ /* 0x000fe2000f8e00ff */
[----:B------:R-:W-:-:S03]  /*ba40*/  ULDC.64 UR4, c[0x0][0x3e8] ;  /* 0x0000fa0000047ab9 */ /* 0x000fc60000000a00 */
[C---:B------:R-:W-:Y:S01]  /*ba50*/  IMAD R41, R131.reuse, UR7, R0 ;  /* 0x0000000783297c24 */ /* 0x040fe2000f8e0200 */
[----:B------:R-:W-:Y:S01]  /*ba60*/  LEA R38, P0, R4, UR4, 0x1 ;  /* 0x0000000404267c11 */ /* 0x000fe2000f8008ff */
[----:B------:R-:W-:Y:S01]  /*ba70*/  IMAD.WIDE.U32 R6, R131, UR6, RZ ;  /* 0x0000000683067c25 */ /* 0x000fe2000f8e00ff */
[----:B------:R-:W-:-:S03]  /*ba80*/  ULDC.64 UR6, c[0x0][0x400] ;  /* 0x0001000000067ab9 */ /* 0x000fc60000000a00 */
[----:B------:R-:W-:Y:S01]  /*ba90*/  IMAD.IADD R3, R3, 0x1, R5 ;  /* 0x0000000103037824 */ /* 0x000fe200078e0205 */
[----:B------:R-:W-:Y:S01]  /*baa0*/  LEA R40, P1, R6, UR6, 0x1 ;  /* 0x0000000606287c11 */ /* 0x000fe2000f8208ff */
[----:B------:R-:W-:-:S03]  /*bab0*/  IMAD.IADD R41, R41, 0x1, R7 ;  /* 0x0000000129297824 */ /* 0x000fc600078e0207 */
[----:B------:R-:W-:Y:S02]  /*bac0*/  LEA.HI.X R24, R4, UR5, R3, 0x1, P0 ;  /* 0x0000000504187c11 */ /* 0x000fe400080f0c03 */
[----:B------:R-:W-:Y:S01]  /*bad0*/  LEA.HI.X R41, R6, UR7, R41, 0x1, P1 ;  /* 0x0000000706297c11 */ /* 0x000fe200088f0c29 */
        /* <DEDUP_REMOVED lines=16> */
[----:B0-----:R-:W-:Y:S05]  /*bbe0*/  CALL.ABS.NOINC R14 ;  /* 0x000000000e007343 */ /* 0x001fea0003c00000 */
.L_x_3845:
[----:B------:R-:W-:Y:S01]  /*bbf0*/  ULDC.U8 UR4, c[0x0][0x410] ;  /* 0x0001040000047ab9 */ /* 0x000fe20000000000 */
[----:B------:R-:W-:Y:S01]  /*bc00*/  BSSY B0, `(.L_x_3846) ;  /* 0x0000589000007945 */ /* 0x000fe20003800000 */
[----:B------:R-:W-:Y:S02]  /*bc10*/  ISETP.NE.AND P0, PT, RZ, UR4, PT ;  /* 0x00000004ff007c0c */ /* 0x000fe4000bf05270 */
[----:B------:R-:W-:-:S11]  /*bc20*/  LEA R6, R133, R203, 0x7 ;  /* 0x000000cb85067211 */ /* 0x000fd600078e38ff */
[----:B------:R-:W-:Y:S05]  /*bc30*/  @!P0 BRA `(.L_x_3847) ;  /* 0x0000002800e08947 */ /* 0x000fea0003800000 */
[----:B------:R-:W-:-:S03]  /*bc40*/  UMOV UR4, 0xffffffff ;  /* 0xffffffff00047882 */ /* 0x000fc60000000000 */
[----:B------:R-:W-:Y:S05]  /*bc50*/  BRA.DIV UR4, `(.L_x_3848) ;  /* 0x0000016e04307947 */ /* 0x000fea000b800000 */
[----:B------:R0:W1:Y:S04]  /*bc60*/  SHFL.IDX PT, R37, R24, RZ, 0x1c1f ;  /* 0x001c1fff18257589 */ /* 0x00006800000e0000 */
[----:B------:R-:W2:Y:S04]  /*bc70*/  SHFL.IDX PT, R38, R38, RZ, 0x1c1f ;  /* 0x001c1fff26267589 */ /* 0x000ea800000e0000 */
[----:B------:R-:W3:Y:S04]  /*bc80*/  SHFL.IDX PT, R41, R41, RZ, 0x1c1f ;  /* 0x001c1fff29297589 */ /* 0x000ee800000e0000 */
[----:B0-----:R-:W4:Y:S02]  /*bc90*/  SHFL.IDX PT, R40, R40, RZ, 0x1c1f ;  /* 0x001c1fff28287589 */ /* 0x001f2400000e0000 */
.L_x_4097:
[----:B------:R-:W-:Y:S01]  /*bca0*/  ULDC UR4, c[0x0][0x448] ;  /* 0x0001120000047ab9 */ /* 0x000fe20000000800 */
[----:B------:R-:W-:Y:S01]  /*bcb0*/  LOP3.LUT R0, R216, 0x18, R16, 0xf8, !PT ;  /* 0x00000018d8007812 */ /* 0x000fe200078ef810 */
[----:B------:R-:W-:Y:S01]  /*bcc0*/  IMAD R42, R136, UR4, RZ ;  /* 0x00000004882a7c24 */ /* 0x000fe2000f8e02ff */
[----:B------:R-:W-:Y:S01]  /*bcd0*/  BSSY B1, `(.L_x_3849) ;  /* 0x000005e000017945 */ /* 0x000fe20003800000 */
[----:B------:R-:W-:Y:S02]  /*bce0*/  LOP3.LUT P0, RZ, R224, 0x4, RZ, 0xc0, !PT ;  /* 0x00000004e0ff7812 */ /* 0x000fe4000780c0ff */
[----:B------:R-:W-:Y:S02]  /*bcf0*/  CS2R R24, SRZ ;  /* 0x0000000000187805 */ /* 0x000fe4000001ff00 */
[----:B------:R-:W-:Y:S02]  /*bd00*/  LOP3.LUT R3, R0, R217, RZ, 0x3c, !PT ;  /* 0x000000d900037212 */ /* 0x000fe400078e3cff */
[----:B------:R-:W-:-:S02]  /*bd10*/  CS2R R20, SRZ ;  /* 0x0000000000147805 */ /* 0x000fc4000001ff00 */
[----:B------:R-:W-:Y:S01]  /*bd20*/  ISETP.GE.AND P1, PT, R6, R42, PT ;  /* 0x0000002a0600720c */ /* 0x000fe20003f26270 */
[----:B------:R-:W-:Y:S01]  /*bd30*/  IMAD R42, R133, -0x80, R42 ;  /* 0xffffff80852a7824 */ /* 0x000fe200078e022a */
[----:B------:R-:W-:Y:S01]  /*bd40*/  CS2R R14, SRZ ;  /* 0x00000000000e7805 */ /* 0x000fe2000001ff00 */
[----:B------:R-:W-:Y:S01]  /*bd50*/  IMAD.IADD R3, R218, 0x1, R3 ;  /* 0x00000001da037824 */ /* 0x000fe200078e0203 */
[----:B------:R-:W-:Y:S02]  /*bd60*/  CS2R R12, SRZ ;  /* 0x00000000000c7805 */ /* 0x000fe4000001ff00 */
[----:B------:R-:W-:Y:S02]  /*bd70*/  CS2R R10, SRZ ;  /* 0x00000000000a7805 */ /* 0x000fe4000001ff00 */
[----:B------:R-:W-:Y:S01]  /*bd80*/  CS2R R8, SRZ ;  /* 0x0000000000087805 */ /* 0x000fe2000001ff00 */
[----:B------:R-:W-:Y:S01]  /*bd90*/  IMAD R3, R3, 0x2, R18 ;  /* 0x0000000203037824 */ /* 0x000fe200078e0212 */
[----:B------:R-:W-:-:S02]  /*bda0*/  CS2R R6, SRZ ;  /* 0x0000000000067805 */ /* 0x000fc4000001ff00 */
[----:B------:R-:W-:Y:S02]  /*bdb0*/  CS2R R4, SRZ ;  /* 0x0000000000047805 */ /* 0x000fe4000001ff00 */
[----:B------:R-:W-:Y:S02]  /*bdc0*/  CS2R R26, SRZ ;  /* 0x00000000001a7805 */ /* 0x000fe4000001ff00 */
[----:B------:R-:W-:Y:S02]  /*bdd0*/  CS2R R28, SRZ ;  /* 0x00000000001c7805 */ /* 0x000fe4000001ff00 */
[----:B------:R-:W-:Y:S02]  /*bde0*/  CS2R R30, SRZ ;  /* 0x00000000001e7805 */ /* 0x000fe4000001ff00 */
[C---:B------:R-:W-:Y:S01]  /*bdf0*/  IADD3 R43, R3.reuse, 0x12400, RZ ;  /* 0x00012400032b7810 */ /* 0x040fe20007ffe0ff */
[----:B------:R-:W-:Y:S01]  /*be00*/  VIADD R0, R3, 0x12440 ;  /* 0x0001244003007836 */ /* 0x000fe20000000000 */
[----:B------:R-:W-:Y:S01]  /*be10*/  CS2R R32, SRZ ;  /* 0x0000000000207805 */ /* 0x000fe2000001ff00 */
[----:B------:R-:W-:Y:S06]  /*be20*/  @P1 BRA `(.L_x_3850) ;  /* 0x0000000400201947 */ /* 0x000fec0003800000 */
[----:B------:R-:W-:Y:S01]  /*be30*/  ULDC UR4, c[0x0][0x3f4] ;  /* 0x0000fd0000047ab9 */ /* 0x000fe20000000800 */
[C---:B------:R-:W-:Y:S01]  /*be40*/  IMAD.SHL.U32 R27, R209.reuse, 0x2, RZ ;  /* 0x00000002d11b7824 */ /* 0x040fe200078e00ff */
[----:B------:R-:W-:Y:S01]  /*be50*/  ISETP.GE.AND P4, PT, R209, UR4, PT ;  /* 0x00000004d1007c0c */ /* 0x000fe2000bf86270 */
[----:B------:R-:W-:Y:S01]  /*be60*/  IMAD.SHL.U32 R5, R208, 0x2, RZ ;  /* 0x00000002d0057824 */ /* 0x000fe200078e00ff */
[----:B------:R-:W-:Y:S01]  /*be70*/  ISETP.GE.AND P3, PT, R207, UR4, PT ;  /* 0x00000004cf007c0c */ /* 0x000fe2000bf66270 */
[----:B------:R-:W-:Y:S01]  /*be80*/  IMAD.SHL.U32 R35, R206, 0x2, RZ ;  /* 0x00000002ce237824 */ /* 0x000fe200078e00ff */
[----:B------:R-:W-:Y:S02]  /*be90*/  SHF.R.S32.HI R4, RZ, 0x1f, R209 ;  /* 0x0000001fff047819 */ /* 0x000fe400000114d1 */
[----:B------:R-:W-:Y:S02]  /*bea0*/  CS2R R32, SRZ ;  /* 0x0000000000207805 */ /* 0x000fe4000001ff00 */
[----:B------:R-:W-:-:S02]  /*beb0*/  ISETP.GE.AND P2, PT, R208, UR4, PT ;  /* 0x00000004d0007c0c */ /* 0x000fc4000bf46270 */
[----:B------:R-:W-:Y:S02]  /*bec0*/  SHF.L.U64.HI R4, R209, 0x1, R4 ;  /* 0x00000001d1047819 */ /* 0x000fe40000010204 */
[----:B------:R-:W-:Y:S02]  /*bed0*/  SHF.R.S32.HI R6, RZ, 0x1f, R207 ;  /* 0x0000001fff067819 */ /* 0x000fe400000114cf */
[----:B------:R-:W-:Y:S02]  /*bee0*/  SHF.L.U32 R25, R207, 0x1, RZ ;  /* 0x00000001cf197819 */ /* 0x000fe400000006ff */
[-C--:B--2---:R-:W-:Y:S02]  /*bef0*/  @!P4 IADD3 R12, P5, R38, R27.reuse, RZ ;  /* 0x0000001b260cc210 */ /* 0x084fe40007fbe0ff */
[----:B----4-:R-:W-:Y:S02]  /*bf00*/  @!P4 IADD3 R26, P6, R40, R27, RZ ;  /* 0x0000001b281ac210 */ /* 0x010fe40007fde0ff */
[----:B-1----:R-:W-:-:S02]  /*bf10*/  @!P4 IADD3.X R13, R37, R4, RZ, P5, !PT ;  /* 0x00000004250dc210 */ /* 0x002fc40002ffe4ff */
[----:B------:R-:W-:Y:S01]  /*bf20*/  SHF.L.U64.HI R8, R207, 0x1, R6 ;  /* 0x00000001cf087819 */ /* 0x000fe20000010206 */
[----:B---3--:R-:W-:Y:S01]  /*bf30*/  @!P4 IMAD.X R27, R41, 0x1, R4, P6 ;  /* 0x00000001291bc824 */ /* 0x008fe200030e0604 */
[----:B------:R-:W-:Y:S02]  /*bf40*/  ISETP.GE.AND P1, PT, R206, UR4, PT ;  /* 0x00000004ce007c0c */ /* 0x000fe4000bf26270 */
[-C--:B------:R-:W-:Y:S02]  /*bf50*/  @!P3 IADD3 R14, P5, R38, R25.reuse, RZ ;  /* 0x00000019260eb210 */ /* 0x080fe40007fbe0ff */
[----:B------:R-:W-:Y:S02]  /*bf60*/  SHF.R.S32.HI R7, RZ, 0x1f, R208 ;  /* 0x0000001fff077819 */ /* 0x000fe400000114d0 */
[----:B------:R-:W-:Y:S01]  /*bf70*/  @!P3 IADD3 R24, P6, R40, R25, RZ ;  /* 0x000000192818b210 */ /* 0x000fe20007fde0ff */
[----:B------:R-:W-:Y:S01]  /*bf80*/  @!P3 IMAD.X R15, R37, 0x1, R8, P5 ;  /* 0x00000001250fb824 */ /* 0x000fe200028e0608 */
[----:B------:R-:W-:-:S02]  /*bf90*/  SHF.L.U64.HI R6, R208, 0x1, R7 ;  /* 0x00000001d0067819 */ /* 0x000fc40000010207 */
[-C--:B------:R-:W-:Y:S02]  /*bfa0*/  @!P2 IADD3 R20, P5, R38, R5.reuse, RZ ;  /* 0x000000052614a210 */ /* 0x080fe40007fbe0ff */
[----:B------:R-:W-:Y:S02]  /*bfb0*/  @!P3 IADD3.X R25, R41, R8, RZ, P6, !PT ;  /* 0x000000082919b210 */ /* 0x000fe400037fe4ff */
[----:B------:R-:W-:Y:S01]  /*bfc0*/  @!P2 IADD3 R4, P6, R40, R5, RZ ;  /* 0x000000052804a210 */ /* 0x000fe20007fde0ff */
[----:B------:R-:W-:Y:S01]  /*bfd0*/  @!P2 IMAD.X R21, R37, 0x1, R6, P5 ;  /* 0x000000012515a824 */ /* 0x000fe200028e0606 */
[----:B------:R-:W-:Y:S02]  /*bfe0*/  SHF.R.S32.HI R9, RZ, 0x1f, R206 ;  /* 0x0000001fff097819 */ /* 0x000fe400000114ce */
[----:B------:R-:W-:Y:S01]  /*bff0*/  ISETP.GE.AND P5, PT, R196, UR4, PT ;  /* 0x00000004c4007c0c */ /* 0x000fe2000bfa6270 */
[----:B------:R-:W-:Y:S01]  /*c000*/  @!P2 IMAD.X R5, R41, 0x1, R6, P6 ;  /* 0x000000012905a824 */ /* 0x000fe200030e0606 */
[----:B------:R-:W-:-:S02]  /*c010*/  SHF.L.U64.HI R8, R206, 0x1, R9 ;  /* 0x00000001ce087819 */ /* 0x000fc40000010209 */
[-C--:B------:R-:W-:Y:S02]  /*c020*/  @!P1 IADD3 R6, P6, R38, R35.reuse, RZ ;  /* 0x0000002326069210 */ /* 0x080fe40007fde0ff */
[----:B------:R-:W-:Y:S02]  /*c030*/  SHF.R.S32.HI R39, RZ, 0x1f, R210 ;  /* 0x0000001fff277819 */ /* 0x000fe400000114d2 */
[----:B------:R-:W-:Y:S02]  /*c040*/  @!P1 IADD3.X R7, R37, R8, RZ, P6, !PT ;  /* 0x0000000825079210 */ /* 0x000fe400037fe4ff */
[----:B------:R-:W-:Y:S02]  /*c050*/  @!P1 IADD3 R34, P6, R40, R35, RZ ;  /* 0x0000002328229210 */ /* 0x000fe40007fde0ff */
[C---:B------:R-:W-:Y:S01]  /*c060*/  SHF.L.U32 R31, R210.reuse, 0x1, RZ ;  /* 0x00000001d21f7819 */ /* 0x040fe200000006ff */
[----:B------:R-:W-:Y:S01]  /*c070*/  @!P5 IMAD.MOV.U32 R10, RZ, RZ, R40 ;  /* 0x000000ffff0ad224 */ /* 0x000fe200078e0028 */
[----:B------:R-:W-:Y:S01]  /*c080*/  @!P5 MOV R29, R37 ;  /* 0x00000025001dd202 */ /* 0x000fe20000000f00 */
[----:B------:R-:W-:Y:S01]  /*c090*/  @!P1 IMAD.X R35, R41, 0x1, R8, P6 ;  /* 0x0000000129239824 */ /* 0x000fe200030e0608 */
[----:B------:R-:W-:Y:S01]  /*c0a0*/  ISETP.GE.AND P6, PT, R210, UR4, PT ;  /* 0x00000004d2007c0c */ /* 0x000fe2000bfc6270 */
[----:B------:R-:W-:Y:S01]  /*c0b0*/  @!P5 IMAD.MOV.U32 R11, RZ, RZ, R41 ;  /* 0x000000ffff0bd224 */ /* 0x000fe200078e0029 */
[----:B------:R-:W-:Y:S01]  /*c0c0*/  CS2R R8, SRZ ;  /* 0x0000000000087805 */ /* 0x000fe2000001ff00 */
[----:B------:R-:W-:-:S02]  /*c0d0*/  @!P5 IMAD.MOV.U32 R28, RZ, RZ, R38 ;  /* 0x000000ffff1cd224 */ /* 0x000fc400078e0026 */
[----:B------:R-:W-:-:S04]  /*c0e0*/  @!P5 IMAD.WIDE R10, R196, 0x2, R10 ;  /* 0x00000002c40ad825 */ /* 0x000fc800078e020a */
[----:B------:R-:W-:Y:S01]  /*c0f0*/  @!P5 IMAD.WIDE R28, R196, 0x2, R28 ;  /* 0x00000002c41cd825 */ /* 0x000fe200078e021c */
[----:B------:R0:W5:Y:S01]  /*c100*/  @!P5 LD.E.64 R32, desc[UR48][R10.64] ;  /* 0x000000300a20d980 */ /* 0x000162000c101b00 */
[----:B------:R-:W-:-:S03]  /*c110*/  SHF.L.U64.HI R30, R210, 0x1, R39 ;  /* 0x00000001d21e7819 */ /* 0x000fc60000010227 */
[----:B------:R1:W5:Y:S01]  /*c120*/  @!P5 LD.E.64 R8, desc[UR48][R28.64] ;  /* 0x000000301c08d980 */ /* 0x000362000c101b00 */
[----:B------:R-:W-:Y:S02]  /*c130*/  @!P6 IADD3 R38, P5, R38, R31, RZ ;  /* 0x0000001f2626e210 */ /* 0x000fe40007fbe0ff */
[----:B0-----:R-:W-:-:S03]  /*c140*/  CS2R R10, SRZ ;  /* 0x00000000000a7805 */ /* 0x001fc6000001ff00 */
[--C-:B------:R-:W-:Y:S01]  /*c150*/  @!P6 IMAD.X R39, R37, 0x1, R30.reuse, P5 ;  /* 0x000000012527e824 */ /* 0x100fe200028e061e */
[----:B------:R-:W-:Y:S02]  /*c160*/  @!P6 IADD3 R40, P5, R40, R31, RZ ;  /* 0x0000001f2828e210 */ /* 0x000fe40007fbe0ff */
[----:B------:R0:W5:Y:S03]  /*c170*/  @!P4 LD.E.64 R10, desc[UR48][R12.64] ;  /* 0x000000300c0ac980 */ /* 0x000166000c101b00 */
[----:B------:R-:W-:Y:S01]  /*c180*/  @!P6 IMAD.X R41, R41, 0x1, R30, P5 ;  /* 0x000000012929e824 */ /* 0x000fe200028e061e */
[----:B------:R-:W-:Y:S02]  /*c190*/  CS2R R30, SRZ ;  /* 0x00000000001e7805 */ /* 0x000fe4000001ff00 */
[----:B-1----:R-:W-:-:S04]  /*c1a0*/  CS2R R28, SRZ ;  /* 0x00000000001c7805 */ /* 0x002fc8000001ff00 */
[----:B------:R1:W5:Y:S01]  /*c1b0*/  @!P4 LD.E.64 R30, desc[UR48][R26.64] ;  /* 0x000000301a1ec980 */ /* 0x000362000c101b00 */
[----:B0-----:R-:W-:-:S03]  /*c1c0*/  CS2R R12, SRZ ;  /* 0x00000000000c7805 */ /* 0x001fc6000001ff00 */
[----:B------:R0:W5:Y:S04]  /*c1d0*/  @!P3 LD.E.64 R28, desc[UR48][R24.64] ;  /* 0x00000030181cb980 */ /* 0x000168000c101b00 */
[----:B------:R2:W5:Y:S01]  /*c1e0*/  @!P3 LD.E.64 R12, desc[UR48][R14.64] ;  /* 0x000000300e0cb980 */ /* 0x000562000c101b00 */
[----:B-1----:R-:W-:Y:S02]  /*c1f0*/  CS2R R26, SRZ ;  /* 0x00000000001a7805 */ /* 0x002fe4000001ff00 */
[----:B0-----:R-:W-:-:S04]  /*c200*/  CS2R R24, SRZ ;  /* 0x0000000000187805 */ /* 0x001fc8000001ff00 */
[----:B------:R0:W5:Y:S01]  /*c210*/  @!P2 LD.E.64 R26, desc[UR48][R4.64] ;  /* 0x00000030041aa980 */ /* 0x000162000c101b00 */
[----:B--2---:R-:W-:-:S03]  /*c220*/  CS2R R14, SRZ ;  /* 0x00000000000e7805 */ /* 0x004fc6000001ff00 */
[----:B------:R-:W5:Y:S04]  /*c230*/  @!P6 LD.E.64 R24, desc[UR48][R38.64] ;  /* 0x000000302618e980 */ /* 0x000f68000c101b00 */
[----:B------:R1:W5:Y:S01]  /*c240*/  @!P2 LD.E.64 R14, desc[UR48][R20.64] ;  /* 0x00000030140ea980 */ /* 0x000362000c101b00 */
[----:B0-----:R-:W-:-:S06]  /*c250*/  CS2R R4, SRZ ;  /* 0x0000000000047805 */ /* 0x001fcc000001ff00 */
[----:B------:R-:W5:Y:S01]  /*c260*/  @!P1 LD.E.64 R4, desc[UR48][R34.64] ;  /* 0x0000003022049980 */ /* 0x000f62000c101b00 */
[----:B-1----:R-:W-:-:S06]  /*c270*/  CS2R R20, SRZ ;  /* 0x0000000000147805 */ /* 0x002fcc000001ff00 */
[----:B------:R0:W5:Y:S02]  /*c280*/  @!P1 LD.E.64 R20, desc[UR48][R6.64] ;  /* 0x0000003006149980 */ /* 0x000164000c101b00 */
[----:B0-----:R-:W-:-:S06]  /*c290*/  CS2R R6, SRZ ;  /* 0x0000000000067805 */ /* 0x001fcc000001ff00 */
[----:B------:R0:W5:Y:S02]  /*c2a0*/  @!P6 LD.E.64 R6, desc[UR48][R40.64] ;  /* 0x000000302806e980 */ /* 0x000164000c101b00 */
.L_x_3850:
[----:B------:R-:W-:Y:S05]  /*c2b0*/  BSYNC B1 ;  /* 0x0000000000017941 */ /* 0x000fea0003800000 */
.L_x_3849:
[--C-:B0---45:R-:W-:Y:S01]  /*c2c0*/  IMAD.MOV.U32 R40, RZ, RZ, R11.reuse ;  /* 0x000000ffff287224 */ /* 0x131fe200078e000b */
[--C-:B------:R-:W-:Y:S01]  /*c2d0*/  SHF.R.U64 R51, R10, 0x10, R11.reuse ;  /* 0x000000100a337819 */ /* 0x100fe2000000120b */
[----:B------:R-:W-:Y:S01]  /*c2e0*/  IMAD.MOV.U32 R34, RZ, RZ, R12 ;  /* 0x000000ffff227224 */ /* 0x000fe200078e000c */
[----:B------:R-:W-:Y:S01]  /*c2f0*/  SHF.R.U32.HI R52, RZ, 0x10, R11 ;  /* 0x00000010ff347819 */ /* 0x000fe2000001160b */
[----:B------:R-:W-:Y:S01]  /*c300*/  IMAD.MOV.U32 R11, RZ, RZ, R14 ;  /* 0x000000ffff0b7224 */ /* 0x000fe200078e000e */
[----:B------:R-:W-:Y:S01]  /*c310*/  SHF.R.U64 R53, R12, 0x10, R13 ;  /* 0x000000100c357819 */ /* 0x000fe2000000120d */
[--C-:B------:R-:W-:Y:S01]  /*c320*/  IMAD.MOV.U32 R12, RZ, RZ, R15.reuse ;  /* 0x000000ffff0c7224 */ /* 0x100fe200078e000f */
[----:B------:R-:W-:Y:S01]  /*c330*/  SHF.R.U64 R14, R14, 0x10, R15 ;  /* 0x000000100e0e7819 */ /* 0x000fe2000000120f */
[----:B-1----:R-:W-:Y:S01]  /*c340*/  IMAD.MOV.U32 R37, RZ, RZ, R9 ;  /* 0x000000ffff257224 */ /* 0x002fe200078e0009 */
[----:B------:R-:W-:Y:S01]  /*c350*/  SHF.R.U32.HI R55, RZ, 0x10, R15 ;  /* 0x00000010ff377819 */ /* 0x000fe2000001160f */
[----:B------:R-:W-:Y:S01]  /*c360*/  IMAD.MOV.U32 R35, RZ, RZ, R8 ;  /* 0x000000ffff237224 */ /* 0x000fe200078e0008 */
[----:B------:R-:W-:Y:S01]  /*c370*/  MOV R15, R4 ;  /* 0x00000004000f7202 */ /* 0x000fe20000000f00 */
[----:B------:R-:W-:Y:S01]  /*c380*/  IMAD.MOV.U32 R48, RZ, RZ, R33 ;  /* 0x000000ffff307224 */ /* 0x000fe200078e0021 */
[----:B------:R-:W-:Y:S01]  /*c390*/  SHF.R.U64 R67, R4, 0x10, R5 ;  /* 0x0000001004437819 */ /* 0x000fe20000001205 */
[----:B------:R-:W-:Y:S01]  /*c3a0*/  IMAD.MOV.U32 R47, RZ, RZ, R32 ;  /* 0x000000ffff2f7224 */ /* 0x000fe200078e0020 */
[C---:B------:R-:W-:Y:S01]  /*c3b0*/  LEA.HI R4, R229.reuse, R229, RZ, 0x1 ;  /* 0x000000e5e5047211 */ /* 0x040fe200078f08ff */
[----:B------:R-:W-:Y:S01]  /*c3c0*/  IMAD.MOV.U32 R46, RZ, RZ, R31 ;  /* 0x000000ffff2e7224 */ /* 0x000fe200078e001f */
[----:B--2---:R-:W-:Y:S01]  /*c3d0*/  MOV R38, R13 ;  /* 0x0000000d00267202 */ /* 0x004fe20000000f00 */
[----:B------:R-:W-:Y:S01]  /*c3e0*/  IMAD.MOV.U32 R44, RZ, RZ, R27 ;  /* 0x000000ffff2c7224 */ /* 0x000fe200078e001b */
[----:B------:R-:W-:Y:S01]  /*c3f0*/  LOP3.LUT R4, R4, 0xfffffffe, RZ, 0xc0, !PT ;  /* 0xfffffffe04047812 */ /* 0x000fe200078ec0ff */
[----:B---3--:R-:W-:Y:S01]  /*c400*/  IMAD.MOV.U32 R41, RZ, RZ, R6 ;  /* 0x000000ffff297224 */ /* 0x008fe200078e0006 */
[----:B------:R-:W-:Y:S01]  /*c410*/  SHF.R.U32.HI R54, RZ, 0x10, R13 ;  /* 0x00000010ff367819 */ /* 0x000fe2000001160d */
[----:B------:R-:W-:Y:S01]  /*c420*/  BSSY B1, `(.L_x_3851) ;  /* 0x000003b000017945 */ /* 0x000fe20003800000 */
[----:B------:R-:W-:Y:S01]  /*c430*/  MOV R13, R20 ;  /* 0x00000014000d7202 */ /* 0x000fe20000000f00 */
[----:B------:R-:W-:Y:S01]  /*c440*/  IMAD.IADD R4, R229, 0x1, -R4 ;  /* 0x00000001e5047824 */ /* 0x000fe200078e0a04 */
[----:B------:R-:W-:Y:S01]  /*c450*/  SHF.R.U64 R56, R20, 0x10, R21 ;  /* 0x0000001014387819 */ /* 0x000fe20000001215 */
[--C-:B------:R-:W-:Y:S01]  /*c460*/  IMAD.MOV.U32 R20, RZ, RZ, R5.reuse ;  /* 0x000000ffff147224 */ /* 0x100fe200078e0005 */
[----:B------:R-:W-:-:S02]  /*c470*/  SHF.R.U32.HI R68, RZ, 0x10, R5 ;  /* 0x00000010ff447819 */ /* 0x000fc40000011605 */
[----:B------:R-:W-:Y:S02]  /*c480*/  SHF.L.U32 R5, R4, 0x1f, RZ ;  /* 0x0000001f04057819 */ /* 0x000fe400000006ff */
[----:B------:R-:W-:Y:S02]  /*c490*/  @P0 IADD3 R0, R43, -0x40, RZ ;  /* 0xffffffc02b000810 */ /* 0x000fe40007ffe0ff */
[----:B------:R-:W0:Y:S01]  /*c4a0*/  SYNCS.PHASECHK.TRANS64.TRYWAIT P0, [R18+URZ+0x30800], R5 ;  /* 0x03080005120075a7 */ /* 0x000e22000800017f */
[--C-:B------:R-:W-:Y:S02]  /*c4b0*/  SHF.R.U64 R49, R8, 0x10, R9.reuse ;  /* 0x0000001008317819 */ /* 0x100fe40000001209 */
[----:B------:R-:W-:Y:S01]  /*c4c0*/  SHF.R.U32.HI R50, RZ, 0x10, R9 ;  /* 0x00000010ff327819 */ /* 0x000fe20000011609 */
[----:B------:R-:W-:Y:S01]  /*c4d0*/  IMAD.MOV.U32 R9, RZ, RZ, R24 ;  /* 0x000000ffff097224 */ /* 0x000fe200078e0018 */
[----:B------:R-:W-:Y:S02]  /*c4e0*/  MOV R8, R25 ;  /* 0x0000001900087202 */ /* 0x000fe40000000f00 */
[----:B------:R-:W-:-:S02]  /*c4f0*/  SHF.R.U64 R60, R32, 0x10, R33 ;  /* 0x00000010203c7819 */ /* 0x000fc40000001221 */
[----:B------:R-:W-:Y:S02]  /*c500*/  SHF.R.U32.HI R61, RZ, 0x10, R33 ;  /* 0x00000010ff3d7819 */ /* 0x000fe40000011621 */
[----:B------:R-:W-:Y:S01]  /*c510*/  MOV R39, R10 ;  /* 0x0000000a00277202 */ /* 0x000fe20000000f00 */
[----:B------:R-:W-:Y:S01]  /*c520*/  IMAD.MOV.U32 R10, RZ, RZ, R21 ;  /* 0x000000ffff0a7224 */ /* 0x000fe200078e0015 */
[----:B------:R-:W-:Y:S02]  /*c530*/  MOV R33, R30 ;  /* 0x0000001e00217202 */ /* 0x000fe40000000f00 */
[----:B------:R-:W-:Y:S01]  /*c540*/  SHF.R.U64 R62, R30, 0x10, R31 ;  /* 0x000000101e3e7819 */ /* 0x000fe2000000121f */
[----:B------:R-:W-:Y:S01]  /*c550*/  IMAD.MOV.U32 R30, RZ, RZ, R28 ;  /* 0x000000ffff1e7224 */ /* 0x000fe200078e001c */
[--C-:B------:R-:W-:Y:S02]  /*c560*/  SHF.R.U64 R58, R24, 0x10, R25.reuse ;  /* 0x00000010183a7819 */ /* 0x100fe40000001219 */
[----:B------:R-:W-:Y:S01]  /*c570*/  SHF.R.U32.HI R59, RZ, 0x10, R25 ;  /* 0x00000010ff3b7819 */ /* 0x000fe20000011619 */
[----:B------:R-:W-:Y:S01]  /*c580*/  IMAD.MOV.U32 R25, RZ, RZ, R26 ;  /* 0x000000ffff197224 */ /* 0x000fe200078e001a */
[----:B------:R-:W-:-:S02]  /*c590*/  MOV R45, R29 ;  /* 0x0000001d002d7202 */ /* 0x000fc40000000f00 */
[----:B------:R-:W-:Y:S02]  /*c5a0*/  PRMT R9, R9, 0x5410, R8 ;  /* 0x0000541009097816 */ /* 0x000fe40000000008 */
[----:B------:R-:W-:Y:S02]  /*c5b0*/  SHF.R.U32.HI R57, RZ, 0x10, R21 ;  /* 0x00000010ff397819 */ /* 0x000fe40000011615 */
[----:B------:R-:W-:Y:S02]  /*c5c0*/  SHF.R.U32.HI R63, RZ, 0x10, R31 ;  /* 0x00000010ff3f7819 */ /* 0x000fe4000001161f */
[--C-:B------:R-:W-:Y:S02]  /*c5d0*/  SHF.R.U64 R64, R28, 0x10, R29.reuse ;  /* 0x000000101c407819 */ /* 0x100fe4000000121d */
[----:B------:R-:W-:Y:S02]  /*c5e0*/  SHF.R.U32.HI R65, RZ, 0x10, R29 ;  /* 0x00000010ff417819 */ /* 0x000fe4000001161d */
[----:B------:R-:W-:-:S02]  /*c5f0*/  SHF.R.U64 R26, R26, 0x10, R27 ;  /* 0x000000101a1a7819 */ /* 0x000fc4000000121b */
[----:B------:R-:W-:Y:S02]  /*c600*/  SHF.R.U32.HI R66, RZ, 0x10, R27 ;  /* 0x00000010ff427819 */ /* 0x000fe4000001161b */
[----:B------:R-:W-:Y:S02]  /*c610*/  MOV R43, R7 ;  /* 0x00000007002b7202 */ /* 0x000fe40000000f00 */
[----:B------:R-:W-:Y:S02]  /*c620*/  VIMNMX R8, R42, 0x80, PT ;  /* 0x000000802a087848 */ /* 0x000fe40003fe0100 */
[----:B------:R-:W-:Y:S02]  /*c630*/  SHF.R.U64 R6, R6, 0x10, R7 ;  /* 0x0000001006067819 */ /* 0x000fe40000001207 */
        /* <DEDUP_REMOVED lines=8> */
[----:B------:R-:W-:Y:S02]  /*c6c0*/  SHF.R.U32.HI R7, RZ, 0x10, R7 ;  /* 0x00000010ff077819 */ /* 0x000fe40000011607 */
[----:B------:R-:W-:Y:S02]  /*c6d0*/  PRMT R37, R49, 0x5410, R50 ;  /* 0x0000541031257816 */ /* 0x000fe40000000032 */
[----:B------:R-:W-:Y:S02]  /*c6e0*/  PRMT R32, R51, 0x5410, R52 ;  /* 0x0000541033207816 */ /* 0x000fe40000000034 */
        /* <DEDUP_REMOVED lines=10> */
[----:B------:R-:W-:Y:S02]  /*c790*/  ISETP.GE.AND P1, PT, R203, R8, PT ;  /* 0x00000008cb00720c */ /* 0x000fe40003f26270 */
[----:B------:R-:W-:Y:S02]  /*c7a0*/  PRMT R20, R67, 0x5410, R68 ;  /* 0x0000541043147816 */ /* 0x000fe40000000044 */
[----:B------:R-:W-:Y:S01]  /*c7b0*/  PRMT R11, R41, 0x5410, R43 ;  /* 0x00005410290b7816 */ /* 0x000fe2000000002b */
[----:B0-----:R-:W-:Y:S08]  /*c7c0*/  @!P0 BRA `(.L_x_3852) ;  /* 0x0000016000c88947 */ /* 0x001ff00003800000 */
.L_x_4098:
[----:B------:R-:W-:Y:S05]  /*c7d0*/  BSYNC B1 ;  /* 0x0000000000017941 */ /* 0x000fea0003800000 */
.L_x_3851:
[----:B------:R-:W-:Y:S01]  /*c7e0*/  BSSY B1, `(.L_x_3853) ;  /* 0x00000fe000017945 */ /* 0x000fe20003800000 */
[----:B------:R-:W-:-:S03]  /*c7f0*/  PRMT R12, R6, 0x5410, R7 ;  /* 0x00005410060c7816 */ /* 0x000fc60000000007 */
[----:B------:R-:W-:Y:S05]  /*c800*/  @P1 BRA `(.L_x_3854) ;  /* 0x0000000c00ec1947 */ /* 0x000fea0003800000 */
[----:B0-----:R-:W0:Y:S01]  /*c810*/  LDC R5, c[0x0][0x3f4] ;  /* 0x0000fd00ff057b82 */ /* 0x001e220000000800 */
[----:B------:R-:W-:Y:S01]  /*c820*/  BSSY B2, `(.L_x_3855) ;  /* 0x000002e000027945 */ /* 0x000fe20003800000 */
[-C--:B0-----:R-:W-:Y:S02]  /*c830*/  ISETP.GE.AND P0, PT, R196, R5.reuse, PT ;  /* 0x00000005c400720c */ /* 0x081fe40003f06270 */
[-C--:B------:R-:W-:Y:S02]  /*c840*/  ISETP.GE.AND P1, PT, R209, R5.reuse, PT ;  /* 0x00000005d100720c */ /* 0x080fe40003f26270 */
[-C--:B------:R-:W-:Y:S02]  /*c850*/  ISETP.GE.AND P2, PT, R207, R5.reuse, PT ;  /* 0x00000005cf00720c */ /* 0x080fe40003f46270 */
[-C--:B------:R-:W-:Y:S02]  /*c860*/  ISETP.GE.AND P3, PT, R208, R5.reuse, PT ;  /* 0x00000005d000720c */ /* 0x080fe40003f66270 */
[----:B------:R-:W-:-:S02]  /*c870*/  ISETP.GE.AND P4, PT, R206, R5, PT ;  /* 0x00000005ce00720c */ /* 0x000fc40003f86270 */
[----:B------:R-:W-:-:S03]  /*c880*/  ISETP.GE.AND P5, PT, R210, R5, PT ;  /* 0x00000005d200720c */ /* 0x000fc60003fa6270 */
[----:B------:R-:W-:Y:S10]  /*c890*/  @P0 BRA `(.L_x_3856) ;  /* 0x0000000000980947 */ /* 0x000ff40003800000 */
[----:B------:R-:W0:Y:S01]  /*c8a0*/  LDS.128 R4, [R3+0x12400] ;  /* 0x0124000003047984 */ /* 0x000e220000000c00 */
        /* <DEDUP_REMOVED lines=26> */
[C---:B------:R-:W-:Y:S01]  /*ca50*/  FMUL.FTZ R46, R7.reuse, R40 ;  /* 0x00000028072e7220 */ /* 0x040fe20000410000 */
[C---:B------:R-:W-:Y:S01]  /*ca60*/  FFMA.FTZ R6, R42.reuse, R5, -R47 ;  /* 0x000000052a067223 */ /* 0x040fe2000001082f */
[-C--:B------:R-:W-:Y:S01]  /*ca70*/  FMUL.FTZ R51, R7, R4.reuse ;  /* 0x0000000407337220 */ /* 0x080fe20000410000 */
        /* <DEDUP_REMOVED lines=8> */
.L_x_3856:
[----:B------:R-:W-:Y:S05]  /*cb00*/  BSYNC B2 ;  /* 0x0000000000027941 */ /* 0x000fea0003800000 */
.L_x_3855:
[----:B------:R-:W-:Y:S04]  /*cb10*/  BSSY B2, `(.L_x_3857) ;  /* 0x0000028000027945 */ /* 0x000fe80003800000 */
[----:B------:R-:W-:Y:S05]  /*cb20*/  @P1 BRA `(.L_x_3858) ;  /* 0x0000000000981947 */ /* 0x000fea0003800000 */
[----:B0-----:R-:W0:Y:S01]  /*cb30*/  LDS.128 R4, [R0] ;  /* 0x0000000000047984 */ /* 0x001e220000000c00 */
        /* <DEDUP_REMOVED lines=37> */
.L_x_3858:
[----:B------:R-:W-:Y:S05]  /*cd90*/  BSYNC B2 ;  /* 0x0000000000027941 */ /* 0x000fea0003800000 */
.L_x_3857:
[----:B------:R-:W-:Y:S04]  /*cda0*/  BSSY B2, `(.L_x_3859) ;  /* 0x0000028000027945 */ /* 0x000fe80003800000 */
[----:B------:R-:W-:Y:S05]  /*cdb0*/  @P2 BRA `(.L_x_3860) ;  /* 0x0000000000982947 */ /* 0x000fea0003800000 */
[----:B01----:R-:W0:Y:S01]  /*cdc0*/  LDS.128 R4, [R3+0x16400] ;  /* 0x0164000003047984 */ /* 0x003e220000000c00 */
        /* <DEDUP_REMOVED lines=37> */
.L_x_3860:
[----:B------:R-:W-:Y:S05]  /*d020*/  BSYNC B2 ;  /* 0x0000000000027941 */ /* 0x000fea0003800000 */
.L_x_3859:
[----:B------:R-:W-:Y:S04]  /*d030*/  BSSY B2, `(.L_x_3861) ;  /* 0x0000028000027945 */ /* 0x000fe80003800000 */
[----:B------:R-:W-:Y:S05]  /*d040*/  @P3 BRA `(.L_x_3862) ;  /* 0x0000000000983947 */ /* 0x000fea0003800000 */
[----:B012---:R-:W0:Y:S01]  /*d050*/  LDS.128 R4, [R0+0x4000] ;  /* 0x0040000000047984 */ /* 0x007e220000000c00 */
        /* <DEDUP_REMOVED lines=37> */
.L_x_3862:
[----:B------:R-:W-:Y:S05]  /*d2b0*/  BSYNC B2 ;  /* 0x0000000000027941 */ /* 0x000fea0003800000 */
.L_x_3861:
[----:B------:R-:W-:Y:S04]  /*d2c0*/  BSSY B2, `(.L_x_3863) ;  /* 0x0000028000027945 */ /* 0x000fe80003800000 */
[----:B------:R-:W-:Y:S05]  /*d2d0*/  @P4 BRA `(.L_x_3864) ;  /* 0x0000000000984947 */ /* 0x000fea0003800000 */
[----:B0123--:R-:W0:Y:S01]  /*d2e0*/  LDS.128 R4, [R3+0x1a400] ;  /* 0x01a4000003047984 */ /* 0x00fe220000000c00 */
        /* <DEDUP_REMOVED lines=37> */
.L_x_3864:
[----:B------:R-:W-:Y:S05]  /*d540*/  BSYNC B2 ;  /* 0x0000000000027941 */ /* 0x000fea0003800000 */
.L_x_3863:
[----:B------:R-:W-:Y:S05]  /*d550*/  @P5 BRA `(.L_x_3854) ;  /* 0x0000000000985947 */ /* 0x000fea0003800000 */
[----:B01234-:R-:W0:Y:S01]  /*d560*/  LDS.128 R4, [R0+0x8000] ;  /* 0x0080000000047984 */ /* 0x01fe220000000c00 */
        /* <DEDUP_REMOVED lines=37> */
.L_x_3854:
[----:B------:R-:W-:Y:S05]  /*d7c0*/  BSYNC B1 ;  /* 0x0000000000017941 */ /* 0x000fea0003800000 */
.L_x_3853:
[----:B01234-:R-:W-:-:S05]  /*d7d0*/  VIADD R4, R203, 0x40 ;  /* 0x00000040cb047836 */ /* 0x01ffca0000000000 */
[----:B------:R-:W-:-:S13]  /*d7e0*/  ISETP.GE.AND P0, PT, R4, R8, PT ;  /* 0x000000080400720c */ /* 0x000fda0003f06270 */
[----:B------:R-:W-:Y:S05]  /*d7f0*/  @P0 BRA `(.L_x_3865) ;  /* 0x0000003c00240947 */ /* 0x000fea0003800000 */
[----:B------:R-:W0:Y:S01]  /*d800*/  LDC R5, c[0x0][0x3f4] ;  /* 0x0000fd00ff057b82 */ /* 0x000e220000000800 */
        /* <DEDUP_REMOVED lines=9> */
[--C-:B------:R-:W-:Y:S02]  /*d8a0*/  HADD2.F32 R48, -RZ, R38.reuse.H0_H0 ;  /* 0x20000026ff307230 */ /* 0x100fe40000004100 */
[----:B------:R-:W-:Y:S02]  /*d8b0*/  HADD2.F32 R50, -RZ, R39.H0_H0 ;  /* 0x20000027ff327230 */ /* 0x000fe40000004100 */
[----:B------:R-:W-:Y:S02]  /*d8c0*/  HADD2.F32 R44, -RZ, R35.H0_H0 ;  /* 0x20000023ff2c7230 */ /* 0x000fe40000004100 */
[----:B------:R-:W-:Y:S02]  /*d8d0*/  HADD2.F32 R46, -RZ, R37.H0_H0 ;  /* 0x20000025ff2e7230 */ /* 0x000fe40000004100 */
[----:B------:R-:W-:Y:S02]  /*d8e0*/  HADD2.F32 R49, -RZ, R38.H1_H1 ;  /* 0x30000026ff317230 */ /* 0x000fe40000004100 */
[----:B0-----:R-:W-:-:S02]  /*d8f0*/  HADD2.F32 R8, -RZ, R4.H0_H0 ;  /* 0x20000004ff087230 */ /* 0x001fc40000004100 */
[----:B------:R-:W-:Y:S02]  /*d900*/  HADD2.F32 R4, -RZ, R4.H1_H1 ;  /* 0x30000004ff047230 */ /* 0x000fe40000004100 */
[--C-:B------:R-:W-:Y:S02]  /*d910*/  HADD2.F32 R40, -RZ, R5.reuse.H0_H0 ;  /* 0x20000005ff287230 */ /* 0x100fe40000004100 */
[----:B------:R-:W-:Y:S02]  /*d920*/  HADD2.F32 R5, -RZ, R5.H1_H1 ;  /* 0x30000005ff057230 */ /* 0x000fe40000004100 */
[-C--:B------:R-:W-:Y:S01]  /*d930*/  FMUL.FTZ R43, R48, R4.reuse ;  /* 0x00000004302b7220 */ /* 0x080fe20000410000 */
[----:B------:R-:W-:Y:S01]  /*d940*/  FMUL.FTZ R45, R44, R4 ;  /* 0x000000042c2d7220 */ /* 0x000fe20000410000 */
[----:B------:R-:W-:Y:S02]  /*d950*/  HADD2.F32 R41, -RZ, R6.H0_H0 ;  /* 0x20000006ff297230 */ /* 0x000fe40000004100 */
[-C--:B------:R-:W-:Y:S01]  /*d960*/  FMUL.FTZ R47, R50, R5.reuse ;  /* 0x00000005322f7220 */ /* 0x080fe20000410000 */
[----:B------:R-:W-:Y:S01]  /*d970*/  FFMA.FTZ R4, R44, R8, -R43 ;  /* 0x000000082c047223 */ /* 0x000fe2000001082b */
[----:B------:R-:W-:Y:S01]  /*d980*/  FMUL.FTZ R43, R46, R5 ;  /* 0x000000052e2b7220 */ /* 0x000fe20000410000 */
[----:B------:R-:W-:-:S02]  /*d990*/  HADD2.F32 R42, -RZ, R7.H0_H0 ;  /* 0x20000007ff2a7230 */ /* 0x000fc40000004100 */
[----:B------:R-:W-:Y:S01]  /*d9a0*/  FFMA.FTZ R5, R46, R40, -R47 ;  /* 0x000000282e057223 */ /* 0x000fe2000001082f */
[----:B------:R-:W-:Y:S02]  /*d9b0*/  HADD2.F32 R6, -RZ, R6.H1_H1 ;  /* 0x30000006ff067230 */ /* 0x000fe40000004100 */
[----:B------:R-:W-:Y:S01]  /*d9c0*/  FFMA.FTZ R45, R48, R8, R45 ;  /* 0x00000008302d7223 */ /* 0x000fe2000001002d */
[----:B------:R-:W-:Y:S02]  /*d9d0*/  HADD2.F32 R7, -RZ, R7.H1_H1 ;  /* 0x30000007ff077230 */ /* 0x000fe40000004100 */
[----:B------:R-:W-:Y:S01]  /*d9e0*/  FFMA.FTZ R40, R50, R40, R43 ;  /* 0x0000002832287223 */ /* 0x000fe2000001002b */
[----:B------:R-:W-:Y:S02]  /*d9f0*/  HADD2.F32 R46, -RZ, R39.H1_H1 ;  /* 0x30000027ff2e7230 */ /* 0x000fe40000004100 */
[----:B------:R-:W-:Y:S01]  /*da00*/  FMUL.FTZ R8, R49, R6 ;  /* 0x0000000631087220 */ /* 0x000fe20000410000 */
[----:B------:R-:W-:Y:S01]  /*da10*/  HADD2.F32 R47, -RZ, R35.H1_H1 ;  /* 0x30000023ff2f7230 */ /* 0x000fe20000004100 */
[----:B------:R-:W-:Y:S01]  /*da20*/  F2FP.F16.F32.PACK_AB R4, R45, R4 ;  /* 0x000000042d04723e */ /* 0x000fe200000000ff */
[----:B------:R-:W-:-:S02]  /*da30*/  HADD2.F32 R44, -RZ, R37.H1_H1 ;  /* 0x30000025ff2c7230 */ /* 0x000fc40000004100 */
[----:B------:R-:W-:Y:S01]  /*da40*/  FMUL.FTZ R35, R46, R7 ;  /* 0x000000072e237220 */ /* 0x000fe20000410000 */
[----:B------:R-:W-:Y:S01]  /*da50*/  F2FP.F16.F32.PACK_AB R5, R40, R5 ;  /* 0x000000052805723e */ /* 0x000fe200000000ff */
[C---:B------:R-:W-:Y:S01]  /*da60*/  FMUL.FTZ R38, R47.reuse, R6 ;  /* 0x000000062f267220 */ /* 0x040fe20000410000 */
[----:B------:R-:W-:Y:S01]  /*da70*/  FFMA.FTZ R6, R47, R41, -R8 ;  /* 0x000000292f067223 */ /* 0x000fe20000010808 */
[C---:B------:R-:W-:Y:S01]  /*da80*/  FMUL.FTZ R37, R44.reuse, R7 ;  /* 0x000000072c257220 */ /* 0x040fe20000410000 */
[-C--:B------:R-:W-:Y:S01]  /*da90*/  FFMA.FTZ R7, R44, R42.reuse, -R35 ;  /* 0x0000002a2c077223 */ /* 0x080fe20000010823 */
[----:B------:R-:W-:Y:S02]  /*daa0*/  FFMA.FTZ R41, R49, R41, R38 ;  /* 0x0000002931297223 */ /* 0x000fe40000010026 */
[----:B------:R-:W-:-:S03]  /*dab0*/  FFMA.FTZ R42, R46, R42, R37 ;  /* 0x0000002a2e2a7223 */ /* 0x000fc60000010025 */
[----:B------:R-:W-:Y:S02]  /*dac0*/  F2FP.F16.F32.PACK_AB R6, R41, R6 ;  /* 0x000000062906723e */ /* 0x000fe400000000ff */
[----:B------:R-:W-:-:S05]  /*dad0*/  F2FP.F16.F32.PACK_AB R7, R42, R7 ;  /* 0x000000072a07723e */ /* 0x000fca00000000ff */
[----:B------:R0:W-:Y:S02]  /*dae0*/  STS.128 [R3+0x14400], R4 ;  /* 0x0144000403007388 */ /* 0x0001e40000000c00 */
.L_x_3867:
[----:B------:R-:W-:Y:S05]  /*daf0*/  BSYNC B1 ;  /* 0x0000000000017941 */ /* 0x000fea0003800000 */
.L_x_3866:
[----:B------:R-:W-:Y:S04]  /*db00*/  BSSY B1, `(.L_x_3868) ;  /* 0x0000028000017945 */ /* 0x000fe80003800000 */
[----:B------:R-:W-:Y:S05]  /*db10*/  @P1 BRA `(.L_x_3869) ;  /* 0x0000000000981947 */ /* 0x000fea0003800000 */
[----:B0-----:R-:W0:Y:S01]  /*db20*/  LDS.128 R4, [R0+0x2000] ;  /* 0x0020000000047984 */ /* 0x001e220000000c00 */
        /* <DEDUP_REMOVED lines=25> */
[----:B------:R-:W-:Y:S02]  /*dcc0*/  HADD2.F32 R40, -RZ, R32.H1_H1 ;  /* 0x30000020ff287230 */ /* 0x000fe40000004100 */
[-C--:B------:R-:W-:Y:S01]  /*dcd0*/  FMUL.FTZ R32, R43, R6.reuse ;  /* 0x000000062b207220 */ /* 0x080fe20000410000 */
[-C--:B------:R-:W-:Y:S01]  /*dce0*/  FMUL.FTZ R31, R42, R7.reuse ;  /* 0x000000072a1f7220 */ /* 0x080fe20000410000 */
[C---:B------:R-:W-:Y:S01]  /*dcf0*/  FMUL.FTZ R34, R39.reuse, R6 ;  /* 0x0000000627227220 */ /* 0x040fe20000410000 */
[C---:B------:R-:W-:Y:S01]  /*dd00*/  FMUL.FTZ R33, R40.reuse, R7 ;  /* 0x0000000728217220 */ /* 0x040fe20000410000 */
[-C--:B------:R-:W-:Y:S01]  /*dd10*/  FFMA.FTZ R6, R39, R37.reuse, -R32 ;  /* 0x0000002527067223 */ /* 0x080fe20000010820 */
[-C--:B------:R-:W-:Y:S01]  /*dd20*/  FFMA.FTZ R7, R40, R38.reuse, -R31 ;  /* 0x0000002628077223 */ /* 0x080fe2000001081f */
[----:B------:R-:W-:Y:S01]  /*dd30*/  FFMA.FTZ R37, R43, R37, R34 ;  /* 0x000000252b257223 */ /* 0x000fe20000010022 */
[----:B------:R-:W-:-:S04]  /*dd40*/  FFMA.FTZ R38, R42, R38, R33 ;  /* 0x000000262a267223 */ /* 0x000fc80000010021 */
[----:B------:R-:W-:Y:S02]  /*dd50*/  F2FP.F16.F32.PACK_AB R6, R37, R6 ;  /* 0x000000062506723e */ /* 0x000fe400000000ff */
[----:B------:R-:W-:-:S05]  /*dd60*/  F2FP.F16.F32.PACK_AB R7, R38, R7 ;  /* 0x000000072607723e */ /* 0x000fca00000000ff */
[----:B------:R1:W-:Y:S02]  /*dd70*/  STS.128 [R0+0x2000], R4 ;  /* 0x0020000400007388 */ /* 0x0003e40000000c00 */
.L_x_3869:
[----:B------:R-:W-:Y:S05]  /*dd80*/  BSYNC B1 ;  /* 0x0000000000017941 */ /* 0x000fea0003800000 */
.L_x_3868:
        /* <DEDUP_REMOVED lines=40> */
.L_x_3871:
[----:B------:R-:W-:Y:S05]  /*e010*/  BSYNC B1 ;  /* 0x0000000000017941 */ /* 0x000fea0003800000 */
.L_x_3870:
        /* <DEDUP_REMOVED lines=40> */
.L_x_3873:
[----:B------:R-:W-:Y:S05]  /*e2a0*/  BSYNC B1 ;  /* 0x0000000000017941 */ /* 0x000fea0003800000 */
.L_x_3872:
        /* <DEDUP_REMOVED lines=40> */
.L_x_3875:
[----:B------:R-:W-:Y:S05]  /*e530*/  BSYNC B1 ;  /* 0x0000000000017941 */ /* 0x000fea0003800000 */
.L_x_3874:
        /* <DEDUP_REMOVED lines=13> */
[----:B------:R-:W-:Y:S01]  /*e610*/  FMUL.FTZ R15, R28, R5 ;  /* 0x000000051c0f7220 */ /* 0x000fe20000410000 */
[----:B------:R-:W-:Y:S01]  /*e620*/  FFMA.FTZ R4, R21, R3, -R20 ;  /* 0x0000000315047223 */ /* 0x000fe20000010814 */
[----:B------:R-:W-:-:S02]  /*e630*/  HADD2.F32 R14, -RZ, R7.H0_H0 ;  /* 0x20000007ff0e7230 */ /* 0x000fc40000004100 */
[----:B------:R-:W-:Y:S01]  /*e640*/  FFMA.FTZ R3, R25, R3, R24 ;  /* 0x0000000319037223 */ /* 0x000fe20000010018 */
[C---:B------:R-:W-:Y:S01]  /*e650*/  FMUL.FTZ R21, R26.reuse, R5 ;  /* 0x000000051a157220 */ /* 0x040fe20000410000 */
[----:B------:R-:W-:Y:S02]  /*e660*/  HADD2.F32 R6, -RZ, R6.H1_H1 ;  /* 0x30000006ff067230 */ /* 0x000fe40000004100 */
[-C--:B------:R-:W-:Y:S01]  /*e670*/  FFMA.FTZ R5, R26, R8.reuse, -R15 ;  /* 0x000000081a057223 */ /* 0x080fe2000001080f */
[----:B------:R-:W-:Y:S02]  /*e680*/  HADD2.F32 R7, -RZ, R7.H1_H1 ;  /* 0x30000007ff077230 */ /* 0x000fe40000004100 */
[----:B------:R-:W-:Y:S01]  /*e690*/  FFMA.FTZ R8, R28, R8, R21 ;  /* 0x000000081c087223 */ /* 0x000fe20000010015 */
[----:B------:R-:W-:Y:S01]  /*e6a0*/  HADD2.F32 R25, -RZ, R11.H1_H1 ;  /* 0x3000000bff197230 */ /* 0x000fe20000004100 */
[----:B------:R-:W-:Y:S01]  /*e6b0*/  F2FP.F16.F32.PACK_AB R4, R3, R4 ;  /* 0x000000040304723e */ /* 0x000fe200000000ff */
[----:B------:R-:W-:-:S02]  /*e6c0*/  HADD2.F32 R24, -RZ, R12.H1_H1 ;  /* 0x3000000cff187230 */ /* 0x000fc40000004100 */
[----:B------:R-:W-:Y:S01]  /*e6d0*/  HADD2.F32 R15, -RZ, R9.H1_H1 ;  /* 0x30000009ff0f7230 */ /* 0x000fe20000004100 */
[----:B------:R-:W-:Y:S01]  /*e6e0*/  F2FP.F16.F32.PACK_AB R5, R8, R5 ;  /* 0x000000050805723e */ /* 0x000fe200000000ff */
        /* <DEDUP_REMOVED lines=11> */
[----:B------:R0:W-:Y:S01]  /*e7a0*/  STS.128 [R0+0xa000], R4 ;  /* 0x00a0000400007388 */ /* 0x0001e20000000c00 */
[----:B------:R-:W-:Y:S05]  /*e7b0*/  BRA `(.L_x_3865) ;  /* 0x0000002c00347947 */ /* 0x000fea0003800000 */
.L_x_3847:
[----:B------:R-:W-:-:S03]  /*e7c0*/  UMOV UR4, 0xffffffff ;  /* 0xffffffff00047882 */ /* 0x000fc60000000000 */
[----:B------:R-:W-:Y:S05]  /*e7d0*/  BRA.DIV UR4, `(.L_x_3876) ;  /* 0x0000014204d87947 */ /* 0x000fea000b800000 */
[----:B------:R0:W1:Y:S04]  /*e7e0*/  SHFL.IDX PT, R0, R24, RZ, 0x1c1f ;  /* 0x001c1fff18007589 */ /* 0x00006800000e0000 */
[----:B------:R0:W2:Y:S04]  /*e7f0*/  SHFL.IDX PT, R3, R38, RZ, 0x1c1f ;  /* 0x001c1fff26037589 */ /* 0x0000a800000e0000 */
[----:B------:R0:W3:Y:S04]  /*e800*/  SHFL.IDX PT, R37, R41, RZ, 0x1c1f ;  /* 0x001c1fff29257589 */ /* 0x0000e800000e0000 */
[----:B------:R-:W4:Y:S02]  /*e810*/  SHFL.IDX PT, R40, R40, RZ, 0x1c1f ;  /* 0x001c1fff28287589 */ /* 0x000f2400000e0000 */
.L_x_4104:
        /* <DEDUP_REMOVED lines=11> */
[----:B0-----:R-:W-:Y:S02]  /*e8d0*/  CS2R R24, SRZ ;  /* 0x0000000000187805 */ /* 0x001fe4000001ff00 */
[----:B------:R-:W-:Y:S02]  /*e8e0*/  CS2R R26, SRZ ;  /* 0x00000000001a7805 */ /* 0x000fe4000001ff00 */
[----:B------:R-:W-:Y:S02]  /*e8f0*/  CS2R R28, SRZ ;  /* 0x00000000001c7805 */ /* 0x000fe4000001ff00 */
[----:B------:R-:W-:Y:S02]  /*e900*/  CS2R R30, SRZ ;  /* 0x00000000001e7805 */ /* 0x000fe4000001ff00 */
[----:B------:R-:W-:-:S02]  /*e910*/  CS2R R32, SRZ ;  /* 0x0000000000207805 */ /* 0x000fc4000001ff00 */
[----:B------:R-:W-:Y:S01]  /*e920*/  CS2R R34, SRZ ;  /* 0x0000000000227805 */ /* 0x000fe2000001ff00 */
[----:B------:R-:W-:Y:S06]  /*e930*/  @P0 BRA `(.L_x_3878) ;  /* 0x0000000000980947 */ /* 0x000fec0003800000 */
[----:B------:R-:W-:Y:S01]  /*e940*/  ULDC UR4, c[0x0][0x3f4] ;  /* 0x0000fd0000047ab9 */ /* 0x000fe20000000800 */
[----:B--2---:R-:W-:Y:S01]  /*e950*/  IMAD.MOV.U32 R6, RZ, RZ, R3 ;  /* 0x000000ffff067224 */ /* 0x004fe200078e0003 */
[----:B------:R-:W-:Y:S01]  /*e960*/  ISETP.GE.AND P3, PT, R194, UR4, PT ;  /* 0x00000004c2007c0c */ /* 0x000fe2000bf66270 */
[----:B-1----:R-:W-:Y:S01]  /*e970*/  IMAD.MOV.U32 R7, RZ, RZ, R0 ;  /* 0x000000ffff077224 */ /* 0x002fe200078e0000 */
[----:B------:R-:W-:Y:S01]  /*e980*/  ISETP.GE.AND P2, PT, R16, UR4, PT ;  /* 0x0000000410007c0c */ /* 0x000fe2000bf46270 */
[----:B----4-:R-:W-:Y:S01]  /*e990*/  IMAD.MOV.U32 R8, RZ, RZ, R40 ;  /* 0x000000ffff087224 */ /* 0x010fe200078e0028 */
[----:B------:R-:W-:Y:S02]  /*e9a0*/  ISETP.GE.AND P4, PT, R193, UR4, PT ;  /* 0x00000004c1007c0c */ /* 0x000fe4000bf86270 */
[----:B------:R-:W-:Y:S02]  /*e9b0*/  CS2R R28, SRZ ;  /* 0x00000000001c7805 */ /* 0x000fe4000001ff00 */
[----:B---3--:R-:W-:-:S02]  /*e9c0*/  MOV R9, R37 ;  /* 0x0000002500097202 */ /* 0x008fc40000000f00 */
[----:B------:R-:W-:Y:S02]  /*e9d0*/  CS2R R30, SRZ ;  /* 0x00000000001e7805 */ /* 0x000fe4000001ff00 */
[----:B------:R-:W-:Y:S02]  /*e9e0*/  CS2R R10, SRZ ;  /* 0x00000000000a7805 */ /* 0x000fe4000001ff00 */
[----:B------:R-:W-:Y:S02]  /*e9f0*/  CS2R R32, SRZ ;  /* 0x0000000000207805 */ /* 0x000fe4000001ff00 */
[----:B------:R-:W-:Y:S02]  /*ea00*/  CS2R R34, SRZ ;  /* 0x0000000000227805 */ /* 0x000fe4000001ff00 */
[----:B------:R-:W-:Y:S02]  /*ea10*/  @!P3 SHF.L.U32 R13, R198, 0x3, RZ ;  /* 0x00000003c60db819 */ /* 0x000fe400000006ff */
[----:B------:R-:W-:Y:S01]  /*ea20*/  @!P2 SHF.L.U32 R38, R16, 0x1, RZ ;  /* 0x000000011026a819 */ /* 0x000fe200000006ff */
[----:B------:R-:W-:-:S03]  /*ea30*/  @!P4 IMAD.SHL.U32 R41, R199, 0x8, RZ ;  /* 0x00000008c729c824 */ /* 0x000fc600078e00ff */
[-C--:B------:R-:W-:Y:S01]  /*ea40*/  @!P2 IADD3 R20, P0, R3, R38.reuse, RZ ;  /* 0x000000260314a210 */ /* 0x080fe20007f1e0ff */
[----:B------:R-:W-:Y:S01]  /*ea50*/  @!P3 IMAD.WIDE R4, R13, 0x2, R6 ;  /* 0x000000020d04b825 */ /* 0x000fe200078e0206 */
[----:B------:R-:W-:Y:S02]  /*ea60*/  @!P2 IADD3 R38, P1, R40, R38, RZ ;  /* 0x000000262826a210 */ /* 0x000fe40007f3e0ff */
[----:B------:R-:W-:Y:S01]  /*ea70*/  @!P2 SHF.L.U64.HI R3, R16, 0x1, R17 ;  /* 0x000000011003a819 */ /* 0x000fe20000010211 */
[----:B------:R-:W-:Y:S01]  /*ea80*/  @!P4 IMAD.WIDE R6, R41, 0x2, R6 ;  /* 0x000000022906c825 */ /* 0x000fe200078e0206 */
[----:B------:R0:W5:Y:S03]  /*ea90*/  @!P3 LD.E.128 R28, desc[UR48][R4.64] ;  /* 0x00000030041cb980 */ /* 0x000166000c101d00 */
[--C-:B------:R-:W-:Y:S01]  /*eaa0*/  @!P3 IMAD.WIDE R12, R13, 0x2, R8.reuse ;  /* 0x000000020d0cb825 */ /* 0x100fe200078e0208 */
[----:B------:R1:W5:Y:S03]  /*eab0*/  @!P4 LD.E.128 R32, desc[UR48][R6.64] ;  /* 0x000000300620c980 */ /* 0x000366000c101d00 */
[----:B------:R-:W-:Y:S01]  /*eac0*/  @!P4 IMAD.WIDE R40, R41, 0x2, R8 ;  /* 0x000000022928c825 */ /* 0x000fe200078e0208 */
[----:B------:R-:W-:-:S02]  /*ead0*/  CS2R R8, SRZ ;  /* 0x0000000000087805 */ /* 0x000fc4000001ff00 */
[----:B------:R-:W-:Y:S02]  /*eae0*/  CS2R R14, SRZ ;  /* 0x00000000000e7805 */ /* 0x000fe4000001ff00 */
[----:B------:R-:W-:Y:S02]  /*eaf0*/  CS2R R24, SRZ ;  /* 0x0000000000187805 */ /* 0x000fe4000001ff00 */
[----:B------:R-:W-:Y:S02]  /*eb00*/  CS2R R26, SRZ ;  /* 0x00000000001a7805 */ /* 0x000fe4000001ff00 */
[----:B0-----:R-:W-:Y:S01]  /*eb10*/  CS2R R4, SRZ ;  /* 0x0000000000047805 */ /* 0x001fe2000001ff00 */
[--C-:B------:R-:W-:Y:S01]  /*eb20*/  @!P2 IMAD.X R21, R0, 0x1, R3.reuse, P0 ;  /* 0x000000010015a824 */ /* 0x100fe200000e0603 */
[----:B------:R0:W5:Y:S01]  /*eb30*/  @!P3 LD.E.128 R8, desc[UR48][R12.64] ;  /* 0x000000300c08b980 */ /* 0x000162000c101d00 */
[----:B-1----:R-:W-:Y:S01]  /*eb40*/  CS2R R6, SRZ ;  /* 0x0000000000067805 */ /* 0x002fe2000001ff00 */
[----:B------:R-:W-:-:S02]  /*eb50*/  @!P2 IMAD.X R39, R37, 0x1, R3, P1 ;  /* 0x000000012527a824 */ /* 0x000fc400008e0603 */
[----:B------:R1:W5:Y:S04]  /*eb60*/  @!P2 LD.E.128 R24, desc[UR48][R20.64] ;  /* 0x000000301418a980 */ /* 0x000368000c101d00 */
[----:B------:R1:W5:Y:S01]  /*eb70*/  @!P2 LD.E.128 R4, desc[UR48][R38.64] ;  /* 0x000000302604a980 */ /* 0x000362000c101d00 */
[----:B0-----:R-:W-:-:S06]  /*eb80*/  CS2R R12, SRZ ;  /* 0x00000000000c7805 */ /* 0x001fcc000001ff00 */
[----:B------:R1:W5:Y:S02]  /*eb90*/  @!P4 LD.E.128 R12, desc[UR48][R40.64] ;  /* 0x00000030280cc980 */ /* 0x000364000c101d00 */
.L_x_3878:
[----:B------:R-:W-:Y:S05]  /*eba0*/  BSYNC B1 ;  /* 0x0000000000017941 */ /* 0x000fea0003800000 */
.L_x_3877:
[----:B-1---5:R-:W-:Y:S01]  /*ebb0*/  IMAD.MOV.U32 R0, RZ, RZ, R25 ;  /* 0x000000ffff007224 */ /* 0x022fe200078e0019 */
[----:B---3--:R-:W-:Y:S01]  /*ebc0*/  MOV R37, R24 ;  /* 0x0000001800257202 */ /* 0x008fe20000000f00 */
[----:B------:R-:W-:Y:S01]  /*ebd0*/  IMAD.MOV.U32 R39, RZ, RZ, R26 ;  /* 0x000000ffff277224 */ /* 0x000fe200078e001a */
[----:B--2---:R-:W-:Y:S01]  /*ebe0*/  MOV R3, R27 ;  /* 0x0000001b00037202 */ /* 0x004fe20000000f00 */
[----:B------:R-:W-:Y:S01]  /*ebf0*/  IMAD.MOV.U32 R20, RZ, RZ, R5 ;  /* 0x000000ffff147224 */ /* 0x000fe200078e0005 */
[----:B------:R-:W-:Y:S01]  /*ec00*/  PRMT R37, R37, 0x5410, R0 ;  /* 0x0000541025257816 */ /* 0x000fe20000000000 */
[----:B------:R-:W-:Y:S01]  /*ec10*/  IMAD.MOV.U32 R21, RZ, RZ, R29 ;  /* 0x000000ffff157224 */ /* 0x000fe200078e001d */
[----:B------:R-:W-:Y:S01]  /*ec20*/  LEA.HI R0, R229, R229, RZ, 0x1 ;  /* 0x000000e5e5007211 */ /* 0x000fe200078f08ff */
[----:B------:R-:W-:Y:S01]  /*ec30*/  IMAD.MOV.U32 R44, RZ, RZ, R35 ;  /* 0x000000ffff2c7224 */ /* 0x000fe200078e0023 */
[----:B------:R-:W-:Y:S01]  /*ec40*/  PRMT R39, R39, 0x5410, R3 ;  /* 0x0000541027277816 */ /* 0x000fe20000000003 */
[----:B------:R-:W-:Y:S01]  /*ec50*/  IMAD.MOV.U32 R43, RZ, RZ, R6 ;  /* 0x000000ffff2b7224 */ /* 0x000fe200078e0006 */
[----:B------:R-:W-:Y:S01]  /*ec60*/  LOP3.LUT R0, R0, 0xfffffffe, RZ, 0xc0, !PT ;  /* 0xfffffffe00007812 */ /* 0x000fe200078ec0ff */
[----:B------:R-:W-:Y:S01]  /*ec70*/  BSSY B1, `(.L_x_3879) ;  /* 0x0000044000017945 */ /* 0x000fe20003800000 */
[----:B------:R-:W-:Y:S01]  /*ec80*/  SHF.R.U64 R38, R24, 0x10, R25 ;  /* 0x0000001018267819 */ /* 0x000fe20000001219 */
[----:B------:R-:W-:Y:S01]  /*ec90*/  IMAD.MOV.U32 R24, RZ, RZ, R14 ;  /* 0x000000ffff187224 */ /* 0x000fe200078e000e */
[----:B------:R-:W-:-:S02]  /*eca0*/  IADD3 R0, R229, -R0, RZ ;  /* 0x80000000e5007210 */ /* 0x000fc40007ffe0ff */
[----:B----4-:R-:W-:Y:S01]  /*ecb0*/  SHF.R.U32.HI R40, RZ, 0x10, R25 ;  /* 0x00000010ff287819 */ /* 0x010fe20000011619 */
[----:B------:R-:W-:Y:S01]  /*ecc0*/  IMAD.MOV.U32 R25, RZ, RZ, R31 ;  /* 0x000000ffff197224 */ /* 0x000fe200078e001f */
[----:B------:R-:W-:Y:S02]  /*ecd0*/  SHF.L.U32 R3, R0, 0x1f, RZ ;  /* 0x0000001f00037819 */ /* 0x000fe400000006ff */
[----:B------:R-:W-:Y:S01]  /*ece0*/  SHF.R.U64 R46, R26, 0x10, R27 ;  /* 0x000000101a2e7819 */ /* 0x000fe2000000121b */
[----:B------:R-:W-:Y:S01]  /*ecf0*/  IMAD.MOV.U32 R26, RZ, RZ, R28 ;  /* 0x000000ffff1a7224 */ /* 0x000fe200078e001c */
[----:B------:R-:W0:Y:S01]  /*ed00*/  SYNCS.PHASECHK.TRANS64.TRYWAIT P0, [R18+URZ+0x30800], R3 ;  /* 0x03080003120075a7 */ /* 0x000e22000800017f */
[--C-:B------:R-:W-:Y:S02]  /*ed10*/  SHF.R.U64 R48, R30, 0x10, R31.reuse ;  /* 0x000000101e307819 */ /* 0x100fe4000000121f */
[----:B------:R-:W-:Y:S01]  /*ed20*/  SHF.R.U32.HI R49, RZ, 0x10, R31 ;  /* 0x00000010ff317819 */ /* 0x000fe2000001161f */
[----:B------:R-:W-:Y:S01]  /*ed30*/  IMAD.MOV.U32 R31, RZ, RZ, R32 ;  /* 0x000000ffff1f7224 */ /* 0x000fe200078e0020 */
[----:B------:R-:W-:-:S02]  /*ed40*/  SHF.R.U64 R47, R28, 0x10, R29 ;  /* 0x000000101c2f7819 */ /* 0x000fc4000000121d */
[----:B------:R-:W-:Y:S02]  /*ed50*/  MOV R42, R33 ;  /* 0x00000021002a7202 */ /* 0x000fe40000000f00 */
[--C-:B------:R-:W-:Y:S02]  /*ed60*/  SHF.R.U64 R50, R32, 0x10, R33.reuse ;  /* 0x0000001020327819 */ /* 0x100fe40000001221 */
[----:B------:R-:W-:Y:S01]  /*ed70*/  SHF.R.U32.HI R51, RZ, 0x10, R33 ;  /* 0x00000010ff337819 */ /* 0x000fe20000011621 */
[----:B------:R-:W-:Y:S01]  /*ed80*/  IMAD.MOV.U32 R33, RZ, RZ, R34 ;  /* 0x000000ffff217224 */ /* 0x000fe200078e0022 */
[----:B------:R-:W-:Y:S02]  /*ed90*/  MOV R41, R4 ;  /* 0x0000000400297202 */ /* 0x000fe40000000f00 */
[--C-:B------:R-:W-:Y:S02]  /*eda0*/  SHF.R.U64 R52, R4, 0x10, R5.reuse ;  /* 0x0000001004347819 */ /* 0x100fe40000001205 */
[----:B------:R-:W-:Y:S01]  /*edb0*/  SHF.R.U32.HI R53, RZ, 0x10, R5 ;  /* 0x00000010ff357819 */ /* 0x000fe20000011605 */
[----:B------:R-:W-:Y:S01]  /*edc0*/  IMAD.MOV.U32 R5, RZ, RZ, R9 ;  /* 0x000000ffff057224 */ /* 0x000fe200078e0009 */
[----:B------:R-:W-:-:S02]  /*edd0*/  SHF.R.U32.HI R27, RZ, 0x10, R27 ;  /* 0x00000010ff1b7819 */ /* 0x000fc4000001161b */
[----:B------:R-:W-:Y:S01]  /*ede0*/  MOV R28, R30 ;  /* 0x0000001e001c7202 */ /* 0x000fe20000000f00 */
[----:B------:R-:W-:Y:S01]  /*edf0*/  IMAD.MOV.U32 R30, RZ, RZ, R8 ;  /* 0x000000ffff1e7224 */ /* 0x000fe200078e0008 */
[----:B------:R-:W-:Y:S02]  /*ee00*/  MOV R4, R7 ;  /* 0x0000000700047202 */ /* 0x000fe40000000f00 */
[----:B------:R-:W-:Y:S01]  /*ee10*/  SHF.R.U64 R54, R6, 0x10, R7 ;  /* 0x0000001006367819 */ /* 0x000fe20000001207 */
[----:B------:R-:W-:Y:S01]  /*ee20*/  IMAD.MOV.U32 R6, RZ, RZ, R11 ;  /* 0x000000ffff067224 */ /* 0x000fe200078e000b */
[----:B------:R-:W-:Y:S01]  /*ee30*/  SHF.R.U32.HI R55, RZ, 0x10, R7 ;  /* 0x00000010ff377819 */ /* 0x000fe20000011607 */
[----:B------:R-:W-:Y:S01]  /*ee40*/  IMAD.MOV.U32 R7, RZ, RZ, R12 ;  /* 0x000000ffff077224 */ /* 0x000fe200078e000c */
[--C-:B------:R-:W-:Y:S02]  /*ee50*/  SHF.R.U64 R56, R8, 0x10, R9.reuse ;  /* 0x0000001008387819 */ /* 0x100fe40000001209 */
[----:B------:R-:W-:Y:S01]  /*ee60*/  SHF.R.U32.HI R57, RZ, 0x10, R9 ;  /* 0x00000010ff397819 */ /* 0x000fe20000011609 */
[----:B------:R-:W-:Y:S01]  /*ee70*/  IMAD.MOV.U32 R9, RZ, RZ, R15 ;  /* 0x000000ffff097224 */ /* 0x000fe200078e000f */
[----:B------:R-:W-:-:S02]  /*ee80*/  MOV R32, R10 ;  /* 0x0000000a00207202 */ /* 0x000fc40000000f00 */
[----:B------:R-:W-:Y:S02]  /*ee90*/  SHF.R.U32.HI R29, RZ, 0x10, R29 ;  /* 0x00000010ff1d7819 */ /* 0x000fe4000001161d */
[----:B------:R-:W-:Y:S02]  /*eea0*/  SHF.R.U64 R34, R34, 0x10, R35 ;  /* 0x0000001022227819 */ /* 0x000fe40000001223 */
[----:B------:R-:W-:Y:S02]  /*eeb0*/  SHF.R.U64 R10, R10, 0x10, R11 ;  /* 0x000000100a0a7819 */ /* 0x000fe4000000120b */
[----:B------:R-:W-:Y:S02]  /*eec0*/  SHF.R.U32.HI R35, RZ, 0x10, R35 ;  /* 0x00000010ff237819 */ /* 0x000fe40000011623 */
[----:B------:R-:W-:Y:S02]  /*eed0*/  SHF.R.U32.HI R11, RZ, 0x10, R11 ;  /* 0x00000010ff0b7819 */ /* 0x000fe4000001160b */
[----:B------:R-:W-:-:S02]  /*eee0*/  MOV R8, R13 ;  /* 0x0000000d00087202 */ /* 0x000fc40000000f00 */
[--C-:B------:R-:W-:Y:S02]  /*eef0*/  SHF.R.U64 R58, R12, 0x10, R13.reuse ;  /* 0x000000100c3a7819 */ /* 0x100fe4000000120d */
[----:B------:R-:W-:Y:S02]  /*ef00*/  SHF.R.U32.HI R59, RZ, 0x10, R13 ;  /* 0x00000010ff3b7819 */ /* 0x000fe4000001160d */
[----:B------:R-:W-:Y:S02]  /*ef10*/  VIMNMX R0, R45, 0x80, PT ;  /* 0x000000802d007848 */ /* 0x000fe40003fe0100 */
[----:B------:R-:W-:Y:S02]  /*ef20*/  PRMT R38, R38, 0x5410, R40 ;  /* 0x0000541026267816 */ /* 0x000fe40000000028 */
[----:B------:R-:W-:Y:S02]  /*ef30*/  SHF.R.U64 R60, R14, 0x10, R15 ;  /* 0x000000100e3c7819 */ /* 0x000fe4000000120f */
        /* <DEDUP_REMOVED lines=18> */
[----:B------:R-:W-:-:S02]  /*f060*/  ISETP.GE.AND P1, PT, R203, R0, PT ;  /* 0x00000000cb00720c */ /* 0x000fc40003f26270 */
[----:B------:R-:W-:Y:S02]  /*f070*/  PRMT R20, R7, 0x5410, R8 ;  /* 0x0000541007147816 */ /* 0x000fe40000000008 */
[----:B------:R-:W-:Y:S02]  /*f080*/  PRMT R21, R58, 0x5410, R59 ;  /* 0x000054103a157816 */ /* 0x000fe4000000003b */
[----:B------:R-:W-:Y:S01]  /*f090*/  PRMT R24, R24, 0x5410, R9 ;  /* 0x0000541018187816 */ /* 0x000fe20000000009 */
[----:B0-----:R-:W-:Y:S06]  /*f0a0*/  @!P0 BRA `(.L_x_3880) ;  /* 0x0000013c00188947 */ /* 0x001fec0003800000 */
.L_x_4105:
[----:B------:R-:W-:Y:S05]  /*f0b0*/  BSYNC B1 ;  /* 0x0000000000017941 */ /* 0x000fea0003800000 */
.L_x_3879:
[----:B------:R-:W-:Y:S01]  /*f0c0*/  BSSY B1, `(.L_x_3881) ;  /* 0x0000117000017945 */ /* 0x000fe20003800000 */
[----:B------:R-:W-:-:S03]  /*f0d0*/  PRMT R25, R60, 0x5410, R61 ;  /* 0x000054103c197816 */ /* 0x000fc6000000003d */
[----:B------:R-:W-:Y:S05]  /*f0e0*/  @P1 BRA `(.L_x_3882) ;  /* 0x0000001000501947 */ /* 0x000fea0003800000 */
[----:B0-----:R-:W0:Y:S01]  /*f0f0*/  LDC R3, c[0x0][0x3f4] ;  /* 0x0000fd00ff037b82 */ /* 0x001e220000000800 */
[----:B------:R-:W-:Y:S01]  /*f100*/  BSSY B2, `(.L_x_3883) ;  /* 0x0000060000027945 */ /* 0x000fe20003800000 */
[-C--:B0-----:R-:W-:Y:S02]  /*f110*/  ISETP.GE.AND P0, PT, R16, R3.reuse, PT ;  /* 0x000000031000720c */ /* 0x081fe40003f06270 */
[-C--:B------:R-:W-:Y:S02]  /*f120*/  ISETP.GE.AND P1, PT, R194, R3.reuse, PT ;  /* 0x00000003c200720c */ /* 0x080fe40003f26270 */
[----:B------:R-:W-:-:S09]  /*f130*/  ISETP.GE.AND P2, PT, R193, R3, PT ;  /* 0x00000003c100720c */ /* 0x000fd20003f46270 */
[----:B------:R-:W-:Y:S05]  /*f140*/  @P0 BRA `(.L_x_3884) ;  /* 0x00000004006c0947 */ /* 0x000fea0003800000 */
[----:B------:R-:W2:Y:S01]  /*f150*/  LDL R4, [R1+0xa4] ;  /* 0x0000a40001047983 */ /* 0x000ea20000100800 */
[----:B------:R-:W-:Y:S02]  /*f160*/  HADD2.F32 R56, -RZ, R41.H0_H0 ;  /* 0x20000029ff387230 */ /* 0x000fe40000004100 */
[----:B------:R-:W-:Y:S02]  /*f170*/  HADD2.F32 R54, -RZ, R37.H0_H0 ;  /* 0x20000025ff367230 */ /* 0x000fe40000004100 */
[----:B------:R-:W-:Y:S02]  /*f180*/  HADD2.F32 R55, -RZ, R42.H0_H0 ;  /* 0x2000002aff377230 */ /* 0x000fe40000004100 */
[----:B------:R-:W-:Y:S01]  /*f190*/  HADD2.F32 R53, -RZ, R38.H0_H0 ;  /* 0x20000026ff357230 */ /* 0x000fe20000004100 */
[----:B--2---:R-:W-:Y:S02]  /*f1a0*/  LEA.HI R6, R3, R4, RZ, 0x1d ;  /* 0x0000000403067211 */ /* 0x004fe400078fe8ff */
[----:B------:R-:W-:-:S02]  /*f1b0*/  LOP3.LUT R4, R216, 0x38, R16, 0xf8, !PT ;  /* 0x00000038d8047812 */ /* 0x000fc400078ef810 */
[----:B------:R-:W-:Y:S01]  /*f1c0*/  SHF.R.S32.HI R9, RZ, 0x1f, R6 ;  /* 0x0000001fff097819 */ /* 0x000fe20000011406 */
[----:B------:R-:W-:Y:S01]  /*f1d0*/  IMAD.SHL.U32 R7, R6, 0x8, RZ ;  /* 0x0000000806077824 */ /* 0x000fe200078e00ff */
[-C--:B------:R-:W-:Y:S02]  /*f1e0*/  LOP3.LUT R5, R4, R217.reuse, RZ, 0x3c, !PT ;  /* 0x000000d904057212 */ /* 0x080fe400078e3cff */
[----:B------:R-:W-:Y:S02]  /*f1f0*/  LEA.HI R9, R9, R6, RZ, 0x3 ;  /* 0x0000000609097211 */ /* 0x000fe400078f18ff */
[----:B------:R-:W-:Y:S01]  /*f200*/  LOP3.LUT R4, R216, 0x38, R7, 0xf8, !PT ;  /* 0x00000038d8047812 */ /* 0x000fe200078ef807 */
[----:B------:R-:W-:Y:S01]  /*f210*/  IMAD.IADD R5, R218, 0x1, R5 ;  /* 0x00000001da057824 */ /* 0x000fe200078e0205 */
[----:B------:R-:W-:Y:S02]  /*f220*/  SHF.L.U32 R9, R9, 0xa, RZ ;  /* 0x0000000a09097819 */ /* 0x000fe400000006ff */
[----:B------:R-:W-:Y:S01]  /*f230*/  LOP3.LUT R8, R4, R217, RZ, 0x3c, !PT ;  /* 0x000000d904087212 */ /* 0x000fe200078e3cff */
[----:B------:R-:W-:Y:S01]  /*f240*/  IMAD R34, R5, 0x2, R18 ;  /* 0x0000000205227824 */ /* 0x000fe200078e0212 */
[----:B------:R-:W-:-:S04]  /*f250*/  LOP3.LUT R9, R9, 0x7fffe000, RZ, 0xc0, !PT ;  /* 0x7fffe00009097812 */ /* 0x000fc800078ec0ff */
[----:B------:R-:W-:Y:S01]  /*f260*/  IADD3 R9, R8, R9, R218 ;  /* 0x0000000908097210 */ /* 0x000fe20007ffe0da */
[----:B------:R-:W0:Y:S04]  /*f270*/  LDS.128 R4, [R34+0x12400] ;  /* 0x0124000022047984 */ /* 0x000e280000000c00 */
[----:B------:R-:W-:-:S05]  /*f280*/  IMAD R35, R9, 0x2, R18 ;  /* 0x0000000209237824 */ /* 0x000fca00078e0212 */
[----:B------:R-:W1:Y:S01]  /*f290*/  LDS.128 R8, [R35+0x12400] ;  /* 0x0124000023087984 */ /* 0x000e620000000c00 */
[--C-:B0-----:R-:W-:Y:S02]  /*f2a0*/  HADD2.F32 R47, -RZ, R5.reuse.H0_H0 ;  /* 0x20000005ff2f7230 */ /* 0x101fe40000004100 */
[----:B------:R-:W-:Y:S02]  /*f2b0*/  HADD2.F32 R48, -RZ, R5.H1_H1 ;  /* 0x30000005ff307230 */ /* 0x000fe40000004100 */
[--C-:B------:R-:W-:Y:S02]  /*f2c0*/  HADD2.F32 R45, -RZ, R4.reuse.H0_H0 ;  /* 0x20000004ff2d7230 */ /* 0x100fe40000004100 */
[----:B------:R-:W-:Y:S02]  /*f2d0*/  HADD2.F32 R46, -RZ, R4.H1_H1 ;  /* 0x30000004ff2e7230 */ /* 0x000fe40000004100 */
[----:B------:R-:W-:Y:S02]  /*f2e0*/  HADD2.F32 R49, -RZ, R6.H0_H0 ;  /* 0x20000006ff317230 */ /* 0x000fe40000004100 */
[----:B-1----:R-:W-:-:S02]  /*f2f0*/  HADD2.F32 R5, -RZ, R8.H0_H0 ;  /* 0x20000008ff057230 */ /* 0x002fc40000004100 */
[----:B------:R-:W-:Y:S02]  /*f300*/  HADD2.F32 R8, -RZ, R8.H1_H1 ;  /* 0x30000008ff087230 */ /* 0x000fe40000004100 */
[----:B------:R-:W-:Y:S02]  /*f310*/  HADD2.F32 R50, -RZ, R9.H0_H0 ;  /* 0x20000009ff327230 */ /* 0x000fe40000004100 */
[C---:B------:R-:W-:Y:S01]  /*f320*/  FMUL.FTZ R58, R5.reuse, R56 ;  /* 0x00000038053a7220 */ /* 0x040fe20000410000 */
[-C--:B------:R-:W-:Y:S01]  /*f330*/  FMUL.FTZ R60, R5, R54.reuse ;  /* 0x00000036053c7220 */ /* 0x080fe20000410000 */
[C---:B------:R-:W-:Y:S01]  /*f340*/  FMUL.FTZ R57, R8.reuse, R55 ;  /* 0x0000003708397220 */ /* 0x040fe20000410000 */
[----:B------:R-:W-:Y:S01]  /*f350*/  FMUL.FTZ R59, R8, R53 ;  /* 0x00000035083b7220 */ /* 0x000fe20000410000 */
[C---:B------:R-:W-:Y:S01]  /*f360*/  FFMA.FTZ R5, R45.reuse, R54, -R58 ;  /* 0x000000362d057223 */ /* 0x040fe2000001083a */
[----:B------:R-:W-:Y:S02]  /*f370*/  HADD2.F32 R54, -RZ, R41.H1_H1 ;  /* 0x30000029ff367230 */ /* 0x000fe40000004100 */
[----:B------:R-:W-:Y:S01]  /*f380*/  FFMA.FTZ R60, R45, R56, R60 ;  /* 0x000000382d3c7223 */ /* 0x000fe2000001003c */
[----:B------:R-:W-:-:S02]  /*f390*/  HADD2.F32 R45, -RZ, R37.H1_H1 ;  /* 0x30000025ff2d7230 */ /* 0x000fc40000004100 */
[----:B------:R-:W-:Y:S01]  /*f3a0*/  FFMA.FTZ R56, R46, R53, -R57 ;  /* 0x000000352e387223 */ /* 0x000fe20000010839 */
[----:B------:R-:W-:Y:S02]  /*f3b0*/  HADD2.F32 R9, -RZ, R9.H1_H1 ;  /* 0x30000009ff097230 */ /* 0x000fe40000004100 */
[----:B------:R-:W-:Y:S01]  /*f3c0*/  FMUL.FTZ R8, R50, R54 ;  /* 0x0000003632087220 */ /* 0x000fe20000410000 */
[----:B------:R-:W-:Y:S02]  /*f3d0*/  HADD2.F32 R53, -RZ, R42.H1_H1 ;  /* 0x3000002aff357230 */ /* 0x000fe40000004100 */
[----:B------:R-:W-:Y:S01]  /*f3e0*/  FFMA.FTZ R59, R46, R55, R59 ;  /* 0x000000372e3b7223 */ /* 0x000fe2000001003b */
[-C--:B------:R-:W-:Y:S01]  /*f3f0*/  FMUL.FTZ R57, R50, R45.reuse ;  /* 0x0000002d32397220 */ /* 0x080fe20000410000 */
[----:B------:R-:W-:Y:S01]  /*f400*/  FFMA.FTZ R55, R47, R45, -R8 ;  /* 0x0000002d2f377223 */ /* 0x000fe20000010808 */
[----:B------:R-:W-:Y:S02]  /*f410*/  HADD2.F32 R8, -RZ, R38.H1_H1 ;  /* 0x30000026ff087230 */ /* 0x000fe40000004100 */
[----:B------:R-:W-:Y:S01]  /*f420*/  FMUL.FTZ R45, R9, R53 ;  /* 0x00000035092d7220 */ /* 0x000fe20000410000 */
[----:B------:R-:W-:-:S02]  /*f430*/  HADD2.F32 R51, -RZ, R10.H0_H0 ;  /* 0x2000000aff337230 */ /* 0x000fc40000004100 */
[----:B------:R-:W-:Y:S01]  /*f440*/  FFMA.FTZ R57, R47, R54, R57 ;  /* 0x000000362f397223 */ /* 0x000fe20000010039 */
[----:B------:R-:W-:Y:S02]  /*f450*/  HADD2.F32 R50, -RZ, R43.H0_H0 ;  /* 0x2000002bff327230 */ /* 0x000fe40000004100 */
[-C--:B------:R-:W-:Y:S01]  /*f460*/  FFMA.FTZ R54, R48, R8.reuse, -R45 ;  /* 0x0000000830367223 */ /* 0x080fe2000001082d */
[----:B------:R-:W-:Y:S02]  /*f470*/  HADD2.F32 R46, -RZ, R39.H0_H0 ;  /* 0x20000027ff2e7230 */ /* 0x000fe40000004100 */
[----:B------:R-:W-:Y:S01]  /*f480*/  FMUL.FTZ R47, R9, R8 ;  /* 0x00000008092f7220 */ /* 0x000fe20000410000 */
[----:B------:R-:W-:Y:S02]  /*f490*/  HADD2.F32 R10, -RZ, R10.H1_H1 ;  /* 0x3000000aff0a7230 */ /* 0x000fe40000004100 */
[----:B------:R-:W-:Y:S01]  /*f4a0*/  FMUL.FTZ R8, R51, R50 ;  /* 0x0000003233087220 */ /* 0x000fe20000410000 */
[----:B------:R-:W-:-:S02]  /*f4b0*/  HADD2.F32 R45, -RZ, R44.H0_H0 ;  /* 0x2000002cff2d7230 */ /* 0x000fc40000004100 */
[-C--:B------:R-:W-:Y:S01]  /*f4c0*/  FMUL.FTZ R51, R51, R46.reuse ;  /* 0x0000002e33337220 */ /* 0x080fe20000410000 */
[----:B------:R-:W-:Y:S02]  /*f4d0*/  HADD2.F32 R6, -RZ, R6.H1_H1 ;  /* 0x30000006ff067230 */ /* 0x000fe40000004100 */
[----:B------:R-:W-:Y:S01]  /*f4e0*/  FFMA.FTZ R48, R48, R53, R47 ;  /* 0x0000003530307223 */ /* 0x000fe2000001002f */
[----:B------:R-:W-:Y:S02]  /*f4f0*/  HADD2.F32 R9, -RZ, R40.H0_H0 ;  /* 0x20000028ff097230 */ /* 0x000fe40000004100 */
[----:B------:R-:W-:Y:S01]  /*f500*/  FMUL.FTZ R47, R10, R45 ;  /* 0x0000002d0a2f7220 */ /* 0x000fe20000410000 */
[C---:B------:R-:W-:Y:S01]  /*f510*/  FFMA.FTZ R46, R49.reuse, R46, -R8 ;  /* 0x0000002e312e7223 */ /* 0x040fe20000010808 */
[----:B------:R-:W-:Y:S01]  /*f520*/  FFMA.FTZ R51, R49, R50, R51 ;  /* 0x0000003231337223 */ /* 0x000fe20000010033 */
[----:B------:R-:W-:Y:S02]  /*f530*/  HADD2.F32 R52, -RZ, R11.H0_H0 ;  /* 0x2000000bff347230 */ /* 0x000fe40000004100 */
[-C--:B------:R-:W-:Y:S01]  /*f540*/  FFMA.FTZ R49, R6, R9.reuse, -R47 ;  /* 0x0000000906317223 */ /* 0x080fe2000001082f */
[----:B------:R-:W-:Y:S01]  /*f550*/  FMUL.FTZ R53, R10, R9 ;  /* 0x000000090a357220 */ /* 0x000fe20000410000 */
[----:B------:R-:W-:-:S02]  /*f560*/  HADD2.F32 R47, -RZ, R43.H1_H1 ;  /* 0x3000002bff2f7230 */ /* 0x000fc40000004100 */
[----:B------:R-:W-:Y:S02]  /*f570*/  HADD2.F32 R9, -RZ, R39.H1_H1 ;  /* 0x30000027ff097230 */ /* 0x000fe40000004100 */
[----:B------:R-:W-:Y:S01]  /*f580*/  FFMA.FTZ R50, R6, R45, R53 ;  /* 0x0000002d06327223 */ /* 0x000fe20000010035 */
[----:B------:R-:W-:Y:S02]  /*f590*/  HADD2.F32 R11, -RZ, R11.H1_H1 ;  /* 0x3000000bff0b7230 */ /* 0x000fe40000004100 */
[C---:B------:R-:W-:Y:S01]  /*f5a0*/  FMUL.FTZ R45, R52.reuse, R47 ;  /* 0x0000002f342d7220 */ /* 0x040fe20000410000 */
[----:B------:R-:W-:Y:S02]  /*f5b0*/  HADD2.F32 R10, -RZ, R44.H1_H1 ;  /* 0x3000002cff0a7230 */ /* 0x000fe40000004100 */
[----:B------:R-:W-:Y:S01]  /*f5c0*/  FMUL.FTZ R52, R52, R9 ;  /* 0x0000000934347220 */ /* 0x000fe20000410000 */
[----:B------:R-:W-:Y:S02]  /*f5d0*/  HADD2.F32 R8, -RZ, R40.H1_H1 ;  /* 0x30000028ff087230 */ /* 0x000fe40000004100 */
[----:B------:R-:W-:-:S02]  /*f5e0*/  HADD2.F32 R4, -RZ, R7.H0_H0 ;  /* 0x20000007ff047230 */ /* 0x000fc40000004100 */
[C---:B------:R-:W-:Y:S01]  /*f5f0*/  FMUL.FTZ R6, R11.reuse, R10 ;  /* 0x0000000a0b067220 */ /* 0x040fe20000410000 */
[----:B------:R-:W-:Y:S02]  /*f600*/  HADD2.F32 R7, -RZ, R7.H1_H1 ;  /* 0x30000007ff077230 */ /* 0x000fe40000004100 */
[-C--:B------:R-:W-:Y:S01]  /*f610*/  FMUL.FTZ R53, R11, R8.reuse ;  /* 0x000000080b357220 */ /* 0x080fe20000410000 */
[C---:B------:R-:W-:Y:S01]  /*f620*/  FFMA.FTZ R11, R4.reuse, R47, R52 ;  /* 0x0000002f040b7223 */ /* 0x040fe20000010034 */
[----:B------:R-:W-:Y:S01]  /*f630*/  FFMA.FTZ R45, R4, R9, -R45 ;  /* 0x00000009042d7223 */ /* 0x000fe2000001082d */
        /* <DEDUP_REMOVED lines=8> */
[----:B------:R0:W-:Y:S01]  /*f6c0*/  STS.128 [R34+0x12400], R4 ;  /* 0x0124000422007388 */ /* 0x0001e20000000c00 */
[----:B------:R-:W-:Y:S02]  /*f6d0*/  F2FP.F16.F32.PACK_AB R10, R50, R51 ;  /* 0x00000033320a723e */ /* 0x000fe400000000ff */
[----:B------:R-:W-:-:S05]  /*f6e0*/  F2FP.F16.F32.PACK_AB R11, R58, R11 ;  /* 0x0000000b3a0b723e */ /* 0x000fca00000000ff */
[----:B------:R0:W-:Y:S02]  /*f6f0*/  STS.128 [R35+0x12400], R8 ;  /* 0x0124000823007388 */ /* 0x0001e40000000c00 */
.L_x_3884:
[----:B------:R-:W-:Y:S05]  /*f700*/  BSYNC B2 ;  /* 0x0000000000027941 */ /* 0x000fea0003800000 */
.L_x_3883:
[----:B------:R-:W-:Y:S04]  /*f710*/  BSSY B2, `(.L_x_3885) ;  /* 0x0000059000027945 */ /* 0x000fe80003800000 */
[----:B------:R-:W-:Y:S05]  /*f720*/  @P1 BRA `(.L_x_3886) ;  /* 0x00000004005c1947 */ /* 0x000fea0003800000 */
[----:B------:R-:W2:Y:S01]  /*f730*/  LDL R61, [R1+0x114] ;  /* 0x00011400013d7983 */ /* 0x000ea20000100800 */
[----:B0-----:R-:W-:Y:S01]  /*f740*/  LEA.HI R4, R3, R198, RZ, 0x1d ;  /* 0x000000c603047211 */ /* 0x001fe200078fe8ff */
[----:B------:R-:W-:Y:S02]  /*f750*/  HADD2.F32 R54, -RZ, R30.H0_H0 ;  /* 0x2000001eff367230 */ /* 0x000fe40000004100 */
[----:B------:R-:W-:Y:S01]  /*f760*/  HADD2.F32 R52, -RZ, R26.H0_H0 ;  /* 0x2000001aff347230 */ /* 0x000fe20000004100 */
[----:B------:R-:W-:Y:S01]  /*f770*/  SHF.R.S32.HI R7, RZ, 0x1f, R4 ;  /* 0x0000001fff077819 */ /* 0x000fe20000011404 */
[----:B------:R-:W-:Y:S01]  /*f780*/  HADD2.F32 R53, -RZ, R31.H0_H0 ;  /* 0x2000001fff357230 */ /* 0x000fe20000004100 */
[----:B------:R-:W-:Y:S01]  /*f790*/  SHF.L.U32 R5, R4, 0x3, RZ ;  /* 0x0000000304057819 */ /* 0x000fe200000006ff */
[----:B------:R-:W-:Y:S01]  /*f7a0*/  HADD2.F32 R55, -RZ, R30.H1_H1 ;  /* 0x3000001eff377230 */ /* 0x000fe20000004100 */
[----:B------:R-:W-:Y:S02]  /*f7b0*/  LEA.HI R7, R7, R4, RZ, 0x3 ;  /* 0x0000000407077211 */ /* 0x000fe400078f18ff */
[----:B------:R-:W-:-:S03]  /*f7c0*/  LOP3.LUT R4, R216, 0x38, R5, 0xf8, !PT ;  /* 0x00000038d8047812 */ /* 0x000fc600078ef805 */
[----:B------:R-:W-:Y:S01]  /*f7d0*/  IMAD.SHL.U32 R7, R7, 0x400, RZ ;  /* 0x0000040007077824 */ /* 0x000fe200078e00ff */
[----:B------:R-:W-:-:S04]  /*f7e0*/  LOP3.LUT R8, R4, R217, RZ, 0x3c, !PT ;  /* 0x000000d904087212 */ /* 0x000fc800078e3cff */
[----:B------:R-:W-:-:S04]  /*f7f0*/  LOP3.LUT R9, R7, 0x7fffe000, RZ, 0xc0, !PT ;  /* 0x7fffe00007097812 */ /* 0x000fc800078ec0ff */
[----:B------:R-:W-:-:S05]  /*f800*/  IADD3 R9, R8, R9, R218 ;  /* 0x0000000908097210 */ /* 0x000fca0007ffe0da */
[----:B------:R-:W-:-:S05]  /*f810*/  IMAD R34, R9, 0x2, R18 ;  /* 0x0000000209227824 */ /* 0x000fca00078e0212 */
[----:B------:R-:W0:Y:S02]  /*f820*/  LDS.128 R8, [R34+0x12400] ;  /* 0x0124000022087984 */ /* 0x000e240000000c00 */
[--C-:B0-----:R-:W-:Y:S02]  /*f830*/  HADD2.F32 R49, -RZ, R9.reuse.H0_H0 ;  /* 0x20000009ff317230 */ /* 0x101fe40000004100 */
[----:B------:R-:W-:Y:S02]  /*f840*/  HADD2.F32 R9, -RZ, R9.H1_H1 ;  /* 0x30000009ff097230 */ /* 0x000fe40000004100 */
[--C-:B------:R-:W-:Y:S02]  /*f850*/  HADD2.F32 R50, -RZ, R10.reuse.H0_H0 ;  /* 0x2000000aff327230 */ /* 0x100fe40000004100 */
[----:B------:R-:W-:Y:S01]  /*f860*/  FMUL.FTZ R57, R49, R55 ;  /* 0x0000003731397220 */ /* 0x000fe20000410000 */
[----:B------:R-:W-:Y:S02]  /*f870*/  HADD2.F32 R10, -RZ, R10.H1_H1 ;  /* 0x3000000aff0a7230 */ /* 0x000fe40000004100 */
[----:B------:R-:W-:-:S02]  /*f880*/  HADD2.F32 R51, -RZ, R11.H0_H0 ;  /* 0x2000000bff337230 */ /* 0x000fc40000004100 */
[----:B------:R-:W-:Y:S01]  /*f890*/  HADD2.F32 R11, -RZ, R11.H1_H1 ;  /* 0x3000000bff0b7230 */ /* 0x000fe20000004100 */
[----:B--2---:R-:W0:Y:S02]  /*f8a0*/  LDS.128 R4, [R61] ;  /* 0x000000003d047984 */ /* 0x004e240000000c00 */
[--C-:B0-----:R-:W-:Y:S02]  /*f8b0*/  HADD2.F32 R46, -RZ, R5.reuse.H0_H0 ;  /* 0x20000005ff2e7230 */ /* 0x101fe40000004100 */
[----:B------:R-:W-:Y:S02]  /*f8c0*/  HADD2.F32 R47, -RZ, R5.H1_H1 ;  /* 0x30000005ff2f7230 */ /* 0x000fe40000004100 */
[----:B------:R-:W-:Y:S02]  /*f8d0*/  HADD2.F32 R5, -RZ, R8.H0_H0 ;  /* 0x20000008ff057230 */ /* 0x000fe40000004100 */
[----:B------:R-:W-:Y:S02]  /*f8e0*/  HADD2.F32 R35, -RZ, R4.H0_H0 ;  /* 0x20000004ff237230 */ /* 0x000fe40000004100 */
[----:B------:R-:W-:-:S02]  /*f8f0*/  HADD2.F32 R8, -RZ, R8.H1_H1 ;  /* 0x30000008ff087230 */ /* 0x000fc40000004100 */
[C---:B------:R-:W-:Y:S01]  /*f900*/  FMUL.FTZ R56, R5.reuse, R54 ;  /* 0x0000003605387220 */ /* 0x040fe20000410000 */
[-C--:B------:R-:W-:Y:S01]  /*f910*/  FMUL.FTZ R58, R5, R52.reuse ;  /* 0x00000034053a7220 */ /* 0x080fe20000410000 */
[----:B------:R-:W-:Y:S02]  /*f920*/  HADD2.F32 R45, -RZ, R4.H1_H1 ;  /* 0x30000004ff2d7230 */ /* 0x000fe40000004100 */
[C---:B------:R-:W-:Y:S01]  /*f930*/  FFMA.FTZ R5, R35.reuse, R52, -R56 ;  /* 0x0000003423057223 */ /* 0x040fe20000010838 */
[----:B------:R-:W-:Y:S02]  /*f940*/  HADD2.F32 R52, -RZ, R27.H0_H0 ;  /* 0x2000001bff347230 */ /* 0x000fe40000004100 */
[C---:B------:R-:W-:Y:S01]  /*f950*/  FMUL.FTZ R56, R8.reuse, R53 ;  /* 0x0000003508387220 */ /* 0x040fe20000410000 */
[----:B------:R-:W-:Y:S01]  /*f960*/  FFMA.FTZ R58, R35, R54, R58 ;  /* 0x00000036233a7223 */ /* 0x000fe2000001003a */
[----:B------:R-:W-:Y:S02]  /*f970*/  HADD2.F32 R35, -RZ, R26.H1_H1 ;  /* 0x3000001aff237230 */ /* 0x000fe40000004100 */
[-C--:B------:R-:W-:Y:S01]  /*f980*/  FMUL.FTZ R8, R8, R52.reuse ;  /* 0x0000003408087220 */ /* 0x080fe20000410000 */
[----:B------:R-:W-:Y:S01]  /*f990*/  FFMA.FTZ R56, R45, R52, -R56 ;  /* 0x000000342d387223 */ /* 0x000fe20000010838 */
[----:B------:R-:W-:-:S02]  /*f9a0*/  HADD2.F32 R52, -RZ, R31.H1_H1 ;  /* 0x3000001fff347230 */ /* 0x000fc40000004100 */
[----:B------:R-:W-:Y:S01]  /*f9b0*/  FMUL.FTZ R54, R49, R35 ;  /* 0x0000002331367220 */ /* 0x000fe20000410000 */
[----:B------:R-:W-:Y:S01]  /*f9c0*/  FFMA.FTZ R53, R45, R53, R8 ;  /* 0x000000352d357223 */ /* 0x000fe20000010008 */
[C---:B------:R-:W-:Y:S01]  /*f9d0*/  FFMA.FTZ R57, R46.reuse, R35, -R57 ;  /* 0x000000232e397223 */ /* 0x040fe20000010839 */
[----:B------:R-:W-:Y:S02]  /*f9e0*/  HADD2.F32 R8, -RZ, R27.H1_H1 ;  /* 0x3000001bff087230 */ /* 0x000fe40000004100 */
[----:B------:R-:W-:Y:S01]  /*f9f0*/  FFMA.FTZ R54, R46, R55, R54 ;  /* 0x000000372e367223 */ /* 0x000fe20000010036 */
[----:B------:R-:W-:Y:S02]  /*fa00*/  HADD2.F32 R45, -RZ, R32.H0_H0 ;  /* 0x20000020ff2d7230 */ /* 0x000fe40000004100 */
[C---:B------:R-:W-:Y:S01]  /*fa10*/  FMUL.FTZ R46, R9.reuse, R52 ;  /* 0x00000034092e7220 */ /* 0x040fe20000410000 */
[----:B------:R-:W-:Y:S02]  /*fa20*/  HADD2.F32 R35, -RZ, R28.H0_H0 ;  /* 0x2000001cff237230 */ /* 0x000fe40000004100 */
[----:B------:R-:W-:Y:S01]  /*fa30*/  FMUL.FTZ R62, R9, R8 ;  /* 0x00000008093e7220 */ /* 0x000fe20000410000 */
[----:B------:R-:W-:-:S02]  /*fa40*/  HADD2.F32 R49, -RZ, R33.H0_H0 ;  /* 0x20000021ff317230 */ /* 0x000fc40000004100 */
[C---:B------:R-:W-:Y:S01]  /*fa50*/  FMUL.FTZ R55, R50.reuse, R45 ;  /* 0x0000002d32377220 */ /* 0x040fe20000410000 */
[--C-:B------:R-:W-:Y:S02]  /*fa60*/  HADD2.F32 R48, -RZ, R6.reuse.H0_H0 ;  /* 0x20000006ff307230 */ /* 0x100fe40000004100 */
[----:B------:R-:W-:Y:S01]  /*fa70*/  FMUL.FTZ R50, R50, R35 ;  /* 0x0000002332327220 */ /* 0x000fe20000410000 */
[----:B------:R-:W-:Y:S02]  /*fa80*/  HADD2.F32 R6, -RZ, R6.H1_H1 ;  /* 0x30000006ff067230 */ /* 0x000fe40000004100 */
[----:B------:R-:W-:Y:S01]  /*fa90*/  FMUL.FTZ R59, R10, R49 ;  /* 0x000000310a3b7220 */ /* 0x000fe20000410000 */
[----:B------:R-:W-:Y:S02]  /*faa0*/  HADD2.F32 R9, -RZ, R29.H0_H0 ;  /* 0x2000001dff097230 */ /* 0x000fe40000004100 */
[C---:B------:R-:W-:Y:S01]  /*fab0*/  FFMA.FTZ R55, R48.reuse, R35, -R55 ;  /* 0x0000002330377223 */ /* 0x040fe20000010837 */
[----:B------:R-:W-:Y:S01]  /*fac0*/  FFMA.FTZ R50, R48, R45, R50 ;  /* 0x0000002d30327223 */ /* 0x000fe20000010032 */
[----:B------:R-:W-:Y:S01]  /*fad0*/  FFMA.FTZ R60, R47, R8, -R46 ;  /* 0x000000082f3c7223 */ /* 0x000fe2000001082e */
[----:B------:R-:W-:-:S02]  /*fae0*/  HADD2.F32 R46, -RZ, R33.H1_H1 ;  /* 0x30000021ff2e7230 */ /* 0x000fc40000004100 */
[-C--:B------:R-:W-:Y:S01]  /*faf0*/  FMUL.FTZ R35, R10, R9.reuse ;  /* 0x000000090a237220 */ /* 0x080fe20000410000 */
[C---:B------:R-:W-:Y:S01]  /*fb00*/  FFMA.FTZ R48, R6.reuse, R9, -R59 ;  /* 0x0000000906307223 */ /* 0x040fe2000001083b */
[----:B------:R-:W-:Y:S02]  /*fb10*/  HADD2.F32 R9, -RZ, R32.H1_H1 ;  /* 0x30000020ff097230 */ /* 0x000fe40000004100 */
[----:B------:R-:W-:Y:S01]  /*fb20*/  FFMA.FTZ R47, R47, R52, R62 ;  /* 0x000000342f2f7223 */ /* 0x000fe2000001003e */
[----:B------:R-:W-:Y:S02]  /*fb30*/  HADD2.F32 R8, -RZ, R28.H1_H1 ;  /* 0x3000001cff087230 */ /* 0x000fe40000004100 */
[----:B------:R-:W-:Y:S01]  /*fb40*/  FFMA.FTZ R35, R6, R49, R35 ;  /* 0x0000003106237223 */ /* 0x000fe20000010023 */
[----:B------:R-:W-:Y:S02]  /*fb50*/  HADD2.F32 R10, -RZ, R29.H1_H1 ;  /* 0x3000001dff0a7230 */ /* 0x000fe40000004100 */
[----:B------:R-:W-:Y:S01]  /*fb60*/  FMUL.FTZ R45, R51, R9 ;  /* 0x00000009332d7220 */ /* 0x000fe20000410000 */
[----:B------:R-:W-:-:S02]  /*fb70*/  HADD2.F32 R4, -RZ, R7.H0_H0 ;  /* 0x20000007ff047230 */ /* 0x000fc40000004100 */
[----:B------:R-:W-:Y:S01]  /*fb80*/  FMUL.FTZ R52, R11, R46 ;  /* 0x0000002e0b347220 */ /* 0x000fe20000410000 */
[----:B------:R-:W-:Y:S02]  /*fb90*/  HADD2.F32 R7, -RZ, R7.H1_H1 ;  /* 0x30000007ff077230 */ /* 0x000fe40000004100 */
[----:B------:R-:W-:Y:S01]  /*fba0*/  FMUL.FTZ R6, R51, R8 ;  /* 0x0000000833067220 */ /* 0x000fe20000410000 */
[----:B------:R-:W-:Y:S01]  /*fbb0*/  FMUL.FTZ R49, R11, R10 ;  /* 0x0000000a0b317220 */ /* 0x000fe20000410000 */
[C---:B------:R-:W-:Y:S01]  /*fbc0*/  FFMA.FTZ R45, R4.reuse, R8, -R45 ;  /* 0x00000008042d7223 */ /* 0x040fe2000001082d */
[----:B------:R-:W-:Y:S01]  /*fbd0*/  F2FP.F16.F32.PACK_AB R8, R53, R58 ;  /* 0x0000003a3508723e */ /* 0x000fe200000000ff */
        /* <DEDUP_REMOVED lines=12> */
.L_x_3886:
[----:B------:R-:W-:Y:S05]  /*fca0*/  BSYNC B2 ;  /* 0x0000000000027941 */ /* 0x000fea0003800000 */
.L_x_3885:
[----:B------:R-:W-:Y:S05]  /*fcb0*/  @P2 BRA `(.L_x_3882) ;  /* 0x00000004005c2947 */ /* 0x000fea0003800000 */
[----:B------:R-:W2:Y:S01]  /*fcc0*/  LDL R59, [R1+0x10c] ;  /* 0x00010c00013b7983 */ /* 0x000ea20000100800 */
[----:B------:R-:W-:Y:S01]  /*fcd0*/  LEA.HI R3, R3, R199, RZ, 0x1d ;  /* 0x000000c703037211 */ /* 0x000fe200078fe8ff */
[----:B------:R-:W-:Y:S02]  /*fce0*/  HADD2.F32 R51, -RZ, R12.H0_H0 ;  /* 0x2000000cff337230 */ /* 0x000fe40000004100 */
[----:B------:R-:W-:Y:S01]  /*fcf0*/  HADD2.F32 R52, -RZ, R20.H0_H0 ;  /* 0x20000014ff347230 */ /* 0x000fe20000004100 */
[----:B01----:R-:W-:Y:S01]  /*fd00*/  SHF.R.S32.HI R4, RZ, 0x1f, R3 ;  /* 0x0000001fff047819 */ /* 0x003fe20000011403 */
[----:B------:R-:W-:Y:S01]  /*fd10*/  HADD2.F32 R53, -RZ, R21.H0_H0 ;  /* 0x20000015ff357230 */ /* 0x000fe20000004100 */
[----:B------:R-:W-:Y:S02]  /*fd20*/  SHF.L.U32 R5, R3, 0x3, RZ ;  /* 0x0000000303057819 */ /* 0x000fe400000006ff */
        /* <DEDUP_REMOVED lines=10> */
[----:B------:R-:W-:Y:S02]  /*fdd0*/  HADD2.F32 R48, -RZ, R9.H0_H0 ;  /* 0x20000009ff307230 */ /* 0x000fe40000004100 */
[C---:B------:R-:W-:Y:S01]  /*fde0*/  FMUL.FTZ R55, R47.reuse, R52 ;  /* 0x000000342f377220 */ /* 0x040fe20000410000 */
[----:B------:R-:W-:Y:S01]  /*fdf0*/  FMUL.FTZ R57, R47, R51 ;  /* 0x000000332f397220 */ /* 0x000fe20000410000 */
[----:B------:R-:W-:-:S02]  /*fe00*/  HADD2.F32 R47, -RZ, R13.H0_H0 ;  /* 0x2000000dff2f7230 */ /* 0x000fc40000004100 */
[C---:B------:R-:W-:Y:S01]  /*fe10*/  FMUL.FTZ R54, R8.reuse, R53 ;  /* 0x0000003508367220 */ /* 0x040fe20000410000 */
[----:B------:R-:W-:Y:S02]  /*fe20*/  HADD2.F32 R9, -RZ, R9.H1_H1 ;  /* 0x30000009ff097230 */ /* 0x000fe40000004100 */
[--C-:B------:R-:W-:Y:S02]  /*fe30*/  HADD2.F32 R49, -RZ, R10.reuse.H0_H0 ;  /* 0x2000000aff317230 */ /* 0x100fe40000004100 */
[----:B------:R-:W-:Y:S01]  /*fe40*/  FMUL.FTZ R8, R8, R47 ;  /* 0x0000002f08087220 */ /* 0x000fe20000410000 */
[----:B------:R-:W-:Y:S02]  /*fe50*/  HADD2.F32 R10, -RZ, R10.H1_H1 ;  /* 0x3000000aff0a7230 */ /* 0x000fe40000004100 */
[--C-:B------:R-:W-:Y:S02]  /*fe60*/  HADD2.F32 R50, -RZ, R11.reuse.H0_H0 ;  /* 0x2000000bff327230 */ /* 0x100fe40000004100 */
[----:B------:R-:W-:Y:S01]  /*fe70*/  HADD2.F32 R11, -RZ, R11.H1_H1 ;  /* 0x3000000bff0b7230 */ /* 0x000fe20000004100 */
[----:B--2---:R-:W0:Y:S02]  /*fe80*/  LDS.128 R4, [R59] ;  /* 0x000000003b047984 */ /* 0x004e240000000c00 */
[----:B0-----:R-:W-:-:S02]  /*fe90*/  HADD2.F32 R34, -RZ, R4.H0_H0 ;  /* 0x20000004ff227230 */ /* 0x001fc40000004100 */
[----:B------:R-:W-:Y:S02]  /*fea0*/  HADD2.F32 R35, -RZ, R4.H1_H1 ;  /* 0x30000004ff237230 */ /* 0x000fe40000004100 */
[----:B------:R-:W-:Y:S02]  /*feb0*/  HADD2.F32 R45, -RZ, R5.H0_H0 ;  /* 0x20000005ff2d7230 */ /* 0x000fe40000004100 */
[C---:B------:R-:W-:Y:S01]  /*fec0*/  FFMA.FTZ R55, R34.reuse, R51, -R55 ;  /* 0x0000003322377223 */ /* 0x040fe20000010837 */
[----:B------:R-:W-:Y:S01]  /*fed0*/  FFMA.FTZ R57, R34, R52, R57 ;  /* 0x0000003422397223 */ /* 0x000fe20000010039 */
[----:B------:R-:W-:Y:S02]  /*fee0*/  HADD2.F32 R51, -RZ, R20.H1_H1 ;  /* 0x30000014ff337230 */ /* 0x000fe40000004100 */
[----:B------:R-:W-:Y:S01]  /*fef0*/  FFMA.FTZ R54, R35, R47, -R54 ;  /* 0x0000002f23367223 */ /* 0x000fe20000010836 */
[----:B------:R-:W-:Y:S02]  /*ff00*/  HADD2.F32 R34, -RZ, R12.H1_H1 ;  /* 0x3000000cff227230 */ /* 0x000fe40000004100 */
[----:B------:R-:W-:-:S02]  /*ff10*/  HADD2.F32 R52, -RZ, R21.H1_H1 ;  /* 0x30000015ff347230 */ /* 0x000fc40000004100 */
[C---:B------:R-:W-:Y:S01]  /*ff20*/  FMUL.FTZ R56, R48.reuse, R51 ;  /* 0x0000003330387220 */ /* 0x040fe20000410000 */
[----:B------:R-:W-:Y:S02]  /*ff30*/  HADD2.F32 R5, -RZ, R5.H1_H1 ;  /* 0x30000005ff057230 */ /* 0x000fe40000004100 */
[-C--:B------:R-:W-:Y:S01]  /*ff40*/  FMUL.FTZ R58, R48, R34.reuse ;  /* 0x00000022303a7220 */ /* 0x080fe20000410000 */
[----:B------:R-:W-:Y:S01]  /*ff50*/  FFMA.FTZ R48, R35, R53, R8 ;  /* 0x0000003523307223 */ /* 0x000fe20000010008 */
[----:B------:R-:W-:Y:S02]  /*ff60*/  HADD2.F32 R8, -RZ, R13.H1_H1 ;  /* 0x3000000dff087230 */ /* 0x000fe40000004100 */
[----:B------:R-:W-:Y:S01]  /*ff70*/  FFMA.FTZ R56, R45, R34, -R56 ;  /* 0x000000222d387223 */ /* 0x000fe20000010838 */
[----:B------:R-:W-:Y:S01]  /*ff80*/  FMUL.FTZ R60, R9, R52 ;  /* 0x00000034093c7220 */ /* 0x000fe20000410000 */
[----:B------:R-:W-:Y:S02]  /*ff90*/  HADD2.F32 R34, -RZ, R14.H0_H0 ;  /* 0x2000000eff227230 */ /* 0x000fe40000004100 */
[----:B------:R-:W-:Y:S01]  /*ffa0*/  FFMA.FTZ R58, R45, R51, R58 ;  /* 0x000000332d3a7223 */ /* 0x000fe2000001003a */
[----:B------:R-:W-:-:S02]  /*ffb0*/  HADD2.F32 R35, -RZ, R24.H0_H0 ;  /* 0x20000018ff237230 */ /* 0x000fc40000004100 */
[-C--:B------:R-:W-:Y:S01]  /*ffc0*/  FMUL.FTZ R62, R9, R8.reuse ;  /* 0x00000008093e7220 */ /* 0x080fe20000410000 */
[----:B------:R-:W-:Y:S02]  /*ffd0*/  HADD2.F32 R45, -RZ, R25.H0_H0 ;  /* 0x20000019ff2d7230 */ /* 0x000fe40000004100 */
[----:B------:R-:W-:Y:S01]  /*ffe0*/  FFMA.FTZ R47, R5, R8, -R60 ;  /* 0x00000008052f7223 */ /* 0x000fe2000001083c */
[--C-:B------:R-:W-:Y:S02]  /*fff0*/  HADD2.F32 R46, -RZ, R6.reuse.H0_H0 ;  /* 0x20000006ff2e7230 */ /* 0x100fe40000004100 */
[C---:B------:R-:W-:Y:S01]  /*10000*/  FMUL.FTZ R51, R49.reuse, R35 ;  /* 0x0000002331337220 */ /* 0x040fe20000410000 */
[----:B------:R-:W-:Y:S01]  /*10010*/  FMUL.FTZ R8, R49, R34 ;  /* 0x0000002231087220 */ /* 0x000fe20000410000 */
[----:B------:R-:W-:Y:S02]  /*10020*/  HADD2.F32 R6, -RZ, R6.H1_H1 ;  /* 0x30000006ff067230 */ /* 0x000fe40000004100 */
[----:B------:R-:W-:Y:S01]  /*10030*/  FFMA.FTZ R49, R5, R52, R62 ;  /* 0x0000003405317223 */ /* 0x000fe2000001003e */
[----:B------:R-:W-:-:S02]  /*10040*/  HADD2.F32 R9, -RZ, R15.H0_H0 ;  /* 0x2000000fff097230 */ /* 0x000fc40000004100 */
[----:B------:R-:W-:Y:S01]  /*10050*/  FMUL.FTZ R5, R10, R45 ;  /* 0x0000002d0a057220 */ /* 0x000fe20000410000 */
[C---:B------:R-:W-:Y:S01]  /*10060*/  FFMA.FTZ R51, R46.reuse, R34, -R51 ;  /* 0x000000222e337223 */ /* 0x040fe20000010833 */
[----:B------:R-:W-:Y:S01]  /*10070*/  FFMA.FTZ R35, R46, R35, R8 ;  /* 0x000000232e237223 */ /* 0x000fe20000010008 */
[----:B------:R-:W-:Y:S02]  /*10080*/  HADD2.F32 R8, -RZ, R15.H1_H1 ;  /* 0x3000000fff087230 */ /* 0x000fe40000004100 */
[-C--:B------:R-:W-:Y:S01]  /*10090*/  FMUL.FTZ R53, R10, R9.reuse ;  /* 0x000000090a357220 */ /* 0x080fe20000410000 */
[C---:B------:R-:W-:Y:S01]  /*100a0*/  FFMA.FTZ R34, R6.reuse, R9, -R5 ;  /* 0x0000000906227223 */ /* 0x040fe20000010805 */
[----:B------:R-:W-:Y:S02]  /*100b0*/  HADD2.F32 R9, -RZ, R24.H1_H1 ;  /* 0x30000018ff097230 */ /* 0x000fe40000004100 */
[----:B------:R-:W-:Y:S02]  /*100c0*/  HADD2.F32 R5, -RZ, R14.H1_H1 ;  /* 0x3000000eff057230 */ /* 0x000fe40000004100 */
[----:B------:R-:W-:Y:S01]  /*100d0*/  FFMA.FTZ R46, R6, R45, R53 ;  /* 0x0000002d062e7223 */ /* 0x000fe20000010035 */
[----:B------:R-:W-:-:S02]  /*100e0*/  HADD2.F32 R10, -RZ, R25.H1_H1 ;  /* 0x30000019ff0a7230 */ /* 0x000fc40000004100 */
[C---:B------:R-:W-:Y:S01]  /*100f0*/  FMUL.FTZ R45, R50.reuse, R9 ;  /* 0x00000009322d7220 */ /* 0x040fe20000410000 */
[--C-:B------:R-:W-:Y:S02]  /*10100*/  HADD2.F32 R4, -RZ, R7.reuse.H0_H0 ;  /* 0x20000007ff047230 */ /* 0x100fe40000004100 */
[----:B------:R-:W-:Y:S01]  /*10110*/  FMUL.FTZ R50, R50, R5 ;  /* 0x0000000532327220 */ /* 0x000fe20000410000 */
[----:B------:R-:W-:Y:S02]  /*10120*/  HADD2.F32 R7, -RZ, R7.H1_H1 ;  /* 0x30000007ff077230 */ /* 0x000fe40000004100 */
[C---:B------:R-:W-:Y:S01]  /*10130*/  FMUL.FTZ R6, R11.reuse, R10 ;  /* 0x0000000a0b067220 */ /* 0x040fe20000410000 */
[-C--:B------:R-:W-:Y:S01]  /*10140*/  FMUL.FTZ R53, R11, R8.reuse ;  /* 0x000000080b357220 */ /* 0x080fe20000410000 */
[C---:B------:R-:W-:Y:S01]  /*10150*/  FFMA.FTZ R11, R4.reuse, R9, R50 ;  /* 0x00000009040b7223 */ /* 0x040fe20000010032 */
[----:B------:R-:W-:Y:S01]  /*10160*/  FFMA.FTZ R45, R4, R5, -R45 ;  /* 0x00000005042d7223 */ /* 0x000fe2000001082d */
        /* <DEDUP_REMOVED lines=12> */
.L_x_3882:
[----:B------:R-:W-:Y:S05]  /*10230*/  BSYNC B1 ;  /* 0x0000000000017941 */ /* 0x000fea0003800000 */
.L_x_3881:
[----:B0-2---:R-:W-:-:S04]  /*10240*/  IADD3 R3, R203, 0x40, RZ ;  /* 0x00000040cb037810 */ /* 0x005fc80007ffe0ff */
[----:B------:R-:W-:-:S13]  /*10250*/  ISETP.GE.AND P0, PT, R3, R0, PT ;  /* 0x000000000300720c */ /* 0x000fda0003f06270 */
[----:B------:R-:W-:Y:S05]  /*10260*/  @P0 BRA `(.L_x_3865) ;  /* 0x0000001000880947 */ /* 0x000fea0003800000 */
[----:B------:R-:W0:Y:S01]  /*10270*/  LDC R3, c[0x0][0x3f4] ;  /* 0x0000fd00ff037b82 */ /* 0x000e220000000800 */
[----:B------:R-:W-:Y:S01]  /*10280*/  BSSY B1, `(.L_x_3887) ;  /* 0x000005e000017945 */ /* 0x000fe20003800000 */
[----:B------:R-:W-:Y:S02]  /*10290*/  SHF.R.U32.HI R57, RZ, 0x3, R205 ;  /* 0x00000003ff397819 */ /* 0x000fe400000116cd */
[-C--:B0-----:R-:W-:Y:S02]  /*102a0*/  ISETP.GE.AND P0, PT, R16, R3.reuse, PT ;  /* 0x000000031000720c */ /* 0x081fe40003f06270 */
[-C--:B------:R-:W-:Y:S02]  /*102b0*/  ISETP.GE.AND P1, PT, R194, R3.reuse, PT ;  /* 0x00000003c200720c */ /* 0x080fe40003f26270 */
[----:B------:R-:W-:-:S09]  /*102c0*/  ISETP.GE.AND P2, PT, R193, R3, PT ;  /* 0x00000003c100720c */ /* 0x000fd20003f46270 */
[----:B------:R-:W-:Y:S05]  /*102d0*/  @P0 BRA `(.L_x_3888) ;  /* 0x0000000400600947 */ /* 0x000fea0003800000 */
[----:B-1----:R-:W2:Y:S04]  /*102e0*/  LDL R4, [R1+0xa4] ;  /* 0x0000a40001047983 */ /* 0x002ea80000100800 */
[----:B------:R-:W3:Y:S01]  /*102f0*/  LDL R59, [R1+0x110] ;  /* 0x00011000013b7983 */ /* 0x000ee20000100800 */
[----:B------:R-:W-:Y:S02]  /*10300*/  HADD2.F32 R54, -RZ, R41.H0_H0 ;  /* 0x20000029ff367230 */ /* 0x000fe40000004100 */
[----:B------:R-:W-:Y:S02]  /*10310*/  HADD2.F32 R52, -RZ, R37.H0_H0 ;  /* 0x20000025ff347230 */ /* 0x000fe40000004100 */
[----:B------:R-:W-:Y:S02]  /*10320*/  HADD2.F32 R55, -RZ, R42.H0_H0 ;  /* 0x2000002aff377230 */ /* 0x000fe40000004100 */
[----:B------:R-:W-:-:S02]  /*10330*/  HADD2.F32 R53, -RZ, R38.H0_H0 ;  /* 0x20000026ff357230 */ /* 0x000fc40000004100 */
[----:B------:R-:W-:Y:S02]  /*10340*/  HADD2.F32 R41, -RZ, R41.H1_H1 ;  /* 0x30000029ff297230 */ /* 0x000fe40000004100 */
[----:B------:R-:W-:Y:S02]  /*10350*/  HADD2.F32 R37, -RZ, R37.H1_H1 ;  /* 0x30000025ff257230 */ /* 0x000fe40000004100 */
        /* <DEDUP_REMOVED lines=11> */
[----:B------:R-:W-:-:S04]  /*10410*/  IADD3 R9, R0, R9, R219 ;  /* 0x0000000900097210 */ /* 0x000fc80007ffe0db */
        /* <DEDUP_REMOVED lines=12> */
[C---:B------:R-:W-:Y:S01]  /*104e0*/  FMUL.FTZ R47, R52.reuse, R47 ;  /* 0x0000002f342f7220 */ /* 0x040fe20000410000 */
[----:B------:R-:W-:Y:S02]  /*104f0*/  HADD2.F32 R9, -RZ, R9.H1_H1 ;  /* 0x30000009ff097230 */ /* 0x000fe40000004100 */
[----:B------:R-:W-:Y:S01]  /*10500*/  FFMA.FTZ R51, R52, R34, -R51 ;  /* 0x0000002234337223 */ /* 0x000fe20000010833 */
[-C--:B------:R-:W-:Y:S01]  /*10510*/  FMUL.FTZ R52, R55, R8.reuse ;  /* 0x0000000837347220 */ /* 0x080fe20000410000 */
[----:B------:R-:W-:Y:S01]  /*10520*/  FMUL.FTZ R8, R53, R8 ;  /* 0x0000000835087220 */ /* 0x000fe20000410000 */
[----:B------:R-:W-:Y:S01]  /*10530*/  FFMA.FTZ R47, R54, R34, R47 ;  /* 0x00000022362f7223 */ /* 0x000fe2000001002f */
[----:B------:R-:W-:-:S02]  /*10540*/  HADD2.F32 R49, -RZ, R10.H0_H0 ;  /* 0x2000000aff317230 */ /* 0x000fc40000004100 */
[-C--:B------:R-:W-:Y:S01]  /*10550*/  FFMA.FTZ R52, R53, R35.reuse, -R52 ;  /* 0x0000002335347223 */ /* 0x080fe20000010834 */
[----:B------:R-:W-:Y:S02]  /*10560*/  HADD2.F32 R53, -RZ, R42.H1_H1 ;  /* 0x3000002aff357230 */ /* 0x000fe40000004100 */
[----:B------:R-:W-:Y:S01]  /*10570*/  FFMA.FTZ R8, R55, R35, R8 ;  /* 0x0000002337087223 */ /* 0x000fe20000010008 */
[----:B------:R-:W-:Y:S02]  /*10580*/  HADD2.F32 R35, -RZ, R38.H1_H1 ;  /* 0x30000026ff237230 */ /* 0x000fe40000004100 */
[----:B------:R-:W-:Y:S01]  /*10590*/  FMUL.FTZ R34, R41, R48 ;  /* 0x0000003029227220 */ /* 0x000fe20000410000 */
[----:B------:R-:W-:Y:S02]  /*105a0*/  HADD2.F32 R54, -RZ, R39.H0_H0 ;  /* 0x20000027ff367230 */ /* 0x000fe40000004100 */
[----:B------:R-:W-:Y:S01]  /*105b0*/  FMUL.FTZ R38, R53, R9 ;  /* 0x0000000935267220 */ /* 0x000fe20000410000 */
[----:B------:R-:W-:-:S02]  /*105c0*/  HADD2.F32 R10, -RZ, R10.H1_H1 ;  /* 0x3000000aff0a7230 */ /* 0x000fc40000004100 */
[----:B------:R-:W-:Y:S01]  /*105d0*/  FMUL.FTZ R42, R35, R9 ;  /* 0x00000009232a7220 */ /* 0x000fe20000410000 */
[C---:B------:R-:W-:Y:S01]  /*105e0*/  FMUL.FTZ R48, R37.reuse, R48 ;  /* 0x0000003025307220 */ /* 0x040fe20000410000 */
[----:B------:R-:W-:Y:S01]  /*105f0*/  FFMA.FTZ R34, R37, R45, -R34 ;  /* 0x0000002d25227223 */ /* 0x000fe20000010822 */
[----:B------:R-:W-:Y:S01]  /*10600*/  FFMA.FTZ R9, R35, R5, -R38 ;  /* 0x0000000523097223 */ /* 0x000fe20000010826 */
[----:B------:R-:W-:Y:S02]  /*10610*/  HADD2.F32 R38, -RZ, R40.H0_H0 ;  /* 0x20000028ff267230 */ /* 0x000fe40000004100 */
[-C--:B------:R-:W-:Y:S01]  /*10620*/  FMUL.FTZ R37, R56, R49.reuse ;  /* 0x0000003138257220 */ /* 0x080fe20000410000 */
[----:B------:R-:W-:Y:S01]  /*10630*/  FMUL.FTZ R49, R54, R49 ;  /* 0x0000003136317220 */ /* 0x000fe20000410000 */
[----:B------:R-:W-:Y:S01]  /*10640*/  FFMA.FTZ R35, R53, R5, R42 ;  /* 0x0000000535237223 */ /* 0x000fe2000001002a */
[--C-:B------:R-:W-:Y:S02]  /*10650*/  HADD2.F32 R50, -RZ, R11.reuse.H0_H0 ;  /* 0x2000000bff327230 */ /* 0x100fe40000004100 */
[----:B------:R-:W-:Y:S01]  /*10660*/  FFMA.FTZ R48, R41, R45, R48 ;  /* 0x0000002d29307223 */ /* 0x000fe20000010030 */
[----:B------:R-:W-:Y:S01]  /*10670*/  FMUL.FTZ R5, R58, R10 ;  /* 0x0000000a3a057220 */ /* 0x000fe20000410000 */
[----:B------:R-:W-:Y:S01]  /*10680*/  FFMA.FTZ R37, R54, R46, -R37 ;  /* 0x0000002e36257223 */ /* 0x000fe20000010825 */
[----:B------:R-:W-:-:S02]  /*10690*/  HADD2.F32 R11, -RZ, R11.H1_H1 ;  /* 0x3000000bff0b7230 */ /* 0x000fc40000004100 */
[----:B------:R-:W-:Y:S01]  /*106a0*/  FFMA.FTZ R49, R56, R46, R49 ;  /* 0x0000002e38317223 */ /* 0x000fe20000010031 */
[C---:B------:R-:W-:Y:S01]  /*106b0*/  FMUL.FTZ R41, R38.reuse, R10 ;  /* 0x0000000a26297220 */ /* 0x040fe20000410000 */
[----:B------:R-:W-:Y:S02]  /*106c0*/  HADD2.F32 R54, -RZ, R43.H1_H1 ;  /* 0x3000002bff367230 */ /* 0x000fe40000004100 */
[-C--:B------:R-:W-:Y:S01]  /*106d0*/  FFMA.FTZ R10, R38, R6.reuse, -R5 ;  /* 0x00000006260a7223 */ /* 0x080fe20000010805 */
[----:B------:R-:W-:Y:S02]  /*106e0*/  HADD2.F32 R45, -RZ, R44.H1_H1 ;  /* 0x3000002cff2d7230 */ /* 0x000fe40000004100 */
[----:B------:R-:W-:Y:S01]  /*106f0*/  FFMA.FTZ R38, R58, R6, R41 ;  /* 0x000000063a267223 */ /* 0x000fe20000010029 */
[----:B------:R-:W-:Y:S02]  /*10700*/  HADD2.F32 R46, -RZ, R39.H1_H1 ;  /* 0x30000027ff2e7230 */ /* 0x000fe40000004100 */
[----:B------:R-:W-:Y:S01]  /*10710*/  FMUL.FTZ R5, R54, R50 ;  /* 0x0000003236057220 */ /* 0x000fe20000410000 */
[----:B------:R-:W-:-:S02]  /*10720*/  HADD2.F32 R43, -RZ, R40.H1_H1 ;  /* 0x30000028ff2b7230 */ /* 0x000fc40000004100 */
[-C--:B------:R-:W-:Y:S01]  /*10730*/  FMUL.FTZ R6, R45, R11.reuse ;  /* 0x0000000b2d067220 */ /* 0x080fe20000410000 */
[--C-:B------:R-:W-:Y:S02]  /*10740*/  HADD2.F32 R4, -RZ, R7.reuse.H0_H0 ;  /* 0x20000007ff047230 */ /* 0x100fe40000004100 */
[----:B------:R-:W-:Y:S01]  /*10750*/  FMUL.FTZ R39, R46, R50 ;  /* 0x000000322e277220 */ /* 0x000fe20000410000 */
[----:B------:R-:W-:Y:S02]  /*10760*/  HADD2.F32 R7, -RZ, R7.H1_H1 ;  /* 0x30000007ff077230 */ /* 0x000fe40000004100 */
[C---:B------:R-:W-:Y:S01]  /*10770*/  FMUL.FTZ R42, R43.reuse, R11 ;  /* 0x0000000b2b2a7220 */ /* 0x040fe20000410000 */
[----:B------:R-:W-:Y:S01]  /*10780*/  F2FP.F16.F32.PACK_AB R8, R8, R47 ;  /* 0x0000002f0808723e */ /* 0x000fe200000000ff */
        /* <DEDUP_REMOVED lines=13> */
.L_x_3888:
[----:B------:R-:W-:Y:S05]  /*10860*/  BSYNC B1 ;  /* 0x0000000000017941 */ /* 0x000fea0003800000 */
.L_x_3887:
[----:B------:R-:W-:Y:S04]  /*10870*/  BSSY B1, `(.L_x_3889) ;  /* 0x0000061000017945 */ /* 0x000fe80003800000 */
[----:B------:R-:W-:Y:S05]  /*10880*/  @P1 BRA `(.L_x_3890) ;  /* 0x00000004007c1947 */ /* 0x000fea0003800000 */
[----:B01----:R-:W-:Y:S01]  /*10890*/  SHF.R.S32.HI R5, RZ, 0x1f, R194 ;  /* 0x0000001fff057819 */ /* 0x003fe200000114c2 */
[----:B------:R-:W-:Y:S01]  /*108a0*/  HADD2.F32 R47, -RZ, R30.H0_H0 ;  /* 0x2000001eff2f7230 */ /* 0x000fe20000004100 */
[----:B------:R-:W-:Y:S01]  /*108b0*/  LEA.HI R0, R3, R198, RZ, 0x1d ;  /* 0x000000c603007211 */ /* 0x000fe200078fe8ff */
[----:B------:R-:W-:Y:S01]  /*108c0*/  HADD2.F32 R45, -RZ, R26.H0_H0 ;  /* 0x2000001aff2d7230 */ /* 0x000fe20000004100 */
[CC--:B------:R-:W-:Y:S01]  /*108d0*/  LEA.HI R4, R5.reuse, R194.reuse, RZ, 0x3 ;  /* 0x000000c205047211 */ /* 0x0c0fe200078f18ff */
[----:B------:R-:W-:Y:S01]  /*108e0*/  HADD2.F32 R48, -RZ, R31.H0_H0 ;  /* 0x2000001fff307230 */ /* 0x000fe20000004100 */
[----:B------:R-:W-:Y:S01]  /*108f0*/  LEA.HI R6, R5, R194, RZ, 0x6 ;  /* 0x000000c205067211 */ /* 0x000fe200078f30ff */
[----:B------:R-:W-:Y:S01]  /*10900*/  HADD2.F32 R46, -RZ, R27.H0_H0 ;  /* 0x2000001bff2e7230 */ /* 0x000fe20000004100 */
[----:B------:R-:W-:Y:S01]  /*10910*/  LOP3.LUT R4, R205, 0x38, R4, 0xf8, !PT ;  /* 0x00000038cd047812 */ /* 0x000fe200078ef804 */
[----:B------:R-:W-:Y:S01]  /*10920*/  HADD2.F32 R49, -RZ, R30.H1_H1 ;  /* 0x3000001eff317230 */ /* 0x000fe20000004100 */
[----:B------:R-:W-:Y:S01]  /*10930*/  SHF.R.S32.HI R5, RZ, 0x1f, R0 ;  /* 0x0000001fff057819 */ /* 0x000fe20000011400 */
[----:B------:R-:W-:Y:S01]  /*10940*/  IMAD.SHL.U32 R6, R6, 0x80, RZ ;  /* 0x0000008006067824 */ /* 0x000fe200078e00ff */
[-C--:B------:R-:W-:Y:S01]  /*10950*/  LOP3.LUT R7, R4, R57.reuse, RZ, 0x3c, !PT ;  /* 0x0000003904077212 */ /* 0x080fe200078e3cff */
[----:B------:R-:W-:Y:S01]  /*10960*/  IMAD.SHL.U32 R4, R0, 0x8, RZ ;  /* 0x0000000800047824 */ /* 0x000fe200078e00ff */
[----:B------:R-:W-:Y:S01]  /*10970*/  LEA.HI R5, R5, R0, RZ, 0x3 ;  /* 0x0000000005057211 */ /* 0x000fe200078f18ff */
[----:B------:R-:W-:Y:S01]  /*10980*/  HADD2.F32 R51, -RZ, R31.H1_H1 ;  /* 0x3000001fff337230 */ /* 0x000fe20000004100 */
[----:B------:R-:W-:Y:S01]  /*10990*/  LOP3.LUT R6, R6, 0xffffe000, RZ, 0xc0, !PT ;  /* 0xffffe00006067812 */ /* 0x000fe200078ec0ff */
[----:B------:R-:W-:Y:S01]  /*109a0*/  HADD2.F32 R27, -RZ, R27.H1_H1 ;  /* 0x3000001bff1b7230 */ /* 0x000fe20000004100 */
[----:B------:R-:W-:Y:S01]  /*109b0*/  LOP3.LUT R4, R205, 0x38, R4, 0xf8, !PT ;  /* 0x00000038cd047812 */ /* 0x000fe200078ef804 */
[--C-:B------:R-:W-:Y:S01]  /*109c0*/  HADD2.F32 R50, -RZ, R33.reuse.H0_H0 ;  /* 0x20000021ff327230 */ /* 0x100fe20000004100 */
[----:B------:R-:W-:Y:S01]  /*109d0*/  SHF.L.U32 R5, R5, 0xa, RZ ;  /* 0x0000000a05057819 */ /* 0x000fe200000006ff */
[----:B------:R-:W-:Y:S01]  /*109e0*/  HADD2.F32 R33, -RZ, R33.H1_H1 ;  /* 0x30000021ff217230 */ /* 0x000fe20000004100 */
[----:B------:R-:W-:-:S02]  /*109f0*/  LOP3.LUT R8, R4, R57, RZ, 0x3c, !PT ;  /* 0x0000003904087212 */ /* 0x000fc400078e3cff */
[----:B------:R-:W-:Y:S02]  /*10a00*/  LOP3.LUT R9, R5, 0x7fffe000, RZ, 0xc0, !PT ;  /* 0x7fffe00005097812 */ /* 0x000fe400078ec0ff */
[--C-:B------:R-:W-:Y:S02]  /*10a10*/  IADD3 R0, R7, R6, R219.reuse ;  /* 0x0000000607007210 */ /* 0x100fe40007ffe0db */
[----:B------:R-:W-:Y:S02]  /*10a20*/  IADD3 R9, R8, R9, R219 ;  /* 0x0000000908097210 */ /* 0x000fe40007ffe0db */
[----:B------:R-:W-:-:S03]  /*10a30*/  LEA R0, R0, UR60, 0x1 ;  /* 0x0000003c00007c11 */ /* 0x000fc6000f8e08ff */
[----:B------:R-:W-:Y:S02]  /*10a40*/  IMAD R34, R9, 0x2, R18 ;  /* 0x0000000209227824 */ /* 0x000fe400078e0212 */
[----:B------:R-:W0:Y:S04]  /*10a50*/  LDS.128 R4, [R0] ;  /* 0x0000000000047984 */ /* 0x000e280000000c00 */
[----:B------:R-:W1:Y:S01]  /*10a60*/  LDS.128 R8, [R34+0x12400] ;  /* 0x0124000022087984 */ /* 0x000e620000000c00 */
[--C-:B0-----:R-:W-:Y:S02]  /*10a70*/  HADD2.F32 R35, -RZ, R4.reuse.H0_H0 ;  /* 0x20000004ff237230 */ /* 0x101fe40000004100 */
[----:B------:R-:W-:Y:S02]  /*10a80*/  HADD2.F32 R4, -RZ, R4.H1_H1 ;  /* 0x30000004ff047230 */ /* 0x000fe40000004100 */
[----:B-1----:R-:W-:-:S02]  /*10a90*/  HADD2.F32 R40, -RZ, R8.H0_H0 ;  /* 0x20000008ff287230 */ /* 0x002fc40000004100 */
[----:B------:R-:W-:Y:S02]  /*10aa0*/  HADD2.F32 R8, -RZ, R8.H1_H1 ;  /* 0x30000008ff087230 */ /* 0x000fe40000004100 */
[--C-:B------:R-:W-:Y:S02]  /*10ab0*/  HADD2.F32 R41, -RZ, R9.reuse.H0_H0 ;  /* 0x20000009ff297230 */ /* 0x100fe40000004100 */
[-C--:B------:R-:W-:Y:S01]  /*10ac0*/  FMUL.FTZ R44, R47, R40.reuse ;  /* 0x000000282f2c7220 */ /* 0x080fe20000410000 */
[C---:B------:R-:W-:Y:S01]  /*10ad0*/  FMUL.FTZ R40, R45.reuse, R40 ;  /* 0x000000282d287220 */ /* 0x040fe20000410000 */
[----:B------:R-:W-:Y:S02]  /*10ae0*/  HADD2.F32 R9, -RZ, R9.H1_H1 ;  /* 0x30000009ff097230 */ /* 0x000fe40000004100 */
[-C--:B------:R-:W-:Y:S01]  /*10af0*/  FFMA.FTZ R44, R45, R35.reuse, -R44 ;  /* 0x000000232d2c7223 */ /* 0x080fe2000001082c */
[----:B------:R-:W-:Y:S01]  /*10b00*/  FFMA.FTZ R40, R47, R35, R40 ;  /* 0x000000232f287223 */ /* 0x000fe20000010028 */
[-C--:B------:R-:W-:Y:S01]  /*10b10*/  FMUL.FTZ R45, R48, R8.reuse ;  /* 0x00000008302d7220 */ /* 0x080fe20000410000 */
[----:B------:R-:W-:Y:S01]  /*10b20*/  FMUL.FTZ R35, R46, R8 ;  /* 0x000000082e237220 */ /* 0x000fe20000410000 */
[----:B------:R-:W-:-:S02]  /*10b30*/  HADD2.F32 R37, -RZ, R5.H0_H0 ;  /* 0x20000005ff257230 */ /* 0x000fc40000004100 */
[----:B------:R-:W-:Y:S01]  /*10b40*/  FMUL.FTZ R8, R49, R41 ;  /* 0x0000002931087220 */ /* 0x000fe20000410000 */
[----:B------:R-:W-:Y:S02]  /*10b50*/  HADD2.F32 R47, -RZ, R26.H1_H1 ;  /* 0x3000001aff2f7230 */ /* 0x000fe40000004100 */
[-C--:B------:R-:W-:Y:S01]  /*10b60*/  FFMA.FTZ R45, R46, R4.reuse, -R45 ;  /* 0x000000042e2d7223 */ /* 0x080fe2000001082d */
[----:B------:R-:W-:Y:S02]  /*10b70*/  HADD2.F32 R5, -RZ, R5.H1_H1 ;  /* 0x30000005ff057230 */ /* 0x000fe40000004100 */
[----:B------:R-:W-:Y:S01]  /*10b80*/  FFMA.FTZ R35, R48, R4, R35 ;  /* 0x0000000430237223 */ /* 0x000fe20000010023 */
[----:B------:R-:W-:Y:S01]  /*10b90*/  FMUL.FTZ R4, R51, R9 ;  /* 0x0000000933047220 */ /* 0x000fe20000410000 */
[--C-:B------:R-:W-:Y:S02]  /*10ba0*/  HADD2.F32 R42, -RZ, R10.reuse.H0_H0 ;  /* 0x2000000aff2a7230 */ /* 0x100fe40000004100 */
[----:B------:R-:W-:Y:S01]  /*10bb0*/  FFMA.FTZ R26, R47, R37, -R8 ;  /* 0x000000252f1a7223 */ /* 0x000fe20000010808 */
[----:B------:R-:W-:-:S02]  /*10bc0*/  HADD2.F32 R10, -RZ, R10.H1_H1 ;  /* 0x3000000aff0a7230 */ /* 0x000fc40000004100 */
[C---:B------:R-:W-:Y:S01]  /*10bd0*/  FMUL.FTZ R8, R27.reuse, R9 ;  /* 0x000000091b087220 */ /* 0x040fe20000410000 */
[----:B------:R-:W-:Y:S01]  /*10be0*/  FFMA.FTZ R9, R27, R5, -R4 ;  /* 0x000000051b097223 */ /* 0x000fe20000010804 */
[--C-:B------:R-:W-:Y:S02]  /*10bf0*/  HADD2.F32 R38, -RZ, R6.reuse.H0_H0 ;  /* 0x20000006ff267230 */ /* 0x100fe40000004100 */
[----:B------:R-:W-:Y:S01]  /*10c00*/  FMUL.FTZ R30, R47, R41 ;  /* 0x000000292f1e7220 */ /* 0x000fe20000410000 */
[----:B------:R-:W-:Y:S02]  /*10c10*/  HADD2.F32 R4, -RZ, R29.H0_H0 ;  /* 0x2000001dff047230 */ /* 0x000fe40000004100 */
[----:B------:R-:W-:Y:S01]  /*10c20*/  FFMA.FTZ R27, R51, R5, R8 ;  /* 0x00000005331b7223 */ /* 0x000fe20000010008 */
[----:B------:R-:W-:Y:S02]  /*10c30*/  HADD2.F32 R6, -RZ, R6.H1_H1 ;  /* 0x30000006ff067230 */ /* 0x000fe40000004100 */
[----:B------:R-:W-:Y:S01]  /*10c40*/  FMUL.FTZ R5, R50, R10 ;  /* 0x0000000a32057220 */ /* 0x000fe20000410000 */
[----:B------:R-:W-:-:S02]  /*10c50*/  HADD2.F32 R46, -RZ, R28.H0_H0 ;  /* 0x2000001cff2e7230 */ /* 0x000fc40000004100 */
[C---:B------:R-:W-:Y:S01]  /*10c60*/  FMUL.FTZ R41, R4.reuse, R10 ;  /* 0x0000000a04297220 */ /* 0x040fe20000410000 */
[--C-:B------:R-:W-:Y:S02]  /*10c70*/  HADD2.F32 R48, -RZ, R32.reuse.H0_H0 ;  /* 0x20000020ff307230 */ /* 0x100fe40000004100 */
[----:B------:R-:W-:Y:S01]  /*10c80*/  FFMA.FTZ R30, R49, R37, R30 ;  /* 0x00000025311e7223 */ /* 0x000fe2000001001e */
[--C-:B------:R-:W-:Y:S02]  /*10c90*/  HADD2.F32 R43, -RZ, R11.reuse.H0_H0 ;  /* 0x2000000bff2b7230 */ /* 0x100fe40000004100 */
[----:B------:R-:W-:Y:S01]  /*10ca0*/  FFMA.FTZ R10, R4, R6, -R5 ;  /* 0x00000006040a7223 */ /* 0x000fe20000010805 */
[----:B------:R-:W-:Y:S02]  /*10cb0*/  HADD2.F32 R11, -RZ, R11.H1_H1 ;  /* 0x3000000bff0b7230 */ /* 0x000fe40000004100 */
[----:B------:R-:W-:Y:S01]  /*10cc0*/  FMUL.FTZ R31, R48, R42 ;  /* 0x0000002a301f7220 */ /* 0x000fe20000410000 */
[----:B------:R-:W-:-:S02]  /*10cd0*/  HADD2.F32 R47, -RZ, R32.H1_H1 ;  /* 0x30000020ff2f7230 */ /* 0x000fc40000004100 */
[C---:B------:R-:W-:Y:S01]  /*10ce0*/  FMUL.FTZ R37, R46.reuse, R42 ;  /* 0x0000002a2e257220 */ /* 0x040fe20000410000 */
[----:B------:R-:W-:Y:S02]  /*10cf0*/  HADD2.F32 R5, -RZ, R28.H1_H1 ;  /* 0x3000001cff057230 */ /* 0x000fe40000004100 */
[-C--:B------:R-:W-:Y:S01]  /*10d00*/  FFMA.FTZ R31, R46, R38.reuse, -R31 ;  /* 0x000000262e1f7223 */ /* 0x080fe2000001081f */
[----:B------:R-:W-:Y:S02]  /*10d10*/  HADD2.F32 R29, -RZ, R29.H1_H1 ;  /* 0x3000001dff1d7230 */ /* 0x000fe40000004100 */
[----:B------:R-:W-:Y:S01]  /*10d20*/  FFMA.FTZ R37, R48, R38, R37 ;  /* 0x0000002630257223 */ /* 0x000fe20000010025 */
[--C-:B------:R-:W-:Y:S02]  /*10d30*/  HADD2.F32 R39, -RZ, R7.reuse.H0_H0 ;  /* 0x20000007ff277230 */ /* 0x100fe40000004100 */
[----:B------:R-:W-:Y:S01]  /*10d40*/  FFMA.FTZ R28, R50, R6, R41 ;  /* 0x00000006321c7223 */ /* 0x000fe20000010029 */
[----:B------:R-:W-:-:S02]  /*10d50*/  HADD2.F32 R7, -RZ, R7.H1_H1 ;  /* 0x30000007ff077230 */ /* 0x000fc40000004100 */
        /* <DEDUP_REMOVED lines=18> */
.L_x_3890:
[----:B------:R-:W-:Y:S05]  /*10e80*/  BSYNC B1 ;  /* 0x0000000000017941 */ /* 0x000fea0003800000 */
.L_x_3889:
[----:B------:R-:W-:Y:S05]  /*10e90*/  @P2 BRA `(.L_x_3865) ;  /* 0x00000004007c2947 */ /* 0x000fea0003800000 */
[----:B0-2---:R-:W-:Y:S01]  /*10ea0*/  SHF.R.S32.HI R0, RZ, 0x1f, R193 ;  /* 0x0000001fff007819 */ /* 0x005fe200000114c1 */
[----:B------:R-:W-:Y:S01]  /*10eb0*/  HADD2.F32 R38, -RZ, R20.H0_H0 ;  /* 0x20000014ff267230 */ /* 0x000fe20000004100 */
[----:B------:R-:W-:Y:S01]  /*10ec0*/  LEA.HI R3, R3, R199, RZ, 0x1d ;  /* 0x000000c703037211 */ /* 0x000fe200078fe8ff */
[----:B-1----:R-:W-:Y:S01]  /*10ed0*/  HADD2.F32 R34, -RZ, R12.H0_H0 ;  /* 0x2000000cff227230 */ /* 0x002fe20000004100 */
[CC--:B------:R-:W-:Y:S01]  /*10ee0*/  LEA.HI R4, R0.reuse, R193.reuse, RZ, 0x6 ;  /* 0x000000c100047211 */ /* 0x0c0fe200078f30ff */
[--C-:B------:R-:W-:Y:S01]  /*10ef0*/  HADD2.F32 R40, -RZ, R21.reuse.H0_H0 ;  /* 0x20000015ff287230 */ /* 0x100fe20000004100 */
[----:B------:R-:W-:Y:S01]  /*10f00*/  LEA.HI R0, R0, R193, RZ, 0x3 ;  /* 0x000000c100007211 */ /* 0x000fe200078f18ff */
[----:B------:R-:W-:Y:S02]  /*10f10*/  HADD2.F32 R20, -RZ, R20.H1_H1 ;  /* 0x30000014ff147230 */ /* 0x000fe40000004100 */
[----:B------:R-:W-:Y:S01]  /*10f20*/  IMAD.SHL.U32 R5, R4, 0x80, RZ ;  /* 0x0000008004057824 */ /* 0x000fe200078e00ff */
[----:B------:R-:W-:Y:S01]  /*10f30*/  SHF.R.S32.HI R4, RZ, 0x1f, R3 ;  /* 0x0000001fff047819 */ /* 0x000fe20000011403 */
[----:B------:R-:W-:Y:S01]  /*10f40*/  HADD2.F32 R12, -RZ, R12.H1_H1 ;  /* 0x3000000cff0c7230 */ /* 0x000fe20000004100 */
[----:B------:R-:W-:Y:S01]  /*10f50*/  LOP3.LUT R0, R205, 0x38, R0, 0xf8, !PT ;  /* 0x00000038cd007812 */ /* 0x000fe200078ef800 */
[----:B------:R-:W-:Y:S01]  /*10f60*/  HADD2.F32 R39, -RZ, R21.H1_H1 ;  /* 0x30000015ff277230 */ /* 0x000fe20000004100 */
[----:B------:R-:W-:Y:S01]  /*10f70*/  LOP3.LUT R6, R5, 0xffffe000, RZ, 0xc0, !PT ;  /* 0xffffe00005067812 */ /* 0x000fe200078ec0ff */
[--C-:B------:R-:W-:Y:S01]  /*10f80*/  HADD2.F32 R41, -RZ, R24.reuse.H0_H0 ;  /* 0x20000018ff297230 */ /* 0x100fe20000004100 */
[----:B------:R-:W-:Y:S01]  /*10f90*/  LEA.HI R4, R4, R3, RZ, 0x3 ;  /* 0x0000000304047211 */ /* 0x000fe200078f18ff */
[----:B------:R-:W-:Y:S01]  /*10fa0*/  HADD2.F32 R24, -RZ, R24.H1_H1 ;  /* 0x30000018ff187230 */ /* 0x000fe20000004100 */
[----:B------:R-:W-:-:S02]  /*10fb0*/  LOP3.LUT R5, R0, R57, RZ, 0x3c, !PT ;  /* 0x0000003900057212 */ /* 0x000fc400078e3cff */
[----:B------:R-:W-:Y:S01]  /*10fc0*/  SHF.L.U32 R0, R3, 0x3, RZ ;  /* 0x0000000303007819 */ /* 0x000fe200000006ff */
[----:B------:R-:W-:Y:S01]  /*10fd0*/  IMAD.SHL.U32 R4, R4, 0x400, RZ ;  /* 0x0000040004047824 */ /* 0x000fe200078e00ff */
[----:B------:R-:W-:Y:S02]  /*10fe0*/  IADD3 R5, R5, R6, R219 ;  /* 0x0000000605057210 */ /* 0x000fe40007ffe0db */
[----:B------:R-:W-:Y:S02]  /*10ff0*/  LOP3.LUT R0, R205, 0x38, R0, 0xf8, !PT ;  /* 0x00000038cd007812 */ /* 0x000fe400078ef800 */
[----:B------:R-:W-:Y:S02]  /*11000*/  LOP3.LUT R3, R4, 0x7fffe000, RZ, 0xc0, !PT ;  /* 0x7fffe00004037812 */ /* 0x000fe400078ec0ff */
[----:B------:R-:W-:Y:S02]  /*11010*/  LOP3.LUT R0, R0, R57, RZ, 0x3c, !PT ;  /* 0x0000003900007212 */ /* 0x000fe400078e3cff */
[----:B------:R-:W-:-:S02]  /*11020*/  LEA R42, R5, UR60, 0x1 ;  /* 0x0000003c052a7c11 */ /* 0x000fc4000f8e08ff */
[----:B------:R-:W-:-:S03]  /*11030*/  IADD3 R3, R0, R3, R219 ;  /* 0x0000000300037210 */ /* 0x000fc60007ffe0db */
[----:B------:R-:W0:Y:S02]  /*11040*/  LDS.128 R4, [R42] ;  /* 0x000000002a047984 */ /* 0x000e240000000c00 */
[----:B------:R-:W-:-:S05]  /*11050*/  IMAD R3, R3, 0x2, R18 ;  /* 0x0000000203037824 */ /* 0x000fca00078e0212 */
[----:B------:R-:W1:Y:S01]  /*11060*/  LDS.128 R8, [R3+0x12400] ;  /* 0x0124000003087984 */ /* 0x000e620000000c00 */
[--C-:B0-----:R-:W-:Y:S02]  /*11070*/  HADD2.F32 R0, -RZ, R4.reuse.H0_H0 ;  /* 0x20000004ff007230 */ /* 0x101fe40000004100 */
[----:B------:R-:W-:Y:S02]  /*11080*/  HADD2.F32 R4, -RZ, R4.H1_H1 ;  /* 0x30000004ff047230 */ /* 0x000fe40000004100 */
[--C-:B------:R-:W-:Y:S02]  /*11090*/  HADD2.F32 R26, -RZ, R5.reuse.H0_H0 ;  /* 0x20000005ff1a7230 */ /* 0x100fe40000004100 */
[----:B------:R-:W-:Y:S02]  /*110a0*/  HADD2.F32 R5, -RZ, R5.H1_H1 ;  /* 0x30000005ff057230 */ /* 0x000fe40000004100 */
[--C-:B-1----:R-:W-:Y:S02]  /*110b0*/  HADD2.F32 R29, -RZ, R8.reuse.H0_H0 ;  /* 0x20000008ff1d7230 */ /* 0x102fe40000004100 */
[----:B------:R-:W-:-:S02]  /*110c0*/  HADD2.F32 R8, -RZ, R8.H1_H1 ;  /* 0x30000008ff087230 */ /* 0x000fc40000004100 */
[--C-:B------:R-:W-:Y:S02]  /*110d0*/  HADD2.F32 R30, -RZ, R9.reuse.H0_H0 ;  /* 0x20000009ff1e7230 */ /* 0x100fe40000004100 */
[-C--:B------:R-:W-:Y:S01]  /*110e0*/  FMUL.FTZ R33, R38, R29.reuse ;  /* 0x0000001d26217220 */ /* 0x080fe20000410000 */
[----:B------:R-:W-:Y:S01]  /*110f0*/  FMUL.FTZ R29, R34, R29 ;  /* 0x0000001d221d7220 */ /* 0x000fe20000410000 */
[----:B------:R-:W-:Y:S01]  /*11100*/  FMUL.FTZ R35, R40, R8 ;  /* 0x0000000828237220 */ /* 0x000fe20000410000 */
[----:B------:R-:W-:Y:S02]  /*11110*/  HADD2.F32 R9, -RZ, R9.H1_H1 ;  /* 0x30000009ff097230 */ /* 0x000fe40000004100 */
[-C--:B------:R-:W-:Y:S01]  /*11120*/  FFMA.FTZ R33, R34, R0.reuse, -R33 ;  /* 0x0000000022217223 */ /* 0x080fe20000010821 */
[--C-:B------:R-:W-:Y:S02]  /*11130*/  HADD2.F32 R34, -RZ, R13.reuse.H0_H0 ;  /* 0x2000000dff227230 */ /* 0x100fe40000004100 */
[----:B------:R-:W-:Y:S01]  /*11140*/  FFMA.FTZ R29, R38, R0, R29 ;  /* 0x00000000261d7223 */ /* 0x000fe2000001001d */
[----:B------:R-:W-:Y:S01]  /*11150*/  FMUL.FTZ R21, R12, R30 ;  /* 0x0000001e0c157220 */ /* 0x000fe20000410000 */
[----:B------:R-:W-:-:S02]  /*11160*/  HADD2.F32 R13, -RZ, R13.H1_H1 ;  /* 0x3000000dff0d7230 */ /* 0x000fc40000004100 */
[C---:B------:R-:W-:Y:S01]  /*11170*/  FMUL.FTZ R37, R34.reuse, R8 ;  /* 0x0000000822257220 */ /* 0x040fe20000410000 */
[----:B------:R-:W-:Y:S01]  /*11180*/  FFMA.FTZ R0, R34, R4, -R35 ;  /* 0x0000000422007223 */ /* 0x000fe20000010823 */
[----:B------:R-:W-:Y:S01]  /*11190*/  FMUL.FTZ R35, R20, R30 ;  /* 0x0000001e14237220 */ /* 0x000fe20000410000 */
[----:B------:R-:W-:Y:S02]  /*111a0*/  HADD2.F32 R31, -RZ, R10.H0_H0 ;  /* 0x2000000aff1f7230 */ /* 0x000fe40000004100 */
[----:B------:R-:W-:Y:S01]  /*111b0*/  FFMA.FTZ R8, R40, R4, R37 ;  /* 0x0000000428087223 */ /* 0x000fe20000010025 */
[----:B------:R-:W-:Y:S01]  /*111c0*/  FMUL.FTZ R4, R39, R9 ;  /* 0x0000000927047220 */ /* 0x000fe20000410000 */
[----:B------:R-:W-:Y:S02]  /*111d0*/  HADD2.F32 R37, -RZ, R14.H0_H0 ;  /* 0x2000000eff257230 */ /* 0x000fe40000004100 */
[-C--:B------:R-:W-:Y:S01]  /*111e0*/  FFMA.FTZ R35, R12, R26.reuse, -R35 ;  /* 0x0000001a0c237223 */ /* 0x080fe20000010823 */
[----:B------:R-:W-:Y:S01]  /*111f0*/  FFMA.FTZ R21, R20, R26, R21 ;  /* 0x0000001a14157223 */ /* 0x000fe20000010015 */
[----:B------:R-:W-:-:S02]  /*11200*/  HADD2.F32 R27, -RZ, R6.H0_H0 ;  /* 0x20000006ff1b7230 */ /* 0x000fc40000004100 */
[C---:B------:R-:W-:Y:S01]  /*11210*/  FMUL.FTZ R20, R13.reuse, R9 ;  /* 0x000000090d147220 */ /* 0x040fe20000410000 */
[----:B------:R-:W-:Y:S02]  /*11220*/  HADD2.F32 R10, -RZ, R10.H1_H1 ;  /* 0x3000000aff0a7230 */ /* 0x000fe40000004100 */
[----:B------:R-:W-:Y:S01]  /*11230*/  FFMA.FTZ R12, R13, R5, -R4 ;  /* 0x000000050d0c7223 */ /* 0x000fe20000010804 */
[----:B------:R-:W-:Y:S02]  /*11240*/  HADD2.F32 R34, -RZ, R25.H0_H0 ;  /* 0x20000019ff227230 */ /* 0x000fe40000004100 */
[-C--:B------:R-:W-:Y:S01]  /*11250*/  FMUL.FTZ R4, R41, R31.reuse ;  /* 0x0000001f29047220 */ /* 0x080fe20000410000 */
[----:B------:R-:W-:Y:S01]  /*11260*/  FMUL.FTZ R26, R37, R31 ;  /* 0x0000001f251a7220 */ /* 0x000fe20000410000 */
[----:B------:R-:W-:Y:S02]  /*11270*/  HADD2.F32 R30, -RZ, R15.H0_H0 ;  /* 0x2000000fff1e7230 */ /* 0x000fe40000004100 */
[----:B------:R-:W-:Y:S01]  /*11280*/  FFMA.FTZ R20, R39, R5, R20 ;  /* 0x0000000527147223 */ /* 0x000fe20000010014 */
[----:B------:R-:W-:-:S02]  /*11290*/  HADD2.F32 R6, -RZ, R6.H1_H1 ;  /* 0x30000006ff067230 */ /* 0x000fc40000004100 */
[-C--:B------:R-:W-:Y:S01]  /*112a0*/  FMUL.FTZ R5, R34, R10.reuse ;  /* 0x0000000a22057220 */ /* 0x080fe20000410000 */
[--C-:B------:R-:W-:Y:S02]  /*112b0*/  HADD2.F32 R32, -RZ, R11.reuse.H0_H0 ;  /* 0x2000000bff207230 */ /* 0x100fe40000004100 */
[-C--:B------:R-:W-:Y:S01]  /*112c0*/  FFMA.FTZ R13, R37, R27.reuse, -R4 ;  /* 0x0000001b250d7223 */ /* 0x080fe20000010804 */
[----:B------:R-:W-:Y:S01]  /*112d0*/  FFMA.FTZ R26, R41, R27, R26 ;  /* 0x0000001b291a7223 */ /* 0x000fe2000001001a */
[----:B------:R-:W-:Y:S02]  /*112e0*/  HADD2.F32 R11, -RZ, R11.H1_H1 ;  /* 0x3000000bff0b7230 */ /* 0x000fe40000004100 */
[C---:B------:R-:W-:Y:S01]  /*112f0*/  FMUL.FTZ R9, R30.reuse, R10 ;  /* 0x0000000a1e097220 */ /* 0x040fe20000410000 */
[----:B------:R-:W-:Y:S02]  /*11300*/  HADD2.F32 R27, -RZ, R25.H1_H1 ;  /* 0x30000019ff1b7230 */ /* 0x000fe40000004100 */
[----:B------:R-:W-:Y:S01]  /*11310*/  FFMA.FTZ R10, R30, R6, -R5 ;  /* 0x000000061e0a7223 */ /* 0x000fe20000010805 */
[----:B------:R-:W-:-:S02]  /*11320*/  HADD2.F32 R14, -RZ, R14.H1_H1 ;  /* 0x3000000eff0e7230 */ /* 0x000fc40000004100 */
[----:B------:R-:W-:Y:S01]  /*11330*/  FMUL.FTZ R5, R24, R32 ;  /* 0x0000002018057220 */ /* 0x000fe20000410000 */
[----:B------:R-:W-:Y:S02]  /*11340*/  HADD2.F32 R25, -RZ, R15.H1_H1 ;  /* 0x3000000fff197230 */ /* 0x000fe40000004100 */
[----:B------:R-:W-:Y:S01]  /*11350*/  FFMA.FTZ R15, R34, R6, R9 ;  /* 0x00000006220f7223 */ /* 0x000fe20000010009 */
[--C-:B------:R-:W-:Y:S02]  /*11360*/  HADD2.F32 R28, -RZ, R7.reuse.H0_H0 ;  /* 0x20000007ff1c7230 */ /* 0x100fe40000004100 */
[-C--:B------:R-:W-:Y:S01]  /*11370*/  FMUL.FTZ R4, R27, R11.reuse ;  /* 0x0000000b1b047220 */ /* 0x080fe20000410000 */
[----:B------:R-:W-:Y:S02]  /*11380*/  HADD2.F32 R7, -RZ, R7.H1_H1 ;  /* 0x30000007ff077230 */ /* 0x000fe40000004100 */
[C---:B------:R-:W-:Y:S01]  /*11390*/  FMUL.FTZ R9, R14.reuse, R32 ;  /* 0x000000200e097220 */ /* 0x040fe20000410000 */
[C---:B------:R-:W-:Y:S01]  /*113a0*/  FMUL.FTZ R6, R25.reuse, R11 ;  /* 0x0000000b19067220 */ /* 0x040fe20000410000 */
[-C--:B------:R-:W-:Y:S01]  /*113b0*/  FFMA.FTZ R11, R14, R28.reuse, -R5 ;  /* 0x0000001c0e0b7223 */ /* 0x080fe20000010805 */
        /* <DEDUP_REMOVED lines=13> */
.L_x_3865:
[----:B------:R-:W-:Y:S05]  /*11490*/  BSYNC B0 ;  /* 0x0000000000007941 */ /* 0x000fea0003800000 */
.L_x_3846:
[----:B------:R-:W-:Y:S01]  /*114a0*/  @!PT LDS RZ, [RZ] ;  /* 0x00000000fffff984 */ /* 0x000fe20000000800 */
[----:B------:R-:W-:Y:S01]  /*114b0*/  @!PT LDS RZ, [RZ] ;  /* 0x00000000fffff984 */ /* 0x000fe20000000800 */
[----:B------:R-:W-:Y:S01]  /*114c0*/  @!PT LDS RZ, [RZ] ;  /* 0x00000000fffff984 */ /* 0x000fe20000000800 */
[----:B------:R-:W-:Y:S01]  /*114d0*/  @!PT LDS RZ, [RZ] ;  /* 0x00000000fffff984 */ /* 0x000fe20000000800 */
[----:B------:R5:W-:Y:S06]  /*114e0*/  MEMBAR.ALL.CTA ;  /* 0x0000000000007992 */ /* 0x000bec0000008000 */
[----:B-----5:R-:W5:Y:S01]  /*114f0*/  FENCE.VIEW.ASYNC.S ;  /* 0x00000000000073c6 */ /* 0x020f620000000000 */
[----:B------:R-:W-:Y:S05]  /*11500*/  WARPSYNC.ALL ;  /* 0x0000000000007948 */ /* 0x000fea0003800000 */
[----:B-----5:R-:W-:Y:S06]  /*11510*/  BAR.SYNC.DEFER_BLOCKING 0xd, 0x100 ;  /* 0x0344000000007b1d */ /* 0x020fec0000010000 */
.L_x_3844:
[----:B0123--:R-:W-:-:S04]  /*11520*/  MOV R0, UR51 ;  /* 0x0000003300007c02 */ /* 0x00ffc80008000f00 */
[----:B------:R-:W-:-:S13]  /*11530*/  ISETP.NE.AND P0, PT, R0, 0x3, PT ;  /* 0x000000030000780c */ /* 0x000fda0003f05270 */
[----:B------:R-:W-:Y:S05]  /*11540*/  @!P0 BRA `(.L_x_3891) ;  /* 0x0000000000048947 */ /* 0x000fea0003800000 */
[----:B------:R-:W-:Y:S01]  /*11550*/  BPT.TRAP 0x1 ;  /* 0x000000040000795c */ /* 0x000fe20000300000 */
.L_x_3891:
[----:B----4-:R-:W-:Y:S01]  /*11560*/  IMAD R3, R211, 0x8, R18 ;  /* 0x00000008d3037824 */ /* 0x010fe200078e0212 */
[----:B------:R-:W-:-:S04]  /*11570*/  SHF.L.U32 R0, R220, 0x1f, RZ ;  /* 0x0000001fdc007819 */ /* 0x000fc800000006ff */
[----:B------:R0:W1:Y:S01]  /*11580*/  SYNCS.PHASECHK.TRANS64.TRYWAIT P1, [R3+URZ+0x30830], R0 ;  /* 0x03083000030075a7 */ /* 0x000062000802017f */
[----:B------:R-:W-:Y:S05]  /*11590*/  @!P0 BRA `(.L_x_3892) ;  /* 0x0000000000048947 */ /* 0x000fea0003800000 */
[----:B------:R-:W-:Y:S01]  /*115a0*/  BPT.TRAP 0x1 ;  /* 0x000000040000795c */ /* 0x000fe20000300000 */
.L_x_3892:
[----:B------:R-:W-:Y:S01]  /*115b0*/  IMAD.MOV.U32 R119, RZ, RZ, RZ ;  /* 0x000000ffff777224 */ /* 0x000fe200078e00ff */
[----:B-1----:R-:W-:Y:S06]  /*115c0*/  @P1 BRA `(.L_x_3893) ;  /* 0x0000000000081947 */ /* 0x002fec0003800000 */
[----:B------:R-:W1:Y:S02]  /*115d0*/  SYNCS.PHASECHK.TRANS64.TRYWAIT P1, [R3+URZ+0x30830], R0 ;  /* 0x03083000030075a7 */ /* 0x000e64000802017f */
[----:B-1----:R-:W-:Y:S05]  /*115e0*/  @!P1 BRA `(.L_x_3894) ;  /* 0x0000011400dc9947 */ /* 0x002fea0003800000 */
.L_x_3893:
[----:B------:R-:W-:Y:S05]  /*115f0*/  WARPSYNC.ALL ;  /* 0x0000000000007948 */ /* 0x000fea0003800000 */
[----:B01----:R-:W-:Y:S01]  /*11600*/  IADD3 R0, R18, 0x1e400, RZ ;  /* 0x0001e40012007810 */ /* 0x003fe20007ffe0ff */
[----:B------:R-:W-:Y:S01]  /*11610*/  IMAD.MOV.U32 R5, RZ, RZ, 0x40000040 ;  /* 0x40000040ff057424 */ /* 0x000fe200078e00ff */
[----:B------:R-:W-:Y:S01]  /*11620*/  R2UR UR4, R36 ;  /* 0x00000000240472ca */ /* 0x000fe200000e0000 */
[----:B------:R-:W-:Y:S01]  /*11630*/  UMOV UR9, 0x40000040 ;  /* 0x4000004000097882 */ /* 0x000fe20000000000 */
[----:B------:R-:W-:Y:S01]  /*11640*/  SHF.R.U32.HI R0, RZ, 0x4, R0 ;  /* 0x00000004ff007819 */ /* 0x000fe20000011600 */
[----:B------:R-:W-:Y:S01]  /*11650*/  WARPGROUP.ARRIVE ;  /* 0x00000000000079c5 */ /* 0x000fe20000000000 */
[----:B------:R-:W-:Y:S01]  /*11660*/  R2UR UR11, R5 ;  /* 0x00000000050b72ca */ /* 0x000fe200000e0000 */
[----:B------:R-:W-:Y:S01]  /*11670*/  IMAD.MOV.U32 R7, RZ, RZ, 0x40000040 ;  /* 0x40000040ff077424 */ /* 0x000fe200078e00ff */
[----:B------:R-:W-:Y:S01]  /*11680*/  LOP3.LUT R0, R0, 0x3fff, RZ, 0xc0, !PT ;  /* 0x00003fff00007812 */ /* 0x000fe200078ec0ff */
[----:B------:R-:W-:Y:S01]  /*11690*/  UMOV UR57, 0x40000040 ;  /* 0x4000004000397882 */ /* 0x000fe20000000000 */
[----:B------:R-:W-:Y:S01]  /*116a0*/  MOV R9, UR9 ;  /* 0x0000000900097c02 */ /* 0x000fe20008000f00 */
[----:B------:R-:W-:Y:S01]  /*116b0*/  UMOV UR53, 0x40000040 ;  /* 0x4000004000357882 */ /* 0x000fe20000000000 */
[----:B------:R-:W-:Y:S01]  /*116c0*/  LOP3.LUT R222, R0, 0x10000, RZ, 0xfc, !PT ;  /* 0x0001000000de7812 */ /* 0x000fe200078efcff */
[----:B------:R-:W-:Y:S01]  /*116d0*/  UMOV UR45, 0x40000040 ;  /* 0x40000040002d7882 */ /* 0x000fe20000000000 */
[----:B------:R-:W-:Y:S01]  /*116e0*/  UMOV UR41, 0x40000040 ;  /* 0x4000004000297882 */ /* 0x000fe20000000000 */
[----:B------:R-:W-:Y:S01]  /*116f0*/  ULOP3.LUT UR4, UR4, 0x10000, URZ, 0xfc, !UPT ;  /* 0x0001000004047892 */ /* 0x000fe2000f8efc3f */
[----:B------:R-:W-:Y:S01]  /*11700*/  IMAD.MOV.U32 R5, RZ, RZ, 0x40000040 ;  /* 0x40000040ff057424 */ /* 0x000fe200078e00ff */
[----:B------:R-:W-:Y:S01]  /*11710*/  UMOV UR37, 0x40000040 ;  /* 0x4000004000257882 */ /* 0x000fe20000000000 */
[----:B------:R-:W-:Y:S01]  /*11720*/  IMAD R4, R211, 0x900, R222 ;  /* 0x00000900d3047824 */ /* 0x000fe200078e02de */
[----:B------:R-:W-:-:S02]  /*11730*/  UIADD3 UR5, UR4, 0x2, URZ ;  /* 0x0000000204057890 */ /* 0x000fc4000fffe03f */
[----:B------:R-:W-:Y:S01]  /*11740*/  UIADD3 UR56, UR4, 0x406, URZ ;  /* 0x0000040604387890 */ /* 0x000fe2000fffe03f */
[C---:B------:R-:W-:Y:S01]  /*11750*/  VIADD R6, R4.reuse, 0x2 ;  /* 0x0000000204067836 */ /* 0x040fe20000000000 */
[----:B------:R-:W-:Y:S01]  /*11760*/  R2UR UR10, R4 ;  /* 0x00000000040a72ca */ /* 0x000fe200000e0000 */
[----:B------:R-:W-:Y:S01]  /*11770*/  UMOV UR8, UR4 ;  /* 0x0000000400087c82 */ /* 0x000fe20008000000 */
[----:B------:R-:W-:Y:S01]  /*11780*/  UIADD3 UR52, UR4, 0x800, URZ ;  /* 0x0000080004347890 */ /* 0x000fe2000fffe03f */
[----:B------:R-:W-:Y:S01]  /*11790*/  IMAD.U32 R8, RZ, RZ, UR8 ;  /* 0x00000008ff087e24 */ /* 0x000fe2000f8e00ff */
[----:B------:R-:W-:Y:S01]  /*117a0*/  UIADD3 UR44, UR4, 0x802, URZ ;  /* 0x00000802042c7890 */ /* 0x000fe2000fffe03f */
[----:B------:R-:W-:Y:S01]  /*117b0*/  R2UR UR39, R5 ;  /* 0x00000000052772ca */ /* 0x000fe200000e0000 */
[----:B------:R-:W-:Y:S02]  /*117c0*/  UIADD3 UR40, UR4, 0x804, URZ ;  /* 0x0000080404287890 */ /* 0x000fe4000fffe03f */
[----:B------:R0:W-:Y:S01]  /*117d0*/  STL.64 [R1+0x38], R8 ;  /* 0x0000380801007387 */ /* 0x0001e20000100a00 */
[----:B------:R-:W-:-:S04]  /*117e0*/  UIADD3 UR36, UR4, 0x806, URZ ;  /* 0x0000080604247890 */ /* 0x000fc8000fffe03f */
[----:B------:R-:W-:Y:S01]  /*117f0*/  HGMMA.64x96x16.F32 R24, gdesc[UR8], RZ, !UPT, gsb0 ;  /* 0x01600000081879f0 */ /* 0x000fe2000c0008ff */
[----:B------:R-:W-:Y:S01]  /*11800*/  R2UR UR10, R6 ;  /* 0x00000000060a72ca */ /* 0x000fe200000e0000 */
[----:B------:R-:W-:Y:S01]  /*11810*/  UMOV UR8, UR5 ;  /* 0x0000000500087c82 */ /* 0x000fe20008000000 */
[----:B------:R-:W-:Y:S01]  /*11820*/  R2UR UR11, R7 ;  /* 0x00000000070b72ca */ /* 0x000fe200000e0000 */
[----:B------:R-:W-:Y:S01]  /*11830*/  UMOV UR9, 0x40000040 ;  /* 0x4000004000097882 */ /* 0x000fe20000000000 */
[----:B------:R-:W-:Y:S01]  /*11840*/  VIADD R6, R4, 0x4 ;  /* 0x0000000404067836 */ /* 0x000fe20000000000 */
[----:B------:R-:W-:Y:S01]  /*11850*/  MOV R7, 0x40000040 ;  /* 0x4000004000077802 */ /* 0x000fe20000000f00 */
[----:B------:R-:W-:Y:S01]  /*11860*/  UIADD3 UR5, UR4, 0x4, URZ ;  /* 0x0000000404057890 */ /* 0x000fe2000fffe03f */
[----:B0-----:R-:W-:Y:S01]  /*11870*/  MOV R8, UR8 ;  /* 0x0000000800087c02 */ /* 0x001fe20008000f00 */
[----:B------:R-:W-:-:S05]  /*11880*/  IMAD.U32 R9, RZ, RZ, UR9 ;  /* 0x00000009ff097e24 */ /* 0x000fca000f8e00ff */
[----:B------:R0:W-:Y:S01]  /*11890*/  STL.64 [R1+0x30], R8 ;  /* 0x0000300801007387 */ /* 0x0001e20000100a00 */
[----:B------:R-:W-:Y:S02]  /*118a0*/  WARPGROUP.DEPBAR.LE gsb0, 0x0 ;  /* 0x00008000000079c5 */ /* 0x000fe40000010000 */
[----:B------:R-:W-:-:S06]  /*118b0*/  WARPGROUP.ARRIVE ;  /* 0x00000000000079c5 */ /* 0x000fcc0000000000 */
[----:B------:R-:W-:Y:S01]  /*118c0*/  HGMMA.64x96x16.F32 R24, gdesc[UR8], R24, gsb0 ;  /* 0x01600000081879f0 */ /* 0x000fe20008000818 */
[----:B------:R-:W-:Y:S01]  /*118d0*/  R2UR UR10, R6 ;  /* 0x00000000060a72ca */ /* 0x000fe200000e0000 */
[----:B------:R-:W-:Y:S01]  /*118e0*/  UMOV UR8, UR5 ;  /* 0x0000000500087c82 */ /* 0x000fe20008000000 */
[----:B------:R-:W-:Y:S01]  /*118f0*/  R2UR UR11, R7 ;  /* 0x00000000070b72ca */ /* 0x000fe200000e0000 */
[----:B------:R-:W-:Y:S01]  /*11900*/  UMOV UR9, 0x40000040 ;  /* 0x4000004000097882 */ /* 0x000fe20000000000 */
[----:B------:R-:W-:Y:S01]  /*11910*/  IMAD.MOV.U32 R7, RZ, RZ, 0x40000040 ;  /* 0x40000040ff077424 */ /* 0x000fe200078e00ff */
[----:B------:R-:W-:Y:S01]  /*11920*/  IADD3 R6, R4, 0x6, RZ ;  /* 0x0000000604067810 */ /* 0x000fe20007ffe0ff */
[----:B------:R-:W-:Y:S01]  /*11930*/  UIADD3 UR5, UR4, 0x6, URZ ;  /* 0x0000000604057890 */ /* 0x000fe2000fffe03f */
[----:B0-----:R-:W-:Y:S02]  /*11940*/  IMAD.U32 R8, RZ, RZ, UR8 ;  /* 0x00000008ff087e24 */ /* 0x001fe4000f8e00ff */
        /* <DEDUP_REMOVED lines=9> */
[----:B------:R-:W-:Y:S01]  /*119e0*/  VIADD R6, R4, 0x300 ;  /* 0x0000030004067836 */ /* 0x000fe20000000000 */
[----:B------:R-:W-:Y:S01]  /*119f0*/  UIADD3 UR5, UR4, 0x400, URZ ;  /* 0x0000040004057890 */ /* 0x000fe2000fffe03f */
[----:B------:R-:W-:Y:S01]  /*11a00*/  IMAD.MOV.U32 R7, RZ, RZ, 0x40000040 ;  /* 0x40000040ff077424 */ /* 0x000fe200078e00ff */
        /* <DEDUP_REMOVED lines=37> */
[----:B0-----:R-:W-:Y:S01]  /*11c60*/  MOV R9, UR9 ;  /* 0x0000000900097c02 */ /* 0x001fe20008000f00 */
[----:B------:R-:W-:Y:S02]  /*11c70*/  IMAD.MOV.U32 R7, RZ, RZ, 0x40000040 ;  /* 0x40000040ff077424 */ /* 0x000fe400078e00ff */
[----:B------:R-:W-:Y:S01]  /*11c80*/  IMAD.U32 R8, RZ, RZ, UR8 ;  /* 0x00000008ff087e24 */ /* 0x000fe2000f8e00ff */
[----:B------:R-:W-:-:S02]  /*11c90*/  R2UR UR58, R6 ;  /* 0x00000000063a72ca */ /* 0x000fc400000e0000 */
[----:B------:R-:W-:Y:S01]  /*11ca0*/  R2UR UR59, R7 ;  /* 0x00000000073b72ca */ /* 0x000fe200000e0000 */
[----:B------:R-:W-:Y:S01]  /*11cb0*/  IMAD.MOV.U32 R7, RZ, RZ, 0x40000040 ;  /* 0x40000040ff077424 */ /* 0x000fe200078e00ff */
[----:B------:R-:W-:Y:S01]  /*11cc0*/  IADD3 R6, R4, 0x600, RZ ;  /* 0x0000060004067810 */ /* 0x000fe20007ffe0ff */
[----:B------:R0:W-:Y:S03]  /*11cd0*/  STL.64 [R1+0x8], R8 ;  /* 0x0000080801007387 */ /* 0x0001e60000100a00 */
[----:B------:R-:W-:Y:S01]  /*11ce0*/  R2UR UR54, R6 ;  /* 0x00000000063672ca */ /* 0x000fe200000e0000 */
[----:B------:R-:W-:Y:S01]  /*11cf0*/  VIADD R6, R4, 0x602 ;  /* 0x0000060204067836 */ /* 0x000fe20000000000 */
[----:B------:R-:W-:Y:S02]  /*11d00*/  R2UR UR55, R7 ;  /* 0x00000000073772ca */ /* 0x000fe400000e0000 */
[----:B------:R-:W-:-:S02]  /*11d10*/  MOV R7, 0x40000040 ;  /* 0x4000004000077802 */ /* 0x000fc40000000f00 */
[----:B------:R-:W-:Y:S01]  /*11d20*/  R2UR UR46, R6 ;  /* 0x00000000062e72ca */ /* 0x000fe200000e0000 */
[C---:B------:R-:W-:Y:S01]  /*11d30*/  VIADD R6, R4.reuse, 0x604 ;  /* 0x0000060404067836 */ /* 0x040fe20000000000 */
[----:B------:R-:W-:Y:S01]  /*11d40*/  R2UR UR47, R7 ;  /* 0x00000000072f72ca */ /* 0x000fe200000e0000 */
[----:B------:R-:W-:Y:S01]  /*11d50*/  IMAD.MOV.U32 R7, RZ, RZ, 0x40000040 ;  /* 0x40000040ff077424 */ /* 0x000fe200078e00ff */
[----:B------:R-:W-:Y:S02]  /*11d60*/  IADD3 R4, R4, 0x606, RZ ;  /* 0x0000060604047810 */ /* 0x000fe40007ffe0ff */
[----:B------:R-:W-:Y:S02]  /*11d70*/  R2UR UR42, R6 ;  /* 0x00000000062a72ca */ /* 0x000fe400000e0000 */
[----:B------:R-:W-:Y:S02]  /*11d80*/  R2UR UR43, R7 ;  /* 0x00000000072b72ca */ /* 0x000fe400000e0000 */
[----:B------:R-:W-:Y:S01]  /*11d90*/  R2UR UR38, R4 ;  /* 0x00000000042672ca */ /* 0x000fe200000e0000 */
[----:B------:R-:W-:-:S02]  /*11da0*/  WARPGROUP.DEPBAR.LE gsb0, 0x0 ;  /* 0x00008000000079c5 */ /* 0x000fc40000010000 */
        /* <DEDUP_REMOVED lines=18> */
[----:B0-----:R-:W-:Y:S05]  /*11ed0*/  @!P0 BRA `(.L_x_3895) ;  /* 0x0000000000048947 */ /* 0x001fea0003800000 */
[----:B------:R-:W-:Y:S01]  /*11ee0*/  BPT.TRAP 0x1 ;  /* 0x000000040000795c */ /* 0x000fe20000300000 */
.L_x_3895:
[----:B------:R-:W2:Y:S01]  /*11ef0*/  LDL R0, [R1+0x44] ;  /* 0x0000440001007983 */ /* 0x000ea20000100800 */
[----:B------:R-:W-:Y:S01]  /*11f00*/  ULDC UR4, c[0x0][0x988] ;  /* 0x0002620000047ab9 */ /* 0x000fe20000000800 */
[----:B------:R-:W-:Y:S01]  /*11f10*/  P2R R4, PR, RZ, 0x1 ;  /* 0x00000001ff047803 */ /* 0x000fe20000000000 */
[----:B------:R-:W-:Y:S01]  /*11f20*/  ULDC UR38, c[0x0][0x988] ;  /* 0x0002620000267ab9 */ /* 0x000fe20000000800 */
[----:B------:R-:W-:Y:S01]  /*11f30*/  BSSY B0, `(.L_x_3896) ;  /* 0x00003f6000007945 */ /* 0x000fe20003800000 */
        /* <DEDUP_REMOVED lines=30> */
[----:B------:R-:W-:Y:S01]  /*12120*/  IMAD.MOV.U32 R72, RZ, RZ, R119 ;  /* 0x000000ffff487224 */ /* 0x000fe200078e0077 */
        /* <DEDUP_REMOVED lines=98> */
[----:B------:R-:W-:Y:S02]  /*12750*/  FMNMX.FTZ R0, R103, R0, !PT ;  /* 0x0000000067007209 */ /* 0x000fe40007810000 */
[----:B------:R-:W-:Y:S02]  /*12760*/  FSEL R67, R67, -INF , P3 ;  /* 0xff80000043437808 */ /* 0x000fe40001800000 */
[----:B------:R-:W-:Y:S01]  /*12770*/  FMNMX.FTZ R8, R69, R0, !PT ;  /* 0x0000000045087209 */ /* 0x000fe20007810000 */
[----:B------:R-:W-:Y:S01]  /*12780*/  IMAD.U32 R0, RZ, RZ, UR4 ;  /* 0x00000004ff007e24 */ /* 0x000fe2000f8e00ff */
[----:B------:R-:W-:-:S02]  /*12790*/  FSEL R71, R71, -INF , P1 ;  /* 0xff80000047477808 */ /* 0x000fc40000800000 */
[-C--:B------:R-:W-:Y:S01]  /*127a0*/  MOV R68, R119.reuse ;  /* 0x0000007700447202 */ /* 0x080fe20000000f00 */
[----:B------:R-:W0:Y:S01]  /*127b0*/  SHFL.BFLY PT, R5, R8, 0x2, 0x1f ;  /* 0x0c401f0008057f89 */ /* 0x000e2200000e0000 */
[-C--:B------:R-:W-:Y:S02]  /*127c0*/  MOV R56, R119.reuse ;  /* 0x0000007700387202 */ /* 0x080fe40000000f00 */
[-C--:B------:R-:W-:Y:S02]  /*127d0*/  MOV R50, R119.reuse ;  /* 0x0000007700327202 */ /* 0x080fe40000000f00 */
[----:B------:R-:W-:Y:S02]  /*127e0*/  MOV R44, R119 ;  /* 0x00000077002c7202 */ /* 0x000fe40000000f00 */
[----:B0-----:R-:W-:-:S05]  /*127f0*/  FMNMX.FTZ R10, R8, R5, !PT ;  /* 0x00000005080a7209 */ /* 0x001fca0007810000 */
[----:B------:R-:W0:Y:S02]  /*12800*/  SHFL.BFLY PT, R5, R10, 0x1, 0x1f ;  /* 0x0c201f000a057f89 */ /* 0x000e2400000e0000 */
[----:B0-----:R-:W-:-:S04]  /*12810*/  FMNMX.FTZ R5, R10, R5, !PT ;  /* 0x000000050a057209 */ /* 0x001fc80007810000 */
[C---:B------:R-:W-:Y:S01]  /*12820*/  FSETP.NEU.FTZ.AND P0, PT, R5.reuse, -INF , PT ;  /* 0xff8000000500780b */ /* 0x040fe20003f1d000 */
[----:B------:R-:W-:-:S05]  /*12830*/  FMUL.FTZ R6, R5, R0 ;  /* 0x0000000005067220 */ /* 0x000fca0000410000 */
[----:B------:R-:W-:Y:S02]  /*12840*/  FSEL R6, R6, RZ, P0 ;  /* 0x000000ff06067208 */ /* 0x000fe40000000000 */
[----:B------:R-:W-:Y:S02]  /*12850*/  ISETP.NE.AND P0, PT, R4, RZ, PT ;  /* 0x000000ff0400720c */ /* 0x000fe40003f05270 */
[----:B------:R-:W-:Y:S01]  /*12860*/  FMNMX.FTZ R4, R7, R27, !PT ;  /* 0x0000001b07047209 */ /* 0x000fe20007810000 */
[-CC-:B------:R-:W-:Y:S01]  /*12870*/  FFMA.FTZ R184, R75, R0.reuse, -R6.reuse ;  /* 0x000000004bb87223 */ /* 0x180fe20000010806 */
[----:B------:R-:W-:Y:S01]  /*12880*/  FSEL R75, R62, -INF , P6 ;  /* 0xff8000003e4b7808 */ /* 0x000fe20003000000 */
[--C-:B------:R-:W-:Y:S01]  /*12890*/  FFMA.FTZ R61, R73, R0, -R6.reuse ;  /* 0x00000000493d7223 */ /* 0x100fe20000010806 */
        /* <DEDUP_REMOVED lines=9> */
[--C-:B------:R-:W-:Y:S01]  /*12930*/  FFMA.FTZ R182, R85, R0, -R6.reuse ;  /* 0x0000000055b67223 */ /* 0x100fe20000010806 */
[----:B------:R-:W-:Y:S01]  /*12940*/  FSEL R37, R70, -INF , P2 ;  /* 0xff80000046257808 */ /* 0x000fe20001000000 */
        /* <DEDUP_REMOVED lines=8> */
[----:B------:R-:W-:Y:S01]  /*129d0*/  MUFU.EX2 R188, R188 ;  /* 0x000000bc00bc7308 */ /* 0x000fe20000000800 */
[----:B------:R-:W-:Y:S01]  /*129e0*/  FMNMX.FTZ R4, R39, R4, !PT ;  /* 0x0000000427047209 */ /* 0x000fe20007810000 */
[-CC-:B------:R-:W-:Y:S01]  /*129f0*/  FFMA.FTZ R176, R89, R0.reuse, -R6.reuse ;  /* 0x0000000059b07223 */ /* 0x180fe20000010806 */
[-CC-:B------:R-:W-:Y:S01]  /*12a00*/  FFMA.FTZ R81, R91, R0.reuse, -R6.reuse ;  /* 0x000000005b517223 */ /* 0x180fe20000010806 */
[--C-:B------:R-:W-:Y:S01]  /*12a10*/  FFMA.FTZ R178, R93, R0, -R6.reuse ;  /* 0x000000005db27223 */ /* 0x100fe20000010806 */
[----:B------:R-:W-:Y:S01]  /*12a20*/  FMNMX.FTZ R4, R15, R4, !PT ;  /* 0x000000040f047209 */ /* 0x000fe20007810000 */
[-CC-:B------:R-:W-:Y:S01]  /*12a30*/  FFMA.FTZ R53, R53, R0.reuse, -R6.reuse ;  /* 0x0000000035357223 */ /* 0x180fe20000010806 */
[--C-:B------:R-:W-:Y:S01]  /*12a40*/  FFMA.FTZ R172, R95, R0, -R6.reuse ;  /* 0x000000005fac7223 */ /* 0x100fe20000010806 */
[----:B------:R-:W1:Y:S01]  /*12a50*/  MUFU.EX2 R49, R49 ;  /* 0x0000003100317308 */ /* 0x000e620000000800 */
[----:B------:R-:W-:Y:S01]  /*12a60*/  FMNMX.FTZ R4, R43, R4, !PT ;  /* 0x000000042b047209 */ /* 0x000fe20007810000 */
[-CC-:B------:R-:W-:Y:S01]  /*12a70*/  FFMA.FTZ R57, R57, R0.reuse, -R6.reuse ;  /* 0x0000000039397223 */ /* 0x180fe20000010806 */
[-CC-:B------:R-:W-:Y:S01]  /*12a80*/  FFMA.FTZ R174, R97, R0.reuse, -R6.reuse ;  /* 0x0000000061ae7223 */ /* 0x180fe20000010806 */
[--C-:B------:R-:W-:Y:S01]  /*12a90*/  FFMA.FTZ R168, R101, R0, -R6.reuse ;  /* 0x0000000065a87223 */ /* 0x100fe20000010806 */
[----:B------:R-:W-:Y:S01]  /*12aa0*/  FMNMX.FTZ R4, R21, R4, !PT ;  /* 0x0000000415047209 */ /* 0x000fe20007810000 */
[-CC-:B------:R-:W-:Y:S01]  /*12ab0*/  FFMA.FTZ R65, R65, R0.reuse, -R6.reuse ;  /* 0x0000000041417223 */ /* 0x180fe20000010806 */
[--C-:B------:R-:W-:Y:S01]  /*12ac0*/  FFMA.FTZ R170, R103, R0, -R6.reuse ;  /* 0x0000000067aa7223 */ /* 0x100fe20000010806 */
[----:B------:R-:W2:Y:S01]  /*12ad0*/  MUFU.EX2 R190, R190 ;  /* 0x000000be00be7308 */ /* 0x000ea20000000800 */
[----:B------:R-:W-:Y:S01]  /*12ae0*/  FMNMX.FTZ R4, R47, R4, !PT ;  /* 0x000000042f047209 */ /* 0x000fe20007810000 */
[----:B------:R-:W-:Y:S01]  /*12af0*/  FFMA.FTZ R69, R69, R0, -R6 ;  /* 0x0000000045457223 */ /* 0x000fe20000010806 */
[--C-:B------:R-:W-:Y:S01]  /*12b00*/  IMAD.MOV.U32 R103, RZ, RZ, R119.reuse ;  /* 0x000000ffff677224 */ /* 0x100fe200078e0077 */
[-C--:B------:R-:W-:Y:S01]  /*12b10*/  MOV R101, R119.reuse ;  /* 0x0000007700657202 */ /* 0x080fe20000000f00 */
[--C-:B------:R-:W-:Y:S01]  /*12b20*/  IMAD.MOV.U32 R97, RZ, RZ, R119.reuse ;  /* 0x000000ffff617224 */ /* 0x100fe200078e0077 */
[----:B------:R-:W-:Y:S01]  /*12b30*/  FMNMX.FTZ R4, R25, R4, !PT ;  /* 0x0000000419047209 */ /* 0x000fe20007810000 */
[--C-:B------:R-:W-:Y:S01]  /*12b40*/  IMAD.MOV.U32 R93, RZ, RZ, R119.reuse ;  /* 0x000000ffff5d7224 */ /* 0x100fe200078e0077 */
[----:B------:R-:W3:Y:S01]  /*12b50*/  MUFU.EX2 R61, R61 ;  /* 0x0000003d003d7308 */ /* 0x000ee20000000800 */
[-C--:B------:R-:W-:Y:S01]  /*12b60*/  MOV R95, R119.reuse ;  /* 0x00000077005f7202 */ /* 0x080fe20000000f00 */
[--C-:B------:R-:W-:Y:S01]  /*12b70*/  IMAD.MOV.U32 R91, RZ, RZ, R119.reuse ;  /* 0x000000ffff5b7224 */ /* 0x100fe200078e0077 */
[----:B------:R-:W-:Y:S01]  /*12b80*/  FMNMX.FTZ R4, R51, R4, !PT ;  /* 0x0000000433047209 */ /* 0x000fe20007810000 */
[--C-:B------:R-:W-:Y:S01]  /*12b90*/  IMAD.MOV.U32 R87, RZ, RZ, R119.reuse ;  /* 0x000000ffff577224 */ /* 0x100fe200078e0077 */
[-C--:B------:R-:W-:Y:S01]  /*12ba0*/  MOV R89, R119.reuse ;  /* 0x0000007700597202 */ /* 0x080fe20000000f00 */
[--C-:B------:R-:W-:Y:S01]  /*12bb0*/  IMAD.MOV.U32 R70, RZ, RZ, R119.reuse ;  /* 0x000000ffff467224 */ /* 0x100fe200078e0077 */
[----:B------:R-:W-:Y:S01]  /*12bc0*/  FMNMX.FTZ R4, R29, R4, !PT ;  /* 0x000000041d047209 */ /* 0x000fe20007810000 */
[----:B------:R-:W4:Y:S01]  /*12bd0*/  MUFU.EX2 R184, R184 ;  /* 0x000000b800b87308 */ /* 0x000f220000000800 */
[----:B------:R-:W-:Y:S01]  /*12be0*/  IMAD.MOV.U32 R66, RZ, RZ, R119 ;  /* 0x000000ffff427224 */ /* 0x000fe200078e0077 */
[----:B------:R-:W-:-:S02]  /*12bf0*/  MOV R62, R119 ;  /* 0x00000077003e7202 */ /* 0x000fc40000000f00 */
[----:B------:R-:W-:-:S04]  /*12c00*/  FMNMX.FTZ R4, R55, R4, !PT ;  /* 0x0000000437047209 */ /* 0x000fc80007810000 */
[----:B------:R-:W-:Y:S01]  /*12c10*/  FMNMX.FTZ R4, R33, R4, !PT ;  /* 0x0000000421047209 */ /* 0x000fe20007810000 */
[----:B------:R-:W4:Y:S03]  /*12c20*/  MUFU.EX2 R73, R73 ;  /* 0x0000004900497308 */ /* 0x000f260000000800 */
[----:B------:R-:W-:-:S04]  /*12c30*/  FMNMX.FTZ R4, R59, R4, !PT ;  /* 0x000000043b047209 */ /* 0x000fc80007810000 */
[----:B------:R-:W-:Y:S01]  /*12c40*/  FMNMX.FTZ R4, R75, R4, !PT ;  /* 0x000000044b047209 */ /* 0x000fe20007810000 */
[----:B------:R-:W4:Y:S03]  /*12c50*/  MUFU.EX2 R186, R186 ;  /* 0x000000ba00ba7308 */ /* 0x000f260000000800 */
[----:B------:R-:W-:-:S04]  /*12c60*/  FMNMX.FTZ R4, R77, R4, !PT ;  /* 0x000000044d047209 */ /* 0x000fc80007810000 */
[----:B------:R-:W-:Y:S01]  /*12c70*/  FMNMX.FTZ R4, R79, R4, !PT ;  /* 0x000000044f047209 */ /* 0x000fe20007810000 */
[----:B------:R-:W-:Y:S03]  /*12c80*/  MUFU.EX2 R180, R180 ;  /* 0x000000b400b47308 */ /* 0x000fe60000000800 */
[----:B------:R-:W-:-:S04]  /*12c90*/  FMNMX.FTZ R4, R67, R4, !PT ;  /* 0x0000000443047209 */ /* 0x000fc80007810000 */
[----:B------:R-:W-:Y:S01]  /*12ca0*/  FMNMX.FTZ R4, R37, R4, !PT ;  /* 0x0000000425047209 */ /* 0x000fe20007810000 */
[----:B------:R-:W-:Y:S03]  /*12cb0*/  MUFU.EX2 R41, R41 ;  /* 0x0000002900297308 */ /* 0x000fe60000000800 */
[----:B------:R-:W-:-:S05]  /*12cc0*/  FMNMX.FTZ R4, R71, R4, !PT ;  /* 0x0000000447047209 */ /* 0x000fca0007810000 */
[----:B0-----:R-:W0:Y:S01]  /*12cd0*/  SHFL.BFLY PT, R83, R4, 0x2, 0x1f ;  /* 0x0c401f0004537f89 */ /* 0x001e2200000e0000 */
[----:B------:R-:W-:Y:S08]  /*12ce0*/  MUFU.EX2 R182, R182 ;  /* 0x000000b600b67308 */ /* 0x000ff00000000800 */
[----:B------:R-:W-:Y:S08]  /*12cf0*/  MUFU.EX2 R45, R45 ;  /* 0x0000002d002d7308 */ /* 0x000ff00000000800 */
[----:B------:R-:W-:Y:S01]  /*12d00*/  MUFU.EX2 R176, R176 ;  /* 0x000000b000b07308 */ /* 0x000fe20000000800 */
[----:B0-----:R-:W-:Y:S01]  /*12d10*/  FMNMX.FTZ R8, R4, R83, !PT ;  /* 0x0000005304087209 */ /* 0x001fe20007810000 */
[----:B------:R-:W-:-:S06]  /*12d20*/  FFMA.FTZ R83, R99, R0, -R6 ;  /* 0x0000000063537223 */ /* 0x000fcc0000010806 */
[----:B------:R-:W-:Y:S01]  /*12d30*/  MUFU.EX2 R81, R81 ;  /* 0x0000005100517308 */ /* 0x000fe20000000800 */
[--C-:B------:R-:W-:Y:S01]  /*12d40*/  IMAD.MOV.U32 R99, RZ, RZ, R119.reuse ;  /* 0x000000ffff637224 */ /* 0x100fe200078e0077 */
[----:B------:R-:W0:Y:S06]  /*12d50*/  SHFL.BFLY PT, R85, R8, 0x1, 0x1f ;  /* 0x0c201f0008557f89 */ /* 0x000e2c00000e0000 */
[----:B------:R-:W-:Y:S08]  /*12d60*/  MUFU.EX2 R178, R178 ;  /* 0x000000b200b27308 */ /* 0x000ff00000000800 */
[----:B------:R-:W-:Y:S08]  /*12d70*/  MUFU.EX2 R53, R53 ;  /* 0x0000003500357308 */ /* 0x000ff00000000800 */
[----:B------:R-:W-:Y:S01]  /*12d80*/  MUFU.EX2 R172, R172 ;  /* 0x000000ac00ac7308 */ /* 0x000fe20000000800 */
[----:B0-----:R-:W-:Y:S01]  /*12d90*/  FMNMX.FTZ R4, R8, R85, !PT ;  /* 0x0000005508047209 */ /* 0x001fe20007810000 */
[----:B------:R-:W-:-:S03]  /*12da0*/  IMAD.MOV.U32 R85, RZ, RZ, R119 ;  /* 0x000000ffff557224 */ /* 0x000fc600078e0077 */
        /* <DEDUP_REMOVED lines=9> */
[----:B-1----:R-:W-:Y:S01]  /*12e40*/  FADD.FTZ R7, R188, R49 ;  /* 0x00000031bc077221 */ /* 0x002fe20000010000 */
[-CC-:B------:R-:W-:Y:S01]  /*12e50*/  FFMA.FTZ R185, R11, R0.reuse, -R20.reuse ;  /* 0x000000000bb97223 */ /* 0x180fe20000010814 */
[-CC-:B------:R-:W-:Y:S01]  /*12e60*/  FFMA.FTZ R10, R35, R0.reuse, -R20.reuse ;  /* 0x00000000230a7223 */ /* 0x180fe20000010814 */
[----:B------:R-:W-:Y:S01]  /*12e70*/  MUFU.EX2 R189, R189 ;  /* 0x000000bd00bd7308 */ /* 0x000fe20000000800 */
[----:B--2---:R-:W-:Y:S01]  /*12e80*/  FADD.FTZ R28, R190, R7 ;  /* 0x00000007be1c7221 */ /* 0x004fe20000010000 */
[-CC-:B------:R-:W-:Y:S01]  /*12e90*/  FFMA.FTZ R187, R13, R0.reuse, -R20.reuse ;  /* 0x000000000dbb7223 */ /* 0x180fe20000010814 */
[-CC-:B------:R-:W-:Y:S01]  /*12ea0*/  FFMA.FTZ R12, R39, R0.reuse, -R20.reuse ;  /* 0x00000000270c7223 */ /* 0x180fe20000010814 */
[-C--:B------:R-:W-:Y:S01]  /*12eb0*/  FFMA.FTZ R181, R15, R0.reuse, -R20 ;  /* 0x000000000fb57223 */ /* 0x080fe20000010814 */
[----:B---3--:R-:W-:Y:S01]  /*12ec0*/  FADD.FTZ R7, R61, R28 ;  /* 0x0000001c3d077221 */ /* 0x008fe20000010000 */
[-CC-:B------:R-:W-:Y:S01]  /*12ed0*/  FFMA.FTZ R14, R43, R0.reuse, -R20.reuse ;  /* 0x000000002b0e7223 */ /* 0x180fe20000010814 */
[-CC-:B------:R-:W-:Y:S01]  /*12ee0*/  FFMA.FTZ R183, R21, R0.reuse, -R20.reuse ;  /* 0x0000000015b77223 */ /* 0x180fe20000010814 */
[----:B------:R-:W0:Y:S01]  /*12ef0*/  MUFU.EX2 R6, R6 ;  /* 0x0000000600067308 */ /* 0x000e220000000800 */
[----:B----4-:R-:W-:Y:S01]  /*12f00*/  FADD.FTZ R28, R184, R7 ;  /* 0x00000007b81c7221 */ /* 0x010fe20000010000 */
[-CC-:B------:R-:W-:Y:S01]  /*12f10*/  FFMA.FTZ R24, R47, R0.reuse, -R20.reuse ;  /* 0x000000002f187223 */ /* 0x180fe20000010814 */
[-CC-:B------:R-:W-:Y:S01]  /*12f20*/  FFMA.FTZ R177, R25, R0.reuse, -R20.reuse ;  /* 0x0000000019b17223 */ /* 0x180fe20000010814 */
[-C--:B------:R-:W-:Y:S01]  /*12f30*/  FFMA.FTZ R26, R51, R0.reuse, -R20 ;  /* 0x00000000331a7223 */ /* 0x080fe20000010814 */
[----:B------:R-:W-:Y:S01]  /*12f40*/  FADD.FTZ R9, R73, R28 ;  /* 0x0000001c49097221 */ /* 0x000fe20000010000 */
[-CC-:B------:R-:W-:Y:S01]  /*12f50*/  FFMA.FTZ R179, R29, R0.reuse, -R20.reuse ;  /* 0x000000001db37223 */ /* 0x180fe20000010814 */
[-CC-:B------:R-:W-:Y:S01]  /*12f60*/  FFMA.FTZ R28, R55, R0.reuse, -R20.reuse ;  /* 0x00000000371c7223 */ /* 0x180fe20000010814 */
[----:B------:R-:W1:Y:S01]  /*12f70*/  MUFU.EX2 R191, R191 ;  /* 0x000000bf00bf7308 */ /* 0x000e620000000800 */
[----:B------:R-:W-:Y:S01]  /*12f80*/  FADD.FTZ R32, R186, R9 ;  /* 0x00000009ba207221 */ /* 0x000fe20000010000 */
[-CC-:B------:R-:W-:Y:S01]  /*12f90*/  FFMA.FTZ R173, R33, R0.reuse, -R20.reuse ;  /* 0x0000000021ad7223 */ /* 0x180fe20000010814 */
[-CC-:B------:R-:W-:Y:S01]  /*12fa0*/  FFMA.FTZ R59, R59, R0.reuse, -R20.reuse ;  /* 0x000000003b3b7223 */ /* 0x180fe20000010814 */
[-C--:B------:R-:W-:Y:S01]  /*12fb0*/  FFMA.FTZ R75, R75, R0.reuse, -R20 ;  /* 0x000000004b4b7223 */ /* 0x080fe20000010814 */
[----:B------:R-:W-:Y:S01]  /*12fc0*/  FADD.FTZ R9, R63, R32 ;  /* 0x000000203f097221 */ /* 0x000fe20000010000 */
[-CC-:B------:R-:W-:Y:S01]  /*12fd0*/  FFMA.FTZ R77, R77, R0.reuse, -R20.reuse ;  /* 0x000000004d4d7223 */ /* 0x180fe20000010814 */
[-C--:B------:R-:W-:Y:S01]  /*12fe0*/  FFMA.FTZ R79, R79, R0.reuse, -R20 ;  /* 0x000000004f4f7223 */ /* 0x080fe20000010814 */
[----:B------:R-:W2:Y:S01]  /*12ff0*/  MUFU.EX2 R8, R8 ;  /* 0x0000000800087308 */ /* 0x000ea20000000800 */
[----:B0-----:R-:W-:Y:S01]  /*13000*/  FADD.FTZ R30, R189, R6 ;  /* 0x00000006bd1e7221 */ /* 0x001fe20000010000 */
[-CC-:B------:R-:W-:Y:S01]  /*13010*/  FFMA.FTZ R67, R67, R0.reuse, -R20.reuse ;  /* 0x0000000043437223 */ /* 0x180fe20000010814 */
[-CC-:B------:R-:W-:Y:S01]  /*13020*/  FFMA.FTZ R37, R37, R0.reuse, -R20.reuse ;  /* 0x0000000025257223 */ /* 0x180fe20000010814 */
[----:B------:R-:W-:Y:S01]  /*13030*/  FFMA.FTZ R71, R71, R0, -R20 ;  /* 0x0000000047477223 */ /* 0x000fe20000010814 */
[----:B------:R-:W-:Y:S01]  /*13040*/  F2FP.F16.F32.PACK_AB R189, R6, R189 ;  /* 0x000000bd06bd723e */ /* 0x000fe200000000ff */
[--C-:B------:R-:W-:Y:S01]  /*13050*/  IMAD.MOV.U32 R55, RZ, RZ, R119.reuse ;  /* 0x000000ffff377224 */ /* 0x100fe200078e0077 */
[----:B------:R-:W-:Y:S01]  /*13060*/  F2FP.F16.F32.PACK_AB R188, R49, R188 ;  /* 0x000000bc31bc723e */ /* 0x000fe200000000ff */
[----:B------:R-:W0:Y:S01]  /*13070*/  MUFU.EX2 R185, R185 ;  /* 0x000000b900b97308 */ /* 0x000e220000000800 */
[----:B-1----:R-:W-:Y:S01]  /*13080*/  FADD.FTZ R7, R191, R30 ;  /* 0x0000001ebf077221 */ /* 0x002fe20000010000 */
[----:B------:R-:W-:Y:S01]  /*13090*/  F2FP.F16.F32.PACK_AB R190, R61, R190 ;  /* 0x000000be3dbe723e */ /* 0x000fe200000000ff */
[--C-:B------:R-:W-:Y:S01]  /*130a0*/  IMAD.MOV.U32 R61, RZ, RZ, R119.reuse ;  /* 0x000000ffff3d7224 */ /* 0x100fe200078e0077 */
[----:B------:R-:W-:Y:S01]  /*130b0*/  F2FP.F16.F32.PACK_AB R184, R73, R184 ;  /* 0x000000b849b8723e */ /* 0x000fe200000000ff */
[--C-:B------:R-:W-:Y:S01]  /*130c0*/  IMAD.MOV.U32 R73, RZ, RZ, R119.reuse ;  /* 0x000000ffff497224 */ /* 0x100fe200078e0077 */
[----:B------:R-:W-:Y:S01]  /*130d0*/  F2FP.F16.F32.PACK_AB R186, R63, R186 ;  /* 0x000000ba3fba723e */ /* 0x000fe200000000ff */
[----:B------:R-:W-:Y:S01]  /*130e0*/  IMAD.MOV.U32 R63, RZ, RZ, R119 ;  /* 0x000000ffff3f7224 */ /* 0x000fe200078e0077 */
[----:B------:R-:W1:Y:S01]  /*130f0*/  MUFU.EX2 R10, R10 ;  /* 0x0000000a000a7308 */ /* 0x000e620000000800 */
[C---:B--2---:R-:W-:Y:S01]  /*13100*/  FADD.FTZ R30, R8.reuse, R7 ;  /* 0x00000007081e7221 */ /* 0x044fe20000010000 */
[----:B------:R-:W-:Y:S01]  /*13110*/  F2FP.F16.F32.PACK_AB R191, R8, R191 ;  /* 0x000000bf08bf723e */ /* 0x000fe200000000ff */
[----:B------:R-:W-:Y:S01]  /*13120*/  VIADD R8, R2, 0xfffffffe ;  /* 0xfffffffe02087836 */ /* 0x000fe20000000000 */
[-C--:B------:R-:W-:Y:S01]  /*13130*/  MOV R47, R119.reuse ;  /* 0x00000077002f7202 */ /* 0x080fe20000000f00 */
[----:B------:R-:W-:Y:S01]  /*13140*/  IMAD.MOV.U32 R2, RZ, RZ, 0x3f800000 ;  /* 0x3f800000ff027424 */ /* 0x000fe200078e00ff */
[----:B------:R-:W-:Y:S01]  /*13150*/  MOV R35, R119 ;  /* 0x0000007700237202 */ /* 0x000fe20000000f00 */
[----:B------:R-:W-:Y:S01]  /*13160*/  IMAD.MOV.U32 R51, RZ, RZ, R119 ;  /* 0x000000ffff337224 */ /* 0x000fe200078e0077 */
[----:B------:R-:W2:Y:S01]  /*13170*/  MUFU.EX2 R187, R187 ;  /* 0x000000bb00bb7308 */ /* 0x000ea20000000800 */
[----:B0-----:R-:W-:Y:S01]  /*13180*/  FADD.FTZ R7, R185, R30 ;  /* 0x0000001eb9077221 */ /* 0x001fe20000010000 */
[----:B------:R-:W-:Y:S01]  /*13190*/  FADD.FTZ R30, R180, R9 ;  /* 0x00000009b41e7221 */ /* 0x000fe20000010000 */
[----:B------:R-:W-:Y:S01]  /*131a0*/  ISETP.GE.AND P1, PT, R8, R221, PT ;  /* 0x000000dd0800720c */ /* 0x000fe20003f26270 */
[----:B------:R-:W-:Y:S01]  /*131b0*/  IMAD.MOV.U32 R49, RZ, RZ, R119 ;  /* 0x000000ffff317224 */ /* 0x000fe200078e0077 */
[C---:B------:R-:W-:Y:S01]  /*131c0*/  F2FP.F16.F32.PACK_AB R180, R41.reuse, R180 ;  /* 0x000000b429b4723e */ /* 0x040fe200000000ff */
[----:B------:R-:W-:Y:S01]  /*131d0*/  FADD.FTZ R9, R41, R30 ;  /* 0x0000001e29097221 */ /* 0x000fe20000010000 */
[----:B------:R-:W-:Y:S01]  /*131e0*/  IADD3 R30, R3, 0x30840, RZ ;  /* 0x00030840031e7810 */ /* 0x000fe20007ffe0ff */
[----:B------:R-:W0:Y:S01]  /*131f0*/  MUFU.EX2 R12, R12 ;  /* 0x0000000c000c7308 */ /* 0x000e220000000800 */
[----:B-1----:R-:W-:Y:S01]  /*13200*/  FADD.FTZ R32, R10, R7 ;  /* 0x000000070a207221 */ /* 0x002fe20000010000 */
[----:B------:R-:W-:Y:S01]  /*13210*/  FADD.FTZ R34, R182, R9 ;  /* 0x00000009b6227221 */ /* 0x000fe20000010000 */
[----:B------:R-:W-:Y:S01]  /*13220*/  PRMT R3, R223, 0x654, R30 ;  /* 0x00000654df037816 */ /* 0x000fe2000000001e */
[--C-:B------:R-:W-:Y:S01]  /*13230*/  IMAD.MOV.U32 R43, RZ, RZ, R119.reuse ;  /* 0x000000ffff2b7224 */ /* 0x100fe200078e0077 */
[----:B------:R-:W-:Y:S01]  /*13240*/  F2FP.F16.F32.PACK_AB R182, R45, R182 ;  /* 0x000000b62db6723e */ /* 0x000fe200000000ff */
[--C-:B------:R-:W-:Y:S01]  /*13250*/  IMAD.MOV.U32 R39, RZ, RZ, R119.reuse ;  /* 0x000000ffff277224 */ /* 0x100fe200078e0077 */
[----:B------:R1:W-:Y:S01]  /*13260*/  SYNCS.ARRIVE.TRANS64.RED.A1T0 RZ, [R3+URZ], RZ ;  /* 0x000000ff03ff79a7 */ /* 0x0003e2000810043f */
[----:B------:R-:W1:Y:S01]  /*13270*/  MUFU.EX2 R181, R181 ;  /* 0x000000b500b57308 */ /* 0x000e620000000800 */
[----:B--2---:R-:W-:Y:S01]  /*13280*/  FADD.FTZ R7, R187, R32 ;  /* 0x00000020bb077221 */ /* 0x004fe20000010000 */
[----:B------:R-:W-:Y:S01]  /*13290*/  F2FP.F16.F32.PACK_AB R185, R10, R185 ;  /* 0x000000b90ab9723e */ /* 0x000fe200000000ff */
[--C-:B------:R-:W-:Y:S01]  /*132a0*/  IMAD.MOV.U32 R33, RZ, RZ, R119.reuse ;  /* 0x000000ffff217224 */ /* 0x100fe200078e0077 */
[-C--:B------:R-:W-:Y:S01]  /*132b0*/  MOV R41, R119.reuse ;  /* 0x0000007700297202 */ /* 0x080fe20000000f00 */
[--C-:B------:R-:W-:Y:S01]  /*132c0*/  IMAD.MOV.U32 R31, RZ, RZ, R119.reuse ;  /* 0x000000ffff1f7224 */ /* 0x100fe200078e0077 */
[----:B------:R-:W-:Y:S01]  /*132d0*/  MOV R29, R119 ;  /* 0x00000077001d7202 */ /* 0x000fe20000000f00 */
[----:B------:R-:W-:Y:S01]  /*132e0*/  IMAD.MOV.U32 R27, RZ, RZ, R119 ;  /* 0x000000ffff1b7224 */ /* 0x000fe200078e0077 */
[----:B------:R-:W2:Y:S01]  /*132f0*/  MUFU.EX2 R14, R14 ;  /* 0x0000000e000e7308 */ /* 0x000ea20000000800 */
[C---:B0-----:R-:W-:Y:S01]  /*13300*/  FADD.FTZ R32, R12.reuse, R7 ;  /* 0x000000070c207221 */ /* 0x041fe20000010000 */
[----:B------:R-:W-:Y:S01]  /*13310*/  FADD.FTZ R7, R45, R34 ;  /* 0x000000222d077221 */ /* 0x000fe20000010000 */
[----:B------:R-:W-:Y:S01]  /*13320*/  F2FP.F16.F32.PACK_AB R187, R12, R187 ;  /* 0x000000bb0cbb723e */ /* 0x000fe200000000ff */
[----:B------:R-:W-:-:S02]  /*13330*/  IMAD.MOV.U32 R45, RZ, RZ, R119 ;  /* 0x000000ffff2d7224 */ /* 0x000fc400078e0077 */
[----:B------:R-:W-:Y:S01]  /*13340*/  FADD.FTZ R34, R176, R7 ;  /* 0x00000007b0227221 */ /* 0x000fe20000010000 */
[----:B------:R-:W-:Y:S01]  /*13350*/  F2FP.F16.F32.PACK_AB R176, R81, R176 ;  /* 0x000000b051b0723e */ /* 0x000fe200000000ff */
[----:B------:R-:W0:Y:S01]  /*13360*/  MUFU.EX2 R183, R183 ;  /* 0x000000b700b77308 */ /* 0x000e220000000800 */
[----:B-1----:R-:W-:Y:S01]  /*13370*/  FADD.FTZ R3, R181, R32 ;  /* 0x00000020b5037221 */ /* 0x002fe20000010000 */
[----:B------:R-:W-:Y:S01]  /*13380*/  FADD.FTZ R7, R81, R34 ;  /* 0x0000002251077221 */ /* 0x000fe20000010000 */
[--C-:B------:R-:W-:Y:S02]  /*13390*/  IMAD.MOV.U32 R81, RZ, RZ, R119.reuse ;  /* 0x000000ffff517224 */ /* 0x100fe400078e0077 */
[----:B------:R-:W-:Y:S02]  /*133a0*/  IMAD.MOV.U32 R25, RZ, RZ, R119 ;  /* 0x000000ffff197224 */ /* 0x000fe400078e0077 */
[----:B------:R-:W-:Y:S01]  /*133b0*/  FADD.FTZ R36, R178, R7 ;  /* 0x00000007b2247221 */ /* 0x000fe20000010000 */
[C---:B------:R-:W-:Y:S01]  /*133c0*/  F2FP.F16.F32.PACK_AB R178, R53.reuse, R178 ;  /* 0x000000b235b2723e */ /* 0x040fe200000000ff */
[----:B------:R-:W1:Y:S01]  /*133d0*/  MUFU.EX2 R24, R24 ;  /* 0x0000001800187308 */ /* 0x000e620000000800 */
[C---:B--2---:R-:W-:Y:S01]  /*133e0*/  FADD.FTZ R32, R14.reuse, R3 ;  /* 0x000000030e207221 */ /* 0x044fe20000010000 */
[----:B------:R-:W-:Y:S01]  /*133f0*/  FADD.FTZ R7, R53, R36 ;  /* 0x0000002435077221 */ /* 0x000fe20000010000 */
[----:B------:R-:W-:-:S02]  /*13400*/  F2FP.F16.F32.PACK_AB R181, R14, R181 ;  /* 0x000000b50eb5723e */ /* 0x000fc400000000ff */
[----:B------:R-:W-:-:S03]  /*13410*/  MOV R53, R119 ;  /* 0x0000007700357202 */ /* 0x000fc60000000f00 */
[----:B------:R-:W2:Y:S01]  /*13420*/  MUFU.EX2 R177, R177 ;  /* 0x000000b100b17308 */ /* 0x000ea20000000800 */
[----:B0-----:R-:W-:-:S07]  /*13430*/  FADD.FTZ R3, R183, R32 ;  /* 0x00000020b7037221 */ /* 0x001fce0000010000 */
[----:B------:R-:W0:Y:S01]  /*13440*/  MUFU.EX2 R26, R26 ;  /* 0x0000001a001a7308 */ /* 0x000e220000000800 */
[C---:B-1----:R-:W-:Y:S01]  /*13450*/  FADD.FTZ R34, R24.reuse, R3 ;  /* 0x0000000318227221 */ /* 0x042fe20000010000 */
[----:B------:R-:W-:Y:S01]  /*13460*/  F2FP.F16.F32.PACK_AB R183, R24, R183 ;  /* 0x000000b718b7723e */ /* 0x000fe200000000ff */
[----:B------:R-:W-:-:S05]  /*13470*/  IMAD.MOV.U32 R24, RZ, RZ, R119 ;  /* 0x000000ffff187224 */ /* 0x000fca00078e0077 */
[----:B------:R-:W1:Y:S01]  /*13480*/  MUFU.EX2 R179, R179 ;  /* 0x000000b300b37308 */ /* 0x000e620000000800 */
[----:B--2---:R-:W-:Y:S01]  /*13490*/  FADD.FTZ R3, R177, R34 ;  /* 0x00000022b1037221 */ /* 0x004fe20000010000 */
[----:B------:R-:W-:Y:S01]  /*134a0*/  FADD.FTZ R34, R172, R7 ;  /* 0x00000007ac227221 */ /* 0x000fe20000010000 */
[----:B------:R-:W-:-:S03]  /*134b0*/  F2FP.F16.F32.PACK_AB R172, R57, R172 ;  /* 0x000000ac39ac723e */ /* 0x000fc600000000ff */
[----:B------:R-:W-:Y:S01]  /*134c0*/  FADD.FTZ R7, R57, R34 ;  /* 0x0000002239077221 */ /* 0x000fe20000010000 */
[----:B------:R-:W-:Y:S01]  /*134d0*/  IMAD.MOV.U32 R57, RZ, RZ, R119 ;  /* 0x000000ffff397224 */ /* 0x000fe200078e0077 */
[----:B------:R-:W2:Y:S01]  /*134e0*/  MUFU.EX2 R28, R28 ;  /* 0x0000001c001c7308 */ /* 0x000ea20000000800 */
[----:B0-----:R-:W-:Y:S01]  /*134f0*/  FADD.FTZ R20, R26, R3 ;  /* 0x000000031a147221 */ /* 0x001fe20000010000 */
[----:B------:R-:W-:Y:S01]  /*13500*/  FADD.FTZ R36, R174, R7 ;  /* 0x00000007ae247221 */ /* 0x000fe20000010000 */
[----:B------:R-:W-:Y:S02]  /*13510*/  F2FP.F16.F32.PACK_AB R177, R26, R177 ;  /* 0x000000b11ab1723e */ /* 0x000fe400000000ff */
[----:B------:R-:W-:-:S03]  /*13520*/  MOV R26, R119 ;  /* 0x00000077001a7202 */ /* 0x000fc60000000f00 */
[----:B------:R-:W0:Y:S01]  /*13530*/  MUFU.EX2 R173, R173 ;  /* 0x000000ad00ad7308 */ /* 0x000e220000000800 */
[----:B-1----:R-:W-:-:S07]  /*13540*/  FADD.FTZ R3, R179, R20 ;  /* 0x00000014b3037221 */ /* 0x002fce0000010000 */
[----:B------:R-:W1:Y:S01]  /*13550*/  MUFU.EX2 R83, R83 ;  /* 0x0000005300537308 */ /* 0x000e620000000800 */
[C---:B--2---:R-:W-:Y:S01]  /*13560*/  FADD.FTZ R34, R28.reuse, R3 ;  /* 0x000000031c227221 */ /* 0x044fe20000010000 */
[----:B------:R-:W-:Y:S01]  /*13570*/  F2FP.F16.F32.PACK_AB R179, R28, R179 ;  /* 0x000000b31cb3723e */ /* 0x000fe200000000ff */
[----:B------:R-:W-:-:S05]  /*13580*/  IMAD.MOV.U32 R28, RZ, RZ, R119 ;  /* 0x000000ffff1c7224 */ /* 0x000fca00078e0077 */
[----:B------:R2:W3:Y:S01]  /*13590*/  MUFU.EX2 R30, R59 ;  /* 0x0000003b001e7308 */ /* 0x0004e20000000800 */
[----:B0-----:R-:W-:-:S07]  /*135a0*/  FADD.FTZ R3, R173, R34 ;  /* 0x00000022ad037221 */ /* 0x001fce0000010000 */
[----:B------:R-:W0:Y:S01]  /*135b0*/  MUFU.EX2 R168, R168 ;  /* 0x000000a800a87308 */ /* 0x000e220000000800 */
[C---:B-1----:R-:W-:Y:S01]  /*135c0*/  FADD.FTZ R7, R83.reuse, R36 ;  /* 0x0000002453077221 */ /* 0x042fe20000010000 */
[----:B------:R-:W-:Y:S02]  /*135d0*/  F2FP.F16.F32.PACK_AB R174, R83, R174 ;  /* 0x000000ae53ae723e */ /* 0x000fe400000000ff */
[-C--:B------:R-:W-:Y:S02]  /*135e0*/  MOV R83, R119.reuse ;  /* 0x0000007700537202 */ /* 0x080fe40000000f00 */
[----:B--2---:R-:W-:Y:S02]  /*135f0*/  MOV R59, R119 ;  /* 0x00000077003b7202 */ /* 0x004fe40000000f00 */
[----:B------:R-:W1:Y:S01]  /*13600*/  MUFU.EX2 R75, R75 ;  /* 0x0000004b004b7308 */ /* 0x000e620000000800 */
[C---:B---3--:R-:W-:Y:S01]  /*13610*/  FADD.FTZ R34, R30.reuse, R3 ;  /* 0x000000031e227221 */ /* 0x048fe20000010000 */
[----:B------:R-:W-:Y:S01]  /*13620*/  F2FP.F16.F32.PACK_AB R173, R30, R173 ;  /* 0x000000ad1ead723e */ /* 0x000fe200000000ff */
[----:B------:R-:W-:-:S05]  /*13630*/  IMAD.MOV.U32 R30, RZ, RZ, R119 ;  /* 0x000000ffff1e7224 */ /* 0x000fca00078e0077 */
[----:B------:R-:W2:Y:S01]  /*13640*/  MUFU.EX2 R65, R65 ;  /* 0x0000004100417308 */ /* 0x000ea20000000800 */
[----:B0-----:R-:W-:-:S07]  /*13650*/  FADD.FTZ R36, R168, R7 ;  /* 0x00000007a8247221 */ /* 0x001fce0000010000 */
[----:B------:R0:W3:Y:S01]  /*13660*/  MUFU.EX2 R32, R77 ;  /* 0x0000004d00207308 */ /* 0x0000e20000000800 */
[----:B-1----:R-:W-:-:S07]  /*13670*/  FADD.FTZ R3, R75, R34 ;  /* 0x000000224b037221 */ /* 0x002fce0000010000 */
[----:B------:R-:W1:Y:S01]  /*13680*/  MUFU.EX2 R79, R79 ;  /* 0x0000004f004f7308 */ /* 0x000e620000000800 */
[C---:B--2---:R-:W-:Y:S01]  /*13690*/  FADD.FTZ R7, R65.reuse, R36 ;  /* 0x0000002441077221 */ /* 0x044fe20000010000 */
[----:B------:R-:W-:Y:S02]  /*136a0*/  F2FP.F16.F32.PACK_AB R168, R65, R168 ;  /* 0x000000a841a8723e */ /* 0x000fe400000000ff */
[-C--:B0-----:R-:W-:Y:S02]  /*136b0*/  MOV R77, R119.reuse ;  /* 0x00000077004d7202 */ /* 0x081fe40000000f00 */
[----:B------:R-:W-:Y:S02]  /*136c0*/  MOV R65, R119 ;  /* 0x0000007700417202 */ /* 0x000fe40000000f00 */
[----:B------:R0:W2:Y:S01]  /*136d0*/  MUFU.EX2 R20, R67 ;  /* 0x0000004300147308 */ /* 0x0000a20000000800 */
[C---:B---3--:R-:W-:Y:S01]  /*136e0*/  FADD.FTZ R36, R32.reuse, R3 ;  /* 0x0000000320247221 */ /* 0x048fe20000010000 */
[----:B------:R-:W-:Y:S01]  /*136f0*/  F2FP.F16.F32.PACK_AB R175, R32, R75 ;  /* 0x0000004b20af723e */ /* 0x000fe200000000ff */
[----:B------:R-:W-:Y:S01]  /*13700*/  IMAD.MOV.U32 R75, RZ, RZ, R119 ;  /* 0x000000ffff4b7224 */ /* 0x000fe200078e0077 */
[----:B------:R-:W-:-:S04]  /*13710*/  MOV R32, R119 ;  /* 0x0000007700207202 */ /* 0x000fc80000000f00 */
[----:B------:R-:W3:Y:S01]  /*13720*/  MUFU.EX2 R170, R170 ;  /* 0x000000aa00aa7308 */ /* 0x000ee20000000800 */
[----:B-1----:R-:W-:Y:S01]  /*13730*/  FADD.FTZ R3, R79, R36 ;  /* 0x000000244f037221 */ /* 0x002fe20000010000 */
[--C-:B0-----:R-:W-:Y:S02]  /*13740*/  IMAD.MOV.U32 R67, RZ, RZ, R119.reuse ;  /* 0x000000ffff437224 */ /* 0x101fe400078e0077 */
[----:B------:R-:W-:-:S04]  /*13750*/  IMAD.MOV.U32 R36, RZ, RZ, R119 ;  /* 0x000000ffff247224 */ /* 0x000fc800078e0077 */
[----:B------:R-:W0:Y:S01]  /*13760*/  MUFU.EX2 R37, R37 ;  /* 0x0000002500257308 */ /* 0x000e220000000800 */
[C---:B--2---:R-:W-:Y:S01]  /*13770*/  FADD.FTZ R6, R20.reuse, R3 ;  /* 0x0000000314067221 */ /* 0x044fe20000010000 */
[----:B------:R-:W-:Y:S01]  /*13780*/  F2FP.F16.F32.PACK_AB R169, R20, R79 ;  /* 0x0000004f14a9723e */ /* 0x000fe200000000ff */
[----:B------:R-:W-:-:S05]  /*13790*/  IMAD.MOV.U32 R79, RZ, RZ, R119 ;  /* 0x000000ffff4f7224 */ /* 0x000fca00078e0077 */
[----:B------:R-:W1:Y:S01]  /*137a0*/  MUFU.EX2 R69, R69 ;  /* 0x0000004500457308 */ /* 0x000e620000000800 */
[----:B---3--:R-:W-:-:S07]  /*137b0*/  FADD.FTZ R38, R170, R7 ;  /* 0x00000007aa267221 */ /* 0x008fce0000010000 */
[----:B------:R2:W3:Y:S01]  /*137c0*/  MUFU.EX2 R34, R71 ;  /* 0x0000004700227308 */ /* 0x0004e20000000800 */
[----:B0-----:R-:W-:Y:S01]  /*137d0*/  FADD.FTZ R3, R37, R6 ;  /* 0x0000000625037221 */ /* 0x001fe20000010000 */
[C---:B-1----:R-:W-:Y:S01]  /*137e0*/  FADD.FTZ R215, R69.reuse, R38 ;  /* 0x0000002645d77221 */ /* 0x042fe20000010000 */
[----:B------:R-:W-:Y:S01]  /*137f0*/  F2FP.F16.F32.PACK_AB R170, R69, R170 ;  /* 0x000000aa45aa723e */ /* 0x000fe200000000ff */
[----:B------:R-:W-:Y:S01]  /*13800*/  IMAD.MOV.U32 R69, RZ, RZ, R119 ;  /* 0x000000ffff457224 */ /* 0x000fe200078e0077 */
[-C--:B--2---:R-:W-:Y:S02]  /*13810*/  MOV R71, R119.reuse ;  /* 0x0000007700477202 */ /* 0x084fe40000000f00 */
[----:B------:R-:W-:Y:S01]  /*13820*/  MOV R38, R119 ;  /* 0x0000007700267202 */ /* 0x000fe20000000f00 */
[C---:B---3--:R-:W-:Y:S01]  /*13830*/  FADD.FTZ R214, R34.reuse, R3 ;  /* 0x0000000322d67221 */ /* 0x048fe20000010000 */
[----:B------:R-:W-:Y:S01]  /*13840*/  F2FP.F16.F32.PACK_AB R171, R34, R37 ;  /* 0x0000002522ab723e */ /* 0x000fe200000000ff */
[--C-:B------:R-:W-:Y:S01]  /*13850*/  IMAD.MOV.U32 R37, RZ, RZ, R119.reuse ;  /* 0x000000ffff257224 */ /* 0x100fe200078e0077 */
[----:B------:R-:W-:Y:S01]  /*13860*/  MOV R3, 0x3f800000 ;  /* 0x3f80000000037802 */ /* 0x000fe20000000f00 */
        /* <DEDUP_REMOVED lines=54> */
[----:B------:R-:W-:-:S07]  /*13bd0*/  CS2R R24, SRZ ;  /* 0x0000000000187805 */ /* 0x000fce000001ff00 */
.L_x_3910:
[----:B------:R-:W-:-:S04]  /*13be0*/  ISETP.NE.AND P1, PT, R10, 0x1, PT ;  /* 0x000000010a00780c */ /* 0x000fc80003f25270 */
[----:B------:R-:W-:-:S04]  /*13bf0*/  SEL R220, RZ, 0x1, P1 ;  /* 0x00000001ffdc7807 */ /* 0x000fc80000800000 */
[----:B------:R-:W-:Y:S01]  /*13c00*/  LOP3.LUT R220, R9, R220, RZ, 0x3c, !PT ;  /* 0x000000dc09dc7212 */ /* 0x000fe200078e3cff */
[----:B------:R-:W-:Y:S06]  /*13c10*/  @!P0 BRA `(.L_x_3898) ;  /* 0x0000000000048947 */ /* 0x000fec0003800000 */
[----:B------:R-:W-:Y:S01]  /*13c20*/  BPT.TRAP 0x1 ;  /* 0x000000040000795c */ /* 0x000fe20000300000 */
.L_x_3898:
        /* <DEDUP_REMOVED lines=8> */
.L_x_3899:
[----:B------:R-:W-:Y:S01]  /*13cb0*/  IMAD R126, R211, 0x900, R222 ;  /* 0x00000900d37e7824 */ /* 0x000fe200078e02de */
[----:B------:R-:W-:Y:S03]  /*13cc0*/  BSSY B1, `(.L_x_3900) ;  /* 0x0000006000017945 */ /* 0x000fe60003800000 */
[C---:B------:R-:W-:Y:S02]  /*13cd0*/  VIADD R124, R126.reuse, 0x2 ;  /* 0x000000027e7c7836 */ /* 0x040fe40000000000 */
[----:B------:R-:W-:Y:S01]  /*13ce0*/  VIADD R123, R126, 0x4 ;  /* 0x000000047e7b7836 */ /* 0x000fe20000000000 */
[----:B-1----:R-:W-:Y:S06]  /*13cf0*/  @P1 BRA `(.L_x_3901) ;  /* 0x0000000000081947 */ /* 0x002fec0003800000 */
[----:B------:R-:W1:Y:S02]  /*13d00*/  SYNCS.PHASECHK.TRANS64.TRYWAIT P1, [R0+URZ+0x30830], R4 ;  /* 0x03083004000075a7 */ /* 0x000e64000802017f */
[----:B-1----:R-:W-:Y:S05]  /*13d10*/  @!P1 BRA `(.L_x_3902) ;  /* 0x000000f000249947 */ /* 0x002fea0003800000 */
.L_x_3901:
[----:B------:R-:W-:Y:S05]  /*13d20*/  BSYNC B1 ;  /* 0x0000000000017941 */ /* 0x000fea0003800000 */
.L_x_3900:
[----:B------:R-:W2:Y:S04]  /*13d30*/  LDL.64 R128, [R1+0x38] ;  /* 0x0000380001807983 */ /* 0x000ea80000100a00 */
[----:B------:R3:W-:Y:S04]  /*13d40*/  STL.64 [R1+0x128], R6 ;  /* 0x0001280601007387 */ /* 0x0007e80000100a00 */
[----:B---3--:R-:W3:Y:S01]  /*13d50*/  LDL.64 R6, [R1+0x30] ;  /* 0x0000300001067983 */ /* 0x008ee20000100a00 */
        /* <DEDUP_REMOVED lines=96> */
[----:B------:R-:W-:Y:S01]  /*14360*/  MOV R120, R126 ;  /* 0x0000007e00787202 */ /* 0x000fe20000000f00 */
[----:B------:R-:W4:Y:S01]  /*14370*/  LDL.64 R2, [R1+0x28] ;  /* 0x0000280001027983 */ /* 0x000f220000100a00 */
[----:B------:R-:W-:Y:S01]  /*14380*/  VIADD R122, R126, 0x6 ;  /* 0x000000067e7a7836 */ /* 0x000fe20000000000 */
[----:B------:R-:W-:Y:S01]  /*14390*/  MOV R11, UR50 ;  /* 0x00000032000b7c02 */ /* 0x000fe20008000f00 */
[----:B------:R-:W-:Y:S01]  /*143a0*/  IMAD.MOV.U32 R121, RZ, RZ, 0x40000040 ;  /* 0x40000040ff797424 */ /* 0x000fe200078e00ff */
[----:B------:R-:W-:Y:S01]  /*143b0*/  R2UR UR46, R120 ;  /* 0x00000000782e72ca */ /* 0x000fe200000e0000 */
[----:B------:R-:W-:Y:S01]  /*143c0*/  IMAD.MOV.U32 R125, RZ, RZ, 0x40000040 ;  /* 0x40000040ff7d7424 */ /* 0x000fe200078e00ff */
[----:B------:R-:W-:Y:S01]  /*143d0*/  MOV R120, R124 ;  /* 0x0000007c00787202 */ /* 0x000fe20000000f00 */
[----:B------:R-:W-:Y:S01]  /*143e0*/  VIADD R124, R126, 0x304 ;  /* 0x000003047e7c7836 */ /* 0x000fe20000000000 */
[----:B------:R-:W-:-:S02]  /*143f0*/  MOV R14, UR38 ;  /* 0x00000026000e7c02 */ /* 0x000fc40008000f00 */
[----:B------:R-:W-:Y:S01]  /*14400*/  R2UR UR42, R120 ;  /* 0x00000000782a72ca */ /* 0x000fe200000e0000 */
[----:B------:R-:W-:Y:S01]  /*14410*/  IMAD.MOV.U32 R120, RZ, RZ, R123 ;  /* 0x000000ffff787224 */ /* 0x000fe200078e007b */
[----:B------:R-:W-:Y:S01]  /*14420*/  R2UR UR50, R122 ;  /* 0x000000007a3272ca */ /* 0x000fe200000e0000 */
[----:B------:R-:W-:Y:S01]  /*14430*/  VIADD R122, R126, 0x302 ;  /* 0x000003027e7a7836 */ /* 0x000fe20000000000 */
[----:B------:R-:W-:Y:S02]  /*14440*/  MOV R213, UR45 ;  /* 0x0000002d00d57c02 */ /* 0x000fe40008000f00 */
[----:B------:R-:W-:Y:S01]  /*14450*/  R2UR UR38, R120 ;  /* 0x00000000782672ca */ /* 0x000fe200000e0000 */
[----:B------:R-:W-:Y:S01]  /*14460*/  VIADD R120, R126, 0x300 ;  /* 0x000003007e787836 */ /* 0x000fe20000000000 */
[----:B------:R-:W-:Y:S01]  /*14470*/  R2UR UR30, R122 ;  /* 0x000000007a1e72ca */ /* 0x000fe200000e0000 */
[----:B------:R-:W-:Y:S01]  /*14480*/  VIADD R122, R126, 0x600 ;  /* 0x000006007e7a7836 */ /* 0x000fe20000000000 */
[----:B01----:R-:W-:-:S02]  /*14490*/  MOV R4, UR44 ;  /* 0x0000002c00047c02 */ /* 0x003fc40008000f00 */
[----:B------:R-:W-:Y:S02]  /*144a0*/  R2UR UR34, R120 ;  /* 0x00000000782272ca */ /* 0x000fe400000e0000 */
[----:B------:R-:W-:Y:S02]  /*144b0*/  IADD3 R120, R126, 0x306, RZ ;  /* 0x000003067e787810 */ /* 0x000fe40007ffe0ff */
[----:B------:R-:W-:Y:S02]  /*144c0*/  R2UR UR47, R121 ;  /* 0x00000000792f72ca */ /* 0x000fe400000e0000 */
[----:B------:R-:W-:Y:S02]  /*144d0*/  R2UR UR26, R124 ;  /* 0x000000007c1a72ca */ /* 0x000fe400000e0000 */
[----:B------:R-:W-:Y:S01]  /*144e0*/  R2UR UR22, R120 ;  /* 0x00000000781672ca */ /* 0x000fe200000e0000 */
[----:B------:R-:W-:Y:S01]  /*144f0*/  VIADD R120, R126, 0x604 ;  /* 0x000006047e787836 */ /* 0x000fe20000000000 */
[----:B------:R-:W-:Y:S01]  /*14500*/  R2UR UR18, R122 ;  /* 0x000000007a1272ca */ /* 0x000fe200000e0000 */
[----:B------:R-:W-:Y:S01]  /*14510*/  VIADD R122, R126, 0x606 ;  /* 0x000006067e7a7836 */ /* 0x000fe20000000000 */
[----:B------:R-:W-:-:S02]  /*14520*/  MOV R123, 0x40000040 ;  /* 0x40000040007b7802 */ /* 0x000fc40000000f00 */
[----:B------:R-:W-:Y:S02]  /*14530*/  IADD3 R124, R126, 0x602, RZ ;  /* 0x000006027e7c7810 */ /* 0x000fe40007ffe0ff */
[----:B------:R-:W-:Y:S02]  /*14540*/  MOV R5, UR51 ;  /* 0x0000003300057c02 */ /* 0x000fe40008000f00 */
[C---:B------:R-:W-:Y:S02]  /*14550*/  R2UR UR43, R121.reuse ;  /* 0x00000000792b72ca */ /* 0x040fe400000e0000 */
[----:B------:R-:W-:Y:S02]  /*14560*/  R2UR UR39, R121 ;  /* 0x00000000792772ca */ /* 0x000fe400000e0000 */
[----:B------:R-:W-:Y:S02]  /*14570*/  R2UR UR51, R123 ;  /* 0x000000007b3372ca */ /* 0x000fe400000e0000 */
[----:B------:R-:W-:-:S02]  /*14580*/  R2UR UR35, R121 ;  /* 0x00000000792372ca */ /* 0x000fc400000e0000 */
[----:B------:R-:W-:Y:S02]  /*14590*/  R2UR UR31, R123 ;  /* 0x000000007b1f72ca */ /* 0x000fe400000e0000 */
[----:B------:R-:W-:Y:S02]  /*145a0*/  R2UR UR27, R125 ;  /* 0x000000007d1b72ca */ /* 0x000fe400000e0000 */
[----:B------:R-:W-:Y:S02]  /*145b0*/  R2UR UR23, R121 ;  /* 0x00000000791772ca */ /* 0x000fe400000e0000 */
[----:B------:R-:W-:Y:S02]  /*145c0*/  R2UR UR19, R123 ;  /* 0x000000007b1372ca */ /* 0x000fe400000e0000 */
[----:B------:R-:W-:Y:S02]  /*145d0*/  R2UR UR14, R124 ;  /* 0x000000007c0e72ca */ /* 0x000fe400000e0000 */
[----:B------:R-:W-:-:S02]  /*145e0*/  R2UR UR15, R125 ;  /* 0x000000007d0f72ca */ /* 0x000fc400000e0000 */
[----:B------:R-:W-:Y:S02]  /*145f0*/  R2UR UR6, R120 ;  /* 0x00000000780672ca */ /* 0x000fe400000e0000 */
[----:B------:R-:W-:Y:S02]  /*14600*/  R2UR UR7, R121 ;  /* 0x00000000790772ca */ /* 0x000fe400000e0000 */
[----:B------:R-:W-:Y:S02]  /*14610*/  R2UR UR10, R122 ;  /* 0x000000007a0a72ca */ /* 0x000fe400000e0000 */
[----:B------:R-:W-:Y:S02]  /*14620*/  R2UR UR11, R123 ;  /* 0x000000007b0b72ca */ /* 0x000fe400000e0000 */
[----:B------:R-:W-:Y:S02]  /*14630*/  MOV R21, UR41 ;  /* 0x0000002900157c02 */ /* 0x000fe40008000f00 */
[----:B------:R-:W-:-:S02]  /*14640*/  MOV R212, UR40 ;  /* 0x0000002800d47c02 */ /* 0x000fc40008000f00 */
[----:B------:R-:W-:Y:S02]  /*14650*/  MOV R15, UR37 ;  /* 0x00000025000f7c02 */ /* 0x000fe40008000f00 */
[----:B------:R-:W-:Y:S02]  /*14660*/  MOV R20, UR36 ;  /* 0x0000002400147c02 */ /* 0x000fe40008000f00 */
[----:B------:R-:W-:Y:S02]  /*14670*/  MOV R12, UR49 ;  /* 0x00000031000c7c02 */ /* 0x000fe40008000f00 */
[----:B------:R-:W-:Y:S02]  /*14680*/  MOV R13, UR48 ;  /* 0x00000030000d7c02 */ /* 0x000fe40008000f00 */
[----:B--2---:R-:W-:Y:S02]  /*14690*/  R2UR UR44, R128 ;  /* 0x00000000802c72ca */ /* 0x004fe400000e0000 */
[----:B------:R-:W-:-:S02]  /*146a0*/  R2UR UR45, R129 ;  /* 0x00000000812d72ca */ /* 0x000fc400000e0000 */
[----:B-----5:R-:W-:-:S11]  /*146b0*/  WARPGROUP.ARRIVE ;  /* 0x00000000000079c5 */ /* 0x020fd60000000000 */
[----:B------:R-:W-:Y:S01]  /*146c0*/  HGMMA.64x96x16.F32 R120, gdesc[UR44], RZ, !UPT, gsb0 ;  /* 0x016000002c7879f0 */ /* 0x000fe2000c0008ff */
[----:B---3--:R-:W-:Y:S02]  /*146d0*/  R2UR UR40, R6 ;  /* 0x00000000062872ca */ /* 0x008fe400000e0000 */
[----:B------:R-:W-:Y:S02]  /*146e0*/  R2UR UR41, R7 ;  /* 0x00000000072972ca */ /* 0x000fe400000e0000 */
[----:B------:R0:W5:Y:S01]  /*146f0*/  LDL.LU.64 R6, [R1+0x128] ;  /* 0x0001280001067983 */ /* 0x0001620000300a00 */
[----:B------:R-:W-:Y:S02]  /*14700*/  WARPGROUP.DEPBAR.LE gsb0, 0x0 ;  /* 0x00008000000079c5 */ /* 0x000fe40000010000 */
[----:B------:R-:W-:-:S08]  /*14710*/  WARPGROUP.ARRIVE ;  /* 0x00000000000079c5 */ /* 0x000fd00000000000 */
[----:B------:R-:W-:Y:S01]  /*14720*/  HGMMA.64x96x16.F32 R120, gdesc[UR40], R120, gsb0 ;  /* 0x01600000287879f0 */ /* 0x000fe20008000878 */
[----:B----4-:R-:W-:Y:S02]  /*14730*/  R2UR UR36, R2 ;  /* 0x00000000022472ca */ /* 0x010fe400000e0000 */
[----:B------:R-:W-:Y:S02]  /*14740*/  R2UR UR37, R3 ;  /* 0x00000000032572ca */ /* 0x000fe400000e0000 */
[----:B------:R-:W-:Y:S01]  /*14750*/  R2UR UR41, R21 ;  /* 0x00000000152972ca */ /* 0x000fe200000e0000 */
[----:B------:R-:W2:Y:S01]  /*14760*/  LDL.64 R2, [R1+0x8] ;  /* 0x0000080001027983 */ /* 0x000ea20000100a00 */
[----:B------:R-:W-:Y:S02]  /*14770*/  WARPGROUP.DEPBAR.LE gsb0, 0x0 ;  /* 0x00008000000079c5 */ /* 0x000fe40000010000 */
[----:B------:R-:W-:-:S07]  /*14780*/  WARPGROUP.ARRIVE ;  /* 0x00000000000079c5 */ /* 0x000fce0000000000 */
[----:B------:R-:W-:Y:S01]  /*14790*/  HGMMA.64x96x16.F32 R120, gdesc[UR36], R120, gsb0 ;  /* 0x01600000247879f0 */ /* 0x000fe20008000878 */
[----:B------:R-:W-:Y:S02]  /*147a0*/  R2UR UR36, R20 ;  /* 0x00000000142472ca */ /* 0x000fe400000e0000 */
[----:B------:R-:W3:Y:S01]  /*147b0*/  LDL.64 R20, [R1+0x20] ;  /* 0x0000200001147983 */ /* 0x000ee20000100a00 */
[----:B------:R-:W-:Y:S02]  /*147c0*/  R2UR UR38, R14 ;  /* 0x000000000e2672ca */ /* 0x000fe400000e0000 */
[----:B------:R-:W-:Y:S02]  /*147d0*/  R2UR UR37, R15 ;  /* 0x000000000f2572ca */ /* 0x000fe400000e0000 */
[----:B------:R-:W4:Y:S01]  /*147e0*/  LDL.64 R14, [R1+0x18] ;  /* 0x00001800010e7983 */ /* 0x000f220000100a00 */
[----:B------:R-:W-:Y:S02]  /*147f0*/  R2UR UR45, R213 ;  /* 0x00000000d52d72ca */ /* 0x000fe400000e0000 */
[----:B------:R-:W-:-:S02]  /*14800*/  R2UR UR40, R212 ;  /* 0x00000000d42872ca */ /* 0x000fc400000e0000 */
[----:B------:R-:W2:Y:S01]  /*14810*/  LDL.64 R212, [R1+0x10] ;  /* 0x0000100001d47983 */ /* 0x000ea20000100a00 */
[----:B------:R-:W-:Y:S02]  /*14820*/  WARPGROUP.DEPBAR.LE gsb0, 0x0 ;  /* 0x00008000000079c5 */ /* 0x000fe40000010000 */
[----:B------:R-:W-:Y:S01]  /*14830*/  WARPGROUP.ARRIVE ;  /* 0x00000000000079c5 */ /* 0x000fe20000000000 */
[----:B---3--:R-:W-:Y:S02]  /*14840*/  R2UR UR48, R20 ;  /* 0x00000000143072ca */ /* 0x008fe400000e0000 */
[----:B------:R-:W-:-:S13]  /*14850*/  R2UR UR49, R21 ;  /* 0x00000000153172ca */ /* 0x000fda00000e0000 */
[----:B------:R-:W-:Y:S01]  /*14860*/  HGMMA.64x96x16.F32 R120, gdesc[UR48], R120, gsb0 ;  /* 0x01600000307879f0 */ /* 0x000fe20008000878 */
[----:B----4-:R-:W-:Y:S02]  /*14870*/  R2UR UR32, R14 ;  /* 0x000000000e2072ca */ /* 0x010fe400000e0000 */
[----:B------:R-:W-:Y:S02]  /*14880*/  R2UR UR33, R15 ;  /* 0x000000000f2172ca */ /* 0x000fe400000e0000 */
[----:B--2---:R-:W-:Y:S02]  /*14890*/  R2UR UR28, R212 ;  /* 0x00000000d41c72ca */ /* 0x004fe400000e0000 */
[----:B------:R-:W-:Y:S01]  /*148a0*/  R2UR UR29, R213 ;  /* 0x00000000d51d72ca */ /* 0x000fe200000e0000 */
[----:B------:R-:W-:Y:S02]  /*148b0*/  WARPGROUP.DEPBAR.LE gsb0, 0x0 ;  /* 0x00008000000079c5 */ /* 0x000fe40000010000 */
[----:B------:R-:W-:-:S06]  /*148c0*/  WARPGROUP.ARRIVE ;  /* 0x00000000000079c5 */ /* 0x000fcc0000000000 */
[----:B------:R-:W-:Y:S01]  /*148d0*/  HGMMA.64x96x16.F32 R120, gdesc[UR32], R120, gsb0 ;  /* 0x01600000207879f0 */ /* 0x000fe20008000878 */
[----:B------:R-:W-:Y:S02]  /*148e0*/  R2UR UR24, R2 ;  /* 0x00000000021872ca */ /* 0x000fe400000e0000 */
[----:B------:R-:W-:Y:S01]  /*148f0*/  R2UR UR25, R3 ;  /* 0x00000000031972ca */ /* 0x000fe200000e0000 */
[----:B------:R-:W-:Y:S02]  /*14900*/  WARPGROUP.DEPBAR.LE gsb0, 0x0 ;  /* 0x00008000000079c5 */ /* 0x000fe40000010000 */
[----:B------:R-:W-:-:S06]  /*14910*/  WARPGROUP.ARRIVE ;  /* 0x00000000000079c5 */ /* 0x000fcc0000000000 */
[----:B------:R-:W-:Y:S03]  /*14920*/  HGMMA.64x96x16.F32 R120, gdesc[UR28], R120, gsb0 ;  /* 0x016000001c7879f0 */ /* 0x000fe60008000878 */
[----:B------:R-:W-:Y:S02]  /*14930*/  WARPGROUP.DEPBAR.LE gsb0, 0x0 ;  /* 0x00008000000079c5 */ /* 0x000fe40000010000 */
[----:B------:R-:W-:-:S06]  /*14940*/  WARPGROUP.ARRIVE ;  /* 0x00000000000079c5 */ /* 0x000fcc0000000000 */
[----:B------:R-:W-:Y:S01]  /*14950*/  HGMMA.64x96x16.F32 R120, gdesc[UR24], R120, gsb0 ;  /* 0x01600000187879f0 */ /* 0x000fe20008000878 */
[----:B------:R-:W-:Y:S01]  /*14960*/  UMOV UR20, UR56 ;  /* 0x0000003800147c82 */ /* 0x000fe20008000000 */
[----:B------:R-:W-:Y:S01]  /*14970*/  UMOV UR21, UR57 ;  /* 0x0000003900157c82 */ /* 0x000fe20008000000 */
[----:B------:R-:W-:Y:S02]  /*14980*/  WARPGROUP.DEPBAR.LE gsb0, 0x0 ;  /* 0x00008000000079c5 */ /* 0x000fe40000010000 */
[----:B------:R-:W-:-:S06]  /*14990*/  WARPGROUP.ARRIVE ;  /* 0x00000000000079c5 */ /* 0x000fcc0000000000 */
[----:B------:R-:W-:Y:S01]  /*149a0*/  HGMMA.64x96x16.F32 R120, gdesc[UR20], R120, gsb0 ;  /* 0x01600000147879f0 */ /* 0x000fe20008000878 */
[----:B------:R-:W-:Y:S01]  /*149b0*/  UMOV UR16, UR52 ;  /* 0x0000003400107c82 */ /* 0x000fe20008000000 */
[----:B------:R-:W-:Y:S01]  /*149c0*/  UMOV UR17, UR53 ;  /* 0x0000003500117c82 */ /* 0x000fe20008000000 */
[----:B------:R-:W-:Y:S01]  /*149d0*/  R2UR UR44, R4 ;  /* 0x00000000042c72ca */ /* 0x000fe200000e0000 */
[----:B------:R-:W-:Y:S02]  /*149e0*/  WARPGROUP.DEPBAR.LE gsb0, 0x0 ;  /* 0x00008000000079c5 */ /* 0x000fe40000010000 */
[----:B------:R-:W-:-:S06]  /*149f0*/  WARPGROUP.ARRIVE ;  /* 0x00000000000079c5 */ /* 0x000fcc0000000000 */
[----:B------:R-:W-:Y:S04]  /*14a00*/  HGMMA.64x96x16.F32 R120, gdesc[UR16], R120, gsb0 ;  /* 0x01600000107879f0 */ /* 0x000fe80008000878 */
[----:B------:R-:W-:Y:S01]  /*14a10*/  UMOV UR12, UR44 ;  /* 0x0000002c000c7c82 */ /* 0x000fe20008000000 */
[----:B------:R-:W-:Y:S01]  /*14a20*/  UMOV UR13, UR45 ;  /* 0x0000002d000d7c82 */ /* 0x000fe20008000000 */
        /* <DEDUP_REMOVED lines=13> */
[----:B------:R-:W-:Y:S01]  /*14b00*/  HGMMA.64x96x16.F32 R120, gdesc[UR8], R120, gsb0 ;  /* 0x01600000087879f0 */ /* 0x000fe20008000878 */
[----:B------:R-:W-:Y:S02]  /*14b10*/  R2UR UR50, R11 ;  /* 0x000000000b3272ca */ /* 0x000fe400000e0000 */
[----:B------:R-:W-:Y:S02]  /*14b20*/  R2UR UR49, R12 ;  /* 0x000000000c3172ca */ /* 0x000fe400000e0000 */
[----:B------:R-:W-:Y:S01]  /*14b30*/  R2UR UR48, R13 ;  /* 0x000000000d3072ca */ /* 0x000fe200000e0000 */
[----:B------:R-:W-:Y:S02]  /*14b40*/  WARPGROUP.DEPBAR.LE gsb0, 0x0 ;  /* 0x00008000000079c5 */ /* 0x000fe40000010000 */
[----:B0-----:R-:W-:-:S12]  /*14b50*/  @!P0 BRA `(.L_x_3903) ;  /* 0x0000000000048947 */ /* 0x001fd80003800000 */
[----:B------:R-:W-:Y:S01]  /*14b60*/  BPT.TRAP 0x1 ;  /* 0x000000040000795c */ /* 0x000fe20000300000 */
.L_x_3903:
[----:B------:R-:W-:Y:S02]  /*14b70*/  SHF.L.U32 R2, R9, 0x1f, RZ ;  /* 0x0000001f09027819 */ /* 0x000fe400000006ff */
[----:B------:R-:W-:-:S04]  /*14b80*/  LEA R9, R10, R18, 0x3 ;  /* 0x000000120a097211 */ /* 0x000fc800078e18ff */
[----:B------:R0:W1:Y:S01]  /*14b90*/  SYNCS.PHASECHK.TRANS64.TRYWAIT P1, [R9+URZ+0x30850], R2 ;  /* 0x03085002090075a7 */ /* 0x000062000802017f */
[----:B------:R-:W-:Y:S05]  /*14ba0*/  @!P0 BRA `(.L_x_3904) ;  /* 0x0000000000048947 */ /* 0x000fea0003800000 */
[----:B------:R-:W-:Y:S01]  /*14bb0*/  BPT.TRAP 0x1 ;  /* 0x000000040000795c */ /* 0x000fe20000300000 */
.L_x_3904:
[----:B------:R-:W-:Y:S04]  /*14bc0*/  BSSY B1, `(.L_x_3905) ;  /* 0x0000004000017945 */ /* 0x000fe80003800000 */
[----:B-1----:R-:W-:Y:S05]  /*14bd0*/  @P1 BRA `(.L_x_3906) ;  /* 0x0000000000081947 */ /* 0x002fea0003800000 */
[----:B------:R-:W1:Y:S02]  /*14be0*/  SYNCS.PHASECHK.TRANS64.TRYWAIT P1, [R9+URZ+0x30850], R2 ;  /* 0x03085002090075a7 */ /* 0x000e64000802017f */
[----:B-1----:R-:W-:Y:S05]  /*14bf0*/  @!P1 BRA `(.L_x_3907) ;  /* 0x000000e000809947 */ /* 0x002fea0003800000 */
.L_x_3906:
[----:B------:R-:W-:Y:S05]  /*14c00*/  BSYNC B1 ;  /* 0x0000000000017941 */ /* 0x000fea0003800000 */
.L_x_3905:
        /* <DEDUP_REMOVED lines=9> */
[----:B------:R-:W-:-:S05]  /*14ca0*/  IMAD R2, R10, 0x900, R2 ;  /* 0x000009000a027824 */ /* 0x000fca00078e0202 */
[C---:B------:R-:W-:Y:S02]  /*14cb0*/  R2UR UR6, R2.reuse ;  /* 0x00000000020672ca */ /* 0x040fe400000e0000 */
[----:B------:R-:W-:-:S11]  /*14cc0*/  IADD3 R4, R2, 0x80, RZ ;  /* 0x0000008002047810 */ /* 0x000fd60007ffe0ff */
        /* <DEDUP_REMOVED lines=9> */
[----:B------:R-:W-:Y:S01]  /*14d60*/  VIADD R4, R2, 0x180 ;  /* 0x0000018002047836 */ /* 0x000fe20000000000 */
[----:B------:R-:W-:Y:S01]  /*14d70*/  R2UR UR7, R5 ;  /* 0x00000000050772ca */ /* 0x000fe200000e0000 */
[----:B------:R-:W-:Y:S01]  /*14d80*/  IMAD.MOV.U32 R5, RZ, RZ, 0x40000040 ;  /* 0x40000040ff057424 */ /* 0x000fe200078e00ff */
[----:B------:R-:W-:Y:S02]  /*14d90*/  WARPGROUP.DEPBAR.LE gsb0, 0x0 ;  /* 0x00008000000079c5 */ /* 0x000fe40000010000 */
[----:B------:R-:W-:-:S13]  /*14da0*/  WARPGROUP.ARRIVE ;  /* 0x00000000000079c5 */ /* 0x000fda0000000000 */
[----:B------:R-:W-:Y:S01]  /*14db0*/  HGMMA.64x192x16.F32 R24, R180, gdesc[UR4].tnspB, R24, gsb0 ;  /* 0x42e00004b4187df0 */ /* 0x000fe20008000818 */
[----:B------:R-:W-:Y:S02]  /*14dc0*/  R2UR UR6, R4 ;  /* 0x00000000040672ca */ /* 0x000fe400000e0000 */
[----:B------:R-:W-:Y:S01]  /*14dd0*/  R2UR UR7, R5 ;  /* 0x00000000050772ca */ /* 0x000fe200000e0000 */
[----:B------:R-:W-:Y:S01]  /*14de0*/  IMAD.MOV.U32 R5, RZ, RZ, 0x40000040 ;  /* 0x40000040ff057424 */ /* 0x000fe200078e00ff */
[C---:B------:R-:W-:Y:S01]  /*14df0*/  IADD3 R4, R2.reuse, 0x200, RZ ;  /* 0x0000020002047810 */ /* 0x040fe20007ffe0ff */
[----:B------:R-:W-:Y:S01]  /*14e00*/  VIADD R2, R2, 0x280 ;  /* 0x0000028002027836 */ /* 0x000fe20000000000 */
[----:B------:R-:W-:Y:S02]  /*14e10*/  WARPGROUP.DEPBAR.LE gsb0, 0x0 ;  /* 0x00008000000079c5 */ /* 0x000fe40000010000 */
[----:B------:R-:W-:-:S11]  /*14e20*/  WARPGROUP.ARRIVE ;  /* 0x00000000000079c5 */ /* 0x000fd60000000000 */
[----:B------:R-:W-:Y:S01]  /*14e30*/  HGMMA.64x192x16.F32 R24, R176, gdesc[UR4].tnspB, R24, gsb0 ;  /* 0x42e00004b0187df0 */ /* 0x000fe20008000818 */
[----:B------:R-:W-:Y:S02]  /*14e40*/  R2UR UR6, R4 ;  /* 0x00000000040672ca */ /* 0x000fe400000e0000 */
[----:B------:R-:W-:Y:S01]  /*14e50*/  R2UR UR7, R5 ;  /* 0x00000000050772ca */ /* 0x000fe200000e0000 */
[----:B------:R-:W-:Y:S02]  /*14e60*/  WARPGROUP.DEPBAR.LE gsb0, 0x0 ;  /* 0x00008000000079c5 */ /* 0x000fe40000010000 */
[----:B------:R-:W-:-:S14]  /*14e70*/  WARPGROUP.ARRIVE ;  /* 0x00000000000079c5 */ /* 0x000fdc0000000000 */
[----:B------:R-:W-:Y:S01]  /*14e80*/  HGMMA.64x192x16.F32 R24, R172, gdesc[UR4].tnspB, R24, gsb0 ;  /* 0x42e00004ac187df0 */ /* 0x000fe20008000818 */
[----:B------:R-:W-:Y:S02]  /*14e90*/  R2UR UR6, R2 ;  /* 0x00000000020672ca */ /* 0x000fe400000e0000 */
[----:B------:R-:W-:Y:S01]  /*14ea0*/  R2UR UR7, R3 ;  /* 0x00000000030772ca */ /* 0x000fe200000e0000 */
[----:B------:R-:W-:Y:S02]  /*14eb0*/  WARPGROUP.DEPBAR.LE gsb0, 0x0 ;  /* 0x00008000000079c5 */ /* 0x000fe40000010000 */
[----:B------:R-:W-:-:S14]  /*14ec0*/  WARPGROUP.ARRIVE ;  /* 0x00000000000079c5 */ /* 0x000fdc0000000000 */
[----:B------:R-:W-:Y:S03]  /*14ed0*/  HGMMA.64x192x16.F32 R24, R168, gdesc[UR4].tnspB, R24, gsb0 ;  /* 0x42e00004a8187df0 */ /* 0x000fe60008000818 */
[----:B------:R-:W-:Y:S02]  /*14ee0*/  WARPGROUP.DEPBAR.LE gsb0, 0x0 ;  /* 0x00008000000079c5 */ /* 0x000fe40000010000 */
[----:B------:R-:W-:Y:S05]  /*14ef0*/  @!P0 BRA `(.L_x_3908) ;  /* 0x0000000000048947 */ /* 0x000fea0003800000 */
[----:B------:R-:W-:Y:S01]  /*14f00*/  BPT.TRAP 0x1 ;  /* 0x000000040000795c */ /* 0x000fe20000300000 */
.L_x_3908:
[----:B------:R-:W-:-:S05]  /*14f10*/  VIADD R0, R0, 0x30840 ;  /* 0x0003084000007836 */ /* 0x000fca0000000000 */
[----:B------:R-:W-:-:S04]  /*14f20*/  PRMT R0, R223, 0x654, R0 ;  /* 0x00000654df007816 */ /* 0x000fc80000000000 */
[----:B------:R0:W-:Y:S02]  /*14f30*/  SYNCS.ARRIVE.TRANS64.RED.A1T0 RZ, [R0+URZ], RZ ;  /* 0x000000ff00ff79a7 */ /* 0x0001e4000810043f */
[----:B0----5:R-:W-:-:S04]  /*14f40*/  FMNMX.FTZ R0, R120, R6, !PT ;  /* 0x0000000678007209 */ /* 0x021fc80007810000 */
        /* <DEDUP_REMOVED lines=53> */
[----:B0-----:R-:W-:Y:S01]  /*152a0*/  FMNMX.FTZ R2, R0, R2, !PT ;  /* 0x0000000200027209 */ /* 0x001fe20007810000 */
[----:B------:R-:W-:-:S04]  /*152b0*/  IMAD.U32 R0, RZ, RZ, UR38 ;  /* 0x00000026ff007e24 */ /* 0x000fc8000f8e00ff */
[----:B------:R-:W0:Y:S01]  /*152c0*/  SHFL.BFLY PT, R4, R2, 0x1, 0x1f ;  /* 0x0c201f0002047f89 */ /* 0x000e2200000e0000 */
[-C--:B------:R-:W-:Y:S01]  /*152d0*/  FMUL.FTZ R11, R5, R0.reuse ;  /* 0x00000000050b7220 */ /* 0x080fe20000410000 */
[----:B------:R-:W-:-:S03]  /*152e0*/  FMUL.FTZ R3, R3, R0 ;  /* 0x0000000003037220 */ /* 0x000fc60000410000 */
        /* <DEDUP_REMOVED lines=11> */
[----:B------:R-:W1:Y:S01]  /*153a0*/  MUFU.EX2 R120, R120 ;  /* 0x0000007800787308 */ /* 0x000e620000000800 */
[-CC-:B------:R-:W-:Y:S01]  /*153b0*/  FFMA.FTZ R140, R140, R0.reuse, -R11.reuse ;  /* 0x000000008c8c7223 */ /* 0x180fe2000001080b */
[-CC-:B------:R-:W-:Y:S01]  /*153c0*/  FFMA.FTZ R141, R141, R0.reuse, -R11.reuse ;  /* 0x000000008d8d7223 */ /* 0x180fe2000001080b */
[-CC-:B------:R-:W-:Y:S01]  /*153d0*/  FFMA.FTZ R144, R144, R0.reuse, -R11.reuse ;  /* 0x0000000090907223 */ /* 0x180fe2000001080b */
[-CC-:B------:R-:W-:Y:S01]  /*153e0*/  FFMA.FTZ R145, R145, R0.reuse, -R11.reuse ;  /* 0x0000000091917223 */ /* 0x180fe2000001080b */
[-CC-:B------:R-:W-:Y:S01]  /*153f0*/  FFMA.FTZ R148, R148, R0.reuse, -R11.reuse ;  /* 0x0000000094947223 */ /* 0x180fe2000001080b */
[-CC-:B------:R-:W-:Y:S01]  /*15400*/  FFMA.FTZ R149, R149, R0.reuse, -R11.reuse ;  /* 0x0000000095957223 */ /* 0x180fe2000001080b */
[--C-:B------:R-:W-:Y:S01]  /*15410*/  FFMA.FTZ R152, R152, R0, -R11.reuse ;  /* 0x0000000098987223 */ /* 0x100fe2000001080b */
[----:B0-----:R-:W-:Y:S01]  /*15420*/  FMNMX.FTZ R4, R2, R4, !PT ;  /* 0x0000000402047209 */ /* 0x001fe20007810000 */
[----:B------:R-:W0:Y:S01]  /*15430*/  MUFU.EX2 R121, R121 ;  /* 0x0000007900797308 */ /* 0x000e220000000800 */
[-CC-:B------:R-:W-:Y:S01]  /*15440*/  FFMA.FTZ R153, R153, R0.reuse, -R11.reuse ;  /* 0x0000000099997223 */ /* 0x180fe2000001080b */
[-CC-:B------:R-:W-:Y:S01]  /*15450*/  FFMA.FTZ R156, R156, R0.reuse, -R11.reuse ;  /* 0x000000009c9c7223 */ /* 0x180fe2000001080b */
[-C--:B------:R-:W-:Y:S01]  /*15460*/  FFMA.FTZ R157, R157, R0.reuse, -R11 ;  /* 0x000000009d9d7223 */ /* 0x080fe2000001080b */
[C---:B------:R-:W-:Y:S01]  /*15470*/  FADD.FTZ R2, -R4.reuse, R7 ;  /* 0x0000000704027221 */ /* 0x040fe20000010100 */
[-C--:B------:R-:W-:Y:S01]  /*15480*/  FMUL.FTZ R7, R4, R0.reuse ;  /* 0x0000000004077220 */ /* 0x080fe20000410000 */
[-CC-:B------:R-:W-:Y:S01]  /*15490*/  FFMA.FTZ R160, R160, R0.reuse, -R11.reuse ;  /* 0x00000000a0a07223 */ /* 0x180fe2000001080b */
[-C--:B------:R-:W-:Y:S01]  /*154a0*/  FFMA.FTZ R161, R161, R0.reuse, -R11 ;  /* 0x00000000a1a17223 */ /* 0x080fe2000001080b */
[-C--:B------:R-:W-:Y:S01]  /*154b0*/  FMUL.FTZ R2, R2, R0.reuse ;  /* 0x0000000002027220 */ /* 0x080fe20000410000 */
[-CC-:B------:R-:W-:Y:S01]  /*154c0*/  FFMA.FTZ R122, R122, R0.reuse, -R7.reuse ;  /* 0x000000007a7a7223 */ /* 0x180fe20000010807 */
[-CC-:B------:R-:W-:Y:S01]  /*154d0*/  FFMA.FTZ R123, R123, R0.reuse, -R7.reuse ;  /* 0x000000007b7b7223 */ /* 0x180fe20000010807 */
[-CC-:B------:R-:W-:Y:S01]  /*154e0*/  FFMA.FTZ R126, R126, R0.reuse, -R7.reuse ;  /* 0x000000007e7e7223 */ /* 0x180fe20000010807 */
[-CC-:B------:R-:W-:Y:S01]  /*154f0*/  FFMA.FTZ R127, R127, R0.reuse, -R7.reuse ;  /* 0x000000007f7f7223 */ /* 0x180fe20000010807 */
[----:B------:R-:W2:Y:S01]  /*15500*/  MUFU.EX2 R124, R124 ;  /* 0x0000007c007c7308 */ /* 0x000ea20000000800 */
[-CC-:B------:R-:W-:Y:S01]  /*15510*/  FFMA.FTZ R130, R130, R0.reuse, -R7.reuse ;  /* 0x0000000082827223 */ /* 0x180fe20000010807 */
[-CC-:B------:R-:W-:Y:S01]  /*15520*/  FFMA.FTZ R131, R131, R0.reuse, -R7.reuse ;  /* 0x0000000083837223 */ /* 0x180fe20000010807 */
[----:B-1----:R-:W-:Y:S01]  /*15530*/  FFMA.FTZ R215, R3, R215, R120 ;  /* 0x000000d703d77223 */ /* 0x002fe20000010078 */
        /* <DEDUP_REMOVED lines=22> */
[-CC-:B------:R-:W-:Y:S01]  /*156a0*/  FFMA.FTZ R164, R164, R0.reuse, -R11.reuse ;  /* 0x00000000a4a47223 */ /* 0x180fe2000001080b */
[----:B------:R-:W-:-:S02]  /*156b0*/  FFMA.FTZ R11, R165, R0, -R11 ;  /* 0x00000000a50b7223 */ /* 0x000fc4000001080b */
[----:B--2---:R-:W-:-:S03]  /*156c0*/  FADD.FTZ R6, R124, R6 ;  /* 0x000000067c067221 */ /* 0x004fc60000010000 */
[----:B------:R-:W0:Y:S01]  /*156d0*/  MUFU.EX2 R126, R126 ;  /* 0x0000007e007e7308 */ /* 0x000e220000000800 */
[----:B-1----:R-:W-:-:S07]  /*156e0*/  FFMA.FTZ R214, R2, R214, R122 ;  /* 0x000000d602d67223 */ /* 0x002fce000001007a */
[----:B------:R-:W1:Y:S01]  /*156f0*/  MUFU.EX2 R125, R125 ;  /* 0x0000007d007d7308 */ /* 0x000e620000000800 */
[----:B---3--:R-:W-:-:S07]  /*15700*/  FADD.FTZ R7, R123, R214 ;  /* 0x000000d67b077221 */ /* 0x008fce0000010000 */
        /* <DEDUP_REMOVED lines=86> */
.L_x_3909:
[C---:B------:R-:W-:Y:S01]  /*15c70*/  ISETP.GT.AND P1, PT, R8.reuse, R221, PT ;  /* 0x000000dd0800720c */ /* 0x040fe20003f24270 */
[----:B------:R-:W-:Y:S01]  /*15c80*/  VIADD R8, R8, 0xffffffff ;  /* 0xffffffff08087836 */ /* 0x000fe20000000000 */
[----:B------:R-:W-:Y:S01]  /*15c90*/  IADD3 R9, R9, 0x30860, RZ ;  /* 0x0003086009097810 */ /* 0x000fe20007ffe0ff */
        /* <DEDUP_REMOVED lines=29> */
[----:B------:R-:W-:Y:S01]  /*15e70*/  MOV R6, R5 ;  /* 0x0000000500067202 */ /* 0x000fe20000000f00 */
[----:B------:R-:W-:Y:S06]  /*15e80*/  @P1 BRA `(.L_x_3910) ;  /* 0xffffffdc00541947 */ /* 0x000fec000383ffff */
.L_x_3897:
[----:B------:R-:W-:Y:S05]  /*15e90*/  BSYNC B0 ;  /* 0x0000000000007941 */ /* 0x000fea0003800000 */
.L_x_3896:
        /* <DEDUP_REMOVED lines=99> */
.L_x_3911:
[----:B------:R-:W-:Y:S02]  /*164d0*/  LEA R6, R211, R18, 0x3 ;  /* 0x00000012d3067211 */ /* 0x000fe400078e18ff */
[----:B------:R-:W-:-:S04]  /*164e0*/  SHF.L.U32 R2, R220, 0x1f, RZ ;  /* 0x0000001fdc027819 */ /* 0x000fc800000006ff */
[----:B------:R0:W1:Y:S01]  /*164f0*/  SYNCS.PHASECHK.TRANS64.TRYWAIT P1, [R6+URZ+0x30850], R2 ;  /* 0x03085002060075a7 */ /* 0x000062000802017f */
[----:B------:R-:W-:Y:S05]  /*16500*/  @!P0 BRA `(.L_x_3912) ;  /* 0x0000000000048947 */ /* 0x000fea0003800000 */
[----:B------:R-:W-:Y:S01]  /*16510*/  BPT.TRAP 0x1 ;  /* 0x000000040000795c */ /* 0x000fe20000300000 */
.L_x_3912:
[----:B------:R-:W-:Y:S01]  /*16520*/  VIADD R18, R18, 0x400 ;  /* 0x0000040012127836 */ /* 0x000fe20000000000 */
[----:B------:R-:W-:Y:S04]  /*16530*/  BSSY B0, `(.L_x_3913) ;  /* 0x0000008000007945 */ /* 0x000fe80003800000 */
[----:B------:R-:W-:-:S04]  /*16540*/  SHF.R.U32.HI R18, RZ, 0x4, R18 ;  /* 0x00000004ff127819 */ /* 0x000fc80000011612 */
[----:B------:R-:W-:-:S04]  /*16550*/  LOP3.LUT R18, R18, 0x3fff, RZ, 0xc0, !PT ;  /* 0x00003fff12127812 */ /* 0x000fc800078ec0ff */
[----:B------:R-:W-:-:S05]  /*16560*/  LOP3.LUT R7, R18, 0x3000000, RZ, 0xfc, !PT ;  /* 0x0300000012077812 */ /* 0x000fca00078efcff */
[----:B------:R-:W-:Y:S01]  /*16570*/  IMAD R7, R211, 0x900, R7 ;  /* 0x00000900d3077824 */ /* 0x000fe200078e0207 */
[----:B-1----:R-:W-:Y:S06]  /*16580*/  @P1 BRA `(.L_x_3914) ;  /* 0x0000000000081947 */ /* 0x002fec0003800000 */
[----:B------:R-:W1:Y:S02]  /*16590*/  SYNCS.PHASECHK.TRANS64.TRYWAIT P1, [R6+URZ+0x30850], R2 ;  /* 0x03085002060075a7 */ /* 0x000e64000802017f */
[----:B-1----:R-:W-:Y:S05]  /*165a0*/  @!P1 BRA `(.L_x_3915) ;  /* 0x000000c800289947 */ /* 0x002fea0003800000 */
.L_x_3914:
[----:B------:R-:W-:Y:S05]  /*165b0*/  BSYNC B0 ;  /* 0x0000000000007941 */ /* 0x000fea0003800000 */
.L_x_3913:
[----:B01----:R-:W-:Y:S01]  /*165c0*/  IMAD.MOV.U32 R2, RZ, RZ, R7 ;  /* 0x000000ffff027224 */ /* 0x003fe200078e0007 */
[----:B------:R-:W-:Y:S01]  /*165d0*/  MOV R3, 0x40000040 ;  /* 0x4000004000037802 */ /* 0x000fe20000000f00 */
[----:B------:R-:W-:Y:S01]  /*165e0*/  WARPGROUP.ARRIVE ;  /* 0x00000000000079c5 */ /* 0x000fe20000000000 */
[----:B------:R-:W-:Y:S01]  /*165f0*/  IMAD.MOV.U32 R120, RZ, RZ, -0x800000 ;  /* 0xff800000ff787424 */ /* 0x000fe200078e00ff */
[----:B------:R-:W-:Y:S02]  /*16600*/  MOV R121, 0xff800000 ;  /* 0xff80000000797802 */ /* 0x000fe40000000f00 */
[----:B------:R-:W-:Y:S01]  /*16610*/  R2UR UR6, R2 ;  /* 0x00000000020672ca */ /* 0x000fe200000e0000 */
[----:B------:R-:W-:Y:S01]  /*16620*/  VIADD R2, R7, 0x80 ;  /* 0x0000008007027836 */ /* 0x000fe20000000000 */
[----:B------:R-:W-:Y:S01]  /*16630*/  R2UR UR7, R3 ;  /* 0x00000000030772ca */ /* 0x000fe200000e0000 */
[----:B------:R-:W-:-:S12]  /*16640*/  IMAD.MOV.U32 R3, RZ, RZ, 0x40000040 ;  /* 0x40000040ff037424 */ /* 0x000fd800078e00ff */
[----:B------:R-:W-:Y:S01]  /*16650*/  HGMMA.64x192x16.F32 R24, R188, gdesc[UR4].tnspB, R24, gsb0 ;  /* 0x42e00004bc187df0 */ /* 0x000fe20008000818 */
[----:B------:R-:W-:Y:S02]  /*16660*/  R2UR UR6, R2 ;  /* 0x00000000020672ca */ /* 0x000fe400000e0000 */
[----:B------:R-:W-:Y:S01]  /*16670*/  R2UR UR7, R3 ;  /* 0x00000000030772ca */ /* 0x000fe200000e0000 */
[----:B------:R-:W-:Y:S01]  /*16680*/  IMAD.MOV.U32 R3, RZ, RZ, 0x40000040 ;  /* 0x40000040ff037424 */ /* 0x000fe200078e00ff */
[----:B------:R-:W-:Y:S01]  /*16690*/  IADD3 R2, R7, 0x100, RZ ;  /* 0x0000010007027810 */ /* 0x000fe20007ffe0ff */
[----:B------:R-:W-:Y:S02]  /*166a0*/  WARPGROUP.DEPBAR.LE gsb0, 0x0 ;  /* 0x00008000000079c5 */ /* 0x000fe40000010000 */
[----:B------:R-:W-:-:S12]  /*166b0*/  WARPGROUP.ARRIVE ;  /* 0x00000000000079c5 */ /* 0x000fd80000000000 */
        /* <DEDUP_REMOVED lines=22> */
[----:B------:R-:W-:Y:S02]  /*16820*/  R2UR UR6, R2 ;  /* 0x00000000020672ca */ /* 0x000fe400000e0000 */
[----:B------:R-:W-:Y:S01]  /*16830*/  R2UR UR7, R3 ;  /* 0x00000000030772ca */ /* 0x000fe200000e0000 */
[----:B------:R-:W0:Y:S04]  /*16840*/  SHFL.BFLY PT, R2, R215, 0x2, 0x1f ;  /* 0x0c401f00d7027f89 */ /* 0x000e2800000e0000 */
[----:B------:R-:W1:Y:S01]  /*16850*/  SHFL.BFLY PT, R3, R214, 0x2, 0x1f ;  /* 0x0c401f00d6037f89 */ /* 0x000e6200000e0000 */
[----:B0-----:R-:W-:Y:S01]  /*16860*/  FADD.FTZ R7, R2, R215 ;  /* 0x000000d702077221 */ /* 0x001fe20000010000 */
[----:B-1----:R-:W-:-:S04]  /*16870*/  FADD.FTZ R8, R3, R214 ;  /* 0x000000d603087221 */ /* 0x002fc80000010000 */
[----:B------:R-:W0:Y:S04]  /*16880*/  SHFL.BFLY PT, R2, R7, 0x1, 0x1f ;  /* 0x0c201f0007027f89 */ /* 0x000e2800000e0000 */
[----:B------:R-:W1:Y:S01]  /*16890*/  SHFL.BFLY PT, R3, R8, 0x1, 0x1f ;  /* 0x0c201f0008037f89 */ /* 0x000e6200000e0000 */
[----:B0-----:R-:W-:Y:S01]  /*168a0*/  FADD.FTZ R11, R7, R2 ;  /* 0x00000002070b7221 */ /* 0x001fe20000010000 */
[----:B-1----:R-:W-:-:S04]  /*168b0*/  FADD.FTZ R12, R8, R3 ;  /* 0x00000003080c7221 */ /* 0x002fc80000010000 */
[----:B------:R-:W-:Y:S02]  /*168c0*/  FSETP.NE.FTZ.AND P1, PT, R11, RZ, PT ;  /* 0x000000ff0b00720b */ /* 0x000fe40003f35000 */
[----:B------:R-:W-:Y:S02]  /*168d0*/  CS2R R2, SRZ ;  /* 0x0000000000027805 */ /* 0x000fe4000001ff00 */
        /* <DEDUP_REMOVED lines=17> */
.L_x_3916:
[----:B------:R-:W-:Y:S02]  /*169f0*/  VIADD R6, R6, 0x30860 ;  /* 0x0003086006067836 */ /* 0x000fe40000000000 */
[-C--:B------:R-:W-:Y:S01]  /*16a00*/  FMUL.FTZ R4, R24, R3.reuse ;  /* 0x0000000318047220 */ /* 0x080fe20000410000 */
[----:B------:R-:W-:Y:S02]  /*16a10*/  VIADD R211, R211, 0x1 ;  /* 0x00000001d3d37836 */ /* 0x000fe40000000000 */
[-C--:B------:R-:W-:Y:S01]  /*16a20*/  FMUL.FTZ R5, R25, R3.reuse ;  /* 0x0000000319057220 */ /* 0x080fe20000410000 */
[-C--:B------:R-:W-:Y:S01]  /*16a30*/  FMUL.FTZ R7, R29, R3.reuse ;  /* 0x000000031d077220 */ /* 0x080fe20000410000 */
[----:B------:R-:W-:Y:S01]  /*16a40*/  PRMT R6, R223, 0x654, R6 ;  /* 0x00000654df067816 */ /* 0x000fe20000000006 */
[-C--:B------:R-:W-:Y:S01]  /*16a50*/  FMUL.FTZ R12, R40, R3.reuse ;  /* 0x00000003280c7220 */ /* 0x080fe20000410000 */
[-C--:B------:R-:W-:Y:S01]  /*16a60*/  FMUL.FTZ R13, R41, R3.reuse ;  /* 0x00000003290d7220 */ /* 0x080fe20000410000 */
[-C--:B------:R-:W-:Y:S01]  /*16a70*/  FMUL.FTZ R20, R48, R3.reuse ;  /* 0x0000000330147220 */ /* 0x080fe20000410000 */
[----:B------:R1:W-:Y:S01]  /*16a80*/  SYNCS.ARRIVE.TRANS64.RED.A1T0 RZ, [R6+URZ], RZ ;  /* 0x000000ff06ff79a7 */ /* 0x0003e2000810043f */
[-C--:B------:R-:W-:Y:S01]  /*16a90*/  FMUL.FTZ R21, R49, R3.reuse ;  /* 0x0000000331157220 */ /* 0x080fe20000410000 */
[-C--:B------:R-:W-:Y:S01]  /*16aa0*/  FMUL.FTZ R24, R52, R3.reuse ;  /* 0x0000000334187220 */ /* 0x080fe20000410000 */
[-C--:B------:R-:W-:Y:S01]  /*16ab0*/  FMUL.FTZ R25, R53, R3.reuse ;  /* 0x0000000335197220 */ /* 0x080fe20000410000 */
[-C--:B------:R-:W-:Y:S01]  /*16ac0*/  FMUL.FTZ R29, R57, R3.reuse ;  /* 0x00000003391d7220 */ /* 0x080fe20000410000 */
[----:B------:R-:W-:Y:S01]  /*16ad0*/  ISETP.NE.AND P1, PT, R211, 0x2, PT ;  /* 0x00000002d300780c */ /* 0x000fe20003f25270 */
        /* <DEDUP_REMOVED lines=39> */
[-C--:B0-----:R-:W-:Y:S01]  /*16d50*/  FMUL.FTZ R26, R26, R2.reuse ;  /* 0x000000021a1a7220 */ /* 0x081fe20000410000 */
        /* <DEDUP_REMOVED lines=48> */
[----:B------:R-:W-:-:S02]  /*17060*/  LOP3.LUT R220, R220, R3, RZ, 0x3c, !PT ;  /* 0x00000003dcdc7212 */ /* 0x000fc400078e3cff */
[----:B------:R-:W-:Y:S02]  /*17070*/  IADD3 R229, R229, 0x1, RZ ;  /* 0x00000001e5e57810 */ /* 0x000fe40007ffe0ff */
[----:B------:R-:W-:-:S07]  /*17080*/  SEL R211, R211, RZ, P1 ;  /* 0x000000ffd3d37207 */ /* 0x000fce0000800000 */
.L_x_3838:
[----:B------:R-:W0:Y:S08]  /*17090*/  S2UR UR4, SR_CgaCtaId ;  /* 0x00000000000479c3 */ /* 0x000e300000008800 */
[----:B------:R-:W-:Y:S01]  /*170a0*/  BAR.SYNC.DEFER_BLOCKING 0x5, 0x180 ;  /* 0x0146000000007b1d */ /* 0x000fe20000010000 */
[----:B------:R-:W-:-:S05]  /*170b0*/  MOV R18, 0x400 ;  /* 0x0000040000127802 */ /* 0x000fca0000000f00 */
[----:B------:R-:W-:Y:S01]  /*170c0*/  BSSY B0, `(.L_x_3917) ;  /* 0x00003c1000007945 */ /* 0x000fe20003800000 */
[----:B0-----:R-:W-:-:S05]  /*170d0*/  IMAD.U32 R223, RZ, RZ, UR4 ;  /* 0x00000004ffdf7e24 */ /* 0x001fca000f8e00ff */
[----:B------:R-:W-:-:S05]  /*170e0*/  LEA R18, R223, R18, 0x18 ;  /* 0x00000012df127211 */ /* 0x000fca00078ec0ff */
[----:B------:R0:W1:Y:S01]  /*170f0*/  LDS.128 R132, [R18+0x308d0] ;  /* 0x0308d00012847984 */ /* 0x0000620000000c00 */
[----:B------:R-:W-:Y:S06]  /*17100*/  BAR.ARV 0x4, 0x180 ;  /* 0x0106000000007b1d */ /* 0x000fec0000002000 */
[----:B------:R-:W-:Y:S05]  /*17110*/  @P0 BRA `(.L_x_3918) ;  /* 0x0000002c00880947 */ /* 0x000fea0003800000 */
[----:B------:R-:W2:Y:S01]  /*17120*/  LDL R0, [R1+0x120] ;  /* 0x0001200001007983 */ /* 0x000ea20000100800 */
[----:B------:R-:W3:Y:S01]  /*17130*/  S2R R61, SR_SWINHI ;  /* 0x00000000003d7919 */ /* 0x000ee20000002f00 */
[----:B------:R-:W-:Y:S01]  /*17140*/  F2FP.F16.F32.PACK_AB R60, R5, R4 ;  /* 0x00000004053c723e */ /* 0x000fe200000000ff */
[----:B------:R-:W-:Y:S01]  /*17150*/  ULDC.64 UR6, c[0x0][0xc00] ;  /* 0x0003000000067ab9 */ /* 0x000fe20000000a00 */
[----:B------:R-:W-:Y:S01]  /*17160*/  F2FP.F16.F32.PACK_AB R64, R9, R8 ;  /* 0x000000080940723e */ /* 0x000fe200000000ff */
[----:B------:R-:W4:Y:S01]  /*17170*/  LDL.LU R128, [R1+0xa8] ;  /* 0x0000a80001807983 */ /* 0x000f220000300800 */
[----:B------:R-:W-:Y:S01]  /*17180*/  F2FP.F16.F32.PACK_AB R65, R35, R34 ;  /* 0x000000222341723e */ /* 0x000fe200000000ff */
[----:B------:R-:W-:Y:S02]  /*17190*/  ULDC.64 UR4, c[0x0][0xc08] ;  /* 0x0003020000047ab9 */ /* 0x000fe40000000a00 */
[----:B------:R-:W4:Y:S04]  /*171a0*/  LDL R127, [R1+0x11c] ;  /* 0x00011c00017f7983 */ /* 0x000f280000100800 */
[----:B------:R-:W4:Y:S04]  /*171b0*/  LDL R126, [R1+0x4] ;  /* 0x00000400017e7983 */ /* 0x000f280000100800 */
[----:B------:R-:W4:Y:S01]  /*171c0*/  LDL R125, [R1+0x40] ;  /* 0x00004000017d7983 */ /* 0x000f220000100800 */
[----:B------:R-:W-:-:S02]  /*171d0*/  MOV R2, R18 ;  /* 0x0000001200027202 */ /* 0x000fc40000000f00 */
[----:B---3--:R-:W-:Y:S02]  /*171e0*/  MOV R3, R61 ;  /* 0x0000003d00037202 */ /* 0x008fe40000000f00 */
[----:B------:R-:W-:Y:S01]  /*171f0*/  F2FP.F16.F32.PACK_AB R61, R27, R26 ;  /* 0x0000001a1b3d723e */ /* 0x000fe200000000ff */
[----:B------:R-:W-:Y:S01]  /*17200*/  BAR.SYNC.DEFER_BLOCKING 0x1, 0x100 ;  /* 0x0044000000007b1d */ /* 0x000fe20000010000 */
[----:B--2---:R-:W-:-:S03]  /*17210*/  IMAD.WIDE R116, R0, 0x2, R2 ;  /* 0x0000000200747825 */ /* 0x004fc600078e0202 */
[C---:B------:R-:W-:Y:S02]  /*17220*/  LOP3.LUT R63, R116.reuse, 0x380, RZ, 0xc0, !PT ;  /* 0x00000380743f7812 */ /* 0x040fe400078ec0ff */
[----:B------:R-:W-:Y:S02]  /*17230*/  IADD3 R67, P0, R116, 0x20, RZ ;  /* 0x0000002074437810 */ /* 0x000fe40007f1e0ff */
[----:B------:R-:W-:Y:S02]  /*17240*/  SHF.R.U64 R63, R63, 0x3, RZ ;  /* 0x000000033f3f7819 */ /* 0x000fe400000012ff */
[----:B------:R-:W-:Y:S02]  /*17250*/  LOP3.LUT R66, R67, 0x380, RZ, 0xc0, !PT ;  /* 0x0000038043427812 */ /* 0x000fe400078ec0ff */
[----:B------:R-:W-:Y:S01]  /*17260*/  LOP3.LUT R62, R63, R116, RZ, 0x3c, !PT ;  /* 0x000000743f3e7212 */ /* 0x000fe200078e3cff */
[----:B------:R-:W-:Y:S01]  /*17270*/  IMAD.MOV.U32 R63, RZ, RZ, R117 ;  /* 0x000000ffff3f7224 */ /* 0x000fe200078e0075 */
[----:B------:R-:W-:-:S02]  /*17280*/  SHF.R.U64 R66, R66, 0x3, RZ ;  /* 0x0000000342427819 */ /* 0x000fc400000012ff */
[----:B------:R-:W-:Y:S02]  /*17290*/  IADD3 R73, P3, R116, 0x40, RZ ;  /* 0x0000004074497810 */ /* 0x000fe40007f7e0ff */
[----:B------:R-:W-:Y:S02]  /*172a0*/  MOV R75, R62 ;  /* 0x0000003e004b7202 */ /* 0x000fe40000000f00 */
[----:B------:R-:W-:Y:S02]  /*172b0*/  F2FP.F16.F32.PACK_AB R62, R7, R6 ;  /* 0x00000006073e723e */ /* 0x000fe400000000ff */
[----:B------:R-:W-:Y:S02]  /*172c0*/  F2FP.F16.F32.PACK_AB R63, R31, R30 ;  /* 0x0000001e1f3f723e */ /* 0x000fe400000000ff */
[----:B------:R-:W-:Y:S02]  /*172d0*/  LOP3.LUT R66, R66, R67, RZ, 0x3c, !PT ;  /* 0x0000004342427212 */ /* 0x000fe400078e3cff */
[----:B------:R-:W-:-:S02]  /*172e0*/  LOP3.LUT R124, R73, 0x380, RZ, 0xc0, !PT ;  /* 0x00000380497c7812 */ /* 0x000fc400078ec0ff */
[----:B------:R-:W-:Y:S02]  /*172f0*/  IADD3 R0, P2, R116, 0x60, RZ ;  /* 0x0000006074007810 */ /* 0x000fe40007f5e0ff */
[----:B------:R-:W-:Y:S01]  /*17300*/  IADD3.X R67, RZ, R117, RZ, P0, !PT ;  /* 0x00000075ff437210 */ /* 0x000fe200007fe4ff */
[----:B------:R2:W-:Y:S01]  /*17310*/  STSM.16.M88.4 [R75], R60 ;  /* 0x0000003c4b007844 */ /* 0x0005e20000000200 */
[----:B------:R-:W-:Y:S02]  /*17320*/  SHF.R.U64 R124, R124, 0x3, RZ ;  /* 0x000000037c7c7819 */ /* 0x000fe400000012ff */
[----:B------:R-:W-:Y:S02]  /*17330*/  MOV R74, R66 ;  /* 0x00000042004a7202 */ /* 0x000fe40000000f00 */
[----:B------:R-:W-:Y:S02]  /*17340*/  IADD3 R72, P0, R116, 0x4000, RZ ;  /* 0x0000400074487810 */ /* 0x000fe40007f1e0ff */
[----:B------:R-:W-:-:S02]  /*17350*/  F2FP.F16.F32.PACK_AB R66, R11, R10 ;  /* 0x0000000a0b42723e */ /* 0x000fc400000000ff */
[----:B------:R-:W-:Y:S02]  /*17360*/  F2FP.F16.F32.PACK_AB R67, R39, R38 ;  /* 0x000000262743723e */ /* 0x000fe400000000ff */
[----:B--2---:R-:W-:Y:S01]  /*17370*/  LOP3.LUT R63, R0, 0x380, RZ, 0xc0, !PT ;  /* 0x00000380003f7812 */ /* 0x004fe200078ec0ff */
[----:B------:R-:W-:Y:S01]  /*17380*/  IMAD.X R61, RZ, RZ, R117, P3 ;  /* 0x000000ffff3d7224 */ /* 0x000fe200018e0675 */
[----:B------:R-:W-:Y:S02]  /*17390*/  LOP3.LUT R60, R124, R73, RZ, 0x3c, !PT ;  /* 0x000000497c3c7212 */ /* 0x000fe400078e3cff */
[----:B------:R-:W-:Y:S02]  /*173a0*/  SHF.R.U64 R63, R63, 0x3, RZ ;  /* 0x000000033f3f7819 */ /* 0x000fe400000012ff */
[----:B------:R-:W-:Y:S01]  /*173b0*/  LOP3.LUT R73, R72, 0x380, RZ, 0xc0, !PT ;  /* 0x0000038048497812 */ /* 0x000fe200078ec0ff */
[----:B------:R2:W-:Y:S01]  /*173c0*/  STSM.16.M88.4 [R74], R64 ;  /* 0x000000404a007844 */ /* 0x0005e20000000200 */
[----:B------:R-:W-:-:S02]  /*173d0*/  F2FP.F16.F32.PACK_AB R62, R15, R14 ;  /* 0x0000000e0f3e723e */ /* 0x000fc400000000ff */
[----:B------:R-:W-:Y:S02]  /*173e0*/  SHF.R.U64 R73, R73, 0x3, RZ ;  /* 0x0000000349497819 */ /* 0x000fe400000012ff */
[----:B------:R-:W-:Y:S02]  /*173f0*/  IADD3 R122, P1, R116, 0x4020, RZ ;  /* 0x00004020747a7810 */ /* 0x000fe40007f3e0ff */
[----:B------:R-:W-:Y:S02]  /*17400*/  LOP3.LUT R72, R73, R72, RZ, 0x3c, !PT ;  /* 0x0000004849487212 */ /* 0x000fe400078e3cff */
[----:B------:R-:W-:Y:S02]  /*17410*/  IADD3.X R73, RZ, R117, RZ, P0, !PT ;  /* 0x00000075ff497210 */ /* 0x000fe400007fe4ff */
[----:B--2---:R-:W-:Y:S02]  /*17420*/  LOP3.LUT R64, R63, R0, RZ, 0x3c, !PT ;  /* 0x000000003f407212 */ /* 0x004fe400078e3cff */
[----:B------:R-:W-:-:S02]  /*17430*/  MOV R66, R60 ;  /* 0x0000003c00427202 */ /* 0x000fc40000000f00 */
[----:B------:R-:W-:Y:S02]  /*17440*/  F2FP.F16.F32.PACK_AB R60, R13, R12 ;  /* 0x0000000c0d3c723e */ /* 0x000fe400000000ff */
[----:B------:R-:W-:Y:S02]  /*17450*/  F2FP.F16.F32.PACK_AB R61, R43, R42 ;  /* 0x0000002a2b3d723e */ /* 0x000fe400000000ff */
[----:B------:R-:W-:Y:S01]  /*17460*/  F2FP.F16.F32.PACK_AB R63, R47, R46 ;  /* 0x0000002e2f3f723e */ /* 0x000fe200000000ff */
[----:B------:R-:W-:Y:S01]  /*17470*/  IMAD.X R65, RZ, RZ, R117, P2 ;  /* 0x000000ffff417224 */ /* 0x000fe200010e0675 */
[----:B------:R-:W-:-:S03]  /*17480*/  LOP3.LUT R123, R122, 0x380, RZ, 0xc0, !PT ;  /* 0x000003807a7b7812 */ /* 0x000fc600078ec0ff */
[----:B------:R2:W-:Y:S01]  /*17490*/  STSM.16.M88.4 [R66], R60 ;  /* 0x0000003c42007844 */ /* 0x0005e20000000200 */
[----:B------:R-:W-:Y:S02]  /*174a0*/  SHF.R.U64 R123, R123, 0x3, RZ ;  /* 0x000000037b7b7819 */ /* 0x000fe400000012ff */
[----:B------:R-:W-:Y:S02]  /*174b0*/  MOV R0, R64 ;  /* 0x0000004000007202 */ /* 0x000fe40000000f00 */
[----:B------:R-:W-:Y:S02]  /*174c0*/  F2FP.F16.F32.PACK_AB R64, R21, R20 ;  /* 0x000000141540723e */ /* 0x000fe400000000ff */
[----:B------:R-:W-:Y:S02]  /*174d0*/  F2FP.F16.F32.PACK_AB R65, R51, R50 ;  /* 0x000000323341723e */ /* 0x000fe400000000ff */
[----:B--2---:R-:W-:-:S04]  /*174e0*/  IADD3 R60, P0, R116, 0x4040, RZ ;  /* 0x00004040743c7810 */ /* 0x004fc80007f1e0ff */
[----:B------:R-:W-:Y:S02]  /*174f0*/  LOP3.LUT R74, R60, 0x380, RZ, 0xc0, !PT ;  /* 0x000003803c4a7812 */ /* 0x000fe400078ec0ff */
[----:B------:R-:W-:Y:S02]  /*17500*/  F2FP.F16.F32.PACK_AB R66, R25, R24 ;  /* 0x000000181942723e */ /* 0x000fe400000000ff */
[----:B------:R-:W-:Y:S02]  /*17510*/  F2FP.F16.F32.PACK_AB R67, R55, R54 ;  /* 0x000000363743723e */ /* 0x000fe400000000ff */
[----:B------:R-:W-:Y:S02]  /*17520*/  MOV R61, R72 ;  /* 0x00000048003d7202 */ /* 0x000fe40000000f00 */
[----:B------:R-:W-:Y:S02]  /*17530*/  SHF.R.U64 R63, R74, 0x3, RZ ;  /* 0x000000034a3f7819 */ /* 0x000fe400000012ff */
[----:B------:R-:W-:Y:S01]  /*17540*/  LOP3.LUT R122, R123, R122, RZ, 0x3c, !PT ;  /* 0x0000007a7b7a7212 */ /* 0x000fe200078e3cff */
[----:B------:R-:W-:Y:S01]  /*17550*/  IMAD.X R123, RZ, RZ, R117, P1 ;  /* 0x000000ffff7b7224 */ /* 0x000fe200008e0675 */
[----:B------:R-:W-:-:S02]  /*17560*/  F2FP.F16.F32.PACK_AB R72, R29, R28 ;  /* 0x0000001c1d48723e */ /* 0x000fc400000000ff */
[----:B------:R-:W-:Y:S02]  /*17570*/  F2FP.F16.F32.PACK_AB R73, R59, R58 ;  /* 0x0000003a3b49723e */ /* 0x000fe400000000ff */
[----:B------:R-:W-:Y:S02]  /*17580*/  F2FP.F16.F32.PACK_AB R74, R33, R32 ;  /* 0x00000020214a723e */ /* 0x000fe400000000ff */
[----:B------:R-:W-:Y:S01]  /*17590*/  F2FP.F16.F32.PACK_AB R75, R105, R104 ;  /* 0x00000068694b723e */ /* 0x000fe200000000ff */
[----:B------:R2:W-:Y:S01]  /*175a0*/  STSM.16.M88.4 [R0], R64 ;  /* 0x0000004000007844 */ /* 0x0005e20000000200 */
[----:B------:R-:W-:Y:S02]  /*175b0*/  IADD3 R124, P3, R116, 0x4060, RZ ;  /* 0x00004060747c7810 */ /* 0x000fe40007f7e0ff */
[----:B------:R-:W-:Y:S01]  /*175c0*/  MOV R122, R122 ;  /* 0x0000007a007a7202 */ /* 0x000fe20000000f00 */
[----:B------:R3:W-:Y:S01]  /*175d0*/  STSM.16.M88.4 [R61], R72 ;  /* 0x000000483d007844 */ /* 0x0007e20000000200 */
[----:B------:R-:W-:-:S02]  /*175e0*/  F2FP.F16.F32.PACK_AB R62, R41, R40 ;  /* 0x00000028293e723e */ /* 0x000fc400000000ff */
[----:B--2---:R-:W-:Y:S02]  /*175f0*/  LOP3.LUT R64, R63, R60, RZ, 0x3c, !PT ;  /* 0x0000003c3f407212 */ /* 0x004fe400078e3cff */
[----:B------:R-:W-:Y:S02]  /*17600*/  F2FP.F16.F32.PACK_AB R60, R37, R36 ;  /* 0x00000024253c723e */ /* 0x000fe400000000ff */
[----:B---3--:R-:W-:Y:S02]  /*17610*/  F2FP.F16.F32.PACK_AB R61, R109, R108 ;  /* 0x0000006c6d3d723e */ /* 0x008fe400000000ff */
[----:B------:R-:W-:Y:S01]  /*17620*/  F2FP.F16.F32.PACK_AB R63, R71, R70 ;  /* 0x00000046473f723e */ /* 0x000fe200000000ff */
[----:B------:R-:W-:Y:S01]  /*17630*/  IMAD.X R65, RZ, RZ, R117, P0 ;  /* 0x000000ffff417224 */ /* 0x000fe200000e0675 */
[----:B------:R-:W-:Y:S02]  /*17640*/  IADD3 R72, P2, R116, 0x8000, RZ ;  /* 0x0000800074487810 */ /* 0x000fe40007f5e0ff */
[----:B------:R-:W-:-:S02]  /*17650*/  LOP3.LUT R75, R124, 0x380, RZ, 0xc0, !PT ;  /* 0x000003807c4b7812 */ /* 0x000fc400078ec0ff */
[----:B------:R-:W-:Y:S01]  /*17660*/  IADD3 R73, P0, R116, 0x8020, RZ ;  /* 0x0000802074497810 */ /* 0x000fe20007f1e0ff */
[----:B------:R2:W-:Y:S01]  /*17670*/  STSM.16.M88.4 [R122], R60 ;  /* 0x0000003c7a007844 */ /* 0x0005e20000000200 */
[----:B------:R-:W-:Y:S02]  /*17680*/  MOV R0, R64 ;  /* 0x0000004000007202 */ /* 0x000fe40000000f00 */
[----:B------:R-:W-:Y:S02]  /*17690*/  SHF.R.U64 R75, R75, 0x3, RZ ;  /* 0x000000034b4b7819 */ /* 0x000fe400000012ff */
[----:B------:R-:W-:Y:S02]  /*176a0*/  F2FP.F16.F32.PACK_AB R64, R45, R44 ;  /* 0x0000002c2d40723e */ /* 0x000fe400000000ff */
[----:B------:R-:W-:Y:S02]  /*176b0*/  F2FP.F16.F32.PACK_AB R65, R113, R112 ;  /* 0x000000707141723e */ /* 0x000fe400000000ff */
[----:B------:R-:W-:-:S02]  /*176c0*/  F2FP.F16.F32.PACK_AB R66, R49, R48 ;  /* 0x000000303142723e */ /* 0x000fc400000000ff */
[----:B------:R-:W-:Y:S02]  /*176d0*/  F2FP.F16.F32.PACK_AB R67, R79, R78 ;  /* 0x0000004e4f43723e */ /* 0x000fe400000000ff */
[----:B--2---:R-:W-:Y:S02]  /*176e0*/  LOP3.LUT R63, R72, 0x380, RZ, 0xc0, !PT ;  /* 0x00000380483f7812 */ /* 0x004fe400078ec0ff */
[----:B------:R-:W-:Y:S02]  /*176f0*/  LOP3.LUT R62, R73, 0x380, RZ, 0xc0, !PT ;  /* 0x00000380493e7812 */ /* 0x000fe400078ec0ff */
[----:B------:R-:W-:Y:S02]  /*17700*/  SHF.R.U64 R63, R63, 0x3, RZ ;  /* 0x000000033f3f7819 */ /* 0x000fe400000012ff */
[----:B------:R-:W-:Y:S02]  /*17710*/  LOP3.LUT R60, R75, R124, RZ, 0x3c, !PT ;  /* 0x0000007c4b3c7212 */ /* 0x000fe400078e3cff */
[----:B------:R-:W-:Y:S01]  /*17720*/  IADD3.X R61, RZ, R117, RZ, P3, !PT ;  /* 0x00000075ff3d7210 */ /* 0x000fe20001ffe4ff */
[----:B------:R2:W-:Y:S01]  /*17730*/  STSM.16.M88.4 [R0], R64 ;  /* 0x0000004000007844 */ /* 0x0005e20000000200 */
[----:B------:R-:W-:Y:S01]  /*17740*/  SHF.R.U64 R62, R62, 0x3, RZ ;  /* 0x000000033e3e7819 */ /* 0x000fe200000012ff */
[----:B------:R-:W3:Y:S01]  /*17750*/  LDC R124, c[0x0][0xbe8] ;  /* 0x0002fa00ff7c7b82 */ /* 0x000ee20000000800 */
[----:B------:R-:W-:-:S04]  /*17760*/  IADD3 R123, P1, R116, 0x8040, RZ ;  /* 0x00008040747b7810 */ /* 0x000fc80007f3e0ff */
[----:B------:R-:W-:Y:S02]  /*17770*/  LOP3.LUT R122, R123, 0x380, RZ, 0xc0, !PT ;  /* 0x000003807b7a7812 */ /* 0x000fe400078ec0ff */
[----:B--2---:R-:W-:Y:S02]  /*17780*/  LOP3.LUT R64, R63, R72, RZ, 0x3c, !PT ;  /* 0x000000483f407212 */ /* 0x004fe400078e3cff */
[----:B------:R-:W-:Y:S02]  /*17790*/  LOP3.LUT R72, R62, R73, RZ, 0x3c, !PT ;  /* 0x000000493e487212 */ /* 0x000fe400078e3cff */
[----:B------:R-:W-:Y:S02]  /*177a0*/  MOV R0, R60 ;  /* 0x0000003c00007202 */ /* 0x000fe40000000f00 */
[----:B------:R-:W-:Y:S02]  /*177b0*/  F2FP.F16.F32.PACK_AB R60, R53, R52 ;  /* 0x00000034353c723e */ /* 0x000fe400000000ff */
[----:B------:R-:W-:-:S02]  /*177c0*/  F2FP.F16.F32.PACK_AB R61, R83, R82 ;  /* 0x00000052533d723e */ /* 0x000fc400000000ff */
[----:B------:R-:W-:Y:S02]  /*177d0*/  F2FP.F16.F32.PACK_AB R62, R57, R56 ;  /* 0x00000038393e723e */ /* 0x000fe400000000ff */
[----:B------:R-:W-:Y:S01]  /*177e0*/  F2FP.F16.F32.PACK_AB R63, R87, R86 ;  /* 0x00000056573f723e */ /* 0x000fe200000000ff */
[--C-:B------:R-:W-:Y:S02]  /*177f0*/  IMAD.X R65, RZ, RZ, R117.reuse, P2 ;  /* 0x000000ffff417224 */ /* 0x100fe400010e0675 */
[----:B------:R-:W-:Y:S02]  /*17800*/  IMAD.X R73, RZ, RZ, R117, P0 ;  /* 0x000000ffff497224 */ /* 0x000fe400000e0675 */
[----:B------:R2:W-:Y:S01]  /*17810*/  STSM.16.M88.4 [R0], R60 ;  /* 0x0000003c00007844 */ /* 0x0005e20000000200 */
[----:B------:R-:W-:Y:S02]  /*17820*/  MOV R74, R64 ;  /* 0x00000040004a7202 */ /* 0x000fe40000000f00 */
[----:B------:R-:W-:-:S02]  /*17830*/  F2FP.F16.F32.PACK_AB R64, R69, R68 ;  /* 0x000000444540723e */ /* 0x000fc400000000ff */
[----:B------:R-:W-:Y:S02]  /*17840*/  F2FP.F16.F32.PACK_AB R65, R91, R90 ;  /* 0x0000005a5b41723e */ /* 0x000fe400000000ff */
[----:B------:R-:W-:Y:S02]  /*17850*/  F2FP.F16.F32.PACK_AB R66, R77, R76 ;  /* 0x0000004c4d42723e */ /* 0x000fe400000000ff */
[----:B------:R-:W-:Y:S02]  /*17860*/  F2FP.F16.F32.PACK_AB R67, R95, R94 ;  /* 0x0000005e5f43723e */ /* 0x000fe400000000ff */
[----:B------:R-:W-:Y:S02]  /*17870*/  SHF.R.U64 R122, R122, 0x3, RZ ;  /* 0x000000037a7a7819 */ /* 0x000fe400000012ff */
[----:B--2---:R-:W-:-:S04]  /*17880*/  IADD3 R0, P0, R116, 0x8060, RZ ;  /* 0x0000806074007810 */ /* 0x004fc80007f1e0ff */
[----:B------:R-:W-:Y:S01]  /*17890*/  LOP3.LUT R75, R0, 0x380, RZ, 0xc0, !PT ;  /* 0x00000380004b7812 */ /* 0x000fe200078ec0ff */
[----:B------:R2:W-:Y:S01]  /*178a0*/  STSM.16.M88.4 [R74], R64 ;  /* 0x000000404a007844 */ /* 0x0005e20000000200 */
[----:B------:R-:W-:Y:S02]  /*178b0*/  MOV R60, R72 ;  /* 0x00000048003c7202 */ /* 0x000fe40000000f00 */
[----:B------:R-:W-:Y:S02]  /*178c0*/  SHF.R.U64 R61, R75, 0x3, RZ ;  /* 0x000000034b3d7819 */ /* 0x000fe400000012ff */
[----:B------:R-:W-:Y:S02]  /*178d0*/  LOP3.LUT R122, R122, R123, RZ, 0x3c, !PT ;  /* 0x0000007b7a7a7212 */ /* 0x000fe400078e3cff */
[----:B------:R-:W-:Y:S02]  /*178e0*/  F2FP.F16.F32.PACK_AB R72, R81, R80 ;  /* 0x000000505148723e */ /* 0x000fe400000000ff */
[----:B------:R-:W-:-:S02]  /*178f0*/  F2FP.F16.F32.PACK_AB R73, R99, R98 ;  /* 0x000000626349723e */ /* 0x000fc400000000ff */
[----:B------:R-:W-:Y:S02]  /*17900*/  F2FP.F16.F32.PACK_AB R75, R103, R102 ;  /* 0x00000066674b723e */ /* 0x000fe400000000ff */
[----:B------:R-:W-:Y:S01]  /*17910*/  IADD3.X R123, RZ, R117, RZ, P1, !PT ;  /* 0x00000075ff7b7210 */ /* 0x000fe20000ffe4ff */
[----:B------:R-:W-:Y:S01]  /*17920*/  IMAD.X R117, RZ, RZ, R117, P0 ;  /* 0x000000ffff757224 */ /* 0x000fe200000e0675 */
[----:B--2---:R-:W-:Y:S02]  /*17930*/  F2FP.F16.F32.PACK_AB R74, R85, R84 ;  /* 0x00000054554a723e */ /* 0x004fe400000000ff */
[----:B------:R-:W-:Y:S02]  /*17940*/  LOP3.LUT R116, R61, R0, RZ, 0x3c, !PT ;  /* 0x000000003d747212 */ /* 0x000fe400078e3cff */
[----:B------:R-:W-:Y:S01]  /*17950*/  MOV R122, R122 ;  /* 0x0000007a007a7202 */ /* 0x000fe20000000f00 */
[----:B------:R2:W-:Y:S01]  /*17960*/  STSM.16.M88.4 [R60], R72 ;  /* 0x000000483c007844 */ /* 0x0005e20000000200 */
[----:B------:R-:W-:-:S02]  /*17970*/  F2FP.F16.F32.PACK_AB R61, R107, R106 ;  /* 0x0000006a6b3d723e */ /* 0x000fc400000000ff */
[----:B------:R-:W-:Y:S02]  /*17980*/  F2FP.F16.F32.PACK_AB R62, R93, R92 ;  /* 0x0000005c5d3e723e */ /* 0x000fe400000000ff */
[----:B------:R-:W-:Y:S02]  /*17990*/  F2FP.F16.F32.PACK_AB R63, R111, R110 ;  /* 0x0000006e6f3f723e */ /* 0x000fe400000000ff */
[----:B------:R-:W-:Y:S02]  /*179a0*/  MOV R116, R116 ;  /* 0x0000007400747202 */ /* 0x000fe40000000f00 */
[----:B------:R-:W-:Y:S02]  /*179b0*/  F2FP.F16.F32.PACK_AB R64, R97, R96 ;  /* 0x000000606140723e */ /* 0x000fe400000000ff */
[----:B------:R-:W-:Y:S02]  /*179c0*/  F2FP.F16.F32.PACK_AB R65, R115, R114 ;  /* 0x000000727341723e */ /* 0x000fe400000000ff */
[----:B------:R-:W-:-:S02]  /*179d0*/  F2FP.F16.F32.PACK_AB R66, R101, R100 ;  /* 0x000000646542723e */ /* 0x000fc400000000ff */
[----:B------:R-:W-:Y:S02]  /*179e0*/  F2FP.F16.F32.PACK_AB R67, R119, R118 ;  /* 0x000000767743723e */ /* 0x000fe400000000ff */
[----:B--2---:R-:W-:-:S05]  /*179f0*/  F2FP.F16.F32.PACK_AB R60, R89, R88 ;  /* 0x00000058593c723e */ /* 0x004fca00000000ff */
[----:B------:R2:W-:Y:S04]  /*17a00*/  STSM.16.M88.4 [R122], R60 ;  /* 0x0000003c7a007844 */ /* 0x0005e80000000200 */
[----:B------:R0:W-:Y:S01]  /*17a10*/  STSM.16.M88.4 [R116], R64 ;  /* 0x0000004074007844 */ /* 0x0001e20000000200 */
[----:B------:R-:W-:Y:S01]  /*17a20*/  BAR.SYNC.DEFER_BLOCKING 0x1, 0x100 ;  /* 0x0044000000007b1d */ /* 0x000fe20000010000 */
[----:B------:R-:W-:-:S04]  /*17a30*/  ISETP.NE.U32.AND P0, PT, RZ, UR6, PT ;  /* 0x00000006ff007c0c */ /* 0x000fc8000bf05070 */
[----:B------:R-:W-:Y:S02]  /*17a40*/  ISETP.NE.AND.EX P0, PT, RZ, UR7, PT, P0 ;  /* 0x00000007ff007c0c */ /* 0x000fe4000bf05300 */
[----:B--2---:R-:W-:Y:S01]  /*17a50*/  IADD3 R60, P1, R227, UR6, RZ ;  /* 0x00000006e33c7c10 */ /* 0x004fe2000ff3e0ff */
[----:B------:R-:W-:-:S03]  /*17a60*/  IMAD.MOV.U32 R0, RZ, RZ, RZ ;  /* 0x000000ffff007224 */ /* 0x000fc600078e00ff */
[----:B------:R-:W-:-:S07]  /*17a70*/  IADD3.X R61, R228, UR7, RZ, P1, !PT ;  /* 0x00000007e43d7c10 */ /* 0x000fce0008ffe4ff */
[----:B------:R-:W2:Y:S01]  /*17a80*/  @P0 LDG.E R0, desc[UR48][R60.64] ;  /* 0x000000303c000981 */ /* 0x000ea2000c1e1900 */
[----:B------:R-:W-:-:S04]  /*17a90*/  ISETP.NE.U32.AND P1, PT, RZ, UR4, PT ;  /* 0x00000004ff007c0c */ /* 0x000fc8000bf25070 */
[----:B------:R-:W-:Y:S01]  /*17aa0*/  ISETP.NE.AND.EX P1, PT, RZ, UR5, PT, P1 ;  /* 0x00000005ff007c0c */ /* 0x000fe2000bf25310 */
[----:B------:R-:W-:-:S12]  /*17ab0*/  IMAD.MOV.U32 R72, RZ, RZ, 0x9b8 ;  /* 0x000009b8ff487424 */ /* 0x000fd800078e00ff */
[----:B------:R-:W-:Y:S01]  /*17ac0*/  @P1 IADD3 R62, P2, R227, UR4, RZ ;  /* 0x00000004e33e1c10 */ /* 0x000fe2000ff5e0ff */
[----:B------:R-:W-:-:S03]  /*17ad0*/  ULDC UR4, c[0x0][0xa88] ;  /* 0x0002a20000047ab9 */ /* 0x000fc60000000800 */
[----:B------:R-:W-:Y:S02]  /*17ae0*/  @P1 IADD3.X R63, R228, UR5, RZ, P2, !PT ;  /* 0x00000005e43f1c10 */ /* 0x000fe400097fe4ff */
[C---:B------:R-:W-:Y:S02]  /*17af0*/  ISETP.NE.AND P2, PT, R225.reuse, RZ, PT ;  /* 0x000000ffe100720c */ /* 0x040fe40003f45270 */
[----:B------:R-:W-:Y:S01]  /*17b00*/  MOV R74, UR4 ;  /* 0x00000004004a7c02 */ /* 0x000fe20008000f00 */
[----:B------:R-:W-:Y:S02]  /*17b10*/  ULDC UR4, c[0x0][0xad4] ;  /* 0x0002b50000047ab9 */ /* 0x000fe40000000800 */
[----:B------:R-:W-:Y:S02]  /*17b20*/  SEL R225, R225, UR4, P2 ;  /* 0x00000004e1e17c07 */ /* 0x000fe40009000000 */
[----:B---3--:R-:W-:Y:S01]  /*17b30*/  ISETP.NE.AND P4, PT, R124, 0x1, PT ;  /* 0x000000017c00780c */ /* 0x008fe20003f85270 */
[----:B------:R3:W5:Y:S01]  /*17b40*/  @P1 LDG.E R74, desc[UR48][R62.64] ;  /* 0x000000303e4a1981 */ /* 0x000762000c1e1900 */
[----:B------:R-:W-:-:S04]  /*17b50*/  ISETP.GT.AND P3, PT, R225, 0x1, PT ;  /* 0x00000001e100780c */ /* 0x000fc80003f64270 */
[----:B------:R-:W-:-:S04]  /*17b60*/  SEL R72, R72, 0x978, P3 ;  /* 0x0000097848487807 */ /* 0x000fc80001800000 */
[----:B0-----:R0:W1:Y:S08]  /*17b70*/  LDC.64 R66, c[0x0][R72+0x220] ;  /* 0x0000880048427b82 */ /* 0x0010700000000a00 */
[----:B------:R0:W1:Y:S01]  /*17b80*/  LDC.64 R64, c[0x0][R72+0x218] ;  /* 0x0000860048407b82 */ /* 0x0000620000000a00 */
[----:B------:R-:W-:-:S07]  /*17b90*/  ISETP.NE.U32.AND P2, PT, RZ, UR6, PT ;  /* 0x00000006ff007c0c */ /* 0x000fce000bf45070 */
[----:B---3--:R0:W3:Y:S01]  /*17ba0*/  LDC.64 R62, c[0x0][R72+0x228] ;  /* 0x00008a00483e7b82 */ /* 0x0080e20000000a00 */
[----:B------:R-:W-:-:S04]  /*17bb0*/  ISETP.NE.AND.EX P2, PT, RZ, UR7, PT, P2 ;  /* 0x00000007ff007c0c */ /* 0x000fc8000bf45320 */
[----:B------:R-:W-:Y:S02]  /*17bc0*/  SEL R226, R226, RZ, !P2 ;  /* 0x000000ffe2e27207 */ /* 0x000fe40005000000 */
[----:B----4-:R-:W-:Y:S01]  /*17bd0*/  SEL R117, R128, RZ, !P2 ;  /* 0x000000ff80757207 */ /* 0x010fe20005000000 */
[----:B------:R-:W4:Y:S08]  /*17be0*/  @P4 LDC R75, c[0x0][0xbec] ;  /* 0x0002fb00ff4b4b82 */ /* 0x000f300000000800 */
[----:B0-----:R-:W0:Y:S08]  /*17bf0*/  LDC.64 R72, c[0x0][R72+0x210] ;  /* 0x0000840048487b82 */ /* 0x001e300000000a00 */
[----:B------:R-:W3:Y:S01]  /*17c00*/  @P4 LDC R116, c[0x0][0xbf0] ;  /* 0x0002fc00ff744b82 */ /* 0x000ee20000000800 */
[----:B-1----:R-:W-:-:S04]  /*17c10*/  IMAD R67, R67, R226, RZ ;  /* 0x000000e243437224 */ /* 0x002fc800078e02ff */
[C---:B------:R-:W-:Y:S02]  /*17c20*/  IMAD R117, R66.reuse, R117, R67 ;  /* 0x0000007542757224 */ /* 0x040fe400078e0243 */
[----:B------:R-:W-:-:S04]  /*17c30*/  IMAD.WIDE.U32 R66, R66, R226, RZ ;  /* 0x000000e242427225 */ /* 0x000fc800078e00ff */
[-C--:B------:R-:W-:Y:S02]  /*17c40*/  IMAD R123, R65, R195.reuse, RZ ;  /* 0x000000c3417b7224 */ /* 0x080fe400078e02ff */
[----:B------:R-:W-:-:S05]  /*17c50*/  IMAD.WIDE.U32 R64, R64, R195, RZ ;  /* 0x000000c340407225 */ /* 0x000fca00078e00ff */
[----:B------:R-:W-:Y:S01]  /*17c60*/  IADD3 R123, R65, R123, RZ ;  /* 0x0000007b417b7210 */ /* 0x000fe20007ffe0ff */
[----:B------:R-:W-:Y:S02]  /*17c70*/  IMAD.IADD R117, R67, 0x1, R117 ;  /* 0x0000000143757824 */ /* 0x000fe400078e0275 */
[----:B------:R-:W-:Y:S01]  /*17c80*/  IMAD R67, R126, 0x80, R127 ;  /* 0x000000807e437824 */ /* 0x000fe200078e027f */
[----:B--2---:R-:W-:Y:S02]  /*17c90*/  IADD3 R122, P2, P5, R66, R64, R0 ;  /* 0x00000040427a7210 */ /* 0x004fe40007d5e000 */
[----:B------:R-:W1:Y:S01]  /*17ca0*/  LDC.64 R64, c[0x0][0xba8] ;  /* 0x0002ea00ff407b82 */ /* 0x000e620000000a00 */
[----:B----4-:R-:W-:-:S04]  /*17cb0*/  @P4 IMAD.HI.U32 R66, R67, R75, RZ ;  /* 0x0000004b43424227 */ /* 0x010fc800078e00ff */
[----:B------:R-:W-:Y:S01]  /*17cc0*/  IMAD.MOV.U32 R75, RZ, RZ, R67 ;  /* 0x000000ffff4b7224 */ /* 0x000fe200078e0043 */
[----:B---3--:R-:W-:Y:S02]  /*17cd0*/  @P4 SHF.R.U32.HI R75, RZ, R116, R66 ;  /* 0x00000074ff4b4219 */ /* 0x008fe40000011642 */
[----:B------:R-:W-:-:S05]  /*17ce0*/  SEL R66, R125, RZ, P3 ;  /* 0x000000ff7d427207 */ /* 0x000fca0001800000 */
[-C--:B------:R-:W-:Y:S02]  /*17cf0*/  IMAD R116, R63, R66.reuse, RZ ;  /* 0x000000423f747224 */ /* 0x080fe400078e02ff */
[----:B------:R-:W-:Y:S01]  /*17d00*/  IMAD.WIDE.U32 R62, R62, R66, RZ ;  /* 0x000000423e3e7225 */ /* 0x000fe200078e00ff */
[----:B------:R-:W-:-:S04]  /*17d10*/  SHF.R.S32.HI R66, RZ, 0x1f, R0 ;  /* 0x0000001fff427819 */ /* 0x000fc80000011400 */
[----:B------:R-:W-:Y:S01]  /*17d20*/  IADD3 R116, R63, R116, RZ ;  /* 0x000000743f747210 */ /* 0x000fe20007ffe0ff */
[----:B-1----:R-:W1:Y:S01]  /*17d30*/  @!P3 LDC R64, c[0x0][0xb50] ;  /* 0x0002d400ff40bb82 */ /* 0x002e620000000800 */
[----:B------:R-:W-:Y:S01]  /*17d40*/  IMAD.MOV R63, RZ, RZ, -R75 ;  /* 0x000000ffff3f7224 */ /* 0x000fe200078e0a4b */
[----:B------:R-:W-:Y:S02]  /*17d50*/  IADD3.X R117, R117, R123, R66, P2, P5 ;  /* 0x0000007b75757210 */ /* 0x000fe400017ea442 */
[----:B------:R-:W-:-:S04]  /*17d60*/  IADD3 R62, P2, P5, R75, R122, R62 ;  /* 0x0000007a4b3e7210 */ /* 0x000fc80007d5e03e */
[----:B------:R-:W2:Y:S01]  /*17d70*/  @!P3 LDC R65, c[0x0][0xb54] ;  /* 0x0002d500ff41bb82 */ /* 0x000ea20000000800 */
[----:B------:R-:W-:Y:S01]  /*17d80*/  SHF.R.S32.HI R75, RZ, 0x1f, R75 ;  /* 0x0000001fff4b7819 */ /* 0x000fe2000001144b */
[----:B------:R-:W-:-:S03]  /*17d90*/  IMAD R122, R124, R63, R67 ;  /* 0x0000003f7c7a7224 */ /* 0x000fc600078e0243 */
[----:B------:R-:W-:Y:S01]  /*17da0*/  IADD3.X R63, R75, R117, R116, P2, P5 ;  /* 0x000000754b3f7210 */ /* 0x000fe200017ea474 */
[-C--:B0-----:R-:W-:Y:S01]  /*17db0*/  IMAD R73, R73, R122.reuse, RZ ;  /* 0x0000007a49497224 */ /* 0x081fe200078e02ff */
[----:B------:R-:W-:Y:S01]  /*17dc0*/  SHF.R.S32.HI R75, RZ, 0x1f, R122 ;  /* 0x0000001fff4b7819 */ /* 0x000fe2000001147a */
[----:B------:R-:W-:-:S04]  /*17dd0*/  IMAD.WIDE.U32 R62, R72, R122, R62 ;  /* 0x0000007a483e7225 */ /* 0x000fc800078e003e */
[----:B------:R-:W-:-:S04]  /*17de0*/  IMAD R73, R72, R75, R73 ;  /* 0x0000004b48497224 */ /* 0x000fc800078e0249 */
[----:B------:R-:W-:Y:S01]  /*17df0*/  IMAD.IADD R63, R63, 0x1, R73 ;  /* 0x000000013f3f7824 */ /* 0x000fe200078e0249 */
[----:B-1----:R-:W-:-:S04]  /*17e00*/  LEA R73, P2, R62, R64, 0x2 ;  /* 0x000000403e497211 */ /* 0x002fc800078410ff */
[----:B--2---:R-:W-:Y:S01]  /*17e10*/  LEA.HI.X R75, R62, R65, R63, 0x2, P2 ;  /* 0x000000413e4b7211 */ /* 0x004fe200010f143f */
[----:B------:R-:W-:Y:S08]  /*17e20*/  @P1 BRA `(.L_x_3919) ;  /* 0x0000000000101947 */ /* 0x000ff00003800000 */
[----:B------:R-:W-:Y:S05]  /*17e30*/  @!P0 BRA `(.L_x_3919) ;  /* 0x00000000000c8947 */ /* 0x000fea0003800000 */
[----:B------:R-:W2:Y:S04]  /*17e40*/  LDG.E R63, desc[UR48][R60.64] ;  /* 0x000000303c3f7981 */ /* 0x000ea8000c1e1900 */
[----:B-----5:R-:W2:Y:S02]  /*17e50*/  LDG.E R74, desc[UR48][R60.64+0x4] ;  /* 0x000004303c4a7981 */ /* 0x020ea4000c1e1900 */
[----:B--2---:R-:W-:-:S07]  /*17e60*/  IADD3 R74, -R63, R74, RZ ;  /* 0x0000004a3f4a7210 */ /* 0x004fce0007ffe1ff */
.L_x_3919:
[----:B------:R-:W2:Y:S04]  /*17e70*/  LDL R64, [R1+0x118] ;  /* 0x0001180001407983 */ /* 0x000ea80000100800 */
[----:B------:R-:W3:Y:S04]  /*17e80*/  LDL R65, [R1+0xac] ;  /* 0x0000ac0001417983 */ /* 0x000ee80000100800 */
[----:B------:R-:W-:Y:S04]  /*17e90*/  SHFL.IDX PT, R60, R73, RZ, 0x1c1f ;  /* 0x001c1fff493c7589 */ /* 0x000fe800000e0000 */
[----:B------:R-:W0:Y:S04]  /*17ea0*/  SHFL.IDX PT, R61, R75, RZ, 0x1c1f ;  /* 0x001c1fff4b3d7589 */ /* 0x000e2800000e0000 */
[----:B------:R-:W-:Y:S04]  /*17eb0*/  SHFL.IDX PT, R62, R73, 0x1, 0x1c1f ;  /* 0x003c1f00493e7f89 */ /* 0x000fe800000e0000 */
[----:B------:R-:W1:Y:S01]  /*17ec0*/  SHFL.IDX PT, R63, R75, 0x1, 0x1c1f ;  /* 0x003c1f004b3f7f89 */ /* 0x000e6200000e0000 */
[----:B--2---:R-:W-:-:S02]  /*17ed0*/  IMAD R72, R126, 0x80, R64 ;  /* 0x000000807e487824 */ /* 0x004fc400078e0240 */
[----:B-----5:R-:W-:Y:S01]  /*17ee0*/  IMAD R64, R74, R124, RZ ;  /* 0x0000007c4a407224 */ /* 0x020fe200078e02ff */
[----:B---3--:R-:W-:Y:S01]  /*17ef0*/  LOP3.LUT P0, RZ, R65, 0x3, RZ, 0xc0, !PT ;  /* 0x0000000341ff7812 */ /* 0x008fe2000780c0ff */
[----:B------:R-:W-:-:S03]  /*17f00*/  VIADD R65, R72, 0x8 ;  /* 0x0000000848417836 */ /* 0x000fc60000000000 */
[-C--:B------:R-:W-:Y:S02]  /*17f10*/  ISETP.GE.OR P1, PT, R72, R64.reuse, P0 ;  /* 0x000000404800720c */ /* 0x080fe40000726670 */
[----:B------:R-:W-:-:S11]  /*17f20*/  ISETP.GE.OR P0, PT, R65, R64, P0 ;  /* 0x000000404100720c */ /* 0x000fd60000706670 */
[----:B0-----:R0:W-:Y:S04]  /*17f30*/  @!P1 ST.E desc[UR48][R60.64], R120 ;  /* 0x000000783c009985 */ /* 0x0011e8000c101930 */
[----:B-1----:R0:W-:Y:S01]  /*17f40*/  @!P0 ST.E desc[UR48][R62.64], R121 ;  /* 0x000000793e008985 */ /* 0x0021e2000c101930 */
[----:B------:R-:W-:Y:S05]  /*17f50*/  @P3 BRA `(.L_x_3920) ;  /* 0x0000000c00643947 */ /* 0x000fea0003800000 */
[----:B------:R-:W1:Y:S01]  /*17f60*/  S2R R4, SR_TID.X ;  /* 0x0000000000047919 */ /* 0x000e620000002100 */
[----:B------:R-:W2:Y:S01]  /*17f70*/  @P4 LDC R65, c[0x0][0xbec] ;  /* 0x0002fb00ff414b82 */ /* 0x000ea20000000800 */
[----:B------:R-:W-:-:S07]  /*17f80*/  ULDC.64 UR4, c[0x0][0xaa0] ;  /* 0x0002a80000047ab9 */ /* 0x000fce0000000a00 */
[----:B------:R-:W3:Y:S01]  /*17f90*/  @P4 LDC R67, c[0x0][0xbf0] ;  /* 0x0002fc00ff434b82 */ /* 0x000ee20000000800 */
[----:B-1----:R-:W-:-:S04]  /*17fa0*/  IADD3 R4, R4, -0x80, RZ ;  /* 0xffffff8004047810 */ /* 0x002fc80007ffe0ff */
[----:B------:R-:W-:-:S04]  /*17fb0*/  SHF.R.S32.HI R5, RZ, 0x1f, R4 ;  /* 0x0000001fff057819 */ /* 0x000fc80000011404 */
[----:B------:R-:W-:-:S04]  /*17fc0*/  LEA.HI R5, R5, R4, RZ, 0x3 ;  /* 0x0000000405057211 */ /* 0x000fc800078f18ff */
[----:B------:R-:W-:Y:S02]  /*17fd0*/  LOP3.LUT R7, R5, 0xfffffff8, RZ, 0xc0, !PT ;  /* 0xfffffff805077812 */ /* 0x000fe400078ec0ff */
[----:B------:R-:W-:-:S03]  /*17fe0*/  SHF.R.S32.HI R21, RZ, 0x3, R5 ;  /* 0x00000003ff157819 */ /* 0x000fc60000011405 */
[----:B------:R-:W-:-:S04]  /*17ff0*/  IMAD.IADD R20, R4, 0x1, -R7 ;  /* 0x0000000104147824 */ /* 0x000fc800078e0a07 */
[----:B0-----:R-:W-:-:S05]  /*18000*/  IMAD.SHL.U32 R62, R20, 0x8, RZ ;  /* 0x00000008143e7824 */ /* 0x001fca00078e00ff */
[----:B------:R-:W-:-:S05]  /*18010*/  LEA R5, R21, R62, 0x6 ;  /* 0x0000003e15057211 */ /* 0x000fca00078e30ff */
[----:B------:R-:W-:-:S03]  /*18020*/  IMAD.WIDE R2, R5, 0x2, R2 ;  /* 0x0000000205027825 */ /* 0x000fc600078e0202 */
[C---:B------:R-:W-:Y:S02]  /*18030*/  IADD3 R9, P3, R2.reuse, 0x1000, RZ ;  /* 0x0000100002097810 */ /* 0x040fe40007f7e0ff */
[C---:B------:R-:W-:Y:S02]  /*18040*/  IADD3 R13, P2, R2.reuse, 0x2000, RZ ;  /* 0x00002000020d7810 */ /* 0x040fe40007f5e0ff */
[C---:B------:R-:W-:Y:S02]  /*18050*/  IADD3 R25, P6, R2.reuse, 0x3000, RZ ;  /* 0x0000300002197810 */ /* 0x040fe40007fde0ff */
[----:B------:R-:W-:Y:S02]  /*18060*/  IADD3 R29, P5, R2, 0x4000, RZ ;  /* 0x00004000021d7810 */ /* 0x000fe40007fbe0ff */
[----:B------:R-:W-:Y:S02]  /*18070*/  LOP3.LUT R8, R9, 0x380, RZ, 0xc0, !PT ;  /* 0x0000038009087812 */ /* 0x000fe400078ec0ff */
[----:B------:R-:W-:-:S02]  /*18080*/  LOP3.LUT R12, R13, 0x380, RZ, 0xc0, !PT ;  /* 0x000003800d0c7812 */ /* 0x000fc400078ec0ff */
[----:B------:R-:W-:Y:S02]  /*18090*/  IADD3 R33, P1, R2, 0x5000, RZ ;  /* 0x0000500002217810 */ /* 0x000fe40007f3e0ff */
[----:B------:R-:W-:Y:S02]  /*180a0*/  LOP3.LUT R24, R25, 0x380, RZ, 0xc0, !PT ;  /* 0x0000038019187812 */ /* 0x000fe400078ec0ff */
[----:B------:R-:W-:Y:S02]  /*180b0*/  LOP3.LUT R28, R29, 0x380, RZ, 0xc0, !PT ;  /* 0x000003801d1c7812 */ /* 0x000fe400078ec0ff */
[----:B------:R-:W-:Y:S02]  /*180c0*/  SHF.R.U64 R8, R8, 0x3, RZ ;  /* 0x0000000308087819 */ /* 0x000fe400000012ff */
[----:B------:R-:W-:Y:S02]  /*180d0*/  SHF.R.U64 R12, R12, 0x3, RZ ;  /* 0x000000030c0c7819 */ /* 0x000fe400000012ff */
[----:B------:R-:W-:-:S02]  /*180e0*/  LOP3.LUT R32, R33, 0x380, RZ, 0xc0, !PT ;  /* 0x0000038021207812 */ /* 0x000fc400078ec0ff */
[----:B------:R-:W-:Y:S02]  /*180f0*/  SHF.R.U64 R24, R24, 0x3, RZ ;  /* 0x0000000318187819 */ /* 0x000fe400000012ff */
[----:B------:R-:W-:Y:S02]  /*18100*/  SHF.R.U64 R28, R28, 0x3, RZ ;  /* 0x000000031c1c7819 */ /* 0x000fe400000012ff */
[----:B------:R-:W-:Y:S01]  /*18110*/  LOP3.LUT R8, R8, R9, RZ, 0x3c, !PT ;  /* 0x0000000908087212 */ /* 0x000fe200078e3cff */
[--C-:B------:R-:W-:Y:S01]  /*18120*/  IMAD.X R9, RZ, RZ, R3.reuse, P3 ;  /* 0x000000ffff097224 */ /* 0x100fe200018e0603 */
[----:B------:R-:W-:Y:S01]  /*18130*/  LOP3.LUT R12, R12, R13, RZ, 0x3c, !PT ;  /* 0x0000000d0c0c7212 */ /* 0x000fe200078e3cff */
[----:B------:R-:W-:Y:S01]  /*18140*/  IMAD.X R13, RZ, RZ, R3, P2 ;  /* 0x000000ffff0d7224 */ /* 0x000fe200010e0603 */
[----:B------:R-:W-:Y:S02]  /*18150*/  SHF.R.U64 R32, R32, 0x3, RZ ;  /* 0x0000000320207819 */ /* 0x000fe400000012ff */
[----:B------:R-:W-:-:S02]  /*18160*/  LOP3.LUT R24, R24, R25, RZ, 0x3c, !PT ;  /* 0x0000001918187212 */ /* 0x000fc400078e3cff */
[----:B------:R-:W-:Y:S01]  /*18170*/  LOP3.LUT R28, R28, R29, RZ, 0x3c, !PT ;  /* 0x0000001d1c1c7212 */ /* 0x000fe200078e3cff */
[----:B------:R-:W-:Y:S01]  /*18180*/  IMAD.X R29, RZ, RZ, R3, P5 ;  /* 0x000000ffff1d7224 */ /* 0x000fe200028e0603 */
[----:B------:R-:W-:Y:S01]  /*18190*/  IADD3.X R25, RZ, R3, RZ, P6, !PT ;  /* 0x00000003ff197210 */ /* 0x000fe200037fe4ff */
[----:B------:R-:W-:Y:S01]  /*181a0*/  IMAD R20, R20, 0x20, R21 ;  /* 0x0000002014147824 */ /* 0x000fe200078e0215 */
[C---:B------:R-:W-:Y:S01]  /*181b0*/  IADD3 R37, P0, R2.reuse, 0x6000, RZ ;  /* 0x0000600002257810 */ /* 0x040fe20007f1e0ff */
[----:B------:R-:W5:Y:S01]  /*181c0*/  LD.E.128 R12, desc[UR48][R12.64] ;  /* 0x000000300c0c7980 */ /* 0x000f62000c101d00 */
[C---:B------:R-:W-:Y:S02]  /*181d0*/  IADD3 R41, P3, R2.reuse, 0x7000, RZ ;  /* 0x0000700002297810 */ /* 0x040fe40007f7e0ff */
[C---:B------:R-:W-:Y:S01]  /*181e0*/  IADD3 R45, P2, R2.reuse, 0x8000, RZ ;  /* 0x00008000022d7810 */ /* 0x040fe20007f5e0ff */
[----:B------:R-:W5:Y:S01]  /*181f0*/  LD.E.128 R24, desc[UR48][R24.64] ;  /* 0x0000003018187980 */ /* 0x000f62000c101d00 */
[----:B------:R-:W-:-:S02]  /*18200*/  IADD3 R49, P6, R2, 0x9000, RZ ;  /* 0x0000900002317810 */ /* 0x000fc40007fde0ff */
[----:B------:R-:W-:Y:S01]  /*18210*/  IADD3 R53, P5, R2, 0xa000, RZ ;  /* 0x0000a00002357810 */ /* 0x000fe20007fbe0ff */
[----:B------:R-:W5:Y:S01]  /*18220*/  LD.E.128 R28, desc[UR48][R28.64] ;  /* 0x000000301c1c7980 */ /* 0x000f62000c101d00 */
[----:B------:R-:W-:Y:S01]  /*18230*/  LOP3.LUT R32, R32, R33, RZ, 0x3c, !PT ;  /* 0x0000002120207212 */ /* 0x000fe200078e3cff */
[----:B------:R-:W-:Y:S01]  /*18240*/  IMAD.X R33, RZ, RZ, R3, P1 ;  /* 0x000000ffff217224 */ /* 0x000fe200008e0603 */
[----:B------:R-:W-:Y:S02]  /*18250*/  LOP3.LUT R11, R2, 0x380, RZ, 0xc0, !PT ;  /* 0x00000380020b7812 */ /* 0x000fe400078ec0ff */
[----:B------:R-:W-:Y:S02]  /*18260*/  LOP3.LUT R36, R37, 0x380, RZ, 0xc0, !PT ;  /* 0x0000038025247812 */ /* 0x000fe400078ec0ff */
[----:B------:R-:W-:Y:S01]  /*18270*/  LOP3.LUT R40, R41, 0x380, RZ, 0xc0, !PT ;  /* 0x0000038029287812 */ /* 0x000fe200078ec0ff */
[----:B------:R-:W5:Y:S01]  /*18280*/  LD.E.128 R32, desc[UR48][R32.64] ;  /* 0x0000003020207980 */ /* 0x000f62000c101d00 */
[----:B------:R-:W-:-:S02]  /*18290*/  LOP3.LUT R44, R45, 0x380, RZ, 0xc0, !PT ;  /* 0x000003802d2c7812 */ /* 0x000fc400078ec0ff */
[----:B------:R-:W-:Y:S02]  /*182a0*/  LOP3.LUT R48, R49, 0x380, RZ, 0xc0, !PT ;  /* 0x0000038031307812 */ /* 0x000fe400078ec0ff */
[----:B------:R-:W-:Y:S02]  /*182b0*/  LOP3.LUT R52, R53, 0x380, RZ, 0xc0, !PT ;  /* 0x0000038035347812 */ /* 0x000fe400078ec0ff */
[----:B------:R-:W-:Y:S02]  /*182c0*/  IADD3 R7, P1, R2, 0xb000, RZ ;  /* 0x0000b00002077810 */ /* 0x000fe40007f3e0ff */
[----:B------:R-:W-:Y:S02]  /*182d0*/  SHF.R.U64 R11, R11, 0x3, RZ ;  /* 0x000000030b0b7819 */ /* 0x000fe400000012ff */
[----:B------:R-:W-:Y:S01]  /*182e0*/  SHF.R.U64 R36, R36, 0x3, RZ ;  /* 0x0000000324247819 */ /* 0x000fe200000012ff */
[----:B------:R-:W-:Y:S01]  /*182f0*/  IMAD.X R57, RZ, RZ, R3, P1 ;  /* 0x000000ffff397224 */ /* 0x000fe200008e0603 */
[----:B------:R-:W-:-:S02]  /*18300*/  SHF.R.U64 R40, R40, 0x3, RZ ;  /* 0x0000000328287819 */ /* 0x000fc400000012ff */
[----:B------:R-:W-:Y:S02]  /*18310*/  SHF.R.U64 R44, R44, 0x3, RZ ;  /* 0x000000032c2c7819 */ /* 0x000fe400000012ff */
[----:B------:R-:W-:Y:S02]  /*18320*/  SHF.R.U64 R48, R48, 0x3, RZ ;  /* 0x0000000330307819 */ /* 0x000fe400000012ff */
[----:B------:R-:W-:Y:S02]  /*18330*/  SHF.R.U64 R52, R52, 0x3, RZ ;  /* 0x0000000334347819 */ /* 0x000fe400000012ff */
[----:B------:R-:W-:Y:S02]  /*18340*/  LOP3.LUT R5, R7, 0x380, RZ, 0xc0, !PT ;  /* 0x0000038007057812 */ /* 0x000fe400078ec0ff */
[----:B------:R-:W-:Y:S02]  /*18350*/  LOP3.LUT R4, R11, R2, RZ, 0x3c, !PT ;  /* 0x000000020b047212 */ /* 0x000fe400078e3cff */
[----:B------:R-:W-:Y:S01]  /*18360*/  LOP3.LUT R36, R36, R37, RZ, 0x3c, !PT ;  /* 0x0000002524247212 */ /* 0x000fe200078e3cff */
[----:B------:R-:W5:Y:S01]  /*18370*/  LD.E.128 R8, desc[UR48][R8.64] ;  /* 0x0000003008087980 */ /* 0x000f62000c101d00 */
[----:B------:R-:W-:Y:S01]  /*18380*/  LOP3.LUT R40, R40, R41, RZ, 0x3c, !PT ;  /* 0x0000002928287212 */ /* 0x000fe200078e3cff */
[--C-:B------:R-:W-:Y:S01]  /*18390*/  IMAD.X R41, RZ, RZ, R3.reuse, P3 ;  /* 0x000000ffff297224 */ /* 0x100fe200018e0603 */
[----:B------:R-:W-:Y:S01]  /*183a0*/  LOP3.LUT R44, R44, R45, RZ, 0x3c, !PT ;  /* 0x0000002d2c2c7212 */ /* 0x000fe200078e3cff */
[----:B------:R-:W-:Y:S01]  /*183b0*/  IMAD.X R45, RZ, RZ, R3, P2 ;  /* 0x000000ffff2d7224 */ /* 0x000fe200010e0603 */
[----:B------:R-:W-:-:S02]  /*183c0*/  LOP3.LUT R48, R48, R49, RZ, 0x3c, !PT ;  /* 0x0000003130307212 */ /* 0x000fc400078e3cff */
[----:B------:R-:W-:Y:S01]  /*183d0*/  LOP3.LUT R52, R52, R53, RZ, 0x3c, !PT ;  /* 0x0000003534347212 */ /* 0x000fe200078e3cff */
[----:B------:R-:W-:Y:S01]  /*183e0*/  IMAD.X R53, RZ, RZ, R3, P5 ;  /* 0x000000ffff357224 */ /* 0x000fe200028e0603 */
[----:B------:R-:W-:Y:S01]  /*183f0*/  SHF.R.U64 R2, R5, 0x3, RZ ;  /* 0x0000000305027819 */ /* 0x000fe200000012ff */
[----:B------:R-:W5:Y:S01]  /*18400*/  LD.E.128 R40, desc[UR48][R40.64] ;  /* 0x0000003028287980 */ /* 0x000f62000c101d00 */
[-C--:B------:R-:W-:Y:S02]  /*18410*/  IADD3.X R37, RZ, R3.reuse, RZ, P0, !PT ;  /* 0x00000003ff257210 */ /* 0x080fe400007fe4ff */
[-C--:B------:R-:W-:Y:S01]  /*18420*/  IADD3.X R49, RZ, R3.reuse, RZ, P6, !PT ;  /* 0x00000003ff317210 */ /* 0x080fe200037fe4ff */
[----:B------:R-:W5:Y:S01]  /*18430*/  LD.E.128 R44, desc[UR48][R44.64] ;  /* 0x000000302c2c7980 */ /* 0x000f62000c101d00 */
[----:B------:R-:W-:Y:S01]  /*18440*/  MOV R5, R3 ;  /* 0x0000000300057202 */ /* 0x000fe20000000f00 */
[----:B------:R-:W-:Y:S01]  /*18450*/  IMAD R3, R66, UR4, RZ ;  /* 0x0000000442037c24 */ /* 0x000fe2000f8e02ff */
[----:B------:R-:W-:Y:S01]  /*18460*/  LOP3.LUT R56, R2, R7, RZ, 0x3c, !PT ;  /* 0x0000000702387212 */ /* 0x000fe200078e3cff */
[----:B------:R-:W5:Y:S02]  /*18470*/  LD.E.128 R36, desc[UR48][R36.64] ;  /* 0x0000003024247980 */ /* 0x000f64000c101d00 */
[----:B------:R-:W-:-:S02]  /*18480*/  IMAD R61, R0, UR5, R3 ;  /* 0x00000005003d7c24 */ /* 0x000fc4000f8e0203 */
[----:B------:R-:W-:Y:S01]  /*18490*/  IMAD.WIDE.U32 R2, R0, UR4, RZ ;  /* 0x0000000400027c25 */ /* 0x000fe2000f8e00ff */
[----:B------:R-:W-:Y:S01]  /*184a0*/  ULDC.64 UR4, c[0x0][0xae8] ;  /* 0x0002ba0000047ab9 */ /* 0x000fe20000000a00 */
[----:B------:R-:W-:Y:S01]  /*184b0*/  LEA R20, R126, R20, 0x7 ;  /* 0x000000147e147211 */ /* 0x000fe200078e38ff */
[----:B------:R-:W5:Y:S01]  /*184c0*/  LD.E.128 R4, desc[UR48][R4.64] ;  /* 0x0000003004047980 */ /* 0x000f62000c101d00 */
[----:B------:R-:W-:Y:S01]  /*184d0*/  IMAD.IADD R3, R3, 0x1, R61 ;  /* 0x0000000103037824 */ /* 0x000fe200078e023d */
[----:B------:R-:W-:Y:S02]  /*184e0*/  SHF.R.S32.HI R63, RZ, 0x1f, R226 ;  /* 0x0000001fff3f7819 */ /* 0x000fe400000114e2 */
[----:B------:R-:W5:Y:S01]  /*184f0*/  LD.E.128 R48, desc[UR48][R48.64] ;  /* 0x0000003030307980 */ /* 0x000f62000c101d00 */
[----:B------:R-:W-:-:S03]  /*18500*/  IMAD.WIDE.U32 R2, R195, UR4, R2 ;  /* 0x00000004c3027c25 */ /* 0x000fc6000f8e0002 */
[----:B------:R-:W5:Y:S01]  /*18510*/  LD.E.128 R52, desc[UR48][R52.64] ;  /* 0x0000003034347980 */ /* 0x000f62000c101d00 */
[----:B------:R-:W-:Y:S01]  /*18520*/  IMAD R3, R195, UR5, R3 ;  /* 0x00000005c3037c24 */ /* 0x000fe2000f8e0203 */
[----:B------:R-:W-:Y:S01]  /*18530*/  ULDC.64 UR4, c[0x0][0xaf0] ;  /* 0x0002bc0000047ab9 */ /* 0x000fe20000000a00 */
[----:B--2---:R-:W-:Y:S01]  /*18540*/  @P4 IMAD.HI.U32 R0, R20, R65, RZ ;  /* 0x0000004114004227 */ /* 0x004fe200078e00ff */
[----:B------:R-:W5:Y:S03]  /*18550*/  LD.E.128 R56, desc[UR48][R56.64] ;  /* 0x0000003038387980 */ /* 0x000f66000c101d00 */
[----:B------:R-:W-:Y:S01]  /*18560*/  IMAD R63, R63, UR4, RZ ;  /* 0x000000043f3f7c24 */ /* 0x000fe2000f8e02ff */
[----:B------:R-:W-:Y:S01]  /*18570*/  @!PT LDS RZ, [RZ] ;  /* 0x00000000fffff984 */ /* 0x000fe20000000800 */
[----:B------:R-:W-:Y:S01]  /*18580*/  @!PT LDS RZ, [RZ] ;  /* 0x00000000fffff984 */ /* 0x000fe20000000800 */
[----:B------:R-:W-:Y:S01]  /*18590*/  @!PT LDS RZ, [RZ] ;  /* 0x00000000fffff984 */ /* 0x000fe20000000800 */
[----:B------:R-:W-:Y:S01]  /*185a0*/  @!PT LDS RZ, [RZ] ;  /* 0x00000000fffff984 */ /* 0x000fe20000000800 */
[----:B------:R0:W-:Y:S06]  /*185b0*/  MEMBAR.ALL.CTA ;  /* 0x0000000000007992 */ /* 0x0001ec0000008000 */
[----:B0-----:R-:W0:Y:S01]  /*185c0*/  FENCE.VIEW.ASYNC.S ;  /* 0x00000000000073c6 */ /* 0x001e220000000000 */
[----:B------:R-:W-:Y:S01]  /*185d0*/  IMAD.MOV.U32 R61, RZ, RZ, R20 ;  /* 0x000000ffff3d7224 */ /* 0x000fe200078e0014 */
[----:B---3--:R-:W-:Y:S01]  /*185e0*/  @P4 SHF.R.U32.HI R61, RZ, R67, R0 ;  /* 0x00000043ff3d4219 */ /* 0x008fe20000011600 */
[----:B------:R-:W-:-:S02]  /*185f0*/  IMAD R63, R226, UR5, R63 ;  /* 0x00000005e23f7c24 */ /* 0x000fc4000f8e023f */
[----:B------:R-:W-:Y:S01]  /*18600*/  IMAD.WIDE.U32 R2, R226, UR4, R2 ;  /* 0x00000004e2027c25 */ /* 0x000fe2000f8e0002 */
[--C-:B------:R-:W-:Y:S01]  /*18610*/  SHF.R.S32.HI R0, RZ, 0x1f, R61.reuse ;  /* 0x0000001fff007819 */ /* 0x100fe2000001143d */
[----:B------:R-:W-:Y:S02]  /*18620*/  ULDC.64 UR4, c[0x0][0xae0] ;  /* 0x0002b80000047ab9 */ /* 0x000fe40000000a00 */
[----:B------:R-:W-:Y:S01]  /*18630*/  IMAD.MOV R65, RZ, RZ, -R61 ;  /* 0x000000ffff417224 */ /* 0x000fe200078e0a3d */
[----:B------:R-:W-:Y:S01]  /*18640*/  IADD3 R3, R3, R63, RZ ;  /* 0x0000003f03037210 */ /* 0x000fe20007ffe0ff */
[----:B------:R-:W-:Y:S02]  /*18650*/  IMAD R0, R0, UR4, RZ ;  /* 0x0000000400007c24 */ /* 0x000fe4000f8e02ff */
[----:B------:R-:W-:Y:S02]  /*18660*/  IMAD R63, R124, R65, R20 ;  /* 0x000000417c3f7224 */ /* 0x000fe400078e0214 */
[----:B------:R-:W-:-:S04]  /*18670*/  IMAD.WIDE.U32 R2, R61, UR4, R2 ;  /* 0x000000043d027c25 */ /* 0x000fc8000f8e0002 */
[----:B------:R-:W-:Y:S01]  /*18680*/  IMAD R61, R61, UR5, R0 ;  /* 0x000000053d3d7c24 */ /* 0x000fe2000f8e0200 */
[----:B------:R-:W-:Y:S01]  /*18690*/  SHF.R.S32.HI R0, RZ, 0x1f, R63 ;  /* 0x0000001fff007819 */ /* 0x000fe2000001143f */
[----:B------:R-:W-:Y:S01]  /*186a0*/  ULDC.64 UR4, c[0x0][0xad8] ;  /* 0x0002b60000047ab9 */ /* 0x000fe20000000a00 */
[----:B------:R-:W-:Y:S02]  /*186b0*/  IMAD R67, R126, 0x80, R21 ;  /* 0x000000807e437824 */ /* 0x000fe400078e0215 */
[----:B------:R-:W-:Y:S02]  /*186c0*/  IMAD.IADD R3, R3, 0x1, R61 ;  /* 0x0000000103037824 */ /* 0x000fe400078e023d */
[----:B------:R-:W-:Y:S02]  /*186d0*/  IMAD R0, R0, UR4, RZ ;  /* 0x0000000400007c24 */ /* 0x000fe4000f8e02ff */
[----:B------:R-:W-:Y:S01]  /*186e0*/  IMAD.WIDE.U32 R2, R63, UR4, R2 ;  /* 0x000000043f027c25 */ /* 0x000fe2000f8e0002 */
[----:B------:R-:W-:-:S03]  /*186f0*/  ISETP.GE.AND P2, PT, R67, R64, PT ;  /* 0x000000404300720c */ /* 0x000fc60003f46270 */
[----:B------:R-:W-:Y:S01]  /*18700*/  IMAD R61, R63, UR5, R0 ;  /* 0x000000053f3d7c24 */ /* 0x000fe2000f8e0200 */
[----:B------:R-:W-:Y:S01]  /*18710*/  IADD3 R21, R67, 0x20, RZ ;  /* 0x0000002043157810 */ /* 0x000fe20007ffe0ff */
[----:B------:R-:W-:Y:S01]  /*18720*/  ULDC.64 UR4, c[0x0][0xa80] ;  /* 0x0002a00000047ab9 */ /* 0x000fe20000000a00 */
[----:B------:R-:W-:Y:S01]  /*18730*/  VIADD R0, R18, 0x30820 ;  /* 0x0003082012007836 */ /* 0x000fe20000000000 */
[C---:B------:R-:W-:Y:S02]  /*18740*/  LEA R63, P3, R2.reuse, UR4, 0x1 ;  /* 0x00000004023f7c11 */ /* 0x040fe4000f8608ff */
[----:B------:R-:W-:Y:S02]  /*18750*/  IADD3 R3, R3, R61, RZ ;  /* 0x0000003d03037210 */ /* 0x000fe40007ffe0ff */
[----:B------:R-:W-:Y:S01]  /*18760*/  ISETP.GE.AND P1, PT, R21, R64, PT ;  /* 0x000000401500720c */ /* 0x000fe20003f26270 */
[----:B------:R-:W-:Y:S01]  /*18770*/  VIADD R21, R67, 0x40 ;  /* 0x0000004043157836 */ /* 0x000fe20000000000 */
[----:B------:R-:W-:-:S02]  /*18780*/  LEA.HI.X R65, R2, UR5, R3, 0x1, P3 ;  /* 0x0000000502417c11 */ /* 0x000fc400098f0c03 */
[----:B------:R-:W-:Y:S01]  /*18790*/  PRMT R0, RZ, 0x654, R0 ;  /* 0x00000654ff007816 */ /* 0x000fe20000000000 */
[----:B------:R-:W-:Y:S01]  /*187a0*/  BSSY B1, `(.L_x_3921) ;  /* 0x0000019000017945 */ /* 0x000fe20003800000 */
[----:B------:R-:W-:Y:S01]  /*187b0*/  ISETP.GE.AND P0, PT, R21, R64, PT ;  /* 0x000000401500720c */ /* 0x000fe20003f06270 */
[----:B0-----:R0:W1:Y:S01]  /*187c0*/  SHFL.IDX PT, R61, R65, RZ, 0x181f ;  /* 0x00181fff413d7589 */ /* 0x00106200000e0000 */
[----:B------:R2:W-:Y:S03]  /*187d0*/  SYNCS.ARRIVE.TRANS64.RED.A1T0 RZ, [R0+URZ], RZ ;  /* 0x000000ff00ff79a7 */ /* 0x0005e6000810043f */
[----:B------:R0:W3:Y:S01]  /*187e0*/  SHFL.IDX PT, R21, R63, RZ, 0x181f ;  /* 0x00181fff3f157589 */ /* 0x0000e200000e0000 */
[C---:B------:R-:W-:Y:S02]  /*187f0*/  VIADD R70, R62.reuse, 0x40 ;  /* 0x000000403e467836 */ /* 0x040fe40000000000 */
[----:B--2---:R-:W-:Y:S01]  /*18800*/  VIADD R0, R62, 0x80 ;  /* 0x000000803e007836 */ /* 0x004fe20000000000 */
[----:B------:R-:W-:Y:S06]  /*18810*/  @P2 BRA `(.L_x_3922) ;  /* 0x0000000000442947 */ /* 0x000fec0003800000 */
[----:B------:R-:W-:Y:S01]  /*18820*/  ULDC UR4, c[0x0][0xac8] ;  /* 0x0002b20000047ab9 */ /* 0x000fe20000000800 */
[C---:B------:R-:W-:Y:S02]  /*18830*/  IADD3 R66, R62.reuse, 0x40, RZ ;  /* 0x000000403e427810 */ /* 0x040fe40007ffe0ff */
[----:B------:R-:W-:Y:S02]  /*18840*/  ISETP.GE.AND P4, PT, R62, UR4, PT ;  /* 0x000000043e007c0c */ /* 0x000fe4000bf86270 */
[----:B------:R-:W-:Y:S02]  /*18850*/  ISETP.GE.AND P3, PT, R66, UR4, PT ;  /* 0x0000000442007c0c */ /* 0x000fe4000bf66270 */
[----:B------:R-:W-:Y:S02]  /*18860*/  ISETP.GE.AND P2, PT, R0, UR4, PT ;  /* 0x0000000400007c0c */ /* 0x000fe4000bf46270 */
[----:B------:R-:W-:Y:S02]  /*18870*/  SHF.R.S32.HI R3, RZ, 0x1f, R62 ;  /* 0x0000001fff037819 */ /* 0x000fe4000001143e */
[----:B------:R-:W-:-:S02]  /*18880*/  SHF.R.S32.HI R69, RZ, 0x1f, R66 ;  /* 0x0000001fff457819 */ /* 0x000fc40000011442 */
[----:B------:R-:W-:-:S03]  /*18890*/  SHF.R.S32.HI R68, RZ, 0x1f, R0 ;  /* 0x0000001fff447819 */ /* 0x000fc60000011400 */
[-C--:B---3--:R-:W-:Y:S02]  /*188a0*/  @!P4 LEA R2, P6, R62, R21.reuse, 0x1 ;  /* 0x000000153e02c211 */ /* 0x088fe400078c08ff */
[----:B------:R-:W-:Y:S02]  /*188b0*/  @!P3 LEA R20, P5, R66, R21, 0x1 ;  /* 0x000000154214b211 */ /* 0x000fe400078a08ff */
[----:B-1----:R-:W-:Y:S02]  /*188c0*/  @!P4 LEA.HI.X R3, R62, R61, R3, 0x1, P6 ;  /* 0x0000003d3e03c211 */ /* 0x002fe400030f0c03 */
[----:B------:R-:W-:Y:S02]  /*188d0*/  @!P2 LEA R60, P6, R0, R21, 0x1 ;  /* 0x00000015003ca211 */ /* 0x000fe400078c08ff */
[-C--:B------:R-:W-:Y:S01]  /*188e0*/  @!P3 LEA.HI.X R21, R66, R61.reuse, R69, 0x1, P5 ;  /* 0x0000003d4215b211 */ /* 0x080fe200028f0c45 */
[----:B-----5:R2:W-:Y:S01]  /*188f0*/  @!P4 ST.E.128 desc[UR48][R2.64], R4 ;  /* 0x000000040200c985 */ /* 0x0205e2000c101d30 */
[----:B------:R-:W-:-:S03]  /*18900*/  @!P2 LEA.HI.X R61, R0, R61, R68, 0x1, P6 ;  /* 0x0000003d003da211 */ /* 0x000fc600030f0c44 */
[----:B------:R2:W-:Y:S04]  /*18910*/  @!P3 ST.E.128 desc[UR48][R20.64], R28 ;  /* 0x0000001c1400b985 */ /* 0x0005e8000c101d30 */
[----:B------:R2:W-:Y:S02]  /*18920*/  @!P2 ST.E.128 desc[UR48][R60.64], R44 ;  /* 0x0000002c3c00a985 */ /* 0x0005e4000c101d30 */
.L_x_3922:
[----:B------:R-:W-:Y:S05]  /*18930*/  BSYNC B1 ;  /* 0x0000000000017941 */ /* 0x000fea0003800000 */
.L_x_3921:
[----:B--2--5:R2:W4:Y:S01]  /*18940*/  SHFL.IDX PT, R7, R65, 0x1, 0x181f ;  /* 0x00381f0041077f89 */ /* 0x02452200000e0000 */
[----:B------:R-:W-:Y:S01]  /*18950*/  BSSY B1, `(.L_x_3923) ;  /* 0x0000013000017945 */ /* 0x000fe20003800000 */
[----:B---3--:R-:W-:Y:S02]  /*18960*/  SHF.R.S32.HI R21, RZ, 0x1f, R62 ;  /* 0x0000001fff157819 */ /* 0x008fe4000001143e */
[----:B------:R2:W3:Y:S01]  /*18970*/  SHFL.IDX PT, R3, R63, 0x1, 0x181f ;  /* 0x00381f003f037f89 */ /* 0x0004e200000e0000 */
[----:B------:R-:W-:Y:S02]  /*18980*/  SHF.R.S32.HI R20, RZ, 0x1f, R70 ;  /* 0x0000001fff147819 */ /* 0x000fe40000011446 */
[----:B------:R-:W-:Y:S01]  /*18990*/  SHF.R.S32.HI R28, RZ, 0x1f, R0 ;  /* 0x0000001fff1c7819 */ /* 0x000fe20000011400 */
[----:B------:R-:W-:Y:S06]  /*189a0*/  @P1 BRA `(.L_x_3924) ;  /* 0x0000000000341947 */ /* 0x000fec0003800000 */
[----:B------:R-:W-:Y:S02]  /*189b0*/  ULDC UR4, c[0x0][0xac8] ;  /* 0x0002b20000047ab9 */ /* 0x000fe40000000800 */
[----:B------:R-:W-:Y:S02]  /*189c0*/  ISETP.GE.AND P4, PT, R62, UR4, PT ;  /* 0x000000043e007c0c */ /* 0x000fe4000bf86270 */
[----:B------:R-:W-:Y:S02]  /*189d0*/  ISETP.GE.AND P5, PT, R70, UR4, PT ;  /* 0x0000000446007c0c */ /* 0x000fe4000bfa6270 */
[----:B------:R-:W-:-:S09]  /*189e0*/  ISETP.GE.AND P6, PT, R0, UR4, PT ;  /* 0x0000000400007c0c */ /* 0x000fd2000bfc6270 */
[-C--:B---3--:R-:W-:Y:S02]  /*189f0*/  @!P4 LEA R2, P1, R62, R3.reuse, 0x1 ;  /* 0x000000033e02c211 */ /* 0x088fe400078208ff */
        /* <DEDUP_REMOVED lines=8> */
.L_x_3924:
[----:B------:R-:W-:Y:S05]  /*18a80*/  BSYNC B1 ;  /* 0x0000000000017941 */ /* 0x000fea0003800000 */
.L_x_3923:
[----:B---34-:R3:W4:Y:S01]  /*18a90*/  SHFL.IDX PT, R7, R65, 0x2, 0x181f ;  /* 0x00581f0041077f89 */ /* 0x01872200000e0000 */
        /* <DEDUP_REMOVED lines=16> */
.L_x_3926:
[----:B------:R-:W-:Y:S05]  /*18ba0*/  BSYNC B1 ;  /* 0x0000000000017941 */ /* 0x000fea0003800000 */
.L_x_3925:
[----:B0-----:R-:W-:Y:S01]  /*18bb0*/  VIADD R3, R67, 0x60 ;  /* 0x0000006043037836 */ /* 0x001fe20000000000 */
[----:B--23--:R-:W0:Y:S04]  /*18bc0*/  SHFL.IDX PT, R65, R65, 0x3, 0x181f ;  /* 0x00781f0041417f89 */ /* 0x00ce2800000e0000 */
[----:B------:R-:W-:Y:S01]  /*18bd0*/  ISETP.GE.AND P0, PT, R3, R64, PT ;  /* 0x000000400300720c */ /* 0x000fe20003f06270 */
[----:B------:R-:W2:-:S12]  /*18be0*/  SHFL.IDX PT, R63, R63, 0x3, 0x181f ;  /* 0x00781f003f3f7f89 */ /* 0x000e9800000e0000 */
[----:B------:R-:W-:Y:S05]  /*18bf0*/  @P0 BRA `(.L_x_3927) ;  /* 0x0000002000340947 */ /* 0x000fea0003800000 */
[----:B------:R-:W-:Y:S02]  /*18c00*/  ULDC UR4, c[0x0][0xac8] ;  /* 0x0002b20000047ab9 */ /* 0x000fe40000000800 */
[----:B------:R-:W-:Y:S02]  /*18c10*/  ISETP.GE.AND P2, PT, R62, UR4, PT ;  /* 0x000000043e007c0c */ /* 0x000fe4000bf46270 */
[----:B------:R-:W-:-:S11]  /*18c20*/  ISETP.GE.AND P3, PT, R70, UR4, PT ;  /* 0x0000000446007c0c */ /* 0x000fd6000bf66270 */
[-C--:B--2---:R-:W-:Y:S02]  /*18c30*/  @!P2 LEA R2, P0, R62, R63.reuse, 0x1 ;  /* 0x0000003f3e02a211 */ /* 0x084fe400078008ff */
[----:B------:R-:W-:Y:S02]  /*18c40*/  @!P3 LEA R4, P1, R70, R63, 0x1 ;  /* 0x0000003f4604b211 */ /* 0x000fe400078208ff */
[-C--:B0-----:R-:W-:Y:S02]  /*18c50*/  @!P2 LEA.HI.X R3, R62, R65.reuse, R21, 0x1, P0 ;  /* 0x000000413e03a211 */ /* 0x081fe400000f0c15 */
[----:B------:R-:W-:Y:S02]  /*18c60*/  @!P3 LEA.HI.X R5, R70, R65, R20, 0x1, P1 ;  /* 0x000000414605b211 */ /* 0x000fe400008f0c14 */
[----:B------:R-:W-:Y:S01]  /*18c70*/  ISETP.GE.AND P0, PT, R0, UR4, PT ;  /* 0x0000000400007c0c */ /* 0x000fe2000bf06270 */
[----:B------:R0:W-:Y:S04]  /*18c80*/  @!P2 ST.E.128 desc[UR48][R2.64], R24 ;  /* 0x000000180200a985 */ /* 0x0001e8000c101d30 */
[----:B------:R0:W-:Y:S08]  /*18c90*/  @!P3 ST.E.128 desc[UR48][R4.64], R40 ;  /* 0x000000280400b985 */ /* 0x0001f0000c101d30 */
[----:B------:R-:W-:Y:S05]  /*18ca0*/  @P0 BRA `(.L_x_3927) ;  /* 0x0000002000080947 */ /* 0x000fea0003800000 */
[----:B0-----:R-:W-:-:S04]  /*18cb0*/  LEA R2, P0, R0, R63, 0x1 ;  /* 0x0000003f00027211 */ /* 0x001fc800078008ff */
[----:B------:R-:W-:-:S05]  /*18cc0*/  LEA.HI.X R3, R0, R65, R28, 0x1, P0 ;  /* 0x0000004100037211 */ /* 0x000fca00000f0c1c */
[----:B------:R0:W-:Y:S01]  /*18cd0*/  ST.E.128 desc[UR48][R2.64], R56 ;  /* 0x0000003802007985 */ /* 0x0001e2000c101d30 */
[----:B------:R-:W-:Y:S05]  /*18ce0*/  BRA `(.L_x_3927) ;  /* 0x0000001c00f87947 */ /* 0x000fea0003800000 */
.L_x_3920:
[----:B------:R-:W-:Y:S01]  /*18cf0*/  ULDC.64 UR4, c[0x0][0xb08] ;  /* 0x0002c20000047ab9 */ /* 0x000fe20000000a00 */
[----:B0-----:R-:W0:Y:S01]  /*18d00*/  @P4 LDC R60, c[0x0][0xbec] ;  /* 0x0002fb00ff3c4b82 */ /* 0x001e220000000800 */
[----:B------:R-:W-:Y:S01]  /*18d10*/  IMAD R61, R66, UR4, RZ ;  /* 0x00000004423d7c24 */ /* 0x000fe2000f8e02ff */
[----:B------:R1:W5:Y:S01]  /*18d20*/  LDL R165, [R1+0x44] ;  /* 0x0000440001a57983 */ /* 0x0003620000100800 */
[C---:B------:R-:W-:Y:S01]  /*18d30*/  IMAD.WIDE.U32 R2, R0.reuse, UR4, RZ ;  /* 0x0000000400027c25 */ /* 0x040fe2000f8e00ff */
[----:B------:R-:W-:Y:S02]  /*18d40*/  ULDC.64 UR6, c[0x0][0xb30] ;  /* 0x0002cc0000067ab9 */ /* 0x000fe40000000a00 */
[----:B------:R1:W5:Y:S01]  /*18d50*/  LDL R164, [R1+0x108] ;  /* 0x0001080001a47983 */ /* 0x0003620000100800 */
[----:B------:R-:W-:Y:S01]  /*18d60*/  IMAD R61, R0, UR5, R61 ;  /* 0x00000005003d7c24 */ /* 0x000fe2000f8e023d */
[----:B------:R-:W-:Y:S01]  /*18d70*/  ULDC.64 UR4, c[0x0][0xb38] ;  /* 0x0002ce0000047ab9 */ /* 0x000fe20000000a00 */
[----:B------:R-:W2:Y:S01]  /*18d80*/  @P4 LDC R0, c[0x0][0xbf0] ;  /* 0x0002fc00ff004b82 */ /* 0x000ea20000000800 */
[----:B------:R1:W5:Y:S01]  /*18d90*/  LDL R163, [R1+0xa0] ;  /* 0x0000a00001a37983 */ /* 0x0003620000100800 */
[----:B------:R-:W-:Y:S01]  /*18da0*/  IMAD.IADD R3, R3, 0x1, R61 ;  /* 0x0000000103037824 */ /* 0x000fe200078e023d */
[----:B------:R-:W-:-:S02]  /*18db0*/  SHF.R.S32.HI R61, RZ, 0x1f, R226 ;  /* 0x0000001fff3d7819 */ /* 0x000fc400000114e2 */
[----:B------:R1:W5:Y:S01]  /*18dc0*/  LDL R162, [R1+0x104] ;  /* 0x0001040001a27983 */ /* 0x0003620000100800 */
[----:B------:R-:W-:-:S03]  /*18dd0*/  IMAD.WIDE.U32 R2, R195, UR4, R2 ;  /* 0x00000004c3027c25 */ /* 0x000fc6000f8e0002 */
[----:B------:R1:W5:Y:S01]  /*18de0*/  LDL R161, [R1+0x9c] ;  /* 0x00009c0001a17983 */ /* 0x0003620000100800 */
[----:B------:R-:W-:Y:S01]  /*18df0*/  IMAD R3, R195, UR5, R3 ;  /* 0x00000005c3037c24 */ /* 0x000fe2000f8e0203 */
[----:B------:R-:W-:Y:S02]  /*18e00*/  ULDC.64 UR4, c[0x0][0xb40] ;  /* 0x0002d00000047ab9 */ /* 0x000fe40000000a00 */
[----:B------:R-:W-:Y:S01]  /*18e10*/  IMAD R61, R61, UR4, RZ ;  /* 0x000000043d3d7c24 */ /* 0x000fe2000f8e02ff */
[----:B------:R1:W5:Y:S01]  /*18e20*/  LDL R160, [R1+0x100] ;  /* 0x0001000001a07983 */ /* 0x0003620000100800 */
[----:B0-----:R-:W-:-:S03]  /*18e30*/  @P4 IMAD.HI.U32 R73, R67, R60, RZ ;  /* 0x0000003c43494227 */ /* 0x001fc600078e00ff */
[----:B------:R1:W5:Y:S01]  /*18e40*/  LDL R159, [R1+0x98] ;  /* 0x00009800019f7983 */ /* 0x0003620000100800 */
[C---:B------:R-:W-:Y:S01]  /*18e50*/  IMAD R63, R226.reuse, UR5, R61 ;  /* 0x00000005e23f7c24 */ /* 0x040fe2000f8e023d */
[----:B------:R-:W-:Y:S01]  /*18e60*/  MOV R61, R67 ;  /* 0x00000043003d7202 */ /* 0x000fe20000000f00 */
[----:B------:R-:W-:Y:S01]  /*18e70*/  IMAD.WIDE.U32 R2, R226, UR4, R2 ;  /* 0x00000004e2027c25 */ /* 0x000fe2000f8e0002 */
[----:B------:R-:W-:Y:S01]  /*18e80*/  ULDC.64 UR4, c[0x0][0xb48] ;  /* 0x0002d20000047ab9 */ /* 0x000fe20000000a00 */
[----:B------:R1:W5:Y:S01]  /*18e90*/  LDL R158, [R1+0xfc] ;  /* 0x0000fc00019e7983 */ /* 0x0003620000100800 */
[----:B--2---:R-:W-:Y:S01]  /*18ea0*/  @P4 SHF.R.U32.HI R61, RZ, R0, R73 ;  /* 0x00000000ff3d4219 */ /* 0x004fe20000011649 */
[----:B------:R-:W-:Y:S02]  /*18eb0*/  IMAD.IADD R3, R3, 0x1, R63 ;  /* 0x0000000103037824 */ /* 0x000fe400078e023f */
[----:B------:R1:W5:Y:S01]  /*18ec0*/  LDL R157, [R1+0x94] ;  /* 0x00009400019d7983 */ /* 0x0003620000100800 */
[--C-:B------:R-:W-:Y:S01]  /*18ed0*/  SHF.R.S32.HI R0, RZ, 0x1f, R61.reuse ;  /* 0x0000001fff007819 */ /* 0x100fe2000001143d */
[----:B------:R-:W-:-:S02]  /*18ee0*/  IMAD.MOV R63, RZ, RZ, -R61 ;  /* 0x000000ffff3f7224 */ /* 0x000fc400078e0a3d */
[C---:B------:R-:W-:Y:S01]  /*18ef0*/  IMAD.WIDE.U32 R2, R125.reuse, UR4, R2 ;  /* 0x000000047d027c25 */ /* 0x040fe2000f8e0002 */
[----:B------:R1:W5:Y:S03]  /*18f00*/  LDL R156, [R1+0xf8] ;  /* 0x0000f800019c7983 */ /* 0x0003660000100800 */
[----:B------:R-:W-:Y:S01]  /*18f10*/  IMAD R63, R124, R63, R67 ;  /* 0x0000003f7c3f7224 */ /* 0x000fe200078e0243 */
[----:B------:R1:W5:Y:S01]  /*18f20*/  LDL R155, [R1+0x90] ;  /* 0x00009000019b7983 */ /* 0x0003620000100800 */
[----:B------:R-:W-:Y:S01]  /*18f30*/  IMAD R3, R125, UR5, R3 ;  /* 0x000000057d037c24 */ /* 0x000fe2000f8e0203 */
[----:B------:R-:W-:Y:S01]  /*18f40*/  ULDC.64 UR4, c[0x0][0xb28] ;  /* 0x0002ca0000047ab9 */ /* 0x000fe20000000a00 */
[----:B------:R-:W-:Y:S01]  /*18f50*/  IMAD R0, R0, UR6, RZ ;  /* 0x0000000600007c24 */ /* 0x000fe2000f8e02ff */
        /* <DEDUP_REMOVED lines=36> */
[C---:B------:R-:W-:Y:S01]  /*191a0*/  IMAD R67, R61.reuse, UR7, R0 ;  /* 0x000000073d437c24 */ /* 0x040fe2000f8e0200 */
[----:B------:R-:W-:Y:S01]  /*191b0*/  SHF.R.S32.HI R0, RZ, 0x1f, R63 ;  /* 0x0000001fff007819 */ /* 0x000fe2000001143f */
[----:B------:R-:W-:-:S04]  /*191c0*/  IMAD.WIDE.U32 R2, R61, UR6, R2 ;  /* 0x000000063d027c25 */ /* 0x000fc8000f8e0002 */
[----:B------:R-:W-:Y:S01]  /*191d0*/  IMAD R0, R0, UR4, RZ ;  /* 0x0000000400007c24 */ /* 0x000fe2000f8e02ff */
[----:B------:R-:W-:-:S03]  /*191e0*/  IADD3 R3, R3, R67, RZ ;  /* 0x0000004303037210 */ /* 0x000fc60007ffe0ff */
[C---:B------:R-:W-:Y:S02]  /*191f0*/  IMAD R61, R63.reuse, UR5, R0 ;  /* 0x000000053f3d7c24 */ /* 0x040fe4000f8e0200 */
[----:B------:R-:W-:Y:S01]  /*19200*/  IMAD.WIDE.U32 R2, R63, UR4, R2 ;  /* 0x000000043f027c25 */ /* 0x000fe2000f8e0002 */
[----:B------:R-:W-:Y:S01]  /*19210*/  ISETP.GE.AND P0, PT, R72, R64, PT ;  /* 0x000000404800720c */ /* 0x000fe20003f06270 */
[----:B------:R-:W-:Y:S02]  /*19220*/  ULDC.64 UR4, c[0x0][0xb00] ;  /* 0x0002c00000047ab9 */ /* 0x000fe40000000a00 */
[----:B------:R-:W-:Y:S01]  /*19230*/  IMAD.IADD R3, R3, 0x1, R61 ;  /* 0x0000000103037824 */ /* 0x000fe200078e023d */
[----:B------:R-:W-:Y:S01]  /*19240*/  LEA R0, P1, R2, UR4, 0x2 ;  /* 0x0000000402007c11 */ /* 0x000fe2000f8210ff */
[----:B------:R-:W-:-:S03]  /*19250*/  VIADD R60, R18, 0x30820 ;  /* 0x00030820123c7836 */ /* 0x000fc60000000000 */
[----:B------:R-:W-:Y:S02]  /*19260*/  LEA.HI.X R72, R2, UR5, R3, 0x2, P1 ;  /* 0x0000000502487c11 */ /* 0x000fe400088f1403 */
[----:B------:R-:W-:Y:S01]  /*19270*/  PRMT R60, RZ, 0x654, R60 ;  /* 0x00000654ff3c7816 */ /* 0x000fe2000000003c */
[----:B------:R1:W0:Y:S01]  /*19280*/  SHFL.IDX PT, R2, R0, RZ, 0x1c1f ;  /* 0x001c1fff00027589 */ /* 0x00022200000e0000 */
[----:B------:R-:W-:Y:S02]  /*19290*/  BSSY B1, `(.L_x_3928) ;  /* 0x0000064000017945 */ /* 0x000fe40003800000 */
[----:B------:R1:W-:Y:S01]  /*192a0*/  SYNCS.ARRIVE.TRANS64.RED.A1T0 RZ, [R60+URZ], RZ ;  /* 0x000000ff3cff79a7 */ /* 0x0003e2000810043f */
[----:B------:R1:W2:Y:S01]  /*192b0*/  SHFL.IDX PT, R3, R72, RZ, 0x1c1f ;  /* 0x001c1fff48037589 */ /* 0x0002a200000e0000 */
[----:B------:R-:W-:Y:S05]  /*192c0*/  @P0 BRA `(.L_x_3929) ;  /* 0x0000000400800947 */ /* 0x000fea0003800000 */
[----:B------:R-:W-:Y:S02]  /*192d0*/  ULDC UR4, c[0x0][0xac8] ;  /* 0x0002b20000047ab9 */ /* 0x000fe40000000800 */
[----:B-----5:R-:W-:Y:S02]  /*192e0*/  ISETP.GE.AND P1, PT, R163, UR4, PT ;  /* 0x00000004a3007c0c */ /* 0x020fe4000bf26270 */
[----:B------:R-:W-:Y:S02]  /*192f0*/  ISETP.GE.AND P0, PT, R161, UR4, PT ;  /* 0x00000004a1007c0c */ /* 0x000fe4000bf06270 */
[----:B------:R-:W-:Y:S02]  /*19300*/  ISETP.GE.AND P2, PT, R165, UR4, PT ;  /* 0x00000004a5007c0c */ /* 0x000fe4000bf46270 */
[----:B------:R-:W-:Y:S02]  /*19310*/  ISETP.GE.AND P3, PT, R159, UR4, PT ;  /* 0x000000049f007c0c */ /* 0x000fe4000bf66270 */
[----:B------:R-:W-:-:S05]  /*19320*/  ISETP.GE.AND P4, PT, R157, UR4, PT ;  /* 0x000000049d007c0c */ /* 0x000fca000bf86270 */
[-C--:B01----:R-:W-:Y:S02]  /*19330*/  @!P1 LEA R60, P5, R163, R2.reuse, 0x2 ;  /* 0x00000002a33c9211 */ /* 0x083fe400078a10ff */
[----:B------:R-:W-:Y:S02]  /*19340*/  @!P0 LEA R62, P6, R161, R2, 0x2 ;  /* 0x00000002a13e8211 */ /* 0x000fe400078c10ff */
[----:B--2---:R-:W-:Y:S01]  /*19350*/  @!P2 IMAD.WIDE R66, R165, 0x4, R2 ;  /* 0x00000004a542a825 */ /* 0x004fe200078e0202 */
[-C--:B------:R-:W-:Y:S02]  /*19360*/  @!P1 LEA.HI.X R61, R163, R3.reuse, R164, 0x2, P5 ;  /* 0x00000003a33d9211 */ /* 0x080fe400028f14a4 */
[----:B------:R-:W-:Y:S02]  /*19370*/  @!P0 LEA.HI.X R63, R161, R3, R162, 0x2, P6 ;  /* 0x00000003a13f8211 */ /* 0x000fe400030f14a2 */
[----:B------:R-:W-:Y:S01]  /*19380*/  ISETP.GE.AND P5, PT, R155, UR4, PT ;  /* 0x000000049b007c0c */ /* 0x000fe2000bfa6270 */
[----:B------:R0:W-:Y:S04]  /*19390*/  @!P2 ST.E.64 desc[UR48][R66.64], R4 ;  /* 0x000000044200a985 */ /* 0x0001e8000c101b30 */
[----:B------:R1:W-:Y:S01]  /*193a0*/  @!P1 ST.E.64 desc[UR48][R60.64], R6 ;  /* 0x000000063c009985 */ /* 0x0003e2000c101b30 */
[----:B------:R-:W-:-:S03]  /*193b0*/  ISETP.GE.AND P1, PT, R151, UR4, PT ;  /* 0x0000000497007c0c */ /* 0x000fc6000bf26270 */
[----:B------:R2:W-:Y:S01]  /*193c0*/  @!P0 ST.E.64 desc[UR48][R62.64], R8 ;  /* 0x000000083e008985 */ /* 0x0005e2000c101b30 */
[----:B------:R-:W-:Y:S02]  /*193d0*/  ISETP.GE.AND P0, PT, R153, UR4, PT ;  /* 0x0000000499007c0c */ /* 0x000fe4000bf06270 */
        /* <DEDUP_REMOVED lines=9> */
[----:B------:R-:W-:-:S05]  /*19470*/  @!P5 LEA.HI.X R9, R155, R3, R156, 0x2, P6 ;  /* 0x000000039b09d211 */ /* 0x000fca00030f149c */
[----:B------:R2:W-:Y:S01]  /*19480*/  @!P5 ST.E.64 desc[UR48][R8.64], R14 ;  /* 0x0000000e0800d985 */ /* 0x0005e2000c101b30 */
        /* <DEDUP_REMOVED lines=17> */
[-C--:B------:R-:W-:Y:S02]  /*195a0*/  @!P4 LEA.HI.X R7, R145, R3.reuse, R146, 0x2, P0 ;  /* 0x000000039107c211 */ /* 0x080fe400000f1492 */
[----:B------:R-:W-:Y:S02]  /*195b0*/  ISETP.GE.AND P0, PT, R137, UR4, PT ;  /* 0x0000000489007c0c */ /* 0x000fe4000bf06270 */
[CC--:B--2---:R-:W-:Y:S01]  /*195c0*/  @!P5 LEA R8, P6, R143.reuse, R2.reuse, 0x2 ;  /* 0x000000028f08d211 */ /* 0x0c4fe200078c10ff */
[----:B------:R1:W-:Y:S01]  /*195d0*/  @!P4 ST.E.64 desc[UR48][R6.64], R36 ;  /* 0x000000240600c985 */ /* 0x0003e2000c101b30 */
[----:B------:R-:W-:Y:S02]  /*195e0*/  ISETP.GE.AND P4, PT, R130, UR4, PT ;  /* 0x0000000482007c0c */ /* 0x000fe4000bf86270 */
[----:B------:R-:W-:Y:S02]  /*195f0*/  @!P5 LEA.HI.X R9, R143, R3, R144, 0x2, P6 ;  /* 0x000000038f09d211 */ /* 0x000fe400030f1490 */
[----:B0-----:R-:W-:-:S03]  /*19600*/  @!P2 LEA R4, P6, R141, R2, 0x2 ;  /* 0x000000028d04a211 */ /* 0x001fc600078c10ff */
[----:B------:R0:W-:Y:S01]  /*19610*/  @!P5 ST.E.64 desc[UR48][R8.64], R40 ;  /* 0x000000280800d985 */ /* 0x0001e2000c101b30 */
[----:B------:R-:W-:Y:S02]  /*19620*/  ISETP.GE.AND P5, PT, R132, UR4, PT ;  /* 0x0000000484007c0c */ /* 0x000fe4000bfa6270 */
        /* <DEDUP_REMOVED lines=26> */
[C---:B-1----:R-:W-:Y:S01]  /*197d0*/  @!P1 LEA R6, P6, R124.reuse, R2, 0x2 ;  /* 0x000000027c069211 */ /* 0x042fe200078c10ff */
[----:B------:R1:W-:Y:S03]  /*197e0*/  @!P0 ST.E.64 desc[UR48][R4.64], R80 ;  /* 0x0000005004008985 */ /* 0x0003e6000c101b30 */
[----:B------:R-:W-:-:S03]  /*197f0*/  @!P1 LEA.HI.X R7, R124, R3, R125, 0x2, P6 ;  /* 0x000000037c079211 */ /* 0x000fc600030f147d */
[CC--:B0-----:R-:W-:Y:S02]  /*19800*/  @!P3 LEA R8, P6, R120.reuse, R2.reuse, 0x2 ;  /* 0x000000027808b211 */ /* 0x0c1fe400078c10ff */
[----:B------:R0:W-:Y:S02]  /*19810*/  @!P1 ST.E.64 desc[UR48][R6.64], R84 ;  /* 0x0000005406009985 */ /* 0x0001e4000c101b30 */
[----:B------:R-:W-:Y:S02]  /*19820*/  @!P3 LEA.HI.X R9, R120, R3, R121, 0x2, P6 ;  /* 0x000000037809b211 */ /* 0x000fe400030f1479 */
[----:B-1----:R-:W-:-:S04]  /*19830*/  @!P4 LEA R4, P0, R122, R2, 0x2 ;  /* 0x000000027a04c211 */ /* 0x002fc800078010ff */
        /* <DEDUP_REMOVED lines=9> */
.L_x_3929:
[----:B------:R-:W-:Y:S05]  /*198d0*/  BSYNC B1 ;  /* 0x0000000000017941 */ /* 0x000fea0003800000 */
.L_x_3928:
[----:B------:R-:W-:Y:S01]  /*198e0*/  ISETP.GE.AND P0, PT, R65, R64, PT ;  /* 0x000000404100720c */ /* 0x000fe20003f06270 */
[----:B------:R4:W0:Y:S04]  /*198f0*/  SHFL.IDX PT, R73, R72, 0x1, 0x1c1f ;  /* 0x003c1f0048497f89 */ /* 0x00082800000e0000 */
[----:B-1----:R4:W1:Y:S08]  /*19900*/  SHFL.IDX PT, R72, R0, 0x1, 0x1c1f ;  /* 0x003c1f0000487f89 */ /* 0x00287000000e0000 */
[----:B----4-:R-:W-:Y:S05]  /*19910*/  @P0 BRA `(.L_x_3927) ;  /* 0x0000001000ec0947 */ /* 0x010fea0003800000 */
[----:B------:R-:W-:Y:S02]  /*19920*/  ULDC UR4, c[0x0][0xac8] ;  /* 0x0002b20000047ab9 */ /* 0x000fe40000000800 */
[----:B-----5:R-:W-:Y:S02]  /*19930*/  ISETP.GE.AND P2, PT, R163, UR4, PT ;  /* 0x00000004a3007c0c */ /* 0x020fe4000bf46270 */
[----:B------:R-:W-:Y:S02]  /*19940*/  ISETP.GE.AND P1, PT, R165, UR4, PT ;  /* 0x00000004a5007c0c */ /* 0x000fe4000bf26270 */
[----:B------:R-:W-:Y:S02]  /*19950*/  ISETP.GE.AND P5, PT, R161, UR4, PT ;  /* 0x00000004a1007c0c */ /* 0x000fe4000bfa6270 */
[----:B------:R-:W-:Y:S02]  /*19960*/  ISETP.GE.AND P4, PT, R159, UR4, PT ;  /* 0x000000049f007c0c */ /* 0x000fe4000bf86270 */
[----:B------:R-:W-:-:S05]  /*19970*/  ISETP.GE.AND P3, PT, R157, UR4, PT ;  /* 0x000000049d007c0c */ /* 0x000fca000bf66270 */
[----:B01-3--:R-:W-:Y:S02]  /*19980*/  @!P2 LEA R2, P0, R163, R72, 0x2 ;  /* 0x00000048a302a211 */ /* 0x00bfe400078010ff */
[----:B------:R-:W-:Y:S02]  /*19990*/  @!P1 IMAD.WIDE R4, R165, 0x4, R72 ;  /* 0x00000004a5049825 */ /* 0x000fe400078e0248 */
[----:B--2---:R-:W-:Y:S02]  /*199a0*/  @!P2 LEA.HI.X R3, R163, R73, R164, 0x2, P0 ;  /* 0x00000049a303a211 */ /* 0x004fe400000f14a4 */
[----:B------:R-:W-:Y:S01]  /*199b0*/  ISETP.GE.AND P0, PT, R155, UR4, PT ;  /* 0x000000049b007c0c */ /* 0x000fe2000bf06270 */
[----:B------:R0:W-:Y:S01]  /*199c0*/  @!P1 ST.E.64 desc[UR48][R4.64], R26 ;  /* 0x0000001a04009985 */ /* 0x0001e2000c101b30 */
[----:B------:R-:W-:-:S03]  /*199d0*/  ISETP.GE.AND P1, PT, R153, UR4, PT ;  /* 0x0000000499007c0c */ /* 0x000fc6000bf26270 */
[----:B------:R1:W-:Y:S01]  /*199e0*/  @!P2 ST.E.64 desc[UR48][R2.64], R30 ;  /* 0x0000001e0200a985 */ /* 0x0003e2000c101b30 */
[-C--:B0-----:R-:W-:Y:S02]  /*199f0*/  @!P4 LEA R4, P2, R159, R72.reuse, 0x2 ;  /* 0x000000489f04c211 */ /* 0x081fe400078410ff */
[-C--:B-1----:R-:W-:Y:S02]  /*19a00*/  @!P5 LEA R2, P6, R161, R72.reuse, 0x2 ;  /* 0x00000048a102d211 */ /* 0x082fe400078c10ff */
[-C--:B------:R-:W-:Y:S02]  /*19a10*/  @!P4 LEA.HI.X R5, R159, R73.reuse, R160, 0x2, P2 ;  /* 0x000000499f05c211 */ /* 0x080fe400010f14a0 */
[-C--:B------:R-:W-:Y:S02]  /*19a20*/  @!P5 LEA.HI.X R3, R161, R73.reuse, R162, 0x2, P6 ;  /* 0x00000049a103d211 */ /* 0x080fe400030f14a2 */
[----:B------:R-:W-:Y:S02]  /*19a30*/  ISETP.GE.AND P2, PT, R151, UR4, PT ;  /* 0x0000000497007c0c */ /* 0x000fe4000bf46270 */
[C---:B------:R-:W-:Y:S01]  /*19a40*/  @!P3 LEA R6, P6, R157.reuse, R72, 0x2 ;  /* 0x000000489d06b211 */ /* 0x040fe200078c10ff */
[----:B------:R0:W-:Y:S03]  /*19a50*/  @!P5 ST.E.64 desc[UR48][R2.64], R34 ;  /* 0x000000220200d985 */ /* 0x0001e6000c101b30 */
[----:B------:R-:W-:Y:S01]  /*19a60*/  @!P3 LEA.HI.X R7, R157, R73, R158, 0x2, P6 ;  /* 0x000000499d07b211 */ /* 0x000fe200030f149e */
[----:B------:R1:W-:Y:S04]  /*19a70*/  @!P4 ST.E.64 desc[UR48][R4.64], R38 ;  /* 0x000000260400c985 */ /* 0x0003e8000c101b30 */
[----:B------:R2:W-:Y:S01]  /*19a80*/  @!P3 ST.E.64 desc[UR48][R6.64], R42 ;  /* 0x0000002a0600b985 */ /* 0x0005e2000c101b30 */
[----:B------:R-:W-:-:S02]  /*19a90*/  ISETP.GE.AND P3, PT, R149, UR4, PT ;  /* 0x0000000495007c0c */ /* 0x000fc4000bf66270 */
        /* <DEDUP_REMOVED lines=28> */
[----:B------:R-:W-:Y:S01]  /*19c60*/  @!P2 ST.E.64 desc[UR48][R2.64], R70 ;  /* 0x000000460200a985 */ /* 0x000fe2000c101b30 */
[-C--:B------:R-:W-:Y:S02]  /*19c70*/  @!P4 LEA R10, P2, R132, R72.reuse, 0x2 ;  /* 0x00000048840ac211 */ /* 0x080fe400078410ff */
[-C--:B------:R-:W-:Y:S02]  /*19c80*/  @!P1 LEA.HI.X R5, R141, R73.reuse, R142, 0x2, P3 ;  /* 0x000000498d059211 */ /* 0x080fe400018f148e */
[----:B------:R-:W-:Y:S02]  /*19c90*/  ISETP.GE.AND P3, PT, R130, UR4, PT ;  /* 0x0000000482007c0c */ /* 0x000fe4000bf66270 */
[-C--:B0-----:R-:W-:Y:S01]  /*19ca0*/  @!P0 LEA R6, P6, R139, R72.reuse, 0x2 ;  /* 0x000000488b068211 */ /* 0x081fe200078c10ff */
[----:B------:R0:W-:Y:S01]  /*19cb0*/  @!P1 ST.E.64 desc[UR48][R4.64], R112 ;  /* 0x0000007004009985 */ /* 0x0001e2000c101b30 */
[----:B------:R-:W-:Y:S02]  /*19cc0*/  @!P5 LEA R8, P1, R137, R72, 0x2 ;  /* 0x000000488908d211 */ /* 0x000fe400078210ff */
[----:B------:R-:W-:-:S02]  /*19cd0*/  @!P0 LEA.HI.X R7, R139, R73, R140, 0x2, P6 ;  /* 0x000000498b078211 */ /* 0x000fc400030f148c */
[-C--:B------:R-:W-:Y:S02]  /*19ce0*/  @!P5 LEA.HI.X R9, R137, R73.reuse, R138, 0x2, P1 ;  /* 0x000000498909d211 */ /* 0x080fe400008f148a */
[----:B------:R-:W-:Y:S01]  /*19cf0*/  ISETP.GE.AND P1, PT, R126, UR4, PT ;  /* 0x000000047e007c0c */ /* 0x000fe2000bf26270 */
[----:B------:R1:W-:Y:S01]  /*19d00*/  @!P0 ST.E.64 desc[UR48][R6.64], R78 ;  /* 0x0000004e06008985 */ /* 0x0003e2000c101b30 */
[----:B------:R-:W-:Y:S02]  /*19d10*/  ISETP.GE.AND P0, PT, R128, UR4, PT ;  /* 0x0000000480007c0c */ /* 0x000fe4000bf06270 */
[----:B------:R-:W-:Y:S01]  /*19d20*/  @!P3 LEA R12, P6, R130, R72, 0x2 ;  /* 0x00000048820cb211 */ /* 0x000fe200078c10ff */
[----:B------:R-:W-:Y:S01]  /*19d30*/  @!P5 ST.E.64 desc[UR48][R8.64], R82 ;  /* 0x000000520800d985 */ /* 0x000fe2000c101b30 */
[-C--:B------:R-:W-:Y:S02]  /*19d40*/  @!P4 LEA.HI.X R11, R132, R73.reuse, R136, 0x2, P2 ;  /* 0x00000049840bc211 */ /* 0x080fe400010f1488 */
[----:B------:R-:W-:-:S02]  /*19d50*/  @!P3 LEA.HI.X R13, R130, R73, R131, 0x2, P6 ;  /* 0x00000049820db211 */ /* 0x000fc400030f1483 */
[----:B------:R-:W-:Y:S01]  /*19d60*/  ISETP.GE.AND P2, PT, R120, UR4, PT ;  /* 0x0000000478007c0c */ /* 0x000fe2000bf46270 */
[----:B------:R2:W-:Y:S01]  /*19d70*/  @!P4 ST.E.64 desc[UR48][R10.64], R86 ;  /* 0x000000560a00c985 */ /* 0x0005e2000c101b30 */
[----:B------:R-:W-:Y:S02]  /*19d80*/  ISETP.GE.AND P4, PT, R124, UR4, PT ;  /* 0x000000047c007c0c */ /* 0x000fe4000bf86270 */
[-C--:B0-----:R-:W-:Y:S01]  /*19d90*/  @!P1 LEA R4, P6, R126, R72.reuse, 0x2 ;  /* 0x000000487e049211 */ /* 0x081fe200078c10ff */
[----:B------:R0:W-:Y:S01]  /*19da0*/  @!P3 ST.E.64 desc[UR48][R12.64], R90 ;  /* 0x0000005a0c00b985 */ /* 0x0001e2000c101b30 */
[----:B------:R-:W-:Y:S02]  /*19db0*/  @!P0 LEA R2, P5, R128, R72, 0x2 ;  /* 0x0000004880028211 */ /* 0x000fe400078a10ff */
[----:B------:R-:W-:Y:S02]  /*19dc0*/  ISETP.GE.AND P3, PT, R122, UR4, PT ;  /* 0x000000047a007c0c */ /* 0x000fe4000bf66270 */
[----:B------:R-:W-:-:S02]  /*19dd0*/  @!P0 LEA.HI.X R3, R128, R73, R129, 0x2, P5 ;  /* 0x0000004980038211 */ /* 0x000fc400028f1481 */
[----:B------:R-:W-:Y:S02]  /*19de0*/  ISETP.GE.AND P5, PT, R116, UR4, PT ;  /* 0x0000000474007c0c */ /* 0x000fe4000bfa6270 */
[----:B------:R-:W-:Y:S01]  /*19df0*/  @!P1 LEA.HI.X R5, R126, R73, R127, 0x2, P6 ;  /* 0x000000497e059211 */ /* 0x000fe200030f147f */
[----:B------:R3:W-:Y:S01]  /*19e00*/  @!P0 ST.E.64 desc[UR48][R2.64], R94 ;  /* 0x0000005e02008985 */ /* 0x0007e2000c101b30 */
[----:B-1----:R-:W-:-:S03]  /*19e10*/  @!P4 LEA R6, P0, R124, R72, 0x2 ;  /* 0x000000487c06c211 */ /* 0x002fc600078010ff */
[----:B------:R3:W-:Y:S01]  /*19e20*/  @!P1 ST.E.64 desc[UR48][R4.64], R98 ;  /* 0x0000006204009985 */ /* 0x0007e2000c101b30 */
[-C--:B--2---:R-:W-:Y:S02]  /*19e30*/  @!P2 LEA R10, P1, R120, R72.reuse, 0x2 ;  /* 0x00000048780aa211 */ /* 0x084fe400078210ff */
[-C--:B------:R-:W-:Y:S02]  /*19e40*/  @!P3 LEA R8, P6, R122, R72.reuse, 0x2 ;  /* 0x000000487a08b211 */ /* 0x080fe400078c10ff */
[-C--:B------:R-:W-:Y:S02]  /*19e50*/  @!P4 LEA.HI.X R7, R124, R73.reuse, R125, 0x2, P0 ;  /* 0x000000497c07c211 */ /* 0x080fe400000f147d */
[----:B0-----:R-:W-:Y:S02]  /*19e60*/  @!P5 LEA R12, P0, R116, R72, 0x2 ;  /* 0x00000048740cd211 */ /* 0x001fe400078010ff */
[-C--:B------:R-:W-:Y:S01]  /*19e70*/  @!P3 LEA.HI.X R9, R122, R73.reuse, R123, 0x2, P6 ;  /* 0x000000497a09b211 */ /* 0x080fe200030f147b */
[----:B------:R3:W-:Y:S01]  /*19e80*/  @!P4 ST.E.64 desc[UR48][R6.64], R102 ;  /* 0x000000660600c985 */ /* 0x0007e2000c101b30 */
[----:B------:R-:W-:-:S02]  /*19e90*/  @!P2 LEA.HI.X R11, R120, R73, R121, 0x2, P1 ;  /* 0x00000049780ba211 */ /* 0x000fc400008f1479 */
        /* <DEDUP_REMOVED lines=10> */
.L_x_3918:
[----:B------:R-:W-:Y:S01]  /*19f40*/  ULDC.64 UR6, c[0x0][0xc08] ;  /* 0x0003020000067ab9 */ /* 0x000fe20000000a00 */
[----:B------:R-:W-:Y:S01]  /*19f50*/  ULDC.64 UR4, c[0x0][0xc00] ;  /* 0x0003000000047ab9 */ /* 0x000fe20000000a00 */
[----:B------:R-:W-:Y:S02]  /*19f60*/  ISETP.NE.U32.AND P1, PT, RZ, UR6, PT ;  /* 0x00000006ff007c0c */ /* 0x000fe4000bf25070 */
[----:B------:R-:W-:Y:S02]  /*19f70*/  ISETP.NE.U32.AND P0, PT, RZ, UR4, PT ;  /* 0x00000004ff007c0c */ /* 0x000fe4000bf05070 */
[----:B------:R-:W-:Y:S02]  /*19f80*/  ISETP.NE.AND.EX P1, PT, RZ, UR7, PT, P1 ;  /* 0x00000007ff007c0c */ /* 0x000fe4000bf25310 */
[----:B------:R-:W-:Y:S02]  /*19f90*/  IADD3 R2, P2, R227, UR4, RZ ;  /* 0x00000004e3027c10 */ /* 0x000fe4000ff5e0ff */
[----:B------:R-:W-:-:S02]  /*19fa0*/  ISETP.NE.AND.EX P0, PT, RZ, UR5, PT, P0 ;  /* 0x00000005ff007c0c */ /* 0x000fc4000bf05300 */
[----:B------:R-:W-:Y:S01]  /*19fb0*/  IADD3.X R3, R228, UR5, RZ, P2, !PT ;  /* 0x00000005e4037c10 */ /* 0x000fe200097fe4ff */
[----:B------:R-:W-:Y:S01]  /*19fc0*/  ULDC UR4, c[0x0][0xa88] ;  /* 0x0002a20000047ab9 */ /* 0x000fe20000000800 */
[----:B------:R-:W-:Y:S01]  /*19fd0*/  MOV R15, RZ ;  /* 0x000000ff000f7202 */ /* 0x000fe20000000f00 */
[----:B------:R-:W-:-:S04]  /*19fe0*/  IMAD.U32 R0, RZ, RZ, UR4 ;  /* 0x00000004ff007e24 */ /* 0x000fc8000f8e00ff */
[----:B------:R-:W-:-:S04]  /*19ff0*/  @P1 IADD3 R4, P2, R227, UR6, RZ ;  /* 0x00000006e3041c10 */ /* 0x000fc8000ff5e0ff */
[----:B------:R-:W-:Y:S01]  /*1a000*/  @P1 IADD3.X R5, R228, UR7, RZ, P2, !PT ;  /* 0x00000007e4051c10 */ /* 0x000fe200097fe4ff */
[----:B------:R2:W5:Y:S04]  /*1a010*/  @P0 LDG.E R15, desc[UR48][R2.64] ;  /* 0x00000030020f0981 */ /* 0x000568000c1e1900 */
[----:B------:R2:W5:Y:S01]  /*1a020*/  @P1 LDG.E R0, desc[UR48][R4.64] ;  /* 0x0000003004001981 */ /* 0x000562000c1e1900 */
[----:B------:R-:W-:Y:S01]  /*1a030*/  ISETP.NE.AND P2, PT, R225, RZ, PT ;  /* 0x000000ffe100720c */ /* 0x000fe20003f45270 */
[----:B------:R-:W3:-:S12]  /*1a040*/  S2R R6, SR_TID.X ;  /* 0x0000000000067919 */ /* 0x000ed80000002100 */
[----:B------:R-:W4:Y:S01]  /*1a050*/  @!P2 LDC R225, c[0x0][0xad4] ;  /* 0x0002b500ffe1ab82 */ /* 0x000f220000000800 */
[----:B---3--:R-:W-:Y:S01]  /*1a060*/  VIADD R7, R6, 0xffffff80 ;  /* 0xffffff8006077836 */ /* 0x008fe20000000000 */
[----:B----4-:R-:W-:-:S04]  /*1a070*/  ISETP.GT.AND P2, PT, R225, 0x1, PT ;  /* 0x00000001e100780c */ /* 0x010fc80003f44270 */
[----:B------:R-:W-:Y:S01]  /*1a080*/  ISETP.GT.AND P3, PT, R7, 0x7f, PT ;  /* 0x0000007f0700780c */ /* 0x000fe20003f64270 */
[----:B--2---:R-:W-:-:S12]  /*1a090*/  @P1 BRA `(.L_x_3930) ;  /* 0x0000000000101947 */ /* 0x004fd80003800000 */
[----:B------:R-:W-:Y:S05]  /*1a0a0*/  @!P0 BRA `(.L_x_3930) ;  /* 0x00000000000c8947 */ /* 0x000fea0003800000 */
[----:B------:R-:W2:Y:S04]  /*1a0b0*/  LDG.E R5, desc[UR48][R2.64] ;  /* 0x0000003002057981 */ /* 0x000ea8000c1e1900 */
[----:B-----5:R-:W2:Y:S02]  /*1a0c0*/  LDG.E R0, desc[UR48][R2.64+0x4] ;  /* 0x0000043002007981 */ /* 0x020ea4000c1e1900 */
[----:B--2---:R-:W-:-:S07]  /*1a0d0*/  IADD3 R0, -R5, R0, RZ ;  /* 0x0000000005007210 */ /* 0x004fce0007ffe1ff */
.L_x_3930:
[----:B------:R-:W2:Y:S01]  /*1a0e0*/  LDL.LU R2, [R1+0xa8] ;  /* 0x0000a80001027983 */ /* 0x000ea20000300800 */
[----:B------:R-:W-:Y:S01]  /*1a0f0*/  BSSY B1, `(.L_x_3931) ;  /* 0x0000038000017945 */ /* 0x000fe20003800000 */
[----:B------:R-:W-:Y:S02]  /*1a100*/  SEL R29, R226, RZ, !P0 ;  /* 0x000000ffe21d7207 */ /* 0x000fe40004000000 */
[----:B-----5:R-:W-:Y:S02]  /*1a110*/  SHF.R.S32.HI R24, RZ, 0x1f, R15 ;  /* 0x0000001fff187819 */ /* 0x020fe4000001140f */
[----:B--2---:R-:W-:Y:S01]  /*1a120*/  SEL R26, R2, RZ, !P0 ;  /* 0x000000ff021a7207 */ /* 0x004fe20004000000 */
[----:B------:R-:W-:Y:S06]  /*1a130*/  @P3 BRA `(.L_x_3932) ;  /* 0x0000000000cc3947 */ /* 0x000fec0003800000 */
[----:B------:R-:W2:Y:S01]  /*1a140*/  LDL R2, [R1+0x4] ;  /* 0x0000040001027983 */ /* 0x000ea20000100800 */
[----:B------:R-:W3:Y:S02]  /*1a150*/  LDC R31, c[0x0][0xbe8] ;  /* 0x0002fa00ff1f7b82 */ /* 0x000ee40000000800 */
[----:B---3--:R-:W-:Y:S02]  /*1a160*/  IMAD R3, R0, R31, RZ ;  /* 0x0000001f00037224 */ /* 0x008fe400078e02ff */
[----:B--2---:R-:W-:-:S04]  /*1a170*/  IMAD R2, R2, 0x80, R6 ;  /* 0x0000008002027824 */ /* 0x004fc800078e0206 */
[----:B------:R-:W-:-:S05]  /*1a180*/  VIADD R28, R2, 0xffffff80 ;  /* 0xffffff80021c7836 */ /* 0x000fca0000000000 */
[----:B------:R-:W-:-:S13]  /*1a190*/  ISETP.GE.AND P0, PT, R28, R3, PT ;  /* 0x000000031c00720c */ /* 0x000fda0003f06270 */
[----:B------:R-:W-:Y:S05]  /*1a1a0*/  @P0 BRA `(.L_x_3932) ;  /* 0x0000000000b00947 */ /* 0x000fea0003800000 */
[----:B------:R-:W2:Y:S01]  /*1a1b0*/  LDL.LU R30, [R1+0x40] ;  /* 0x00004000011e7983 */ /* 0x000ea20000300800 */
[----:B------:R-:W-:Y:S01]  /*1a1c0*/  ISETP.GT.AND P0, PT, R225, 0x1, PT ;  /* 0x00000001e100780c */ /* 0x000fe20003f04270 */
[----:B------:R-:W3:Y:S01]  /*1a1d0*/  LDC.64 R2, c[0x0][0xba8] ;  /* 0x0002ea00ff027b82 */ /* 0x000ee20000000a00 */
[----:B------:R-:W-:Y:S01]  /*1a1e0*/  MOV R20, 0x9b8 ;  /* 0x000009b800147802 */ /* 0x000fe20000000f00 */
[----:B------:R-:W-:Y:S01]  /*1a1f0*/  IMAD.MOV.U32 R21, RZ, RZ, R28 ;  /* 0x000000ffff157224 */ /* 0x000fe200078e001c */
[----:B------:R-:W-:Y:S02]  /*1a200*/  ISETP.NE.AND P1, PT, R31, 0x1, PT ;  /* 0x000000011f00780c */ /* 0x000fe40003f25270 */
[----:B------:R-:W-:-:S04]  /*1a210*/  SEL R20, R20, 0x978, P0 ;  /* 0x0000097814147807 */ /* 0x000fc80000000000 */
[----:B------:R-:W4:Y:S08]  /*1a220*/  LDC.64 R8, c[0x0][R20+0x220] ;  /* 0x0000880014087b82 */ /* 0x000f300000000a00 */
[----:B------:R-:W5:Y:S08]  /*1a230*/  LDC.64 R12, c[0x0][R20+0x218] ;  /* 0x00008600140c7b82 */ /* 0x000f700000000a00 */
[----:B------:R-:W0:Y:S08]  /*1a240*/  LDC.64 R6, c[0x0][R20+0x228] ;  /* 0x00008a0014067b82 */ /* 0x000e300000000a00 */
[----:B------:R-:W1:Y:S08]  /*1a250*/  @P1 LDC R11, c[0x0][0xbec] ;  /* 0x0002fb00ff0b1b82 */ /* 0x000e700000000800 */
[----:B------:R-:W0:Y:S08]  /*1a260*/  LDC.64 R4, c[0x0][R20+0x210] ;  /* 0x0000840014047b82 */ /* 0x000e300000000a00 */
[----:B------:R-:W0:Y:S01]  /*1a270*/  @P1 LDC R27, c[0x0][0xbf0] ;  /* 0x0002fc00ff1b1b82 */ /* 0x000e220000000800 */
[----:B-1----:R-:W-:-:S07]  /*1a280*/  @P1 IMAD.HI.U32 R14, R28, R11, RZ ;  /* 0x0000000b1c0e1227 */ /* 0x002fce00078e00ff */
[----:B---3--:R-:W1:Y:S01]  /*1a290*/  @!P0 LDC R2, c[0x0][0xb50] ;  /* 0x0002d400ff028b82 */ /* 0x008e620000000800 */
[-C--:B----4-:R-:W-:Y:S02]  /*1a2a0*/  IMAD R9, R9, R29.reuse, RZ ;  /* 0x0000001d09097224 */ /* 0x090fe400078e02ff */
[----:B------:R-:W-:-:S05]  /*1a2b0*/  IMAD.WIDE.U32 R10, R8, R29, RZ ;  /* 0x0000001d080a7225 */ /* 0x000fca00078e00ff */
[----:B------:R-:W3:Y:S01]  /*1a2c0*/  @!P0 LDC R3, c[0x0][0xb54] ;  /* 0x0002d500ff038b82 */ /* 0x000ee20000000800 */
[-C--:B-----5:R-:W-:Y:S02]  /*1a2d0*/  IMAD R25, R13, R195.reuse, RZ ;  /* 0x000000c30d197224 */ /* 0x0a0fe400078e02ff */
[----:B------:R-:W-:Y:S01]  /*1a2e0*/  IMAD.WIDE.U32 R12, R12, R195, RZ ;  /* 0x000000c30c0c7225 */ /* 0x000fe200078e00ff */
[----:B0-----:R-:W-:-:S03]  /*1a2f0*/  @P1 SHF.R.U32.HI R21, RZ, R27, R14 ;  /* 0x0000001bff151219 */ /* 0x001fc6000001160e */
        /* <DEDUP_REMOVED lines=11> */
[----:B------:R-:W-:Y:S01]  /*1a3b0*/  IADD3 R6, P0, P1, R21, R12, R6 ;  /* 0x0000000c15067210 */ /* 0x000fe2000791e006 */
[----:B------:R-:W-:Y:S01]  /*1a3c0*/  IMAD R5, R5, R9, RZ ;  /* 0x0000000905057224 */ /* 0x000fe200078e02ff */
[----:B------:R-:W-:-:S04]  /*1a3d0*/  SHF.R.S32.HI R21, RZ, 0x1f, R21 ;  /* 0x0000001fff157819 */ /* 0x000fc80000011415 */
[----:B------:R-:W-:Y:S02]  /*1a3e0*/  IADD3.X R7, R21, R8, R11, P0, P1 ;  /* 0x0000000815077210 */ /* 0x000fe400007e240b */
[----:B------:R-:W-:Y:S01]  /*1a3f0*/  SHF.R.S32.HI R11, RZ, 0x1f, R9 ;  /* 0x0000001fff0b7819 */ /* 0x000fe20000011409 */
[----:B------:R-:W-:-:S04]  /*1a400*/  IMAD.WIDE.U32 R6, R4, R9, R6 ;  /* 0x0000000904067225 */ /* 0x000fc800078e0006 */
[----:B------:R-:W-:Y:S01]  /*1a410*/  IMAD R5, R4, R11, R5 ;  /* 0x0000000b04057224 */ /* 0x000fe200078e0205 */
[----:B-1----:R-:W-:-:S04]  /*1a420*/  LEA R2, P0, R6, R2, 0x2 ;  /* 0x0000000206027211 */ /* 0x002fc800078010ff */
[----:B------:R-:W-:Y:S01]  /*1a430*/  IADD3 R4, R7, R5, RZ ;  /* 0x0000000507047210 */ /* 0x000fe20007ffe0ff */
[----:B------:R-:W-:-:S03]  /*1a440*/  IMAD.MOV.U32 R5, RZ, RZ, -0x800000 ;  /* 0xff800000ff057424 */ /* 0x000fc600078e00ff */
[----:B---3--:R-:W-:-:S05]  /*1a450*/  LEA.HI.X R3, R6, R3, R4, 0x2, P0 ;  /* 0x0000000306037211 */ /* 0x008fca00000f1404 */
[----:B------:R2:W-:Y:S02]  /*1a460*/  STG.E desc[UR48][R2.64], R5 ;  /* 0x0000000502007986 */ /* 0x0005e4000c101930 */
.L_x_3932:
[----:B------:R-:W-:Y:S05]  /*1a470*/  BSYNC B1 ;  /* 0x0000000000017941 */ /* 0x000fea0003800000 */
.L_x_3931:
[----:B------:R-:W-:Y:S05]  /*1a480*/  @P2 BRA `(.L_x_3927) ;  /* 0x0000000800102947 */ /* 0x000fea0003800000 */
[----:B------:R-:W3:Y:S01]  /*1a490*/  LDL.LU R12, [R1+0x4] ;  /* 0x00000400010c7983 */ /* 0x000ee20000300800 */
[----:B------:R-:W4:Y:S01]  /*1a4a0*/  LDC R9, c[0x0][0xbe8] ;  /* 0x0002fa00ff097b82 */ /* 0x000f220000000800 */
[----:B------:R-:W-:Y:S01]  /*1a4b0*/  ULDC.64 UR4, c[0x0][0xaa0] ;  /* 0x0002a80000047ab9 */ /* 0x000fe20000000a00 */
[----:B------:R-:W-:Y:S01]  /*1a4c0*/  BSSY B1, `(.L_x_3933) ;  /* 0x000004a000017945 */ /* 0x000fe20003800000 */
[----:B--2---:R-:W2:Y:S01]  /*1a4d0*/  S2R R2, SR_TID.X ;  /* 0x0000000000027919 */ /* 0x004ea20000002100 */
[----:B----4-:R-:W-:Y:S01]  /*1a4e0*/  ISETP.NE.AND P0, PT, R9, 0x1, PT ;  /* 0x000000010900780c */ /* 0x010fe20003f05270 */
[----:B--2---:R-:W-:-:S12]  /*1a4f0*/  VIADD R4, R2, 0xffffff80 ;  /* 0xffffff8002047836 */ /* 0x004fd80000000000 */
[----:B------:R-:W2:Y:S01]  /*1a500*/  @P0 LDC R7, c[0x0][0xbec] ;  /* 0x0002fb00ff070b82 */ /* 0x000ea20000000800 */
[----:B------:R-:W-:Y:S01]  /*1a510*/  IMAD R2, R24, UR4, RZ ;  /* 0x0000000418027c24 */ /* 0x000fe2000f8e02ff */
[----:B------:R-:W-:-:S03]  /*1a520*/  SHF.R.S32.HI R3, RZ, 0x1f, R4 ;  /* 0x0000001fff037819 */ /* 0x000fc60000011404 */
[----:B------:R-:W-:Y:S01]  /*1a530*/  IMAD R5, R15, UR5, R2 ;  /* 0x000000050f057c24 */ /* 0x000fe2000f8e0202 */
[----:B------:R-:W-:Y:S02]  /*1a540*/  LEA.HI R6, R3, R4, RZ, 0x3 ;  /* 0x0000000403067211 */ /* 0x000fe400078f18ff */
[----:B------:R-:W4:Y:S01]  /*1a550*/  @P0 LDC R11, c[0x0][0xbf0] ;  /* 0x0002fc00ff0b0b82 */ /* 0x000f220000000800 */
[----:B------:R-:W-:Y:S01]  /*1a560*/  IMAD.WIDE.U32 R2, R15, UR4, RZ ;  /* 0x000000040f027c25 */ /* 0x000fe2000f8e00ff */
[----:B------:R-:W-:Y:S01]  /*1a570*/  ULDC.64 UR4, c[0x0][0xae8] ;  /* 0x0002ba0000047ab9 */ /* 0x000fe20000000a00 */
[----:B------:R-:W-:Y:S02]  /*1a580*/  LOP3.LUT R13, R6, 0xfffffff8, RZ, 0xc0, !PT ;  /* 0xfffffff8060d7812 */ /* 0x000fe400078ec0ff */
[----:B------:R-:W-:Y:S02]  /*1a590*/  SHF.R.S32.HI R10, RZ, 0x3, R6 ;  /* 0x00000003ff0a7819 */ /* 0x000fe40000011406 */
[----:B------:R-:W-:Y:S01]  /*1a5a0*/  IADD3 R3, R3, R5, RZ ;  /* 0x0000000503037210 */ /* 0x000fe20007ffe0ff */
[----:B------:R-:W-:-:S04]  /*1a5b0*/  IMAD.IADD R13, R4, 0x1, -R13 ;  /* 0x00000001040d7824 */ /* 0x000fc800078e0a0d */
[----:B------:R-:W-:Y:S02]  /*1a5c0*/  IMAD R4, R13, 0x20, R10 ;  /* 0x000000200d047824 */ /* 0x000fe400078e020a */
[----:B------:R-:W-:-:S04]  /*1a5d0*/  IMAD.WIDE.U32 R2, R195, UR4, R2 ;  /* 0x00000004c3027c25 */ /* 0x000fc8000f8e0002 */
[----:B------:R-:W-:Y:S01]  /*1a5e0*/  IMAD R3, R195, UR5, R3 ;  /* 0x00000005c3037c24 */ /* 0x000fe2000f8e0203 */
[----:B------:R-:W-:Y:S01]  /*1a5f0*/  ULDC.64 UR4, c[0x0][0xaf0] ;  /* 0x0002bc0000047ab9 */ /* 0x000fe20000000a00 */
[----:B------:R-:W-:Y:S02]  /*1a600*/  IMAD.SHL.U32 R13, R13, 0x8, RZ ;  /* 0x000000080d0d7824 */ /* 0x000fe400078e00ff */
[----:B------:R-:W-:Y:S02]  /*1a610*/  IMAD R6, R26, UR4, RZ ;  /* 0x000000041a067c24 */ /* 0x000fe4000f8e02ff */
[----:B------:R-:W-:Y:S01]  /*1a620*/  IMAD.WIDE.U32 R2, R29, UR4, R2 ;  /* 0x000000041d027c25 */ /* 0x000fe2000f8e0002 */
[----:B---3--:R-:W-:-:S05]  /*1a630*/  LEA R8, R12, R4, 0x7 ;  /* 0x000000040c087211 */ /* 0x008fca00078e38ff */
[----:B--2---:R-:W-:-:S04]  /*1a640*/  @P0 IMAD.HI.U32 R4, R8, R7, RZ ;  /* 0x0000000708040227 */ /* 0x004fc800078e00ff */
[----:B------:R-:W-:Y:S01]  /*1a650*/  IMAD.MOV.U32 R5, RZ, RZ, R8 ;  /* 0x000000ffff057224 */ /* 0x000fe200078e0008 */
[----:B----4-:R-:W-:Y:S01]  /*1a660*/  @P0 SHF.R.U32.HI R5, RZ, R11, R4 ;  /* 0x0000000bff050219 */ /* 0x010fe20000011604 */
[----:B------:R-:W-:Y:S01]  /*1a670*/  IMAD R7, R29, UR5, R6 ;  /* 0x000000051d077c24 */ /* 0x000fe2000f8e0206 */
[----:B------:R-:W-:Y:S01]  /*1a680*/  ULDC.64 UR4, c[0x0][0xae0] ;  /* 0x0002b80000047ab9 */ /* 0x000fe20000000a00 */
[----:B------:R-:W-:Y:S01]  /*1a690*/  VIADD R11, R13, 0x40 ;  /* 0x000000400d0b7836 */ /* 0x000fe20000000000 */
[----:B------:R-:W-:Y:S01]  /*1a6a0*/  SHF.R.S32.HI R4, RZ, 0x1f, R5 ;  /* 0x0000001fff047819 */ /* 0x000fe20000011405 */
[----:B------:R-:W-:Y:S01]  /*1a6b0*/  IMAD.IADD R3, R3, 0x1, R7 ;  /* 0x0000000103037824 */ /* 0x000fe200078e0207 */
[----:B------:R-:W-:-:S03]  /*1a6c0*/  IADD3 R7, -R5, RZ, RZ ;  /* 0x000000ff05077210 */ /* 0x000fc60007ffe1ff */
[----:B------:R-:W-:Y:S02]  /*1a6d0*/  IMAD R4, R4, UR4, RZ ;  /* 0x0000000404047c24 */ /* 0x000fe4000f8e02ff */
[----:B------:R-:W-:Y:S02]  /*1a6e0*/  IMAD R7, R9, R7, R8 ;  /* 0x0000000709077224 */ /* 0x000fe400078e0208 */
[----:B------:R-:W-:-:S04]  /*1a6f0*/  IMAD.WIDE.U32 R2, R5, UR4, R2 ;  /* 0x0000000405027c25 */ /* 0x000fc8000f8e0002 */
[----:B------:R-:W-:Y:S01]  /*1a700*/  IMAD R5, R5, UR5, R4 ;  /* 0x0000000505057c24 */ /* 0x000fe2000f8e0204 */
[----:B------:R-:W-:Y:S01]  /*1a710*/  SHF.R.S32.HI R4, RZ, 0x1f, R7 ;  /* 0x0000001fff047819 */ /* 0x000fe20000011407 */
[----:B------:R-:W-:Y:S01]  /*1a720*/  ULDC.64 UR4, c[0x0][0xad8] ;  /* 0x0002b60000047ab9 */ /* 0x000fe20000000a00 */
[----:B------:R-:W-:Y:S01]  /*1a730*/  IMAD R8, R12, 0x80, R10 ;  /* 0x000000800c087824 */ /* 0x000fe200078e020a */
[----:B------:R-:W-:Y:S01]  /*1a740*/  SHF.R.S32.HI R12, RZ, 0x1f, R11 ;  /* 0x0000001fff0c7819 */ /* 0x000fe2000001140b */
[----:B------:R-:W-:Y:S02]  /*1a750*/  IMAD.IADD R3, R3, 0x1, R5 ;  /* 0x0000000103037824 */ /* 0x000fe400078e0205 */
[----:B------:R-:W-:Y:S02]  /*1a760*/  IMAD R6, R4, UR4, RZ ;  /* 0x0000000404067c24 */ /* 0x000fe4000f8e02ff */
[----:B------:R-:W-:Y:S01]  /*1a770*/  IMAD R9, R0, R9, RZ ;  /* 0x0000000900097224 */ /* 0x000fe200078e02ff */
[C---:B------:R-:W-:Y:S01]  /*1a780*/  IADD3 R0, R8.reuse, 0x20, RZ ;  /* 0x0000002008007810 */ /* 0x040fe20007ffe0ff */
[----:B------:R-:W-:-:S02]  /*1a790*/  VIADD R4, R8, 0x40 ;  /* 0x0000004008047836 */ /* 0x000fc40000000000 */
[C---:B------:R-:W-:Y:S01]  /*1a7a0*/  IMAD R5, R7.reuse, UR5, R6 ;  /* 0x0000000507057c24 */ /* 0x040fe2000f8e0206 */
[-C--:B------:R-:W-:Y:S01]  /*1a7b0*/  ISETP.GE.AND P2, PT, R8, R9.reuse, PT ;  /* 0x000000090800720c */ /* 0x080fe20003f46270 */
[----:B------:R-:W-:Y:S01]  /*1a7c0*/  IMAD.WIDE.U32 R2, R7, UR4, R2 ;  /* 0x0000000407027c25 */ /* 0x000fe2000f8e0002 */
[----:B------:R-:W-:Y:S01]  /*1a7d0*/  ULDC.64 UR4, c[0x0][0xa80] ;  /* 0x0002a00000047ab9 */ /* 0x000fe20000000a00 */
[----:B------:R-:W-:Y:S02]  /*1a7e0*/  ISETP.GE.AND P1, PT, R4, R9, PT ;  /* 0x000000090400720c */ /* 0x000fe40003f26270 */
[----:B------:R-:W-:Y:S01]  /*1a7f0*/  VIADD R7, R13, 0x80 ;  /* 0x000000800d077836 */ /* 0x000fe20000000000 */
[----:B------:R-:W-:Y:S02]  /*1a800*/  IADD3 R3, R3, R5, RZ ;  /* 0x0000000503037210 */ /* 0x000fe40007ffe0ff */
[----:B------:R-:W-:Y:S02]  /*1a810*/  LEA R4, P3, R2, UR4, 0x1 ;  /* 0x0000000402047c11 */ /* 0x000fe4000f8608ff */
[----:B------:R-:W-:-:S02]  /*1a820*/  ISETP.GE.AND P0, PT, R0, R9, PT ;  /* 0x000000090000720c */ /* 0x000fc40003f06270 */
[----:B------:R-:W-:Y:S02]  /*1a830*/  LEA.HI.X R5, R2, UR5, R3, 0x1, P3 ;  /* 0x0000000502057c11 */ /* 0x000fe400098f0c03 */
[----:B------:R2:W3:Y:S01]  /*1a840*/  SHFL.IDX PT, R2, R4, RZ, 0x181f ;  /* 0x00181fff04027589 */ /* 0x0004e200000e0000 */
[----:B------:R-:W-:Y:S02]  /*1a850*/  SHF.R.S32.HI R6, RZ, 0x1f, R13 ;  /* 0x0000001fff067819 */ /* 0x000fe4000001140d */
[----:B------:R-:W-:Y:S01]  /*1a860*/  SHF.R.S32.HI R10, RZ, 0x1f, R7 ;  /* 0x0000001fff0a7819 */ /* 0x000fe20000011407 */
[----:B------:R2:W4:Y:S01]  /*1a870*/  SHFL.IDX PT, R0, R5, RZ, 0x181f ;  /* 0x00181fff05007589 */ /* 0x00052200000e0000 */
[----:B------:R-:W-:Y:S05]  /*1a880*/  @P2 BRA `(.L_x_3934) ;  /* 0x0000000000342947 */ /* 0x000fea0003800000 */
[----:B------:R-:W-:Y:S02]  /*1a890*/  ULDC UR4, c[0x0][0xac8] ;  /* 0x0002b20000047ab9 */ /* 0x000fe40000000800 */
[----:B------:R-:W-:Y:S02]  /*1a8a0*/  ISETP.GE.AND P4, PT, R13, UR4, PT ;  /* 0x000000040d007c0c */ /* 0x000fe4000bf86270 */
[----:B------:R-:W-:Y:S02]  /*1a8b0*/  ISETP.GE.AND P3, PT, R11, UR4, PT ;  /* 0x000000040b007c0c */ /* 0x000fe4000bf66270 */
[----:B------:R-:W-:-:S09]  /*1a8c0*/  ISETP.GE.AND P2, PT, R7, UR4, PT ;  /* 0x0000000407007c0c */ /* 0x000fd2000bf46270 */
[-C--:B---3--:R-:W-:Y:S02]  /*1a8d0*/  @!P4 LEA R14, P6, R13, R2.reuse, 0x1 ;  /* 0x000000020d0ec211 */ /* 0x088fe400078c08ff */
[----:B------:R-:W-:Y:S02]  /*1a8e0*/  @!P3 LEA R20, P5, R11, R2, 0x1 ;  /* 0x000000020b14b211 */ /* 0x000fe400078a08ff */
[----:B----4-:R-:W-:Y:S02]  /*1a8f0*/  @!P4 LEA.HI.X R15, R13, R0, R6, 0x1, P6 ;  /* 0x000000000d0fc211 */ /* 0x010fe400030f0c06 */
[----:B------:R-:W-:Y:S02]  /*1a900*/  @!P2 LEA R2, P6, R7, R2, 0x1 ;  /* 0x000000020702a211 */ /* 0x000fe400078c08ff */
[-C--:B------:R-:W-:Y:S01]  /*1a910*/  @!P3 LEA.HI.X R21, R11, R0.reuse, R12, 0x1, P5 ;  /* 0x000000000b15b211 */ /* 0x080fe200028f0c0c */
[----:B------:R3:W-:Y:S01]  /*1a920*/  @!P4 ST.E.128 desc[UR48][R14.64], RZ ;  /* 0x000000ff0e00c985 */ /* 0x0007e2000c101d30 */
[----:B------:R-:W-:-:S03]  /*1a930*/  @!P2 LEA.HI.X R3, R7, R0, R10, 0x1, P6 ;  /* 0x000000000703a211 */ /* 0x000fc600030f0c0a */
[----:B------:R3:W-:Y:S04]  /*1a940*/  @!P3 ST.E.128 desc[UR48][R20.64], RZ ;  /* 0x000000ff1400b985 */ /* 0x0007e8000c101d30 */
[----:B------:R3:W-:Y:S02]  /*1a950*/  @!P2 ST.E.128 desc[UR48][R2.64], RZ ;  /* 0x000000ff0200a985 */ /* 0x0007e4000c101d30 */
.L_x_3934:
[----:B------:R-:W-:Y:S05]  /*1a960*/  BSYNC B1 ;  /* 0x0000000000017941 */ /* 0x000fea0003800000 */
.L_x_3933:
[----:B----4-:R4:W0:Y:S01]  /*1a970*/  SHFL.IDX PT, R0, R5, 0x1, 0x181f ;  /* 0x00381f0005007f89 */ /* 0x01082200000e0000 */
[----:B------:R-:W-:Y:S03]  /*1a980*/  BSSY B1, `(.L_x_3935) ;  /* 0x0000010000017945 */ /* 0x000fe60003800000 */
[----:B---3--:R4:W3:Y:S01]  /*1a990*/  SHFL.IDX PT, R2, R4, 0x1, 0x181f ;  /* 0x00381f0004027f89 */ /* 0x0088e200000e0000 */
        /* <DEDUP_REMOVED lines=14> */
.L_x_3936:
[----:B------:R-:W-:Y:S05]  /*1aa80*/  BSYNC B1 ;  /* 0x0000000000017941 */ /* 0x000fea0003800000 */
.L_x_3935:
[----:B0-----:R0:W0:Y:S01]  /*1aa90*/  SHFL.IDX PT, R0, R5, 0x2, 0x181f ;  /* 0x00581f0005007f89 */ /* 0x00102200000e0000 */
[----:B------:R-:W-:Y:S03]  /*1aaa0*/  BSSY B1, `(.L_x_3937) ;  /* 0x0000010000017945 */ /* 0x000fe60003800000 */
[----:B---3--:R3:W0:Y:S01]  /*1aab0*/  SHFL.IDX PT, R2, R4, 0x2, 0x181f ;  /* 0x00581f0004027f89 */ /* 0x00862200000e0000 */
        /* <DEDUP_REMOVED lines=11> */
[----:B------:R0:W-:Y:S04]  /*1ab70*/  @!P3 ST.E.128 desc[UR48][R14.64], RZ ;  /* 0x000000ff0e00b985 */ /* 0x0001e8000c101d30 */
[----:B------:R0:W-:Y:S04]  /*1ab80*/  @!P4 ST.E.128 desc[UR48][R20.64], RZ ;  /* 0x000000ff1400c985 */ /* 0x0001e8000c101d30 */
[----:B------:R0:W-:Y:S02]  /*1ab90*/  @!P5 ST.E.128 desc[UR48][R2.64], RZ ;  /* 0x000000ff0200d985 */ /* 0x0001e4000c101d30 */
.L_x_3938:
[----:B------:R-:W-:Y:S05]  /*1aba0*/  BSYNC B1 ;  /* 0x0000000000017941 */ /* 0x000fea0003800000 */
.L_x_3937:
[----:B0-----:R-:W-:Y:S01]  /*1abb0*/  IADD3 R0, R8, 0x60, RZ ;  /* 0x0000006008007810 */ /* 0x001fe20007ffe0ff */
[----:B--2-4-:R-:W4:Y:S03]  /*1abc0*/  SHFL.IDX PT, R5, R5, 0x3, 0x181f ;  /* 0x00781f0005057f89 */ /* 0x014f2600000e0000 */
[----:B------:R-:W-:Y:S01]  /*1abd0*/  ISETP.GE.AND P0, PT, R0, R9, PT ;  /* 0x000000090000720c */ /* 0x000fe20003f06270 */
[----:B------:R0:W2:-:S12]  /*1abe0*/  SHFL.IDX PT, R2, R4, 0x3, 0x181f ;  /* 0x00781f0004027f89 */ /* 0x00009800000e0000 */
[----:B0-----:R-:W-:Y:S05]  /*1abf0*/  @P0 BRA `(.L_x_3927) ;  /* 0x0000000000340947 */ /* 0x001fea0003800000 */
[----:B------:R-:W-:Y:S02]  /*1ac00*/  ULDC UR4, c[0x0][0xac8] ;  /* 0x0002b20000047ab9 */ /* 0x000fe40000000800 */
[----:B------:R-:W-:Y:S02]  /*1ac10*/  ISETP.GE.AND P3, PT, R13, UR4, PT ;  /* 0x000000040d007c0c */ /* 0x000fe4000bf66270 */
[----:B------:R-:W-:Y:S02]  /*1ac20*/  ISETP.GE.AND P4, PT, R11, UR4, PT ;  /* 0x000000040b007c0c */ /* 0x000fe4000bf86270 */
[----:B------:R-:W-:-:S09]  /*1ac30*/  ISETP.GE.AND P5, PT, R7, UR4, PT ;  /* 0x0000000407007c0c */ /* 0x000fd2000bfa6270 */
[-C--:B--2---:R-:W-:Y:S02]  /*1ac40*/  @!P3 LEA R8, P0, R13, R2.reuse, 0x1 ;  /* 0x000000020d08b211 */ /* 0x084fe400078008ff */
        /* <DEDUP_REMOVED lines=8> */
.L_x_3927:
[----:B------:R-:W-:Y:S05]  /*1acd0*/  BSYNC B0 ;  /* 0x0000000000007941 */ /* 0x000fea0003800000 */
.L_x_3917:
[----:B------:R-:W-:Y:S02]  /*1ace0*/  ULDC UR4, c[0x0][0xc3c] ;  /* 0x00030f0000047ab9 */ /* 0x000fe40000000800 */
[----:B-1----:R-:W-:-:S13]  /*1acf0*/  ISETP.GE.AND P0, PT, R135, UR4, PT ;  /* 0x0000000487007c0c */ /* 0x002fda000bf06270 */
[----:B------:R-:W-:Y:S05]  /*1ad00*/  @!P0 BRA `(.L_x_3939) ;  /* 0xfffffe6800948947 */ /* 0x000fea000383ffff */
[----:B------:R-:W-:Y:S05]  /*1ad10*/  BRA `(.L_x_3717) ;  /* 0x0000007000e07947 */ /* 0x000fea0003800000 */
.L_x_3715:
[----:B------:R-:W-:-:S08]  /*1ad20*/  NOP ;  /* 0x0000000000007918 */ /* 0x000fd00000000000 */
[----:B------:R-:W0:-:S00]  /*1ad30*/  USETMAXREG.DEALLOC.CTAPOOL 0x28 ;  /* 0x00000028000079c8 */ /* 0x000e0000080e0500 */
[----:B0-----:R-:W2:Y:S01]  /*1ad40*/  LDL.LU R3, [R1] ;  /* 0x0000000001037983 */ /* 0x001ea20000300800 */
[----:B------:R-:W-:Y:S01]  /*1ad50*/  LOP3.LUT R2, R2, 0x3, RZ, 0xc0, !PT ;  /* 0x0000000302027812 */ /* 0x000fe200078ec0ff */
[----:B------:R-:W-:-:S05]  /*1ad60*/  IMAD.MOV.U32 R6, RZ, RZ, RZ ;  /* 0x000000ffff067224 */ /* 0x000fca00078e00ff */
[----:B------:R-:W0:Y:S02]  /*1ad70*/  SHFL.IDX PT, R2, R2, RZ, 0x1f ;  /* 0x00001fff02027589 */ /* 0x000e2400000e0000 */
[----:B0-----:R-:W-:Y:S02]  /*1ad80*/  ISETP.NE.AND P0, PT, R2, RZ, PT ;  /* 0x000000ff0200720c */ /* 0x001fe40003f05270 */
[----:B--2---:R-:W-:-:S11]  /*1ad90*/  LOP3.LUT R3, R3, 0xffffffdf, RZ, 0xc0, !PT ;  /* 0xffffffdf03037812 */ /* 0x004fd600078ec0ff */
[----:B------:R-:W-:-:S05]  /*1ada0*/  @P0 LOP3.LUT R3, R3, 0x20, RZ, 0xfc, !PT ;  /* 0x0000002003030812 */ /* 0x000fca00078efcff */
[----:B------:R0:W-:Y:S01]  /*1adb0*/  STL [R1], R3 ;  /* 0x0000000301007387 */ /* 0x0001e20000100800 */
[----:B------:R-:W-:Y:S05]  /*1adc0*/  @!P0 BRA `(.L_x_3940) ;  /* 0x00000000001c8947 */ /* 0x000fea0003800000 */
[----:B------:R-:W1:Y:S08]  /*1add0*/  S2UR UR5, SR_CgaCtaId ;  /* 0x00000000000579c3 */ /* 0x000e700000008800 */
[----:B------:R-:W-:Y:S06]  /*1ade0*/  BAR.SYNC.DEFER_BLOCKING 0x5, 0x180 ;  /* 0x0146000000007b1d */ /* 0x000fec0000010000 */
[----:B------:R-:W-:-:S02]  /*1adf0*/  UMOV UR4, 0x400 ;  /* 0x0000040000047882 */ /* 0x000fc40000000000 */
[----:B-1----:R-:W-:-:S09]  /*1ae00*/  ULEA UR4, UR5, UR4, 0x18 ;  /* 0x0000000405047291 */ /* 0x002fd2000f8ec03f */
[----:B------:R-:W1:Y:S01]  /*1ae10*/  LDS.128 R16, [UR4+0x308d0] ;  /* 0x0308d004ff107984 */ /* 0x000e620008000c00 */
[----:B------:R-:W-:Y:S06]  /*1ae20*/  BAR.ARV 0x4, 0x180 ;  /* 0x0106000000007b1d */ /* 0x000fec0000002000 */
[----:B------:R-:W-:Y:S05]  /*1ae30*/  BRA `(.L_x_3941) ;  /* 0x0000000800947947 */ /* 0x000fea0003800000 */
.L_x_3940:
[----:B------:R-:W-:Y:S01]  /*1ae40*/  LOP3.LUT R7, R0, 0x1f, RZ, 0xc0, !PT ;  /* 0x0000001f00077812 */ /* 0x000fe200078ec0ff */
[----:B------:R-:W-:Y:S01]  /*1ae50*/  ULDC UR4, c[0x0][0xc3c] ;  /* 0x00030f0000047ab9 */ /* 0x000fe20000000800 */
[----:B------:R-:W-:Y:S01]  /*1ae60*/  IMAD.MOV.U32 R9, RZ, RZ, RZ ;  /* 0x000000ffff097224 */ /* 0x000fe200078e00ff */
[----:B------:R-:W1:Y:S01]  /*1ae70*/  S2UR UR6, SR_CTAID.X ;  /* 0x00000000000679c3 */ /* 0x000e620000002500 */
[----:B------:R-:W-:Y:S01]  /*1ae80*/  ISETP.NE.AND P0, PT, R7, 0x1f, PT ;  /* 0x0000001f0700780c */ /* 0x000fe20003f05270 */
[----:B------:R-:W-:-:S03]  /*1ae90*/  ULDC UR5, c[0x0][0xc38] ;  /* 0x00030e0000057ab9 */ /* 0x000fc60000000800 */
[----:B------:R-:W-:-:S13]  /*1aea0*/  ISETP.GE.OR P1, PT, R7, UR4, !P0 ;  /* 0x0000000407007c0c */ /* 0x000fda000c726670 */
[----:B------:R-:W2:Y:S08]  /*1aeb0*/  @!P1 LDC.64 R4, c[0x0][0xc80] ;  /* 0x00032000ff049b82 */ /* 0x000eb00000000a00 */
[----:B0-----:R-:W0:Y:S01]  /*1aec0*/  @!P1 LDC.64 R2, c[0x0][0xc78] ;  /* 0x00031e00ff029b82 */ /* 0x001e220000000a00 */
[----:B--2---:R-:W-:-:S05]  /*1aed0*/  @!P1 IMAD.WIDE.U32 R4, R7, 0x4, R4 ;  /* 0x0000000407049825 */ /* 0x004fca00078e0004 */
[----:B------:R-:W2:Y:S01]  /*1aee0*/  @!P1 LDG.E R6, desc[UR48][R4.64] ;  /* 0x0000003004069981 */ /* 0x000ea2000c1e1900 */
[----:B0-----:R-:W-:-:S05]  /*1aef0*/  @!P1 IMAD.WIDE.U32 R2, R7, 0x4, R2 ;  /* 0x0000000407029825 */ /* 0x001fca00078e0002 */
[----:B------:R-:W2:Y:S01]  /*1af00*/  @!P1 LDG.E R9, desc[UR48][R2.64] ;  /* 0x0000003002099981 */ /* 0x000ea2000c1e1900 */
[C---:B------:R-:W-:Y:S02]  /*1af10*/  ISETP.NE.AND P1, PT, R7.reuse, RZ, PT ;  /* 0x000000ff0700720c */ /* 0x040fe40003f25270 */
[C---:B------:R-:W-:Y:S02]  /*1af20*/  ISETP.GE.U32.AND P2, PT, R7.reuse, 0x2, PT ;  /* 0x000000020700780c */ /* 0x040fe40003f46070 */
[C---:B------:R-:W-:Y:S02]  /*1af30*/  ISETP.GE.U32.AND P3, PT, R7.reuse, 0x4, PT ;  /* 0x000000040700780c */ /* 0x040fe40003f66070 */
[C---:B------:R-:W-:Y:S02]  /*1af40*/  ISETP.GE.U32.AND P4, PT, R7.reuse, 0x8, PT ;  /* 0x000000080700780c */ /* 0x040fe40003f86070 */
[----:B------:R-:W-:Y:S01]  /*1af50*/  ISETP.GE.U32.AND P5, PT, R7, 0x10, PT ;  /* 0x000000100700780c */ /* 0x000fe20003fa6070 */
[----:B------:R-:W-:Y:S01]  /*1af60*/  UMOV UR4, URZ ;  /* 0x0000003f00047c82 */ /* 0x000fe20008000000 */
        /* <DEDUP_REMOVED lines=16> */
[----:B------:R-:W0:Y:S02]  /*1b070*/  SHFL.IDX PT, R8, R5, 0x1f, 0x1f ;  /* 0x03e01f0005087f89 */ /* 0x000e2400000e0000 */
[----:B0-----:R-:W-:-:S05]  /*1b080*/  IMAD R8, R8, UR5, RZ ;  /* 0x0000000508087c24 */ /* 0x001fca000f8e02ff */
[----:B-1----:R-:W-:Y:S01]  /*1b090*/  ISETP.GT.AND P6, PT, R8, UR6, PT ;  /* 0x0000000608007c0c */ /* 0x002fe2000bfc4270 */
[----:B------:R-:W-:-:S12]  /*1b0a0*/  IMAD.MOV.U32 R3, RZ, RZ, R8 ;  /* 0x000000ffff037224 */ /* 0x000fd800078e0008 */
[----:B------:R-:W-:Y:S05]  /*1b0b0*/  @P6 BRA `(.L_x_3942) ;  /* 0x0000000000a06947 */ /* 0x000fea0003800000 */
[----:B------:R-:W-:Y:S01]  /*1b0c0*/  MOV R8, R3 ;  /* 0x0000000300087202 */ /* 0x000fe20000000f00 */
[----:B------:R-:W-:Y:S01]  /*1b0d0*/  UMOV UR4, URZ ;  /* 0x0000003f00047c82 */ /* 0x000fe20008000000 */
[----:B------:R-:W-:-:S05]  /*1b0e0*/  ULDC UR5, c[0x0][0xc38] ;  /* 0x00030e0000057ab9 */ /* 0x000fca0000000800 */
.L_x_3944:
[----:B------:R-:W0:Y:S01]  /*1b0f0*/  LDC R2, c[0x0][0xc3c] ;  /* 0x00030f00ff027b82 */ /* 0x000e220000000800 */
[----:B------:R-:W-:Y:S01]  /*1b100*/  UIADD3 UR4, UR4, 0x1f, URZ ;  /* 0x0000001f04047890 */ /* 0x000fe2000fffe03f */
[----:B------:R-:W-:Y:S02]  /*1b110*/  ULDC UR7, c[0x0][0xc3c] ;  /* 0x00030f0000077ab9 */ /* 0x000fe40000000800 */
[----:B------:R-:W-:-:S03]  /*1b120*/  IMAD.U32 R19, RZ, RZ, UR7 ;  /* 0x00000007ff137e24 */ /* 0x000fc6000f8e00ff */
[----:B0-----:R-:W-:-:S13]  /*1b130*/  ISETP.LE.AND P6, PT, R2, UR4, PT ;  /* 0x0000000402007c0c */ /* 0x001fda000bfc3270 */
[----:B------:R-:W-:Y:S05]  /*1b140*/  @P6 BRA `(.L_x_3943) ;  /* 0x0000000400ac6947 */ /* 0x000fea0003800000 */
[----:B------:R-:W-:Y:S01]  /*1b150*/  VIADD R9, R7, UR4 ;  /* 0x0000000407097c36 */ /* 0x000fe20008000000 */
[----:B------:R-:W-:-:S04]  /*1b160*/  MOV R6, RZ ;  /* 0x000000ff00067202 */ /* 0x000fc80000000f00 */
        /* <DEDUP_REMOVED lines=24> */
[----:B------:R-:W0:Y:S02]  /*1b2f0*/  SHFL.IDX PT, R2, R5, 0x1f, 0x1f ;  /* 0x03e01f0005027f89 */ /* 0x000e2400000e0000 */
[----:B0-----:R-:W-:-:S04]  /*1b300*/  IMAD R3, R2, UR5, RZ ;  /* 0x0000000502037c24 */ /* 0x001fc8000f8e02ff */
[----:B------:R-:W-:-:S05]  /*1b310*/  IMAD.IADD R8, R3, 0x1, R8 ;  /* 0x0000000103087824 */ /* 0x000fca00078e0208 */
[----:B------:R-:W-:-:S13]  /*1b320*/  ISETP.GT.AND P6, PT, R8, UR6, PT ;  /* 0x0000000608007c0c */ /* 0x000fda000bfc4270 */
[----:B------:R-:W-:Y:S05]  /*1b330*/  @!P6 BRA `(.L_x_3944) ;  /* 0xfffffffc006ce947 */ /* 0x000fea000383ffff */
.L_x_3942:
        /* <DEDUP_REMOVED lines=12> */
[----:B0-----:R-:W-:-:S06]  /*1b400*/  IADD3 R2, R10, 0xffffffe, RZ ;  /* 0x0ffffffe0a027810 */ /* 0x001fcc0007ffe0ff */
[----:B------:R-:W0:Y:S02]  /*1b410*/  F2I.FTZ.U32.TRUNC.NTZ R3, R2 ;  /* 0x0000000200037305 */ /* 0x000e24000021f000 */
[----:B0-----:R-:W-:Y:S01]  /*1b420*/  IMAD.MOV R12, RZ, RZ, -R3 ;  /* 0x000000ffff0c7224 */ /* 0x001fe200078e0a03 */
[----:B-12---:R-:W-:Y:S06]  /*1b430*/  @!P0 BRA `(.L_x_3945) ;  /* 0x0000000000088947 */ /* 0x006fec0003800000 */
[----:B------:R-:W-:-:S06]  /*1b440*/  IADD3 R16, R19, -0x1, RZ ;  /* 0xffffffff13107810 */ /* 0x000fcc0007ffe0ff */
[----:B------:R0:W1:Y:S02]  /*1b450*/  SHFL.IDX PT, R16, R5, R16, 0x1f ;  /* 0x00001f1005107589 */ /* 0x00006400000e0000 */
.L_x_3945:
[----:B-1----:R-:W-:Y:S01]  /*1b460*/  IMAD R16, R16, UR5, R11 ;  /* 0x0000000510107c24 */ /* 0x002fe2000f8e020b */
[----:B0-----:R-:W-:Y:S01]  /*1b470*/  IABS R5, R9 ;  /* 0x0000000900057213 */ /* 0x001fe20000000000 */
[----:B------:R-:W-:Y:S01]  /*1b480*/  IMAD.MOV.U32 R11, RZ, RZ, R12 ;  /* 0x000000ffff0b7224 */ /* 0x000fe200078e000c */
[----:B------:R-:W-:Y:S01]  /*1b490*/  IABS R12, R6 ;  /* 0x00000006000c7213 */ /* 0x000fe20000000000 */
[----:B------:R-:W-:Y:S01]  /*1b4a0*/  IMAD.MOV.U32 R2, RZ, RZ, RZ ;  /* 0x000000ffff027224 */ /* 0x000fe200078e00ff */
[----:B------:R-:W-:Y:S01]  /*1b4b0*/  IADD3 R17, -R16, UR6, RZ ;  /* 0x0000000610117c10 */ /* 0x000fe2000fffe1ff */
[----:B------:R-:W-:Y:S01]  /*1b4c0*/  IMAD R11, R11, R4, RZ ;  /* 0x000000040b0b7224 */ /* 0x000fe200078e02ff */
[----:B------:R-:W-:Y:S01]  /*1b4d0*/  IADD3 R12, RZ, -R12, RZ ;  /* 0x8000000cff0c7210 */ /* 0x000fe20007ffe0ff */
[----:B------:R-:W0:Y:S01]  /*1b4e0*/  I2F.RP R8, R5 ;  /* 0x0000000500087306 */ /* 0x000e220000209400 */
[----:B------:R-:W-:Y:S01]  /*1b4f0*/  IABS R10, R17 ;  /* 0x00000011000a7213 */ /* 0x000fe20000000000 */
[----:B------:R-:W-:Y:S01]  /*1b500*/  IMAD.HI.U32 R2, R3, R11, R2 ;  /* 0x0000000b03027227 */ /* 0x000fe200078e0002 */
[----:B------:R-:W-:-:S03]  /*1b510*/  IADD3 R19, R19, UR4, RZ ;  /* 0x0000000413137c10 */ /* 0x000fc6000fffe0ff */
[----:B------:R-:W-:Y:S02]  /*1b520*/  IMAD.MOV.U32 R3, RZ, RZ, R10 ;  /* 0x000000ffff037224 */ /* 0x000fe400078e000a */
[----:B------:R-:W-:Y:S02]  /*1b530*/  IMAD.MOV.U32 R10, RZ, RZ, R12 ;  /* 0x000000ffff0a7224 */ /* 0x000fe400078e000c */
[----:B------:R-:W-:-:S04]  /*1b540*/  IMAD.HI.U32 R2, R2, R3, RZ ;  /* 0x0000000302027227 */ /* 0x000fc800078e00ff */
[----:B------:R-:W-:Y:S01]  /*1b550*/  IMAD R3, R2, R10, R3 ;  /* 0x0000000a02037224 */ /* 0x000fe200078e0203 */
[----:B0-----:R-:W0:Y:S04]  /*1b560*/  MUFU.RCP R8, R8 ;  /* 0x0000000800087308 */ /* 0x001e280000001000 */
[----:B------:R-:W-:-:S13]  /*1b570*/  ISETP.GT.U32.AND P1, PT, R4, R3, PT ;  /* 0x000000030400720c */ /* 0x000fda0003f24070 */
[-C--:B------:R-:W-:Y:S01]  /*1b580*/  @!P1 IADD3 R3, R3, -R4.reuse, RZ ;  /* 0x8000000403039210 */ /* 0x080fe20007ffe0ff */
        /* <DEDUP_REMOVED lines=11> */
[----:B-1----:R-:W-:-:S03]  /*1b640*/  IMAD.MOV R2, RZ, RZ, -R3 ;  /* 0x000000ffff027224 */ /* 0x002fc600078e0a03 */
[----:B------:R-:W-:Y:S01]  /*1b650*/  @!P2 IADD3 R8, -R8, RZ, RZ ;  /* 0x000000ff0808a210 */ /* 0x000fe20007ffe1ff */
[----:B------:R-:W-:Y:S01]  /*1b660*/  IMAD R11, R2, R5, RZ ;  /* 0x00000005020b7224 */ /* 0x000fe200078e02ff */
[----:B------:R-:W-:Y:S01]  /*1b670*/  @!P1 LOP3.LUT R8, RZ, R6, RZ, 0x33, !PT ;  /* 0x00000006ff089212 */ /* 0x000fe200078e33ff */
[----:B------:R-:W-:-:S03]  /*1b680*/  IMAD.MOV.U32 R2, RZ, RZ, RZ ;  /* 0x000000ffff027224 */ /* 0x000fc600078e00ff */
[----:B------:R-:W-:Y:S01]  /*1b690*/  IABS R4, R8 ;  /* 0x0000000800047213 */ /* 0x000fe20000000000 */
[----:B------:R-:W-:-:S03]  /*1b6a0*/  IMAD.HI.U32 R2, R3, R11, R2 ;  /* 0x0000000b03027227 */ /* 0x000fc600078e0002 */
[----:B------:R-:W-:Y:S01]  /*1b6b0*/  MOV R3, R4 ;  /* 0x0000000400037202 */ /* 0x000fe20000000f00 */
[----:B------:R-:W-:Y:S02]  /*1b6c0*/  IMAD.MOV.U32 R4, RZ, RZ, R10 ;  /* 0x000000ffff047224 */ /* 0x000fe400078e000a */
[----:B------:R-:W-:Y:S02]  /*1b6d0*/  IMAD R6, R6, R8, RZ ;  /* 0x0000000806067224 */ /* 0x000fe400078e02ff */
[----:B------:R-:W-:-:S04]  /*1b6e0*/  IMAD.HI.U32 R2, R2, R3, RZ ;  /* 0x0000000302027227 */ /* 0x000fc800078e00ff */
[----:B------:R-:W-:Y:S01]  /*1b6f0*/  IMAD R4, R2, R4, R3 ;  /* 0x0000000402047224 */ /* 0x000fe200078e0203 */
[----:B------:R-:W-:Y:S01]  /*1b700*/  LOP3.LUT R3, R8, R9, RZ, 0x3c, !PT ;  /* 0x0000000908037212 */ /* 0x000fe200078e3cff */
[----:B------:R-:W-:-:S03]  /*1b710*/  IMAD.IADD R17, R17, 0x1, -R6 ;  /* 0x0000000111117824 */ /* 0x000fc600078e0a06 */
[----:B------:R-:W-:Y:S02]  /*1b720*/  ISETP.GT.U32.AND P1, PT, R5, R4, PT ;  /* 0x000000040500720c */ /* 0x000fe40003f24070 */
[----:B------:R-:W-:-:S11]  /*1b730*/  ISETP.GE.AND P2, PT, R3, RZ, PT ;  /* 0x000000ff0300720c */ /* 0x000fd60003f46270 */
[----:B------:R-:W-:Y:S01]  /*1b740*/  @!P1 IMAD.IADD R4, R4, 0x1, -R5 ;  /* 0x0000000104049824 */ /* 0x000fe200078e0a05 */
[----:B------:R-:W-:Y:S02]  /*1b750*/  @!P1 IADD3 R2, R2, 0x1, RZ ;  /* 0x0000000102029810 */ /* 0x000fe40007ffe0ff */
[----:B------:R-:W-:Y:S02]  /*1b760*/  ISETP.NE.AND P1, PT, R9, RZ, PT ;  /* 0x000000ff0900720c */ /* 0x000fe40003f25270 */
[----:B------:R-:W-:-:S13]  /*1b770*/  ISETP.GE.U32.AND P0, PT, R4, R5, PT ;  /* 0x000000050400720c */ /* 0x000fda0003f06070 */
[----:B------:R-:W-:-:S04]  /*1b780*/  @P0 VIADD R2, R2, 0x1 ;  /* 0x0000000102020836 */ /* 0x000fc80000000000 */
[----:B------:R-:W-:Y:S01]  /*1b790*/  @!P2 IMAD.MOV R2, RZ, RZ, -R2 ;  /* 0x000000ffff02a224 */ /* 0x000fe200078e0a02 */
[----:B------:R-:W-:-:S04]  /*1b7a0*/  @!P1 LOP3.LUT R2, RZ, R9, RZ, 0x33, !PT ;  /* 0x00000009ff029212 */ /* 0x000fc800078e33ff */
[----:B------:R-:W-:-:S05]  /*1b7b0*/  IADD3 R18, -R2, RZ, RZ ;  /* 0x000000ff02127210 */ /* 0x000fca0007ffe1ff */
[C---:B------:R-:W-:Y:S02]  /*1b7c0*/  IMAD R18, R9.reuse, R18, R8 ;  /* 0x0000001209127224 */ /* 0x040fe400078e0208 */
[----:B------:R-:W-:-:S04]  /*1b7d0*/  IMAD R9, R9, 0x1000000, R2 ;  /* 0x0100000009097824 */ /* 0x000fc800078e0202 */
[----:B------:R-:W-:Y:S01]  /*1b7e0*/  IMAD R18, R18, 0x10000, R9 ;  /* 0x0001000012127824 */ /* 0x000fe200078e0209 */
[----:B------:R-:W-:Y:S06]  /*1b7f0*/  BRA `(.L_x_3946) ;  /* 0x00000000000c7947 */ /* 0x000fec0003800000 */
.L_x_3943:
[----:B------:R-:W-:Y:S01]  /*1b800*/  IMAD.MOV.U32 R17, RZ, RZ, RZ ;  /* 0x000000ffff117224 */ /* 0x000fe200078e00ff */
[----:B------:R-:W-:Y:S01]  /*1b810*/  MOV R16, UR6 ;  /* 0x0000000600107c02 */ /* 0x000fe20008000f00 */
[----:B------:R-:W-:-:S07]  /*1b820*/  IMAD.MOV.U32 R18, RZ, RZ, RZ ;  /* 0x000000ffff127224 */ /* 0x000fce00078e00ff */
.L_x_3946:
[----:B------:R-:W-:-:S13]  /*1b830*/  ISETP.NE.AND P0, PT, R7, RZ, PT ;  /* 0x000000ff0700720c */ /* 0x000fda0003f05270 */
[----:B------:R-:W0:Y:S01]  /*1b840*/  @!P0 S2R R3, SR_CgaCtaId ;  /* 0x0000000000038919 */ /* 0x000e220000008800 */
[----:B------:R-:W-:-:S04]  /*1b850*/  @!P0 MOV R2, 0x400 ;  /* 0x0000040000028802 */ /* 0x000fc80000000f00 */
[----:B0-----:R-:W-:-:S05]  /*1b860*/  @!P0 LEA R2, R3, R2, 0x18 ;  /* 0x0000000203028211 */ /* 0x001fca00078ec0ff */
[----:B------:R0:W-:Y:S01]  /*1b870*/  @!P0 STS.128 [R2+0x308d0], R16 ;  /* 0x0308d01002008388 */ /* 0x0001e20000000c00 */
[----:B------:R-:W-:Y:S06]  /*1b880*/  BAR.ARV 0x5, 0x180 ;  /* 0x0146000000007b1d */ /* 0x000fec0000002000 */
.L_x_3941:
[----:B------:R2:W-:Y:S01]  /*1b890*/  STL [R1+0x28], RZ ;  /* 0x000028ff01007387 */ /* 0x0005e20000100800 */
[----:B------:R-:W-:Y:S01]  /*1b8a0*/  ULDC UR4, c[0x0][0xc3c] ;  /* 0x00030f0000047ab9 */ /* 0x000fe20000000800 */
[----:B------:R-:W-:Y:S01]  /*1b8b0*/  IMAD.MOV.U32 R28, RZ, RZ, 0x1 ;  /* 0x00000001ff1c7424 */ /* 0x000fe200078e00ff */
[----:B-1----:R-:W-:Y:S02]  /*1b8c0*/  ISETP.GE.AND P0, PT, R19, UR4, PT ;  /* 0x0000000413007c0c */ /* 0x002fe4000bf06270 */
[----:B------:R-:W-:-:S11]  /*1b8d0*/  MOV R26, RZ ;  /* 0x000000ff001a7202 */ /* 0x000fd60000000f00 */
[----:B--2---:R-:W-:Y:S05]  /*1b8e0*/  @P0 BRA `(.L_x_3947) ;  /* 0x0000006400100947 */ /* 0x004fea0003800000 */
[----:B------:R-:W1:Y:S01]  /*1b8f0*/  S2UR UR5, SR_CgaCtaId ;  /* 0x00000000000579c3 */ /* 0x000e620000008800 */
[----:B------:R2:W-:Y:S01]  /*1b900*/  STL [R1+0x28], RZ ;  /* 0x000028ff01007387 */ /* 0x0005e20000100800 */
[C---:B------:R-:W-:Y:S01]  /*1b910*/  IMAD.SHL.U32 R32, R0.reuse, 0x8, RZ ;  /* 0x0000000800207824 */ /* 0x040fe200078e00ff */
[----:B0-----:R-:W-:Y:S01]  /*1b920*/  LOP3.LUT R2, R0, 0x7f, RZ, 0xc0, !PT ;  /* 0x0000007f00027812 */ /* 0x001fe200078ec0ff */
[----:B------:R-:W-:Y:S01]  /*1b930*/  UMOV UR4, 0x400 ;  /* 0x0000040000047882 */ /* 0x000fe20000000000 */
[----:B------:R-:W-:Y:S01]  /*1b940*/  BSSY B8, `(.L_x_3947) ;  /* 0x000063e000087945 */ /* 0x000fe20003800000 */
[----:B------:R-:W-:Y:S01]  /*1b950*/  IMAD.MOV.U32 R29, RZ, RZ, 0x1 ;  /* 0x00000001ff1d7424 */ /* 0x000fe200078e00ff */
[----:B------:R-:W-:Y:S01]  /*1b960*/  LOP3.LUT R3, R32, 0x1f8, RZ, 0xc0, !PT ;  /* 0x000001f820037812 */ /* 0x000fe200078ec0ff */
[----:B------:R-:W-:Y:S01]  /*1b970*/  IMAD.SHL.U32 R36, R2, 0x8, RZ ;  /* 0x0000000802247824 */ /* 0x000fe200078e00ff */
[----:B------:R-:W-:Y:S02]  /*1b980*/  SHF.R.U32.HI R2, RZ, 0x3, R2 ;  /* 0x00000003ff027819 */ /* 0x000fe40000011602 */
[----:B------:R-:W-:-:S02]  /*1b990*/  CS2R R26, SRZ ;  /* 0x00000000001a7805 */ /* 0x000fc4000001ff00 */
[----:B------:R-:W-:Y:S01]  /*1b9a0*/  LOP3.LUT R3, R3, 0x38, R0, 0x78, !PT ;  /* 0x0000003803037812 */ /* 0x000fe200078e7800 */
[----:B------:R-:W-:Y:S01]  /*1b9b0*/  IMAD.MOV.U32 R28, RZ, RZ, 0x1 ;  /* 0x00000001ff1c7424 */ /* 0x000fe200078e00ff */
[----:B------:R-:W-:Y:S01]  /*1b9c0*/  SHF.L.U32 R0, R0, 0x4, RZ ;  /* 0x0000000400007819 */ /* 0x000fe200000006ff */
[----:B------:R-:W-:Y:S01]  /*1b9d0*/  ULOP3.LUT UR39, UR61, 0x2, URZ, 0xfc, !UPT ;  /* 0x000000023d277892 */ /* 0x000fe2000f8efc3f */
[----:B------:R-:W-:Y:S01]  /*1b9e0*/  LOP3.LUT R36, R3, 0x200, R36, 0xf8, !PT ;  /* 0x0000020003247812 */ /* 0x000fe200078ef824 */
[----:B------:R-:W-:Y:S01]  /*1b9f0*/  ULDC.64 UR36, c[0x0][0x198] ;  /* 0x0000660000247ab9 */ /* 0x000fe20000000a00 */
[----:B------:R-:W-:Y:S01]  /*1ba00*/  LOP3.LUT R32, R32, 0x38, RZ, 0xc0, !PT ;  /* 0x0000003820207812 */ /* 0x000fe200078ec0ff */
[----:B------:R-:W-:Y:S01]  /*1ba10*/  ULDC UR38, c[0x0][0xc] ;  /* 0x0000030000267ab9 */ /* 0x000fe20000000800 */
[----:B------:R-:W-:Y:S02]  /*1ba20*/  LOP3.LUT R0, R2, 0x70, R0, 0xf8, !PT ;  /* 0x0000007002007812 */ /* 0x000fe400078ef800 */
[----:B------:R-:W-:-:S02]  /*1ba30*/  LOP3.LUT R35, R32, 0x40, RZ, 0xfc, !PT ;  /* 0x0000004020237812 */ /* 0x000fc400078efcff */
[----:B------:R-:W-:Y:S01]  /*1ba40*/  LOP3.LUT R33, R32, 0x80, RZ, 0xfc, !PT ;  /* 0x0000008020217812 */ /* 0x000fe200078efcff */
[----:B-1----:R-:W-:-:S06]  /*1ba50*/  ULEA UR4, UR5, UR4, 0x18 ;  /* 0x0000000405047291 */ /* 0x002fcc000f8ec03f */
[----:B------:R-:W-:-:S05]  /*1ba60*/  MOV R22, UR4 ;  /* 0x0000000400167c02 */ /* 0x000fca0008000f00 */
[----:B--2---:R-:W-:-:S07]  /*1ba70*/  IMAD R37, R36, 0x2, R22 ;  /* 0x0000000224257824 */ /* 0x004fce00078e0216 */
.L_x_4052:
[----:B0-----:R-:W0:Y:S02]  /*1ba80*/  LDC.64 R30, c[0x0][0xc88] ;  /* 0x00032200ff1e7b82 */ /* 0x001e240000000a00 */
[----:B0-----:R-:W-:-:S06]  /*1ba90*/  IMAD.WIDE R30, R19, 0x4, R30 ;  /* 0x00000004131e7825 */ /* 0x001fcc00078e021e */
[----:B--2---:R-:W2:Y:S01]  /*1baa0*/  LDG.E R30, desc[UR48][R30.64] ;  /* 0x000000301e1e7981 */ /* 0x004ea2000c1e1900 */
[----:B------:R-:W-:Y:S05]  /*1bab0*/  YIELD ;  /* 0x0000000000007946 */ /* 0x000fea0003800000 */
[----:B------:R-:W-:Y:S01]  /*1bac0*/  ULDC.64 UR4, c[0x0][0xa28] ;  /* 0x00028a0000047ab9 */ /* 0x000fe20000000a00 */
[----:B------:R-:W-:Y:S01]  /*1bad0*/  ULDC.64 UR8, c[0x0][0xa18] ;  /* 0x0002860000087ab9 */ /* 0x000fe20000000a00 */
[----:B------:R-:W-:Y:S01]  /*1bae0*/  ISETP.NE.U32.AND P0, PT, RZ, UR4, PT ;  /* 0x00000004ff007c0c */ /* 0x000fe2000bf05070 */
[----:B------:R-:W-:Y:S01]  /*1baf0*/  IMAD.MOV.U32 R11, RZ, RZ, RZ ;  /* 0x000000ffff0b7224 */ /* 0x000fe200078e00ff */
[----:B------:R-:W-:-:S02]  /*1bb00*/  ULDC.64 UR6, c[0x0][0xa10] ;  /* 0x0002840000067ab9 */ /* 0x000fc40000000a00 */
[----:B------:R-:W-:Y:S02]  /*1bb10*/  ISETP.NE.AND.EX P0, PT, RZ, UR5, PT, P0 ;  /* 0x00000005ff007c0c */ /* 0x000fe4000bf05300 */
[----:B------:R-:W-:-:S04]  /*1bb20*/  ISETP.NE.U32.AND P2, PT, RZ, UR6, PT ;  /* 0x00000006ff007c0c */ /* 0x000fc8000bf45070 */
[----:B------:R-:W-:Y:S01]  /*1bb30*/  ISETP.NE.AND.EX P2, PT, RZ, UR7, PT, P2 ;  /* 0x00000007ff007c0c */ /* 0x000fe2000bf45320 */
[----:B------:R-:W-:Y:S01]  /*1bb40*/  IMAD.MOV.U32 R34, RZ, RZ, RZ ;  /* 0x000000ffff227224 */ /* 0x000fe200078e00ff */
[----:B--2---:R-:W-:-:S05]  /*1bb50*/  SHF.R.S32.HI R0, RZ, 0x1f, R30 ;  /* 0x0000001fff007819 */ /* 0x004fca000001141e */
[C---:B------:R-:W-:Y:S02]  /*1bb60*/  @P0 LEA R2, P1, R30.reuse, UR4, 0x2 ;  /* 0x000000041e020c11 */ /* 0x040fe4000f8210ff */
[C---:B------:R-:W-:Y:S01]  /*1bb70*/  SHF.L.U32 R23, R30.reuse, 0x2, RZ ;  /* 0x000000021e177819 */ /* 0x040fe200000006ff */
[----:B------:R0:W-:Y:S01]  /*1bb80*/  STL [R1+0x18], R0 ;  /* 0x0000180001007387 */ /* 0x0001e20000100800 */
[C-C-:B------:R-:W-:Y:S01]  /*1bb90*/  @P0 LEA.HI.X R3, R30.reuse, UR5, R0.reuse, 0x2, P1 ;  /* 0x000000051e030c11 */ /* 0x140fe200088f1400 */
[----:B------:R-:W-:Y:S01]  /*1bba0*/  ULDC.64 UR4, c[0x0][0xa00] ;  /* 0x0002800000047ab9 */ /* 0x000fe20000000a00 */
[----:B------:R-:W-:Y:S02]  /*1bbb0*/  ISETP.NE.U32.AND P1, PT, RZ, UR8, PT ;  /* 0x00000008ff007c0c */ /* 0x000fe4000bf25070 */
[----:B------:R-:W-:Y:S01]  /*1bbc0*/  SHF.L.U64.HI R24, R30, 0x2, R0 ;  /* 0x000000021e187819 */ /* 0x000fe20000010200 */
[----:B------:R1:W2:Y:S01]  /*1bbd0*/  @P0 LDG.E R11, desc[UR48][R2.64] ;  /* 0x00000030020b0981 */ /* 0x0002a2000c1e1900 */
[----:B------:R-:W-:-:S02]  /*1bbe0*/  ISETP.NE.AND.EX P1, PT, RZ, UR9, PT, P1 ;  /* 0x00000009ff007c0c */ /* 0x000fc4000bf25310 */
[----:B------:R-:W-:Y:S01]  /*1bbf0*/  ISETP.NE.U32.AND P0, PT, RZ, UR4, PT ;  /* 0x00000004ff007c0c */ /* 0x000fe2000bf05070 */
[----:B0-----:R-:W-:Y:S01]  /*1bc00*/  IMAD.MOV.U32 R0, RZ, RZ, RZ ;  /* 0x000000ffff007224 */ /* 0x001fe200078e00ff */
[C---:B------:R-:W-:Y:S02]  /*1bc10*/  IADD3 R4, P4, R23.reuse, UR6, RZ ;  /* 0x0000000617047c10 */ /* 0x040fe4000ff9e0ff */
[----:B------:R-:W-:Y:S02]  /*1bc20*/  ISETP.NE.AND.EX P0, PT, RZ, UR5, PT, P0 ;  /* 0x00000005ff007c0c */ /* 0x000fe4000bf05300 */
[C---:B------:R-:W-:Y:S02]  /*1bc30*/  IADD3.X R5, R24.reuse, UR7, RZ, P4, !PT ;  /* 0x0000000718057c10 */ /* 0x040fe4000a7fe4ff */
[----:B-1----:R-:W-:Y:S01]  /*1bc40*/  IADD3 R2, P3, R23, UR4, RZ ;  /* 0x0000000417027c10 */ /* 0x002fe2000ff7e0ff */
[----:B------:R-:W-:Y:S02]  /*1bc50*/  ULDC UR4, c[0x0][0x288] ;  /* 0x0000a20000047ab9 */ /* 0x000fe40000000800 */
[----:B------:R-:W5:Y:S01]  /*1bc60*/  @P2 LDG.E R0, desc[UR48][R4.64] ;  /* 0x0000003004002981 */ /* 0x000f62000c1e1900 */
[----:B------:R-:W-:-:S02]  /*1bc70*/  IADD3.X R3, R24, UR5, RZ, P3, !PT ;  /* 0x0000000518037c10 */ /* 0x000fc40009ffe4ff */
[----:B------:R-:W-:Y:S02]  /*1bc80*/  @P1 IADD3 R6, P3, R23, UR8, RZ ;  /* 0x0000000817061c10 */ /* 0x000fe4000ff7e0ff */
[----:B------:R-:W-:Y:S01]  /*1bc90*/  MOV R8, UR4 ;  /* 0x0000000400087c02 */ /* 0x000fe20008000f00 */
[----:B------:R-:W5:Y:S01]  /*1bca0*/  @P0 LDG.E R34, desc[UR48][R2.64] ;  /* 0x0000003002220981 */ /* 0x000f62000c1e1900 */
[----:B------:R-:W-:Y:S01]  /*1bcb0*/  @P1 IADD3.X R7, R24, UR9, RZ, P3, !PT ;  /* 0x0000000918071c10 */ /* 0x000fe20009ffe4ff */
[----:B------:R-:W-:-:S04]  /*1bcc0*/  ULDC.64 UR4, c[0x0][0x418] ;  /* 0x0001060000047ab9 */ /* 0x000fc80000000a00 */
[----:B------:R0:W3:Y:S01]  /*1bcd0*/  @P1 LDG.E R8, desc[UR48][R6.64] ;  /* 0x0000003006081981 */ /* 0x0000e2000c1e1900 */
[----:B------:R-:W-:-:S03]  /*1bce0*/  UISETP.NE.U32.AND UP0, UPT, UR4, URZ, UPT ;  /* 0x0000003f0400728c */ /* 0x000fc6000bf05070 */
[----:B------:R-:W-:Y:S01]  /*1bcf0*/  ULDC UR4, c[0x0][0x424] ;  /* 0x0001090000047ab9 */ /* 0x000fe20000000800 */
[----:B------:R-:W-:-:S03]  /*1bd00*/  UISETP.NE.AND.EX UP0, UPT, UR5, URZ, UPT, UP0 ;  /* 0x0000003f0500728c */ /* 0x000fc6000bf05300 */
[----:B------:R-:W-:Y:S01]  /*1bd10*/  ULDC UR5, c[0x0][0x2f0] ;  /* 0x0000bc0000057ab9 */ /* 0x000fe20000000800 */
[----:B------:R-:W-:-:S04]  /*1bd20*/  USEL UR4, UR4, 0x1, UP0 ;  /* 0x0000000104047887 */ /* 0x000fc80008000000 */
[----:B------:R-:W-:-:S03]  /*1bd30*/  UIMAD UR4, UR4, UR5, URZ ;  /* 0x00000005040472a4 */ /* 0x000fc6000f8e023f */
[----:B------:R-:W-:Y:S02]  /*1bd40*/  ULDC UR5, c[0x0][0x348] ;  /* 0x0000d20000057ab9 */ /* 0x000fe40000000800 */
[----:B0-----:R-:W-:Y:S01]  /*1bd50*/  IMAD.U32 R6, RZ, RZ, UR5 ;  /* 0x00000005ff067e24 */ /* 0x001fe2000f8e00ff */
[----:B--2---:R-:W-:Y:S04]  /*1bd60*/  STL [R1+0xc], R11 ;  /* 0x00000c0b01007387 */ /* 0x004fe80000100800 */
[----:B---3--:R0:W-:Y:S02]  /*1bd70*/  STL [R1+0x24], R8 ;  /* 0x0000240801007387 */ /* 0x0081e40000100800 */
[----:B0-----:R-:W-:Y:S01]  /*1bd80*/  IMAD.U32 R8, RZ, RZ, UR4 ;  /* 0x00000004ff087e24 */ /* 0x001fe2000f8e00ff */
[----:B------:R-:W-:Y:S06]  /*1bd90*/  @P1 BRA `(.L_x_3948) ;  /* 0x0000000000141947 */ /* 0x000fec0003800000 */
[----:B------:R-:W-:Y:S05]  /*1bda0*/  @!P0 BRA `(.L_x_3948) ;  /* 0x0000000000108947 */ /* 0x000fea0003800000 */
[----:B------:R-:W2:Y:S04]  /*1bdb0*/  LDG.E R10, desc[UR48][R2.64] ;  /* 0x00000030020a7981 */ /* 0x000ea8000c1e1900 */
[----:B------:R-:W2:Y:S02]  /*1bdc0*/  LDG.E R7, desc[UR48][R2.64+0x4] ;  /* 0x0000043002077981 */ /* 0x000ea4000c1e1900 */
[----:B--2---:R-:W-:-:S05]  /*1bdd0*/  IADD3 R2, -R10, R7, RZ ;  /* 0x000000070a027210 */ /* 0x004fca0007ffe1ff */
[----:B------:R0:W-:Y:S02]  /*1bde0*/  STL [R1+0x24], R2 ;  /* 0x0000240201007387 */ /* 0x0001e40000100800 */
.L_x_3948:
[----:B------:R-:W-:Y:S01]  /*1bdf0*/  ULDC.64 UR4, c[0x0][0xa20] ;  /* 0x0002880000047ab9 */ /* 0x000fe20000000a00 */
[C---:B0-----:R-:W-:Y:S01]  /*1be00*/  LOP3.LUT R2, R18.reuse, 0xff000000, RZ, 0xc0, !PT ;  /* 0xff00000012027812 */ /* 0x041fe200078ec0ff */
        /* <DEDUP_REMOVED lines=8> */
[----:B------:R-:W-:-:S04]  /*1be90*/  IADD3 R2, P0, R23, UR4, RZ ;  /* 0x0000000417027c10 */ /* 0x000fc8000ff1e0ff */
[----:B------:R-:W-:-:S05]  /*1bea0*/  IADD3.X R3, R24, UR5, RZ, P0, !PT ;  /* 0x0000000518037c10 */ /* 0x000fca00087fe4ff */
[----:B------:R0:W5:Y:S01]  /*1beb0*/  LDG.E R8, desc[UR48][R2.64] ;  /* 0x0000003002087981 */ /* 0x000162000c1e1900 */
[----:B------:R-:W-:Y:S05]  /*1bec0*/  BRA `(.L_x_3950) ;  /* 0x0000000000247947 */ /* 0x000fea0003800000 */
.L_x_3949:
[----:B------:R-:W-:Y:S02]  /*1bed0*/  ULDC.64 UR4, c[0x0][0xa08] ;  /* 0x0002820000047ab9 */ /* 0x000fe40000000a00 */
[----:B------:R-:W-:-:S04]  /*1bee0*/  ISETP.NE.U32.AND P0, PT, RZ, UR4, PT ;  /* 0x00000004ff007c0c */ /* 0x000fc8000bf05070 */
[----:B------:R-:W-:-:S13]  /*1bef0*/  ISETP.NE.AND.EX P0, PT, RZ, UR5, PT, P0 ;  /* 0x00000005ff007c0c */ /* 0x000fda000bf05300 */
[----:B------:R-:W-:Y:S05]  /*1bf00*/  @!P0 BRA `(.L_x_3950) ;  /* 0x0000000000148947 */ /* 0x000fea0003800000 */
[----:B------:R-:W0:Y:S02]  /*1bf10*/  LDC.64 R2, c[0x0][0xa08] ;  /* 0x00028200ff027b82 */ /* 0x000e240000000a00 */
[----:B0-----:R-:W-:-:S05]  /*1bf20*/  IMAD.WIDE R2, R31, 0x4, R2 ;  /* 0x000000041f027825 */ /* 0x001fca00078e0202 */
[----:B------:R-:W2:Y:S04]  /*1bf30*/  LDG.E R8, desc[UR48][R2.64] ;  /* 0x0000003002087981 */ /* 0x000ea8000c1e1900 */
[----:B------:R-:W2:Y:S02]  /*1bf40*/  LDG.E R9, desc[UR48][R2.64+0x4] ;  /* 0x0000043002097981 */ /* 0x000ea4000c1e1900 */
[----:B--2---:R-:W-:-:S07]  /*1bf50*/  IMAD.IADD R8, R9, 0x1, -R8 ;  /* 0x0000000109087824 */ /* 0x004fce00078e0a08 */
.L_x_3950:
[----:B0-----:R-:W2:Y:S04]  /*1bf60*/  @P2 LDG.E R3, desc[UR48][R4.64] ;  /* 0x0000003004032981 */ /* 0x001ea8000c1e1900 */
[----:B------:R0:W2:Y:S01]  /*1bf70*/  @P2 LDG.E R2, desc[UR48][R4.64+0x4] ;  /* 0x0000043004022981 */ /* 0x0000a2000c1e1900 */
[----:B-----5:R-:W-:Y:S01]  /*1bf80*/  IMAD.IADD R8, R8, 0x1, -R11 ;  /* 0x0000000108087824 */ /* 0x020fe200078e0a0b */
[----:B------:R-:W-:Y:S01]  /*1bf90*/  BSSY B0, `(.L_x_3951) ;  /* 0x000002a000007945 */ /* 0x000fe20003800000 */
[----:B0-----:R-:W-:Y:S02]  /*1bfa0*/  LOP3.LUT R5, R7, 0xff, RZ, 0xc0, !PT ;  /* 0x000000ff07057812 */ /* 0x001fe400078ec0ff */
[----:B------:R-:W-:Y:S02]  /*1bfb0*/  SHF.R.U32.HI R7, RZ, 0x10, R7 ;  /* 0x00000010ff077819 */ /* 0x000fe40000011607 */
[----:B--2---:R-:W-:-:S05]  /*1bfc0*/  @P2 IADD3 R6, -R3, R2, RZ ;  /* 0x0000000203062210 */ /* 0x004fca0007ffe1ff */
[----:B------:R-:W-:-:S05]  /*1bfd0*/  IMAD.IADD R3, R8, 0x1, R6 ;  /* 0x0000000108037824 */ /* 0x000fca00078e0206 */
[C---:B------:R-:W-:Y:S01]  /*1bfe0*/  IADD3 R2, R3.reuse, 0x5f, RZ ;  /* 0x0000005f03027810 */ /* 0x040fe20007ffe0ff */
[----:B------:R0:W-:Y:S01]  /*1bff0*/  STL [R1+0x4], R3 ;  /* 0x0000040301007387 */ /* 0x0001e20000100800 */
[----:B------:R-:W-:-:S03]  /*1c000*/  ISETP.GE.AND P1, PT, R3, 0x1, PT ;  /* 0x000000010300780c */ /* 0x000fc60003f26270 */
        /* <DEDUP_REMOVED lines=34> */
.L_x_3952:
[----:B------:R-:W-:Y:S05]  /*1c230*/  BSYNC B0 ;  /* 0x0000000000007941 */ /* 0x000fea0003800000 */
.L_x_3951:
        /* <DEDUP_REMOVED lines=8> */
[----:B------:R-:W-:Y:S02]  /*1c2c0*/  @P0 VIADD R8, R3, 0x5f ;  /* 0x0000005f03080836 */ /* 0x000fe40000000000 */
[----:B------:R-:W-:-:S04]  /*1c2d0*/  IMAD.WIDE.U32 R2, R2, -0x55555555, RZ ;  /* 0xaaaaaaab02027825 */ /* 0x000fc800078e00ff */
[----:B------:R-:W-:Y:S01]  /*1c2e0*/  @P0 IMAD.HI R8, R8, 0x2aaaaaab, RZ ;  /* 0x2aaaaaab08080827 */ /* 0x000fe200078e02ff */
[----:B------:R-:W-:-:S04]  /*1c2f0*/  SHF.R.U32.HI R6, RZ, 0x6, R3 ;  /* 0x00000006ff067819 */ /* 0x000fc80000011603 */
[----:B------:R-:W-:Y:S02]  /*1c300*/  @P0 SHF.R.U32.HI R2, RZ, 0x1f, R8 ;  /* 0x0000001fff020819 */ /* 0x000fe40000011608 */
[----:B------:R-:W-:Y:S02]  /*1c310*/  MOV R3, R6 ;  /* 0x0000000600037202 */ /* 0x000fe40000000f00 */
        /* <DEDUP_REMOVED lines=11> */
.L_x_4108:
[----:B-1----:R-:W-:Y:S02]  /*1c3d0*/  ISETP.NE.AND P0, PT, R14, RZ, PT ;  /* 0x000000ff0e00720c */ /* 0x002fe40003f05270 */
[----:B------:R-:W-:-:S11]  /*1c3e0*/  PLOP3.LUT P6, PT, PT, PT, PT, 0x8, 0x0 ;  /* 0x000000000000781c */ /* 0x000fd60003fce170 */
[----:B------:R-:W-:Y:S05]  /*1c3f0*/  @P0 BRA `(.L_x_3956) ;  /* 0x00000000000c0947 */ /* 0x000fea0003800000 */
[----:B------:R-:W-:-:S03]  /*1c400*/  UMOV UR4, 0xffffffff ;  /* 0xffffffff00047882 */ /* 0x000fc60000000000 */
[----:B------:R-:W-:Y:S05]  /*1c410*/  BRA.DIV UR4, `(.L_x_3957) ;  /* 0x0000006a04d47947 */ /* 0x000fea000b800000 */
[----:B------:R-:W-:-:S13]  /*1c420*/  ELECT P6, URZ, PT ;  /* 0x00000000003f782f */ /* 0x000fda00038c0000 */
.L_x_3956:
        /* <DEDUP_REMOVED lines=9> */
.L_x_4111:
[----:B------:R-:W-:Y:S05]  /*1c4c0*/  BSYNC B1 ;  /* 0x0000000000017941 */ /* 0x000fea0003800000 */
.L_x_3958:
        /* <DEDUP_REMOVED lines=10> */
.L_x_4112:
[----:B------:R-:W-:Y:S05]  /*1c570*/  BSYNC B2 ;  /* 0x0000000000027941 */ /* 0x000fea0003800000 */
.L_x_3962:
        /* <DEDUP_REMOVED lines=9> */
.L_x_3965:
[----:B------:R-:W-:Y:S05]  /*1c610*/  BSYNC B2 ;  /* 0x0000000000027941 */ /* 0x000fea0003800000 */
.L_x_3964:
[----:B------:R-:W-:Y:S01]  /*1c620*/  IMAD.MOV.U32 R25, RZ, RZ, RZ ;  /* 0x000000ffff197224 */ /* 0x000fe200078e00ff */
[----:B------:R-:W-:Y:S01]  /*1c630*/  UIADD3 UR4, UP0, UR36, 0x570, URZ ;  /* 0x0000057024047890 */ /* 0x000fe2000ff1e03f */
[----:B------:R-:W-:Y:S01]  /*1c640*/  IMAD R9, R3, 0x60, R0 ;  /* 0x0000006003097824 */ /* 0x000fe200078e0200 */
[----:B------:R-:W-:Y:S01]  /*1c650*/  PLOP3.LUT P0, PT, PT, PT, PT, 0x80, 0x0 ;  /* 0x000000000000781c */ /* 0x000fe20003f0f070 */
[----:B------:R-:W-:Y:S01]  /*1c660*/  IMAD R10, R27, 0x9000, R22 ;  /* 0x000090001b0a7824 */ /* 0x000fe200078e0216 */
[----:B------:R-:W-:Y:S01]  /*1c670*/  R2UR UR10, R25 ;  /* 0x00000000190a72ca */ /* 0x000fe200000e0000 */
[----:B0-----:R-:W-:Y:S01]  /*1c680*/  VIADD R8, R12, 0x30890 ;  /* 0x000308900c087836 */ /* 0x001fe20000000000 */
[----:B------:R-:W-:Y:S01]  /*1c690*/  IADD3 R9, R9, -0x60, RZ ;  /* 0xffffffa009097810 */ /* 0x000fe20007ffe0ff */
[----:B------:R-:W-:Y:S01]  /*1c6a0*/  VIADD R13, R10, 0x1e400 ;  /* 0x0001e4000a0d7836 */ /* 0x000fe20000000000 */
[----:B------:R-:W-:Y:S01]  /*1c6b0*/  UIADD3.X UR5, URZ, UR37, URZ, UP0, !UPT ;  /* 0x000000253f057290 */ /* 0x000fe200087fe43f */
[----:B------:R-:W-:Y:S01]  /*1c6c0*/  UMOV UR6, 0x0 ;  /* 0x0000000000067882 */ /* 0x000fe20000000000 */
[----:B------:R-:W-:-:S10]  /*1c6d0*/  UMOV UR7, 0x12f00000 ;  /* 0x12f0000000077882 */ /* 0x000fd40000000000 */
.L_x_3966:
        /* <DEDUP_REMOVED lines=16> */
.L_x_3967:
        /* <DEDUP_REMOVED lines=16> */
.L_x_3968:
        /* <DEDUP_REMOVED lines=13> */
.L_x_4113:
[----:B------:R-:W-:Y:S05]  /*1c9b0*/  BSYNC B2 ;  /* 0x0000000000027941 */ /* 0x000fea0003800000 */
.L_x_3969:
[----:B------:R-:W-:Y:S01]  /*1c9c0*/  BSSY B2, `(.L_x_3971) ;  /* 0x000000b000027945 */ /* 0x000fe20003800000 */
[----:B------:R-:W-:Y:S02]  /*1c9d0*/  IMAD.MOV.U32 R14, RZ, RZ, 0x0 ;  /* 0x00000000ff0e7424 */ /* 0x000fe400078e00ff */
[----:B------:R-:W-:Y:S01]  /*1c9e0*/  IMAD.MOV.U32 R15, RZ, RZ, 0x12f00000 ;  /* 0x12f00000ff0f7424 */ /* 0x000fe200078e00ff */
[----:B------:R-:W-:Y:S06]  /*1c9f0*/  @P2 BRA `(.L_x_3972) ;  /* 0x00000000001c2947 */ /* 0x000fec0003800000 */
[----:B------:R-:W2:Y:S01]  /*1ca00*/  S2R R8, SR_TID.X ;  /* 0x0000000000087919 */ /* 0x000ea20000002100 */
[----:B01----:R-:W-:-:S04]  /*1ca10*/  MOV R11, 0x9000 ;  /* 0x00009000000b7802 */ /* 0x003fc80000000f00 */
[----:B------:R3:W-:Y:S01]  /*1ca20*/  SYNCS.ARRIVE.TRANS64 RZ, [R12+URZ+0x308b0], R11 ;  /* 0x0308b00b0cff79a7 */ /* 0x0007e2000800003f */
[----:B--2---:R-:W-:-:S04]  /*1ca30*/  LOP3.LUT R8, R8, 0x1f, RZ, 0xc0, !PT ;  /* 0x0000001f08087812 */ /* 0x004fc800078ec0ff */
[----:B------:R-:W-:-:S13]  /*1ca40*/  ISETP.NE.AND P0, PT, R8, RZ, PT ;  /* 0x000000ff0800720c */ /* 0x000fda0003f05270 */
[----:B---3--:R-:W-:Y:S05]  /*1ca50*/  @!P0 BRA `(.L_x_3972) ;  /* 0x0000000000048947 */ /* 0x008fea0003800000 */
[----:B------:R-:W-:Y:S01]  /*1ca60*/  BPT.TRAP 0x1 ;  /* 0x000000040000795c */ /* 0x000fe20000300000 */
.L_x_3972:
[----:B------:R-:W-:Y:S05]  /*1ca70*/  BSYNC B2 ;  /* 0x0000000000027941 */ /* 0x000fea0003800000 */
.L_x_3971:
        /* <DEDUP_REMOVED lines=8> */
.L_x_3973:
        /* <DEDUP_REMOVED lines=15> */
.L_x_3974:
        /* <DEDUP_REMOVED lines=15> */
.L_x_3975:
        /* <DEDUP_REMOVED lines=10> */
.L_x_3961:
[----:B------:R-:W-:Y:S05]  /*1cd80*/  BSYNC B1 ;  /* 0x0000000000017941 */ /* 0x000fea0003800000 */
.L_x_3960:
[----:B------:R-:W-:Y:S01]  /*1cd90*/  IADD3 R12, R3, -0x2, RZ ;  /* 0xfffffffe030c7810 */ /* 0x000fe20007ffe0ff */
        /* <DEDUP_REMOVED lines=8> */
.L_x_3992:
[----:B------:R-:W-:Y:S05]  /*1ce20*/  YIELD ;  /* 0x0000000000007946 */ /* 0x000fea0003800000 */
        /* <DEDUP_REMOVED lines=10> */
.L_x_4114:
[----:B------:R-:W-:Y:S05]  /*1ced0*/  BSYNC B2 ;  /* 0x0000000000027941 */ /* 0x000fea0003800000 */
.L_x_3978:
        /* <DEDUP_REMOVED lines=9> */
.L_x_3981:
[----:B------:R-:W-:Y:S05]  /*1cf70*/  BSYNC B2 ;  /* 0x0000000000027941 */ /* 0x000fea0003800000 */
.L_x_3980:
[----:B------:R-:W-:Y:S01]  /*1cf80*/  MOV R20, RZ ;  /* 0x000000ff00147202 */ /* 0x000fe20000000f00 */
[----:B------:R-:W-:Y:S01]  /*1cf90*/  IMAD R9, R27, 0x9000, R22 ;  /* 0x000090001b097824 */ /* 0x000fe200078e0216 */
[----:B------:R-:W-:Y:S01]  /*1cfa0*/  UIADD3 UR4, UP0, UR36, 0x570, URZ ;  /* 0x0000057024047890 */ /* 0x000fe2000ff1e03f */
[----:B------:R-:W-:Y:S01]  /*1cfb0*/  PLOP3.LUT P2, PT, PT, PT, PT, 0x80, 0x0 ;  /* 0x000000000000781c */ /* 0x000fe20003f4f070 */
[----:B0-----:R-:W-:Y:S01]  /*1cfc0*/  IMAD R8, R12, 0x60, R0 ;  /* 0x000000600c087824 */ /* 0x001fe200078e0200 */
[----:B------:R-:W-:Y:S01]  /*1cfd0*/  R2UR UR10, R20 ;  /* 0x00000000140a72ca */ /* 0x000fe200000e0000 */
[----:B------:R-:W-:Y:S01]  /*1cfe0*/  VIADD R3, R11, 0x30890 ;  /* 0x000308900b037836 */ /* 0x000fe20000000000 */
[----:B------:R-:W-:Y:S01]  /*1cff0*/  UIADD3.X UR5, URZ, UR37, URZ, UP0, !UPT ;  /* 0x000000253f057290 */ /* 0x000fe200087fe43f */
[----:B------:R-:W-:Y:S01]  /*1d000*/  VIADD R13, R9, 0x1e400 ;  /* 0x0001e400090d7836 */ /* 0x000fe20000000000 */
[----:B------:R-:W-:Y:S01]  /*1d010*/  UMOV UR6, 0x0 ;  /* 0x0000000000067882 */ /* 0x000fe20000000000 */
[----:B------:R-:W-:-:S10]  /*1d020*/  UMOV UR7, 0x12f00000 ;  /* 0x12f0000000077882 */ /* 0x000fd40000000000 */
.L_x_3982:
        /* <DEDUP_REMOVED lines=16> */
.L_x_3983:
        /* <DEDUP_REMOVED lines=16> */
.L_x_3984:
        /* <DEDUP_REMOVED lines=13> */
.L_x_4115:
[----:B------:R-:W-:Y:S05]  /*1d300*/  BSYNC B2 ;  /* 0x0000000000027941 */ /* 0x000fea0003800000 */
.L_x_3985:
        /* <DEDUP_REMOVED lines=11> */
.L_x_3988:
[----:B------:R-:W-:Y:S05]  /*1d3c0*/  BSYNC B2 ;  /* 0x0000000000027941 */ /* 0x000fea0003800000 */
.L_x_3987:
        /* <DEDUP_REMOVED lines=8> */
.L_x_3989:
        /* <DEDUP_REMOVED lines=15> */
.L_x_3990:
        /* <DEDUP_REMOVED lines=15> */
.L_x_3991:
        /* <DEDUP_REMOVED lines=10> */
.L_x_3977:
[----:B------:R-:W-:Y:S05]  /*1d6d0*/  BSYNC B1 ;  /* 0x0000000000017941 */ /* 0x000fea0003800000 */
.L_x_3976:
        /* <DEDUP_REMOVED lines=8> */
.L_x_3954:
[----:B------:R-:W-:Y:S05]  /*1d760*/  BSYNC B0 ;  /* 0x0000000000007941 */ /* 0x000fea0003800000 */
.L_x_3953:
[----:B------:R-:W-:Y:S05]  /*1d770*/  @!P0 WARPSYNC.ALL ;  /* 0x0000000000008948 */ /* 0x000fea0003800000 */
[----:B------:R-:W-:Y:S01]  /*1d780*/  @!P0 BAR.SYNC.DEFER_BLOCKING 0xc, 0x180 ;  /* 0x0306000000008b1d */ /* 0x000fe20000010000 */
[----:B------:R-:W-:-:S05]  /*1d790*/  IMAD.MOV.U32 R0, RZ, RZ, RZ ;  /* 0x000000ffff007224 */ /* 0x000fca00078e00ff */
[----:B------:R-:W-:Y:S04]  /*1d7a0*/  BSSY B0, `(.L_x_3993) ;  /* 0x000001e000007945 */ /* 0x000fe80003800000 */
[----:B------:R-:W-:Y:S05]  /*1d7b0*/  @!P1 BRA `(.L_x_3994) ;  /* 0x0000000000709947 */ /* 0x000fea0003800000 */
[----:B------:R-:W-:Y:S01]  /*1d7c0*/  ISETP.NE.AND P0, PT, R7, RZ, PT ;  /* 0x000000ff0700720c */ /* 0x000fe20003f05270 */
[----:B------:R-:W-:-:S12]  /*1d7d0*/  IMAD.MOV.U32 R2, RZ, RZ, RZ ;  /* 0x000000ffff027224 */ /* 0x000fd800078e00ff */
        /* <DEDUP_REMOVED lines=9> */
[----:B------:R-:W-:-:S04]  /*1d870*/  IMAD R11, R11, R0, RZ ;  /* 0x000000000b0b7224 */ /* 0x000fc800078e02ff */
        /* <DEDUP_REMOVED lines=16> */
.L_x_3994:
[----:B------:R-:W-:Y:S05]  /*1d980*/  BSYNC B0 ;  /* 0x0000000000007941 */ /* 0x000fea0003800000 */
.L_x_3993:
        /* <DEDUP_REMOVED lines=24> */
.L_x_3996:
        /* <DEDUP_REMOVED lines=20> */
.L_x_3999:
[----:B------:R-:W-:Y:S05]  /*1dc50*/  BSYNC B6 ;  /* 0x0000000000067941 */ /* 0x000fea0003800000 */
.L_x_3998:
        /* <DEDUP_REMOVED lines=20> */
.L_x_4002:
        /* <DEDUP_REMOVED lines=15> */
.L_x_4001:
[----:B------:R-:W-:Y:S05]  /*1de90*/  BSYNC B6 ;  /* 0x0000000000067941 */ /* 0x000fea0003800000 */
.L_x_4000:
[----:B------:R-:W2:Y:S01]  /*1dea0*/  LDL R25, [R1+0x20] ;  /* 0x0000200001197983 */ /* 0x000ea20000100800 */
[----:B------:R-:W-:Y:S01]  /*1deb0*/  ULDC.64 UR4, c[0x0][0x9f8] ;  /* 0x00027e0000047ab9 */ /* 0x000fe20000000a00 */
[----:B------:R-:W1:Y:S02]  /*1dec0*/  LDC R0, c[0x0][0x430] ;  /* 0x00010c00ff007b82 */ /* 0x000e640000000800 */
[----:B0-----:R-:W3:Y:S01]  /*1ded0*/  LDL R8, [R1+0x4] ;  /* 0x0000040001087983 */ /* 0x001ee20000100800 */
[----:B------:R-:W-:-:S03]  /*1dee0*/  ISETP.NE.U32.AND P0, PT, RZ, UR4, PT ;  /* 0x00000004ff007c0c */ /* 0x000fc6000bf05070 */
[----:B------:R-:W4:Y:S01]  /*1def0*/  LDL R7, [R1+0xc] ;  /* 0x00000c0001077983 */ /* 0x000f220000100800 */
[----:B------:R-:W-:-:S03]  /*1df00*/  ISETP.NE.AND.EX P0, PT, RZ, UR5, PT, P0 ;  /* 0x00000005ff007c0c */ /* 0x000fc6000bf05300 */
[----:B------:R-:W4:Y:S01]  /*1df10*/  LDL.LU R20, [R1] ;  /* 0x0000000001147983 */ /* 0x000f220000300800 */
[----:B------:R-:W0:Y:S09]  /*1df20*/  S2R R21, SR_TID.X ;  /* 0x0000000000157919 */ /* 0x000e320000002100 */
        /* <DEDUP_REMOVED lines=38> */
[----:B------:R-:W-:Y:S02]  /*1e190*/  ISETP.NE.AND P2, PT, R7, 0x3, PT ;  /* 0x000000030700780c */ /* 0x000fe40003f45270 */
[----:B------:R-:W-:-:S09]  /*1e1a0*/  LOP3.LUT R20, R20, 0xfffffff7, RZ, 0xc0, !PT ;  /* 0xfffffff714147812 */ /* 0x000fd200078ec0ff */
[----:B------:R-:W-:-:S04]  /*1e1b0*/  @P0 LOP3.LUT R20, R20, 0x8, RZ, 0xfc, !PT ;  /* 0x0000000814140812 */ /* 0x000fc800078efcff */
[----:B------:R-:W-:-:S04]  /*1e1c0*/  LOP3.LUT R20, R20, 0xffffffef, RZ, 0xc0, !PT ;  /* 0xffffffef14147812 */ /* 0x000fc800078ec0ff */
[----:B------:R-:W-:-:S04]  /*1e1d0*/  @P2 LOP3.LUT R20, R20, 0x10, RZ, 0xfc, !PT ;  /* 0x0000001014142812 */ /* 0x000fc800078efcff */
[----:B------:R-:W-:Y:S02]  /*1e1e0*/  LOP3.LUT R20, R20, 0xfffffffb, RZ, 0xc0, !PT ;  /* 0xfffffffb14147812 */ /* 0x000fe400078ec0ff */
[----:B------:R-:W-:Y:S02]  /*1e1f0*/  ISETP.GE.AND P1, PT, R35, UR4, PT ;  /* 0x0000000423007c0c */ /* 0x000fe4000bf26270 */
[----:B------:R-:W-:Y:S02]  /*1e200*/  @P3 LOP3.LUT R20, R20, 0x4, RZ, 0xfc, !PT ;  /* 0x0000000414143812 */ /* 0x000fe400078efcff */
[----:B------:R-:W-:Y:S02]  /*1e210*/  ISETP.GE.AND P0, PT, R33, UR4, PT ;  /* 0x0000000421007c0c */ /* 0x000fe4000bf06270 */
[----:B------:R-:W-:-:S04]  /*1e220*/  LOP3.LUT R20, R20, 0xfffffffe, RZ, 0xc0, !PT ;  /* 0xfffffffe14147812 */ /* 0x000fc800078ec0ff */
[----:B------:R-:W-:-:S04]  /*1e230*/  LOP3.LUT R20, R20, 0xfffffffd, RZ, 0xc0, !PT ;  /* 0xfffffffd14147812 */ /* 0x000fc800078ec0ff */
[----:B------:R-:W-:Y:S01]  /*1e240*/  @P1 LOP3.LUT R20, R20, 0x2, RZ, 0xfc, !PT ;  /* 0x0000000214141812 */ /* 0x000fe200078efcff */
[----:B------:R0:W-:Y:S03]  /*1e250*/  STL [R1+0x10], R8 ;  /* 0x0000100801007387 */ /* 0x0001e60000100800 */
[----:B------:R-:W-:Y:S01]  /*1e260*/  @P0 LOP3.LUT R20, R20, 0x1, RZ, 0xfc, !PT ;  /* 0x0000000114140812 */ /* 0x000fe200078efcff */
[----:B------:R0:W-:Y:S04]  /*1e270*/  STL [R1+0x38], R7 ;  /* 0x0000380701007387 */ /* 0x0001e80000100800 */
[----:B------:R0:W-:Y:S01]  /*1e280*/  STL [R1], R20 ;  /* 0x0000001401007387 */ /* 0x0001e20000100800 */
[----:B------:R-:W-:Y:S05]  /*1e290*/  BRA.DIV UR5, `(.L_x_4003) ;  /* 0x0000004e05b87947 */ /* 0x000fea000b800000 */
.L_x_4118:
[----:B------:R-:W-:Y:S05]  /*1e2a0*/  @!P2 BRA `(.L_x_4004) ;  /* 0x000000000004a947 */ /* 0x000fea0003800000 */
[----:B------:R-:W-:Y:S01]  /*1e2b0*/  BPT.TRAP 0x1 ;  /* 0x000000040000795c */ /* 0x000fe20000300000 */
.L_x_4004:
[----:B------:R-:W-:Y:S01]  /*1e2c0*/  SHF.R.S32.HI R5, RZ, 0x1f, R0 ;  /* 0x0000001fff057819 */ /* 0x000fe20000011400 */
[----:B------:R-:W-:Y:S01]  /*1e2d0*/  ULDC.64 UR4, c[0x0][0x328] ;  /* 0x0000ca0000047ab9 */ /* 0x000fe20000000a00 */
[----:B------:R-:W-:Y:S01]  /*1e2e0*/  ULDC.64 UR6, c[0x0][0x318] ;  /* 0x0000c60000067ab9 */ /* 0x000fe20000000a00 */
[----:B------:R-:W-:Y:S02]  /*1e2f0*/  BSSY B0, `(.L_x_4005) ;  /* 0x0000014000007945 */ /* 0x000fe40003800000 */
[----:B0-----:R-:W-:-:S04]  /*1e300*/  IMAD R3, R5, UR4, RZ ;  /* 0x0000000405037c24 */ /* 0x001fc8000f8e02ff */
[C---:B------:R-:W-:Y:S02]  /*1e310*/  IMAD R6, R0.reuse, UR5, R3 ;  /* 0x0000000500067c24 */ /* 0x040fe4000f8e0203 */
[----:B------:R-:W-:Y:S01]  /*1e320*/  IMAD.WIDE.U32 R2, R0, UR4, RZ ;  /* 0x0000000400027c25 */ /* 0x000fe2000f8e00ff */
[----:B------:R-:W-:-:S04]  /*1e330*/  ULDC.64 UR4, c[0x0][0x338] ;  /* 0x0000ce0000047ab9 */ /* 0x000fc80000000a00 */
[----:B------:R-:W-:Y:S02]  /*1e340*/  IADD3 R3, R3, R6, RZ ;  /* 0x0000000603037210 */ /* 0x000fe40007ffe0ff */
        /* <DEDUP_REMOVED lines=14> */
.L_x_4119:
[----:B------:R-:W-:Y:S05]  /*1e430*/  BSYNC B0 ;  /* 0x0000000000007941 */ /* 0x000fea0003800000 */
.L_x_4005:
[----:B------:R-:W2:Y:S01]  /*1e440*/  LDL R3, [R1] ;  /* 0x0000000001037983 */ /* 0x000ea20000100800 */
[----:B------:R-:W-:Y:S01]  /*1e450*/  ULDC.64 UR4, c[0x0][0x300] ;  /* 0x0000c00000047ab9 */ /* 0x000fe20000000a00 */
[----:B------:R-:W-:Y:S02]  /*1e460*/  ULDC.64 UR6, c[0x0][0x2e8] ;  /* 0x0000ba0000067ab9 */ /* 0x000fe40000000a00 */
[----:B------:R-:W3:Y:S01]  /*1e470*/  LDL R9, [R1+0x4] ;  /* 0x0000040001097983 */ /* 0x000ee20000100800 */
[----:B------:R-:W-:Y:S01]  /*1e480*/  IMAD R5, R5, UR4, RZ ;  /* 0x0000000405057c24 */ /* 0x000fe2000f8e02ff */
[----:B------:R-:W1:Y:S03]  /*1e490*/  S2R R8, SR_TID.X ;  /* 0x0000000000087919 */ /* 0x000e660000002100 */
[----:B------:R-:W-:Y:S01]  /*1e4a0*/  IMAD R5, R0, UR5, R5 ;  /* 0x0000000500057c24 */ /* 0x000fe2000f8e0205 */
[----:B-1----:R-:W-:-:S04]  /*1e4b0*/  LOP3.LUT R8, R8, 0x7f, RZ, 0xc0, !PT ;  /* 0x0000007f08087812 */ /* 0x002fc800078ec0ff */
[----:B------:R-:W-:Y:S02]  /*1e4c0*/  SHF.R.U32.HI R8, RZ, 0x3, R8 ;  /* 0x00000003ff087819 */ /* 0x000fe40000011608 */
[C---:B--2---:R-:W-:Y:S02]  /*1e4d0*/  LOP3.LUT P4, RZ, R3.reuse, 0x4, RZ, 0xc0, !PT ;  /* 0x0000000403ff7812 */ /* 0x044fe4000788c0ff */
[C---:B------:R-:W-:Y:S02]  /*1e4e0*/  LOP3.LUT P3, RZ, R3.reuse, 0x2, RZ, 0xc0, !PT ;  /* 0x0000000203ff7812 */ /* 0x040fe4000786c0ff */
[----:B------:R-:W-:Y:S01]  /*1e4f0*/  LOP3.LUT P2, RZ, R3, 0x1, RZ, 0xc0, !PT ;  /* 0x0000000103ff7812 */ /* 0x000fe2000784c0ff */
[----:B0-----:R-:W-:Y:S01]  /*1e500*/  IMAD.WIDE.U32 R2, R0, UR4, RZ ;  /* 0x0000000400027c25 */ /* 0x001fe2000f8e00ff */
[----:B------:R-:W-:-:S03]  /*1e510*/  ULDC.64 UR4, c[0x0][0x310] ;  /* 0x0000c40000047ab9 */ /* 0x000fc60000000a00 */
[----:B------:R-:W-:Y:S01]  /*1e520*/  IMAD R6, R6, UR4, RZ ;  /* 0x0000000406067c24 */ /* 0x000fe2000f8e02ff */
[----:B------:R-:W-:Y:S01]  /*1e530*/  IADD3 R3, R3, R5, RZ ;  /* 0x0000000503037210 */ /* 0x000fe20007ffe0ff */
[----:B------:R-:W-:Y:S02]  /*1e540*/  IMAD R5, R26, 0x4800, R36 ;  /* 0x000048001a057824 */ /* 0x000fe400078e0224 */
[C---:B------:R-:W-:Y:S02]  /*1e550*/  IMAD R6, R4.reuse, UR5, R6 ;  /* 0x0000000504067c24 */ /* 0x040fe4000f8e0206 */
[----:B------:R-:W-:Y:S01]  /*1e560*/  IMAD.WIDE.U32 R2, R4, UR4, R2 ;  /* 0x0000000404027c25 */ /* 0x000fe2000f8e0002 */
[----:B------:R-:W-:-:S03]  /*1e570*/  ULDC.64 UR4, c[0x0][0x308] ;  /* 0x0000c20000047ab9 */ /* 0x000fc60000000a00 */
[----:B------:R-:W-:Y:S02]  /*1e580*/  IMAD.IADD R3, R3, 0x1, R6 ;  /* 0x0000000103037824 */ /* 0x000fe400078e0206 */
[----:B---3--:R-:W-:Y:S02]  /*1e590*/  IMAD R6, R25, -0x60, R9 ;  /* 0xffffffa019067824 */ /* 0x008fe400078e0209 */
[----:B------:R-:W-:Y:S01]  /*1e5a0*/  IMAD.WIDE.U32 R2, R18, UR4, R2 ;  /* 0x0000000412027c25 */ /* 0x000fe2000f8e0002 */
[----:B------:R-:W-:-:S03]  /*1e5b0*/  UMOV UR4, 0xffffffff ;  /* 0xffffffff00047882 */ /* 0x000fc60000000000 */
[----:B------:R-:W-:Y:S01]  /*1e5c0*/  IMAD R0, R18, UR5, R3 ;  /* 0x0000000512007c24 */ /* 0x000fe2000f8e0203 */
[----:B------:R-:W-:Y:S01]  /*1e5d0*/  LEA R4, P0, R2, UR6, 0x1 ;  /* 0x0000000602047c11 */ /* 0x000fe2000f8008ff */
[----:B------:R-:W-:-:S03]  /*1e5e0*/  IMAD.IADD R6, R6, 0x1, -R8 ;  /* 0x0000000106067824 */ /* 0x000fc600078e0a08 */
[----:B------:R-:W-:Y:S02]  /*1e5f0*/  LEA.HI.X R0, R2, UR7, R0, 0x1, P0 ;  /* 0x0000000702007c11 */ /* 0x000fe400080f0c00 */
[----:B------:R-:W-:Y:S01]  /*1e600*/  ISETP.GE.AND P0, PT, R6, 0x1, PT ;  /* 0x000000010600780c */ /* 0x000fe20003f06270 */
[----:B------:R-:W-:-:S12]  /*1e610*/  BRA.DIV UR4, `(.L_x_4007) ;  /* 0x0000004e04207947 */ /* 0x000fd8000b800000 */
[----:B------:R-:W0:Y:S01]  /*1e620*/  SHFL.IDX PT, R3, R4, RZ, 0x181f ;  /* 0x00181fff04037589 */ /* 0x000e2200000e0000 */
[----:B------:R-:W-:-:S03]  /*1e630*/  @P0 IMAD R8, R5, 0x2, R22 ;  /* 0x0000000205080824 */ /* 0x000fc600078e0216 */
[----:B------:R-:W1:Y:S01]  /*1e640*/  SHFL.IDX PT, R2, R0, RZ, 0x181f ;  /* 0x00181fff00027589 */ /* 0x000e6200000e0000 */
[----:B0-----:R-:W-:-:S04]  /*1e650*/  @P0 LEA R3, P1, R32, R3, 0x1 ;  /* 0x0000000320030211 */ /* 0x001fc800078208ff */
[----:B-1----:R-:W-:Y:S02]  /*1e660*/  @P0 IADD3.X R2, RZ, R2, RZ, P1, !PT ;  /* 0x00000002ff020210 */ /* 0x002fe40000ffe4ff */
[----:B------:R-:W-:Y:S02]  /*1e670*/  ISETP.GE.AND P1, PT, R6, 0x11, PT ;  /* 0x000000110600780c */ /* 0x000fe40003f26270 */
        /* <DEDUP_REMOVED lines=8> */
[----:B------:R-:W-:-:S03]  /*1e700*/  @P1 LEA R8, R5, R22, 0x1 ;  /* 0x0000001605081211 */ /* 0x000fc600078e08ff */
        /* <DEDUP_REMOVED lines=26> */
[----:B-1----:R-:W-:-:S04]  /*1e8b0*/  @P1 IADD3.X R2, RZ, R2, RZ, P0, !PT ;  /* 0x00000002ff021210 */ /* 0x002fc800007fe4ff */
        /* <DEDUP_REMOVED lines=8> */
[----:B------:R-:W-:Y:S01]  /*1e940*/  @P1 LEA R8, R5, R22, 0x1 ;  /* 0x0000001605081211 */ /* 0x000fe200078e08ff */
        /* <DEDUP_REMOVED lines=11> */
.L_x_4133:
        /* <DEDUP_REMOVED lines=12> */
.L_x_4008:
[----:B------:R-:W-:Y:S02]  /*1eac0*/  PLOP3.LUT P1, PT, P1, P0, PT, 0xa2, 0x0 ;  /* 0x000000000000781c */ /* 0x000fe40000f21472 */
[----:B------:R-:W-:-:S08]  /*1ead0*/  @P0 R2UR P1, UR4, R7 ;  /* 0x00000000070402ca */ /* 0x000fd00000020000 */
[----:B------:R-:W-:-:S05]  /*1eae0*/  @P0 PLOP3.LUT P0, PT, P1, PT, PT, 0x80, 0x0 ;  /* 0x000000000000081c */ /* 0x000fca0000f0f070 */
[----:B------:R-:W-:Y:S01]  /*1eaf0*/  @!P1 SYNCS.ARRIVE.TRANS64.RED.A0T1 RZ, [UR4+0x30830], RZ ;  /* 0x030830ffffff99a7 */ /* 0x000fe20008200404 */
[----:B------:R-:W-:Y:S07]  /*1eb00*/  @!P1 ARRIVES.LDGSTSBAR.64.TRANSCNT [UR4+0x30830] ;  /* 0x03083000ff0099b0 */ /* 0x000fee0008000a84 */
[----:B------:R-:W-:Y:S05]  /*1eb10*/  @P0 BRA.U.ANY `(.L_x_4008) ;  /* 0xfffffffd00e80947 */ /* 0x000fea000393ffff */
[----:B------:R-:W-:Y:S01]  /*1eb20*/  NOP ;  /* 0x0000000000007918 */ /* 0x000fe20000000000 */
[----:B------:R-:W2:Y:S02]  /*1eb30*/  LDL R0, [R1+0x38] ;  /* 0x0000380001007983 */ /* 0x000ea40000100800 */
[----:B--2---:R-:W-:-:S13]  /*1eb40*/  ISETP.NE.AND P2, PT, R0, 0x3, PT ;  /* 0x000000030000780c */ /* 0x004fda0003f45270 */
[----:B------:R-:W-:Y:S05]  /*1eb50*/  @!P2 BRA `(.L_x_4009) ;  /* 0x000000000004a947 */ /* 0x000fea0003800000 */
[----:B------:R-:W-:Y:S01]  /*1eb60*/  BPT.TRAP 0x1 ;  /* 0x000000040000795c */ /* 0x000fe20000300000 */
.L_x_4009:
[----:B-1----:R1:W5:Y:S01]  /*1eb70*/  LDL.LU R3, [R1+0x18] ;  /* 0x0000180001037983 */ /* 0x0023620000300800 */
[----:B------:R1:W-:Y:S02]  /*1eb80*/  SYNCS.ARRIVE.TRANS64.A1T0 RZ, [R7+URZ+0x30830], RZ ;  /* 0x030830ff07ff79a7 */ /* 0x0003e4000810003f */
[----:B------:R-:W-:Y:S05]  /*1eb90*/  WARPSYNC.ALL ;  /* 0x0000000000007948 */ /* 0x000fea0003800000 */
[----:B------:R-:W-:Y:S01]  /*1eba0*/  ULDC.64 UR6, c[0x0][0xa00] ;  /* 0x0002800000067ab9 */ /* 0x000fe20000000a00 */
[----:B------:R-:W-:Y:S01]  /*1ebb0*/  ULDC.64 UR4, c[0x0][0x298] ;  /* 0x0000a60000047ab9 */ /* 0x000fe20000000a00 */
[----:B------:R-:W-:Y:S01]  /*1ebc0*/  BAR.SYNC.DEFER_BLOCKING 0x8, 0x180 ;  /* 0x0206000000007b1d */ /* 0x000fe20000010000 */
[----:B------:R-:W-:Y:S01]  /*1ebd0*/  ISETP.NE.U32.AND P0, PT, RZ, UR6, PT ;  /* 0x00000006ff007c0c */ /* 0x000fe2000bf05070 */
[----:B0-----:R-:W-:Y:S01]  /*1ebe0*/  IMAD.WIDE.U32 R4, R34, UR4, RZ ;  /* 0x0000000422047c25 */ /* 0x001fe2000f8e00ff */
[----:B------:R-:W-:-:S02]  /*1ebf0*/  IADD3 R2, R22, 0x12400, RZ ;  /* 0x0001240016027810 */ /* 0x000fc40007ffe0ff */
[----:B------:R-:W-:Y:S01]  /*1ec00*/  ISETP.NE.AND.EX P0, PT, RZ, UR7, PT, P0 ;  /* 0x00000007ff007c0c */ /* 0x000fe2000bf05300 */
[----:B------:R-:W-:Y:S01]  /*1ec10*/  BSSY B6, `(.L_x_4010) ;  /* 0x000001b000067945 */ /* 0x000fe20003800000 */
[----:B------:R-:W-:Y:S02]  /*1ec20*/  SHF.R.S32.HI R0, RZ, 0x1f, R34 ;  /* 0x0000001fff007819 */ /* 0x000fe40000011422 */
[----:B------:R-:W-:-:S03]  /*1ec30*/  SEL R30, R30, RZ, !P0 ;  /* 0x000000ff1e1e7207 */ /* 0x000fc60004000000 */
[----:B------:R-:W-:-:S04]  /*1ec40*/  IMAD R0, R0, UR4, RZ ;  /* 0x0000000400007c24 */ /* 0x000fc8000f8e02ff */
[----:B------:R-:W-:-:S04]  /*1ec50*/  IMAD R0, R34, UR5, R0 ;  /* 0x0000000522007c24 */ /* 0x000fc8000f8e0200 */
[----:B------:R-:W-:Y:S01]  /*1ec60*/  IMAD.IADD R34, R5, 0x1, R0 ;  /* 0x0000000105227824 */ /* 0x000fe200078e0200 */
[----:B-----5:R-:W-:Y:S02]  /*1ec70*/  SEL R3, R3, RZ, !P0 ;  /* 0x000000ff03037207 */ /* 0x020fe40004000000 */
[----:B------:R-:W-:-:S03]  /*1ec80*/  LOP3.LUT P0, RZ, R2, 0x3ff, RZ, 0xc0, !PT ;  /* 0x000003ff02ff7812 */ /* 0x000fc6000780c0ff */
[----:B------:R0:W-:Y:S04]  /*1ec90*/  STL [R1+0x2c], R3 ;  /* 0x00002c0301007387 */ /* 0x0001e80000100800 */
[----:B------:R0:W-:Y:S06]  /*1eca0*/  STL.64 [R1+0x18], R4 ;  /* 0x0000180401007387 */ /* 0x0001ec0000100a00 */
[----:B------:R-:W-:Y:S05]  /*1ecb0*/  @!P0 BRA `(.L_x_4011) ;  /* 0x0000000000408947 */ /* 0x000fea0003800000 */
[----:B------:R-:W-:Y:S01]  /*1ecc0*/  MOV R2, 0x0 ;  /* 0x0000000000027802 */ /* 0x000fe20000000f00 */
[----:B------:R-:W-:Y:S01]  /*1ecd0*/  ULDC.64 UR4, c[0x4][0x138] ;  /* 0x01004e0000047ab9 */ /* 0x000fe20000000a00 */
[----:B------:R-:W-:Y:S01]  /*1ece0*/  ULDC.64 UR6, c[0x4][0x140] ;  /* 0x0100500000067ab9 */ /* 0x000fe20000000a00 */
[----:B------:R-:W-:Y:S01]  /*1ecf0*/  ULDC.64 UR8, c[0x4][0x88] ;  /* 0x0100220000087ab9 */ /* 0x000fe20000000a00 */
[----:B0-----:R-:W-:Y:S01]  /*1ed00*/  IMAD.U32 R4, RZ, RZ, UR4 ;  /* 0x00000004ff047e24 */ /* 0x001fe2000f8e00ff */
[----:B------:R-:W-:Y:S01]  /*1ed10*/  MOV R5, UR5 ;  /* 0x0000000500057c02 */ /* 0x000fe20008000f00 */
[----:B------:R-:W0:Y:S01]  /*1ed20*/  LDC.64 R2, c[0x4][R2] ;  /* 0x0100000002027b82 */ /* 0x000e220000000a00 */
[----:B------:R-:W-:Y:S01]  /*1ed30*/  IMAD.U32 R6, RZ, RZ, UR6 ;  /* 0x00000006ff067e24 */ /* 0x000fe2000f8e00ff */
[----:B------:R-:W-:Y:S01]  /*1ed40*/  MOV R10, UR8 ;  /* 0x00000008000a7c02 */ /* 0x000fe20008000f00 */
[----:B-1----:R-:W-:Y:S01]  /*1ed50*/  IMAD.U32 R7, RZ, RZ, UR7 ;  /* 0x00000007ff077e24 */ /* 0x002fe2000f8e00ff */
[----:B------:R-:W-:Y:S01]  /*1ed60*/  MOV R12, 0x1 ;  /* 0x00000001000c7802 */ /* 0x000fe20000000f00 */
[----:B------:R-:W-:-:S02]  /*1ed70*/  IMAD.U32 R11, RZ, RZ, UR9 ;  /* 0x00000009ff0b7e24 */ /* 0x000fc4000f8e00ff */
[----:B------:R-:W-:Y:S02]  /*1ed80*/  IMAD.MOV.U32 R8, RZ, RZ, 0x70 ;  /* 0x00000070ff087424 */ /* 0x000fe400078e00ff */
[----:B------:R-:W-:-:S07]  /*1ed90*/  IMAD.MOV.U32 R13, RZ, RZ, RZ ;  /* 0x000000ffff0d7224 */ /* 0x000fce00078e00ff */
[----:B------:R-:W-:-:S07]  /*1eda0*/  LEPC R20, `(.L_x_4011) ;  /* 0x000000001014794e */ /* 0x000fce0000000000 */
[----:B0-----:R-:W-:Y:S05]  /*1edb0*/  CALL.ABS.NOINC R2 ;  /* 0x0000000002007343 */ /* 0x001fea0003c00000 */
.L_x_4011:
[----:B------:R-:W-:Y:S05]  /*1edc0*/  BSYNC B6 ;  /* 0x0000000000067941 */ /* 0x000fea0003800000 */
.L_x_4010:
[----:B------:R-:W2:Y:S01]  /*1edd0*/  LDL.LU R20, [R1+0x2c] ;  /* 0x00002c0001147983 */ /* 0x000ea20000300800 */
[----:B------:R-:W-:Y:S01]  /*1ede0*/  ULDC.64 UR4, c[0x0][0x2d8] ;  /* 0x0000b60000047ab9 */ /* 0x000fe20000000a00 */
[----:B------:R-:W3:Y:S02]  /*1edf0*/  LDC R8, c[0x0][0x448] ;  /* 0x00011200ff087b82 */ /* 0x000ee40000000800 */
[----:B0-----:R-:W4:Y:S04]  /*1ee00*/  LDL.LU.64 R2, [R1+0x18] ;  /* 0x0000180001027983 */ /* 0x001f280000300a00 */
[----:B------:R0:W5:Y:S01]  /*1ee10*/  LDL R10, [R1+0x24] ;  /* 0x00002400010a7983 */ /* 0x0001620000100800 */
[----:B---3--:R-:W-:Y:S01]  /*1ee20*/  ISETP.NE.AND P0, PT, R8, 0x1, PT ;  /* 0x000000010800780c */ /* 0x008fe20003f05270 */
[----:B------:R-:W-:-:S02]  /*1ee30*/  IMAD.SHL.U32 R4, R17, 0x80, RZ ;  /* 0x0000008011047824 */ /* 0x000fc400078e00ff */
[----:B----4-:R-:W-:Y:S02]  /*1ee40*/  IMAD.MOV.U32 R3, RZ, RZ, R34 ;  /* 0x000000ffff037224 */ /* 0x010fe400078e0022 */
[----:B------:R-:W-:-:S04]  /*1ee50*/  IMAD.WIDE.U32 R2, R18, UR4, R2 ;  /* 0x0000000412027c25 */ /* 0x000fc8000f8e0002 */
[----:B------:R-:W-:Y:S01]  /*1ee60*/  IMAD R3, R18, UR5, R3 ;  /* 0x0000000512037c24 */ /* 0x000fe2000f8e0203 */
[----:B------:R-:W-:Y:S02]  /*1ee70*/  ULDC.64 UR4, c[0x0][0x2e0] ;  /* 0x0000b80000047ab9 */ /* 0x000fe40000000a00 */
[----:B--2---:R-:W-:Y:S02]  /*1ee80*/  IMAD R5, R20, UR4, RZ ;  /* 0x0000000414057c24 */ /* 0x004fe4000f8e02ff */
[----:B------:R-:W2:Y:S01]  /*1ee90*/  S2R R20, SR_TID.X ;  /* 0x0000000000147919 */ /* 0x000ea20000002100 */
[----:B------:R-:W-:-:S04]  /*1eea0*/  IMAD.WIDE.U32 R2, R30, UR4, R2 ;  /* 0x000000041e027c25 */ /* 0x000fc8000f8e0002 */
[----:B------:R-:W-:Y:S01]  /*1eeb0*/  IMAD R0, R30, UR5, R5 ;  /* 0x000000051e007c24 */ /* 0x000fe2000f8e0205 */
[----:B------:R-:W-:Y:S01]  /*1eec0*/  ULDC.64 UR4, c[0x0][0x2d0] ;  /* 0x0000b40000047ab9 */ /* 0x000fe20000000a00 */
[----:B------:R-:W1:Y:S01]  /*1eed0*/  @P0 LDC R5, c[0x0][0x44c] ;  /* 0x00011300ff050b82 */ /* 0x000e620000000800 */
[----:B--2---:R-:W-:-:S04]  /*1eee0*/  LOP3.LUT R20, R20, 0x7f, RZ, 0xc0, !PT ;  /* 0x0000007f14147812 */ /* 0x004fc800078ec0ff */
[----:B------:R-:W-:Y:S02]  /*1eef0*/  SHF.R.U32.HI R21, RZ, 0x3, R20 ;  /* 0x00000003ff157819 */ /* 0x000fe40000011614 */
[----:B------:R-:W2:Y:S01]  /*1ef00*/  S2R R20, SR_TID.X ;  /* 0x0000000000147919 */ /* 0x000ea20000002100 */
[----:B------:R-:W-:Y:S02]  /*1ef10*/  IADD3 R3, R3, R0, RZ ;  /* 0x0000000003037210 */ /* 0x000fe40007ffe0ff */
[----:B------:R-:W3:Y:S01]  /*1ef20*/  @P0 LDC R0, c[0x0][0x450] ;  /* 0x00011400ff000b82 */ /* 0x000ee20000000800 */
[----:B--2---:R-:W-:-:S05]  /*1ef30*/  IMAD.SHL.U32 R20, R20, 0x10, RZ ;  /* 0x0000001014147824 */ /* 0x004fca00078e00ff */
[----:B------:R-:W-:-:S04]  /*1ef40*/  LOP3.LUT R20, R21, 0x70, R20, 0xf8, !PT ;  /* 0x0000007015147812 */ /* 0x000fc800078ef814 */
[----:B------:R-:W-:-:S05]  /*1ef50*/  LOP3.LUT R6, R20, R4, RZ, 0xfc, !PT ;  /* 0x0000000414067212 */ /* 0x000fca00078efcff */
[----:B-1----:R-:W-:Y:S01]  /*1ef60*/  @P0 IMAD.HI.U32 R7, R6, R5, RZ ;  /* 0x0000000506070227 */ /* 0x002fe200078e00ff */
[----:B------:R-:W-:-:S04]  /*1ef70*/  MOV R5, R6 ;  /* 0x0000000600057202 */ /* 0x000fc80000000f00 */
[----:B---3--:R-:W-:-:S05]  /*1ef80*/  @P0 SHF.R.U32.HI R5, RZ, R0, R7 ;  /* 0x00000000ff050219 */ /* 0x008fca0000011607 */
[--C-:B------:R-:W-:Y:S01]  /*1ef90*/  IMAD.MOV R0, RZ, RZ, -R5.reuse ;  /* 0x000000ffff007224 */ /* 0x100fe200078e0a05 */
[----:B------:R-:W1:Y:S03]  /*1efa0*/  S2R R20, SR_TID.X ;  /* 0x0000000000147919 */ /* 0x000e660000002100 */
[----:B------:R-:W-:Y:S01]  /*1efb0*/  IMAD R0, R8, R0, R6 ;  /* 0x0000000008007224 */ /* 0x000fe200078e0206 */
[----:B------:R-:W-:Y:S01]  /*1efc0*/  SHF.R.S32.HI R6, RZ, 0x1f, R5 ;  /* 0x0000001fff067819 */ /* 0x000fe20000011405 */
[----:B------:R-:W-:-:S04]  /*1efd0*/  IMAD.WIDE.U32 R2, R5, UR4, R2 ;  /* 0x0000000405027c25 */ /* 0x000fc8000f8e0002 */
[----:B------:R-:W-:-:S04]  /*1efe0*/  IMAD R6, R6, UR4, RZ ;  /* 0x0000000406067c24 */ /* 0x000fc8000f8e02ff */
[----:B------:R-:W-:Y:S01]  /*1eff0*/  IMAD R5, R5, UR5, R6 ;  /* 0x0000000505057c24 */ /* 0x000fe2000f8e0206 */
[----:B------:R-:W-:-:S03]  /*1f000*/  ULDC.64 UR4, c[0x0][0x2c8] ;  /* 0x0000b20000047ab9 */ /* 0x000fc60000000a00 */
[----:B------:R-:W-:Y:S01]  /*1f010*/  IMAD.IADD R3, R3, 0x1, R5 ;  /* 0x0000000103037824 */ /* 0x000fe200078e0205 */
[----:B------:R-:W-:-:S05]  /*1f020*/  SHF.R.S32.HI R5, RZ, 0x1f, R0 ;  /* 0x0000001fff057819 */ /* 0x000fca0000011400 */
[----:B------:R-:W-:Y:S02]  /*1f030*/  IMAD R5, R5, UR4, RZ ;  /* 0x0000000405057c24 */ /* 0x000fe4000f8e02ff */
[----:B------:R-:W-:-:S04]  /*1f040*/  IMAD.WIDE.U32 R2, R0, UR4, R2 ;  /* 0x0000000400027c25 */ /* 0x000fc8000f8e0002 */
[----:B------:R-:W-:Y:S01]  /*1f050*/  IMAD R5, R0, UR5, R5 ;  /* 0x0000000500057c24 */ /* 0x000fe2000f8e0205 */
[----:B------:R-:W-:Y:S02]  /*1f060*/  ULDC.64 UR4, c[0x0][0x280] ;  /* 0x0000a00000047ab9 */ /* 0x000fe40000000a00 */
[----:B------:R-:W-:Y:S01]  /*1f070*/  LEA R0, P0, R2, UR4, 0x1 ;  /* 0x0000000402007c11 */ /* 0x000fe2000f8008ff */
[----:B------:R-:W-:Y:S01]  /*1f080*/  ULDC UR4, c[0x0][0x2b8] ;  /* 0x0000ae0000047ab9 */ /* 0x000fe20000000800 */
[----:B------:R-:W-:Y:S02]  /*1f090*/  IADD3 R5, R3, R5, RZ ;  /* 0x0000000503057210 */ /* 0x000fe40007ffe0ff */
[----:B-1----:R-:W-:Y:S02]  /*1f0a0*/  LOP3.LUT R20, R20, 0x7f, RZ, 0xc0, !PT ;  /* 0x0000007f14147812 */ /* 0x002fe400078ec0ff */
[----:B------:R-:W-:Y:S01]  /*1f0b0*/  LEA.HI.X R5, R2, UR5, R5, 0x1, P0 ;  /* 0x0000000502057c11 */ /* 0x000fe200080f0c05 */
[----:B------:R-:W-:Y:S01]  /*1f0c0*/  UMOV UR5, 0xffffffff ;  /* 0xffffffff00057882 */ /* 0x000fe20000000000 */
[----:B------:R-:W-:-:S02]  /*1f0d0*/  ISETP.GE.AND P3, PT, R32, UR4, PT ;  /* 0x0000000420007c0c */ /* 0x000fc4000bf66270 */
[----:B------:R-:W-:Y:S02]  /*1f0e0*/  ISETP.GE.AND P2, PT, R35, UR4, PT ;  /* 0x0000000423007c0c */ /* 0x000fe4000bf46270 */
[----:B------:R-:W-:Y:S02]  /*1f0f0*/  ISETP.GE.AND P0, PT, R33, UR4, PT ;  /* 0x0000000421007c0c */ /* 0x000fe4000bf06270 */
[----:B------:R-:W-:Y:S01]  /*1f100*/  SHF.R.U32.HI R9, RZ, 0x3, R20 ;  /* 0x00000003ff097819 */ /* 0x000fe20000011614 */
[----:B0-----:R-:W-:Y:S10]  /*1f110*/  BRA.DIV UR5, `(.L_x_4012) ;  /* 0x0000004a05947947 */ /* 0x001ff4000b800000 */
[----:B------:R-:W0:Y:S01]  /*1f120*/  SHFL.IDX PT, R14, R0, RZ, 0x181f ;  /* 0x00181fff000e7589 */ /* 0x000e2200000e0000 */
[----:B-----5:R-:W-:Y:S02]  /*1f130*/  IMAD R6, R10, R8, RZ ;  /* 0x000000080a067224 */ /* 0x020fe400078e02ff */
[----:B------:R-:W-:Y:S01]  /*1f140*/  IMAD.IADD R4, R9, 0x1, R4 ;  /* 0x0000000109047824 */ /* 0x000fe200078e0204 */
[----:B------:R-:W1:Y:S03]  /*1f150*/  SHFL.IDX PT, R2, R5, RZ, 0x181f ;  /* 0x00181fff05027589 */ /* 0x000e6600000e0000 */
[C---:B------:R-:W-:Y:S01]  /*1f160*/  VIADD R7, R4.reuse, 0x10 ;  /* 0x0000001004077836 */ /* 0x040fe20000000000 */
[----:B------:R-:W-:-:S13]  /*1f170*/  ISETP.GE.AND P1, PT, R4, R6, PT ;  /* 0x000000060400720c */ /* 0x000fda0003f26270 */
[----:B0-----:R-:W-:-:S05]  /*1f180*/  @!P1 LEA R14, P4, R32, R14, 0x1 ;  /* 0x0000000e200e9211 */ /* 0x001fca00078808ff */
[----:B-1----:R-:W-:Y:S01]  /*1f190*/  @!P1 IMAD.X R3, RZ, RZ, R2, P4 ;  /* 0x000000ffff039224 */ /* 0x002fe200020e0602 */
[----:B------:R-:W-:Y:S02]  /*1f1a0*/  @!P1 MOV R2, R14 ;  /* 0x0000000e00029202 */ /* 0x000fe40000000f00 */
[----:B------:R-:W0:Y:S04]  /*1f1b0*/  SHFL.IDX PT, R14, R0, 0x1, 0x181f ;  /* 0x00381f00000e7f89 */ /* 0x000e2800000e0000 */
        /* <DEDUP_REMOVED lines=16> */
[----:B0-----:R-:W-:-:S04]  /*1f2c0*/  @!P1 LEA R14, P4, R32, R14, 0x1 ;  /* 0x0000000e200e9211 */ /* 0x001fc800078808ff */
[----:B-1----:R-:W-:Y:S01]  /*1f2d0*/  @!P1 IADD3.X R7, RZ, R2, RZ, P4, !PT ;  /* 0x00000002ff079210 */ /* 0x002fe200027fe4ff */
[----:B------:R-:W-:Y:S02]  /*1f2e0*/  @!P1 IMAD.MOV.U32 R2, RZ, RZ, R14 ;  /* 0x000000ffff029224 */ /* 0x000fe400078e000e */
[----:B------:R-:W0:Y:S02]  /*1f2f0*/  SHFL.IDX PT, R14, R0, 0x3, 0x181f ;  /* 0x00781f00000e7f89 */ /* 0x000e2400000e0000 */
[----:B------:R-:W-:Y:S01]  /*1f300*/  @!P1 IMAD.MOV.U32 R3, RZ, RZ, R7 ;  /* 0x000000ffff039224 */ /* 0x000fe200078e0007 */
[----:B------:R-:W-:-:S04]  /*1f310*/  IADD3 R7, R4, 0x30, RZ ;  /* 0x0000003004077810 */ /* 0x000fc80007ffe0ff */
        /* <DEDUP_REMOVED lines=8> */
[----:B------:R-:W0:Y:S01]  /*1f3a0*/  SHFL.IDX PT, R14, R0, 0x4, 0x181f ;  /* 0x00981f00000e7f89 */ /* 0x000e2200000e0000 */
[----:B------:R-:W-:Y:S01]  /*1f3b0*/  @!P1 MOV R3, R7 ;  /* 0x0000000700039202 */ /* 0x000fe20000000f00 */
[----:B------:R-:W-:-:S04]  /*1f3c0*/  VIADD R7, R4, 0x40 ;  /* 0x0000004004077836 */ /* 0x000fc80000000000 */
        /* <DEDUP_REMOVED lines=31> */
[----:B------:R1:W2:Y:S01]  /*1f5c0*/  SHFL.IDX PT, R14, R0, 0x7, 0x181f ;  /* 0x00f81f00000e7f89 */ /* 0x0002a200000e0000 */
[----:B------:R-:W-:-:S05]  /*1f5d0*/  @!P1 MOV R3, R7 ;  /* 0x0000000700039202 */ /* 0x000fca0000000f00 */
[----:B------:R1:W-:Y:S04]  /*1f5e0*/  @!P1 LDGSTS.E.BYPASS.LTC128B.128 [R37+0x15400], desc[UR48][R2.64], !P3 ;  /* 0x1540000002259fae */ /* 0x0003e8000d901d70 */
[----:B------:R1:W-:Y:S04]  /*1f5f0*/  @!P1 LDGSTS.E.BYPASS.LTC128B.128 [R37+0x19400], desc[UR48][R2.64+0x80], !P2 ;  /* 0x1940008002259fae */ /* 0x0003e8000d101d70 */
[----:B0-----:R1:W-:Y:S02]  /*1f600*/  @!P1 LDGSTS.E.BYPASS.LTC128B.128 [R37+0x1d400], desc[UR48][R2.64+0x100], !P0 ;  /* 0x1d40010002259fae */ /* 0x0013e4000c101d70 */
.L_x_4150:
        /* <DEDUP_REMOVED lines=12> */
.L_x_4014:
[----:B------:R-:W-:Y:S05]  /*1f6d0*/  BSYNC B0 ;  /* 0x0000000000007941 */ /* 0x000fea0003800000 */
.L_x_4013:
[----:B------:R-:W-:Y:S01]  /*1f6e0*/  NOP ;  /* 0x0000000000007918 */ /* 0x000fe20000000000 */
[----:B------:R-:W-:-:S13]  /*1f6f0*/  PLOP3.LUT P0, PT, PT, PT, PT, 0x80, 0x0 ;  /* 0x000000000000781c */ /* 0x000fda0003f0f070 */
.L_x_4015:
[----:B------:R-:W-:Y:S02]  /*1f700*/  PLOP3.LUT P1, PT, P1, P0, PT, 0xa2, 0x0 ;  /* 0x000000000000781c */ /* 0x000fe40000f21472 */
[----:B------:R-:W-:-:S08]  /*1f710*/  @P0 R2UR P1, UR4, R22 ;  /* 0x00000000160402ca */ /* 0x000fd00000020000 */
[----:B------:R-:W-:-:S05]  /*1f720*/  @P0 PLOP3.LUT P0, PT, P1, PT, PT, 0x80, 0x0 ;  /* 0x000000000000081c */ /* 0x000fca0000f0f070 */
[----:B------:R-:W-:Y:S01]  /*1f730*/  @!P1 SYNCS.ARRIVE.TRANS64.RED.A0T1 RZ, [UR4+0x30800], RZ ;  /* 0x030800ffffff99a7 */ /* 0x000fe20008200404 */
[----:B------:R-:W-:Y:S07]  /*1f740*/  @!P1 ARRIVES.LDGSTSBAR.64.TRANSCNT [UR4+0x30800] ;  /* 0x03080000ff0099b0 */ /* 0x000fee0008000a84 */
[----:B------:R-:W-:Y:S05]  /*1f750*/  @P0 BRA.U.ANY `(.L_x_4015) ;  /* 0xfffffffd00e80947 */ /* 0x000fea000393ffff */
[----:B0-----:R-:W3:Y:S02]  /*1f760*/  LDL.LU R2, [R1+0x28] ;  /* 0x0000280001027983 */ /* 0x001ee40000300800 */
[----:B---3--:R-:W-:-:S04]  /*1f770*/  IADD3 R2, R2, 0x1, RZ ;  /* 0x0000000102027810 */ /* 0x008fc80007ffe0ff */
[----:B------:R-:W-:Y:S01]  /*1f780*/  LEA.HI R0, R2, R2, RZ, 0x1 ;  /* 0x0000000202007211 */ /* 0x000fe200078f08ff */
[----:B------:R0:W-:Y:S03]  /*1f790*/  STL [R1+0x28], R2 ;  /* 0x0000280201007387 */ /* 0x0001e60000100800 */
[----:B------:R-:W-:-:S05]  /*1f7a0*/  LOP3.LUT R0, R0, 0xfffffffe, RZ, 0xc0, !PT ;  /* 0xfffffffe00007812 */ /* 0x000fca00078ec0ff */
[----:B------:R-:W-:-:S05]  /*1f7b0*/  IMAD.IADD R0, R2, 0x1, -R0 ;  /* 0x0000000102007824 */ /* 0x000fca00078e0a00 */
[----:B------:R-:W-:Y:S01]  /*1f7c0*/  SHF.L.U32 R3, R0, 0x1f, RZ ;  /* 0x0000001f00037819 */ /* 0x000fe200000006ff */
[----:B------:R-:W-:Y:S01]  /*1f7d0*/  NOP ;  /* 0x0000000000007918 */ /* 0x000fe20000000000 */
[----:B0-----:R-:W3:Y:S01]  /*1f7e0*/  LDL.LU R2, [R1+0x20] ;  /* 0x0000200001027983 */ /* 0x001ee20000300800 */
[----:B------:R0:W-:Y:S01]  /*1f7f0*/  SYNCS.ARRIVE.TRANS64.A1T0 RZ, [R22+URZ+0x30800], RZ ;  /* 0x030800ff16ff79a7 */ /* 0x0001e2000810003f */
[----:B------:R-:W-:Y:S01]  /*1f800*/  BSSY B0, `(.L_x_4016) ;  /* 0x0000004000007945 */ /* 0x000fe20003800000 */
[----:B------:R-:W1:Y:S01]  /*1f810*/  SYNCS.PHASECHK.TRANS64.TRYWAIT P0, [R22+URZ+0x30820], R3 ;  /* 0x03082003160075a7 */ /* 0x000e62000800017f */
[----:B---3--:R-:W-:Y:S02]  /*1f820*/  VIADD R6, R2, 0xfffffffe ;  /* 0xfffffffe02067836 */ /* 0x008fe40000000000 */
[----:B01----:R-:W-:Y:S05]  /*1f830*/  @!P0 BRA `(.L_x_4017) ;  /* 0x0000004c00688947 */ /* 0x003fea0003800000 */
.L_x_4151:
[----:B------:R-:W-:Y:S05]  /*1f840*/  BSYNC B0 ;  /* 0x0000000000007941 */ /* 0x000fea0003800000 */
.L_x_4016:
[----:B------:R-:W3:Y:S01]  /*1f850*/  LDL R0, [R1+0x8] ;  /* 0x0000080001007983 */ /* 0x000ee20000100800 */
[----:B------:R-:W-:Y:S01]  /*1f860*/  BSSY B0, `(.L_x_4018) ;  /* 0x000010a000007945 */ /* 0x000fe20003800000 */
[----:B---3--:R-:W-:-:S13]  /*1f870*/  ISETP.GE.AND P0, PT, R6, R0, PT ;  /* 0x000000000600720c */ /* 0x008fda0003f06270 */
[----:B------:R-:W-:Y:S05]  /*1f880*/  @!P0 BRA `(.L_x_4019) ;  /* 0x00000010001c8947 */ /* 0x000fea0003800000 */
[----:B------:R-:W-:Y:S01]  /*1f890*/  ULDC UR4, c[0x0][0x2f4] ;  /* 0x0000bd0000047ab9 */ /* 0x000fe20000000800 */
[----:B------:R-:W-:Y:S01]  /*1f8a0*/  MOV R10, R26 ;  /* 0x0000001a000a7202 */ /* 0x000fe20000000f00 */
[----:B------:R-:W-:Y:S01]  /*1f8b0*/  IMAD.MOV.U32 R17, RZ, RZ, R28 ;  /* 0x000000ffff117224 */ /* 0x000fe200078e001c */
[----:B------:R-:W-:Y:S01]  /*1f8c0*/  ISETP.GE.AND P3, PT, R32, UR4, PT ;  /* 0x0000000420007c0c */ /* 0x000fe2000bf66270 */
[----:B------:R-:W-:Y:S01]  /*1f8d0*/  IMAD.MOV.U32 R30, RZ, RZ, R25 ;  /* 0x000000ffff1e7224 */ /* 0x000fe200078e0019 */
[----:B------:R-:W-:Y:S02]  /*1f8e0*/  ISETP.GE.AND P2, PT, R35, UR4, PT ;  /* 0x0000000423007c0c */ /* 0x000fe4000bf46270 */
[----:B------:R-:W-:-:S13]  /*1f8f0*/  ISETP.GE.AND P1, PT, R33, UR4, PT ;  /* 0x0000000421007c0c */ /* 0x000fda000bf26270 */
.L_x_4032:
[----:B------:R-:W3:Y:S01]  /*1f900*/  LDL R4, [R1+0xc] ;  /* 0x00000c0001047983 */ /* 0x000ee20000100800 */
[----:B------:R-:W1:Y:S03]  /*1f910*/  LDC R7, c[0x0][0x430] ;  /* 0x00010c00ff077b82 */ /* 0x000e660000000800 */
[----:B------:R-:W4:Y:S04]  /*1f920*/  LDL R8, [R1+0x10] ;  /* 0x0000100001087983 */ /* 0x000f280000100800 */
[----:B------:R-:W2:Y:S01]  /*1f930*/  LDL R11, [R1+0x38] ;  /* 0x00003800010b7983 */ /* 0x000ea20000100800 */
[----:B------:R-:W0:Y:S02]  /*1f940*/  S2R R0, SR_TID.X ;  /* 0x0000000000007919 */ /* 0x000e240000002100 */
[----:B0-----:R-:W-:-:S04]  /*1f950*/  LOP3.LUT R0, R0, 0x7f, RZ, 0xc0, !PT ;  /* 0x0000007f00007812 */ /* 0x001fc800078ec0ff */
[----:B------:R-:W-:Y:S02]  /*1f960*/  SHF.R.U32.HI R2, RZ, 0x3, R0 ;  /* 0x00000003ff027819 */ /* 0x000fe40000011600 */
[----:B------:R-:W0:Y:S01]  /*1f970*/  S2R R0, SR_TID.X ;  /* 0x0000000000007919 */ /* 0x000e220000002100 */
[----:B-1----:R-:W-:-:S13]  /*1f980*/  ISETP.NE.AND P0, PT, R7, 0x1, PT ;  /* 0x000000010700780c */ /* 0x002fda0003f05270 */
[----:B------:R-:W1:Y:S01]  /*1f990*/  @P0 LDC R3, c[0x0][0x438] ;  /* 0x00010e00ff030b82 */ /* 0x000e620000000800 */
[----:B0-----:R-:W-:-:S04]  /*1f9a0*/  SHF.L.U32 R0, R0, 0x4, RZ ;  /* 0x0000000400007819 */ /* 0x001fc800000006ff */
[----:B------:R-:W-:-:S03]  /*1f9b0*/  LOP3.LUT R0, R2, 0x70, R0, 0xf8, !PT ;  /* 0x0000007002007812 */ /* 0x000fc600078ef800 */
[----:B------:R-:W0:Y:S01]  /*1f9c0*/  @P0 LDC R2, c[0x0][0x434] ;  /* 0x00010d00ff020b82 */ /* 0x000e220000000800 */
[----:B------:R-:W-:Y:S02]  /*1f9d0*/  ISETP.GT.U32.AND P4, PT, R0, 0x5f, PT ;  /* 0x0000005f0000780c */ /* 0x000fe40003f84070 */
[----:B------:R-:W-:Y:S01]  /*1f9e0*/  IADD3 R26, R10, 0x1, RZ ;  /* 0x000000010a1a7810 */ /* 0x000fe20007ffe0ff */
[----:B------:R-:W-:Y:S05]  /*1f9f0*/  YIELD ;  /* 0x0000000000007946 */ /* 0x000fea0003800000 */
[----:B------:R-:W-:Y:S02]  /*1fa00*/  IMAD.MOV.U32 R25, RZ, RZ, R6 ;  /* 0x000000ffff197224 */ /* 0x000fe400078e0006 */
[----:B---3--:R-:W-:-:S03]  /*1fa10*/  IMAD R9, R6, 0x60, R4 ;  /* 0x0000006006097824 */ /* 0x008fc600078e0204 */
[----:B------:R-:W4:Y:S01]  /*1fa20*/  @!P4 LDC.64 R4, c[0x0][0x428] ;  /* 0x00010a00ff04cb82 */ /* 0x000f220000000a00 */
[----:B------:R-:W-:-:S04]  /*1fa30*/  IMAD.IADD R9, R0, 0x1, R9 ;  /* 0x0000000100097824 */ /* 0x000fc800078e0209 */
[----:B0-----:R-:W-:-:S04]  /*1fa40*/  @P0 IMAD.HI.U32 R2, R9, R2, RZ ;  /* 0x0000000209020227 */ /* 0x001fc800078e00ff */
[----:B------:R-:W-:Y:S01]  /*1fa50*/  IMAD.MOV.U32 R0, RZ, RZ, R9 ;  /* 0x000000ffff007224 */ /* 0x000fe200078e0009 */
[----:B-1----:R-:W-:-:S04]  /*1fa60*/  @P0 SHF.R.U32.HI R0, RZ, R3, R2 ;  /* 0x00000003ff000219 */ /* 0x002fc80000011602 */
[----:B------:R-:W-:Y:S02]  /*1fa70*/  @!P4 SHF.R.S32.HI R3, RZ, 0x1f, R0 ;  /* 0x0000001fff03c819 */ /* 0x000fe40000011400 */
[----:B------:R-:W-:Y:S01]  /*1fa80*/  @!P4 MOV R2, R0 ;  /* 0x000000000002c202 */ /* 0x000fe20000000f00 */
[----:B----4-:R-:W-:-:S04]  /*1fa90*/  @!P4 IMAD R8, R8, R4, RZ ;  /* 0x000000040808c224 */ /* 0x010fc800078e02ff */
[----:B------:R-:W-:-:S04]  /*1faa0*/  @!P4 IMAD.WIDE.U32 R2, R31, R4, R2 ;  /* 0x000000041f02c225 */ /* 0x000fc800078e0002 */
[----:B------:R-:W-:Y:S02]  /*1fab0*/  @!P4 IMAD R8, R31, R5, R8 ;  /* 0x000000051f08c224 */ /* 0x000fe400078e0208 */
[----:B------:R-:W0:Y:S01]  /*1fac0*/  @!P4 LDC.64 R4, c[0x0][0x418] ;  /* 0x00010600ff04cb82 */ /* 0x000e220000000a00 */
[----:B------:R-:W-:Y:S02]  /*1fad0*/  IMAD.MOV R0, RZ, RZ, -R0 ;  /* 0x000000ffff007224 */ /* 0x000fe400078e0a00 */
[----:B------:R-:W-:Y:S02]  /*1fae0*/  @!P4 IMAD.IADD R3, R8, 0x1, R3 ;  /* 0x000000010803c824 */ /* 0x000fe400078e0203 */
[----:B------:R-:W-:Y:S02]  /*1faf0*/  IMAD R9, R7, R0, R9 ;  /* 0x0000000007097224 */ /* 0x000fe400078e0209 */
[----:B------:R-:W-:Y:S01]  /*1fb00*/  IMAD.MOV.U32 R0, RZ, RZ, RZ ;  /* 0x000000ffff007224 */ /* 0x000fe200078e00ff */
[----:B0-----:R-:W-:-:S04]  /*1fb10*/  @!P4 LEA R4, P0, R2, R4, 0x2 ;  /* 0x000000040204c211 */ /* 0x001fc800078010ff */
[----:B------:R-:W-:-:S05]  /*1fb20*/  @!P4 LEA.HI.X R5, R2, R5, R3, 0x2, P0 ;  /* 0x000000050205c211 */ /* 0x000fca00000f1403 */
[----:B------:R0:W5:Y:S01]  /*1fb30*/  @!P4 LDG.E R0, desc[UR48][R4.64] ;  /* 0x000000300400c981 */ /* 0x000162000c1e1900 */
[----:B--2---:R-:W-:Y:S02]  /*1fb40*/  ISETP.NE.AND P4, PT, R11, 0x3, PT ;  /* 0x000000030b00780c */ /* 0x004fe40003f85270 */
[----:B------:R-:W-:-:S04]  /*1fb50*/  ISETP.NE.AND P0, PT, R26, 0x2, PT ;  /* 0x000000021a00780c */ /* 0x000fc80003f05270 */
[----:B------:R-:W-:Y:S02]  /*1fb60*/  SEL R28, RZ, 0x1, P0 ;  /* 0x00000001ff1c7807 */ /* 0x000fe40000000000 */
[----:B------:R-:W-:Y:S02]  /*1fb70*/  SEL R26, R26, RZ, P0 ;  /* 0x000000ff1a1a7207 */ /* 0x000fe40000000000 */
[----:B------:R-:W-:-:S03]  /*1fb80*/  LOP3.LUT R28, R17, R28, RZ, 0x3c, !PT ;  /* 0x0000001c111c7212 */ /* 0x000fc600078e3cff */
[----:B0-----:R-:W-:Y:S05]  /*1fb90*/  @!P4 BRA `(.L_x_4020) ;  /* 0x000000000004c947 */ /* 0x001fea0003800000 */
[----:B------:R-:W-:Y:S01]  /*1fba0*/  BPT.TRAP 0x1 ;  /* 0x000000040000795c */ /* 0x000fe20000300000 */
.L_x_4020:
[----:B------:R-:W-:Y:S01]  /*1fbb0*/  LEA R7, R26, R22, 0x3 ;  /* 0x000000161a077211 */ /* 0x000fe200078e18ff */
[----:B------:R-:W-:Y:S01]  /*1fbc0*/  BSSY B1, `(.L_x_4021) ;  /* 0x0000004000017945 */ /* 0x000fe20003800000 */
[----:B------:R-:W-:-:S04]  /*1fbd0*/  SHF.L.U32 R2, R28, 0x1f, RZ ;  /* 0x0000001f1c027819 */ /* 0x000fc800000006ff */
[----:B------:R-:W0:Y:S02]  /*1fbe0*/  SYNCS.PHASECHK.TRANS64.TRYWAIT P0, [R7+URZ+0x30840], R2 ;  /* 0x03084002070075a7 */ /* 0x000e24000800017f */
[----:B0-----:R-:W-:Y:S05]  /*1fbf0*/  @!P0 BRA `(.L_x_4022) ;  /* 0x00000048008c8947 */ /* 0x001fea0003800000 */
.L_x_4152:
[----:B------:R-:W-:Y:S05]  /*1fc00*/  BSYNC B1 ;  /* 0x0000000000017941 */ /* 0x000fea0003800000 */
.L_x_4021:
[----:B------:R-:W2:Y:S01]  /*1fc10*/  LDL R3, [R1] ;  /* 0x0000000001037983 */ /* 0x000ea20000100800 */
[----:B------:R-:W-:Y:S01]  /*1fc20*/  SHF.R.S32.HI R20, RZ, 0x1f, R9 ;  /* 0x0000001fff147819 */ /* 0x000fe20000011409 */
[----:B------:R-:W-:Y:S01]  /*1fc30*/  ULDC.64 UR4, c[0x0][0x300] ;  /* 0x0000c00000047ab9 */ /* 0x000fe20000000a00 */
[----:B-----5:R-:W-:Y:S01]  /*1fc40*/  SHF.R.S32.HI R21, RZ, 0x1f, R0 ;  /* 0x0000001fff157819 */ /* 0x020fe20000011400 */
[----:B------:R-:W-:Y:S01]  /*1fc50*/  ULDC.64 UR6, c[0x0][0x2e8] ;  /* 0x0000ba0000067ab9 */ /* 0x000fe20000000a00 */
[----:B------:R-:W-:Y:S02]  /*1fc60*/  IMAD R5, R26, 0x4800, R36 ;  /* 0x000048001a057824 */ /* 0x000fe400078e0224 */
[----:B------:R-:W-:-:S04]  /*1fc70*/  IMAD R4, R20, UR4, RZ ;  /* 0x0000000414047c24 */ /* 0x000fc8000f8e02ff */
[----:B------:R-:W-:Y:S01]  /*1fc80*/  IMAD R4, R9, UR5, R4 ;  /* 0x0000000509047c24 */ /* 0x000fe2000f8e0204 */
[C---:B--2---:R-:W-:Y:S02]  /*1fc90*/  LOP3.LUT P5, RZ, R3.reuse, 0x2, RZ, 0xc0, !PT ;  /* 0x0000000203ff7812 */ /* 0x044fe400078ac0ff */
[----:B------:R-:W-:Y:S01]  /*1fca0*/  LOP3.LUT P4, RZ, R3, 0x1, RZ, 0xc0, !PT ;  /* 0x0000000103ff7812 */ /* 0x000fe2000788c0ff */
        /* <DEDUP_REMOVED lines=14> */
[----:B------:R-:W2:Y:S01]  /*1fd90*/  LDL R3, [R1] ;  /* 0x0000000001037983 */ /* 0x000ea20000100800 */
[----:B------:R-:W-:Y:S01]  /*1fda0*/  SHF.L.U32 R4, R32, 0x1, RZ ;  /* 0x0000000120047819 */ /* 0x000fe200000006ff */
[----:B------:R-:W-:Y:S02]  /*1fdb0*/  IMAD R5, R5, 0x2, R22 ;  /* 0x0000000205057824 */ /* 0x000fe400078e0216 */
[----:B------:R-:W0:Y:S04]  /*1fdc0*/  SHFL.IDX PT, R2, R8, RZ, 0x181f ;  /* 0x00181fff08027589 */ /* 0x000e2800000e0000 */
[----:B------:R-:W-:Y:S01]  /*1fdd0*/  SHFL.IDX PT, R34, R6, 0x2, 0x181f ;  /* 0x00581f0006227f89 */ /* 0x000fe200000e0000 */
[----:B0-----:R-:W-:Y:S02]  /*1fde0*/  IADD3 R2, P0, R2, R4, RZ ;  /* 0x0000000402027210 */ /* 0x001fe40007f1e0ff */
[----:B--2---:R-:W-:-:S02]  /*1fdf0*/  LOP3.LUT P6, RZ, R3, 0x4, RZ, 0xc0, !PT ;  /* 0x0000000403ff7812 */ /* 0x004fc400078cc0ff */
[----:B------:R-:W0:Y:S02]  /*1fe00*/  SHFL.IDX PT, R3, R6, RZ, 0x181f ;  /* 0x00181fff06037589 */ /* 0x000e2400000e0000 */
[----:B0-----:R-:W-:-:S09]  /*1fe10*/  IMAD.X R3, RZ, RZ, R3, P0 ;  /* 0x000000ffff037224 */ /* 0x001fd200000e0603 */
[----:B------:R-:W-:Y:S04]  /*1fe20*/  LDGSTS.E.BYPASS.LTC128B.128 [R5+0x1e400], desc[UR48][R2.64], !P6 ;  /* 0x1e40000002057fae */ /* 0x000fe8000f101d70 */
[----:B------:R-:W-:Y:S04]  /*1fe30*/  LDGSTS.E.BYPASS.LTC128B.128 [R5+0x21400], desc[UR48][R2.64+0x80], !P5 ;  /* 0x2140008002057fae */ /* 0x000fe8000e901d70 */
[----:B------:R0:W-:Y:S04]  /*1fe40*/  LDGSTS.E.BYPASS.LTC128B.128 [R5+0x24400], desc[UR48][R2.64+0x100], !P4 ;  /* 0x2440010002057fae */ /* 0x0001e8000e101d70 */
[----:B0-----:R-:W0:Y:S04]  /*1fe50*/  SHFL.IDX PT, R2, R8, 0x1, 0x181f ;  /* 0x00381f0008027f89 */ /* 0x001e2800000e0000 */
[----:B------:R-:W1:Y:S01]  /*1fe60*/  SHFL.IDX PT, R3, R6, 0x1, 0x181f ;  /* 0x00381f0006037f89 */ /* 0x000e6200000e0000 */
[----:B0-----:R-:W-:-:S04]  /*1fe70*/  IADD3 R2, P0, R2, R4, RZ ;  /* 0x0000000402027210 */ /* 0x001fc80007f1e0ff */
[----:B-1----:R-:W-:-:S05]  /*1fe80*/  IADD3.X R3, RZ, R3, RZ, P0, !PT ;  /* 0x00000003ff037210 */ /* 0x002fca00007fe4ff */
        /* <DEDUP_REMOVED lines=18> */
[----:B0-----:R-:W-:-:S04]  /*1ffb0*/  IADD3 R2, P0, R2, R4, RZ ;  /* 0x0000000402027210 */ /* 0x001fc80007f1e0ff */
[----:B------:R-:W-:Y:S02]  /*1ffc0*/  IADD3.X R3, RZ, R34, RZ, P0, !PT ;  /* 0x00000022ff037210 */ /* 0x000fe400007fe4ff */
[----:B------:R0:W1:Y:S04]  /*1ffd0*/  SHFL.IDX PT, R34, R6, 0x5, 0x181f ;  /* 0x00b81f0006227f89 */ /* 0x00006800000e0000 */
[----:B------:R-:W-:Y:S04]  /*1ffe0*/  LDGSTS.E.BYPASS.LTC128B.128 [R5+0x20400], desc[UR48][R2.64], !P6 ;  /* 0x2040000002057fae */ /* 0x000fe8000f101d70 */
[----:B------:R-:W-:Y:S04]  /*1fff0*/  LDGSTS.E.BYPASS.LTC128B.128 [R5+0x23400], desc[UR48][R2.64+0x80], !P5 ;  /* 0x2340008002057fae */ /* 0x000fe8000e901d70 */
[----:B------:R2:W-:Y:S04]  /*20000*/  LDGSTS.E.BYPASS.LTC128B.128 [R5+0x26400], desc[UR48][R2.64+0x100], !P4 ;  /* 0x2640010002057fae */ /* 0x0005e8000e101d70 */
[----:B-12---:R0:W2:Y:S02]  /*20010*/  SHFL.IDX PT, R2, R8, 0x5, 0x181f ;  /* 0x00b81f0008027f89 */ /* 0x0060a400000e0000 */
.L_x_4166:
[----:B------:R-:W3:Y:S01]  /*20020*/  LDL R3, [R1] ;  /* 0x0000000001037983 */ /* 0x000ee20000100800 */
[----:B--2---:R-:W-:Y:S02]  /*20030*/  IADD3 R2, P0, R2, R4, RZ ;  /* 0x0000000402027210 */ /* 0x004fe40007f1e0ff */
[----:B---3--:R-:W-:-:S03]  /*20040*/  LOP3.LUT P6, RZ, R3, 0x4, RZ, 0xc0, !PT ;  /* 0x0000000403ff7812 */ /* 0x008fc600078cc0ff */
[----:B------:R-:W-:Y:S01]  /*20050*/  IMAD.X R3, RZ, RZ, R34, P0 ;  /* 0x000000ffff037224 */ /* 0x000fe200000e0622 */
[----:B------:R-:W-:-:S09]  /*20060*/  PLOP3.LUT P0, PT, PT, PT, PT, 0x80, 0x0 ;  /* 0x000000000000781c */ /* 0x000fd20003f0f070 */
[----:B------:R-:W-:Y:S01]  /*20070*/  @!PT LDS RZ, [RZ] ;  /* 0x00000000fffff984 */ /* 0x000fe20000000800 */
[----:B------:R-:W-:Y:S01]  /*20080*/  @!PT LDS RZ, [RZ] ;  /* 0x00000000fffff984 */ /* 0x000fe20000000800 */
[----:B------:R-:W-:Y:S01]  /*20090*/  @!PT LDS RZ, [RZ] ;  /* 0x00000000fffff984 */ /* 0x000fe20000000800 */
[----:B------:R1:W-:Y:S04]  /*200a0*/  LDGSTS.E.BYPASS.LTC128B.128 [R5+0x20c00], desc[UR48][R2.64], !P6 ;  /* 0x20c0000002057fae */ /* 0x0003e8000f101d70 */
[----:B------:R1:W-:Y:S04]  /*200b0*/  LDGSTS.E.BYPASS.LTC128B.128 [R5+0x23c00], desc[UR48][R2.64+0x80], !P5 ;  /* 0x23c0008002057fae */ /* 0x0003e8000e901d70 */
[----:B------:R1:W-:Y:S01]  /*200c0*/  LDGSTS.E.BYPASS.LTC128B.128 [R5+0x26c00], desc[UR48][R2.64+0x100], !P4 ;  /* 0x26c0010002057fae */ /* 0x0003e2000e101d70 */
[----:B------:R-:W-:Y:S01]  /*200d0*/  NOP ;  /* 0x0000000000007918 */ /* 0x000fe20000000000 */
.L_x_4024:
[----:B------:R-:W-:Y:S02]  /*200e0*/  PLOP3.LUT P4, PT, P4, P0, PT, 0xa2, 0x0 ;  /* 0x000000000000781c */ /* 0x000fe40002781472 */
[----:B------:R-:W-:-:S08]  /*200f0*/  @P0 R2UR P4, UR4, R7 ;  /* 0x00000000070402ca */ /* 0x000fd00000080000 */
[----:B------:R-:W-:-:S05]  /*20100*/  @P0 PLOP3.LUT P0, PT, P4, PT, PT, 0x80, 0x0 ;  /* 0x000000000000081c */ /* 0x000fca000270f070 */
[----:B------:R-:W-:Y:S01]  /*20110*/  @!P4 SYNCS.ARRIVE.TRANS64.RED.A0T1 RZ, [UR4+0x30830], RZ ;  /* 0x030830ffffffc9a7 */ /* 0x000fe20008200404 */
[----:B------:R-:W-:Y:S07]  /*20120*/  @!P4 ARRIVES.LDGSTSBAR.64.TRANSCNT [UR4+0x30830] ;  /* 0x03083000ff00c9b0 */ /* 0x000fee0008000a84 */
[----:B------:R-:W-:Y:S05]  /*20130*/  @P0 BRA.U.ANY `(.L_x_4024) ;  /* 0xfffffffd00e80947 */ /* 0x000fea000393ffff */
[----:B------:R-:W-:Y:S01]  /*20140*/  NOP ;  /* 0x0000000000007918 */ /* 0x000fe20000000000 */
[----:B-1----:R-:W2:Y:S02]  /*20150*/  LDL R2, [R1+0x38] ;  /* 0x0000380001027983 */ /* 0x002ea40000100800 */
[----:B--2---:R-:W-:-:S13]  /*20160*/  ISETP.NE.AND P5, PT, R2, 0x3, PT ;  /* 0x000000030200780c */ /* 0x004fda0003fa5270 */
[----:B------:R-:W-:Y:S05]  /*20170*/  @!P5 BRA `(.L_x_4025) ;  /* 0x000000000004d947 */ /* 0x000fea0003800000 */
[----:B------:R-:W-:Y:S01]  /*20180*/  BPT.TRAP 0x1 ;  /* 0x000000040000795c */ /* 0x000fe20000300000 */
.L_x_4025:
[----:B------:R1:W-:Y:S01]  /*20190*/  SYNCS.ARRIVE.TRANS64.A1T0 RZ, [R7+URZ+0x30830], RZ ;  /* 0x030830ff07ff79a7 */ /* 0x0003e2000810003f */
[----:B------:R-:W-:Y:S05]  /*201a0*/  @!P5 BRA `(.L_x_4026) ;  /* 0x000000000004d947 */ /* 0x000fea0003800000 */
[----:B------:R-:W-:Y:S01]  /*201b0*/  BPT.TRAP 0x1 ;  /* 0x000000040000795c */ /* 0x000fe20000300000 */
.L_x_4026:
[----:B------:R-:W-:Y:S01]  /*201c0*/  SHF.L.U32 R2, R17, 0x1f, RZ ;  /* 0x0000001f11027819 */ /* 0x000fe200000006ff */
[----:B0-----:R-:W-:Y:S01]  /*201d0*/  IMAD R6, R10, 0x8, R22 ;  /* 0x000000080a067824 */ /* 0x001fe200078e0216 */
[----:B------:R-:W-:Y:S03]  /*201e0*/  BSSY B1, `(.L_x_4027) ;  /* 0x0000003000017945 */ /* 0x000fe60003800000 */
[----:B------:R-:W0:Y:S02]  /*201f0*/  SYNCS.PHASECHK.TRANS64.TRYWAIT P0, [R6+URZ+0x30860], R2 ;  /* 0x03086002060075a7 */ /* 0x000e24000800017f */
[----:B0-----:R-:W-:Y:S05]  /*20200*/  @!P0 BRA `(.L_x_4028) ;  /* 0x0000004c00188947 */ /* 0x001fea0003800000 */
.L_x_4167:
[----:B------:R-:W-:Y:S05]  /*20210*/  BSYNC B1 ;  /* 0x0000000000017941 */ /* 0x000fea0003800000 */
.L_x_4027:
[----:B------:R-:W1:Y:S01]  /*20220*/  LDL R5, [R1+0x4] ;  /* 0x0000040001057983 */ /* 0x000e620000100800 */
[----:B------:R-:W2:Y:S01]  /*20230*/  S2R R3, SR_TID.X ;  /* 0x0000000000037919 */ /* 0x000ea20000002100 */
[----:B------:R-:W-:Y:S01]  /*20240*/  UMOV UR4, 0xffffffff ;  /* 0xffffffff00047882 */ /* 0x000fe20000000000 */
[----:B--2---:R-:W-:-:S04]  /*20250*/  LOP3.LUT R3, R3, 0x7f, RZ, 0xc0, !PT ;  /* 0x0000007f03037812 */ /* 0x004fc800078ec0ff */
[----:B------:R-:W-:Y:S01]  /*20260*/  SHF.R.U32.HI R3, RZ, 0x3, R3 ;  /* 0x00000003ff037819 */ /* 0x000fe20000011603 */
[----:B-1----:R-:W-:Y:S02]  /*20270*/  IMAD R7, R30, -0x60, R5 ;  /* 0xffffffa01e077824 */ /* 0x002fe400078e0205 */
[----:B------:R-:W-:-:S03]  /*20280*/  IMAD R5, R10, 0x4800, R36 ;  /* 0x000048000a057824 */ /* 0x000fc600078e0224 */
[----:B------:R-:W-:Y:S01]  /*20290*/  IADD3 R7, -R3, R7, RZ ;  /* 0x0000000703077210 */ /* 0x000fe20007ffe1ff */
        /* <DEDUP_REMOVED lines=53> */
[----:B--2---:R1:W-:Y:S02]  /*205f0*/  LDGSTS.E.BYPASS.LTC128B.128 [R5+0x8400], desc[UR48][R2.64+0x100], !P0 ;  /* 0x0840010002057fae */ /* 0x0043e4000c101d70 */
.L_x_4181:
        /* <DEDUP_REMOVED lines=22> */
[----:B------:R-:W-:-:S03]  /*20760*/  NOP ;  /* 0x0000000000007918 */ /* 0x000fc60000000000 */
[----:B------:R-:W-:-:S03]  /*20770*/  IADD3 R3, R3, R21, RZ ;  /* 0x0000001503037210 */ /* 0x000fc60007ffe0ff */
[----:B------:R-:W-:-:S04]  /*20780*/  IMAD.WIDE.U32 R2, R18, UR4, R2 ;  /* 0x0000000412027c25 */ /* 0x000fc8000f8e0002 */
[----:B------:R-:W-:Y:S01]  /*20790*/  IMAD R3, R18, UR5, R3 ;  /* 0x0000000512037c24 */ /* 0x000fe2000f8e0203 */
[----:B------:R-:W-:-:S04]  /*207a0*/  LEA R23, P0, R2, UR6, 0x1 ;  /* 0x0000000602177c11 */ /* 0x000fc8000f8008ff */
[----:B------:R-:W-:Y:S02]  /*207b0*/  LEA.HI.X R24, R2, UR7, R3, 0x1, P0 ;  /* 0x0000000702187c11 */ /* 0x000fe400080f0c03 */
[----:B------:R-:W-:-:S13]  /*207c0*/  PLOP3.LUT P0, PT, PT, PT, PT, 0x80, 0x0 ;  /* 0x000000000000781c */ /* 0x000fda0003f0f070 */
.L_x_4030:
        /* <DEDUP_REMOVED lines=11> */
.L_x_4031:
        /* <DEDUP_REMOVED lines=8> */
.L_x_4019:
[----:B------:R-:W-:Y:S05]  /*20900*/  BSYNC B0 ;  /* 0x0000000000007941 */ /* 0x000fea0003800000 */
.L_x_4018:
        /* <DEDUP_REMOVED lines=17> */
.L_x_4034:
[----:B------:R-:W-:Y:S05]  /*20a20*/  BSYNC B0 ;  /* 0x0000000000007941 */ /* 0x000fea0003800000 */
.L_x_4033:
[----:B------:R-:W3:Y:S02]  /*20a30*/  LDL R0, [R1+0x38] ;  /* 0x0000380001007983 */ /* 0x000ee40000100800 */
[----:B---3--:R-:W-:-:S13]  /*20a40*/  ISETP.NE.AND P0, PT, R0, 0x3, PT ;  /* 0x000000030000780c */ /* 0x008fda0003f05270 */
[----:B------:R-:W-:Y:S05]  /*20a50*/  @!P0 BRA `(.L_x_4035) ;  /* 0x0000000000048947 */ /* 0x000fea0003800000 */
[----:B------:R-:W-:Y:S01]  /*20a60*/  BPT.TRAP 0x1 ;  /* 0x000000040000795c */ /* 0x000fe20000300000 */
.L_x_4035:
[----:B------:R-:W3:Y:S01]  /*20a70*/  LDL.LU R2, [R1+0x4] ;  /* 0x0000040001027983 */ /* 0x000ee20000300800 */
[----:B------:R-:W-:Y:S01]  /*20a80*/  IMAD R0, R26, 0x8, R22 ;  /* 0x000000081a007824 */ /* 0x000fe200078e0216 */
[----:B0-----:R-:W-:Y:S01]  /*20a90*/  SHF.L.U32 R3, R28, 0x1f, RZ ;  /* 0x0000001f1c037819 */ /* 0x001fe200000006ff */
[----:B------:R-:W-:Y:S03]  /*20aa0*/  BSSY B0, `(.L_x_4036) ;  /* 0x0000004000007945 */ /* 0x000fe60003800000 */
[----:B------:R-:W0:Y:S01]  /*20ab0*/  SYNCS.PHASECHK.TRANS64.TRYWAIT P0, [R0+URZ+0x30860], R3 ;  /* 0x03086003000075a7 */ /* 0x000e22000800017f */
[----:B---3--:R-:W-:Y:S01]  /*20ac0*/  IMAD R6, R25, -0x60, R2 ;  /* 0xffffffa019067824 */ /* 0x008fe200078e0202 */
[----:B0-----:R-:W-:Y:S06]  /*20ad0*/  @!P0 BRA `(.L_x_4037) ;  /* 0x0000004c00088947 */ /* 0x001fec0003800000 */
.L_x_4182:
[----:B------:R-:W-:Y:S05]  /*20ae0*/  BSYNC B0 ;  /* 0x0000000000007941 */ /* 0x000fea0003800000 */
.L_x_4036:
[----:B------:R-:W1:Y:S01]  /*20af0*/  S2R R2, SR_TID.X ;  /* 0x0000000000027919 */ /* 0x000e620000002100 */
[----:B------:R-:W-:Y:S01]  /*20b00*/  UMOV UR4, 0xffffffff ;  /* 0xffffffff00047882 */ /* 0x000fe20000000000 */
[----:B------:R-:W-:Y:S01]  /*20b10*/  IMAD R7, R26, 0x4800, R36 ;  /* 0x000048001a077824 */ /* 0x000fe200078e0224 */
[----:B-1----:R-:W-:-:S04]  /*20b20*/  LOP3.LUT R2, R2, 0x7f, RZ, 0xc0, !PT ;  /* 0x0000007f02027812 */ /* 0x002fc800078ec0ff */
[----:B------:R-:W-:-:S04]  /*20b30*/  SHF.R.U32.HI R2, RZ, 0x3, R2 ;  /* 0x00000003ff027819 */ /* 0x000fc80000011602 */
[----:B------:R-:W-:Y:S01]  /*20b40*/  IADD3 R6, -R2, R6, RZ ;  /* 0x0000000602067210 */ /* 0x000fe20007ffe1ff */
        /* <DEDUP_REMOVED lines=12> */
[----:B------:R-:W1:Y:S02]  /*20c10*/  SHFL.IDX PT, R14, R23, 0x1, 0x181f ;  /* 0x00381f00170e7f89 */ /* 0x000e6400000e0000 */
[----:B0-----:R-:W-:Y:S02]  /*20c20*/  IADD3.X R3, RZ, R3, RZ, P0, !PT ;  /* 0x00000003ff037210 */ /* 0x001fe400007fe4ff */
[----:B------:R-:W-:-:S03]  /*20c30*/  ISETP.GE.AND P0, PT, R33, UR4, PT ;  /* 0x0000000421007c0c */ /* 0x000fc6000bf06270 */
        /* <DEDUP_REMOVED lines=26> */
[----:B------:R-:W0:Y:S02]  /*20de0*/  SHFL.IDX PT, R14, R23, 0x4, 0x181f ;  /* 0x00981f00170e7f89 */ /* 0x000e2400000e0000 */
[----:B-1----:R-:W-:-:S02]  /*20df0*/  IADD3.X R3, RZ, R7, RZ, P3, !PT ;  /* 0x00000007ff037210 */ /* 0x002fc40001ffe4ff */
[----:B------:R-:W1:Y:S01]  /*20e00*/  SHFL.IDX PT, R7, R24, 0x4, 0x181f ;  /* 0x00981f0018077f89 */ /* 0x000e6200000e0000 */
[----:B------:R-:W-:-:S04]  /*20e10*/  ISETP.LT.OR P3, PT, R6, 0x31, P1 ;  /* 0x000000310600780c */ /* 0x000fc80000f61670 */
[----:B------:R-:W-:Y:S01]  /*20e20*/  LDGSTS.E.BYPASS.LTC128B.128 [R4+0x1c00], desc[UR48][R2.64], !P4 ;  /* 0x01c0000002047fae */ /* 0x000fe2000e101d70 */
[----:B------:R-:W-:-:S03]  /*20e30*/  ISETP.LT.OR P4, PT, R6, 0x31, P0 ;  /* 0x000000310600780c */ /* 0x000fc60000781670 */
[----:B------:R-:W2:Y:S05]  /*20e40*/  SHFL.IDX PT, R24, R24, 0x5, 0x181f ;  /* 0x00b81f0018187f89 */ /* 0x000eaa00000e0000 */
[----:B------:R-:W-:Y:S05]  /*20e50*/  LDGSTS.E.BYPASS.LTC128B.128 [R4+0x4c00], desc[UR48][R2.64+0x80], !P3 ;  /* 0x04c0008002047fae */ /* 0x000fea000d901d70 */
        /* <DEDUP_REMOVED lines=10> */
.L_x_4196:
        /* <DEDUP_REMOVED lines=13> */
.L_x_4039:
[----:B------:R-:W-:Y:S02]  /*20fd0*/  PLOP3.LUT P1, PT, P1, P0, PT, 0xa2, 0x0 ;  /* 0x000000000000781c */ /* 0x000fe40000f21472 */
[----:B------:R-:W-:-:S08]  /*20fe0*/  @P0 R2UR P1, UR4, R0 ;  /* 0x00000000000402ca */ /* 0x000fd00000020000 */
[----:B------:R-:W-:-:S05]  /*20ff0*/  @P0 PLOP3.LUT P0, PT, P1, PT, PT, 0x80, 0x0 ;  /* 0x000000000000081c */ /* 0x000fca0000f0f070 */
[----:B------:R-:W-:Y:S01]  /*21000*/  @!P1 SYNCS.ARRIVE.TRANS64.RED.A0T1 RZ, [UR4+0x30850], RZ ;  /* 0x030850ffffff99a7 */ /* 0x000fe20008200404 */
[----:B------:R-:W-:Y:S07]  /*21010*/  @!P1 ARRIVES.LDGSTSBAR.64.TRANSCNT [UR4+0x30850] ;  /* 0x03085000ff0099b0 */ /* 0x000fee0008000a84 */
[----:B------:R-:W-:Y:S05]  /*21020*/  @P0 BRA.U.ANY `(.L_x_4039) ;  /* 0xfffffffd00e80947 */ /* 0x000fea000393ffff */
[----:B------:R-:W-:Y:S01]  /*21030*/  NOP ;  /* 0x0000000000007918 */ /* 0x000fe20000000000 */
[----:B0-----:R-:W2:Y:S02]  /*21040*/  LDL.LU R2, [R1+0x38] ;  /* 0x0000380001027983 */ /* 0x001ea40000300800 */
[----:B--2---:R-:W-:-:S13]  /*21050*/  ISETP.NE.AND P2, PT, R2, 0x3, PT ;  /* 0x000000030200780c */ /* 0x004fda0003f45270 */
[----:B------:R-:W-:Y:S05]  /*21060*/  @!P2 BRA `(.L_x_4040) ;  /* 0x000000000004a947 */ /* 0x000fea0003800000 */
[----:B------:R-:W-:Y:S01]  /*21070*/  BPT.TRAP 0x1 ;  /* 0x000000040000795c */ /* 0x000fe20000300000 */
.L_x_4040:
[----:B------:R1:W-:Y:S01]  /*21080*/  SYNCS.ARRIVE.TRANS64.A1T0 RZ, [R0+URZ+0x30850], RZ ;  /* 0x030850ff00ff79a7 */ /* 0x0003e2000810003f */
[----:B------:R-:W-:-:S04]  /*21090*/  IADD3 R26, R26, 0x1, RZ ;  /* 0x000000011a1a7810 */ /* 0x000fc80007ffe0ff */
[----:B------:R-:W-:-:S04]  /*210a0*/  ISETP.NE.AND P0, PT, R26, 0x2, PT ;  /* 0x000000021a00780c */ /* 0x000fc80003f05270 */
[----:B------:R-:W-:Y:S02]  /*210b0*/  SEL R3, RZ, 0x1, P0 ;  /* 0x00000001ff037807 */ /* 0x000fe40000000000 */
[----:B------:R-:W-:Y:S02]  /*210c0*/  SEL R26, R26, RZ, P0 ;  /* 0x000000ff1a1a7207 */ /* 0x000fe40000000000 */
[----:B-1----:R-:W-:-:S07]  /*210d0*/  LOP3.LUT R28, R28, R3, RZ, 0x3c, !PT ;  /* 0x000000031c1c7212 */ /* 0x002fce00078e3cff */
.L_x_3997:
[----:B------:R-:W-:Y:S05]  /*210e0*/  BSYNC B7 ;  /* 0x0000000000077941 */ /* 0x000fea0003800000 */
.L_x_3995:
[----:B------:R-:W2:Y:S02]  /*210f0*/  LDL R0, [R1] ;  /* 0x0000000001007983 */ /* 0x000ea40000100800 */
[----:B--2---:R-:W-:-:S13]  /*21100*/  LOP3.LUT P0, RZ, R0, 0x20, RZ, 0xc0, !PT ;  /* 0x0000002000ff7812 */ /* 0x004fda000780c0ff */
        /* <DEDUP_REMOVED lines=10> */
.L_x_4041:
[----:B------:R-:W1:Y:S01]  /*211b0*/  S2R R9, SR_TID.X ;  /* 0x0000000000097919 */ /* 0x000e620000002100 */
[----:B------:R-:W-:Y:S01]  /*211c0*/  UMOV UR4, 0xffffffff ;  /* 0xffffffff00047882 */ /* 0x000fe20000000000 */
[----:B-1----:R-:W-:-:S04]  /*211d0*/  LOP3.LUT R9, R9, 0x1f, RZ, 0xc0, !PT ;  /* 0x0000001f09097812 */ /* 0x002fc800078ec0ff */
[----:B------:R-:W-:Y:S01]  /*211e0*/  ISETP.NE.AND P0, PT, R9, 0x1f, PT ;  /* 0x0000001f0900780c */ /* 0x000fe20003f05270 */
[----:B------:R-:W-:-:S12]  /*211f0*/  BRA.DIV UR4, `(.L_x_4043) ;  /* 0x0000004e04587947 */ /* 0x000fd8000b800000 */
[----:B------:R-:W-:Y:S01]  /*21200*/  IMAD.IADD R7, R19, 0x1, R9 ;  /* 0x0000000113077824 */ /* 0x000fe200078e0209 */
[----:B------:R-:W-:-:S04]  /*21210*/  ULDC UR4, c[0x0][0xc3c] ;  /* 0x00030f0000047ab9 */ /* 0x000fc80000000800 */
        /* <DEDUP_REMOVED lines=15> */
[----:B---3--:R-:W-:Y:S01]  /*21310*/  @!P1 IMAD.MOV.U32 R7, RZ, RZ, R6 ;  /* 0x000000ffff079224 */ /* 0x008fe200078e0006 */
[----:B------:R-:W-:-:S02]  /*21320*/  MOV R6, RZ ;  /* 0x000000ff00067202 */ /* 0x000fc40000000f00 */
[----:B--2---:R-:W-:Y:S02]  /*21330*/  @!P1 MOV R4, R5 ;  /* 0x0000000500049202 */ /* 0x004fe40000000f00 */
        /* <DEDUP_REMOVED lines=17> */
[----:B------:R0:W1:Y:S02]  /*21450*/  SHFL.IDX PT, R14, R2, 0x1f, 0x1f ;  /* 0x03e01f00020e7f89 */ /* 0x00006400000e0000 */
.L_x_4206:
[----:B------:R-:W-:Y:S02]  /*21460*/  ULDC UR4, c[0x0][0xc38] ;  /* 0x00030e0000047ab9 */ /* 0x000fe40000000800 */
[----:B------:R-:W-:-:S04]  /*21470*/  IMAD.U32 R5, RZ, RZ, UR4 ;  /* 0x00000004ff057e24 */ /* 0x000fc8000f8e00ff */
[----:B-1----:R-:W-:-:S04]  /*21480*/  IMAD R14, R14, R5, RZ ;  /* 0x000000050e0e7224 */ /* 0x002fc800078e02ff */
[----:B------:R-:W-:-:S05]  /*21490*/  IMAD.IADD R9, R8, 0x1, R14 ;  /* 0x0000000108097824 */ /* 0x000fca00078e020e */
[----:B------:R-:W-:-:S13]  /*214a0*/  ISETP.GT.AND P6, PT, R9, R0, PT ;  /* 0x000000000900720c */ /* 0x000fda0003fc4270 */
[----:B------:R-:W-:Y:S05]  /*214b0*/  @P6 BRA `(.L_x_4044) ;  /* 0x0000000000a46947 */ /* 0x000fea0003800000 */
.L_x_4047:
[----:B0-----:R-:W0:Y:S01]  /*214c0*/  LDC R2, c[0x0][0xc3c] ;  /* 0x00030f00ff027b82 */ /* 0x001e220000000800 */
[----:B------:R-:W-:-:S04]  /*214d0*/  IADD3 R19, R19, 0x1f, RZ ;  /* 0x0000001f13137810 */ /* 0x000fc80007ffe0ff */
        /* <DEDUP_REMOVED lines=11> */
[----:B-1----:R-:W-:Y:S01]  /*21590*/  @!P6 IMAD.WIDE R2, R11, 0x4, R4 ;  /* 0x000000040b02e825 */ /* 0x002fe200078e0204 */
[----:B------:R-:W-:-:S06]  /*215a0*/  MOV R4, RZ ;  /* 0x000000ff00047202 */ /* 0x000fcc0000000f00 */
        /* <DEDUP_REMOVED lines=20> */
.L_x_4214:
[----:B------:R-:W-:Y:S02]  /*216f0*/  ULDC UR4, c[0x0][0xc38] ;  /* 0x00030e0000047ab9 */ /* 0x000fe40000000800 */
[----:B------:R-:W-:-:S05]  /*21700*/  MOV R5, UR4 ;  /* 0x0000000400057c02 */ /* 0x000fca0008000f00 */
[----:B-1----:R-:W-:-:S04]  /*21710*/  IMAD R14, R14, R5, RZ ;  /* 0x000000050e0e7224 */ /* 0x002fc800078e02ff */
[----:B------:R-:W-:-:S05]  /*21720*/  IMAD.IADD R9, R14, 0x1, R9 ;  /* 0x000000010e097824 */ /* 0x000fca00078e0209 */
[----:B------:R-:W-:-:S13]  /*21730*/  ISETP.GT.AND P6, PT, R9, R0, PT ;  /* 0x000000000900720c */ /* 0x000fda0003fc4270 */
[----:B------:R-:W-:Y:S05]  /*21740*/  @!P6 BRA `(.L_x_4047) ;  /* 0xfffffffc005ce947 */ /* 0x000fea000383ffff */
.L_x_4044:
        /* <DEDUP_REMOVED lines=9> */
.L_x_4219:
[----:B------:R-:W-:-:S13]  /*217e0*/  ISETP.NE.AND P0, PT, R3, RZ, PT ;  /* 0x000000ff0300720c */ /* 0x000fda0003f05270 */
[----:B------:R-:W-:Y:S05]  /*217f0*/  @!P0 BRA `(.L_x_4049) ;  /* 0x0000000000108947 */ /* 0x000fea0003800000 */
[----:B------:R-:W-:Y:S01]  /*21800*/  UMOV UR4, 0xffffffff ;  /* 0xffffffff00047882 */ /* 0x000fe20000000000 */
[----:B------:R-:W-:Y:S02]  /*21810*/  IADD3 R12, R8, -0x1, RZ ;  /* 0xffffffff080c7810 */ /* 0x000fe40007ffe0ff */
[----:B------:R-:W-:Y:S05]  /*21820*/  BRA.DIV UR4, `(.L_x_4050) ;  /* 0x00000052041c7947 */ /* 0x000fea000b800000 */
[----:B------:R4:W0:Y:S02]  /*21830*/  SHFL.IDX PT, R6, R2, R12, 0x1f ;  /* 0x00001f0c02067589 */ /* 0x00082400000e0000 */
.L_x_4049:
        /* <DEDUP_REMOVED lines=11> */
[----:B0-----:R-:W-:Y:S01]  /*218f0*/  MOV R2, RZ ;  /* 0x000000ff00027202 */ /* 0x001fe20000000f00 */
[----:B--2---:R-:W-:-:S04]  /*21900*/  IMAD.MOV R9, RZ, RZ, -R3 ;  /* 0x000000ffff097224 */ /* 0x004fc800078e0a03 */
[----:B------:R-:W-:-:S04]  /*21910*/  IMAD R9, R9, R10, RZ ;  /* 0x0000000a09097224 */ /* 0x000fc800078e02ff */
[----:B------:R-:W-:Y:S01]  /*21920*/  IMAD.HI.U32 R3, R3, R9, R2 ;  /* 0x0000000903037227 */ /* 0x000fe200078e0002 */
[----:B------:R-:W-:Y:S02]  /*21930*/  IABS R2, R7 ;  /* 0x0000000700027213 */ /* 0x000fe40000000000 */
[----:B------:R-:W-:-:S03]  /*21940*/  IABS R9, R0 ;  /* 0x0000000000097213 */ /* 0x000fc60000000000 */
[----:B------:R-:W-:Y:S02]  /*21950*/  IMAD.MOV R2, RZ, RZ, -R2 ;  /* 0x000000ffff027224 */ /* 0x000fe400078e0a02 */
[----:B------:R-:W-:Y:S01]  /*21960*/  IMAD.HI.U32 R6, R3, R9, RZ ;  /* 0x0000000903067227 */ /* 0x000fe200078e00ff */
[----:B------:R-:W-:-:S03]  /*21970*/  IADD3 R3, R12, 0xffffffe, RZ ;  /* 0x0ffffffe0c037810 */ /* 0x000fc60007ffe0ff */
[----:B------:R-:W-:-:S03]  /*21980*/  IMAD R9, R6, R2, R9 ;  /* 0x0000000206097224 */ /* 0x000fc600078e0209 */
[----:B------:R-:W0:Y:S02]  /*21990*/  F2I.FTZ.U32.TRUNC.NTZ R3, R3 ;  /* 0x0000000300037305 */ /* 0x000e24000021f000 */
[----:B------:R-:W-:-:S13]  /*219a0*/  ISETP.GT.U32.AND P1, PT, R10, R9, PT ;  /* 0x000000090a00720c */ /* 0x000fda0003f24070 */
[----:B------:R-:W-:Y:S02]  /*219b0*/  @!P1 IMAD.IADD R9, R9, 0x1, -R10 ;  /* 0x0000000109099824 */ /* 0x000fe400078e0a0a */
[----:B0-----:R-:W-:Y:S02]  /*219c0*/  IMAD.MOV R2, RZ, RZ, -R3 ;  /* 0x000000ffff027224 */ /* 0x001fe400078e0a03 */
[----:B------:R-:W-:Y:S01]  /*219d0*/  @!P1 VIADD R6, R6, 0x1 ;  /* 0x0000000106069836 */ /* 0x000fe20000000000 */
[----:B------:R-:W-:Y:S01]  /*219e0*/  ISETP.GE.U32.AND P0, PT, R9, R10, PT ;  /* 0x0000000a0900720c */ /* 0x000fe20003f06070 */
[----:B------:R-:W-:Y:S01]  /*219f0*/  IMAD R9, R2, R5, RZ ;  /* 0x0000000502097224 */ /* 0x000fe200078e02ff */
[----:B------:R-:W-:Y:S02]  /*21a00*/  MOV R2, RZ ;  /* 0x000000ff00027202 */ /* 0x000fe40000000f00 */
[----:B------:R-:W-:-:S03]  /*21a10*/  ISETP.NE.AND P1, PT, R7, RZ, PT ;  /* 0x000000ff0700720c */ /* 0x000fc60003f25270 */
[----:B------:R-:W-:Y:S01]  /*21a20*/  IMAD.HI.U32 R9, R3, R9, R2 ;  /* 0x0000000903097227 */ /* 0x000fe200078e0002 */
[----:B------:R-:W-:Y:S02]  /*21a30*/  LOP3.LUT R2, R0, R7, RZ, 0x3c, !PT ;  /* 0x0000000700027212 */ /* 0x000fe400078e3cff */
[----:B------:R-:W-:Y:S02]  /*21a40*/  IABS R3, R4 ;  /* 0x0000000400037213 */ /* 0x000fe40000000000 */
[----:B------:R-:W-:Y:S01]  /*21a50*/  ISETP.GE.AND P2, PT, R2, RZ, PT ;  /* 0x000000ff0200720c */ /* 0x000fe20003f46270 */
[----:B------:R-:W-:Y:S02]  /*21a60*/  @P0 VIADD R6, R6, 0x1 ;  /* 0x0000000106060836 */ /* 0x000fe40000000000 */
[----:B------:R-:W-:-:S10]  /*21a70*/  IMAD.MOV R3, RZ, RZ, -R3 ;  /* 0x000000ffff037224 */ /* 0x000fd400078e0a03 */
[----:B------:R-:W-:Y:S02]  /*21a80*/  @!P2 IADD3 R6, -R6, RZ, RZ ;  /* 0x000000ff0606a210 */ /* 0x000fe40007ffe1ff */
[----:B------:R-:W-:-:S04]  /*21a90*/  @!P1 LOP3.LUT R6, RZ, R7, RZ, 0x33, !PT ;  /* 0x00000007ff069212 */ /* 0x000fc800078e33ff */
[-C--:B------:R-:W-:Y:S01]  /*21aa0*/  IABS R2, R6.reuse ;  /* 0x0000000600027213 */ /* 0x080fe20000000000 */
[----:B------:R-:W-:-:S04]  /*21ab0*/  IMAD R7, R7, R6, RZ ;  /* 0x0000000607077224 */ /* 0x000fc800078e02ff */
[----:B------:R-:W-:Y:S01]  /*21ac0*/  IMAD.HI.U32 R9, R9, R2, RZ ;  /* 0x0000000209097227 */ /* 0x000fe200078e00ff */
[----:B------:R-:W-:-:S03]  /*21ad0*/  IADD3 R17, R0, -R7, RZ ;  /* 0x8000000700117210 */ /* 0x000fc60007ffe0ff */
[----:B------:R-:W-:-:S05]  /*21ae0*/  IMAD R2, R9, R3, R2 ;  /* 0x0000000309027224 */ /* 0x000fca00078e0202 */
[----:B------:R-:W-:-:S13]  /*21af0*/  ISETP.GT.U32.AND P1, PT, R5, R2, PT ;  /* 0x000000020500720c */ /* 0x000fda0003f24070 */
[----:B------:R-:W-:Y:S01]  /*21b00*/  @!P1 IMAD.IADD R2, R2, 0x1, -R5 ;  /* 0x0000000102029824 */ /* 0x000fe200078e0a05 */
[----:B------:R-:W-:Y:S02]  /*21b10*/  @!P1 IADD3 R9, R9, 0x1, RZ ;  /* 0x0000000109099810 */ /* 0x000fe40007ffe0ff */
[----:B------:R-:W-:Y:S02]  /*21b20*/  ISETP.NE.AND P1, PT, R4, RZ, PT ;  /* 0x000000ff0400720c */ /* 0x000fe40003f25270 */
[----:B------:R-:W-:Y:S02]  /*21b30*/  ISETP.GE.U32.AND P0, PT, R2, R5, PT ;  /* 0x000000050200720c */ /* 0x000fe40003f06070 */
[----:B------:R-:W-:-:S04]  /*21b40*/  LOP3.LUT R2, R6, R4, RZ, 0x3c, !PT ;  /* 0x0000000406027212 */ /* 0x000fc800078e3cff */
[----:B------:R-:W-:-:S07]  /*21b50*/  ISETP.GE.AND P2, PT, R2, RZ, PT ;  /* 0x000000ff0200720c */ /* 0x000fce0003f46270 */
[----:B------:R-:W-:-:S06]  /*21b60*/  @P0 VIADD R9, R9, 0x1 ;  /* 0x0000000109090836 */ /* 0x000fcc0000000000 */
[----:B------:R-:W-:Y:S01]  /*21b70*/  @!P2 IMAD.MOV R9, RZ, RZ, -R9 ;  /* 0x000000ffff09a224 */ /* 0x000fe200078e0a09 */
[----:B------:R-:W-:-:S04]  /*21b80*/  @!P1 LOP3.LUT R9, RZ, R4, RZ, 0x33, !PT ;  /* 0x00000004ff099212 */ /* 0x000fc800078e33ff */
[----:B------:R-:W-:Y:S01]  /*21b90*/  IADD3 R3, -R9, RZ, RZ ;  /* 0x000000ff09037210 */ /* 0x000fe20007ffe1ff */
[----:B------:R-:W-:-:S04]  /*21ba0*/  IMAD R9, R4, 0x1000000, R9 ;  /* 0x0100000004097824 */ /* 0x000fc800078e0209 */
[----:B------:R-:W-:-:S04]  /*21bb0*/  IMAD R18, R4, R3, R6 ;  /* 0x0000000304127224 */ /* 0x000fc800078e0206 */
[----:B------:R-:W-:Y:S01]  /*21bc0*/  IMAD R18, R18, 0x10000, R9 ;  /* 0x0001000012127824 */ /* 0x000fe200078e0209 */
[----:B------:R-:W-:Y:S06]  /*21bd0*/  BRA `(.L_x_4051) ;  /* 0x00000000001c7947 */ /* 0x000fec0003800000 */
.L_x_4045:
[----:B------:R-:W-:Y:S01]  /*21be0*/  UMOV UR4, URZ ;  /* 0x0000003f00047c82 */ /* 0x000fe20008000000 */
[----:B------:R-:W-:Y:S01]  /*21bf0*/  UMOV UR5, URZ ;  /* 0x0000003f00057c82 */ /* 0x000fe20008000000 */
[----:B------:R-:W-:Y:S01]  /*21c00*/  ULDC UR6, c[0x0][0xc3c] ;  /* 0x00030f0000067ab9 */ /* 0x000fe20000000800 */
[----:B------:R-:W-:Y:S01]  /*21c10*/  IMAD.MOV.U32 R16, RZ, RZ, R0 ;  /* 0x000000ffff107224 */ /* 0x000fe200078e0000 */
[----:B------:R-:W-:Y:S01]  /*21c20*/  MOV R17, UR4 ;  /* 0x0000000400117c02 */ /* 0x000fe20008000f00 */
[----:B------:R-:W-:Y:S02]  /*21c30*/  IMAD.U32 R18, RZ, RZ, UR5 ;  /* 0x00000005ff127e24 */ /* 0x000fe4000f8e00ff */
[----:B------:R-:W-:-:S07]  /*21c40*/  IMAD.U32 R19, RZ, RZ, UR6 ;  /* 0x00000006ff137e24 */ /* 0x000fce000f8e00ff */
.L_x_4051:
        /* <DEDUP_REMOVED lines=10> */
.L_x_4042:
[----:B------:R-:W-:Y:S02]  /*21cf0*/  ULDC UR4, c[0x0][0xc3c] ;  /* 0x00030f0000047ab9 */ /* 0x000fe40000000800 */
[----:B-1----:R-:W-:-:S13]  /*21d00*/  ISETP.GE.AND P0, PT, R19, UR4, PT ;  /* 0x0000000413007c0c */ /* 0x002fda000bf06270 */
[----:B------:R-:W-:Y:S05]  /*21d10*/  @!P0 BRA `(.L_x_4052) ;  /* 0xffffff9c00588947 */ /* 0x000fea000383ffff */
[----:B------:R-:W-:Y:S05]  /*21d20*/  BSYNC B8 ;  /* 0x0000000000087941 */ /* 0x000fea0003800000 */
.L_x_3947:
[----:B------:R-:W3:Y:S01]  /*21d30*/  LDL.LU R0, [R1+0x28] ;  /* 0x0000280001007983 */ /* 0x000ee20000300800 */
[----:B------:R-:W-:Y:S01]  /*21d40*/  BSSY B0, `(.L_x_4053) ;  /* 0x000000b000007945 */ /* 0x000fe20003800000 */
[----:B------:R-:W1:Y:S01]  /*21d50*/  S2R R5, SR_CgaCtaId ;  /* 0x0000000000057919 */ /* 0x000e620000008800 */
[----:B---3--:R-:W-:-:S04]  /*21d60*/  IADD3 R0, R0, 0x1, RZ ;  /* 0x0000000100007810 */ /* 0x008fc80007ffe0ff */
        /* <DEDUP_REMOVED lines=8> */
.L_x_4222:
[----:B------:R-:W-:Y:S05]  /*21df0*/  BSYNC B0 ;  /* 0x0000000000007941 */ /* 0x000fea0003800000 */
.L_x_4053:
[----:B------:R-:W-:-:S03]  /*21e00*/  UMOV UR4, 0xffffffff ;  /* 0xffffffff00047882 */ /* 0x000fc60000000000 */
[----:B------:R-:W-:Y:S05]  /*21e10*/  BRA.DIV UR4, `(.L_x_4055) ;  /* 0x0000004a04dc7947 */ /* 0x000fea000b800000 */
[----:B0-----:R-:W0:Y:S02]  /*21e20*/  S2R R0, SR_TID.X ;  /* 0x0000000000007919 */ /* 0x001e240000002100 */
[----:B0-----:R-:W-:-:S04]  /*21e30*/  SHF.R.U32.HI R0, RZ, 0x5, R0 ;  /* 0x00000005ff007819 */ /* 0x001fc80000011600 */
[----:B------:R-:W-:-:S05]  /*21e40*/  LOP3.LUT R0, R0, 0x3, RZ, 0xc0, !PT ;  /* 0x0000000300007812 */ /* 0x000fca00078ec0ff */
[----:B------:R0:W1:Y:S02]  /*21e50*/  SHFL.IDX PT, R14, R0, RZ, 0x1f ;  /* 0x00001fff000e7589 */ /* 0x00006400000e0000 */
.L_x_4225:
[----:B-1----:R-:W-:-:S13]  /*21e60*/  ISETP.NE.AND P0, PT, R14, RZ, PT ;  /* 0x000000ff0e00720c */ /* 0x002fda0003f05270 */
[----:B------:R-:W-:Y:S05]  /*21e70*/  @P0 BRA `(.L_x_3717) ;  /* 0x0000000000880947 */ /* 0x000fea0003800000 */
[----:B------:R-:W-:-:S03]  /*21e80*/  UMOV UR4, 0xffffffff ;  /* 0xffffffff00047882 */ /* 0x000fc60000000000 */
[----:B------:R-:W-:Y:S05]  /*21e90*/  BRA.DIV UR4, `(.L_x_4056) ;  /* 0x0000004a04f07947 */ /* 0x000fea000b800000 */
[----:B------:R-:W-:-:S13]  /*21ea0*/  ELECT P6, URZ, PT ;  /* 0x00000000003f782f */ /* 0x000fda00038c0000 */
.L_x_4228:
[----:B------:R-:W-:Y:S05]  /*21eb0*/  @!P6 BRA `(.L_x_3717) ;  /* 0x000000000078e947 */ /* 0x000fea0003800000 */
[----:B------:R-:W-:-:S06]  /*21ec0*/  ULOP3.LUT UR4, UR61, 0x2, URZ, 0xfc, !UPT ;  /* 0x000000023d047892 */ /* 0x000fcc000f8efc3f */
[----:B0-----:R-:W-:-:S05]  /*21ed0*/  IMAD.U32 R0, RZ, RZ, UR4 ;  /* 0x00000004ff007e24 */ /* 0x001fca000f8e00ff */
[----:B------:R-:W-:-:S13]  /*21ee0*/  ISETP.NE.AND P0, PT, R0, 0x3, PT ;  /* 0x000000030000780c */ /* 0x000fda0003f05270 */
[----:B------:R-:W-:Y:S05]  /*21ef0*/  @!P0 BRA `(.L_x_4057) ;  /* 0x0000000000048947 */ /* 0x000fea0003800000 */
[----:B------:R-:W-:Y:S01]  /*21f00*/  BPT.TRAP 0x1 ;  /* 0x000000040000795c */ /* 0x000fe20000300000 */
.L_x_4057:
[C---:B------:R-:W-:Y:S01]  /*21f10*/  LEA R5, R26.reuse, R7, 0x3 ;  /* 0x000000071a057211 */ /* 0x040fe200078e18ff */
[----:B------:R-:W-:Y:S01]  /*21f20*/  VIADD R26, R26, 0x1 ;  /* 0x000000011a1a7836 */ /* 0x000fe20000000000 */
[----:B------:R-:W-:-:S04]  /*21f30*/  SHF.L.U32 R0, R28, 0x1f, RZ ;  /* 0x0000001f1c007819 */ /* 0x000fc800000006ff */
[----:B------:R-:W0:Y:S01]  /*21f40*/  SYNCS.PHASECHK.TRANS64.TRYWAIT P1, [R5+URZ+0x30840], R0 ;  /* 0x03084000050075a7 */ /* 0x000e22000802017f */
[----:B------:R-:W-:-:S04]  /*21f50*/  ISETP.NE.AND P2, PT, R26, 0x2, PT ;  /* 0x000000021a00780c */ /* 0x000fc80003f45270 */
[----:B------:R-:W-:Y:S01]  /*21f60*/  SEL R3, RZ, 0x1, P2 ;  /* 0x00000001ff037807 */ /* 0x000fe20001000000 */
[----:B0-----:R-:W-:Y:S08]  /*21f70*/  @!P1 BRA `(.L_x_4058) ;  /* 0x0000004800d89947 */ /* 0x001ff00003800000 */
.L_x_4229:
[----:B------:R-:W-:Y:S02]  /*21f80*/  SEL R26, R26, RZ, P2 ;  /* 0x000000ff1a1a7207 */ /* 0x000fe40001000000 */
[----:B------:R-:W-:Y:S01]  /*21f90*/  LOP3.LUT R2, R28, R3, RZ, 0x3c, !PT ;  /* 0x000000031c027212 */ /* 0x000fe200078e3cff */
[----:B------:R-:W-:Y:S06]  /*21fa0*/  @!P0 BRA `(.L_x_4059) ;  /* 0x0000000000048947 */ /* 0x000fec0003800000 */
[----:B------:R-:W-:Y:S01]  /*21fb0*/  BPT.TRAP 0x1 ;  /* 0x000000040000795c */ /* 0x000fe20000300000 */
.L_x_4059:
[----:B------:R-:W-:Y:S01]  /*21fc0*/  IMAD R3, R26, 0x8, R7 ;  /* 0x000000081a037824 */ /* 0x000fe200078e0207 */
[----:B------:R-:W-:-:S04]  /*21fd0*/  SHF.L.U32 R2, R2, 0x1f, RZ ;  /* 0x0000001f02027819 */ /* 0x000fc800000006ff */
[----:B------:R-:W1:Y:S02]  /*21fe0*/  SYNCS.PHASECHK.TRANS64.TRYWAIT P1, [R3+URZ+0x30840], R2 ;  /* 0x03084002030075a7 */ /* 0x000e64000802017f */
[----:B-1----:R-:W-:Y:S05]  /*21ff0*/  @!P1 BRA `(.L_x_4060) ;  /* 0x0000004800cc9947 */ /* 0x002fea0003800000 */
.L_x_4230:
[----:B------:R-:W-:Y:S05]  /*22000*/  @!P0 BRA `(.L_x_4061) ;  /* 0x0000000000048947 */ /* 0x000fea0003800000 */
[----:B------:R-:W-:Y:S01]  /*22010*/  BPT.TRAP 0x1 ;  /* 0x000000040000795c */ /* 0x000fe20000300000 */
.L_x_4061:
[----:B------:R-:W3:Y:S02]  /*22020*/  SYNCS.PHASECHK.TRANS64.TRYWAIT P1, [R5+URZ+0x30860], R0 ;  /* 0x03086000050075a7 */ /* 0x000ee4000802017f */
[----:B---3--:R-:W-:Y:S05]  /*22030*/  @!P1 BRA `(.L_x_4062) ;  /* 0x0000004800d09947 */ /* 0x008fea0003800000 */
.L_x_4231:
[----:B------:R-:W-:Y:S05]  /*22040*/  @!P0 BRA `(.L_x_4063) ;  /* 0x0000000000048947 */ /* 0x000fea0003800000 */
[----:B------:R-:W-:Y:S01]  /*22050*/  BPT.TRAP 0x1 ;  /* 0x000000040000795c */ /* 0x000fe20000300000 */
.L_x_4063:
[----:B----4-:R4:W0:Y:S02]  /*22060*/  SYNCS.PHASECHK.TRANS64.TRYWAIT P0, [R3+URZ+0x30860], R2 ;  /* 0x03086002030075a7 */ /* 0x010824000800017f */
[----:B0-----:R-:W-:Y:S05]  /*22070*/  @!P0 NANOSLEEP.SYNCS 0x989680 ;  /* 0x009896800000895d */ /* 0x001fea0003900000 */
[----:B------:R-:W0:Y:S02]  /*22080*/  @!P0 SYNCS.PHASECHK.TRANS64 P0, [R3+URZ+0x30860], R2 ;  /* 0x03086002030085a7 */ /* 0x000e24000800007f */
[----:B0-----:R-:W-:Y:S05]  /*22090*/  @!P0 BRA `(.L_x_4063) ;  /* 0xfffffffc00f08947 */ /* 0x001fea000383ffff */
.L_x_3717:
[----:B------:R-:W-:Y:S05]  /*220a0*/  BSYNC B9 ;  /* 0x0000000000097941 */ /* 0x000fea0003800000 */
.L_x_3714:
[----:B------:R-:W-:Y:S05]  /*220b0*/  EXIT ;  /* 0x000000000000794d */ /* 0x000fea0003800000 */
.L_x_3737:
[----:B0-----:R0:W1:Y:S02]  /*220c0*/  SYNCS.PHASECHK.TRANS64.TRYWAIT P5, [R83+URZ+0x30890], R84 ;  /* 0x03089054530075a7 */ /* 0x00106400080a017f */
[----:B-1----:R-:W-:Y:S05]  /*220d0*/  @!P5 NANOSLEEP.SYNCS 0x989680 ;  /* 0x009896800000d95d */ /* 0x002fea0003900000 */
[----:B------:R-:W1:Y:S02]  /*220e0*/  @!P5 SYNCS.PHASECHK.TRANS64 P5, [R83+URZ+0x30890], R84 ;  /* 0x030890545300d5a7 */ /* 0x000e6400080a007f */
[----:B-1----:R-:W-:Y:S05]  /*220f0*/  @!P5 BRA `(.L_x_3737) ;  /* 0xfffffffc00f0d947 */ /* 0x002fea000383ffff */
[----:B------:R-:W-:Y:S05]  /*22100*/  BRA `(.L_x_4064) ;  /* 0xfffffe1c00047947 */ /* 0x000fea000383ffff */
.L_x_3738:
        /* <DEDUP_REMOVED lines=8> */
.L_x_4066:
[----:B------:R-:W-:Y:S05]  /*22190*/  BSYNC B1 ;  /* 0x0000000000017941 */ /* 0x000fea0003800000 */
.L_x_4065:
        /* <DEDUP_REMOVED lines=8> */
.L_x_4067:
[----:B------:R-:W-:Y:S01]  /*22220*/  MOV R11, R14 ;  /* 0x0000000e000b7202 */ /* 0x000fe20000000f00 */
[----:B------:R-:W-:Y:S06]  /*22230*/  BRA `(.L_x_4068) ;  /* 0xfffffe1800cc7947 */ /* 0x000fec000383ffff */
.L_x_3763:
        /* <DEDUP_REMOVED lines=8> */
.L_x_4070:
[----:B------:R-:W-:Y:S05]  /*222c0*/  BSYNC B1 ;  /* 0x0000000000017941 */ /* 0x000fea0003800000 */
.L_x_4069:
[----:B------:R-:W-:Y:S01]  /*222d0*/  MOV R13, R116 ;  /* 0x00000074000d7202 */ /* 0x000fe20000000f00 */
[----:B------:R-:W-:Y:S01]  /*222e0*/  IMAD.MOV.U32 R12, RZ, RZ, 0x1 ;  /* 0x00000001ff0c7424 */ /* 0x000fe200078e00ff */
[----:B------:R-:W-:Y:S01]  /*222f0*/  MOV R15, 0xffffffff ;  /* 0xffffffff000f7802 */ /* 0x000fe20000000f00 */
[----:B------:R-:W-:Y:S02]  /*22300*/  IMAD.MOV.U32 R11, RZ, RZ, 0x1c1f ;  /* 0x00001c1fff0b7424 */ /* 0x000fe400078e00ff */
[----:B------:R-:W-:-:S07]  /*22310*/  IMAD.MOV.U32 R113, RZ, RZ, R14 ;  /* 0x000000ffff717224 */ /* 0x000fce00078e000e */
[----:B------:R-:W-:Y:S05]  /*22320*/  WARPSYNC.COLLECTIVE R15, `(.L_x_4071) ;  /* 0x000000000f087348 */ /* 0x000fea0003c00000 */
[----:B------:R0:W1:Y:S02]  /*22330*/  SHFL.IDX P6, R14, R13, R12, R11 ;  /* 0x0000000c0d0e7389 */ /* 0x00006400000c000b */
[----:B01----:R-:W-:Y:S01]  /*22340*/  ENDCOLLECTIVE ;  /* 0x000000000000791b */ /* 0x003fe20003800000 */
.L_x_4071:
[----:B------:R-:W-:Y:S01]  /*22350*/  IMAD.MOV.U32 R116, RZ, RZ, R14 ;  /* 0x000000ffff747224 */ /* 0x000fe200078e000e */
[----:B------:R-:W-:Y:S06]  /*22360*/  BRA `(.L_x_4072) ;  /* 0xfffffe2c00dc7947 */ /* 0x000fec000383ffff */
.L_x_3793:
[----:B0-----:R0:W1:Y:S02]  /*22370*/  SYNCS.PHASECHK.TRANS64.TRYWAIT P5, [R83+URZ+0x30890], R84 ;  /* 0x03089054530075a7 */ /* 0x00106400080a017f */
[----:B-1----:R-:W-:Y:S05]  /*22380*/  @!P5 NANOSLEEP.SYNCS 0x989680 ;  /* 0x009896800000d95d */ /* 0x002fea0003900000 */
[----:B------:R-:W1:Y:S02]  /*22390*/  @!P5 SYNCS.PHASECHK.TRANS64 P5, [R83+URZ+0x30890], R84 ;  /* 0x030890545300d5a7 */ /* 0x000e6400080a007f */
[----:B-1----:R-:W-:Y:S05]  /*223a0*/  @!P5 BRA `(.L_x_3793) ;  /* 0xfffffffc00f0d947 */ /* 0x002fea000383ffff */
[----:B------:R-:W-:Y:S05]  /*223b0*/  BRA `(.L_x_4073) ;  /* 0xfffffe4c00cc7947 */ /* 0x000fea000383ffff */
.L_x_3794:
        /* <DEDUP_REMOVED lines=8> */
.L_x_4075:
[----:B------:R-:W-:Y:S05]  /*22440*/  BSYNC B1 ;  /* 0x0000000000017941 */ /* 0x000fea0003800000 */
.L_x_4074:
[----:B------:R-:W-:Y:S01]  /*22450*/  IMAD.MOV.U32 R13, RZ, RZ, R116 ;  /* 0x000000ffff0d7224 */ /* 0x000fe200078e0074 */
[----:B------:R-:W-:Y:S01]  /*22460*/  MOV R11, 0x1c1f ;  /* 0x00001c1f000b7802 */ /* 0x000fe20000000f00 */
[----:B------:R-:W-:Y:S01]  /*22470*/  IMAD.MOV.U32 R12, RZ, RZ, RZ ;  /* 0x000000ffff0c7224 */ /* 0x000fe200078e00ff */
[----:B------:R-:W-:Y:S01]  /*22480*/  MOV R115, R14 ;  /* 0x0000000e00737202 */ /* 0x000fe20000000f00 */
[----:B------:R-:W-:-:S07]  /*22490*/  IMAD.MOV.U32 R15, RZ, RZ, -0x1 ;  /* 0xffffffffff0f7424 */ /* 0x000fce00078e00ff */
[----:B------:R-:W-:Y:S05]  /*224a0*/  WARPSYNC.COLLECTIVE R15, `(.L_x_4076) ;  /* 0x000000000f087348 */ /* 0x000fea0003c00000 */
[----:B------:R0:W1:Y:S02]  /*224b0*/  SHFL.IDX P6, R14, R13, R12, R11 ;  /* 0x0000000c0d0e7389 */ /* 0x00006400000c000b */
[----:B01----:R-:W-:Y:S01]  /*224c0*/  ENDCOLLECTIVE ;  /* 0x000000000000791b */ /* 0x003fe20003800000 */
.L_x_4076:
[----:B------:R-:W-:Y:S01]  /*224d0*/  IMAD.MOV.U32 R11, RZ, RZ, R14 ;  /* 0x000000ffff0b7224 */ /* 0x000fe200078e000e */
[----:B------:R-:W-:Y:S06]  /*224e0*/  BRA `(.L_x_4077) ;  /* 0xfffffe4c009c7947 */ /* 0x000fec000383ffff */
.L_x_3807:
[----:B------:R-:W-:Y:S01]  /*224f0*/  BSSY B1, `(.L_x_4078) ;  /* 0x0000008000017945 */ /* 0x000fe20003800000 */
[----:B--234-:R-:W-:Y:S01]  /*22500*/  MOV R13, R113 ;  /* 0x00000071000d7202 */ /* 0x01cfe20000000f00 */
[----:B------:R-:W-:Y:S01]  /*22510*/  IMAD.MOV.U32 R12, RZ, RZ, 0x1 ;  /* 0x00000001ff0c7424 */ /* 0x000fe200078e00ff */
[----:B------:R-:W-:Y:S01]  /*22520*/  MOV R15, 0xffffffff ;  /* 0xffffffff000f7802 */ /* 0x000fe20000000f00 */
[----:B------:R-:W-:-:S07]  /*22530*/  IMAD.MOV.U32 R11, RZ, RZ, 0x1c1f ;  /* 0x00001c1fff0b7424 */ /* 0x000fce00078e00ff */
[----:B01----:R-:W-:Y:S05]  /*22540*/  WARPSYNC.COLLECTIVE R15, `(.L_x_4079) ;  /* 0x000000000f087348 */ /* 0x003fea0003c00000 */
[----:B------:R2:W3:Y:S02]  /*22550*/  SHFL.IDX P6, R14, R13, R12, R11 ;  /* 0x0000000c0d0e7389 */ /* 0x0004e400000c000b */
[----:B0123--:R-:W-:Y:S01]  /*22560*/  ENDCOLLECTIVE ;  /* 0x000000000000791b */ /* 0x00ffe20003800000 */
.L_x_4079:
[----:B------:R-:W-:Y:S05]  /*22570*/  BSYNC B1 ;  /* 0x0000000000017941 */ /* 0x000fea0003800000 */
.L_x_4078:
        /* <DEDUP_REMOVED lines=8> */
.L_x_4080:
[----:B------:R-:W-:Y:S01]  /*22600*/  MOV R116, R14 ;  /* 0x0000000e00747202 */ /* 0x000fe20000000f00 */
[----:B------:R-:W-:Y:S06]  /*22610*/  BRA `(.L_x_4081) ;  /* 0xfffffe6400187947 */ /* 0x000fec000383ffff */
.L_x_3820:
[----:B0-----:R0:W1:Y:S02]  /*22620*/  SYNCS.PHASECHK.TRANS64.TRYWAIT P3, [R83+URZ+0x30890], R84 ;  /* 0x03089054530075a7 */ /* 0x001064000806017f */
[----:B-1----:R-:W-:Y:S05]  /*22630*/  @!P3 NANOSLEEP.SYNCS 0x989680 ;  /* 0x009896800000b95d */ /* 0x002fea0003900000 */
[----:B------:R-:W1:Y:S02]  /*22640*/  @!P3 SYNCS.PHASECHK.TRANS64 P3, [R83+URZ+0x30890], R84 ;  /* 0x030890545300b5a7 */ /* 0x000e64000806007f */
[----:B-1----:R-:W-:Y:S05]  /*22650*/  @!P3 BRA `(.L_x_3820) ;  /* 0xfffffffc00f0b947 */ /* 0x002fea000383ffff */
[----:B------:R-:W-:Y:S05]  /*22660*/  BRA `(.L_x_4082) ;  /* 0xfffffe7800c87947 */ /* 0x000fea000383ffff */
.L_x_3821:
        /* <DEDUP_REMOVED lines=8> */
.L_x_4084:
[----:B------:R-:W-:Y:S05]  /*226f0*/  BSYNC B1 ;  /* 0x0000000000017941 */ /* 0x000fea0003800000 */
.L_x_4083:
        /* <DEDUP_REMOVED lines=8> */
.L_x_4085:
[----:B------:R-:W-:Y:S01]  /*22780*/  IMAD.MOV.U32 R38, RZ, RZ, R14 ;  /* 0x000000ffff267224 */ /* 0x000fe200078e000e */
[----:B------:R-:W-:Y:S06]  /*22790*/  BRA `(.L_x_4086) ;  /* 0xfffffe7800e47947 */ /* 0x000fec000383ffff */
.L_x_3824:
[----:B------:R-:W-:Y:S01]  /*227a0*/  BSSY B1, `(.L_x_4087) ;  /* 0x0000008000017945 */ /* 0x000fe20003800000 */
[----:B----4-:R-:W-:Y:S01]  /*227b0*/  IMAD.MOV.U32 R13, RZ, RZ, R35 ;  /* 0x000000ffff0d7224 */ /* 0x010fe200078e0023 */
[----:B------:R-:W-:Y:S01]  /*227c0*/  MOV R12, 0x1 ;  /* 0x00000001000c7802 */ /* 0x000fe20000000f00 */
[----:B------:R-:W-:Y:S02]  /*227d0*/  IMAD.MOV.U32 R11, RZ, RZ, 0x1c1f ;  /* 0x00001c1fff0b7424 */ /* 0x000fe400078e00ff */
[----:B------:R-:W-:-:S07]  /*227e0*/  IMAD.MOV.U32 R15, RZ, RZ, -0x1 ;  /* 0xffffffffff0f7424 */ /* 0x000fce00078e00ff */
[----:B0123--:R-:W-:Y:S05]  /*227f0*/  WARPSYNC.COLLECTIVE R15, `(.L_x_4088) ;  /* 0x000000000f087348 */ /* 0x00ffea0003c00000 */
[----:B------:R4:W0:Y:S02]  /*22800*/  SHFL.IDX P6, R14, R13, R12, R11 ;  /* 0x0000000c0d0e7389 */ /* 0x00082400000c000b */
[----:B01234-:R-:W-:Y:S01]  /*22810*/  ENDCOLLECTIVE ;  /* 0x000000000000791b */ /* 0x01ffe20003800000 */
.L_x_4088:
[----:B------:R-:W-:Y:S05]  /*22820*/  BSYNC B1 ;  /* 0x0000000000017941 */ /* 0x000fea0003800000 */
.L_x_4087:
        /* <DEDUP_REMOVED lines=8> */
.L_x_4089:
[----:B------:R-:W-:Y:S01]  /*228b0*/  IMAD.MOV.U32 R34, RZ, RZ, R14 ;  /* 0x000000ffff227224 */ /* 0x000fe200078e000e */
[----:B------:R-:W-:Y:S06]  /*228c0*/  BRA `(.L_x_4090) ;  /* 0xfffffe7c00407947 */ /* 0x000fec000383ffff */
.L_x_3828:
[----:B---3--:R3:W0:Y:S02]  /*228d0*/  SYNCS.PHASECHK.TRANS64.TRYWAIT P2, [R83+URZ+0x308b0], R84 ;  /* 0x0308b054530075a7 */ /* 0x008624000804017f */
[----:B0-----:R-:W-:Y:S05]  /*228e0*/  @!P2 NANOSLEEP.SYNCS 0x989680 ;  /* 0x009896800000a95d */ /* 0x001fea0003900000 */
[----:B------:R-:W0:Y:S02]  /*228f0*/  @!P2 SYNCS.PHASECHK.TRANS64 P2, [R83+URZ+0x308b0], R84 ;  /* 0x0308b0545300a5a7 */ /* 0x000e24000804007f */
[----:B0-----:R-:W-:Y:S05]  /*22900*/  @!P2 BRA `(.L_x_3828) ;  /* 0xfffffffc00f0a947 */ /* 0x001fea000383ffff */
[----:B------:R-:W-:Y:S05]  /*22910*/  BRA `(.L_x_4091) ;  /* 0xfffffe80001c7947 */ /* 0x000fea000383ffff */
.L_x_3848:
        /* <DEDUP_REMOVED lines=8> */
.L_x_4093:
[----:B------:R-:W-:Y:S05]  /*229a0*/  BSYNC B1 ;  /* 0x0000000000017941 */ /* 0x000fea0003800000 */
.L_x_4092:
        /* <DEDUP_REMOVED lines=8> */
.L_x_4094:
[----:B------:R-:W-:Y:S01]  /*22a30*/  IMAD.MOV.U32 R13, RZ, RZ, R41 ;  /* 0x000000ffff0d7224 */ /* 0x000fe200078e0029 */
[----:B------:R-:W-:-:S07]  /*22a40*/  MOV R38, R14 ;  /* 0x0000000e00267202 */ /* 0x000fce0000000f00 */
[----:B------:R-:W-:Y:S05]  /*22a50*/  WARPSYNC.COLLECTIVE R15, `(.L_x_4095) ;  /* 0x000000000f087348 */ /* 0x000fea0003c00000 */
[----:B------:R0:W1:Y:S02]  /*22a60*/  SHFL.IDX P6, R14, R13, R12, R11 ;  /* 0x0000000c0d0e7389 */ /* 0x00006400000c000b */
[----:B01----:R-:W-:Y:S01]  /*22a70*/  ENDCOLLECTIVE ;  /* 0x000000000000791b */ /* 0x003fe20003800000 */
.L_x_4095:
[----:B------:R-:W-:Y:S01]  /*22a80*/  MOV R13, R40 ;  /* 0x00000028000d7202 */ /* 0x000fe20000000f00 */
[----:B------:R-:W-:-:S07]  /*22a90*/  IMAD.MOV.U32 R41, RZ, RZ, R14 ;  /* 0x000000ffff297224 */ /* 0x000fce00078e000e */
[----:B------:R-:W-:Y:S05]  /*22aa0*/  WARPSYNC.COLLECTIVE R15, `(.L_x_4096) ;  /* 0x000000000f087348 */ /* 0x000fea0003c00000 */
[----:B------:R0:W1:Y:S02]  /*22ab0*/  SHFL.IDX P6, R14, R13, R12, R11 ;  /* 0x0000000c0d0e7389 */ /* 0x00006400000c000b */
[----:B01----:R-:W-:Y:S01]  /*22ac0*/  ENDCOLLECTIVE ;  /* 0x000000000000791b */ /* 0x003fe20003800000 */
.L_x_4096:
[----:B------:R-:W-:Y:S01]  /*22ad0*/  IMAD.MOV.U32 R40, RZ, RZ, R14 ;  /* 0x000000ffff287224 */ /* 0x000fe200078e000e */
[----:B------:R-:W-:Y:S06]  /*22ae0*/  BRA `(.L_x_4097) ;  /* 0xfffffe90006c7947 */ /* 0x000fec000383ffff */
.L_x_3852:
[----:B0-----:R0:W1:Y:S02]  /*22af0*/  SYNCS.PHASECHK.TRANS64.TRYWAIT P0, [R18+URZ+0x30800], R5 ;  /* 0x03080005120075a7 */ /* 0x001064000800017f */
[----:B-1----:R-:W-:Y:S05]  /*22b00*/  @!P0 NANOSLEEP.SYNCS 0x989680 ;  /* 0x009896800000895d */ /* 0x002fea0003900000 */
[----:B------:R-:W1:Y:S02]  /*22b10*/  @!P0 SYNCS.PHASECHK.TRANS64 P0, [R18+URZ+0x30800], R5 ;  /* 0x03080005120085a7 */ /* 0x000e64000800007f */
[----:B-1----:R-:W-:Y:S05]  /*22b20*/  @!P0 BRA `(.L_x_3852) ;  /* 0xfffffffc00f08947 */ /* 0x002fea000383ffff */
[----:B------:R-:W-:Y:S05]  /*22b30*/  BRA `(.L_x_4098) ;  /* 0xfffffe9c00247947 */ /* 0x000fea000383ffff */
.L_x_3876:
        /* <DEDUP_REMOVED lines=8> */
.L_x_4100:
[----:B------:R-:W-:Y:S05]  /*22bc0*/  BSYNC B1 ;  /* 0x0000000000017941 */ /* 0x000fea0003800000 */
.L_x_4099:
        /* <DEDUP_REMOVED lines=8> */
.L_x_4101:
[----:B------:R-:W-:Y:S01]  /*22c50*/  MOV R13, R41 ;  /* 0x00000029000d7202 */ /* 0x000fe20000000f00 */
[----:B------:R-:W-:-:S07]  /*22c60*/  IMAD.MOV.U32 R3, RZ, RZ, R14 ;  /* 0x000000ffff037224 */ /* 0x000fce00078e000e */
[----:B------:R-:W-:Y:S05]  /*22c70*/  WARPSYNC.COLLECTIVE R15, `(.L_x_4102) ;  /* 0x000000000f087348 */ /* 0x000fea0003c00000 */
[----:B------:R0:W1:Y:S02]  /*22c80*/  SHFL.IDX P6, R14, R13, R12, R11 ;  /* 0x0000000c0d0e7389 */ /* 0x00006400000c000b */
[----:B01----:R-:W-:Y:S01]  /*22c90*/  ENDCOLLECTIVE ;  /* 0x000000000000791b */ /* 0x003fe20003800000 */
.L_x_4102:
[----:B------:R-:W-:Y:S02]  /*22ca0*/  IMAD.MOV.U32 R13, RZ, RZ, R40 ;  /* 0x000000ffff0d7224 */ /* 0x000fe400078e0028 */
[----:B------:R-:W-:-:S07]  /*22cb0*/  IMAD.MOV.U32 R37, RZ, RZ, R14 ;  /* 0x000000ffff257224 */ /* 0x000fce00078e000e */
[----:B------:R-:W-:Y:S05]  /*22cc0*/  WARPSYNC.COLLECTIVE R15, `(.L_x_4103) ;  /* 0x000000000f087348 */ /* 0x000fea0003c00000 */
[----:B------:R0:W1:Y:S02]  /*22cd0*/  SHFL.IDX P6, R14, R13, R12, R11 ;  /* 0x0000000c0d0e7389 */ /* 0x00006400000c000b */
[----:B01----:R-:W-:Y:S01]  /*22ce0*/  ENDCOLLECTIVE ;  /* 0x000000000000791b */ /* 0x003fe20003800000 */
.L_x_4103:
[----:B------:R-:W-:Y:S01]  /*22cf0*/  MOV R40, R14 ;  /* 0x0000000e00287202 */ /* 0x000fe20000000f00 */
[----:B------:R-:W-:Y:S06]  /*22d00*/  BRA `(.L_x_4104) ;  /* 0xfffffeb800c47947 */ /* 0x000fec000383ffff */
.L_x_3880:
[----:B0-----:R0:W1:Y:S02]  /*22d10*/  SYNCS.PHASECHK.TRANS64.TRYWAIT P0, [R18+URZ+0x30800], R3 ;  /* 0x03080003120075a7 */ /* 0x001064000800017f */
[----:B-1----:R-:W-:Y:S05]  /*22d20*/  @!P0 NANOSLEEP.SYNCS 0x989680 ;  /* 0x009896800000895d */ /* 0x002fea0003900000 */
[----:B------:R-:W1:Y:S02]  /*22d30*/  @!P0 SYNCS.PHASECHK.TRANS64 P0, [R18+URZ+0x30800], R3 ;  /* 0x03080003120085a7 */ /* 0x000e64000800007f */
[----:B-1----:R-:W-:Y:S05]  /*22d40*/  @!P0 BRA `(.L_x_3880) ;  /* 0xfffffffc00f08947 */ /* 0x002fea000383ffff */
[----:B------:R-:W-:Y:S05]  /*22d50*/  BRA `(.L_x_4105) ;  /* 0xfffffec000d47947 */ /* 0x000fea000383ffff */
.L_x_3894:
[----:B-1----:R1:W2:Y:S02]  /*22d60*/  SYNCS.PHASECHK.TRANS64.TRYWAIT P1, [R3+URZ+0x30830], R0 ;  /* 0x03083000030075a7 */ /* 0x0022a4000802017f */
[----:B--2---:R-:W-:Y:S05]  /*22d70*/  @!P1 NANOSLEEP.SYNCS 0x989680 ;  /* 0x009896800000995d */ /* 0x004fea0003900000 */
[----:B------:R-:W2:Y:S02]  /*22d80*/  @!P1 SYNCS.PHASECHK.TRANS64 P1, [R3+URZ+0x30830], R0 ;  /* 0x03083000030095a7 */ /* 0x000ea4000802007f */
[----:B--2---:R-:W-:Y:S05]  /*22d90*/  @!P1 BRA `(.L_x_3894) ;  /* 0xfffffffc00f09947 */ /* 0x004fea000383ffff */
[----:B------:R-:W-:Y:S05]  /*22da0*/  BRA `(.L_x_3893) ;  /* 0xfffffee800107947 */ /* 0x000fea000383ffff */
.L_x_3902:
[----:B-1----:R1:W2:Y:S02]  /*22db0*/  SYNCS.PHASECHK.TRANS64.TRYWAIT P1, [R0+URZ+0x30830], R4 ;  /* 0x03083004000075a7 */ /* 0x0022a4000802017f */
[----:B--2---:R-:W-:Y:S05]  /*22dc0*/  @!P1 NANOSLEEP.SYNCS 0x989680 ;  /* 0x009896800000995d */ /* 0x004fea0003900000 */
[----:B------:R-:W2:Y:S02]  /*22dd0*/  @!P1 SYNCS.PHASECHK.TRANS64 P1, [R0+URZ+0x30830], R4 ;  /* 0x03083004000095a7 */ /* 0x000ea4000802007f */
[----:B--2---:R-:W-:Y:S05]  /*22de0*/  @!P1 BRA `(.L_x_3902) ;  /* 0xfffffffc00f09947 */ /* 0x004fea000383ffff */
[----:B------:R-:W-:Y:S05]  /*22df0*/  BRA `(.L_x_3901) ;  /* 0xffffff0c00c87947 */ /* 0x000fea000383ffff */
.L_x_3907:
[----:B-1----:R1:W2:Y:S02]  /*22e00*/  SYNCS.PHASECHK.TRANS64.TRYWAIT P1, [R9+URZ+0x30850], R2 ;  /* 0x03085002090075a7 */ /* 0x0022a4000802017f */
[----:B--2---:R-:W-:Y:S05]  /*22e10*/  @!P1 NANOSLEEP.SYNCS 0x989680 ;  /* 0x009896800000995d */ /* 0x004fea0003900000 */
[----:B------:R-:W2:Y:S02]  /*22e20*/  @!P1 SYNCS.PHASECHK.TRANS64 P1, [R9+URZ+0x30850], R2 ;  /* 0x03085002090095a7 */ /* 0x000ea4000802007f */
[----:B--2---:R-:W-:Y:S05]  /*22e30*/  @!P1 BRA `(.L_x_3907) ;  /* 0xfffffffc00f09947 */ /* 0x004fea000383ffff */
[----:B------:R-:W-:Y:S05]  /*22e40*/  BRA `(.L_x_3906) ;  /* 0xffffff1c006c7947 */ /* 0x000fea000383ffff */
.L_x_3915:
[----:B-1----:R1:W2:Y:S02]  /*22e50*/  SYNCS.PHASECHK.TRANS64.TRYWAIT P1, [R6+URZ+0x30850], R2 ;  /* 0x03085002060075a7 */ /* 0x0022a4000802017f */
[----:B--2---:R-:W-:Y:S05]  /*22e60*/  @!P1 NANOSLEEP.SYNCS 0x989680 ;  /* 0x009896800000995d */ /* 0x004fea0003900000 */
[----:B------:R-:W2:Y:S02]  /*22e70*/  @!P1 SYNCS.PHASECHK.TRANS64 P1, [R6+URZ+0x30850], R2 ;  /* 0x03085002060095a7 */ /* 0x000ea4000802007f */
[----:B--2---:R-:W-:Y:S05]  /*22e80*/  @!P1 BRA `(.L_x_3915) ;  /* 0xfffffffc00f09947 */ /* 0x004fea000383ffff */
[----:B------:R-:W-:Y:S05]  /*22e90*/  BRA `(.L_x_3914) ;  /* 0xffffff3400c47947 */ /* 0x000fea000383ffff */
.L_x_3955:
        /* <DEDUP_REMOVED lines=8> */
[----:B------:R-:W-:Y:S05]  /*22f20*/  WARPSYNC.COLLECTIVE R15, `(.L_x_4107) ;  /* 0x000000000f087348 */ /* 0x000fea0003c00000 */
[----:B------:R0:W1:Y:S02]  /*22f30*/  SHFL.IDX P6, R14, R13, R12, R11 ;  /* 0x0000000c0d0e7389 */ /* 0x00006400000c000b */
[----:B01----:R-:W-:Y:S01]  /*22f40*/  ENDCOLLECTIVE ;  /* 0x000000000000791b */ /* 0x003fe20003800000 */
.L_x_4107:
[----:B------:R-:W-:Y:S05]  /*22f50*/  BSYNC B1 ;  /* 0x0000000000017941 */ /* 0x000fea0003800000 */
.L_x_4106:
[----:B------:R-:W-:Y:S05]  /*22f60*/  BRA `(.L_x_4108) ;  /* 0xffffff9400187947 */ /* 0x000fea000383ffff */
.L_x_3957:
[----:B------:R-:W-:Y:S01]  /*22f70*/  BSSY B1, `(.L_x_4109) ;  /* 0x0000006000017945 */ /* 0x000fe20003800000 */
[----:B------:R-:W-:-:S07]  /*22f80*/  IMAD.MOV.U32 R15, RZ, RZ, -0x1 ;  /* 0xffffffffff0f7424 */ /* 0x000fce00078e00ff */
[----:B0-----:R-:W-:Y:S05]  /*22f90*/  WARPSYNC.COLLECTIVE R15, `(.L_x_4110) ;  /* 0x000000000f0c7348 */ /* 0x001fea0003c00000 */
[----:B------:R-:W-:Y:S02]  /*22fa0*/  ELECT P6, UR62, PT ;  /* 0x00000000003e782f */ /* 0x000fe400038c0000 */
[----:B------:R-:W-:Y:S01]  /*22fb0*/  MOV R14, UR62 ;  /* 0x0000003e000e7c02 */ /* 0x000fe20008000f00 */
[----:B0-----:R-:W-:Y:S10]  /*22fc0*/  ENDCOLLECTIVE ;  /* 0x000000000000791b */ /* 0x001ff40003800000 */
.L_x_4110:
[----:B------:R-:W-:Y:S05]  /*22fd0*/  BSYNC B1 ;  /* 0x0000000000017941 */ /* 0x000fea0003800000 */
.L_x_4109:
[----:B------:R-:W-:Y:S05]  /*22fe0*/  BRA `(.L_x_3956) ;  /* 0xffffff9400107947 */ /* 0x000fea000383ffff */
.L_x_3959:
[----:B0-----:R0:W1:Y:S02]  /*22ff0*/  SYNCS.PHASECHK.TRANS64.TRYWAIT P0, [R22+URZ+0x30820], R8 ;  /* 0x03082008160075a7 */ /* 0x001064000800017f */
[----:B-1----:R-:W-:Y:S05]  /*23000*/  @!P0 NANOSLEEP.SYNCS 0x989680 ;  /* 0x009896800000895d */ /* 0x002fea0003900000 */
[----:B------:R-:W1:Y:S02]  /*23010*/  @!P0 SYNCS.PHASECHK.TRANS64 P0, [R22+URZ+0x30820], R8 ;  /* 0x03082008160085a7 */ /* 0x000e64000800007f */
[----:B-1----:R-:W-:Y:S05]  /*23020*/  @!P0 BRA `(.L_x_3959) ;  /* 0xfffffffc00f08947 */ /* 0x002fea000383ffff */
[----:B------:R-:W-:Y:S05]  /*23030*/  BRA `(.L_x_4111) ;  /* 0xffffff9400207947 */ /* 0x000fea000383ffff */
.L_x_3963:
[----:B-1----:R1:W2:Y:S02]  /*23040*/  SYNCS.PHASECHK.TRANS64.TRYWAIT P0, [R12+URZ+0x308a0], R11 ;  /* 0x0308a00b0c0075a7 */ /* 0x0022a4000800017f */
[----:B--2---:R-:W-:Y:S05]  /*23050*/  @!P0 NANOSLEEP.SYNCS 0x989680 ;  /* 0x009896800000895d */ /* 0x004fea0003900000 */
[----:B------:R-:W2:Y:S02]  /*23060*/  @!P0 SYNCS.PHASECHK.TRANS64 P0, [R12+URZ+0x308a0], R11 ;  /* 0x0308a00b0c0085a7 */ /* 0x000ea4000800007f */
[----:B--2---:R-:W-:Y:S05]  /*23070*/  @!P0 BRA `(.L_x_3963) ;  /* 0xfffffffc00f08947 */ /* 0x004fea000383ffff */
[----:B------:R-:W-:Y:S05]  /*23080*/  BRA `(.L_x_4112) ;  /* 0xffffff9400387947 */ /* 0x000fea000383ffff */
.L_x_3970:
[----:B0-----:R0:W2:Y:S02]  /*23090*/  SYNCS.PHASECHK.TRANS64.TRYWAIT P0, [R12+URZ+0x308c0], R11 ;  /* 0x0308c00b0c0075a7 */ /* 0x0010a4000800017f */
[----:B--2---:R-:W-:Y:S05]  /*230a0*/  @!P0 NANOSLEEP.SYNCS 0x989680 ;  /* 0x009896800000895d */ /* 0x004fea0003900000 */
[----:B------:R-:W2:Y:S02]  /*230b0*/  @!P0 SYNCS.PHASECHK.TRANS64 P0, [R12+URZ+0x308c0], R11 ;  /* 0x0308c00b0c0085a7 */ /* 0x000ea4000800007f */
[----:B--2---:R-:W-:Y:S05]  /*230c0*/  @!P0 BRA `(.L_x_3970) ;  /* 0xfffffffc00f08947 */ /* 0x004fea000383ffff */
[----:B------:R-:W-:Y:S05]  /*230d0*/  BRA `(.L_x_4113) ;  /* 0xffffff9800347947 */ /* 0x000fea000383ffff */
.L_x_3979:
[----:B-1----:R1:W2:Y:S02]  /*230e0*/  SYNCS.PHASECHK.TRANS64.TRYWAIT P2, [R11+URZ+0x308a0], R10 ;  /* 0x0308a00a0b0075a7 */ /* 0x0022a4000804017f */
[----:B--2---:R-:W-:Y:S05]  /*230f0*/  @!P2 NANOSLEEP.SYNCS 0x989680 ;  /* 0x009896800000a95d */ /* 0x004fea0003900000 */
[----:B------:R-:W2:Y:S02]  /*23100*/  @!P2 SYNCS.PHASECHK.TRANS64 P2, [R11+URZ+0x308a0], R10 ;  /* 0x0308a00a0b00a5a7 */ /* 0x000ea4000804007f */
[----:B--2---:R-:W-:Y:S05]  /*23110*/  @!P2 BRA `(.L_x_3979) ;  /* 0xfffffffc00f0a947 */ /* 0x004fea000383ffff */
[----:B------:R-:W-:Y:S05]  /*23120*/  BRA `(.L_x_4114) ;  /* 0xffffff9c00687947 */ /* 0x000fea000383ffff */
.L_x_3986:
[----:B0-----:R0:W2:Y:S02]  /*23130*/  SYNCS.PHASECHK.TRANS64.TRYWAIT P2, [R11+URZ+0x308c0], R10 ;  /* 0x0308c00a0b0075a7 */ /* 0x0010a4000804017f */
[----:B--2---:R-:W-:Y:S05]  /*23140*/  @!P2 NANOSLEEP.SYNCS 0x989680 ;  /* 0x009896800000a95d */ /* 0x004fea0003900000 */
[----:B------:R-:W2:Y:S02]  /*23150*/  @!P2 SYNCS.PHASECHK.TRANS64 P2, [R11+URZ+0x308c0], R10 ;  /* 0x0308c00a0b00a5a7 */ /* 0x000ea4000804007f */
[----:B--2---:R-:W-:Y:S05]  /*23160*/  @!P2 BRA `(.L_x_3986) ;  /* 0xfffffffc00f0a947 */ /* 0x004fea000383ffff */
[----:B------:R-:W-:Y:S05]  /*23170*/  BRA `(.L_x_4115) ;  /* 0xffffffa000607947 */ /* 0x000fea000383ffff */
.L_x_4003:
[----:B0-----:R-:W0:Y:S01]  /*23180*/  S2R R8, SR_TID.X ;  /* 0x0000000000087919 */ /* 0x001e220000002100 */
[----:B------:R-:W-:Y:S01]  /*23190*/  BSSY B0, `(.L_x_4116) ;  /* 0x000000a000007945 */ /* 0x000fe20003800000 */
[----:B------:R-:W-:Y:S01]  /*231a0*/  IMAD.MOV.U32 R12, RZ, RZ, RZ ;  /* 0x000000ffff0c7224 */ /* 0x000fe200078e00ff */
[----:B------:R-:W-:Y:S01]  /*231b0*/  MOV R15, 0xffffffff ;  /* 0xffffffff000f7802 */ /* 0x000fe20000000f00 */
[----:B------:R-:W-:Y:S01]  /*231c0*/  IMAD.MOV.U32 R11, RZ, RZ, 0x1f ;  /* 0x0000001fff0b7424 */ /* 0x000fe200078e00ff */
[----:B0-----:R-:W-:-:S04]  /*231d0*/  SHF.R.U32.HI R8, RZ, 0x5, R8 ;  /* 0x00000005ff087819 */ /* 0x001fc80000011608 */
[----:B------:R-:W-:-:S04]  /*231e0*/  LOP3.LUT R8, R8, 0x3, RZ, 0xc0, !PT ;  /* 0x0000000308087812 */ /* 0x000fc800078ec0ff */
[----:B------:R-:W-:-:S07]  /*231f0*/  MOV R13, R8 ;  /* 0x00000008000d7202 */ /* 0x000fce0000000f00 */
[----:B-----5:R-:W-:Y:S05]  /*23200*/  WARPSYNC.COLLECTIVE R15, `(.L_x_4117) ;  /* 0x000000000f087348 */ /* 0x020fea0003c00000 */
[----:B------:R0:W1:Y:S02]  /*23210*/  SHFL.IDX P6, R14, R13, R12, R11 ;  /* 0x0000000c0d0e7389 */ /* 0x00006400000c000b */
[----:B01---5:R-:W-:Y:S01]  /*23220*/  ENDCOLLECTIVE ;  /* 0x000000000000791b */ /* 0x023fe20003800000 */
.L_x_4117:
[----:B------:R-:W-:Y:S05]  /*23230*/  BSYNC B0 ;  /* 0x0000000000007941 */ /* 0x000fea0003800000 */
.L_x_4116:
[----:B------:R-:W-:Y:S05]  /*23240*/  BRA `(.L_x_4118) ;  /* 0xffffffb000147947 */ /* 0x000fea000383ffff */
.L_x_4006:
[----:B0-----:R0:W1:Y:S02]  /*23250*/  SYNCS.PHASECHK.TRANS64.TRYWAIT P0, [R7+URZ+0x30840], R2 ;  /* 0x03084002070075a7 */ /* 0x001064000800017f */
[----:B-1----:R-:W-:Y:S05]  /*23260*/  @!P0 NANOSLEEP.SYNCS 0x989680 ;  /* 0x009896800000895d */ /* 0x002fea0003900000 */
[----:B------:R-:W1:Y:S02]  /*23270*/  @!P0 SYNCS.PHASECHK.TRANS64 P0, [R7+URZ+0x30840], R2 ;  /* 0x03084002070085a7 */ /* 0x000e64000800007f */
[----:B-1----:R-:W-:Y:S05]  /*23280*/  @!P0 BRA `(.L_x_4006) ;  /* 0xfffffffc00f08947 */ /* 0x002fea000383ffff */
[----:B------:R-:W-:Y:S05]  /*23290*/  BRA `(.L_x_4119) ;  /* 0xffffffb000647947 */ /* 0x000fea000383ffff */
.L_x_4007:
        /* <DEDUP_REMOVED lines=8> */
.L_x_4121:
[----:B------:R-:W-:Y:S05]  /*23320*/  BSYNC B0 ;  /* 0x0000000000007941 */ /* 0x000fea0003800000 */
.L_x_4120:
[----:B------:R-:W-:Y:S01]  /*23330*/  MOV R13, R4 ;  /* 0x00000004000d7202 */ /* 0x000fe20000000f00 */
[----:B------:R-:W-:Y:S01]  /*23340*/  IMAD.MOV.U32 R12, RZ, RZ, RZ ;  /* 0x000000ffff0c7224 */ /* 0x000fe200078e00ff */
[----:B------:R-:W-:Y:S01]  /*23350*/  MOV R15, 0xffffffff ;  /* 0xffffffff000f7802 */ /* 0x000fe20000000f00 */
[----:B------:R-:W-:Y:S01]  /*23360*/  IMAD.MOV.U32 R11, RZ, RZ, 0x181f ;  /* 0x0000181fff0b7424 */ /* 0x000fe200078e00ff */
[----:B------:R-:W-:Y:S01]  /*23370*/  @P0 LEA R8, R5, R22, 0x1 ;  /* 0x0000001605080211 */ /* 0x000fe200078e08ff */
[----:B------:R-:W-:-:S07]  /*23380*/  IMAD.MOV.U32 R2, RZ, RZ, R14 ;  /* 0x000000ffff027224 */ /* 0x000fce00078e000e */
[----:B------:R-:W-:Y:S05]  /*23390*/  WARPSYNC.COLLECTIVE R15, `(.L_x_4122) ;  /* 0x000000000f087348 */ /* 0x000fea0003c00000 */
[----:B------:R0:W1:Y:S02]  /*233a0*/  SHFL.IDX P6, R14, R13, R12, R11 ;  /* 0x0000000c0d0e7389 */ /* 0x00006400000c000b */
[----:B01----:R-:W-:Y:S01]  /*233b0*/  ENDCOLLECTIVE ;  /* 0x000000000000791b */ /* 0x003fe20003800000 */
.L_x_4122:
[----:B------:R-:W-:Y:S02]  /*233c0*/  IMAD.MOV.U32 R13, RZ, RZ, R0 ;  /* 0x000000ffff0d7224 */ /* 0x000fe400078e0000 */
[----:B------:R-:W-:Y:S02]  /*233d0*/  IMAD.MOV.U32 R12, RZ, RZ, 0x1 ;  /* 0x00000001ff0c7424 */ /* 0x000fe400078e00ff */
[----:B------:R-:W-:-:S07]  /*233e0*/  IMAD.MOV.U32 R3, RZ, RZ, R14 ;  /* 0x000000ffff037224 */ /* 0x000fce00078e000e */
[----:B------:R-:W-:Y:S05]  /*233f0*/  WARPSYNC.COLLECTIVE R15, `(.L_x_4123) ;  /* 0x000000000f087348 */ /* 0x000fea0003c00000 */
[----:B------:R0:W1:Y:S02]  /*23400*/  SHFL.IDX P6, R14, R13, R12, R11 ;  /* 0x0000000c0d0e7389 */ /* 0x00006400000c000b */
[----:B01----:R-:W-:Y:S01]  /*23410*/  ENDCOLLECTIVE ;  /* 0x000000000000791b */ /* 0x003fe20003800000 */
.L_x_4123:
        /* <DEDUP_REMOVED lines=13> */
[----:B0-----:R-:W-:Y:S01]  /*234f0*/  MOV R2, R14 ;  /* 0x0000000e00027202 */ /* 0x001fe20000000f00 */
[----:B------:R-:W-:-:S07]  /*23500*/  @P1 IMAD R8, R5, 0x2, R22 ;  /* 0x0000000205081824 */ /* 0x000fce00078e0216 */
[----:B------:R-:W-:Y:S05]  /*23510*/  WARPSYNC.COLLECTIVE R15, `(.L_x_4124) ;  /* 0x000000000f087348 */ /* 0x000fea0003c00000 */
[----:B------:R0:W1:Y:S02]  /*23520*/  SHFL.IDX P6, R14, R13, R12, R11 ;  /* 0x0000000c0d0e7389 */ /* 0x00006400000c000b */
[----:B01----:R-:W-:Y:S01]  /*23530*/  ENDCOLLECTIVE ;  /* 0x000000000000791b */ /* 0x003fe20003800000 */
.L_x_4124:
[----:B------:R-:W-:Y:S01]  /*23540*/  IMAD.MOV.U32 R13, RZ, RZ, R0 ;  /* 0x000000ffff0d7224 */ /* 0x000fe200078e0000 */
[----:B------:R-:W-:Y:S01]  /*23550*/  MOV R12, 0x2 ;  /* 0x00000002000c7802 */ /* 0x000fe20000000f00 */
[----:B------:R-:W-:-:S07]  /*23560*/  IMAD.MOV.U32 R3, RZ, RZ, R14 ;  /* 0x000000ffff037224 */ /* 0x000fce00078e000e */
[----:B------:R-:W-:Y:S05]  /*23570*/  WARPSYNC.COLLECTIVE R15, `(.L_x_4125) ;  /* 0x000000000f087348 */ /* 0x000fea0003c00000 */
[----:B------:R0:W1:Y:S02]  /*23580*/  SHFL.IDX P6, R14, R13, R12, R11 ;  /* 0x0000000c0d0e7389 */ /* 0x00006400000c000b */
[----:B01----:R-:W-:Y:S01]  /*23590*/  ENDCOLLECTIVE ;  /* 0x000000000000791b */ /* 0x003fe20003800000 */
.L_x_4125:
        /* <DEDUP_REMOVED lines=17> */
.L_x_4126:
[----:B------:R-:W-:Y:S01]  /*236b0*/  @P1 IMAD R8, R5, 0x2, R22 ;  /* 0x0000000205081824 */ /* 0x000fe200078e0216 */
[----:B------:R-:W-:Y:S01]  /*236c0*/  MOV R13, R0 ;  /* 0x00000000000d7202 */ /* 0x000fe20000000f00 */
[----:B------:R-:W-:Y:S01]  /*236d0*/  IMAD.MOV.U32 R12, RZ, RZ, 0x3 ;  /* 0x00000003ff0c7424 */ /* 0x000fe200078e00ff */
[----:B------:R-:W-:-:S07]  /*236e0*/  MOV R3, R14 ;  /* 0x0000000e00037202 */ /* 0x000fce0000000f00 */
[----:B------:R-:W-:Y:S05]  /*236f0*/  WARPSYNC.COLLECTIVE R15, `(.L_x_4127) ;  /* 0x000000000f087348 */ /* 0x000fea0003c00000 */
[----:B------:R0:W1:Y:S02]  /*23700*/  SHFL.IDX P6, R14, R13, R12, R11 ;  /* 0x0000000c0d0e7389 */ /* 0x00006400000c000b */
[----:B01----:R-:W-:Y:S01]  /*23710*/  ENDCOLLECTIVE ;  /* 0x000000000000791b */ /* 0x003fe20003800000 */
.L_x_4127:
[----:B------:R-:W-:-:S05]  /*23720*/  @P1 LEA R3, P0, R32, R3, 0x1 ;  /* 0x0000000320031211 */ /* 0x000fca00078008ff */
[----:B------:R-:W-:-:S05]  /*23730*/  @P1 IMAD.X R2, RZ, RZ, R2, P0 ;  /* 0x000000ffff021224 */ /* 0x000fca00000e0602 */
[----:B------:R-:W-:Y:S02]  /*23740*/  @P1 LOP3.LUT R3, R3, R2, RZ, 0x3c, !PT ;  /* 0x0000000203031212 */ /* 0x000fe400078e3cff */
[----:B------:R-:W-:Y:S02]  /*23750*/  MOV R13, R4 ;  /* 0x00000004000d7202 */ /* 0x000fe40000000f00 */
        /* <DEDUP_REMOVED lines=13> */
.L_x_4128:
[----:B------:R-:W-:Y:S01]  /*23830*/  @P1 LEA R8, R5, R22, 0x1 ;  /* 0x0000001605081211 */ /* 0x000fe200078e08ff */
[----:B------:R-:W-:Y:S02]  /*23840*/  IMAD.MOV.U32 R13, RZ, RZ, R0 ;  /* 0x000000ffff0d7224 */ /* 0x000fe400078e0000 */
[----:B------:R-:W-:Y:S02]  /*23850*/  IMAD.MOV.U32 R12, RZ, RZ, 0x4 ;  /* 0x00000004ff0c7424 */ /* 0x000fe400078e00ff */
[----:B------:R-:W-:-:S07]  /*23860*/  IMAD.MOV.U32 R3, RZ, RZ, R14 ;  /* 0x000000ffff037224 */ /* 0x000fce00078e000e */
[----:B------:R-:W-:Y:S05]  /*23870*/  WARPSYNC.COLLECTIVE R15, `(.L_x_4129) ;  /* 0x000000000f087348 */ /* 0x000fea0003c00000 */
[----:B------:R0:W1:Y:S02]  /*23880*/  SHFL.IDX P6, R14, R13, R12, R11 ;  /* 0x0000000c0d0e7389 */ /* 0x00006400000c000b */
[----:B01----:R-:W-:Y:S01]  /*23890*/  ENDCOLLECTIVE ;  /* 0x000000000000791b */ /* 0x003fe20003800000 */
.L_x_4129:
        /* <DEDUP_REMOVED lines=12> */
[----:B------:R-:W-:Y:S02]  /*23960*/  ISETP.GE.AND P1, PT, R6, 0x41, PT ;  /* 0x000000410600780c */ /* 0x000fe40003f26270 */
[----:B0-----:R-:W-:-:S11]  /*23970*/  MOV R2, R14 ;  /* 0x0000000e00027202 */ /* 0x001fd60000000f00 */
[----:B------:R-:W-:Y:S05]  /*23980*/  WARPSYNC.COLLECTIVE R15, `(.L_x_4130) ;  /* 0x000000000f087348 */ /* 0x000fea0003c00000 */
[----:B------:R0:W1:Y:S02]  /*23990*/  SHFL.IDX P6, R14, R13, R12, R11 ;  /* 0x0000000c0d0e7389 */ /* 0x00006400000c000b */
[----:B01----:R-:W-:Y:S01]  /*239a0*/  ENDCOLLECTIVE ;  /* 0x000000000000791b */ /* 0x003fe20003800000 */
.L_x_4130:
[----:B------:R-:W-:Y:S02]  /*239b0*/  @P1 IMAD R8, R5, 0x2, R22 ;  /* 0x0000000205081824 */ /* 0x000fe400078e0216 */
[----:B------:R-:W-:Y:S01]  /*239c0*/  IMAD.MOV.U32 R13, RZ, RZ, R0 ;  /* 0x000000ffff0d7224 */ /* 0x000fe200078e0000 */
[----:B------:R-:W-:Y:S01]  /*239d0*/  MOV R12, 0x5 ;  /* 0x00000005000c7802 */ /* 0x000fe20000000f00 */
[----:B------:R-:W-:-:S07]  /*239e0*/  IMAD.MOV.U32 R3, RZ, RZ, R14 ;  /* 0x000000ffff037224 */ /* 0x000fce00078e000e */
[----:B------:R-:W-:Y:S05]  /*239f0*/  WARPSYNC.COLLECTIVE R15, `(.L_x_4131) ;  /* 0x000000000f087348 */ /* 0x000fea0003c00000 */
[----:B------:R0:W1:Y:S02]  /*23a00*/  SHFL.IDX P6, R14, R13, R12, R11 ;  /* 0x0000000c0d0e7389 */ /* 0x00006400000c000b */
[----:B01----:R-:W-:Y:S01]  /*23a10*/  ENDCOLLECTIVE ;  /* 0x000000000000791b */ /* 0x003fe20003800000 */
.L_x_4131:
[----:B------:R-:W-:-:S04]  /*23a20*/  @P1 LEA R3, P0, R32, R3, 0x1 ;  /* 0x0000000320031211 */ /* 0x000fc800078008ff */
[----:B------:R-:W-:-:S04]  /*23a30*/  @P1 IADD3.X R2, RZ, R2, RZ, P0, !PT ;  /* 0x00000002ff021210 */ /* 0x000fc800007fe4ff */
[----:B------:R-:W-:Y:S01]  /*23a40*/  @P1 LOP3.LUT R3, R3, R2, RZ, 0x3c, !PT ;  /* 0x0000000203031212 */ /* 0x000fe200078e3cff */
[----:B------:R-:W-:-:S03]  /*23a50*/  IMAD.MOV.U32 R13, RZ, RZ, R4 ;  /* 0x000000ffff0d7224 */ /* 0x000fc600078e0004 */
[----:B------:R-:W-:-:S04]  /*23a60*/  @P1 LOP3.LUT R2, R3, R2, RZ, 0x3c, !PT ;  /* 0x0000000203021212 */ /* 0x000fc800078e3cff */
[----:B------:R-:W-:Y:S01]  /*23a70*/  @P1 LOP3.LUT R3, R3, R2, RZ, 0x3c, !PT ;  /* 0x0000000203031212 */ /* 0x000fe200078e3cff */
[----:B------:R-:W-:-:S04]  /*23a80*/  IMAD.MOV.U32 R0, RZ, RZ, R14 ;  /* 0x000000ffff007224 */ /* 0x000fc800078e000e */
[----:B------:R-:W-:Y:S01]  /*23a90*/  @!PT LDS RZ, [RZ] ;  /* 0x00000000fffff984 */ /* 0x000fe20000000800 */
[----:B------:R-:W-:Y:S01]  /*23aa0*/  @!PT LDS RZ, [RZ] ;  /* 0x00000000fffff984 */ /* 0x000fe20000000800 */
[----:B------:R-:W-:Y:S01]  /*23ab0*/  @!PT LDS RZ, [RZ] ;  /* 0x00000000fffff984 */ /* 0x000fe20000000800 */
[----:B------:R0:W-:Y:S03]  /*23ac0*/  @P1 LDGSTS.E.BYPASS.LTC128B.128 [R8+0x20400], desc[UR48][R2.64], !P4 ;  /* 0x2040000002081fae */ /* 0x0001e6000e101d70 */
[----:B0-----:R-:W-:Y:S05]  /*23ad0*/  WARPSYNC.COLLECTIVE R15, `(.L_x_4132) ;  /* 0x000000000f087348 */ /* 0x001fea0003c00000 */
[----:B------:R1:W2:Y:S02]  /*23ae0*/  SHFL.IDX P6, R14, R13, R12, R11 ;  /* 0x0000000c0d0e7389 */ /* 0x0002a400000c000b */
[----:B012---:R-:W-:Y:S01]  /*23af0*/  ENDCOLLECTIVE ;  /* 0x000000000000791b */ /* 0x007fe20003800000 */
.L_x_4132:
[----:B------:R-:W-:Y:S01]  /*23b00*/  @!PT LDS RZ, [RZ] ;  /* 0x00000000fffff984 */ /* 0x000fe20000000800 */
[----:B------:R-:W-:Y:S01]  /*23b10*/  @!PT LDS RZ, [RZ] ;  /* 0x00000000fffff984 */ /* 0x000fe20000000800 */
[----:B------:R-:W-:Y:S01]  /*23b20*/  @!PT LDS RZ, [RZ] ;  /* 0x00000000fffff984 */ /* 0x000fe20000000800 */
[----:B------:R-:W-:Y:S04]  /*23b30*/  @P1 LDGSTS.E.BYPASS.LTC128B.128 [R8+0x23400], desc[UR48][R2.64+0x80], !P3 ;  /* 0x2340008002081fae */ /* 0x000fe8000d901d70 */
[----:B------:R0:W-:Y:S02]  /*23b40*/  @P1 LDGSTS.E.BYPASS.LTC128B.128 [R8+0x26400], desc[UR48][R2.64+0x100], !P2 ;  /* 0x2640010002081fae */ /* 0x0001e4000d101d70 */
[----:B0-----:R-:W-:Y:S01]  /*23b50*/  MOV R2, R14 ;  /* 0x0000000e00027202 */ /* 0x001fe20000000f00 */
[----:B------:R-:W-:Y:S06]  /*23b60*/  BRA `(.L_x_4133) ;  /* 0xffffffac00a47947 */ /* 0x000fec000383ffff */
.L_x_4012:
        /* <DEDUP_REMOVED lines=9> */
.L_x_4134:
[C---:B------:R-:W-:Y:S01]  /*23c00*/  VIADD R7, R4.reuse, 0x10 ;  /* 0x0000001004077836 */ /* 0x040fe20000000000 */
[----:B------:R-:W-:Y:S02]  /*23c10*/  ISETP.GE.AND P1, PT, R4, R6, PT ;  /* 0x000000060400720c */ /* 0x000fe40003f26270 */
[----:B------:R-:W-:Y:S01]  /*23c20*/  MOV R13, R0 ;  /* 0x00000000000d7202 */ /* 0x000fe20000000f00 */
[----:B------:R-:W-:-:S10]  /*23c30*/  IMAD.MOV.U32 R2, RZ, RZ, R14 ;  /* 0x000000ffff027224 */ /* 0x000fd400078e000e */
[----:B------:R-:W-:Y:S05]  /*23c40*/  WARPSYNC.COLLECTIVE R15, `(.L_x_4135) ;  /* 0x000000000f087348 */ /* 0x000fea0003c00000 */
[----:B------:R0:W1:Y:S02]  /*23c50*/  SHFL.IDX P6, R14, R13, R12, R11 ;  /* 0x0000000c0d0e7389 */ /* 0x00006400000c000b */
[----:B01----:R-:W-:Y:S01]  /*23c60*/  ENDCOLLECTIVE ;  /* 0x000000000000791b */ /* 0x003fe20003800000 */
.L_x_4135:
[----:B------:R-:W-:Y:S01]  /*23c70*/  IMAD.MOV.U32 R13, RZ, RZ, R5 ;  /* 0x000000ffff0d7224 */ /* 0x000fe200078e0005 */
[----:B------:R-:W-:Y:S02]  /*23c80*/  MOV R12, 0x1 ;  /* 0x00000001000c7802 */ /* 0x000fe40000000f00 */
[----:B------:R-:W-:-:S05]  /*23c90*/  @!P1 LEA R14, P4, R32, R14, 0x1 ;  /* 0x0000000e200e9211 */ /* 0x000fca00078808ff */
[----:B------:R-:W-:Y:S01]  /*23ca0*/  @!P1 IMAD.X R3, RZ, RZ, R2, P4 ;  /* 0x000000ffff039224 */ /* 0x000fe200020e0602 */
[----:B------:R-:W-:-:S07]  /*23cb0*/  @!P1 MOV R2, R14 ;  /* 0x0000000e00029202 */ /* 0x000fce0000000f00 */
[----:B------:R-:W-:Y:S05]  /*23cc0*/  WARPSYNC.COLLECTIVE R15, `(.L_x_4136) ;  /* 0x000000000f087348 */ /* 0x000fea0003c00000 */
[----:B------:R0:W1:Y:S02]  /*23cd0*/  SHFL.IDX P6, R14, R13, R12, R11 ;  /* 0x0000000c0d0e7389 */ /* 0x00006400000c000b */
[----:B01----:R-:W-:Y:S01]  /*23ce0*/  ENDCOLLECTIVE ;  /* 0x000000000000791b */ /* 0x003fe20003800000 */
.L_x_4136:
[----:B------:R-:W-:Y:S01]  /*23cf0*/  @!PT LDS RZ, [RZ] ;  /* 0x00000000fffff984 */ /* 0x000fe20000000800 */
[----:B------:R-:W-:Y:S01]  /*23d00*/  @!PT LDS RZ, [RZ] ;  /* 0x00000000fffff984 */ /* 0x000fe20000000800 */
[----:B------:R-:W-:Y:S01]  /*23d10*/  @!PT LDS RZ, [RZ] ;  /* 0x00000000fffff984 */ /* 0x000fe20000000800 */
[----:B------:R-:W-:Y:S04]  /*23d20*/  @!P1 LDGSTS.E.BYPASS.LTC128B.128 [R37+0x12400], desc[UR48][R2.64], !P3 ;  /* 0x1240000002259fae */ /* 0x000fe8000d901d70 */
[----:B------:R-:W-:Y:S04]  /*23d30*/  @!P1 LDGSTS.E.BYPASS.LTC128B.128 [R37+0x16400], desc[UR48][R2.64+0x80], !P2 ;  /* 0x1640008002259fae */ /* 0x000fe8000d101d70 */
[----:B------:R0:W-:Y:S01]  /*23d40*/  @!P1 LDGSTS.E.BYPASS.LTC128B.128 [R37+0x1a400], desc[UR48][R2.64+0x100], !P0 ;  /* 0x1a40010002259fae */ /* 0x0001e2000c101d70 */
[----:B------:R-:W-:Y:S01]  /*23d50*/  ISETP.GE.AND P1, PT, R7, R6, PT ;  /* 0x000000060700720c */ /* 0x000fe20003f26270 */
[----:B------:R-:W-:-:S02]  /*23d60*/  IMAD.MOV.U32 R13, RZ, RZ, R0 ;  /* 0x000000ffff0d7224 */ /* 0x000fc400078e0000 */
[----:B0-----:R-:W-:-:S10]  /*23d70*/  IMAD.MOV.U32 R2, RZ, RZ, R14 ;  /* 0x000000ffff027224 */ /* 0x001fd400078e000e */
[----:B------:R-:W-:Y:S05]  /*23d80*/  WARPSYNC.COLLECTIVE R15, `(.L_x_4137) ;  /* 0x000000000f087348 */ /* 0x000fea0003c00000 */
[----:B------:R0:W1:Y:S02]  /*23d90*/  SHFL.IDX P6, R14, R13, R12, R11 ;  /* 0x0000000c0d0e7389 */ /* 0x00006400000c000b */
[----:B01----:R-:W-:Y:S01]  /*23da0*/  ENDCOLLECTIVE ;  /* 0x000000000000791b */ /* 0x003fe20003800000 */
.L_x_4137:
        /* <DEDUP_REMOVED lines=8> */
.L_x_4138:
[----:B------:R-:W-:Y:S01]  /*23e30*/  @!P1 IMAD.MOV.U32 R3, RZ, RZ, R7 ;  /* 0x000000ffff039224 */ /* 0x000fe200078e0007 */
[----:B------:R-:W-:-:S04]  /*23e40*/  IADD3 R7, R4, 0x20, RZ ;  /* 0x0000002004077810 */ /* 0x000fc80007ffe0ff */
[----:B------:R-:W-:Y:S01]  /*23e50*/  @!PT LDS RZ, [RZ] ;  /* 0x00000000fffff984 */ /* 0x000fe20000000800 */
[----:B------:R-:W-:Y:S01]  /*23e60*/  @!PT LDS RZ, [RZ] ;  /* 0x00000000fffff984 */ /* 0x000fe20000000800 */
[----:B------:R-:W-:Y:S01]  /*23e70*/  @!PT LDS RZ, [RZ] ;  /* 0x00000000fffff984 */ /* 0x000fe20000000800 */
[----:B------:R-:W-:Y:S04]  /*23e80*/  @!P1 LDGSTS.E.BYPASS.LTC128B.128 [R37+0x12c00], desc[UR48][R2.64], !P3 ;  /* 0x12c0000002259fae */ /* 0x000fe8000d901d70 */
[----:B------:R-:W-:Y:S01]  /*23e90*/  @!P1 LDGSTS.E.BYPASS.LTC128B.128 [R37+0x16c00], desc[UR48][R2.64+0x80], !P2 ;  /* 0x16c0008002259fae */ /* 0x000fe2000d101d70 */
[----:B------:R-:W-:-:S03]  /*23ea0*/  IMAD.MOV.U32 R13, RZ, RZ, R0 ;  /* 0x000000ffff0d7224 */ /* 0x000fc600078e0000 */
[----:B------:R0:W-:Y:S01]  /*23eb0*/  @!P1 LDGSTS.E.BYPASS.LTC128B.128 [R37+0x1ac00], desc[UR48][R2.64+0x100], !P0 ;  /* 0x1ac0010002259fae */ /* 0x0001e2000c101d70 */
[----:B------:R-:W-:Y:S02]  /*23ec0*/  ISETP.GE.AND P1, PT, R7, R6, PT ;  /* 0x000000060700720c */ /* 0x000fe40003f26270 */
[----:B0-----:R-:W-:-:S11]  /*23ed0*/  MOV R2, R14 ;  /* 0x0000000e00027202 */ /* 0x001fd60000000f00 */
[----:B------:R-:W-:Y:S05]  /*23ee0*/  WARPSYNC.COLLECTIVE R15, `(.L_x_4139) ;  /* 0x000000000f087348 */ /* 0x000fea0003c00000 */
[----:B------:R0:W1:Y:S02]  /*23ef0*/  SHFL.IDX P6, R14, R13, R12, R11 ;  /* 0x0000000c0d0e7389 */ /* 0x00006400000c000b */
[----:B01----:R-:W-:Y:S01]  /*23f00*/  ENDCOLLECTIVE ;  /* 0x000000000000791b */ /* 0x003fe20003800000 */
.L_x_4139:
[----:B------:R-:W-:Y:S01]  /*23f10*/  MOV R13, R5 ;  /* 0x00000005000d7202 */ /* 0x000fe20000000f00 */
[----:B------:R-:W-:Y:S01]  /*23f20*/  IMAD.MOV.U32 R12, RZ, RZ, 0x3 ;  /* 0x00000003ff0c7424 */ /* 0x000fe200078e00ff */
[----:B------:R-:W-:-:S05]  /*23f30*/  @!P1 LEA R14, P4, R32, R14, 0x1 ;  /* 0x0000000e200e9211 */ /* 0x000fca00078808ff */
[----:B------:R-:W-:Y:S01]  /*23f40*/  @!P1 IMAD.X R7, RZ, RZ, R2, P4 ;  /* 0x000000ffff079224 */ /* 0x000fe200020e0602 */
[----:B------:R-:W-:-:S07]  /*23f50*/  @!P1 MOV R2, R14 ;  /* 0x0000000e00029202 */ /* 0x000fce0000000f00 */
[----:B------:R-:W-:Y:S05]  /*23f60*/  WARPSYNC.COLLECTIVE R15, `(.L_x_4140) ;  /* 0x000000000f087348 */ /* 0x000fea0003c00000 */
[----:B------:R0:W1:Y:S02]  /*23f70*/  SHFL.IDX P6, R14, R13, R12, R11 ;  /* 0x0000000c0d0e7389 */ /* 0x00006400000c000b */
[----:B01----:R-:W-:Y:S01]  /*23f80*/  ENDCOLLECTIVE ;  /* 0x000000000000791b */ /* 0x003fe20003800000 */
.L_x_4140:
[----:B------:R-:W-:Y:S02]  /*23f90*/  @!P1 IMAD.MOV.U32 R3, RZ, RZ, R7 ;  /* 0x000000ffff039224 */ /* 0x000fe400078e0007 */
[----:B------:R-:W-:-:S03]  /*23fa0*/  VIADD R7, R4, 0x30 ;  /* 0x0000003004077836 */ /* 0x000fc60000000000 */
[----:B------:R-:W-:Y:S01]  /*23fb0*/  @!PT LDS RZ, [RZ] ;  /* 0x00000000fffff984 */ /* 0x000fe20000000800 */
[----:B------:R-:W-:Y:S01]  /*23fc0*/  @!PT LDS RZ, [RZ] ;  /* 0x00000000fffff984 */ /* 0x000fe20000000800 */
[----:B------:R-:W-:Y:S01]  /*23fd0*/  @!PT LDS RZ, [RZ] ;  /* 0x00000000fffff984 */ /* 0x000fe20000000800 */
[----:B------:R-:W-:Y:S04]  /*23fe0*/  @!P1 LDGSTS.E.BYPASS.LTC128B.128 [R37+0x13400], desc[UR48][R2.64], !P3 ;  /* 0x1340000002259fae */ /* 0x000fe8000d901d70 */
[----:B------:R-:W-:Y:S01]  /*23ff0*/  @!P1 LDGSTS.E.BYPASS.LTC128B.128 [R37+0x17400], desc[UR48][R2.64+0x80], !P2 ;  /* 0x1740008002259fae */ /* 0x000fe2000d101d70 */
[----:B------:R-:W-:-:S03]  /*24000*/  MOV R13, R0 ;  /* 0x00000000000d7202 */ /* 0x000fc60000000f00 */
[----:B------:R0:W-:Y:S01]  /*24010*/  @!P1 LDGSTS.E.BYPASS.LTC128B.128 [R37+0x1b400], desc[UR48][R2.64+0x100], !P0 ;  /* 0x1b40010002259fae */ /* 0x0001e2000c101d70 */
[----:B------:R-:W-:Y:S01]  /*24020*/  ISETP.GE.AND P1, PT, R7, R6, PT ;  /* 0x000000060700720c */ /* 0x000fe20003f26270 */
[----:B0-----:R-:W-:-:S12]  /*24030*/  IMAD.MOV.U32 R2, RZ, RZ, R14 ;  /* 0x000000ffff027224 */ /* 0x001fd800078e000e */
[----:B------:R-:W-:Y:S05]  /*24040*/  WARPSYNC.COLLECTIVE R15, `(.L_x_4141) ;  /* 0x000000000f087348 */ /* 0x000fea0003c00000 */
[----:B------:R0:W1:Y:S02]  /*24050*/  SHFL.IDX P6, R14, R13, R12, R11 ;  /* 0x0000000c0d0e7389 */ /* 0x00006400000c000b */
[----:B01----:R-:W-:Y:S01]  /*24060*/  ENDCOLLECTIVE ;  /* 0x000000000000791b */ /* 0x003fe20003800000 */
.L_x_4141:
        /* <DEDUP_REMOVED lines=8> */
.L_x_4142:
[----:B------:R-:W-:Y:S01]  /*240f0*/  @!P1 MOV R3, R7 ;  /* 0x0000000700039202 */ /* 0x000fe20000000f00 */
[----:B------:R-:W-:-:S04]  /*24100*/  VIADD R7, R4, 0x40 ;  /* 0x0000004004077836 */ /* 0x000fc80000000000 */
        /* <DEDUP_REMOVED lines=12> */
.L_x_4143:
        /* <DEDUP_REMOVED lines=8> */
.L_x_4144:
        /* <DEDUP_REMOVED lines=14> */
.L_x_4145:
        /* <DEDUP_REMOVED lines=8> */
.L_x_4146:
        /* <DEDUP_REMOVED lines=14> */
.L_x_4147:
        /* <DEDUP_REMOVED lines=8> */
.L_x_4148:
[----:B------:R-:W-:-:S05]  /*24510*/  @!P1 MOV R3, R7 ;  /* 0x0000000700039202 */ /* 0x000fca0000000f00 */
[----:B------:R-:W-:Y:S01]  /*24520*/  @!PT LDS RZ, [RZ] ;  /* 0x00000000fffff984 */ /* 0x000fe20000000800 */
[----:B------:R-:W-:Y:S01]  /*24530*/  @!PT LDS RZ, [RZ] ;  /* 0x00000000fffff984 */ /* 0x000fe20000000800 */
[----:B------:R-:W-:Y:S01]  /*24540*/  @!PT LDS RZ, [RZ] ;  /* 0x00000000fffff984 */ /* 0x000fe20000000800 */
[----:B------:R0:W-:Y:S04]  /*24550*/  @!P1 LDGSTS.E.BYPASS.LTC128B.128 [R37+0x15400], desc[UR48][R2.64], !P3 ;  /* 0x1540000002259fae */ /* 0x0001e8000d901d70 */
[----:B------:R0:W-:Y:S01]  /*24560*/  @!P1 LDGSTS.E.BYPASS.LTC128B.128 [R37+0x19400], desc[UR48][R2.64+0x80], !P2 ;  /* 0x1940008002259fae */ /* 0x0001e2000d101d70 */
[----:B------:R-:W-:-:S03]  /*24570*/  IMAD.MOV.U32 R13, RZ, RZ, R0 ;  /* 0x000000ffff0d7224 */ /* 0x000fc600078e0000 */
[----:B------:R0:W-:Y:S01]  /*24580*/  @!P1 LDGSTS.E.BYPASS.LTC128B.128 [R37+0x1d400], desc[UR48][R2.64+0x100], !P0 ;  /* 0x1d40010002259fae */ /* 0x0001e2000c101d70 */
[----:B------:R-:W-:-:S07]  /*24590*/  MOV R5, R14 ;  /* 0x0000000e00057202 */ /* 0x000fce0000000f00 */
[----:B0-----:R-:W-:Y:S05]  /*245a0*/  WARPSYNC.COLLECTIVE R15, `(.L_x_4149) ;  /* 0x000000000f087348 */ /* 0x001fea0003c00000 */
[----:B------:R1:W2:Y:S02]  /*245b0*/  SHFL.IDX P6, R14, R13, R12, R11 ;  /* 0x0000000c0d0e7389 */ /* 0x0002a400000c000b */
[----:B012---:R-:W-:Y:S01]  /*245c0*/  ENDCOLLECTIVE ;  /* 0x000000000000791b */ /* 0x007fe20003800000 */
.L_x_4149:
[----:B------:R-:W-:Y:S05]  /*245d0*/  BRA `(.L_x_4150) ;  /* 0xffffffb0000c7947 */ /* 0x000fea000383ffff */
.L_x_4017:
[----:B0-----:R0:W1:Y:S02]  /*245e0*/  SYNCS.PHASECHK.TRANS64.TRYWAIT P0, [R22+URZ+0x30820], R3 ;  /* 0x03082003160075a7 */ /* 0x001064000800017f */
[----:B-1----:R-:W-:Y:S05]  /*245f0*/  @!P0 NANOSLEEP.SYNCS 0x989680 ;  /* 0x009896800000895d */ /* 0x002fea0003900000 */
[----:B------:R-:W1:Y:S02]  /*24600*/  @!P0 SYNCS.PHASECHK.TRANS64 P0, [R22+URZ+0x30820], R3 ;  /* 0x03082003160085a7 */ /* 0x000e64000800007f */
[----:B-1----:R-:W-:Y:S05]  /*24610*/  @!P0 BRA `(.L_x_4017) ;  /* 0xfffffffc00f08947 */ /* 0x002fea000383ffff */
[----:B------:R-:W-:Y:S05]  /*24620*/  BRA `(.L_x_4151) ;  /* 0xffffffb000847947 */ /* 0x000fea000383ffff */
.L_x_4022:
[----:B0-----:R0:W1:Y:S02]  /*24630*/  SYNCS.PHASECHK.TRANS64.TRYWAIT P0, [R7+URZ+0x30840], R2 ;  /* 0x03084002070075a7 */ /* 0x001064000800017f */
[----:B-1----:R-:W-:Y:S05]  /*24640*/  @!P0 NANOSLEEP.SYNCS 0x989680 ;  /* 0x009896800000895d */ /* 0x002fea0003900000 */
[----:B------:R-:W1:Y:S02]  /*24650*/  @!P0 SYNCS.PHASECHK.TRANS64 P0, [R7+URZ+0x30840], R2 ;  /* 0x03084002070085a7 */ /* 0x000e64000800007f */
[----:B-1----:R-:W-:Y:S05]  /*24660*/  @!P0 BRA `(.L_x_4022) ;  /* 0xfffffffc00f08947 */ /* 0x002fea000383ffff */
[----:B------:R-:W-:Y:S05]  /*24670*/  BRA `(.L_x_4152) ;  /* 0xffffffb400607947 */ /* 0x000fea000383ffff */
.L_x_4023:
        /* <DEDUP_REMOVED lines=8> */
.L_x_4154:
[----:B------:R-:W-:Y:S05]  /*24700*/  BSYNC B1 ;  /* 0x0000000000017941 */ /* 0x000fea0003800000 */
.L_x_4153:
[----:B------:R0:W-:Y:S04]  /*24710*/  STL [R1+0x128], R0 ;  /* 0x0001280001007387 */ /* 0x0001e80000100800 */
[----:B0-----:R0:W5:Y:S01]  /*24720*/  LDL.LU R0, [R1] ;  /* 0x0000000001007983 */ /* 0x0011620000300800 */
[----:B------:R-:W-:Y:S01]  /*24730*/  IMAD.MOV.U32 R13, RZ, RZ, R8 ;  /* 0x000000ffff0d7224 */ /* 0x000fe200078e0008 */
[----:B------:R-:W-:Y:S01]  /*24740*/  MOV R11, 0x181f ;  /* 0x0000181f000b7802 */ /* 0x000fe20000000f00 */
[----:B------:R-:W-:Y:S01]  /*24750*/  IMAD.MOV.U32 R12, RZ, RZ, RZ ;  /* 0x000000ffff0c7224 */ /* 0x000fe200078e00ff */
[----:B------:R-:W-:Y:S01]  /*24760*/  MOV R3, R14 ;  /* 0x0000000e00037202 */ /* 0x000fe20000000f00 */
[----:B------:R-:W-:Y:S01]  /*24770*/  IMAD.MOV.U32 R15, RZ, RZ, -0x1 ;  /* 0xffffffffff0f7424 */ /* 0x000fe200078e00ff */
[----:B------:R-:W-:Y:S01]  /*24780*/  SHF.L.U32 R4, R32, 0x1, RZ ;  /* 0x0000000120047819 */ /* 0x000fe200000006ff */
[----:B------:R-:W-:-:S07]  /*24790*/  IMAD R5, R5, 0x2, R22 ;  /* 0x0000000205057824 */ /* 0x000fce00078e0216 */
[----:B0----5:R-:W-:Y:S05]  /*247a0*/  WARPSYNC.COLLECTIVE R15, `(.L_x_4155) ;  /* 0x000000000f087348 */ /* 0x021fea0003c00000 */
[----:B------:R1:W2:Y:S02]  /*247b0*/  SHFL.IDX P6, R14, R13, R12, R11 ;  /* 0x0000000c0d0e7389 */ /* 0x0002a400000c000b */
[----:B012--5:R-:W-:Y:S01]  /*247c0*/  ENDCOLLECTIVE ;  /* 0x000000000000791b */ /* 0x027fe20003800000 */
.L_x_4155:
[----:B------:R-:W-:Y:S01]  /*247d0*/  MOV R13, R6 ;  /* 0x00000006000d7202 */ /* 0x000fe20000000f00 */
[----:B------:R-:W-:Y:S02]  /*247e0*/  IMAD.MOV.U32 R12, RZ, RZ, 0x1 ;  /* 0x00000001ff0c7424 */ /* 0x000fe400078e00ff */
[----:B------:R-:W-:-:S07]  /*247f0*/  IMAD.MOV.U32 R2, RZ, RZ, R14 ;  /* 0x000000ffff027224 */ /* 0x000fce00078e000e */
[----:B------:R-:W-:Y:S05]  /*24800*/  WARPSYNC.COLLECTIVE R15, `(.L_x_4156) ;  /* 0x000000000f087348 */ /* 0x000fea0003c00000 */
[----:B------:R0:W1:Y:S02]  /*24810*/  SHFL.IDX P6, R14, R13, R12, R11 ;  /* 0x0000000c0d0e7389 */ /* 0x00006400000c000b */
[----:B01----:R-:W-:Y:S01]  /*24820*/  ENDCOLLECTIVE ;  /* 0x000000000000791b */ /* 0x003fe20003800000 */
.L_x_4156:
[----:B------:R-:W-:-:S05]  /*24830*/  IADD3 R2, P0, R2, R4, RZ ;  /* 0x0000000402027210 */ /* 0x000fca0007f1e0ff */
[----:B------:R-:W-:Y:S01]  /*24840*/  IMAD.X R3, RZ, RZ, R3, P0 ;  /* 0x000000ffff037224 */ /* 0x000fe200000e0603 */
[----:B------:R-:W-:Y:S02]  /*24850*/  MOV R13, R8 ;  /* 0x00000008000d7202 */ /* 0x000fe40000000f00 */
[----:B------:R-:W-:-:S04]  /*24860*/  LOP3.LUT R0, R0, 0xffffffbf, RZ, 0xc0, !PT ;  /* 0xffffffbf00007812 */ /* 0x000fc800078ec0ff */
[----:B------:R-:W-:-:S04]  /*24870*/  @P1 LOP3.LUT R0, R0, 0x40, RZ, 0xfc, !PT ;  /* 0x0000004000001812 */ /* 0x000fc800078efcff */
[----:B------:R-:W-:Y:S01]  /*24880*/  LOP3.LUT P1, RZ, R0, 0x4, RZ, 0xc0, !PT ;  /* 0x0000000400ff7812 */ /* 0x000fe2000782c0ff */
[----:B------:R0:W-:-:S12]  /*24890*/  STL [R1], R0 ;  /* 0x0000000001007387 */ /* 0x0001d80000100800 */
[----:B------:R-:W-:Y:S01]  /*248a0*/  @!PT LDS RZ, [RZ] ;  /* 0x00000000fffff984 */ /* 0x000fe20000000800 */
[----:B------:R-:W-:Y:S01]  /*248b0*/  @!PT LDS RZ, [RZ] ;  /* 0x00000000fffff984 */ /* 0x000fe20000000800 */
[----:B------:R-:W-:Y:S01]  /*248c0*/  @!PT LDS RZ, [RZ] ;  /* 0x00000000fffff984 */ /* 0x000fe20000000800 */
[----:B------:R-:W-:Y:S04]  /*248d0*/  LDGSTS.E.BYPASS.LTC128B.128 [R5+0x1e400], desc[UR48][R2.64], !P1 ;  /* 0x1e40000002057fae */ /* 0x000fe8000c901d70 */
[----:B------:R-:W-:Y:S04]  /*248e0*/  LDGSTS.E.BYPASS.LTC128B.128 [R5+0x21400], desc[UR48][R2.64+0x80], !P5 ;  /* 0x2140008002057fae */ /* 0x000fe8000e901d70 */
[----:B------:R1:W-:Y:S02]  /*248f0*/  LDGSTS.E.BYPASS.LTC128B.128 [R5+0x24400], desc[UR48][R2.64+0x100], !P4 ;  /* 0x2440010002057fae */ /* 0x0003e4000e101d70 */
[----:B01----:R-:W-:-:S07]  /*24900*/  IMAD.MOV.U32 R3, RZ, RZ, R14 ;  /* 0x000000ffff037224 */ /* 0x003fce00078e000e */
[----:B------:R-:W-:Y:S05]  /*24910*/  WARPSYNC.COLLECTIVE R15, `(.L_x_4157) ;  /* 0x000000000f087348 */ /* 0x000fea0003c00000 */
[----:B------:R0:W1:Y:S02]  /*24920*/  SHFL.IDX P6, R14, R13, R12, R11 ;  /* 0x0000000c0d0e7389 */ /* 0x00006400000c000b */
[----:B01----:R-:W-:Y:S01]  /*24930*/  ENDCOLLECTIVE ;  /* 0x000000000000791b */ /* 0x003fe20003800000 */
.L_x_4157:
[----:B------:R-:W-:Y:S01]  /*24940*/  MOV R13, R6 ;  /* 0x00000006000d7202 */ /* 0x000fe20000000f00 */
[----:B------:R-:W-:Y:S02]  /*24950*/  IMAD.MOV.U32 R12, RZ, RZ, 0x2 ;  /* 0x00000002ff0c7424 */ /* 0x000fe400078e00ff */
[----:B------:R-:W-:-:S07]  /*24960*/  IMAD.MOV.U32 R2, RZ, RZ, R14 ;  /* 0x000000ffff027224 */ /* 0x000fce00078e000e */
[----:B------:R-:W-:Y:S05]  /*24970*/  WARPSYNC.COLLECTIVE R15, `(.L_x_4158) ;  /* 0x000000000f087348 */ /* 0x000fea0003c00000 */
[----:B------:R0:W1:Y:S02]  /*24980*/  SHFL.IDX P6, R14, R13, R12, R11 ;  /* 0x0000000c0d0e7389 */ /* 0x00006400000c000b */
[----:B01----:R-:W-:Y:S01]  /*24990*/  ENDCOLLECTIVE ;  /* 0x000000000000791b */ /* 0x003fe20003800000 */
.L_x_4158:
[----:B------:R-:W-:-:S05]  /*249a0*/  IADD3 R2, P0, R2, R4, RZ ;  /* 0x0000000402027210 */ /* 0x000fca0007f1e0ff */
[----:B------:R-:W-:-:S05]  /*249b0*/  IMAD.X R3, RZ, RZ, R3, P0 ;  /* 0x000000ffff037224 */ /* 0x000fca00000e0603 */
[----:B------:R-:W-:Y:S01]  /*249c0*/  @!PT LDS RZ, [RZ] ;  /* 0x00000000fffff984 */ /* 0x000fe20000000800 */
[----:B------:R-:W-:Y:S01]  /*249d0*/  @!PT LDS RZ, [RZ] ;  /* 0x00000000fffff984 */ /* 0x000fe20000000800 */
[----:B------:R-:W-:Y:S01]  /*249e0*/  @!PT LDS RZ, [RZ] ;  /* 0x00000000fffff984 */ /* 0x000fe20000000800 */
[----:B------:R0:W-:Y:S01]  /*249f0*/  LDGSTS.E.BYPASS.LTC128B.128 [R5+0x1ec00], desc[UR48][R2.64], !P1 ;  /* 0x1ec0000002057fae */ /* 0x0001e2000c901d70 */
[----:B------:R-:W-:-:S03]  /*24a00*/  MOV R13, R8 ;  /* 0x00000008000d7202 */ /* 0x000fc60000000f00 */
[----:B------:R0:W-:Y:S04]  /*24a10*/  LDGSTS.E.BYPASS.LTC128B.128 [R5+0x21c00], desc[UR48][R2.64+0x80], !P5 ;  /* 0x21c0008002057fae */ /* 0x0001e8000e901d70 */
[----:B------:R0:W-:Y:S01]  /*24a20*/  LDGSTS.E.BYPASS.LTC128B.128 [R5+0x24c00], desc[UR48][R2.64+0x100], !P4 ;  /* 0x24c0010002057fae */ /* 0x0001e2000e101d70 */
[----:B------:R-:W-:-:S07]  /*24a30*/  IMAD.MOV.U32 R34, RZ, RZ, R14 ;  /* 0x000000ffff227224 */ /* 0x000fce00078e000e */
[----:B0-----:R-:W-:Y:S05]  /*24a40*/  WARPSYNC.COLLECTIVE R15, `(.L_x_4159) ;  /* 0x000000000f087348 */ /* 0x001fea0003c00000 */
[----:B------:R1:W2:Y:S02]  /*24a50*/  SHFL.IDX P6, R14, R13, R12, R11 ;  /* 0x0000000c0d0e7389 */ /* 0x0002a400000c000b */
[----:B012---:R-:W-:Y:S01]  /*24a60*/  ENDCOLLECTIVE ;  /* 0x000000000000791b */ /* 0x007fe20003800000 */
.L_x_4159:
[----:B------:R-:W-:Y:S01]  /*24a70*/  MOV R13, R6 ;  /* 0x00000006000d7202 */ /* 0x000fe20000000f00 */
[----:B------:R-:W-:Y:S02]  /*24a80*/  IMAD.MOV.U32 R12, RZ, RZ, 0x3 ;  /* 0x00000003ff0c7424 */ /* 0x000fe400078e00ff */
[----:B------:R-:W-:-:S07]  /*24a90*/  IMAD.MOV.U32 R2, RZ, RZ, R14 ;  /* 0x000000ffff027224 */ /* 0x000fce00078e000e */
[----:B------:R-:W-:Y:S05]  /*24aa0*/  WARPSYNC.COLLECTIVE R15, `(.L_x_4160) ;  /* 0x000000000f087348 */ /* 0x000fea0003c00000 */
[----:B------:R0:W1:Y:S02]  /*24ab0*/  SHFL.IDX P6, R14, R13, R12, R11 ;  /* 0x0000000c0d0e7389 */ /* 0x00006400000c000b */
[----:B01----:R-:W-:Y:S01]  /*24ac0*/  ENDCOLLECTIVE ;  /* 0x000000000000791b */ /* 0x003fe20003800000 */
.L_x_4160:
        /* <DEDUP_REMOVED lines=13> */
.L_x_4161:
[----:B------:R-:W-:Y:S01]  /*24ba0*/  MOV R13, R6 ;  /* 0x00000006000d7202 */ /* 0x000fe20000000f00 */
[----:B------:R-:W-:Y:S02]  /*24bb0*/  IMAD.MOV.U32 R12, RZ, RZ, 0x4 ;  /* 0x00000004ff0c7424 */ /* 0x000fe400078e00ff */
[----:B------:R-:W-:-:S07]  /*24bc0*/  IMAD.MOV.U32 R2, RZ, RZ, R14 ;  /* 0x000000ffff027224 */ /* 0x000fce00078e000e */
[----:B------:R-:W-:Y:S05]  /*24bd0*/  WARPSYNC.COLLECTIVE R15, `(.L_x_4162) ;  /* 0x000000000f087348 */ /* 0x000fea0003c00000 */
[----:B------:R0:W1:Y:S02]  /*24be0*/  SHFL.IDX P6, R14, R13, R12, R11 ;  /* 0x0000000c0d0e7389 */ /* 0x00006400000c000b */
[----:B01----:R-:W-:Y:S01]  /*24bf0*/  ENDCOLLECTIVE ;  /* 0x000000000000791b */ /* 0x003fe20003800000 */
.L_x_4162:
        /* <DEDUP_REMOVED lines=13> */
.L_x_4163:
[----:B------:R-:W-:-:S05]  /*24cd0*/  IMAD.MOV.U32 R2, RZ, RZ, R14 ;  /* 0x000000ffff027224 */ /* 0x000fca00078e000e */
[----:B------:R-:W-:-:S05]  /*24ce0*/  IADD3 R2, P0, R2, R4, RZ ;  /* 0x0000000402027210 */ /* 0x000fca0007f1e0ff */
[----:B------:R-:W-:-:S05]  /*24cf0*/  IMAD.X R3, RZ, RZ, R34, P0 ;  /* 0x000000ffff037224 */ /* 0x000fca00000e0622 */
[----:B------:R-:W-:Y:S01]  /*24d00*/  @!PT LDS RZ, [RZ] ;  /* 0x00000000fffff984 */ /* 0x000fe20000000800 */
[----:B------:R-:W-:Y:S01]  /*24d10*/  @!PT LDS RZ, [RZ] ;  /* 0x00000000fffff984 */ /* 0x000fe20000000800 */
[----:B------:R-:W-:Y:S01]  /*24d20*/  @!PT LDS RZ, [RZ] ;  /* 0x00000000fffff984 */ /* 0x000fe20000000800 */
[----:B------:R0:W-:Y:S01]  /*24d30*/  LDGSTS.E.BYPASS.LTC128B.128 [R5+0x20400], desc[UR48][R2.64], !P1 ;  /* 0x2040000002057fae */ /* 0x0001e2000c901d70 */
[----:B------:R-:W-:-:S03]  /*24d40*/  LOP3.LUT P1, RZ, R0, 0x40, RZ, 0xc0, !PT ;  /* 0x0000004000ff7812 */ /* 0x000fc6000782c0ff */
[----:B------:R0:W5:Y:S01]  /*24d50*/  LDL.LU R0, [R1+0x128] ;  /* 0x0001280001007983 */ /* 0x0001620000300800 */
[----:B------:R-:W-:Y:S01]  /*24d60*/  MOV R13, R6 ;  /* 0x00000006000d7202 */ /* 0x000fe20000000f00 */
[----:B------:R-:W-:Y:S02]  /*24d70*/  IMAD.MOV.U32 R12, RZ, RZ, 0x5 ;  /* 0x00000005ff0c7424 */ /* 0x000fe400078e00ff */
[----:B------:R0:W-:Y:S06]  /*24d80*/  LDGSTS.E.BYPASS.LTC128B.128 [R5+0x23400], desc[UR48][R2.64+0x80], !P5 ;  /* 0x2340008002057fae */ /* 0x0001ec000e901d70 */
[----:B0----5:R-:W-:Y:S05]  /*24d90*/  WARPSYNC.COLLECTIVE R15, `(.L_x_4164) ;  /* 0x000000000f087348 */ /* 0x021fea0003c00000 */
[----:B------:R1:W2:Y:S02]  /*24da0*/  SHFL.IDX P6, R14, R13, R12, R11 ;  /* 0x0000000c0d0e7389 */ /* 0x0002a400000c000b */
[----:B012--5:R-:W-:Y:S01]  /*24db0*/  ENDCOLLECTIVE ;  /* 0x000000000000791b */ /* 0x027fe20003800000 */
.L_x_4164:
[----:B------:R-:W-:Y:S01]  /*24dc0*/  @!PT LDS RZ, [RZ] ;  /* 0x00000000fffff984 */ /* 0x000fe20000000800 */
[----:B------:R-:W-:Y:S01]  /*24dd0*/  @!PT LDS RZ, [RZ] ;  /* 0x00000000fffff984 */ /* 0x000fe20000000800 */
[----:B------:R-:W-:Y:S01]  /*24de0*/  @!PT LDS RZ, [RZ] ;  /* 0x00000000fffff984 */ /* 0x000fe20000000800 */
[----:B------:R0:W-:Y:S01]  /*24df0*/  LDGSTS.E.BYPASS.LTC128B.128 [R5+0x26400], desc[UR48][R2.64+0x100], !P4 ;  /* 0x2640010002057fae */ /* 0x0001e2000e101d70 */
[----:B------:R-:W-:Y:S01]  /*24e00*/  MOV R13, R8 ;  /* 0x00000008000d7202 */ /* 0x000fe20000000f00 */
[----:B------:R-:W-:-:S07]  /*24e10*/  IMAD.MOV.U32 R34, RZ, RZ, R14 ;  /* 0x000000ffff227224 */ /* 0x000fce00078e000e */
[----:B0-----:R-:W-:Y:S05]  /*24e20*/  WARPSYNC.COLLECTIVE R15, `(.L_x_4165) ;  /* 0x000000000f087348 */ /* 0x001fea0003c00000 */
[----:B------:R1:W2:Y:S02]  /*24e30*/  SHFL.IDX P6, R14, R13, R12, R11 ;  /* 0x0000000c0d0e7389 */ /* 0x0002a400000c000b */
[----:B012---:R-:W-:Y:S01]  /*24e40*/  ENDCOLLECTIVE ;  /* 0x000000000000791b */ /* 0x007fe20003800000 */
.L_x_4165:
[----:B------:R-:W-:Y:S01]  /*24e50*/  IMAD.MOV.U32 R2, RZ, RZ, R14 ;  /* 0x000000ffff027224 */ /* 0x000fe200078e000e */
[----:B------:R-:W-:Y:S06]  /*24e60*/  BRA `(.L_x_4166) ;  /* 0xffffffb0006c7947 */ /* 0x000fec000383ffff */
.L_x_4028:
[----:B0-----:R0:W2:Y:S02]  /*24e70*/  SYNCS.PHASECHK.TRANS64.TRYWAIT P0, [R6+URZ+0x30860], R2 ;  /* 0x03086002060075a7 */ /* 0x0010a4000800017f */
[----:B--2---:R-:W-:Y:S05]  /*24e80*/  @!P0 NANOSLEEP.SYNCS 0x989680 ;  /* 0x009896800000895d */ /* 0x004fea0003900000 */
[----:B------:R-:W2:Y:S02]  /*24e90*/  @!P0 SYNCS.PHASECHK.TRANS64 P0, [R6+URZ+0x30860], R2 ;  /* 0x03086002060085a7 */ /* 0x000ea4000800007f */
[----:B--2---:R-:W-:Y:S05]  /*24ea0*/  @!P0 BRA `(.L_x_4028) ;  /* 0xfffffffc00f08947 */ /* 0x004fea000383ffff */
[----:B------:R-:W-:Y:S05]  /*24eb0*/  BRA `(.L_x_4167) ;  /* 0xffffffb000d47947 */ /* 0x000fea000383ffff */
.L_x_4029:
        /* <DEDUP_REMOVED lines=8> */
.L_x_4169:
[----:B------:R-:W-:Y:S05]  /*24f40*/  BSYNC B1 ;  /* 0x0000000000017941 */ /* 0x000fea0003800000 */
.L_x_4168:
[----:B------:R-:W-:Y:S01]  /*24f50*/  IMAD.MOV.U32 R13, RZ, RZ, R23 ;  /* 0x000000ffff0d7224 */ /* 0x000fe200078e0017 */
[----:B------:R-:W-:Y:S01]  /*24f60*/  MOV R11, 0x181f ;  /* 0x0000181f000b7802 */ /* 0x000fe20000000f00 */
[----:B------:R-:W-:Y:S01]  /*24f70*/  IMAD.MOV.U32 R12, RZ, RZ, RZ ;  /* 0x000000ffff0c7224 */ /* 0x000fe200078e00ff */
[----:B------:R-:W-:Y:S01]  /*24f80*/  MOV R3, R14 ;  /* 0x0000000e00037202 */ /* 0x000fe20000000f00 */
[----:B------:R-:W-:Y:S02]  /*24f90*/  IMAD.MOV.U32 R15, RZ, RZ, -0x1 ;  /* 0xffffffffff0f7424 */ /* 0x000fe400078e00ff */
[----:B------:R-:W-:-:S07]  /*24fa0*/  IMAD R5, R5, 0x2, R22 ;  /* 0x0000000205057824 */ /* 0x000fce00078e0216 */
[----:B------:R-:W-:Y:S05]  /*24fb0*/  WARPSYNC.COLLECTIVE R15, `(.L_x_4170) ;  /* 0x000000000f087348 */ /* 0x000fea0003c00000 */
[----:B------:R0:W1:Y:S02]  /*24fc0*/  SHFL.IDX P6, R14, R13, R12, R11 ;  /* 0x0000000c0d0e7389 */ /* 0x00006400000c000b */
[----:B01----:R-:W-:Y:S01]  /*24fd0*/  ENDCOLLECTIVE ;  /* 0x000000000000791b */ /* 0x003fe20003800000 */
.L_x_4170:
[----:B------:R-:W-:Y:S01]  /*24fe0*/  IMAD.MOV.U32 R13, RZ, RZ, R24 ;  /* 0x000000ffff0d7224 */ /* 0x000fe200078e0018 */
[----:B------:R-:W-:Y:S01]  /*24ff0*/  MOV R12, 0x1 ;  /* 0x00000001000c7802 */ /* 0x000fe20000000f00 */
[----:B------:R-:W-:-:S07]  /*25000*/  IMAD.MOV.U32 R2, RZ, RZ, R14 ;  /* 0x000000ffff027224 */ /* 0x000fce00078e000e */
[----:B------:R-:W-:Y:S05]  /*25010*/  WARPSYNC.COLLECTIVE R15, `(.L_x_4171) ;  /* 0x000000000f087348 */ /* 0x000fea0003c00000 */
[----:B------:R0:W1:Y:S02]  /*25020*/  SHFL.IDX P6, R14, R13, R12, R11 ;  /* 0x0000000c0d0e7389 */ /* 0x00006400000c000b */
[----:B01----:R-:W-:Y:S01]  /*25030*/  ENDCOLLECTIVE ;  /* 0x000000000000791b */ /* 0x003fe20003800000 */
.L_x_4171:
        /* <DEDUP_REMOVED lines=16> */
.L_x_4172:
[----:B------:R-:W-:Y:S01]  /*25140*/  IMAD.MOV.U32 R13, RZ, RZ, R24 ;  /* 0x000000ffff0d7224 */ /* 0x000fe200078e0018 */
[----:B------:R-:W-:Y:S02]  /*25150*/  MOV R12, 0x2 ;  /* 0x00000002000c7802 */ /* 0x000fe40000000f00 */
[----:B------:R-:W-:-:S07]  /*25160*/  MOV R2, R14 ;  /* 0x0000000e00027202 */ /* 0x000fce0000000f00 */
[----:B------:R-:W-:Y:S05]  /*25170*/  WARPSYNC.COLLECTIVE R15, `(.L_x_4173) ;  /* 0x000000000f087348 */ /* 0x000fea0003c00000 */
[----:B------:R0:W1:Y:S02]  /*25180*/  SHFL.IDX P6, R14, R13, R12, R11 ;  /* 0x0000000c0d0e7389 */ /* 0x00006400000c000b */
[----:B01----:R-:W-:Y:S01]  /*25190*/  ENDCOLLECTIVE ;  /* 0x000000000000791b */ /* 0x003fe20003800000 */
.L_x_4173:
        /* <DEDUP_REMOVED lines=16> */
.L_x_4174:
[----:B------:R-:W-:Y:S01]  /*252a0*/  IMAD.MOV.U32 R13, RZ, RZ, R24 ;  /* 0x000000ffff0d7224 */ /* 0x000fe200078e0018 */
[----:B------:R-:W-:Y:S02]  /*252b0*/  MOV R12, 0x3 ;  /* 0x00000003000c7802 */ /* 0x000fe40000000f00 */
[----:B------:R-:W-:-:S07]  /*252c0*/  MOV R2, R14 ;  /* 0x0000000e00027202 */ /* 0x000fce0000000f00 */
[----:B------:R-:W-:Y:S05]  /*252d0*/  WARPSYNC.COLLECTIVE R15, `(.L_x_4175) ;  /* 0x000000000f087348 */ /* 0x000fea0003c00000 */
[----:B------:R0:W1:Y:S02]  /*252e0*/  SHFL.IDX P6, R14, R13, R12, R11 ;  /* 0x0000000c0d0e7389 */ /* 0x00006400000c000b */
[----:B01----:R-:W-:Y:S01]  /*252f0*/  ENDCOLLECTIVE ;  /* 0x000000000000791b */ /* 0x003fe20003800000 */
.L_x_4175:
        /* <DEDUP_REMOVED lines=16> */
.L_x_4176:
[----:B------:R-:W-:Y:S01]  /*25400*/  IMAD.MOV.U32 R13, RZ, RZ, R24 ;  /* 0x000000ffff0d7224 */ /* 0x000fe200078e0018 */
[----:B------:R-:W-:Y:S02]  /*25410*/  MOV R12, 0x4 ;  /* 0x00000004000c7802 */ /* 0x000fe40000000f00 */
[----:B------:R-:W-:-:S07]  /*25420*/  MOV R2, R14 ;  /* 0x0000000e00027202 */ /* 0x000fce0000000f00 */
[----:B------:R-:W-:Y:S05]  /*25430*/  WARPSYNC.COLLECTIVE R15, `(.L_x_4177) ;  /* 0x000000000f087348 */ /* 0x000fea0003c00000 */
[----:B------:R0:W1:Y:S02]  /*25440*/  SHFL.IDX P6, R14, R13, R12, R11 ;  /* 0x0000000c0d0e7389 */ /* 0x00006400000c000b */
[----:B01----:R-:W-:Y:S01]  /*25450*/  ENDCOLLECTIVE ;  /* 0x000000000000791b */ /* 0x003fe20003800000 */
.L_x_4177:
        /* <DEDUP_REMOVED lines=16> */
.L_x_4178:
[----:B------:R-:W-:Y:S01]  /*25560*/  IMAD.MOV.U32 R13, RZ, RZ, R24 ;  /* 0x000000ffff0d7224 */ /* 0x000fe200078e0018 */
[----:B------:R-:W-:Y:S02]  /*25570*/  MOV R12, 0x5 ;  /* 0x00000005000c7802 */ /* 0x000fe40000000f00 */
[----:B------:R-:W-:-:S07]  /*25580*/  MOV R2, R14 ;  /* 0x0000000e00027202 */ /* 0x000fce0000000f00 */
[----:B------:R-:W-:Y:S05]  /*25590*/  WARPSYNC.COLLECTIVE R15, `(.L_x_4179) ;  /* 0x000000000f087348 */ /* 0x000fea0003c00000 */
[----:B------:R0:W1:Y:S02]  /*255a0*/  SHFL.IDX P6, R14, R13, R12, R11 ;  /* 0x0000000c0d0e7389 */ /* 0x00006400000c000b */
[----:B01----:R-:W-:Y:S01]  /*255b0*/  ENDCOLLECTIVE ;  /* 0x000000000000791b */ /* 0x003fe20003800000 */
.L_x_4179:
        /* <DEDUP_REMOVED lines=13> */
.L_x_4180:
[----:B------:R-:W-:Y:S01]  /*25690*/  @!PT LDS RZ, [RZ] ;  /* 0x00000000fffff984 */ /* 0x000fe20000000800 */
[----:B------:R-:W-:Y:S01]  /*256a0*/  @!PT LDS RZ, [RZ] ;  /* 0x00000000fffff984 */ /* 0x000fe20000000800 */
[----:B------:R-:W-:Y:S01]  /*256b0*/  @!PT LDS RZ, [RZ] ;  /* 0x00000000fffff984 */ /* 0x000fe20000000800 */
[----:B------:R0:W-:Y:S01]  /*256c0*/  LDGSTS.E.BYPASS.LTC128B.128 [R5+0x5400], desc[UR48][R2.64+0x80], !P0 ;  /* 0x0540008002057fae */ /* 0x0001e2000c101d70 */
[----:B------:R-:W-:-:S13]  /*256d0*/  ISETP.LT.OR P0, PT, R7, 0x41, P1 ;  /* 0x000000410700780c */ /* 0x000fda0000f01670 */
[----:B------:R0:W-:Y:S01]  /*256e0*/  LDGSTS.E.BYPASS.LTC128B.128 [R5+0x8400], desc[UR48][R2.64+0x100], !P0 ;  /* 0x0840010002057fae */ /* 0x0001e2000c101d70 */
[----:B------:R-:W-:Y:S05]  /*256f0*/  BRA `(.L_x_4181) ;  /* 0xffffffac00c07947 */ /* 0x000fea000383ffff */
.L_x_4037:
[----:B0-----:R0:W1:Y:S02]  /*25700*/  SYNCS.PHASECHK.TRANS64.TRYWAIT P0, [R0+URZ+0x30860], R3 ;  /* 0x03086003000075a7 */ /* 0x001064000800017f */
[----:B-1----:R-:W-:Y:S05]  /*25710*/  @!P0 NANOSLEEP.SYNCS 0x989680 ;  /* 0x009896800000895d */ /* 0x002fea0003900000 */
[----:B------:R-:W1:Y:S02]  /*25720*/  @!P0 SYNCS.PHASECHK.TRANS64 P0, [R0+URZ+0x30860], R3 ;  /* 0x03086003000085a7 */ /* 0x000e64000800007f */
[----:B-1----:R-:W-:Y:S05]  /*25730*/  @!P0 BRA `(.L_x_4037) ;  /* 0xfffffffc00f08947 */ /* 0x002fea000383ffff */
[----:B------:R-:W-:Y:S05]  /*25740*/  BRA `(.L_x_4182) ;  /* 0xffffffb000e47947 */ /* 0x000fea000383ffff */
.L_x_4038:
[----:B------:R-:W-:Y:S01]  /*25750*/  BSSY B0, `(.L_x_4183) ;  /* 0x0000008000007945 */ /* 0x000fe20003800000 */
[----:B------:R-:W-:Y:S01]  /*25760*/  MOV R13, R24 ;  /* 0x00000018000d7202 */ /* 0x000fe20000000f00 */
[----:B------:R-:W-:Y:S01]  /*25770*/  IMAD.MOV.U32 R12, RZ, RZ, RZ ;  /* 0x000000ffff0c7224 */ /* 0x000fe200078e00ff */
[----:B------:R-:W-:Y:S01]  /*25780*/  MOV R15, 0xffffffff ;  /* 0xffffffff000f7802 */ /* 0x000fe20000000f00 */
[----:B------:R-:W-:-:S07]  /*25790*/  IMAD.MOV.U32 R11, RZ, RZ, 0x181f ;  /* 0x0000181fff0b7424 */ /* 0x000fce00078e00ff */
[----:B0-2---:R-:W-:Y:S05]  /*257a0*/  WARPSYNC.COLLECTIVE R15, `(.L_x_4184) ;  /* 0x000000000f087348 */ /* 0x005fea0003c00000 */
[----:B--2---:R1:W2:Y:S02]  /*257b0*/  SHFL.IDX P6, R14, R13, R12, R11 ;  /* 0x0000000c0d0e7389 */ /* 0x0042a400000c000b */
[----:B012---:R-:W-:Y:S01]  /*257c0*/  ENDCOLLECTIVE ;  /* 0x000000000000791b */ /* 0x007fe20003800000 */
.L_x_4184:
[----:B------:R-:W-:Y:S05]  /*257d0*/  BSYNC B0 ;  /* 0x0000000000007941 */ /* 0x000fea0003800000 */
.L_x_4183:
[----:B------:R-:W-:Y:S01]  /*257e0*/  IMAD.MOV.U32 R13, RZ, RZ, R23 ;  /* 0x000000ffff0d7224 */ /* 0x000fe200078e0017 */
[----:B------:R-:W-:Y:S01]  /*257f0*/  MOV R12, RZ ;  /* 0x000000ff000c7202 */ /* 0x000fe20000000f00 */
[----:B------:R-:W-:Y:S01]  /*25800*/  IMAD.MOV.U32 R11, RZ, RZ, 0x181f ;  /* 0x0000181fff0b7424 */ /* 0x000fe200078e00ff */
[----:B------:R-:W-:Y:S01]  /*25810*/  SHF.L.U32 R5, R32, 0x1, RZ ;  /* 0x0000000120057819 */ /* 0x000fe200000006ff */
[----:B------:R-:W-:Y:S02]  /*25820*/  IMAD.MOV.U32 R15, RZ, RZ, -0x1 ;  /* 0xffffffffff0f7424 */ /* 0x000fe400078e00ff */
[----:B------:R-:W-:Y:S02]  /*25830*/  IMAD.MOV.U32 R3, RZ, RZ, R14 ;  /* 0x000000ffff037224 */ /* 0x000fe400078e000e */
[----:B------:R-:W-:-:S07]  /*25840*/  IMAD R4, R7, 0x2, R22 ;  /* 0x0000000207047824 */ /* 0x000fce00078e0216 */
[----:B------:R-:W-:Y:S05]  /*25850*/  WARPSYNC.COLLECTIVE R15, `(.L_x_4185) ;  /* 0x000000000f087348 */ /* 0x000fea0003c00000 */
[----:B------:R0:W1:Y:S02]  /*25860*/  SHFL.IDX P6, R14, R13, R12, R11 ;  /* 0x0000000c0d0e7389 */ /* 0x00006400000c000b */
[----:B01----:R-:W-:Y:S01]  /*25870*/  ENDCOLLECTIVE ;  /* 0x000000000000791b */ /* 0x003fe20003800000 */
.L_x_4185:
[----:B------:R-:W-:Y:S02]  /*25880*/  ULDC UR4, c[0x0][0x2f4] ;  /* 0x0000bd0000047ab9 */ /* 0x000fe40000000800 */
[----:B------:R-:W-:Y:S02]  /*25890*/  ISETP.GE.AND P2, PT, R32, UR4, PT ;  /* 0x0000000420007c0c */ /* 0x000fe4000bf46270 */
[----:B------:R-:W-:Y:S02]  /*258a0*/  ISETP.GE.AND P1, PT, R35, UR4, PT ;  /* 0x0000000423007c0c */ /* 0x000fe4000bf26270 */
[C---:B------:R-:W-:Y:S02]  /*258b0*/  ISETP.LT.OR P3, PT, R6.reuse, 0x1, P2 ;  /* 0x000000010600780c */ /* 0x040fe40001761670 */
[----:B------:R-:W-:Y:S02]  /*258c0*/  ISETP.LT.OR P4, PT, R6, 0x1, P1 ;  /* 0x000000010600780c */ /* 0x000fe40000f81670 */
[----:B------:R-:W-:Y:S01]  /*258d0*/  MOV R13, R24 ;  /* 0x00000018000d7202 */ /* 0x000fe20000000f00 */
[----:B------:R-:W-:Y:S01]  /*258e0*/  IMAD.MOV.U32 R12, RZ, RZ, 0x1 ;  /* 0x00000001ff0c7424 */ /* 0x000fe200078e00ff */
[----:B------:R-:W-:-:S05]  /*258f0*/  IADD3 R2, P0, R14, R5, RZ ;  /* 0x000000050e027210 */ /* 0x000fca0007f1e0ff */
[----:B------:R-:W-:Y:S01]  /*25900*/  IMAD.X R3, RZ, RZ, R3, P0 ;  /* 0x000000ffff037224 */ /* 0x000fe200000e0603 */
[----:B------:R-:W-:-:S13]  /*25910*/  ISETP.GE.AND P0, PT, R33, UR4, PT ;  /* 0x0000000421007c0c */ /* 0x000fda000bf06270 */
[----:B------:R-:W-:Y:S05]  /*25920*/  WARPSYNC.COLLECTIVE R15, `(.L_x_4186) ;  /* 0x000000000f087348 */ /* 0x000fea0003c00000 */
[----:B------:R0:W1:Y:S02]  /*25930*/  SHFL.IDX P6, R14, R13, R12, R11 ;  /* 0x0000000c0d0e7389 */ /* 0x00006400000c000b */
[----:B01----:R-:W-:Y:S01]  /*25940*/  ENDCOLLECTIVE ;  /* 0x000000000000791b */ /* 0x003fe20003800000 */
.L_x_4186:
[----:B------:R-:W-:Y:S01]  /*25950*/  @!PT LDS RZ, [RZ] ;  /* 0x00000000fffff984 */ /* 0x000fe20000000800 */
[----:B------:R-:W-:Y:S01]  /*25960*/  @!PT LDS RZ, [RZ] ;  /* 0x00000000fffff984 */ /* 0x000fe20000000800 */
[----:B------:R-:W-:Y:S01]  /*25970*/  @!PT LDS RZ, [RZ] ;  /* 0x00000000fffff984 */ /* 0x000fe20000000800 */
[----:B------:R0:W-:Y:S01]  /*25980*/  LDGSTS.E.BYPASS.LTC128B.128 [R4+0x400], desc[UR48][R2.64], !P3 ;  /* 0x0040000002047fae */ /* 0x0001e2000d901d70 */
[----:B------:R-:W-:-:S03]  /*25990*/  ISETP.LT.OR P3, PT, R6, 0x1, P0 ;  /* 0x000000010600780c */ /* 0x000fc60000761670 */
[----:B------:R0:W-:Y:S01]  /*259a0*/  LDGSTS.E.BYPASS.LTC128B.128 [R4+0x3400], desc[UR48][R2.64+0x80], !P4 ;  /* 0x0340008002047fae */ /* 0x0001e2000e101d70 */
[----:B------:R-:W-:-:S09]  /*259b0*/  MOV R13, R23 ;  /* 0x00000017000d7202 */ /* 0x000fd20000000f00 */
[----:B------:R0:W-:Y:S01]  /*259c0*/  LDGSTS.E.BYPASS.LTC128B.128 [R4+0x6400], desc[UR48][R2.64+0x100], !P3 ;  /* 0x0640010002047fae */ /* 0x0001e2000d901d70 */
[----:B------:R-:W-:Y:S01]  /*259d0*/  ISETP.LT.OR P3, PT, R6, 0x11, P2 ;  /* 0x000000110600780c */ /* 0x000fe20001761670 */
[----:B------:R-:W-:-:S12]  /*259e0*/  IMAD.MOV.U32 R7, RZ, RZ, R14 ;  /* 0x000000ffff077224 */ /* 0x000fd800078e000e */
[----:B0-----:R-:W-:Y:S05]  /*259f0*/  WARPSYNC.COLLECTIVE R15, `(.L_x_4187) ;  /* 0x000000000f087348 */ /* 0x001fea0003c00000 */
[----:B------:R1:W2:Y:S02]  /*25a00*/  SHFL.IDX P6, R14, R13, R12, R11 ;  /* 0x0000000c0d0e7389 */ /* 0x0002a400000c000b */
[----:B012---:R-:W-:Y:S01]  /*25a10*/  ENDCOLLECTIVE ;  /* 0x000000000000791b */ /* 0x007fe20003800000 */
.L_x_4187:
[----:B------:R-:W-:Y:S01]  /*25a20*/  IMAD.MOV.U32 R13, RZ, RZ, R24 ;  /* 0x000000ffff0d7224 */ /* 0x000fe200078e0018 */
[----:B------:R-:W-:Y:S02]  /*25a30*/  MOV R12, 0x2 ;  /* 0x00000002000c7802 */ /* 0x000fe40000000f00 */
[----:B------:R-:W-:-:S13]  /*25a40*/  IADD3 R2, P4, R14, R5, RZ ;  /* 0x000000050e027210 */ /* 0x000fda0007f9e0ff */
[----:B------:R-:W-:Y:S05]  /*25a50*/  WARPSYNC.COLLECTIVE R15, `(.L_x_4188) ;  /* 0x000000000f087348 */ /* 0x000fea0003c00000 */
[----:B------:R0:W1:Y:S02]  /*25a60*/  SHFL.IDX P6, R14, R13, R12, R11 ;  /* 0x0000000c0d0e7389 */ /* 0x00006400000c000b */
[----:B01----:R-:W-:Y:S01]  /*25a70*/  ENDCOLLECTIVE ;  /* 0x000000000000791b */ /* 0x003fe20003800000 */
.L_x_4188:
        /* <DEDUP_REMOVED lines=15> */
.L_x_4189:
[----:B------:R-:W-:Y:S02]  /*25b70*/  IMAD.MOV.U32 R13, RZ, RZ, R24 ;  /* 0x000000ffff0d7224 */ /* 0x000fe400078e0018 */
[----:B------:R-:W-:Y:S01]  /*25b80*/  IMAD.MOV.U32 R12, RZ, RZ, 0x3 ;  /* 0x00000003ff0c7424 */ /* 0x000fe200078e00ff */
[----:B------:R-:W-:-:S13]  /*25b90*/  IADD3 R2, P4, R14, R5, RZ ;  /* 0x000000050e027210 */ /* 0x000fda0007f9e0ff */
[----:B------:R-:W-:Y:S05]  /*25ba0*/  WARPSYNC.COLLECTIVE R15, `(.L_x_4190) ;  /* 0x000000000f087348 */ /* 0x000fea0003c00000 */
[----:B------:R0:W1:Y:S02]  /*25bb0*/  SHFL.IDX P6, R14, R13, R12, R11 ;  /* 0x0000000c0d0e7389 */ /* 0x00006400000c000b */
[----:B01----:R-:W-:Y:S01]  /*25bc0*/  ENDCOLLECTIVE ;  /* 0x000000000000791b */ /* 0x003fe20003800000 */
.L_x_4190:
[----:B------:R-:W-:Y:S02]  /*25bd0*/  IADD3.X R3, RZ, R7, RZ, P4, !PT ;  /* 0x00000007ff037210 */ /* 0x000fe400027fe4ff */
[----:B------:R-:W-:-:S03]  /*25be0*/  ISETP.LT.OR P4, PT, R6, 0x21, P1 ;  /* 0x000000210600780c */ /* 0x000fc60000f81670 */
[----:B------:R-:W-:Y:S01]  /*25bf0*/  @!PT LDS RZ, [RZ] ;  /* 0x00000000fffff984 */ /* 0x000fe20000000800 */
[----:B------:R-:W-:Y:S01]  /*25c00*/  @!PT LDS RZ, [RZ] ;  /* 0x00000000fffff984 */ /* 0x000fe20000000800 */
[----:B------:R-:W-:Y:S01]  /*25c10*/  @!PT LDS RZ, [RZ] ;  /* 0x00000000fffff984 */ /* 0x000fe20000000800 */
[----:B------:R0:W-:Y:S01]  /*25c20*/  LDGSTS.E.BYPASS.LTC128B.128 [R4+0x1400], desc[UR48][R2.64], !P3 ;  /* 0x0140000002047fae */ /* 0x0001e2000d901d70 */
[----:B------:R-:W-:Y:S01]  /*25c30*/  ISETP.LT.OR P3, PT, R6, 0x21, P0 ;  /* 0x000000210600780c */ /* 0x000fe20000761670 */
[----:B------:R-:W-:-:S08]  /*25c40*/  IMAD.MOV.U32 R13, RZ, RZ, R23 ;  /* 0x000000ffff0d7224 */ /* 0x000fd000078e0017 */
[----:B------:R0:W-:Y:S04]  /*25c50*/  LDGSTS.E.BYPASS.LTC128B.128 [R4+0x4400], desc[UR48][R2.64+0x80], !P4 ;  /* 0x0440008002047fae */ /* 0x0001e8000e101d70 */
[----:B------:R0:W-:Y:S01]  /*25c60*/  LDGSTS.E.BYPASS.LTC128B.128 [R4+0x7400], desc[UR48][R2.64+0x100], !P3 ;  /* 0x0740010002047fae */ /* 0x0001e2000d901d70 */
[----:B------:R-:W-:Y:S02]  /*25c70*/  ISETP.LT.OR P3, PT, R6, 0x31, P2 ;  /* 0x000000310600780c */ /* 0x000fe40001761670 */
[----:B------:R-:W-:-:S11]  /*25c80*/  MOV R7, R14 ;  /* 0x0000000e00077202 */ /* 0x000fd60000000f00 */
[----:B0-----:R-:W-:Y:S05]  /*25c90*/  WARPSYNC.COLLECTIVE R15, `(.L_x_4191) ;  /* 0x000000000f087348 */ /* 0x001fea0003c00000 */
[----:B------:R1:W2:Y:S02]  /*25ca0*/  SHFL.IDX P6, R14, R13, R12, R11 ;  /* 0x0000000c0d0e7389 */ /* 0x0002a400000c000b */
[----:B012---:R-:W-:Y:S01]  /*25cb0*/  ENDCOLLECTIVE ;  /* 0x000000000000791b */ /* 0x007fe20003800000 */
.L_x_4191:
[----:B------:R-:W-:Y:S01]  /*25cc0*/  MOV R13, R24 ;  /* 0x00000018000d7202 */ /* 0x000fe20000000f00 */
[----:B------:R-:W-:Y:S01]  /*25cd0*/  IMAD.MOV.U32 R12, RZ, RZ, 0x4 ;  /* 0x00000004ff0c7424 */ /* 0x000fe200078e00ff */
[----:B------:R-:W-:-:S13]  /*25ce0*/  IADD3 R2, P4, R14, R5, RZ ;  /* 0x000000050e027210 */ /* 0x000fda0007f9e0ff */
[----:B------:R-:W-:Y:S05]  /*25cf0*/  WARPSYNC.COLLECTIVE R15, `(.L_x_4192) ;  /* 0x000000000f087348 */ /* 0x000fea0003c00000 */
[----:B------:R0:W1:Y:S02]  /*25d00*/  SHFL.IDX P6, R14, R13, R12, R11 ;  /* 0x0000000c0d0e7389 */ /* 0x00006400000c000b */
[----:B01----:R-:W-:Y:S01]  /*25d10*/  ENDCOLLECTIVE ;  /* 0x000000000000791b */ /* 0x003fe20003800000 */
.L_x_4192:
[----:B------:R-:W-:Y:S01]  /*25d20*/  IMAD.X R3, RZ, RZ, R7, P4 ;  /* 0x000000ffff037224 */ /* 0x000fe200020e0607 */
[----:B------:R-:W-:-:S04]  /*25d30*/  ISETP.LT.OR P4, PT, R6, 0x31, P1 ;  /* 0x000000310600780c */ /* 0x000fc80000f81670 */
[----:B------:R-:W-:Y:S01]  /*25d40*/  @!PT LDS RZ, [RZ] ;  /* 0x00000000fffff984 */ /* 0x000fe20000000800 */
[----:B------:R-:W-:Y:S01]  /*25d50*/  @!PT LDS RZ, [RZ] ;  /* 0x00000000fffff984 */ /* 0x000fe20000000800 */
[----:B------:R-:W-:Y:S01]  /*25d60*/  @!PT LDS RZ, [RZ] ;  /* 0x00000000fffff984 */ /* 0x000fe20000000800 */
[----:B------:R0:W-:Y:S01]  /*25d70*/  LDGSTS.E.BYPASS.LTC128B.128 [R4+0x1c00], desc[UR48][R2.64], !P3 ;  /* 0x01c0000002047fae */ /* 0x0001e2000d901d70 */
[----:B------:R-:W-:Y:S02]  /*25d80*/  ISETP.LT.OR P3, PT, R6, 0x31, P0 ;  /* 0x000000310600780c */ /* 0x000fe40000761670 */
[----:B------:R-:W-:-:S06]  /*25d90*/  MOV R13, R23 ;  /* 0x00000017000d7202 */ /* 0x000fcc0000000f00 */
[----:B------:R0:W-:Y:S05]  /*25da0*/  LDGSTS.E.BYPASS.LTC128B.128 [R4+0x4c00], desc[UR48][R2.64+0x80], !P4 ;  /* 0x04c0008002047fae */ /* 0x0001ea000e101d70 */
[----:B------:R0:W-:Y:S01]  /*25db0*/  LDGSTS.E.BYPASS.LTC128B.128 [R4+0x7c00], desc[UR48][R2.64+0x100], !P3 ;  /* 0x07c0010002047fae */ /* 0x0001e2000d901d70 */
[----:B------:R-:W-:Y:S01]  /*25dc0*/  ISETP.LT.OR P3, PT, R6, 0x41, P2 ;  /* 0x000000410600780c */ /* 0x000fe20001761670 */
[----:B------:R-:W-:-:S12]  /*25dd0*/  IMAD.MOV.U32 R7, RZ, RZ, R14 ;  /* 0x000000ffff077224 */ /* 0x000fd800078e000e */
[----:B0-----:R-:W-:Y:S05]  /*25de0*/  WARPSYNC.COLLECTIVE R15, `(.L_x_4193) ;  /* 0x000000000f087348 */ /* 0x001fea0003c00000 */
[----:B------:R1:W2:Y:S02]  /*25df0*/  SHFL.IDX P6, R14, R13, R12, R11 ;  /* 0x0000000c0d0e7389 */ /* 0x0002a400000c000b */
[----:B012---:R-:W-:Y:S01]  /*25e00*/  ENDCOLLECTIVE ;  /* 0x000000000000791b */ /* 0x007fe20003800000 */
.L_x_4193:
[----:B------:R-:W-:Y:S01]  /*25e10*/  IMAD.MOV.U32 R13, RZ, RZ, R24 ;  /* 0x000000ffff0d7224 */ /* 0x000fe200078e0018 */
[----:B------:R-:W-:Y:S02]  /*25e20*/  MOV R12, 0x5 ;  /* 0x00000005000c7802 */ /* 0x000fe40000000f00 */
[----:B------:R-:W-:-:S13]  /*25e30*/  IADD3 R2, P4, R14, R5, RZ ;  /* 0x000000050e027210 */ /* 0x000fda0007f9e0ff */
[----:B------:R-:W-:Y:S05]  /*25e40*/  WARPSYNC.COLLECTIVE R15, `(.L_x_4194) ;  /* 0x000000000f087348 */ /* 0x000fea0003c00000 */
[----:B------:R0:W1:Y:S02]  /*25e50*/  SHFL.IDX P6, R14, R13, R12, R11 ;  /* 0x0000000c0d0e7389 */ /* 0x00006400000c000b */
[----:B01----:R-:W-:Y:S01]  /*25e60*/  ENDCOLLECTIVE ;  /* 0x000000000000791b */ /* 0x003fe20003800000 */
.L_x_4194:
        /* <DEDUP_REMOVED lines=14> */
.L_x_4195:
[----:B------:R-:W-:Y:S05]  /*25f50*/  BRA `(.L_x_4196) ;  /* 0xffffffac00e87947 */ /* 0x000fea000383ffff */
.L_x_4043:
        /* <DEDUP_REMOVED lines=8> */
.L_x_4198:
[----:B------:R-:W-:Y:S05]  /*25fe0*/  BSYNC B0 ;  /* 0x0000000000007941 */ /* 0x000fea0003800000 */
.L_x_4197:
        /* <DEDUP_REMOVED lines=9> */
.L_x_4199:
[----:B------:R-:W-:Y:S02]  /*26080*/  ULDC UR4, c[0x0][0xc3c] ;  /* 0x00030f0000047ab9 */ /* 0x000fe40000000800 */
        /* <DEDUP_REMOVED lines=23> */
.L_x_4200:
[----:B------:R-:W-:Y:S02]  /*26200*/  MOV R12, 0x2 ;  /* 0x00000002000c7802 */ /* 0x000fe40000000f00 */
[----:B------:R-:W-:-:S05]  /*26210*/  SEL R14, R14, RZ, P1 ;  /* 0x000000ff0e0e7207 */ /* 0x000fca0000800000 */
[----:B------:R-:W-:-:S04]  /*26220*/  IMAD.IADD R5, R13, 0x1, R14 ;  /* 0x000000010d057824 */ /* 0x000fc800078e020e */
[----:B------:R-:W-:-:S07]  /*26230*/  IMAD.MOV.U32 R13, RZ, RZ, R5 ;  /* 0x000000ffff0d7224 */ /* 0x000fce00078e0005 */
[----:B------:R-:W-:Y:S05]  /*26240*/  WARPSYNC.COLLECTIVE R15, `(.L_x_4201) ;  /* 0x000000000f087348 */ /* 0x000fea0003c00000 */
[----:B------:R0:W1:Y:S02]  /*26250*/  SHFL.UP P6, R14, R13, R12, R11 ;  /* 0x0400000c0d0e7389 */ /* 0x00006400000c000b */
[----:B01----:R-:W-:Y:S01]  /*26260*/  ENDCOLLECTIVE ;  /* 0x000000000000791b */ /* 0x003fe20003800000 */
.L_x_4201:
[----:B------:R-:W-:Y:S02]  /*26270*/  MOV R12, 0x4 ;  /* 0x00000004000c7802 */ /* 0x000fe40000000f00 */
[----:B------:R-:W-:-:S05]  /*26280*/  SEL R2, R14, RZ, P2 ;  /* 0x000000ff0e027207 */ /* 0x000fca0001000000 */
[----:B------:R-:W-:-:S04]  /*26290*/  IMAD.IADD R2, R5, 0x1, R2 ;  /* 0x0000000105027824 */ /* 0x000fc800078e0202 */
[----:B------:R-:W-:-:S07]  /*262a0*/  IMAD.MOV.U32 R13, RZ, RZ, R2 ;  /* 0x000000ffff0d7224 */ /* 0x000fce00078e0002 */
[----:B------:R-:W-:Y:S05]  /*262b0*/  WARPSYNC.COLLECTIVE R15, `(.L_x_4202) ;  /* 0x000000000f087348 */ /* 0x000fea0003c00000 */
[----:B------:R0:W1:Y:S02]  /*262c0*/  SHFL.UP P6, R14, R13, R12, R11 ;  /* 0x0400000c0d0e7389 */ /* 0x00006400000c000b */
[----:B01----:R-:W-:Y:S01]  /*262d0*/  ENDCOLLECTIVE ;  /* 0x000000000000791b */ /* 0x003fe20003800000 */
.L_x_4202:
[----:B------:R-:W-:Y:S02]  /*262e0*/  MOV R12, 0x8 ;  /* 0x00000008000c7802 */ /* 0x000fe40000000f00 */
[----:B------:R-:W-:-:S05]  /*262f0*/  SEL R3, R14, RZ, P3 ;  /* 0x000000ff0e037207 */ /* 0x000fca0001800000 */
[----:B------:R-:W-:-:S04]  /*26300*/  IMAD.IADD R3, R2, 0x1, R3 ;  /* 0x0000000102037824 */ /* 0x000fc800078e0203 */
[----:B------:R-:W-:-:S07]  /*26310*/  IMAD.MOV.U32 R13, RZ, RZ, R3 ;  /* 0x000000ffff0d7224 */ /* 0x000fce00078e0003 */
[----:B------:R-:W-:Y:S05]  /*26320*/  WARPSYNC.COLLECTIVE R15, `(.L_x_4203) ;  /* 0x000000000f087348 */ /* 0x000fea0003c00000 */
[----:B------:R0:W1:Y:S02]  /*26330*/  SHFL.UP P6, R14, R13, R12, R11 ;  /* 0x0400000c0d0e7389 */ /* 0x00006400000c000b */
[----:B01----:R-:W-:Y:S01]  /*26340*/  ENDCOLLECTIVE ;  /* 0x000000000000791b */ /* 0x003fe20003800000 */
.L_x_4203:
[----:B------:R-:W-:Y:S02]  /*26350*/  MOV R12, 0x10 ;  /* 0x00000010000c7802 */ /* 0x000fe40000000f00 */
[----:B------:R-:W-:-:S05]  /*26360*/  SEL R14, R14, RZ, P4 ;  /* 0x000000ff0e0e7207 */ /* 0x000fca0002000000 */
[----:B------:R-:W-:-:S04]  /*26370*/  IMAD.IADD R5, R3, 0x1, R14 ;  /* 0x0000000103057824 */ /* 0x000fc800078e020e */
[----:B------:R-:W-:-:S07]  /*26380*/  IMAD.MOV.U32 R13, RZ, RZ, R5 ;  /* 0x000000ffff0d7224 */ /* 0x000fce00078e0005 */
[----:B------:R-:W-:Y:S05]  /*26390*/  WARPSYNC.COLLECTIVE R15, `(.L_x_4204) ;  /* 0x000000000f087348 */ /* 0x000fea0003c00000 */
[----:B------:R0:W1:Y:S02]  /*263a0*/  SHFL.UP P6, R14, R13, R12, R11 ;  /* 0x0400000c0d0e7389 */ /* 0x00006400000c000b */
[----:B01----:R-:W-:Y:S01]  /*263b0*/  ENDCOLLECTIVE ;  /* 0x000000000000791b */ /* 0x003fe20003800000 */
.L_x_4204:
        /* <DEDUP_REMOVED lines=8> */
.L_x_4205:
[----:B------:R-:W-:Y:S05]  /*26440*/  BRA `(.L_x_4206) ;  /* 0xffffffb000047947 */ /* 0x000fea000383ffff */
.L_x_4046:
[----:B------:R-:W-:Y:S01]  /*26450*/  BSSY B0, `(.L_x_4207) ;  /* 0x0000007000007945 */ /* 0x000fe20003800000 */
[----:B------:R-:W-:Y:S01]  /*26460*/  MOV R12, 0x1 ;  /* 0x00000001000c7802 */ /* 0x000fe20000000f00 */
[----:B------:R-:W-:Y:S02]  /*26470*/  IMAD.MOV.U32 R11, RZ, RZ, RZ ;  /* 0x000000ffff0b7224 */ /* 0x000fe400078e00ff */
[----:B------:R-:W-:-:S07]  /*26480*/  IMAD.MOV.U32 R15, RZ, RZ, -0x1 ;  /* 0xffffffffff0f7424 */ /* 0x000fce00078e00ff */
[----:B------:R-:W-:Y:S05]  /*26490*/  WARPSYNC.COLLECTIVE R15, `(.L_x_4208) ;  /* 0x000000000f087348 */ /* 0x000fea0003c00000 */
[----:B------:R0:W1:Y:S02]  /*264a0*/  SHFL.UP P6, R14, R13, R12, R11 ;  /* 0x0400000c0d0e7389 */ /* 0x00006400000c000b */
[----:B01----:R-:W-:Y:S01]  /*264b0*/  ENDCOLLECTIVE ;  /* 0x000000000000791b */ /* 0x003fe20003800000 */
.L_x_4208:
[----:B------:R-:W-:Y:S05]  /*264c0*/  BSYNC B0 ;  /* 0x0000000000007941 */ /* 0x000fea0003800000 */
.L_x_4207:
        /* <DEDUP_REMOVED lines=8> */
.L_x_4209:
[----:B------:R-:W-:Y:S02]  /*26550*/  MOV R12, 0x4 ;  /* 0x00000004000c7802 */ /* 0x000fe40000000f00 */
[----:B------:R-:W-:-:S05]  /*26560*/  SEL R2, R14, RZ, P2 ;  /* 0x000000ff0e027207 */ /* 0x000fca0001000000 */
[----:B------:R-:W-:-:S04]  /*26570*/  IMAD.IADD R2, R13, 0x1, R2 ;  /* 0x000000010d027824 */ /* 0x000fc800078e0202 */
[----:B------:R-:W-:-:S07]  /*26580*/  IMAD.MOV.U32 R13, RZ, RZ, R2 ;  /* 0x000000ffff0d7224 */ /* 0x000fce00078e0002 */
[----:B------:R-:W-:Y:S05]  /*26590*/  WARPSYNC.COLLECTIVE R15, `(.L_x_4210) ;  /* 0x000000000f087348 */ /* 0x000fea0003c00000 */
[----:B------:R0:W1:Y:S02]  /*265a0*/  SHFL.UP P6, R14, R13, R12, R11 ;  /* 0x0400000c0d0e7389 */ /* 0x00006400000c000b */
[----:B01----:R-:W-:Y:S01]  /*265b0*/  ENDCOLLECTIVE ;  /* 0x000000000000791b */ /* 0x003fe20003800000 */
.L_x_4210:
[----:B------:R-:W-:Y:S02]  /*265c0*/  MOV R12, 0x8 ;  /* 0x00000008000c7802 */ /* 0x000fe40000000f00 */
[----:B------:R-:W-:-:S05]  /*265d0*/  SEL R3, R14, RZ, P3 ;  /* 0x000000ff0e037207 */ /* 0x000fca0001800000 */
[----:B------:R-:W-:-:S04]  /*265e0*/  IMAD.IADD R3, R2, 0x1, R3 ;  /* 0x0000000102037824 */ /* 0x000fc800078e0203 */
[----:B------:R-:W-:-:S07]  /*265f0*/  IMAD.MOV.U32 R13, RZ, RZ, R3 ;  /* 0x000000ffff0d7224 */ /* 0x000fce00078e0003 */
[----:B------:R-:W-:Y:S05]  /*26600*/  WARPSYNC.COLLECTIVE R15, `(.L_x_4211) ;  /* 0x000000000f087348 */ /* 0x000fea0003c00000 */
[----:B------:R0:W1:Y:S02]  /*26610*/  SHFL.UP P6, R14, R13, R12, R11 ;  /* 0x0400000c0d0e7389 */ /* 0x00006400000c000b */
[----:B01----:R-:W-:Y:S01]  /*26620*/  ENDCOLLECTIVE ;  /* 0x000000000000791b */ /* 0x003fe20003800000 */
.L_x_4211:
[----:B------:R-:W-:Y:S02]  /*26630*/  MOV R12, 0x10 ;  /* 0x00000010000c7802 */ /* 0x000fe40000000f00 */
[----:B------:R-:W-:-:S05]  /*26640*/  SEL R14, R14, RZ, P4 ;  /* 0x000000ff0e0e7207 */ /* 0x000fca0002000000 */
[----:B------:R-:W-:-:S04]  /*26650*/  IMAD.IADD R5, R3, 0x1, R14 ;  /* 0x0000000103057824 */ /* 0x000fc800078e020e */
[----:B------:R-:W-:-:S07]  /*26660*/  IMAD.MOV.U32 R13, RZ, RZ, R5 ;  /* 0x000000ffff0d7224 */ /* 0x000fce00078e0005 */
[----:B------:R-:W-:Y:S05]  /*26670*/  WARPSYNC.COLLECTIVE R15, `(.L_x_4212) ;  /* 0x000000000f087348 */ /* 0x000fea0003c00000 */
[----:B------:R0:W1:Y:S02]  /*26680*/  SHFL.UP P6, R14, R13, R12, R11 ;  /* 0x0400000c0d0e7389 */ /* 0x00006400000c000b */
[----:B01----:R-:W-:Y:S01]  /*26690*/  ENDCOLLECTIVE ;  /* 0x000000000000791b */ /* 0x003fe20003800000 */
.L_x_4212:
        /* <DEDUP_REMOVED lines=8> */
.L_x_4213:
[----:B------:R-:W-:Y:S05]  /*26720*/  BRA `(.L_x_4214) ;  /* 0xffffffac00f07947 */ /* 0x000fea000383ffff */
.L_x_4048:
[----:B------:R-:W-:Y:S01]  /*26730*/  BSSY B0, `(.L_x_4215) ;  /* 0x0000006000007945 */ /* 0x000fe20003800000 */
[----:B------:R-:W-:Y:S01]  /*26740*/  PLOP3.LUT P6, PT, P6, PT, PT, 0x8, 0x0 ;  /* 0x000000000000781c */ /* 0x000fe200037ce170 */
[----:B------:R-:W-:-:S12]  /*26750*/  IMAD.MOV.U32 R15, RZ, RZ, -0x1 ;  /* 0xffffffffff0f7424 */ /* 0x000fd800078e00ff */
[----:B0-----:R-:W-:Y:S05]  /*26760*/  WARPSYNC.COLLECTIVE R15, `(.L_x_4216) ;  /* 0x000000000f087348 */ /* 0x001fea0003c00000 */
[----:B------:R-:W-:Y:S01]  /*26770*/  VOTE.ANY R14, PT, P6 ;  /* 0x00000000000e7806 */ /* 0x000fe200030e0100 */
[----:B0-----:R-:W-:Y:S06]  /*26780*/  ENDCOLLECTIVE ;  /* 0x000000000000791b */ /* 0x001fec0003800000 */
.L_x_4216:
[----:B------:R-:W-:Y:S05]  /*26790*/  BSYNC B0 ;  /* 0x0000000000007941 */ /* 0x000fea0003800000 */
.L_x_4215:
        /* <DEDUP_REMOVED lines=9> */
.L_x_4217:
[----:B------:R-:W-:Y:S01]  /*26830*/  MOV R13, R4 ;  /* 0x00000004000d7202 */ /* 0x000fe20000000f00 */
[----:B------:R-:W-:-:S07]  /*26840*/  IMAD.MOV.U32 R7, RZ, RZ, R14 ;  /* 0x000000ffff077224 */ /* 0x000fce00078e000e */
[----:B------:R-:W-:Y:S05]  /*26850*/  WARPSYNC.COLLECTIVE R15, `(.L_x_4218) ;  /* 0x000000000f087348 */ /* 0x000fea0003c00000 */
[----:B------:R0:W1:Y:S02]  /*26860*/  SHFL.IDX P6, R14, R13, R12, R11 ;  /* 0x0000000c0d0e7389 */ /* 0x00006400000c000b */
[----:B01----:R-:W-:Y:S01]  /*26870*/  ENDCOLLECTIVE ;  /* 0x000000000000791b */ /* 0x003fe20003800000 */
.L_x_4218:
[----:B------:R-:W-:Y:S01]  /*26880*/  IMAD.MOV.U32 R4, RZ, RZ, R14 ;  /* 0x000000ffff047224 */ /* 0x000fe200078e000e */
[----:B------:R-:W-:Y:S06]  /*26890*/  BRA `(.L_x_4219) ;  /* 0xffffffac00d07947 */ /* 0x000fec000383ffff */
.L_x_4050:
[----:B------:R-:W-:Y:S01]  /*268a0*/  BSSY B0, `(.L_x_4220) ;  /* 0x0000007000007945 */ /* 0x000fe20003800000 */
[----:B------:R-:W-:Y:S01]  /*268b0*/  IMAD.MOV.U32 R13, RZ, RZ, R2 ;  /* 0x000000ffff0d7224 */ /* 0x000fe200078e0002 */
[----:B------:R-:W-:Y:S01]  /*268c0*/  MOV R11, 0x1f ;  /* 0x0000001f000b7802 */ /* 0x000fe20000000f00 */
[----:B------:R-:W-:-:S07]  /*268d0*/  IMAD.MOV.U32 R15, RZ, RZ, -0x1 ;  /* 0xffffffffff0f7424 */ /* 0x000fce00078e00ff */
[----:B0123--:R-:W-:Y:S05]  /*268e0*/  WARPSYNC.COLLECTIVE R15, `(.L_x_4221) ;  /* 0x000000000f087348 */ /* 0x00ffea0003c00000 */
[----:B------:R4:W0:Y:S02]  /*268f0*/  SHFL.IDX P6, R14, R13, R12, R11 ;  /* 0x0000000c0d0e7389 */ /* 0x00082400000c000b */
[----:B01234-:R-:W-:Y:S01]  /*26900*/  ENDCOLLECTIVE ;  /* 0x000000000000791b */ /* 0x01ffe20003800000 */
.L_x_4221:
[----:B------:R-:W-:Y:S05]  /*26910*/  BSYNC B0 ;  /* 0x0000000000007941 */ /* 0x000fea0003800000 */
.L_x_4220:
[----:B------:R-:W-:Y:S01]  /*26920*/  IMAD.MOV.U32 R6, RZ, RZ, R14 ;  /* 0x000000ffff067224 */ /* 0x000fe200078e000e */
[----:B------:R-:W-:Y:S06]  /*26930*/  BRA `(.L_x_4049) ;  /* 0xffffffac00c07947 */ /* 0x000fec000383ffff */
.L_x_4054:
[----:B0-----:R0:W1:Y:S02]  /*26940*/  SYNCS.PHASECHK.TRANS64.TRYWAIT P0, [R7+URZ+0x30820], R0 ;  /* 0x03082000070075a7 */ /* 0x001064000800017f */
[----:B-1----:R-:W-:Y:S05]  /*26950*/  @!P0 NANOSLEEP.SYNCS 0x989680 ;  /* 0x009896800000895d */ /* 0x002fea0003900000 */
[----:B------:R-:W1:Y:S02]  /*26960*/  @!P0 SYNCS.PHASECHK.TRANS64 P0, [R7+URZ+0x30820], R0 ;  /* 0x03082000070085a7 */ /* 0x000e64000800007f */
[----:B-1----:R-:W-:Y:S05]  /*26970*/  @!P0 BRA `(.L_x_4054) ;  /* 0xfffffffc00f08947 */ /* 0x002fea000383ffff */
[----:B------:R-:W-:Y:S05]  /*26980*/  BRA `(.L_x_4222) ;  /* 0xffffffb400187947 */ /* 0x000fea000383ffff */
.L_x_4055:
        /* <DEDUP_REMOVED lines=8> */
[----:B0-2---:R-:W-:Y:S05]  /*26a10*/  WARPSYNC.COLLECTIVE R15, `(.L_x_4224) ;  /* 0x000000000f087348 */ /* 0x005fea0003c00000 */
[----:B------:R1:W3:Y:S02]  /*26a20*/  SHFL.IDX P6, R14, R13, R12, R11 ;  /* 0x0000000c0d0e7389 */ /* 0x0002e400000c000b */
[----:B0123--:R-:W-:Y:S01]  /*26a30*/  ENDCOLLECTIVE ;  /* 0x000000000000791b */ /* 0x00ffe20003800000 */
.L_x_4224:
[----:B------:R-:W-:Y:S05]  /*26a40*/  BSYNC B0 ;  /* 0x0000000000007941 */ /* 0x000fea0003800000 */
.L_x_4223:
[----:B------:R-:W-:Y:S05]  /*26a50*/  BRA `(.L_x_4225) ;  /* 0xffffffb400007947 */ /* 0x000fea000383ffff */
.L_x_4056:
[----:B------:R-:W-:Y:S01]  /*26a60*/  BSSY B0, `(.L_x_4226) ;  /* 0x0000006000007945 */ /* 0x000fe20003800000 */
[----:B------:R-:W-:-:S07]  /*26a70*/  IMAD.MOV.U32 R15, RZ, RZ, -0x1 ;  /* 0xffffffffff0f7424 */ /* 0x000fce00078e00ff */
[----:B0-2---:R-:W-:Y:S05]  /*26a80*/  WARPSYNC.COLLECTIVE R15, `(.L_x_4227) ;  /* 0x000000000f0c7348 */ /* 0x005fea0003c00000 */
[----:B------:R-:W-:Y:S02]  /*26a90*/  ELECT P6, UR62, PT ;  /* 0x00000000003e782f */ /* 0x000fe400038c0000 */
[----:B------:R-:W-:Y:S01]  /*26aa0*/  MOV R14, UR62 ;  /* 0x0000003e000e7c02 */ /* 0x000fe20008000f00 */
[----:B0-2---:R-:W-:Y:S10]  /*26ab0*/  ENDCOLLECTIVE ;  /* 0x000000000000791b */ /* 0x005ff40003800000 */
.L_x_4227:
[----:B------:R-:W-:Y:S05]  /*26ac0*/  BSYNC B0 ;  /* 0x0000000000007941 */ /* 0x000fea0003800000 */
.L_x_4226:
[----:B------:R-:W-:Y:S05]  /*26ad0*/  BRA `(.L_x_4228) ;  /* 0xffffffb000f47947 */ /* 0x000fea000383ffff */
.L_x_4058:
[----:B0-----:R0:W1:Y:S02]  /*26ae0*/  SYNCS.PHASECHK.TRANS64.TRYWAIT P1, [R5+URZ+0x30840], R0 ;  /* 0x03084000050075a7 */ /* 0x001064000802017f */
[----:B-1----:R-:W-:Y:S05]  /*26af0*/  @!P1 NANOSLEEP.SYNCS 0x989680 ;  /* 0x009896800000995d */ /* 0x002fea0003900000 */
[----:B------:R-:W1:Y:S02]  /*26b00*/  @!P1 SYNCS.PHASECHK.TRANS64 P1, [R5+URZ+0x30840], R0 ;  /* 0x03084000050095a7 */ /* 0x000e64000802007f */
[----:B-1----:R-:W-:Y:S05]  /*26b10*/  @!P1 BRA `(.L_x_4058) ;  /* 0xfffffffc00f09947 */ /* 0x002fea000383ffff */
[----:B------:R-:W-:Y:S05]  /*26b20*/  BRA `(.L_x_4229) ;  /* 0xffffffb400147947 */ /* 0x000fea000383ffff */
.L_x_4060:
[----:B-1----:R1:W3:Y:S02]  /*26b30*/  SYNCS.PHASECHK.TRANS64.TRYWAIT P1, [R3+URZ+0x30840], R2 ;  /* 0x03084002030075a7 */ /* 0x0022e4000802017f */
[----:B---3--:R-:W-:Y:S05]  /*26b40*/  @!P1 NANOSLEEP.SYNCS 0x989680 ;  /* 0x009896800000995d */ /* 0x008fea0003900000 */
[----:B------:R-:W3:Y:S02]  /*26b50*/  @!P1 SYNCS.PHASECHK.TRANS64 P1, [R3+URZ+0x30840], R2 ;  /* 0x03084002030095a7 */ /* 0x000ee4000802007f */
[----:B---3--:R-:W-:Y:S05]  /*26b60*/  @!P1 BRA `(.L_x_4060) ;  /* 0xfffffffc00f09947 */ /* 0x008fea000383ffff */
[----:B------:R-:W-:Y:S05]  /*26b70*/  BRA `(.L_x_4230) ;  /* 0xffffffb400207947 */ /* 0x000fea000383ffff */
.L_x_4062:
[----:B---3--:R3:W4:Y:S02]  /*26b80*/  SYNCS.PHASECHK.TRANS64.TRYWAIT P1, [R5+URZ+0x30860], R0 ;  /* 0x03086000050075a7 */ /* 0x008724000802017f */
[----:B----4-:R-:W-:Y:S05]  /*26b90*/  @!P1 NANOSLEEP.SYNCS 0x989680 ;  /* 0x009896800000995d */ /* 0x010fea0003900000 */
[----:B------:R-:W4:Y:S02]  /*26ba0*/  @!P1 SYNCS.PHASECHK.TRANS64 P1, [R5+URZ+0x30860], R0 ;  /* 0x03086000050095a7 */ /* 0x000f24000802007f */
[----:B----4-:R-:W-:Y:S05]  /*26bb0*/  @!P1 BRA `(.L_x_4062) ;  /* 0xfffffffc00f09947 */ /* 0x010fea000383ffff */
[----:B------:R-:W-:Y:S05]  /*26bc0*/  BRA `(.L_x_4231) ;  /* 0xffffffb4001c7947 */ /* 0x000fea000383ffff */
.L_x_4232:
        /* <DEDUP_REMOVED lines=11> */
.L_x_15980:


//--------------------- .text._ZN7cutlass13device_kernelIN5flash11enable_sm90INS1_16FlashAttnFwdSm90INS1_25CollectiveMainloopFwdSm90ILi2EN4cute5tupleIJNS5_1CILi1EEES8_S8_EEENS6_IJNS7_ILi128EEENS7_ILi96EEENS7_ILi192EEEEEELi192ENS_6half_tEfNS_4arch4Sm90ELb0ELb1ELb0ELb0ELb1ELb0ELb0ELb1ELb1ELb1ELb1ELb0EEENS1_21CollectiveEpilogueFwdINS6_IJSA_SC_SB_EEES9_SE_SG_Li256ELb0ELb1ELb1ELb0EEENS1_19SingleTileSchedulerILb0ELb1ELb1ELi128EEEEEEEEEvNT_6ParamsE --------------------------
	.section	.text._ZN7cutlass13device_kernelIN5flash11enable_sm90INS1_16FlashAttnFwdSm90INS1_25CollectiveMainloopFwdSm90ILi2EN4cute5tupleIJNS5_1CILi1EEES8_S8_EEENS6_IJNS7_ILi128EEENS7_ILi96EEENS7_ILi192EEEEEELi192ENS_6half_tEfNS_4arch4Sm90ELb0ELb1ELb0ELb0ELb1ELb0ELb0ELb1ELb1ELb1ELb1ELb0EEENS1_21CollectiveEpilogueFwdINS6_IJSA_SC_SB_EEES9_SE_SG_Li256ELb0ELb1ELb1ELb0EEENS1_19SingleTileSchedulerILb0ELb1ELb1ELi128EEEEEEEEEvNT_6ParamsE,"ax",@progbits
	.align	128
.text._ZN7cutlass13device_kernelIN5flash11enable_sm90INS1_16FlashAttnFwdSm90INS1_25CollectiveMainloopFwdSm90ILi2EN4cute5tupleIJNS5_1CILi1EEES8_S8_EEENS6_IJNS7_ILi128EEENS7_ILi96EEENS7_ILi192EEEEEELi192ENS_6half_tEfNS_4arch4Sm90ELb0ELb1ELb0ELb0ELb1ELb0ELb0ELb1ELb1ELb1ELb1ELb0EEENS1_21CollectiveEpilogueFwdINS6_IJSA_SC_SB_EEES9_SE_SG_Li256ELb0ELb1ELb1ELb0EEENS1_19SingleTileSchedulerILb0ELb1ELb1ELi128EEEEEEEEEvNT_6ParamsE:
        .type           _ZN7cutlass13device_kernelIN5flash11enable_sm90INS1_16FlashAttnFwdSm90INS1_25CollectiveMainloopFwdSm90ILi2EN4cute5tupleIJNS5_1CILi1EEES8_S8_EEENS6_IJNS7_ILi128EEENS7_ILi96EEENS7_ILi192EEEEEELi192ENS_6half_tEfNS_4arch4Sm90ELb0ELb1ELb0ELb0ELb1ELb0ELb0ELb1ELb1ELb1ELb1ELb0EEENS1_21CollectiveEpilogueFwdINS6_IJSA_SC_SB_EEES9_SE_SG_Li256ELb0ELb1ELb1ELb0EEENS1_19SingleTileSchedulerILb0ELb1ELb1ELi128EEEEEEEEEvNT_6ParamsE,@function
        .size           _ZN7cutlass13device_kernelIN5flash11enable_sm90INS1_16FlashAttnFwdSm90INS1_25CollectiveMainloopFwdSm90ILi2EN4cute5tupleIJNS5_1CILi1EEES8_S8_EEENS6_IJNS7_ILi128EEENS7_ILi96EEENS7_ILi192EEEEEELi192ENS_6half_tEfNS_4arch4Sm90ELb0ELb1ELb0ELb0ELb1ELb0ELb0ELb1ELb1ELb1ELb1ELb0EEENS1_21CollectiveEpilogueFwdINS6_IJSA_SC_SB_EEES9_SE_SG_Li256ELb0ELb1ELb1ELb0EEENS1_19SingleTileSchedulerILb0ELb1ELb1ELi128EEEEEEEEEvNT_6ParamsE,(.L_x_15981 - _ZN7cutlass13device_kernelIN5flash11enable_sm90INS1_16FlashAttnFwdSm90INS1_25CollectiveMainloopFwdSm90ILi2EN4cute5tupleIJNS5_1CILi1EEES8_S8_EEENS6_IJNS7_ILi128EEENS7_ILi96EEENS7_ILi192EEEEEELi192ENS_6half_tEfNS_4arch4Sm90ELb0ELb1ELb0ELb0ELb1ELb0ELb0ELb1ELb1ELb1ELb1ELb0EEENS1_21CollectiveEpilogueFwdINS6_IJSA_SC_SB_EEES9_SE_SG_Li256ELb0ELb1ELb1ELb0EEENS1_19SingleTileSchedulerILb0ELb1ELb1ELi128EEEEEEEEEvNT_6ParamsE)
        .other          _ZN7cutlass13device_kernelIN5flash11enable_sm90INS1_16FlashAttnFwdSm90INS1_25CollectiveMainloopFwdSm90ILi2EN4cute5tupleIJNS5_1CILi1EEES8_S8_EEENS6_IJNS7_ILi128EEENS7_ILi96EEENS7_ILi192EEEEEELi192ENS_6half_tEfNS_4arch4Sm90ELb0ELb1ELb0ELb0ELb1ELb0ELb0ELb1ELb1ELb1ELb1ELb0EEENS1_21CollectiveEpilogueFwdINS6_IJSA_SC_SB_EEES9_SE_SG_Li256ELb0ELb1ELb1ELb0EEENS1_19SingleTileSchedulerILb0ELb1ELb1ELi128EEEEEEEEEvNT_6ParamsE,@"STO_CUDA_ENTRY STV_DEFAULT"
_ZN7cutlass13device_kernelIN5flash11enable_sm90INS1_16FlashAttnFwdSm90INS1_25CollectiveMainloopFwdSm90ILi2EN4cute5tupleIJNS5_1CILi1EEES8_S8_EEENS6_IJNS7_ILi128EEENS7_ILi96EEENS7_ILi192EEEEEELi192ENS_6half_tEfNS_4arch4Sm90ELb0ELb1ELb0ELb0ELb1ELb0ELb0ELb1ELb1ELb1ELb1ELb0EEENS1_21CollectiveEpilogueFwdINS6_IJSA_SC_SB_EEES9_SE_SG_Li256ELb0ELb1ELb1ELb0EEENS1_19SingleTileSchedulerILb0ELb1ELb1ELi128EEEEEEEEEvNT_6ParamsE:
        /* <DEDUP_REMOVED lines=45> */
.L_x_4233:
        /* <DEDUP_REMOVED lines=22> */
.L_x_4234:
        /* <DEDUP_REMOVED lines=18> */
.L_x_4235:
        /* <DEDUP_REMOVED lines=22> */
.L_x_4236:
        /* <DEDUP_REMOVED lines=23> */
.L_x_4237:
        /* <DEDUP_REMOVED lines=11> */
.L_x_4240:
        /* <DEDUP_REMOVED lines=22> */
[----:B------:R-:W-:Y:S01]  /*0a30*/  VIADD R121, R25, 0xffffff80 ;  /* 0xffffff8019797836 */ /* 0x000fe20000000000 */
[----:B------:R-:W-:-:S04]  /*0a40*/  UISETP.NE.AND UP0, UPT, UR4, 0x1, UPT ;  /* 0x000000010400788c */ /* 0x000fc8000bf05270 */
[----:B------:R-:W-:Y:S01]  /*0a50*/  UP2UR UR4, UPR, URZ, 0x1 ;  /* 0x000000013f047883 */ /* 0x000fe20008000000 */
[----:B------:R-:W4:Y:S05]  /*0a60*/  LDC R120, c[0x0][0x288] ;  /* 0x0000a200ff787b82 */ /* 0x000f2a0000000800 */
[----:B------:R-:W-:Y:S01]  /*0a70*/  IMAD.U32 R19, RZ, RZ, UR4 ;  /* 0x00000004ff137e24 */ /* 0x000fe2000f8e00ff */
[----:B------:R-:W-:Y:S01]  /*0a80*/  @UP0 ULDC UR9, c[0x0][0x44c] ;  /* 0x0001130000090ab9 */ /* 0x000fe20000000800 */
[----:B------:R-:W-:Y:S01]  /*0a90*/  @UP0 ULDC UR11, c[0x0][0x450] ;  /* 0x00011400000b0ab9 */ /* 0x000fe20000000800 */
[----:B------:R-:W1:Y:S01]  /*0aa0*/  LDC R17, c[0x0][0x424] ;  /* 0x00010900ff117b82 */ /* 0x000e620000000800 */
[----:B------:R-:W-:-:S07]  /*0ab0*/  ULDC.64 UR4, c[0x0][0x9e0] ;  /* 0x0002780000047ab9 */ /* 0x000fce0000000a00 */
[----:B------:R-:W2:Y:S01]  /*0ac0*/  S2UR UR39, SR_CTAID.X ;  /* 0x00000000002779c3 */ /* 0x000ea20000002500 */
[----:B0-----:R-:W-:-:S04]  /*0ad0*/  ISETP.NE.U32.AND P0, PT, R2, RZ, PT ;  /* 0x000000ff0200720c */ /* 0x001fc80003f05070 */
[----:B------:R-:W-:-:S03]  /*0ae0*/  ISETP.NE.AND.EX P0, PT, R3, RZ, PT, P0 ;  /* 0x000000ff0300720c */ /* 0x000fc60003f05300 */
[----:B------:R-:W0:Y:S01]  /*0af0*/  LDC R4, c[0x0][0x2f0] ;  /* 0x0000bc00ff047b82 */ /* 0x000e220000000800 */
[----:B----4-:R-:W-:Y:S02]  /*0b00*/  IADD3 R0, -R120, 0x1, RZ ;  /* 0x0000000178007810 */ /* 0x010fe40007ffe1ff */
[----:B-1----:R-:W-:Y:S01]  /*0b10*/  SEL R17, R17, 0x1, P0 ;  /* 0x0000000111117807 */ /* 0x002fe20000000000 */
[----:B--2---:R-:W-:-:S04]  /*0b20*/  USHF.L.U32 UR39, UR39, 0x7, URZ ;  /* 0x0000000727277899 */ /* 0x004fc8000800063f */
[----:B------:R-:W-:Y:S02]  /*0b30*/  @UP0 UIADD3 UR8, UR39, 0x7f, URZ ;  /* 0x0000007f27080890 */ /* 0x000fe4000fffe03f */
[----:B------:R-:W-:Y:S01]  /*0b40*/  UIADD3 UR7, UR39, 0x7f, URZ ;  /* 0x0000007f27077890 */ /* 0x000fe2000fffe03f */
[CC--:B0-----:R-:W-:Y:S01]  /*0b50*/  IMAD R0, R17.reuse, R4.reuse, R0 ;  /* 0x0000000411007224 */ /* 0x0c1fe200078e0200 */
[----:B------:R-:W-:Y:S01]  /*0b60*/  UIMAD.WIDE.U32 UR8, UR8, UR9, URZ ;  /* 0x00000009080872a5 */ /* 0x000fe2000f8e003f */
[----:B------:R-:W-:-:S03]  /*0b70*/  IMAD R23, R17, R4, RZ ;  /* 0x0000000411177224 */ /* 0x000fc600078e02ff */
        /* <DEDUP_REMOVED lines=20> */
.L_x_4243:
[----:B------:R-:W-:-:S11]  /*0cc0*/  UISETP.NE.AND UP0, UPT, UR5, 0x1, UPT ;  /* 0x000000010500788c */ /* 0x000fd6000bf05270 */
[----:B------:R-:W-:Y:S02]  /*0cd0*/  @UP0 ULDC.64 UR10, c[0x0][0x9e8] ;  /* 0x00027a00000a0ab9 */ /* 0x000fe40000000a00 */
[----:B------:R-:W-:-:S04]  /*0ce0*/  UIMAD.WIDE.U32 UR8, UR4, UR10, URZ ;  /* 0x0000000a040872a5 */ /* 0x000fc8000f8e003f */
[----:B------:R-:W-:-:S12]  /*0cf0*/  @UP0 USHF.R.U32.HI UR4, URZ, UR11, UR9 ;  /* 0x0000000b3f040299 */ /* 0x000fd80008011609 */
.L_x_4244:
[----:B------:R-:W-:-:S06]  /*0d00*/  UIMAD UR4, UR4, UR5, UR5 ;  /* 0x00000005040472a4 */ /* 0x000fcc000f8e0205 */
[----:B------:R-:W-:-:S07]  /*0d10*/  VIMNMX R0, R0, UR4, PT ;  /* 0x0000000400007c48 */ /* 0x000fce000bfe0100 */
.L_x_4242:
[----:B------:R-:W-:Y:S01]  /*0d20*/  R2UR UR4, R19 ;  /* 0x00000000130472ca */ /* 0x000fe200000e0000 */
[CC--:B------:R-:W-:Y:S02]  /*0d30*/  IMAD R120, R17.reuse, R4.reuse, -R120 ;  /* 0x0000000411787224 */ /* 0x0c0fe400078e0a78 */
[----:B------:R-:W-:Y:S02]  /*0d40*/  VIADD R2, R0, 0x5f ;  /* 0x0000005f00027836 */ /* 0x000fe40000000000 */
[----:B------:R-:W-:Y:S01]  /*0d50*/  IMAD R0, R17, R4, 0x5f ;  /* 0x0000005f11007424 */ /* 0x000fe200078e0204 */
[----:B------:R-:W-:Y:S01]  /*0d60*/  R2UR UR7, R120 ;  /* 0x00000000780772ca */ /* 0x000fe200000e0000 */
[----:B------:R-:W-:-:S04]  /*0d70*/  IMAD.HI R2, R2, 0x2aaaaaab, RZ ;  /* 0x2aaaaaab02027827 */ /* 0x000fc800078e02ff */
[----:B------:R-:W-:Y:S01]  /*0d80*/  IMAD.HI R0, R0, 0x2aaaaaab, RZ ;  /* 0x2aaaaaab00007827 */ /* 0x000fe200078e02ff */
[----:B------:R-:W-:Y:S01]  /*0d90*/  SHF.R.U32.HI R5, RZ, 0x1f, R2 ;  /* 0x0000001fff057819 */ /* 0x000fe20000011602 */
[----:B------:R-:W-:-:S03]  /*0da0*/  UISETP.NE.AND UP0, UPT, UR4, URZ, UPT ;  /* 0x0000003f0400728c */ /* 0x000fc6000bf05270 */
[----:B------:R-:W-:Y:S01]  /*0db0*/  UMOV UR4, UR39 ;  /* 0x0000002700047c82 */ /* 0x000fe20008000000 */
[----:B------:R-:W-:Y:S02]  /*0dc0*/  SHF.R.U32.HI R3, RZ, 0x1f, R0 ;  /* 0x0000001fff037819 */ /* 0x000fe40000011600 */
[----:B------:R-:W-:Y:S02]  /*0dd0*/  LEA.HI.SX32 R2, R2, R5, 0x1c ;  /* 0x0000000502027211 */ /* 0x000fe400078fe2ff */
[----:B------:R-:W-:-:S03]  /*0de0*/  LEA.HI.SX32 R3, R0, R3, 0x1c ;  /* 0x0000000300037211 */ /* 0x000fc600078fe2ff */
[----:B------:R-:W-:Y:S01]  /*0df0*/  @UP0 ULDC UR8, c[0x0][0x44c] ;  /* 0x0001130000080ab9 */ /* 0x000fe20000000800 */
[----:B------:R-:W-:Y:S01]  /*0e00*/  @UP0 ULDC UR10, c[0x0][0x450] ;  /* 0x00011400000a0ab9 */ /* 0x000fe20000000800 */
[----:B------:R-:W-:Y:S01]  /*0e10*/  UIMAD.WIDE.U32 UR8, UR39, UR8, URZ ;  /* 0x00000008270872a5 */ /* 0x000fe2000f8e003f */
[----:B------:R-:W-:-:S03]  /*0e20*/  VIMNMX R16, R3, R2, PT ;  /* 0x0000000203107248 */ /* 0x000fc60003fe0100 */
        /* <DEDUP_REMOVED lines=17> */
.L_x_4246:
[----:B------:R-:W-:-:S11]  /*0f40*/  UISETP.NE.AND UP0, UPT, UR5, 0x1, UPT ;  /* 0x000000010500788c */ /* 0x000fd6000bf05270 */
[----:B------:R-:W-:Y:S02]  /*0f50*/  @UP0 ULDC.64 UR10, c[0x0][0x9e8] ;  /* 0x00027a00000a0ab9 */ /* 0x000fe40000000a00 */
[----:B------:R-:W-:-:S04]  /*0f60*/  UIMAD.WIDE.U32 UR8, UR4, UR10, URZ ;  /* 0x0000000a040872a5 */ /* 0x000fc8000f8e003f */
[----:B------:R-:W-:-:S12]  /*0f70*/  @UP0 USHF.R.U32.HI UR4, URZ, UR11, UR9 ;  /* 0x0000000b3f040299 */ /* 0x000fd80008011609 */
.L_x_4247:
[----:B------:R-:W-:-:S04]  /*0f80*/  UIMAD UR4, UR4, UR5, URZ ;  /* 0x00000005040472a4 */ /* 0x000fc8000f8e023f */
[----:B------:R-:W-:-:S04]  /*0f90*/  UISETP.LT.AND UP0, UPT, UR7, UR4, UPT ;  /* 0x000000040700728c */ /* 0x000fc8000bf01270 */
[----:B------:R-:W-:-:S12]  /*0fa0*/  USEL UR7, UR7, UR4, !UP0 ;  /* 0x0000000407077287 */ /* 0x000fd8000c000000 */
.L_x_4245:
[----:B------:R-:W-:Y:S02]  /*0fb0*/  UIMAD.WIDE UR4, UR7, 0x2aaaaaab, URZ ;  /* 0x2aaaaaab070478a5 */ /* 0x000fe4000f8e023f */
[----:B------:R-:W-:Y:S02]  /*0fc0*/  USHF.R.U32.HI UR11, URZ, 0x10, UR6 ;  /* 0x000000103f0b7899 */ /* 0x000fe40008011606 */
[----:B------:R-:W-:Y:S02]  /*0fd0*/  USHF.R.U32.HI UR4, URZ, 0x1f, UR5 ;  /* 0x0000001f3f047899 */ /* 0x000fe40008011605 */
[----:B------:R-:W-:Y:S02]  /*0fe0*/  ULOP3.LUT UR7, UR6, 0xffff, URZ, 0xc0, !UPT ;  /* 0x0000ffff06077892 */ /* 0x000fe4000f8ec03f */
[----:B------:R-:W-:-:S04]  /*0ff0*/  ULEA.HI.SX32 UR4, UR5, UR4, 0x1c ;  /* 0x0000000405047291 */ /* 0x000fc8000f8fe23f */
        /* <DEDUP_REMOVED lines=13> */
[----:B------:R-:W-:-:S03]  /*10d0*/  R2UR UR6, R0 ;  /* 0x00000000000672ca */ /* 0x000fc600000e0000 */
[----:B------:R-:W-:-:S04]  /*10e0*/  IMAD.MOV R5, RZ, RZ, -R5 ;  /* 0x000000ffff057224 */ /* 0x000fc800078e0a05 */
        /* <DEDUP_REMOVED lines=27> */
.L_x_4248:
[----:B------:R-:W-:Y:S02]  /*12a0*/  UIMAD UR5, UR7, UR4, UR10 ;  /* 0x00000004070572a4 */ /* 0x000fe4000f8e020a */
[----:B------:R-:W-:Y:S01]  /*12b0*/  IMAD.U32 R3, RZ, RZ, UR4 ;  /* 0x00000004ff037e24 */ /* 0x000fe2000f8e00ff */
[----:B------:R-:W-:Y:S02]  /*12c0*/  PLOP3.LUT P0, PT, PT, PT, PT, 0x80, 0x0 ;  /* 0x000000000000781c */ /* 0x000fe40003f0f070 */
[----:B------:R-:W-:Y:S02]  /*12d0*/  CS2R R118, SRZ ;  /* 0x0000000000767805 */ /* 0x000fe4000001ff00 */
[----:B------:R-:W-:Y:S02]  /*12e0*/  CS2R R116, SRZ ;  /* 0x0000000000747805 */ /* 0x000fe4000001ff00 */
[----:B------:R-:W-:Y:S02]  /*12f0*/  CS2R R114, SRZ ;  /* 0x0000000000727805 */ /* 0x000fe4000001ff00 */
[----:B------:R-:W-:Y:S01]  /*1300*/  VIADDMNMX R16, R3, UR5, R16, PT ;  /* 0x0000000503107c46 */ /* 0x000fe2000b800110 */
[----:B------:R-:W-:Y:S01]  /*1310*/  IMAD.U32 R22, RZ, RZ, UR5 ;  /* 0x00000005ff167e24 */ /* 0x000fe2000f8e00ff */
[----:B------:R-:W-:-:S02]  /*1320*/  CS2R R2, SRZ ;  /* 0x0000000000027805 */ /* 0x000fc4000001ff00 */
[----:B------:R-:W-:Y:S02]  /*1330*/  CS2R R112, SRZ ;  /* 0x0000000000707805 */ /* 0x000fe4000001ff00 */
[----:B------:R-:W-:Y:S02]  /*1340*/  ISETP.GT.AND P1, PT, R16, UR5, PT ;  /* 0x0000000510007c0c */ /* 0x000fe4000bf24270 */
        /* <DEDUP_REMOVED lines=79> */
.L_x_4250:
[----:B------:R-:W-:-:S04]  /*1840*/  SHF.L.U32 R0, RZ, 0x1f, RZ ;  /* 0x0000001fff007819 */ /* 0x000fc800000006ff */
[----:B------:R-:W0:Y:S02]  /*1850*/  SYNCS.PHASECHK.TRANS64.TRYWAIT P0, [UR38+0x30800], R0 ;  /* 0x03080000ff0075a7 */ /* 0x000e240008000166 */
[----:B0-----:R-:W-:Y:S05]  /*1860*/  @!P0 BRA `(.L_x_4251) ;  /* 0x0000012400248947 */ /* 0x001fea0003800000 */
.L_x_4384:
[----:B------:R-:W2:Y:S02]  /*1870*/  LDL R2, [R1+0x4] ;  /* 0x0000040001027983 */ /* 0x000ea40000100800 */
[----:B--2---:R-:W-:-:S13]  /*1880*/  R2UR UR4, R2 ;  /* 0x00000000020472ca */ /* 0x004fda00000e0000 */
[----:B------:R-:W-:-:S06]  /*1890*/  ULOP3.LUT UR4, UR4, 0x1, URZ, 0xfc, !UPT ;  /* 0x0000000104047892 */ /* 0x000fcc000f8efc3f */
[----:B------:R-:W-:-:S05]  /*18a0*/  IMAD.U32 R2, RZ, RZ, UR4 ;  /* 0x00000004ff027e24 */ /* 0x000fca000f8e00ff */
[----:B------:R-:W-:-:S13]  /*18b0*/  ISETP.NE.AND P0, PT, R2, 0x3, PT ;  /* 0x000000030200780c */ /* 0x000fda0003f05270 */
[----:B------:R-:W-:Y:S05]  /*18c0*/  @!P0 BRA `(.L_x_4252) ;  /* 0x0000000000048947 */ /* 0x000fea0003800000 */
[----:B------:R-:W-:Y:S01]  /*18d0*/  BPT.TRAP 0x1 ;  /* 0x000000040000795c */ /* 0x000fe20000300000 */
.L_x_4252:
[----:B------:R1:W2:Y:S01]  /*18e0*/  SYNCS.PHASECHK.TRANS64.TRYWAIT P1, [UR38+0x30830], R0 ;  /* 0x03083000ff0075a7 */ /* 0x0002a20008020166 */
[----:B------:R-:W-:Y:S05]  /*18f0*/  @!P0 BRA `(.L_x_4253) ;  /* 0x0000000000048947 */ /* 0x000fea0003800000 */
[----:B------:R-:W-:Y:S01]  /*1900*/  BPT.TRAP 0x1 ;  /* 0x000000040000795c */ /* 0x000fe20000300000 */
.L_x_4253:
[----:B------:R-:W-:-:S05]  /*1910*/  IMAD.U32 R6, RZ, RZ, UR40 ;  /* 0x00000028ff067e24 */ /* 0x000fca000f8e00ff */
[----:B------:R-:W-:Y:S01]  /*1920*/  LOP3.LUT R6, R6, 0x10000, RZ, 0xfc, !PT ;  /* 0x0001000006067812 */ /* 0x000fe200078efcff */
[----:B--2---:R-:W-:Y:S06]  /*1930*/  @P1 BRA `(.L_x_4254) ;  /* 0x0000000000081947 */ /* 0x004fec0003800000 */
[----:B------:R-:W2:Y:S02]  /*1940*/  SYNCS.PHASECHK.TRANS64.TRYWAIT P1, [UR38+0x30830], R0 ;  /* 0x03083000ff0075a7 */ /* 0x000ea40008020166 */
[----:B--2---:R-:W-:Y:S05]  /*1950*/  @!P1 BRA `(.L_x_4255) ;  /* 0x0000012400009947 */ /* 0x004fea0003800000 */
.L_x_4254:
[----:B------:R-:W-:Y:S05]  /*1960*/  WARPSYNC.ALL ;  /* 0x0000000000007948 */ /* 0x000fea0003800000 */
[----:B------:R-:W-:Y:S01]  /*1970*/  IMAD.MOV.U32 R7, RZ, RZ, 0x40000040 ;  /* 0x40000040ff077424 */ /* 0x000fe200078e00ff */
[----:B------:R-:W-:Y:S01]  /*1980*/  UIADD3 UR4, UR38, 0x1e400, URZ ;  /* 0x0001e40026047890 */ /* 0x000fe2000fffe03f */
[----:B------:R-:W-:Y:S01]  /*1990*/  R2UR UR8, R6 ;  /* 0x00000000060872ca */ /* 0x000fe200000e0000 */
[----:B------:R-:W-:Y:S02]  /*19a0*/  WARPGROUP.ARRIVE ;  /* 0x00000000000079c5 */ /* 0x000fe40000000000 */
        /* <DEDUP_REMOVED lines=24> */
[----:B------:R-:W-:Y:S01]  /*1b30*/  UMOV UR29, 0x40000040 ;  /* 0x40000040001d7882 */ /* 0x000fe20000000000 */
[----:B------:R-:W-:-:S03]  /*1b40*/  UMOV UR33, 0x40000040 ;  /* 0x4000004000217882 */ /* 0x000fc60000000000 */
[----:B------:R-:W-:Y:S02]  /*1b50*/  UIADD3 UR8, UR10, 0x2, URZ ;  /* 0x000000020a087890 */ /* 0x000fe4000fffe03f */
[----:B------:R-:W-:Y:S02]  /*1b60*/  UIADD3 UR12, UR10, 0x4, URZ ;  /* 0x000000040a0c7890 */ /* 0x000fe4000fffe03f */
[----:B------:R-:W-:Y:S02]  /*1b70*/  UIADD3 UR16, UR10, 0x6, URZ ;  /* 0x000000060a107890 */ /* 0x000fe4000fffe03f */
[----:B------:R-:W-:Y:S01]  /*1b80*/  UIADD3 UR20, UR10, 0x400, URZ ;  /* 0x000004000a147890 */ /* 0x000fe2000fffe03f */
[----:B------:R-:W-:Y:S01]  /*1b90*/  UMOV UR4, UR8 ;  /* 0x0000000800047c82 */ /* 0x000fe20008000000 */
[----:B------:R-:W-:Y:S02]  /*1ba0*/  UIADD3 UR24, UR10, 0x402, URZ ;  /* 0x000004020a187890 */ /* 0x000fe4000fffe03f */
[----:B------:R-:W-:-:S02]  /*1bb0*/  UIADD3 UR28, UR10, 0x404, URZ ;  /* 0x000004040a1c7890 */ /* 0x000fc4000fffe03f */
        /* <DEDUP_REMOVED lines=69> */
.L_x_4256:
[----:B01----:R-:W-:Y:S01]  /*2010*/  LOP3.LUT R0, R73, 0xffffff80, RZ, 0xc0, !PT ;  /* 0xffffff8049007812 */ /* 0x003fe200078ec0ff */
[----:B------:R-:W0:Y:S01]  /*2020*/  S2UR UR6, SR_CgaCtaId ;  /* 0x00000000000679c3 */ /* 0x000e220000008800 */
[----:B------:R-:W-:Y:S01]  /*2030*/  R2UR UR5, R19 ;  /* 0x00000000130572ca */ /* 0x000fe200000e0000 */
[----:B------:R-:W-:Y:S01]  /*2040*/  ULDC UR10, c[0x0][0x288] ;  /* 0x0000a200000a7ab9 */ /* 0x000fe20000000800 */
        /* <DEDUP_REMOVED lines=21> */
[----:B------:R-:W-:Y:S02]  /*21a0*/  IADD3 R4, R4, R3, -R8 ;  /* 0x0000000304047210 */ /* 0x000fe40007ffe808 */
[----:B------:R-:W-:Y:S01]  /*21b0*/  PLOP3.LUT P1, PT, PT, PT, UP1, 0x80, 0x0 ;  /* 0x000000000000781c */ /* 0x000fe20003f2f018 */
[----:B------:R-:W-:Y:S01]  /*21c0*/  IMAD.IADD R9, R72, 0x1, -R9 ;  /* 0x0000000148097824 */ /* 0x000fe200078e0a09 */
[----:B------:R-:W-:Y:S01]  /*21d0*/  PLOP3.LUT P2, PT, PT, PT, UP1, 0x80, 0x0 ;  /* 0x000000000000781c */ /* 0x000fe20003f4f018 */
[----:B------:R-:W-:Y:S01]  /*21e0*/  IMAD R4, R5, 0x40, R4 ;  /* 0x0000004005047824 */ /* 0x000fe200078e0204 */
[----:B------:R-:W-:Y:S01]  /*21f0*/  LOP3.LUT R11, R2, 0x7ffffffc, RZ, 0xc0, !PT ;  /* 0x7ffffffc020b7812 */ /* 0x000fe200078ec0ff */
[----:B------:R-:W-:Y:S02]  /*2200*/  IMAD.MOV.U32 R5, RZ, RZ, -0x60 ;  /* 0xffffffa0ff057424 */ /* 0x000fe400078e00ff */
[----:B------:R-:W-:Y:S01]  /*2210*/  IMAD R10, R9, 0x8, R4 ;  /* 0x00000008090a7824 */ /* 0x000fe200078e0204 */
[----:B------:R-:W-:Y:S01]  /*2220*/  UISETP.NE.AND UP0, UPT, UR4, URZ, UPT ;  /* 0x0000003f0400728c */ /* 0x000fe2000bf05270 */
[----:B------:R-:W-:-:S02]  /*2230*/  IMAD.IADD R11, R0, 0x1, -R11 ;  /* 0x00000001000b7824 */ /* 0x000fc400078e0a0b */
[----:B------:R-:W-:Y:S01]  /*2240*/  @UP1 ULDC UR4, c[0x0][0x44c] ;  /* 0x0001130000041ab9 */ /* 0x000fe20000000800 */
[----:B------:R-:W-:Y:S02]  /*2250*/  IMAD.MOV.U32 R3, RZ, RZ, R10 ;  /* 0x000000ffff037224 */ /* 0x000fe400078e000a */
[----:B------:R-:W-:Y:S01]  /*2260*/  @P1 IMAD.HI.U32 R4, R10, UR4, RZ ;  /* 0x000000040a041c27 */ /* 0x000fe2000f8e00ff */
[----:B------:R-:W-:Y:S01]  /*2270*/  UIADD3 UR4, UR38, 0x30840, URZ ;  /* 0x0003084026047890 */ /* 0x000fe2000fffe03f */
[----:B------:R-:W-:Y:S02]  /*2280*/  PLOP3.LUT P1, PT, PT, PT, UP0, 0x40, 0x0 ;  /* 0x000000000000781c */ /* 0x000fe40003f2e808 */
[C---:B------:R-:W-:Y:S01]  /*2290*/  IMAD R2, R16.reuse, R5, 0x61 ;  /* 0x0000006110027424 */ /* 0x040fe200078e0205 */
[----:B------:R-:W-:Y:S01]  /*22a0*/  @P2 SHF.R.U32.HI R3, RZ, UR5, R4 ;  /* 0x00000005ff032c19 */ /* 0x000fe20008011604 */
[----:B0-----:R-:W-:Y:S01]  /*22b0*/  UPRMT UR4, UR6, 0x654, UR4 ;  /* 0x0000065406047896 */ /* 0x001fe20008000004 */
[----:B------:R-:W-:-:S02]  /*22c0*/  IMAD R0, R16, -0x60, R23 ;  /* 0xffffffa010007824 */ /* 0x000fc400078e0217 */
[C---:B------:R-:W-:Y:S01]  /*22d0*/  IMAD R4, R11.reuse, -0x2, R2 ;  /* 0xfffffffe0b047824 */ /* 0x040fe200078e0202 */
[----:B------:R-:W0:Y:S01]  /*22e0*/  SHFL.IDX PT, R72, R3, RZ, 0x1c1f ;  /* 0x001c1fff03487589 */ /* 0x000e2200000e0000 */
[----:B------:R-:W-:Y:S01]  /*22f0*/  VIADD R0, R0, 0x60 ;  /* 0x0000006000007836 */ /* 0x000fe20000000000 */
[----:B------:R-:W-:Y:S01]  /*2300*/  ULDC UR6, c[0x0][0x9e0] ;  /* 0x0002780000067ab9 */ /* 0x000fe20000000800 */
[----:B------:R-:W-:Y:S01]  /*2310*/  VIADD R14, R2, 0xffffffff ;  /* 0xffffffff020e7836 */ /* 0x000fe20000000000 */
[----:B------:R-:W-:Y:S01]  /*2320*/  IADD3 R5, R4, -UR10, R23 ;  /* 0x8000000a04057c10 */ /* 0x000fe2000fffe017 */
[----:B------:R-:W-:Y:S01]  /*2330*/  SYNCS.ARRIVE.TRANS64.RED.A1T0 RZ, [UR4], RZ ;  /* 0x000000ffffff79a7 */ /* 0x000fe20008100404 */
[----:B------:R-:W-:Y:S01]  /*2340*/  ULDC UR4, c[0x0][0x9dc] ;  /* 0x0002770000047ab9 */ /* 0x000fe20000000800 */
[----:B------:R-:W-:Y:S01]  /*2350*/  IMAD R8, R11, -0x2, R0 ;  /* 0xfffffffe0b087824 */ /* 0x000fe200078e0200 */
[----:B------:R-:W-:Y:S01]  /*2360*/  ULOP3.LUT UR5, URZ, UR4, URZ, 0x33, !UPT ;  /* 0x000000043f057292 */ /* 0x000fe2000f8e333f */
[----:B------:R-:W-:-:S02]  /*2370*/  VIADD R9, R5, UR6 ;  /* 0x0000000605097c36 */ /* 0x000fc40008000000 */
[----:B------:R-:W-:-:S03]  /*2380*/  VIADD R20, R4, 0xffffffff ;  /* 0xffffffff04147836 */ /* 0x000fc60000000000 */
[----:B------:R-:W-:Y:S02]  /*2390*/  VIADD R13, R5, UR5 ;  /* 0x00000005050d7c36 */ /* 0x000fe40008000000 */
[----:B------:R-:W-:Y:S01]  /*23a0*/  IMAD.U32 R12, RZ, RZ, UR5 ;  /* 0x00000005ff0c7e24 */ /* 0x000fe2000f8e00ff */
[----:B0-----:R-:W-:Y:S01]  /*23b0*/  VIADDMNMX R0, R72, R9, R8, PT ;  /* 0x0000000948007246 */ /* 0x001fe20003800108 */
[----:B------:R-:W-:Y:S01]  /*23c0*/  IMAD.IADD R2, R13, 0x1, R72 ;  /* 0x000000010d027824 */ /* 0x000fe200078e0248 */
[----:B------:R-:W-:Y:S06]  /*23d0*/  @P1 BRA `(.L_x_4257) ;  /* 0x00000000005c1947 */ /* 0x000fec0003800000 */
[----:B------:R-:W-:Y:S01]  /*23e0*/  IADD3 R5, R23, -UR10, R72 ;  /* 0x8000000a17057c10 */ /* 0x000fe2000fffe048 */
        /* <DEDUP_REMOVED lines=12> */
.L_x_4259:
[----:B------:R-:W-:Y:S02]  /*24b0*/  ULDC UR4, c[0x0][0x9e4] ;  /* 0x0002790000047ab9 */ /* 0x000fe40000000800 */
[----:B------:R-:W-:-:S05]  /*24c0*/  IMAD.U32 R15, RZ, RZ, UR4 ;  /* 0x00000004ff0f7e24 */ /* 0x000fca000f8e00ff */
[----:B------:R-:W-:-:S13]  /*24d0*/  ISETP.NE.AND P1, PT, R15, 0x1, PT ;  /* 0x000000010f00780c */ /* 0x000fda0003f25270 */
[----:B------:R-:W0:Y:S02]  /*24e0*/  @P1 LDC.64 R72, c[0x0][0x9e8] ;  /* 0x00027a00ff481b82 */ /* 0x000e240000000a00 */
[----:B0-----:R-:W-:-:S05]  /*24f0*/  @P1 IMAD.HI.U32 R4, R5, R72, RZ ;  /* 0x0000004805041227 */ /* 0x001fca00078e00ff */
[----:B------:R-:W-:-:S07]  /*2500*/  @P1 SHF.R.U32.HI R5, RZ, R73, R4 ;  /* 0x00000049ff051219 */ /* 0x000fce0000011604 */
.L_x_4260:
[----:B------:R-:W-:Y:S05]  /*2510*/  BSYNC B0 ;  /* 0x0000000000007941 */ /* 0x000fea0003800000 */
.L_x_4258:
[----:B------:R-:W-:-:S05]  /*2520*/  IMAD R5, R5, R15, R20 ;  /* 0x0000000f05057224 */ /* 0x000fca00078e0214 */
[----:B------:R-:W-:Y:S02]  /*2530*/  VIADDMNMX R0, R5, R15, R0, PT ;  /* 0x0000000f05007246 */ /* 0x000fe40003800100 */
[----:B------:R-:W-:-:S07]  /*2540*/  VIMNMX R2, R2, R5, !PT ;  /* 0x0000000502027248 */ /* 0x000fce0007fe0100 */
.L_x_4257:
[C---:B------:R-:W-:Y:S02]  /*2550*/  ISETP.GE.AND P2, PT, R14.reuse, 0x9, PT ;  /* 0x000000090e00780c */ /* 0x040fe40003f46270 */
[----:B------:R-:W-:Y:S02]  /*2560*/  ISETP.GE.AND P1, PT, R14, 0x2, PT ;  /* 0x000000020e00780c */ /* 0x000fe40003f26270 */
[C---:B------:R-:W-:Y:S02]  /*2570*/  ISETP.GT.AND P3, PT, R2.reuse, 0x8, !P2 ;  /* 0x000000080200780c */ /* 0x040fe40005764270 */
[----:B------:R-:W-:Y:S02]  /*2580*/  ISETP.GT.AND P4, PT, R2, 0x1, !P1 ;  /* 0x000000010200780c */ /* 0x000fe40004f84270 */
[----:B------:R-:W-:Y:S02]  /*2590*/  ISETP.LT.OR P3, PT, R0, 0x9, P3 ;  /* 0x000000090000780c */ /* 0x000fe40001f61670 */
[----:B------:R-:W-:-:S02]  /*25a0*/  ISETP.GE.AND P5, PT, R14, 0x11, PT ;  /* 0x000000110e00780c */ /* 0x000fc40003fa6270 */
[----:B------:R-:W-:Y:S02]  /*25b0*/  ISETP.LT.OR P4, PT, R0, 0x2, P4 ;  /* 0x000000020000780c */ /* 0x000fe40002781670 */
[----:B------:R-:W-:Y:S02]  /*25c0*/  FSEL R28, R28, -INF , !P3 ;  /* 0xff8000001c1c7808 */ /* 0x000fe40005800000 */
        /* <DEDUP_REMOVED lines=82> */
[----:B------:R-:W-:Y:S02]  /*2af0*/  P2R R29, PR, RZ, 0x20 ;  /* 0x00000020ff1d7803 */ /* 0x000fe40000000000 */
[----:B------:R-:W-:Y:S02]  /*2b00*/  FSEL R90, R61, -INF , !P3 ;  /* 0xff8000003d5a7808 */ /* 0x000fe40005800000 */
[----:B------:R-:W-:Y:S02]  /*2b10*/  ISETP.GE.AND P3, PT, R14, 0x51, PT ;  /* 0x000000510e00780c */ /* 0x000fe40003f66270 */
[----:B------:R-:W-:Y:S02]  /*2b20*/  P2R R21, PR, RZ, 0x40 ;  /* 0x00000040ff157803 */ /* 0x000fe40000000000 */
[----:B------:R-:W-:Y:S02]  /*2b30*/  ISETP.GT.AND P4, PT, R2, 0x50, !P3 ;  /* 0x000000500200780c */ /* 0x000fe40005f84270 */
[----:B------:R-:W-:-:S02]  /*2b40*/  R2UR UR4, R18 ;  /* 0x00000000120472ca */ /* 0x000fc400000e0000 */
        /* <DEDUP_REMOVED lines=18> */
[----:B------:R-:W-:-:S04]  /*2c70*/  ISETP.GT.AND P6, PT, R2, 0x59, !P6 ;  /* 0x000000590200780c */ /* 0x000fc800077c4270 */
[----:B------:R-:W-:Y:S02]  /*2c80*/  ISETP.LT.OR P6, PT, R0, 0x5a, P6 ;  /* 0x0000005a0000780c */ /* 0x000fe400037c1670 */
[----:B------:R-:W0:Y:S02]  /*2c90*/  SHFL.IDX PT, R0, R3, 0x1, 0x1c1f ;  /* 0x003c1f0003007f89 */ /* 0x000e2400000e0000 */
[----:B------:R-:W-:Y:S02]  /*2ca0*/  FSEL R94, R69, -INF , !P6 ;  /* 0xff800000455e7808 */ /* 0x000fe40007000000 */
[----:B------:R-:W-:Y:S02]  /*2cb0*/  PLOP3.LUT P6, PT, PT, PT, UP0, 0x40, 0x0 ;  /* 0x000000000000781c */ /* 0x000fe40003fce808 */
[----:B0-----:R-:W-:Y:S01]  /*2cc0*/  VIADDMNMX R2, R0, R9, R8, PT ;  /* 0x0000000900027246 */ /* 0x001fe20003800108 */
[----:B------:R-:W-:-:S10]  /*2cd0*/  IMAD.IADD R4, R13, 0x1, R0 ;  /* 0x000000010d047824 */ /* 0x000fd400078e0200 */
[----:B------:R-:W-:Y:S05]  /*2ce0*/  @P6 BRA `(.L_x_4261) ;  /* 0x00000000005c6947 */ /* 0x000fea0003800000 */
        /* <DEDUP_REMOVED lines=13> */
.L_x_4263:
[----:B------:R-:W-:Y:S02]  /*2dc0*/  ULDC UR4, c[0x0][0x9e4] ;  /* 0x0002790000047ab9 */ /* 0x000fe40000000800 */
[----:B------:R-:W-:-:S05]  /*2dd0*/  IMAD.U32 R5, RZ, RZ, UR4 ;  /* 0x00000004ff057e24 */ /* 0x000fca000f8e00ff */
[----:B------:R-:W-:-:S13]  /*2de0*/  ISETP.NE.AND P6, PT, R5, 0x1, PT ;  /* 0x000000010500780c */ /* 0x000fda0003fc5270 */
[----:B------:R-:W0:Y:S02]  /*2df0*/  @P6 LDC.64 R8, c[0x0][0x9e8] ;  /* 0x00027a00ff086b82 */ /* 0x000e240000000a00 */
[----:B0-----:R-:W-:-:S05]  /*2e00*/  @P6 IMAD.HI.U32 R0, R3, R8, RZ ;  /* 0x0000000803006227 */ /* 0x001fca00078e00ff */
[----:B------:R-:W-:-:S07]  /*2e10*/  @P6 SHF.R.U32.HI R3, RZ, R9, R0 ;  /* 0x00000009ff036219 */ /* 0x000fce0000011600 */
.L_x_4264:
[----:B------:R-:W-:Y:S05]  /*2e20*/  BSYNC B0 ;  /* 0x0000000000007941 */ /* 0x000fea0003800000 */
.L_x_4262:
[----:B------:R-:W-:-:S05]  /*2e30*/  IMAD R3, R3, R5, R20 ;  /* 0x0000000503037224 */ /* 0x000fca00078e0214 */
[----:B------:R-:W-:Y:S02]  /*2e40*/  VIADDMNMX R2, R3, R5, R2, PT ;  /* 0x0000000503027246 */ /* 0x000fe40003800102 */
[----:B------:R-:W-:-:S07]  /*2e50*/  VIMNMX R4, R4, R3, !PT ;  /* 0x0000000304047248 */ /* 0x000fce0007fe0100 */
.L_x_4261:
[C---:B------:R-:W-:Y:S02]  /*2e60*/  ISETP.GT.AND P1, PT, R4.reuse, 0x1, !P1 ;  /* 0x000000010400780c */ /* 0x040fe40004f24270 */
[----:B------:R-:W-:Y:S02]  /*2e70*/  ISETP.GT.AND P2, PT, R4, 0x8, !P2 ;  /* 0x000000080400780c */ /* 0x000fe40005744270 */
[C---:B------:R-:W-:Y:S02]  /*2e80*/  ISETP.LT.OR P1, PT, R2.reuse, 0x2, P1 ;  /* 0x000000020200780c */ /* 0x040fe40000f21670 */
[----:B------:R-:W-:Y:S02]  /*2e90*/  ISETP.LT.OR P2, PT, R2, 0x9, P2 ;  /* 0x000000090200780c */ /* 0x000fe40001741670 */
[----:B------:R-:W-:Y:S02]  /*2ea0*/  FSEL R27, R27, -INF , !P1 ;  /* 0xff8000001b1b7808 */ /* 0x000fe40004800000 */
[----:B------:R-:W-:-:S02]  /*2eb0*/  ISETP.NE.AND P1, PT, R21, RZ, PT ;  /* 0x000000ff1500720c */ /* 0x000fc40003f25270 */
[----:B------:R-:W-:Y:S02]  /*2ec0*/  FSEL R9, R30, -INF , !P2 ;  /* 0xff8000001e097808 */ /* 0x000fe40005000000 */
[----:B------:R-:W-:Y:S02]  /*2ed0*/  ISETP.GT.AND P1, PT, R4, 0x9, !P1 ;  /* 0x000000090400780c */ /* 0x000fe40004f24270 */
[----:B------:R-:W-:Y:S02]  /*2ee0*/  ISETP.NE.AND P2, PT, R29, RZ, PT ;  /* 0x000000ff1d00720c */ /* 0x000fe40003f45270 */
[----:B------:R-:W-:Y:S02]  /*2ef0*/  ISETP.LT.OR P1, PT, R2, 0xa, P1 ;  /* 0x0000000a0200780c */ /* 0x000fe40000f21670 */
[----:B------:R-:W-:Y:S02]  /*2f00*/  ISETP.NE.AND P6, PT, R33, RZ, PT ;  /* 0x000000ff2100720c */ /* 0x000fe40003fc5270 */
        /* <DEDUP_REMOVED lines=8> */
[----:B------:R-:W-:Y:S02]  /*2f90*/  ISETP.GT.AND P1, PT, R4, 0x11, !P2 ;  /* 0x000000110400780c */ /* 0x000fe40005724270 */
[----:B------:R-:W-:Y:S02]  /*2fa0*/  FMNMX.FTZ R0, R32, R0, !PT ;  /* 0x0000000020007209 */ /* 0x000fe40007810000 */
[----:B------:R-:W-:Y:S02]  /*2fb0*/  ISETP.LT.OR P1, PT, R2, 0x12, P1 ;  /* 0x000000120200780c */ /* 0x000fe40000f21670 */
[----:B------:R-:W-:Y:S02]  /*2fc0*/  FMNMX.FTZ R0, R76, R0, !PT ;  /* 0x000000004c007209 */ /* 0x000fe40007810000 */
[----:B------:R-:W-:-:S02]  /*2fd0*/  FSEL R35, R35, -INF , !P1 ;  /* 0xff80000023237808 */ /* 0x000fc40004800000 */
[----:B------:R-:W-:Y:S02]  /*2fe0*/  ISETP.GT.AND P1, PT, R4, 0x18, !P6 ;  /* 0x000000180400780c */ /* 0x000fe40007724270 */
[----:B------:R-:W-:Y:S02]  /*2ff0*/  ISETP.NE.AND P6, PT, R15, RZ, PT ;  /* 0x000000ff0f00720c */ /* 0x000fe40003fc5270 */
        /* <DEDUP_REMOVED lines=43> */
[----:B------:R-:W-:Y:S01]  /*32b0*/  ISETP.NE.AND P2, PT, R53, RZ, PT ;  /* 0x000000ff3500720c */ /* 0x000fe20003f45270 */
[----:B------:R-:W0:Y:S01]  /*32c0*/  SHFL.BFLY PT, R5, R8, 0x2, 0x1f ;  /* 0x0c401f0008057f89 */ /* 0x000e2200000e0000 */
[----:B------:R-:W-:Y:S02]  /*32d0*/  FSEL R29, R50, -INF , !P1 ;  /* 0xff800000321d7808 */ /* 0x000fe40004800000 */
[----:B------:R-:W-:-:S02]  /*32e0*/  ISETP.NE.AND P1, PT, R79, RZ, PT ;  /* 0x000000ff4f00720c */ /* 0x000fc40003f25270 */
[----:B------:R-:W-:Y:S02]  /*32f0*/  R2UR UR4, R18 ;  /* 0x00000000120472ca */ /* 0x000fe400000e0000 */
[C---:B------:R-:W-:Y:S02]  /*3300*/  ISETP.GT.AND P1, PT, R4.reuse, 0x31, !P1 ;  /* 0x000000310400780c */ /* 0x040fe40004f24270 */
[----:B------:R-:W-:Y:S02]  /*3310*/  ISETP.GT.AND P3, PT, R4, 0x50, !P3 ;  /* 0x000000500400780c */ /* 0x000fe40005f64270 */
[----:B------:R-:W-:Y:S02]  /*3320*/  ISETP.LT.OR P1, PT, R2, 0x32, P1 ;  /* 0x000000320200780c */ /* 0x000fe40000f21670 */
[----:B------:R-:W-:Y:S02]  /*3330*/  ISETP.GT.AND P4, PT, R4, 0x51, !P4 ;  /* 0x000000510400780c */ /* 0x000fe40006784270 */
[----:B------:R-:W-:-:S02]  /*3340*/  FSEL R51, R51, -INF , !P1 ;  /* 0xff80000033337808 */ /* 0x000fc40004800000 */
[----:B------:R-:W-:Y:S01]  /*3350*/  ISETP.NE.AND P1, PT, R49, RZ, PT ;  /* 0x000000ff3100720c */ /* 0x000fe20003f25270 */
[----:B------:R-:W-:Y:S01]  /*3360*/  UISETP.NE.AND UP0, UPT, UR4, URZ, UPT ;  /* 0x0000003f0400728c */ /* 0x000fe2000bf05270 */
[----:B------:R-:W-:Y:S02]  /*3370*/  ISETP.LT.OR P3, PT, R2, 0x51, P3 ;  /* 0x000000510200780c */ /* 0x000fe40001f61670 */
[C---:B------:R-:W-:Y:S01]  /*3380*/  ISETP.GT.AND P1, PT, R4.reuse, 0x38, !P1 ;  /* 0x000000380400780c */ /* 0x040fe20004f24270 */
[----:B------:R-:W-:Y:S01]  /*3390*/  ULDC UR4, c[0x0][0x988] ;  /* 0x0002620000047ab9 */ /* 0x000fe20000000800 */
[----:B------:R-:W-:Y:S01]  /*33a0*/  ISETP.GT.AND P5, PT, R4, 0x58, !P5 ;  /* 0x000000580400780c */ /* 0x000fe20006fa4270 */
[----:B------:R-:W-:Y:S01]  /*33b0*/  IMAD.U32 R0, RZ, RZ, UR4 ;  /* 0x00000004ff007e24 */ /* 0x000fe2000f8e00ff */
[----:B------:R-:W-:Y:S02]  /*33c0*/  ISETP.LT.OR P1, PT, R2, 0x39, P1 ;  /* 0x000000390200780c */ /* 0x000fe40000f21670 */
[----:B0-----:R-:W-:-:S02]  /*33d0*/  FMNMX.FTZ R14, R8, R5, !PT ;  /* 0x00000005080e7209 */ /* 0x001fc40007810000 */
[----:B------:R-:W-:Y:S02]  /*33e0*/  FSEL R33, R54, -INF , !P1 ;  /* 0xff80000036217808 */ /* 0x000fe40004800000 */
[----:B------:R-:W-:Y:S01]  /*33f0*/  ISETP.NE.AND P1, PT, R81, RZ, PT ;  /* 0x000000ff5100720c */ /* 0x000fe20003f25270 */
[----:B------:R-:W0:Y:S01]  /*3400*/  SHFL.BFLY PT, R5, R14, 0x1, 0x1f ;  /* 0x0c201f000e057f89 */ /* 0x000e2200000e0000 */
[----:B------:R-:W-:Y:S02]  /*3410*/  ISETP.LT.OR P4, PT, R2, 0x52, P4 ;  /* 0x000000520200780c */ /* 0x000fe40002781670 */
[----:B------:R-:W-:Y:S02]  /*3420*/  ISETP.GT.AND P1, PT, R4, 0x39, !P1 ;  /* 0x000000390400780c */ /* 0x000fe40004f24270 */
[----:B------:R-:W-:Y:S02]  /*3430*/  FSEL R45, R66, -INF , !P3 ;  /* 0xff800000422d7808 */ /* 0x000fe40005800000 */
[----:B------:R-:W-:-:S02]  /*3440*/  ISETP.LT.OR P1, PT, R2, 0x3a, P1 ;  /* 0x0000003a0200780c */ /* 0x000fc40000f21670 */
[----:B------:R-:W-:Y:S02]  /*3450*/  ISETP.LT.OR P5, PT, R2, 0x59, P5 ;  /* 0x000000590200780c */ /* 0x000fe40002fa1670 */
[----:B------:R-:W-:Y:S02]  /*3460*/  FSEL R55, R55, -INF , !P1 ;  /* 0xff80000037377808 */ /* 0x000fe40004800000 */
[----:B------:R-:W-:Y:S02]  /*3470*/  ISETP.GT.AND P1, PT, R4, 0x40, !P2 ;  /* 0x000000400400780c */ /* 0x000fe40005724270 */
[----:B------:R-:W-:Y:S02]  /*3480*/  ISETP.NE.AND P2, PT, R57, RZ, PT ;  /* 0x000000ff3900720c */ /* 0x000fe40003f45270 */
[----:B------:R-:W-:Y:S02]  /*3490*/  ISETP.LT.OR P1, PT, R2, 0x41, P1 ;  /* 0x000000410200780c */ /* 0x000fe40000f21670 */
[----:B------:R-:W-:-:S02]  /*34a0*/  ISETP.GT.AND P2, PT, R4, 0x49, !P2 ;  /* 0x000000490400780c */ /* 0x000fc40005744270 */
[----:B------:R-:W-:Y:S02]  /*34b0*/  FSEL R37, R58, -INF , !P1 ;  /* 0xff8000003a257808 */ /* 0x000fe40004800000 */
[----:B------:R-:W-:Y:S02]  /*34c0*/  ISETP.GT.AND P1, PT, R4, RZ, !P6 ;  /* 0x000000ff0400720c */ /* 0x000fe40007724270 */
[----:B0-----:R-:W-:Y:S02]  /*34d0*/  FMNMX.FTZ R5, R14, R5, !PT ;  /* 0x000000050e057209 */ /* 0x001fe40007810000 */
[----:B------:R-:W-:Y:S02]  /*34e0*/  ISETP.LT.OR P1, PT, R2, 0x1, P1 ;  /* 0x000000010200780c */ /* 0x000fe40000f21670 */
[----:B------:R-:W-:Y:S01]  /*34f0*/  ISETP.NE.AND P6, PT, R83, RZ, PT ;  /* 0x000000ff5300720c */ /* 0x000fe20003fc5270 */
[----:B------:R-:W-:Y:S01]  /*3500*/  FMUL.FTZ R20, R5, R0 ;  /* 0x0000000005147220 */ /* 0x000fe20000410000 */
[----:B------:R-:W-:-:S02]  /*3510*/  FSEL R3, R26, -INF , !P1 ;  /* 0xff8000001a037808 */ /* 0x000fc40004800000 */
[----:B------:R-:W-:Y:S02]  /*3520*/  FSETP.NEU.FTZ.AND P1, PT, R5, -INF , PT ;  /* 0xff8000000500780b */ /* 0x000fe40003f3d000 */
[----:B------:R-:W-:Y:S02]  /*3530*/  FMNMX.FTZ R8, R3, R27, !PT ;  /* 0x0000001b03087209 */ /* 0x000fe40007810000 */
[----:B------:R-:W-:Y:S02]  /*3540*/  FSEL R57, R20, RZ, P1 ;  /* 0x000000ff14397208 */ /* 0x000fe40000800000 */
[----:B------:R-:W-:Y:S02]  /*3550*/  FMNMX.FTZ R8, R9, R8, !PT ;  /* 0x0000000809087209 */ /* 0x000fe40007810000 */
[----:B------:R-:W-:Y:S01]  /*3560*/  ISETP.GT.AND P1, PT, R4, 0x41, !P6 ;  /* 0x000000410400780c */ /* 0x000fe20007724270 */
[--C-:B------:R-:W-:Y:S01]  /*3570*/  FFMA.FTZ R14, R24, R0, -R57.reuse ;  /* 0x00000000180e7223 */ /* 0x100fe20000010839 */
[----:B------:R-:W-:Y:S01]  /*3580*/  FMNMX.FTZ R8, R31, R8, !PT ;  /* 0x000000081f087209 */ /* 0x000fe20007810000 */
[-CC-:B------:R-:W-:Y:S01]  /*3590*/  FFMA.FTZ R20, R72, R0.reuse, -R57.reuse ;  /* 0x0000000048147223 */ /* 0x180fe20000010839 */
[----:B------:R-:W-:Y:S01]  /*35a0*/  ISETP.LT.OR P1, PT, R2, 0x42, P1 ;  /* 0x000000420200780c */ /* 0x000fe20000f21670 */
[--C-:B------:R-:W-:Y:S01]  /*35b0*/  FFMA.FTZ R24, R28, R0, -R57.reuse ;  /* 0x000000001c187223 */ /* 0x100fe20000010839 */
[----:B------:R-:W-:Y:S01]  /*35c0*/  FMNMX.FTZ R8, R13, R8, !PT ;  /* 0x000000080d087209 */ /* 0x000fe20007810000 */
[----:B------:R-:W-:Y:S01]  /*35d0*/  MUFU.EX2 R14, R14 ;  /* 0x0000000e000e7308 */ /* 0x000fe20000000800 */
[----:B------:R-:W-:Y:S01]  /*35e0*/  FSEL R59, R59, -INF , !P1 ;  /* 0xff8000003b3b7808 */ /* 0x000fe20004800000 */
[--C-:B------:R-:W-:Y:S01]  /*35f0*/  FFMA.FTZ R26, R74, R0, -R57.reuse ;  /* 0x000000004a1a7223 */ /* 0x100fe20000010839 */
[----:B------:R-:W-:Y:S01]  /*3600*/  FMNMX.FTZ R8, R35, R8, !PT ;  /* 0x0000000823087209 */ /* 0x000fe20007810000 */
[-CC-:B------:R-:W-:Y:S01]  /*3610*/  FFMA.FTZ R28, R32, R0.reuse, -R57.reuse ;  /* 0x00000000201c7223 */ /* 0x180fe20000010839 */
[----:B------:R-:W-:Y:S01]  /*3620*/  ISETP.NE.AND P1, PT, R85, RZ, PT ;  /* 0x000000ff5500720c */ /* 0x000fe20003f25270 */
[--C-:B------:R-:W-:Y:S01]  /*3630*/  FFMA.FTZ R34, R84, R0, -R57.reuse ;  /* 0x0000000054227223 */ /* 0x100fe20000010839 */
[----:B------:R-:W-:Y:S01]  /*3640*/  FMNMX.FTZ R8, R15, R8, !PT ;  /* 0x000000080f087209 */ /* 0x000fe20007810000 */
[----:B------:R-:W-:Y:S01]  /*3650*/  MUFU.EX2 R24, R24 ;  /* 0x0000001800187308 */ /* 0x000fe20000000800 */
[----:B------:R-:W-:Y:S01]  /*3660*/  ISETP.GT.AND P1, PT, R4, 0x48, !P1 ;  /* 0x000000480400780c */ /* 0x000fe20004f24270 */
[--C-:B------:R-:W-:Y:S01]  /*3670*/  FFMA.FTZ R42, R92, R0, -R57.reuse ;  /* 0x000000005c2a7223 */ /* 0x100fe20000010839 */
[----:B------:R-:W-:Y:S01]  /*3680*/  FMNMX.FTZ R8, R39, R8, !PT ;  /* 0x0000000827087209 */ /* 0x000fe20007810000 */
[-CC-:B------:R-:W-:Y:S01]  /*3690*/  FFMA.FTZ R30, R82, R0.reuse, -R57.reuse ;  /* 0x00000000521e7223 */ /* 0x180fe20000010839 */
[----:B------:R-:W-:Y:S01]  /*36a0*/  ISETP.LT.OR P1, PT, R2, 0x49, P1 ;  /* 0x000000490200780c */ /* 0x000fe20000f21670 */
[--C-:B------:R-:W-:Y:S01]  /*36b0*/  FFMA.FTZ R32, R48, R0, -R57.reuse ;  /* 0x0000000030207223 */ /* 0x100fe20000010839 */
[----:B------:R-:W-:Y:S01]  /*36c0*/  FMNMX.FTZ R8, R21, R8, !PT ;  /* 0x0000000815087209 */ /* 0x000fe20007810000 */
[----:B------:R0:W-:Y:S01]  /*36d0*/  MUFU.EX2 R65, R26 ;  /* 0x0000001a00417308 */ /* 0x0001e20000000800 */
[----:B------:R-:W-:Y:S01]  /*36e0*/  ISETP.LT.OR P2, PT, R2, 0x4a, P2 ;  /* 0x0000004a0200780c */ /* 0x000fe20001741670 */
[----:B------:R-:W-:Y:S01]  /*36f0*/  FFMA.FTZ R38, R86, R0, -R57 ;  /* 0x0000000056267223 */ /* 0x000fe20000010839 */
[----:B------:R-:W-:-:S02]  /*3700*/  FMNMX.FTZ R8, R43, R8, !PT ;  /* 0x000000082b087209 */ /* 0x000fc40007810000 */
[----:B------:R-:W-:Y:S02]  /*3710*/  FSEL R41, R62, -INF , !P1 ;  /* 0xff8000003e297808 */ /* 0x000fe40004800000 */
[----:B------:R-:W-:Y:S01]  /*3720*/  FMNMX.FTZ R8, R25, R8, !PT ;  /* 0x0000000819087209 */ /* 0x000fe20007810000 */
[----:B------:R-:W-:Y:S01]  /*3730*/  MUFU.EX2 R28, R28 ;  /* 0x0000001c001c7308 */ /* 0x000fe20000000800 */
[----:B------:R-:W-:Y:S01]  /*3740*/  FSEL R63, R63, -INF , !P2 ;  /* 0xff8000003f3f7808 */ /* 0x000fe20005000000 */
[--C-:B0-----:R-:W-:Y:S01]  /*3750*/  FFMA.FTZ R26, R36, R0, -R57.reuse ;  /* 0x00000000241a7223 */ /* 0x101fe20000010839 */
[----:B------:R-:W-:Y:S01]  /*3760*/  FMNMX.FTZ R8, R47, R8, !PT ;  /* 0x000000082f087209 */ /* 0x000fe20007810000 */
[--C-:B------:R-:W-:Y:S01]  /*3770*/  FFMA.FTZ R36, R52, R0, -R57.reuse ;  /* 0x0000000034247223 */ /* 0x100fe20000010839 */
[----:B------:R-:W-:Y:S02]  /*3780*/  ISETP.NE.AND P6, PT, R61, RZ, PT ;  /* 0x000000ff3d00720c */ /* 0x000fe40003fc5270 */
[----:B------:R-:W-:Y:S01]  /*3790*/  FMNMX.FTZ R8, R29, R8, !PT ;  /* 0x000000081d087209 */ /* 0x000fe20007810000 */
[----:B------:R0:W1:Y:S01]  /*37a0*/  MUFU.EX2 R61, R20 ;  /* 0x00000014003d7308 */ /* 0x0000620000000800 */
[----:B------:R-:W-:Y:S01]  /*37b0*/  ISETP.GT.AND P6, PT, R4, 0x59, !P6 ;  /* 0x000000590400780c */ /* 0x000fe200077c4270 */
[----:B------:R-:W-:Y:S01]  /*37c0*/  FFMA.FTZ R4, R78, R0, -R57 ;  /* 0x000000004e047223 */ /* 0x000fe20000010839 */
[----:B------:R-:W-:-:S02]  /*37d0*/  FMNMX.FTZ R8, R51, R8, !PT ;  /* 0x0000000833087209 */ /* 0x000fc40007810000 */
[----:B------:R-:W-:Y:S02]  /*37e0*/  FSEL R67, R67, -INF , !P4 ;  /* 0xff80000043437808 */ /* 0x000fe40006000000 */
[----:B------:R-:W-:Y:S01]  /*37f0*/  FMNMX.FTZ R8, R33, R8, !PT ;  /* 0x0000000821087209 */ /* 0x000fe20007810000 */
[----:B------:R2:W-:Y:S01]  /*3800*/  MUFU.EX2 R73, R4 ;  /* 0x0000000400497308 */ /* 0x0005e20000000800 */
[----:B------:R-:W-:Y:S01]  /*3810*/  ISETP.LT.OR P6, PT, R2, 0x5a, P6 ;  /* 0x0000005a0200780c */ /* 0x000fe200037c1670 */
[--C-:B0-----:R-:W-:Y:S01]  /*3820*/  FFMA.FTZ R20, R76, R0, -R57.reuse ;  /* 0x000000004c147223 */ /* 0x101fe20000010839 */
[----:B------:R-:W-:Y:S01]  /*3830*/  FMNMX.FTZ R8, R55, R8, !PT ;  /* 0x0000000837087209 */ /* 0x000fe20007810000 */
[-CC-:B------:R-:W-:Y:S01]  /*3840*/  FFMA.FTZ R2, R44, R0.reuse, -R57.reuse ;  /* 0x000000002c027223 */ /* 0x180fe20000010839 */
[----:B------:R-:W-:Y:S01]  /*3850*/  FSEL R49, R70, -INF , !P5 ;  /* 0xff80000046317808 */ /* 0x000fe20006800000 */
[--C-:B------:R-:W-:Y:S01]  /*3860*/  FFMA.FTZ R44, R68, R0, -R57.reuse ;  /* 0x00000000442c7223 */ /* 0x100fe20000010839 */
[----:B------:R-:W-:Y:S01]  /*3870*/  FMNMX.FTZ R8, R37, R8, !PT ;  /* 0x0000000825087209 */ /* 0x000fe20007810000 */
[----:B------:R0:W3:Y:S01]  /*3880*/  MUFU.EX2 R69, R20 ;  /* 0x0000001400457308 */ /* 0x0000e20000000800 */
[----:B------:R-:W-:Y:S01]  /*3890*/  FSEL R71, R71, -INF , !P6 ;  /* 0xff80000047477808 */ /* 0x000fe20007000000 */
[----:B--2---:R-:W-:Y:S01]  /*38a0*/  FFMA.FTZ R4, R80, R0, -R57 ;  /* 0x0000000050047223 */ /* 0x004fe20000010839 */
[----:B------:R-:W-:-:S02]  /*38b0*/  FMNMX.FTZ R8, R59, R8, !PT ;  /* 0x000000083b087209 */ /* 0x000fc40007810000 */
[----:B-1----:R-:W-:Y:S02]  /*38c0*/  F2FP.F16.F32.PACK_AB R188, R61, R14 ;  /* 0x0000000e3dbc723e */ /* 0x002fe400000000ff */
[----:B------:R-:W-:Y:S01]  /*38d0*/  FMNMX.FTZ R8, R41, R8, !PT ;  /* 0x0000000829087209 */ /* 0x000fe20007810000 */
[----:B------:R-:W-:Y:S01]  /*38e0*/  MUFU.EX2 R75, R4 ;  /* 0x00000004004b7308 */ /* 0x000fe20000000800 */
[-CC-:B0-----:R-:W-:Y:S01]  /*38f0*/  FFMA.FTZ R20, R40, R0.reuse, -R57.reuse ;  /* 0x0000000028147223 */ /* 0x181fe20000010839 */
[----:B------:R-:W-:Y:S01]  /*3900*/  FFMA.FTZ R40, R56, R0, -R57 ;  /* 0x0000000038287223 */ /* 0x000fe20000010839 */
[----:B------:R-:W-:Y:S02]  /*3910*/  FMNMX.FTZ R8, R63, R8, !PT ;  /* 0x000000083f087209 */ /* 0x000fe40007810000 */
[----:B------:R-:W-:Y:S02]  /*3920*/  F2FP.F16.F32.PACK_AB R190, R65, R24 ;  /* 0x0000001841be723e */ /* 0x000fe400000000ff */
[----:B------:R-:W-:Y:S01]  /*3930*/  FMNMX.FTZ R8, R45, R8, !PT ;  /* 0x000000082d087209 */ /* 0x000fe20007810000 */
[----:B------:R0:W-:Y:S01]  /*3940*/  MUFU.EX2 R79, R34 ;  /* 0x00000022004f7308 */ /* 0x0001e20000000800 */
[----:B------:R-:W-:-:S02]  /*3950*/  R2UR UR5, R19 ;  /* 0x00000000130572ca */ /* 0x000fc400000e0000 */
[----:B------:R-:W-:Y:S02]  /*3960*/  FMNMX.FTZ R8, R67, R8, !PT ;  /* 0x0000000843087209 */ /* 0x000fe40007810000 */
[----:B------:R-:W-:Y:S02]  /*3970*/  R2UR UR7, R120 ;  /* 0x00000000780772ca */ /* 0x000fe400000e0000 */
[----:B------:R-:W-:Y:S01]  /*3980*/  FMNMX.FTZ R8, R49, R8, !PT ;  /* 0x0000000831087209 */ /* 0x000fe20007810000 */
[----:B------:R-:W1:Y:S01]  /*3990*/  MUFU.EX2 R26, R26 ;  /* 0x0000001a001a7308 */ /* 0x000e620000000800 */
[----:B0-----:R-:W-:Y:S01]  /*39a0*/  FFMA.FTZ R34, R90, R0, -R57 ;  /* 0x000000005a227223 */ /* 0x001fe20000010839 */
[----:B---3--:R-:W-:Y:S02]  /*39b0*/  F2FP.F16.F32.PACK_AB R184, R69, R28 ;  /* 0x0000001c45b8723e */ /* 0x008fe400000000ff */
[----:B------:R-:W-:Y:S02]  /*39c0*/  FMNMX.FTZ R8, R71, R8, !PT ;  /* 0x0000000847087209 */ /* 0x000fe40007810000 */
[----:B------:R-:W-:-:S02]  /*39d0*/  UISETP.NE.AND UP1, UPT, UR5, URZ, UPT ;  /* 0x0000003f0500728c */ /* 0x000fc4000bf25270 */
[----:B------:R-:W-:Y:S01]  /*39e0*/  MUFU.EX2 R85, R34 ;  /* 0x0000002200557308 */ /* 0x000fe20000000800 */
[----:B------:R-:W0:Y:S07]  /*39f0*/  SHFL.BFLY PT, R53, R8, 0x2, 0x1f ;  /* 0x0c401f0008357f89 */ /* 0x000e2e00000e0000 */
[----:B------:R-:W2:Y:S01]  /*3a00*/  MUFU.EX2 R20, R20 ;  /* 0x0000001400147308 */ /* 0x000ea20000000800 */
[----:B------:R-:W-:Y:S01]  /*3a10*/  @UP1 ULDC UR4, c[0x0][0x44c] ;  /* 0x0001130000041ab9 */ /* 0x000fe20000000800 */
[----:B------:R-:W-:Y:S01]  /*3a20*/  @UP1 ULDC UR11, c[0x0][0x450] ;  /* 0x00011400000b1ab9 */ /* 0x000fe20000000800 */
[----:B------:R-:W-:Y:S01]  /*3a30*/  UIMAD.WIDE.U32 UR4, UR39, UR4, URZ ;  /* 0x00000004270472a5 */ /* 0x000fe2000f8e003f */
[----:B-1----:R-:W-:-:S03]  /*3a40*/  F2FP.F16.F32.PACK_AB R186, R73, R26 ;  /* 0x0000001a49ba723e */ /* 0x002fc600000000ff */
[----:B------:R-:W-:Y:S01]  /*3a50*/  @UP1 USHF.R.U32.HI UR39, URZ, UR11, UR5 ;  /* 0x0000000b3f271299 */ /* 0x000fe20008011605 */
[----:B------:R-:W-:Y:S03]  /*3a60*/  MUFU.EX2 R87, R42 ;  /* 0x0000002a00577308 */ /* 0x000fe60000000800 */
[----:B------:R-:W-:-:S04]  /*3a70*/  UIADD3 UR39, UR7, UR39, URZ ;  /* 0x0000002707277290 */ /* 0x000fc8000fffe03f */
[----:B------:R-:W-:Y:S01]  /*3a80*/  UIADD3 UR6, UR39, UR6, URZ ;  /* 0x0000000627067290 */ /* 0x000fe2000fffe03f */
[----:B------:R-:W-:Y:S01]  /*3a90*/  MUFU.EX2 R2, R2 ;  /* 0x0000000200027308 */ /* 0x000fe20000000800 */
[----:B0-----:R-:W-:Y:S01]  /*3aa0*/  FMNMX.FTZ R53, R8, R53, !PT ;  /* 0x0000003508357209 */ /* 0x001fe20007810000 */
[----:B------:R-:W-:Y:S01]  /*3ab0*/  FFMA.FTZ R8, R88, R0, -R57 ;  /* 0x0000000058087223 */ /* 0x000fe20000010839 */
[----:B--2---:R-:W-:-:S03]  /*3ac0*/  F2FP.F16.F32.PACK_AB R180, R75, R20 ;  /* 0x000000144bb4723e */ /* 0x004fc600000000ff */
[----:B------:R-:W0:Y:S02]  /*3ad0*/  SHFL.BFLY PT, R4, R53, 0x1, 0x1f ;  /* 0x0c201f0035047f89 */ /* 0x000e2400000e0000 */
[----:B------:R-:W-:Y:S08]  /*3ae0*/  MUFU.EX2 R83, R8 ;  /* 0x0000000800537308 */ /* 0x000ff00000000800 */
[----:B------:R1:W2:Y:S08]  /*3af0*/  MUFU.EX2 R77, R30 ;  /* 0x0000001e004d7308 */ /* 0x0002b00000000800 */
[----:B------:R-:W3:Y:S01]  /*3b00*/  MUFU.EX2 R32, R32 ;  /* 0x0000002000207308 */ /* 0x000ee20000000800 */
[----:B-1----:R-:W-:Y:S01]  /*3b10*/  FFMA.FTZ R30, R60, R0, -R57 ;  /* 0x000000003c1e7223 */ /* 0x002fe20000010839 */
[----:B0-----:R-:W-:-:S06]  /*3b20*/  FMNMX.FTZ R4, R53, R4, !PT ;  /* 0x0000000435047209 */ /* 0x001fcc0007810000 */
[----:B------:R-:W-:Y:S01]  /*3b30*/  MUFU.EX2 R36, R36 ;  /* 0x0000002400247308 */ /* 0x000fe20000000800 */
[----:B--2---:R-:W-:Y:S01]  /*3b40*/  F2FP.F16.F32.PACK_AB R182, R77, R2 ;  /* 0x000000024db6723e */ /* 0x004fe200000000ff */
[C---:B------:R-:W-:Y:S01]  /*3b50*/  FMUL.FTZ R8, R4.reuse, R0 ;  /* 0x0000000004087220 */ /* 0x040fe20000410000 */
[----:B------:R-:W-:-:S04]  /*3b60*/  FSETP.NEU.FTZ.AND P1, PT, R4, -INF , PT ;  /* 0xff8000000400780b */ /* 0x000fc80003f3d000 */
[----:B------:R-:W-:Y:S01]  /*3b70*/  FSEL R8, R8, RZ, P1 ;  /* 0x000000ff08087208 */ /* 0x000fe20000800000 */
[----:B------:R-:W-:Y:S01]  /*3b80*/  MUFU.EX2 R81, R38 ;  /* 0x0000002600517308 */ /* 0x000fe20000000800 */
[----:B------:R-:W-:Y:S02]  /*3b90*/  PLOP3.LUT P1, PT, PT, PT, UP0, 0x40, 0x0 ;  /* 0x000000000000781c */ /* 0x000fe40003f2e808 */
[----:B---3--:R-:W-:Y:S01]  /*3ba0*/  F2FP.F16.F32.PACK_AB R176, R79, R32 ;  /* 0x000000204fb0723e */ /* 0x008fe200000000ff */
[-CC-:B------:R-:W-:Y:S01]  /*3bb0*/  FFMA.FTZ R9, R9, R0.reuse, -R8.reuse ;  /* 0x0000000009097223 */ /* 0x180fe20000010808 */
[-CC-:B------:R-:W-:Y:S01]  /*3bc0*/  FFMA.FTZ R3, R3, R0.reuse, -R8.reuse ;  /* 0x0000000003037223 */ /* 0x180fe20000010808 */
[-CC-:B------:R-:W-:Y:S01]  /*3bd0*/  FFMA.FTZ R27, R27, R0.reuse, -R8.reuse ;  /* 0x000000001b1b7223 */ /* 0x180fe20000010808 */
[-CC-:B------:R-:W-:Y:S01]  /*3be0*/  FFMA.FTZ R31, R31, R0.reuse, -R8.reuse ;  /* 0x000000001f1f7223 */ /* 0x180fe20000010808 */
[----:B------:R0:W-:Y:S01]  /*3bf0*/  MUFU.EX2 R191, R9 ;  /* 0x0000000900bf7308 */ /* 0x0001e20000000800 */
        /* <DEDUP_REMOVED lines=8> */
[----:B0-----:R-:W-:Y:S01]  /*3c80*/  FADD.FTZ R9, R14, R61 ;  /* 0x0000003d0e097221 */ /* 0x001fe20000010000 */
[-CC-:B------:R-:W-:Y:S01]  /*3c90*/  FFMA.FTZ R47, R47, R0.reuse, -R8.reuse ;  /* 0x000000002f2f7223 */ /* 0x180fe20000010808 */
[-CC-:B------:R-:W-:Y:S01]  /*3ca0*/  FFMA.FTZ R29, R29, R0.reuse, -R8.reuse ;  /* 0x000000001d1d7223 */ /* 0x180fe20000010808 */
[-CC-:B------:R-:W-:Y:S01]  /*3cb0*/  FFMA.FTZ R51, R51, R0.reuse, -R8.reuse ;  /* 0x0000000033337223 */ /* 0x180fe20000010808 */
[----:B------:R-:W-:Y:S01]  /*3cc0*/  FADD.FTZ R54, R24, R9 ;  /* 0x0000000918367221 */ /* 0x000fe20000010000 */
[-C--:B------:R-:W-:Y:S01]  /*3cd0*/  FFMA.FTZ R38, R64, R0.reuse, -R57 ;  /* 0x0000000040267223 */ /* 0x080fe20000010839 */
[-C--:B------:R-:W-:Y:S01]  /*3ce0*/  FFMA.FTZ R33, R33, R0.reuse, -R8 ;  /* 0x0000000021217223 */ /* 0x080fe20000010808 */
[----:B------:R-:W0:Y:S01]  /*3cf0*/  MUFU.EX2 R34, R27 ;  /* 0x0000001b00227308 */ /* 0x000e220000000800 */
[----:B------:R-:W-:Y:S01]  /*3d00*/  FADD.FTZ R9, R65, R54 ;  /* 0x0000003641097221 */ /* 0x000fe20000010000 */
[-CC-:B------:R-:W-:Y:S01]  /*3d10*/  FFMA.FTZ R55, R55, R0.reuse, -R8.reuse ;  /* 0x0000000037377223 */ /* 0x180fe20000010808 */
[-CC-:B------:R-:W-:Y:S01]  /*3d20*/  FFMA.FTZ R37, R37, R0.reuse, -R8.reuse ;  /* 0x0000000025257223 */ /* 0x180fe20000010808 */
[-CC-:B------:R-:W-:Y:S01]  /*3d30*/  FFMA.FTZ R59, R59, R0.reuse, -R8.reuse ;  /* 0x000000003b3b7223 */ /* 0x180fe20000010808 */
[----:B------:R-:W-:Y:S01]  /*3d40*/  FADD.FTZ R54, R28, R9 ;  /* 0x000000091c367221 */ /* 0x000fe20000010000 */
[-CC-:B------:R-:W-:Y:S01]  /*3d50*/  FFMA.FTZ R41, R41, R0.reuse, -R8.reuse ;  /* 0x0000000029297223 */ /* 0x180fe20000010808 */
[-C--:B------:R-:W-:Y:S01]  /*3d60*/  FFMA.FTZ R63, R63, R0.reuse, -R8 ;  /* 0x000000003f3f7223 */ /* 0x080fe20000010808 */
[----:B------:R-:W1:Y:S01]  /*3d70*/  MUFU.EX2 R42, R31 ;  /* 0x0000001f002a7308 */ /* 0x000e620000000800 */
[----:B------:R-:W-:Y:S01]  /*3d80*/  FADD.FTZ R9, R69, R54 ;  /* 0x0000003645097221 */ /* 0x000fe20000010000 */
[-CC-:B------:R-:W-:Y:S01]  /*3d90*/  FFMA.FTZ R45, R45, R0.reuse, -R8.reuse ;  /* 0x000000002d2d7223 */ /* 0x180fe20000010808 */
[-CC-:B------:R-:W-:Y:S01]  /*3da0*/  FFMA.FTZ R67, R67, R0.reuse, -R8.reuse ;  /* 0x0000000043437223 */ /* 0x180fe20000010808 */
[-CC-:B------:R-:W-:Y:S01]  /*3db0*/  FFMA.FTZ R49, R49, R0.reuse, -R8.reuse ;  /* 0x0000000031317223 */ /* 0x180fe20000010808 */
[----:B------:R-:W-:Y:S01]  /*3dc0*/  FADD.FTZ R56, R26, R9 ;  /* 0x000000091a387221 */ /* 0x000fe20000010000 */
[-C--:B------:R-:W-:Y:S01]  /*3dd0*/  FFMA.FTZ R71, R71, R0.reuse, -R8 ;  /* 0x0000000047477223 */ /* 0x080fe20000010808 */
[----:B------:R-:W-:Y:S01]  /*3de0*/  FFMA.FTZ R57, R94, R0, -R57 ;  /* 0x000000005e397223 */ /* 0x000fe20000010839 */
[----:B------:R-:W2:Y:S01]  /*3df0*/  MUFU.EX2 R13, R13 ;  /* 0x0000000d000d7308 */ /* 0x000ea20000000800 */
[----:B------:R-:W-:Y:S01]  /*3e00*/  FADD.FTZ R9, R73, R56 ;  /* 0x0000003849097221 */ /* 0x000fe20000010000 */
[----:B0-----:R-:W-:Y:S01]  /*3e10*/  FADD.FTZ R56, R3, R34 ;  /* 0x0000002203387221 */ /* 0x001fe20000010000 */
[----:B------:R-:W-:-:S02]  /*3e20*/  F2FP.F16.F32.PACK_AB R189, R34, R3 ;  /* 0x0000000322bd723e */ /* 0x000fc400000000ff */
[----:B------:R-:W-:Y:S01]  /*3e30*/  FADD.FTZ R58, R20, R9 ;  /* 0x00000009143a7221 */ /* 0x000fe20000010000 */
[----:B------:R-:W-:Y:S01]  /*3e40*/  FADD.FTZ R9, R191, R56 ;  /* 0x00000038bf097221 */ /* 0x000fe20000010000 */
[----:B------:R-:W-:Y:S01]  /*3e50*/  F2FP.F16.F32.PACK_AB R178, R81, R36 ;  /* 0x0000002451b2723e */ /* 0x000fe200000000ff */
[----:B------:R-:W0:Y:S01]  /*3e60*/  MUFU.EX2 R46, R35 ;  /* 0x00000023002e7308 */ /* 0x000e220000000800 */
[----:B------:R-:W-:Y:S01]  /*3e70*/  FADD.FTZ R27, R75, R58 ;  /* 0x0000003a4b1b7221 */ /* 0x000fe20000010000 */
[C---:B-1----:R-:W-:Y:S01]  /*3e80*/  FADD.FTZ R58, R42.reuse, R9 ;  /* 0x000000092a3a7221 */ /* 0x042fe20000010000 */
[----:B------:R-:W-:Y:S02]  /*3e90*/  F2FP.F16.F32.PACK_AB R191, R42, R191 ;  /* 0x000000bf2abf723e */ /* 0x000fe400000000ff */
[----:B------:R-:W-:-:S03]  /*3ea0*/  FADD.FTZ R60, R2, R27 ;  /* 0x0000001b023c7221 */ /* 0x000fc60000010000 */
[----:B------:R-:W1:Y:S01]  /*3eb0*/  MUFU.EX2 R15, R15 ;  /* 0x0000000f000f7308 */ /* 0x000e620000000800 */
[----:B--2---:R-:W-:Y:S01]  /*3ec0*/  FADD.FTZ R9, R13, R58 ;  /* 0x0000003a0d097221 */ /* 0x004fe20000010000 */
[----:B------:R-:W-:-:S04]  /*3ed0*/  FADD.FTZ R27, R77, R60 ;  /* 0x0000003c4d1b7221 */ /* 0x000fc80000010000 */
[----:B------:R-:W-:Y:S02]  /*3ee0*/  FADD.FTZ R60, R32, R27 ;  /* 0x0000001b203c7221 */ /* 0x000fe40000010000 */
[----:B------:R-:W2:Y:S01]  /*3ef0*/  MUFU.EX2 R48, R39 ;  /* 0x0000002700307308 */ /* 0x000ea20000000800 */
[C---:B0-----:R-:W-:Y:S01]  /*3f00*/  FADD.FTZ R58, R46.reuse, R9 ;  /* 0x000000092e3a7221 */ /* 0x041fe20000010000 */
[----:B------:R-:W-:Y:S01]  /*3f10*/  FADD.FTZ R27, R79, R60 ;  /* 0x0000003c4f1b7221 */ /* 0x000fe20000010000 */
[----:B------:R-:W-:-:S03]  /*3f20*/  F2FP.F16.F32.PACK_AB R185, R46, R13 ;  /* 0x0000000d2eb9723e */ /* 0x000fc600000000ff */
[----:B------:R-:W-:Y:S02]  /*3f30*/  FADD.FTZ R62, R36, R27 ;  /* 0x0000001b243e7221 */ /* 0x000fe40000010000 */
[----:B------:R-:W0:Y:S01]  /*3f40*/  MUFU.EX2 R21, R21 ;  /* 0x0000001500157308 */ /* 0x000e220000000800 */
[----:B-1----:R-:W-:Y:S01]  /*3f50*/  FADD.FTZ R9, R15, R58 ;  /* 0x0000003a0f097221 */ /* 0x002fe20000010000 */
[----:B------:R-:W-:-:S06]  /*3f60*/  FADD.FTZ R27, R81, R62 ;  /* 0x0000003e511b7221 */ /* 0x000fcc0000010000 */
[----:B------:R-:W1:Y:S01]  /*3f70*/  MUFU.EX2 R50, R43 ;  /* 0x0000002b00327308 */ /* 0x000e620000000800 */
[C---:B--2---:R-:W-:Y:S01]  /*3f80*/  FADD.FTZ R60, R48.reuse, R9 ;  /* 0x00000009303c7221 */ /* 0x044fe20000010000 */
[----:B------:R-:W-:Y:S01]  /*3f90*/  F2FP.F16.F32.PACK_AB R187, R48, R15 ;  /* 0x0000000f30bb723e */ /* 0x000fe200000000ff */
[----:B------:R-:W-:-:S05]  /*3fa0*/  VIADD R15, R16, 0xfffffffe ;  /* 0xfffffffe100f7836 */ /* 0x000fca0000000000 */
[----:B------:R-:W2:Y:S01]  /*3fb0*/  MUFU.EX2 R40, R40 ;  /* 0x0000002800287308 */ /* 0x000ea20000000800 */
[----:B0-----:R-:W-:-:S07]  /*3fc0*/  FADD.FTZ R9, R21, R60 ;  /* 0x0000003c15097221 */ /* 0x001fce0000010000 */
[----:B------:R-:W0:Y:S01]  /*3fd0*/  MUFU.EX2 R25, R25 ;  /* 0x0000001900197308 */ /* 0x000e220000000800 */
[C---:B-1----:R-:W-:Y:S01]  /*3fe0*/  FADD.FTZ R8, R50.reuse, R9 ;  /* 0x0000000932087221 */ /* 0x042fe20000010000 */
[----:B------:R-:W-:-:S06]  /*3ff0*/  F2FP.F16.F32.PACK_AB R181, R50, R21 ;  /* 0x0000001532b5723e */ /* 0x000fcc00000000ff */
[----:B------:R-:W1:Y:S01]  /*4000*/  MUFU.EX2 R52, R47 ;  /* 0x0000002f00347308 */ /* 0x000e620000000800 */
[----:B--2---:R-:W-:Y:S01]  /*4010*/  FADD.FTZ R14, R40, R27 ;  /* 0x0000001b280e7221 */ /* 0x004fe20000010000 */
[----:B------:R-:W-:-:S03]  /*4020*/  F2FP.F16.F32.PACK_AB R172, R83, R40 ;  /* 0x0000002853ac723e */ /* 0x000fc600000000ff */
[----:B------:R-:W-:-:S03]  /*4030*/  FADD.FTZ R27, R83, R14 ;  /* 0x0000000e531b7221 */ /* 0x000fc60000010000 */
        /* <DEDUP_REMOVED lines=36> */
[C---:B-1----:R-:W-:Y:S01]  /*4280*/  FADD.FTZ R20, R8.reuse, R3 ;  /* 0x0000000308147221 */ /* 0x042fe20000010000 */
[----:B------:R-:W-:-:S06]  /*4290*/  F2FP.F16.F32.PACK_AB R175, R8, R41 ;  /* 0x0000002908af723e */ /* 0x000fcc00000000ff */
[----:B------:R-:W1:Y:S01]  /*42a0*/  MUFU.EX2 R49, R49 ;  /* 0x0000003100317308 */ /* 0x000e620000000800 */
[----:B--2---:R-:W-:-:S07]  /*42b0*/  FADD.FTZ R3, R45, R20 ;  /* 0x000000142d037221 */ /* 0x004fce0000010000 */
[----:B------:R-:W2:Y:S01]  /*42c0*/  MUFU.EX2 R14, R71 ;  /* 0x00000047000e7308 */ /* 0x000ea20000000800 */
        /* <DEDUP_REMOVED lines=17> */
.L_x_4266:
[----:B------:R-:W-:Y:S02]  /*43e0*/  ULDC UR11, c[0x0][0x9e4] ;  /* 0x00027900000b7ab9 */ /* 0x000fe40000000800 */
[----:B------:R-:W-:-:S11]  /*43f0*/  UISETP.NE.AND UP0, UPT, UR11, 0x1, UPT ;  /* 0x000000010b00788c */ /* 0x000fd6000bf05270 */
[----:B------:R-:W-:Y:S02]  /*4400*/  @UP0 ULDC.64 UR14, c[0x0][0x9e8] ;  /* 0x00027a00000e0ab9 */ /* 0x000fe40000000a00 */
[----:B------:R-:W-:-:S04]  /*4410*/  UIMAD.WIDE.U32 UR4, UR7, UR14, URZ ;  /* 0x0000000e070472a5 */ /* 0x000fc8000f8e003f */
[----:B------:R-:W-:-:S12]  /*4420*/  @UP0 USHF.R.U32.HI UR7, URZ, UR15, UR5 ;  /* 0x0000000f3f070299 */ /* 0x000fd80008011605 */
.L_x_4267:
[----:B------:R-:W-:-:S04]  /*4430*/  UIMAD UR7, UR7, UR11, UR11 ;  /* 0x0000000b070772a4 */ /* 0x000fc8000f8e020b */
[----:B------:R-:W-:-:S04]  /*4440*/  UISETP.LT.AND UP0, UPT, UR6, UR7, UPT ;  /* 0x000000070600728c */ /* 0x000fc8000bf01270 */
[----:B------:R-:W-:-:S12]  /*4450*/  USEL UR6, UR6, UR7, UP0 ;  /* 0x0000000706067287 */ /* 0x000fd80008000000 */
.L_x_4265:
[----:B------:R-:W-:Y:S01]  /*4460*/  R2UR UR7, R22 ;  /* 0x00000000160772ca */ /* 0x000fe200000e0000 */
[----:B------:R-:W-:Y:S01]  /*4470*/  UIMAD.WIDE UR4, UR6, 0x2aaaaaab, URZ ;  /* 0x2aaaaaab060478a5 */ /* 0x000fe2000f8e023f */
[----:B------:R-:W-:Y:S01]  /*4480*/  IMAD.MOV.U32 R3, RZ, RZ, 0x3f800000 ;  /* 0x3f800000ff037424 */ /* 0x000fe200078e00ff */
[----:B------:R-:W-:Y:S01]  /*4490*/  CS2R R118, SRZ ;  /* 0x0000000000767805 */ /* 0x000fe2000001ff00 */
[----:B------:R-:W-:Y:S01]  /*44a0*/  UMOV UR6, URZ ;  /* 0x0000003f00067c82 */ /* 0x000fe20008000000 */
[----:B------:R-:W-:Y:S01]  /*44b0*/  USHF.R.U32.HI UR4, URZ, 0x1f, UR5 ;  /* 0x0000001f3f047899 */ /* 0x000fe20008011605 */
[----:B------:R-:W-:Y:S01]  /*44c0*/  IMAD.MOV.U32 R2, RZ, RZ, 0x3f800000 ;  /* 0x3f800000ff027424 */ /* 0x000fe200078e00ff */
[----:B------:R-:W-:Y:S02]  /*44d0*/  CS2R R116, SRZ ;  /* 0x0000000000747805 */ /* 0x000fe4000001ff00 */
[----:B------:R-:W-:Y:S01]  /*44e0*/  CS2R R114, SRZ ;  /* 0x0000000000727805 */ /* 0x000fe2000001ff00 */
[----:B------:R-:W-:Y:S01]  /*44f0*/  ULEA.HI.SX32 UR4, UR5, UR4, 0x1c ;  /* 0x0000000405047291 */ /* 0x000fe2000f8fe23f */
        /* <DEDUP_REMOVED lines=13> */
[----:B------:R-:W-:Y:S02]  /*45d0*/  ISETP.GE.AND P1, PT, R15, UR60, PT ;  /* 0x0000003c0f007c0c */ /* 0x000fe4000bf26270 */
        /* <DEDUP_REMOVED lines=35> */
[----:B------:R-:W-:Y:S06]  /*4810*/  @!P1 BRA `(.L_x_4268) ;  /* 0x0000003000709947 */ /* 0x000fec0003800000 */
[----:B------:R-:W-:Y:S01]  /*4820*/  IMAD.MOV.U32 R14, RZ, RZ, R4 ;  /* 0x000000ffff0e7224 */ /* 0x000fe200078e0004 */
[----:B------:R-:W-:Y:S01]  /*4830*/  UMOV UR5, URZ ;  /* 0x0000003f00057c82 */ /* 0x000fe20008000000 */
[----:B------:R-:W-:Y:S01]  /*4840*/  IMAD.MOV.U32 R13, RZ, RZ, R5 ;  /* 0x000000ffff0d7224 */ /* 0x000fe200078e0005 */
[----:B------:R-:W-:Y:S01]  /*4850*/  UMOV UR7, URZ ;  /* 0x0000003f00077c82 */ /* 0x000fe20008000000 */
[----:B------:R-:W-:Y:S02]  /*4860*/  IMAD.MOV.U32 R3, RZ, RZ, 0x3f800000 ;  /* 0x3f800000ff037424 */ /* 0x000fe400078e00ff */
[----:B------:R-:W-:-:S07]  /*4870*/  IMAD.MOV.U32 R119, RZ, RZ, RZ ;  /* 0x000000ffff777224 */ /* 0x000fce00078e00ff */
.L_x_4287:
[----:B------:R-:W-:-:S04]  /*4880*/  UISETP.NE.AND UP0, UPT, UR7, 0x1, UPT ;  /* 0x000000010700788c */ /* 0x000fc8000bf05270 */
[----:B------:R-:W-:-:S04]  /*4890*/  USEL UR6, URZ, 0x1, UP0 ;  /* 0x000000013f067887 */ /* 0x000fc80008000000 */
[----:B------:R-:W-:Y:S01]  /*48a0*/  ULOP3.LUT UR6, UR5, UR6, URZ, 0x3c, !UPT ;  /* 0x0000000605067292 */ /* 0x000fe2000f8e3c3f */
[----:B------:R-:W-:Y:S11]  /*48b0*/  @!P0 BRA `(.L_x_4269) ;  /* 0x0000000000048947 */ /* 0x000ff60003800000 */
[----:B------:R-:W-:Y:S01]  /*48c0*/  BPT.TRAP 0x1 ;  /* 0x000000040000795c */ /* 0x000fe20000300000 */
.L_x_4269:
        /* <DEDUP_REMOVED lines=9> */
.L_x_4270:
[----:B-1----:R-:W-:Y:S05]  /*4960*/  @P1 BRA `(.L_x_4271) ;  /* 0x0000000000081947 */ /* 0x002fea0003800000 */
[----:B------:R-:W1:Y:S02]  /*4970*/  SYNCS.PHASECHK.TRANS64.TRYWAIT P1, [UR39+0x30830], R0 ;  /* 0x03083000ff0075a7 */ /* 0x000e640008020167 */
[----:B-1----:R-:W-:Y:S05]  /*4980*/  @!P1 BRA `(.L_x_4272) ;  /* 0x000000f4000c9947 */ /* 0x002fea0003800000 */
.L_x_4271:
        /* <DEDUP_REMOVED lines=124> */
[----:B------:R-:W-:Y:S01]  /*5150*/  HGMMA.64x96x16.F32 R120, gdesc[UR8], R120, gsb0 ;  /* 0x01600000087879f0 */ /* 0x000fe20008000878 */
[-C--:B------:R-:W-:Y:S01]  /*5160*/  FMUL.FTZ R115, R115, R3.reuse ;  /* 0x0000000373737220 */ /* 0x080fe20000410000 */
[-C--:B------:R-:W-:Y:S01]  /*5170*/  FMUL.FTZ R118, R118, R3.reuse ;  /* 0x0000000376767220 */ /* 0x080fe20000410000 */
[----:B------:R-:W-:Y:S01]  /*5180*/  FMUL.FTZ R119, R119, R3 ;  /* 0x0000000377777220 */ /* 0x000fe20000410000 */
        /* <DEDUP_REMOVED lines=33> */
.L_x_4273:
[----:B------:R-:W-:Y:S01]  /*53a0*/  ULEA UR14, UR7, UR38, 0x3 ;  /* 0x00000026070e7291 */ /* 0x000fe2000f8e183f */
[----:B01----:R-:W-:-:S05]  /*53b0*/  IMAD.U32 R0, RZ, RZ, UR5 ;  /* 0x00000005ff007e24 */ /* 0x003fca000f8e00ff */
[----:B------:R-:W-:-:S04]  /*53c0*/  SHF.L.U32 R0, R0, 0x1f, RZ ;  /* 0x0000001f00007819 */ /* 0x000fc800000006ff */
[----:B------:R0:W1:Y:S01]  /*53d0*/  SYNCS.PHASECHK.TRANS64.TRYWAIT P1, [UR14+0x30850], R0 ;  /* 0x03085000ff0075a7 */ /* 0x000062000802014e */
[----:B------:R-:W-:Y:S05]  /*53e0*/  @!P0 BRA `(.L_x_4274) ;  /* 0x0000000000048947 */ /* 0x000fea0003800000 */
[----:B------:R-:W-:Y:S01]  /*53f0*/  BPT.TRAP 0x1 ;  /* 0x000000040000795c */ /* 0x000fe20000300000 */
.L_x_4274:
[----:B-1----:R-:W-:Y:S05]  /*5400*/  @P1 BRA `(.L_x_4275) ;  /* 0x0000000000081947 */ /* 0x002fea0003800000 */
[----:B------:R-:W1:Y:S02]  /*5410*/  SYNCS.PHASECHK.TRANS64.TRYWAIT P1, [UR14+0x30850], R0 ;  /* 0x03085000ff0075a7 */ /* 0x000e64000802014e */
[----:B-1----:R-:W-:Y:S05]  /*5420*/  @!P1 BRA `(.L_x_4276) ;  /* 0x000000e8007c9947 */ /* 0x002fea0003800000 */
.L_x_4275:
[----:B------:R-:W-:Y:S01]  /*5430*/  UIADD3 UR5, UR38, 0x400, URZ ;  /* 0x0000040026057890 */ /* 0x000fe2000fffe03f */
[----:B------:R-:W-:Y:S01]  /*5440*/  WARPGROUP.ARRIVE ;  /* 0x00000000000079c5 */ /* 0x000fe20000000000 */
[----:B------:R-:W-:Y:S02]  /*5450*/  UMOV UR11, 0x40000040 ;  /* 0x40000040000b7882 */ /* 0x000fe40000000000 */
[----:B------:R-:W-:-:S04]  /*5460*/  USHF.R.U32.HI UR5, URZ, 0x4, UR5 ;  /* 0x000000043f057899 */ /* 0x000fc80008011605 */
[----:B------:R-:W-:-:S04]  /*5470*/  ULOP3.LUT UR5, UR5, 0x3fff, URZ, 0xc0, !UPT ;  /* 0x00003fff05057892 */ /* 0x000fc8000f8ec03f */
[----:B------:R-:W-:-:S04]  /*5480*/  ULOP3.LUT UR5, UR5, 0x3000000, URZ, 0xfc, !UPT ;  /* 0x0300000005057892 */ /* 0x000fc8000f8efc3f */
[----:B------:R-:W-:-:S07]  /*5490*/  UIMAD UR5, UR7, 0x900, UR5 ;  /* 0x00000900070578a4 */ /* 0x000fce000f8e0205 */
        /* <DEDUP_REMOVED lines=30> */
.L_x_4277:
[----:B------:R-:W-:Y:S01]  /*5680*/  R2UR UR10, R19 ;  /* 0x00000000130a72ca */ /* 0x000fe200000e0000 */
[----:B01----:R-:W-:Y:S01]  /*5690*/  IMAD.MOV.U32 R0, RZ, RZ, R10 ;  /* 0x000000ffff007224 */ /* 0x003fe200078e000a */
[----:B------:R-:W-:Y:S01]  /*56a0*/  R2UR UR5, R18 ;  /* 0x00000000120572ca */ /* 0x000fe200000e0000 */
[----:B------:R-:W-:Y:S01]  /*56b0*/  IMAD R174, R15, -0x60, RZ ;  /* 0xffffffa00fae7824 */ /* 0x000fe200078e02ff */
[----:B------:R-:W-:Y:S01]  /*56c0*/  R2UR UR7, R12 ;  /* 0x000000000c0772ca */ /* 0x000fe200000e0000 */
[----:B------:R-:W-:Y:S01]  /*56d0*/  UIADD3 UR39, UR39, 0x30840, URZ ;  /* 0x0003084027277890 */ /* 0x000fe2000fffe03f */
[----:B------:R-:W-:-:S07]  /*56e0*/  ULDC UR11, c[0x0][0x2f0] ;  /* 0x0000bc00000b7ab9 */ /* 0x000fce0000000800 */
        /* <DEDUP_REMOVED lines=10> */
[----:B------:R-:W-:Y:S01]  /*5790*/  VIADD R2, R174, 0x1 ;  /* 0x00000001ae027836 */ /* 0x000fe20000000000 */
[----:B0-----:R-:W-:-:S03]  /*57a0*/  UPRMT UR39, UR10, 0x654, UR39 ;  /* 0x000006540a277896 */ /* 0x001fc60008000027 */
[----:B------:R-:W0:Y:S01]  /*57b0*/  SHFL.IDX PT, R20, R0, RZ, 0x1c1f ;  /* 0x001c1fff00147589 */ /* 0x000e2200000e0000 */
[----:B------:R-:W-:Y:S01]  /*57c0*/  IMAD R2, R11, -0x2, R2 ;  /* 0xfffffffe0b027824 */ /* 0x000fe200078e0202 */
[----:B------:R-:W-:-:S03]  /*57d0*/  ULDC UR10, c[0x0][0x288] ;  /* 0x0000a200000a7ab9 */ /* 0x000fc60000000800 */
[----:B------:R-:W-:Y:S01]  /*57e0*/  IMAD R3, R17, UR11, R2 ;  /* 0x0000000b11037c24 */ /* 0x000fe2000f8e0202 */
[----:B------:R-:W-:Y:S01]  /*57f0*/  ULDC UR11, c[0x0][0x9e0] ;  /* 0x00027800000b7ab9 */ /* 0x000fe20000000800 */
[----:B------:R-:W-:Y:S01]  /*5800*/  SYNCS.ARRIVE.TRANS64.RED.A1T0 RZ, [UR39], RZ ;  /* 0x000000ffffff79a7 */ /* 0x000fe20008100427 */
[----:B------:R-:W-:Y:S02]  /*5810*/  VIADD R170, R2, 0xffffffff ;  /* 0xffffffff02aa7836 */ /* 0x000fe40000000000 */
[----:B------:R-:W-:-:S04]  /*5820*/  VIADD R3, R3, -UR10 ;  /* 0x8000000a03037c36 */ /* 0x000fc80008000000 */
[C---:B------:R-:W-:Y:S02]  /*5830*/  VIADD R5, R3.reuse, UR11 ;  /* 0x0000000b03057c36 */ /* 0x040fe40008000000 */
[----:B------:R-:W-:Y:S02]  /*5840*/  VIADD R168, R3, UR7 ;  /* 0x0000000703a87c36 */ /* 0x000fe40008000000 */
[--C-:B0-----:R-:W-:Y:S02]  /*5850*/  IMAD.IADD R2, R5, 0x1, R20.reuse ;  /* 0x0000000105027824 */ /* 0x101fe400078e0214 */
[----:B------:R-:W-:Y:S01]  /*5860*/  IMAD.IADD R4, R168, 0x1, R20 ;  /* 0x00000001a8047824 */ /* 0x000fe200078e0214 */
[----:B------:R-:W-:Y:S06]  /*5870*/  @P1 BRA `(.L_x_4278) ;  /* 0x0000000000641947 */ /* 0x000fec0003800000 */
[----:B------:R-:W-:Y:S01]  /*5880*/  ULDC UR5, c[0x0][0x2f0] ;  /* 0x0000bc0000057ab9 */ /* 0x000fe20000000800 */
[----:B------:R-:W-:Y:S01]  /*5890*/  BSSY B0, `(.L_x_4279) ;  /* 0x0000014000007945 */ /* 0x000fe20003800000 */
[----:B------:R-:W-:-:S04]  /*58a0*/  IMAD R3, R17, UR5, R20 ;  /* 0x0000000511037c24 */ /* 0x000fc8000f8e0214 */
        /* <DEDUP_REMOVED lines=12> */
.L_x_4280:
[----:B------:R-:W-:Y:S02]  /*5970*/  ULDC UR5, c[0x0][0x9e4] ;  /* 0x0002790000057ab9 */ /* 0x000fe40000000800 */
[----:B------:R-:W-:-:S05]  /*5980*/  IMAD.U32 R21, RZ, RZ, UR5 ;  /* 0x00000005ff157e24 */ /* 0x000fca000f8e00ff */
[----:B------:R-:W-:-:S13]  /*5990*/  ISETP.NE.AND P1, PT, R21, 0x1, PT ;  /* 0x000000011500780c */ /* 0x000fda0003f25270 */
[----:B------:R-:W0:Y:S02]  /*59a0*/  @P1 LDC.64 R172, c[0x0][0x9e8] ;  /* 0x00027a00ffac1b82 */ /* 0x000e240000000a00 */
[----:B0-----:R-:W-:-:S05]  /*59b0*/  @P1 IMAD.HI.U32 R20, R3, R172, RZ ;  /* 0x000000ac03141227 */ /* 0x001fca00078e00ff */
[----:B------:R-:W-:-:S07]  /*59c0*/  @P1 SHF.R.U32.HI R3, RZ, R173, R20 ;  /* 0x000000adff031219 */ /* 0x000fce0000011614 */
.L_x_4281:
[----:B------:R-:W-:Y:S05]  /*59d0*/  BSYNC B0 ;  /* 0x0000000000007941 */ /* 0x000fea0003800000 */
.L_x_4279:
[----:B------:R-:W-:-:S05]  /*59e0*/  IMAD R3, R3, R21, R170 ;  /* 0x0000001503037224 */ /* 0x000fca00078e02aa */
[----:B------:R-:W-:Y:S02]  /*59f0*/  VIADDMNMX R2, R3, R21, R2, PT ;  /* 0x0000001503027246 */ /* 0x000fe40003800102 */
[----:B------:R-:W-:-:S07]  /*5a00*/  VIMNMX R4, R4, R3, !PT ;  /* 0x0000000304047248 */ /* 0x000fce0007fe0100 */
.L_x_4278:
[C---:B------:R-:W-:Y:S01]  /*5a10*/  ISETP.GE.AND P6, PT, R174.reuse, 0xa, PT ;  /* 0x0000000aae00780c */ /* 0x040fe20003fc6270 */
[----:B------:R-:W0:Y:S01]  /*5a20*/  SHFL.IDX PT, R0, R0, 0x1, 0x1c1f ;  /* 0x003c1f0000007f89 */ /* 0x000e2200000e0000 */
[C---:B------:R-:W-:Y:S02]  /*5a30*/  ISETP.GE.AND P1, PT, R174.reuse, 0x2, PT ;  /* 0x00000002ae00780c */ /* 0x040fe40003f26270 */
[C---:B------:R-:W-:Y:S02]  /*5a40*/  ISETP.GE.AND P2, PT, R174.reuse, 0x9, PT ;  /* 0x00000009ae00780c */ /* 0x040fe40003f46270 */
[----:B------:R-:W-:Y:S02]  /*5a50*/  ISETP.GE.AND P5, PT, R174, 0x11, PT ;  /* 0x00000011ae00780c */ /* 0x000fe40003fa6270 */
[----:B------:R-:W-:Y:S02]  /*5a60*/  LOP3.LUT R16, R16, 0xfffffffb, RZ, 0xc0, !PT ;  /* 0xfffffffb10107812 */ /* 0x000fe400078ec0ff */
[----:B------:R-:W-:-:S02]  /*5a70*/  ISETP.GT.AND P4, PT, R4, 0x1, !P1 ;  /* 0x000000010400780c */ /* 0x000fc40004f84270 */
[----:B------:R-:W-:Y:S02]  /*5a80*/  ISETP.GT.AND P3, PT, R4, 0x8, !P2 ;  /* 0x000000080400780c */ /* 0x000fe40005764270 */
[----:B------:R-:W-:Y:S02]  /*5a90*/  @P6 LOP3.LUT R16, R16, 0x4, RZ, 0xfc, !PT ;  /* 0x0000000410106812 */ /* 0x000fe400078efcff */
[C---:B------:R-:W-:Y:S02]  /*5aa0*/  ISETP.LT.OR P4, PT, R2.reuse, 0x2, P4 ;  /* 0x000000020200780c */ /* 0x040fe40002781670 */
[----:B------:R-:W-:Y:S02]  /*5ab0*/  ISETP.LT.OR P3, PT, R2, 0x9, P3 ;  /* 0x000000090200780c */ /* 0x000fe40001f61670 */
[----:B------:R-:W-:Y:S02]  /*5ac0*/  LOP3.LUT R16, R16, 0xfffffff7, RZ, 0xc0, !PT ;  /* 0xfffffff710107812 */ /* 0x000fe400078ec0ff */
[----:B------:R-:W-:-:S02]  /*5ad0*/  FSEL R203, R121, -INF , !P4 ;  /* 0xff80000079cb7808 */ /* 0x000fc40006000000 */
[----:B------:R-:W-:Y:S02]  /*5ae0*/  FSEL R171, R124, -INF , !P3 ;  /* 0xff8000007cab7808 */ /* 0x000fe40005800000 */
[----:B------:R-:W-:Y:S02]  /*5af0*/  ISETP.GT.AND P4, PT, R4, 0x9, !P6 ;  /* 0x000000090400780c */ /* 0x000fe40007784270 */
[----:B------:R-:W-:Y:S02]  /*5b00*/  @P5 LOP3.LUT R16, R16, 0x8, RZ, 0xfc, !PT ;  /* 0x0000000810105812 */ /* 0x000fe400078efcff */
[----:B------:R-:W-:Y:S02]  /*5b10*/  ISETP.GT.AND P3, PT, R4, 0x10, !P5 ;  /* 0x000000100400780c */ /* 0x000fe40006f64270 */
[----:B------:R-:W-:Y:S02]  /*5b20*/  ISETP.GE.AND P5, PT, R174, 0x12, PT ;  /* 0x00000012ae00780c */ /* 0x000fe40003fa6270 */
[----:B------:R-:W-:-:S02]  /*5b30*/  ISETP.LT.OR P4, PT, R2, 0xa, P4 ;  /* 0x0000000a0200780c */ /* 0x000fc40002781670 */
[----:B------:R-:W-:Y:S02]  /*5b40*/  ISETP.LT.OR P3, PT, R2, 0x11, P3 ;  /* 0x000000110200780c */ /* 0x000fe40001f61670 */
[----:B------:R-:W-:Y:S02]  /*5b50*/  FSEL R173, R125, -INF , !P4 ;  /* 0xff8000007dad7808 */ /* 0x000fe40006000000 */
[----:B------:R-:W-:Y:S02]  /*5b60*/  ISETP.GE.AND P4, PT, R174, 0x19, PT ;  /* 0x00000019ae00780c */ /* 0x000fe40003f86270 */
[----:B------:R-:W-:Y:S02]  /*5b70*/  LOP3.LUT R16, R16, 0xffffffef, RZ, 0xc0, !PT ;  /* 0xffffffef10107812 */ /* 0x000fe400078ec0ff */
[----:B------:R-:W-:Y:S02]  /*5b80*/  FSEL R175, R128, -INF , !P3 ;  /* 0xff80000080af7808 */ /* 0x000fe40005800000 */
[----:B------:R-:W-:-:S02]  /*5b90*/  ISETP.GT.AND P3, PT, R4, 0x11, !P5 ;  /* 0x000000110400780c */ /* 0x000fc40006f64270 */
[----:B------:R-:W-:Y:S02]  /*5ba0*/  @P5 LOP3.LUT R16, R16, 0x10, RZ, 0xfc, !PT ;  /* 0x0000001010105812 */ /* 0x000fe400078efcff */
[----:B------:R-:W-:Y:S02]  /*5bb0*/  ISETP.LT.OR P3, PT, R2, 0x12, P3 ;  /* 0x000000120200780c */ /* 0x000fe40001f61670 */
[----:B------:R-:W-:Y:S02]  /*5bc0*/  LOP3.LUT R16, R16, 0xfffbffff, RZ, 0xc0, !PT ;  /* 0xfffbffff10107812 */ /* 0x000fe400078ec0ff */
[----:B------:R-:W-:Y:S02]  /*5bd0*/  FSEL R177, R129, -INF , !P3 ;  /* 0xff80000081b17808 */ /* 0x000fe40005800000 */
[----:B------:R-:W-:Y:S02]  /*5be0*/  @P4 LOP3.LUT R16, R16, 0x40000, RZ, 0xfc, !PT ;  /* 0x0004000010104812 */ /* 0x000fe400078efcff */
[----:B------:R-:W-:-:S02]  /*5bf0*/  ISETP.GT.AND P3, PT, R4, 0x18, !P4 ;  /* 0x000000180400780c */ /* 0x000fc40006764270 */
[----:B------:R-:W-:Y:S02]  /*5c00*/  ISETP.GE.AND P4, PT, R174, 0x1a, PT ;  /* 0x0000001aae00780c */ /* 0x000fe40003f86270 */
[----:B------:R-:W-:Y:S02]  /*5c10*/  ISETP.LT.OR P3, PT, R2, 0x19, P3 ;  /* 0x000000190200780c */ /* 0x000fe40001f61670 */
[----:B------:R-:W-:Y:S02]  /*5c20*/  LOP3.LUT R16, R16, 0xfffdffff, RZ, 0xc0, !PT ;  /* 0xfffdffff10107812 */ /* 0x000fe400078ec0ff */
[----:B------:R-:W-:Y:S02]  /*5c30*/  FSEL R179, R132, -INF , !P3 ;  /* 0xff80000084b37808 */ /* 0x000fe40005800000 */
[----:B------:R-:W-:Y:S02]  /*5c40*/  ISETP.GT.AND P3, PT, R4, 0x19, !P4 ;  /* 0x000000190400780c */ /* 0x000fe40006764270 */
[----:B------:R-:W-:-:S02]  /*5c50*/  R2UR UR5, R18 ;  /* 0x00000000120572ca */ /* 0x000fc400000e0000 */
[----:B------:R-:W-:Y:S02]  /*5c60*/  ISETP.LT.OR P3, PT, R2, 0x1a, P3 ;  /* 0x0000001a0200780c */ /* 0x000fe40001f61670 */
[----:B------:R-:W-:Y:S02]  /*5c70*/  @P4 LOP3.LUT R16, R16, 0x20000, RZ, 0xfc, !PT ;  /* 0x0002000010104812 */ /* 0x000fe400078efcff */
[----:B------:R-:W-:Y:S02]  /*5c80*/  ISETP.GE.AND P4, PT, R174, 0x21, PT ;  /* 0x00000021ae00780c */ /* 0x000fe40003f86270 */
[----:B------:R-:W-:Y:S02]  /*5c90*/  LOP3.LUT R16, R16, 0xfffeffff, RZ, 0xc0, !PT ;  /* 0xfffeffff10107812 */ /* 0x000fe400078ec0ff */
[----:B------:R-:W-:Y:S02]  /*5ca0*/  FSEL R181, R133, -INF , !P3 ;  /* 0xff80000085b57808 */ /* 0x000fe40005800000 */
[----:B------:R-:W-:Y:S01]  /*5cb0*/  ISETP.GT.AND P3, PT, R4, 0x20, !P4 ;  /* 0x000000200400780c */ /* 0x000fe20006764270 */
[----:B------:R-:W-:-:S03]  /*5cc0*/  UISETP.NE.AND UP0, UPT, UR5, URZ, UPT ;  /* 0x0000003f0500728c */ /* 0x000fc6000bf05270 */
[----:B------:R-:W-:-:S03]  /*5cd0*/  ISETP.LT.OR P3, PT, R2, 0x21, P3 ;  /* 0x000000210200780c */ /* 0x000fc60001f61670 */
[----:B------:R-:W-:Y:S02]  /*5ce0*/  @P4 LOP3.LUT R16, R16, 0x10000, RZ, 0xfc, !PT ;  /* 0x0001000010104812 */ /* 0x000fe400078efcff */
[----:B------:R-:W-:Y:S02]  /*5cf0*/  ISETP.GE.AND P4, PT, R174, 0x22, PT ;  /* 0x00000022ae00780c */ /* 0x000fe40003f86270 */
[----:B------:R-:W-:Y:S02]  /*5d00*/  LOP3.LUT R16, R16, 0xffff7fff, RZ, 0xc0, !PT ;  /* 0xffff7fff10107812 */ /* 0x000fe400078ec0ff */
[----:B------:R-:W-:Y:S02]  /*5d10*/  FSEL R183, R136, -INF , !P3 ;  /* 0xff80000088b77808 */ /* 0x000fe40005800000 */
[----:B------:R-:W-:-:S04]  /*5d20*/  ISETP.GT.AND P3, PT, R4, 0x21, !P4 ;  /* 0x000000210400780c */ /* 0x000fc80006764270 */
        /* <DEDUP_REMOVED lines=51> */
[----:B------:R-:W-:Y:S02]  /*6060*/  FSEL R153, R153, -INF , !P3 ;  /* 0xff80000099997808 */ /* 0x000fe40005800000 */
[----:B------:R-:W-:Y:S02]  /*6070*/  LOP3.LUT R16, R16, 0xffffffbf, RZ, 0xc0, !PT ;  /* 0xffffffbf10107812 */ /* 0x000fe400078ec0ff */
[----:B------:R-:W-:-:S04]  /*6080*/  ISETP.GT.AND P3, PT, R4, 0x48, !P4 ;  /* 0x000000480400780c */ /* 0x000fc80006764270 */
[----:B------:R-:W-:-:S03]  /*6090*/  ISETP.LT.OR P3, PT, R2, 0x49, P3 ;  /* 0x000000490200780c */ /* 0x000fc60001f61670 */
[----:B------:R-:W-:Y:S02]  /*60a0*/  @P4 LOP3.LUT R16, R16, 0x40, RZ, 0xfc, !PT ;  /* 0x0000004010104812 */ /* 0x000fe400078efcff */
[----:B------:R-:W-:Y:S02]  /*60b0*/  ISETP.GE.AND P4, PT, R174, 0x4a, PT ;  /* 0x0000004aae00780c */ /* 0x000fe40003f86270 */
[----:B------:R-:W-:Y:S02]  /*60c0*/  FSEL R3, R156, -INF , !P3 ;  /* 0xff8000009c037808 */ /* 0x000fe40005800000 */
[----:B------:R-:W-:Y:S02]  /*60d0*/  ISETP.GT.AND P3, PT, R4, 0x49, !P4 ;  /* 0x000000490400780c */ /* 0x000fe40006764270 */
[----:B------:R-:W-:Y:S02]  /*60e0*/  LOP3.LUT R16, R16, 0xffffffdf, RZ, 0xc0, !PT ;  /* 0xffffffdf10107812 */ /* 0x000fe400078ec0ff */
[----:B------:R-:W-:-:S04]  /*60f0*/  ISETP.LT.OR P3, PT, R2, 0x4a, P3 ;  /* 0x0000004a0200780c */ /* 0x000fc80001f61670 */
[----:B------:R-:W-:Y:S02]  /*6100*/  FSEL R157, R157, -INF , !P3 ;  /* 0xff8000009d9d7808 */ /* 0x000fe40005800000 */
[----:B------:R-:W-:Y:S02]  /*6110*/  ISETP.GE.AND P3, PT, R174, 0x51, PT ;  /* 0x00000051ae00780c */ /* 0x000fe40003f66270 */
[----:B------:R-:W-:Y:S02]  /*6120*/  @P4 LOP3.LUT R16, R16, 0x20, RZ, 0xfc, !PT ;  /* 0x0000002010104812 */ /* 0x000fe400078efcff */
[----:B------:R-:W-:Y:S02]  /*6130*/  ISETP.GT.AND P4, PT, R4, 0x50, !P3 ;  /* 0x000000500400780c */ /* 0x000fe40005f84270 */
[----:B------:R-:W-:Y:S02]  /*6140*/  LOP3.LUT R16, R16, 0xfffffffd, RZ, 0xc0, !PT ;  /* 0xfffffffd10107812 */ /* 0x000fe400078ec0ff */
        /* <DEDUP_REMOVED lines=10> */
[----:B------:R-:W-:-:S13]  /*61f0*/  ISETP.GE.AND P6, PT, R174, 0x1, PT ;  /* 0x00000001ae00780c */ /* 0x000fda0003fc6270 */
[----:B------:R-:W-:Y:S02]  /*6200*/  @P6 LOP3.LUT R16, R16, 0x2, RZ, 0xfc, !PT ;  /* 0x0000000210106812 */ /* 0x000fe400078efcff */
[----:B------:R-:W-:Y:S02]  /*6210*/  ISETP.GT.AND P6, PT, R4, RZ, !P6 ;  /* 0x000000ff0400720c */ /* 0x000fe400077c4270 */
[----:B------:R-:W-:Y:S02]  /*6220*/  LOP3.LUT R16, R16, 0xfffffffe, RZ, 0xc0, !PT ;  /* 0xfffffffe10107812 */ /* 0x000fe400078ec0ff */
[----:B------:R-:W-:-:S04]  /*6230*/  ISETP.LT.OR P6, PT, R2, 0x1, P6 ;  /* 0x000000010200780c */ /* 0x000fc800037c1670 */
[----:B------:R-:W-:Y:S02]  /*6240*/  FSEL R205, R120, -INF , !P6 ;  /* 0xff80000078cd7808 */ /* 0x000fe40007000000 */
[----:B------:R-:W-:-:S13]  /*6250*/  ISETP.GE.AND P6, PT, R174, 0x5a, PT ;  /* 0x0000005aae00780c */ /* 0x000fda0003fc6270 */
[----:B------:R-:W-:Y:S02]  /*6260*/  @P6 LOP3.LUT R16, R16, 0x1, RZ, 0xfc, !PT ;  /* 0x0000000110106812 */ /* 0x000fe400078efcff */
[----:B------:R-:W-:Y:S01]  /*6270*/  ISETP.GT.AND P6, PT, R4, 0x59, !P6 ;  /* 0x000000590400780c */ /* 0x000fe200077c4270 */
[----:B0-----:R-:W-:-:S03]  /*6280*/  IMAD.IADD R4, R168, 0x1, R0 ;  /* 0x00000001a8047824 */ /* 0x001fc600078e0200 */
[----:B------:R-:W-:Y:S01]  /*6290*/  ISETP.LT.OR P6, PT, R2, 0x5a, P6 ;  /* 0x0000005a0200780c */ /* 0x000fe200037c1670 */
[----:B------:R-:W-:-:S03]  /*62a0*/  IMAD.IADD R2, R5, 0x1, R0 ;  /* 0x0000000105027824 */ /* 0x000fc600078e0200 */
[----:B------:R-:W-:Y:S02]  /*62b0*/  FSEL R165, R165, -INF , !P6 ;  /* 0xff800000a5a57808 */ /* 0x000fe40007000000 */
[----:B------:R-:W-:-:S13]  /*62c0*/  PLOP3.LUT P6, PT, PT, PT, UP0, 0x40, 0x0 ;  /* 0x000000000000781c */ /* 0x000fda0003fce808 */
[----:B------:R-:W-:Y:S05]  /*62d0*/  @P6 BRA `(.L_x_4282) ;  /* 0x0000000000646947 */ /* 0x000fea0003800000 */
        /* <DEDUP_REMOVED lines=15> */
.L_x_4284:
[----:B------:R-:W-:Y:S02]  /*63d0*/  ULDC UR5, c[0x0][0x9e4] ;  /* 0x0002790000057ab9 */ /* 0x000fe40000000800 */
[----:B------:R-:W-:-:S05]  /*63e0*/  IMAD.U32 R20, RZ, RZ, UR5 ;  /* 0x00000005ff147e24 */ /* 0x000fca000f8e00ff */
[----:B------:R-:W-:-:S13]  /*63f0*/  ISETP.NE.AND P6, PT, R20, 0x1, PT ;  /* 0x000000011400780c */ /* 0x000fda0003fc5270 */
[----:B------:R-:W0:Y:S02]  /*6400*/  @P6 LDC.64 R184, c[0x0][0x9e8] ;  /* 0x00027a00ffb86b82 */ /* 0x000e240000000a00 */
[----:B0-----:R-:W-:-:S05]  /*6410*/  @P6 IMAD.HI.U32 R0, R5, R184, RZ ;  /* 0x000000b805006227 */ /* 0x001fca00078e00ff */
[----:B------:R-:W-:-:S07]  /*6420*/  @P6 SHF.R.U32.HI R5, RZ, R185, R0 ;  /* 0x000000b9ff056219 */ /* 0x000fce0000011600 */
.L_x_4285:
[----:B------:R-:W-:Y:S05]  /*6430*/  BSYNC B0 ;  /* 0x0000000000007941 */ /* 0x000fea0003800000 */
.L_x_4283:
[----:B------:R-:W-:-:S05]  /*6440*/  IMAD R5, R5, R20, R170 ;  /* 0x0000001405057224 */ /* 0x000fca00078e02aa */
[----:B------:R-:W-:Y:S02]  /*6450*/  VIADDMNMX R2, R5, R20, R2, PT ;  /* 0x0000001405027246 */ /* 0x000fe40003800102 */
[----:B------:R-:W-:-:S07]  /*6460*/  VIMNMX R4, R4, R5, !PT ;  /* 0x0000000504047248 */ /* 0x000fce0007fe0100 */
.L_x_4282:
[C---:B------:R-:W-:Y:S02]  /*6470*/  ISETP.GT.AND P1, PT, R4.reuse, 0x1, !P1 ;  /* 0x000000010400780c */ /* 0x040fe40004f24270 */
[----:B------:R-:W-:Y:S02]  /*6480*/  ISETP.GT.AND P2, PT, R4, 0x8, !P2 ;  /* 0x000000080400780c */ /* 0x000fe40005744270 */
[C---:B------:R-:W-:Y:S02]  /*6490*/  ISETP.LT.OR P1, PT, R2.reuse, 0x2, P1 ;  /* 0x000000020200780c */ /* 0x040fe40000f21670 */
[----:B------:R-:W-:Y:S02]  /*64a0*/  ISETP.LT.OR P2, PT, R2, 0x9, P2 ;  /* 0x000000090200780c */ /* 0x000fe40001741670 */
[----:B------:R-:W-:Y:S02]  /*64b0*/  FSEL R185, R123, -INF , !P1 ;  /* 0xff8000007bb97808 */ /* 0x000fe40004800000 */
[----:B------:R-:W-:-:S02]  /*64c0*/  LOP3.LUT P1, RZ, R16, 0x4, RZ, 0xc0, !PT ;  /* 0x0000000410ff7812 */ /* 0x000fc4000782c0ff */
[----:B------:R-:W-:Y:S02]  /*64d0*/  FSEL R187, R126, -INF , !P2 ;  /* 0xff8000007ebb7808 */ /* 0x000fe40005000000 */
[----:B------:R-:W-:Y:S02]  /*64e0*/  ISETP.GT.AND P1, PT, R4, 0x9, !P1 ;  /* 0x000000090400780c */ /* 0x000fe40004f24270 */
[----:B------:R-:W-:Y:S02]  /*64f0*/  LOP3.LUT P2, RZ, R16, 0x40000, RZ, 0xc0, !PT ;  /* 0x0004000010ff7812 */ /* 0x000fe4000784c0ff */
[----:B------:R-:W-:Y:S02]  /*6500*/  ISETP.LT.OR P1, PT, R2, 0xa, P1 ;  /* 0x0000000a0200780c */ /* 0x000fe40000f21670 */
[----:B------:R-:W-:Y:S02]  /*6510*/  LOP3.LUT P6, RZ, R16, 0x20000, RZ, 0xc0, !PT ;  /* 0x0002000010ff7812 */ /* 0x000fe400078cc0ff */
[----:B------:R-:W-:-:S02]  /*6520*/  FSEL R189, R127, -INF , !P1 ;  /* 0xff8000007fbd7808 */ /* 0x000fc40004800000 */
[----:B------:R-:W-:Y:S02]  /*6530*/  LOP3.LUT P1, RZ, R16, 0x8, RZ, 0xc0, !PT ;  /* 0x0000000810ff7812 */ /* 0x000fe4000782c0ff */
[----:B------:R-:W-:Y:S02]  /*6540*/  FMNMX.FTZ R0, R205, R13, !PT ;  /* 0x0000000dcd007209 */ /* 0x000fe40007810000 */
[----:B------:R-:W-:Y:S02]  /*6550*/  ISETP.GT.AND P1, PT, R4, 0x10, !P1 ;  /* 0x000000100400780c */ /* 0x000fe40004f24270 */
[----:B------:R-:W-:Y:S02]  /*6560*/  FMNMX.FTZ R0, R203, R0, !PT ;  /* 0x00000000cb007209 */ /* 0x000fe40007810000 */
[----:B------:R-:W-:Y:S02]  /*6570*/  ISETP.LT.OR P1, PT, R2, 0x11, P1 ;  /* 0x000000110200780c */ /* 0x000fe40000f21670 */
[----:B------:R-:W-:-:S02]  /*6580*/  FMNMX.FTZ R0, R171, R0, !PT ;  /* 0x00000000ab007209 */ /* 0x000fc40007810000 */
[----:B------:R-:W-:Y:S02]  /*6590*/  FSEL R191, R130, -INF , !P1 ;  /* 0xff80000082bf7808 */ /* 0x000fe40004800000 */
[----:B------:R-:W-:Y:S02]  /*65a0*/  LOP3.LUT P1, RZ, R16, 0x10, RZ, 0xc0, !PT ;  /* 0x0000001010ff7812 */ /* 0x000fe4000782c0ff */
[----:B------:R-:W-:Y:S02]  /*65b0*/  FMNMX.FTZ R0, R173, R0, !PT ;  /* 0x00000000ad007209 */ /* 0x000fe40007810000 */
[----:B------:R-:W-:Y:S02]  /*65c0*/  ISETP.GT.AND P1, PT, R4, 0x11, !P1 ;  /* 0x000000110400780c */ /* 0x000fe40004f24270 */
[----:B------:R-:W-:Y:S02]  /*65d0*/  FMNMX.FTZ R0, R175, R0, !PT ;  /* 0x00000000af007209 */ /* 0x000fe40007810000 */
[----:B------:R-:W-:-:S02]  /*65e0*/  ISETP.LT.OR P1, PT, R2, 0x12, P1 ;  /* 0x000000120200780c */ /* 0x000fc40000f21670 */
[----:B------:R-:W-:Y:S02]  /*65f0*/  FMNMX.FTZ R0, R177, R0, !PT ;  /* 0x00000000b1007209 */ /* 0x000fe40007810000 */
[----:B------:R-:W-:Y:S02]  /*6600*/  FSEL R193, R131, -INF , !P1 ;  /* 0xff80000083c17808 */ /* 0x000fe40004800000 */
        /* <DEDUP_REMOVED lines=24> */
[----:B------:R-:W-:Y:S02]  /*6790*/  LOP3.LUT P1, RZ, R16, 0x4000, RZ, 0xc0, !PT ;  /* 0x0000400010ff7812 */ /* 0x000fe4000782c0ff */
[----:B------:R-:W-:Y:S02]  /*67a0*/  FMNMX.FTZ R0, R125, R0, !PT ;  /* 0x000000007d007209 */ /* 0x000fe40007810000 */
[----:B------:R-:W-:Y:S02]  /*67b0*/  ISETP.GT.AND P1, PT, R4, 0x28, !P1 ;  /* 0x000000280400780c */ /* 0x000fe40004f24270 */
[----:B------:R-:W-:-:S02]  /*67c0*/  FMNMX.FTZ R0, R153, R0, !PT ;  /* 0x0000000099007209 */ /* 0x000fc40007810000 */
[----:B------:R-:W-:Y:S02]  /*67d0*/  ISETP.LT.OR P1, PT, R2, 0x29, P1 ;  /* 0x000000290200780c */ /* 0x000fe40000f21670 */
[----:B------:R-:W-:Y:S02]  /*67e0*/  FMNMX.FTZ R0, R3, R0, !PT ;  /* 0x0000000003007209 */ /* 0x000fe40007810000 */
[----:B------:R-:W-:Y:S02]  /*67f0*/  FSEL R199, R142, -INF , !P1 ;  /* 0xff8000008ec77808 */ /* 0x000fe40004800000 */
[----:B------:R-:W-:Y:S02]  /*6800*/  LOP3.LUT P1, RZ, R16, 0x2000, RZ, 0xc0, !PT ;  /* 0x0000200010ff7812 */ /* 0x000fe4000782c0ff */
[----:B------:R-:W-:Y:S02]  /*6810*/  FMNMX.FTZ R0, R157, R0, !PT ;  /* 0x000000009d007209 */ /* 0x000fe40007810000 */
[----:B------:R-:W-:-:S02]  /*6820*/  ISETP.GT.AND P1, PT, R4, 0x29, !P1 ;  /* 0x000000290400780c */ /* 0x000fc40004f24270 */
[----:B------:R-:W-:Y:S02]  /*6830*/  FMNMX.FTZ R0, R133, R0, !PT ;  /* 0x0000000085007209 */ /* 0x000fe40007810000 */
[----:B------:R-:W-:Y:S02]  /*6840*/  ISETP.LT.OR P1, PT, R2, 0x2a, P1 ;  /* 0x0000002a0200780c */ /* 0x000fe40000f21670 */
[----:B------:R-:W-:Y:S02]  /*6850*/  FMNMX.FTZ R0, R161, R0, !PT ;  /* 0x00000000a1007209 */ /* 0x000fe40007810000 */
[----:B------:R-:W-:Y:S02]  /*6860*/  FSEL R143, R143, -INF , !P1 ;  /* 0xff8000008f8f7808 */ /* 0x000fe40004800000 */
[C---:B------:R-:W-:Y:S02]  /*6870*/  LOP3.LUT P1, RZ, R16.reuse, 0x1000, RZ, 0xc0, !PT ;  /* 0x0000100010ff7812 */ /* 0x040fe4000782c0ff */
[----:B------:R-:W-:-:S02]  /*6880*/  LOP3.LUT P2, RZ, R16, 0x80, RZ, 0xc0, !PT ;  /* 0x0000008010ff7812 */ /* 0x000fc4000784c0ff */
[----:B------:R-:W-:Y:S02]  /*6890*/  ISETP.GT.AND P1, PT, R4, 0x30, !P1 ;  /* 0x000000300400780c */ /* 0x000fe40004f24270 */
[----:B------:R-:W-:Y:S02]  /*68a0*/  FMNMX.FTZ R0, R129, R0, !PT ;  /* 0x0000000081007209 */ /* 0x000fe40007810000 */
[----:B------:R-:W-:Y:S02]  /*68b0*/  ISETP.LT.OR P1, PT, R2, 0x31, P1 ;  /* 0x000000310200780c */ /* 0x000fe40000f21670 */
[----:B------:R-:W-:Y:S02]  /*68c0*/  FMNMX.FTZ R120, R165, R0, !PT ;  /* 0x00000000a5787209 */ /* 0x000fe40007810000 */
[----:B------:R-:W-:Y:S01]  /*68d0*/  FSEL R123, R146, -INF , !P1 ;  /* 0xff800000927b7808 */ /* 0x000fe20004800000 */
[----:B------:R-:W0:Y:S01]  /*68e0*/  LDC R0, c[0x0][0x988] ;  /* 0x00026200ff007b82 */ /* 0x000e220000000800 */
[C---:B------:R-:W-:Y:S01]  /*68f0*/  LOP3.LUT P1, RZ, R16.reuse, 0x800, RZ, 0xc0, !PT ;  /* 0x0000080010ff7812 */ /* 0x040fe2000782c0ff */
[----:B------:R-:W1:Y:S01]  /*6900*/  SHFL.BFLY PT, R5, R120, 0x2, 0x1f ;  /* 0x0c401f0078057f89 */ /* 0x000e6200000e0000 */
[----:B------:R-:W-:-:S02]  /*6910*/  LOP3.LUT P6, RZ, R16, 0x40, RZ, 0xc0, !PT ;  /* 0x0000004010ff7812 */ /* 0x000fc400078cc0ff */
[C---:B------:R-:W-:Y:S02]  /*6920*/  ISETP.GT.AND P1, PT, R4.reuse, 0x31, !P1 ;  /* 0x000000310400780c */ /* 0x040fe40004f24270 */
[----:B------:R-:W-:Y:S02]  /*6930*/  ISETP.GT.AND P3, PT, R4, 0x50, !P3 ;  /* 0x000000500400780c */ /* 0x000fe40005f64270 */
[----:B------:R-:W-:Y:S02]  /*6940*/  ISETP.LT.OR P1, PT, R2, 0x32, P1 ;  /* 0x000000320200780c */ /* 0x000fe40000f21670 */
[----:B------:R-:W-:Y:S02]  /*6950*/  ISETP.GT.AND P4, PT, R4, 0x51, !P4 ;  /* 0x000000510400780c */ /* 0x000fe40006784270 */
[----:B------:R-:W-:Y:S02]  /*6960*/  FSEL R147, R147, -INF , !P1 ;  /* 0xff80000093937808 */ /* 0x000fe40004800000 */
[----:B------:R-:W-:-:S02]  /*6970*/  LOP3.LUT P1, RZ, R16, 0x400, RZ, 0xc0, !PT ;  /* 0x0000040010ff7812 */ /* 0x000fc4000782c0ff */
[----:B------:R-:W-:Y:S02]  /*6980*/  ISETP.LT.OR P3, PT, R2, 0x51, P3 ;  /* 0x000000510200780c */ /* 0x000fe40001f61670 */
[C---:B------:R-:W-:Y:S02]  /*6990*/  ISETP.GT.AND P1, PT, R4.reuse, 0x38, !P1 ;  /* 0x000000380400780c */ /* 0x040fe40004f24270 */
[----:B------:R-:W-:Y:S02]  /*69a0*/  ISETP.GT.AND P5, PT, R4, 0x58, !P5 ;  /* 0x000000580400780c */ /* 0x000fe40006fa4270 */
[C---:B------:R-:W-:Y:S02]  /*69b0*/  ISETP.LT.OR P1, PT, R2.reuse, 0x39, P1 ;  /* 0x000000390200780c */ /* 0x040fe40000f21670 */
[----:B------:R-:W-:Y:S02]  /*69c0*/  ISETP.LT.OR P4, PT, R2, 0x52, P4 ;  /* 0x000000520200780c */ /* 0x000fe40002781670 */
[----:B------:R-:W-:-:S02]  /*69d0*/  FSEL R127, R150, -INF , !P1 ;  /* 0xff800000967f7808 */ /* 0x000fc40004800000 */
[----:B------:R-:W-:Y:S02]  /*69e0*/  LOP3.LUT P1, RZ, R16, 0x200, RZ, 0xc0, !PT ;  /* 0x0000020010ff7812 */ /* 0x000fe4000782c0ff */
[----:B-1----:R-:W-:Y:S02]  /*69f0*/  FMNMX.FTZ R124, R120, R5, !PT ;  /* 0x00000005787c7209 */ /* 0x002fe40007810000 */
[----:B------:R-:W-:Y:S02]  /*6a00*/  ISETP.GT.AND P1, PT, R4, 0x39, !P1 ;  /* 0x000000390400780c */ /* 0x000fe40004f24270 */
[C---:B------:R-:W-:Y:S01]  /*6a10*/  ISETP.LT.OR P5, PT, R2.reuse, 0x59, P5 ;  /* 0x000000590200780c */ /* 0x040fe20002fa1670 */
[----:B------:R-:W1:Y:S01]  /*6a20*/  SHFL.BFLY PT, R5, R124, 0x1, 0x1f ;  /* 0x0c201f007c057f89 */ /* 0x000e6200000e0000 */
[----:B------:R-:W-:Y:S02]  /*6a30*/  ISETP.LT.OR P1, PT, R2, 0x3a, P1 ;  /* 0x0000003a0200780c */ /* 0x000fe40000f21670 */
[----:B------:R-:W-:-:S02]  /*6a40*/  FSEL R163, R163, -INF , !P4 ;  /* 0xff800000a3a37808 */ /* 0x000fc40006000000 */
[----:B------:R-:W-:Y:S02]  /*6a50*/  FSEL R151, R151, -INF , !P1 ;  /* 0xff80000097977808 */ /* 0x000fe40004800000 */
[----:B------:R-:W-:-:S04]  /*6a60*/  LOP3.LUT P1, RZ, R16, 0x100, RZ, 0xc0, !PT ;  /* 0x0000010010ff7812 */ /* 0x000fc8000782c0ff */
[----:B------:R-:W-:-:S04]  /*6a70*/  ISETP.GT.AND P1, PT, R4, 0x40, !P1 ;  /* 0x000000400400780c */ /* 0x000fc80004f24270 */
[----:B------:R-:W-:-:S04]  /*6a80*/  ISETP.LT.OR P1, PT, R2, 0x41, P1 ;  /* 0x000000410200780c */ /* 0x000fc80000f21670 */
[----:B------:R-:W-:Y:S02]  /*6a90*/  FSEL R131, R154, -INF , !P1 ;  /* 0xff8000009a837808 */ /* 0x000fe40004800000 */
[----:B------:R-:W-:Y:S02]  /*6aa0*/  ISETP.GT.AND P1, PT, R4, 0x41, !P2 ;  /* 0x000000410400780c */ /* 0x000fe40005724270 */
[----:B------:R-:W-:Y:S02]  /*6ab0*/  LOP3.LUT P2, RZ, R16, 0x20, RZ, 0xc0, !PT ;  /* 0x0000002010ff7812 */ /* 0x000fe4000784c0ff */
[----:B------:R-:W-:Y:S02]  /*6ac0*/  ISETP.LT.OR P1, PT, R2, 0x42, P1 ;  /* 0x000000420200780c */ /* 0x000fe40000f21670 */
[----:B-1----:R-:W-:Y:S02]  /*6ad0*/  FMNMX.FTZ R5, R124, R5, !PT ;  /* 0x000000057c057209 */ /* 0x002fe40007810000 */
[----:B------:R-:W-:-:S02]  /*6ae0*/  FSEL R155, R155, -INF , !P1 ;  /* 0xff8000009b9b7808 */ /* 0x000fc40004800000 */
[----:B------:R-:W-:Y:S01]  /*6af0*/  ISETP.GT.AND P1, PT, R4, 0x48, !P6 ;  /* 0x000000480400780c */ /* 0x000fe20007724270 */
[----:B0-----:R-:W-:Y:S01]  /*6b00*/  FMUL.FTZ R20, R5, R0 ;  /* 0x0000000005147220 */ /* 0x001fe20000410000 */
[----:B------:R-:W-:Y:S02]  /*6b10*/  LOP3.LUT P6, RZ, R16, 0x2, RZ, 0xc0, !PT ;  /* 0x0000000210ff7812 */ /* 0x000fe400078cc0ff */
[----:B------:R-:W-:Y:S02]  /*6b20*/  ISETP.LT.OR P1, PT, R2, 0x49, P1 ;  /* 0x000000490200780c */ /* 0x000fe40000f21670 */
[----:B------:R-:W-:Y:S02]  /*6b30*/  ISETP.GT.AND P2, PT, R4, 0x49, !P2 ;  /* 0x000000490400780c */ /* 0x000fe40005744270 */
[----:B------:R-:W-:Y:S02]  /*6b40*/  FSEL R201, R158, -INF , !P1 ;  /* 0xff8000009ec97808 */ /* 0x000fe40004800000 */
[----:B------:R-:W-:-:S02]  /*6b50*/  ISETP.GT.AND P1, PT, R4, RZ, !P6 ;  /* 0x000000ff0400720c */ /* 0x000fc40007724270 */
[C---:B------:R-:W-:Y:S02]  /*6b60*/  ISETP.LT.OR P2, PT, R2.reuse, 0x4a, P2 ;  /* 0x0000004a0200780c */ /* 0x040fe40001741670 */
[----:B------:R-:W-:Y:S02]  /*6b70*/  ISETP.LT.OR P1, PT, R2, 0x1, P1 ;  /* 0x000000010200780c */ /* 0x000fe40000f21670 */
[----:B------:R-:W-:Y:S02]  /*6b80*/  LOP3.LUT P6, RZ, R16, 0x1, RZ, 0xc0, !PT ;  /* 0x0000000110ff7812 */ /* 0x000fe400078cc0ff */
[----:B------:R-:W-:Y:S02]  /*6b90*/  FSEL R207, R122, -INF , !P1 ;  /* 0xff8000007acf7808 */ /* 0x000fe40004800000 */
[----:B------:R-:W-:Y:S02]  /*6ba0*/  FSETP.NEU.FTZ.AND P1, PT, R5, -INF , PT ;  /* 0xff8000000500780b */ /* 0x000fe40003f3d000 */
[----:B------:R-:W-:-:S02]  /*6bb0*/  FMNMX.FTZ R120, R207, R14, !PT ;  /* 0x0000000ecf787209 */ /* 0x000fc40007810000 */
[----:B------:R-:W-:Y:S02]  /*6bc0*/  FSEL R20, R20, RZ, P1 ;  /* 0x000000ff14147208 */ /* 0x000fe40000800000 */
[----:B------:R-:W-:Y:S02]  /*6bd0*/  FMNMX.FTZ R120, R185, R120, !PT ;  /* 0x00000078b9787209 */ /* 0x000fe40007810000 */
[----:B------:R-:W-:Y:S01]  /*6be0*/  ISETP.GT.AND P6, PT, R4, 0x59, !P6 ;  /* 0x000000590400780c */ /* 0x000fe200077c4270 */
[--C-:B------:R-:W-:Y:S01]  /*6bf0*/  FFMA.FTZ R190, R171, R0, -R20.reuse ;  /* 0x00000000abbe7223 */ /* 0x100fe20000010814 */
[----:B------:R-:W-:Y:S01]  /*6c00*/  FMNMX.FTZ R120, R187, R120, !PT ;  /* 0x00000078bb787209 */ /* 0x000fe20007810000 */
[-CC-:B------:R-:W-:Y:S01]  /*6c10*/  FFMA.FTZ R171, R173, R0.reuse, -R20.reuse ;  /* 0x00000000adab7223 */ /* 0x180fe20000010814 */
        /* <DEDUP_REMOVED lines=21> */
[----:B------:R-:W-:Y:S01]  /*6d70*/  FSEL R2, R5, RZ, P1 ;  /* 0x000000ff05027208 */ /* 0x000fe20000800000 */
[--C-:B------:R-:W-:Y:S01]  /*6d80*/  FFMA.FTZ R168, R133, R0, -R20.reuse ;  /* 0x0000000085a87223 */ /* 0x100fe20000010814 */
[----:B------:R-:W-:Y:S01]  /*6d90*/  FMNMX.FTZ R120, R197, R120, !PT ;  /* 0x00000078c5787209 */ /* 0x000fe20007810000 */
[-CC-:B------:R-:W-:Y:S01]  /*6da0*/  FFMA.FTZ R205, R205, R0.reuse, -R20.reuse ;  /* 0x00000000cdcd7223 */ /* 0x180fe20000010814 */
[--C-:B------:R-:W-:Y:S01]  /*6db0*/  FFMA.FTZ R188, R203, R0, -R20.reuse ;  /* 0x00000000cbbc7223 */ /* 0x100fe20000010814 */
[----:B------:R-:W-:Y:S01]  /*6dc0*/  FADD.FTZ R3, -R2, R13 ;  /* 0x0000000d02037221 */ /* 0x000fe20000010100 */
[----:B------:R-:W-:Y:S01]  /*6dd0*/  FMNMX.FTZ R120, R139, R120, !PT ;  /* 0x000000788b787209 */ /* 0x000fe20007810000 */
[-CC-:B------:R-:W-:Y:S01]  /*6de0*/  FFMA.FTZ R175, R181, R0.reuse, -R20.reuse ;  /* 0x00000000b5af7223 */ /* 0x180fe20000010814 */
[-CC-:B------:R-:W-:Y:S01]  /*6df0*/  FFMA.FTZ R180, R183, R0.reuse, -R20.reuse ;  /* 0x00000000b7b47223 */ /* 0x180fe20000010814 */
[----:B------:R-:W-:Y:S01]  /*6e00*/  FMUL.FTZ R3, R3, R0 ;  /* 0x0000000003037220 */ /* 0x000fe20000410000 */
[----:B------:R-:W-:Y:S01]  /*6e10*/  FMNMX.FTZ R120, R199, R120, !PT ;  /* 0x00000078c7787209 */ /* 0x000fe20007810000 */
[-CC-:B------:R-:W-:Y:S01]  /*6e20*/  FFMA.FTZ R121, R149, R0.reuse, -R20.reuse ;  /* 0x0000000095797223 */ /* 0x180fe20000010814 */
[-CC-:B------:R-:W-:Y:S01]  /*6e30*/  FFMA.FTZ R125, R153, R0.reuse, -R20.reuse ;  /* 0x00000000997d7223 */ /* 0x180fe20000010814 */
[--C-:B------:R-:W-:Y:S01]  /*6e40*/  FFMA.FTZ R133, R161, R0, -R20.reuse ;  /* 0x00000000a1857223 */ /* 0x100fe20000010814 */
[----:B------:R-:W-:Y:S01]  /*6e50*/  FMNMX.FTZ R120, R143, R120, !PT ;  /* 0x000000788f787209 */ /* 0x000fe20007810000 */
[-CC-:B------:R-:W-:Y:S01]  /*6e60*/  FFMA.FTZ R170, R129, R0.reuse, -R20.reuse ;  /* 0x0000000081aa7223 */ /* 0x180fe20000010814 */
[----:B------:R-:W-:Y:S01]  /*6e70*/  FFMA.FTZ R13, R165, R0, -R20 ;  /* 0x00000000a50d7223 */ /* 0x000fe20000010814 */
[----:B------:R-:W-:Y:S01]  /*6e80*/  MUFU.EX2 R2, R3 ;  /* 0x0000000300027308 */ /* 0x000fe20000000800 */
[----:B------:R-:W-:-:S04]  /*6e90*/  FMNMX.FTZ R120, R123, R120, !PT ;  /* 0x000000787b787209 */ /* 0x000fc80007810000 */
[----:B------:R-:W-:-:S03]  /*6ea0*/  FMNMX.FTZ R120, R147, R120, !PT ;  /* 0x0000007893787209 */ /* 0x000fc60007810000 */
[----:B------:R-:W0:Y:S01]  /*6eb0*/  MUFU.EX2 R205, R205 ;  /* 0x000000cd00cd7308 */ /* 0x000e220000000800 */
[----:B------:R-:W-:-:S04]  /*6ec0*/  FMNMX.FTZ R120, R127, R120, !PT ;  /* 0x000000787f787209 */ /* 0x000fc80007810000 */
[----:B------:R-:W-:-:S03]  /*6ed0*/  FMNMX.FTZ R120, R151, R120, !PT ;  /* 0x0000007897787209 */ /* 0x000fc60007810000 */
[----:B------:R-:W1:Y:S01]  /*6ee0*/  MUFU.EX2 R188, R188 ;  /* 0x000000bc00bc7308 */ /* 0x000e620000000800 */
[----:B------:R-:W-:-:S04]  /*6ef0*/  FMNMX.FTZ R120, R131, R120, !PT ;  /* 0x0000007883787209 */ /* 0x000fc80007810000 */
[----:B------:R-:W-:-:S03]  /*6f00*/  FMNMX.FTZ R120, R155, R120, !PT ;  /* 0x000000789b787209 */ /* 0x000fc60007810000 */
[----:B------:R-:W-:Y:S01]  /*6f10*/  MUFU.EX2 R190, R190 ;  /* 0x000000be00be7308 */ /* 0x000fe20000000800 */
[----:B------:R-:W-:Y:S01]  /*6f20*/  FMNMX.FTZ R120, R201, R120, !PT ;  /* 0x00000078c9787209 */ /* 0x000fe20007810000 */
[----:B0-----:R-:W-:-:S03]  /*6f30*/  FFMA.FTZ R9, R2, R9, R205 ;  /* 0x0000000902097223 */ /* 0x001fc600000100cd */
[----:B------:R-:W-:-:S03]  /*6f40*/  FMNMX.FTZ R120, R177, R120, !PT ;  /* 0x00000078b1787209 */ /* 0x000fc60007810000 */
[----:B------:R-:W-:Y:S01]  /*6f50*/  MUFU.EX2 R171, R171 ;  /* 0x000000ab00ab7308 */ /* 0x000fe20000000800 */
[----:B------:R-:W-:Y:S01]  /*6f60*/  FMNMX.FTZ R120, R179, R120, !PT ;  /* 0x00000078b3787209 */ /* 0x000fe20007810000 */
[----:B-1----:R-:W-:-:S03]  /*6f70*/  FADD.FTZ R9, R188, R9 ;  /* 0x00000009bc097221 */ /* 0x002fc60000010000 */
[----:B------:R-:W-:-:S03]  /*6f80*/  FMNMX.FTZ R120, R163, R120, !PT ;  /* 0x00000078a3787209 */ /* 0x000fc60007810000 */
[----:B------:R-:W-:Y:S01]  /*6f90*/  MUFU.EX2 R184, R184 ;  /* 0x000000b800b87308 */ /* 0x000fe20000000800 */
[----:B------:R-:W-:-:S04]  /*6fa0*/  FMNMX.FTZ R120, R169, R120, !PT ;  /* 0x00000078a9787209 */ /* 0x000fc80007810000 */
[----:B------:R-:W-:-:S03]  /*6fb0*/  FMNMX.FTZ R120, R167, R120, !PT ;  /* 0x00000078a7787209 */ /* 0x000fc60007810000 */
[----:B------:R-:W-:Y:S02]  /*6fc0*/  MUFU.EX2 R173, R173 ;  /* 0x000000ad00ad7308 */ /* 0x000fe40000000800 */
[----:B------:R-:W0:Y:S06]  /*6fd0*/  SHFL.BFLY PT, R141, R120, 0x2, 0x1f ;  /* 0x0c401f00788d7f89 */ /* 0x000e2c00000e0000 */
[----:B------:R-:W-:Y:S08]  /*6fe0*/  MUFU.EX2 R186, R186 ;  /* 0x000000ba00ba7308 */ /* 0x000ff00000000800 */
[----:B------:R-:W-:Y:S08]  /*6ff0*/  MUFU.EX2 R175, R175 ;  /* 0x000000af00af7308 */ /* 0x000ff00000000800 */
[----:B------:R-:W-:Y:S01]  /*7000*/  MUFU.EX2 R180, R180 ;  /* 0x000000b400b47308 */ /* 0x000fe20000000800 */
[----:B0-----:R-:W-:Y:S01]  /*7010*/  FMNMX.FTZ R4, R120, R141, !PT ;  /* 0x0000008d78047209 */ /* 0x001fe20007810000 */
[----:B------:R-:W-:-:S04]  /*7020*/  FFMA.FTZ R141, R157, R0, -R20 ;  /* 0x000000009d8d7223 */ /* 0x000fc80000010814 */
[----:B------:R-:W0:Y:S02]  /*7030*/  SHFL.BFLY PT, R145, R4, 0x1, 0x1f ;  /* 0x0c201f0004917f89 */ /* 0x000e2400000e0000 */
[----:B------:R-:W-:Y:S08]  /*7040*/  MUFU.EX2 R159, R159 ;  /* 0x0000009f009f7308 */ /* 0x000ff00000000800 */
[----:B------:R-:W-:Y:S08]  /*7050*/  MUFU.EX2 R182, R182 ;  /* 0x000000b600b67308 */ /* 0x000ff00000000800 */
[----:B------:R-:W-:Y:S01]  /*7060*/  MUFU.EX2 R137, R137 ;  /* 0x0000008900897308 */ /* 0x000fe20000000800 */
[----:B0-----:R-:W-:-:S07]  /*7070*/  FMNMX.FTZ R4, R4, R145, !PT ;  /* 0x0000009104047209 */ /* 0x001fce0007810000 */
        /* <DEDUP_REMOVED lines=34> */
[----:B------:R-:W-:-:S03]  /*72a0*/  FFMA.FTZ R20, R167, R0, -R20 ;  /* 0x00000000a7147223 */ /* 0x000fc60000010814 */
        /* <DEDUP_REMOVED lines=80> */
.L_x_4286:
[----:B------:R-:W0:Y:S01]  /*77b0*/  S2UR UR5, SR_CgaCtaId ;  /* 0x00000000000579c3 */ /* 0x000e220000008800 */
[----:B------:R-:W-:Y:S01]  /*77c0*/  UIADD3 UR14, UR14, 0x30860, URZ ;  /* 0x000308600e0e7890 */ /* 0x000fe2000fffe03f */
[----:B------:R-:W-:Y:S01]  /*77d0*/  ISETP.GT.AND P1, PT, R15, UR60, PT ;  /* 0x0000003c0f007c0c */ /* 0x000fe2000bf24270 */
[----:B------:R-:W-:Y:S01]  /*77e0*/  UMOV UR7, UR4 ;  /* 0x0000000400077c82 */ /* 0x000fe20008000000 */
[----:B------:R-:W-:Y:S01]  /*77f0*/  F2FP.F16.F32.PACK_AB R190, R171, R190 ;  /* 0x000000beabbe723e */ /* 0x000fe200000000ff */
[----:B------:R-:W-:Y:S01]  /*7800*/  VIADD R15, R15, 0xffffffff ;  /* 0xffffffff0f0f7836 */ /* 0x000fe20000000000 */
[----:B------:R-:W-:Y:S02]  /*7810*/  F2FP.F16.F32.PACK_AB R184, R173, R184 ;  /* 0x000000b8adb8723e */ /* 0x000fe400000000ff */
[----:B------:R-:W-:Y:S02]  /*7820*/  F2FP.F16.F32.PACK_AB R186, R175, R186 ;  /* 0x000000baafba723e */ /* 0x000fe400000000ff */
        /* <DEDUP_REMOVED lines=8> */
[----:B------:R-:W-:Y:S01]  /*78b0*/  F2FP.F16.F32.PACK_AB R187, R126, R187 ;  /* 0x000000bb7ebb723e */ /* 0x000fe200000000ff */
[----:B0-----:R-:W-:Y:S01]  /*78c0*/  UPRMT UR14, UR5, 0x654, UR14 ;  /* 0x00000654050e7896 */ /* 0x001fe2000800000e */
[----:B------:R-:W-:Y:S02]  /*78d0*/  F2FP.F16.F32.PACK_AB R180, R159, R180 ;  /* 0x000000b49fb4723e */ /* 0x000fe400000000ff */
[----:B------:R-:W-:Y:S01]  /*78e0*/  UMOV UR5, UR6 ;  /* 0x0000000600057c82 */ /* 0x000fe20008000000 */
[----:B------:R-:W-:-:S02]  /*78f0*/  F2FP.F16.F32.PACK_AB R181, R128, R181 ;  /* 0x000000b580b5723e */ /* 0x000fc400000000ff */
[----:B------:R-:W-:Y:S02]  /*7900*/  F2FP.F16.F32.PACK_AB R182, R137, R182 ;  /* 0x000000b689b6723e */ /* 0x000fe400000000ff */
[----:B------:R-:W-:Y:S01]  /*7910*/  F2FP.F16.F32.PACK_AB R176, R21, R176 ;  /* 0x000000b015b0723e */ /* 0x000fe200000000ff */
[----:B------:R-:W-:Y:S01]  /*7920*/  SYNCS.ARRIVE.TRANS64.RED.A1T0 RZ, [UR14], RZ ;  /* 0x000000ffffff79a7 */ /* 0x000fe2000810040e */
        /* <DEDUP_REMOVED lines=11> */
.L_x_4268:
[----:B------:R-:W-:Y:S01]  /*79e0*/  R2UR UR5, R18 ;  /* 0x00000000120572ca */ /* 0x000fe200000e0000 */
[----:B------:R-:W0:Y:S01]  /*79f0*/  LDC R14, c[0x0][0x2f0] ;  /* 0x0000bc00ff0e7b82 */ /* 0x000e220000000800 */
[----:B------:R-:W-:Y:S01]  /*7a00*/  R2UR UR7, R19 ;  /* 0x00000000130772ca */ /* 0x000fe200000e0000 */
[----:B------:R-:W-:-:S10]  /*7a10*/  UIADD3 UR10, -UR10, 0x1, URZ ;  /* 0x000000010a0a7890 */ /* 0x000fd4000fffe13f */
[----:B------:R-:W-:Y:S01]  /*7a20*/  UISETP.NE.AND UP0, UPT, UR5, URZ, UPT ;  /* 0x0000003f0500728c */ /* 0x000fe2000bf05270 */
[----:B------:R-:W1:Y:S01]  /*7a30*/  S2UR UR5, SR_CTAID.X ;  /* 0x00000000000579c3 */ /* 0x000e620000002500 */
[----:B------:R-:W-:-:S04]  /*7a40*/  UISETP.NE.AND UP1, UPT, UR7, URZ, UPT ;  /* 0x0000003f0700728c */ /* 0x000fc8000bf25270 */
[----:B------:R-:W-:Y:S01]  /*7a50*/  PLOP3.LUT P1, PT, PT, PT, UP0, 0x40, 0x0 ;  /* 0x000000000000781c */ /* 0x000fe20003f2e808 */
[----:B0-----:R-:W-:-:S06]  /*7a60*/  IMAD R14, R17, R14, UR10 ;  /* 0x0000000a110e7e24 */ /* 0x001fcc000f8e020e */
[----:B------:R-:W-:Y:S01]  /*7a70*/  @UP1 ULDC UR10, c[0x0][0x44c] ;  /* 0x00011300000a1ab9 */ /* 0x000fe20000000800 */
[----:B------:R-:W-:Y:S01]  /*7a80*/  @UP1 ULDC UR14, c[0x0][0x450] ;  /* 0x00011400000e1ab9 */ /* 0x000fe20000000800 */
[----:B------:R-:W-:Y:S01]  /*7a90*/  R2UR UR7, R14 ;  /* 0x000000000e0772ca */ /* 0x000fe200000e0000 */
[----:B-1----:R-:W-:-:S04]  /*7aa0*/  ULEA UR5, UR5, 0x7f, 0x7 ;  /* 0x0000007f05057891 */ /* 0x002fc8000f8e383f */
[----:B------:R-:W-:-:S04]  /*7ab0*/  UIMAD.WIDE.U32 UR10, UR5, UR10, URZ ;  /* 0x0000000a050a72a5 */ /* 0x000fc8000f8e003f */
[----:B------:R-:W-:-:S04]  /*7ac0*/  @UP1 USHF.R.U32.HI UR5, URZ, UR14, UR11 ;  /* 0x0000000e3f051299 */ /* 0x000fc8000801160b */
[----:B------:R-:W-:-:S03]  /*7ad0*/  UIADD3 UR5, UR7, UR5, URZ ;  /* 0x0000000507057290 */ /* 0x000fc6000fffe03f */
[----:B------:R-:W-:Y:S02]  /*7ae0*/  ULDC UR7, c[0x0][0x9dc] ;  /* 0x0002770000077ab9 */ /* 0x000fe40000000800 */
        /* <DEDUP_REMOVED lines=13> */
.L_x_4289:
[----:B------:R-:W-:Y:S02]  /*7bc0*/  ULDC UR14, c[0x0][0x9e4] ;  /* 0x00027900000e7ab9 */ /* 0x000fe40000000800 */
[----:B------:R-:W-:-:S11]  /*7bd0*/  UISETP.NE.AND UP0, UPT, UR14, 0x1, UPT ;  /* 0x000000010e00788c */ /* 0x000fd6000bf05270 */
[----:B------:R-:W-:Y:S02]  /*7be0*/  @UP0 ULDC.64 UR18, c[0x0][0x9e8] ;  /* 0x00027a0000120ab9 */ /* 0x000fe40000000a00 */
[----:B------:R-:W-:-:S04]  /*7bf0*/  UIMAD.WIDE.U32 UR10, UR5, UR18, URZ ;  /* 0x00000012050a72a5 */ /* 0x000fc8000f8e003f */
[----:B------:R-:W-:-:S12]  /*7c00*/  @UP0 USHF.R.U32.HI UR5, URZ, UR19, UR11 ;  /* 0x000000133f050299 */ /* 0x000fd8000801160b */
.L_x_4290:
[----:B------:R-:W-:-:S04]  /*7c10*/  UIMAD UR5, UR5, UR14, URZ ;  /* 0x0000000e050572a4 */ /* 0x000fc8000f8e023f */
[----:B------:R-:W-:-:S04]  /*7c20*/  UISETP.LT.AND UP0, UPT, UR7, UR5, UPT ;  /* 0x000000050700728c */ /* 0x000fc8000bf01270 */
[----:B------:R-:W-:-:S12]  /*7c30*/  USEL UR7, UR7, UR5, !UP0 ;  /* 0x0000000507077287 */ /* 0x000fd8000c000000 */
.L_x_4288:
[----:B------:R-:W-:Y:S01]  /*7c40*/  UIADD3 UR10, UR7, 0x5f, URZ ;  /* 0x0000005f070a7890 */ /* 0x000fe2000fffe03f */
[----:B------:R-:W-:-:S03]  /*7c50*/  R2UR UR14, R22 ;  /* 0x00000000160e72ca */ /* 0x000fc600000e0000 */
[----:B------:R-:W-:-:S04]  /*7c60*/  UIMAD.WIDE UR10, UR10, 0x2aaaaaab, URZ ;  /* 0x2aaaaaab0a0a78a5 */ /* 0x000fc8000f8e023f */
[----:B------:R-:W-:-:S04]  /*7c70*/  USHF.R.U32.HI UR5, URZ, 0x1f, UR11 ;  /* 0x0000001f3f057899 */ /* 0x000fc8000801160b */
[----:B------:R-:W-:-:S04]  /*7c80*/  ULEA.HI.SX32 UR5, UR11, UR5, 0x1c ;  /* 0x000000050b057291 */ /* 0x000fc8000f8fe23f */
        /* <DEDUP_REMOVED lines=8> */
[----:B------:R-:W-:-:S07]  /*7d10*/  IMAD.MOV.U32 R13, RZ, RZ, R15 ;  /* 0x000000ffff0d7224 */ /* 0x000fce00078e000f */
.L_x_4302:
[----:B------:R-:W-:-:S04]  /*7d20*/  UIADD3 UR4, UR7, 0x1, URZ ;  /* 0x0000000107047890 */ /* 0x000fc8000fffe03f */
[----:B------:R-:W-:-:S04]  /*7d30*/  UISETP.NE.AND UP0, UPT, UR4, 0x2, UPT ;  /* 0x000000020400788c */ /* 0x000fc8000bf05270 */
[----:B------:R-:W-:Y:S02]  /*7d40*/  USEL UR6, URZ, 0x1, UP0 ;  /* 0x000000013f067887 */ /* 0x000fe40008000000 */
[----:B------:R-:W-:Y:S02]  /*7d50*/  USEL UR4, UR4, URZ, UP0 ;  /* 0x0000003f04047287 */ /* 0x000fe40008000000 */
[----:B------:R-:W-:Y:S01]  /*7d60*/  ULOP3.LUT UR6, UR39, UR6, URZ, 0x3c, !UPT ;  /* 0x0000000627067292 */ /* 0x000fe2000f8e3c3f */
[----:B------:R-:W-:Y:S11]  /*7d70*/  @!P0 BRA `(.L_x_4292) ;  /* 0x0000000000048947 */ /* 0x000ff60003800000 */
[----:B------:R-:W-:Y:S01]  /*7d80*/  BPT.TRAP 0x1 ;  /* 0x000000040000795c */ /* 0x000fe20000300000 */
.L_x_4292:
[----:B------:R-:W-:Y:S01]  /*7d90*/  ULEA UR5, UR4, UR38, 0x3 ;  /* 0x0000002604057291 */ /* 0x000fe2000f8e183f */
[----:B------:R-:W-:-:S05]  /*7da0*/  IMAD.U32 R0, RZ, RZ, UR6 ;  /* 0x00000006ff007e24 */ /* 0x000fca000f8e00ff */
[----:B------:R-:W-:-:S04]  /*7db0*/  SHF.L.U32 R0, R0, 0x1f, RZ ;  /* 0x0000001f00007819 */ /* 0x000fc800000006ff */
[----:B------:R0:W1:Y:S01]  /*7dc0*/  SYNCS.PHASECHK.TRANS64.TRYWAIT P1, [UR5+0x30830], R0 ;  /* 0x03083000ff0075a7 */ /* 0x0000620008020145 */
[----:B------:R-:W-:Y:S05]  /*7dd0*/  @!P0 BRA `(.L_x_4293) ;  /* 0x0000000000048947 */ /* 0x000fea0003800000 */
[----:B------:R-:W-:Y:S01]  /*7de0*/  BPT.TRAP 0x1 ;  /* 0x000000040000795c */ /* 0x000fe20000300000 */
.L_x_4293:
[----:B-1----:R-:W-:Y:S05]  /*7df0*/  @P1 BRA `(.L_x_4294) ;  /* 0x0000000000081947 */ /* 0x002fea0003800000 */
[----:B------:R-:W1:Y:S02]  /*7e00*/  SYNCS.PHASECHK.TRANS64.TRYWAIT P1, [UR5+0x30830], R0 ;  /* 0x03083000ff0075a7 */ /* 0x000e640008020145 */
[----:B-1----:R-:W-:Y:S05]  /*7e10*/  @!P1 BRA `(.L_x_4295) ;  /* 0x000000c000189947 */ /* 0x002fea0003800000 */
.L_x_4294:
        /* <DEDUP_REMOVED lines=161> */
.L_x_4296:
[----:B------:R-:W-:Y:S01]  /*8830*/  ULEA UR5, UR7, UR38, 0x3 ;  /* 0x0000002607057291 */ /* 0x000fe2000f8e183f */
[----:B01----:R-:W-:-:S05]  /*8840*/  IMAD.U32 R0, RZ, RZ, UR39 ;  /* 0x00000027ff007e24 */ /* 0x003fca000f8e00ff */
[----:B------:R-:W-:-:S04]  /*8850*/  SHF.L.U32 R0, R0, 0x1f, RZ ;  /* 0x0000001f00007819 */ /* 0x000fc800000006ff */
[----:B------:R0:W1:Y:S01]  /*8860*/  SYNCS.PHASECHK.TRANS64.TRYWAIT P1, [UR5+0x30850], R0 ;  /* 0x03085000ff0075a7 */ /* 0x0000620008020145 */
[----:B------:R-:W-:Y:S05]  /*8870*/  @!P0 BRA `(.L_x_4297) ;  /* 0x0000000000048947 */ /* 0x000fea0003800000 */
[----:B------:R-:W-:Y:S01]  /*8880*/  BPT.TRAP 0x1 ;  /* 0x000000040000795c */ /* 0x000fe20000300000 */
.L_x_4297:
[----:B-1----:R-:W-:Y:S05]  /*8890*/  @P1 BRA `(.L_x_4298) ;  /* 0x0000000000081947 */ /* 0x002fea0003800000 */
[----:B------:R-:W1:Y:S02]  /*88a0*/  SYNCS.PHASECHK.TRANS64.TRYWAIT P1, [UR5+0x30850], R0 ;  /* 0x03085000ff0075a7 */ /* 0x000e640008020145 */
[----:B-1----:R-:W-:Y:S05]  /*88b0*/  @!P1 BRA `(.L_x_4299) ;  /* 0x000000b400889947 */ /* 0x002fea0003800000 */
.L_x_4298:
        /* <DEDUP_REMOVED lines=37> */
.L_x_4300:
[----:B01----:R-:W-:Y:S01]  /*8b10*/  FMNMX.FTZ R0, R120, R14, !PT ;  /* 0x0000000e78007209 */ /* 0x003fe20007810000 */
[----:B------:R-:W0:Y:S01]  /*8b20*/  S2UR UR10, SR_CgaCtaId ;  /* 0x00000000000a79c3 */ /* 0x000e220000008800 */
[----:B------:R-:W-:Y:S01]  /*8b30*/  FMNMX.FTZ R2, R122, R21, !PT ;  /* 0x000000157a027209 */ /* 0x000fe20007810000 */
[----:B------:R-:W-:Y:S01]  /*8b40*/  ULEA UR7, UR4, UR38, 0x3 ;  /* 0x0000002604077291 */ /* 0x000fe2000f8e183f */
[----:B------:R-:W-:Y:S02]  /*8b50*/  FMNMX.FTZ R3, R121, R0, !PT ;  /* 0x0000000079037209 */ /* 0x000fe40007810000 */
[----:B------:R-:W-:Y:S01]  /*8b60*/  FMNMX.FTZ R5, R123, R2, !PT ;  /* 0x000000027b057209 */ /* 0x000fe20007810000 */
[----:B------:R-:W-:Y:S01]  /*8b70*/  UIADD3 UR7, UR7, 0x30840, URZ ;  /* 0x0003084007077890 */ /* 0x000fe2000fffe03f */
        /* <DEDUP_REMOVED lines=45> */
[----:B------:R-:W-:-:S03]  /*8e50*/  FMNMX.FTZ R2, R167, R2, !PT ;  /* 0x00000002a7027209 */ /* 0x000fc60007810000 */
[----:B------:R-:W0:Y:S04]  /*8e60*/  SHFL.BFLY PT, R0, R3, 0x2, 0x1f ;  /* 0x0c401f0003007f89 */ /* 0x000e2800000e0000 */
[----:B------:R-:W1:Y:S01]  /*8e70*/  SHFL.BFLY PT, R5, R2, 0x2, 0x1f ;  /* 0x0c401f0002057f89 */ /* 0x000e6200000e0000 */
[----:B0-----:R-:W-:Y:S02]  /*8e80*/  FMNMX.FTZ R15, R3, R0, !PT ;  /* 0x00000000030f7209 */ /* 0x001fe40007810000 */
[----:B------:R-:W0:Y:S01]  /*8e90*/  LDC R0, c[0x0][0x988] ;  /* 0x00026200ff007b82 */ /* 0x000e220000000800 */
[----:B-1----:R-:W-:Y:S02]  /*8ea0*/  FMNMX.FTZ R20, R2, R5, !PT ;  /* 0x0000000502147209 */ /* 0x002fe40007810000 */
[----:B------:R-:W1:Y:S04]  /*8eb0*/  SHFL.BFLY PT, R4, R15, 0x1, 0x1f ;  /* 0x0c201f000f047f89 */ /* 0x000e6800000e0000 */
[----:B------:R-:W2:Y:S01]  /*8ec0*/  SHFL.BFLY PT, R169, R20, 0x1, 0x1f ;  /* 0x0c201f0014a97f89 */ /* 0x000ea200000e0000 */
[----:B-1----:R-:W-:-:S02]  /*8ed0*/  FMNMX.FTZ R5, R15, R4, !PT ;  /* 0x000000040f057209 */ /* 0x002fc40007810000 */
[----:B--2---:R-:W-:-:S03]  /*8ee0*/  FMNMX.FTZ R4, R20, R169, !PT ;  /* 0x000000a914047209 */ /* 0x004fc60007810000 */
[C---:B0-----:R-:W-:Y:S01]  /*8ef0*/  FMUL.FTZ R171, R5.reuse, R0 ;  /* 0x0000000005ab7220 */ /* 0x041fe20000410000 */
[----:B------:R-:W-:-:S03]  /*8f00*/  FADD.FTZ R169, -R5, R14 ;  /* 0x0000000e05a97221 */ /* 0x000fc60000010100 */
[-CC-:B------:R-:W-:Y:S01]  /*8f10*/  FFMA.FTZ R188, R121, R0.reuse, -R171.reuse ;  /* 0x0000000079bc7223 */ /* 0x180fe200000108ab */
[-CC-:B------:R-:W-:Y:S01]  /*8f20*/  FFMA.FTZ R121, R129, R0.reuse, -R171.reuse ;  /* 0x0000000081797223 */ /* 0x180fe200000108ab */
[-CC-:B------:R-:W-:Y:S01]  /*8f30*/  FFMA.FTZ R129, R137, R0.reuse, -R171.reuse ;  /* 0x0000000089817223 */ /* 0x180fe200000108ab */
[-CC-:B------:R-:W-:Y:S01]  /*8f40*/  FFMA.FTZ R137, R145, R0.reuse, -R171.reuse ;  /* 0x0000000091897223 */ /* 0x180fe200000108ab */
[-CC-:B------:R-:W-:Y:S01]  /*8f50*/  FFMA.FTZ R145, R153, R0.reuse, -R171.reuse ;  /* 0x0000000099917223 */ /* 0x180fe200000108ab */
[-C--:B------:R-:W-:Y:S01]  /*8f60*/  FFMA.FTZ R153, R161, R0.reuse, -R171 ;  /* 0x00000000a1997223 */ /* 0x080fe200000108ab */
[C---:B------:R-:W-:Y:S01]  /*8f70*/  FADD.FTZ R3, -R4.reuse, R21 ;  /* 0x0000001504037221 */ /* 0x040fe20000010100 */
[-C--:B------:R-:W-:Y:S01]  /*8f80*/  FMUL.FTZ R161, R4, R0.reuse ;  /* 0x0000000004a17220 */ /* 0x080fe20000410000 */
[-C--:B------:R-:W-:Y:S01]  /*8f90*/  FFMA.FTZ R15, R120, R0.reuse, -R171 ;  /* 0x00000000780f7223 */ /* 0x080fe200000108ab */
[-C--:B------:R-:W-:Y:S01]  /*8fa0*/  FMUL.FTZ R169, R169, R0.reuse ;  /* 0x00000000a9a97220 */ /* 0x080fe20000410000 */
[-C--:B------:R-:W-:Y:S01]  /*8fb0*/  FMUL.FTZ R3, R3, R0.reuse ;  /* 0x0000000003037220 */ /* 0x080fe20000410000 */
[-CC-:B------:R-:W-:Y:S01]  /*8fc0*/  FFMA.FTZ R14, R122, R0.reuse, -R161.reuse ;  /* 0x000000007a0e7223 */ /* 0x180fe200000108a1 */
[-C--:B------:R-:W-:Y:S01]  /*8fd0*/  FFMA.FTZ R189, R123, R0.reuse, -R161 ;  /* 0x000000007bbd7223 */ /* 0x080fe200000108a1 */
[----:B------:R-:W-:Y:S01]  /*8fe0*/  MUFU.EX2 R2, R169 ;  /* 0x000000a900027308 */ /* 0x000fe20000000800 */
[-C--:B------:R-:W-:Y:S01]  /*8ff0*/  FFMA.FTZ R190, R124, R0.reuse, -R171 ;  /* 0x000000007cbe7223 */ /* 0x080fe200000108ab */
[-C--:B------:R-:W-:Y:S01]  /*9000*/  FFMA.FTZ R191, R126, R0.reuse, -R161 ;  /* 0x000000007ebf7223 */ /* 0x080fe200000108a1 */
[-C--:B------:R-:W-:Y:S01]  /*9010*/  FFMA.FTZ R21, R125, R0.reuse, -R171 ;  /* 0x000000007d157223 */ /* 0x080fe200000108ab */
[-C--:B------:R-:W-:Y:S01]  /*9020*/  FFMA.FTZ R20, R127, R0.reuse, -R161 ;  /* 0x000000007f147223 */ /* 0x080fe200000108a1 */
[-C--:B------:R-:W-:Y:S01]  /*9030*/  FFMA.FTZ R184, R128, R0.reuse, -R171 ;  /* 0x0000000080b87223 */ /* 0x080fe200000108ab */
[-CC-:B------:R-:W-:Y:S01]  /*9040*/  FFMA.FTZ R185, R130, R0.reuse, -R161.reuse ;  /* 0x0000000082b97223 */ /* 0x180fe200000108a1 */
[-C--:B------:R-:W-:Y:S01]  /*9050*/  FFMA.FTZ R120, R131, R0.reuse, -R161 ;  /* 0x0000000083787223 */ /* 0x080fe200000108a1 */
[----:B------:R-:W0:Y:S01]  /*9060*/  MUFU.EX2 R15, R15 ;  /* 0x0000000f000f7308 */ /* 0x000e220000000800 */
[-C--:B------:R-:W-:Y:S01]  /*9070*/  FFMA.FTZ R186, R132, R0.reuse, -R171 ;  /* 0x0000000084ba7223 */ /* 0x080fe200000108ab */
[-C--:B------:R-:W-:Y:S01]  /*9080*/  FFMA.FTZ R187, R134, R0.reuse, -R161 ;  /* 0x0000000086bb7223 */ /* 0x080fe200000108a1 */
[-C--:B------:R-:W-:Y:S01]  /*9090*/  FFMA.FTZ R125, R133, R0.reuse, -R171 ;  /* 0x00000000857d7223 */ /* 0x080fe200000108ab */
[-C--:B------:R-:W-:Y:S01]  /*90a0*/  FFMA.FTZ R122, R135, R0.reuse, -R161 ;  /* 0x00000000877a7223 */ /* 0x080fe200000108a1 */
[-C--:B------:R-:W-:Y:S01]  /*90b0*/  FFMA.FTZ R180, R136, R0.reuse, -R171 ;  /* 0x0000000088b47223 */ /* 0x080fe200000108ab */
        /* <DEDUP_REMOVED lines=10> */
[----:B------:R-:W1:Y:S01]  /*9160*/  MUFU.EX2 R14, R14 ;  /* 0x0000000e000e7308 */ /* 0x000e620000000800 */
[----:B0-----:R-:W-:Y:S01]  /*9170*/  FFMA.FTZ R9, R2, R9, R15 ;  /* 0x0000000902097223 */ /* 0x001fe2000001000f */
[-C--:B------:R-:W-:Y:S01]  /*9180*/  FFMA.FTZ R178, R148, R0.reuse, -R171 ;  /* 0x0000000094b27223 */ /* 0x080fe200000108ab */
[-C--:B------:R-:W-:Y:S01]  /*9190*/  FFMA.FTZ R179, R150, R0.reuse, -R161 ;  /* 0x0000000096b37223 */ /* 0x080fe200000108a1 */
[-C--:B------:R-:W-:Y:S01]  /*91a0*/  FFMA.FTZ R141, R149, R0.reuse, -R171 ;  /* 0x00000000958d7223 */ /* 0x080fe200000108ab */
[-C--:B------:R-:W-:Y:S01]  /*91b0*/  FFMA.FTZ R130, R151, R0.reuse, -R161 ;  /* 0x0000000097827223 */ /* 0x080fe200000108a1 */
[-C--:B------:R-:W-:Y:S01]  /*91c0*/  FFMA.FTZ R172, R152, R0.reuse, -R171 ;  /* 0x0000000098ac7223 */ /* 0x080fe200000108ab */
[-CC-:B------:R-:W-:Y:S01]  /*91d0*/  FFMA.FTZ R173, R154, R0.reuse, -R161.reuse ;  /* 0x000000009aad7223 */ /* 0x180fe200000108a1 */
[----:B------:R-:W0:Y:S01]  /*91e0*/  MUFU.EX2 R188, R188 ;  /* 0x000000bc00bc7308 */ /* 0x000e220000000800 */
[-C--:B------:R-:W-:Y:S01]  /*91f0*/  FFMA.FTZ R155, R155, R0.reuse, -R161 ;  /* 0x000000009b9b7223 */ /* 0x080fe200000108a1 */
[-C--:B------:R-:W-:Y:S01]  /*9200*/  FFMA.FTZ R174, R156, R0.reuse, -R171 ;  /* 0x000000009cae7223 */ /* 0x080fe200000108ab */
[-C--:B------:R-:W-:Y:S01]  /*9210*/  FFMA.FTZ R158, R158, R0.reuse, -R161 ;  /* 0x000000009e9e7223 */ /* 0x080fe200000108a1 */
[-C--:B------:R-:W-:Y:S01]  /*9220*/  FFMA.FTZ R149, R157, R0.reuse, -R171 ;  /* 0x000000009d957223 */ /* 0x080fe200000108ab */
[-C--:B------:R-:W-:Y:S01]  /*9230*/  FFMA.FTZ R159, R159, R0.reuse, -R161 ;  /* 0x000000009f9f7223 */ /* 0x080fe200000108a1 */
[-C--:B------:R-:W-:Y:S01]  /*9240*/  FFMA.FTZ R168, R160, R0.reuse, -R171 ;  /* 0x00000000a0a87223 */ /* 0x080fe200000108ab */
[--C-:B------:R-:W-:Y:S01]  /*9250*/  FFMA.FTZ R162, R162, R0, -R161.reuse ;  /* 0x00000000a2a27223 */ /* 0x100fe200000108a1 */
[----:B------:R-:W2:Y:S01]  /*9260*/  MUFU.EX2 R189, R189 ;  /* 0x000000bd00bd7308 */ /* 0x000ea20000000800 */
[----:B-1----:R-:W-:Y:S01]  /*9270*/  FFMA.FTZ R8, R3, R8, R14 ;  /* 0x0000000803087223 */ /* 0x002fe2000001000e */
[-C--:B------:R-:W-:Y:S01]  /*9280*/  FFMA.FTZ R163, R163, R0.reuse, -R161 ;  /* 0x00000000a3a37223 */ /* 0x080fe200000108a1 */
[-C--:B------:R-:W-:Y:S01]  /*9290*/  FFMA.FTZ R170, R164, R0.reuse, -R171 ;  /* 0x00000000a4aa7223 */ /* 0x080fe200000108ab */
[-C--:B------:R-:W-:Y:S01]  /*92a0*/  FFMA.FTZ R166, R166, R0.reuse, -R161 ;  /* 0x00000000a6a67223 */ /* 0x080fe200000108a1 */
[-C--:B------:R-:W-:Y:S01]  /*92b0*/  FFMA.FTZ R157, R165, R0.reuse, -R171 ;  /* 0x00000000a59d7223 */ /* 0x080fe200000108ab */
[----:B------:R-:W-:-:S02]  /*92c0*/  FFMA.FTZ R161, R167, R0, -R161 ;  /* 0x00000000a7a17223 */ /* 0x000fc400000108a1 */
        /* <DEDUP_REMOVED lines=92> */
.L_x_4301:
        /* <DEDUP_REMOVED lines=35> */
[----:B------:R-:W-:-:S07]  /*9ac0*/  IMAD.MOV.U32 R15, RZ, RZ, R13 ;  /* 0x000000ffff0f7224 */ /* 0x000fce00078e000d */
.L_x_4291:
[----:B------:R-:W-:-:S13]  /*9ad0*/  R2UR UR5, R22 ;  /* 0x00000000160572ca */ /* 0x000fda00000e0000 */
[----:B------:R-:W-:-:S13]  /*9ae0*/  ISETP.GE.AND P1, PT, R15, UR5, PT ;  /* 0x000000050f007c0c */ /* 0x000fda000bf26270 */
[----:B------:R-:W-:Y:S05]  /*9af0*/  @!P1 BRA `(.L_x_4303) ;  /* 0x0000003000689947 */ /* 0x000fea0003800000 */
[----:B------:R-:W-:Y:S01]  /*9b00*/  IMAD.MOV.U32 R14, RZ, RZ, R4 ;  /* 0x000000ffff0e7224 */ /* 0x000fe200078e0004 */
[----:B------:R-:W-:Y:S01]  /*9b10*/  UMOV UR60, UR6 ;  /* 0x00000006003c7c82 */ /* 0x000fe20008000000 */
[----:B------:R-:W-:Y:S01]  /*9b20*/  IMAD.MOV.U32 R13, RZ, RZ, R5 ;  /* 0x000000ffff0d7224 */ /* 0x000fe200078e0005 */
[----:B------:R-:W-:-:S06]  /*9b30*/  UMOV UR7, UR4 ;  /* 0x0000000400077c82 */ /* 0x000fcc0008000000 */
.L_x_4322:
[----:B------:R-:W-:-:S04]  /*9b40*/  UIADD3 UR4, UR7, 0x1, URZ ;  /* 0x0000000107047890 */ /* 0x000fc8000fffe03f */
[----:B------:R-:W-:-:S04]  /*9b50*/  UISETP.NE.AND UP0, UPT, UR4, 0x2, UPT ;  /* 0x000000020400788c */ /* 0x000fc8000bf05270 */
[----:B------:R-:W-:Y:S02]  /*9b60*/  USEL UR6, URZ, 0x1, UP0 ;  /* 0x000000013f067887 */ /* 0x000fe40008000000 */
[----:B------:R-:W-:Y:S02]  /*9b70*/  USEL UR4, UR4, URZ, UP0 ;  /* 0x0000003f04047287 */ /* 0x000fe40008000000 */
[----:B------:R-:W-:Y:S01]  /*9b80*/  ULOP3.LUT UR6, UR60, UR6, URZ, 0x3c, !UPT ;  /* 0x000000063c067292 */ /* 0x000fe2000f8e3c3f */
[----:B------:R-:W-:Y:S11]  /*9b90*/  @!P0 BRA `(.L_x_4304) ;  /* 0x0000000000048947 */ /* 0x000ff60003800000 */
[----:B------:R-:W-:Y:S01]  /*9ba0*/  BPT.TRAP 0x1 ;  /* 0x000000040000795c */ /* 0x000fe20000300000 */
.L_x_4304:
[----:B------:R-:W-:Y:S01]  /*9bb0*/  ULEA UR39, UR4, UR38, 0x3 ;  /* 0x0000002604277291 */ /* 0x000fe2000f8e183f */
[----:B------:R-:W-:-:S05]  /*9bc0*/  IMAD.U32 R0, RZ, RZ, UR6 ;  /* 0x00000006ff007e24 */ /* 0x000fca000f8e00ff */
[----:B------:R-:W-:-:S04]  /*9bd0*/  SHF.L.U32 R0, R0, 0x1f, RZ ;  /* 0x0000001f00007819 */ /* 0x000fc800000006ff */
[----:B------:R0:W1:Y:S01]  /*9be0*/  SYNCS.PHASECHK.TRANS64.TRYWAIT P1, [UR39+0x30830], R0 ;  /* 0x03083000ff0075a7 */ /* 0x0000620008020167 */
[----:B------:R-:W-:Y:S05]  /*9bf0*/  @!P0 BRA `(.L_x_4305) ;  /* 0x0000000000048947 */ /* 0x000fea0003800000 */
[----:B------:R-:W-:Y:S01]  /*9c00*/  BPT.TRAP 0x1 ;  /* 0x000000040000795c */ /* 0x000fe20000300000 */
.L_x_4305:
[----:B-1----:R-:W-:Y:S05]  /*9c10*/  @P1 BRA `(.L_x_4306) ;  /* 0x0000000000081947 */ /* 0x002fea0003800000 */
[----:B------:R-:W1:Y:S02]  /*9c20*/  SYNCS.PHASECHK.TRANS64.TRYWAIT P1, [UR39+0x30830], R0 ;  /* 0x03083000ff0075a7 */ /* 0x000e640008020167 */
[----:B-1----:R-:W-:Y:S05]  /*9c30*/  @!P1 BRA `(.L_x_4307) ;  /* 0x000000a000c09947 */ /* 0x002fea0003800000 */
.L_x_4306:
        /* <DEDUP_REMOVED lines=161> */
.L_x_4308:
[----:B------:R-:W-:Y:S01]  /*a650*/  ULEA UR5, UR7, UR38, 0x3 ;  /* 0x0000002607057291 */ /* 0x000fe2000f8e183f */
[----:B01----:R-:W-:-:S05]  /*a660*/  IMAD.U32 R0, RZ, RZ, UR60 ;  /* 0x0000003cff007e24 */ /* 0x003fca000f8e00ff */
[----:B------:R-:W-:-:S04]  /*a670*/  SHF.L.U32 R0, R0, 0x1f, RZ ;  /* 0x0000001f00007819 */ /* 0x000fc800000006ff */
[----:B------:R0:W1:Y:S01]  /*a680*/  SYNCS.PHASECHK.TRANS64.TRYWAIT P1, [UR5+0x30850], R0 ;  /* 0x03085000ff0075a7 */ /* 0x0000620008020145 */
[----:B------:R-:W-:Y:S05]  /*a690*/  @!P0 BRA `(.L_x_4309) ;  /* 0x0000000000048947 */ /* 0x000fea0003800000 */
[----:B------:R-:W-:Y:S01]  /*a6a0*/  BPT.TRAP 0x1 ;  /* 0x000000040000795c */ /* 0x000fe20000300000 */
.L_x_4309:
[----:B-1----:R-:W-:Y:S05]  /*a6b0*/  @P1 BRA `(.L_x_4310) ;  /* 0x0000000000081947 */ /* 0x002fea0003800000 */
[----:B------:R-:W1:Y:S02]  /*a6c0*/  SYNCS.PHASECHK.TRANS64.TRYWAIT P1, [UR5+0x30850], R0 ;  /* 0x03085000ff0075a7 */ /* 0x000e640008020145 */
[----:B-1----:R-:W-:Y:S05]  /*a6d0*/  @!P1 BRA `(.L_x_4311) ;  /* 0x0000009800309947 */ /* 0x002fea0003800000 */
.L_x_4310:
        /* <DEDUP_REMOVED lines=37> */
.L_x_4312:
        /* <DEDUP_REMOVED lines=22> */
[C---:B------:R-:W-:Y:S01]  /*aa90*/  VIADD R172, R2.reuse, 0xffffffff ;  /* 0xffffffff02ac7836 */ /* 0x040fe20000000000 */
[----:B------:R-:W-:Y:S01]  /*aaa0*/  IADD3 R3, R2, -UR14, R23 ;  /* 0x8000000e02037c10 */ /* 0x000fe2000fffe017 */
[----:B------:R-:W-:Y:S04]  /*aab0*/  SYNCS.ARRIVE.TRANS64.RED.A1T0 RZ, [UR39], RZ ;  /* 0x000000ffffff79a7 */ /* 0x000fe80008100427 */
[C---:B------:R-:W-:Y:S02]  /*aac0*/  VIADD R168, R3.reuse, UR11 ;  /* 0x0000000b03a87c36 */ /* 0x040fe40008000000 */
[----:B------:R-:W-:Y:S02]  /*aad0*/  VIADD R170, R3, UR10 ;  /* 0x0000000a03aa7c36 */ /* 0x000fe40008000000 */
[----:B0-----:R-:W-:-:S02]  /*aae0*/  IMAD.IADD R2, R168, 0x1, R21 ;  /* 0x00000001a8027824 */ /* 0x001fc400078e0215 */
        /* <DEDUP_REMOVED lines=18> */
.L_x_4315:
[----:B------:R-:W-:Y:S02]  /*ac10*/  ULDC UR7, c[0x0][0x9e4] ;  /* 0x0002790000077ab9 */ /* 0x000fe40000000800 */
[----:B------:R-:W-:-:S05]  /*ac20*/  IMAD.U32 R21, RZ, RZ, UR7 ;  /* 0x00000007ff157e24 */ /* 0x000fca000f8e00ff */
[----:B------:R-:W-:-:S13]  /*ac30*/  ISETP.NE.AND P1, PT, R21, 0x1, PT ;  /* 0x000000011500780c */ /* 0x000fda0003f25270 */
[----:B------:R-:W0:Y:S02]  /*ac40*/  @P1 LDC.64 R174, c[0x0][0x9e8] ;  /* 0x00027a00ffae1b82 */ /* 0x000e240000000a00 */
[----:B0-----:R-:W-:-:S05]  /*ac50*/  @P1 IMAD.HI.U32 R20, R3, R174, RZ ;  /* 0x000000ae03141227 */ /* 0x001fca00078e00ff */
[----:B------:R-:W-:-:S07]  /*ac60*/  @P1 SHF.R.U32.HI R3, RZ, R175, R20 ;  /* 0x000000afff031219 */ /* 0x000fce0000011614 */
.L_x_4316:
[----:B------:R-:W-:Y:S05]  /*ac70*/  BSYNC B0 ;  /* 0x0000000000007941 */ /* 0x000fea0003800000 */
.L_x_4314:
[----:B------:R-:W-:-:S05]  /*ac80*/  IMAD R3, R3, R21, R172 ;  /* 0x0000001503037224 */ /* 0x000fca00078e02ac */
[----:B------:R-:W-:Y:S02]  /*ac90*/  VIADDMNMX R2, R3, R21, R2, PT ;  /* 0x0000001503027246 */ /* 0x000fe40003800102 */
[----:B------:R-:W-:-:S07]  /*aca0*/  VIMNMX R4, R4, R3, !PT ;  /* 0x0000000304047248 */ /* 0x000fce0007fe0100 */
.L_x_4313:
[C---:B------:R-:W-:Y:S02]  /*acb0*/  ISETP.GE.AND P6, PT, R5.reuse, 0xa, PT ;  /* 0x0000000a0500780c */ /* 0x040fe40003fc6270 */
        /* <DEDUP_REMOVED lines=130> */
[----:B------:R-:W-:Y:S02]  /*b4e0*/  ISETP.GE.AND P6, PT, R5, 0x5a, PT ;  /* 0x0000005a0500780c */ /* 0x000fe40003fc6270 */
[----:B------:R-:W0:Y:S11]  /*b4f0*/  SHFL.IDX PT, R5, R0, 0x1, 0x1c1f ;  /* 0x003c1f0000057f89 */ /* 0x000e3600000e0000 */
[----:B------:R-:W-:-:S02]  /*b500*/  @P6 LOP3.LUT R16, R16, 0x1, RZ, 0xfc, !PT ;  /* 0x0000000110106812 */ /* 0x000fc400078efcff */
[----:B------:R-:W-:-:S04]  /*b510*/  ISETP.GT.AND P6, PT, R4, 0x59, !P6 ;  /* 0x000000590400780c */ /* 0x000fc800077c4270 */
[----:B------:R-:W-:-:S04]  /*b520*/  ISETP.LT.OR P6, PT, R2, 0x5a, P6 ;  /* 0x0000005a0200780c */ /* 0x000fc800037c1670 */
[----:B------:R-:W-:Y:S02]  /*b530*/  FSEL R165, R165, -INF , !P6 ;  /* 0xff800000a5a57808 */ /* 0x000fe40007000000 */
[----:B------:R-:W-:Y:S01]  /*b540*/  PLOP3.LUT P6, PT, PT, PT, UP0, 0x40, 0x0 ;  /* 0x000000000000781c */ /* 0x000fe20003fce808 */
[--C-:B0-----:R-:W-:Y:S02]  /*b550*/  IMAD.IADD R2, R168, 0x1, R5.reuse ;  /* 0x00000001a8027824 */ /* 0x101fe400078e0205 */
[----:B------:R-:W-:-:S10]  /*b560*/  IMAD.IADD R4, R170, 0x1, R5 ;  /* 0x00000001aa047824 */ /* 0x000fd400078e0205 */
[----:B------:R-:W-:Y:S05]  /*b570*/  @P6 BRA `(.L_x_4317) ;  /* 0x0000000000686947 */ /* 0x000fea0003800000 */
        /* <DEDUP_REMOVED lines=16> */
.L_x_4319:
[----:B------:R-:W-:Y:S02]  /*b680*/  ULDC UR7, c[0x0][0x9e4] ;  /* 0x0002790000077ab9 */ /* 0x000fe40000000800 */
[----:B------:R-:W-:-:S05]  /*b690*/  IMAD.U32 R20, RZ, RZ, UR7 ;  /* 0x00000007ff147e24 */ /* 0x000fca000f8e00ff */
[----:B------:R-:W-:-:S13]  /*b6a0*/  ISETP.NE.AND P6, PT, R20, 0x1, PT ;  /* 0x000000011400780c */ /* 0x000fda0003fc5270 */
[----:B------:R-:W0:Y:S02]  /*b6b0*/  @P6 LDC.64 R184, c[0x0][0x9e8] ;  /* 0x00027a00ffb86b82 */ /* 0x000e240000000a00 */
[----:B0-----:R-:W-:-:S05]  /*b6c0*/  @P6 IMAD.HI.U32 R0, R5, R184, RZ ;  /* 0x000000b805006227 */ /* 0x001fca00078e00ff */
[----:B------:R-:W-:-:S07]  /*b6d0*/  @P6 SHF.R.U32.HI R5, RZ, R185, R0 ;  /* 0x000000b9ff056219 */ /* 0x000fce0000011600 */
.L_x_4320:
[----:B------:R-:W-:Y:S05]  /*b6e0*/  BSYNC B0 ;  /* 0x0000000000007941 */ /* 0x000fea0003800000 */
.L_x_4318:
[----:B------:R-:W-:-:S05]  /*b6f0*/  IMAD R5, R5, R20, R172 ;  /* 0x0000001405057224 */ /* 0x000fca00078e02ac */
[----:B------:R-:W-:Y:S02]  /*b700*/  VIADDMNMX R2, R5, R20, R2, PT ;  /* 0x0000001405027246 */ /* 0x000fe40003800102 */
[----:B------:R-:W-:-:S07]  /*b710*/  VIMNMX R4, R4, R5, !PT ;  /* 0x0000000504047248 */ /* 0x000fce0007fe0100 */
.L_x_4317:
        /* <DEDUP_REMOVED lines=308> */
.L_x_4321:
[----:B------:R-:W0:Y:S01]  /*ca60*/  S2UR UR10, SR_CgaCtaId ;  /* 0x00000000000a79c3 */ /* 0x000e220000008800 */
[----:B------:R-:W-:Y:S01]  /*ca70*/  R2UR UR7, R22 ;  /* 0x00000000160772ca */ /* 0x000fe200000e0000 */
[----:B------:R-:W-:Y:S01]  /*ca80*/  UIADD3 UR5, UR5, 0x30860, URZ ;  /* 0x0003086005057890 */ /* 0x000fe2000fffe03f */
[----:B------:R-:W-:Y:S01]  /*ca90*/  F2FP.F16.F32.PACK_AB R190, R171, R190 ;  /* 0x000000beabbe723e */ /* 0x000fe200000000ff */
[----:B------:R-:W-:Y:S01]  /*caa0*/  UMOV UR60, UR6 ;  /* 0x00000006003c7c82 */ /* 0x000fe20008000000 */
[----:B------:R-:W-:Y:S02]  /*cab0*/  F2FP.F16.F32.PACK_AB R184, R173, R184 ;  /* 0x000000b8adb8723e */ /* 0x000fe400000000ff */
[----:B------:R-:W-:Y:S02]  /*cac0*/  F2FP.F16.F32.PACK_AB R186, R175, R186 ;  /* 0x000000baafba723e */ /* 0x000fe400000000ff */
[----:B------:R-:W-:Y:S01]  /*cad0*/  F2FP.F16.F32.PACK_AB R183, R14, R183 ;  /* 0x000000b70eb7723e */ /* 0x000fe200000000ff */
[----:B------:R-:W-:Y:S01]  /*cae0*/  IMAD.MOV.U32 R14, RZ, RZ, R4 ;  /* 0x000000ffff0e7224 */ /* 0x000fe200078e0004 */
[----:B------:R-:W-:Y:S01]  /*caf0*/  F2FP.F16.F32.PACK_AB R170, R13, R170 ;  /* 0x000000aa0daa723e */ /* 0x000fe200000000ff */
[----:B------:R-:W-:Y:S01]  /*cb00*/  IMAD.MOV.U32 R13, RZ, RZ, R5 ;  /* 0x000000ffff0d7224 */ /* 0x000fe200078e0005 */
[----:B------:R-:W-:-:S02]  /*cb10*/  F2FP.F16.F32.PACK_AB R188, R188, R205 ;  /* 0x000000cdbcbc723e */ /* 0x000fc400000000ff */
        /* <DEDUP_REMOVED lines=24> */
.L_x_4303:
        /* <DEDUP_REMOVED lines=99> */
.L_x_4323:
[----:B------:R-:W-:Y:S01]  /*d2d0*/  ULEA UR5, UR4, UR38, 0x3 ;  /* 0x0000002604057291 */ /* 0x000fe2000f8e183f */
[----:B------:R-:W-:-:S05]  /*d2e0*/  IMAD.U32 R2, RZ, RZ, UR6 ;  /* 0x00000006ff027e24 */ /* 0x000fca000f8e00ff */
[----:B------:R-:W-:-:S04]  /*d2f0*/  SHF.L.U32 R2, R2, 0x1f, RZ ;  /* 0x0000001f02027819 */ /* 0x000fc800000006ff */
[----:B------:R0:W1:Y:S01]  /*d300*/  SYNCS.PHASECHK.TRANS64.TRYWAIT P1, [UR5+0x30850], R2 ;  /* 0x03085002ff0075a7 */ /* 0x0000620008020145 */
[----:B------:R-:W-:Y:S05]  /*d310*/  @!P0 BRA `(.L_x_4324) ;  /* 0x0000000000048947 */ /* 0x000fea0003800000 */
[----:B------:R-:W-:Y:S01]  /*d320*/  BPT.TRAP 0x1 ;  /* 0x000000040000795c */ /* 0x000fe20000300000 */
.L_x_4324:
[----:B-1----:R-:W-:Y:S05]  /*d330*/  @P1 BRA `(.L_x_4325) ;  /* 0x0000000000081947 */ /* 0x002fea0003800000 */
[----:B------:R-:W1:Y:S02]  /*d340*/  SYNCS.PHASECHK.TRANS64.TRYWAIT P1, [UR5+0x30850], R2 ;  /* 0x03085002ff0075a7 */ /* 0x000e640008020145 */
[----:B-1----:R-:W-:Y:S05]  /*d350*/  @!P1 BRA `(.L_x_4326) ;  /* 0x0000006c00289947 */ /* 0x002fea0003800000 */
.L_x_4325:
[----:B------:R-:W-:Y:S01]  /*d360*/  UIADD3 UR38, UR38, 0x400, URZ ;  /* 0x0000040026267890 */ /* 0x000fe2000fffe03f */
[----:B------:R-:W-:Y:S01]  /*d370*/  WARPGROUP.ARRIVE ;  /* 0x00000000000079c5 */ /* 0x000fe20000000000 */
[----:B------:R-:W-:Y:S01]  /*d380*/  UMOV UR7, 0x40000040 ;  /* 0x4000004000077882 */ /* 0x000fe20000000000 */
[----:B01----:R-:W0:Y:S01]  /*d390*/  SHFL.BFLY PT, R2, R9, 0x2, 0x1f ;  /* 0x0c401f0009027f89 */ /* 0x003e2200000e0000 */
[----:B------:R-:W-:-:S03]  /*d3a0*/  USHF.R.U32.HI UR38, URZ, 0x4, UR38 ;  /* 0x000000043f267899 */ /* 0x000fc60008011626 */
[----:B------:R-:W1:Y:S01]  /*d3b0*/  SHFL.BFLY PT, R3, R8, 0x2, 0x1f ;  /* 0x0c401f0008037f89 */ /* 0x000e6200000e0000 */
[----:B------:R-:W-:-:S04]  /*d3c0*/  ULOP3.LUT UR38, UR38, 0x3fff, URZ, 0xc0, !UPT ;  /* 0x00003fff26267892 */ /* 0x000fc8000f8ec03f */
[----:B------:R-:W-:-:S04]  /*d3d0*/  ULOP3.LUT UR38, UR38, 0x3000000, URZ, 0xfc, !UPT ;  /* 0x0300000026267892 */ /* 0x000fc8000f8efc3f */
[----:B------:R-:W-:-:S07]  /*d3e0*/  UIMAD UR4, UR4, 0x900, UR38 ;  /* 0x00000900040478a4 */ /* 0x000fce000f8e0226 */
[----:B------:R-:W-:Y:S02]  /*d3f0*/  UMOV UR6, UR4 ;  /* 0x0000000400067c82 */ /* 0x000fe40008000000 */
[----:B------:R-:W-:Y:S01]  /*d400*/  HGMMA.64x192x16.F32 R24, R188, gdesc[UR4].tnspB, R24, gsb0 ;  /* 0x42e00004bc187df0 */ /* 0x000fe20008000818 */
[----:B------:R-:W-:Y:S01]  /*d410*/  UIADD3 UR6, UR4, 0x80, URZ ;  /* 0x0000008004067890 */ /* 0x000fe2000fffe03f */
[----:B0-----:R-:W-:Y:S01]  /*d420*/  FADD.FTZ R2, R2, R9 ;  /* 0x0000000902027221 */ /* 0x001fe20000010000 */
[----:B------:R-:W-:Y:S01]  /*d430*/  UMOV UR7, 0x40000040 ;  /* 0x4000004000077882 */ /* 0x000fe20000000000 */
[----:B-1----:R-:W-:Y:S01]  /*d440*/  FADD.FTZ R6, R3, R8 ;  /* 0x0000000803067221 */ /* 0x002fe20000010000 */
[----:B------:R-:W-:Y:S02]  /*d450*/  IMAD.MOV.U32 R8, RZ, RZ, RZ ;  /* 0x000000ffff087224 */ /* 0x000fe400078e00ff */
[----:B------:R-:W0:Y:S04]  /*d460*/  SHFL.BFLY PT, R3, R2, 0x1, 0x1f ;  /* 0x0c201f0002037f89 */ /* 0x000e2800000e0000 */
[----:B------:R-:W1:Y:S01]  /*d470*/  SHFL.BFLY PT, R7, R6, 0x1, 0x1f ;  /* 0x0c201f0006077f89 */ /* 0x000e6200000e0000 */
[----:B0-----:R-:W-:Y:S01]  /*d480*/  FADD.FTZ R12, R2, R3 ;  /* 0x00000003020c7221 */ /* 0x001fe20000010000 */
[----:B------:R-:W-:-:S02]  /*d490*/  IMAD.MOV.U32 R3, RZ, RZ, -0x800000 ;  /* 0xff800000ff037424 */ /* 0x000fc400078e00ff */
[----:B------:R-:W-:Y:S02]  /*d4a0*/  IMAD.MOV.U32 R2, RZ, RZ, -0x800000 ;  /* 0xff800000ff027424 */ /* 0x000fe400078e00ff */
[----:B-1----:R-:W-:Y:S01]  /*d4b0*/  FADD.FTZ R13, R6, R7 ;  /* 0x00000007060d7221 */ /* 0x002fe20000010000 */
[----:B------:R-:W-:Y:S01]  /*d4c0*/  FSETP.NE.FTZ.AND P1, PT, R12, RZ, PT ;  /* 0x000000ff0c00720b */ /* 0x000fe20003f35000 */
[----:B------:R-:W-:-:S03]  /*d4d0*/  IMAD.MOV.U32 R7, RZ, RZ, RZ ;  /* 0x000000ffff077224 */ /* 0x000fc600078e00ff */
        /* <DEDUP_REMOVED lines=38> */
.L_x_4327:
        /* <DEDUP_REMOVED lines=101> */
.L_x_4249:
[----:B------:R-:W-:Y:S05]  /*dd90*/  @P0 BRA `(.L_x_4328) ;  /* 0x0000001800d40947 */ /* 0x000fea0003800000 */
[----:B------:R-:W2:Y:S01]  /*dda0*/  LDL R0, [R1] ;  /* 0x0000000001007983 */ /* 0x000ea20000100800 */
[----:B------:R-:W0:Y:S01]  /*ddb0*/  LDC R17, c[0x0][0xbe8] ;  /* 0x0002fa00ff117b82 */ /* 0x000e220000000800 */
[----:B------:R-:W-:Y:S01]  /*ddc0*/  ULDC.64 UR8, c[0x0][0xbd0] ;  /* 0x0002f40000087ab9 */ /* 0x000fe20000000a00 */
[----:B------:R-:W-:Y:S01]  /*ddd0*/  BSSY B0, `(.L_x_4329) ;  /* 0x000011d000007945 */ /* 0x000fe20003800000 */
[----:B------:R-:W1:Y:S05]  /*dde0*/  S2R R19, SR_CTAID.X ;  /* 0x0000000000137919 */ /* 0x000e6a0000002500 */
[----:B------:R-:W3:Y:S08]  /*ddf0*/  S2UR UR12, SR_CTAID.Z ;  /* 0x00000000000c79c3 */ /* 0x000ef00000002700 */
[----:B------:R-:W4:Y:S08]  /*de00*/  S2UR UR11, SR_CTAID.Y ;  /* 0x00000000000b79c3 */ /* 0x000f300000002600 */
[----:B------:R-:W-:Y:S01]  /*de10*/  BAR.SYNC.DEFER_BLOCKING 0x1, 0x100 ;  /* 0x0044000000007b1d */ /* 0x000fe20000010000 */
[----:B0-----:R-:W-:-:S07]  /*de20*/  ISETP.NE.AND P0, PT, R17, 0x1, PT ;  /* 0x000000011100780c */ /* 0x001fce0003f05270 */
[----:B------:R-:W4:Y:S01]  /*de30*/  LDC R21, c[0x0][0xc50] ;  /* 0x00031400ff157b82 */ /* 0x000f220000000800 */
[----:B---3--:R-:W-:-:S07]  /*de40*/  USHF.R.S32.HI UR10, URZ, 0x1f, UR12 ;  /* 0x0000001f3f0a7899 */ /* 0x008fce000801140c */
[----:B------:R-:W0:Y:S08]  /*de50*/  LDC.64 R14, c[0x0][0xb40] ;  /* 0x0002d000ff0e7b82 */ /* 0x000e300000000a00 */
[----:B------:R-:W3:Y:S08]  /*de60*/  @P0 LDC R13, c[0x0][0xbf0] ;  /* 0x0002fc00ff0d0b82 */ /* 0x000ef00000000800 */
[----:B------:R-:W5:Y:S08]  /*de70*/  @P0 LDC R121, c[0x0][0xbec] ;  /* 0x0002fb00ff790b82 */ /* 0x000f700000000800 */
[----:B------:R-:W5:Y:S01]  /*de80*/  @P0 LDC R22, c[0x0][0xbf0] ;  /* 0x0002fc00ff160b82 */ /* 0x000f620000000800 */
[----:B0-----:R-:W-:Y:S01]  /*de90*/  IMAD R12, R14, UR10, RZ ;  /* 0x0000000a0e0c7c24 */ /* 0x001fe2000f8e02ff */
[----:B--2---:R-:W-:-:S02]  /*dea0*/  R2UR UR13, R0 ;  /* 0x00000000000d72ca */ /* 0x004fc400000e0000 */
[----:B------:R-:W0:Y:S11]  /*deb0*/  S2R R0, SR_TID.X ;  /* 0x0000000000007919 */ /* 0x000e360000002100 */
[----:B------:R-:W-:-:S02]  /*dec0*/  USHF.R.S32.HI UR7, URZ, 0x1f, UR13 ;  /* 0x0000001f3f077899 */ /* 0x000fc4000801140d */
[----:B------:R-:W-:Y:S01]  /*ded0*/  IMAD R16, RZ, RZ, -UR13 ;  /* 0x8000000dff107e24 */ /* 0x000fe2000f8e02ff */
[----:B------:R-:W-:Y:S02]  /*dee0*/  UIMAD.WIDE.U32 UR4, UR13, UR8, URZ ;  /* 0x000000080d0472a5 */ /* 0x000fe4000f8e003f */
[----:B------:R-:W-:Y:S01]  /*def0*/  UIMAD UR6, UR7, UR8, URZ ;  /* 0x00000008070672a4 */ /* 0x000fe2000f8e023f */
[----:B----4-:R-:W-:-:S03]  /*df00*/  IMAD R21, R21, R16, UR11 ;  /* 0x0000000b15157e24 */ /* 0x010fc6000f8e0210 */
[----:B------:R-:W-:-:S03]  /*df10*/  UIMAD UR6, UR13, UR9, UR6 ;  /* 0x000000090d0672a4 */ /* 0x000fc6000f8e0206 */
[----:B------:R-:W-:Y:S01]  /*df20*/  ULDC.64 UR8, c[0x0][0xb38] ;  /* 0x0002ce0000087ab9 */ /* 0x000fe20000000a00 */
[----:B------:R-:W-:Y:S02]  /*df30*/  UIADD3 UR6, UR5, UR6, URZ ;  /* 0x0000000605067290 */ /* 0x000fe4000fffe03f */
[----:B------:R-:W-:Y:S01]  /*df40*/  UIMAD UR7, UR7, UR8, URZ ;  /* 0x00000008070772a4 */ /* 0x000fe2000f8e023f */
[----:B0-----:R-:W-:-:S05]  /*df50*/  VIADD R4, R0, 0xffffff80 ;  /* 0xffffff8000047836 */ /* 0x001fca0000000000 */
[----:B------:R-:W-:-:S04]  /*df60*/  SHF.R.S32.HI R5, RZ, 0x1f, R4 ;  /* 0x0000001fff057819 */ /* 0x000fc80000011404 */
[CC--:B------:R-:W-:Y:S02]  /*df70*/  LEA.HI R0, R5.reuse, R4.reuse, RZ, 0x7 ;  /* 0x0000000405007211 */ /* 0x0c0fe400078f38ff */
[----:B------:R-:W-:Y:S02]  /*df80*/  LEA.HI R5, R5, R4, RZ, 0x2 ;  /* 0x0000000405057211 */ /* 0x000fe400078f10ff */
[----:B------:R-:W-:Y:S02]  /*df90*/  LOP3.LUT R7, R0, 0xffffff80, RZ, 0xc0, !PT ;  /* 0xffffff8000077812 */ /* 0x000fe400078ec0ff */
[----:B------:R-:W-:-:S03]  /*dfa0*/  LOP3.LUT R5, R5, 0xfffffffc, RZ, 0xc0, !PT ;  /* 0xfffffffc05057812 */ /* 0x000fc600078ec0ff */
[C---:B------:R-:W-:Y:S01]  /*dfb0*/  IMAD.IADD R18, R4.reuse, 0x1, -R7 ;  /* 0x0000000104127824 */ /* 0x040fe200078e0a07 */
[----:B------:R-:W-:Y:S01]  /*dfc0*/  SHF.R.S32.HI R7, RZ, 0x7, R0 ;  /* 0x00000007ff077819 */ /* 0x000fe20000011400 */
[----:B------:R-:W-:-:S03]  /*dfd0*/  IMAD.IADD R5, R4, 0x1, -R5 ;  /* 0x0000000104057824 */ /* 0x000fc600078e0a05 */
[----:B------:R-:W-:Y:S02]  /*dfe0*/  SHF.R.S32.HI R9, RZ, 0x1f, R18 ;  /* 0x0000001fff097819 */ /* 0x000fe40000011412 */
[----:B------:R-:W-:Y:S02]  /*dff0*/  LEA.HI R0, R0, R7, RZ, 0x1 ;  /* 0x0000000700007211 */ /* 0x000fe400078f08ff */
[-C--:B------:R-:W-:Y:S02]  /*e000*/  LEA.HI R20, R9, R18.reuse, RZ, 0x2 ;  /* 0x0000001209147211 */ /* 0x080fe400078f10ff */
[----:B------:R-:W-:Y:S02]  /*e010*/  LOP3.LUT R0, R0, 0x3fffffe, RZ, 0xc0, !PT ;  /* 0x03fffffe00007812 */ /* 0x000fe400078ec0ff */
[--C-:B------:R-:W-:Y:S02]  /*e020*/  SHF.R.S32.HI R6, RZ, 0x2, R20.reuse ;  /* 0x00000002ff067819 */ /* 0x100fe40000011414 */
[----:B------:R-:W-:Y:S01]  /*e030*/  SHF.R.S32.HI R11, RZ, 0x1f, R20 ;  /* 0x0000001fff0b7819 */ /* 0x000fe20000011414 */
[----:B------:R-:W-:Y:S01]  /*e040*/  IMAD.IADD R0, R7, 0x1, -R0 ;  /* 0x0000000107007824 */ /* 0x000fe200078e0a00 */
[----:B------:R-:W-:-:S02]  /*e050*/  LEA.HI R9, R9, R18, RZ, 0x5 ;  /* 0x0000001209097211 */ /* 0x000fc400078f28ff */
[----:B------:R-:W-:Y:S02]  /*e060*/  LEA.HI R11, R11, R6, RZ, 0x3 ;  /* 0x000000060b0b7211 */ /* 0x000fe400078f18ff */
[----:B------:R-:W-:Y:S02]  /*e070*/  SHF.R.S32.HI R7, RZ, 0x5, R9 ;  /* 0x00000005ff077819 */ /* 0x000fe40000011409 */
[----:B------:R-:W-:Y:S01]  /*e080*/  LOP3.LUT R11, R11, 0xfffffff8, RZ, 0xc0, !PT ;  /* 0xfffffff80b0b7812 */ /* 0x000fe200078ec0ff */
[----:B------:R-:W0:Y:S04]  /*e090*/  @P0 LDC R9, c[0x0][0xbec] ;  /* 0x0002fb00ff090b82 */ /* 0x000e280000000800 */
[----:B------:R-:W-:Y:S01]  /*e0a0*/  IMAD.IADD R4, R6, 0x1, -R11 ;  /* 0x0000000106047824 */ /* 0x000fe200078e0a0b */
[----:B------:R-:W-:-:S03]  /*e0b0*/  LEA.HI R6, R5, R5, RZ, 0x1 ;  /* 0x0000000505067211 */ /* 0x000fc600078f08ff */
[----:B------:R-:W2:Y:S01]  /*e0c0*/  LDC.64 R10, c[0x0][0xbd8] ;  /* 0x0002f600ff0a7b82 */ /* 0x000ea20000000a00 */
[----:B------:R-:W-:Y:S01]  /*e0d0*/  LOP3.LUT R6, R6, 0x1ffffffe, RZ, 0xc0, !PT ;  /* 0x1ffffffe06067812 */ /* 0x000fe200078ec0ff */
[----:B------:R-:W-:Y:S02]  /*e0e0*/  IMAD R7, R7, 0x10, R4 ;  /* 0x0000001007077824 */ /* 0x000fe400078e0204 */
[----:B------:R-:W-:Y:S02]  /*e0f0*/  IMAD.U32 R4, RZ, RZ, UR4 ;  /* 0x00000004ff047e24 */ /* 0x000fe4000f8e00ff */
[----:B------:R-:W-:Y:S02]  /*e100*/  IMAD.IADD R23, R5, 0x1, -R6 ;  /* 0x0000000105177824 */ /* 0x000fe400078e0a06 */
[----:B------:R-:W-:Y:S02]  /*e110*/  IMAD R0, R0, 0x40, R7 ;  /* 0x0000004000007824 */ /* 0x000fe400078e0207 */
[----:B------:R-:W-:Y:S01]  /*e120*/  IMAD.U32 R5, RZ, RZ, UR5 ;  /* 0x00000005ff057e24 */ /* 0x000fe2000f8e00ff */
[----:B------:R-:W-:Y:S01]  /*e130*/  UIMAD.WIDE.U32 UR4, UR13, UR8, URZ ;  /* 0x000000080d0472a5 */ /* 0x000fe2000f8e003f */
[----:B------:R-:W-:Y:S01]  /*e140*/  IMAD.U32 R5, RZ, RZ, UR6 ;  /* 0x00000006ff057e24 */ /* 0x000fe2000f8e00ff */
[----:B------:R-:W-:Y:S01]  /*e150*/  UIMAD UR6, UR13, UR9, UR7 ;  /* 0x000000090d0672a4 */ /* 0x000fe2000f8e0207 */
[----:B------:R-:W-:-:S02]  /*e160*/  IMAD R6, R23, 0x8, R0 ;  /* 0x0000000817067824 */ /* 0x000fc400078e0200 */
[----:B------:R-:W-:Y:S01]  /*e170*/  ULDC.64 UR8, c[0x0][0xb28] ;  /* 0x0002ca0000087ab9 */ /* 0x000fe20000000a00 */
[----:B------:R-:W-:Y:S02]  /*e180*/  UIADD3 UR6, UR5, UR6, URZ ;  /* 0x0000000605067290 */ /* 0x000fe4000fffe03f */
[----:B------:R-:W-:Y:S02]  /*e190*/  IMAD.U32 R7, RZ, RZ, UR5 ;  /* 0x00000005ff077e24 */ /* 0x000fe4000f8e00ff */
[----:B-1----:R-:W-:Y:S02]  /*e1a0*/  IMAD R0, R19, 0x80, R0 ;  /* 0x0000008013007824 */ /* 0x002fe400078e0200 */
[----:B------:R-:W-:Y:S01]  /*e1b0*/  IMAD.U32 R7, RZ, RZ, UR6 ;  /* 0x00000006ff077e24 */ /* 0x000fe2000f8e00ff */
[----:B------:R-:W-:Y:S01]  /*e1c0*/  ULDC.64 UR6, c[0x0][0xb48] ;  /* 0x0002d20000067ab9 */ /* 0x000fe20000000a00 */
[C---:B--2---:R-:W-:Y:S02]  /*e1d0*/  IMAD R8, R10.reuse, UR10, RZ ;  /* 0x0000000a0a087c24 */ /* 0x044fe4000f8e02ff */
[----:B------:R-:W-:-:S04]  /*e1e0*/  IMAD.WIDE.U32 R4, R10, UR12, R4 ;  /* 0x0000000c0a047c25 */ /* 0x000fc8000f8e0004 */
[----:B------:R-:W-:Y:S02]  /*e1f0*/  IMAD R11, R11, UR12, R8 ;  /* 0x0000000c0b0b7c24 */ /* 0x000fe4000f8e0208 */
[----:B------:R-:W-:Y:S02]  /*e200*/  IMAD R8, R19, 0x80, R6 ;  /* 0x0000008013087824 */ /* 0x000fe400078e0206 */
[----:B------:R-:W-:Y:S01]  /*e210*/  IMAD.U32 R6, RZ, RZ, UR4 ;  /* 0x00000004ff067e24 */ /* 0x000fe2000f8e00ff */
[----:B------:R-:W-:Y:S01]  /*e220*/  ULDC.64 UR4, c[0x0][0xbe0] ;  /* 0x0002f80000047ab9 */ /* 0x000fe20000000a00 */
[----:B0-----:R-:W-:-:S04]  /*e230*/  @P0 IMAD.HI.U32 R10, R8, R9, RZ ;  /* 0x00000009080a0227 */ /* 0x001fc800078e00ff */
[----:B------:R-:W-:Y:S01]  /*e240*/  IMAD.MOV.U32 R9, RZ, RZ, R8 ;  /* 0x000000ffff097224 */ /* 0x000fe200078e0008 */
[----:B---3--:R-:W-:Y:S01]  /*e250*/  @P0 SHF.R.U32.HI R9, RZ, R13, R10 ;  /* 0x0000000dff090219 */ /* 0x008fe2000001160a */
[----:B------:R-:W-:Y:S01]  /*e260*/  IMAD R13, R15, UR12, R12 ;  /* 0x0000000c0f0d7c24 */ /* 0x000fe2000f8e020c */
[----:B------:R-:W-:Y:S01]  /*e270*/  SHF.R.S32.HI R12, RZ, 0x1f, R21 ;  /* 0x0000001fff0c7819 */ /* 0x000fe20000011415 */
[----:B------:R-:W-:-:S04]  /*e280*/  IMAD.WIDE.U32 R6, R14, UR12, R6 ;  /* 0x0000000c0e067c25 */ /* 0x000fc8000f8e0006 */
[----:B------:R-:W-:Y:S02]  /*e290*/  IMAD.IADD R5, R5, 0x1, R11 ;  /* 0x0000000105057824 */ /* 0x000fe400078e020b */
[----:B-----5:R-:W-:-:S04]  /*e2a0*/  @P0 IMAD.HI.U32 R121, R8, R121, RZ ;  /* 0x0000007908790227 */ /* 0x020fc800078e00ff */
[----:B------:R-:W-:Y:S02]  /*e2b0*/  IMAD.IADD R7, R7, 0x1, R13 ;  /* 0x0000000107077824 */ /* 0x000fe400078e020d */
[----:B------:R-:W-:Y:S02]  /*e2c0*/  IMAD R13, R12, UR6, RZ ;  /* 0x000000060c0d7c24 */ /* 0x000fe4000f8e02ff */
[----:B------:R-:W-:-:S04]  /*e2d0*/  IMAD.WIDE.U32 R4, R21, UR4, R4 ;  /* 0x0000000415047c25 */ /* 0x000fc8000f8e0004 */
[----:B------:R-:W-:Y:S01]  /*e2e0*/  IMAD.MOV.U32 R11, RZ, RZ, R8 ;  /* 0x000000ffff0b7224 */ /* 0x000fe200078e0008 */
[----:B------:R-:W-:Y:S01]  /*e2f0*/  @P0 SHF.R.U32.HI R11, RZ, R22, R121 ;  /* 0x00000016ff0b0219 */ /* 0x000fe20000011679 */
[----:B------:R-:W-:Y:S01]  /*e300*/  IMAD R10, R12, UR4, RZ ;  /* 0x000000040c0a7c24 */ /* 0x000fe2000f8e02ff */
[----:B------:R-:W-:Y:S01]  /*e310*/  IADD3 R4, P0, R9, R4, RZ ;  /* 0x0000000409047210 */ /* 0x000fe20007f1e0ff */
[C---:B------:R-:W-:Y:S01]  /*e320*/  IMAD R15, R21.reuse, UR7, R13 ;  /* 0x00000007150f7c24 */ /* 0x040fe2000f8e020d */
[--C-:B------:R-:W-:Y:S01]  /*e330*/  SHF.R.S32.HI R13, RZ, 0x1f, R9.reuse ;  /* 0x0000001fff0d7819 */ /* 0x100fe20000011409 */
[----:B------:R-:W-:Y:S02]  /*e340*/  IMAD.MOV R9, RZ, RZ, -R9 ;  /* 0x000000ffff097224 */ /* 0x000fe400078e0a09 */
[----:B------:R-:W-:Y:S01]  /*e350*/  IMAD R12, R21, UR5, R10 ;  /* 0x00000005150c7c24 */ /* 0x000fe2000f8e020a */
[--C-:B------:R-:W-:Y:S01]  /*e360*/  SHF.R.S32.HI R10, RZ, 0x1f, R11.reuse ;  /* 0x0000001fff0a7819 */ /* 0x100fe2000001140b */
[----:B------:R-:W-:Y:S01]  /*e370*/  IMAD.MOV R14, RZ, RZ, -R11 ;  /* 0x000000ffff0e7224 */ /* 0x000fe200078e0a0b */
[----:B------:R-:W-:Y:S01]  /*e380*/  ULDC.64 UR4, c[0x0][0xb30] ;  /* 0x0002cc0000047ab9 */ /* 0x000fe20000000a00 */
[----:B------:R-:W-:Y:S01]  /*e390*/  IMAD R9, R17, R9, R8 ;  /* 0x0000000911097224 */ /* 0x000fe200078e0208 */
[----:B------:R-:W-:Y:S01]  /*e3a0*/  IADD3.X R5, R13, R5, R12, P0, !PT ;  /* 0x000000050d057210 */ /* 0x000fe200007fe40c */
[----:B------:R-:W-:Y:S01]  /*e3b0*/  IMAD.WIDE.U32 R6, R21, UR6, R6 ;  /* 0x0000000615067c25 */ /* 0x000fe2000f8e0006 */
[----:B------:R-:W-:-:S03]  /*e3c0*/  ULDC.64 UR6, c[0x0][0xbc8] ;  /* 0x0002f20000067ab9 */ /* 0x000fc60000000a00 */
[----:B------:R-:W-:Y:S02]  /*e3d0*/  IMAD R10, R10, UR4, RZ ;  /* 0x000000040a0a7c24 */ /* 0x000fe4000f8e02ff */
[----:B------:R-:W-:Y:S01]  /*e3e0*/  IMAD R13, R17, R14, R8 ;  /* 0x0000000e110d7224 */ /* 0x000fe200078e0208 */
[----:B------:R-:W-:Y:S01]  /*e3f0*/  SHF.R.S32.HI R8, RZ, 0x1f, R9 ;  /* 0x0000001fff087819 */ /* 0x000fe20000011409 */
[----:B------:R-:W-:Y:S02]  /*e400*/  IMAD.IADD R7, R7, 0x1, R15 ;  /* 0x0000000107077824 */ /* 0x000fe400078e020f */
[C---:B------:R-:W-:Y:S01]  /*e410*/  IMAD R15, R11.reuse, UR5, R10 ;  /* 0x000000050b0f7c24 */ /* 0x040fe2000f8e020a */
[----:B------:R-:W-:Y:S01]  /*e420*/  SHF.R.S32.HI R10, RZ, 0x1f, R13 ;  /* 0x0000001fff0a7819 */ /* 0x000fe2000001140d */
[----:B------:R-:W-:Y:S01]  /*e430*/  IMAD.WIDE.U32 R6, R11, UR4, R6 ;  /* 0x000000040b067c25 */ /* 0x000fe2000f8e0006 */
[----:B------:R-:W0:Y:S01]  /*e440*/  S2UR UR5, SR_CgaCtaId ;  /* 0x00000000000579c3 */ /* 0x000e220000008800 */
[----:B------:R-:W-:-:S02]  /*e450*/  UMOV UR4, 0x400 ;  /* 0x0000040000047882 */ /* 0x000fc40000000000 */
[----:B------:R-:W-:Y:S02]  /*e460*/  IMAD R8, R8, UR6, RZ ;  /* 0x0000000608087c24 */ /* 0x000fe4000f8e02ff */
        /* <DEDUP_REMOVED lines=11> */
[----:B------:R-:W-:Y:S01]  /*e520*/  SHFL.IDX PT, R10, R14, RZ, 0x1c1f ;  /* 0x001c1fff0e0a7589 */ /* 0x000fe200000e0000 */
[----:B------:R-:W-:Y:S01]  /*e530*/  IMAD.IADD R9, R9, 0x1, R15 ;  /* 0x0000000109097824 */ /* 0x000fe200078e020f */
[----:B------:R-:W-:Y:S01]  /*e540*/  LEA R6, P1, R8, UR8, 0x2 ;  /* 0x0000000808067c11 */ /* 0x000fe2000f8210ff */
[----:B0-----:R-:W-:Y:S01]  /*e550*/  ULEA UR4, UR5, UR4, 0x18 ;  /* 0x0000000405047291 */ /* 0x001fe2000f8ec03f */
[----:B------:R-:W-:Y:S01]  /*e560*/  LEA.HI.X R15, R4, UR7, R5, 0x2, P0 ;  /* 0x00000007040f7c11 */ /* 0x000fe200080f1405 */
[----:B------:R-:W-:Y:S01]  /*e570*/  SHFL.IDX PT, R12, R14, 0x1, 0x1c1f ;  /* 0x003c1f000e0c7f89 */ /* 0x000fe200000e0000 */
[----:B------:R-:W-:Y:S01]  /*e580*/  LEA.HI.X R9, R8, UR9, R9, 0x2, P1 ;  /* 0x0000000908097c11 */ /* 0x000fe200088f1409 */
[----:B------:R-:W-:Y:S01]  /*e590*/  IMAD R7, R17, UR6, RZ ;  /* 0x0000000611077c24 */ /* 0x000fe2000f8e02ff */
[----:B------:R-:W-:Y:S01]  /*e5a0*/  LOP3.LUT P0, RZ, R18, 0x3, RZ, 0xc0, !PT ;  /* 0x0000000312ff7812 */ /* 0x000fe2000780c0ff */
[----:B------:R-:W0:Y:S01]  /*e5b0*/  SHFL.IDX PT, R11, R15, RZ, 0x1c1f ;  /* 0x001c1fff0f0b7589 */ /* 0x000e2200000e0000 */
[C---:B------:R-:W-:Y:S01]  /*e5c0*/  VIADD R8, R0.reuse, 0x8 ;  /* 0x0000000800087836 */ /* 0x040fe20000000000 */
[----:B------:R-:W-:Y:S01]  /*e5d0*/  UIADD3 UR4, UR4, 0x30820, URZ ;  /* 0x0003082004047890 */ /* 0x000fe2000fffe03f */
[CC--:B------:R-:W-:Y:S01]  /*e5e0*/  ISETP.GE.OR P1, PT, R0.reuse, R7.reuse, P0 ;  /* 0x000000070000720c */ /* 0x0c0fe20000726670 */
[----:B------:R1:W2:Y:S01]  /*e5f0*/  SHFL.IDX PT, R13, R15, 0x1, 0x1c1f ;  /* 0x003c1f000f0d7f89 */ /* 0x0002a200000e0000 */
[-C--:B------:R-:W-:Y:S01]  /*e600*/  ISETP.GE.AND P2, PT, R0, R7.reuse, PT ;  /* 0x000000070000720c */ /* 0x080fe20003f46270 */
[----:B------:R-:W-:Y:S01]  /*e610*/  UPRMT UR4, URZ, 0x654, UR4 ;  /* 0x000006543f047896 */ /* 0x000fe20008000004 */
[----:B------:R-:W-:Y:S01]  /*e620*/  ISETP.GE.OR P0, PT, R8, R7, P0 ;  /* 0x000000070800720c */ /* 0x000fe20000706670 */
[----:B------:R3:W4:Y:S01]  /*e630*/  SHFL.IDX PT, R4, R6, RZ, 0x1c1f ;  /* 0x001c1fff06047589 */ /* 0x00072200000e0000 */
[----:B-1----:R-:W-:-:S03]  /*e640*/  LOP3.LUT R15, R20, 0x7ffffffc, RZ, 0xc0, !PT ;  /* 0x7ffffffc140f7812 */ /* 0x002fc600078ec0ff */
[----:B------:R3:W1:Y:S03]  /*e650*/  SHFL.IDX PT, R5, R9, RZ, 0x1c1f ;  /* 0x001c1fff09057589 */ /* 0x00066600000e0000 */
[----:B------:R-:W-:Y:S01]  /*e660*/  SYNCS.ARRIVE.TRANS64.RED.A1T0 RZ, [UR4], RZ ;  /* 0x000000ffffff79a7 */ /* 0x000fe20008100404 */
[----:B------:R-:W-:-:S04]  /*e670*/  IMAD.IADD R15, R18, 0x1, -R15 ;  /* 0x00000001120f7824 */ /* 0x000fc800078e0a0f */
[----:B------:R-:W-:Y:S01]  /*e680*/  IMAD.SHL.U32 R0, R15, 0x2, RZ ;  /* 0x000000020f007824 */ /* 0x000fe200078e00ff */
[----:B0-----:R3:W-:Y:S04]  /*e690*/  @!P1 ST.E desc[UR36][R10.64], R3 ;  /* 0x000000030a009985 */ /* 0x0017e8000c101924 */
[----:B--2---:R3:W-:Y:S01]  /*e6a0*/  @!P0 ST.E desc[UR36][R12.64], R2 ;  /* 0x000000020c008985 */ /* 0x0047e2000c101924 */
[----:B------:R-:W-:Y:S05]  /*e6b0*/  @P2 BRA `(.L_x_4330) ;  /* 0x0000000800382947 */ /* 0x000fea0003800000 */
[C---:B---3--:R-:W-:Y:S01]  /*e6c0*/  VIADD R2, R0.reuse, 0x8 ;  /* 0x0000000800027836 */ /* 0x048fe20000000000 */
[----:B------:R-:W-:Y:S01]  /*e6d0*/  ULDC UR4, c[0x0][0xac8] ;  /* 0x0002b20000047ab9 */ /* 0x000fe20000000800 */
[C---:B------:R-:W-:Y:S01]  /*e6e0*/  VIADD R3, R0.reuse, 0x10 ;  /* 0x0000001000037836 */ /* 0x040fe20000000000 */
[C---:B------:R-:W-:Y:S01]  /*e6f0*/  ISETP.GE.AND P0, PT, R0.reuse, UR4, PT ;  /* 0x0000000400007c0c */ /* 0x040fe2000bf06270 */
[----:B------:R-:W-:Y:S01]  /*e700*/  VIADD R14, R0, 0x18 ;  /* 0x00000018000e7836 */ /* 0x000fe20000000000 */
[----:B------:R-:W-:Y:S01]  /*e710*/  ISETP.GE.AND P1, PT, R2, UR4, PT ;  /* 0x0000000402007c0c */ /* 0x000fe2000bf26270 */
[C---:B------:R-:W-:Y:S01]  /*e720*/  VIADD R15, R0.reuse, 0x20 ;  /* 0x00000020000f7836 */ /* 0x040fe20000000000 */
[----:B------:R-:W-:Y:S01]  /*e730*/  ISETP.GE.AND P2, PT, R3, UR4, PT ;  /* 0x0000000403007c0c */ /* 0x000fe2000bf46270 */
[----:B------:R-:W-:Y:S01]  /*e740*/  VIADD R16, R0, 0x28 ;  /* 0x0000002800107836 */ /* 0x000fe20000000000 */
[----:B------:R-:W-:Y:S01]  /*e750*/  ISETP.GE.AND P5, PT, R14, UR4, PT ;  /* 0x000000040e007c0c */ /* 0x000fe2000bfa6270 */
[C---:B------:R-:W-:Y:S01]  /*e760*/  VIADD R17, R0.reuse, 0x30 ;  /* 0x0000003000117836 */ /* 0x040fe20000000000 */
[----:B------:R-:W-:Y:S01]  /*e770*/  ISETP.GE.AND P6, PT, R15, UR4, PT ;  /* 0x000000040f007c0c */ /* 0x000fe2000bfc6270 */
[----:B------:R-:W-:-:S02]  /*e780*/  VIADD R18, R0, 0x38 ;  /* 0x0000003800127836 */ /* 0x000fc40000000000 */
[C---:B------:R-:W-:Y:S01]  /*e790*/  VIADD R19, R0.reuse, 0x40 ;  /* 0x0000004000137836 */ /* 0x040fe20000000000 */
[----:B------:R-:W-:Y:S01]  /*e7a0*/  ISETP.GE.AND P4, PT, R17, UR4, PT ;  /* 0x0000000411007c0c */ /* 0x000fe2000bf86270 */
[----:B------:R-:W-:Y:S01]  /*e7b0*/  VIADD R20, R0, 0x48 ;  /* 0x0000004800147836 */ /* 0x000fe20000000000 */
[----:B------:R-:W-:Y:S01]  /*e7c0*/  ISETP.GE.AND P3, PT, R18, UR4, PT ;  /* 0x0000000412007c0c */ /* 0x000fe2000bf66270 */
[----:B------:R-:W-:Y:S01]  /*e7d0*/  VIADD R22, R0, 0x50 ;  /* 0x0000005000167836 */ /* 0x000fe20000000000 */
[----:B------:R-:W-:Y:S01]  /*e7e0*/  @!P1 LEA.HI R2, R2, R2, RZ, 0x1 ;  /* 0x0000000202029211 */ /* 0x000fe200078f08ff */
[----:B------:R-:W-:Y:S01]  /*e7f0*/  VIADD R23, R0, 0x58 ;  /* 0x0000005800177836 */ /* 0x000fe20000000000 */
[----:B------:R-:W-:Y:S02]  /*e800*/  @!P2 LEA.HI R3, R3, R3, RZ, 0x1 ;  /* 0x000000030303a211 */ /* 0x000fe400078f08ff */
[----:B------:R-:W-:Y:S02]  /*e810*/  @!P1 LOP3.LUT R11, R2, 0xfffffffe, RZ, 0xc0, !PT ;  /* 0xfffffffe020b9812 */ /* 0x000fe400078ec0ff */
[----:B------:R-:W-:Y:S01]  /*e820*/  @!P2 LOP3.LUT R13, R3, 0xfffffffe, RZ, 0xc0, !PT ;  /* 0xfffffffe030da812 */ /* 0x000fe200078ec0ff */
[----:B-1--4-:R-:W-:Y:S01]  /*e830*/  @!P0 IMAD.WIDE R2, R0, 0x4, R4 ;  /* 0x0000000400028825 */ /* 0x012fe200078e0204 */
[----:B------:R-:W-:-:S02]  /*e840*/  @!P5 LEA.HI R14, R14, R14, RZ, 0x1 ;  /* 0x0000000e0e0ed211 */ /* 0x000fc400078f08ff */
[----:B------:R-:W-:Y:S01]  /*e850*/  @!P6 LEA.HI R15, R15, R15, RZ, 0x1 ;  /* 0x0000000f0f0fe211 */ /* 0x000fe200078f08ff */
        /* <DEDUP_REMOVED lines=8> */
[----:B------:R-:W-:-:S02]  /*e8e0*/  ISETP.GE.AND P2, PT, R19, UR4, PT ;  /* 0x0000000413007c0c */ /* 0x000fc4000bf46270 */
[----:B------:R-:W-:Y:S02]  /*e8f0*/  @!P3 LEA.HI R18, R18, R18, RZ, 0x1 ;  /* 0x000000121212b211 */ /* 0x000fe400078f08ff */
[----:B------:R-:W-:Y:S01]  /*e900*/  @!P4 LOP3.LUT R17, R17, 0xfffffffe, RZ, 0xc0, !PT ;  /* 0xfffffffe1111c812 */ /* 0x000fe200078ec0ff */
[----:B0-----:R-:W-:Y:S01]  /*e910*/  VIADD R24, R0, 0x80 ;  /* 0x0000008000187836 */ /* 0x001fe20000000000 */
[----:B------:R-:W-:Y:S02]  /*e920*/  @!P5 LOP3.LUT R3, R14, 0xfffffffe, RZ, 0xc0, !PT ;  /* 0xfffffffe0e03d812 */ /* 0x000fe400078ec0ff */
[----:B------:R-:W-:Y:S02]  /*e930*/  @!P0 LEA.HI R16, R16, R16, RZ, 0x1 ;  /* 0x0000001010108211 */ /* 0x000fe400078f08ff */
[----:B-1----:R-:W-:Y:S01]  /*e940*/  @!P6 LOP3.LUT R11, R15, 0xfffffffe, RZ, 0xc0, !PT ;  /* 0xfffffffe0f0be812 */ /* 0x002fe200078ec0ff */
[----:B------:R-:W-:Y:S01]  /*e950*/  @!P5 IMAD.WIDE R2, R3, 0x4, R4 ;  /* 0x000000040302d825 */ /* 0x000fe200078e0204 */
[----:B------:R-:W-:-:S02]  /*e960*/  @!P1 LEA.HI R20, R20, R20, RZ, 0x1 ;  /* 0x0000001414149211 */ /* 0x000fc400078f08ff */
[----:B------:R-:W-:Y:S01]  /*e970*/  @!P2 LEA.HI R19, R19, R19, RZ, 0x1 ;  /* 0x000000131313a211 */ /* 0x000fe200078f08ff */
[----:B------:R-:W-:Y:S01]  /*e980*/  @!P6 IMAD.WIDE R10, R11, 0x4, R4 ;  /* 0x000000040b0ae825 */ /* 0x000fe200078e0204 */
[----:B--2---:R-:W-:Y:S01]  /*e990*/  @!P0 LOP3.LUT R13, R16, 0xfffffffe, RZ, 0xc0, !PT ;  /* 0xfffffffe100d8812 */ /* 0x004fe200078ec0ff */
[----:B------:R0:W-:Y:S01]  /*e9a0*/  @!P5 ST.E.64 desc[UR36][R2.64], R36 ;  /* 0x000000240200d985 */ /* 0x0001e2000c101b24 */
[----:B------:R-:W-:Y:S01]  /*e9b0*/  @!P3 LOP3.LUT R15, R18, 0xfffffffe, RZ, 0xc0, !PT ;  /* 0xfffffffe120fb812 */ /* 0x000fe200078ec0ff */
[----:B------:R-:W-:Y:S01]  /*e9c0*/  VIADD R18, R0, 0x60 ;  /* 0x0000006000127836 */ /* 0x000fe20000000000 */
[----:B------:R-:W-:Y:S01]  /*e9d0*/  @!P2 LOP3.LUT R19, R19, 0xfffffffe, RZ, 0xc0, !PT ;  /* 0xfffffffe1313a812 */ /* 0x000fe200078ec0ff */
[----:B------:R1:W-:Y:S01]  /*e9e0*/  @!P6 ST.E.64 desc[UR36][R10.64], R40 ;  /* 0x000000280a00e985 */ /* 0x0003e2000c101b24 */
[----:B------:R-:W-:Y:S01]  /*e9f0*/  @!P1 LOP3.LUT R21, R20, 0xfffffffe, RZ, 0xc0, !PT ;  /* 0xfffffffe14159812 */ /* 0x000fe200078ec0ff */
[----:B------:R-:W-:Y:S01]  /*ea00*/  VIADD R20, R0, 0x70 ;  /* 0x0000007000147836 */ /* 0x000fe20000000000 */
[----:B------:R-:W-:-:S02]  /*ea10*/  ISETP.GE.AND P5, PT, R22, UR4, PT ;  /* 0x0000000416007c0c */ /* 0x000fc4000bfa6270 */
        /* <DEDUP_REMOVED lines=16> */
[----:B------:R-:W-:Y:S01]  /*eb20*/  VIADD R21, R0, 0x78 ;  /* 0x0000007800157836 */ /* 0x000fe20000000000 */
[----:B------:R-:W-:Y:S02]  /*eb30*/  @!P6 LEA.HI R23, R23, R23, RZ, 0x1 ;  /* 0x000000171717e211 */ /* 0x000fe400078f08ff */
[----:B------:R-:W-:Y:S02]  /*eb40*/  ISETP.GE.AND P1, PT, R19, UR4, PT ;  /* 0x0000000413007c0c */ /* 0x000fe4000bf26270 */
[----:B------:R-:W-:-:S02]  /*eb50*/  ISETP.GE.AND P3, PT, R21, UR4, PT ;  /* 0x0000000415007c0c */ /* 0x000fc4000bf66270 */
[----:B0-----:R-:W-:Y:S02]  /*eb60*/  @!P5 LOP3.LUT R3, R22, 0xfffffffe, RZ, 0xc0, !PT ;  /* 0xfffffffe1603d812 */ /* 0x001fe400078ec0ff */
[----:B------:R-:W-:Y:S02]  /*eb70*/  @!P0 LEA.HI R18, R18, R18, RZ, 0x1 ;  /* 0x0000001212128211 */ /* 0x000fe400078f08ff */
[----:B-1----:R-:W-:Y:S01]  /*eb80*/  @!P6 LOP3.LUT R11, R23, 0xfffffffe, RZ, 0xc0, !PT ;  /* 0xfffffffe170be812 */ /* 0x002fe200078ec0ff */
[--C-:B------:R-:W-:Y:S01]  /*eb90*/  @!P5 IMAD.WIDE R2, R3, 0x4, R4.reuse ;  /* 0x000000040302d825 */ /* 0x100fe200078e0204 */
[----:B--2---:R-:W-:Y:S02]  /*eba0*/  @!P0 LOP3.LUT R13, R18, 0xfffffffe, RZ, 0xc0, !PT ;  /* 0xfffffffe120d8812 */ /* 0x004fe400078ec0ff */
[----:B------:R-:W-:Y:S01]  /*ebb0*/  @!P2 LEA.HI R20, R20, R20, RZ, 0x1 ;  /* 0x000000141414a211 */ /* 0x000fe200078f08ff */
[--C-:B------:R-:W-:Y:S01]  /*ebc0*/  @!P6 IMAD.WIDE R10, R11, 0x4, R4.reuse ;  /* 0x000000040b0ae825 */ /* 0x100fe200078e0204 */
[----:B------:R-:W-:Y:S01]  /*ebd0*/  @!P1 LEA.HI R19, R19, R19, RZ, 0x1 ;  /* 0x0000001313139211 */ /* 0x000fe200078f08ff */
[----:B------:R0:W-:Y:S01]  /*ebe0*/  @!P5 ST.E.64 desc[UR36][R2.64], R64 ;  /* 0x000000400200d985 */ /* 0x0001e2000c101b24 */
[----:B------:R-:W-:Y:S01]  /*ebf0*/  @!P3 LEA.HI R21, R21, R21, RZ, 0x1 ;  /* 0x000000151515b211 */ /* 0x000fe200078f08ff */
[----:B------:R-:W-:Y:S01]  /*ec00*/  @!P0 IMAD.WIDE R12, R13, 0x4, R4 ;  /* 0x000000040d0c8825 */ /* 0x000fe200078e0204 */
[----:B------:R-:W-:Y:S01]  /*ec10*/  @!P1 LOP3.LUT R19, R19, 0xfffffffe, RZ, 0xc0, !PT ;  /* 0xfffffffe13139812 */ /* 0x000fe200078ec0ff */
[----:B------:R1:W-:Y:S01]  /*ec20*/  @!P6 ST.E.64 desc[UR36][R10.64], R68 ;  /* 0x000000440a00e985 */ /* 0x0003e2000c101b24 */
[----:B------:R-:W-:Y:S01]  /*ec30*/  @!P4 LEA.HI R24, R24, R24, RZ, 0x1 ;  /* 0x000000181818c211 */ /* 0x000fe200078f08ff */
[----:B------:R-:W-:Y:S01]  /*ec40*/  VIADD R18, R0, 0x88 ;  /* 0x0000008800127836 */ /* 0x000fe20000000000 */
[----:B---3--:R-:W-:Y:S01]  /*ec50*/  @!P2 LOP3.LUT R15, R20, 0xfffffffe, RZ, 0xc0, !PT ;  /* 0xfffffffe140fa812 */ /* 0x008fe200078ec0ff */
[----:B------:R-:W-:Y:S01]  /*ec60*/  @!P0 ST.E.64 desc[UR36][R12.64], R72 ;  /* 0x000000480c008985 */ /* 0x000fe2000c101b24 */
[----:B------:R-:W-:Y:S01]  /*ec70*/  @!P3 LOP3.LUT R21, R21, 0xfffffffe, RZ, 0xc0, !PT ;  /* 0xfffffffe1515b812 */ /* 0x000fe200078ec0ff */
[----:B------:R-:W-:Y:S01]  /*ec80*/  VIADD R20, R0, 0x98 ;  /* 0x0000009800147836 */ /* 0x000fe20000000000 */
[----:B----4-:R-:W-:-:S02]  /*ec90*/  @!P4 LOP3.LUT R17, R24, 0xfffffffe, RZ, 0xc0, !PT ;  /* 0xfffffffe1811c812 */ /* 0x010fc400078ec0ff */
[----:B------:R-:W-:Y:S01]  /*eca0*/  ISETP.GE.AND P0, PT, R18, UR4, PT ;  /* 0x0000000412007c0c */ /* 0x000fe2000bf06270 */
[----:B0-----:R-:W-:-:S04]  /*ecb0*/  @!P1 IMAD.WIDE R2, R19, 0x4, R4 ;  /* 0x0000000413029825 */ /* 0x001fc800078e0204 */
[--C-:B-1----:R-:W-:Y:S01]  /*ecc0*/  @!P2 IMAD.WIDE R10, R15, 0x4, R4.reuse ;  /* 0x000000040f0aa825 */ /* 0x102fe200078e0204 */
[----:B------:R0:W-:Y:S03]  /*ecd0*/  @!P1 ST.E.64 desc[UR36][R2.64], R76 ;  /* 0x0000004c02009985 */ /* 0x0001e6000c101b24 */
[----:B------:R-:W-:Y:S01]  /*ece0*/  VIADD R19, R0, 0x90 ;  /* 0x0000009000137836 */ /* 0x000fe20000000000 */
[----:B------:R1:W-:Y:S01]  /*ecf0*/  @!P2 ST.E.64 desc[UR36][R10.64], R80 ;  /* 0x000000500a00a985 */ /* 0x0003e2000c101b24 */
[--C-:B------:R-:W-:Y:S01]  /*ed00*/  @!P3 IMAD.WIDE R14, R21, 0x4, R4.reuse ;  /* 0x00000004150eb825 */ /* 0x100fe200078e0204 */
[----:B------:R-:W-:Y:S02]  /*ed10*/  ISETP.GE.AND P2, PT, R20, UR4, PT ;  /* 0x0000000414007c0c */ /* 0x000fe4000bf46270 */
[----:B------:R-:W-:Y:S01]  /*ed20*/  ISETP.GE.AND P1, PT, R19, UR4, PT ;  /* 0x0000000413007c0c */ /* 0x000fe2000bf26270 */
[----:B------:R-:W-:Y:S01]  /*ed30*/  @!P4 IMAD.WIDE R16, R17, 0x4, R4 ;  /* 0x000000041110c825 */ /* 0x000fe200078e0204 */
[----:B------:R2:W-:Y:S01]  /*ed40*/  @!P3 ST.E.64 desc[UR36][R14.64], R84 ;  /* 0x000000540e00b985 */ /* 0x0005e2000c101b24 */
[----:B------:R-:W-:-:S02]  /*ed50*/  @!P0 LEA.HI R18, R18, R18, RZ, 0x1 ;  /* 0x0000001212128211 */ /* 0x000fc400078f08ff */
[C---:B------:R-:W-:Y:S01]  /*ed60*/  VIADD R21, R0.reuse, 0xa0 ;  /* 0x000000a000157836 */ /* 0x040fe20000000000 */
[----:B------:R3:W-:Y:S01]  /*ed70*/  @!P4 ST.E.64 desc[UR36][R16.64], R88 ;  /* 0x000000581000c985 */ /* 0x0007e2000c101b24 */
[C---:B0-----:R-:W-:Y:S02]  /*ed80*/  VIADD R3, R0.reuse, 0xb8 ;  /* 0x000000b800037836 */ /* 0x041fe40000000000 */
[C---:B------:R-:W-:Y:S01]  /*ed90*/  VIADD R12, R0.reuse, 0xa8 ;  /* 0x000000a8000c7836 */ /* 0x040fe20000000000 */
[----:B------:R-:W-:Y:S01]  /*eda0*/  ISETP.GE.AND P3, PT, R21, UR4, PT ;  /* 0x0000000415007c0c */ /* 0x000fe2000bf66270 */
[----:B------:R-:W-:Y:S01]  /*edb0*/  VIADD R13, R0, 0xb0 ;  /* 0x000000b0000d7836 */ /* 0x000fe20000000000 */
[----:B------:R-:W-:Y:S02]  /*edc0*/  ISETP.GE.AND P6, PT, R3, UR4, PT ;  /* 0x0000000403007c0c */ /* 0x000fe4000bfc6270 */
[----:B------:R-:W-:Y:S02]  /*edd0*/  ISETP.GE.AND P4, PT, R12, UR4, PT ;  /* 0x000000040c007c0c */ /* 0x000fe4000bf86270 */
[----:B------:R-:W-:-:S02]  /*ede0*/  ISETP.GE.AND P5, PT, R13, UR4, PT ;  /* 0x000000040d007c0c */ /* 0x000fc4000bfa6270 */
[----:B------:R-:W-:Y:S02]  /*edf0*/  @!P1 LEA.HI R19, R19, R19, RZ, 0x1 ;  /* 0x0000001313139211 */ /* 0x000fe400078f08ff */
[----:B------:R-:W-:Y:S02]  /*ee00*/  @!P2 LEA.HI R20, R20, R20, RZ, 0x1 ;  /* 0x000000141414a211 */ /* 0x000fe400078f08ff */
[----:B-1----:R-:W-:Y:S02]  /*ee10*/  @!P1 LOP3.LUT R11, R19, 0xfffffffe, RZ, 0xc0, !PT ;  /* 0xfffffffe130b9812 */ /* 0x002fe400078ec0ff */
[----:B------:R-:W-:Y:S02]  /*ee20*/  @!P3 LEA.HI R21, R21, R21, RZ, 0x1 ;  /* 0x000000151515b211 */ /* 0x000fe400078f08ff */
[----:B------:R-:W-:Y:S02]  /*ee30*/  @!P6 LEA.HI R10, R3, R3, RZ, 0x1 ;  /* 0x00000003030ae211 */ /* 0x000fe400078f08ff */
[----:B------:R-:W-:-:S02]  /*ee40*/  @!P4 LEA.HI R12, R12, R12, RZ, 0x1 ;  /* 0x0000000c0c0cc211 */ /* 0x000fc400078f08ff */
[----:B------:R-:W-:Y:S02]  /*ee50*/  @!P5 LEA.HI R2, R13, R13, RZ, 0x1 ;  /* 0x0000000d0d02d211 */ /* 0x000fe400078f08ff */
[----:B------:R-:W-:Y:S02]  /*ee60*/  @!P0 LOP3.LUT R3, R18, 0xfffffffe, RZ, 0xc0, !PT ;  /* 0xfffffffe12038812 */ /* 0x000fe400078ec0ff */
[----:B------:R-:W-:Y:S02]  /*ee70*/  @!P2 LOP3.LUT R13, R20, 0xfffffffe, RZ, 0xc0, !PT ;  /* 0xfffffffe140da812 */ /* 0x000fe400078ec0ff */
[----:B--2---:R-:W-:Y:S02]  /*ee80*/  @!P3 LOP3.LUT R15, R21, 0xfffffffe, RZ, 0xc0, !PT ;  /* 0xfffffffe150fb812 */ /* 0x004fe400078ec0ff */
[----:B---3--:R-:W-:Y:S01]  /*ee90*/  @!P4 LOP3.LUT R17, R12, 0xfffffffe, RZ, 0xc0, !PT ;  /* 0xfffffffe0c11c812 */ /* 0x008fe200078ec0ff */
[----:B------:R-:W-:Y:S01]  /*eea0*/  @!P2 IMAD.WIDE R12, R13, 0x4, R4 ;  /* 0x000000040d0ca825 */ /* 0x000fe200078e0204 */
[----:B------:R-:W-:-:S02]  /*eeb0*/  @!P5 LOP3.LUT R19, R2, 0xfffffffe, RZ, 0xc0, !PT ;  /* 0xfffffffe0213d812 */ /* 0x000fc400078ec0ff */
        /* <DEDUP_REMOVED lines=14> */
.L_x_4330:
[----:B------:R-:W-:Y:S05]  /*efa0*/  BSYNC B0 ;  /* 0x0000000000007941 */ /* 0x000fea0003800000 */
.L_x_4329:
[----:B------:R-:W-:Y:S01]  /*efb0*/  ISETP.GE.AND P0, PT, R8, R7, PT ;  /* 0x000000070800720c */ /* 0x000fe20003f06270 */
[----:B0--3--:R0:W2:Y:S04]  /*efc0*/  SHFL.IDX PT, R3, R9, 0x1, 0x1c1f ;  /* 0x003c1f0009037f89 */ /* 0x0090a800000e0000 */
[----:B------:R0:W3:Y:S08]  /*efd0*/  SHFL.IDX PT, R2, R6, 0x1, 0x1c1f ;  /* 0x003c1f0006027f89 */ /* 0x0000f000000e0000 */
[----:B0-----:R-:W-:Y:S05]  /*efe0*/  @P0 BRA `(.L_x_4241) ;  /* 0x0000004c003c0947 */ /* 0x001fea0003800000 */
[C---:B----4-:R-:W-:Y:S01]  /*eff0*/  VIADD R4, R0.reuse, 0x8 ;  /* 0x0000000800047836 */ /* 0x050fe20000000000 */
[----:B------:R-:W-:Y:S01]  /*f000*/  ULDC UR4, c[0x0][0xac8] ;  /* 0x0002b20000047ab9 */ /* 0x000fe20000000800 */
[C---:B------:R-:W-:Y:S01]  /*f010*/  VIADD R8, R0.reuse, 0x10 ;  /* 0x0000001000087836 */ /* 0x040fe20000000000 */
[C---:B------:R-:W-:Y:S01]  /*f020*/  ISETP.GE.AND P2, PT, R0.reuse, UR4, PT ;  /* 0x0000000400007c0c */ /* 0x040fe2000bf46270 */
[----:B------:R-:W-:Y:S01]  /*f030*/  VIADD R9, R0, 0x18 ;  /* 0x0000001800097836 */ /* 0x000fe20000000000 */
[----:B------:R-:W-:Y:S01]  /*f040*/  ISETP.GE.AND P3, PT, R4, UR4, PT ;  /* 0x0000000404007c0c */ /* 0x000fe2000bf66270 */
[----:B------:R-:W-:Y:S01]  /*f050*/  VIADD R10, R0, 0x20 ;  /* 0x00000020000a7836 */ /* 0x000fe20000000000 */
[----:B------:R-:W-:Y:S01]  /*f060*/  ISETP.GE.AND P0, PT, R8, UR4, PT ;  /* 0x0000000408007c0c */ /* 0x000fe2000bf06270 */
[C---:B------:R-:W-:Y:S01]  /*f070*/  VIADD R11, R0.reuse, 0x28 ;  /* 0x00000028000b7836 */ /* 0x040fe20000000000 */
[----:B------:R-:W-:Y:S01]  /*f080*/  ISETP.GE.AND P1, PT, R9, UR4, PT ;  /* 0x0000000409007c0c */ /* 0x000fe2000bf26270 */
[----:B------:R-:W-:-:S02]  /*f090*/  VIADD R12, R0, 0x30 ;  /* 0x00000030000c7836 */ /* 0x000fc40000000000 */
[C---:B------:R-:W-:Y:S02]  /*f0a0*/  VIADD R13, R0.reuse, 0x38 ;  /* 0x00000038000d7836 */ /* 0x040fe40000000000 */
[----:B------:R-:W-:Y:S01]  /*f0b0*/  VIADD R14, R0, 0x40 ;  /* 0x00000040000e7836 */ /* 0x000fe20000000000 */
[----:B------:R-:W-:Y:S01]  /*f0c0*/  ISETP.GE.AND P4, PT, R12, UR4, PT ;  /* 0x000000040c007c0c */ /* 0x000fe2000bf86270 */
[C---:B------:R-:W-:Y:S01]  /*f0d0*/  VIADD R16, R0.reuse, 0x48 ;  /* 0x0000004800107836 */ /* 0x040fe20000000000 */
[----:B------:R-:W-:Y:S01]  /*f0e0*/  ISETP.GE.AND P5, PT, R13, UR4, PT ;  /* 0x000000040d007c0c */ /* 0x000fe2000bfa6270 */
[----:B------:R-:W-:Y:S01]  /*f0f0*/  VIADD R18, R0, 0x50 ;  /* 0x0000005000127836 */ /* 0x000fe20000000000 */
[----:B------:R-:W-:Y:S01]  /*f100*/  @!P3 LEA.HI R4, R4, R4, RZ, 0x1 ;  /* 0x000000040404b211 */ /* 0x000fe200078f08ff */
[----:B------:R-:W-:Y:S01]  /*f110*/  VIADD R19, R0, 0x70 ;  /* 0x0000007000137836 */ /* 0x000fe20000000000 */
[----:B------:R-:W-:Y:S01]  /*f120*/  ISETP.GE.AND P6, PT, R14, UR4, PT ;  /* 0x000000040e007c0c */ /* 0x000fe2000bfc6270 */
[----:B------:R-:W-:Y:S01]  /*f130*/  VIADD R20, R0, 0x78 ;  /* 0x0000007800147836 */ /* 0x000fe20000000000 */
[----:B------:R-:W-:Y:S01]  /*f140*/  @!P3 LOP3.LUT R7, R4, 0xfffffffe, RZ, 0xc0, !PT ;  /* 0xfffffffe0407b812 */ /* 0x000fe200078ec0ff */
[----:B-123--:R-:W-:Y:S01]  /*f150*/  @!P2 IMAD.WIDE R4, R0, 0x4, R2 ;  /* 0x000000040004a825 */ /* 0x00efe200078e0202 */
[----:B------:R-:W-:-:S02]  /*f160*/  @!P0 LEA.HI R8, R8, R8, RZ, 0x1 ;  /* 0x0000000808088211 */ /* 0x000fc400078f08ff */
[----:B------:R-:W-:Y:S01]  /*f170*/  @!P1 LEA.HI R9, R9, R9, RZ, 0x1 ;  /* 0x0000000909099211 */ /* 0x000fe200078f08ff */
[----:B------:R-:W-:Y:S01]  /*f180*/  @!P3 IMAD.WIDE R6, R7, 0x4, R2 ;  /* 0x000000040706b825 */ /* 0x000fe200078e0202 */
[----:B------:R0:W-:Y:S01]  /*f190*/  @!P2 ST.E.64 desc[UR36][R4.64], R26 ;  /* 0x0000001a0400a985 */ /* 0x0001e2000c101b24 */
[----:B------:R-:W-:Y:S02]  /*f1a0*/  ISETP.GE.AND P2, PT, R10, UR4, PT ;  /* 0x000000040a007c0c */ /* 0x000fe4000bf46270 */
[----:B------:R-:W-:Y:S01]  /*f1b0*/  @!P4 LEA.HI R12, R12, R12, RZ, 0x1 ;  /* 0x0000000c0c0cc211 */ /* 0x000fe200078f08ff */
[----:B------:R1:W-:Y:S01]  /*f1c0*/  @!P3 ST.E.64 desc[UR36][R6.64], R30 ;  /* 0x0000001e0600b985 */ /* 0x0003e2000c101b24 */
[----:B------:R-:W-:Y:S02]  /*f1d0*/  ISETP.GE.AND P3, PT, R11, UR4, PT ;  /* 0x000000040b007c0c */ /* 0x000fe4000bf66270 */
[----:B------:R-:W-:-:S04]  /*f1e0*/  @!P6 LEA.HI R14, R14, R14, RZ, 0x1 ;  /* 0x0000000e0e0ee211 */ /* 0x000fc800078f08ff */
[----:B------:R-:W-:Y:S01]  /*f1f0*/  @!P6 LOP3.LUT R17, R14, 0xfffffffe, RZ, 0xc0, !PT ;  /* 0xfffffffe0e11e812 */ /* 0x000fe200078ec0ff */
[----:B------:R-:W-:Y:S01]  /*f200*/  VIADD R14, R0, 0x58 ;  /* 0x00000058000e7836 */ /* 0x000fe20000000000 */
        /* <DEDUP_REMOVED lines=25> */
[----:B------:R-:W-:Y:S01]  /*f3a0*/  @!P6 IMAD.WIDE R12, R17, 0x4, R2 ;  /* 0x00000004110ce825 */ /* 0x000fe200078e0202 */
[----:B------:R3:W-:Y:S01]  /*f3b0*/  @!P5 ST.E.64 desc[UR36][R10.64], R54 ;  /* 0x000000360a00d985 */ /* 0x0007e2000c101b24 */
[----:B------:R-:W-:Y:S02]  /*f3c0*/  @!P1 LEA.HI R16, R16, R16, RZ, 0x1 ;  /* 0x0000001010109211 */ /* 0x000fe400078f08ff */
[C---:B------:R-:W-:Y:S01]  /*f3d0*/  VIADD R15, R0.reuse, 0x60 ;  /* 0x00000060000f7836 */ /* 0x040fe20000000000 */
[----:B------:R4:W-:Y:S01]  /*f3e0*/  @!P6 ST.E.64 desc[UR36][R12.64], R58 ;  /* 0x0000003a0c00e985 */ /* 0x0009e2000c101b24 */
[----:B------:R-:W-:Y:S01]  /*f3f0*/  VIADD R17, R0, 0x68 ;  /* 0x0000006800117836 */ /* 0x000fe20000000000 */
[----:B------:R-:W-:Y:S02]  /*f400*/  @!P0 LEA.HI R18, R18, R18, RZ, 0x1 ;  /* 0x0000001212128211 */ /* 0x000fe400078f08ff */
[----:B------:R-:W-:Y:S02]  /*f410*/  ISETP.GE.AND P6, PT, R15, UR4, PT ;  /* 0x000000040f007c0c */ /* 0x000fe4000bfc6270 */
[----:B------:R-:W-:-:S02]  /*f420*/  ISETP.GE.AND P5, PT, R17, UR4, PT ;  /* 0x0000000411007c0c */ /* 0x000fc4000bfa6270 */
[----:B0-----:R-:W-:Y:S01]  /*f430*/  @!P1 LOP3.LUT R5, R16, 0xfffffffe, RZ, 0xc0, !PT ;  /* 0xfffffffe10059812 */ /* 0x001fe200078ec0ff */
[----:B------:R-:W-:Y:S01]  /*f440*/  VIADD R16, R0, 0x80 ;  /* 0x0000008000107836 */ /* 0x000fe20000000000 */
[----:B-1----:R-:W-:Y:S01]  /*f450*/  @!P0 LOP3.LUT R7, R18, 0xfffffffe, RZ, 0xc0, !PT ;  /* 0xfffffffe12078812 */ /* 0x002fe200078ec0ff */
[----:B------:R-:W-:Y:S01]  /*f460*/  VIADD R18, R0, 0x88 ;  /* 0x0000008800127836 */ /* 0x000fe20000000000 */
        /* <DEDUP_REMOVED lines=10> */
[----:B------:R-:W-:Y:S01]  /*f510*/  @!P6 LOP3.LUT R15, R15, 0xfffffffe, RZ, 0xc0, !PT ;  /* 0xfffffffe0f0fe812 */ /* 0x000fe200078ec0ff */
[C---:B------:R-:W-:Y:S01]  /*f520*/  VIADD R14, R0.reuse, 0x90 ;  /* 0x00000090000e7836 */ /* 0x040fe20000000000 */
[----:B------:R-:W-:Y:S02]  /*f530*/  @!P5 LOP3.LUT R17, R17, 0xfffffffe, RZ, 0xc0, !PT ;  /* 0xfffffffe1111d812 */ /* 0x000fe400078ec0ff */
[----:B---3--:R-:W-:Y:S01]  /*f540*/  @!P4 LOP3.LUT R11, R19, 0xfffffffe, RZ, 0xc0, !PT ;  /* 0xfffffffe130bc812 */ /* 0x008fe200078ec0ff */
[----:B------:R-:W-:Y:S01]  /*f550*/  VIADD R19, R0, 0xa8 ;  /* 0x000000a800137836 */ /* 0x000fe20000000000 */
[----:B----4-:R-:W-:Y:S01]  /*f560*/  @!P3 LOP3.LUT R13, R20, 0xfffffffe, RZ, 0xc0, !PT ;  /* 0xfffffffe140db812 */ /* 0x010fe200078ec0ff */
[----:B------:R-:W-:Y:S01]  /*f570*/  VIADD R20, R0, 0xb0 ;  /* 0x000000b000147836 */ /* 0x000fe20000000000 */
[----:B------:R-:W-:Y:S01]  /*f580*/  ISETP.GE.AND P0, PT, R16, UR4, PT ;  /* 0x0000000410007c0c */ /* 0x000fe2000bf06270 */
[----:B0-----:R-:W-:Y:S01]  /*f590*/  @!P2 IMAD.WIDE R4, R9, 0x4, R2 ;  /* 0x000000040904a825 */ /* 0x001fe200078e0202 */
[----:B------:R-:W-:-:S03]  /*f5a0*/  ISETP.GE.AND P1, PT, R18, UR4, PT ;  /* 0x0000000412007c0c */ /* 0x000fc6000bf26270 */
        /* <DEDUP_REMOVED lines=15> */
[----:B------:R-:W-:Y:S01]  /*f6a0*/  @!P1 LEA.HI R18, R18, R18, RZ, 0x1 ;  /* 0x0000001212129211 */ /* 0x000fe200078f08ff */
[----:B------:R-:W-:Y:S01]  /*f6b0*/  VIADD R0, R0, 0xb8 ;  /* 0x000000b800007836 */ /* 0x000fe20000000000 */
[----:B------:R-:W-:Y:S02]  /*f6c0*/  ISETP.GE.AND P3, PT, R15, UR4, PT ;  /* 0x000000040f007c0c */ /* 0x000fe4000bf66270 */
[----:B------:R-:W-:-:S02]  /*f6d0*/  ISETP.GE.AND P4, PT, R17, UR4, PT ;  /* 0x0000000411007c0c */ /* 0x000fc4000bf86270 */
        /* <DEDUP_REMOVED lines=33> */
.L_x_4328:
        /* <DEDUP_REMOVED lines=33> */
[----:B------:R-:W-:Y:S01]  /*fb00*/  IMAD.U32 R3, RZ, RZ, UR5 ;  /* 0x00000005ff037e24 */ /* 0x000fe2000f8e00ff */
[----:B------:R-:W-:Y:S01]  /*fb10*/  SHF.R.S32.HI R4, RZ, 0x1f, R9 ;  /* 0x0000001fff047819 */ /* 0x000fe20000011409 */
[----:B------:R-:W-:Y:S01]  /*fb20*/  IMAD.U32 R2, RZ, RZ, UR4 ;  /* 0x00000004ff027e24 */ /* 0x000fe2000f8e00ff */
        /* <DEDUP_REMOVED lines=26> */
.L_x_4239:
        /* <DEDUP_REMOVED lines=18> */
.L_x_4331:
[----:B------:R-:W-:Y:S01]  /*fdf0*/  ULDC UR7, c[0x0][0xc50] ;  /* 0x0003140000077ab9 */ /* 0x000fe20000000800 */
[----:B------:R-:W-:Y:S01]  /*fe00*/  UMOV UR41, UR6 ;  /* 0x0000000600297c82 */ /* 0x000fe20008000000 */
[----:B------:R-:W-:-:S11]  /*fe10*/  UISETP.NE.AND UP0, UPT, UR7, 0x1, UPT ;  /* 0x000000010700788c */ /* 0x000fd6000bf05270 */
[----:B------:R-:W-:Y:S01]  /*fe20*/  @UP0 ULDC UR4, c[0x0][0xc54] ;  /* 0x0003150000040ab9 */ /* 0x000fe20000000800 */
[----:B------:R-:W-:Y:S01]  /*fe30*/  @UP0 ULDC UR8, c[0x0][0xc58] ;  /* 0x0003160000080ab9 */ /* 0x000fe20000000800 */
[----:B------:R-:W-:-:S04]  /*fe40*/  UIMAD.WIDE.U32 UR4, UR6, UR4, URZ ;  /* 0x00000004060472a5 */ /* 0x000fc8000f8e003f */
[----:B------:R-:W-:-:S12]  /*fe50*/  @UP0 USHF.R.U32.HI UR41, URZ, UR8, UR5 ;  /* 0x000000083f290299 */ /* 0x000fd80008011605 */
.L_x_4332:
        /* <DEDUP_REMOVED lines=8> */
[----:B------:R-:W-:Y:S01]  /*fee0*/  IMAD.MOV.U32 R22, RZ, RZ, RZ ;  /* 0x000000ffff167224 */ /* 0x000fe200078e00ff */
        /* <DEDUP_REMOVED lines=9> */
[----:B------:R-:W-:-:S03]  /*ff80*/  UISETP.NE.AND UP1, UPT, UR4, 0x1, UPT ;  /* 0x000000010400788c */ /* 0x000fc6000bf25270 */
[----:B------:R-:W-:Y:S01]  /*ff90*/  ULDC.64 UR4, c[0x0][0x418] ;  /* 0x0001060000047ab9 */ /* 0x000fe20000000a00 */
[----:B------:R-:W-:Y:S02]  /*ffa0*/  UP2UR UR50, UPR, URZ, 0x2 ;  /* 0x000000023f327883 */ /* 0x000fe40008000000 */
[----:B------:R-:W-:-:S03]  /*ffb0*/  UISETP.NE.U32.AND UP0, UPT, UR4, URZ, UPT ;  /* 0x0000003f0400728c */ /* 0x000fc6000bf05070 */
[----:B------:R-:W-:Y:S01]  /*ffc0*/  ULDC UR4, c[0x0][0x424] ;  /* 0x0001090000047ab9 */ /* 0x000fe20000000800 */
[----:B------:R-:W-:Y:S01]  /*ffd0*/  UISETP.NE.AND.EX UP0, UPT, UR5, URZ, UPT, UP0 ;  /* 0x0000003f0500728c */ /* 0x000fe2000bf05300 */
[----:B------:R-:W-:Y:S02]  /*ffe0*/  @UP1 ULDC UR9, c[0x0][0x450] ;  /* 0x0001140000091ab9 */ /* 0x000fe40000000800 */
[----:B------:R-:W-:Y:S01]  /*fff0*/  @UP1 ULDC UR5, c[0x0][0x44c] ;  /* 0x0001130000051ab9 */ /* 0x000fe20000000800 */
[----:B------:R-:W-:-:S04]  /*10000*/  USEL UR43, UR4, 0x1, UP0 ;  /* 0x00000001042b7887 */ /* 0x000fc80008000000 */
[----:B------:R-:W-:Y:S02]  /*10010*/  UIMAD UR7, UR43, UR6, 0x5f ;  /* 0x0000005f2b0774a4 */ /* 0x000fe4000f8e0206 */
[----:B------:R-:W-:Y:S02]  /*10020*/  UIMAD UR43, UR43, UR6, URZ ;  /* 0x000000062b2b72a4 */ /* 0x000fe4000f8e023f */
[----:B------:R-:W-:Y:S02]  /*10030*/  UIMAD.WIDE UR6, UR7, 0x2aaaaaab, URZ ;  /* 0x2aaaaaab070678a5 */ /* 0x000fe4000f8e023f */
[----:B-1----:R-:W-:Y:S02]  /*10040*/  USHF.L.U32 UR42, UR42, 0x7, URZ ;  /* 0x000000072a2a7899 */ /* 0x002fe4000800063f */
[----:B------:R-:W-:Y:S02]  /*10050*/  USHF.R.U32.HI UR44, URZ, 0x1f, UR7 ;  /* 0x0000001f3f2c7899 */ /* 0x000fe40008011607 */
[----:B------:R-:W-:-:S02]  /*10060*/  UIADD3 UR8, UR42, 0x7f, URZ ;  /* 0x0000007f2a087890 */ /* 0x000fc4000fffe03f */
[----:B------:R-:W-:Y:S02]  /*10070*/  ULEA.HI.SX32 UR44, UR7, UR44, 0x1c ;  /* 0x0000002c072c7291 */ /* 0x000fe4000f8fe23f */
[----:B------:R-:W-:-:S04]  /*10080*/  UIMAD.WIDE.U32 UR4, UR8, UR5, URZ ;  /* 0x00000005080472a5 */ /* 0x000fc8000f8e003f */
[----:B------:R-:W-:Y:S02]  /*10090*/  @UP1 USHF.R.U32.HI UR8, URZ, UR9, UR5 ;  /* 0x000000093f081299 */ /* 0x000fe40008011605 */
[----:B------:R-:W-:Y:S01]  /*100a0*/  UIADD3 UR9, UR43, 0x1, -UR10 ;  /* 0x000000012b097890 */ /* 0x000fe2000fffe80a */
[----:B------:R-:W-:Y:S02]  /*100b0*/  ULDC.64 UR4, c[0x0][0x9e0] ;  /* 0x0002780000047ab9 */ /* 0x000fe40000000a00 */
[----:B------:R-:W-:Y:S02]  /*100c0*/  UISETP.GE.AND UP0, UPT, UR5, 0x1, UPT ;  /* 0x000000010500788c */ /* 0x000fe4000bf06270 */
[----:B------:R-:W-:-:S04]  /*100d0*/  UIADD3 UR9, UR9, UR8, URZ ;  /* 0x0000000809097290 */ /* 0x000fc8000fffe03f */
[----:B------:R-:W-:Y:S01]  /*100e0*/  PLOP3.LUT P1, PT, PT, PT, UP0, 0x80, 0x0 ;  /* 0x000000000000781c */ /* 0x000fe20003f2f008 */
[----:B------:R-:W-:-:S12]  /*100f0*/  UIADD3 UR4, UR9, UR4, URZ ;  /* 0x0000000409047290 */ /* 0x000fd8000fffe03f */
[----:B0-----:R-:W-:Y:S05]  /*10100*/  @!P1 BRA `(.L_x_4334) ;  /* 0x0000000000449947 */ /* 0x001fea0003800000 */
        /* <DEDUP_REMOVED lines=10> */
.L_x_4335:
[----:B------:R-:W-:-:S11]  /*101b0*/  UISETP.NE.AND UP0, UPT, UR5, 0x1, UPT ;  /* 0x000000010500788c */ /* 0x000fd6000bf05270 */
[----:B------:R-:W-:Y:S02]  /*101c0*/  @UP0 ULDC.64 UR12, c[0x0][0x9e8] ;  /* 0x00027a00000c0ab9 */ /* 0x000fe40000000a00 */
[----:B------:R-:W-:-:S04]  /*101d0*/  UIMAD.WIDE.U32 UR6, UR8, UR12, URZ ;  /* 0x0000000c080672a5 */ /* 0x000fc8000f8e003f */
[----:B------:R-:W-:-:S12]  /*101e0*/  @UP0 USHF.R.U32.HI UR8, URZ, UR13, UR7 ;  /* 0x0000000d3f080299 */ /* 0x000fd80008011607 */
.L_x_4336:
[----:B------:R-:W-:-:S04]  /*101f0*/  UIMAD UR8, UR8, UR5, UR5 ;  /* 0x00000005080872a4 */ /* 0x000fc8000f8e0205 */
[----:B------:R-:W-:-:S04]  /*10200*/  UISETP.LT.AND UP0, UPT, UR4, UR8, UPT ;  /* 0x000000080400728c */ /* 0x000fc8000bf01270 */
[----:B------:R-:W-:-:S12]  /*10210*/  USEL UR4, UR4, UR8, UP0 ;  /* 0x0000000804047287 */ /* 0x000fd80008000000 */
.L_x_4334:
[----:B------:R-:W-:Y:S02]  /*10220*/  UISETP.NE.AND UP0, UPT, UR50, URZ, UPT ;  /* 0x0000003f3200728c */ /* 0x000fe4000bf05270 */
[----:B------:R-:W-:-:S03]  /*10230*/  UIADD3 UR6, UR4, 0x5f, URZ ;  /* 0x0000005f04067890 */ /* 0x000fc6000fffe03f */
[----:B------:R-:W-:Y:S01]  /*10240*/  UMOV UR4, UR42 ;  /* 0x0000002a00047c82 */ /* 0x000fe20008000000 */
[----:B------:R-:W-:-:S04]  /*10250*/  UIMAD.WIDE UR6, UR6, 0x2aaaaaab, URZ ;  /* 0x2aaaaaab060678a5 */ /* 0x000fc8000f8e023f */
[----:B------:R-:W-:Y:S01]  /*10260*/  USHF.R.U32.HI UR45, URZ, 0x1f, UR7 ;  /* 0x0000001f3f2d7899 */ /* 0x000fe20008011607 */
[----:B------:R-:W-:Y:S02]  /*10270*/  @UP0 ULDC UR8, c[0x0][0x44c] ;  /* 0x0001130000080ab9 */ /* 0x000fe40000000800 */
[----:B------:R-:W-:Y:S01]  /*10280*/  @UP0 ULDC UR6, c[0x0][0x450] ;  /* 0x0001140000060ab9 */ /* 0x000fe20000000800 */
[----:B------:R-:W-:Y:S02]  /*10290*/  UIMAD.WIDE.U32 UR8, UR42, UR8, URZ ;  /* 0x000000082a0872a5 */ /* 0x000fe4000f8e003f */
[----:B------:R-:W-:Y:S02]  /*102a0*/  ULEA.HI.SX32 UR45, UR7, UR45, 0x1c ;  /* 0x0000002d072d7291 */ /* 0x000fe4000f8fe23f */
        /* <DEDUP_REMOVED lines=17> */
.L_x_4338:
[----:B------:R-:W-:-:S11]  /*103c0*/  UISETP.NE.AND UP0, UPT, UR5, 0x1, UPT ;  /* 0x000000010500788c */ /* 0x000fd6000bf05270 */
[----:B------:R-:W-:Y:S02]  /*103d0*/  @UP0 ULDC.64 UR10, c[0x0][0x9e8] ;  /* 0x00027a00000a0ab9 */ /* 0x000fe40000000a00 */
[----:B------:R-:W-:-:S04]  /*103e0*/  UIMAD.WIDE.U32 UR6, UR4, UR10, URZ ;  /* 0x0000000a040672a5 */ /* 0x000fc8000f8e003f */
[----:B------:R-:W-:-:S12]  /*103f0*/  @UP0 USHF.R.U32.HI UR4, URZ, UR11, UR7 ;  /* 0x0000000b3f040299 */ /* 0x000fd80008011607 */
.L_x_4339:
[----:B------:R-:W-:-:S04]  /*10400*/  UIMAD UR4, UR4, UR5, URZ ;  /* 0x00000005040472a4 */ /* 0x000fc8000f8e023f */
[----:B------:R-:W-:-:S04]  /*10410*/  UISETP.LT.AND UP0, UPT, UR8, UR4, UPT ;  /* 0x000000040800728c */ /* 0x000fc8000bf01270 */
[----:B------:R-:W-:-:S12]  /*10420*/  USEL UR8, UR8, UR4, !UP0 ;  /* 0x0000000408087287 */ /* 0x000fd8000c000000 */
.L_x_4337:
[----:B------:R-:W-:Y:S02]  /*10430*/  UIMAD.WIDE UR4, UR8, 0x2aaaaaab, URZ ;  /* 0x2aaaaaab080478a5 */ /* 0x000fe4000f8e023f */
[----:B------:R-:W-:Y:S02]  /*10440*/  USHF.R.U32.HI UR9, URZ, 0x10, UR47 ;  /* 0x000000103f097899 */ /* 0x000fe4000801162f */
[----:B------:R-:W-:Y:S02]  /*10450*/  USHF.R.U32.HI UR4, URZ, 0x1f, UR5 ;  /* 0x0000001f3f047899 */ /* 0x000fe40008011605 */
[----:B------:R-:W-:Y:S02]  /*10460*/  ULOP3.LUT UR47, UR47, 0xffff, URZ, 0xc0, !UPT ;  /* 0x0000ffff2f2f7892 */ /* 0x000fe4000f8ec03f */
[----:B------:R-:W-:Y:S01]  /*10470*/  ULEA.HI.SX32 UR4, UR5, UR4, 0x1c ;  /* 0x0000000405047291 */ /* 0x000fe2000f8fe23f */
        /* <DEDUP_REMOVED lines=39> */
.L_x_4340:
[----:B------:R-:W-:Y:S02]  /*106f0*/  UIMAD UR51, UR47, UR40, UR46 ;  /* 0x000000282f3372a4 */ /* 0x000fe4000f8e022e */
[----:B------:R-:W-:Y:S02]  /*10700*/  IMAD.U32 R0, RZ, RZ, UR40 ;  /* 0x00000028ff007e24 */ /* 0x000fe4000f8e00ff */
[----:B------:R-:W-:Y:S02]  /*10710*/  IMAD.MOV.U32 R28, RZ, RZ, 0x1 ;  /* 0x00000001ff1c7424 */ /* 0x000fe400078e00ff */
[----:B------:R-:W-:Y:S02]  /*10720*/  IMAD.MOV.U32 R6, RZ, RZ, 0x1 ;  /* 0x00000001ff067424 */ /* 0x000fe400078e00ff */
[----:B------:R-:W-:-:S05]  /*10730*/  IMAD.U32 R19, RZ, RZ, UR51 ;  /* 0x00000033ff137e24 */ /* 0x000fca000f8e00ff */
[----:B------:R-:W-:Y:S01]  /*10740*/  VIADDMNMX R19, R19, R0, UR12, PT ;  /* 0x0000000c13137e46 */ /* 0x000fe2000b800100 */
[----:B------:R-:W-:-:S03]  /*10750*/  IMAD.MOV.U32 R0, RZ, RZ, RZ ;  /* 0x000000ffff007224 */ /* 0x000fc600078e00ff */
        /* <DEDUP_REMOVED lines=12> */
[----:B------:R-:W-:Y:S02]  /*10820*/  IMAD.U32 R4, RZ, RZ, UR4 ;  /* 0x00000004ff047e24 */ /* 0x000fe4000f8e00ff */
[----:B------:R-:W-:Y:S01]  /*10830*/  IMAD.U32 R5, RZ, RZ, UR5 ;  /* 0x00000005ff057e24 */ /* 0x000fe2000f8e00ff */
[----:B------:R-:W0:Y:S01]  /*10840*/  LDC.64 R2, c[0x4][R2] ;  /* 0x0100000002027b82 */ /* 0x000e220000000a00 */
[----:B------:R-:W-:Y:S01]  /*10850*/  ULDC.64 UR4, c[0x4][0x70] ;  /* 0x01001c0000047ab9 */ /* 0x000fe20000000a00 */
        /* <DEDUP_REMOVED lines=8> */
[----:B0----5:R-:W-:Y:S05]  /*108e0*/  CALL.ABS.NOINC R2 ;  /* 0x0000000002007343 */ /* 0x021fea0003c00000 */
.L_x_4341:
        /* <DEDUP_REMOVED lines=19> */
[----:B-1---5:R-:W-:Y:S05]  /*10a20*/  CALL.ABS.NOINC R2 ;  /* 0x0000000002007343 */ /* 0x022fea0003c00000 */
.L_x_4343:
[----:B------:R0:W1:Y:S01]  /*10a30*/  LDC.64 R2, c[0x4][R16] ;  /* 0x0100000010027b82 */ /* 0x0000620000000a00 */
[----:B------:R-:W-:Y:S01]  /*10a40*/  ULDC.64 UR4, c[0x4][0x138] ;  /* 0x01004e0000047ab9 */ /* 0x000fe20000000a00 */
[----:B------:R-:W-:Y:S01]  /*10a50*/  ULDC.64 UR6, c[0x4][0x140] ;  /* 0x0100500000067ab9 */ /* 0x000fe20000000a00 */
[----:B------:R-:W-:Y:S02]  /*10a60*/  IMAD.U32 R4, RZ, RZ, UR4 ;  /* 0x00000004ff047e24 */ /* 0x000fe4000f8e00ff */
        /* <DEDUP_REMOVED lines=11> */
.L_x_4342:
[----:B------:R-:W0:Y:S01]  /*10b20*/  LDC.64 R2, c[0x0][0x9f8] ;  /* 0x00027e00ff027b82 */ /* 0x000e220000000a00 */
[----:B------:R-:W-:-:S07]  /*10b30*/  IMAD.MOV.U32 R36, RZ, RZ, R26 ;  /* 0x000000ffff247224 */ /* 0x000fce00078e001a */
        /* <DEDUP_REMOVED lines=15> */
[----:B------:R-:W-:-:S04]  /*10c30*/  IMAD R5, R31, 0x60, R37 ;  /* 0x000000601f057824 */ /* 0x000fc800078e0225 */
[C---:B-----5:R-:W-:Y:S01]  /*10c40*/  IMAD.IADD R10, R5.reuse, 0x1, R22 ;  /* 0x00000001050a7824 */ /* 0x060fe200078e0216 */
[----:B------:R-:W-:Y:S01]  /*10c50*/  ISETP.GE.AND P0, PT, R5, UR43, PT ;  /* 0x0000002b05007c0c */ /* 0x000fe2000bf06270 */
[----:B0-----:R-:W0:Y:S01]  /*10c60*/  @P1 LDC R3, c[0x0][0x434] ;  /* 0x00010d00ff031b82 */ /* 0x001e220000000800 */
[----:B------:R-:W-:Y:S01]  /*10c70*/  @P1 LOP3.LUT R16, R16, 0x20, RZ, 0xfc, !PT ;  /* 0x0000002010101812 */ /* 0x000fe200078efcff */
[----:B------:R-:W-:Y:S01]  /*10c80*/  IMAD.MOV.U32 R9, RZ, RZ, R10 ;  /* 0x000000ffff097224 */ /* 0x000fe200078e000a */
[----:B------:R-:W-:-:S05]  /*10c90*/  ISETP.GT.U32.OR P0, PT, R37, 0x5f, P0 ;  /* 0x0000005f2500780c */ /* 0x000fca0000704470 */
[----:B------:R-:W1:Y:S08]  /*10ca0*/  @P1 LDC R11, c[0x0][0x438] ;  /* 0x00010e00ff0b1b82 */ /* 0x000e700000000800 */
[----:B------:R-:W3:Y:S08]  /*10cb0*/  @!P0 LDC.64 R6, c[0x0][0x428] ;  /* 0x00010a00ff068b82 */ /* 0x000ef00000000a00 */
[----:B------:R-:W4:Y:S01]  /*10cc0*/  @!P0 LDC.64 R4, c[0x0][0x418] ;  /* 0x00010600ff048b82 */ /* 0x000f220000000a00 */
[----:B0-----:R-:W-:-:S05]  /*10cd0*/  @P1 IMAD.HI.U32 R0, R10, R3, RZ ;  /* 0x000000030a001227 */ /* 0x001fca00078e00ff */
[----:B-1----:R-:W-:-:S04]  /*10ce0*/  @P1 SHF.R.U32.HI R9, RZ, R11, R0 ;  /* 0x0000000bff091219 */ /* 0x002fc80000011600 */
[--C-:B------:R-:W-:Y:S01]  /*10cf0*/  @!P0 SHF.R.S32.HI R3, RZ, 0x1f, R9.reuse ;  /* 0x0000001fff038819 */ /* 0x100fe20000011409 */
[----:B------:R-:W-:Y:S01]  /*10d00*/  @!P0 IMAD.MOV.U32 R2, RZ, RZ, R9 ;  /* 0x000000ffff028224 */ /* 0x000fe200078e0009 */
[----:B------:R-:W-:Y:S01]  /*10d10*/  LOP3.LUT R16, R16, 0xfffffffb, RZ, 0xc0, !PT ;  /* 0xfffffffb10107812 */ /* 0x000fe200078ec0ff */
[----:B------:R-:W-:Y:S01]  /*10d20*/  UMOV UR5, 0xffffffff ;  /* 0xffffffff00057882 */ /* 0x000fe20000000000 */
[----:B--2---:R-:W-:Y:S01]  /*10d30*/  SHF.R.S32.HI R12, RZ, 0x1f, R36 ;  /* 0x0000001fff0c7819 */ /* 0x004fe20000011424 */
[----:B---3--:R-:W-:-:S04]  /*10d40*/  @!P0 IMAD.WIDE.U32 R2, R36, R6, R2 ;  /* 0x0000000624028225 */ /* 0x008fc800078e0002 */
[----:B------:R-:W-:Y:S01]  /*10d50*/  @!P0 IMAD R0, R12, R6, RZ ;  /* 0x000000060c008224 */ /* 0x000fe200078e02ff */
[----:B----4-:R-:W-:Y:S01]  /*10d60*/  @!P0 LEA R4, P1, R2, R4, 0x2 ;  /* 0x0000000402048211 */ /* 0x010fe200078210ff */
[----:B------:R0:W-:Y:S02]  /*10d70*/  STL [R1], R12 ;  /* 0x0000000c01007387 */ /* 0x0001e40000100800 */
[----:B------:R-:W-:-:S04]  /*10d80*/  @!P0 IMAD R7, R36, R7, R0 ;  /* 0x0000000724078224 */ /* 0x000fc800078e0200 */
[----:B------:R-:W-:-:S05]  /*10d90*/  @!P0 IMAD.IADD R0, R3, 0x1, R7 ;  /* 0x0000000103008824 */ /* 0x000fca00078e0207 */
[----:B------:R-:W-:Y:S01]  /*10da0*/  @!P0 LEA.HI.X R5, R2, R5, R0, 0x2, P1 ;  /* 0x0000000502058211 */ /* 0x000fe200008f1400 */
[----:B------:R-:W-:-:S06]  /*10db0*/  IMAD.MOV.U32 R0, RZ, RZ, RZ ;  /* 0x000000ffff007224 */ /* 0x000fcc00078e00ff */
[----:B------:R1:W5:Y:S02]  /*10dc0*/  @!P0 LDG.E R0, desc[UR36][R4.64] ;  /* 0x0000002404008981 */ /* 0x000364000c1e1900 */
[----:B-1----:R-:W-:-:S05]  /*10dd0*/  IMAD.SHL.U32 R4, R25, 0x8, RZ ;  /* 0x0000000819047824 */ /* 0x002fca00078e00ff */
[----:B------:R-:W-:-:S04]  /*10de0*/  LOP3.LUT R23, R4, 0x38, RZ, 0xc0, !PT ;  /* 0x0000003804177812 */ /* 0x000fc800078ec0ff */
[C---:B------:R-:W-:Y:S02]  /*10df0*/  ISETP.GE.AND P2, PT, R23.reuse, UR4, PT ;  /* 0x0000000417007c0c */ /* 0x040fe4000bf46270 */
[C---:B------:R-:W-:Y:S02]  /*10e00*/  LOP3.LUT R34, R23.reuse, 0x40, RZ, 0xfc, !PT ;  /* 0x0000004017227812 */ /* 0x040fe400078efcff */
[----:B------:R-:W-:Y:S02]  /*10e10*/  LOP3.LUT R33, R23, 0x80, RZ, 0xfc, !PT ;  /* 0x0000008017217812 */ /* 0x000fe400078efcff */
[----:B------:R-:W-:Y:S02]  /*10e20*/  ISETP.GE.AND P1, PT, R34, UR4, PT ;  /* 0x0000000422007c0c */ /* 0x000fe4000bf26270 */
[----:B------:R-:W-:-:S05]  /*10e30*/  ISETP.GE.AND P0, PT, R33, UR4, PT ;  /* 0x0000000421007c0c */ /* 0x000fca000bf06270 */
[----:B------:R-:W-:-:S04]  /*10e40*/  @P2 LOP3.LUT R16, R16, 0x4, RZ, 0xfc, !PT ;  /* 0x0000000410102812 */ /* 0x000fc800078efcff */
[----:B------:R-:W-:-:S04]  /*10e50*/  LOP3.LUT R16, R16, 0xfffffffe, RZ, 0xc0, !PT ;  /* 0xfffffffe10107812 */ /* 0x000fc800078ec0ff */
[----:B------:R-:W-:-:S04]  /*10e60*/  LOP3.LUT R16, R16, 0xfffffffd, RZ, 0xc0, !PT ;  /* 0xfffffffd10107812 */ /* 0x000fc800078ec0ff */
[----:B------:R-:W-:-:S04]  /*10e70*/  @P1 LOP3.LUT R16, R16, 0x2, RZ, 0xfc, !PT ;  /* 0x0000000210101812 */ /* 0x000fc800078efcff */
[----:B------:R-:W-:Y:S01]  /*10e80*/  @P0 LOP3.LUT R16, R16, 0x1, RZ, 0xfc, !PT ;  /* 0x0000000110100812 */ /* 0x000fe200078efcff */
[----:B0-----:R-:W-:Y:S06]  /*10e90*/  BRA.DIV UR5, `(.L_x_4344) ;  /* 0x0000003205707947 */ /* 0x001fec000b800000 */
.L_x_4386:
[----:B------:R-:W2:Y:S01]  /*10ea0*/  LDL R2, [R1+0x4] ;  /* 0x0000040001027983 */ /* 0x000ea20000100800 */
[----:B------:R-:W-:Y:S01]  /*10eb0*/  ISETP.GT.U32.AND P1, PT, R37, 0x5f, PT ;  /* 0x0000005f2500780c */ /* 0x000fe20003f24070 */
[----:B------:R-:W-:Y:S01]  /*10ec0*/  IMAD.U32 R35, RZ, RZ, UR41 ;  /* 0x00000029ff237e24 */ /* 0x000fe2000f8e00ff */
[----:B------:R-:W-:Y:S01]  /*10ed0*/  LOP3.LUT R16, R16, 0xfffffff7, RZ, 0xc0, !PT ;  /* 0xfffffff710107812 */ /* 0x000fe200078ec0ff */
[----:B------:R-:W-:-:S03]  /*10ee0*/  IMAD.MOV R3, RZ, RZ, -R9 ;  /* 0x000000ffff037224 */ /* 0x000fc600078e0a09 */
[----:B------:R-:W-:Y:S01]  /*10ef0*/  SHF.R.S32.HI R35, RZ, 0x1f, R35 ;  /* 0x0000001fff237819 */ /* 0x000fe20000011423 */
[----:B------:R-:W-:-:S06]  /*10f00*/  IMAD R10, R17, R3, R10 ;  /* 0x00000003110a7224 */ /* 0x000fcc00078e020a */
        /* <DEDUP_REMOVED lines=9> */
.L_x_4345:
        /* <DEDUP_REMOVED lines=26> */
.L_x_4387:
[----:B------:R-:W-:Y:S01]  /*11140*/  ULDC.64 UR4, c[0x0][0x300] ;  /* 0x0000c00000047ab9 */ /* 0x000fe20000000a00 */
[----:B------:R-:W-:Y:S01]  /*11150*/  R2UR UR6, R35 ;  /* 0x00000000230672ca */ /* 0x000fe200000e0000 */
[----:B0-----:R-:W-:Y:S01]  /*11160*/  IMAD R3, R6, UR4, RZ ;  /* 0x0000000406037c24 */ /* 0x001fe2000f8e02ff */
[----:B------:R-:W-:Y:S01]  /*11170*/  SHF.R.U32.HI R27, RZ, 0x3, R8 ;  /* 0x00000003ff1b7819 */ /* 0x000fe20000011608 */
[----:B------:R-:W-:Y:S01]  /*11180*/  IMAD.MOV.U32 R6, RZ, RZ, -0x60 ;  /* 0xffffffa0ff067424 */ /* 0x000fe200078e00ff */
[----:B------:R-:W-:Y:S01]  /*11190*/  LOP3.LUT P3, RZ, R16, 0x4, RZ, 0xc0, !PT ;  /* 0x0000000410ff7812 */ /* 0x000fe2000786c0ff */
[----:B------:R-:W-:Y:S01]  /*111a0*/  IMAD R7, R10, UR5, R3 ;  /* 0x000000050a077c24 */ /* 0x000fe2000f8e0203 */
[----:B------:R-:W-:Y:S01]  /*111b0*/  LOP3.LUT P2, RZ, R16, 0x2, RZ, 0xc0, !PT ;  /* 0x0000000210ff7812 */ /* 0x000fe2000784c0ff */
[----:B------:R-:W-:Y:S01]  /*111c0*/  IMAD.WIDE.U32 R2, R10, UR4, RZ ;  /* 0x000000040a027c25 */ /* 0x000fe2000f8e00ff */
[----:B------:R-:W-:Y:S01]  /*111d0*/  ULDC.64 UR4, c[0x0][0x310] ;  /* 0x0000c40000047ab9 */ /* 0x000fe20000000a00 */
[----:B------:R-:W-:-:S02]  /*111e0*/  LOP3.LUT P1, RZ, R16, 0x1, RZ, 0xc0, !PT ;  /* 0x0000000110ff7812 */ /* 0x000fc4000782c0ff */
[----:B------:R-:W-:Y:S02]  /*111f0*/  IMAD.IADD R3, R3, 0x1, R7 ;  /* 0x0000000103037824 */ /* 0x000fe400078e0207 */
[----:B------:R-:W-:Y:S02]  /*11200*/  IMAD R5, R5, UR4, RZ ;  /* 0x0000000405057c24 */ /* 0x000fe4000f8e02ff */
[----:B------:R-:W-:-:S04]  /*11210*/  IMAD.WIDE.U32 R2, R0, UR4, R2 ;  /* 0x0000000400027c25 */ /* 0x000fc8000f8e0002 */
[----:B------:R-:W-:Y:S01]  /*11220*/  IMAD R5, R0, UR5, R5 ;  /* 0x0000000500057c24 */ /* 0x000fe2000f8e0205 */
[----:B------:R-:W-:Y:S01]  /*11230*/  ULDC.64 UR4, c[0x0][0x308] ;  /* 0x0000c20000047ab9 */ /* 0x000fe20000000a00 */
[----:B------:R-:W-:Y:S02]  /*11240*/  IMAD R6, R31, R6, UR43 ;  /* 0x0000002b1f067e24 */ /* 0x000fe4000f8e0206 */
[----:B------:R-:W-:Y:S02]  /*11250*/  IMAD.IADD R3, R3, 0x1, R5 ;  /* 0x0000000103037824 */ /* 0x000fe400078e0205 */
[----:B------:R-:W-:Y:S01]  /*11260*/  IMAD.U32 R5, RZ, RZ, UR4 ;  /* 0x00000004ff057e24 */ /* 0x000fe2000f8e00ff */
[----:B------:R-:W-:Y:S01]  /*11270*/  UIMAD UR4, UR6, UR4, URZ ;  /* 0x00000004060472a4 */ /* 0x000fe2000f8e023f */
[----:B------:R-:W-:Y:S02]  /*11280*/  IMAD.IADD R6, R6, 0x1, -R27 ;  /* 0x0000000106067824 */ /* 0x000fe400078e0a1b */
[----:B------:R-:W-:Y:S01]  /*11290*/  IMAD.WIDE.U32 R2, R5, UR41, R2 ;  /* 0x0000002905027c25 */ /* 0x000fe2000f8e0002 */
[----:B------:R-:W-:Y:S01]  /*112a0*/  UIMAD UR4, UR41, UR5, UR4 ;  /* 0x00000005290472a4 */ /* 0x000fe2000f8e0204 */
[----:B------:R-:W-:-:S02]  /*112b0*/  ULDC.64 UR6, c[0x0][0x2e8] ;  /* 0x0000ba0000067ab9 */ /* 0x000fc40000000a00 */
[----:B------:R-:W-:Y:S01]  /*112c0*/  IMAD.SHL.U32 R30, R8, 0x8, RZ ;  /* 0x00000008081e7824 */ /* 0x000fe200078e00ff */
[----:B------:R-:W-:Y:S02]  /*112d0*/  LEA R0, P0, R2, UR6, 0x1 ;  /* 0x0000000602007c11 */ /* 0x000fe4000f8008ff */
[----:B------:R-:W-:Y:S01]  /*112e0*/  VIADD R7, R3, UR4 ;  /* 0x0000000403077c36 */ /* 0x000fe20008000000 */
[----:B------:R-:W-:Y:S01]  /*112f0*/  LOP3.LUT R3, R4, 0x1c0, RZ, 0xc0, !PT ;  /* 0x000001c004037812 */ /* 0x000fe200078ec0ff */
[----:B------:R-:W-:-:S03]  /*11300*/  UMOV UR4, 0xffffffff ;  /* 0xffffffff00047882 */ /* 0x000fc60000000000 */
[----:B------:R-:W-:Y:S02]  /*11310*/  LOP3.LUT R4, R3, 0x38, R4, 0xf8, !PT ;  /* 0x0000003803047812 */ /* 0x000fe400078ef804 */
[----:B------:R-:W-:Y:S02]  /*11320*/  LEA.HI.X R7, R2, UR7, R7, 0x1, P0 ;  /* 0x0000000702077c11 */ /* 0x000fe400080f0c07 */
        /* <DEDUP_REMOVED lines=9> */
[----:B------:R-:W-:Y:S04]  /*113c0*/  SHFL.IDX PT, R8, R7, 0x2, 0x181f ;  /* 0x00581f0007087f89 */ /* 0x000fe800000e0000 */
[----:B------:R-:W1:Y:S04]  /*113d0*/  SHFL.IDX PT, R14, R0, 0x2, 0x181f ;  /* 0x00581f00000e7f89 */ /* 0x000e6800000e0000 */
[----:B------:R-:W2:Y:S01]  /*113e0*/  SHFL.IDX PT, R10, R0, 0x3, 0x181f ;  /* 0x00781f00000a7f89 */ /* 0x000ea200000e0000 */
[----:B0-----:R-:W-:-:S05]  /*113f0*/  @P0 IMAD.WIDE.U32 R2, R23, 0x2, R2 ;  /* 0x0000000217020825 */ /* 0x001fca00078e0002 */
[----:B------:R-:W-:Y:S04]  /*11400*/  @P0 LDGSTS.E.BYPASS.LTC128B.128 [R9+0x1e400], desc[UR36][R2.64], !P3 ;  /* 0x1e40000002090fae */ /* 0x000fe8000d901d64 */
[----:B------:R-:W-:Y:S04]  /*11410*/  @P0 LDGSTS.E.BYPASS.LTC128B.128 [R9+0x21400], desc[UR36][R2.64+0x80], !P2 ;  /* 0x2140008002090fae */ /* 0x000fe8000d101d64 */
[----:B------:R0:W-:Y:S01]  /*11420*/  @P0 LDGSTS.E.BYPASS.LTC128B.128 [R9+0x24400], desc[UR36][R2.64+0x100], !P1 ;  /* 0x2440010002090fae */ /* 0x0001e2000c901d64 */
[----:B------:R-:W-:-:S03]  /*11430*/  ISETP.GE.AND P0, PT, R6, 0x11, PT ;  /* 0x000000110600780c */ /* 0x000fc60003f06270 */
[----:B0-----:R-:W0:Y:S01]  /*11440*/  SHFL.IDX PT, R9, R7, 0x3, 0x181f ;  /* 0x00781f0007097f89 */ /* 0x001e2200000e0000 */
[----:B-1----:R-:W-:-:S09]  /*11450*/  IMAD.MOV.U32 R2, RZ, RZ, R14 ;  /* 0x000000ffff027224 */ /* 0x002fd200078e000e */
[----:B------:R-:W-:Y:S01]  /*11460*/  @P0 LEA R21, R30, UR48, 0x1 ;  /* 0x000000301e150c11 */ /* 0x000fe2000f8e08ff */
[----:B------:R-:W-:Y:S01]  /*11470*/  @P0 IMAD.WIDE.U32 R4, R23, 0x2, R4 ;  /* 0x0000000217040825 */ /* 0x000fe200078e0004 */
[----:B------:R-:W1:Y:S03]  /*11480*/  SHFL.IDX PT, R14, R0, 0x4, 0x181f ;  /* 0x00981f00000e7f89 */ /* 0x000e6600000e0000 */
[----:B------:R-:W-:Y:S01]  /*11490*/  IMAD.MOV.U32 R3, RZ, RZ, R8 ;  /* 0x000000ffff037224 */ /* 0x000fe200078e0008 */
[----:B------:R-:W-:Y:S04]  /*114a0*/  @P0 LDGSTS.E.BYPASS.LTC128B.128 [R21+0x1ec00], desc[UR36][R4.64], !P3 ;  /* 0x1ec0000004150fae */ /* 0x000fe8000d901d64 */
[----:B------:R-:W-:Y:S04]  /*114b0*/  @P0 LDGSTS.E.BYPASS.LTC128B.128 [R21+0x21c00], desc[UR36][R4.64+0x80], !P2 ;  /* 0x21c0008004150fae */ /* 0x000fe8000d101d64 */
[----:B------:R2:W-:Y:S01]  /*114c0*/  @P0 LDGSTS.E.BYPASS.LTC128B.128 [R21+0x24c00], desc[UR36][R4.64+0x100], !P1 ;  /* 0x24c0010004150fae */ /* 0x0005e2000c901d64 */
[----:B------:R-:W-:-:S03]  /*114d0*/  ISETP.GE.AND P0, PT, R6, 0x21, PT ;  /* 0x000000210600780c */ /* 0x000fc60003f06270 */
[----:B------:R-:W3:Y:S04]  /*114e0*/  SHFL.IDX PT, R8, R7, 0x4, 0x181f ;  /* 0x00981f0007087f89 */ /* 0x000ee800000e0000 */
[----:B------:R-:W4:Y:S01]  /*114f0*/  SHFL.IDX PT, R7, R7, 0x5, 0x181f ;  /* 0x00b81f0007077f89 */ /* 0x000f2200000e0000 */
[----:B--2---:R-:W-:-:S05]  /*11500*/  IMAD.MOV.U32 R4, RZ, RZ, R10 ;  /* 0x000000ffff047224 */ /* 0x004fca00078e000a */
[----:B------:R-:W-:Y:S01]  /*11510*/  @P0 IMAD.WIDE.U32 R2, R23, 0x2, R2 ;  /* 0x0000000217020825 */ /* 0x000fe200078e0002 */
[----:B------:R-:W-:-:S03]  /*11520*/  @P0 LEA R25, R30, UR48, 0x1 ;  /* 0x000000301e190c11 */ /* 0x000fc6000f8e08ff */
[----:B0-----:R-:W-:Y:S02]  /*11530*/  IMAD.MOV.U32 R5, RZ, RZ, R9 ;  /* 0x000000ffff057224 */ /* 0x001fe400078e0009 */
[----:B------:R-:W-:Y:S04]  /*11540*/  @P0 LDGSTS.E.BYPASS.LTC128B.128 [R25+0x1f400], desc[UR36][R2.64], !P3 ;  /* 0x1f40000002190fae */ /* 0x000fe8000d901d64 */
[----:B------:R-:W-:Y:S04]  /*11550*/  @P0 LDGSTS.E.BYPASS.LTC128B.128 [R25+0x22400], desc[UR36][R2.64+0x80], !P2 ;  /* 0x2240008002190fae */ /* 0x000fe8000d101d64 */
[----:B------:R1:W-:Y:S01]  /*11560*/  @P0 LDGSTS.E.BYPASS.LTC128B.128 [R25+0x25400], desc[UR36][R2.64+0x100], !P1 ;  /* 0x2540010002190fae */ /* 0x0003e2000c901d64 */
[----:B------:R-:W-:Y:S01]  /*11570*/  ISETP.GE.AND P0, PT, R6, 0x31, PT ;  /* 0x000000310600780c */ /* 0x000fe20003f06270 */
[----:B-1----:R-:W-:-:S12]  /*11580*/  IMAD.MOV.U32 R2, RZ, RZ, R14 ;  /* 0x000000ffff027224 */ /* 0x002fd800078e000e */
[----:B------:R-:W-:Y:S01]  /*11590*/  @P0 IMAD.WIDE.U32 R4, R23, 0x2, R4 ;  /* 0x0000000217040825 */ /* 0x000fe200078e0004 */
[----:B------:R-:W-:Y:S01]  /*115a0*/  @P0 LEA R9, R30, UR48, 0x1 ;  /* 0x000000301e090c11 */ /* 0x000fe2000f8e08ff */
[----:B------:R0:W1:Y:S02]  /*115b0*/  SHFL.IDX PT, R14, R0, 0x5, 0x181f ;  /* 0x00b81f00000e7f89 */ /* 0x00006400000e0000 */
[----:B---3--:R-:W-:Y:S02]  /*115c0*/  IMAD.MOV.U32 R3, RZ, RZ, R8 ;  /* 0x000000ffff037224 */ /* 0x008fe400078e0008 */
        /* <DEDUP_REMOVED lines=8> */
[----:B-1--4-:R0:W-:Y:S02]  /*11650*/  @P0 LDGSTS.E.BYPASS.LTC128B.128 [R21+0x26400], desc[UR36][R2.64+0x100], !P1 ;  /* 0x2640010002150fae */ /* 0x0121e4000c901d64 */
.L_x_4401:
[----:B------:R-:W-:Y:S01]  /*11660*/  ISETP.GE.AND P0, PT, R6, 0x51, PT ;  /* 0x000000510600780c */ /* 0x000fe20003f06270 */
[----:B0-----:R-:W-:Y:S02]  /*11670*/  IMAD.MOV.U32 R2, RZ, RZ, R14 ;  /* 0x000000ffff027224 */ /* 0x001fe400078e000e */
[----:B------:R-:W-:-:S10]  /*11680*/  IMAD.MOV.U32 R3, RZ, RZ, R7 ;  /* 0x000000ffff037224 */ /* 0x000fd400078e0007 */
        /* <DEDUP_REMOVED lines=15> */
.L_x_4348:
        /* <DEDUP_REMOVED lines=30> */
.L_x_4349:
[----:B------:R-:W-:Y:S01]  /*11960*/  UISETP.NE.AND UP0, UPT, UR50, URZ, UPT ;  /* 0x0000003f3200728c */ /* 0x000fe2000bf05270 */
[----:B------:R-:W-:Y:S01]  /*11970*/  VIADD R7, R37, UR42 ;  /* 0x0000002a25077c36 */ /* 0x000fe20008000000 */
[----:B------:R-:W0:Y:S01]  /*11980*/  LDC R0, c[0x0][0x448] ;  /* 0x00011200ff007b82 */ /* 0x000e220000000800 */
[----:B------:R-:W-:Y:S01]  /*11990*/  IMAD.U32 R4, RZ, RZ, UR38 ;  /* 0x00000026ff047e24 */ /* 0x000fe2000f8e00ff */
[----:B------:R-:W-:Y:S01]  /*119a0*/  ULDC.64 UR4, c[0x0][0x2e0] ;  /* 0x0000b80000047ab9 */ /* 0x000fe20000000a00 */
[----:B------:R-:W-:Y:S01]  /*119b0*/  IMAD.U32 R3, RZ, RZ, UR49 ;  /* 0x00000031ff037e24 */ /* 0x000fe2000f8e00ff */
[----:B------:R-:W-:Y:S01]  /*119c0*/  PLOP3.LUT P0, PT, PT, PT, UP0, 0x80, 0x0 ;  /* 0x000000000000781c */ /* 0x000fe20003f0f008 */
[----:B------:R-:W-:Y:S02]  /*119d0*/  IMAD.MOV.U32 R2, RZ, RZ, R4 ;  /* 0x000000ffff027224 */ /* 0x000fe400078e0004 */
[----:B------:R-:W-:Y:S02]  /*119e0*/  IMAD R25, R25, UR4, RZ ;  /* 0x0000000419197c24 */ /* 0x000fe4000f8e02ff */
[----:B------:R-:W-:Y:S01]  /*119f0*/  @UP0 ULDC UR6, c[0x0][0x44c] ;  /* 0x0001130000060ab9 */ /* 0x000fe20000000800 */
[----:B------:R-:W-:Y:S01]  /*11a00*/  IMAD.WIDE.U32 R2, R26, UR4, R2 ;  /* 0x000000041a027c25 */ /* 0x000fe2000f8e0002 */
[----:B------:R-:W-:-:S03]  /*11a10*/  @UP0 ULDC UR4, c[0x0][0x450] ;  /* 0x0001140000040ab9 */ /* 0x000fc60000000800 */
[----:B------:R-:W-:Y:S02]  /*11a20*/  IMAD.U32 R5, RZ, RZ, UR39 ;  /* 0x00000027ff057e24 */ /* 0x000fe4000f8e00ff */
[----:B------:R-:W-:Y:S02]  /*11a30*/  IMAD.MOV.U32 R5, RZ, RZ, R7 ;  /* 0x000000ffff057224 */ /* 0x000fe400078e0007 */
[----:B------:R-:W-:Y:S01]  /*11a40*/  @P0 IMAD.HI.U32 R6, R7, UR6, RZ ;  /* 0x0000000607060c27 */ /* 0x000fe2000f8e00ff */
[----:B------:R-:W-:-:S03]  /*11a50*/  PLOP3.LUT P0, PT, PT, PT, UP0, 0x80, 0x0 ;  /* 0x000000000000781c */ /* 0x000fc60003f0f008 */
[----:B------:R-:W-:-:S04]  /*11a60*/  IMAD R25, R26, UR5, R25 ;  /* 0x000000051a197c24 */ /* 0x000fc8000f8e0219 */
[----:B------:R-:W-:-:S06]  /*11a70*/  IMAD.IADD R3, R3, 0x1, R25 ;  /* 0x0000000103037824 */ /* 0x000fcc00078e0219 */
[----:B------:R-:W-:Y:S01]  /*11a80*/  @P0 SHF.R.U32.HI R5, RZ, UR4, R6 ;  /* 0x00000004ff050c19 */ /* 0x000fe20008011606 */
[----:B------:R-:W-:-:S04]  /*11a90*/  ULDC.64 UR4, c[0x0][0x2d0] ;  /* 0x0000b40000047ab9 */ /* 0x000fc80000000a00 */
[----:B------:R-:W-:Y:S02]  /*11aa0*/  IMAD.MOV R4, RZ, RZ, -R5 ;  /* 0x000000ffff047224 */ /* 0x000fe400078e0a05 */
[----:B------:R-:W-:-:S04]  /*11ab0*/  IMAD.WIDE.U32 R2, R5, UR4, R2 ;  /* 0x0000000405027c25 */ /* 0x000fc8000f8e0002 */
[----:B0-----:R-:W-:Y:S01]  /*11ac0*/  IMAD R7, R0, R4, R7 ;  /* 0x0000000400077224 */ /* 0x001fe200078e0207 */
        /* <DEDUP_REMOVED lines=86> */
.L_x_4418:
[----:B------:R-:W-:Y:S01]  /*12030*/  VIADD R7, R7, 0x70 ;  /* 0x0000007007077836 */ /* 0x000fe20000000000 */
[----:B------:R-:W-:Y:S01]  /*12040*/  BSSY B0, `(.L_x_4351) ;  /* 0x000000d000007945 */ /* 0x000fe20003800000 */
[----:B-1----:R-:W-:Y:S02]  /*12050*/  IMAD.MOV.U32 R2, RZ, RZ, R14 ;  /* 0x000000ffff027224 */ /* 0x002fe400078e000e */
[----:B--2---:R-:W-:Y:S01]  /*12060*/  IMAD.MOV.U32 R3, RZ, RZ, R4 ;  /* 0x000000ffff037224 */ /* 0x004fe200078e0004 */
        /* <DEDUP_REMOVED lines=10> */
.L_x_4352:
[----:B------:R-:W-:Y:S05]  /*12110*/  BSYNC B0 ;  /* 0x0000000000007941 */ /* 0x000fea0003800000 */
.L_x_4351:
[----:B------:R-:W-:Y:S01]  /*12120*/  NOP ;  /* 0x0000000000007918 */ /* 0x000fe20000000000 */
[----:B------:R-:W-:Y:S01]  /*12130*/  SYNCS.ARRIVE.TRANS64.RED.A0T1 RZ, [UR48+0x30800], RZ ;  /* 0x030800ffffff79a7 */ /* 0x000fe20008200430 */
[----:B------:R-:W-:Y:S01]  /*12140*/  IMAD.MOV.U32 R0, RZ, RZ, 0x1 ;  /* 0x00000001ff007424 */ /* 0x000fe200078e00ff */
[----:B------:R-:W-:Y:S04]  /*12150*/  ARRIVES.LDGSTSBAR.64.TRANSCNT [UR48+0x30800] ;  /* 0x03080000ff0079b0 */ /* 0x000fe80008000ab0 */
[----:B------:R-:W-:Y:S01]  /*12160*/  SHF.L.U32 R0, R0, 0x1f, RZ ;  /* 0x0000001f00007819 */ /* 0x000fe200000006ff */
[----:B------:R-:W-:Y:S01]  /*12170*/  NOP ;  /* 0x0000000000007918 */ /* 0x000fe20000000000 */
[----:B------:R-:W-:Y:S01]  /*12180*/  SYNCS.ARRIVE.TRANS64.A1T0 RZ, [UR48+0x30800], RZ ;  /* 0x030800ffffff79a7 */ /* 0x000fe20008100030 */
[----:B------:R-:W-:Y:S01]  /*12190*/  VIADD R19, R19, 0xfffffffe ;  /* 0xfffffffe13137836 */ /* 0x000fe20000000000 */
[----:B------:R-:W1:Y:S02]  /*121a0*/  SYNCS.PHASECHK.TRANS64.TRYWAIT P0, [UR48+0x30820], R0 ;  /* 0x03082000ff0075a7 */ /* 0x000e640008000170 */
[----:B-1----:R-:W-:Y:S05]  /*121b0*/  @!P0 BRA `(.L_x_4353) ;  /* 0x00000030004c8947 */ /* 0x002fea0003800000 */
.L_x_4419:
[----:B------:R-:W-:Y:S01]  /*121c0*/  ISETP.GE.AND P0, PT, R19, UR51, PT ;  /* 0x0000003313007c0c */ /* 0x000fe2000bf06270 */
[----:B------:R-:W-:Y:S02]  /*121d0*/  IMAD.MOV.U32 R28, RZ, RZ, 0x1 ;  /* 0x00000001ff1c7424 */ /* 0x000fe400078e00ff */
[----:B------:R-:W-:-:S10]  /*121e0*/  IMAD.MOV.U32 R26, RZ, RZ, RZ ;  /* 0x000000ffff1a7224 */ /* 0x000fd400078e00ff */
[----:B------:R-:W-:Y:S05]  /*121f0*/  @!P0 BRA `(.L_x_4354) ;  /* 0x00000010003c8947 */ /* 0x000fea0003800000 */
[----:B0-----:R-:W0:Y:S01]  /*12200*/  S2R R2, SR_TID.X ;  /* 0x0000000000027919 */ /* 0x001e220000002100 */
[----:B------:R-:W-:Y:S01]  /*12210*/  UIADD3 UR4, UR47, 0x1, URZ ;  /* 0x000000012f047890 */ /* 0x000fe2000fffe03f */
[----:B------:R-:W-:Y:S01]  /*12220*/  LOP3.LUT R3, RZ, UR45, RZ, 0x33, !PT ;  /* 0x0000002dff037c12 */ /* 0x000fe2000f8e33ff */
[----:B------:R-:W-:Y:S01]  /*12230*/  BSSY B0, `(.L_x_4354) ;  /* 0x000010b000007945 */ /* 0x000fe20003800000 */
[----:B------:R-:W-:Y:S01]  /*12240*/  LOP3.LUT R5, RZ, UR44, RZ, 0x33, !PT ;  /* 0x0000002cff057c12 */ /* 0x000fe2000f8e33ff */
[----:B------:R-:W-:Y:S01]  /*12250*/  UIMAD UR4, UR4, UR40, URZ ;  /* 0x00000028040472a4 */ /* 0x000fe2000f8e023f */
[----:B------:R-:W-:Y:S02]  /*12260*/  IMAD.MOV.U32 R27, RZ, RZ, 0x1 ;  /* 0x00000001ff1b7424 */ /* 0x000fe400078e00ff */
[----:B------:R-:W-:-:S03]  /*12270*/  IMAD.MOV.U32 R25, RZ, RZ, RZ ;  /* 0x000000ffff197224 */ /* 0x000fc600078e00ff */
        /* <DEDUP_REMOVED lines=17> */
.L_x_4367:
[----:B------:R-:W2:Y:S01]  /*12390*/  LDL R8, [R1] ;  /* 0x0000000001087983 */ /* 0x000ea20000100800 */
[----:B------:R-:W0:Y:S01]  /*123a0*/  LDC R2, c[0x0][0x430] ;  /* 0x00010c00ff027b82 */ /* 0x000e220000000800 */
[----:B------:R-:W-:Y:S01]  /*123b0*/  ISETP.GT.U32.AND P5, PT, R37, 0x5f, PT ;  /* 0x0000005f2500780c */ /* 0x000fe20003fa4070 */
[----:B------:R-:W-:-:S12]  /*123c0*/  IMAD.MOV.U32 R9, RZ, RZ, R20 ;  /* 0x000000ffff097224 */ /* 0x000fd800078e0014 */
[----:B------:R-:W2:Y:S01]  /*123d0*/  @!P5 LDC.64 R4, c[0x0][0x428] ;  /* 0x00010a00ff04db82 */ /* 0x000ea20000000a00 */
[----:B0-----:R-:W-:-:S13]  /*123e0*/  ISETP.NE.AND P0, PT, R2, 0x1, PT ;  /* 0x000000010200780c */ /* 0x001fda0003f05270 */
[----:B------:R-:W0:Y:S08]  /*123f0*/  @P0 LDC R3, c[0x0][0x434] ;  /* 0x00010d00ff030b82 */ /* 0x000e300000000800 */
[----:B------:R-:W1:Y:S01]  /*12400*/  @P0 LDC R7, c[0x0][0x438] ;  /* 0x00010e00ff070b82 */ /* 0x000e620000000800 */
        /* <DEDUP_REMOVED lines=21> */
.L_x_4355:
[----:B------:R-:W-:Y:S01]  /*12560*/  LEA R19, R26, UR48, 0x3 ;  /* 0x000000301a137c11 */ /* 0x000fe2000f8e18ff */
[----:B------:R-:W-:Y:S01]  /*12570*/  BSSY B1, `(.L_x_4356) ;  /* 0x0000004000017945 */ /* 0x000fe20003800000 */
[----:B------:R-:W-:-:S04]  /*12580*/  SHF.L.U32 R2, R28, 0x1f, RZ ;  /* 0x0000001f1c027819 */ /* 0x000fc800000006ff */
[----:B------:R-:W0:Y:S02]  /*12590*/  SYNCS.PHASECHK.TRANS64.TRYWAIT P0, [R19+URZ+0x30840], R2 ;  /* 0x03084002130075a7 */ /* 0x000e24000800017f */
[----:B0-----:R-:W-:Y:S05]  /*125a0*/  @!P0 BRA `(.L_x_4357) ;  /* 0x0000002c00688947 */ /* 0x001fea0003800000 */
.L_x_4420:
[----:B------:R-:W-:Y:S05]  /*125b0*/  BSYNC B1 ;  /* 0x0000000000017941 */ /* 0x000fea0003800000 */
.L_x_4356:
        /* <DEDUP_REMOVED lines=38> */
[----:B------:R-:W0:Y:S02]  /*12820*/  SHFL.IDX PT, R14, R21, 0x1, 0x181f ;  /* 0x00381f00150e7f89 */ /* 0x000e2400000e0000 */
[----:B-1----:R-:W-:-:S05]  /*12830*/  IMAD.X R3, RZ, RZ, R3, P0 ;  /* 0x000000ffff037224 */ /* 0x002fca00000e0603 */
        /* <DEDUP_REMOVED lines=15> */
[----:B------:R-:W0:Y:S03]  /*12930*/  SHFL.IDX PT, R2, R21, 0x4, 0x181f ;  /* 0x00981f0015027f89 */ /* 0x000e2600000e0000 */
[----:B-1----:R-:W-:Y:S01]  /*12940*/  IMAD.X R7, RZ, RZ, R3, P0 ;  /* 0x000000ffff077224 */ /* 0x002fe200000e0603 */
[----:B------:R2:W-:Y:S04]  /*12950*/  LDGSTS.E.BYPASS.LTC128B.128 [R22+0x1f400], desc[UR36][R10.64], !P6 ;  /* 0x1f4000000a167fae */ /* 0x0005e8000f101d64 */
[----:B------:R-:W1:Y:S04]  /*12960*/  SHFL.IDX PT, R3, R24, 0x4, 0x181f ;  /* 0x00981f0018037f89 */ /* 0x000e6800000e0000 */
[----:B------:R2:W-:Y:S04]  /*12970*/  LDGSTS.E.BYPASS.LTC128B.128 [R22+0x22400], desc[UR36][R10.64+0x80], !P5 ;  /* 0x224000800a167fae */ /* 0x0005e8000e901d64 */
[----:B------:R2:W-:Y:S04]  /*12980*/  LDGSTS.E.BYPASS.LTC128B.128 [R22+0x25400], desc[UR36][R10.64+0x100], !P4 ;  /* 0x254001000a167fae */ /* 0x0005e8000e101d64 */
[----:B------:R2:W-:Y:S01]  /*12990*/  LDGSTS.E.BYPASS.LTC128B.128 [R22+0x1fc00], desc[UR36][R6.64], !P6 ;  /* 0x1fc0000006167fae */ /* 0x0005e2000f101d64 */
[----:B0-----:R-:W-:-:S03]  /*129a0*/  IADD3 R2, P0, R2, R12, RZ ;  /* 0x0000000c02027210 */ /* 0x001fc60007f1e0ff */
[----:B------:R2:W-:Y:S04]  /*129b0*/  LDGSTS.E.BYPASS.LTC128B.128 [R22+0x22c00], desc[UR36][R6.64+0x80], !P5 ;  /* 0x22c0008006167fae */ /* 0x0005e8000e901d64 */
[----:B------:R2:W-:Y:S01]  /*129c0*/  LDGSTS.E.BYPASS.LTC128B.128 [R22+0x25c00], desc[UR36][R6.64+0x100], !P4 ;  /* 0x25c0010006167fae */ /* 0x0005e2000e101d64 */
[----:B-1----:R-:W-:-:S03]  /*129d0*/  IMAD.X R3, RZ, RZ, R3, P0 ;  /* 0x000000ffff037224 */ /* 0x002fc600000e0603 */
[----:B------:R-:W0:Y:S04]  /*129e0*/  SHFL.IDX PT, R24, R24, 0x5, 0x181f ;  /* 0x00b81f0018187f89 */ /* 0x000e2800000e0000 */
[----:B------:R2:W-:Y:S04]  /*129f0*/  LDGSTS.E.BYPASS.LTC128B.128 [R22+0x20400], desc[UR36][R2.64], !P6 ;  /* 0x2040000002167fae */ /* 0x0005e8000f101d64 */
[----:B------:R2:W-:Y:S04]  /*12a00*/  LDGSTS.E.BYPASS.LTC128B.128 [R22+0x23400], desc[UR36][R2.64+0x80], !P5 ;  /* 0x2340008002167fae */ /* 0x0005e8000e901d64 */
[----:B------:R2:W-:Y:S02]  /*12a10*/  LDGSTS.E.BYPASS.LTC128B.128 [R22+0x26400], desc[UR36][R2.64+0x100], !P4 ;  /* 0x2640010002167fae */ /* 0x0005e4000e101d64 */
.L_x_4434:
[----:B--2---:R-:W-:Y:S01]  /*12a20*/  IMAD.SHL.U32 R2, R23, 0x2, RZ ;  /* 0x0000000217027824 */ /* 0x004fe200078e00ff */
[----:B------:R-:W-:-:S04]  /*12a30*/  LOP3.LUT P6, RZ, R16, 0x4, RZ, 0xc0, !PT ;  /* 0x0000000410ff7812 */ /* 0x000fc800078cc0ff */
[----:B------:R-:W-:-:S05]  /*12a40*/  IADD3 R2, P0, R14, R2, RZ ;  /* 0x000000020e027210 */ /* 0x000fca0007f1e0ff */
[----:B0-----:R-:W-:Y:S01]  /*12a50*/  IMAD.X R3, RZ, RZ, R24, P0 ;  /* 0x000000ffff037224 */ /* 0x001fe200000e0618 */
[----:B------:R-:W-:-:S04]  /*12a60*/  PLOP3.LUT P0, PT, PT, PT, PT, 0x80, 0x0 ;  /* 0x000000000000781c */ /* 0x000fc80003f0f070 */
[----:B------:R-:W-:Y:S01]  /*12a70*/  @!PT LDS RZ, [RZ] ;  /* 0x00000000fffff984 */ /* 0x000fe20000000800 */
[----:B------:R-:W-:Y:S01]  /*12a80*/  @!PT LDS RZ, [RZ] ;  /* 0x00000000fffff984 */ /* 0x000fe20000000800 */
[----:B------:R-:W-:Y:S01]  /*12a90*/  @!PT LDS RZ, [RZ] ;  /* 0x00000000fffff984 */ /* 0x000fe20000000800 */
[----:B------:R0:W-:Y:S04]  /*12aa0*/  LDGSTS.E.BYPASS.LTC128B.128 [R22+0x20c00], desc[UR36][R2.64], !P6 ;  /* 0x20c0000002167fae */ /* 0x0001e8000f101d64 */
[----:B------:R0:W-:Y:S04]  /*12ab0*/  LDGSTS.E.BYPASS.LTC128B.128 [R22+0x23c00], desc[UR36][R2.64+0x80], !P5 ;  /* 0x23c0008002167fae */ /* 0x0001e8000e901d64 */
[----:B------:R0:W-:Y:S01]  /*12ac0*/  LDGSTS.E.BYPASS.LTC128B.128 [R22+0x26c00], desc[UR36][R2.64+0x100], !P4 ;  /* 0x26c0010002167fae */ /* 0x0001e2000e101d64 */
[----:B------:R-:W-:Y:S01]  /*12ad0*/  NOP ;  /* 0x0000000000007918 */ /* 0x000fe20000000000 */
.L_x_4359:
        /* <DEDUP_REMOVED lines=10> */
.L_x_4360:
[----:B------:R1:W-:Y:S01]  /*12b80*/  SYNCS.ARRIVE.TRANS64.A1T0 RZ, [R19+URZ+0x30830], RZ ;  /* 0x030830ff13ff79a7 */ /* 0x0003e2000810003f */
[----:B------:R-:W-:Y:S05]  /*12b90*/  @!P5 BRA `(.L_x_4361) ;  /* 0x000000000004d947 */ /* 0x000fea0003800000 */
[----:B------:R-:W-:Y:S01]  /*12ba0*/  BPT.TRAP 0x1 ;  /* 0x000000040000795c */ /* 0x000fe20000300000 */
.L_x_4361:
[----:B0-----:R-:W-:Y:S01]  /*12bb0*/  SHF.L.U32 R3, R27, 0x1f, RZ ;  /* 0x0000001f1b037819 */ /* 0x001fe200000006ff */
[----:B------:R-:W-:Y:S01]  /*12bc0*/  BSSY B1, `(.L_x_4362) ;  /* 0x0000004000017945 */ /* 0x000fe20003800000 */
[----:B------:R-:W-:-:S04]  /*12bd0*/  LEA R6, R25, UR48, 0x3 ;  /* 0x0000003019067c11 */ /* 0x000fc8000f8e18ff */
[----:B------:R-:W0:Y:S02]  /*12be0*/  SYNCS.PHASECHK.TRANS64.TRYWAIT P0, [R6+URZ+0x30860], R3 ;  /* 0x03086003060075a7 */ /* 0x000e24000800017f */
[----:B0-----:R-:W-:Y:S05]  /*12bf0*/  @!P0 BRA `(.L_x_4363) ;  /* 0x0000002c00b88947 */ /* 0x001fea0003800000 */
.L_x_4435:
[----:B------:R-:W-:Y:S05]  /*12c00*/  BSYNC B1 ;  /* 0x0000000000017941 */ /* 0x000fea0003800000 */
.L_x_4362:
        /* <DEDUP_REMOVED lines=18> */
[----:B------:R-:W0:Y:S03]  /*12d30*/  SHFL.IDX PT, R14, R17, 0x2, 0x181f ;  /* 0x00581f00110e7f89 */ /* 0x000e2600000e0000 */
[----:B------:R-:W-:Y:S01]  /*12d40*/  IMAD.X R3, RZ, RZ, R8, P0 ;  /* 0x000000ffff037224 */ /* 0x000fe200000e0608 */
        /* <DEDUP_REMOVED lines=28> */
[----:B------:R0:W3:Y:S03]  /*12f10*/  SHFL.IDX PT, R14, R17, 0x5, 0x181f ;  /* 0x00b81f00110e7f89 */ /* 0x0000e600000e0000 */
[----:B--2---:R-:W-:Y:S01]  /*12f20*/  IMAD.X R3, RZ, RZ, R8, P0 ;  /* 0x000000ffff037224 */ /* 0x004fe200000e0608 */
[----:B------:R-:W-:Y:S01]  /*12f30*/  ISETP.LT.OR P0, PT, R0, 0x41, P3 ;  /* 0x000000410000780c */ /* 0x000fe20001f01670 */
[----:B------:R0:W2:-:S12]  /*12f40*/  SHFL.IDX PT, R8, R18, 0x5, 0x181f ;  /* 0x00b81f0012087f89 */ /* 0x00009800000e0000 */
[----:B------:R0:W-:Y:S01]  /*12f50*/  LDGSTS.E.BYPASS.LTC128B.128 [R7+0x2400], desc[UR36][R2.64], !P0 ;  /* 0x0240000002077fae */ /* 0x0001e2000c101d64 */
[----:B------:R-:W-:-:S13]  /*12f60*/  ISETP.LT.OR P0, PT, R0, 0x41, P2 ;  /* 0x000000410000780c */ /* 0x000fda0001701670 */
[----:B------:R0:W-:Y:S01]  /*12f70*/  LDGSTS.E.BYPASS.LTC128B.128 [R7+0x5400], desc[UR36][R2.64+0x80], !P0 ;  /* 0x0540008002077fae */ /* 0x0001e2000c101d64 */
[----:B------:R-:W-:-:S13]  /*12f80*/  ISETP.LT.OR P0, PT, R0, 0x41, P1 ;  /* 0x000000410000780c */ /* 0x000fda0000f01670 */
[----:B--23--:R0:W-:Y:S02]  /*12f90*/  LDGSTS.E.BYPASS.LTC128B.128 [R7+0x8400], desc[UR36][R2.64+0x100], !P0 ;  /* 0x0840010002077fae */ /* 0x00c1e4000c101d64 */
.L_x_4449:
        /* <DEDUP_REMOVED lines=21> */
[----:B------:R-:W-:-:S04]  /*130f0*/  IMAD R5, R4, UR5, R5 ;  /* 0x0000000504057c24 */ /* 0x000fc8000f8e0205 */
[----:B-1----:R-:W-:-:S07]  /*13100*/  IMAD.IADD R19, R3, 0x1, R5 ;  /* 0x0000000103137824 */ /* 0x002fce00078e0205 */
.L_x_4365:
        /* <DEDUP_REMOVED lines=10> */
.L_x_4366:
[----:B------:R-:W-:Y:S01]  /*131b0*/  R2UR UR4, R35 ;  /* 0x00000000230472ca */ /* 0x000fe200000e0000 */
[----:B------:R-:W-:Y:S01]  /*131c0*/  ULDC.64 UR6, c[0x0][0x330] ;  /* 0x0000cc0000067ab9 */ /* 0x000fe20000000a00 */
[----:B------:R-:W-:Y:S01]  /*131d0*/  IMAD.MOV.U32 R18, RZ, RZ, R2 ;  /* 0x000000ffff127224 */ /* 0x000fe200078e0002 */
[----:B------:R0:W-:Y:S01]  /*131e0*/  SYNCS.ARRIVE.TRANS64.A1T0 RZ, [R6+URZ+0x30850], RZ ;  /* 0x030850ff06ff79a7 */ /* 0x0001e2000810003f */
[----:B------:R-:W-:Y:S02]  /*131f0*/  IMAD.U32 R3, RZ, RZ, UR6 ;  /* 0x00000006ff037e24 */ /* 0x000fe4000f8e00ff */
[----:B------:R-:W-:Y:S02]  /*13200*/  VIADD R31, R31, 0xffffffff ;  /* 0xffffffff1f1f7836 */ /* 0x000fe40000000000 */
[----:B------:R-:W-:-:S04]  /*13210*/  IMAD.WIDE.U32 R18, R3, UR41, R18 ;  /* 0x0000002903127c25 */ /* 0x000fc8000f8e0012 */
[----:B------:R-:W-:Y:S01]  /*13220*/  VIADD R0, R0, 0x60 ;  /* 0x0000006000007836 */ /* 0x000fe20000000000 */
[----:B------:R-:W-:Y:S01]  /*13230*/  UIMAD UR4, UR4, UR6, URZ ;  /* 0x00000006040472a4 */ /* 0x000fe2000f8e023f */
[----:B------:R-:W-:Y:S02]  /*13240*/  VIADD R20, R20, 0xffffffa0 ;  /* 0xffffffa014147836 */ /* 0x000fe40000000000 */
[----:B------:R-:W-:Y:S01]  /*13250*/  IMAD.MOV.U32 R27, RZ, RZ, R28 ;  /* 0x000000ffff1b7224 */ /* 0x000fe200078e001c */
[----:B------:R-:W-:Y:S01]  /*13260*/  UIMAD UR4, UR41, UR7, UR4 ;  /* 0x00000007290472a4 */ /* 0x000fe2000f8e0204 */
[----:B------:R-:W-:Y:S02]  /*13270*/  IMAD.MOV.U32 R25, RZ, RZ, R26 ;  /* 0x000000ffff197224 */ /* 0x000fe400078e001a */
[----:B------:R-:W-:Y:S02]  /*13280*/  ULDC.64 UR6, c[0x0][0x318] ;  /* 0x0000c60000067ab9 */ /* 0x000fe40000000a00 */
[----:B------:R-:W-:Y:S01]  /*13290*/  LEA R17, P0, R18, UR6, 0x1 ;  /* 0x0000000612117c11 */ /* 0x000fe2000f8008ff */
[----:B------:R-:W-:-:S05]  /*132a0*/  VIADD R3, R19, UR4 ;  /* 0x0000000413037c36 */ /* 0x000fca0008000000 */
[----:B------:R-:W-:Y:S02]  /*132b0*/  LEA.HI.X R18, R18, UR7, R3, 0x1, P0 ;  /* 0x0000000712127c11 */ /* 0x000fe400080f0c03 */
[----:B------:R-:W-:-:S13]  /*132c0*/  ISETP.GT.AND P0, PT, R31, UR51, PT ;  /* 0x000000331f007c0c */ /* 0x000fda000bf04270 */
[----:B0-----:R-:W-:Y:S05]  /*132d0*/  @P0 BRA `(.L_x_4367) ;  /* 0xfffffff0002c0947 */ /* 0x001fea000383ffff */
[----:B------:R-:W-:Y:S05]  /*132e0*/  BSYNC B0 ;  /* 0x0000000000007941 */ /* 0x000fea0003800000 */
.L_x_4354:
[----:B------:R-:W-:-:S13]  /*132f0*/  LOP3.LUT P0, RZ, R16, 0x10, RZ, 0xc0, !PT ;  /* 0x0000001010ff7812 */ /* 0x000fda000780c0ff */
[----:B------:R-:W-:Y:S05]  /*13300*/  @!P0 BRA `(.L_x_4368) ;  /* 0x0000000000048947 */ /* 0x000fea0003800000 */
[----:B------:R-:W-:Y:S01]  /*13310*/  BPT.TRAP 0x1 ;  /* 0x000000040000795c */ /* 0x000fe20000300000 */
.L_x_4368:
[----:B0-----:R-:W-:Y:S01]  /*13320*/  LEA R0, R26, UR48, 0x3 ;  /* 0x000000301a007c11 */ /* 0x001fe2000f8e18ff */
        /* <DEDUP_REMOVED lines=11> */
.L_x_4450:
[----:B------:R-:W-:Y:S05]  /*133e0*/  BSYNC B0 ;  /* 0x0000000000007941 */ /* 0x000fea0003800000 */
.L_x_4369:
        /* <DEDUP_REMOVED lines=9> */
[----:B------:R-:W-:Y:S02]  /*13480*/  ISETP.GE.AND P0, PT, R33, UR4, PT ;  /* 0x0000000421007c0c */ /* 0x000fe4000bf06270 */
[C---:B------:R-:W-:Y:S01]  /*13490*/  ISETP.LT.OR P3, PT, R5.reuse, 0x1, P2 ;  /* 0x000000010500780c */ /* 0x040fe20001761670 */
[----:B------:R-:W1:Y:S01]  /*134a0*/  SHFL.IDX PT, R14, R17, 0x1, 0x181f ;  /* 0x00381f00110e7f89 */ /* 0x000e6200000e0000 */
[----:B------:R-:W-:-:S02]  /*134b0*/  ISETP.LT.OR P4, PT, R5, 0x1, P1 ;  /* 0x000000010500780c */ /* 0x000fc40000f81670 */
[----:B------:R-:W-:Y:S01]  /*134c0*/  ISETP.LT.OR P5, PT, R5, 0x1, P0 ;  /* 0x000000010500780c */ /* 0x000fe200007a1670 */
[----:B------:R-:W-:Y:S04]  /*134d0*/  SHFL.IDX PT, R7, R18, 0x2, 0x181f ;  /* 0x00581f0012077f89 */ /* 0x000fe800000e0000 */
[----:B------:R-:W2:Y:S01]  /*134e0*/  SHFL.IDX PT, R8, R17, 0x2, 0x181f ;  /* 0x00581f0011087f89 */ /* 0x000ea200000e0000 */
[----:B0-----:R-:W-:-:S05]  /*134f0*/  IMAD.WIDE.U32 R2, R23, 0x2, R2 ;  /* 0x0000000217027825 */ /* 0x001fca00078e0002 */
[----:B------:R-:W-:Y:S01]  /*13500*/  LDGSTS.E.BYPASS.LTC128B.128 [R4+0x400], desc[UR36][R2.64], !P3 ;  /* 0x0040000002047fae */ /* 0x000fe2000d901d64 */
[----:B------:R-:W-:-:S03]  /*13510*/  ISETP.LT.OR P3, PT, R5, 0x11, P2 ;  /* 0x000000110500780c */ /* 0x000fc60001761670 */
        /* <DEDUP_REMOVED lines=12> */
[----:B------:R-:W-:-:S03]  /*135e0*/  ISETP.LT.OR P4, PT, R5, 0x21, P1 ;  /* 0x000000210500780c */ /* 0x000fc60000f81670 */
[----:B------:R2:W-:Y:S01]  /*135f0*/  LDGSTS.E.BYPASS.LTC128B.128 [R4+0x6c00], desc[UR36][R2.64+0x100], !P5 ;  /* 0x06c0010002047fae */ /* 0x0005e2000e901d64 */
[----:B------:R-:W-:Y:S01]  /*13600*/  ISETP.LT.OR P5, PT, R5, 0x21, P0 ;  /* 0x000000210500780c */ /* 0x000fe200007a1670 */
[----:B--2---:R-:W-:Y:S02]  /*13610*/  IMAD.MOV.U32 R2, RZ, RZ, R8 ;  /* 0x000000ffff027224 */ /* 0x004fe400078e0008 */
[----:B------:R-:W-:Y:S01]  /*13620*/  IMAD.MOV.U32 R3, RZ, RZ, R7 ;  /* 0x000000ffff037224 */ /* 0x000fe200078e0007 */
[----:B------:R-:W2:Y:S01]  /*13630*/  SHFL.IDX PT, R8, R17, 0x4, 0x181f ;  /* 0x00981f0011087f89 */ /* 0x000ea200000e0000 */
[----:B------:R-:W-:-:S03]  /*13640*/  IMAD.WIDE.U32 R2, R23, 0x2, R2 ;  /* 0x0000000217027825 */ /* 0x000fc600078e0002 */
[----:B------:R-:W3:Y:S04]  /*13650*/  SHFL.IDX PT, R7, R18, 0x4, 0x181f ;  /* 0x00981f0012077f89 */ /* 0x000ee800000e0000 */
[----:B------:R-:W-:Y:S01]  /*13660*/  LDGSTS.E.BYPASS.LTC128B.128 [R4+0x1400], desc[UR36][R2.64], !P3 ;  /* 0x0140000002047fae */ /* 0x000fe2000d901d64 */
[----:B------:R-:W-:-:S03]  /*13670*/  ISETP.LT.OR P3, PT, R5, 0x31, P2 ;  /* 0x000000310500780c */ /* 0x000fc60001761670 */
[----:B------:R-:W-:Y:S01]  /*13680*/  LDGSTS.E.BYPASS.LTC128B.128 [R4+0x4400], desc[UR36][R2.64+0x80], !P4 ;  /* 0x0440008002047fae */ /* 0x000fe2000e101d64 */
[----:B------:R-:W-:-:S03]  /*13690*/  ISETP.LT.OR P4, PT, R5, 0x31, P1 ;  /* 0x000000310500780c */ /* 0x000fc60000f81670 */
[----:B------:R0:W-:Y:S01]  /*136a0*/  LDGSTS.E.BYPASS.LTC128B.128 [R4+0x7400], desc[UR36][R2.64+0x100], !P5 ;  /* 0x0740010002047fae */ /* 0x0001e2000e901d64 */
[----:B------:R-:W-:-:S03]  /*136b0*/  ISETP.LT.OR P5, PT, R5, 0x31, P0 ;  /* 0x000000310500780c */ /* 0x000fc600007a1670 */
[----:B------:R-:W4:Y:S01]  /*136c0*/  SHFL.IDX PT, R18, R18, 0x5, 0x181f ;  /* 0x00b81f0012127f89 */ /* 0x000f2200000e0000 */
[----:B0-----:R-:W-:Y:S02]  /*136d0*/  IMAD.MOV.U32 R2, RZ, RZ, R14 ;  /* 0x000000ffff027224 */ /* 0x001fe400078e000e */
[----:B-1----:R-:W-:Y:S01]  /*136e0*/  IMAD.MOV.U32 R3, RZ, RZ, R6 ;  /* 0x000000ffff037224 */ /* 0x002fe200078e0006 */
[----:B------:R0:W1:Y:S01]  /*136f0*/  SHFL.IDX PT, R14, R17, 0x5, 0x181f ;  /* 0x00b81f00110e7f89 */ /* 0x00006200000e0000 */
[----:B------:R-:W-:Y:S02]  /*13700*/  IMAD.MOV.U32 R6, RZ, RZ, RZ ;  /* 0x000000ffff067224 */ /* 0x000fe400078e00ff */
[----:B------:R-:W-:-:S05]  /*13710*/  IMAD.WIDE.U32 R2, R23, 0x2, R2 ;  /* 0x0000000217027825 */ /* 0x000fca00078e0002 */
[----:B------:R-:W-:Y:S01]  /*13720*/  LDGSTS.E.BYPASS.LTC128B.128 [R4+0x1c00], desc[UR36][R2.64], !P3 ;  /* 0x01c0000002047fae */ /* 0x000fe2000d901d64 */
[----:B------:R-:W-:-:S03]  /*13730*/  ISETP.LT.OR P3, PT, R5, 0x41, P2 ;  /* 0x000000410500780c */ /* 0x000fc60001761670 */
[----:B------:R-:W-:Y:S01]  /*13740*/  LDGSTS.E.BYPASS.LTC128B.128 [R4+0x4c00], desc[UR36][R2.64+0x80], !P4 ;  /* 0x04c0008002047fae */ /* 0x000fe2000e101d64 */
[----:B------:R-:W-:-:S03]  /*13750*/  ISETP.LT.OR P4, PT, R5, 0x41, P1 ;  /* 0x000000410500780c */ /* 0x000fc60000f81670 */
[----:B------:R2:W-:Y:S01]  /*13760*/  LDGSTS.E.BYPASS.LTC128B.128 [R4+0x7c00], desc[UR36][R2.64+0x100], !P5 ;  /* 0x07c0010002047fae */ /* 0x0005e2000e901d64 */
[----:B------:R-:W-:Y:S01]  /*13770*/  ISETP.LT.OR P5, PT, R5, 0x41, P0 ;  /* 0x000000410500780c */ /* 0x000fe200007a1670 */
[----:B--2---:R-:W-:Y:S02]  /*13780*/  IMAD.MOV.U32 R2, RZ, RZ, R8 ;  /* 0x000000ffff027224 */ /* 0x004fe400078e0008 */
[----:B---3--:R-:W-:Y:S02]  /*13790*/  IMAD.MOV.U32 R3, RZ, RZ, R7 ;  /* 0x000000ffff037224 */ /* 0x008fe400078e0007 */
[----:B------:R-:W-:-:S05]  /*137a0*/  IMAD.WIDE.U32 R2, R23, 0x2, R2 ;  /* 0x0000000217027825 */ /* 0x000fca00078e0002 */
[----:B------:R0:W-:Y:S04]  /*137b0*/  LDGSTS.E.BYPASS.LTC128B.128 [R4+0x2400], desc[UR36][R2.64], !P3 ;  /* 0x0240000002047fae */ /* 0x0001e8000d901d64 */
[----:B------:R0:W-:Y:S04]  /*137c0*/  LDGSTS.E.BYPASS.LTC128B.128 [R4+0x5400], desc[UR36][R2.64+0x80], !P4 ;  /* 0x0540008002047fae */ /* 0x0001e8000e101d64 */
[----:B-1--4-:R0:W-:Y:S02]  /*137d0*/  LDGSTS.E.BYPASS.LTC128B.128 [R4+0x8400], desc[UR36][R2.64+0x100], !P5 ;  /* 0x0840010002047fae */ /* 0x0121e4000e901d64 */
.L_x_4464:
[C---:B------:R-:W-:Y:S01]  /*137e0*/  ISETP.LT.OR P2, PT, R5.reuse, 0x51, P2 ;  /* 0x000000510500780c */ /* 0x040fe20001741670 */
[----:B0-----:R-:W-:Y:S01]  /*137f0*/  IMAD.MOV.U32 R2, RZ, RZ, R14 ;  /* 0x000000ffff027224 */ /* 0x001fe200078e000e */
[C---:B------:R-:W-:Y:S01]  /*13800*/  ISETP.LT.OR P1, PT, R5.reuse, 0x51, P1 ;  /* 0x000000510500780c */ /* 0x040fe20000f21670 */
[----:B------:R-:W-:Y:S01]  /*13810*/  IMAD.MOV.U32 R3, RZ, RZ, R18 ;  /* 0x000000ffff037224 */ /* 0x000fe200078e0012 */
[----:B------:R-:W-:Y:S01]  /*13820*/  ISETP.LT.OR P0, PT, R5, 0x51, P0 ;  /* 0x000000510500780c */ /* 0x000fe20000701670 */
[----:B------:R-:W-:-:S08]  /*13830*/  IMAD.WIDE.U32 R2, R23, 0x2, R2 ;  /* 0x0000000217027825 */ /* 0x000fd000078e0002 */
        /* <DEDUP_REMOVED lines=8> */
.L_x_4372:
        /* <DEDUP_REMOVED lines=10> */
.L_x_4373:
[----:B------:R1:W-:Y:S02]  /*13960*/  SYNCS.ARRIVE.TRANS64.A1T0 RZ, [R0+URZ+0x30850], RZ ;  /* 0x030850ff00ff79a7 */ /* 0x0003e4000810003f */
[----:B-1----:R-:W-:-:S05]  /*13970*/  VIADD R0, R26, 0x1 ;  /* 0x000000011a007836 */ /* 0x002fca0000000000 */
[----:B------:R-:W-:-:S04]  /*13980*/  ISETP.NE.AND P0, PT, R0, 0x2, PT ;  /* 0x000000020000780c */ /* 0x000fc80003f05270 */
[----:B0-----:R-:W-:Y:S02]  /*13990*/  SEL R3, RZ, 0x1, P0 ;  /* 0x00000001ff037807 */ /* 0x001fe40000000000 */
[----:B------:R-:W-:Y:S02]  /*139a0*/  SEL R0, R0, RZ, P0 ;  /* 0x000000ff00007207 */ /* 0x000fe40000000000 */
[----:B------:R-:W-:-:S07]  /*139b0*/  LOP3.LUT R28, R28, R3, RZ, 0x3c, !PT ;  /* 0x000000031c1c7212 */ /* 0x000fce00078e3cff */
.L_x_4333:
[----:B------:R-:W0:Y:S01]  /*139c0*/  S2R R3, SR_CgaCtaId ;  /* 0x0000000000037919 */ /* 0x000e220000008800 */
[----:B------:R-:W-:Y:S02]  /*139d0*/  MOV R2, 0x400 ;  /* 0x0000040000027802 */ /* 0x000fe40000000f00 */
[----:B------:R-:W-:Y:S02]  /*139e0*/  SHF.L.U32 R6, R6, 0x1f, RZ ;  /* 0x0000001f06067819 */ /* 0x000fe400000006ff */
[----:B0-----:R-:W-:-:S04]  /*139f0*/  LEA R7, R3, R2, 0x18 ;  /* 0x0000000203077211 */ /* 0x001fc800078ec0ff */
[----:B------:R-:W0:Y:S02]  /*13a00*/  SYNCS.PHASECHK.TRANS64.TRYWAIT P0, [R7+URZ+0x30820], R6 ;  /* 0x03082006070075a7 */ /* 0x000e24000800017f */
[----:B0-----:R-:W-:Y:S05]  /*13a10*/  @!P0 BRA `(.L_x_4374) ;  /* 0x0000003000a08947 */ /* 0x001fea0003800000 */
.L_x_4465:
[----:B------:R-:W-:-:S03]  /*13a20*/  UMOV UR4, 0xffffffff ;  /* 0xffffffff00047882 */ /* 0x000fc60000000000 */
[----:B------:R-:W-:Y:S05]  /*13a30*/  BRA.DIV UR4, `(.L_x_4375) ;  /* 0x0000003204ac7947 */ /* 0x000fea000b800000 */
[----:B------:R-:W1:Y:S02]  /*13a40*/  S2R R2, SR_TID.X ;  /* 0x0000000000027919 */ /* 0x000e640000002100 */
[----:B-1----:R-:W-:-:S04]  /*13a50*/  SHF.R.U32.HI R2, RZ, 0x5, R2 ;  /* 0x00000005ff027819 */ /* 0x002fc80000011602 */
[----:B------:R-:W-:-:S05]  /*13a60*/  LOP3.LUT R2, R2, 0x3, RZ, 0xc0, !PT ;  /* 0x0000000302027812 */ /* 0x000fca00078ec0ff */
[----:B------:R1:W2:Y:S02]  /*13a70*/  SHFL.IDX PT, R14, R2, RZ, 0x1f ;  /* 0x00001fff020e7589 */ /* 0x0002a400000e0000 */
.L_x_4468:
[----:B--2---:R-:W-:-:S13]  /*13a80*/  ISETP.NE.AND P0, PT, R14, RZ, PT ;  /* 0x000000ff0e00720c */ /* 0x004fda0003f05270 */
[----:B------:R-:W-:Y:S05]  /*13a90*/  @P0 BRA `(.L_x_4241) ;  /* 0x0000000000900947 */ /* 0x000fea0003800000 */
[----:B------:R-:W-:-:S03]  /*13aa0*/  UMOV UR4, 0xffffffff ;  /* 0xffffffff00047882 */ /* 0x000fc60000000000 */
[----:B------:R-:W-:Y:S05]  /*13ab0*/  BRA.DIV UR4, `(.L_x_4376) ;  /* 0x0000003204c07947 */ /* 0x000fea000b800000 */
[----:B------:R-:W-:-:S13]  /*13ac0*/  ELECT P6, URZ, PT ;  /* 0x00000000003f782f */ /* 0x000fda00038c0000 */
.L_x_4471:
        /* <DEDUP_REMOVED lines=8> */
.L_x_4377:
[----:B------:R-:W-:Y:S01]  /*13b50*/  IMAD R5, R0, 0x8, R7 ;  /* 0x0000000800057824 */ /* 0x000fe200078e0207 */
[----:B------:R-:W-:Y:S01]  /*13b60*/  SHF.L.U32 R2, R28, 0x1f, RZ ;  /* 0x0000001f1c027819 */ /* 0x000fe200000006ff */
[----:B------:R-:W-:-:S03]  /*13b70*/  VIADD R0, R0, 0x1 ;  /* 0x0000000100007836 */ /* 0x000fc60000000000 */
[----:B------:R-:W1:Y:S02]  /*13b80*/  SYNCS.PHASECHK.TRANS64.TRYWAIT P1, [R5+URZ+0x30840], R2 ;  /* 0x03084002050075a7 */ /* 0x000e64000802017f */
[----:B------:R-:W-:-:S04]  /*13b90*/  ISETP.NE.AND P2, PT, R0, 0x2, PT ;  /* 0x000000020000780c */ /* 0x000fc80003f45270 */
[----:B------:R-:W-:Y:S01]  /*13ba0*/  SEL R3, RZ, 0x1, P2 ;  /* 0x00000001ff037807 */ /* 0x000fe20001000000 */
[----:B-1----:R-:W-:Y:S08]  /*13bb0*/  @!P1 BRA `(.L_x_4378) ;  /* 0x0000003000a09947 */ /* 0x002ff00003800000 */
.L_x_4472:
[----:B------:R-:W-:Y:S02]  /*13bc0*/  SEL R0, R0, RZ, P2 ;  /* 0x000000ff00007207 */ /* 0x000fe40001000000 */
[----:B------:R-:W-:Y:S01]  /*13bd0*/  LOP3.LUT R3, R28, R3, RZ, 0x3c, !PT ;  /* 0x000000031c037212 */ /* 0x000fe200078e3cff */
[----:B------:R-:W-:Y:S06]  /*13be0*/  @!P0 BRA `(.L_x_4379) ;  /* 0x0000000000048947 */ /* 0x000fec0003800000 */
[----:B------:R-:W-:Y:S01]  /*13bf0*/  BPT.TRAP 0x1 ;  /* 0x000000040000795c */ /* 0x000fe20000300000 */
.L_x_4379:
[----:B0-----:R-:W-:Y:S01]  /*13c00*/  IMAD R7, R0, 0x8, R7 ;  /* 0x0000000800077824 */ /* 0x001fe200078e0207 */
[----:B------:R-:W-:-:S04]  /*13c10*/  SHF.L.U32 R0, R3, 0x1f, RZ ;  /* 0x0000001f03007819 */ /* 0x000fc800000006ff */
[----:B------:R-:W0:Y:S02]  /*13c20*/  SYNCS.PHASECHK.TRANS64.TRYWAIT P1, [R7+URZ+0x30840], R0 ;  /* 0x03084000070075a7 */ /* 0x000e24000802017f */
[----:B0-----:R-:W-:Y:S05]  /*13c30*/  @!P1 BRA `(.L_x_4380) ;  /* 0x0000003000949947 */ /* 0x001fea0003800000 */
.L_x_4473:
[----:B------:R-:W-:Y:S05]  /*13c40*/  @!P0 BRA `(.L_x_4381) ;  /* 0x0000000000048947 */ /* 0x000fea0003800000 */
[----:B------:R-:W-:Y:S01]  /*13c50*/  BPT.TRAP 0x1 ;  /* 0x000000040000795c */ /* 0x000fe20000300000 */
.L_x_4381:
[----:B------:R-:W2:Y:S02]  /*13c60*/  SYNCS.PHASECHK.TRANS64.TRYWAIT P1, [R5+URZ+0x30860], R2 ;  /* 0x03086002050075a7 */ /* 0x000ea4000802017f */
[----:B--2---:R-:W-:Y:S05]  /*13c70*/  @!P1 BRA `(.L_x_4382) ;  /* 0x0000003000989947 */ /* 0x004fea0003800000 */
.L_x_4474:
[----:B------:R-:W-:Y:S05]  /*13c80*/  @!P0 BRA `(.L_x_4383) ;  /* 0x0000000000048947 */ /* 0x000fea0003800000 */
[----:B------:R-:W-:Y:S01]  /*13c90*/  BPT.TRAP 0x1 ;  /* 0x000000040000795c */ /* 0x000fe20000300000 */
.L_x_4383:
[----:B---3--:R3:W4:Y:S02]  /*13ca0*/  SYNCS.PHASECHK.TRANS64.TRYWAIT P0, [R7+URZ+0x30860], R0 ;  /* 0x03086000070075a7 */ /* 0x008724000800017f */
[----:B----4-:R-:W-:Y:S05]  /*13cb0*/  @!P0 NANOSLEEP.SYNCS 0x989680 ;  /* 0x009896800000895d */ /* 0x010fea0003900000 */
[----:B------:R-:W4:Y:S02]  /*13cc0*/  @!P0 SYNCS.PHASECHK.TRANS64 P0, [R7+URZ+0x30860], R0 ;  /* 0x03086000070085a7 */ /* 0x000f24000800007f */
[----:B----4-:R-:W-:Y:S05]  /*13cd0*/  @!P0 BRA `(.L_x_4383) ;  /* 0xfffffffc00f08947 */ /* 0x010fea000383ffff */
.L_x_4241:
[----:B------:R-:W-:Y:S05]  /*13ce0*/  BSYNC B6 ;  /* 0x0000000000067941 */ /* 0x000fea0003800000 */
.L_x_4238:
[----:B------:R-:W-:Y:S05]  /*13cf0*/  EXIT ;  /* 0x000000000000794d */ /* 0x000fea0003800000 */
.L_x_4251:
[----:B0-----:R-:W-:-:S04]  /*13d00*/  IMAD.U32 R3, RZ, RZ, UR38 ;  /* 0x00000026ff037e24 */ /* 0x001fc8000f8e00ff */
[----:B------:R0:W1:Y:S03]  /*13d10*/  SYNCS.PHASECHK.TRANS64.TRYWAIT P0, [R3+URZ+0x30800], R0 ;  /* 0x03080000030075a7 */ /* 0x000066000800017f */
[----:B-1----:R-:W-:Y:S05]  /*13d20*/  @!P0 NANOSLEEP.SYNCS 0x989680 ;  /* 0x009896800000895d */ /* 0x002fea0003900000 */
[----:B------:R-:W1:Y:S02]  /*13d30*/  @!P0 SYNCS.PHASECHK.TRANS64 P0, [R3+URZ+0x30800], R0 ;  /* 0x03080000030085a7 */ /* 0x000e64000800007f */
[----:B-1----:R-:W-:Y:S05]  /*13d40*/  @!P0 BRA `(.L_x_4251) ;  /* 0xfffffffc00ec8947 */ /* 0x002fea000383ffff */
[----:B------:R-:W-:Y:S05]  /*13d50*/  BRA `(.L_x_4384) ;  /* 0xfffffed800c47947 */ /* 0x000fea000383ffff */
.L_x_4255:
[----:B0-----:R-:W-:-:S04]  /*13d60*/  IMAD.U32 R3, RZ, RZ, UR38 ;  /* 0x00000026ff037e24 */ /* 0x001fc8000f8e00ff */
[----:B------:R0:W2:Y:S03]  /*13d70*/  SYNCS.PHASECHK.TRANS64.TRYWAIT P1, [R3+URZ+0x30830], R0 ;  /* 0x03083000030075a7 */ /* 0x0000a6000802017f */
[----:B--2---:R-:W-:Y:S05]  /*13d80*/  @!P1 NANOSLEEP.SYNCS 0x989680 ;  /* 0x009896800000995d */ /* 0x004fea0003900000 */
[----:B------:R-:W2:Y:S02]  /*13d90*/  @!P1 SYNCS.PHASECHK.TRANS64 P1, [R3+URZ+0x30830], R0 ;  /* 0x03083000030095a7 */ /* 0x000ea4000802007f */
[----:B--2---:R-:W-:Y:S05]  /*13da0*/  @!P1 BRA `(.L_x_4255) ;  /* 0xfffffffc00ec9947 */ /* 0x004fea000383ffff */
[----:B------:R-:W-:Y:S05]  /*13db0*/  BRA `(.L_x_4254) ;  /* 0xfffffed800e87947 */ /* 0x000fea000383ffff */
.L_x_4272:
[----:B-1----:R-:W-:-:S04]  /*13dc0*/  IMAD.U32 R5, RZ, RZ, UR39 ;  /* 0x00000027ff057e24 */ /* 0x002fc8000f8e00ff */
[----:B------:R1:W2:Y:S03]  /*13dd0*/  SYNCS.PHASECHK.TRANS64.TRYWAIT P1, [R5+URZ+0x30830], R0 ;  /* 0x03083000050075a7 */ /* 0x0002a6000802017f */
[----:B--2---:R-:W-:Y:S05]  /*13de0*/  @!P1 NANOSLEEP.SYNCS 0x989680 ;  /* 0x009896800000995d */ /* 0x004fea0003900000 */
[----:B------:R-:W2:Y:S02]  /*13df0*/  @!P1 SYNCS.PHASECHK.TRANS64 P1, [R5+URZ+0x30830], R0 ;  /* 0x03083000050095a7 */ /* 0x000ea4000802007f */
[----:B--2---:R-:W-:Y:S05]  /*13e00*/  @!P1 BRA `(.L_x_4272) ;  /* 0xfffffffc00ec9947 */ /* 0x004fea000383ffff */
[----:B------:R-:W-:Y:S05]  /*13e10*/  BRA `(.L_x_4271) ;  /* 0xffffff0800dc7947 */ /* 0x000fea000383ffff */
.L_x_4276:
[----:B-1----:R-:W-:-:S04]  /*13e20*/  IMAD.U32 R3, RZ, RZ, UR14 ;  /* 0x0000000eff037e24 */ /* 0x002fc8000f8e00ff */
[----:B------:R1:W2:Y:S03]  /*13e30*/  SYNCS.PHASECHK.TRANS64.TRYWAIT P1, [R3+URZ+0x30850], R0 ;  /* 0x03085000030075a7 */ /* 0x0002a6000802017f */
[----:B--2---:R-:W-:Y:S05]  /*13e40*/  @!P1 NANOSLEEP.SYNCS 0x989680 ;  /* 0x009896800000995d */ /* 0x004fea0003900000 */
[----:B------:R-:W2:Y:S02]  /*13e50*/  @!P1 SYNCS.PHASECHK.TRANS64 P1, [R3+URZ+0x30850], R0 ;  /* 0x03085000030095a7 */ /* 0x000ea4000802007f */
[----:B--2---:R-:W-:Y:S05]  /*13e60*/  @!P1 BRA `(.L_x_4276) ;  /* 0xfffffffc00ec9947 */ /* 0x004fea000383ffff */
[----:B------:R-:W-:Y:S05]  /*13e70*/  BRA `(.L_x_4275) ;  /* 0xffffff14006c7947 */ /* 0x000fea000383ffff */
.L_x_4295:
[----:B-1----:R-:W-:-:S04]  /*13e80*/  IMAD.U32 R5, RZ, RZ, UR5 ;  /* 0x00000005ff057e24 */ /* 0x002fc8000f8e00ff */
[----:B------:R1:W2:Y:S03]  /*13e90*/  SYNCS.PHASECHK.TRANS64.TRYWAIT P1, [R5+URZ+0x30830], R0 ;  /* 0x03083000050075a7 */ /* 0x0002a6000802017f */
[----:B--2---:R-:W-:Y:S05]  /*13ea0*/  @!P1 NANOSLEEP.SYNCS 0x989680 ;  /* 0x009896800000995d */ /* 0x004fea0003900000 */
[----:B------:R-:W2:Y:S02]  /*13eb0*/  @!P1 SYNCS.PHASECHK.TRANS64 P1, [R5+URZ+0x30830], R0 ;  /* 0x03083000050095a7 */ /* 0x000ea4000802007f */
[----:B--2---:R-:W-:Y:S05]  /*13ec0*/  @!P1 BRA `(.L_x_4295) ;  /* 0xfffffffc00ec9947 */ /* 0x004fea000383ffff */
[----:B------:R-:W-:Y:S05]  /*13ed0*/  BRA `(.L_x_4294) ;  /* 0xffffff3c00d07947 */ /* 0x000fea000383ffff */
.L_x_4299:
[----:B-1----:R-:W-:-:S04]  /*13ee0*/  IMAD.U32 R3, RZ, RZ, UR5 ;  /* 0x00000005ff037e24 */ /* 0x002fc8000f8e00ff */
[----:B------:R1:W2:Y:S03]  /*13ef0*/  SYNCS.PHASECHK.TRANS64.TRYWAIT P1, [R3+URZ+0x30850], R0 ;  /* 0x03085000030075a7 */ /* 0x0002a6000802017f */
[----:B--2---:R-:W-:Y:S05]  /*13f00*/  @!P1 NANOSLEEP.SYNCS 0x989680 ;  /* 0x009896800000995d */ /* 0x004fea0003900000 */
[----:B------:R-:W2:Y:S02]  /*13f10*/  @!P1 SYNCS.PHASECHK.TRANS64 P1, [R3+URZ+0x30850], R0 ;  /* 0x03085000030095a7 */ /* 0x000ea4000802007f */
[----:B--2---:R-:W-:Y:S05]  /*13f20*/  @!P1 BRA `(.L_x_4299) ;  /* 0xfffffffc00ec9947 */ /* 0x004fea000383ffff */
[----:B------:R-:W-:Y:S05]  /*13f30*/  BRA `(.L_x_4298) ;  /* 0xffffff4800607947 */ /* 0x000fea000383ffff */
.L_x_4307:
[----:B-1----:R-:W-:-:S04]  /*13f40*/  IMAD.U32 R5, RZ, RZ, UR39 ;  /* 0x00000027ff057e24 */ /* 0x002fc8000f8e00ff */
[----:B------:R1:W2:Y:S03]  /*13f50*/  SYNCS.PHASECHK.TRANS64.TRYWAIT P1, [R5+URZ+0x30830], R0 ;  /* 0x03083000050075a7 */ /* 0x0002a6000802017f */
[----:B--2---:R-:W-:Y:S05]  /*13f60*/  @!P1 NANOSLEEP.SYNCS 0x989680 ;  /* 0x009896800000995d */ /* 0x004fea0003900000 */
[----:B------:R-:W2:Y:S02]  /*13f70*/  @!P1 SYNCS.PHASECHK.TRANS64 P1, [R5+URZ+0x30830], R0 ;  /* 0x03083000050095a7 */ /* 0x000ea4000802007f */
[----:B--2---:R-:W-:Y:S05]  /*13f80*/  @!P1 BRA `(.L_x_4307) ;  /* 0xfffffffc00ec9947 */ /* 0x004fea000383ffff */
[----:B------:R-:W-:Y:S05]  /*13f90*/  BRA `(.L_x_4306) ;  /* 0xffffff5c00287947 */ /* 0x000fea000383ffff */
.L_x_4311:
[----:B-1----:R-:W-:-:S04]  /*13fa0*/  IMAD.U32 R3, RZ, RZ, UR5 ;  /* 0x00000005ff037e24 */ /* 0x002fc8000f8e00ff */
[----:B------:R1:W2:Y:S03]  /*13fb0*/  SYNCS.PHASECHK.TRANS64.TRYWAIT P1, [R3+URZ+0x30850], R0 ;  /* 0x03085000030075a7 */ /* 0x0002a6000802017f */
[----:B--2---:R-:W-:Y:S05]  /*13fc0*/  @!P1 NANOSLEEP.SYNCS 0x989680 ;  /* 0x009896800000995d */ /* 0x004fea0003900000 */
[----:B------:R-:W2:Y:S02]  /*13fd0*/  @!P1 SYNCS.PHASECHK.TRANS64 P1, [R3+URZ+0x30850], R0 ;  /* 0x03085000030095a7 */ /* 0x000ea4000802007f */
[----:B--2---:R-:W-:Y:S05]  /*13fe0*/  @!P1 BRA `(.L_x_4311) ;  /* 0xfffffffc00ec9947 */ /* 0x004fea000383ffff */
[----:B------:R-:W-:Y:S05]  /*13ff0*/  BRA `(.L_x_4310) ;  /* 0xffffff6400b87947 */ /* 0x000fea000383ffff */
.L_x_4326:
[----:B-1----:R-:W-:-:S04]  /*14000*/  IMAD.U32 R3, RZ, RZ, UR5 ;  /* 0x00000005ff037e24 */ /* 0x002fc8000f8e00ff */
[----:B------:R1:W2:Y:S03]  /*14010*/  SYNCS.PHASECHK.TRANS64.TRYWAIT P1, [R3+URZ+0x30850], R2 ;  /* 0x03085002030075a7 */ /* 0x0002a6000802017f */
[----:B--2---:R-:W-:Y:S05]  /*14020*/  @!P1 NANOSLEEP.SYNCS 0x989680 ;  /* 0x009896800000995d */ /* 0x004fea0003900000 */
[----:B------:R-:W2:Y:S02]  /*14030*/  @!P1 SYNCS.PHASECHK.TRANS64 P1, [R3+URZ+0x30850], R2 ;  /* 0x03085002030095a7 */ /* 0x000ea4000802007f */
[----:B--2---:R-:W-:Y:S05]  /*14040*/  @!P1 BRA `(.L_x_4326) ;  /* 0xfffffffc00ec9947 */ /* 0x004fea000383ffff */
[----:B------:R-:W-:Y:S05]  /*14050*/  BRA `(.L_x_4325) ;  /* 0xffffff9000c07947 */ /* 0x000fea000383ffff */
.L_x_4344:
[----:B------:R-:W-:Y:S02]  /*14060*/  IMAD.MOV.U32 R13, RZ, RZ, R18 ;  /* 0x000000ffff0d7224 */ /* 0x000fe400078e0012 */
[----:B------:R-:W-:Y:S02]  /*14070*/  IMAD.MOV.U32 R12, RZ, RZ, RZ ;  /* 0x000000ffff0c7224 */ /* 0x000fe400078e00ff */
[----:B------:R-:W-:Y:S02]  /*14080*/  IMAD.MOV.U32 R11, RZ, RZ, 0x1f ;  /* 0x0000001fff0b7424 */ /* 0x000fe400078e00ff */
[----:B------:R-:W-:-:S07]  /*14090*/  IMAD.MOV.U32 R15, RZ, RZ, -0x1 ;  /* 0xffffffffff0f7424 */ /* 0x000fce00078e00ff */
[----:B-----5:R-:W-:Y:S05]  /*140a0*/  WARPSYNC.COLLECTIVE R15, `(.L_x_4385) ;  /* 0x000000000f087348 */ /* 0x020fea0003c00000 */
[----:B------:R0:W1:Y:S02]  /*140b0*/  SHFL.IDX P6, R14, R13, R12, R11 ;  /* 0x0000000c0d0e7389 */ /* 0x00006400000c000b */
[----:B01---5:R-:W-:Y:S01]  /*140c0*/  ENDCOLLECTIVE ;  /* 0x000000000000791b */ /* 0x023fe20003800000 */
.L_x_4385:
[----:B------:R-:W-:Y:S05]  /*140d0*/  BRA `(.L_x_4386) ;  /* 0xffffffcc00707947 */ /* 0x000fea000383ffff */
.L_x_4346:
[----:B0-----:R-:W-:-:S04]  /*140e0*/  IMAD.U32 R3, RZ, RZ, UR48 ;  /* 0x00000030ff037e24 */ /* 0x001fc8000f8e00ff */
[----:B------:R0:W1:Y:S03]  /*140f0*/  SYNCS.PHASECHK.TRANS64.TRYWAIT P0, [R3+URZ+0x30840], R2 ;  /* 0x03084002030075a7 */ /* 0x000066000800017f */
[----:B-1----:R-:W-:Y:S05]  /*14100*/  @!P0 NANOSLEEP.SYNCS 0x989680 ;  /* 0x009896800000895d */ /* 0x002fea0003900000 */
[----:B------:R-:W1:Y:S02]  /*14110*/  @!P0 SYNCS.PHASECHK.TRANS64 P0, [R3+URZ+0x30840], R2 ;  /* 0x03084002030085a7 */ /* 0x000e64000800007f */
[----:B-1----:R-:W-:Y:S05]  /*14120*/  @!P0 BRA `(.L_x_4346) ;  /* 0xfffffffc00ec8947 */ /* 0x002fea000383ffff */
[----:B------:R-:W-:Y:S05]  /*14130*/  BRA `(.L_x_4387) ;  /* 0xffffffd000007947 */ /* 0x000fea000383ffff */
.L_x_4347:
        /* <DEDUP_REMOVED lines=8> */
.L_x_4389:
[----:B------:R-:W-:Y:S05]  /*141c0*/  BSYNC B0 ;  /* 0x0000000000007941 */ /* 0x000fea0003800000 */
.L_x_4388:
[----:B------:R-:W-:Y:S01]  /*141d0*/  IMAD.MOV.U32 R13, RZ, RZ, R0 ;  /* 0x000000ffff0d7224 */ /* 0x000fe200078e0000 */
[----:B------:R-:W-:Y:S01]  /*141e0*/  @P0 LEA R9, R30, UR48, 0x1 ;  /* 0x000000301e090c11 */ /* 0x000fe2000f8e08ff */
[----:B------:R-:W-:Y:S02]  /*141f0*/  IMAD.MOV.U32 R12, RZ, RZ, RZ ;  /* 0x000000ffff0c7224 */ /* 0x000fe400078e00ff */
[----:B------:R-:W-:Y:S02]  /*14200*/  IMAD.MOV.U32 R11, RZ, RZ, 0x181f ;  /* 0x0000181fff0b7424 */ /* 0x000fe400078e00ff */
[----:B------:R-:W-:Y:S02]  /*14210*/  IMAD.MOV.U32 R15, RZ, RZ, -0x1 ;  /* 0xffffffffff0f7424 */ /* 0x000fe400078e00ff */
[----:B------:R-:W-:-:S07]  /*14220*/  IMAD.MOV.U32 R3, RZ, RZ, R14 ;  /* 0x000000ffff037224 */ /* 0x000fce00078e000e */
[----:B------:R-:W-:Y:S05]  /*14230*/  WARPSYNC.COLLECTIVE R15, `(.L_x_4390) ;  /* 0x000000000f087348 */ /* 0x000fea0003c00000 */
[----:B------:R0:W1:Y:S02]  /*14240*/  SHFL.IDX P6, R14, R13, R12, R11 ;  /* 0x0000000c0d0e7389 */ /* 0x00006400000c000b */
[----:B01----:R-:W-:Y:S01]  /*14250*/  ENDCOLLECTIVE ;  /* 0x000000000000791b */ /* 0x003fe20003800000 */
.L_x_4390:
[----:B------:R-:W-:Y:S02]  /*14260*/  IMAD.MOV.U32 R13, RZ, RZ, R7 ;  /* 0x000000ffff0d7224 */ /* 0x000fe400078e0007 */
[----:B------:R-:W-:Y:S02]  /*14270*/  IMAD.MOV.U32 R12, RZ, RZ, 0x1 ;  /* 0x00000001ff0c7424 */ /* 0x000fe400078e00ff */
[----:B------:R-:W-:-:S07]  /*14280*/  IMAD.MOV.U32 R2, RZ, RZ, R14 ;  /* 0x000000ffff027224 */ /* 0x000fce00078e000e */
[----:B------:R-:W-:Y:S05]  /*14290*/  WARPSYNC.COLLECTIVE R15, `(.L_x_4391) ;  /* 0x000000000f087348 */ /* 0x000fea0003c00000 */
[----:B------:R0:W1:Y:S02]  /*142a0*/  SHFL.IDX P6, R14, R13, R12, R11 ;  /* 0x0000000c0d0e7389 */ /* 0x00006400000c000b */
[----:B01----:R-:W-:Y:S01]  /*142b0*/  ENDCOLLECTIVE ;  /* 0x000000000000791b */ /* 0x003fe20003800000 */
.L_x_4391:
        /* <DEDUP_REMOVED lines=13> */
.L_x_4392:
[----:B------:R-:W-:Y:S01]  /*14390*/  @P0 LEA R21, R30, UR48, 0x1 ;  /* 0x000000301e150c11 */ /* 0x000fe2000f8e08ff */
[----:B------:R-:W-:Y:S02]  /*143a0*/  IMAD.MOV.U32 R13, RZ, RZ, R7 ;  /* 0x000000ffff0d7224 */ /* 0x000fe400078e0007 */
[----:B------:R-:W-:Y:S02]  /*143b0*/  IMAD.MOV.U32 R12, RZ, RZ, 0x2 ;  /* 0x00000002ff0c7424 */ /* 0x000fe400078e00ff */
[----:B------:R-:W-:-:S07]  /*143c0*/  IMAD.MOV.U32 R4, RZ, RZ, R14 ;  /* 0x000000ffff047224 */ /* 0x000fce00078e000e */
[----:B------:R-:W-:Y:S05]  /*143d0*/  WARPSYNC.COLLECTIVE R15, `(.L_x_4393) ;  /* 0x000000000f087348 */ /* 0x000fea0003c00000 */
[----:B------:R0:W1:Y:S02]  /*143e0*/  SHFL.IDX P6, R14, R13, R12, R11 ;  /* 0x0000000c0d0e7389 */ /* 0x00006400000c000b */
[----:B01----:R-:W-:Y:S01]  /*143f0*/  ENDCOLLECTIVE ;  /* 0x000000000000791b */ /* 0x003fe20003800000 */
.L_x_4393:
        /* <DEDUP_REMOVED lines=13> */
.L_x_4394:
[----:B------:R-:W-:Y:S01]  /*144d0*/  IMAD.MOV.U32 R3, RZ, RZ, R8 ;  /* 0x000000ffff037224 */ /* 0x000fe200078e0008 */
[----:B------:R-:W-:Y:S01]  /*144e0*/  @P0 LEA R25, R30, UR48, 0x1 ;  /* 0x000000301e190c11 */ /* 0x000fe2000f8e08ff */
[----:B------:R-:W-:Y:S02]  /*144f0*/  IMAD.MOV.U32 R13, RZ, RZ, R7 ;  /* 0x000000ffff0d7224 */ /* 0x000fe400078e0007 */
[----:B------:R-:W-:Y:S02]  /*14500*/  IMAD.MOV.U32 R12, RZ, RZ, 0x3 ;  /* 0x00000003ff0c7424 */ /* 0x000fe400078e00ff */
[----:B------:R-:W-:-:S07]  /*14510*/  IMAD.MOV.U32 R2, RZ, RZ, R14 ;  /* 0x000000ffff027224 */ /* 0x000fce00078e000e */
[----:B------:R-:W-:Y:S05]  /*14520*/  WARPSYNC.COLLECTIVE R15, `(.L_x_4395) ;  /* 0x000000000f087348 */ /* 0x000fea0003c00000 */
[----:B------:R0:W1:Y:S02]  /*14530*/  SHFL.IDX P6, R14, R13, R12, R11 ;  /* 0x0000000c0d0e7389 */ /* 0x00006400000c000b */
[----:B01----:R-:W-:Y:S01]  /*14540*/  ENDCOLLECTIVE ;  /* 0x000000000000791b */ /* 0x003fe20003800000 */
.L_x_4395:
        /* <DEDUP_REMOVED lines=13> */
.L_x_4396:
        /* <DEDUP_REMOVED lines=8> */
.L_x_4397:
[----:B------:R-:W-:-:S04]  /*146a0*/  IMAD.MOV.U32 R4, RZ, RZ, R10 ;  /* 0x000000ffff047224 */ /* 0x000fc800078e000a */
        /* <DEDUP_REMOVED lines=13> */
.L_x_4398:
        /* <DEDUP_REMOVED lines=8> */
.L_x_4399:
        /* <DEDUP_REMOVED lines=12> */
.L_x_4400:
[----:B------:R-:W-:Y:S05]  /*148c0*/  BRA `(.L_x_4401) ;  /* 0xffffffcc00647947 */ /* 0x000fea000383ffff */
.L_x_4350:
[----:B------:R-:W-:Y:S02]  /*148d0*/  IMAD.MOV.U32 R13, RZ, RZ, R8 ;  /* 0x000000ffff0d7224 */ /* 0x000fe400078e0008 */
[----:B------:R-:W-:Y:S02]  /*148e0*/  IMAD.MOV.U32 R12, RZ, RZ, RZ ;  /* 0x000000ffff0c7224 */ /* 0x000fe400078e00ff */
[----:B------:R-:W-:Y:S02]  /*148f0*/  IMAD.MOV.U32 R11, RZ, RZ, 0x181f ;  /* 0x0000181fff0b7424 */ /* 0x000fe400078e00ff */
[----:B------:R-:W-:Y:S02]  /*14900*/  IMAD.MOV.U32 R15, RZ, RZ, -0x1 ;  /* 0xffffffffff0f7424 */ /* 0x000fe400078e00ff */
[----:B------:R-:W-:-:S07]  /*14910*/  VIADD R7, R27, UR42 ;  /* 0x0000002a1b077c36 */ /* 0x000fce0008000000 */
[----:B------:R-:W-:Y:S05]  /*14920*/  WARPSYNC.COLLECTIVE R15, `(.L_x_4402) ;  /* 0x000000000f087348 */ /* 0x000fea0003c00000 */
[----:B------:R0:W1:Y:S02]  /*14930*/  SHFL.IDX P6, R14, R13, R12, R11 ;  /* 0x0000000c0d0e7389 */ /* 0x00006400000c000b */
[----:B01----:R-:W-:Y:S01]  /*14940*/  ENDCOLLECTIVE ;  /* 0x000000000000791b */ /* 0x003fe20003800000 */
.L_x_4402:
[----:B------:R-:W-:Y:S02]  /*14950*/  VIADD R5, R7, 0x10 ;  /* 0x0000001007057836 */ /* 0x000fe40000000000 */
[----:B------:R-:W-:Y:S02]  /*14960*/  IMAD.MOV.U32 R13, RZ, RZ, R6 ;  /* 0x000000ffff0d7224 */ /* 0x000fe400078e0006 */
[----:B------:R-:W-:-:S07]  /*14970*/  IMAD.MOV.U32 R3, RZ, RZ, R14 ;  /* 0x000000ffff037224 */ /* 0x000fce00078e000e */
[----:B------:R-:W-:Y:S05]  /*14980*/  WARPSYNC.COLLECTIVE R15, `(.L_x_4403) ;  /* 0x000000000f087348 */ /* 0x000fea0003c00000 */
[----:B------:R0:W1:Y:S02]  /*14990*/  SHFL.IDX P6, R14, R13, R12, R11 ;  /* 0x0000000c0d0e7389 */ /* 0x00006400000c000b */
[----:B01----:R-:W-:Y:S01]  /*149a0*/  ENDCOLLECTIVE ;  /* 0x000000000000791b */ /* 0x003fe20003800000 */
.L_x_4403:
        /* <DEDUP_REMOVED lines=10> */
.L_x_4404:
        /* <DEDUP_REMOVED lines=8> */
[----:B------:R-:W-:Y:S01]  /*14ad0*/  ISETP.GE.AND P1, PT, R5, R0, PT ;  /* 0x000000000500720c */ /* 0x000fe20003f26270 */
[----:B------:R-:W-:-:S12]  /*14ae0*/  IMAD.MOV.U32 R5, RZ, RZ, R14 ;  /* 0x000000ffff057224 */ /* 0x000fd800078e000e */
[----:B0-----:R-:W-:Y:S05]  /*14af0*/  WARPSYNC.COLLECTIVE R15, `(.L_x_4405) ;  /* 0x000000000f087348 */ /* 0x001fea0003c00000 */
[----:B------:R1:W2:Y:S02]  /*14b00*/  SHFL.IDX P6, R14, R13, R12, R11 ;  /* 0x0000000c0d0e7389 */ /* 0x0002a400000c000b */
[----:B012---:R-:W-:Y:S01]  /*14b10*/  ENDCOLLECTIVE ;  /* 0x000000000000791b */ /* 0x007fe20003800000 */
.L_x_4405:
        /* <DEDUP_REMOVED lines=8> */
.L_x_4406:
        /* <DEDUP_REMOVED lines=13> */
.L_x_4407:
        /* <DEDUP_REMOVED lines=8> */
.L_x_4408:
        /* <DEDUP_REMOVED lines=13> */
.L_x_4409:
        /* <DEDUP_REMOVED lines=8> */
.L_x_4410:
        /* <DEDUP_REMOVED lines=13> */
.L_x_4411:
        /* <DEDUP_REMOVED lines=8> */
.L_x_4412:
        /* <DEDUP_REMOVED lines=13> */
.L_x_4413:
        /* <DEDUP_REMOVED lines=8> */
.L_x_4414:
        /* <DEDUP_REMOVED lines=13> */
.L_x_4415:
[----:B------:R-:W-:Y:S01]  /*151b0*/  @!P1 LEA R9, R30, UR48, 0x1 ;  /* 0x000000301e099c11 */ /* 0x000fe2000f8e08ff */
[----:B------:R-:W-:Y:S02]  /*151c0*/  IMAD.MOV.U32 R13, RZ, RZ, R8 ;  /* 0x000000ffff0d7224 */ /* 0x000fe400078e0008 */
[----:B------:R-:W-:Y:S02]  /*151d0*/  IMAD.MOV.U32 R12, RZ, RZ, 0x7 ;  /* 0x00000007ff0c7424 */ /* 0x000fe400078e00ff */
[----:B------:R-:W-:-:S07]  /*151e0*/  IMAD.MOV.U32 R2, RZ, RZ, R14 ;  /* 0x000000ffff027224 */ /* 0x000fce00078e000e */
[----:B------:R-:W-:Y:S05]  /*151f0*/  WARPSYNC.COLLECTIVE R15, `(.L_x_4416) ;  /* 0x000000000f087348 */ /* 0x000fea0003c00000 */
[----:B------:R0:W1:Y:S02]  /*15200*/  SHFL.IDX P6, R14, R13, R12, R11 ;  /* 0x0000000c0d0e7389 */ /* 0x00006400000c000b */
[----:B01----:R-:W-:Y:S01]  /*15210*/  ENDCOLLECTIVE ;  /* 0x000000000000791b */ /* 0x003fe20003800000 */
.L_x_4416:
        /* <DEDUP_REMOVED lines=12> */
.L_x_4417:
[----:B------:R-:W-:Y:S05]  /*152e0*/  BRA `(.L_x_4418) ;  /* 0xffffffcc00507947 */ /* 0x000fea000383ffff */
.L_x_4353:
[----:B0-----:R-:W-:-:S04]  /*152f0*/  IMAD.U32 R3, RZ, RZ, UR48 ;  /* 0x00000030ff037e24 */ /* 0x001fc8000f8e00ff */
[----:B------:R0:W1:Y:S03]  /*15300*/  SYNCS.PHASECHK.TRANS64.TRYWAIT P0, [R3+URZ+0x30820], R0 ;  /* 0x03082000030075a7 */ /* 0x000066000800017f */
[----:B-1----:R-:W-:Y:S05]  /*15310*/  @!P0 NANOSLEEP.SYNCS 0x989680 ;  /* 0x009896800000895d */ /* 0x002fea0003900000 */
[----:B------:R-:W1:Y:S02]  /*15320*/  @!P0 SYNCS.PHASECHK.TRANS64 P0, [R3+URZ+0x30820], R0 ;  /* 0x03082000030085a7 */ /* 0x000e64000800007f */
[----:B-1----:R-:W-:Y:S05]  /*15330*/  @!P0 BRA `(.L_x_4353) ;  /* 0xfffffffc00ec8947 */ /* 0x002fea000383ffff */
[----:B------:R-:W-:Y:S05]  /*15340*/  BRA `(.L_x_4419) ;  /* 0xffffffcc009c7947 */ /* 0x000fea000383ffff */
.L_x_4357:
[----:B0-----:R0:W1:Y:S02]  /*15350*/  SYNCS.PHASECHK.TRANS64.TRYWAIT P0, [R19+URZ+0x30840], R2 ;  /* 0x03084002130075a7 */ /* 0x001064000800017f */
[----:B-1----:R-:W-:Y:S05]  /*15360*/  @!P0 NANOSLEEP.SYNCS 0x989680 ;  /* 0x009896800000895d */ /* 0x002fea0003900000 */
[----:B------:R-:W1:Y:S02]  /*15370*/  @!P0 SYNCS.PHASECHK.TRANS64 P0, [R19+URZ+0x30840], R2 ;  /* 0x03084002130085a7 */ /* 0x000e64000800007f */
[----:B-1----:R-:W-:Y:S05]  /*15380*/  @!P0 BRA `(.L_x_4357) ;  /* 0xfffffffc00f08947 */ /* 0x002fea000383ffff */
[----:B------:R-:W-:Y:S05]  /*15390*/  BRA `(.L_x_4420) ;  /* 0xffffffd000847947 */ /* 0x000fea000383ffff */
.L_x_4358:
        /* <DEDUP_REMOVED lines=8> */
.L_x_4422:
[----:B------:R-:W-:Y:S05]  /*15420*/  BSYNC B1 ;  /* 0x0000000000017941 */ /* 0x000fea0003800000 */
.L_x_4421:
[----:B------:R-:W-:Y:S01]  /*15430*/  IMAD.MOV.U32 R13, RZ, RZ, R21 ;  /* 0x000000ffff0d7224 */ /* 0x000fe200078e0015 */
[----:B------:R-:W-:Y:S01]  /*15440*/  P2R R6, PR, RZ, 0x2 ;  /* 0x00000002ff067803 */ /* 0x000fe20000000000 */
[----:B------:R-:W-:Y:S01]  /*15450*/  IMAD.MOV.U32 R12, RZ, RZ, RZ ;  /* 0x000000ffff0c7224 */ /* 0x000fe200078e00ff */
[----:B------:R-:W-:Y:S01]  /*15460*/  LOP3.LUT P1, RZ, R16, 0x4, RZ, 0xc0, !PT ;  /* 0x0000000410ff7812 */ /* 0x000fe2000782c0ff */
[----:B------:R-:W-:Y:S01]  /*15470*/  IMAD.MOV.U32 R11, RZ, RZ, 0x181f ;  /* 0x0000181fff0b7424 */ /* 0x000fe200078e00ff */
[----:B------:R-:W-:Y:S01]  /*15480*/  LEA R22, R22, UR48, 0x1 ;  /* 0x0000003016167c11 */ /* 0x000fe2000f8e08ff */
[----:B------:R-:W-:Y:S02]  /*15490*/  IMAD.MOV.U32 R15, RZ, RZ, -0x1 ;  /* 0xffffffffff0f7424 */ /* 0x000fe400078e00ff */
[----:B------:R-:W-:Y:S02]  /*154a0*/  IMAD.MOV.U32 R3, RZ, RZ, R14 ;  /* 0x000000ffff037224 */ /* 0x000fe400078e000e */
[----:B------:R-:W-:-:S07]  /*154b0*/  IMAD.SHL.U32 R8, R23, 0x2, RZ ;  /* 0x0000000217087824 */ /* 0x000fce00078e00ff */
[----:B------:R-:W-:Y:S05]  /*154c0*/  WARPSYNC.COLLECTIVE R15, `(.L_x_4423) ;  /* 0x000000000f087348 */ /* 0x000fea0003c00000 */
[----:B------:R0:W1:Y:S02]  /*154d0*/  SHFL.IDX P6, R14, R13, R12, R11 ;  /* 0x0000000c0d0e7389 */ /* 0x00006400000c000b */
[----:B01----:R-:W-:Y:S01]  /*154e0*/  ENDCOLLECTIVE ;  /* 0x000000000000791b */ /* 0x003fe20003800000 */
.L_x_4423:
[----:B------:R-:W-:Y:S02]  /*154f0*/  IMAD.MOV.U32 R13, RZ, RZ, R24 ;  /* 0x000000ffff0d7224 */ /* 0x000fe400078e0018 */
[----:B------:R-:W-:Y:S01]  /*15500*/  IMAD.MOV.U32 R12, RZ, RZ, 0x1 ;  /* 0x00000001ff0c7424 */ /* 0x000fe200078e00ff */
[----:B------:R-:W-:-:S13]  /*15510*/  IADD3 R2, P0, R14, R8, RZ ;  /* 0x000000080e027210 */ /* 0x000fda0007f1e0ff */
[----:B------:R-:W-:Y:S05]  /*15520*/  WARPSYNC.COLLECTIVE R15, `(.L_x_4424) ;  /* 0x000000000f087348 */ /* 0x000fea0003c00000 */
[----:B------:R0:W1:Y:S02]  /*15530*/  SHFL.IDX P6, R14, R13, R12, R11 ;  /* 0x0000000c0d0e7389 */ /* 0x00006400000c000b */
[----:B01----:R-:W-:Y:S01]  /*15540*/  ENDCOLLECTIVE ;  /* 0x000000000000791b */ /* 0x003fe20003800000 */
.L_x_4424:
        /* <DEDUP_REMOVED lines=12> */
.L_x_4425:
[----:B------:R-:W-:Y:S02]  /*15610*/  IMAD.MOV.U32 R13, RZ, RZ, R24 ;  /* 0x000000ffff0d7224 */ /* 0x000fe400078e0018 */
[----:B------:R-:W-:Y:S01]  /*15620*/  IMAD.MOV.U32 R12, RZ, RZ, 0x2 ;  /* 0x00000002ff0c7424 */ /* 0x000fe200078e00ff */
[----:B------:R-:W-:-:S13]  /*15630*/  IADD3 R2, P0, R14, R8, RZ ;  /* 0x000000080e027210 */ /* 0x000fda0007f1e0ff */
[----:B------:R-:W-:Y:S05]  /*15640*/  WARPSYNC.COLLECTIVE R15, `(.L_x_4426) ;  /* 0x000000000f087348 */ /* 0x000fea0003c00000 */
[----:B------:R0:W1:Y:S02]  /*15650*/  SHFL.IDX P6, R14, R13, R12, R11 ;  /* 0x0000000c0d0e7389 */ /* 0x00006400000c000b */
[----:B01----:R-:W-:Y:S01]  /*15660*/  ENDCOLLECTIVE ;  /* 0x000000000000791b */ /* 0x003fe20003800000 */
.L_x_4426:
        /* <DEDUP_REMOVED lines=12> */
.L_x_4427:
[----:B------:R-:W-:Y:S02]  /*15730*/  IMAD.MOV.U32 R13, RZ, RZ, R24 ;  /* 0x000000ffff0d7224 */ /* 0x000fe400078e0018 */
[----:B------:R-:W-:Y:S02]  /*15740*/  IMAD.MOV.U32 R12, RZ, RZ, 0x3 ;  /* 0x00000003ff0c7424 */ /* 0x000fe400078e00ff */
[----:B------:R-:W-:-:S07]  /*15750*/  IMAD.MOV.U32 R10, RZ, RZ, R14 ;  /* 0x000000ffff0a7224 */ /* 0x000fce00078e000e */
[----:B------:R-:W-:Y:S05]  /*15760*/  WARPSYNC.COLLECTIVE R15, `(.L_x_4428) ;  /* 0x000000000f087348 */ /* 0x000fea0003c00000 */
[----:B------:R0:W1:Y:S02]  /*15770*/  SHFL.IDX P6, R14, R13, R12, R11 ;  /* 0x0000000c0d0e7389 */ /* 0x00006400000c000b */
[----:B01----:R-:W-:Y:S01]  /*15780*/  ENDCOLLECTIVE ;  /* 0x000000000000791b */ /* 0x003fe20003800000 */
.L_x_4428:
        /* <DEDUP_REMOVED lines=13> */
.L_x_4429:
[----:B------:R-:W-:Y:S02]  /*15860*/  IMAD.MOV.U32 R13, RZ, RZ, R24 ;  /* 0x000000ffff0d7224 */ /* 0x000fe400078e0018 */
[----:B------:R-:W-:Y:S02]  /*15870*/  IMAD.MOV.U32 R12, RZ, RZ, 0x4 ;  /* 0x00000004ff0c7424 */ /* 0x000fe400078e00ff */
[----:B------:R-:W-:-:S07]  /*15880*/  IMAD.MOV.U32 R2, RZ, RZ, R14 ;  /* 0x000000ffff027224 */ /* 0x000fce00078e000e */
[----:B------:R-:W-:Y:S05]  /*15890*/  WARPSYNC.COLLECTIVE R15, `(.L_x_4430) ;  /* 0x000000000f087348 */ /* 0x000fea0003c00000 */
[----:B------:R0:W1:Y:S02]  /*158a0*/  SHFL.IDX P6, R14, R13, R12, R11 ;  /* 0x0000000c0d0e7389 */ /* 0x00006400000c000b */
[----:B01----:R-:W-:Y:S01]  /*158b0*/  ENDCOLLECTIVE ;  /* 0x000000000000791b */ /* 0x003fe20003800000 */
.L_x_4430:
        /* <DEDUP_REMOVED lines=13> */
.L_x_4431:
[----:B------:R-:W-:Y:S02]  /*15990*/  IMAD.MOV.U32 R13, RZ, RZ, R24 ;  /* 0x000000ffff0d7224 */ /* 0x000fe400078e0018 */
[----:B------:R-:W-:Y:S02]  /*159a0*/  IMAD.MOV.U32 R12, RZ, RZ, 0x5 ;  /* 0x00000005ff0c7424 */ /* 0x000fe400078e00ff */
[----:B------:R-:W-:-:S07]  /*159b0*/  IMAD.MOV.U32 R2, RZ, RZ, R14 ;  /* 0x000000ffff027224 */ /* 0x000fce00078e000e */
[----:B------:R-:W-:Y:S05]  /*159c0*/  WARPSYNC.COLLECTIVE R15, `(.L_x_4432) ;  /* 0x000000000f087348 */ /* 0x000fea0003c00000 */
[----:B------:R0:W1:Y:S02]  /*159d0*/  SHFL.IDX P6, R14, R13, R12, R11 ;  /* 0x0000000c0d0e7389 */ /* 0x00006400000c000b */
[----:B01----:R-:W-:Y:S01]  /*159e0*/  ENDCOLLECTIVE ;  /* 0x000000000000791b */ /* 0x003fe20003800000 */
.L_x_4432:
        /* <DEDUP_REMOVED lines=8> */
[----:B------:R0:W-:Y:S04]  /*15a70*/  LDGSTS.E.BYPASS.LTC128B.128 [R22+0x23400], desc[UR36][R2.64+0x80], !P5 ;  /* 0x2340008002167fae */ /* 0x0001e8000e901d64 */
[----:B------:R0:W-:Y:S01]  /*15a80*/  LDGSTS.E.BYPASS.LTC128B.128 [R22+0x26400], desc[UR36][R2.64+0x100], !P4 ;  /* 0x2640010002167fae */ /* 0x0001e2000e101d64 */
[----:B------:R-:W-:-:S07]  /*15a90*/  IMAD.MOV.U32 R24, RZ, RZ, R14 ;  /* 0x000000ffff187224 */ /* 0x000fce00078e000e */
[----:B0-----:R-:W-:Y:S05]  /*15aa0*/  WARPSYNC.COLLECTIVE R15, `(.L_x_4433) ;  /* 0x000000000f087348 */ /* 0x001fea0003c00000 */
[----:B------:R1:W2:Y:S02]  /*15ab0*/  SHFL.IDX P6, R14, R13, R12, R11 ;  /* 0x0000000c0d0e7389 */ /* 0x0002a400000c000b */
[----:B012---:R-:W-:Y:S01]  /*15ac0*/  ENDCOLLECTIVE ;  /* 0x000000000000791b */ /* 0x007fe20003800000 */
.L_x_4433:
[----:B------:R-:W-:Y:S05]  /*15ad0*/  BRA `(.L_x_4434) ;  /* 0xffffffcc00d07947 */ /* 0x000fea000383ffff */
.L_x_4363:
[----:B0-----:R0:W2:Y:S02]  /*15ae0*/  SYNCS.PHASECHK.TRANS64.TRYWAIT P0, [R6+URZ+0x30860], R3 ;  /* 0x03086003060075a7 */ /* 0x0010a4000800017f */
[----:B--2---:R-:W-:Y:S05]  /*15af0*/  @!P0 NANOSLEEP.SYNCS 0x989680 ;  /* 0x009896800000895d */ /* 0x004fea0003900000 */
[----:B------:R-:W2:Y:S02]  /*15b00*/  @!P0 SYNCS.PHASECHK.TRANS64 P0, [R6+URZ+0x30860], R3 ;  /* 0x03086003060085a7 */ /* 0x000ea4000800007f */
[----:B--2---:R-:W-:Y:S05]  /*15b10*/  @!P0 BRA `(.L_x_4363) ;  /* 0xfffffffc00f08947 */ /* 0x004fea000383ffff */
[----:B------:R-:W-:Y:S05]  /*15b20*/  BRA `(.L_x_4435) ;  /* 0xffffffd000347947 */ /* 0x000fea000383ffff */
.L_x_4364:
[----:B------:R-:W-:Y:S01]  /*15b30*/  BSSY B1, `(.L_x_4436) ;  /* 0x0000008000017945 */ /* 0x000fe20003800000 */
[----:B------:R-:W-:Y:S02]  /*15b40*/  IMAD.MOV.U32 R13, RZ, RZ, R18 ;  /* 0x000000ffff0d7224 */ /* 0x000fe400078e0012 */
[----:B------:R-:W-:Y:S02]  /*15b50*/  IMAD.MOV.U32 R12, RZ, RZ, RZ ;  /* 0x000000ffff0c7224 */ /* 0x000fe400078e00ff */
[----:B------:R-:W-:Y:S02]  /*15b60*/  IMAD.MOV.U32 R11, RZ, RZ, 0x181f ;  /* 0x0000181fff0b7424 */ /* 0x000fe400078e00ff */
[----:B------:R-:W-:-:S07]  /*15b70*/  IMAD.MOV.U32 R15, RZ, RZ, -0x1 ;  /* 0xffffffffff0f7424 */ /* 0x000fce00078e00ff */
[----:B01----:R-:W-:Y:S05]  /*15b80*/  WARPSYNC.COLLECTIVE R15, `(.L_x_4437) ;  /* 0x000000000f087348 */ /* 0x003fea0003c00000 */
[----:B------:R2:W3:Y:S02]  /*15b90*/  SHFL.IDX P6, R14, R13, R12, R11 ;  /* 0x0000000c0d0e7389 */ /* 0x0004e400000c000b */
[----:B0123--:R-:W-:Y:S01]  /*15ba0*/  ENDCOLLECTIVE ;  /* 0x000000000000791b */ /* 0x00ffe20003800000 */
.L_x_4437:
[----:B------:R-:W-:Y:S05]  /*15bb0*/  BSYNC B1 ;  /* 0x0000000000017941 */ /* 0x000fea0003800000 */
.L_x_4436:
[----:B------:R-:W-:Y:S01]  /*15bc0*/  IMAD.MOV.U32 R13, RZ, RZ, R17 ;  /* 0x000000ffff0d7224 */ /* 0x000fe200078e0011 */
[----:B------:R-:W-:Y:S01]  /*15bd0*/  LEA R7, R7, UR48, 0x1 ;  /* 0x0000003007077c11 */ /* 0x000fe2000f8e08ff */
[----:B------:R-:W-:Y:S02]  /*15be0*/  IMAD.MOV.U32 R12, RZ, RZ, RZ ;  /* 0x000000ffff0c7224 */ /* 0x000fe400078e00ff */
[----:B------:R-:W-:Y:S02]  /*15bf0*/  IMAD.MOV.U32 R11, RZ, RZ, 0x181f ;  /* 0x0000181fff0b7424 */ /* 0x000fe400078e00ff */
[----:B------:R-:W-:Y:S02]  /*15c00*/  IMAD.MOV.U32 R15, RZ, RZ, -0x1 ;  /* 0xffffffffff0f7424 */ /* 0x000fe400078e00ff */
[----:B------:R-:W-:-:S07]  /*15c10*/  IMAD.MOV.U32 R3, RZ, RZ, R14 ;  /* 0x000000ffff037224 */ /* 0x000fce00078e000e */
[----:B------:R-:W-:Y:S05]  /*15c20*/  WARPSYNC.COLLECTIVE R15, `(.L_x_4438) ;  /* 0x000000000f087348 */ /* 0x000fea0003c00000 */
[----:B------:R0:W1:Y:S02]  /*15c30*/  SHFL.IDX P6, R14, R13, R12, R11 ;  /* 0x0000000c0d0e7389 */ /* 0x00006400000c000b */
[----:B01----:R-:W-:Y:S01]  /*15c40*/  ENDCOLLECTIVE ;  /* 0x000000000000791b */ /* 0x003fe20003800000 */
.L_x_4438:
[----:B------:R-:W-:Y:S02]  /*15c50*/  IMAD.MOV.U32 R13, RZ, RZ, R18 ;  /* 0x000000ffff0d7224 */ /* 0x000fe400078e0012 */
[----:B------:R-:W-:Y:S01]  /*15c60*/  IMAD.MOV.U32 R12, RZ, RZ, 0x1 ;  /* 0x00000001ff0c7424 */ /* 0x000fe200078e00ff */
[----:B------:R-:W-:-:S13]  /*15c70*/  IADD3 R2, P0, R14, R9, RZ ;  /* 0x000000090e027210 */ /* 0x000fda0007f1e0ff */
[----:B------:R-:W-:Y:S05]  /*15c80*/  WARPSYNC.COLLECTIVE R15, `(.L_x_4439) ;  /* 0x000000000f087348 */ /* 0x000fea0003c00000 */
[----:B------:R0:W1:Y:S02]  /*15c90*/  SHFL.IDX P6, R14, R13, R12, R11 ;  /* 0x0000000c0d0e7389 */ /* 0x00006400000c000b */
[----:B01----:R-:W-:Y:S01]  /*15ca0*/  ENDCOLLECTIVE ;  /* 0x000000000000791b */ /* 0x003fe20003800000 */
.L_x_4439:
        /* <DEDUP_REMOVED lines=12> */
.L_x_4440:
        /* <DEDUP_REMOVED lines=12> */
.L_x_4441:
        /* <DEDUP_REMOVED lines=12> */
.L_x_4442:
        /* <DEDUP_REMOVED lines=12> */
.L_x_4443:
        /* <DEDUP_REMOVED lines=12> */
.L_x_4444:
        /* <DEDUP_REMOVED lines=12> */
.L_x_4445:
        /* <DEDUP_REMOVED lines=12> */
.L_x_4446:
        /* <DEDUP_REMOVED lines=12> */
.L_x_4447:
        /* <DEDUP_REMOVED lines=12> */
.L_x_4448:
[----:B------:R-:W-:Y:S01]  /*16370*/  @!PT LDS RZ, [RZ] ;  /* 0x00000000fffff984 */ /* 0x000fe20000000800 */
[----:B------:R-:W-:Y:S01]  /*16380*/  @!PT LDS RZ, [RZ] ;  /* 0x00000000fffff984 */ /* 0x000fe20000000800 */
[----:B------:R-:W-:Y:S01]  /*16390*/  @!PT LDS RZ, [RZ] ;  /* 0x00000000fffff984 */ /* 0x000fe20000000800 */
[----:B------:R2:W-:Y:S01]  /*163a0*/  LDGSTS.E.BYPASS.LTC128B.128 [R7+0x5400], desc[UR36][R2.64+0x80], !P0 ;  /* 0x0540008002077fae */ /* 0x0005e2000c101d64 */
[----:B------:R-:W-:-:S13]  /*163b0*/  ISETP.LT.OR P0, PT, R0, 0x41, P1 ;  /* 0x000000410000780c */ /* 0x000fda0000f01670 */
[----:B------:R2:W-:Y:S01]  /*163c0*/  LDGSTS.E.BYPASS.LTC128B.128 [R7+0x8400], desc[UR36][R2.64+0x100], !P0 ;  /* 0x0840010002077fae */ /* 0x0005e2000c101d64 */
[----:B------:R-:W-:Y:S05]  /*163d0*/  BRA `(.L_x_4449) ;  /* 0xffffffc800f07947 */ /* 0x000fea000383ffff */
.L_x_4370:
[----:B0-----:R0:W1:Y:S02]  /*163e0*/  SYNCS.PHASECHK.TRANS64.TRYWAIT P0, [R0+URZ+0x30860], R3 ;  /* 0x03086003000075a7 */ /* 0x001064000800017f */
[----:B-1----:R-:W-:Y:S05]  /*163f0*/  @!P0 NANOSLEEP.SYNCS 0x989680 ;  /* 0x009896800000895d */ /* 0x002fea0003900000 */
[----:B------:R-:W1:Y:S02]  /*16400*/  @!P0 SYNCS.PHASECHK.TRANS64 P0, [R0+URZ+0x30860], R3 ;  /* 0x03086003000085a7 */ /* 0x000e64000800007f */
[----:B-1----:R-:W-:Y:S05]  /*16410*/  @!P0 BRA `(.L_x_4370) ;  /* 0xfffffffc00f08947 */ /* 0x002fea000383ffff */
[----:B------:R-:W-:Y:S05]  /*16420*/  BRA `(.L_x_4450) ;  /* 0xffffffcc00ec7947 */ /* 0x000fea000383ffff */
.L_x_4371:
        /* <DEDUP_REMOVED lines=8> */
.L_x_4452:
[----:B------:R-:W-:Y:S05]  /*164b0*/  BSYNC B0 ;  /* 0x0000000000007941 */ /* 0x000fea0003800000 */
.L_x_4451:
        /* <DEDUP_REMOVED lines=9> */
.L_x_4453:
[----:B------:R-:W-:Y:S02]  /*16550*/  ULDC UR4, c[0x0][0x2f4] ;  /* 0x0000bd0000047ab9 */ /* 0x000fe40000000800 */
[----:B------:R-:W-:Y:S02]  /*16560*/  ISETP.GE.AND P1, PT, R34, UR4, PT ;  /* 0x0000000422007c0c */ /* 0x000fe4000bf26270 */
[----:B------:R-:W-:Y:S02]  /*16570*/  ISETP.GE.AND P0, PT, R33, UR4, PT ;  /* 0x0000000421007c0c */ /* 0x000fe4000bf06270 */
[----:B------:R-:W-:Y:S02]  /*16580*/  ISETP.GE.AND P2, PT, R23, UR4, PT ;  /* 0x0000000417007c0c */ /* 0x000fe4000bf46270 */
[C---:B------:R-:W-:Y:S02]  /*16590*/  ISETP.LT.OR P4, PT, R5.reuse, 0x1, P1 ;  /* 0x000000010500780c */ /* 0x040fe40000f81670 */
        /* <DEDUP_REMOVED lines=8> */
.L_x_4454:
        /* <DEDUP_REMOVED lines=15> */
.L_x_4455:
[----:B------:R-:W-:Y:S02]  /*16710*/  IMAD.MOV.U32 R3, RZ, RZ, R6 ;  /* 0x000000ffff037224 */ /* 0x000fe400078e0006 */
[----:B------:R-:W-:Y:S02]  /*16720*/  IMAD.MOV.U32 R13, RZ, RZ, R18 ;  /* 0x000000ffff0d7224 */ /* 0x000fe400078e0012 */
[----:B------:R-:W-:Y:S02]  /*16730*/  IMAD.MOV.U32 R12, RZ, RZ, 0x2 ;  /* 0x00000002ff0c7424 */ /* 0x000fe400078e00ff */
[----:B------:R-:W-:-:S07]  /*16740*/  IMAD.MOV.U32 R2, RZ, RZ, R14 ;  /* 0x000000ffff027224 */ /* 0x000fce00078e000e */
[----:B------:R-:W-:Y:S05]  /*16750*/  WARPSYNC.COLLECTIVE R15, `(.L_x_4456) ;  /* 0x000000000f087348 */ /* 0x000fea0003c00000 */
[----:B------:R0:W1:Y:S02]  /*16760*/  SHFL.IDX P6, R14, R13, R12, R11 ;  /* 0x0000000c0d0e7389 */ /* 0x00006400000c000b */
[----:B01----:R-:W-:Y:S01]  /*16770*/  ENDCOLLECTIVE ;  /* 0x000000000000791b */ /* 0x003fe20003800000 */
.L_x_4456:
        /* <DEDUP_REMOVED lines=15> */
.L_x_4457:
[----:B------:R-:W-:Y:S02]  /*16870*/  IMAD.MOV.U32 R3, RZ, RZ, R7 ;  /* 0x000000ffff037224 */ /* 0x000fe400078e0007 */
[----:B------:R-:W-:Y:S02]  /*16880*/  IMAD.MOV.U32 R13, RZ, RZ, R18 ;  /* 0x000000ffff0d7224 */ /* 0x000fe400078e0012 */
[----:B------:R-:W-:Y:S02]  /*16890*/  IMAD.MOV.U32 R12, RZ, RZ, 0x3 ;  /* 0x00000003ff0c7424 */ /* 0x000fe400078e00ff */
[----:B------:R-:W-:-:S07]  /*168a0*/  IMAD.MOV.U32 R8, RZ, RZ, R14 ;  /* 0x000000ffff087224 */ /* 0x000fce00078e000e */
[----:B------:R-:W-:Y:S05]  /*168b0*/  WARPSYNC.COLLECTIVE R15, `(.L_x_4458) ;  /* 0x000000000f087348 */ /* 0x000fea0003c00000 */
[----:B------:R0:W1:Y:S02]  /*168c0*/  SHFL.IDX P6, R14, R13, R12, R11 ;  /* 0x0000000c0d0e7389 */ /* 0x00006400000c000b */
[----:B01----:R-:W-:Y:S01]  /*168d0*/  ENDCOLLECTIVE ;  /* 0x000000000000791b */ /* 0x003fe20003800000 */
.L_x_4458:
[----:B------:R-:W-:-:S04]  /*168e0*/  IMAD.MOV.U32 R2, RZ, RZ, R8 ;  /* 0x000000ffff027224 */ /* 0x000fc800078e0008 */
[----:B------:R-:W-:-:S05]  /*168f0*/  IMAD.WIDE.U32 R2, R23, 0x2, R2 ;  /* 0x0000000217027825 */ /* 0x000fca00078e0002 */
[----:B------:R-:W-:Y:S01]  /*16900*/  @!PT LDS RZ, [RZ] ;  /* 0x00000000fffff984 */ /* 0x000fe20000000800 */
[----:B------:R-:W-:Y:S01]  /*16910*/  @!PT LDS RZ, [RZ] ;  /* 0x00000000fffff984 */ /* 0x000fe20000000800 */
[----:B------:R-:W-:Y:S01]  /*16920*/  @!PT LDS RZ, [RZ] ;  /* 0x00000000fffff984 */ /* 0x000fe20000000800 */
[----:B------:R0:W-:Y:S01]  /*16930*/  LDGSTS.E.BYPASS.LTC128B.128 [R4+0x1400], desc[UR36][R2.64], !P3 ;  /* 0x0140000002047fae */ /* 0x0001e2000d901d64 */
[C---:B------:R-:W-:Y:S01]  /*16940*/  ISETP.LT.OR P3, PT, R5.reuse, 0x31, P2 ;  /* 0x000000310500780c */ /* 0x040fe20001761670 */
[----:B------:R-:W-:Y:S02]  /*16950*/  IMAD.MOV.U32 R13, RZ, RZ, R17 ;  /* 0x000000ffff0d7224 */ /* 0x000fe400078e0011 */
        /* <DEDUP_REMOVED lines=8> */
.L_x_4459:
[----:B------:R-:W-:Y:S02]  /*169e0*/  IMAD.MOV.U32 R3, RZ, RZ, R6 ;  /* 0x000000ffff037224 */ /* 0x000fe400078e0006 */
[----:B------:R-:W-:Y:S02]  /*169f0*/  IMAD.MOV.U32 R6, RZ, RZ, RZ ;  /* 0x000000ffff067224 */ /* 0x000fe400078e00ff */
[----:B------:R-:W-:Y:S02]  /*16a00*/  IMAD.MOV.U32 R13, RZ, RZ, R18 ;  /* 0x000000ffff0d7224 */ /* 0x000fe400078e0012 */
[----:B------:R-:W-:Y:S02]  /*16a10*/  IMAD.MOV.U32 R12, RZ, RZ, 0x4 ;  /* 0x00000004ff0c7424 */ /* 0x000fe400078e00ff */
[----:B------:R-:W-:-:S07]  /*16a20*/  IMAD.MOV.U32 R2, RZ, RZ, R14 ;  /* 0x000000ffff027224 */ /* 0x000fce00078e000e */
[----:B------:R-:W-:Y:S05]  /*16a30*/  WARPSYNC.COLLECTIVE R15, `(.L_x_4460) ;  /* 0x000000000f087348 */ /* 0x000fea0003c00000 */
[----:B------:R0:W1:Y:S02]  /*16a40*/  SHFL.IDX P6, R14, R13, R12, R11 ;  /* 0x0000000c0d0e7389 */ /* 0x00006400000c000b */
[----:B01----:R-:W-:Y:S01]  /*16a50*/  ENDCOLLECTIVE ;  /* 0x000000000000791b */ /* 0x003fe20003800000 */
.L_x_4460:
        /* <DEDUP_REMOVED lines=15> */
.L_x_4461:
[----:B------:R-:W-:Y:S02]  /*16b50*/  IMAD.MOV.U32 R3, RZ, RZ, R7 ;  /* 0x000000ffff037224 */ /* 0x000fe400078e0007 */
[----:B------:R-:W-:Y:S02]  /*16b60*/  IMAD.MOV.U32 R13, RZ, RZ, R18 ;  /* 0x000000ffff0d7224 */ /* 0x000fe400078e0012 */
[----:B------:R-:W-:Y:S02]  /*16b70*/  IMAD.MOV.U32 R12, RZ, RZ, 0x5 ;  /* 0x00000005ff0c7424 */ /* 0x000fe400078e00ff */
[----:B------:R-:W-:-:S07]  /*16b80*/  IMAD.MOV.U32 R8, RZ, RZ, R14 ;  /* 0x000000ffff087224 */ /* 0x000fce00078e000e */
[----:B------:R-:W-:Y:S05]  /*16b90*/  WARPSYNC.COLLECTIVE R15, `(.L_x_4462) ;  /* 0x000000000f087348 */ /* 0x000fea0003c00000 */
[----:B------:R0:W1:Y:S02]  /*16ba0*/  SHFL.IDX P6, R14, R13, R12, R11 ;  /* 0x0000000c0d0e7389 */ /* 0x00006400000c000b */
[----:B01----:R-:W-:Y:S01]  /*16bb0*/  ENDCOLLECTIVE ;  /* 0x000000000000791b */ /* 0x003fe20003800000 */
.L_x_4462:
        /* <DEDUP_REMOVED lines=13> */
.L_x_4463:
[----:B------:R-:W-:Y:S05]  /*16c90*/  BRA `(.L_x_4464) ;  /* 0xffffffc800d07947 */ /* 0x000fea000383ffff */
.L_x_4374:
[----:B0-----:R0:W1:Y:S02]  /*16ca0*/  SYNCS.PHASECHK.TRANS64.TRYWAIT P0, [R7+URZ+0x30820], R6 ;  /* 0x03082006070075a7 */ /* 0x001064000800017f */
[----:B-1----:R-:W-:Y:S05]  /*16cb0*/  @!P0 NANOSLEEP.SYNCS 0x989680 ;  /* 0x009896800000895d */ /* 0x002fea0003900000 */
[----:B------:R-:W1:Y:S02]  /*16cc0*/  @!P0 SYNCS.PHASECHK.TRANS64 P0, [R7+URZ+0x30820], R6 ;  /* 0x03082006070085a7 */ /* 0x000e64000800007f */
[----:B-1----:R-:W-:Y:S05]  /*16cd0*/  @!P0 BRA `(.L_x_4374) ;  /* 0xfffffffc00f08947 */ /* 0x002fea000383ffff */
[----:B------:R-:W-:Y:S05]  /*16ce0*/  BRA `(.L_x_4465) ;  /* 0xffffffcc004c7947 */ /* 0x000fea000383ffff */
.L_x_4375:
        /* <DEDUP_REMOVED lines=8> */
[----:B0----5:R-:W-:Y:S05]  /*16d70*/  WARPSYNC.COLLECTIVE R15, `(.L_x_4467) ;  /* 0x000000000f087348 */ /* 0x021fea0003c00000 */
[----:B------:R1:W2:Y:S02]  /*16d80*/  SHFL.IDX P6, R14, R13, R12, R11 ;  /* 0x0000000c0d0e7389 */ /* 0x0002a400000c000b */
[----:B012--5:R-:W-:Y:S01]  /*16d90*/  ENDCOLLECTIVE ;  /* 0x000000000000791b */ /* 0x027fe20003800000 */
.L_x_4467:
[----:B------:R-:W-:Y:S05]  /*16da0*/  BSYNC B0 ;  /* 0x0000000000007941 */ /* 0x000fea0003800000 */
.L_x_4466:
[----:B------:R-:W-:Y:S05]  /*16db0*/  BRA `(.L_x_4468) ;  /* 0xffffffcc00307947 */ /* 0x000fea000383ffff */
.L_x_4376:
[----:B------:R-:W-:Y:S01]  /*16dc0*/  BSSY B0, `(.L_x_4469) ;  /* 0x0000006000007945 */ /* 0x000fe20003800000 */
[----:B------:R-:W-:-:S07]  /*16dd0*/  IMAD.MOV.U32 R15, RZ, RZ, -0x1 ;  /* 0xffffffffff0f7424 */ /* 0x000fce00078e00ff */
[----:B01---5:R-:W-:Y:S05]  /*16de0*/  WARPSYNC.COLLECTIVE R15, `(.L_x_4470) ;  /* 0x000000000f0c7348 */ /* 0x023fea0003c00000 */
[----:B------:R-:W-:Y:S02]  /*16df0*/  ELECT P6, UR62, PT ;  /* 0x00000000003e782f */ /* 0x000fe400038c0000 */
[----:B------:R-:W-:Y:S01]  /*16e00*/  MOV R14, UR62 ;  /* 0x0000003e000e7c02 */ /* 0x000fe20008000f00 */
[----:B01---5:R-:W-:Y:S10]  /*16e10*/  ENDCOLLECTIVE ;  /* 0x000000000000791b */ /* 0x023ff40003800000 */
.L_x_4470:
[----:B------:R-:W-:Y:S05]  /*16e20*/  BSYNC B0 ;  /* 0x0000000000007941 */ /* 0x000fea0003800000 */
.L_x_4469:
[----:B------:R-:W-:Y:S05]  /*16e30*/  BRA `(.L_x_4471) ;  /* 0xffffffcc00247947 */ /* 0x000fea000383ffff */
.L_x_4378:
[----:B-1----:R1:W2:Y:S02]  /*16e40*/  SYNCS.PHASECHK.TRANS64.TRYWAIT P1, [R5+URZ+0x30840], R2 ;  /* 0x03084002050075a7 */ /* 0x0022a4000802017f */
[----:B--2---:R-:W-:Y:S05]  /*16e50*/  @!P1 NANOSLEEP.SYNCS 0x989680 ;  /* 0x009896800000995d */ /* 0x004fea0003900000 */
[----:B------:R-:W2:Y:S02]  /*16e60*/  @!P1 SYNCS.PHASECHK.TRANS64 P1, [R5+URZ+0x30840], R2 ;  /* 0x03084002050095a7 */ /* 0x000ea4000802007f */
[----:B--2---:R-:W-:Y:S05]  /*16e70*/  @!P1 BRA `(.L_x_4378) ;  /* 0xfffffffc00f09947 */ /* 0x004fea000383ffff */
[----:B------:R-:W-:Y:S05]  /*16e80*/  BRA `(.L_x_4472) ;  /* 0xffffffcc004c7947 */ /* 0x000fea000383ffff */
.L_x_4380:
[----:B0-----:R0:W2:Y:S02]  /*16e90*/  SYNCS.PHASECHK.TRANS64.TRYWAIT P1, [R7+URZ+0x30840], R0 ;  /* 0x03084000070075a7 */ /* 0x0010a4000802017f */
[----:B--2---:R-:W-:Y:S05]  /*16ea0*/  @!P1 NANOSLEEP.SYNCS 0x989680 ;  /* 0x009896800000995d */ /* 0x004fea0003900000 */
[----:B------:R-:W2:Y:S02]  /*16eb0*/  @!P1 SYNCS.PHASECHK.TRANS64 P1, [R7+URZ+0x30840], R0 ;  /* 0x03084000070095a7 */ /* 0x000ea4000802007f */
[----:B--2---:R-:W-:Y:S05]  /*16ec0*/  @!P1 BRA `(.L_x_4380) ;  /* 0xfffffffc00f09947 */ /* 0x004fea000383ffff */
[----:B------:R-:W-:Y:S05]  /*16ed0*/  BRA `(.L_x_4473) ;  /* 0xffffffcc00587947 */ /* 0x000fea000383ffff */
.L_x_4382:
[----:B--2---:R2:W3:Y:S02]  /*16ee0*/  SYNCS.PHASECHK.TRANS64.TRYWAIT P1, [R5+URZ+0x30860], R2 ;  /* 0x03086002050075a7 */ /* 0x0044e4000802017f */
[----:B---3--:R-:W-:Y:S05]  /*16ef0*/  @!P1 NANOSLEEP.SYNCS 0x989680 ;  /* 0x009896800000995d */ /* 0x008fea0003900000 */
[----:B------:R-:W3:Y:S02]  /*16f00*/  @!P1 SYNCS.PHASECHK.TRANS64 P1, [R5+URZ+0x30860], R2 ;  /* 0x03086002050095a7 */ /* 0x000ee4000802007f */
[----:B---3--:R-:W-:Y:S05]  /*16f10*/  @!P1 BRA `(.L_x_4382) ;  /* 0xfffffffc00f09947 */ /* 0x008fea000383ffff */
[----:B------:R-:W-:Y:S05]  /*16f20*/  BRA `(.L_x_4474) ;  /* 0xffffffcc00547947 */ /* 0x000fea000383ffff */
.L_x_4475:
        /* <DEDUP_REMOVED lines=13> */
.L_x_15981:


//--------------------- .text._ZN7cutlass13device_kernelIN5flash11enable_sm90INS1_16FlashAttnFwdSm90INS1_25CollectiveMainloopFwdSm90ILi2EN4cute5tupleIJNS5_1CILi1EEES8_S8_EEENS6_IJNS7_ILi128EEENS7_ILi96EEENS7_ILi192EEEEEELi192ENS_6half_tEfNS_4arch4Sm90ELb0ELb1ELb0ELb1ELb1ELb0ELb0ELb1ELb1ELb1ELb1ELb0EEENS1_21CollectiveEpilogueFwdINS6_IJSA_SC_SB_EEES9_SE_SG_Li256ELb1ELb1ELb1ELb0EEENS1_36VarlenDynamicPersistentTileSchedulerILi128ELi96ELi256ELi128ELb1ELb1ELb1ELb1ELb0ELb1EEEEEEEEEvNT_6ParamsE --------------------------
	.section	.text._ZN7cutlass13device_kernelIN5flash11enable_sm90INS1_16FlashAttnFwdSm90INS1_25CollectiveMainloopFwdSm90ILi2EN4cute5tupleIJNS5_1CILi1EEES8_S8_EEENS6_IJNS7_ILi128EEENS7_ILi96EEENS7_ILi192EEEEEELi192ENS_6half_tEfNS_4arch4Sm90ELb0ELb1ELb0ELb1ELb1ELb0ELb0ELb1ELb1ELb1ELb1ELb0EEENS1_21CollectiveEpilogueFwdINS6_IJSA_SC_SB_EEES9_SE_SG_Li256ELb1ELb1ELb1ELb0EEENS1_36VarlenDynamicPersistentTileSchedulerILi128ELi96ELi256ELi128ELb1ELb1ELb1ELb1ELb0ELb1EEEEEEEEEvNT_6ParamsE,"ax",@progbits
	.align	128
.text._ZN7cutlass13device_kernelIN5flash11enable_sm90INS1_16FlashAttnFwdSm90INS1_25CollectiveMainloopFwdSm90ILi2EN4cute5tupleIJNS5_1CILi1EEES8_S8_EEENS6_IJNS7_ILi128EEENS7_ILi96EEENS7_ILi192EEEEEELi192ENS_6half_tEfNS_4arch4Sm90ELb0ELb1ELb0ELb1ELb1ELb0ELb0ELb1ELb1ELb1ELb1ELb0EEENS1_21CollectiveEpilogueFwdINS6_IJSA_SC_SB_EEES9_SE_SG_Li256ELb1ELb1ELb1ELb0EEENS1_36VarlenDynamicPersistentTileSchedulerILi128ELi96ELi256ELi128ELb1ELb1ELb1ELb1ELb0ELb1EEEEEEEEEvNT_6ParamsE:
        .type           _ZN7cutlass13device_kernelIN5flash11enable_sm90INS1_16FlashAttnFwdSm90INS1_25CollectiveMainloopFwdSm90ILi2EN4cute5tupleIJNS5_1CILi1EEES8_S8_EEENS6_IJNS7_ILi128EEENS7_ILi96EEENS7_ILi192EEEEEELi192ENS_6half_tEfNS_4arch4Sm90ELb0ELb1ELb0ELb1ELb1ELb0ELb0ELb1ELb1ELb1ELb1ELb0EEENS1_21CollectiveEpilogueFwdINS6_IJSA_SC_SB_EEES9_SE_SG_Li256ELb1ELb1ELb1ELb0EEENS1_36VarlenDynamicPersistentTileSchedulerILi128ELi96ELi256ELi128ELb1ELb1ELb1ELb1ELb0ELb1EEEEEEEEEvNT_6ParamsE,@function
        .size           _ZN7cutlass13device_kernelIN5flash11enable_sm90INS1_16FlashAttnFwdSm90INS1_25CollectiveMainloopFwdSm90ILi2EN4cute5tupleIJNS5_1CILi1EEES8_S8_EEENS6_IJNS7_ILi128EEENS7_ILi96EEENS7_ILi192EEEEEELi192ENS_6half_tEfNS_4arch4Sm90ELb0ELb1ELb0ELb1ELb1ELb0ELb0ELb1ELb1ELb1ELb1ELb0EEENS1_21CollectiveEpilogueFwdINS6_IJSA_SC_SB_EEES9_SE_SG_Li256ELb1ELb1ELb1ELb0EEENS1_36VarlenDynamicPersistentTileSchedulerILi128ELi96ELi256ELi128ELb1ELb1ELb1ELb1ELb0ELb1EEEEEEEEEvNT_6ParamsE,(.L_x_15982 - _ZN7cutlass13device_kernelIN5flash11enable_sm90INS1_16FlashAttnFwdSm90INS1_25CollectiveMainloopFwdSm90ILi2EN4cute5tupleIJNS5_1CILi1EEES8_S8_EEENS6_IJNS7_ILi128EEENS7_ILi96EEENS7_ILi192EEEEEELi192ENS_6half_tEfNS_4arch4Sm90ELb0ELb1ELb0ELb1ELb1ELb0ELb0ELb1ELb1ELb1ELb1ELb0EEENS1_21CollectiveEpilogueFwdINS6_IJSA_SC_SB_EEES9_SE_SG_Li256ELb1ELb1ELb1ELb0EEENS1_36VarlenDynamicPersistentTileSchedulerILi128ELi96ELi256ELi128ELb1ELb1ELb1ELb1ELb0ELb1EEEEEEEEEvNT_6ParamsE)
        .other          _ZN7cutlass13device_kernelIN5flash11enable_sm90INS1_16FlashAttnFwdSm90INS1_25CollectiveMainloopFwdSm90ILi2EN4cute5tupleIJNS5_1CILi1EEES8_S8_EEENS6_IJNS7_ILi128EEENS7_ILi96EEENS7_ILi192EEEEEELi192ENS_6half_tEfNS_4arch4Sm90ELb0ELb1ELb0ELb1ELb1ELb0ELb0ELb1ELb1ELb1ELb1ELb0EEENS1_21CollectiveEpilogueFwdINS6_IJSA_SC_SB_EEES9_SE_SG_Li256ELb1ELb1ELb1ELb0EEENS1_36VarlenDynamicPersistentTileSchedulerILi128ELi96ELi256ELi128ELb1ELb1ELb1ELb1ELb0ELb1EEEEEEEEEvNT_6ParamsE,@"STO_CUDA_ENTRY STV_DEFAULT"
_ZN7cutlass13device_kernelIN5flash11enable_sm90INS1_16FlashAttnFwdSm90INS1_25CollectiveMainloopFwdSm90ILi2EN4cute5tupleIJNS5_1CILi1EEES8_S8_EEENS6_IJNS7_ILi128EEENS7_ILi96EEENS7_ILi192EEEEEELi192ENS_6half_tEfNS_4arch4Sm90ELb0ELb1ELb0ELb1ELb1ELb0ELb0ELb1ELb1ELb1ELb1ELb0EEENS1_21CollectiveEpilogueFwdINS6_IJSA_SC_SB_EEES9_SE_SG_Li256ELb1ELb1ELb1ELb0EEENS1_36VarlenDynamicPersistentTileSchedulerILi128ELi96ELi256ELi128ELb1ELb1ELb1ELb1ELb0ELb1EEEEEEEEEvNT_6ParamsE:
        /* <DEDUP_REMOVED lines=45> */
.L_x_4476:
        /* <DEDUP_REMOVED lines=22> */
.L_x_4477:
        /* <DEDUP_REMOVED lines=18> */
.L_x_4478:
        /* <DEDUP_REMOVED lines=22> */
.L_x_4479:
        /* <DEDUP_REMOVED lines=23> */
.L_x_4480:
        /* <DEDUP_REMOVED lines=10> */
.L_x_4482:
        /* <DEDUP_REMOVED lines=66> */
[----:B------:R-:W-:Y:S02]  /*0ce0*/  VIADD R218, R19, 0x8 ;  /* 0x0000000813da7836 */ /* 0x000fe40000000000 */
[----:B------:R-:W-:Y:S02]  /*0cf0*/  IMAD R7, R7, 0x10, R10 ;  /* 0x0000001007077824 */ /* 0x000fe400078e020a */
[----:B------:R-:W-:Y:S02]  /*0d00*/  VIADD R217, R19, 0x80 ;  /* 0x0000008013d97836 */ /* 0x000fe40000000000 */
[----:B------:R-:W-:-:S02]  /*0d10*/  IMAD R5, R2, 0x40, R7 ;  /* 0x0000004002057824 */ /* 0x000fc400078e0207 */
[----:B------:R-:W-:Y:S01]  /*0d20*/  IMAD.U32 R2, RZ, RZ, UR4 ;  /* 0x00000004ff027e24 */ /* 0x000fe2000f8e00ff */
[----:B------:R-:W-:Y:S01]  /*0d30*/  UMOV UR4, URZ ;  /* 0x0000003f00047c82 */ /* 0x000fe20008000000 */
[C---:B------:R-:W-:Y:S01]  /*0d40*/  VIADD R216, R19.reuse, 0x88 ;  /* 0x0000008813d87836 */ /* 0x040fe20000000000 */
[----:B------:R-:W-:Y:S01]  /*0d50*/  STL [R1+0xc], R5 ;  /* 0x00000c0501007387 */ /* 0x000fe20000100800 */
        /* <DEDUP_REMOVED lines=13> */
[----:B0-----:R-:W-:Y:S01]  /*0e30*/  SHF.R.S32.HI R2, RZ, 0x1f, R218 ;  /* 0x0000001fff027819 */ /* 0x001fe200000114da */
        /* <DEDUP_REMOVED lines=14> */
[----:B------:R-:W-:Y:S02]  /*0f20*/  VIADD R196, R19, 0x78 ;  /* 0x0000007813c47836 */ /* 0x000fe40000000000 */
[----:B------:R-:W-:-:S07]  /*0f30*/  IMAD R192, R4, 0x8, R5 ;  /* 0x0000000804c07824 */ /* 0x000fce00078e0205 */
.L_x_4594:
[----:B------:R-:W-:Y:S01]  /*0f40*/  ULDC.64 UR8, c[0x0][0xa28] ;  /* 0x00028a0000087ab9 */ /* 0x000fe20000000a00 */
[----:B0-23--:R-:W0:Y:S01]  /*0f50*/  LDC.64 R8, c[0x0][0x418] ;  /* 0x00010600ff087b82 */ /* 0x00de220000000a00 */
[----:B------:R-:W-:Y:S01]  /*0f60*/  UISETP.NE.U32.AND UP0, UPT, UR8, URZ, UPT ;  /* 0x0000003f0800728c */ /* 0x000fe2000bf05070 */
[----:B----4-:R-:W-:-:S03]  /*0f70*/  IMAD.MOV.U32 R6, RZ, RZ, RZ ;  /* 0x000000ffff067224 */ /* 0x010fc600078e00ff */
[----:B------:R-:W-:-:S03]  /*0f80*/  UISETP.NE.AND.EX UP0, UPT, UR9, URZ, UPT, UP0 ;  /* 0x0000003f0900728c */ /* 0x000fc6000bf05300 */
[----:B------:R-:W-:Y:S01]  /*0f90*/  ULDC.64 UR8, c[0x0][0xa18] ;  /* 0x0002860000087ab9 */ /* 0x000fe20000000a00 */
[----:B-1----:R-:W1:Y:S01]  /*0fa0*/  LDC R0, c[0x0][0x424] ;  /* 0x00010900ff007b82 */ /* 0x002e620000000800 */
[----:B------:R-:W-:Y:S01]  /*0fb0*/  UISETP.NE.U32.AND UP1, UPT, UR8, URZ, UPT ;  /* 0x0000003f0800728c */ /* 0x000fe2000bf25070 */
[----:B------:R-:W-:-:S03]  /*0fc0*/  PLOP3.LUT P0, PT, PT, PT, UP0, 0x80, 0x0 ;  /* 0x000000000000781c */ /* 0x000fc60003f0f008 */
[----:B------:R-:W-:-:S03]  /*0fd0*/  UISETP.NE.AND.EX UP1, UPT, UR9, URZ, UPT, UP1 ;  /* 0x0000003f0900728c */ /* 0x000fc6000bf25310 */
[----:B------:R-:W-:Y:S01]  /*0fe0*/  @UP0 ULDC.64 UR8, c[0x0][0xa28] ;  /* 0x00028a0000080ab9 */ /* 0x000fe20000000a00 */
[----:B------:R-:W2:Y:S01]  /*0ff0*/  LDC R17, c[0x0][0x2f0] ;  /* 0x0000bc00ff117b82 */ /* 0x000ea20000000800 */
[----:B------:R-:W-:Y:S01]  /*1000*/  @UP0 UIMAD.WIDE UR8, UR7, 0x4, UR8 ;  /* 0x00000004070808a5 */ /* 0x000fe2000f8e0208 */
[----:B------:R-:W-:-:S05]  /*1010*/  PLOP3.LUT P2, PT, PT, PT, UP1, 0x80, 0x0 ;  /* 0x000000000000781c */ /* 0x000fca0003f4f018 */
[----:B------:R-:W-:Y:S01]  /*1020*/  @UP1 ULDC.64 UR10, c[0x0][0xa18] ;  /* 0x00028600000a1ab9 */ /* 0x000fe20000000a00 */
[----:B------:R-:W-:Y:S02]  /*1030*/  IMAD.U32 R2, RZ, RZ, UR8 ;  /* 0x00000008ff027e24 */ /* 0x000fe4000f8e00ff */
[----:B------:R-:W-:Y:S01]  /*1040*/  IMAD.U32 R3, RZ, RZ, UR9 ;  /* 0x00000009ff037e24 */ /* 0x000fe2000f8e00ff */
[----:B------:R-:W-:Y:S02]  /*1050*/  @UP1 UIMAD.WIDE UR8, UR7, 0x4, UR10 ;  /* 0x00000004070818a5 */ /* 0x000fe4000f8e020a */
[----:B------:R-:W-:Y:S02]  /*1060*/  ULOP3.LUT UR4, UR5, 0xffff, URZ, 0xc0, !UPT ;  /* 0x0000ffff05047892 */ /* 0x000fe4000f8ec03f */
[----:B------:R3:W5:Y:S02]  /*1070*/  @P0 LDG.E R6, desc[UR36][R2.64] ;  /* 0x0000002402060981 */ /* 0x000764000c1e1900 */
[----:B------:R-:W-:-:S02]  /*1080*/  IMAD.U32 R4, RZ, RZ, UR8 ;  /* 0x00000008ff047e24 */ /* 0x000fc4000f8e00ff */
[----:B------:R-:W-:Y:S01]  /*1090*/  IMAD.U32 R5, RZ, RZ, UR9 ;  /* 0x00000009ff057e24 */ /* 0x000fe2000f8e00ff */
[----:B------:R-:W-:-:S04]  /*10a0*/  ULDC.64 UR8, c[0x0][0xa20] ;  /* 0x0002880000087ab9 */ /* 0x000fc80000000a00 */
[----:B------:R3:W5:Y:S01]  /*10b0*/  @P2 LDG.E R18, desc[UR36][R4.64] ;  /* 0x0000002404122981 */ /* 0x000762000c1e1900 */
[----:B0-----:R-:W-:Y:S01]  /*10c0*/  ISETP.NE.U32.AND P0, PT, R8, RZ, PT ;  /* 0x000000ff0800720c */ /* 0x001fe20003f05070 */
[----:B------:R-:W-:Y:S01]  /*10d0*/  IMAD.U32 R209, RZ, RZ, UR4 ;  /* 0x00000004ffd17e24 */ /* 0x000fe2000f8e00ff */
[----:B------:R-:W-:Y:S02]  /*10e0*/  ISETP.NE.U32.AND P1, PT, RZ, UR8, PT ;  /* 0x00000008ff007c0c */ /* 0x000fe4000bf25070 */
[----:B------:R-:W-:Y:S02]  /*10f0*/  ISETP.NE.AND.EX P0, PT, R9, RZ, PT, P0 ;  /* 0x000000ff0900720c */ /* 0x000fe40003f05300 */
[----:B------:R-:W-:Y:S02]  /*1100*/  ISETP.NE.AND.EX P1, PT, RZ, UR9, PT, P1 ;  /* 0x00000009ff007c0c */ /* 0x000fe4000bf25310 */
[----:B-1----:R-:W-:Y:S01]  /*1110*/  SEL R0, R0, 0x1, P0 ;  /* 0x0000000100007807 */ /* 0x002fe20000000000 */
[----:B---3--:R-:W-:Y:S10]  /*1120*/  @P2 BRA `(.L_x_4483) ;  /* 0x0000000000302947 */ /* 0x008ff40003800000 */
[----:B------:R-:W-:Y:S01]  /*1130*/  ULDC.64 UR8, c[0x0][0xa00] ;  /* 0x0002800000087ab9 */ /* 0x000fe20000000a00 */
[----:B-----5:R-:W0:Y:S01]  /*1140*/  LDC R18, c[0x0][0x288] ;  /* 0x0000a200ff127b82 */ /* 0x020e220000000800 */
[----:B------:R-:W-:-:S04]  /*1150*/  ISETP.NE.U32.AND P0, PT, RZ, UR8, PT ;  /* 0x00000008ff007c0c */ /* 0x000fc8000bf05070 */
[----:B------:R-:W-:-:S13]  /*1160*/  ISETP.NE.AND.EX P0, PT, RZ, UR9, PT, P0 ;  /* 0x00000009ff007c0c */ /* 0x000fda000bf05300 */
[----:B------:R-:W-:Y:S05]  /*1170*/  @!P0 BRA `(.L_x_4483) ;  /* 0x00000000001c8947 */ /* 0x000fea0003800000 */
[----:B------:R-:W-:Y:S02]  /*1180*/  ULDC.64 UR8, c[0x0][0xa00] ;  /* 0x0002800000087ab9 */ /* 0x000fe40000000a00 */
[----:B------:R-:W-:-:S06]  /*1190*/  UIMAD.WIDE UR8, UR7, 0x4, UR8 ;  /* 0x00000004070878a5 */ /* 0x000fcc000f8e0208 */
[----:B------:R-:W-:Y:S02]  /*11a0*/  IMAD.U32 R2, RZ, RZ, UR8 ;  /* 0x00000008ff027e24 */ /* 0x000fe4000f8e00ff */
[----:B------:R-:W-:-:S05]  /*11b0*/  IMAD.U32 R3, RZ, RZ, UR9 ;  /* 0x00000009ff037e24 */ /* 0x000fca000f8e00ff */
[----:B0-----:R-:W3:Y:S04]  /*11c0*/  LDG.E R18, desc[UR36][R2.64] ;  /* 0x0000002402127981 */ /* 0x001ee8000c1e1900 */
[----:B------:R-:W3:Y:S02]  /*11d0*/  LDG.E R5, desc[UR36][R2.64+0x4] ;  /* 0x0000042402057981 */ /* 0x000ee4000c1e1900 */
[----:B---3--:R-:W-:-:S07]  /*11e0*/  IMAD.IADD R18, R5, 0x1, -R18 ;  /* 0x0000000105127824 */ /* 0x008fce00078e0a12 */
.L_x_4483:
[----:B--2---:R-:W-:Y:S02]  /*11f0*/  IMAD R17, R0, R17, RZ ;  /* 0x0000001100117224 */ /* 0x004fe400078e02ff */
[----:B------:R-:W-:Y:S01]  /*1200*/  IMAD.U32 R220, RZ, RZ, UR7 ;  /* 0x00000007ffdc7e24 */ /* 0x000fe2000f8e00ff */
[----:B------:R-:W-:Y:S06]  /*1210*/  @!P1 BRA `(.L_x_4484) ;  /* 0x0000000000189947 */ /* 0x000fec0003800000 */
[----:B------:R-:W-:Y:S02]  /*1220*/  ULDC.64 UR8, c[0x0][0xa20] ;  /* 0x0002880000087ab9 */ /* 0x000fe40000000a00 */
[----:B------:R-:W-:-:S06]  /*1230*/  UIMAD.WIDE UR8, UR7, 0x4, UR8 ;  /* 0x00000004070878a5 */ /* 0x000fcc000f8e0208 */
[----:B------:R-:W-:Y:S02]  /*1240*/  IMAD.U32 R2, RZ, RZ, UR8 ;  /* 0x00000008ff027e24 */ /* 0x000fe4000f8e00ff */
[----:B------:R-:W-:-:S05]  /*1250*/  IMAD.U32 R3, RZ, RZ, UR9 ;  /* 0x00000009ff037e24 */ /* 0x000fca000f8e00ff */
[----:B------:R1:W5:Y:S01]  /*1260*/  LDG.E R17, desc[UR36][R2.64] ;  /* 0x0000002402117981 */ /* 0x000362000c1e1900 */
[----:B------:R-:W-:Y:S05]  /*1270*/  BRA `(.L_x_4485) ;  /* 0x00000000002c7947 */ /* 0x000fea0003800000 */
.L_x_4484:
        /* <DEDUP_REMOVED lines=9> */
[----:B------:R-:W2:Y:S02]  /*1310*/  LDG.E R0, desc[UR36][R2.64+0x4] ;  /* 0x0000042402007981 */ /* 0x000ea4000c1e1900 */
[----:B--2---:R-:W-:-:S07]  /*1320*/  IMAD.IADD R17, R0, 0x1, -R17 ;  /* 0x0000000100117824 */ /* 0x004fce00078e0a11 */
.L_x_4485:
[----:B------:R-:W-:Y:S01]  /*1330*/  ULDC UR4, c[0x0][0x448] ;  /* 0x0001120000047ab9 */ /* 0x000fe20000000800 */
[----:B-----5:R-:W-:Y:S01]  /*1340*/  IMAD.IADD R17, R17, 0x1, -R6 ;  /* 0x0000000111117824 */ /* 0x020fe200078e0a06 */
[----:B------:R-:W-:Y:S02]  /*1350*/  UISETP.NE.AND UP0, UPT, UR4, 0x1, UPT ;  /* 0x000000010400788c */ /* 0x000fe4000bf05270 */
[----:B------:R-:W-:Y:S02]  /*1360*/  USHF.L.U32 UR6, UR6, 0x7, URZ ;  /* 0x0000000706067899 */ /* 0x000fe4000800063f */
[----:B0-----:R-:W-:Y:S01]  /*1370*/  IADD3 R0, R17, 0x1, -R18 ;  /* 0x0000000111007810 */ /* 0x001fe20007ffe812 */
[----:B------:R-:W-:Y:S02]  /*1380*/  UP2UR UR7, UPR, URZ, 0x1 ;  /* 0x000000013f077883 */ /* 0x000fe40008000000 */
[----:B------:R-:W-:Y:S01]  /*1390*/  UIADD3 UR4, UR6, 0x7f, URZ ;  /* 0x0000007f06047890 */ /* 0x000fe2000fffe03f */
[----:B------:R-:W-:Y:S01]  /*13a0*/  R2UR UR10, R0 ;  /* 0x00000000000a72ca */ /* 0x000fe200000e0000 */
[----:B------:R-:W-:-:S02]  /*13b0*/  IMAD.U32 R23, RZ, RZ, UR6 ;  /* 0x00000006ff177e24 */ /* 0x000fc4000f8e00ff */
[----:B------:R-:W-:Y:S01]  /*13c0*/  @UP0 ULDC UR8, c[0x0][0x44c] ;  /* 0x0001130000080ab9 */ /* 0x000fe20000000800 */
[----:B------:R-:W-:Y:S01]  /*13d0*/  IMAD.U32 R22, RZ, RZ, UR7 ;  /* 0x00000007ff167e24 */ /* 0x000fe2000f8e00ff */
[----:B------:R-:W-:Y:S01]  /*13e0*/  UIMAD.WIDE.U32 UR8, UR4, UR8, URZ ;  /* 0x00000008040872a5 */ /* 0x000fe2000f8e003f */
[----:B------:R-:W-:Y:S01]  /*13f0*/  @UP0 ULDC UR11, c[0x0][0x450] ;  /* 0x00011400000b0ab9 */ /* 0x000fe20000000800 */
[----:B------:R-:W-:Y:S02]  /*1400*/  ULDC.64 UR6, c[0x0][0x9e0] ;  /* 0x0002780000067ab9 */ /* 0x000fe40000000a00 */
[----:B------:R-:W-:Y:S02]  /*1410*/  @UP0 USHF.R.U32.HI UR4, URZ, UR11, UR9 ;  /* 0x0000000b3f040299 */ /* 0x000fe40008011609 */
[----:B------:R-:W-:Y:S02]  /*1420*/  UISETP.GE.AND UP0, UPT, UR7, 0x1, UPT ;  /* 0x000000010700788c */ /* 0x000fe4000bf06270 */
[----:B------:R-:W-:-:S02]  /*1430*/  UIADD3 UR8, UR10, UR4, URZ ;  /* 0x000000040a087290 */ /* 0x000fc4000fffe03f */
[----:B------:R-:W-:Y:S02]  /*1440*/  UP2UR UR61, UPR, URZ, 0x1 ;  /* 0x000000013f3d7883 */ /* 0x000fe40008000000 */
[----:B------:R-:W-:Y:S01]  /*1450*/  PLOP3.LUT P0, PT, PT, PT, UP0, 0x40, 0x0 ;  /* 0x000000000000781c */ /* 0x000fe20003f0e808 */
[----:B------:R-:W-:-:S06]  /*1460*/  UIADD3 UR6, UR8, UR6, URZ ;  /* 0x0000000608067290 */ /* 0x000fcc000fffe03f */
[----:B------:R-:W-:-:S06]  /*1470*/  IMAD.U32 R0, RZ, RZ, UR6 ;  /* 0x00000006ff007e24 */ /* 0x000fcc000f8e00ff */
        /* <DEDUP_REMOVED lines=11> */
.L_x_4487:
[----:B------:R-:W-:-:S11]  /*1530*/  UISETP.NE.AND UP0, UPT, UR7, 0x1, UPT ;  /* 0x000000010700788c */ /* 0x000fd6000bf05270 */
[----:B------:R-:W-:Y:S02]  /*1540*/  @UP0 ULDC.64 UR10, c[0x0][0x9e8] ;  /* 0x00027a00000a0ab9 */ /* 0x000fe40000000a00 */
[----:B------:R-:W-:-:S04]  /*1550*/  UIMAD.WIDE.U32 UR8, UR4, UR10, URZ ;  /* 0x0000000a040872a5 */ /* 0x000fc8000f8e003f */
[----:B------:R-:W-:-:S12]  /*1560*/  @UP0 USHF.R.U32.HI UR4, URZ, UR11, UR9 ;  /* 0x0000000b3f040299 */ /* 0x000fd80008011609 */
.L_x_4488:
[----:B------:R-:W-:-:S06]  /*1570*/  UIMAD UR4, UR4, UR7, UR7 ;  /* 0x00000007040472a4 */ /* 0x000fcc000f8e0207 */
[----:B------:R-:W-:-:S07]  /*1580*/  VIMNMX R0, R0, UR4, PT ;  /* 0x0000000400007c48 */ /* 0x000fce000bfe0100 */
.L_x_4486:
[----:B------:R-:W-:Y:S01]  /*1590*/  R2UR UR6, R22 ;  /* 0x00000000160672ca */ /* 0x000fe200000e0000 */
[----:B------:R-:W-:Y:S01]  /*15a0*/  IMAD.IADD R73, R17, 0x1, -R18 ;  /* 0x0000000111497824 */ /* 0x000fe200078e0a12 */
[----:B------:R-:W-:Y:S01]  /*15b0*/  R2UR UR4, R23 ;  /* 0x00000000170472ca */ /* 0x000fe200000e0000 */
[----:B-1----:R-:W-:Y:S02]  /*15c0*/  VIADD R2, R0, 0x5f ;  /* 0x0000005f00027836 */ /* 0x002fe40000000000 */
[----:B------:R-:W-:Y:S02]  /*15d0*/  VIADD R0, R17, 0x5f ;  /* 0x0000005f11007836 */ /* 0x000fe40000000000 */
[----:B------:R-:W-:-:S04]  /*15e0*/  IMAD.HI R2, R2, 0x2aaaaaab, RZ ;  /* 0x2aaaaaab02027827 */ /* 0x000fc800078e02ff */
[----:B------:R-:W-:Y:S01]  /*15f0*/  IMAD.HI R0, R0, 0x2aaaaaab, RZ ;  /* 0x2aaaaaab00007827 */ /* 0x000fe200078e02ff */
[----:B------:R-:W-:Y:S01]  /*1600*/  SHF.R.U32.HI R5, RZ, 0x1f, R2 ;  /* 0x0000001fff057819 */ /* 0x000fe20000011602 */
[----:B------:R-:W-:Y:S01]  /*1610*/  UISETP.NE.AND UP0, UPT, UR6, URZ, UPT ;  /* 0x0000003f0600728c */ /* 0x000fe2000bf05270 */
[----:B------:R-:W-:Y:S02]  /*1620*/  R2UR UR6, R73 ;  /* 0x00000000490672ca */ /* 0x000fe400000e0000 */
[----:B------:R-:W-:Y:S02]  /*1630*/  SHF.R.U32.HI R3, RZ, 0x1f, R0 ;  /* 0x0000001fff037819 */ /* 0x000fe40000011600 */
[----:B------:R-:W-:Y:S02]  /*1640*/  LEA.HI.SX32 R2, R2, R5, 0x1c ;  /* 0x0000000502027211 */ /* 0x000fe400078fe2ff */
[----:B------:R-:W-:-:S04]  /*1650*/  LEA.HI.SX32 R3, R0, R3, 0x1c ;  /* 0x0000000300037211 */ /* 0x000fc800078fe2ff */
        /* <DEDUP_REMOVED lines=21> */
.L_x_4490:
[----:B------:R-:W-:-:S11]  /*17b0*/  UISETP.NE.AND UP0, UPT, UR7, 0x1, UPT ;  /* 0x000000010700788c */ /* 0x000fd6000bf05270 */
[----:B------:R-:W-:Y:S02]  /*17c0*/  @UP0 ULDC.64 UR10, c[0x0][0x9e8] ;  /* 0x00027a00000a0ab9 */ /* 0x000fe40000000a00 */
[----:B------:R-:W-:-:S04]  /*17d0*/  UIMAD.WIDE.U32 UR8, UR4, UR10, URZ ;  /* 0x0000000a040872a5 */ /* 0x000fc8000f8e003f */
[----:B------:R-:W-:-:S12]  /*17e0*/  @UP0 USHF.R.U32.HI UR4, URZ, UR11, UR9 ;  /* 0x0000000b3f040299 */ /* 0x000fd80008011609 */
.L_x_4491:
[----:B------:R-:W-:-:S04]  /*17f0*/  UIMAD UR4, UR4, UR7, URZ ;  /* 0x00000007040472a4 */ /* 0x000fc8000f8e023f */
[----:B------:R-:W-:-:S04]  /*1800*/  UISETP.LT.AND UP0, UPT, UR6, UR4, UPT ;  /* 0x000000040600728c */ /* 0x000fc8000bf01270 */
[----:B------:R-:W-:-:S12]  /*1810*/  USEL UR6, UR6, UR4, !UP0 ;  /* 0x0000000406067287 */ /* 0x000fd8000c000000 */
.L_x_4489:
[----:B------:R-:W-:-:S04]  /*1820*/  UIMAD.WIDE UR6, UR6, 0x2aaaaaab, URZ ;  /* 0x2aaaaaab060678a5 */ /* 0x000fc8000f8e023f */
[----:B------:R-:W-:-:S04]  /*1830*/  USHF.R.U32.HI UR4, URZ, 0x1f, UR7 ;  /* 0x0000001f3f047899 */ /* 0x000fc80008011607 */
[----:B------:R-:W-:Y:S02]  /*1840*/  ULEA.HI.SX32 UR7, UR7, UR4, 0x1c ;  /* 0x0000000407077291 */ /* 0x000fe4000f8fe23f */
[----:B------:R-:W-:Y:S02]  /*1850*/  ULOP3.LUT UR4, UR5, 0xff000000, URZ, 0xc0, !UPT ;  /* 0xff00000005047892 */ /* 0x000fe4000f8ec03f */
[----:B------:R-:W-:Y:S02]  /*1860*/  UISETP.LT.AND UP0, UPT, URZ, UR7, UPT ;  /* 0x000000073f00728c */ /* 0x000fe4000bf01270 */
[----:B------:R-:W-:Y:S02]  /*1870*/  ULOP3.LUT UR5, UR5, 0xff0000, URZ, 0xc0, !UPT ;  /* 0x00ff000005057892 */ /* 0x000fe4000f8ec03f */
[----:B------:R-:W-:Y:S02]  /*1880*/  USEL UR9, URZ, UR7, !UP0 ;  /* 0x000000073f097287 */ /* 0x000fe4000c000000 */
[----:B------:R-:W-:-:S04]  /*1890*/  USHF.R.U32.HI UR4, URZ, 0x8, UR4 ;  /* 0x000000083f047899 */ /* 0x000fc80008011604 */
[----:B------:R-:W-:Y:S01]  /*18a0*/  ISETP.GT.AND P0, PT, R72, UR9, PT ;  /* 0x0000000948007c0c */ /* 0x000fe2000bf04270 */
[----:B------:R-:W-:-:S03]  /*18b0*/  ULEA.HI UR5, UR5, UR4, URZ, 0x10 ;  /* 0x0000000405057291 */ /* 0x000fc6000f8f803f */
[----:B------:R-:W-:Y:S01]  /*18c0*/  UMOV UR4, URZ ;  /* 0x0000003f00047c82 */ /* 0x000fe20008000000 */
[----:B------:R-:W-:Y:S02]  /*18d0*/  ULOP3.LUT UR6, UR5, 0xff, URZ, 0xc0, !UPT ;  /* 0x000000ff05067892 */ /* 0x000fe4000f8ec03f */
[----:B------:R-:W-:-:S04]  /*18e0*/  USHF.R.U32.HI UR5, URZ, 0x10, UR5 ;  /* 0x000000103f057899 */ /* 0x000fc80008011605 */
[----:B------:R-:W-:Y:S02]  /*18f0*/  IMAD.U32 R208, RZ, RZ, UR6 ;  /* 0x00000006ffd07e24 */ /* 0x000fe4000f8e00ff */
[----:B------:R-:W-:Y:S01]  /*1900*/  IMAD.U32 R195, RZ, RZ, UR5 ;  /* 0x00000005ffc37e24 */ /* 0x000fe2000f8e00ff */
[----:B------:R-:W-:Y:S06]  /*1910*/  @!P0 BRA `(.L_x_4492) ;  /* 0x00000000009c8947 */ /* 0x000fec0003800000 */
[----:B------:R-:W-:Y:S01]  /*1920*/  R2UR UR5, R195 ;  /* 0x00000000c30572ca */ /* 0x000fe200000e0000 */
[----:B------:R-:W-:-:S12]  /*1930*/  ULDC UR4, c[0x0][0x9f0] ;  /* 0x00027c0000047ab9 */ /* 0x000fd80000000800 */
[----:B------:R-:W-:-:S04]  /*1940*/  UISETP.NE.AND UP0, UPT, UR5, URZ, UPT ;  /* 0x0000003f0500728c */ /* 0x000fc8000bf05270 */
[----:B------:R-:W-:-:S03]  /*1950*/  USEL UR10, UR5, UR4, UP0 ;  /* 0x00000004050a7287 */ /* 0x000fc60008000000 */
[----:B------:R-:W-:-:S03]  /*1960*/  UMOV UR4, URZ ;  /* 0x0000003f00047c82 */ /* 0x000fc60008000000 */
[----:B------:R-:W-:-:S05]  /*1970*/  IMAD.U32 R5, RZ, RZ, UR10 ;  /* 0x0000000aff057e24 */ /* 0x000fca000f8e00ff */
        /* <DEDUP_REMOVED lines=33> */
.L_x_4492:
[----:B------:R-:W-:Y:S01]  /*1b90*/  R2UR UR5, R208 ;  /* 0x00000000d00572ca */ /* 0x000fe200000e0000 */
[----:B------:R-:W-:Y:S01]  /*1ba0*/  IMAD.U32 R3, RZ, RZ, UR4 ;  /* 0x00000004ff037e24 */ /* 0x000fe2000f8e00ff */
[----:B------:R-:W-:Y:S01]  /*1bb0*/  PLOP3.LUT P0, PT, PT, PT, PT, 0x80, 0x0 ;  /* 0x000000000000781c */ /* 0x000fe20003f0f070 */
[----:B------:R-:W-:Y:S01]  /*1bc0*/  IMAD.MOV.U32 R2, RZ, RZ, RZ ;  /* 0x000000ffff027224 */ /* 0x000fe200078e00ff */
        /* <DEDUP_REMOVED lines=9> */
[----:B------:R-:W-:Y:S01]  /*1c60*/  UIMAD UR5, UR5, UR4, UR9 ;  /* 0x00000004050572a4 */ /* 0x000fe2000f8e0209 */
        /* <DEDUP_REMOVED lines=80> */
.L_x_4494:
[----:B------:R-:W2:Y:S01]  /*2170*/  LDL R2, [R1+0x14] ;  /* 0x0000140001027983 */ /* 0x000ea20000100800 */
[----:B------:R-:W-:-:S13]  /*2180*/  R2UR UR6, R221 ;  /* 0x00000000dd0672ca */ /* 0x000fda00000e0000 */
[----:B------:R-:W-:-:S04]  /*2190*/  ULEA.HI UR4, UR6, UR6, URZ, 0x1 ;  /* 0x0000000606047291 */ /* 0x000fc8000f8f083f */
[----:B------:R-:W-:-:S04]  /*21a0*/  ULOP3.LUT UR4, UR4, 0xfffffffe, URZ, 0xc0, !UPT ;  /* 0xfffffffe04047892 */ /* 0x000fc8000f8ec03f */
[----:B------:R-:W-:-:S06]  /*21b0*/  UIADD3 UR4, UR6, -UR4, URZ ;  /* 0x8000000406047290 */ /* 0x000fcc000fffe03f */
[----:B------:R-:W-:-:S05]  /*21c0*/  IMAD.U32 R0, RZ, RZ, UR4 ;  /* 0x00000004ff007e24 */ /* 0x000fca000f8e00ff */
[----:B------:R-:W-:-:S04]  /*21d0*/  SHF.L.U32 R0, R0, 0x1f, RZ ;  /* 0x0000001f00007819 */ /* 0x000fc800000006ff */
[----:B------:R-:W0:Y:S01]  /*21e0*/  SYNCS.PHASECHK.TRANS64.TRYWAIT P1, [UR60+0x30800], R0 ;  /* 0x03080000ff0075a7 */ /* 0x000e22000802017c */
[----:B--2---:R-:W-:-:S13]  /*21f0*/  R2UR UR5, R2 ;  /* 0x00000000020572ca */ /* 0x004fda00000e0000 */
[----:B------:R-:W-:-:S05]  /*2200*/  IMAD.U32 R2, RZ, RZ, UR5 ;  /* 0x00000005ff027e24 */ /* 0x000fca000f8e00ff */
[----:B------:R-:W-:Y:S01]  /*2210*/  ISETP.NE.AND P0, PT, R2, 0x3, PT ;  /* 0x000000030200780c */ /* 0x000fe20003f05270 */
[----:B0-----:R-:W-:-:S12]  /*2220*/  @!P1 BRA `(.L_x_4495) ;  /* 0x0000016400c49947 */ /* 0x001fd80003800000 */
.L_x_4691:
[----:B------:R-:W-:Y:S05]  /*2230*/  @!P0 BRA `(.L_x_4496) ;  /* 0x0000000000048947 */ /* 0x000fea0003800000 */
[----:B------:R-:W-:Y:S01]  /*2240*/  BPT.TRAP 0x1 ;  /* 0x000000040000795c */ /* 0x000fe20000300000 */
.L_x_4496:
[----:B0-----:R-:W-:Y:S02]  /*2250*/  IMAD.U32 R3, RZ, RZ, UR39 ;  /* 0x00000027ff037e24 */ /* 0x001fe4000f8e00ff */
[----:B------:R-:W-:-:S03]  /*2260*/  IMAD.U32 R0, RZ, RZ, UR38 ;  /* 0x00000026ff007e24 */ /* 0x000fc6000f8e00ff */
[----:B------:R-:W-:Y:S02]  /*2270*/  LEA R3, R3, UR60, 0x3 ;  /* 0x0000003c03037c11 */ /* 0x000fe4000f8e18ff */
[----:B------:R-:W-:-:S04]  /*2280*/  SHF.L.U32 R0, R0, 0x1f, RZ ;  /* 0x0000001f00007819 */ /* 0x000fc800000006ff */
[----:B------:R0:W1:Y:S01]  /*2290*/  SYNCS.PHASECHK.TRANS64.TRYWAIT P1, [R3+URZ+0x30830], R0 ;  /* 0x03083000030075a7 */ /* 0x000062000802017f */
[----:B------:R-:W-:Y:S05]  /*22a0*/  @!P0 BRA `(.L_x_4497) ;  /* 0x0000000000048947 */ /* 0x000fea0003800000 */
[----:B------:R-:W-:Y:S01]  /*22b0*/  BPT.TRAP 0x1 ;  /* 0x000000040000795c */ /* 0x000fe20000300000 */
.L_x_4497:
[----:B-1----:R-:W-:Y:S05]  /*22c0*/  @P1 BRA `(.L_x_4498) ;  /* 0x0000000000081947 */ /* 0x002fea0003800000 */
[----:B------:R-:W1:Y:S02]  /*22d0*/  SYNCS.PHASECHK.TRANS64.TRYWAIT P1, [R3+URZ+0x30830], R0 ;  /* 0x03083000030075a7 */ /* 0x000e64000802017f */
[----:B-1----:R-:W-:Y:S05]  /*22e0*/  @!P1 BRA `(.L_x_4499) ;  /* 0x0000016400ac9947 */ /* 0x002fea0003800000 */
.L_x_4498:
        /* <DEDUP_REMOVED lines=13> */
[----:B------:R-:W-:Y:S01]  /*23c0*/  ULOP3.LUT UR4, UR40, 0x10000, URZ, 0xfc, !UPT ;  /* 0x0001000028047892 */ /* 0x000fe2000f8efc3f */
[----:B------:R-:W-:Y:S01]  /*23d0*/  UMOV UR13, 0x40000040 ;  /* 0x40000040000d7882 */ /* 0x000fe20000000000 */
[----:B------:R-:W-:Y:S02]  /*23e0*/  UMOV UR15, 0x40000040 ;  /* 0x40000040000f7882 */ /* 0x000fe40000000000 */
[----:B------:R-:W-:Y:S01]  /*23f0*/  IMAD.U32 R9, RZ, RZ, UR5 ;  /* 0x00000005ff097e24 */ /* 0x000fe2000f8e00ff */
[----:B------:R-:W-:Y:S02]  /*2400*/  UIMAD UR5, UR39, 0x900, UR5 ;  /* 0x00000900270578a4 */ /* 0x000fe4000f8e0205 */
[----:B------:R-:W-:Y:S01]  /*2410*/  UMOV UR8, UR4 ;  /* 0x0000000400087c82 */ /* 0x000fe20008000000 */
[----:B------:R-:W-:Y:S01]  /*2420*/  UIADD3 UR56, UR4, 0x2, URZ ;  /* 0x0000000204387890 */ /* 0x000fe2000fffe03f */
[----:B------:R-:W-:Y:S01]  /*2430*/  IMAD.U32 R6, RZ, RZ, UR8 ;  /* 0x00000008ff067e24 */ /* 0x000fe2000f8e00ff */
[----:B------:R-:W-:-:S02]  /*2440*/  UIADD3 UR58, UR5, 0x2, URZ ;  /* 0x00000002053a7890 */ /* 0x000fc4000fffe03f */
[----:B------:R-:W-:Y:S01]  /*2450*/  UMOV UR10, UR5 ;  /* 0x00000005000a7c82 */ /* 0x000fe20008000000 */
[----:B------:R-:W-:Y:S01]  /*2460*/  UIADD3 UR52, UR4, 0x4, URZ ;  /* 0x0000000404347890 */ /* 0x000fe2000fffe03f */
[----:B------:R-:W-:Y:S01]  /*2470*/  HGMMA.64x96x16.F32 R24, gdesc[UR8], RZ, !UPT, gsb0 ;  /* 0x01600000081879f0 */ /* 0x000fe2000c0008ff */
[----:B------:R-:W-:Y:S02]  /*2480*/  UIADD3 UR54, UR5, 0x4, URZ ;  /* 0x0000000405367890 */ /* 0x000fe4000fffe03f */
[----:B------:R-:W-:Y:S02]  /*2490*/  UIADD3 UR8, UR4, 0x6, URZ ;  /* 0x0000000604087890 */ /* 0x000fe4000fffe03f */
[----:B------:R-:W-:Y:S01]  /*24a0*/  UIADD3 UR10, UR5, 0x6, URZ ;  /* 0x00000006050a7890 */ /* 0x000fe2000fffe03f */
[----:B------:R-:W-:Y:S01]  /*24b0*/  UMOV UR9, 0x40000040 ;  /* 0x4000004000097882 */ /* 0x000fe20000000000 */
[----:B------:R-:W-:Y:S01]  /*24c0*/  UMOV UR11, 0x40000040 ;  /* 0x40000040000b7882 */ /* 0x000fe20000000000 */
[----:B------:R-:W-:-:S02]  /*24d0*/  UIADD3 UR12, UR4, 0x400, URZ ;  /* 0x00000400040c7890 */ /* 0x000fc4000fffe03f */
[----:B------:R-:W-:Y:S02]  /*24e0*/  UIADD3 UR14, UR5, 0x300, URZ ;  /* 0x00000300050e7890 */ /* 0x000fe4000fffe03f */
        /* <DEDUP_REMOVED lines=64> */
.L_x_4500:
[----:B------:R-:W-:Y:S01]  /*28f0*/  R2UR UR4, R22 ;  /* 0x00000000160472ca */ /* 0x000fe200000e0000 */
[----:B------:R-:W2:Y:S01]  /*2900*/  S2UR UR6, SR_CgaCtaId ;  /* 0x00000000000679c3 */ /* 0x000ea20000008800 */
[----:B------:R-:W-:Y:S01]  /*2910*/  R2UR UR5, R23 ;  /* 0x00000000170572ca */ /* 0x000fe200000e0000 */
[----:B------:R-:W-:Y:S01]  /*2920*/  UISETP.NE.AND UP0, UPT, UR61, URZ, UPT ;  /* 0x0000003f3d00728c */ /* 0x000fe2000bf05270 */
[----:B------:R-:W-:Y:S01]  /*2930*/  ULDC UR14, c[0x0][0x9dc] ;  /* 0x00027700000e7ab9 */ /* 0x000fe20000000800 */
[----:B------:R-:W-:-:S08]  /*2940*/  ULDC UR10, c[0x0][0x9e0] ;  /* 0x00027800000a7ab9 */ /* 0x000fd00000000800 */
[----:B------:R-:W-:Y:S01]  /*2950*/  UISETP.NE.AND UP1, UPT, UR4, URZ, UPT ;  /* 0x0000003f0400728c */ /* 0x000fe2000bf25270 */
[----:B------:R-:W-:Y:S01]  /*2960*/  R2UR UR4, R3 ;  /* 0x00000000030472ca */ /* 0x000fe200000e0000 */
[----:B01----:R-:W-:-:S04]  /*2970*/  VIADD R0, R192, UR5 ;  /* 0x00000005c0007c36 */ /* 0x003fc80008000000 */
[----:B------:R-:W-:Y:S01]  /*2980*/  PLOP3.LUT P1, PT, PT, PT, UP1, 0x80, 0x0 ;  /* 0x000000000000781c */ /* 0x000fe20003f2f018 */
[----:B------:R-:W-:Y:S01]  /*2990*/  IMAD.MOV.U32 R2, RZ, RZ, R0 ;  /* 0x000000ffff027224 */ /* 0x000fe200078e0000 */
[----:B------:R-:W-:-:S03]  /*29a0*/  PLOP3.LUT P2, PT, PT, PT, UP1, 0x80, 0x0 ;  /* 0x000000000000781c */ /* 0x000fc60003f4f018 */
[----:B------:R-:W-:-:S03]  /*29b0*/  @UP1 ULDC UR5, c[0x0][0x44c] ;  /* 0x0001130000051ab9 */ /* 0x000fc60000000800 */
[----:B------:R-:W-:-:S04]  /*29c0*/  UIADD3 UR4, UR4, 0x30840, URZ ;  /* 0x0003084004047890 */ /* 0x000fc8000fffe03f */
[----:B--2---:R-:W-:Y:S01]  /*29d0*/  UPRMT UR4, UR6, 0x654, UR4 ;  /* 0x0000065406047896 */ /* 0x004fe20008000004 */
[----:B------:R-:W-:Y:S01]  /*29e0*/  @P1 IMAD.HI.U32 R3, R0, UR5, RZ ;  /* 0x0000000500031c27 */ /* 0x000fe2000f8e00ff */
[----:B------:R-:W-:Y:S01]  /*29f0*/  @UP1 ULDC UR5, c[0x0][0x450] ;  /* 0x0001140000051ab9 */ /* 0x000fe20000000800 */
[----:B------:R-:W-:Y:S02]  /*2a00*/  PLOP3.LUT P1, PT, PT, PT, UP0, 0x40, 0x0 ;  /* 0x000000000000781c */ /* 0x000fe40003f2e808 */
[C---:B------:R-:W-:Y:S01]  /*2a10*/  IMAD R0, R72.reuse, -0x60, R17 ;  /* 0xffffffa048007824 */ /* 0x040fe200078e0211 */
[----:B------:R-:W-:Y:S01]  /*2a20*/  @P2 SHF.R.U32.HI R2, RZ, UR5, R3 ;  /* 0x00000005ff022c19 */ /* 0x000fe20008011603 */
[----:B------:R-:W-:Y:S02]  /*2a30*/  IMAD.MOV.U32 R3, RZ, RZ, -0x60 ;  /* 0xffffffa0ff037424 */ /* 0x000fe400078e00ff */
[----:B------:R-:W-:Y:S01]  /*2a40*/  SYNCS.ARRIVE.TRANS64.RED.A1T0 RZ, [UR4], RZ ;  /* 0x000000ffffff79a7 */ /* 0x000fe20008100404 */
[----:B------:R-:W-:Y:S01]  /*2a50*/  ULOP3.LUT UR4, URZ, UR14, URZ, 0x33, !UPT ;  /* 0x0000000e3f047292 */ /* 0x000fe2000f8e333f */
[----:B------:R-:W0:Y:S01]  /*2a60*/  SHFL.IDX PT, R5, R2, RZ, 0x1c1f ;  /* 0x001c1fff02057589 */ /* 0x000e2200000e0000 */
[----:B------:R-:W-:Y:S01]  /*2a70*/  IMAD R4, R72, R3, 0x61 ;  /* 0x0000006148047424 */ /* 0x000fe200078e0203 */
[----:B------:R-:W-:-:S03]  /*2a80*/  IADD3 R8, -R19, 0x60, R0 ;  /* 0x0000006013087810 */ /* 0x000fc60007ffe100 */
[----:B------:R-:W-:Y:S01]  /*2a90*/  VIADD R12, R4, 0xffffffff ;  /* 0xffffffff040c7836 */ /* 0x000fe20000000000 */
[----:B------:R-:W-:-:S03]  /*2aa0*/  IADD3 R3, R17, R4, -R19 ;  /* 0x0000000411037210 */ /* 0x000fc60007ffe813 */
[----:B------:R-:W-:Y:S02]  /*2ab0*/  IMAD.IADD R14, R12, 0x1, -R19 ;  /* 0x000000010c0e7824 */ /* 0x000fe400078e0a13 */
[----:B------:R-:W-:-:S04]  /*2ac0*/  IMAD.IADD R3, R3, 0x1, -R18 ;  /* 0x0000000103037824 */ /* 0x000fc800078e0a12 */
[C---:B------:R-:W-:Y:S02]  /*2ad0*/  VIADD R11, R3.reuse, UR10 ;  /* 0x0000000a030b7c36 */ /* 0x040fe40008000000 */
[----:B------:R-:W-:-:S03]  /*2ae0*/  VIADD R10, R3, UR4 ;  /* 0x00000004030a7c36 */ /* 0x000fc60008000000 */
[----:B0-----:R-:W-:Y:S01]  /*2af0*/  VIADDMNMX R0, R5, R11, R8, PT ;  /* 0x0000000b05007246 */ /* 0x001fe20003800108 */
[----:B------:R-:W-:Y:S01]  /*2b00*/  IMAD.IADD R3, R10, 0x1, R5 ;  /* 0x000000010a037824 */ /* 0x000fe200078e0205 */
[----:B------:R-:W-:Y:S06]  /*2b10*/  @P1 BRA `(.L_x_4501) ;  /* 0x00000000005c1947 */ /* 0x000fec0003800000 */
        /* <DEDUP_REMOVED lines=13> */
.L_x_4503:
[----:B------:R-:W-:Y:S02]  /*2bf0*/  ULDC UR4, c[0x0][0x9e4] ;  /* 0x0002790000047ab9 */ /* 0x000fe40000000800 */
[----:B------:R-:W-:-:S05]  /*2c00*/  IMAD.U32 R13, RZ, RZ, UR4 ;  /* 0x00000004ff0d7e24 */ /* 0x000fca000f8e00ff */
[----:B------:R-:W-:-:S13]  /*2c10*/  ISETP.NE.AND P1, PT, R13, 0x1, PT ;  /* 0x000000010d00780c */ /* 0x000fda0003f25270 */
[----:B------:R-:W0:Y:S02]  /*2c20*/  @P1 LDC.64 R20, c[0x0][0x9e8] ;  /* 0x00027a00ff141b82 */ /* 0x000e240000000a00 */
[----:B0-----:R-:W-:-:S05]  /*2c30*/  @P1 IMAD.HI.U32 R4, R5, R20, RZ ;  /* 0x0000001405041227 */ /* 0x001fca00078e00ff */
[----:B------:R-:W-:-:S07]  /*2c40*/  @P1 SHF.R.U32.HI R5, RZ, R21, R4 ;  /* 0x00000015ff051219 */ /* 0x000fce0000011604 */
.L_x_4504:
[----:B------:R-:W-:Y:S05]  /*2c50*/  BSYNC B0 ;  /* 0x0000000000007941 */ /* 0x000fea0003800000 */
.L_x_4502:
[----:B------:R-:W-:-:S05]  /*2c60*/  IMAD R5, R5, R13, R14 ;  /* 0x0000000d05057224 */ /* 0x000fca00078e020e */
[----:B------:R-:W-:Y:S02]  /*2c70*/  VIADDMNMX R0, R5, R13, R0, PT ;  /* 0x0000000d05007246 */ /* 0x000fe40003800100 */
[----:B------:R-:W-:-:S07]  /*2c80*/  VIMNMX R3, R3, R5, !PT ;  /* 0x0000000503037248 */ /* 0x000fce0007fe0100 */
.L_x_4501:
        /* <DEDUP_REMOVED lines=116> */
[----:B0-----:R-:W-:Y:S01]  /*33d0*/  VIADDMNMX R0, R5, R11, R8, PT ;  /* 0x0000000b05007246 */ /* 0x001fe20003800108 */
[----:B------:R-:W-:Y:S01]  /*33e0*/  IMAD.IADD R8, R10, 0x1, R5 ;  /* 0x000000010a087824 */ /* 0x000fe200078e0205 */
[----:B------:R-:W-:Y:S02]  /*33f0*/  FSEL R69, R69, -INF , !P6 ;  /* 0xff80000045457808 */ /* 0x000fe40007000000 */
[----:B------:R-:W-:-:S13]  /*3400*/  PLOP3.LUT P6, PT, PT, PT, UP0, 0x40, 0x0 ;  /* 0x000000000000781c */ /* 0x000fda0003fce808 */
[----:B------:R-:W-:Y:S05]  /*3410*/  @P6 BRA `(.L_x_4505) ;  /* 0x00000000005c6947 */ /* 0x000fea0003800000 */
        /* <DEDUP_REMOVED lines=13> */
.L_x_4507:
[----:B------:R-:W-:Y:S02]  /*34f0*/  ULDC UR4, c[0x0][0x9e4] ;  /* 0x0002790000047ab9 */ /* 0x000fe40000000800 */
[----:B------:R-:W-:-:S05]  /*3500*/  IMAD.U32 R4, RZ, RZ, UR4 ;  /* 0x00000004ff047e24 */ /* 0x000fca000f8e00ff */
[----:B------:R-:W-:-:S13]  /*3510*/  ISETP.NE.AND P6, PT, R4, 0x1, PT ;  /* 0x000000010400780c */ /* 0x000fda0003fc5270 */
[----:B------:R-:W0:Y:S02]  /*3520*/  @P6 LDC.64 R2, c[0x0][0x9e8] ;  /* 0x00027a00ff026b82 */ /* 0x000e240000000a00 */
[----:B0-----:R-:W-:-:S05]  /*3530*/  @P6 IMAD.HI.U32 R2, R5, R2, RZ ;  /* 0x0000000205026227 */ /* 0x001fca00078e00ff */
[----:B------:R-:W-:-:S07]  /*3540*/  @P6 SHF.R.U32.HI R5, RZ, R3, R2 ;  /* 0x00000003ff056219 */ /* 0x000fce0000011602 */
.L_x_4508:
[----:B------:R-:W-:Y:S05]  /*3550*/  BSYNC B0 ;  /* 0x0000000000007941 */ /* 0x000fea0003800000 */
.L_x_4506:
[----:B------:R-:W-:-:S05]  /*3560*/  IMAD R5, R5, R4, R14 ;  /* 0x0000000405057224 */ /* 0x000fca00078e020e */
[----:B------:R-:W-:Y:S02]  /*3570*/  VIADDMNMX R0, R5, R4, R0, PT ;  /* 0x0000000405007246 */ /* 0x000fe40003800100 */
[----:B------:R-:W-:-:S07]  /*3580*/  VIMNMX R8, R8, R5, !PT ;  /* 0x0000000508087248 */ /* 0x000fce0007fe0100 */
.L_x_4505:
[C---:B------:R-:W-:Y:S01]  /*3590*/  ISETP.GT.AND P1, PT, R8.reuse, 0x1, !P1 ;  /* 0x000000010800780c */ /* 0x040fe20004f24270 */
[----:B------:R-:W-:Y:S01]  /*35a0*/  ULDC UR6, c[0x0][0x988] ;  /* 0x0002620000067ab9 */ /* 0x000fe20000000800 */
[----:B------:R-:W-:Y:S01]  /*35b0*/  ISETP.GT.AND P2, PT, R8, 0x8, !P2 ;  /* 0x000000080800780c */ /* 0x000fe20005744270 */
[----:B------:R-:W-:Y:S01]  /*35c0*/  UISETP.NE.AND UP0, UPT, UR61, URZ, UPT ;  /* 0x0000003f3d00728c */ /* 0x000fe2000bf05270 */
        /* <DEDUP_REMOVED lines=8> */
[----:B------:R-:W-:Y:S02]  /*3650*/  FMNMX.FTZ R2, R13, R25, !PT ;  /* 0x000000190d027209 */ /* 0x000fe40007810000 */
[----:B------:R-:W-:-:S02]  /*3660*/  FSEL R31, R31, -INF , !P1 ;  /* 0xff8000001f1f7808 */ /* 0x000fc40004800000 */
[----:B------:R-:W-:Y:S02]  /*3670*/  ISETP.NE.AND P1, PT, R75, RZ, PT ;  /* 0x000000ff4b00720c */ /* 0x000fe40003f25270 */
[----:B------:R-:W-:Y:S02]  /*3680*/  ISETP.NE.AND P6, PT, R32, RZ, PT ;  /* 0x000000ff2000720c */ /* 0x000fe40003fc5270 */
        /* <DEDUP_REMOVED lines=11> */
[----:B------:R-:W-:Y:S02]  /*3740*/  FMNMX.FTZ R2, R36, R3, !PT ;  /* 0x0000000324027209 */ /* 0x000fe40007810000 */
        /* <DEDUP_REMOVED lines=41> */
[----:B------:R-:W-:Y:S01]  /*39e0*/  ISETP.NE.AND P2, PT, R85, RZ, PT ;  /* 0x000000ff5500720c */ /* 0x000fe20003f45270 */
[----:B------:R-:W0:Y:S01]  /*39f0*/  SHFL.BFLY PT, R3, R2, 0x2, 0x1f ;  /* 0x0c401f0002037f89 */ /* 0x000e2200000e0000 */
[----:B------:R-:W-:Y:S02]  /*3a00*/  ISETP.LT.OR P1, PT, R0, 0x31, P1 ;  /* 0x000000310000780c */ /* 0x000fe40000f21670 */
[----:B------:R-:W-:Y:S02]  /*3a10*/  ISETP.NE.AND P6, PT, R20, RZ, PT ;  /* 0x000000ff1400720c */ /* 0x000fe40003fc5270 */
[----:B------:R-:W-:Y:S02]  /*3a20*/  FSEL R50, R50, -INF , !P1 ;  /* 0xff80000032327808 */ /* 0x000fe40004800000 */
[----:B------:R-:W-:-:S02]  /*3a30*/  ISETP.NE.AND P1, PT, R82, RZ, PT ;  /* 0x000000ff5200720c */ /* 0x000fc40003f25270 */
[C---:B------:R-:W-:Y:S02]  /*3a40*/  ISETP.GT.AND P3, PT, R8.reuse, 0x50, !P3 ;  /* 0x000000500800780c */ /* 0x040fe40005f64270 */
[C---:B------:R-:W-:Y:S02]  /*3a50*/  ISETP.GT.AND P1, PT, R8.reuse, 0x31, !P1 ;  /* 0x000000310800780c */ /* 0x040fe40004f24270 */
[----:B------:R-:W-:Y:S02]  /*3a60*/  ISETP.GT.AND P4, PT, R8, 0x51, !P4 ;  /* 0x000000510800780c */ /* 0x000fe40006784270 */
[C---:B------:R-:W-:Y:S02]  /*3a70*/  ISETP.LT.OR P1, PT, R0.reuse, 0x32, P1 ;  /* 0x000000320000780c */ /* 0x040fe40000f21670 */
[----:B------:R-:W-:Y:S02]  /*3a80*/  ISETP.LT.OR P3, PT, R0, 0x51, P3 ;  /* 0x000000510000780c */ /* 0x000fe40001f61670 */
[----:B------:R-:W-:-:S02]  /*3a90*/  FSEL R51, R51, -INF , !P1 ;  /* 0xff80000033337808 */ /* 0x000fc40004800000 */
[----:B------:R-:W-:Y:S02]  /*3aa0*/  ISETP.NE.AND P1, PT, R83, RZ, PT ;  /* 0x000000ff5300720c */ /* 0x000fe40003f25270 */
[C---:B------:R-:W-:Y:S02]  /*3ab0*/  ISETP.GT.AND P5, PT, R8.reuse, 0x58, !P5 ;  /* 0x000000580800780c */ /* 0x040fe40006fa4270 */
[----:B------:R-:W-:Y:S02]  /*3ac0*/  ISETP.GT.AND P1, PT, R8, 0x38, !P1 ;  /* 0x000000380800780c */ /* 0x000fe40004f24270 */
[----:B0-----:R-:W-:Y:S02]  /*3ad0*/  FMNMX.FTZ R5, R2, R3, !PT ;  /* 0x0000000302057209 */ /* 0x001fe40007810000 */
[C---:B------:R-:W-:Y:S02]  /*3ae0*/  ISETP.LT.OR P1, PT, R0.reuse, 0x39, P1 ;  /* 0x000000390000780c */ /* 0x040fe40000f21670 */
[----:B------:R-:W-:Y:S01]  /*3af0*/  ISETP.LT.OR P4, PT, R0, 0x52, P4 ;  /* 0x000000520000780c */ /* 0x000fe20002781670 */
[----:B------:R-:W0:Y:S01]  /*3b00*/  SHFL.BFLY PT, R4, R5, 0x1, 0x1f ;  /* 0x0c201f0005047f89 */ /* 0x000e2200000e0000 */
[----:B------:R-:W-:-:S02]  /*3b10*/  FSEL R54, R54, -INF , !P1 ;  /* 0xff80000036367808 */ /* 0x000fc40004800000 */
[----:B------:R-:W-:Y:S02]  /*3b20*/  ISETP.NE.AND P1, PT, R84, RZ, PT ;  /* 0x000000ff5400720c */ /* 0x000fe40003f25270 */
[----:B------:R-:W-:Y:S02]  /*3b30*/  FSEL R66, R66, -INF , !P3 ;  /* 0xff80000042427808 */ /* 0x000fe40005800000 */
[----:B------:R-:W-:Y:S02]  /*3b40*/  ISETP.GT.AND P1, PT, R8, 0x39, !P1 ;  /* 0x000000390800780c */ /* 0x000fe40004f24270 */
[C---:B------:R-:W-:Y:S02]  /*3b50*/  ISETP.LT.OR P5, PT, R0.reuse, 0x59, P5 ;  /* 0x000000590000780c */ /* 0x040fe40002fa1670 */
[----:B------:R-:W-:Y:S02]  /*3b60*/  ISETP.LT.OR P1, PT, R0, 0x3a, P1 ;  /* 0x0000003a0000780c */ /* 0x000fe40000f21670 */
[----:B------:R-:W-:-:S02]  /*3b70*/  FSEL R67, R67, -INF , !P4 ;  /* 0xff80000043437808 */ /* 0x000fc40006000000 */
[----:B------:R-:W-:Y:S02]  /*3b80*/  FSEL R55, R55, -INF , !P1 ;  /* 0xff80000037377808 */ /* 0x000fe40004800000 */
[----:B------:R-:W-:Y:S02]  /*3b90*/  ISETP.GT.AND P1, PT, R8, 0x40, !P2 ;  /* 0x000000400800780c */ /* 0x000fe40005724270 */
[----:B------:R-:W-:Y:S02]  /*3ba0*/  ISETP.NE.AND P2, PT, R88, RZ, PT ;  /* 0x000000ff5800720c */ /* 0x000fe40003f45270 */
[----:B------:R-:W-:Y:S02]  /*3bb0*/  ISETP.LT.OR P1, PT, R0, 0x41, P1 ;  /* 0x000000410000780c */ /* 0x000fe40000f21670 */
[----:B------:R-:W-:Y:S02]  /*3bc0*/  ISETP.GT.AND P2, PT, R8, 0x49, !P2 ;  /* 0x000000490800780c */ /* 0x000fe40005744270 */
[----:B------:R-:W-:-:S02]  /*3bd0*/  FSEL R58, R58, -INF , !P1 ;  /* 0xff8000003a3a7808 */ /* 0x000fc40004800000 */
[----:B------:R-:W-:Y:S02]  /*3be0*/  ISETP.GT.AND P1, PT, R8, RZ, !P6 ;  /* 0x000000ff0800720c */ /* 0x000fe40007724270 */
[----:B0-----:R-:W-:Y:S02]  /*3bf0*/  FMNMX.FTZ R4, R5, R4, !PT ;  /* 0x0000000405047209 */ /* 0x001fe40007810000 */
[----:B------:R-:W-:Y:S02]  /*3c00*/  ISETP.LT.OR P1, PT, R0, 0x1, P1 ;  /* 0x000000010000780c */ /* 0x000fe40000f21670 */
[----:B------:R-:W-:Y:S01]  /*3c10*/  ISETP.NE.AND P6, PT, R86, RZ, PT ;  /* 0x000000ff5600720c */ /* 0x000fe20003fc5270 */
[----:B------:R-:W-:Y:S01]  /*3c20*/  FMUL.FTZ R3, R4, UR6 ;  /* 0x0000000604037c20 */ /* 0x000fe20008410000 */
[----:B------:R-:W-:Y:S02]  /*3c30*/  FSEL R26, R26, -INF , !P1 ;  /* 0xff8000001a1a7808 */ /* 0x000fe40004800000 */
[----:B------:R-:W-:-:S02]  /*3c40*/  FSETP.NEU.FTZ.AND P1, PT, R4, -INF , PT ;  /* 0xff8000000400780b */ /* 0x000fc40003f3d000 */
[----:B------:R-:W-:Y:S02]  /*3c50*/  ISETP.LT.OR P2, PT, R0, 0x4a, P2 ;  /* 0x0000004a0000780c */ /* 0x000fe40001741670 */
[----:B------:R-:W-:Y:S02]  /*3c60*/  FSEL R10, R3, RZ, P1 ;  /* 0x000000ff030a7208 */ /* 0x000fe40000800000 */
[----:B------:R-:W-:Y:S02]  /*3c70*/  FMNMX.FTZ R3, R26, R27, !PT ;  /* 0x0000001b1a037209 */ /* 0x000fe40007810000 */
[----:B------:R-:W-:Y:S01]  /*3c80*/  ISETP.GT.AND P1, PT, R8, 0x41, !P6 ;  /* 0x000000410800780c */ /* 0x000fe20007724270 */
[--C-:B------:R-:W-:Y:S01]  /*3c90*/  FFMA.FTZ R188, R13, UR6, -R10.reuse ;  /* 0x000000060dbc7c23 */ /* 0x100fe2000801080a */
[----:B------:R-:W-:Y:S01]  /*3ca0*/  FMNMX.FTZ R2, R30, R3, !PT ;  /* 0x000000031e027209 */ /* 0x000fe20007810000 */
[--C-:B------:R-:W-:Y:S01]  /*3cb0*/  FFMA.FTZ R5, R25, UR6, -R10.reuse ;  /* 0x0000000619057c23 */ /* 0x100fe2000801080a */
[----:B------:R-:W-:Y:S01]  /*3cc0*/  ISETP.LT.OR P1, PT, R0, 0x42, P1 ;  /* 0x000000420000780c */ /* 0x000fe20000f21670 */
[--C-:B------:R-:W-:Y:S01]  /*3cd0*/  FFMA.FTZ R190, R15, UR6, -R10.reuse ;  /* 0x000000060fbe7c23 */ /* 0x100fe2000801080a */
[----:B------:R-:W-:Y:S01]  /*3ce0*/  FMNMX.FTZ R3, R31, R2, !PT ;  /* 0x000000021f037209 */ /* 0x000fe20007810000 */
[----:B------:R-:W-:Y:S01]  /*3cf0*/  MUFU.EX2 R188, R188 ;  /* 0x000000bc00bc7308 */ /* 0x000fe20000000800 */
[----:B------:R-:W-:Y:S01]  /*3d00*/  FSEL R59, R59, -INF , !P1 ;  /* 0xff8000003b3b7808 */ /* 0x000fe20004800000 */
[--C-:B------:R-:W-:Y:S01]  /*3d10*/  FFMA.FTZ R11, R29, UR6, -R10.reuse ;  /* 0x000000061d0b7c23 */ /* 0x100fe2000801080a */
[----:B------:R-:W-:Y:S01]  /*3d20*/  FMNMX.FTZ R2, R34, R3, !PT ;  /* 0x0000000322027209 */ /* 0x000fe20007810000 */
[--C-:B------:R-:W-:Y:S01]  /*3d30*/  FFMA.FTZ R184, R21, UR6, -R10.reuse ;  /* 0x0000000615b87c23 */ /* 0x100fe2000801080a */
[----:B------:R-:W-:Y:S01]  /*3d40*/  ISETP.NE.AND P1, PT, R87, RZ, PT ;  /* 0x000000ff5700720c */ /* 0x000fe20003f25270 */
[--C-:B------:R-:W-:Y:S01]  /*3d50*/  FFMA.FTZ R13, R33, UR6, -R10.reuse ;  /* 0x00000006210d7c23 */ /* 0x100fe2000801080a */
[----:B------:R-:W-:Y:S01]  /*3d60*/  FMNMX.FTZ R3, R35, R2, !PT ;  /* 0x0000000223037209 */ /* 0x000fe20007810000 */
[----:B------:R-:W0:Y:S01]  /*3d70*/  MUFU.EX2 R5, R5 ;  /* 0x0000000500057308 */ /* 0x000e220000000800 */
        /* <DEDUP_REMOVED lines=12> */
[----:B------:R-:W-:Y:S01]  /*3e40*/  FSEL R63, R63, -INF , !P2 ;  /* 0xff8000003f3f7808 */ /* 0x000fe20005000000 */
[--C-:B------:R-:W-:Y:S01]  /*3e50*/  FFMA.FTZ R45, R45, UR6, -R10.reuse ;  /* 0x000000062d2d7c23 */ /* 0x100fe2000801080a */
[----:B------:R-:W-:Y:S01]  /*3e60*/  FMNMX.FTZ R3, R43, R2, !PT ;  /* 0x000000022b037209 */ /* 0x000fe20007810000 */
[----:B------:R-:W-:Y:S01]  /*3e70*/  MUFU.EX2 R11, R11 ;  /* 0x0000000b000b7308 */ /* 0x000fe20000000800 */
[----:B------:R-:W-:Y:S01]  /*3e80*/  ISETP.NE.AND P6, PT, R12, RZ, PT ;  /* 0x000000ff0c00720c */ /* 0x000fe20003fc5270 */
[----:B0-----:R-:W-:Y:S01]  /*3e90*/  FADD.FTZ R25, R188, R5 ;  /* 0x00000005bc197221 */ /* 0x001fe20000010000 */
[----:B------:R-:W-:Y:S01]  /*3ea0*/  FMNMX.FTZ R2, R46, R3, !PT ;  /* 0x000000032e027209 */ /* 0x000fe20007810000 */
[--C-:B------:R-:W-:Y:S01]  /*3eb0*/  FFMA.FTZ R48, R48, UR6, -R10.reuse ;  /* 0x0000000630307c23 */ /* 0x100fe2000801080a */
[----:B------:R-:W-:Y:S01]  /*3ec0*/  ISETP.GT.AND P6, PT, R8, 0x59, !P6 ;  /* 0x000000590800780c */ /* 0x000fe200077c4270 */
[--C-:B------:R-:W-:Y:S01]  /*3ed0*/  FFMA.FTZ R49, R49, UR6, -R10.reuse ;  /* 0x0000000631317c23 */ /* 0x100fe2000801080a */
[----:B------:R-:W-:Y:S01]  /*3ee0*/  FMNMX.FTZ R3, R47, R2, !PT ;  /* 0x000000022f037209 */ /* 0x000fe20007810000 */
[----:B------:R-:W-:Y:S01]  /*3ef0*/  MUFU.EX2 R184, R184 ;  /* 0x000000b800b87308 */ /* 0x000fe20000000800 */
[----:B------:R-:W-:Y:S01]  /*3f00*/  ISETP.LT.OR P6, PT, R0, 0x5a, P6 ;  /* 0x0000005a0000780c */ /* 0x000fe200037c1670 */
[--C-:B------:R-:W-:Y:S01]  /*3f10*/  FFMA.FTZ R52, R52, UR6, -R10.reuse ;  /* 0x0000000634347c23 */ /* 0x100fe2000801080a */
[----:B------:R-:W-:Y:S01]  /*3f20*/  FMNMX.FTZ R2, R50, R3, !PT ;  /* 0x0000000332027209 */ /* 0x000fe20007810000 */
[--C-:B------:R-:W-:Y:S01]  /*3f30*/  FFMA.FTZ R53, R53, UR6, -R10.reuse ;  /* 0x0000000635357c23 */ /* 0x100fe2000801080a */
[----:B------:R-:W-:Y:S01]  /*3f40*/  FSEL R70, R70, -INF , !P5 ;  /* 0xff80000046467808 */ /* 0x000fe20006800000 */
[--C-:B------:R-:W-:Y:S01]  /*3f50*/  FFMA.FTZ R56, R56, UR6, -R10.reuse ;  /* 0x0000000638387c23 */ /* 0x100fe2000801080a */
[----:B------:R-:W-:Y:S01]  /*3f60*/  FMNMX.FTZ R3, R51, R2, !PT ;  /* 0x0000000233037209 */ /* 0x000fe20007810000 */
[----:B------:R-:W-:Y:S01]  /*3f70*/  MUFU.EX2 R13, R13 ;  /* 0x0000000d000d7308 */ /* 0x000fe20000000800 */
[----:B------:R-:W-:Y:S01]  /*3f80*/  FSEL R71, R71, -INF , !P6 ;  /* 0xff80000047477808 */ /* 0x000fe20007000000 */
[--C-:B------:R-:W-:Y:S01]  /*3f90*/  FFMA.FTZ R57, R57, UR6, -R10.reuse ;  /* 0x0000000639397c23 */ /* 0x100fe2000801080a */
[----:B------:R-:W-:Y:S01]  /*3fa0*/  FMNMX.FTZ R2, R54, R3, !PT ;  /* 0x0000000336027209 */ /* 0x000fe20007810000 */
[--C-:B------:R-:W-:Y:S01]  /*3fb0*/  FFMA.FTZ R60, R60, UR6, -R10.reuse ;  /* 0x000000063c3c7c23 */ /* 0x100fe2000801080a */
[----:B------:R-:W-:Y:S01]  /*3fc0*/  F2FP.F16.F32.PACK_AB R188, R5, R188 ;  /* 0x000000bc05bc723e */ /* 0x000fe200000000ff */
[--C-:B------:R-:W-:Y:S01]  /*3fd0*/  FFMA.FTZ R61, R61, UR6, -R10.reuse ;  /* 0x000000063d3d7c23 */ /* 0x100fe2000801080a */
[----:B------:R-:W-:Y:S01]  /*3fe0*/  FMNMX.FTZ R3, R55, R2, !PT ;  /* 0x0000000237037209 */ /* 0x000fe20007810000 */
[----:B------:R-:W-:Y:S01]  /*3ff0*/  MUFU.EX2 R186, R186 ;  /* 0x000000ba00ba7308 */ /* 0x000fe20000000800 */
[----:B------:R-:W-:Y:S01]  /*4000*/  R2UR UR4, R22 ;  /* 0x00000000160472ca */ /* 0x000fe200000e0000 */
[--C-:B------:R-:W-:Y:S01]  /*4010*/  FFMA.FTZ R64, R64, UR6, -R10.reuse ;  /* 0x0000000640407c23 */ /* 0x100fe2000801080a */
[----:B------:R-:W-:Y:S01]  /*4020*/  FMNMX.FTZ R2, R58, R3, !PT ;  /* 0x000000033a027209 */ /* 0x000fe20007810000 */
[--C-:B------:R-:W-:Y:S01]  /*4030*/  FFMA.FTZ R65, R65, UR6, -R10.reuse ;  /* 0x0000000641417c23 */ /* 0x100fe2000801080a */
[----:B------:R-:W-:Y:S01]  /*4040*/  R2UR UR7, R23 ;  /* 0x00000000170772ca */ /* 0x000fe200000e0000 */
[--C-:B------:R-:W-:Y:S01]  /*4050*/  FFMA.FTZ R68, R68, UR6, -R10.reuse ;  /* 0x0000000644447c23 */ /* 0x100fe2000801080a */
[----:B------:R-:W-:Y:S01]  /*4060*/  FMNMX.FTZ R3, R59, R2, !PT ;  /* 0x000000023b037209 */ /* 0x000fe20007810000 */
[----:B------:R-:W-:Y:S01]  /*4070*/  MUFU.EX2 R15, R15 ;  /* 0x0000000f000f7308 */ /* 0x000fe20000000800 */
[----:B------:R-:W-:Y:S01]  /*4080*/  FFMA.FTZ R10, R69, UR6, -R10 ;  /* 0x00000006450a7c23 */ /* 0x000fe2000801080a */
[----:B------:R-:W-:Y:S01]  /*4090*/  R2UR UR11, R73 ;  /* 0x00000000490b72ca */ /* 0x000fe200000e0000 */
[----:B------:R-:W-:Y:S01]  /*40a0*/  VIADD R12, R72, 0xfffffffe ;  /* 0xfffffffe480c7836 */ /* 0x000fe20000000000 */
[----:B------:R-:W-:-:S02]  /*40b0*/  FMNMX.FTZ R2, R62, R3, !PT ;  /* 0x000000033e027209 */ /* 0x000fc40007810000 */
[----:B------:R-:W-:Y:S02]  /*40c0*/  UISETP.NE.AND UP1, UPT, UR4, URZ, UPT ;  /* 0x0000003f0400728c */ /* 0x000fe4000bf25270 */
[----:B------:R-:W-:Y:S01]  /*40d0*/  FMNMX.FTZ R3, R63, R2, !PT ;  /* 0x000000023f037209 */ /* 0x000fe20007810000 */
[----:B------:R-:W-:Y:S03]  /*40e0*/  MUFU.EX2 R40, R40 ;  /* 0x0000002800287308 */ /* 0x000fe60000000800 */
[----:B------:R-:W-:-:S04]  /*40f0*/  FMNMX.FTZ R2, R66, R3, !PT ;  /* 0x0000000342027209 */ /* 0x000fc80007810000 */
[----:B------:R-:W-:Y:S01]  /*4100*/  FMNMX.FTZ R3, R67, R2, !PT ;  /* 0x0000000243037209 */ /* 0x000fe20007810000 */
[----:B------:R-:W0:Y:S01]  /*4110*/  MUFU.EX2 R41, R41 ;  /* 0x0000002900297308 */ /* 0x000e220000000800 */
[----:B------:R-:W-:Y:S01]  /*4120*/  @UP1 ULDC UR4, c[0x0][0x44c] ;  /* 0x0001130000041ab9 */ /* 0x000fe20000000800 */
[----:B------:R-:W-:Y:S01]  /*4130*/  @UP1 ULDC UR15, c[0x0][0x450] ;  /* 0x00011400000f1ab9 */ /* 0x000fe20000000800 */
[----:B------:R-:W-:Y:S01]  /*4140*/  FMNMX.FTZ R0, R70, R3, !PT ;  /* 0x0000000346007209 */ /* 0x000fe20007810000 */
[----:B------:R-:W-:-:S03]  /*4150*/  UIMAD.WIDE.U32 UR4, UR7, UR4, URZ ;  /* 0x00000004070472a5 */ /* 0x000fc6000f8e003f */
[----:B------:R-:W-:Y:S01]  /*4160*/  FMNMX.FTZ R0, R71, R0, !PT ;  /* 0x0000000047007209 */ /* 0x000fe20007810000 */
[----:B------:R-:W-:Y:S01]  /*4170*/  MUFU.EX2 R44, R44 ;  /* 0x0000002c002c7308 */ /* 0x000fe20000000800 */
[----:B------:R-:W-:-:S03]  /*4180*/  @UP1 USHF.R.U32.HI UR7, URZ, UR15, UR5 ;  /* 0x0000000f3f071299 */ /* 0x000fc60008011605 */
[----:B------:R-:W1:Y:S01]  /*4190*/  SHFL.BFLY PT, R3, R0, 0x2, 0x1f ;  /* 0x0c401f0000037f89 */ /* 0x000e6200000e0000 */
[----:B------:R-:W-:-:S03]  /*41a0*/  UIADD3 UR4, UR11, UR7, URZ ;  /* 0x000000070b047290 */ /* 0x000fc6000fffe03f */
[----:B------:R-:W2:Y:S01]  /*41b0*/  MUFU.EX2 R45, R45 ;  /* 0x0000002d002d7308 */ /* 0x000ea20000000800 */
[----:B------:R-:W-:Y:S01]  /*41c0*/  UIADD3 UR7, UR4, UR10, URZ ;  /* 0x0000000a04077290 */ /* 0x000fe2000fffe03f */
[----:B0-----:R-:W-:-:S06]  /*41d0*/  F2FP.F16.F32.PACK_AB R180, R41, R40 ;  /* 0x0000002829b4723e */ /* 0x001fcc00000000ff */
[----:B------:R-:W-:Y:S08]  /*41e0*/  MUFU.EX2 R48, R48 ;  /* 0x0000003000307308 */ /* 0x000ff00000000800 */
[----:B------:R-:W0:Y:S01]  /*41f0*/  MUFU.EX2 R49, R49 ;  /* 0x0000003100317308 */ /* 0x000e220000000800 */
[----:B--2---:R-:W-:Y:S02]  /*4200*/  F2FP.F16.F32.PACK_AB R182, R45, R44 ;  /* 0x0000002c2db6723e */ /* 0x004fe400000000ff */
[----:B-1----:R-:W-:-:S05]  /*4210*/  FMNMX.FTZ R2, R0, R3, !PT ;  /* 0x0000000300027209 */ /* 0x002fca0007810000 */
[----:B------:R-:W-:Y:S01]  /*4220*/  MUFU.EX2 R52, R52 ;  /* 0x0000003400347308 */ /* 0x000fe20000000800 */
[----:B------:R-:W1:Y:S07]  /*4230*/  SHFL.BFLY PT, R3, R2, 0x1, 0x1f ;  /* 0x0c201f0002037f89 */ /* 0x000e6e00000e0000 */
[----:B------:R-:W2:Y:S01]  /*4240*/  MUFU.EX2 R53, R53 ;  /* 0x0000003500357308 */ /* 0x000ea20000000800 */
[----:B0-----:R-:W-:-:S07]  /*4250*/  F2FP.F16.F32.PACK_AB R176, R49, R48 ;  /* 0x0000003031b0723e */ /* 0x001fce00000000ff */
[----:B------:R-:W-:Y:S08]  /*4260*/  MUFU.EX2 R56, R56 ;  /* 0x0000003800387308 */ /* 0x000ff00000000800 */
[----:B------:R-:W-:Y:S01]  /*4270*/  MUFU.EX2 R57, R57 ;  /* 0x0000003900397308 */ /* 0x000fe20000000800 */
[----:B-1----:R-:W-:Y:S01]  /*4280*/  FMNMX.FTZ R3, R2, R3, !PT ;  /* 0x0000000302037209 */ /* 0x002fe20007810000 */
[----:B------:R-:W-:Y:S01]  /*4290*/  FADD.FTZ R2, R190, R25 ;  /* 0x00000019be027221 */ /* 0x000fe20000010000 */
[----:B------:R-:W-:-:S02]  /*42a0*/  F2FP.F16.F32.PACK_AB R190, R11, R190 ;  /* 0x000000be0bbe723e */ /* 0x000fc400000000ff */
[C---:B------:R-:W-:Y:S01]  /*42b0*/  FSETP.NEU.FTZ.AND P1, PT, R3.reuse, -INF , PT ;  /* 0xff8000000300780b */ /* 0x040fe20003f3d000 */
[----:B------:R-:W-:Y:S01]  /*42c0*/  FMUL.FTZ R0, R3, UR6 ;  /* 0x0000000603007c20 */ /* 0x000fe20008410000 */
[----:B------:R-:W-:Y:S01]  /*42d0*/  FADD.FTZ R25, R11, R2 ;  /* 0x000000020b197221 */ /* 0x000fe20000010000 */
[----:B------:R-:W-:Y:S01]  /*42e0*/  MUFU.EX2 R60, R60 ;  /* 0x0000003c003c7308 */ /* 0x000fe20000000800 */
[----:B--2---:R-:W-:Y:S02]  /*42f0*/  F2FP.F16.F32.PACK_AB R178, R53, R52 ;  /* 0x0000003435b2723e */ /* 0x004fe400000000ff */
[----:B------:R-:W-:Y:S01]  /*4300*/  FSEL R0, R0, RZ, P1 ;  /* 0x000000ff00007208 */ /* 0x000fe20000800000 */
[----:B------:R-:W-:Y:S01]  /*4310*/  FADD.FTZ R2, R184, R25 ;  /* 0x00000019b8027221 */ /* 0x000fe20000010000 */
[----:B------:R-:W-:Y:S02]  /*4320*/  PLOP3.LUT P1, PT, PT, PT, UP0, 0x40, 0x0 ;  /* 0x000000000000781c */ /* 0x000fe40003f2e808 */
[----:B------:R-:W-:Y:S01]  /*4330*/  F2FP.F16.F32.PACK_AB R184, R13, R184 ;  /* 0x000000b80db8723e */ /* 0x000fe200000000ff */
[--C-:B------:R-:W-:Y:S01]  /*4340*/  FFMA.FTZ R26, R26, UR6, -R0.reuse ;  /* 0x000000061a1a7c23 */ /* 0x100fe20008010800 */
[--C-:B------:R-:W-:Y:S01]  /*4350*/  FFMA.FTZ R27, R27, UR6, -R0.reuse ;  /* 0x000000061b1b7c23 */ /* 0x100fe20008010800 */
[--C-:B------:R-:W-:Y:S01]  /*4360*/  FFMA.FTZ R30, R30, UR6, -R0.reuse ;  /* 0x000000061e1e7c23 */ /* 0x100fe20008010800 */
[----:B------:R-:W-:Y:S01]  /*4370*/  FFMA.FTZ R31, R31, UR6, -R0 ;  /* 0x000000061f1f7c23 */ /* 0x000fe20008010800 */
[----:B------:R-:W-:Y:S01]  /*4380*/  FADD.FTZ R25, R13, R2 ;  /* 0x000000020d197221 */ /* 0x000fe20000010000 */
[--C-:B------:R-:W-:Y:S01]  /*4390*/  FFMA.FTZ R34, R34, UR6, -R0.reuse ;  /* 0x0000000622227c23 */ /* 0x100fe20008010800 */
[----:B------:R-:W-:Y:S01]  /*43a0*/  MUFU.EX2 R26, R26 ;  /* 0x0000001a001a7308 */ /* 0x000fe20000000800 */
[--C-:B------:R-:W-:Y:S01]  /*43b0*/  FFMA.FTZ R35, R35, UR6, -R0.reuse ;  /* 0x0000000623237c23 */ /* 0x100fe20008010800 */
[----:B------:R-:W-:Y:S01]  /*43c0*/  FADD.FTZ R2, R186, R25 ;  /* 0x00000019ba027221 */ /* 0x000fe20000010000 */
[--C-:B------:R-:W-:Y:S01]  /*43d0*/  FFMA.FTZ R38, R38, UR6, -R0.reuse ;  /* 0x0000000626267c23 */ /* 0x100fe20008010800 */
[--C-:B------:R-:W-:Y:S01]  /*43e0*/  FFMA.FTZ R39, R39, UR6, -R0.reuse ;  /* 0x0000000627277c23 */ /* 0x100fe20008010800 */
[----:B------:R-:W-:Y:S01]  /*43f0*/  FFMA.FTZ R42, R42, UR6, -R0 ;  /* 0x000000062a2a7c23 */ /* 0x000fe20008010800 */
[----:B------:R-:W-:Y:S01]  /*4400*/  FADD.FTZ R25, R15, R2 ;  /* 0x000000020f197221 */ /* 0x000fe20000010000 */
[--C-:B------:R-:W-:Y:S01]  /*4410*/  FFMA.FTZ R43, R43, UR6, -R0.reuse ;  /* 0x000000062b2b7c23 */ /* 0x100fe20008010800 */
[----:B------:R-:W0:Y:S01]  /*4420*/  MUFU.EX2 R27, R27 ;  /* 0x0000001b001b7308 */ /* 0x000e220000000800 */
[--C-:B------:R-:W-:Y:S01]  /*4430*/  FFMA.FTZ R46, R46, UR6, -R0.reuse ;  /* 0x000000062e2e7c23 */ /* 0x100fe20008010800 */
[----:B------:R-:W-:Y:S01]  /*4440*/  FADD.FTZ R2, R40, R25 ;  /* 0x0000001928027221 */ /* 0x000fe20000010000 */
[--C-:B------:R-:W-:Y:S01]  /*4450*/  FFMA.FTZ R47, R47, UR6, -R0.reuse ;  /* 0x000000062f2f7c23 */ /* 0x100fe20008010800 */
[--C-:B------:R-:W-:Y:S01]  /*4460*/  FFMA.FTZ R50, R50, UR6, -R0.reuse ;  /* 0x0000000632327c23 */ /* 0x100fe20008010800 */
[----:B------:R-:W-:Y:S01]  /*4470*/  FFMA.FTZ R51, R51, UR6, -R0 ;  /* 0x0000000633337c23 */ /* 0x000fe20008010800 */
[----:B------:R-:W-:Y:S01]  /*4480*/  FADD.FTZ R29, R41, R2 ;  /* 0x00000002291d7221 */ /* 0x000fe20000010000 */
[--C-:B------:R-:W-:Y:S01]  /*4490*/  FFMA.FTZ R54, R54, UR6, -R0.reuse ;  /* 0x0000000636367c23 */ /* 0x100fe20008010800 */
[----:B------:R-:W1:Y:S01]  /*44a0*/  MUFU.EX2 R30, R30 ;  /* 0x0000001e001e7308 */ /* 0x000e620000000800 */
[--C-:B------:R-:W-:Y:S01]  /*44b0*/  FFMA.FTZ R55, R55, UR6, -R0.reuse ;  /* 0x0000000637377c23 */ /* 0x100fe20008010800 */
[----:B------:R-:W-:Y:S01]  /*44c0*/  FADD.FTZ R8, R44, R29 ;  /* 0x0000001d2c087221 */ /* 0x000fe20000010000 */
[--C-:B------:R-:W-:Y:S01]  /*44d0*/  FFMA.FTZ R58, R58, UR6, -R0.reuse ;  /* 0x000000063a3a7c23 */ /* 0x100fe20008010800 */
[--C-:B------:R-:W-:Y:S01]  /*44e0*/  FFMA.FTZ R59, R59, UR6, -R0.reuse ;  /* 0x000000063b3b7c23 */ /* 0x100fe20008010800 */
[----:B------:R-:W-:Y:S01]  /*44f0*/  FFMA.FTZ R62, R62, UR6, -R0 ;  /* 0x000000063e3e7c23 */ /* 0x000fe20008010800 */
[----:B------:R-:W-:Y:S01]  /*4500*/  FADD.FTZ R29, R45, R8 ;  /* 0x000000082d1d7221 */ /* 0x000fe20000010000 */
[--C-:B------:R-:W-:Y:S01]  /*4510*/  FFMA.FTZ R63, R63, UR6, -R0.reuse ;  /* 0x000000063f3f7c23 */ /* 0x100fe20008010800 */
[----:B------:R-:W2:Y:S01]  /*4520*/  MUFU.EX2 R31, R31 ;  /* 0x0000001f001f7308 */ /* 0x000ea20000000800 */
[----:B0-----:R-:W-:Y:S01]  /*4530*/  FADD.FTZ R25, R26, R27 ;  /* 0x0000001b1a197221 */ /* 0x001fe20000010000 */
[----:B------:R-:W-:Y:S01]  /*4540*/  FADD.FTZ R8, R48, R29 ;  /* 0x0000001d30087221 */ /* 0x000fe20000010000 */
[--C-:B------:R-:W-:Y:S01]  /*4550*/  FFMA.FTZ R66, R66, UR6, -R0.reuse ;  /* 0x0000000642427c23 */ /* 0x100fe20008010800 */
[--C-:B------:R-:W-:Y:S01]  /*4560*/  FFMA.FTZ R67, R67, UR6, -R0.reuse ;  /* 0x0000000643437c23 */ /* 0x100fe20008010800 */
[----:B------:R-:W-:Y:S01]  /*4570*/  FFMA.FTZ R70, R70, UR6, -R0 ;  /* 0x0000000646467c23 */ /* 0x000fe20008010800 */
[----:B------:R-:W-:Y:S01]  /*4580*/  FADD.FTZ R29, R49, R8 ;  /* 0x00000008311d7221 */ /* 0x000fe20000010000 */
[----:B------:R-:W-:Y:S01]  /*4590*/  FFMA.FTZ R0, R71, UR6, -R0 ;  /* 0x0000000647007c23 */ /* 0x000fe20008010800 */
[----:B------:R-:W0:Y:S01]  /*45a0*/  MUFU.EX2 R34, R34 ;  /* 0x0000002200227308 */ /* 0x000e220000000800 */
[----:B-1----:R-:W-:Y:S01]  /*45b0*/  FADD.FTZ R2, R30, R25 ;  /* 0x000000191e027221 */ /* 0x002fe20000010000 */
[----:B------:R-:W-:Y:S01]  /*45c0*/  FADD.FTZ R8, R52, R29 ;  /* 0x0000001d34087221 */ /* 0x000fe20000010000 */
[----:B------:R-:W-:-:S02]  /*45d0*/  F2FP.F16.F32.PACK_AB R186, R15, R186 ;  /* 0x000000ba0fba723e */ /* 0x000fc400000000ff */
[----:B------:R-:W-:Y:S01]  /*45e0*/  F2FP.F16.F32.PACK_AB R172, R57, R56 ;  /* 0x0000003839ac723e */ /* 0x000fe200000000ff */
[----:B------:R-:W-:Y:S01]  /*45f0*/  FADD.FTZ R29, R53, R8 ;  /* 0x00000008351d7221 */ /* 0x000fe20000010000 */
[----:B------:R-:W-:Y:S01]  /*4600*/  F2FP.F16.F32.PACK_AB R189, R27, R26 ;  /* 0x0000001a1bbd723e */ /* 0x000fe200000000ff */
[----:B------:R-:W1:Y:S01]  /*4610*/  MUFU.EX2 R35, R35 ;  /* 0x0000002300237308 */ /* 0x000e620000000800 */
[C---:B--2---:R-:W-:Y:S01]  /*4620*/  FADD.FTZ R25, R31.reuse, R2 ;  /* 0x000000021f197221 */ /* 0x044fe20000010000 */
[----:B------:R-:W-:Y:S01]  /*4630*/  FADD.FTZ R8, R56, R29 ;  /* 0x0000001d38087221 */ /* 0x000fe20000010000 */
[----:B------:R-:W-:-:S03]  /*4640*/  F2FP.F16.F32.PACK_AB R191, R31, R30 ;  /* 0x0000001e1fbf723e */ /* 0x000fc600000000ff */
[----:B------:R-:W-:Y:S02]  /*4650*/  FADD.FTZ R11, R57, R8 ;  /* 0x00000008390b7221 */ /* 0x000fe40000010000 */
[----:B------:R-:W2:Y:S01]  /*4660*/  MUFU.EX2 R38, R38 ;  /* 0x0000002600267308 */ /* 0x000ea20000000800 */
[----:B0-----:R-:W-:Y:S01]  /*4670*/  FADD.FTZ R2, R34, R25 ;  /* 0x0000001922027221 */ /* 0x001fe20000010000 */
[----:B------:R-:W-:-:S06]  /*4680*/  FADD.FTZ R8, R60, R11 ;  /* 0x0000000b3c087221 */ /* 0x000fcc0000010000 */
        /* <DEDUP_REMOVED lines=49> */
[C---:B--2---:R-:W-:Y:S01]  /*49a0*/  FADD.FTZ R11, R65.reuse, R8 ;  /* 0x00000008410b7221 */ /* 0x044fe20000010000 */
[----:B------:R-:W-:-:S06]  /*49b0*/  F2FP.F16.F32.PACK_AB R168, R65, R64 ;  /* 0x0000004041a8723e */ /* 0x000fcc00000000ff */
[----:B------:R0:W2:Y:S08]  /*49c0*/  MUFU.EX2 R171, R0 ;  /* 0x0000000000ab7308 */ /* 0x0000b00000000800 */
[----:B------:R-:W3:Y:S01]  /*49d0*/  MUFU.EX2 R21, R10 ;  /* 0x0000000a00157308 */ /* 0x000ee20000000800 */
[----:B0-----:R-:W-:Y:S01]  /*49e0*/  FADD.FTZ R0, R70, R5 ;  /* 0x0000000546007221 */ /* 0x001fe20000010000 */
[----:B-1----:R-:W-:-:S03]  /*49f0*/  FADD.FTZ R8, R68, R11 ;  /* 0x0000000b44087221 */ /* 0x002fc60000010000 */
[C---:B--2---:R-:W-:Y:S01]  /*4a00*/  FADD.FTZ R5, R171.reuse, R0 ;  /* 0x00000000ab057221 */ /* 0x044fe20000010000 */
[----:B------:R-:W-:Y:S01]  /*4a10*/  F2FP.F16.F32.PACK_AB R171, R171, R70 ;  /* 0x00000046abab723e */ /* 0x000fe200000000ff */
[C---:B---3--:R-:W-:Y:S01]  /*4a20*/  FADD.FTZ R8, R21.reuse, R8 ;  /* 0x0000000815087221 */ /* 0x048fe20000010000 */
        /* <DEDUP_REMOVED lines=13> */
.L_x_4510:
[----:B------:R-:W-:Y:S02]  /*4b00*/  ULDC UR15, c[0x0][0x9e4] ;  /* 0x00027900000f7ab9 */ /* 0x000fe40000000800 */
[----:B------:R-:W-:-:S11]  /*4b10*/  UISETP.NE.AND UP0, UPT, UR15, 0x1, UPT ;  /* 0x000000010f00788c */ /* 0x000fd6000bf05270 */
[----:B------:R-:W-:Y:S02]  /*4b20*/  @UP0 ULDC.64 UR4, c[0x0][0x9e8] ;  /* 0x00027a0000040ab9 */ /* 0x000fe40000000a00 */
[----:B------:R-:W-:-:S04]  /*4b30*/  UIMAD.WIDE.U32 UR10, UR18, UR4, URZ ;  /* 0x00000004120a72a5 */ /* 0x000fc8000f8e003f */
[----:B------:R-:W-:-:S12]  /*4b40*/  @UP0 USHF.R.U32.HI UR18, URZ, UR5, UR11 ;  /* 0x000000053f120299 */ /* 0x000fd8000801160b */
.L_x_4511:
[----:B------:R-:W-:-:S04]  /*4b50*/  UIMAD UR15, UR18, UR15, UR15 ;  /* 0x0000000f120f72a4 */ /* 0x000fc8000f8e020f */
[----:B------:R-:W-:-:S04]  /*4b60*/  UISETP.LT.AND UP0, UPT, UR7, UR15, UPT ;  /* 0x0000000f0700728c */ /* 0x000fc8000bf01270 */
[----:B------:R-:W-:-:S12]  /*4b70*/  USEL UR7, UR7, UR15, UP0 ;  /* 0x0000000f07077287 */ /* 0x000fd80008000000 */
.L_x_4509:
[----:B------:R-:W-:Y:S01]  /*4b80*/  R2UR UR10, R193 ;  /* 0x00000000c10a72ca */ /* 0x000fe200000e0000 */
[----:B------:R-:W-:Y:S01]  /*4b90*/  UIMAD.WIDE UR4, UR7, 0x2aaaaaab, URZ ;  /* 0x2aaaaaab070478a5 */ /* 0x000fe2000f8e023f */
[----:B------:R-:W-:Y:S01]  /*4ba0*/  IMAD.MOV.U32 R2, RZ, RZ, 0x3f800000 ;  /* 0x3f800000ff027424 */ /* 0x000fe200078e00ff */
[----:B------:R-:W-:Y:S01]  /*4bb0*/  CS2R R118, SRZ ;  /* 0x0000000000767805 */ /* 0x000fe2000001ff00 */
[----:B------:R-:W-:Y:S01]  /*4bc0*/  IMAD.MOV.U32 R0, RZ, RZ, 0x3f800000 ;  /* 0x3f800000ff007424 */ /* 0x000fe200078e00ff */
[----:B------:R-:W-:Y:S01]  /*4bd0*/  USHF.R.U32.HI UR4, URZ, 0x1f, UR5 ;  /* 0x0000001f3f047899 */ /* 0x000fe20008011605 */
[----:B------:R-:W-:Y:S02]  /*4be0*/  CS2R R116, SRZ ;  /* 0x0000000000747805 */ /* 0x000fe4000001ff00 */
        /* <DEDUP_REMOVED lines=57> */
[----:B------:R-:W-:Y:S01]  /*4f80*/  IMAD.MOV.U32 R119, RZ, RZ, RZ ;  /* 0x000000ffff777224 */ /* 0x000fe200078e00ff */
[----:B------:R-:W-:Y:S01]  /*4f90*/  ULDC UR55, c[0x0][0x9dc] ;  /* 0x0002770000377ab9 */ /* 0x000fe20000000800 */
[----:B------:R-:W-:Y:S01]  /*4fa0*/  ULDC UR54, c[0x0][0x988] ;  /* 0x0002620000367ab9 */ /* 0x000fe20000000800 */
[----:B------:R-:W-:-:S05]  /*4fb0*/  ULDC UR58, c[0x0][0x9e0] ;  /* 0x00027800003a7ab9 */ /* 0x000fca0000000800 */
.L_x_4531:
[----:B------:R-:W-:-:S04]  /*4fc0*/  UISETP.NE.AND UP0, UPT, UR4, 0x1, UPT ;  /* 0x000000010400788c */ /* 0x000fc8000bf05270 */
[----:B------:R-:W-:-:S04]  /*4fd0*/  USEL UR38, URZ, 0x1, UP0 ;  /* 0x000000013f267887 */ /* 0x000fc80008000000 */
[----:B------:R-:W-:Y:S01]  /*4fe0*/  ULOP3.LUT UR38, UR7, UR38, URZ, 0x3c, !UPT ;  /* 0x0000002607267292 */ /* 0x000fe2000f8e3c3f */
[----:B------:R-:W-:Y:S11]  /*4ff0*/  @!P0 BRA `(.L_x_4513) ;  /* 0x0000000000048947 */ /* 0x000ff60003800000 */
[----:B------:R-:W-:Y:S01]  /*5000*/  BPT.TRAP 0x1 ;  /* 0x000000040000795c */ /* 0x000fe20000300000 */
.L_x_4513:
        /* <DEDUP_REMOVED lines=9> */
.L_x_4514:
[----:B-1----:R-:W-:Y:S05]  /*50a0*/  @P1 BRA `(.L_x_4515) ;  /* 0x0000000000081947 */ /* 0x002fea0003800000 */
[----:B------:R-:W1:Y:S02]  /*50b0*/  SYNCS.PHASECHK.TRANS64.TRYWAIT P1, [UR5+0x30830], R3 ;  /* 0x03083003ff0075a7 */ /* 0x000e640008020145 */
[----:B-1----:R-:W-:Y:S05]  /*50c0*/  @!P1 BRA `(.L_x_4516) ;  /* 0x0000013800489947 */ /* 0x002fea0003800000 */
.L_x_4515:
        /* <DEDUP_REMOVED lines=15> */
[-C--:B------:R-:W-:Y:S01]  /*51c0*/  FMUL.FTZ R25, R25, R0.reuse ;  /* 0x0000000019197220 */ /* 0x080fe20000410000 */
[-C--:B------:R-:W-:Y:S01]  /*51d0*/  FMUL.FTZ R28, R28, R0.reuse ;  /* 0x000000001c1c7220 */ /* 0x080fe20000410000 */
[----:B------:R-:W-:Y:S01]  /*51e0*/  UIADD3 UR10, UR6, 0x6, URZ ;  /* 0x00000006060a7890 */ /* 0x000fe2000fffe03f */
[-C--:B------:R-:W-:Y:S01]  /*51f0*/  FMUL.FTZ R29, R29, R0.reuse ;  /* 0x000000001d1d7220 */ /* 0x080fe20000410000 */
[----:B------:R-:W-:Y:S01]  /*5200*/  UIADD3 UR14, UR6, 0x300, URZ ;  /* 0x00000300060e7890 */ /* 0x000fe2000fffe03f */
[-C--:B------:R-:W-:Y:S01]  /*5210*/  FMUL.FTZ R32, R32, R0.reuse ;  /* 0x0000000020207220 */ /* 0x080fe20000410000 */
[----:B------:R-:W-:Y:S01]  /*5220*/  UMOV UR46, UR6 ;  /* 0x00000006002e7c82 */ /* 0x000fe20008000000 */
[----:B------:R-:W-:Y:S01]  /*5230*/  UIADD3 UR18, UR6, 0x302, URZ ;  /* 0x0000030206127890 */ /* 0x000fe2000fffe03f */
[----:B------:R-:W-:Y:S01]  /*5240*/  HGMMA.64x96x16.F32 R120, gdesc[UR44], RZ, !UPT, gsb0 ;  /* 0x016000002c7879f0 */ /* 0x000fe2000c0008ff */
        /* <DEDUP_REMOVED lines=144> */
.L_x_4517:
[----:B------:R-:W-:Y:S01]  /*5b50*/  ULEA UR10, UR4, UR60, 0x3 ;  /* 0x0000003c040a7291 */ /* 0x000fe2000f8e183f */
[----:B------:R-:W-:-:S05]  /*5b60*/  IMAD.U32 R0, RZ, RZ, UR7 ;  /* 0x00000007ff007e24 */ /* 0x000fca000f8e00ff */
[----:B------:R-:W-:-:S04]  /*5b70*/  SHF.L.U32 R0, R0, 0x1f, RZ ;  /* 0x0000001f00007819 */ /* 0x000fc800000006ff */
[----:B------:R2:W3:Y:S01]  /*5b80*/  SYNCS.PHASECHK.TRANS64.TRYWAIT P1, [UR10+0x30850], R0 ;  /* 0x03085000ff0075a7 */ /* 0x0004e2000802014a */
[----:B------:R-:W-:Y:S05]  /*5b90*/  @!P0 BRA `(.L_x_4518) ;  /* 0x0000000000048947 */ /* 0x000fea0003800000 */
[----:B------:R-:W-:Y:S01]  /*5ba0*/  BPT.TRAP 0x1 ;  /* 0x000000040000795c */ /* 0x000fe20000300000 */
.L_x_4518:
[----:B---3--:R-:W-:Y:S05]  /*5bb0*/  @P1 BRA `(.L_x_4519) ;  /* 0x0000000000081947 */ /* 0x008fea0003800000 */
[----:B------:R-:W3:Y:S02]  /*5bc0*/  SYNCS.PHASECHK.TRANS64.TRYWAIT P1, [UR10+0x30850], R0 ;  /* 0x03085000ff0075a7 */ /* 0x000ee4000802014a */
[----:B---3--:R-:W-:Y:S05]  /*5bd0*/  @!P1 BRA `(.L_x_4520) ;  /* 0x0000012c009c9947 */ /* 0x008fea0003800000 */
.L_x_4519:
        /* <DEDUP_REMOVED lines=37> */
.L_x_4521:
[----:B------:R-:W-:Y:S01]  /*5e30*/  R2UR UR6, R22 ;  /* 0x00000000160672ca */ /* 0x000fe200000e0000 */
[----:B------:R-:W-:Y:S01]  /*5e40*/  UISETP.NE.AND UP0, UPT, UR61, URZ, UPT ;  /* 0x0000003f3d00728c */ /* 0x000fe2000bf05270 */
[----:B------:R-:W-:Y:S01]  /*5e50*/  R2UR UR4, R23 ;  /* 0x00000000170472ca */ /* 0x000fe200000e0000 */
[----:B------:R-:W-:Y:S01]  /*5e60*/  IMAD R20, R12, -0x60, RZ ;  /* 0xffffffa00c147824 */ /* 0x000fe200078e02ff */
[----:B------:R-:W-:Y:S01]  /*5e70*/  UIADD3 UR5, UR5, 0x30840, URZ ;  /* 0x0003084005057890 */ /* 0x000fe2000fffe03f */
[----:B------:R-:W-:-:S08]  /*5e80*/  UMOV UR14, UR55 ;  /* 0x00000037000e7c82 */ /* 0x000fd00008000000 */
[----:B------:R-:W-:Y:S01]  /*5e90*/  UISETP.NE.AND UP1, UPT, UR6, URZ, UPT ;  /* 0x0000003f0600728c */ /* 0x000fe2000bf25270 */
[----:B------:R-:W4:Y:S01]  /*5ea0*/  S2UR UR6, SR_CgaCtaId ;  /* 0x00000000000679c3 */ /* 0x000f220000008800 */
[----:B------:R-:W-:-:S04]  /*5eb0*/  VIADD R21, R192, UR4 ;  /* 0x00000004c0157c36 */ /* 0x000fc80008000000 */
[----:B------:R-:W-:Y:S02]  /*5ec0*/  PLOP3.LUT P1, PT, PT, PT, UP1, 0x80, 0x0 ;  /* 0x000000000000781c */ /* 0x000fe40003f2f018 */
[----:B------:R-:W-:-:S03]  /*5ed0*/  PLOP3.LUT P2, PT, PT, PT, UP1, 0x80, 0x0 ;  /* 0x000000000000781c */ /* 0x000fc60003f4f018 */
[----:B------:R-:W-:-:S08]  /*5ee0*/  @UP1 ULDC UR4, c[0x0][0x44c] ;  /* 0x0001130000041ab9 */ /* 0x000fd00000000800 */
[----:B--23--:R-:W-:Y:S01]  /*5ef0*/  @P1 IMAD.HI.U32 R0, R21, UR4, RZ ;  /* 0x0000000415001c27 */ /* 0x00cfe2000f8e00ff */
[----:B------:R-:W-:Y:S01]  /*5f00*/  @UP1 ULDC UR4, c[0x0][0x450] ;  /* 0x0001140000041ab9 */ /* 0x000fe20000000800 */
[----:B------:R-:W-:-:S03]  /*5f10*/  PLOP3.LUT P1, PT, PT, PT, UP0, 0x40, 0x0 ;  /* 0x000000000000781c */ /* 0x000fc60003f2e808 */
[----:B------:R-:W-:Y:S01]  /*5f20*/  @P2 SHF.R.U32.HI R21, RZ, UR4, R0 ;  /* 0x00000004ff152c19 */ /* 0x000fe20008011600 */
[----:B----4-:R-:W-:Y:S01]  /*5f30*/  UPRMT UR5, UR6, 0x654, UR5 ;  /* 0x0000065406057896 */ /* 0x010fe20008000005 */
[----:B------:R-:W-:Y:S01]  /*5f40*/  IADD3 R0, -R19, 0x1, R20 ;  /* 0x0000000113007810 */ /* 0x000fe20007ffe114 */
[----:B------:R-:W-:Y:S02]  /*5f50*/  ULOP3.LUT UR4, URZ, UR14, URZ, 0x33, !UPT ;  /* 0x0000000e3f047292 */ /* 0x000fe4000f8e333f */
[----:B------:R-:W2:Y:S01]  /*5f60*/  SHFL.IDX PT, R169, R21, RZ, 0x1c1f ;  /* 0x001c1fff15a97589 */ /* 0x000ea200000e0000 */
[----:B------:R-:W-:-:S04]  /*5f70*/  IADD3 R0, -R18, R0, R17 ;  /* 0x0000000012007210 */ /* 0x000fc80007ffe111 */
[----:B------:R-:W-:Y:S01]  /*5f80*/  SYNCS.ARRIVE.TRANS64.RED.A1T0 RZ, [UR5], RZ ;  /* 0x000000ffffff79a7 */ /* 0x000fe20008100405 */
[C---:B------:R-:W-:Y:S02]  /*5f90*/  VIADD R15, R0.reuse, UR58 ;  /* 0x0000003a000f7c36 */ /* 0x040fe40008000000 */
[----:B------:R-:W-:Y:S02]  /*5fa0*/  VIADD R14, R0, UR4 ;  /* 0x00000004000e7c36 */ /* 0x000fe40008000000 */
[----:B------:R-:W-:Y:S02]  /*5fb0*/  IMAD.IADD R0, R20, 0x1, -R19 ;  /* 0x0000000114007824 */ /* 0x000fe400078e0a13 */
[--C-:B--2---:R-:W-:Y:S02]  /*5fc0*/  IMAD.IADD R13, R15, 0x1, R169.reuse ;  /* 0x000000010f0d7824 */ /* 0x104fe400078e02a9 */
[----:B-1----:R-:W-:Y:S01]  /*5fd0*/  IMAD.IADD R4, R14, 0x1, R169 ;  /* 0x000000010e047824 */ /* 0x002fe200078e02a9 */
[----:B------:R-:W-:Y:S06]  /*5fe0*/  @P1 BRA `(.L_x_4522) ;  /* 0x0000000000541947 */ /* 0x000fec0003800000 */
[----:B------:R-:W-:Y:S01]  /*5ff0*/  IADD3 R169, -R18, R17, R169 ;  /* 0x0000001112a97210 */ /* 0x000fe20007ffe1a9 */
[----:B------:R-:W-:Y:S03]  /*6000*/  BSSY B0, `(.L_x_4523) ;  /* 0x0000010000007945 */ /* 0x000fe60003800000 */
        /* <DEDUP_REMOVED lines=10> */
.L_x_4524:
[----:B------:R-:W-:-:S05]  /*60b0*/  IMAD.U32 R168, RZ, RZ, UR51 ;  /* 0x00000033ffa87e24 */ /* 0x000fca000f8e00ff */
[----:B------:R-:W-:-:S13]  /*60c0*/  ISETP.NE.AND P1, PT, R168, 0x1, PT ;  /* 0x00000001a800780c */ /* 0x000fda0003f25270 */
[----:B0-----:R-:W0:Y:S02]  /*60d0*/  @P1 LDC.64 R2, c[0x0][0x9e8] ;  /* 0x00027a00ff021b82 */ /* 0x001e240000000a00 */
[----:B0-----:R-:W-:-:S05]  /*60e0*/  @P1 IMAD.HI.U32 R2, R169, R2, RZ ;  /* 0x00000002a9021227 */ /* 0x001fca00078e00ff */
[----:B------:R-:W-:-:S07]  /*60f0*/  @P1 SHF.R.U32.HI R169, RZ, R3, R2 ;  /* 0x00000003ffa91219 */ /* 0x000fce0000011602 */
.L_x_4525:
[----:B------:R-:W-:Y:S05]  /*6100*/  BSYNC B0 ;  /* 0x0000000000007941 */ /* 0x000fea0003800000 */
.L_x_4523:
[----:B------:R-:W-:-:S05]  /*6110*/  IMAD R169, R169, R168, R0 ;  /* 0x000000a8a9a97224 */ /* 0x000fca00078e0200 */
[----:B------:R-:W-:Y:S02]  /*6120*/  VIADDMNMX R13, R169, R168, R13, PT ;  /* 0x000000a8a90d7246 */ /* 0x000fe4000380010d */
[----:B------:R-:W-:-:S07]  /*6130*/  VIMNMX R4, R4, R169, !PT ;  /* 0x000000a904047248 */ /* 0x000fce0007fe0100 */
.L_x_4522:
[C---:B------:R-:W-:Y:S01]  /*6140*/  ISETP.GE.AND P6, PT, R20.reuse, 0xa, PT ;  /* 0x0000000a1400780c */ /* 0x040fe20003fc6270 */
[----:B------:R-:W-:Y:S01]  /*6150*/  UISETP.NE.AND UP0, UPT, UR61, URZ, UPT ;  /* 0x0000003f3d00728c */ /* 0x000fe2000bf05270 */
        /* <DEDUP_REMOVED lines=33> */
[----:B------:R-:W-:-:S04]  /*6370*/  ISETP.GT.AND P3, PT, R4, 0x19, !P4 ;  /* 0x000000190400780c */ /* 0x000fc80006764270 */
[----:B------:R-:W-:Y:S02]  /*6380*/  ISETP.LT.OR P3, PT, R13, 0x1a, P3 ;  /* 0x0000001a0d00780c */ /* 0x000fe40001f61670 */
        /* <DEDUP_REMOVED lines=95> */
[----:B------:R-:W-:-:S04]  /*6980*/  ISETP.GT.AND P6, PT, R4, 0x59, !P6 ;  /* 0x000000590400780c */ /* 0x000fc800077c4270 */
[----:B------:R-:W-:Y:S02]  /*6990*/  ISETP.LT.OR P6, PT, R13, 0x5a, P6 ;  /* 0x0000005a0d00780c */ /* 0x000fe400037c1670 */
[----:B------:R-:W1:Y:S02]  /*69a0*/  SHFL.IDX PT, R13, R21, 0x1, 0x1c1f ;  /* 0x003c1f00150d7f89 */ /* 0x000e6400000e0000 */
[----:B------:R-:W-:Y:S02]  /*69b0*/  FSEL R165, R165, -INF , !P6 ;  /* 0xff800000a5a57808 */ /* 0x000fe40007000000 */
[----:B------:R-:W-:Y:S01]  /*69c0*/  PLOP3.LUT P6, PT, PT, PT, UP0, 0x40, 0x0 ;  /* 0x000000000000781c */ /* 0x000fe20003fce808 */
[--C-:B-1----:R-:W-:Y:S02]  /*69d0*/  IMAD.IADD R15, R15, 0x1, R13.reuse ;  /* 0x000000010f0f7824 */ /* 0x102fe400078e020d */
[----:B------:R-:W-:-:S10]  /*69e0*/  IMAD.IADD R14, R14, 0x1, R13 ;  /* 0x000000010e0e7824 */ /* 0x000fd400078e020d */
[----:B------:R-:W-:Y:S05]  /*69f0*/  @P6 BRA `(.L_x_4526) ;  /* 0x0000000000546947 */ /* 0x000fea0003800000 */
        /* <DEDUP_REMOVED lines=12> */
.L_x_4528:
[----:B------:R-:W-:-:S05]  /*6ac0*/  IMAD.U32 R4, RZ, RZ, UR51 ;  /* 0x00000033ff047e24 */ /* 0x000fca000f8e00ff */
[----:B------:R-:W-:-:S13]  /*6ad0*/  ISETP.NE.AND P6, PT, R4, 0x1, PT ;  /* 0x000000010400780c */ /* 0x000fda0003fc5270 */
[----:B0-----:R-:W0:Y:S02]  /*6ae0*/  @P6 LDC.64 R2, c[0x0][0x9e8] ;  /* 0x00027a00ff026b82 */ /* 0x001e240000000a00 */
[----:B0-----:R-:W-:-:S05]  /*6af0*/  @P6 IMAD.HI.U32 R2, R13, R2, RZ ;  /* 0x000000020d026227 */ /* 0x001fca00078e00ff */
[----:B------:R-:W-:-:S07]  /*6b00*/  @P6 SHF.R.U32.HI R13, RZ, R3, R2 ;  /* 0x00000003ff0d6219 */ /* 0x000fce0000011602 */
.L_x_4529:
[----:B------:R-:W-:Y:S05]  /*6b10*/  BSYNC B0 ;  /* 0x0000000000007941 */ /* 0x000fea0003800000 */
.L_x_4527:
[----:B------:R-:W-:-:S05]  /*6b20*/  IMAD R0, R13, R4, R0 ;  /* 0x000000040d007224 */ /* 0x000fca00078e0200 */
[----:B------:R-:W-:Y:S02]  /*6b30*/  VIADDMNMX R15, R0, R4, R15, PT ;  /* 0x00000004000f7246 */ /* 0x000fe4000380010f */
[----:B------:R-:W-:-:S07]  /*6b40*/  VIMNMX R14, R14, R0, !PT ;  /* 0x000000000e0e7248 */ /* 0x000fce0007fe0100 */
.L_x_4526:
[----:B------:R-:W-:Y:S01]  /*6b50*/  ISETP.GT.AND P1, PT, R14, 0x1, !P1 ;  /* 0x000000010e00780c */ /* 0x000fe20004f24270 */
[----:B------:R-:W-:Y:S01]  /*6b60*/  UMOV UR6, UR54 ;  /* 0x0000003600067c82 */ /* 0x000fe20008000000 */
[----:B------:R-:W-:Y:S02]  /*6b70*/  LOP3.LUT P6, RZ, R16, 0x20000, RZ, 0xc0, !PT ;  /* 0x0002000010ff7812 */ /* 0x000fe400078cc0ff */
[----:B------:R-:W-:Y:S02]  /*6b80*/  ISETP.LT.OR P1, PT, R15, 0x2, P1 ;  /* 0x000000020f00780c */ /* 0x000fe40000f21670 */
[----:B------:R-:W-:Y:S02]  /*6b90*/  ISETP.GT.AND P2, PT, R14, 0x8, !P2 ;  /* 0x000000080e00780c */ /* 0x000fe40005744270 */
[----:B------:R-:W-:Y:S02]  /*6ba0*/  FSEL R123, R123, -INF , !P1 ;  /* 0xff8000007b7b7808 */ /* 0x000fe40004800000 */
[----:B------:R-:W-:-:S02]  /*6bb0*/  LOP3.LUT P1, RZ, R16, 0x4, RZ, 0xc0, !PT ;  /* 0x0000000410ff7812 */ /* 0x000fc4000782c0ff */
[C---:B------:R-:W-:Y:S02]  /*6bc0*/  ISETP.LT.OR P2, PT, R15.reuse, 0x9, P2 ;  /* 0x000000090f00780c */ /* 0x040fe40001741670 */
[----:B------:R-:W-:Y:S02]  /*6bd0*/  ISETP.GT.AND P1, PT, R14, 0x9, !P1 ;  /* 0x000000090e00780c */ /* 0x000fe40004f24270 */
[----:B------:R-:W-:Y:S02]  /*6be0*/  FSEL R126, R126, -INF , !P2 ;  /* 0xff8000007e7e7808 */ /* 0x000fe40005000000 */
[----:B------:R-:W-:Y:S02]  /*6bf0*/  ISETP.LT.OR P1, PT, R15, 0xa, P1 ;  /* 0x0000000a0f00780c */ /* 0x000fe40000f21670 */
[----:B------:R-:W-:Y:S02]  /*6c00*/  LOP3.LUT P2, RZ, R16, 0x10000, RZ, 0xc0, !PT ;  /* 0x0001000010ff7812 */ /* 0x000fe4000784c0ff */
[----:B------:R-:W-:-:S02]  /*6c10*/  FSEL R127, R127, -INF , !P1 ;  /* 0xff8000007f7f7808 */ /* 0x000fc40004800000 */
[----:B------:R-:W-:Y:S02]  /*6c20*/  LOP3.LUT P1, RZ, R16, 0x8, RZ, 0xc0, !PT ;  /* 0x0000000810ff7812 */ /* 0x000fe4000782c0ff */
[----:B------:R-:W-:Y:S02]  /*6c30*/  FMNMX.FTZ R0, R169, R10, !PT ;  /* 0x0000000aa9007209 */ /* 0x000fe40007810000 */
[----:B------:R-:W-:Y:S02]  /*6c40*/  ISETP.GT.AND P1, PT, R14, 0x10, !P1 ;  /* 0x000000100e00780c */ /* 0x000fe40004f24270 */
[----:B0-----:R-:W-:Y:S02]  /*6c50*/  FMNMX.FTZ R3, R121, R0, !PT ;  /* 0x0000000079037209 */ /* 0x001fe40007810000 */
        /* <DEDUP_REMOVED lines=48> */
[----:B------:R-:W-:Y:S02]  /*6f60*/  LOP3.LUT P1, RZ, R16, 0x1000, RZ, 0xc0, !PT ;  /* 0x0000100010ff7812 */ /* 0x000fe4000782c0ff */
[----:B------:R-:W-:-:S02]  /*6f70*/  FMNMX.FTZ R0, R164, R3, !PT ;  /* 0x00000003a4007209 */ /* 0x000fc40007810000 */
[----:B------:R-:W-:Y:S02]  /*6f80*/  ISETP.GT.AND P1, PT, R14, 0x30, !P1 ;  /* 0x000000300e00780c */ /* 0x000fe40004f24270 */
[----:B------:R-:W-:Y:S02]  /*6f90*/  FMNMX.FTZ R2, R165, R0, !PT ;  /* 0x00000000a5027209 */ /* 0x000fe40007810000 */
[----:B------:R-:W-:Y:S02]  /*6fa0*/  ISETP.LT.OR P1, PT, R15, 0x31, P1 ;  /* 0x000000310f00780c */ /* 0x000fe40000f21670 */
[----:B------:R-:W-:Y:S01]  /*6fb0*/  LOP3.LUT P6, RZ, R16, 0x80, RZ, 0xc0, !PT ;  /* 0x0000008010ff7812 */ /* 0x000fe200078cc0ff */
[----:B------:R-:W0:Y:S01]  /*6fc0*/  SHFL.BFLY PT, R3, R2, 0x2, 0x1f ;  /* 0x0c401f0002037f89 */ /* 0x000e2200000e0000 */
[----:B------:R-:W-:Y:S02]  /*6fd0*/  FSEL R146, R146, -INF , !P1 ;  /* 0xff80000092927808 */ /* 0x000fe40004800000 */
[----:B------:R-:W-:-:S02]  /*6fe0*/  LOP3.LUT P1, RZ, R16, 0x800, RZ, 0xc0, !PT ;  /* 0x0000080010ff7812 */ /* 0x000fc4000782c0ff */
[----:B------:R-:W-:Y:S02]  /*6ff0*/  LOP3.LUT P2, RZ, R16, 0x40, RZ, 0xc0, !PT ;  /* 0x0000004010ff7812 */ /* 0x000fe4000784c0ff */
[C---:B------:R-:W-:Y:S02]  /*7000*/  ISETP.GT.AND P1, PT, R14.reuse, 0x31, !P1 ;  /* 0x000000310e00780c */ /* 0x040fe40004f24270 */
[C---:B------:R-:W-:Y:S02]  /*7010*/  ISETP.GT.AND P3, PT, R14.reuse, 0x50, !P3 ;  /* 0x000000500e00780c */ /* 0x040fe40005f64270 */
[----:B------:R-:W-:Y:S02]  /*7020*/  ISETP.LT.OR P1, PT, R15, 0x32, P1 ;  /* 0x000000320f00780c */ /* 0x000fe40000f21670 */
[----:B------:R-:W-:Y:S02]  /*7030*/  ISETP.GT.AND P4, PT, R14, 0x51, !P4 ;  /* 0x000000510e00780c */ /* 0x000fe40006784270 */
[----:B------:R-:W-:-:S02]  /*7040*/  FSEL R147, R147, -INF , !P1 ;  /* 0xff80000093937808 */ /* 0x000fc40004800000 */
[----:B------:R-:W-:Y:S02]  /*7050*/  LOP3.LUT P1, RZ, R16, 0x400, RZ, 0xc0, !PT ;  /* 0x0000040010ff7812 */ /* 0x000fe4000782c0ff */
[C---:B------:R-:W-:Y:S02]  /*7060*/  ISETP.GT.AND P5, PT, R14.reuse, 0x58, !P5 ;  /* 0x000000580e00780c */ /* 0x040fe40006fa4270 */
[----:B------:R-:W-:Y:S02]  /*7070*/  ISETP.GT.AND P1, PT, R14, 0x38, !P1 ;  /* 0x000000380e00780c */ /* 0x000fe40004f24270 */
[C---:B------:R-:W-:Y:S02]  /*7080*/  ISETP.LT.OR P3, PT, R15.reuse, 0x51, P3 ;  /* 0x000000510f00780c */ /* 0x040fe40001f61670 */
[----:B------:R-:W-:Y:S02]  /*7090*/  ISETP.LT.OR P1, PT, R15, 0x39, P1 ;  /* 0x000000390f00780c */ /* 0x000fe40000f21670 */
[----:B0-----:R-:W-:-:S02]  /*70a0*/  FMNMX.FTZ R3, R2, R3, !PT ;  /* 0x0000000302037209 */ /* 0x001fc40007810000 */
[----:B------:R-:W-:Y:S02]  /*70b0*/  FSEL R150, R150, -INF , !P1 ;  /* 0xff80000096967808 */ /* 0x000fe40004800000 */
[----:B------:R-:W-:Y:S01]  /*70c0*/  LOP3.LUT P1, RZ, R16, 0x200, RZ, 0xc0, !PT ;  /* 0x0000020010ff7812 */ /* 0x000fe2000782c0ff */
[----:B------:R-:W0:Y:S01]  /*70d0*/  SHFL.BFLY PT, R4, R3, 0x1, 0x1f ;  /* 0x0c201f0003047f89 */ /* 0x000e2200000e0000 */
[C---:B------:R-:W-:Y:S02]  /*70e0*/  ISETP.LT.OR P4, PT, R15.reuse, 0x52, P4 ;  /* 0x000000520f00780c */ /* 0x040fe40002781670 */
[----:B------:R-:W-:Y:S02]  /*70f0*/  ISETP.GT.AND P1, PT, R14, 0x39, !P1 ;  /* 0x000000390e00780c */ /* 0x000fe40004f24270 */
[----:B------:R-:W-:Y:S02]  /*7100*/  FSEL R162, R162, -INF , !P3 ;  /* 0xff800000a2a27808 */ /* 0x000fe40005800000 */
[----:B------:R-:W-:-:S02]  /*7110*/  ISETP.LT.OR P1, PT, R15, 0x3a, P1 ;  /* 0x0000003a0f00780c */ /* 0x000fc40000f21670 */
[----:B------:R-:W-:Y:S02]  /*7120*/  ISETP.LT.OR P5, PT, R15, 0x59, P5 ;  /* 0x000000590f00780c */ /* 0x000fe40002fa1670 */
[----:B------:R-:W-:Y:S02]  /*7130*/  FSEL R151, R151, -INF , !P1 ;  /* 0xff80000097977808 */ /* 0x000fe40004800000 */
[----:B------:R-:W-:Y:S02]  /*7140*/  LOP3.LUT P1, RZ, R16, 0x100, RZ, 0xc0, !PT ;  /* 0x0000010010ff7812 */ /* 0x000fe4000782c0ff */
[----:B------:R-:W-:Y:S02]  /*7150*/  FSEL R163, R163, -INF , !P4 ;  /* 0xff800000a3a37808 */ /* 0x000fe40006000000 */
[----:B------:R-:W-:Y:S02]  /*7160*/  ISETP.GT.AND P1, PT, R14, 0x40, !P1 ;  /* 0x000000400e00780c */ /* 0x000fe40004f24270 */
[----:B------:R-:W-:-:S02]  /*7170*/  FSEL R166, R166, -INF , !P5 ;  /* 0xff800000a6a67808 */ /* 0x000fc40006800000 */
[----:B------:R-:W-:Y:S02]  /*7180*/  ISETP.LT.OR P1, PT, R15, 0x41, P1 ;  /* 0x000000410f00780c */ /* 0x000fe40000f21670 */
[----:B0-----:R-:W-:Y:S02]  /*7190*/  FMNMX.FTZ R4, R3, R4, !PT ;  /* 0x0000000403047209 */ /* 0x001fe40007810000 */
[----:B------:R-:W-:Y:S02]  /*71a0*/  FSEL R154, R154, -INF , !P1 ;  /* 0xff8000009a9a7808 */ /* 0x000fe40004800000 */
[----:B------:R-:W-:Y:S01]  /*71b0*/  ISETP.GT.AND P1, PT, R14, 0x41, !P6 ;  /* 0x000000410e00780c */ /* 0x000fe20007724270 */
[----:B------:R-:W-:Y:S01]  /*71c0*/  FMUL.FTZ R0, R4, UR6 ;  /* 0x0000000604007c20 */ /* 0x000fe20008410000 */
[----:B------:R-:W-:Y:S02]  /*71d0*/  LOP3.LUT P6, RZ, R16, 0x2, RZ, 0xc0, !PT ;  /* 0x0000000210ff7812 */ /* 0x000fe400078cc0ff */
[----:B------:R-:W-:-:S04]  /*71e0*/  ISETP.LT.OR P1, PT, R15, 0x42, P1 ;  /* 0x000000420f00780c */ /* 0x000fc80000f21670 */
[----:B------:R-:W-:Y:S02]  /*71f0*/  FSEL R155, R155, -INF , !P1 ;  /* 0xff8000009b9b7808 */ /* 0x000fe40004800000 */
[----:B------:R-:W-:Y:S02]  /*7200*/  ISETP.GT.AND P1, PT, R14, 0x48, !P2 ;  /* 0x000000480e00780c */ /* 0x000fe40005724270 */
[----:B------:R-:W-:Y:S02]  /*7210*/  LOP3.LUT P2, RZ, R16, 0x20, RZ, 0xc0, !PT ;  /* 0x0000002010ff7812 */ /* 0x000fe4000784c0ff */
[----:B------:R-:W-:Y:S02]  /*7220*/  ISETP.LT.OR P1, PT, R15, 0x49, P1 ;  /* 0x000000490f00780c */ /* 0x000fe40000f21670 */
[----:B------:R-:W-:Y:S02]  /*7230*/  ISETP.GT.AND P2, PT, R14, 0x49, !P2 ;  /* 0x000000490e00780c */ /* 0x000fe40005744270 */
[----:B------:R-:W-:-:S02]  /*7240*/  FSEL R158, R158, -INF , !P1 ;  /* 0xff8000009e9e7808 */ /* 0x000fc40004800000 */
[----:B------:R-:W-:Y:S02]  /*7250*/  ISETP.GT.AND P1, PT, R14, RZ, !P6 ;  /* 0x000000ff0e00720c */ /* 0x000fe40007724270 */
[----:B------:R-:W-:Y:S02]  /*7260*/  LOP3.LUT P6, RZ, R16, 0x1, RZ, 0xc0, !PT ;  /* 0x0000000110ff7812 */ /* 0x000fe400078cc0ff */
[C---:B------:R-:W-:Y:S02]  /*7270*/  ISETP.LT.OR P1, PT, R15.reuse, 0x1, P1 ;  /* 0x000000010f00780c */ /* 0x040fe40000f21670 */
[----:B------:R-:W-:Y:S02]  /*7280*/  ISETP.LT.OR P2, PT, R15, 0x4a, P2 ;  /* 0x0000004a0f00780c */ /* 0x000fe40001741670 */
[----:B------:R-:W-:Y:S02]  /*7290*/  FSEL R122, R122, -INF , !P1 ;  /* 0xff8000007a7a7808 */ /* 0x000fe40004800000 */
[----:B------:R-:W-:-:S02]  /*72a0*/  ISETP.GT.AND P6, PT, R14, 0x59, !P6 ;  /* 0x000000590e00780c */ /* 0x000fc400077c4270 */
[----:B------:R-:W-:Y:S02]  /*72b0*/  FMNMX.FTZ R2, R122, R11, !PT ;  /* 0x0000000b7a027209 */ /* 0x000fe40007810000 */
[----:B------:R-:W-:Y:S02]  /*72c0*/  FSEL R14, R159, -INF , !P2 ;  /* 0xff8000009f0e7808 */ /* 0x000fe40005000000 */
[----:B------:R-:W-:Y:S02]  /*72d0*/  FMNMX.FTZ R3, R123, R2, !PT ;  /* 0x000000027b037209 */ /* 0x000fe40007810000 */
[----:B------:R-:W-:Y:S02]  /*72e0*/  ISETP.LT.OR P6, PT, R15, 0x5a, P6 ;  /* 0x0000005a0f00780c */ /* 0x000fe400037c1670 */
[----:B------:R-:W-:Y:S02]  /*72f0*/  FMNMX.FTZ R2, R126, R3, !PT ;  /* 0x000000037e027209 */ /* 0x000fe40007810000 */
[----:B------:R-:W-:-:S02]  /*7300*/  FSEL R167, R167, -INF , !P6 ;  /* 0xff800000a7a77808 */ /* 0x000fc40007000000 */
[----:B------:R-:W-:Y:S02]  /*7310*/  FMNMX.FTZ R3, R127, R2, !PT ;  /* 0x000000027f037209 */ /* 0x000fe40007810000 */
[----:B------:R-:W-:Y:S02]  /*7320*/  FSETP.NEU.FTZ.AND P1, PT, R4, -INF , PT ;  /* 0xff8000000400780b */ /* 0x000fe40003f3d000 */
[----:B------:R-:W-:Y:S02]  /*7330*/  FMNMX.FTZ R2, R130, R3, !PT ;  /* 0x0000000382027209 */ /* 0x000fe40007810000 */
[----:B------:R-:W-:Y:S02]  /*7340*/  FSEL R0, R0, RZ, P1 ;  /* 0x000000ff00007208 */ /* 0x000fe40000800000 */
[----:B------:R-:W-:-:S03]  /*7350*/  FMNMX.FTZ R3, R131, R2, !PT ;  /* 0x0000000283037209 */ /* 0x000fc60007810000 */
[--C-:B------:R-:W-:Y:S01]  /*7360*/  FFMA.FTZ R159, R141, UR6, -R0.reuse ;  /* 0x000000068d9f7c23 */ /* 0x100fe20008010800 */
[----:B------:R-:W-:Y:S01]  /*7370*/  FMNMX.FTZ R2, R134, R3, !PT ;  /* 0x0000000386027209 */ /* 0x000fe20007810000 */
[--C-:B------:R-:W-:Y:S01]  /*7380*/  FFMA.FTZ R141, R149, UR6, -R0.reuse ;  /* 0x00000006958d7c23 */ /* 0x100fe20008010800 */
[--C-:B------:R-:W-:Y:S01]  /*7390*/  FFMA.FTZ R188, R121, UR6, -R0.reuse ;  /* 0x0000000679bc7c23 */ /* 0x100fe20008010800 */
[----:B------:R-:W-:Y:S01]  /*73a0*/  FSEL R149, R4, RZ, P1 ;  /* 0x000000ff04957208 */ /* 0x000fe20000800000 */
        /* <DEDUP_REMOVED lines=27> */
[----:B------:R-:W-:Y:S01]  /*7560*/  FFMA.FTZ R165, R165, UR6, -R0 ;  /* 0x00000006a5a57c23 */ /* 0x000fe20008010800 */
[----:B------:R-:W-:Y:S01]  /*7570*/  FADD.FTZ R0, -R149, R10 ;  /* 0x0000000a95007221 */ /* 0x000fe20000010100 */
[----:B------:R-:W-:Y:S01]  /*7580*/  FMNMX.FTZ R2, R150, R3, !PT ;  /* 0x0000000396027209 */ /* 0x000fe20007810000 */
[----:B------:R-:W-:Y:S02]  /*7590*/  MUFU.EX2 R13, R13 ;  /* 0x0000000d000d7308 */ /* 0x000fe40000000800 */
[----:B------:R-:W-:Y:S01]  /*75a0*/  FMUL.FTZ R0, R0, UR6 ;  /* 0x0000000600007c20 */ /* 0x000fe20008410000 */
[----:B------:R-:W-:-:S04]  /*75b0*/  FMNMX.FTZ R3, R151, R2, !PT ;  /* 0x0000000297037209 */ /* 0x000fc80007810000 */
[----:B------:R-:W-:Y:S01]  /*75c0*/  FMNMX.FTZ R2, R154, R3, !PT ;  /* 0x000000039a027209 */ /* 0x000fe20007810000 */
[----:B------:R-:W0:Y:S03]  /*75d0*/  MUFU.EX2 R0, R0 ;  /* 0x0000000000007308 */ /* 0x000e260000000800 */
[----:B------:R-:W-:-:S04]  /*75e0*/  FMNMX.FTZ R3, R155, R2, !PT ;  /* 0x000000029b037209 */ /* 0x000fc80007810000 */
[----:B------:R-:W-:Y:S01]  /*75f0*/  FMNMX.FTZ R3, R158, R3, !PT ;  /* 0x000000039e037209 */ /* 0x000fe20007810000 */
[----:B------:R-:W1:Y:S03]  /*7600*/  MUFU.EX2 R188, R188 ;  /* 0x000000bc00bc7308 */ /* 0x000e660000000800 */
[----:B------:R-:W-:-:S04]  /*7610*/  FMNMX.FTZ R3, R14, R3, !PT ;  /* 0x000000030e037209 */ /* 0x000fc80007810000 */
[----:B------:R-:W-:Y:S01]  /*7620*/  FMNMX.FTZ R2, R162, R3, !PT ;  /* 0x00000003a2027209 */ /* 0x000fe20007810000 */
[----:B------:R-:W2:Y:S03]  /*7630*/  MUFU.EX2 R190, R190 ;  /* 0x000000be00be7308 */ /* 0x000ea60000000800 */
[----:B------:R-:W-:-:S04]  /*7640*/  FMNMX.FTZ R3, R163, R2, !PT ;  /* 0x00000002a3037209 */ /* 0x000fc80007810000 */
[----:B------:R-:W-:Y:S01]  /*7650*/  FMNMX.FTZ R2, R166, R3, !PT ;  /* 0x00000003a6027209 */ /* 0x000fe20007810000 */
[----:B------:R-:W3:Y:S03]  /*7660*/  MUFU.EX2 R125, R125 ;  /* 0x0000007d007d7308 */ /* 0x000ee60000000800 */
[----:B------:R-:W-:-:S05]  /*7670*/  FMNMX.FTZ R2, R167, R2, !PT ;  /* 0x00000002a7027209 */ /* 0x000fca0007810000 */
[----:B------:R-:W4:Y:S01]  /*7680*/  SHFL.BFLY PT, R3, R2, 0x2, 0x1f ;  /* 0x0c401f0002037f89 */ /* 0x000f2200000e0000 */
[----:B------:R-:W5:Y:S08]  /*7690*/  MUFU.EX2 R184, R184 ;  /* 0x000000b800b87308 */ /* 0x000f700000000800 */
[----:B------:R-:W5:Y:S08]  /*76a0*/  MUFU.EX2 R121, R121 ;  /* 0x0000007900797308 */ /* 0x000f700000000800 */
[----:B------:R-:W5:Y:S01]  /*76b0*/  MUFU.EX2 R186, R186 ;  /* 0x000000ba00ba7308 */ /* 0x000f620000000800 */
[----:B----4-:R-:W-:-:S07]  /*76c0*/  FMNMX.FTZ R3, R2, R3, !PT ;  /* 0x0000000302037209 */ /* 0x010fce0007810000 */
[----:B------:R-:W-:Y:S01]  /*76d0*/  MUFU.EX2 R21, R21 ;  /* 0x0000001500157308 */ /* 0x000fe20000000800 */
[----:B------:R-:W4:Y:S07]  /*76e0*/  SHFL.BFLY PT, R2, R3, 0x1, 0x1f ;  /* 0x0c201f0003027f89 */ /* 0x000f2e00000e0000 */
[----:B------:R-:W-:Y:S08]  /*76f0*/  MUFU.EX2 R180, R180 ;  /* 0x000000b400b47308 */ /* 0x000ff00000000800 */
[----:B------:R-:W-:Y:S08]  /*7700*/  MUFU.EX2 R129, R129 ;  /* 0x0000008100817308 */ /* 0x000ff00000000800 */
[----:B------:R-:W-:Y:S01]  /*7710*/  MUFU.EX2 R182, R182 ;  /* 0x000000b600b67308 */ /* 0x000fe20000000800 */
[----:B----4-:R-:W-:-:S04]  /*7720*/  FMNMX.FTZ R3, R3, R2, !PT ;  /* 0x0000000203037209 */ /* 0x010fc80007810000 */
[C---:B------:R-:W-:Y:S01]  /*7730*/  FSETP.NEU.FTZ.AND P1, PT, R3.reuse, -INF , PT ;  /* 0xff8000000300780b */ /* 0x040fe20003f3d000 */
[C---:B------:R-:W-:Y:S02]  /*7740*/  FMUL.FTZ R153, R3.reuse, UR6 ;  /* 0x0000000603997c20 */ /* 0x040fe40008410000 */
[----:B------:R-:W-:Y:S01]  /*7750*/  MUFU.EX2 R159, R159 ;  /* 0x0000009f009f7308 */ /* 0x000fe20000000800 */
[----:B------:R-:W-:Y:S02]  /*7760*/  FSEL R2, R3, RZ, P1 ;  /* 0x000000ff03027208 */ /* 0x000fe40000800000 */
[----:B------:R-:W-:-:S03]  /*7770*/  FSEL R153, R153, RZ, P1 ;  /* 0x000000ff99997208 */ /* 0x000fc60000800000 */
[----:B------:R-:W-:Y:S01]  /*7780*/  FADD.FTZ R2, -R2, R11 ;  /* 0x0000000b02027221 */ /* 0x000fe20000010100 */
[----:B0-----:R-:W-:Y:S01]  /*7790*/  FFMA.FTZ R11, R0, R8, R13 ;  /* 0x00000008000b7223 */ /* 0x001fe2000001000d */
[--C-:B------:R-:W-:Y:S01]  /*77a0*/  FFMA.FTZ R189, R122, UR6, -R153.reuse ;  /* 0x000000067abd7c23 */ /* 0x100fe20008010899 */
[--C-:B------:R-:W-:Y:S01]  /*77b0*/  FFMA.FTZ R124, R123, UR6, -R153.reuse ;  /* 0x000000067b7c7c23 */ /* 0x100fe20008010899 */
[----:B------:R-:W-:Y:S01]  /*77c0*/  FMUL.FTZ R2, R2, UR6 ;  /* 0x0000000602027c20 */ /* 0x000fe20008410000 */
[--C-:B------:R-:W-:Y:S01]  /*77d0*/  FFMA.FTZ R191, R126, UR6, -R153.reuse ;  /* 0x000000067ebf7c23 */ /* 0x100fe20008010899 */
[--C-:B------:R-:W-:Y:S01]  /*77e0*/  FFMA.FTZ R122, R127, UR6, -R153.reuse ;  /* 0x000000067f7a7c23 */ /* 0x100fe20008010899 */
[--C-:B------:R-:W-:Y:S01]  /*77f0*/  FFMA.FTZ R185, R130, UR6, -R153.reuse ;  /* 0x0000000682b97c23 */ /* 0x100fe20008010899 */
[----:B------:R-:W-:Y:S01]  /*7800*/  MUFU.EX2 R189, R189 ;  /* 0x000000bd00bd7308 */ /* 0x000fe20000000800 */
[--C-:B------:R-:W-:Y:S01]  /*7810*/  FFMA.FTZ R120, R131, UR6, -R153.reuse ;  /* 0x0000000683787c23 */ /* 0x100fe20008010899 */
[----:B------:R-:W-:Y:S01]  /*7820*/  FFMA.FTZ R187, R134, UR6, -R153 ;  /* 0x0000000686bb7c23 */ /* 0x000fe20008010899 */
[----:B-1----:R-:W-:Y:S01]  /*7830*/  FADD.FTZ R11, R188, R11 ;  /* 0x0000000bbc0b7221 */ /* 0x002fe20000010000 */
[--C-:B------:R-:W-:Y:S01]  /*7840*/  FFMA.FTZ R20, R135, UR6, -R153.reuse ;  /* 0x0000000687147c23 */ /* 0x100fe20008010899 */
[--C-:B------:R-:W-:Y:S01]  /*7850*/  FFMA.FTZ R181, R138, UR6, -R153.reuse ;  /* 0x000000068ab57c23 */ /* 0x100fe20008010899 */
[----:B------:R-:W-:Y:S01]  /*7860*/  FFMA.FTZ R10, R139, UR6, -R153 ;  /* 0x000000068b0a7c23 */ /* 0x000fe20008010899 */
[----:B--2---:R-:W-:Y:S01]  /*7870*/  FADD.FTZ R126, R190, R11 ;  /* 0x0000000bbe7e7221 */ /* 0x004fe20000010000 */
[----:B------:R-:W0:Y:S01]  /*7880*/  MUFU.EX2 R2, R2 ;  /* 0x0000000200027308 */ /* 0x000e220000000800 */
[--C-:B------:R-:W-:Y:S01]  /*7890*/  FFMA.FTZ R183, R142, UR6, -R153.reuse ;  /* 0x000000068eb77c23 */ /* 0x100fe20008010899 */
[--C-:B------:R-:W-:Y:S01]  /*78a0*/  FFMA.FTZ R134, R143, UR6, -R153.reuse ;  /* 0x000000068f867c23 */ /* 0x100fe20008010899 */
[----:B---3--:R-:W-:Y:S01]  /*78b0*/  FADD.FTZ R11, R125, R126 ;  /* 0x0000007e7d0b7221 */ /* 0x008fe20000010000 */
[--C-:B------:R-:W-:Y:S01]  /*78c0*/  FFMA.FTZ R177, R146, UR6, -R153.reuse ;  /* 0x0000000692b17c23 */ /* 0x100fe20008010899 */
[--C-:B------:R-:W-:Y:S01]  /*78d0*/  FFMA.FTZ R132, R147, UR6, -R153.reuse ;  /* 0x0000000693847c23 */ /* 0x100fe20008010899 */
[----:B------:R-:W-:Y:S01]  /*78e0*/  FFMA.FTZ R179, R150, UR6, -R153 ;  /* 0x0000000696b37c23 */ /* 0x000fe20008010899 */
[----:B-----5:R-:W-:Y:S01]  /*78f0*/  FADD.FTZ R126, R184, R11 ;  /* 0x0000000bb87e7221 */ /* 0x020fe20000010000 */
[----:B------:R-:W1:Y:S01]  /*7900*/  MUFU.EX2 R124, R124 ;  /* 0x0000007c007c7308 */ /* 0x000e620000000800 */
[--C-:B------:R-:W-:Y:S01]  /*7910*/  FFMA.FTZ R130, R151, UR6, -R153.reuse ;  /* 0x0000000697827c23 */ /* 0x100fe20008010899 */
[--C-:B------:R-:W-:Y:S01]  /*7920*/  FFMA.FTZ R173, R154, UR6, -R153.reuse ;  /* 0x000000069aad7c23 */ /* 0x100fe20008010899 */
[----:B------:R-:W-:Y:S01]  /*7930*/  FADD.FTZ R11, R121, R126 ;  /* 0x0000007e790b7221 */ /* 0x000fe20000010000 */
[--C-:B------:R-:W-:Y:S01]  /*7940*/  FFMA.FTZ R128, R155, UR6, -R153.reuse ;  /* 0x000000069b807c23 */ /* 0x100fe20008010899 */
[--C-:B------:R-:W-:Y:S01]  /*7950*/  FFMA.FTZ R175, R158, UR6, -R153.reuse ;  /* 0x000000069eaf7c23 */ /* 0x100fe20008010899 */
[----:B------:R-:W-:Y:S01]  /*7960*/  FFMA.FTZ R169, R162, UR6, -R153 ;  /* 0x00000006a2a97c23 */ /* 0x000fe20008010899 */
[----:B------:R-:W-:Y:S01]  /*7970*/  FADD.FTZ R126, R186, R11 ;  /* 0x0000000bba7e7221 */ /* 0x000fe20000010000 */
[----:B------:R-:W2:Y:S01]  /*7980*/  MUFU.EX2 R191, R191 ;  /* 0x000000bf00bf7308 */ /* 0x000ea20000000800 */
[----:B0-----:R-:W-:Y:S01]  /*7990*/  FFMA.FTZ R5, R2, R5, R189 ;  /* 0x0000000502057223 */ /* 0x001fe200000100bd */
[----:B------:R-:W-:Y:S01]  /*79a0*/  FFMA.FTZ R171, R166, UR6, -R153 ;  /* 0x00000006a6ab7c23 */ /* 0x000fe20008010899 */
[----:B------:R-:W-:-:S04]  /*79b0*/  FADD.FTZ R11, R21, R126 ;  /* 0x0000007e150b7221 */ /* 0x000fc80000010000 */
[----:B------:R-:W-:Y:S01]  /*79c0*/  FADD.FTZ R126, R180, R11 ;  /* 0x0000000bb47e7221 */ /* 0x000fe20000010000 */
[----:B------:R-:W0:Y:S01]  /*79d0*/  MUFU.EX2 R122, R122 ;  /* 0x0000007a007a7308 */ /* 0x000e220000000800 */
[----:B-1----:R-:W-:Y:S02]  /*79e0*/  FADD.FTZ R8, R124, R5 ;  /* 0x000000057c087221 */ /* 0x002fe40000010000 */
[----:B------:R-:W-:Y:S01]  /*79f0*/  FADD.FTZ R11, R129, R126 ;  /* 0x0000007e810b7221 */ /* 0x000fe20000010000 */
[----:B------:R-:W-:-:S03]  /*7a00*/  FFMA.FTZ R126, R14, UR6, -R153 ;  /* 0x000000060e7e7c23 */ /* 0x000fc60008010899 */
[----:B------:R-:W-:Y:S01]  /*7a10*/  FADD.FTZ R14, R182, R11 ;  /* 0x0000000bb60e7221 */ /* 0x000fe20000010000 */
[----:B------:R-:W1:Y:S01]  /*7a20*/  MUFU.EX2 R185, R185 ;  /* 0x000000b900b97308 */ /* 0x000e620000000800 */
[----:B--2---:R-:W-:Y:S02]  /*7a30*/  FADD.FTZ R5, R191, R8 ;  /* 0x00000008bf057221 */ /* 0x004fe40000010000 */
[----:B------:R-:W-:-:S05]  /*7a40*/  FADD.FTZ R11, R159, R14 ;  /* 0x0000000e9f0b7221 */ /* 0x000fca0000010000 */
        /* <DEDUP_REMOVED lines=24> */
[----:B------:R-:W-:-:S06]  /*7bd0*/  FFMA.FTZ R14, R163, UR6, -R153 ;  /* 0x00000006a30e7c23 */ /* 0x000fcc0008010899 */
        /* <DEDUP_REMOVED lines=16> */
[----:B------:R-:W-:-:S06]  /*7ce0*/  FFMA.FTZ R136, R167, UR6, -R153 ;  /* 0x00000006a7887c23 */ /* 0x000fcc0008010899 */
        /* <DEDUP_REMOVED lines=23> */
[----:B--2---:R-:W-:Y:S01]  /*7e60*/  FADD.FTZ R5, R136, R5 ;  /* 0x0000000588057221 */ /* 0x004fe20000010000 */
[----:B------:R-:W-:Y:S06]  /*7e70*/  @!P0 BRA `(.L_x_4530) ;  /* 0x0000000000048947 */ /* 0x000fec0003800000 */
[----:B------:R-:W-:Y:S01]  /*7e80*/  BPT.TRAP 0x1 ;  /* 0x000000040000795c */ /* 0x000fe20000300000 */
.L_x_4530:
        /* <DEDUP_REMOVED lines=35> */
.L_x_4512:
[----:B------:R-:W-:Y:S01]  /*80c0*/  R2UR UR5, R22 ;  /* 0x00000000160572ca */ /* 0x000fe200000e0000 */
[----:B------:R-:W-:Y:S01]  /*80d0*/  UISETP.NE.AND UP0, UPT, UR61, URZ, UPT ;  /* 0x0000003f3d00728c */ /* 0x000fe2000bf05270 */
[----:B------:R-:W-:Y:S02]  /*80e0*/  R2UR UR4, R23 ;  /* 0x00000000170472ca */ /* 0x000fe400000e0000 */
[----:B------:R-:W-:-:S03]  /*80f0*/  IADD3 R10, R17, 0x1, -R18 ;  /* 0x00000001110a7810 */ /* 0x000fc60007ffe812 */
[----:B------:R-:W-:Y:S02]  /*8100*/  PLOP3.LUT P1, PT, PT, PT, UP0, 0x40, 0x0 ;  /* 0x000000000000781c */ /* 0x000fe40003f2e808 */
[----:B------:R-:W-:-:S04]  /*8110*/  R2UR UR10, R10 ;  /* 0x000000000a0a72ca */ /* 0x000fc800000e0000 */
[----:B------:R-:W-:Y:S02]  /*8120*/  UISETP.NE.AND UP1, UPT, UR5, URZ, UPT ;  /* 0x0000003f0500728c */ /* 0x000fe4000bf25270 */
[----:B------:R-:W-:-:S09]  /*8130*/  UIADD3 UR7, UR4, 0x7f, URZ ;  /* 0x0000007f04077890 */ /* 0x000fd2000fffe03f */
        /* <DEDUP_REMOVED lines=18> */
.L_x_4533:
[----:B------:R-:W-:Y:S02]  /*8260*/  ULDC UR15, c[0x0][0x9e4] ;  /* 0x00027900000f7ab9 */ /* 0x000fe40000000800 */
[----:B------:R-:W-:-:S11]  /*8270*/  UISETP.NE.AND UP0, UPT, UR15, 0x1, UPT ;  /* 0x000000010f00788c */ /* 0x000fd6000bf05270 */
[----:B------:R-:W-:Y:S02]  /*8280*/  @UP0 ULDC.64 UR4, c[0x0][0x9e8] ;  /* 0x00027a0000040ab9 */ /* 0x000fe40000000a00 */
[----:B------:R-:W-:-:S04]  /*8290*/  UIMAD.WIDE.U32 UR10, UR7, UR4, URZ ;  /* 0x00000004070a72a5 */ /* 0x000fc8000f8e003f */
[----:B------:R-:W-:-:S12]  /*82a0*/  @UP0 USHF.R.U32.HI UR7, URZ, UR5, UR11 ;  /* 0x000000053f070299 */ /* 0x000fd8000801160b */
.L_x_4534:
[----:B------:R-:W-:-:S04]  /*82b0*/  UIMAD UR7, UR7, UR15, URZ ;  /* 0x0000000f070772a4 */ /* 0x000fc8000f8e023f */
[----:B------:R-:W-:-:S04]  /*82c0*/  UISETP.LT.AND UP0, UPT, UR14, UR7, UPT ;  /* 0x000000070e00728c */ /* 0x000fc8000bf01270 */
[----:B------:R-:W-:-:S12]  /*82d0*/  USEL UR14, UR14, UR7, !UP0 ;  /* 0x000000070e0e7287 */ /* 0x000fd8000c000000 */
.L_x_4532:
        /* <DEDUP_REMOVED lines=14> */
.L_x_4546:
[----:B------:R-:W-:-:S04]  /*83c0*/  UISETP.NE.AND UP0, UPT, UR4, 0x1, UPT ;  /* 0x000000010400788c */ /* 0x000fc8000bf05270 */
[----:B------:R-:W-:-:S04]  /*83d0*/  USEL UR38, URZ, 0x1, UP0 ;  /* 0x000000013f267887 */ /* 0x000fc80008000000 */
[----:B------:R-:W-:Y:S01]  /*83e0*/  ULOP3.LUT UR38, UR7, UR38, URZ, 0x3c, !UPT ;  /* 0x0000002607267292 */ /* 0x000fe2000f8e3c3f */
[----:B------:R-:W-:Y:S11]  /*83f0*/  @!P0 BRA `(.L_x_4536) ;  /* 0x0000000000048947 */ /* 0x000ff60003800000 */
[----:B------:R-:W-:Y:S01]  /*8400*/  BPT.TRAP 0x1 ;  /* 0x000000040000795c */ /* 0x000fe20000300000 */
.L_x_4536:
        /* <DEDUP_REMOVED lines=9> */
.L_x_4537:
[----:B-1----:R-:W-:Y:S05]  /*84a0*/  @P1 BRA `(.L_x_4538) ;  /* 0x0000000000081947 */ /* 0x002fea0003800000 */
[----:B------:R-:W1:Y:S02]  /*84b0*/  SYNCS.PHASECHK.TRANS64.TRYWAIT P1, [UR5+0x30830], R3 ;  /* 0x03083003ff0075a7 */ /* 0x000e640008020145 */
[----:B-1----:R-:W-:Y:S05]  /*84c0*/  @!P1 BRA `(.L_x_4539) ;  /* 0x0000010400789947 */ /* 0x002fea0003800000 */
.L_x_4538:
        /* <DEDUP_REMOVED lines=168> */
.L_x_4540:
[----:B------:R-:W-:Y:S01]  /*8f50*/  ULEA UR10, UR4, UR60, 0x3 ;  /* 0x0000003c040a7291 */ /* 0x000fe2000f8e183f */
[----:B------:R-:W-:-:S05]  /*8f60*/  IMAD.U32 R0, RZ, RZ, UR7 ;  /* 0x00000007ff007e24 */ /* 0x000fca000f8e00ff */
[----:B------:R-:W-:-:S04]  /*8f70*/  SHF.L.U32 R0, R0, 0x1f, RZ ;  /* 0x0000001f00007819 */ /* 0x000fc800000006ff */
[----:B------:R2:W3:Y:S01]  /*8f80*/  SYNCS.PHASECHK.TRANS64.TRYWAIT P1, [UR10+0x30850], R0 ;  /* 0x03085000ff0075a7 */ /* 0x0004e2000802014a */
[----:B------:R-:W-:Y:S05]  /*8f90*/  @!P0 BRA `(.L_x_4541) ;  /* 0x0000000000048947 */ /* 0x000fea0003800000 */
[----:B------:R-:W-:Y:S01]  /*8fa0*/  BPT.TRAP 0x1 ;  /* 0x000000040000795c */ /* 0x000fe20000300000 */
.L_x_4541:
[----:B---3--:R-:W-:Y:S05]  /*8fb0*/  @P1 BRA `(.L_x_4542) ;  /* 0x0000000000081947 */ /* 0x008fea0003800000 */
[----:B------:R-:W3:Y:S02]  /*8fc0*/  SYNCS.PHASECHK.TRANS64.TRYWAIT P1, [UR10+0x30850], R0 ;  /* 0x03085000ff0075a7 */ /* 0x000ee4000802014a */
[----:B---3--:R-:W-:Y:S05]  /*8fd0*/  @!P1 BRA `(.L_x_4543) ;  /* 0x000000f800cc9947 */ /* 0x008fea0003800000 */
.L_x_4542:
        /* <DEDUP_REMOVED lines=37> */
.L_x_4544:
[----:B--23--:R-:W-:Y:S01]  /*9230*/  FMNMX.FTZ R0, R120, R10, !PT ;  /* 0x0000000a78007209 */ /* 0x00cfe20007810000 */
[----:B------:R-:W-:Y:S01]  /*9240*/  UMOV UR6, UR51 ;  /* 0x0000003300067c82 */ /* 0x000fe20008000000 */
[----:B------:R-:W-:Y:S01]  /*9250*/  FMNMX.FTZ R2, R122, R11, !PT ;  /* 0x0000000b7a027209 */ /* 0x000fe20007810000 */
[----:B------:R-:W2:Y:S01]  /*9260*/  S2UR UR4, SR_CgaCtaId ;  /* 0x00000000000479c3 */ /* 0x000ea20000008800 */
[----:B01----:R-:W-:Y:S01]  /*9270*/  FMNMX.FTZ R3, R121, R0, !PT ;  /* 0x0000000079037209 */ /* 0x003fe20007810000 */
        /* <DEDUP_REMOVED lines=12> */
[----:B--2---:R-:W-:Y:S01]  /*9340*/  UPRMT UR5, UR4, 0x654, UR5 ;  /* 0x0000065404057896 */ /* 0x004fe20008000005 */
        /* <DEDUP_REMOVED lines=43> */
[----:B------:R-:W-:-:S04]  /*9600*/  FADD.FTZ R10, -R4, R10 ;  /* 0x0000000a040a7221 */ /* 0x000fc80000010100 */
[----:B------:R-:W-:Y:S01]  /*9610*/  FMUL.FTZ R14, R10, UR6 ;  /* 0x000000060a0e7c20 */ /* 0x000fe20008410000 */
[----:B------:R-:W-:-:S03]  /*9620*/  FADD.FTZ R10, -R3, R11 ;  /* 0x0000000b030a7221 */ /* 0x000fc60000010100 */
[----:B------:R-:W-:Y:S01]  /*9630*/  MUFU.EX2 R0, R14 ;  /* 0x0000000e00007308 */ /* 0x000fe20000000800 */
[----:B------:R-:W-:Y:S01]  /*9640*/  FMUL.FTZ R2, R10, UR6 ;  /* 0x000000060a027c20 */ /* 0x000fe20008410000 */
[----:B------:R-:W-:-:S04]  /*9650*/  FMUL.FTZ R10, R4, UR6 ;  /* 0x00000006040a7c20 */ /* 0x000fc80008410000 */
[--C-:B------:R-:W-:Y:S01]  /*9660*/  FFMA.FTZ R11, R120, UR6, -R10.reuse ;  /* 0x00000006780b7c23 */ /* 0x100fe2000801080a */
[----:B------:R-:W-:Y:S01]  /*9670*/  FMUL.FTZ R120, R3, UR6 ;  /* 0x0000000603787c20 */ /* 0x000fe20008410000 */
[--C-:B------:R-:W-:Y:S01]  /*9680*/  FFMA.FTZ R188, R121, UR6, -R10.reuse ;  /* 0x0000000679bc7c23 */ /* 0x100fe2000801080a */
[----:B------:R-:W-:Y:S01]  /*9690*/  FFMA.FTZ R176, R144, UR6, -R10 ;  /* 0x0000000690b07c23 */ /* 0x000fe2000801080a */
[----:B------:R-:W-:Y:S01]  /*96a0*/  MUFU.EX2 R2, R2 ;  /* 0x0000000200027308 */ /* 0x000fe20000000800 */
[--C-:B------:R-:W-:Y:S01]  /*96b0*/  FFMA.FTZ R189, R122, UR6, -R120.reuse ;  /* 0x000000067abd7c23 */ /* 0x100fe20008010878 */
[----:B------:R-:W-:Y:S01]  /*96c0*/  FFMA.FTZ R144, R123, UR6, -R120 ;  /* 0x000000067b907c23 */ /* 0x000fe20008010878 */
[----:B------:R-:W-:Y:S01]  /*96d0*/  FFMA.FTZ R190, R124, UR6, -R10 ;  /* 0x000000067cbe7c23 */ /* 0x000fe2000801080a */
[----:B------:R-:W-:Y:S01]  /*96e0*/  FFMA.FTZ R191, R126, UR6, -R120 ;  /* 0x000000067ebf7c23 */ /* 0x000fe20008010878 */
[--C-:B------:R-:W-:Y:S01]  /*96f0*/  FFMA.FTZ R173, R125, UR6, -R10.reuse ;  /* 0x000000067dad7c23 */ /* 0x100fe2000801080a */
[----:B------:R-:W-:Y:S01]  /*9700*/  FFMA.FTZ R182, R140, UR6, -R10 ;  /* 0x000000068cb67c23 */ /* 0x000fe2000801080a */
[----:B------:R-:W-:Y:S01]  /*9710*/  FFMA.FTZ R140, R127, UR6, -R120 ;  /* 0x000000067f8c7c23 */ /* 0x000fe20008010878 */
[----:B------:R-:W0:Y:S01]  /*9720*/  MUFU.EX2 R11, R11 ;  /* 0x0000000b000b7308 */ /* 0x000e220000000800 */
[----:B------:R-:W-:Y:S01]  /*9730*/  FFMA.FTZ R184, R128, UR6, -R10 ;  /* 0x0000000680b87c23 */ /* 0x000fe2000801080a */
[----:B------:R-:W-:Y:S01]  /*9740*/  FFMA.FTZ R185, R130, UR6, -R120 ;  /* 0x0000000682b97c23 */ /* 0x000fe20008010878 */
[--C-:B------:R-:W-:Y:S01]  /*9750*/  FFMA.FTZ R171, R129, UR6, -R10.reuse ;  /* 0x0000000681ab7c23 */ /* 0x100fe2000801080a */
[----:B------:R-:W-:Y:S01]  /*9760*/  FFMA.FTZ R180, R136, UR6, -R10 ;  /* 0x0000000688b47c23 */ /* 0x000fe2000801080a */
[----:B------:R-:W-:Y:S01]  /*9770*/  FFMA.FTZ R136, R131, UR6, -R120 ;  /* 0x0000000683887c23 */ /* 0x000fe20008010878 */
[----:B------:R-:W-:Y:S01]  /*9780*/  FFMA.FTZ R186, R132, UR6, -R10 ;  /* 0x0000000684ba7c23 */ /* 0x000fe2000801080a */
[----:B------:R-:W-:Y:S01]  /*9790*/  FFMA.FTZ R187, R134, UR6, -R120 ;  /* 0x0000000686bb7c23 */ /* 0x000fe20008010878 */
[----:B------:R-:W1:Y:S01]  /*97a0*/  MUFU.EX2 R189, R189 ;  /* 0x000000bd00bd7308 */ /* 0x000e620000000800 */
[--C-:B------:R-:W-:Y:S01]  /*97b0*/  FFMA.FTZ R169, R133, UR6, -R10.reuse ;  /* 0x0000000685a97c23 */ /* 0x100fe2000801080a */
[----:B------:R-:W-:Y:S01]  /*97c0*/  FFMA.FTZ R133, R137, UR6, -R10 ;  /* 0x0000000689857c23 */ /* 0x000fe2000801080a */
[----:B------:R-:W-:Y:S01]  /*97d0*/  FFMA.FTZ R132, R135, UR6, -R120 ;  /* 0x0000000687847c23 */ /* 0x000fe20008010878 */
[--C-:B------:R-:W-:Y:S01]  /*97e0*/  FFMA.FTZ R129, R141, UR6, -R10.reuse ;  /* 0x000000068d817c23 */ /* 0x100fe2000801080a */
[--C-:B------:R-:W-:Y:S01]  /*97f0*/  FFMA.FTZ R125, R145, UR6, -R10.reuse ;  /* 0x00000006917d7c23 */ /* 0x100fe2000801080a */
[--C-:B------:R-:W-:Y:S01]  /*9800*/  FFMA.FTZ R178, R148, UR6, -R10.reuse ;  /* 0x0000000694b27c23 */ /* 0x100fe2000801080a */
[--C-:B------:R-:W-:Y:S01]  /*9810*/  FFMA.FTZ R121, R149, UR6, -R10.reuse ;  /* 0x0000000695797c23 */ /* 0x100fe2000801080a */
[----:B------:R-:W2:Y:S01]  /*9820*/  MUFU.EX2 R188, R188 ;  /* 0x000000bc00bc7308 */ /* 0x000ea20000000800 */
[----:B0-----:R-:W-:Y:S01]  /*9830*/  FFMA.FTZ R123, R0, R8, R11 ;  /* 0x00000008007b7223 */ /* 0x001fe2000001000b */
[--C-:B------:R-:W-:Y:S01]  /*9840*/  FFMA.FTZ R172, R152, UR6, -R10.reuse ;  /* 0x0000000698ac7c23 */ /* 0x100fe2000801080a */
[--C-:B------:R-:W-:Y:S01]  /*9850*/  FFMA.FTZ R21, R153, UR6, -R10.reuse ;  /* 0x0000000699157c23 */ /* 0x100fe2000801080a */
[--C-:B------:R-:W-:Y:S01]  /*9860*/  FFMA.FTZ R174, R156, UR6, -R10.reuse ;  /* 0x000000069cae7c23 */ /* 0x100fe2000801080a */
[--C-:B------:R-:W-:Y:S01]  /*9870*/  FFMA.FTZ R15, R157, UR6, -R10.reuse ;  /* 0x000000069d0f7c23 */ /* 0x100fe2000801080a */
[--C-:B------:R-:W-:Y:S01]  /*9880*/  FFMA.FTZ R168, R160, UR6, -R10.reuse ;  /* 0x00000006a0a87c23 */ /* 0x100fe2000801080a */
[--C-:B------:R-:W-:Y:S01]  /*9890*/  FFMA.FTZ R13, R161, UR6, -R10.reuse ;  /* 0x00000006a10d7c23 */ /* 0x100fe2000801080a */
[----:B------:R-:W0:Y:S01]  /*98a0*/  MUFU.EX2 R144, R144 ;  /* 0x0000009000907308 */ /* 0x000e220000000800 */
[----:B-1----:R-:W-:Y:S01]  /*98b0*/  FFMA.FTZ R5, R2, R5, R189 ;  /* 0x0000000502057223 */ /* 0x002fe200000100bd */
[--C-:B------:R-:W-:Y:S01]  /*98c0*/  FFMA.FTZ R170, R164, UR6, -R10.reuse ;  /* 0x00000006a4aa7c23 */ /* 0x100fe2000801080a */
[----:B------:R-:W-:Y:S01]  /*98d0*/  FFMA.FTZ R137, R165, UR6, -R10 ;  /* 0x00000006a5897c23 */ /* 0x000fe2000801080a */
[--C-:B------:R-:W-:Y:S01]  /*98e0*/  FFMA.FTZ R181, R138, UR6, -R120.reuse ;  /* 0x000000068ab57c23 */ /* 0x100fe20008010878 */
[--C-:B------:R-:W-:Y:S01]  /*98f0*/  FFMA.FTZ R130, R139, UR6, -R120.reuse ;  /* 0x000000068b827c23 */ /* 0x100fe20008010878 */
[--C-:B------:R-:W-:Y:S01]  /*9900*/  FFMA.FTZ R183, R142, UR6, -R120.reuse ;  /* 0x000000068eb77c23 */ /* 0x100fe20008010878 */
[--C-:B------:R-:W-:Y:S01]  /*9910*/  FFMA.FTZ R128, R143, UR6, -R120.reuse ;  /* 0x000000068f807c23 */ /* 0x100fe20008010878 */
[----:B------:R-:W1:Y:S01]  /*9920*/  MUFU.EX2 R190, R190 ;  /* 0x000000be00be7308 */ /* 0x000e620000000800 */
[----:B--2---:R-:W-:Y:S01]  /*9930*/  FADD.FTZ R123, R188, R123 ;  /* 0x0000007bbc7b7221 */ /* 0x004fe20000010000 */
[--C-:B------:R-:W-:Y:S01]  /*9940*/  FFMA.FTZ R177, R146, UR6, -R120.reuse ;  /* 0x0000000692b17c23 */ /* 0x100fe20008010878 */
[--C-:B------:R-:W-:Y:S01]  /*9950*/  FFMA.FTZ R126, R147, UR6, -R120.reuse ;  /* 0x00000006937e7c23 */ /* 0x100fe20008010878 */
[--C-:B------:R-:W-:Y:S01]  /*9960*/  FFMA.FTZ R179, R150, UR6, -R120.reuse ;  /* 0x0000000696b37c23 */ /* 0x100fe20008010878 */
[--C-:B------:R-:W-:Y:S01]  /*9970*/  FFMA.FTZ R124, R151, UR6, -R120.reuse ;  /* 0x00000006977c7c23 */ /* 0x100fe20008010878 */
[--C-:B------:R-:W-:Y:S01]  /*9980*/  FFMA.FTZ R127, R155, UR6, -R120.reuse ;  /* 0x000000069b7f7c23 */ /* 0x100fe20008010878 */
[--C-:B------:R-:W-:Y:S01]  /*9990*/  FFMA.FTZ R175, R158, UR6, -R120.reuse ;  /* 0x000000069eaf7c23 */ /* 0x100fe20008010878 */
[----:B------:R-:W2:Y:S01]  /*99a0*/  MUFU.EX2 R191, R191 ;  /* 0x000000bf00bf7308 */ /* 0x000ea20000000800 */
[----:B0-----:R-:W-:Y:S01]  /*99b0*/  FADD.FTZ R8, R144, R5 ;  /* 0x0000000590087221 */ /* 0x001fe20000010000 */
[----:B------:R-:W-:-:S06]  /*99c0*/  FFMA.FTZ R122, R159, UR6, -R120 ;  /* 0x000000069f7a7c23 */ /* 0x000fcc0008010878 */
[----:B------:R-:W0:Y:S01]  /*99d0*/  MUFU.EX2 R173, R173 ;  /* 0x000000ad00ad7308 */ /* 0x000e220000000800 */
[----:B-1----:R-:W-:-:S07]  /*99e0*/  FADD.FTZ R10, R190, R123 ;  /* 0x0000007bbe0a7221 */ /* 0x002fce0000010000 */
[----:B------:R-:W1:Y:S01]  /*99f0*/  MUFU.EX2 R140, R140 ;  /* 0x0000008c008c7308 */ /* 0x000e620000000800 */
[----:B--2---:R-:W-:-:S07]  /*9a00*/  FADD.FTZ R5, R191, R8 ;  /* 0x00000008bf057221 */ /* 0x004fce0000010000 */
        /* <DEDUP_REMOVED lines=89> */
.L_x_4545:
[----:B------:R-:W0:Y:S01]  /*9fa0*/  S2UR UR4, SR_CgaCtaId ;  /* 0x00000000000479c3 */ /* 0x000e220000008800 */
[----:B------:R-:W-:Y:S01]  /*9fb0*/  UIADD3 UR10, UR10, 0x30860, URZ ;  /* 0x000308600a0a7890 */ /* 0x000fe2000fffe03f */
[C---:B------:R-:W-:Y:S01]  /*9fc0*/  ISETP.GT.AND P1, PT, R12.reuse, UR50, PT ;  /* 0x000000320c007c0c */ /* 0x040fe2000bf24270 */
[----:B------:R-:W-:Y:S01]  /*9fd0*/  UMOV UR7, UR38 ;  /* 0x0000002600077c82 */ /* 0x000fe20008000000 */
[----:B------:R-:W-:Y:S01]  /*9fe0*/  F2FP.F16.F32.PACK_AB R190, R173, R190 ;  /* 0x000000beadbe723e */ /* 0x000fe200000000ff */
[----:B------:R-:W-:Y:S01]  /*9ff0*/  VIADD R12, R12, 0xffffffff ;  /* 0xffffffff0c0c7836 */ /* 0x000fe20000000000 */
[----:B------:R-:W-:Y:S01]  /*a000*/  F2FP.F16.F32.PACK_AB R188, R188, R11 ;  /* 0x0000000bbcbc723e */ /* 0x000fe200000000ff */
[----:B------:R-:W-:Y:S01]  /*a010*/  IMAD.MOV.U32 R11, RZ, RZ, R3 ;  /* 0x000000ffff0b7224 */ /* 0x000fe200078e0003 */
[----:B------:R-:W-:Y:S02]  /*a020*/  F2FP.F16.F32.PACK_AB R184, R171, R184 ;  /* 0x000000b8abb8723e */ /* 0x000fe400000000ff */
[----:B------:R-:W-:-:S02]  /*a030*/  F2FP.F16.F32.PACK_AB R186, R169, R186 ;  /* 0x000000baa9ba723e */ /* 0x000fc400000000ff */
[----:B------:R-:W-:Y:S01]  /*a040*/  F2FP.F16.F32.PACK_AB R173, R127, R10 ;  /* 0x0000000a7fad723e */ /* 0x000fe200000000ff */
[----:B------:R-:W-:Y:S01]  /*a050*/  IMAD.MOV.U32 R10, RZ, RZ, R4 ;  /* 0x000000ffff0a7224 */ /* 0x000fe200078e0004 */
        /* <DEDUP_REMOVED lines=23> */
.L_x_4535:
        /* <DEDUP_REMOVED lines=8> */
[----:B------:R-:W-:Y:S01]  /*a250*/  ULDC UR51, c[0x0][0x9dc] ;  /* 0x0002770000337ab9 */ /* 0x000fe20000000800 */
[----:B------:R-:W-:Y:S01]  /*a260*/  ULDC UR54, c[0x0][0x988] ;  /* 0x0002620000367ab9 */ /* 0x000fe20000000800 */
[----:B------:R-:W-:-:S05]  /*a270*/  ULDC UR55, c[0x0][0x9e0] ;  /* 0x0002780000377ab9 */ /* 0x000fca0000000800 */
.L_x_4566:
[----:B------:R-:W-:-:S04]  /*a280*/  UISETP.NE.AND UP0, UPT, UR4, 0x1, UPT ;  /* 0x000000010400788c */ /* 0x000fc8000bf05270 */
[----:B------:R-:W-:-:S04]  /*a290*/  USEL UR38, URZ, 0x1, UP0 ;  /* 0x000000013f267887 */ /* 0x000fc80008000000 */
[----:B------:R-:W-:Y:S01]  /*a2a0*/  ULOP3.LUT UR38, UR7, UR38, URZ, 0x3c, !UPT ;  /* 0x0000002607267292 */ /* 0x000fe2000f8e3c3f */
[----:B------:R-:W-:Y:S11]  /*a2b0*/  @!P0 BRA `(.L_x_4548) ;  /* 0x0000000000048947 */ /* 0x000ff60003800000 */
[----:B------:R-:W-:Y:S01]  /*a2c0*/  BPT.TRAP 0x1 ;  /* 0x000000040000795c */ /* 0x000fe20000300000 */
.L_x_4548:
        /* <DEDUP_REMOVED lines=9> */
.L_x_4549:
[----:B-1----:R-:W-:Y:S05]  /*a360*/  @P1 BRA `(.L_x_4550) ;  /* 0x0000000000081947 */ /* 0x002fea0003800000 */
[----:B------:R-:W1:Y:S02]  /*a370*/  SYNCS.PHASECHK.TRANS64.TRYWAIT P1, [UR5+0x30830], R3 ;  /* 0x03083003ff0075a7 */ /* 0x000e640008020145 */
[----:B-1----:R-:W-:Y:S05]  /*a380*/  @!P1 BRA `(.L_x_4551) ;  /* 0x000000e400f89947 */ /* 0x002fea0003800000 */
.L_x_4550:
        /* <DEDUP_REMOVED lines=168> */
.L_x_4552:
[----:B------:R-:W-:Y:S01]  /*ae10*/  ULEA UR10, UR4, UR60, 0x3 ;  /* 0x0000003c040a7291 */ /* 0x000fe2000f8e183f */
[----:B------:R-:W-:-:S05]  /*ae20*/  IMAD.U32 R0, RZ, RZ, UR7 ;  /* 0x00000007ff007e24 */ /* 0x000fca000f8e00ff */
[----:B------:R-:W-:-:S04]  /*ae30*/  SHF.L.U32 R0, R0, 0x1f, RZ ;  /* 0x0000001f00007819 */ /* 0x000fc800000006ff */
[----:B------:R2:W3:Y:S01]  /*ae40*/  SYNCS.PHASECHK.TRANS64.TRYWAIT P1, [UR10+0x30850], R0 ;  /* 0x03085000ff0075a7 */ /* 0x0004e2000802014a */
[----:B------:R-:W-:Y:S05]  /*ae50*/  @!P0 BRA `(.L_x_4553) ;  /* 0x0000000000048947 */ /* 0x000fea0003800000 */
[----:B------:R-:W-:Y:S01]  /*ae60*/  BPT.TRAP 0x1 ;  /* 0x000000040000795c */ /* 0x000fe20000300000 */
.L_x_4553:
[----:B---3--:R-:W-:Y:S05]  /*ae70*/  @P1 BRA `(.L_x_4554) ;  /* 0x0000000000081947 */ /* 0x008fea0003800000 */
[----:B------:R-:W3:Y:S02]  /*ae80*/  SYNCS.PHASECHK.TRANS64.TRYWAIT P1, [UR10+0x30850], R0 ;  /* 0x03085000ff0075a7 */ /* 0x000ee4000802014a */
[----:B---3--:R-:W-:Y:S05]  /*ae90*/  @!P1 BRA `(.L_x_4555) ;  /* 0x000000dc004c9947 */ /* 0x008fea0003800000 */
.L_x_4554:
        /* <DEDUP_REMOVED lines=37> */
.L_x_4556:
[----:B------:R-:W-:Y:S01]  /*b0f0*/  R2UR UR6, R22 ;  /* 0x00000000160672ca */ /* 0x000fe200000e0000 */
[----:B------:R-:W-:Y:S01]  /*b100*/  UISETP.NE.AND UP0, UPT, UR61, URZ, UPT ;  /* 0x0000003f3d00728c */ /* 0x000fe2000bf05270 */
[----:B------:R-:W-:Y:S01]  /*b110*/  R2UR UR4, R23 ;  /* 0x00000000170472ca */ /* 0x000fe200000e0000 */
[----:B------:R-:W-:Y:S01]  /*b120*/  IMAD R20, R12, -0x60, RZ ;  /* 0xffffffa00c147824 */ /* 0x000fe200078e02ff */
[----:B------:R-:W-:-:S09]  /*b130*/  UIADD3 UR5, UR5, 0x30840, URZ ;  /* 0x0003084005057890 */ /* 0x000fd2000fffe03f */
        /* <DEDUP_REMOVED lines=34> */
.L_x_4559:
[----:B------:R-:W-:-:S05]  /*b360*/  IMAD.U32 R168, RZ, RZ, UR50 ;  /* 0x00000032ffa87e24 */ /* 0x000fca000f8e00ff */
[----:B------:R-:W-:-:S13]  /*b370*/  ISETP.NE.AND P1, PT, R168, 0x1, PT ;  /* 0x00000001a800780c */ /* 0x000fda0003f25270 */
[----:B0-----:R-:W0:Y:S02]  /*b380*/  @P1 LDC.64 R2, c[0x0][0x9e8] ;  /* 0x00027a00ff021b82 */ /* 0x001e240000000a00 */
[----:B0-----:R-:W-:-:S05]  /*b390*/  @P1 IMAD.HI.U32 R2, R169, R2, RZ ;  /* 0x00000002a9021227 */ /* 0x001fca00078e00ff */
[----:B------:R-:W-:-:S07]  /*b3a0*/  @P1 SHF.R.U32.HI R169, RZ, R3, R2 ;  /* 0x00000003ffa91219 */ /* 0x000fce0000011602 */
.L_x_4560:
[----:B------:R-:W-:Y:S05]  /*b3b0*/  BSYNC B0 ;  /* 0x0000000000007941 */ /* 0x000fea0003800000 */
.L_x_4558:
[----:B------:R-:W-:-:S05]  /*b3c0*/  IMAD R169, R169, R168, R0 ;  /* 0x000000a8a9a97224 */ /* 0x000fca00078e0200 */
[----:B------:R-:W-:Y:S02]  /*b3d0*/  VIADDMNMX R13, R169, R168, R13, PT ;  /* 0x000000a8a90d7246 */ /* 0x000fe4000380010d */
[----:B------:R-:W-:-:S07]  /*b3e0*/  VIMNMX R4, R4, R169, !PT ;  /* 0x000000a904047248 */ /* 0x000fce0007fe0100 */
.L_x_4557:
        /* <DEDUP_REMOVED lines=152> */
.L_x_4563:
[----:B------:R-:W-:-:S05]  /*bd70*/  IMAD.U32 R4, RZ, RZ, UR50 ;  /* 0x00000032ff047e24 */ /* 0x000fca000f8e00ff */
[----:B------:R-:W-:-:S13]  /*bd80*/  ISETP.NE.AND P6, PT, R4, 0x1, PT ;  /* 0x000000010400780c */ /* 0x000fda0003fc5270 */
[----:B0-----:R-:W0:Y:S02]  /*bd90*/  @P6 LDC.64 R2, c[0x0][0x9e8] ;  /* 0x00027a00ff026b82 */ /* 0x001e240000000a00 */
[----:B0-----:R-:W-:-:S05]  /*bda0*/  @P6 IMAD.HI.U32 R2, R13, R2, RZ ;  /* 0x000000020d026227 */ /* 0x001fca00078e00ff */
[----:B------:R-:W-:-:S07]  /*bdb0*/  @P6 SHF.R.U32.HI R13, RZ, R3, R2 ;  /* 0x00000003ff0d6219 */ /* 0x000fce0000011602 */
.L_x_4564:
[----:B------:R-:W-:Y:S05]  /*bdc0*/  BSYNC B0 ;  /* 0x0000000000007941 */ /* 0x000fea0003800000 */
.L_x_4562:
[----:B------:R-:W-:-:S05]  /*bdd0*/  IMAD R0, R13, R4, R0 ;  /* 0x000000040d007224 */ /* 0x000fca00078e0200 */
[----:B------:R-:W-:Y:S02]  /*bde0*/  VIADDMNMX R15, R0, R4, R15, PT ;  /* 0x00000004000f7246 */ /* 0x000fe4000380010f */
[----:B------:R-:W-:-:S07]  /*bdf0*/  VIMNMX R14, R14, R0, !PT ;  /* 0x000000000e0e7248 */ /* 0x000fce0007fe0100 */
.L_x_4561:
        /* <DEDUP_REMOVED lines=128> */
[----:B------:R-:W-:Y:S02]  /*c600*/  FMNMX.FTZ R3, R131, R2, !PT ;  /* 0x0000000283037209 */ /* 0x000fe40007810000 */
[----:B------:R-:W-:Y:S01]  /*c610*/  FSEL R20, R4, RZ, P1 ;  /* 0x000000ff04147208 */ /* 0x000fe20000800000 */
[--C-:B------:R-:W-:Y:S01]  /*c620*/  FFMA.FTZ R169, R125, UR6, -R0.reuse ;  /* 0x000000067da97c23 */ /* 0x100fe20008010800 */
[----:B------:R-:W-:Y:S01]  /*c630*/  FMNMX.FTZ R2, R134, R3, !PT ;  /* 0x0000000386027209 */ /* 0x000fe20007810000 */
[--C-:B------:R-:W-:Y:S01]  /*c640*/  FFMA.FTZ R188, R121, UR6, -R0.reuse ;  /* 0x0000000679bc7c23 */ /* 0x100fe20008010800 */
[--C-:B------:R-:W-:Y:S01]  /*c650*/  FFMA.FTZ R125, R129, UR6, -R0.reuse ;  /* 0x00000006817d7c23 */ /* 0x100fe20008010800 */
[----:B------:R-:W-:Y:S01]  /*c660*/  FADD.FTZ R20, -R20, R11 ;  /* 0x0000000b14147221 */ /* 0x000fe20000010100 */
        /* <DEDUP_REMOVED lines=27> */
[----:B------:R-:W-:Y:S01]  /*c820*/  FFMA.FTZ R165, R165, UR6, -R0 ;  /* 0x00000006a5a57c23 */ /* 0x000fe20008010800 */
[----:B------:R-:W-:Y:S01]  /*c830*/  FMNMX.FTZ R2, R150, R3, !PT ;  /* 0x0000000396027209 */ /* 0x000fe20007810000 */
[----:B------:R-:W-:Y:S01]  /*c840*/  FMUL.FTZ R0, R20, UR6 ;  /* 0x0000000614007c20 */ /* 0x000fe20008410000 */
[----:B------:R-:W-:Y:S02]  /*c850*/  MUFU.EX2 R13, R13 ;  /* 0x0000000d000d7308 */ /* 0x000fe40000000800 */
[----:B------:R-:W-:-:S04]  /*c860*/  FMNMX.FTZ R3, R151, R2, !PT ;  /* 0x0000000297037209 */ /* 0x000fc80007810000 */
[----:B------:R-:W-:Y:S02]  /*c870*/  FMNMX.FTZ R2, R154, R3, !PT ;  /* 0x000000039a027209 */ /* 0x000fe40007810000 */
[----:B------:R-:W0:Y:S02]  /*c880*/  MUFU.EX2 R0, R0 ;  /* 0x0000000000007308 */ /* 0x000e240000000800 */
[----:B------:R-:W-:-:S04]  /*c890*/  FMNMX.FTZ R3, R155, R2, !PT ;  /* 0x000000029b037209 */ /* 0x000fc80007810000 */
[----:B------:R-:W-:Y:S02]  /*c8a0*/  FMNMX.FTZ R3, R158, R3, !PT ;  /* 0x000000039e037209 */ /* 0x000fe40007810000 */
[----:B------:R-:W1:Y:S02]  /*c8b0*/  MUFU.EX2 R188, R188 ;  /* 0x000000bc00bc7308 */ /* 0x000e640000000800 */
[----:B------:R-:W-:-:S04]  /*c8c0*/  FMNMX.FTZ R3, R14, R3, !PT ;  /* 0x000000030e037209 */ /* 0x000fc80007810000 */
[----:B------:R-:W-:Y:S02]  /*c8d0*/  FMNMX.FTZ R2, R162, R3, !PT ;  /* 0x00000003a2027209 */ /* 0x000fe40007810000 */
[----:B------:R-:W2:Y:S02]  /*c8e0*/  MUFU.EX2 R190, R190 ;  /* 0x000000be00be7308 */ /* 0x000ea40000000800 */
[----:B------:R-:W-:-:S04]  /*c8f0*/  FMNMX.FTZ R3, R163, R2, !PT ;  /* 0x00000002a3037209 */ /* 0x000fc80007810000 */
[----:B------:R-:W-:Y:S02]  /*c900*/  FMNMX.FTZ R2, R166, R3, !PT ;  /* 0x00000003a6027209 */ /* 0x000fe40007810000 */
[----:B------:R-:W3:Y:S02]  /*c910*/  MUFU.EX2 R169, R169 ;  /* 0x000000a900a97308 */ /* 0x000ee40000000800 */
[----:B------:R-:W-:-:S05]  /*c920*/  FMNMX.FTZ R2, R167, R2, !PT ;  /* 0x00000002a7027209 */ /* 0x000fca0007810000 */
[----:B------:R-:W4:Y:S01]  /*c930*/  SHFL.BFLY PT, R3, R2, 0x2, 0x1f ;  /* 0x0c401f0002037f89 */ /* 0x000f2200000e0000 */
[----:B------:R-:W5:Y:S08]  /*c940*/  MUFU.EX2 R184, R184 ;  /* 0x000000b800b87308 */ /* 0x000f700000000800 */
[----:B------:R-:W-:Y:S08]  /*c950*/  MUFU.EX2 R125, R125 ;  /* 0x0000007d007d7308 */ /* 0x000ff00000000800 */
[----:B------:R-:W-:Y:S01]  /*c960*/  MUFU.EX2 R186, R186 ;  /* 0x000000ba00ba7308 */ /* 0x000fe20000000800 */
        /* <DEDUP_REMOVED lines=8> */
[----:B------:R-:W-:Y:S02]  /*c9f0*/  FMUL.FTZ R2, R3, UR6 ;  /* 0x0000000603027c20 */ /* 0x000fe40008410000 */
[----:B------:R-:W-:Y:S03]  /*ca00*/  MUFU.EX2 R159, R159 ;  /* 0x0000009f009f7308 */ /* 0x000fe60000000800 */
[----:B------:R-:W-:-:S05]  /*ca10*/  FSEL R20, R2, RZ, P1 ;  /* 0x000000ff02147208 */ /* 0x000fca0000800000 */
[----:B------:R-:W-:Y:S01]  /*ca20*/  MUFU.EX2 R176, R176 ;  /* 0x000000b000b07308 */ /* 0x000fe20000000800 */
[--C-:B------:R-:W-:Y:S01]  /*ca30*/  FFMA.FTZ R189, R21, UR6, -R20.reuse ;  /* 0x0000000615bd7c23 */ /* 0x100fe20008010814 */
[----:B------:R-:W-:Y:S01]  /*ca40*/  FSEL R21, R3, RZ, P1 ;  /* 0x000000ff03157208 */ /* 0x000fe20000800000 */
[--C-:B------:R-:W-:Y:S01]  /*ca50*/  FFMA.FTZ R128, R123, UR6, -R20.reuse ;  /* 0x000000067b807c23 */ /* 0x100fe20008010814 */
[--C-:B------:R-:W-:Y:S01]  /*ca60*/  FFMA.FTZ R191, R126, UR6, -R20.reuse ;  /* 0x000000067ebf7c23 */ /* 0x100fe20008010814 */
[--C-:B------:R-:W-:Y:S01]  /*ca70*/  FFMA.FTZ R126, R127, UR6, -R20.reuse ;  /* 0x000000067f7e7c23 */ /* 0x100fe20008010814 */
[----:B------:R-:W-:Y:S01]  /*ca80*/  FFMA.FTZ R185, R130, UR6, -R20 ;  /* 0x0000000682b97c23 */ /* 0x000fe20008010814 */
[----:B------:R-:W-:Y:S01]  /*ca90*/  FADD.FTZ R21, -R21, R10 ;  /* 0x0000000a15157221 */ /* 0x000fe20000010100 */
[----:B------:R-:W-:Y:S01]  /*caa0*/  MUFU.EX2 R189, R189 ;  /* 0x000000bd00bd7308 */ /* 0x000fe20000000800 */
[--C-:B------:R-:W-:Y:S01]  /*cab0*/  FFMA.FTZ R124, R131, UR6, -R20.reuse ;  /* 0x00000006837c7c23 */ /* 0x100fe20008010814 */
[----:B0-----:R-:W-:Y:S01]  /*cac0*/  FFMA.FTZ R123, R0, R8, R13 ;  /* 0x00000008007b7223 */ /* 0x001fe2000001000d */
[----:B------:R-:W-:Y:S01]  /*cad0*/  FMUL.FTZ R21, R21, UR6 ;  /* 0x0000000615157c20 */ /* 0x000fe20008410000 */
[--C-:B------:R-:W-:Y:S01]  /*cae0*/  FFMA.FTZ R187, R134, UR6, -R20.reuse ;  /* 0x0000000686bb7c23 */ /* 0x100fe20008010814 */
[--C-:B------:R-:W-:Y:S01]  /*caf0*/  FFMA.FTZ R122, R135, UR6, -R20.reuse ;  /* 0x00000006877a7c23 */ /* 0x100fe20008010814 */
[----:B-1----:R-:W-:Y:S01]  /*cb00*/  FADD.FTZ R123, R188, R123 ;  /* 0x0000007bbc7b7221 */ /* 0x002fe20000010000 */
[--C-:B------:R-:W-:Y:S01]  /*cb10*/  FFMA.FTZ R181, R138, UR6, -R20.reuse ;  /* 0x000000068ab57c23 */ /* 0x100fe20008010814 */
[----:B------:R3:W0:Y:S01]  /*cb20*/  MUFU.EX2 R2, R21 ;  /* 0x0000001500027308 */ /* 0x0006220000000800 */
[--C-:B------:R-:W-:Y:S01]  /*cb30*/  FFMA.FTZ R120, R139, UR6, -R20.reuse ;  /* 0x000000068b787c23 */ /* 0x100fe20008010814 */
[----:B--2---:R-:W-:Y:S01]  /*cb40*/  FADD.FTZ R10, R190, R123 ;  /* 0x0000007bbe0a7221 */ /* 0x004fe20000010000 */
[--C-:B------:R-:W-:Y:S01]  /*cb50*/  FFMA.FTZ R183, R142, UR6, -R20.reuse ;  /* 0x000000068eb77c23 */ /* 0x100fe20008010814 */
[--C-:B------:R-:W-:Y:S01]  /*cb60*/  FFMA.FTZ R136, R143, UR6, -R20.reuse ;  /* 0x000000068f887c23 */ /* 0x100fe20008010814 */
[--C-:B------:R-:W-:Y:S01]  /*cb70*/  FFMA.FTZ R177, R146, UR6, -R20.reuse ;  /* 0x0000000692b17c23 */ /* 0x100fe20008010814 */
[--C-:B------:R-:W-:Y:S01]  /*cb80*/  FFMA.FTZ R134, R147, UR6, -R20.reuse ;  /* 0x0000000693867c23 */ /* 0x100fe20008010814 */
[----:B------:R-:W-:Y:S01]  /*cb90*/  FFMA.FTZ R179, R150, UR6, -R20 ;  /* 0x0000000696b37c23 */ /* 0x000fe20008010814 */
[----:B------:R-:W1:Y:S01]  /*cba0*/  MUFU.EX2 R128, R128 ;  /* 0x0000008000807308 */ /* 0x000e620000000800 */
[----:B---3--:R-:W-:Y:S01]  /*cbb0*/  FADD.FTZ R21, R169, R10 ;  /* 0x0000000aa9157221 */ /* 0x008fe20000010000 */
[--C-:B------:R-:W-:Y:S01]  /*cbc0*/  FFMA.FTZ R132, R151, UR6, -R20.reuse ;  /* 0x0000000697847c23 */ /* 0x100fe20008010814 */
[--C-:B------:R-:W-:Y:S01]  /*cbd0*/  FFMA.FTZ R173, R154, UR6, -R20.reuse ;  /* 0x000000069aad7c23 */ /* 0x100fe20008010814 */
[--C-:B------:R-:W-:Y:S01]  /*cbe0*/  FFMA.FTZ R130, R155, UR6, -R20.reuse ;  /* 0x000000069b827c23 */ /* 0x100fe20008010814 */
[----:B-----5:R-:W-:Y:S01]  /*cbf0*/  FADD.FTZ R10, R184, R21 ;  /* 0x00000015b80a7221 */ /* 0x020fe20000010000 */
[--C-:B------:R-:W-:Y:S01]  /*cc00*/  FFMA.FTZ R175, R158, UR6, -R20.reuse ;  /* 0x000000069eaf7c23 */ /* 0x100fe20008010814 */
[----:B------:R-:W-:Y:S01]  /*cc10*/  FFMA.FTZ R14, R14, UR6, -R20 ;  /* 0x000000060e0e7c23 */ /* 0x000fe20008010814 */
[----:B------:R-:W2:Y:S01]  /*cc20*/  MUFU.EX2 R191, R191 ;  /* 0x000000bf00bf7308 */ /* 0x000ea20000000800 */
[----:B0-----:R-:W-:Y:S01]  /*cc30*/  FFMA.FTZ R5, R2, R5, R189 ;  /* 0x0000000502057223 */ /* 0x001fe200000100bd */
[----:B------:R-:W-:Y:S01]  /*cc40*/  FADD.FTZ R21, R125, R10 ;  /* 0x0000000a7d157221 */ /* 0x000fe20000010000 */
[----:B------:R-:W-:-:S03]  /*cc50*/  FFMA.FTZ R171, R166, UR6, -R20 ;  /* 0x00000006a6ab7c23 */ /* 0x000fc60008010814 */
        /* <DEDUP_REMOVED lines=11> */
[----:B------:R-:W-:Y:S01]  /*cd10*/  FADD.FTZ R21, R159, R10 ;  /* 0x0000000a9f157221 */ /* 0x000fe20000010000 */
[----:B------:R-:W-:-:S03]  /*cd20*/  FFMA.FTZ R10, R162, UR6, -R20 ;  /* 0x00000006a20a7c23 */ /* 0x000fc60008010814 */
[----:B------:R-:W-:Y:S01]  /*cd30*/  FADD.FTZ R138, R176, R21 ;  /* 0x00000015b08a7221 */ /* 0x000fe20000010000 */
[----:B------:R-:W-:Y:S01]  /*cd40*/  FFMA.FTZ R21, R163, UR6, -R20 ;  /* 0x00000006a3157c23 */ /* 0x000fe20008010814 */
        /* <DEDUP_REMOVED lines=63> */
.L_x_4565:
        /* <DEDUP_REMOVED lines=36> */
.L_x_4547:
        /* <DEDUP_REMOVED lines=99> */
.L_x_4567:
[----:B------:R-:W-:Y:S01]  /*d9b0*/  ULEA UR5, UR39, UR60, 0x3 ;  /* 0x0000003c27057291 */ /* 0x000fe2000f8e183f */
[----:B------:R-:W-:-:S05]  /*d9c0*/  IMAD.U32 R0, RZ, RZ, UR38 ;  /* 0x00000026ff007e24 */ /* 0x000fca000f8e00ff */
[----:B------:R-:W-:-:S04]  /*d9d0*/  SHF.L.U32 R0, R0, 0x1f, RZ ;  /* 0x0000001f00007819 */ /* 0x000fc800000006ff */
[----:B------:R0:W1:Y:S01]  /*d9e0*/  SYNCS.PHASECHK.TRANS64.TRYWAIT P1, [UR5+0x30850], R0 ;  /* 0x03085000ff0075a7 */ /* 0x0000620008020145 */
[----:B------:R-:W-:Y:S05]  /*d9f0*/  @!P0 BRA `(.L_x_4568) ;  /* 0x0000000000048947 */ /* 0x000fea0003800000 */
[----:B------:R-:W-:Y:S01]  /*da00*/  BPT.TRAP 0x1 ;  /* 0x000000040000795c */ /* 0x000fe20000300000 */
.L_x_4568:
[----:B-1----:R-:W-:Y:S05]  /*da10*/  @P1 BRA `(.L_x_4569) ;  /* 0x0000000000081947 */ /* 0x002fea0003800000 */
[----:B------:R-:W1:Y:S02]  /*da20*/  SYNCS.PHASECHK.TRANS64.TRYWAIT P1, [UR5+0x30850], R0 ;  /* 0x03085000ff0075a7 */ /* 0x000e640008020145 */
[----:B-1----:R-:W-:Y:S05]  /*da30*/  @!P1 BRA `(.L_x_4570) ;  /* 0x000000b0007c9947 */ /* 0x002fea0003800000 */
.L_x_4569:
[----:B------:R-:W-:Y:S01]  /*da40*/  UIADD3 UR60, UR60, 0x400, URZ ;  /* 0x000004003c3c7890 */ /* 0x000fe2000fffe03f */
[----:B------:R-:W-:Y:S01]  /*da50*/  WARPGROUP.ARRIVE ;  /* 0x00000000000079c5 */ /* 0x000fe20000000000 */
[----:B------:R-:W-:Y:S01]  /*da60*/  UMOV UR11, 0x40000040 ;  /* 0x40000040000b7882 */ /* 0x000fe20000000000 */
[----:B-1----:R-:W1:Y:S01]  /*da70*/  SHFL.BFLY PT, R7, R8, 0x2, 0x1f ;  /* 0x0c401f0008077f89 */ /* 0x002e6200000e0000 */
[----:B------:R-:W-:-:S03]  /*da80*/  USHF.R.U32.HI UR60, URZ, 0x4, UR60 ;  /* 0x000000043f3c7899 */ /* 0x000fc6000801163c */
[----:B0-----:R-:W0:Y:S01]  /*da90*/  SHFL.BFLY PT, R0, R5, 0x2, 0x1f ;  /* 0x0c401f0005007f89 */ /* 0x001e2200000e0000 */
[----:B------:R-:W-:-:S04]  /*daa0*/  ULOP3.LUT UR60, UR60, 0x3fff, URZ, 0xc0, !UPT ;  /* 0x00003fff3c3c7892 */ /* 0x000fc8000f8ec03f */
[----:B------:R-:W-:-:S04]  /*dab0*/  ULOP3.LUT UR4, UR60, 0x3000000, URZ, 0xfc, !UPT ;  /* 0x030000003c047892 */ /* 0x000fc8000f8efc3f */
[----:B------:R-:W-:-:S07]  /*dac0*/  UIMAD UR4, UR39, 0x900, UR4 ;  /* 0x00000900270478a4 */ /* 0x000fce000f8e0204 */
[----:B------:R-:W-:Y:S02]  /*dad0*/  UMOV UR10, UR4 ;  /* 0x00000004000a7c82 */ /* 0x000fe40008000000 */
[----:B------:R-:W-:Y:S01]  /*dae0*/  HGMMA.64x192x16.F32 R24, R188, gdesc[UR8].tnspB, R24, gsb0 ;  /* 0x42e00008bc187df0 */ /* 0x000fe20008000818 */
[----:B------:R-:W-:Y:S01]  /*daf0*/  UIADD3 UR10, UR4, 0x80, URZ ;  /* 0x00000080040a7890 */ /* 0x000fe2000fffe03f */
[----:B-1----:R-:W-:Y:S01]  /*db00*/  FADD.FTZ R7, R7, R8 ;  /* 0x0000000807077221 */ /* 0x002fe20000010000 */
[----:B------:R-:W-:Y:S01]  /*db10*/  UMOV UR11, 0x40000040 ;  /* 0x40000040000b7882 */ /* 0x000fe20000000000 */
[----:B0-----:R-:W-:Y:S01]  /*db20*/  FADD.FTZ R2, R0, R5 ;  /* 0x0000000500027221 */ /* 0x001fe20000010000 */
[----:B------:R-:W-:Y:S02]  /*db30*/  IMAD.U32 R5, RZ, RZ, UR6 ;  /* 0x00000006ff057e24 */ /* 0x000fe4000f8e00ff */
[----:B------:R-:W0:Y:S04]  /*db40*/  SHFL.BFLY PT, R0, R7, 0x1, 0x1f ;  /* 0x0c201f0007007f89 */ /* 0x000e2800000e0000 */
[----:B------:R-:W1:Y:S01]  /*db50*/  SHFL.BFLY PT, R9, R2, 0x1, 0x1f ;  /* 0x0c201f0002097f89 */ /* 0x000e6200000e0000 */
[----:B0-----:R-:W-:Y:S01]  /*db60*/  FADD.FTZ R11, R7, R0 ;  /* 0x00000000070b7221 */ /* 0x001fe20000010000 */
[----:B------:R-:W-:-:S02]  /*db70*/  IMAD.U32 R7, RZ, RZ, UR6 ;  /* 0x00000006ff077e24 */ /* 0x000fc4000f8e00ff */
[----:B------:R-:W-:Y:S02]  /*db80*/  IMAD.MOV.U32 R0, RZ, RZ, -0x800000 ;  /* 0xff800000ff007424 */ /* 0x000fe400078e00ff */
[----:B-1----:R-:W-:Y:S01]  /*db90*/  FADD.FTZ R12, R2, R9 ;  /* 0x00000009020c7221 */ /* 0x002fe20000010000 */
[----:B------:R-:W-:Y:S02]  /*dba0*/  FSETP.NE.FTZ.AND P1, PT, R11, RZ, PT ;  /* 0x000000ff0b00720b */ /* 0x000fe40003f35000 */
[----:B------:R-:W-:Y:S01]  /*dbb0*/  CS2R R8, SRZ ;  /* 0x0000000000087805 */ /* 0x000fe2000001ff00 */
        /* <DEDUP_REMOVED lines=39> */
.L_x_4571:
[----:B------:R-:W-:Y:S01]  /*de30*/  R2UR UR6, R221 ;  /* 0x00000000dd0672ca */ /* 0x000fe200000e0000 */
        /* <DEDUP_REMOVED lines=12> */
[----:B------:R-:W-:Y:S01]  /*df00*/  UIADD3 UR6, UR6, 0x1, URZ ;  /* 0x0000000106067890 */ /* 0x000fe2000fffe03f */
[-C--:B------:R-:W-:Y:S01]  /*df10*/  FMUL.FTZ R41, R41, R9.reuse ;  /* 0x0000000929297220 */ /* 0x080fe20000410000 */
[-C--:B------:R-:W-:Y:S01]  /*df20*/  FMUL.FTZ R44, R44, R9.reuse ;  /* 0x000000092c2c7220 */ /* 0x080fe20000410000 */
[-C--:B------:R-:W-:Y:S01]  /*df30*/  FMUL.FTZ R45, R45, R9.reuse ;  /* 0x000000092d2d7220 */ /* 0x080fe20000410000 */
[-C--:B------:R-:W-:Y:S01]  /*df40*/  FMUL.FTZ R48, R48, R9.reuse ;  /* 0x0000000930307220 */ /* 0x080fe20000410000 */
[----:B------:R-:W-:Y:S01]  /*df50*/  FMUL.FTZ R49, R49, R9 ;  /* 0x0000000931317220 */ /* 0x000fe20000410000 */
[----:B------:R-:W-:-:S02]  /*df60*/  IMAD.U32 R221, RZ, RZ, UR6 ;  /* 0x00000006ffdd7e24 */ /* 0x000fc4000f8e00ff */
[-C--:B------:R-:W-:Y:S01]  /*df70*/  FMUL.FTZ R52, R52, R9.reuse ;  /* 0x0000000934347220 */ /* 0x080fe20000410000 */
[-C--:B------:R-:W-:Y:S01]  /*df80*/  FMUL.FTZ R53, R53, R9.reuse ;  /* 0x0000000935357220 */ /* 0x080fe20000410000 */
[-C--:B------:R-:W-:Y:S01]  /*df90*/  FMUL.FTZ R56, R56, R9.reuse ;  /* 0x0000000938387220 */ /* 0x080fe20000410000 */
[-C--:B------:R-:W-:Y:S01]  /*dfa0*/  FMUL.FTZ R57, R57, R9.reuse ;  /* 0x0000000939397220 */ /* 0x080fe20000410000 */
[----:B------:R-:W0:Y:S01]  /*dfb0*/  S2UR UR6, SR_CgaCtaId ;  /* 0x00000000000679c3 */ /* 0x000e220000008800 */
        /* <DEDUP_REMOVED lines=84> */
.L_x_4493:
        /* <DEDUP_REMOVED lines=16> */
[----:B------:R-:W-:Y:S01]  /*e600*/  ULDC.64 UR12, c[0x0][0xc00] ;  /* 0x00030000000c7ab9 */ /* 0x000fe20000000a00 */
[----:B------:R-:W-:Y:S02]  /*e610*/  R2UR UR18, R195 ;  /* 0x00000000c31272ca */ /* 0x000fe400000e0000 */
[----:B------:R-:W-:Y:S02]  /*e620*/  R2UR UR16, R23 ;  /* 0x00000000171072ca */ /* 0x000fe400000e0000 */
[----:B------:R-:W-:-:S02]  /*e630*/  R2UR UR17, R208 ;  /* 0x00000000d01172ca */ /* 0x000fc400000e0000 */
[----:B------:R-:W-:-:S04]  /*e640*/  R2UR UR23, R209 ;  /* 0x00000000d11772ca */ /* 0x000fc800000e0000 */
[----:B------:R-:W-:Y:S01]  /*e650*/  UIMAD.WIDE UR12, UR9, 0x4, UR12 ;  /* 0x00000004090c78a5 */ /* 0x000fe2000f8e020c */
[----:B------:R-:W-:Y:S01]  /*e660*/  UMOV UR10, UR8 ;  /* 0x00000008000a7c82 */ /* 0x000fe20008000000 */
[----:B0-----:R-:W-:Y:S01]  /*e670*/  UMOV UR11, UR4 ;  /* 0x00000004000b7c82 */ /* 0x001fe20008000000 */
[----:B------:R-:W-:Y:S01]  /*e680*/  BAR.SYNC.DEFER_BLOCKING 0x1, 0x100 ;  /* 0x0044000000007b1d */ /* 0x000fe20000010000 */
[----:B--2---:R-:W-:-:S03]  /*e690*/  IMAD.WIDE R8, R3, R8, UR10 ;  /* 0x0000000a03087e25 */ /* 0x004fc6000f8e0208 */
[C---:B------:R-:W-:Y:S02]  /*e6a0*/  LOP3.LUT R3, R8.reuse, 0x380, RZ, 0xc0, !PT ;  /* 0x0000038008037812 */ /* 0x040fe400078ec0ff */
[C---:B------:R-:W-:Y:S02]  /*e6b0*/  IADD3 R10, P2, R8.reuse, 0x20, RZ ;  /* 0x00000020080a7810 */ /* 0x040fe40007f5e0ff */
[C---:B------:R-:W-:Y:S02]  /*e6c0*/  IADD3 R12, P1, R8.reuse, 0x40, RZ ;  /* 0x00000040080c7810 */ /* 0x040fe40007f3e0ff */
[C---:B------:R-:W-:Y:S01]  /*e6d0*/  IADD3 R17, P6, R8.reuse, 0x60, RZ ;  /* 0x0000006008117810 */ /* 0x040fe20007fde0ff */
[--C-:B------:R-:W-:Y:S01]  /*e6e0*/  IMAD.X R131, RZ, RZ, R9.reuse, P2 ;  /* 0x000000ffff837224 */ /* 0x100fe200010e0609 */
[C---:B------:R-:W-:Y:S01]  /*e6f0*/  IADD3 R133, P5, R8.reuse, 0x4000, RZ ;  /* 0x0000400008857810 */ /* 0x040fe20007fbe0ff */
[--C-:B------:R-:W-:Y:S01]  /*e700*/  IMAD.X R107, RZ, RZ, R9.reuse, P1 ;  /* 0x000000ffff6b7224 */ /* 0x100fe200008e0609 */
[----:B------:R-:W-:Y:S01]  /*e710*/  SHF.R.U64 R3, R3, 0x3, RZ ;  /* 0x0000000303037819 */ /* 0x000fe200000012ff */
[--C-:B------:R-:W-:Y:S01]  /*e720*/  IMAD.X R105, RZ, RZ, R9.reuse, P6 ;  /* 0x000000ffff697224 */ /* 0x100fe200030e0609 */
[C---:B------:R-:W-:Y:S01]  /*e730*/  IADD3 R22, P0, R8.reuse, 0x4020, RZ ;  /* 0x0000402008167810 */ /* 0x040fe20007f1e0ff */
[----:B------:R-:W-:Y:S01]  /*e740*/  IMAD.X R103, RZ, RZ, R9, P5 ;  /* 0x000000ffff677224 */ /* 0x000fe200028e0609 */
[----:B------:R-:W-:-:S02]  /*e750*/  IADD3 R135, P4, R8, 0x4040, RZ ;  /* 0x0000404008877810 */ /* 0x000fc40007f9e0ff */
[C---:B------:R-:W-:Y:S01]  /*e760*/  IADD3 R72, P3, R8.reuse, 0x4060, RZ ;  /* 0x0000406008487810 */ /* 0x040fe20007f7e0ff */
[--C-:B------:R-:W-:Y:S01]  /*e770*/  IMAD.X R101, RZ, RZ, R9.reuse, P0 ;  /* 0x000000ffff657224 */ /* 0x100fe200000e0609 */
[C---:B------:R-:W-:Y:S01]  /*e780*/  IADD3 R137, P2, R8.reuse, 0x8000, RZ ;  /* 0x0000800008897810 */ /* 0x040fe20007f5e0ff */
[--C-:B------:R-:W-:Y:S01]  /*e790*/  IMAD.X R99, RZ, RZ, R9.reuse, P4 ;  /* 0x000000ffff637224 */ /* 0x100fe200020e0609 */
[C---:B------:R-:W-:Y:S01]  /*e7a0*/  IADD3 R132, P1, R8.reuse, 0x8020, RZ ;  /* 0x0000802008847810 */ /* 0x040fe20007f3e0ff */
[--C-:B------:R-:W-:Y:S01]  /*e7b0*/  IMAD.X R97, RZ, RZ, R9.reuse, P3 ;  /* 0x000000ffff617224 */ /* 0x100fe200018e0609 */
[C---:B------:R-:W-:Y:S01]  /*e7c0*/  IADD3 R139, P6, R8.reuse, 0x8040, RZ ;  /* 0x00008040088b7810 */ /* 0x040fe20007fde0ff */
[--C-:B------:R-:W-:Y:S01]  /*e7d0*/  IMAD.X R75, RZ, RZ, R9.reuse, P2 ;  /* 0x000000ffff4b7224 */ /* 0x100fe200010e0609 */
[----:B------:R-:W-:Y:S01]  /*e7e0*/  IADD3 R141, P5, R8, 0x8060, RZ ;  /* 0x00008060088d7810 */ /* 0x000fe20007fbe0ff */
[--C-:B------:R-:W-:Y:S01]  /*e7f0*/  IMAD.X R73, RZ, RZ, R9.reuse, P1 ;  /* 0x000000ffff497224 */ /* 0x100fe200008e0609 */
[----:B------:R-:W-:Y:S01]  /*e800*/  LOP3.LUT R8, R3, R8, RZ, 0x3c, !PT ;  /* 0x0000000803087212 */ /* 0x000fe200078e3cff */
[--C-:B------:R-:W-:Y:S01]  /*e810*/  IMAD.X R13, RZ, RZ, R9.reuse, P6 ;  /* 0x000000ffff0d7224 */ /* 0x100fe200030e0609 */
[----:B------:R-:W-:Y:S01]  /*e820*/  LOP3.LUT R3, R10, 0x380, RZ, 0xc0, !PT ;  /* 0x000003800a037812 */ /* 0x000fe200078ec0ff */
[----:B------:R-:W-:Y:S01]  /*e830*/  IMAD.X R15, RZ, RZ, R9, P5 ;  /* 0x000000ffff0f7224 */ /* 0x000fe200028e0609 */
[----:B------:R-:W-:-:S02]  /*e840*/  LOP3.LUT R11, R12, 0x380, RZ, 0xc0, !PT ;  /* 0x000003800c0b7812 */ /* 0x000fc400078ec0ff */
[----:B------:R-:W-:Y:S02]  /*e850*/  SHF.R.U64 R3, R3, 0x3, RZ ;  /* 0x0000000303037819 */ /* 0x000fe400000012ff */
[----:B------:R-:W-:Y:S02]  /*e860*/  SHF.R.U64 R11, R11, 0x3, RZ ;  /* 0x000000030b0b7819 */ /* 0x000fe400000012ff */
[----:B------:R-:W-:Y:S02]  /*e870*/  LOP3.LUT R130, R3, R10, RZ, 0x3c, !PT ;  /* 0x0000000a03827212 */ /* 0x000fe400078e3cff */
[----:B------:R-:W-:Y:S02]  /*e880*/  LOP3.LUT R106, R11, R12, RZ, 0x3c, !PT ;  /* 0x0000000c0b6a7212 */ /* 0x000fe400078e3cff */
[----:B------:R-:W-:Y:S02]  /*e890*/  LOP3.LUT R3, R22, 0x380, RZ, 0xc0, !PT ;  /* 0x0000038016037812 */ /* 0x000fe400078ec0ff */
[----:B------:R-:W-:-:S02]  /*e8a0*/  LOP3.LUT R14, R17, 0x380, RZ, 0xc0, !PT ;  /* 0x00000380110e7812 */ /* 0x000fc400078ec0ff */
[----:B------:R-:W-:Y:S02]  /*e8b0*/  LOP3.LUT R12, R137, 0x380, RZ, 0xc0, !PT ;  /* 0x00000380890c7812 */ /* 0x000fe400078ec0ff */
[----:B------:R-:W-:Y:S02]  /*e8c0*/  SHF.R.U64 R3, R3, 0x3, RZ ;  /* 0x0000000303037819 */ /* 0x000fe400000012ff */
[----:B------:R-:W-:Y:S02]  /*e8d0*/  SHF.R.U64 R14, R14, 0x3, RZ ;  /* 0x000000030e0e7819 */ /* 0x000fe400000012ff */
[----:B------:R-:W-:Y:S02]  /*e8e0*/  SHF.R.U64 R12, R12, 0x3, RZ ;  /* 0x000000030c0c7819 */ /* 0x000fe400000012ff */
[----:B------:R-:W-:Y:S02]  /*e8f0*/  LOP3.LUT R10, R135, 0x380, RZ, 0xc0, !PT ;  /* 0x00000380870a7812 */ /* 0x000fe400078ec0ff */
[----:B------:R-:W-:-:S02]  /*e900*/  LOP3.LUT R11, R72, 0x380, RZ, 0xc0, !PT ;  /* 0x00000380480b7812 */ /* 0x000fc400078ec0ff */
[----:B------:R-:W-:Y:S02]  /*e910*/  LOP3.LUT R18, R133, 0x380, RZ, 0xc0, !PT ;  /* 0x0000038085127812 */ /* 0x000fe400078ec0ff */
[----:B------:R-:W-:Y:S02]  /*e920*/  LOP3.LUT R100, R3, R22, RZ, 0x3c, !PT ;  /* 0x0000001603647212 */ /* 0x000fe400078e3cff */
[----:B------:R-:W-:Y:S02]  /*e930*/  LOP3.LUT R104, R14, R17, RZ, 0x3c, !PT ;  /* 0x000000110e687212 */ /* 0x000fe400078e3cff */
[----:B------:R-:W-:Y:S02]  /*e940*/  LOP3.LUT R74, R12, R137, RZ, 0x3c, !PT ;  /* 0x000000890c4a7212 */ /* 0x000fe400078e3cff */
[----:B------:R-:W-:Y:S02]  /*e950*/  LOP3.LUT R3, R132, 0x380, RZ, 0xc0, !PT ;  /* 0x0000038084037812 */ /* 0x000fe400078ec0ff */
[----:B------:R-:W-:-:S02]  /*e960*/  SHF.R.U64 R10, R10, 0x3, RZ ;  /* 0x000000030a0a7819 */ /* 0x000fc400000012ff */
[----:B------:R-:W-:Y:S02]  /*e970*/  SHF.R.U64 R11, R11, 0x3, RZ ;  /* 0x000000030b0b7819 */ /* 0x000fe400000012ff */
[----:B------:R-:W-:Y:S02]  /*e980*/  LOP3.LUT R12, R139, 0x380, RZ, 0xc0, !PT ;  /* 0x000003808b0c7812 */ /* 0x000fe400078ec0ff */
[----:B------:R-:W-:Y:S02]  /*e990*/  LOP3.LUT R14, R141, 0x380, RZ, 0xc0, !PT ;  /* 0x000003808d0e7812 */ /* 0x000fe400078ec0ff */
[----:B------:R-:W-:Y:S02]  /*e9a0*/  SHF.R.U64 R18, R18, 0x3, RZ ;  /* 0x0000000312127819 */ /* 0x000fe400000012ff */
[----:B------:R-:W-:Y:S02]  /*e9b0*/  SHF.R.U64 R3, R3, 0x3, RZ ;  /* 0x0000000303037819 */ /* 0x000fe400000012ff */
[----:B------:R-:W-:-:S02]  /*e9c0*/  LOP3.LUT R98, R10, R135, RZ, 0x3c, !PT ;  /* 0x000000870a627212 */ /* 0x000fc400078e3cff */
[----:B------:R-:W-:Y:S02]  /*e9d0*/  LOP3.LUT R96, R11, R72, RZ, 0x3c, !PT ;  /* 0x000000480b607212 */ /* 0x000fe400078e3cff */
[----:B------:R-:W-:Y:S02]  /*e9e0*/  SHF.R.U64 R12, R12, 0x3, RZ ;  /* 0x000000030c0c7819 */ /* 0x000fe400000012ff */
[----:B------:R-:W-:Y:S02]  /*e9f0*/  SHF.R.U64 R14, R14, 0x3, RZ ;  /* 0x000000030e0e7819 */ /* 0x000fe400000012ff */
[----:B------:R-:W-:Y:S02]  /*ea00*/  LOP3.LUT R102, R18, R133, RZ, 0x3c, !PT ;  /* 0x0000008512667212 */ /* 0x000fe400078e3cff */
[----:B------:R-:W-:Y:S02]  /*ea10*/  MOV R17, R8 ;  /* 0x0000000800117202 */ /* 0x000fe40000000f00 */
[----:B------:R-:W-:-:S02]  /*ea20*/  F2FP.F16.F32.PACK_AB R8, R25, R24 ;  /* 0x000000181908723e */ /* 0x000fc400000000ff */
[----:B------:R-:W-:Y:S02]  /*ea30*/  F2FP.F16.F32.PACK_AB R9, R27, R26 ;  /* 0x0000001a1b09723e */ /* 0x000fe400000000ff */
[----:B------:R-:W-:Y:S02]  /*ea40*/  F2FP.F16.F32.PACK_AB R10, R29, R28 ;  /* 0x0000001c1d0a723e */ /* 0x000fe400000000ff */
[----:B------:R-:W-:Y:S02]  /*ea50*/  F2FP.F16.F32.PACK_AB R11, R31, R30 ;  /* 0x0000001e1f0b723e */ /* 0x000fe400000000ff */
[----:B------:R-:W-:Y:S02]  /*ea60*/  LOP3.LUT R72, R3, R132, RZ, 0x3c, !PT ;  /* 0x0000008403487212 */ /* 0x000fe400078e3cff */
[----:B------:R-:W-:Y:S01]  /*ea70*/  MOV R135, R130 ;  /* 0x0000008200877202 */ /* 0x000fe20000000f00 */
[----:B------:R0:W-:Y:S01]  /*ea80*/  STSM.16.M88.4 [R17], R8 ;  /* 0x0000000811007844 */ /* 0x0001e20000000200 */
[----:B------:R-:W-:-:S02]  /*ea90*/  LOP3.LUT R12, R12, R139, RZ, 0x3c, !PT ;  /* 0x0000008b0c0c7212 */ /* 0x000fc400078e3cff */
[----:B------:R-:W-:Y:S02]  /*eaa0*/  LOP3.LUT R14, R14, R141, RZ, 0x3c, !PT ;  /* 0x0000008d0e0e7212 */ /* 0x000fe400078e3cff */
[----:B------:R-:W-:Y:S02]  /*eab0*/  MOV R131, R98 ;  /* 0x0000006200837202 */ /* 0x000fe40000000f00 */
[----:B------:R-:W-:Y:S02]  /*eac0*/  MOV R3, R96 ;  /* 0x0000006000037202 */ /* 0x000fe40000000f00 */
[----:B------:R-:W-:Y:S02]  /*ead0*/  MOV R133, R102 ;  /* 0x0000006600857202 */ /* 0x000fe40000000f00 */
[----:B------:R-:W-:Y:S02]  /*eae0*/  MOV R132, R100 ;  /* 0x0000006400847202 */ /* 0x000fe40000000f00 */
[----:B------:R-:W-:-:S02]  /*eaf0*/  F2FP.F16.F32.PACK_AB R96, R33, R32 ;  /* 0x000000202160723e */ /* 0x000fc400000000ff */
[----:B------:R-:W-:Y:S02]  /*eb00*/  F2FP.F16.F32.PACK_AB R97, R35, R34 ;  /* 0x000000222361723e */ /* 0x000fe400000000ff */
[----:B------:R-:W-:Y:S02]  /*eb10*/  F2FP.F16.F32.PACK_AB R98, R37, R36 ;  /* 0x000000242562723e */ /* 0x000fe400000000ff */
        /* <DEDUP_REMOVED lines=8> */
[----:B------:R-:W-:Y:S01]  /*eba0*/  MOV R18, R12 ;  /* 0x0000000c00127202 */ /* 0x000fe20000000f00 */
[----:B------:R2:W-:Y:S01]  /*ebb0*/  STSM.16.M88.4 [R106], R100 ;  /* 0x000000646a007844 */ /* 0x0005e20000000200 */
[----:B0-----:R-:W-:Y:S02]  /*ebc0*/  MOV R17, R14 ;  /* 0x0000000e00117202 */ /* 0x001fe40000000f00 */
[----:B------:R-:W-:-:S02]  /*ebd0*/  F2FP.F16.F32.PACK_AB R8, R49, R48 ;  /* 0x000000303108723e */ /* 0x000fc400000000ff */
[----:B------:R-:W-:Y:S02]  /*ebe0*/  F2FP.F16.F32.PACK_AB R9, R51, R50 ;  /* 0x000000323309723e */ /* 0x000fe400000000ff */
[----:B------:R-:W-:Y:S02]  /*ebf0*/  F2FP.F16.F32.PACK_AB R10, R53, R52 ;  /* 0x00000034350a723e */ /* 0x000fe400000000ff */
[----:B------:R-:W-:Y:S02]  /*ec00*/  F2FP.F16.F32.PACK_AB R11, R55, R54 ;  /* 0x00000036370b723e */ /* 0x000fe400000000ff */
[----:B------:R-:W-:Y:S02]  /*ec10*/  MOV R130, R74 ;  /* 0x0000004a00827202 */ /* 0x000fe40000000f00 */
[----:B------:R-:W-:Y:S01]  /*ec20*/  MOV R22, R72 ;  /* 0x0000004800167202 */ /* 0x000fe20000000f00 */
[----:B------:R0:W-:Y:S01]  /*ec30*/  STSM.16.M88.4 [R134], R8 ;  /* 0x0000000886007844 */ /* 0x0001e20000000200 */
[----:B------:R-:W-:-:S02]  /*ec40*/  F2FP.F16.F32.PACK_AB R12, R57, R56 ;  /* 0x00000038390c723e */ /* 0x000fc400000000ff */
[----:B------:R-:W-:Y:S02]  /*ec50*/  F2FP.F16.F32.PACK_AB R13, R59, R58 ;  /* 0x0000003a3b0d723e */ /* 0x000fe400000000ff */
[----:B------:R-:W-:Y:S02]  /*ec60*/  F2FP.F16.F32.PACK_AB R14, R61, R60 ;  /* 0x0000003c3d0e723e */ /* 0x000fe400000000ff */
[----:B------:R-:W-:Y:S02]  /*ec70*/  F2FP.F16.F32.PACK_AB R15, R63, R62 ;  /* 0x0000003e3f0f723e */ /* 0x000fe400000000ff */
[----:B------:R-:W-:Y:S02]  /*ec80*/  F2FP.F16.F32.PACK_AB R72, R65, R64 ;  /* 0x000000404148723e */ /* 0x000fe400000000ff */
[----:B------:R-:W-:Y:S01]  /*ec90*/  F2FP.F16.F32.PACK_AB R73, R67, R66 ;  /* 0x000000424349723e */ /* 0x000fe200000000ff */
[----:B------:R-:W-:Y:S01]  /*eca0*/  STSM.16.M88.4 [R133], R12 ;  /* 0x0000000c85007844 */ /* 0x000fe20000000200 */
[----:B------:R-:W-:-:S02]  /*ecb0*/  F2FP.F16.F32.PACK_AB R74, R69, R68 ;  /* 0x00000044454a723e */ /* 0x000fc400000000ff */
[----:B------:R-:W-:Y:S02]  /*ecc0*/  F2FP.F16.F32.PACK_AB R75, R71, R70 ;  /* 0x00000046474b723e */ /* 0x000fe400000000ff */
[----:B-1----:R-:W-:Y:S02]  /*ecd0*/  F2FP.F16.F32.PACK_AB R96, R5, R4 ;  /* 0x000000040560723e */ /* 0x002fe400000000ff */
[----:B------:R-:W-:Y:S01]  /*ece0*/  F2FP.F16.F32.PACK_AB R97, R123, R122 ;  /* 0x0000007a7b61723e */ /* 0x000fe200000000ff */
[----:B------:R-:W-:Y:S01]  /*ecf0*/  STSM.16.M88.4 [R132], R72 ;  /* 0x0000004884007844 */ /* 0x000fe20000000200 */
[----:B------:R-:W-:Y:S02]  /*ed00*/  F2FP.F16.F32.PACK_AB R98, R77, R76 ;  /* 0x0000004c4d62723e */ /* 0x000fe400000000ff */
[----:B------:R-:W-:Y:S02]  /*ed10*/  F2FP.F16.F32.PACK_AB R99, R79, R78 ;  /* 0x0000004e4f63723e */ /* 0x000fe400000000ff */
[----:B--2---:R-:W-:-:S02]  /*ed20*/  F2FP.F16.F32.PACK_AB R100, R81, R80 ;  /* 0x000000505164723e */ /* 0x004fc400000000ff */
[----:B------:R-:W-:Y:S01]  /*ed30*/  F2FP.F16.F32.PACK_AB R101, R83, R82 ;  /* 0x000000525365723e */ /* 0x000fe200000000ff */
[----:B------:R1:W-:Y:S01]  /*ed40*/  STSM.16.M88.4 [R131], R96 ;  /* 0x0000006083007844 */ /* 0x0003e20000000200 */
[----:B------:R-:W-:Y:S02]  /*ed50*/  F2FP.F16.F32.PACK_AB R102, R85, R84 ;  /* 0x000000545566723e */ /* 0x000fe400000000ff */
[----:B------:R-:W-:Y:S02]  /*ed60*/  F2FP.F16.F32.PACK_AB R103, R87, R86 ;  /* 0x000000565767723e */ /* 0x000fe400000000ff */
[----:B------:R-:W-:Y:S02]  /*ed70*/  F2FP.F16.F32.PACK_AB R104, R89, R88 ;  /* 0x000000585968723e */ /* 0x000fe400000000ff */
[----:B------:R-:W-:Y:S01]  /*ed80*/  F2FP.F16.F32.PACK_AB R105, R91, R90 ;  /* 0x0000005a5b69723e */ /* 0x000fe200000000ff */
[----:B------:R-:W-:Y:S01]  /*ed90*/  STSM.16.M88.4 [R3], R100 ;  /* 0x0000006403007844 */ /* 0x000fe20000000200 */
[----:B------:R-:W-:-:S02]  /*eda0*/  F2FP.F16.F32.PACK_AB R106, R93, R92 ;  /* 0x0000005c5d6a723e */ /* 0x000fc400000000ff */
[----:B------:R-:W-:Y:S02]  /*edb0*/  F2FP.F16.F32.PACK_AB R107, R95, R94 ;  /* 0x0000005e5f6b723e */ /* 0x000fe400000000ff */
[----:B0-----:R-:W-:Y:S02]  /*edc0*/  F2FP.F16.F32.PACK_AB R8, R7, R6 ;  /* 0x000000060708723e */ /* 0x001fe400000000ff */
[----:B------:R-:W-:Y:S01]  /*edd0*/  F2FP.F16.F32.PACK_AB R9, R125, R124 ;  /* 0x0000007c7d09723e */ /* 0x000fe200000000ff */
[----:B------:R-:W-:Y:S01]  /*ede0*/  STSM.16.M88.4 [R130], R104 ;  /* 0x0000006882007844 */ /* 0x000fe20000000200 */
[----:B------:R-:W-:Y:S01]  /*edf0*/  F2FP.F16.F32.PACK_AB R10, R21, R20 ;  /* 0x00000014150a723e */ /* 0x000fe200000000ff */
[----:B-1----:R-:W-:Y:S01]  /*ee00*/  IMAD.U32 R96, RZ, RZ, UR12 ;  /* 0x0000000cff607e24 */ /* 0x002fe2000f8e00ff */
[----:B------:R-:W-:Y:S01]  /*ee10*/  F2FP.F16.F32.PACK_AB R11, R127, R126 ;  /* 0x0000007e7f0b723e */ /* 0x000fe200000000ff */
[----:B------:R-:W-:Y:S01]  /*ee20*/  IMAD.U32 R97, RZ, RZ, UR13 ;  /* 0x0000000dff617e24 */ /* 0x000fe2000f8e00ff */
[----:B------:R-:W-:Y:S01]  /*ee30*/  F2FP.F16.F32.PACK_AB R12, R121, R120 ;  /* 0x00000078790c723e */ /* 0x000fe200000000ff */
[----:B------:R-:W0:Y:S01]  /*ee40*/  LDC.64 R98, c[0x0][0xc08] ;  /* 0x00030200ff627b82 */ /* 0x000e220000000a00 */
[----:B------:R-:W-:Y:S01]  /*ee50*/  F2FP.F16.F32.PACK_AB R13, R129, R128 ;  /* 0x00000080810d723e */ /* 0x000fe200000000ff */
[----:B------:R-:W-:Y:S01]  /*ee60*/  STSM.16.M88.4 [R22], R8 ;  /* 0x0000000816007844 */ /* 0x000fe20000000200 */
[----:B------:R-:W-:-:S02]  /*ee70*/  F2FP.F16.F32.PACK_AB R14, R109, R108 ;  /* 0x0000006c6d0e723e */ /* 0x000fc400000000ff */
[----:B------:R-:W-:Y:S02]  /*ee80*/  F2FP.F16.F32.PACK_AB R15, R111, R110 ;  /* 0x0000006e6f0f723e */ /* 0x000fe400000000ff */
[----:B------:R-:W-:Y:S02]  /*ee90*/  F2FP.F16.F32.PACK_AB R72, R113, R112 ;  /* 0x000000707148723e */ /* 0x000fe400000000ff */
[----:B------:R-:W-:Y:S01]  /*eea0*/  F2FP.F16.F32.PACK_AB R73, R115, R114 ;  /* 0x000000727349723e */ /* 0x000fe200000000ff */
[----:B------:R-:W-:Y:S01]  /*eeb0*/  STSM.16.M88.4 [R18], R12 ;  /* 0x0000000c12007844 */ /* 0x000fe20000000200 */
[----:B------:R-:W-:Y:S02]  /*eec0*/  F2FP.F16.F32.PACK_AB R74, R117, R116 ;  /* 0x00000074754a723e */ /* 0x000fe400000000ff */
[----:B------:R-:W-:Y:S02]  /*eed0*/  F2FP.F16.F32.PACK_AB R75, R119, R118 ;  /* 0x00000076774b723e */ /* 0x000fe400000000ff */
[----:B------:R-:W-:-:S03]  /*eee0*/  ISETP.NE.U32.AND P0, PT, RZ, UR14, PT ;  /* 0x0000000eff007c0c */ /* 0x000fc6000bf05070 */
[----:B------:R1:W-:Y:S01]  /*eef0*/  STSM.16.M88.4 [R17], R72 ;  /* 0x0000004811007844 */ /* 0x0003e20000000200 */
[----:B------:R-:W-:Y:S01]  /*ef00*/  BAR.SYNC.DEFER_BLOCKING 0x1, 0x100 ;  /* 0x0044000000007b1d */ /* 0x000fe20000010000 */
[----:B------:R-:W-:Y:S02]  /*ef10*/  ISETP.NE.AND.EX P0, PT, RZ, UR15, PT, P0 ;  /* 0x0000000fff007c0c */ /* 0x000fe4000bf05300 */
[----:B0-----:R-:W-:-:S05]  /*ef20*/  ISETP.NE.U32.AND P1, PT, R98, RZ, PT ;  /* 0x000000ff6200720c */ /* 0x001fca0003f25070 */
[----:B-1----:R-:W0:Y:S06]  /*ef30*/  LDC R17, c[0x0][0xbe8] ;  /* 0x0002fa00ff117b82 */ /* 0x002e2c0000000800 */
[----:B------:R-:W2:Y:S01]  /*ef40*/  @P0 LDG.E R3, desc[UR36][R96.64] ;  /* 0x0000002460030981 */ /* 0x000ea2000c1e1900 */
[----:B------:R-:W-:Y:S01]  /*ef50*/  R2UR UR4, R99 ;  /* 0x00000000630472ca */ /* 0x000fe200000e0000 */
[----:B------:R-:W-:-:S12]  /*ef60*/  VOTEU.ANY UP0, P1 ;  /* 0x00000000003f7886 */ /* 0x000fd80000800100 */
[----:B------:R-:W-:Y:S01]  /*ef70*/  UISETP.NE.AND.EX UP0, UPT, UR4, URZ, UPT, UP0 ;  /* 0x0000003f0400728c */ /* 0x000fe2000bf05300 */
[----:B0-----:R-:W-:Y:S02]  /*ef80*/  ISETP.NE.AND P1, PT, R17, 0x1, PT ;  /* 0x000000011100780c */ /* 0x001fe40003f25270 */
[----:B------:R-:W-:Y:S02]  /*ef90*/  ULDC UR4, c[0x0][0xa88] ;  /* 0x0002a20000047ab9 */ /* 0x000fe40000000800 */
[----:B------:R-:W-:Y:S01]  /*efa0*/  IMAD.U32 R12, RZ, RZ, UR4 ;  /* 0x00000004ff0c7e24 */ /* 0x000fe2000f8e00ff */
[----:B------:R-:W-:Y:S01]  /*efb0*/  PLOP3.LUT P4, PT, PT, PT, UP0, 0x80, 0x0 ;  /* 0x000000000000781c */ /* 0x000fe20003f8f008 */
[----:B------:R-:W-:-:S04]  /*efc0*/  ULDC UR4, c[0x0][0xad4] ;  /* 0x0002b50000047ab9 */ /* 0x000fc80000000800 */
[----:B------:R-:W-:Y:S02]  /*efd0*/  @UP0 ULDC.64 UR12, c[0x0][0xc08] ;  /* 0x00030200000c0ab9 */ /* 0x000fe40000000a00 */
[----:B------:R-:W-:Y:S01]  /*efe0*/  @UP0 UIMAD.WIDE UR12, UR9, 0x4, UR12 ;  /* 0x00000004090c08a5 */ /* 0x000fe2000f8e020c */
[----:B------:R-:W0:Y:S01]  /*eff0*/  @P1 LDC R10, c[0x0][0xbec] ;  /* 0x0002fb00ff0a1b82 */ /* 0x000e220000000800 */
[----:B------:R-:W-:-:S04]  /*f000*/  UISETP.NE.AND UP0, UPT, UR18, URZ, UPT ;  /* 0x0000003f1200728c */ /* 0x000fc8000bf05270 */
[----:B------:R-:W-:Y:S01]  /*f010*/  USEL UR4, UR18, UR4, UP0 ;  /* 0x0000000412047287 */ /* 0x000fe20008000000 */
[----:B------:R-:W-:Y:S02]  /*f020*/  IMAD.U32 R8, RZ, RZ, UR12 ;  /* 0x0000000cff087e24 */ /* 0x000fe4000f8e00ff */
[----:B------:R-:W1:Y:S01]  /*f030*/  @P1 LDC R11, c[0x0][0xbf0] ;  /* 0x0002fc00ff0b1b82 */ /* 0x000e620000000800 */
[----:B------:R-:W-:Y:S01]  /*f040*/  UISETP.GT.AND UP1, UPT, UR4, 0x1, UPT ;  /* 0x000000010400788c */ /* 0x000fe2000bf24270 */
[----:B------:R-:W-:Y:S01]  /*f050*/  IMAD.U32 R9, RZ, RZ, UR13 ;  /* 0x0000000dff097e24 */ /* 0x000fe2000f8e00ff */
[----:B------:R-:W-:Y:S02]  /*f060*/  UMOV UR22, 0x9b8 ;  /* 0x000009b800167882 */ /* 0x000fe40000000000 */
[----:B------:R-:W-:Y:S02]  /*f070*/  USEL UR22, UR22, 0x978, UP1 ;  /* 0x0000097816167887 */ /* 0x000fe40008800000 */
[----:B------:R-:W-:Y:S01]  /*f080*/  UISETP.NE.U32.AND UP0, UPT, UR14, URZ, UPT ;  /* 0x0000003f0e00728c */ /* 0x000fe2000bf05070 */
[----:B------:R-:W-:Y:S01]  /*f090*/  VIADD R15, R192, UR16 ;  /* 0x00000010c00f7c36 */ /* 0x000fe20008000000 */
[----:B------:R-:W-:Y:S01]  /*f0a0*/  USHF.R.S32.HI UR12, URZ, 0x1f, UR9 ;  /* 0x0000001f3f0c7899 */ /* 0x000fe20008011409 */
[----:B------:R0:W5:Y:S01]  /*f0b0*/  @P4 LDG.E R12, desc[UR36][R8.64] ;  /* 0x00000024080c4981 */ /* 0x000162000c1e1900 */
[----:B------:R-:W-:Y:S01]  /*f0c0*/  UMOV UR4, URZ ;  /* 0x0000003f00047c82 */ /* 0x000fe20008000000 */
[----:B------:R-:W-:-:S02]  /*f0d0*/  UISETP.NE.AND.EX UP0, UPT, UR15, URZ, UPT, UP0 ;  /* 0x0000003f0f00728c */ /* 0x000fc4000bf05300 */
[----:B------:R-:W-:Y:S02]  /*f0e0*/  USEL UR20, UR17, URZ, UP1 ;  /* 0x0000003f11147287 */ /* 0x000fe40008800000 */
[----:B------:R-:W-:Y:S02]  /*f0f0*/  USEL UR9, UR9, URZ, !UP0 ;  /* 0x0000003f09097287 */ /* 0x000fe4000c000000 */
[----:B------:R-:W-:Y:S01]  /*f100*/  USEL UR21, UR12, URZ, !UP0 ;  /* 0x0000003f0c157287 */ /* 0x000fe2000c000000 */
[----:B------:R-:W-:Y:S02]  /*f110*/  ULDC.64 UR16, c[0x0][UR22+0x220] ;  /* 0x0000880016107abb */ /* 0x000fe40008000a00 */
[----:B------:R-:W-:Y:S01]  /*f120*/  ULDC.64 UR12, c[0x0][UR22+0x218] ;  /* 0x00008600160c7abb */ /* 0x000fe20008000a00 */
[----:B------:R-:W-:Y:S01]  /*f130*/  ULDC.64 UR18, c[0x0][UR22+0x228] ;  /* 0x00008a0016127abb */ /* 0x000fe20008000a00 */
[----:B------:R-:W-:Y:S01]  /*f140*/  UIMAD.WIDE.U32 UR14, UR12, UR23, URZ ;  /* 0x000000170c0e72a5 */ /* 0x000fe2000f8e003f */
[----:B0-----:R-:W-:Y:S01]  /*f150*/  @P1 IMAD.HI.U32 R8, R15, R10, RZ ;  /* 0x0000000a0f081227 */ /* 0x001fe200078e00ff */
[----:B------:R-:W-:-:S02]  /*f160*/  UIMAD UR23, UR13, UR23, URZ ;  /* 0x000000170d1772a4 */ /* 0x000fc4000f8e023f */
[----:B------:R-:W-:Y:S02]  /*f170*/  UIMAD UR17, UR17, UR9, URZ ;  /* 0x00000009111172a4 */ /* 0x000fe4000f8e023f */
[----:B------:R-:W-:Y:S02]  /*f180*/  UIMAD.WIDE.U32 UR24, UR18, UR20, URZ ;  /* 0x00000014121872a5 */ /* 0x000fe4000f8e003f */
[----:B------:R-:W-:Y:S02]  /*f190*/  UIMAD.WIDE.U32 UR12, UR16, UR9, URZ ;  /* 0x00000009100c72a5 */ /* 0x000fe4000f8e003f */
[----:B------:R-:W-:Y:S02]  /*f1a0*/  UIMAD UR18, UR19, UR20, URZ ;  /* 0x00000014131272a4 */ /* 0x000fe4000f8e023f */
[----:B------:R-:W-:Y:S01]  /*f1b0*/  UIMAD UR17, UR16, UR21, UR17 ;  /* 0x00000015101172a4 */ /* 0x000fe2000f8e0211 */
[----:B------:R-:W-:Y:S01]  /*f1c0*/  IMAD.U32 R9, RZ, RZ, UR25 ;  /* 0x00000019ff097e24 */ /* 0x000fe2000f8e00ff */
[----:B------:R-:W-:-:S02]  /*f1d0*/  UIADD3 UR18, UR25, UR18, URZ ;  /* 0x0000001219127290 */ /* 0x000fc4000fffe03f */
[----:B------:R-:W-:Y:S02]  /*f1e0*/  UIADD3 UR23, UR15, UR23, URZ ;  /* 0x000000170f177290 */ /* 0x000fe4000fffe03f */
[----:B------:R-:W-:Y:S02]  /*f1f0*/  UIADD3 UR17, UR13, UR17, URZ ;  /* 0x000000110d117290 */ /* 0x000fe4000fffe03f */
[----:B------:R-:W-:Y:S01]  /*f200*/  IMAD.U32 R14, RZ, RZ, UR18 ;  /* 0x00000012ff0e7e24 */ /* 0x000fe2000f8e00ff */
[----:B--2---:R-:W-:Y:S01]  /*f210*/  @P0 R2UR UR4, R3 ;  /* 0x00000000030402ca */ /* 0x004fe200000e0000 */
[----:B------:R-:W-:Y:S01]  /*f220*/  IMAD.MOV.U32 R3, RZ, RZ, R15 ;  /* 0x000000ffff037224 */ /* 0x000fe200078e000f */
[----:B-1----:R-:W-:Y:S01]  /*f230*/  @P1 SHF.R.U32.HI R3, RZ, R11, R8 ;  /* 0x0000000bff031219 */ /* 0x002fe20000011608 */
[----:B------:R-:W-:-:S03]  /*f240*/  IMAD.U32 R8, RZ, RZ, UR24 ;  /* 0x00000018ff087e24 */ /* 0x000fc6000f8e00ff */
[--C-:B------:R-:W-:Y:S01]  /*f250*/  SHF.R.S32.HI R9, RZ, 0x1f, R3.reuse ;  /* 0x0000001fff097819 */ /* 0x100fe20000011403 */
[----:B------:R-:W-:-:S04]  /*f260*/  IMAD.MOV R10, RZ, RZ, -R3 ;  /* 0x000000ffff0a7224 */ /* 0x000fc800078e0a03 */
[----:B------:R-:W-:Y:S02]  /*f270*/  IMAD R11, R17, R10, R15 ;  /* 0x0000000a110b7224 */ /* 0x000fe400078e020f */
[----:B------:R-:W-:Y:S02]  /*f280*/  UIADD3 UR14, UP0, UP2, UR12, UR14, UR4 ;  /* 0x0000000e0c0e7290 */ /* 0x000fe4000fa1e004 */
[----:B------:R-:W-:Y:S01]  /*f290*/  USHF.R.S32.HI UR16, URZ, 0x1f, UR4 ;  /* 0x0000001f3f107899 */ /* 0x000fe20008011404 */
[----:B------:R-:W-:-:S03]  /*f2a0*/  ULDC.64 UR12, c[0x0][UR22+0x210] ;  /* 0x00008400160c7abb */ /* 0x000fc60008000a00 */
        /* <DEDUP_REMOVED lines=18> */
.L_x_4574:
[----:B------:R-:W2:Y:S01]  /*f3d0*/  LDL R3, [R1+0xc] ;  /* 0x00000c0001037983 */ /* 0x000ea20000100800 */
[----:B------:R-:W-:Y:S02]  /*f3e0*/  R2UR UR12, R23 ;  /* 0x00000000170c72ca */ /* 0x000fe400000e0000 */
[----:B------:R-:W-:Y:S01]  /*f3f0*/  LOP3.LUT P0, RZ, R222, 0x3, RZ, 0xc0, !PT ;  /* 0x00000003deff7812 */ /* 0x000fe2000780c0ff */
[----:B------:R-:W-:Y:S01]  /*f400*/  SHFL.IDX PT, R8, R13, RZ, 0x1c1f ;  /* 0x001c1fff0d087589 */ /* 0x000fe200000e0000 */
[----:B------:R-:W-:-:S03]  /*f410*/  PLOP3.LUT P3, PT, PT, PT, UP1, 0x80, 0x0 ;  /* 0x000000000000781c */ /* 0x000fc60003f6f018 */
[----:B------:R-:W0:Y:S04]  /*f420*/  SHFL.IDX PT, R9, R14, RZ, 0x1c1f ;  /* 0x001c1fff0e097589 */ /* 0x000e2800000e0000 */
[----:B------:R-:W-:Y:S04]  /*f430*/  SHFL.IDX PT, R10, R13, 0x1, 0x1c1f ;  /* 0x003c1f000d0a7f89 */ /* 0x000fe800000e0000 */
[----:B------:R-:W1:Y:S01]  /*f440*/  SHFL.IDX PT, R11, R14, 0x1, 0x1c1f ;  /* 0x003c1f000e0b7f89 */ /* 0x000e6200000e0000 */
[----:B--2---:R-:W-:Y:S02]  /*f450*/  VIADD R18, R3, UR12 ;  /* 0x0000000c03127c36 */ /* 0x004fe40008000000 */
[----:B-----5:R-:W-:-:S02]  /*f460*/  IMAD R3, R12, R17, RZ ;  /* 0x000000110c037224 */ /* 0x020fc400078e02ff */
[----:B------:R-:W-:-:S03]  /*f470*/  VIADD R12, R18, 0x8 ;  /* 0x00000008120c7836 */ /* 0x000fc60000000000 */
[-C--:B------:R-:W-:Y:S02]  /*f480*/  ISETP.GE.OR P2, PT, R18, R3.reuse, P0 ;  /* 0x000000031200720c */ /* 0x080fe40000746670 */
[----:B------:R-:W-:-:S11]  /*f490*/  ISETP.GE.OR P0, PT, R12, R3, P0 ;  /* 0x000000030c00720c */ /* 0x000fd60000706670 */
[----:B0-----:R0:W-:Y:S01]  /*f4a0*/  @!P2 ST.E desc[UR36][R8.64], R0 ;  /* 0x000000000800a985 */ /* 0x0011e2000c101924 */
[----:B------:R-:W-:-:S03]  /*f4b0*/  ISETP.GE.AND P2, PT, R18, R3, PT ;  /* 0x000000031200720c */ /* 0x000fc60003f46270 */
[----:B-1----:R0:W-:Y:S01]  /*f4c0*/  @!P0 ST.E desc[UR36][R10.64], R2 ;  /* 0x000000020a008985 */ /* 0x0021e2000c101924 */
[----:B------:R-:W-:Y:S01]  /*f4d0*/  ISETP.GE.AND P0, PT, R12, R3, PT ;  /* 0x000000030c00720c */ /* 0x000fe20003f06270 */
[----:B------:R-:W-:-:S12]  /*f4e0*/  @P3 BRA `(.L_x_4575) ;  /* 0x0000000c004c3947 */ /* 0x000fd80003800000 */
[----:B------:R-:W-:Y:S01]  /*f4f0*/  IMAD.SHL.U32 R63, R194, 0x8, RZ ;  /* 0x00000008c23f7824 */ /* 0x000fe200078e00ff */
[----:B------:R-:W1:Y:S01]  /*f500*/  @P1 LDC R57, c[0x0][0xbec] ;  /* 0x0002fb00ff391b82 */ /* 0x000e620000000800 */
[----:B------:R-:W-:Y:S01]  /*f510*/  IMAD.MOV.U32 R5, RZ, RZ, 0x2 ;  /* 0x00000002ff057424 */ /* 0x000fe200078e00ff */
[----:B------:R-:W-:Y:S01]  /*f520*/  ULDC.64 UR14, c[0x0][0xaa0] ;  /* 0x0002a800000e7ab9 */ /* 0x000fe20000000a00 */
[----:B------:R-:W-:Y:S01]  /*f530*/  IMAD R4, R219, 0x40, R63 ;  /* 0x00000040db047824 */ /* 0x000fe200078e023f */
[----:B------:R-:W-:Y:S02]  /*f540*/  R2UR UR17, R23 ;  /* 0x00000000171172ca */ /* 0x000fe400000e0000 */
[----:B------:R-:W-:Y:S01]  /*f550*/  R2UR UR18, R209 ;  /* 0x00000000d11272ca */ /* 0x000fe200000e0000 */
[----:B------:R-:W-:Y:S01]  /*f560*/  IMAD.WIDE R4, R4, R5, UR10 ;  /* 0x0000000a04047e25 */ /* 0x000fe2000f8e0205 */
[----:B------:R-:W2:Y:S02]  /*f570*/  @P1 LDC R61, c[0x0][0xbf0] ;  /* 0x0002fc00ff3d1b82 */ /* 0x000ea40000000800 */
[C---:B------:R-:W-:Y:S01]  /*f580*/  IADD3 R29, P2, R4.reuse, 0x5000, RZ ;  /* 0x00005000041d7810 */ /* 0x040fe20007f5e0ff */
[----:B------:R-:W-:Y:S01]  /*f590*/  UIMAD UR12, UR16, UR14, URZ ;  /* 0x0000000e100c72a4 */ /* 0x000fe2000f8e023f */
[----:B0-----:R-:W-:-:S02]  /*f5a0*/  IADD3 R9, P4, R4, 0x1000, RZ ;  /* 0x0000100004097810 */ /* 0x001fc40007f9e0ff */
[----:B------:R-:W-:Y:S02]  /*f5b0*/  LOP3.LUT R28, R29, 0x380, RZ, 0xc0, !PT ;  /* 0x000003801d1c7812 */ /* 0x000fe400078ec0ff */
[----:B------:R-:W-:Y:S02]  /*f5c0*/  IADD3 R13, P3, R4, 0x2000, RZ ;  /* 0x00002000040d7810 */ /* 0x000fe40007f7e0ff */
[----:B------:R-:W-:Y:S02]  /*f5d0*/  SHF.R.U64 R28, R28, 0x3, RZ ;  /* 0x000000031c1c7819 */ /* 0x000fe400000012ff */
[----:B------:R-:W-:Y:S02]  /*f5e0*/  IADD3 R21, P6, R4, 0x3000, RZ ;  /* 0x0000300004157810 */ /* 0x000fe40007fde0ff */
[----:B------:R-:W-:Y:S01]  /*f5f0*/  LOP3.LUT R28, R28, R29, RZ, 0x3c, !PT ;  /* 0x0000001d1c1c7212 */ /* 0x000fe200078e3cff */
[----:B------:R-:W-:Y:S01]  /*f600*/  IMAD.X R29, RZ, RZ, R5, P2 ;  /* 0x000000ffff1d7224 */ /* 0x000fe200010e0605 */
[----:B------:R-:W-:-:S02]  /*f610*/  IADD3 R7, P2, R4, 0xb000, RZ ;  /* 0x0000b00004077810 */ /* 0x000fc40007f5e0ff */
[----:B------:R-:W-:Y:S02]  /*f620*/  IADD3 R25, P5, R4, 0x4000, RZ ;  /* 0x0000400004197810 */ /* 0x000fe40007fbe0ff */
[----:B------:R-:W-:Y:S01]  /*f630*/  LOP3.LUT R0, R7, 0x380, RZ, 0xc0, !PT ;  /* 0x0000038007007812 */ /* 0x000fe200078ec0ff */
[----:B------:R-:W-:Y:S01]  /*f640*/  UIMAD UR12, UR4, UR15, UR12 ;  /* 0x0000000f040c72a4 */ /* 0x000fe2000f8e020c */
[----:B------:R-:W-:Y:S01]  /*f650*/  LOP3.LUT R8, R9, 0x380, RZ, 0xc0, !PT ;  /* 0x0000038009087812 */ /* 0x000fe200078ec0ff */
[----:B------:R-:W-:Y:S01]  /*f660*/  UIMAD.WIDE.U32 UR10, UR4, UR14, URZ ;  /* 0x0000000e040a72a5 */ /* 0x000fe2000f8e003f */
[----:B------:R-:W-:Y:S01]  /*f670*/  SHF.R.U64 R0, R0, 0x3, RZ ;  /* 0x0000000300007819 */ /* 0x000fe200000012ff */
[----:B------:R-:W-:Y:S01]  /*f680*/  IMAD.X R53, RZ, RZ, R5, P2 ;  /* 0x000000ffff357224 */ /* 0x000fe200010e0605 */
[----:B------:R-:W-:Y:S01]  /*f690*/  LOP3.LUT R12, R13, 0x380, RZ, 0xc0, !PT ;  /* 0x000003800d0c7812 */ /* 0x000fe200078ec0ff */
[----:B------:R-:W5:Y:S01]  /*f6a0*/  LD.E.128 R28, desc[UR36][R28.64] ;  /* 0x000000241c1c7980 */ /* 0x000f62000c101d00 */
[----:B------:R-:W-:-:S02]  /*f6b0*/  LOP3.LUT R20, R21, 0x380, RZ, 0xc0, !PT ;  /* 0x0000038015147812 */ /* 0x000fc400078ec0ff */
[----:B------:R-:W-:Y:S02]  /*f6c0*/  LOP3.LUT R24, R25, 0x380, RZ, 0xc0, !PT ;  /* 0x0000038019187812 */ /* 0x000fe400078ec0ff */
[----:B------:R-:W-:Y:S01]  /*f6d0*/  LOP3.LUT R52, R0, R7, RZ, 0x3c, !PT ;  /* 0x0000000700347212 */ /* 0x000fe200078e3cff */
[----:B------:R-:W-:Y:S01]  /*f6e0*/  IMAD R0, R194, 0x20, R219 ;  /* 0x00000020c2007824 */ /* 0x000fe200078e02db */
[----:B------:R-:W-:Y:S01]  /*f6f0*/  UIADD3 UR11, UR11, UR12, URZ ;  /* 0x0000000c0b0b7290 */ /* 0x000fe2000fffe03f */
[----:B------:R-:W-:Y:S02]  /*f700*/  SHF.R.U64 R8, R8, 0x3, RZ ;  /* 0x0000000308087819 */ /* 0x000fe400000012ff */
[----:B------:R-:W-:Y:S01]  /*f710*/  SHF.R.U64 R12, R12, 0x3, RZ ;  /* 0x000000030c0c7819 */ /* 0x000fe200000012ff */
[----:B------:R-:W-:Y:S01]  /*f720*/  ULDC.64 UR12, c[0x0][0xae8] ;  /* 0x0002ba00000c7ab9 */ /* 0x000fe20000000a00 */
[----:B------:R-:W-:Y:S02]  /*f730*/  SHF.R.U64 R20, R20, 0x3, RZ ;  /* 0x0000000314147819 */ /* 0x000fe400000012ff */
[----:B------:R-:W-:Y:S01]  /*f740*/  SHF.R.U64 R24, R24, 0x3, RZ ;  /* 0x0000000318187819 */ /* 0x000fe200000012ff */
[----:B------:R-:W-:Y:S01]  /*f750*/  VIADD R18, R0, UR17 ;  /* 0x0000001100127c36 */ /* 0x000fe20008000000 */
[----:B------:R-:W-:Y:S01]  /*f760*/  UIMAD.WIDE.U32 UR10, UR18, UR12, UR10 ;  /* 0x0000000c120a72a5 */ /* 0x000fe2000f8e000a */
        /* <DEDUP_REMOVED lines=9> */
[----:B------:R-:W-:Y:S01]  /*f800*/  USHF.R.S32.HI UR4, URZ, 0x1f, UR9 ;  /* 0x0000001f3f047899 */ /* 0x000fe20008011409 */
[----:B------:R-:W-:Y:S01]  /*f810*/  IADD3 R37, P4, R4, 0x7000, RZ ;  /* 0x0000700004257810 */ /* 0x000fe20007f9e0ff */
[----:B-1----:R-:W-:Y:S01]  /*f820*/  @P1 IMAD.HI.U32 R0, R18, R57, RZ ;  /* 0x0000003912001227 */ /* 0x002fe200078e00ff */
[C---:B------:R-:W-:Y:S01]  /*f830*/  IADD3 R41, P3, R4.reuse, 0x8000, RZ ;  /* 0x0000800004297810 */ /* 0x040fe20007f7e0ff */
[----:B------:R-:W-:Y:S01]  /*f840*/  UIMAD UR11, UR18, UR13, UR11 ;  /* 0x0000000d120b72a4 */ /* 0x000fe2000f8e020b */
[C---:B------:R-:W-:Y:S01]  /*f850*/  IADD3 R45, P6, R4.reuse, 0x9000, RZ ;  /* 0x00009000042d7810 */ /* 0x040fe20007fde0ff */
[----:B------:R-:W-:Y:S01]  /*f860*/  IMAD.MOV.U32 R59, RZ, RZ, R18 ;  /* 0x000000ffff3b7224 */ /* 0x000fe200078e0012 */
[----:B------:R-:W-:Y:S01]  /*f870*/  IADD3 R49, P5, R4, 0xa000, RZ ;  /* 0x0000a00004317810 */ /* 0x000fe20007fbe0ff */
        /* <DEDUP_REMOVED lines=8> */
[----:B------:R-:W-:Y:S02]  /*f900*/  LOP3.LUT R48, R49, 0x380, RZ, 0xc0, !PT ;  /* 0x0000038031307812 */ /* 0x000fe400078ec0ff */
[----:B------:R-:W-:Y:S01]  /*f910*/  LOP3.LUT R11, R4, 0x380, RZ, 0xc0, !PT ;  /* 0x00000380040b7812 */ /* 0x000fe200078ec0ff */
[----:B------:R-:W5:Y:S01]  /*f920*/  LD.E.128 R24, desc[UR36][R24.64] ;  /* 0x0000002418187980 */ /* 0x000f62000c101d00 */
[----:B--2---:R-:W-:Y:S01]  /*f930*/  @P1 SHF.R.U32.HI R59, RZ, R61, R0 ;  /* 0x0000003dff3b1219 */ /* 0x004fe20000011600 */
[----:B------:R-:W-:Y:S01]  /*f940*/  UIMAD UR4, UR9, UR13, UR4 ;  /* 0x0000000d090472a4 */ /* 0x000fe2000f8e0204 */
[----:B------:R-:W-:Y:S01]  /*f950*/  SHF.R.U64 R32, R32, 0x3, RZ ;  /* 0x0000000320207819 */ /* 0x000fe200000012ff */
[----:B------:R-:W-:Y:S01]  /*f960*/  UIMAD.WIDE.U32 UR10, UR9, UR12, UR10 ;  /* 0x0000000c090a72a5 */ /* 0x000fe2000f8e000a */
[----:B------:R-:W-:Y:S01]  /*f970*/  SHF.R.U64 R36, R36, 0x3, RZ ;  /* 0x0000000324247819 */ /* 0x000fe200000012ff */
[----:B------:R-:W5:Y:S01]  /*f980*/  LD.E.128 R52, desc[UR36][R52.64] ;  /* 0x0000002434347980 */ /* 0x000f62000c101d00 */
[----:B------:R-:W-:-:S02]  /*f990*/  SHF.R.U64 R40, R40, 0x3, RZ ;  /* 0x0000000328287819 */ /* 0x000fc400000012ff */
[----:B------:R-:W-:Y:S02]  /*f9a0*/  SHF.R.U64 R44, R44, 0x3, RZ ;  /* 0x000000032c2c7819 */ /* 0x000fe400000012ff */
[----:B------:R-:W-:Y:S01]  /*f9b0*/  SHF.R.U64 R48, R48, 0x3, RZ ;  /* 0x0000000330307819 */ /* 0x000fe200000012ff */
[--C-:B------:R-:W-:Y:S01]  /*f9c0*/  IMAD.MOV R2, RZ, RZ, -R59.reuse ;  /* 0x000000ffff027224 */ /* 0x100fe200078e0a3b */
[----:B------:R-:W-:Y:S02]  /*f9d0*/  SHF.R.U64 R11, R11, 0x3, RZ ;  /* 0x000000030b0b7819 */ /* 0x000fe400000012ff */
[----:B------:R-:W-:Y:S01]  /*f9e0*/  SHF.R.S32.HI R0, RZ, 0x1f, R59 ;  /* 0x0000001fff007819 */ /* 0x000fe2000001143b */
[----:B------:R-:W-:Y:S01]  /*f9f0*/  UIADD3 UR4, UR11, UR4, URZ ;  /* 0x000000040b047290 */ /* 0x000fe2000fffe03f */
[----:B------:R-:W-:Y:S01]  /*fa00*/  LOP3.LUT R32, R32, R33, RZ, 0x3c, !PT ;  /* 0x0000002120207212 */ /* 0x000fe200078e3cff */
[----:B------:R-:W-:Y:S01]  /*fa10*/  ULDC.64 UR12, c[0x0][0xae0] ;  /* 0x0002b800000c7ab9 */ /* 0x000fe20000000a00 */
        /* <DEDUP_REMOVED lines=12> */
[----:B------:R-:W-:Y:S01]  /*fae0*/  IMAD R17, R17, R2, R18 ;  /* 0x0000000211117224 */ /* 0x000fe200078e0212 */
[----:B------:R-:W5:Y:S01]  /*faf0*/  LD.E.128 R4, desc[UR36][R4.64] ;  /* 0x0000002404047980 */ /* 0x000f62000c101d00 */
[----:B------:R-:W-:Y:S02]  /*fb00*/  IMAD.U32 R57, RZ, RZ, UR11 ;  /* 0x0000000bff397e24 */ /* 0x000fe4000f8e00ff */
[----:B------:R-:W-:Y:S01]  /*fb10*/  IMAD.U32 R56, RZ, RZ, UR10 ;  /* 0x0000000aff387e24 */ /* 0x000fe2000f8e00ff */
[----:B------:R-:W5:Y:S01]  /*fb20*/  LD.E.128 R32, desc[UR36][R32.64] ;  /* 0x0000002420207980 */ /* 0x000f62000c101d00 */
[----:B------:R-:W-:Y:S01]  /*fb30*/  IMAD.U32 R57, RZ, RZ, UR4 ;  /* 0x00000004ff397e24 */ /* 0x000fe2000f8e00ff */
[----:B------:R-:W-:Y:S01]  /*fb40*/  ULDC.64 UR10, c[0x0][0xad8] ;  /* 0x0002b600000a7ab9 */ /* 0x000fe20000000a00 */
[----:B------:R-:W-:Y:S01]  /*fb50*/  IMAD R61, R59, UR13, R0 ;  /* 0x0000000d3b3d7c24 */ /* 0x000fe2000f8e0200 */
[----:B------:R-:W5:Y:S01]  /*fb60*/  LD.E.128 R36, desc[UR36][R36.64] ;  /* 0x0000002424247980 */ /* 0x000f62000c101d00 */
[----:B------:R-:W-:-:S03]  /*fb70*/  SHF.R.S32.HI R0, RZ, 0x1f, R17 ;  /* 0x0000001fff007819 */ /* 0x000fc60000011411 */
[----:B------:R-:W5:Y:S01]  /*fb80*/  LD.E.128 R40, desc[UR36][R40.64] ;  /* 0x0000002428287980 */ /* 0x000f62000c101d00 */
[----:B------:R-:W-:-:S03]  /*fb90*/  IMAD.WIDE.U32 R56, R59, UR12, R56 ;  /* 0x0000000c3b387c25 */ /* 0x000fc6000f8e0038 */
        /* <DEDUP_REMOVED lines=8> */
[----:B------:R-:W-:-:S02]  /*fc20*/  IMAD R2, R0, UR10, RZ ;  /* 0x0000000a00027c24 */ /* 0x000fc4000f8e02ff */
[----:B------:R-:W-:Y:S02]  /*fc30*/  VIADD R18, R219, UR17 ;  /* 0x00000011db127c36 */ /* 0x000fe40008000000 */
[----:B------:R-:W-:Y:S02]  /*fc40*/  IMAD.IADD R57, R57, 0x1, R61 ;  /* 0x0000000139397824 */ /* 0x000fe400078e023d */
[C---:B------:R-:W-:Y:S02]  /*fc50*/  IMAD R59, R17.reuse, UR11, R2 ;  /* 0x0000000b113b7c24 */ /* 0x040fe4000f8e0202 */
[C---:B------:R-:W-:Y:S01]  /*fc60*/  VIADD R2, R18.reuse, 0x40 ;  /* 0x0000004012027836 */ /* 0x040fe20000000000 */
[----:B------:R-:W-:Y:S01]  /*fc70*/  UIADD3 UR8, UR8, 0x30820, URZ ;  /* 0x0003082008087890 */ /* 0x000fe2000fffe03f */
[----:B------:R-:W-:Y:S01]  /*fc80*/  IMAD.WIDE.U32 R56, R17, UR10, R56 ;  /* 0x0000000a11387c25 */ /* 0x000fe2000f8e0038 */
[-C--:B------:R-:W-:Y:S01]  /*fc90*/  ISETP.GE.AND P2, PT, R18, R3.reuse, PT ;  /* 0x000000031200720c */ /* 0x080fe20003f46270 */
[----:B------:R-:W-:Y:S01]  /*fca0*/  ULDC.64 UR10, c[0x0][0xa80] ;  /* 0x0002a000000a7ab9 */ /* 0x000fe20000000a00 */
[----:B------:R-:W-:Y:S01]  /*fcb0*/  ISETP.GE.AND P1, PT, R2, R3, PT ;  /* 0x000000030200720c */ /* 0x000fe20003f26270 */
[----:B------:R-:W-:Y:S01]  /*fcc0*/  IMAD.IADD R17, R57, 0x1, R59 ;  /* 0x0000000139117824 */ /* 0x000fe200078e023b */
[----:B------:R-:W-:Y:S01]  /*fcd0*/  UPRMT UR8, URZ, 0x654, UR8 ;  /* 0x000006543f087896 */ /* 0x000fe20008000008 */
[----:B------:R-:W-:Y:S01]  /*fce0*/  LEA R2, P3, R56, UR10, 0x1 ;  /* 0x0000000a38027c11 */ /* 0x000fe2000f8608ff */
[----:B------:R-:W-:-:S03]  /*fcf0*/  VIADD R0, R18, 0x20 ;  /* 0x0000002012007836 */ /* 0x000fc60000000000 */
[----:B------:R-:W-:Y:S01]  /*fd00*/  LEA.HI.X R17, R56, UR11, R17, 0x1, P3 ;  /* 0x0000000b38117c11 */ /* 0x000fe200098f0c11 */
[C---:B------:R-:W-:Y:S01]  /*fd10*/  VIADD R65, R63.reuse, 0x40 ;  /* 0x000000403f417836 */ /* 0x040fe20000000000 */
[----:B------:R-:W-:Y:S01]  /*fd20*/  ISETP.GE.AND P0, PT, R0, R3, PT ;  /* 0x000000030000720c */ /* 0x000fe20003f06270 */
[----:B------:R-:W-:Y:S01]  /*fd30*/  VIADD R67, R63, 0x80 ;  /* 0x000000803f437836 */ /* 0x000fe20000000000 */
[----:B0-----:R-:W-:Y:S01]  /*fd40*/  SYNCS.ARRIVE.TRANS64.RED.A1T0 RZ, [UR8], RZ ;  /* 0x000000ffffff79a7 */ /* 0x001fe20008100408 */
        /* <DEDUP_REMOVED lines=20> */
.L_x_4577:
[----:B------:R-:W-:Y:S05]  /*fe90*/  BSYNC B1 ;  /* 0x0000000000017941 */ /* 0x000fea0003800000 */
.L_x_4576:
[----:B--2---:R2:W4:Y:S01]  /*fea0*/  SHFL.IDX PT, R0, R17, 0x1, 0x181f ;  /* 0x00381f0011007f89 */ /* 0x00452200000e0000 */
[----:B------:R-:W-:Y:S03]  /*feb0*/  BSSY B1, `(.L_x_4578) ;  /* 0x0000010000017945 */ /* 0x000fe60003800000 */
[----:B---3-5:R2:W3:Y:S01]  /*fec0*/  SHFL.IDX PT, R24, R2, 0x1, 0x181f ;  /* 0x00381f0002187f89 */ /* 0x0284e200000e0000 */
        /* <DEDUP_REMOVED lines=14> */
.L_x_4579:
[----:B------:R-:W-:Y:S05]  /*ffb0*/  BSYNC B1 ;  /* 0x0000000000017941 */ /* 0x000fea0003800000 */
.L_x_4578:
        /* <DEDUP_REMOVED lines=14> */
[----:B------:R0:W-:Y:S04]  /*100a0*/  @!P3 ST.E.128 desc[UR36][R4.64], R12 ;  /* 0x0000000c0400b985 */ /* 0x0001e8000c101d24 */
[----:B------:R0:W-:Y:S04]  /*100b0*/  @!P4 ST.E.128 desc[UR36][R6.64], R32 ;  /* 0x000000200600c985 */ /* 0x0001e8000c101d24 */
[----:B------:R0:W-:Y:S02]  /*100c0*/  @!P5 ST.E.128 desc[UR36][R8.64], R48 ;  /* 0x000000300800d985 */ /* 0x0001e4000c101d24 */
.L_x_4581:
[----:B------:R-:W-:Y:S05]  /*100d0*/  BSYNC B1 ;  /* 0x0000000000017941 */ /* 0x000fea0003800000 */
.L_x_4580:
[----:B0-----:R-:W-:Y:S01]  /*100e0*/  VIADD R0, R18, 0x60 ;  /* 0x0000006012007836 */ /* 0x001fe20000000000 */
[----:B--2-4-:R-:W0:Y:S04]  /*100f0*/  SHFL.IDX PT, R17, R17, 0x3, 0x181f ;  /* 0x00781f0011117f89 */ /* 0x014e2800000e0000 */
[----:B------:R-:W-:Y:S01]  /*10100*/  ISETP.GE.AND P0, PT, R0, R3, PT ;  /* 0x000000030000720c */ /* 0x000fe20003f06270 */
[----:B------:R2:W4:-:S12]  /*10110*/  SHFL.IDX PT, R6, R2, 0x3, 0x181f ;  /* 0x00781f0002067f89 */ /* 0x00051800000e0000 */
[----:B--2---:R-:W-:Y:S05]  /*10120*/  @P0 BRA `(.L_x_4582) ;  /* 0x00000020006c0947 */ /* 0x004fea0003800000 */
        /* <DEDUP_REMOVED lines=15> */
.L_x_4575:
        /* <DEDUP_REMOVED lines=12> */
[----:B------:R-:W-:Y:S01]  /*102e0*/  UIADD3 UR8, UR8, 0x30820, URZ ;  /* 0x0003082008087890 */ /* 0x000fe2000fffe03f */
[----:B------:R-:W-:Y:S01]  /*102f0*/  SHF.R.S32.HI R73, RZ, 0x1f, R217 ;  /* 0x0000001fff497819 */ /* 0x000fe200000114d9 */
[----:B------:R-:W-:Y:S01]  /*10300*/  ULDC.64 UR12, c[0x0][0xb38] ;  /* 0x0002ce00000c7ab9 */ /* 0x000fe20000000a00 */
[----:B------:R-:W-:Y:S01]  /*10310*/  SHF.R.S32.HI R74, RZ, 0x1f, R218 ;  /* 0x0000001fff4a7819 */ /* 0x000fe200000114da */
[----:B------:R-:W-:-:S02]  /*10320*/  UIMAD.WIDE.U32 UR10, UR18, UR12, UR10 ;  /* 0x0000000c120a72a5 */ /* 0x000fc4000f8e000a */
[----:B------:R-:W-:Y:S02]  /*10330*/  UPRMT UR8, URZ, 0x654, UR8 ;  /* 0x000006543f087896 */ /* 0x000fe40008000008 */
[----:B------:R-:W-:-:S03]  /*10340*/  UIMAD UR11, UR18, UR13, UR11 ;  /* 0x0000000d120b72a4 */ /* 0x000fc6000f8e020b */
[----:B------:R-:W-:Y:S02]  /*10350*/  ULDC.64 UR12, c[0x0][0xb40] ;  /* 0x0002d000000c7ab9 */ /* 0x000fe40000000a00 */
[----:B------:R-:W-:Y:S02]  /*10360*/  UIMAD UR4, UR4, UR12, URZ ;  /* 0x0000000c040472a4 */ /* 0x000fe4000f8e023f */
        /* <DEDUP_REMOVED lines=40> */
[----:B------:R-:W-:Y:S02]  /*105f0*/  SHF.R.S32.HI R13, RZ, 0x1f, R207 ;  /* 0x0000001fff0d7819 */ /* 0x000fe400000114cf */
[----:B------:R-:W-:Y:S02]  /*10600*/  SHF.R.S32.HI R72, RZ, 0x1f, R23 ;  /* 0x0000001fff487819 */ /* 0x000fe40000011417 */
[----:B-1----:R-:W-:Y:S01]  /*10610*/  @!P4 LEA R10, P5, R218, R2, 0x2 ;  /* 0x00000002da0ac211 */ /* 0x002fe200078a10ff */
[----:B--2---:R-:W-:-:S03]  /*10620*/  @!P1 IMAD.WIDE R8, R19, 0x4, R2 ;  /* 0x0000000413089825 */ /* 0x004fc600078e0202 */
[-C--:B------:R-:W-:Y:S02]  /*10630*/  @!P4 LEA.HI.X R11, R218, R3.reuse, R74, 0x2, P5 ;  /* 0x00000003da0bc211 */ /* 0x080fe400028f144a */
[----:B------:R-:W-:Y:S01]  /*10640*/  ISETP.GE.AND P5, PT, R23, UR4, PT ;  /* 0x0000000417007c0c */ /* 0x000fe2000bfa6270 */
[----:B------:R1:W-:Y:S01]  /*10650*/  @!P1 ST.E.64 desc[UR36][R8.64], R24 ;  /* 0x0000001808009985 */ /* 0x0003e2000c101b24 */
[-C--:B------:R-:W-:Y:S02]  /*10660*/  @!P2 LEA R14, P1, R15, R2.reuse, 0x2 ;  /* 0x000000020f0ea211 */ /* 0x080fe400078210ff */
[----:B------:R-:W-:Y:S01]  /*10670*/  @!P3 LEA R12, P6, R207, R2, 0x2 ;  /* 0x00000002cf0cb211 */ /* 0x000fe200078c10ff */
[----:B------:R2:W-:Y:S01]  /*10680*/  @!P4 ST.E.64 desc[UR36][R10.64], R28 ;  /* 0x0000001c0a00c985 */ /* 0x0005e2000c101b24 */
[----:B------:R-:W-:Y:S02]  /*10690*/  ISETP.GE.AND P4, PT, R206, UR4, PT ;  /* 0x00000004ce007c0c */ /* 0x000fe4000bf86270 */
[----:B------:R-:W-:-:S02]  /*106a0*/  @!P2 LEA.HI.X R15, R15, R3, R18, 0x2, P1 ;  /* 0x000000030f0fa211 */ /* 0x000fc400008f1412 */
[----:B------:R-:W-:Y:S02]  /*106b0*/  ISETP.GE.AND P1, PT, R205, UR4, PT ;  /* 0x00000004cd007c0c */ /* 0x000fe4000bf26270 */
[-C--:B------:R-:W-:Y:S02]  /*106c0*/  @!P3 LEA.HI.X R13, R207, R3.reuse, R13, 0x2, P6 ;  /* 0x00000003cf0db211 */ /* 0x080fe400030f140d */
[CC--:B------:R-:W-:Y:S02]  /*106d0*/  @!P5 LEA R22, P6, R23.reuse, R2.reuse, 0x2 ;  /* 0x000000021716d211 */ /* 0x0c0fe400078c10ff */
[----:B-1----:R-:W-:Y:S01]  /*106e0*/  SHF.R.S32.HI R9, RZ, 0x1f, R206 ;  /* 0x0000001fff097819 */ /* 0x002fe200000114ce */
[----:B------:R1:W-:Y:S01]  /*106f0*/  @!P3 ST.E.64 desc[UR36][R12.64], R32 ;  /* 0x000000200c00b985 */ /* 0x0003e2000c101b24 */
[----:B------:R-:W-:Y:S02]  /*10700*/  @!P5 LEA.HI.X R23, R23, R3, R72, 0x2, P6 ;  /* 0x000000031717d211 */ /* 0x000fe400030f1448 */
[----:B------:R-:W-:Y:S01]  /*10710*/  @!P4 LEA R8, P6, R206, R2, 0x2 ;  /* 0x00000002ce08c211 */ /* 0x000fe200078c10ff */
[----:B------:R3:W-:Y:S01]  /*10720*/  @!P2 ST.E.64 desc[UR36][R14.64], R36 ;  /* 0x000000240e00a985 */ /* 0x0007e2000c101b24 */
[----:B------:R-:W-:-:S02]  /*10730*/  ISETP.GE.AND P3, PT, R204, UR4, PT ;  /* 0x00000004cc007c0c */ /* 0x000fc4000bf66270 */
[----:B------:R-:W-:Y:S01]  /*10740*/  ISETP.GE.AND P2, PT, R203, UR4, PT ;  /* 0x00000004cb007c0c */ /* 0x000fe2000bf46270 */
[----:B------:R4:W-:Y:S01]  /*10750*/  @!P5 ST.E.64 desc[UR36][R22.64], R40 ;  /* 0x000000281600d985 */ /* 0x0009e2000c101b24 */
[-C--:B------:R-:W-:Y:S02]  /*10760*/  @!P4 LEA.HI.X R9, R206, R3.reuse, R9, 0x2, P6 ;  /* 0x00000003ce09c211 */ /* 0x080fe400030f1409 */
[----:B--2---:R-:W-:Y:S02]  /*10770*/  SHF.R.S32.HI R11, RZ, 0x1f, R205 ;  /* 0x0000001fff0b7819 */ /* 0x004fe400000114cd */
[C---:B------:R-:W-:Y:S01]  /*10780*/  @!P1 LEA R10, P5, R205.reuse, R2, 0x2 ;  /* 0x00000002cd0a9211 */ /* 0x040fe200078a10ff */
[----:B------:R2:W-:Y:S01]  /*10790*/  @!P4 ST.E.64 desc[UR36][R8.64], R44 ;  /* 0x0000002c0800c985 */ /* 0x0005e2000c101b24 */
[----:B------:R-:W-:Y:S02]  /*107a0*/  ISETP.GE.AND P4, PT, R202, UR4, PT ;  /* 0x00000004ca007c0c */ /* 0x000fe4000bf86270 */
[----:B------:R-:W-:-:S02]  /*107b0*/  @!P1 LEA.HI.X R11, R205, R3, R11, 0x2, P5 ;  /* 0x00000003cd0b9211 */ /* 0x000fc400028f140b */
[----:B------:R-:W-:Y:S02]  /*107c0*/  ISETP.GE.AND P5, PT, R201, UR4, PT ;  /* 0x00000004c9007c0c */ /* 0x000fe4000bfa6270 */
[----:B------:R-:W-:Y:S01]  /*107d0*/  SHF.R.S32.HI R25, RZ, 0x1f, R204 ;  /* 0x0000001fff197819 */ /* 0x000fe200000114cc */
[----:B------:R5:W-:Y:S01]  /*107e0*/  @!P1 ST.E.64 desc[UR36][R10.64], R48 ;  /* 0x000000300a009985 */ /* 0x000be2000c101b24 */
[CC--:B-1----:R-:W-:Y:S02]  /*107f0*/  @!P3 LEA R12, P6, R204.reuse, R2.reuse, 0x2 ;  /* 0x00000002cc0cb211 */ /* 0x0c2fe400078c10ff */
[----:B---3--:R-:W-:Y:S02]  /*10800*/  SHF.R.S32.HI R15, RZ, 0x1f, R203 ;  /* 0x0000001fff0f7819 */ /* 0x008fe400000114cb */
[----:B------:R-:W-:Y:S02]  /*10810*/  @!P2 LEA R14, P1, R203, R2, 0x2 ;  /* 0x00000002cb0ea211 */ /* 0x000fe400078210ff */
[----:B------:R-:W-:-:S02]  /*10820*/  @!P3 LEA.HI.X R13, R204, R3, R25, 0x2, P6 ;  /* 0x00000003cc0db211 */ /* 0x000fc400030f1419 */
[----:B------:R-:W-:Y:S02]  /*10830*/  @!P2 LEA.HI.X R15, R203, R3, R15, 0x2, P1 ;  /* 0x00000003cb0fa211 */ /* 0x000fe400008f140f */
[----:B----4-:R-:W-:Y:S01]  /*10840*/  SHF.R.S32.HI R23, RZ, 0x1f, R202 ;  /* 0x0000001fff177819 */ /* 0x010fe200000114ca */
[----:B------:R1:W-:Y:S01]  /*10850*/  @!P3 ST.E.64 desc[UR36][R12.64], R52 ;  /* 0x000000340c00b985 */ /* 0x0003e2000c101b24 */
[-C--:B--2---:R-:W-:Y:S02]  /*10860*/  @!P4 LEA R8, P6, R202, R2.reuse, 0x2 ;  /* 0x00000002ca08c211 */ /* 0x084fe400078c10ff */
[----:B------:R-:W-:Y:S01]  /*10870*/  SHF.R.S32.HI R18, RZ, 0x1f, R201 ;  /* 0x0000001fff127819 */ /* 0x000fe200000114c9 */
[----:B------:R2:W-:Y:S01]  /*10880*/  @!P2 ST.E.64 desc[UR36][R14.64], R56 ;  /* 0x000000380e00a985 */ /* 0x0005e2000c101b24 */
[----:B------:R-:W-:Y:S02]  /*10890*/  ISETP.GE.AND P1, PT, R200, UR4, PT ;  /* 0x00000004c8007c0c */ /* 0x000fe4000bf26270 */
[----:B------:R-:W-:-:S02]  /*108a0*/  @!P5 LEA R22, P3, R201, R2, 0x2 ;  /* 0x00000002c916d211 */ /* 0x000fc400078610ff */
[----:B------:R-:W-:Y:S02]  /*108b0*/  ISETP.GE.AND P2, PT, R199, UR4, PT ;  /* 0x00000004c7007c0c */ /* 0x000fe4000bf46270 */
[-C--:B------:R-:W-:Y:S02]  /*108c0*/  @!P4 LEA.HI.X R9, R202, R3.reuse, R23, 0x2, P6 ;  /* 0x00000003ca09c211 */ /* 0x080fe400030f1417 */
[----:B------:R-:W-:Y:S02]  /*108d0*/  @!P5 LEA.HI.X R23, R201, R3, R18, 0x2, P3 ;  /* 0x00000003c917d211 */ /* 0x000fe400018f1412 */
[----:B------:R-:W-:Y:S01]  /*108e0*/  ISETP.GE.AND P3, PT, R198, UR4, PT ;  /* 0x00000004c6007c0c */ /* 0x000fe2000bf66270 */
[----:B------:R3:W-:Y:S01]  /*108f0*/  @!P4 ST.E.64 desc[UR36][R8.64], R60 ;  /* 0x0000003c0800c985 */ /* 0x0007e2000c101b24 */
[----:B-----5:R-:W-:Y:S02]  /*10900*/  SHF.R.S32.HI R11, RZ, 0x1f, R200 ;  /* 0x0000001fff0b7819 */ /* 0x020fe400000114c8 */
[----:B------:R-:W-:Y:S01]  /*10910*/  @!P1 LEA R10, P6, R200, R2, 0x2 ;  /* 0x00000002c80a9211 */ /* 0x000fe200078c10ff */
[----:B------:R4:W-:Y:S01]  /*10920*/  @!P5 ST.E.64 desc[UR36][R22.64], R64 ;  /* 0x000000401600d985 */ /* 0x0009e2000c101b24 */
[----:B-1----:R-:W-:-:S02]  /*10930*/  SHF.R.S32.HI R13, RZ, 0x1f, R199 ;  /* 0x0000001fff0d7819 */ /* 0x002fc400000114c7 */
[-C--:B------:R-:W-:Y:S02]  /*10940*/  @!P2 LEA R12, P5, R199, R2.reuse, 0x2 ;  /* 0x00000002c70ca211 */ /* 0x080fe400078a10ff */
[----:B------:R-:W-:Y:S02]  /*10950*/  ISETP.GE.AND P4, PT, R197, UR4, PT ;  /* 0x00000004c5007c0c */ /* 0x000fe4000bf86270 */
[-C--:B------:R-:W-:Y:S02]  /*10960*/  @!P1 LEA.HI.X R11, R200, R3.reuse, R11, 0x2, P6 ;  /* 0x00000003c80b9211 */ /* 0x080fe400030f140b */
[----:B------:R-:W-:Y:S02]  /*10970*/  SHF.R.S32.HI R25, RZ, 0x1f, R198 ;  /* 0x0000001fff197819 */ /* 0x000fe400000114c6 */
[----:B--2---:R-:W-:Y:S01]  /*10980*/  @!P3 LEA R14, P6, R198, R2, 0x2 ;  /* 0x00000002c60eb211 */ /* 0x004fe200078c10ff */
[----:B------:R-:W-:Y:S01]  /*10990*/  @!P1 ST.E.64 desc[UR36][R10.64], R68 ;  /* 0x000000440a009985 */ /* 0x000fe2000c101b24 */
[----:B------:R-:W-:-:S02]  /*109a0*/  @!P2 LEA.HI.X R13, R199, R3, R13, 0x2, P5 ;  /* 0x00000003c70da211 */ /* 0x000fc400028f140d */
[----:B------:R-:W-:Y:S02]  /*109b0*/  ISETP.GE.AND P5, PT, R196, UR4, PT ;  /* 0x00000004c4007c0c */ /* 0x000fe4000bfa6270 */
[----:B------:R-:W-:Y:S01]  /*109c0*/  @!P3 LEA.HI.X R15, R198, R3, R25, 0x2, P6 ;  /* 0x00000003c60fb211 */ /* 0x000fe200030f1419 */
[----:B------:R1:W-:Y:S01]  /*109d0*/  @!P2 ST.E.64 desc[UR36][R12.64], R4 ;  /* 0x000000040c00a985 */ /* 0x0003e2000c101b24 */
[----:B---3--:R-:W-:Y:S02]  /*109e0*/  SHF.R.S32.HI R9, RZ, 0x1f, R197 ;  /* 0x0000001fff097819 */ /* 0x008fe400000114c5 */
[----:B------:R-:W-:Y:S01]  /*109f0*/  @!P4 LEA R8, P1, R197, R2, 0x2 ;  /* 0x00000002c508c211 */ /* 0x000fe200078210ff */
[----:B------:R-:W-:Y:S01]  /*10a00*/  @!P3 ST.E.64 desc[UR36][R14.64], R76 ;  /* 0x0000004c0e00b985 */ /* 0x000fe2000c101b24 */
[----:B------:R-:W-:Y:S02]  /*10a10*/  ISETP.GE.AND P3, PT, R217, UR4, PT ;  /* 0x00000004d9007c0c */ /* 0x000fe4000bf66270 */
[----:B----4-:R-:W-:-:S02]  /*10a20*/  SHF.R.S32.HI R23, RZ, 0x1f, R196 ;  /* 0x0000001fff177819 */ /* 0x010fc400000114c4 */
[----:B------:R-:W-:Y:S02]  /*10a30*/  ISETP.GE.AND P2, PT, R216, UR4, PT ;  /* 0x00000004d8007c0c */ /* 0x000fe4000bf46270 */
[CC--:B------:R-:W-:Y:S02]  /*10a40*/  @!P5 LEA R22, P6, R196.reuse, R2.reuse, 0x2 ;  /* 0x00000002c416d211 */ /* 0x0c0fe400078c10ff */
[-C--:B------:R-:W-:Y:S02]  /*10a50*/  @!P4 LEA.HI.X R9, R197, R3.reuse, R9, 0x2, P1 ;  /* 0x00000003c509c211 */ /* 0x080fe400008f1409 */
[----:B------:R-:W-:Y:S02]  /*10a60*/  ISETP.GE.AND P1, PT, R215, UR4, PT ;  /* 0x00000004d7007c0c */ /* 0x000fe4000bf26270 */
[----:B------:R-:W-:Y:S01]  /*10a70*/  @!P5 LEA.HI.X R23, R196, R3, R23, 0x2, P6 ;  /* 0x00000003c417d211 */ /* 0x000fe200030f1417 */
[----:B------:R2:W-:Y:S01]  /*10a80*/  @!P4 ST.E.64 desc[UR36][R8.64], R80 ;  /* 0x000000500800c985 */ /* 0x0005e2000c101b24 */
[----:B-1----:R-:W-:-:S03]  /*10a90*/  @!P3 LEA R4, P4, R217, R2, 0x2 ;  /* 0x00000002d904b211 */ /* 0x002fc600078810ff */
[----:B------:R-:W-:Y:S01]  /*10aa0*/  @!P5 ST.E.64 desc[UR36][R22.64], R84 ;  /* 0x000000541600d985 */ /* 0x000fe2000c101b24 */
[----:B------:R-:W-:Y:S02]  /*10ab0*/  ISETP.GE.AND P5, PT, R214, UR4, PT ;  /* 0x00000004d6007c0c */ /* 0x000fe4000bfa6270 */
[-C--:B------:R-:W-:Y:S02]  /*10ac0*/  @!P3 LEA.HI.X R5, R217, R3.reuse, R73, 0x2, P4 ;  /* 0x00000003d905b211 */ /* 0x080fe400020f1449 */
[CC--:B------:R-:W-:Y:S02]  /*10ad0*/  @!P2 LEA R10, P6, R216.reuse, R2.reuse, 0x2 ;  /* 0x00000002d80aa211 */ /* 0x0c0fe400078c10ff */
[----:B------:R-:W-:Y:S01]  /*10ae0*/  @!P1 LEA R12, P4, R215, R2, 0x2 ;  /* 0x00000002d70c9211 */ /* 0x000fe200078810ff */
[----:B------:R1:W-:Y:S01]  /*10af0*/  @!P3 ST.E.64 desc[UR36][R4.64], R88 ;  /* 0x000000580400b985 */ /* 0x0003e2000c101b24 */
        /* <DEDUP_REMOVED lines=12> */
[CC--:B-1----:R-:W-:Y:S02]  /*10bc0*/  @!P4 LEA R4, P5, R212.reuse, R2.reuse, 0x2 ;  /* 0x00000002d404c211 */ /* 0x0c2fe400078a10ff */
[-C--:B------:R-:W-:Y:S02]  /*10bd0*/  @!P3 LEA.HI.X R15, R213, R3.reuse, R226, 0x2, P6 ;  /* 0x00000003d50fb211 */ /* 0x080fe400030f14e2 */
[CC--:B---3--:R-:W-:Y:S02]  /*10be0*/  @!P2 LEA R10, P6, R211.reuse, R2.reuse, 0x2 ;  /* 0x00000002d30aa211 */ /* 0x0c8fe400078c10ff */
        /* <DEDUP_REMOVED lines=8> */
.L_x_4584:
[----:B------:R-:W-:Y:S05]  /*10c70*/  BSYNC B1 ;  /* 0x0000000000017941 */ /* 0x000fea0003800000 */
.L_x_4583:
[----:B----4-:R3:W4:Y:S04]  /*10c80*/  SHFL.IDX PT, R5, R17, 0x1, 0x1c1f ;  /* 0x003c1f0011057f89 */ /* 0x01072800000e0000 */
[----:B------:R3:W0:Y:S01]  /*10c90*/  SHFL.IDX PT, R4, R0, 0x1, 0x1c1f ;  /* 0x003c1f0000047f89 */ /* 0x00062200000e0000 */
[----:B------:R-:W-:Y:S05]  /*10ca0*/  @P0 BRA `(.L_x_4582) ;  /* 0x00000014008c0947 */ /* 0x000fea0003800000 */
[----:B------:R-:W-:Y:S01]  /*10cb0*/  ULDC UR4, c[0x0][0xac8] ;  /* 0x0002b20000047ab9 */ /* 0x000fe20000000800 */
[C---:B------:R-:W-:Y:S01]  /*10cc0*/  VIADD R9, R19.reuse, 0x18 ;  /* 0x0000001813097836 */ /* 0x040fe20000000000 */
[C---:B------:R-:W-:Y:S01]  /*10cd0*/  ISETP.GE.AND P3, PT, R19.reuse, UR4, PT ;  /* 0x0000000413007c0c */ /* 0x040fe2000bf66270 */
[----:B------:R-:W-:Y:S01]  /*10ce0*/  VIADD R13, R19, 0x20 ;  /* 0x00000020130d7836 */ /* 0x000fe20000000000 */
[----:B------:R-:W-:Y:S02]  /*10cf0*/  ISETP.GE.AND P4, PT, R218, UR4, PT ;  /* 0x00000004da007c0c */ /* 0x000fe4000bf86270 */
[----:B------:R-:W-:Y:S02]  /*10d00*/  ISETP.GE.AND P0, PT, R9, UR4, PT ;  /* 0x0000000409007c0c */ /* 0x000fe4000bf06270 */
[----:B------:R-:W-:Y:S02]  /*10d10*/  ISETP.GE.AND P1, PT, R207, UR4, PT ;  /* 0x00000004cf007c0c */ /* 0x000fe4000bf26270 */
[----:B------:R-:W-:-:S02]  /*10d20*/  ISETP.GE.AND P2, PT, R13, UR4, PT ;  /* 0x000000040d007c0c */ /* 0x000fc4000bf46270 */
[----:B0--3--:R-:W-:Y:S02]  /*10d30*/  SHF.R.S32.HI R0, RZ, 0x1f, R9 ;  /* 0x0000001fff007819 */ /* 0x009fe40000011409 */
[----:B------:R-:W-:Y:S01]  /*10d40*/  SHF.R.S32.HI R14, RZ, 0x1f, R13 ;  /* 0x0000001fff0e7819 */ /* 0x000fe2000001140d */
[----:B-12-4-:R-:W-:Y:S01]  /*10d50*/  @!P3 IMAD.WIDE R2, R19, 0x4, R4 ;  /* 0x000000041302b825 */ /* 0x016fe200078e0204 */
[----:B------:R-:W-:Y:S02]  /*10d60*/  SHF.R.S32.HI R15, RZ, 0x1f, R206 ;  /* 0x0000001fff0f7819 */ /* 0x000fe400000114ce */
[-C--:B------:R-:W-:Y:S02]  /*10d70*/  @!P4 LEA R6, P6, R218, R4.reuse, 0x2 ;  /* 0x00000004da06c211 */ /* 0x080fe400078c10ff */
[----:B------:R-:W-:Y:S01]  /*10d80*/  @!P0 LEA R10, P5, R9, R4, 0x2 ;  /* 0x00000004090a8211 */ /* 0x000fe200078a10ff */
[----:B------:R0:W-:Y:S01]  /*10d90*/  @!P3 ST.E.64 desc[UR36][R2.64], R26 ;  /* 0x0000001a0200b985 */ /* 0x0001e2000c101b24 */
[----:B------:R-:W-:-:S02]  /*10da0*/  ISETP.GE.AND P3, PT, R206, UR4, PT ;  /* 0x00000004ce007c0c */ /* 0x000fc4000bf66270 */
[-C--:B------:R-:W-:Y:S02]  /*10db0*/  @!P4 LEA.HI.X R7, R218, R5.reuse, R74, 0x2, P6 ;  /* 0x00000005da07c211 */ /* 0x080fe400030f144a */
[-C--:B------:R-:W-:Y:S02]  /*10dc0*/  @!P0 LEA.HI.X R11, R9, R5.reuse, R0, 0x2, P5 ;  /* 0x00000005090b8211 */ /* 0x080fe400028f1400 */
[----:B------:R-:W-:Y:S01]  /*10dd0*/  SHF.R.S32.HI R0, RZ, 0x1f, R207 ;  /* 0x0000001fff007819 */ /* 0x000fe200000114cf */
[----:B------:R1:W-:Y:S01]  /*10de0*/  @!P4 ST.E.64 desc[UR36][R6.64], R30 ;  /* 0x0000001e0600c985 */ /* 0x0003e2000c101b24 */
[-C--:B------:R-:W-:Y:S02]  /*10df0*/  @!P1 LEA R8, P5, R207, R4.reuse, 0x2 ;  /* 0x00000004cf089211 */ /* 0x080fe400078a10ff */
[----:B------:R-:W-:Y:S02]  /*10e00*/  @!P2 LEA R12, P6, R13, R4, 0x2 ;  /* 0x000000040d0ca211 */ /* 0x000fe400078c10ff */
[----:B------:R-:W-:-:S02]  /*10e10*/  @!P1 LEA.HI.X R9, R207, R5, R0, 0x2, P5 ;  /* 0x00000005cf099211 */ /* 0x000fc400028f1400 */
[----:B------:R-:W-:Y:S02]  /*10e20*/  ISETP.GE.AND P4, PT, R205, UR4, PT ;  /* 0x00000004cd007c0c */ /* 0x000fe4000bf86270 */
[-C--:B------:R-:W-:Y:S01]  /*10e30*/  @!P2 LEA.HI.X R13, R13, R5.reuse, R14, 0x2, P6 ;  /* 0x000000050d0da211 */ /* 0x080fe200030f140e */
[----:B------:R2:W-:Y:S01]  /*10e40*/  @!P1 ST.E.64 desc[UR36][R8.64], R34 ;  /* 0x0000002208009985 */ /* 0x0005e2000c101b24 */
[----:B------:R-:W-:Y:S02]  /*10e50*/  ISETP.GE.AND P5, PT, R204, UR4, PT ;  /* 0x00000004cc007c0c */ /* 0x000fe4000bfa6270 */
[C---:B0-----:R-:W-:Y:S01]  /*10e60*/  @!P3 LEA R2, P1, R206.reuse, R4, 0x2 ;  /* 0x00000004ce02b211 */ /* 0x041fe200078210ff */
[----:B------:R0:W-:Y:S01]  /*10e70*/  @!P0 ST.E.64 desc[UR36][R10.64], R38 ;  /* 0x000000260a008985 */ /* 0x0001e2000c101b24 */
[----:B------:R-:W-:Y:S02]  /*10e80*/  SHF.R.S32.HI R0, RZ, 0x1f, R205 ;  /* 0x0000001fff007819 */ /* 0x000fe400000114cd */
[----:B------:R-:W-:Y:S01]  /*10e90*/  @!P3 LEA.HI.X R3, R206, R5, R15, 0x2, P1 ;  /* 0x00000005ce03b211 */ /* 0x000fe200008f140f */
[----:B------:R3:W-:Y:S01]  /*10ea0*/  @!P2 ST.E.64 desc[UR36][R12.64], R42 ;  /* 0x0000002a0c00a985 */ /* 0x0007e2000c101b24 */
[----:B------:R-:W-:-:S02]  /*10eb0*/  ISETP.GE.AND P2, PT, R203, UR4, PT ;  /* 0x00000004cb007c0c */ /* 0x000fc4000bf46270 */
[----:B------:R-:W-:Y:S01]  /*10ec0*/  ISETP.GE.AND P1, PT, R202, UR4, PT ;  /* 0x00000004ca007c0c */ /* 0x000fe2000bf26270 */
[----:B------:R4:W-:Y:S01]  /*10ed0*/  @!P3 ST.E.64 desc[UR36][R2.64], R46 ;  /* 0x0000002e0200b985 */ /* 0x0009e2000c101b24 */
[CC--:B-1----:R-:W-:Y:S02]  /*10ee0*/  @!P4 LEA R6, P0, R205.reuse, R4.reuse, 0x2 ;  /* 0x00000004cd06c211 */ /* 0x0c2fe400078010ff */
[----:B------:R-:W-:Y:S02]  /*10ef0*/  SHF.R.S32.HI R17, RZ, 0x1f, R204 ;  /* 0x0000001fff117819 */ /* 0x000fe400000114cc */
[----:B------:R-:W-:Y:S02]  /*10f00*/  @!P5 LEA R14, P6, R204, R4, 0x2 ;  /* 0x00000004cc0ed211 */ /* 0x000fe400078c10ff */
[----:B------:R-:W-:Y:S02]  /*10f10*/  @!P4 LEA.HI.X R7, R205, R5, R0, 0x2, P0 ;  /* 0x00000005cd07c211 */ /* 0x000fe400000f1400 */
[----:B------:R-:W-:-:S02]  /*10f20*/  ISETP.GE.AND P0, PT, R201, UR4, PT ;  /* 0x00000004c9007c0c */ /* 0x000fc4000bf06270 */
[----:B------:R-:W-:Y:S01]  /*10f30*/  @!P5 LEA.HI.X R15, R204, R5, R17, 0x2, P6 ;  /* 0x00000005cc0fd211 */ /* 0x000fe200030f1411 */
[----:B------:R1:W-:Y:S01]  /*10f40*/  @!P4 ST.E.64 desc[UR36][R6.64], R50 ;  /* 0x000000320600c985 */ /* 0x0003e2000c101b24 */
[----:B------:R-:W-:Y:S02]  /*10f50*/  SHF.R.S32.HI R0, RZ, 0x1f, R203 ;  /* 0x0000001fff007819 */ /* 0x000fe400000114cb */
[-C--:B--2---:R-:W-:Y:S01]  /*10f60*/  @!P2 LEA R8, P4, R203, R4.reuse, 0x2 ;  /* 0x00000004cb08a211 */ /* 0x084fe200078810ff */
[----:B------:R2:W-:Y:S01]  /*10f70*/  @!P5 ST.E.64 desc[UR36][R14.64], R54 ;  /* 0x000000360e00d985 */ /* 0x0005e2000c101b24 */
[----:B0-----:R-:W-:Y:S02]  /*10f80*/  SHF.R.S32.HI R11, RZ, 0x1f, R202 ;  /* 0x0000001fff0b7819 */ /* 0x001fe400000114ca */
[----:B------:R-:W-:Y:S02]  /*10f90*/  @!P1 LEA R10, P3, R202, R4, 0x2 ;  /* 0x00000004ca0a9211 */ /* 0x000fe400078610ff */
[----:B------:R-:W-:-:S02]  /*10fa0*/  ISETP.GE.AND P5, PT, R200, UR4, PT ;  /* 0x00000004c8007c0c */ /* 0x000fc4000bfa6270 */
[-C--:B------:R-:W-:Y:S02]  /*10fb0*/  @!P2 LEA.HI.X R9, R203, R5.reuse, R0, 0x2, P4 ;  /* 0x00000005cb09a211 */ /* 0x080fe400020f1400 */
[----:B------:R-:W-:Y:S02]  /*10fc0*/  ISETP.GE.AND P4, PT, R199, UR4, PT ;  /* 0x00000004c7007c0c */ /* 0x000fe4000bf86270 */
[----:B------:R-:W-:Y:S01]  /*10fd0*/  @!P1 LEA.HI.X R11, R202, R5, R11, 0x2, P3 ;  /* 0x00000005ca0b9211 */ /* 0x000fe200018f140b */
[----:B------:R0:W-:Y:S01]  /*10fe0*/  @!P2 ST.E.64 desc[UR36][R8.64], R58 ;  /* 0x0000003a0800a985 */ /* 0x0001e2000c101b24 */
[----:B------:R-:W-:Y:S02]  /*10ff0*/  ISETP.GE.AND P3, PT, R198, UR4, PT ;  /* 0x00000004c6007c0c */ /* 0x000fe4000bf66270 */
[----:B---3--:R-:W-:Y:S01]  /*11000*/  SHF.R.S32.HI R13, RZ, 0x1f, R201 ;  /* 0x0000001fff0d7819 */ /* 0x008fe200000114c9 */
[----:B------:R3:W-:Y:S01]  /*11010*/  @!P1 ST.E.64 desc[UR36][R10.64], R62 ;  /* 0x0000003e0a009985 */ /* 0x0007e2000c101b24 */
[----:B------:R-:W-:-:S02]  /*11020*/  @!P0 LEA R12, P6, R201, R4, 0x2 ;  /* 0x00000004c90c8211 */ /* 0x000fc400078c10ff */
[----:B----4-:R-:W-:Y:S02]  /*11030*/  SHF.R.S32.HI R3, RZ, 0x1f, R200 ;  /* 0x0000001fff037819 */ /* 0x010fe400000114c8 */
[----:B------:R-:W-:Y:S02]  /*11040*/  @!P0 LEA.HI.X R13, R201, R5, R13, 0x2, P6 ;  /* 0x00000005c90d8211 */ /* 0x000fe400030f140d */
[-C--:B------:R-:W-:Y:S02]  /*11050*/  @!P5 LEA R2, P1, R200, R4.reuse, 0x2 ;  /* 0x00000004c802d211 */ /* 0x080fe400078210ff */
[----:B------:R-:W-:Y:S01]  /*11060*/  SHF.R.S32.HI R0, RZ, 0x1f, R199 ;  /* 0x0000001fff007819 */ /* 0x000fe200000114c7 */
[----:B------:R4:W-:Y:S01]  /*11070*/  @!P0 ST.E.64 desc[UR36][R12.64], R66 ;  /* 0x000000420c008985 */ /* 0x0009e2000c101b24 */
[----:B------:R-:W-:Y:S02]  /*11080*/  ISETP.GE.AND P2, PT, R197, UR4, PT ;  /* 0x00000004c5007c0c */ /* 0x000fe4000bf46270 */
[----:B-1----:R-:W-:-:S02]  /*11090*/  @!P4 LEA R6, P0, R199, R4, 0x2 ;  /* 0x00000004c706c211 */ /* 0x002fc400078010ff */
[----:B--2---:R-:W-:Y:S02]  /*110a0*/  SHF.R.S32.HI R15, RZ, 0x1f, R198 ;  /* 0x0000001fff0f7819 */ /* 0x004fe400000114c6 */
[----:B------:R-:W-:Y:S02]  /*110b0*/  @!P3 LEA R14, P6, R198, R4, 0x2 ;  /* 0x00000004c60eb211 */ /* 0x000fe400078c10ff */
[-C--:B------:R-:W-:Y:S02]  /*110c0*/  @!P5 LEA.HI.X R3, R200, R5.reuse, R3, 0x2, P1 ;  /* 0x00000005c803d211 */ /* 0x080fe400008f1403 */
[----:B------:R-:W-:Y:S02]  /*110d0*/  ISETP.GE.AND P1, PT, R196, UR4, PT ;  /* 0x00000004c4007c0c */ /* 0x000fe4000bf26270 */
[----:B------:R-:W-:Y:S01]  /*110e0*/  @!P4 LEA.HI.X R7, R199, R5, R0, 0x2, P0 ;  /* 0x00000005c707c211 */ /* 0x000fe200000f1400 */
[----:B------:R1:W-:Y:S01]  /*110f0*/  @!P5 ST.E.64 desc[UR36][R2.64], R70 ;  /* 0x000000460200d985 */ /* 0x0003e2000c101b24 */
[----:B------:R-:W-:-:S02]  /*11100*/  ISETP.GE.AND P0, PT, R217, UR4, PT ;  /* 0x00000004d9007c0c */ /* 0x000fc4000bf06270 */
[----:B------:R-:W-:Y:S01]  /*11110*/  @!P3 LEA.HI.X R15, R198, R5, R15, 0x2, P6 ;  /* 0x00000005c60fb211 */ /* 0x000fe200030f140f */
[----:B------:R2:W-:Y:S01]  /*11120*/  @!P4 ST.E.64 desc[UR36][R6.64], R122 ;  /* 0x0000007a0600c985 */ /* 0x0005e2000c101b24 */
[----:B------:R-:W-:Y:S02]  /*11130*/  SHF.R.S32.HI R0, RZ, 0x1f, R197 ;  /* 0x0000001fff007819 */ /* 0x000fe400000114c5 */
[-C--:B0-----:R-:W-:Y:S01]  /*11140*/  @!P2 LEA R8, P4, R197, R4.reuse, 0x2 ;  /* 0x00000004c508a211 */ /* 0x081fe200078810ff */
[----:B------:R-:W-:Y:S01]  /*11150*/  @!P3 ST.E.64 desc[UR36][R14.64], R78 ;  /* 0x0000004e0e00b985 */ /* 0x000fe2000c101b24 */
[----:B------:R-:W-:Y:S02]  /*11160*/  ISETP.GE.AND P3, PT, R216, UR4, PT ;  /* 0x00000004d8007c0c */ /* 0x000fe4000bf66270 */
[----:B---3--:R-:W-:Y:S02]  /*11170*/  SHF.R.S32.HI R11, RZ, 0x1f, R196 ;  /* 0x0000001fff0b7819 */ /* 0x008fe400000114c4 */
[----:B------:R-:W-:-:S02]  /*11180*/  @!P1 LEA R10, P5, R196, R4, 0x2 ;  /* 0x00000004c40a9211 */ /* 0x000fc400078a10ff */
[-C--:B------:R-:W-:Y:S02]  /*11190*/  @!P2 LEA.HI.X R9, R197, R5.reuse, R0, 0x2, P4 ;  /* 0x00000005c509a211 */ /* 0x080fe400020f1400 */
[-C--:B----4-:R-:W-:Y:S02]  /*111a0*/  @!P0 LEA R12, P6, R217, R4.reuse, 0x2 ;  /* 0x00000004d90c8211 */ /* 0x090fe400078c10ff */
[----:B------:R-:W-:Y:S01]  /*111b0*/  ISETP.GE.AND P4, PT, R215, UR4, PT ;  /* 0x00000004d7007c0c */ /* 0x000fe2000bf86270 */
[----:B------:R0:W-:Y:S01]  /*111c0*/  @!P2 ST.E.64 desc[UR36][R8.64], R82 ;  /* 0x000000520800a985 */ /* 0x0001e2000c101b24 */
[-C--:B------:R-:W-:Y:S02]  /*111d0*/  @!P1 LEA.HI.X R11, R196, R5.reuse, R11, 0x2, P5 ;  /* 0x00000005c40b9211 */ /* 0x080fe400028f140b */
[----:B------:R-:W-:Y:S02]  /*111e0*/  @!P0 LEA.HI.X R13, R217, R5, R73, 0x2, P6 ;  /* 0x00000005d90d8211 */ /* 0x000fe400030f1449 */
[----:B------:R-:W-:Y:S01]  /*111f0*/  ISETP.GE.AND P2, PT, R214, UR4, PT ;  /* 0x00000004d6007c0c */ /* 0x000fe2000bf46270 */
[----:B------:R3:W-:Y:S01]  /*11200*/  @!P1 ST.E.64 desc[UR36][R10.64], R86 ;  /* 0x000000560a009985 */ /* 0x0007e2000c101b24 */
[----:B-1----:R-:W-:-:S02]  /*11210*/  @!P3 LEA R2, P5, R216, R4, 0x2 ;  /* 0x00000004d802b211 */ /* 0x002fc400078a10ff */
[----:B------:R-:W-:Y:S01]  /*11220*/  ISETP.GE.AND P1, PT, R213, UR4, PT ;  /* 0x00000004d5007c0c */ /* 0x000fe2000bf26270 */
[----:B------:R1:W-:Y:S01]  /*11230*/  @!P0 ST.E.64 desc[UR36][R12.64], R90 ;  /* 0x0000005a0c008985 */ /* 0x0003e2000c101b24 */
[----:B------:R-:W-:Y:S02]  /*11240*/  ISETP.GE.AND P0, PT, R212, UR4, PT ;  /* 0x00000004d4007c0c */ /* 0x000fe4000bf06270 */
[----:B------:R-:W-:Y:S02]  /*11250*/  @!P3 LEA.HI.X R3, R216, R5, R229, 0x2, P5 ;  /* 0x00000005d803b211 */ /* 0x000fe400028f14e5 */
[----:B------:R-:W-:Y:S02]  /*11260*/  ISETP.GE.AND P5, PT, R211, UR4, PT ;  /* 0x00000004d3007c0c */ /* 0x000fe4000bfa6270 */
[-C--:B--2---:R-:W-:Y:S01]  /*11270*/  @!P4 LEA R6, P6, R215, R4.reuse, 0x2 ;  /* 0x00000004d706c211 */ /* 0x084fe200078c10ff */
[----:B------:R2:W-:Y:S01]  /*11280*/  @!P3 ST.E.64 desc[UR36][R2.64], R94 ;  /* 0x0000005e0200b985 */ /* 0x0005e2000c101b24 */
[----:B0-----:R-:W-:-:S02]  /*11290*/  @!P2 LEA R8, P3, R214, R4, 0x2 ;  /* 0x00000004d608a211 */ /* 0x001fc400078610ff */
[-C--:B------:R-:W-:Y:S02]  /*112a0*/  @!P4 LEA.HI.X R7, R215, R5.reuse, R228, 0x2, P6 ;  /* 0x00000005d707c211 */ /* 0x080fe400030f14e4 */
[-C--:B---3--:R-:W-:Y:S02]  /*112b0*/  @!P1 LEA R10, P6, R213, R4.reuse, 0x2 ;  /* 0x00000004d50a9211 */ /* 0x088fe400078c10ff */
[-C--:B------:R-:W-:Y:S01]  /*112c0*/  @!P2 LEA.HI.X R9, R214, R5.reuse, R227, 0x2, P3 ;  /* 0x00000005d609a211 */ /* 0x080fe200018f14e3 */
[----:B------:R2:W-:Y:S01]  /*112d0*/  @!P4 ST.E.64 desc[UR36][R6.64], R124 ;  /* 0x0000007c0600c985 */ /* 0x0005e2000c101b24 */
[-C--:B-1----:R-:W-:Y:S02]  /*112e0*/  @!P0 LEA R12, P4, R212, R4.reuse, 0x2 ;  /* 0x00000004d40c8211 */ /* 0x082fe400078810ff */
[----:B------:R-:W-:Y:S01]  /*112f0*/  @!P5 LEA R14, P3, R211, R4, 0x2 ;  /* 0x00000004d30ed211 */ /* 0x000fe200078610ff */
[----:B------:R2:W-:Y:S01]  /*11300*/  @!P2 ST.E.64 desc[UR36][R8.64], R126 ;  /* 0x0000007e0800a985 */ /* 0x0005e2000c101b24 */
[----:B------:R-:W-:-:S02]  /*11310*/  @!P1 LEA.HI.X R11, R213, R5, R226, 0x2, P6 ;  /* 0x00000005d50b9211 */ /* 0x000fc400030f14e2 */
[-C--:B------:R-:W-:Y:S02]  /*11320*/  @!P0 LEA.HI.X R13, R212, R5.reuse, R225, 0x2, P4 ;  /* 0x00000005d40d8211 */ /* 0x080fe400020f14e1 */
[----:B------:R-:W-:Y:S01]  /*11330*/  @!P5 LEA.HI.X R15, R211, R5, R224, 0x2, P3 ;  /* 0x00000005d30fd211 */ /* 0x000fe200018f14e0 */
[----:B------:R2:W-:Y:S04]  /*11340*/  @!P1 ST.E.64 desc[UR36][R10.64], R128 ;  /* 0x000000800a009985 */ /* 0x0005e8000c101b24 */
[----:B------:R2:W-:Y:S01]  /*11350*/  @!P0 ST.E.64 desc[UR36][R12.64], R110 ;  /* 0x0000006e0c008985 */ /* 0x0005e2000c101b24 */
[----:B------:R-:W-:-:S03]  /*11360*/  ISETP.GE.AND P0, PT, R210, UR4, PT ;  /* 0x00000004d2007c0c */ /* 0x000fc6000bf06270 */
[----:B------:R2:W-:Y:S10]  /*11370*/  @!P5 ST.E.64 desc[UR36][R14.64], R114 ;  /* 0x000000720e00d985 */ /* 0x0005f4000c101b24 */
[----:B------:R-:W-:Y:S05]  /*11380*/  @P0 BRA `(.L_x_4582) ;  /* 0x0000000c00d40947 */ /* 0x000fea0003800000 */
[----:B--2---:R-:W-:-:S04]  /*11390*/  LEA R2, P0, R210, R4, 0x2 ;  /* 0x00000004d2027211 */ /* 0x004fc800078010ff */
[----:B------:R-:W-:-:S05]  /*113a0*/  LEA.HI.X R3, R210, R5, R223, 0x2, P0 ;  /* 0x00000005d2037211 */ /* 0x000fca00000f14df */
[----:B------:R0:W-:Y:S01]  /*113b0*/  ST.E.64 desc[UR36][R2.64], R118 ;  /* 0x0000007602007985 */ /* 0x0001e2000c101b24 */
[----:B------:R-:W-:Y:S05]  /*113c0*/  BRA `(.L_x_4582) ;  /* 0x0000000c00c47947 */ /* 0x000fea0003800000 */
.L_x_4573:
[----:B------:R-:W0:Y:S01]  /*113d0*/  LDC.64 R2, c[0x0][0xc00] ;  /* 0x00030000ff027b82 */ /* 0x000e220000000a00 */
[----:B------:R-:W-:Y:S01]  /*113e0*/  R2UR UR11, R220 ;  /* 0x00000000dc0b72ca */ /* 0x000fe200000e0000 */
[----:B------:R-:W-:Y:S01]  /*113f0*/  ULDC.64 UR8, c[0x0][0xc00] ;  /* 0x0003000000087ab9 */ /* 0x000fe20000000a00 */
[----:B------:R-:W-:Y:S01]  /*11400*/  IMAD.MOV.U32 R7, RZ, RZ, RZ ;  /* 0x000000ffff077224 */ /* 0x000fe200078e00ff */
[----:B------:R-:W-:-:S04]  /*11410*/  R2UR UR10, R195 ;  /* 0x00000000c30a72ca */ /* 0x000fc800000e0000 */
[----:B------:R-:W1:Y:S06]  /*11420*/  LDC.64 R4, c[0x0][0xc08] ;  /* 0x00030200ff047b82 */ /* 0x000e6c0000000a00 */
[----:B------:R-:W-:Y:S01]  /*11430*/  UIMAD.WIDE UR8, UR11, 0x4, UR8 ;  /* 0x000000040b0878a5 */ /* 0x000fe2000f8e0208 */
[----:B0-----:R-:W-:-:S05]  /*11440*/  ISETP.NE.U32.AND P0, PT, R2, RZ, PT ;  /* 0x000000ff0200720c */ /* 0x001fca0003f05070 */
[----:B------:R-:W-:Y:S01]  /*11450*/  IMAD.U32 R2, RZ, RZ, UR8 ;  /* 0x00000008ff027e24 */ /* 0x000fe2000f8e00ff */
[----:B------:R-:W-:Y:S01]  /*11460*/  R2UR UR4, R3 ;  /* 0x00000000030472ca */ /* 0x000fe200000e0000 */
[----:B------:R-:W-:Y:S01]  /*11470*/  IMAD.U32 R3, RZ, RZ, UR9 ;  /* 0x00000009ff037e24 */ /* 0x000fe2000f8e00ff */
[----:B-1----:R-:W-:-:S05]  /*11480*/  ISETP.NE.U32.AND P1, PT, R4, RZ, PT ;  /* 0x000000ff0400720c */ /* 0x002fca0003f25070 */
[----:B------:R-:W-:-:S06]  /*11490*/  VOTEU.ANY UP0, P0 ;  /* 0x00000000003f7886 */ /* 0x000fcc0000000100 */
[----:B------:R-:W-:Y:S01]  /*114a0*/  UISETP.NE.AND.EX UP0, UPT, UR4, URZ, UPT, UP0 ;  /* 0x0000003f0400728c */ /* 0x000fe2000bf05300 */
[----:B------:R-:W-:Y:S01]  /*114b0*/  R2UR UR4, R5 ;  /* 0x00000000050472ca */ /* 0x000fe200000e0000 */
[----:B------:R-:W-:-:S04]  /*114c0*/  VOTEU.ANY UP1, P1 ;  /* 0x00000000003f7886 */ /* 0x000fc80000820100 */
[----:B------:R-:W-:-:S08]  /*114d0*/  PLOP3.LUT P0, PT, PT, PT, UP0, 0x80, 0x0 ;  /* 0x000000000000781c */ /* 0x000fd00003f0f008 */
[----:B------:R-:W-:-:S06]  /*114e0*/  UISETP.NE.AND.EX UP1, UPT, UR4, URZ, UPT, UP1 ;  /* 0x0000003f0400728c */ /* 0x000fcc000bf25310 */
[----:B------:R-:W-:Y:S01]  /*114f0*/  PLOP3.LUT P1, PT, PT, PT, UP1, 0x80, 0x0 ;  /* 0x000000000000781c */ /* 0x000fe20003f2f018 */
[----:B------:R0:W5:Y:S01]  /*11500*/  @P0 LDG.E R7, desc[UR36][R2.64] ;  /* 0x0000002402070981 */ /* 0x000162000c1e1900 */
[----:B------:R-:W-:Y:S02]  /*11510*/  ULDC UR4, c[0x0][0xa88] ;  /* 0x0002a20000047ab9 */ /* 0x000fe40000000800 */
[----:B------:R-:W-:Y:S01]  /*11520*/  IMAD.U32 R0, RZ, RZ, UR4 ;  /* 0x00000004ff007e24 */ /* 0x000fe2000f8e00ff */
[----:B------:R-:W-:Y:S02]  /*11530*/  @UP1 ULDC.64 UR8, c[0x0][0xc08] ;  /* 0x0003020000081ab9 */ /* 0x000fe40000000a00 */
[----:B------:R-:W-:-:S06]  /*11540*/  @UP1 UIMAD.WIDE UR8, UR11, 0x4, UR8 ;  /* 0x000000040b0818a5 */ /* 0x000fcc000f8e0208 */
[----:B------:R-:W-:Y:S02]  /*11550*/  IMAD.U32 R4, RZ, RZ, UR8 ;  /* 0x00000008ff047e24 */ /* 0x000fe4000f8e00ff */
[----:B------:R-:W-:-:S05]  /*11560*/  IMAD.U32 R5, RZ, RZ, UR9 ;  /* 0x00000009ff057e24 */ /* 0x000fca000f8e00ff */
[----:B------:R0:W5:Y:S01]  /*11570*/  @P1 LDG.E R0, desc[UR36][R4.64] ;  /* 0x0000002404001981 */ /* 0x000162000c1e1900 */
[----:B------:R-:W-:-:S11]  /*11580*/  UISETP.NE.AND UP1, UPT, UR10, URZ, UPT ;  /* 0x0000003f0a00728c */ /* 0x000fd6000bf25270 */
[----:B------:R-:W-:Y:S02]  /*11590*/  @!UP1 ULDC UR10, c[0x0][0xad4] ;  /* 0x0002b500000a9ab9 */ /* 0x000fe40000000800 */
[----:B------:R-:W-:Y:S01]  /*115a0*/  IMAD.U32 R195, RZ, RZ, UR10 ;  /* 0x0000000affc37e24 */ /* 0x000fe2000f8e00ff */
[----:B0-----:R-:W-:Y:S06]  /*115b0*/  @P1 BRA `(.L_x_4585) ;  /* 0x0000000000101947 */ /* 0x001fec0003800000 */
[----:B------:R-:W-:Y:S05]  /*115c0*/  @!P0 BRA `(.L_x_4585) ;  /* 0x00000000000c8947 */ /* 0x000fea0003800000 */
[----:B------:R-:W2:Y:S04]  /*115d0*/  LDG.E R5, desc[UR36][R2.64] ;  /* 0x0000002402057981 */ /* 0x000ea8000c1e1900 */
[----:B-----5:R-:W2:Y:S02]  /*115e0*/  LDG.E R0, desc[UR36][R2.64+0x4] ;  /* 0x0000042402007981 */ /* 0x020ea4000c1e1900 */
[----:B--2---:R-:W-:-:S07]  /*115f0*/  IMAD.IADD R0, R0, 0x1, -R5 ;  /* 0x0000000100007824 */ /* 0x004fce00078e0a05 */
.L_x_4585:
[----:B------:R-:W0:Y:S01]  /*11600*/  S2R R2, SR_TID.X ;  /* 0x0000000000027919 */ /* 0x000e220000002100 */
[----:B------:R-:W-:Y:S01]  /*11610*/  R2UR UR4, R220 ;  /* 0x00000000dc0472ca */ /* 0x000fe200000e0000 */
[----:B------:R-:W-:Y:S01]  /*11620*/  BSSY B1, `(.L_x_4586) ;  /* 0x0000043000017945 */ /* 0x000fe20003800000 */
[----:B-----5:R-:W-:-:S11]  /*11630*/  R2UR UR20, R7 ;  /* 0x00000000071472ca */ /* 0x020fd600000e0000 */
[----:B------:R-:W-:Y:S02]  /*11640*/  USHF.R.S32.HI UR8, URZ, 0x1f, UR4 ;  /* 0x0000001f3f087899 */ /* 0x000fe40008011404 */
[----:B------:R-:W-:Y:S02]  /*11650*/  USEL UR4, UR4, URZ, !UP0 ;  /* 0x0000003f04047287 */ /* 0x000fe4000c000000 */
[----:B------:R-:W-:Y:S02]  /*11660*/  USEL UR8, UR8, URZ, !UP0 ;  /* 0x0000003f08087287 */ /* 0x000fe4000c000000 */
[----:B------:R-:W-:Y:S01]  /*11670*/  USHF.R.S32.HI UR20, URZ, 0x1f, UR20 ;  /* 0x0000001f3f147899 */ /* 0x000fe20008011414 */
[----:B0-----:R-:W-:-:S05]  /*11680*/  VIADD R2, R2, 0xffffff80 ;  /* 0xffffff8002027836 */ /* 0x001fca0000000000 */
[----:B------:R-:W-:-:S13]  /*11690*/  ISETP.GT.AND P0, PT, R2, 0x7f, PT ;  /* 0x0000007f0200780c */ /* 0x000fda0003f04270 */
[----:B------:R-:W-:Y:S05]  /*116a0*/  @P0 BRA `(.L_x_4587) ;  /* 0x0000000000e80947 */ /* 0x000fea0003800000 */
[----:B------:R-:W0:Y:S01]  /*116b0*/  S2R R6, SR_TID.X ;  /* 0x0000000000067919 */ /* 0x000e220000002100 */
[----:B------:R-:W1:Y:S01]  /*116c0*/  LDC R9, c[0x0][0xbe8] ;  /* 0x0002fa00ff097b82 */ /* 0x000e620000000800 */
[----:B------:R-:W-:-:S13]  /*116d0*/  R2UR UR9, R23 ;  /* 0x00000000170972ca */ /* 0x000fda00000e0000 */
[----:B------:R-:W-:Y:S02]  /*116e0*/  IMAD.U32 R3, RZ, RZ, UR9 ;  /* 0x00000009ff037e24 */ /* 0x000fe4000f8e00ff */
[----:B-1----:R-:W-:-:S03]  /*116f0*/  IMAD R2, R0, R9, RZ ;  /* 0x0000000900027224 */ /* 0x002fc600078e02ff */
[----:B0-----:R-:W-:-:S04]  /*11700*/  IADD3 R6, R3, -0x80, R6 ;  /* 0xffffff8003067810 */ /* 0x001fc80007ffe006 */
        /* <DEDUP_REMOVED lines=15> */
[----:B------:R-:W-:Y:S02]  /*11800*/  UIMAD.WIDE.U32 UR16, UR10, UR19, URZ ;  /* 0x000000130a1072a5 */ /* 0x000fe4000f8e003f */
[----:B------:R-:W-:Y:S01]  /*11810*/  UIMAD UR19, UR11, UR19, URZ ;  /* 0x000000130b1372a4 */ /* 0x000fe2000f8e023f */
[----:B0-----:R-:W-:Y:S01]  /*11820*/  @P0 IMAD.HI.U32 R5, R6, R5, RZ ;  /* 0x0000000506050227 */ /* 0x001fe200078e00ff */
[----:B------:R-:W-:Y:S02]  /*11830*/  UIMAD UR13, UR13, UR4, URZ ;  /* 0x000000040d0d72a4 */ /* 0x000fe4000f8e023f */
[----:B------:R-:W-:Y:S01]  /*11840*/  UIMAD.WIDE.U32 UR10, UR12, UR4, URZ ;  /* 0x000000040c0a72a5 */ /* 0x000fe2000f8e003f */
[----:B------:R-:W-:Y:S01]  /*11850*/  IMAD.U32 R2, RZ, RZ, UR16 ;  /* 0x00000010ff027e24 */ /* 0x000fe2000f8e00ff */
[----:B------:R-:W-:-:S02]  /*11860*/  UIADD3 UR19, UR17, UR19, URZ ;  /* 0x0000001311137290 */ /* 0x000fc4000fffe03f */
[----:B------:R-:W-:Y:S01]  /*11870*/  IMAD.U32 R3, RZ, RZ, UR17 ;  /* 0x00000011ff037e24 */ /* 0x000fe2000f8e00ff */
[----:B------:R-:W-:Y:S01]  /*11880*/  UIMAD UR13, UR12, UR8, UR13 ;  /* 0x000000080c0d72a4 */ /* 0x000fe2000f8e020d */
[----:B-1----:R-:W-:Y:S01]  /*11890*/  @P0 SHF.R.U32.HI R4, RZ, R8, R5 ;  /* 0x00000008ff040219 */ /* 0x002fe20000011605 */
[----:B------:R-:W-:Y:S01]  /*118a0*/  ULDC.64 UR14, c[0x0][UR18+0x228] ;  /* 0x00008a00120e7abb */ /* 0x000fe20008000a00 */
[----:B------:R-:W-:Y:S01]  /*118b0*/  IADD3 R3, P0, P1, R2, UR10, R7 ;  /* 0x0000000a02037c10 */ /* 0x000fe2000f91e007 */
[----:B------:R-:W-:Y:S01]  /*118c0*/  UIADD3 UR13, UR11, UR13, URZ ;  /* 0x0000000d0b0d7290 */ /* 0x000fe2000fffe03f */
[----:B------:R-:W-:Y:S01]  /*118d0*/  IMAD.U32 R2, RZ, RZ, UR20 ;  /* 0x00000014ff027e24 */ /* 0x000fe2000f8e00ff */
[----:B------:R-:W-:Y:S01]  /*118e0*/  UIMAD.WIDE.U32 UR16, UR14, UR9, URZ ;  /* 0x000000090e1072a5 */ /* 0x000fe2000f8e003f */
[----:B------:R-:W-:Y:S01]  /*118f0*/  IMAD.MOV R5, RZ, RZ, -R4 ;  /* 0x000000ffff057224 */ /* 0x000fe200078e0a04 */
[----:B------:R-:W-:Y:S01]  /*11900*/  UIMAD UR9, UR15, UR9, URZ ;  /* 0x000000090f0972a4 */ /* 0x000fe2000f8e023f */
[----:B------:R-:W-:Y:S01]  /*11910*/  IMAD.U32 R11, RZ, RZ, UR19 ;  /* 0x00000013ff0b7e24 */ /* 0x000fe2000f8e00ff */
[----:B------:R-:W-:Y:S01]  /*11920*/  ULDC.64 UR10, c[0x0][UR18+0x210] ;  /* 0x00008400120a7abb */ /* 0x000fe20008000a00 */
[----:B------:R-:W-:Y:S01]  /*11930*/  IMAD R5, R9, R5, R6 ;  /* 0x0000000509057224 */ /* 0x000fe200078e0206 */
[----:B------:R-:W-:-:S02]  /*11940*/  UIADD3 UR9, UR17, UR9, URZ ;  /* 0x0000000911097290 */ /* 0x000fc4000fffe03f */
[----:B------:R-:W-:Y:S01]  /*11950*/  IADD3.X R6, R11, UR13, R2, P0, P1 ;  /* 0x0000000d0b067c10 */ /* 0x000fe200087e2402 */
[----:B------:R-:W-:Y:S01]  /*11960*/  IMAD R9, R5, UR11, RZ ;  /* 0x0000000b05097c24 */ /* 0x000fe2000f8e02ff */
[----:B------:R-:W-:Y:S01]  /*11970*/  IADD3 R2, P0, P1, R4, UR16, R3 ;  /* 0x0000001004027c10 */ /* 0x000fe2000f91e003 */
[----:B------:R-:W-:Y:S01]  /*11980*/  ULDC.64 UR12, c[0x0][0xba8] ;  /* 0x0002ea00000c7ab9 */ /* 0x000fe20000000a00 */
[----:B------:R-:W-:Y:S01]  /*11990*/  SHF.R.S32.HI R3, RZ, 0x1f, R4 ;  /* 0x0000001fff037819 */ /* 0x000fe20000011404 */
[----:B------:R-:W-:Y:S01]  /*119a0*/  @!UP0 ULDC UR12, c[0x0][0xb50] ;  /* 0x0002d400000c8ab9 */ /* 0x000fe20000000800 */
[----:B------:R-:W-:Y:S01]  /*119b0*/  SHF.R.S32.HI R4, RZ, 0x1f, R5 ;  /* 0x0000001fff047819 */ /* 0x000fe20000011405 */
[----:B------:R-:W-:Y:S01]  /*119c0*/  @!UP0 ULDC UR13, c[0x0][0xb54] ;  /* 0x0002d500000d8ab9 */ /* 0x000fe20000000800 */
[----:B------:R-:W-:-:S03]  /*119d0*/  IADD3.X R3, R3, UR9, R6, P0, P1 ;  /* 0x0000000903037c10 */ /* 0x000fc600087e2406 */
[----:B------:R-:W-:Y:S02]  /*119e0*/  IMAD R9, R4, UR10, R9 ;  /* 0x0000000a04097c24 */ /* 0x000fe4000f8e0209 */
[----:B------:R-:W-:-:S04]  /*119f0*/  IMAD.WIDE.U32 R2, R5, UR10, R2 ;  /* 0x0000000a05027c25 */ /* 0x000fc8000f8e0002 */
[----:B------:R-:W-:Y:S01]  /*11a00*/  IMAD.IADD R3, R3, 0x1, R9 ;  /* 0x0000000103037824 */ /* 0x000fe200078e0209 */
[----:B------:R-:W-:-:S04]  /*11a10*/  LEA R4, P0, R2, UR12, 0x2 ;  /* 0x0000000c02047c11 */ /* 0x000fc8000f8010ff */
[----:B------:R-:W-:Y:S01]  /*11a20*/  LEA.HI.X R5, R2, UR13, R3, 0x2, P0 ;  /* 0x0000000d02057c11 */ /* 0x000fe200080f1403 */
[----:B------:R-:W-:-:S05]  /*11a30*/  IMAD.MOV.U32 R3, RZ, RZ, -0x800000 ;  /* 0xff800000ff037424 */ /* 0x000fca00078e00ff */
[----:B------:R0:W-:Y:S03]  /*11a40*/  STG.E desc[UR36][R4.64], R3 ;  /* 0x0000000304007986 */ /* 0x0001e6000c101924 */
.L_x_4587:
[----:B------:R-:W-:Y:S05]  /*11a50*/  BSYNC B1 ;  /* 0x0000000000017941 */ /* 0x000fea0003800000 */
.L_x_4586:
[----:B------:R-:W-:-:S13]  /*11a60*/  R2UR UR9, R195 ;  /* 0x00000000c30972ca */ /* 0x000fda00000e0000 */
[----:B------:R-:W-:-:S06]  /*11a70*/  UISETP.GT.AND UP0, UPT, UR9, 0x1, UPT ;  /* 0x000000010900788c */ /* 0x000fcc000bf04270 */
[----:B------:R-:W-:-:S13]  /*11a80*/  PLOP3.LUT P0, PT, PT, PT, UP0, 0x80, 0x0 ;  /* 0x000000000000781c */ /* 0x000fda0003f0f008 */
[----:B------:R-:W-:Y:S05]  /*11a90*/  @P0 BRA `(.L_x_4582) ;  /* 0x0000000800100947 */ /* 0x000fea0003800000 */
[----:B------:R-:W1:Y:S01]  /*11aa0*/  LDC R11, c[0x0][0xbe8] ;  /* 0x0002fa00ff0b7b82 */ /* 0x000e620000000800 */
[C---:B------:R-:W-:Y:S01]  /*11ab0*/  R2UR UR10, R7.reuse ;  /* 0x00000000070a72ca */ /* 0x040fe200000e0000 */
[----:B------:R-:W-:Y:S01]  /*11ac0*/  ULDC.64 UR12, c[0x0][0xaa0] ;  /* 0x0002a800000c7ab9 */ /* 0x000fe20000000a00 */
[----:B------:R-:W-:Y:S01]  /*11ad0*/  R2UR UR14, R7 ;  /* 0x00000000070e72ca */ /* 0x000fe200000e0000 */
[----:B------:R-:W-:Y:S01]  /*11ae0*/  UIMAD UR9, UR20, UR12, URZ ;  /* 0x0000000c140972a4 */ /* 0x000fe2000f8e023f */
[----:B------:R-:W-:Y:S01]  /*11af0*/  R2UR UR16, R209 ;  /* 0x00000000d11072ca */ /* 0x000fe200000e0000 */
[----:B------:R-:W-:Y:S01]  /*11b00*/  IMAD R2, R194, 0x20, R219 ;  /* 0x00000020c2027824 */ /* 0x000fe200078e02db */
[----:B------:R-:W-:Y:S01]  /*11b10*/  R2UR UR15, R23 ;  /* 0x00000000170f72ca */ /* 0x000fe200000e0000 */
[----:B------:R-:W-:Y:S06]  /*11b20*/  BSSY B1, `(.L_x_4588) ;  /* 0x0000045000017945 */ /* 0x000fec0003800000 */
[----:B------:R-:W-:-:S02]  /*11b30*/  UIMAD.WIDE.U32 UR10, UR10, UR12, URZ ;  /* 0x0000000c0a0a72a5 */ /* 0x000fc4000f8e003f */
[----:B------:R-:W-:-:S03]  /*11b40*/  UIMAD UR9, UR14, UR13, UR9 ;  /* 0x0000000d0e0972a4 */ /* 0x000fc6000f8e0209 */
[----:B------:R-:W-:Y:S01]  /*11b50*/  ULDC.64 UR12, c[0x0][0xae8] ;  /* 0x0002ba00000c7ab9 */ /* 0x000fe20000000a00 */
[----:B------:R-:W-:Y:S01]  /*11b60*/  UIADD3 UR11, UR11, UR9, URZ ;  /* 0x000000090b0b7290 */ /* 0x000fe2000fffe03f */
[----:B------:R-:W-:Y:S02]  /*11b70*/  VIADD R6, R2, UR15 ;  /* 0x0000000f02067c36 */ /* 0x000fe40008000000 */
[----:B------:R-:W-:Y:S01]  /*11b80*/  VIADD R8, R219, UR15 ;  /* 0x0000000fdb087c36 */ /* 0x000fe20008000000 */
[----:B-1----:R-:W-:Y:S01]  /*11b90*/  ISETP.NE.AND P0, PT, R11, 0x1, PT ;  /* 0x000000010b00780c */ /* 0x002fe20003f05270 */
[----:B------:R-:W-:Y:S01]  /*11ba0*/  UIMAD.WIDE.U32 UR10, UR16, UR12, UR10 ;  /* 0x0000000c100a72a5 */ /* 0x000fe2000f8e000a */
[----:B0-----:R-:W-:-:S03]  /*11bb0*/  IMAD.MOV.U32 R5, RZ, RZ, R6 ;  /* 0x000000ffff057224 */ /* 0x001fc600078e0006 */
[----:B------:R-:W-:-:S03]  /*11bc0*/  UIMAD UR9, UR16, UR13, UR11 ;  /* 0x0000000d100972a4 */ /* 0x000fc6000f8e020b */
[----:B------:R-:W-:Y:S02]  /*11bd0*/  ULDC.64 UR12, c[0x0][0xaf0] ;  /* 0x0002bc00000c7ab9 */ /* 0x000fe40000000a00 */
[----:B------:R-:W-:-:S03]  /*11be0*/  UIMAD UR8, UR8, UR12, URZ ;  /* 0x0000000c080872a4 */ /* 0x000fc6000f8e023f */
[----:B------:R-:W0:Y:S01]  /*11bf0*/  @P0 LDC R3, c[0x0][0xbec] ;  /* 0x0002fb00ff030b82 */ /* 0x000e220000000800 */
[----:B------:R-:W-:-:S03]  /*11c00*/  UIMAD UR11, UR4, UR13, UR8 ;  /* 0x0000000d040b72a4 */ /* 0x000fc6000f8e0208 */
[----:B------:R-:W-:Y:S02]  /*11c10*/  UMOV UR8, UR10 ;  /* 0x0000000a00087c82 */ /* 0x000fe40008000000 */
[----:B------:R-:W-:Y:S02]  /*11c20*/  UIMAD.WIDE.U32 UR8, UR4, UR12, UR8 ;  /* 0x0000000c040872a5 */ /* 0x000fe4000f8e0008 */
[----:B------:R-:W1:Y:S02]  /*11c30*/  @P0 LDC R7, c[0x0][0xbf0] ;  /* 0x0002fc00ff070b82 */ /* 0x000e640000000800 */
[----:B------:R-:W-:-:S03]  /*11c40*/  UIADD3 UR4, UR9, UR11, URZ ;  /* 0x0000000b09047290 */ /* 0x000fc6000fffe03f */
[----:B------:R-:W-:Y:S01]  /*11c50*/  ULDC.64 UR10, c[0x0][0xae0] ;  /* 0x0002b800000a7ab9 */ /* 0x000fe20000000a00 */
        /* <DEDUP_REMOVED lines=15> */
[----:B------:R-:W-:Y:S02]  /*11d50*/  IMAD R11, R0, R11, RZ ;  /* 0x0000000b000b7224 */ /* 0x000fe400078e02ff */
        /* <DEDUP_REMOVED lines=33> */
.L_x_4589:
[----:B------:R-:W-:Y:S05]  /*11f70*/  BSYNC B1 ;  /* 0x0000000000017941 */ /* 0x000fea0003800000 */
.L_x_4588:
        /* <DEDUP_REMOVED lines=17> */
.L_x_4591:
[----:B------:R-:W-:Y:S05]  /*12090*/  BSYNC B1 ;  /* 0x0000000000017941 */ /* 0x000fea0003800000 */
.L_x_4590:
        /* <DEDUP_REMOVED lines=17> */
.L_x_4593:
[----:B------:R-:W-:Y:S05]  /*121b0*/  BSYNC B1 ;  /* 0x0000000000017941 */ /* 0x000fea0003800000 */
.L_x_4592:
        /* <DEDUP_REMOVED lines=18> */
.L_x_4582:
[----:B------:R-:W-:Y:S05]  /*122e0*/  BSYNC B0 ;  /* 0x0000000000007941 */ /* 0x000fea0003800000 */
.L_x_4572:
[----:B------:R-:W-:Y:S02]  /*122f0*/  ULDC UR4, c[0x0][0xc3c] ;  /* 0x00030f0000047ab9 */ /* 0x000fe40000000800 */
[----:B------:R-:W-:-:S06]  /*12300*/  UISETP.GE.AND UP0, UPT, UR7, UR4, UPT ;  /* 0x000000040700728c */ /* 0x000fcc000bf06270 */
[----:B------:R-:W-:-:S13]  /*12310*/  PLOP3.LUT P0, PT, PT, PT, UP0, 0x80, 0x0 ;  /* 0x000000000000781c */ /* 0x000fda0003f0f008 */
[----:B------:R-:W-:Y:S05]  /*12320*/  @!P0 BRA `(.L_x_4594) ;  /* 0xfffffeec00048947 */ /* 0x000fea000383ffff */
[----:B------:R-:W-:Y:S05]  /*12330*/  EXIT ;  /* 0x000000000000794d */ /* 0x000fea0003800000 */
.L_x_4481:
        /* <DEDUP_REMOVED lines=16> */
.L_x_4595:
        /* <DEDUP_REMOVED lines=43> */
.L_x_4599:
        /* <DEDUP_REMOVED lines=35> */
.L_x_4597:
        /* <DEDUP_REMOVED lines=13> */
.L_x_4600:
        /* <DEDUP_REMOVED lines=62> */
.L_x_4601:
        /* <DEDUP_REMOVED lines=61> */
.L_x_4602:
[----:B------:R-:W-:-:S05]  /*131a0*/  LOP3.LUT R25, RZ, R2, RZ, 0x33, !PT ;  /* 0x00000002ff197212 */ /* 0x000fca00078e33ff */
[----:B------:R-:W-:Y:S01]  /*131b0*/  IMAD.IADD R25, R6, 0x1, R25 ;  /* 0x0000000106197824 */ /* 0x000fe200078e0219 */
[----:B------:R-:W-:Y:S06]  /*131c0*/  BRA `(.L_x_4603) ;  /* 0x0000000000147947 */ /* 0x000fec0003800000 */
.L_x_4598:
[----:B------:R-:W-:Y:S01]  /*131d0*/  ULDC UR4, c[0x0][0xc3c] ;  /* 0x00030f0000047ab9 */ /* 0x000fe20000000800 */
[----:B------:R-:W-:Y:S02]  /*131e0*/  IMAD.MOV.U32 R25, RZ, RZ, RZ ;  /* 0x000000ffff197224 */ /* 0x000fe400078e00ff */
[----:B------:R-:W-:Y:S02]  /*131f0*/  IMAD.U32 R24, RZ, RZ, UR6 ;  /* 0x00000006ff187e24 */ /* 0x000fe4000f8e00ff */
[----:B------:R-:W-:Y:S02]  /*13200*/  IMAD.MOV.U32 R26, RZ, RZ, RZ ;  /* 0x000000ffff1a7224 */ /* 0x000fe400078e00ff */
[----:B------:R-:W-:-:S07]  /*13210*/  IMAD.U32 R27, RZ, RZ, UR4 ;  /* 0x00000004ff1b7e24 */ /* 0x000fce000f8e00ff */
.L_x_4603:
[----:B------:R-:W-:-:S13]  /*13220*/  ISETP.NE.AND P0, PT, R7, RZ, PT ;  /* 0x000000ff0700720c */ /* 0x000fda0003f05270 */
[----:B------:R-:W0:Y:S01]  /*13230*/  @!P0 S2R R3, SR_CgaCtaId ;  /* 0x0000000000038919 */ /* 0x000e220000008800 */
[----:B------:R-:W-:-:S04]  /*13240*/  @!P0 MOV R2, 0x400 ;  /* 0x0000040000028802 */ /* 0x000fc80000000f00 */
[----:B0-----:R-:W-:-:S05]  /*13250*/  @!P0 LEA R2, R3, R2, 0x18 ;  /* 0x0000000203028211 */ /* 0x001fca00078ec0ff */
[----:B------:R0:W-:Y:S01]  /*13260*/  @!P0 STS.128 [R2+0x308d0], R24 ;  /* 0x0308d01802008388 */ /* 0x0001e20000000c00 */
[----:B------:R-:W-:Y:S06]  /*13270*/  BAR.ARV 0x5, 0x180 ;  /* 0x0146000000007b1d */ /* 0x000fec0000002000 */
.L_x_4596:
        /* <DEDUP_REMOVED lines=30> */
.L_x_4677:
        /* <DEDUP_REMOVED lines=36> */
[----:B------:R-:W2:Y:S04]  /*136a0*/  LDG.E R0, desc[UR36][R2.64] ;  /* 0x0000002402007981 */ /* 0x000ea8000c1e1900 */
[----:B------:R-:W2:Y:S02]  /*136b0*/  LDG.E R29, desc[UR36][R2.64+0x4] ;  /* 0x00000424021d7981 */ /* 0x000ea4000c1e1900 */
[----:B--2---:R-:W-:-:S07]  /*136c0*/  IMAD.IADD R29, R29, 0x1, -R0 ;  /* 0x000000011d1d7824 */ /* 0x004fce00078e0a00 */
.L_x_4605:
        /* <DEDUP_REMOVED lines=8> */
.L_x_4606:
        /* <DEDUP_REMOVED lines=9> */
.L_x_4607:
[----:B------:R-:W1:Y:S01]  /*137e0*/  LDC R0, c[0x0][0x448] ;  /* 0x00011200ff007b82 */ /* 0x000e620000000800 */
[----:B------:R-:W-:Y:S01]  /*137f0*/  IMAD.SHL.U32 R25, R25, 0x80, RZ ;  /* 0x0000008019197824 */ /* 0x000fe200078e00ff */
[----:B------:R-:W-:Y:S01]  /*13800*/  LOP3.LUT R16, R16, 0xffffffbf, RZ, 0xc0, !PT ;  /* 0xffffffbf10107812 */ /* 0x000fe200078ec0ff */
[----:B-----5:R-:W-:-:S05]  /*13810*/  IMAD.IADD R37, R37, 0x1, -R19 ;  /* 0x0000000125257824 */ /* 0x020fca00078e0a13 */
[----:B0-----:R-:W0:Y:S01]  /*13820*/  LDC.64 R2, c[0x0][0x9e0] ;  /* 0x00027800ff027b82 */ /* 0x001e220000000a00 */
[----:B-1----:R-:W-:Y:S01]  /*13830*/  ISETP.NE.AND P2, PT, R0, 0x1, PT ;  /* 0x000000010000780c */ /* 0x002fe20003f45270 */
[----:B------:R-:W-:Y:S01]  /*13840*/  VIADD R0, R25, 0x7f ;  /* 0x0000007f19007836 */ /* 0x000fe20000000000 */
[----:B0-----:R-:W-:-:S11]  /*13850*/  ISETP.GE.AND P1, PT, R3, 0x1, PT ;  /* 0x000000010300780c */ /* 0x001fd60003f26270 */
[----:B------:R-:W0:Y:S01]  /*13860*/  @P2 LDC R5, c[0x0][0x44c] ;  /* 0x00011300ff052b82 */ /* 0x000e220000000800 */
[----:B------:R-:W-:-:S07]  /*13870*/  @P2 LOP3.LUT R16, R16, 0x40, RZ, 0xfc, !PT ;  /* 0x0000004010102812 */ /* 0x000fce00078efcff */
[----:B------:R-:W1:Y:S01]  /*13880*/  @P2 LDC R7, c[0x0][0x450] ;  /* 0x00011400ff072b82 */ /* 0x000e620000000800 */
[----:B0-----:R-:W-:Y:S01]  /*13890*/  @P2 IMAD.HI.U32 R4, R0, R5, RZ ;  /* 0x0000000500042227 */ /* 0x001fe200078e00ff */
[----:B------:R-:W-:-:S04]  /*138a0*/  IADD3 R5, R37, 0x1, -R29 ;  /* 0x0000000125057810 */ /* 0x000fc80007ffe81d */
[----:B-1----:R-:W-:-:S05]  /*138b0*/  @P2 SHF.R.U32.HI R0, RZ, R7, R4 ;  /* 0x00000007ff002219 */ /* 0x002fca0000011604 */
[----:B------:R-:W-:-:S04]  /*138c0*/  IMAD.IADD R7, R5, 0x1, R0 ;  /* 0x0000000105077824 */ /* 0x000fc800078e0200 */
        /* <DEDUP_REMOVED lines=13> */
.L_x_4610:
[----:B------:R-:W-:-:S13]  /*139a0*/  ISETP.NE.AND P0, PT, R3, 0x1, PT ;  /* 0x000000010300780c */ /* 0x000fda0003f05270 */
[----:B------:R-:W0:Y:S02]  /*139b0*/  @P0 LDC.64 R4, c[0x0][0x9e8] ;  /* 0x00027a00ff040b82 */ /* 0x000e240000000a00 */
[----:B0-----:R-:W-:-:S05]  /*139c0*/  @P0 IMAD.HI.U32 R4, R0, R4, RZ ;  /* 0x0000000400040227 */ /* 0x001fca00078e00ff */
[----:B------:R-:W-:-:S07]  /*139d0*/  @P0 SHF.R.U32.HI R0, RZ, R5, R4 ;  /* 0x00000005ff000219 */ /* 0x000fce0000011604 */
.L_x_4611:
[----:B------:R-:W-:Y:S05]  /*139e0*/  BSYNC B0 ;  /* 0x0000000000007941 */ /* 0x000fea0003800000 */
.L_x_4609:
[----:B------:R-:W-:-:S05]  /*139f0*/  IMAD R5, R0, R3, R3 ;  /* 0x0000000300057224 */ /* 0x000fca00078e0203 */
[----:B------:R-:W-:-:S07]  /*13a00*/  VIMNMX R2, R2, R5, PT ;  /* 0x0000000502027248 */ /* 0x000fce0003fe0100 */
.L_x_4608:
[----:B------:R-:W0:Y:S01]  /*13a10*/  @P2 LDC R0, c[0x0][0x44c] ;  /* 0x00011300ff002b82 */ /* 0x000e220000000800 */
[----:B------:R-:W-:Y:S01]  /*13a20*/  VIADD R2, R2, 0x5f ;  /* 0x0000005f02027836 */ /* 0x000fe20000000000 */
[----:B------:R-:W-:Y:S01]  /*13a30*/  ULDC UR4, c[0x0][0x9dc] ;  /* 0x0002770000047ab9 */ /* 0x000fe20000000800 */
[----:B------:R-:W-:Y:S02]  /*13a40*/  IMAD.MOV.U32 R4, RZ, RZ, R25 ;  /* 0x000000ffff047224 */ /* 0x000fe400078e0019 */
[----:B------:R-:W-:-:S03]  /*13a50*/  IMAD.HI R2, R2, 0x2aaaaaab, RZ ;  /* 0x2aaaaaab02027827 */ /* 0x000fc600078e02ff */
[----:B------:R-:W1:Y:S01]  /*13a60*/  @P2 LDC R5, c[0x0][0x450] ;  /* 0x00011400ff052b82 */ /* 0x000e620000000800 */
[----:B0-----:R-:W-:-:S05]  /*13a70*/  @P2 IMAD.HI.U32 R0, R25, R0, RZ ;  /* 0x0000000019002227 */ /* 0x001fca00078e00ff */
[----:B-1----:R-:W-:Y:S01]  /*13a80*/  @P2 SHF.R.U32.HI R4, RZ, R5, R0 ;  /* 0x00000005ff042219 */ /* 0x002fe20000011600 */
[----:B------:R-:W-:Y:S01]  /*13a90*/  VIADD R0, R37, 0x5f ;  /* 0x0000005f25007836 */ /* 0x000fe20000000000 */
[----:B------:R-:W-:Y:S02]  /*13aa0*/  SHF.R.U32.HI R5, RZ, 0x1f, R2 ;  /* 0x0000001fff057819 */ /* 0x000fe40000011602 */
[----:B------:R-:W-:Y:S01]  /*13ab0*/  IADD3 R4, R4, R37, -R29 ;  /* 0x0000002504047210 */ /* 0x000fe20007ffe81d */
[----:B------:R-:W-:Y:S01]  /*13ac0*/  IMAD.HI R0, R0, 0x2aaaaaab, RZ ;  /* 0x2aaaaaab00007827 */ /* 0x000fe200078e02ff */
[----:B------:R-:W-:-:S03]  /*13ad0*/  LEA.HI.SX32 R7, R2, R5, 0x1c ;  /* 0x0000000502077211 */ /* 0x000fc600078fe2ff */
[----:B------:R-:W-:Y:S01]  /*13ae0*/  VIADD R2, R4, -UR4 ;  /* 0x8000000404027c36 */ /* 0x000fe20008000000 */
[----:B------:R-:W-:-:S04]  /*13af0*/  SHF.R.U32.HI R5, RZ, 0x1f, R0 ;  /* 0x0000001fff057819 */ /* 0x000fc80000011600 */
[----:B------:R-:W-:-:S04]  /*13b00*/  LEA.HI.SX32 R0, R0, R5, 0x1c ;  /* 0x0000000500007211 */ /* 0x000fc800078fe2ff */
        /* <DEDUP_REMOVED lines=13> */
.L_x_4614:
[----:B------:R-:W-:-:S13]  /*13be0*/  ISETP.NE.AND P0, PT, R3, 0x1, PT ;  /* 0x000000010300780c */ /* 0x000fda0003f05270 */
[----:B------:R-:W0:Y:S02]  /*13bf0*/  @P0 LDC.64 R4, c[0x0][0x9e8] ;  /* 0x00027a00ff040b82 */ /* 0x000e240000000a00 */
[----:B0-----:R-:W-:-:S05]  /*13c00*/  @P0 IMAD.HI.U32 R4, R6, R4, RZ ;  /* 0x0000000406040227 */ /* 0x001fca00078e00ff */
[----:B------:R-:W-:-:S07]  /*13c10*/  @P0 SHF.R.U32.HI R6, RZ, R5, R4 ;  /* 0x00000005ff060219 */ /* 0x000fce0000011604 */
.L_x_4615:
[----:B------:R-:W-:Y:S05]  /*13c20*/  BSYNC B0 ;  /* 0x0000000000007941 */ /* 0x000fea0003800000 */
.L_x_4613:
[----:B------:R-:W-:-:S05]  /*13c30*/  IMAD R3, R6, R3, RZ ;  /* 0x0000000306037224 */ /* 0x000fca00078e02ff */
[----:B------:R-:W-:-:S07]  /*13c40*/  VIMNMX R2, R2, R3, !PT ;  /* 0x0000000302027248 */ /* 0x000fce0007fe0100 */
.L_x_4612:
[----:B------:R-:W-:Y:S01]  /*13c50*/  IMAD.HI R2, R2, 0x2aaaaaab, RZ ;  /* 0x2aaaaaab02027827 */ /* 0x000fe200078e02ff */
[----:B------:R-:W-:Y:S04]  /*13c60*/  BSSY B0, `(.L_x_4616) ;  /* 0x0000029000007945 */ /* 0x000fe80003800000 */
[----:B------:R-:W-:-:S04]  /*13c70*/  SHF.R.U32.HI R3, RZ, 0x1f, R2 ;  /* 0x0000001fff037819 */ /* 0x000fc80000011602 */
[----:B------:R-:W-:Y:S02]  /*13c80*/  LEA.HI.SX32 R3, R2, R3, 0x1c ;  /* 0x0000000302037211 */ /* 0x000fe400078fe2ff */
[----:B------:R-:W-:Y:S02]  /*13c90*/  LOP3.LUT R2, R26, 0xff000000, RZ, 0xc0, !PT ;  /* 0xff0000001a027812 */ /* 0x000fe400078ec0ff */
        /* <DEDUP_REMOVED lines=12> */
[-C--:B0-----:R-:W-:Y:S02]  /*13d60*/  IABS R6, R7.reuse ;  /* 0x0000000700067213 */ /* 0x081fe40000000000 */
[----:B------:R-:W-:Y:S02]  /*13d70*/  IABS R10, R7 ;  /* 0x00000007000a7213 */ /* 0x000fe40000000000 */
[----:B------:R-:W0:Y:S08]  /*13d80*/  I2F.RP R8, R6 ;  /* 0x0000000600087306 */ /* 0x000e300000209400 */
        /* <DEDUP_REMOVED lines=22> */
.L_x_4617:
[----:B------:R-:W-:Y:S05]  /*13ef0*/  BSYNC B0 ;  /* 0x0000000000007941 */ /* 0x000fea0003800000 */
.L_x_4616:
[-C--:B------:R-:W-:Y:S01]  /*13f00*/  IMAD R2, R4, R3.reuse, R5 ;  /* 0x0000000304027224 */ /* 0x080fe200078e0205 */
        /* <DEDUP_REMOVED lines=23> */
.L_x_4619:
        /* <DEDUP_REMOVED lines=20> */
.L_x_4622:
[----:B------:R-:W-:Y:S05]  /*141c0*/  BSYNC B6 ;  /* 0x0000000000067941 */ /* 0x000fea0003800000 */
.L_x_4621:
        /* <DEDUP_REMOVED lines=20> */
.L_x_4625:
        /* <DEDUP_REMOVED lines=15> */
.L_x_4624:
[----:B------:R-:W-:Y:S05]  /*14400*/  BSYNC B6 ;  /* 0x0000000000067941 */ /* 0x000fea0003800000 */
.L_x_4623:
[----:B------:R-:W-:Y:S01]  /*14410*/  ULDC.64 UR4, c[0x0][0x9f8] ;  /* 0x00027e0000047ab9 */ /* 0x000fe20000000a00 */
[----:B------:R-:W-:Y:S01]  /*14420*/  IMAD.MOV.U32 R30, RZ, RZ, R27 ;  /* 0x000000ffff1e7224 */ /* 0x000fe200078e001b */
[----:B------:R-:W-:Y:S01]  /*14430*/  ISETP.NE.U32.AND P0, PT, RZ, UR4, PT ;  /* 0x00000004ff007c0c */ /* 0x000fe2000bf05070 */
[----:B------:R-:W0:Y:S01]  /*14440*/  S2R R18, SR_TID.X ;  /* 0x0000000000127919 */ /* 0x000e220000002100 */
[----:B------:R-:W1:Y:S01]  /*14450*/  LDC R8, c[0x0][0x430] ;  /* 0x00010c00ff087b82 */ /* 0x000e620000000800 */
[----:B------:R-:W-:Y:S01]  /*14460*/  VIADD R22, R22, 0xffffffff ;  /* 0xffffffff16167836 */ /* 0x000fe20000000000 */
[----:B------:R-:W-:Y:S01]  /*14470*/  ISETP.NE.AND.EX P0, PT, RZ, UR5, PT, P0 ;  /* 0x00000005ff007c0c */ /* 0x000fe2000bf05300 */
[----:B------:R-:W-:-:S12]  /*14480*/  ULDC UR4, c[0x0][0x2f4] ;  /* 0x0000bd0000047ab9 */ /* 0x000fd80000000800 */
[----:B------:R-:W2:Y:S02]  /*14490*/  @P0 LDC.64 R2, c[0x0][0x9f8] ;  /* 0x00027e00ff020b82 */ /* 0x000ea40000000a00 */
[----:B--2---:R-:W-:-:S05]  /*144a0*/  @P0 IMAD.WIDE R2, R27, 0x4, R2 ;  /* 0x000000041b020825 */ /* 0x004fca00078e0202 */
[----:B------:R2:W3:Y:S01]  /*144b0*/  @P0 LDG.E R30, desc[UR36][R2.64] ;  /* 0x00000024021e0981 */ /* 0x0004e2000c1e1900 */
[----:B0-----:R-:W-:Y:S02]  /*144c0*/  LOP3.LUT R18, R18, 0x7f, RZ, 0xc0, !PT ;  /* 0x0000007f12127812 */ /* 0x001fe400078ec0ff */
[----:B-1----:R-:W-:Y:S02]  /*144d0*/  ISETP.NE.AND P1, PT, R8, 0x1, PT ;  /* 0x000000010800780c */ /* 0x002fe40003f25270 */
[----:B------:R-:W-:Y:S02]  /*144e0*/  SHF.R.U32.HI R20, RZ, 0x3, R18 ;  /* 0x00000003ff147819 */ /* 0x000fe40000011612 */
[----:B------:R-:W0:Y:S01]  /*144f0*/  S2R R18, SR_TID.X ;  /* 0x0000000000127919 */ /* 0x000e220000002100 */
[----:B------:R-:W-:-:S08]  /*14500*/  LOP3.LUT R16, R16, 0xffffffdf, RZ, 0xc0, !PT ;  /* 0xffffffdf10107812 */ /* 0x000fd000078ec0ff */
[----:B------:R-:W1:Y:S01]  /*14510*/  @P1 LDC R0, c[0x0][0x434] ;  /* 0x00010d00ff001b82 */ /* 0x000e620000000800 */
[----:B------:R-:W-:Y:S02]  /*14520*/  ISETP.GE.AND P2, PT, R31, UR4, PT ;  /* 0x000000041f007c0c */ /* 0x000fe4000bf46270 */
[----:B------:R-:W-:-:S05]  /*14530*/  @P1 LOP3.LUT R16, R16, 0x20, RZ, 0xfc, !PT ;  /* 0x0000002010101812 */ /* 0x000fca00078efcff */
[----:B------:R-:W4:Y:S01]  /*14540*/  @P1 LDC R5, c[0x0][0x438] ;  /* 0x00010e00ff051b82 */ /* 0x000f220000000800 */
[----:B0-----:R-:W-:-:S05]  /*14550*/  IMAD.SHL.U32 R18, R18, 0x10, RZ ;  /* 0x0000001012127824 */ /* 0x001fca00078e00ff */
[----:B------:R-:W-:-:S05]  /*14560*/  LOP3.LUT R18, R20, 0x70, R18, 0xf8, !PT ;  /* 0x0000007014127812 */ /* 0x000fca00078ef812 */
[----:B------:R-:W-:-:S04]  /*14570*/  IMAD R4, R22, 0x60, R18 ;  /* 0x0000006016047824 */ /* 0x000fc800078e0212 */
[C---:B------:R-:W-:Y:S01]  /*14580*/  IMAD.IADD R7, R4.reuse, 0x1, R19 ;  /* 0x0000000104077824 */ /* 0x040fe200078e0213 */
[----:B------:R-:W-:-:S03]  /*14590*/  ISETP.GE.AND P0, PT, R4, R37, PT ;  /* 0x000000250400720c */ /* 0x000fc60003f06270 */
[----:B-1----:R-:W-:Y:S01]  /*145a0*/  @P1 IMAD.HI.U32 R0, R7, R0, RZ ;  /* 0x0000000007001227 */ /* 0x002fe200078e00ff */
[----:B------:R-:W-:-:S03]  /*145b0*/  ISETP.GT.U32.OR P0, PT, R18, 0x5f, P0 ;  /* 0x0000005f1200780c */ /* 0x000fc60000704470 */
[----:B------:R-:W-:Y:S01]  /*145c0*/  IMAD.MOV.U32 R6, RZ, RZ, R7 ;  /* 0x000000ffff067224 */ /* 0x000fe200078e0007 */
[----:B----4-:R-:W-:-:S05]  /*145d0*/  @P1 SHF.R.U32.HI R6, RZ, R5, R0 ;  /* 0x00000005ff061219 */ /* 0x010fca0000011600 */
[----:B------:R-:W-:-:S04]  /*145e0*/  IMAD.MOV R0, RZ, RZ, -R6 ;  /* 0x000000ffff007224 */ /* 0x000fc800078e0a06 */
[----:B--2---:R-:W0:Y:S01]  /*145f0*/  @!P0 LDC.64 R2, c[0x0][0x428] ;  /* 0x00010a00ff028b82 */ /* 0x004e220000000a00 */
[----:B------:R-:W-:Y:S01]  /*14600*/  IMAD R0, R8, R0, R7 ;  /* 0x0000000008007224 */ /* 0x000fe200078e0207 */
[----:B------:R-:W-:-:S06]  /*14610*/  @!P0 SHF.R.S32.HI R7, RZ, 0x1f, R6 ;  /* 0x0000001fff078819 */ /* 0x000fcc0000011406 */
[----:B------:R-:W1:Y:S01]  /*14620*/  @!P0 LDC.64 R4, c[0x0][0x418] ;  /* 0x00010600ff048b82 */ /* 0x000e620000000a00 */
[----:B------:R-:W-:-:S04]  /*14630*/  LOP3.LUT R16, R16, 0xfffffffb, RZ, 0xc0, !PT ;  /* 0xfffffffb10107812 */ /* 0x000fc800078ec0ff */
[----:B------:R-:W-:-:S04]  /*14640*/  @P2 LOP3.LUT R16, R16, 0x4, RZ, 0xfc, !PT ;  /* 0x0000000410102812 */ /* 0x000fc800078efcff */
[----:B------:R-:W-:Y:S01]  /*14650*/  LOP3.LUT R16, R16, 0xfffffffd, RZ, 0xc0, !PT ;  /* 0xfffffffd10107812 */ /* 0x000fe200078ec0ff */
[----:B------:R-:W-:Y:S01]  /*14660*/  UMOV UR5, 0xffffffff ;  /* 0xffffffff00057882 */ /* 0x000fe20000000000 */
[----:B------:R-:W-:Y:S02]  /*14670*/  LOP3.LUT R26, R26, 0xffff, RZ, 0xc0, !PT ;  /* 0x0000ffff1a1a7812 */ /* 0x000fe400078ec0ff */
[----:B---3--:R-:W-:Y:S01]  /*14680*/  SHF.R.S32.HI R8, RZ, 0x1f, R30 ;  /* 0x0000001fff087819 */ /* 0x008fe2000001141e */
[----:B0-----:R-:W-:-:S04]  /*14690*/  @!P0 IMAD.WIDE.U32 R6, R30, R2, R6 ;  /* 0x000000021e068225 */ /* 0x001fc800078e0006 */
[----:B------:R-:W-:Y:S01]  /*146a0*/  @!P0 IMAD R2, R8, R2, RZ ;  /* 0x0000000208028224 */ /* 0x000fe200078e02ff */
[----:B------:R0:W-:Y:S03]  /*146b0*/  STL [R1+0x8], R8 ;  /* 0x0000080801007387 */ /* 0x0001e60000100800 */
[----:B------:R-:W-:Y:S01]  /*146c0*/  @!P0 IMAD R3, R30, R3, R2 ;  /* 0x000000031e038224 */ /* 0x000fe200078e0202 */
[----:B-1----:R-:W-:Y:S01]  /*146d0*/  @!P0 LEA R2, P1, R6, R4, 0x2 ;  /* 0x0000000406028211 */ /* 0x002fe200078210ff */
[----:B------:R-:W-:Y:S02]  /*146e0*/  IMAD.MOV.U32 R4, RZ, RZ, RZ ;  /* 0x000000ffff047224 */ /* 0x000fe400078e00ff */
[----:B------:R-:W-:-:S05]  /*146f0*/  @!P0 IMAD.IADD R3, R7, 0x1, R3 ;  /* 0x0000000107038824 */ /* 0x000fca00078e0203 */
[----:B------:R-:W-:Y:S02]  /*14700*/  @!P0 LEA.HI.X R3, R6, R5, R3, 0x2, P1 ;  /* 0x0000000506038211 */ /* 0x000fe400008f1403 */
[----:B------:R-:W-:-:S03]  /*14710*/  ISETP.GE.AND P1, PT, R33, UR4, PT ;  /* 0x0000000421007c0c */ /* 0x000fc6000bf26270 */
[----:B------:R1:W5:Y:S01]  /*14720*/  @!P0 LDG.E R4, desc[UR36][R2.64] ;  /* 0x0000002402048981 */ /* 0x000362000c1e1900 */
[----:B------:R-:W-:-:S09]  /*14730*/  ISETP.GE.AND P0, PT, R32, UR4, PT ;  /* 0x0000000420007c0c */ /* 0x000fd2000bf06270 */
[----:B------:R-:W-:Y:S01]  /*14740*/  @P1 LOP3.LUT R16, R16, 0x2, RZ, 0xfc, !PT ;  /* 0x0000000210101812 */ /* 0x000fe200078efcff */
[----:B-1----:R-:W-:-:S03]  /*14750*/  IMAD.U32 R2, RZ, RZ, UR38 ;  /* 0x00000026ff027e24 */ /* 0x002fc6000f8e00ff */
[----:B------:R-:W-:-:S04]  /*14760*/  LOP3.LUT R16, R16, 0xfffffffe, RZ, 0xc0, !PT ;  /* 0xfffffffe10107812 */ /* 0x000fc800078ec0ff */
[----:B------:R-:W-:Y:S01]  /*14770*/  @P0 LOP3.LUT R16, R16, 0x1, RZ, 0xfc, !PT ;  /* 0x0000000110100812 */ /* 0x000fe200078efcff */
[----:B0-----:R-:W-:Y:S06]  /*14780*/  BRA.DIV UR5, `(.L_x_4626) ;  /* 0x0000004605407947 */ /* 0x001fec000b800000 */
.L_x_4694:
        /* <DEDUP_REMOVED lines=8> */
.L_x_4627:
        /* <DEDUP_REMOVED lines=23> */
.L_x_4695:
[----:B------:R-:W-:Y:S05]  /*14980*/  BSYNC B0 ;  /* 0x0000000000007941 */ /* 0x000fea0003800000 */
.L_x_4628:
[----:B------:R-:W1:Y:S01]  /*14990*/  S2R R8, SR_TID.X ;  /* 0x0000000000087919 */ /* 0x000e620000002100 */
[----:B------:R-:W-:Y:S01]  /*149a0*/  ULDC.64 UR4, c[0x0][0x300] ;  /* 0x0000c00000047ab9 */ /* 0x000fe20000000a00 */
[----:B------:R-:W-:Y:S01]  /*149b0*/  ULDC.64 UR6, c[0x0][0x2e8] ;  /* 0x0000ba0000067ab9 */ /* 0x000fe20000000a00 */
[----:B------:R-:W-:Y:S01]  /*149c0*/  IMAD R5, R5, UR4, RZ ;  /* 0x0000000405057c24 */ /* 0x000fe2000f8e02ff */
[----:B------:R-:W-:Y:S01]  /*149d0*/  LOP3.LUT P4, RZ, R16, 0x4, RZ, 0xc0, !PT ;  /* 0x0000000410ff7812 */ /* 0x000fe2000788c0ff */
[----:B0-----:R-:W-:Y:S01]  /*149e0*/  IMAD.WIDE.U32 R2, R0, UR4, RZ ;  /* 0x0000000400027c25 */ /* 0x001fe2000f8e00ff */
[C---:B------:R-:W-:Y:S02]  /*149f0*/  LOP3.LUT P3, RZ, R16.reuse, 0x2, RZ, 0xc0, !PT ;  /* 0x0000000210ff7812 */ /* 0x040fe4000786c0ff */
[----:B------:R-:W-:Y:S01]  /*14a00*/  LOP3.LUT P2, RZ, R16, 0x1, RZ, 0xc0, !PT ;  /* 0x0000000110ff7812 */ /* 0x000fe2000784c0ff */
[----:B------:R-:W-:Y:S01]  /*14a10*/  IMAD R5, R0, UR5, R5 ;  /* 0x0000000500057c24 */ /* 0x000fe2000f8e0205 */
[----:B------:R-:W-:-:S02]  /*14a20*/  ULDC.64 UR4, c[0x0][0x310] ;  /* 0x0000c40000047ab9 */ /* 0x000fc40000000a00 */
[----:B------:R-:W-:Y:S02]  /*14a30*/  IMAD R0, R6, UR4, RZ ;  /* 0x0000000406007c24 */ /* 0x000fe4000f8e02ff */
[----:B------:R-:W-:Y:S02]  /*14a40*/  IMAD.IADD R3, R3, 0x1, R5 ;  /* 0x0000000103037824 */ /* 0x000fe400078e0205 */
        /* <DEDUP_REMOVED lines=8> */
[----:B------:R-:W-:Y:S01]  /*14ad0*/  LEA R4, P0, R2, UR6, 0x1 ;  /* 0x0000000602047c11 */ /* 0x000fe2000f8008ff */
[----:B------:R-:W-:Y:S01]  /*14ae0*/  IMAD R5, R23, 0x4800, R34 ;  /* 0x0000480017057824 */ /* 0x000fe200078e0222 */
[----:B-1----:R-:W-:Y:S02]  /*14af0*/  LOP3.LUT R8, R8, 0x7f, RZ, 0xc0, !PT ;  /* 0x0000007f08087812 */ /* 0x002fe400078ec0ff */
[----:B------:R-:W-:Y:S02]  /*14b00*/  LEA.HI.X R0, R2, UR7, R0, 0x1, P0 ;  /* 0x0000000702007c11 */ /* 0x000fe400080f0c00 */
[----:B------:R-:W-:-:S05]  /*14b10*/  SHF.R.U32.HI R8, RZ, 0x3, R8 ;  /* 0x00000003ff087819 */ /* 0x000fca0000011608 */
        /* <DEDUP_REMOVED lines=65> */
.L_x_4709:
        /* <DEDUP_REMOVED lines=12> */
.L_x_4631:
        /* <DEDUP_REMOVED lines=10> */
.L_x_4632:
[----:B------:R2:W-:Y:S02]  /*15090*/  SYNCS.ARRIVE.TRANS64.A1T0 RZ, [R7+URZ+0x30830], RZ ;  /* 0x030830ff07ff79a7 */ /* 0x0005e4000810003f */
[----:B------:R-:W-:Y:S05]  /*150a0*/  WARPSYNC.ALL ;  /* 0x0000000000007948 */ /* 0x000fea0003800000 */
[----:B------:R-:W-:Y:S01]  /*150b0*/  ULDC.64 UR4, c[0x0][0x298] ;  /* 0x0000a60000047ab9 */ /* 0x000fe20000000a00 */
[----:B-1----:R-:W-:Y:S01]  /*150c0*/  VIADD R2, R17, 0x12400 ;  /* 0x0001240011027836 */ /* 0x002fe20000000000 */
[----:B------:R-:W-:Y:S01]  /*150d0*/  SHF.R.S32.HI R0, RZ, 0x1f, R35 ;  /* 0x0000001fff007819 */ /* 0x000fe20000011423 */
[----:B0-----:R-:W-:Y:S01]  /*150e0*/  IMAD.WIDE.U32 R4, R35, UR4, RZ ;  /* 0x0000000423047c25 */ /* 0x001fe2000f8e00ff */
        /* <DEDUP_REMOVED lines=12> */
[----:B0-----:R-:W-:Y:S02]  /*151b0*/  IMAD.U32 R4, RZ, RZ, UR6 ;  /* 0x00000006ff047e24 */ /* 0x001fe4000f8e00ff */
[----:B------:R-:W0:Y:S01]  /*151c0*/  LDC.64 R2, c[0x4][R2] ;  /* 0x0100000002027b82 */ /* 0x000e220000000a00 */
[----:B------:R-:W-:Y:S02]  /*151d0*/  IMAD.U32 R5, RZ, RZ, UR7 ;  /* 0x00000007ff057e24 */ /* 0x000fe4000f8e00ff */
[----:B------:R-:W-:Y:S02]  /*151e0*/  IMAD.U32 R6, RZ, RZ, UR8 ;  /* 0x00000008ff067e24 */ /* 0x000fe4000f8e00ff */
[----:B--2---:R-:W-:-:S02]  /*151f0*/  IMAD.U32 R7, RZ, RZ, UR9 ;  /* 0x00000009ff077e24 */ /* 0x004fc4000f8e00ff */
[----:B------:R-:W-:Y:S02]  /*15200*/  IMAD.U32 R10, RZ, RZ, UR4 ;  /* 0x00000004ff0a7e24 */ /* 0x000fe4000f8e00ff */
[----:B------:R-:W-:Y:S02]  /*15210*/  IMAD.U32 R11, RZ, RZ, UR5 ;  /* 0x00000005ff0b7e24 */ /* 0x000fe4000f8e00ff */
[----:B------:R-:W-:Y:S02]  /*15220*/  IMAD.MOV.U32 R8, RZ, RZ, 0x70 ;  /* 0x00000070ff087424 */ /* 0x000fe400078e00ff */
[----:B------:R-:W-:Y:S02]  /*15230*/  IMAD.MOV.U32 R12, RZ, RZ, 0x1 ;  /* 0x00000001ff0c7424 */ /* 0x000fe400078e00ff */
[----:B------:R-:W-:-:S07]  /*15240*/  IMAD.MOV.U32 R13, RZ, RZ, RZ ;  /* 0x000000ffff0d7224 */ /* 0x000fce00078e00ff */
[----:B------:R-:W-:-:S07]  /*15250*/  LEPC R20, `(.L_x_4634) ;  /* 0x000000001014794e */ /* 0x000fce0000000000 */
[----:B0-----:R-:W-:Y:S05]  /*15260*/  CALL.ABS.NOINC R2 ;  /* 0x0000000002007343 */ /* 0x001fea0003c00000 */
.L_x_4634:
[----:B------:R-:W-:Y:S05]  /*15270*/  BSYNC B6 ;  /* 0x0000000000067941 */ /* 0x000fea0003800000 */
.L_x_4633:
[----:B------:R-:W3:Y:S01]  /*15280*/  LDL.LU.64 R20, [R1+0x10] ;  /* 0x0000100001147983 */ /* 0x000ee20000300a00 */
[----:B------:R-:W1:Y:S01]  /*15290*/  LDC R0, c[0x0][0x448] ;  /* 0x00011200ff007b82 */ /* 0x000e620000000800 */
[----:B------:R-:W-:Y:S01]  /*152a0*/  LOP3.LUT P6, RZ, R16, 0x80, RZ, 0xc0, !PT ;  /* 0x0000008010ff7812 */ /* 0x000fe200078cc0ff */
[----:B------:R-:W-:Y:S01]  /*152b0*/  ULDC.64 UR4, c[0x0][0x2d8] ;  /* 0x0000b60000047ab9 */ /* 0x000fe20000000a00 */
[----:B------:R-:W4:Y:S01]  /*152c0*/  S2R R2, SR_TID.X ;  /* 0x0000000000027919 */ /* 0x000f220000002100 */
[----:B0-----:R-:W-:-:S04]  /*152d0*/  SHF.R.S32.HI R5, RZ, 0x1f, R27 ;  /* 0x0000001fff057819 */ /* 0x001fc8000001141b */
[----:B------:R-:W-:Y:S02]  /*152e0*/  SEL R6, R5, RZ, !P6 ;  /* 0x000000ff05067207 */ /* 0x000fe40007000000 */
[----:B------:R-:W-:Y:S02]  /*152f0*/  SEL R5, R27, RZ, !P6 ;  /* 0x000000ff1b057207 */ /* 0x000fe40007000000 */
[----:B-1----:R-:W-:Y:S02]  /*15300*/  ISETP.NE.AND P5, PT, R0, 0x1, PT ;  /* 0x000000010000780c */ /* 0x002fe40003fa5270 */
[----:B------:R-:W0:Y:S01]  /*15310*/  S2R R0, SR_TID.X ;  /* 0x0000000000007919 */ /* 0x000e220000002100 */
[----:B----4-:R-:W-:-:S10]  /*15320*/  LOP3.LUT R2, R2, 0x7f, RZ, 0xc0, !PT ;  /* 0x0000007f02027812 */ /* 0x010fd400078ec0ff */
[----:B------:R-:W1:Y:S01]  /*15330*/  @P5 LDC R3, c[0x0][0x44c] ;  /* 0x00011300ff035b82 */ /* 0x000e620000000800 */
[----:B------:R-:W-:Y:S01]  /*15340*/  SHF.R.U32.HI R2, RZ, 0x3, R2 ;  /* 0x00000003ff027819 */ /* 0x000fe20000011602 */
[----:B0-----:R-:W-:-:S05]  /*15350*/  IMAD.SHL.U32 R0, R0, 0x10, RZ ;  /* 0x0000001000007824 */ /* 0x001fca00078e00ff */
[----:B------:R-:W-:Y:S02]  /*15360*/  LOP3.LUT R0, R2, 0x70, R0, 0xf8, !PT ;  /* 0x0000007002007812 */ /* 0x000fe400078ef800 */
[----:B------:R-:W0:Y:S03]  /*15370*/  @P5 LDC R2, c[0x0][0x450] ;  /* 0x00011400ff025b82 */ /* 0x000e260000000800 */
[----:B------:R-:W-:-:S04]  /*15380*/  IMAD.IADD R0, R0, 0x1, R25 ;  /* 0x0000000100007824 */ /* 0x000fc800078e0219 */
[----:B-1----:R-:W-:-:S04]  /*15390*/  @P5 IMAD.HI.U32 R3, R0, R3, RZ ;  /* 0x0000000300035227 */ /* 0x002fc800078e00ff */
[----:B------:R-:W-:Y:S01]  /*153a0*/  IMAD.MOV.U32 R4, RZ, RZ, R0 ;  /* 0x000000ffff047224 */ /* 0x000fe200078e0000 */
[----:B0-----:R-:W-:Y:S01]  /*153b0*/  @P5 SHF.R.U32.HI R4, RZ, R2, R3 ;  /* 0x00000002ff045219 */ /* 0x001fe20000011603 */
[----:B------:R-:W-:Y:S02]  /*153c0*/  IMAD.MOV.U32 R3, RZ, RZ, R35 ;  /* 0x000000ffff037224 */ /* 0x000fe400078e0023 */
[----:B---3--:R-:W-:Y:S02]  /*153d0*/  IMAD.MOV.U32 R2, RZ, RZ, R20 ;  /* 0x000000ffff027224 */ /* 0x008fe400078e0014 */
[----:B------:R-:W0:Y:S02]  /*153e0*/  S2R R20, SR_TID.X ;  /* 0x0000000000147919 */ /* 0x000e240000002100 */
[----:B------:R-:W-:-:S04]  /*153f0*/  IMAD.WIDE.U32 R2, R26, UR4, R2 ;  /* 0x000000041a027c25 */ /* 0x000fc8000f8e0002 */
[----:B------:R-:W-:Y:S01]  /*15400*/  IMAD R3, R26, UR5, R3 ;  /* 0x000000051a037c24 */ /* 0x000fe2000f8e0203 */
[----:B------:R-:W-:Y:S02]  /*15410*/  ULDC.64 UR4, c[0x0][0x2e0] ;  /* 0x0000b80000047ab9 */ /* 0x000fe40000000a00 */
[----:B------:R-:W-:Y:S02]  /*15420*/  IMAD R6, R6, UR4, RZ ;  /* 0x0000000406067c24 */ /* 0x000fe4000f8e02ff */
[----:B------:R-:W-:-:S04]  /*15430*/  IMAD.WIDE.U32 R2, R5, UR4, R2 ;  /* 0x0000000405027c25 */ /* 0x000fc8000f8e0002 */
[----:B------:R-:W-:Y:S01]  /*15440*/  IMAD R5, R5, UR5, R6 ;  /* 0x0000000505057c24 */ /* 0x000fe2000f8e0206 */
[----:B------:R-:W-:Y:S01]  /*15450*/  ULDC.64 UR4, c[0x0][0x2d0] ;  /* 0x0000b40000047ab9 */ /* 0x000fe20000000a00 */
[----:B------:R-:W-:Y:S02]  /*15460*/  IMAD.MOV R6, RZ, RZ, -R4 ;  /* 0x000000ffff067224 */ /* 0x000fe400078e0a04 */
[----:B------:R-:W-:Y:S02]  /*15470*/  IMAD.IADD R3, R3, 0x1, R5 ;  /* 0x0000000103037824 */ /* 0x000fe400078e0205 */
[----:B------:R-:W1:Y:S01]  /*15480*/  LDC R5, c[0x0][0x448] ;  /* 0x00011200ff057b82 */ /* 0x000e620000000800 */
[----:B------:R-:W-:Y:S01]  /*15490*/  IMAD.WIDE.U32 R2, R4, UR4, R2 ;  /* 0x0000000404027c25 */ /* 0x000fe2000f8e0002 */
[----:B0-----:R-:W-:-:S04]  /*154a0*/  LOP3.LUT R20, R20, 0x7f, RZ, 0xc0, !PT ;  /* 0x0000007f14147812 */ /* 0x001fc800078ec0ff */
[----:B------:R-:W-:Y:S01]  /*154b0*/  SHF.R.U32.HI R8, RZ, 0x3, R20 ;  /* 0x00000003ff087819 */ /* 0x000fe20000011614 */
[----:B-1----:R-:W-:Y:S01]  /*154c0*/  IMAD R0, R5, R6, R0 ;  /* 0x0000000605007224 */ /* 0x002fe200078e0200 */
[----:B------:R-:W-:-:S05]  /*154d0*/  SHF.R.S32.HI R6, RZ, 0x1f, R4 ;  /* 0x0000001fff067819 */ /* 0x000fca0000011404 */
[----:B--2---:R-:W-:-:S04]  /*154e0*/  IMAD R7, R6, UR4, RZ ;  /* 0x0000000406077c24 */ /* 0x004fc8000f8e02ff */
        /* <DEDUP_REMOVED lines=96> */
.L_x_4726:
        /* <DEDUP_REMOVED lines=12> */
.L_x_4637:
[----:B------:R-:W-:Y:S05]  /*15bb0*/  BSYNC B0 ;  /* 0x0000000000007941 */ /* 0x000fea0003800000 */
.L_x_4636:
[----:B------:R-:W-:Y:S01]  /*15bc0*/  NOP ;  /* 0x0000000000007918 */ /* 0x000fe20000000000 */
[----:B------:R-:W-:-:S13]  /*15bd0*/  PLOP3.LUT P0, PT, PT, PT, PT, 0x80, 0x0 ;  /* 0x000000000000781c */ /* 0x000fda0003f0f070 */
.L_x_4638:
        /* <DEDUP_REMOVED lines=18> */
[----:B------:R-:W1:Y:S03]  /*15d00*/  SYNCS.PHASECHK.TRANS64.TRYWAIT P0, [R17+URZ+0x30820], R0 ;  /* 0x03082000110075a7 */ /* 0x000e66000800017f */
[----:B01----:R-:W-:Y:S05]  /*15d10*/  @!P0 BRA `(.L_x_4640) ;  /* 0x0000004000e88947 */ /* 0x003fea0003800000 */
.L_x_4727:
[----:B------:R-:W-:Y:S05]  /*15d20*/  BSYNC B0 ;  /* 0x0000000000007941 */ /* 0x000fea0003800000 */
.L_x_4639:
[----:B------:R-:W3:Y:S01]  /*15d30*/  LDL R2, [R1] ;  /* 0x0000000001027983 */ /* 0x000ee20000100800 */
[----:B------:R-:W-:Y:S01]  /*15d40*/  BSSY B0, `(.L_x_4641) ;  /* 0x0000104000007945 */ /* 0x000fe20003800000 */
[----:B---3--:R-:W-:-:S13]  /*15d50*/  ISETP.GE.AND P0, PT, R8, R2, PT ;  /* 0x000000020800720c */ /* 0x008fda0003f06270 */
[----:B------:R-:W-:Y:S05]  /*15d60*/  @!P0 BRA `(.L_x_4642) ;  /* 0x0000001000048947 */ /* 0x000fea0003800000 */
[----:B------:R-:W-:Y:S01]  /*15d70*/  ULDC UR4, c[0x0][0x2f4] ;  /* 0x0000bd0000047ab9 */ /* 0x000fe20000000800 */
[----:B------:R-:W-:Y:S01]  /*15d80*/  IMAD.MOV.U32 R10, RZ, RZ, R23 ;  /* 0x000000ffff0a7224 */ /* 0x000fe200078e0017 */
[----:B------:R-:W-:Y:S01]  /*15d90*/  ISETP.GE.AND P3, PT, R31, UR4, PT ;  /* 0x000000041f007c0c */ /* 0x000fe2000bf66270 */
[----:B------:R-:W-:Y:S01]  /*15da0*/  IMAD.MOV.U32 R20, RZ, RZ, R28 ;  /* 0x000000ffff147224 */ /* 0x000fe200078e001c */
[----:B------:R-:W-:Y:S01]  /*15db0*/  ISETP.GE.AND P2, PT, R33, UR4, PT ;  /* 0x0000000421007c0c */ /* 0x000fe2000bf46270 */
[----:B------:R-:W-:Y:S01]  /*15dc0*/  IMAD.MOV.U32 R29, RZ, RZ, R22 ;  /* 0x000000ffff1d7224 */ /* 0x000fe200078e0016 */
[----:B------:R-:W-:-:S13]  /*15dd0*/  ISETP.GE.AND P1, PT, R32, UR4, PT ;  /* 0x0000000420007c0c */ /* 0x000fda000bf26270 */
.L_x_4655:
[----:B------:R-:W3:Y:S04]  /*15de0*/  LDL R5, [R1+0x4] ;  /* 0x0000040001057983 */ /* 0x000ee80000100800 */
[----:B------:R-:W4:Y:S01]  /*15df0*/  LDL R12, [R1+0x8] ;  /* 0x00000800010c7983 */ /* 0x000f220000100800 */
[----:B0-----:R-:W0:Y:S01]  /*15e00*/  S2R R0, SR_TID.X ;  /* 0x0000000000007919 */ /* 0x001e220000002100 */
[----:B------:R-:W1:Y:S01]  /*15e10*/  S2R R4, SR_TID.X ;  /* 0x0000000000047919 */ /* 0x000e620000002100 */
[----:B0-----:R-:W-:-:S04]  /*15e20*/  LOP3.LUT R0, R0, 0x7f, RZ, 0xc0, !PT ;  /* 0x0000007f00007812 */ /* 0x001fc800078ec0ff */
[----:B------:R-:W-:Y:S02]  /*15e30*/  SHF.R.U32.HI R3, RZ, 0x3, R0 ;  /* 0x00000003ff037819 */ /* 0x000fe40000011600 */
[----:B------:R-:W0:Y:S01]  /*15e40*/  LDC R0, c[0x0][0x430] ;  /* 0x00010c00ff007b82 */ /* 0x000e220000000800 */
[----:B-1----:R-:W-:-:S05]  /*15e50*/  IMAD.SHL.U32 R4, R4, 0x10, RZ ;  /* 0x0000001004047824 */ /* 0x002fca00078e00ff */
        /* <DEDUP_REMOVED lines=8> */
[----:B------:R-:W3:Y:S01]  /*15ee0*/  @!P5 LDC.64 R4, c[0x0][0x418] ;  /* 0x00010600ff04db82 */ /* 0x000ee20000000a00 */
        /* <DEDUP_REMOVED lines=9> */
[----:B---3--:R-:W-:Y:S01]  /*15f80*/  @!P5 LEA R4, P0, R2, R4, 0x2 ;  /* 0x000000040204d211 */ /* 0x008fe200078010ff */
        /* <DEDUP_REMOVED lines=16> */
.L_x_4643:
[----:B------:R-:W-:Y:S01]  /*16090*/  IMAD R6, R23, 0x8, R17 ;  /* 0x0000000817067824 */ /* 0x000fe200078e0211 */
[----:B------:R-:W-:Y:S01]  /*160a0*/  SHF.L.U32 R3, R28, 0x1f, RZ ;  /* 0x0000001f1c037819 */ /* 0x000fe200000006ff */
[----:B------:R-:W-:Y:S03]  /*160b0*/  BSSY B1, `(.L_x_4644) ;  /* 0x0000003000017945 */ /* 0x000fe60003800000 */
[----:B------:R-:W0:Y:S02]  /*160c0*/  SYNCS.PHASECHK.TRANS64.TRYWAIT P0, [R6+URZ+0x30840], R3 ;  /* 0x03084003060075a7 */ /* 0x000e24000800017f */
[----:B0-----:R-:W-:Y:S05]  /*160d0*/  @!P0 BRA `(.L_x_4645) ;  /* 0x00000040000c8947 */ /* 0x001fea0003800000 */
.L_x_4728:
[----:B------:R-:W-:Y:S05]  /*160e0*/  BSYNC B1 ;  /* 0x0000000000017941 */ /* 0x000fea0003800000 */
.L_x_4644:
        /* <DEDUP_REMOVED lines=62> */
[----:B-1-3--:R0:W3:Y:S02]  /*164d0*/  SHFL.IDX PT, R2, R7, 0x5, 0x181f ;  /* 0x00b81f0007027f89 */ /* 0x00a0e400000e0000 */
.L_x_4742:
[----:B------:R-:W-:Y:S02]  /*164e0*/  LOP3.LUT P6, RZ, R16, 0x4, RZ, 0xc0, !PT ;  /* 0x0000000410ff7812 */ /* 0x000fe400078cc0ff */
[----:B---3--:R-:W-:-:S05]  /*164f0*/  IADD3 R2, P0, R2, R4, RZ ;  /* 0x0000000402027210 */ /* 0x008fca0007f1e0ff */
        /* <DEDUP_REMOVED lines=9> */
.L_x_4647:
        /* <DEDUP_REMOVED lines=10> */
.L_x_4648:
[----:B------:R3:W-:Y:S01]  /*16630*/  SYNCS.ARRIVE.TRANS64.A1T0 RZ, [R6+URZ+0x30830], RZ ;  /* 0x030830ff06ff79a7 */ /* 0x0007e2000810003f */
[----:B------:R-:W-:Y:S05]  /*16640*/  @!P5 BRA `(.L_x_4649) ;  /* 0x000000000004d947 */ /* 0x000fea0003800000 */
[----:B------:R-:W-:Y:S01]  /*16650*/  BPT.TRAP 0x1 ;  /* 0x000000040000795c */ /* 0x000fe20000300000 */
.L_x_4649:
[----:B-1----:R-:W-:Y:S01]  /*16660*/  SHF.L.U32 R2, R20, 0x1f, RZ ;  /* 0x0000001f14027819 */ /* 0x002fe200000006ff */
[----:B---3--:R-:W-:Y:S01]  /*16670*/  IMAD R6, R10, 0x8, R17 ;  /* 0x000000080a067824 */ /* 0x008fe200078e0211 */
[----:B------:R-:W-:Y:S01]  /*16680*/  BSSY B1, `(.L_x_4650) ;  /* 0x0000004000017945 */ /* 0x000fe20003800000 */
[----:B0-----:R-:W-:Y:S02]  /*16690*/  IMAD R7, R29, -0x60, R37 ;  /* 0xffffffa01d077824 */ /* 0x001fe400078e0225 */
[----:B------:R-:W0:Y:S02]  /*166a0*/  SYNCS.PHASECHK.TRANS64.TRYWAIT P0, [R6+URZ+0x30860], R2 ;  /* 0x03086002060075a7 */ /* 0x000e24000800017f */
[----:B0-----:R-:W-:Y:S05]  /*166b0*/  @!P0 BRA `(.L_x_4651) ;  /* 0x0000004000888947 */ /* 0x001fea0003800000 */
.L_x_4743:
[----:B------:R-:W-:Y:S05]  /*166c0*/  BSYNC B1 ;  /* 0x0000000000017941 */ /* 0x000fea0003800000 */
.L_x_4650:
        /* <DEDUP_REMOVED lines=10> */
[----:B--2---:R-:W-:Y:S01]  /*16770*/  SHFL.IDX PT, R14, R18, 0x5, 0x181f ;  /* 0x00b81f00120e7f89 */ /* 0x004fe200000e0000 */
        /* <DEDUP_REMOVED lines=49> */
.L_x_4757:
        /* <DEDUP_REMOVED lines=29> */
.L_x_4653:
        /* <DEDUP_REMOVED lines=10> */
.L_x_4654:
[----:B------:R-:W2:Y:S01]  /*16d00*/  LDL R0, [R1] ;  /* 0x0000000001007983 */ /* 0x000ea20000100800 */
[----:B------:R1:W-:Y:S01]  /*16d10*/  SYNCS.ARRIVE.TRANS64.A1T0 RZ, [R6+URZ+0x30850], RZ ;  /* 0x030850ff06ff79a7 */ /* 0x0003e2000810003f */
[C---:B------:R-:W-:Y:S02]  /*16d20*/  VIADD R8, R22.reuse, 0xffffffff ;  /* 0xffffffff16087836 */ /* 0x040fe40000000000 */
[----:B------:R-:W-:Y:S02]  /*16d30*/  IMAD.MOV.U32 R10, RZ, RZ, R23 ;  /* 0x000000ffff0a7224 */ /* 0x000fe400078e0017 */
[----:B------:R-:W-:Y:S02]  /*16d40*/  IMAD.MOV.U32 R20, RZ, RZ, R28 ;  /* 0x000000ffff147224 */ /* 0x000fe400078e001c */
[----:B------:R-:W-:Y:S01]  /*16d50*/  IMAD.MOV.U32 R29, RZ, RZ, R22 ;  /* 0x000000ffff1d7224 */ /* 0x000fe200078e0016 */
[----:B--2---:R-:W-:-:S13]  /*16d60*/  ISETP.GT.AND P0, PT, R22, R0, PT ;  /* 0x000000001600720c */ /* 0x004fda0003f04270 */
[----:B-1----:R-:W-:Y:S05]  /*16d70*/  @P0 BRA `(.L_x_4655) ;  /* 0xfffffff000180947 */ /* 0x002fea000383ffff */
.L_x_4642:
[----:B------:R-:W-:Y:S05]  /*16d80*/  BSYNC B0 ;  /* 0x0000000000007941 */ /* 0x000fea0003800000 */
.L_x_4641:
[----:B0-----:R-:W0:Y:S01]  /*16d90*/  S2R R0, SR_TID.X ;  /* 0x0000000000007919 */ /* 0x001e220000002100 */
[----:B------:R-:W-:Y:S01]  /*16da0*/  BSSY B0, `(.L_x_4656) ;  /* 0x0000010000007945 */ /* 0x000fe20003800000 */
        /* <DEDUP_REMOVED lines=9> */
[----:B-1----:R-:W3:Y:S01]  /*16e40*/  @P0 ATOMG.E.ADD.STRONG.GPU PT, R3, desc[UR36][R2.64], R5 ;  /* 0x00000005020309a8 */ /* 0x002ee200081ee1e4 */
[----:B------:R-:W0:Y:S02]  /*16e50*/  S2R R4, SR_LTMASK ;  /* 0x0000000000047919 */ /* 0x000e240000003900 */
[----:B0-----:R-:W-:-:S04]  /*16e60*/  LOP3.LUT R4, R4, UR4, RZ, 0xc0, !PT ;  /* 0x0000000404047c12 */ /* 0x001fc8000f8ec0ff */
[----:B------:R-:W0:Y:S01]  /*16e70*/  POPC R7, R4 ;  /* 0x0000000400077309 */ /* 0x000e220000000000 */
[----:B---3--:R-:W0:Y:S02]  /*16e80*/  SHFL.IDX PT, R0, R3, R0, 0x1f ;  /* 0x00001f0003007589 */ /* 0x008e2400000e0000 */
[----:B0-----:R-:W-:-:S07]  /*16e90*/  IADD3 R24, R0, UR39, R7 ;  /* 0x0000002700187c10 */ /* 0x001fce000fffe007 */
.L_x_4657:
[----:B------:R-:W-:Y:S05]  /*16ea0*/  BSYNC B0 ;  /* 0x0000000000007941 */ /* 0x000fea0003800000 */
.L_x_4656:
[----:B------:R-:W-:-:S13]  /*16eb0*/  LOP3.LUT P0, RZ, R16, 0x10, RZ, 0xc0, !PT ;  /* 0x0000001010ff7812 */ /* 0x000fda000780c0ff */
[----:B------:R-:W-:Y:S05]  /*16ec0*/  @!P0 BRA `(.L_x_4658) ;  /* 0x0000000000048947 */ /* 0x000fea0003800000 */
[----:B------:R-:W-:Y:S01]  /*16ed0*/  BPT.TRAP 0x1 ;  /* 0x000000040000795c */ /* 0x000fe20000300000 */
.L_x_4658:
[----:B------:R-:W-:Y:S01]  /*16ee0*/  IMAD R0, R23, 0x8, R17 ;  /* 0x0000000817007824 */ /* 0x000fe200078e0211 */
[----:B------:R-:W-:Y:S01]  /*16ef0*/  SHF.L.U32 R3, R28, 0x1f, RZ ;  /* 0x0000001f1c037819 */ /* 0x000fe200000006ff */
[----:B------:R-:W-:Y:S01]  /*16f00*/  BSSY B0, `(.L_x_4659) ;  /* 0x0000004000007945 */ /* 0x000fe20003800000 */
[----:B------:R-:W-:Y:S02]  /*16f10*/  IMAD R6, R22, -0x60, R37 ;  /* 0xffffffa016067824 */ /* 0x000fe400078e0225 */
[----:B------:R-:W0:Y:S02]  /*16f20*/  SYNCS.PHASECHK.TRANS64.TRYWAIT P0, [R0+URZ+0x30860], R3 ;  /* 0x03086003000075a7 */ /* 0x000e24000800017f */
[----:B0-----:R-:W-:Y:S05]  /*16f30*/  @!P0 BRA `(.L_x_4660) ;  /* 0x00000040008c8947 */ /* 0x001fea0003800000 */
.L_x_4758:
[----:B------:R-:W-:Y:S05]  /*16f40*/  BSYNC B0 ;  /* 0x0000000000007941 */ /* 0x000fea0003800000 */
.L_x_4659:
        /* <DEDUP_REMOVED lines=65> */
.L_x_4772:
        /* <DEDUP_REMOVED lines=13> */
.L_x_4662:
        /* <DEDUP_REMOVED lines=10> */
.L_x_4663:
[----:B------:R1:W-:Y:S01]  /*174d0*/  SYNCS.ARRIVE.TRANS64.A1T0 RZ, [R0+URZ+0x30850], RZ ;  /* 0x030850ff00ff79a7 */ /* 0x0003e2000810003f */
[----:B------:R-:W-:-:S05]  /*174e0*/  VIADD R23, R23, 0x1 ;  /* 0x0000000117177836 */ /* 0x000fca0000000000 */
[----:B------:R-:W-:-:S04]  /*174f0*/  ISETP.NE.AND P0, PT, R23, 0x2, PT ;  /* 0x000000021700780c */ /* 0x000fc80003f05270 */
[----:B0-----:R-:W-:Y:S02]  /*17500*/  SEL R3, RZ, 0x1, P0 ;  /* 0x00000001ff037807 */ /* 0x001fe40000000000 */
[----:B------:R-:W-:Y:S02]  /*17510*/  SEL R23, R23, RZ, P0 ;  /* 0x000000ff17177207 */ /* 0x000fe40000000000 */
[----:B-1----:R-:W-:-:S07]  /*17520*/  LOP3.LUT R28, R28, R3, RZ, 0x3c, !PT ;  /* 0x000000031c1c7212 */ /* 0x002fce00078e3cff */
.L_x_4620:
[----:B------:R-:W-:Y:S05]  /*17530*/  BSYNC B7 ;  /* 0x0000000000077941 */ /* 0x000fea0003800000 */
.L_x_4618:
        /* <DEDUP_REMOVED lines=11> */
.L_x_4664:
        /* <DEDUP_REMOVED lines=22> */
[----:B--2---:R-:W-:-:S02]  /*17750*/  @!P1 IMAD.MOV.U32 R25, RZ, RZ, R4 ;  /* 0x000000ffff199224 */ /* 0x004fc400078e0004 */
        /* <DEDUP_REMOVED lines=20> */
.L_x_4782:
[----:B------:R-:W-:Y:S02]  /*178a0*/  ULDC UR4, c[0x0][0xc38] ;  /* 0x00030e0000047ab9 */ /* 0x000fe40000000800 */
[----:B------:R-:W-:-:S04]  /*178b0*/  IMAD.U32 R5, RZ, RZ, UR4 ;  /* 0x00000004ff057e24 */ /* 0x000fc8000f8e00ff */
[----:B-1----:R-:W-:-:S04]  /*178c0*/  IMAD R14, R14, R5, RZ ;  /* 0x000000050e0e7224 */ /* 0x002fc800078e02ff */
[----:B------:R-:W-:-:S05]  /*178d0*/  IMAD.IADD R7, R7, 0x1, R14 ;  /* 0x0000000107077824 */ /* 0x000fca00078e020e */
[----:B------:R-:W-:-:S13]  /*178e0*/  ISETP.GT.AND P6, PT, R7, R0, PT ;  /* 0x000000000700720c */ /* 0x000fda0003fc4270 */
[----:B------:R-:W-:Y:S05]  /*178f0*/  @P6 BRA `(.L_x_4667) ;  /* 0x0000000000a46947 */ /* 0x000fea0003800000 */
.L_x_4670:
        /* <DEDUP_REMOVED lines=35> */
.L_x_4790:
[----:B------:R-:W-:Y:S02]  /*17b30*/  ULDC UR4, c[0x0][0xc38] ;  /* 0x00030e0000047ab9 */ /* 0x000fe40000000800 */
[----:B------:R-:W-:-:S04]  /*17b40*/  IMAD.U32 R5, RZ, RZ, UR4 ;  /* 0x00000004ff057e24 */ /* 0x000fc8000f8e00ff */
[----:B-1----:R-:W-:-:S04]  /*17b50*/  IMAD R14, R14, R5, RZ ;  /* 0x000000050e0e7224 */ /* 0x002fc800078e02ff */
[----:B------:R-:W-:-:S05]  /*17b60*/  IMAD.IADD R7, R14, 0x1, R7 ;  /* 0x000000010e077824 */ /* 0x000fca00078e0207 */
[----:B------:R-:W-:-:S13]  /*17b70*/  ISETP.GT.AND P6, PT, R7, R0, PT ;  /* 0x000000000700720c */ /* 0x000fda0003fc4270 */
[----:B------:R-:W-:Y:S05]  /*17b80*/  @!P6 BRA `(.L_x_4670) ;  /* 0xfffffffc005ce947 */ /* 0x000fea000383ffff */
.L_x_4667:
        /* <DEDUP_REMOVED lines=10> */
.L_x_4795:
[----:B------:R-:W-:-:S13]  /*17c30*/  ISETP.NE.AND P0, PT, R3, RZ, PT ;  /* 0x000000ff0300720c */ /* 0x000fda0003f05270 */
[----:B------:R-:W-:Y:S05]  /*17c40*/  @!P0 BRA `(.L_x_4672) ;  /* 0x0000000000108947 */ /* 0x000fea0003800000 */
[----:B------:R-:W-:Y:S01]  /*17c50*/  UMOV UR4, 0xffffffff ;  /* 0xffffffff00047882 */ /* 0x000fe20000000000 */
[----:B-1----:R-:W-:Y:S02]  /*17c60*/  VIADD R12, R12, 0xffffffff ;  /* 0xffffffff0c0c7836 */ /* 0x002fe40000000000 */
[----:B------:R-:W-:Y:S05]  /*17c70*/  BRA.DIV UR4, `(.L_x_4673) ;  /* 0x0000004604a47947 */ /* 0x000fea000b800000 */
[----:B------:R4:W1:Y:S02]  /*17c80*/  SHFL.IDX PT, R6, R2, R12, 0x1f ;  /* 0x00001f0c02067589 */ /* 0x00086400000e0000 */
.L_x_4672:
        /* <DEDUP_REMOVED lines=28> */
[----:B0-----:R-:W-:Y:S02]  /*17e50*/  IMAD.MOV R5, RZ, RZ, -R3 ;  /* 0x000000ffff057224 */ /* 0x001fe400078e0a03 */
[----:B------:R-:W-:Y:S02]  /*17e60*/  IMAD.MOV.U32 R2, RZ, RZ, RZ ;  /* 0x000000ffff027224 */ /* 0x000fe400078e00ff */
[----:B------:R-:W-:-:S04]  /*17e70*/  IMAD R5, R5, R4, RZ ;  /* 0x0000000405057224 */ /* 0x000fc800078e02ff */
[----:B------:R-:W-:Y:S01]  /*17e80*/  IMAD.HI.U32 R5, R3, R5, R2 ;  /* 0x0000000503057227 */ /* 0x000fe200078e0002 */
[----:B------:R-:W-:Y:S02]  /*17e90*/  LOP3.LUT R2, R0, R25, RZ, 0x3c, !PT ;  /* 0x0000001900027212 */ /* 0x000fe400078e3cff */
[----:B------:R-:W-:Y:S01]  /*17ea0*/  IABS R3, R8 ;  /* 0x0000000800037213 */ /* 0x000fe20000000000 */
[----:B------:R-:W-:Y:S01]  /*17eb0*/  @P0 VIADD R6, R6, 0x1 ;  /* 0x0000000106060836 */ /* 0x000fe20000000000 */
[----:B------:R-:W-:-:S03]  /*17ec0*/  ISETP.GE.AND P2, PT, R2, RZ, PT ;  /* 0x000000ff0200720c */ /* 0x000fc60003f46270 */
[----:B------:R-:W-:-:S10]  /*17ed0*/  IMAD.MOV R3, RZ, RZ, -R3 ;  /* 0x000000ffff037224 */ /* 0x000fd400078e0a03 */
[----:B------:R-:W-:Y:S01]  /*17ee0*/  @!P2 IMAD.MOV R6, RZ, RZ, -R6 ;  /* 0x000000ffff06a224 */ /* 0x000fe200078e0a06 */
[----:B------:R-:W-:-:S04]  /*17ef0*/  @!P1 LOP3.LUT R6, RZ, R25, RZ, 0x33, !PT ;  /* 0x00000019ff069212 */ /* 0x000fc800078e33ff */
[----:B------:R-:W-:-:S05]  /*17f00*/  IABS R2, R6 ;  /* 0x0000000600027213 */ /* 0x000fca0000000000 */
[----:B------:R-:W-:-:S04]  /*17f10*/  IMAD.HI.U32 R5, R5, R2, RZ ;  /* 0x0000000205057227 */ /* 0x000fc800078e00ff */
[----:B------:R-:W-:Y:S01]  /*17f20*/  IMAD R3, R5, R3, R2 ;  /* 0x0000000305037224 */ /* 0x000fe200078e0202 */
[----:B------:R-:W-:-:S04]  /*17f30*/  LOP3.LUT R2, R6, R8, RZ, 0x3c, !PT ;  /* 0x0000000806027212 */ /* 0x000fc800078e3cff */
[----:B------:R-:W-:Y:S02]  /*17f40*/  ISETP.GT.U32.AND P1, PT, R4, R3, PT ;  /* 0x000000030400720c */ /* 0x000fe40003f24070 */
[----:B------:R-:W-:Y:S01]  /*17f50*/  ISETP.GE.AND P2, PT, R2, RZ, PT ;  /* 0x000000ff0200720c */ /* 0x000fe20003f46270 */
[----:B------:R-:W-:-:S04]  /*17f60*/  IMAD.MOV R2, RZ, RZ, -R6 ;  /* 0x000000ffff027224 */ /* 0x000fc800078e0a06 */
[----:B------:R-:W-:-:S06]  /*17f70*/  IMAD R2, R25, R2, R0 ;  /* 0x0000000219027224 */ /* 0x000fcc00078e0200 */
[----:B------:R-:W-:Y:S02]  /*17f80*/  @!P1 IMAD.IADD R3, R3, 0x1, -R4 ;  /* 0x0000000103039824 */ /* 0x000fe400078e0a04 */
[----:B------:R-:W-:Y:S01]  /*17f90*/  @!P1 VIADD R5, R5, 0x1 ;  /* 0x0000000105059836 */ /* 0x000fe20000000000 */
[----:B------:R-:W-:Y:S02]  /*17fa0*/  ISETP.NE.AND P1, PT, R8, RZ, PT ;  /* 0x000000ff0800720c */ /* 0x000fe40003f25270 */
[----:B------:R-:W-:-:S13]  /*17fb0*/  ISETP.GE.U32.AND P0, PT, R3, R4, PT ;  /* 0x000000040300720c */ /* 0x000fda0003f06070 */
[----:B------:R-:W-:-:S04]  /*17fc0*/  @P0 VIADD R5, R5, 0x1 ;  /* 0x0000000105050836 */ /* 0x000fc80000000000 */
[----:B------:R-:W-:Y:S01]  /*17fd0*/  @!P2 IMAD.MOV R5, RZ, RZ, -R5 ;  /* 0x000000ffff05a224 */ /* 0x000fe200078e0a05 */
[----:B------:R-:W-:-:S05]  /*17fe0*/  @!P1 LOP3.LUT R5, RZ, R8, RZ, 0x33, !PT ;  /* 0x00000008ff059212 */ /* 0x000fca00078e33ff */
[--C-:B------:R-:W-:Y:S02]  /*17ff0*/  IMAD.MOV R3, RZ, RZ, -R5.reuse ;  /* 0x000000ffff037224 */ /* 0x100fe400078e0a05 */
[C---:B------:R-:W-:Y:S02]  /*18000*/  IMAD R5, R8.reuse, 0x1000000, R5 ;  /* 0x0100000008057824 */ /* 0x040fe400078e0205 */
[----:B------:R-:W-:-:S04]  /*18010*/  IMAD R8, R8, R3, R6 ;  /* 0x0000000308087224 */ /* 0x000fc800078e0206 */
[----:B------:R-:W-:Y:S01]  /*18020*/  IMAD R26, R8, 0x10000, R5 ;  /* 0x00010000081a7824 */ /* 0x000fe200078e0205 */
[----:B------:R-:W-:Y:S06]  /*18030*/  BRA `(.L_x_4675) ;  /* 0x0000000000f07947 */ /* 0x000fec0003800000 */
.L_x_4674:
        /* <DEDUP_REMOVED lines=60> */
.L_x_4675:
[----:B------:R-:W-:-:S05]  /*18400*/  LOP3.LUT R2, RZ, R2, RZ, 0x33, !PT ;  /* 0x00000002ff027212 */ /* 0x000fca00078e33ff */
[----:B------:R-:W-:Y:S01]  /*18410*/  IMAD.IADD R25, R25, 0x1, R2 ;  /* 0x0000000119197824 */ /* 0x000fe200078e0202 */
[----:B------:R-:W-:Y:S06]  /*18420*/  BRA `(.L_x_4676) ;  /* 0x00000000001c7947 */ /* 0x000fec0003800000 */
.L_x_4668:
[----:B------:R-:W-:Y:S01]  /*18430*/  UMOV UR4, URZ ;  /* 0x0000003f00047c82 */ /* 0x000fe20008000000 */
[----:B------:R-:W-:Y:S01]  /*18440*/  UMOV UR5, URZ ;  /* 0x0000003f00057c82 */ /* 0x000fe20008000000 */
[----:B------:R-:W-:Y:S01]  /*18450*/  ULDC UR6, c[0x0][0xc3c] ;  /* 0x00030f0000067ab9 */ /* 0x000fe20000000800 */
[----:B------:R-:W-:Y:S02]  /*18460*/  IMAD.MOV.U32 R24, RZ, RZ, R0 ;  /* 0x000000ffff187224 */ /* 0x000fe400078e0000 */
[----:B------:R-:W-:Y:S02]  /*18470*/  IMAD.U32 R25, RZ, RZ, UR4 ;  /* 0x00000004ff197e24 */ /* 0x000fe4000f8e00ff */
[----:B------:R-:W-:Y:S02]  /*18480*/  IMAD.U32 R26, RZ, RZ, UR5 ;  /* 0x00000005ff1a7e24 */ /* 0x000fe4000f8e00ff */
[----:B------:R-:W-:-:S07]  /*18490*/  IMAD.U32 R27, RZ, RZ, UR6 ;  /* 0x00000006ff1b7e24 */ /* 0x000fce000f8e00ff */
.L_x_4676:
        /* <DEDUP_REMOVED lines=10> */
.L_x_4665:
[----:B------:R-:W-:Y:S02]  /*18540*/  ULDC UR4, c[0x0][0xc3c] ;  /* 0x00030f0000047ab9 */ /* 0x000fe40000000800 */
[----:B-1----:R-:W-:-:S13]  /*18550*/  ISETP.GE.AND P0, PT, R27, UR4, PT ;  /* 0x000000041b007c0c */ /* 0x002fda000bf06270 */
[----:B------:R-:W-:Y:S05]  /*18560*/  @!P0 BRA `(.L_x_4677) ;  /* 0xffffffac00bc8947 */ /* 0x000fea000383ffff */
[----:B------:R-:W-:Y:S05]  /*18570*/  BSYNC B8 ;  /* 0x0000000000087941 */ /* 0x000fea0003800000 */
.L_x_4604:
        /* <DEDUP_REMOVED lines=12> */
.L_x_4798:
[----:B------:R-:W-:Y:S05]  /*18640*/  BSYNC B0 ;  /* 0x0000000000007941 */ /* 0x000fea0003800000 */
.L_x_4678:
[----:B------:R-:W-:-:S03]  /*18650*/  UMOV UR4, 0xffffffff ;  /* 0xffffffff00047882 */ /* 0x000fc60000000000 */
[----:B------:R-:W-:Y:S05]  /*18660*/  BRA.DIV UR4, `(.L_x_4680) ;  /* 0x0000003e04647947 */ /* 0x000fea000b800000 */
[----:B0-----:R-:W0:Y:S02]  /*18670*/  S2R R0, SR_TID.X ;  /* 0x0000000000007919 */ /* 0x001e240000002100 */
[----:B0-----:R-:W-:-:S04]  /*18680*/  SHF.R.U32.HI R0, RZ, 0x5, R0 ;  /* 0x00000005ff007819 */ /* 0x001fc80000011600 */
[----:B------:R-:W-:-:S05]  /*18690*/  LOP3.LUT R0, R0, 0x3, RZ, 0xc0, !PT ;  /* 0x0000000300007812 */ /* 0x000fca00078ec0ff */
[----:B------:R0:W1:Y:S02]  /*186a0*/  SHFL.IDX PT, R14, R0, RZ, 0x1f ;  /* 0x00001fff000e7589 */ /* 0x00006400000e0000 */
.L_x_4801:
[----:B-1----:R-:W-:Y:S01]  /*186b0*/  ISETP.NE.AND P0, PT, R14, RZ, PT ;  /* 0x000000ff0e00720c */ /* 0x002fe20003f05270 */
[----:B------:R-:W-:-:S12]  /*186c0*/  BSSY B0, `(.L_x_4681) ;  /* 0x0000026000007945 */ /* 0x000fd80003800000 */
[----:B------:R-:W-:Y:S05]  /*186d0*/  @P0 BRA `(.L_x_4682) ;  /* 0x0000000000900947 */ /* 0x000fea0003800000 */
[----:B------:R-:W-:-:S03]  /*186e0*/  UMOV UR4, 0xffffffff ;  /* 0xffffffff00047882 */ /* 0x000fc60000000000 */
[----:B------:R-:W-:Y:S05]  /*186f0*/  BRA.DIV UR4, `(.L_x_4683) ;  /* 0x0000003e04747947 */ /* 0x000fea000b800000 */
[----:B------:R-:W-:-:S13]  /*18700*/  ELECT P6, URZ, PT ;  /* 0x00000000003f782f */ /* 0x000fda00038c0000 */
.L_x_4804:
        /* <DEDUP_REMOVED lines=8> */
.L_x_4684:
[C---:B------:R-:W-:Y:S01]  /*18790*/  IMAD R5, R23.reuse, 0x8, R4 ;  /* 0x0000000817057824 */ /* 0x040fe200078e0204 */
[----:B------:R-:W-:Y:S01]  /*187a0*/  SHF.L.U32 R0, R28, 0x1f, RZ ;  /* 0x0000001f1c007819 */ /* 0x000fe200000006ff */
[----:B------:R-:W-:-:S03]  /*187b0*/  VIADD R23, R23, 0x1 ;  /* 0x0000000117177836 */ /* 0x000fc60000000000 */
[----:B------:R-:W0:Y:S02]  /*187c0*/  SYNCS.PHASECHK.TRANS64.TRYWAIT P1, [R5+URZ+0x30840], R0 ;  /* 0x03084000050075a7 */ /* 0x000e24000802017f */
[----:B------:R-:W-:-:S04]  /*187d0*/  ISETP.NE.AND P2, PT, R23, 0x2, PT ;  /* 0x000000021700780c */ /* 0x000fc80003f45270 */
[----:B------:R-:W-:Y:S01]  /*187e0*/  SEL R3, RZ, 0x1, P2 ;  /* 0x00000001ff037807 */ /* 0x000fe20001000000 */
[----:B0-----:R-:W-:Y:S08]  /*187f0*/  @!P1 BRA `(.L_x_4685) ;  /* 0x0000003c00549947 */ /* 0x001ff00003800000 */
.L_x_4805:
[----:B------:R-:W-:Y:S02]  /*18800*/  SEL R23, R23, RZ, P2 ;  /* 0x000000ff17177207 */ /* 0x000fe40001000000 */
[----:B------:R-:W-:Y:S01]  /*18810*/  LOP3.LUT R2, R28, R3, RZ, 0x3c, !PT ;  /* 0x000000031c027212 */ /* 0x000fe200078e3cff */
[----:B------:R-:W-:Y:S06]  /*18820*/  @!P0 BRA `(.L_x_4686) ;  /* 0x0000000000048947 */ /* 0x000fec0003800000 */
[----:B------:R-:W-:Y:S01]  /*18830*/  BPT.TRAP 0x1 ;  /* 0x000000040000795c */ /* 0x000fe20000300000 */
.L_x_4686:
[----:B------:R-:W-:Y:S01]  /*18840*/  IMAD R23, R23, 0x8, R4 ;  /* 0x0000000817177824 */ /* 0x000fe200078e0204 */
[----:B------:R-:W-:-:S04]  /*18850*/  SHF.L.U32 R2, R2, 0x1f, RZ ;  /* 0x0000001f02027819 */ /* 0x000fc800000006ff */
[----:B------:R-:W1:Y:S02]  /*18860*/  SYNCS.PHASECHK.TRANS64.TRYWAIT P1, [R23+URZ+0x30840], R2 ;  /* 0x03084002170075a7 */ /* 0x000e64000802017f */
[----:B-1----:R-:W-:Y:S05]  /*18870*/  @!P1 BRA `(.L_x_4687) ;  /* 0x0000003c00489947 */ /* 0x002fea0003800000 */
.L_x_4806:
[----:B------:R-:W-:Y:S05]  /*18880*/  @!P0 BRA `(.L_x_4688) ;  /* 0x0000000000048947 */ /* 0x000fea0003800000 */
[----:B------:R-:W-:Y:S01]  /*18890*/  BPT.TRAP 0x1 ;  /* 0x000000040000795c */ /* 0x000fe20000300000 */
.L_x_4688:
[----:B------:R-:W3:Y:S02]  /*188a0*/  SYNCS.PHASECHK.TRANS64.TRYWAIT P1, [R5+URZ+0x30860], R0 ;  /* 0x03086000050075a7 */ /* 0x000ee4000802017f */
[----:B---3--:R-:W-:Y:S05]  /*188b0*/  @!P1 BRA `(.L_x_4689) ;  /* 0x0000003c004c9947 */ /* 0x008fea0003800000 */
.L_x_4807:
[----:B------:R-:W-:Y:S05]  /*188c0*/  @!P0 BRA `(.L_x_4690) ;  /* 0x0000000000048947 */ /* 0x000fea0003800000 */
[----:B------:R-:W-:Y:S01]  /*188d0*/  BPT.TRAP 0x1 ;  /* 0x000000040000795c */ /* 0x000fe20000300000 */
.L_x_4690:
[----:B----4-:R4:W0:Y:S02]  /*188e0*/  SYNCS.PHASECHK.TRANS64.TRYWAIT P0, [R23+URZ+0x30860], R2 ;  /* 0x03086002170075a7 */ /* 0x010824000800017f */
[----:B0-----:R-:W-:Y:S05]  /*188f0*/  @!P0 NANOSLEEP.SYNCS 0x989680 ;  /* 0x009896800000895d */ /* 0x001fea0003900000 */
[----:B------:R-:W0:Y:S02]  /*18900*/  @!P0 SYNCS.PHASECHK.TRANS64 P0, [R23+URZ+0x30860], R2 ;  /* 0x03086002170085a7 */ /* 0x000e24000800007f */
[----:B0-----:R-:W-:Y:S05]  /*18910*/  @!P0 BRA `(.L_x_4690) ;  /* 0xfffffffc00f08947 */ /* 0x001fea000383ffff */
.L_x_4682:
[----:B------:R-:W-:Y:S05]  /*18920*/  BSYNC B0 ;  /* 0x0000000000007941 */ /* 0x000fea0003800000 */
.L_x_4681:
[----:B------:R-:W-:Y:S05]  /*18930*/  EXIT ;  /* 0x000000000000794d */ /* 0x000fea0003800000 */
.L_x_4495:
[----:B0-----:R-:W-:-:S04]  /*18940*/  IMAD.U32 R3, RZ, RZ, UR60 ;  /* 0x0000003cff037e24 */ /* 0x001fc8000f8e00ff */
[----:B------:R0:W1:Y:S03]  /*18950*/  SYNCS.PHASECHK.TRANS64.TRYWAIT P1, [R3+URZ+0x30800], R0 ;  /* 0x03080000030075a7 */ /* 0x000066000802017f */
[----:B-1----:R-:W-:Y:S05]  /*18960*/  @!P1 NANOSLEEP.SYNCS 0x989680 ;  /* 0x009896800000995d */ /* 0x002fea0003900000 */
[----:B------:R-:W1:Y:S02]  /*18970*/  @!P1 SYNCS.PHASECHK.TRANS64 P1, [R3+URZ+0x30800], R0 ;  /* 0x03080000030095a7 */ /* 0x000e64000802007f */
[----:B-1----:R-:W-:Y:S05]  /*18980*/  @!P1 BRA `(.L_x_4495) ;  /* 0xfffffffc00ec9947 */ /* 0x002fea000383ffff */
[----:B------:R-:W-:Y:S05]  /*18990*/  BRA `(.L_x_4691) ;  /* 0xfffffe9800247947 */ /* 0x000fea000383ffff */
.L_x_4499:
[----:B-1----:R1:W2:Y:S02]  /*189a0*/  SYNCS.PHASECHK.TRANS64.TRYWAIT P1, [R3+URZ+0x30830], R0 ;  /* 0x03083000030075a7 */ /* 0x0022a4000802017f */
[----:B--2---:R-:W-:Y:S05]  /*189b0*/  @!P1 NANOSLEEP.SYNCS 0x989680 ;  /* 0x009896800000995d */ /* 0x004fea0003900000 */
[----:B------:R-:W2:Y:S02]  /*189c0*/  @!P1 SYNCS.PHASECHK.TRANS64 P1, [R3+URZ+0x30830], R0 ;  /* 0x03083000030095a7 */ /* 0x000ea4000802007f */
[----:B--2---:R-:W-:Y:S05]  /*189d0*/  @!P1 BRA `(.L_x_4499) ;  /* 0xfffffffc00f09947 */ /* 0x004fea000383ffff */
[----:B------:R-:W-:Y:S05]  /*189e0*/  BRA `(.L_x_4498) ;  /* 0xfffffe9800407947 */ /* 0x000fea000383ffff */
.L_x_4516:
[----:B-1----:R-:W-:-:S04]  /*189f0*/  IMAD.U32 R4, RZ, RZ, UR5 ;  /* 0x00000005ff047e24 */ /* 0x002fc8000f8e00ff */
[----:B------:R1:W2:Y:S03]  /*18a00*/  SYNCS.PHASECHK.TRANS64.TRYWAIT P1, [R4+URZ+0x30830], R3 ;  /* 0x03083003040075a7 */ /* 0x0002a6000802017f */
[----:B--2---:R-:W-:Y:S05]  /*18a10*/  @!P1 NANOSLEEP.SYNCS 0x989680 ;  /* 0x009896800000995d */ /* 0x004fea0003900000 */
[----:B------:R-:W2:Y:S02]  /*18a20*/  @!P1 SYNCS.PHASECHK.TRANS64 P1, [R4+URZ+0x30830], R3 ;  /* 0x03083003040095a7 */ /* 0x000ea4000802007f */
[----:B--2---:R-:W-:Y:S05]  /*18a30*/  @!P1 BRA `(.L_x_4516) ;  /* 0xfffffffc00ec9947 */ /* 0x004fea000383ffff */
[----:B------:R-:W-:Y:S05]  /*18a40*/  BRA `(.L_x_4515) ;  /* 0xfffffec400a07947 */ /* 0x000fea000383ffff */
.L_x_4520:
[----:B---3--:R-:W-:-:S04]  /*18a50*/  IMAD.U32 R2, RZ, RZ, UR10 ;  /* 0x0000000aff027e24 */ /* 0x008fc8000f8e00ff */
[----:B------:R3:W4:Y:S03]  /*18a60*/  SYNCS.PHASECHK.TRANS64.TRYWAIT P1, [R2+URZ+0x30850], R0 ;  /* 0x03085000020075a7 */ /* 0x000726000802017f */
[----:B----4-:R-:W-:Y:S05]  /*18a70*/  @!P1 NANOSLEEP.SYNCS 0x989680 ;  /* 0x009896800000995d */ /* 0x010fea0003900000 */
[----:B------:R-:W4:Y:S02]  /*18a80*/  @!P1 SYNCS.PHASECHK.TRANS64 P1, [R2+URZ+0x30850], R0 ;  /* 0x03085000020095a7 */ /* 0x000f24000802007f */
[----:B----4-:R-:W-:Y:S05]  /*18a90*/  @!P1 BRA `(.L_x_4520) ;  /* 0xfffffffc00ec9947 */ /* 0x010fea000383ffff */
[----:B------:R-:W-:Y:S05]  /*18aa0*/  BRA `(.L_x_4519) ;  /* 0xfffffed0004c7947 */ /* 0x000fea000383ffff */
.L_x_4539:
[----:B-1----:R-:W-:-:S04]  /*18ab0*/  IMAD.U32 R4, RZ, RZ, UR5 ;  /* 0x00000005ff047e24 */ /* 0x002fc8000f8e00ff */
[----:B------:R1:W2:Y:S03]  /*18ac0*/  SYNCS.PHASECHK.TRANS64.TRYWAIT P1, [R4+URZ+0x30830], R3 ;  /* 0x03083003040075a7 */ /* 0x0002a6000802017f */
[----:B--2---:R-:W-:Y:S05]  /*18ad0*/  @!P1 NANOSLEEP.SYNCS 0x989680 ;  /* 0x009896800000995d */ /* 0x004fea0003900000 */
[----:B------:R-:W2:Y:S02]  /*18ae0*/  @!P1 SYNCS.PHASECHK.TRANS64 P1, [R4+URZ+0x30830], R3 ;  /* 0x03083003040095a7 */ /* 0x000ea4000802007f */
[----:B--2---:R-:W-:Y:S05]  /*18af0*/  @!P1 BRA `(.L_x_4539) ;  /* 0xfffffffc00ec9947 */ /* 0x004fea000383ffff */
[----:B------:R-:W-:Y:S05]  /*18b00*/  BRA `(.L_x_4538) ;  /* 0xfffffef800707947 */ /* 0x000fea000383ffff */
.L_x_4543:
[----:B---3--:R-:W-:-:S04]  /*18b10*/  IMAD.U32 R2, RZ, RZ, UR10 ;  /* 0x0000000aff027e24 */ /* 0x008fc8000f8e00ff */
[----:B------:R3:W4:Y:S03]  /*18b20*/  SYNCS.PHASECHK.TRANS64.TRYWAIT P1, [R2+URZ+0x30850], R0 ;  /* 0x03085000020075a7 */ /* 0x000726000802017f */
[----:B----4-:R-:W-:Y:S05]  /*18b30*/  @!P1 NANOSLEEP.SYNCS 0x989680 ;  /* 0x009896800000995d */ /* 0x010fea0003900000 */
[----:B------:R-:W4:Y:S02]  /*18b40*/  @!P1 SYNCS.PHASECHK.TRANS64 P1, [R2+URZ+0x30850], R0 ;  /* 0x03085000020095a7 */ /* 0x000f24000802007f */
[----:B----4-:R-:W-:Y:S05]  /*18b50*/  @!P1 BRA `(.L_x_4543) ;  /* 0xfffffffc00ec9947 */ /* 0x010fea000383ffff */
[----:B------:R-:W-:Y:S05]  /*18b60*/  BRA `(.L_x_4542) ;  /* 0xffffff04001c7947 */ /* 0x000fea000383ffff */
.L_x_4551:
[----:B-1----:R-:W-:-:S04]  /*18b70*/  IMAD.U32 R4, RZ, RZ, UR5 ;  /* 0x00000005ff047e24 */ /* 0x002fc8000f8e00ff */
[----:B------:R1:W2:Y:S03]  /*18b80*/  SYNCS.PHASECHK.TRANS64.TRYWAIT P1, [R4+URZ+0x30830], R3 ;  /* 0x03083003040075a7 */ /* 0x0002a6000802017f */
[----:B--2---:R-:W-:Y:S05]  /*18b90*/  @!P1 NANOSLEEP.SYNCS 0x989680 ;  /* 0x009896800000995d */ /* 0x004fea0003900000 */
[----:B------:R-:W2:Y:S02]  /*18ba0*/  @!P1 SYNCS.PHASECHK.TRANS64 P1, [R4+URZ+0x30830], R3 ;  /* 0x03083003040095a7 */ /* 0x000ea4000802007f */
[----:B--2---:R-:W-:Y:S05]  /*18bb0*/  @!P1 BRA `(.L_x_4551) ;  /* 0xfffffffc00ec9947 */ /* 0x004fea000383ffff */
[----:B------:R-:W-:Y:S05]  /*18bc0*/  BRA `(.L_x_4550) ;  /* 0xffffff1400f07947 */ /* 0x000fea000383ffff */
.L_x_4555:
[----:B---3--:R-:W-:-:S04]  /*18bd0*/  IMAD.U32 R2, RZ, RZ, UR10 ;  /* 0x0000000aff027e24 */ /* 0x008fc8000f8e00ff */
[----:B------:R3:W4:Y:S03]  /*18be0*/  SYNCS.PHASECHK.TRANS64.TRYWAIT P1, [R2+URZ+0x30850], R0 ;  /* 0x03085000020075a7 */ /* 0x000726000802017f */
[----:B----4-:R-:W-:Y:S05]  /*18bf0*/  @!P1 NANOSLEEP.SYNCS 0x989680 ;  /* 0x009896800000995d */ /* 0x010fea0003900000 */
[----:B------:R-:W4:Y:S02]  /*18c00*/  @!P1 SYNCS.PHASECHK.TRANS64 P1, [R2+URZ+0x30850], R0 ;  /* 0x03085000020095a7 */ /* 0x000f24000802007f */
[----:B----4-:R-:W-:Y:S05]  /*18c10*/  @!P1 BRA `(.L_x_4555) ;  /* 0xfffffffc00ec9947 */ /* 0x010fea000383ffff */
[----:B------:R-:W-:Y:S05]  /*18c20*/  BRA `(.L_x_4554) ;  /* 0xffffff20009c7947 */ /* 0x000fea000383ffff */
.L_x_4570:
[----:B-1----:R-:W-:-:S04]  /*18c30*/  IMAD.U32 R7, RZ, RZ, UR5 ;  /* 0x00000005ff077e24 */ /* 0x002fc8000f8e00ff */
[----:B------:R1:W2:Y:S03]  /*18c40*/  SYNCS.PHASECHK.TRANS64.TRYWAIT P1, [R7+URZ+0x30850], R0 ;  /* 0x03085000070075a7 */ /* 0x0002a6000802017f */
[----:B--2---:R-:W-:Y:S05]  /*18c50*/  @!P1 NANOSLEEP.SYNCS 0x989680 ;  /* 0x009896800000995d */ /* 0x004fea0003900000 */
[----:B------:R-:W2:Y:S02]  /*18c60*/  @!P1 SYNCS.PHASECHK.TRANS64 P1, [R7+URZ+0x30850], R0 ;  /* 0x03085000070095a7 */ /* 0x000ea4000802007f */
[----:B--2---:R-:W-:Y:S05]  /*18c70*/  @!P1 BRA `(.L_x_4570) ;  /* 0xfffffffc00ec9947 */ /* 0x004fea000383ffff */
[----:B------:R-:W-:Y:S05]  /*18c80*/  BRA `(.L_x_4569) ;  /* 0xffffff4c006c7947 */ /* 0x000fea000383ffff */
.L_x_4626:
        /* <DEDUP_REMOVED lines=11> */
.L_x_4693:
[----:B------:R-:W-:Y:S05]  /*18d40*/  BSYNC B0 ;  /* 0x0000000000007941 */ /* 0x000fea0003800000 */
.L_x_4692:
[----:B------:R-:W-:Y:S05]  /*18d50*/  BRA `(.L_x_4694) ;  /* 0xffffffb8008c7947 */ /* 0x000fea000383ffff */
.L_x_4629:
[----:B0-----:R0:W1:Y:S02]  /*18d60*/  SYNCS.PHASECHK.TRANS64.TRYWAIT P0, [R7+URZ+0x30840], R2 ;  /* 0x03084002070075a7 */ /* 0x001064000800017f */
[----:B-1----:R-:W-:Y:S05]  /*18d70*/  @!P0 NANOSLEEP.SYNCS 0x989680 ;  /* 0x009896800000895d */ /* 0x002fea0003900000 */
[----:B------:R-:W1:Y:S02]  /*18d80*/  @!P0 SYNCS.PHASECHK.TRANS64 P0, [R7+URZ+0x30840], R2 ;  /* 0x03084002070085a7 */ /* 0x000e64000800007f */
[----:B-1----:R-:W-:Y:S05]  /*18d90*/  @!P0 BRA `(.L_x_4629) ;  /* 0xfffffffc00f08947 */ /* 0x002fea000383ffff */
[----:B------:R-:W-:Y:S05]  /*18da0*/  BRA `(.L_x_4695) ;  /* 0xffffffb800f47947 */ /* 0x000fea000383ffff */
.L_x_4630:
        /* <DEDUP_REMOVED lines=8> */
.L_x_4697:
[----:B------:R-:W-:Y:S05]  /*18e30*/  BSYNC B0 ;  /* 0x0000000000007941 */ /* 0x000fea0003800000 */
.L_x_4696:
        /* <DEDUP_REMOVED lines=9> */
.L_x_4698:
[----:B------:R-:W-:Y:S02]  /*18ed0*/  IMAD.MOV.U32 R13, RZ, RZ, R0 ;  /* 0x000000ffff0d7224 */ /* 0x000fe400078e0000 */
[----:B------:R-:W-:Y:S02]  /*18ee0*/  IMAD.MOV.U32 R12, RZ, RZ, 0x1 ;  /* 0x00000001ff0c7424 */ /* 0x000fe400078e00ff */
[----:B------:R-:W-:-:S07]  /*18ef0*/  IMAD.MOV.U32 R3, RZ, RZ, R14 ;  /* 0x000000ffff037224 */ /* 0x000fce00078e000e */
[----:B------:R-:W-:Y:S05]  /*18f00*/  WARPSYNC.COLLECTIVE R15, `(.L_x_4699) ;  /* 0x000000000f087348 */ /* 0x000fea0003c00000 */
[----:B------:R0:W1:Y:S02]  /*18f10*/  SHFL.IDX P6, R14, R13, R12, R11 ;  /* 0x0000000c0d0e7389 */ /* 0x00006400000c000b */
[----:B01----:R-:W-:Y:S01]  /*18f20*/  ENDCOLLECTIVE ;  /* 0x000000000000791b */ /* 0x003fe20003800000 */
.L_x_4699:
        /* <DEDUP_REMOVED lines=17> */
.L_x_4700:
[----:B------:R-:W-:Y:S02]  /*19040*/  @P1 IMAD R8, R5, 0x2, R17 ;  /* 0x0000000205081824 */ /* 0x000fe400078e0211 */
[----:B------:R-:W-:Y:S02]  /*19050*/  IMAD.MOV.U32 R13, RZ, RZ, R0 ;  /* 0x000000ffff0d7224 */ /* 0x000fe400078e0000 */
[----:B------:R-:W-:Y:S02]  /*19060*/  IMAD.MOV.U32 R12, RZ, RZ, 0x2 ;  /* 0x00000002ff0c7424 */ /* 0x000fe400078e00ff */
[----:B------:R-:W-:-:S07]  /*19070*/  IMAD.MOV.U32 R3, RZ, RZ, R14 ;  /* 0x000000ffff037224 */ /* 0x000fce00078e000e */
[----:B------:R-:W-:Y:S05]  /*19080*/  WARPSYNC.COLLECTIVE R15, `(.L_x_4701) ;  /* 0x000000000f087348 */ /* 0x000fea0003c00000 */
[----:B------:R0:W1:Y:S02]  /*19090*/  SHFL.IDX P6, R14, R13, R12, R11 ;  /* 0x0000000c0d0e7389 */ /* 0x00006400000c000b */
[----:B01----:R-:W-:Y:S01]  /*190a0*/  ENDCOLLECTIVE ;  /* 0x000000000000791b */ /* 0x003fe20003800000 */
.L_x_4701:
        /* <DEDUP_REMOVED lines=17> */
.L_x_4702:
[----:B------:R-:W-:Y:S02]  /*191c0*/  @P1 IMAD R8, R5, 0x2, R17 ;  /* 0x0000000205081824 */ /* 0x000fe400078e0211 */
[----:B------:R-:W-:Y:S02]  /*191d0*/  IMAD.MOV.U32 R13, RZ, RZ, R0 ;  /* 0x000000ffff0d7224 */ /* 0x000fe400078e0000 */
[----:B------:R-:W-:Y:S02]  /*191e0*/  IMAD.MOV.U32 R12, RZ, RZ, 0x3 ;  /* 0x00000003ff0c7424 */ /* 0x000fe400078e00ff */
[----:B------:R-:W-:-:S07]  /*191f0*/  IMAD.MOV.U32 R3, RZ, RZ, R14 ;  /* 0x000000ffff037224 */ /* 0x000fce00078e000e */
[----:B------:R-:W-:Y:S05]  /*19200*/  WARPSYNC.COLLECTIVE R15, `(.L_x_4703) ;  /* 0x000000000f087348 */ /* 0x000fea0003c00000 */
[----:B------:R0:W1:Y:S02]  /*19210*/  SHFL.IDX P6, R14, R13, R12, R11 ;  /* 0x0000000c0d0e7389 */ /* 0x00006400000c000b */
[----:B01----:R-:W-:Y:S01]  /*19220*/  ENDCOLLECTIVE ;  /* 0x000000000000791b */ /* 0x003fe20003800000 */
.L_x_4703:
        /* <DEDUP_REMOVED lines=17> */
.L_x_4704:
[----:B------:R-:W-:Y:S02]  /*19340*/  @P1 IMAD R8, R5, 0x2, R17 ;  /* 0x0000000205081824 */ /* 0x000fe400078e0211 */
[----:B------:R-:W-:Y:S02]  /*19350*/  IMAD.MOV.U32 R13, RZ, RZ, R0 ;  /* 0x000000ffff0d7224 */ /* 0x000fe400078e0000 */
[----:B------:R-:W-:Y:S02]  /*19360*/  IMAD.MOV.U32 R12, RZ, RZ, 0x4 ;  /* 0x00000004ff0c7424 */ /* 0x000fe400078e00ff */
[----:B------:R-:W-:-:S07]  /*19370*/  IMAD.MOV.U32 R3, RZ, RZ, R14 ;  /* 0x000000ffff037224 */ /* 0x000fce00078e000e */
[----:B------:R-:W-:Y:S05]  /*19380*/  WARPSYNC.COLLECTIVE R15, `(.L_x_4705) ;  /* 0x000000000f087348 */ /* 0x000fea0003c00000 */
[----:B------:R0:W1:Y:S02]  /*19390*/  SHFL.IDX P6, R14, R13, R12, R11 ;  /* 0x0000000c0d0e7389 */ /* 0x00006400000c000b */
[----:B01----:R-:W-:Y:S01]  /*193a0*/  ENDCOLLECTIVE ;  /* 0x000000000000791b */ /* 0x003fe20003800000 */
.L_x_4705:
        /* <DEDUP_REMOVED lines=17> */
.L_x_4706:
[----:B------:R-:W-:Y:S02]  /*194c0*/  @P1 IMAD R8, R5, 0x2, R17 ;  /* 0x0000000205081824 */ /* 0x000fe400078e0211 */
[----:B------:R-:W-:Y:S02]  /*194d0*/  IMAD.MOV.U32 R13, RZ, RZ, R0 ;  /* 0x000000ffff0d7224 */ /* 0x000fe400078e0000 */
[----:B------:R-:W-:Y:S02]  /*194e0*/  IMAD.MOV.U32 R12, RZ, RZ, 0x5 ;  /* 0x00000005ff0c7424 */ /* 0x000fe400078e00ff */
[----:B------:R-:W-:-:S07]  /*194f0*/  IMAD.MOV.U32 R3, RZ, RZ, R14 ;  /* 0x000000ffff037224 */ /* 0x000fce00078e000e */
[----:B------:R-:W-:Y:S05]  /*19500*/  WARPSYNC.COLLECTIVE R15, `(.L_x_4707) ;  /* 0x000000000f087348 */ /* 0x000fea0003c00000 */
[----:B------:R0:W1:Y:S02]  /*19510*/  SHFL.IDX P6, R14, R13, R12, R11 ;  /* 0x0000000c0d0e7389 */ /* 0x00006400000c000b */
[----:B01----:R-:W-:Y:S01]  /*19520*/  ENDCOLLECTIVE ;  /* 0x000000000000791b */ /* 0x003fe20003800000 */
.L_x_4707:
        /* <DEDUP_REMOVED lines=10> */
.L_x_4708:
        /* <DEDUP_REMOVED lines=8> */
.L_x_4635:
        /* <DEDUP_REMOVED lines=9> */
.L_x_4710:
[C---:B------:R-:W-:Y:S01]  /*196e0*/  VIADD R6, R25.reuse, 0x10 ;  /* 0x0000001019067836 */ /* 0x040fe20000000000 */
[----:B------:R-:W-:Y:S01]  /*196f0*/  ISETP.GE.AND P1, PT, R25, R29, PT ;  /* 0x0000001d1900720c */ /* 0x000fe20003f26270 */
[----:B------:R-:W-:Y:S02]  /*19700*/  IMAD.MOV.U32 R13, RZ, RZ, R0 ;  /* 0x000000ffff0d7224 */ /* 0x000fe400078e0000 */
[----:B------:R-:W-:-:S10]  /*19710*/  IMAD.MOV.U32 R2, RZ, RZ, R14 ;  /* 0x000000ffff027224 */ /* 0x000fd400078e000e */
[----:B------:R-:W-:Y:S05]  /*19720*/  WARPSYNC.COLLECTIVE R15, `(.L_x_4711) ;  /* 0x000000000f087348 */ /* 0x000fea0003c00000 */
[----:B------:R0:W1:Y:S02]  /*19730*/  SHFL.IDX P6, R14, R13, R12, R11 ;  /* 0x0000000c0d0e7389 */ /* 0x00006400000c000b */
[----:B01----:R-:W-:Y:S01]  /*19740*/  ENDCOLLECTIVE ;  /* 0x000000000000791b */ /* 0x003fe20003800000 */
.L_x_4711:
        /* <DEDUP_REMOVED lines=8> */
.L_x_4712:
        /* <DEDUP_REMOVED lines=8> */
[----:B------:R-:W-:Y:S02]  /*19850*/  VIADD R6, R25, 0x20 ;  /* 0x0000002019067836 */ /* 0x000fe40000000000 */
[----:B0-----:R-:W-:-:S08]  /*19860*/  IMAD.MOV.U32 R2, RZ, RZ, R14 ;  /* 0x000000ffff027224 */ /* 0x001fd000078e000e */
[----:B------:R-:W-:Y:S05]  /*19870*/  WARPSYNC.COLLECTIVE R15, `(.L_x_4713) ;  /* 0x000000000f087348 */ /* 0x000fea0003c00000 */
[----:B------:R0:W1:Y:S02]  /*19880*/  SHFL.IDX P6, R14, R13, R12, R11 ;  /* 0x0000000c0d0e7389 */ /* 0x00006400000c000b */
[----:B01----:R-:W-:Y:S01]  /*19890*/  ENDCOLLECTIVE ;  /* 0x000000000000791b */ /* 0x003fe20003800000 */
.L_x_4713:
        /* <DEDUP_REMOVED lines=8> */
.L_x_4714:
[----:B------:R-:W-:-:S05]  /*19920*/  @!P1 IMAD.MOV.U32 R3, RZ, RZ, R5 ;  /* 0x000000ffff039224 */ /* 0x000fca00078e0005 */
        /* <DEDUP_REMOVED lines=13> */
.L_x_4715:
        /* <DEDUP_REMOVED lines=8> */
.L_x_4716:
        /* <DEDUP_REMOVED lines=14> */
.L_x_4717:
        /* <DEDUP_REMOVED lines=8> */
.L_x_4718:
        /* <DEDUP_REMOVED lines=14> */
.L_x_4719:
        /* <DEDUP_REMOVED lines=8> */
.L_x_4720:
        /* <DEDUP_REMOVED lines=14> */
.L_x_4721:
        /* <DEDUP_REMOVED lines=8> */
.L_x_4722:
        /* <DEDUP_REMOVED lines=13> */
.L_x_4723:
        /* <DEDUP_REMOVED lines=8> */
.L_x_4724:
        /* <DEDUP_REMOVED lines=12> */
.L_x_4725:
[----:B------:R-:W-:Y:S05]  /*1a0b0*/  BRA `(.L_x_4726) ;  /* 0xffffffb8008c7947 */ /* 0x000fea000383ffff */
.L_x_4640:
[----:B0-----:R0:W1:Y:S02]  /*1a0c0*/  SYNCS.PHASECHK.TRANS64.TRYWAIT P0, [R17+URZ+0x30820], R0 ;  /* 0x03082000110075a7 */ /* 0x001064000800017f */
[----:B-1----:R-:W-:Y:S05]  /*1a0d0*/  @!P0 NANOSLEEP.SYNCS 0x989680 ;  /* 0x009896800000895d */ /* 0x002fea0003900000 */
[----:B------:R-:W1:Y:S02]  /*1a0e0*/  @!P0 SYNCS.PHASECHK.TRANS64 P0, [R17+URZ+0x30820], R0 ;  /* 0x03082000110085a7 */ /* 0x000e64000800007f */
[----:B-1----:R-:W-:Y:S05]  /*1a0f0*/  @!P0 BRA `(.L_x_4640) ;  /* 0xfffffffc00f08947 */ /* 0x002fea000383ffff */
[----:B------:R-:W-:Y:S05]  /*1a100*/  BRA `(.L_x_4727) ;  /* 0xffffffbc00047947 */ /* 0x000fea000383ffff */
.L_x_4645:
[----:B0-----:R0:W1:Y:S02]  /*1a110*/  SYNCS.PHASECHK.TRANS64.TRYWAIT P0, [R6+URZ+0x30840], R3 ;  /* 0x03084003060075a7 */ /* 0x001064000800017f */
[----:B-1----:R-:W-:Y:S05]  /*1a120*/  @!P0 NANOSLEEP.SYNCS 0x989680 ;  /* 0x009896800000895d */ /* 0x002fea0003900000 */
[----:B------:R-:W1:Y:S02]  /*1a130*/  @!P0 SYNCS.PHASECHK.TRANS64 P0, [R6+URZ+0x30840], R3 ;  /* 0x03084003060085a7 */ /* 0x000e64000800007f */
[----:B-1----:R-:W-:Y:S05]  /*1a140*/  @!P0 BRA `(.L_x_4645) ;  /* 0xfffffffc00f08947 */ /* 0x002fea000383ffff */
[----:B------:R-:W-:Y:S05]  /*1a150*/  BRA `(.L_x_4728) ;  /* 0xffffffbc00e07947 */ /* 0x000fea000383ffff */
.L_x_4646:
[----:B------:R-:W-:Y:S01]  /*1a160*/  BSSY B1, `(.L_x_4729) ;  /* 0x0000008000017945 */ /* 0x000fe20003800000 */
[----:B------:R-:W-:Y:S02]  /*1a170*/  IMAD.MOV.U32 R13, RZ, RZ, R8 ;  /* 0x000000ffff0d7224 */ /* 0x000fe400078e0008 */
[----:B------:R-:W-:Y:S02]  /*1a180*/  IMAD.MOV.U32 R12, RZ, RZ, RZ ;  /* 0x000000ffff0c7224 */ /* 0x000fe400078e00ff */
[----:B------:R-:W-:Y:S02]  /*1a190*/  IMAD.MOV.U32 R11, RZ, RZ, 0x181f ;  /* 0x0000181fff0b7424 */ /* 0x000fe400078e00ff */
[----:B------:R-:W-:-:S07]  /*1a1a0*/  IMAD.MOV.U32 R15, RZ, RZ, -0x1 ;  /* 0xffffffffff0f7424 */ /* 0x000fce00078e00ff */
[----:B--2---:R-:W-:Y:S05]  /*1a1b0*/  WARPSYNC.COLLECTIVE R15, `(.L_x_4730) ;  /* 0x000000000f087348 */ /* 0x004fea0003c00000 */
[----:B--2---:R0:W1:Y:S02]  /*1a1c0*/  SHFL.IDX P6, R14, R13, R12, R11 ;  /* 0x0000000c0d0e7389 */ /* 0x00406400000c000b */
[----:B01----:R-:W-:Y:S01]  /*1a1d0*/  ENDCOLLECTIVE ;  /* 0x000000000000791b */ /* 0x003fe20003800000 */
.L_x_4730:
[----:B------:R-:W-:Y:S05]  /*1a1e0*/  BSYNC B1 ;  /* 0x0000000000017941 */ /* 0x000fea0003800000 */
.L_x_4729:
        /* <DEDUP_REMOVED lines=12> */
.L_x_4731:
[----:B------:R-:W-:Y:S02]  /*1a2b0*/  IMAD R5, R5, 0x2, R17 ;  /* 0x0000000205057824 */ /* 0x000fe400078e0211 */
[----:B------:R-:W-:Y:S02]  /*1a2c0*/  IMAD.MOV.U32 R13, RZ, RZ, R8 ;  /* 0x000000ffff0d7224 */ /* 0x000fe400078e0008 */
[----:B------:R-:W-:Y:S02]  /*1a2d0*/  IMAD.MOV.U32 R12, RZ, RZ, 0x1 ;  /* 0x00000001ff0c7424 */ /* 0x000fe400078e00ff */
[----:B------:R-:W-:-:S07]  /*1a2e0*/  IMAD.MOV.U32 R2, RZ, RZ, R14 ;  /* 0x000000ffff027224 */ /* 0x000fce00078e000e */
[----:B------:R-:W-:Y:S05]  /*1a2f0*/  WARPSYNC.COLLECTIVE R15, `(.L_x_4732) ;  /* 0x000000000f087348 */ /* 0x000fea0003c00000 */
[----:B------:R0:W1:Y:S02]  /*1a300*/  SHFL.IDX P6, R14, R13, R12, R11 ;  /* 0x0000000c0d0e7389 */ /* 0x00006400000c000b */
[----:B01----:R-:W-:Y:S01]  /*1a310*/  ENDCOLLECTIVE ;  /* 0x000000000000791b */ /* 0x003fe20003800000 */
.L_x_4732:
        /* <DEDUP_REMOVED lines=13> */
.L_x_4733:
[----:B------:R-:W-:Y:S02]  /*1a3f0*/  IMAD.MOV.U32 R13, RZ, RZ, R8 ;  /* 0x000000ffff0d7224 */ /* 0x000fe400078e0008 */
[----:B------:R-:W-:Y:S02]  /*1a400*/  IMAD.MOV.U32 R12, RZ, RZ, 0x2 ;  /* 0x00000002ff0c7424 */ /* 0x000fe400078e00ff */
[----:B------:R-:W-:-:S07]  /*1a410*/  IMAD.MOV.U32 R2, RZ, RZ, R14 ;  /* 0x000000ffff027224 */ /* 0x000fce00078e000e */
[----:B------:R-:W-:Y:S05]  /*1a420*/  WARPSYNC.COLLECTIVE R15, `(.L_x_4734) ;  /* 0x000000000f087348 */ /* 0x000fea0003c00000 */
[----:B------:R0:W1:Y:S02]  /*1a430*/  SHFL.IDX P6, R14, R13, R12, R11 ;  /* 0x0000000c0d0e7389 */ /* 0x00006400000c000b */
[----:B01----:R-:W-:Y:S01]  /*1a440*/  ENDCOLLECTIVE ;  /* 0x000000000000791b */ /* 0x003fe20003800000 */
.L_x_4734:
        /* <DEDUP_REMOVED lines=13> */
.L_x_4735:
[----:B------:R-:W-:Y:S02]  /*1a520*/  IMAD.MOV.U32 R13, RZ, RZ, R8 ;  /* 0x000000ffff0d7224 */ /* 0x000fe400078e0008 */
[----:B------:R-:W-:Y:S02]  /*1a530*/  IMAD.MOV.U32 R12, RZ, RZ, 0x3 ;  /* 0x00000003ff0c7424 */ /* 0x000fe400078e00ff */
[----:B------:R-:W-:-:S07]  /*1a540*/  IMAD.MOV.U32 R2, RZ, RZ, R14 ;  /* 0x000000ffff027224 */ /* 0x000fce00078e000e */
[----:B------:R-:W-:Y:S05]  /*1a550*/  WARPSYNC.COLLECTIVE R15, `(.L_x_4736) ;  /* 0x000000000f087348 */ /* 0x000fea0003c00000 */
[----:B------:R0:W1:Y:S02]  /*1a560*/  SHFL.IDX P6, R14, R13, R12, R11 ;  /* 0x0000000c0d0e7389 */ /* 0x00006400000c000b */
[----:B01----:R-:W-:Y:S01]  /*1a570*/  ENDCOLLECTIVE ;  /* 0x000000000000791b */ /* 0x003fe20003800000 */
.L_x_4736:
        /* <DEDUP_REMOVED lines=13> */
.L_x_4737:
[----:B------:R-:W-:Y:S02]  /*1a650*/  IMAD.MOV.U32 R13, RZ, RZ, R8 ;  /* 0x000000ffff0d7224 */ /* 0x000fe400078e0008 */
[----:B------:R-:W-:Y:S02]  /*1a660*/  IMAD.MOV.U32 R12, RZ, RZ, 0x4 ;  /* 0x00000004ff0c7424 */ /* 0x000fe400078e00ff */
[----:B------:R-:W-:-:S07]  /*1a670*/  IMAD.MOV.U32 R2, RZ, RZ, R14 ;  /* 0x000000ffff027224 */ /* 0x000fce00078e000e */
[----:B------:R-:W-:Y:S05]  /*1a680*/  WARPSYNC.COLLECTIVE R15, `(.L_x_4738) ;  /* 0x000000000f087348 */ /* 0x000fea0003c00000 */
[----:B------:R0:W1:Y:S02]  /*1a690*/  SHFL.IDX P6, R14, R13, R12, R11 ;  /* 0x0000000c0d0e7389 */ /* 0x00006400000c000b */
[----:B01----:R-:W-:Y:S01]  /*1a6a0*/  ENDCOLLECTIVE ;  /* 0x000000000000791b */ /* 0x003fe20003800000 */
.L_x_4738:
        /* <DEDUP_REMOVED lines=13> */
.L_x_4739:
[----:B------:R-:W-:Y:S02]  /*1a780*/  IMAD.MOV.U32 R13, RZ, RZ, R8 ;  /* 0x000000ffff0d7224 */ /* 0x000fe400078e0008 */
[----:B------:R-:W-:Y:S02]  /*1a790*/  IMAD.MOV.U32 R12, RZ, RZ, 0x5 ;  /* 0x00000005ff0c7424 */ /* 0x000fe400078e00ff */
[----:B------:R-:W-:-:S07]  /*1a7a0*/  IMAD.MOV.U32 R2, RZ, RZ, R14 ;  /* 0x000000ffff027224 */ /* 0x000fce00078e000e */
[----:B------:R-:W-:Y:S05]  /*1a7b0*/  WARPSYNC.COLLECTIVE R15, `(.L_x_4740) ;  /* 0x000000000f087348 */ /* 0x000fea0003c00000 */
[----:B------:R0:W1:Y:S02]  /*1a7c0*/  SHFL.IDX P6, R14, R13, R12, R11 ;  /* 0x0000000c0d0e7389 */ /* 0x00006400000c000b */
[----:B01----:R-:W-:Y:S01]  /*1a7d0*/  ENDCOLLECTIVE ;  /* 0x000000000000791b */ /* 0x003fe20003800000 */
.L_x_4740:
        /* <DEDUP_REMOVED lines=14> */
.L_x_4741:
[----:B------:R-:W-:Y:S01]  /*1a8c0*/  IMAD.MOV.U32 R2, RZ, RZ, R14 ;  /* 0x000000ffff027224 */ /* 0x000fe200078e000e */
[----:B------:R-:W-:Y:S06]  /*1a8d0*/  BRA `(.L_x_4742) ;  /* 0xffffffbc00007947 */ /* 0x000fec000383ffff */
.L_x_4651:
[----:B0-----:R0:W1:Y:S02]  /*1a8e0*/  SYNCS.PHASECHK.TRANS64.TRYWAIT P0, [R6+URZ+0x30860], R2 ;  /* 0x03086002060075a7 */ /* 0x001064000800017f */
[----:B-1----:R-:W-:Y:S05]  /*1a8f0*/  @!P0 NANOSLEEP.SYNCS 0x989680 ;  /* 0x009896800000895d */ /* 0x002fea0003900000 */
[----:B------:R-:W1:Y:S02]  /*1a900*/  @!P0 SYNCS.PHASECHK.TRANS64 P0, [R6+URZ+0x30860], R2 ;  /* 0x03086002060085a7 */ /* 0x000e64000800007f */
[----:B-1----:R-:W-:Y:S05]  /*1a910*/  @!P0 BRA `(.L_x_4651) ;  /* 0xfffffffc00f08947 */ /* 0x002fea000383ffff */
[----:B------:R-:W-:Y:S05]  /*1a920*/  BRA `(.L_x_4743) ;  /* 0xffffffbc00647947 */ /* 0x000fea000383ffff */
.L_x_4652:
        /* <DEDUP_REMOVED lines=8> */
.L_x_4745:
[----:B------:R-:W-:Y:S05]  /*1a9b0*/  BSYNC B1 ;  /* 0x0000000000017941 */ /* 0x000fea0003800000 */
.L_x_4744:
        /* <DEDUP_REMOVED lines=9> */
.L_x_4746:
[----:B------:R-:W-:Y:S02]  /*1aa50*/  IMAD.MOV.U32 R13, RZ, RZ, R19 ;  /* 0x000000ffff0d7224 */ /* 0x000fe400078e0013 */
[----:B------:R-:W-:Y:S02]  /*1aa60*/  IMAD.MOV.U32 R12, RZ, RZ, 0x1 ;  /* 0x00000001ff0c7424 */ /* 0x000fe400078e00ff */
[----:B------:R-:W-:-:S07]  /*1aa70*/  IMAD.MOV.U32 R2, RZ, RZ, R14 ;  /* 0x000000ffff027224 */ /* 0x000fce00078e000e */
[----:B------:R-:W-:Y:S05]  /*1aa80*/  WARPSYNC.COLLECTIVE R15, `(.L_x_4747) ;  /* 0x000000000f087348 */ /* 0x000fea0003c00000 */
[----:B------:R0:W1:Y:S02]  /*1aa90*/  SHFL.IDX P6, R14, R13, R12, R11 ;  /* 0x0000000c0d0e7389 */ /* 0x00006400000c000b */
[----:B01----:R-:W-:Y:S01]  /*1aaa0*/  ENDCOLLECTIVE ;  /* 0x000000000000791b */ /* 0x003fe20003800000 */
.L_x_4747:
        /* <DEDUP_REMOVED lines=16> */
.L_x_4748:
[----:B------:R-:W-:Y:S02]  /*1abb0*/  IMAD.MOV.U32 R13, RZ, RZ, R19 ;  /* 0x000000ffff0d7224 */ /* 0x000fe400078e0013 */
[----:B------:R-:W-:Y:S02]  /*1abc0*/  IMAD.MOV.U32 R12, RZ, RZ, 0x2 ;  /* 0x00000002ff0c7424 */ /* 0x000fe400078e00ff */
[----:B------:R-:W-:-:S07]  /*1abd0*/  IMAD.MOV.U32 R2, RZ, RZ, R14 ;  /* 0x000000ffff027224 */ /* 0x000fce00078e000e */
[----:B------:R-:W-:Y:S05]  /*1abe0*/  WARPSYNC.COLLECTIVE R15, `(.L_x_4749) ;  /* 0x000000000f087348 */ /* 0x000fea0003c00000 */
[----:B------:R0:W1:Y:S02]  /*1abf0*/  SHFL.IDX P6, R14, R13, R12, R11 ;  /* 0x0000000c0d0e7389 */ /* 0x00006400000c000b */
[----:B01----:R-:W-:Y:S01]  /*1ac00*/  ENDCOLLECTIVE ;  /* 0x000000000000791b */ /* 0x003fe20003800000 */
.L_x_4749:
        /* <DEDUP_REMOVED lines=16> */
.L_x_4750:
[----:B------:R-:W-:Y:S02]  /*1ad10*/  IMAD.MOV.U32 R13, RZ, RZ, R19 ;  /* 0x000000ffff0d7224 */ /* 0x000fe400078e0013 */
[----:B------:R-:W-:Y:S02]  /*1ad20*/  IMAD.MOV.U32 R12, RZ, RZ, 0x3 ;  /* 0x00000003ff0c7424 */ /* 0x000fe400078e00ff */
[----:B------:R-:W-:-:S07]  /*1ad30*/  IMAD.MOV.U32 R2, RZ, RZ, R14 ;  /* 0x000000ffff027224 */ /* 0x000fce00078e000e */
[----:B------:R-:W-:Y:S05]  /*1ad40*/  WARPSYNC.COLLECTIVE R15, `(.L_x_4751) ;  /* 0x000000000f087348 */ /* 0x000fea0003c00000 */
[----:B------:R0:W1:Y:S02]  /*1ad50*/  SHFL.IDX P6, R14, R13, R12, R11 ;  /* 0x0000000c0d0e7389 */ /* 0x00006400000c000b */
[----:B01----:R-:W-:Y:S01]  /*1ad60*/  ENDCOLLECTIVE ;  /* 0x000000000000791b */ /* 0x003fe20003800000 */
.L_x_4751:
        /* <DEDUP_REMOVED lines=16> */
.L_x_4752:
[----:B------:R-:W-:Y:S02]  /*1ae70*/  IMAD.MOV.U32 R13, RZ, RZ, R19 ;  /* 0x000000ffff0d7224 */ /* 0x000fe400078e0013 */
[----:B------:R-:W-:Y:S02]  /*1ae80*/  IMAD.MOV.U32 R12, RZ, RZ, 0x4 ;  /* 0x00000004ff0c7424 */ /* 0x000fe400078e00ff */
[----:B------:R-:W-:-:S07]  /*1ae90*/  IMAD.MOV.U32 R2, RZ, RZ, R14 ;  /* 0x000000ffff027224 */ /* 0x000fce00078e000e */
[----:B------:R-:W-:Y:S05]  /*1aea0*/  WARPSYNC.COLLECTIVE R15, `(.L_x_4753) ;  /* 0x000000000f087348 */ /* 0x000fea0003c00000 */
[----:B------:R0:W1:Y:S02]  /*1aeb0*/  SHFL.IDX P6, R14, R13, R12, R11 ;  /* 0x0000000c0d0e7389 */ /* 0x00006400000c000b */
[----:B01----:R-:W-:Y:S01]  /*1aec0*/  ENDCOLLECTIVE ;  /* 0x000000000000791b */ /* 0x003fe20003800000 */
.L_x_4753:
        /* <DEDUP_REMOVED lines=16> */
.L_x_4754:
[----:B------:R-:W-:Y:S02]  /*1afd0*/  IMAD.MOV.U32 R13, RZ, RZ, R19 ;  /* 0x000000ffff0d7224 */ /* 0x000fe400078e0013 */
[----:B------:R-:W-:Y:S02]  /*1afe0*/  IMAD.MOV.U32 R12, RZ, RZ, 0x5 ;  /* 0x00000005ff0c7424 */ /* 0x000fe400078e00ff */
[----:B------:R-:W-:-:S07]  /*1aff0*/  IMAD.MOV.U32 R2, RZ, RZ, R14 ;  /* 0x000000ffff027224 */ /* 0x000fce00078e000e */
[----:B------:R-:W-:Y:S05]  /*1b000*/  WARPSYNC.COLLECTIVE R15, `(.L_x_4755) ;  /* 0x000000000f087348 */ /* 0x000fea0003c00000 */
[----:B------:R0:W1:Y:S02]  /*1b010*/  SHFL.IDX P6, R14, R13, R12, R11 ;  /* 0x0000000c0d0e7389 */ /* 0x00006400000c000b */
[----:B01----:R-:W-:Y:S01]  /*1b020*/  ENDCOLLECTIVE ;  /* 0x000000000000791b */ /* 0x003fe20003800000 */
.L_x_4755:
        /* <DEDUP_REMOVED lines=13> */
.L_x_4756:
[----:B------:R-:W-:Y:S01]  /*1b100*/  @!PT LDS RZ, [RZ] ;  /* 0x00000000fffff984 */ /* 0x000fe20000000800 */
[----:B------:R-:W-:Y:S01]  /*1b110*/  @!PT LDS RZ, [RZ] ;  /* 0x00000000fffff984 */ /* 0x000fe20000000800 */
[----:B------:R-:W-:Y:S01]  /*1b120*/  @!PT LDS RZ, [RZ] ;  /* 0x00000000fffff984 */ /* 0x000fe20000000800 */
[----:B------:R1:W-:Y:S01]  /*1b130*/  LDGSTS.E.BYPASS.LTC128B.128 [R5+0x5400], desc[UR36][R2.64+0x80], !P0 ;  /* 0x0540008002057fae */ /* 0x0003e2000c101d64 */
[----:B------:R-:W-:-:S13]  /*1b140*/  ISETP.LT.OR P0, PT, R7, 0x41, P1 ;  /* 0x000000410700780c */ /* 0x000fda0000f01670 */
[----:B------:R1:W-:Y:S01]  /*1b150*/  LDGSTS.E.BYPASS.LTC128B.128 [R5+0x8400], desc[UR36][R2.64+0x100], !P0 ;  /* 0x0840010002057fae */ /* 0x0003e2000c101d64 */
[----:B------:R-:W-:Y:S05]  /*1b160*/  BRA `(.L_x_4757) ;  /* 0xffffffb800487947 */ /* 0x000fea000383ffff */
.L_x_4660:
[----:B0-----:R0:W1:Y:S02]  /*1b170*/  SYNCS.PHASECHK.TRANS64.TRYWAIT P0, [R0+URZ+0x30860], R3 ;  /* 0x03086003000075a7 */ /* 0x001064000800017f */
[----:B-1----:R-:W-:Y:S05]  /*1b180*/  @!P0 NANOSLEEP.SYNCS 0x989680 ;  /* 0x009896800000895d */ /* 0x002fea0003900000 */
[----:B------:R-:W1:Y:S02]  /*1b190*/  @!P0 SYNCS.PHASECHK.TRANS64 P0, [R0+URZ+0x30860], R3 ;  /* 0x03086003000085a7 */ /* 0x000e64000800007f */
[----:B-1----:R-:W-:Y:S05]  /*1b1a0*/  @!P0 BRA `(.L_x_4660) ;  /* 0xfffffffc00f08947 */ /* 0x002fea000383ffff */
[----:B------:R-:W-:Y:S05]  /*1b1b0*/  BRA `(.L_x_4758) ;  /* 0xffffffbc00607947 */ /* 0x000fea000383ffff */
.L_x_4661:
        /* <DEDUP_REMOVED lines=8> */
.L_x_4760:
[----:B------:R-:W-:Y:S05]  /*1b240*/  BSYNC B0 ;  /* 0x0000000000007941 */ /* 0x000fea0003800000 */
.L_x_4759:
        /* <DEDUP_REMOVED lines=9> */
.L_x_4761:
        /* <DEDUP_REMOVED lines=14> */
.L_x_4762:
        /* <DEDUP_REMOVED lines=13> */
.L_x_4763:
[----:B------:R-:W-:Y:S02]  /*1b490*/  IMAD.MOV.U32 R13, RZ, RZ, R19 ;  /* 0x000000ffff0d7224 */ /* 0x000fe400078e0013 */
[----:B------:R-:W-:Y:S01]  /*1b4a0*/  IMAD.MOV.U32 R12, RZ, RZ, 0x2 ;  /* 0x00000002ff0c7424 */ /* 0x000fe200078e00ff */
[----:B------:R-:W-:-:S13]  /*1b4b0*/  IADD3 R2, P4, R14, R5, RZ ;  /* 0x000000050e027210 */ /* 0x000fda0007f9e0ff */
[----:B------:R-:W-:Y:S05]  /*1b4c0*/  WARPSYNC.COLLECTIVE R15, `(.L_x_4764) ;  /* 0x000000000f087348 */ /* 0x000fea0003c00000 */
[----:B------:R0:W1:Y:S02]  /*1b4d0*/  SHFL.IDX P6, R14, R13, R12, R11 ;  /* 0x0000000c0d0e7389 */ /* 0x00006400000c000b */
[----:B01----:R-:W-:Y:S01]  /*1b4e0*/  ENDCOLLECTIVE ;  /* 0x000000000000791b */ /* 0x003fe20003800000 */
.L_x_4764:
        /* <DEDUP_REMOVED lines=15> */
.L_x_4765:
[----:B------:R-:W-:Y:S02]  /*1b5e0*/  IMAD.MOV.U32 R13, RZ, RZ, R19 ;  /* 0x000000ffff0d7224 */ /* 0x000fe400078e0013 */
[----:B------:R-:W-:Y:S01]  /*1b5f0*/  IMAD.MOV.U32 R12, RZ, RZ, 0x3 ;  /* 0x00000003ff0c7424 */ /* 0x000fe200078e00ff */
[----:B------:R-:W-:-:S13]  /*1b600*/  IADD3 R2, P4, R14, R5, RZ ;  /* 0x000000050e027210 */ /* 0x000fda0007f9e0ff */
[----:B------:R-:W-:Y:S05]  /*1b610*/  WARPSYNC.COLLECTIVE R15, `(.L_x_4766) ;  /* 0x000000000f087348 */ /* 0x000fea0003c00000 */
[----:B------:R0:W1:Y:S02]  /*1b620*/  SHFL.IDX P6, R14, R13, R12, R11 ;  /* 0x0000000c0d0e7389 */ /* 0x00006400000c000b */
[----:B01----:R-:W-:Y:S01]  /*1b630*/  ENDCOLLECTIVE ;  /* 0x000000000000791b */ /* 0x003fe20003800000 */
.L_x_4766:
        /* <DEDUP_REMOVED lines=15> */
.L_x_4767:
[----:B------:R-:W-:Y:S02]  /*1b730*/  IMAD.MOV.U32 R13, RZ, RZ, R19 ;  /* 0x000000ffff0d7224 */ /* 0x000fe400078e0013 */
[----:B------:R-:W-:Y:S01]  /*1b740*/  IMAD.MOV.U32 R12, RZ, RZ, 0x4 ;  /* 0x00000004ff0c7424 */ /* 0x000fe200078e00ff */
[----:B------:R-:W-:-:S13]  /*1b750*/  IADD3 R2, P4, R14, R5, RZ ;  /* 0x000000050e027210 */ /* 0x000fda0007f9e0ff */
[----:B------:R-:W-:Y:S05]  /*1b760*/  WARPSYNC.COLLECTIVE R15, `(.L_x_4768) ;  /* 0x000000000f087348 */ /* 0x000fea0003c00000 */
[----:B------:R0:W1:Y:S02]  /*1b770*/  SHFL.IDX P6, R14, R13, R12, R11 ;  /* 0x0000000c0d0e7389 */ /* 0x00006400000c000b */
[----:B01----:R-:W-:Y:S01]  /*1b780*/  ENDCOLLECTIVE ;  /* 0x000000000000791b */ /* 0x003fe20003800000 */
.L_x_4768:
        /* <DEDUP_REMOVED lines=15> */
.L_x_4769:
[----:B------:R-:W-:Y:S02]  /*1b880*/  IMAD.MOV.U32 R13, RZ, RZ, R19 ;  /* 0x000000ffff0d7224 */ /* 0x000fe400078e0013 */
[----:B------:R-:W-:Y:S01]  /*1b890*/  IMAD.MOV.U32 R12, RZ, RZ, 0x5 ;  /* 0x00000005ff0c7424 */ /* 0x000fe200078e00ff */
[----:B------:R-:W-:-:S13]  /*1b8a0*/  IADD3 R2, P4, R14, R5, RZ ;  /* 0x000000050e027210 */ /* 0x000fda0007f9e0ff */
[----:B------:R-:W-:Y:S05]  /*1b8b0*/  WARPSYNC.COLLECTIVE R15, `(.L_x_4770) ;  /* 0x000000000f087348 */ /* 0x000fea0003c00000 */
[----:B------:R0:W1:Y:S02]  /*1b8c0*/  SHFL.IDX P6, R14, R13, R12, R11 ;  /* 0x0000000c0d0e7389 */ /* 0x00006400000c000b */
[----:B01----:R-:W-:Y:S01]  /*1b8d0*/  ENDCOLLECTIVE ;  /* 0x000000000000791b */ /* 0x003fe20003800000 */
.L_x_4770:
        /* <DEDUP_REMOVED lines=14> */
.L_x_4771:
[----:B------:R-:W-:Y:S05]  /*1b9c0*/  BRA `(.L_x_4772) ;  /* 0xffffffb800647947 */ /* 0x000fea000383ffff */
.L_x_4666:
        /* <DEDUP_REMOVED lines=8> */
.L_x_4774:
[----:B------:R-:W-:Y:S05]  /*1ba50*/  BSYNC B0 ;  /* 0x0000000000007941 */ /* 0x000fea0003800000 */
.L_x_4773:
        /* <DEDUP_REMOVED lines=9> */
.L_x_4775:
[----:B------:R-:W-:Y:S02]  /*1baf0*/  ULDC UR4, c[0x0][0xc3c] ;  /* 0x00030f0000047ab9 */ /* 0x000fe40000000800 */
[----:B------:R-:W-:-:S13]  /*1bb00*/  ISETP.GE.OR P1, PT, R9, UR4, !P0 ;  /* 0x0000000409007c0c */ /* 0x000fda000c726670 */
[----:B------:R-:W0:Y:S08]  /*1bb10*/  @!P1 LDC.64 R4, c[0x0][0xc80] ;  /* 0x00032000ff049b82 */ /* 0x000e300000000a00 */
[----:B------:R-:W1:Y:S01]  /*1bb20*/  @!P1 LDC.64 R2, c[0x0][0xc78] ;  /* 0x00031e00ff029b82 */ /* 0x000e620000000a00 */
[----:B------:R-:W-:Y:S02]  /*1bb30*/  IMAD.MOV.U32 R25, RZ, RZ, RZ ;  /* 0x000000ffff197224 */ /* 0x000fe400078e00ff */
[----:B------:R-:W-:-:S02]  /*1bb40*/  IMAD.MOV.U32 R8, RZ, RZ, RZ ;  /* 0x000000ffff087224 */ /* 0x000fc400078e00ff */
[----:B------:R-:W-:Y:S02]  /*1bb50*/  IMAD.MOV.U32 R11, RZ, RZ, RZ ;  /* 0x000000ffff0b7224 */ /* 0x000fe400078e00ff */
[----:B------:R-:W-:Y:S02]  /*1bb60*/  IMAD.MOV.U32 R7, RZ, RZ, R14 ;  /* 0x000000ffff077224 */ /* 0x000fe400078e000e */
[----:B0-----:R-:W-:-:S06]  /*1bb70*/  @!P1 IMAD.WIDE R4, R9, 0x4, R4 ;  /* 0x0000000409049825 */ /* 0x001fcc00078e0204 */
[----:B------:R-:W2:Y:S01]  /*1bb80*/  @!P1 LDG.E R4, desc[UR36][R4.64] ;  /* 0x0000002404049981 */ /* 0x000ea2000c1e1900 */
[----:B-1----:R-:W-:-:S06]  /*1bb90*/  @!P1 IMAD.WIDE R2, R9, 0x4, R2 ;  /* 0x0000000409029825 */ /* 0x002fcc00078e0202 */
        /* <DEDUP_REMOVED lines=12> */
.L_x_4776:
[----:B------:R-:W-:Y:S01]  /*1bc60*/  IMAD.MOV.U32 R12, RZ, RZ, 0x2 ;  /* 0x00000002ff0c7424 */ /* 0x000fe200078e00ff */
[----:B------:R-:W-:-:S05]  /*1bc70*/  SEL R6, R14, RZ, P1 ;  /* 0x000000ff0e067207 */ /* 0x000fca0000800000 */
[----:B------:R-:W-:-:S04]  /*1bc80*/  IMAD.IADD R6, R13, 0x1, R6 ;  /* 0x000000010d067824 */ /* 0x000fc800078e0206 */
[----:B------:R-:W-:-:S07]  /*1bc90*/  IMAD.MOV.U32 R13, RZ, RZ, R6 ;  /* 0x000000ffff0d7224 */ /* 0x000fce00078e0006 */
[----:B------:R-:W-:Y:S05]  /*1bca0*/  WARPSYNC.COLLECTIVE R15, `(.L_x_4777) ;  /* 0x000000000f087348 */ /* 0x000fea0003c00000 */
[----:B------:R0:W1:Y:S02]  /*1bcb0*/  SHFL.UP P6, R14, R13, R12, R11 ;  /* 0x0400000c0d0e7389 */ /* 0x00006400000c000b */
[----:B01----:R-:W-:Y:S01]  /*1bcc0*/  ENDCOLLECTIVE ;  /* 0x000000000000791b */ /* 0x003fe20003800000 */
.L_x_4777:
        /* <DEDUP_REMOVED lines=8> */
.L_x_4778:
[----:B------:R-:W-:Y:S01]  /*1bd50*/  IMAD.MOV.U32 R12, RZ, RZ, 0x8 ;  /* 0x00000008ff0c7424 */ /* 0x000fe200078e00ff */
[----:B------:R-:W-:-:S05]  /*1bd60*/  SEL R3, R14, RZ, P3 ;  /* 0x000000ff0e037207 */ /* 0x000fca0001800000 */
[----:B------:R-:W-:-:S04]  /*1bd70*/  IMAD.IADD R3, R2, 0x1, R3 ;  /* 0x0000000102037824 */ /* 0x000fc800078e0203 */
[----:B------:R-:W-:-:S07]  /*1bd80*/  IMAD.MOV.U32 R13, RZ, RZ, R3 ;  /* 0x000000ffff0d7224 */ /* 0x000fce00078e0003 */
[----:B------:R-:W-:Y:S05]  /*1bd90*/  WARPSYNC.COLLECTIVE R15, `(.L_x_4779) ;  /* 0x000000000f087348 */ /* 0x000fea0003c00000 */
[----:B------:R0:W1:Y:S02]  /*1bda0*/  SHFL.UP P6, R14, R13, R12, R11 ;  /* 0x0400000c0d0e7389 */ /* 0x00006400000c000b */
[----:B01----:R-:W-:Y:S01]  /*1bdb0*/  ENDCOLLECTIVE ;  /* 0x000000000000791b */ /* 0x003fe20003800000 */
.L_x_4779:
[----:B------:R-:W-:Y:S01]  /*1bdc0*/  IMAD.MOV.U32 R12, RZ, RZ, 0x10 ;  /* 0x00000010ff0c7424 */ /* 0x000fe200078e00ff */
[----:B------:R-:W-:-:S05]  /*1bdd0*/  SEL R4, R14, RZ, P4 ;  /* 0x000000ff0e047207 */ /* 0x000fca0002000000 */
[----:B------:R-:W-:-:S04]  /*1bde0*/  IMAD.IADD R4, R3, 0x1, R4 ;  /* 0x0000000103047824 */ /* 0x000fc800078e0204 */
[----:B------:R-:W-:-:S07]  /*1bdf0*/  IMAD.MOV.U32 R13, RZ, RZ, R4 ;  /* 0x000000ffff0d7224 */ /* 0x000fce00078e0004 */
[----:B------:R-:W-:Y:S05]  /*1be00*/  WARPSYNC.COLLECTIVE R15, `(.L_x_4780) ;  /* 0x000000000f087348 */ /* 0x000fea0003c00000 */
[----:B------:R0:W1:Y:S02]  /*1be10*/  SHFL.UP P6, R14, R13, R12, R11 ;  /* 0x0400000c0d0e7389 */ /* 0x00006400000c000b */
[----:B01----:R-:W-:Y:S01]  /*1be20*/  ENDCOLLECTIVE ;  /* 0x000000000000791b */ /* 0x003fe20003800000 */
.L_x_4780:
        /* <DEDUP_REMOVED lines=8> */
.L_x_4781:
[----:B------:R-:W-:Y:S05]  /*1beb0*/  BRA `(.L_x_4782) ;  /* 0xffffffb800787947 */ /* 0x000fea000383ffff */
.L_x_4669:
[----:B------:R-:W-:Y:S01]  /*1bec0*/  BSSY B0, `(.L_x_4783) ;  /* 0x0000007000007945 */ /* 0x000fe20003800000 */
[----:B------:R-:W-:Y:S02]  /*1bed0*/  IMAD.MOV.U32 R12, RZ, RZ, 0x1 ;  /* 0x00000001ff0c7424 */ /* 0x000fe400078e00ff */
[----:B------:R-:W-:Y:S02]  /*1bee0*/  IMAD.MOV.U32 R11, RZ, RZ, RZ ;  /* 0x000000ffff0b7224 */ /* 0x000fe400078e00ff */
[----:B------:R-:W-:-:S07]  /*1bef0*/  IMAD.MOV.U32 R15, RZ, RZ, -0x1 ;  /* 0xffffffffff0f7424 */ /* 0x000fce00078e00ff */
[----:B------:R-:W-:Y:S05]  /*1bf00*/  WARPSYNC.COLLECTIVE R15, `(.L_x_4784) ;  /* 0x000000000f087348 */ /* 0x000fea0003c00000 */
[----:B------:R0:W1:Y:S02]  /*1bf10*/  SHFL.UP P6, R14, R13, R12, R11 ;  /* 0x0400000c0d0e7389 */ /* 0x00006400000c000b */
[----:B01----:R-:W-:Y:S01]  /*1bf20*/  ENDCOLLECTIVE ;  /* 0x000000000000791b */ /* 0x003fe20003800000 */
.L_x_4784:
[----:B------:R-:W-:Y:S05]  /*1bf30*/  BSYNC B0 ;  /* 0x0000000000007941 */ /* 0x000fea0003800000 */
.L_x_4783:
        /* <DEDUP_REMOVED lines=8> */
.L_x_4785:
[----:B------:R-:W-:Y:S01]  /*1bfc0*/  IMAD.MOV.U32 R12, RZ, RZ, 0x4 ;  /* 0x00000004ff0c7424 */ /* 0x000fe200078e00ff */
[----:B------:R-:W-:-:S05]  /*1bfd0*/  SEL R2, R14, RZ, P2 ;  /* 0x000000ff0e027207 */ /* 0x000fca0001000000 */
[----:B------:R-:W-:-:S04]  /*1bfe0*/  IMAD.IADD R2, R13, 0x1, R2 ;  /* 0x000000010d027824 */ /* 0x000fc800078e0202 */
[----:B------:R-:W-:-:S07]  /*1bff0*/  IMAD.MOV.U32 R13, RZ, RZ, R2 ;  /* 0x000000ffff0d7224 */ /* 0x000fce00078e0002 */
[----:B------:R-:W-:Y:S05]  /*1c000*/  WARPSYNC.COLLECTIVE R15, `(.L_x_4786) ;  /* 0x000000000f087348 */ /* 0x000fea0003c00000 */
[----:B------:R0:W1:Y:S02]  /*1c010*/  SHFL.UP P6, R14, R13, R12, R11 ;  /* 0x0400000c0d0e7389 */ /* 0x00006400000c000b */
[----:B01----:R-:W-:Y:S01]  /*1c020*/  ENDCOLLECTIVE ;  /* 0x000000000000791b */ /* 0x003fe20003800000 */
.L_x_4786:
[----:B------:R-:W-:Y:S01]  /*1c030*/  IMAD.MOV.U32 R12, RZ, RZ, 0x8 ;  /* 0x00000008ff0c7424 */ /* 0x000fe200078e00ff */
[----:B------:R-:W-:-:S05]  /*1c040*/  SEL R3, R14, RZ, P3 ;  /* 0x000000ff0e037207 */ /* 0x000fca0001800000 */
[----:B------:R-:W-:-:S04]  /*1c050*/  IMAD.IADD R3, R2, 0x1, R3 ;  /* 0x0000000102037824 */ /* 0x000fc800078e0203 */
[----:B------:R-:W-:-:S07]  /*1c060*/  IMAD.MOV.U32 R13, RZ, RZ, R3 ;  /* 0x000000ffff0d7224 */ /* 0x000fce00078e0003 */
[----:B------:R-:W-:Y:S05]  /*1c070*/  WARPSYNC.COLLECTIVE R15, `(.L_x_4787) ;  /* 0x000000000f087348 */ /* 0x000fea0003c00000 */
[----:B------:R0:W1:Y:S02]  /*1c080*/  SHFL.UP P6, R14, R13, R12, R11 ;  /* 0x0400000c0d0e7389 */ /* 0x00006400000c000b */
[----:B01----:R-:W-:Y:S01]  /*1c090*/  ENDCOLLECTIVE ;  /* 0x000000000000791b */ /* 0x003fe20003800000 */
.L_x_4787:
[----:B------:R-:W-:Y:S01]  /*1c0a0*/  IMAD.MOV.U32 R12, RZ, RZ, 0x10 ;  /* 0x00000010ff0c7424 */ /* 0x000fe200078e00ff */
[----:B------:R-:W-:-:S05]  /*1c0b0*/  SEL R4, R14, RZ, P4 ;  /* 0x000000ff0e047207 */ /* 0x000fca0002000000 */
[----:B------:R-:W-:-:S04]  /*1c0c0*/  IMAD.IADD R4, R3, 0x1, R4 ;  /* 0x0000000103047824 */ /* 0x000fc800078e0204 */
[----:B------:R-:W-:-:S07]  /*1c0d0*/  IMAD.MOV.U32 R13, RZ, RZ, R4 ;  /* 0x000000ffff0d7224 */ /* 0x000fce00078e0004 */
[----:B------:R-:W-:Y:S05]  /*1c0e0*/  WARPSYNC.COLLECTIVE R15, `(.L_x_4788) ;  /* 0x000000000f087348 */ /* 0x000fea0003c00000 */
[----:B------:R0:W1:Y:S02]  /*1c0f0*/  SHFL.UP P6, R14, R13, R12, R11 ;  /* 0x0400000c0d0e7389 */ /* 0x00006400000c000b */
[----:B01----:R-:W-:Y:S01]  /*1c100*/  ENDCOLLECTIVE ;  /* 0x000000000000791b */ /* 0x003fe20003800000 */
.L_x_4788:
        /* <DEDUP_REMOVED lines=8> */
.L_x_4789:
[----:B------:R-:W-:Y:S05]  /*1c190*/  BRA `(.L_x_4790) ;  /* 0xffffffb800647947 */ /* 0x000fea000383ffff */
.L_x_4671:
[----:B------:R-:W-:Y:S01]  /*1c1a0*/  BSSY B0, `(.L_x_4791) ;  /* 0x0000006000007945 */ /* 0x000fe20003800000 */
[----:B------:R-:W-:Y:S01]  /*1c1b0*/  PLOP3.LUT P6, PT, P6, PT, PT, 0x8, 0x0 ;  /* 0x000000000000781c */ /* 0x000fe200037ce170 */
[----:B------:R-:W-:-:S12]  /*1c1c0*/  IMAD.MOV.U32 R15, RZ, RZ, -0x1 ;  /* 0xffffffffff0f7424 */ /* 0x000fd800078e00ff */
[----:B0-----:R-:W-:Y:S05]  /*1c1d0*/  WARPSYNC.COLLECTIVE R15, `(.L_x_4792) ;  /* 0x000000000f087348 */ /* 0x001fea0003c00000 */
[----:B------:R-:W-:Y:S01]  /*1c1e0*/  VOTE.ANY R14, PT, P6 ;  /* 0x00000000000e7806 */ /* 0x000fe200030e0100 */
[----:B0-----:R-:W-:Y:S06]  /*1c1f0*/  ENDCOLLECTIVE ;  /* 0x000000000000791b */ /* 0x001fec0003800000 */
.L_x_4792:
[----:B------:R-:W-:Y:S05]  /*1c200*/  BSYNC B0 ;  /* 0x0000000000007941 */ /* 0x000fea0003800000 */
.L_x_4791:
        /* <DEDUP_REMOVED lines=8> */
.L_x_4793:
[----:B------:R-:W-:Y:S02]  /*1c290*/  IMAD.IADD R27, R12, 0x1, R27 ;  /* 0x000000010c1b7824 */ /* 0x000fe400078e021b */
[----:B------:R-:W-:Y:S02]  /*1c2a0*/  IMAD.MOV.U32 R13, RZ, RZ, R8 ;  /* 0x000000ffff0d7224 */ /* 0x000fe400078e0008 */
[----:B------:R-:W-:-:S07]  /*1c2b0*/  IMAD.MOV.U32 R25, RZ, RZ, R14 ;  /* 0x000000ffff197224 */ /* 0x000fce00078e000e */
[----:B------:R-:W-:Y:S05]  /*1c2c0*/  WARPSYNC.COLLECTIVE R15, `(.L_x_4794) ;  /* 0x000000000f087348 */ /* 0x000fea0003c00000 */
[----:B------:R0:W1:Y:S02]  /*1c2d0*/  SHFL.IDX P6, R14, R13, R12, R11 ;  /* 0x0000000c0d0e7389 */ /* 0x00006400000c000b */
[----:B01----:R-:W-:Y:S01]  /*1c2e0*/  ENDCOLLECTIVE ;  /* 0x000000000000791b */ /* 0x003fe20003800000 */
.L_x_4794:
[----:B------:R-:W-:Y:S01]  /*1c2f0*/  IMAD.MOV.U32 R8, RZ, RZ, R14 ;  /* 0x000000ffff087224 */ /* 0x000fe200078e000e */
[----:B------:R-:W-:Y:S06]  /*1c300*/  BRA `(.L_x_4795) ;  /* 0xffffffb800487947 */ /* 0x000fec000383ffff */
.L_x_4673:
[----:B------:R-:W-:Y:S01]  /*1c310*/  BSSY B0, `(.L_x_4796) ;  /* 0x0000007000007945 */ /* 0x000fe20003800000 */
[----:B------:R-:W-:Y:S02]  /*1c320*/  IMAD.MOV.U32 R13, RZ, RZ, R2 ;  /* 0x000000ffff0d7224 */ /* 0x000fe400078e0002 */
[----:B------:R-:W-:Y:S02]  /*1c330*/  IMAD.MOV.U32 R11, RZ, RZ, 0x1f ;  /* 0x0000001fff0b7424 */ /* 0x000fe400078e00ff */
[----:B------:R-:W-:-:S07]  /*1c340*/  IMAD.MOV.U32 R15, RZ, RZ, -0x1 ;  /* 0xffffffffff0f7424 */ /* 0x000fce00078e00ff */
[----:B0-23--:R-:W-:Y:S05]  /*1c350*/  WARPSYNC.COLLECTIVE R15, `(.L_x_4797) ;  /* 0x000000000f087348 */ /* 0x00dfea0003c00000 */
[----:B------:R1:W4:Y:S02]  /*1c360*/  SHFL.IDX P6, R14, R13, R12, R11 ;  /* 0x0000000c0d0e7389 */ /* 0x00032400000c000b */
[----:B01234-:R-:W-:Y:S01]  /*1c370*/  ENDCOLLECTIVE ;  /* 0x000000000000791b */ /* 0x01ffe20003800000 */
.L_x_4797:
[----:B------:R-:W-:Y:S05]  /*1c380*/  BSYNC B0 ;  /* 0x0000000000007941 */ /* 0x000fea0003800000 */
.L_x_4796:
[----:B------:R-:W-:Y:S01]  /*1c390*/  IMAD.MOV.U32 R6, RZ, RZ, R14 ;  /* 0x000000ffff067224 */ /* 0x000fe200078e000e */
[----:B------:R-:W-:Y:S06]  /*1c3a0*/  BRA `(.L_x_4672) ;  /* 0xffffffb800387947 */ /* 0x000fec000383ffff */
.L_x_4679:
[----:B0-----:R0:W1:Y:S02]  /*1c3b0*/  SYNCS.PHASECHK.TRANS64.TRYWAIT P0, [R4+URZ+0x30820], R0 ;  /* 0x03082000040075a7 */ /* 0x001064000800017f */
[----:B-1----:R-:W-:Y:S05]  /*1c3c0*/  @!P0 NANOSLEEP.SYNCS 0x989680 ;  /* 0x009896800000895d */ /* 0x002fea0003900000 */
[----:B------:R-:W1:Y:S02]  /*1c3d0*/  @!P0 SYNCS.PHASECHK.TRANS64 P0, [R4+URZ+0x30820], R0 ;  /* 0x03082000040085a7 */ /* 0x000e64000800007f */
[----:B-1----:R-:W-:Y:S05]  /*1c3e0*/  @!P0 BRA `(.L_x_4679) ;  /* 0xfffffffc00f08947 */ /* 0x002fea000383ffff */
[----:B------:R-:W-:Y:S05]  /*1c3f0*/  BRA `(.L_x_4798) ;  /* 0xffffffc000907947 */ /* 0x000fea000383ffff */
.L_x_4680:
        /* <DEDUP_REMOVED lines=11> */
.L_x_4800:
[----:B------:R-:W-:Y:S05]  /*1c4b0*/  BSYNC B0 ;  /* 0x0000000000007941 */ /* 0x000fea0003800000 */
.L_x_4799:
[----:B------:R-:W-:Y:S05]  /*1c4c0*/  BRA `(.L_x_4801) ;  /* 0xffffffc000787947 */ /* 0x000fea000383ffff */
.L_x_4683:
[----:B------:R-:W-:Y:S01]  /*1c4d0*/  BSSY B1, `(.L_x_4802) ;  /* 0x0000006000017945 */ /* 0x000fe20003800000 */
[----:B------:R-:W-:-:S07]  /*1c4e0*/  IMAD.MOV.U32 R15, RZ, RZ, -0x1 ;  /* 0xffffffffff0f7424 */ /* 0x000fce00078e00ff */
[----:B0-2---:R-:W-:Y:S05]  /*1c4f0*/  WARPSYNC.COLLECTIVE R15, `(.L_x_4803) ;  /* 0x000000000f0c7348 */ /* 0x005fea0003c00000 */
[----:B------:R-:W-:Y:S02]  /*1c500*/  ELECT P6, UR62, PT ;  /* 0x00000000003e782f */ /* 0x000fe400038c0000 */
[----:B------:R-:W-:Y:S01]  /*1c510*/  MOV R14, UR62 ;  /* 0x0000003e000e7c02 */ /* 0x000fe20008000f00 */
[----:B0-2---:R-:W-:Y:S10]  /*1c520*/  ENDCOLLECTIVE ;  /* 0x000000000000791b */ /* 0x005ff40003800000 */
.L_x_4803:
[----:B------:R-:W-:Y:S05]  /*1c530*/  BSYNC B1 ;  /* 0x0000000000017941 */ /* 0x000fea0003800000 */
.L_x_4802:
[----:B------:R-:W-:Y:S05]  /*1c540*/  BRA `(.L_x_4804) ;  /* 0xffffffc000707947 */ /* 0x000fea000383ffff */
.L_x_4685:
[----:B0-----:R0:W1:Y:S02]  /*1c550*/  SYNCS.PHASECHK.TRANS64.TRYWAIT P1, [R5+URZ+0x30840], R0 ;  /* 0x03084000050075a7 */ /* 0x001064000802017f */
[----:B-1----:R-:W-:Y:S05]  /*1c560*/  @!P1 NANOSLEEP.SYNCS 0x989680 ;  /* 0x009896800000995d */ /* 0x002fea0003900000 */
[----:B------:R-:W1:Y:S02]  /*1c570*/  @!P1 SYNCS.PHASECHK.TRANS64 P1, [R5+URZ+0x30840], R0 ;  /* 0x03084000050095a7 */ /* 0x000e64000802007f */
[----:B-1----:R-:W-:Y:S05]  /*1c580*/  @!P1 BRA `(.L_x_4685) ;  /* 0xfffffffc00f09947 */ /* 0x002fea000383ffff */
[----:B------:R-:W-:Y:S05]  /*1c590*/  BRA `(.L_x_4805) ;  /* 0xffffffc000987947 */ /* 0x000fea000383ffff */
.L_x_4687:
[----:B-1----:R1:W3:Y:S02]  /*1c5a0*/  SYNCS.PHASECHK.TRANS64.TRYWAIT P1, [R23+URZ+0x30840], R2 ;  /* 0x03084002170075a7 */ /* 0x0022e4000802017f */
[----:B---3--:R-:W-:Y:S05]  /*1c5b0*/  @!P1 NANOSLEEP.SYNCS 0x989680 ;  /* 0x009896800000995d */ /* 0x008fea0003900000 */
[----:B------:R-:W3:Y:S02]  /*1c5c0*/  @!P1 SYNCS.PHASECHK.TRANS64 P1, [R23+URZ+0x30840], R2 ;  /* 0x03084002170095a7 */ /* 0x000ee4000802007f */
[----:B---3--:R-:W-:Y:S05]  /*1c5d0*/  @!P1 BRA `(.L_x_4687) ;  /* 0xfffffffc00f09947 */ /* 0x008fea000383ffff */
[----:B------:R-:W-:Y:S05]  /*1c5e0*/  BRA `(.L_x_4806) ;  /* 0xffffffc000a47947 */ /* 0x000fea000383ffff */
.L_x_4689:
[----:B---3--:R3:W4:Y:S02]  /*1c5f0*/  SYNCS.PHASECHK.TRANS64.TRYWAIT P1, [R5+URZ+0x30860], R0 ;  /* 0x03086000050075a7 */ /* 0x008724000802017f */
[----:B----4-:R-:W-:Y:S05]  /*1c600*/  @!P1 NANOSLEEP.SYNCS 0x989680 ;  /* 0x009896800000995d */ /* 0x010fea0003900000 */
[----:B------:R-:W4:Y:S02]  /*1c610*/  @!P1 SYNCS.PHASECHK.TRANS64 P1, [R5+URZ+0x30860], R0 ;  /* 0x03086000050095a7 */ /* 0x000f24000802007f */
[----:B----4-:R-:W-:Y:S05]  /*1c620*/  @!P1 BRA `(.L_x_4689) ;  /* 0xfffffffc00f09947 */ /* 0x010fea000383ffff */
[----:B------:R-:W-:Y:S05]  /*1c630*/  BRA `(.L_x_4807) ;  /* 0xffffffc000a07947 */ /* 0x000fea000383ffff */
.L_x_4808:
        /* <DEDUP_REMOVED lines=12> */
.L_x_15982:


//--------------------- .text._ZN7cutlass13device_kernelIN5flash11enable_sm90INS1_16FlashAttnFwdSm90INS1_25CollectiveMainloopFwdSm90ILi2EN4cute5tupleIJNS5_1CILi1EEES8_S8_EEENS6_IJNS7_ILi128EEENS7_ILi96EEENS7_ILi192EEEEEELi192ENS_6half_tEfNS_4arch4Sm90ELb0ELb1ELb0ELb1ELb1ELb1ELb0ELb1ELb1ELb1ELb1ELb0EEENS1_21CollectiveEpilogueFwdINS6_IJSA_SC_SB_EEES9_SE_SG_Li256ELb1ELb1ELb1ELb0EEENS1_36VarlenDynamicPersistentTileSchedulerILi128ELi96ELi256ELi128ELb1ELb1ELb1ELb1ELb0ELb1EEEEEEEEEvNT_6ParamsE --------------------------
	.section	.text._ZN7cutlass13device_kernelIN5flash11enable_sm90INS1_16FlashAttnFwdSm90INS1_25CollectiveMainloopFwdSm90ILi2EN4cute5tupleIJNS5_1CILi1EEES8_S8_EEENS6_IJNS7_ILi128EEENS7_ILi96EEENS7_ILi192EEEEEELi192ENS_6half_tEfNS_4arch4Sm90ELb0ELb1ELb0ELb1ELb1ELb1ELb0ELb1ELb1ELb1ELb1ELb0EEENS1_21CollectiveEpilogueFwdINS6_IJSA_SC_SB_EEES9_SE_SG_Li256ELb1ELb1ELb1ELb0EEENS1_36VarlenDynamicPersistentTileSchedulerILi128ELi96ELi256ELi128ELb1ELb1ELb1ELb1ELb0ELb1EEEEEEEEEvNT_6ParamsE,"ax",@progbits
	.align	128
.text._ZN7cutlass13device_kernelIN5flash11enable_sm90INS1_16FlashAttnFwdSm90INS1_25CollectiveMainloopFwdSm90ILi2EN4cute5tupleIJNS5_1CILi1EEES8_S8_EEENS6_IJNS7_ILi128EEENS7_ILi96EEENS7_ILi192EEEEEELi192ENS_6half_tEfNS_4arch4Sm90ELb0ELb1ELb0ELb1ELb1ELb1ELb0ELb1ELb1ELb1ELb1ELb0EEENS1_21CollectiveEpilogueFwdINS6_IJSA_SC_SB_EEES9_SE_SG_Li256ELb1ELb1ELb1ELb0EEENS1_36VarlenDynamicPersistentTileSchedulerILi128ELi96ELi256ELi128ELb1ELb1ELb1ELb1ELb0ELb1EEEEEEEEEvNT_6ParamsE:
        .type           _ZN7cutlass13device_kernelIN5flash11enable_sm90INS1_16FlashAttnFwdSm90INS1_25CollectiveMainloopFwdSm90ILi2EN4cute5tupleIJNS5_1CILi1EEES8_S8_EEENS6_IJNS7_ILi128EEENS7_ILi96EEENS7_ILi192EEEEEELi192ENS_6half_tEfNS_4arch4Sm90ELb0ELb1ELb0ELb1ELb1ELb1ELb0ELb1ELb1ELb1ELb1ELb0EEENS1_21CollectiveEpilogueFwdINS6_IJSA_SC_SB_EEES9_SE_SG_Li256ELb1ELb1ELb1ELb0EEENS1_36VarlenDynamicPersistentTileSchedulerILi128ELi96ELi256ELi128ELb1ELb1ELb1ELb1ELb0ELb1EEEEEEEEEvNT_6ParamsE,@function
        .size           _ZN7cutlass13device_kernelIN5flash11enable_sm90INS1_16FlashAttnFwdSm90INS1_25CollectiveMainloopFwdSm90ILi2EN4cute5tupleIJNS5_1CILi1EEES8_S8_EEENS6_IJNS7_ILi128EEENS7_ILi96EEENS7_ILi192EEEEEELi192ENS_6half_tEfNS_4arch4Sm90ELb0ELb1ELb0ELb1ELb1ELb1ELb0ELb1ELb1ELb1ELb1ELb0EEENS1_21CollectiveEpilogueFwdINS6_IJSA_SC_SB_EEES9_SE_SG_Li256ELb1ELb1ELb1ELb0EEENS1_36VarlenDynamicPersistentTileSchedulerILi128ELi96ELi256ELi128ELb1ELb1ELb1ELb1ELb0ELb1EEEEEEEEEvNT_6ParamsE,(.L_x_15983 - _ZN7cutlass13device_kernelIN5flash11enable_sm90INS1_16FlashAttnFwdSm90INS1_25CollectiveMainloopFwdSm90ILi2EN4cute5tupleIJNS5_1CILi1EEES8_S8_EEENS6_IJNS7_ILi128EEENS7_ILi96EEENS7_ILi192EEEEEELi192ENS_6half_tEfNS_4arch4Sm90ELb0ELb1ELb0ELb1ELb1ELb1ELb0ELb1ELb1ELb1ELb1ELb0EEENS1_21CollectiveEpilogueFwdINS6_IJSA_SC_SB_EEES9_SE_SG_Li256ELb1ELb1ELb1ELb0EEENS1_36VarlenDynamicPersistentTileSchedulerILi128ELi96ELi256ELi128ELb1ELb1ELb1ELb1ELb0ELb1EEEEEEEEEvNT_6ParamsE)
        .other          _ZN7cutlass13device_kernelIN5flash11enable_sm90INS1_16FlashAttnFwdSm90INS1_25CollectiveMainloopFwdSm90ILi2EN4cute5tupleIJNS5_1CILi1EEES8_S8_EEENS6_IJNS7_ILi128EEENS7_ILi96EEENS7_ILi192EEEEEELi192ENS_6half_tEfNS_4arch4Sm90ELb0ELb1ELb0ELb1ELb1ELb1ELb0ELb1ELb1ELb1ELb1ELb0EEENS1_21CollectiveEpilogueFwdINS6_IJSA_SC_SB_EEES9_SE_SG_Li256ELb1ELb1ELb1ELb0EEENS1_36VarlenDynamicPersistentTileSchedulerILi128ELi96ELi256ELi128ELb1ELb1ELb1ELb1ELb0ELb1EEEEEEEEEvNT_6ParamsE,@"STO_CUDA_ENTRY STV_DEFAULT"
_ZN7cutlass13device_kernelIN5flash11enable_sm90INS1_16FlashAttnFwdSm90INS1_25CollectiveMainloopFwdSm90ILi2EN4cute5tupleIJNS5_1CILi1EEES8_S8_EEENS6_IJNS7_ILi128EEENS7_ILi96EEENS7_ILi192EEEEEELi192ENS_6half_tEfNS_4arch4Sm90ELb0ELb1ELb0ELb1ELb1ELb1ELb0ELb1ELb1ELb1ELb1ELb0EEENS1_21CollectiveEpilogueFwdINS6_IJSA_SC_SB_EEES9_SE_SG_Li256ELb1ELb1ELb1ELb0EEENS1_36VarlenDynamicPersistentTileSchedulerILi128ELi96ELi256ELi128ELb1ELb1ELb1ELb1ELb0ELb1EEEEEEEEEvNT_6ParamsE:
        /* <DEDUP_REMOVED lines=18> */
.L_x_4810:
[----:B------:R-:W-:Y:S05]  /*0120*/  BSYNC B0 ;  /* 0x0000000000007941 */ /* 0x000fea0003800000 */
.L_x_4809:
        /* <DEDUP_REMOVED lines=41> */
.L_x_4811:
        /* <DEDUP_REMOVED lines=22> */
.L_x_4812:
        /* <DEDUP_REMOVED lines=18> */
.L_x_4813:
        /* <DEDUP_REMOVED lines=22> */
.L_x_4814:
        /* <DEDUP_REMOVED lines=22> */
.L_x_4815:
        /* <DEDUP_REMOVED lines=10> */
.L_x_4818:
        /* <DEDUP_REMOVED lines=10> */
[----:B------:R-:W-:-:S05]  /*0a40*/  LEA R17, R205, R2, 0x18 ;  /* 0x00000002cd117211 */ /* 0x000fca00078ec0ff */
[----:B------:R-:W1:Y:S01]  /*0a50*/  LDS.128 R24, [R17+0x308d0] ;  /* 0x0308d00011187984 */ /* 0x000e620000000c00 */
[----:B------:R-:W-:Y:S06]  /*0a60*/  BAR.ARV 0x4, 0x180 ;  /* 0x0106000000007b1d */ /* 0x000fec0000002000 */
[----:B-1----:R-:W-:-:S13]  /*0a70*/  ISETP.GE.AND P0, PT, R27, UR4, PT ;  /* 0x000000041b007c0c */ /* 0x002fda000bf06270 */
[----:B------:R-:W-:Y:S05]  /*0a80*/  @P0 BRA `(.L_x_4819) ;  /* 0x000002bc00800947 */ /* 0x000fea0003800000 */
[----:B0-----:R-:W2:Y:S01]  /*0a90*/  LDL R3, [R1+0x68] ;  /* 0x0000680001037983 */ /* 0x001ea20000100800 */
[----:B------:R-:W-:Y:S01]  /*0aa0*/  VIADD R0, R0, 0xffffff80 ;  /* 0xffffff8000007836 */ /* 0x000fe20000000000 */
[----:B------:R-:W-:Y:S01]  /*0ab0*/  R2UR UR4, R17 ;  /* 0x00000000110472ca */ /* 0x000fe200000e0000 */
[----:B------:R-:W-:Y:S02]  /*0ac0*/  IMAD.MOV.U32 R22, RZ, RZ, RZ ;  /* 0x000000ffff167224 */ /* 0x000fe400078e00ff */
[----:B------:R-:W-:Y:S02]  /*0ad0*/  IMAD.MOV.U32 R220, RZ, RZ, RZ ;  /* 0x000000ffffdc7224 */ /* 0x000fe400078e00ff */
[----:B------:R-:W-:Y:S02]  /*0ae0*/  IMAD.MOV.U32 R197, RZ, RZ, RZ ;  /* 0x000000ffffc57224 */ /* 0x000fe400078e00ff */
[----:B------:R-:W-:-:S06]  /*0af0*/  IMAD.MOV.U32 R194, RZ, RZ, RZ ;  /* 0x000000ffffc27224 */ /* 0x000fcc00078e00ff */
[----:B------:R-:W-:Y:S01]  /*0b00*/  UIADD3 UR4, UR4, 0x12400, URZ ;  /* 0x0001240004047890 */ /* 0x000fe2000fffe03f */
[----:B--2---:R-:W-:Y:S02]  /*0b10*/  R2UR UR5, R3 ;  /* 0x00000000030572ca */ /* 0x004fe400000e0000 */
[----:B------:R-:W-:-:S04]  /*0b20*/  SHF.R.S32.HI R3, RZ, 0x1f, R0 ;  /* 0x0000001fff037819 */ /* 0x000fc80000011400 */
[CC--:B------:R-:W-:Y:S02]  /*0b30*/  LEA.HI R2, R3.reuse, R0.reuse, RZ, 0x7 ;  /* 0x0000000003027211 */ /* 0x0c0fe400078f38ff */
[----:B------:R-:W-:Y:S02]  /*0b40*/  LEA.HI R4, R3, R0, RZ, 0x4 ;  /* 0x0000000003047211 */ /* 0x000fe400078f20ff */
[----:B------:R-:W-:Y:S02]  /*0b50*/  LOP3.LUT R5, R2, 0xffffff80, RZ, 0xc0, !PT ;  /* 0xffffff8002057812 */ /* 0x000fe400078ec0ff */
[----:B------:R-:W-:Y:S01]  /*0b60*/  SHF.R.S32.HI R7, RZ, 0x4, R4 ;  /* 0x00000004ff077819 */ /* 0x000fe20000011404 */
[----:B------:R-:W-:Y:S02]  /*0b70*/  ULOP3.LUT UR5, UR5, 0x1, URZ, 0xfc, !UPT ;  /* 0x0000000105057892 */ /* 0x000fe4000f8efc3f */
[----:B------:R-:W-:Y:S01]  /*0b80*/  IMAD.IADD R14, R0, 0x1, -R5 ;  /* 0x00000001000e7824 */ /* 0x000fe200078e0a05 */
[----:B------:R-:W-:-:S04]  /*0b90*/  LEA.HI R5, R4, R7, RZ, 0x1 ;  /* 0x0000000704057211 */ /* 0x000fc800078f08ff */
[----:B------:R-:W-:Y:S01]  /*0ba0*/  SHF.R.S32.HI R9, RZ, 0x1f, R14 ;  /* 0x0000001fff097819 */ /* 0x000fe2000001140e */
[----:B------:R-:W-:Y:S01]  /*0bb0*/  STL [R1+0x5c], R14 ;  /* 0x00005c0e01007387 */ /* 0x000fe20000100800 */
[----:B------:R-:W-:Y:S02]  /*0bc0*/  LOP3.LUT R6, R5, 0x1ffffffe, RZ, 0xc0, !PT ;  /* 0x1ffffffe05067812 */ /* 0x000fe400078ec0ff */
[----:B------:R-:W-:Y:S02]  /*0bd0*/  LEA.HI R10, R9, R14, RZ, 0x2 ;  /* 0x0000000e090a7211 */ /* 0x000fe400078f10ff */
[----:B------:R-:W-:Y:S01]  /*0be0*/  SHF.R.S32.HI R5, RZ, 0x7, R2 ;  /* 0x00000007ff057819 */ /* 0x000fe20000011402 */
[----:B------:R-:W-:Y:S01]  /*0bf0*/  IMAD.IADD R7, R7, 0x1, -R6 ;  /* 0x0000000107077824 */ /* 0x000fe200078e0a06 */
[--C-:B------:R-:W-:Y:S02]  /*0c00*/  SHF.R.S32.HI R8, RZ, 0x2, R10.reuse ;  /* 0x00000002ff087819 */ /* 0x100fe4000001140a */
[----:B------:R-:W-:-:S02]  /*0c10*/  SHF.R.S32.HI R11, RZ, 0x1f, R10 ;  /* 0x0000001fff0b7819 */ /* 0x000fc4000001140a */
[----:B------:R-:W-:Y:S02]  /*0c20*/  LEA.HI R2, R2, R5, RZ, 0x1 ;  /* 0x0000000502027211 */ /* 0x000fe400078f08ff */
[----:B------:R-:W-:Y:S02]  /*0c30*/  LEA.HI R11, R11, R8, RZ, 0x3 ;  /* 0x000000080b0b7211 */ /* 0x000fe400078f18ff */
[----:B------:R-:W-:Y:S02]  /*0c40*/  LEA.HI R9, R9, R14, RZ, 0x5 ;  /* 0x0000000e09097211 */ /* 0x000fe400078f28ff */
[----:B------:R-:W-:Y:S02]  /*0c50*/  LOP3.LUT R11, R11, 0xfffffff8, RZ, 0xc0, !PT ;  /* 0xfffffff80b0b7812 */ /* 0x000fe400078ec0ff */
[CC--:B------:R-:W-:Y:S02]  /*0c60*/  LEA.HI R6, R3.reuse, R0.reuse, RZ, 0x5 ;  /* 0x0000000003067211 */ /* 0x0c0fe400078f28ff */
[----:B------:R-:W-:Y:S01]  /*0c70*/  LOP3.LUT R2, R2, 0x3fffffe, RZ, 0xc0, !PT ;  /* 0x03fffffe02027812 */ /* 0x000fe200078ec0ff */
[----:B------:R-:W-:Y:S01]  /*0c80*/  IMAD.IADD R11, R8, 0x1, -R11 ;  /* 0x00000001080b7824 */ /* 0x000fe200078e0a0b */
[----:B------:R-:W-:-:S02]  /*0c90*/  LEA.HI R8, R3, R0, RZ, 0x2 ;  /* 0x0000000003087211 */ /* 0x000fc400078f10ff */
[----:B------:R-:W-:Y:S02]  /*0ca0*/  LOP3.LUT R3, R4, 0x3fffff0, RZ, 0xc0, !PT ;  /* 0x03fffff004037812 */ /* 0x000fe400078ec0ff */
[----:B------:R-:W-:Y:S02]  /*0cb0*/  SHF.R.S32.HI R4, RZ, 0x5, R9 ;  /* 0x00000005ff047819 */ /* 0x000fe40000011409 */
[----:B------:R-:W-:Y:S01]  /*0cc0*/  IADD3 R2, R5, -R2, RZ ;  /* 0x8000000205027210 */ /* 0x000fe20007ffe0ff */
[----:B------:R-:W-:Y:S01]  /*0cd0*/  IMAD.IADD R3, R0, 0x1, -R3 ;  /* 0x0000000100037824 */ /* 0x000fe200078e0a03 */
[----:B------:R-:W-:Y:S01]  /*0ce0*/  LOP3.LUT R9, R8, 0xfffffffc, RZ, 0xc0, !PT ;  /* 0xfffffffc08097812 */ /* 0x000fe200078ec0ff */
[----:B------:R-:W-:Y:S01]  /*0cf0*/  IMAD R11, R4, 0x10, R11 ;  /* 0x00000010040b7824 */ /* 0x000fe200078e020b */
[----:B------:R-:W-:Y:S02]  /*0d00*/  SHF.R.S32.HI R6, RZ, 0x5, R6 ;  /* 0x00000005ff067819 */ /* 0x000fe40000011406 */
[--C-:B------:R-:W-:Y:S01]  /*0d10*/  SHF.R.S32.HI R219, RZ, 0x2, R8.reuse ;  /* 0x00000002ffdb7819 */ /* 0x100fe20000011408 */
[----:B------:R-:W-:Y:S01]  /*0d20*/  IMAD R13, R2, 0x40, R11 ;  /* 0x00000040020d7824 */ /* 0x000fe200078e020b */
[----:B------:R-:W-:Y:S01]  /*0d30*/  MOV R4, UR4 ;  /* 0x0000000400047c02 */ /* 0x000fe20008000f00 */
[----:B------:R-:W-:Y:S01]  /*0d40*/  IMAD.IADD R9, R0, 0x1, -R9 ;  /* 0x0000000100097824 */ /* 0x000fe200078e0a09 */
[----:B------:R-:W-:Y:S01]  /*0d50*/  SHF.R.S32.HI R8, RZ, 0x1f, R8 ;  /* 0x0000001fff087819 */ /* 0x000fe20000011408 */
[----:B------:R-:W-:Y:S01]  /*0d60*/  IMAD.U32 R0, RZ, RZ, UR5 ;  /* 0x00000005ff007e24 */ /* 0x000fe2000f8e00ff */
[----:B------:R-:W-:Y:S01]  /*0d70*/  STL [R1+0x60], R13 ;  /* 0x0000600d01007387 */ /* 0x000fe20000100800 */
[----:B------:R-:W-:Y:S01]  /*0d80*/  IMAD R12, R6, 0x10, R3 ;  /* 0x00000010060c7824 */ /* 0x000fe200078e0203 */
[----:B------:R-:W-:Y:S01]  /*0d90*/  LEA.HI R8, R8, R219, RZ, 0x3 ;  /* 0x000000db08087211 */ /* 0x000fe200078f18ff */
[----:B------:R-:W-:Y:S01]  /*0da0*/  IMAD.SHL.U32 R2, R6, 0x200, RZ ;  /* 0x0000020006027824 */ /* 0x000fe200078e00ff */
[----:B------:R-:W-:Y:S01]  /*0db0*/  STL [R1+0x50], RZ ;  /* 0x000050ff01007387 */ /* 0x000fe20000100800 */
[----:B------:R-:W-:Y:S01]  /*0dc0*/  VIADD R3, R219, 0x40 ;  /* 0x00000040db037836 */ /* 0x000fe20000000000 */
[----:B------:R-:W-:Y:S01]  /*0dd0*/  LOP3.LUT R10, R10, 0x7ffffffc, RZ, 0xc0, !PT ;  /* 0x7ffffffc0a0a7812 */ /* 0x000fe200078ec0ff */
[----:B------:R-:W-:Y:S01]  /*0de0*/  IMAD R7, R12, 0x8, R7 ;  /* 0x000000080c077824 */ /* 0x000fe200078e0207 */
[----:B------:R0:W-:Y:S01]  /*0df0*/  STL [R1+0x3c], R0 ;  /* 0x00003c0001007387 */ /* 0x0001e20000100800 */
[----:B------:R-:W-:Y:S01]  /*0e00*/  IMAD.SHL.U32 R198, R9, 0x4, RZ ;  /* 0x0000000409c67824 */ /* 0x000fe200078e00ff */
[----:B------:R-:W-:Y:S01]  /*0e10*/  LOP3.LUT R8, R8, 0xfffffff8, RZ, 0xc0, !PT ;  /* 0xfffffff808087812 */ /* 0x000fe200078ec0ff */
[----:B------:R-:W-:Y:S01]  /*0e20*/  IMAD.SHL.U32 R226, R3, 0x40, RZ ;  /* 0x0000004003e27824 */ /* 0x000fe200078e00ff */
[----:B------:R-:W-:Y:S01]  /*0e30*/  STL [R1+0x58], R4 ;  /* 0x0000580401007387 */ /* 0x000fe20000100800 */
[----:B------:R-:W-:-:S02]  /*0e40*/  VIADD R222, R198, 0x20 ;  /* 0x00000020c6de7836 */ /* 0x000fc40000000000 */
[----:B------:R-:W-:Y:S01]  /*0e50*/  VIADD R221, R198, 0x40 ;  /* 0x00000040c6dd7836 */ /* 0x000fe20000000000 */
[----:B------:R1:W-:Y:S01]  /*0e60*/  STL [R1+0x30], R2 ;  /* 0x0000300201007387 */ /* 0x0003e20000100800 */
[----:B------:R-:W-:Y:S01]  /*0e70*/  LOP3.LUT R226, R226, 0x1c0, RZ, 0xc0, !PT ;  /* 0x000001c0e2e27812 */ /* 0x000fe200078ec0ff */
[C---:B------:R-:W-:Y:S01]  /*0e80*/  IMAD.IADD R196, R198.reuse, 0x1, R222 ;  /* 0x00000001c6c47824 */ /* 0x040fe200078e02de */
[----:B0-----:R-:W-:Y:S01]  /*0e90*/  LEA.HI R0, R9, R9, RZ, 0x1 ;  /* 0x0000000909007211 */ /* 0x001fe200078f08ff */
[----:B------:R-:W-:Y:S02]  /*0ea0*/  IMAD.IADD R195, R198, 0x1, R221 ;  /* 0x00000001c6c37824 */ /* 0x000fe400078e02dd */
[----:B------:R-:W-:Y:S01]  /*0eb0*/  IMAD.IADD R10, R14, 0x1, -R10 ;  /* 0x000000010e0a7824 */ /* 0x000fe200078e0a0a */
[----:B------:R-:W-:Y:S01]  /*0ec0*/  LOP3.LUT R0, R0, 0x1ffffffe, RZ, 0xc0, !PT ;  /* 0x1ffffffe00007812 */ /* 0x000fe200078ec0ff */
[----:B------:R-:W-:Y:S01]  /*0ed0*/  IMAD.IADD R8, R219, 0x1, -R8 ;  /* 0x00000001db087824 */ /* 0x000fe200078e0a08 */
[----:B-1----:R-:W-:Y:S01]  /*0ee0*/  SHF.R.S32.HI R2, RZ, 0x1f, R3 ;  /* 0x0000001fff027819 */ /* 0x002fe20000011403 */
[----:B------:R-:W-:-:S02]  /*0ef0*/  IMAD.SHL.U32 R227, R10, 0x2, RZ ;  /* 0x000000020ae37824 */ /* 0x000fc400078e00ff */
[----:B------:R-:W-:Y:S01]  /*0f00*/  IMAD.IADD R0, R9, 0x1, -R0 ;  /* 0x0000000109007824 */ /* 0x000fe200078e0a00 */
[----:B------:R-:W-:Y:S01]  /*0f10*/  LEA.HI R2, R2, R3, RZ, 0x3 ;  /* 0x0000000302027211 */ /* 0x000fe200078f18ff */
[----:B------:R-:W-:Y:S01]  /*0f20*/  IMAD.SHL.U32 R8, R8, 0x40, RZ ;  /* 0x0000004008087824 */ /* 0x000fe200078e00ff */
[----:B------:R-:W-:Y:S01]  /*0f30*/  SHF.R.U32.HI R3, RZ, 0x3, R226 ;  /* 0x00000003ff037819 */ /* 0x000fe200000116e2 */
[----:B------:R-:W-:Y:S01]  /*0f40*/  IMAD R0, R0, 0x8, R13 ;  /* 0x0000000800007824 */ /* 0x000fe200078e020d */
[----:B------:R-:W-:Y:S01]  /*0f50*/  SHF.R.S32.HI R3, RZ, 0x1f, R196 ;  /* 0x0000001fff037819 */ /* 0x000fe200000114c4 */
[----:B------:R-:W-:Y:S01]  /*0f60*/  IMAD.SHL.U32 R4, R2, 0x40, RZ ;  /* 0x0000004002047824 */ /* 0x000fe200078e00ff */
[----:B------:R-:W-:Y:S01]  /*0f70*/  SHF.L.U32 R2, R7, 0x3, RZ ;  /* 0x0000000307027819 */ /* 0x000fe200000006ff */
[----:B------:R-:W-:Y:S01]  /*0f80*/  VIADD R33, R227, 0x8 ;  /* 0x00000008e3217836 */ /* 0x000fe20000000000 */
[----:B------:R-:W-:Y:S01]  /*0f90*/  LEA.HI R3, R3, R196, RZ, 0x3 ;  /* 0x000000c403037211 */ /* 0x000fe200078f18ff */
[C---:B------:R-:W-:Y:S01]  /*0fa0*/  VIADD R32, R227.reuse, 0x10 ;  /* 0x00000010e3207836 */ /* 0x040fe20000000000 */
[----:B------:R-:W-:Y:S01]  /*0fb0*/  LOP3.LUT R4, R4, 0xfffffe00, RZ, 0xc0, !PT ;  /* 0xfffffe0004047812 */ /* 0x000fe200078ec0ff */
[----:B------:R0:W-:Y:S01]  /*0fc0*/  STL [R1+0x64], R2 ;  /* 0x0000640201007387 */ /* 0x0001e20000100800 */
[C---:B------:R-:W-:Y:S01]  /*0fd0*/  VIADD R31, R227.reuse, 0x18 ;  /* 0x00000018e31f7836 */ /* 0x040fe20000000000 */
[----:B------:R-:W-:Y:S01]  /*0fe0*/  LOP3.LUT R229, R8, 0x1c0, RZ, 0xc0, !PT ;  /* 0x000001c008e57812 */ /* 0x000fe200078ec0ff */
[C---:B------:R-:W-:Y:S01]  /*0ff0*/  VIADD R29, R227.reuse, 0x28 ;  /* 0x00000028e31d7836 */ /* 0x040fe20000000000 */
[----:B------:R1:W-:Y:S01]  /*1000*/  STL [R1+0x34], R4 ;  /* 0x0000340401007387 */ /* 0x0003e20000100800 */
[----:B------:R-:W-:Y:S01]  /*1010*/  VIADD R28, R227, 0x30 ;  /* 0x00000030e31c7836 */ /* 0x000fe20000000000 */
[----:B------:R-:W-:Y:S01]  /*1020*/  SHF.R.S32.HI R203, RZ, 0x3, R3 ;  /* 0x00000003ffcb7819 */ /* 0x000fe20000011403 */
[----:B------:R-:W-:Y:S01]  /*1030*/  IMAD.SHL.U32 R18, R9, 0x8, RZ ;  /* 0x0000000809127824 */ /* 0x000fe200078e00ff */
[----:B------:R2:W-:Y:S01]  /*1040*/  STL [R1+0x44], R0 ;  /* 0x0000440001007387 */ /* 0x0005e20000100800 */
[C---:B------:R-:W-:Y:S01]  /*1050*/  VIADD R20, R227.reuse, 0x48 ;  /* 0x00000048e3147836 */ /* 0x040fe20000000000 */
[----:B0-----:R-:W-:Y:S01]  /*1060*/  SHF.R.S32.HI R2, RZ, 0x1f, R195 ;  /* 0x0000001fff027819 */ /* 0x001fe200000114c3 */
[C---:B------:R-:W-:Y:S01]  /*1070*/  VIADD R15, R227.reuse, 0x58 ;  /* 0x00000058e30f7836 */ /* 0x040fe20000000000 */
[C---:B------:R-:W-:Y:S01]  /*1080*/  IADD3 R21, R227.reuse, 0x40, RZ ;  /* 0x00000040e3157810 */ /* 0x040fe20007ffe0ff */
[C---:B------:R-:W-:Y:S01]  /*1090*/  VIADD R14, R227.reuse, 0x60 ;  /* 0x00000060e30e7836 */ /* 0x040fe20000000000 */
[----:B------:R-:W-:Y:S01]  /*10a0*/  LEA.HI R2, R2, R195, RZ, 0x3 ;  /* 0x000000c302027211 */ /* 0x000fe200078f18ff */
[C---:B------:R-:W-:Y:S01]  /*10b0*/  VIADD R11, R227.reuse, 0x70 ;  /* 0x00000070e30b7836 */ /* 0x040fe20000000000 */
[----:B-1----:R-:W-:Y:S01]  /*10c0*/  SHF.R.U32.HI R4, RZ, 0x3, R229 ;  /* 0x00000003ff047819 */ /* 0x002fe200000116e5 */
        /* <DEDUP_REMOVED lines=9> */
[C---:B------:R-:W-:Y:S01]  /*1160*/  IADD3 R7, R227.reuse, 0x90, RZ ;  /* 0x00000090e3077810 */ /* 0x040fe20007ffe0ff */
[C---:B------:R-:W-:Y:S01]  /*1170*/  VIADD R30, R227.reuse, 0x20 ;  /* 0x00000020e31e7836 */ /* 0x040fe20000000000 */
[----:B------:R-:W-:Y:S01]  /*1180*/  SHF.R.S32.HI R3, RZ, 0x1f, R29 ;  /* 0x0000001fff037819 */ /* 0x000fe2000001141d */
[C---:B------:R-:W-:Y:S01]  /*1190*/  VIADD R24, R227.reuse, 0x38 ;  /* 0x00000038e3187836 */ /* 0x040fe20000000000 */
[----:B------:R-:W-:Y:S01]  /*11a0*/  SHF.R.S32.HI R2, RZ, 0x1f, R28 ;  /* 0x0000001fff027819 */ /* 0x000fe2000001141c */
[C---:B------:R-:W-:Y:S01]  /*11b0*/  VIADD R16, R227.reuse, 0x50 ;  /* 0x00000050e3107836 */ /* 0x040fe20000000000 */
[----:B------:R-:W-:Y:S01]  /*11c0*/  IADD3 R192, R18, 0x60, RZ ;  /* 0x0000006012c07810 */ /* 0x000fe20007ffe0ff */
        /* <DEDUP_REMOVED lines=10> */
[C---:B------:R-:W-:Y:S01]  /*1270*/  VIADD R224, R198.reuse, 0x10 ;  /* 0x00000010c6e07836 */ /* 0x040fe20000000000 */
[----:B------:R-:W-:Y:S01]  /*1280*/  SHF.R.S32.HI R2, RZ, 0x1f, R10 ;  /* 0x0000001fff027819 */ /* 0x000fe2000001140a */
[C---:B------:R-:W-:Y:S01]  /*1290*/  VIADD R223, R198.reuse, 0x30 ;  /* 0x00000030c6df7836 */ /* 0x040fe20000000000 */
[----:B------:R-:W-:Y:S01]  /*12a0*/  SHF.R.S32.HI R3, RZ, 0x1f, R8 ;  /* 0x0000001fff037819 */ /* 0x000fe20000011408 */
[----:B------:R-:W-:Y:S01]  /*12b0*/  VIADD R225, R198, 0x50 ;  /* 0x00000050c6e17836 */ /* 0x000fe20000000000 */
        /* <DEDUP_REMOVED lines=9> */
[----:B------:R-:W-:Y:S02]  /*1350*/  SHF.R.S32.HI R9, RZ, 0x1f, R9 ;  /* 0x0000001fff097819 */ /* 0x000fe40000011409 */
[----:B------:R-:W-:Y:S02]  /*1360*/  SHF.R.S32.HI R6, RZ, 0x1f, R6 ;  /* 0x0000001fff067819 */ /* 0x000fe40000011406 */
[----:B------:R-:W-:Y:S02]  /*1370*/  SHF.R.S32.HI R3, RZ, 0x1f, R5 ;  /* 0x0000001fff037819 */ /* 0x000fe40000011405 */
[----:B--2---:R-:W-:-:S07]  /*1380*/  SHF.R.S32.HI R2, RZ, 0x1f, R4 ;  /* 0x0000001fff027819 */ /* 0x004fce0000011404 */
.L_x_5126:
[----:B------:R-:W-:Y:S01]  /*1390*/  ULDC.64 UR4, c[0x0][0xa28] ;  /* 0x00028a0000047ab9 */ /* 0x000fe20000000a00 */
[----:B01----:R-:W0:Y:S01]  /*13a0*/  LDC.64 R4, c[0x0][0xa08] ;  /* 0x00028200ff047b82 */ /* 0x003e220000000a00 */
[----:B------:R-:W-:Y:S01]  /*13b0*/  ISETP.NE.U32.AND P0, PT, RZ, UR4, PT ;  /* 0x00000004ff007c0c */ /* 0x000fe2000bf05070 */
[----:B------:R-:W-:Y:S01]  /*13c0*/  IMAD.MOV.U32 R122, RZ, RZ, RZ ;  /* 0x000000ffff7a7224 */ /* 0x000fe200078e00ff */
[----:B------:R-:W-:Y:S01]  /*13d0*/  ULDC.64 UR6, c[0x0][0xa20] ;  /* 0x0002880000067ab9 */ /* 0x000fe20000000a00 */
[----:B------:R-:W-:Y:S01]  /*13e0*/  IMAD.MOV.U32 R10, RZ, RZ, RZ ;  /* 0x000000ffff0a7224 */ /* 0x000fe200078e00ff */
[----:B------:R-:W-:Y:S01]  /*13f0*/  ISETP.NE.AND.EX P0, PT, RZ, UR5, PT, P0 ;  /* 0x00000005ff007c0c */ /* 0x000fe2000bf05300 */
[----:B------:R-:W-:Y:S02]  /*1400*/  ULDC.64 UR4, c[0x0][0xa18] ;  /* 0x0002860000047ab9 */ /* 0x000fe40000000a00 */
[----:B------:R-:W-:-:S04]  /*1410*/  ISETP.NE.U32.AND P1, PT, RZ, UR4, PT ;  /* 0x00000004ff007c0c */ /* 0x000fc8000bf25070 */
[----:B------:R-:W-:Y:S01]  /*1420*/  ISETP.NE.AND.EX P1, PT, RZ, UR5, PT, P1 ;  /* 0x00000005ff007c0c */ /* 0x000fe2000bf25310 */
[----:B------:R-:W-:Y:S02]  /*1430*/  ULDC.64 UR4, c[0x0][0xa08] ;  /* 0x0002820000047ab9 */ /* 0x000fe40000000a00 */
[----:B------:R-:W-:-:S03]  /*1440*/  ISETP.NE.U32.AND P3, PT, RZ, UR4, PT ;  /* 0x00000004ff007c0c */ /* 0x000fc6000bf65070 */
[----:B--234-:R-:W1:Y:S01]  /*1450*/  @P0 LDC.64 R2, c[0x0][0xa28] ;  /* 0x00028a00ff020b82 */ /* 0x01ce620000000a00 */
[----:B------:R-:W-:Y:S01]  /*1460*/  ISETP.NE.AND.EX P3, PT, RZ, UR5, PT, P3 ;  /* 0x00000005ff007c0c */ /* 0x000fe2000bf65330 */
[----:B0-----:R-:W-:-:S06]  /*1470*/  IMAD.WIDE R8, R27, 0x4, R4 ;  /* 0x000000041b087825 */ /* 0x001fcc00078e0204 */
[----:B------:R-:W0:Y:S01]  /*1480*/  @P1 LDC.64 R6, c[0x0][0xa18] ;  /* 0x00028600ff061b82 */ /* 0x000e220000000a00 */
[----:B------:R-:W-:Y:S02]  /*1490*/  ULDC UR4, c[0x0][0x288] ;  /* 0x0000a20000047ab9 */ /* 0x000fe40000000800 */
[----:B------:R-:W-:Y:S01]  /*14a0*/  IMAD.U32 R200, RZ, RZ, UR4 ;  /* 0x00000004ffc87e24 */ /* 0x000fe2000f8e00ff */
[----:B------:R2:W-:Y:S01]  /*14b0*/  STL [R1+0x4c], R27 ;  /* 0x00004c1b01007387 */ /* 0x0005e20000100800 */
[----:B------:R-:W-:-:S03]  /*14c0*/  ULDC.64 UR4, c[0x0][0x418] ;  /* 0x0001060000047ab9 */ /* 0x000fc60000000a00 */
[----:B------:R-:W5:Y:S01]  /*14d0*/  @P3 LDG.E R122, desc[UR60][R8.64] ;  /* 0x0000003c087a3981 */ /* 0x000f62000c1e1900 */
[----:B------:R-:W-:Y:S01]  /*14e0*/  ISETP.NE.U32.AND P2, PT, RZ, UR6, PT ;  /* 0x00000006ff007c0c */ /* 0x000fe2000bf45070 */
[----:B-1----:R-:W-:-:S04]  /*14f0*/  @P0 IMAD.WIDE R2, R27, 0x4, R2 ;  /* 0x000000041b020825 */ /* 0x002fc800078e0202 */
[----:B0-----:R-:W-:Y:S01]  /*1500*/  @P1 IMAD.WIDE R4, R27, 0x4, R6 ;  /* 0x000000041b041825 */ /* 0x001fe200078e0206 */
[----:B------:R-:W-:Y:S01]  /*1510*/  UISETP.NE.U32.AND UP0, UPT, UR4, URZ, UPT ;  /* 0x0000003f0400728c */ /* 0x000fe2000bf05070 */
[----:B------:R0:W5:Y:S02]  /*1520*/  @P0 LDG.E R10, desc[UR60][R2.64] ;  /* 0x0000003c020a0981 */ /* 0x000164000c1e1900 */
[----:B------:R-:W-:Y:S02]  /*1530*/  ULDC UR4, c[0x0][0x424] ;  /* 0x0001090000047ab9 */ /* 0x000fe40000000800 */
[----:B------:R2:W5:Y:S01]  /*1540*/  @P1 LDG.E R200, desc[UR60][R4.64] ;  /* 0x0000003c04c81981 */ /* 0x000562000c1e1900 */
[----:B------:R-:W-:Y:S01]  /*1550*/  UISETP.NE.AND.EX UP0, UPT, UR5, URZ, UPT, UP0 ;  /* 0x0000003f0500728c */ /* 0x000fe2000bf05300 */
[C---:B------:R-:W-:Y:S02]  /*1560*/  LOP3.LUT R0, R26.reuse, 0xff0000, RZ, 0xc0, !PT ;  /* 0x00ff00001a007812 */ /* 0x040fe400078ec0ff */
[----:B------:R-:W-:Y:S01]  /*1570*/  ULDC UR5, c[0x0][0x2f0] ;  /* 0x0000bc0000057ab9 */ /* 0x000fe20000000800 */
[----:B------:R-:W-:Y:S01]  /*1580*/  USEL UR4, UR4, 0x1, UP0 ;  /* 0x0000000104047887 */ /* 0x000fe20008000000 */
[----:B0-----:R-:W-:-:S02]  /*1590*/  LOP3.LUT R2, R26, 0xff000000, RZ, 0xc0, !PT ;  /* 0xff0000001a027812 */ /* 0x001fc400078ec0ff */
[----:B------:R-:W-:Y:S01]  /*15a0*/  ISETP.NE.AND.EX P2, PT, RZ, UR7, PT, P2 ;  /* 0x00000007ff007c0c */ /* 0x000fe2000bf45320 */
[----:B------:R-:W-:Y:S01]  /*15b0*/  UIMAD UR4, UR4, UR5, URZ ;  /* 0x00000005040472a4 */ /* 0x000fe2000f8e023f */
[----:B------:R-:W-:Y:S02]  /*15c0*/  SHF.R.U32.HI R3, RZ, 0x8, R2 ;  /* 0x00000008ff037819 */ /* 0x000fe40000011602 */
[----:B------:R-:W-:Y:S01]  /*15d0*/  ULDC UR5, c[0x0][0x348] ;  /* 0x0000d20000057ab9 */ /* 0x000fe20000000800 */
[----:B------:R-:W-:Y:S02]  /*15e0*/  LOP3.LUT R202, R26, 0xffff, RZ, 0xc0, !PT ;  /* 0x0000ffff1aca7812 */ /* 0x000fe400078ec0ff */
[----:B------:R-:W-:Y:S01]  /*15f0*/  LEA.HI R12, R0, R3, RZ, 0x10 ;  /* 0x00000003000c7211 */ /* 0x000fe200078f80ff */
[----:B--2---:R-:W-:Y:S06]  /*1600*/  @P1 BRA `(.L_x_4820) ;  /* 0x0000000000241947 */ /* 0x004fec0003800000 */
        /* <DEDUP_REMOVED lines=9> */
.L_x_4820:
[----:B------:R-:W-:Y:S01]  /*16a0*/  MOV R24, UR5 ;  /* 0x0000000500187c02 */ /* 0x000fe20008000f00 */
[----:B------:R-:W-:Y:S01]  /*16b0*/  IMAD.U32 R29, RZ, RZ, UR4 ;  /* 0x00000004ff1d7e24 */ /* 0x000fe2000f8e00ff */
[----:B------:R-:W-:Y:S06]  /*16c0*/  @!P2 BRA `(.L_x_4821) ;  /* 0x000000000010a947 */ /* 0x000fec0003800000 */
[----:B------:R-:W0:Y:S02]  /*16d0*/  LDC.64 R2, c[0x0][0xa20] ;  /* 0x00028800ff027b82 */ /* 0x000e240000000a00 */
[----:B0-----:R-:W-:-:S05]  /*16e0*/  IMAD.WIDE R2, R27, 0x4, R2 ;  /* 0x000000041b027825 */ /* 0x001fca00078e0202 */
[----:B------:R0:W5:Y:S01]  /*16f0*/  LDG.E R29, desc[UR60][R2.64] ;  /* 0x0000003c021d7981 */ /* 0x000162000c1e1900 */
[----:B------:R-:W-:Y:S05]  /*1700*/  BRA `(.L_x_4822) ;  /* 0x0000000000107947 */ /* 0x000fea0003800000 */
.L_x_4821:
[----:B------:R-:W-:Y:S05]  /*1710*/  @!P3 BRA `(.L_x_4822) ;  /* 0x00000000000cb947 */ /* 0x000fea0003800000 */
[----:B------:R-:W2:Y:S04]  /*1720*/  LDG.E R0, desc[UR60][R8.64] ;  /* 0x0000003c08007981 */ /* 0x000ea8000c1e1900 */
[----:B------:R-:W2:Y:S02]  /*1730*/  LDG.E R29, desc[UR60][R8.64+0x4] ;  /* 0x0000043c081d7981 */ /* 0x000ea4000c1e1900 */
[----:B--2---:R-:W-:-:S07]  /*1740*/  IMAD.IADD R29, R29, 0x1, -R0 ;  /* 0x000000011d1d7824 */ /* 0x004fce00078e0a00 */
.L_x_4822:
[----:B------:R-:W-:Y:S01]  /*1750*/  ULDC.64 UR4, c[0x0][0xa10] ;  /* 0x0002840000047ab9 */ /* 0x000fe20000000a00 */
[----:B0-----:R-:W0:Y:S01]  /*1760*/  LDC R2, c[0x0][0x448] ;  /* 0x00011200ff027b82 */ /* 0x001e220000000800 */
[----:B------:R-:W-:-:S04]  /*1770*/  ISETP.NE.U32.AND P0, PT, RZ, UR4, PT ;  /* 0x00000004ff007c0c */ /* 0x000fc8000bf05070 */
[----:B------:R-:W-:Y:S01]  /*1780*/  ISETP.NE.AND.EX P0, PT, RZ, UR5, PT, P0 ;  /* 0x00000005ff007c0c */ /* 0x000fe2000bf05300 */
[----:B------:R-:W-:Y:S02]  /*1790*/  ULDC.64 UR4, c[0x0][0xa30] ;  /* 0x00028c0000047ab9 */ /* 0x000fe40000000a00 */
[----:B------:R-:W-:-:S04]  /*17a0*/  ISETP.NE.U32.AND P1, PT, RZ, UR4, PT ;  /* 0x00000004ff007c0c */ /* 0x000fc8000bf25070 */
[----:B------:R-:W-:-:S06]  /*17b0*/  ISETP.NE.AND.EX P1, PT, RZ, UR5, PT, P1 ;  /* 0x00000005ff007c0c */ /* 0x000fcc000bf25310 */
[----:B------:R-:W1:Y:S08]  /*17c0*/  @P0 LDC.64 R4, c[0x0][0xa10] ;  /* 0x00028400ff040b82 */ /* 0x000e700000000a00 */
[----:B------:R-:W2:Y:S01]  /*17d0*/  @P1 LDC.64 R6, c[0x0][0xa30] ;  /* 0x00028c00ff061b82 */ /* 0x000ea20000000a00 */
[----:B-1----:R-:W-:-:S05]  /*17e0*/  @P0 IMAD.WIDE R4, R27, 0x4, R4 ;  /* 0x000000041b040825 */ /* 0x002fca00078e0204 */
[----:B------:R-:W3:Y:S04]  /*17f0*/  @P0 LDG.E R0, desc[UR60][R4.64] ;  /* 0x0000003c04000981 */ /* 0x000ee8000c1e1900 */
[----:B------:R1:W3:Y:S01]  /*1800*/  @P0 LDG.E R9, desc[UR60][R4.64+0x4] ;  /* 0x0000043c04090981 */ /* 0x0002e2000c1e1900 */
[----:B-----5:R-:W-:Y:S02]  /*1810*/  IMAD.MOV.U32 R134, RZ, RZ, R29 ;  /* 0x000000ffff867224 */ /* 0x020fe400078e001d */
[----:B--2---:R-:W-:-:S05]  /*1820*/  @P1 IMAD.WIDE R6, R27, 0x4, R6 ;  /* 0x000000041b061825 */ /* 0x004fca00078e0206 */
[----:B------:R2:W5:Y:S01]  /*1830*/  @P1 LDG.E R134, desc[UR60][R6.64] ;  /* 0x0000003c06861981 */ /* 0x000562000c1e1900 */
[----:B0-----:R-:W-:Y:S01]  /*1840*/  ISETP.NE.AND P1, PT, R2, 0x1, PT ;  /* 0x000000010200780c */ /* 0x001fe20003f25270 */
[----:B------:R-:W-:Y:S01]  /*1850*/  IMAD.SHL.U32 R13, R25, 0x80, RZ ;  /* 0x00000080190d7824 */ /* 0x000fe200078e00ff */
[----:B------:R-:W0:Y:S03]  /*1860*/  LDC.64 R2, c[0x0][0x9e0] ;  /* 0x00027800ff027b82 */ /* 0x000e260000000a00 */
[----:B-1----:R-:W-:Y:S01]  /*1870*/  VIADD R4, R13, 0x7f ;  /* 0x0000007f0d047836 */ /* 0x002fe20000000000 */
[----:B------:R2:W-:Y:S07]  /*1880*/  STL [R1+0x38], R13 ;  /* 0x0000380d01007387 */ /* 0x0005ee0000100800 */
[----:B------:R-:W1:Y:S08]  /*1890*/  @P1 LDC R11, c[0x0][0x44c] ;  /* 0x00011300ff0b1b82 */ /* 0x000e700000000800 */
[----:B------:R-:W4:Y:S01]  /*18a0*/  @P1 LDC R8, c[0x0][0x450] ;  /* 0x00011400ff081b82 */ /* 0x000f220000000800 */
[----:B0-----:R-:W-:Y:S01]  /*18b0*/  ISETP.GE.AND P2, PT, R3, 0x1, PT ;  /* 0x000000010300780c */ /* 0x001fe20003f46270 */
[----:B-1----:R-:W-:-:S05]  /*18c0*/  @P1 IMAD.HI.U32 R5, R4, R11, RZ ;  /* 0x0000000b04051227 */ /* 0x002fca00078e00ff */
[----:B----4-:R-:W-:Y:S01]  /*18d0*/  @P1 SHF.R.U32.HI R4, RZ, R8, R5 ;  /* 0x00000008ff041219 */ /* 0x010fe20000011605 */
[----:B---3--:R-:W-:Y:S02]  /*18e0*/  @P0 IMAD.IADD R24, R9, 0x1, -R0 ;  /* 0x0000000109180824 */ /* 0x008fe400078e0a00 */
[----:B------:R-:W-:-:S04]  /*18f0*/  IMAD.IADD R9, R29, 0x1, -R10 ;  /* 0x000000011d097824 */ /* 0x000fc800078e0a0a */
[----:B------:R-:W-:-:S04]  /*1900*/  IMAD.IADD R201, R9, 0x1, R24 ;  /* 0x0000000109c97824 */ /* 0x000fc800078e0218 */
[C---:B------:R-:W-:Y:S01]  /*1910*/  VIADD R0, R201.reuse, 0x5f ;  /* 0x0000005fc9007836 */ /* 0x040fe20000000000 */
[----:B------:R-:W-:-:S03]  /*1920*/  IADD3 R5, R201, 0x1, -R200 ;  /* 0x00000001c9057810 */ /* 0x000fc60007ffe8c8 */
[----:B------:R-:W-:Y:S01]  /*1930*/  IMAD.HI R0, R0, 0x2aaaaaab, RZ ;  /* 0x2aaaaaab00007827 */ /* 0x000fe200078e02ff */
[----:B------:R-:W-:-:S04]  /*1940*/  IADD3 R5, R5, R4, RZ ;  /* 0x0000000405057210 */ /* 0x000fc80007ffe0ff */
[----:B------:R-:W-:Y:S01]  /*1950*/  SHF.R.U32.HI R135, RZ, 0x1f, R0 ;  /* 0x0000001fff877819 */ /* 0x000fe20000011600 */
[----:B------:R-:W-:-:S03]  /*1960*/  IMAD.IADD R2, R5, 0x1, R2 ;  /* 0x0000000105027824 */ /* 0x000fc600078e0202 */
[----:B------:R-:W-:Y:S01]  /*1970*/  LEA.HI.SX32 R135, R0, R135, 0x1c ;  /* 0x0000008700877211 */ /* 0x000fe200078fe2ff */
[----:B--2---:R-:W-:Y:S06]  /*1980*/  @!P2 BRA `(.L_x_4823) ;  /* 0x000000000048a947 */ /* 0x004fec0003800000 */
        /* <DEDUP_REMOVED lines=11> */
.L_x_4825:
[----:B------:R-:W-:-:S13]  /*1a40*/  ISETP.NE.AND P0, PT, R3, 0x1, PT ;  /* 0x000000010300780c */ /* 0x000fda0003f05270 */
[----:B------:R-:W0:Y:S02]  /*1a50*/  @P0 LDC.64 R4, c[0x0][0x9e8] ;  /* 0x00027a00ff040b82 */ /* 0x000e240000000a00 */
[----:B0-----:R-:W-:-:S05]  /*1a60*/  @P0 IMAD.HI.U32 R4, R0, R4, RZ ;  /* 0x0000000400040227 */ /* 0x001fca00078e00ff */
[----:B------:R-:W-:-:S07]  /*1a70*/  @P0 SHF.R.U32.HI R0, RZ, R5, R4 ;  /* 0x00000005ff000219 */ /* 0x000fce0000011604 */
.L_x_4826:
[----:B------:R-:W-:Y:S05]  /*1a80*/  BSYNC B0 ;  /* 0x0000000000007941 */ /* 0x000fea0003800000 */
.L_x_4824:
[----:B------:R-:W-:-:S05]  /*1a90*/  IMAD R5, R0, R3, R3 ;  /* 0x0000000300057224 */ /* 0x000fca00078e0203 */
[----:B------:R-:W-:-:S07]  /*1aa0*/  VIMNMX R2, R2, R5, PT ;  /* 0x0000000502027248 */ /* 0x000fce0003fe0100 */
.L_x_4823:
[----:B------:R-:W0:Y:S01]  /*1ab0*/  @P1 LDC R0, c[0x0][0x44c] ;  /* 0x00011300ff001b82 */ /* 0x000e220000000800 */
[----:B------:R-:W-:Y:S01]  /*1ac0*/  VIADD R2, R2, 0x5f ;  /* 0x0000005f02027836 */ /* 0x000fe20000000000 */
[----:B------:R-:W-:Y:S01]  /*1ad0*/  ULDC UR4, c[0x0][0x9dc] ;  /* 0x0002770000047ab9 */ /* 0x000fe20000000800 */
[----:B------:R-:W-:Y:S02]  /*1ae0*/  IMAD.MOV.U32 R7, RZ, RZ, R13 ;  /* 0x000000ffff077224 */ /* 0x000fe400078e000d */
[----:B------:R-:W-:-:S03]  /*1af0*/  IMAD.HI R2, R2, 0x2aaaaaab, RZ ;  /* 0x2aaaaaab02027827 */ /* 0x000fc600078e02ff */
[----:B------:R-:W1:Y:S01]  /*1b00*/  @P1 LDC R11, c[0x0][0x450] ;  /* 0x00011400ff0b1b82 */ /* 0x000e620000000800 */
[----:B------:R-:W-:Y:S01]  /*1b10*/  IMAD.IADD R136, R201, 0x1, -R200 ;  /* 0x00000001c9887824 */ /* 0x000fe200078e0ac8 */
[----:B------:R-:W-:-:S04]  /*1b20*/  SHF.R.U32.HI R5, RZ, 0x1f, R2 ;  /* 0x0000001fff057819 */ /* 0x000fc80000011602 */
[----:B------:R-:W-:-:S04]  /*1b30*/  LEA.HI.SX32 R2, R2, R5, 0x1c ;  /* 0x0000000502027211 */ /* 0x000fc800078fe2ff */
[----:B------:R-:W-:Y:S01]  /*1b40*/  VIMNMX R6, R135, R2, PT ;  /* 0x0000000287067248 */ /* 0x000fe20003fe0100 */
[----:B0-----:R-:W-:-:S05]  /*1b50*/  @P1 IMAD.HI.U32 R0, R13, R0, RZ ;  /* 0x000000000d001227 */ /* 0x001fca00078e00ff */
[----:B-1----:R-:W-:-:S05]  /*1b60*/  @P1 SHF.R.U32.HI R7, RZ, R11, R0 ;  /* 0x0000000bff071219 */ /* 0x002fca0000011600 */
[----:B------:R-:W-:-:S04]  /*1b70*/  IMAD.IADD R0, R136, 0x1, R7 ;  /* 0x0000000188007824 */ /* 0x000fc800078e0207 */
        /* <DEDUP_REMOVED lines=12> */
.L_x_4829:
[----:B------:R-:W-:-:S13]  /*1c40*/  ISETP.NE.AND P0, PT, R3, 0x1, PT ;  /* 0x000000010300780c */ /* 0x000fda0003f05270 */
[----:B------:R-:W0:Y:S02]  /*1c50*/  @P0 LDC.64 R4, c[0x0][0x9e8] ;  /* 0x00027a00ff040b82 */ /* 0x000e240000000a00 */
[----:B0-----:R-:W-:-:S05]  /*1c60*/  @P0 IMAD.HI.U32 R4, R0, R4, RZ ;  /* 0x0000000400040227 */ /* 0x001fca00078e00ff */
[----:B------:R-:W-:-:S07]  /*1c70*/  @P0 SHF.R.U32.HI R0, RZ, R5, R4 ;  /* 0x00000005ff000219 */ /* 0x000fce0000011604 */
.L_x_4830:
[----:B------:R-:W-:Y:S05]  /*1c80*/  BSYNC B0 ;  /* 0x0000000000007941 */ /* 0x000fea0003800000 */
.L_x_4828:
[----:B------:R-:W-:-:S05]  /*1c90*/  IMAD R3, R0, R3, RZ ;  /* 0x0000000300037224 */ /* 0x000fca00078e02ff */
[----:B------:R-:W-:-:S07]  /*1ca0*/  VIMNMX R2, R2, R3, !PT ;  /* 0x0000000302027248 */ /* 0x000fce0007fe0100 */
.L_x_4827:
[----:B------:R-:W-:Y:S01]  /*1cb0*/  IMAD.HI R2, R2, 0x2aaaaaab, RZ ;  /* 0x2aaaaaab02027827 */ /* 0x000fe200078e02ff */
[----:B------:R-:W-:Y:S01]  /*1cc0*/  LOP3.LUT R14, R12, 0xff, RZ, 0xc0, !PT ;  /* 0x000000ff0c0e7812 */ /* 0x000fe200078ec0ff */
[----:B------:R-:W-:Y:S01]  /*1cd0*/  BSSY B0, `(.L_x_4831) ;  /* 0x0000029000007945 */ /* 0x000fe20003800000 */
[----:B------:R-:W-:Y:S01]  /*1ce0*/  SHF.R.U32.HI R4, RZ, 0x10, R12 ;  /* 0x00000010ff047819 */ /* 0x000fe2000001160c */
[----:B------:R-:W-:Y:S01]  /*1cf0*/  IMAD.MOV.U32 R0, RZ, RZ, RZ ;  /* 0x000000ffff007224 */ /* 0x000fe200078e00ff */
[----:B------:R-:W-:Y:S01]  /*1d00*/  SHF.R.U32.HI R3, RZ, 0x1f, R2 ;  /* 0x0000001fff037819 */ /* 0x000fe20000011602 */
[----:B------:R0:W-:Y:S03]  /*1d10*/  STL [R1+0x54], R14 ;  /* 0x0000540e01007387 */ /* 0x0001e60000100800 */
[----:B------:R-:W-:Y:S01]  /*1d20*/  LEA.HI.SX32 R3, R2, R3, 0x1c ;  /* 0x0000000302037211 */ /* 0x000fe200078fe2ff */
[----:B------:R0:W-:Y:S03]  /*1d30*/  STL [R1+0x48], R4 ;  /* 0x0000480401007387 */ /* 0x0001e60000100800 */
        /* <DEDUP_REMOVED lines=10> */
[----:B------:R-:W-:-:S05]  /*1de0*/  IMAD.IADD R0, R0, 0x1, -R11 ;  /* 0x0000000100007824 */ /* 0x000fca00078e0a0b */
[----:B0-----:R-:W0:Y:S02]  /*1df0*/  MUFU.RCP R4, R4 ;  /* 0x0000000400047308 */ /* 0x001e240000001000 */
[----:B0-----:R-:W-:Y:S01]  /*1e00*/  IADD3 R2, R4, 0xffffffe, RZ ;  /* 0x0ffffffe04027810 */ /* 0x001fe20007ffe0ff */
[----:B------:R-:W-:-:S05]  /*1e10*/  IMAD.MOV R4, RZ, RZ, -R10 ;  /* 0x000000ffff047224 */ /* 0x000fca00078e0a0a */
[----:B------:R0:W1:Y:S02]  /*1e20*/  F2I.FTZ.U32.TRUNC.NTZ R3, R2 ;  /* 0x0000000200037305 */ /* 0x000064000021f000 */
[----:B0-----:R-:W-:Y:S02]  /*1e30*/  IMAD.MOV.U32 R2, RZ, RZ, RZ ;  /* 0x000000ffff027224 */ /* 0x001fe400078e00ff */
[----:B-1----:R-:W-:-:S04]  /*1e40*/  IMAD.MOV R8, RZ, RZ, -R3 ;  /* 0x000000ffff087224 */ /* 0x002fc800078e0a03 */
        /* <DEDUP_REMOVED lines=17> */
.L_x_4832:
[----:B------:R-:W-:Y:S05]  /*1f60*/  BSYNC B0 ;  /* 0x0000000000007941 */ /* 0x000fea0003800000 */
.L_x_4831:
[----:B------:R-:W-:Y:S01]  /*1f70*/  IMAD R3, R14, R0, R11 ;  /* 0x000000000e037224 */ /* 0x000fe200078e020b */
[----:B------:R-:W-:-:S04]  /*1f80*/  PLOP3.LUT P2, PT, PT, PT, PT, 0x80, 0x0 ;  /* 0x000000000000781c */ /* 0x000fc80003f4f070 */
        /* <DEDUP_REMOVED lines=32> */
[----:B------:R-:W-:-:S07]  /*2190*/  IMAD.MOV.U32 R13, RZ, RZ, RZ ;  /* 0x000000ffff0d7224 */ /* 0x000fce00078e00ff */
[----:B------:R-:W-:-:S07]  /*21a0*/  LEPC R20, `(.L_x_4835) ;  /* 0x000000001014794e */ /* 0x000fce0000000000 */
[----:B0----5:R-:W-:Y:S05]  /*21b0*/  CALL.ABS.NOINC R14 ;  /* 0x000000000e007343 */ /* 0x021fea0003c00000 */
.L_x_4835:
[----:B------:R-:W-:Y:S05]  /*21c0*/  BSYNC B6 ;  /* 0x0000000000067941 */ /* 0x000fea0003800000 */
.L_x_4834:
        /* <DEDUP_REMOVED lines=20> */
.L_x_4837:
[----:B------:R-:W-:Y:S05]  /*2310*/  BSYNC B6 ;  /* 0x0000000000067941 */ /* 0x000fea0003800000 */
.L_x_4836:
[----:B------:R-:W-:Y:S01]  /*2320*/  ULDC.64 UR4, c[0x0][0x9f8] ;  /* 0x00027e0000047ab9 */ /* 0x000fe20000000a00 */
[----:B------:R-:W2:Y:S01]  /*2330*/  LDL R28, [R1+0x34] ;  /* 0x00003400011c7983 */ /* 0x000ea20000100800 */
[----:B------:R-:W-:-:S03]  /*2340*/  ISETP.NE.U32.AND P0, PT, RZ, UR4, PT ;  /* 0x00000004ff007c0c */ /* 0x000fc6000bf05070 */
[----:B------:R-:W3:Y:S01]  /*2350*/  LDL R20, [R1+0x30] ;  /* 0x0000300001147983 */ /* 0x000ee20000100800 */
[----:B------:R-:W-:Y:S01]  /*2360*/  ISETP.NE.AND.EX P0, PT, RZ, UR5, PT, P0 ;  /* 0x00000005ff007c0c */ /* 0x000fe2000bf05300 */
[----:B------:R-:W-:Y:S01]  /*2370*/  IMAD.MOV.U32 R0, RZ, RZ, R27 ;  /* 0x000000ffff007224 */ /* 0x000fe200078e001b */
[----:B------:R-:W-:Y:S01]  /*2380*/  ULDC UR4, c[0x0][0x2f4] ;  /* 0x0000bd0000047ab9 */ /* 0x000fe20000000800 */
[----:B------:R-:W0:Y:S01]  /*2390*/  S2R R7, SR_TID.X ;  /* 0x0000000000077919 */ /* 0x000e220000002100 */
[----:B------:R-:W1:Y:S08]  /*23a0*/  LDC.64 R94, c[0x0][0x3f8] ;  /* 0x0000fe00ff5e7b82 */ /* 0x000e700000000a00 */
[----:B------:R-:W4:Y:S08]  /*23b0*/  LDC R21, c[0x0][0x3f4] ;  /* 0x0000fd00ff157b82 */ /* 0x000f300000000800 */
[----:B------:R-:W0:Y:S08]  /*23c0*/  @P0 LDC.64 R4, c[0x0][0x9f8] ;  /* 0x00027e00ff040b82 */ /* 0x000e300000000a00 */
[----:B------:R-:W4:Y:S01]  /*23d0*/  LDC.64 R88, c[0x0][0x408] ;  /* 0x00010200ff587b82 */ /* 0x000f220000000a00 */
[----:B0-----:R-:W-:-:S05]  /*23e0*/  @P0 IMAD.WIDE R4, R27, 0x4, R4 ;  /* 0x000000041b040825 */ /* 0x001fca00078e0204 */
[----:B------:R0:W3:Y:S01]  /*23f0*/  @P0 LDG.E R0, desc[UR60][R4.64] ;  /* 0x0000003c04000981 */ /* 0x0000e2000c1e1900 */
[----:B------:R-:W-:Y:S01]  /*2400*/  ISETP.GE.AND P1, PT, R196, UR4, PT ;  /* 0x00000004c4007c0c */ /* 0x000fe2000bf26270 */
[C-C-:B-1----:R-:W-:Y:S01]  /*2410*/  IMAD.WIDE.U32 R96, R219.reuse, R94, R18.reuse ;  /* 0x0000005edb607225 */ /* 0x142fe200078e0012 */
[----:B------:R-:W-:Y:S01]  /*2420*/  ISETP.GE.AND P0, PT, R18, UR4, PT ;  /* 0x0000000412007c0c */ /* 0x000fe2000bf06270 */
[----:B------:R-:W1:Y:S01]  /*2430*/  S2R R137, SR_TID.X ;  /* 0x0000000000897919 */ /* 0x000e620000002100 */
[----:B------:R-:W-:Y:S01]  /*2440*/  SEL R6, RZ, 0xffffffff, P1 ;  /* 0xffffffffff067807 */ /* 0x000fe20000800000 */
[----:B----4-:R-:W-:Y:S01]  /*2450*/  IMAD.WIDE.U32 R90, R219, R88, R18 ;  /* 0x00000058db5a7225 */ /* 0x010fe200078e0012 */
[----:B------:R-:W-:Y:S02]  /*2460*/  SEL R3, RZ, 0x1, P0 ;  /* 0x00000001ff037807 */ /* 0x000fe40000000000 */
[----:B------:R-:W-:Y:S01]  /*2470*/  ISETP.GE.AND P0, PT, R195, UR4, PT ;  /* 0x00000004c3007c0c */ /* 0x000fe2000bf06270 */
[----:B------:R-:W-:Y:S01]  /*2480*/  IMAD.SHL.U32 R6, R6, 0x2, RZ ;  /* 0x0000000206067824 */ /* 0x000fe200078e00ff */
[----:B------:R-:W-:Y:S01]  /*2490*/  ISETP.GE.AND P1, PT, R192, UR4, PT ;  /* 0x00000004c0007c0c */ /* 0x000fe2000bf26270 */
[----:B------:R-:W-:Y:S01]  /*24a0*/  IMAD.SHL.U32 R104, R88, 0x40, RZ ;  /* 0x0000004058687824 */ /* 0x000fe200078e00ff */
[----:B0-----:R-:W-:Y:S01]  /*24b0*/  SEL R4, RZ, 0x4, P0 ;  /* 0x00000004ff047807 */ /* 0x001fe20000000000 */
[----:B------:R-:W-:Y:S01]  /*24c0*/  IMAD R123, R95, 0x60, RZ ;  /* 0x000000605f7b7824 */ /* 0x000fe200078e02ff */
[----:B------:R-:W-:Y:S01]  /*24d0*/  LOP3.LUT R3, R6, 0x2, R3, 0xe2, !PT ;  /* 0x0000000206037812 */ /* 0x000fe200078ee203 */
[----:B------:R-:W-:Y:S01]  /*24e0*/  VIADD R6, R7, 0xffffff80 ;  /* 0xffffff8007067836 */ /* 0x000fe20000000000 */
[----:B------:R-:W-:Y:S01]  /*24f0*/  SHF.R.S32.HI R7, RZ, 0x1f, R219 ;  /* 0x0000001fff077819 */ /* 0x000fe200000114db */
[----:B------:R-:W-:Y:S01]  /*2500*/  IMAD.SHL.U32 R102, R94, 0x40, RZ ;  /* 0x000000405e667824 */ /* 0x000fe200078e00ff */
[----:B------:R-:W-:Y:S01]  /*2510*/  SEL R5, RZ, 0x8, P1 ;  /* 0x00000008ff057807 */ /* 0x000fe20000800000 */
[----:B------:R-:W-:Y:S01]  /*2520*/  IMAD.SHL.U32 R118, R21, 0x2, RZ ;  /* 0x0000000215767824 */ /* 0x000fe200078e00ff */
[----:B------:R-:W-:Y:S01]  /*2530*/  SHF.R.S32.HI R9, RZ, 0x1f, R6 ;  /* 0x0000001fff097819 */ /* 0x000fe20000011406 */
[----:B------:R-:W-:Y:S01]  /*2540*/  IMAD.IADD R122, R122, 0x1, R29 ;  /* 0x000000017a7a7824 */ /* 0x000fe200078e021d */
[----:B------:R-:W-:Y:S01]  /*2550*/  LOP3.LUT R3, R5, R3, R4, 0xfe, !PT ;  /* 0x0000000305037212 */ /* 0x000fe200078efe04 */
[----:B------:R-:W-:Y:S01]  /*2560*/  IMAD R4, R7, R94, RZ ;  /* 0x0000005e07047224 */ /* 0x000fe200078e02ff */
[----:B------:R-:W-:-:S02]  /*2570*/  LEA.HI R9, R9, R6, RZ, 0x2 ;  /* 0x0000000609097211 */ /* 0x000fc400078f10ff */
[----:B------:R-:W-:Y:S01]  /*2580*/  ISETP.GE.AND P0, PT, R23, UR4, PT ;  /* 0x0000000417007c0c */ /* 0x000fe2000bf06270 */
[----:B------:R-:W-:Y:S01]  /*2590*/  IMAD R5, R219, R95, R4 ;  /* 0x0000005fdb057224 */ /* 0x000fe200078e0204 */
[----:B------:R-:W-:Y:S02]  /*25a0*/  SHF.R.S32.HI R8, RZ, 0x1f, R9 ;  /* 0x0000001fff087819 */ /* 0x000fe40000011409 */
[----:B------:R-:W-:Y:S01]  /*25b0*/  SEL R4, RZ, 0x10, P0 ;  /* 0x00000010ff047807 */ /* 0x000fe20000000000 */
[----:B------:R-:W-:Y:S01]  /*25c0*/  IMAD.IADD R97, R5, 0x1, R97 ;  /* 0x0000000105617824 */ /* 0x000fe200078e0261 */
[----:B------:R-:W-:Y:S02]  /*25d0*/  LEA.HI R8, R8, R219, RZ, 0x3 ;  /* 0x000000db08087211 */ /* 0x000fe400078f18ff */
[----:B------:R-:W-:Y:S01]  /*25e0*/  LOP3.LUT R16, R16, 0xfffffffb, RZ, 0xc0, !PT ;  /* 0xfffffffb10107812 */ /* 0x000fe200078ec0ff */
[----:B-----5:R-:W-:Y:S01]  /*25f0*/  IMAD.WIDE.U32 R96, R134, R94, R96 ;  /* 0x0000005e86607225 */ /* 0x020fe200078e0060 */
[----:B------:R-:W-:-:S02]  /*2600*/  LOP3.LUT R8, R8, 0xfffffff8, RZ, 0xc0, !PT ;  /* 0xfffffff808087812 */ /* 0x000fc400078ec0ff */
[----:B------:R-:W-:Y:S02]  /*2610*/  SHF.R.S32.HI R199, RZ, 0x1f, R198 ;  /* 0x0000001fffc77819 */ /* 0x000fe400000114c6 */
[----:B------:R-:W-:Y:S01]  /*2620*/  LOP3.LUT R10, R3, R4, RZ, 0xfc, !PT ;  /* 0x00000004030a7212 */ /* 0x000fe200078efcff */
[----:B------:R-:W-:Y:S01]  /*2630*/  IMAD.IADD R120, R219, 0x1, -R8 ;  /* 0x00000001db787824 */ /* 0x000fe200078e0a08 */
[-C--:B------:R-:W-:Y:S01]  /*2640*/  ISETP.GE.AND P2, PT, R195, R21.reuse, PT ;  /* 0x00000015c300720c */ /* 0x080fe20003f46270 */
[----:B------:R-:W-:Y:S01]  /*2650*/  IMAD R4, R7, R88, RZ ;  /* 0x0000005807047224 */ /* 0x000fe200078e02ff */
[----:B------:R-:W-:Y:S01]  /*2660*/  ISETP.GE.AND P1, PT, R196, R21, PT ;  /* 0x00000015c400720c */ /* 0x000fe20003f26270 */
[----:B------:R-:W-:Y:S01]  /*2670*/  IMAD.WIDE.U32 R98, R219, R94, R198 ;  /* 0x0000005edb627225 */ /* 0x000fe200078e00c6 */
[----:B------:R-:W-:Y:S02]  /*2680*/  LOP3.LUT P0, RZ, R120, 0x4, RZ, 0xc0, !PT ;  /* 0x0000000478ff7812 */ /* 0x000fe4000780c0ff */
[----:B------:R-:W-:Y:S01]  /*2690*/  LOP3.LUT R9, R9, 0xfffffffc, RZ, 0xc0, !PT ;  /* 0xfffffffc09097812 */ /* 0x000fe200078ec0ff */
[----:B------:R-:W-:Y:S01]  /*26a0*/  IMAD R7, R219, R89, R4 ;  /* 0x00000059db077224 */ /* 0x000fe200078e0204 */
[----:B------:R-:W-:Y:S01]  /*26b0*/  SEL R4, R21, RZ, P2 ;  /* 0x000000ff15047207 */ /* 0x000fe20001000000 */
[----:B------:R-:W-:Y:S01]  /*26c0*/  IMAD.IADD R99, R99, 0x1, R5 ;  /* 0x0000000163637824 */ /* 0x000fe200078e0205 */
[----:B------:R-:W-:Y:S01]  /*26d0*/  SEL R5, R21, RZ, P1 ;  /* 0x000000ff15057207 */ /* 0x000fe20000800000 */
[----:B------:R-:W-:Y:S01]  /*26e0*/  IMAD.WIDE.U32 R92, R219, R88, R198 ;  /* 0x00000058db5c7225 */ /* 0x000fe200078e00c6 */
[----:B------:R-:W-:-:S02]  /*26f0*/  IADD3 R108, R6, -R9, RZ ;  /* 0x80000009066c7210 */ /* 0x000fc40007ffe0ff */
[----:B------:R-:W-:Y:S01]  /*2700*/  SHF.R.U32.HI R25, RZ, 0x3, R229 ;  /* 0x00000003ff197819 */ /* 0x000fe200000116e5 */
[----:B------:R-:W-:Y:S01]  /*2710*/  IMAD.IADD R11, R195, 0x1, R4 ;  /* 0x00000001c30b7824 */ /* 0x000fe200078e0204 */
[----:B------:R-:W-:Y:S01]  /*2720*/  SHF.R.U32.HI R26, RZ, 0x3, R226 ;  /* 0x00000003ff1a7819 */ /* 0x000fe200000116e2 */
[----:B------:R-:W-:Y:S01]  /*2730*/  IMAD.IADD R5, R196, 0x1, R5 ;  /* 0x00000001c4057824 */ /* 0x000fe200078e0205 */
[----:B------:R-:W-:Y:S01]  /*2740*/  @P0 LOP3.LUT R16, R16, 0x4, RZ, 0xfc, !PT ;  /* 0x0000000410100812 */ /* 0x000fe200078efcff */
[----:B------:R-:W-:Y:S01]  /*2750*/  IMAD.IADD R93, R93, 0x1, R7 ;  /* 0x000000015d5d7824 */ /* 0x000fe200078e0207 */
[----:B------:R-:W-:Y:S01]  /*2760*/  ISETP.GE.AND P0, PT, R18, R21, PT ;  /* 0x000000151200720c */ /* 0x000fe20003f06270 */
[----:B------:R-:W-:Y:S01]  /*2770*/  IMAD.IADD R91, R7, 0x1, R91 ;  /* 0x00000001075b7824 */ /* 0x000fe200078e025b */
[----:B------:R-:W-:Y:S01]  /*2780*/  SHF.R.S32.HI R8, RZ, 0x1f, R5 ;  /* 0x0000001fff087819 */ /* 0x000fe20000011405 */
[----:B------:R-:W-:Y:S01]  /*2790*/  IMAD.WIDE.U32 R92, R134, R88, R92 ;  /* 0x00000058865c7225 */ /* 0x000fe200078e005c */
[----:B------:R-:W-:-:S02]  /*27a0*/  SEL R3, R21, RZ, P0 ;  /* 0x000000ff15037207 */ /* 0x000fc40000000000 */
[-C--:B------:R-:W-:Y:S01]  /*27b0*/  LEA.HI R9, R8, R5.reuse, RZ, 0x6 ;  /* 0x0000000508097211 */ /* 0x080fe200078f30ff */
[----:B------:R-:W-:Y:S01]  /*27c0*/  IMAD.WIDE.U32 R90, R134, R88, R90 ;  /* 0x00000058865a7225 */ /* 0x000fe200078e005a */
[----:B------:R-:W-:Y:S02]  /*27d0*/  LEA.HI R7, R8, R5, RZ, 0x3 ;  /* 0x0000000508077211 */ /* 0x000fe400078f18ff */
[----:B------:R-:W-:Y:S01]  /*27e0*/  SHF.R.S32.HI R12, RZ, 0x1f, R11 ;  /* 0x0000001fff0c7819 */ /* 0x000fe2000001140b */
[----:B------:R-:W-:Y:S01]  /*27f0*/  IMAD.IADD R3, R18, 0x1, R3 ;  /* 0x0000000112037824 */ /* 0x000fe200078e0203 */
[----:B------:R-:W-:Y:S01]  /*2800*/  SHF.R.S32.HI R9, RZ, 0x6, R9 ;  /* 0x00000006ff097819 */ /* 0x000fe20000011409 */
[----:B------:R-:W-:Y:S01]  /*2810*/  IMAD.WIDE.U32 R98, R134, R94, R98 ;  /* 0x0000005e86627225 */ /* 0x000fe200078e0062 */
[----:B------:R-:W-:Y:S02]  /*2820*/  LOP3.LUT R5, R229, 0x38, R7, 0xf8, !PT ;  /* 0x00000038e5057812 */ /* 0x000fe400078ef807 */
[----:B------:R-:W-:Y:S01]  /*2830*/  SHF.R.S32.HI R4, RZ, 0x1f, R3 ;  /* 0x0000001fff047819 */ /* 0x000fe20000011403 */
[----:B------:R-:W-:Y:S01]  /*2840*/  IMAD R108, R108, 0x40, R219 ;  /* 0x000000406c6c7824 */ /* 0x000fe200078e02db */
[----:B------:R-:W-:-:S02]  /*2850*/  LEA.HI R13, R12, R11, RZ, 0x3 ;  /* 0x0000000b0c0d7211 */ /* 0x000fc400078f18ff */
[CC--:B------:R-:W-:Y:S02]  /*2860*/  LEA.HI R6, R4.reuse, R3.reuse, RZ, 0x3 ;  /* 0x0000000304067211 */ /* 0x0c0fe400078f18ff */
[----:B------:R-:W-:Y:S02]  /*2870*/  LEA.HI R3, R4, R3, RZ, 0x6 ;  /* 0x0000000304037211 */ /* 0x000fe400078f30ff */
[--C-:B------:R-:W-:Y:S02]  /*2880*/  LOP3.LUT R8, R226, 0x38, R6.reuse, 0xf8, !PT ;  /* 0x00000038e2087812 */ /* 0x100fe400078ef806 */
[----:B------:R-:W-:Y:S02]  /*2890*/  SHF.R.S32.HI R4, RZ, 0x6, R3 ;  /* 0x00000006ff047819 */ /* 0x000fe40000011403 */
[----:B------:R-:W-:Y:S02]  /*28a0*/  LOP3.LUT R3, R229, 0x38, R6, 0xf8, !PT ;  /* 0x00000038e5037812 */ /* 0x000fe400078ef806 */
[----:B------:R-:W-:-:S02]  /*28b0*/  LEA.HI R11, R12, R11, RZ, 0x6 ;  /* 0x0000000b0c0b7211 */ /* 0x000fc400078f30ff */
[----:B------:R-:W-:Y:S02]  /*28c0*/  LOP3.LUT R5, R5, R25, RZ, 0x3c, !PT ;  /* 0x0000001905057212 */ /* 0x000fe400078e3cff */
[----:B------:R-:W-:Y:S02]  /*28d0*/  SHF.R.S32.HI R11, RZ, 0x6, R11 ;  /* 0x00000006ff0b7819 */ /* 0x000fe4000001140b */
[----:B------:R-:W-:Y:S02]  /*28e0*/  LOP3.LUT R16, R16, 0xfffffffe, RZ, 0xc0, !PT ;  /* 0xfffffffe10107812 */ /* 0x000fe400078ec0ff */
[----:B------:R-:W-:Y:S02]  /*28f0*/  SHF.R.S32.HI R15, RZ, 0x1f, R134 ;  /* 0x0000001fff0f7819 */ /* 0x000fe40000011486 */
[----:B------:R-:W-:Y:S02]  /*2900*/  @P2 LOP3.LUT R16, R16, 0x1, RZ, 0xfc, !PT ;  /* 0x0000000110102812 */ /* 0x000fe400078efcff */
[----:B------:R-:W-:-:S02]  /*2910*/  ISETP.GE.AND P2, PT, R193, UR4, PT ;  /* 0x00000004c1007c0c */ /* 0x000fc4000bf46270 */
[----:B------:R-:W-:Y:S02]  /*2920*/  SHF.L.U64.HI R103, R88, 0x6, R89 ;  /* 0x0000000658677819 */ /* 0x000fe40000010259 */
[----:B------:R-:W-:Y:S02]  /*2930*/  SHF.L.U64.HI R101, R94, 0x6, R95 ;  /* 0x000000065e657819 */ /* 0x000fe4000001025f */
[----:B------:R-:W-:Y:S02]  /*2940*/  SHF.R.S32.HI R111, RZ, 0x3, R6 ;  /* 0x00000003ff6f7819 */ /* 0x000fe40000011406 */
[----:B------:R-:W-:Y:S02]  /*2950*/  SHF.R.S32.HI R110, RZ, 0x3, R7 ;  /* 0x00000003ff6e7819 */ /* 0x000fe40000011407 */
[----:B------:R-:W-:Y:S02]  /*2960*/  LOP3.LUT R6, R6, 0xfffffff8, RZ, 0xc0, !PT ;  /* 0xfffffff806067812 */ /* 0x000fe400078ec0ff */
[----:B-1----:R-:W-:-:S02]  /*2970*/  LEA.HI R137, R137, 0x8, RZ, 0x19 ;  /* 0x0000000889897811 */ /* 0x002fc400078fc8ff */
[--C-:B------:R-:W-:Y:S02]  /*2980*/  SHF.R.S32.HI R109, RZ, 0x3, R13.reuse ;  /* 0x00000003ff6d7819 */ /* 0x100fe4000001140d */
[----:B------:R-:W-:Y:S01]  /*2990*/  SHF.R.S32.HI R107, RZ, 0x1f, R6 ;  /* 0x0000001fff6b7819 */ /* 0x000fe20000011406 */
[C-C-:B--2---:R-:W-:Y:S02]  /*29a0*/  IMAD R130, R4.reuse, 0x1800, R28.reuse ;  /* 0x0000180004827824 */ /* 0x144fe400078e021c */
[----:B------:R-:W-:Y:S02]  /*29b0*/  IMAD R128, R9, 0x1800, R28 ;  /* 0x0000180009807824 */ /* 0x000fe400078e021c */
[--C-:B---3--:R-:W-:Y:S01]  /*29c0*/  IMAD R133, R4, 0x1800, R20.reuse ;  /* 0x0000180004857824 */ /* 0x108fe200078e0214 */
[----:B------:R-:W-:Y:S01]  /*29d0*/  LOP3.LUT R4, R3, R25, RZ, 0x3c, !PT ;  /* 0x0000001903047212 */ /* 0x000fe200078e3cff */
[----:B------:R-:W-:Y:S01]  /*29e0*/  IMAD R132, R9, 0x1800, R20 ;  /* 0x0000180009847824 */ /* 0x000fe200078e0214 */
[----:B------:R-:W-:Y:S01]  /*29f0*/  LOP3.LUT R3, R8, R26, RZ, 0x3c, !PT ;  /* 0x0000001a08037212 */ /* 0x000fe200078e3cff */
[----:B------:R-:W-:Y:S01]  /*2a00*/  IMAD R126, R11, 0x1800, R28 ;  /* 0x000018000b7e7824 */ /* 0x000fe200078e021c */
[C---:B------:R-:W-:Y:S01]  /*2a10*/  LOP3.LUT R8, R226.reuse, 0x38, R13, 0xf8, !PT ;  /* 0x00000038e2087812 */ /* 0x040fe200078ef80d */
[----:B------:R-:W-:Y:S01]  /*2a20*/  IMAD.IADD R133, R133, 0x1, R4 ;  /* 0x0000000185857824 */ /* 0x000fe200078e0204 */
[----:B------:R-:W-:Y:S01]  /*2a30*/  LOP3.LUT R4, R226, 0x38, R7, 0xf8, !PT ;  /* 0x00000038e2047812 */ /* 0x000fe200078ef807 */
[----:B------:R-:W-:Y:S01]  /*2a40*/  IMAD.IADD R130, R130, 0x1, R3 ;  /* 0x0000000182827824 */ /* 0x000fe200078e0203 */
[----:B------:R-:W-:Y:S01]  /*2a50*/  LOP3.LUT R3, R229, 0x38, R13, 0xf8, !PT ;  /* 0x00000038e5037812 */ /* 0x000fe200078ef80d */
[----:B------:R-:W-:Y:S01]  /*2a60*/  IMAD R129, R11, 0x1800, R20 ;  /* 0x000018000b817824 */ /* 0x000fe200078e0214 */
[----:B------:R-:W-:-:S02]  /*2a70*/  IADD3 R132, R132, R5, RZ ;  /* 0x0000000584847210 */ /* 0x000fc40007ffe0ff */
[-C--:B------:R-:W-:Y:S02]  /*2a80*/  LOP3.LUT R5, R4, R26.reuse, RZ, 0x3c, !PT ;  /* 0x0000001a04057212 */ /* 0x080fe400078e3cff */
[----:B------:R-:W-:Y:S02]  /*2a90*/  LOP3.LUT R4, R3, R25, RZ, 0x3c, !PT ;  /* 0x0000001903047212 */ /* 0x000fe400078e3cff */
[----:B------:R-:W-:Y:S01]  /*2aa0*/  LOP3.LUT R3, R8, R26, RZ, 0x3c, !PT ;  /* 0x0000001a08037212 */ /* 0x000fe200078e3cff */
[----:B------:R-:W-:Y:S01]  /*2ab0*/  IMAD.IADD R128, R128, 0x1, R5 ;  /* 0x0000000180807824 */ /* 0x000fe200078e0205 */
[----:B------:R-:W-:Y:S01]  /*2ac0*/  SEL R9, RZ, 0x20, P2 ;  /* 0x00000020ff097807 */ /* 0x000fe20001000000 */
[----:B------:R-:W-:Y:S01]  /*2ad0*/  IMAD R5, R15, R94, RZ ;  /* 0x0000005e0f057224 */ /* 0x000fe200078e02ff */
[----:B------:R-:W-:Y:S01]  /*2ae0*/  LOP3.LUT R7, R7, 0xfffffff8, RZ, 0xc0, !PT ;  /* 0xfffffff807077812 */ /* 0x000fe200078ec0ff */
[----:B------:R-:W-:Y:S01]  /*2af0*/  IMAD.IADD R126, R126, 0x1, R3 ;  /* 0x000000017e7e7824 */ /* 0x000fe200078e0203 */
[----:B------:R-:W-:Y:S01]  /*2b00*/  LOP3.LUT R3, R229, 0x18, R18, 0xf8, !PT ;  /* 0x00000018e5037812 */ /* 0x000fe200078ef812 */
[----:B------:R-:W-:Y:S01]  /*2b10*/  IMAD R15, R15, R88, RZ ;  /* 0x000000580f0f7224 */ /* 0x000fe200078e02ff */
[----:B------:R-:W-:Y:S01]  /*2b20*/  LOP3.LUT R26, R10, R9, RZ, 0xfc, !PT ;  /* 0x000000090a1a7212 */ /* 0x000fe200078efcff */
[C---:B------:R-:W-:Y:S01]  /*2b30*/  IMAD R11, R134.reuse, R95, R5 ;  /* 0x0000005f860b7224 */ /* 0x040fe200078e0205 */
[----:B------:R-:W-:Y:S01]  /*2b40*/  LOP3.LUT R3, R3, R25, RZ, 0x3c, !PT ;  /* 0x0000001903037212 */ /* 0x000fe200078e3cff */
[----:B------:R-:W-:Y:S01]  /*2b50*/  IMAD R5, R89, 0x60, RZ ;  /* 0x0000006059057824 */ /* 0x000fe200078e02ff */
[----:B------:R-:W-:Y:S01]  /*2b60*/  LOP3.LUT R8, R13, 0xfffffff8, RZ, 0xc0, !PT ;  /* 0xfffffff80d087812 */ /* 0x000fe200078ec0ff */
[----:B------:R-:W-:Y:S01]  /*2b70*/  IMAD R15, R134, R89, R15 ;  /* 0x00000059860f7224 */ /* 0x000fe200078e020f */
[----:B------:R-:W-:Y:S01]  /*2b80*/  LOP3.LUT R9, R10, 0x1, RZ, 0xc0, !PT ;  /* 0x000000010a097812 */ /* 0x000fe200078ec0ff */
[----:B------:R-:W-:Y:S01]  /*2b90*/  IMAD.WIDE.U32 R88, R88, 0x60, RZ ;  /* 0x0000006058587825 */ /* 0x000fe200078e00ff */
[----:B------:R-:W-:-:S02]  /*2ba0*/  LOP3.LUT R10, R26, 0x2, RZ, 0xc0, !PT ;  /* 0x000000021a0a7812 */ /* 0x000fc400078ec0ff */
[----:B------:R-:W-:Y:S01]  /*2bb0*/  LOP3.LUT R21, R26, 0x8, RZ, 0xc0, !PT ;  /* 0x000000081a157812 */ /* 0x000fe200078ec0ff */
[----:B------:R-:W-:Y:S01]  /*2bc0*/  IMAD.WIDE.U32 R94, R94, 0x60, RZ ;  /* 0x000000605e5e7825 */ /* 0x000fe200078e00ff */
[----:B------:R-:W-:Y:S02]  /*2bd0*/  IADD3 R124, R89, R5, RZ ;  /* 0x00000005597c7210 */ /* 0x000fe40007ffe0ff */
[----:B------:R-:W-:Y:S01]  /*2be0*/  LOP3.LUT R25, R26, 0x10, RZ, 0xc0, !PT ;  /* 0x000000101a197812 */ /* 0x000fe200078ec0ff */
[----:B------:R-:W-:Y:S01]  /*2bf0*/  IMAD.IADD R125, R20, 0x1, R3 ;  /* 0x00000001147d7824 */ /* 0x000fe200078e0203 */
[C---:B------:R-:W-:Y:S01]  /*2c00*/  LOP3.LUT R20, R26.reuse, 0x4, RZ, 0xc0, !PT ;  /* 0x000000041a147812 */ /* 0x040fe200078ec0ff */
[----:B------:R-:W-:Y:S01]  /*2c10*/  IMAD.IADD R129, R129, 0x1, R4 ;  /* 0x0000000181817824 */ /* 0x000fe200078e0204 */
[----:B------:R-:W-:Y:S01]  /*2c20*/  SHF.R.S32.HI R106, RZ, 0x1f, R7 ;  /* 0x0000001fff6a7819 */ /* 0x000fe20000011407 */
[----:B------:R-:W-:Y:S01]  /*2c30*/  IMAD.IADD R123, R95, 0x1, R123 ;  /* 0x000000015f7b7824 */ /* 0x000fe200078e027b */
[----:B------:R-:W-:Y:S01]  /*2c40*/  SHF.R.S32.HI R105, RZ, 0x1f, R8 ;  /* 0x0000001fff697819 */ /* 0x000fe20000011408 */
[----:B------:R-:W-:Y:S01]  /*2c50*/  IMAD.IADD R100, R99, 0x1, R11 ;  /* 0x0000000163647824 */ /* 0x000fe200078e020b */
[----:B------:R-:W-:Y:S01]  /*2c60*/  LOP3.LUT R26, R26, 0x20, RZ, 0xc0, !PT ;  /* 0x000000201a1a7812 */ /* 0x000fe200078ec0ff */
[----:B------:R-:W-:Y:S01]  /*2c70*/  IMAD.IADD R3, R11, 0x1, R97 ;  /* 0x000000010b037824 */ /* 0x000fe200078e0261 */
[----:B------:R-:W-:Y:S01]  /*2c80*/  SHF.R.S32.HI R121, RZ, 0x1f, R0 ;  /* 0x0000001fff797819 */ /* 0x000fe20000011400 */
[----:B------:R-:W-:-:S02]  /*2c90*/  IMAD.IADD R4, R93, 0x1, R15 ;  /* 0x000000015d047824 */ /* 0x000fc400078e020f */
[----:B------:R-:W-:-:S07]  /*2ca0*/  IMAD.IADD R5, R15, 0x1, R91 ;  /* 0x000000010f057824 */ /* 0x000fce00078e025b */
.L_x_4943:
        /* <DEDUP_REMOVED lines=11> */
[----:B--2---:R-:W2:Y:S08]  /*2d60*/  @!P2 LDC.64 R12, c[0x0][0x418] ;  /* 0x00010600ff0cab82 */ /* 0x004eb00000000a00 */
[----:B---3--:R-:W3:Y:S08]  /*2d70*/  @P3 LDC R11, c[0x0][0x434] ;  /* 0x00010d00ff0b3b82 */ /* 0x008ef00000000800 */
[----:B----4-:R-:W4:Y:S01]  /*2d80*/  @P3 LDC R30, c[0x0][0x438] ;  /* 0x00010e00ff1e3b82 */ /* 0x010f220000000800 */
[----:B---3--:R-:W-:-:S05]  /*2d90*/  @P3 IMAD.HI.U32 R11, R32, R11, RZ ;  /* 0x0000000b200b3227 */ /* 0x008fca00078e00ff */
[----:B----4-:R-:W-:Y:S01]  /*2da0*/  @P3 SHF.R.U32.HI R28, RZ, R30, R11 ;  /* 0x0000001eff1c3219 */ /* 0x010fe2000001160b */
[----:B0-----:R-:W-:-:S03]  /*2db0*/  @!P2 IMAD R11, R121, R14, RZ ;  /* 0x0000000e790ba224 */ /* 0x001fc600078e02ff */
[--C-:B------:R-:W-:Y:S01]  /*2dc0*/  @!P2 SHF.R.S32.HI R29, RZ, 0x1f, R28.reuse ;  /* 0x0000001fff1da819 */ /* 0x100fe2000001141c */
[C---:B------:R-:W-:Y:S02]  /*2dd0*/  @!P2 IMAD R11, R0.reuse, R15, R11 ;  /* 0x0000000f000ba224 */ /* 0x040fe400078e020b */
[----:B------:R-:W-:-:S05]  /*2de0*/  @!P2 IMAD.WIDE.U32 R14, R0, R14, R28 ;  /* 0x0000000e000ea225 */ /* 0x000fca00078e001c */
[----:B------:R-:W-:Y:S02]  /*2df0*/  @!P2 IADD3 R11, R15, R11, RZ ;  /* 0x0000000b0f0ba210 */ /* 0x000fe40007ffe0ff */
[----:B--2---:R-:W-:-:S04]  /*2e00*/  @!P2 LEA R12, P3, R14, R12, 0x2 ;  /* 0x0000000c0e0ca211 */ /* 0x004fc800078610ff */
[----:B------:R-:W-:-:S05]  /*2e10*/  @!P2 LEA.HI.X R13, R14, R13, R11, 0x2, P3 ;  /* 0x0000000d0e0da211 */ /* 0x000fca00018f140b */
[----:B------:R0:W5:Y:S01]  /*2e20*/  @!P2 LDG.E R27, desc[UR60][R12.64] ;  /* 0x0000003c0c1ba981 */ /* 0x000162000c1e1900 */
[----:B------:R-:W-:Y:S01]  /*2e30*/  ISETP.GT.AND P2, PT, R2, R119, PT ;  /* 0x000000770200720c */ /* 0x000fe20003f44270 */
[----:B------:R-:W-:Y:S01]  /*2e40*/  IMAD R77, R22, 0x4800, R125 ;  /* 0x00004800164d7824 */ /* 0x000fe200078e027d */
[----:B------:R-:W-:Y:S01]  /*2e50*/  LOP3.LUT R16, R16, 0xfffffffd, RZ, 0xc0, !PT ;  /* 0xfffffffd10107812 */ /* 0x000fe200078ec0ff */
[----:B------:R-:W-:Y:S01]  /*2e60*/  IMAD.MOV R15, RZ, RZ, -R28 ;  /* 0x000000ffff0f7224 */ /* 0x000fe200078e0a1c */
[----:B------:R-:W-:Y:S01]  /*2e70*/  LOP3.LUT P4, RZ, R120, 0x4, RZ, 0xc0, !PT ;  /* 0x0000000478ff7812 */ /* 0x000fe2000788c0ff */
[----:B------:R-:W-:Y:S01]  /*2e80*/  VIADD R11, R77, 0x20 ;  /* 0x000000204d0b7836 */ /* 0x000fe20000000000 */
[----:B------:R-:W-:Y:S05]  /*2e90*/  YIELD ;  /* 0x0000000000007946 */ /* 0x000fea0003800000 */
[----:B------:R-:W-:Y:S01]  /*2ea0*/  BSSY B0, `(.L_x_4838) ;  /* 0x00007ab000007945 */ /* 0x000fe20003800000 */
[----:B------:R-:W-:Y:S01]  /*2eb0*/  IMAD R76, R76, R15, R32 ;  /* 0x0000000f4c4c7224 */ /* 0x000fe200078e0220 */
[----:B------:R-:W-:-:S02]  /*2ec0*/  @P2 LOP3.LUT R16, R16, 0x2, RZ, 0xfc, !PT ;  /* 0x0000000210102812 */ /* 0x000fc400078efcff */
[----:B-1----:R-:W-:Y:S02]  /*2ed0*/  ISETP.GE.AND P2, PT, R117, 0x1, PT ;  /* 0x000000017500780c */ /* 0x002fe40003f46270 */
[C---:B------:R-:W-:Y:S02]  /*2ee0*/  @P4 VIADD R11, R77.reuse, 0xffffffe0 ;  /* 0xffffffe04d0b4836 */ /* 0x040fe40000000000 */
[--C-:B------:R-:W-:Y:S02]  /*2ef0*/  IMAD R77, R77, 0x2, R112.reuse ;  /* 0x000000024d4d7824 */ /* 0x100fe400078e0270 */
[----:B------:R-:W-:-:S07]  /*2f00*/  IMAD R78, R11, 0x2, R112 ;  /* 0x000000020b4e7824 */ /* 0x000fce00078e0270 */
[----:B0-----:R-:W-:Y:S05]  /*2f10*/  @!P2 BRA `(.L_x_4839) ;  /* 0x0000007000b8a947 */ /* 0x001fea0003800000 */
        /* <DEDUP_REMOVED lines=11> */
[----:B------:R-:W-:Y:S02]  /*2fd0*/  IMAD R14, R84, UR4, RZ ;  /* 0x00000004540e7c24 */ /* 0x000fe4000f8e02ff */
[----:B------:R-:W-:Y:S01]  /*2fe0*/  IMAD.IADD R13, R13, 0x1, R11 ;  /* 0x000000010d0d7824 */ /* 0x000fe200078e020b */
        /* <DEDUP_REMOVED lines=11> */
[----:B------:R-:W-:Y:S01]  /*30a0*/  LEA R116, P3, R28, UR4, 0x1 ;  /* 0x000000041c747c11 */ /* 0x000fe2000f8608ff */
[----:B------:R-:W-:Y:S02]  /*30b0*/  IMAD R33, R11, R88, R15 ;  /* 0x000000580b217224 */ /* 0x000fe400078e020f */
[----:B------:R-:W-:Y:S01]  /*30c0*/  IMAD.WIDE.U32 R14, R94, R2, RZ ;  /* 0x000000025e0e7225 */ /* 0x000fe200078e00ff */
[----:B------:R-:W-:-:S03]  /*30d0*/  LEA.HI.X R113, R28, UR5, R113, 0x1, P3 ;  /* 0x000000051c717c11 */ /* 0x000fc600098f0c71 */
[----:B------:R-:W-:Y:S01]  /*30e0*/  IMAD.WIDE.U32 R12, R88, R2, RZ ;  /* 0x00000002580c7225 */ /* 0x000fe200078e00ff */
[----:B------:R-:W-:-:S03]  /*30f0*/  IADD3 R11, R15, R31, RZ ;  /* 0x0000001f0f0b7210 */ /* 0x000fc60007ffe0ff */
        /* <DEDUP_REMOVED lines=21> */
[----:B------:R-:W-:Y:S01]  /*3250*/  CS2R R74, SRZ ;  /* 0x00000000004a7805 */ /* 0x000fe2000001ff00 */
[----:B------:R-:W-:Y:S01]  /*3260*/  IMAD.X R32, R11, 0x1, R100, P2 ;  /* 0x000000010b207824 */ /* 0x000fe200010e0664 */
[----:B------:R-:W-:-:S04]  /*3270*/  LEA R30, P2, R31, UR4, 0x1 ;  /* 0x000000041f1e7c11 */ /* 0x000fc8000f8408ff */
[----:B------:R-:W-:Y:S01]  /*3280*/  LEA.HI.X R31, R31, UR5, R32, 0x1, P2 ;  /* 0x000000051f1f7c11 */ /* 0x000fe200090f0c20 */
[----:B------:R-:W-:Y:S01]  /*3290*/  ULDC.64 UR4, c[0x0][0x400] ;  /* 0x0001000000047ab9 */ /* 0x000fe20000000a00 */
[----:B------:R-:W-:-:S05]  /*32a0*/  IADD3 R33, P2, R92, R12, RZ ;  /* 0x0000000c5c217210 */ /* 0x000fca0007f5e0ff */
[----:B------:R-:W-:Y:S01]  /*32b0*/  IMAD.X R34, R80, 0x1, R4, P2 ;  /* 0x0000000150227824 */ /* 0x000fe200010e0604 */
        /* <DEDUP_REMOVED lines=30> */
.L_x_4842:
[----:B------:R-:W-:Y:S05]  /*34a0*/  BSYNC B1 ;  /* 0x0000000000017941 */ /* 0x000fea0003800000 */
.L_x_4841:
[----:B0-----:R-:W-:Y:S01]  /*34b0*/  VIADD R30, R219, 0x40 ;  /* 0x00000040db1e7836 */ /* 0x001fe20000000000 */
        /* <DEDUP_REMOVED lines=9> */
[----:B------:R-:W-:Y:S02]  /*3550*/  CS2R R38, SRZ ;  /* 0x0000000000267805 */ /* 0x000fe4000001ff00 */
[----:B------:R-:W-:Y:S02]  /*3560*/  CS2R R42, SRZ ;  /* 0x00000000002a7805 */ /* 0x000fe4000001ff00 */
[----:B------:R-:W-:Y:S01]  /*3570*/  CS2R R46, SRZ ;  /* 0x00000000002e7805 */ /* 0x000fe2000001ff00 */
[----:B-----5:R-:W-:Y:S01]  /*3580*/  IMAD.MOV.U32 R81, RZ, RZ, R52 ;  /* 0x000000ffff517224 */ /* 0x020fe200078e0034 */
[----:B------:R-:W-:Y:S01]  /*3590*/  CS2R R50, SRZ ;  /* 0x0000000000327805 */ /* 0x000fe2000001ff00 */
[----:B------:R-:W-:Y:S06]  /*35a0*/  @P4 BRA `(.L_x_4844) ;  /* 0x0000000000a04947 */ /* 0x000fec0003800000 */
        /* <DEDUP_REMOVED lines=40> */
.L_x_4844:
[----:B------:R-:W-:Y:S05]  /*3830*/  BSYNC B1 ;  /* 0x0000000000017941 */ /* 0x000fea0003800000 */
.L_x_4843:
[----:B------:R-:W2:Y:S01]  /*3840*/  LDL R11, [R1+0x3c] ;  /* 0x00003c00010b7983 */ /* 0x000ea20000100800 */
[----:B0-----:R-:W-:Y:S01]  /*3850*/  IMAD.MOV.U32 R12, RZ, RZ, R56 ;  /* 0x000000ffff0c7224 */ /* 0x001fe200078e0038 */
[----:B------:R-:W-:Y:S01]  /*3860*/  MOV R14, R60 ;  /* 0x0000003c000e7202 */ /* 0x000fe20000000f00 */
[----:B------:R-:W-:-:S03]  /*3870*/  IMAD.MOV.U32 R13, RZ, RZ, R57 ;  /* 0x000000ffff0d7224 */ /* 0x000fc600078e0039 */
[----:B------:R-:W-:Y:S01]  /*3880*/  PRMT R151, R14, 0x7610, R151 ;  /* 0x000076100e977816 */ /* 0x000fe20000000097 */
[----:B------:R-:W-:Y:S01]  /*3890*/  IMAD.MOV.U32 R14, RZ, RZ, R73 ;  /* 0x000000ffff0e7224 */ /* 0x000fe200078e0049 */
[----:B------:R-:W-:Y:S01]  /*38a0*/  PRMT R148, R12, 0x5410, R13 ;  /* 0x000054100c947816 */ /* 0x000fe2000000000d */
[----:B------:R-:W-:Y:S02]  /*38b0*/  IMAD.MOV.U32 R12, RZ, RZ, R65 ;  /* 0x000000ffff0c7224 */ /* 0x000fe400078e0041 */
[----:B------:R-:W-:-:S05]  /*38c0*/  IMAD.MOV.U32 R13, RZ, RZ, R61 ;  /* 0x000000ffff0d7224 */ /* 0x000fca00078e003d */
[----:B------:R-:W-:Y:S01]  /*38d0*/  PRMT R150, R13, 0x7610, R150 ;  /* 0x000076100d967816 */ /* 0x000fe20000000096 */
[----:B------:R-:W-:-:S05]  /*38e0*/  IMAD.MOV.U32 R13, RZ, RZ, R72 ;  /* 0x000000ffff0d7224 */ /* 0x000fca00078e0048 */
[----:B------:R-:W-:Y:S02]  /*38f0*/  PRMT R143, R13, 0x5410, R14 ;  /* 0x000054100d8f7816 */ /* 0x000fe4000000000e */
[----:B--2---:R-:W-:Y:S01]  /*3900*/  R2UR UR4, R11 ;  /* 0x000000000b0472ca */ /* 0x004fe200000e0000 */
[----:B------:R-:W-:-:S05]  /*3910*/  IMAD.MOV.U32 R11, RZ, RZ, R53 ;  /* 0x000000ffff0b7224 */ /* 0x000fca00078e0035 */
[----:B------:R-:W-:Y:S01]  /*3920*/  PRMT R146, R81, 0x5410, R11 ;  /* 0x0000541051927816 */ /* 0x000fe2000000000b */
[----:B------:R-:W-:-:S05]  /*3930*/  IMAD.MOV.U32 R11, RZ, RZ, R64 ;  /* 0x000000ffff0b7224 */ /* 0x000fca00078e0040 */
        /* <DEDUP_REMOVED lines=13> */
[----:B------:R-:W-:-:S03]  /*3a10*/  IMAD.MOV.U32 R11, RZ, RZ, R63 ;  /* 0x000000ffff0b7224 */ /* 0x000fc600078e003f */
        /* <DEDUP_REMOVED lines=11> */
[----:B-----5:R-:W-:Y:S02]  /*3ad0*/  IMAD.MOV.U32 R12, RZ, RZ, R28 ;  /* 0x000000ffff0c7224 */ /* 0x020fe400078e001c */
[----:B------:R-:W-:-:S05]  /*3ae0*/  IMAD.MOV.U32 R11, RZ, RZ, R29 ;  /* 0x000000ffff0b7224 */ /* 0x000fca00078e001d */
        /* <DEDUP_REMOVED lines=39> */
.L_x_4845:
[----:B------:R-:W-:Y:S01]  /*3d60*/  IMAD R86, R22, 0x8, R17 ;  /* 0x0000000816567824 */ /* 0x000fe200078e0211 */
[----:B------:R-:W-:Y:S01]  /*3d70*/  SHF.L.U32 R87, R220, 0x1f, RZ ;  /* 0x0000001fdc577819 */ /* 0x000fe200000006ff */
[----:B------:R-:W-:Y:S03]  /*3d80*/  BSSY B1, `(.L_x_4846) ;  /* 0x0000003000017945 */ /* 0x000fe60003800000 */
[----:B------:R-:W0:Y:S02]  /*3d90*/  SYNCS.PHASECHK.TRANS64.TRYWAIT P5, [R86+URZ+0x30890], R87 ;  /* 0x03089057560075a7 */ /* 0x000e2400080a017f */
[----:B0-----:R-:W-:Y:S05]  /*3da0*/  @!P5 BRA `(.L_x_4847) ;  /* 0x0000028800c0d947 */ /* 0x001fea0003800000 */
.L_x_5271:
[----:B------:R-:W-:Y:S05]  /*3db0*/  BSYNC B1 ;  /* 0x0000000000017941 */ /* 0x000fea0003800000 */
.L_x_4846:
[----:B------:R-:W-:-:S03]  /*3dc0*/  UMOV UR4, 0xffffffff ;  /* 0xffffffff00047882 */ /* 0x000fc60000000000 */
[----:B------:R-:W-:Y:S05]  /*3dd0*/  BRA.DIV UR4, `(.L_x_4848) ;  /* 0x0000028a04c87947 */ /* 0x000fea000b800000 */
[----:B------:R1:W2:Y:S04]  /*3de0*/  SHFL.IDX PT, R80, R113, RZ, 0x1c1f ;  /* 0x001c1fff71507589 */ /* 0x0002a800000e0000 */
[----:B------:R1:W3:Y:S02]  /*3df0*/  SHFL.IDX PT, R11, R116, RZ, 0x1c1f ;  /* 0x001c1fff740b7589 */ /* 0x0002e400000e0000 */
.L_x_5275:
        /* <DEDUP_REMOVED lines=9> */
[--C-:B------:R-:W-:Y:S01]  /*3e90*/  SHF.R.U64 R131, R72, 0x10, R73.reuse ;  /* 0x0000001048837819 */ /* 0x100fe20000001249 */
[----:B0-----:R-:W-:Y:S01]  /*3ea0*/  HADD2.F32 R142, -RZ, R13.H0_H0 ;  /* 0x2000000dff8e7230 */ /* 0x001fe20000004100 */
        /* <DEDUP_REMOVED lines=12> */
[--C-:B------:R-:W-:Y:S01]  /*3f70*/  HADD2.F32 R75, -RZ, R15.reuse.H1_H1 ;  /* 0x3000000fff4b7230 */ /* 0x100fe20000004100 */
[----:B------:R-:W-:Y:S01]  /*3f80*/  MOV R142, R12 ;  /* 0x0000000c008e7202 */ /* 0x000fe20000000f00 */
[----:B------:R-:W-:Y:S02]  /*3f90*/  HADD2.F32 R131, -RZ, R15.H0_H0 ;  /* 0x2000000fff837230 */ /* 0x000fe40000004100 */
[----:B------:R-:W-:Y:S01]  /*3fa0*/  F2FP.F16.F32.PACK_AB R13, R73, R13 ;  /* 0x0000000d490d723e */ /* 0x000fe200000000ff */
[-C--:B------:R-:W-:Y:S01]  /*3fb0*/  FMUL.FTZ R15, R75, R74.reuse ;  /* 0x0000004a4b0f7220 */ /* 0x080fe20000410000 */
[--C-:B------:R-:W-:Y:S02]  /*3fc0*/  HADD2.F32 R12, -RZ, R142.reuse.H1_H1 ;  /* 0x3000008eff0c7230 */ /* 0x100fe40000004100 */
[----:B------:R-:W-:Y:S01]  /*3fd0*/  FMUL.FTZ R74, R131, R74 ;  /* 0x0000004a834a7220 */ /* 0x000fe20000410000 */
[----:B------:R-:W-:-:S02]  /*3fe0*/  HADD2.F32 R142, -RZ, R142.H0_H0 ;  /* 0x2000008eff8e7230 */ /* 0x000fc40000004100 */
[-C--:B------:R-:W-:Y:S01]  /*3ff0*/  FFMA.FTZ R15, R131, R72.reuse, -R15 ;  /* 0x00000048830f7223 */ /* 0x080fe2000001080f */
[--C-:B------:R-:W-:Y:S02]  /*4000*/  HADD2.F32 R131, -RZ, R156.reuse.H0_H0 ;  /* 0x2000009cff837230 */ /* 0x100fe40000004100 */
[----:B------:R-:W-:Y:S01]  /*4010*/  FFMA.FTZ R75, R75, R72, R74 ;  /* 0x000000484b4b7223 */ /* 0x000fe2000001004a */
[----:B------:R-:W-:Y:S02]  /*4020*/  HADD2.F32 R72, -RZ, R143.H0_H0 ;  /* 0x2000008fff487230 */ /* 0x000fe40000004100 */
[-C--:B------:R-:W-:Y:S01]  /*4030*/  FMUL.FTZ R74, R12, R131.reuse ;  /* 0x000000830c4a7220 */ /* 0x080fe20000410000 */
[C---:B------:R-:W-:Y:S01]  /*4040*/  FMUL.FTZ R131, R142.reuse, R131 ;  /* 0x000000838e837220 */ /* 0x040fe20000410000 */
[----:B------:R-:W-:Y:S02]  /*4050*/  F2FP.F16.F32.PACK_AB R15, R75, R15 ;  /* 0x0000000f4b0f723e */ /* 0x000fe400000000ff */
[-C--:B------:R-:W-:Y:S01]  /*4060*/  FFMA.FTZ R74, R142, R72.reuse, -R74 ;  /* 0x000000488e4a7223 */ /* 0x080fe2000001084a */
[----:B------:R-:W-:Y:S01]  /*4070*/  FFMA.FTZ R12, R12, R72, R131 ;  /* 0x000000480c0c7223 */ /* 0x000fe20000010083 */
[----:B------:R-:W-:-:S02]  /*4080*/  HADD2.F32 R72, -RZ, R156.H1_H1 ;  /* 0x3000009cff487230 */ /* 0x000fc40000004100 */
        /* <DEDUP_REMOVED lines=9> */
.L_x_4854:
[----:B------:R-:W-:Y:S05]  /*4120*/  BSYNC B3 ;  /* 0x0000000000037941 */ /* 0x000fea0003800000 */
.L_x_4853:
[----:B---3--:R-:W-:-:S04]  /*4130*/  LEA R72, P3, R18, R11, 0x1 ;  /* 0x0000000b12487211 */ /* 0x008fc800078608ff */
[----:B--2---:R-:W-:-:S05]  /*4140*/  LEA.HI.X R73, R18, R80, R19, 0x1, P3 ;  /* 0x0000005012497211 */ /* 0x004fca00018f0c13 */
[----:B0-----:R4:W-:Y:S04]  /*4150*/  ST.E.128 desc[UR60][R72.64], R12 ;  /* 0x0000000c48007985 */ /* 0x0019e8000c101d3c */
.L_x_4852:
[----:B------:R-:W-:Y:S05]  /*4160*/  BSYNC B2 ;  /* 0x0000000000027941 */ /* 0x000fea0003800000 */
.L_x_4851:
        /* <DEDUP_REMOVED lines=50> */
.L_x_4858:
[----:B------:R-:W-:Y:S05]  /*4490*/  BSYNC B3 ;  /* 0x0000000000037941 */ /* 0x000fea0003800000 */
.L_x_4857:
[----:B------:R-:W-:Y:S02]  /*44a0*/  IMAD.SHL.U32 R70, R203, 0x8, RZ ;  /* 0x00000008cb467824 */ /* 0x000fe400078e00ff */
[----:B---3--:R-:W-:Y:S02]  /*44b0*/  IMAD.MOV.U32 R68, RZ, RZ, R11 ;  /* 0x000000ffff447224 */ /* 0x008fe400078e000b */
[----:B--2---:R-:W-:Y:S02]  /*44c0*/  IMAD.MOV.U32 R69, RZ, RZ, R80 ;  /* 0x000000ffff457224 */ /* 0x004fe400078e0050 */
[----:B------:R-:W-:-:S05]  /*44d0*/  IMAD.WIDE R68, R70, 0x2, R68 ;  /* 0x0000000246447825 */ /* 0x000fca00078e0244 */
[----:B0-----:R0:W-:Y:S02]  /*44e0*/  ST.E.128 desc[UR60][R68.64], R12 ;  /* 0x0000000c44007985 */ /* 0x0011e4000c101d3c */
.L_x_4856:
[----:B------:R-:W-:Y:S05]  /*44f0*/  BSYNC B2 ;  /* 0x0000000000027941 */ /* 0x000fea0003800000 */
.L_x_4855:
[----:B------:R-:W-:Y:S01]  /*4500*/  ISETP.NE.AND P3, PT, R20, RZ, PT ;  /* 0x000000ff1400720c */ /* 0x000fe20003f65270 */
[----:B------:R-:W-:-:S12]  /*4510*/  BSSY B2, `(.L_x_4859) ;  /* 0x0000036000027945 */ /* 0x000fd80003800000 */
[----:B------:R-:W-:Y:S05]  /*4520*/  @!P3 BRA `(.L_x_4860) ;  /* 0x0000000000d0b947 */ /* 0x000fea0003800000 */
[----:B0---4-:R0:W4:Y:S01]  /*4530*/  LDS.128 R12, [R77+0x21000] ;  /* 0x021000004d0c7984 */ /* 0x0111220000000c00 */
[----:B------:R-:W-:Y:S01]  /*4540*/  ISETP.GE.AND P3, PT, R222, R117, PT ;  /* 0x00000075de00720c */ /* 0x000fe20003f66270 */
[----:B------:R-:W-:-:S12]  /*4550*/  BSSY B3, `(.L_x_4861) ;  /* 0x000002c000037945 */ /* 0x000fd80003800000 */
[----:B0-----:R-:W-:Y:S05]  /*4560*/  @P3 BRA `(.L_x_4862) ;  /* 0x0000000000a83947 */ /* 0x001fea0003800000 */
[--C-:B------:R-:W-:Y:S01]  /*4570*/  SHF.R.U64 R68, R64, 0x10, R65.reuse ;  /* 0x0000001040447819 */ /* 0x100fe20000001241 */
[--C-:B----4-:R-:W-:Y:S01]  /*4580*/  HADD2.F32 R69, -RZ, R13.reuse.H0_H0 ;  /* 0x2000000dff457230 */ /* 0x110fe20000004100 */
[----:B------:R-:W-:Y:S01]  /*4590*/  SHF.R.U32.HI R64, RZ, 0x10, R65 ;  /* 0x00000010ff407819 */ /* 0x000fe20000011641 */
[----:B------:R-:W-:Y:S01]  /*45a0*/  HADD2.F32 R70, -RZ, R154.H1_H1 ;  /* 0x3000009aff467230 */ /* 0x000fe20000004100 */
[--C-:B------:R-:W-:Y:S01]  /*45b0*/  SHF.R.U64 R65, R66, 0x10, R67.reuse ;  /* 0x0000001042417819 */ /* 0x100fe20000001243 */
[----:B------:R-:W-:Y:S01]  /*45c0*/  HADD2.F32 R68, -RZ, R68.H0_H0 ;  /* 0x20000044ff447230 */ /* 0x000fe20000004100 */
[----:B------:R-:W-:Y:S01]  /*45d0*/  SHF.R.U32.HI R66, RZ, 0x10, R67 ;  /* 0x00000010ff427819 */ /* 0x000fe20000011643 */
[----:B------:R-:W-:Y:S02]  /*45e0*/  HADD2.F32 R67, -RZ, R13.H1_H1 ;  /* 0x3000000dff437230 */ /* 0x000fe40000004100 */
[----:B------:R-:W-:Y:S02]  /*45f0*/  HADD2.F32 R65, -RZ, R65.H0_H0 ;  /* 0x20000041ff417230 */ /* 0x000fe40000004100 */
[----:B------:R-:W-:-:S03]  /*4600*/  HADD2.F32 R64, -RZ, R64.H0_H0 ;  /* 0x20000040ff407230 */ /* 0x000fc60000004100 */
[-C--:B------:R-:W-:Y:S01]  /*4610*/  FMUL.FTZ R13, R67, R65.reuse ;  /* 0x00000041430d7220 */ /* 0x080fe20000410000 */
[----:B------:R-:W-:-:S03]  /*4620*/  FMUL.FTZ R65, R69, R65 ;  /* 0x0000004145417220 */ /* 0x000fc60000410000 */
[-C--:B------:R-:W-:Y:S01]  /*4630*/  FFMA.FTZ R13, R69, R68.reuse, -R13 ;  /* 0x00000044450d7223 */ /* 0x080fe2000001080d */
[----:B------:R-:W-:Y:S01]  /*4640*/  FFMA.FTZ R65, R67, R68, R65 ;  /* 0x0000004443417223 */ /* 0x000fe20000010041 */
[----:B------:R-:W-:Y:S02]  /*4650*/  HADD2.F32 R67, -RZ, R66.H0_H0 ;  /* 0x20000042ff437230 */ /* 0x000fe40000004100 */
[--C-:B------:R-:W-:Y:S02]  /*4660*/  HADD2.F32 R66, -RZ, R15.reuse.H1_H1 ;  /* 0x3000000fff427230 */ /* 0x100fe40000004100 */
[----:B------:R-:W-:Y:S01]  /*4670*/  HADD2.F32 R68, -RZ, R15.H0_H0 ;  /* 0x2000000fff447230 */ /* 0x000fe20000004100 */
[----:B------:R-:W-:Y:S02]  /*4680*/  F2FP.F16.F32.PACK_AB R13, R65, R13 ;  /* 0x0000000d410d723e */ /* 0x000fe400000000ff */
[-C--:B------:R-:W-:Y:S02]  /*4690*/  FMUL.FTZ R15, R66, R67.reuse ;  /* 0x00000043420f7220 */ /* 0x080fe40000410000 */
[----:B------:R-:W-:-:S02]  /*46a0*/  FMUL.FTZ R67, R68, R67 ;  /* 0x0000004344437220 */ /* 0x000fc40000410000 */
[-C--:B------:R-:W-:Y:S01]  /*46b0*/  FFMA.FTZ R15, R68, R64.reuse, -R15 ;  /* 0x00000040440f7223 */ /* 0x080fe2000001080f */
[----:B------:R-:W-:Y:S02]  /*46c0*/  HADD2.F32 R68, -RZ, R154.H0_H0 ;  /* 0x2000009aff447230 */ /* 0x000fe40000004100 */
[----:B------:R-:W-:Y:S01]  /*46d0*/  FFMA.FTZ R64, R66, R64, R67 ;  /* 0x0000004042407223 */ /* 0x000fe20000010043 */
[----:B------:R-:W-:Y:S02]  /*46e0*/  IMAD.MOV.U32 R66, RZ, RZ, R14 ;  /* 0x000000ffff427224 */ /* 0x000fe400078e000e */
[--C-:B------:R-:W-:Y:S02]  /*46f0*/  HADD2.F32 R14, -RZ, R12.reuse.H0_H0 ;  /* 0x2000000cff0e7230 */ /* 0x100fe40000004100 */
[----:B------:R-:W-:Y:S01]  /*4700*/  HADD2.F32 R12, -RZ, R12.H1_H1 ;  /* 0x3000000cff0c7230 */ /* 0x000fe20000004100 */
[----:B------:R-:W-:Y:S01]  /*4710*/  F2FP.F16.F32.PACK_AB R15, R64, R15 ;  /* 0x0000000f400f723e */ /* 0x000fe200000000ff */
[----:B------:R-:W-:-:S03]  /*4720*/  HADD2.F32 R67, -RZ, R152.H1_H1 ;  /* 0x30000098ff437230 */ /* 0x000fc60000004100 */
[-C--:B------:R-:W-:Y:S01]  /*4730*/  FMUL.FTZ R69, R12, R68.reuse ;  /* 0x000000440c457220 */ /* 0x080fe20000410000 */
[----:B------:R-:W-:-:S03]  /*4740*/  FMUL.FTZ R68, R14, R68 ;  /* 0x000000440e447220 */ /* 0x000fc60000410000 */
[-C--:B------:R-:W-:Y:S01]  /*4750*/  FFMA.FTZ R14, R14, R67.reuse, -R69 ;  /* 0x000000430e0e7223 */ /* 0x080fe20000010845 */
[----:B------:R-:W-:Y:S01]  /*4760*/  FFMA.FTZ R12, R12, R67, R68 ;  /* 0x000000430c0c7223 */ /* 0x000fe20000010044 */
[--C-:B------:R-:W-:Y:S02]  /*4770*/  HADD2.F32 R68, -RZ, R66.reuse.H0_H0 ;  /* 0x20000042ff447230 */ /* 0x100fe40000004100 */
[----:B------:R-:W-:Y:S02]  /*4780*/  HADD2.F32 R66, -RZ, R66.H1_H1 ;  /* 0x30000042ff427230 */ /* 0x000fe40000004100 */
[----:B------:R-:W-:Y:S01]  /*4790*/  HADD2.F32 R67, -RZ, R152.H0_H0 ;  /* 0x20000098ff437230 */ /* 0x000fe20000004100 */
[----:B------:R-:W-:Y:S02]  /*47a0*/  F2FP.F16.F32.PACK_AB R12, R12, R14 ;  /* 0x0000000e0c0c723e */ /* 0x000fe400000000ff */
[-C--:B------:R-:W-:Y:S01]  /*47b0*/  FMUL.FTZ R69, R66, R70.reuse ;  /* 0x0000004642457220 */ /* 0x080fe20000410000 */
[----:B------:R-:W-:-:S03]  /*47c0*/  FMUL.FTZ R70, R68, R70 ;  /* 0x0000004644467220 */ /* 0x000fc60000410000 */
[-C--:B------:R-:W-:Y:S01]  /*47d0*/  FFMA.FTZ R69, R68, R67.reuse, -R69 ;  /* 0x0000004344457223 */ /* 0x080fe20000010845 */
[----:B------:R-:W-:-:S05]  /*47e0*/  FFMA.FTZ R70, R66, R67, R70 ;  /* 0x0000004342467223 */ /* 0x000fca0000010046 */
[----:B------:R-:W-:-:S05]  /*47f0*/  F2FP.F16.F32.PACK_AB R69, R70, R69 ;  /* 0x000000454645723e */ /* 0x000fca00000000ff */
[----:B------:R-:W-:-:S07]  /*4800*/  IMAD.MOV.U32 R14, RZ, RZ, R69 ;  /* 0x000000ffff0e7224 */ /* 0x000fce00078e0045 */
.L_x_4862:
[----:B------:R-:W-:Y:S05]  /*4810*/  BSYNC B3 ;  /* 0x0000000000037941 */ /* 0x000fea0003800000 */
.L_x_4861:
[----:B------:R-:W-:Y:S01]  /*4820*/  SHF.L.U32 R66, R204, 0x3, RZ ;  /* 0x00000003cc427819 */ /* 0x000fe200000006ff */
[----:B---3--:R-:W-:Y:S02]  /*4830*/  IMAD.MOV.U32 R64, RZ, RZ, R11 ;  /* 0x000000ffff407224 */ /* 0x008fe400078e000b */
[----:B--2---:R-:W-:Y:S02]  /*4840*/  IMAD.MOV.U32 R65, RZ, RZ, R80 ;  /* 0x000000ffff417224 */ /* 0x004fe400078e0050 */
[----:B------:R-:W-:-:S05]  /*4850*/  IMAD.WIDE R64, R66, 0x2, R64 ;  /* 0x0000000242407825 */ /* 0x000fca00078e0240 */
[----:B----4-:R0:W-:Y:S02]  /*4860*/  ST.E.128 desc[UR60][R64.64], R12 ;  /* 0x0000000c40007985 */ /* 0x0101e4000c101d3c */
.L_x_4860:
[----:B------:R-:W-:Y:S05]  /*4870*/  BSYNC B2 ;  /* 0x0000000000027941 */ /* 0x000fea0003800000 */
.L_x_4859:
[----:B------:R-:W-:Y:S01]  /*4880*/  ISETP.NE.AND P3, PT, R21, RZ, PT ;  /* 0x000000ff1500720c */ /* 0x000fe20003f65270 */
[----:B------:R-:W-:-:S12]  /*4890*/  BSSY B2, `(.L_x_4863) ;  /* 0x000003a000027945 */ /* 0x000fd80003800000 */
        /* <DEDUP_REMOVED lines=9> */
[----:B------:R-:W-:Y:S01]  /*4930*/  SHF.R.U64 R60, R60, 0x10, R61 ;  /* 0x000000103c3c7819 */ /* 0x000fe2000000123d */
[----:B------:R-:W-:Y:S02]  /*4940*/  HADD2.F32 R68, -RZ, R150.H1_H1 ;  /* 0x30000096ff447230 */ /* 0x000fe40000004100 */
        /* <DEDUP_REMOVED lines=9> */
[----:B------:R-:W-:Y:S01]  /*49e0*/  SHF.R.U32.HI R60, RZ, 0x10, R61 ;  /* 0x00000010ff3c7819 */ /* 0x000fe2000001163d */
[----:B------:R-:W-:Y:S02]  /*49f0*/  IMAD.MOV.U32 R61, RZ, RZ, R12 ;  /* 0x000000ffff3d7224 */ /* 0x000fe400078e000c */
[----:B------:R-:W-:Y:S01]  /*4a00*/  IMAD.MOV.U32 R12, RZ, RZ, R15 ;  /* 0x000000ffff0c7224 */ /* 0x000fe200078e000f */
[----:B------:R-:W-:Y:S01]  /*4a10*/  F2FP.F16.F32.PACK_AB R66, R67, R66 ;  /* 0x000000424342723e */ /* 0x000fe200000000ff */
[----:B------:R-:W-:Y:S02]  /*4a20*/  HADD2.F32 R15, -RZ, R62.H0_H0 ;  /* 0x2000003eff0f7230 */ /* 0x000fe40000004100 */
[----:B------:R-:W-:-:S02]  /*4a30*/  HADD2.F32 R60, -RZ, R60.H0_H0 ;  /* 0x2000003cff3c7230 */ /* 0x000fc40000004100 */
[--C-:B------:R-:W-:Y:S02]  /*4a40*/  HADD2.F32 R13, -RZ, R12.reuse.H1_H1 ;  /* 0x3000000cff0d7230 */ /* 0x100fe40000004100 */
[----:B------:R-:W-:-:S03]  /*4a50*/  HADD2.F32 R12, -RZ, R12.H0_H0 ;  /* 0x2000000cff0c7230 */ /* 0x000fc60000004100 */
[CC--:B------:R-:W-:Y:S02]  /*4a60*/  FMUL.FTZ R62, R13.reuse, R15.reuse ;  /* 0x0000000f0d3e7220 */ /* 0x0c0fe40000410000 */
[C---:B------:R-:W-:Y:S02]  /*4a70*/  FMUL.FTZ R15, R12.reuse, R15 ;  /* 0x0000000f0c0f7220 */ /* 0x040fe40000410000 */
[-C--:B------:R-:W-:Y:S01]  /*4a80*/  FFMA.FTZ R12, R12, R60.reuse, -R62 ;  /* 0x0000003c0c0c7223 */ /* 0x080fe2000001083e */
[----:B------:R-:W-:Y:S02]  /*4a90*/  HADD2.F32 R62, -RZ, R151.H1_H1 ;  /* 0x30000097ff3e7230 */ /* 0x000fe40000004100 */
[----:B------:R-:W-:Y:S01]  /*4aa0*/  FFMA.FTZ R13, R13, R60, R15 ;  /* 0x0000003c0d0d7223 */ /* 0x000fe2000001000f */
[----:B------:R-:W-:Y:S02]  /*4ab0*/  IMAD.MOV.U32 R60, RZ, RZ, R14 ;  /* 0x000000ffff3c7224 */ /* 0x000fe400078e000e */
[----:B------:R-:W-:-:S02]  /*4ac0*/  HADD2.F32 R14, -RZ, R61.H1_H1 ;  /* 0x3000003dff0e7230 */ /* 0x000fc40000004100 */
[----:B------:R-:W-:Y:S02]  /*4ad0*/  HADD2.F32 R15, -RZ, R61.H0_H0 ;  /* 0x2000003dff0f7230 */ /* 0x000fe40000004100 */
[----:B------:R-:W-:Y:S02]  /*4ae0*/  HADD2.F32 R61, -RZ, R151.H0_H0 ;  /* 0x20000097ff3d7230 */ /* 0x000fe40000004100 */
        /* <DEDUP_REMOVED lines=11> */
[----:B------:R-:W-:Y:S01]  /*4ba0*/  FFMA.FTZ R68, R60, R61, R68 ;  /* 0x0000003d3c447223 */ /* 0x000fe20000010044 */
[----:B------:R-:W-:Y:S01]  /*4bb0*/  F2FP.F16.F32.PACK_AB R60, R13, R12 ;  /* 0x0000000c0d3c723e */ /* 0x000fe200000000ff */
[----:B------:R-:W-:Y:S02]  /*4bc0*/  IMAD.MOV.U32 R12, RZ, RZ, R14 ;  /* 0x000000ffff0c7224 */ /* 0x000fe400078e000e */
[----:B------:R-:W-:Y:S01]  /*4bd0*/  IMAD.MOV.U32 R13, RZ, RZ, R66 ;  /* 0x000000ffff0d7224 */ /* 0x000fe200078e0042 */
[----:B------:R-:W-:Y:S01]  /*4be0*/  F2FP.F16.F32.PACK_AB R63, R68, R63 ;  /* 0x0000003f443f723e */ /* 0x000fe200000000ff */
[----:B------:R-:W-:-:S03]  /*4bf0*/  IMAD.MOV.U32 R15, RZ, RZ, R60 ;  /* 0x000000ffff0f7224 */ /* 0x000fc600078e003c */
[----:B------:R-:W-:-:S07]  /*4c00*/  MOV R14, R63 ;  /* 0x0000003f000e7202 */ /* 0x000fce0000000f00 */
.L_x_4866:
[----:B------:R-:W-:Y:S05]  /*4c10*/  BSYNC B3 ;  /* 0x0000000000037941 */ /* 0x000fea0003800000 */
.L_x_4865:
[----:B----4-:R0:W-:Y:S02]  /*4c20*/  ST.E.128 desc[UR60][R64.64], R12 ;  /* 0x0000000c40007985 */ /* 0x0101e4000c101d3c */
.L_x_4864:
[----:B------:R-:W-:Y:S05]  /*4c30*/  BSYNC B2 ;  /* 0x0000000000027941 */ /* 0x000fea0003800000 */
.L_x_4863:
        /* <DEDUP_REMOVED lines=11> */
[----:B------:R-:W-:-:S03]  /*4cf0*/  SHF.R.U64 R56, R56, 0x10, R57 ;  /* 0x0000001038387819 */ /* 0x000fc60000001239 */
[----:B------:R-:W-:Y:S02]  /*4d00*/  HADD2.F32 R63, -RZ, R63.H0_H0 ;  /* 0x2000003fff3f7230 */ /* 0x000fe40000004100 */
[--C-:B------:R-:W-:Y:S02]  /*4d10*/  HADD2.F32 R13, -RZ, R58.reuse.H1_H1 ;  /* 0x3000003aff0d7230 */ /* 0x100fe40000004100 */
[----:B------:R-:W-:Y:S02]  /*4d20*/  HADD2.F32 R58, -RZ, R58.H0_H0 ;  /* 0x2000003aff3a7230 */ /* 0x000fe40000004100 */
[----:B------:R-:W-:Y:S02]  /*4d30*/  HADD2.F32 R56, -RZ, R56.H0_H0 ;  /* 0x20000038ff387230 */ /* 0x000fe40000004100 */
[-C--:B------:R-:W-:Y:S01]  /*4d40*/  FMUL.FTZ R62, R13, R63.reuse ;  /* 0x0000003f0d3e7220 */ /* 0x080fe20000410000 */
[----:B------:R-:W-:-:S03]  /*4d50*/  FMUL.FTZ R63, R58, R63 ;  /* 0x0000003f3a3f7220 */ /* 0x000fc60000410000 */
[-C--:B------:R-:W-:Y:S01]  /*4d60*/  FFMA.FTZ R62, R58, R56.reuse, -R62 ;  /* 0x000000383a3e7223 */ /* 0x080fe2000001083e */
[----:B------:R-:W-:Y:S01]  /*4d70*/  FFMA.FTZ R63, R13, R56, R63 ;  /* 0x000000380d3f7223 */ /* 0x000fe2000001003f */
[----:B------:R-:W-:Y:S01]  /*4d80*/  SHF.R.U32.HI R56, RZ, 0x10, R57 ;  /* 0x00000010ff387819 */ /* 0x000fe20000011639 */
[--C-:B------:R-:W-:Y:S01]  /*4d90*/  HADD2.F32 R13, -RZ, R15.reuse.H1_H1 ;  /* 0x3000000fff0d7230 */ /* 0x100fe20000004100 */
[----:B------:R-:W-:Y:S01]  /*4da0*/  SHF.R.U32.HI R57, RZ, 0x10, R59 ;  /* 0x00000010ff397819 */ /* 0x000fe2000001163b */
[----:B------:R-:W-:Y:S01]  /*4db0*/  HADD2.F32 R15, -RZ, R15.H0_H0 ;  /* 0x2000000fff0f7230 */ /* 0x000fe20000004100 */
[----:B------:R-:W-:Y:S01]  /*4dc0*/  F2FP.F16.F32.PACK_AB R62, R63, R62 ;  /* 0x0000003e3f3e723e */ /* 0x000fe200000000ff */
[----:B------:R-:W-:Y:S02]  /*4dd0*/  HADD2.F32 R56, -RZ, R56.H0_H0 ;  /* 0x20000038ff387230 */ /* 0x000fe40000004100 */
[----:B------:R-:W-:-:S05]  /*4de0*/  HADD2.F32 R57, -RZ, R57.H0_H0 ;  /* 0x20000039ff397230 */ /* 0x000fca0000004100 */
[-C--:B------:R-:W-:Y:S01]  /*4df0*/  FMUL.FTZ R58, R13, R57.reuse ;  /* 0x000000390d3a7220 */ /* 0x080fe20000410000 */
[----:B------:R-:W-:-:S03]  /*4e00*/  FMUL.FTZ R57, R15, R57 ;  /* 0x000000390f397220 */ /* 0x000fc60000410000 */
[-C--:B------:R-:W-:Y:S01]  /*4e10*/  FFMA.FTZ R58, R15, R56.reuse, -R58 ;  /* 0x000000380f3a7223 */ /* 0x080fe2000001083a */
[----:B------:R-:W-:Y:S01]  /*4e20*/  FFMA.FTZ R57, R13, R56, R57 ;  /* 0x000000380d397223 */ /* 0x000fe20000010039 */
[--C-:B------:R-:W-:Y:S02]  /*4e30*/  HADD2.F32 R13, -RZ, R12.reuse.H0_H0 ;  /* 0x2000000cff0d7230 */ /* 0x100fe40000004100 */
[----:B------:R-:W-:Y:S02]  /*4e40*/  HADD2.F32 R12, -RZ, R12.H1_H1 ;  /* 0x3000000cff0c7230 */ /* 0x000fe40000004100 */
[--C-:B------:R-:W-:Y:S01]  /*4e50*/  HADD2.F32 R15, -RZ, R149.reuse.H0_H0 ;  /* 0x20000095ff0f7230 */ /* 0x100fe20000004100 */
[----:B------:R-:W-:Y:S01]  /*4e60*/  F2FP.F16.F32.PACK_AB R57, R57, R58 ;  /* 0x0000003a3939723e */ /* 0x000fe200000000ff */
[----:B------:R-:W-:Y:S02]  /*4e70*/  HADD2.F32 R56, -RZ, R148.H0_H0 ;  /* 0x20000094ff387230 */ /* 0x000fe40000004100 */
[----:B------:R-:W-:-:S02]  /*4e80*/  HADD2.F32 R149, -RZ, R149.H1_H1 ;  /* 0x30000095ff957230 */ /* 0x000fc40000004100 */
[CC--:B------:R-:W-:Y:S01]  /*4e90*/  FMUL.FTZ R59, R12.reuse, R15.reuse ;  /* 0x0000000f0c3b7220 */ /* 0x0c0fe20000410000 */
[C---:B------:R-:W-:Y:S01]  /*4ea0*/  FMUL.FTZ R15, R13.reuse, R15 ;  /* 0x0000000f0d0f7220 */ /* 0x040fe20000410000 */
[----:B------:R-:W-:Y:S02]  /*4eb0*/  HADD2.F32 R148, -RZ, R148.H1_H1 ;  /* 0x30000094ff947230 */ /* 0x000fe40000004100 */
        /* <DEDUP_REMOVED lines=12> */
[----:B------:R-:W-:-:S04]  /*4f80*/  IMAD.MOV.U32 R13, RZ, RZ, R62 ;  /* 0x000000ffff0d7224 */ /* 0x000fc800078e003e */
[----:B------:R-:W-:-:S07]  /*4f90*/  IMAD.MOV.U32 R14, RZ, RZ, R149 ;  /* 0x000000ffff0e7224 */ /* 0x000fce00078e0095 */
.L_x_4870:
[----:B------:R-:W-:Y:S05]  /*4fa0*/  BSYNC B3 ;  /* 0x0000000000037941 */ /* 0x000fea0003800000 */
.L_x_4869:
[----:B----4-:R0:W-:Y:S02]  /*4fb0*/  ST.E.128 desc[UR60][R60.64], R12 ;  /* 0x0000000c3c007985 */ /* 0x0101e4000c101d3c */
.L_x_4868:
[----:B------:R-:W-:Y:S05]  /*4fc0*/  BSYNC B2 ;  /* 0x0000000000027941 */ /* 0x000fea0003800000 */
.L_x_4867:
        /* <DEDUP_REMOVED lines=36> */
[----:B------:R-:W-:Y:S01]  /*5210*/  HADD2.F32 R14, -RZ, R14.H0_H0 ;  /* 0x2000000eff0e7230 */ /* 0x000fe20000004100 */
[----:B------:R-:W-:Y:S01]  /*5220*/  F2FP.F16.F32.PACK_AB R53, R54, R53 ;  /* 0x000000353635723e */ /* 0x000fe200000000ff */
[----:B------:R-:W-:-:S02]  /*5230*/  HADD2.F32 R11, -RZ, R146.H0_H0 ;  /* 0x20000092ff0b7230 */ /* 0x000fc40000004100 */
[-C--:B------:R-:W-:Y:S01]  /*5240*/  FMUL.FTZ R13, R55, R147.reuse ;  /* 0x00000093370d7220 */ /* 0x080fe20000410000 */
[----:B------:R-:W-:Y:S02]  /*5250*/  HADD2.F32 R146, -RZ, R146.H1_H1 ;  /* 0x30000092ff927230 */ /* 0x000fe40000004100 */
[----:B------:R-:W-:Y:S01]  /*5260*/  FMUL.FTZ R147, R14, R147 ;  /* 0x000000930e937220 */ /* 0x000fe20000410000 */
[-C--:B------:R-:W-:Y:S01]  /*5270*/  FFMA.FTZ R58, R12, R11.reuse, -R58 ;  /* 0x0000000b0c3a7223 */ /* 0x080fe2000001083a */
[----:B------:R-:W-:Y:S01]  /*5280*/  FFMA.FTZ R59, R15, R11, R59 ;  /* 0x0000000b0f3b7223 */ /* 0x000fe2000001003b */
[-C--:B------:R-:W-:Y:S01]  /*5290*/  FFMA.FTZ R13, R14, R146.reuse, -R13 ;  /* 0x000000920e0d7223 */ /* 0x080fe2000001080d */
[----:B------:R-:W-:Y:S01]  /*52a0*/  FFMA.FTZ R147, R55, R146, R147 ;  /* 0x0000009237937223 */ /* 0x000fe20000010093 */
[----:B------:R-:W-:Y:S02]  /*52b0*/  IMAD.MOV.U32 R15, RZ, RZ, R53 ;  /* 0x000000ffff0f7224 */ /* 0x000fe400078e0035 */
[----:B------:R-:W-:-:S02]  /*52c0*/  F2FP.F16.F32.PACK_AB R58, R59, R58 ;  /* 0x0000003a3b3a723e */ /* 0x000fc400000000ff */
[----:B------:R-:W-:Y:S01]  /*52d0*/  F2FP.F16.F32.PACK_AB R147, R147, R13 ;  /* 0x0000000d9393723e */ /* 0x000fe200000000ff */
[----:B------:R-:W-:Y:S02]  /*52e0*/  IMAD.MOV.U32 R13, RZ, RZ, R52 ;  /* 0x000000ffff0d7224 */ /* 0x000fe400078e0034 */
[----:B------:R-:W-:Y:S01]  /*52f0*/  IMAD.MOV.U32 R12, RZ, RZ, R58 ;  /* 0x000000ffff0c7224 */ /* 0x000fe200078e003a */
[----:B------:R-:W-:-:S07]  /*5300*/  MOV R14, R147 ;  /* 0x00000093000e7202 */ /* 0x000fce0000000f00 */
.L_x_4872:
[----:B------:R-:W-:Y:S05]  /*5310*/  BSYNC B2 ;  /* 0x0000000000027941 */ /* 0x000fea0003800000 */
.L_x_4871:
[----:B----4-:R0:W-:Y:S02]  /*5320*/  ST.E.128 desc[UR60][R56.64], R12 ;  /* 0x0000000c38007985 */ /* 0x0101e4000c101d3c */
.L_x_4850:
[----:B------:R-:W-:Y:S05]  /*5330*/  BSYNC B1 ;  /* 0x0000000000017941 */ /* 0x000fea0003800000 */
.L_x_4849:
[----:B------:R-:W-:-:S03]  /*5340*/  UMOV UR4, 0xffffffff ;  /* 0xffffffff00047882 */ /* 0x000fc60000000000 */
[----:B------:R-:W-:Y:S05]  /*5350*/  BRA.DIV UR4, `(.L_x_4873) ;  /* 0x0000027604b47947 */ /* 0x000fea000b800000 */
[----:B-1----:R-:W1:Y:S04]  /*5360*/  SHFL.IDX PT, R113, R113, 0x1, 0x1c1f ;  /* 0x003c1f0071717f89 */ /* 0x002e6800000e0000 */
[----:B------:R-:W0:Y:S02]  /*5370*/  SHFL.IDX PT, R116, R116, 0x1, 0x1c1f ;  /* 0x003c1f0074747f89 */ /* 0x000e2400000e0000 */
.L_x_5279:
        /* <DEDUP_REMOVED lines=10> */
[--C-:B---3--:R-:W-:Y:S01]  /*5420*/  SHF.R.U64 R11, R48, 0x10, R49.reuse ;  /* 0x00000010300b7819 */ /* 0x108fe20000001231 */
        /* <DEDUP_REMOVED lines=40> */
.L_x_4878:
[----:B------:R-:W-:Y:S05]  /*56b0*/  BSYNC B2 ;  /* 0x0000000000027941 */ /* 0x000fea0003800000 */
.L_x_4877:
[----:B----4-:R0:W-:Y:S02]  /*56c0*/  ST.E.128 desc[UR60][R52.64], R12 ;  /* 0x0000000c34007985 */ /* 0x0101e4000c101d3c */
.L_x_4876:
[----:B------:R-:W-:Y:S05]  /*56d0*/  BSYNC B1 ;  /* 0x0000000000017941 */ /* 0x000fea0003800000 */
.L_x_4875:
[----:B------:R-:W-:Y:S01]  /*56e0*/  ISETP.NE.AND P3, PT, R10, RZ, PT ;  /* 0x000000ff0a00720c */ /* 0x000fe20003f65270 */
[----:B------:R-:W-:-:S12]  /*56f0*/  BSSY B1, `(.L_x_4879) ;  /* 0x0000037000017945 */ /* 0x000fd80003800000 */
[----:B------:R-:W-:Y:S05]  /*5700*/  @!P3 BRA `(.L_x_4880) ;  /* 0x0000000000d4b947 */ /* 0x000fea0003800000 */
[----:B0---4-:R0:W4:Y:S01]  /*5710*/  LDS.128 R12, [R78+0x20000] ;  /* 0x020000004e0c7984 */ /* 0x0111220000000c00 */
[----:B------:R-:W-:Y:S01]  /*5720*/  ISETP.GE.AND P3, PT, R224, R117, PT ;  /* 0x00000075e000720c */ /* 0x000fe20003f66270 */
[----:B---3--:R-:W-:Y:S01]  /*5730*/  IMAD.SHL.U32 R11, R203, 0x8, RZ ;  /* 0x00000008cb0b7824 */ /* 0x008fe200078e00ff */
[----:B------:R-:W-:Y:S01]  /*5740*/  BSSY B2, `(.L_x_4881) ;  /* 0x0000030000027945 */ /* 0x000fe20003800000 */
[----:B------:R-:W-:Y:S02]  /*5750*/  IMAD.MOV.U32 R48, RZ, RZ, R116 ;  /* 0x000000ffff307224 */ /* 0x000fe400078e0074 */
[----:B-1----:R-:W-:Y:S02]  /*5760*/  IMAD.MOV.U32 R49, RZ, RZ, R113 ;  /* 0x000000ffff317224 */ /* 0x002fe400078e0071 */
[----:B------:R-:W-:-:S06]  /*5770*/  IMAD.WIDE R48, R11, 0x2, R48 ;  /* 0x000000020b307825 */ /* 0x000fcc00078e0230 */
[----:B0-----:R-:W-:Y:S05]  /*5780*/  @P3 BRA `(.L_x_4882) ;  /* 0x0000000000ac3947 */ /* 0x001fea0003800000 */
[--C-:B------:R-:W-:Y:S01]  /*5790*/  SHF.R.U64 R50, R44, 0x10, R45.reuse ;  /* 0x000000102c327819 */ /* 0x100fe2000000122d */
[--C-:B----4-:R-:W-:Y:S01]  /*57a0*/  HADD2.F32 R52, -RZ, R15.reuse.H0_H0 ;  /* 0x2000000fff347230 */ /* 0x110fe20000004100 */
        /* <DEDUP_REMOVED lines=41> */
.L_x_4882:
[----:B------:R-:W-:Y:S05]  /*5a40*/  BSYNC B2 ;  /* 0x0000000000027941 */ /* 0x000fea0003800000 */
.L_x_4881:
[----:B----4-:R0:W-:Y:S02]  /*5a50*/  ST.E.128 desc[UR60][R48.64], R12 ;  /* 0x0000000c30007985 */ /* 0x0101e4000c101d3c */
.L_x_4880:
[----:B------:R-:W-:Y:S05]  /*5a60*/  BSYNC B1 ;  /* 0x0000000000017941 */ /* 0x000fea0003800000 */
.L_x_4879:
        /* <DEDUP_REMOVED lines=11> */
[--C-:B------:R-:W-:Y:S02]  /*5b20*/  SHF.R.U64 R11, R42, 0x10, R43.reuse ;  /* 0x000000102a0b7819 */ /* 0x100fe4000000122b */
[----:B------:R-:W-:Y:S02]  /*5b30*/  SHF.R.U32.HI R48, RZ, 0x10, R43 ;  /* 0x00000010ff307819 */ /* 0x000fe4000001162b */
[--C-:B------:R-:W-:Y:S01]  /*5b40*/  SHF.R.U64 R47, R40, 0x10, R41.reuse ;  /* 0x00000010282f7819 */ /* 0x100fe20000001229 */
[----:B----4-:R-:W-:Y:S01]  /*5b50*/  IMAD.MOV.U32 R40, RZ, RZ, R12 ;  /* 0x000000ffff287224 */ /* 0x010fe200078e000c */
[----:B------:R-:W-:Y:S01]  /*5b60*/  SHF.R.U32.HI R46, RZ, 0x10, R41 ;  /* 0x00000010ff2e7819 */ /* 0x000fe20000011629 */
[----:B------:R-:W-:Y:S02]  /*5b70*/  HADD2.F32 R43, -RZ, R11.H0_H0 ;  /* 0x2000000bff2b7230 */ /* 0x000fe40000004100 */
[----:B------:R-:W-:Y:S02]  /*5b80*/  HADD2.F32 R12, -RZ, R13.H1_H1 ;  /* 0x3000000dff0c7230 */ /* 0x000fe40000004100 */
[----:B------:R-:W-:-:S02]  /*5b90*/  HADD2.F32 R48, -RZ, R48.H0_H0 ;  /* 0x20000030ff307230 */ /* 0x000fc40000004100 */
[----:B------:R-:W-:Y:S02]  /*5ba0*/  HADD2.F32 R11, -RZ, R13.H0_H0 ;  /* 0x2000000dff0b7230 */ /* 0x000fe40000004100 */
[-C--:B------:R-:W-:Y:S01]  /*5bb0*/  FMUL.FTZ R50, R12, R43.reuse ;  /* 0x0000002b0c327220 */ /* 0x080fe20000410000 */
[--C-:B------:R-:W-:Y:S02]  /*5bc0*/  HADD2.F32 R41, -RZ, R15.reuse.H1_H1 ;  /* 0x3000000fff297230 */ /* 0x100fe40000004100 */
[----:B------:R-:W-:Y:S02]  /*5bd0*/  HADD2.F32 R13, -RZ, R15.H0_H0 ;  /* 0x2000000fff0d7230 */ /* 0x000fe40000004100 */
[----:B------:R-:W-:Y:S01]  /*5be0*/  FMUL.FTZ R43, R11, R43 ;  /* 0x0000002b0b2b7220 */ /* 0x000fe20000410000 */
[----:B------:R-:W-:Y:S02]  /*5bf0*/  HADD2.F32 R42, -RZ, R47.H0_H0 ;  /* 0x2000002fff2a7230 */ /* 0x000fe40000004100 */
[----:B------:R-:W-:Y:S01]  /*5c00*/  FMUL.FTZ R52, R41, R48 ;  /* 0x0000003029347220 */ /* 0x000fe20000410000 */
[----:B------:R-:W-:-:S02]  /*5c10*/  HADD2.F32 R46, -RZ, R46.H0_H0 ;  /* 0x2000002eff2e7230 */ /* 0x000fc40000004100 */
[----:B------:R-:W-:Y:S01]  /*5c20*/  FMUL.FTZ R48, R13, R48 ;  /* 0x000000300d307220 */ /* 0x000fe20000410000 */
[----:B------:R-:W-:Y:S02]  /*5c30*/  HADD2.F32 R15, -RZ, R40.H1_H1 ;  /* 0x30000028ff0f7230 */ /* 0x000fe40000004100 */
[----:B------:R-:W-:Y:S01]  /*5c40*/  FFMA.FTZ R12, R12, R42, R43 ;  /* 0x0000002a0c0c7223 */ /* 0x000fe2000001002b */
[----:B------:R-:W-:Y:S02]  /*5c50*/  HADD2.F32 R43, -RZ, R138.H1_H1 ;  /* 0x3000008aff2b7230 */ /* 0x000fe40000004100 */
[----:B------:R-:W-:Y:S01]  /*5c60*/  FFMA.FTZ R48, R41, R46, R48 ;  /* 0x0000002e29307223 */ /* 0x000fe20000010030 */
[----:B------:R-:W-:Y:S02]  /*5c70*/  HADD2.F32 R40, -RZ, R40.H0_H0 ;  /* 0x20000028ff287230 */ /* 0x000fe40000004100 */
[----:B------:R-:W-:Y:S01]  /*5c80*/  FFMA.FTZ R11, R11, R42, -R50 ;  /* 0x0000002a0b0b7223 */ /* 0x000fe20000010832 */
[----:B------:R-:W-:-:S02]  /*5c90*/  HADD2.F32 R138, -RZ, R138.H0_H0 ;  /* 0x2000008aff8a7230 */ /* 0x000fc40000004100 */
[----:B------:R-:W-:Y:S01]  /*5ca0*/  FFMA.FTZ R13, R13, R46, -R52 ;  /* 0x0000002e0d0d7223 */ /* 0x000fe20000010834 */
[--C-:B------:R-:W-:Y:S02]  /*5cb0*/  HADD2.F32 R41, -RZ, R14.reuse.H1_H1 ;  /* 0x3000000eff297230 */ /* 0x100fe40000004100 */
[-C--:B------:R-:W-:Y:S01]  /*5cc0*/  FMUL.FTZ R47, R15, R43.reuse ;  /* 0x0000002b0f2f7220 */ /* 0x080fe20000410000 */
[----:B------:R-:W-:Y:S02]  /*5cd0*/  HADD2.F32 R14, -RZ, R14.H0_H0 ;  /* 0x2000000eff0e7230 */ /* 0x000fe40000004100 */
[----:B------:R-:W-:Y:S01]  /*5ce0*/  FMUL.FTZ R46, R40, R43 ;  /* 0x0000002b282e7220 */ /* 0x000fe20000410000 */
[--C-:B------:R-:W-:Y:S02]  /*5cf0*/  HADD2.F32 R42, -RZ, R139.reuse.H1_H1 ;  /* 0x3000008bff2a7230 */ /* 0x100fe40000004100 */
[----:B------:R-:W-:Y:S01]  /*5d00*/  FMUL.FTZ R43, R41, R138 ;  /* 0x0000008a292b7220 */ /* 0x000fe20000410000 */
[----:B------:R-:W-:-:S02]  /*5d10*/  HADD2.F32 R139, -RZ, R139.H0_H0 ;  /* 0x2000008bff8b7230 */ /* 0x000fc40000004100 */
[----:B------:R-:W-:Y:S01]  /*5d20*/  FMUL.FTZ R138, R14, R138 ;  /* 0x0000008a0e8a7220 */ /* 0x000fe20000410000 */
[----:B------:R-:W-:Y:S01]  /*5d30*/  F2FP.F16.F32.PACK_AB R11, R12, R11 ;  /* 0x0000000b0c0b723e */ /* 0x000fe200000000ff */
[-C--:B------:R-:W-:Y:S01]  /*5d40*/  FFMA.FTZ R47, R40, R42.reuse, -R47 ;  /* 0x0000002a282f7223 */ /* 0x080fe2000001082f */
[----:B------:R-:W-:Y:S01]  /*5d50*/  FFMA.FTZ R46, R15, R42, R46 ;  /* 0x0000002a0f2e7223 */ /* 0x000fe2000001002e */
[-C--:B------:R-:W-:Y:S01]  /*5d60*/  FFMA.FTZ R43, R14, R139.reuse, -R43 ;  /* 0x0000008b0e2b7223 */ /* 0x080fe2000001082b */
[----:B------:R-:W-:Y:S01]  /*5d70*/  FFMA.FTZ R138, R41, R139, R138 ;  /* 0x0000008b298a7223 */ /* 0x000fe2000001008a */
[----:B------:R-:W-:Y:S01]  /*5d80*/  F2FP.F16.F32.PACK_AB R15, R48, R13 ;  /* 0x0000000d300f723e */ /* 0x000fe200000000ff */
[----:B------:R-:W-:Y:S01]  /*5d90*/  IMAD.MOV.U32 R13, RZ, RZ, R11 ;  /* 0x000000ffff0d7224 */ /* 0x000fe200078e000b */
[----:B------:R-:W-:Y:S02]  /*5da0*/  F2FP.F16.F32.PACK_AB R12, R46, R47 ;  /* 0x0000002f2e0c723e */ /* 0x000fe400000000ff */
[----:B------:R-:W-:-:S07]  /*5db0*/  F2FP.F16.F32.PACK_AB R14, R138, R43 ;  /* 0x0000002b8a0e723e */ /* 0x000fce00000000ff */
.L_x_4886:
[----:B------:R-:W-:Y:S05]  /*5dc0*/  BSYNC B2 ;  /* 0x0000000000027941 */ /* 0x000fea0003800000 */
.L_x_4885:
[----:B----4-:R0:W-:Y:S02]  /*5dd0*/  ST.E.128 desc[UR60][R44.64], R12 ;  /* 0x0000000c2c007985 */ /* 0x0101e4000c101d3c */
.L_x_4884:
[----:B------:R-:W-:Y:S05]  /*5de0*/  BSYNC B1 ;  /* 0x0000000000017941 */ /* 0x000fea0003800000 */
.L_x_4883:
        /* <DEDUP_REMOVED lines=27> */
[----:B------:R-:W-:-:S02]  /*5fa0*/  HADD2.F32 R36, -RZ, R127.H0_H0 ;  /* 0x2000007fff247230 */ /* 0x000fc40000004100 */
[----:B------:R-:W-:Y:S01]  /*5fb0*/  FFMA.FTZ R39, R11, R38, R42 ;  /* 0x000000260b277223 */ /* 0x000fe2000001002a */
[----:B------:R-:W-:Y:S02]  /*5fc0*/  HADD2.F32 R11, -RZ, R12.H1_H1 ;  /* 0x3000000cff0b7230 */ /* 0x000fe40000004100 */
[----:B------:R-:W-:Y:S01]  /*5fd0*/  FFMA.FTZ R46, R15, R37, -R46 ;  /* 0x000000250f2e7223 */ /* 0x000fe2000001082e */
[----:B------:R-:W-:Y:S02]  /*5fe0*/  HADD2.F32 R13, -RZ, R14.H1_H1 ;  /* 0x3000000eff0d7230 */ /* 0x000fe40000004100 */
[----:B------:R-:W-:Y:S02]  /*5ff0*/  HADD2.F32 R127, -RZ, R127.H1_H1 ;  /* 0x3000007fff7f7230 */ /* 0x000fe40000004100 */
[----:B------:R-:W-:Y:S01]  /*6000*/  FMUL.FTZ R37, R11, R36 ;  /* 0x000000240b257220 */ /* 0x000fe20000410000 */
[----:B------:R-:W-:Y:S02]  /*6010*/  HADD2.F32 R12, -RZ, R12.H0_H0 ;  /* 0x2000000cff0c7230 */ /* 0x000fe40000004100 */
[----:B------:R-:W-:-:S02]  /*6020*/  HADD2.F32 R14, -RZ, R14.H0_H0 ;  /* 0x2000000eff0e7230 */ /* 0x000fc40000004100 */
[-C--:B------:R-:W-:Y:S01]  /*6030*/  FMUL.FTZ R43, R13, R127.reuse ;  /* 0x0000007f0d2b7220 */ /* 0x080fe20000410000 */
        /* <DEDUP_REMOVED lines=12> */
.L_x_4890:
[----:B------:R-:W-:Y:S05]  /*6100*/  BSYNC B2 ;  /* 0x0000000000027941 */ /* 0x000fea0003800000 */
.L_x_4889:
[----:B----4-:R0:W-:Y:S02]  /*6110*/  ST.E.128 desc[UR60][R40.64], R12 ;  /* 0x0000000c28007985 */ /* 0x0101e4000c101d3c */
.L_x_4888:
[----:B------:R-:W-:Y:S05]  /*6120*/  BSYNC B1 ;  /* 0x0000000000017941 */ /* 0x000fea0003800000 */
.L_x_4887:
        /* <DEDUP_REMOVED lines=49> */
.L_x_4894:
[----:B------:R-:W-:Y:S05]  /*6440*/  BSYNC B2 ;  /* 0x0000000000027941 */ /* 0x000fea0003800000 */
.L_x_4893:
[----:B----4-:R0:W-:Y:S02]  /*6450*/  ST.E.128 desc[UR60][R36.64], R12 ;  /* 0x0000000c24007985 */ /* 0x0101e4000c101d3c */
.L_x_4892:
[----:B------:R-:W-:Y:S05]  /*6460*/  BSYNC B1 ;  /* 0x0000000000017941 */ /* 0x000fea0003800000 */
.L_x_4891:
        /* <DEDUP_REMOVED lines=48> */
.L_x_4896:
[----:B------:R-:W-:Y:S05]  /*6770*/  BSYNC B1 ;  /* 0x0000000000017941 */ /* 0x000fea0003800000 */
.L_x_4895:
[----:B----4-:R0:W-:Y:S01]  /*6780*/  ST.E.128 desc[UR60][R32.64], R12 ;  /* 0x0000000c20007985 */ /* 0x0101e2000c101d3c */
[----:B------:R-:W-:Y:S05]  /*6790*/  BRA `(.L_x_4874) ;  /* 0x00000040006c7947 */ /* 0x000fea0003800000 */
.L_x_4840:
        /* <DEDUP_REMOVED lines=22> */
[----:B------:R-:W-:Y:S02]  /*6900*/  LEA R52, P2, R28, UR4, 0x1 ;  /* 0x000000041c347c11 */ /* 0x000fe4000f8408ff */
[----:B------:R-:W-:-:S02]  /*6910*/  CS2R R48, SRZ ;  /* 0x0000000000307805 */ /* 0x000fc4000001ff00 */
        /* <DEDUP_REMOVED lines=23> */
.L_x_4898:
[----:B------:R-:W-:Y:S05]  /*6a90*/  BSYNC B1 ;  /* 0x0000000000017941 */ /* 0x000fea0003800000 */
.L_x_4897:
        /* <DEDUP_REMOVED lines=47> */
.L_x_4900:
[----:B------:R-:W-:Y:S05]  /*6d90*/  BSYNC B1 ;  /* 0x0000000000017941 */ /* 0x000fea0003800000 */
.L_x_4899:
[----:B------:R-:W2:Y:S01]  /*6da0*/  LDL R11, [R1+0x3c] ;  /* 0x00003c00010b7983 */ /* 0x000ea20000100800 */
[----:B0-----:R-:W-:Y:S02]  /*6db0*/  IMAD.MOV.U32 R12, RZ, RZ, R28 ;  /* 0x000000ffff0c7224 */ /* 0x001fe400078e001c */
[----:B------:R-:W-:Y:S02]  /*6dc0*/  IMAD.MOV.U32 R13, RZ, RZ, R29 ;  /* 0x000000ffff0d7224 */ /* 0x000fe400078e001d */
[----:B------:R-:W-:-:S03]  /*6dd0*/  IMAD.MOV.U32 R14, RZ, RZ, R34 ;  /* 0x000000ffff0e7224 */ /* 0x000fc600078e0022 */
        /* <DEDUP_REMOVED lines=8> */
[----:B------:R-:W-:-:S02]  /*6e60*/  MOV R13, R36 ;  /* 0x00000024000d7202 */ /* 0x000fc40000000f00 */
[----:B------:R-:W-:Y:S02]  /*6e70*/  PRMT R146, R14, 0x7610, R146 ;  /* 0x000076100e927816 */ /* 0x000fe40000000092 */
[----:B------:R-:W-:Y:S01]  /*6e80*/  PRMT R164, R12, 0x5410, R13 ;  /* 0x000054100ca47816 */ /* 0x000fe2000000000d */
[----:B------:R-:W-:Y:S01]  /*6e90*/  IMAD.MOV.U32 R12, RZ, RZ, R42 ;  /* 0x000000ffff0c7224 */ /* 0x000fe200078e002a */
[----:B--2---:R-:W-:Y:S02]  /*6ea0*/  R2UR UR4, R11 ;  /* 0x000000000b0472ca */ /* 0x004fe400000e0000 */
[----:B------:R-:W-:-:S04]  /*6eb0*/  MOV R11, R31 ;  /* 0x0000001f000b7202 */ /* 0x000fc80000000f00 */
[----:B------:R-:W-:Y:S01]  /*6ec0*/  PRMT R156, R81, 0x5410, R11 ;  /* 0x00005410519c7816 */ /* 0x000fe2000000000b */
[----:B------:R-:W-:-:S05]  /*6ed0*/  IMAD.MOV.U32 R11, RZ, RZ, R33 ;  /* 0x000000ffff0b7224 */ /* 0x000fca00078e0021 */
[----:B------:R-:W-:Y:S01]  /*6ee0*/  PRMT R163, R11, 0x7610, R163 ;  /* 0x000076100ba37816 */ /* 0x000fe200000000a3 */
[----:B------:R-:W-:Y:S01]  /*6ef0*/  IMAD.MOV.U32 R11, RZ, RZ, R38 ;  /* 0x000000ffff0b7224 */ /* 0x000fe200078e0026 */
[----:B------:R-:W-:-:S04]  /*6f00*/  UISETP.NE.AND UP0, UPT, UR4, 0x3, UPT ;  /* 0x000000030400788c */ /* 0x000fc8000bf05270 */
[----:B------:R-:W-:Y:S01]  /*6f10*/  PRMT R163, R163, 0x5410, R11 ;  /* 0x00005410a3a37816 */ /* 0x000fe2000000000b */
[----:B------:R-:W-:Y:S01]  /*6f20*/  IMAD.MOV.U32 R11, RZ, RZ, R43 ;  /* 0x000000ffff0b7224 */ /* 0x000fe200078e002b */
[----:B------:R-:W-:-:S04]  /*6f30*/  PLOP3.LUT P2, PT, PT, PT, UP0, 0x80, 0x0 ;  /* 0x000000000000781c */ /* 0x000fc80003f4f008 */
        /* <DEDUP_REMOVED lines=13> */
[----:B------:R-:W-:-:S03]  /*7010*/  IMAD.MOV.U32 R11, RZ, RZ, R50 ;  /* 0x000000ffff0b7224 */ /* 0x000fc600078e0032 */
[----:B------:R-:W-:Y:S01]  /*7020*/  PRMT R166, R12, 0x7610, R166 ;  /* 0x000076100ca67816 */ /* 0x000fe200000000a6 */
[----:B------:R-:W-:Y:S01]  /*7030*/  IMAD.MOV.U32 R12, RZ, RZ, R49 ;  /* 0x000000ffff0c7224 */ /* 0x000fe200078e0031 */
[----:B------:R-:W-:Y:S01]  /*7040*/  PRMT R165, R165, 0x5410, R11 ;  /* 0x00005410a5a57816 */ /* 0x000fe2000000000b */
[----:B------:R-:W-:-:S03]  /*7050*/  IMAD.MOV.U32 R11, RZ, RZ, R48 ;  /* 0x000000ffff0b7224 */ /* 0x000fc600078e0030 */
[----:B------:R-:W-:Y:S01]  /*7060*/  PRMT R145, R12, 0x7610, R145 ;  /* 0x000076100c917816 */ /* 0x000fe20000000091 */
[----:B-----5:R-:W-:Y:S01]  /*7070*/  IMAD.MOV.U32 R12, RZ, RZ, R54 ;  /* 0x000000ffff0c7224 */ /* 0x020fe200078e0036 */
        /* <DEDUP_REMOVED lines=41> */
.L_x_4901:
[----:B------:R-:W-:Y:S01]  /*7310*/  IMAD R86, R22, 0x8, R17 ;  /* 0x0000000816567824 */ /* 0x000fe200078e0211 */
[----:B------:R-:W-:Y:S01]  /*7320*/  SHF.L.U32 R87, R220, 0x1f, RZ ;  /* 0x0000001fdc577819 */ /* 0x000fe200000006ff */
[----:B------:R-:W-:Y:S03]  /*7330*/  BSSY B1, `(.L_x_4902) ;  /* 0x0000003000017945 */ /* 0x000fe60003800000 */
[----:B------:R-:W0:Y:S02]  /*7340*/  SYNCS.PHASECHK.TRANS64.TRYWAIT P5, [R86+URZ+0x30890], R87 ;  /* 0x03089057560075a7 */ /* 0x000e2400080a017f */
[----:B0-----:R-:W-:Y:S05]  /*7350*/  @!P5 BRA `(.L_x_4903) ;  /* 0x000002580000d947 */ /* 0x001fea0003800000 */
.L_x_5280:
[----:B------:R-:W-:Y:S05]  /*7360*/  BSYNC B1 ;  /* 0x0000000000017941 */ /* 0x000fea0003800000 */
.L_x_4902:
[----:B------:R-:W1:Y:S01]  /*7370*/  LDC R127, c[0x0][0x2f4] ;  /* 0x0000bd00ff7f7b82 */ /* 0x000e620000000800 */
[----:B------:R-:W-:Y:S01]  /*7380*/  UMOV UR4, 0xffffffff ;  /* 0xffffffff00047882 */ /* 0x000fe20000000000 */
[----:B-1----:R-:W-:Y:S02]  /*7390*/  IMAD.IADD R131, R127, 0x1, -R118 ;  /* 0x000000017f837824 */ /* 0x002fe400078e0a76 */
[----:B------:R-:W-:Y:S05]  /*73a0*/  BRA.DIV UR4, `(.L_x_4904) ;  /* 0x0000025a04007947 */ /* 0x000fea000b800000 */
[----:B------:R1:W2:Y:S04]  /*73b0*/  SHFL.IDX PT, R115, R113, RZ, 0x1c1f ;  /* 0x001c1fff71737589 */ /* 0x0002a800000e0000 */
[----:B------:R1:W3:Y:S02]  /*73c0*/  SHFL.IDX PT, R11, R116, RZ, 0x1c1f ;  /* 0x001c1fff740b7589 */ /* 0x0002e400000e0000 */
.L_x_5284:
        /* <DEDUP_REMOVED lines=49> */
[----:B------:R-:W-:Y:S01]  /*76e0*/  HADD2.F32 R48, -RZ, R139.H1_H1 ;  /* 0x3000008bff307230 */ /* 0x000fe20000004100 */
[----:B------:R-:W-:Y:S01]  /*76f0*/  SHF.R.U32.HI R39, RZ, 0x10, R39 ;  /* 0x00000010ff277819 */ /* 0x000fe20000011627 */
[----:B------:R-:W-:-:S02]  /*7700*/  HADD2.F32 R145, -RZ, R145.H0_H0 ;  /* 0x20000091ff917230 */ /* 0x000fc40000004100 */
[----:B------:R-:W-:Y:S02]  /*7710*/  HADD2.F32 R15, -RZ, R15.H1_H1 ;  /* 0x3000000fff0f7230 */ /* 0x000fe40000004100 */
[----:B------:R-:W-:Y:S02]  /*7720*/  HADD2.F32 R49, -RZ, R49.H0_H0 ;  /* 0x20000031ff317230 */ /* 0x000fe40000004100 */
        /* <DEDUP_REMOVED lines=8> */
[----:B------:R-:W-:Y:S02]  /*77b0*/  HADD2.F32 R50, -RZ, R50.H0_H0 ;  /* 0x20000032ff327230 */ /* 0x000fe40000004100 */
[CC--:B------:R-:W-:Y:S01]  /*77c0*/  FMUL.FTZ R139, R144.reuse, R146.reuse ;  /* 0x00000092908b7220 */ /* 0x0c0fe20000410000 */
[----:B------:R-:W-:Y:S01]  /*77d0*/  FMUL.FTZ R146, R147, R146 ;  /* 0x0000009293927220 */ /* 0x000fe20000410000 */
[----:B------:R-:W-:Y:S01]  /*77e0*/  HADD2.F32 R38, -RZ, R38.H0_H0 ;  /* 0x20000026ff267230 */ /* 0x000fe20000004100 */
[----:B------:R-:W-:Y:S01]  /*77f0*/  F2FP.F16.F32.PACK_AB R37, R37, R13 ;  /* 0x0000000d2525723e */ /* 0x000fe200000000ff */
[-C--:B------:R-:W-:Y:S01]  /*7800*/  FFMA.FTZ R139, R147, R145.reuse, -R139 ;  /* 0x00000091938b7223 */ /* 0x080fe2000001088b */
[----:B------:R-:W-:Y:S01]  /*7810*/  FFMA.FTZ R144, R144, R145, R146 ;  /* 0x0000009190907223 */ /* 0x000fe20000010092 */
[----:B------:R-:W-:Y:S01]  /*7820*/  SHF.R.U32.HI R145, RZ, 0x10, R51 ;  /* 0x00000010ff917819 */ /* 0x000fe20000011633 */
[----:B------:R-:W-:-:S02]  /*7830*/  HADD2.F32 R51, -RZ, R83.H1_H1 ;  /* 0x30000053ff337230 */ /* 0x000fc40000004100 */
[----:B------:R-:W-:Y:S02]  /*7840*/  HADD2.F32 R147, -RZ, R166.H1_H1 ;  /* 0x300000a6ff937230 */ /* 0x000fe40000004100 */
[----:B------:R-:W-:Y:S02]  /*7850*/  HADD2.F32 R83, -RZ, R145.H0_H0 ;  /* 0x20000091ff537230 */ /* 0x000fe40000004100 */
[----:B------:R-:W-:Y:S02]  /*7860*/  HADD2.F32 R145, -RZ, R39.H0_H0 ;  /* 0x20000027ff917230 */ /* 0x000fe40000004100 */
[----:B------:R-:W-:Y:S02]  /*7870*/  IMAD.MOV.U32 R13, RZ, RZ, R48 ;  /* 0x000000ffff0d7224 */ /* 0x000fe400078e0030 */
[----:B------:R-:W-:Y:S01]  /*7880*/  FMUL.FTZ R39, R51, R83 ;  /* 0x0000005333277220 */ /* 0x000fe20000410000 */
[----:B------:R-:W-:-:S03]  /*7890*/  IMAD.MOV.U32 R81, RZ, RZ, R37 ;  /* 0x000000ffff517224 */ /* 0x000fc600078e0025 */
[C---:B------:R-:W-:Y:S01]  /*78a0*/  FFMA.FTZ R39, R15.reuse, R145, -R39 ;  /* 0x000000910f277223 */ /* 0x040fe20000010827 */
[----:B------:R-:W-:Y:S01]  /*78b0*/  FMUL.FTZ R15, R15, R83 ;  /* 0x000000530f0f7220 */ /* 0x000fe20000410000 */
[----:B------:R-:W-:-:S03]  /*78c0*/  HADD2.F32 R83, -RZ, R164.H1_H1 ;  /* 0x300000a4ff537230 */ /* 0x000fc60000004100 */
        /* <DEDUP_REMOVED lines=21> */
[CC--:B------:R-:W-:Y:S01]  /*7a20*/  FMUL.FTZ R83, R49.reuse, R145.reuse ;  /* 0x0000009131537220 */ /* 0x0c0fe20000410000 */
[----:B------:R-:W-:Y:S02]  /*7a30*/  HADD2.F32 R82, -RZ, R82.H1_H1 ;  /* 0x30000052ff527230 */ /* 0x000fe40000004100 */
[C---:B------:R-:W-:Y:S01]  /*7a40*/  FMUL.FTZ R145, R80.reuse, R145 ;  /* 0x0000009150917220 */ /* 0x040fe20000410000 */
[----:B------:R-:W-:Y:S02]  /*7a50*/  HADD2.F32 R14, -RZ, R14.H1_H1 ;  /* 0x3000000eff0e7230 */ /* 0x000fe40000004100 */
[----:B------:R-:W-:Y:S01]  /*7a60*/  FFMA.FTZ R83, R80, R51, -R83 ;  /* 0x0000003350537223 */ /* 0x000fe20000010853 */
[----:B------:R-:W-:Y:S01]  /*7a70*/  F2FP.F16.F32.PACK_AB R36, R36, R147 ;  /* 0x000000932424723e */ /* 0x000fe200000000ff */
[----:B------:R-:W-:Y:S01]  /*7a80*/  FFMA.FTZ R145, R49, R51, R145 ;  /* 0x0000003331917223 */ /* 0x000fe20000010091 */
[-C--:B------:R-:W-:Y:S01]  /*7a90*/  FMUL.FTZ R49, R82, R50.reuse ;  /* 0x0000003252317220 */ /* 0x080fe20000410000 */
[----:B------:R-:W-:-:S02]  /*7aa0*/  FMUL.FTZ R50, R14, R50 ;  /* 0x000000320e327220 */ /* 0x000fc40000410000 */
[----:B------:R-:W-:Y:S02]  /*7ab0*/  IMAD.MOV.U32 R80, RZ, RZ, R36 ;  /* 0x000000ffff507224 */ /* 0x000fe400078e0024 */
[-C--:B------:R-:W-:Y:S01]  /*7ac0*/  FFMA.FTZ R49, R14, R38.reuse, -R49 ;  /* 0x000000260e317223 */ /* 0x080fe20000010831 */
[----:B------:R-:W-:-:S04]  /*7ad0*/  FFMA.FTZ R50, R82, R38, R50 ;  /* 0x0000002652327223 */ /* 0x000fc80000010032 */
[----:B------:R-:W-:Y:S01]  /*7ae0*/  F2FP.F16.F32.PACK_AB R49, R49, R83 ;  /* 0x000000533131723e */ /* 0x000fe200000000ff */
[----:B------:R-:W-:Y:S01]  /*7af0*/  IMAD.MOV.U32 R83, RZ, RZ, R144 ;  /* 0x000000ffff537224 */ /* 0x000fe200078e0090 */
[----:B------:R-:W-:-:S03]  /*7b00*/  F2FP.F16.F32.PACK_AB R50, R50, R145 ;  /* 0x000000913232723e */ /* 0x000fc600000000ff */
[----:B------:R-:W-:Y:S02]  /*7b10*/  IMAD.MOV.U32 R14, RZ, RZ, R49 ;  /* 0x000000ffff0e7224 */ /* 0x000fe400078e0031 */
[----:B------:R-:W-:-:S07]  /*7b20*/  IMAD.MOV.U32 R82, RZ, RZ, R50 ;  /* 0x000000ffff527224 */ /* 0x000fce00078e0032 */
.L_x_4910:
[----:B------:R-:W-:Y:S05]  /*7b30*/  BSYNC B3 ;  /* 0x0000000000037941 */ /* 0x000fea0003800000 */
.L_x_4909:
[----:B------:R-:W-:-:S04]  /*7b40*/  LEA R36, P3, R6, R11, 0x1 ;  /* 0x0000000b06247211 */ /* 0x000fc800078608ff */
[----:B--2---:R-:W-:Y:S02]  /*7b50*/  LEA.HI.X R37, R6, R115, R107, 0x1, P3 ;  /* 0x0000007306257211 */ /* 0x004fe400018f0c6b */
[----:B------:R-:W-:-:S03]  /*7b60*/  ISETP.GE.AND P3, PT, R138, R127, PT ;  /* 0x0000007f8a00720c */ /* 0x000fc60003f66270 */
[----:B----4-:R2:W-:Y:S10]  /*7b70*/  ST.E.128 desc[UR60][R36.64], R12 ;  /* 0x0000000c24007985 */ /* 0x0105f4000c101d3c */
[----:B--2---:R-:W-:-:S05]  /*7b80*/  @!P3 IMAD.WIDE R12, R138, 0x2, R114 ;  /* 0x000000028a0cb825 */ /* 0x004fca00078e0272 */
[----:B---3--:R3:W-:Y:S02]  /*7b90*/  @!P3 ST.E.128 desc[UR60][R12.64], R80 ;  /* 0x000000500c00b985 */ /* 0x0087e4000c101d3c */
.L_x_4908:
[----:B------:R-:W-:Y:S05]  /*7ba0*/  BSYNC B2 ;  /* 0x0000000000027941 */ /* 0x000fea0003800000 */
.L_x_4907:
[----:B------:R-:W-:Y:S01]  /*7bb0*/  ISETP.NE.AND P3, PT, R10, RZ, PT ;  /* 0x000000ff0a00720c */ /* 0x000fe20003f65270 */
[----:B------:R-:W-:-:S12]  /*7bc0*/  BSSY B2, `(.L_x_4911) ;  /* 0x0000079000027945 */ /* 0x000fd80003800000 */
        /* <DEDUP_REMOVED lines=10> */
[----:B------:R-:W-:Y:S02]  /*7c70*/  LEA.HI R13, R13, R48, RZ, 0x3 ;  /* 0x000000300d0d7211 */ /* 0x000fe400078f18ff */
[----:B------:R-:W-:Y:S02]  /*7c80*/  SHF.L.U32 R48, R48, 0x3, RZ ;  /* 0x0000000330307819 */ /* 0x000fe400000006ff */
        /* <DEDUP_REMOVED lines=101> */
.L_x_4914:
[----:B------:R-:W-:Y:S05]  /*82e0*/  BSYNC B3 ;  /* 0x0000000000037941 */ /* 0x000fea0003800000 */
.L_x_4913:
[----:B------:R-:W-:-:S04]  /*82f0*/  LEA R32, P3, R7, R11, 0x1 ;  /* 0x0000000b07207211 */ /* 0x000fc800078608ff */
[----:B--2---:R-:W-:Y:S02]  /*8300*/  LEA.HI.X R33, R7, R115, R106, 0x1, P3 ;  /* 0x0000007307217211 */ /* 0x004fe400018f0c6a */
[----:B------:R-:W-:-:S03]  /*8310*/  ISETP.GE.AND P3, PT, R48, R127, PT ;  /* 0x0000007f3000720c */ /* 0x000fc60003f66270 */
[----:B----4-:R2:W-:Y:S10]  /*8320*/  ST.E.128 desc[UR60][R32.64], R12 ;  /* 0x0000000c20007985 */ /* 0x0105f4000c101d3c */
[----:B--2---:R-:W-:-:S05]  /*8330*/  @!P3 IMAD.WIDE R12, R48, 0x2, R114 ;  /* 0x00000002300cb825 */ /* 0x004fca00078e0272 */
[----:B---3--:R4:W-:Y:S02]  /*8340*/  @!P3 ST.E.128 desc[UR60][R12.64], R36 ;  /* 0x000000240c00b985 */ /* 0x0089e4000c101d3c */
.L_x_4912:
[----:B------:R-:W-:Y:S05]  /*8350*/  BSYNC B2 ;  /* 0x0000000000027941 */ /* 0x000fea0003800000 */
.L_x_4911:
[----:B------:R-:W-:-:S13]  /*8360*/  ISETP.NE.AND P3, PT, R20, RZ, PT ;  /* 0x000000ff1400720c */ /* 0x000fda0003f65270 */
[----:B------:R-:W-:Y:S05]  /*8370*/  @!P3 BRA `(.L_x_4906) ;  /* 0x0000000400e0b947 */ /* 0x000fea0003800000 */
[----:B------:R-:W5:Y:S01]  /*8380*/  LDL R15, [R1+0x30] ;  /* 0x00003000010f7983 */ /* 0x000f620000100800 */
[----:B------:R-:W-:Y:S01]  /*8390*/  LOP3.LUT P5, RZ, R16, 0x1, RZ, 0xc0, !PT ;  /* 0x0000000110ff7812 */ /* 0x000fe200078ac0ff */
[----:B------:R-:W-:Y:S01]  /*83a0*/  BSSY B2, `(.L_x_4915) ;  /* 0x0000071000027945 */ /* 0x000fe20003800000 */
[----:B----4-:R-:W-:Y:S02]  /*83b0*/  LEA R36, P3, R8, R11, 0x1 ;  /* 0x0000000b08247211 */ /* 0x010fe400078608ff */
[----:B------:R-:W-:Y:S02]  /*83c0*/  SEL R11, R118, R131, !P5 ;  /* 0x00000083760b7207 */ /* 0x000fe40006800000 */
[----:B------:R-:W-:Y:S02]  /*83d0*/  SHF.R.U32.HI R14, RZ, 0x3, R229 ;  /* 0x00000003ff0e7819 */ /* 0x000fe400000116e5 */
[----:B---3--:R-:W-:Y:S02]  /*83e0*/  SHF.R.S32.HI R12, RZ, 0x1f, R11 ;  /* 0x0000001fff0c7819 */ /* 0x008fe4000001140b */
[----:B--2---:R-:W-:-:S02]  /*83f0*/  LEA.HI.X R37, R8, R115, R105, 0x1, P3 ;  /* 0x0000007308257211 */ /* 0x004fc400018f0c69 */
[----:B------:R-:W-:Y:S02]  /*8400*/  LEA.HI R11, R12, R11, RZ, 0x4 ;  /* 0x0000000b0c0b7211 */ /* 0x000fe400078f20ff */
[----:B------:R-:W-:Y:S02]  /*8410*/  ISETP.GE.AND P3, PT, R195, R117, PT ;  /* 0x00000075c300720c */ /* 0x000fe40003f66270 */
        /* <DEDUP_REMOVED lines=13> */
[----:B------:R-:W2:Y:S04]  /*84f0*/  LDS.128 R32, [R32+0x1e400] ;  /* 0x01e4000020207984 */ /* 0x000ea80000000c00 */
[----:B------:R-:W3:Y:S01]  /*8500*/  LDS.128 R12, [R12+0x1e400] ;  /* 0x01e400000c0c7984 */ /* 0x000ee20000000c00 */
[----:B------:R-:W-:Y:S05]  /*8510*/  @P3 BRA `(.L_x_4916) ;  /* 0x0000000400643947 */ /* 0x000fea0003800000 */
[----:B------:R-:W-:Y:S01]  /*8520*/  HADD2.F32 R39, -RZ, R159.H1_H1 ;  /* 0x3000009fff277230 */ /* 0x000fe20000004100 */
[--C-:B------:R-:W-:Y:S01]  /*8530*/  SHF.R.U64 R28, R28, 0x10, R29.reuse ;  /* 0x000000101c1c7819 */ /* 0x100fe2000000121d */
[----:B--2---:R-:W-:Y:S01]  /*8540*/  HADD2.F32 R38, -RZ, R33.H0_H0 ;  /* 0x20000021ff267230 */ /* 0x004fe20000004100 */
[----:B------:R-:W-:Y:S01]  /*8550*/  SHF.R.U32.HI R29, RZ, 0x10, R29 ;  /* 0x00000010ff1d7819 */ /* 0x000fe2000001161d */
[----:B---3--:R-:W-:Y:S01]  /*8560*/  HADD2.F32 R45, -RZ, R13.H0_H0 ;  /* 0x2000000dff2d7230 */ /* 0x008fe20000004100 */
[----:B------:R-:W-:Y:S01]  /*8570*/  SHF.R.U64 R40, R40, 0x10, R41 ;  /* 0x0000001028287819 */ /* 0x000fe20000001229 */
[----:B------:R-:W-:Y:S02]  /*8580*/  HADD2.F32 R44, -RZ, R157.H1_H1 ;  /* 0x3000009dff2c7230 */ /* 0x000fe40000004100 */
[-C--:B------:R-:W-:Y:S01]  /*8590*/  FMUL.FTZ R46, R38, R39.reuse ;  /* 0x00000027262e7220 */ /* 0x080fe20000410000 */
[----:B------:R-:W-:Y:S02]  /*85a0*/  HADD2.F32 R33, -RZ, R33.H1_H1 ;  /* 0x30000021ff217230 */ /* 0x000fe40000004100 */
[----:B------:R-:W-:Y:S01]  /*85b0*/  FMUL.FTZ R39, R45, R39 ;  /* 0x000000272d277220 */ /* 0x000fe20000410000 */
[----:B------:R-:W-:-:S02]  /*85c0*/  HADD2.F32 R13, -RZ, R13.H1_H1 ;  /* 0x3000000dff0d7230 */ /* 0x000fc40000004100 */
[-C--:B------:R-:W-:Y:S01]  /*85d0*/  FFMA.FTZ R46, R45, R44.reuse, -R46 ;  /* 0x0000002c2d2e7223 */ /* 0x080fe2000001082e */
[----:B------:R-:W-:Y:S02]  /*85e0*/  HADD2.F32 R29, -RZ, R29.H0_H0 ;  /* 0x2000001dff1d7230 */ /* 0x000fe40000004100 */
[----:B------:R-:W-:Y:S01]  /*85f0*/  FFMA.FTZ R38, R38, R44, R39 ;  /* 0x0000002c26267223 */ /* 0x000fe20000010027 */
[----:B------:R-:W-:Y:S01]  /*8600*/  SHF.R.U32.HI R39, RZ, 0x10, R41 ;  /* 0x00000010ff277819 */ /* 0x000fe20000011629 */
[--C-:B------:R-:W-:Y:S01]  /*8610*/  HADD2.F32 R41, -RZ, R15.reuse.H0_H0 ;  /* 0x2000000fff297230 */ /* 0x100fe20000004100 */
[--C-:B------:R-:W-:Y:S01]  /*8620*/  SHF.R.U64 R30, R30, 0x10, R31.reuse ;  /* 0x000000101e1e7819 */ /* 0x100fe2000000121f */
[----:B------:R-:W-:Y:S01]  /*8630*/  HADD2.F32 R15, -RZ, R15.H1_H1 ;  /* 0x3000000fff0f7230 */ /* 0x000fe20000004100 */
[----:B------:R-:W-:Y:S01]  /*8640*/  SHF.R.U32.HI R31, RZ, 0x10, R31 ;  /* 0x00000010ff1f7819 */ /* 0x000fe2000001161f */
[----:B------:R-:W-:Y:S01]  /*8650*/  HADD2.F32 R39, -RZ, R39.H0_H0 ;  /* 0x20000027ff277230 */ /* 0x000fe20000004100 */
[----:B------:R-:W-:Y:S01]  /*8660*/  SHF.R.U64 R42, R42, 0x10, R43 ;  /* 0x000000102a2a7819 */ /* 0x000fe2000000122b */
[----:B------:R-:W-:-:S02]  /*8670*/  HADD2.F32 R159, -RZ, R159.H0_H0 ;  /* 0x2000009fff9f7230 */ /* 0x000fc40000004100 */
[----:B------:R-:W-:Y:S02]  /*8680*/  HADD2.F32 R31, -RZ, R31.H0_H0 ;  /* 0x2000001fff1f7230 */ /* 0x000fe40000004100 */
[-C--:B------:R-:W-:Y:S01]  /*8690*/  FMUL.FTZ R44, R33, R39.reuse ;  /* 0x00000027212c7220 */ /* 0x080fe20000410000 */
[C---:B------:R-:W-:Y:S01]  /*86a0*/  FMUL.FTZ R39, R13.reuse, R39 ;  /* 0x000000270d277220 */ /* 0x040fe20000410000 */
[----:B------:R-:W-:Y:S02]  /*86b0*/  HADD2.F32 R157, -RZ, R157.H0_H0 ;  /* 0x2000009dff9d7230 */ /* 0x000fe40000004100 */
[-C--:B------:R-:W-:Y:S01]  /*86c0*/  FFMA.FTZ R44, R13, R29.reuse, -R44 ;  /* 0x0000001d0d2c7223 */ /* 0x080fe2000001082c */
[----:B------:R-:W-:Y:S02]  /*86d0*/  IMAD.MOV.U32 R13, RZ, RZ, R35 ;  /* 0x000000ffff0d7224 */ /* 0x000fe400078e0023 */
[----:B------:R-:W-:Y:S01]  /*86e0*/  FFMA.FTZ R39, R33, R29, R39 ;  /* 0x0000001d21277223 */ /* 0x000fe20000010027 */
[----:B------:R-:W-:-:S02]  /*86f0*/  HADD2.F32 R29, -RZ, R158.H1_H1 ;  /* 0x3000009eff1d7230 */ /* 0x000fc40000004100 */
[----:B------:R-:W-:Y:S01]  /*8700*/  HADD2.F32 R35, -RZ, R156.H1_H1 ;  /* 0x3000009cff237230 */ /* 0x000fe20000004100 */
[----:B------:R-:W-:Y:S01]  /*8710*/  F2FP.F16.F32.PACK_AB R44, R44, R46 ;  /* 0x0000002e2c2c723e */ /* 0x000fe200000000ff */
[--C-:B------:R-:W-:Y:S01]  /*8720*/  HADD2.F32 R33, -RZ, R13.reuse.H0_H0 ;  /* 0x2000000dff217230 */ /* 0x100fe20000004100 */
[----:B------:R-:W-:Y:S01]  /*8730*/  F2FP.F16.F32.PACK_AB R38, R39, R38 ;  /* 0x000000262726723e */ /* 0x000fe200000000ff */
[----:B------:R-:W-:Y:S02]  /*8740*/  HADD2.F32 R13, -RZ, R13.H1_H1 ;  /* 0x3000000dff0d7230 */ /* 0x000fe40000004100 */
[----:B------:R-:W-:Y:S02]  /*8750*/  HADD2.F32 R40, -RZ, R40.H0_H0 ;  /* 0x20000028ff287230 */ /* 0x000fe40000004100 */
[-C--:B------:R-:W-:Y:S01]  /*8760*/  FMUL.FTZ R45, R33, R29.reuse ;  /* 0x0000001d212d7220 */ /* 0x080fe20000410000 */
[----:B------:R-:W-:Y:S01]  /*8770*/  FMUL.FTZ R29, R41, R29 ;  /* 0x0000001d291d7220 */ /* 0x000fe20000410000 */
[----:B------:R-:W-:-:S02]  /*8780*/  HADD2.F32 R28, -RZ, R28.H0_H0 ;  /* 0x2000001cff1c7230 */ /* 0x000fc40000004100 */
[-C--:B------:R-:W-:Y:S01]  /*8790*/  FFMA.FTZ R45, R41, R35.reuse, -R45 ;  /* 0x00000023292d7223 */ /* 0x080fe2000001082d */
[----:B------:R-:W-:Y:S01]  /*87a0*/  FFMA.FTZ R29, R33, R35, R29 ;  /* 0x00000023211d7223 */ /* 0x000fe2000001001d */
[----:B------:R-:W-:Y:S01]  /*87b0*/  SHF.R.U32.HI R33, RZ, 0x10, R43 ;  /* 0x00000010ff217819 */ /* 0x000fe2000001162b */
[----:B------:R-:W-:Y:S02]  /*87c0*/  HADD2.F32 R158, -RZ, R158.H0_H0 ;  /* 0x2000009eff9e7230 */ /* 0x000fe40000004100 */
[----:B------:R-:W-:Y:S02]  /*87d0*/  HADD2.F32 R156, -RZ, R156.H0_H0 ;  /* 0x2000009cff9c7230 */ /* 0x000fe40000004100 */
[----:B------:R-:W-:Y:S02]  /*87e0*/  HADD2.F32 R33, -RZ, R33.H0_H0 ;  /* 0x20000021ff217230 */ /* 0x000fe40000004100 */
[----:B------:R-:W-:Y:S02]  /*87f0*/  HADD2.F32 R42, -RZ, R42.H0_H0 ;  /* 0x2000002aff2a7230 */ /* 0x000fe40000004100 */
[----:B------:R-:W-:-:S02]  /*8800*/  HADD2.F32 R30, -RZ, R30.H0_H0 ;  /* 0x2000001eff1e7230 */ /* 0x000fc40000004100 */
        /* <DEDUP_REMOVED lines=12> */
[----:B------:R-:W-:Y:S01]  /*88d0*/  FFMA.FTZ R31, R15, R157, -R31 ;  /* 0x0000009d0f1f7223 */ /* 0x000fe2000001081f */
[----:B------:R-:W-:-:S02]  /*88e0*/  HADD2.F32 R15, -RZ, R14.H0_H0 ;  /* 0x2000000eff0f7230 */ /* 0x000fc40000004100 */
[----:B------:R-:W-:Y:S01]  /*88f0*/  FFMA.FTZ R159, R13, R157, R159 ;  /* 0x0000009d0d9f7223 */ /* 0x000fe2000001009f */
[-C--:B------:R-:W-:Y:S01]  /*8900*/  FMUL.FTZ R13, R32, R40.reuse ;  /* 0x00000028200d7220 */ /* 0x080fe20000410000 */
[C---:B------:R-:W-:Y:S01]  /*8910*/  FMUL.FTZ R40, R12.reuse, R40 ;  /* 0x000000280c287220 */ /* 0x040fe20000410000 */
[----:B------:R-:W-:Y:S02]  /*8920*/  HADD2.F32 R14, -RZ, R14.H1_H1 ;  /* 0x3000000eff0e7230 */ /* 0x000fe40000004100 */
[-C--:B------:R-:W-:Y:S01]  /*8930*/  FFMA.FTZ R13, R12, R28.reuse, -R13 ;  /* 0x0000001c0c0d7223 */ /* 0x080fe2000001080d */
[--C-:B------:R-:W-:Y:S02]  /*8940*/  HADD2.F32 R12, -RZ, R34.reuse.H0_H0 ;  /* 0x20000022ff0c7230 */ /* 0x100fe40000004100 */
[----:B------:R-:W-:Y:S01]  /*8950*/  FFMA.FTZ R40, R32, R28, R40 ;  /* 0x0000001c20287223 */ /* 0x000fe20000010028 */
[----:B------:R-:W-:Y:S01]  /*8960*/  HADD2.F32 R34, -RZ, R34.H1_H1 ;  /* 0x30000022ff227230 */ /* 0x000fe20000004100 */
[----:B------:R-:W-:Y:S01]  /*8970*/  F2FP.F16.F32.PACK_AB R13, R13, R31 ;  /* 0x0000001f0d0d723e */ /* 0x000fe200000000ff */
[-C--:B------:R-:W-:Y:S01]  /*8980*/  FMUL.FTZ R28, R12, R158.reuse ;  /* 0x0000009e0c1c7220 */ /* 0x080fe20000410000 */
[----:B------:R-:W-:Y:S01]  /*8990*/  FMUL.FTZ R158, R15, R158 ;  /* 0x0000009e0f9e7220 */ /* 0x000fe20000410000 */
[----:B------:R-:W-:Y:S01]  /*89a0*/  F2FP.F16.F32.PACK_AB R40, R40, R159 ;  /* 0x0000009f2828723e */ /* 0x000fe200000000ff */
[----:B------:R-:W-:-:S02]  /*89b0*/  IMAD.MOV.U32 R33, RZ, RZ, R38 ;  /* 0x000000ffff217224 */ /* 0x000fc400078e0026 */
[-C--:B------:R-:W-:Y:S01]  /*89c0*/  FFMA.FTZ R28, R15, R156.reuse, -R28 ;  /* 0x0000009c0f1c7223 */ /* 0x080fe2000001081c */
[----:B------:R-:W-:Y:S01]  /*89d0*/  FFMA.FTZ R158, R12, R156, R158 ;  /* 0x0000009c0c9e7223 */ /* 0x000fe2000001009e */
[-C--:B------:R-:W-:Y:S01]  /*89e0*/  FMUL.FTZ R12, R34, R42.reuse ;  /* 0x0000002a220c7220 */ /* 0x080fe20000410000 */
[C---:B------:R-:W-:Y:S01]  /*89f0*/  FMUL.FTZ R42, R14.reuse, R42 ;  /* 0x0000002a0e2a7220 */ /* 0x040fe20000410000 */
[----:B------:R-:W-:Y:S02]  /*8a00*/  IMAD.MOV.U32 R15, RZ, RZ, R35 ;  /* 0x000000ffff0f7224 */ /* 0x000fe400078e0023 */
[-C--:B------:R-:W-:Y:S01]  /*8a10*/  FFMA.FTZ R12, R14, R30.reuse, -R12 ;  /* 0x0000001e0e0c7223 */ /* 0x080fe2000001080c */
[----:B------:R-:W-:Y:S01]  /*8a20*/  FFMA.FTZ R42, R34, R30, R42 ;  /* 0x0000001e222a7223 */ /* 0x000fe2000001002a */
[----:B------:R-:W-:Y:S02]  /*8a30*/  IMAD.MOV.U32 R32, RZ, RZ, R40 ;  /* 0x000000ffff207224 */ /* 0x000fe400078e0028 */
[----:B------:R-:W-:Y:S01]  /*8a40*/  IMAD.MOV.U32 R35, RZ, RZ, R29 ;  /* 0x000000ffff237224 */ /* 0x000fe200078e001d */
[----:B------:R-:W-:-:S02]  /*8a50*/  F2FP.F16.F32.PACK_AB R28, R12, R28 ;  /* 0x0000001c0c1c723e */ /* 0x000fc400000000ff */
[----:B------:R-:W-:Y:S02]  /*8a60*/  F2FP.F16.F32.PACK_AB R42, R42, R158 ;  /* 0x0000009e2a2a723e */ /* 0x000fe400000000ff */
[----:B------:R-:W-:Y:S01]  /*8a70*/  MOV R12, R13 ;  /* 0x0000000d000c7202 */ /* 0x000fe20000000f00 */
[----:B------:R-:W-:Y:S02]  /*8a80*/  IMAD.MOV.U32 R13, RZ, RZ, R44 ;  /* 0x000000ffff0d7224 */ /* 0x000fe400078e002c */
[----:B------:R-:W-:Y:S02]  /*8a90*/  IMAD.MOV.U32 R14, RZ, RZ, R28 ;  /* 0x000000ffff0e7224 */ /* 0x000fe400078e001c */
[----:B------:R-:W-:-:S07]  /*8aa0*/  IMAD.MOV.U32 R34, RZ, RZ, R42 ;  /* 0x000000ffff227224 */ /* 0x000fce00078e002a */
.L_x_4916:
[----:B------:R-:W-:Y:S05]  /*8ab0*/  BSYNC B2 ;  /* 0x0000000000027941 */ /* 0x000fea0003800000 */
.L_x_4915:
[----:B------:R-:W-:Y:S01]  /*8ac0*/  ISETP.GE.AND P3, PT, R11, R127, PT ;  /* 0x0000007f0b00720c */ /* 0x000fe20003f66270 */
[----:B---3--:R3:W-:-:S12]  /*8ad0*/  ST.E.128 desc[UR60][R36.64], R12 ;  /* 0x0000000c24007985 */ /* 0x0087d8000c101d3c */
[----:B------:R-:W-:-:S05]  /*8ae0*/  @!P3 IMAD.WIDE R114, R11, 0x2, R114 ;  /* 0x000000020b72b825 */ /* 0x000fca00078e0272 */
[----:B--2---:R3:W-:Y:S02]  /*8af0*/  @!P3 ST.E.128 desc[UR60][R114.64], R32 ;  /* 0x000000207200b985 */ /* 0x0047e4000c101d3c */
.L_x_4906:
[----:B------:R-:W-:Y:S05]  /*8b00*/  BSYNC B1 ;  /* 0x0000000000017941 */ /* 0x000fea0003800000 */
.L_x_4905:
[----:B------:R-:W-:-:S03]  /*8b10*/  UMOV UR4, 0xffffffff ;  /* 0xffffffff00047882 */ /* 0x000fc60000000000 */
[----:B------:R-:W-:Y:S05]  /*8b20*/  BRA.DIV UR4, `(.L_x_4917) ;  /* 0x00000242046c7947 */ /* 0x000fea000b800000 */
[----:B-1----:R-:W1:Y:S04]  /*8b30*/  SHFL.IDX PT, R113, R113, 0x1, 0x1c1f ;  /* 0x003c1f0071717f89 */ /* 0x002e6800000e0000 */
[----:B------:R-:W0:Y:S02]  /*8b40*/  SHFL.IDX PT, R116, R116, 0x1, 0x1c1f ;  /* 0x003c1f0074747f89 */ /* 0x000e2400000e0000 */
.L_x_5288:
[----:B------:R-:W-:Y:S05]  /*8b50*/  @P4 BRA `(.L_x_4874) ;  /* 0x0000001c007c4947 */ /* 0x000fea0003800000 */
[----:B------:R-:W-:Y:S01]  /*8b60*/  ISETP.NE.AND P3, PT, R9, RZ, PT ;  /* 0x000000ff0900720c */ /* 0x000fe20003f65270 */
[----:B------:R-:W-:Y:S01]  /*8b70*/  BSSY B1, `(.L_x_4918) ;  /* 0x000007b000017945 */ /* 0x000fe20003800000 */
[----:B0--3--:R-:W-:Y:S01]  /*8b80*/  IMAD.MOV.U32 R32, RZ, RZ, R116 ;  /* 0x000000ffff207224 */ /* 0x009fe200078e0074 */
[----:B-1----:R-:W-:-:S10]  /*8b90*/  MOV R33, R113 ;  /* 0x0000007100217202 */ /* 0x002fd40000000f00 */
[----:B------:R-:W-:Y:S05]  /*8ba0*/  @!P3 BRA `(.L_x_4919) ;  /* 0x0000000400dcb947 */ /* 0x000fea0003800000 */
[----:B------:R-:W3:Y:S01]  /*8bb0*/  LDL R14, [R1+0x34] ;  /* 0x00003400010e7983 */ /* 0x000ee20000100800 */
[----:B------:R-:W-:Y:S01]  /*8bc0*/  SEL R11, R118, R131, !P0 ;  /* 0x00000083760b7207 */ /* 0x000fe20004000000 */
[----:B------:R-:W-:Y:S01]  /*8bd0*/  BSSY B2, `(.L_x_4920) ;  /* 0x0000072000027945 */ /* 0x000fe20003800000 */
[----:B----4-:R-:W-:Y:S02]  /*8be0*/  SHF.R.U32.HI R13, RZ, 0x3, R226 ;  /* 0x00000003ff0d7819 */ /* 0x010fe400000116e2 */
[----:B------:R-:W-:Y:S02]  /*8bf0*/  SHF.R.S32.HI R12, RZ, 0x1f, R11 ;  /* 0x0000001fff0c7819 */ /* 0x000fe4000001140b */
[----:B------:R-:W-:Y:S02]  /*8c00*/  LEA R34, P3, R6, R116, 0x1 ;  /* 0x0000007406227211 */ /* 0x000fe400078608ff */
[----:B------:R-:W-:Y:S02]  /*8c10*/  LEA.HI R12, R12, R11, RZ, 0x4 ;  /* 0x0000000b0c0c7211 */ /* 0x000fe400078f20ff */
[----:B------:R-:W-:-:S02]  /*8c20*/  ISETP.GE.AND P4, PT, R18, R117, PT ;  /* 0x000000751200720c */ /* 0x000fc40003f86270 */
[----:B------:R-:W-:Y:S02]  /*8c30*/  LEA.HI.SX32 R36, R12, R111, 0x1c ;  /* 0x0000006f0c247211 */ /* 0x000fe400078fe2ff */
[----:B------:R-:W-:Y:S02]  /*8c40*/  LEA.HI.X R35, R6, R113, R107, 0x1, P3 ;  /* 0x0000007106237211 */ /* 0x000fe400018f0c6b */
[----:B------:R-:W-:-:S04]  /*8c50*/  SHF.R.S32.HI R12, RZ, 0x1f, R36 ;  /* 0x0000001fff0c7819 */ /* 0x000fc80000011424 */
[----:B------:R-:W-:Y:S01]  /*8c60*/  LEA.HI R12, R12, R36, RZ, 0x3 ;  /* 0x000000240c0c7211 */ /* 0x000fe200078f18ff */
[----:B------:R-:W-:-:S03]  /*8c70*/  IMAD.SHL.U32 R36, R36, 0x8, RZ ;  /* 0x0000000824247824 */ /* 0x000fc600078e00ff */
[----:B------:R-:W-:Y:S02]  /*8c80*/  SHF.R.S32.HI R12, RZ, 0x3, R12 ;  /* 0x00000003ff0c7819 */ /* 0x000fe4000001140c */
[----:B------:R-:W-:Y:S02]  /*8c90*/  LOP3.LUT R11, R226, 0x38, R36, 0xf8, !PT ;  /* 0x00000038e20b7812 */ /* 0x000fe400078ef824 */
[----:B------:R-:W-:Y:S02]  /*8ca0*/  ISETP.GE.AND P3, PT, R36, R127, PT ;  /* 0x0000007f2400720c */ /* 0x000fe40003f66270 */
[----:B------:R-:W-:-:S11]  /*8cb0*/  LOP3.LUT R11, R11, R13, RZ, 0x3c, !PT ;  /* 0x0000000d0b0b7212 */ /* 0x000fd600078e3cff */
[----:B------:R-:W-:-:S04]  /*8cc0*/  @!P3 IMAD.WIDE R36, R36, 0x2, R32 ;  /* 0x000000022424b825 */ /* 0x000fc800078e0220 */
[----:B---3--:R-:W-:-:S04]  /*8cd0*/  IMAD R12, R12, 0x1800, R14 ;  /* 0x000018000c0c7824 */ /* 0x008fc800078e020e */
[----:B------:R-:W-:Y:S02]  /*8ce0*/  IMAD.IADD R11, R12, 0x1, R11 ;  /* 0x000000010c0b7824 */ /* 0x000fe400078e020b */
[C---:B------:R-:W-:Y:S02]  /*8cf0*/  IMAD R12, R22.reuse, 0x4800, R130 ;  /* 0x00004800160c7824 */ /* 0x040fe400078e0282 */
        /* <DEDUP_REMOVED lines=12> */
[----:B------:R-:W-:Y:S01]  /*8dc0*/  HADD2.F32 R39, -RZ, R11.H0_H0 ;  /* 0x2000000bff277230 */ /* 0x000fe20000004100 */
[----:B------:R-:W-:Y:S01]  /*8dd0*/  SHF.R.U64 R62, R62, 0x10, R63 ;  /* 0x000000103e3e7819 */ /* 0x000fe2000000123f */
        /* <DEDUP_REMOVED lines=17> */
[----:B------:R-:W-:Y:S02]  /*8ef0*/  HADD2.F32 R74, -RZ, R74.H0_H0 ;  /* 0x2000004aff4a7230 */ /* 0x000fe40000004100 */
[----:B------:R-:W-:Y:S01]  /*8f00*/  FFMA.FTZ R29, R40, R11, -R41 ;  /* 0x0000000b281d7223 */ /* 0x000fe20000010829 */
[----:B------:R-:W-:-:S02]  /*8f10*/  HADD2.F32 R41, -RZ, R154.H1_H1 ;  /* 0x3000009aff297230 */ /* 0x000fc40000004100 */
[----:B------:R-:W-:Y:S01]  /*8f20*/  FFMA.FTZ R11, R13, R11, R42 ;  /* 0x0000000b0d0b7223 */ /* 0x000fe2000001002a */
[----:B------:R-:W-:Y:S02]  /*8f30*/  IMAD.MOV.U32 R13, RZ, RZ, R15 ;  /* 0x000000ffff0d7224 */ /* 0x000fe400078e000f */
[----:B------:R-:W-:Y:S01]  /*8f40*/  HADD2.F32 R15, -RZ, R31.H0_H0 ;  /* 0x2000001fff0f7230 */ /* 0x000fe20000004100 */
[----:B------:R-:W-:Y:S01]  /*8f50*/  F2FP.F16.F32.PACK_AB R29, R29, R39 ;  /* 0x000000271d1d723e */ /* 0x000fe200000000ff */
[----:B------:R-:W-:Y:S01]  /*8f60*/  HADD2.F32 R42, -RZ, R152.H1_H1 ;  /* 0x30000098ff2a7230 */ /* 0x000fe20000004100 */
[----:B------:R-:W-:Y:S01]  /*8f70*/  F2FP.F16.F32.PACK_AB R11, R11, R38 ;  /* 0x000000260b0b723e */ /* 0x000fe200000000ff */
[----:B------:R-:W-:Y:S02]  /*8f80*/  HADD2.F32 R40, -RZ, R13.H0_H0 ;  /* 0x2000000dff287230 */ /* 0x000fe40000004100 */
[----:B------:R-:W-:Y:S01]  /*8f90*/  FMUL.FTZ R43, R15, R41 ;  /* 0x000000290f2b7220 */ /* 0x000fe20000410000 */
[----:B------:R-:W-:-:S02]  /*8fa0*/  HADD2.F32 R154, -RZ, R154.H0_H0 ;  /* 0x2000009aff9a7230 */ /* 0x000fc40000004100 */
[----:B------:R-:W-:Y:S02]  /*8fb0*/  HADD2.F32 R152, -RZ, R152.H0_H0 ;  /* 0x20000098ff987230 */ /* 0x000fe40000004100 */
[C---:B------:R-:W-:Y:S01]  /*8fc0*/  FMUL.FTZ R41, R40.reuse, R41 ;  /* 0x0000002928297220 */ /* 0x040fe20000410000 */
[-C--:B------:R-:W-:Y:S01]  /*8fd0*/  FFMA.FTZ R43, R40, R42.reuse, -R43 ;  /* 0x0000002a282b7223 */ /* 0x080fe2000001082b */
[----:B------:R-:W-:Y:S01]  /*8fe0*/  SHF.R.U32.HI R40, RZ, 0x10, R75 ;  /* 0x00000010ff287819 */ /* 0x000fe2000001164b */
[----:B------:R-:W-:Y:S02]  /*8ff0*/  HADD2.F32 R62, -RZ, R62.H0_H0 ;  /* 0x2000003eff3e7230 */ /* 0x000fe40000004100 */
[----:B------:R-:W-:Y:S01]  /*9000*/  FFMA.FTZ R41, R15, R42, R41 ;  /* 0x0000002a0f297223 */ /* 0x000fe20000010029 */
[----:B------:R-:W-:Y:S01]  /*9010*/  HADD2.F32 R15, -RZ, R31.H1_H1 ;  /* 0x3000001fff0f7230 */ /* 0x000fe20000004100 */
[----:B------:R-:W-:Y:S01]  /*9020*/  SHF.R.U32.HI R42, RZ, 0x10, R63 ;  /* 0x00000010ff2a7819 */ /* 0x000fe2000001163f */
[----:B------:R-:W-:-:S02]  /*9030*/  HADD2.F32 R31, -RZ, R40.H0_H0 ;  /* 0x20000028ff1f7230 */ /* 0x000fc40000004100 */
[----:B------:R-:W-:Y:S02]  /*9040*/  HADD2.F32 R40, -RZ, R13.H1_H1 ;  /* 0x3000000dff287230 */ /* 0x000fe40000004100 */
        /* <DEDUP_REMOVED lines=26> */
[----:B------:R-:W-:-:S02]  /*91f0*/  F2FP.F16.F32.PACK_AB R72, R72, R155 ;  /* 0x0000009b4848723e */ /* 0x000fc400000000ff */
[----:B------:R-:W-:Y:S01]  /*9200*/  FFMA.FTZ R28, R15, R152, -R28 ;  /* 0x000000980f1c7223 */ /* 0x000fe2000001081c */
[-C--:B------:R-:W-:Y:S01]  /*9210*/  FMUL.FTZ R15, R30, R74.reuse ;  /* 0x0000004a1e0f7220 */ /* 0x080fe20000410000 */
[----:B------:R-:W-:Y:S01]  /*9220*/  FMUL.FTZ R74, R14, R74 ;  /* 0x0000004a0e4a7220 */ /* 0x000fe20000410000 */
[----:B------:R-:W-:Y:S01]  /*9230*/  FFMA.FTZ R154, R12, R152, R154 ;  /* 0x000000980c9a7223 */ /* 0x000fe2000001009a */
        /* <DEDUP_REMOVED lines=11> */
.L_x_4921:
[----:B------:R-:W-:Y:S05]  /*92f0*/  BSYNC B2 ;  /* 0x0000000000027941 */ /* 0x000fea0003800000 */
.L_x_4920:
[----:B0-----:R0:W-:Y:S04]  /*9300*/  ST.E.128 desc[UR60][R34.64], R12 ;  /* 0x0000000c22007985 */ /* 0x0011e8000c101d3c */
[----:B-1----:R0:W-:Y:S02]  /*9310*/  @!P3 ST.E.128 desc[UR60][R36.64], R28 ;  /* 0x0000001c2400b985 */ /* 0x0021e4000c101d3c */
.L_x_4919:
[----:B------:R-:W-:Y:S05]  /*9320*/  BSYNC B1 ;  /* 0x0000000000017941 */ /* 0x000fea0003800000 */
.L_x_4918:
[----:B------:R-:W-:Y:S01]  /*9330*/  ISETP.NE.AND P3, PT, R10, RZ, PT ;  /* 0x000000ff0a00720c */ /* 0x000fe20003f65270 */
[----:B------:R-:W-:-:S12]  /*9340*/  BSSY B1, `(.L_x_4922) ;  /* 0x0000074000017945 */ /* 0x000fd80003800000 */
[----:B------:R-:W-:Y:S05]  /*9350*/  @!P3 BRA `(.L_x_4923) ;  /* 0x0000000400c8b947 */ /* 0x000fea0003800000 */
[----:B0-----:R-:W3:Y:S01]  /*9360*/  LDL R14, [R1+0x34] ;  /* 0x00003400010e7983 */ /* 0x001ee20000100800 */
        /* <DEDUP_REMOVED lines=9> */
[----:B------:R-:W-:Y:S01]  /*9400*/  SHF.R.S32.HI R12, RZ, 0x1f, R11 ;  /* 0x0000001fff0c7819 */ /* 0x000fe2000001140b */
[----:B------:R-:W-:-:S03]  /*9410*/  IMAD.SHL.U32 R37, R11, 0x8, RZ ;  /* 0x000000080b257824 */ /* 0x000fc600078e00ff */
[----:B------:R-:W-:Y:S02]  /*9420*/  LEA.HI R12, R12, R11, RZ, 0x3 ;  /* 0x0000000b0c0c7211 */ /* 0x000fe400078f18ff */
[----:B------:R-:W-:Y:S02]  /*9430*/  LOP3.LUT R11, R226, 0x38, R37, 0xf8, !PT ;  /* 0x00000038e20b7812 */ /* 0x000fe400078ef825 */
[----:B------:R-:W-:Y:S02]  /*9440*/  SHF.R.S32.HI R12, RZ, 0x3, R12 ;  /* 0x00000003ff0c7819 */ /* 0x000fe4000001140c */
[----:B------:R-:W-:Y:S02]  /*9450*/  LOP3.LUT R11, R11, R13, RZ, 0x3c, !PT ;  /* 0x0000000d0b0b7212 */ /* 0x000fe400078e3cff */
[----:B------:R-:W-:-:S13]  /*9460*/  ISETP.GE.AND P3, PT, R37, R127, PT ;  /* 0x0000007f2500720c */ /* 0x000fda0003f66270 */
        /* <DEDUP_REMOVED lines=10> */
[--C-:B------:R-:W-:Y:S01]  /*9510*/  SHF.R.U64 R38, R68, 0x10, R69.reuse ;  /* 0x0000001044267819 */ /* 0x100fe20000001245 */
[----:B-1----:R-:W-:Y:S01]  /*9520*/  HADD2.F32 R44, -RZ, R29.H1_H1 ;  /* 0x3000001dff2c7230 */ /* 0x002fe20000004100 */
[----:B------:R-:W-:Y:S01]  /*9530*/  SHF.R.U32.HI R68, RZ, 0x10, R69 ;  /* 0x00000010ff447819 */ /* 0x000fe20000011645 */
[----:B0-----:R-:W-:Y:S01]  /*9540*/  HADD2.F32 R46, -RZ, R13.H1_H1 ;  /* 0x3000000dff2e7230 */ /* 0x001fe20000004100 */
        /* <DEDUP_REMOVED lines=9> */
[----:B------:R-:W-:Y:S02]  /*95e0*/  HADD2.F32 R13, -RZ, R56.H0_H0 ;  /* 0x20000038ff0d7230 */ /* 0x000fe40000004100 */
[C---:B------:R-:W-:Y:S01]  /*95f0*/  FMUL.FTZ R45, R46.reuse, R45 ;  /* 0x0000002d2e2d7220 */ /* 0x040fe20000410000 */
[----:B------:R-:W-:Y:S02]  /*9600*/  HADD2.F32 R41, -RZ, R149.H1_H1 ;  /* 0x30000095ff297230 */ /* 0x000fe40000004100 */
[-C--:B------:R-:W-:Y:S01]  /*9610*/  FMUL.FTZ R48, R43, R42.reuse ;  /* 0x0000002a2b307220 */ /* 0x080fe20000410000 */
[----:B------:R-:W-:Y:S01]  /*9620*/  FMUL.FTZ R42, R29, R42 ;  /* 0x0000002a1d2a7220 */ /* 0x000fe20000410000 */
[-C--:B------:R-:W-:Y:S01]  /*9630*/  FFMA.FTZ R47, R46, R13.reuse, -R47 ;  /* 0x0000000d2e2f7223 */ /* 0x080fe2000001082f */
[----:B------:R-:W-:Y:S01]  /*9640*/  FFMA.FTZ R45, R44, R13, R45 ;  /* 0x0000000d2c2d7223 */ /* 0x000fe2000001002d */
[--C-:B------:R-:W-:Y:S01]  /*9650*/  SHF.R.U64 R39, R58, 0x10, R59.reuse ;  /* 0x000000103a277819 */ /* 0x100fe2000000123b */
[----:B------:R-:W-:Y:S01]  /*9660*/  HADD2.F32 R13, -RZ, R150.H1_H1 ;  /* 0x30000096ff0d7230 */ /* 0x000fe20000004100 */
[----:B------:R-:W-:Y:S01]  /*9670*/  SHF.R.U32.HI R58, RZ, 0x10, R59 ;  /* 0x00000010ff3a7819 */ /* 0x000fe2000001163b */
[----:B------:R-:W-:-:S02]  /*9680*/  HADD2.F32 R44, -RZ, R31.H0_H0 ;  /* 0x2000001fff2c7230 */ /* 0x000fc40000004100 */
[-C--:B------:R-:W-:Y:S01]  /*9690*/  FFMA.FTZ R48, R29, R41.reuse, -R48 ;  /* 0x000000291d307223 */ /* 0x080fe20000010830 */
[----:B------:R-:W-:Y:S02]  /*96a0*/  HADD2.F32 R46, -RZ, R15.H0_H0 ;  /* 0x2000000fff2e7230 */ /* 0x000fe40000004100 */
[----:B------:R-:W-:Y:S01]  /*96b0*/  FFMA.FTZ R42, R43, R41, R42 ;  /* 0x000000292b2a7223 */ /* 0x000fe2000001002a */
[----:B------:R-:W-:Y:S02]  /*96c0*/  HADD2.F32 R31, -RZ, R31.H1_H1 ;  /* 0x3000001fff1f7230 */ /* 0x000fe40000004100 */
[----:B------:R-:W-:Y:S02]  /*96d0*/  HADD2.F32 R70, -RZ, R70.H0_H0 ;  /* 0x20000046ff467230 */ /* 0x000fe40000004100 */
[----:B------:R-:W-:Y:S01]  /*96e0*/  FMUL.FTZ R43, R46, R13 ;  /* 0x0000000d2e2b7220 */ /* 0x000fe20000410000 */
[----:B------:R-:W-:Y:S01]  /*96f0*/  HADD2.F32 R29, -RZ, R148.H1_H1 ;  /* 0x30000094ff1d7230 */ /* 0x000fe20000004100 */
[----:B------:R-:W-:Y:S01]  /*9700*/  F2FP.F16.F32.PACK_AB R47, R47, R48 ;  /* 0x000000302f2f723e */ /* 0x000fe200000000ff */
[----:B------:R-:W-:-:S02]  /*9710*/  HADD2.F32 R41, -RZ, R15.H1_H1 ;  /* 0x3000000fff297230 */ /* 0x000fc40000004100 */
[----:B------:R-:W-:Y:S01]  /*9720*/  FMUL.FTZ R15, R44, R13 ;  /* 0x0000000d2c0f7220 */ /* 0x000fe20000410000 */
[----:B------:R-:W-:Y:S02]  /*9730*/  HADD2.F32 R58, -RZ, R58.H0_H0 ;  /* 0x2000003aff3a7230 */ /* 0x000fe40000004100 */
[-C--:B------:R-:W-:Y:S01]  /*9740*/  FMUL.FTZ R50, R31, R70.reuse ;  /* 0x000000461f327220 */ /* 0x080fe20000410000 */
[----:B------:R-:W-:Y:S02]  /*9750*/  HADD2.F32 R151, -RZ, R151.H0_H0 ;  /* 0x20000097ff977230 */ /* 0x000fe40000004100 */
[-C--:B------:R-:W-:Y:S01]  /*9760*/  FFMA.FTZ R13, R46, R29.reuse, -R15 ;  /* 0x0000001d2e0d7223 */ /* 0x080fe2000001080f */
[----:B------:R-:W-:Y:S01]  /*9770*/  FFMA.FTZ R15, R44, R29, R43 ;  /* 0x0000001d2c0f7223 */ /* 0x000fe2000001002b */
[C---:B------:R-:W-:Y:S01]  /*9780*/  FMUL.FTZ R70, R41.reuse, R70 ;  /* 0x0000004629467220 */ /* 0x040fe20000410000 */
[----:B------:R-:W-:Y:S01]  /*9790*/  FFMA.FTZ R44, R41, R58, -R50 ;  /* 0x0000003a292c7223 */ /* 0x000fe20000010832 */
[----:B------:R-:W-:Y:S01]  /*97a0*/  HADD2.F32 R41, -RZ, R38.H0_H0 ;  /* 0x20000026ff297230 */ /* 0x000fe20000004100 */
[----:B------:R-:W-:Y:S01]  /*97b0*/  F2FP.F16.F32.PACK_AB R42, R45, R42 ;  /* 0x0000002a2d2a723e */ /* 0x000fe200000000ff */
[----:B------:R-:W-:-:S02]  /*97c0*/  HADD2.F32 R38, -RZ, R28.H0_H0 ;  /* 0x2000001cff267230 */ /* 0x000fc40000004100 */
[----:B------:R-:W-:Y:S01]  /*97d0*/  FFMA.FTZ R46, R31, R58, R70 ;  /* 0x0000003a1f2e7223 */ /* 0x000fe20000010046 */
[----:B------:R-:W-:Y:S01]  /*97e0*/  HADD2.F32 R50, -RZ, R12.H0_H0 ;  /* 0x2000000cff327230 */ /* 0x000fe20000004100 */
[----:B------:R-:W-:Y:S01]  /*97f0*/  F2FP.F16.F32.PACK_AB R44, R44, R13 ;  /* 0x0000000d2c2c723e */ /* 0x000fe200000000ff */
[----:B------:R-:W-:Y:S02]  /*9800*/  HADD2.F32 R28, -RZ, R28.H1_H1 ;  /* 0x3000001cff1c7230 */ /* 0x000fe40000004100 */
[----:B------:R-:W-:Y:S02]  /*9810*/  HADD2.F32 R29, -RZ, R12.H1_H1 ;  /* 0x3000000cff1d7230 */ /* 0x000fe40000004100 */
[----:B------:R-:W-:Y:S02]  /*9820*/  HADD2.F32 R31, -RZ, R11.H0_H0 ;  /* 0x2000000bff1f7230 */ /* 0x000fe40000004100 */
[----:B------:R-:W-:Y:S01]  /*9830*/  FMUL.FTZ R11, R38, R151 ;  /* 0x00000097260b7220 */ /* 0x000fe20000410000 */
[----:B------:R-:W-:-:S02]  /*9840*/  HADD2.F32 R149, -RZ, R149.H0_H0 ;  /* 0x20000095ff957230 */ /* 0x000fc40000004100 */
[----:B------:R-:W-:Y:S01]  /*9850*/  FMUL.FTZ R151, R50, R151 ;  /* 0x0000009732977220 */ /* 0x000fe20000410000 */
[-C--:B------:R-:W-:Y:S01]  /*9860*/  FMUL.FTZ R56, R28, R41.reuse ;  /* 0x000000291c387220 */ /* 0x080fe20000410000 */
[C---:B------:R-:W-:Y:S01]  /*9870*/  FMUL.FTZ R41, R29.reuse, R41 ;  /* 0x000000291d297220 */ /* 0x040fe20000410000 */
[----:B------:R-:W-:Y:S02]  /*9880*/  HADD2.F32 R150, -RZ, R150.H0_H0 ;  /* 0x20000096ff967230 */ /* 0x000fe40000004100 */
[----:B------:R-:W-:Y:S01]  /*9890*/  FFMA.FTZ R12, R38, R149, R151 ;  /* 0x00000095260c7223 */ /* 0x000fe20000010097 */
[-C--:B------:R-:W-:Y:S01]  /*98a0*/  FFMA.FTZ R38, R29, R31.reuse, -R56 ;  /* 0x0000001f1d267223 */ /* 0x080fe20000010838 */
[----:B------:R-:W-:Y:S01]  /*98b0*/  FFMA.FTZ R29, R28, R31, R41 ;  /* 0x0000001f1c1d7223 */ /* 0x000fe20000010029 */
[----:B------:R-:W-:Y:S02]  /*98c0*/  HADD2.F32 R41, -RZ, R30.H0_H0 ;  /* 0x2000001eff297230 */ /* 0x000fe40000004100 */
[----:B------:R-:W-:Y:S01]  /*98d0*/  FFMA.FTZ R11, R50, R149, -R11 ;  /* 0x00000095320b7223 */ /* 0x000fe2000001080b */
[----:B------:R-:W-:-:S02]  /*98e0*/  HADD2.F32 R43, -RZ, R40.H0_H0 ;  /* 0x20000028ff2b7230 */ /* 0x000fc40000004100 */
[----:B------:R-:W-:Y:S02]  /*98f0*/  HADD2.F32 R30, -RZ, R30.H1_H1 ;  /* 0x3000001eff1e7230 */ /* 0x000fe40000004100 */
[--C-:B------:R-:W-:Y:S02]  /*9900*/  HADD2.F32 R31, -RZ, R14.reuse.H0_H0 ;  /* 0x2000000eff1f7230 */ /* 0x100fe40000004100 */
[----:B------:R-:W-:Y:S02]  /*9910*/  HADD2.F32 R28, -RZ, R14.H1_H1 ;  /* 0x3000000eff1c7230 */ /* 0x000fe40000004100 */
[----:B------:R-:W-:Y:S01]  /*9920*/  FMUL.FTZ R14, R41, R150 ;  /* 0x00000096290e7220 */ /* 0x000fe20000410000 */
[----:B------:R-:W-:Y:S02]  /*9930*/  HADD2.F32 R148, -RZ, R148.H0_H0 ;  /* 0x20000094ff947230 */ /* 0x000fe40000004100 */
[----:B------:R-:W-:Y:S01]  /*9940*/  FMUL.FTZ R49, R30, R43 ;  /* 0x0000002b1e317220 */ /* 0x000fe20000410000 */
[----:B------:R-:W-:-:S02]  /*9950*/  HADD2.F32 R39, -RZ, R39.H0_H0 ;  /* 0x20000027ff277230 */ /* 0x000fc40000004100 */
[C---:B------:R-:W-:Y:S01]  /*9960*/  FMUL.FTZ R150, R31.reuse, R150 ;  /* 0x000000961f967220 */ /* 0x040fe20000410000 */
[----:B------:R-:W-:Y:S01]  /*9970*/  FMUL.FTZ R43, R28, R43 ;  /* 0x0000002b1c2b7220 */ /* 0x000fe20000410000 */
[-C--:B------:R-:W-:Y:S01]  /*9980*/  FFMA.FTZ R14, R31, R148.reuse, -R14 ;  /* 0x000000941f0e7223 */ /* 0x080fe2000001080e */
[----:B------:R-:W-:Y:S01]  /*9990*/  F2FP.F16.F32.PACK_AB R31, R46, R15 ;  /* 0x0000000f2e1f723e */ /* 0x000fe200000000ff */
[----:B------:R-:W-:Y:S01]  /*99a0*/  FFMA.FTZ R150, R41, R148, R150 ;  /* 0x0000009429967223 */ /* 0x000fe20000010096 */
[-C--:B------:R-:W-:Y:S01]  /*99b0*/  FFMA.FTZ R49, R28, R39.reuse, -R49 ;  /* 0x000000271c317223 */ /* 0x080fe20000010831 */
[----:B------:R-:W-:Y:S01]  /*99c0*/  FFMA.FTZ R43, R30, R39, R43 ;  /* 0x000000271e2b7223 */ /* 0x000fe2000001002b */
[----:B------:R-:W-:Y:S01]  /*99d0*/  F2FP.F16.F32.PACK_AB R46, R38, R11 ;  /* 0x0000000b262e723e */ /* 0x000fe200000000ff */
[----:B------:R-:W-:Y:S01]  /*99e0*/  IMAD.MOV.U32 R13, RZ, RZ, R47 ;  /* 0x000000ffff0d7224 */ /* 0x000fe200078e002f */
[----:B------:R-:W-:Y:S01]  /*99f0*/  F2FP.F16.F32.PACK_AB R28, R29, R12 ;  /* 0x0000000c1d1c723e */ /* 0x000fe200000000ff */
[----:B------:R-:W-:Y:S01]  /*9a00*/  IMAD.MOV.U32 R29, RZ, RZ, R42 ;  /* 0x000000ffff1d7224 */ /* 0x000fe200078e002a */
[----:B------:R-:W-:Y:S01]  /*9a10*/  F2FP.F16.F32.PACK_AB R14, R49, R14 ;  /* 0x0000000e310e723e */ /* 0x000fe200000000ff */
[----:B------:R-:W-:Y:S01]  /*9a20*/  IMAD.MOV.U32 R15, RZ, RZ, R44 ;  /* 0x000000ffff0f7224 */ /* 0x000fe200078e002c */
[----:B------:R-:W-:-:S02]  /*9a30*/  F2FP.F16.F32.PACK_AB R30, R43, R150 ;  /* 0x000000962b1e723e */ /* 0x000fc400000000ff */
[----:B------:R-:W-:-:S07]  /*9a40*/  MOV R12, R46 ;  /* 0x0000002e000c7202 */ /* 0x000fce0000000f00 */
.L_x_4925:
[----:B------:R-:W-:Y:S05]  /*9a50*/  BSYNC B2 ;  /* 0x0000000000027941 */ /* 0x000fea0003800000 */
.L_x_4924:
[----:B0-----:R3:W-:Y:S04]  /*9a60*/  ST.E.128 desc[UR60][R34.64], R12 ;  /* 0x0000000c22007985 */ /* 0x0017e8000c101d3c */
[----:B-1----:R3:W-:Y:S02]  /*9a70*/  @!P3 ST.E.128 desc[UR60][R36.64], R28 ;  /* 0x0000001c2400b985 */ /* 0x0027e4000c101d3c */
.L_x_4923:
[----:B------:R-:W-:Y:S05]  /*9a80*/  BSYNC B1 ;  /* 0x0000000000017941 */ /* 0x000fea0003800000 */
.L_x_4922:
[----:B------:R-:W-:-:S13]  /*9a90*/  ISETP.NE.AND P3, PT, R20, RZ, PT ;  /* 0x000000ff1400720c */ /* 0x000fda0003f65270 */
[----:B------:R-:W-:Y:S05]  /*9aa0*/  @!P3 BRA `(.L_x_4874) ;  /* 0x0000000c00a8b947 */ /* 0x000fea0003800000 */
[----:B0--3--:R-:W3:Y:S01]  /*9ab0*/  LDL R15, [R1+0x34] ;  /* 0x00003400010f7983 */ /* 0x009ee20000100800 */
[----:B------:R-:W-:Y:S01]  /*9ac0*/  LOP3.LUT P4, RZ, R16, 0x1, RZ, 0xc0, !PT ;  /* 0x0000000110ff7812 */ /* 0x000fe2000788c0ff */
[----:B------:R-:W-:Y:S01]  /*9ad0*/  BSSY B1, `(.L_x_4926) ;  /* 0x000006c000017945 */ /* 0x000fe20003800000 */
[----:B------:R-:W-:Y:S02]  /*9ae0*/  SHF.R.U32.HI R14, RZ, 0x3, R226 ;  /* 0x00000003ff0e7819 */ /* 0x000fe400000116e2 */
[----:B------:R-:W-:Y:S02]  /*9af0*/  SEL R131, R118, R131, !P4 ;  /* 0x0000008376837207 */ /* 0x000fe40006000000 */
[C---:B------:R-:W-:Y:S02]  /*9b00*/  LEA R34, P3, R8.reuse, R116, 0x1 ;  /* 0x0000007408227211 */ /* 0x040fe400078608ff */
[----:B----4-:R-:W-:Y:S02]  /*9b10*/  SHF.R.S32.HI R12, RZ, 0x1f, R131 ;  /* 0x0000001fff0c7819 */ /* 0x010fe40000011483 */
[----:B------:R-:W-:-:S02]  /*9b20*/  LEA.HI.X R35, R8, R113, R105, 0x1, P3 ;  /* 0x0000007108237211 */ /* 0x000fc400018f0c69 */
        /* <DEDUP_REMOVED lines=18> */
[----:B------:R-:W-:Y:S01]  /*9c50*/  SHF.R.U32.HI R45, RZ, 0x10, R65 ;  /* 0x00000010ff2d7819 */ /* 0x000fe20000011641 */
[----:B-1----:R-:W-:Y:S01]  /*9c60*/  IMAD.MOV.U32 R40, RZ, RZ, R29 ;  /* 0x000000ffff287224 */ /* 0x002fe200078e001d */
[----:B------:R-:W-:Y:S01]  /*9c70*/  SHF.R.U32.HI R43, RZ, 0x10, R53 ;  /* 0x00000010ff2b7819 */ /* 0x000fe20000011635 */
[----:B------:R-:W-:Y:S01]  /*9c80*/  IMAD.MOV.U32 R41, RZ, RZ, R31 ;  /* 0x000000ffff297224 */ /* 0x000fe200078e001f */
[----:B0-----:R-:W-:Y:S01]  /*9c90*/  MOV R29, R15 ;  /* 0x0000000f001d7202 */ /* 0x001fe20000000f00 */
[----:B------:R-:W-:Y:S01]  /*9ca0*/  HADD2.F32 R45, -RZ, R45.H0_H0 ;  /* 0x2000002dff2d7230 */ /* 0x000fe20000004100 */
[--C-:B------:R-:W-:Y:S01]  /*9cb0*/  SHF.R.U64 R39, R66, 0x10, R67.reuse ;  /* 0x0000001042277819 */ /* 0x100fe20000001243 */
[--C-:B------:R-:W-:Y:S01]  /*9cc0*/  HADD2.F32 R31, -RZ, R40.reuse.H0_H0 ;  /* 0x20000028ff1f7230 */ /* 0x100fe20000004100 */
[----:B------:R-:W-:Y:S01]  /*9cd0*/  SHF.R.U32.HI R66, RZ, 0x10, R67 ;  /* 0x00000010ff427819 */ /* 0x000fe20000011643 */
[----:B------:R-:W-:Y:S01]  /*9ce0*/  HADD2.F32 R42, -RZ, R40.H1_H1 ;  /* 0x30000028ff2a7230 */ /* 0x000fe20000004100 */
[--C-:B------:R-:W-:Y:S01]  /*9cf0*/  SHF.R.U64 R37, R54, 0x10, R55.reuse ;  /* 0x0000001036257819 */ /* 0x100fe20000001237 */
[----:B------:R-:W-:Y:S01]  /*9d00*/  HADD2.F32 R46, -RZ, R143.H1_H1 ;  /* 0x3000008fff2e7230 */ /* 0x000fe20000004100 */
[----:B------:R-:W-:Y:S01]  /*9d10*/  SHF.R.U32.HI R54, RZ, 0x10, R55 ;  /* 0x00000010ff367819 */ /* 0x000fe20000011637 */
[----:B------:R-:W-:-:S02]  /*9d20*/  HADD2.F32 R40, -RZ, R13.H1_H1 ;  /* 0x3000000dff287230 */ /* 0x000fc40000004100 */
[-C--:B------:R-:W-:Y:S01]  /*9d30*/  FMUL.FTZ R47, R42, R45.reuse ;  /* 0x0000002d2a2f7220 */ /* 0x080fe20000410000 */
[----:B------:R-:W-:Y:S02]  /*9d40*/  HADD2.F32 R15, -RZ, R13.H0_H0 ;  /* 0x2000000dff0f7230 */ /* 0x000fe40000004100 */
[-C--:B------:R-:W-:Y:S01]  /*9d50*/  FMUL.FTZ R48, R31, R46.reuse ;  /* 0x0000002e1f307220 */ /* 0x080fe20000410000 */
[----:B------:R-:W-:Y:S02]  /*9d60*/  HADD2.F32 R44, -RZ, R141.H1_H1 ;  /* 0x3000008dff2c7230 */ /* 0x000fe40000004100 */
[----:B------:R-:W-:Y:S01]  /*9d70*/  FMUL.FTZ R45, R40, R45 ;  /* 0x0000002d282d7220 */ /* 0x000fe20000410000 */
[----:B------:R-:W-:Y:S02]  /*9d80*/  HADD2.F32 R43, -RZ, R43.H0_H0 ;  /* 0x2000002bff2b7230 */ /* 0x000fe40000004100 */
[----:B------:R-:W-:Y:S01]  /*9d90*/  FMUL.FTZ R46, R15, R46 ;  /* 0x0000002e0f2e7220 */ /* 0x000fe20000410000 */
[----:B------:R-:W-:-:S02]  /*9da0*/  HADD2.F32 R66, -RZ, R66.H0_H0 ;  /* 0x20000042ff427230 */ /* 0x000fc40000004100 */
[-C--:B------:R-:W-:Y:S01]  /*9db0*/  FFMA.FTZ R13, R15, R44.reuse, -R48 ;  /* 0x0000002c0f0d7223 */ /* 0x080fe20000010830 */
[----:B------:R-:W-:Y:S02]  /*9dc0*/  HADD2.F32 R48, -RZ, R142.H1_H1 ;  /* 0x3000008eff307230 */ /* 0x000fe40000004100 */
[-C--:B------:R-:W-:Y:S01]  /*9dd0*/  FFMA.FTZ R40, R40, R43.reuse, -R47 ;  /* 0x0000002b28287223 */ /* 0x080fe2000001082f */
[----:B------:R-:W-:Y:S01]  /*9de0*/  FFMA.FTZ R42, R42, R43, R45 ;  /* 0x0000002b2a2a7223 */ /* 0x000fe2000001002d */
[----:B------:R-:W-:Y:S01]  /*9df0*/  FFMA.FTZ R15, R31, R44, R46 ;  /* 0x0000002c1f0f7223 */ /* 0x000fe2000001002e */
[--C-:B------:R-:W-:Y:S01]  /*9e00*/  HADD2.F32 R43, -RZ, R41.reuse.H0_H0 ;  /* 0x20000029ff2b7230 */ /* 0x100fe20000004100 */
[----:B------:R-:W-:Y:S01]  /*9e10*/  SHF.R.U64 R38, R64, 0x10, R65 ;  /* 0x0000001040267819 */ /* 0x000fe20000001241 */
[----:B------:R-:W-:Y:S01]  /*9e20*/  HADD2.F32 R41, -RZ, R41.H1_H1 ;  /* 0x30000029ff297230 */ /* 0x000fe20000004100 */
[----:B------:R-:W-:Y:S01]  /*9e30*/  SHF.R.U64 R36, R52, 0x10, R53 ;  /* 0x0000001034247819 */ /* 0x000fe20000001235 */
[----:B------:R-:W-:-:S02]  /*9e40*/  HADD2.F32 R31, -RZ, R29.H0_H0 ;  /* 0x2000001dff1f7230 */ /* 0x000fc40000004100 */
[----:B------:R-:W-:Y:S01]  /*9e50*/  FMUL.FTZ R50, R43, R48 ;  /* 0x000000302b327220 */ /* 0x000fe20000410000 */
[----:B------:R-:W-:Y:S02]  /*9e60*/  HADD2.F32 R44, -RZ, R29.H1_H1 ;  /* 0x3000001dff2c7230 */ /* 0x000fe40000004100 */
[----:B------:R-:W-:Y:S01]  /*9e70*/  FMUL.FTZ R45, R41, R66 ;  /* 0x00000042292d7220 */ /* 0x000fe20000410000 */
[----:B------:R-:W-:Y:S02]  /*9e80*/  HADD2.F32 R46, -RZ, R140.H1_H1 ;  /* 0x3000008cff2e7230 */ /* 0x000fe40000004100 */
[----:B------:R-:W-:Y:S01]  /*9e90*/  FMUL.FTZ R48, R31, R48 ;  /* 0x000000301f307220 */ /* 0x000fe20000410000 */
[----:B------:R-:W-:Y:S02]  /*9ea0*/  HADD2.F32 R54, -RZ, R54.H0_H0 ;  /* 0x20000036ff367230 */ /* 0x000fe40000004100 */
[----:B------:R-:W-:Y:S01]  /*9eb0*/  FMUL.FTZ R66, R44, R66 ;  /* 0x000000422c427220 */ /* 0x000fe20000410000 */
[----:B------:R-:W-:-:S02]  /*9ec0*/  HADD2.F32 R143, -RZ, R143.H0_H0 ;  /* 0x2000008fff8f7230 */ /* 0x000fc40000004100 */
[-C--:B------:R-:W-:Y:S01]  /*9ed0*/  FFMA.FTZ R29, R31, R46.reuse, -R50 ;  /* 0x0000002e1f1d7223 */ /* 0x080fe20000010832 */
[----:B------:R-:W-:Y:S01]  /*9ee0*/  FFMA.FTZ R31, R43, R46, R48 ;  /* 0x0000002e2b1f7223 */ /* 0x000fe20000010030 */
[-C--:B------:R-:W-:Y:S01]  /*9ef0*/  FFMA.FTZ R44, R44, R54.reuse, -R45 ;  /* 0x000000362c2c7223 */ /* 0x080fe2000001082d */
[----:B------:R-:W-:Y:S01]  /*9f00*/  FFMA.FTZ R46, R41, R54, R66 ;  /* 0x00000036292e7223 */ /* 0x000fe20000010042 */
[----:B------:R-:W-:Y:S01]  /*9f10*/  HADD2.F32 R45, -RZ, R38.H0_H0 ;  /* 0x20000026ff2d7230 */ /* 0x000fe20000004100 */
[----:B------:R-:W-:Y:S01]  /*9f20*/  F2FP.F16.F32.PACK_AB R13, R40, R13 ;  /* 0x0000000d280d723e */ /* 0x000fe200000000ff */
[----:B------:R-:W-:Y:S01]  /*9f30*/  HADD2.F32 R41, -RZ, R28.H0_H0 ;  /* 0x2000001cff297230 */ /* 0x000fe20000004100 */
[----:B------:R-:W-:Y:S01]  /*9f40*/  F2FP.F16.F32.PACK_AB R44, R44, R29 ;  /* 0x0000001d2c2c723e */ /* 0x000fe200000000ff */
[----:B------:R-:W-:Y:S01]  /*9f50*/  HADD2.F32 R38, -RZ, R12.H0_H0 ;  /* 0x2000000cff267230 */ /* 0x000fe20000004100 */
[----:B------:R-:W-:Y:S01]  /*9f60*/  F2FP.F16.F32.PACK_AB R29, R42, R15 ;  /* 0x0000000f2a1d723e */ /* 0x000fe200000000ff */
[----:B------:R-:W-:-:S02]  /*9f70*/  HADD2.F32 R28, -RZ, R28.H1_H1 ;  /* 0x3000001cff1c7230 */ /* 0x000fc40000004100 */
[----:B------:R-:W-:Y:S01]  /*9f80*/  FMUL.FTZ R47, R41, R143 ;  /* 0x0000008f292f7220 */ /* 0x000fe20000410000 */
[----:B------:R-:W-:Y:S01]  /*9f90*/  HADD2.F32 R12, -RZ, R12.H1_H1 ;  /* 0x3000000cff0c7230 */ /* 0x000fe20000004100 */
[----:B------:R-:W-:Y:S01]  /*9fa0*/  F2FP.F16.F32.PACK_AB R31, R46, R31 ;  /* 0x0000001f2e1f723e */ /* 0x000fe200000000ff */
[----:B------:R-:W-:Y:S02]  /*9fb0*/  HADD2.F32 R141, -RZ, R141.H0_H0 ;  /* 0x2000008dff8d7230 */ /* 0x000fe40000004100 */
[-C--:B------:R-:W-:Y:S01]  /*9fc0*/  FMUL.FTZ R49, R28, R45.reuse ;  /* 0x0000002d1c317220 */ /* 0x080fe20000410000 */
[----:B------:R-:W-:Y:S02]  /*9fd0*/  HADD2.F32 R43, -RZ, R36.H0_H0 ;  /* 0x20000024ff2b7230 */ /* 0x000fe40000004100 */
[----:B------:R-:W-:Y:S01]  /*9fe0*/  FMUL.FTZ R45, R12, R45 ;  /* 0x0000002d0c2d7220 */ /* 0x000fe20000410000 */
[C---:B------:R-:W-:Y:S01]  /*9ff0*/  FMUL.FTZ R36, R38.reuse, R143 ;  /* 0x0000008f26247220 */ /* 0x040fe20000410000 */
[----:B------:R-:W-:Y:S01]  /*a000*/  FFMA.FTZ R47, R38, R141, -R47 ;  /* 0x0000008d262f7223 */ /* 0x000fe2000001082f */
[----:B------:R-:W-:-:S02]  /*a010*/  HADD2.F32 R39, -RZ, R39.H0_H0 ;  /* 0x20000027ff277230 */ /* 0x000fc40000004100 */
[-C--:B------:R-:W-:Y:S01]  /*a020*/  FFMA.FTZ R45, R28, R43.reuse, R45 ;  /* 0x0000002b1c2d7223 */ /* 0x080fe2000001002d */
[----:B------:R-:W-:Y:S01]  /*a030*/  FFMA.FTZ R38, R12, R43, -R49 ;  /* 0x0000002b0c267223 */ /* 0x000fe20000010831 */
[----:B------:R-:W-:Y:S02]  /*a040*/  HADD2.F32 R28, -RZ, R30.H0_H0 ;  /* 0x2000001eff1c7230 */ /* 0x000fe40000004100 */
[----:B------:R-:W-:Y:S01]  /*a050*/  FFMA.FTZ R36, R41, R141, R36 ;  /* 0x0000008d29247223 */ /* 0x000fe20000010024 */
[----:B------:R-:W-:Y:S02]  /*a060*/  HADD2.F32 R43, -RZ, R142.H0_H0 ;  /* 0x2000008eff2b7230 */ /* 0x000fe40000004100 */
[----:B------:R-:W-:Y:S02]  /*a070*/  HADD2.F32 R12, -RZ, R14.H0_H0 ;  /* 0x2000000eff0c7230 */ /* 0x000fe40000004100 */
[----:B------:R-:W-:Y:S02]  /*a080*/  HADD2.F32 R30, -RZ, R30.H1_H1 ;  /* 0x3000001eff1e7230 */ /* 0x000fe40000004100 */
[----:B------:R-:W-:Y:S01]  /*a090*/  FMUL.FTZ R49, R28, R43 ;  /* 0x0000002b1c317220 */ /* 0x000fe20000410000 */
[----:B------:R-:W-:-:S02]  /*a0a0*/  HADD2.F32 R14, -RZ, R14.H1_H1 ;  /* 0x3000000eff0e7230 */ /* 0x000fc40000004100 */
[----:B------:R-:W-:Y:S01]  /*a0b0*/  FMUL.FTZ R43, R12, R43 ;  /* 0x0000002b0c2b7220 */ /* 0x000fe20000410000 */
[----:B------:R-:W-:Y:S02]  /*a0c0*/  HADD2.F32 R41, -RZ, R140.H0_H0 ;  /* 0x2000008cff297230 */ /* 0x000fe40000004100 */
        /* <DEDUP_REMOVED lines=12> */
.L_x_4927:
[----:B------:R-:W-:Y:S05]  /*a190*/  BSYNC B1 ;  /* 0x0000000000017941 */ /* 0x000fea0003800000 */
.L_x_4926:
[----:B0-----:R0:W-:Y:S01]  /*a1a0*/  ST.E.128 desc[UR60][R34.64], R12 ;  /* 0x0000000c22007985 */ /* 0x0011e2000c101d3c */
[----:B------:R-:W-:-:S13]  /*a1b0*/  ISETP.GE.AND P3, PT, R11, R127, PT ;  /* 0x0000007f0b00720c */ /* 0x000fda0003f66270 */
[----:B------:R-:W-:Y:S05]  /*a1c0*/  @P3 BRA `(.L_x_4874) ;  /* 0x0000000400e03947 */ /* 0x000fea0003800000 */
[----:B------:R-:W-:-:S05]  /*a1d0*/  IMAD.WIDE R32, R11, 0x2, R32 ;  /* 0x000000020b207825 */ /* 0x000fca00078e0220 */
[----:B-1----:R1:W-:Y:S01]  /*a1e0*/  ST.E.128 desc[UR60][R32.64], R28 ;  /* 0x0000001c20007985 */ /* 0x0023e2000c101d3c */
[----:B------:R-:W-:Y:S05]  /*a1f0*/  BRA `(.L_x_4874) ;  /* 0x0000000400d47947 */ /* 0x000fea0003800000 */
.L_x_4839:
[----:B------:R-:W2:Y:S02]  /*a200*/  LDL R11, [R1+0x3c] ;  /* 0x00003c00010b7983 */ /* 0x000ea40000100800 */
[----:B--2---:R-:W-:-:S13]  /*a210*/  R2UR UR4, R11 ;  /* 0x000000000b0472ca */ /* 0x004fda00000e0000 */
[----:B------:R-:W-:-:S06]  /*a220*/  UISETP.NE.AND UP0, UPT, UR4, 0x3, UPT ;  /* 0x000000030400788c */ /* 0x000fcc000bf05270 */
[----:B------:R-:W-:-:S13]  /*a230*/  PLOP3.LUT P2, PT, PT, PT, UP0, 0x80, 0x0 ;  /* 0x000000000000781c */ /* 0x000fda0003f4f008 */
[----:B------:R-:W-:Y:S05]  /*a240*/  @!P2 BRA `(.L_x_4928) ;  /* 0x000000000004a947 */ /* 0x000fea0003800000 */
[----:B------:R-:W-:Y:S01]  /*a250*/  BPT.TRAP 0x1 ;  /* 0x000000040000795c */ /* 0x000fe20000300000 */
.L_x_4928:
[----:B------:R-:W-:Y:S01]  /*a260*/  IMAD R86, R22, 0x8, R17 ;  /* 0x0000000816567824 */ /* 0x000fe200078e0211 */
[----:B------:R-:W-:Y:S01]  /*a270*/  SHF.L.U32 R87, R220, 0x1f, RZ ;  /* 0x0000001fdc577819 */ /* 0x000fe200000006ff */
[----:B------:R-:W-:Y:S01]  /*a280*/  BSSY B1, `(.L_x_4929) ;  /* 0x0000004000017945 */ /* 0x000fe20003800000 */
[----:B------:R-:W-:Y:S02]  /*a290*/  SHF.R.S32.HI R79, RZ, 0x1f, R76 ;  /* 0x0000001fff4f7819 */ /* 0x000fe4000001144c */
[----:B------:R-:W0:Y:S02]  /*a2a0*/  SYNCS.PHASECHK.TRANS64.TRYWAIT P3, [R86+URZ+0x30890], R87 ;  /* 0x03089057560075a7 */ /* 0x000e24000806017f */
[----:B0-----:R-:W-:Y:S05]  /*a2b0*/  @!P3 BRA `(.L_x_4930) ;  /* 0x0000022800d4b947 */ /* 0x001fea0003800000 */
.L_x_5289:
[----:B------:R-:W-:Y:S05]  /*a2c0*/  BSYNC B1 ;  /* 0x0000000000017941 */ /* 0x000fea0003800000 */
.L_x_4929:
        /* <DEDUP_REMOVED lines=25> */
.L_x_5293:
        /* <DEDUP_REMOVED lines=16> */
[----:B------:R-:W-:Y:S01]  /*a560*/  @!P5 IMAD.SHL.U32 R11, R203, 0x8, RZ ;  /* 0x00000008cb0bd824 */ /* 0x000fe200078e00ff */
[----:B--2---:R-:W-:Y:S01]  /*a570*/  @!P5 MOV R33, R35 ;  /* 0x000000230021d202 */ /* 0x004fe20000000f00 */
[----:B------:R-:W-:-:S04]  /*a580*/  @!P5 IMAD.MOV.U32 R32, RZ, RZ, R36 ;  /* 0x000000ffff20d224 */ /* 0x000fc800078e0024 */
[----:B------:R-:W-:-:S05]  /*a590*/  @!P5 IMAD.WIDE R32, R11, 0x2, R32 ;  /* 0x000000020b20d825 */ /* 0x000fca00078e0220 */
[----:B---3--:R2:W-:Y:S01]  /*a5a0*/  @!P5 ST.E.128 desc[UR60][R32.64], R12 ;  /* 0x0000000c2000d985 */ /* 0x0085e2000c101d3c */
[----:B------:R-:W-:-:S13]  /*a5b0*/  ISETP.GE.AND P5, PT, R195, UR4, PT ;  /* 0x00000004c3007c0c */ /* 0x000fda000bfa6270 */
[----:B------:R-:W3:Y:S01]  /*a5c0*/  @!P5 LDS.128 R12, [R77+0x21000] ;  /* 0x021000004d0cd984 */ /* 0x000ee20000000c00 */
[----:B------:R-:W-:Y:S02]  /*a5d0*/  @!P5 IMAD.SHL.U32 R11, R204, 0x8, RZ ;  /* 0x00000008cc0bd824 */ /* 0x000fe400078e00ff */
        /* <DEDUP_REMOVED lines=13> */
.L_x_4933:
[----:B------:R-:W-:Y:S05]  /*a6b0*/  BSYNC B1 ;  /* 0x0000000000017941 */ /* 0x000fea0003800000 */
.L_x_4932:
[----:B------:R-:W-:-:S03]  /*a6c0*/  UMOV UR4, 0xffffffff ;  /* 0xffffffff00047882 */ /* 0x000fc60000000000 */
[----:B------:R-:W-:Y:S05]  /*a6d0*/  BRA.DIV UR4, `(.L_x_4934) ;  /* 0x0000022a042c7947 */ /* 0x000fea000b800000 */
[----:B--2---:R2:W0:Y:S04]  /*a6e0*/  SHFL.IDX PT, R35, R37, 0x1, 0x1c1f ;  /* 0x003c1f0025237f89 */ /* 0x00442800000e0000 */
[----:B-1----:R-:W1:Y:S02]  /*a6f0*/  SHFL.IDX PT, R34, R34, 0x1, 0x1c1f ;  /* 0x003c1f0022227f89 */ /* 0x002e6400000e0000 */
.L_x_5297:
[----:B------:R-:W-:-:S13]  /*a700*/  ISETP.GE.AND P3, PT, R38, 0x41, PT ;  /* 0x000000412600780c */ /* 0x000fda0003f66270 */
[----:B------:R-:W-:Y:S05]  /*a710*/  @!P3 BRA `(.L_x_4874) ;  /* 0x00000000008cb947 */ /* 0x000fea0003800000 */
[----:B------:R-:W-:Y:S02]  /*a720*/  ULDC UR4, c[0x0][0x2f4] ;  /* 0x0000bd0000047ab9 */ /* 0x000fe40000000800 */
[----:B------:R-:W-:Y:S02]  /*a730*/  ISETP.GE.AND P5, PT, R18, UR4, PT ;  /* 0x0000000412007c0c */ /* 0x000fe4000bfa6270 */
[----:B------:R-:W-:-:S11]  /*a740*/  ISETP.GE.AND P4, PT, R192, UR4, PT ;  /* 0x00000004c0007c0c */ /* 0x000fd6000bf86270 */
[----:B----4-:R-:W4:Y:S01]  /*a750*/  @!P5 LDS.128 R12, [R77+0x20000] ;  /* 0x020000004d0cd984 */ /* 0x010f220000000c00 */
[----:B-1----:R-:W-:-:S04]  /*a760*/  @!P5 LEA R32, P3, R18, R34, 0x1 ;  /* 0x000000221220d211 */ /* 0x002fc800078608ff */
[----:B0-----:R-:W-:Y:S02]  /*a770*/  @!P5 LEA.HI.X R33, R18, R35, R19, 0x1, P3 ;  /* 0x000000231221d211 */ /* 0x001fe400018f0c13 */
        /* <DEDUP_REMOVED lines=8> */
[----:B------:R-:W-:Y:S02]  /*a800*/  @!P5 IMAD.SHL.U32 R11, R203, 0x8, RZ ;  /* 0x00000008cb0bd824 */ /* 0x000fe400078e00ff */
[----:B0-----:R-:W-:Y:S02]  /*a810*/  @!P5 IMAD.MOV.U32 R32, RZ, RZ, R34 ;  /* 0x000000ffff20d224 */ /* 0x001fe400078e0022 */
[----:B------:R-:W-:Y:S02]  /*a820*/  @!P5 IMAD.MOV.U32 R33, RZ, RZ, R35 ;  /* 0x000000ffff21d224 */ /* 0x000fe400078e0023 */
[----:B------:R-:W-:-:S05]  /*a830*/  @!P5 IMAD.WIDE R32, R11, 0x2, R32 ;  /* 0x000000020b20d825 */ /* 0x000fca00078e0220 */
[----:B-1----:R0:W-:Y:S01]  /*a840*/  @!P5 ST.E.128 desc[UR60][R32.64], R12 ;  /* 0x0000000c2000d985 */ /* 0x0021e2000c101d3c */
[----:B------:R-:W-:-:S13]  /*a850*/  ISETP.GE.AND P5, PT, R195, UR4, PT ;  /* 0x00000004c3007c0c */ /* 0x000fda000bfa6270 */
[----:B------:R-:W1:Y:S01]  /*a860*/  @!P5 LDS.128 R12, [R77+0x23000] ;  /* 0x023000004d0cd984 */ /* 0x000e620000000c00 */
[----:B------:R-:W-:Y:S01]  /*a870*/  @!P5 IMAD.SHL.U32 R11, R204, 0x8, RZ ;  /* 0x00000008cc0bd824 */ /* 0x000fe200078e00ff */
[----:B0-----:R-:W-:Y:S01]  /*a880*/  @!P5 MOV R33, R35 ;  /* 0x000000230021d202 */ /* 0x001fe20000000f00 */
[----:B------:R-:W-:-:S04]  /*a890*/  @!P5 IMAD.MOV.U32 R32, RZ, RZ, R34 ;  /* 0x000000ffff20d224 */ /* 0x000fc800078e0022 */
        /* <DEDUP_REMOVED lines=11> */
.L_x_4874:
[----:B------:R-:W-:Y:S05]  /*a950*/  BSYNC B0 ;  /* 0x0000000000007941 */ /* 0x000fea0003800000 */
.L_x_4838:
        /* <DEDUP_REMOVED lines=17> */
.L_x_4936:
[----:B------:R-:W-:Y:S05]  /*aa70*/  BSYNC B0 ;  /* 0x0000000000007941 */ /* 0x000fea0003800000 */
.L_x_4935:
[----:B------:R-:W5:Y:S01]  /*aa80*/  SYNCS.PHASECHK.TRANS64.TRYWAIT P2, [R86+URZ+0x308b0], R87 ;  /* 0x0308b057560075a7 */ /* 0x000f62000804017f */
[----:B------:R-:W-:Y:S04]  /*aa90*/  BSSY B0, `(.L_x_4937) ;  /* 0x0000002000007945 */ /* 0x000fe80003800000 */
[----:B-----5:R-:W-:Y:S05]  /*aaa0*/  @!P2 BRA `(.L_x_4938) ;  /* 0x000002240084a947 */ /* 0x020fea0003800000 */
.L_x_5298:
[----:B------:R-:W-:Y:S05]  /*aab0*/  BSYNC B0 ;  /* 0x0000000000007941 */ /* 0x000fea0003800000 */
.L_x_4937:
[----:B------:R-:W-:Y:S01]  /*aac0*/  ULDC.64 UR4, c[0x0][0x328] ;  /* 0x0000ca0000047ab9 */ /* 0x000fe20000000a00 */
[----:B------:R-:W-:Y:S01]  /*aad0*/  ULDC.64 UR6, c[0x0][0x318] ;  /* 0x0000c60000067ab9 */ /* 0x000fe20000000a00 */
[----:B------:R-:W-:Y:S01]  /*aae0*/  IMAD R79, R79, UR4, RZ ;  /* 0x000000044f4f7c24 */ /* 0x000fe2000f8e02ff */
[----:B------:R-:W-:Y:S01]  /*aaf0*/  BSSY B0, `(.L_x_4939) ;  /* 0x0000034000007945 */ /* 0x000fe20003800000 */
[----:B0---4-:R-:W-:-:S04]  /*ab00*/  IMAD.WIDE.U32 R12, R76, UR4, RZ ;  /* 0x000000044c0c7c25 */ /* 0x011fc8000f8e00ff */
[----:B------:R-:W-:Y:S01]  /*ab10*/  IMAD R79, R76, UR5, R79 ;  /* 0x000000054c4f7c24 */ /* 0x000fe2000f8e024f */
[----:B------:R-:W-:Y:S01]  /*ab20*/  ULDC.64 UR4, c[0x0][0x338] ;  /* 0x0000ce0000047ab9 */ /* 0x000fe20000000a00 */
[----:B------:R-:W-:Y:S02]  /*ab30*/  IMAD.IADD R85, R85, 0x1, -R219 ;  /* 0x0000000155557824 */ /* 0x000fe400078e0adb */
        /* <DEDUP_REMOVED lines=10> */
[----:B-1----:R0:W1:Y:S01]  /*abe0*/  SHFL.IDX PT, R32, R27, RZ, 0x1c1f ;  /* 0x001c1fff1b207589 */ /* 0x00206200000e0000 */
[----:B------:R-:W-:-:S03]  /*abf0*/  ISETP.GE.AND P2, PT, R85, 0x1, PT ;  /* 0x000000015500780c */ /* 0x000fc60003f46270 */
[----:B------:R0:W3:Y:S10]  /*ac00*/  SHFL.IDX PT, R33, R11, RZ, 0x1c1f ;  /* 0x001c1fff0b217589 */ /* 0x0000f400000e0000 */
[----:B0-----:R-:W-:Y:S05]  /*ac10*/  @!P2 BRA `(.L_x_4940) ;  /* 0x000000000084a947 */ /* 0x001fea0003800000 */
[----:B------:R-:W-:Y:S02]  /*ac20*/  ULDC UR4, c[0x0][0x2f4] ;  /* 0x0000bd0000047ab9 */ /* 0x000fe40000000800 */
[----:B------:R-:W-:Y:S02]  /*ac30*/  ISETP.GE.AND P5, PT, R18, UR4, PT ;  /* 0x0000000412007c0c */ /* 0x000fe4000bfa6270 */
[----:B------:R-:W-:-:S11]  /*ac40*/  ISETP.GE.AND P4, PT, R192, UR4, PT ;  /* 0x00000004c0007c0c */ /* 0x000fd6000bf86270 */
[----:B------:R-:W0:Y:S01]  /*ac50*/  @!P5 LDS.128 R12, [R77] ;  /* 0x000000004d0cd984 */ /* 0x000e220000000c00 */
[----:B-1----:R-:W-:-:S04]  /*ac60*/  @!P5 LEA R34, P2, R18, R32, 0x1 ;  /* 0x000000201222d211 */ /* 0x002fc800078408ff */
[----:B---3--:R-:W-:Y:S02]  /*ac70*/  @!P5 LEA.HI.X R35, R18, R33, R19, 0x1, P2 ;  /* 0x000000211223d211 */ /* 0x008fe400010f0c13 */
        /* <DEDUP_REMOVED lines=8> */
[----:B--2---:R-:W-:-:S04]  /*ad00*/  @!P5 IMAD.SHL.U32 R37, R203, 0x8, RZ ;  /* 0x00000008cb25d824 */ /* 0x004fc800078e00ff */
[----:B0-----:R-:W-:-:S05]  /*ad10*/  @!P5 IMAD.WIDE R34, R37, 0x2, R32 ;  /* 0x000000022522d825 */ /* 0x001fca00078e0220 */
[----:B-1----:R0:W-:Y:S01]  /*ad20*/  @!P5 ST.E.128 desc[UR60][R34.64], R12 ;  /* 0x0000000c2200d985 */ /* 0x0021e2000c101d3c */
[----:B------:R-:W-:-:S13]  /*ad30*/  ISETP.GE.AND P5, PT, R195, UR4, PT ;  /* 0x00000004c3007c0c */ /* 0x000fda000bfa6270 */
[----:B------:R-:W1:Y:S01]  /*ad40*/  @!P5 LDS.128 R12, [R77+0x3000] ;  /* 0x003000004d0cd984 */ /* 0x000e620000000c00 */
[----:B------:R-:W-:Y:S02]  /*ad50*/  @!P5 IMAD.SHL.U32 R37, R204, 0x8, RZ ;  /* 0x00000008cc25d824 */ /* 0x000fe400078e00ff */
        /* <DEDUP_REMOVED lines=13> */
.L_x_4940:
[----:B------:R-:W-:Y:S05]  /*ae30*/  BSYNC B0 ;  /* 0x0000000000007941 */ /* 0x000fea0003800000 */
.L_x_4939:
[----:B------:R-:W-:Y:S01]  /*ae40*/  ISETP.GE.AND P2, PT, R85, 0x41, PT ;  /* 0x000000415500780c */ /* 0x000fe20003f46270 */
[----:B0--3--:R0:W3:Y:S01]  /*ae50*/  SHFL.IDX PT, R33, R11, 0x1, 0x1c1f ;  /* 0x003c1f000b217f89 */ /* 0x0090e200000e0000 */
[----:B------:R-:W-:Y:S03]  /*ae60*/  BSSY B0, `(.L_x_4941) ;  /* 0x0000024000007945 */ /* 0x000fe60003800000 */
[----:B-1----:R0:W1:Y:S08]  /*ae70*/  SHFL.IDX PT, R32, R27, 0x1, 0x1c1f ;  /* 0x003c1f001b207f89 */ /* 0x00207000000e0000 */
[----:B0-----:R-:W-:Y:S05]  /*ae80*/  @!P2 BRA `(.L_x_4942) ;  /* 0x000000000084a947 */ /* 0x001fea0003800000 */
[----:B------:R-:W-:Y:S02]  /*ae90*/  ULDC UR4, c[0x0][0x2f4] ;  /* 0x0000bd0000047ab9 */ /* 0x000fe40000000800 */
[----:B------:R-:W-:Y:S02]  /*aea0*/  ISETP.GE.AND P5, PT, R18, UR4, PT ;  /* 0x0000000412007c0c */ /* 0x000fe4000bfa6270 */
[----:B------:R-:W-:-:S11]  /*aeb0*/  ISETP.GE.AND P4, PT, R192, UR4, PT ;  /* 0x00000004c0007c0c */ /* 0x000fd6000bf86270 */
[----:B------:R-:W0:Y:S01]  /*aec0*/  @!P5 LDS.128 R12, [R77+0x2000] ;  /* 0x002000004d0cd984 */ /* 0x000e220000000c00 */
        /* <DEDUP_REMOVED lines=10> */
[----:B------:R-:W-:-:S05]  /*af70*/  @!P5 SHF.L.U32 R11, R203, 0x3, RZ ;  /* 0x00000003cb0bd819 */ /* 0x000fca00000006ff */
        /* <DEDUP_REMOVED lines=18> */
.L_x_4942:
[----:B------:R-:W-:Y:S05]  /*b0a0*/  BSYNC B0 ;  /* 0x0000000000007941 */ /* 0x000fea0003800000 */
.L_x_4941:
[----:B------:R-:W-:Y:S01]  /*b0b0*/  @!PT LDS RZ, [RZ] ;  /* 0x00000000fffff984 */ /* 0x000fe20000000800 */
[----:B------:R-:W-:Y:S01]  /*b0c0*/  @!PT LDS RZ, [RZ] ;  /* 0x00000000fffff984 */ /* 0x000fe20000000800 */
[----:B------:R-:W-:Y:S01]  /*b0d0*/  @!PT LDS RZ, [RZ] ;  /* 0x00000000fffff984 */ /* 0x000fe20000000800 */
[----:B------:R-:W-:Y:S01]  /*b0e0*/  @!PT LDS RZ, [RZ] ;  /* 0x00000000fffff984 */ /* 0x000fe20000000800 */
[----:B------:R4:W-:Y:S06]  /*b0f0*/  MEMBAR.ALL.CTA ;  /* 0x0000000000007992 */ /* 0x0009ec0000008000 */
[----:B----4-:R-:W4:Y:S01]  /*b100*/  FENCE.VIEW.ASYNC.S ;  /* 0x00000000000073c6 */ /* 0x010f220000000000 */
[----:B------:R-:W-:Y:S01]  /*b110*/  @!P3 VIADD R86, R86, 0x308c0 ;  /* 0x000308c05656b836 */ /* 0x000fe20000000000 */
[----:B----4-:R4:W-:Y:S01]  /*b120*/  BAR.SYNC.DEFER_BLOCKING R137, 0x80 ;  /* 0x000200890000751d */ /* 0x0109e20000010000 */
[----:B------:R-:W-:Y:S01]  /*b130*/  LOP3.LUT P4, RZ, R16, 0x2, RZ, 0xc0, !PT ;  /* 0x0000000210ff7812 */ /* 0x000fe2000788c0ff */
[----:B------:R-:W-:-:S02]  /*b140*/  VIADD R22, R22, 0x1 ;  /* 0x0000000116167836 */ /* 0x000fc40000000000 */
[----:B------:R-:W-:Y:S02]  /*b150*/  @!P3 PRMT R86, RZ, 0x654, R86 ;  /* 0x00000654ff56b816 */ /* 0x000fe40000000056 */
[----:B------:R-:W-:Y:S02]  /*b160*/  PLOP3.LUT P2, PT, PT, PT, PT, 0x8, 0x0 ;  /* 0x000000000000781c */ /* 0x000fe40003f4e170 */
[----:B------:R4:W-:Y:S01]  /*b170*/  @!P3 SYNCS.ARRIVE.TRANS64.RED.A1T0 RZ, [R86+URZ], RZ ;  /* 0x000000ff56ffb9a7 */ /* 0x0009e2000810043f */
[----:B------:R-:W-:-:S04]  /*b180*/  ISETP.NE.AND P3, PT, R22, 0x2, PT ;  /* 0x000000021600780c */ /* 0x000fc80003f65270 */
[----:B------:R-:W-:Y:S02]  /*b190*/  SEL R11, RZ, 0x1, P3 ;  /* 0x00000001ff0b7807 */ /* 0x000fe40001800000 */
[----:B------:R-:W-:Y:S02]  /*b1a0*/  SEL R22, R22, RZ, P3 ;  /* 0x000000ff16167207 */ /* 0x000fe40001800000 */
[----:B------:R-:W-:Y:S01]  /*b1b0*/  LOP3.LUT R220, R220, R11, RZ, 0x3c, !PT ;  /* 0x0000000bdcdc7212 */ /* 0x000fe200078e3cff */
[----:B------:R-:W-:Y:S06]  /*b1c0*/  @P4 BRA `(.L_x_4943) ;  /* 0xffffff7800b84947 */ /* 0x000fec000383ffff */
.L_x_4833:
[----:B------:R-:W2:Y:S01]  /*b1d0*/  LDL R11, [R1+0x38] ;  /* 0x00003800010b7983 */ /* 0x000ea20000100800 */
[----:B------:R-:W0:Y:S01]  /*b1e0*/  LDC R0, c[0x0][0x448] ;  /* 0x00011200ff007b82 */ /* 0x000e220000000800 */
[----:B------:R-:W-:Y:S01]  /*b1f0*/  IADD3 R7, R201, 0x1, -R200 ;  /* 0x00000001c9077810 */ /* 0x000fe20007ffe8c8 */
[----:B------:R-:W-:Y:S06]  /*b200*/  BSSY B0, `(.L_x_4944) ;  /* 0x000000d000007945 */ /* 0x000fec0003800000 */
[----:B------:R-:W1:Y:S01]  /*b210*/  LDC.64 R2, c[0x0][0x9e0] ;  /* 0x00027800ff027b82 */ /* 0x000e620000000a00 */
[----:B0-----:R-:W-:-:S02]  /*b220*/  ISETP.NE.AND P1, PT, R0, 0x1, PT ;  /* 0x000000010000780c */ /* 0x001fc40003f25270 */
[----:B-1----:R-:W-:-:S11]  /*b230*/  ISETP.GE.AND P3, PT, R3, 0x1, PT ;  /* 0x000000010300780c */ /* 0x002fd60003f66270 */
[----:B------:R-:W0:Y:S08]  /*b240*/  @P1 LDC R5, c[0x0][0x44c] ;  /* 0x00011300ff051b82 */ /* 0x000e300000000800 */
[----:B------:R-:W1:Y:S01]  /*b250*/  @P1 LDC R4, c[0x0][0x450] ;  /* 0x00011400ff041b82 */ /* 0x000e620000000800 */
[----:B--2---:R-:W-:-:S04]  /*b260*/  VIADD R0, R11, 0x7f ;  /* 0x0000007f0b007836 */ /* 0x004fc80000000000 */
[----:B0-----:R-:W-:-:S05]  /*b270*/  @P1 IMAD.HI.U32 R5, R0, R5, RZ ;  /* 0x0000000500051227 */ /* 0x001fca00078e00ff */
[----:B-1----:R-:W-:-:S05]  /*b280*/  @P1 SHF.R.U32.HI R0, RZ, R4, R5 ;  /* 0x00000004ff001219 */ /* 0x002fca0000011605 */
[----:B------:R-:W-:Y:S01]  /*b290*/  IMAD.IADD R5, R7, 0x1, R0 ;  /* 0x0000000107057824 */ /* 0x000fe200078e0200 */
[----:B------:R-:W-:Y:S06]  /*b2a0*/  @P2 BRA `(.L_x_4945) ;  /* 0x0000000000082947 */ /* 0x000fec0003800000 */
[----:B------:R-:W0:Y:S02]  /*b2b0*/  FENCE.VIEW.ASYNC.G ;  /* 0x00000000000073c6 */ /* 0x000e240000000100 */
[----:B0-----:R-:W-:Y:S06]  /*b2c0*/  BAR.ARV 0xc, 0x180 ;  /* 0x0306000000007b1d */ /* 0x001fec0000002000 */
.L_x_4945:
[----:B------:R-:W-:Y:S05]  /*b2d0*/  BSYNC B0 ;  /* 0x0000000000007941 */ /* 0x000fea0003800000 */
.L_x_4944:
[----:B------:R-:W-:Y:S01]  /*b2e0*/  IMAD.IADD R2, R5, 0x1, R2 ;  /* 0x0000000105027824 */ /* 0x000fe200078e0202 */
[----:B------:R-:W-:Y:S06]  /*b2f0*/  @!P3 BRA `(.L_x_4946) ;  /* 0x000000000048b947 */ /* 0x000fec0003800000 */
        /* <DEDUP_REMOVED lines=11> */
.L_x_4948:
[----:B------:R-:W-:-:S13]  /*b3b0*/  ISETP.NE.AND P0, PT, R3, 0x1, PT ;  /* 0x000000010300780c */ /* 0x000fda0003f05270 */
[----:B------:R-:W0:Y:S02]  /*b3c0*/  @P0 LDC.64 R4, c[0x0][0x9e8] ;  /* 0x00027a00ff040b82 */ /* 0x000e240000000a00 */
[----:B0-----:R-:W-:-:S05]  /*b3d0*/  @P0 IMAD.HI.U32 R4, R0, R4, RZ ;  /* 0x0000000400040227 */ /* 0x001fca00078e00ff */
[----:B------:R-:W-:-:S07]  /*b3e0*/  @P0 SHF.R.U32.HI R0, RZ, R5, R4 ;  /* 0x00000005ff000219 */ /* 0x000fce0000011604 */
.L_x_4949:
[----:B------:R-:W-:Y:S05]  /*b3f0*/  BSYNC B0 ;  /* 0x0000000000007941 */ /* 0x000fea0003800000 */
.L_x_4947:
[----:B------:R-:W-:-:S05]  /*b400*/  IMAD R5, R0, R3, R3 ;  /* 0x0000000300057224 */ /* 0x000fca00078e0203 */
[----:B------:R-:W-:-:S07]  /*b410*/  VIMNMX R2, R2, R5, PT ;  /* 0x0000000502027248 */ /* 0x000fce0003fe0100 */
.L_x_4946:
[----:B------:R-:W0:Y:S01]  /*b420*/  @P1 LDC R0, c[0x0][0x44c] ;  /* 0x00011300ff001b82 */ /* 0x000e220000000800 */
[----:B------:R-:W-:Y:S01]  /*b430*/  VIADD R2, R2, 0x5f ;  /* 0x0000005f02027836 */ /* 0x000fe20000000000 */
[----:B------:R-:W-:Y:S01]  /*b440*/  ULDC UR4, c[0x0][0x9dc] ;  /* 0x0002770000047ab9 */ /* 0x000fe20000000800 */
[----:B------:R-:W-:Y:S02]  /*b450*/  IMAD.MOV.U32 R7, RZ, RZ, R11 ;  /* 0x000000ffff077224 */ /* 0x000fe400078e000b */
[----:B------:R-:W-:-:S03]  /*b460*/  IMAD.HI R2, R2, 0x2aaaaaab, RZ ;  /* 0x2aaaaaab02027827 */ /* 0x000fc600078e02ff */
[----:B------:R-:W1:Y:S02]  /*b470*/  @P1 LDC R9, c[0x0][0x450] ;  /* 0x00011400ff091b82 */ /* 0x000e640000000800 */
        /* <DEDUP_REMOVED lines=18> */
.L_x_4952:
[----:B------:R-:W-:-:S13]  /*b5a0*/  ISETP.NE.AND P0, PT, R3, 0x1, PT ;  /* 0x000000010300780c */ /* 0x000fda0003f05270 */
[----:B------:R-:W0:Y:S02]  /*b5b0*/  @P0 LDC.64 R4, c[0x0][0x9e8] ;  /* 0x00027a00ff040b82 */ /* 0x000e240000000a00 */
[----:B0-----:R-:W-:-:S05]  /*b5c0*/  @P0 IMAD.HI.U32 R4, R0, R4, RZ ;  /* 0x0000000400040227 */ /* 0x001fca00078e00ff */
[----:B------:R-:W-:-:S07]  /*b5d0*/  @P0 SHF.R.U32.HI R0, RZ, R5, R4 ;  /* 0x00000005ff000219 */ /* 0x000fce0000011604 */
.L_x_4953:
[----:B------:R-:W-:Y:S05]  /*b5e0*/  BSYNC B0 ;  /* 0x0000000000007941 */ /* 0x000fea0003800000 */
.L_x_4951:
[----:B------:R-:W-:-:S05]  /*b5f0*/  IMAD R3, R0, R3, RZ ;  /* 0x0000000300037224 */ /* 0x000fca00078e02ff */
[----:B------:R-:W-:-:S07]  /*b600*/  VIMNMX R2, R2, R3, !PT ;  /* 0x0000000302027248 */ /* 0x000fce0007fe0100 */
.L_x_4950:
[----:B------:R-:W-:Y:S01]  /*b610*/  IMAD.HI R2, R2, 0x2aaaaaab, RZ ;  /* 0x2aaaaaab02027827 */ /* 0x000fe200078e02ff */
[----:B------:R-:W-:Y:S04]  /*b620*/  BSSY B0, `(.L_x_4954) ;  /* 0x0000027000007945 */ /* 0x000fe80003800000 */
[----:B------:R-:W-:-:S04]  /*b630*/  SHF.R.U32.HI R3, RZ, 0x1f, R2 ;  /* 0x0000001fff037819 */ /* 0x000fc80000011602 */
[----:B------:R-:W-:Y:S01]  /*b640*/  LEA.HI.SX32 R3, R2, R3, 0x1c ;  /* 0x0000000302037211 */ /* 0x000fe200078fe2ff */
[----:B------:R-:W-:-:S03]  /*b650*/  IMAD.MOV.U32 R2, RZ, RZ, RZ ;  /* 0x000000ffff027224 */ /* 0x000fc600078e00ff */
[----:B------:R-:W-:-:S04]  /*b660*/  VIMNMX R9, RZ, R3, !PT ;  /* 0x00000003ff097248 */ /* 0x000fc80007fe0100 */
[----:B------:R-:W-:-:S13]  /*b670*/  ISETP.GT.AND P0, PT, R135, R9, PT ;  /* 0x000000098700720c */ /* 0x000fda0003f04270 */
[----:B------:R-:W-:Y:S05]  /*b680*/  @!P0 BRA `(.L_x_4955) ;  /* 0x0000000000808947 */ /* 0x000fea0003800000 */
[----:B------:R-:W2:Y:S01]  /*b690*/  LDL R0, [R1+0x48] ;  /* 0x0000480001007983 */ /* 0x000ea20000100800 */
[----:B------:R-:W-:Y:S01]  /*b6a0*/  ULDC UR4, c[0x0][0x9f0] ;  /* 0x00027c0000047ab9 */ /* 0x000fe20000000800 */
[----:B--2---:R-:W-:-:S04]  /*b6b0*/  ISETP.NE.AND P0, PT, R0, RZ, PT ;  /* 0x000000ff0000720c */ /* 0x004fc80003f05270 */
[----:B------:R-:W-:-:S04]  /*b6c0*/  SEL R6, R0, UR4, P0 ;  /* 0x0000000400067c07 */ /* 0x000fc80008000000 */
[-C--:B------:R-:W-:Y:S02]  /*b6d0*/  IABS R5, R6.reuse ;  /* 0x0000000600057213 */ /* 0x080fe40000000000 */
[----:B------:R-:W-:Y:S02]  /*b6e0*/  IADD3 R0, R6, -0x1, R135 ;  /* 0xffffffff06007810 */ /* 0x000fe40007ffe087 */
[----:B------:R-:W0:Y:S01]  /*b6f0*/  I2F.RP R4, R5 ;  /* 0x0000000500047306 */ /* 0x000e220000209400 */
[----:B------:R-:W-:Y:S02]  /*b700*/  IABS R10, R6 ;  /* 0x00000006000a7213 */ /* 0x000fe40000000000 */
[----:B------:R-:W-:-:S05]  /*b710*/  IADD3 R0, -R9, R0, RZ ;  /* 0x0000000009007210 */ /* 0x000fca0007ffe1ff */
[----:B0-----:R-:W0:Y:S02]  /*b720*/  MUFU.RCP R4, R4 ;  /* 0x0000000400047308 */ /* 0x001e240000001000 */
[----:B0-----:R-:W-:Y:S02]  /*b730*/  VIADD R2, R4, 0xffffffe ;  /* 0x0ffffffe04027836 */ /* 0x001fe40000000000 */
[----:B------:R-:W-:-:S04]  /*b740*/  IMAD.MOV R4, RZ, RZ, -R10 ;  /* 0x000000ffff047224 */ /* 0x000fc800078e0a0a */
        /* <DEDUP_REMOVED lines=20> */
.L_x_4955:
[----:B------:R-:W-:Y:S05]  /*b890*/  BSYNC B0 ;  /* 0x0000000000007941 */ /* 0x000fea0003800000 */
.L_x_4954:
[----:B------:R-:W2:Y:S01]  /*b8a0*/  LDL R0, [R1+0x54] ;  /* 0x0000540001007983 */ /* 0x000ea20000100800 */
        /* <DEDUP_REMOVED lines=18> */
[----:B----4-:R-:W-:Y:S02]  /*b9d0*/  CS2R R86, SRZ ;  /* 0x0000000000567805 */ /* 0x010fe4000001ff00 */
        /* <DEDUP_REMOVED lines=26> */
[----:B---3--:R-:W-:Y:S02]  /*bb80*/  CS2R R32, SRZ ;  /* 0x0000000000207805 */ /* 0x008fe4000001ff00 */
[----:B------:R-:W-:Y:S02]  /*bb90*/  CS2R R120, SRZ ;  /* 0x0000000000787805 */ /* 0x000fe4000001ff00 */
[----:B------:R-:W-:-:S02]  /*bba0*/  CS2R R122, SRZ ;  /* 0x00000000007a7805 */ /* 0x000fc4000001ff00 */
[----:B------:R-:W-:Y:S02]  /*bbb0*/  CS2R R20, SRZ ;  /* 0x0000000000147805 */ /* 0x000fe4000001ff00 */
[----:B------:R-:W-:Y:S01]  /*bbc0*/  CS2R R124, SRZ ;  /* 0x00000000007c7805 */ /* 0x000fe2000001ff00 */
[----:B--2---:R-:W-:-:S05]  /*bbd0*/  IMAD R0, R0, R2, R9 ;  /* 0x0000000200007224 */ /* 0x004fca00078e0209 */
[----:B------:R0:W-:Y:S01]  /*bbe0*/  STL [R1+0x40], R0 ;  /* 0x0000400001007387 */ /* 0x0001e20000100800 */
[----:B------:R-:W-:-:S04]  /*bbf0*/  VIADDMNMX R2, R0, R2, R135, PT ;  /* 0x0000000200027246 */ /* 0x000fc80003800187 */
        /* <DEDUP_REMOVED lines=35> */
.L_x_4957:
        /* <DEDUP_REMOVED lines=13> */
.L_x_4961:
[----:B-1----:R1:W2:Y:S02]  /*bf00*/  SYNCS.PHASECHK.TRANS64.TRYWAIT P0, [R17+URZ+0x30800], R0 ;  /* 0x03080000110075a7 */ /* 0x0022a4000800017f */
[----:B--2---:R-:W-:Y:S05]  /*bf10*/  @!P0 NANOSLEEP.SYNCS 0x989680 ;  /* 0x009896800000895d */ /* 0x004fea0003900000 */
[----:B------:R-:W2:Y:S02]  /*bf20*/  @!P0 SYNCS.PHASECHK.TRANS64 P0, [R17+URZ+0x30800], R0 ;  /* 0x03080000110085a7 */ /* 0x000ea4000800007f */
[----:B--2---:R-:W-:Y:S05]  /*bf30*/  @!P0 BRA `(.L_x_4961) ;  /* 0xfffffffc00f08947 */ /* 0x004fea000383ffff */
.L_x_4960:
[----:B------:R-:W-:Y:S05]  /*bf40*/  BSYNC B0 ;  /* 0x0000000000007941 */ /* 0x000fea0003800000 */
.L_x_4959:
[----:B------:R-:W-:Y:S05]  /*bf50*/  BRA `(.L_x_4962) ;  /* 0x0000007000687947 */ /* 0x000fea0003800000 */
.L_x_4958:
        /* <DEDUP_REMOVED lines=12> */
[----:B------:R-:W-:-:S04]  /*c020*/  IMAD.WIDE.U32 R134, R134, UR6, RZ ;  /* 0x0000000686867c25 */ /* 0x000fc8000f8e00ff */
[----:B------:R-:W-:Y:S02]  /*c030*/  IMAD.IADD R27, R3, 0x1, R25 ;  /* 0x00000001031b7824 */ /* 0x000fe400078e0219 */
        /* <DEDUP_REMOVED lines=18> */
.L_x_4963:
[----:B------:R-:W2:Y:S01]  /*c160*/  LDL R81, [R1+0x38] ;  /* 0x0000380001517983 */ /* 0x000ea20000100800 */
[----:B------:R-:W-:Y:S01]  /*c170*/  ULDC.U8 UR4, c[0x0][0x410] ;  /* 0x0001040000047ab9 */ /* 0x000fe20000000000 */
[----:B------:R-:W-:Y:S01]  /*c180*/  BSSY B0, `(.L_x_4964) ;  /* 0x00006ef000007945 */ /* 0x000fe20003800000 */
[----:B------:R-:W-:Y:S01]  /*c190*/  ISETP.NE.AND P0, PT, RZ, UR4, PT ;  /* 0x00000004ff007c0c */ /* 0x000fe2000bf05270 */
[----:B--2---:R-:W-:-:S12]  /*c1a0*/  IMAD.IADD R67, R219, 0x1, R81 ;  /* 0x00000001db437824 */ /* 0x004fd800078e0251 */
[----:B------:R-:W-:Y:S05]  /*c1b0*/  @!P0 BRA `(.L_x_4965) ;  /* 0x0000003400c48947 */ /* 0x000fea0003800000 */
[----:B------:R-:W0:Y:S01]  /*c1c0*/  LDC R21, c[0x0][0x448] ;  /* 0x00011200ff157b82 */ /* 0x000e220000000800 */
[----:B------:R-:W-:Y:S01]  /*c1d0*/  LEA.HI R32, R31, R26, RZ, 0x2 ;  /* 0x0000001a1f207211 */ /* 0x000fe200078f10ff */
[----:B------:R-:W-:Y:S01]  /*c1e0*/  ULDC.64 UR4, c[0x0][0x3f8] ;  /* 0x0000fe0000047ab9 */ /* 0x000fe20000000a00 */
[----:B------:R-:W-:Y:S01]  /*c1f0*/  ULDC.64 UR6, c[0x0][0x408] ;  /* 0x0001020000067ab9 */ /* 0x000fe20000000a00 */
[----:B------:R-:W-:Y:S01]  /*c200*/  IMAD.MOV.U32 R4, RZ, RZ, R24 ;  /* 0x000000ffff047224 */ /* 0x000fe200078e0018 */
[----:B------:R-:W-:Y:S01]  /*c210*/  LOP3.LUT R3, R32, 0xfffffffc, RZ, 0xc0, !PT ;  /* 0xfffffffc20037812 */ /* 0x000fe200078ec0ff */
[----:B------:R-:W-:Y:S02]  /*c220*/  IMAD.MOV.U32 R6, RZ, RZ, R134 ;  /* 0x000000ffff067224 */ /* 0x000fe400078e0086 */
[----:B------:R-:W-:Y:S02]  /*c230*/  IMAD.MOV.U32 R7, RZ, RZ, R29 ;  /* 0x000000ffff077224 */ /* 0x000fe400078e001d */
[----:B------:R-:W-:-:S04]  /*c240*/  IMAD.IADD R26, R26, 0x1, -R3 ;  /* 0x000000011a1a7824 */ /* 0x000fc800078e0a03 */
[----:B------:R-:W-:Y:S01]  /*c250*/  IMAD R3, R26, 0x40, R67 ;  /* 0x000000401a037824 */ /* 0x000fe200078e0243 */
[----:B0-----:R-:W-:-:S13]  /*c260*/  ISETP.NE.AND P0, PT, R21, 0x1, PT ;  /* 0x000000011500780c */ /* 0x001fda0003f05270 */
[----:B------:R-:W0:Y:S08]  /*c270*/  @P0 LDC R0, c[0x0][0x44c] ;  /* 0x00011300ff000b82 */ /* 0x000e300000000800 */
[----:B------:R-:W1:Y:S01]  /*c280*/  @P0 LDC R5, c[0x0][0x450] ;  /* 0x00011400ff050b82 */ /* 0x000e620000000800 */
[----:B0-----:R-:W-:-:S05]  /*c290*/  @P0 IMAD.HI.U32 R0, R3, R0, RZ ;  /* 0x0000000003000227 */ /* 0x001fca00078e00ff */
[----:B-1----:R-:W-:Y:S02]  /*c2a0*/  @P0 SHF.R.U32.HI R3, RZ, R5, R0 ;  /* 0x00000005ff030219 */ /* 0x002fe40000011600 */
[----:B------:R-:W-:Y:S02]  /*c2b0*/  MOV R5, R27 ;  /* 0x0000001b00057202 */ /* 0x000fe40000000f00 */
[----:B------:R-:W-:Y:S01]  /*c2c0*/  SHF.R.S32.HI R0, RZ, 0x1f, R3 ;  /* 0x0000001fff007819 */ /* 0x000fe20000011403 */
[----:B------:R-:W-:-:S04]  /*c2d0*/  IMAD.WIDE.U32 R6, R3, UR6, R6 ;  /* 0x0000000603067c25 */ /* 0x000fc8000f8e0006 */
[C---:B------:R-:W-:Y:S02]  /*c2e0*/  IMAD R8, R0.reuse, UR4, RZ ;  /* 0x0000000400087c24 */ /* 0x040fe4000f8e02ff */
[----:B------:R-:W-:Y:S02]  /*c2f0*/  IMAD R0, R0, UR6, RZ ;  /* 0x0000000600007c24 */ /* 0x000fe4000f8e02ff */
[----:B------:R-:W-:-:S04]  /*c300*/  IMAD.WIDE.U32 R4, R3, UR4, R4 ;  /* 0x0000000403047c25 */ /* 0x000fc8000f8e0004 */
[C---:B------:R-:W-:Y:S01]  /*c310*/  IMAD R9, R3.reuse, UR5, R8 ;  /* 0x0000000503097c24 */ /* 0x040fe2000f8e0208 */
[----:B------:R-:W-:Y:S01]  /*c320*/  ULDC.64 UR4, c[0x0][0x3e8] ;  /* 0x0000fa0000047ab9 */ /* 0x000fe20000000a00 */
[----:B------:R-:W-:Y:S01]  /*c330*/  IMAD R63, R3, UR7, R0 ;  /* 0x00000007033f7c24 */ /* 0x000fe2000f8e0200 */
[----:B------:R-:W-:Y:S01]  /*c340*/  ULDC.64 UR6, c[0x0][0x400] ;  /* 0x0001000000067ab9 */ /* 0x000fe20000000a00 */
[----:B------:R-:W-:Y:S01]  /*c350*/  IMAD.IADD R3, R5, 0x1, R9 ;  /* 0x0000000105037824 */ /* 0x000fe200078e0209 */
[----:B------:R-:W-:Y:S01]  /*c360*/  LEA R65, P0, R4, UR4, 0x1 ;  /* 0x0000000404417c11 */ /* 0x000fe2000f8008ff */
[----:B------:R-:W-:Y:S01]  /*c370*/  IMAD.IADD R63, R7, 0x1, R63 ;  /* 0x00000001073f7824 */ /* 0x000fe200078e023f */
[----:B------:R-:W-:Y:S01]  /*c380*/  LEA R62, P1, R6, UR6, 0x1 ;  /* 0x00000006063e7c11 */ /* 0x000fe2000f8208ff */
[----:B------:R-:W-:Y:S01]  /*c390*/  UMOV UR4, 0xffffffff ;  /* 0xffffffff00047882 */ /* 0x000fe20000000000 */
[----:B------:R-:W-:Y:S02]  /*c3a0*/  LEA.HI.X R0, R4, UR5, R3, 0x1, P0 ;  /* 0x0000000504007c11 */ /* 0x000fe400080f0c03 */
[----:B------:R-:W-:Y:S01]  /*c3b0*/  LEA.HI.X R63, R6, UR7, R63, 0x1, P1 ;  /* 0x00000007063f7c11 */ /* 0x000fe200088f0c3f */
[----:B------:R-:W-:Y:S08]  /*c3c0*/  BRA.DIV UR4, `(.L_x_4966) ;  /* 0x0000020e04507947 */ /* 0x000ff0000b800000 */
[----:B------:R0:W1:Y:S04]  /*c3d0*/  SHFL.IDX PT, R3, R0, RZ, 0x1c1f ;  /* 0x001c1fff00037589 */ /* 0x00006800000e0000 */
[----:B------:R0:W2:Y:S04]  /*c3e0*/  SHFL.IDX PT, R6, R65, RZ, 0x1c1f ;  /* 0x001c1fff41067589 */ /* 0x0000a800000e0000 */
[----:B------:R0:W3:Y:S04]  /*c3f0*/  SHFL.IDX PT, R9, R63, RZ, 0x1c1f ;  /* 0x001c1fff3f097589 */ /* 0x0000e800000e0000 */
[----:B------:R0:W4:Y:S02]  /*c400*/  SHFL.IDX PT, R8, R62, RZ, 0x1c1f ;  /* 0x001c1fff3e087589 */ /* 0x00012400000e0000 */
.L_x_5304:
        /* <DEDUP_REMOVED lines=16> */
[----:B------:R-:W-:Y:S01]  /*c510*/  ULDC UR4, c[0x0][0x3f4] ;  /* 0x0000fd0000047ab9 */ /* 0x000fe20000000800 */
[----:B------:R-:W-:Y:S02]  /*c520*/  CS2R R58, SRZ ;  /* 0x00000000003a7805 */ /* 0x000fe4000001ff00 */
[----:B------:R-:W-:Y:S02]  /*c530*/  ISETP.GE.AND P3, PT, R224, UR4, PT ;  /* 0x00000004e0007c0c */ /* 0x000fe4000bf66270 */
[----:B------:R-:W-:Y:S02]  /*c540*/  ISETP.GE.AND P4, PT, R198, UR4, PT ;  /* 0x00000004c6007c0c */ /* 0x000fe4000bf86270 */
[----:B------:R-:W-:Y:S02]  /*c550*/  ISETP.GE.AND P2, PT, R222, UR4, PT ;  /* 0x00000004de007c0c */ /* 0x000fe4000bf46270 */
[----:B------:R-:W-:Y:S02]  /*c560*/  ISETP.GE.AND P1, PT, R223, UR4, PT ;  /* 0x00000004df007c0c */ /* 0x000fe4000bf26270 */
[----:B------:R-:W-:-:S05]  /*c570*/  SHF.R.S32.HI R11, RZ, 0x1f, R224 ;  /* 0x0000001fff0b7819 */ /* 0x000fca00000114e0 */
[C---:B------:R-:W-:Y:S02]  /*c580*/  @!P3 IMAD.SHL.U32 R27, R224.reuse, 0x2, RZ ;  /* 0x00000002e01bb824 */ /* 0x040fe400078e00ff */
[----:B-1----:R-:W-:Y:S01]  /*c590*/  @!P4 IMAD.MOV.U32 R7, RZ, RZ, R3 ;  /* 0x000000ffff07c224 */ /* 0x002fe200078e0003 */
[----:B------:R-:W-:Y:S01]  /*c5a0*/  @!P3 SHF.L.U64.HI R14, R224, 0x1, R11 ;  /* 0x00000001e00eb819 */ /* 0x000fe2000001020b */
[----:B------:R-:W-:Y:S01]  /*c5b0*/  @!P2 IMAD.SHL.U32 R21, R222, 0x2, RZ ;  /* 0x00000002de15a824 */ /* 0x000fe200078e00ff */
[-C--:B--2---:R-:W-:Y:S01]  /*c5c0*/  @!P3 IADD3 R28, P6, R6, R27.reuse, RZ ;  /* 0x0000001b061cb210 */ /* 0x084fe20007fde0ff */
[----:B------:R-:W-:Y:S01]  /*c5d0*/  @!P4 IMAD.WIDE R4, R198, 0x2, R6 ;  /* 0x00000002c604c825 */ /* 0x000fe200078e0206 */
[----:B------:R-:W-:Y:S02]  /*c5e0*/  SHF.R.S32.HI R7, RZ, 0x1f, R222 ;  /* 0x0000001fff077819 */ /* 0x000fe400000114de */
[----:B----4-:R-:W-:Y:S01]  /*c5f0*/  @!P3 IADD3 R26, P5, R8, R27, RZ ;  /* 0x0000001b081ab210 */ /* 0x010fe20007fbe0ff */
[--C-:B------:R-:W-:Y:S01]  /*c600*/  @!P3 IMAD.X R29, R3, 0x1, R14.reuse, P6 ;  /* 0x00000001031db824 */ /* 0x100fe200030e060e */
[----:B------:R-:W-:Y:S01]  /*c610*/  ISETP.GE.AND P0, PT, R221, UR4, PT ;  /* 0x00000004dd007c0c */ /* 0x000fe2000bf06270 */
[----:B------:R1:W5:Y:S01]  /*c620*/  @!P4 LD.E.64 R58, desc[UR60][R4.64] ;  /* 0x0000003c043ac980 */ /* 0x000362000c101b00 */
[----:B------:R-:W-:Y:S01]  /*c630*/  @!P2 SHF.L.U64.HI R12, R222, 0x1, R7 ;  /* 0x00000001de0ca819 */ /* 0x000fe20000010207 */
[----:B---3--:R-:W-:Y:S01]  /*c640*/  @!P3 IMAD.X R27, R9, 0x1, R14, P5 ;  /* 0x00000001091bb824 */ /* 0x008fe200028e060e */
[----:B------:R-:W-:-:S02]  /*c650*/  @!P2 IADD3 R24, P6, R6, R21, RZ ;  /* 0x000000150618a210 */ /* 0x000fc40007fde0ff */
[----:B------:R-:W-:Y:S02]  /*c660*/  CS2R R60, SRZ ;  /* 0x00000000003c7805 */ /* 0x000fe4000001ff00 */
[----:B------:R-:W-:Y:S02]  /*c670*/  SHF.R.S32.HI R10, RZ, 0x1f, R223 ;  /* 0x0000001fff0a7819 */ /* 0x000fe400000114df */
[----:B------:R-:W-:Y:S01]  /*c680*/  @!P1 SHF.L.U32 R13, R223, 0x1, RZ ;  /* 0x00000001df0d9819 */ /* 0x000fe200000006ff */
[----:B------:R-:W-:Y:S01]  /*c690*/  @!P2 IMAD.X R25, R3, 0x1, R12, P6 ;  /* 0x000000010319a824 */ /* 0x000fe200030e060c */
[----:B------:R-:W-:Y:S01]  /*c6a0*/  @!P2 IADD3 R20, P5, R8, R21, RZ ;  /* 0x000000150814a210 */ /* 0x000fe20007fbe0ff */
[----:B-1----:R-:W-:Y:S01]  /*c6b0*/  @!P4 IMAD.MOV.U32 R4, RZ, RZ, R8 ;  /* 0x000000ffff04c224 */ /* 0x002fe200078e0008 */
[----:B------:R-:W-:Y:S01]  /*c6c0*/  @!P1 SHF.L.U64.HI R10, R223, 0x1, R10 ;  /* 0x00000001df0a9819 */ /* 0x000fe2000001020a */
[----:B------:R-:W-:Y:S01]  /*c6d0*/  @!P0 IMAD.SHL.U32 R7, R221, 0x2, RZ ;  /* 0x00000002dd078824 */ /* 0x000fe200078e00ff */
[-C--:B------:R-:W-:Y:S01]  /*c6e0*/  @!P1 IADD3 R14, P6, R6, R13.reuse, RZ ;  /* 0x0000000d060e9210 */ /* 0x080fe20007fde0ff */
[----:B------:R-:W-:Y:S01]  /*c6f0*/  @!P2 IMAD.X R21, R9, 0x1, R12, P5 ;  /* 0x000000010915a824 */ /* 0x000fe200028e060c */
[----:B------:R-:W-:Y:S01]  /*c700*/  ISETP.GE.AND P5, PT, R225, UR4, PT ;  /* 0x00000004e1007c0c */ /* 0x000fe2000bfa6270 */
[----:B------:R-:W-:Y:S01]  /*c710*/  @!P4 IMAD.MOV.U32 R5, RZ, RZ, R9 ;  /* 0x000000ffff05c224 */ /* 0x000fe200078e0009 */
[----:B------:R-:W-:Y:S01]  /*c720*/  SHF.R.S32.HI R36, RZ, 0x1f, R221 ;  /* 0x0000001fff247819 */ /* 0x000fe200000114dd */
[----:B------:R-:W-:Y:S01]  /*c730*/  @!P1 IMAD.X R15, R3, 0x1, R10, P6 ;  /* 0x00000001030f9824 */ /* 0x000fe200030e060a */
[----:B------:R-:W-:Y:S01]  /*c740*/  @!P1 IADD3 R12, P6, R8, R13, RZ ;  /* 0x0000000d080c9210 */ /* 0x000fe20007fde0ff */
[----:B------:R-:W-:Y:S01]  /*c750*/  @!P4 IMAD.WIDE R30, R198, 0x2, R4 ;  /* 0x00000002c61ec825 */ /* 0x000fe200078e0204 */
[----:B------:R-:W-:-:S02]  /*c760*/  @!P0 SHF.L.U64.HI R36, R221, 0x1, R36 ;  /* 0x00000001dd248819 */ /* 0x000fc40000010224 */
[----:B------:R-:W-:Y:S01]  /*c770*/  SHF.R.S32.HI R34, RZ, 0x1f, R225 ;  /* 0x0000001fff227819 */ /* 0x000fe200000114e1 */
[----:B------:R-:W-:Y:S01]  /*c780*/  @!P1 IMAD.X R13, R9, 0x1, R10, P6 ;  /* 0x00000001090d9824 */ /* 0x000fe200030e060a */
[-C--:B------:R-:W-:Y:S01]  /*c790*/  @!P0 IADD3 R10, P6, R6, R7.reuse, RZ ;  /* 0x00000007060a8210 */ /* 0x080fe20007fde0ff */
[----:B------:R1:W5:Y:S03]  /*c7a0*/  @!P4 LD.E.64 R60, desc[UR60][R30.64] ;  /* 0x0000003c1e3cc980 */ /* 0x000366000c101b00 */
[----:B------:R-:W-:Y:S02]  /*c7b0*/  @!P0 IADD3.X R11, R3, R36, RZ, P6, !PT ;  /* 0x00000024030b8210 */ /* 0x000fe400037fe4ff */
[----:B------:R-:W-:Y:S01]  /*c7c0*/  @!P0 IADD3 R4, P6, R8, R7, RZ ;  /* 0x0000000708048210 */ /* 0x000fe20007fde0ff */
[C---:B------:R-:W-:Y:S01]  /*c7d0*/  @!P5 IMAD.SHL.U32 R7, R225.reuse, 0x2, RZ ;  /* 0x00000002e107d824 */ /* 0x040fe200078e00ff */
[----:B------:R-:W-:-:S03]  /*c7e0*/  @!P5 SHF.L.U64.HI R34, R225, 0x1, R34 ;  /* 0x00000001e122d819 */ /* 0x000fc60000010222 */
[----:B------:R-:W-:Y:S01]  /*c7f0*/  @!P0 IMAD.X R5, R9, 0x1, R36, P6 ;  /* 0x0000000109058824 */ /* 0x000fe200030e0624 */
[-C--:B------:R-:W-:Y:S02]  /*c800*/  @!P5 IADD3 R6, P4, R6, R7.reuse, RZ ;  /* 0x000000070606d210 */ /* 0x080fe40007f9e0ff */
[----:B------:R-:W-:Y:S02]  /*c810*/  @!P5 IADD3 R8, P6, R8, R7, RZ ;  /* 0x000000070808d210 */ /* 0x000fe40007fde0ff */
[----:B------:R-:W-:Y:S02]  /*c820*/  CS2R R54, SRZ ;  /* 0x0000000000367805 */ /* 0x000fe4000001ff00 */
[----:B------:R-:W-:Y:S01]  /*c830*/  CS2R R56, SRZ ;  /* 0x0000000000387805 */ /* 0x000fe2000001ff00 */
[--C-:B------:R-:W-:Y:S01]  /*c840*/  @!P5 IMAD.X R7, R3, 0x1, R34.reuse, P4 ;  /* 0x000000010307d824 */ /* 0x100fe200020e0622 */
[----:B------:R-:W-:Y:S01]  /*c850*/  CS2R R50, SRZ ;  /* 0x0000000000327805 */ /* 0x000fe2000001ff00 */
[----:B------:R-:W-:Y:S01]  /*c860*/  @!P5 IMAD.X R9, R9, 0x1, R34, P6 ;  /* 0x000000010909d824 */ /* 0x000fe200030e0622 */
[----:B------:R-:W-:-:S02]  /*c870*/  CS2R R52, SRZ ;  /* 0x0000000000347805 */ /* 0x000fc4000001ff00 */
[----:B------:R-:W-:Y:S02]  /*c880*/  CS2R R46, SRZ ;  /* 0x00000000002e7805 */ /* 0x000fe4000001ff00 */
[----:B------:R-:W-:Y:S02]  /*c890*/  CS2R R48, SRZ ;  /* 0x0000000000307805 */ /* 0x000fe4000001ff00 */
[----:B------:R-:W-:Y:S02]  /*c8a0*/  CS2R R42, SRZ ;  /* 0x00000000002a7805 */ /* 0x000fe4000001ff00 */
[----:B------:R-:W-:Y:S02]  /*c8b0*/  CS2R R44, SRZ ;  /* 0x00000000002c7805 */ /* 0x000fe4000001ff00 */
[----:B------:R-:W-:Y:S02]  /*c8c0*/  CS2R R36, SRZ ;  /* 0x0000000000247805 */ /* 0x000fe4000001ff00 */
[----:B------:R-:W-:Y:S01]  /*c8d0*/  CS2R R34, SRZ ;  /* 0x0000000000227805 */ /* 0x000fe2000001ff00 */
[----:B------:R1:W5:Y:S04]  /*c8e0*/  @!P3 LD.E.64 R54, desc[UR60][R28.64] ;  /* 0x0000003c1c36b980 */ /* 0x000368000c101b00 */
        /* <DEDUP_REMOVED lines=8> */
[----:B------:R1:W5:Y:S02]  /*c970*/  @!P5 LD.E.64 R34, desc[UR60][R8.64] ;  /* 0x0000003c0822d980 */ /* 0x000364000c101b00 */
.L_x_4968:
[----:B------:R-:W-:Y:S05]  /*c980*/  BSYNC B1 ;  /* 0x0000000000017941 */ /* 0x000fea0003800000 */
.L_x_4967:
[----:B-1---5:R-:W-:Y:S01]  /*c990*/  IMAD.MOV.U32 R3, RZ, RZ, R36 ;  /* 0x000000ffff037224 */ /* 0x022fe200078e0024 */
[----:B------:R-:W-:Y:S01]  /*c9a0*/  UMOV UR4, 0xffffffff ;  /* 0xffffffff00047882 */ /* 0x000fe20000000000 */
[----:B------:R-:W-:Y:S01]  /*c9b0*/  IMAD.MOV.U32 R4, RZ, RZ, R37 ;  /* 0x000000ffff047224 */ /* 0x000fe200078e0025 */
[----:B---34-:R-:W-:Y:S01]  /*c9c0*/  CS2R R8, SRZ ;  /* 0x0000000000087805 */ /* 0x018fe2000001ff00 */
[----:B------:R-:W-:Y:S02]  /*c9d0*/  IMAD.MOV.U32 R5, RZ, RZ, R42 ;  /* 0x000000ffff057224 */ /* 0x000fe400078e002a */
[----:B--2---:R-:W-:Y:S01]  /*c9e0*/  IMAD.MOV.U32 R6, RZ, RZ, R43 ;  /* 0x000000ffff067224 */ /* 0x004fe200078e002b */
        /* <DEDUP_REMOVED lines=33> */
[----:B------:R-:W-:Y:S02]  /*cc00*/  PRMT R85, R85, 0x5410, R4 ;  /* 0x0000541055557816 */ /* 0x000fe40000000004 */
[----:B------:R-:W-:Y:S02]  /*cc10*/  PRMT R80, R5, 0x7610, R80 ;  /* 0x0000761005507816 */ /* 0x000fe40000000050 */
[----:B------:R-:W-:Y:S01]  /*cc20*/  PRMT R89, R89, 0x5410, R6 ;  /* 0x0000541059597816 */ /* 0x000fe20000000006 */
[----:B------:R-:W-:Y:S06]  /*cc30*/  BRA.DIV UR4, `(.L_x_4969) ;  /* 0x0000020604a87947 */ /* 0x000fec000b800000 */
[----:B0-----:R-:W0:Y:S04]  /*cc40*/  SHFL.IDX PT, R0, R0, 0x1, 0x1c1f ;  /* 0x003c1f0000007f89 */ /* 0x001e2800000e0000 */
[----:B------:R-:W1:Y:S04]  /*cc50*/  SHFL.IDX PT, R65, R65, 0x1, 0x1c1f ;  /* 0x003c1f0041417f89 */ /* 0x000e6800000e0000 */
[----:B------:R-:W2:Y:S04]  /*cc60*/  SHFL.IDX PT, R63, R63, 0x1, 0x1c1f ;  /* 0x003c1f003f3f7f89 */ /* 0x000ea800000e0000 */
[----:B------:R-:W3:Y:S02]  /*cc70*/  SHFL.IDX PT, R62, R62, 0x1, 0x1c1f ;  /* 0x003c1f003e3e7f89 */ /* 0x000ee400000e0000 */
.L_x_5310:
[----:B------:R-:W4:Y:S01]  /*cc80*/  LDL R4, [R1+0x30] ;  /* 0x0000300001047983 */ /* 0x000f220000100800 */
[----:B------:R-:W-:Y:S01]  /*cc90*/  VIADD R67, R67, 0x40 ;  /* 0x0000004043437836 */ /* 0x000fe20000000000 */
[----:B------:R-:W-:Y:S01]  /*cca0*/  SHF.R.S32.HI R32, RZ, 0x1f, R32 ;  /* 0x0000001fff207819 */ /* 0x000fe20000011420 */
[----:B------:R-:W-:Y:S01]  /*ccb0*/  BSSY B1, `(.L_x_4970) ;  /* 0x000005f000017945 */ /* 0x000fe20003800000 */
[----:B------:R-:W-:Y:S02]  /*ccc0*/  LOP3.LUT R3, R229, 0x18, R18, 0xf8, !PT ;  /* 0x00000018e5037812 */ /* 0x000fe400078ef812 */
[----:B------:R-:W-:Y:S02]  /*ccd0*/  CS2R R12, SRZ ;  /* 0x00000000000c7805 */ /* 0x000fe4000001ff00 */
[----:B------:R-:W-:Y:S02]  /*cce0*/  LEA.HI R32, R32, R219, RZ, 0x3 ;  /* 0x000000db20207211 */ /* 0x000fe400078f18ff */
[----:B------:R-:W-:-:S02]  /*ccf0*/  CS2R R20, SRZ ;  /* 0x0000000000147805 */ /* 0x000fc4000001ff00 */
[----:B------:R-:W-:Y:S02]  /*cd00*/  ISETP.GE.AND P1, PT, R67, R64, PT ;  /* 0x000000404300720c */ /* 0x000fe40003f26270 */
[----:B------:R-:W-:Y:S02]  /*cd10*/  CS2R R26, SRZ ;  /* 0x00000000001a7805 */ /* 0x000fe4000001ff00 */
[----:B------:R-:W-:Y:S02]  /*cd20*/  SHF.R.U32.HI R5, RZ, 0x3, R229 ;  /* 0x00000003ff057819 */ /* 0x000fe400000116e5 */
[----:B------:R-:W-:Y:S02]  /*cd30*/  CS2R R30, SRZ ;  /* 0x00000000001e7805 */ /* 0x000fe4000001ff00 */
[----:B------:R-:W-:Y:S02]  /*cd40*/  LOP3.LUT R32, R32, 0xfffffff8, RZ, 0xc0, !PT ;  /* 0xfffffff820207812 */ /* 0x000fe400078ec0ff */
[----:B------:R-:W-:-:S02]  /*cd50*/  CS2R R38, SRZ ;  /* 0x0000000000267805 */ /* 0x000fc4000001ff00 */
[----:B------:R-:W-:Y:S02]  /*cd60*/  LOP3.LUT R3, R3, R5, RZ, 0x3c, !PT ;  /* 0x0000000503037212 */ /* 0x000fe400078e3cff */
[----:B------:R-:W-:Y:S02]  /*cd70*/  CS2R R10, SRZ ;  /* 0x00000000000a7805 */ /* 0x000fe4000001ff00 */
[----:B------:R-:W-:Y:S01]  /*cd80*/  CS2R R14, SRZ ;  /* 0x00000000000e7805 */ /* 0x000fe2000001ff00 */
[----:B------:R-:W-:Y:S01]  /*cd90*/  IMAD.IADD R32, R219, 0x1, -R32 ;  /* 0x00000001db207824 */ /* 0x000fe200078e0a20 */
[----:B------:R-:W-:Y:S02]  /*cda0*/  CS2R R24, SRZ ;  /* 0x0000000000187805 */ /* 0x000fe4000001ff00 */
[----:B------:R-:W-:Y:S02]  /*cdb0*/  CS2R R28, SRZ ;  /* 0x00000000001c7805 */ /* 0x000fe4000001ff00 */
[----:B------:R-:W-:-:S02]  /*cdc0*/  CS2R R40, SRZ ;  /* 0x0000000000287805 */ /* 0x000fc4000001ff00 */
[----:B------:R-:W-:Y:S02]  /*cdd0*/  LOP3.LUT P0, RZ, R32, 0x4, RZ, 0xc0, !PT ;  /* 0x0000000420ff7812 */ /* 0x000fe4000780c0ff */
[----:B------:R-:W-:Y:S01]  /*cde0*/  CS2R R32, SRZ ;  /* 0x0000000000207805 */ /* 0x000fe2000001ff00 */
[----:B----4-:R-:W-:-:S04]  /*cdf0*/  IMAD.IADD R4, R4, 0x1, R3 ;  /* 0x0000000104047824 */ /* 0x010fc800078e0203 */
[----:B------:R-:W-:Y:S01]  /*ce00*/  IMAD R3, R4, 0x2, R17 ;  /* 0x0000000204037824 */ /* 0x000fe200078e0211 */
[----:B------:R-:W-:Y:S06]  /*ce10*/  @P1 BRA `(.L_x_4971) ;  /* 0x0000000400201947 */ /* 0x000fec0003800000 */
[----:B------:R-:W-:Y:S01]  /*ce20*/  ULDC UR4, c[0x0][0x3f4] ;  /* 0x0000fd0000047ab9 */ /* 0x000fe20000000800 */
[----:B------:R-:W-:Y:S02]  /*ce30*/  SHF.R.S32.HI R7, RZ, 0x1f, R224 ;  /* 0x0000001fff077819 */ /* 0x000fe400000114e0 */
[----:B------:R-:W-:Y:S02]  /*ce40*/  CS2R R38, SRZ ;  /* 0x0000000000267805 */ /* 0x000fe4000001ff00 */
[----:B------:R-:W-:Y:S02]  /*ce50*/  ISETP.GE.AND P4, PT, R224, UR4, PT ;  /* 0x00000004e0007c0c */ /* 0x000fe4000bf86270 */
[----:B------:R-:W-:Y:S02]  /*ce60*/  CS2R R40, SRZ ;  /* 0x0000000000287805 */ /* 0x000fe4000001ff00 */
[----:B------:R-:W-:Y:S02]  /*ce70*/  ISETP.GE.AND P3, PT, R222, UR4, PT ;  /* 0x00000004de007c0c */ /* 0x000fe4000bf66270 */
[----:B------:R-:W-:-:S02]  /*ce80*/  ISETP.GE.AND P2, PT, R223, UR4, PT ;  /* 0x00000004df007c0c */ /* 0x000fc4000bf46270 */
[----:B------:R-:W-:Y:S02]  /*ce90*/  ISETP.GE.AND P1, PT, R221, UR4, PT ;  /* 0x00000004dd007c0c */ /* 0x000fe4000bf26270 */
[----:B------:R-:W-:Y:S02]  /*cea0*/  SHF.R.S32.HI R5, RZ, 0x1f, R222 ;  /* 0x0000001fff057819 */ /* 0x000fe400000114de */
[----:B------:R-:W-:Y:S02]  /*ceb0*/  SHF.R.S32.HI R6, RZ, 0x1f, R223 ;  /* 0x0000001fff067819 */ /* 0x000fe400000114df */
[----:B------:R-:W-:Y:S01]  /*cec0*/  SHF.R.S32.HI R8, RZ, 0x1f, R221 ;  /* 0x0000001fff087819 */ /* 0x000fe200000114dd */
[C---:B------:R-:W-:Y:S01]  /*ced0*/  @!P4 IMAD.SHL.U32 R24, R224.reuse, 0x2, RZ ;  /* 0x00000002e018c824 */ /* 0x040fe200078e00ff */
[----:B------:R-:W-:Y:S01]  /*cee0*/  @!P4 SHF.L.U64.HI R4, R224, 0x1, R7 ;  /* 0x00000001e004c819 */ /* 0x000fe20000010207 */
[C---:B------:R-:W-:Y:S01]  /*cef0*/  @!P3 IMAD.SHL.U32 R14, R222.reuse, 0x2, RZ ;  /* 0x00000002de0eb824 */ /* 0x040fe200078e00ff */
[----:B------:R-:W-:-:S02]  /*cf00*/  @!P3 SHF.L.U64.HI R5, R222, 0x1, R5 ;  /* 0x00000001de05b819 */ /* 0x000fc40000010205 */
[-C--:B-1----:R-:W-:Y:S02]  /*cf10*/  @!P4 IADD3 R26, P5, R65, R24.reuse, RZ ;  /* 0x00000018411ac210 */ /* 0x082fe40007fbe0ff */
[----:B---3--:R-:W-:Y:S02]  /*cf20*/  @!P4 IADD3 R24, P6, R62, R24, RZ ;  /* 0x000000183e18c210 */ /* 0x008fe40007fde0ff */
[----:B------:R-:W-:Y:S01]  /*cf30*/  @!P2 SHF.L.U32 R10, R223, 0x1, RZ ;  /* 0x00000001df0aa819 */ /* 0x000fe200000006ff */
[--C-:B0-----:R-:W-:Y:S01]  /*cf40*/  @!P4 IMAD.X R27, R0, 0x1, R4.reuse, P5 ;  /* 0x00000001001bc824 */ /* 0x101fe200028e0604 */
[-C--:B------:R-:W-:Y:S01]  /*cf50*/  @!P3 IADD3 R20, P5, R65, R14.reuse, RZ ;  /* 0x0000000e4114b210 */ /* 0x080fe20007fbe0ff */
[----:B--2---:R-:W-:Y:S01]  /*cf60*/  @!P4 IMAD.X R25, R63, 0x1, R4, P6 ;  /* 0x000000013f19c824 */ /* 0x004fe200030e0604 */
[----:B------:R-:W-:Y:S01]  /*cf70*/  @!P2 SHF.L.U64.HI R6, R223, 0x1, R6 ;  /* 0x00000001df06a819 */ /* 0x000fe20000010206 */
[----:B------:R-:W-:Y:S01]  /*cf80*/  @!P1 IMAD.SHL.U32 R4, R221, 0x2, RZ ;  /* 0x00000002dd049824 */ /* 0x000fe200078e00ff */
[----:B------:R-:W-:Y:S01]  /*cf90*/  @!P3 IADD3 R14, P6, R62, R14, RZ ;  /* 0x0000000e3e0eb210 */ /* 0x000fe20007fde0ff */
[----:B------:R-:W-:Y:S01]  /*cfa0*/  @!P3 IMAD.X R21, R0, 0x1, R5, P5 ;  /* 0x000000010015b824 */ /* 0x000fe200028e0605 */
[----:B------:R-:W-:-:S02]  /*cfb0*/  @!P2 IADD3 R12, P5, R65, R10, RZ ;  /* 0x0000000a410ca210 */ /* 0x000fc40007fbe0ff */
[----:B------:R-:W-:Y:S01]  /*cfc0*/  @!P1 SHF.L.U64.HI R7, R221, 0x1, R8 ;  /* 0x00000001dd079819 */ /* 0x000fe20000010208 */
[----:B------:R-:W-:Y:S01]  /*cfd0*/  @!P3 IMAD.X R15, R63, 0x1, R5, P6 ;  /* 0x000000013f0fb824 */ /* 0x000fe200030e0605 */
[----:B------:R-:W-:Y:S01]  /*cfe0*/  @!P2 IADD3 R10, P6, R62, R10, RZ ;  /* 0x0000000a3e0aa210 */ /* 0x000fe20007fde0ff */
[--C-:B------:R-:W-:Y:S01]  /*cff0*/  @!P2 IMAD.X R13, R0, 0x1, R6.reuse, P5 ;  /* 0x00000001000da824 */ /* 0x100fe200028e0606 */
[-C--:B------:R-:W-:Y:S02]  /*d000*/  @!P1 IADD3 R8, P5, R65, R4.reuse, RZ ;  /* 0x0000000441089210 */ /* 0x080fe40007fbe0ff */
[----:B------:R-:W-:Y:S01]  /*d010*/  SHF.R.S32.HI R32, RZ, 0x1f, R225 ;  /* 0x0000001fff207819 */ /* 0x000fe200000114e1 */
[----:B------:R-:W-:Y:S01]  /*d020*/  @!P2 IMAD.X R11, R63, 0x1, R6, P6 ;  /* 0x000000013f0ba824 */ /* 0x000fe200030e0606 */
[----:B------:R-:W-:Y:S01]  /*d030*/  ISETP.GE.AND P6, PT, R198, UR4, PT ;  /* 0x00000004c6007c0c */ /* 0x000fe2000bfc6270 */
[----:B------:R-:W-:Y:S01]  /*d040*/  @!P1 IMAD.X R9, R0, 0x1, R7, P5 ;  /* 0x0000000100099824 */ /* 0x000fe200028e0607 */
[----:B------:R-:W-:-:S05]  /*d050*/  @!P1 IADD3 R4, P5, R62, R4, RZ ;  /* 0x000000043e049210 */ /* 0x000fca0007fbe0ff */
[----:B------:R-:W-:Y:S01]  /*d060*/  @!P1 IMAD.X R5, R63, 0x1, R7, P5 ;  /* 0x000000013f059824 */ /* 0x000fe200028e0607 */
[----:B------:R-:W-:-:S05]  /*d070*/  ISETP.GE.AND P5, PT, R225, UR4, PT ;  /* 0x00000004e1007c0c */ /* 0x000fca000bfa6270 */
[----:B------:R-:W-:Y:S01]  /*d080*/  @!P6 MOV R28, R65 ;  /* 0x00000041001ce202 */ /* 0x000fe20000000f00 */
[----:B------:R-:W-:Y:S02]  /*d090*/  @!P6 IMAD.MOV.U32 R29, RZ, RZ, R0 ;  /* 0x000000ffff1de224 */ /* 0x000fe400078e0000 */
[----:B------:R-:W-:Y:S02]  /*d0a0*/  @!P6 IMAD.MOV.U32 R6, RZ, RZ, R62 ;  /* 0x000000ffff06e224 */ /* 0x000fe400078e003e */
[----:B------:R-:W-:Y:S02]  /*d0b0*/  @!P6 IMAD.MOV.U32 R7, RZ, RZ, R63 ;  /* 0x000000ffff07e224 */ /* 0x000fe400078e003f */
[----:B------:R-:W-:-:S04]  /*d0c0*/  @!P6 IMAD.WIDE R28, R198, 0x2, R28 ;  /* 0x00000002c61ce825 */ /* 0x000fc800078e021c */
[----:B------:R-:W-:Y:S01]  /*d0d0*/  @!P6 IMAD.WIDE R6, R198, 0x2, R6 ;  /* 0x00000002c606e825 */ /* 0x000fe200078e0206 */
[----:B------:R-:W5:Y:S03]  /*d0e0*/  @!P6 LD.E.64 R38, desc[UR60][R28.64] ;  /* 0x0000003c1c26e980 */ /* 0x000f66000c101b00 */
[C---:B------:R-:W-:Y:S01]  /*d0f0*/  @!P5 IMAD.SHL.U32 R30, R225.reuse, 0x2, RZ ;  /* 0x00000002e11ed824 */ /* 0x040fe200078e00ff */
[----:B------:R0:W5:Y:S01]  /*d100*/  @!P6 LD.E.64 R40, desc[UR60][R6.64] ;  /* 0x0000003c0628e980 */ /* 0x000162000c101b00 */
[----:B------:R-:W-:-:S03]  /*d110*/  @!P5 SHF.L.U64.HI R32, R225, 0x1, R32 ;  /* 0x00000001e120d819 */ /* 0x000fc60000010220 */
[----:B0-----:R-:W-:-:S05]  /*d120*/  @!P5 IADD3 R6, P6, R65, R30, RZ ;  /* 0x0000001e4106d210 */ /* 0x001fca0007fde0ff */
[----:B------:R-:W-:Y:S01]  /*d130*/  @!P5 IMAD.X R7, R0, 0x1, R32, P6 ;  /* 0x000000010007d824 */ /* 0x000fe200030e0620 */
[----:B------:R-:W-:Y:S02]  /*d140*/  @!P5 IADD3 R62, P6, R62, R30, RZ ;  /* 0x0000001e3e3ed210 */ /* 0x000fe40007fde0ff */
[----:B------:R-:W-:-:S06]  /*d150*/  CS2R R30, SRZ ;  /* 0x00000000001e7805 */ /* 0x000fcc000001ff00 */
[----:B------:R0:W5:Y:S01]  /*d160*/  @!P4 LD.E.64 R30, desc[UR60][R26.64] ;  /* 0x0000003c1a1ec980 */ /* 0x000162000c101b00 */
[----:B------:R-:W-:Y:S01]  /*d170*/  @!P5 IMAD.X R63, R63, 0x1, R32, P6 ;  /* 0x000000013f3fd824 */ /* 0x000fe200030e0620 */
[----:B------:R-:W-:Y:S02]  /*d180*/  CS2R R32, SRZ ;  /* 0x0000000000207805 */ /* 0x000fe4000001ff00 */
[----:B------:R-:W-:-:S04]  /*d190*/  CS2R R28, SRZ ;  /* 0x00000000001c7805 */ /* 0x000fc8000001ff00 */
        /* <DEDUP_REMOVED lines=16> */
.L_x_4971:
[----:B------:R-:W-:Y:S05]  /*d2a0*/  BSYNC B1 ;  /* 0x0000000000017941 */ /* 0x000fea0003800000 */
.L_x_4970:
[----:B--2---:R-:W2:Y:S01]  /*d2b0*/  LDL R63, [R1+0x50] ;  /* 0x00005000013f7983 */ /* 0x004ea20000100800 */
[C---:B----4-:R-:W-:Y:S01]  /*d2c0*/  VIADD R6, R3.reuse, 0x12400 ;  /* 0x0001240003067836 */ /* 0x050fe20000000000 */
[----:B-----5:R-:W-:Y:S01]  /*d2d0*/  MOV R5, R8 ;  /* 0x0000000800057202 */ /* 0x020fe20000000f00 */
[----:B0-----:R-:W-:Y:S01]  /*d2e0*/  VIADD R0, R3, 0x12440 ;  /* 0x0001244003007836 */ /* 0x001fe20000000000 */
[----:B------:R-:W-:Y:S01]  /*d2f0*/  VIADDMNMX R64, R64, -R81, 0x80, PT ;  /* 0x0000008040407446 */ /* 0x000fe20003800951 */
[----:B------:R-:W-:Y:S01]  /*d300*/  @P0 VIADD R0, R6, 0xffffffc0 ;  /* 0xffffffc006000836 */ /* 0x000fe20000000000 */
[----:B---3--:R-:W-:Y:S01]  /*d310*/  PRMT R62, R62, 0x5410, R5 ;  /* 0x000054103e3e7816 */ /* 0x008fe20000000005 */
[----:B------:R-:W-:Y:S01]  /*d320*/  IMAD.MOV.U32 R5, RZ, RZ, R9 ;  /* 0x000000ffff057224 */ /* 0x000fe200078e0009 */
[----:B------:R-:W-:Y:S01]  /*d330*/  BSSY B1, `(.L_x_4972) ;  /* 0x000002b000017945 */ /* 0x000fe20003800000 */
[----:B------:R-:W-:Y:S01]  /*d340*/  IMAD.MOV.U32 R6, RZ, RZ, R12 ;  /* 0x000000ffff067224 */ /* 0x000fe200078e000c */
[----:B------:R-:W-:Y:S01]  /*d350*/  ISETP.GE.AND P1, PT, R219, R64, PT ;  /* 0x00000040db00720c */ /* 0x000fe20003f26270 */
[----:B------:R-:W-:Y:S01]  /*d360*/  IMAD.MOV.U32 R7, RZ, RZ, R13 ;  /* 0x000000ffff077224 */ /* 0x000fe200078e000d */
[----:B------:R-:W-:Y:S01]  /*d370*/  PRMT R62, R5, 0x7610, R62 ;  /* 0x00007610053e7816 */ /* 0x000fe2000000003e */
[----:B------:R-:W-:-:S02]  /*d380*/  IMAD.MOV.U32 R5, RZ, RZ, R20 ;  /* 0x000000ffff057224 */ /* 0x000fc400078e0014 */
[----:B------:R-:W-:Y:S01]  /*d390*/  IMAD.MOV.U32 R67, RZ, RZ, R14 ;  /* 0x000000ffff437224 */ /* 0x000fe200078e000e */
[----:B-1----:R-:W-:Y:S01]  /*d3a0*/  PRMT R65, R6, 0x5410, R7 ;  /* 0x0000541006417816 */ /* 0x002fe20000000007 */
[----:B------:R-:W-:Y:S02]  /*d3b0*/  IMAD.MOV.U32 R6, RZ, RZ, R21 ;  /* 0x000000ffff067224 */ /* 0x000fe400078e0015 */
[----:B------:R-:W-:Y:S02]  /*d3c0*/  IMAD.MOV.U32 R7, RZ, RZ, R26 ;  /* 0x000000ffff077224 */ /* 0x000fe400078e001a */
        /* <DEDUP_REMOVED lines=11> */
[----:B--2---:R-:W-:-:S04]  /*d480*/  LEA.HI R4, R63, R63, RZ, 0x1 ;  /* 0x0000003f3f047211 */ /* 0x004fc800078f08ff */
[----:B------:R-:W-:-:S05]  /*d490*/  LOP3.LUT R4, R4, 0xfffffffe, RZ, 0xc0, !PT ;  /* 0xfffffffe04047812 */ /* 0x000fca00078ec0ff */
[----:B------:R-:W-:Y:S02]  /*d4a0*/  IMAD.IADD R4, R63, 0x1, -R4 ;  /* 0x000000013f047824 */ /* 0x000fe400078e0a04 */
[----:B------:R-:W-:-:S03]  /*d4b0*/  IMAD.MOV.U32 R63, RZ, RZ, R38 ;  /* 0x000000ffff3f7224 */ /* 0x000fc600078e0026 */
[----:B------:R-:W-:Y:S02]  /*d4c0*/  SHF.L.U32 R4, R4, 0x1f, RZ ;  /* 0x0000001f04047819 */ /* 0x000fe400000006ff */
[----:B------:R-:W-:Y:S02]  /*d4d0*/  PRMT R86, R63, 0x7610, R86 ;  /* 0x000076103f567816 */ /* 0x000fe40000000056 */
[----:B------:R-:W0:Y:S01]  /*d4e0*/  SYNCS.PHASECHK.TRANS64.TRYWAIT P0, [R17+URZ+0x30800], R4 ;  /* 0x03080004110075a7 */ /* 0x000e22000800017f */
        /* <DEDUP_REMOVED lines=9> */
[----:B------:R-:W-:-:S03]  /*d580*/  IMAD.MOV.U32 R7, RZ, RZ, R32 ;  /* 0x000000ffff077224 */ /* 0x000fc600078e0020 */
[----:B------:R-:W-:Y:S01]  /*d590*/  PRMT R77, R5, 0x5410, R6 ;  /* 0x00005410054d7816 */ /* 0x000fe20000000006 */
[----:B------:R-:W-:Y:S01]  /*d5a0*/  IMAD.MOV.U32 R5, RZ, RZ, R40 ;  /* 0x000000ffff057224 */ /* 0x000fe200078e0028 */
[----:B------:R-:W-:Y:S01]  /*d5b0*/  PRMT R84, R7, 0x5410, R81 ;  /* 0x0000541007547816 */ /* 0x000fe20000000051 */
[----:B------:R-:W-:Y:S01]  /*d5c0*/  IMAD.MOV.U32 R6, RZ, RZ, R41 ;  /* 0x000000ffff067224 */ /* 0x000fe200078e0029 */
[----:B0-----:R-:W-:Y:S06]  /*d5d0*/  @!P0 BRA `(.L_x_4973) ;  /* 0x000001fc00b48947 */ /* 0x001fec0003800000 */
.L_x_5311:
[----:B------:R-:W-:Y:S05]  /*d5e0*/  BSYNC B1 ;  /* 0x0000000000017941 */ /* 0x000fea0003800000 */
.L_x_4972:
        /* <DEDUP_REMOVED lines=13> */
[----:B------:R-:W-:Y:S01]  /*d6c0*/  SHF.R.U32.HI R93, RZ, 0x10, R61 ;  /* 0x00000010ff5d7819 */ /* 0x000fe2000001163d */
[----:B------:R-:W-:Y:S01]  /*d6d0*/  HADD2.F32 R90, -RZ, R90.H0_H0 ;  /* 0x2000005aff5a7230 */ /* 0x000fe20000004100 */
[--C-:B------:R-:W-:Y:S02]  /*d6e0*/  SHF.R.U64 R58, R58, 0x10, R59.reuse ;  /* 0x000000103a3a7819 */ /* 0x100fe4000000123b */
[----:B------:R-:W-:Y:S01]  /*d6f0*/  SHF.R.U32.HI R92, RZ, 0x10, R59 ;  /* 0x00000010ff5c7819 */ /* 0x000fe2000001163b */
[----:B------:R-:W-:Y:S01]  /*d700*/  HADD2.F32 R93, -RZ, R93.H0_H0 ;  /* 0x2000005dff5d7230 */ /* 0x000fe20000004100 */
[----:B------:R-:W-:Y:S01]  /*d710*/  SHF.R.U64 R59, R60, 0x10, R61 ;  /* 0x000000103c3b7819 */ /* 0x000fe2000000123d */
[----:B------:R-:W-:Y:S02]  /*d720*/  HADD2.F32 R60, -RZ, R80.H0_H0 ;  /* 0x20000050ff3c7230 */ /* 0x000fe40000004100 */
[----:B------:R-:W-:-:S02]  /*d730*/  HADD2.F32 R92, -RZ, R92.H0_H0 ;  /* 0x2000005cff5c7230 */ /* 0x000fc40000004100 */
[--C-:B0-----:R-:W-:Y:S02]  /*d740*/  HADD2.F32 R80, -RZ, R7.reuse.H0_H0 ;  /* 0x20000007ff507230 */ /* 0x101fe40000004100 */
[----:B------:R-:W-:Y:S02]  /*d750*/  HADD2.F32 R7, -RZ, R7.H1_H1 ;  /* 0x30000007ff077230 */ /* 0x000fe40000004100 */
[--C-:B------:R-:W-:Y:S02]  /*d760*/  HADD2.F32 R91, -RZ, R4.reuse.H1_H1 ;  /* 0x30000004ff5b7230 */ /* 0x100fe40000004100 */
[----:B------:R-:W-:Y:S02]  /*d770*/  HADD2.F32 R81, -RZ, R4.H0_H0 ;  /* 0x20000004ff517230 */ /* 0x000fe40000004100 */
[----:B------:R-:W-:Y:S01]  /*d780*/  FMUL.FTZ R95, R7, R93 ;  /* 0x0000005d075f7220 */ /* 0x000fe20000410000 */
[--C-:B------:R-:W-:Y:S02]  /*d790*/  HADD2.F32 R4, -RZ, R6.reuse.H0_H0 ;  /* 0x20000006ff047230 */ /* 0x100fe40000004100 */
[----:B------:R-:W-:Y:S01]  /*d7a0*/  FMUL.FTZ R94, R91, R60 ;  /* 0x0000003c5b5e7220 */ /* 0x000fe20000410000 */
[----:B------:R-:W-:-:S02]  /*d7b0*/  HADD2.F32 R61, -RZ, R6.H1_H1 ;  /* 0x30000006ff3d7230 */ /* 0x000fc40000004100 */
[-C--:B------:R-:W-:Y:S01]  /*d7c0*/  FMUL.FTZ R96, R7, R92.reuse ;  /* 0x0000005c07607220 */ /* 0x080fe20000410000 */
[--C-:B------:R-:W-:Y:S02]  /*d7d0*/  HADD2.F32 R6, -RZ, R5.reuse.H0_H0 ;  /* 0x20000005ff067230 */ /* 0x100fe40000004100 */
[C---:B------:R-:W-:Y:S01]  /*d7e0*/  FFMA.FTZ R7, R80.reuse, R92, -R95 ;  /* 0x0000005c50077223 */ /* 0x040fe2000001085f */
[----:B------:R-:W-:Y:S02]  /*d7f0*/  HADD2.F32 R82, -RZ, R5.H1_H1 ;  /* 0x30000005ff527230 */ /* 0x000fe40000004100 */
[-C--:B------:R-:W-:Y:S01]  /*d800*/  FMUL.FTZ R92, R91, R90.reuse ;  /* 0x0000005a5b5c7220 */ /* 0x080fe20000410000 */
[----:B------:R-:W-:Y:S01]  /*d810*/  FFMA.FTZ R5, R81, R90, -R94 ;  /* 0x0000005a51057223 */ /* 0x000fe2000001085e */
[--C-:B------:R-:W-:Y:S02]  /*d820*/  HADD2.F32 R90, -RZ, R89.reuse.H1_H1 ;  /* 0x30000059ff5a7230 */ /* 0x100fe40000004100 */
[----:B------:R-:W-:Y:S01]  /*d830*/  FFMA.FTZ R80, R80, R93, R96 ;  /* 0x0000005d50507223 */ /* 0x000fe20000010060 */
[----:B------:R-:W-:-:S02]  /*d840*/  HADD2.F32 R89, -RZ, R89.H0_H0 ;  /* 0x20000059ff597230 */ /* 0x000fc40000004100 */
[----:B------:R-:W-:Y:S01]  /*d850*/  FFMA.FTZ R92, R81, R60, R92 ;  /* 0x0000003c515c7223 */ /* 0x000fe2000001005c */
[----:B------:R-:W-:Y:S02]  /*d860*/  HADD2.F32 R91, -RZ, R59.H0_H0 ;  /* 0x2000003bff5b7230 */ /* 0x000fe40000004100 */
[CC--:B------:R-:W-:Y:S01]  /*d870*/  FMUL.FTZ R81, R61.reuse, R90.reuse ;  /* 0x0000005a3d517220 */ /* 0x0c0fe20000410000 */
[----:B------:R-:W-:Y:S02]  /*d880*/  HADD2.F32 R59, -RZ, R58.H0_H0 ;  /* 0x2000003aff3b7230 */ /* 0x000fe40000004100 */
[----:B------:R-:W-:Y:S01]  /*d890*/  FMUL.FTZ R93, R61, R89 ;  /* 0x000000593d5d7220 */ /* 0x000fe20000410000 */
[----:B------:R-:W-:Y:S01]  /*d8a0*/  F2FP.F16.F32.PACK_AB R7, R80, R7 ;  /* 0x000000075007723e */ /* 0x000fe200000000ff */
[----:B------:R-:W-:Y:S01]  /*d8b0*/  FMUL.FTZ R61, R82, R91 ;  /* 0x0000005b523d7220 */ /* 0x000fe20000410000 */
[----:B------:R-:W-:Y:S01]  /*d8c0*/  FFMA.FTZ R81, R4, R89, -R81 ;  /* 0x0000005904517223 */ /* 0x000fe20000010851 */
[-C--:B------:R-:W-:Y:S01]  /*d8d0*/  FMUL.FTZ R82, R82, R59.reuse ;  /* 0x0000003b52527220 */ /* 0x080fe20000410000 */
[----:B------:R-:W-:Y:S01]  /*d8e0*/  FFMA.FTZ R4, R4, R90, R93 ;  /* 0x0000005a04047223 */ /* 0x000fe2000001005d */
[----:B------:R-:W-:-:S02]  /*d8f0*/  FFMA.FTZ R61, R6, R59, -R61 ;  /* 0x0000003b063d7223 */ /* 0x000fc4000001083d */
[----:B------:R-:W-:Y:S02]  /*d900*/  FFMA.FTZ R82, R6, R91, R82 ;  /* 0x0000005b06527223 */ /* 0x000fe40000010052 */
[----:B------:R-:W-:Y:S02]  /*d910*/  F2FP.F16.F32.PACK_AB R6, R4, R81 ;  /* 0x000000510406723e */ /* 0x000fe400000000ff */
[----:B------:R-:W-:Y:S02]  /*d920*/  F2FP.F16.F32.PACK_AB R4, R92, R5 ;  /* 0x000000055c04723e */ /* 0x000fe400000000ff */
[----:B------:R-:W-:-:S05]  /*d930*/  F2FP.F16.F32.PACK_AB R5, R82, R61 ;  /* 0x0000003d5205723e */ /* 0x000fca00000000ff */
[----:B------:R0:W-:Y:S02]  /*d940*/  STS.128 [R3+0x12400], R4 ;  /* 0x0124000403007388 */ /* 0x0001e40000000c00 */
.L_x_4977:
[----:B------:R-:W-:Y:S05]  /*d950*/  BSYNC B2 ;  /* 0x0000000000027941 */ /* 0x000fea0003800000 */
.L_x_4976:
[----:B------:R-:W-:Y:S04]  /*d960*/  BSSY B2, `(.L_x_4978) ;  /* 0x000002c000027945 */ /* 0x000fe80003800000 */
[----:B------:R-:W-:Y:S05]  /*d970*/  @P1 BRA `(.L_x_4979) ;  /* 0x0000000000a81947 */ /* 0x000fea0003800000 */
[----:B0-----:R-:W0:Y:S01]  /*d980*/  LDS.128 R4, [R0] ;  /* 0x0000000000047984 */ /* 0x001e220000000c00 */
[----:B------:R-:W-:Y:S01]  /*d990*/  SHF.R.U32.HI R61, RZ, 0x10, R57 ;  /* 0x00000010ff3d7819 */ /* 0x000fe20000011639 */
[--C-:B------:R-:W-:Y:S01]  /*d9a0*/  HADD2.F32 R59, -RZ, R88.reuse.H1_H1 ;  /* 0x30000058ff3b7230 */ /* 0x100fe20000004100 */
[----:B------:R-:W-:Y:S01]  /*d9b0*/  SHF.R.U32.HI R60, RZ, 0x10, R55 ;  /* 0x00000010ff3c7819 */ /* 0x000fe20000011637 */
[----:B------:R-:W-:Y:S01]  /*d9c0*/  HADD2.F32 R88, -RZ, R88.H0_H0 ;  /* 0x20000058ff587230 */ /* 0x000fe20000004100 */
[----:B------:R-:W-:Y:S01]  /*d9d0*/  SHF.R.U64 R89, R56, 0x10, R57 ;  /* 0x0000001038597819 */ /* 0x000fe20000001239 */
[----:B------:R-:W-:Y:S01]  /*d9e0*/  HADD2.F32 R61, -RZ, R61.H0_H0 ;  /* 0x2000003dff3d7230 */ /* 0x000fe20000004100 */
[----:B------:R-:W-:Y:S01]  /*d9f0*/  SHF.R.U64 R54, R54, 0x10, R55 ;  /* 0x0000001036367819 */ /* 0x000fe20000001237 */
[----:B------:R-:W-:-:S04]  /*da00*/  HADD2.F32 R60, -RZ, R60.H0_H0 ;  /* 0x2000003cff3c7230 */ /* 0x000fc80000004100 */
        /* <DEDUP_REMOVED lines=16> */
[----:B------:R-:W-:-:S02]  /*db10*/  HADD2.F32 R57, -RZ, R85.H1_H1 ;  /* 0x30000055ff397230 */ /* 0x000fc40000004100 */
[----:B------:R-:W-:Y:S01]  /*db20*/  FFMA.FTZ R59, R7, R88, R60 ;  /* 0x00000058073b7223 */ /* 0x000fe2000001003c */
[----:B------:R-:W-:Y:S02]  /*db30*/  HADD2.F32 R4, -RZ, R89.H0_H0 ;  /* 0x20000059ff047230 */ /* 0x000fe40000004100 */
[C---:B------:R-:W-:Y:S01]  /*db40*/  FMUL.FTZ R61, R5.reuse, R54 ;  /* 0x00000036053d7220 */ /* 0x040fe20000410000 */
[----:B------:R-:W-:Y:S02]  /*db50*/  HADD2.F32 R85, -RZ, R85.H0_H0 ;  /* 0x20000055ff557230 */ /* 0x000fe40000004100 */
[C---:B------:R-:W-:Y:S01]  /*db60*/  FMUL.FTZ R60, R56.reuse, R57 ;  /* 0x00000039383c7220 */ /* 0x040fe20000410000 */
[----:B------:R-:W-:Y:S02]  /*db70*/  FMUL.FTZ R7, R5, R4 ;  /* 0x0000000405077220 */ /* 0x000fe40000410000 */
        /* <DEDUP_REMOVED lines=9> */
[----:B------:R1:W-:Y:S02]  /*dc10*/  STS.128 [R0], R4 ;  /* 0x0000000400007388 */ /* 0x0003e40000000c00 */
.L_x_4979:
[----:B------:R-:W-:Y:S05]  /*dc20*/  BSYNC B2 ;  /* 0x0000000000027941 */ /* 0x000fea0003800000 */
.L_x_4978:
[----:B------:R-:W-:Y:S04]  /*dc30*/  BSSY B2, `(.L_x_4980) ;  /* 0x000002c000027945 */ /* 0x000fe80003800000 */
[----:B------:R-:W-:Y:S05]  /*dc40*/  @P2 BRA `(.L_x_4981) ;  /* 0x0000000000a82947 */ /* 0x000fea0003800000 */
[----:B01----:R-:W0:Y:S01]  /*dc50*/  LDS.128 R4, [R3+0x16400] ;  /* 0x0164000003047984 */ /* 0x003e220000000c00 */
[----:B------:R-:W-:Y:S01]  /*dc60*/  SHF.R.U32.HI R55, RZ, 0x10, R51 ;  /* 0x00000010ff377819 */ /* 0x000fe20000011633 */
[----:B------:R-:W-:Y:S01]  /*dc70*/  HADD2.F32 R54, -RZ, R78.H0_H0 ;  /* 0x2000004eff367230 */ /* 0x000fe20000004100 */
[--C-:B------:R-:W-:Y:S01]  /*dc80*/  SHF.R.U32.HI R57, RZ, 0x10, R53.reuse ;  /* 0x00000010ff397819 */ /* 0x100fe20000011635 */
[----:B------:R-:W-:Y:S01]  /*dc90*/  HADD2.F32 R56, -RZ, R79.H0_H0 ;  /* 0x2000004fff387230 */ /* 0x000fe20000004100 */
[----:B------:R-:W-:Y:S01]  /*dca0*/  SHF.R.U64 R61, R52, 0x10, R53 ;  /* 0x00000010343d7819 */ /* 0x000fe20000001235 */
[----:B------:R-:W-:Y:S01]  /*dcb0*/  HADD2.F32 R55, -RZ, R55.H0_H0 ;  /* 0x20000037ff377230 */ /* 0x000fe20000004100 */
[----:B------:R-:W-:Y:S01]  /*dcc0*/  SHF.R.U64 R81, R50, 0x10, R51 ;  /* 0x0000001032517819 */ /* 0x000fe20000001233 */
[----:B------:R-:W-:Y:S02]  /*dcd0*/  HADD2.F32 R57, -RZ, R57.H0_H0 ;  /* 0x20000039ff397230 */ /* 0x000fe40000004100 */
[----:B------:R-:W-:-:S02]  /*dce0*/  HADD2.F32 R79, -RZ, R79.H1_H1 ;  /* 0x3000004fff4f7230 */ /* 0x000fc40000004100 */
        /* <DEDUP_REMOVED lines=8> */
[----:B------:R-:W-:Y:S01]  /*dd70*/  FFMA.FTZ R80, R52, R57, R60 ;  /* 0x0000003934507223 */ /* 0x000fe2000001003c */
[----:B------:R-:W-:Y:S02]  /*dd80*/  HADD2.F32 R51, -RZ, R6.H1_H1 ;  /* 0x30000006ff337230 */ /* 0x000fe40000004100 */
[----:B------:R-:W-:Y:S01]  /*dd90*/  FMUL.FTZ R58, R4, R56 ;  /* 0x00000038043a7220 */ /* 0x000fe20000410000 */
[--C-:B------:R-:W-:Y:S02]  /*dda0*/  HADD2.F32 R6, -RZ, R5.reuse.H0_H0 ;  /* 0x20000005ff067230 */ /* 0x100fe40000004100 */
[----:B------:R-:W-:Y:S01]  /*ddb0*/  FFMA.FTZ R59, R52, R55, -R59 ;  /* 0x00000037343b7223 */ /* 0x000fe2000001083b */
[-C--:B------:R-:W-:Y:S01]  /*ddc0*/  FMUL.FTZ R60, R4, R54.reuse ;  /* 0x00000036043c7220 */ /* 0x080fe20000410000 */
[----:B------:R-:W-:Y:S02]  /*ddd0*/  HADD2.F32 R5, -RZ, R5.H1_H1 ;  /* 0x30000005ff057230 */ /* 0x000fe40000004100 */
[----:B------:R-:W-:Y:S01]  /*dde0*/  FFMA.FTZ R58, R7, R54, -R58 ;  /* 0x00000036073a7223 */ /* 0x000fe2000001083a */
[----:B------:R-:W-:-:S02]  /*ddf0*/  HADD2.F32 R52, -RZ, R61.H0_H0 ;  /* 0x2000003dff347230 */ /* 0x000fc40000004100 */
[----:B------:R-:W-:Y:S01]  /*de00*/  FFMA.FTZ R53, R7, R56, R60 ;  /* 0x0000003807357223 */ /* 0x000fe2000001003c */
[----:B------:R-:W-:Y:S02]  /*de10*/  HADD2.F32 R4, -RZ, R81.H0_H0 ;  /* 0x20000051ff047230 */ /* 0x000fe40000004100 */
[CC--:B------:R-:W-:Y:S01]  /*de20*/  FMUL.FTZ R55, R51.reuse, R79.reuse ;  /* 0x0000004f33377220 */ /* 0x0c0fe20000410000 */
        /* <DEDUP_REMOVED lines=12> */
.L_x_4981:
[----:B------:R-:W-:Y:S05]  /*def0*/  BSYNC B2 ;  /* 0x0000000000027941 */ /* 0x000fea0003800000 */
.L_x_4980:
[----:B------:R-:W-:Y:S04]  /*df00*/  BSSY B2, `(.L_x_4982) ;  /* 0x000002c000027945 */ /* 0x000fe80003800000 */
[----:B------:R-:W-:Y:S05]  /*df10*/  @P3 BRA `(.L_x_4983) ;  /* 0x0000000000a83947 */ /* 0x000fea0003800000 */
[----:B012---:R-:W0:Y:S01]  /*df20*/  LDS.128 R4, [R0+0x4000] ;  /* 0x0040000000047984 */ /* 0x007e220000000c00 */
        /* <DEDUP_REMOVED lines=41> */
.L_x_4983:
[----:B------:R-:W-:Y:S05]  /*e1c0*/  BSYNC B2 ;  /* 0x0000000000027941 */ /* 0x000fea0003800000 */
.L_x_4982:
[----:B------:R-:W-:Y:S04]  /*e1d0*/  BSSY B2, `(.L_x_4984) ;  /* 0x000002c000027945 */ /* 0x000fe80003800000 */
[----:B------:R-:W-:Y:S05]  /*e1e0*/  @P4 BRA `(.L_x_4985) ;  /* 0x0000000000a84947 */ /* 0x000fea0003800000 */
[----:B0123--:R-:W0:Y:S01]  /*e1f0*/  LDS.128 R4, [R3+0x1a400] ;  /* 0x01a4000003047984 */ /* 0x00fe220000000c00 */
        /* <DEDUP_REMOVED lines=41> */
.L_x_4985:
[----:B------:R-:W-:Y:S05]  /*e490*/  BSYNC B2 ;  /* 0x0000000000027941 */ /* 0x000fea0003800000 */
.L_x_4984:
[----:B------:R-:W-:Y:S05]  /*e4a0*/  @P5 BRA `(.L_x_4975) ;  /* 0x0000000000a85947 */ /* 0x000fea0003800000 */
[----:B01234-:R-:W0:Y:S01]  /*e4b0*/  LDS.128 R4, [R0+0x8000] ;  /* 0x0080000000047984 */ /* 0x01fe220000000c00 */
[----:B------:R-:W-:Y:S01]  /*e4c0*/  SHF.R.U32.HI R43, RZ, 0x10, R37 ;  /* 0x00000010ff2b7819 */ /* 0x000fe20000011625 */
[----:B------:R-:W-:Y:S01]  /*e4d0*/  HADD2.F32 R42, -RZ, R66.H0_H0 ;  /* 0x20000042ff2a7230 */ /* 0x000fe20000004100 */
[----:B------:R-:W-:Y:S01]  /*e4e0*/  SHF.R.U32.HI R45, RZ, 0x10, R35 ;  /* 0x00000010ff2d7819 */ /* 0x000fe20000011623 */
        /* <DEDUP_REMOVED lines=38> */
.L_x_4975:
[----:B------:R-:W-:Y:S05]  /*e750*/  BSYNC B1 ;  /* 0x0000000000017941 */ /* 0x000fea0003800000 */
.L_x_4974:
        /* <DEDUP_REMOVED lines=13> */
[--C-:B------:R-:W-:Y:S01]  /*e830*/  SHF.R.U64 R47, R38, 0x10, R39.reuse ;  /* 0x00000010262f7819 */ /* 0x100fe20000001227 */
[--C-:B------:R-:W-:Y:S01]  /*e840*/  HADD2.F32 R38, -RZ, R86.reuse.H0_H0 ;  /* 0x20000056ff267230 */ /* 0x100fe20000004100 */
[----:B------:R-:W-:Y:S01]  /*e850*/  SHF.R.U32.HI R39, RZ, 0x10, R39 ;  /* 0x00000010ff277819 */ /* 0x000fe20000011627 */
[----:B------:R-:W-:Y:S01]  /*e860*/  HADD2.F32 R86, -RZ, R86.H1_H1 ;  /* 0x30000056ff567230 */ /* 0x000fe20000004100 */
[--C-:B------:R-:W-:Y:S01]  /*e870*/  SHF.R.U64 R45, R40, 0x10, R41.reuse ;  /* 0x00000010282d7819 */ /* 0x100fe20000001229 */
[----:B------:R-:W-:Y:S01]  /*e880*/  HADD2.F32 R40, -RZ, R87.H0_H0 ;  /* 0x20000057ff287230 */ /* 0x000fe20000004100 */
[----:B------:R-:W-:Y:S01]  /*e890*/  SHF.R.U32.HI R41, RZ, 0x10, R41 ;  /* 0x00000010ff297819 */ /* 0x000fe20000011629 */
        /* <DEDUP_REMOVED lines=34> */
.L_x_4988:
[----:B------:R-:W-:Y:S05]  /*eac0*/  BSYNC B1 ;  /* 0x0000000000017941 */ /* 0x000fea0003800000 */
.L_x_4987:
[----:B------:R-:W-:Y:S04]  /*ead0*/  BSSY B1, `(.L_x_4989) ;  /* 0x000002c000017945 */ /* 0x000fe80003800000 */
[----:B------:R-:W-:Y:S05]  /*eae0*/  @P1 BRA `(.L_x_4990) ;  /* 0x0000000000a81947 */ /* 0x000fea0003800000 */
[----:B0-----:R-:W0:Y:S01]  /*eaf0*/  LDS.128 R4, [R0+0x2000] ;  /* 0x0020000000047984 */ /* 0x001e220000000c00 */
[----:B------:R-:W-:Y:S01]  /*eb00*/  SHF.R.U32.HI R35, RZ, 0x10, R31 ;  /* 0x00000010ff237819 */ /* 0x000fe2000001161f */
[----:B------:R-:W-:Y:S01]  /*eb10*/  HADD2.F32 R34, -RZ, R83.H0_H0 ;  /* 0x20000053ff227230 */ /* 0x000fe20000004100 */
[--C-:B------:R-:W-:Y:S01]  /*eb20*/  SHF.R.U32.HI R37, RZ, 0x10, R33.reuse ;  /* 0x00000010ff257819 */ /* 0x100fe20000011621 */
[--C-:B------:R-:W-:Y:S01]  /*eb30*/  HADD2.F32 R36, -RZ, R84.reuse.H0_H0 ;  /* 0x20000054ff247230 */ /* 0x100fe20000004100 */
        /* <DEDUP_REMOVED lines=37> */
.L_x_4990:
[----:B------:R-:W-:Y:S05]  /*ed90*/  BSYNC B1 ;  /* 0x0000000000017941 */ /* 0x000fea0003800000 */
.L_x_4989:
        /* <DEDUP_REMOVED lines=44> */
.L_x_4992:
[----:B------:R-:W-:Y:S05]  /*f060*/  BSYNC B1 ;  /* 0x0000000000017941 */ /* 0x000fea0003800000 */
.L_x_4991:
        /* <DEDUP_REMOVED lines=44> */
.L_x_4994:
[----:B------:R-:W-:Y:S05]  /*f330*/  BSYNC B1 ;  /* 0x0000000000017941 */ /* 0x000fea0003800000 */
.L_x_4993:
        /* <DEDUP_REMOVED lines=44> */
.L_x_4996:
[----:B------:R-:W-:Y:S05]  /*f600*/  BSYNC B1 ;  /* 0x0000000000017941 */ /* 0x000fea0003800000 */
.L_x_4995:
[----:B------:R-:W-:Y:S05]  /*f610*/  @P5 BRA `(.L_x_4986) ;  /* 0x0000003800945947 */ /* 0x000fea0003800000 */
[----:B01234-:R-:W0:Y:S01]  /*f620*/  LDS.128 R4, [R0+0xa000] ;  /* 0x00a0000000047984 */ /* 0x01fe220000000c00 */
        /* <DEDUP_REMOVED lines=42> */
.L_x_4965:
[----:B------:R-:W0:Y:S01]  /*f8d0*/  LDC R9, c[0x0][0x448] ;  /* 0x00011200ff097b82 */ /* 0x000e220000000800 */
[----:B------:R-:W-:Y:S01]  /*f8e0*/  LEA.HI R31, R31, R26, RZ, 0x2 ;  /* 0x0000001a1f1f7211 */ /* 0x000fe200078f10ff */
[----:B------:R-:W-:Y:S01]  /*f8f0*/  ULDC.64 UR4, c[0x0][0x3f8] ;  /* 0x0000fe0000047ab9 */ /* 0x000fe20000000a00 */
[----:B------:R-:W-:Y:S01]  /*f900*/  ULDC.64 UR6, c[0x0][0x408] ;  /* 0x0001020000067ab9 */ /* 0x000fe20000000a00 */
[----:B------:R-:W-:Y:S01]  /*f910*/  IMAD.MOV.U32 R6, RZ, RZ, R134 ;  /* 0x000000ffff067224 */ /* 0x000fe200078e0086 */
[----:B------:R-:W-:Y:S01]  /*f920*/  LOP3.LUT R31, R31, 0xfffffffc, RZ, 0xc0, !PT ;  /* 0xfffffffc1f1f7812 */ /* 0x000fe200078ec0ff */
[----:B------:R-:W-:-:S03]  /*f930*/  IMAD.MOV.U32 R7, RZ, RZ, R29 ;  /* 0x000000ffff077224 */ /* 0x000fc600078e001d */
[----:B------:R-:W-:-:S05]  /*f940*/  IADD3 R0, R26, -R31, RZ ;  /* 0x8000001f1a007210 */ /* 0x000fca0007ffe0ff */
[----:B------:R-:W-:Y:S01]  /*f950*/  IMAD R3, R0, 0x40, R67 ;  /* 0x0000004000037824 */ /* 0x000fe200078e0243 */
        /* <DEDUP_REMOVED lines=28> */
.L_x_5317:
        /* <DEDUP_REMOVED lines=17> */
[----:B--2---:R-:W-:Y:S01]  /*fc30*/  MOV R12, R4 ;  /* 0x00000004000c7202 */ /* 0x004fe20000000f00 */
[----:B-1----:R-:W-:Y:S01]  /*fc40*/  IMAD.MOV.U32 R13, RZ, RZ, R5 ;  /* 0x000000ffff0d7224 */ /* 0x002fe200078e0005 */
[----:B------:R-:W-:Y:S02]  /*fc50*/  ISETP.GE.AND P2, PT, R18, UR4, PT ;  /* 0x0000000412007c0c */ /* 0x000fe4000bf46270 */
[----:B------:R-:W-:Y:S02]  /*fc60*/  CS2R R28, SRZ ;  /* 0x00000000001c7805 */ /* 0x000fe4000001ff00 */
[----:B------:R-:W-:Y:S02]  /*fc70*/  ISETP.GE.AND P3, PT, R196, UR4, PT ;  /* 0x00000004c4007c0c */ /* 0x000fe4000bf66270 */
[----:B------:R-:W-:Y:S02]  /*fc80*/  CS2R R30, SRZ ;  /* 0x00000000001e7805 */ /* 0x000fe4000001ff00 */
[----:B------:R-:W-:-:S02]  /*fc90*/  ISETP.GE.AND P4, PT, R195, UR4, PT ;  /* 0x00000004c3007c0c */ /* 0x000fc4000bf86270 */
[----:B------:R-:W-:Y:S02]  /*fca0*/  CS2R R40, SRZ ;  /* 0x0000000000287805 */ /* 0x000fe4000001ff00 */
[----:B------:R-:W-:Y:S02]  /*fcb0*/  CS2R R42, SRZ ;  /* 0x00000000002a7805 */ /* 0x000fe4000001ff00 */
[----:B------:R-:W-:Y:S01]  /*fcc0*/  CS2R R26, SRZ ;  /* 0x00000000001a7805 */ /* 0x000fe2000001ff00 */
[C---:B------:R-:W-:Y:S01]  /*fcd0*/  @!P2 IMAD.SHL.U32 R9, R18.reuse, 0x2, RZ ;  /* 0x000000021209a824 */ /* 0x040fe200078e00ff */
[----:B------:R-:W-:Y:S01]  /*fce0*/  @!P2 SHF.L.U64.HI R32, R18, 0x1, R19 ;  /* 0x000000011220a819 */ /* 0x000fe20000010213 */
[----:B------:R-:W-:-:S04]  /*fcf0*/  @!P3 IMAD.SHL.U32 R15, R203, 0x8, RZ ;  /* 0x00000008cb0fb824 */ /* 0x000fc800078e00ff */
[----:B------:R-:W-:Y:S01]  /*fd00*/  @!P4 IMAD.SHL.U32 R25, R204, 0x8, RZ ;  /* 0x00000008cc19c824 */ /* 0x000fe200078e00ff */
[-C--:B------:R-:W-:Y:S01]  /*fd10*/  @!P2 IADD3 R4, P0, R4, R9.reuse, RZ ;  /* 0x000000090404a210 */ /* 0x080fe20007f1e0ff */
[----:B------:R-:W-:Y:S01]  /*fd20*/  @!P3 IMAD.WIDE R10, R15, 0x2, R12 ;  /* 0x000000020f0ab825 */ /* 0x000fe200078e020c */
[----:B----4-:R-:W-:-:S03]  /*fd30*/  @!P2 IADD3 R6, P1, R8, R9, RZ ;  /* 0x000000090806a210 */ /* 0x010fc60007f3e0ff */
[----:B---3--:R-:W-:Y:S01]  /*fd40*/  IMAD.MOV.U32 R9, RZ, RZ, R7 ;  /* 0x000000ffff097224 */ /* 0x008fe200078e0007 */
[----:B------:R-:W-:Y:S01]  /*fd50*/  CS2R R36, SRZ ;  /* 0x0000000000247805 */ /* 0x000fe2000001ff00 */
[----:B------:R-:W-:Y:S01]  /*fd60*/  @!P4 IMAD.WIDE R12, R25, 0x2, R12 ;  /* 0x00000002190cc825 */ /* 0x000fe200078e020c */
[----:B------:R-:W-:Y:S02]  /*fd70*/  CS2R R38, SRZ ;  /* 0x0000000000267805 */ /* 0x000fe4000001ff00 */
[----:B------:R-:W-:Y:S02]  /*fd80*/  CS2R R34, SRZ ;  /* 0x0000000000227805 */ /* 0x000fe4000001ff00 */
[----:B------:R-:W-:Y:S01]  /*fd90*/  CS2R R44, SRZ ;  /* 0x00000000002c7805 */ /* 0x000fe2000001ff00 */
[--C-:B------:R-:W-:Y:S01]  /*fda0*/  @!P3 IMAD.WIDE R14, R15, 0x2, R8.reuse ;  /* 0x000000020f0eb825 */ /* 0x100fe200078e0208 */
[----:B------:R-:W-:Y:S01]  /*fdb0*/  CS2R R46, SRZ ;  /* 0x00000000002e7805 */ /* 0x000fe2000001ff00 */
[----:B------:R1:W5:Y:S02]  /*fdc0*/  @!P3 LD.E.128 R28, desc[UR60][R10.64] ;  /* 0x0000003c0a1cb980 */ /* 0x000364000c101d00 */
[----:B------:R-:W-:Y:S01]  /*fdd0*/  @!P4 IMAD.WIDE R8, R25, 0x2, R8 ;  /* 0x000000021908c825 */ /* 0x000fe200078e0208 */
[----:B------:R-:W-:Y:S01]  /*fde0*/  CS2R R24, SRZ ;  /* 0x0000000000187805 */ /* 0x000fe2000001ff00 */
[----:B------:R1:W5:Y:S02]  /*fdf0*/  @!P3 LD.E.128 R40, desc[UR60][R14.64] ;  /* 0x0000003c0e28b980 */ /* 0x000364000c101d00 */
[----:B------:R-:W-:-:S02]  /*fe00*/  @!P2 IMAD.X R5, R5, 0x1, R32, P0 ;  /* 0x000000010505a824 */ /* 0x000fc400000e0620 */
[----:B------:R-:W-:Y:S01]  /*fe10*/  @!P2 IMAD.X R7, R7, 0x1, R32, P1 ;  /* 0x000000010707a824 */ /* 0x000fe200008e0620 */
[----:B------:R-:W-:Y:S01]  /*fe20*/  CS2R R32, SRZ ;  /* 0x0000000000207805 */ /* 0x000fe2000001ff00 */
[----:B------:R1:W5:Y:S04]  /*fe30*/  @!P4 LD.E.128 R24, desc[UR60][R12.64] ;  /* 0x0000003c0c18c980 */ /* 0x000368000c101d00 */
[----:B------:R1:W5:Y:S04]  /*fe40*/  @!P4 LD.E.128 R36, desc[UR60][R8.64] ;  /* 0x0000003c0824c980 */ /* 0x000368000c101d00 */
[----:B------:R1:W5:Y:S04]  /*fe50*/  @!P2 LD.E.128 R32, desc[UR60][R4.64] ;  /* 0x0000003c0420a980 */ /* 0x000368000c101d00 */
[----:B------:R1:W5:Y:S02]  /*fe60*/  @!P2 LD.E.128 R44, desc[UR60][R6.64] ;  /* 0x0000003c062ca980 */ /* 0x000364000c101d00 */
.L_x_4999:
[----:B------:R-:W-:Y:S05]  /*fe70*/  BSYNC B1 ;  /* 0x0000000000017941 */ /* 0x000fea0003800000 */
.L_x_4998:
[----:B-12--5:R-:W-:Y:S01]  /*fe80*/  IMAD.MOV.U32 R4, RZ, RZ, R44 ;  /* 0x000000ffff047224 */ /* 0x026fe200078e002c */
[----:B------:R-:W-:Y:S01]  /*fe90*/  MOV R6, R46 ;  /* 0x0000002e00067202 */ /* 0x000fe20000000f00 */
[----:B------:R-:W-:Y:S01]  /*fea0*/  IMAD.MOV.U32 R5, RZ, RZ, R45 ;  /* 0x000000ffff057224 */ /* 0x000fe200078e002d */
[----:B------:R-:W-:Y:S01]  /*feb0*/  UMOV UR4, 0xffffffff ;  /* 0xffffffff00047882 */ /* 0x000fe20000000000 */
[----:B---3--:R-:W-:Y:S01]  /*fec0*/  IMAD.MOV.U32 R7, RZ, RZ, R47 ;  /* 0x000000ffff077224 */ /* 0x008fe200078e002f */
        /* <DEDUP_REMOVED lines=35> */
[----:B------:R-:W-:-:S04]  /*10100*/  CS2R R4, SRZ ;  /* 0x0000000000047805 */ /* 0x000fc8000001ff00 */
[----:B------:R-:W-:Y:S01]  /*10110*/  PRMT R85, R6, 0x5410, R7 ;  /* 0x0000541006557816 */ /* 0x000fe20000000007 */
[----:B------:R-:W-:Y:S06]  /*10120*/  BRA.DIV UR4, `(.L_x_5000) ;  /* 0x000001d604687947 */ /* 0x000fec000b800000 */
[----:B0-----:R-:W0:Y:S04]  /*10130*/  SHFL.IDX PT, R21, R21, 0x1, 0x1c1f ;  /* 0x003c1f0015157f89 */ /* 0x001e2800000e0000 */
[----:B------:R-:W1:Y:S04]  /*10140*/  SHFL.IDX PT, R20, R20, 0x1, 0x1c1f ;  /* 0x003c1f0014147f89 */ /* 0x000e6800000e0000 */
[----:B------:R-:W2:Y:S04]  /*10150*/  SHFL.IDX PT, R61, R61, 0x1, 0x1c1f ;  /* 0x003c1f003d3d7f89 */ /* 0x000ea800000e0000 */
[----:B------:R3:W0:Y:S02]  /*10160*/  SHFL.IDX PT, R62, R3, 0x1, 0x1c1f ;  /* 0x003c1f00033e7f89 */ /* 0x00062400000e0000 */
.L_x_5323:
[----:B------:R-:W-:Y:S01]  /*10170*/  VIADD R67, R67, 0x40 ;  /* 0x0000004043437836 */ /* 0x000fe20000000000 */
[----:B------:R-:W-:Y:S01]  /*10180*/  BSSY B1, `(.L_x_5001) ;  /* 0x0000034000017945 */ /* 0x000fe20003800000 */
[----:B------:R-:W-:Y:S02]  /*10190*/  CS2R R6, SRZ ;  /* 0x0000000000067805 */ /* 0x000fe4000001ff00 */
[----:B----4-:R-:W-:Y:S02]  /*101a0*/  CS2R R8, SRZ ;  /* 0x0000000000087805 */ /* 0x010fe4000001ff00 */
        /* <DEDUP_REMOVED lines=11> */
[----:B------:R-:W-:Y:S01]  /*10260*/  ULDC UR4, c[0x0][0x3f4] ;  /* 0x0000fd0000047ab9 */ /* 0x000fe20000000800 */
[----:B-1----:R-:W-:Y:S01]  /*10270*/  IMAD.MOV.U32 R6, RZ, RZ, R20 ;  /* 0x000000ffff067224 */ /* 0x002fe200078e0014 */
[----:B------:R-:W-:Y:S01]  /*10280*/  ISETP.GE.AND P2, PT, R18, UR4, PT ;  /* 0x0000000412007c0c */ /* 0x000fe2000bf46270 */
[----:B0-----:R-:W-:Y:S01]  /*10290*/  IMAD.MOV.U32 R7, RZ, RZ, R21 ;  /* 0x000000ffff077224 */ /* 0x001fe200078e0015 */
[----:B------:R-:W-:Y:S01]  /*102a0*/  ISETP.GE.AND P3, PT, R196, UR4, PT ;  /* 0x00000004c4007c0c */ /* 0x000fe2000bf66270 */
[----:B------:R-:W-:Y:S01]  /*102b0*/  IMAD.MOV.U32 R8, RZ, RZ, R62 ;  /* 0x000000ffff087224 */ /* 0x000fe200078e003e */
[----:B------:R-:W-:Y:S01]  /*102c0*/  ISETP.GE.AND P4, PT, R195, UR4, PT ;  /* 0x00000004c3007c0c */ /* 0x000fe2000bf86270 */
[----:B--2---:R-:W-:Y:S01]  /*102d0*/  IMAD.MOV.U32 R9, RZ, RZ, R61 ;  /* 0x000000ffff097224 */ /* 0x004fe200078e003d */
[----:B------:R-:W-:Y:S02]  /*102e0*/  CS2R R52, SRZ ;  /* 0x0000000000347805 */ /* 0x000fe4000001ff00 */
[----:B------:R-:W-:-:S02]  /*102f0*/  CS2R R54, SRZ ;  /* 0x0000000000367805 */ /* 0x000fc4000001ff00 */
[----:B------:R-:W-:Y:S02]  /*10300*/  CS2R R10, SRZ ;  /* 0x00000000000a7805 */ /* 0x000fe4000001ff00 */
[----:B------:R-:W-:Y:S02]  /*10310*/  CS2R R56, SRZ ;  /* 0x0000000000387805 */ /* 0x000fe4000001ff00 */
[----:B------:R-:W-:Y:S01]  /*10320*/  CS2R R58, SRZ ;  /* 0x00000000003a7805 */ /* 0x000fe2000001ff00 */
[C---:B---3--:R-:W-:Y:S01]  /*10330*/  @!P2 IMAD.SHL.U32 R3, R18.reuse, 0x2, RZ ;  /* 0x000000021203a824 */ /* 0x048fe200078e00ff */
[----:B------:R-:W-:Y:S01]  /*10340*/  @!P2 SHF.L.U64.HI R14, R18, 0x1, R19 ;  /* 0x00000001120ea819 */ /* 0x000fe20000010213 */
[----:B------:R-:W-:Y:S01]  /*10350*/  @!P3 IMAD.SHL.U32 R13, R203, 0x8, RZ ;  /* 0x00000008cb0db824 */ /* 0x000fe200078e00ff */
[----:B------:R-:W-:-:S03]  /*10360*/  @!P4 SHF.L.U32 R63, R204, 0x3, RZ ;  /* 0x00000003cc3fc819 */ /* 0x000fc600000006ff */
[--C-:B------:R-:W-:Y:S01]  /*10370*/  @!P3 IMAD.WIDE R4, R13, 0x2, R6.reuse ;  /* 0x000000020d04b825 */ /* 0x100fe200078e0206 */
[-C--:B------:R-:W-:Y:S02]  /*10380*/  @!P2 IADD3 R60, P1, R62, R3.reuse, RZ ;  /* 0x000000033e3ca210 */ /* 0x080fe40007f3e0ff */
[----:B------:R-:W-:Y:S01]  /*10390*/  @!P2 IADD3 R20, P0, R20, R3, RZ ;  /* 0x000000031414a210 */ /* 0x000fe20007f1e0ff */
[----:B------:R-:W-:Y:S01]  /*103a0*/  @!P4 IMAD.WIDE R6, R63, 0x2, R6 ;  /* 0x000000023f06c825 */ /* 0x000fe200078e0206 */
[----:B------:R0:W5:Y:S03]  /*103b0*/  @!P3 LD.E.128 R52, desc[UR60][R4.64] ;  /* 0x0000003c0434b980 */ /* 0x000166000c101d00 */
[--C-:B------:R-:W-:Y:S01]  /*103c0*/  @!P3 IMAD.WIDE R12, R13, 0x2, R8.reuse ;  /* 0x000000020d0cb825 */ /* 0x100fe200078e0208 */
[----:B------:R1:W5:Y:S03]  /*103d0*/  @!P4 LD.E.128 R56, desc[UR60][R6.64] ;  /* 0x0000003c0638c980 */ /* 0x000366000c101d00 */
[----:B------:R-:W-:Y:S01]  /*103e0*/  @!P4 IMAD.WIDE R62, R63, 0x2, R8 ;  /* 0x000000023f3ec825 */ /* 0x000fe200078e0208 */
[----:B------:R-:W-:-:S02]  /*103f0*/  CS2R R8, SRZ ;  /* 0x0000000000087805 */ /* 0x000fc4000001ff00 */
[----:B------:R-:W-:Y:S02]  /*10400*/  CS2R R48, SRZ ;  /* 0x0000000000307805 */ /* 0x000fe4000001ff00 */
[----:B------:R-:W-:Y:S01]  /*10410*/  CS2R R50, SRZ ;  /* 0x0000000000327805 */ /* 0x000fe2000001ff00 */
[--C-:B------:R-:W-:Y:S01]  /*10420*/  @!P2 IMAD.X R21, R21, 0x1, R14.reuse, P0 ;  /* 0x000000011515a824 */ /* 0x100fe200000e060e */
[----:B0-----:R-:W-:Y:S01]  /*10430*/  CS2R R4, SRZ ;  /* 0x0000000000047805 */ /* 0x001fe2000001ff00 */
[----:B------:R-:W-:Y:S01]  /*10440*/  @!P2 IMAD.X R61, R61, 0x1, R14, P1 ;  /* 0x000000013d3da824 */ /* 0x000fe200008e060e */
[----:B------:R0:W5:Y:S01]  /*10450*/  @!P3 LD.E.128 R8, desc[UR60][R12.64] ;  /* 0x0000003c0c08b980 */ /* 0x000162000c101d00 */
[----:B------:R-:W-:Y:S02]  /*10460*/  CS2R R14, SRZ ;  /* 0x00000000000e7805 */ /* 0x000fe4000001ff00 */
[----:B-1----:R-:W-:Y:S01]  /*10470*/  CS2R R6, SRZ ;  /* 0x0000000000067805 */ /* 0x002fe2000001ff00 */
[----:B------:R4:W5:Y:S05]  /*10480*/  @!P2 LD.E.128 R48, desc[UR60][R20.64] ;  /* 0x0000003c1430a980 */ /* 0x00096a000c101d00 */
[----:B------:R4:W5:Y:S01]  /*10490*/  @!P2 LD.E.128 R4, desc[UR60][R60.64] ;  /* 0x0000003c3c04a980 */ /* 0x000962000c101d00 */
[----:B0-----:R-:W-:-:S06]  /*104a0*/  CS2R R12, SRZ ;  /* 0x00000000000c7805 */ /* 0x001fcc000001ff00 */
[----:B------:R4:W5:Y:S02]  /*104b0*/  @!P4 LD.E.128 R12, desc[UR60][R62.64] ;  /* 0x0000003c3e0cc980 */ /* 0x000964000c101d00 */
.L_x_5002:
[----:B------:R-:W-:Y:S05]  /*104c0*/  BSYNC B1 ;  /* 0x0000000000017941 */ /* 0x000fea0003800000 */
.L_x_5001:
[----:B--2-4-:R-:W3:Y:S04]  /*104d0*/  LDL R61, [R1+0x50] ;  /* 0x00005000013d7983 */ /* 0x014ee80000100800 */
[----:B0-----:R-:W2:Y:S01]  /*104e0*/  LDL R62, [R1+0x38] ;  /* 0x00003800013e7983 */ /* 0x001ea20000100800 */
[----:B-1---5:R-:W-:Y:S01]  /*104f0*/  IMAD.MOV.U32 R20, RZ, RZ, R4 ;  /* 0x000000ffff147224 */ /* 0x022fe200078e0004 */
[----:B------:R-:W-:Y:S01]  /*10500*/  BSSY B1, `(.L_x_5003) ;  /* 0x000002e000017945 */ /* 0x000fe20003800000 */
[----:B------:R-:W-:Y:S02]  /*10510*/  IMAD.MOV.U32 R21, RZ, RZ, R5 ;  /* 0x000000ffff157224 */ /* 0x000fe400078e0005 */
[----:B------:R-:W-:-:S03]  /*10520*/  IMAD.MOV.U32 R60, RZ, RZ, R7 ;  /* 0x000000ffff3c7224 */ /* 0x000fc600078e0007 */
[----:B------:R-:W-:Y:S01]  /*10530*/  PRMT R91, R20, 0x5410, R21 ;  /* 0x00005410145b7816 */ /* 0x000fe20000000015 */
[----:B------:R-:W-:Y:S02]  /*10540*/  IMAD.MOV.U32 R20, RZ, RZ, R6 ;  /* 0x000000ffff147224 */ /* 0x000fe400078e0006 */
[----:B------:R-:W-:-:S03]  /*10550*/  IMAD.MOV.U32 R21, RZ, RZ, R9 ;  /* 0x000000ffff157224 */ /* 0x000fc600078e0009 */
        /* <DEDUP_REMOVED lines=10> */
[----:B---3--:R-:W-:-:S04]  /*10600*/  LEA.HI R3, R61, R61, RZ, 0x1 ;  /* 0x0000003d3d037211 */ /* 0x008fc800078f08ff */
[----:B------:R-:W-:Y:S02]  /*10610*/  LOP3.LUT R3, R3, 0xfffffffe, RZ, 0xc0, !PT ;  /* 0xfffffffe03037812 */ /* 0x000fe400078ec0ff */
[----:B--2---:R-:W-:Y:S02]  /*10620*/  VIADDMNMX R20, R64, -R62, 0x80, PT ;  /* 0x0000008040147446 */ /* 0x004fe4000380093e */
[----:B------:R-:W-:Y:S01]  /*10630*/  IADD3 R3, R61, -R3, RZ ;  /* 0x800000033d037210 */ /* 0x000fe20007ffe0ff */
[----:B------:R-:W-:Y:S01]  /*10640*/  IMAD.MOV.U32 R61, RZ, RZ, R10 ;  /* 0x000000ffff3d7224 */ /* 0x000fe200078e000a */
[----:B------:R-:W-:Y:S02]  /*10650*/  MOV R62, R57 ;  /* 0x00000039003e7202 */ /* 0x000fe40000000f00 */
[----:B------:R-:W-:Y:S01]  /*10660*/  SHF.L.U32 R60, R3, 0x1f, RZ ;  /* 0x0000001f033c7819 */ /* 0x000fe200000006ff */
[----:B------:R-:W-:Y:S01]  /*10670*/  IMAD.MOV.U32 R3, RZ, RZ, R11 ;  /* 0x000000ffff037224 */ /* 0x000fe200078e000b */
[----:B------:R-:W-:Y:S01]  /*10680*/  PRMT R77, R61, 0x7610, R77 ;  /* 0x000076103d4d7816 */ /* 0x000fe2000000004d */
[----:B------:R-:W-:Y:S01]  /*10690*/  IMAD.MOV.U32 R61, RZ, RZ, R14 ;  /* 0x000000ffff3d7224 */ /* 0x000fe200078e000e */
[----:B------:R-:W0:Y:S01]  /*106a0*/  SYNCS.PHASECHK.TRANS64.TRYWAIT P0, [R17+URZ+0x30800], R60 ;  /* 0x0308003c110075a7 */ /* 0x000e22000800017f */
[----:B------:R-:W-:-:S02]  /*106b0*/  ISETP.GE.AND P1, PT, R219, R20, PT ;  /* 0x00000014db00720c */ /* 0x000fc40003f26270 */
        /* <DEDUP_REMOVED lines=18> */
.L_x_5324:
[----:B------:R-:W-:Y:S05]  /*107e0*/  BSYNC B1 ;  /* 0x0000000000017941 */ /* 0x000fea0003800000 */
.L_x_5003:
[----:B------:R-:W-:Y:S01]  /*107f0*/  BSSY B1, `(.L_x_5005) ;  /* 0x0000144000017945 */ /* 0x000fe20003800000 */
[----:B------:R-:W-:-:S03]  /*10800*/  PRMT R73, R3, 0x5410, R21 ;  /* 0x0000541003497816 */ /* 0x000fc60000000015 */
[----:B------:R-:W-:Y:S05]  /*10810*/  @P1 BRA `(.L_x_5006) ;  /* 0x0000001400041947 */ /* 0x000fea0003800000 */
[----:B------:R1:W5:Y:S01]  /*10820*/  LDL R106, [R1+0x30] ;  /* 0x00003000016a7983 */ /* 0x0003620000100800 */
[----:B------:R-:W2:Y:S01]  /*10830*/  LDC R3, c[0x0][0x3f4] ;  /* 0x0000fd00ff037b82 */ /* 0x000ea20000000800 */
[----:B------:R-:W-:Y:S01]  /*10840*/  BSSY B2, `(.L_x_5007) ;  /* 0x0000068000027945 */ /* 0x000fe20003800000 */
[----:B------:R-:W-:Y:S02]  /*10850*/  SHF.R.U32.HI R107, RZ, 0x3, R229 ;  /* 0x00000003ff6b7819 */ /* 0x000fe400000116e5 */
[-C--:B--2---:R-:W-:Y:S02]  /*10860*/  ISETP.GE.AND P0, PT, R18, R3.reuse, PT ;  /* 0x000000031200720c */ /* 0x084fe40003f06270 */
[-C--:B------:R-:W-:Y:S02]  /*10870*/  ISETP.GE.AND P1, PT, R196, R3.reuse, PT ;  /* 0x00000003c400720c */ /* 0x080fe40003f26270 */
[----:B------:R-:W-:-:S09]  /*10880*/  ISETP.GE.AND P2, PT, R195, R3, PT ;  /* 0x00000003c300720c */ /* 0x000fd20003f46270 */
[----:B-1----:R-:W-:Y:S05]  /*10890*/  @P0 BRA `(.L_x_5008) ;  /* 0x0000000400880947 */ /* 0x002fea0003800000 */
[----:B0-----:R-:W-:Y:S01]  /*108a0*/  LEA.HI R60, R3, R0, RZ, 0x1d ;  /* 0x00000000033c7211 */ /* 0x001fe200078fe8ff */
[----:B------:R-:W-:Y:S01]  /*108b0*/  HADD2.F32 R88, -RZ, R88.H0_H0 ;  /* 0x20000058ff587230 */ /* 0x000fe20000004100 */
[----:B------:R-:W-:Y:S01]  /*108c0*/  LOP3.LUT R21, R229, 0x38, R18, 0xf8, !PT ;  /* 0x00000038e5157812 */ /* 0x000fe200078ef812 */
[----:B------:R-:W-:Y:S01]  /*108d0*/  HADD2.F32 R96, -RZ, R96.H0_H0 ;  /* 0x20000060ff607230 */ /* 0x000fe20000004100 */
[----:B------:R-:W-:Y:S01]  /*108e0*/  SHF.R.S32.HI R61, RZ, 0x1f, R60 ;  /* 0x0000001fff3d7819 */ /* 0x000fe2000001143c */
[----:B------:R-:W-:Y:S01]  /*108f0*/  IMAD.SHL.U32 R62, R60, 0x8, RZ ;  /* 0x000000083c3e7824 */ /* 0x000fe200078e00ff */
[-C--:B------:R-:W-:Y:S02]  /*10900*/  LOP3.LUT R21, R21, R107.reuse, RZ, 0x3c, !PT ;  /* 0x0000006b15157212 */ /* 0x080fe400078e3cff */
[----:B------:R-:W-:Y:S02]  /*10910*/  LEA.HI R61, R61, R60, RZ, 0x3 ;  /* 0x0000003c3d3d7211 */ /* 0x000fe400078f18ff */
[----:B------:R-:W-:Y:S01]  /*10920*/  LOP3.LUT R62, R229, 0x38, R62, 0xf8, !PT ;  /* 0x00000038e53e7812 */ /* 0x000fe200078ef83e */
[----:B-----5:R-:W-:Y:S01]  /*10930*/  IMAD.IADD R60, R106, 0x1, R21 ;  /* 0x000000016a3c7824 */ /* 0x020fe200078e0215 */
[----:B------:R-:W-:Y:S01]  /*10940*/  SHF.R.U64 R32, R32, 0x10, R33 ;  /* 0x0000001020207819 */ /* 0x000fe20000001221 */
[----:B------:R-:W-:Y:S01]  /*10950*/  IMAD.SHL.U32 R61, R61, 0x400, RZ ;  /* 0x000004003d3d7824 */ /* 0x000fe200078e00ff */
[----:B------:R-:W-:Y:S01]  /*10960*/  LOP3.LUT R65, R62, R107, RZ, 0x3c, !PT ;  /* 0x0000006b3e417212 */ /* 0x000fe200078e3cff */
[----:B------:R-:W-:Y:S01]  /*10970*/  IMAD R21, R60, 0x2, R17 ;  /* 0x000000023c157824 */ /* 0x000fe200078e0211 */
[----:B------:R-:W-:-:S02]  /*10980*/  SHF.R.U32.HI R74, RZ, 0x10, R33 ;  /* 0x00000010ff4a7819 */ /* 0x000fc40000011621 */
[----:B------:R-:W-:Y:S02]  /*10990*/  LOP3.LUT R64, R61, 0x7fffe000, RZ, 0xc0, !PT ;  /* 0x7fffe0003d407812 */ /* 0x000fe400078ec0ff */
[----:B------:R-:W0:Y:S01]  /*109a0*/  LDS.128 R60, [R21+0x12400] ;  /* 0x01240000153c7984 */ /* 0x000e220000000c00 */
[--C-:B------:R-:W-:Y:S02]  /*109b0*/  SHF.R.U64 R33, R44, 0x10, R45.reuse ;  /* 0x000000102c217819 */ /* 0x100fe4000000122d */
[----:B------:R-:W-:Y:S02]  /*109c0*/  IADD3 R64, R65, R64, R106 ;  /* 0x0000004041407210 */ /* 0x000fe40007ffe06a */
[----:B------:R-:W-:Y:S02]  /*109d0*/  SHF.R.U32.HI R45, RZ, 0x10, R45 ;  /* 0x00000010ff2d7819 */ /* 0x000fe4000001162d */
[----:B------:R-:W-:Y:S01]  /*109e0*/  SHF.R.U64 R44, R46, 0x10, R47 ;  /* 0x000000102e2c7819 */ /* 0x000fe2000000122f */
[----:B------:R-:W-:Y:S01]  /*109f0*/  IMAD R69, R64, 0x2, R17 ;  /* 0x0000000240457824 */ /* 0x000fe200078e0211 */
[----:B------:R-:W-:Y:S01]  /*10a00*/  SHF.R.U32.HI R46, RZ, 0x10, R47 ;  /* 0x00000010ff2e7819 */ /* 0x000fe2000001162f */
[----:B------:R-:W-:Y:S01]  /*10a10*/  HADD2.F32 R90, -RZ, R45.H0_H0 ;  /* 0x2000002dff5a7230 */ /* 0x000fe20000004100 */
[----:B------:R-:W-:-:S02]  /*10a20*/  SHF.R.U64 R34, R34, 0x10, R35 ;  /* 0x0000001022227819 */ /* 0x000fc40000001223 */
[----:B------:R-:W1:Y:S01]  /*10a30*/  LDS.128 R64, [R69+0x12400] ;  /* 0x0124000045407984 */ /* 0x000e620000000c00 */
[----:B------:R-:W-:Y:S01]  /*10a40*/  SHF.R.U32.HI R35, RZ, 0x10, R35 ;  /* 0x00000010ff237819 */ /* 0x000fe20000011623 */
[--C-:B0-----:R-:W-:Y:S02]  /*10a50*/  HADD2.F32 R47, -RZ, R61.reuse.H0_H0 ;  /* 0x2000003dff2f7230 */ /* 0x101fe40000004100 */
[----:B------:R-:W-:Y:S02]  /*10a60*/  HADD2.F32 R61, -RZ, R61.H1_H1 ;  /* 0x3000003dff3d7230 */ /* 0x000fe40000004100 */
[----:B------:R-:W-:Y:S02]  /*10a70*/  HADD2.F32 R75, -RZ, R60.H0_H0 ;  /* 0x2000003cff4b7230 */ /* 0x000fe40000004100 */
[----:B------:R-:W-:Y:S02]  /*10a80*/  HADD2.F32 R78, -RZ, R62.H0_H0 ;  /* 0x2000003eff4e7230 */ /* 0x000fe40000004100 */
[----:B------:R-:W-:-:S02]  /*10a90*/  HADD2.F32 R81, -RZ, R63.H0_H0 ;  /* 0x2000003fff517230 */ /* 0x000fc40000004100 */
[----:B------:R-:W-:Y:S02]  /*10aa0*/  HADD2.F32 R63, -RZ, R63.H1_H1 ;  /* 0x3000003fff3f7230 */ /* 0x000fe40000004100 */
[----:B------:R-:W-:Y:S02]  /*10ab0*/  HADD2.F32 R60, -RZ, R60.H1_H1 ;  /* 0x3000003cff3c7230 */ /* 0x000fe40000004100 */
[--C-:B-1----:R-:W-:Y:S02]  /*10ac0*/  HADD2.F32 R101, -RZ, R65.reuse.H0_H0 ;  /* 0x20000041ff657230 */ /* 0x102fe40000004100 */
[----:B------:R-:W-:Y:S02]  /*10ad0*/  HADD2.F32 R89, -RZ, R65.H1_H1 ;  /* 0x30000041ff597230 */ /* 0x000fe40000004100 */
[----:B------:R-:W-:Y:S02]  /*10ae0*/  HADD2.F32 R87, -RZ, R64.H0_H0 ;  /* 0x20000040ff577230 */ /* 0x000fe40000004100 */
[C---:B------:R-:W-:Y:S01]  /*10af0*/  FMUL.FTZ R102, R101.reuse, R88 ;  /* 0x0000005865667220 */ /* 0x040fe20000410000 */
[----:B------:R-:W-:Y:S01]  /*10b00*/  FMUL.FTZ R100, R101, R96 ;  /* 0x0000006065647220 */ /* 0x000fe20000410000 */
[----:B------:R-:W-:-:S02]  /*10b10*/  HADD2.F32 R65, -RZ, R66.H0_H0 ;  /* 0x20000042ff417230 */ /* 0x000fc40000004100 */
[C---:B------:R-:W-:Y:S01]  /*10b20*/  FFMA.FTZ R45, R47.reuse, R96, -R102 ;  /* 0x000000602f2d7223 */ /* 0x040fe20000010866 */
[----:B------:R-:W-:Y:S02]  /*10b30*/  HADD2.F32 R96, -RZ, R74.H0_H0 ;  /* 0x2000004aff607230 */ /* 0x000fe40000004100 */
[----:B------:R-:W-:Y:S01]  /*10b40*/  FFMA.FTZ R88, R47, R88, R100 ;  /* 0x000000582f587223 */ /* 0x000fe20000010064 */
[--C-:B------:R-:W-:Y:S02]  /*10b50*/  HADD2.F32 R74, -RZ, R104.reuse.H1_H1 ;  /* 0x30000068ff4a7230 */ /* 0x100fe40000004100 */
[C---:B------:R-:W-:Y:S01]  /*10b60*/  FMUL.FTZ R102, R89.reuse, R90 ;  /* 0x0000005a59667220 */ /* 0x040fe20000410000 */
[----:B------:R-:W-:Y:S02]  /*10b70*/  HADD2.F32 R100, -RZ, R104.H0_H0 ;  /* 0x20000068ff647230 */ /* 0x000fe40000004100 */
[----:B------:R-:W-:Y:S01]  /*10b80*/  FMUL.FTZ R104, R89, R96 ;  /* 0x0000006059687220 */ /* 0x000fe20000410000 */
[----:B------:R-:W-:-:S02]  /*10b90*/  HADD2.F32 R47, -RZ, R105.H1_H1 ;  /* 0x30000069ff2f7230 */ /* 0x000fc40000004100 */
[----:B------:R-:W-:Y:S01]  /*10ba0*/  FFMA.FTZ R96, R61, R96, -R102 ;  /* 0x000000603d607223 */ /* 0x000fe20000010866 */
[C---:B------:R-:W-:Y:S01]  /*10bb0*/  FMUL.FTZ R102, R87.reuse, R74 ;  /* 0x0000004a57667220 */ /* 0x040fe20000410000 */
[----:B------:R-:W-:Y:S01]  /*10bc0*/  FMUL.FTZ R89, R87, R100 ;  /* 0x0000006457597220 */ /* 0x000fe20000410000 */
[----:B------:R-:W-:Y:S02]  /*10bd0*/  HADD2.F32 R86, -RZ, R67.H0_H0 ;  /* 0x20000043ff567230 */ /* 0x000fe40000004100 */
[----:B------:R-:W-:Y:S01]  /*10be0*/  FFMA.FTZ R61, R61, R90, R104 ;  /* 0x0000005a3d3d7223 */ /* 0x000fe20000010068 */
[C---:B------:R-:W-:Y:S01]  /*10bf0*/  FFMA.FTZ R87, R75.reuse, R100, -R102 ;  /* 0x000000644b577223 */ /* 0x040fe20000010866 */
[----:B------:R-:W-:Y:S01]  /*10c00*/  FFMA.FTZ R74, R75, R74, R89 ;  /* 0x0000004a4b4a7223 */ /* 0x000fe20000010059 */
[----:B------:R-:W-:Y:S02]  /*10c10*/  HADD2.F32 R75, -RZ, R103.H1_H1 ;  /* 0x30000067ff4b7230 */ /* 0x000fe40000004100 */
[----:B------:R-:W-:Y:S01]  /*10c20*/  FMUL.FTZ R89, R65, R47 ;  /* 0x0000002f41597220 */ /* 0x000fe20000410000 */
[----:B------:R-:W-:-:S02]  /*10c30*/  HADD2.F32 R105, -RZ, R105.H0_H0 ;  /* 0x20000069ff697230 */ /* 0x000fc40000004100 */
[----:B------:R-:W-:Y:S02]  /*10c40*/  HADD2.F32 R103, -RZ, R103.H0_H0 ;  /* 0x20000067ff677230 */ /* 0x000fe40000004100 */
[----:B------:R-:W-:Y:S02]  /*10c50*/  HADD2.F32 R67, -RZ, R67.H1_H1 ;  /* 0x30000043ff437230 */ /* 0x000fe40000004100 */
[----:B------:R-:W-:Y:S01]  /*10c60*/  FMUL.FTZ R101, R65, R105 ;  /* 0x0000006941657220 */ /* 0x000fe20000410000 */
[----:B------:R-:W-:Y:S02]  /*10c70*/  HADD2.F32 R90, -RZ, R46.H0_H0 ;  /* 0x2000002eff5a7230 */ /* 0x000fe40000004100 */
[C---:B------:R-:W-:Y:S01]  /*10c80*/  FMUL.FTZ R102, R86.reuse, R103 ;  /* 0x0000006756667220 */ /* 0x040fe20000410000 */
[----:B------:R-:W-:Y:S02]  /*10c90*/  HADD2.F32 R100, -RZ, R35.H0_H0 ;  /* 0x20000023ff647230 */ /* 0x000fe40000004100 */
[----:B------:R-:W-:Y:S01]  /*10ca0*/  FMUL.FTZ R86, R86, R75 ;  /* 0x0000004b56567220 */ /* 0x000fe20000410000 */
[C---:B------:R-:W-:Y:S01]  /*10cb0*/  FFMA.FTZ R46, R78.reuse, R47, R101 ;  /* 0x0000002f4e2e7223 */ /* 0x040fe20000010065 */
[----:B------:R-:W-:Y:S01]  /*10cc0*/  FFMA.FTZ R65, R78, R105, -R89 ;  /* 0x000000694e417223 */ /* 0x000fe20000010859 */
[C---:B------:R-:W-:Y:S01]  /*10cd0*/  FFMA.FTZ R35, R81.reuse, R75, -R102 ;  /* 0x0000004b51237223 */ /* 0x040fe20000010866 */
[----:B------:R-:W-:Y:S01]  /*10ce0*/  FFMA.FTZ R47, R81, R103, R86 ;  /* 0x00000067512f7223 */ /* 0x000fe20000010056 */
[----:B------:R-:W-:-:S02]  /*10cf0*/  HADD2.F32 R64, -RZ, R64.H1_H1 ;  /* 0x30000040ff407230 */ /* 0x000fc40000004100 */
[C---:B------:R-:W-:Y:S01]  /*10d00*/  FMUL.FTZ R78, R67.reuse, R90 ;  /* 0x0000005a434e7220 */ /* 0x040fe20000410000 */
[----:B------:R-:W-:Y:S02]  /*10d10*/  HADD2.F32 R66, -RZ, R66.H1_H1 ;  /* 0x30000042ff427230 */ /* 0x000fe40000004100 */
[-C--:B------:R-:W-:Y:S01]  /*10d20*/  FMUL.FTZ R86, R67, R100.reuse ;  /* 0x0000006443567220 */ /* 0x080fe20000410000 */
[----:B------:R-:W-:Y:S02]  /*10d30*/  HADD2.F32 R75, -RZ, R33.H0_H0 ;  /* 0x20000021ff4b7230 */ /* 0x000fe40000004100 */
[C---:B------:R-:W-:Y:S01]  /*10d40*/  FFMA.FTZ R78, R63.reuse, R100, -R78 ;  /* 0x000000643f4e7223 */ /* 0x040fe2000001084e */
[----:B------:R-:W-:Y:S02]  /*10d50*/  HADD2.F32 R81, -RZ, R44.H0_H0 ;  /* 0x2000002cff517230 */ /* 0x000fe40000004100 */
[----:B------:R-:W-:Y:S01]  /*10d60*/  FFMA.FTZ R86, R63, R90, R86 ;  /* 0x0000005a3f567223 */ /* 0x000fe20000010056 */
[----:B------:R-:W-:-:S02]  /*10d70*/  HADD2.F32 R33, -RZ, R32.H0_H0 ;  /* 0x20000020ff217230 */ /* 0x000fc40000004100 */
[----:B------:R-:W-:Y:S01]  /*10d80*/  FMUL.FTZ R63, R64, R75 ;  /* 0x0000004b403f7220 */ /* 0x000fe20000410000 */
[----:B------:R-:W-:Y:S02]  /*10d90*/  HADD2.F32 R67, -RZ, R34.H0_H0 ;  /* 0x20000022ff437230 */ /* 0x000fe40000004100 */
[----:B------:R-:W-:Y:S01]  /*10da0*/  FMUL.FTZ R89, R66, R81 ;  /* 0x0000005142597220 */ /* 0x000fe20000410000 */
[----:B------:R-:W-:Y:S02]  /*10db0*/  HADD2.F32 R62, -RZ, R62.H1_H1 ;  /* 0x3000003eff3e7230 */ /* 0x000fe40000004100 */
[-C--:B------:R-:W-:Y:S01]  /*10dc0*/  FMUL.FTZ R64, R64, R33.reuse ;  /* 0x0000002140407220 */ /* 0x080fe20000410000 */
[----:B------:R-:W-:Y:S01]  /*10dd0*/  FFMA.FTZ R32, R60, R33, -R63 ;  /* 0x000000213c207223 */ /* 0x000fe2000001083f */
[----:B------:R-:W-:Y:S01]  /*10de0*/  FMUL.FTZ R66, R66, R67 ;  /* 0x0000004342427220 */ /* 0x000fe20000410000 */
[----:B------:R-:W-:Y:S01]  /*10df0*/  F2FP.F16.F32.PACK_AB R35, R78, R35 ;  /* 0x000000234e23723e */ /* 0x000fe200000000ff */
[----:B------:R-:W-:Y:S01]  /*10e00*/  FFMA.FTZ R34, R62, R67, -R89 ;  /* 0x000000433e227223 */ /* 0x000fe20000010859 */
[----:B------:R-:W-:Y:S01]  /*10e10*/  FFMA.FTZ R75, R60, R75, R64 ;  /* 0x0000004b3c4b7223 */ /* 0x000fe20000010040 */
[----:B------:R-:W-:Y:S01]  /*10e20*/  FFMA.FTZ R81, R62, R81, R66 ;  /* 0x000000513e517223 */ /* 0x000fe20000010042 */
        /* <DEDUP_REMOVED lines=9> */
.L_x_5008:
[----:B------:R-:W-:Y:S05]  /*10ec0*/  BSYNC B2 ;  /* 0x0000000000027941 */ /* 0x000fea0003800000 */
.L_x_5007:
[----:B------:R-:W-:Y:S04]  /*10ed0*/  BSSY B2, `(.L_x_5009) ;  /* 0x000006b000027945 */ /* 0x000fe80003800000 */
[----:B------:R-:W-:Y:S05]  /*10ee0*/  @P1 BRA `(.L_x_5010) ;  /* 0x0000000400a41947 */ /* 0x000fea0003800000 */
[----:B-1----:R-:W2:Y:S01]  /*10ef0*/  LDL R21, [R1+0x58] ;  /* 0x0000580001157983 */ /* 0x002ea20000100800 */
[--C-:B------:R-:W-:Y:S01]  /*10f00*/  HADD2.F32 R75, -RZ, R98.reuse.H1_H1 ;  /* 0x30000062ff4b7230 */ /* 0x100fe20000004100 */
[----:B------:R-:W-:Y:S01]  /*10f10*/  SHF.R.U32.HI R64, RZ, 0x10, R29 ;  /* 0x00000010ff407819 */ /* 0x000fe2000001161d */
[--C-:B------:R-:W-:Y:S01]  /*10f20*/  HADD2.F32 R81, -RZ, R95.reuse.H1_H1 ;  /* 0x3000005fff517230 */ /* 0x100fe20000004100 */
[----:B------:R-:W-:Y:S01]  /*10f30*/  SHF.R.U32.HI R87, RZ, 0x10, R41 ;  /* 0x00000010ff577819 */ /* 0x000fe20000011629 */
[----:B------:R-:W-:Y:S01]  /*10f40*/  HADD2.F32 R78, -RZ, R95.H0_H0 ;  /* 0x2000005fff4e7230 */ /* 0x000fe20000004100 */
[----:B------:R-:W-:Y:S01]  /*10f50*/  SHF.R.U64 R28, R28, 0x10, R29 ;  /* 0x000000101c1c7819 */ /* 0x000fe2000000121d */
[----:B------:R-:W-:Y:S01]  /*10f60*/  HADD2.F32 R98, -RZ, R98.H0_H0 ;  /* 0x20000062ff627230 */ /* 0x000fe20000004100 */
[----:B------:R-:W-:Y:S01]  /*10f70*/  SHF.R.U64 R29, R40, 0x10, R41 ;  /* 0x00000010281d7819 */ /* 0x000fe20000001229 */
[----:B------:R-:W-:Y:S01]  /*10f80*/  HADD2.F32 R87, -RZ, R87.H0_H0 ;  /* 0x20000057ff577230 */ /* 0x000fe20000004100 */
[--C-:B------:R-:W-:Y:S01]  /*10f90*/  SHF.R.U64 R30, R30, 0x10, R31.reuse ;  /* 0x000000101e1e7819 */ /* 0x100fe2000000121f */
[--C-:B------:R-:W-:Y:S01]  /*10fa0*/  HADD2.F32 R86, -RZ, R97.reuse.H0_H0 ;  /* 0x20000061ff567230 */ /* 0x100fe20000004100 */
[----:B------:R-:W-:Y:S01]  /*10fb0*/  SHF.R.U32.HI R40, RZ, 0x10, R31 ;  /* 0x00000010ff287819 */ /* 0x000fe2000001161f */
[----:B------:R-:W-:Y:S01]  /*10fc0*/  HADD2.F32 R88, -RZ, R97.H1_H1 ;  /* 0x30000061ff587230 */ /* 0x000fe20000004100 */
[----:B------:R-:W-:-:S02]  /*10fd0*/  SHF.R.U64 R31, R42, 0x10, R43 ;  /* 0x000000102a1f7819 */ /* 0x000fc4000000122b */
[----:B------:R-:W-:Y:S01]  /*10fe0*/  SHF.R.U32.HI R42, RZ, 0x10, R43 ;  /* 0x00000010ff2a7819 */ /* 0x000fe2000001162b */
[----:B------:R-:W-:-:S04]  /*10ff0*/  HADD2.F32 R40, -RZ, R40.H0_H0 ;  /* 0x20000028ff287230 */ /* 0x000fc80000004100 */
[----:B------:R-:W-:Y:S01]  /*11000*/  HADD2.F32 R42, -RZ, R42.H0_H0 ;  /* 0x2000002aff2a7230 */ /* 0x000fe20000004100 */
[----:B--2---:R-:W-:Y:S02]  /*11010*/  R2UR UR4, R21 ;  /* 0x00000000150472ca */ /* 0x004fe400000e0000 */
[----:B------:R-:W-:-:S04]  /*11020*/  SHF.R.S32.HI R21, RZ, 0x1f, R196 ;  /* 0x0000001fff157819 */ /* 0x000fc800000114c4 */
[CC--:B------:R-:W-:Y:S02]  /*11030*/  LEA.HI R33, R21.reuse, R196.reuse, RZ, 0x6 ;  /* 0x000000c415217211 */ /* 0x0c0fe400078f30ff */
[----:B------:R-:W-:Y:S02]  /*11040*/  LEA.HI R32, R21, R196, RZ, 0x3 ;  /* 0x000000c415207211 */ /* 0x000fe400078f18ff */
[----:B------:R-:W-:Y:S01]  /*11050*/  LEA.HI R21, R3, R203, RZ, 0x1d ;  /* 0x000000cb03157211 */ /* 0x000fe200078fe8ff */
[----:B------:R-:W-:Y:S01]  /*11060*/  IMAD.SHL.U32 R33, R33, 0x80, RZ ;  /* 0x0000008021217824 */ /* 0x000fe200078e00ff */
[----:B------:R-:W-:Y:S02]  /*11070*/  LOP3.LUT R32, R229, 0x38, R32, 0xf8, !PT ;  /* 0x00000038e5207812 */ /* 0x000fe400078ef820 */
[----:B------:R-:W-:Y:S02]  /*11080*/  SHF.R.S32.HI R34, RZ, 0x1f, R21 ;  /* 0x0000001fff227819 */ /* 0x000fe40000011415 */
[----:B------:R-:W-:-:S02]  /*11090*/  LOP3.LUT R44, R32, R107, RZ, 0x3c, !PT ;  /* 0x0000006b202c7212 */ /* 0x000fc400078e3cff */
[----:B------:R-:W-:Y:S02]  /*110a0*/  LEA.HI R34, R34, R21, RZ, 0x3 ;  /* 0x0000001522227211 */ /* 0x000fe400078f18ff */
[----:B------:R-:W-:Y:S02]  /*110b0*/  SHF.L.U32 R32, R21, 0x3, RZ ;  /* 0x0000000315207819 */ /* 0x000fe400000006ff */
[----:B------:R-:W-:Y:S01]  /*110c0*/  LOP3.LUT R33, R33, 0xffffe000, RZ, 0xc0, !PT ;  /* 0xffffe00021217812 */ /* 0x000fe200078ec0ff */
[----:B------:R-:W-:Y:S01]  /*110d0*/  IMAD.SHL.U32 R34, R34, 0x400, RZ ;  /* 0x0000040022227824 */ /* 0x000fe200078e00ff */
[----:B------:R-:W-:Y:S02]  /*110e0*/  LOP3.LUT R32, R229, 0x38, R32, 0xf8, !PT ;  /* 0x00000038e5207812 */ /* 0x000fe400078ef820 */
[----:B-----5:R-:W-:Y:S02]  /*110f0*/  IADD3 R21, R44, R33, R106 ;  /* 0x000000212c157210 */ /* 0x020fe40007ffe06a */
[----:B------:R-:W-:-:S02]  /*11100*/  LOP3.LUT R45, R32, R107, RZ, 0x3c, !PT ;  /* 0x0000006b202d7212 */ /* 0x000fc400078e3cff */
[----:B------:R-:W-:Y:S02]  /*11110*/  LOP3.LUT R44, R34, 0x7fffe000, RZ, 0xc0, !PT ;  /* 0x7fffe000222c7812 */ /* 0x000fe400078ec0ff */
[----:B------:R-:W-:Y:S02]  /*11120*/  LEA R21, R21, UR4, 0x1 ;  /* 0x0000000415157c11 */ /* 0x000fe4000f8e08ff */
[----:B------:R-:W-:-:S03]  /*11130*/  IADD3 R44, R45, R44, R106 ;  /* 0x0000002c2d2c7210 */ /* 0x000fc60007ffe06a */
[----:B------:R-:W1:Y:S02]  /*11140*/  LDS.128 R32, [R21] ;  /* 0x0000000015207984 */ /* 0x000e640000000c00 */
[----:B0-----:R-:W-:-:S05]  /*11150*/  IMAD R60, R44, 0x2, R17 ;  /* 0x000000022c3c7824 */ /* 0x001fca00078e0211 */
[----:B------:R-:W0:Y:S01]  /*11160*/  LDS.128 R44, [R60+0x12400] ;  /* 0x012400003c2c7984 */ /* 0x000e220000000c00 */
[--C-:B-1----:R-:W-:Y:S02]  /*11170*/  HADD2.F32 R66, -RZ, R33.reuse.H0_H0 ;  /* 0x20000021ff427230 */ /* 0x102fe40000004100 */
[----:B------:R-:W-:Y:S02]  /*11180*/  HADD2.F32 R43, -RZ, R32.H0_H0 ;  /* 0x20000020ff2b7230 */ /* 0x000fe40000004100 */
[----:B------:R-:W-:Y:S02]  /*11190*/  HADD2.F32 R62, -RZ, R33.H1_H1 ;  /* 0x30000021ff3e7230 */ /* 0x000fe40000004100 */
[----:B------:R-:W-:Y:S02]  /*111a0*/  HADD2.F32 R33, -RZ, R34.H0_H0 ;  /* 0x20000022ff217230 */ /* 0x000fe40000004100 */
[--C-:B0-----:R-:W-:Y:S02]  /*111b0*/  HADD2.F32 R69, -RZ, R45.reuse.H0_H0 ;  /* 0x2000002dff457230 */ /* 0x101fe40000004100 */
[----:B------:R-:W-:-:S02]  /*111c0*/  HADD2.F32 R74, -RZ, R45.H1_H1 ;  /* 0x3000002dff4a7230 */ /* 0x000fc40000004100 */
[--C-:B------:R-:W-:Y:S02]  /*111d0*/  HADD2.F32 R61, -RZ, R47.reuse.H0_H0 ;  /* 0x2000002fff3d7230 */ /* 0x100fe40000004100 */
        /* <DEDUP_REMOVED lines=8> */
[C---:B------:R-:W-:Y:S01]  /*11260*/  FMUL.FTZ R66, R67.reuse, R78 ;  /* 0x0000004e43427220 */ /* 0x040fe20000410000 */
[-C--:B------:R-:W-:Y:S01]  /*11270*/  FMUL.FTZ R67, R67, R98.reuse ;  /* 0x0000006243437220 */ /* 0x080fe20000410000 */
[C---:B------:R-:W-:Y:S01]  /*11280*/  FMUL.FTZ R75, R74.reuse, R87 ;  /* 0x000000574a4b7220 */ /* 0x040fe20000410000 */
[----:B------:R-:W-:Y:S01]  /*11290*/  FMUL.FTZ R81, R74, R69 ;  /* 0x000000454a517220 */ /* 0x000fe20000410000 */
[--C-:B------:R-:W-:Y:S02]  /*112a0*/  HADD2.F32 R74, -RZ, R99.reuse.H0_H0 ;  /* 0x20000063ff4a7230 */ /* 0x100fe40000004100 */
[C---:B------:R-:W-:Y:S01]  /*112b0*/  FFMA.FTZ R66, R43.reuse, R98, -R66 ;  /* 0x000000622b427223 */ /* 0x040fe20000010842 */
[----:B------:R-:W-:Y:S01]  /*112c0*/  FFMA.FTZ R43, R43, R78, R67 ;  /* 0x0000004e2b2b7223 */ /* 0x000fe20000010043 */
[C---:B------:R-:W-:Y:S01]  /*112d0*/  FMUL.FTZ R90, R65.reuse, R86 ;  /* 0x00000056415a7220 */ /* 0x040fe20000410000 */
[----:B------:R-:W-:Y:S02]  /*112e0*/  HADD2.F32 R78, -RZ, R99.H1_H1 ;  /* 0x30000063ff4e7230 */ /* 0x000fe40000004100 */
[----:B------:R-:W-:Y:S01]  /*112f0*/  FMUL.FTZ R96, R65, R74 ;  /* 0x0000004a41607220 */ /* 0x000fe20000410000 */
[----:B------:R-:W-:-:S02]  /*11300*/  HADD2.F32 R41, -RZ, R35.H0_H0 ;  /* 0x20000023ff297230 */ /* 0x000fc40000004100 */
[----:B------:R-:W-:Y:S01]  /*11310*/  FFMA.FTZ R65, R33, R74, -R90 ;  /* 0x0000004a21417223 */ /* 0x000fe2000001085a */
[C---:B------:R-:W-:Y:S01]  /*11320*/  FMUL.FTZ R74, R61.reuse, R88 ;  /* 0x000000583d4a7220 */ /* 0x040fe20000410000 */
[----:B------:R-:W-:Y:S01]  /*11330*/  FMUL.FTZ R61, R61, R78 ;  /* 0x0000004e3d3d7220 */ /* 0x000fe20000410000 */
[----:B------:R-:W-:Y:S02]  /*11340*/  HADD2.F32 R35, -RZ, R35.H1_H1 ;  /* 0x30000023ff237230 */ /* 0x000fe40000004100 */
        /* <DEDUP_REMOVED lines=8> */
[----:B------:R-:W-:Y:S01]  /*113d0*/  FFMA.FTZ R64, R62, R69, -R75 ;  /* 0x000000453e407223 */ /* 0x000fe2000001084b */
[----:B------:R-:W-:Y:S02]  /*113e0*/  HADD2.F32 R41, -RZ, R31.H0_H0 ;  /* 0x2000001fff297230 */ /* 0x000fe40000004100 */
[C---:B------:R-:W-:Y:S01]  /*113f0*/  FFMA.FTZ R67, R35.reuse, R40, -R86 ;  /* 0x0000002823437223 */ /* 0x040fe20000010856 */
[----:B------:R-:W-:Y:S02]  /*11400*/  HADD2.F32 R29, -RZ, R28.H0_H0 ;  /* 0x2000001cff1d7230 */ /* 0x000fe40000004100 */
[----:B------:R-:W-:Y:S01]  /*11410*/  FFMA.FTZ R69, R35, R42, R78 ;  /* 0x0000002a23457223 */ /* 0x000fe2000001004e */
[----:B------:R-:W-:-:S02]  /*11420*/  HADD2.F32 R31, -RZ, R30.H0_H0 ;  /* 0x2000001eff1f7230 */ /* 0x000fc40000004100 */
[----:B------:R-:W-:Y:S01]  /*11430*/  FMUL.FTZ R35, R44, R33 ;  /* 0x000000212c237220 */ /* 0x000fe20000410000 */
[----:B------:R-:W-:Y:S02]  /*11440*/  HADD2.F32 R32, -RZ, R32.H1_H1 ;  /* 0x30000020ff207230 */ /* 0x000fe40000004100 */
[----:B------:R-:W-:Y:S01]  /*11450*/  FMUL.FTZ R63, R46, R41 ;  /* 0x000000292e3f7220 */ /* 0x000fe20000410000 */
[----:B------:R-:W-:Y:S02]  /*11460*/  HADD2.F32 R34, -RZ, R34.H1_H1 ;  /* 0x30000022ff227230 */ /* 0x000fe40000004100 */
[----:B------:R-:W-:Y:S01]  /*11470*/  FMUL.FTZ R44, R44, R29 ;  /* 0x0000001d2c2c7220 */ /* 0x000fe20000410000 */
[----:B------:R-:W-:Y:S01]  /*11480*/  FMUL.FTZ R46, R46, R31 ;  /* 0x0000001f2e2e7220 */ /* 0x000fe20000410000 */
[----:B------:R-:W-:Y:S01]  /*11490*/  FFMA.FTZ R61, R32, R29, -R35 ;  /* 0x0000001d203d7223 */ /* 0x000fe20000010823 */
[----:B------:R-:W-:Y:S01]  /*114a0*/  FFMA.FTZ R62, R62, R87, R81 ;  /* 0x000000573e3e7223 */ /* 0x000fe20000010051 */
        /* <DEDUP_REMOVED lines=13> */
.L_x_5010:
[----:B------:R-:W-:Y:S05]  /*11580*/  BSYNC B2 ;  /* 0x0000000000027941 */ /* 0x000fea0003800000 */
.L_x_5009:
[----:B------:R-:W-:Y:S05]  /*11590*/  @P2 BRA `(.L_x_5006) ;  /* 0x0000000400a42947 */ /* 0x000fea0003800000 */
[----:B-12---:R-:W2:Y:S01]  /*115a0*/  LDL R21, [R1+0x58] ;  /* 0x0000580001157983 */ /* 0x006ea20000100800 */
[----:B------:R-:W-:Y:S01]  /*115b0*/  SHF.R.S32.HI R28, RZ, 0x1f, R195 ;  /* 0x0000001fff1c7819 */ /* 0x000fe200000114c3 */
[----:B0-----:R-:W-:Y:S01]  /*115c0*/  HADD2.F32 R60, -RZ, R82.H1_H1 ;  /* 0x30000052ff3c7230 */ /* 0x001fe20000004100 */
[----:B------:R-:W-:Y:S01]  /*115d0*/  LEA.HI R3, R3, R204, RZ, 0x1d ;  /* 0x000000cc03037211 */ /* 0x000fe200078fe8ff */
[----:B------:R-:W-:Y:S01]  /*115e0*/  HADD2.F32 R46, -RZ, R84.H1_H1 ;  /* 0x30000054ff2e7230 */ /* 0x000fe20000004100 */
[----:B------:R-:W-:Y:S01]  /*115f0*/  SHF.R.U64 R24, R24, 0x10, R25 ;  /* 0x0000001018187819 */ /* 0x000fe20000001219 */
[----:B------:R-:W-:Y:S01]  /*11600*/  HADD2.F32 R82, -RZ, R82.H0_H0 ;  /* 0x20000052ff527230 */ /* 0x000fe20000004100 */
[----:B------:R-:W-:Y:S01]  /*11610*/  SHF.R.S32.HI R30, RZ, 0x1f, R3 ;  /* 0x0000001fff1e7819 */ /* 0x000fe20000011403 */
[----:B------:R-:W-:Y:S01]  /*11620*/  HADD2.F32 R84, -RZ, R84.H0_H0 ;  /* 0x20000054ff547230 */ /* 0x000fe20000004100 */
[----:B------:R-:W-:Y:S01]  /*11630*/  SHF.R.U32.HI R47, RZ, 0x10, R25 ;  /* 0x00000010ff2f7819 */ /* 0x000fe20000011619 */
[----:B------:R-:W-:Y:S01]  /*11640*/  HADD2.F32 R24, -RZ, R24.H0_H0 ;  /* 0x20000018ff187230 */ /* 0x000fe20000004100 */
[----:B------:R-:W-:-:S02]  /*11650*/  LEA.HI R30, R30, R3, RZ, 0x3 ;  /* 0x000000031e1e7211 */ /* 0x000fc400078f18ff */
[----:B------:R-:W-:Y:S02]  /*11660*/  SHF.R.U64 R25, R26, 0x10, R27 ;  /* 0x000000101a197819 */ /* 0x000fe4000000121b */
[--C-:B------:R-:W-:Y:S01]  /*11670*/  SHF.R.U64 R26, R38, 0x10, R39.reuse ;  /* 0x00000010261a7819 */ /* 0x100fe20000001227 */
[----:B------:R-:W-:Y:S01]  /*11680*/  IMAD.SHL.U32 R30, R30, 0x400, RZ ;  /* 0x000004001e1e7824 */ /* 0x000fe200078e00ff */
[----:B------:R-:W-:Y:S01]  /*11690*/  SHF.R.U32.HI R65, RZ, 0x10, R39 ;  /* 0x00000010ff417819 */ /* 0x000fe20000011627 */
[----:B------:R-:W-:Y:S01]  /*116a0*/  HADD2.F32 R25, -RZ, R25.H0_H0 ;  /* 0x20000019ff197230 */ /* 0x000fe20000004100 */
[----:B------:R-:W-:Y:S02]  /*116b0*/  SHF.R.U32.HI R62, RZ, 0x10, R37 ;  /* 0x00000010ff3e7819 */ /* 0x000fe40000011625 */
[----:B------:R-:W-:Y:S02]  /*116c0*/  SHF.R.U32.HI R40, RZ, 0x10, R27 ;  /* 0x00000010ff287819 */ /* 0x000fe4000001161b */
[----:B------:R-:W-:Y:S01]  /*116d0*/  SHF.R.U64 R36, R36, 0x10, R37 ;  /* 0x0000001024247819 */ /* 0x000fe20000001225 */
[----:B------:R-:W-:-:S02]  /*116e0*/  HADD2.F32 R62, -RZ, R62.H0_H0 ;  /* 0x2000003eff3e7230 */ /* 0x000fc40000004100 */
[----:B------:R-:W-:Y:S02]  /*116f0*/  HADD2.F32 R40, -RZ, R40.H0_H0 ;  /* 0x20000028ff287230 */ /* 0x000fe40000004100 */
[----:B------:R-:W-:Y:S01]  /*11700*/  HADD2.F32 R36, -RZ, R36.H0_H0 ;  /* 0x20000024ff247230 */ /* 0x000fe20000004100 */
[----:B--2---:R-:W-:Y:S02]  /*11710*/  R2UR UR4, R21 ;  /* 0x00000000150472ca */ /* 0x004fe400000e0000 */
[CC--:B------:R-:W-:Y:S02]  /*11720*/  LEA.HI R21, R28.reuse, R195.reuse, RZ, 0x6 ;  /* 0x000000c31c157211 */ /* 0x0c0fe400078f30ff */
[----:B------:R-:W-:-:S03]  /*11730*/  LEA.HI R28, R28, R195, RZ, 0x3 ;  /* 0x000000c31c1c7211 */ /* 0x000fc600078f18ff */
[----:B------:R-:W-:Y:S01]  /*11740*/  IMAD.SHL.U32 R21, R21, 0x80, RZ ;  /* 0x0000008015157824 */ /* 0x000fe200078e00ff */
[----:B------:R-:W-:-:S04]  /*11750*/  LOP3.LUT R28, R229, 0x38, R28, 0xf8, !PT ;  /* 0x00000038e51c7812 */ /* 0x000fc800078ef81c */
[----:B------:R-:W-:Y:S01]  /*11760*/  LOP3.LUT R32, R28, R107, RZ, 0x3c, !PT ;  /* 0x0000006b1c207212 */ /* 0x000fe200078e3cff */
[----:B------:R-:W-:Y:S01]  /*11770*/  IMAD.SHL.U32 R28, R3, 0x8, RZ ;  /* 0x00000008031c7824 */ /* 0x000fe200078e00ff */
[----:B------:R-:W-:-:S04]  /*11780*/  LOP3.LUT R21, R21, 0xffffe000, RZ, 0xc0, !PT ;  /* 0xffffe00015157812 */ /* 0x000fc800078ec0ff */
[----:B------:R-:W-:Y:S02]  /*11790*/  LOP3.LUT R28, R229, 0x38, R28, 0xf8, !PT ;  /* 0x00000038e51c7812 */ /* 0x000fe400078ef81c */
[--C-:B-----5:R-:W-:Y:S02]  /*117a0*/  IADD3 R3, R32, R21, R106.reuse ;  /* 0x0000001520037210 */ /* 0x120fe40007ffe06a */
[----:B------:R-:W-:Y:S02]  /*117b0*/  LOP3.LUT R32, R28, R107, RZ, 0x3c, !PT ;  /* 0x0000006b1c207212 */ /* 0x000fe400078e3cff */
[----:B------:R-:W-:Y:S02]  /*117c0*/  LOP3.LUT R21, R30, 0x7fffe000, RZ, 0xc0, !PT ;  /* 0x7fffe0001e157812 */ /* 0x000fe400078ec0ff */
[----:B------:R-:W-:Y:S02]  /*117d0*/  LEA R3, R3, UR4, 0x1 ;  /* 0x0000000403037c11 */ /* 0x000fe4000f8e08ff */
[----:B------:R-:W-:-:S03]  /*117e0*/  IADD3 R32, R32, R21, R106 ;  /* 0x0000001520207210 */ /* 0x000fc60007ffe06a */
[----:B------:R-:W0:Y:S02]  /*117f0*/  LDS.128 R28, [R3] ;  /* 0x00000000031c7984 */ /* 0x000e240000000c00 */
[----:B------:R-:W-:-:S05]  /*11800*/  IMAD R21, R32, 0x2, R17 ;  /* 0x0000000220157824 */ /* 0x000fca00078e0211 */
[----:B------:R-:W1:Y:S01]  /*11810*/  LDS.128 R32, [R21+0x12400] ;  /* 0x0124000015207984 */ /* 0x000e620000000c00 */
[--C-:B0-----:R-:W-:Y:S02]  /*11820*/  HADD2.F32 R39, -RZ, R29.reuse.H0_H0 ;  /* 0x2000001dff277230 */ /* 0x101fe40000004100 */
[----:B------:R-:W-:Y:S02]  /*11830*/  HADD2.F32 R41, -RZ, R29.H1_H1 ;  /* 0x3000001dff297230 */ /* 0x000fe40000004100 */
[----:B------:R-:W-:Y:S02]  /*11840*/  HADD2.F32 R38, -RZ, R28.H0_H0 ;  /* 0x2000001cff267230 */ /* 0x000fe40000004100 */
[----:B------:R-:W-:Y:S02]  /*11850*/  HADD2.F32 R42, -RZ, R30.H0_H0 ;  /* 0x2000001eff2a7230 */ /* 0x000fe40000004100 */
[--C-:B-1----:R-:W-:Y:S02]  /*11860*/  HADD2.F32 R29, -RZ, R33.reuse.H0_H0 ;  /* 0x20000021ff1d7230 */ /* 0x102fe40000004100 */
[----:B------:R-:W-:-:S02]  /*11870*/  HADD2.F32 R43, -RZ, R33.H1_H1 ;  /* 0x30000021ff2b7230 */ /* 0x000fc40000004100 */
[--C-:B------:R-:W-:Y:S02]  /*11880*/  HADD2.F32 R33, -RZ, R32.reuse.H0_H0 ;  /* 0x20000020ff217230 */ /* 0x100fe40000004100 */
[C---:B------:R-:W-:Y:S01]  /*11890*/  FMUL.FTZ R64, R29.reuse, R46 ;  /* 0x0000002e1d407220 */ /* 0x040fe20000410000 */
[----:B------:R-:W-:Y:S02]  /*118a0*/  HADD2.F32 R27, -RZ, R32.H1_H1 ;  /* 0x30000020ff1b7230 */ /* 0x000fe40000004100 */
[----:B------:R-:W-:Y:S01]  /*118b0*/  FMUL.FTZ R32, R29, R60 ;  /* 0x0000003c1d207220 */ /* 0x000fe20000410000 */
[----:B------:R-:W-:Y:S01]  /*118c0*/  FMUL.FTZ R66, R43, R62 ;  /* 0x0000003e2b427220 */ /* 0x000fe20000410000 */
[----:B------:R-:W-:Y:S02]  /*118d0*/  HADD2.F32 R44, -RZ, R34.H0_H0 ;  /* 0x20000022ff2c7230 */ /* 0x000fe40000004100 */
[----:B------:R-:W-:Y:S01]  /*118e0*/  FFMA.FTZ R29, R39, R46, -R32 ;  /* 0x0000002e271d7223 */ /* 0x000fe20000010820 */
[----:B------:R-:W-:-:S02]  /*118f0*/  HADD2.F32 R46, -RZ, R47.H0_H0 ;  /* 0x2000002fff2e7230 */ /* 0x000fc40000004100 */
[----:B------:R-:W-:Y:S01]  /*11900*/  FFMA.FTZ R32, R39, R60, R64 ;  /* 0x0000003c27207223 */ /* 0x000fe20000010040 */
[----:B------:R-:W-:Y:S01]  /*11910*/  FMUL.FTZ R47, R33, R84 ;  /* 0x00000054212f7220 */ /* 0x000fe20000410000 */
[----:B------:R-:W-:Y:S02]  /*11920*/  HADD2.F32 R39, -RZ, R83.H0_H0 ;  /* 0x20000053ff277230 */ /* 0x000fe40000004100 */
[----:B------:R-:W-:Y:S01]  /*11930*/  FMUL.FTZ R60, R43, R46 ;  /* 0x0000002e2b3c7220 */ /* 0x000fe20000410000 */
[----:B------:R-:W-:Y:S01]  /*11940*/  FMUL.FTZ R43, R33, R82 ;  /* 0x00000052212b7220 */ /* 0x000fe20000410000 */
[----:B------:R-:W-:Y:S01]  /*11950*/  FFMA.FTZ R66, R41, R46, -R66 ;  /* 0x0000002e29427223 */ /* 0x000fe20000010842 */
[----:B------:R-:W-:Y:S02]  /*11960*/  HADD2.F32 R33, -RZ, R85.H0_H0 ;  /* 0x20000055ff217230 */ /* 0x000fe40000004100 */
[----:B------:R-:W-:Y:S01]  /*11970*/  FFMA.FTZ R47, R38, R82, R47 ;  /* 0x00000052262f7223 */ /* 0x000fe2000001002f */
[----:B------:R-:W-:-:S02]  /*11980*/  HADD2.F32 R45, -RZ, R35.H0_H0 ;  /* 0x20000023ff2d7230 */ /* 0x000fc40000004100 */
[----:B------:R-:W-:Y:S01]  /*11990*/  FFMA.FTZ R43, R38, R84, -R43 ;  /* 0x00000054262b7223 */ /* 0x000fe2000001082b */
[----:B------:R-:W-:Y:S02]  /*119a0*/  HADD2.F32 R46, -RZ, R83.H1_H1 ;  /* 0x30000053ff2e7230 */ /* 0x000fe40000004100 */
[----:B------:R-:W-:Y:S01]  /*119b0*/  FFMA.FTZ R41, R41, R62, R60 ;  /* 0x0000003e29297223 */ /* 0x000fe2000001003c */
[----:B------:R-:W-:Y:S02]  /*119c0*/  HADD2.F32 R37, -RZ, R31.H0_H0 ;  /* 0x2000001fff257230 */ /* 0x000fe40000004100 */
[C---:B------:R-:W-:Y:S01]  /*119d0*/  FMUL.FTZ R61, R44.reuse, R39 ;  /* 0x000000272c3d7220 */ /* 0x040fe20000410000 */
[----:B------:R-:W-:Y:S02]  /*119e0*/  HADD2.F32 R38, -RZ, R85.H1_H1 ;  /* 0x30000055ff267230 */ /* 0x000fe40000004100 */
[----:B------:R-:W-:Y:S01]  /*119f0*/  FMUL.FTZ R63, R44, R33 ;  /* 0x000000212c3f7220 */ /* 0x000fe20000410000 */
[----:B------:R-:W-:-:S02]  /*11a00*/  HADD2.F32 R35, -RZ, R35.H1_H1 ;  /* 0x30000023ff237230 */ /* 0x000fc40000004100 */
[C---:B------:R-:W-:Y:S01]  /*11a10*/  FMUL.FTZ R60, R45.reuse, R46 ;  /* 0x0000002e2d3c7220 */ /* 0x040fe20000410000 */
[----:B------:R-:W-:Y:S02]  /*11a20*/  HADD2.F32 R44, -RZ, R65.H0_H0 ;  /* 0x20000041ff2c7230 */ /* 0x000fe40000004100 */
[C---:B------:R-:W-:Y:S01]  /*11a30*/  FFMA.FTZ R61, R42.reuse, R33, -R61 ;  /* 0x000000212a3d7223 */ /* 0x040fe2000001083d */
[----:B------:R-:W-:Y:S02]  /*11a40*/  HADD2.F32 R31, -RZ, R31.H1_H1 ;  /* 0x3000001fff1f7230 */ /* 0x000fe40000004100 */
[-C--:B------:R-:W-:Y:S01]  /*11a50*/  FMUL.FTZ R45, R45, R38.reuse ;  /* 0x000000262d2d7220 */ /* 0x080fe20000410000 */
[----:B------:R-:W-:Y:S01]  /*11a60*/  FFMA.FTZ R63, R42, R39, R63 ;  /* 0x000000272a3f7223 */ /* 0x000fe2000001003f */
[----:B------:R-:W-:Y:S01]  /*11a70*/  FFMA.FTZ R60, R37, R38, -R60 ;  /* 0x00000026253c7223 */ /* 0x000fe2000001083c */
[----:B------:R-:W-:Y:S02]  /*11a80*/  HADD2.F32 R34, -RZ, R34.H1_H1 ;  /* 0x30000022ff227230 */ /* 0x000fe40000004100 */
[C---:B------:R-:W-:Y:S01]  /*11a90*/  FMUL.FTZ R42, R35.reuse, R44 ;  /* 0x0000002c232a7220 */ /* 0x040fe20000410000 */
        /* <DEDUP_REMOVED lines=8> */
[C---:B------:R-:W-:Y:S01]  /*11b20*/  FMUL.FTZ R35, R34.reuse, R33 ;  /* 0x0000002122237220 */ /* 0x040fe20000410000 */
[-C--:B------:R-:W-:Y:S01]  /*11b30*/  FMUL.FTZ R27, R27, R24.reuse ;  /* 0x000000181b1b7220 */ /* 0x080fe20000410000 */
[-C--:B------:R-:W-:Y:S01]  /*11b40*/  FMUL.FTZ R34, R34, R25.reuse ;  /* 0x0000001922227220 */ /* 0x080fe20000410000 */
        /* <DEDUP_REMOVED lines=14> */
.L_x_5006:
[----:B------:R-:W-:Y:S05]  /*11c30*/  BSYNC B1 ;  /* 0x0000000000017941 */ /* 0x000fea0003800000 */
.L_x_5005:
[----:B---3--:R-:W-:-:S05]  /*11c40*/  VIADD R3, R219, 0x40 ;  /* 0x00000040db037836 */ /* 0x008fca0000000000 */
[----:B------:R-:W-:-:S13]  /*11c50*/  ISETP.GE.AND P0, PT, R3, R20, PT ;  /* 0x000000140300720c */ /* 0x000fda0003f06270 */
[----:B------:R-:W-:Y:S05]  /*11c60*/  @P0 BRA `(.L_x_4986) ;  /* 0x0000001400000947 */ /* 0x000fea0003800000 */
[----:B------:R3:W5:Y:S01]  /*11c70*/  LDL R61, [R1+0x58] ;  /* 0x00005800013d7983 */ /* 0x0007620000100800 */
[----:B------:R-:W4:Y:S03]  /*11c80*/  LDC R3, c[0x0][0x3f4] ;  /* 0x0000fd00ff037b82 */ /* 0x000f260000000800 */
[----:B-1----:R3:W5:Y:S01]  /*11c90*/  LDL R47, [R1+0x34] ;  /* 0x00003400012f7983 */ /* 0x0027620000100800 */
[----:B------:R-:W-:Y:S01]  /*11ca0*/  BSSY B1, `(.L_x_5011) ;  /* 0x0000068000017945 */ /* 0x000fe20003800000 */
[----:B0-2---:R-:W-:Y:S02]  /*11cb0*/  SHF.R.U32.HI R60, RZ, 0x3, R226 ;  /* 0x00000003ff3c7819 */ /* 0x005fe400000116e2 */
[-C--:B----4-:R-:W-:Y:S02]  /*11cc0*/  ISETP.GE.AND P0, PT, R18, R3.reuse, PT ;  /* 0x000000031200720c */ /* 0x090fe40003f06270 */
[----:B------:R-:W-:-:S02]  /*11cd0*/  ISETP.GE.AND P1, PT, R196, R3, PT ;  /* 0x00000003c400720c */ /* 0x000fc40003f26270 */
[----:B------:R-:W-:-:S09]  /*11ce0*/  ISETP.GE.AND P2, PT, R195, R3, PT ;  /* 0x00000003c300720c */ /* 0x000fd20003f46270 */
[----:B---3--:R-:W-:Y:S05]  /*11cf0*/  @P0 BRA `(.L_x_5012) ;  /* 0x0000000400880947 */ /* 0x008fea0003800000 */
[----:B------:R-:W-:Y:S01]  /*11d00*/  LEA.HI R0, R3, R0, RZ, 0x1d ;  /* 0x0000000003007211 */ /* 0x000fe200078fe8ff */
[----:B------:R-:W-:Y:S01]  /*11d10*/  HADD2.F32 R35, -RZ, R93.H1_H1 ;  /* 0x3000005dff237230 */ /* 0x000fe20000004100 */
[----:B------:R-:W-:Y:S01]  /*11d20*/  LOP3.LUT R20, R226, 0x38, R18, 0xf8, !PT ;  /* 0x00000038e2147812 */ /* 0x000fe200078ef812 */
[--C-:B------:R-:W-:Y:S01]  /*11d30*/  HADD2.F32 R36, -RZ, R91.reuse.H1_H1 ;  /* 0x3000005bff247230 */ /* 0x100fe20000004100 */
[----:B------:R-:W-:Y:S01]  /*11d40*/  SHF.R.S32.HI R25, RZ, 0x1f, R0 ;  /* 0x0000001fff197819 */ /* 0x000fe20000011400 */
[----:B------:R-:W-:Y:S01]  /*11d50*/  IMAD.SHL.U32 R21, R0, 0x8, RZ ;  /* 0x0000000800157824 */ /* 0x000fe200078e00ff */
[----:B-----5:R-:W-:Y:S01]  /*11d60*/  R2UR UR4, R61 ;  /* 0x000000003d0472ca */ /* 0x020fe200000e0000 */
[----:B------:R-:W-:Y:S01]  /*11d70*/  HADD2.F32 R91, -RZ, R91.H0_H0 ;  /* 0x2000005bff5b7230 */ /* 0x000fe20000004100 */
[----:B------:R-:W-:Y:S01]  /*11d80*/  LEA.HI R25, R25, R0, RZ, 0x3 ;  /* 0x0000000019197211 */ /* 0x000fe200078f18ff */
[----:B------:R-:W-:Y:S01]  /*11d90*/  HADD2.F32 R93, -RZ, R93.H0_H0 ;  /* 0x2000005dff5d7230 */ /* 0x000fe20000004100 */
[----:B------:R-:W-:-:S02]  /*11da0*/  LOP3.LUT R0, R47, R20, R60, 0xf6, !PT ;  /* 0x000000142f007212 */ /* 0x000fc400078ef63c */
[----:B------:R-:W-:Y:S02]  /*11db0*/  LOP3.LUT R20, R226, 0x38, R21, 0xf8, !PT ;  /* 0x00000038e2147812 */ /* 0x000fe400078ef815 */
[----:B------:R-:W-:Y:S02]  /*11dc0*/  SHF.L.U32 R25, R25, 0xa, RZ ;  /* 0x0000000a19197819 */ /* 0x000fe400000006ff */
[----:B------:R-:W-:Y:S02]  /*11dd0*/  LOP3.LUT R20, R20, R60, RZ, 0x3c, !PT ;  /* 0x0000003c14147212 */ /* 0x000fe400078e3cff */
[----:B------:R-:W-:Y:S02]  /*11de0*/  LOP3.LUT R21, R25, 0x7fffe000, RZ, 0xc0, !PT ;  /* 0x7fffe00019157812 */ /* 0x000fe400078ec0ff */
[----:B------:R-:W-:Y:S02]  /*11df0*/  LEA R0, R0, UR4, 0x1 ;  /* 0x0000000400007c11 */ /* 0x000fe4000f8e08ff */
[----:B------:R-:W-:-:S02]  /*11e00*/  IADD3 R20, R20, R21, R47 ;  /* 0x0000001514147210 */ /* 0x000fc40007ffe02f */
[----:B------:R-:W-:Y:S01]  /*11e10*/  SHF.R.U32.HI R38, RZ, 0x10, R5 ;  /* 0x00000010ff267819 */ /* 0x000fe20000011605 */
[----:B------:R-:W0:Y:S01]  /*11e20*/  LDS.128 R24, [R0] ;  /* 0x0000000000187984 */ /* 0x000e220000000c00 */
[----:B------:R-:W-:Y:S01]  /*11e30*/  SHF.R.U64 R46, R48, 0x10, R49 ;  /* 0x00000010302e7819 */ /* 0x000fe20000001231 */
[----:B------:R-:W-:Y:S01]  /*11e40*/  IMAD R20, R20, 0x2, R17 ;  /* 0x0000000214147824 */ /* 0x000fe200078e0211 */
[----:B------:R-:W-:Y:S01]  /*11e50*/  SHF.R.U32.HI R48, RZ, 0x10, R49 ;  /* 0x00000010ff307819 */ /* 0x000fe20000011631 */
[----:B------:R-:W-:Y:S01]  /*11e60*/  HADD2.F32 R38, -RZ, R38.H0_H0 ;  /* 0x20000026ff267230 */ /* 0x000fe20000004100 */
[----:B------:R-:W-:Y:S02]  /*11e70*/  SHF.R.U64 R43, R4, 0x10, R5 ;  /* 0x00000010042b7819 */ /* 0x000fe40000001205 */
[----:B------:R-:W1:Y:S01]  /*11e80*/  LDS.128 R28, [R20+0x12400] ;  /* 0x01240000141c7984 */ /* 0x000e620000000c00 */
[----:B------:R-:W-:Y:S02]  /*11e90*/  SHF.R.U64 R45, R50, 0x10, R51 ;  /* 0x00000010322d7819 */ /* 0x000fe40000001233 */
[----:B------:R-:W-:-:S02]  /*11ea0*/  SHF.R.U64 R41, R6, 0x10, R7 ;  /* 0x0000001006297819 */ /* 0x000fc40000001207 */
[----:B------:R-:W-:Y:S02]  /*11eb0*/  SHF.R.U32.HI R50, RZ, 0x10, R51 ;  /* 0x00000010ff327819 */ /* 0x000fe40000011633 */
[----:B------:R-:W-:Y:S01]  /*11ec0*/  SHF.R.U32.HI R39, RZ, 0x10, R7 ;  /* 0x00000010ff277819 */ /* 0x000fe20000011607 */
[--C-:B0-----:R-:W-:Y:S02]  /*11ed0*/  HADD2.F32 R5, -RZ, R25.reuse.H0_H0 ;  /* 0x20000019ff057230 */ /* 0x101fe40000004100 */
[----:B------:R-:W-:Y:S02]  /*11ee0*/  HADD2.F32 R25, -RZ, R25.H1_H1 ;  /* 0x30000019ff197230 */ /* 0x000fe40000004100 */
[----:B------:R-:W-:Y:S02]  /*11ef0*/  HADD2.F32 R4, -RZ, R24.H0_H0 ;  /* 0x20000018ff047230 */ /* 0x000fe40000004100 */
[----:B------:R-:W-:Y:S02]  /*11f00*/  HADD2.F32 R6, -RZ, R26.H0_H0 ;  /* 0x2000001aff067230 */ /* 0x000fe40000004100 */
[----:B-1----:R-:W-:-:S02]  /*11f10*/  HADD2.F32 R32, -RZ, R29.H0_H0 ;  /* 0x2000001dff207230 */ /* 0x002fc40000004100 */
        /* <DEDUP_REMOVED lines=9> */
[----:B------:R-:W-:Y:S01]  /*11fb0*/  FMUL.FTZ R36, R29, R32 ;  /* 0x000000201d247220 */ /* 0x000fe20000410000 */
[----:B------:R-:W-:-:S02]  /*11fc0*/  HADD2.F32 R33, -RZ, R30.H0_H0 ;  /* 0x2000001eff217230 */ /* 0x000fc40000004100 */
[----:B------:R-:W-:Y:S01]  /*11fd0*/  FFMA.FTZ R35, R25, R32, -R44 ;  /* 0x0000002019237223 */ /* 0x000fe2000001082c */
[----:B------:R-:W-:Y:S02]  /*11fe0*/  HADD2.F32 R29, -RZ, R92.H0_H0 ;  /* 0x2000005cff1d7230 */ /* 0x000fe40000004100 */
[-C--:B------:R-:W-:Y:S01]  /*11ff0*/  FMUL.FTZ R32, R21, R93.reuse ;  /* 0x0000005d15207220 */ /* 0x080fe20000410000 */
[----:B------:R-:W-:Y:S01]  /*12000*/  FFMA.FTZ R93, R4, R93, -R5 ;  /* 0x0000005d045d7223 */ /* 0x000fe20000010805 */
[--C-:B------:R-:W-:Y:S02]  /*12010*/  HADD2.F32 R5, -RZ, R94.reuse.H0_H0 ;  /* 0x2000005eff057230 */ /* 0x100fe40000004100 */
[----:B------:R-:W-:Y:S01]  /*12020*/  FFMA.FTZ R37, R25, R38, R36 ;  /* 0x0000002619257223 */ /* 0x000fe20000010024 */
[----:B------:R-:W-:Y:S02]  /*12030*/  HADD2.F32 R34, -RZ, R31.H0_H0 ;  /* 0x2000001fff227230 */ /* 0x000fe40000004100 */
[----:B------:R-:W-:Y:S01]  /*12040*/  FMUL.FTZ R21, R33, R29 ;  /* 0x0000001d21157220 */ /* 0x000fe20000410000 */
[----:B------:R-:W-:-:S02]  /*12050*/  HADD2.F32 R94, -RZ, R94.H1_H1 ;  /* 0x3000005eff5e7230 */ /* 0x000fc40000004100 */
[----:B------:R-:W-:Y:S01]  /*12060*/  FFMA.FTZ R91, R4, R91, R32 ;  /* 0x0000005b045b7223 */ /* 0x000fe20000010020 */
[----:B------:R-:W-:Y:S02]  /*12070*/  HADD2.F32 R92, -RZ, R92.H1_H1 ;  /* 0x3000005cff5c7230 */ /* 0x000fe40000004100 */
[-C--:B------:R-:W-:Y:S01]  /*12080*/  FMUL.FTZ R25, R33, R5.reuse ;  /* 0x0000000521197220 */ /* 0x080fe20000410000 */
[----:B------:R-:W-:Y:S02]  /*12090*/  HADD2.F32 R7, -RZ, R27.H0_H0 ;  /* 0x2000001bff077230 */ /* 0x000fe40000004100 */
[----:B------:R-:W-:Y:S01]  /*120a0*/  FFMA.FTZ R33, R6, R5, -R21 ;  /* 0x0000000506217223 */ /* 0x000fe20000010815 */
[----:B------:R-:W-:Y:S02]  /*120b0*/  HADD2.F32 R31, -RZ, R31.H1_H1 ;  /* 0x3000001fff1f7230 */ /* 0x000fe40000004100 */
[----:B------:R-:W-:Y:S01]  /*120c0*/  FMUL.FTZ R36, R34, R92 ;  /* 0x0000005c22247220 */ /* 0x000fe20000410000 */
[----:B------:R-:W-:-:S02]  /*120d0*/  HADD2.F32 R32, -RZ, R39.H0_H0 ;  /* 0x20000027ff207230 */ /* 0x000fc40000004100 */
[----:B------:R-:W-:Y:S01]  /*120e0*/  FMUL.FTZ R5, R34, R94 ;  /* 0x0000005e22057220 */ /* 0x000fe20000410000 */
[----:B------:R-:W-:Y:S02]  /*120f0*/  HADD2.F32 R4, -RZ, R50.H0_H0 ;  /* 0x20000032ff047230 */ /* 0x000fe40000004100 */
[----:B------:R-:W-:Y:S01]  /*12100*/  FFMA.FTZ R29, R6, R29, R25 ;  /* 0x0000001d061d7223 */ /* 0x000fe20000010019 */
[----:B------:R-:W-:Y:S02]  /*12110*/  HADD2.F32 R27, -RZ, R27.H1_H1 ;  /* 0x3000001bff1b7230 */ /* 0x000fe40000004100 */
[----:B------:R-:W-:Y:S01]  /*12120*/  FMUL.FTZ R6, R31, R32 ;  /* 0x000000201f067220 */ /* 0x000fe20000410000 */
[----:B------:R-:W-:Y:S02]  /*12130*/  HADD2.F32 R28, -RZ, R28.H1_H1 ;  /* 0x3000001cff1c7230 */ /* 0x000fe40000004100 */
[----:B------:R-:W-:Y:S01]  /*12140*/  FFMA.FTZ R36, R7, R94, -R36 ;  /* 0x0000005e07247223 */ /* 0x000fe20000010824 */
[----:B------:R-:W-:-:S02]  /*12150*/  HADD2.F32 R30, -RZ, R30.H1_H1 ;  /* 0x3000001eff1e7230 */ /* 0x000fc40000004100 */
[----:B------:R-:W-:Y:S01]  /*12160*/  FFMA.FTZ R92, R7, R92, R5 ;  /* 0x0000005c075c7223 */ /* 0x000fe20000010005 */
        /* <DEDUP_REMOVED lines=27> */
.L_x_5012:
[----:B------:R-:W-:Y:S05]  /*12320*/  BSYNC B1 ;  /* 0x0000000000017941 */ /* 0x000fea0003800000 */
.L_x_5011:
[----:B------:R-:W-:Y:S04]  /*12330*/  BSSY B1, `(.L_x_5013) ;  /* 0x000006a000017945 */ /* 0x000fe80003800000 */
[----:B------:R-:W-:Y:S05]  /*12340*/  @P1 BRA `(.L_x_5014) ;  /* 0x0000000400a01947 */ /* 0x000fea0003800000 */
[----:B0-----:R-:W-:Y:S01]  /*12350*/  SHF.R.S32.HI R5, RZ, 0x1f, R196 ;  /* 0x0000001fff057819 */ /* 0x001fe200000114c4 */
[----:B------:R-:W-:Y:S01]  /*12360*/  HADD2.F32 R31, -RZ, R79.H1_H1 ;  /* 0x3000004fff1f7230 */ /* 0x000fe20000004100 */
[----:B------:R-:W-:Y:S01]  /*12370*/  LEA.HI R0, R3, R203, RZ, 0x1d ;  /* 0x000000cb03007211 */ /* 0x000fe200078fe8ff */
[--C-:B------:R-:W-:Y:S01]  /*12380*/  HADD2.F32 R33, -RZ, R76.reuse.H1_H1 ;  /* 0x3000004cff217230 */ /* 0x100fe20000004100 */
[CC--:B------:R-:W-:Y:S01]  /*12390*/  LEA.HI R4, R5.reuse, R196.reuse, RZ, 0x6 ;  /* 0x000000c405047211 */ /* 0x0c0fe200078f30ff */
[----:B------:R-:W-:Y:S01]  /*123a0*/  HADD2.F32 R76, -RZ, R76.H0_H0 ;  /* 0x2000004cff4c7230 */ /* 0x000fe20000004100 */
[----:B------:R-:W-:Y:S02]  /*123b0*/  LEA.HI R5, R5, R196, RZ, 0x3 ;  /* 0x000000c405057211 */ /* 0x000fe400078f18ff */
[----:B------:R-:W-:Y:S01]  /*123c0*/  SHF.R.S32.HI R7, RZ, 0x1f, R0 ;  /* 0x0000001fff077819 */ /* 0x000fe20000011400 */
[----:B------:R-:W-:Y:S01]  /*123d0*/  IMAD.SHL.U32 R4, R4, 0x80, RZ ;  /* 0x0000008004047824 */ /* 0x000fe200078e00ff */
[----:B------:R-:W-:-:S02]  /*123e0*/  LOP3.LUT R5, R226, 0x38, R5, 0xf8, !PT ;  /* 0x00000038e2057812 */ /* 0x000fc400078ef805 */
[----:B------:R-:W-:Y:S02]  /*123f0*/  LEA.HI R7, R7, R0, RZ, 0x3 ;  /* 0x0000000007077211 */ /* 0x000fe400078f18ff */
[----:B------:R-:W-:Y:S01]  /*12400*/  LOP3.LUT R21, R5, R60, RZ, 0x3c, !PT ;  /* 0x0000003c05157212 */ /* 0x000fe200078e3cff */
[----:B------:R-:W-:Y:S01]  /*12410*/  IMAD.SHL.U32 R5, R0, 0x8, RZ ;  /* 0x0000000800057824 */ /* 0x000fe200078e00ff */
[----:B------:R-:W-:Y:S01]  /*12420*/  LOP3.LUT R4, R4, 0xffffe000, RZ, 0xc0, !PT ;  /* 0xffffe00004047812 */ /* 0x000fe200078ec0ff */
[----:B------:R-:W-:Y:S01]  /*12430*/  IMAD.SHL.U32 R7, R7, 0x400, RZ ;  /* 0x0000040007077824 */ /* 0x000fe200078e00ff */
[----:B-----5:R-:W-:Y:S02]  /*12440*/  R2UR UR4, R61 ;  /* 0x000000003d0472ca */ /* 0x020fe400000e0000 */
[----:B------:R-:W-:Y:S02]  /*12450*/  IADD3 R0, R21, R4, R47 ;  /* 0x0000000415007210 */ /* 0x000fe40007ffe02f */
[----:B------:R-:W-:-:S02]  /*12460*/  LOP3.LUT R4, R226, 0x38, R5, 0xf8, !PT ;  /* 0x00000038e2047812 */ /* 0x000fc400078ef805 */
[----:B------:R-:W-:Y:S02]  /*12470*/  LOP3.LUT R21, R7, 0x7fffe000, RZ, 0xc0, !PT ;  /* 0x7fffe00007157812 */ /* 0x000fe400078ec0ff */
[----:B------:R-:W-:Y:S02]  /*12480*/  LOP3.LUT R20, R4, R60, RZ, 0x3c, !PT ;  /* 0x0000003c04147212 */ /* 0x000fe400078e3cff */
[----:B------:R-:W-:Y:S02]  /*12490*/  SHF.R.U32.HI R32, RZ, 0x10, R9 ;  /* 0x00000010ff207819 */ /* 0x000fe40000011609 */
[----:B------:R-:W-:Y:S02]  /*124a0*/  IADD3 R20, R20, R21, R47 ;  /* 0x0000001514147210 */ /* 0x000fe40007ffe02f */
[----:B------:R-:W-:Y:S01]  /*124b0*/  LEA R0, R0, UR4, 0x1 ;  /* 0x0000000400007c11 */ /* 0x000fe2000f8e08ff */
[----:B------:R-:W-:Y:S01]  /*124c0*/  HADD2.F32 R32, -RZ, R32.H0_H0 ;  /* 0x20000020ff207230 */ /* 0x000fe20000004100 */
[----:B------:R-:W-:Y:S01]  /*124d0*/  SHF.R.U64 R43, R52, 0x10, R53 ;  /* 0x00000010342b7819 */ /* 0x000fe20000001235 */
[----:B------:R-:W-:Y:S01]  /*124e0*/  IMAD R20, R20, 0x2, R17 ;  /* 0x0000000214147824 */ /* 0x000fe200078e0211 */
[----:B------:R-:W-:Y:S01]  /*124f0*/  SHF.R.U32.HI R52, RZ, 0x10, R53 ;  /* 0x00000010ff347819 */ /* 0x000fe20000011635 */
[----:B------:R-:W0:Y:S01]  /*12500*/  LDS.128 R4, [R0] ;  /* 0x0000000000047984 */ /* 0x000e220000000c00 */
[----:B------:R-:W-:-:S02]  /*12510*/  SHF.R.U64 R41, R8, 0x10, R9 ;  /* 0x0000001008297819 */ /* 0x000fc40000001209 */
[----:B------:R-:W-:Y:S01]  /*12520*/  SHF.R.U64 R39, R10, 0x10, R11 ;  /* 0x000000100a277819 */ /* 0x000fe2000000120b */
[----:B------:R-:W1:Y:S01]  /*12530*/  LDS.128 R24, [R20+0x12400] ;  /* 0x0124000014187984 */ /* 0x000e620000000c00 */
[--C-:B------:R-:W-:Y:S02]  /*12540*/  SHF.R.U64 R42, R54, 0x10, R55.reuse ;  /* 0x00000010362a7819 */ /* 0x100fe40000001237 */
[----:B------:R-:W-:Y:S02]  /*12550*/  SHF.R.U32.HI R54, RZ, 0x10, R55 ;  /* 0x00000010ff367819 */ /* 0x000fe40000011637 */
[----:B------:R-:W-:Y:S01]  /*12560*/  SHF.R.U32.HI R38, RZ, 0x10, R11 ;  /* 0x00000010ff267819 */ /* 0x000fe2000001160b */
[--C-:B0-----:R-:W-:Y:S02]  /*12570*/  HADD2.F32 R8, -RZ, R5.reuse.H0_H0 ;  /* 0x20000005ff087230 */ /* 0x101fe40000004100 */
[----:B------:R-:W-:Y:S02]  /*12580*/  HADD2.F32 R9, -RZ, R5.H1_H1 ;  /* 0x30000005ff097230 */ /* 0x000fe40000004100 */
        /* <DEDUP_REMOVED lines=9> */
[----:B------:R-:W-:-:S02]  /*12620*/  HADD2.F32 R8, -RZ, R79.H0_H0 ;  /* 0x2000004fff087230 */ /* 0x000fc40000004100 */
[-C--:B------:R-:W-:Y:S01]  /*12630*/  FMUL.FTZ R36, R25, R28.reuse ;  /* 0x0000001c19247220 */ /* 0x080fe20000410000 */
[----:B------:R-:W-:Y:S02]  /*12640*/  HADD2.F32 R5, -RZ, R4.H0_H0 ;  /* 0x20000004ff057230 */ /* 0x000fe40000004100 */
[----:B------:R-:W-:Y:S01]  /*12650*/  FFMA.FTZ R34, R9, R28, -R34 ;  /* 0x0000001c09227223 */ /* 0x000fe20000010822 */
[C---:B------:R-:W-:Y:S01]  /*12660*/  FMUL.FTZ R28, R21.reuse, R76 ;  /* 0x0000004c151c7220 */ /* 0x040fe20000410000 */
[----:B------:R-:W-:Y:S02]  /*12670*/  HADD2.F32 R29, -RZ, R26.H0_H0 ;  /* 0x2000001aff1d7230 */ /* 0x000fe40000004100 */
        /* <DEDUP_REMOVED lines=8> */
[----:B------:R-:W-:Y:S01]  /*12700*/  FFMA.FTZ R36, R9, R32, R36 ;  /* 0x0000002009247223 */ /* 0x000fe20000010024 */
[----:B------:R-:W-:Y:S02]  /*12710*/  HADD2.F32 R77, -RZ, R77.H1_H1 ;  /* 0x3000004dff4d7230 */ /* 0x000fe40000004100 */
[----:B------:R-:W-:Y:S01]  /*12720*/  FMUL.FTZ R9, R29, R8 ;  /* 0x000000081d097220 */ /* 0x000fe20000410000 */
[----:B------:R-:W-:-:S02]  /*12730*/  HADD2.F32 R80, -RZ, R80.H1_H1 ;  /* 0x30000050ff507230 */ /* 0x000fc40000004100 */
[----:B------:R-:W-:Y:S01]  /*12740*/  FFMA.FTZ R29, R10, R8, -R5 ;  /* 0x000000080a1d7223 */ /* 0x000fe20000010805 */
[----:B------:R-:W-:Y:S02]  /*12750*/  HADD2.F32 R11, -RZ, R7.H0_H0 ;  /* 0x20000007ff0b7230 */ /* 0x000fe40000004100 */
[C---:B------:R-:W-:Y:S01]  /*12760*/  FMUL.FTZ R32, R30.reuse, R77 ;  /* 0x0000004d1e207220 */ /* 0x040fe20000410000 */
[----:B------:R-:W-:Y:S02]  /*12770*/  HADD2.F32 R27, -RZ, R27.H1_H1 ;  /* 0x3000001bff1b7230 */ /* 0x000fe40000004100 */
[-C--:B------:R-:W-:Y:S01]  /*12780*/  FMUL.FTZ R30, R30, R80.reuse ;  /* 0x000000501e1e7220 */ /* 0x080fe20000410000 */
[----:B------:R-:W-:Y:S02]  /*12790*/  HADD2.F32 R28, -RZ, R38.H0_H0 ;  /* 0x20000026ff1c7230 */ /* 0x000fe40000004100 */
[----:B------:R-:W-:Y:S01]  /*127a0*/  FFMA.FTZ R32, R11, R80, -R32 ;  /* 0x000000500b207223 */ /* 0x000fe20000010820 */
[----:B------:R-:W-:-:S02]  /*127b0*/  HADD2.F32 R8, -RZ, R54.H0_H0 ;  /* 0x20000036ff087230 */ /* 0x000fc40000004100 */
[----:B------:R-:W-:Y:S01]  /*127c0*/  FFMA.FTZ R30, R11, R77, R30 ;  /* 0x0000004d0b1e7223 */ /* 0x000fe2000001001e */
[----:B------:R-:W-:Y:S02]  /*127d0*/  HADD2.F32 R7, -RZ, R7.H1_H1 ;  /* 0x30000007ff077230 */ /* 0x000fe40000004100 */
[C---:B------:R-:W-:Y:S01]  /*127e0*/  FMUL.FTZ R38, R27.reuse, R28 ;  /* 0x0000001c1b267220 */ /* 0x040fe20000410000 */
[----:B------:R-:W-:Y:S02]  /*127f0*/  HADD2.F32 R24, -RZ, R24.H1_H1 ;  /* 0x30000018ff187230 */ /* 0x000fe40000004100 */
[----:B------:R-:W-:Y:S01]  /*12800*/  FMUL.FTZ R40, R27, R8 ;  /* 0x000000081b287220 */ /* 0x000fe20000410000 */
[----:B------:R-:W-:Y:S02]  /*12810*/  HADD2.F32 R11, -RZ, R41.H0_H0 ;  /* 0x20000029ff0b7230 */ /* 0x000fe40000004100 */
[----:B------:R-:W-:Y:S01]  /*12820*/  FFMA.FTZ R10, R10, R25, R9 ;  /* 0x000000190a0a7223 */ /* 0x000fe20000010009 */
[----:B------:R-:W-:-:S02]  /*12830*/  HADD2.F32 R5, -RZ, R43.H0_H0 ;  /* 0x2000002bff057230 */ /* 0x000fc40000004100 */
[C---:B------:R-:W-:Y:S01]  /*12840*/  FFMA.FTZ R33, R7.reuse, R8, -R38 ;  /* 0x0000000807217223 */ /* 0x040fe20000010826 */
[----:B------:R-:W-:Y:S02]  /*12850*/  HADD2.F32 R26, -RZ, R26.H1_H1 ;  /* 0x3000001aff1a7230 */ /* 0x000fe40000004100 */
[----:B------:R-:W-:Y:S02]  /*12860*/  HADD2.F32 R21, -RZ, R39.H0_H0 ;  /* 0x20000027ff157230 */ /* 0x000fe40000004100 */
[----:B------:R-:W-:Y:S01]  /*12870*/  FFMA.FTZ R39, R7, R28, R40 ;  /* 0x0000001c07277223 */ /* 0x000fe20000010028 */
[----:B------:R-:W-:Y:S02]  /*12880*/  HADD2.F32 R9, -RZ, R42.H0_H0 ;  /* 0x2000002aff097230 */ /* 0x000fe40000004100 */
[C---:B------:R-:W-:Y:S01]  /*12890*/  FMUL.FTZ R7, R24.reuse, R11 ;  /* 0x0000000b18077220 */ /* 0x040fe20000410000 */
[----:B------:R-:W-:Y:S02]  /*128a0*/  HADD2.F32 R4, -RZ, R4.H1_H1 ;  /* 0x30000004ff047230 */ /* 0x000fe40000004100 */
[----:B------:R-:W-:Y:S01]  /*128b0*/  FMUL.FTZ R24, R24, R5 ;  /* 0x0000000518187220 */ /* 0x000fe20000410000 */
[----:B------:R-:W-:-:S02]  /*128c0*/  HADD2.F32 R6, -RZ, R6.H1_H1 ;  /* 0x30000006ff067230 */ /* 0x000fc40000004100 */
[C---:B------:R-:W-:Y:S01]  /*128d0*/  FMUL.FTZ R27, R26.reuse, R21 ;  /* 0x000000151a1b7220 */ /* 0x040fe20000410000 */
[----:B------:R-:W-:Y:S01]  /*128e0*/  FMUL.FTZ R26, R26, R9 ;  /* 0x000000091a1a7220 */ /* 0x000fe20000410000 */
[C---:B------:R-:W-:Y:S01]  /*128f0*/  FFMA.FTZ R25, R4.reuse, R11, R24 ;  /* 0x0000000b04197223 */ /* 0x040fe20000010018 */
[----:B------:R-:W-:Y:S01]  /*12900*/  FFMA.FTZ R8, R4, R5, -R7 ;  /* 0x0000000504087223 */ /* 0x000fe20000010807 */
[C---:B------:R-:W-:Y:S01]  /*12910*/  FFMA.FTZ R24, R6.reuse, R9, -R27 ;  /* 0x0000000906187223 */ /* 0x040fe2000001081b */
        /* <DEDUP_REMOVED lines=11> */
.L_x_5014:
[----:B------:R-:W-:Y:S05]  /*129d0*/  BSYNC B1 ;  /* 0x0000000000017941 */ /* 0x000fea0003800000 */
.L_x_5013:
[----:B------:R-:W-:Y:S05]  /*129e0*/  @P2 BRA `(.L_x_4986) ;  /* 0x0000000400a02947 */ /* 0x000fea0003800000 */
[----:B01----:R-:W-:Y:S01]  /*129f0*/  SHF.R.S32.HI R0, RZ, 0x1f, R195 ;  /* 0x0000001fff007819 */ /* 0x003fe200000114c3 */
[----:B------:R-:W-:Y:S01]  /*12a00*/  HADD2.F32 R25, -RZ, R72.H1_H1 ;  /* 0x30000048ff197230 */ /* 0x000fe20000004100 */
[----:B------:R-:W-:Y:S01]  /*12a10*/  LEA.HI R3, R3, R204, RZ, 0x1d ;  /* 0x000000cc03037211 */ /* 0x000fe200078fe8ff */
[--C-:B------:R-:W-:Y:S01]  /*12a20*/  HADD2.F32 R26, -RZ, R70.reuse.H1_H1 ;  /* 0x30000046ff1a7230 */ /* 0x100fe20000004100 */
[CC--:B------:R-:W-:Y:S01]  /*12a30*/  LEA.HI R5, R0.reuse, R195.reuse, RZ, 0x3 ;  /* 0x000000c300057211 */ /* 0x0c0fe200078f18ff */
[----:B------:R-:W-:Y:S01]  /*12a40*/  HADD2.F32 R70, -RZ, R70.H0_H0 ;  /* 0x20000046ff467230 */ /* 0x000fe20000004100 */
[----:B------:R-:W-:Y:S01]  /*12a50*/  LEA.HI R4, R0, R195, RZ, 0x6 ;  /* 0x000000c300047211 */ /* 0x000fe200078f30ff */
[----:B------:R-:W-:Y:S01]  /*12a60*/  HADD2.F32 R72, -RZ, R72.H0_H0 ;  /* 0x20000048ff487230 */ /* 0x000fe20000004100 */
[----:B------:R-:W-:Y:S02]  /*12a70*/  LOP3.LUT R5, R226, 0x38, R5, 0xf8, !PT ;  /* 0x00000038e2057812 */ /* 0x000fe400078ef805 */
[----:B------:R-:W-:Y:S01]  /*12a80*/  SHF.R.S32.HI R0, RZ, 0x1f, R3 ;  /* 0x0000001fff007819 */ /* 0x000fe20000011403 */
[----:B------:R-:W-:Y:S01]  /*12a90*/  IMAD.SHL.U32 R4, R4, 0x80, RZ ;  /* 0x0000008004047824 */ /* 0x000fe200078e00ff */
[----:B------:R-:W-:Y:S01]  /*12aa0*/  LOP3.LUT R7, R5, R60, RZ, 0x3c, !PT ;  /* 0x0000003c05077212 */ /* 0x000fe200078e3cff */
[----:B------:R-:W-:Y:S01]  /*12ab0*/  IMAD.SHL.U32 R5, R3, 0x8, RZ ;  /* 0x0000000803057824 */ /* 0x000fe200078e00ff */
[----:B------:R-:W-:-:S02]  /*12ac0*/  LEA.HI R3, R0, R3, RZ, 0x3 ;  /* 0x0000000300037211 */ /* 0x000fc400078f18ff */
[----:B-----5:R-:W-:Y:S02]  /*12ad0*/  R2UR UR4, R61 ;  /* 0x000000003d0472ca */ /* 0x020fe400000e0000 */
[----:B------:R-:W-:Y:S01]  /*12ae0*/  LOP3.LUT R0, R226, 0x38, R5, 0xf8, !PT ;  /* 0x00000038e2007812 */ /* 0x000fe200078ef805 */
[----:B------:R-:W-:Y:S01]  /*12af0*/  IMAD.SHL.U32 R3, R3, 0x400, RZ ;  /* 0x0000040003037824 */ /* 0x000fe200078e00ff */
[----:B------:R-:W-:Y:S02]  /*12b00*/  LOP3.LUT R4, R4, 0xffffe000, RZ, 0xc0, !PT ;  /* 0xffffe00004047812 */ /* 0x000fe400078ec0ff */
[----:B------:R-:W-:Y:S02]  /*12b10*/  LOP3.LUT R0, R0, R60, RZ, 0x3c, !PT ;  /* 0x0000003c00007212 */ /* 0x000fe400078e3cff */
[----:B------:R-:W-:Y:S02]  /*12b20*/  LOP3.LUT R3, R3, 0x7fffe000, RZ, 0xc0, !PT ;  /* 0x7fffe00003037812 */ /* 0x000fe400078ec0ff */
[----:B------:R-:W-:-:S02]  /*12b30*/  IADD3 R4, R7, R4, R47 ;  /* 0x0000000407047210 */ /* 0x000fc40007ffe02f */
[----:B------:R-:W-:Y:S02]  /*12b40*/  IADD3 R0, R0, R3, R47 ;  /* 0x0000000300007210 */ /* 0x000fe40007ffe02f */
[----:B------:R-:W-:Y:S02]  /*12b50*/  LEA R38, R4, UR4, 0x1 ;  /* 0x0000000404267c11 */ /* 0x000fe4000f8e08ff */
[----:B------:R-:W-:Y:S02]  /*12b60*/  LEA R0, R0, R17, 0x1 ;  /* 0x0000001100007211 */ /* 0x000fe400078e08ff */
[--C-:B------:R-:W-:Y:S01]  /*12b70*/  SHF.R.U64 R34, R14, 0x10, R15.reuse ;  /* 0x000000100e227819 */ /* 0x100fe2000000120f */
[----:B------:R-:W0:Y:S01]  /*12b80*/  LDS.128 R4, [R38] ;  /* 0x0000000026047984 */ /* 0x000e220000000c00 */
[----:B------:R-:W-:Y:S02]  /*12b90*/  SHF.R.U32.HI R33, RZ, 0x10, R15 ;  /* 0x00000010ff217819 */ /* 0x000fe4000001160f */
[--C-:B------:R-:W-:Y:S01]  /*12ba0*/  SHF.R.U64 R37, R56, 0x10, R57.reuse ;  /* 0x0000001038257819 */ /* 0x100fe20000001239 */
[----:B------:R-:W1:Y:S01]  /*12bb0*/  LDS.128 R8, [R0+0x12400] ;  /* 0x0124000000087984 */ /* 0x000e620000000c00 */
[----:B------:R-:W-:-:S02]  /*12bc0*/  SHF.R.U32.HI R56, RZ, 0x10, R57 ;  /* 0x00000010ff387819 */ /* 0x000fc40000011639 */
[--C-:B------:R-:W-:Y:S02]  /*12bd0*/  SHF.R.U32.HI R27, RZ, 0x10, R13.reuse ;  /* 0x00000010ff1b7819 */ /* 0x100fe4000001160d */
[----:B------:R-:W-:Y:S02]  /*12be0*/  SHF.R.U64 R35, R12, 0x10, R13 ;  /* 0x000000100c237819 */ /* 0x000fe4000000120d */
[--C-:B------:R-:W-:Y:S01]  /*12bf0*/  SHF.R.U64 R36, R58, 0x10, R59.reuse ;  /* 0x000000103a247819 */ /* 0x100fe2000000123b */
[----:B------:R-:W-:Y:S01]  /*12c00*/  HADD2.F32 R27, -RZ, R27.H0_H0 ;  /* 0x2000001bff1b7230 */ /* 0x000fe20000004100 */
[----:B------:R-:W-:Y:S01]  /*12c10*/  SHF.R.U32.HI R58, RZ, 0x10, R59 ;  /* 0x00000010ff3a7819 */ /* 0x000fe2000001163b */
[----:B0-----:R-:W-:Y:S02]  /*12c20*/  HADD2.F32 R12, -RZ, R5.H0_H0 ;  /* 0x20000005ff0c7230 */ /* 0x001fe40000004100 */
[----:B------:R-:W-:Y:S02]  /*12c30*/  HADD2.F32 R3, -RZ, R4.H0_H0 ;  /* 0x20000004ff037230 */ /* 0x000fe40000004100 */
[----:B-1----:R-:W-:-:S02]  /*12c40*/  HADD2.F32 R15, -RZ, R9.H0_H0 ;  /* 0x20000009ff0f7230 */ /* 0x002fc40000004100 */
[----:B------:R-:W-:Y:S02]  /*12c50*/  HADD2.F32 R20, -RZ, R9.H1_H1 ;  /* 0x30000009ff147230 */ /* 0x000fe40000004100 */
[----:B------:R-:W-:Y:S02]  /*12c60*/  HADD2.F32 R9, -RZ, R8.H0_H0 ;  /* 0x20000008ff097230 */ /* 0x000fe40000004100 */
[CC--:B------:R-:W-:Y:S01]  /*12c70*/  FMUL.FTZ R29, R15.reuse, R26.reuse ;  /* 0x0000001a0f1d7220 */ /* 0x0c0fe20000410000 */
[----:B------:R-:W-:Y:S01]  /*12c80*/  FMUL.FTZ R31, R15, R25 ;  /* 0x000000190f1f7220 */ /* 0x000fe20000410000 */
[----:B------:R-:W-:Y:S02]  /*12c90*/  HADD2.F32 R15, -RZ, R56.H0_H0 ;  /* 0x20000038ff0f7230 */ /* 0x000fe40000004100 */
[----:B------:R-:W-:Y:S01]  /*12ca0*/  FMUL.FTZ R28, R20, R27 ;  /* 0x0000001b141c7220 */ /* 0x000fe20000410000 */
[C---:B------:R-:W-:Y:S01]  /*12cb0*/  FFMA.FTZ R29, R12.reuse, R25, -R29 ;  /* 0x000000190c1d7223 */ /* 0x040fe2000001081d */
[----:B------:R-:W-:Y:S01]  /*12cc0*/  FFMA.FTZ R31, R12, R26, R31 ;  /* 0x0000001a0c1f7223 */ /* 0x000fe2000001001f */
[----:B------:R-:W-:-:S02]  /*12cd0*/  HADD2.F32 R5, -RZ, R5.H1_H1 ;  /* 0x30000005ff057230 */ /* 0x000fc40000004100 */
[----:B------:R-:W-:Y:S01]  /*12ce0*/  FMUL.FTZ R26, R20, R15 ;  /* 0x0000000f141a7220 */ /* 0x000fe20000410000 */
[C---:B------:R-:W-:Y:S01]  /*12cf0*/  FMUL.FTZ R12, R9.reuse, R70 ;  /* 0x00000046090c7220 */ /* 0x040fe20000410000 */
[----:B------:R-:W-:Y:S02]  /*12d00*/  HADD2.F32 R21, -RZ, R10.H0_H0 ;  /* 0x2000000aff157230 */ /* 0x000fe40000004100 */
[-C--:B------:R-:W-:Y:S01]  /*12d10*/  FMUL.FTZ R9, R9, R72.reuse ;  /* 0x0000004809097220 */ /* 0x080fe20000410000 */
[----:B------:R-:W-:Y:S02]  /*12d20*/  HADD2.F32 R20, -RZ, R71.H0_H0 ;  /* 0x20000047ff147230 */ /* 0x000fe40000004100 */
[----:B------:R-:W-:Y:S01]  /*12d30*/  FFMA.FTZ R72, R3, R72, -R12 ;  /* 0x0000004803487223 */ /* 0x000fe2000001080c */
[----:B------:R-:W-:Y:S02]  /*12d40*/  HADD2.F32 R13, -RZ, R6.H0_H0 ;  /* 0x20000006ff0d7230 */ /* 0x000fe40000004100 */
[----:B------:R-:W-:Y:S01]  /*12d50*/  FFMA.FTZ R30, R5, R27, R26 ;  /* 0x0000001b051e7223 */ /* 0x000fe2000001001a */
[----:B------:R-:W-:-:S02]  /*12d60*/  HADD2.F32 R24, -RZ, R11.H0_H0 ;  /* 0x2000000bff187230 */ /* 0x000fc40000004100 */
[----:B------:R-:W-:Y:S01]  /*12d70*/  FMUL.FTZ R26, R21, R20 ;  /* 0x00000014151a7220 */ /* 0x000fe20000410000 */
[----:B------:R-:W-:Y:S02]  /*12d80*/  HADD2.F32 R12, -RZ, R73.H0_H0 ;  /* 0x20000049ff0c7230 */ /* 0x000fe40000004100 */
[----:B------:R-:W-:Y:S01]  /*12d90*/  FFMA.FTZ R28, R5, R15, -R28 ;  /* 0x0000000f051c7223 */ /* 0x000fe2000001081c */
[----:B------:R-:W-:Y:S02]  /*12da0*/  HADD2.F32 R71, -RZ, R71.H1_H1 ;  /* 0x30000047ff477230 */ /* 0x000fe40000004100 */
[----:B------:R-:W-:Y:S01]  /*12db0*/  FFMA.FTZ R70, R3, R70, R9 ;  /* 0x0000004603467223 */ /* 0x000fe20000010009 */
[----:B------:R-:W-:Y:S02]  /*12dc0*/  HADD2.F32 R73, -RZ, R73.H1_H1 ;  /* 0x30000049ff497230 */ /* 0x000fe40000004100 */
[----:B------:R-:W-:Y:S01]  /*12dd0*/  FMUL.FTZ R32, R21, R12 ;  /* 0x0000000c15207220 */ /* 0x000fe20000410000 */
[----:B------:R-:W-:-:S02]  /*12de0*/  HADD2.F32 R14, -RZ, R7.H0_H0 ;  /* 0x20000007ff0e7230 */ /* 0x000fc40000004100 */
[C---:B------:R-:W-:Y:S01]  /*12df0*/  FFMA.FTZ R15, R13.reuse, R12, -R26 ;  /* 0x0000000c0d0f7223 */ /* 0x040fe2000001081a */
[C---:B------:R-:W-:Y:S01]  /*12e00*/  FMUL.FTZ R3, R24.reuse, R71 ;  /* 0x0000004718037220 */ /* 0x040fe20000410000 */
[----:B------:R-:W-:Y:S02]  /*12e10*/  HADD2.F32 R11, -RZ, R11.H1_H1 ;  /* 0x3000000bff0b7230 */ /* 0x000fe40000004100 */
[-C--:B------:R-:W-:Y:S01]  /*12e20*/  FMUL.FTZ R24, R24, R73.reuse ;  /* 0x0000004918187220 */ /* 0x080fe20000410000 */
[----:B------:R-:W-:Y:S02]  /*12e30*/  HADD2.F32 R26, -RZ, R33.H0_H0 ;  /* 0x20000021ff1a7230 */ /* 0x000fe40000004100 */
[----:B------:R-:W-:Y:S01]  /*12e40*/  FFMA.FTZ R32, R13, R20, R32 ;  /* 0x000000140d207223 */ /* 0x000fe20000010020 */
[----:B------:R-:W-:Y:S02]  /*12e50*/  HADD2.F32 R12, -RZ, R58.H0_H0 ;  /* 0x2000003aff0c7230 */ /* 0x000fe40000004100 */
[C---:B------:R-:W-:Y:S01]  /*12e60*/  FFMA.FTZ R73, R14.reuse, R73, -R3 ;  /* 0x000000490e497223 */ /* 0x040fe20000010803 */
[----:B------:R-:W-:Y:S01]  /*12e70*/  FFMA.FTZ R24, R14, R71, R24 ;  /* 0x000000470e187223 */ /* 0x000fe20000010018 */
[----:B------:R-:W-:-:S02]  /*12e80*/  HADD2.F32 R7, -RZ, R7.H1_H1 ;  /* 0x30000007ff077230 */ /* 0x000fc40000004100 */
[C---:B------:R-:W-:Y:S01]  /*12e90*/  FMUL.FTZ R20, R11.reuse, R26 ;  /* 0x0000001a0b147220 */ /* 0x040fe20000410000 */
[-C--:B------:R-:W-:Y:S01]  /*12ea0*/  FMUL.FTZ R14, R11, R12.reuse ;  /* 0x0000000c0b0e7220 */ /* 0x080fe20000410000 */
[----:B------:R-:W-:Y:S02]  /*12eb0*/  HADD2.F32 R8, -RZ, R8.H1_H1 ;  /* 0x30000008ff087230 */ /* 0x000fe40000004100 */
[----:B------:R-:W-:Y:S02]  /*12ec0*/  HADD2.F32 R10, -RZ, R10.H1_H1 ;  /* 0x3000000aff0a7230 */ /* 0x000fe40000004100 */
[C---:B------:R-:W-:Y:S01]  /*12ed0*/  FFMA.FTZ R20, R7.reuse, R12, -R20 ;  /* 0x0000000c07147223 */ /* 0x040fe20000010814 */
[----:B------:R-:W-:Y:S02]  /*12ee0*/  HADD2.F32 R9, -RZ, R35.H0_H0 ;  /* 0x20000023ff097230 */ /* 0x000fe40000004100 */
[----:B------:R-:W-:Y:S01]  /*12ef0*/  FFMA.FTZ R25, R7, R26, R14 ;  /* 0x0000001a07197223 */ /* 0x000fe2000001000e */
[----:B------:R-:W-:-:S02]  /*12f00*/  HADD2.F32 R11, -RZ, R34.H0_H0 ;  /* 0x20000022ff0b7230 */ /* 0x000fc40000004100 */
[----:B------:R-:W-:Y:S02]  /*12f10*/  HADD2.F32 R3, -RZ, R37.H0_H0 ;  /* 0x20000025ff037230 */ /* 0x000fe40000004100 */
[----:B------:R-:W-:Y:S01]  /*12f20*/  FMUL.FTZ R7, R8, R9 ;  /* 0x0000000908077220 */ /* 0x000fe20000410000 */
[----:B------:R-:W-:Y:S02]  /*12f30*/  HADD2.F32 R5, -RZ, R36.H0_H0 ;  /* 0x20000024ff057230 */ /* 0x000fe40000004100 */
        /* <DEDUP_REMOVED lines=19> */
.L_x_4986:
[----:B------:R-:W-:Y:S05]  /*13070*/  BSYNC B0 ;  /* 0x0000000000007941 */ /* 0x000fea0003800000 */
.L_x_4964:
        /* <DEDUP_REMOVED lines=8> */
.L_x_4962:
[----:B01-3--:R-:W3:Y:S02]  /*13100*/  LDL R0, [R1+0x3c] ;  /* 0x00003c0001007983 */ /* 0x00bee40000100800 */
[----:B---3--:R-:W-:-:S13]  /*13110*/  R2UR UR4, R0 ;  /* 0x00000000000472ca */ /* 0x008fda00000e0000 */
[----:B------:R-:W-:-:S05]  /*13120*/  IMAD.U32 R0, RZ, RZ, UR4 ;  /* 0x00000004ff007e24 */ /* 0x000fca000f8e00ff */
[----:B------:R-:W-:-:S13]  /*13130*/  ISETP.NE.AND P0, PT, R0, 0x3, PT ;  /* 0x000000030000780c */ /* 0x000fda0003f05270 */
[----:B------:R-:W-:Y:S05]  /*13140*/  @!P0 BRA `(.L_x_5015) ;  /* 0x0000000000048947 */ /* 0x000fea0003800000 */
[----:B------:R-:W-:Y:S01]  /*13150*/  BPT.TRAP 0x1 ;  /* 0x000000040000795c */ /* 0x000fe20000300000 */
.L_x_5015:
[----:B--2-4-:R-:W-:Y:S01]  /*13160*/  IMAD R3, R194, 0x8, R17 ;  /* 0x00000008c2037824 */ /* 0x014fe200078e0211 */
[----:B------:R-:W-:-:S04]  /*13170*/  SHF.L.U32 R0, R197, 0x1f, RZ ;  /* 0x0000001fc5007819 */ /* 0x000fc800000006ff */
[----:B------:R0:W1:Y:S01]  /*13180*/  SYNCS.PHASECHK.TRANS64.TRYWAIT P1, [R3+URZ+0x30830], R0 ;  /* 0x03083000030075a7 */ /* 0x000062000802017f */
[----:B------:R-:W-:Y:S05]  /*13190*/  @!P0 BRA `(.L_x_5016) ;  /* 0x0000000000048947 */ /* 0x000fea0003800000 */
[----:B------:R-:W-:Y:S01]  /*131a0*/  BPT.TRAP 0x1 ;  /* 0x000000040000795c */ /* 0x000fe20000300000 */
.L_x_5016:
[----:B-1----:R-:W-:Y:S05]  /*131b0*/  @P1 BRA `(.L_x_5017) ;  /* 0x0000000000081947 */ /* 0x002fea0003800000 */
[----:B------:R-:W1:Y:S02]  /*131c0*/  SYNCS.PHASECHK.TRANS64.TRYWAIT P1, [R3+URZ+0x30830], R0 ;  /* 0x03083000030075a7 */ /* 0x000e64000802017f */
[----:B-1----:R-:W-:Y:S05]  /*131d0*/  @!P1 BRA `(.L_x_5018) ;  /* 0x000001a400c49947 */ /* 0x002fea0003800000 */
.L_x_5017:
[----:B------:R-:W-:Y:S05]  /*131e0*/  WARPSYNC.ALL ;  /* 0x0000000000007948 */ /* 0x000fea0003800000 */
[----:B01----:R-:W-:Y:S01]  /*131f0*/  VIADD R0, R17, 0x1e400 ;  /* 0x0001e40011007836 */ /* 0x003fe20000000000 */
[----:B------:R-:W-:Y:S01]  /*13200*/  R2UR UR4, R68 ;  /* 0x00000000440472ca */ /* 0x000fe200000e0000 */
[----:B------:R-:W-:Y:S01]  /*13210*/  IMAD.MOV.U32 R5, RZ, RZ, 0x40000040 ;  /* 0x40000040ff057424 */ /* 0x000fe200078e00ff */
[----:B-----5:R-:W-:Y:S01]  /*13220*/  WARPGROUP.ARRIVE ;  /* 0x00000000000079c5 */ /* 0x020fe20000000000 */
[----:B------:R-:W-:Y:S01]  /*13230*/  UMOV UR9, 0x40000040 ;  /* 0x4000004000097882 */ /* 0x000fe20000000000 */
[----:B------:R-:W-:Y:S01]  /*13240*/  SHF.R.U32.HI R0, RZ, 0x4, R0 ;  /* 0x00000004ff007819 */ /* 0x000fe20000011600 */
[----:B------:R-:W-:Y:S01]  /*13250*/  IMAD.MOV.U32 R7, RZ, RZ, 0x40000040 ;  /* 0x40000040ff077424 */ /* 0x000fe200078e00ff */
[----:B------:R-:W-:Y:S01]  /*13260*/  R2UR UR11, R5 ;  /* 0x00000000050b72ca */ /* 0x000fe200000e0000 */
[----:B------:R-:W-:Y:S01]  /*13270*/  IMAD.U32 R9, RZ, RZ, UR9 ;  /* 0x00000009ff097e24 */ /* 0x000fe2000f8e00ff */
[----:B------:R-:W-:Y:S01]  /*13280*/  LOP3.LUT R0, R0, 0x3fff, RZ, 0xc0, !PT ;  /* 0x00003fff00007812 */ /* 0x000fe200078ec0ff */
[----:B------:R-:W-:Y:S01]  /*13290*/  UMOV UR57, 0x40000040 ;  /* 0x4000004000397882 */ /* 0x000fe20000000000 */
[----:B------:R-:W-:Y:S01]  /*132a0*/  UMOV UR53, 0x40000040 ;  /* 0x4000004000357882 */ /* 0x000fe20000000000 */
[----:B------:R-:W-:Y:S01]  /*132b0*/  UMOV UR49, 0x40000040 ;  /* 0x4000004000317882 */ /* 0x000fe20000000000 */
[----:B------:R-:W-:Y:S01]  /*132c0*/  LOP3.LUT R218, R0, 0x10000, RZ, 0xfc, !PT ;  /* 0x0001000000da7812 */ /* 0x000fe200078efcff */
[----:B------:R-:W-:Y:S01]  /*132d0*/  ULOP3.LUT UR4, UR4, 0x10000, URZ, 0xfc, !UPT ;  /* 0x0001000004047892 */ /* 0x000fe2000f8efc3f */
[----:B------:R-:W-:Y:S01]  /*132e0*/  IMAD.MOV.U32 R5, RZ, RZ, 0x40000040 ;  /* 0x40000040ff057424 */ /* 0x000fe200078e00ff */
[----:B------:R-:W-:Y:S01]  /*132f0*/  UMOV UR45, 0x40000040 ;  /* 0x40000040002d7882 */ /* 0x000fe20000000000 */
[----:B------:R-:W-:Y:S01]  /*13300*/  UMOV UR41, 0x40000040 ;  /* 0x4000004000297882 */ /* 0x000fe20000000000 */
[----:B------:R-:W-:Y:S01]  /*13310*/  IMAD R4, R194, 0x900, R218 ;  /* 0x00000900c2047824 */ /* 0x000fe200078e02da */
[----:B------:R-:W-:Y:S01]  /*13320*/  UIADD3 UR5, UR4, 0x2, URZ ;  /* 0x0000000204057890 */ /* 0x000fe2000fffe03f */
[----:B------:R-:W-:Y:S01]  /*13330*/  R2UR UR39, R5 ;  /* 0x00000000052772ca */ /* 0x000fe200000e0000 */
[----:B------:R-:W-:Y:S01]  /*13340*/  UMOV UR8, UR4 ;  /* 0x0000000400087c82 */ /* 0x000fe20008000000 */
[C---:B------:R-:W-:Y:S01]  /*13350*/  VIADD R6, R4.reuse, 0x2 ;  /* 0x0000000204067836 */ /* 0x040fe20000000000 */
[----:B------:R-:W-:Y:S01]  /*13360*/  R2UR UR10, R4 ;  /* 0x00000000040a72ca */ /* 0x000fe200000e0000 */
[----:B------:R-:W-:Y:S01]  /*13370*/  IMAD.U32 R8, RZ, RZ, UR8 ;  /* 0x00000008ff087e24 */ /* 0x000fe2000f8e00ff */
[----:B------:R-:W-:-:S02]  /*13380*/  UIADD3 UR56, UR4, 0x404, URZ ;  /* 0x0000040404387890 */ /* 0x000fc4000fffe03f */
[----:B------:R-:W-:Y:S02]  /*13390*/  UIADD3 UR52, UR4, 0x406, URZ ;  /* 0x0000040604347890 */ /* 0x000fe4000fffe03f */
[----:B------:R0:W-:Y:S01]  /*133a0*/  STL.64 [R1+0x28], R8 ;  /* 0x0000280801007387 */ /* 0x0001e20000100a00 */
[----:B------:R-:W-:Y:S02]  /*133b0*/  UIADD3 UR48, UR4, 0x800, URZ ;  /* 0x0000080004307890 */ /* 0x000fe4000fffe03f */
[----:B------:R-:W-:Y:S02]  /*133c0*/  UIADD3 UR44, UR4, 0x802, URZ ;  /* 0x00000802042c7890 */ /* 0x000fe4000fffe03f */
[----:B------:R-:W-:Y:S02]  /*133d0*/  UIADD3 UR40, UR4, 0x804, URZ ;  /* 0x0000080404287890 */ /* 0x000fe4000fffe03f */
[----:B------:R-:W-:Y:S01]  /*133e0*/  HGMMA.64x96x16.F32 R24, gdesc[UR8], RZ, !UPT, gsb0 ;  /* 0x01600000081879f0 */ /* 0x000fe2000c0008ff */
        /* <DEDUP_REMOVED lines=8> */
[----:B------:R-:W-:Y:S01]  /*13470*/  IMAD.U32 R9, RZ, RZ, UR9 ;  /* 0x00000009ff097e24 */ /* 0x000fe2000f8e00ff */
[----:B------:R-:W-:Y:S01]  /*13480*/  UIADD3 UR36, UR4, 0x806, URZ ;  /* 0x0000080604247890 */ /* 0x000fe2000fffe03f */
[----:B------:R-:W-:-:S03]  /*13490*/  UMOV UR37, 0x40000040 ;  /* 0x4000004000257882 */ /* 0x000fc60000000000 */
        /* <DEDUP_REMOVED lines=10> */
[----:B------:R-:W-:Y:S02]  /*13540*/  IMAD.MOV.U32 R7, RZ, RZ, 0x40000040 ;  /* 0x40000040ff077424 */ /* 0x000fe400078e00ff */
        /* <DEDUP_REMOVED lines=38> */
[----:B0-----:R-:W-:Y:S02]  /*137b0*/  IMAD.U32 R8, RZ, RZ, UR8 ;  /* 0x00000008ff087e24 */ /* 0x001fe4000f8e00ff */
[----:B------:R-:W-:Y:S01]  /*137c0*/  IMAD.U32 R9, RZ, RZ, UR9 ;  /* 0x00000009ff097e24 */ /* 0x000fe2000f8e00ff */
[----:B------:R-:W-:Y:S01]  /*137d0*/  R2UR UR58, R6 ;  /* 0x00000000063a72ca */ /* 0x000fe200000e0000 */
[----:B------:R-:W-:Y:S01]  /*137e0*/  VIADD R6, R4, 0x306 ;  /* 0x0000030604067836 */ /* 0x000fe20000000000 */
[----:B------:R-:W-:Y:S01]  /*137f0*/  R2UR UR59, R7 ;  /* 0x00000000073b72ca */ /* 0x000fe200000e0000 */
[----:B------:R-:W-:Y:S01]  /*13800*/  IMAD.MOV.U32 R7, RZ, RZ, 0x40000040 ;  /* 0x40000040ff077424 */ /* 0x000fe200078e00ff */
[----:B------:R0:W-:Y:S02]  /*13810*/  STL.64 [R1], R8 ;  /* 0x0000000801007387 */ /* 0x0001e40000100a00 */
[----:B------:R-:W-:Y:S01]  /*13820*/  R2UR UR54, R6 ;  /* 0x00000000063672ca */ /* 0x000fe200000e0000 */
[----:B------:R-:W-:Y:S01]  /*13830*/  VIADD R6, R4, 0x600 ;  /* 0x0000060004067836 */ /* 0x000fe20000000000 */
[----:B------:R-:W-:Y:S01]  /*13840*/  R2UR UR55, R7 ;  /* 0x00000000073772ca */ /* 0x000fe200000e0000 */
[----:B------:R-:W-:-:S03]  /*13850*/  IMAD.MOV.U32 R7, RZ, RZ, 0x40000040 ;  /* 0x40000040ff077424 */ /* 0x000fc600078e00ff */
[----:B------:R-:W-:Y:S01]  /*13860*/  R2UR UR50, R6 ;  /* 0x00000000063272ca */ /* 0x000fe200000e0000 */
[----:B------:R-:W-:Y:S01]  /*13870*/  VIADD R6, R4, 0x602 ;  /* 0x0000060204067836 */ /* 0x000fe20000000000 */
[----:B------:R-:W-:Y:S01]  /*13880*/  R2UR UR51, R7 ;  /* 0x00000000073372ca */ /* 0x000fe200000e0000 */
[----:B------:R-:W-:-:S03]  /*13890*/  IMAD.MOV.U32 R7, RZ, RZ, 0x40000040 ;  /* 0x40000040ff077424 */ /* 0x000fc600078e00ff */
[----:B------:R-:W-:Y:S01]  /*138a0*/  R2UR UR46, R6 ;  /* 0x00000000062e72ca */ /* 0x000fe200000e0000 */
[C---:B------:R-:W-:Y:S01]  /*138b0*/  VIADD R6, R4.reuse, 0x604 ;  /* 0x0000060404067836 */ /* 0x040fe20000000000 */
[----:B------:R-:W-:Y:S01]  /*138c0*/  R2UR UR47, R7 ;  /* 0x00000000072f72ca */ /* 0x000fe200000e0000 */
[----:B------:R-:W-:Y:S01]  /*138d0*/  VIADD R4, R4, 0x606 ;  /* 0x0000060604047836 */ /* 0x000fe20000000000 */
[----:B------:R-:W-:Y:S02]  /*138e0*/  MOV R7, 0x40000040 ;  /* 0x4000004000077802 */ /* 0x000fe40000000f00 */
        /* <DEDUP_REMOVED lines=27> */
.L_x_5019:
[----:B------:R-:W2:Y:S01]  /*13aa0*/  LDL R0, [R1+0x44] ;  /* 0x0000440001007983 */ /* 0x000ea20000100800 */
[----:B------:R-:W0:Y:S03]  /*13ab0*/  LDC R94, c[0x0][0x448] ;  /* 0x00011200ff5e7b82 */ /* 0x000e260000000800 */
[----:B------:R-:W2:Y:S01]  /*13ac0*/  LDL R92, [R1+0x38] ;  /* 0x00003800015c7983 */ /* 0x000ea20000100800 */
[----:B------:R-:W-:Y:S01]  /*13ad0*/  LOP3.LUT R16, R16, 0xffefffff, RZ, 0xc0, !PT ;  /* 0xffefffff10107812 */ /* 0x000fe200078ec0ff */
[----:B------:R-:W-:Y:S02]  /*13ae0*/  ULDC UR4, c[0x0][0x9dc] ;  /* 0x0002770000047ab9 */ /* 0x000fe40000000800 */
[----:B------:R-:W-:Y:S01]  /*13af0*/  IMAD.U32 R9, RZ, RZ, UR4 ;  /* 0x00000004ff097e24 */ /* 0x000fe2000f8e00ff */
[----:B------:R-:W1:Y:S04]  /*13b00*/  LDC.64 R10, c[0x0][0x9e0] ;  /* 0x00027800ff0a7b82 */ /* 0x000e680000000a00 */
[----:B------:R-:W-:-:S02]  /*13b10*/  LOP3.LUT R6, RZ, R9, RZ, 0x33, !PT ;  /* 0x00000009ff067212 */ /* 0x000fc400078e33ff */
[----:B0-----:R-:W-:-:S13]  /*13b20*/  ISETP.NE.AND P1, PT, R94, 0x1, PT ;  /* 0x000000015e00780c */ /* 0x001fda0003f25270 */
[----:B------:R-:W0:Y:S01]  /*13b30*/  @P1 LDC R5, c[0x0][0x44c] ;  /* 0x00011300ff051b82 */ /* 0x000e220000000800 */
[----:B------:R-:W-:-:S04]  /*13b40*/  @P1 LOP3.LUT R16, R16, 0x100000, RZ, 0xfc, !PT ;  /* 0x0010000010101812 */ /* 0x000fc800078efcff */
[----:B------:R-:W-:-:S03]  /*13b50*/  LOP3.LUT R16, R16, 0xfff7ffff, RZ, 0xc0, !PT ;  /* 0xfff7ffff10107812 */ /* 0x000fc600078ec0ff */
[----:B------:R-:W3:Y:S01]  /*13b60*/  @P1 LDC R7, c[0x0][0x450] ;  /* 0x00011400ff071b82 */ /* 0x000ee20000000800 */
[----:B--2---:R-:W-:-:S04]  /*13b70*/  IMAD.IADD R12, R0, 0x1, R92 ;  /* 0x00000001000c7824 */ /* 0x004fc800078e025c */
[----:B0-----:R-:W-:-:S05]  /*13b80*/  @P1 IMAD.HI.U32 R0, R12, R5, RZ ;  /* 0x000000050c001227 */ /* 0x001fca00078e00ff */
[----:B---3--:R-:W-:Y:S01]  /*13b90*/  @P1 SHF.R.U32.HI R12, RZ, R7, R0 ;  /* 0x00000007ff0c1219 */ /* 0x008fe20000011600 */
[----:B------:R-:W-:Y:S01]  /*13ba0*/  VIADD R0, R3, 0x30840 ;  /* 0x0003084003007836 */ /* 0x000fe20000000000 */
[----:B-1----:R-:W-:Y:S01]  /*13bb0*/  ISETP.GE.AND P1, PT, R11, 0x1, PT ;  /* 0x000000010b00780c */ /* 0x002fe20003f26270 */
[----:B------:R-:W-:Y:S02]  /*13bc0*/  IMAD.MOV.U32 R3, RZ, RZ, -0x60 ;  /* 0xffffffa0ff037424 */ /* 0x000fe400078e00ff */
[----:B------:R-:W0:Y:S01]  /*13bd0*/  SHFL.IDX PT, R5, R12, RZ, 0x1c1f ;  /* 0x001c1fff0c057589 */ /* 0x000e2200000e0000 */
[----:B------:R-:W-:Y:S01]  /*13be0*/  PRMT R0, R205, 0x654, R0 ;  /* 0x00000654cd007816 */ /* 0x000fe20000000000 */
[----:B------:R-:W-:-:S03]  /*13bf0*/  IMAD R4, R2, R3, 0x61 ;  /* 0x0000006102047424 */ /* 0x000fc600078e0203 */
[----:B------:R1:W-:Y:S01]  /*13c00*/  SYNCS.ARRIVE.TRANS64.RED.A1T0 RZ, [R0+URZ], RZ ;  /* 0x000000ff00ff79a7 */ /* 0x0003e2000810043f */
[----:B------:R-:W-:Y:S01]  /*13c10*/  VIADD R74, R4, 0xffffffff ;  /* 0xffffffff044a7836 */ /* 0x000fe20000000000 */
[----:B------:R-:W-:-:S03]  /*13c20*/  IADD3 R3, R201, R4, -R227 ;  /* 0x00000004c9037210 */ /* 0x000fc60007ffe8e3 */
[----:B------:R-:W-:Y:S02]  /*13c30*/  @P1 LOP3.LUT R16, R16, 0x80000, RZ, 0xfc, !PT ;  /* 0x0008000010101812 */ /* 0x000fe400078efcff */
[----:B------:R-:W-:Y:S02]  /*13c40*/  IMAD.IADD R3, R3, 0x1, -R200 ;  /* 0x0000000103037824 */ /* 0x000fe400078e0ac8 */
[----:B-1----:R-:W-:Y:S02]  /*13c50*/  IMAD R0, R2, -0x60, R201 ;  /* 0xffffffa002007824 */ /* 0x002fe400078e02c9 */
[C---:B------:R-:W-:Y:S01]  /*13c60*/  IMAD.IADD R85, R3.reuse, 0x1, R10 ;  /* 0x0000000103557824 */ /* 0x040fe200078e020a */
[----:B------:R-:W-:Y:S02]  /*13c70*/  IADD3 R72, R3, R6, RZ ;  /* 0x0000000603487210 */ /* 0x000fe40007ffe0ff */
[----:B------:R-:W-:Y:S01]  /*13c80*/  IADD3 R14, -R227, 0x60, R0 ;  /* 0x00000060e30e7810 */ /* 0x000fe20007ffe100 */
[----:B------:R-:W-:-:S02]  /*13c90*/  IMAD.IADD R0, R74, 0x1, -R227 ;  /* 0x000000014a007824 */ /* 0x000fc400078e0ae3 */
[----:B0-----:R-:W-:Y:S01]  /*13ca0*/  IMAD.IADD R8, R72, 0x1, R5 ;  /* 0x0000000148087824 */ /* 0x001fe200078e0205 */
        /* <DEDUP_REMOVED lines=13> */
.L_x_5022:
[----:B------:R-:W-:-:S13]  /*13d80*/  ISETP.NE.AND P1, PT, R11, 0x1, PT ;  /* 0x000000010b00780c */ /* 0x000fda0003f25270 */
[----:B------:R-:W0:Y:S02]  /*13d90*/  @P1 LDC.64 R4, c[0x0][0x9e8] ;  /* 0x00027a00ff041b82 */ /* 0x000e240000000a00 */
[----:B0-----:R-:W-:-:S05]  /*13da0*/  @P1 IMAD.HI.U32 R4, R3, R4, RZ ;  /* 0x0000000403041227 */ /* 0x001fca00078e00ff */
[----:B------:R-:W-:-:S07]  /*13db0*/  @P1 SHF.R.U32.HI R3, RZ, R5, R4 ;  /* 0x00000005ff031219 */ /* 0x000fce0000011604 */
.L_x_5023:
[----:B------:R-:W-:Y:S05]  /*13dc0*/  BSYNC B0 ;  /* 0x0000000000007941 */ /* 0x000fea0003800000 */
.L_x_5021:
[----:B------:R-:W-:-:S05]  /*13dd0*/  IMAD R3, R3, R11, R0 ;  /* 0x0000000b03037224 */ /* 0x000fca00078e0200 */
[----:B------:R-:W-:Y:S02]  /*13de0*/  VIMNMX R8, R8, R3, !PT ;  /* 0x0000000308087248 */ /* 0x000fe40007fe0100 */
[----:B------:R-:W-:-:S07]  /*13df0*/  VIADDMNMX R6, R3, R11, R6, PT ;  /* 0x0000000b03067246 */ /* 0x000fce0003800106 */
.L_x_5020:
        /* <DEDUP_REMOVED lines=131> */
.L_x_5026:
[----:B------:R-:W-:-:S13]  /*14630*/  ISETP.NE.AND P5, PT, R11, 0x1, PT ;  /* 0x000000010b00780c */ /* 0x000fda0003fa5270 */
[----:B------:R-:W0:Y:S02]  /*14640*/  @P5 LDC.64 R4, c[0x0][0x9e8] ;  /* 0x00027a00ff045b82 */ /* 0x000e240000000a00 */
[----:B0-----:R-:W-:-:S05]  /*14650*/  @P5 IMAD.HI.U32 R4, R85, R4, RZ ;  /* 0x0000000455045227 */ /* 0x001fca00078e00ff */
[----:B------:R-:W-:-:S07]  /*14660*/  @P5 SHF.R.U32.HI R85, RZ, R5, R4 ;  /* 0x00000005ff555219 */ /* 0x000fce0000011604 */
.L_x_5027:
[----:B------:R-:W-:Y:S05]  /*14670*/  BSYNC B0 ;  /* 0x0000000000007941 */ /* 0x000fea0003800000 */
.L_x_5025:
[----:B------:R-:W-:-:S05]  /*14680*/  IMAD R85, R85, R11, R0 ;  /* 0x0000000b55557224 */ /* 0x000fca00078e0200 */
[----:B------:R-:W-:Y:S02]  /*14690*/  VIMNMX R8, R8, R85, !PT ;  /* 0x0000005508087248 */ /* 0x000fe40007fe0100 */
[----:B------:R-:W-:-:S07]  /*146a0*/  VIADDMNMX R6, R85, R11, R6, PT ;  /* 0x0000000b55067246 */ /* 0x000fce0003800106 */
.L_x_5024:
[----:B------:R-:W-:Y:S01]  /*146b0*/  ISETP.GT.AND P1, PT, R8, 0x1, !P1 ;  /* 0x000000010800780c */ /* 0x000fe20004f24270 */
[----:B------:R-:W-:Y:S01]  /*146c0*/  ULDC UR4, c[0x0][0x988] ;  /* 0x0002620000047ab9 */ /* 0x000fe20000000800 */
[----:B------:R-:W-:Y:S02]  /*146d0*/  FMNMX.FTZ R0, R24, R83, !PT ;  /* 0x0000005318007209 */ /* 0x000fe40007810000 */
[----:B------:R-:W-:Y:S02]  /*146e0*/  ISETP.LT.OR P1, PT, R6, 0x2, P1 ;  /* 0x000000020600780c */ /* 0x000fe40000f21670 */
[----:B------:R-:W-:Y:S02]  /*146f0*/  ISETP.GT.AND P6, PT, R8, 0x8, !P6 ;  /* 0x000000080800780c */ /* 0x000fe400077c4270 */
[----:B------:R-:W-:Y:S02]  /*14700*/  FSEL R97, R27, -INF , !P1 ;  /* 0xff8000001b617808 */ /* 0x000fe40004800000 */
[----:B------:R-:W-:-:S02]  /*14710*/  ISETP.NE.AND P1, PT, R76, RZ, PT ;  /* 0x000000ff4c00720c */ /* 0x000fc40003f25270 */
[----:B------:R-:W-:Y:S02]  /*14720*/  FMNMX.FTZ R0, R79, R0, !PT ;  /* 0x000000004f007209 */ /* 0x000fe40007810000 */
[----:B------:R-:W-:Y:S02]  /*14730*/  ISETP.GT.AND P1, PT, R8, 0x9, !P1 ;  /* 0x000000090800780c */ /* 0x000fe40004f24270 */
[C---:B------:R-:W-:Y:S02]  /*14740*/  ISETP.LT.OR P6, PT, R6.reuse, 0x9, P6 ;  /* 0x000000090600780c */ /* 0x040fe400037c1670 */
[----:B------:R-:W-:Y:S02]  /*14750*/  ISETP.LT.OR P1, PT, R6, 0xa, P1 ;  /* 0x0000000a0600780c */ /* 0x000fe40000f21670 */
[----:B------:R-:W-:Y:S02]  /*14760*/  FMNMX.FTZ R0, R73, R0, !PT ;  /* 0x0000000049007209 */ /* 0x000fe40007810000 */
[----:B------:R-:W-:-:S02]  /*14770*/  FSEL R95, R31, -INF , !P1 ;  /* 0xff8000001f5f7808 */ /* 0x000fc40004800000 */
[----:B------:R-:W-:Y:S02]  /*14780*/  ISETP.NE.AND P1, PT, R78, RZ, PT ;  /* 0x000000ff4e00720c */ /* 0x000fe40003f25270 */
[----:B------:R-:W-:Y:S02]  /*14790*/  FSEL R5, R30, -INF , !P6 ;  /* 0xff8000001e057808 */ /* 0x000fe40007000000 */
[----:B------:R-:W-:Y:S02]  /*147a0*/  ISETP.GT.AND P1, PT, R8, 0x10, !P1 ;  /* 0x000000100800780c */ /* 0x000fe40004f24270 */
[----:B------:R-:W-:Y:S02]  /*147b0*/  ISETP.NE.AND P6, PT, R80, RZ, PT ;  /* 0x000000ff5000720c */ /* 0x000fe40003fc5270 */
[----:B------:R-:W-:Y:S02]  /*147c0*/  ISETP.LT.OR P1, PT, R6, 0x11, P1 ;  /* 0x000000110600780c */ /* 0x000fe40000f21670 */
[----:B------:R-:W-:-:S02]  /*147d0*/  FMNMX.FTZ R0, R77, R0, !PT ;  /* 0x000000004d007209 */ /* 0x000fc40007810000 */
[----:B------:R-:W-:Y:S02]  /*147e0*/  FSEL R27, R34, -INF , !P1 ;  /* 0xff800000221b7808 */ /* 0x000fe40004800000 */
[----:B------:R-:W-:Y:S02]  /*147f0*/  ISETP.NE.AND P1, PT, R32, RZ, PT ;  /* 0x000000ff2000720c */ /* 0x000fe40003f25270 */
[----:B------:R-:W-:Y:S02]  /*14800*/  FMNMX.FTZ R0, R33, R0, !PT ;  /* 0x0000000021007209 */ /* 0x000fe40007810000 */
[----:B------:R-:W-:Y:S02]  /*14810*/  ISETP.GT.AND P1, PT, R8, 0x11, !P1 ;  /* 0x000000110800780c */ /* 0x000fe40004f24270 */
[----:B------:R-:W-:Y:S02]  /*14820*/  ISETP.NE.AND P5, PT, R36, RZ, PT ;  /* 0x000000ff2400720c */ /* 0x000fe40003fa5270 */
        /* <DEDUP_REMOVED lines=39> */
[----:B------:R-:W-:Y:S02]  /*14aa0*/  ISETP.NE.AND P5, PT, R87, RZ, PT ;  /* 0x000000ff5700720c */ /* 0x000fe40003fa5270 */
[----:B------:R-:W-:Y:S02]  /*14ab0*/  FSEL R87, R47, -INF , !P1 ;  /* 0xff8000002f577808 */ /* 0x000fe40004800000 */
[----:B------:R-:W-:Y:S02]  /*14ac0*/  FMNMX.FTZ R0, R7, R0, !PT ;  /* 0x0000000007007209 */ /* 0x000fe40007810000 */
[----:B------:R-:W-:-:S02]  /*14ad0*/  ISETP.NE.AND P1, PT, R86, RZ, PT ;  /* 0x000000ff5600720c */ /* 0x000fc40003f25270 */
[----:B------:R-:W-:Y:S01]  /*14ae0*/  FMNMX.FTZ R14, R69, R0, !PT ;  /* 0x00000000450e7209 */ /* 0x000fe20007810000 */
[----:B------:R-:W-:Y:S01]  /*14af0*/  IMAD.U32 R0, RZ, RZ, UR4 ;  /* 0x00000004ff007e24 */ /* 0x000fe2000f8e00ff */
[C---:B------:R-:W-:Y:S02]  /*14b00*/  ISETP.GT.AND P1, PT, R8.reuse, 0x30, !P1 ;  /* 0x000000300800780c */ /* 0x040fe40004f24270 */
[----:B------:R-:W-:Y:S01]  /*14b10*/  ISETP.GT.AND P4, PT, R8, RZ, !P4 ;  /* 0x000000ff0800720c */ /* 0x000fe20006784270 */
[----:B------:R-:W0:Y:S01]  /*14b20*/  SHFL.BFLY PT, R101, R14, 0x2, 0x1f ;  /* 0x0c401f000e657f89 */ /* 0x000e2200000e0000 */
[C---:B------:R-:W-:Y:S02]  /*14b30*/  ISETP.LT.OR P1, PT, R6.reuse, 0x31, P1 ;  /* 0x000000310600780c */ /* 0x040fe40000f21670 */
[----:B------:R-:W-:Y:S02]  /*14b40*/  ISETP.LT.OR P4, PT, R6, 0x1, P4 ;  /* 0x000000010600780c */ /* 0x000fe40002781670 */
[----:B------:R-:W-:-:S02]  /*14b50*/  FSEL R39, R50, -INF , !P1 ;  /* 0xff80000032277808 */ /* 0x000fc40004800000 */
[----:B------:R-:W-:Y:S02]  /*14b60*/  ISETP.NE.AND P1, PT, R48, RZ, PT ;  /* 0x000000ff3000720c */ /* 0x000fe40003f25270 */
[----:B------:R-:W-:Y:S02]  /*14b70*/  FSEL R26, R26, -INF , !P4 ;  /* 0xff8000001a1a7808 */ /* 0x000fe40006000000 */
[----:B------:R-:W-:Y:S02]  /*14b80*/  ISETP.GT.AND P1, PT, R8, 0x31, !P1 ;  /* 0x000000310800780c */ /* 0x000fe40004f24270 */
[----:B------:R-:W-:Y:S02]  /*14b90*/  ISETP.NE.AND P6, PT, R56, RZ, PT ;  /* 0x000000ff3800720c */ /* 0x000fe40003fc5270 */
[----:B------:R-:W-:Y:S02]  /*14ba0*/  ISETP.LT.OR P1, PT, R6, 0x32, P1 ;  /* 0x000000320600780c */ /* 0x000fe40000f21670 */
[----:B------:R-:W-:-:S02]  /*14bb0*/  ISETP.GT.AND P2, PT, R8, 0x51, !P2 ;  /* 0x000000510800780c */ /* 0x000fc40005744270 */
[----:B------:R-:W-:Y:S02]  /*14bc0*/  FSEL R51, R51, -INF , !P1 ;  /* 0xff80000033337808 */ /* 0x000fe40004800000 */
[----:B------:R-:W-:Y:S02]  /*14bd0*/  ISETP.NE.AND P1, PT, R88, RZ, PT ;  /* 0x000000ff5800720c */ /* 0x000fe40003f25270 */
[C---:B------:R-:W-:Y:S02]  /*14be0*/  ISETP.GT.AND P3, PT, R8.reuse, 0x58, !P3 ;  /* 0x000000580800780c */ /* 0x040fe40005f64270 */
[----:B------:R-:W-:Y:S02]  /*14bf0*/  ISETP.GT.AND P1, PT, R8, 0x38, !P1 ;  /* 0x000000380800780c */ /* 0x000fe40004f24270 */
[----:B0-----:R-:W-:Y:S02]  /*14c00*/  FMNMX.FTZ R101, R14, R101, !PT ;  /* 0x000000650e657209 */ /* 0x001fe40007810000 */
[----:B------:R-:W-:-:S02]  /*14c10*/  FMNMX.FTZ R14, R26, R97, !PT ;  /* 0x000000611a0e7209 */ /* 0x000fc40007810000 */
[----:B------:R-:W-:Y:S01]  /*14c20*/  ISETP.LT.OR P1, PT, R6, 0x39, P1 ;  /* 0x000000390600780c */ /* 0x000fe20000f21670 */
[----:B------:R-:W0:Y:S01]  /*14c30*/  SHFL.BFLY PT, R4, R101, 0x1, 0x1f ;  /* 0x0c201f0065047f89 */ /* 0x000e2200000e0000 */
        /* <DEDUP_REMOVED lines=21> */
[----:B------:R-:W-:Y:S02]  /*14d90*/  FMNMX.FTZ R14, R87, R14, !PT ;  /* 0x0000000e570e7209 */ /* 0x000fe40007810000 */
[----:B------:R-:W-:-:S02]  /*14da0*/  ISETP.GT.AND P1, PT, R8, 0x48, !P5 ;  /* 0x000000480800780c */ /* 0x000fc40006f24270 */
[----:B0-----:R-:W-:Y:S02]  /*14db0*/  FMNMX.FTZ R4, R101, R4, !PT ;  /* 0x0000000465047209 */ /* 0x001fe40007810000 */
[----:B------:R-:W-:Y:S02]  /*14dc0*/  FMNMX.FTZ R14, R39, R14, !PT ;  /* 0x0000000e270e7209 */ /* 0x000fe40007810000 */
[----:B------:R-:W-:Y:S01]  /*14dd0*/  ISETP.LT.OR P1, PT, R6, 0x49, P1 ;  /* 0x000000490600780c */ /* 0x000fe20000f21670 */
[----:B------:R-:W-:Y:S01]  /*14de0*/  FMUL.FTZ R12, R4, R0 ;  /* 0x00000000040c7220 */ /* 0x000fe20000410000 */
[----:B------:R-:W-:Y:S02]  /*14df0*/  FMNMX.FTZ R14, R51, R14, !PT ;  /* 0x0000000e330e7209 */ /* 0x000fe40007810000 */
[----:B------:R-:W-:Y:S02]  /*14e00*/  FSEL R99, R62, -INF , !P1 ;  /* 0xff8000003e637808 */ /* 0x000fe40004800000 */
[----:B------:R-:W-:-:S02]  /*14e10*/  FSETP.NEU.FTZ.AND P1, PT, R4, -INF , PT ;  /* 0xff8000000400780b */ /* 0x000fc40003f3d000 */
[----:B------:R-:W-:Y:S02]  /*14e20*/  ISETP.NE.AND P5, PT, R60, RZ, PT ;  /* 0x000000ff3c00720c */ /* 0x000fe40003fa5270 */
[----:B------:R-:W-:Y:S02]  /*14e30*/  FMNMX.FTZ R14, R43, R14, !PT ;  /* 0x0000000e2b0e7209 */ /* 0x000fe40007810000 */
[----:B------:R-:W-:Y:S02]  /*14e40*/  FSEL R12, R12, RZ, P1 ;  /* 0x000000ff0c0c7208 */ /* 0x000fe40000800000 */
[----:B------:R-:W-:Y:S02]  /*14e50*/  ISETP.GT.AND P1, PT, R8, 0x49, !P5 ;  /* 0x000000490800780c */ /* 0x000fe40006f24270 */
[----:B------:R-:W-:Y:S01]  /*14e60*/  FMNMX.FTZ R14, R55, R14, !PT ;  /* 0x0000000e370e7209 */ /* 0x000fe20007810000 */
[-CC-:B------:R-:W-:Y:S01]  /*14e70*/  FFMA.FTZ R186, R75, R0.reuse, -R12.reuse ;  /* 0x000000004bba7223 */ /* 0x180fe2000001080c */
[----:B------:R-:W-:Y:S01]  /*14e80*/  ISETP.LT.OR P1, PT, R6, 0x4a, P1 ;  /* 0x0000004a0600780c */ /* 0x000fe20000f21670 */
[-CC-:B------:R-:W-:Y:S01]  /*14e90*/  FFMA.FTZ R184, R77, R0.reuse, -R12.reuse ;  /* 0x000000004db87223 */ /* 0x180fe2000001080c */
[----:B------:R-:W-:Y:S01]  /*14ea0*/  ISETP.NE.AND P6, PT, R20, RZ, PT ;  /* 0x000000ff1400720c */ /* 0x000fe20003fc5270 */
[--C-:B------:R-:W-:Y:S01]  /*14eb0*/  FFMA.FTZ R182, R3, R0, -R12.reuse ;  /* 0x0000000003b67223 */ /* 0x100fe2000001080c */
[----:B------:R-:W-:Y:S01]  /*14ec0*/  FMNMX.FTZ R14, R47, R14, !PT ;  /* 0x0000000e2f0e7209 */ /* 0x000fe20007810000 */
[-CC-:B------:R-:W-:Y:S01]  /*14ed0*/  FFMA.FTZ R188, R24, R0.reuse, -R12.reuse ;  /* 0x0000000018bc7223 */ /* 0x180fe2000001080c */
[----:B------:R-:W-:Y:S01]  /*14ee0*/  FSEL R63, R63, -INF , !P1 ;  /* 0xff8000003f3f7808 */ /* 0x000fe20004800000 */
[-CC-:B------:R-:W-:Y:S01]  /*14ef0*/  FFMA.FTZ R83, R83, R0.reuse, -R12.reuse ;  /* 0x0000000053537223 */ /* 0x180fe2000001080c */
[----:B------:R-:W-:Y:S01]  /*14f00*/  ISETP.GT.AND P1, PT, R8, 0x50, !P6 ;  /* 0x000000500800780c */ /* 0x000fe20007724270 */
[--C-:B------:R-:W-:Y:S01]  /*14f10*/  FFMA.FTZ R190, R79, R0, -R12.reuse ;  /* 0x000000004fbe7223 */ /* 0x100fe2000001080c */
[----:B------:R-:W-:Y:S01]  /*14f20*/  FMNMX.FTZ R14, R59, R14, !PT ;  /* 0x0000000e3b0e7209 */ /* 0x000fe20007810000 */
[----:B------:R-:W-:Y:S01]  /*14f30*/  MUFU.EX2 R188, R188 ;  /* 0x000000bc00bc7308 */ /* 0x000fe20000000800 */
[----:B------:R-:W-:Y:S01]  /*14f40*/  ISETP.LT.OR P1, PT, R6, 0x51, P1 ;  /* 0x000000510600780c */ /* 0x000fe20000f21670 */
[--C-:B------:R-:W-:Y:S01]  /*14f50*/  FFMA.FTZ R73, R73, R0, -R12.reuse ;  /* 0x0000000049497223 */ /* 0x100fe2000001080c */
[----:B------:R-:W-:Y:S01]  /*14f60*/  FMNMX.FTZ R14, R99, R14, !PT ;  /* 0x0000000e630e7209 */ /* 0x000fe20007810000 */
[-CC-:B------:R-:W-:Y:S01]  /*14f70*/  FFMA.FTZ R33, R33, R0.reuse, -R12.reuse ;  /* 0x0000000021217223 */ /* 0x180fe2000001080c */
[----:B------:R-:W-:Y:S01]  /*14f80*/  ISETP.NE.AND P5, PT, R28, RZ, PT ;  /* 0x000000ff1c00720c */ /* 0x000fe20003fa5270 */
[-CC-:B------:R-:W-:Y:S01]  /*14f90*/  FFMA.FTZ R176, R25, R0.reuse, -R12.reuse ;  /* 0x0000000019b07223 */ /* 0x180fe2000001080c */
[----:B------:R-:W-:Y:S01]  /*14fa0*/  ISETP.LT.OR P2, PT, R6, 0x52, P2 ;  /* 0x000000520600780c */ /* 0x000fe20001741670 */
[----:B------:R-:W0:Y:S01]  /*14fb0*/  MUFU.EX2 R83, R83 ;  /* 0x0000005300537308 */ /* 0x000e220000000800 */
[----:B------:R-:W-:Y:S01]  /*14fc0*/  FSEL R75, R66, -INF , !P1 ;  /* 0xff800000424b7808 */ /* 0x000fe20004800000 */
[--C-:B------:R-:W-:Y:S01]  /*14fd0*/  FFMA.FTZ R178, R13, R0, -R12.reuse ;  /* 0x000000000db27223 */ /* 0x100fe2000001080c */
[----:B------:R-:W-:Y:S01]  /*14fe0*/  FMNMX.FTZ R14, R63, R14, !PT ;  /* 0x0000000e3f0e7209 */ /* 0x000fe20007810000 */
[-CC-:B------:R-:W-:Y:S01]  /*14ff0*/  FFMA.FTZ R172, R21, R0.reuse, -R12.reuse ;  /* 0x0000000015ac7223 */ /* 0x180fe2000001080c */
[----:B------:R-:W-:Y:S01]  /*15000*/  ISETP.GT.AND P4, PT, R8, 0x59, !P5 ;  /* 0x000000590800780c */ /* 0x000fe20006f84270 */
[-CC-:B------:R-:W-:Y:S01]  /*15010*/  FFMA.FTZ R174, R29, R0.reuse, -R12.reuse ;  /* 0x000000001dae7223 */ /* 0x180fe2000001080c */
[C---:B------:R-:W-:Y:S01]  /*15020*/  ISETP.LT.OR P3, PT, R6.reuse, 0x59, P3 ;  /* 0x000000590600780c */ /* 0x040fe20001f61670 */
[----:B------:R-:W1:Y:S01]  /*15030*/  MUFU.EX2 R190, R190 ;  /* 0x000000be00be7308 */ /* 0x000e620000000800 */
[----:B------:R-:W-:Y:S01]  /*15040*/  FSEL R67, R67, -INF , !P2 ;  /* 0xff80000043437808 */ /* 0x000fe20005000000 */
[--C-:B------:R-:W-:Y:S01]  /*15050*/  FFMA.FTZ R168, R15, R0, -R12.reuse ;  /* 0x000000000fa87223 */ /* 0x100fe2000001080c */
[----:B------:R-:W-:Y:S01]  /*15060*/  FMNMX.FTZ R14, R75, R14, !PT ;  /* 0x0000000e4b0e7209 */ /* 0x000fe20007810000 */
[-CC-:B------:R-:W-:Y:S01]  /*15070*/  FFMA.FTZ R170, R7, R0.reuse, -R12.reuse ;  /* 0x0000000007aa7223 */ /* 0x180fe2000001080c */
[----:B------:R-:W-:Y:S01]  /*15080*/  ISETP.LT.OR P4, PT, R6, 0x5a, P4 ;  /* 0x0000005a0600780c */ /* 0x000fe20002781670 */
[--C-:B------:R-:W-:Y:S01]  /*15090*/  FFMA.FTZ R37, R37, R0, -R12.reuse ;  /* 0x0000000025257223 */ /* 0x100fe2000001080c */
[----:B------:R-:W-:Y:S01]  /*150a0*/  FSEL R77, R70, -INF , !P3 ;  /* 0xff800000464d7808 */ /* 0x000fe20005800000 */
[----:B------:R-:W2:Y:S01]  /*150b0*/  MUFU.EX2 R73, R73 ;  /* 0x0000004900497308 */ /* 0x000ea20000000800 */
[----:B------:R-:W-:Y:S01]  /*150c0*/  FMNMX.FTZ R14, R67, R14, !PT ;  /* 0x0000000e430e7209 */ /* 0x000fe20007810000 */
[-CC-:B------:R-:W-:Y:S01]  /*150d0*/  FFMA.FTZ R180, R81, R0.reuse, -R12.reuse ;  /* 0x0000000051b47223 */ /* 0x180fe2000001080c */
[----:B------:R-:W-:Y:S01]  /*150e0*/  FSEL R71, R71, -INF , !P4 ;  /* 0xff80000047477808 */ /* 0x000fe20006000000 */
[--C-:B------:R-:W-:Y:S01]  /*150f0*/  FFMA.FTZ R41, R41, R0, -R12.reuse ;  /* 0x0000000029297223 */ /* 0x100fe2000001080c */
[----:B------:R-:W-:Y:S01]  /*15100*/  FMNMX.FTZ R14, R77, R14, !PT ;  /* 0x0000000e4d0e7209 */ /* 0x000fe20007810000 */
[-CC-:B------:R-:W-:Y:S01]  /*15110*/  FFMA.FTZ R45, R45, R0.reuse, -R12.reuse ;  /* 0x000000002d2d7223 */ /* 0x180fe2000001080c */
[--C-:B------:R-:W-:Y:S01]  /*15120*/  FFMA.FTZ R25, R49, R0, -R12.reuse ;  /* 0x0000000031197223 */ /* 0x100fe2000001080c */
[----:B------:R-:W3:Y:S01]  /*15130*/  MUFU.EX2 R184, R184 ;  /* 0x000000b800b87308 */ /* 0x000ee20000000800 */
[----:B------:R-:W-:Y:S01]  /*15140*/  FMNMX.FTZ R14, R71, R14, !PT ;  /* 0x0000000e470e7209 */ /* 0x000fe20007810000 */
[-CC-:B------:R-:W-:Y:S01]  /*15150*/  FFMA.FTZ R13, R53, R0.reuse, -R12.reuse ;  /* 0x00000000350d7223 */ /* 0x180fe2000001080c */
[-CC-:B------:R-:W-:Y:S01]  /*15160*/  FFMA.FTZ R21, R57, R0.reuse, -R12.reuse ;  /* 0x0000000039157223 */ /* 0x180fe2000001080c */
[-CC-:B------:R-:W-:Y:S01]  /*15170*/  FFMA.FTZ R29, R61, R0.reuse, -R12.reuse ;  /* 0x000000003d1d7223 */ /* 0x180fe2000001080c */
[-CC-:B------:R-:W-:Y:S01]  /*15180*/  FFMA.FTZ R15, R65, R0.reuse, -R12.reuse ;  /* 0x00000000410f7223 */ /* 0x180fe2000001080c */
[----:B------:R-:W4:Y:S01]  /*15190*/  SHFL.BFLY PT, R3, R14, 0x2, 0x1f ;  /* 0x0c401f000e037f89 */ /* 0x000f2200000e0000 */
[----:B------:R-:W-:Y:S01]  /*151a0*/  FFMA.FTZ R7, R69, R0, -R12 ;  /* 0x0000000045077223 */ /* 0x000fe2000001080c */
[----:B------:R-:W5:Y:S01]  /*151b0*/  MUFU.EX2 R33, R33 ;  /* 0x0000002100217308 */ /* 0x000f620000000800 */
[----:B------:R-:W-:-:S07]  /*151c0*/  ISETP.NE.AND P5, PT, R94, 0x1, PT ;  /* 0x000000015e00780c */ /* 0x000fce0003fa5270 */
[----:B------:R-:W5:Y:S06]  /*151d0*/  MUFU.EX2 R186, R186 ;  /* 0x000000ba00ba7308 */ /* 0x000f6c0000000800 */
[----:B------:R-:W5:Y:S02]  /*151e0*/  @P5 LDC R38, c[0x0][0x450] ;  /* 0x00011400ff265b82 */ /* 0x000f640000000800 */
        /* <DEDUP_REMOVED lines=18> */
[----:B0-----:R-:W-:Y:S01]  /*15310*/  FADD.FTZ R5, R188, R83 ;  /* 0x00000053bc057221 */ /* 0x001fe20000010000 */
[-CC-:B------:R-:W-:Y:S01]  /*15320*/  FFMA.FTZ R14, R93, R0.reuse, -R8.reuse ;  /* 0x000000005d0e7223 */ /* 0x180fe20000010808 */
[----:B------:R-:W-:Y:S01]  /*15330*/  MUFU.EX2 R189, R189 ;  /* 0x000000bd00bd7308 */ /* 0x000fe20000000800 */
[-CC-:B------:R-:W-:Y:S01]  /*15340*/  FFMA.FTZ R187, R85, R0.reuse, -R8.reuse ;  /* 0x0000000055bb7223 */ /* 0x180fe20000010808 */
[----:B-1----:R-:W-:Y:S01]  /*15350*/  FADD.FTZ R30, R190, R5 ;  /* 0x00000005be1e7221 */ /* 0x002fe20000010000 */
[-CC-:B------:R-:W-:Y:S01]  /*15360*/  FFMA.FTZ R20, R91, R0.reuse, -R8.reuse ;  /* 0x000000005b147223 */ /* 0x180fe20000010808 */
[-CC-:B------:R-:W-:Y:S01]  /*15370*/  FFMA.FTZ R181, R31, R0.reuse, -R8.reuse ;  /* 0x000000001fb57223 */ /* 0x180fe20000010808 */
[-C--:B------:R-:W-:Y:S01]  /*15380*/  FFMA.FTZ R24, R89, R0.reuse, -R8 ;  /* 0x0000000059187223 */ /* 0x080fe20000010808 */
[----:B--2---:R-:W-:Y:S01]  /*15390*/  FADD.FTZ R5, R73, R30 ;  /* 0x0000001e49057221 */ /* 0x004fe20000010000 */
[-CC-:B------:R-:W-:Y:S01]  /*153a0*/  FFMA.FTZ R183, R35, R0.reuse, -R8.reuse ;  /* 0x0000000023b77223 */ /* 0x180fe20000010808 */
[----:B------:R-:W0:Y:S01]  /*153b0*/  MUFU.EX2 R6, R6 ;  /* 0x0000000600067308 */ /* 0x000e220000000800 */
[-CC-:B------:R-:W-:Y:S01]  /*153c0*/  FFMA.FTZ R26, R87, R0.reuse, -R8.reuse ;  /* 0x00000000571a7223 */ /* 0x180fe20000010808 */
[----:B---3--:R-:W-:Y:S01]  /*153d0*/  FADD.FTZ R30, R184, R5 ;  /* 0x00000005b81e7221 */ /* 0x008fe20000010000 */
[-CC-:B------:R-:W-:Y:S01]  /*153e0*/  FFMA.FTZ R177, R39, R0.reuse, -R8.reuse ;  /* 0x0000000027b17223 */ /* 0x180fe20000010808 */
[-C--:B------:R-:W-:Y:S01]  /*153f0*/  FFMA.FTZ R28, R51, R0.reuse, -R8 ;  /* 0x00000000331c7223 */ /* 0x080fe20000010808 */
[----:B------:R-:W1:Y:S01]  /*15400*/  @P5 LDC R35, c[0x0][0x44c] ;  /* 0x00011300ff235b82 */ /* 0x000e620000000800 */
[----:B-----5:R-:W-:Y:S01]  /*15410*/  FADD.FTZ R27, R33, R30 ;  /* 0x0000001e211b7221 */ /* 0x020fe20000010000 */
[-CC-:B------:R-:W-:Y:S01]  /*15420*/  FFMA.FTZ R179, R43, R0.reuse, -R8.reuse ;  /* 0x000000002bb37223 */ /* 0x180fe20000010808 */
[----:B------:R-:W2:Y:S01]  /*15430*/  MUFU.EX2 R191, R191 ;  /* 0x000000bf00bf7308 */ /* 0x000ea20000000800 */
[-CC-:B------:R-:W-:Y:S01]  /*15440*/  FFMA.FTZ R30, R55, R0.reuse, -R8.reuse ;  /* 0x00000000371e7223 */ /* 0x180fe20000010808 */
[----:B------:R-:W-:Y:S01]  /*15450*/  FADD.FTZ R34, R186, R27 ;  /* 0x0000001bba227221 */ /* 0x000fe20000010000 */
[-CC-:B------:R-:W-:Y:S01]  /*15460*/  FFMA.FTZ R173, R47, R0.reuse, -R8.reuse ;  /* 0x000000002fad7223 */ /* 0x180fe20000010808 */
[-CC-:B------:R-:W-:Y:S01]  /*15470*/  FFMA.FTZ R99, R99, R0.reuse, -R8.reuse ;  /* 0x0000000063637223 */ /* 0x180fe20000010808 */
[-C--:B------:R-:W-:Y:S01]  /*15480*/  FFMA.FTZ R63, R63, R0.reuse, -R8 ;  /* 0x000000003f3f7223 */ /* 0x080fe20000010808 */
[----:B------:R-:W-:Y:S01]  /*15490*/  FADD.FTZ R27, R37, R34 ;  /* 0x00000022251b7221 */ /* 0x000fe20000010000 */
[-C--:B------:R-:W-:Y:S01]  /*154a0*/  FFMA.FTZ R75, R75, R0.reuse, -R8 ;  /* 0x000000004b4b7223 */ /* 0x080fe20000010808 */
[----:B------:R-:W3:Y:S01]  /*154b0*/  MUFU.EX2 R12, R12 ;  /* 0x0000000c000c7308 */ /* 0x000ee20000000800 */
[----:B0-----:R-:W-:Y:S01]  /*154c0*/  FADD.FTZ R32, R189, R6 ;  /* 0x00000006bd207221 */ /* 0x001fe20000010000 */
[-CC-:B------:R-:W-:Y:S01]  /*154d0*/  FFMA.FTZ R67, R67, R0.reuse, -R8.reuse ;  /* 0x0000000043437223 */ /* 0x180fe20000010808 */
[-CC-:B------:R-:W-:Y:S01]  /*154e0*/  FFMA.FTZ R77, R77, R0.reuse, -R8.reuse ;  /* 0x000000004d4d7223 */ /* 0x180fe20000010808 */
[----:B------:R-:W-:Y:S01]  /*154f0*/  FFMA.FTZ R71, R71, R0, -R8 ;  /* 0x0000000047477223 */ /* 0x000fe20000010808 */
[----:B------:R-:W-:Y:S01]  /*15500*/  IMAD.MOV.U32 R31, RZ, RZ, R92 ;  /* 0x000000ffff1f7224 */ /* 0x000fe200078e005c */
[----:B------:R-:W-:-:S02]  /*15510*/  F2FP.F16.F32.PACK_AB R189, R6, R189 ;  /* 0x000000bd06bd723e */ /* 0x000fc400000000ff */
[----:B------:R-:W0:Y:S01]  /*15520*/  MUFU.EX2 R185, R185 ;  /* 0x000000b900b97308 */ /* 0x000e220000000800 */
[----:B--2---:R-:W-:Y:S01]  /*15530*/  FADD.FTZ R5, R191, R32 ;  /* 0x00000020bf057221 */ /* 0x004fe20000010000 */
[----:B------:R-:W-:Y:S02]  /*15540*/  F2FP.F16.F32.PACK_AB R188, R83, R188 ;  /* 0x000000bc53bc723e */ /* 0x000fe400000000ff */
[----:B------:R-:W-:Y:S01]  /*15550*/  F2FP.F16.F32.PACK_AB R190, R73, R190 ;  /* 0x000000be49be723e */ /* 0x000fe200000000ff */
[----:B-1----:R-:W-:Y:S01]  /*15560*/  @P5 IMAD.HI.U32 R35, R92, R35, RZ ;  /* 0x000000235c235227 */ /* 0x002fe200078e00ff */
[----:B------:R-:W-:Y:S02]  /*15570*/  F2FP.F16.F32.PACK_AB R184, R33, R184 ;  /* 0x000000b821b8723e */ /* 0x000fe400000000ff */
[----:B------:R-:W1:Y:S01]  /*15580*/  MUFU.EX2 R14, R14 ;  /* 0x0000000e000e7308 */ /* 0x000e620000000800 */
[----:B---3--:R-:W-:Y:S01]  /*15590*/  FADD.FTZ R32, R12, R5 ;  /* 0x000000050c207221 */ /* 0x008fe20000010000 */
[----:B------:R-:W-:-:S02]  /*155a0*/  @P5 SHF.R.U32.HI R31, RZ, R38, R35 ;  /* 0x00000026ff1f5219 */ /* 0x000fc40000011623 */
[----:B------:R-:W-:Y:S02]  /*155b0*/  ISETP.GE.AND P5, PT, R11, 0x1, PT ;  /* 0x000000010b00780c */ /* 0x000fe40003fa6270 */
[----:B------:R-:W-:Y:S01]  /*155c0*/  F2FP.F16.F32.PACK_AB R186, R37, R186 ;  /* 0x000000ba25ba723e */ /* 0x000fe200000000ff */
[----:B------:R-:W-:Y:S01]  /*155d0*/  IMAD.IADD R31, R136, 0x1, R31 ;  /* 0x00000001881f7824 */ /* 0x000fe200078e021f */
[----:B------:R-:W2:Y:S01]  /*155e0*/  MUFU.EX2 R187, R187 ;  /* 0x000000bb00bb7308 */ /* 0x000ea20000000800 */
[----:B0-----:R-:W-:Y:S01]  /*155f0*/  FADD.FTZ R5, R185, R32 ;  /* 0x00000020b9057221 */ /* 0x001fe20000010000 */
[----:B------:R-:W-:Y:S01]  /*15600*/  FADD.FTZ R32, R180, R27 ;  /* 0x0000001bb4207221 */ /* 0x000fe20000010000 */
[C---:B------:R-:W-:Y:S02]  /*15610*/  F2FP.F16.F32.PACK_AB R180, R41.reuse, R180 ;  /* 0x000000b429b4723e */ /* 0x040fe400000000ff */
[----:B------:R-:W-:Y:S01]  /*15620*/  F2FP.F16.F32.PACK_AB R191, R12, R191 ;  /* 0x000000bf0cbf723e */ /* 0x000fe200000000ff */
[----:B------:R-:W-:Y:S01]  /*15630*/  FADD.FTZ R27, R41, R32 ;  /* 0x00000020291b7221 */ /* 0x000fe20000010000 */
[----:B------:R-:W-:Y:S01]  /*15640*/  FFMA.FTZ R32, R59, R0, -R8 ;  /* 0x000000003b207223 */ /* 0x000fe20000010808 */
[----:B------:R-:W0:Y:S01]  /*15650*/  MUFU.EX2 R20, R20 ;  /* 0x0000001400147308 */ /* 0x000e220000000800 */
[----:B-1----:R-:W-:Y:S01]  /*15660*/  FADD.FTZ R34, R14, R5 ;  /* 0x000000050e227221 */ /* 0x002fe20000010000 */
[----:B------:R-:W-:Y:S01]  /*15670*/  FADD.FTZ R36, R182, R27 ;  /* 0x0000001bb6247221 */ /* 0x000fe20000010000 */
[----:B------:R-:W-:-:S02]  /*15680*/  F2FP.F16.F32.PACK_AB R182, R45, R182 ;  /* 0x000000b62db6723e */ /* 0x000fc400000000ff */
[----:B------:R-:W-:Y:S01]  /*15690*/  F2FP.F16.F32.PACK_AB R185, R14, R185 ;  /* 0x000000b90eb9723e */ /* 0x000fe200000000ff */
[----:B------:R-:W-:Y:S01]  /*156a0*/  FADD.FTZ R27, R45, R36 ;  /* 0x000000242d1b7221 */ /* 0x000fe20000010000 */
[----:B------:R-:W-:Y:S01]  /*156b0*/  IADD3 R10, R31, R10, RZ ;  /* 0x0000000a1f0a7210 */ /* 0x000fe20007ffe0ff */
[----:B------:R-:W1:Y:S01]  /*156c0*/  MUFU.EX2 R181, R181 ;  /* 0x000000b500b57308 */ /* 0x000e620000000800 */
[----:B--2---:R-:W-:Y:S01]  /*156d0*/  FADD.FTZ R5, R187, R34 ;  /* 0x00000022bb057221 */ /* 0x004fe20000010000 */
[----:B------:R-:W-:Y:S01]  /*156e0*/  FADD.FTZ R36, R176, R27 ;  /* 0x0000001bb0247221 */ /* 0x000fe20000010000 */
[----:B------:R-:W-:-:S03]  /*156f0*/  F2FP.F16.F32.PACK_AB R176, R25, R176 ;  /* 0x000000b019b0723e */ /* 0x000fc600000000ff */
[----:B------:R-:W-:Y:S02]  /*15700*/  FADD.FTZ R27, R25, R36 ;  /* 0x00000024191b7221 */ /* 0x000fe40000010000 */
        /* <DEDUP_REMOVED lines=59> */
[----:B------:R-:W-:Y:S01]  /*15ac0*/  F2FP.F16.F32.PACK_AB R169, R36, R75 ;  /* 0x0000004b24a9723e */ /* 0x000fe200000000ff */
[----:B------:R-:W-:-:S05]  /*15ad0*/  VIADD R5, R2, 0xfffffffe ;  /* 0xfffffffe02057836 */ /* 0x000fca0000000000 */
[----:B------:R-:W2:Y:S01]  /*15ae0*/  MUFU.EX2 R38, R71 ;  /* 0x0000004700267308 */ /* 0x000ea20000000800 */
[C---:B0-----:R-:W-:Y:S01]  /*15af0*/  FADD.FTZ R8, R7.reuse, R8 ;  /* 0x0000000807087221 */ /* 0x041fe20000010000 */
[----:B------:R-:W-:Y:S01]  /*15b00*/  F2FP.F16.F32.PACK_AB R170, R7, R170 ;  /* 0x000000aa07aa723e */ /* 0x000fe200000000ff */
[----:B-1----:R-:W-:-:S04]  /*15b10*/  FADD.FTZ R7, R77, R6 ;  /* 0x000000064d077221 */ /* 0x002fc80000010000 */
[C---:B--2---:R-:W-:Y:S01]  /*15b20*/  FADD.FTZ R7, R38.reuse, R7 ;  /* 0x0000000726077221 */ /* 0x044fe20000010000 */
        /* <DEDUP_REMOVED lines=13> */
.L_x_5030:
[----:B------:R-:W-:-:S13]  /*15c00*/  ISETP.NE.AND P1, PT, R11, 0x1, PT ;  /* 0x000000010b00780c */ /* 0x000fda0003f25270 */
[----:B------:R-:W0:Y:S02]  /*15c10*/  @P1 LDC.64 R12, c[0x0][0x9e8] ;  /* 0x00027a00ff0c1b82 */ /* 0x000e240000000a00 */
[----:B0-----:R-:W-:-:S05]  /*15c20*/  @P1 IMAD.HI.U32 R12, R2, R12, RZ ;  /* 0x0000000c020c1227 */ /* 0x001fca00078e00ff */
[----:B------:R-:W-:-:S07]  /*15c30*/  @P1 SHF.R.U32.HI R2, RZ, R13, R12 ;  /* 0x0000000dff021219 */ /* 0x000fce000001160c */
.L_x_5031:
[----:B------:R-:W-:Y:S05]  /*15c40*/  BSYNC B0 ;  /* 0x0000000000007941 */ /* 0x000fea0003800000 */
.L_x_5029:
[----:B------:R-:W-:-:S05]  /*15c50*/  IMAD R11, R2, R11, R11 ;  /* 0x0000000b020b7224 */ /* 0x000fca00078e020b */
[----:B------:R-:W-:-:S07]  /*15c60*/  VIMNMX R10, R10, R11, PT ;  /* 0x0000000b0a0a7248 */ /* 0x000fce0003fe0100 */
.L_x_5028:
[----:B------:R-:W2:Y:S01]  /*15c70*/  LDL R12, [R1+0x40] ;  /* 0x00004000010c7983 */ /* 0x000ea20000100800 */
[----:B------:R-:W-:Y:S01]  /*15c80*/  IMAD.HI R10, R10, 0x2aaaaaab, RZ ;  /* 0x2aaaaaab0a0a7827 */ /* 0x000fe200078e02ff */
[----:B------:R-:W-:Y:S01]  /*15c90*/  ULDC UR39, c[0x0][0x9e4] ;  /* 0x0002790000277ab9 */ /* 0x000fe20000000800 */
[----:B------:R-:W-:Y:S01]  /*15ca0*/  ULDC UR38, c[0x0][0x9e4] ;  /* 0x0002790000267ab9 */ /* 0x000fe20000000800 */
[----:B------:R-:W-:Y:S01]  /*15cb0*/  ULDC UR50, c[0x0][0x9dc] ;  /* 0x0002770000327ab9 */ /* 0x000fe20000000800 */
[----:B------:R-:W-:Y:S01]  /*15cc0*/  ULDC UR42, c[0x0][0x9dc] ;  /* 0x00027700002a7ab9 */ /* 0x000fe20000000800 */
[----:B------:R-:W-:Y:S01]  /*15cd0*/  SHF.R.U32.HI R11, RZ, 0x1f, R10 ;  /* 0x0000001fff0b7819 */ /* 0x000fe2000001160a */
[----:B------:R-:W-:Y:S01]  /*15ce0*/  ULDC UR43, c[0x0][0x988] ;  /* 0x00026200002b7ab9 */ /* 0x000fe20000000800 */
[----:B------:R-:W-:Y:S01]  /*15cf0*/  ULDC UR47, c[0x0][0x988] ;  /* 0x00026200002f7ab9 */ /* 0x000fe20000000800 */
[----:B------:R-:W-:Y:S01]  /*15d00*/  ULDC UR46, c[0x0][0x988] ;  /* 0x00026200002e7ab9 */ /* 0x000fe20000000800 */
[----:B------:R-:W-:Y:S01]  /*15d10*/  LEA.HI.SX32 R11, R10, R11, 0x1c ;  /* 0x0000000b0a0b7211 */ /* 0x000fe200078fe2ff */
[----:B------:R-:W-:Y:S01]  /*15d20*/  ULDC UR54, c[0x0][0x9e0] ;  /* 0x0002780000367ab9 */ /* 0x000fe20000000800 */
[----:B------:R-:W-:Y:S01]  /*15d30*/  ULDC UR51, c[0x0][0x9e0] ;  /* 0x0002780000337ab9 */ /* 0x000fe20000000800 */
[----:B------:R-:W-:Y:S01]  /*15d40*/  BSSY B1, `(.L_x_5032) ;  /* 0x00003ab000017945 */ /* 0x000fe20003800000 */
[----:B------:R-:W-:Y:S01]  /*15d50*/  IMAD.MOV.U32 R2, RZ, RZ, 0x3f800000 ;  /* 0x3f800000ff027424 */ /* 0x000fe200078e00ff */
[----:B------:R-:W-:Y:S01]  /*15d60*/  CS2R R118, SRZ ;  /* 0x0000000000767805 */ /* 0x000fe2000001ff00 */
[----:B------:R-:W-:Y:S01]  /*15d70*/  IMAD.MOV.U32 R6, RZ, RZ, 0x3f800000 ;  /* 0x3f800000ff067424 */ /* 0x000fe200078e00ff */
        /* <DEDUP_REMOVED lines=47> */
[----:B--2---:R-:W-:-:S04]  /*16070*/  VIMNMX R228, R12, R11, !PT ;  /* 0x0000000b0ce47248 */ /* 0x004fc80007fe0100 */
[----:B------:R-:W-:-:S13]  /*16080*/  ISETP.GE.AND P1, PT, R5, R228, PT ;  /* 0x000000e40500720c */ /* 0x000fda0003f26270 */
[----:B------:R-:W-:Y:S05]  /*16090*/  @!P1 BRA `(.L_x_5033) ;  /* 0x0000003400d49947 */ /* 0x000fea0003800000 */
[----:B------:R-:W-:Y:S01]  /*160a0*/  BSSY B0, `(.L_x_5034) ;  /* 0x0000370000007945 */ /* 0x000fe20003800000 */
[----:B------:R-:W-:Y:S02]  /*160b0*/  IMAD.MOV.U32 R2, RZ, RZ, 0x3f800000 ;  /* 0x3f800000ff027424 */ /* 0x000fe400078e00ff */
[----:B------:R-:W-:-:S07]  /*160c0*/  IMAD.MOV.U32 R119, RZ, RZ, RZ ;  /* 0x000000ffff777224 */ /* 0x000fce00078e00ff */
.L_x_5055:
[----:B------:R-:W-:-:S05]  /*160d0*/  VIADD R10, R194, 0x1 ;  /* 0x00000001c20a7836 */ /* 0x000fca0000000000 */
[----:B------:R-:W-:-:S04]  /*160e0*/  ISETP.NE.AND P1, PT, R10, 0x2, PT ;  /* 0x000000020a00780c */ /* 0x000fc80003f25270 */
[----:B------:R-:W-:Y:S02]  /*160f0*/  SEL R11, RZ, 0x1, P1 ;  /* 0x00000001ff0b7807 */ /* 0x000fe40000800000 */
[----:B------:R-:W-:Y:S02]  /*16100*/  SEL R10, R10, RZ, P1 ;  /* 0x000000ff0a0a7207 */ /* 0x000fe40000800000 */
[----:B------:R-:W-:Y:S01]  /*16110*/  LOP3.LUT R11, R197, R11, RZ, 0x3c, !PT ;  /* 0x0000000bc50b7212 */ /* 0x000fe200078e3cff */
[----:B------:R-:W-:Y:S06]  /*16120*/  @!P0 BRA `(.L_x_5035) ;  /* 0x0000000000048947 */ /* 0x000fec0003800000 */
[----:B------:R-:W-:Y:S01]  /*16130*/  BPT.TRAP 0x1 ;  /* 0x000000040000795c */ /* 0x000fe20000300000 */
.L_x_5035:
[----:B------:R-:W-:Y:S01]  /*16140*/  IMAD R0, R10, 0x8, R17 ;  /* 0x000000080a007824 */ /* 0x000fe200078e0211 */
[----:B------:R-:W-:-:S04]  /*16150*/  SHF.L.U32 R9, R11, 0x1f, RZ ;  /* 0x0000001f0b097819 */ /* 0x000fc800000006ff */
[----:B------:R0:W1:Y:S01]  /*16160*/  SYNCS.PHASECHK.TRANS64.TRYWAIT P1, [R0+URZ+0x30830], R9 ;  /* 0x03083009000075a7 */ /* 0x000062000802017f */
[----:B------:R-:W-:Y:S05]  /*16170*/  @!P0 BRA `(.L_x_5036) ;  /* 0x0000000000048947 */ /* 0x000fea0003800000 */
[----:B------:R-:W-:Y:S01]  /*16180*/  BPT.TRAP 0x1 ;  /* 0x000000040000795c */ /* 0x000fe20000300000 */
.L_x_5036:
[----:B------:R-:W-:Y:S01]  /*16190*/  IMAD R126, R10, 0x900, R218 ;  /* 0x000009000a7e7824 */ /* 0x000fe200078e02da */
[----:B------:R-:W-:Y:S03]  /*161a0*/  BSSY B2, `(.L_x_5037) ;  /* 0x0000006000027945 */ /* 0x000fe60003800000 */
[C---:B------:R-:W-:Y:S01]  /*161b0*/  VIADD R124, R126.reuse, 0x4 ;  /* 0x000000047e7c7836 */ /* 0x040fe20000000000 */
[----:B------:R-:W-:Y:S01]  /*161c0*/  IADD3 R122, R126, 0x2, RZ ;  /* 0x000000027e7a7810 */ /* 0x000fe20007ffe0ff */
[----:B-1----:R-:W-:Y:S06]  /*161d0*/  @P1 BRA `(.L_x_5038) ;  /* 0x0000000000081947 */ /* 0x002fec0003800000 */
[----:B------:R-:W1:Y:S02]  /*161e0*/  SYNCS.PHASECHK.TRANS64.TRYWAIT P1, [R0+URZ+0x30830], R9 ;  /* 0x03083009000075a7 */ /* 0x000e64000802017f */
[----:B-1----:R-:W-:Y:S05]  /*161f0*/  @!P1 BRA `(.L_x_5039) ;  /* 0x0000017400d09947 */ /* 0x002fea0003800000 */
.L_x_5038:
[----:B------:R-:W-:Y:S05]  /*16200*/  BSYNC B2 ;  /* 0x0000000000027941 */ /* 0x000fea0003800000 */
.L_x_5037:
[----:B------:R-:W2:Y:S01]  /*16210*/  LDL.64 R128, [R1+0x28] ;  /* 0x0000280001807983 */ /* 0x000ea20000100a00 */
[----:B------:R-:W-:Y:S01]  /*16220*/  IMAD.MOV.U32 R120, RZ, RZ, R126 ;  /* 0x000000ffff787224 */ /* 0x000fe200078e007e */
[----:B------:R-:W-:Y:S01]  /*16230*/  MOV R213, UR50 ;  /* 0x0000003200d57c02 */ /* 0x000fe20008000f00 */
[----:B------:R-:W-:Y:S01]  /*16240*/  IMAD.MOV.U32 R121, RZ, RZ, 0x40000040 ;  /* 0x40000040ff797424 */ /* 0x000fe200078e00ff */
[----:B------:R-:W-:Y:S01]  /*16250*/  MOV R209, UR46 ;  /* 0x0000002e00d17c02 */ /* 0x000fe20008000f00 */
[----:B------:R-:W-:Y:S01]  /*16260*/  IMAD.MOV.U32 R123, RZ, RZ, 0x40000040 ;  /* 0x40000040ff7b7424 */ /* 0x000fe200078e00ff */
[----:B------:R-:W-:Y:S01]  /*16270*/  R2UR UR50, R120 ;  /* 0x00000000783272ca */ /* 0x000fe200000e0000 */
[----:B------:R-:W-:Y:S01]  /*16280*/  VIADD R120, R126, 0x6 ;  /* 0x000000067e787836 */ /* 0x000fe20000000000 */
[----:B------:R-:W-:Y:S01]  /*16290*/  MOV R12, UR38 ;  /* 0x00000026000c7c02 */ /* 0x000fe20008000f00 */
[----:B------:R-:W-:Y:S01]  /*162a0*/  IMAD.MOV.U32 R125, RZ, RZ, 0x40000040 ;  /* 0x40000040ff7d7424 */ /* 0x000fe200078e00ff */
[----:B------:R-:W-:Y:S01]  /*162b0*/  R2UR UR46, R122 ;  /* 0x000000007a2e72ca */ /* 0x000fe200000e0000 */
[----:B------:R-:W-:Y:S01]  /*162c0*/  VIADD R122, R126, 0x300 ;  /* 0x000003007e7a7836 */ /* 0x000fe20000000000 */
[----:B------:R-:W-:Y:S01]  /*162d0*/  R2UR UR38, R120 ;  /* 0x00000000782672ca */ /* 0x000fe200000e0000 */
[----:B------:R-:W-:Y:S01]  /*162e0*/  VIADD R120, R126, 0x302 ;  /* 0x000003027e787836 */ /* 0x000fe20000000000 */
[----:B------:R-:W-:Y:S01]  /*162f0*/  MOV R20, UR42 ;  /* 0x0000002a00147c02 */ /* 0x000fe20008000f00 */
[-C--:B------:R-:W-:Y:S01]  /*16300*/  FMUL.FTZ R24, R24, R6.reuse ;  /* 0x0000000618187220 */ /* 0x080fe20000410000 */
[----:B------:R-:W-:Y:S01]  /*16310*/  R2UR UR34, R122 ;  /* 0x000000007a2272ca */ /* 0x000fe200000e0000 */
[----:B------:R-:W-:Y:S01]  /*16320*/  VIADD R122, R126, 0x306 ;  /* 0x000003067e7a7836 */ /* 0x000fe20000000000 */
[----:B------:R-:W-:Y:S01]  /*16330*/  R2UR UR30, R120 ;  /* 0x00000000781e72ca */ /* 0x000fe200000e0000 */
[----:B------:R-:W-:Y:S01]  /*16340*/  VIADD R120, R126, 0x600 ;  /* 0x000006007e787836 */ /* 0x000fe20000000000 */
[----:B------:R-:W-:Y:S01]  /*16350*/  R2UR UR42, R124 ;  /* 0x000000007c2a72ca */ /* 0x000fe200000e0000 */
[-C--:B------:R-:W-:Y:S01]  /*16360*/  FMUL.FTZ R25, R25, R6.reuse ;  /* 0x0000000619197220 */ /* 0x080fe20000410000 */
[----:B------:R-:W-:Y:S01]  /*16370*/  IADD3 R124, R126, 0x304, RZ ;  /* 0x000003047e7c7810 */ /* 0x000fe20007ffe0ff */
[-C--:B------:R-:W-:Y:S01]  /*16380*/  FMUL.FTZ R28, R28, R6.reuse ;  /* 0x000000061c1c7220 */ /* 0x080fe20000410000 */
[----:B------:R-:W-:Y:S01]  /*16390*/  MOV R212, UR51 ;  /* 0x0000003300d47c02 */ /* 0x000fe20008000f00 */
[-C--:B------:R-:W-:Y:S01]  /*163a0*/  FMUL.FTZ R29, R29, R6.reuse ;  /* 0x000000061d1d7220 */ /* 0x080fe20000410000 */
[----:B------:R-:W-:Y:S01]  /*163b0*/  MOV R214, UR49 ;  /* 0x0000003100d67c02 */ /* 0x000fe20008000f00 */
[-C--:B------:R-:W-:Y:S01]  /*163c0*/  FMUL.FTZ R32, R32, R6.reuse ;  /* 0x0000000620207220 */ /* 0x080fe20000410000 */
[----:B------:R-:W-:Y:S01]  /*163d0*/  MOV R215, UR48 ;  /* 0x0000003000d77c02 */ /* 0x000fe20008000f00 */
        /* <DEDUP_REMOVED lines=10> */
[-C--:B------:R-:W-:Y:S01]  /*16480*/  FMUL.FTZ R37, R37, R6.reuse ;  /* 0x0000000625257220 */ /* 0x080fe20000410000 */
[----:B------:R-:W-:Y:S01]  /*16490*/  MOV R15, UR43 ;  /* 0x0000002b000f7c02 */ /* 0x000fe20008000f00 */
[-C--:B------:R-:W-:Y:S01]  /*164a0*/  FMUL.FTZ R40, R40, R6.reuse ;  /* 0x0000000628287220 */ /* 0x080fe20000410000 */
[----:B01----:R-:W-:Y:S01]  /*164b0*/  MOV R9, UR39 ;  /* 0x0000002700097c02 */ /* 0x003fe20008000f00 */
        /* <DEDUP_REMOVED lines=29> */
[----:B------:R-:W-:Y:S01]  /*16690*/  MOV R210, UR45 ;  /* 0x0000002d00d27c02 */ /* 0x000fe20008000f00 */
        /* <DEDUP_REMOVED lines=79> */
[----:B------:R-:W-:-:S11]  /*16b90*/  WARPGROUP.ARRIVE ;  /* 0x00000000000079c5 */ /* 0x000fd60000000000 */
[----:B------:R-:W-:Y:S01]  /*16ba0*/  HGMMA.64x96x16.F32 R120, gdesc[UR48], RZ, !UPT, gsb0 ;  /* 0x01600000307879f0 */ /* 0x000fe2000c0008ff */
[----:B------:R-:W-:Y:S02]  /*16bb0*/  R2UR UR51, R212 ;  /* 0x00000000d43372ca */ /* 0x000fe400000e0000 */
[----:B------:R-:W-:Y:S02]  /*16bc0*/  R2UR UR50, R213 ;  /* 0x00000000d53272ca */ /* 0x000fe400000e0000 */
[----:B------:R-:W2:Y:S01]  /*16bd0*/  LDL.64 R212, [R1+0x20] ;  /* 0x0000200001d47983 */ /* 0x000ea20000100a00 */
[----:B------:R-:W-:Y:S02]  /*16be0*/  WARPGROUP.DEPBAR.LE gsb0, 0x0 ;  /* 0x00008000000079c5 */ /* 0x000fe40000010000 */
[----:B------:R-:W-:Y:S01]  /*16bf0*/  WARPGROUP.ARRIVE ;  /* 0x00000000000079c5 */ /* 0x000fe20000000000 */
[----:B--2---:R-:W-:Y:S02]  /*16c00*/  R2UR UR44, R212 ;  /* 0x00000000d42c72ca */ /* 0x004fe400000e0000 */
[----:B------:R-:W-:-:S02]  /*16c10*/  R2UR UR45, R213 ;  /* 0x00000000d52d72ca */ /* 0x000fc400000e0000 */
[----:B------:R-:W-:Y:S01]  /*16c20*/  R2UR UR49, R214 ;  /* 0x00000000d63172ca */ /* 0x000fe200000e0000 */
[----:B------:R-:W2:Y:S10]  /*16c30*/  LDL.64 R212, [R1] ;  /* 0x0000000001d47983 */ /* 0x000eb40000100a00 */
[----:B------:R-:W-:Y:S01]  /*16c40*/  HGMMA.64x96x16.F32 R120, gdesc[UR44], R120, gsb0 ;  /* 0x016000002c7879f0 */ /* 0x000fe20008000878 */
[----:B------:R-:W-:-:S02]  /*16c50*/  R2UR UR45, R210 ;  /* 0x00000000d22d72ca */ /* 0x000fc400000e0000 */
[----:B------:R-:W-:Y:S02]  /*16c60*/  R2UR UR44, R211 ;  /* 0x00000000d32c72ca */ /* 0x000fe400000e0000 */
[----:B------:R-:W3:Y:S01]  /*16c70*/  LDL.64 R210, [R1+0x18] ;  /* 0x0000180001d27983 */ /* 0x000ee20000100a00 */
[----:B------:R-:W-:Y:S02]  /*16c80*/  R2UR UR47, R208 ;  /* 0x00000000d02f72ca */ /* 0x000fe400000e0000 */
[----:B------:R-:W-:Y:S02]  /*16c90*/  R2UR UR46, R209 ;  /* 0x00000000d12e72ca */ /* 0x000fe400000e0000 */
[----:B------:R-:W4:Y:S01]  /*16ca0*/  LDL.64 R208, [R1+0x10] ;  /* 0x0000100001d07983 */ /* 0x000f220000100a00 */
[----:B------:R-:W-:-:S03]  /*16cb0*/  R2UR UR48, R215 ;  /* 0x00000000d73072ca */ /* 0x000fc600000e0000 */
[----:B------:R-:W5:Y:S01]  /*16cc0*/  LDL.64 R214, [R1+0x8] ;  /* 0x0000080001d67983 */ /* 0x000f620000100a00 */
[----:B------:R-:W-:Y:S02]  /*16cd0*/  WARPGROUP.DEPBAR.LE gsb0, 0x0 ;  /* 0x00008000000079c5 */ /* 0x000fe40000010000 */
[----:B------:R-:W-:Y:S01]  /*16ce0*/  WARPGROUP.ARRIVE ;  /* 0x00000000000079c5 */ /* 0x000fe20000000000 */
[----:B---3--:R-:W-:Y:S02]  /*16cf0*/  R2UR UR40, R210 ;  /* 0x00000000d22872ca */ /* 0x008fe400000e0000 */
[----:B------:R-:W-:-:S13]  /*16d00*/  R2UR UR41, R211 ;  /* 0x00000000d32972ca */ /* 0x000fda00000e0000 */
[----:B------:R-:W-:Y:S01]  /*16d10*/  HGMMA.64x96x16.F32 R120, gdesc[UR40], R120, gsb0 ;  /* 0x01600000287879f0 */ /* 0x000fe20008000878 */
[----:B----4-:R-:W-:Y:S02]  /*16d20*/  R2UR UR36, R208 ;  /* 0x00000000d02472ca */ /* 0x010fe400000e0000 */
[----:B------:R-:W-:Y:S02]  /*16d30*/  R2UR UR37, R209 ;  /* 0x00000000d12572ca */ /* 0x000fe400000e0000 */
[----:B-----5:R-:W-:Y:S02]  /*16d40*/  R2UR UR32, R214 ;  /* 0x00000000d62072ca */ /* 0x020fe400000e0000 */
[----:B------:R-:W-:Y:S01]  /*16d50*/  R2UR UR33, R215 ;  /* 0x00000000d72172ca */ /* 0x000fe200000e0000 */
[----:B------:R-:W-:Y:S02]  /*16d60*/  WARPGROUP.DEPBAR.LE gsb0, 0x0 ;  /* 0x00008000000079c5 */ /* 0x000fe40000010000 */
[----:B------:R-:W-:-:S06]  /*16d70*/  WARPGROUP.ARRIVE ;  /* 0x00000000000079c5 */ /* 0x000fcc0000000000 */
[----:B------:R-:W-:Y:S01]  /*16d80*/  HGMMA.64x96x16.F32 R120, gdesc[UR36], R120, gsb0 ;  /* 0x01600000247879f0 */ /* 0x000fe20008000878 */
[----:B--2---:R-:W-:Y:S02]  /*16d90*/  R2UR UR28, R212 ;  /* 0x00000000d41c72ca */ /* 0x004fe400000e0000 */
        /* <DEDUP_REMOVED lines=24> */
[----:B------:R-:W-:Y:S02]  /*16f20*/  R2UR UR41, R21 ;  /* 0x00000000152972ca */ /* 0x000fe400000e0000 */
[----:B------:R-:W-:Y:S01]  /*16f30*/  R2UR UR40, R207 ;  /* 0x00000000cf2872ca */ /* 0x000fe200000e0000 */
[----:B------:R-:W-:Y:S02]  /*16f40*/  WARPGROUP.DEPBAR.LE gsb0, 0x0 ;  /* 0x00008000000079c5 */ /* 0x000fe40000010000 */
[----:B------:R-:W-:-:S06]  /*16f50*/  WARPGROUP.ARRIVE ;  /* 0x00000000000079c5 */ /* 0x000fcc0000000000 */
[----:B------:R-:W-:Y:S04]  /*16f60*/  HGMMA.64x96x16.F32 R120, gdesc[UR12], R120, gsb0 ;  /* 0x016000000c7879f0 */ /* 0x000fe80008000878 */
        /* <DEDUP_REMOVED lines=17> */
[----:B------:R-:W-:-:S12]  /*17080*/  @!P0 BRA `(.L_x_5040) ;  /* 0x0000000000048947 */ /* 0x000fd80003800000 */
[----:B------:R-:W-:Y:S01]  /*17090*/  BPT.TRAP 0x1 ;  /* 0x000000040000795c */ /* 0x000fe20000300000 */
.L_x_5040:
[----:B------:R-:W-:Y:S01]  /*170a0*/  SHF.L.U32 R2, R197, 0x1f, RZ ;  /* 0x0000001fc5027819 */ /* 0x000fe200000006ff */
[----:B------:R-:W-:-:S04]  /*170b0*/  IMAD R20, R194, 0x8, R17 ;  /* 0x00000008c2147824 */ /* 0x000fc800078e0211 */
[----:B------:R0:W1:Y:S01]  /*170c0*/  SYNCS.PHASECHK.TRANS64.TRYWAIT P1, [R20+URZ+0x30850], R2 ;  /* 0x03085002140075a7 */ /* 0x000062000802017f */
[----:B------:R-:W-:Y:S05]  /*170d0*/  @!P0 BRA `(.L_x_5041) ;  /* 0x0000000000048947 */ /* 0x000fea0003800000 */
[----:B------:R-:W-:Y:S01]  /*170e0*/  BPT.TRAP 0x1 ;  /* 0x000000040000795c */ /* 0x000fe20000300000 */
.L_x_5041:
[----:B------:R-:W-:Y:S04]  /*170f0*/  BSSY B2, `(.L_x_5042) ;  /* 0x0000004000027945 */ /* 0x000fe80003800000 */
[----:B-1----:R-:W-:Y:S05]  /*17100*/  @P1 BRA `(.L_x_5043) ;  /* 0x0000000000081947 */ /* 0x002fea0003800000 */
[----:B------:R-:W1:Y:S02]  /*17110*/  SYNCS.PHASECHK.TRANS64.TRYWAIT P1, [R20+URZ+0x30850], R2 ;  /* 0x03085002140075a7 */ /* 0x000e64000802017f */
[----:B-1----:R-:W-:Y:S05]  /*17120*/  @!P1 BRA `(.L_x_5044) ;  /* 0x0000016800189947 */ /* 0x002fea0003800000 */
.L_x_5043:
[----:B------:R-:W-:Y:S05]  /*17130*/  BSYNC B2 ;  /* 0x0000000000027941 */ /* 0x000fea0003800000 */
.L_x_5042:
        /* <DEDUP_REMOVED lines=48> */
.L_x_5045:
[----:B------:R-:W2:Y:S01]  /*17440*/  LDL R12, [R1+0x38] ;  /* 0x00003800010c7983 */ /* 0x000ea20000100800 */
[----:B------:R-:W0:Y:S03]  /*17450*/  LDC R6, c[0x0][0x448] ;  /* 0x00011200ff067b82 */ /* 0x000e260000000800 */
[----:B------:R-:W2:Y:S01]  /*17460*/  LDL R2, [R1+0x44] ;  /* 0x0000440001027983 */ /* 0x000ea20000100800 */
[----:B0-----:R-:W-:-:S13]  /*17470*/  ISETP.NE.AND P2, PT, R6, 0x1, PT ;  /* 0x000000010600780c */ /* 0x001fda0003f45270 */
[----:B------:R-:W0:Y:S08]  /*17480*/  @P2 LDC R9, c[0x0][0x44c] ;  /* 0x00011300ff092b82 */ /* 0x000e300000000800 */
[----:B------:R-:W1:Y:S01]  /*17490*/  @P2 LDC R6, c[0x0][0x450] ;  /* 0x00011400ff062b82 */ /* 0x000e620000000800 */
[----:B------:R-:W-:Y:S01]  /*174a0*/  IMAD R168, R5, -0x60, RZ ;  /* 0xffffffa005a87824 */ /* 0x000fe200078e02ff */
[----:B------:R-:W-:Y:S01]  /*174b0*/  LOP3.LUT P1, RZ, R16, 0x80000, RZ, 0xc0, !PT ;  /* 0x0008000010ff7812 */ /* 0x000fe2000782c0ff */
[----:B------:R-:W-:-:S03]  /*174c0*/  VIADD R0, R0, 0x30840 ;  /* 0x0003084000007836 */ /* 0x000fc60000000000 */
[----:B------:R-:W-:-:S04]  /*174d0*/  IADD3 R15, -R227, 0x1, R168 ;  /* 0x00000001e30f7810 */ /* 0x000fc80007ffe1a8 */
[----:B------:R-:W-:Y:S02]  /*174e0*/  IADD3 R15, -R200, R15, R201 ;  /* 0x0000000fc80f7210 */ /* 0x000fe40007ffe1c9 */
[----:B------:R-:W-:-:S04]  /*174f0*/  PRMT R0, R205, 0x654, R0 ;  /* 0x00000654cd007816 */ /* 0x000fc80000000000 */
[----:B------:R3:W-:Y:S02]  /*17500*/  SYNCS.ARRIVE.TRANS64.RED.A1T0 RZ, [R0+URZ], RZ ;  /* 0x000000ff00ff79a7 */ /* 0x0007e4000810043f */
[----:B---3--:R-:W-:Y:S02]  /*17510*/  IMAD.IADD R0, R168, 0x1, -R227 ;  /* 0x00000001a8007824 */ /* 0x008fe400078e0ae3 */
[----:B--2---:R-:W-:-:S04]  /*17520*/  IMAD.IADD R2, R2, 0x1, R12 ;  /* 0x0000000102027824 */ /* 0x004fc800078e020c */
[----:B0-----:R-:W-:-:S05]  /*17530*/  @P2 IMAD.HI.U32 R9, R2, R9, RZ ;  /* 0x0000000902092227 */ /* 0x001fca00078e00ff */
[----:B-1----:R-:W-:-:S05]  /*17540*/  @P2 SHF.R.U32.HI R2, RZ, R6, R9 ;  /* 0x00000006ff022219 */ /* 0x002fca0000011609 */
[----:B------:R-:W0:Y:S01]  /*17550*/  SHFL.IDX PT, R169, R2, RZ, 0x1c1f ;  /* 0x001c1fff02a97589 */ /* 0x000e2200000e0000 */
[----:B------:R-:W-:-:S05]  /*17560*/  IMAD.U32 R9, RZ, RZ, UR50 ;  /* 0x00000032ff097e24 */ /* 0x000fca000f8e00ff */
[----:B------:R-:W-:-:S05]  /*17570*/  LOP3.LUT R21, RZ, R9, RZ, 0x33, !PT ;  /* 0x00000009ff157212 */ /* 0x000fca00078e33ff */
[----:B------:R-:W-:Y:S02]  /*17580*/  IMAD.IADD R21, R21, 0x1, R15 ;  /* 0x0000000115157824 */ /* 0x000fe400078e020f */
[----:B------:R-:W-:-:S04]  /*17590*/  VIADD R15, R15, UR54 ;  /* 0x000000360f0f7c36 */ /* 0x000fc80008000000 */
[--C-:B0-----:R-:W-:Y:S02]  /*175a0*/  IMAD.IADD R14, R15, 0x1, R169.reuse ;  /* 0x000000010f0e7824 */ /* 0x101fe400078e02a9 */
[----:B------:R-:W-:Y:S01]  /*175b0*/  IMAD.IADD R6, R21, 0x1, R169 ;  /* 0x0000000115067824 */ /* 0x000fe200078e02a9 */
[----:B------:R-:W-:Y:S06]  /*175c0*/  @!P1 BRA `(.L_x_5046) ;  /* 0x0000000000549947 */ /* 0x000fec0003800000 */
[----:B------:R-:W-:Y:S01]  /*175d0*/  IADD3 R169, -R200, R201, R169 ;  /* 0x000000c9c8a97210 */ /* 0x000fe20007ffe1a9 */
[----:B------:R-:W-:Y:S03]  /*175e0*/  BSSY B2, `(.L_x_5047) ;  /* 0x0000010000027945 */ /* 0x000fe60003800000 */
[----:B------:R-:W-:-:S13]  /*175f0*/  ISETP.GT.AND P1, PT, R169, -0x1, PT ;  /* 0xffffffffa900780c */ /* 0x000fda0003f24270 */
[----:B------:R-:W-:Y:S05]  /*17600*/  @P1 BRA `(.L_x_5048) ;  /* 0x0000000000201947 */ /* 0x000fea0003800000 */
[----:B------:R-:W-:Y:S02]  /*17610*/  MOV R170, UR39 ;  /* 0x0000002700aa7c02 */ /* 0x000fe40008000f00 */
[----:B------:R-:W-:Y:S02]  /*17620*/  LOP3.LUT R169, RZ, R169, RZ, 0x33, !PT ;  /* 0x000000a9ffa97212 */ /* 0x000fe400078e33ff */
[----:B------:R-:W-:-:S13]  /*17630*/  ISETP.NE.AND P1, PT, R170, 0x1, PT ;  /* 0x00000001aa00780c */ /* 0x000fda0003f25270 */
[----:B------:R-:W0:Y:S02]  /*17640*/  @P1 LDC.64 R12, c[0x0][0x9e8] ;  /* 0x00027a00ff0c1b82 */ /* 0x000e240000000a00 */
[----:B0-----:R-:W-:-:S05]  /*17650*/  @P1 IMAD.HI.U32 R12, R169, R12, RZ ;  /* 0x0000000ca90c1227 */ /* 0x001fca00078e00ff */
[----:B------:R-:W-:-:S04]  /*17660*/  @P1 SHF.R.U32.HI R169, RZ, R13, R12 ;  /* 0x0000000dffa91219 */ /* 0x000fc8000001160c */
[----:B------:R-:W-:Y:S01]  /*17670*/  LOP3.LUT R169, RZ, R169, RZ, 0x33, !PT ;  /* 0x000000a9ffa97212 */ /* 0x000fe200078e33ff */
[----:B------:R-:W-:Y:S06]  /*17680*/  BRA `(.L_x_5049) ;  /* 0x0000000000147947 */ /* 0x000fec0003800000 */
.L_x_5048:
[----:B------:R-:W-:-:S05]  /*17690*/  IMAD.U32 R170, RZ, RZ, UR39 ;  /* 0x00000027ffaa7e24 */ /* 0x000fca000f8e00ff */
[----:B------:R-:W-:-:S13]  /*176a0*/  ISETP.NE.AND P1, PT, R170, 0x1, PT ;  /* 0x00000001aa00780c */ /* 0x000fda0003f25270 */
[----:B------:R-:W0:Y:S02]  /*176b0*/  @P1 LDC.64 R12, c[0x0][0x9e8] ;  /* 0x00027a00ff0c1b82 */ /* 0x000e240000000a00 */
[----:B0-----:R-:W-:-:S05]  /*176c0*/  @P1 IMAD.HI.U32 R12, R169, R12, RZ ;  /* 0x0000000ca90c1227 */ /* 0x001fca00078e00ff */
[----:B------:R-:W-:-:S07]  /*176d0*/  @P1 SHF.R.U32.HI R169, RZ, R13, R12 ;  /* 0x0000000dffa91219 */ /* 0x000fce000001160c */
.L_x_5049:
[----:B------:R-:W-:Y:S05]  /*176e0*/  BSYNC B2 ;  /* 0x0000000000027941 */ /* 0x000fea0003800000 */
.L_x_5047:
[----:B------:R-:W-:-:S05]  /*176f0*/  IMAD R169, R169, R170, R0 ;  /* 0x000000aaa9a97224 */ /* 0x000fca00078e0200 */
[----:B------:R-:W-:Y:S02]  /*17700*/  VIMNMX R6, R6, R169, !PT ;  /* 0x000000a906067248 */ /* 0x000fe40007fe0100 */
[----:B------:R-:W-:-:S07]  /*17710*/  VIADDMNMX R14, R169, R170, R14, PT ;  /* 0x000000aaa90e7246 */ /* 0x000fce000380010e */
.L_x_5046:
[C---:B------:R-:W-:Y:S01]  /*17720*/  ISETP.GE.AND P1, PT, R168.reuse, 0x2, PT ;  /* 0x00000002a800780c */ /* 0x040fe20003f26270 */
[----:B------:R-:W0:Y:S01]  /*17730*/  SHFL.IDX PT, R2, R2, 0x1, 0x1c1f ;  /* 0x003c1f0002027f89 */ /* 0x000e2200000e0000 */
[----:B------:R-:W-:Y:S02]  /*17740*/  ISETP.GE.AND P2, PT, R168, 0x9, PT ;  /* 0x00000009a800780c */ /* 0x000fe40003f46270 */
[C---:B------:R-:W-:Y:S02]  /*17750*/  ISETP.GT.AND P3, PT, R6.reuse, 0x1, !P1 ;  /* 0x000000010600780c */ /* 0x040fe40004f64270 */
[----:B------:R-:W-:Y:S02]  /*17760*/  ISETP.GT.AND P4, PT, R6, 0x8, !P2 ;  /* 0x000000080600780c */ /* 0x000fe40005784270 */
[C---:B------:R-:W-:Y:S02]  /*17770*/  ISETP.LT.OR P3, PT, R14.reuse, 0x2, P3 ;  /* 0x000000020e00780c */ /* 0x040fe40001f61670 */
[----:B------:R-:W-:-:S02]  /*17780*/  ISETP.LT.OR P4, PT, R14, 0x9, P4 ;  /* 0x000000090e00780c */ /* 0x000fc40002781670 */
[----:B------:R-:W-:Y:S02]  /*17790*/  FSEL R121, R121, -INF , !P3 ;  /* 0xff80000079797808 */ /* 0x000fe40005800000 */
[----:B------:R-:W-:Y:S02]  /*177a0*/  ISETP.GE.AND P3, PT, R168, 0xa, PT ;  /* 0x0000000aa800780c */ /* 0x000fe40003f66270 */
[----:B------:R-:W-:Y:S02]  /*177b0*/  FSEL R124, R124, -INF , !P4 ;  /* 0xff8000007c7c7808 */ /* 0x000fe40006000000 */
[----:B------:R-:W-:Y:S02]  /*177c0*/  ISETP.GT.AND P4, PT, R6, 0x9, !P3 ;  /* 0x000000090600780c */ /* 0x000fe40005f84270 */
[----:B------:R-:W-:Y:S02]  /*177d0*/  LOP3.LUT R16, R16, 0xfffdffff, RZ, 0xc0, !PT ;  /* 0xfffdffff10107812 */ /* 0x000fe400078ec0ff */
[----:B------:R-:W-:Y:S01]  /*177e0*/  ISETP.LT.OR P4, PT, R14, 0xa, P4 ;  /* 0x0000000a0e00780c */ /* 0x000fe20002781670 */
[----:B0-----:R-:W-:-:S03]  /*177f0*/  IMAD.IADD R15, R15, 0x1, R2 ;  /* 0x000000010f0f7824 */ /* 0x001fc600078e0202 */
[----:B------:R-:W-:Y:S01]  /*17800*/  FSEL R125, R125, -INF , !P4 ;  /* 0xff8000007d7d7808 */ /* 0x000fe20006000000 */
[----:B------:R-:W-:Y:S01]  /*17810*/  IMAD.IADD R21, R21, 0x1, R2 ;  /* 0x0000000115157824 */ /* 0x000fe200078e0202 */
        /* <DEDUP_REMOVED lines=10> */
[----:B------:R-:W-:Y:S02]  /*178c0*/  ISETP.GT.AND P6, PT, R6, 0x18, !P6 ;  /* 0x000000180600780c */ /* 0x000fe400077c4270 */
[----:B------:R-:W-:Y:S02]  /*178d0*/  LOP3.LUT R16, R16, 0xfffeffff, RZ, 0xc0, !PT ;  /* 0xfffeffff10107812 */ /* 0x000fe400078ec0ff */
        /* <DEDUP_REMOVED lines=107> */
[----:B------:R-:W-:-:S04]  /*17f90*/  ISETP.LT.OR P6, PT, R14, 0x5a, P6 ;  /* 0x0000005a0e00780c */ /* 0x000fc800037c1670 */
[----:B------:R-:W-:Y:S02]  /*17fa0*/  FSEL R165, R165, -INF , !P6 ;  /* 0xff800000a5a57808 */ /* 0x000fe40007000000 */
[----:B------:R-:W-:-:S13]  /*17fb0*/  LOP3.LUT P6, RZ, R16, 0x80000, RZ, 0xc0, !PT ;  /* 0x0008000010ff7812 */ /* 0x000fda00078cc0ff */
[----:B------:R-:W-:Y:S05]  /*17fc0*/  @!P6 BRA `(.L_x_5050) ;  /* 0x000000000054e947 */ /* 0x000fea0003800000 */
[----:B------:R-:W-:Y:S01]  /*17fd0*/  IADD3 R2, -R200, R201, R2 ;  /* 0x000000c9c8027210 */ /* 0x000fe20007ffe102 */
[----:B------:R-:W-:Y:S03]  /*17fe0*/  BSSY B2, `(.L_x_5051) ;  /* 0x0000010000027945 */ /* 0x000fe60003800000 */
[----:B------:R-:W-:-:S13]  /*17ff0*/  ISETP.GT.AND P6, PT, R2, -0x1, PT ;  /* 0xffffffff0200780c */ /* 0x000fda0003fc4270 */
[----:B------:R-:W-:Y:S05]  /*18000*/  @P6 BRA `(.L_x_5052) ;  /* 0x0000000000206947 */ /* 0x000fea0003800000 */
[----:B------:R-:W-:Y:S01]  /*18010*/  IMAD.U32 R6, RZ, RZ, UR39 ;  /* 0x00000027ff067e24 */ /* 0x000fe2000f8e00ff */
[----:B------:R-:W-:-:S04]  /*18020*/  LOP3.LUT R2, RZ, R2, RZ, 0x33, !PT ;  /* 0x00000002ff027212 */ /* 0x000fc800078e33ff */
[----:B------:R-:W-:-:S13]  /*18030*/  ISETP.NE.AND P6, PT, R6, 0x1, PT ;  /* 0x000000010600780c */ /* 0x000fda0003fc5270 */
[----:B------:R-:W0:Y:S02]  /*18040*/  @P6 LDC.64 R12, c[0x0][0x9e8] ;  /* 0x00027a00ff0c6b82 */ /* 0x000e240000000a00 */
[----:B0-----:R-:W-:-:S05]  /*18050*/  @P6 IMAD.HI.U32 R12, R2, R12, RZ ;  /* 0x0000000c020c6227 */ /* 0x001fca00078e00ff */
[----:B------:R-:W-:-:S04]  /*18060*/  @P6 SHF.R.U32.HI R2, RZ, R13, R12 ;  /* 0x0000000dff026219 */ /* 0x000fc8000001160c */
[----:B------:R-:W-:Y:S01]  /*18070*/  LOP3.LUT R2, RZ, R2, RZ, 0x33, !PT ;  /* 0x00000002ff027212 */ /* 0x000fe200078e33ff */
[----:B------:R-:W-:Y:S06]  /*18080*/  BRA `(.L_x_5053) ;  /* 0x0000000000147947 */ /* 0x000fec0003800000 */
.L_x_5052:
[----:B------:R-:W-:-:S05]  /*18090*/  IMAD.U32 R6, RZ, RZ, UR39 ;  /* 0x00000027ff067e24 */ /* 0x000fca000f8e00ff */
[----:B------:R-:W-:-:S13]  /*180a0*/  ISETP.NE.AND P6, PT, R6, 0x1, PT ;  /* 0x000000010600780c */ /* 0x000fda0003fc5270 */
[----:B------:R-:W0:Y:S02]  /*180b0*/  @P6 LDC.64 R12, c[0x0][0x9e8] ;  /* 0x00027a00ff0c6b82 */ /* 0x000e240000000a00 */
[----:B0-----:R-:W-:-:S05]  /*180c0*/  @P6 IMAD.HI.U32 R12, R2, R12, RZ ;  /* 0x0000000c020c6227 */ /* 0x001fca00078e00ff */
[----:B------:R-:W-:-:S07]  /*180d0*/  @P6 SHF.R.U32.HI R2, RZ, R13, R12 ;  /* 0x0000000dff026219 */ /* 0x000fce000001160c */
.L_x_5053:
[----:B------:R-:W-:Y:S05]  /*180e0*/  BSYNC B2 ;  /* 0x0000000000027941 */ /* 0x000fea0003800000 */
.L_x_5051:
[----:B------:R-:W-:-:S05]  /*180f0*/  IMAD R0, R2, R6, R0 ;  /* 0x0000000602007224 */ /* 0x000fca00078e0200 */
[----:B------:R-:W-:Y:S02]  /*18100*/  VIMNMX R21, R21, R0, !PT ;  /* 0x0000000015157248 */ /* 0x000fe40007fe0100 */
[----:B------:R-:W-:-:S07]  /*18110*/  VIADDMNMX R15, R0, R6, R15, PT ;  /* 0x00000006000f7246 */ /* 0x000fce000380010f */
.L_x_5050:
[C---:B------:R-:W-:Y:S02]  /*18120*/  LOP3.LUT P6, RZ, R16.reuse, 0x4000, RZ, 0xc0, !PT ;  /* 0x0000400010ff7812 */ /* 0x040fe400078cc0ff */
[----:B------:R-:W-:Y:S02]  /*18130*/  ISETP.GT.AND P1, PT, R21, 0x1, !P1 ;  /* 0x000000011500780c */ /* 0x000fe40004f24270 */
[----:B------:R-:W-:Y:S02]  /*18140*/  LOP3.LUT R16, R16, 0xffdfffff, RZ, 0xc0, !PT ;  /* 0xffdfffff10107812 */ /* 0x000fe400078ec0ff */
[----:B------:R-:W-:Y:S02]  /*18150*/  ISETP.LT.OR P1, PT, R15, 0x2, P1 ;  /* 0x000000020f00780c */ /* 0x000fe40000f21670 */
[----:B------:R-:W-:Y:S02]  /*18160*/  @P0 LOP3.LUT R16, R16, 0x200000, RZ, 0xfc, !PT ;  /* 0x0020000010100812 */ /* 0x000fe400078efcff */
[----:B------:R-:W-:-:S02]  /*18170*/  FSEL R123, R123, -INF , !P1 ;  /* 0xff8000007b7b7808 */ /* 0x000fc40004800000 */
[----:B------:R-:W-:Y:S02]  /*18180*/  LOP3.LUT P1, RZ, R16, 0x20000, RZ, 0xc0, !PT ;  /* 0x0002000010ff7812 */ /* 0x000fe4000782c0ff */
[C---:B------:R-:W-:Y:S02]  /*18190*/  ISETP.GT.AND P2, PT, R21.reuse, 0x8, !P2 ;  /* 0x000000081500780c */ /* 0x040fe40005744270 */
[----:B------:R-:W-:Y:S02]  /*181a0*/  ISETP.GT.AND P1, PT, R21, 0x18, !P1 ;  /* 0x000000181500780c */ /* 0x000fe40004f24270 */
[C---:B------:R-:W-:Y:S02]  /*181b0*/  ISETP.LT.OR P2, PT, R15.reuse, 0x9, P2 ;  /* 0x000000090f00780c */ /* 0x040fe40001741670 */
[----:B------:R-:W-:Y:S02]  /*181c0*/  ISETP.LT.OR P1, PT, R15, 0x19, P1 ;  /* 0x000000190f00780c */ /* 0x000fe40000f21670 */
[----:B------:R-:W-:-:S02]  /*181d0*/  FSEL R126, R126, -INF , !P2 ;  /* 0xff8000007e7e7808 */ /* 0x000fc40005000000 */
[----:B------:R-:W-:Y:S02]  /*181e0*/  LOP3.LUT P2, RZ, R16, 0x10000, RZ, 0xc0, !PT ;  /* 0x0001000010ff7812 */ /* 0x000fe4000784c0ff */
[----:B------:R-:W-:Y:S02]  /*181f0*/  FSEL R134, R134, -INF , !P1 ;  /* 0xff80000086867808 */ /* 0x000fe40004800000 */
[----:B------:R-:W-:Y:S02]  /*18200*/  ISETP.GT.AND P1, PT, R21, 0x19, !P2 ;  /* 0x000000191500780c */ /* 0x000fe40005724270 */
[----:B------:R-:W-:Y:S02]  /*18210*/  LOP3.LUT P0, RZ, R16, 0x8000, RZ, 0xc0, !PT ;  /* 0x0000800010ff7812 */ /* 0x000fe4000780c0ff */
        /* <DEDUP_REMOVED lines=13> */
[----:B------:R-:W-:-:S02]  /*182f0*/  LOP3.LUT P1, RZ, R16, 0x2000, RZ, 0xc0, !PT ;  /* 0x0000200010ff7812 */ /* 0x000fc4000782c0ff */
[----:B------:R-:W-:Y:S02]  /*18300*/  FMNMX.FTZ R0, R129, R0, !PT ;  /* 0x0000000081007209 */ /* 0x000fe40007810000 */
        /* <DEDUP_REMOVED lines=31> */
[----:B------:R-:W-:Y:S02]  /*18500*/  ISETP.GT.AND P5, PT, R21, 0x11, !P5 ;  /* 0x000000111500780c */ /* 0x000fe40006fa4270 */
[----:B------:R-:W-:Y:S02]  /*18510*/  FSEL R150, R150, -INF , !P1 ;  /* 0xff80000096967808 */ /* 0x000fe40004800000 */
[----:B------:R-:W-:Y:S02]  /*18520*/  LOP3.LUT P1, RZ, R16, 0x100, RZ, 0xc0, !PT ;  /* 0x0000010010ff7812 */ /* 0x000fe4000782c0ff */
[----:B------:R-:W-:-:S02]  /*18530*/  FMNMX.FTZ R0, R157, R0, !PT ;  /* 0x000000009d007209 */ /* 0x000fc40007810000 */
[----:B------:R-:W-:Y:S02]  /*18540*/  ISETP.GT.AND P1, PT, R21, 0x39, !P1 ;  /* 0x000000391500780c */ /* 0x000fe40004f24270 */
[C---:B------:R-:W-:Y:S02]  /*18550*/  ISETP.LT.OR P5, PT, R15.reuse, 0x12, P5 ;  /* 0x000000120f00780c */ /* 0x040fe40002fa1670 */
[----:B------:R-:W-:Y:S02]  /*18560*/  ISETP.LT.OR P1, PT, R15, 0x3a, P1 ;  /* 0x0000003a0f00780c */ /* 0x000fe40000f21670 */
[----:B------:R-:W-:Y:S02]  /*18570*/  FMNMX.FTZ R0, R160, R0, !PT ;  /* 0x00000000a0007209 */ /* 0x000fe40007810000 */
[----:B------:R-:W-:Y:S02]  /*18580*/  FSEL R151, R151, -INF , !P1 ;  /* 0xff80000097977808 */ /* 0x000fe40004800000 */
[----:B------:R-:W-:-:S02]  /*18590*/  FSEL R131, R131, -INF , !P5 ;  /* 0xff80000083837808 */ /* 0x000fc40006800000 */
[C---:B------:R-:W-:Y:S02]  /*185a0*/  LOP3.LUT P1, RZ, R16.reuse, 0x80, RZ, 0xc0, !PT ;  /* 0x0000008010ff7812 */ /* 0x040fe4000782c0ff */
[----:B------:R-:W-:Y:S02]  /*185b0*/  LOP3.LUT P5, RZ, R16, 0x40, RZ, 0xc0, !PT ;  /* 0x0000004010ff7812 */ /* 0x000fe400078ac0ff */
[----:B------:R-:W-:Y:S02]  /*185c0*/  FMNMX.FTZ R0, R161, R0, !PT ;  /* 0x00000000a1007209 */ /* 0x000fe40007810000 */
[C---:B------:R-:W-:Y:S02]  /*185d0*/  ISETP.GT.AND P3, PT, R21.reuse, 0x9, !P3 ;  /* 0x000000091500780c */ /* 0x040fe40005f64270 */
[C---:B------:R-:W-:Y:S02]  /*185e0*/  ISETP.GT.AND P4, PT, R21.reuse, 0x10, !P4 ;  /* 0x000000101500780c */ /* 0x040fe40006784270 */
[----:B------:R-:W-:-:S02]  /*185f0*/  ISETP.GT.AND P1, PT, R21, 0x40, !P1 ;  /* 0x000000401500780c */ /* 0x000fc40004f24270 */
[----:B------:R-:W-:Y:S02]  /*18600*/  ISETP.GT.AND P5, PT, R21, 0x41, !P5 ;  /* 0x000000411500780c */ /* 0x000fe40006fa4270 */
[----:B------:R-:W-:Y:S02]  /*18610*/  FMNMX.FTZ R0, R164, R0, !PT ;  /* 0x00000000a4007209 */ /* 0x000fe40007810000 */
[C---:B------:R-:W-:Y:S02]  /*18620*/  ISETP.LT.OR P3, PT, R15.reuse, 0xa, P3 ;  /* 0x0000000a0f00780c */ /* 0x040fe40001f61670 */
[C---:B------:R-:W-:Y:S02]  /*18630*/  ISETP.LT.OR P4, PT, R15.reuse, 0x11, P4 ;  /* 0x000000110f00780c */ /* 0x040fe40002781670 */
[----:B------:R-:W-:Y:S02]  /*18640*/  ISETP.LT.OR P1, PT, R15, 0x41, P1 ;  /* 0x000000410f00780c */ /* 0x000fe40000f21670 */
[----:B------:R-:W-:-:S02]  /*18650*/  FMNMX.FTZ R0, R165, R0, !PT ;  /* 0x00000000a5007209 */ /* 0x000fc40007810000 */
[----:B------:R-:W-:Y:S02]  /*18660*/  FSEL R127, R127, -INF , !P3 ;  /* 0xff8000007f7f7808 */ /* 0x000fe40005800000 */
[----:B------:R-:W-:Y:S01]  /*18670*/  FSEL R130, R130, -INF , !P4 ;  /* 0xff80000082827808 */ /* 0x000fe20006000000 */
[----:B------:R-:W0:Y:S01]  /*18680*/  SHFL.BFLY PT, R2, R0, 0x2, 0x1f ;  /* 0x0c401f0000027f89 */ /* 0x000e2200000e0000 */
[----:B------:R-:W-:Y:S02]  /*18690*/  FSEL R154, R154, -INF , !P1 ;  /* 0xff8000009a9a7808 */ /* 0x000fe40004800000 */
[C---:B------:R-:W-:Y:S02]  /*186a0*/  LOP3.LUT P4, RZ, R16.reuse, 0x20, RZ, 0xc0, !PT ;  /* 0x0000002010ff7812 */ /* 0x040fe4000788c0ff */
[C---:B------:R-:W-:Y:S02]  /*186b0*/  LOP3.LUT P6, RZ, R16.reuse, 0x10, RZ, 0xc0, !PT ;  /* 0x0000001010ff7812 */ /* 0x040fe400078cc0ff */
[----:B------:R-:W-:-:S02]  /*186c0*/  LOP3.LUT P3, RZ, R16, 0x8, RZ, 0xc0, !PT ;  /* 0x0000000810ff7812 */ /* 0x000fc4000786c0ff */
[C---:B------:R-:W-:Y:S02]  /*186d0*/  LOP3.LUT P2, RZ, R16.reuse, 0x4, RZ, 0xc0, !PT ;  /* 0x0000000410ff7812 */ /* 0x040fe4000784c0ff */
[C---:B------:R-:W-:Y:S02]  /*186e0*/  LOP3.LUT P0, RZ, R16.reuse, 0x1, RZ, 0xc0, !PT ;  /* 0x0000000110ff7812 */ /* 0x040fe4000780c0ff */
[C---:B------:R-:W-:Y:S02]  /*186f0*/  LOP3.LUT P1, RZ, R16.reuse, 0x2, RZ, 0xc0, !PT ;  /* 0x0000000210ff7812 */ /* 0x040fe4000782c0ff */
[----:B------:R-:W-:Y:S02]  /*18700*/  LOP3.LUT R16, R16, 0xff7fffff, RZ, 0xc0, !PT ;  /* 0xff7fffff10107812 */ /* 0x000fe400078ec0ff */
[----:B------:R-:W-:Y:S02]  /*18710*/  ISETP.GT.AND P4, PT, R21, 0x48, !P4 ;  /* 0x000000481500780c */ /* 0x000fe40006784270 */
[----:B------:R-:W-:-:S02]  /*18720*/  @P5 LOP3.LUT R16, R16, 0x800000, RZ, 0xfc, !PT ;  /* 0x0080000010105812 */ /* 0x000fc400078efcff */
[----:B------:R-:W-:Y:S02]  /*18730*/  ISETP.LT.OR P4, PT, R15, 0x49, P4 ;  /* 0x000000490f00780c */ /* 0x000fe40002781670 */
[C---:B------:R-:W-:Y:S02]  /*18740*/  LOP3.LUT P5, RZ, R16.reuse, 0x40000, RZ, 0xc0, !PT ;  /* 0x0004000010ff7812 */ /* 0x040fe400078ac0ff */
[----:B------:R-:W-:Y:S02]  /*18750*/  LOP3.LUT R16, R16, 0xfffffffd, RZ, 0xc0, !PT ;  /* 0xfffffffd10107812 */ /* 0x000fe400078ec0ff */
[C---:B------:R-:W-:Y:S02]  /*18760*/  ISETP.GT.AND P5, PT, R21.reuse, 0x59, !P5 ;  /* 0x000000591500780c */ /* 0x040fe40006fa4270 */
[----:B0-----:R-:W-:Y:S01]  /*18770*/  FMNMX.FTZ R2, R0, R2, !PT ;  /* 0x0000000200027209 */ /* 0x001fe20007810000 */
[----:B------:R-:W-:Y:S01]  /*18780*/  IMAD.U32 R0, RZ, RZ, UR47 ;  /* 0x0000002fff007e24 */ /* 0x000fe2000f8e00ff */
[----:B------:R-:W-:-:S02]  /*18790*/  ISETP.GT.AND P6, PT, R21, 0x49, !P6 ;  /* 0x000000491500780c */ /* 0x000fc400077c4270 */
[C---:B------:R-:W-:Y:S01]  /*187a0*/  ISETP.GT.AND P0, PT, R21.reuse, RZ, !P0 ;  /* 0x000000ff1500720c */ /* 0x040fe20004704270 */
[----:B------:R-:W0:Y:S01]  /*187b0*/  SHFL.BFLY PT, R12, R2, 0x1, 0x1f ;  /* 0x0c201f00020c7f89 */ /* 0x000e2200000e0000 */
[----:B------:R-:W-:Y:S02]  /*187c0*/  ISETP.GT.AND P3, PT, R21, 0x50, !P3 ;  /* 0x000000501500780c */ /* 0x000fe40005f64270 */
[----:B------:R-:W-:Y:S02]  /*187d0*/  ISETP.LT.OR P0, PT, R15, 0x1, P0 ;  /* 0x000000010f00780c */ /* 0x000fe40000701670 */
[----:B------:R-:W-:Y:S02]  /*187e0*/  ISETP.GT.AND P2, PT, R21, 0x51, !P2 ;  /* 0x000000511500780c */ /* 0x000fe40005744270 */
[----:B------:R-:W-:Y:S02]  /*187f0*/  @P5 LOP3.LUT R16, R16, 0x2, RZ, 0xfc, !PT ;  /* 0x0000000210105812 */ /* 0x000fe400078efcff */
[----:B------:R-:W-:-:S02]  /*18800*/  FSEL R122, R122, -INF , !P0 ;  /* 0xff8000007a7a7808 */ /* 0x000fc40004000000 */
[C---:B------:R-:W-:Y:S02]  /*18810*/  LOP3.LUT P5, RZ, R16.reuse, 0x800000, RZ, 0xc0, !PT ;  /* 0x0080000010ff7812 */ /* 0x040fe400078ac0ff */
[----:B------:R-:W-:Y:S02]  /*18820*/  LOP3.LUT R16, R16, 0xfffffff7, RZ, 0xc0, !PT ;  /* 0xfffffff710107812 */ /* 0x000fe400078ec0ff */
[C---:B------:R-:W-:Y:S02]  /*18830*/  ISETP.LT.OR P5, PT, R15.reuse, 0x42, P5 ;  /* 0x000000420f00780c */ /* 0x040fe40002fa1670 */
[----:B------:R-:W-:Y:S02]  /*18840*/  ISETP.LT.OR P3, PT, R15, 0x51, P3 ;  /* 0x000000510f00780c */ /* 0x000fe40001f61670 */
[----:B------:R-:W-:Y:S02]  /*18850*/  ISETP.GT.AND P1, PT, R21, 0x58, !P1 ;  /* 0x000000581500780c */ /* 0x000fe40004f24270 */
[----:B------:R-:W-:-:S02]  /*18860*/  ISETP.LT.OR P2, PT, R15, 0x52, P2 ;  /* 0x000000520f00780c */ /* 0x000fc40001741670 */
[----:B------:R-:W-:Y:S02]  /*18870*/  FSEL R162, R162, -INF , !P3 ;  /* 0xff800000a2a27808 */ /* 0x000fe40005800000 */
[----:B0-----:R-:W-:Y:S02]  /*18880*/  FMNMX.FTZ R12, R2, R12, !PT ;  /* 0x0000000c020c7209 */ /* 0x001fe40007810000 */
[----:B------:R-:W-:Y:S02]  /*18890*/  ISETP.LT.OR P1, PT, R15, 0x59, P1 ;  /* 0x000000590f00780c */ /* 0x000fe40000f21670 */
[----:B------:R-:W-:Y:S01]  /*188a0*/  @P5 LOP3.LUT R16, R16, 0x8, RZ, 0xfc, !PT ;  /* 0x0000000810105812 */ /* 0x000fe200078efcff */
[----:B------:R-:W-:Y:S01]  /*188b0*/  FMUL.FTZ R13, R12, R0 ;  /* 0x000000000c0d7220 */ /* 0x000fe20000410000 */
[----:B------:R-:W-:Y:S02]  /*188c0*/  FSEL R163, R163, -INF , !P2 ;  /* 0xff800000a3a37808 */ /* 0x000fe40005000000 */
[----:B------:R-:W-:-:S02]  /*188d0*/  LOP3.LUT P5, RZ, R16, 0x2, RZ, 0xc0, !PT ;  /* 0x0000000210ff7812 */ /* 0x000fc400078ac0ff */
[----:B------:R-:W-:Y:S02]  /*188e0*/  LOP3.LUT R16, R16, 0xfffffffb, RZ, 0xc0, !PT ;  /* 0xfffffffb10107812 */ /* 0x000fe400078ec0ff */
[C---:B------:R-:W-:Y:S02]  /*188f0*/  ISETP.LT.OR P5, PT, R15.reuse, 0x5a, P5 ;  /* 0x0000005a0f00780c */ /* 0x040fe40002fa1670 */
[----:B------:R-:W-:Y:S02]  /*18900*/  @P4 LOP3.LUT R16, R16, 0x4, RZ, 0xfc, !PT ;  /* 0x0000000410104812 */ /* 0x000fe400078efcff */
[----:B------:R-:W-:Y:S02]  /*18910*/  ISETP.LT.OR P4, PT, R15, 0x4a, P6 ;  /* 0x0000004a0f00780c */ /* 0x000fe40003781670 */
[----:B------:R-:W-:Y:S02]  /*18920*/  FSETP.NEU.FTZ.AND P6, PT, R12, -INF , PT ;  /* 0xff8000000c00780b */ /* 0x000fe40003fdd000 */
[----:B------:R-:W-:-:S02]  /*18930*/  LOP3.LUT R16, R16, 0xffbfffff, RZ, 0xc0, !PT ;  /* 0xffbfffff10107812 */ /* 0x000fc400078ec0ff */
[----:B------:R-:W-:Y:S02]  /*18940*/  FSEL R2, R12, RZ, P6 ;  /* 0x000000ff0c027208 */ /* 0x000fe40003000000 */
[----:B------:R-:W-:Y:S02]  /*18950*/  FSEL R13, R13, RZ, P6 ;  /* 0x000000ff0d0d7208 */ /* 0x000fe40003000000 */
[----:B------:R-:W-:Y:S01]  /*18960*/  FSEL R166, R166, -INF , !P1 ;  /* 0xff800000a6a67808 */ /* 0x000fe20004800000 */
[----:B------:R-:W-:Y:S01]  /*18970*/  FADD.FTZ R2, -R2, R4 ;  /* 0x0000000402027221 */ /* 0x000fe20000010100 */
[----:B------:R-:W-:Y:S01]  /*18980*/  FMNMX.FTZ R4, R122, R3, !PT ;  /* 0x000000037a047209 */ /* 0x000fe20007810000 */
[-CC-:B------:R-:W-:Y:S01]  /*18990*/  FFMA.FTZ R120, R120, R0.reuse, -R13.reuse ;  /* 0x0000000078787223 */ /* 0x180fe2000001080d */
[----:B------:R-:W-:Y:S01]  /*189a0*/  @P4 LOP3.LUT R16, R16, 0x400000, RZ, 0xfc, !PT ;  /* 0x0040000010104812 */ /* 0x000fe200078efcff */
[--C-:B------:R-:W-:Y:S01]  /*189b0*/  FFMA.FTZ R121, R121, R0, -R13.reuse ;  /* 0x0000000079797223 */ /* 0x100fe2000001080d */
[----:B------:R-:W-:Y:S01]  /*189c0*/  FMNMX.FTZ R4, R123, R4, !PT ;  /* 0x000000047b047209 */ /* 0x000fe20007810000 */
[-CC-:B------:R-:W-:Y:S01]  /*189d0*/  FFMA.FTZ R124, R124, R0.reuse, -R13.reuse ;  /* 0x000000007c7c7223 */ /* 0x180fe2000001080d */
[----:B------:R-:W-:Y:S01]  /*189e0*/  LOP3.LUT P4, RZ, R16, 0x8, RZ, 0xc0, !PT ;  /* 0x0000000810ff7812 */ /* 0x000fe2000788c0ff */
[--C-:B------:R-:W-:Y:S01]  /*189f0*/  FFMA.FTZ R125, R125, R0, -R13.reuse ;  /* 0x000000007d7d7223 */ /* 0x100fe2000001080d */
[----:B------:R-:W-:Y:S01]  /*18a00*/  FMNMX.FTZ R4, R126, R4, !PT ;  /* 0x000000047e047209 */ /* 0x000fe20007810000 */
[-CC-:B------:R-:W-:Y:S01]  /*18a10*/  FFMA.FTZ R128, R128, R0.reuse, -R13.reuse ;  /* 0x0000000080807223 */ /* 0x180fe2000001080d */
[----:B------:R-:W-:Y:S01]  /*18a20*/  LOP3.LUT P6, RZ, R16, 0x4, RZ, 0xc0, !PT ;  /* 0x0000000410ff7812 */ /* 0x000fe200078cc0ff */
[--C-:B------:R-:W-:Y:S01]  /*18a30*/  FFMA.FTZ R129, R129, R0, -R13.reuse ;  /* 0x0000000081817223 */ /* 0x100fe2000001080d */
[----:B------:R-:W-:Y:S01]  /*18a40*/  FMNMX.FTZ R4, R127, R4, !PT ;  /* 0x000000047f047209 */ /* 0x000fe20007810000 */
[-CC-:B------:R-:W-:Y:S01]  /*18a50*/  FFMA.FTZ R132, R132, R0.reuse, -R13.reuse ;  /* 0x0000000084847223 */ /* 0x180fe2000001080d */
[----:B------:R-:W-:Y:S01]  /*18a60*/  FSEL R155, R155, -INF , !P4 ;  /* 0xff8000009b9b7808 */ /* 0x000fe20006000000 */
        /* <DEDUP_REMOVED lines=19> */
[-CC-:B------:R-:W-:Y:S01]  /*18ba0*/  FFMA.FTZ R153, R153, R0.reuse, -R13.reuse ;  /* 0x0000000099997223 */ /* 0x180fe2000001080d */
[--C-:B------:R-:W-:Y:S01]  /*18bb0*/  FFMA.FTZ R156, R156, R0, -R13.reuse ;  /* 0x000000009c9c7223 */ /* 0x100fe2000001080d */
[----:B------:R-:W-:Y:S01]  /*18bc0*/  FMNMX.FTZ R4, R139, R4, !PT ;  /* 0x000000048b047209 */ /* 0x000fe20007810000 */
[-CC-:B------:R-:W-:Y:S01]  /*18bd0*/  FFMA.FTZ R157, R157, R0.reuse, -R13.reuse ;  /* 0x000000009d9d7223 */ /* 0x180fe2000001080d */
[-CC-:B------:R-:W-:Y:S01]  /*18be0*/  FFMA.FTZ R160, R160, R0.reuse, -R13.reuse ;  /* 0x00000000a0a07223 */ /* 0x180fe2000001080d */
[--C-:B------:R-:W-:Y:S01]  /*18bf0*/  FFMA.FTZ R161, R161, R0, -R13.reuse ;  /* 0x00000000a1a17223 */ /* 0x100fe2000001080d */
[----:B------:R-:W-:Y:S01]  /*18c00*/  FMNMX.FTZ R4, R142, R4, !PT ;  /* 0x000000048e047209 */ /* 0x000fe20007810000 */
[-CC-:B------:R-:W-:Y:S01]  /*18c10*/  FFMA.FTZ R164, R164, R0.reuse, -R13.reuse ;  /* 0x00000000a4a47223 */ /* 0x180fe2000001080d */
[-C--:B------:R-:W-:Y:S01]  /*18c20*/  FFMA.FTZ R165, R165, R0.reuse, -R13 ;  /* 0x00000000a5a57223 */ /* 0x080fe2000001080d */
[----:B------:R-:W-:Y:S01]  /*18c30*/  FMUL.FTZ R2, R2, R0 ;  /* 0x0000000002027220 */ /* 0x000fe20000410000 */
[----:B------:R-:W-:Y:S01]  /*18c40*/  FMNMX.FTZ R4, R143, R4, !PT ;  /* 0x000000048f047209 */ /* 0x000fe20007810000 */
[----:B------:R-:W-:Y:S01]  /*18c50*/  MUFU.EX2 R120, R120 ;  /* 0x0000007800787308 */ /* 0x000fe20000000800 */
[----:B------:R-:W-:-:S02]  /*18c60*/  LOP3.LUT P0, RZ, R16, 0x200000, RZ, 0xc0, !PT ;  /* 0x0020000010ff7812 */ /* 0x000fc4000780c0ff */
        /* <DEDUP_REMOVED lines=8> */
[----:B------:R-:W2:Y:S01]  /*18cf0*/  MUFU.EX2 R124, R124 ;  /* 0x0000007c007c7308 */ /* 0x000ea20000000800 */
[----:B0-----:R-:W-:Y:S02]  /*18d00*/  FFMA.FTZ R8, R6, R8, R120 ;  /* 0x0000000806087223 */ /* 0x001fe40000010078 */
        /* <DEDUP_REMOVED lines=8> */
[----:B------:R-:W-:Y:S04]  /*18d90*/  MUFU.EX2 R129, R129 ;  /* 0x0000008100817308 */ /* 0x000fe80000000800 */
[----:B------:R-:W0:Y:S04]  /*18da0*/  SHFL.BFLY PT, R4, R13, 0x2, 0x1f ;  /* 0x0c401f000d047f89 */ /* 0x000e2800000e0000 */
        /* <DEDUP_REMOVED lines=11> */
[C---:B------:R-:W-:Y:S02]  /*18e60*/  FMUL.FTZ R15, R13.reuse, R0 ;  /* 0x000000000d0f7220 */ /* 0x040fe40000410000 */
[----:B------:R-:W-:Y:S01]  /*18e70*/  MUFU.EX2 R145, R145 ;  /* 0x0000009100917308 */ /* 0x000fe20000000800 */
[----:B------:R-:W-:Y:S02]  /*18e80*/  FSEL R4, R13, RZ, P1 ;  /* 0x000000ff0d047208 */ /* 0x000fe40000800000 */
[----:B------:R-:W-:-:S03]  /*18e90*/  FSEL R15, R15, RZ, P1 ;  /* 0x000000ff0f0f7208 */ /* 0x000fc60000800000 */
[----:B------:R-:W-:Y:S02]  /*18ea0*/  FADD.FTZ R3, -R4, R3 ;  /* 0x0000000304037221 */ /* 0x000fe40000010100 */
        /* <DEDUP_REMOVED lines=14> */
[----:B------:R1:W0:Y:S01]  /*18f90*/  MUFU.EX2 R2, R3 ;  /* 0x0000000300027308 */ /* 0x0002220000000800 */
[-CC-:B------:R-:W-:Y:S01]  /*18fa0*/  FFMA.FTZ R146, R146, R0.reuse, -R15.reuse ;  /* 0x0000000092927223 */ /* 0x180fe2000001080f */
[-CC-:B------:R-:W-:Y:S01]  /*18fb0*/  FFMA.FTZ R147, R147, R0.reuse, -R15.reuse ;  /* 0x0000000093937223 */ /* 0x180fe2000001080f */
[-CC-:B------:R-:W-:Y:S01]  /*18fc0*/  FFMA.FTZ R150, R150, R0.reuse, -R15.reuse ;  /* 0x0000000096967223 */ /* 0x180fe2000001080f */
[-CC-:B------:R-:W-:Y:S01]  /*18fd0*/  FFMA.FTZ R151, R151, R0.reuse, -R15.reuse ;  /* 0x0000000097977223 */ /* 0x180fe2000001080f */
[-CC-:B------:R-:W-:Y:S01]  /*18fe0*/  FFMA.FTZ R154, R154, R0.reuse, -R15.reuse ;  /* 0x000000009a9a7223 */ /* 0x180fe2000001080f */
[-CC-:B------:R-:W-:Y:S01]  /*18ff0*/  FFMA.FTZ R155, R155, R0.reuse, -R15.reuse ;  /* 0x000000009b9b7223 */ /* 0x180fe2000001080f */
[-CC-:B------:R-:W-:Y:S01]  /*19000*/  FFMA.FTZ R158, R158, R0.reuse, -R15.reuse ;  /* 0x000000009e9e7223 */ /* 0x180fe2000001080f */
[----:B------:R-:W3:Y:S01]  /*19010*/  MUFU.EX2 R123, R123 ;  /* 0x0000007b007b7308 */ /* 0x000ee20000000800 */
[----:B-1----:R-:W-:Y:S01]  /*19020*/  FADD.FTZ R3, R121, R8 ;  /* 0x0000000879037221 */ /* 0x002fe20000010000 */
[-CC-:B------:R-:W-:Y:S01]  /*19030*/  FFMA.FTZ R159, R159, R0.reuse, -R15.reuse ;  /* 0x000000009f9f7223 */ /* 0x180fe2000001080f */
[-CC-:B------:R-:W-:Y:S01]  /*19040*/  FFMA.FTZ R162, R162, R0.reuse, -R15.reuse ;  /* 0x00000000a2a27223 */ /* 0x180fe2000001080f */
[-C--:B------:R-:W-:Y:S01]  /*19050*/  FFMA.FTZ R163, R163, R0.reuse, -R15 ;  /* 0x00000000a3a37223 */ /* 0x080fe2000001080f */
[----:B--2---:R-:W-:Y:S01]  /*19060*/  FADD.FTZ R3, R124, R3 ;  /* 0x000000037c037221 */ /* 0x004fe20000010000 */
[-CC-:B------:R-:W-:Y:S01]  /*19070*/  FFMA.FTZ R166, R166, R0.reuse, -R15.reuse ;  /* 0x00000000a6a67223 */ /* 0x180fe2000001080f */
[----:B------:R-:W-:Y:S01]  /*19080*/  FFMA.FTZ R15, R167, R0, -R15 ;  /* 0x00000000a70f7223 */ /* 0x000fe2000001080f */
[----:B------:R-:W1:Y:S01]  /*19090*/  MUFU.EX2 R126, R126 ;  /* 0x0000007e007e7308 */ /* 0x000e620000000800 */
[----:B0-----:R-:W-:Y:S01]  /*190a0*/  FFMA.FTZ R7, R2, R7, R122 ;  /* 0x0000000702077223 */ /* 0x001fe2000001007a */
[----:B------:R-:W-:-:S04]  /*190b0*/  FADD.FTZ R3, R125, R3 ;  /* 0x000000037d037221 */ /* 0x000fc80000010000 */
        /* <DEDUP_REMOVED lines=76> */
.L_x_5054:
[----:B------:R-:W-:Y:S01]  /*19580*/  ISETP.GT.AND P1, PT, R5, R228, PT ;  /* 0x000000e40500720c */ /* 0x000fe20003f24270 */
[----:B------:R-:W-:Y:S01]  /*19590*/  VIADD R20, R20, 0x30860 ;  /* 0x0003086014147836 */ /* 0x000fe20000000000 */
[----:B------:R-:W-:Y:S01]  /*195a0*/  F2FP.F16.F32.PACK_AB R188, R121, R120 ;  /* 0x0000007879bc723e */ /* 0x000fe200000000ff */
[----:B------:R-:W-:Y:S01]  /*195b0*/  VIADD R5, R5, 0xffffffff ;  /* 0xffffffff05057836 */ /* 0x000fe20000000000 */
        /* <DEDUP_REMOVED lines=29> */
[----:B0-----:R-:W-:Y:S06]  /*19790*/  @P1 BRA `(.L_x_5055) ;  /* 0xffffffc8004c1947 */ /* 0x001fec000383ffff */
[----:B------:R-:W-:Y:S05]  /*197a0*/  BSYNC B0 ;  /* 0x0000000000007941 */ /* 0x000fea0003800000 */
.L_x_5034:
[----:B------:R-:W-:Y:S02]  /*197b0*/  IMAD.MOV.U32 R3, RZ, RZ, R13 ;  /* 0x000000ffff037224 */ /* 0x000fe400078e000d */
[----:B------:R-:W-:Y:S02]  /*197c0*/  IMAD.MOV.U32 R4, RZ, RZ, R12 ;  /* 0x000000ffff047224 */ /* 0x000fe400078e000c */
[----:B------:R-:W-:Y:S02]  /*197d0*/  IMAD.MOV.U32 R194, RZ, RZ, R10 ;  /* 0x000000ffffc27224 */ /* 0x000fe400078e000a */
[----:B------:R-:W-:-:S07]  /*197e0*/  IMAD.MOV.U32 R197, RZ, RZ, R11 ;  /* 0x000000ffffc57224 */ /* 0x000fce00078e000b */
.L_x_5033:
[----:B------:R-:W-:Y:S05]  /*197f0*/  BSYNC B1 ;  /* 0x0000000000017941 */ /* 0x000fea0003800000 */
.L_x_5032:
        /* <DEDUP_REMOVED lines=13> */
[----:B------:R-:W-:-:S04]  /*198d0*/  IADD3 R10, R201, 0x1, -R200 ;  /* 0x00000001c90a7810 */ /* 0x000fc80007ffe8c8 */
[----:B------:R-:W-:-:S05]  /*198e0*/  IADD3 R11, R10, R11, RZ ;  /* 0x0000000b0a0b7210 */ /* 0x000fca0007ffe0ff */
[----:B------:R-:W-:Y:S02]  /*198f0*/  IMAD.IADD R9, R11, 0x1, -R9 ;  /* 0x000000010b097824 */ /* 0x000fe400078e0a09 */
[----:B------:R-:W-:Y:S01]  /*19900*/  @P1 LOP3.LUT R16, R16, 0x100000, RZ, 0xfc, !PT ;  /* 0x0010000010101812 */ /* 0x000fe200078efcff */
        /* <DEDUP_REMOVED lines=12> */
.L_x_5058:
[----:B------:R-:W-:-:S13]  /*199d0*/  ISETP.NE.AND P1, PT, R13, 0x1, PT ;  /* 0x000000010d00780c */ /* 0x000fda0003f25270 */
[----:B------:R-:W0:Y:S02]  /*199e0*/  @P1 LDC.64 R10, c[0x0][0x9e8] ;  /* 0x00027a00ff0a1b82 */ /* 0x000e240000000a00 */
[----:B0-----:R-:W-:-:S05]  /*199f0*/  @P1 IMAD.HI.U32 R10, R12, R10, RZ ;  /* 0x0000000a0c0a1227 */ /* 0x001fca00078e00ff */
[----:B------:R-:W-:-:S07]  /*19a00*/  @P1 SHF.R.U32.HI R12, RZ, R11, R10 ;  /* 0x0000000bff0c1219 */ /* 0x000fce000001160a */
.L_x_5059:
[----:B------:R-:W-:Y:S05]  /*19a10*/  BSYNC B0 ;  /* 0x0000000000007941 */ /* 0x000fea0003800000 */
.L_x_5057:
[----:B------:R-:W-:-:S05]  /*19a20*/  IMAD R12, R12, R13, RZ ;  /* 0x0000000d0c0c7224 */ /* 0x000fca00078e02ff */
[----:B------:R-:W-:-:S07]  /*19a30*/  VIMNMX R9, R9, R12, !PT ;  /* 0x0000000c09097248 */ /* 0x000fce0007fe0100 */
.L_x_5056:
[----:B------:R-:W2:Y:S01]  /*19a40*/  LDL R11, [R1+0x40] ;  /* 0x00004000010b7983 */ /* 0x000ea20000100800 */
[----:B------:R-:W-:Y:S01]  /*19a50*/  VIADD R9, R9, 0x5f ;  /* 0x0000005f09097836 */ /* 0x000fe20000000000 */
[----:B------:R-:W-:Y:S03]  /*19a60*/  BSSY B0, `(.L_x_5060) ;  /* 0x000023d000007945 */ /* 0x000fe60003800000 */
[----:B------:R-:W-:-:S05]  /*19a70*/  IMAD.HI R9, R9, 0x2aaaaaab, RZ ;  /* 0x2aaaaaab09097827 */ /* 0x000fca00078e02ff */
[----:B------:R-:W-:-:S04]  /*19a80*/  SHF.R.U32.HI R10, RZ, 0x1f, R9 ;  /* 0x0000001fff0a7819 */ /* 0x000fc80000011609 */
[----:B------:R-:W-:-:S04]  /*19a90*/  LEA.HI.SX32 R10, R9, R10, 0x1c ;  /* 0x0000000a090a7211 */ /* 0x000fc800078fe2ff */
[----:B--2---:R-:W-:-:S04]  /*19aa0*/  VIMNMX R228, R11, R10, !PT ;  /* 0x0000000a0be47248 */ /* 0x004fc80007fe0100 */
[----:B------:R-:W-:-:S13]  /*19ab0*/  ISETP.GE.AND P1, PT, R5, R228, PT ;  /* 0x000000e40500720c */ /* 0x000fda0003f26270 */
[----:B------:R-:W-:Y:S05]  /*19ac0*/  @!P1 BRA `(.L_x_5061) ;  /* 0x0000002000d89947 */ /* 0x000fea0003800000 */
[----:B------:R-:W-:Y:S01]  /*19ad0*/  BSSY B1, `(.L_x_5061) ;  /* 0x0000235000017945 */ /* 0x000fe20003800000 */
[----:B------:R-:W-:Y:S02]  /*19ae0*/  IMAD.MOV.U32 R9, RZ, RZ, R3 ;  /* 0x000000ffff097224 */ /* 0x000fe400078e0003 */
[----:B------:R-:W-:Y:S02]  /*19af0*/  IMAD.MOV.U32 R10, RZ, RZ, R4 ;  /* 0x000000ffff0a7224 */ /* 0x000fe400078e0004 */
[----:B------:R-:W-:Y:S02]  /*19b00*/  IMAD.MOV.U32 R11, RZ, RZ, R197 ;  /* 0x000000ffff0b7224 */ /* 0x000fe400078e00c5 */
[----:B------:R-:W-:-:S07]  /*19b10*/  IMAD.MOV.U32 R12, RZ, RZ, R194 ;  /* 0x000000ffff0c7224 */ /* 0x000fce00078e00c2 */
.L_x_5074:
[----:B------:R-:W-:-:S04]  /*19b20*/  ISETP.NE.AND P1, PT, R12, 0x1, PT ;  /* 0x000000010c00780c */ /* 0x000fc80003f25270 */
[----:B------:R-:W-:-:S04]  /*19b30*/  SEL R197, RZ, 0x1, P1 ;  /* 0x00000001ffc57807 */ /* 0x000fc80000800000 */
[----:B------:R-:W-:Y:S01]  /*19b40*/  LOP3.LUT R197, R11, R197, RZ, 0x3c, !PT ;  /* 0x000000c50bc57212 */ /* 0x000fe200078e3cff */
[----:B------:R-:W-:Y:S06]  /*19b50*/  @!P0 BRA `(.L_x_5062) ;  /* 0x0000000000048947 */ /* 0x000fec0003800000 */
[----:B------:R-:W-:Y:S01]  /*19b60*/  BPT.TRAP 0x1 ;  /* 0x000000040000795c */ /* 0x000fe20000300000 */
.L_x_5062:
        /* <DEDUP_REMOVED lines=8> */
.L_x_5063:
[----:B------:R-:W-:Y:S01]  /*19bf0*/  IMAD R126, R194, 0x900, R218 ;  /* 0x00000900c27e7824 */ /* 0x000fe200078e02da */
[----:B------:R-:W-:Y:S03]  /*19c00*/  BSSY B2, `(.L_x_5064) ;  /* 0x0000006000027945 */ /* 0x000fe60003800000 */
[C---:B------:R-:W-:Y:S02]  /*19c10*/  VIADD R122, R126.reuse, 0x2 ;  /* 0x000000027e7a7836 */ /* 0x040fe40000000000 */
[----:B------:R-:W-:Y:S01]  /*19c20*/  VIADD R124, R126, 0x4 ;  /* 0x000000047e7c7836 */ /* 0x000fe20000000000 */
[----:B-1----:R-:W-:Y:S06]  /*19c30*/  @P1 BRA `(.L_x_5065) ;  /* 0x0000000000081947 */ /* 0x002fec0003800000 */
[----:B------:R-:W1:Y:S02]  /*19c40*/  SYNCS.PHASECHK.TRANS64.TRYWAIT P1, [R0+URZ+0x30830], R3 ;  /* 0x03083003000075a7 */ /* 0x000e64000802017f */
[----:B-1----:R-:W-:Y:S05]  /*19c50*/  @!P1 BRA `(.L_x_5066) ;  /* 0x0000013c00609947 */ /* 0x002fea0003800000 */
.L_x_5065:
[----:B------:R-:W-:Y:S05]  /*19c60*/  BSYNC B2 ;  /* 0x0000000000027941 */ /* 0x000fea0003800000 */
.L_x_5064:
        /* <DEDUP_REMOVED lines=233> */
.L_x_5067:
[----:B------:R-:W-:Y:S01]  /*1ab00*/  SHF.L.U32 R2, R11, 0x1f, RZ ;  /* 0x0000001f0b027819 */ /* 0x000fe200000006ff */
[----:B------:R-:W-:-:S04]  /*1ab10*/  IMAD R11, R12, 0x8, R17 ;  /* 0x000000080c0b7824 */ /* 0x000fc800078e0211 */
[----:B------:R0:W1:Y:S01]  /*1ab20*/  SYNCS.PHASECHK.TRANS64.TRYWAIT P1, [R11+URZ+0x30850], R2 ;  /* 0x030850020b0075a7 */ /* 0x000062000802017f */
[----:B------:R-:W-:Y:S05]  /*1ab30*/  @!P0 BRA `(.L_x_5068) ;  /* 0x0000000000048947 */ /* 0x000fea0003800000 */
[----:B------:R-:W-:Y:S01]  /*1ab40*/  BPT.TRAP 0x1 ;  /* 0x000000040000795c */ /* 0x000fe20000300000 */
.L_x_5068:
[----:B------:R-:W-:Y:S04]  /*1ab50*/  BSSY B2, `(.L_x_5069) ;  /* 0x0000004000027945 */ /* 0x000fe80003800000 */
[----:B-1----:R-:W-:Y:S05]  /*1ab60*/  @P1 BRA `(.L_x_5070) ;  /* 0x0000000000081947 */ /* 0x002fea0003800000 */
[----:B------:R-:W1:Y:S02]  /*1ab70*/  SYNCS.PHASECHK.TRANS64.TRYWAIT P1, [R11+URZ+0x30850], R2 ;  /* 0x030850020b0075a7 */ /* 0x000e64000802017f */
[----:B-1----:R-:W-:Y:S05]  /*1ab80*/  @!P1 BRA `(.L_x_5071) ;  /* 0x0000012c00a89947 */ /* 0x002fea0003800000 */
.L_x_5070:
[----:B------:R-:W-:Y:S05]  /*1ab90*/  BSYNC B2 ;  /* 0x0000000000027941 */ /* 0x000fea0003800000 */
.L_x_5069:
[----:B01----:R-:W-:Y:S01]  /*1aba0*/  VIADD R2, R17, 0x400 ;  /* 0x0000040011027836 */ /* 0x003fe20000000000 */
[----:B------:R-:W-:Y:S01]  /*1abb0*/  MOV R3, 0x40000040 ;  /* 0x4000004000037802 */ /* 0x000fe20000000f00 */
[----:B------:R-:W-:Y:S01]  /*1abc0*/  WARPGROUP.ARRIVE ;  /* 0x00000000000079c5 */ /* 0x000fe20000000000 */
[----:B------:R-:W-:Y:S02]  /*1abd0*/  IMAD.MOV.U32 R13, RZ, RZ, 0x40000040 ;  /* 0x40000040ff0d7424 */ /* 0x000fe400078e00ff */
        /* <DEDUP_REMOVED lines=44> */
.L_x_5072:
[----:B------:R-:W-:-:S05]  /*1aea0*/  VIADD R0, R0, 0x30840 ;  /* 0x0003084000007836 */ /* 0x000fca0000000000 */
[----:B------:R-:W-:-:S04]  /*1aeb0*/  PRMT R0, R205, 0x654, R0 ;  /* 0x00000654cd007816 */ /* 0x000fc80000000000 */
[----:B------:R0:W-:Y:S02]  /*1aec0*/  SYNCS.ARRIVE.TRANS64.RED.A1T0 RZ, [R0+URZ], RZ ;  /* 0x000000ff00ff79a7 */ /* 0x0001e4000810043f */
[----:B0-----:R-:W-:-:S04]  /*1aed0*/  FMNMX.FTZ R0, R120, R10, !PT ;  /* 0x0000000a78007209 */ /* 0x001fc80007810000 */
        /* <DEDUP_REMOVED lines=76> */
[-CC-:B------:R-:W-:Y:S01]  /*1b3a0*/  FFMA.FTZ R152, R152, R0.reuse, -R13.reuse ;  /* 0x0000000098987223 */ /* 0x180fe2000001080d */
        /* <DEDUP_REMOVED lines=14> */
[----:B------:R-:W-:Y:S01]  /*1b490*/  MUFU.EX2 R124, R124 ;  /* 0x0000007c007c7308 */ /* 0x000fe20000000800 */
[-CC-:B------:R-:W-:Y:S01]  /*1b4a0*/  FFMA.FTZ R130, R130, R0.reuse, -R9.reuse ;  /* 0x0000000082827223 */ /* 0x180fe20000010809 */
[--C-:B------:R-:W-:Y:S01]  /*1b4b0*/  FFMA.FTZ R131, R131, R0, -R9.reuse ;  /* 0x0000000083837223 */ /* 0x100fe20000010809 */
        /* <DEDUP_REMOVED lines=21> */
[----:B------:R-:W2:Y:S01]  /*1b610*/  MUFU.EX2 R123, R123 ;  /* 0x0000007b007b7308 */ /* 0x000ea20000000800 */
[----:B0-----:R-:W-:Y:S01]  /*1b620*/  FADD.FTZ R8, R121, R8 ;  /* 0x0000000879087221 */ /* 0x001fe20000010000 */
[-CC-:B------:R-:W-:Y:S01]  /*1b630*/  FFMA.FTZ R164, R164, R0.reuse, -R13.reuse ;  /* 0x00000000a4a47223 */ /* 0x180fe2000001080d */
[----:B------:R-:W-:-:S05]  /*1b640*/  FFMA.FTZ R13, R165, R0, -R13 ;  /* 0x00000000a50d7223 */ /* 0x000fca000001080d */
[----:B------:R-:W0:Y:S01]  /*1b650*/  MUFU.EX2 R126, R126 ;  /* 0x0000007e007e7308 */ /* 0x000e220000000800 */
[----:B-1----:R-:W-:-:S07]  /*1b660*/  FFMA.FTZ R7, R2, R7, R122 ;  /* 0x0000000702077223 */ /* 0x002fce000001007a */
[----:B------:R-:W1:Y:S01]  /*1b670*/  MUFU.EX2 R125, R125 ;  /* 0x0000007d007d7308 */ /* 0x000e620000000800 */
[----:B--2---:R-:W-:Y:S01]  /*1b680*/  FADD.FTZ R9, R123, R7 ;  /* 0x000000077b097221 */ /* 0x004fe20000010000 */
[----:B------:R-:W-:-:S06]  /*1b690*/  FADD.FTZ R7, R124, R8 ;  /* 0x000000087c077221 */ /* 0x000fcc0000010000 */
        /* <DEDUP_REMOVED lines=86> */
.L_x_5073:
        /* <DEDUP_REMOVED lines=34> */
[----:B------:R-:W-:Y:S05]  /*1be20*/  BSYNC B1 ;  /* 0x0000000000017941 */ /* 0x000fea0003800000 */
.L_x_5061:
[----:B------:R-:W-:Y:S05]  /*1be30*/  BSYNC B0 ;  /* 0x0000000000007941 */ /* 0x000fea0003800000 */
.L_x_5060:
        /* <DEDUP_REMOVED lines=8> */
.L_x_5097:
[----:B------:R-:W-:-:S04]  /*1bec0*/  ISETP.NE.AND P1, PT, R12, 0x1, PT ;  /* 0x000000010c00780c */ /* 0x000fc80003f25270 */
[----:B------:R-:W-:-:S04]  /*1bed0*/  SEL R197, RZ, 0x1, P1 ;  /* 0x00000001ffc57807 */ /* 0x000fc80000800000 */
[----:B------:R-:W-:Y:S01]  /*1bee0*/  LOP3.LUT R197, R11, R197, RZ, 0x3c, !PT ;  /* 0x000000c50bc57212 */ /* 0x000fe200078e3cff */
[----:B------:R-:W-:Y:S06]  /*1bef0*/  @!P0 BRA `(.L_x_5077) ;  /* 0x0000000000048947 */ /* 0x000fec0003800000 */
[----:B------:R-:W-:Y:S01]  /*1bf00*/  BPT.TRAP 0x1 ;  /* 0x000000040000795c */ /* 0x000fe20000300000 */
.L_x_5077:
        /* <DEDUP_REMOVED lines=8> */
.L_x_5078:
[----:B------:R-:W-:Y:S01]  /*1bf90*/  IMAD R126, R194, 0x900, R218 ;  /* 0x00000900c27e7824 */ /* 0x000fe200078e02da */
[----:B------:R-:W-:Y:S03]  /*1bfa0*/  BSSY B1, `(.L_x_5079) ;  /* 0x0000006000017945 */ /* 0x000fe60003800000 */
[C---:B------:R-:W-:Y:S02]  /*1bfb0*/  VIADD R122, R126.reuse, 0x2 ;  /* 0x000000027e7a7836 */ /* 0x040fe40000000000 */
[----:B------:R-:W-:Y:S01]  /*1bfc0*/  VIADD R124, R126, 0x4 ;  /* 0x000000047e7c7836 */ /* 0x000fe20000000000 */
[----:B-1----:R-:W-:Y:S06]  /*1bfd0*/  @P1 BRA `(.L_x_5080) ;  /* 0x0000000000081947 */ /* 0x002fec0003800000 */
[----:B------:R-:W1:Y:S02]  /*1bfe0*/  SYNCS.PHASECHK.TRANS64.TRYWAIT P1, [R0+URZ+0x30830], R3 ;  /* 0x03083003000075a7 */ /* 0x000e64000802017f */
[----:B-1----:R-:W-:Y:S05]  /*1bff0*/  @!P1 BRA `(.L_x_5081) ;  /* 0x0000011800a09947 */ /* 0x002fea0003800000 */
.L_x_5080:
[----:B------:R-:W-:Y:S05]  /*1c000*/  BSYNC B1 ;  /* 0x0000000000017941 */ /* 0x000fea0003800000 */
.L_x_5079:
[----:B------:R-:W2:Y:S01]  /*1c010*/  LDL.64 R128, [R1+0x28] ;  /* 0x0000280001807983 */ /* 0x000ea20000100a00 */
[----:B------:R-:W-:Y:S01]  /*1c020*/  MOV R120, R126 ;  /* 0x0000007e00787202 */ /* 0x000fe20000000f00 */
[----:B------:R-:W-:Y:S01]  /*1c030*/  IMAD.MOV.U32 R121, RZ, RZ, 0x40000040 ;  /* 0x40000040ff797424 */ /* 0x000fe200078e00ff */
[----:B------:R-:W-:Y:S01]  /*1c040*/  MOV R213, UR50 ;  /* 0x0000003200d57c02 */ /* 0x000fe20008000f00 */
[----:B------:R-:W-:Y:S01]  /*1c050*/  IMAD.MOV.U32 R123, RZ, RZ, 0x40000040 ;  /* 0x40000040ff7b7424 */ /* 0x000fe200078e00ff */
[----:B------:R-:W-:Y:S01]  /*1c060*/  R2UR UR50, R120 ;  /* 0x00000000783272ca */ /* 0x000fe200000e0000 */
[----:B------:R-:W-:Y:S01]  /*1c070*/  VIADD R120, R126, 0x6 ;  /* 0x000000067e787836 */ /* 0x000fe20000000000 */
[----:B------:R-:W-:Y:S01]  /*1c080*/  MOV R209, UR46 ;  /* 0x0000002e00d17c02 */ /* 0x000fe20008000f00 */
[----:B------:R-:W-:Y:S01]  /*1c090*/  IMAD.MOV.U32 R125, RZ, RZ, 0x40000040 ;  /* 0x40000040ff7d7424 */ /* 0x000fe200078e00ff */
[----:B------:R-:W-:Y:S01]  /*1c0a0*/  MOV R4, UR38 ;  /* 0x0000002600047c02 */ /* 0x000fe20008000f00 */
[-C--:B------:R-:W-:Y:S01]  /*1c0b0*/  FMUL.FTZ R24, R24, R6.reuse ;  /* 0x0000000618187220 */ /* 0x080fe20000410000 */
        /* <DEDUP_REMOVED lines=222> */
.L_x_5082:
[----:B------:R-:W-:Y:S01]  /*1cea0*/  SHF.L.U32 R2, R11, 0x1f, RZ ;  /* 0x0000001f0b027819 */ /* 0x000fe200000006ff */
[----:B------:R-:W-:-:S04]  /*1ceb0*/  IMAD R11, R12, 0x8, R17 ;  /* 0x000000080c0b7824 */ /* 0x000fc800078e0211 */
[----:B------:R0:W1:Y:S01]  /*1cec0*/  SYNCS.PHASECHK.TRANS64.TRYWAIT P1, [R11+URZ+0x30850], R2 ;  /* 0x030850020b0075a7 */ /* 0x000062000802017f */
[----:B------:R-:W-:Y:S05]  /*1ced0*/  @!P0 BRA `(.L_x_5083) ;  /* 0x0000000000048947 */ /* 0x000fea0003800000 */
[----:B------:R-:W-:Y:S01]  /*1cee0*/  BPT.TRAP 0x1 ;  /* 0x000000040000795c */ /* 0x000fe20000300000 */
.L_x_5083:
[----:B------:R-:W-:Y:S04]  /*1cef0*/  BSSY B1, `(.L_x_5084) ;  /* 0x0000004000017945 */ /* 0x000fe80003800000 */
[----:B-1----:R-:W-:Y:S05]  /*1cf00*/  @P1 BRA `(.L_x_5085) ;  /* 0x0000000000081947 */ /* 0x002fea0003800000 */
[----:B------:R-:W1:Y:S02]  /*1cf10*/  SYNCS.PHASECHK.TRANS64.TRYWAIT P1, [R11+URZ+0x30850], R2 ;  /* 0x030850020b0075a7 */ /* 0x000e64000802017f */
[----:B-1----:R-:W-:Y:S05]  /*1cf20*/  @!P1 BRA `(.L_x_5086) ;  /* 0x0000010800e89947 */ /* 0x002fea0003800000 */
.L_x_5085:
[----:B------:R-:W-:Y:S05]  /*1cf30*/  BSYNC B1 ;  /* 0x0000000000017941 */ /* 0x000fea0003800000 */
.L_x_5084:
        /* <DEDUP_REMOVED lines=48> */
.L_x_5087:
[----:B------:R-:W2:Y:S01]  /*1d240*/  LDL R6, [R1+0x38] ;  /* 0x0000380001067983 */ /* 0x000ea20000100800 */
[----:B------:R-:W0:Y:S03]  /*1d250*/  LDC R2, c[0x0][0x448] ;  /* 0x00011200ff027b82 */ /* 0x000e260000000800 */
[----:B------:R-:W2:Y:S05]  /*1d260*/  LDL R4, [R1+0x44] ;  /* 0x0000440001047983 */ /* 0x000eaa0000100800 */
[----:B------:R-:W1:Y:S01]  /*1d270*/  LDC R168, c[0x0][0x9e4] ;  /* 0x00027900ffa87b82 */ /* 0x000e620000000800 */
[----:B0-----:R-:W-:-:S13]  /*1d280*/  ISETP.NE.AND P1, PT, R2, 0x1, PT ;  /* 0x000000010200780c */ /* 0x001fda0003f25270 */
[----:B------:R-:W0:Y:S08]  /*1d290*/  @P1 LDC R3, c[0x0][0x44c] ;  /* 0x00011300ff031b82 */ /* 0x000e300000000800 */
[----:B------:R-:W3:Y:S01]  /*1d2a0*/  @P1 LDC R2, c[0x0][0x450] ;  /* 0x00011400ff021b82 */ /* 0x000ee20000000800 */
[----:B------:R-:W-:Y:S01]  /*1d2b0*/  IMAD R15, R5, -0x60, RZ ;  /* 0xffffffa0050f7824 */ /* 0x000fe200078e02ff */
[----:B------:R-:W-:-:S04]  /*1d2c0*/  IADD3 R0, R0, 0x30840, RZ ;  /* 0x0003084000007810 */ /* 0x000fc80007ffe0ff */
[----:B------:R-:W-:Y:S01]  /*1d2d0*/  IADD3 R13, -R227, 0x1, R15 ;  /* 0x00000001e30d7810 */ /* 0x000fe20007ffe10f */
[----:B------:R-:W-:-:S03]  /*1d2e0*/  ULOP3.LUT UR4, URZ, UR42, URZ, 0x33, !UPT ;  /* 0x0000002a3f047292 */ /* 0x000fc6000f8e333f */
[----:B------:R-:W-:Y:S02]  /*1d2f0*/  IADD3 R13, -R200, R13, R201 ;  /* 0x0000000dc80d7210 */ /* 0x000fe40007ffe1c9 */
[----:B------:R-:W-:-:S03]  /*1d300*/  PRMT R0, R205, 0x654, R0 ;  /* 0x00000654cd007816 */ /* 0x000fc60000000000 */
[C---:B------:R-:W-:Y:S01]  /*1d310*/  VIADD R14, R13.reuse, UR51 ;  /* 0x000000330d0e7c36 */ /* 0x040fe20008000000 */
[----:B------:R4:W-:Y:S01]  /*1d320*/  SYNCS.ARRIVE.TRANS64.RED.A1T0 RZ, [R0+URZ], RZ ;  /* 0x000000ff00ff79a7 */ /* 0x0009e2000810043f */
[----:B------:R-:W-:Y:S02]  /*1d330*/  VIADD R13, R13, UR4 ;  /* 0x000000040d0d7c36 */ /* 0x000fe40008000000 */
[----:B----4-:R-:W-:Y:S02]  /*1d340*/  IMAD.IADD R0, R15, 0x1, -R227 ;  /* 0x000000010f007824 */ /* 0x010fe400078e0ae3 */
[----:B--2---:R-:W-:-:S04]  /*1d350*/  IMAD.IADD R4, R4, 0x1, R6 ;  /* 0x0000000104047824 */ /* 0x004fc800078e0206 */
[----:B0-----:R-:W-:-:S05]  /*1d360*/  @P1 IMAD.HI.U32 R3, R4, R3, RZ ;  /* 0x0000000304031227 */ /* 0x001fca00078e00ff */
[----:B---3--:R-:W-:-:S05]  /*1d370*/  @P1 SHF.R.U32.HI R4, RZ, R2, R3 ;  /* 0x00000002ff041219 */ /* 0x008fca0000011603 */
[----:B------:R-:W0:Y:S01]  /*1d380*/  SHFL.IDX PT, R20, R4, RZ, 0x1c1f ;  /* 0x001c1fff04147589 */ /* 0x000e2200000e0000 */
[----:B-1----:R-:W-:Y:S01]  /*1d390*/  ISETP.GE.AND P1, PT, R168, 0x1, PT ;  /* 0x00000001a800780c */ /* 0x002fe20003f26270 */
[--C-:B0-----:R-:W-:Y:S02]  /*1d3a0*/  IMAD.IADD R12, R14, 0x1, R20.reuse ;  /* 0x000000010e0c7824 */ /* 0x101fe400078e0214 */
[----:B------:R-:W-:-:S10]  /*1d3b0*/  IMAD.IADD R6, R13, 0x1, R20 ;  /* 0x000000010d067824 */ /* 0x000fd400078e0214 */
        /* <DEDUP_REMOVED lines=13> */
.L_x_5090:
[----:B------:R-:W-:-:S05]  /*1d490*/  IMAD.U32 R21, RZ, RZ, UR38 ;  /* 0x00000026ff157e24 */ /* 0x000fca000f8e00ff */
[----:B------:R-:W-:-:S13]  /*1d4a0*/  ISETP.NE.AND P1, PT, R21, 0x1, PT ;  /* 0x000000011500780c */ /* 0x000fda0003f25270 */
[----:B------:R-:W0:Y:S02]  /*1d4b0*/  @P1 LDC.64 R2, c[0x0][0x9e8] ;  /* 0x00027a00ff021b82 */ /* 0x000e240000000a00 */
[----:B0-----:R-:W-:-:S05]  /*1d4c0*/  @P1 IMAD.HI.U32 R2, R20, R2, RZ ;  /* 0x0000000214021227 */ /* 0x001fca00078e00ff */
[----:B------:R-:W-:-:S07]  /*1d4d0*/  @P1 SHF.R.U32.HI R20, RZ, R3, R2 ;  /* 0x00000003ff141219 */ /* 0x000fce0000011602 */
.L_x_5091:
[----:B------:R-:W-:Y:S05]  /*1d4e0*/  BSYNC B1 ;  /* 0x0000000000017941 */ /* 0x000fea0003800000 */
.L_x_5089:
[----:B------:R-:W-:-:S05]  /*1d4f0*/  IMAD R20, R20, R21, R0 ;  /* 0x0000001514147224 */ /* 0x000fca00078e0200 */
[----:B------:R-:W-:Y:S02]  /*1d500*/  VIMNMX R6, R6, R20, !PT ;  /* 0x0000001406067248 */ /* 0x000fe40007fe0100 */
[----:B------:R-:W-:-:S07]  /*1d510*/  VIADDMNMX R12, R20, R21, R12, PT ;  /* 0x00000015140c7246 */ /* 0x000fce000380010c */
.L_x_5088:
        /* <DEDUP_REMOVED lines=14> */
[----:B------:R-:W-:Y:S02]  /*1d600*/  FSEL R125, R125, -INF , !P4 ;  /* 0xff8000007d7d7808 */ /* 0x000fe40006000000 */
[----:B------:R-:W-:Y:S02]  /*1d610*/  ISETP.GE.AND P4, PT, R15, 0x11, PT ;  /* 0x000000110f00780c */ /* 0x000fe40003f86270 */
[----:B------:R-:W-:Y:S02]  /*1d620*/  IADD3 R13, R13, R4, RZ ;  /* 0x000000040d0d7210 */ /* 0x000fe40007ffe0ff */
        /* <DEDUP_REMOVED lines=134> */
.L_x_5094:
[----:B------:R-:W-:-:S05]  /*1de90*/  IMAD.U32 R6, RZ, RZ, UR38 ;  /* 0x00000026ff067e24 */ /* 0x000fca000f8e00ff */
[----:B------:R-:W-:-:S13]  /*1dea0*/  ISETP.NE.AND P6, PT, R6, 0x1, PT ;  /* 0x000000010600780c */ /* 0x000fda0003fc5270 */
[----:B------:R-:W0:Y:S02]  /*1deb0*/  @P6 LDC.64 R2, c[0x0][0x9e8] ;  /* 0x00027a00ff026b82 */ /* 0x000e240000000a00 */
[----:B0-----:R-:W-:-:S05]  /*1dec0*/  @P6 IMAD.HI.U32 R2, R4, R2, RZ ;  /* 0x0000000204026227 */ /* 0x001fca00078e00ff */
[----:B------:R-:W-:-:S07]  /*1ded0*/  @P6 SHF.R.U32.HI R4, RZ, R3, R2 ;  /* 0x00000003ff046219 */ /* 0x000fce0000011602 */
.L_x_5095:
[----:B------:R-:W-:Y:S05]  /*1dee0*/  BSYNC B1 ;  /* 0x0000000000017941 */ /* 0x000fea0003800000 */
.L_x_5093:
[----:B------:R-:W-:-:S05]  /*1def0*/  IMAD R0, R4, R6, R0 ;  /* 0x0000000604007224 */ /* 0x000fca00078e0200 */
[----:B------:R-:W-:Y:S02]  /*1df00*/  VIMNMX R13, R13, R0, !PT ;  /* 0x000000000d0d7248 */ /* 0x000fe40007fe0100 */
[----:B------:R-:W-:-:S07]  /*1df10*/  VIADDMNMX R14, R0, R6, R14, PT ;  /* 0x00000006000e7246 */ /* 0x000fce000380010e */
.L_x_5092:
        /* <DEDUP_REMOVED lines=65> */
[----:B------:R-:W-:-:S02]  /*1e330*/  ISETP.GT.AND P5, PT, R13, 0x11, !P5 ;  /* 0x000000110d00780c */ /* 0x000fc40006fa4270 */
[----:B------:R-:W-:Y:S02]  /*1e340*/  ISETP.GT.AND P1, PT, R13, 0x39, !P1 ;  /* 0x000000390d00780c */ /* 0x000fe40004f24270 */
[----:B------:R-:W-:Y:S02]  /*1e350*/  FMNMX.FTZ R0, R160, R0, !PT ;  /* 0x00000000a0007209 */ /* 0x000fe40007810000 */
[C---:B------:R-:W-:Y:S02]  /*1e360*/  ISETP.LT.OR P1, PT, R14.reuse, 0x3a, P1 ;  /* 0x0000003a0e00780c */ /* 0x040fe40000f21670 */
[----:B------:R-:W-:Y:S02]  /*1e370*/  ISETP.LT.OR P5, PT, R14, 0x12, P5 ;  /* 0x000000120e00780c */ /* 0x000fe40002fa1670 */
[----:B------:R-:W-:Y:S02]  /*1e380*/  FSEL R151, R151, -INF , !P1 ;  /* 0xff80000097977808 */ /* 0x000fe40004800000 */
[----:B------:R-:W-:-:S02]  /*1e390*/  FMNMX.FTZ R0, R161, R0, !PT ;  /* 0x00000000a1007209 */ /* 0x000fc40007810000 */
[----:B------:R-:W-:Y:S02]  /*1e3a0*/  FSEL R131, R131, -INF , !P5 ;  /* 0xff80000083837808 */ /* 0x000fe40006800000 */
[C---:B------:R-:W-:Y:S02]  /*1e3b0*/  LOP3.LUT P1, RZ, R16.reuse, 0x80, RZ, 0xc0, !PT ;  /* 0x0000008010ff7812 */ /* 0x040fe4000782c0ff */
[----:B------:R-:W-:Y:S02]  /*1e3c0*/  LOP3.LUT P5, RZ, R16, 0x40, RZ, 0xc0, !PT ;  /* 0x0000004010ff7812 */ /* 0x000fe400078ac0ff */
[----:B------:R-:W-:Y:S02]  /*1e3d0*/  FMNMX.FTZ R0, R164, R0, !PT ;  /* 0x00000000a4007209 */ /* 0x000fe40007810000 */
[C---:B------:R-:W-:Y:S02]  /*1e3e0*/  ISETP.GT.AND P3, PT, R13.reuse, 0x9, !P3 ;  /* 0x000000090d00780c */ /* 0x040fe40005f64270 */
[----:B------:R-:W-:-:S02]  /*1e3f0*/  ISETP.GT.AND P4, PT, R13, 0x10, !P4 ;  /* 0x000000100d00780c */ /* 0x000fc40006784270 */
[C---:B------:R-:W-:Y:S02]  /*1e400*/  ISETP.GT.AND P1, PT, R13.reuse, 0x40, !P1 ;  /* 0x000000400d00780c */ /* 0x040fe40004f24270 */
[----:B------:R-:W-:Y:S02]  /*1e410*/  ISETP.GT.AND P5, PT, R13, 0x41, !P5 ;  /* 0x000000410d00780c */ /* 0x000fe40006fa4270 */
        /* <DEDUP_REMOVED lines=17> */
[----:B0-----:R-:W-:Y:S01]  /*1e530*/  FMNMX.FTZ R2, R0, R2, !PT ;  /* 0x0000000200027209 */ /* 0x001fe20007810000 */
[----:B------:R-:W-:Y:S01]  /*1e540*/  IMAD.U32 R0, RZ, RZ, UR43 ;  /* 0x0000002bff007e24 */ /* 0x000fe2000f8e00ff */
[C---:B------:R-:W-:Y:S02]  /*1e550*/  LOP3.LUT P5, RZ, R16.reuse, 0x40000, RZ, 0xc0, !PT ;  /* 0x0004000010ff7812 */ /* 0x040fe400078ac0ff */
[----:B------:R-:W-:Y:S01]  /*1e560*/  LOP3.LUT R16, R16, 0xfffffffd, RZ, 0xc0, !PT ;  /* 0xfffffffd10107812 */ /* 0x000fe200078ec0ff */
[----:B------:R-:W0:Y:S01]  /*1e570*/  SHFL.BFLY PT, R4, R2, 0x1, 0x1f ;  /* 0x0c201f0002047f89 */ /* 0x000e2200000e0000 */
[C---:B------:R-:W-:Y:S02]  /*1e580*/  ISETP.GT.AND P5, PT, R13.reuse, 0x59, !P5 ;  /* 0x000000590d00780c */ /* 0x040fe40006fa4270 */
[----:B------:R-:W-:Y:S02]  /*1e590*/  ISETP.LT.OR P4, PT, R14, 0x49, P4 ;  /* 0x000000490e00780c */ /* 0x000fe40002781670 */
[----:B------:R-:W-:-:S02]  /*1e5a0*/  ISETP.GT.AND P6, PT, R13, 0x49, !P6 ;  /* 0x000000490d00780c */ /* 0x000fc400077c4270 */
[C---:B------:R-:W-:Y:S02]  /*1e5b0*/  ISETP.GT.AND P0, PT, R13.reuse, RZ, !P0 ;  /* 0x000000ff0d00720c */ /* 0x040fe40004704270 */
[C---:B------:R-:W-:Y:S02]  /*1e5c0*/  ISETP.GT.AND P3, PT, R13.reuse, 0x50, !P3 ;  /* 0x000000500d00780c */ /* 0x040fe40005f64270 */
[----:B------:R-:W-:Y:S02]  /*1e5d0*/  ISETP.LT.OR P0, PT, R14, 0x1, P0 ;  /* 0x000000010e00780c */ /* 0x000fe40000701670 */
[----:B------:R-:W-:Y:S02]  /*1e5e0*/  ISETP.GT.AND P2, PT, R13, 0x51, !P2 ;  /* 0x000000510d00780c */ /* 0x000fe40005744270 */
[----:B------:R-:W-:Y:S02]  /*1e5f0*/  @P5 LOP3.LUT R16, R16, 0x2, RZ, 0xfc, !PT ;  /* 0x0000000210105812 */ /* 0x000fe400078efcff */
[----:B------:R-:W-:-:S02]  /*1e600*/  FSEL R122, R122, -INF , !P0 ;  /* 0xff8000007a7a7808 */ /* 0x000fc40004000000 */
[C---:B------:R-:W-:Y:S02]  /*1e610*/  LOP3.LUT P5, RZ, R16.reuse, 0x800000, RZ, 0xc0, !PT ;  /* 0x0080000010ff7812 */ /* 0x040fe400078ac0ff */
[----:B------:R-:W-:Y:S02]  /*1e620*/  LOP3.LUT R16, R16, 0xfffffff7, RZ, 0xc0, !PT ;  /* 0xfffffff710107812 */ /* 0x000fe400078ec0ff */
[----:B------:R-:W-:Y:S02]  /*1e630*/  ISETP.LT.OR P5, PT, R14, 0x42, P5 ;  /* 0x000000420e00780c */ /* 0x000fe40002fa1670 */
[----:B0-----:R-:W-:Y:S02]  /*1e640*/  FMNMX.FTZ R4, R2, R4, !PT ;  /* 0x0000000402047209 */ /* 0x001fe40007810000 */
[----:B------:R-:W-:Y:S02]  /*1e650*/  ISETP.LT.OR P3, PT, R14, 0x51, P3 ;  /* 0x000000510e00780c */ /* 0x000fe40001f61670 */
[----:B------:R-:W-:Y:S01]  /*1e660*/  ISETP.GT.AND P1, PT, R13, 0x58, !P1 ;  /* 0x000000580d00780c */ /* 0x000fe20004f24270 */
[----:B------:R-:W-:Y:S01]  /*1e670*/  FMUL.FTZ R3, R4, R0 ;  /* 0x0000000004037220 */ /* 0x000fe20000410000 */
[----:B------:R-:W-:-:S02]  /*1e680*/  ISETP.LT.OR P2, PT, R14, 0x52, P2 ;  /* 0x000000520e00780c */ /* 0x000fc40001741670 */
[----:B------:R-:W-:Y:S02]  /*1e690*/  FSEL R162, R162, -INF , !P3 ;  /* 0xff800000a2a27808 */ /* 0x000fe40005800000 */
[----:B------:R-:W-:Y:S02]  /*1e6a0*/  ISETP.LT.OR P1, PT, R14, 0x59, P1 ;  /* 0x000000590e00780c */ /* 0x000fe40000f21670 */
[----:B------:R-:W-:Y:S02]  /*1e6b0*/  @P5 LOP3.LUT R16, R16, 0x8, RZ, 0xfc, !PT ;  /* 0x0000000810105812 */ /* 0x000fe400078efcff */
[----:B------:R-:W-:Y:S02]  /*1e6c0*/  FSEL R163, R163, -INF , !P2 ;  /* 0xff800000a3a37808 */ /* 0x000fe40005000000 */
[C---:B------:R-:W-:Y:S02]  /*1e6d0*/  LOP3.LUT P5, RZ, R16.reuse, 0x2, RZ, 0xc0, !PT ;  /* 0x0000000210ff7812 */ /* 0x040fe400078ac0ff */
[----:B------:R-:W-:-:S02]  /*1e6e0*/  LOP3.LUT R16, R16, 0xfffffffb, RZ, 0xc0, !PT ;  /* 0xfffffffb10107812 */ /* 0x000fc400078ec0ff */
[----:B------:R-:W-:Y:S02]  /*1e6f0*/  ISETP.LT.OR P5, PT, R14, 0x5a, P5 ;  /* 0x0000005a0e00780c */ /* 0x000fe40002fa1670 */
[----:B------:R-:W-:Y:S02]  /*1e700*/  @P4 LOP3.LUT R16, R16, 0x4, RZ, 0xfc, !PT ;  /* 0x0000000410104812 */ /* 0x000fe400078efcff */
[----:B------:R-:W-:Y:S02]  /*1e710*/  ISETP.LT.OR P4, PT, R14, 0x4a, P6 ;  /* 0x0000004a0e00780c */ /* 0x000fe40003781670 */
[----:B------:R-:W-:Y:S02]  /*1e720*/  FSETP.NEU.FTZ.AND P6, PT, R4, -INF , PT ;  /* 0xff8000000400780b */ /* 0x000fe40003fdd000 */
[----:B------:R-:W-:Y:S02]  /*1e730*/  LOP3.LUT R16, R16, 0xffbfffff, RZ, 0xc0, !PT ;  /* 0xffbfffff10107812 */ /* 0x000fe400078ec0ff */
[----:B------:R-:W-:-:S02]  /*1e740*/  FSEL R3, R3, RZ, P6 ;  /* 0x000000ff03037208 */ /* 0x000fc40003000000 */
[----:B------:R-:W-:Y:S02]  /*1e750*/  FSEL R2, R4, RZ, P6 ;  /* 0x000000ff04027208 */ /* 0x000fe40003000000 */
[----:B------:R-:W-:Y:S01]  /*1e760*/  FSEL R166, R166, -INF , !P1 ;  /* 0xff800000a6a67808 */ /* 0x000fe20004800000 */
        /* <DEDUP_REMOVED lines=24> */
[----:B------:R-:W-:Y:S01]  /*1e8f0*/  FMNMX.FTZ R3, R122, R9, !PT ;  /* 0x000000097a037209 */ /* 0x000fe20007810000 */
[----:B------:R-:W-:Y:S01]  /*1e900*/  FADD.FTZ R2, -R2, R10 ;  /* 0x0000000a02027221 */ /* 0x000fe20000010100 */
[----:B------:R-:W-:Y:S01]  /*1e910*/  @P4 LOP3.LUT R16, R16, 0x400000, RZ, 0xfc, !PT ;  /* 0x0040000010104812 */ /* 0x000fe200078efcff */
[----:B------:R-:W-:Y:S01]  /*1e920*/  MUFU.EX2 R120, R120 ;  /* 0x0000007800787308 */ /* 0x000fe20000000800 */
[----:B------:R-:W-:Y:S01]  /*1e930*/  FMNMX.FTZ R3, R123, R3, !PT ;  /* 0x000000037b037209 */ /* 0x000fe20007810000 */
[----:B------:R-:W-:Y:S01]  /*1e940*/  FMUL.FTZ R2, R2, R0 ;  /* 0x0000000002027220 */ /* 0x000fe20000410000 */
[----:B------:R-:W-:-:S02]  /*1e950*/  LOP3.LUT P4, RZ, R16, 0x8, RZ, 0xc0, !PT ;  /* 0x0000000810ff7812 */ /* 0x000fc4000788c0ff */
[----:B------:R-:W-:Y:S02]  /*1e960*/  FMNMX.FTZ R3, R126, R3, !PT ;  /* 0x000000037e037209 */ /* 0x000fe40007810000 */
[----:B------:R-:W-:Y:S01]  /*1e970*/  LOP3.LUT P6, RZ, R16, 0x4, RZ, 0xc0, !PT ;  /* 0x0000000410ff7812 */ /* 0x000fe200078cc0ff */
[----:B------:R-:W-:Y:S01]  /*1e980*/  MUFU.EX2 R121, R121 ;  /* 0x0000007900797308 */ /* 0x000fe20000000800 */
[----:B------:R-:W-:Y:S02]  /*1e990*/  FMNMX.FTZ R3, R127, R3, !PT ;  /* 0x000000037f037209 */ /* 0x000fe40007810000 */
[----:B------:R-:W-:Y:S02]  /*1e9a0*/  FSEL R155, R155, -INF , !P4 ;  /* 0xff8000009b9b7808 */ /* 0x000fe40006000000 */
[----:B------:R-:W-:Y:S02]  /*1e9b0*/  FMNMX.FTZ R3, R130, R3, !PT ;  /* 0x0000000382037209 */ /* 0x000fe40007810000 */
[----:B------:R-:W-:Y:S01]  /*1e9c0*/  LOP3.LUT P4, RZ, R16, 0x400000, RZ, 0xc0, !PT ;  /* 0x0040000010ff7812 */ /* 0x000fe2000788c0ff */
[----:B------:R-:W-:Y:S01]  /*1e9d0*/  MUFU.EX2 R124, R124 ;  /* 0x0000007c007c7308 */ /* 0x000fe20000000800 */
[----:B------:R-:W-:-:S02]  /*1e9e0*/  FMNMX.FTZ R3, R131, R3, !PT ;  /* 0x0000000383037209 */ /* 0x000fc40007810000 */
[----:B------:R-:W-:Y:S02]  /*1e9f0*/  FSEL R158, R158, -INF , !P6 ;  /* 0xff8000009e9e7808 */ /* 0x000fe40007000000 */
[----:B------:R-:W-:Y:S02]  /*1ea00*/  FMNMX.FTZ R3, R134, R3, !PT ;  /* 0x0000000386037209 */ /* 0x000fe40007810000 */
[----:B------:R-:W-:Y:S01]  /*1ea10*/  FSEL R159, R159, -INF , !P4 ;  /* 0xff8000009f9f7808 */ /* 0x000fe20006000000 */
[----:B------:R-:W-:Y:S01]  /*1ea20*/  MUFU.EX2 R125, R125 ;  /* 0x0000007d007d7308 */ /* 0x000fe20000000800 */
[----:B------:R-:W-:Y:S02]  /*1ea30*/  FMNMX.FTZ R3, R135, R3, !PT ;  /* 0x0000000387037209 */ /* 0x000fe40007810000 */
[----:B------:R-:W-:Y:S02]  /*1ea40*/  FSEL R167, R167, -INF , !P5 ;  /* 0xff800000a7a77808 */ /* 0x000fe40006800000 */
[----:B------:R-:W-:-:S02]  /*1ea50*/  FMNMX.FTZ R3, R138, R3, !PT ;  /* 0x000000038a037209 */ /* 0x000fc40007810000 */
[----:B------:R-:W-:Y:S01]  /*1ea60*/  LOP3.LUT P0, RZ, R16, 0x200000, RZ, 0xc0, !PT ;  /* 0x0020000010ff7812 */ /* 0x000fe2000780c0ff */
        /* <DEDUP_REMOVED lines=40> */
[----:B------:R-:W-:Y:S01]  /*1ecf0*/  MUFU.EX2 R160, R160 ;  /* 0x000000a000a07308 */ /* 0x000fe20000000800 */
[-CC-:B------:R-:W-:Y:S01]  /*1ed00*/  FFMA.FTZ R122, R122, R0.reuse, -R13.reuse ;  /* 0x000000007a7a7223 */ /* 0x180fe2000001080d */
[-CC-:B------:R-:W-:Y:S01]  /*1ed10*/  FFMA.FTZ R123, R123, R0.reuse, -R13.reuse ;  /* 0x000000007b7b7223 */ /* 0x180fe2000001080d */
[-C--:B------:R-:W-:Y:S01]  /*1ed20*/  FMUL.FTZ R9, R9, R0.reuse ;  /* 0x0000000009097220 */ /* 0x080fe20000410000 */
        /* <DEDUP_REMOVED lines=19> */
[--C-:B------:R-:W-:Y:S01]  /*1ee60*/  FFMA.FTZ R159, R159, R0, -R13.reuse ;  /* 0x000000009f9f7223 */ /* 0x100fe2000001080d */
[----:B------:R-:W1:Y:S01]  /*1ee70*/  MUFU.EX2 R2, R9 ;  /* 0x0000000900027308 */ /* 0x000e620000000800 */
[----:B0-----:R-:W-:Y:S01]  /*1ee80*/  FFMA.FTZ R8, R6, R8, R120 ;  /* 0x0000000806087223 */ /* 0x001fe20000010078 */
[-CC-:B------:R-:W-:Y:S01]  /*1ee90*/  FFMA.FTZ R162, R162, R0.reuse, -R13.reuse ;  /* 0x00000000a2a27223 */ /* 0x180fe2000001080d */
[-CC-:B------:R-:W-:Y:S01]  /*1eea0*/  FFMA.FTZ R163, R163, R0.reuse, -R13.reuse ;  /* 0x00000000a3a37223 */ /* 0x180fe2000001080d */
[-CC-:B------:R-:W-:Y:S01]  /*1eeb0*/  FFMA.FTZ R166, R166, R0.reuse, -R13.reuse ;  /* 0x00000000a6a67223 */ /* 0x180fe2000001080d */
[----:B------:R-:W-:Y:S01]  /*1eec0*/  FADD.FTZ R8, R121, R8 ;  /* 0x0000000879087221 */ /* 0x000fe20000010000 */
[----:B------:R-:W-:-:S02]  /*1eed0*/  FFMA.FTZ R13, R167, R0, -R13 ;  /* 0x00000000a70d7223 */ /* 0x000fc4000001080d */
[----:B------:R-:W0:Y:S08]  /*1eee0*/  MUFU.EX2 R123, R123 ;  /* 0x0000007b007b7308 */ /* 0x000e300000000800 */
        /* <DEDUP_REMOVED lines=69> */
[----:B0-----:R-:W-:-:S03]  /*1f340*/  FADD.FTZ R8, R165, R7 ;  /* 0x00000007a5087221 */ /* 0x001fc60000010000 */
[----:B--2---:R-:W-:Y:S01]  /*1f350*/  FADD.FTZ R7, R13, R9 ;  /* 0x000000090d077221 */ /* 0x004fe20000010000 */
[----:B------:R-:W-:Y:S06]  /*1f360*/  @!P0 BRA `(.L_x_5096) ;  /* 0x0000000000048947 */ /* 0x000fec0003800000 */
[----:B------:R-:W-:Y:S01]  /*1f370*/  BPT.TRAP 0x1 ;  /* 0x000000040000795c */ /* 0x000fe20000300000 */
.L_x_5096:
[----:B------:R-:W2:Y:S01]  /*1f380*/  LDL R9, [R1+0x40] ;  /* 0x0000400001097983 */ /* 0x000ea20000100800 */
[----:B------:R-:W-:Y:S01]  /*1f390*/  VIADD R11, R11, 0x30860 ;  /* 0x000308600b0b7836 */ /* 0x000fe20000000000 */
[----:B------:R-:W-:Y:S01]  /*1f3a0*/  F2FP.F16.F32.PACK_AB R188, R121, R120 ;  /* 0x0000007879bc723e */ /* 0x000fe200000000ff */
[----:B------:R-:W-:Y:S01]  /*1f3b0*/  IMAD.MOV.U32 R10, RZ, RZ, R4 ;  /* 0x000000ffff0a7224 */ /* 0x000fe200078e0004 */
[----:B------:R-:W-:Y:S02]  /*1f3c0*/  F2FP.F16.F32.PACK_AB R189, R123, R122 ;  /* 0x0000007a7bbd723e */ /* 0x000fe400000000ff */
        /* <DEDUP_REMOVED lines=25> */
[----:B------:R-:W-:Y:S02]  /*1f560*/  MOV R12, R194 ;  /* 0x000000c2000c7202 */ /* 0x000fe40000000f00 */
[C---:B--2---:R-:W-:Y:S01]  /*1f570*/  ISETP.GT.AND P1, PT, R5.reuse, R9, PT ;  /* 0x000000090500720c */ /* 0x044fe20003f24270 */
[----:B------:R-:W-:Y:S02]  /*1f580*/  VIADD R5, R5, 0xffffffff ;  /* 0xffffffff05057836 */ /* 0x000fe40000000000 */
[----:B------:R-:W-:-:S10]  /*1f590*/  IMAD.MOV.U32 R9, RZ, RZ, R3 ;  /* 0x000000ffff097224 */ /* 0x000fd400078e0003 */
[----:B------:R-:W-:Y:S05]  /*1f5a0*/  @P1 BRA `(.L_x_5097) ;  /* 0xffffffc800441947 */ /* 0x000fea000383ffff */
.L_x_5076:
[----:B------:R-:W-:Y:S05]  /*1f5b0*/  BSYNC B0 ;  /* 0x0000000000007941 */ /* 0x000fea0003800000 */
.L_x_5075:
        /* <DEDUP_REMOVED lines=99> */
.L_x_5098:
[----:B------:R-:W-:Y:S01]  /*1fbf0*/  IMAD R6, R194, 0x8, R17 ;  /* 0x00000008c2067824 */ /* 0x000fe200078e0211 */
[----:B------:R-:W-:-:S04]  /*1fc00*/  SHF.L.U32 R5, R197, 0x1f, RZ ;  /* 0x0000001fc5057819 */ /* 0x000fc800000006ff */
[----:B------:R0:W1:Y:S01]  /*1fc10*/  SYNCS.PHASECHK.TRANS64.TRYWAIT P1, [R6+URZ+0x30850], R5 ;  /* 0x03085005060075a7 */ /* 0x000062000802017f */
[----:B------:R-:W-:Y:S05]  /*1fc20*/  @!P0 BRA `(.L_x_5099) ;  /* 0x0000000000048947 */ /* 0x000fea0003800000 */
[----:B------:R-:W-:Y:S01]  /*1fc30*/  BPT.TRAP 0x1 ;  /* 0x000000040000795c */ /* 0x000fe20000300000 */
.L_x_5099:
        /* <DEDUP_REMOVED lines=9> */
.L_x_5101:
[----:B------:R-:W-:Y:S05]  /*1fcd0*/  BSYNC B0 ;  /* 0x0000000000007941 */ /* 0x000fea0003800000 */
.L_x_5100:
[----:B------:R-:W-:Y:S01]  /*1fce0*/  IMAD.MOV.U32 R10, RZ, RZ, R2 ;  /* 0x000000ffff0a7224 */ /* 0x000fe200078e0002 */
[----:B------:R-:W-:Y:S01]  /*1fcf0*/  WARPGROUP.ARRIVE ;  /* 0x00000000000079c5 */ /* 0x000fe20000000000 */
[----:B------:R-:W-:Y:S01]  /*1fd00*/  IMAD.MOV.U32 R11, RZ, RZ, 0x40000040 ;  /* 0x40000040ff0b7424 */ /* 0x000fe200078e00ff */
[----:B01----:R-:W0:Y:S01]  /*1fd10*/  SHFL.BFLY PT, R5, R8, 0x2, 0x1f ;  /* 0x0c401f0008057f89 */ /* 0x003e2200000e0000 */
[----:B------:R-:W-:Y:S01]  /*1fd20*/  IMAD.MOV.U32 R126, RZ, RZ, -0x800000 ;  /* 0xff800000ff7e7424 */ /* 0x000fe200078e00ff */
[----:B------:R-:W-:Y:S01]  /*1fd30*/  R2UR UR6, R10 ;  /* 0x000000000a0672ca */ /* 0x000fe200000e0000 */
[----:B------:R-:W-:Y:S01]  /*1fd40*/  VIADD R10, R2, 0x80 ;  /* 0x00000080020a7836 */ /* 0x000fe20000000000 */
[----:B------:R-:W-:Y:S01]  /*1fd50*/  R2UR UR7, R11 ;  /* 0x000000000b0772ca */ /* 0x000fe200000e0000 */
[----:B------:R-:W-:Y:S01]  /*1fd60*/  IMAD.MOV.U32 R11, RZ, RZ, 0x40000040 ;  /* 0x40000040ff0b7424 */ /* 0x000fe200078e00ff */
[----:B------:R-:W-:-:S11]  /*1fd70*/  MOV R127, 0xff800000 ;  /* 0xff800000007f7802 */ /* 0x000fd60000000f00 */
        /* <DEDUP_REMOVED lines=27> */
[----:B------:R-:W0:Y:S01]  /*1ff30*/  SHFL.BFLY PT, R2, R7, 0x2, 0x1f ;  /* 0x0c401f0007027f89 */ /* 0x000e2200000e0000 */
[----:B------:R-:W-:Y:S02]  /*1ff40*/  WARPGROUP.DEPBAR.LE gsb0, 0x0 ;  /* 0x00008000000079c5 */ /* 0x000fe40000010000 */
[----:B------:R-:W-:-:S12]  /*1ff50*/  WARPGROUP.ARRIVE ;  /* 0x00000000000079c5 */ /* 0x000fd80000000000 */
[----:B------:R-:W-:Y:S01]  /*1ff60*/  HGMMA.64x192x16.F32 R24, R172, gdesc[UR4].tnspB, R24, gsb0 ;  /* 0x42e00004ac187df0 */ /* 0x000fe20008000818 */
[----:B------:R-:W-:Y:S01]  /*1ff70*/  R2UR UR6, R10 ;  /* 0x000000000a0672ca */ /* 0x000fe200000e0000 */
[----:B0-----:R-:W-:Y:S01]  /*1ff80*/  FADD.FTZ R10, R2, R7 ;  /* 0x00000007020a7221 */ /* 0x001fe20000010000 */
[----:B------:R-:W-:Y:S01]  /*1ff90*/  R2UR UR7, R11 ;  /* 0x000000000b0772ca */ /* 0x000fe200000e0000 */
[----:B------:R-:W0:Y:S04]  /*1ffa0*/  SHFL.BFLY PT, R2, R9, 0x1, 0x1f ;  /* 0x0c201f0009027f89 */ /* 0x000e2800000e0000 */
[----:B------:R-:W1:Y:S01]  /*1ffb0*/  SHFL.BFLY PT, R5, R10, 0x1, 0x1f ;  /* 0x0c201f000a057f89 */ /* 0x000e6200000e0000 */
[----:B0-----:R-:W-:Y:S01]  /*1ffc0*/  FADD.FTZ R12, R9, R2 ;  /* 0x00000002090c7221 */ /* 0x001fe20000010000 */
[----:B------:R-:W-:-:S02]  /*1ffd0*/  IMAD.MOV.U32 R2, RZ, RZ, RZ ;  /* 0x000000ffff027224 */ /* 0x000fc400078e00ff */
[----:B-1----:R-:W-:Y:S02]  /*1ffe0*/  FADD.FTZ R13, R10, R5 ;  /* 0x000000050a0d7221 */ /* 0x002fe40000010000 */
[----:B------:R-:W-:Y:S01]  /*1fff0*/  FSETP.NE.FTZ.AND P1, PT, R12, RZ, PT ;  /* 0x000000ff0c00720b */ /* 0x000fe20003f35000 */
[----:B------:R-:W-:Y:S02]  /*20000*/  IMAD.MOV.U32 R5, RZ, RZ, RZ ;  /* 0x000000ffff057224 */ /* 0x000fe400078e00ff */
[----:B------:R-:W-:-:S10]  /*20010*/  FSETP.NE.FTZ.AND P2, PT, R13, RZ, PT ;  /* 0x000000ff0d00720b */ /* 0x000fd40003f55000 */
[----:B------:R-:W0:Y:S01]  /*20020*/  @P1 MUFU.LG2 R11, R12 ;  /* 0x0000000c000b1308 */ /* 0x000e220000000c00 */
[C---:B------:R-:W-:Y:S02]  /*20030*/  @P1 FMUL.FTZ R7, R0.reuse, 0.69314718246459960938 ;  /* 0x3f31721800071820 */ /* 0x040fe40000410000 */
        /* <DEDUP_REMOVED lines=14> */
.L_x_5103:
[----:B------:R-:W2:Y:S01]  /*20120*/  LDL.LU R3, [R1+0x50] ;  /* 0x0000500001037983 */ /* 0x000ea20000300800 */
[----:B------:R-:W-:Y:S02]  /*20130*/  VIADD R6, R6, 0x30860 ;  /* 0x0003086006067836 */ /* 0x000fe40000000000 */
[-C--:B------:R-:W-:Y:S01]  /*20140*/  FMUL.FTZ R124, R24, R5.reuse ;  /* 0x00000005187c7220 */ /* 0x080fe20000410000 */
        /* <DEDUP_REMOVED lines=102> */
[----:B------:R-:W-:Y:S01]  /*207b0*/  SEL R194, R194, RZ, P1 ;  /* 0x000000ffc2c27207 */ /* 0x000fe20000800000 */
[----:B--2---:R-:W-:-:S05]  /*207c0*/  VIADD R3, R3, 0x1 ;  /* 0x0000000103037836 */ /* 0x004fca0000000000 */
[----:B------:R1:W-:Y:S02]  /*207d0*/  STL [R1+0x50], R3 ;  /* 0x0000500301007387 */ /* 0x0003e40000100800 */
.L_x_4956:
[----:B------:R-:W0:Y:S08]  /*207e0*/  S2UR UR4, SR_CgaCtaId ;  /* 0x00000000000479c3 */ /* 0x000e300000008800 */
[----:B------:R-:W-:Y:S01]  /*207f0*/  BAR.SYNC.DEFER_BLOCKING 0x5, 0x180 ;  /* 0x0146000000007b1d */ /* 0x000fe20000010000 */
[----:B------:R-:W-:-:S05]  /*20800*/  MOV R0, 0x400 ;  /* 0x0000040000007802 */ /* 0x000fca0000000f00 */
[----:B------:R-:W-:Y:S01]  /*20810*/  BSSY B0, `(.L_x_5104) ;  /* 0x00003d7000007945 */ /* 0x000fe20003800000 */
[----:B0-----:R-:W-:-:S05]  /*20820*/  IMAD.U32 R205, RZ, RZ, UR4 ;  /* 0x00000004ffcd7e24 */ /* 0x001fca000f8e00ff */
[----:B------:R-:W-:-:S05]  /*20830*/  LEA R17, R205, R0, 0x18 ;  /* 0x00000000cd117211 */ /* 0x000fca00078ec0ff */
[----:B------:R0:W2:Y:S01]  /*20840*/  LDS.128 R24, [R17+0x308d0] ;  /* 0x0308d00011187984 */ /* 0x0000a20000000c00 */
[----:B------:R-:W-:Y:S06]  /*20850*/  BAR.ARV 0x4, 0x180 ;  /* 0x0106000000007b1d */ /* 0x000fec0000002000 */
[----:B------:R-:W-:Y:S05]  /*20860*/  @P0 BRA `(.L_x_5105) ;  /* 0x0000002c00d80947 */ /* 0x000fea0003800000 */
[----:B------:R-:W3:Y:S01]  /*20870*/  LDL R4, [R1+0x64] ;  /* 0x0000640001047983 */ /* 0x000ee20000100800 */
[----:B------:R-:W4:Y:S01]  /*20880*/  S2R R0, SR_SWINHI ;  /* 0x0000000000007919 */ /* 0x000f220000002f00 */
[----:B-1----:R-:W-:Y:S01]  /*20890*/  F2FP.F16.F32.PACK_AB R6, R123, R122 ;  /* 0x0000007a7b06723e */ /* 0x002fe200000000ff */
[----:B------:R-:W-:Y:S01]  /*208a0*/  ULDC.64 UR4, c[0x0][0xc00] ;  /* 0x0003000000047ab9 */ /* 0x000fe20000000a00 */
[----:B------:R-:W-:Y:S01]  /*208b0*/  F2FP.F16.F32.PACK_AB R7, R121, R120 ;  /* 0x000000787907723e */ /* 0x000fe200000000ff */
[----:B------:R-:W2:Y:S01]  /*208c0*/  LDL.LU R144, [R1+0x48] ;  /* 0x0000480001907983 */ /* 0x000ea20000300800 */
[----:B------:R-:W-:-:S03]  /*208d0*/  ULDC.64 UR6, c[0x0][0xc08] ;  /* 0x0003020000067ab9 */ /* 0x000fc60000000a00 */
[----:B------:R-:W2:Y:S04]  /*208e0*/  LDL.LU R143, [R1+0x4c] ;  /* 0x00004c00018f7983 */ /* 0x000ea80000300800 */
[----:B------:R-:W2:Y:S04]  /*208f0*/  LDL R142, [R1+0x44] ;  /* 0x00004400018e7983 */ /* 0x000ea80000100800 */
[----:B------:R-:W2:Y:S04]  /*20900*/  LDL R141, [R1+0x38] ;  /* 0x00003800018d7983 */ /* 0x000ea80000100800 */
[----:B------:R-:W2:Y:S01]  /*20910*/  LDL R140, [R1+0x54] ;  /* 0x00005400018c7983 */ /* 0x000ea20000100800 */
[----:B------:R-:W-:-:S02]  /*20920*/  MOV R2, R17 ;  /* 0x0000001100027202 */ /* 0x000fc40000000f00 */
[----:B----4-:R-:W-:Y:S01]  /*20930*/  MOV R3, R0 ;  /* 0x0000000000037202 */ /* 0x010fe20000000f00 */
[----:B------:R-:W-:Y:S02]  /*20940*/  BAR.SYNC.DEFER_BLOCKING 0x1, 0x100 ;  /* 0x0044000000007b1d */ /* 0x000fe40000010000 */
[----:B---3--:R-:W-:-:S03]  /*20950*/  IMAD.WIDE R28, R4, 0x2, R2 ;  /* 0x00000002041c7825 */ /* 0x008fc600078e0202 */
[----:B------:R-:W-:-:S04]  /*20960*/  LOP3.LUT R5, R28, 0x380, RZ, 0xc0, !PT ;  /* 0x000003801c057812 */ /* 0x000fc800078ec0ff */
[----:B------:R-:W-:Y:S02]  /*20970*/  SHF.R.U64 R5, R5, 0x3, RZ ;  /* 0x0000000305057819 */ /* 0x000fe400000012ff */
[----:B------:R-:W-:Y:S02]  /*20980*/  IADD3 R11, P2, R28, 0x20, RZ ;  /* 0x000000201c0b7810 */ /* 0x000fe40007f5e0ff */
[----:B------:R-:W-:Y:S01]  /*20990*/  LOP3.LUT R4, R5, R28, RZ, 0x3c, !PT ;  /* 0x0000001c05047212 */ /* 0x000fe200078e3cff */
[----:B------:R-:W-:Y:S01]  /*209a0*/  IMAD.MOV.U32 R5, RZ, RZ, R29 ;  /* 0x000000ffff057224 */ /* 0x000fe200078e001d */
[----:B------:R-:W-:-:S04]  /*209b0*/  LOP3.LUT R10, R11, 0x380, RZ, 0xc0, !PT ;  /* 0x000003800b0a7812 */ /* 0x000fc800078ec0ff */
[----:B------:R-:W-:Y:S02]  /*209c0*/  MOV R0, R4 ;  /* 0x0000000400007202 */ /* 0x000fe40000000f00 */
[----:B------:R-:W-:Y:S02]  /*209d0*/  SHF.R.U64 R10, R10, 0x3, RZ ;  /* 0x000000030a0a7819 */ /* 0x000fe400000012ff */
[----:B------:R-:W-:Y:S02]  /*209e0*/  F2FP.F16.F32.PACK_AB R4, R125, R124 ;  /* 0x0000007c7d04723e */ /* 0x000fe400000000ff */
[----:B------:R-:W-:Y:S02]  /*209f0*/  F2FP.F16.F32.PACK_AB R5, R21, R20 ;  /* 0x000000141505723e */ /* 0x000fe400000000ff */
[C---:B------:R-:W-:Y:S02]  /*20a00*/  IADD3 R13, P1, R28.reuse, 0x40, RZ ;  /* 0x000000401c0d7810 */ /* 0x040fe40007f3e0ff */
[----:B------:R-:W-:-:S02]  /*20a10*/  IADD3 R15, P6, R28, 0x60, RZ ;  /* 0x000000601c0f7810 */ /* 0x000fc40007fde0ff */
[----:B------:R-:W-:Y:S01]  /*20a20*/  IADD3 R30, P5, R28, 0x4000, RZ ;  /* 0x000040001c1e7810 */ /* 0x000fe20007fbe0ff */
[----:B------:R1:W-:Y:S01]  /*20a30*/  STSM.16.M88.4 [R0], R4 ;  /* 0x0000000400007844 */ /* 0x0003e20000000200 */
[----:B------:R-:W-:Y:S01]  /*20a40*/  LOP3.LUT R10, R10, R11, RZ, 0x3c, !PT ;  /* 0x0000000b0a0a7212 */ /* 0x000fe200078e3cff */
[----:B------:R-:W-:Y:S01]  /*20a50*/  IMAD.X R11, RZ, RZ, R29, P2 ;  /* 0x000000ffff0b7224 */ /* 0x000fe200010e061d */
[----:B------:R-:W-:Y:S02]  /*20a60*/  LOP3.LUT R12, R13, 0x380, RZ, 0xc0, !PT ;  /* 0x000003800d0c7812 */ /* 0x000fe400078ec0ff */
[----:B------:R-:W-:Y:S02]  /*20a70*/  LOP3.LUT R14, R15, 0x380, RZ, 0xc0, !PT ;  /* 0x000003800f0e7812 */ /* 0x000fe400078ec0ff */
[----:B------:R-:W-:Y:S02]  /*20a80*/  LOP3.LUT R31, R30, 0x380, RZ, 0xc0, !PT ;  /* 0x000003801e1f7812 */ /* 0x000fe400078ec0ff */
[----:B------:R-:W-:-:S02]  /*20a90*/  IADD3 R8, P3, R28, 0x4060, RZ ;  /* 0x000040601c087810 */ /* 0x000fc40007f7e0ff */
[----:B------:R-:W-:Y:S02]  /*20aa0*/  SHF.R.U64 R12, R12, 0x3, RZ ;  /* 0x000000030c0c7819 */ /* 0x000fe400000012ff */
[----:B-1----:R-:W-:Y:S02]  /*20ab0*/  IADD3 R4, P2, R28, 0x8000, RZ ;  /* 0x000080001c047810 */ /* 0x002fe40007f5e0ff */
[----:B------:R-:W-:Y:S02]  /*20ac0*/  SHF.R.U64 R14, R14, 0x3, RZ ;  /* 0x000000030e0e7819 */ /* 0x000fe400000012ff */
[----:B------:R-:W-:Y:S02]  /*20ad0*/  LOP3.LUT R5, R4, 0x380, RZ, 0xc0, !PT ;  /* 0x0000038004057812 */ /* 0x000fe400078ec0ff */
[----:B------:R-:W-:Y:S02]  /*20ae0*/  SHF.R.U64 R31, R31, 0x3, RZ ;  /* 0x000000031f1f7819 */ /* 0x000fe400000012ff */
[----:B------:R-:W-:-:S02]  /*20af0*/  LOP3.LUT R9, R8, 0x380, RZ, 0xc0, !PT ;  /* 0x0000038008097812 */ /* 0x000fc400078ec0ff */
[----:B-----5:R-:W-:Y:S02]  /*20b00*/  IADD3 R134, P0, R28, 0x4020, RZ ;  /* 0x000040201c867810 */ /* 0x020fe40007f1e0ff */
[----:B------:R-:W-:Y:S01]  /*20b10*/  LOP3.LUT R12, R12, R13, RZ, 0x3c, !PT ;  /* 0x0000000d0c0c7212 */ /* 0x000fe200078e3cff */
[--C-:B------:R-:W-:Y:S01]  /*20b20*/  IMAD.X R13, RZ, RZ, R29.reuse, P1 ;  /* 0x000000ffff0d7224 */ /* 0x100fe200008e061d */
[----:B------:R-:W-:Y:S01]  /*20b30*/  LOP3.LUT R14, R14, R15, RZ, 0x3c, !PT ;  /* 0x0000000f0e0e7212 */ /* 0x000fe200078e3cff */
[----:B------:R-:W-:Y:S01]  /*20b40*/  IMAD.X R15, RZ, RZ, R29, P6 ;  /* 0x000000ffff0f7224 */ /* 0x000fe200030e061d */
[----:B------:R-:W-:Y:S02]  /*20b50*/  IADD3 R136, P4, R28, 0x4040, RZ ;  /* 0x000040401c887810 */ /* 0x000fe40007f9e0ff */
[----:B------:R-:W-:Y:S02]  /*20b60*/  SHF.R.U64 R5, R5, 0x3, RZ ;  /* 0x0000000305057819 */ /* 0x000fe400000012ff */
[----:B------:R-:W-:-:S02]  /*20b70*/  LOP3.LUT R30, R31, R30, RZ, 0x3c, !PT ;  /* 0x0000001e1f1e7212 */ /* 0x000fc400078e3cff */
[----:B------:R-:W-:Y:S02]  /*20b80*/  SHF.R.U64 R9, R9, 0x3, RZ ;  /* 0x0000000309097819 */ /* 0x000fe400000012ff */
[----:B------:R-:W-:Y:S02]  /*20b90*/  IADD3.X R31, RZ, R29, RZ, P5, !PT ;  /* 0x0000001dff1f7210 */ /* 0x000fe40002ffe4ff */
[----:B------:R-:W-:Y:S02]  /*20ba0*/  LOP3.LUT R135, R134, 0x380, RZ, 0xc0, !PT ;  /* 0x0000038086877812 */ /* 0x000fe400078ec0ff */
[C---:B------:R-:W-:Y:S02]  /*20bb0*/  IADD3 R130, P1, R28.reuse, 0x8020, RZ ;  /* 0x000080201c827810 */ /* 0x040fe40007f3e0ff */
[C---:B------:R-:W-:Y:S02]  /*20bc0*/  IADD3 R132, P6, R28.reuse, 0x8040, RZ ;  /* 0x000080401c847810 */ /* 0x040fe40007fde0ff */
[----:B------:R-:W-:-:S02]  /*20bd0*/  IADD3 R128, P5, R28, 0x8060, RZ ;  /* 0x000080601c807810 */ /* 0x000fc40007fbe0ff */
[----:B------:R-:W-:Y:S02]  /*20be0*/  LOP3.LUT R137, R136, 0x380, RZ, 0xc0, !PT ;  /* 0x0000038088897812 */ /* 0x000fe400078ec0ff */
[----:B------:R-:W-:Y:S01]  /*20bf0*/  LOP3.LUT R4, R5, R4, RZ, 0x3c, !PT ;  /* 0x0000000405047212 */ /* 0x000fe200078e3cff */
[--C-:B------:R-:W-:Y:S01]  /*20c00*/  IMAD.X R5, RZ, RZ, R29.reuse, P2 ;  /* 0x000000ffff057224 */ /* 0x100fe200010e061d */
[----:B------:R-:W-:Y:S01]  /*20c10*/  LOP3.LUT R8, R9, R8, RZ, 0x3c, !PT ;  /* 0x0000000809087212 */ /* 0x000fe200078e3cff */
[----:B------:R-:W-:Y:S01]  /*20c20*/  IMAD.X R9, RZ, RZ, R29, P3 ;  /* 0x000000ffff097224 */ /* 0x000fe200018e061d */
[----:B------:R-:W-:Y:S02]  /*20c30*/  MOV R28, R12 ;  /* 0x0000000c001c7202 */ /* 0x000fe40000000f00 */
[----:B------:R-:W-:Y:S02]  /*20c40*/  MOV R139, R14 ;  /* 0x0000000e008b7202 */ /* 0x000fe40000000f00 */
[----:B------:R-:W-:-:S02]  /*20c50*/  SHF.R.U64 R135, R135, 0x3, RZ ;  /* 0x0000000387877819 */ /* 0x000fc400000012ff */
[----:B------:R-:W-:Y:S02]  /*20c60*/  LOP3.LUT R131, R130, 0x380, RZ, 0xc0, !PT ;  /* 0x0000038082837812 */ /* 0x000fe400078ec0ff */
[----:B------:R-:W-:Y:S02]  /*20c70*/  LOP3.LUT R133, R132, 0x380, RZ, 0xc0, !PT ;  /* 0x0000038084857812 */ /* 0x000fe400078ec0ff */
[----:B------:R-:W-:Y:S02]  /*20c80*/  LOP3.LUT R129, R128, 0x380, RZ, 0xc0, !PT ;  /* 0x0000038080817812 */ /* 0x000fe400078ec0ff */
[----:B------:R-:W-:Y:S02]  /*20c90*/  MOV R10, R10 ;  /* 0x0000000a000a7202 */ /* 0x000fe40000000f00 */
[----:B------:R-:W-:Y:S02]  /*20ca0*/  F2FP.F16.F32.PACK_AB R12, R33, R32 ;  /* 0x00000020210c723e */ /* 0x000fe400000000ff */
[----:B------:R-:W-:-:S02]  /*20cb0*/  F2FP.F16.F32.PACK_AB R13, R35, R34 ;  /* 0x00000022230d723e */ /* 0x000fc400000000ff */
[----:B------:R-:W-:Y:S02]  /*20cc0*/  F2FP.F16.F32.PACK_AB R14, R37, R36 ;  /* 0x00000024250e723e */ /* 0x000fe400000000ff */
[----:B------:R-:W-:Y:S02]  /*20cd0*/  F2FP.F16.F32.PACK_AB R15, R39, R38 ;  /* 0x00000026270f723e */ /* 0x000fe400000000ff */
[----:B------:R-:W-:Y:S02]  /*20ce0*/  SHF.R.U64 R137, R137, 0x3, RZ ;  /* 0x0000000389897819 */ /* 0x000fe400000012ff */
[----:B--2---:R-:W-:Y:S01]  /*20cf0*/  MOV R24, R4 ;  /* 0x0000000400187202 */ /* 0x004fe20000000f00 */
[----:B------:R1:W-:Y:S01]  /*20d00*/  STSM.16.M88.4 [R10], R12 ;  /* 0x0000000c0a007844 */ /* 0x0003e20000000200 */
[----:B------:R-:W-:Y:S01]  /*20d10*/  LOP3.LUT R134, R135, R134, RZ, 0x3c, !PT ;  /* 0x0000008687867212 */ /* 0x000fe200078e3cff */
[----:B------:R-:W-:Y:S01]  /*20d20*/  IMAD.X R135, RZ, RZ, R29, P0 ;  /* 0x000000ffff877224 */ /* 0x000fe200000e061d */
[----:B------:R-:W-:-:S02]  /*20d30*/  SHF.R.U64 R131, R131, 0x3, RZ ;  /* 0x0000000383837819 */ /* 0x000fc400000012ff */
[----:B------:R-:W-:Y:S02]  /*20d40*/  SHF.R.U64 R133, R133, 0x3, RZ ;  /* 0x0000000385857819 */ /* 0x000fe400000012ff */
[----:B------:R-:W-:Y:S02]  /*20d50*/  SHF.R.U64 R129, R129, 0x3, RZ ;  /* 0x0000000381817819 */ /* 0x000fe400000012ff */
[----:B------:R-:W-:Y:S02]  /*20d60*/  F2FP.F16.F32.PACK_AB R4, R41, R40 ;  /* 0x000000282904723e */ /* 0x000fe400000000ff */
[----:B------:R-:W-:Y:S02]  /*20d70*/  F2FP.F16.F32.PACK_AB R5, R43, R42 ;  /* 0x0000002a2b05723e */ /* 0x000fe400000000ff */
[----:B------:R-:W-:Y:S02]  /*20d80*/  F2FP.F16.F32.PACK_AB R6, R45, R44 ;  /* 0x0000002c2d06723e */ /* 0x000fe400000000ff */
[----:B------:R-:W-:-:S02]  /*20d90*/  F2FP.F16.F32.PACK_AB R7, R47, R46 ;  /* 0x0000002e2f07723e */ /* 0x000fc400000000ff */
[----:B------:R-:W-:Y:S01]  /*20da0*/  LOP3.LUT R136, R137, R136, RZ, 0x3c, !PT ;  /* 0x0000008889887212 */ /* 0x000fe200078e3cff */
[--C-:B------:R-:W-:Y:S01]  /*20db0*/  IMAD.X R137, RZ, RZ, R29.reuse, P4 ;  /* 0x000000ffff897224 */ /* 0x100fe200020e061d */
[----:B------:R-:W-:Y:S02]  /*20dc0*/  MOV R0, R8 ;  /* 0x0000000800007202 */ /* 0x000fe40000000f00 */
[----:B------:R-:W-:Y:S02]  /*20dd0*/  F2FP.F16.F32.PACK_AB R8, R49, R48 ;  /* 0x000000303108723e */ /* 0x000fe400000000ff */
[----:B------:R-:W-:Y:S02]  /*20de0*/  F2FP.F16.F32.PACK_AB R9, R51, R50 ;  /* 0x000000323309723e */ /* 0x000fe400000000ff */
[----:B-1----:R-:W-:Y:S02]  /*20df0*/  F2FP.F16.F32.PACK_AB R10, R53, R52 ;  /* 0x00000034350a723e */ /* 0x002fe400000000ff */
[----:B------:R-:W-:Y:S01]  /*20e00*/  F2FP.F16.F32.PACK_AB R11, R55, R54 ;  /* 0x00000036370b723e */ /* 0x000fe200000000ff */
[----:B------:R1:W-:Y:S01]  /*20e10*/  STSM.16.M88.4 [R28], R4 ;  /* 0x000000041c007844 */ /* 0x0003e20000000200 */
[----:B------:R-:W-:Y:S01]  /*20e20*/  LOP3.LUT R130, R131, R130, RZ, 0x3c, !PT ;  /* 0x0000008283827212 */ /* 0x000fe200078e3cff */
[--C-:B------:R-:W-:Y:S01]  /*20e30*/  IMAD.X R131, RZ, RZ, R29.reuse, P1 ;  /* 0x000000ffff837224 */ /* 0x100fe200008e061d */
[----:B------:R-:W-:Y:S01]  /*20e40*/  LOP3.LUT R132, R133, R132, RZ, 0x3c, !PT ;  /* 0x0000008485847212 */ /* 0x000fe200078e3cff */
[--C-:B------:R-:W-:Y:S01]  /*20e50*/  IMAD.X R133, RZ, RZ, R29.reuse, P6 ;  /* 0x000000ffff857224 */ /* 0x100fe200030e061d */
[----:B------:R-:W-:Y:S01]  /*20e60*/  LOP3.LUT R128, R129, R128, RZ, 0x3c, !PT ;  /* 0x0000008081807212 */ /* 0x000fe200078e3cff */
[----:B------:R-:W-:Y:S01]  /*20e70*/  IMAD.X R129, RZ, RZ, R29, P5 ;  /* 0x000000ffff817224 */ /* 0x000fe200028e061d */
[----:B------:R-:W-:-:S02]  /*20e80*/  MOV R138, R30 ;  /* 0x0000001e008a7202 */ /* 0x000fc40000000f00 */
[----:B------:R-:W-:Y:S02]  /*20e90*/  F2FP.F16.F32.PACK_AB R12, R57, R56 ;  /* 0x00000038390c723e */ /* 0x000fe400000000ff */
[----:B------:R-:W-:Y:S02]  /*20ea0*/  F2FP.F16.F32.PACK_AB R13, R59, R58 ;  /* 0x0000003a3b0d723e */ /* 0x000fe400000000ff */
[----:B------:R-:W-:Y:S02]  /*20eb0*/  F2FP.F16.F32.PACK_AB R14, R61, R60 ;  /* 0x0000003c3d0e723e */ /* 0x000fe400000000ff */
[----:B------:R-:W-:Y:S01]  /*20ec0*/  F2FP.F16.F32.PACK_AB R15, R63, R62 ;  /* 0x0000003e3f0f723e */ /* 0x000fe200000000ff */
[----:B------:R2:W-:Y:S01]  /*20ed0*/  STSM.16.M88.4 [R139], R8 ;  /* 0x000000088b007844 */ /* 0x0005e20000000200 */
[----:B------:R-:W-:Y:S02]  /*20ee0*/  MOV R134, R134 ;  /* 0x0000008600867202 */ /* 0x000fe40000000f00 */
[----:B-1----:R-:W-:-:S02]  /*20ef0*/  F2FP.F16.F32.PACK_AB R28, R65, R64 ;  /* 0x00000040411c723e */ /* 0x002fc400000000ff */
[----:B------:R-:W-:Y:S02]  /*20f00*/  F2FP.F16.F32.PACK_AB R29, R67, R66 ;  /* 0x00000042431d723e */ /* 0x000fe400000000ff */
[----:B------:R-:W-:Y:S02]  /*20f10*/  F2FP.F16.F32.PACK_AB R30, R69, R68 ;  /* 0x00000044451e723e */ /* 0x000fe400000000ff */
[----:B------:R-:W-:Y:S02]  /*20f20*/  F2FP.F16.F32.PACK_AB R31, R71, R70 ;  /* 0x00000046471f723e */ /* 0x000fe400000000ff */
[----:B------:R-:W-:Y:S02]  /*20f30*/  MOV R136, R136 ;  /* 0x0000008800887202 */ /* 0x000fe40000000f00 */
[----:B------:R-:W-:Y:S02]  /*20f40*/  F2FP.F16.F32.PACK_AB R4, R73, R72 ;  /* 0x000000484904723e */ /* 0x000fe400000000ff */
[----:B------:R-:W-:-:S02]  /*20f50*/  F2FP.F16.F32.PACK_AB R5, R75, R74 ;  /* 0x0000004a4b05723e */ /* 0x000fc400000000ff */
[----:B------:R-:W-:Y:S02]  /*20f60*/  F2FP.F16.F32.PACK_AB R6, R77, R76 ;  /* 0x0000004c4d06723e */ /* 0x000fe400000000ff */
[----:B------:R-:W-:Y:S02]  /*20f70*/  F2FP.F16.F32.PACK_AB R7, R79, R78 ;  /* 0x0000004e4f07723e */ /* 0x000fe400000000ff */
[----:B--2---:R-:W-:Y:S02]  /*20f80*/  F2FP.F16.F32.PACK_AB R8, R81, R80 ;  /* 0x000000505108723e */ /* 0x004fe400000000ff */
[----:B------:R-:W-:Y:S02]  /*20f90*/  F2FP.F16.F32.PACK_AB R9, R83, R82 ;  /* 0x000000525309723e */ /* 0x000fe400000000ff */
[----:B------:R-:W-:Y:S02]  /*20fa0*/  F2FP.F16.F32.PACK_AB R10, R85, R84 ;  /* 0x00000054550a723e */ /* 0x000fe400000000ff */
[----:B------:R-:W-:Y:S01]  /*20fb0*/  F2FP.F16.F32.PACK_AB R11, R87, R86 ;  /* 0x00000056570b723e */ /* 0x000fe200000000ff */
[----:B------:R1:W-:Y:S01]  /*20fc0*/  STSM.16.M88.4 [R138], R12 ;  /* 0x0000000c8a007844 */ /* 0x0003e20000000200 */
[----:B------:R-:W-:-:S03]  /*20fd0*/  MOV R130, R130 ;  /* 0x0000008200827202 */ /* 0x000fc60000000f00 */
[----:B------:R2:W-:Y:S01]  /*20fe0*/  STSM.16.M88.4 [R134], R28 ;  /* 0x0000001c86007844 */ /* 0x0005e20000000200 */
[----:B------:R-:W-:-:S03]  /*20ff0*/  MOV R132, R132 ;  /* 0x0000008400847202 */ /* 0x000fc60000000f00 */
[----:B------:R3:W-:Y:S01]  /*21000*/  STSM.16.M88.4 [R136], R4 ;  /* 0x0000000488007844 */ /* 0x0007e20000000200 */
[----:B------:R-:W-:-:S03]  /*21010*/  MOV R128, R128 ;  /* 0x0000008000807202 */ /* 0x000fc60000000f00 */
[----:B------:R4:W-:Y:S01]  /*21020*/  STSM.16.M88.4 [R0], R8 ;  /* 0x0000000800007844 */ /* 0x0009e20000000200 */
[----:B-1----:R-:W-:Y:S02]  /*21030*/  F2FP.F16.F32.PACK_AB R12, R89, R88 ;  /* 0x00000058590c723e */ /* 0x002fe400000000ff */
[----:B------:R-:W-:Y:S02]  /*21040*/  F2FP.F16.F32.PACK_AB R13, R91, R90 ;  /* 0x0000005a5b0d723e */ /* 0x000fe400000000ff */
[----:B------:R-:W-:Y:S01]  /*21050*/  F2FP.F16.F32.PACK_AB R14, R93, R92 ;  /* 0x0000005c5d0e723e */ /* 0x000fe200000000ff */
[----:B--2---:R-:W1:Y:S01]  /*21060*/  LDC.64 R134, c[0x0][0xc00] ;  /* 0x00030000ff867b82 */ /* 0x004e620000000a00 */
[----:B------:R-:W-:Y:S02]  /*21070*/  F2FP.F16.F32.PACK_AB R15, R95, R94 ;  /* 0x0000005e5f0f723e */ /* 0x000fe400000000ff */
[----:B------:R-:W-:Y:S02]  /*21080*/  F2FP.F16.F32.PACK_AB R28, R97, R96 ;  /* 0x00000060611c723e */ /* 0x000fe400000000ff */
[----:B------:R-:W-:-:S02]  /*21090*/  F2FP.F16.F32.PACK_AB R29, R99, R98 ;  /* 0x00000062631d723e */ /* 0x000fc400000000ff */
[----:B------:R-:W-:Y:S02]  /*210a0*/  F2FP.F16.F32.PACK_AB R30, R101, R100 ;  /* 0x00000064651e723e */ /* 0x000fe400000000ff */
[----:B------:R-:W-:Y:S02]  /*210b0*/  F2FP.F16.F32.PACK_AB R31, R103, R102 ;  /* 0x00000066671f723e */ /* 0x000fe400000000ff */
[----:B---3--:R-:W-:Y:S02]  /*210c0*/  F2FP.F16.F32.PACK_AB R4, R105, R104 ;  /* 0x000000686904723e */ /* 0x008fe400000000ff */
[----:B------:R-:W-:Y:S02]  /*210d0*/  F2FP.F16.F32.PACK_AB R5, R107, R106 ;  /* 0x0000006a6b05723e */ /* 0x000fe400000000ff */
[----:B------:R-:W-:Y:S02]  /*210e0*/  F2FP.F16.F32.PACK_AB R6, R109, R108 ;  /* 0x0000006c6d06723e */ /* 0x000fe400000000ff */
[----:B------:R-:W-:-:S02]  /*210f0*/  F2FP.F16.F32.PACK_AB R7, R111, R110 ;  /* 0x0000006e6f07723e */ /* 0x000fc400000000ff */
[----:B----4-:R-:W-:Y:S02]  /*21100*/  F2FP.F16.F32.PACK_AB R8, R113, R112 ;  /* 0x000000707108723e */ /* 0x010fe400000000ff */
[----:B------:R-:W-:Y:S02]  /*21110*/  F2FP.F16.F32.PACK_AB R9, R115, R114 ;  /* 0x000000727309723e */ /* 0x000fe400000000ff */
[----:B------:R-:W-:Y:S02]  /*21120*/  F2FP.F16.F32.PACK_AB R10, R117, R116 ;  /* 0x00000074750a723e */ /* 0x000fe400000000ff */
[----:B------:R-:W-:Y:S01]  /*21130*/  F2FP.F16.F32.PACK_AB R11, R119, R118 ;  /* 0x00000076770b723e */ /* 0x000fe200000000ff */
[----:B------:R1:W-:Y:S04]  /*21140*/  STSM.16.M88.4 [R24], R12 ;  /* 0x0000000c18007844 */ /* 0x0003e80000000200 */
[----:B------:R2:W-:Y:S04]  /*21150*/  STSM.16.M88.4 [R130], R28 ;  /* 0x0000001c82007844 */ /* 0x0005e80000000200 */
[----:B------:R3:W-:Y:S04]  /*21160*/  STSM.16.M88.4 [R132], R4 ;  /* 0x0000000484007844 */ /* 0x0007e80000000200 */
[----:B------:R4:W-:Y:S01]  /*21170*/  STSM.16.M88.4 [R128], R8 ;  /* 0x0000000880007844 */ /* 0x0009e20000000200 */
[----:B------:R-:W-:Y:S01]  /*21180*/  ISETP.NE.U32.AND P0, PT, RZ, UR4, PT ;  /* 0x00000004ff007c0c */ /* 0x000fe2000bf05070 */
[----:B------:R-:W-:-:S02]  /*21190*/  IMAD.MOV.U32 R0, RZ, RZ, RZ ;  /* 0x000000ffff007224 */ /* 0x000fc400078e00ff */
[----:B-1----:R-:W-:Y:S01]  /*211a0*/  IMAD.WIDE R12, R143, 0x4, R134 ;  /* 0x000000048f0c7825 */ /* 0x002fe200078e0286 */
[----:B------:R-:W-:Y:S01]  /*211b0*/  BAR.SYNC.DEFER_BLOCKING 0x1, 0x100 ;  /* 0x0044000000007b1d */ /* 0x000fe20000010000 */
[----:B------:R-:W-:Y:S02]  /*211c0*/  ISETP.NE.AND.EX P0, PT, RZ, UR5, PT, P0 ;  /* 0x00000005ff007c0c */ /* 0x000fe4000bf05300 */
[----:B------:R-:W-:Y:S02]  /*211d0*/  ISETP.NE.U32.AND P1, PT, RZ, UR6, PT ;  /* 0x00000006ff007c0c */ /* 0x000fe4000bf25070 */
[----:B------:R-:W-:-:S03]  /*211e0*/  ISETP.NE.AND P2, PT, R144, RZ, PT ;  /* 0x000000ff9000720c */ /* 0x000fc60003f45270 */
[----:B--2---:R-:W1:Y:S08]  /*211f0*/  LDC R130, c[0x0][0xbe8] ;  /* 0x0002fa00ff827b82 */ /* 0x004e700000000800 */
[----:B------:R-:W2:Y:S01]  /*21200*/  LDC.64 R14, c[0x0][0xba8] ;  /* 0x0002ea00ff0e7b82 */ /* 0x000ea20000000a00 */
[----:B------:R-:W2:Y:S01]  /*21210*/  @P0 LDG.E R0, desc[UR60][R12.64] ;  /* 0x0000003c0c000981 */ /* 0x000ea2000c1e1900 */
[----:B------:R-:W-:Y:S01]  /*21220*/  ISETP.NE.AND.EX P1, PT, RZ, UR7, PT, P1 ;  /* 0x00000007ff007c0c */ /* 0x000fe2000bf25310 */
[----:B------:R-:W-:-:S02]  /*21230*/  ULDC UR6, c[0x0][0xa88] ;  /* 0x0002a20000067ab9 */ /* 0x000fc40000000800 */
[----:B------:R-:W-:Y:S01]  /*21240*/  MOV R129, UR6 ;  /* 0x0000000600817c02 */ /* 0x000fe20008000f00 */
[----:B------:R-:W-:Y:S02]  /*21250*/  ULDC UR6, c[0x0][0xad4] ;  /* 0x0002b50000067ab9 */ /* 0x000fe40000000800 */
[----:B---3--:R-:W-:Y:S01]  /*21260*/  SEL R6, R144, UR6, P2 ;  /* 0x0000000690067c07 */ /* 0x008fe20009000000 */
[----:B------:R-:W-:-:S03]  /*21270*/  IMAD.MOV.U32 R132, RZ, RZ, 0x9b8 ;  /* 0x000009b8ff847424 */ /* 0x000fc600078e00ff */
[----:B------:R-:W-:-:S03]  /*21280*/  ISETP.GT.AND P3, PT, R6, 0x1, PT ;  /* 0x000000010600780c */ /* 0x000fc60003f64270 */
[----:B------:R-:W3:Y:S01]  /*21290*/  @P1 LDC.64 R4, c[0x0][0xc08] ;  /* 0x00030200ff041b82 */ /* 0x000ee20000000a00 */
[----:B------:R-:W-:-:S07]  /*212a0*/  SEL R132, R132, 0x978, P3 ;  /* 0x0000097884847807 */ /* 0x000fce0001800000 */
[----:B------:R-:W0:Y:S08]  /*212b0*/  LDC.64 R6, c[0x0][R132+0x220] ;  /* 0x0000880084067b82 */ /* 0x000e300000000a00 */
[----:B----4-:R-:W4:Y:S01]  /*212c0*/  LDC.64 R8, c[0x0][R132+0x218] ;  /* 0x0000860084087b82 */ /* 0x010f220000000a00 */
[----:B-1----:R-:W-:-:S07]  /*212d0*/  ISETP.NE.AND P4, PT, R130, 0x1, PT ;  /* 0x000000018200780c */ /* 0x002fce0003f85270 */
[----:B------:R-:W1:Y:S01]  /*212e0*/  LDC.64 R10, c[0x0][R132+0x228] ;  /* 0x00008a00840a7b82 */ /* 0x000e620000000a00 */
[----:B---3--:R-:W-:-:S05]  /*212f0*/  @P1 IMAD.WIDE R4, R143, 0x4, R4 ;  /* 0x000000048f041825 */ /* 0x008fca00078e0204 */
[----:B------:R3:W5:Y:S02]  /*21300*/  @P1 LDG.E R129, desc[UR60][R4.64] ;  /* 0x0000003c04811981 */ /* 0x000764000c1e1900 */
[----:B------:R-:W4:Y:S08]  /*21310*/  @P4 LDC R30, c[0x0][0xbec] ;  /* 0x0002fb00ff1e4b82 */ /* 0x000f300000000800 */
[----:B---3--:R-:W3:Y:S01]  /*21320*/  LDC.64 R4, c[0x0][R132+0x210] ;  /* 0x0000840084047b82 */ /* 0x008ee20000000a00 */
[----:B------:R-:W-:-:S07]  /*21330*/  ISETP.NE.U32.AND P2, PT, RZ, UR4, PT ;  /* 0x00000004ff007c0c */ /* 0x000fce000bf45070 */
[----:B------:R-:W1:Y:S01]  /*21340*/  @P4 LDC R29, c[0x0][0xbf0] ;  /* 0x0002fc00ff1d4b82 */ /* 0x000e620000000800 */
[----:B------:R-:W-:Y:S02]  /*21350*/  ISETP.NE.AND.EX P2, PT, RZ, UR5, PT, P2 ;  /* 0x00000005ff007c0c */ /* 0x000fe4000bf45320 */
[----:B------:R-:W-:Y:S02]  /*21360*/  SHF.R.S32.HI R28, RZ, 0x1f, R143 ;  /* 0x0000001fff1c7819 */ /* 0x000fe4000001148f */
[----:B------:R-:W-:Y:S02]  /*21370*/  SEL R24, R143, RZ, !P2 ;  /* 0x000000ff8f187207 */ /* 0x000fe40005000000 */
[----:B------:R-:W-:Y:S01]  /*21380*/  SEL R31, R28, RZ, !P2 ;  /* 0x000000ff1c1f7207 */ /* 0x000fe20005000000 */
[----:B------:R-:W-:Y:S01]  /*21390*/  IMAD.IADD R28, R142, 0x1, R141 ;  /* 0x000000018e1c7824 */ /* 0x000fe200078e028d */
[----:B--2---:R-:W2:Y:S01]  /*213a0*/  @!P3 LDC R14, c[0x0][0xb50] ;  /* 0x0002d400ff0ebb82 */ /* 0x004ea20000000800 */
[----:B0-----:R-:W-:Y:S01]  /*213b0*/  IMAD R7, R7, R24, RZ ;  /* 0x0000001807077224 */ /* 0x001fe200078e02ff */
[----:B------:R-:W-:Y:S01]  /*213c0*/  SEL R131, R140, RZ, P3 ;  /* 0x000000ff8c837207 */ /* 0x000fe20001800000 */
[----:B----4-:R-:W-:-:S04]  /*213d0*/  @P4 IMAD.HI.U32 R30, R28, R30, RZ ;  /* 0x0000001e1c1e4227 */ /* 0x010fc800078e00ff */
[C---:B------:R-:W-:Y:S01]  /*213e0*/  IMAD R31, R6.reuse, R31, R7 ;  /* 0x0000001f061f7224 */ /* 0x040fe200078e0207 */
[----:B------:R-:W0:Y:S01]  /*213f0*/  @!P3 LDC R15, c[0x0][0xb54] ;  /* 0x0002d500ff0fbb82 */ /* 0x000e220000000800 */
[----:B------:R-:W-:-:S04]  /*21400*/  IMAD.WIDE.U32 R6, R6, R24, RZ ;  /* 0x0000001806067225 */ /* 0x000fc800078e00ff */
[-C--:B------:R-:W-:Y:S02]  /*21410*/  IMAD R128, R9, R202.reuse, RZ ;  /* 0x000000ca09807224 */ /* 0x080fe400078e02ff */
[----:B------:R-:W-:-:S04]  /*21420*/  IMAD.WIDE.U32 R8, R8, R202, RZ ;  /* 0x000000ca08087225 */ /* 0x000fc800078e00ff */
[----:B------:R-:W-:Y:S02]  /*21430*/  IMAD.IADD R31, R7, 0x1, R31 ;  /* 0x00000001071f7824 */ /* 0x000fe400078e021f */
[----:B------:R-:W-:Y:S01]  /*21440*/  IMAD.MOV.U32 R7, RZ, RZ, R28 ;  /* 0x000000ffff077224 */ /* 0x000fe200078e001c */
[----:B-1----:R-:W-:Y:S01]  /*21450*/  @P4 SHF.R.U32.HI R7, RZ, R29, R30 ;  /* 0x0000001dff074219 */ /* 0x002fe2000001161e */
[----:B------:R-:W-:Y:S02]  /*21460*/  IMAD.IADD R9, R9, 0x1, R128 ;  /* 0x0000000109097824 */ /* 0x000fe400078e0280 */
[-C--:B------:R-:W-:Y:S02]  /*21470*/  IMAD R133, R11, R131.reuse, RZ ;  /* 0x000000830b857224 */ /* 0x080fe400078e02ff */
[----:B------:R-:W-:-:S04]  /*21480*/  IMAD.WIDE.U32 R10, R10, R131, RZ ;  /* 0x000000830a0a7225 */ /* 0x000fc800078e00ff */
[----:B------:R-:W-:Y:S02]  /*21490*/  IMAD.MOV R29, RZ, RZ, -R7 ;  /* 0x000000ffff1d7224 */ /* 0x000fe400078e0a07 */
[----:B------:R-:W-:Y:S01]  /*214a0*/  IMAD.IADD R133, R11, 0x1, R133 ;  /* 0x000000010b857824 */ /* 0x000fe200078e0285 */
[--C-:B------:R-:W-:Y:S02]  /*214b0*/  IADD3 R6, P2, P5, R6, R8, R0.reuse ;  /* 0x0000000806067210 */ /* 0x100fe40007d5e000 */
[----:B------:R-:W-:-:S04]  /*214c0*/  SHF.R.S32.HI R128, RZ, 0x1f, R0 ;  /* 0x0000001fff807819 */ /* 0x000fc80000011400 */
[----:B------:R-:W-:Y:S02]  /*214d0*/  IADD3.X R9, R31, R9, R128, P2, P5 ;  /* 0x000000091f097210 */ /* 0x000fe400017ea480 */
[----:B------:R-:W-:Y:S02]  /*214e0*/  IADD3 R10, P2, P5, R7, R6, R10 ;  /* 0x00000006070a7210 */ /* 0x000fe40007d5e00a */
[----:B------:R-:W-:Y:S01]  /*214f0*/  SHF.R.S32.HI R6, RZ, 0x1f, R7 ;  /* 0x0000001fff067819 */ /* 0x000fe20000011407 */
[----:B------:R-:W-:-:S03]  /*21500*/  IMAD R7, R130, R29, R28 ;  /* 0x0000001d82077224 */ /* 0x000fc600078e021c */
[----:B------:R-:W-:Y:S01]  /*21510*/  IADD3.X R11, R6, R9, R133, P2, P5 ;  /* 0x00000009060b7210 */ /* 0x000fe200017ea485 */
[-C--:B---3--:R-:W-:Y:S01]  /*21520*/  IMAD R5, R5, R7.reuse, RZ ;  /* 0x0000000705057224 */ /* 0x088fe200078e02ff */
[----:B------:R-:W-:Y:S01]  /*21530*/  SHF.R.S32.HI R9, RZ, 0x1f, R7 ;  /* 0x0000001fff097819 */ /* 0x000fe20000011407 */
[----:B------:R-:W-:-:S04]  /*21540*/  IMAD.WIDE.U32 R10, R4, R7, R10 ;  /* 0x00000007040a7225 */ /* 0x000fc800078e000a */
[----:B------:R-:W-:Y:S01]  /*21550*/  IMAD R5, R4, R9, R5 ;  /* 0x0000000904057224 */ /* 0x000fe200078e0205 */
[----:B--2---:R-:W-:-:S03]  /*21560*/  LEA R14, P2, R10, R14, 0x2 ;  /* 0x0000000e0a0e7211 */ /* 0x004fc600078410ff */
[----:B------:R-:W-:-:S05]  /*21570*/  IMAD.IADD R4, R11, 0x1, R5 ;  /* 0x000000010b047824 */ /* 0x000fca00078e0205 */
[----:B0-----:R-:W-:Y:S01]  /*21580*/  LEA.HI.X R15, R10, R15, R4, 0x2, P2 ;  /* 0x0000000f0a0f7211 */ /* 0x001fe200010f1404 */
[----:B------:R-:W-:Y:S06]  /*21590*/  @P1 BRA `(.L_x_5106) ;  /* 0x0000000000101947 */ /* 0x000fec0003800000 */
[----:B------:R-:W-:Y:S05]  /*215a0*/  @!P0 BRA `(.L_x_5106) ;  /* 0x00000000000c8947 */ /* 0x000fea0003800000 */
[----:B------:R-:W2:Y:S04]  /*215b0*/  LDG.E R4, desc[UR60][R12.64] ;  /* 0x0000003c0c047981 */ /* 0x000ea8000c1e1900 */
[----:B-----5:R-:W2:Y:S02]  /*215c0*/  LDG.E R129, desc[UR60][R12.64+0x4] ;  /* 0x0000043c0c817981 */ /* 0x020ea4000c1e1900 */
[----:B--2---:R-:W-:-:S07]  /*215d0*/  IADD3 R129, -R4, R129, RZ ;  /* 0x0000008104817210 */ /* 0x004fce0007ffe1ff */
.L_x_5106:
[----:B------:R-:W2:Y:S04]  /*215e0*/  LDL R8, [R1+0x60] ;  /* 0x0000600001087983 */ /* 0x000ea80000100800 */
[----:B------:R-:W3:Y:S01]  /*215f0*/  LDL R9, [R1+0x5c] ;  /* 0x00005c0001097983 */ /* 0x000ee20000100800 */
[----:B-----5:R-:W-:-:S03]  /*21600*/  IMAD R129, R129, R130, RZ ;  /* 0x0000008281817224 */ /* 0x020fc600078e02ff */
[----:B------:R-:W-:Y:S04]  /*21610*/  SHFL.IDX PT, R4, R14, RZ, 0x1c1f ;  /* 0x001c1fff0e047589 */ /* 0x000fe800000e0000 */
[----:B------:R-:W0:Y:S04]  /*21620*/  SHFL.IDX PT, R5, R15, RZ, 0x1c1f ;  /* 0x001c1fff0f057589 */ /* 0x000e2800000e0000 */
[----:B------:R-:W-:Y:S04]  /*21630*/  SHFL.IDX PT, R6, R14, 0x1, 0x1c1f ;  /* 0x003c1f000e067f89 */ /* 0x000fe800000e0000 */
[----:B------:R-:W1:Y:S01]  /*21640*/  SHFL.IDX PT, R7, R15, 0x1, 0x1c1f ;  /* 0x003c1f000f077f89 */ /* 0x000e6200000e0000 */
[----:B--2---:R-:W-:Y:S01]  /*21650*/  IMAD.IADD R8, R8, 0x1, R141 ;  /* 0x0000000108087824 */ /* 0x004fe200078e028d */
[----:B---3--:R-:W-:-:S03]  /*21660*/  LOP3.LUT P0, RZ, R9, 0x3, RZ, 0xc0, !PT ;  /* 0x0000000309ff7812 */ /* 0x008fc6000780c0ff */
[C---:B------:R-:W-:Y:S01]  /*21670*/  VIADD R10, R8.reuse, 0x8 ;  /* 0x00000008080a7836 */ /* 0x040fe20000000000 */
[----:B------:R-:W-:-:S04]  /*21680*/  ISETP.GE.OR P1, PT, R8, R129, P0 ;  /* 0x000000810800720c */ /* 0x000fc80000726670 */
[----:B------:R-:W-:-:S09]  /*21690*/  ISETP.GE.OR P0, PT, R10, R129, P0 ;  /* 0x000000810a00720c */ /* 0x000fd20000706670 */
[----:B0-----:R0:W-:Y:S04]  /*216a0*/  @!P1 ST.E desc[UR60][R4.64], R126 ;  /* 0x0000007e04009985 */ /* 0x0011e8000c10193c */
[----:B-1----:R0:W-:Y:S01]  /*216b0*/  @!P0 ST.E desc[UR60][R6.64], R127 ;  /* 0x0000007f06008985 */ /* 0x0021e2000c10193c */
[----:B------:R-:W-:Y:S05]  /*216c0*/  @P3 BRA `(.L_x_5107) ;  /* 0x0000000c00503947 */ /* 0x000fea0003800000 */
[----:B0-----:R-:W0:Y:S01]  /*216d0*/  S2R R4, SR_TID.X ;  /* 0x0000000000047919 */ /* 0x001e220000002100 */
[----:B------:R-:W1:Y:S01]  /*216e0*/  @P4 LDC R69, c[0x0][0xbec] ;  /* 0x0002fb00ff454b82 */ /* 0x000e620000000800 */
[----:B------:R-:W-:-:S07]  /*216f0*/  ULDC.64 UR4, c[0x0][0xaa0] ;  /* 0x0002a80000047ab9 */ /* 0x000fce0000000a00 */
[----:B------:R-:W2:Y:S01]  /*21700*/  @P4 LDC R71, c[0x0][0xbf0] ;  /* 0x0002fc00ff474b82 */ /* 0x000ea20000000800 */
[----:B0-----:R-:W-:-:S05]  /*21710*/  VIADD R4, R4, 0xffffff80 ;  /* 0xffffff8004047836 */ /* 0x001fca0000000000 */
[----:B------:R-:W-:-:S04]  /*21720*/  SHF.R.S32.HI R5, RZ, 0x1f, R4 ;  /* 0x0000001fff057819 */ /* 0x000fc80000011404 */
[----:B------:R-:W-:-:S04]  /*21730*/  LEA.HI R5, R5, R4, RZ, 0x3 ;  /* 0x0000000405057211 */ /* 0x000fc800078f18ff */
[----:B------:R-:W-:Y:S02]  /*21740*/  LOP3.LUT R7, R5, 0xfffffff8, RZ, 0xc0, !PT ;  /* 0xfffffff805077812 */ /* 0x000fe400078ec0ff */
[----:B------:R-:W-:-:S03]  /*21750*/  SHF.R.S32.HI R21, RZ, 0x3, R5 ;  /* 0x00000003ff157819 */ /* 0x000fc60000011405 */
[----:B------:R-:W-:-:S04]  /*21760*/  IMAD.IADD R20, R4, 0x1, -R7 ;  /* 0x0000000104147824 */ /* 0x000fc800078e0a07 */
[----:B------:R-:W-:-:S04]  /*21770*/  IMAD.SHL.U32 R66, R20, 0x8, RZ ;  /* 0x0000000814427824 */ /* 0x000fc800078e00ff */
[----:B------:R-:W-:-:S04]  /*21780*/  IMAD R5, R21, 0x40, R66 ;  /* 0x0000004015057824 */ /* 0x000fc800078e0242 */
[----:B------:R-:W-:-:S03]  /*21790*/  IMAD.WIDE R2, R5, 0x2, R2 ;  /* 0x0000000205027825 */ /* 0x000fc600078e0202 */
        /* <DEDUP_REMOVED lines=21> */
[----:B------:R-:W-:Y:S01]  /*218f0*/  LOP3.LUT R28, R28, R29, RZ, 0x3c, !PT ;  /* 0x0000001d1c1c7212 */ /* 0x000fe200078e3cff */
[----:B------:R-:W-:Y:S01]  /*21900*/  IMAD R20, R20, 0x20, R21 ;  /* 0x0000002014147824 */ /* 0x000fe200078e0215 */
[----:B------:R-:W-:Y:S01]  /*21910*/  LOP3.LUT R32, R32, R33, RZ, 0x3c, !PT ;  /* 0x0000002120207212 */ /* 0x000fe200078e3cff */
[----:B------:R-:W-:Y:S01]  /*21920*/  IMAD.X R33, RZ, RZ, R3, P5 ;  /* 0x000000ffff217224 */ /* 0x000fe200028e0603 */
[----:B------:R-:W-:Y:S01]  /*21930*/  IADD3.X R29, RZ, R3, RZ, P6, !PT ;  /* 0x00000003ff1d7210 */ /* 0x000fe200037fe4ff */
[----:B------:R-:W5:Y:S01]  /*21940*/  LD.E.128 R8, desc[UR60][R8.64] ;  /* 0x0000003c08087980 */ /* 0x000f62000c101d00 */
[----:B------:R-:W-:-:S02]  /*21950*/  IADD3 R5, P1, R2, 0xb000, RZ ;  /* 0x0000b00002057810 */ /* 0x000fc40007f3e0ff */
[C---:B------:R-:W-:Y:S01]  /*21960*/  IADD3 R41, P0, R2.reuse, 0x6000, RZ ;  /* 0x0000600002297810 */ /* 0x040fe20007f1e0ff */
[----:B------:R-:W5:Y:S01]  /*21970*/  LD.E.128 R36, desc[UR60][R36.64] ;  /* 0x0000003c24247980 */ /* 0x000f62000c101d00 */
[C---:B------:R-:W-:Y:S01]  /*21980*/  IADD3 R45, P3, R2.reuse, 0x7000, RZ ;  /* 0x00007000022d7810 */ /* 0x040fe20007f7e0ff */
[----:B------:R-:W-:Y:S01]  /*21990*/  IMAD.X R61, RZ, RZ, R3, P1 ;  /* 0x000000ffff3d7224 */ /* 0x000fe200008e0603 */
[C---:B------:R-:W-:Y:S02]  /*219a0*/  IADD3 R49, P2, R2.reuse, 0x8000, RZ ;  /* 0x0000800002317810 */ /* 0x040fe40007f5e0ff */
[C---:B------:R-:W-:Y:S01]  /*219b0*/  LOP3.LUT R7, R2.reuse, 0x380, RZ, 0xc0, !PT ;  /* 0x0000038002077812 */ /* 0x040fe200078ec0ff */
[----:B------:R-:W-:Y:S01]  /*219c0*/  IMAD.IADD R20, R141, 0x1, R20 ;  /* 0x000000018d147824 */ /* 0x000fe200078e0214 */
        /* <DEDUP_REMOVED lines=29> */
[----:B------:R-:W-:Y:S01]  /*21ba0*/  LOP3.LUT R60, R4, R5, RZ, 0x3c, !PT ;  /* 0x00000005043c7212 */ /* 0x000fe200078e3cff */
[----:B------:R-:W5:Y:S04]  /*21bb0*/  LD.E.128 R40, desc[UR60][R40.64] ;  /* 0x0000003c28287980 */ /* 0x000f68000c101d00 */
[----:B------:R0:W5:Y:S01]  /*21bc0*/  LD.E.128 R4, desc[UR60][R2.64] ;  /* 0x0000003c02047980 */ /* 0x000162000c101d00 */
[----:B------:R-:W-:Y:S01]  /*21bd0*/  SHF.R.S32.HI R67, RZ, 0x1f, R24 ;  /* 0x0000001fff437819 */ /* 0x000fe20000011418 */
[----:B------:R-:W-:-:S02]  /*21be0*/  IMAD.IADD R68, R21, 0x1, R141 ;  /* 0x0000000115447824 */ /* 0x000fc400078e028d */
[----:B------:R-:W5:Y:S04]  /*21bf0*/  LD.E.128 R44, desc[UR60][R44.64] ;  /* 0x0000003c2c2c7980 */ /* 0x000f68000c101d00 */
[----:B------:R-:W5:Y:S01]  /*21c00*/  LD.E.128 R48, desc[UR60][R48.64] ;  /* 0x0000003c30307980 */ /* 0x000f62000c101d00 */
[----:B0-----:R-:W-:-:S03]  /*21c10*/  IMAD R3, R128, UR4, RZ ;  /* 0x0000000480037c24 */ /* 0x001fc6000f8e02ff */
[----:B------:R-:W5:Y:S01]  /*21c20*/  LD.E.128 R52, desc[UR60][R52.64] ;  /* 0x0000003c34347980 */ /* 0x000f62000c101d00 */
[C---:B------:R-:W-:Y:S02]  /*21c30*/  IMAD R65, R0.reuse, UR5, R3 ;  /* 0x0000000500417c24 */ /* 0x040fe4000f8e0203 */
[----:B------:R-:W-:Y:S01]  /*21c40*/  IMAD.WIDE.U32 R2, R0, UR4, RZ ;  /* 0x0000000400027c25 */ /* 0x000fe2000f8e00ff */
[----:B------:R-:W-:Y:S01]  /*21c50*/  ULDC.64 UR4, c[0x0][0xae8] ;  /* 0x0002ba0000047ab9 */ /* 0x000fe20000000a00 */
[----:B------:R-:W5:Y:S03]  /*21c60*/  LD.E.128 R56, desc[UR60][R56.64] ;  /* 0x0000003c38387980 */ /* 0x000f66000c101d00 */
[----:B------:R-:W-:Y:S01]  /*21c70*/  IADD3 R3, R3, R65, RZ ;  /* 0x0000004103037210 */ /* 0x000fe20007ffe0ff */
[----:B-1----:R-:W-:Y:S01]  /*21c80*/  @P4 IMAD.HI.U32 R0, R20, R69, RZ ;  /* 0x0000004514004227 */ /* 0x002fe200078e00ff */
[----:B------:R-:W5:Y:S03]  /*21c90*/  LD.E.128 R60, desc[UR60][R60.64] ;  /* 0x0000003c3c3c7980 */ /* 0x000f66000c101d00 */
[C---:B------:R-:W-:Y:S01]  /*21ca0*/  IMAD.WIDE.U32 R2, R202.reuse, UR4, R2 ;  /* 0x00000004ca027c25 */ /* 0x040fe2000f8e0002 */
[----:B------:R-:W-:Y:S01]  /*21cb0*/  @!PT LDS RZ, [RZ] ;  /* 0x00000000fffff984 */ /* 0x000fe20000000800 */
[----:B------:R-:W-:Y:S01]  /*21cc0*/  @!PT LDS RZ, [RZ] ;  /* 0x00000000fffff984 */ /* 0x000fe20000000800 */
[----:B------:R-:W-:Y:S01]  /*21cd0*/  @!PT LDS RZ, [RZ] ;  /* 0x00000000fffff984 */ /* 0x000fe20000000800 */
[----:B------:R-:W-:Y:S01]  /*21ce0*/  @!PT LDS RZ, [RZ] ;  /* 0x00000000fffff984 */ /* 0x000fe20000000800 */
[----:B------:R0:W-:Y:S06]  /*21cf0*/  MEMBAR.ALL.CTA ;  /* 0x0000000000007992 */ /* 0x0001ec0000008000 */
[----:B0-----:R-:W0:Y:S01]  /*21d00*/  FENCE.VIEW.ASYNC.S ;  /* 0x00000000000073c6 */ /* 0x001e220000000000 */
[----:B------:R-:W-:Y:S01]  /*21d10*/  IMAD R3, R202, UR5, R3 ;  /* 0x00000005ca037c24 */ /* 0x000fe2000f8e0203 */
[----:B------:R-:W-:Y:S01]  /*21d20*/  ULDC.64 UR4, c[0x0][0xaf0] ;  /* 0x0002bc0000047ab9 */ /* 0x000fe20000000a00 */
[----:B------:R-:W-:Y:S01]  /*21d30*/  IMAD.MOV.U32 R65, RZ, RZ, R20 ;  /* 0x000000ffff417224 */ /* 0x000fe200078e0014 */
[----:B--2---:R-:W-:Y:S01]  /*21d40*/  @P4 SHF.R.U32.HI R65, RZ, R71, R0 ;  /* 0x00000047ff414219 */ /* 0x004fe20000011600 */
[----:B------:R-:W-:-:S02]  /*21d50*/  IMAD R67, R67, UR4, RZ ;  /* 0x0000000443437c24 */ /* 0x000fc4000f8e02ff */
[----:B------:R-:W-:Y:S01]  /*21d60*/  IMAD.WIDE.U32 R2, R24, UR4, R2 ;  /* 0x0000000418027c25 */ /* 0x000fe2000f8e0002 */
[----:B------:R-:W-:-:S03]  /*21d70*/  SHF.R.S32.HI R0, RZ, 0x1f, R65 ;  /* 0x0000001fff007819 */ /* 0x000fc60000011441 */
[----:B------:R-:W-:Y:S01]  /*21d80*/  IMAD R67, R24, UR5, R67 ;  /* 0x0000000518437c24 */ /* 0x000fe2000f8e0243 */
[----:B------:R-:W-:Y:S01]  /*21d90*/  ULDC.64 UR4, c[0x0][0xae0] ;  /* 0x0002b80000047ab9 */ /* 0x000fe20000000a00 */
[----:B------:R-:W-:Y:S02]  /*21da0*/  IMAD.MOV R69, RZ, RZ, -R65 ;  /* 0x000000ffff457224 */ /* 0x000fe400078e0a41 */
[----:B------:R-:W-:Y:S02]  /*21db0*/  IMAD.IADD R3, R3, 0x1, R67 ;  /* 0x0000000103037824 */ /* 0x000fe400078e0243 */
[----:B------:R-:W-:Y:S02]  /*21dc0*/  IMAD R0, R0, UR4, RZ ;  /* 0x0000000400007c24 */ /* 0x000fe4000f8e02ff */
[----:B------:R-:W-:Y:S02]  /*21dd0*/  IMAD R67, R130, R69, R20 ;  /* 0x0000004582437224 */ /* 0x000fe400078e0214 */
        /* <DEDUP_REMOVED lines=8> */
[----:B------:R-:W-:Y:S01]  /*21e60*/  ULDC.64 UR4, c[0x0][0xa80] ;  /* 0x0002a00000047ab9 */ /* 0x000fe20000000a00 */
[----:B------:R-:W-:Y:S02]  /*21e70*/  IADD3 R24, R68, 0x40, RZ ;  /* 0x0000004044187810 */ /* 0x000fe40007ffe0ff */
[----:B------:R-:W-:Y:S01]  /*21e80*/  IMAD.IADD R3, R3, 0x1, R21 ;  /* 0x0000000103037824 */ /* 0x000fe200078e0215 */
[----:B------:R-:W-:Y:S02]  /*21e90*/  LEA R67, P2, R2, UR4, 0x1 ;  /* 0x0000000402437c11 */ /* 0x000fe4000f8408ff */
[-C--:B------:R-:W-:Y:S02]  /*21ea0*/  ISETP.GE.AND P0, PT, R24, R129.reuse, PT ;  /* 0x000000811800720c */ /* 0x080fe40003f06270 */
[----:B------:R-:W-:Y:S02]  /*21eb0*/  LEA.HI.X R24, R2, UR5, R3, 0x1, P2 ;  /* 0x0000000502187c11 */ /* 0x000fe400090f0c03 */
[----:B------:R-:W-:Y:S01]  /*21ec0*/  ISETP.GE.AND P2, PT, R68, R129, PT ;  /* 0x000000814400720c */ /* 0x000fe20003f46270 */
[----:B------:R-:W-:-:S02]  /*21ed0*/  VIADD R0, R17, 0x30820 ;  /* 0x0003082011007836 */ /* 0x000fc40000000000 */
[----:B------:R-:W-:-:S03]  /*21ee0*/  VIADD R20, R68, 0x20 ;  /* 0x0000002044147836 */ /* 0x000fc60000000000 */
[----:B------:R-:W-:Y:S01]  /*21ef0*/  PRMT R0, RZ, 0x654, R0 ;  /* 0x00000654ff007816 */ /* 0x000fe20000000000 */
[C---:B------:R-:W-:Y:S02]  /*21f00*/  VIADD R70, R66.reuse, 0x40 ;  /* 0x0000004042467836 */ /* 0x040fe40000000000 */
[----:B------:R-:W-:Y:S01]  /*21f10*/  VIADD R72, R66, 0x80 ;  /* 0x0000008042487836 */ /* 0x000fe20000000000 */
[----:B0-----:R0:W-:Y:S01]  /*21f20*/  SYNCS.ARRIVE.TRANS64.RED.A1T0 RZ, [R0+URZ], RZ ;  /* 0x000000ff00ff79a7 */ /* 0x0011e2000810043f */
[----:B------:R0:W1:Y:S01]  /*21f30*/  SHFL.IDX PT, R21, R67, RZ, 0x181f ;  /* 0x00181fff43157589 */ /* 0x00006200000e0000 */
[----:B------:R-:W-:Y:S03]  /*21f40*/  BSSY B1, `(.L_x_5108) ;  /* 0x0000014000017945 */ /* 0x000fe60003800000 */
[----:B------:R0:W2:Y:S01]  /*21f50*/  SHFL.IDX PT, R65, R24, RZ, 0x181f ;  /* 0x00181fff18417589 */ /* 0x0000a200000e0000 */
[----:B------:R-:W-:-:S02]  /*21f60*/  ISETP.GE.AND P1, PT, R20, R129, PT ;  /* 0x000000811400720c */ /* 0x000fc40003f26270 */
[----:B------:R-:W-:Y:S02]  /*21f70*/  SHF.R.S32.HI R73, RZ, 0x1f, R66 ;  /* 0x0000001fff497819 */ /* 0x000fe40000011442 */
[----:B------:R-:W-:Y:S02]  /*21f80*/  SHF.R.S32.HI R69, RZ, 0x1f, R72 ;  /* 0x0000001fff457819 */ /* 0x000fe40000011448 */
[----:B------:R-:W-:Y:S01]  /*21f90*/  SHF.R.S32.HI R71, RZ, 0x1f, R70 ;  /* 0x0000001fff477819 */ /* 0x000fe20000011446 */
[----:B0-----:R-:W-:Y:S06]  /*21fa0*/  @P2 BRA `(.L_x_5109) ;  /* 0x0000000000342947 */ /* 0x001fec0003800000 */
        /* <DEDUP_REMOVED lines=13> */
.L_x_5109:
[----:B------:R-:W-:Y:S05]  /*22080*/  BSYNC B1 ;  /* 0x0000000000017941 */ /* 0x000fea0003800000 */
.L_x_5108:
[----:B0----5:R0:W3:Y:S01]  /*22090*/  SHFL.IDX PT, R7, R24, 0x1, 0x181f ;  /* 0x00381f0018077f89 */ /* 0x0210e200000e0000 */
[----:B------:R-:W-:Y:S03]  /*220a0*/  BSSY B1, `(.L_x_5110) ;  /* 0x0000010000017945 */ /* 0x000fe60003800000 */
[----:B------:R0:W4:Y:S01]  /*220b0*/  SHFL.IDX PT, R3, R67, 0x1, 0x181f ;  /* 0x00381f0043037f89 */ /* 0x00012200000e0000 */
[----:B------:R-:W-:Y:S05]  /*220c0*/  @P1 BRA `(.L_x_5111) ;  /* 0x0000000000341947 */ /* 0x000fea0003800000 */
[----:B------:R-:W-:Y:S02]  /*220d0*/  ULDC UR4, c[0x0][0xac8] ;  /* 0x0002b20000047ab9 */ /* 0x000fe40000000800 */
[----:B------:R-:W-:Y:S02]  /*220e0*/  ISETP.GE.AND P4, PT, R66, UR4, PT ;  /* 0x0000000442007c0c */ /* 0x000fe4000bf86270 */
[----:B------:R-:W-:Y:S02]  /*220f0*/  ISETP.GE.AND P5, PT, R70, UR4, PT ;  /* 0x0000000446007c0c */ /* 0x000fe4000bfa6270 */
[----:B------:R-:W-:-:S09]  /*22100*/  ISETP.GE.AND P6, PT, R72, UR4, PT ;  /* 0x0000000448007c0c */ /* 0x000fd2000bfc6270 */
[-C--:B----4-:R-:W-:Y:S02]  /*22110*/  @!P4 LEA R2, P1, R66, R3.reuse, 0x1 ;  /* 0x000000034202c211 */ /* 0x090fe400078208ff */
[-C--:B------:R-:W-:Y:S02]  /*22120*/  @!P5 LEA R4, P2, R70, R3.reuse, 0x1 ;  /* 0x000000034604d211 */ /* 0x080fe400078408ff */
[----:B------:R-:W-:Y:S02]  /*22130*/  @!P6 LEA R6, P3, R72, R3, 0x1 ;  /* 0x000000034806e211 */ /* 0x000fe400078608ff */
[-C--:B---3--:R-:W-:Y:S02]  /*22140*/  @!P4 LEA.HI.X R3, R66, R7.reuse, R73, 0x1, P1 ;  /* 0x000000074203c211 */ /* 0x088fe400008f0c49 */
[-C--:B------:R-:W-:Y:S02]  /*22150*/  @!P5 LEA.HI.X R5, R70, R7.reuse, R71, 0x1, P2 ;  /* 0x000000074605d211 */ /* 0x080fe400010f0c47 */
[----:B------:R-:W-:Y:S01]  /*22160*/  @!P6 LEA.HI.X R7, R72, R7, R69, 0x1, P3 ;  /* 0x000000074807e211 */ /* 0x000fe200018f0c45 */
[----:B------:R3:W-:Y:S04]  /*22170*/  @!P4 ST.E.128 desc[UR60][R2.64], R8 ;  /* 0x000000080200c985 */ /* 0x0007e8000c101d3c */
[----:B------:R3:W-:Y:S04]  /*22180*/  @!P5 ST.E.128 desc[UR60][R4.64], R36 ;  /* 0x000000240400d985 */ /* 0x0007e8000c101d3c */
[----:B------:R3:W-:Y:S02]  /*22190*/  @!P6 ST.E.128 desc[UR60][R6.64], R52 ;  /* 0x000000340600e985 */ /* 0x0007e4000c101d3c */
.L_x_5111:
[----:B------:R-:W-:Y:S05]  /*221a0*/  BSYNC B1 ;  /* 0x0000000000017941 */ /* 0x000fea0003800000 */
.L_x_5110:
[----:B---3--:R3:W0:Y:S01]  /*221b0*/  SHFL.IDX PT, R7, R24, 0x2, 0x181f ;  /* 0x00581f0018077f89 */ /* 0x00862200000e0000 */
[----:B------:R-:W-:Y:S03]  /*221c0*/  BSSY B1, `(.L_x_5112) ;  /* 0x0000010000017945 */ /* 0x000fe60003800000 */
[----:B----4-:R3:W4:Y:S01]  /*221d0*/  SHFL.IDX PT, R3, R67, 0x2, 0x181f ;  /* 0x00581f0043037f89 */ /* 0x01072200000e0000 */
        /* <DEDUP_REMOVED lines=14> */
.L_x_5113:
[----:B------:R-:W-:Y:S05]  /*222c0*/  BSYNC B1 ;  /* 0x0000000000017941 */ /* 0x000fea0003800000 */
.L_x_5112:
[----:B------:R-:W-:Y:S01]  /*222d0*/  VIADD R0, R68, 0x60 ;  /* 0x0000006044007836 */ /* 0x000fe20000000000 */
[----:B0-----:R0:W0:Y:S04]  /*222e0*/  SHFL.IDX PT, R7, R24, 0x3, 0x181f ;  /* 0x00781f0018077f89 */ /* 0x00102800000e0000 */
[----:B------:R-:W-:Y:S01]  /*222f0*/  ISETP.GE.AND P0, PT, R0, R129, PT ;  /* 0x000000810000720c */ /* 0x000fe20003f06270 */
[----:B---3--:R-:W3:-:S12]  /*22300*/  SHFL.IDX PT, R67, R67, 0x3, 0x181f ;  /* 0x00781f0043437f89 */ /* 0x008ed800000e0000 */
[----:B------:R-:W-:Y:S05]  /*22310*/  @P0 BRA `(.L_x_5114) ;  /* 0x0000002000980947 */ /* 0x000fea0003800000 */
[----:B------:R-:W-:Y:S02]  /*22320*/  ULDC UR4, c[0x0][0xac8] ;  /* 0x0002b20000047ab9 */ /* 0x000fe40000000800 */
[----:B------:R-:W-:Y:S02]  /*22330*/  ISETP.GE.AND P2, PT, R66, UR4, PT ;  /* 0x0000000442007c0c */ /* 0x000fe4000bf46270 */
[----:B------:R-:W-:-:S11]  /*22340*/  ISETP.GE.AND P3, PT, R70, UR4, PT ;  /* 0x0000000446007c0c */ /* 0x000fd6000bf66270 */
[-C--:B---3--:R-:W-:Y:S02]  /*22350*/  @!P2 LEA R2, P0, R66, R67.reuse, 0x1 ;  /* 0x000000434202a211 */ /* 0x088fe400078008ff */
[----:B------:R-:W-:Y:S02]  /*22360*/  @!P3 LEA R4, P1, R70, R67, 0x1 ;  /* 0x000000434604b211 */ /* 0x000fe400078208ff */
[-C--:B0---4-:R-:W-:Y:S02]  /*22370*/  @!P2 LEA.HI.X R3, R66, R7.reuse, R73, 0x1, P0 ;  /* 0x000000074203a211 */ /* 0x091fe400000f0c49 */
        /* <DEDUP_REMOVED lines=9> */
.L_x_5107:
[----:B------:R-:W-:Y:S01]  /*22410*/  ULDC.64 UR4, c[0x0][0xb08] ;  /* 0x0002c20000047ab9 */ /* 0x000fe20000000a00 */
[----:B------:R-:W1:Y:S01]  /*22420*/  @P4 LDC R9, c[0x0][0xbec] ;  /* 0x0002fb00ff094b82 */ /* 0x000e620000000800 */
[----:B0-----:R-:W-:Y:S01]  /*22430*/  IMAD R5, R128, UR4, RZ ;  /* 0x0000000480057c24 */ /* 0x001fe2000f8e02ff */
[----:B------:R-:W-:Y:S01]  /*22440*/  ULDC.64 UR6, c[0x0][0xb30] ;  /* 0x0002cc0000067ab9 */ /* 0x000fe20000000a00 */
[----:B------:R-:W-:Y:S01]  /*22450*/  IMAD.WIDE.U32 R2, R0, UR4, RZ ;  /* 0x0000000400027c25 */ /* 0x000fe2000f8e00ff */
[----:B------:R-:W-:Y:S01]  /*22460*/  ISETP.GE.AND P0, PT, R8, R129, PT ;  /* 0x000000810800720c */ /* 0x000fe20003f06270 */
[----:B------:R-:W-:Y:S01]  /*22470*/  BSSY B1, `(.L_x_5115) ;  /* 0x00000cc000017945 */ /* 0x000fe20003800000 */
[----:B------:R-:W-:Y:S01]  /*22480*/  IADD3 R137, R227, 0x78, RZ ;  /* 0x00000078e3897810 */ /* 0x000fe20007ffe0ff */
[----:B------:R-:W-:Y:S01]  /*22490*/  IMAD R5, R0, UR5, R5 ;  /* 0x0000000500057c24 */ /* 0x000fe2000f8e0205 */
[----:B------:R-:W-:Y:S01]  /*224a0*/  ULDC.64 UR4, c[0x0][0xb38] ;  /* 0x0002ce0000047ab9 */ /* 0x000fe20000000a00 */
[----:B------:R-:W0:Y:S01]  /*224b0*/  @P4 LDC R0, c[0x0][0xbf0] ;  /* 0x0002fc00ff004b82 */ /* 0x000e220000000800 */
[----:B------:R-:W-:Y:S01]  /*224c0*/  VIADD R4, R17, 0x30820 ;  /* 0x0003082011047836 */ /* 0x000fe20000000000 */
[----:B------:R-:W-:Y:S01]  /*224d0*/  IADD3 R155, R227, 0x30, RZ ;  /* 0x00000030e39b7810 */ /* 0x000fe20007ffe0ff */
[----:B------:R-:W-:Y:S01]  /*224e0*/  IMAD.IADD R3, R3, 0x1, R5 ;  /* 0x0000000103037824 */ /* 0x000fe200078e0205 */
[----:B------:R-:W-:Y:S01]  /*224f0*/  SHF.R.S32.HI R5, RZ, 0x1f, R24 ;  /* 0x0000001fff057819 */ /* 0x000fe20000011418 */
[C---:B------:R-:W-:Y:S01]  /*22500*/  VIADD R30, R227.reuse, 0xa8 ;  /* 0x000000a8e31e7836 */ /* 0x040fe20000000000 */
[----:B------:R-:W-:Y:S01]  /*22510*/  PRMT R4, RZ, 0x654, R4 ;  /* 0x00000654ff047816 */ /* 0x000fe20000000004 */
[----:B------:R-:W-:Y:S01]  /*22520*/  IMAD.WIDE.U32 R2, R202, UR4, R2 ;  /* 0x00000004ca027c25 */ /* 0x000fe2000f8e0002 */
[----:B------:R-:W-:-:S02]  /*22530*/  IADD3 R127, R227, 0x98, RZ ;  /* 0x00000098e37f7810 */ /* 0x000fc40007ffe0ff */
[----:B------:R2:W-:Y:S01]  /*22540*/  SYNCS.ARRIVE.TRANS64.RED.A1T0 RZ, [R4+URZ], RZ ;  /* 0x000000ff04ff79a7 */ /* 0x0005e2000810043f */
[----:B------:R-:W-:Y:S01]  /*22550*/  IMAD R3, R202, UR5, R3 ;  /* 0x00000005ca037c24 */ /* 0x000fe2000f8e0203 */
[----:B------:R-:W-:Y:S01]  /*22560*/  ULDC.64 UR4, c[0x0][0xb40] ;  /* 0x0002d00000047ab9 */ /* 0x000fe20000000a00 */
[----:B------:R-:W-:Y:S01]  /*22570*/  VIADD R126, R227, 0xa0 ;  /* 0x000000a0e37e7836 */ /* 0x000fe20000000000 */
[----:B------:R-:W-:Y:S01]  /*22580*/  SHF.R.S32.HI R30, RZ, 0x1f, R30 ;  /* 0x0000001fff1e7819 */ /* 0x000fe2000001141e */
[----:B------:R-:W-:Y:S01]  /*22590*/  IMAD R5, R5, UR4, RZ ;  /* 0x0000000405057c24 */ /* 0x000fe2000f8e02ff */
[----:B------:R-:W-:Y:S01]  /*225a0*/  SHF.R.S32.HI R137, RZ, 0x1f, R137 ;  /* 0x0000001fff897819 */ /* 0x000fe20000011489 */
[----:B-1----:R-:W-:Y:S01]  /*225b0*/  @P4 IMAD.HI.U32 R9, R28, R9, RZ ;  /* 0x000000091c094227 */ /* 0x002fe200078e00ff */
[----:B------:R-:W-:Y:S02]  /*225c0*/  SHF.R.S32.HI R126, RZ, 0x1f, R126 ;  /* 0x0000001fff7e7819 */ /* 0x000fe4000001147e */
[C---:B------:R-:W-:Y:S01]  /*225d0*/  IADD3 R146, R227.reuse, 0x50, RZ ;  /* 0x00000050e3927810 */ /* 0x040fe20007ffe0ff */
[C---:B------:R-:W-:Y:S01]  /*225e0*/  IMAD R7, R24.reuse, UR5, R5 ;  /* 0x0000000518077c24 */ /* 0x040fe2000f8e0205 */
[----:B------:R-:W-:Y:S01]  /*225f0*/  SHF.R.S32.HI R155, RZ, 0x1f, R155 ;  /* 0x0000001fff9b7819 */ /* 0x000fe2000001149b */
[----:B------:R-:W-:Y:S01]  /*22600*/  IMAD.WIDE.U32 R2, R24, UR4, R2 ;  /* 0x0000000418027c25 */ /* 0x000fe2000f8e0002 */
[----:B------:R-:W-:Y:S01]  /*22610*/  ULDC.64 UR4, c[0x0][0xb48] ;  /* 0x0002d20000047ab9 */ /* 0x000fe20000000a00 */
[----:B------:R-:W-:-:S02]  /*22620*/  IADD3 R164, R227, 0x8, RZ ;  /* 0x00000008e3a47810 */ /* 0x000fc40007ffe0ff */
[----:B------:R-:W-:Y:S01]  /*22630*/  IMAD.MOV.U32 R5, RZ, RZ, R28 ;  /* 0x000000ffff057224 */ /* 0x000fe200078e001c */
[----:B0-----:R-:W-:Y:S01]  /*22640*/  @P4 SHF.R.U32.HI R5, RZ, R0, R9 ;  /* 0x00000000ff054219 */ /* 0x001fe20000011609 */
[----:B------:R-:W-:Y:S02]  /*22650*/  IMAD.IADD R3, R3, 0x1, R7 ;  /* 0x0000000103037824 */ /* 0x000fe400078e0207 */
[----:B------:R-:W-:Y:S01]  /*22660*/  VIADD R128, R227, 0x98 ;  /* 0x00000098e3807836 */ /* 0x000fe20000000000 */
[----:B------:R-:W-:Y:S01]  /*22670*/  IADD3 R7, -R5, RZ, RZ ;  /* 0x000000ff05077210 */ /* 0x000fe20007ffe1ff */
[----:B------:R-:W-:Y:S01]  /*22680*/  IMAD.WIDE.U32 R2, R140, UR4, R2 ;  /* 0x000000048c027c25 */ /* 0x000fe2000f8e0002 */
[----:B------:R-:W-:Y:S02]  /*22690*/  SHF.R.S32.HI R0, RZ, 0x1f, R5 ;  /* 0x0000001fff007819 */ /* 0x000fe40000011405 */
[----:B------:R-:W-:Y:S01]  /*226a0*/  SHF.R.S32.HI R128, RZ, 0x1f, R128 ;  /* 0x0000001fff807819 */ /* 0x000fe20000011480 */
[----:B------:R-:W-:-:S02]  /*226b0*/  IMAD R7, R130, R7, R28 ;  /* 0x0000000782077224 */ /* 0x000fc400078e021c */
[----:B------:R-:W-:Y:S02]  /*226c0*/  IMAD R0, R0, UR6, RZ ;  /* 0x0000000600007c24 */ /* 0x000fe4000f8e02ff */
[----:B------:R-:W-:Y:S01]  /*226d0*/  IMAD R3, R140, UR5, R3 ;  /* 0x000000058c037c24 */ /* 0x000fe2000f8e0203 */
[----:B------:R-:W-:Y:S01]  /*226e0*/  ULDC.64 UR4, c[0x0][0xb28] ;  /* 0x0002ca0000047ab9 */ /* 0x000fe20000000a00 */
        /* <DEDUP_REMOVED lines=9> */
[C---:B------:R-:W-:Y:S01]  /*22780*/  LEA R0, P1, R2.reuse, UR4, 0x2 ;  /* 0x0000000402007c11 */ /* 0x040fe2000f8210ff */
[C---:B------:R-:W-:Y:S02]  /*22790*/  VIADD R131, R227.reuse, 0x90 ;  /* 0x00000090e3837836 */ /* 0x040fe40000000000 */
[C---:B------:R-:W-:Y:S01]  /*227a0*/  VIADD R133, R227.reuse, 0x88 ;  /* 0x00000088e3857836 */ /* 0x040fe20000000000 */
[----:B------:R-:W-:Y:S01]  /*227b0*/  LEA.HI.X R11, R2, UR5, R11, 0x2, P1 ;  /* 0x00000005020b7c11 */ /* 0x000fe200088f140b */
[C---:B------:R-:W-:Y:S01]  /*227c0*/  VIADD R135, R227.reuse, 0x80 ;  /* 0x00000080e3877836 */ /* 0x040fe20000000000 */
[----:B------:R2:W0:Y:S01]  /*227d0*/  SHFL.IDX PT, R2, R0, RZ, 0x1c1f ;  /* 0x001c1fff00027589 */ /* 0x00042200000e0000 */
[C---:B------:R-:W-:Y:S01]  /*227e0*/  VIADD R139, R227.reuse, 0x70 ;  /* 0x00000070e38b7836 */ /* 0x040fe20000000000 */
[----:B------:R-:W-:Y:S01]  /*227f0*/  SHF.R.S32.HI R131, RZ, 0x1f, R131 ;  /* 0x0000001fff837819 */ /* 0x000fe20000011483 */
[C---:B------:R-:W-:Y:S01]  /*22800*/  VIADD R141, R227.reuse, 0x68 ;  /* 0x00000068e38d7836 */ /* 0x040fe20000000000 */
[----:B------:R2:W1:Y:S01]  /*22810*/  SHFL.IDX PT, R3, R11, RZ, 0x1c1f ;  /* 0x001c1fff0b037589 */ /* 0x00046200000e0000 */
        /* <DEDUP_REMOVED lines=44> */
[----:B------:R-:W-:Y:S01]  /*22ae0*/  VIADD R162, R227, 0x10 ;  /* 0x00000010e3a27836 */ /* 0x000fe20000000000 */
[----:B012---:R-:W-:Y:S06]  /*22af0*/  @P0 BRA `(.L_x_5116) ;  /* 0x00000004008c0947 */ /* 0x007fec0003800000 */
[----:B------:R-:W-:Y:S01]  /*22b00*/  ULDC UR4, c[0x0][0xac8] ;  /* 0x0002b20000047ab9 */ /* 0x000fe20000000800 */
[C---:B------:R-:W-:Y:S01]  /*22b10*/  VIADD R15, R227.reuse, 0xb8 ;  /* 0x000000b8e30f7836 */ /* 0x040fe20000000000 */
[----:B------:R-:W-:Y:S02]  /*22b20*/  ISETP.GE.AND P0, PT, R227, UR4, PT ;  /* 0x00000004e3007c0c */ /* 0x000fe4000bf06270 */
[----:B------:R-:W-:Y:S02]  /*22b30*/  ISETP.GE.AND P5, PT, R164, UR4, PT ;  /* 0x00000004a4007c0c */ /* 0x000fe4000bfa6270 */
[----:B------:R-:W-:Y:S02]  /*22b40*/  ISETP.GE.AND P4, PT, R162, UR4, PT ;  /* 0x00000004a2007c0c */ /* 0x000fe4000bf86270 */
[----:B------:R-:W-:Y:S02]  /*22b50*/  ISETP.GE.AND P3, PT, R160, UR4, PT ;  /* 0x00000004a0007c0c */ /* 0x000fe4000bf66270 */
[----:B------:R-:W-:-:S02]  /*22b60*/  SHF.R.S32.HI R29, RZ, 0x1f, R24 ;  /* 0x0000001fff1d7819 */ /* 0x000fc40000011418 */
[----:B------:R-:W-:-:S03]  /*22b70*/  SHF.R.S32.HI R14, RZ, 0x1f, R15 ;  /* 0x0000001fff0e7819 */ /* 0x000fc6000001140f */
[----:B------:R-:W-:-:S04]  /*22b80*/  @!P0 IMAD.WIDE R4, R227, 0x4, R2 ;  /* 0x00000004e3048825 */ /* 0x000fc800078e0202 */
[-C--:B------:R-:W-:Y:S01]  /*22b90*/  @!P4 LEA R6, P2, R162, R2.reuse, 0x2 ;  /* 0x00000002a206c211 */ /* 0x080fe200078410ff */
[----:B------:R0:W-:Y:S01]  /*22ba0*/  @!P0 ST.E.64 desc[UR60][R4.64], R124 ;  /* 0x0000007c04008985 */ /* 0x0001e2000c101b3c */
[----:B------:R-:W-:Y:S02]  /*22bb0*/  ISETP.GE.AND P0, PT, R158, UR4, PT ;  /* 0x000000049e007c0c */ /* 0x000fe4000bf06270 */
[----:B------:R-:W-:Y:S02]  /*22bc0*/  @!P3 LEA R8, P6, R160, R2, 0x2 ;  /* 0x00000002a008b211 */ /* 0x000fe400078c10ff */
[-C--:B------:R-:W-:Y:S02]  /*22bd0*/  @!P4 LEA.HI.X R7, R162, R3.reuse, R163, 0x2, P2 ;  /* 0x00000003a207c211 */ /* 0x080fe400010f14a3 */
[----:B------:R-:W-:Y:S02]  /*22be0*/  ISETP.GE.AND P2, PT, R154, UR4, PT ;  /* 0x000000049a007c0c */ /* 0x000fe4000bf46270 */
[----:B------:R-:W-:-:S02]  /*22bf0*/  @!P3 LEA.HI.X R9, R160, R3, R161, 0x2, P6 ;  /* 0x00000003a009b211 */ /* 0x000fc400030f14a1 */
[----:B0-----:R-:W-:-:S04]  /*22c00*/  @!P5 LEA R4, P1, R164, R2, 0x2 ;  /* 0x00000002a404d211 */ /* 0x001fc800078210ff */
[----:B------:R-:W-:Y:S02]  /*22c10*/  @!P5 LEA.HI.X R5, R164, R3, R165, 0x2, P1 ;  /* 0x00000003a405d211 */ /* 0x000fe400008f14a5 */
[----:B------:R-:W-:-:S03]  /*22c20*/  ISETP.GE.AND P1, PT, R156, UR4, PT ;  /* 0x000000049c007c0c */ /* 0x000fc6000bf26270 */
        /* <DEDUP_REMOVED lines=8> */
[----:B--2---:R-:W-:Y:S02]  /*22cb0*/  @!P2 LEA R8, P6, R154, R2, 0x2 ;  /* 0x000000029a08a211 */ /* 0x004fe400078c10ff */
[----:B------:R-:W-:Y:S01]  /*22cc0*/  @!P1 LEA.HI.X R7, R156, R3, R157, 0x2, P5 ;  /* 0x000000039c079211 */ /* 0x000fe200028f149d */
[----:B------:R0:W-:Y:S01]  /*22cd0*/  @!P0 ST.E.64 desc[UR60][R4.64], R40 ;  /* 0x0000002804008985 */ /* 0x0001e2000c101b3c */
[----:B------:R-:W-:-:S02]  /*22ce0*/  ISETP.GE.AND P5, PT, R148, UR4, PT ;  /* 0x0000000494007c0c */ /* 0x000fc4000bfa6270 */
[-C--:B------:R-:W-:Y:S01]  /*22cf0*/  @!P2 LEA.HI.X R9, R154, R3.reuse, R155, 0x2, P6 ;  /* 0x000000039a09a211 */ /* 0x080fe200030f149b */
[----:B------:R1:W-:Y:S01]  /*22d00*/  @!P1 ST.E.64 desc[UR60][R6.64], R44 ;  /* 0x0000002c06009985 */ /* 0x0003e2000c101b3c */
[----:B------:R-:W-:Y:S02]  /*22d10*/  ISETP.GE.AND P0, PT, R146, UR4, PT ;  /* 0x0000000492007c0c */ /* 0x000fe4000bf06270 */
[----:B------:R-:W-:Y:S01]  /*22d20*/  ISETP.GE.AND P1, PT, R144, UR4, PT ;  /* 0x0000000490007c0c */ /* 0x000fe2000bf26270 */
[----:B------:R2:W-:Y:S01]  /*22d30*/  @!P2 ST.E.64 desc[UR60][R8.64], R48 ;  /* 0x000000300800a985 */ /* 0x0005e2000c101b3c */
[-C--:B0-----:R-:W-:Y:S02]  /*22d40*/  @!P3 LEA R4, P6, R152, R2.reuse, 0x2 ;  /* 0x000000029804b211 */ /* 0x081fe400078c10ff */
[----:B-1----:R-:W-:Y:S02]  /*22d50*/  @!P4 LEA R6, P2, R150, R2, 0x2 ;  /* 0x000000029606c211 */ /* 0x002fe400078410ff */
[----:B------:R-:W-:-:S02]  /*22d60*/  @!P3 LEA.HI.X R5, R152, R3, R153, 0x2, P6 ;  /* 0x000000039805b211 */ /* 0x000fc400030f1499 */
[----:B--2---:R-:W-:Y:S02]  /*22d70*/  @!P5 LEA R8, P6, R148, R2, 0x2 ;  /* 0x000000029408d211 */ /* 0x004fe400078c10ff */
[-C--:B------:R-:W-:Y:S01]  /*22d80*/  @!P4 LEA.HI.X R7, R150, R3.reuse, R151, 0x2, P2 ;  /* 0x000000039607c211 */ /* 0x080fe200010f1497 */
[----:B------:R0:W-:Y:S01]  /*22d90*/  @!P3 ST.E.64 desc[UR60][R4.64], R52 ;  /* 0x000000340400b985 */ /* 0x0001e2000c101b3c */
[----:B------:R-:W-:Y:S02]  /*22da0*/  ISETP.GE.AND P2, PT, R142, UR4, PT ;  /* 0x000000048e007c0c */ /* 0x000fe4000bf46270 */
[----:B------:R-:W-:Y:S01]  /*22db0*/  @!P5 LEA.HI.X R9, R148, R3, R149, 0x2, P6 ;  /* 0x000000039409d211 */ /* 0x000fe200030f1495 */
[----:B------:R1:W-:Y:S01]  /*22dc0*/  @!P4 ST.E.64 desc[UR60][R6.64], R56 ;  /* 0x000000380600c985 */ /* 0x0003e2000c101b3c */
[----:B------:R-:W-:-:S03]  /*22dd0*/  ISETP.GE.AND P3, PT, R140, UR4, PT ;  /* 0x000000048c007c0c */ /* 0x000fc6000bf66270 */
[----:B------:R2:W-:Y:S01]  /*22de0*/  @!P5 ST.E.64 desc[UR60][R8.64], R60 ;  /* 0x0000003c0800d985 */ /* 0x0005e2000c101b3c */
[-C--:B0-----:R-:W-:Y:S02]  /*22df0*/  @!P0 LEA R4, P4, R146, R2.reuse, 0x2 ;  /* 0x0000000292048211 */ /* 0x081fe400078810ff */
[-C--:B-1----:R-:W-:Y:S02]  /*22e00*/  @!P1 LEA R6, P5, R144, R2.reuse, 0x2 ;  /* 0x0000000290069211 */ /* 0x082fe400078a10ff */
[-C--:B------:R-:W-:Y:S02]  /*22e10*/  @!P0 LEA.HI.X R5, R146, R3.reuse, R147, 0x2, P4 ;  /* 0x0000000392058211 */ /* 0x080fe400020f1493 */
[----:B--2---:R-:W-:Y:S02]  /*22e20*/  @!P2 LEA R8, P6, R142, R2, 0x2 ;  /* 0x000000028e08a211 */ /* 0x004fe400078c10ff */
[----:B------:R-:W-:Y:S01]  /*22e30*/  ISETP.GE.AND P4, PT, R138, UR4, PT ;  /* 0x000000048a007c0c */ /* 0x000fe2000bf86270 */
[----:B------:R0:W-:Y:S01]  /*22e40*/  @!P0 ST.E.64 desc[UR60][R4.64], R64 ;  /* 0x0000004004008985 */ /* 0x0001e2000c101b3c */
[----:B------:R-:W-:-:S02]  /*22e50*/  @!P1 LEA.HI.X R7, R144, R3, R145, 0x2, P5 ;  /* 0x0000000390079211 */ /* 0x000fc400028f1491 */
        /* <DEDUP_REMOVED lines=10> */
[----:B--2---:R-:W-:Y:S02]  /*22f00*/  @!P5 LEA R8, P6, R136, R2, 0x2 ;  /* 0x000000028808d211 */ /* 0x004fe400078c10ff */
[-C--:B------:R-:W-:Y:S02]  /*22f10*/  @!P4 LEA.HI.X R7, R138, R3.reuse, R139, 0x2, P1 ;  /* 0x000000038a07c211 */ /* 0x080fe400008f148b */
        /* <DEDUP_REMOVED lines=19> */
[-C--:B------:R-:W-:Y:S02]  /*23050*/  @!P4 LEA R12, P1, R31, R2.reuse, 0x2 ;  /* 0x000000021f0cc211 */ /* 0x080fe400078210ff */
[-C--:B------:R-:W-:Y:S02]  /*23060*/  @!P5 LEA.HI.X R5, R127, R3.reuse, R128, 0x2, P3 ;  /* 0x000000037f05d211 */ /* 0x080fe400018f1480 */
[-C--:B------:R-:W-:Y:S02]  /*23070*/  @!P4 LEA.HI.X R13, R31, R3.reuse, R126, 0x2, P1 ;  /* 0x000000031f0dc211 */ /* 0x080fe400008f147e */
[CC--:B-1----:R-:W-:Y:S01]  /*23080*/  @!P2 LEA R6, P1, R15.reuse, R2.reuse, 0x2 ;  /* 0x000000020f06a211 */ /* 0x0c2fe200078210ff */
[----:B------:R1:W-:Y:S03]  /*23090*/  @!P5 ST.E.64 desc[UR60][R4.64], R100 ;  /* 0x000000640400d985 */ /* 0x0003e6000c101b3c */
[----:B------:R-:W-:Y:S01]  /*230a0*/  @!P2 LEA.HI.X R7, R15, R3, R14, 0x2, P1 ;  /* 0x000000030f07a211 */ /* 0x000fe200008f140e */
[----:B------:R1:W-:Y:S01]  /*230b0*/  @!P4 ST.E.64 desc[UR60][R12.64], R104 ;  /* 0x000000680c00c985 */ /* 0x0003e2000c101b3c */
[----:B0-----:R-:W-:-:S04]  /*230c0*/  @!P6 LEA R8, P3, R24, R2, 0x2 ;  /* 0x000000021808e211 */ /* 0x001fc800078610ff */
[----:B------:R-:W-:Y:S02]  /*230d0*/  @!P6 LEA.HI.X R9, R24, R3, R29, 0x2, P3 ;  /* 0x000000031809e211 */ /* 0x000fe400018f141d */
[----:B------:R-:W-:-:S04]  /*230e0*/  @!P0 LEA R2, P3, R28, R2, 0x2 ;  /* 0x000000021c028211 */ /* 0x000fc800078610ff */
[----:B------:R-:W-:-:S05]  /*230f0*/  @!P0 LEA.HI.X R3, R28, R3, R30, 0x2, P3 ;  /* 0x000000031c038211 */ /* 0x000fca00018f141e */
[----:B------:R1:W-:Y:S04]  /*23100*/  @!P0 ST.E.64 desc[UR60][R2.64], R108 ;  /* 0x0000006c02008985 */ /* 0x0003e8000c101b3c */
[----:B------:R1:W-:Y:S04]  /*23110*/  @!P6 ST.E.64 desc[UR60][R8.64], R112 ;  /* 0x000000700800e985 */ /* 0x0003e8000c101b3c */
[----:B------:R1:W-:Y:S02]  /*23120*/  @!P2 ST.E.64 desc[UR60][R6.64], R116 ;  /* 0x000000740600a985 */ /* 0x0003e4000c101b3c */
.L_x_5116:
[----:B------:R-:W-:Y:S05]  /*23130*/  BSYNC B1 ;  /* 0x0000000000017941 */ /* 0x000fea0003800000 */
.L_x_5115:
[----:B------:R-:W-:Y:S01]  /*23140*/  ISETP.GE.AND P0, PT, R10, R129, PT ;  /* 0x000000810a00720c */ /* 0x000fe20003f06270 */
[----:B-1----:R0:W1:Y:S04]  /*23150*/  SHFL.IDX PT, R3, R11, 0x1, 0x1c1f ;  /* 0x003c1f000b037f89 */ /* 0x00206800000e0000 */
[----:B------:R0:W2:Y:S08]  /*23160*/  SHFL.IDX PT, R2, R0, 0x1, 0x1c1f ;  /* 0x003c1f0000027f89 */ /* 0x0000b000000e0000 */
[----:B0-----:R-:W-:Y:S05]  /*23170*/  @P0 BRA `(.L_x_5114) ;  /* 0x0000001400000947 */ /* 0x001fea0003800000 */
[----:B------:R-:W-:Y:S02]  /*23180*/  ULDC UR4, c[0x0][0xac8] ;  /* 0x0002b20000047ab9 */ /* 0x000fe40000000800 */
[----:B------:R-:W-:Y:S02]  /*23190*/  ISETP.GE.AND P2, PT, R164, UR4, PT ;  /* 0x00000004a4007c0c */ /* 0x000fe4000bf46270 */
[----:B------:R-:W-:Y:S02]  /*231a0*/  ISETP.GE.AND P1, PT, R227, UR4, PT ;  /* 0x00000004e3007c0c */ /* 0x000fe4000bf26270 */
[----:B------:R-:W-:Y:S02]  /*231b0*/  ISETP.GE.AND P5, PT, R162, UR4, PT ;  /* 0x00000004a2007c0c */ /* 0x000fe4000bfa6270 */
[----:B------:R-:W-:Y:S02]  /*231c0*/  ISETP.GE.AND P4, PT, R160, UR4, PT ;  /* 0x00000004a0007c0c */ /* 0x000fe4000bf86270 */
[----:B------:R-:W-:-:S05]  /*231d0*/  ISETP.GE.AND P3, PT, R158, UR4, PT ;  /* 0x000000049e007c0c */ /* 0x000fca000bf66270 */
[C---:B--2---:R-:W-:Y:S02]  /*231e0*/  @!P2 LEA R4, P0, R164.reuse, R2, 0x2 ;  /* 0x00000002a404a211 */ /* 0x044fe400078010ff */
[----:B-1----:R-:W-:Y:S02]  /*231f0*/  @!P1 IMAD.WIDE R6, R227, 0x4, R2 ;  /* 0x00000004e3069825 */ /* 0x002fe400078e0202 */
[----:B------:R-:W-:Y:S02]  /*23200*/  @!P2 LEA.HI.X R5, R164, R3, R165, 0x2, P0 ;  /* 0x00000003a405a211 */ /* 0x000fe400000f14a5 */
        /* <DEDUP_REMOVED lines=23> */
[-C--:B------:R-:W-:Y:S01]  /*23380*/  @!P2 LEA.HI.X R9, R152, R3.reuse, R153, 0x2, P6 ;  /* 0x000000039809a211 */ /* 0x080fe200030f1499 */
[----:B------:R1:W-:Y:S01]  /*23390*/  @!P1 ST.E.64 desc[UR60][R6.64], R50 ;  /* 0x0000003206009985 */ /* 0x0003e2000c101b3c */
[-C--:B------:R-:W-:Y:S02]  /*233a0*/  @!P3 LEA R10, P6, R150, R2.reuse, 0x2 ;  /* 0x00000002960ab211 */ /* 0x080fe400078c10ff */
[----:B------:R-:W-:Y:S01]  /*233b0*/  @!P4 LEA R12, P0, R148, R2, 0x2 ;  /* 0x00000002940cc211 */ /* 0x000fe200078010ff */
[----:B------:R2:W-:Y:S01]  /*233c0*/  @!P2 ST.E.64 desc[UR60][R8.64], R54 ;  /* 0x000000360800a985 */ /* 0x0005e2000c101b3c */
[----:B------:R-:W-:Y:S02]  /*233d0*/  ISETP.GE.AND P2, PT, R144, UR4, PT ;  /* 0x0000000490007c0c */ /* 0x000fe4000bf46270 */
[----:B------:R-:W-:Y:S02]  /*233e0*/  ISETP.GE.AND P1, PT, R142, UR4, PT ;  /* 0x000000048e007c0c */ /* 0x000fe4000bf26270 */
[----:B------:R-:W-:-:S02]  /*233f0*/  @!P4 LEA.HI.X R13, R148, R3, R149, 0x2, P0 ;  /* 0x00000003940dc211 */ /* 0x000fc400000f1495 */
[-C--:B------:R-:W-:Y:S02]  /*23400*/  @!P3 LEA.HI.X R11, R150, R3.reuse, R151, 0x2, P6 ;  /* 0x00000003960bb211 */ /* 0x080fe400030f1497 */
[----:B------:R-:W-:Y:S02]  /*23410*/  ISETP.GE.AND P0, PT, R140, UR4, PT ;  /* 0x000000048c007c0c */ /* 0x000fe4000bf06270 */
[CC--:B------:R-:W-:Y:S01]  /*23420*/  @!P5 LEA R14, P6, R146.reuse, R2.reuse, 0x2 ;  /* 0x00000002920ed211 */ /* 0x0c0fe200078c10ff */
[----:B------:R3:W-:Y:S03]  /*23430*/  @!P3 ST.E.64 desc[UR60][R10.64], R58 ;  /* 0x0000003a0a00b985 */ /* 0x0007e6000c101b3c */
[----:B------:R-:W-:Y:S01]  /*23440*/  @!P5 LEA.HI.X R15, R146, R3, R147, 0x2, P6 ;  /* 0x00000003920fd211 */ /* 0x000fe200030f1493 */
[----:B------:R4:W-:Y:S01]  /*23450*/  @!P4 ST.E.64 desc[UR60][R12.64], R62 ;  /* 0x0000003e0c00c985 */ /* 0x0009e2000c101b3c */
[----:B0-----:R-:W-:-:S02]  /*23460*/  @!P2 LEA R4, P6, R144, R2, 0x2 ;  /* 0x000000029004a211 */ /* 0x001fc400078c10ff */
[-C--:B-1----:R-:W-:Y:S01]  /*23470*/  @!P1 LEA R6, P3, R142, R2.reuse, 0x2 ;  /* 0x000000028e069211 */ /* 0x082fe200078610ff */
[----:B------:R0:W-:Y:S01]  /*23480*/  @!P5 ST.E.64 desc[UR60][R14.64], R66 ;  /* 0x000000420e00d985 */ /* 0x0001e2000c101b3c */
[----:B------:R-:W-:Y:S02]  /*23490*/  ISETP.GE.AND P5, PT, R138, UR4, PT ;  /* 0x000000048a007c0c */ /* 0x000fe4000bfa6270 */
        /* <DEDUP_REMOVED lines=8> */
[----:B---3--:R-:W-:-:S03]  /*23520*/  @!P5 LEA R10, P1, R138, R2, 0x2 ;  /* 0x000000028a0ad211 */ /* 0x008fc600078210ff */
[----:B------:R3:W-:Y:S01]  /*23530*/  @!P0 ST.E.64 desc[UR60][R8.64], R78 ;  /* 0x0000004e08008985 */ /* 0x0007e2000c101b3c */
[----:B------:R-:W-:Y:S02]  /*23540*/  ISETP.GE.AND P0, PT, R132, UR4, PT ;  /* 0x0000000484007c0c */ /* 0x000fe4000bf06270 */
[-C--:B------:R-:W-:Y:S02]  /*23550*/  @!P5 LEA.HI.X R11, R138, R3.reuse, R139, 0x2, P1 ;  /* 0x000000038a0bd211 */ /* 0x080fe400008f148b */
[-C--:B----4-:R-:W-:Y:S02]  /*23560*/  @!P4 LEA R12, P2, R136, R2.reuse, 0x2 ;  /* 0x00000002880cc211 */ /* 0x090fe400078410ff */
[----:B------:R-:W-:Y:S01]  /*23570*/  ISETP.GE.AND P1, PT, R130, UR4, PT ;  /* 0x0000000482007c0c */ /* 0x000fe2000bf26270 */
[----:B------:R-:W-:Y:S01]  /*23580*/  @!P5 ST.E.64 desc[UR60][R10.64], R82 ;  /* 0x000000520a00d985 */ /* 0x000fe2000c101b3c */
[----:B0-----:R-:W-:Y:S02]  /*23590*/  @!P3 LEA R14, P6, R134, R2, 0x2 ;  /* 0x00000002860eb211 */ /* 0x001fe400078c10ff */
[----:B------:R-:W-:-:S02]  /*235a0*/  @!P4 LEA.HI.X R13, R136, R3, R137, 0x2, P2 ;  /* 0x00000003880dc211 */ /* 0x000fc400010f1489 */
[-C--:B------:R-:W-:Y:S02]  /*235b0*/  @!P3 LEA.HI.X R15, R134, R3.reuse, R135, 0x2, P6 ;  /* 0x00000003860fb211 */ /* 0x080fe400030f1487 */
[----:B------:R-:W-:Y:S01]  /*235c0*/  ISETP.GE.AND P5, PT, R127, UR4, PT ;  /* 0x000000047f007c0c */ /* 0x000fe2000bfa6270 */
[----:B------:R0:W-:Y:S01]  /*235d0*/  @!P4 ST.E.64 desc[UR60][R12.64], R86 ;  /* 0x000000560c00c985 */ /* 0x0001e2000c101b3c */
[----:B-1----:R-:W-:Y:S02]  /*235e0*/  @!P0 LEA R4, P2, R132, R2, 0x2 ;  /* 0x0000000284048211 */ /* 0x002fe400078410ff */
[----:B------:R-:W-:Y:S01]  /*235f0*/  ISETP.GE.AND P4, PT, R31, UR4, PT ;  /* 0x000000041f007c0c */ /* 0x000fe2000bf86270 */
[----:B------:R1:W-:Y:S01]  /*23600*/  @!P3 ST.E.64 desc[UR60][R14.64], R90 ;  /* 0x0000005a0e00b985 */ /* 0x0003e2000c101b3c */
[----:B------:R-:W-:Y:S02]  /*23610*/  ISETP.GE.AND P3, PT, R28, UR4, PT ;  /* 0x000000041c007c0c */ /* 0x000fe4000bf66270 */
[----:B------:R-:W-:-:S02]  /*23620*/  @!P0 LEA.HI.X R5, R132, R3, R133, 0x2, P2 ;  /* 0x0000000384058211 */ /* 0x000fc400010f1485 */
[----:B------:R-:W-:Y:S02]  /*23630*/  ISETP.GE.AND P2, PT, R24, UR4, PT ;  /* 0x0000000418007c0c */ /* 0x000fe4000bf46270 */
[CC--:B--2---:R-:W-:Y:S01]  /*23640*/  @!P1 LEA R6, P6, R130.reuse, R2.reuse, 0x2 ;  /* 0x0000000282069211 */ /* 0x0c4fe200078c10ff */
[----:B------:R2:W-:Y:S03]  /*23650*/  @!P0 ST.E.64 desc[UR60][R4.64], R94 ;  /* 0x0000005e04008985 */ /* 0x0005e6000c101b3c */
[----:B------:R-:W-:Y:S02]  /*23660*/  @!P1 LEA.HI.X R7, R130, R3, R131, 0x2, P6 ;  /* 0x0000000382079211 */ /* 0x000fe400030f1483 */
[-C--:B---3--:R-:W-:Y:S02]  /*23670*/  @!P5 LEA R8, P6, R127, R2.reuse, 0x2 ;  /* 0x000000027f08d211 */ /* 0x088fe400078c10ff */
[-C--:B0-----:R-:W-:Y:S01]  /*23680*/  @!P3 LEA R12, P0, R28, R2.reuse, 0x2 ;  /* 0x000000021c0cb211 */ /* 0x081fe200078010ff */
[----:B------:R0:W-:Y:S01]  /*23690*/  @!P1 ST.E.64 desc[UR60][R6.64], R98 ;  /* 0x0000006206009985 */ /* 0x0001e2000c101b3c */
[----:B------:R-:W-:-:S02]  /*236a0*/  @!P4 LEA R10, P1, R31, R2, 0x2 ;  /* 0x000000021f0ac211 */ /* 0x000fc400078210ff */
[-C--:B------:R-:W-:Y:S02]  /*236b0*/  @!P5 LEA.HI.X R9, R127, R3.reuse, R128, 0x2, P6 ;  /* 0x000000037f09d211 */ /* 0x080fe400030f1480 */
[----:B-1----:R-:W-:Y:S01]  /*236c0*/  SHF.R.S32.HI R15, RZ, 0x1f, R24 ;  /* 0x0000001fff0f7819 */ /* 0x002fe20000011418 */
[----:B--2---:R-:W-:Y:S01]  /*236d0*/  VIADD R5, R227, 0xb8 ;  /* 0x000000b8e3057836 */ /* 0x004fe20000000000 */
[----:B------:R-:W-:Y:S01]  /*236e0*/  @!P2 LEA R14, P6, R24, R2, 0x2 ;  /* 0x00000002180ea211 */ /* 0x000fe200078c10ff */
[----:B------:R0:W-:Y:S01]  /*236f0*/  @!P5 ST.E.64 desc[UR60][R8.64], R102 ;  /* 0x000000660800d985 */ /* 0x0001e2000c101b3c */
[-C--:B------:R-:W-:Y:S02]  /*23700*/  @!P4 LEA.HI.X R11, R31, R3.reuse, R126, 0x2, P1 ;  /* 0x000000031f0bc211 */ /* 0x080fe400008f147e */
[-C--:B------:R-:W-:Y:S02]  /*23710*/  @!P3 LEA.HI.X R13, R28, R3.reuse, R30, 0x2, P0 ;  /* 0x000000031c0db211 */ /* 0x080fe400000f141e */
[----:B------:R-:W-:Y:S01]  /*23720*/  @!P2 LEA.HI.X R15, R24, R3, R15, 0x2, P6 ;  /* 0x00000003180fa211 */ /* 0x000fe200030f140f */
[----:B------:R0:W-:Y:S01]  /*23730*/  @!P4 ST.E.64 desc[UR60][R10.64], R106 ;  /* 0x0000006a0a00c985 */ /* 0x0001e2000c101b3c */
[----:B------:R-:W-:-:S03]  /*23740*/  ISETP.GE.AND P0, PT, R5, UR4, PT ;  /* 0x0000000405007c0c */ /* 0x000fc6000bf06270 */
[----:B------:R0:W-:Y:S04]  /*23750*/  @!P3 ST.E.64 desc[UR60][R12.64], R110 ;  /* 0x0000006e0c00b985 */ /* 0x0001e8000c101b3c */
[----:B------:R0:W-:Y:S06]  /*23760*/  @!P2 ST.E.64 desc[UR60][R14.64], R114 ;  /* 0x000000720e00a985 */ /* 0x0001ec000c101b3c */
[----:B------:R-:W-:Y:S05]  /*23770*/  @P0 BRA `(.L_x_5114) ;  /* 0x0000000c00800947 */ /* 0x000fea0003800000 */
[----:B------:R-:W-:Y:S02]  /*23780*/  LEA R2, P0, R5, R2, 0x2 ;  /* 0x0000000205027211 */ /* 0x000fe400078010ff */
[----:B------:R-:W-:-:S04]  /*23790*/  SHF.R.S32.HI R0, RZ, 0x1f, R5 ;  /* 0x0000001fff007819 */ /* 0x000fc80000011405 */
[----:B------:R-:W-:-:S05]  /*237a0*/  LEA.HI.X R3, R5, R3, R0, 0x2, P0 ;  /* 0x0000000305037211 */ /* 0x000fca00000f1400 */
[----:B------:R3:W-:Y:S01]  /*237b0*/  ST.E.64 desc[UR60][R2.64], R118 ;  /* 0x0000007602007985 */ /* 0x0007e2000c101b3c */
[----:B------:R-:W-:Y:S05]  /*237c0*/  BRA `(.L_x_5114) ;  /* 0x0000000c006c7947 */ /* 0x000fea0003800000 */
.L_x_5105:
[----:B------:R-:W3:Y:S01]  /*237d0*/  LDL R8, [R1+0x4c] ;  /* 0x00004c0001087983 */ /* 0x000ee20000100800 */
[----:B------:R-:W-:Y:S01]  /*237e0*/  ULDC.64 UR4, c[0x0][0xc08] ;  /* 0x0003020000047ab9 */ /* 0x000fe20000000a00 */
[----:B-1----:R-:W3:Y:S01]  /*237f0*/  LDC.64 R2, c[0x0][0xc00] ;  /* 0x00030000ff027b82 */ /* 0x002ee20000000a00 */
        /* <DEDUP_REMOVED lines=9> */
[----:B------:R-:W-:Y:S01]  /*23890*/  IMAD.U32 R0, RZ, RZ, UR4 ;  /* 0x00000004ff007e24 */ /* 0x000fe2000f8e00ff */
        /* <DEDUP_REMOVED lines=17> */
.L_x_5117:
        /* <DEDUP_REMOVED lines=15> */
[----:B------:R-:W-:Y:S02]  /*23aa0*/  ISETP.NE.AND P1, PT, R37, 0x1, PT ;  /* 0x000000012500780c */ /* 0x000fe40003f25270 */
[----:B------:R-:W-:Y:S02]  /*23ab0*/  SEL R20, R20, 0x978, P0 ;  /* 0x0000097814147807 */ /* 0x000fe40000000000 */
[----:B------:R-:W-:-:S03]  /*23ac0*/  MOV R21, R35 ;  /* 0x0000002300157202 */ /* 0x000fc60000000f00 */
        /* <DEDUP_REMOVED lines=18> */
[----:B------:R-:W-:Y:S02]  /*23bf0*/  IMAD.IADD R31, R9, 0x1, R31 ;  /* 0x00000001091f7824 */ /* 0x000fe400078e021f */
[----:B------:R-:W-:-:S03]  /*23c00*/  IMAD R9, R37, R8, R35 ;  /* 0x0000000825097224 */ /* 0x000fc600078e0223 */
[----:B------:R-:W-:Y:S01]  /*23c10*/  IADD3.X R8, R31, R29, R24, P1, P3 ;  /* 0x0000001d1f087210 */ /* 0x000fe20000fe6418 */
[----:B------:R-:W-:Y:S01]  /*23c20*/  IMAD R5, R5, R9, RZ ;  /* 0x0000000905057224 */ /* 0x000fe200078e02ff */
[----:B--2---:R-:W-:-:S05]  /*23c30*/  SEL R13, R30, RZ, P0 ;  /* 0x000000ff1e0d7207 */ /* 0x004fca0000000000 */
[-C--:B------:R-:W-:Y:S02]  /*23c40*/  IMAD R11, R7, R13.reuse, RZ ;  /* 0x0000000d070b7224 */ /* 0x080fe400078e02ff */
[----:B------:R-:W-:-:S04]  /*23c50*/  IMAD.WIDE.U32 R6, R6, R13, RZ ;  /* 0x0000000d06067225 */ /* 0x000fc800078e00ff */
[----:B------:R-:W-:Y:S01]  /*23c60*/  IMAD.IADD R11, R7, 0x1, R11 ;  /* 0x00000001070b7824 */ /* 0x000fe200078e020b */
[----:B------:R-:W-:Y:S02]  /*23c70*/  IADD3 R6, P0, P1, R21, R10, R6 ;  /* 0x0000000a15067210 */ /* 0x000fe4000791e006 */
[----:B------:R-:W-:-:S04]  /*23c80*/  SHF.R.S32.HI R21, RZ, 0x1f, R21 ;  /* 0x0000001fff157819 */ /* 0x000fc80000011415 */
[----:B------:R-:W-:Y:S02]  /*23c90*/  IADD3.X R7, R21, R8, R11, P0, P1 ;  /* 0x0000000815077210 */ /* 0x000fe400007e240b */
[----:B------:R-:W-:-:S05]  /*23ca0*/  SHF.R.S32.HI R11, RZ, 0x1f, R9 ;  /* 0x0000001fff0b7819 */ /* 0x000fca0000011409 */
[C---:B------:R-:W-:Y:S02]  /*23cb0*/  IMAD R11, R4.reuse, R11, R5 ;  /* 0x0000000b040b7224 */ /* 0x040fe400078e0205 */
[----:B------:R-:W-:-:S04]  /*23cc0*/  IMAD.WIDE.U32 R4, R4, R9, R6 ;  /* 0x0000000904047225 */ /* 0x000fc800078e0006 */
[----:B------:R-:W-:Y:S01]  /*23cd0*/  IMAD.IADD R5, R5, 0x1, R11 ;  /* 0x0000000105057824 */ /* 0x000fe200078e020b */
[----:B0-----:R-:W-:-:S04]  /*23ce0*/  LEA R2, P0, R4, R2, 0x2 ;  /* 0x0000000204027211 */ /* 0x001fc800078010ff */
[----:B-1----:R-:W-:Y:S01]  /*23cf0*/  LEA.HI.X R3, R4, R3, R5, 0x2, P0 ;  /* 0x0000000304037211 */ /* 0x002fe200000f1405 */
[----:B------:R-:W-:-:S05]  /*23d00*/  IMAD.MOV.U32 R5, RZ, RZ, -0x800000 ;  /* 0xff800000ff057424 */ /* 0x000fca00078e00ff */
[----:B------:R0:W-:Y:S03]  /*23d10*/  STG.E desc[UR60][R2.64], R5 ;  /* 0x0000000502007986 */ /* 0x0001e6000c10193c */
.L_x_5119:
[----:B------:R-:W-:Y:S05]  /*23d20*/  BSYNC B1 ;  /* 0x0000000000017941 */ /* 0x000fea0003800000 */
.L_x_5118:
[----:B------:R-:W-:Y:S05]  /*23d30*/  @P2 BRA `(.L_x_5114) ;  /* 0x0000000800102947 */ /* 0x000fea0003800000 */
[----:B------:R-:W2:Y:S01]  /*23d40*/  LDL.LU R12, [R1+0x38] ;  /* 0x00003800010c7983 */ /* 0x000ea20000300800 */
[----:B------:R-:W3:Y:S01]  /*23d50*/  LDC R9, c[0x0][0xbe8] ;  /* 0x0002fa00ff097b82 */ /* 0x000ee20000000800 */
[----:B------:R-:W-:Y:S01]  /*23d60*/  ULDC.64 UR4, c[0x0][0xaa0] ;  /* 0x0002a80000047ab9 */ /* 0x000fe20000000a00 */
[----:B------:R-:W-:Y:S01]  /*23d70*/  BSSY B1, `(.L_x_5120) ;  /* 0x000004a000017945 */ /* 0x000fe20003800000 */
[----:B01----:R-:W0:Y:S01]  /*23d80*/  S2R R2, SR_TID.X ;  /* 0x0000000000027919 */ /* 0x003e220000002100 */
[----:B---3--:R-:W-:Y:S01]  /*23d90*/  ISETP.NE.AND P0, PT, R9, 0x1, PT ;  /* 0x000000010900780c */ /* 0x008fe20003f05270 */
[----:B0-----:R-:W-:-:S12]  /*23da0*/  VIADD R4, R2, 0xffffff80 ;  /* 0xffffff8002047836 */ /* 0x001fd80000000000 */
[----:B------:R-:W0:Y:S01]  /*23db0*/  @P0 LDC R7, c[0x0][0xbec] ;  /* 0x0002fb00ff070b82 */ /* 0x000e220000000800 */
[----:B------:R-:W-:Y:S01]  /*23dc0*/  IMAD R2, R24, UR4, RZ ;  /* 0x0000000418027c24 */ /* 0x000fe2000f8e02ff */
[----:B------:R-:W-:-:S03]  /*23dd0*/  SHF.R.S32.HI R3, RZ, 0x1f, R4 ;  /* 0x0000001fff037819 */ /* 0x000fc60000011404 */
[----:B------:R-:W-:Y:S01]  /*23de0*/  IMAD R5, R15, UR5, R2 ;  /* 0x000000050f057c24 */ /* 0x000fe2000f8e0202 */
[----:B------:R-:W-:Y:S02]  /*23df0*/  LEA.HI R6, R3, R4, RZ, 0x3 ;  /* 0x0000000403067211 */ /* 0x000fe400078f18ff */
[----:B------:R-:W1:Y:S01]  /*23e00*/  @P0 LDC R11, c[0x0][0xbf0] ;  /* 0x0002fc00ff0b0b82 */ /* 0x000e620000000800 */
[----:B------:R-:W-:Y:S01]  /*23e10*/  IMAD.WIDE.U32 R2, R15, UR4, RZ ;  /* 0x000000040f027c25 */ /* 0x000fe2000f8e00ff */
[----:B------:R-:W-:Y:S01]  /*23e20*/  ULDC.64 UR4, c[0x0][0xae8] ;  /* 0x0002ba0000047ab9 */ /* 0x000fe20000000a00 */
[----:B------:R-:W-:Y:S02]  /*23e30*/  LOP3.LUT R13, R6, 0xfffffff8, RZ, 0xc0, !PT ;  /* 0xfffffff8060d7812 */ /* 0x000fe400078ec0ff */
[----:B------:R-:W-:Y:S01]  /*23e40*/  SHF.R.S32.HI R10, RZ, 0x3, R6 ;  /* 0x00000003ff0a7819 */ /* 0x000fe20000011406 */
[----:B------:R-:W-:Y:S01]  /*23e50*/  IMAD.IADD R3, R3, 0x1, R5 ;  /* 0x0000000103037824 */ /* 0x000fe200078e0205 */
[----:B------:R-:W-:Y:S01]  /*23e60*/  IADD3 R13, R4, -R13, RZ ;  /* 0x8000000d040d7210 */ /* 0x000fe20007ffe0ff */
[----:B------:R-:W-:-:S04]  /*23e70*/  IMAD.WIDE.U32 R2, R202, UR4, R2 ;  /* 0x00000004ca027c25 */ /* 0x000fc8000f8e0002 */
[C---:B------:R-:W-:Y:S02]  /*23e80*/  IMAD R4, R13.reuse, 0x20, R10 ;  /* 0x000000200d047824 */ /* 0x040fe400078e020a */
[----:B------:R-:W-:Y:S01]  /*23e90*/  IMAD R3, R202, UR5, R3 ;  /* 0x00000005ca037c24 */ /* 0x000fe2000f8e0203 */
[----:B------:R-:W-:Y:S01]  /*23ea0*/  ULDC.64 UR4, c[0x0][0xaf0] ;  /* 0x0002bc0000047ab9 */ /* 0x000fe20000000a00 */
[----:B------:R-:W-:Y:S02]  /*23eb0*/  IMAD.SHL.U32 R13, R13, 0x8, RZ ;  /* 0x000000080d0d7824 */ /* 0x000fe400078e00ff */
[----:B------:R-:W-:Y:S02]  /*23ec0*/  IMAD R6, R28, UR4, RZ ;  /* 0x000000041c067c24 */ /* 0x000fe4000f8e02ff */
[----:B------:R-:W-:-:S04]  /*23ed0*/  IMAD.WIDE.U32 R2, R33, UR4, R2 ;  /* 0x0000000421027c25 */ /* 0x000fc8000f8e0002 */
[----:B--2---:R-:W-:-:S04]  /*23ee0*/  IMAD.IADD R8, R12, 0x1, R4 ;  /* 0x000000010c087824 */ /* 0x004fc800078e0204 */
[----:B0-----:R-:W-:-:S04]  /*23ef0*/  @P0 IMAD.HI.U32 R4, R8, R7, RZ ;  /* 0x0000000708040227 */ /* 0x001fc800078e00ff */
[----:B------:R-:W-:Y:S01]  /*23f00*/  IMAD.MOV.U32 R5, RZ, RZ, R8 ;  /* 0x000000ffff057224 */ /* 0x000fe200078e0008 */
[----:B-1----:R-:W-:Y:S01]  /*23f10*/  @P0 SHF.R.U32.HI R5, RZ, R11, R4 ;  /* 0x0000000bff050219 */ /* 0x002fe20000011604 */
[----:B------:R-:W-:Y:S01]  /*23f20*/  IMAD R7, R33, UR5, R6 ;  /* 0x0000000521077c24 */ /* 0x000fe2000f8e0206 */
[----:B------:R-:W-:Y:S01]  /*23f30*/  ULDC.64 UR4, c[0x0][0xae0] ;  /* 0x0002b80000047ab9 */ /* 0x000fe20000000a00 */
[----:B------:R-:W-:Y:S01]  /*23f40*/  VIADD R11, R13, 0x80 ;  /* 0x000000800d0b7836 */ /* 0x000fe20000000000 */
[----:B------:R-:W-:Y:S01]  /*23f50*/  SHF.R.S32.HI R4, RZ, 0x1f, R5 ;  /* 0x0000001fff047819 */ /* 0x000fe20000011405 */
[----:B------:R-:W-:Y:S02]  /*23f60*/  IMAD.IADD R3, R3, 0x1, R7 ;  /* 0x0000000103037824 */ /* 0x000fe400078e0207 */
[----:B------:R-:W-:Y:S02]  /*23f70*/  IMAD.MOV R7, RZ, RZ, -R5 ;  /* 0x000000ffff077224 */ /* 0x000fe400078e0a05 */
[----:B------:R-:W-:-:S02]  /*23f80*/  IMAD R4, R4, UR4, RZ ;  /* 0x0000000404047c24 */ /* 0x000fc4000f8e02ff */
[----:B------:R-:W-:Y:S02]  /*23f90*/  IMAD R7, R9, R7, R8 ;  /* 0x0000000709077224 */ /* 0x000fe400078e0208 */
[----:B------:R-:W-:-:S04]  /*23fa0*/  IMAD.WIDE.U32 R2, R5, UR4, R2 ;  /* 0x0000000405027c25 */ /* 0x000fc8000f8e0002 */
[----:B------:R-:W-:Y:S01]  /*23fb0*/  IMAD R5, R5, UR5, R4 ;  /* 0x0000000505057c24 */ /* 0x000fe2000f8e0204 */
[----:B------:R-:W-:Y:S01]  /*23fc0*/  SHF.R.S32.HI R4, RZ, 0x1f, R7 ;  /* 0x0000001fff047819 */ /* 0x000fe20000011407 */
[----:B------:R-:W-:Y:S01]  /*23fd0*/  ULDC.64 UR4, c[0x0][0xad8] ;  /* 0x0002b60000047ab9 */ /* 0x000fe20000000a00 */
[----:B------:R-:W-:Y:S01]  /*23fe0*/  IMAD.IADD R8, R10, 0x1, R12 ;  /* 0x000000010a087824 */ /* 0x000fe200078e020c */
[----:B------:R-:W-:Y:S01]  /*23ff0*/  SHF.R.S32.HI R10, RZ, 0x1f, R13 ;  /* 0x0000001fff0a7819 */ /* 0x000fe2000001140d */
[----:B------:R-:W-:Y:S02]  /*24000*/  IMAD.IADD R3, R3, 0x1, R5 ;  /* 0x0000000103037824 */ /* 0x000fe400078e0205 */
[----:B------:R-:W-:Y:S01]  /*24010*/  IMAD R6, R4, UR4, RZ ;  /* 0x0000000404067c24 */ /* 0x000fe2000f8e02ff */
[----:B------:R-:W-:Y:S01]  /*24020*/  IADD3 R4, R8, 0x40, RZ ;  /* 0x0000004008047810 */ /* 0x000fe20007ffe0ff */
[----:B------:R-:W-:Y:S02]  /*24030*/  IMAD R9, R0, R9, RZ ;  /* 0x0000000900097224 */ /* 0x000fe400078e02ff */
[C---:B------:R-:W-:Y:S01]  /*24040*/  IMAD R5, R7.reuse, UR5, R6 ;  /* 0x0000000507057c24 */ /* 0x040fe2000f8e0206 */
[----:B------:R-:W-:Y:S01]  /*24050*/  SHF.R.S32.HI R6, RZ, 0x1f, R11 ;  /* 0x0000001fff067819 */ /* 0x000fe2000001140b */
[----:B------:R-:W-:Y:S01]  /*24060*/  IMAD.WIDE.U32 R2, R7, UR4, R2 ;  /* 0x0000000407027c25 */ /* 0x000fe2000f8e0002 */
[-C--:B------:R-:W-:Y:S01]  /*24070*/  ISETP.GE.AND P2, PT, R8, R9.reuse, PT ;  /* 0x000000090800720c */ /* 0x080fe20003f46270 */
[----:B------:R-:W-:Y:S01]  /*24080*/  ULDC.64 UR4, c[0x0][0xa80] ;  /* 0x0002a00000047ab9 */ /* 0x000fe20000000a00 */
[----:B------:R-:W-:Y:S01]  /*24090*/  ISETP.GE.AND P1, PT, R4, R9, PT ;  /* 0x000000090400720c */ /* 0x000fe20003f26270 */
[----:B------:R-:W-:Y:S01]  /*240a0*/  IMAD.IADD R3, R3, 0x1, R5 ;  /* 0x0000000103037824 */ /* 0x000fe200078e0205 */
[----:B------:R-:W-:Y:S01]  /*240b0*/  LEA R4, P3, R2, UR4, 0x1 ;  /* 0x0000000402047c11 */ /* 0x000fe2000f8608ff */
[----:B------:R-:W-:-:S02]  /*240c0*/  VIADD R0, R8, 0x20 ;  /* 0x0000002008007836 */ /* 0x000fc40000000000 */
[----:B------:R-:W-:Y:S01]  /*240d0*/  VIADD R7, R13, 0x40 ;  /* 0x000000400d077836 */ /* 0x000fe20000000000 */
[----:B------:R-:W-:Y:S02]  /*240e0*/  LEA.HI.X R5, R2, UR5, R3, 0x1, P3 ;  /* 0x0000000502057c11 */ /* 0x000fe400098f0c03 */
[----:B------:R-:W-:Y:S01]  /*240f0*/  ISETP.GE.AND P0, PT, R0, R9, PT ;  /* 0x000000090000720c */ /* 0x000fe20003f06270 */
[----:B------:R0:W1:Y:S01]  /*24100*/  SHFL.IDX PT, R2, R4, RZ, 0x181f ;  /* 0x00181fff04027589 */ /* 0x00006200000e0000 */
[----:B------:R-:W-:-:S03]  /*24110*/  SHF.R.S32.HI R12, RZ, 0x1f, R7 ;  /* 0x0000001fff0c7819 */ /* 0x000fc60000011407 */
[----:B------:R0:W2:Y:S01]  /*24120*/  SHFL.IDX PT, R0, R5, RZ, 0x181f ;  /* 0x00181fff05007589 */ /* 0x0000a200000e0000 */
[----:B------:R-:W-:Y:S07]  /*24130*/  @P2 BRA `(.L_x_5121) ;  /* 0x0000000000342947 */ /* 0x000fee0003800000 */
        /* <DEDUP_REMOVED lines=13> */
.L_x_5121:
[----:B------:R-:W-:Y:S05]  /*24210*/  BSYNC B1 ;  /* 0x0000000000017941 */ /* 0x000fea0003800000 */
.L_x_5120:
        /* <DEDUP_REMOVED lines=17> */
.L_x_5123:
[----:B------:R-:W-:Y:S05]  /*24330*/  BSYNC B1 ;  /* 0x0000000000017941 */ /* 0x000fea0003800000 */
.L_x_5122:
        /* <DEDUP_REMOVED lines=17> */
.L_x_5125:
[----:B------:R-:W-:Y:S05]  /*24450*/  BSYNC B1 ;  /* 0x0000000000017941 */ /* 0x000fea0003800000 */
.L_x_5124:
        /* <DEDUP_REMOVED lines=18> */
.L_x_5114:
[----:B------:R-:W-:Y:S05]  /*24580*/  BSYNC B0 ;  /* 0x0000000000007941 */ /* 0x000fea0003800000 */
.L_x_5104:
[----:B------:R-:W-:Y:S02]  /*24590*/  ULDC UR4, c[0x0][0xc3c] ;  /* 0x00030f0000047ab9 */ /* 0x000fe40000000800 */
[----:B------:R-:W-:-:S13]  /*245a0*/  ISETP.GE.AND P0, PT, R27, UR4, PT ;  /* 0x000000041b007c0c */ /* 0x000fda000bf06270 */
[----:B------:R-:W-:Y:S05]  /*245b0*/  @!P0 BRA `(.L_x_5126) ;  /* 0xfffffdcc00748947 */ /* 0x000fea000383ffff */
[----:B------:R-:W-:Y:S05]  /*245c0*/  BRA `(.L_x_4819) ;  /* 0x0000008000b07947 */ /* 0x000fea0003800000 */
.L_x_4817:
        /* <DEDUP_REMOVED lines=16> */
.L_x_5127:
        /* <DEDUP_REMOVED lines=43> */
.L_x_5131:
[----:B------:R-:W0:Y:S01]  /*24980*/  LDC R2, c[0x0][0xc3c] ;  /* 0x00030f00ff027b82 */ /* 0x000e220000000800 */
[----:B------:R-:W-:Y:S01]  /*24990*/  UIADD3 UR4, UR4, 0x1f, URZ ;  /* 0x0000001f04047890 */ /* 0x000fe2000fffe03f */
[----:B------:R-:W-:Y:S02]  /*249a0*/  ULDC UR7, c[0x0][0xc3c] ;  /* 0x00030f0000077ab9 */ /* 0x000fe40000000800 */
[----:B------:R-:W-:-:S03]  /*249b0*/  IMAD.U32 R27, RZ, RZ, UR7 ;  /* 0x00000007ff1b7e24 */ /* 0x000fc6000f8e00ff */
[----:B0-----:R-:W-:-:S13]  /*249c0*/  ISETP.LE.AND P6, PT, R2, UR4, PT ;  /* 0x0000000402007c0c */ /* 0x001fda000bfc3270 */
[----:B------:R-:W-:Y:S05]  /*249d0*/  @P6 BRA `(.L_x_5130) ;  /* 0x0000000800a86947 */ /* 0x000fea0003800000 */
[----:B------:R-:W-:Y:S01]  /*249e0*/  VIADD R11, R6, UR4 ;  /* 0x00000004060b7c36 */ /* 0x000fe20008000000 */
[----:B------:R-:W-:Y:S01]  /*249f0*/  MOV R8, RZ ;  /* 0x000000ff00087202 */ /* 0x000fe20000000f00 */
[----:B------:R-:W-:-:S03]  /*24a00*/  IMAD.MOV.U32 R7, RZ, RZ, RZ ;  /* 0x000000ffff077224 */ /* 0x000fc600078e00ff */
        /* <DEDUP_REMOVED lines=28> */
.L_x_5129:
        /* <DEDUP_REMOVED lines=11> */
[----:B------:R-:W-:-:S05]  /*24c80*/  IADD3 R3, R27, -0x1, RZ ;  /* 0xffffffff1b037810 */ /* 0x000fca0007ffe0ff */
[----:B------:R0:W1:Y:S02]  /*24c90*/  SHFL.IDX PT, R24, R2, R3, 0x1f ;  /* 0x00001f0302187589 */ /* 0x00006400000e0000 */
.L_x_5132:
        /* <DEDUP_REMOVED lines=32> */
[----:B------:R-:W-:-:S05]  /*24ea0*/  @P0 IADD3 R2, R2, 0x1, RZ ;  /* 0x0000000102020810 */ /* 0x000fca0007ffe0ff */
[----:B------:R-:W-:Y:S02]  /*24eb0*/  IMAD.MOV.U32 R13, RZ, RZ, R2 ;  /* 0x000000ffff0d7224 */ /* 0x000fe400078e0002 */
[----:B0-----:R-:W-:Y:S02]  /*24ec0*/  IMAD.MOV R2, RZ, RZ, -R3 ;  /* 0x000000ffff027224 */ /* 0x001fe400078e0a03 */
[----:B------:R-:W-:Y:S01]  /*24ed0*/  @!P2 IMAD.MOV R13, RZ, RZ, -R13 ;  /* 0x000000ffff0da224 */ /* 0x000fe200078e0a0d */
[----:B------:R-:W-:Y:S01]  /*24ee0*/  @!P1 LOP3.LUT R13, RZ, R7, RZ, 0x33, !PT ;  /* 0x00000007ff0d9212 */ /* 0x000fe200078e33ff */
[----:B------:R-:W-:Y:S02]  /*24ef0*/  IMAD R9, R2, R5, RZ ;  /* 0x0000000502097224 */ /* 0x000fe400078e02ff */
[----:B------:R-:W-:Y:S01]  /*24f00*/  IMAD.MOV.U32 R2, RZ, RZ, RZ ;  /* 0x000000ffff027224 */ /* 0x000fe200078e00ff */
[----:B------:R-:W-:-:S03]  /*24f10*/  IABS R10, R13 ;  /* 0x0000000d000a7213 */ /* 0x000fc60000000000 */
[----:B------:R-:W-:-:S04]  /*24f20*/  IMAD.HI.U32 R2, R3, R9, R2 ;  /* 0x0000000903027227 */ /* 0x000fc800078e0002 */
[----:B------:R-:W-:Y:S02]  /*24f30*/  IMAD.MOV.U32 R3, RZ, RZ, R10 ;  /* 0x000000ffff037224 */ /* 0x000fe400078e000a */
[----:B------:R-:W-:Y:S02]  /*24f40*/  IMAD.MOV.U32 R10, RZ, RZ, R12 ;  /* 0x000000ffff0a7224 */ /* 0x000fe400078e000c */
[----:B------:R-:W-:-:S04]  /*24f50*/  IMAD.HI.U32 R2, R2, R3, RZ ;  /* 0x0000000302027227 */ /* 0x000fc800078e00ff */
[----:B------:R-:W-:Y:S01]  /*24f60*/  IMAD R10, R2, R10, R3 ;  /* 0x0000000a020a7224 */ /* 0x000fe200078e0203 */
[----:B------:R-:W-:-:S04]  /*24f70*/  LOP3.LUT R3, R13, R8, RZ, 0x3c, !PT ;  /* 0x000000080d037212 */ /* 0x000fc800078e3cff */
[----:B------:R-:W-:Y:S02]  /*24f80*/  ISETP.GT.U32.AND P1, PT, R5, R10, PT ;  /* 0x0000000a0500720c */ /* 0x000fe40003f24070 */
[----:B------:R-:W-:-:S11]  /*24f90*/  ISETP.GE.AND P2, PT, R3, RZ, PT ;  /* 0x000000ff0300720c */ /* 0x000fd60003f46270 */
[----:B------:R-:W-:Y:S01]  /*24fa0*/  @!P1 IMAD.IADD R10, R10, 0x1, -R5 ;  /* 0x000000010a0a9824 */ /* 0x000fe200078e0a05 */
[----:B------:R-:W-:Y:S02]  /*24fb0*/  @!P1 IADD3 R2, R2, 0x1, RZ ;  /* 0x0000000102029810 */ /* 0x000fe40007ffe0ff */
[----:B------:R-:W-:Y:S02]  /*24fc0*/  ISETP.NE.AND P1, PT, R8, RZ, PT ;  /* 0x000000ff0800720c */ /* 0x000fe40003f25270 */
[----:B------:R-:W-:Y:S01]  /*24fd0*/  ISETP.GE.U32.AND P0, PT, R10, R5, PT ;  /* 0x000000050a00720c */ /* 0x000fe20003f06070 */
[----:B------:R-:W-:-:S12]  /*24fe0*/  IMAD.MOV R5, RZ, RZ, -R13 ;  /* 0x000000ffff057224 */ /* 0x000fd800078e0a0d */
        /* <DEDUP_REMOVED lines=9> */
.L_x_5133:
[----:B0-----:R-:W0:Y:S02]  /*25080*/  LDC.64 R2, c[0x0][0xc90] ;  /* 0x00032400ff027b82 */ /* 0x001e240000000a00 */
[----:B0-----:R-:W-:-:S05]  /*25090*/  IMAD.WIDE R2, R27, 0x4, R2 ;  /* 0x000000041b027825 */ /* 0x001fca00078e0202 */
[----:B------:R0:W2:Y:S01]  /*250a0*/  LDG.E R13, desc[UR60][R2.64] ;  /* 0x0000003c020d7981 */ /* 0x0000a2000c1e1900 */
[----:B------:R-:W-:Y:S02]  /*250b0*/  IABS R15, R4 ;  /* 0x00000004000f7213 */ /* 0x000fe40000000000 */
[----:B0-----:R-:W-:Y:S01]  /*250c0*/  MOV R2, RZ ;  /* 0x000000ff00027202 */ /* 0x001fe20000000f00 */
        /* <DEDUP_REMOVED lines=56> */
.L_x_5134:
[----:B------:R-:W-:-:S04]  /*25450*/  LOP3.LUT R2, RZ, R2, RZ, 0x33, !PT ;  /* 0x00000002ff027212 */ /* 0x000fc800078e33ff */
[----:B------:R-:W-:Y:S01]  /*25460*/  IADD3 R25, R7, R2, RZ ;  /* 0x0000000207197210 */ /* 0x000fe20007ffe0ff */
[----:B------:R-:W-:Y:S06]  /*25470*/  BRA `(.L_x_5135) ;  /* 0x00000000000c7947 */ /* 0x000fec0003800000 */
.L_x_5130:
[----:B------:R-:W-:Y:S02]  /*25480*/  IMAD.MOV.U32 R25, RZ, RZ, RZ ;  /* 0x000000ffff197224 */ /* 0x000fe400078e00ff */
[----:B------:R-:W-:Y:S02]  /*25490*/  IMAD.U32 R24, RZ, RZ, UR6 ;  /* 0x00000006ff187e24 */ /* 0x000fe4000f8e00ff */
[----:B------:R-:W-:-:S07]  /*254a0*/  IMAD.MOV.U32 R26, RZ, RZ, RZ ;  /* 0x000000ffff1a7224 */ /* 0x000fce00078e00ff */
.L_x_5135:
[----:B------:R-:W-:-:S13]  /*254b0*/  ISETP.NE.AND P0, PT, R6, RZ, PT ;  /* 0x000000ff0600720c */ /* 0x000fda0003f05270 */
[----:B------:R-:W0:Y:S01]  /*254c0*/  @!P0 S2R R3, SR_CgaCtaId ;  /* 0x0000000000038919 */ /* 0x000e220000008800 */
[----:B------:R-:W-:-:S04]  /*254d0*/  @!P0 MOV R2, 0x400 ;  /* 0x0000040000028802 */ /* 0x000fc80000000f00 */
[----:B0-----:R-:W-:-:S05]  /*254e0*/  @!P0 LEA R2, R3, R2, 0x18 ;  /* 0x0000000203028211 */ /* 0x001fca00078ec0ff */
[----:B------:R0:W-:Y:S01]  /*254f0*/  @!P0 STS.128 [R2+0x308d0], R24 ;  /* 0x0308d01802008388 */ /* 0x0001e20000000c00 */
[----:B------:R-:W-:Y:S06]  /*25500*/  BAR.ARV 0x5, 0x180 ;  /* 0x0146000000007b1d */ /* 0x000fec0000002000 */
.L_x_5128:
        /* <DEDUP_REMOVED lines=12> */
[----:B------:R-:W-:Y:S01]  /*255d0*/  MOV R30, 0x1 ;  /* 0x00000001001e7802 */ /* 0x000fe20000000f00 */
[----:B------:R-:W-:Y:S01]  /*255e0*/  IMAD.MOV.U32 R28, RZ, RZ, RZ ;  /* 0x000000ffff1c7224 */ /* 0x000fe200078e00ff */
[C---:B------:R-:W-:Y:S01]  /*255f0*/  LOP3.LUT R3, R33.reuse, 0x1f8, RZ, 0xc0, !PT ;  /* 0x000001f821037812 */ /* 0x040fe200078ec0ff */
[----:B------:R-:W-:Y:S01]  /*25600*/  IMAD.SHL.U32 R37, R4, 0x8, RZ ;  /* 0x0000000804257824 */ /* 0x000fe200078e00ff */
[----:B------:R-:W-:Y:S01]  /*25610*/  LOP3.LUT R33, R33, 0x38, RZ, 0xc0, !PT ;  /* 0x0000003821217812 */ /* 0x000fe200078ec0ff */
[----:B------:R-:W-:Y:S01]  /*25620*/  IMAD.MOV.U32 R23, RZ, RZ, RZ ;  /* 0x000000ffff177224 */ /* 0x000fe200078e00ff */
[----:B------:R-:W-:Y:S01]  /*25630*/  ULDC.64 UR36, c[0x0][0x198] ;  /* 0x0000660000247ab9 */ /* 0x000fe20000000a00 */
[----:B------:R-:W-:Y:S01]  /*25640*/  IMAD.MOV.U32 R29, RZ, RZ, 0x1 ;  /* 0x00000001ff1d7424 */ /* 0x000fe200078e00ff */
[C---:B------:R-:W-:Y:S01]  /*25650*/  LOP3.LUT R36, R33.reuse, 0x40, RZ, 0xfc, !PT ;  /* 0x0000004021247812 */ /* 0x040fe200078efcff */
        /* <DEDUP_REMOVED lines=8> */
[----:B------:R-:W-:-:S03]  /*256e0*/  ULOP3.LUT UR39, UR4, 0x2, URZ, 0xfc, !UPT ;  /* 0x0000000204277892 */ /* 0x000fc6000f8efc3f */
[----:B------:R-:W-:Y:S02]  /*256f0*/  UMOV UR4, 0x400 ;  /* 0x0000040000047882 */ /* 0x000fe40000000000 */
[----:B0-----:R-:W-:-:S06]  /*25700*/  ULEA UR4, UR5, UR4, 0x18 ;  /* 0x0000000405047291 */ /* 0x001fcc000f8ec03f */
[----:B------:R-:W-:-:S04]  /*25710*/  IMAD.U32 R17, RZ, RZ, UR4 ;  /* 0x00000004ff117e24 */ /* 0x000fc8000f8e00ff */
[----:B------:R-:W-:-:S05]  /*25720*/  IMAD R0, R37, 0x2, R17 ;  /* 0x0000000225007824 */ /* 0x000fca00078e0211 */
[----:B------:R1:W-:Y:S02]  /*25730*/  STL [R1], R0 ;  /* 0x0000000001007387 */ /* 0x0003e40000100800 */
.L_x_5259:
[----:B------:R-:W-:Y:S05]  /*25740*/  YIELD ;  /* 0x0000000000007946 */ /* 0x000fea0003800000 */
[----:B------:R-:W-:Y:S01]  /*25750*/  ULDC.64 UR4, c[0x0][0xa28] ;  /* 0x00028a0000047ab9 */ /* 0x000fe20000000a00 */
[----:B0-----:R-:W-:Y:S01]  /*25760*/  IMAD.MOV.U32 R12, RZ, RZ, RZ ;  /* 0x000000ffff0c7224 */ /* 0x001fe200078e00ff */
[----:B------:R-:W-:Y:S01]  /*25770*/  ISETP.NE.U32.AND P0, PT, RZ, UR4, PT ;  /* 0x00000004ff007c0c */ /* 0x000fe2000bf05070 */
[----:B------:R-:W0:Y:S01]  /*25780*/  LDC.64 R4, c[0x0][0xa00] ;  /* 0x00028000ff047b82 */ /* 0x000e220000000a00 */
[----:B------:R-:W-:Y:S02]  /*25790*/  ULDC.64 UR6, c[0x0][0xa10] ;  /* 0x0002840000067ab9 */ /* 0x000fe40000000a00 */
[----:B------:R-:W-:Y:S01]  /*257a0*/  ISETP.NE.AND.EX P0, PT, RZ, UR5, PT, P0 ;  /* 0x00000005ff007c0c */ /* 0x000fe2000bf05300 */
[----:B------:R-:W-:-:S12]  /*257b0*/  ULDC.64 UR4, c[0x0][0xa18] ;  /* 0x0002860000047ab9 */ /* 0x000fd80000000a00 */
[----:B--2---:R-:W2:Y:S01]  /*257c0*/  @P0 LDC.64 R2, c[0x0][0xa28] ;  /* 0x00028a00ff020b82 */ /* 0x004ea20000000a00 */
[----:B------:R-:W-:Y:S01]  /*257d0*/  ISETP.NE.U32.AND P1, PT, RZ, UR6, PT ;  /* 0x00000006ff007c0c */ /* 0x000fe2000bf25070 */
[----:B--2---:R-:W-:-:S05]  /*257e0*/  @P0 IMAD.WIDE R2, R27, 0x4, R2 ;  /* 0x000000041b020825 */ /* 0x004fca00078e0202 */
[----:B------:R2:W3:Y:S01]  /*257f0*/  @P0 LDG.E R12, desc[UR60][R2.64] ;  /* 0x0000003c020c0981 */ /* 0x0004e2000c1e1900 */
[----:B------:R-:W-:Y:S01]  /*25800*/  ISETP.NE.U32.AND P0, PT, RZ, UR4, PT ;  /* 0x00000004ff007c0c */ /* 0x000fe2000bf05070 */
[----:B------:R-:W-:Y:S01]  /*25810*/  IMAD.MOV.U32 R35, RZ, RZ, RZ ;  /* 0x000000ffff237224 */ /* 0x000fe200078e00ff */
[----:B------:R-:W-:Y:S01]  /*25820*/  ISETP.NE.AND.EX P1, PT, RZ, UR7, PT, P1 ;  /* 0x00000007ff007c0c */ /* 0x000fe2000bf25310 */
[----:B-1----:R-:W-:Y:S01]  /*25830*/  IMAD.MOV.U32 R0, RZ, RZ, RZ ;  /* 0x000000ffff007224 */ /* 0x002fe200078e00ff */
[----:B------:R-:W-:Y:S01]  /*25840*/  ISETP.NE.AND.EX P2, PT, RZ, UR5, PT, P0 ;  /* 0x00000005ff007c0c */ /* 0x000fe2000bf45300 */
[----:B------:R-:W-:Y:S01]  /*25850*/  ULDC.64 UR4, c[0x0][0xa00] ;  /* 0x0002800000047ab9 */ /* 0x000fe20000000a00 */
[----:B0-----:R-:W-:Y:S01]  /*25860*/  IMAD.WIDE R4, R27, 0x4, R4 ;  /* 0x000000041b047825 */ /* 0x001fe200078e0204 */
[----:B------:R-:W-:Y:S01]  /*25870*/  ISETP.NE.U32.AND P0, PT, RZ, UR4, PT ;  /* 0x00000004ff007c0c */ /* 0x000fe2000bf05070 */
[----:B--2---:R-:W0:Y:S03]  /*25880*/  LDC.64 R2, c[0x0][0xa10] ;  /* 0x00028400ff027b82 */ /* 0x004e260000000a00 */
[----:B------:R-:W-:-:S06]  /*25890*/  ISETP.NE.AND.EX P0, PT, RZ, UR5, PT, P0 ;  /* 0x00000005ff007c0c */ /* 0x000fcc000bf05300 */
[----:B------:R-:W1:Y:S07]  /*258a0*/  @P2 LDC.64 R6, c[0x0][0xa18] ;  /* 0x00028600ff062b82 */ /* 0x000e6e0000000a00 */
[----:B------:R-:W5:Y:S01]  /*258b0*/  @P0 LDG.E R35, desc[UR60][R4.64] ;  /* 0x0000003c04230981 */ /* 0x000f62000c1e1900 */
[----:B0-----:R-:W-:-:S05]  /*258c0*/  IMAD.WIDE R2, R27, 0x4, R2 ;  /* 0x000000041b027825 */ /* 0x001fca00078e0202 */
[----:B------:R-:W5:Y:S01]  /*258d0*/  @P1 LDG.E R0, desc[UR60][R2.64] ;  /* 0x0000003c02001981 */ /* 0x000f62000c1e1900 */
[----:B------:R-:W-:Y:S02]  /*258e0*/  ULDC UR4, c[0x0][0x288] ;  /* 0x0000a20000047ab9 */ /* 0x000fe40000000800 */
[----:B------:R-:W-:Y:S01]  /*258f0*/  MOV R31, UR4 ;  /* 0x00000004001f7c02 */ /* 0x000fe20008000f00 */
        /* <DEDUP_REMOVED lines=10> */
[----:B------:R-:W-:Y:S02]  /*259a0*/  IMAD.U32 R8, RZ, RZ, UR4 ;  /* 0x00000004ff087e24 */ /* 0x000fe4000f8e00ff */
[----:B0-----:R-:W-:Y:S01]  /*259b0*/  IMAD.U32 R7, RZ, RZ, UR5 ;  /* 0x00000005ff077e24 */ /* 0x001fe2000f8e00ff */
[----:B---3--:R0:W-:Y:S01]  /*259c0*/  STL [R1+0xc], R12 ;  /* 0x00000c0c01007387 */ /* 0x0081e20000100800 */
[----:B------:R-:W-:Y:S05]  /*259d0*/  @P2 BRA `(.L_x_5137) ;  /* 0x0000000000102947 */ /* 0x000fea0003800000 */
[----:B------:R-:W-:Y:S05]  /*259e0*/  @!P0 BRA `(.L_x_5137) ;  /* 0x00000000000c8947 */ /* 0x000fea0003800000 */
[----:B------:R-:W2:Y:S04]  /*259f0*/  LDG.E R6, desc[UR60][R4.64] ;  /* 0x0000003c04067981 */ /* 0x000ea8000c1e1900 */
[----:B-----5:R-:W2:Y:S02]  /*25a00*/  LDG.E R31, desc[UR60][R4.64+0x4] ;  /* 0x0000043c041f7981 */ /* 0x020ea4000c1e1900 */
[----:B--2---:R-:W-:-:S07]  /*25a10*/  IMAD.IADD R31, R31, 0x1, -R6 ;  /* 0x000000011f1f7824 */ /* 0x004fce00078e0a06 */
.L_x_5137:
        /* <DEDUP_REMOVED lines=13> */
.L_x_5138:
        /* <DEDUP_REMOVED lines=9> */
.L_x_5139:
[----:B-1----:R-:W2:Y:S01]  /*25b80*/  @P1 LDG.E R5, desc[UR60][R2.64] ;  /* 0x0000003c02051981 */ /* 0x002ea2000c1e1900 */
[----:B------:R-:W1:Y:S03]  /*25b90*/  LDC R9, c[0x0][0x448] ;  /* 0x00011200ff097b82 */ /* 0x000e660000000800 */
[----:B------:R3:W2:Y:S01]  /*25ba0*/  @P1 LDG.E R4, desc[UR60][R2.64+0x4] ;  /* 0x0000043c02041981 */ /* 0x0006a2000c1e1900 */
[----:B------:R-:W-:Y:S02]  /*25bb0*/  IMAD.SHL.U32 R25, R25, 0x80, RZ ;  /* 0x0000008019197824 */ /* 0x000fe400078e00ff */
[----:B-----5:R-:W-:Y:S02]  /*25bc0*/  IMAD.IADD R8, R8, 0x1, -R12 ;  /* 0x0000000108087824 */ /* 0x020fe400078e0a0c */
[----:B---3--:R-:W3:Y:S01]  /*25bd0*/  LDC.64 R2, c[0x0][0x9e0] ;  /* 0x00027800ff027b82 */ /* 0x008ee20000000a00 */
[----:B-1----:R-:W-:Y:S01]  /*25be0*/  ISETP.NE.AND P2, PT, R9, 0x1, PT ;  /* 0x000000010900780c */ /* 0x002fe20003f45270 */
[----:B------:R-:W-:-:S12]  /*25bf0*/  VIADD R9, R25, 0x7f ;  /* 0x0000007f19097836 */ /* 0x000fd80000000000 */
[----:B------:R-:W1:Y:S01]  /*25c00*/  @P2 LDC R10, c[0x0][0x44c] ;  /* 0x00011300ff0a2b82 */ /* 0x000e620000000800 */
[----:B---3--:R-:W-:-:S07]  /*25c10*/  ISETP.GE.AND P3, PT, R3, 0x1, PT ;  /* 0x000000010300780c */ /* 0x008fce0003f66270 */
[----:B------:R-:W3:Y:S01]  /*25c20*/  @P2 LDC R11, c[0x0][0x450] ;  /* 0x00011400ff0b2b82 */ /* 0x000ee20000000800 */
[----:B--2---:R-:W-:Y:S02]  /*25c30*/  @P1 IMAD.IADD R7, R4, 0x1, -R5 ;  /* 0x0000000104071824 */ /* 0x004fe400078e0a05 */
[----:B-1----:R-:W-:-:S05]  /*25c40*/  @P2 IMAD.HI.U32 R4, R9, R10, RZ ;  /* 0x0000000a09042227 */ /* 0x002fca00078e00ff */
[----:B---3--:R-:W-:Y:S02]  /*25c50*/  @P2 SHF.R.U32.HI R9, RZ, R11, R4 ;  /* 0x0000000bff092219 */ /* 0x008fe40000011604 */
[----:B------:R-:W-:-:S04]  /*25c60*/  IADD3 R11, R8, R7, RZ ;  /* 0x00000007080b7210 */ /* 0x000fc80007ffe0ff */
[C---:B------:R-:W-:Y:S01]  /*25c70*/  IADD3 R18, R11.reuse, 0x1, -R31 ;  /* 0x000000010b127810 */ /* 0x040fe20007ffe81f */
[----:B------:R1:W-:Y:S01]  /*25c80*/  STL [R1+0x4], R11 ;  /* 0x0000040b01007387 */ /* 0x0003e20000100800 */
[----:B------:R-:W-:-:S03]  /*25c90*/  VIADD R4, R11, 0x5f ;  /* 0x0000005f0b047836 */ /* 0x000fc60000000000 */
[----:B------:R-:W-:Y:S02]  /*25ca0*/  IMAD.IADD R9, R18, 0x1, R9 ;  /* 0x0000000112097824 */ /* 0x000fe400078e0209 */
[----:B------:R-:W-:-:S04]  /*25cb0*/  IMAD.HI R4, R4, 0x2aaaaaab, RZ ;  /* 0x2aaaaaab04047827 */ /* 0x000fc800078e02ff */
[----:B------:R-:W-:Y:S01]  /*25cc0*/  IMAD.IADD R2, R9, 0x1, R2 ;  /* 0x0000000109027824 */ /* 0x000fe200078e0202 */
[----:B------:R-:W-:-:S04]  /*25cd0*/  SHF.R.U32.HI R19, RZ, 0x1f, R4 ;  /* 0x0000001fff137819 */ /* 0x000fc80000011604 */
[----:B------:R-:W-:Y:S01]  /*25ce0*/  LEA.HI.SX32 R19, R4, R19, 0x1c ;  /* 0x0000001304137211 */ /* 0x000fe200078fe2ff */
[----:B-1----:R-:W-:Y:S06]  /*25cf0*/  @!P3 BRA `(.L_x_5140) ;  /* 0x000000000048b947 */ /* 0x002fec0003800000 */
        /* <DEDUP_REMOVED lines=11> */
.L_x_5142:
[----:B------:R-:W-:-:S13]  /*25db0*/  ISETP.NE.AND P0, PT, R3, 0x1, PT ;  /* 0x000000010300780c */ /* 0x000fda0003f05270 */
[----:B------:R-:W1:Y:S02]  /*25dc0*/  @P0 LDC.64 R4, c[0x0][0x9e8] ;  /* 0x00027a00ff040b82 */ /* 0x000e640000000a00 */
[----:B-1----:R-:W-:-:S05]  /*25dd0*/  @P0 IMAD.HI.U32 R4, R10, R4, RZ ;  /* 0x000000040a040227 */ /* 0x002fca00078e00ff */
[----:B------:R-:W-:-:S07]  /*25de0*/  @P0 SHF.R.U32.HI R10, RZ, R5, R4 ;  /* 0x00000005ff0a0219 */ /* 0x000fce0000011604 */
.L_x_5143:
[----:B------:R-:W-:Y:S05]  /*25df0*/  BSYNC B0 ;  /* 0x0000000000007941 */ /* 0x000fea0003800000 */
.L_x_5141:
[----:B------:R-:W-:-:S05]  /*25e00*/  IMAD R5, R10, R3, R3 ;  /* 0x000000030a057224 */ /* 0x000fca00078e0203 */
[----:B------:R-:W-:-:S07]  /*25e10*/  VIMNMX R2, R2, R5, PT ;  /* 0x0000000502027248 */ /* 0x000fce0003fe0100 */
.L_x_5140:
[----:B------:R-:W1:Y:S01]  /*25e20*/  @P2 LDC R10, c[0x0][0x44c] ;  /* 0x00011300ff0a2b82 */ /* 0x000e620000000800 */
[----:B------:R-:W-:Y:S01]  /*25e30*/  VIADD R2, R2, 0x5f ;  /* 0x0000005f02027836 */ /* 0x000fe20000000000 */
[----:B------:R-:W-:Y:S01]  /*25e40*/  ULDC UR4, c[0x0][0x9dc] ;  /* 0x0002770000047ab9 */ /* 0x000fe20000000800 */
[----:B------:R-:W-:Y:S02]  /*25e50*/  IMAD.MOV.U32 R4, RZ, RZ, R25 ;  /* 0x000000ffff047224 */ /* 0x000fe400078e0019 */
[----:B------:R-:W-:-:S03]  /*25e60*/  IMAD.HI R2, R2, 0x2aaaaaab, RZ ;  /* 0x2aaaaaab02027827 */ /* 0x000fc600078e02ff */
[----:B------:R-:W2:Y:S01]  /*25e70*/  @P2 LDC R5, c[0x0][0x450] ;  /* 0x00011400ff052b82 */ /* 0x000ea20000000800 */
[----:B------:R-:W-:Y:S02]  /*25e80*/  IMAD.IADD R9, R11, 0x1, -R31 ;  /* 0x000000010b097824 */ /* 0x000fe400078e0a1f */
[----:B-1----:R-:W-:-:S05]  /*25e90*/  @P2 IMAD.HI.U32 R10, R25, R10, RZ ;  /* 0x0000000a190a2227 */ /* 0x002fca00078e00ff */
[----:B--2---:R-:W-:Y:S02]  /*25ea0*/  @P2 SHF.R.U32.HI R4, RZ, R5, R10 ;  /* 0x00000005ff042219 */ /* 0x004fe4000001160a */
[----:B------:R-:W-:Y:S02]  /*25eb0*/  SHF.R.U32.HI R5, RZ, 0x1f, R2 ;  /* 0x0000001fff057819 */ /* 0x000fe40000011602 */
[----:B------:R-:W-:Y:S02]  /*25ec0*/  IADD3 R10, R9, R4, RZ ;  /* 0x00000004090a7210 */ /* 0x000fe40007ffe0ff */
[----:B------:R-:W-:-:S04]  /*25ed0*/  LEA.HI.SX32 R2, R2, R5, 0x1c ;  /* 0x0000000502027211 */ /* 0x000fc800078fe2ff */
[----:B------:R-:W-:Y:S01]  /*25ee0*/  VIMNMX R11, R19, R2, PT ;  /* 0x00000002130b7248 */ /* 0x000fe20003fe0100 */
        /* <DEDUP_REMOVED lines=12> */
.L_x_5146:
[----:B------:R-:W-:-:S13]  /*25fb0*/  ISETP.NE.AND P0, PT, R3, 0x1, PT ;  /* 0x000000010300780c */ /* 0x000fda0003f05270 */
[----:B------:R-:W1:Y:S02]  /*25fc0*/  @P0 LDC.64 R4, c[0x0][0x9e8] ;  /* 0x00027a00ff040b82 */ /* 0x000e640000000a00 */
[----:B-1----:R-:W-:-:S05]  /*25fd0*/  @P0 IMAD.HI.U32 R4, R10, R4, RZ ;  /* 0x000000040a040227 */ /* 0x002fca00078e00ff */
[----:B------:R-:W-:-:S07]  /*25fe0*/  @P0 SHF.R.U32.HI R10, RZ, R5, R4 ;  /* 0x00000005ff0a0219 */ /* 0x000fce0000011604 */
.L_x_5147:
[----:B------:R-:W-:Y:S05]  /*25ff0*/  BSYNC B0 ;  /* 0x0000000000007941 */ /* 0x000fea0003800000 */
.L_x_5145:
[----:B------:R-:W-:-:S05]  /*26000*/  IMAD R3, R10, R3, RZ ;  /* 0x000000030a037224 */ /* 0x000fca00078e02ff */
[----:B------:R-:W-:-:S07]  /*26010*/  VIMNMX R2, R2, R3, !PT ;  /* 0x0000000302027248 */ /* 0x000fce0007fe0100 */
.L_x_5144:
[----:B------:R-:W-:Y:S01]  /*26020*/  IMAD.HI R2, R2, 0x2aaaaaab, RZ ;  /* 0x2aaaaaab02027827 */ /* 0x000fe200078e02ff */
[----:B------:R-:W-:Y:S01]  /*26030*/  BSSY B0, `(.L_x_5148) ;  /* 0x0000026000007945 */ /* 0x000fe20003800000 */
[----:B------:R-:W-:Y:S02]  /*26040*/  LOP3.LUT R10, R6, 0xff, RZ, 0xc0, !PT ;  /* 0x000000ff060a7812 */ /* 0x000fe400078ec0ff */
[----:B------:R-:W-:Y:S01]  /*26050*/  SHF.R.U32.HI R6, RZ, 0x10, R6 ;  /* 0x00000010ff067819 */ /* 0x000fe20000011606 */
[----:B------:R-:W-:Y:S01]  /*26060*/  IMAD.MOV.U32 R14, RZ, RZ, RZ ;  /* 0x000000ffff0e7224 */ /* 0x000fe200078e00ff */
[----:B------:R-:W-:-:S04]  /*26070*/  SHF.R.U32.HI R3, RZ, 0x1f, R2 ;  /* 0x0000001fff037819 */ /* 0x000fc80000011602 */
[----:B------:R-:W-:-:S04]  /*26080*/  LEA.HI.SX32 R3, R2, R3, 0x1c ;  /* 0x0000000302037211 */ /* 0x000fc800078fe2ff */
[----:B------:R-:W-:-:S04]  /*26090*/  VIMNMX R4, RZ, R3, !PT ;  /* 0x00000003ff047248 */ /* 0x000fc80007fe0100 */
[----:B------:R-:W-:-:S13]  /*260a0*/  ISETP.GT.AND P0, PT, R11, R4, PT ;  /* 0x000000040b00720c */ /* 0x000fda0003f04270 */
[----:B------:R-:W-:Y:S05]  /*260b0*/  @!P0 BRA `(.L_x_5149) ;  /* 0x0000000000748947 */ /* 0x000fea0003800000 */
[----:B------:R-:W-:Y:S01]  /*260c0*/  ISETP.NE.AND P0, PT, R6, RZ, PT ;  /* 0x000000ff0600720c */ /* 0x000fe20003f05270 */
[----:B------:R-:W-:-:S03]  /*260d0*/  ULDC UR4, c[0x0][0x9f0] ;  /* 0x00027c0000047ab9 */ /* 0x000fc60000000800 */
[----:B------:R-:W-:-:S04]  /*260e0*/  SEL R5, R6, UR4, P0 ;  /* 0x0000000406057c07 */ /* 0x000fc80008000000 */
[----:B------:R-:W-:Y:S02]  /*260f0*/  IABS R13, R5 ;  /* 0x00000005000d7213 */ /* 0x000fe40000000000 */
[----:B0-----:R-:W-:Y:S02]  /*26100*/  IADD3 R12, R5, -0x1, R11 ;  /* 0xffffffff050c7810 */ /* 0x001fe40007ffe00b */
        /* <DEDUP_REMOVED lines=24> */
.L_x_5149:
[----:B------:R-:W-:Y:S05]  /*26290*/  BSYNC B0 ;  /* 0x0000000000007941 */ /* 0x000fea0003800000 */
.L_x_5148:
[-C--:B------:R-:W-:Y:S01]  /*262a0*/  IMAD R3, R10, R14.reuse, R4 ;  /* 0x0000000e0a037224 */ /* 0x080fe200078e0204 */
        /* <DEDUP_REMOVED lines=24> */
.L_x_5327:
[----:B--2---:R-:W-:Y:S02]  /*26430*/  ISETP.NE.AND P0, PT, R14, RZ, PT ;  /* 0x000000ff0e00720c */ /* 0x004fe40003f05270 */
[----:B------:R-:W-:-:S11]  /*26440*/  PLOP3.LUT P6, PT, PT, PT, PT, 0x8, 0x0 ;  /* 0x000000000000781c */ /* 0x000fd60003fce170 */
[----:B------:R-:W-:Y:S05]  /*26450*/  @P0 BRA `(.L_x_5153) ;  /* 0x00000000000c0947 */ /* 0x000fea0003800000 */
[----:B------:R-:W-:-:S03]  /*26460*/  UMOV UR4, 0xffffffff ;  /* 0xffffffff00047882 */ /* 0x000fc60000000000 */
[----:B------:R-:W-:Y:S05]  /*26470*/  BRA.DIV UR4, `(.L_x_5154) ;  /* 0x0000007604f07947 */ /* 0x000fea000b800000 */
[----:B------:R-:W-:-:S13]  /*26480*/  ELECT P6, URZ, PT ;  /* 0x00000000003f782f */ /* 0x000fda00038c0000 */
.L_x_5153:
        /* <DEDUP_REMOVED lines=9> */
.L_x_5330:
[----:B------:R-:W-:Y:S05]  /*26520*/  BSYNC B1 ;  /* 0x0000000000017941 */ /* 0x000fea0003800000 */
.L_x_5155:
[----:B------:R-:W-:Y:S04]  /*26530*/  BSSY B1, `(.L_x_5157) ;  /* 0x000008b000017945 */ /* 0x000fe80003800000 */
[----:B------:R-:W-:Y:S05]  /*26540*/  @!P6 BRA `(.L_x_5158) ;  /* 0x000000080024e947 */ /* 0x000fea0003800000 */
[----:B0-----:R-:W-:Y:S01]  /*26550*/  IMAD R12, R28, 0x8, R17 ;  /* 0x000000081c0c7824 */ /* 0x001fe200078e0211 */
[----:B------:R-:W-:Y:S01]  /*26560*/  SHF.L.U32 R11, R30, 0x1f, RZ ;  /* 0x0000001f1e0b7819 */ /* 0x000fe200000006ff */
[----:B------:R-:W0:Y:S01]  /*26570*/  S2R R3, SR_TID.X ;  /* 0x0000000000037919 */ /* 0x000e220000002100 */
[----:B------:R-:W-:Y:S02]  /*26580*/  BSSY B2, `(.L_x_5159) ;  /* 0x0000005000027945 */ /* 0x000fe40003800000 */
[----:B------:R-:W2:Y:S01]  /*26590*/  SYNCS.PHASECHK.TRANS64.TRYWAIT P0, [R12+URZ+0x308a0], R11 ;  /* 0x0308a00b0c0075a7 */ /* 0x000ea2000800017f */
[----:B0-----:R-:W-:-:S04]  /*265a0*/  LOP3.LUT R3, R3, 0x7f, RZ, 0xc0, !PT ;  /* 0x0000007f03037812 */ /* 0x001fc800078ec0ff */
[----:B------:R-:W-:Y:S01]  /*265b0*/  ISETP.NE.AND P1, PT, R3, RZ, PT ;  /* 0x000000ff0300720c */ /* 0x000fe20003f25270 */
[----:B--2---:R-:W-:-:S12]  /*265c0*/  @!P0 BRA `(.L_x_5160) ;  /* 0x0000007400d08947 */ /* 0x004fd80003800000 */
.L_x_5331:
[----:B------:R-:W-:Y:S05]  /*265d0*/  BSYNC B2 ;  /* 0x0000000000027941 */ /* 0x000fea0003800000 */
.L_x_5159:
[----:B------:R-:W-:Y:S04]  /*265e0*/  BSSY B2, `(.L_x_5161) ;  /* 0x0000009000027945 */ /* 0x000fe80003800000 */
        /* <DEDUP_REMOVED lines=8> */
.L_x_5162:
[----:B------:R-:W-:Y:S05]  /*26670*/  BSYNC B2 ;  /* 0x0000000000027941 */ /* 0x000fea0003800000 */
.L_x_5161:
[----:B------:R-:W-:Y:S01]  /*26680*/  MOV R22, RZ ;  /* 0x000000ff00167202 */ /* 0x000fe20000000f00 */
[----:B------:R-:W-:Y:S01]  /*26690*/  IMAD R7, R2, 0x60, R0 ;  /* 0x0000006002077824 */ /* 0x000fe200078e0200 */
[----:B------:R-:W-:Y:S01]  /*266a0*/  UIADD3 UR4, UP0, UR36, 0x570, URZ ;  /* 0x0000057024047890 */ /* 0x000fe2000ff1e03f */
[----:B-1----:R-:W-:Y:S01]  /*266b0*/  IMAD R8, R28, 0x9000, R17 ;  /* 0x000090001c087824 */ /* 0x002fe200078e0211 */
[----:B------:R-:W-:Y:S01]  /*266c0*/  R2UR UR10, R22 ;  /* 0x00000000160a72ca */ /* 0x000fe200000e0000 */
[----:B------:R-:W-:Y:S01]  /*266d0*/  VIADD R7, R7, 0xffffffa0 ;  /* 0xffffffa007077836 */ /* 0x000fe20000000000 */
[----:B------:R-:W-:Y:S01]  /*266e0*/  PLOP3.LUT P0, PT, PT, PT, PT, 0x80, 0x0 ;  /* 0x000000000000781c */ /* 0x000fe20003f0f070 */
[----:B------:R-:W-:Y:S01]  /*266f0*/  VIADD R3, R12, 0x30890 ;  /* 0x000308900c037836 */ /* 0x000fe20000000000 */
[----:B------:R-:W-:Y:S01]  /*26700*/  UIADD3.X UR5, URZ, UR37, URZ, UP0, !UPT ;  /* 0x000000253f057290 */ /* 0x000fe200087fe43f */
[----:B------:R-:W-:Y:S01]  /*26710*/  VIADD R13, R8, 0x1e400 ;  /* 0x0001e400080d7836 */ /* 0x000fe20000000000 */
[----:B------:R-:W-:Y:S01]  /*26720*/  UMOV UR6, 0x0 ;  /* 0x0000000000067882 */ /* 0x000fe20000000000 */
[----:B------:R-:W-:-:S09]  /*26730*/  UMOV UR7, 0x12f00000 ;  /* 0x12f0000000077882 */ /* 0x000fd20000000000 */
.L_x_5163:
        /* <DEDUP_REMOVED lines=16> */
.L_x_5164:
        /* <DEDUP_REMOVED lines=16> */
.L_x_5165:
        /* <DEDUP_REMOVED lines=13> */
.L_x_5332:
[----:B------:R-:W-:Y:S05]  /*26a10*/  BSYNC B2 ;  /* 0x0000000000027941 */ /* 0x000fea0003800000 */
.L_x_5166:
        /* <DEDUP_REMOVED lines=11> */
.L_x_5169:
[----:B------:R-:W-:Y:S05]  /*26ad0*/  BSYNC B2 ;  /* 0x0000000000027941 */ /* 0x000fea0003800000 */
.L_x_5168:
        /* <DEDUP_REMOVED lines=8> */
.L_x_5170:
        /* <DEDUP_REMOVED lines=15> */
.L_x_5171:
        /* <DEDUP_REMOVED lines=15> */
.L_x_5172:
        /* <DEDUP_REMOVED lines=10> */
.L_x_5158:
[----:B------:R-:W-:Y:S05]  /*26de0*/  BSYNC B1 ;  /* 0x0000000000017941 */ /* 0x000fea0003800000 */
.L_x_5157:
[----:B-1----:R-:W-:Y:S01]  /*26df0*/  VIADD R8, R2, 0xfffffffe ;  /* 0xfffffffe02087836 */ /* 0x002fe20000000000 */
        /* <DEDUP_REMOVED lines=8> */
.L_x_5189:
        /* <DEDUP_REMOVED lines=11> */
.L_x_5333:
[----:B------:R-:W-:Y:S05]  /*26f30*/  BSYNC B2 ;  /* 0x0000000000027941 */ /* 0x000fea0003800000 */
.L_x_5175:
        /* <DEDUP_REMOVED lines=9> */
.L_x_5178:
[----:B------:R-:W-:Y:S05]  /*26fd0*/  BSYNC B2 ;  /* 0x0000000000027941 */ /* 0x000fea0003800000 */
.L_x_5177:
[----:B------:R-:W-:Y:S01]  /*26fe0*/  IMAD.MOV.U32 R14, RZ, RZ, RZ ;  /* 0x000000ffff0e7224 */ /* 0x000fe200078e00ff */
[----:B------:R-:W-:Y:S01]  /*26ff0*/  UIADD3 UR4, UP0, UR36, 0x570, URZ ;  /* 0x0000057024047890 */ /* 0x000fe2000ff1e03f */
[----:B------:R-:W-:Y:S01]  /*27000*/  IMAD R11, R28, 0x9000, R17 ;  /* 0x000090001c0b7824 */ /* 0x000fe200078e0211 */
        /* <DEDUP_REMOVED lines=8> */
.L_x_5179:
        /* <DEDUP_REMOVED lines=16> */
.L_x_5180:
        /* <DEDUP_REMOVED lines=16> */
.L_x_5181:
        /* <DEDUP_REMOVED lines=13> */
.L_x_5334:
[----:B------:R-:W-:Y:S05]  /*27360*/  BSYNC B2 ;  /* 0x0000000000027941 */ /* 0x000fea0003800000 */
.L_x_5182:
[----:B------:R-:W-:Y:S01]  /*27370*/  BSSY B2, `(.L_x_5184) ;  /* 0x000000b000027945 */ /* 0x000fe20003800000 */
[----:B------:R-:W-:Y:S01]  /*27380*/  IMAD.MOV.U32 R2, RZ, RZ, 0x0 ;  /* 0x00000000ff027424 */ /* 0x000fe200078e00ff */
[----:B01----:R-:W-:Y:S02]  /*27390*/  MOV R3, 0x12f00000 ;  /* 0x12f0000000037802 */ /* 0x003fe40000000f00 */
[----:B------:R-:W-:Y:S05]  /*273a0*/  @P2 BRA `(.L_x_5185) ;  /* 0x00000000001c2947 */ /* 0x000fea0003800000 */
[----:B------:R-:W0:Y:S01]  /*273b0*/  S2R R21, SR_TID.X ;  /* 0x0000000000157919 */ /* 0x000e220000002100 */
[----:B------:R-:W-:-:S04]  /*273c0*/  IMAD.MOV.U32 R13, RZ, RZ, 0x9000 ;  /* 0x00009000ff0d7424 */ /* 0x000fc800078e00ff */
[----:B------:R1:W-:Y:S01]  /*273d0*/  SYNCS.ARRIVE.TRANS64 RZ, [R7+URZ+0x308b0], R13 ;  /* 0x0308b00d07ff79a7 */ /* 0x0003e2000800003f */
[----:B0-----:R-:W-:-:S04]  /*273e0*/  LOP3.LUT R21, R21, 0x1f, RZ, 0xc0, !PT ;  /* 0x0000001f15157812 */ /* 0x001fc800078ec0ff */
[----:B------:R-:W-:-:S13]  /*273f0*/  ISETP.NE.AND P1, PT, R21, RZ, PT ;  /* 0x000000ff1500720c */ /* 0x000fda0003f25270 */
[----:B-1----:R-:W-:Y:S05]  /*27400*/  @!P1 BRA `(.L_x_5185) ;  /* 0x0000000000049947 */ /* 0x002fea0003800000 */
[----:B------:R-:W-:Y:S01]  /*27410*/  BPT.TRAP 0x1 ;  /* 0x000000040000795c */ /* 0x000fe20000300000 */
.L_x_5185:
[----:B------:R-:W-:Y:S05]  /*27420*/  BSYNC B2 ;  /* 0x0000000000027941 */ /* 0x000fea0003800000 */
.L_x_5184:
[----:B------:R-:W-:Y:S01]  /*27430*/  R2UR UR10, R14 ;  /* 0x000000000e0a72ca */ /* 0x000fe200000e0000 */
[----:B------:R-:W-:Y:S01]  /*27440*/  UIADD3 UR4, UP0, UR36, 0x670, URZ ;  /* 0x0000067024047890 */ /* 0x000fe2000ff1e03f */
[----:B------:R-:W-:Y:S01]  /*27450*/  R2UR UR6, R2 ;  /* 0x00000000020672ca */ /* 0x000fe200000e0000 */
[----:B------:R-:W-:Y:S01]  /*27460*/  VIADD R7, R7, 0x308b0 ;  /* 0x000308b007077836 */ /* 0x000fe20000000000 */
[----:B------:R-:W-:Y:S01]  /*27470*/  R2UR UR7, R3 ;  /* 0x00000000030772ca */ /* 0x000fe200000e0000 */
[----:B------:R-:W-:Y:S01]  /*27480*/  VIADD R13, R11, 0x400 ;  /* 0x000004000b0d7836 */ /* 0x000fe20000000000 */
[----:B------:R-:W-:Y:S01]  /*27490*/  PLOP3.LUT P1, PT, PT, PT, PT, 0x80, 0x0 ;  /* 0x000000000000781c */ /* 0x000fe20003f2f070 */
[----:B------:R-:W-:-:S12]  /*274a0*/  UIADD3.X UR5, URZ, UR37, URZ, UP0, !UPT ;  /* 0x000000253f057290 */ /* 0x000fd800087fe43f */
.L_x_5186:
        /* <DEDUP_REMOVED lines=15> */
.L_x_5187:
        /* <DEDUP_REMOVED lines=15> */
.L_x_5188:
        /* <DEDUP_REMOVED lines=10> */
.L_x_5174:
[----:B------:R-:W-:Y:S05]  /*27730*/  BSYNC B1 ;  /* 0x0000000000017941 */ /* 0x000fea0003800000 */
.L_x_5173:
        /* <DEDUP_REMOVED lines=8> */
.L_x_5151:
[----:B------:R-:W-:Y:S05]  /*277c0*/  BSYNC B0 ;  /* 0x0000000000007941 */ /* 0x000fea0003800000 */
.L_x_5150:
[----:B------:R-:W1:Y:S01]  /*277d0*/  LDC R0, c[0x0][0x448] ;  /* 0x00011200ff007b82 */ /* 0x000e620000000800 */
[----:B------:R-:W-:Y:S01]  /*277e0*/  VIADD R5, R25, 0x7f ;  /* 0x0000007f19057836 */ /* 0x000fe20000000000 */
[----:B------:R-:W-:Y:S06]  /*277f0*/  @!P0 WARPSYNC.ALL ;  /* 0x0000000000008948 */ /* 0x000fec0003800000 */
[----:B------:R-:W2:Y:S08]  /*27800*/  LDC.64 R2, c[0x0][0x9e0] ;  /* 0x00027800ff027b82 */ /* 0x000eb00000000a00 */
[----:B------:R-:W-:Y:S01]  /*27810*/  @!P0 BAR.SYNC.DEFER_BLOCKING 0xc, 0x180 ;  /* 0x0306000000008b1d */ /* 0x000fe20000010000 */
[----:B-1----:R-:W-:-:S02]  /*27820*/  ISETP.NE.AND P1, PT, R0, 0x1, PT ;  /* 0x000000010000780c */ /* 0x002fc40003f25270 */
[----:B--2---:R-:W-:-:S11]  /*27830*/  ISETP.GE.AND P2, PT, R3, 0x1, PT ;  /* 0x000000010300780c */ /* 0x004fd60003f46270 */
[----:B------:R-:W1:Y:S08]  /*27840*/  @P1 LDC R4, c[0x0][0x44c] ;  /* 0x00011300ff041b82 */ /* 0x000e700000000800 */
[----:B------:R-:W2:Y:S01]  /*27850*/  @P1 LDC R0, c[0x0][0x450] ;  /* 0x00011400ff001b82 */ /* 0x000ea20000000800 */
[----:B-1----:R-:W-:-:S05]  /*27860*/  @P1 IMAD.HI.U32 R7, R5, R4, RZ ;  /* 0x0000000405071227 */ /* 0x002fca00078e00ff */
[----:B--2---:R-:W-:-:S04]  /*27870*/  @P1 SHF.R.U32.HI R5, RZ, R0, R7 ;  /* 0x00000000ff051219 */ /* 0x004fc80000011607 */
[----:B------:R-:W-:-:S05]  /*27880*/  IADD3 R7, R18, R5, RZ ;  /* 0x0000000512077210 */ /* 0x000fca0007ffe0ff */
        /* <DEDUP_REMOVED lines=13> */
.L_x_5192:
[----:B------:R-:W-:-:S13]  /*27960*/  ISETP.NE.AND P0, PT, R3, 0x1, PT ;  /* 0x000000010300780c */ /* 0x000fda0003f05270 */
[----:B------:R-:W1:Y:S02]  /*27970*/  @P0 LDC.64 R4, c[0x0][0x9e8] ;  /* 0x00027a00ff040b82 */ /* 0x000e640000000a00 */
[----:B-1----:R-:W-:-:S05]  /*27980*/  @P0 IMAD.HI.U32 R4, R0, R4, RZ ;  /* 0x0000000400040227 */ /* 0x002fca00078e00ff */
[----:B------:R-:W-:-:S07]  /*27990*/  @P0 SHF.R.U32.HI R0, RZ, R5, R4 ;  /* 0x00000005ff000219 */ /* 0x000fce0000011604 */
.L_x_5193:
[----:B------:R-:W-:Y:S05]  /*279a0*/  BSYNC B0 ;  /* 0x0000000000007941 */ /* 0x000fea0003800000 */
.L_x_5191:
[----:B------:R-:W-:-:S05]  /*279b0*/  IMAD R5, R0, R3, R3 ;  /* 0x0000000300057224 */ /* 0x000fca00078e0203 */
[----:B------:R-:W-:-:S07]  /*279c0*/  VIMNMX R2, R2, R5, PT ;  /* 0x0000000502027248 */ /* 0x000fce0003fe0100 */
.L_x_5190:
[----:B------:R-:W1:Y:S01]  /*279d0*/  @P1 LDC R0, c[0x0][0x44c] ;  /* 0x00011300ff001b82 */ /* 0x000e620000000800 */
[----:B------:R-:W-:Y:S01]  /*279e0*/  VIADD R2, R2, 0x5f ;  /* 0x0000005f02027836 */ /* 0x000fe20000000000 */
[----:B------:R-:W-:-:S03]  /*279f0*/  ULDC UR4, c[0x0][0x9dc] ;  /* 0x0002770000047ab9 */ /* 0x000fc60000000800 */
[----:B------:R-:W-:-:S03]  /*27a00*/  IMAD.HI R2, R2, 0x2aaaaaab, RZ ;  /* 0x2aaaaaab02027827 */ /* 0x000fc600078e02ff */
[----:B------:R-:W2:Y:S01]  /*27a10*/  @P1 LDC R5, c[0x0][0x450] ;  /* 0x00011400ff051b82 */ /* 0x000ea20000000800 */
[----:B-1----:R-:W-:-:S04]  /*27a20*/  @P1 IMAD.HI.U32 R4, R25, R0, RZ ;  /* 0x0000000019041227 */ /* 0x002fc800078e00ff */
[----:B------:R-:W-:Y:S01]  /*27a30*/  IMAD.MOV.U32 R0, RZ, RZ, R25 ;  /* 0x000000ffff007224 */ /* 0x000fe200078e0019 */
[----:B--2---:R-:W-:Y:S02]  /*27a40*/  @P1 SHF.R.U32.HI R0, RZ, R5, R4 ;  /* 0x00000005ff001219 */ /* 0x004fe40000011604 */
[----:B------:R-:W-:-:S03]  /*27a50*/  SHF.R.U32.HI R5, RZ, 0x1f, R2 ;  /* 0x0000001fff057819 */ /* 0x000fc60000011602 */
[----:B------:R-:W-:Y:S01]  /*27a60*/  IMAD.IADD R9, R9, 0x1, R0 ;  /* 0x0000000109097824 */ /* 0x000fe200078e0200 */
[----:B------:R-:W-:-:S03]  /*27a70*/  LEA.HI.SX32 R2, R2, R5, 0x1c ;  /* 0x0000000502027211 */ /* 0x000fc600078fe2ff */
[----:B------:R-:W-:Y:S01]  /*27a80*/  VIADD R0, R9, -UR4 ;  /* 0x8000000409007c36 */ /* 0x000fe20008000000 */
[----:B------:R-:W-:Y:S01]  /*27a90*/  VIMNMX R19, R19, R2, PT ;  /* 0x0000000213137248 */ /* 0x000fe20003fe0100 */
        /* <DEDUP_REMOVED lines=11> */
.L_x_5196:
[----:B------:R-:W-:-:S13]  /*27b50*/  ISETP.NE.AND P0, PT, R3, 0x1, PT ;  /* 0x000000010300780c */ /* 0x000fda0003f05270 */
[----:B------:R-:W1:Y:S02]  /*27b60*/  @P0 LDC.64 R4, c[0x0][0x9e8] ;  /* 0x00027a00ff040b82 */ /* 0x000e640000000a00 */
[----:B-1----:R-:W-:-:S05]  /*27b70*/  @P0 IMAD.HI.U32 R4, R9, R4, RZ ;  /* 0x0000000409040227 */ /* 0x002fca00078e00ff */
[----:B------:R-:W-:-:S07]  /*27b80*/  @P0 SHF.R.U32.HI R9, RZ, R5, R4 ;  /* 0x00000005ff090219 */ /* 0x000fce0000011604 */
.L_x_5197:
[----:B------:R-:W-:Y:S05]  /*27b90*/  BSYNC B0 ;  /* 0x0000000000007941 */ /* 0x000fea0003800000 */
.L_x_5195:
[----:B------:R-:W-:-:S05]  /*27ba0*/  IMAD R3, R9, R3, RZ ;  /* 0x0000000309037224 */ /* 0x000fca00078e02ff */
[----:B------:R-:W-:-:S07]  /*27bb0*/  VIMNMX R0, R0, R3, !PT ;  /* 0x0000000300007248 */ /* 0x000fce0007fe0100 */
.L_x_5194:
[----:B------:R-:W-:Y:S01]  /*27bc0*/  ISETP.NE.AND P1, PT, R6, RZ, PT ;  /* 0x000000ff0600720c */ /* 0x000fe20003f25270 */
[----:B------:R-:W-:Y:S01]  /*27bd0*/  IMAD.HI R0, R0, 0x2aaaaaab, RZ ;  /* 0x2aaaaaab00007827 */ /* 0x000fe200078e02ff */
[----:B------:R-:W-:Y:S04]  /*27be0*/  BSSY B0, `(.L_x_5198) ;  /* 0x0000023000007945 */ /* 0x000fe80003800000 */
[----:B------:R-:W-:-:S04]  /*27bf0*/  SHF.R.U32.HI R3, RZ, 0x1f, R0 ;  /* 0x0000001fff037819 */ /* 0x000fc80000011600 */
[----:B------:R-:W-:Y:S01]  /*27c00*/  LEA.HI.SX32 R0, R0, R3, 0x1c ;  /* 0x0000000300007211 */ /* 0x000fe200078fe2ff */
[----:B------:R-:W-:Y:S02]  /*27c10*/  IMAD.MOV.U32 R3, RZ, RZ, RZ ;  /* 0x000000ffff037224 */ /* 0x000fe400078e00ff */
[----:B------:R-:W1:Y:S01]  /*27c20*/  @!P1 LDC R6, c[0x0][0x9f0] ;  /* 0x00027c00ff069b82 */ /* 0x000e620000000800 */
[----:B------:R-:W-:-:S04]  /*27c30*/  VIMNMX R0, RZ, R0, !PT ;  /* 0x00000000ff007248 */ /* 0x000fc80007fe0100 */
[----:B------:R-:W-:-:S13]  /*27c40*/  ISETP.GT.AND P0, PT, R19, R0, PT ;  /* 0x000000001300720c */ /* 0x000fda0003f04270 */
[----:B------:R-:W-:Y:S05]  /*27c50*/  @!P0 BRA `(.L_x_5199) ;  /* 0x00000000006c8947 */ /* 0x000fea0003800000 */
[-C--:B-1----:R-:W-:Y:S01]  /*27c60*/  IABS R4, R6.reuse ;  /* 0x0000000600047213 */ /* 0x082fe20000000000 */
[----:B------:R-:W-:Y:S01]  /*27c70*/  IMAD.MOV.U32 R2, RZ, RZ, RZ ;  /* 0x000000ffff027224 */ /* 0x000fe200078e00ff */
[----:B------:R-:W-:Y:S02]  /*27c80*/  IABS R8, R6 ;  /* 0x0000000600087213 */ /* 0x000fe40000000000 */
[----:B------:R-:W1:Y:S08]  /*27c90*/  I2F.RP R5, R4 ;  /* 0x0000000400057306 */ /* 0x000e700000209400 */
[----:B-1----:R-:W1:Y:S02]  /*27ca0*/  MUFU.RCP R5, R5 ;  /* 0x0000000500057308 */ /* 0x002e640000001000 */
[----:B-1----:R-:W-:-:S06]  /*27cb0*/  IADD3 R7, R5, 0xffffffe, RZ ;  /* 0x0ffffffe05077810 */ /* 0x002fcc0007ffe0ff */
[----:B------:R1:W2:Y:S02]  /*27cc0*/  F2I.FTZ.U32.TRUNC.NTZ R3, R7 ;  /* 0x0000000700037305 */ /* 0x0002a4000021f000 */
[----:B-1----:R-:W-:Y:S02]  /*27cd0*/  IMAD.MOV R7, RZ, RZ, -R8 ;  /* 0x000000ffff077224 */ /* 0x002fe400078e0a08 */
[----:B--2---:R-:W-:-:S04]  /*27ce0*/  IMAD.MOV R9, RZ, RZ, -R3 ;  /* 0x000000ffff097224 */ /* 0x004fc800078e0a03 */
        /* <DEDUP_REMOVED lines=16> */
[----:B------:R-:W-:-:S04]  /*27df0*/  @!P1 LOP3.LUT R2, RZ, R6, RZ, 0x33, !PT ;  /* 0x00000006ff029212 */ /* 0x000fc800078e33ff */
[----:B------:R-:W-:-:S07]  /*27e00*/  MOV R3, R2 ;  /* 0x0000000200037202 */ /* 0x000fce0000000f00 */
.L_x_5199:
[----:B------:R-:W-:Y:S05]  /*27e10*/  BSYNC B0 ;  /* 0x0000000000007941 */ /* 0x000fea0003800000 */
.L_x_5198:
[-C--:B------:R-:W-:Y:S01]  /*27e20*/  IMAD R0, R10, R3.reuse, R0 ;  /* 0x000000030a007224 */ /* 0x080fe200078e0200 */
        /* <DEDUP_REMOVED lines=13> */
[----:B------:R-:W2:Y:S02]  /*27f00*/  FLO.U32 R0, UR4 ;  /* 0x0000000400007d00 */ /* 0x000ea400080e0000 */
[----:B--2---:R-:W-:-:S06]  /*27f10*/  ISETP.EQ.U32.AND P0, PT, R0, R5, PT ;  /* 0x000000050000720c */ /* 0x004fcc0003f02070 */
[----:B------:R-:W3:Y:S07]  /*27f20*/  POPC R5, UR4 ;  /* 0x0000000400057d09 */ /* 0x000eee0008000000 */
[----:B---3--:R-:W2:Y:S01]  /*27f30*/  @P0 ATOMG.E.ADD.STRONG.GPU PT, R3, desc[UR60][R2.64], R5 ;  /* 0x00000005020309a8 */ /* 0x008ea200081ee1fc */
[----:B------:R-:W3:Y:S02]  /*27f40*/  S2R R4, SR_LTMASK ;  /* 0x0000000000047919 */ /* 0x000ee40000003900 */
[----:B---3--:R-:W-:-:S04]  /*27f50*/  LOP3.LUT R4, R4, UR4, RZ, 0xc0, !PT ;  /* 0x0000000404047c12 */ /* 0x008fc8000f8ec0ff */
[----:B------:R-:W3:Y:S01]  /*27f60*/  POPC R7, R4 ;  /* 0x0000000400077309 */ /* 0x000ee20000000000 */
[----:B--2---:R-:W3:Y:S02]  /*27f70*/  SHFL.IDX PT, R0, R3, R0, 0x1f ;  /* 0x00001f0003007589 */ /* 0x004ee400000e0000 */
[----:B---3--:R-:W-:Y:S01]  /*27f80*/  IADD3 R24, R0, UR38, R7 ;  /* 0x0000002600187c10 */ /* 0x008fe2000fffe007 */
[----:B------:R-:W-:Y:S06]  /*27f90*/  BRA `(.L_x_5202) ;  /* 0x0000003400447947 */ /* 0x000fec0003800000 */
.L_x_5201:
        /* <DEDUP_REMOVED lines=9> */
[----:B0-----:R-:W-:Y:S01]  /*28030*/  MOV R12, 0x1 ;  /* 0x00000001000c7802 */ /* 0x001fe20000000f00 */
[----:B------:R-:W0:Y:S01]  /*28040*/  LDC.64 R2, c[0x4][R2] ;  /* 0x0100000002027b82 */ /* 0x000e220000000a00 */
[----:B------:R-:W-:Y:S02]  /*28050*/  IMAD.U32 R5, RZ, RZ, UR7 ;  /* 0x00000007ff057e24 */ /* 0x000fe4000f8e00ff */
[----:B-1----:R-:W-:Y:S02]  /*28060*/  IMAD.U32 R6, RZ, RZ, UR8 ;  /* 0x00000008ff067e24 */ /* 0x002fe4000f8e00ff */
[----:B------:R-:W-:-:S02]  /*28070*/  IMAD.U32 R7, RZ, RZ, UR9 ;  /* 0x00000009ff077e24 */ /* 0x000fc4000f8e00ff */
[----:B------:R-:W-:Y:S02]  /*28080*/  IMAD.U32 R10, RZ, RZ, UR4 ;  /* 0x00000004ff0a7e24 */ /* 0x000fe4000f8e00ff */
[----:B------:R-:W-:Y:S02]  /*28090*/  IMAD.U32 R11, RZ, RZ, UR5 ;  /* 0x00000005ff0b7e24 */ /* 0x000fe4000f8e00ff */
[----:B------:R-:W-:Y:S02]  /*280a0*/  IMAD.MOV.U32 R8, RZ, RZ, 0x70 ;  /* 0x00000070ff087424 */ /* 0x000fe400078e00ff */
[----:B------:R-:W-:-:S07]  /*280b0*/  IMAD.MOV.U32 R13, RZ, RZ, RZ ;  /* 0x000000ffff0d7224 */ /* 0x000fce00078e00ff */
[----:B------:R-:W-:-:S07]  /*280c0*/  LEPC R20, `(.L_x_5204) ;  /* 0x000000001014794e */ /* 0x000fce0000000000 */
[----:B0-----:R-:W-:Y:S05]  /*280d0*/  CALL.ABS.NOINC R2 ;  /* 0x0000000002007343 */ /* 0x001fea0003c00000 */
.L_x_5204:
[----:B------:R-:W-:Y:S05]  /*280e0*/  BSYNC B6 ;  /* 0x0000000000067941 */ /* 0x000fea0003800000 */
.L_x_5203:
        /* <DEDUP_REMOVED lines=10> */
[----:B------:R-:W-:Y:S01]  /*28190*/  MOV R8, 0x70 ;  /* 0x0000007000087802 */ /* 0x000fe20000000f00 */
[----:B------:R-:W-:Y:S02]  /*281a0*/  IMAD.U32 R5, RZ, RZ, UR7 ;  /* 0x00000007ff057e24 */ /* 0x000fe4000f8e00ff */
[----:B-1----:R-:W-:Y:S02]  /*281b0*/  IMAD.U32 R6, RZ, RZ, UR8 ;  /* 0x00000008ff067e24 */ /* 0x002fe4000f8e00ff */
[----:B------:R-:W-:-:S02]  /*281c0*/  IMAD.U32 R7, RZ, RZ, UR9 ;  /* 0x00000009ff077e24 */ /* 0x000fc4000f8e00ff */
[----:B------:R-:W-:Y:S02]  /*281d0*/  IMAD.U32 R10, RZ, RZ, UR4 ;  /* 0x00000004ff0a7e24 */ /* 0x000fe4000f8e00ff */
[----:B------:R-:W-:Y:S02]  /*281e0*/  IMAD.U32 R11, RZ, RZ, UR5 ;  /* 0x00000005ff0b7e24 */ /* 0x000fe4000f8e00ff */
[----:B0-----:R-:W-:Y:S02]  /*281f0*/  IMAD.MOV.U32 R12, RZ, RZ, 0x1 ;  /* 0x00000001ff0c7424 */ /* 0x001fe400078e00ff */
[----:B--2---:R-:W-:-:S07]  /*28200*/  IMAD.MOV.U32 R13, RZ, RZ, RZ ;  /* 0x000000ffff0d7224 */ /* 0x004fce00078e00ff */
[----:B------:R-:W-:-:S07]  /*28210*/  LEPC R20, `(.L_x_5207) ;  /* 0x000000001014794e */ /* 0x000fce0000000000 */
[----:B---3--:R-:W-:Y:S05]  /*28220*/  CALL.ABS.NOINC R2 ;  /* 0x0000000002007343 */ /* 0x008fea0003c00000 */
.L_x_5207:
[----:B------:R0:W1:Y:S01]  /*28230*/  LDC.64 R2, c[0x4][R18] ;  /* 0x0100000012027b82 */ /* 0x0000620000000a00 */
[----:B------:R-:W-:Y:S01]  /*28240*/  ULDC.64 UR4, c[0x4][0x138] ;  /* 0x01004e0000047ab9 */ /* 0x000fe20000000a00 */
[----:B------:R-:W-:Y:S01]  /*28250*/  ULDC.64 UR6, c[0x4][0x140] ;  /* 0x0100500000067ab9 */ /* 0x000fe20000000a00 */
[----:B------:R-:W-:Y:S01]  /*28260*/  ULDC.64 UR8, c[0x4][0x80] ;  /* 0x0100200000087ab9 */ /* 0x000fe20000000a00 */
[----:B------:R-:W-:Y:S01]  /*28270*/  IMAD.U32 R4, RZ, RZ, UR4 ;  /* 0x00000004ff047e24 */ /* 0x000fe2000f8e00ff */
[----:B------:R-:W-:Y:S01]  /*28280*/  MOV R8, 0x70 ;  /* 0x0000007000087802 */ /* 0x000fe20000000f00 */
[----:B------:R-:W-:Y:S02]  /*28290*/  IMAD.U32 R5, RZ, RZ, UR5 ;  /* 0x00000005ff057e24 */ /* 0x000fe4000f8e00ff */
[----:B------:R-:W-:Y:S02]  /*282a0*/  IMAD.U32 R6, RZ, RZ, UR6 ;  /* 0x00000006ff067e24 */ /* 0x000fe4000f8e00ff */
[----:B------:R-:W-:-:S02]  /*282b0*/  IMAD.U32 R7, RZ, RZ, UR7 ;  /* 0x00000007ff077e24 */ /* 0x000fc4000f8e00ff */
[----:B------:R-:W-:Y:S02]  /*282c0*/  IMAD.U32 R10, RZ, RZ, UR8 ;  /* 0x00000008ff0a7e24 */ /* 0x000fe4000f8e00ff */
[----:B------:R-:W-:Y:S02]  /*282d0*/  IMAD.U32 R11, RZ, RZ, UR9 ;  /* 0x00000009ff0b7e24 */ /* 0x000fe4000f8e00ff */
[----:B------:R-:W-:Y:S02]  /*282e0*/  IMAD.MOV.U32 R12, RZ, RZ, 0x1 ;  /* 0x00000001ff0c7424 */ /* 0x000fe400078e00ff */
[----:B0-----:R-:W-:-:S07]  /*282f0*/  IMAD.MOV.U32 R13, RZ, RZ, RZ ;  /* 0x000000ffff0d7224 */ /* 0x001fce00078e00ff */
[----:B------:R-:W-:-:S07]  /*28300*/  LEPC R20, `(.L_x_5206) ;  /* 0x000000001014794e */ /* 0x000fce0000000000 */
[----:B-1----:R-:W-:Y:S05]  /*28310*/  CALL.ABS.NOINC R2 ;  /* 0x0000000002007343 */ /* 0x002fea0003c00000 */
.L_x_5206:
[----:B------:R-:W-:Y:S05]  /*28320*/  BSYNC B6 ;  /* 0x0000000000067941 */ /* 0x000fea0003800000 */
.L_x_5205:
[----:B------:R-:W-:Y:S01]  /*28330*/  ULDC.64 UR4, c[0x0][0x9f8] ;  /* 0x00027e0000047ab9 */ /* 0x000fe20000000a00 */
[----:B------:R-:W2:Y:S01]  /*28340*/  LDL R20, [R1+0x4] ;  /* 0x0000040001147983 */ /* 0x000ea20000100800 */
[----:B------:R-:W-:-:S03]  /*28350*/  ISETP.NE.U32.AND P0, PT, RZ, UR4, PT ;  /* 0x00000004ff007c0c */ /* 0x000fc6000bf05070 */
[----:B------:R-:W3:Y:S01]  /*28360*/  LDL R19, [R1+0xc] ;  /* 0x00000c0001137983 */ /* 0x000ee20000100800 */
[----:B------:R-:W-:Y:S01]  /*28370*/  ISETP.NE.AND.EX P0, PT, RZ, UR5, PT, P0 ;  /* 0x00000005ff007c0c */ /* 0x000fe2000bf05300 */
[----:B------:R-:W-:Y:S01]  /*28380*/  IMAD.MOV.U32 R32, RZ, RZ, R27 ;  /* 0x000000ffff207224 */ /* 0x000fe200078e001b */
[----:B------:R-:W4:Y:S01]  /*28390*/  LDC R0, c[0x0][0x430] ;  /* 0x00010c00ff007b82 */ /* 0x000f220000000800 */
[----:B------:R-:W0:Y:S01]  /*283a0*/  S2R R18, SR_TID.X ;  /* 0x0000000000127919 */ /* 0x000e220000002100 */
[----:B------:R-:W-:Y:S01]  /*283b0*/  VIADD R22, R22, 0xffffffff ;  /* 0xffffffff16167836 */ /* 0x000fe20000000000 */
[----:B------:R-:W-:Y:S01]  /*283c0*/  LOP3.LUT R16, R16, 0xfffffff7, RZ, 0xc0, !PT ;  /* 0xfffffff710107812 */ /* 0x000fe200078ec0ff */
[----:B------:R-:W-:-:S07]  /*283d0*/  ULDC UR4, c[0x0][0x2f4] ;  /* 0x0000bd0000047ab9 */ /* 0x000fce0000000800 */
[----:B------:R-:W1:Y:S01]  /*283e0*/  @P0 LDC.64 R2, c[0x0][0x9f8] ;  /* 0x00027e00ff020b82 */ /* 0x000e620000000a00 */
[----:B0-----:R-:W-:Y:S01]  /*283f0*/  LOP3.LUT R18, R18, 0x7f, RZ, 0xc0, !PT ;  /* 0x0000007f12127812 */ /* 0x001fe200078ec0ff */
[----:B-1----:R-:W-:-:S05]  /*28400*/  @P0 IMAD.WIDE R2, R27, 0x4, R2 ;  /* 0x000000041b020825 */ /* 0x002fca00078e0202 */
[----:B------:R0:W3:Y:S01]  /*28410*/  @P0 LDG.E R32, desc[UR60][R2.64] ;  /* 0x0000003c02200981 */ /* 0x0000e2000c1e1900 */
[----:B------:R-:W-:Y:S02]  /*28420*/  SHF.R.U32.HI R21, RZ, 0x3, R18 ;  /* 0x00000003ff157819 */ /* 0x000fe40000011612 */
[----:B----4-:R-:W-:Y:S01]  /*28430*/  ISETP.NE.AND P1, PT, R0, 0x1, PT ;  /* 0x000000010000780c */ /* 0x010fe20003f25270 */
[----:B------:R-:W1:-:S12]  /*28440*/  S2R R18, SR_TID.X ;  /* 0x0000000000127919 */ /* 0x000e580000002100 */
[----:B------:R-:W4:Y:S08]  /*28450*/  @P1 LDC R6, c[0x0][0x434] ;  /* 0x00010d00ff061b82 */ /* 0x000f300000000800 */
[----:B------:R-:W0:Y:S01]  /*28460*/  @P1 LDC R7, c[0x0][0x438] ;  /* 0x00010e00ff071b82 */ /* 0x000e220000000800 */
[----:B-1----:R-:W-:-:S05]  /*28470*/  IMAD.SHL.U32 R18, R18, 0x10, RZ ;  /* 0x0000001012127824 */ /* 0x002fca00078e00ff */
[----:B------:R-:W-:-:S05]  /*28480*/  LOP3.LUT R18, R21, 0x70, R18, 0xf8, !PT ;  /* 0x0000007015127812 */ /* 0x000fca00078ef812 */
[----:B------:R-:W-:Y:S01]  /*28490*/  IMAD R5, R22, 0x60, R18 ;  /* 0x0000006016057824 */ /* 0x000fe200078e0212 */
[----:B------:R-:W-:Y:S01]  /*284a0*/  ISETP.GE.AND P3, PT, R33, UR4, PT ;  /* 0x0000000421007c0c */ /* 0x000fe2000bf66270 */
[----:B------:R-:W-:-:S03]  /*284b0*/  UMOV UR5, 0xffffffff ;  /* 0xffffffff00057882 */ /* 0x000fc60000000000 */
[----:B--2---:R-:W-:-:S04]  /*284c0*/  ISETP.GE.AND P0, PT, R5, R20, PT ;  /* 0x000000140500720c */ /* 0x004fc80003f06270 */
[----:B------:R-:W-:Y:S01]  /*284d0*/  ISETP.GT.U32.OR P0, PT, R18, 0x5f, P0 ;  /* 0x0000005f1200780c */ /* 0x000fe20000704470 */
[----:B---3--:R-:W-:-:S04]  /*284e0*/  IMAD.IADD R5, R5, 0x1, R19 ;  /* 0x0000000105057824 */ /* 0x008fc800078e0213 */
[----:B----4-:R-:W-:-:S04]  /*284f0*/  @P1 IMAD.HI.U32 R6, R5, R6, RZ ;  /* 0x0000000605061227 */ /* 0x010fc800078e00ff */
[----:B------:R-:W-:Y:S01]  /*28500*/  IMAD.MOV.U32 R4, RZ, RZ, R5 ;  /* 0x000000ffff047224 */ /* 0x000fe200078e0005 */
[----:B0-----:R-:W-:-:S03]  /*28510*/  @P1 SHF.R.U32.HI R4, RZ, R7, R6 ;  /* 0x00000007ff041219 */ /* 0x001fc60000011606 */
[----:B------:R-:W0:Y:S02]  /*28520*/  @!P0 LDC.64 R2, c[0x0][0x428] ;  /* 0x00010a00ff028b82 */ /* 0x000e240000000a00 */
[----:B------:R-:W-:-:S04]  /*28530*/  IMAD.MOV R6, RZ, RZ, -R4 ;  /* 0x000000ffff067224 */ /* 0x000fc800078e0a04 */
[----:B------:R-:W-:Y:S01]  /*28540*/  IMAD R0, R0, R6, R5 ;  /* 0x0000000600007224 */ /* 0x000fe200078e0205 */
[----:B------:R-:W-:Y:S02]  /*28550*/  @!P0 SHF.R.S32.HI R5, RZ, 0x1f, R4 ;  /* 0x0000001fff058819 */ /* 0x000fe40000011404 */
[----:B------:R-:W-:Y:S01]  /*28560*/  SHF.R.S32.HI R8, RZ, 0x1f, R32 ;  /* 0x0000001fff087819 */ /* 0x000fe20000011420 */
[----:B0-----:R-:W-:-:S04]  /*28570*/  @!P0 IMAD.WIDE.U32 R4, R32, R2, R4 ;  /* 0x0000000220048225 */ /* 0x001fc800078e0004 */
[----:B------:R-:W-:Y:S01]  /*28580*/  @!P0 IMAD R6, R8, R2, RZ ;  /* 0x0000000208068224 */ /* 0x000fe200078e02ff */
[----:B------:R0:W-:Y:S03]  /*28590*/  STL [R1+0x10], R8 ;  /* 0x0000100801007387 */ /* 0x0001e60000100800 */
[----:B------:R-:W-:Y:S02]  /*285a0*/  @!P0 IMAD R6, R32, R3, R6 ;  /* 0x0000000320068224 */ /* 0x000fe400078e0206 */
[----:B------:R-:W1:Y:S03]  /*285b0*/  @!P0 LDC.64 R2, c[0x0][0x418] ;  /* 0x00010600ff028b82 */ /* 0x000e660000000a00 */
[----:B------:R-:W-:Y:S01]  /*285c0*/  @!P0 IADD3 R6, R5, R6, RZ ;  /* 0x0000000605068210 */ /* 0x000fe20007ffe0ff */
[----:B------:R-:W-:Y:S01]  /*285d0*/  IMAD.U32 R5, RZ, RZ, UR39 ;  /* 0x00000027ff057e24 */ /* 0x000fe2000f8e00ff */
[----:B-1----:R-:W-:-:S04]  /*285e0*/  @!P0 LEA R2, P1, R4, R2, 0x2 ;  /* 0x0000000204028211 */ /* 0x002fc800078210ff */
[----:B------:R-:W-:Y:S01]  /*285f0*/  @!P0 LEA.HI.X R3, R4, R3, R6, 0x2, P1 ;  /* 0x0000000304038211 */ /* 0x000fe200008f1406 */
[----:B------:R-:W-:-:S06]  /*28600*/  IMAD.MOV.U32 R4, RZ, RZ, RZ ;  /* 0x000000ffff047224 */ /* 0x000fcc00078e00ff */
[----:B------:R0:W5:Y:S01]  /*28610*/  @!P0 LDG.E R4, desc[UR60][R2.64] ;  /* 0x0000003c02048981 */ /* 0x000162000c1e1900 */
[----:B------:R-:W-:Y:S02]  /*28620*/  ISETP.GT.U32.AND P0, PT, R18, 0x5f, PT ;  /* 0x0000005f1200780c */ /* 0x000fe40003f04070 */
[----:B------:R-:W-:Y:S02]  /*28630*/  ISETP.NE.AND P2, PT, R5, 0x3, PT ;  /* 0x000000030500780c */ /* 0x000fe40003f45270 */
[----:B------:R-:W-:-:S09]  /*28640*/  ISETP.GE.AND P1, PT, R36, UR4, PT ;  /* 0x0000000424007c0c */ /* 0x000fd2000bf26270 */
[----:B------:R-:W-:Y:S02]  /*28650*/  @P0 LOP3.LUT R16, R16, 0x8, RZ, 0xfc, !PT ;  /* 0x0000000810100812 */ /* 0x000fe400078efcff */
[----:B------:R-:W-:Y:S02]  /*28660*/  ISETP.GE.AND P0, PT, R34, UR4, PT ;  /* 0x0000000422007c0c */ /* 0x000fe4000bf06270 */
[----:B------:R-:W-:-:S04]  /*28670*/  LOP3.LUT R16, R16, 0xffffffef, RZ, 0xc0, !PT ;  /* 0xffffffef10107812 */ /* 0x000fc800078ec0ff */
[----:B------:R-:W-:-:S04]  /*28680*/  @P2 LOP3.LUT R16, R16, 0x10, RZ, 0xfc, !PT ;  /* 0x0000001010102812 */ /* 0x000fc800078efcff */
[----:B------:R-:W-:-:S04]  /*28690*/  LOP3.LUT R16, R16, 0xfffffffb, RZ, 0xc0, !PT ;  /* 0xfffffffb10107812 */ /* 0x000fc800078ec0ff */
[----:B------:R-:W-:-:S04]  /*286a0*/  @P3 LOP3.LUT R16, R16, 0x4, RZ, 0xfc, !PT ;  /* 0x0000000410103812 */ /* 0x000fc800078efcff */
[----:B------:R-:W-:-:S04]  /*286b0*/  LOP3.LUT R16, R16, 0xfffffffe, RZ, 0xc0, !PT ;  /* 0xfffffffe10107812 */ /* 0x000fc800078ec0ff */
[----:B------:R-:W-:-:S04]  /*286c0*/  LOP3.LUT R16, R16, 0xfffffffd, RZ, 0xc0, !PT ;  /* 0xfffffffd10107812 */ /* 0x000fc800078ec0ff */
[----:B------:R-:W-:-:S04]  /*286d0*/  @P1 LOP3.LUT R16, R16, 0x2, RZ, 0xfc, !PT ;  /* 0x0000000210101812 */ /* 0x000fc800078efcff */
[----:B------:R-:W-:Y:S01]  /*286e0*/  @P0 LOP3.LUT R16, R16, 0x1, RZ, 0xfc, !PT ;  /* 0x0000000110100812 */ /* 0x000fe200078efcff */
[----:B0-----:R-:W-:Y:S06]  /*286f0*/  BRA.DIV UR5, `(.L_x_5208) ;  /* 0x0000005605d47947 */ /* 0x001fec000b800000 */
.L_x_5337:
[----:B------:R-:W-:Y:S05]  /*28700*/  @!P2 BRA `(.L_x_5209) ;  /* 0x000000000004a947 */ /* 0x000fea0003800000 */
[----:B------:R-:W-:Y:S01]  /*28710*/  BPT.TRAP 0x1 ;  /* 0x000000040000795c */ /* 0x000fe20000300000 */
.L_x_5209:
        /* <DEDUP_REMOVED lines=23> */
.L_x_5338:
[----:B------:R-:W-:Y:S05]  /*28890*/  BSYNC B0 ;  /* 0x0000000000007941 */ /* 0x000fea0003800000 */
.L_x_5210:
        /* <DEDUP_REMOVED lines=11> */
[----:B------:R-:W-:-:S02]  /*28950*/  IMAD R6, R6, UR4, RZ ;  /* 0x0000000406067c24 */ /* 0x000fc4000f8e02ff */
        /* <DEDUP_REMOVED lines=79> */
.L_x_5352:
        /* <DEDUP_REMOVED lines=12> */
.L_x_5213:
        /* <DEDUP_REMOVED lines=10> */
.L_x_5214:
[----:B------:R2:W-:Y:S02]  /*28fb0*/  SYNCS.ARRIVE.TRANS64.A1T0 RZ, [R7+URZ+0x30830], RZ ;  /* 0x030830ff07ff79a7 */ /* 0x0005e4000810003f */
[----:B------:R-:W-:Y:S05]  /*28fc0*/  WARPSYNC.ALL ;  /* 0x0000000000007948 */ /* 0x000fea0003800000 */
[----:B------:R-:W-:Y:S01]  /*28fd0*/  ULDC.64 UR4, c[0x0][0xa00] ;  /* 0x0002800000047ab9 */ /* 0x000fe20000000a00 */
[----:B------:R-:W-:Y:S01]  /*28fe0*/  SHF.R.S32.HI R0, RZ, 0x1f, R27 ;  /* 0x0000001fff007819 */ /* 0x000fe2000001141b */
[----:B-1----:R-:W-:Y:S01]  /*28ff0*/  VIADD R2, R17, 0x12400 ;  /* 0x0001240011027836 */ /* 0x002fe20000000000 */
[----:B------:R-:W-:Y:S01]  /*29000*/  BAR.SYNC.DEFER_BLOCKING 0x8, 0x180 ;  /* 0x0206000000007b1d */ /* 0x000fe20000010000 */
[----:B------:R-:W-:-:S04]  /*29010*/  ISETP.NE.U32.AND P0, PT, RZ, UR4, PT ;  /* 0x00000004ff007c0c */ /* 0x000fc8000bf05070 */
[----:B------:R-:W-:Y:S01]  /*29020*/  ISETP.NE.AND.EX P0, PT, RZ, UR5, PT, P0 ;  /* 0x00000005ff007c0c */ /* 0x000fe2000bf05300 */
[----:B------:R-:W-:Y:S01]  /*29030*/  ULDC.64 UR4, c[0x0][0x298] ;  /* 0x0000a60000047ab9 */ /* 0x000fe20000000a00 */
[----:B------:R-:W-:Y:S01]  /*29040*/  BSSY B6, `(.L_x_5215) ;  /* 0x000001d000067945 */ /* 0x000fe20003800000 */
[----:B0-----:R-:W-:Y:S01]  /*29050*/  IMAD.WIDE.U32 R4, R35, UR4, RZ ;  /* 0x0000000423047c25 */ /* 0x001fe2000f8e00ff */
[----:B------:R-:W-:Y:S02]  /*29060*/  SEL R3, R0, RZ, !P0 ;  /* 0x000000ff00037207 */ /* 0x000fe40004000000 */
[----:B------:R-:W-:Y:S02]  /*29070*/  SEL R0, R27, RZ, !P0 ;  /* 0x000000ff1b007207 */ /* 0x000fe40004000000 */
[----:B------:R-:W-:Y:S01]  /*29080*/  LOP3.LUT P0, RZ, R2, 0x3ff, RZ, 0xc0, !PT ;  /* 0x000003ff02ff7812 */ /* 0x000fe2000780c0ff */
[----:B------:R-:W-:Y:S04]  /*29090*/  STL [R1+0x2c], R3 ;  /* 0x00002c0301007387 */ /* 0x000fe80000100800 */
        /* <DEDUP_REMOVED lines=16> */
[----:B--2---:R-:W-:-:S02]  /*291a0*/  IMAD.U32 R7, RZ, RZ, UR7 ;  /* 0x00000007ff077e24 */ /* 0x004fc4000f8e00ff */
[----:B------:R-:W-:Y:S02]  /*291b0*/  IMAD.U32 R11, RZ, RZ, UR9 ;  /* 0x00000009ff0b7e24 */ /* 0x000fe4000f8e00ff */
[----:B------:R-:W-:Y:S02]  /*291c0*/  IMAD.MOV.U32 R8, RZ, RZ, 0x70 ;  /* 0x00000070ff087424 */ /* 0x000fe400078e00ff */
[----:B------:R-:W-:Y:S02]  /*291d0*/  IMAD.MOV.U32 R12, RZ, RZ, 0x1 ;  /* 0x00000001ff0c7424 */ /* 0x000fe400078e00ff */
[----:B------:R-:W-:-:S07]  /*291e0*/  IMAD.MOV.U32 R13, RZ, RZ, RZ ;  /* 0x000000ffff0d7224 */ /* 0x000fce00078e00ff */
[----:B------:R-:W-:-:S07]  /*291f0*/  LEPC R20, `(.L_x_5216) ;  /* 0x000000001014794e */ /* 0x000fce0000000000 */
[----:B0-----:R-:W-:Y:S05]  /*29200*/  CALL.ABS.NOINC R2 ;  /* 0x0000000002007343 */ /* 0x001fea0003c00000 */
.L_x_5216:
[----:B------:R-:W-:Y:S05]  /*29210*/  BSYNC B6 ;  /* 0x0000000000067941 */ /* 0x000fea0003800000 */
.L_x_5215:
[----:B------:R-:W3:Y:S01]  /*29220*/  LDL.LU R20, [R1+0x2c] ;  /* 0x00002c0001147983 */ /* 0x000ee20000300800 */
[----:B------:R-:W-:Y:S01]  /*29230*/  ULDC.64 UR4, c[0x0][0x2d8] ;  /* 0x0000b60000047ab9 */ /* 0x000fe20000000a00 */
[----:B------:R-:W0:Y:S02]  /*29240*/  LDC R6, c[0x0][0x448] ;  /* 0x00011200ff067b82 */ /* 0x000e240000000800 */
[----:B------:R-:W4:Y:S04]  /*29250*/  LDL.LU R21, [R1+0x20] ;  /* 0x0000200001157983 */ /* 0x000f280000300800 */
[----:B------:R-:W3:Y:S04]  /*29260*/  LDL.LU.64 R2, [R1+0x18] ;  /* 0x0000180001027983 */ /* 0x000ee80000300a00 */
[----:B------:R1:W5:Y:S01]  /*29270*/  LDL R8, [R1] ;  /* 0x0000000001087983 */ /* 0x0003620000100800 */
[----:B0-----:R-:W-:-:S13]  /*29280*/  ISETP.NE.AND P0, PT, R6, 0x1, PT ;  /* 0x000000010600780c */ /* 0x001fda0003f05270 */
[----:B--2---:R-:W0:Y:S01]  /*29290*/  @P0 LDC R7, c[0x0][0x44c] ;  /* 0x00011300ff070b82 */ /* 0x004e220000000800 */
[----:B---3--:R-:W-:Y:S02]  /*292a0*/  IMAD.MOV.U32 R3, RZ, RZ, R35 ;  /* 0x000000ffff037224 */ /* 0x008fe400078e0023 */
[----:B------:R-:W-:-:S04]  /*292b0*/  IMAD.WIDE.U32 R2, R26, UR4, R2 ;  /* 0x000000041a027c25 */ /* 0x000fc8000f8e0002 */
[----:B------:R-:W-:Y:S01]  /*292c0*/  IMAD R3, R26, UR5, R3 ;  /* 0x000000051a037c24 */ /* 0x000fe2000f8e0203 */
[----:B------:R-:W-:Y:S02]  /*292d0*/  ULDC.64 UR4, c[0x0][0x2e0] ;  /* 0x0000b80000047ab9 */ /* 0x000fe40000000a00 */
[----:B------:R-:W-:Y:S02]  /*292e0*/  IMAD R0, R20, UR4, RZ ;  /* 0x0000000414007c24 */ /* 0x000fe4000f8e02ff */
        /* <DEDUP_REMOVED lines=11> */
[----:B------:R-:W-:-:S04]  /*293a0*/  IMAD.IADD R5, R20, 0x1, R25 ;  /* 0x0000000114057824 */ /* 0x000fc800078e0219 */
[----:B0-----:R-:W-:Y:S01]  /*293b0*/  @P0 IMAD.HI.U32 R7, R5, R7, RZ ;  /* 0x0000000705070227 */ /* 0x001fe200078e00ff */
[----:B------:R-:W-:-:S04]  /*293c0*/  MOV R4, R5 ;  /* 0x0000000500047202 */ /* 0x000fc80000000f00 */
        /* <DEDUP_REMOVED lines=18> */
[----:B0-----:R-:W-:-:S03]  /*294f0*/  LOP3.LUT R20, R20, 0x7f, RZ, 0xc0, !PT ;  /* 0x0000007f14147812 */ /* 0x001fc600078ec0ff */
[----:B------:R-:W-:Y:S01]  /*29500*/  LEA.HI.X R4, R2, UR5, R3, 0x1, P0 ;  /* 0x0000000502047c11 */ /* 0x000fe200080f0c03 */
[----:B------:R-:W-:Y:S01]  /*29510*/  UMOV UR5, 0xffffffff ;  /* 0xffffffff00057882 */ /* 0x000fe20000000000 */
[----:B------:R-:W-:Y:S02]  /*29520*/  ISETP.GE.AND P3, PT, R33, UR4, PT ;  /* 0x0000000421007c0c */ /* 0x000fe4000bf66270 */
[----:B------:R-:W-:Y:S02]  /*29530*/  ISETP.GE.AND P2, PT, R36, UR4, PT ;  /* 0x0000000424007c0c */ /* 0x000fe4000bf46270 */
[----:B------:R-:W-:Y:S02]  /*29540*/  ISETP.GE.AND P0, PT, R34, UR4, PT ;  /* 0x0000000422007c0c */ /* 0x000fe4000bf06270 */
[----:B------:R-:W-:Y:S01]  /*29550*/  SHF.R.U32.HI R9, RZ, 0x3, R20 ;  /* 0x00000003ff097819 */ /* 0x000fe20000011614 */
[----:B-1----:R-:W-:Y:S10]  /*29560*/  BRA.DIV UR5, `(.L_x_5217) ;  /* 0x0000005205a87947 */ /* 0x002ff4000b800000 */
        /* <DEDUP_REMOVED lines=10> */
[----:B-----5:R-:W-:Y:S04]  /*29610*/  @!P1 LDGSTS.E.BYPASS.LTC128B.128 [R8+0x12400], desc[UR60][R2.64], !P3 ;  /* 0x1240000002089fae */ /* 0x020fe8000d901d7c */
[----:B------:R-:W-:Y:S04]  /*29620*/  @!P1 LDGSTS.E.BYPASS.LTC128B.128 [R8+0x16400], desc[UR60][R2.64+0x80], !P2 ;  /* 0x1640008002089fae */ /* 0x000fe8000d101d7c */
[----:B------:R1:W-:Y:S01]  /*29630*/  @!P1 LDGSTS.E.BYPASS.LTC128B.128 [R8+0x1a400], desc[UR60][R2.64+0x100], !P0 ;  /* 0x1a40010002089fae */ /* 0x0003e2000c101d7c */
[----:B------:R-:W-:Y:S01]  /*29640*/  ISETP.GE.AND P1, PT, R6, R31, PT ;  /* 0x0000001f0600720c */ /* 0x000fe20003f26270 */
[----:B------:R-:W-:-:S02]  /*29650*/  VIADD R6, R25, 0x20 ;  /* 0x0000002019067836 */ /* 0x000fc40000000000 */
[----:B-1----:R-:W1:Y:S10]  /*29660*/  SHFL.IDX PT, R2, R4, 0x1, 0x181f ;  /* 0x00381f0004027f89 */ /* 0x002e7400000e0000 */
[----:B0-----:R-:W-:-:S05]  /*29670*/  @!P1 LEA R14, P4, R33, R14, 0x1 ;  /* 0x0000000e210e9211 */ /* 0x001fca00078808ff */
[----:B-1----:R-:W-:Y:S01]  /*29680*/  @!P1 IMAD.X R5, RZ, RZ, R2, P4 ;  /* 0x000000ffff059224 */ /* 0x002fe200020e0602 */
[----:B------:R-:W-:Y:S02]  /*29690*/  @!P1 MOV R2, R14 ;  /* 0x0000000e00029202 */ /* 0x000fe40000000f00 */
[----:B------:R-:W0:Y:S01]  /*296a0*/  SHFL.IDX PT, R14, R0, 0x2, 0x181f ;  /* 0x00581f00000e7f89 */ /* 0x000e2200000e0000 */
[----:B------:R-:W-:-:S05]  /*296b0*/  @!P1 IMAD.MOV.U32 R3, RZ, RZ, R5 ;  /* 0x000000ffff039224 */ /* 0x000fca00078e0005 */
        /* <DEDUP_REMOVED lines=20> */
[----:B------:R-:W0:Y:S01]  /*29800*/  SHFL.IDX PT, R14, R0, 0x4, 0x181f ;  /* 0x00981f00000e7f89 */ /* 0x000e2200000e0000 */
[----:B------:R-:W-:-:S05]  /*29810*/  @!P1 MOV R3, R5 ;  /* 0x0000000500039202 */ /* 0x000fca0000000f00 */
        /* <DEDUP_REMOVED lines=14> */
[----:B------:R-:W-:-:S02]  /*29900*/  ISETP.GE.AND P1, PT, R6, R31, PT ;  /* 0x0000001f0600720c */ /* 0x000fc40003f26270 */
[----:B------:R-:W-:Y:S01]  /*29910*/  IADD3 R6, R25, 0x60, RZ ;  /* 0x0000006019067810 */ /* 0x000fe20007ffe0ff */
        /* <DEDUP_REMOVED lines=20> */
.L_x_5369:
        /* <DEDUP_REMOVED lines=12> */
.L_x_5219:
[----:B------:R-:W-:Y:S05]  /*29b20*/  BSYNC B0 ;  /* 0x0000000000007941 */ /* 0x000fea0003800000 */
.L_x_5218:
[----:B------:R-:W-:Y:S01]  /*29b30*/  NOP ;  /* 0x0000000000007918 */ /* 0x000fe20000000000 */
[----:B------:R-:W-:-:S13]  /*29b40*/  PLOP3.LUT P0, PT, PT, PT, PT, 0x80, 0x0 ;  /* 0x000000000000781c */ /* 0x000fda0003f0f070 */
.L_x_5220:
[----:B------:R-:W-:Y:S02]  /*29b50*/  PLOP3.LUT P1, PT, P1, P0, PT, 0xa2, 0x0 ;  /* 0x000000000000781c */ /* 0x000fe40000f21472 */
[----:B------:R-:W-:-:S08]  /*29b60*/  @P0 R2UR P1, UR4, R17 ;  /* 0x00000000110402ca */ /* 0x000fd00000020000 */
[----:B------:R-:W-:-:S05]  /*29b70*/  @P0 PLOP3.LUT P0, PT, P1, PT, PT, 0x80, 0x0 ;  /* 0x000000000000081c */ /* 0x000fca0000f0f070 */
[----:B------:R-:W-:Y:S01]  /*29b80*/  @!P1 SYNCS.ARRIVE.TRANS64.RED.A0T1 RZ, [UR4+0x30800], RZ ;  /* 0x030800ffffff99a7 */ /* 0x000fe20008200404 */
[----:B------:R-:W-:Y:S07]  /*29b90*/  @!P1 ARRIVES.LDGSTSBAR.64.TRANSCNT [UR4+0x30800] ;  /* 0x03080000ff0099b0 */ /* 0x000fee0008000a84 */
[----:B------:R-:W-:Y:S05]  /*29ba0*/  @P0 BRA.U.ANY `(.L_x_5220) ;  /* 0xfffffffd00e80947 */ /* 0x000fea000393ffff */
[----:B0-----:R-:W3:Y:S02]  /*29bb0*/  LDL.LU R2, [R1+0x28] ;  /* 0x0000280001027983 */ /* 0x001ee40000300800 */
[----:B---3--:R-:W-:-:S05]  /*29bc0*/  VIADD R2, R2, 0x1 ;  /* 0x0000000102027836 */ /* 0x008fca0000000000 */
[----:B------:R0:W-:Y:S01]  /*29bd0*/  STL [R1+0x28], R2 ;  /* 0x0000280201007387 */ /* 0x0001e20000100800 */
[----:B------:R-:W-:-:S04]  /*29be0*/  LEA.HI R0, R2, R2, RZ, 0x1 ;  /* 0x0000000202007211 */ /* 0x000fc800078f08ff */
        /* <DEDUP_REMOVED lines=10> */
.L_x_5370:
[----:B------:R-:W-:Y:S05]  /*29c90*/  BSYNC B0 ;  /* 0x0000000000007941 */ /* 0x000fea0003800000 */
.L_x_5221:
        /* <DEDUP_REMOVED lines=11> */
.L_x_5237:
[----:B------:R-:W3:Y:S01]  /*29d50*/  LDL R4, [R1+0xc] ;  /* 0x00000c0001047983 */ /* 0x000ee20000100800 */
[----:B------:R-:W1:Y:S03]  /*29d60*/  LDC R7, c[0x0][0x430] ;  /* 0x00010c00ff077b82 */ /* 0x000e660000000800 */
[----:B------:R-:W4:Y:S01]  /*29d70*/  LDL R8, [R1+0x10] ;  /* 0x0000100001087983 */ /* 0x000f220000100800 */
[----:B0-----:R-:W0:Y:S02]  /*29d80*/  S2R R0, SR_TID.X ;  /* 0x0000000000007919 */ /* 0x001e240000002100 */
[----:B0-----:R-:W-:-:S04]  /*29d90*/  LOP3.LUT R0, R0, 0x7f, RZ, 0xc0, !PT ;  /* 0x0000007f00007812 */ /* 0x001fc800078ec0ff */
[----:B------:R-:W-:Y:S02]  /*29da0*/  SHF.R.U32.HI R2, RZ, 0x3, R0 ;  /* 0x00000003ff027819 */ /* 0x000fe40000011600 */
[----:B------:R-:W0:Y:S01]  /*29db0*/  S2R R0, SR_TID.X ;  /* 0x0000000000007919 */ /* 0x000e220000002100 */
[----:B-1----:R-:W-:-:S13]  /*29dc0*/  ISETP.NE.AND P0, PT, R7, 0x1, PT ;  /* 0x000000010700780c */ /* 0x002fda0003f05270 */
[----:B------:R-:W1:Y:S01]  /*29dd0*/  @P0 LDC R3, c[0x0][0x438] ;  /* 0x00010e00ff030b82 */ /* 0x000e620000000800 */
[----:B0-----:R-:W-:-:S05]  /*29de0*/  IMAD.SHL.U32 R0, R0, 0x10, RZ ;  /* 0x0000001000007824 */ /* 0x001fca00078e00ff */
[----:B------:R-:W-:Y:S02]  /*29df0*/  LOP3.LUT R0, R2, 0x70, R0, 0xf8, !PT ;  /* 0x0000007002007812 */ /* 0x000fe400078ef800 */
[----:B------:R-:W0:Y:S02]  /*29e00*/  @P0 LDC R2, c[0x0][0x434] ;  /* 0x00010d00ff020b82 */ /* 0x000e240000000800 */
[----:B------:R-:W-:Y:S01]  /*29e10*/  ISETP.GT.U32.AND P5, PT, R0, 0x5f, PT ;  /* 0x0000005f0000780c */ /* 0x000fe20003fa4070 */
[----:B---3--:R-:W-:-:S12]  /*29e20*/  IMAD R9, R6, 0x60, R4 ;  /* 0x0000006006097824 */ /* 0x008fd800078e0204 */
[----:B------:R-:W4:Y:S01]  /*29e30*/  @!P5 LDC.64 R4, c[0x0][0x428] ;  /* 0x00010a00ff04db82 */ /* 0x000f220000000a00 */
[----:B------:R-:W-:-:S04]  /*29e40*/  IMAD.IADD R9, R0, 0x1, R9 ;  /* 0x0000000100097824 */ /* 0x000fc800078e0209 */
[----:B0-----:R-:W-:-:S04]  /*29e50*/  @P0 IMAD.HI.U32 R2, R9, R2, RZ ;  /* 0x0000000209020227 */ /* 0x001fc800078e00ff */
[----:B------:R-:W-:Y:S01]  /*29e60*/  IMAD.MOV.U32 R0, RZ, RZ, R9 ;  /* 0x000000ffff007224 */ /* 0x000fe200078e0009 */
[----:B-1----:R-:W-:-:S04]  /*29e70*/  @P0 SHF.R.U32.HI R0, RZ, R3, R2 ;  /* 0x00000003ff000219 */ /* 0x002fc80000011602 */
[--C-:B------:R-:W-:Y:S01]  /*29e80*/  @!P5 SHF.R.S32.HI R3, RZ, 0x1f, R0.reuse ;  /* 0x0000001fff03d819 */ /* 0x100fe20000011400 */
[----:B------:R-:W-:Y:S02]  /*29e90*/  @!P5 IMAD.MOV.U32 R2, RZ, RZ, R0 ;  /* 0x000000ffff02d224 */ /* 0x000fe400078e0000 */
[-C--:B----4-:R-:W-:Y:S02]  /*29ea0*/  @!P5 IMAD R8, R8, R4.reuse, RZ ;  /* 0x000000040808d224 */ /* 0x090fe400078e02ff */
        /* <DEDUP_REMOVED lines=10> */
[----:B------:R-:W-:Y:S02]  /*29f50*/  LOP3.LUT P4, RZ, R16, 0x10, RZ, 0xc0, !PT ;  /* 0x0000001010ff7812 */ /* 0x000fe4000788c0ff */
[----:B------:R-:W-:-:S04]  /*29f60*/  IADD3 R23, R10, 0x1, RZ ;  /* 0x000000010a177810 */ /* 0x000fc80007ffe0ff */
[C---:B------:R-:W-:Y:S01]  /*29f70*/  ISETP.NE.AND P0, PT, R23.reuse, 0x2, PT ;  /* 0x000000021700780c */ /* 0x040fe20003f05270 */
[----:B------:R-:W-:Y:S05]  /*29f80*/  YIELD ;  /* 0x0000000000007946 */ /* 0x000fea0003800000 */
[----:B------:R-:W-:Y:S01]  /*29f90*/  SEL R29, RZ, 0x1, P0 ;  /* 0x00000001ff1d7807 */ /* 0x000fe20000000000 */
[----:B------:R-:W-:Y:S01]  /*29fa0*/  IMAD.MOV.U32 R22, RZ, RZ, R6 ;  /* 0x000000ffff167224 */ /* 0x000fe200078e0006 */
[----:B------:R-:W-:Y:S02]  /*29fb0*/  SEL R23, R23, RZ, P0 ;  /* 0x000000ff17177207 */ /* 0x000fe40000000000 */
[----:B------:R-:W-:Y:S01]  /*29fc0*/  LOP3.LUT R29, R20, R29, RZ, 0x3c, !PT ;  /* 0x0000001d141d7212 */ /* 0x000fe200078e3cff */
[----:B0-----:R-:W-:Y:S06]  /*29fd0*/  @!P4 BRA `(.L_x_5225) ;  /* 0x000000000004c947 */ /* 0x001fec0003800000 */
[----:B------:R-:W-:Y:S01]  /*29fe0*/  BPT.TRAP 0x1 ;  /* 0x000000040000795c */ /* 0x000fe20000300000 */
.L_x_5225:
[----:B------:R-:W-:Y:S01]  /*29ff0*/  IMAD R7, R23, 0x8, R17 ;  /* 0x0000000817077824 */ /* 0x000fe200078e0211 */
[----:B------:R-:W-:Y:S01]  /*2a000*/  SHF.L.U32 R2, R29, 0x1f, RZ ;  /* 0x0000001f1d027819 */ /* 0x000fe200000006ff */
[----:B------:R-:W-:Y:S03]  /*2a010*/  BSSY B1, `(.L_x_5226) ;  /* 0x0000003000017945 */ /* 0x000fe60003800000 */
[----:B------:R-:W0:Y:S02]  /*2a020*/  SYNCS.PHASECHK.TRANS64.TRYWAIT P0, [R7+URZ+0x30840], R2 ;  /* 0x03084002070075a7 */ /* 0x000e24000800017f */
[----:B0-----:R-:W-:Y:S05]  /*2a030*/  @!P0 BRA `(.L_x_5227) ;  /* 0x0000005000a48947 */ /* 0x001fea0003800000 */
.L_x_5371:
[----:B------:R-:W-:Y:S05]  /*2a040*/  BSYNC B1 ;  /* 0x0000000000017941 */ /* 0x000fea0003800000 */
.L_x_5226:
        /* <DEDUP_REMOVED lines=63> */
.L_x_5385:
        /* <DEDUP_REMOVED lines=11> */
.L_x_5229:
        /* <DEDUP_REMOVED lines=10> */
.L_x_5230:
[----:B------:R3:W-:Y:S01]  /*2a590*/  SYNCS.ARRIVE.TRANS64.A1T0 RZ, [R7+URZ+0x30830], RZ ;  /* 0x030830ff07ff79a7 */ /* 0x0007e2000810003f */
[----:B------:R-:W-:Y:S05]  /*2a5a0*/  @!P5 BRA `(.L_x_5231) ;  /* 0x000000000004d947 */ /* 0x000fea0003800000 */
[----:B------:R-:W-:Y:S01]  /*2a5b0*/  BPT.TRAP 0x1 ;  /* 0x000000040000795c */ /* 0x000fe20000300000 */
.L_x_5231:
[----:B-1----:R-:W-:Y:S01]  /*2a5c0*/  SHF.L.U32 R2, R20, 0x1f, RZ ;  /* 0x0000001f14027819 */ /* 0x002fe200000006ff */
[----:B0-----:R-:W-:Y:S01]  /*2a5d0*/  IMAD R6, R10, 0x8, R17 ;  /* 0x000000080a067824 */ /* 0x001fe200078e0211 */
[----:B------:R-:W-:Y:S03]  /*2a5e0*/  BSSY B1, `(.L_x_5232) ;  /* 0x0000003000017945 */ /* 0x000fe60003800000 */
[----:B------:R-:W0:Y:S02]  /*2a5f0*/  SYNCS.PHASECHK.TRANS64.TRYWAIT P0, [R6+URZ+0x30860], R2 ;  /* 0x03086002060075a7 */ /* 0x000e24000800017f */
[----:B0-----:R-:W-:Y:S05]  /*2a600*/  @!P0 BRA `(.L_x_5233) ;  /* 0x0000005400248947 */ /* 0x001fea0003800000 */
.L_x_5386:
[----:B------:R-:W-:Y:S05]  /*2a610*/  BSYNC B1 ;  /* 0x0000000000017941 */ /* 0x000fea0003800000 */
.L_x_5232:
[----:B------:R-:W3:Y:S01]  /*2a620*/  LDL R5, [R1+0x4] ;  /* 0x0000040001057983 */ /* 0x000ee20000100800 */
[----:B------:R-:W1:Y:S01]  /*2a630*/  S2R R3, SR_TID.X ;  /* 0x0000000000037919 */ /* 0x000e620000002100 */
[----:B------:R-:W-:Y:S01]  /*2a640*/  UMOV UR4, 0xffffffff ;  /* 0xffffffff00047882 */ /* 0x000fe20000000000 */
[----:B-1----:R-:W-:-:S04]  /*2a650*/  LOP3.LUT R3, R3, 0x7f, RZ, 0xc0, !PT ;  /* 0x0000007f03037812 */ /* 0x002fc800078ec0ff */
[----:B------:R-:W-:Y:S01]  /*2a660*/  SHF.R.U32.HI R3, RZ, 0x3, R3 ;  /* 0x00000003ff037819 */ /* 0x000fe20000011603 */
[----:B---3--:R-:W-:Y:S02]  /*2a670*/  IMAD R7, R31, -0x60, R5 ;  /* 0xffffffa01f077824 */ /* 0x008fe400078e0205 */
[----:B------:R-:W-:Y:S02]  /*2a680*/  IMAD R5, R10, 0x4800, R37 ;  /* 0x000048000a057824 */ /* 0x000fe400078e0225 */
        /* <DEDUP_REMOVED lines=55> */
.L_x_5400:
        /* <DEDUP_REMOVED lines=29> */
.L_x_5235:
        /* <DEDUP_REMOVED lines=10> */
.L_x_5236:
        /* <DEDUP_REMOVED lines=8> */
.L_x_5224:
[----:B------:R-:W-:Y:S05]  /*2acf0*/  BSYNC B0 ;  /* 0x0000000000007941 */ /* 0x000fea0003800000 */
.L_x_5223:
        /* <DEDUP_REMOVED lines=17> */
.L_x_5239:
[----:B------:R-:W-:Y:S05]  /*2ae10*/  BSYNC B0 ;  /* 0x0000000000007941 */ /* 0x000fea0003800000 */
.L_x_5238:
[----:B------:R-:W-:-:S13]  /*2ae20*/  LOP3.LUT P0, RZ, R16, 0x10, RZ, 0xc0, !PT ;  /* 0x0000001010ff7812 */ /* 0x000fda000780c0ff */
[----:B------:R-:W-:Y:S05]  /*2ae30*/  @!P0 BRA `(.L_x_5240) ;  /* 0x0000000000048947 */ /* 0x000fea0003800000 */
[----:B------:R-:W-:Y:S01]  /*2ae40*/  BPT.TRAP 0x1 ;  /* 0x000000040000795c */ /* 0x000fe20000300000 */
.L_x_5240:
[----:B------:R-:W3:Y:S01]  /*2ae50*/  LDL.LU R2, [R1+0x4] ;  /* 0x0000040001027983 */ /* 0x000ee20000300800 */
[----:B------:R-:W-:Y:S01]  /*2ae60*/  IMAD R0, R23, 0x8, R17 ;  /* 0x0000000817007824 */ /* 0x000fe200078e0211 */
[----:B------:R-:W-:Y:S01]  /*2ae70*/  SHF.L.U32 R3, R29, 0x1f, RZ ;  /* 0x0000001f1d037819 */ /* 0x000fe200000006ff */
[----:B------:R-:W-:Y:S03]  /*2ae80*/  BSSY B0, `(.L_x_5241) ;  /* 0x0000004000007945 */ /* 0x000fe60003800000 */
[----:B------:R-:W0:Y:S01]  /*2ae90*/  SYNCS.PHASECHK.TRANS64.TRYWAIT P0, [R0+URZ+0x30860], R3 ;  /* 0x03086003000075a7 */ /* 0x000e22000800017f */
[----:B---3--:R-:W-:Y:S01]  /*2aea0*/  IMAD R6, R22, -0x60, R2 ;  /* 0xffffffa016067824 */ /* 0x008fe200078e0202 */
[----:B0-----:R-:W-:Y:S06]  /*2aeb0*/  @!P0 BRA `(.L_x_5242) ;  /* 0x00000054001c8947 */ /* 0x001fec0003800000 */
.L_x_5401:
[----:B------:R-:W-:Y:S05]  /*2aec0*/  BSYNC B0 ;  /* 0x0000000000007941 */ /* 0x000fea0003800000 */
.L_x_5241:
        /* <DEDUP_REMOVED lines=65> */
.L_x_5415:
        /* <DEDUP_REMOVED lines=13> */
.L_x_5244:
        /* <DEDUP_REMOVED lines=10> */
.L_x_5245:
[----:B------:R-:W-:Y:S01]  /*2b450*/  VIADD R23, R23, 0x1 ;  /* 0x0000000117177836 */ /* 0x000fe20000000000 */
[----:B------:R1:W-:Y:S04]  /*2b460*/  SYNCS.ARRIVE.TRANS64.A1T0 RZ, [R0+URZ+0x30850], RZ ;  /* 0x030850ff00ff79a7 */ /* 0x0003e8000810003f */
[----:B------:R-:W-:-:S04]  /*2b470*/  ISETP.NE.AND P0, PT, R23, 0x2, PT ;  /* 0x000000021700780c */ /* 0x000fc80003f05270 */
[----:B-1----:R-:W-:Y:S02]  /*2b480*/  SEL R0, RZ, 0x1, P0 ;  /* 0x00000001ff007807 */ /* 0x002fe40000000000 */
[----:B------:R-:W-:Y:S02]  /*2b490*/  SEL R23, R23, RZ, P0 ;  /* 0x000000ff17177207 */ /* 0x000fe40000000000 */
[----:B------:R-:W-:-:S07]  /*2b4a0*/  LOP3.LUT R29, R29, R0, RZ, 0x3c, !PT ;  /* 0x000000001d1d7212 */ /* 0x000fce00078e3cff */
.L_x_5202:
[----:B------:R-:W-:Y:S05]  /*2b4b0*/  BSYNC B7 ;  /* 0x0000000000077941 */ /* 0x000fea0003800000 */
.L_x_5200:
[----:B------:R-:W-:-:S13]  /*2b4c0*/  LOP3.LUT P0, RZ, R16, 0x20, RZ, 0xc0, !PT ;  /* 0x0000002010ff7812 */ /* 0x000fda000780c0ff */
[----:B------:R-:W-:Y:S05]  /*2b4d0*/  @!P0 BRA `(.L_x_5246) ;  /* 0x0000000000248947 */ /* 0x000fea0003800000 */
[----:B------:R-:W-:Y:S05]  /*2b4e0*/  WARPSYNC.ALL ;  /* 0x0000000000007948 */ /* 0x000fea0003800000 */
[----:B------:R-:W2:Y:S08]  /*2b4f0*/  S2UR UR5, SR_CgaCtaId ;  /* 0x00000000000579c3 */ /* 0x000eb00000008800 */
[----:B------:R-:W-:Y:S06]  /*2b500*/  BAR.SYNC.DEFER_BLOCKING 0x5, 0x180 ;  /* 0x0146000000007b1d */ /* 0x000fec0000010000 */
[----:B------:R-:W-:-:S02]  /*2b510*/  UMOV UR4, 0x400 ;  /* 0x0000040000047882 */ /* 0x000fc40000000000 */
[----:B--2---:R-:W-:-:S06]  /*2b520*/  ULEA UR4, UR5, UR4, 0x18 ;  /* 0x0000000405047291 */ /* 0x004fcc000f8ec03f */
[----:B------:R-:W-:-:S05]  /*2b530*/  IMAD.U32 R17, RZ, RZ, UR4 ;  /* 0x00000004ff117e24 */ /* 0x000fca000f8e00ff */
[----:B------:R2:W3:Y:S01]  /*2b540*/  LDS.128 R24, [R17+0x308d0] ;  /* 0x0308d00011187984 */ /* 0x0004e20000000c00 */
[----:B------:R-:W-:Y:S06]  /*2b550*/  BAR.ARV 0x4, 0x180 ;  /* 0x0106000000007b1d */ /* 0x000fec0000002000 */
[----:B------:R-:W-:Y:S05]  /*2b560*/  BRA `(.L_x_5247) ;  /* 0x0000000c00d47947 */ /* 0x000fea0003800000 */
.L_x_5246:
[----:B------:R-:W2:Y:S01]  /*2b570*/  S2R R8, SR_TID.X ;  /* 0x0000000000087919 */ /* 0x000ea20000002100 */
[----:B------:R-:W-:Y:S01]  /*2b580*/  UMOV UR4, 0xffffffff ;  /* 0xffffffff00047882 */ /* 0x000fe20000000000 */
[----:B--2---:R-:W-:-:S04]  /*2b590*/  LOP3.LUT R8, R8, 0x1f, RZ, 0xc0, !PT ;  /* 0x0000001f08087812 */ /* 0x004fc800078ec0ff */
[----:B------:R-:W-:Y:S01]  /*2b5a0*/  ISETP.NE.AND P0, PT, R8, 0x1f, PT ;  /* 0x0000001f0800780c */ /* 0x000fe20003f05270 */
[----:B------:R-:W-:-:S12]  /*2b5b0*/  BRA.DIV UR4, `(.L_x_5248) ;  /* 0x0000005604747947 */ /* 0x000fd8000b800000 */
[----:B------:R-:W-:Y:S01]  /*2b5c0*/  IMAD.IADD R7, R27, 0x1, R8 ;  /* 0x000000011b077824 */ /* 0x000fe200078e0208 */
[----:B------:R-:W-:-:S04]  /*2b5d0*/  ULDC UR4, c[0x0][0xc3c] ;  /* 0x00030f0000047ab9 */ /* 0x000fc80000000800 */
[----:B------:R-:W-:-:S13]  /*2b5e0*/  ISETP.GE.OR P1, PT, R7, UR4, !P0 ;  /* 0x0000000407007c0c */ /* 0x000fda000c726670 */
[----:B0-----:R-:W0:Y:S08]  /*2b5f0*/  @!P1 LDC.64 R2, c[0x0][0xc80] ;  /* 0x00032000ff029b82 */ /* 0x001e300000000a00 */
[----:B------:R-:W2:Y:S01]  /*2b600*/  @!P1 LDC.64 R4, c[0x0][0xc78] ;  /* 0x00031e00ff049b82 */ /* 0x000ea20000000a00 */
[----:B0-----:R-:W-:-:S05]  /*2b610*/  @!P1 IMAD.WIDE R2, R7, 0x4, R2 ;  /* 0x0000000407029825 */ /* 0x001fca00078e0202 */
[----:B-1----:R2:W3:Y:S02]  /*2b620*/  @!P1 LDG.E R6, desc[UR60][R2.64] ;  /* 0x0000003c02069981 */ /* 0x0024e4000c1e1900 */
        /* <DEDUP_REMOVED lines=10> */
[----:B---3--:R-:W-:-:S02]  /*2b6d0*/  @!P1 IMAD.MOV.U32 R25, RZ, RZ, R6 ;  /* 0x000000ffff199224 */ /* 0x008fc400078e0006 */
[----:B------:R-:W-:Y:S01]  /*2b6e0*/  IMAD.MOV.U32 R6, RZ, RZ, RZ ;  /* 0x000000ffff067224 */ /* 0x000fe200078e00ff */
        /* <DEDUP_REMOVED lines=19> */
.L_x_5425:
[----:B------:R-:W-:Y:S02]  /*2b820*/  ULDC UR4, c[0x0][0xc38] ;  /* 0x00030e0000047ab9 */ /* 0x000fe40000000800 */
[----:B------:R-:W-:-:S04]  /*2b830*/  IMAD.U32 R5, RZ, RZ, UR4 ;  /* 0x00000004ff057e24 */ /* 0x000fc8000f8e00ff */
[----:B-1----:R-:W-:-:S04]  /*2b840*/  IMAD R14, R14, R5, RZ ;  /* 0x000000050e0e7224 */ /* 0x002fc800078e02ff */
[----:B------:R-:W-:-:S05]  /*2b850*/  IMAD.IADD R7, R7, 0x1, R14 ;  /* 0x0000000107077824 */ /* 0x000fca00078e020e */
[----:B------:R-:W-:-:S13]  /*2b860*/  ISETP.GT.AND P6, PT, R7, R0, PT ;  /* 0x000000000700720c */ /* 0x000fda0003fc4270 */
[----:B------:R-:W-:Y:S05]  /*2b870*/  @P6 BRA `(.L_x_5249) ;  /* 0x0000000000a46947 */ /* 0x000fea0003800000 */
.L_x_5252:
        /* <DEDUP_REMOVED lines=35> */
.L_x_5433:
[----:B------:R-:W-:Y:S02]  /*2bab0*/  ULDC UR4, c[0x0][0xc38] ;  /* 0x00030e0000047ab9 */ /* 0x000fe40000000800 */
[----:B------:R-:W-:-:S05]  /*2bac0*/  MOV R5, UR4 ;  /* 0x0000000400057c02 */ /* 0x000fca0008000f00 */
[----:B-1----:R-:W-:-:S04]  /*2bad0*/  IMAD R14, R14, R5, RZ ;  /* 0x000000050e0e7224 */ /* 0x002fc800078e02ff */
[----:B------:R-:W-:-:S05]  /*2bae0*/  IMAD.IADD R7, R14, 0x1, R7 ;  /* 0x000000010e077824 */ /* 0x000fca00078e0207 */
[----:B------:R-:W-:-:S13]  /*2baf0*/  ISETP.GT.AND P6, PT, R7, R0, PT ;  /* 0x000000000700720c */ /* 0x000fda0003fc4270 */
[----:B------:R-:W-:Y:S05]  /*2bb00*/  @!P6 BRA `(.L_x_5252) ;  /* 0xfffffffc005ce947 */ /* 0x000fea000383ffff */
.L_x_5249:
        /* <DEDUP_REMOVED lines=10> */
.L_x_5438:
[----:B------:R-:W-:-:S13]  /*2bbb0*/  ISETP.NE.AND P0, PT, R3, RZ, PT ;  /* 0x000000ff0300720c */ /* 0x000fda0003f05270 */
[----:B------:R-:W-:Y:S05]  /*2bbc0*/  @!P0 BRA `(.L_x_5254) ;  /* 0x0000000000108947 */ /* 0x000fea0003800000 */
[----:B------:R-:W-:Y:S01]  /*2bbd0*/  UMOV UR4, 0xffffffff ;  /* 0xffffffff00047882 */ /* 0x000fe20000000000 */
[----:B-1----:R-:W-:Y:S02]  /*2bbe0*/  VIADD R12, R12, 0xffffffff ;  /* 0xffffffff0c0c7836 */ /* 0x002fe40000000000 */
[----:B------:R-:W-:Y:S05]  /*2bbf0*/  BRA.DIV UR4, `(.L_x_5255) ;  /* 0x0000005a04347947 */ /* 0x000fea000b800000 */
[----:B------:R4:W1:Y:S02]  /*2bc00*/  SHFL.IDX PT, R6, R2, R12, 0x1f ;  /* 0x00001f0c02067589 */ /* 0x00086400000e0000 */
.L_x_5254:
        /* <DEDUP_REMOVED lines=45> */
[-C--:B------:R-:W-:Y:S01]  /*2bee0*/  @!P1 IADD3 R3, R3, -R6.reuse, RZ ;  /* 0x8000000603039210 */ /* 0x080fe20007ffe0ff */
        /* <DEDUP_REMOVED lines=8> */
[--C-:B------:R-:W-:Y:S02]  /*2bf70*/  IMAD R4, R4, R2, R7.reuse ;  /* 0x0000000204047224 */ /* 0x100fe400078e0207 */
[----:B------:R-:W-:Y:S02]  /*2bf80*/  IMAD.MOV R2, RZ, RZ, -R7 ;  /* 0x000000ffff027224 */ /* 0x000fe400078e0a07 */
[----:B------:R-:W-:Y:S02]  /*2bf90*/  IMAD R26, R4, 0x10000, R5 ;  /* 0x00010000041a7824 */ /* 0x000fe400078e0205 */
[----:B------:R-:W-:Y:S01]  /*2bfa0*/  IMAD R2, R25, R2, R0 ;  /* 0x0000000219027224 */ /* 0x000fe200078e0200 */
[----:B------:R-:W-:Y:S06]  /*2bfb0*/  BRA `(.L_x_5257) ;  /* 0x0000000000f07947 */ /* 0x000fec0003800000 */
.L_x_5256:
        /* <DEDUP_REMOVED lines=10> */
[----:B0-----:R-:W-:-:S05]  /*2c060*/  IADD3 R11, RZ, -R3, RZ ;  /* 0x80000003ff0b7210 */ /* 0x001fca0007ffe0ff */
        /* <DEDUP_REMOVED lines=17> */
[----:B------:R-:W-:Y:S01]  /*2c180*/  IMAD R4, R6, R2, RZ ;  /* 0x0000000206047224 */ /* 0x000fe200078e02ff */
[----:B------:R-:W-:-:S03]  /*2c190*/  IADD3 R2, -R2, RZ, RZ ;  /* 0x000000ff02027210 */ /* 0x000fc60007ffe1ff */
        /* <DEDUP_REMOVED lines=30> */
.L_x_5257:
[----:B------:R-:W-:-:S04]  /*2c380*/  LOP3.LUT R2, RZ, R2, RZ, 0x33, !PT ;  /* 0x00000002ff027212 */ /* 0x000fc800078e33ff */
[----:B------:R-:W-:Y:S01]  /*2c390*/  IADD3 R25, R25, R2, RZ ;  /* 0x0000000219197210 */ /* 0x000fe20007ffe0ff */
[----:B------:R-:W-:Y:S06]  /*2c3a0*/  BRA `(.L_x_5258) ;  /* 0x00000000001c7947 */ /* 0x000fec0003800000 */
.L_x_5250:
[----:B------:R-:W-:Y:S01]  /*2c3b0*/  UMOV UR4, URZ ;  /* 0x0000003f00047c82 */ /* 0x000fe20008000000 */
[----:B------:R-:W-:Y:S01]  /*2c3c0*/  UMOV UR5, URZ ;  /* 0x0000003f00057c82 */ /* 0x000fe20008000000 */
[----:B------:R-:W-:Y:S01]  /*2c3d0*/  ULDC UR6, c[0x0][0xc3c] ;  /* 0x00030f0000067ab9 */ /* 0x000fe20000000800 */
[----:B------:R-:W-:Y:S02]  /*2c3e0*/  IMAD.MOV.U32 R24, RZ, RZ, R0 ;  /* 0x000000ffff187224 */ /* 0x000fe400078e0000 */
[----:B------:R-:W-:Y:S02]  /*2c3f0*/  IMAD.U32 R25, RZ, RZ, UR4 ;  /* 0x00000004ff197e24 */ /* 0x000fe4000f8e00ff */
[----:B------:R-:W-:Y:S02]  /*2c400*/  IMAD.U32 R26, RZ, RZ, UR5 ;  /* 0x00000005ff1a7e24 */ /* 0x000fe4000f8e00ff */
[----:B------:R-:W-:-:S07]  /*2c410*/  IMAD.U32 R27, RZ, RZ, UR6 ;  /* 0x00000006ff1b7e24 */ /* 0x000fce000f8e00ff */
.L_x_5258:
        /* <DEDUP_REMOVED lines=10> */
.L_x_5247:
[----:B------:R-:W-:Y:S02]  /*2c4c0*/  ULDC UR4, c[0x0][0xc3c] ;  /* 0x00030f0000047ab9 */ /* 0x000fe40000000800 */
[----:B---3--:R-:W-:-:S13]  /*2c4d0*/  ISETP.GE.AND P0, PT, R27, UR4, PT ;  /* 0x000000041b007c0c */ /* 0x008fda000bf06270 */
[----:B------:R-:W-:Y:S05]  /*2c4e0*/  @!P0 BRA `(.L_x_5259) ;  /* 0xffffff9000948947 */ /* 0x000fea000383ffff */
[----:B------:R-:W-:Y:S05]  /*2c4f0*/  BSYNC B8 ;  /* 0x0000000000087941 */ /* 0x000fea0003800000 */
.L_x_5136:
[----:B------:R-:W3:Y:S01]  /*2c500*/  LDL.LU R0, [R1+0x28] ;  /* 0x0000280001007983 */ /* 0x000ee20000300800 */
[----:B------:R-:W-:Y:S01]  /*2c510*/  BSSY B0, `(.L_x_5260) ;  /* 0x000000b000007945 */ /* 0x000fe20003800000 */
[----:B------:R-:W4:Y:S01]  /*2c520*/  S2R R5, SR_CgaCtaId ;  /* 0x0000000000057919 */ /* 0x000f220000008800 */
[----:B---3--:R-:W-:-:S05]  /*2c530*/  VIADD R0, R0, 0x1 ;  /* 0x0000000100007836 */ /* 0x008fca0000000000 */
[----:B0-----:R-:W-:-:S04]  /*2c540*/  LEA.HI R2, R0, R0, RZ, 0x1 ;  /* 0x0000000000027211 */ /* 0x001fc800078f08ff */
[----:B------:R-:W-:Y:S02]  /*2c550*/  LOP3.LUT R3, R2, 0xfffffffe, RZ, 0xc0, !PT ;  /* 0xfffffffe02037812 */ /* 0x000fe400078ec0ff */
[----:B------:R-:W-:-:S03]  /*2c560*/  MOV R2, 0x400 ;  /* 0x0000040000027802 */ /* 0x000fc60000000f00 */
[----:B------:R-:W-:Y:S01]  /*2c570*/  IMAD.IADD R0, R0, 0x1, -R3 ;  /* 0x0000000100007824 */ /* 0x000fe200078e0a03 */
[----:B----4-:R-:W-:-:S04]  /*2c580*/  LEA R5, R5, R2, 0x18 ;  /* 0x0000000205057211 */ /* 0x010fc800078ec0ff */
[----:B------:R-:W-:-:S04]  /*2c590*/  SHF.L.U32 R0, R0, 0x1f, RZ ;  /* 0x0000001f00007819 */ /* 0x000fc800000006ff */
[----:B------:R-:W0:Y:S02]  /*2c5a0*/  SYNCS.PHASECHK.TRANS64.TRYWAIT P0, [R5+URZ+0x30820], R0 ;  /* 0x03082000050075a7 */ /* 0x000e24000800017f */
[----:B0-----:R-:W-:Y:S05]  /*2c5b0*/  @!P0 BRA `(.L_x_5261) ;  /* 0x0000004c00ec8947 */ /* 0x001fea0003800000 */
.L_x_5441:
[----:B------:R-:W-:Y:S05]  /*2c5c0*/  BSYNC B0 ;  /* 0x0000000000007941 */ /* 0x000fea0003800000 */
.L_x_5260:
[----:B------:R-:W-:-:S03]  /*2c5d0*/  UMOV UR4, 0xffffffff ;  /* 0xffffffff00047882 */ /* 0x000fc60000000000 */
[----:B------:R-:W-:Y:S05]  /*2c5e0*/  BRA.DIV UR4, `(.L_x_5262) ;  /* 0x0000004e04f47947 */ /* 0x000fea000b800000 */
[----:B0-----:R-:W0:Y:S02]  /*2c5f0*/  S2R R0, SR_TID.X ;  /* 0x0000000000007919 */ /* 0x001e240000002100 */
[----:B0-----:R-:W-:-:S04]  /*2c600*/  SHF.R.U32.HI R0, RZ, 0x5, R0 ;  /* 0x00000005ff007819 */ /* 0x001fc80000011600 */
[----:B------:R-:W-:-:S05]  /*2c610*/  LOP3.LUT R0, R0, 0x3, RZ, 0xc0, !PT ;  /* 0x0000000300007812 */ /* 0x000fca00078ec0ff */
[----:B------:R0:W3:Y:S02]  /*2c620*/  SHFL.IDX PT, R14, R0, RZ, 0x1f ;  /* 0x00001fff000e7589 */ /* 0x0000e400000e0000 */
.L_x_5444:
[----:B---3--:R-:W-:-:S13]  /*2c630*/  ISETP.NE.AND P0, PT, R14, RZ, PT ;  /* 0x000000ff0e00720c */ /* 0x008fda0003f05270 */
[----:B------:R-:W-:Y:S05]  /*2c640*/  @P0 BRA `(.L_x_4819) ;  /* 0x0000000000900947 */ /* 0x000fea0003800000 */
[----:B------:R-:W-:-:S03]  /*2c650*/  UMOV UR4, 0xffffffff ;  /* 0xffffffff00047882 */ /* 0x000fc60000000000 */
[----:B------:R-:W-:Y:S05]  /*2c660*/  BRA.DIV UR4, `(.L_x_5263) ;  /* 0x0000005204087947 */ /* 0x000fea000b800000 */
[----:B------:R-:W-:-:S13]  /*2c670*/  ELECT P6, URZ, PT ;  /* 0x00000000003f782f */ /* 0x000fda00038c0000 */
.L_x_5447:
        /* <DEDUP_REMOVED lines=8> */
.L_x_5264:
[----:B------:R-:W-:Y:S01]  /*2c700*/  IMAD R3, R23, 0x8, R5 ;  /* 0x0000000817037824 */ /* 0x000fe200078e0205 */
[----:B------:R-:W-:Y:S02]  /*2c710*/  SHF.L.U32 R2, R29, 0x1f, RZ ;  /* 0x0000001f1d027819 */ /* 0x000fe400000006ff */
[----:B------:R-:W-:Y:S02]  /*2c720*/  IADD3 R23, R23, 0x1, RZ ;  /* 0x0000000117177810 */ /* 0x000fe40007ffe0ff */
[----:B------:R-:W0:Y:S02]  /*2c730*/  SYNCS.PHASECHK.TRANS64.TRYWAIT P1, [R3+URZ+0x30840], R2 ;  /* 0x03084002030075a7 */ /* 0x000e24000802017f */
[----:B------:R-:W-:-:S04]  /*2c740*/  ISETP.NE.AND P2, PT, R23, 0x2, PT ;  /* 0x000000021700780c */ /* 0x000fc80003f45270 */
[----:B------:R-:W-:Y:S01]  /*2c750*/  SEL R0, RZ, 0x1, P2 ;  /* 0x00000001ff007807 */ /* 0x000fe20001000000 */
[----:B0-----:R-:W-:Y:S08]  /*2c760*/  @!P1 BRA `(.L_x_5265) ;  /* 0x0000004c00e89947 */ /* 0x001ff00003800000 */
.L_x_5448:
[----:B------:R-:W-:Y:S02]  /*2c770*/  SEL R23, R23, RZ, P2 ;  /* 0x000000ff17177207 */ /* 0x000fe40001000000 */
[----:B------:R-:W-:Y:S01]  /*2c780*/  LOP3.LUT R0, R29, R0, RZ, 0x3c, !PT ;  /* 0x000000001d007212 */ /* 0x000fe200078e3cff */
[----:B------:R-:W-:Y:S06]  /*2c790*/  @!P0 BRA `(.L_x_5266) ;  /* 0x0000000000048947 */ /* 0x000fec0003800000 */
[----:B------:R-:W-:Y:S01]  /*2c7a0*/  BPT.TRAP 0x1 ;  /* 0x000000040000795c */ /* 0x000fe20000300000 */
.L_x_5266:
[----:B------:R-:W-:Y:S01]  /*2c7b0*/  IMAD R23, R23, 0x8, R5 ;  /* 0x0000000817177824 */ /* 0x000fe200078e0205 */
[----:B------:R-:W-:-:S04]  /*2c7c0*/  SHF.L.U32 R0, R0, 0x1f, RZ ;  /* 0x0000001f00007819 */ /* 0x000fc800000006ff */
[----:B------:R-:W3:Y:S02]  /*2c7d0*/  SYNCS.PHASECHK.TRANS64.TRYWAIT P1, [R23+URZ+0x30840], R0 ;  /* 0x03084000170075a7 */ /* 0x000ee4000802017f */
[----:B---3--:R-:W-:Y:S05]  /*2c7e0*/  @!P1 BRA `(.L_x_5267) ;  /* 0x0000004c00dc9947 */ /* 0x008fea0003800000 */
.L_x_5449:
[----:B------:R-:W-:Y:S05]  /*2c7f0*/  @!P0 BRA `(.L_x_5268) ;  /* 0x0000000000048947 */ /* 0x000fea0003800000 */
[----:B------:R-:W-:Y:S01]  /*2c800*/  BPT.TRAP 0x1 ;  /* 0x000000040000795c */ /* 0x000fe20000300000 */
.L_x_5268:
[----:B------:R-:W4:Y:S02]  /*2c810*/  SYNCS.PHASECHK.TRANS64.TRYWAIT P1, [R3+URZ+0x30860], R2 ;  /* 0x03086002030075a7 */ /* 0x000f24000802017f */
[----:B----4-:R-:W-:Y:S05]  /*2c820*/  @!P1 BRA `(.L_x_5269) ;  /* 0x0000004c00e09947 */ /* 0x010fea0003800000 */
.L_x_5450:
[----:B------:R-:W-:Y:S05]  /*2c830*/  @!P0 BRA `(.L_x_5270) ;  /* 0x0000000000048947 */ /* 0x000fea0003800000 */
[----:B------:R-:W-:Y:S01]  /*2c840*/  BPT.TRAP 0x1 ;  /* 0x000000040000795c */ /* 0x000fe20000300000 */
.L_x_5270:
[----:B------:R0:W0:Y:S02]  /*2c850*/  SYNCS.PHASECHK.TRANS64.TRYWAIT P0, [R23+URZ+0x30860], R0 ;  /* 0x03086000170075a7 */ /* 0x000024000800017f */
[----:B0-----:R-:W-:Y:S05]  /*2c860*/  @!P0 NANOSLEEP.SYNCS 0x989680 ;  /* 0x009896800000895d */ /* 0x001fea0003900000 */
[----:B------:R-:W0:Y:S02]  /*2c870*/  @!P0 SYNCS.PHASECHK.TRANS64 P0, [R23+URZ+0x30860], R0 ;  /* 0x03086000170085a7 */ /* 0x000e24000800007f */
[----:B0-----:R-:W-:Y:S05]  /*2c880*/  @!P0 BRA `(.L_x_5270) ;  /* 0xfffffffc00f08947 */ /* 0x001fea000383ffff */
.L_x_4819:
[----:B------:R-:W-:Y:S05]  /*2c890*/  BSYNC B9 ;  /* 0x0000000000097941 */ /* 0x000fea0003800000 */
.L_x_4816:
[----:B------:R-:W-:Y:S05]  /*2c8a0*/  EXIT ;  /* 0x000000000000794d */ /* 0x000fea0003800000 */
.L_x_4847:
[----:B0-----:R0:W1:Y:S02]  /*2c8b0*/  SYNCS.PHASECHK.TRANS64.TRYWAIT P5, [R86+URZ+0x30890], R87 ;  /* 0x03089057560075a7 */ /* 0x00106400080a017f */
[----:B-1----:R-:W-:Y:S05]  /*2c8c0*/  @!P5 NANOSLEEP.SYNCS 0x989680 ;  /* 0x009896800000d95d */ /* 0x002fea0003900000 */
[----:B------:R-:W1:Y:S02]  /*2c8d0*/  @!P5 SYNCS.PHASECHK.TRANS64 P5, [R86+URZ+0x30890], R87 ;  /* 0x030890575600d5a7 */ /* 0x000e6400080a007f */
[----:B-1----:R-:W-:Y:S05]  /*2c8e0*/  @!P5 BRA `(.L_x_4847) ;  /* 0xfffffffc00f0d947 */ /* 0x002fea000383ffff */
[----:B------:R-:W-:Y:S05]  /*2c8f0*/  BRA `(.L_x_5271) ;  /* 0xfffffd74002c7947 */ /* 0x000fea000383ffff */
.L_x_4848:
        /* <DEDUP_REMOVED lines=8> */
.L_x_5273:
[----:B------:R-:W-:Y:S05]  /*2c980*/  BSYNC B1 ;  /* 0x0000000000017941 */ /* 0x000fea0003800000 */
.L_x_5272:
        /* <DEDUP_REMOVED lines=8> */
.L_x_5274:
[----:B------:R-:W-:Y:S01]  /*2ca10*/  IMAD.MOV.U32 R11, RZ, RZ, R14 ;  /* 0x000000ffff0b7224 */ /* 0x000fe200078e000e */
[----:B------:R-:W-:Y:S06]  /*2ca20*/  BRA `(.L_x_5275) ;  /* 0xfffffd7000f47947 */ /* 0x000fec000383ffff */
.L_x_4873:
[----:B------:R-:W-:Y:S01]  /*2ca30*/  BSSY B1, `(.L_x_5276) ;  /* 0x0000008000017945 */ /* 0x000fe20003800000 */
[----:B0---4-:R-:W-:Y:S02]  /*2ca40*/  IMAD.MOV.U32 R13, RZ, RZ, R113 ;  /* 0x000000ffff0d7224 */ /* 0x011fe400078e0071 */
[----:B------:R-:W-:Y:S02]  /*2ca50*/  IMAD.MOV.U32 R12, RZ, RZ, 0x1 ;  /* 0x00000001ff0c7424 */ /* 0x000fe400078e00ff */
[----:B---3--:R-:W-:Y:S02]  /*2ca60*/  IMAD.MOV.U32 R11, RZ, RZ, 0x1c1f ;  /* 0x00001c1fff0b7424 */ /* 0x008fe400078e00ff */
[----:B------:R-:W-:-:S07]  /*2ca70*/  IMAD.MOV.U32 R15, RZ, RZ, -0x1 ;  /* 0xffffffffff0f7424 */ /* 0x000fce00078e00ff */
[----:B-12---:R-:W-:Y:S05]  /*2ca80*/  WARPSYNC.COLLECTIVE R15, `(.L_x_5277) ;  /* 0x000000000f087348 */ /* 0x006fea0003c00000 */
[----:B------:R0:W3:Y:S02]  /*2ca90*/  SHFL.IDX P6, R14, R13, R12, R11 ;  /* 0x0000000c0d0e7389 */ /* 0x0000e400000c000b */
[----:B0123--:R-:W-:Y:S01]  /*2caa0*/  ENDCOLLECTIVE ;  /* 0x000000000000791b */ /* 0x00ffe20003800000 */
.L_x_5277:
[----:B------:R-:W-:Y:S05]  /*2cab0*/  BSYNC B1 ;  /* 0x0000000000017941 */ /* 0x000fea0003800000 */
.L_x_5276:
        /* <DEDUP_REMOVED lines=8> */
.L_x_5278:
[----:B------:R-:W-:Y:S01]  /*2cb40*/  IMAD.MOV.U32 R116, RZ, RZ, R14 ;  /* 0x000000ffff747224 */ /* 0x000fe200078e000e */
[----:B------:R-:W-:Y:S06]  /*2cb50*/  BRA `(.L_x_5279) ;  /* 0xfffffd8800087947 */ /* 0x000fec000383ffff */
.L_x_4903:
[----:B0-----:R0:W1:Y:S02]  /*2cb60*/  SYNCS.PHASECHK.TRANS64.TRYWAIT P5, [R86+URZ+0x30890], R87 ;  /* 0x03089057560075a7 */ /* 0x00106400080a017f */
[----:B-1----:R-:W-:Y:S05]  /*2cb70*/  @!P5 NANOSLEEP.SYNCS 0x989680 ;  /* 0x009896800000d95d */ /* 0x002fea0003900000 */
[----:B------:R-:W1:Y:S02]  /*2cb80*/  @!P5 SYNCS.PHASECHK.TRANS64 P5, [R86+URZ+0x30890], R87 ;  /* 0x030890575600d5a7 */ /* 0x000e6400080a007f */
[----:B-1----:R-:W-:Y:S05]  /*2cb90*/  @!P5 BRA `(.L_x_4903) ;  /* 0xfffffffc00f0d947 */ /* 0x002fea000383ffff */
[----:B------:R-:W-:Y:S05]  /*2cba0*/  BRA `(.L_x_5280) ;  /* 0xfffffda400ec7947 */ /* 0x000fea000383ffff */
.L_x_4904:
        /* <DEDUP_REMOVED lines=8> */
.L_x_5282:
[----:B------:R-:W-:Y:S05]  /*2cc30*/  BSYNC B1 ;  /* 0x0000000000017941 */ /* 0x000fea0003800000 */
.L_x_5281:
        /* <DEDUP_REMOVED lines=8> */
.L_x_5283:
[----:B------:R-:W-:Y:S01]  /*2ccc0*/  IMAD.MOV.U32 R11, RZ, RZ, R14 ;  /* 0x000000ffff0b7224 */ /* 0x000fe200078e000e */
[----:B------:R-:W-:Y:S06]  /*2ccd0*/  BRA `(.L_x_5284) ;  /* 0xfffffda400bc7947 */ /* 0x000fec000383ffff */
.L_x_4917:
[----:B------:R-:W-:Y:S01]  /*2cce0*/  BSSY B1, `(.L_x_5285) ;  /* 0x0000008000017945 */ /* 0x000fe20003800000 */
[----:B---34-:R-:W-:Y:S02]  /*2ccf0*/  IMAD.MOV.U32 R13, RZ, RZ, R113 ;  /* 0x000000ffff0d7224 */ /* 0x018fe400078e0071 */
[----:B------:R-:W-:Y:S02]  /*2cd00*/  IMAD.MOV.U32 R12, RZ, RZ, 0x1 ;  /* 0x00000001ff0c7424 */ /* 0x000fe400078e00ff */
[----:B------:R-:W-:Y:S02]  /*2cd10*/  IMAD.MOV.U32 R11, RZ, RZ, 0x1c1f ;  /* 0x00001c1fff0b7424 */ /* 0x000fe400078e00ff */
[----:B------:R-:W-:-:S07]  /*2cd20*/  IMAD.MOV.U32 R15, RZ, RZ, -0x1 ;  /* 0xffffffffff0f7424 */ /* 0x000fce00078e00ff */
[----:B012---:R-:W-:Y:S05]  /*2cd30*/  WARPSYNC.COLLECTIVE R15, `(.L_x_5286) ;  /* 0x000000000f087348 */ /* 0x007fea0003c00000 */
[----:B------:R3:W4:Y:S02]  /*2cd40*/  SHFL.IDX P6, R14, R13, R12, R11 ;  /* 0x0000000c0d0e7389 */ /* 0x00072400000c000b */
[----:B01234-:R-:W-:Y:S01]  /*2cd50*/  ENDCOLLECTIVE ;  /* 0x000000000000791b */ /* 0x01ffe20003800000 */
.L_x_5286:
[----:B------:R-:W-:Y:S05]  /*2cd60*/  BSYNC B1 ;  /* 0x0000000000017941 */ /* 0x000fea0003800000 */
.L_x_5285:
        /* <DEDUP_REMOVED lines=8> */
.L_x_5287:
[----:B------:R-:W-:Y:S01]  /*2cdf0*/  IMAD.MOV.U32 R116, RZ, RZ, R14 ;  /* 0x000000ffff747224 */ /* 0x000fe200078e000e */
[----:B------:R-:W-:Y:S06]  /*2ce00*/  BRA `(.L_x_5288) ;  /* 0xfffffdbc00507947 */ /* 0x000fec000383ffff */
.L_x_4930:
[----:B0-----:R0:W1:Y:S02]  /*2ce10*/  SYNCS.PHASECHK.TRANS64.TRYWAIT P3, [R86+URZ+0x30890], R87 ;  /* 0x03089057560075a7 */ /* 0x001064000806017f */
[----:B-1----:R-:W-:Y:S05]  /*2ce20*/  @!P3 NANOSLEEP.SYNCS 0x989680 ;  /* 0x009896800000b95d */ /* 0x002fea0003900000 */
[----:B------:R-:W1:Y:S02]  /*2ce30*/  @!P3 SYNCS.PHASECHK.TRANS64 P3, [R86+URZ+0x30890], R87 ;  /* 0x030890575600b5a7 */ /* 0x000e64000806007f */
[----:B-1----:R-:W-:Y:S05]  /*2ce40*/  @!P3 BRA `(.L_x_4930) ;  /* 0xfffffffc00f0b947 */ /* 0x002fea000383ffff */
[----:B------:R-:W-:Y:S05]  /*2ce50*/  BRA `(.L_x_5289) ;  /* 0xfffffdd400187947 */ /* 0x000fea000383ffff */
.L_x_4931:
        /* <DEDUP_REMOVED lines=8> */
.L_x_5291:
[----:B------:R-:W-:Y:S05]  /*2cee0*/  BSYNC B1 ;  /* 0x0000000000017941 */ /* 0x000fea0003800000 */
.L_x_5290:
[----:B------:R-:W-:Y:S02]  /*2cef0*/  IMAD.MOV.U32 R13, RZ, RZ, R34 ;  /* 0x000000ffff0d7224 */ /* 0x000fe400078e0022 */
[----:B------:R-:W-:Y:S02]  /*2cf00*/  IMAD.MOV.U32 R12, RZ, RZ, RZ ;  /* 0x000000ffff0c7224 */ /* 0x000fe400078e00ff */
[----:B------:R-:W-:Y:S02]  /*2cf10*/  IMAD.MOV.U32 R11, RZ, RZ, 0x1c1f ;  /* 0x00001c1fff0b7424 */ /* 0x000fe400078e00ff */
[----:B------:R-:W-:Y:S02]  /*2cf20*/  IMAD.MOV.U32 R15, RZ, RZ, -0x1 ;  /* 0xffffffffff0f7424 */ /* 0x000fe400078e00ff */
[----:B------:R-:W-:-:S07]  /*2cf30*/  IMAD.MOV.U32 R35, RZ, RZ, R14 ;  /* 0x000000ffff237224 */ /* 0x000fce00078e000e */
[----:B------:R-:W-:Y:S05]  /*2cf40*/  WARPSYNC.COLLECTIVE R15, `(.L_x_5292) ;  /* 0x000000000f087348 */ /* 0x000fea0003c00000 */
[----:B------:R0:W1:Y:S02]  /*2cf50*/  SHFL.IDX P6, R14, R13, R12, R11 ;  /* 0x0000000c0d0e7389 */ /* 0x00006400000c000b */
[----:B01----:R-:W-:Y:S01]  /*2cf60*/  ENDCOLLECTIVE ;  /* 0x000000000000791b */ /* 0x003fe20003800000 */
.L_x_5292:
[----:B------:R-:W-:Y:S01]  /*2cf70*/  IMAD.MOV.U32 R36, RZ, RZ, R14 ;  /* 0x000000ffff247224 */ /* 0x000fe200078e000e */
[----:B------:R-:W-:Y:S06]  /*2cf80*/  BRA `(.L_x_5293) ;  /* 0xfffffdd400347947 */ /* 0x000fec000383ffff */
.L_x_4934:
        /* <DEDUP_REMOVED lines=8> */
.L_x_5295:
[----:B------:R-:W-:Y:S05]  /*2d010*/  BSYNC B1 ;  /* 0x0000000000017941 */ /* 0x000fea0003800000 */
.L_x_5294:
        /* <DEDUP_REMOVED lines=8> */
.L_x_5296:
[----:B------:R-:W-:Y:S01]  /*2d0a0*/  IMAD.MOV.U32 R34, RZ, RZ, R14 ;  /* 0x000000ffff227224 */ /* 0x000fe200078e000e */
[----:B------:R-:W-:Y:S06]  /*2d0b0*/  BRA `(.L_x_5297) ;  /* 0xfffffdd400907947 */ /* 0x000fec000383ffff */
.L_x_4938:
[----:B------:R0:W0:Y:S02]  /*2d0c0*/  SYNCS.PHASECHK.TRANS64.TRYWAIT P2, [R86+URZ+0x308b0], R87 ;  /* 0x0308b057560075a7 */ /* 0x000024000804017f */
[----:B0-----:R-:W-:Y:S05]  /*2d0d0*/  @!P2 NANOSLEEP.SYNCS 0x989680 ;  /* 0x009896800000a95d */ /* 0x001fea0003900000 */
[----:B------:R-:W0:Y:S02]  /*2d0e0*/  @!P2 SYNCS.PHASECHK.TRANS64 P2, [R86+URZ+0x308b0], R87 ;  /* 0x0308b0575600a5a7 */ /* 0x000e24000804007f */
[----:B0-----:R-:W-:Y:S05]  /*2d0f0*/  @!P2 BRA `(.L_x_4938) ;  /* 0xfffffffc00f0a947 */ /* 0x001fea000383ffff */
[----:B------:R-:W-:Y:S05]  /*2d100*/  BRA `(.L_x_5298) ;  /* 0xfffffdd800687947 */ /* 0x000fea000383ffff */
.L_x_4966:
        /* <DEDUP_REMOVED lines=8> */
.L_x_5300:
[----:B------:R-:W-:Y:S05]  /*2d190*/  BSYNC B1 ;  /* 0x0000000000017941 */ /* 0x000fea0003800000 */
.L_x_5299:
        /* <DEDUP_REMOVED lines=8> */
.L_x_5301:
[----:B------:R-:W-:Y:S01]  /*2d220*/  MOV R13, R63 ;  /* 0x0000003f000d7202 */ /* 0x000fe20000000f00 */
[----:B------:R-:W-:-:S07]  /*2d230*/  IMAD.MOV.U32 R6, RZ, RZ, R14 ;  /* 0x000000ffff067224 */ /* 0x000fce00078e000e */
[----:B------:R-:W-:Y:S05]  /*2d240*/  WARPSYNC.COLLECTIVE R15, `(.L_x_5302) ;  /* 0x000000000f087348 */ /* 0x000fea0003c00000 */
[----:B------:R0:W1:Y:S02]  /*2d250*/  SHFL.IDX P6, R14, R13, R12, R11 ;  /* 0x0000000c0d0e7389 */ /* 0x00006400000c000b */
[----:B01----:R-:W-:Y:S01]  /*2d260*/  ENDCOLLECTIVE ;  /* 0x000000000000791b */ /* 0x003fe20003800000 */
.L_x_5302:
[----:B------:R-:W-:Y:S02]  /*2d270*/  IMAD.MOV.U32 R13, RZ, RZ, R62 ;  /* 0x000000ffff0d7224 */ /* 0x000fe400078e003e */
[----:B------:R-:W-:-:S07]  /*2d280*/  IMAD.MOV.U32 R9, RZ, RZ, R14 ;  /* 0x000000ffff097224 */ /* 0x000fce00078e000e */
[----:B------:R-:W-:Y:S05]  /*2d290*/  WARPSYNC.COLLECTIVE R15, `(.L_x_5303) ;  /* 0x000000000f087348 */ /* 0x000fea0003c00000 */
[----:B------:R0:W1:Y:S02]  /*2d2a0*/  SHFL.IDX P6, R14, R13, R12, R11 ;  /* 0x0000000c0d0e7389 */ /* 0x00006400000c000b */
[----:B01----:R-:W-:Y:S01]  /*2d2b0*/  ENDCOLLECTIVE ;  /* 0x000000000000791b */ /* 0x003fe20003800000 */
.L_x_5303:
[----:B------:R-:W-:Y:S01]  /*2d2c0*/  IMAD.MOV.U32 R8, RZ, RZ, R14 ;  /* 0x000000ffff087224 */ /* 0x000fe200078e000e */
[----:B------:R-:W-:Y:S06]  /*2d2d0*/  BRA `(.L_x_5304) ;  /* 0xfffffdf0004c7947 */ /* 0x000fec000383ffff */
.L_x_4969:
[----:B------:R-:W-:Y:S01]  /*2d2e0*/  BSSY B1, `(.L_x_5305) ;  /* 0x0000008000017945 */ /* 0x000fe20003800000 */
[----:B------:R-:W-:Y:S02]  /*2d2f0*/  IMAD.MOV.U32 R13, RZ, RZ, R0 ;  /* 0x000000ffff0d7224 */ /* 0x000fe400078e0000 */
[----:B------:R-:W-:Y:S02]  /*2d300*/  IMAD.MOV.U32 R12, RZ, RZ, 0x1 ;  /* 0x00000001ff0c7424 */ /* 0x000fe400078e00ff */
[----:B------:R-:W-:Y:S02]  /*2d310*/  IMAD.MOV.U32 R11, RZ, RZ, 0x1c1f ;  /* 0x00001c1fff0b7424 */ /* 0x000fe400078e00ff */
[----:B------:R-:W-:-:S07]  /*2d320*/  IMAD.MOV.U32 R15, RZ, RZ, -0x1 ;  /* 0xffffffffff0f7424 */ /* 0x000fce00078e00ff */
[----:B0-----:R-:W-:Y:S05]  /*2d330*/  WARPSYNC.COLLECTIVE R15, `(.L_x_5306) ;  /* 0x000000000f087348 */ /* 0x001fea0003c00000 */
[----:B------:R1:W2:Y:S02]  /*2d340*/  SHFL.IDX P6, R14, R13, R12, R11 ;  /* 0x0000000c0d0e7389 */ /* 0x0002a400000c000b */
[----:B012---:R-:W-:Y:S01]  /*2d350*/  ENDCOLLECTIVE ;  /* 0x000000000000791b */ /* 0x007fe20003800000 */
.L_x_5306:
[----:B------:R-:W-:Y:S05]  /*2d360*/  BSYNC B1 ;  /* 0x0000000000017941 */ /* 0x000fea0003800000 */
.L_x_5305:
        /* <DEDUP_REMOVED lines=8> */
.L_x_5307:
[----:B------:R-:W-:Y:S02]  /*2d3f0*/  IMAD.MOV.U32 R13, RZ, RZ, R63 ;  /* 0x000000ffff0d7224 */ /* 0x000fe400078e003f */
[----:B------:R-:W-:-:S07]  /*2d400*/  IMAD.MOV.U32 R65, RZ, RZ, R14 ;  /* 0x000000ffff417224 */ /* 0x000fce00078e000e */
[----:B------:R-:W-:Y:S05]  /*2d410*/  WARPSYNC.COLLECTIVE R15, `(.L_x_5308) ;  /* 0x000000000f087348 */ /* 0x000fea0003c00000 */
[----:B------:R0:W1:Y:S02]  /*2d420*/  SHFL.IDX P6, R14, R13, R12, R11 ;  /* 0x0000000c0d0e7389 */ /* 0x00006400000c000b */
[----:B01----:R-:W-:Y:S01]  /*2d430*/  ENDCOLLECTIVE ;  /* 0x000000000000791b */ /* 0x003fe20003800000 */
.L_x_5308:
[----:B------:R-:W-:Y:S02]  /*2d440*/  IMAD.MOV.U32 R13, RZ, RZ, R62 ;  /* 0x000000ffff0d7224 */ /* 0x000fe400078e003e */
[----:B------:R-:W-:-:S07]  /*2d450*/  IMAD.MOV.U32 R63, RZ, RZ, R14 ;  /* 0x000000ffff3f7224 */ /* 0x000fce00078e000e */
[----:B------:R-:W-:Y:S05]  /*2d460*/  WARPSYNC.COLLECTIVE R15, `(.L_x_5309) ;  /* 0x000000000f087348 */ /* 0x000fea0003c00000 */
[----:B------:R0:W1:Y:S02]  /*2d470*/  SHFL.IDX P6, R14, R13, R12, R11 ;  /* 0x0000000c0d0e7389 */ /* 0x00006400000c000b */
[----:B01----:R-:W-:Y:S01]  /*2d480*/  ENDCOLLECTIVE ;  /* 0x000000000000791b */ /* 0x003fe20003800000 */
.L_x_5309:
[----:B------:R-:W-:Y:S01]  /*2d490*/  IMAD.MOV.U32 R62, RZ, RZ, R14 ;  /* 0x000000ffff3e7224 */ /* 0x000fe200078e000e */
[----:B------:R-:W-:Y:S06]  /*2d4a0*/  BRA `(.L_x_5310) ;  /* 0xfffffdf400f47947 */ /* 0x000fec000383ffff */
.L_x_4973:
[----:B0-----:R0:W1:Y:S02]  /*2d4b0*/  SYNCS.PHASECHK.TRANS64.TRYWAIT P0, [R17+URZ+0x30800], R4 ;  /* 0x03080004110075a7 */ /* 0x001064000800017f */
[----:B-1----:R-:W-:Y:S05]  /*2d4c0*/  @!P0 NANOSLEEP.SYNCS 0x989680 ;  /* 0x009896800000895d */ /* 0x002fea0003900000 */
[----:B------:R-:W1:Y:S02]  /*2d4d0*/  @!P0 SYNCS.PHASECHK.TRANS64 P0, [R17+URZ+0x30800], R4 ;  /* 0x03080004110085a7 */ /* 0x000e64000800007f */
[----:B-1----:R-:W-:Y:S05]  /*2d4e0*/  @!P0 BRA `(.L_x_4973) ;  /* 0xfffffffc00f08947 */ /* 0x002fea000383ffff */
[----:B------:R-:W-:Y:S05]  /*2d4f0*/  BRA `(.L_x_5311) ;  /* 0xfffffe0000387947 */ /* 0x000fea000383ffff */
.L_x_4997:
        /* <DEDUP_REMOVED lines=8> */
.L_x_5313:
[----:B------:R-:W-:Y:S05]  /*2d580*/  BSYNC B1 ;  /* 0x0000000000017941 */ /* 0x000fea0003800000 */
.L_x_5312:
        /* <DEDUP_REMOVED lines=8> */
.L_x_5314:
[----:B------:R-:W-:Y:S01]  /*2d610*/  IMAD.MOV.U32 R13, RZ, RZ, R61 ;  /* 0x000000ffff0d7224 */ /* 0x000fe200078e003d */
[----:B------:R-:W-:-:S07]  /*2d620*/  MOV R4, R14 ;  /* 0x0000000e00047202 */ /* 0x000fce0000000f00 */
[----:B------:R-:W-:Y:S05]  /*2d630*/  WARPSYNC.COLLECTIVE R15, `(.L_x_5315) ;  /* 0x000000000f087348 */ /* 0x000fea0003c00000 */
[----:B------:R0:W1:Y:S02]  /*2d640*/  SHFL.IDX P6, R14, R13, R12, R11 ;  /* 0x0000000c0d0e7389 */ /* 0x00006400000c000b */
[----:B01----:R-:W-:Y:S01]  /*2d650*/  ENDCOLLECTIVE ;  /* 0x000000000000791b */ /* 0x003fe20003800000 */
.L_x_5315:
[----:B------:R-:W-:Y:S02]  /*2d660*/  IMAD.MOV.U32 R13, RZ, RZ, R3 ;  /* 0x000000ffff0d7224 */ /* 0x000fe400078e0003 */
[----:B------:R-:W-:-:S07]  /*2d670*/  IMAD.MOV.U32 R7, RZ, RZ, R14 ;  /* 0x000000ffff077224 */ /* 0x000fce00078e000e */
[----:B------:R-:W-:Y:S05]  /*2d680*/  WARPSYNC.COLLECTIVE R15, `(.L_x_5316) ;  /* 0x000000000f087348 */ /* 0x000fea0003c00000 */
[----:B------:R0:W1:Y:S02]  /*2d690*/  SHFL.IDX P6, R14, R13, R12, R11 ;  /* 0x0000000c0d0e7389 */ /* 0x00006400000c000b */
[----:B01----:R-:W-:Y:S01]  /*2d6a0*/  ENDCOLLECTIVE ;  /* 0x000000000000791b */ /* 0x003fe20003800000 */
.L_x_5316:
[----:B------:R-:W-:Y:S01]  /*2d6b0*/  IMAD.MOV.U32 R8, RZ, RZ, R14 ;  /* 0x000000ffff087224 */ /* 0x000fe200078e000e */
[----:B------:R-:W-:Y:S06]  /*2d6c0*/  BRA `(.L_x_5317) ;  /* 0xfffffe2400147947 */ /* 0x000fec000383ffff */
.L_x_5000:
[----:B------:R-:W-:Y:S01]  /*2d6d0*/  BSSY B1, `(.L_x_5318) ;  /* 0x0000008000017945 */ /* 0x000fe20003800000 */
[----:B------:R-:W-:Y:S02]  /*2d6e0*/  IMAD.MOV.U32 R13, RZ, RZ, R21 ;  /* 0x000000ffff0d7224 */ /* 0x000fe400078e0015 */
[----:B------:R-:W-:Y:S02]  /*2d6f0*/  IMAD.MOV.U32 R12, RZ, RZ, 0x1 ;  /* 0x00000001ff0c7424 */ /* 0x000fe400078e00ff */
[----:B------:R-:W-:Y:S02]  /*2d700*/  IMAD.MOV.U32 R11, RZ, RZ, 0x1c1f ;  /* 0x00001c1fff0b7424 */ /* 0x000fe400078e00ff */
[----:B------:R-:W-:-:S07]  /*2d710*/  IMAD.MOV.U32 R15, RZ, RZ, -0x1 ;  /* 0xffffffffff0f7424 */ /* 0x000fce00078e00ff */
[----:B0---4-:R-:W-:Y:S05]  /*2d720*/  WARPSYNC.COLLECTIVE R15, `(.L_x_5319) ;  /* 0x000000000f087348 */ /* 0x011fea0003c00000 */
[----:B------:R1:W2:Y:S02]  /*2d730*/  SHFL.IDX P6, R14, R13, R12, R11 ;  /* 0x0000000c0d0e7389 */ /* 0x0002a400000c000b */
[----:B012-4-:R-:W-:Y:S01]  /*2d740*/  ENDCOLLECTIVE ;  /* 0x000000000000791b */ /* 0x017fe20003800000 */
.L_x_5319:
[----:B------:R-:W-:Y:S05]  /*2d750*/  BSYNC B1 ;  /* 0x0000000000017941 */ /* 0x000fea0003800000 */
.L_x_5318:
        /* <DEDUP_REMOVED lines=8> */
.L_x_5320:
[----:B------:R-:W-:Y:S02]  /*2d7e0*/  IMAD.MOV.U32 R13, RZ, RZ, R61 ;  /* 0x000000ffff0d7224 */ /* 0x000fe400078e003d */
[----:B------:R-:W-:-:S07]  /*2d7f0*/  IMAD.MOV.U32 R20, RZ, RZ, R14 ;  /* 0x000000ffff147224 */ /* 0x000fce00078e000e */
[----:B------:R-:W-:Y:S05]  /*2d800*/  WARPSYNC.COLLECTIVE R15, `(.L_x_5321) ;  /* 0x000000000f087348 */ /* 0x000fea0003c00000 */
[----:B------:R0:W1:Y:S02]  /*2d810*/  SHFL.IDX P6, R14, R13, R12, R11 ;  /* 0x0000000c0d0e7389 */ /* 0x00006400000c000b */
[----:B01----:R-:W-:Y:S01]  /*2d820*/  ENDCOLLECTIVE ;  /* 0x000000000000791b */ /* 0x003fe20003800000 */
.L_x_5321:
[----:B------:R-:W-:Y:S02]  /*2d830*/  IMAD.MOV.U32 R13, RZ, RZ, R3 ;  /* 0x000000ffff0d7224 */ /* 0x000fe400078e0003 */
[----:B------:R-:W-:-:S07]  /*2d840*/  IMAD.MOV.U32 R61, RZ, RZ, R14 ;  /* 0x000000ffff3d7224 */ /* 0x000fce00078e000e */
[----:B------:R-:W-:Y:S05]  /*2d850*/  WARPSYNC.COLLECTIVE R15, `(.L_x_5322) ;  /* 0x000000000f087348 */ /* 0x000fea0003c00000 */
[----:B------:R0:W1:Y:S02]  /*2d860*/  SHFL.IDX P6, R14, R13, R12, R11 ;  /* 0x0000000c0d0e7389 */ /* 0x00006400000c000b */
[----:B01----:R-:W-:Y:S01]  /*2d870*/  ENDCOLLECTIVE ;  /* 0x000000000000791b */ /* 0x003fe20003800000 */
.L_x_5322:
[----:B------:R-:W-:Y:S01]  /*2d880*/  MOV R62, R14 ;  /* 0x0000000e003e7202 */ /* 0x000fe20000000f00 */
[----:B------:R-:W-:Y:S06]  /*2d890*/  BRA `(.L_x_5323) ;  /* 0xfffffe2800347947 */ /* 0x000fec000383ffff */
.L_x_5004:
[----:B0-----:R0:W1:Y:S02]  /*2d8a0*/  SYNCS.PHASECHK.TRANS64.TRYWAIT P0, [R17+URZ+0x30800], R60 ;  /* 0x0308003c110075a7 */ /* 0x001064000800017f */
[----:B-1----:R-:W-:Y:S05]  /*2d8b0*/  @!P0 NANOSLEEP.SYNCS 0x989680 ;  /* 0x009896800000895d */ /* 0x002fea0003900000 */
[----:B------:R-:W1:Y:S02]  /*2d8c0*/  @!P0 SYNCS.PHASECHK.TRANS64 P0, [R17+URZ+0x30800], R60 ;  /* 0x0308003c110085a7 */ /* 0x000e64000800007f */
[----:B-1----:R-:W-:Y:S05]  /*2d8d0*/  @!P0 BRA `(.L_x_5004) ;  /* 0xfffffffc00f08947 */ /* 0x002fea000383ffff */
[----:B------:R-:W-:Y:S05]  /*2d8e0*/  BRA `(.L_x_5324) ;  /* 0xfffffe2c00bc7947 */ /* 0x000fea000383ffff */
.L_x_5018:
[----:B-1----:R1:W2:Y:S02]  /*2d8f0*/  SYNCS.PHASECHK.TRANS64.TRYWAIT P1, [R3+URZ+0x30830], R0 ;  /* 0x03083000030075a7 */ /* 0x0022a4000802017f */
[----:B--2---:R-:W-:Y:S05]  /*2d900*/  @!P1 NANOSLEEP.SYNCS 0x989680 ;  /* 0x009896800000995d */ /* 0x004fea0003900000 */
[----:B------:R-:W2:Y:S02]  /*2d910*/  @!P1 SYNCS.PHASECHK.TRANS64 P1, [R3+URZ+0x30830], R0 ;  /* 0x03083000030095a7 */ /* 0x000ea4000802007f */
[----:B--2---:R-:W-:Y:S05]  /*2d920*/  @!P1 BRA `(.L_x_5018) ;  /* 0xfffffffc00f09947 */ /* 0x004fea000383ffff */
[----:B------:R-:W-:Y:S05]  /*2d930*/  BRA `(.L_x_5017) ;  /* 0xfffffe5800287947 */ /* 0x000fea000383ffff */
.L_x_5039:
[----:B-1----:R1:W2:Y:S02]  /*2d940*/  SYNCS.PHASECHK.TRANS64.TRYWAIT P1, [R0+URZ+0x30830], R9 ;  /* 0x03083009000075a7 */ /* 0x0022a4000802017f */
[----:B--2---:R-:W-:Y:S05]  /*2d950*/  @!P1 NANOSLEEP.SYNCS 0x989680 ;  /* 0x009896800000995d */ /* 0x004fea0003900000 */
[----:B------:R-:W2:Y:S02]  /*2d960*/  @!P1 SYNCS.PHASECHK.TRANS64 P1, [R0+URZ+0x30830], R9 ;  /* 0x03083009000095a7 */ /* 0x000ea4000802007f */
[----:B--2---:R-:W-:Y:S05]  /*2d970*/  @!P1 BRA `(.L_x_5039) ;  /* 0xfffffffc00f09947 */ /* 0x004fea000383ffff */
[----:B------:R-:W-:Y:S05]  /*2d980*/  BRA `(.L_x_5038) ;  /* 0xfffffe88001c7947 */ /* 0x000fea000383ffff */
.L_x_5044:
[----:B-1----:R1:W2:Y:S02]  /*2d990*/  SYNCS.PHASECHK.TRANS64.TRYWAIT P1, [R20+URZ+0x30850], R2 ;  /* 0x03085002140075a7 */ /* 0x0022a4000802017f */
[----:B--2---:R-:W-:Y:S05]  /*2d9a0*/  @!P1 NANOSLEEP.SYNCS 0x989680 ;  /* 0x009896800000995d */ /* 0x004fea0003900000 */
[----:B------:R-:W2:Y:S02]  /*2d9b0*/  @!P1 SYNCS.PHASECHK.TRANS64 P1, [R20+URZ+0x30850], R2 ;  /* 0x03085002140095a7 */ /* 0x000ea4000802007f */
[----:B--2---:R-:W-:Y:S05]  /*2d9c0*/  @!P1 BRA `(.L_x_5044) ;  /* 0xfffffffc00f09947 */ /* 0x004fea000383ffff */
[----:B------:R-:W-:Y:S05]  /*2d9d0*/  BRA `(.L_x_5043) ;  /* 0xfffffe9400d47947 */ /* 0x000fea000383ffff */
.L_x_5066:
[----:B-1----:R1:W2:Y:S02]  /*2d9e0*/  SYNCS.PHASECHK.TRANS64.TRYWAIT P1, [R0+URZ+0x30830], R3 ;  /* 0x03083003000075a7 */ /* 0x0022a4000802017f */
[----:B--2---:R-:W-:Y:S05]  /*2d9f0*/  @!P1 NANOSLEEP.SYNCS 0x989680 ;  /* 0x009896800000995d */ /* 0x004fea0003900000 */
[----:B------:R-:W2:Y:S02]  /*2da00*/  @!P1 SYNCS.PHASECHK.TRANS64 P1, [R0+URZ+0x30830], R3 ;  /* 0x03083003000095a7 */ /* 0x000ea4000802007f */
[----:B--2---:R-:W-:Y:S05]  /*2da10*/  @!P1 BRA `(.L_x_5066) ;  /* 0xfffffffc00f09947 */ /* 0x004fea000383ffff */
[----:B------:R-:W-:Y:S05]  /*2da20*/  BRA `(.L_x_5065) ;  /* 0xfffffec0008c7947 */ /* 0x000fea000383ffff */
.L_x_5071:
[----:B-1----:R1:W2:Y:S02]  /*2da30*/  SYNCS.PHASECHK.TRANS64.TRYWAIT P1, [R11+URZ+0x30850], R2 ;  /* 0x030850020b0075a7 */ /* 0x0022a4000802017f */
[----:B--2---:R-:W-:Y:S05]  /*2da40*/  @!P1 NANOSLEEP.SYNCS 0x989680 ;  /* 0x009896800000995d */ /* 0x004fea0003900000 */
[----:B------:R-:W2:Y:S02]  /*2da50*/  @!P1 SYNCS.PHASECHK.TRANS64 P1, [R11+URZ+0x30850], R2 ;  /* 0x030850020b0095a7 */ /* 0x000ea4000802007f */
[----:B--2---:R-:W-:Y:S05]  /*2da60*/  @!P1 BRA `(.L_x_5071) ;  /* 0xfffffffc00f09947 */ /* 0x004fea000383ffff */
[----:B------:R-:W-:Y:S05]  /*2da70*/  BRA `(.L_x_5070) ;  /* 0xfffffed000447947 */ /* 0x000fea000383ffff */
.L_x_5081:
[----:B-1----:R1:W2:Y:S02]  /*2da80*/  SYNCS.PHASECHK.TRANS64.TRYWAIT P1, [R0+URZ+0x30830], R3 ;  /* 0x03083003000075a7 */ /* 0x0022a4000802017f */
[----:B--2---:R-:W-:Y:S05]  /*2da90*/  @!P1 NANOSLEEP.SYNCS 0x989680 ;  /* 0x009896800000995d */ /* 0x004fea0003900000 */
[----:B------:R-:W2:Y:S02]  /*2daa0*/  @!P1 SYNCS.PHASECHK.TRANS64 P1, [R0+URZ+0x30830], R3 ;  /* 0x03083003000095a7 */ /* 0x000ea4000802007f */
[----:B--2---:R-:W-:Y:S05]  /*2dab0*/  @!P1 BRA `(.L_x_5081) ;  /* 0xfffffffc00f09947 */ /* 0x004fea000383ffff */
[----:B------:R-:W-:Y:S05]  /*2dac0*/  BRA `(.L_x_5080) ;  /* 0xfffffee4004c7947 */ /* 0x000fea000383ffff */
.L_x_5086:
[----:B-1----:R1:W2:Y:S02]  /*2dad0*/  SYNCS.PHASECHK.TRANS64.TRYWAIT P1, [R11+URZ+0x30850], R2 ;  /* 0x030850020b0075a7 */ /* 0x0022a4000802017f */
[----:B--2---:R-:W-:Y:S05]  /*2dae0*/  @!P1 NANOSLEEP.SYNCS 0x989680 ;  /* 0x009896800000995d */ /* 0x004fea0003900000 */
[----:B------:R-:W2:Y:S02]  /*2daf0*/  @!P1 SYNCS.PHASECHK.TRANS64 P1, [R11+URZ+0x30850], R2 ;  /* 0x030850020b0095a7 */ /* 0x000ea4000802007f */
[----:B--2---:R-:W-:Y:S05]  /*2db00*/  @!P1 BRA `(.L_x_5086) ;  /* 0xfffffffc00f09947 */ /* 0x004fea000383ffff */
[----:B------:R-:W-:Y:S05]  /*2db10*/  BRA `(.L_x_5085) ;  /* 0xfffffef400047947 */ /* 0x000fea000383ffff */
.L_x_5102:
[----:B-1----:R1:W2:Y:S02]  /*2db20*/  SYNCS.PHASECHK.TRANS64.TRYWAIT P1, [R6+URZ+0x30850], R5 ;  /* 0x03085005060075a7 */ /* 0x0022a4000802017f */
[----:B--2---:R-:W-:Y:S05]  /*2db30*/  @!P1 NANOSLEEP.SYNCS 0x989680 ;  /* 0x009896800000995d */ /* 0x004fea0003900000 */
[----:B------:R-:W2:Y:S02]  /*2db40*/  @!P1 SYNCS.PHASECHK.TRANS64 P1, [R6+URZ+0x30850], R5 ;  /* 0x03085005060095a7 */ /* 0x000ea4000802007f */
[----:B--2---:R-:W-:Y:S05]  /*2db50*/  @!P1 BRA `(.L_x_5102) ;  /* 0xfffffffc00f09947 */ /* 0x004fea000383ffff */
[----:B------:R-:W-:Y:S05]  /*2db60*/  BRA `(.L_x_5101) ;  /* 0xffffff2000587947 */ /* 0x000fea000383ffff */
.L_x_5152:
[----:B0-----:R-:W0:Y:S01]  /*2db70*/  S2R R12, SR_TID.X ;  /* 0x00000000000c7919 */ /* 0x001e220000002100 */
        /* <DEDUP_REMOVED lines=10> */
.L_x_5326:
[----:B------:R-:W-:Y:S05]  /*2dc20*/  BSYNC B1 ;  /* 0x0000000000017941 */ /* 0x000fea0003800000 */
.L_x_5325:
[----:B------:R-:W-:Y:S05]  /*2dc30*/  BRA `(.L_x_5327) ;  /* 0xffffff8400fc7947 */ /* 0x000fea000383ffff */
.L_x_5154:
[----:B------:R-:W-:Y:S01]  /*2dc40*/  BSSY B1, `(.L_x_5328) ;  /* 0x0000006000017945 */ /* 0x000fe20003800000 */
[----:B------:R-:W-:-:S07]  /*2dc50*/  IMAD.MOV.U32 R15, RZ, RZ, -0x1 ;  /* 0xffffffffff0f7424 */ /* 0x000fce00078e00ff */
[----:B01----:R-:W-:Y:S05]  /*2dc60*/  WARPSYNC.COLLECTIVE R15, `(.L_x_5329) ;  /* 0x000000000f0c7348 */ /* 0x003fea0003c00000 */
[----:B------:R-:W-:Y:S02]  /*2dc70*/  ELECT P6, UR62, PT ;  /* 0x00000000003e782f */ /* 0x000fe400038c0000 */
[----:B------:R-:W-:Y:S01]  /*2dc80*/  MOV R14, UR62 ;  /* 0x0000003e000e7c02 */ /* 0x000fe20008000f00 */
[----:B01----:R-:W-:Y:S10]  /*2dc90*/  ENDCOLLECTIVE ;  /* 0x000000000000791b */ /* 0x003ff40003800000 */
.L_x_5329:
[----:B------:R-:W-:Y:S05]  /*2dca0*/  BSYNC B1 ;  /* 0x0000000000017941 */ /* 0x000fea0003800000 */
.L_x_5328:
[----:B------:R-:W-:Y:S05]  /*2dcb0*/  BRA `(.L_x_5153) ;  /* 0xffffff8400f47947 */ /* 0x000fea000383ffff */
.L_x_5156:
[----:B-1----:R1:W2:Y:S02]  /*2dcc0*/  SYNCS.PHASECHK.TRANS64.TRYWAIT P0, [R17+URZ+0x30820], R8 ;  /* 0x03082008110075a7 */ /* 0x0022a4000800017f */
[----:B--2---:R-:W-:Y:S05]  /*2dcd0*/  @!P0 NANOSLEEP.SYNCS 0x989680 ;  /* 0x009896800000895d */ /* 0x004fea0003900000 */
[----:B------:R-:W2:Y:S02]  /*2dce0*/  @!P0 SYNCS.PHASECHK.TRANS64 P0, [R17+URZ+0x30820], R8 ;  /* 0x03082008110085a7 */ /* 0x000ea4000800007f */
[----:B--2---:R-:W-:Y:S05]  /*2dcf0*/  @!P0 BRA `(.L_x_5156) ;  /* 0xfffffffc00f08947 */ /* 0x004fea000383ffff */
[----:B------:R-:W-:Y:S05]  /*2dd00*/  BRA `(.L_x_5330) ;  /* 0xffffff8800047947 */ /* 0x000fea000383ffff */
.L_x_5160:
[----:B0-----:R0:W2:Y:S02]  /*2dd10*/  SYNCS.PHASECHK.TRANS64.TRYWAIT P0, [R12+URZ+0x308a0], R11 ;  /* 0x0308a00b0c0075a7 */ /* 0x0010a4000800017f */
[----:B--2---:R-:W-:Y:S05]  /*2dd20*/  @!P0 NANOSLEEP.SYNCS 0x989680 ;  /* 0x009896800000895d */ /* 0x004fea0003900000 */
[----:B------:R-:W2:Y:S02]  /*2dd30*/  @!P0 SYNCS.PHASECHK.TRANS64 P0, [R12+URZ+0x308a0], R11 ;  /* 0x0308a00b0c0085a7 */ /* 0x000ea4000800007f */
[----:B--2---:R-:W-:Y:S05]  /*2dd40*/  @!P0 BRA `(.L_x_5160) ;  /* 0xfffffffc00f08947 */ /* 0x004fea000383ffff */
[----:B------:R-:W-:Y:S05]  /*2dd50*/  BRA `(.L_x_5331) ;  /* 0xffffff88001c7947 */ /* 0x000fea000383ffff */
.L_x_5167:
[----:B-1----:R1:W2:Y:S02]  /*2dd60*/  SYNCS.PHASECHK.TRANS64.TRYWAIT P0, [R12+URZ+0x308c0], R11 ;  /* 0x0308c00b0c0075a7 */ /* 0x0022a4000800017f */
[----:B--2---:R-:W-:Y:S05]  /*2dd70*/  @!P0 NANOSLEEP.SYNCS 0x989680 ;  /* 0x009896800000895d */ /* 0x004fea0003900000 */
[----:B------:R-:W2:Y:S02]  /*2dd80*/  @!P0 SYNCS.PHASECHK.TRANS64 P0, [R12+URZ+0x308c0], R11 ;  /* 0x0308c00b0c0085a7 */ /* 0x000ea4000800007f */
[----:B--2---:R-:W-:Y:S05]  /*2dd90*/  @!P0 BRA `(.L_x_5167) ;  /* 0xfffffffc00f08947 */ /* 0x004fea000383ffff */
[----:B------:R-:W-:Y:S05]  /*2dda0*/  BRA `(.L_x_5332) ;  /* 0xffffff8c00187947 */ /* 0x000fea000383ffff */
.L_x_5176:
[----:B-1----:R1:W2:Y:S02]  /*2ddb0*/  SYNCS.PHASECHK.TRANS64.TRYWAIT P1, [R7+URZ+0x308a0], R3 ;  /* 0x0308a003070075a7 */ /* 0x0022a4000802017f */
[----:B--2---:R-:W-:Y:S05]  /*2ddc0*/  @!P1 NANOSLEEP.SYNCS 0x989680 ;  /* 0x009896800000995d */ /* 0x004fea0003900000 */
[----:B------:R-:W2:Y:S02]  /*2ddd0*/  @!P1 SYNCS.PHASECHK.TRANS64 P1, [R7+URZ+0x308a0], R3 ;  /* 0x0308a003070095a7 */ /* 0x000ea4000802007f */
[----:B--2---:R-:W-:Y:S05]  /*2dde0*/  @!P1 BRA `(.L_x_5176) ;  /* 0xfffffffc00f09947 */ /* 0x004fea000383ffff */
[----:B------:R-:W-:Y:S05]  /*2ddf0*/  BRA `(.L_x_5333) ;  /* 0xffffff90004c7947 */ /* 0x000fea000383ffff */
.L_x_5183:
[----:B0-----:R0:W2:Y:S02]  /*2de00*/  SYNCS.PHASECHK.TRANS64.TRYWAIT P1, [R7+URZ+0x308c0], R3 ;  /* 0x0308c003070075a7 */ /* 0x0010a4000802017f */
[----:B--2---:R-:W-:Y:S05]  /*2de10*/  @!P1 NANOSLEEP.SYNCS 0x989680 ;  /* 0x009896800000995d */ /* 0x004fea0003900000 */
[----:B------:R-:W2:Y:S02]  /*2de20*/  @!P1 SYNCS.PHASECHK.TRANS64 P1, [R7+URZ+0x308c0], R3 ;  /* 0x0308c003070095a7 */ /* 0x000ea4000802007f */
[----:B--2---:R-:W-:Y:S05]  /*2de30*/  @!P1 BRA `(.L_x_5183) ;  /* 0xfffffffc00f09947 */ /* 0x004fea000383ffff */
[----:B------:R-:W-:Y:S05]  /*2de40*/  BRA `(.L_x_5334) ;  /* 0xffffff9400447947 */ /* 0x000fea000383ffff */
.L_x_5208:
[----:B------:R-:W0:Y:S01]  /*2de50*/  S2R R8, SR_TID.X ;  /* 0x0000000000087919 */ /* 0x000e220000002100 */
[----:B------:R-:W-:Y:S01]  /*2de60*/  BSSY B0, `(.L_x_5335) ;  /* 0x000000a000007945 */ /* 0x000fe20003800000 */
[----:B------:R-:W-:Y:S01]  /*2de70*/  IMAD.MOV.U32 R12, RZ, RZ, RZ ;  /* 0x000000ffff0c7224 */ /* 0x000fe200078e00ff */
[----:B------:R-:W-:Y:S01]  /*2de80*/  MOV R15, 0xffffffff ;  /* 0xffffffff000f7802 */ /* 0x000fe20000000f00 */
[----:B------:R-:W-:Y:S01]  /*2de90*/  IMAD.MOV.U32 R11, RZ, RZ, 0x1f ;  /* 0x0000001fff0b7424 */ /* 0x000fe200078e00ff */
[----:B0-----:R-:W-:-:S04]  /*2dea0*/  SHF.R.U32.HI R8, RZ, 0x5, R8 ;  /* 0x00000005ff087819 */ /* 0x001fc80000011608 */
[----:B------:R-:W-:-:S05]  /*2deb0*/  LOP3.LUT R8, R8, 0x3, RZ, 0xc0, !PT ;  /* 0x0000000308087812 */ /* 0x000fca00078ec0ff */
[----:B------:R-:W-:-:S07]  /*2dec0*/  IMAD.MOV.U32 R13, RZ, RZ, R8 ;  /* 0x000000ffff0d7224 */ /* 0x000fce00078e0008 */
[----:B-----5:R-:W-:Y:S05]  /*2ded0*/  WARPSYNC.COLLECTIVE R15, `(.L_x_5336) ;  /* 0x000000000f087348 */ /* 0x020fea0003c00000 */
[----:B------:R0:W1:Y:S02]  /*2dee0*/  SHFL.IDX P6, R14, R13, R12, R11 ;  /* 0x0000000c0d0e7389 */ /* 0x00006400000c000b */
[----:B01---5:R-:W-:Y:S01]  /*2def0*/  ENDCOLLECTIVE ;  /* 0x000000000000791b */ /* 0x023fe20003800000 */
.L_x_5336:
[----:B------:R-:W-:Y:S05]  /*2df00*/  BSYNC B0 ;  /* 0x0000000000007941 */ /* 0x000fea0003800000 */
.L_x_5335:
[----:B------:R-:W-:Y:S05]  /*2df10*/  BRA `(.L_x_5337) ;  /* 0xffffffa400f87947 */ /* 0x000fea000383ffff */
.L_x_5211:
[----:B0-----:R0:W1:Y:S02]  /*2df20*/  SYNCS.PHASECHK.TRANS64.TRYWAIT P0, [R7+URZ+0x30840], R2 ;  /* 0x03084002070075a7 */ /* 0x001064000800017f */
[----:B-1----:R-:W-:Y:S05]  /*2df30*/  @!P0 NANOSLEEP.SYNCS 0x989680 ;  /* 0x009896800000895d */ /* 0x002fea0003900000 */
[----:B------:R-:W1:Y:S02]  /*2df40*/  @!P0 SYNCS.PHASECHK.TRANS64 P0, [R7+URZ+0x30840], R2 ;  /* 0x03084002070085a7 */ /* 0x000e64000800007f */
[----:B-1----:R-:W-:Y:S05]  /*2df50*/  @!P0 BRA `(.L_x_5211) ;  /* 0xfffffffc00f08947 */ /* 0x002fea000383ffff */
[----:B------:R-:W-:Y:S05]  /*2df60*/  BRA `(.L_x_5338) ;  /* 0xffffffa800487947 */ /* 0x000fea000383ffff */
.L_x_5212:
        /* <DEDUP_REMOVED lines=8> */
.L_x_5340:
[----:B------:R-:W-:Y:S05]  /*2dff0*/  BSYNC B0 ;  /* 0x0000000000007941 */ /* 0x000fea0003800000 */
.L_x_5339:
        /* <DEDUP_REMOVED lines=9> */
.L_x_5341:
[----:B------:R-:W-:Y:S02]  /*2e090*/  IMAD.MOV.U32 R13, RZ, RZ, R0 ;  /* 0x000000ffff0d7224 */ /* 0x000fe400078e0000 */
[----:B------:R-:W-:Y:S02]  /*2e0a0*/  IMAD.MOV.U32 R12, RZ, RZ, 0x1 ;  /* 0x00000001ff0c7424 */ /* 0x000fe400078e00ff */
[----:B------:R-:W-:-:S07]  /*2e0b0*/  IMAD.MOV.U32 R3, RZ, RZ, R14 ;  /* 0x000000ffff037224 */ /* 0x000fce00078e000e */
[----:B------:R-:W-:Y:S05]  /*2e0c0*/  WARPSYNC.COLLECTIVE R15, `(.L_x_5342) ;  /* 0x000000000f087348 */ /* 0x000fea0003c00000 */
[----:B------:R0:W1:Y:S02]  /*2e0d0*/  SHFL.IDX P6, R14, R13, R12, R11 ;  /* 0x0000000c0d0e7389 */ /* 0x00006400000c000b */
[----:B01----:R-:W-:Y:S01]  /*2e0e0*/  ENDCOLLECTIVE ;  /* 0x000000000000791b */ /* 0x003fe20003800000 */
.L_x_5342:
        /* <DEDUP_REMOVED lines=17> */
.L_x_5343:
[----:B------:R-:W-:Y:S02]  /*2e200*/  @P1 IMAD R8, R5, 0x2, R17 ;  /* 0x0000000205081824 */ /* 0x000fe400078e0211 */
[----:B------:R-:W-:Y:S02]  /*2e210*/  IMAD.MOV.U32 R13, RZ, RZ, R0 ;  /* 0x000000ffff0d7224 */ /* 0x000fe400078e0000 */
[----:B------:R-:W-:Y:S02]  /*2e220*/  IMAD.MOV.U32 R12, RZ, RZ, 0x2 ;  /* 0x00000002ff0c7424 */ /* 0x000fe400078e00ff */
[----:B------:R-:W-:-:S07]  /*2e230*/  IMAD.MOV.U32 R3, RZ, RZ, R14 ;  /* 0x000000ffff037224 */ /* 0x000fce00078e000e */
[----:B------:R-:W-:Y:S05]  /*2e240*/  WARPSYNC.COLLECTIVE R15, `(.L_x_5344) ;  /* 0x000000000f087348 */ /* 0x000fea0003c00000 */
[----:B------:R0:W1:Y:S02]  /*2e250*/  SHFL.IDX P6, R14, R13, R12, R11 ;  /* 0x0000000c0d0e7389 */ /* 0x00006400000c000b */
[----:B01----:R-:W-:Y:S01]  /*2e260*/  ENDCOLLECTIVE ;  /* 0x000000000000791b */ /* 0x003fe20003800000 */
.L_x_5344:
        /* <DEDUP_REMOVED lines=17> */
.L_x_5345:
[----:B------:R-:W-:Y:S01]  /*2e380*/  @P1 IMAD R8, R5, 0x2, R17 ;  /* 0x0000000205081824 */ /* 0x000fe200078e0211 */
[----:B------:R-:W-:Y:S01]  /*2e390*/  MOV R13, R0 ;  /* 0x00000000000d7202 */ /* 0x000fe20000000f00 */
[----:B------:R-:W-:Y:S02]  /*2e3a0*/  IMAD.MOV.U32 R12, RZ, RZ, 0x3 ;  /* 0x00000003ff0c7424 */ /* 0x000fe400078e00ff */
[----:B------:R-:W-:-:S07]  /*2e3b0*/  IMAD.MOV.U32 R3, RZ, RZ, R14 ;  /* 0x000000ffff037224 */ /* 0x000fce00078e000e */
[----:B------:R-:W-:Y:S05]  /*2e3c0*/  WARPSYNC.COLLECTIVE R15, `(.L_x_5346) ;  /* 0x000000000f087348 */ /* 0x000fea0003c00000 */
[----:B------:R0:W1:Y:S02]  /*2e3d0*/  SHFL.IDX P6, R14, R13, R12, R11 ;  /* 0x0000000c0d0e7389 */ /* 0x00006400000c000b */
[----:B01----:R-:W-:Y:S01]  /*2e3e0*/  ENDCOLLECTIVE ;  /* 0x000000000000791b */ /* 0x003fe20003800000 */
.L_x_5346:
        /* <DEDUP_REMOVED lines=17> */
.L_x_5347:
[----:B------:R-:W-:Y:S02]  /*2e500*/  @P1 IMAD R8, R5, 0x2, R17 ;  /* 0x0000000205081824 */ /* 0x000fe400078e0211 */
[----:B------:R-:W-:Y:S02]  /*2e510*/  IMAD.MOV.U32 R13, RZ, RZ, R0 ;  /* 0x000000ffff0d7224 */ /* 0x000fe400078e0000 */
[----:B------:R-:W-:Y:S02]  /*2e520*/  IMAD.MOV.U32 R12, RZ, RZ, 0x4 ;  /* 0x00000004ff0c7424 */ /* 0x000fe400078e00ff */
[----:B------:R-:W-:-:S07]  /*2e530*/  IMAD.MOV.U32 R3, RZ, RZ, R14 ;  /* 0x000000ffff037224 */ /* 0x000fce00078e000e */
[----:B------:R-:W-:Y:S05]  /*2e540*/  WARPSYNC.COLLECTIVE R15, `(.L_x_5348) ;  /* 0x000000000f087348 */ /* 0x000fea0003c00000 */
[----:B------:R0:W1:Y:S02]  /*2e550*/  SHFL.IDX P6, R14, R13, R12, R11 ;  /* 0x0000000c0d0e7389 */ /* 0x00006400000c000b */
[----:B01----:R-:W-:Y:S01]  /*2e560*/  ENDCOLLECTIVE ;  /* 0x000000000000791b */ /* 0x003fe20003800000 */
.L_x_5348:
        /* <DEDUP_REMOVED lines=17> */
.L_x_5349:
[----:B------:R-:W-:Y:S02]  /*2e680*/  @P1 IMAD R8, R5, 0x2, R17 ;  /* 0x0000000205081824 */ /* 0x000fe400078e0211 */
[----:B------:R-:W-:Y:S02]  /*2e690*/  IMAD.MOV.U32 R13, RZ, RZ, R0 ;  /* 0x000000ffff0d7224 */ /* 0x000fe400078e0000 */
[----:B------:R-:W-:Y:S02]  /*2e6a0*/  IMAD.MOV.U32 R12, RZ, RZ, 0x5 ;  /* 0x00000005ff0c7424 */ /* 0x000fe400078e00ff */
[----:B------:R-:W-:-:S07]  /*2e6b0*/  IMAD.MOV.U32 R3, RZ, RZ, R14 ;  /* 0x000000ffff037224 */ /* 0x000fce00078e000e */
[----:B------:R-:W-:Y:S05]  /*2e6c0*/  WARPSYNC.COLLECTIVE R15, `(.L_x_5350) ;  /* 0x000000000f087348 */ /* 0x000fea0003c00000 */
[----:B------:R0:W1:Y:S02]  /*2e6d0*/  SHFL.IDX P6, R14, R13, R12, R11 ;  /* 0x0000000c0d0e7389 */ /* 0x00006400000c000b */
[----:B01----:R-:W-:Y:S01]  /*2e6e0*/  ENDCOLLECTIVE ;  /* 0x000000000000791b */ /* 0x003fe20003800000 */
.L_x_5350:
        /* <DEDUP_REMOVED lines=10> */
.L_x_5351:
[----:B------:R-:W-:Y:S01]  /*2e790*/  @!PT LDS RZ, [RZ] ;  /* 0x00000000fffff984 */ /* 0x000fe20000000800 */
[----:B------:R-:W-:Y:S01]  /*2e7a0*/  @!PT LDS RZ, [RZ] ;  /* 0x00000000fffff984 */ /* 0x000fe20000000800 */
[----:B------:R-:W-:Y:S01]  /*2e7b0*/  @!PT LDS RZ, [RZ] ;  /* 0x00000000fffff984 */ /* 0x000fe20000000800 */
[----:B------:R-:W-:Y:S04]  /*2e7c0*/  @P1 LDGSTS.E.BYPASS.LTC128B.128 [R8+0x20400], desc[UR60][R2.64], !P4 ;  /* 0x2040000002081fae */ /* 0x000fe8000e101d7c */
[----:B------:R-:W-:Y:S04]  /*2e7d0*/  @P1 LDGSTS.E.BYPASS.LTC128B.128 [R8+0x23400], desc[UR60][R2.64+0x80], !P3 ;  /* 0x2340008002081fae */ /* 0x000fe8000d901d7c */
[----:B------:R0:W-:Y:S02]  /*2e7e0*/  @P1 LDGSTS.E.BYPASS.LTC128B.128 [R8+0x26400], desc[UR60][R2.64+0x100], !P2 ;  /* 0x2640010002081fae */ /* 0x0001e4000d101d7c */
[----:B0-----:R-:W-:Y:S01]  /*2e7f0*/  MOV R2, R14 ;  /* 0x0000000e00027202 */ /* 0x001fe20000000f00 */
[----:B------:R-:W-:Y:S06]  /*2e800*/  BRA `(.L_x_5352) ;  /* 0xffffffa400907947 */ /* 0x000fec000383ffff */
.L_x_5217:
[----:B------:R-:W-:Y:S02]  /*2e810*/  IMAD.MOV.U32 R13, RZ, RZ, R4 ;  /* 0x000000ffff0d7224 */ /* 0x000fe400078e0004 */
[----:B------:R-:W-:Y:S02]  /*2e820*/  IMAD.MOV.U32 R12, RZ, RZ, RZ ;  /* 0x000000ffff0c7224 */ /* 0x000fe400078e00ff */
[----:B------:R-:W-:Y:S02]  /*2e830*/  IMAD.MOV.U32 R11, RZ, RZ, 0x181f ;  /* 0x0000181fff0b7424 */ /* 0x000fe400078e00ff */
[----:B------:R-:W-:Y:S02]  /*2e840*/  IMAD.MOV.U32 R15, RZ, RZ, -0x1 ;  /* 0xffffffffff0f7424 */ /* 0x000fe400078e00ff */
[----:B------:R-:W-:Y:S02]  /*2e850*/  IMAD R31, R31, R6, RZ ;  /* 0x000000061f1f7224 */ /* 0x000fe400078e02ff */
[----:B------:R-:W-:-:S07]  /*2e860*/  IMAD.IADD R25, R9, 0x1, R25 ;  /* 0x0000000109197824 */ /* 0x000fce00078e0219 */
[----:B-----5:R-:W-:Y:S05]  /*2e870*/  WARPSYNC.COLLECTIVE R15, `(.L_x_5353) ;  /* 0x000000000f087348 */ /* 0x020fea0003c00000 */
[----:B------:R0:W1:Y:S02]  /*2e880*/  SHFL.IDX P6, R14, R13, R12, R11 ;  /* 0x0000000c0d0e7389 */ /* 0x00006400000c000b */
[----:B01---5:R-:W-:Y:S01]  /*2e890*/  ENDCOLLECTIVE ;  /* 0x000000000000791b */ /* 0x023fe20003800000 */
.L_x_5353:
[C---:B------:R-:W-:Y:S01]  /*2e8a0*/  VIADD R6, R25.reuse, 0x10 ;  /* 0x0000001019067836 */ /* 0x040fe20000000000 */
[----:B------:R-:W-:Y:S01]  /*2e8b0*/  ISETP.GE.AND P1, PT, R25, R31, PT ;  /* 0x0000001f1900720c */ /* 0x000fe20003f26270 */
[----:B------:R-:W-:Y:S02]  /*2e8c0*/  IMAD.MOV.U32 R13, RZ, RZ, R0 ;  /* 0x000000ffff0d7224 */ /* 0x000fe400078e0000 */
[----:B------:R-:W-:-:S10]  /*2e8d0*/  IMAD.MOV.U32 R2, RZ, RZ, R14 ;  /* 0x000000ffff027224 */ /* 0x000fd400078e000e */
[----:B------:R-:W-:Y:S05]  /*2e8e0*/  WARPSYNC.COLLECTIVE R15, `(.L_x_5354) ;  /* 0x000000000f087348 */ /* 0x000fea0003c00000 */
[----:B------:R0:W1:Y:S02]  /*2e8f0*/  SHFL.IDX P6, R14, R13, R12, R11 ;  /* 0x0000000c0d0e7389 */ /* 0x00006400000c000b */
[----:B01----:R-:W-:Y:S01]  /*2e900*/  ENDCOLLECTIVE ;  /* 0x000000000000791b */ /* 0x003fe20003800000 */
.L_x_5354:
        /* <DEDUP_REMOVED lines=8> */
.L_x_5355:
[----:B------:R-:W-:Y:S01]  /*2e990*/  @!PT LDS RZ, [RZ] ;  /* 0x00000000fffff984 */ /* 0x000fe20000000800 */
[----:B------:R-:W-:Y:S01]  /*2e9a0*/  @!PT LDS RZ, [RZ] ;  /* 0x00000000fffff984 */ /* 0x000fe20000000800 */
[----:B------:R-:W-:Y:S01]  /*2e9b0*/  @!PT LDS RZ, [RZ] ;  /* 0x00000000fffff984 */ /* 0x000fe20000000800 */
[----:B------:R-:W-:Y:S04]  /*2e9c0*/  @!P1 LDGSTS.E.BYPASS.LTC128B.128 [R8+0x12400], desc[UR60][R2.64], !P3 ;  /* 0x1240000002089fae */ /* 0x000fe8000d901d7c */
[----:B------:R-:W-:Y:S04]  /*2e9d0*/  @!P1 LDGSTS.E.BYPASS.LTC128B.128 [R8+0x16400], desc[UR60][R2.64+0x80], !P2 ;  /* 0x1640008002089fae */ /* 0x000fe8000d101d7c */
[----:B------:R0:W-:Y:S01]  /*2e9e0*/  @!P1 LDGSTS.E.BYPASS.LTC128B.128 [R8+0x1a400], desc[UR60][R2.64+0x100], !P0 ;  /* 0x1a40010002089fae */ /* 0x0001e2000c101d7c */
[----:B------:R-:W-:Y:S01]  /*2e9f0*/  ISETP.GE.AND P1, PT, R6, R31, PT ;  /* 0x0000001f0600720c */ /* 0x000fe20003f26270 */
[----:B------:R-:W-:Y:S01]  /*2ea00*/  IMAD.MOV.U32 R13, RZ, RZ, R0 ;  /* 0x000000ffff0d7224 */ /* 0x000fe200078e0000 */
[----:B------:R-:W-:Y:S01]  /*2ea10*/  IADD3 R6, R25, 0x20, RZ ;  /* 0x0000002019067810 */ /* 0x000fe20007ffe0ff */
[----:B0-----:R-:W-:-:S10]  /*2ea20*/  IMAD.MOV.U32 R2, RZ, RZ, R14 ;  /* 0x000000ffff027224 */ /* 0x001fd400078e000e */
[----:B------:R-:W-:Y:S05]  /*2ea30*/  WARPSYNC.COLLECTIVE R15, `(.L_x_5356) ;  /* 0x000000000f087348 */ /* 0x000fea0003c00000 */
[----:B------:R0:W1:Y:S02]  /*2ea40*/  SHFL.IDX P6, R14, R13, R12, R11 ;  /* 0x0000000c0d0e7389 */ /* 0x00006400000c000b */
[----:B01----:R-:W-:Y:S01]  /*2ea50*/  ENDCOLLECTIVE ;  /* 0x000000000000791b */ /* 0x003fe20003800000 */
.L_x_5356:
        /* <DEDUP_REMOVED lines=8> */
.L_x_5357:
        /* <DEDUP_REMOVED lines=14> */
.L_x_5358:
[----:B------:R-:W-:Y:S01]  /*2ebc0*/  MOV R13, R4 ;  /* 0x00000004000d7202 */ /* 0x000fe20000000f00 */
[----:B------:R-:W-:Y:S01]  /*2ebd0*/  IMAD.MOV.U32 R12, RZ, RZ, 0x3 ;  /* 0x00000003ff0c7424 */ /* 0x000fe200078e00ff */
[----:B------:R-:W-:-:S05]  /*2ebe0*/  @!P1 LEA R14, P4, R33, R14, 0x1 ;  /* 0x0000000e210e9211 */ /* 0x000fca00078808ff */
[----:B------:R-:W-:Y:S02]  /*2ebf0*/  @!P1 IMAD.X R5, RZ, RZ, R2, P4 ;  /* 0x000000ffff059224 */ /* 0x000fe400020e0602 */
[----:B------:R-:W-:-:S07]  /*2ec00*/  @!P1 IMAD.MOV.U32 R2, RZ, RZ, R14 ;  /* 0x000000ffff029224 */ /* 0x000fce00078e000e */
[----:B------:R-:W-:Y:S05]  /*2ec10*/  WARPSYNC.COLLECTIVE R15, `(.L_x_5359) ;  /* 0x000000000f087348 */ /* 0x000fea0003c00000 */
[----:B------:R0:W1:Y:S02]  /*2ec20*/  SHFL.IDX P6, R14, R13, R12, R11 ;  /* 0x0000000c0d0e7389 */ /* 0x00006400000c000b */
[----:B01----:R-:W-:Y:S01]  /*2ec30*/  ENDCOLLECTIVE ;  /* 0x000000000000791b */ /* 0x003fe20003800000 */
.L_x_5359:
        /* <DEDUP_REMOVED lines=14> */
.L_x_5360:
        /* <DEDUP_REMOVED lines=8> */
.L_x_5361:
        /* <DEDUP_REMOVED lines=14> */
.L_x_5362:
        /* <DEDUP_REMOVED lines=8> */
.L_x_5363:
        /* <DEDUP_REMOVED lines=9> */
[----:B------:R-:W-:Y:S01]  /*2ef90*/  VIADD R6, R25, 0x60 ;  /* 0x0000006019067836 */ /* 0x000fe20000000000 */
[----:B0-----:R-:W-:-:S11]  /*2efa0*/  MOV R2, R14 ;  /* 0x0000000e00027202 */ /* 0x001fd60000000f00 */
[----:B------:R-:W-:Y:S05]  /*2efb0*/  WARPSYNC.COLLECTIVE R15, `(.L_x_5364) ;  /* 0x000000000f087348 */ /* 0x000fea0003c00000 */
[----:B------:R0:W1:Y:S02]  /*2efc0*/  SHFL.IDX P6, R14, R13, R12, R11 ;  /* 0x0000000c0d0e7389 */ /* 0x00006400000c000b */
[----:B01----:R-:W-:Y:S01]  /*2efd0*/  ENDCOLLECTIVE ;  /* 0x000000000000791b */ /* 0x003fe20003800000 */
.L_x_5364:
        /* <DEDUP_REMOVED lines=8> */
.L_x_5365:
[----:B------:R-:W-:-:S05]  /*2f060*/  @!P1 IMAD.MOV.U32 R3, RZ, RZ, R5 ;  /* 0x000000ffff039224 */ /* 0x000fca00078e0005 */
        /* <DEDUP_REMOVED lines=12> */
.L_x_5366:
        /* <DEDUP_REMOVED lines=8> */
.L_x_5367:
        /* <DEDUP_REMOVED lines=12> */
.L_x_5368:
[----:B------:R-:W-:Y:S05]  /*2f270*/  BRA `(.L_x_5369) ;  /* 0xffffffa400f87947 */ /* 0x000fea000383ffff */
.L_x_5222:
[----:B0-----:R0:W1:Y:S02]  /*2f280*/  SYNCS.PHASECHK.TRANS64.TRYWAIT P0, [R17+URZ+0x30820], R0 ;  /* 0x03082000110075a7 */ /* 0x001064000800017f */
[----:B-1----:R-:W-:Y:S05]  /*2f290*/  @!P0 NANOSLEEP.SYNCS 0x989680 ;  /* 0x009896800000895d */ /* 0x002fea0003900000 */
[----:B------:R-:W1:Y:S02]  /*2f2a0*/  @!P0 SYNCS.PHASECHK.TRANS64 P0, [R17+URZ+0x30820], R0 ;  /* 0x03082000110085a7 */ /* 0x000e64000800007f */
[----:B-1----:R-:W-:Y:S05]  /*2f2b0*/  @!P0 BRA `(.L_x_5222) ;  /* 0xfffffffc00f08947 */ /* 0x002fea000383ffff */
[----:B------:R-:W-:Y:S05]  /*2f2c0*/  BRA `(.L_x_5370) ;  /* 0xffffffa800707947 */ /* 0x000fea000383ffff */
.L_x_5227:
[----:B0-----:R0:W1:Y:S02]  /*2f2d0*/  SYNCS.PHASECHK.TRANS64.TRYWAIT P0, [R7+URZ+0x30840], R2 ;  /* 0x03084002070075a7 */ /* 0x001064000800017f */
[----:B-1----:R-:W-:Y:S05]  /*2f2e0*/  @!P0 NANOSLEEP.SYNCS 0x989680 ;  /* 0x009896800000895d */ /* 0x002fea0003900000 */
[----:B------:R-:W1:Y:S02]  /*2f2f0*/  @!P0 SYNCS.PHASECHK.TRANS64 P0, [R7+URZ+0x30840], R2 ;  /* 0x03084002070085a7 */ /* 0x000e64000800007f */
[----:B-1----:R-:W-:Y:S05]  /*2f300*/  @!P0 BRA `(.L_x_5227) ;  /* 0xfffffffc00f08947 */ /* 0x002fea000383ffff */
[----:B------:R-:W-:Y:S05]  /*2f310*/  BRA `(.L_x_5371) ;  /* 0xffffffac00487947 */ /* 0x000fea000383ffff */
.L_x_5228:
[----:B------:R-:W-:Y:S01]  /*2f320*/  BSSY B1, `(.L_x_5372) ;  /* 0x0000008000017945 */ /* 0x000fe20003800000 */
[----:B------:R-:W-:Y:S01]  /*2f330*/  IMAD.MOV.U32 R13, RZ, RZ, R6 ;  /* 0x000000ffff0d7224 */ /* 0x000fe200078e0006 */
[----:B------:R-:W-:Y:S01]  /*2f340*/  MOV R12, RZ ;  /* 0x000000ff000c7202 */ /* 0x000fe20000000f00 */
[----:B------:R-:W-:Y:S02]  /*2f350*/  IMAD.MOV.U32 R11, RZ, RZ, 0x181f ;  /* 0x0000181fff0b7424 */ /* 0x000fe400078e00ff */
[----:B------:R-:W-:-:S07]  /*2f360*/  IMAD.MOV.U32 R15, RZ, RZ, -0x1 ;  /* 0xffffffffff0f7424 */ /* 0x000fce00078e00ff */
[----:B--2---:R-:W-:Y:S05]  /*2f370*/  WARPSYNC.COLLECTIVE R15, `(.L_x_5373) ;  /* 0x000000000f087348 */ /* 0x004fea0003c00000 */
[----:B--2---:R0:W1:Y:S02]  /*2f380*/  SHFL.IDX P6, R14, R13, R12, R11 ;  /* 0x0000000c0d0e7389 */ /* 0x00406400000c000b */
[----:B01----:R-:W-:Y:S01]  /*2f390*/  ENDCOLLECTIVE ;  /* 0x000000000000791b */ /* 0x003fe20003800000 */
.L_x_5373:
[----:B------:R-:W-:Y:S05]  /*2f3a0*/  BSYNC B1 ;  /* 0x0000000000017941 */ /* 0x000fea0003800000 */
.L_x_5372:
[----:B------:R-:W-:Y:S01]  /*2f3b0*/  IMAD.MOV.U32 R13, RZ, RZ, R8 ;  /* 0x000000ffff0d7224 */ /* 0x000fe200078e0008 */
[----:B------:R-:W-:Y:S01]  /*2f3c0*/  LOP3.LUT R16, R16, 0xffdfffff, RZ, 0xc0, !PT ;  /* 0xffdfffff10107812 */ /* 0x000fe200078ec0ff */
[----:B------:R-:W-:Y:S01]  /*2f3d0*/  IMAD.MOV.U32 R12, RZ, RZ, RZ ;  /* 0x000000ffff0c7224 */ /* 0x000fe200078e00ff */
[----:B------:R-:W-:Y:S01]  /*2f3e0*/  SHF.L.U32 R4, R33, 0x1, RZ ;  /* 0x0000000121047819 */ /* 0x000fe200000006ff */
[----:B------:R-:W-:Y:S01]  /*2f3f0*/  IMAD.MOV.U32 R11, RZ, RZ, 0x181f ;  /* 0x0000181fff0b7424 */ /* 0x000fe200078e00ff */
[----:B------:R-:W-:Y:S01]  /*2f400*/  @P1 LOP3.LUT R16, R16, 0x200000, RZ, 0xfc, !PT ;  /* 0x0020000010101812 */ /* 0x000fe200078efcff */
[----:B------:R-:W-:Y:S02]  /*2f410*/  IMAD.MOV.U32 R15, RZ, RZ, -0x1 ;  /* 0xffffffffff0f7424 */ /* 0x000fe400078e00ff */
[----:B------:R-:W-:Y:S01]  /*2f420*/  IMAD.MOV.U32 R3, RZ, RZ, R14 ;  /* 0x000000ffff037224 */ /* 0x000fe200078e000e */
[----:B------:R-:W-:Y:S01]  /*2f430*/  LOP3.LUT P1, RZ, R16, 0x4, RZ, 0xc0, !PT ;  /* 0x0000000410ff7812 */ /* 0x000fe2000782c0ff */
[----:B------:R-:W-:-:S12]  /*2f440*/  IMAD R5, R5, 0x2, R17 ;  /* 0x0000000205057824 */ /* 0x000fd800078e0211 */
[----:B------:R-:W-:Y:S05]  /*2f450*/  WARPSYNC.COLLECTIVE R15, `(.L_x_5374) ;  /* 0x000000000f087348 */ /* 0x000fea0003c00000 */
[----:B------:R0:W1:Y:S02]  /*2f460*/  SHFL.IDX P6, R14, R13, R12, R11 ;  /* 0x0000000c0d0e7389 */ /* 0x00006400000c000b */
[----:B01----:R-:W-:Y:S01]  /*2f470*/  ENDCOLLECTIVE ;  /* 0x000000000000791b */ /* 0x003fe20003800000 */
.L_x_5374:
[----:B------:R-:W-:Y:S02]  /*2f480*/  IMAD.MOV.U32 R13, RZ, RZ, R6 ;  /* 0x000000ffff0d7224 */ /* 0x000fe400078e0006 */
[----:B------:R-:W-:Y:S02]  /*2f490*/  IMAD.MOV.U32 R12, RZ, RZ, 0x1 ;  /* 0x00000001ff0c7424 */ /* 0x000fe400078e00ff */
[----:B------:R-:W-:-:S07]  /*2f4a0*/  IMAD.MOV.U32 R2, RZ, RZ, R14 ;  /* 0x000000ffff027224 */ /* 0x000fce00078e000e */
[----:B------:R-:W-:Y:S05]  /*2f4b0*/  WARPSYNC.COLLECTIVE R15, `(.L_x_5375) ;  /* 0x000000000f087348 */ /* 0x000fea0003c00000 */
[----:B------:R0:W1:Y:S02]  /*2f4c0*/  SHFL.IDX P6, R14, R13, R12, R11 ;  /* 0x0000000c0d0e7389 */ /* 0x00006400000c000b */
[----:B01----:R-:W-:Y:S01]  /*2f4d0*/  ENDCOLLECTIVE ;  /* 0x000000000000791b */ /* 0x003fe20003800000 */
.L_x_5375:
        /* <DEDUP_REMOVED lines=13> */
.L_x_5376:
[----:B------:R-:W-:Y:S01]  /*2f5b0*/  MOV R13, R6 ;  /* 0x00000006000d7202 */ /* 0x000fe20000000f00 */
[----:B------:R-:W-:Y:S02]  /*2f5c0*/  IMAD.MOV.U32 R12, RZ, RZ, 0x2 ;  /* 0x00000002ff0c7424 */ /* 0x000fe400078e00ff */
[----:B------:R-:W-:-:S07]  /*2f5d0*/  IMAD.MOV.U32 R2, RZ, RZ, R14 ;  /* 0x000000ffff027224 */ /* 0x000fce00078e000e */
[----:B------:R-:W-:Y:S05]  /*2f5e0*/  WARPSYNC.COLLECTIVE R15, `(.L_x_5377) ;  /* 0x000000000f087348 */ /* 0x000fea0003c00000 */
[----:B------:R0:W1:Y:S02]  /*2f5f0*/  SHFL.IDX P6, R14, R13, R12, R11 ;  /* 0x0000000c0d0e7389 */ /* 0x00006400000c000b */
[----:B01----:R-:W-:Y:S01]  /*2f600*/  ENDCOLLECTIVE ;  /* 0x000000000000791b */ /* 0x003fe20003800000 */
.L_x_5377:
        /* <DEDUP_REMOVED lines=13> */
.L_x_5378:
[----:B------:R-:W-:Y:S02]  /*2f6e0*/  IMAD.MOV.U32 R13, RZ, RZ, R6 ;  /* 0x000000ffff0d7224 */ /* 0x000fe400078e0006 */
[----:B------:R-:W-:Y:S02]  /*2f6f0*/  IMAD.MOV.U32 R12, RZ, RZ, 0x3 ;  /* 0x00000003ff0c7424 */ /* 0x000fe400078e00ff */
[----:B------:R-:W-:-:S07]  /*2f700*/  IMAD.MOV.U32 R2, RZ, RZ, R14 ;  /* 0x000000ffff027224 */ /* 0x000fce00078e000e */
[----:B------:R-:W-:Y:S05]  /*2f710*/  WARPSYNC.COLLECTIVE R15, `(.L_x_5379) ;  /* 0x000000000f087348 */ /* 0x000fea0003c00000 */
[----:B------:R0:W1:Y:S02]  /*2f720*/  SHFL.IDX P6, R14, R13, R12, R11 ;  /* 0x0000000c0d0e7389 */ /* 0x00006400000c000b */
[----:B01----:R-:W-:Y:S01]  /*2f730*/  ENDCOLLECTIVE ;  /* 0x000000000000791b */ /* 0x003fe20003800000 */
.L_x_5379:
        /* <DEDUP_REMOVED lines=13> */
.L_x_5380:
[----:B------:R-:W-:Y:S02]  /*2f810*/  IMAD.MOV.U32 R13, RZ, RZ, R6 ;  /* 0x000000ffff0d7224 */ /* 0x000fe400078e0006 */
[----:B------:R-:W-:Y:S02]  /*2f820*/  IMAD.MOV.U32 R12, RZ, RZ, 0x4 ;  /* 0x00000004ff0c7424 */ /* 0x000fe400078e00ff */
[----:B------:R-:W-:-:S07]  /*2f830*/  IMAD.MOV.U32 R2, RZ, RZ, R14 ;  /* 0x000000ffff027224 */ /* 0x000fce00078e000e */
[----:B------:R-:W-:Y:S05]  /*2f840*/  WARPSYNC.COLLECTIVE R15, `(.L_x_5381) ;  /* 0x000000000f087348 */ /* 0x000fea0003c00000 */
[----:B------:R0:W1:Y:S02]  /*2f850*/  SHFL.IDX P6, R14, R13, R12, R11 ;  /* 0x0000000c0d0e7389 */ /* 0x00006400000c000b */
[----:B01----:R-:W-:Y:S01]  /*2f860*/  ENDCOLLECTIVE ;  /* 0x000000000000791b */ /* 0x003fe20003800000 */
.L_x_5381:
        /* <DEDUP_REMOVED lines=13> */
.L_x_5382:
[----:B------:R-:W-:Y:S01]  /*2f940*/  MOV R13, R6 ;  /* 0x00000006000d7202 */ /* 0x000fe20000000f00 */
[----:B------:R-:W-:Y:S02]  /*2f950*/  IMAD.MOV.U32 R12, RZ, RZ, 0x5 ;  /* 0x00000005ff0c7424 */ /* 0x000fe400078e00ff */
[----:B------:R-:W-:-:S07]  /*2f960*/  IMAD.MOV.U32 R2, RZ, RZ, R14 ;  /* 0x000000ffff027224 */ /* 0x000fce00078e000e */
[----:B------:R-:W-:Y:S05]  /*2f970*/  WARPSYNC.COLLECTIVE R15, `(.L_x_5383) ;  /* 0x000000000f087348 */ /* 0x000fea0003c00000 */
[----:B------:R0:W1:Y:S02]  /*2f980*/  SHFL.IDX P6, R14, R13, R12, R11 ;  /* 0x0000000c0d0e7389 */ /* 0x00006400000c000b */
[----:B01----:R-:W-:Y:S01]  /*2f990*/  ENDCOLLECTIVE ;  /* 0x000000000000791b */ /* 0x003fe20003800000 */
.L_x_5383:
        /* <DEDUP_REMOVED lines=14> */
.L_x_5384:
[----:B------:R-:W-:Y:S01]  /*2fa80*/  IMAD.MOV.U32 R2, RZ, RZ, R14 ;  /* 0x000000ffff027224 */ /* 0x000fe200078e000e */
[----:B------:R-:W-:Y:S06]  /*2fa90*/  BRA `(.L_x_5385) ;  /* 0xffffffa800687947 */ /* 0x000fec000383ffff */
.L_x_5233:
[----:B0-----:R0:W1:Y:S02]  /*2faa0*/  SYNCS.PHASECHK.TRANS64.TRYWAIT P0, [R6+URZ+0x30860], R2 ;  /* 0x03086002060075a7 */ /* 0x001064000800017f */
[----:B-1----:R-:W-:Y:S05]  /*2fab0*/  @!P0 NANOSLEEP.SYNCS 0x989680 ;  /* 0x009896800000895d */ /* 0x002fea0003900000 */
[----:B------:R-:W1:Y:S02]  /*2fac0*/  @!P0 SYNCS.PHASECHK.TRANS64 P0, [R6+URZ+0x30860], R2 ;  /* 0x03086002060085a7 */ /* 0x000e64000800007f */
[----:B-1----:R-:W-:Y:S05]  /*2fad0*/  @!P0 BRA `(.L_x_5233) ;  /* 0xfffffffc00f08947 */ /* 0x002fea000383ffff */
[----:B------:R-:W-:Y:S05]  /*2fae0*/  BRA `(.L_x_5386) ;  /* 0xffffffa800c87947 */ /* 0x000fea000383ffff */
.L_x_5234:
        /* <DEDUP_REMOVED lines=8> */
.L_x_5388:
[----:B------:R-:W-:Y:S05]  /*2fb70*/  BSYNC B1 ;  /* 0x0000000000017941 */ /* 0x000fea0003800000 */
.L_x_5387:
[----:B------:R-:W-:Y:S01]  /*2fb80*/  IMAD.MOV.U32 R13, RZ, RZ, R18 ;  /* 0x000000ffff0d7224 */ /* 0x000fe200078e0012 */
[----:B------:R-:W-:Y:S01]  /*2fb90*/  MOV R3, R14 ;  /* 0x0000000e00037202 */ /* 0x000fe20000000f00 */
[----:B------:R-:W-:Y:S02]  /*2fba0*/  IMAD.MOV.U32 R12, RZ, RZ, RZ ;  /* 0x000000ffff0c7224 */ /* 0x000fe400078e00ff */
[----:B------:R-:W-:Y:S02]  /*2fbb0*/  IMAD.MOV.U32 R11, RZ, RZ, 0x181f ;  /* 0x0000181fff0b7424 */ /* 0x000fe400078e00ff */
[----:B------:R-:W-:Y:S02]  /*2fbc0*/  IMAD.MOV.U32 R15, RZ, RZ, -0x1 ;  /* 0xffffffffff0f7424 */ /* 0x000fe400078e00ff */
[----:B------:R-:W-:-:S07]  /*2fbd0*/  IMAD R5, R5, 0x2, R17 ;  /* 0x0000000205057824 */ /* 0x000fce00078e0211 */
[----:B------:R-:W-:Y:S05]  /*2fbe0*/  WARPSYNC.COLLECTIVE R15, `(.L_x_5389) ;  /* 0x000000000f087348 */ /* 0x000fea0003c00000 */
[----:B------:R0:W1:Y:S02]  /*2fbf0*/  SHFL.IDX P6, R14, R13, R12, R11 ;  /* 0x0000000c0d0e7389 */ /* 0x00006400000c000b */
[----:B01----:R-:W-:Y:S01]  /*2fc00*/  ENDCOLLECTIVE ;  /* 0x000000000000791b */ /* 0x003fe20003800000 */
.L_x_5389:
[----:B------:R-:W-:Y:S01]  /*2fc10*/  IMAD.MOV.U32 R13, RZ, RZ, R19 ;  /* 0x000000ffff0d7224 */ /* 0x000fe200078e0013 */
[----:B------:R-:W-:Y:S01]  /*2fc20*/  MOV R12, 0x1 ;  /* 0x00000001000c7802 */ /* 0x000fe20000000f00 */
[----:B------:R-:W-:-:S07]  /*2fc30*/  IMAD.MOV.U32 R2, RZ, RZ, R14 ;  /* 0x000000ffff027224 */ /* 0x000fce00078e000e */
[----:B------:R-:W-:Y:S05]  /*2fc40*/  WARPSYNC.COLLECTIVE R15, `(.L_x_5390) ;  /* 0x000000000f087348 */ /* 0x000fea0003c00000 */
[----:B------:R0:W1:Y:S02]  /*2fc50*/  SHFL.IDX P6, R14, R13, R12, R11 ;  /* 0x0000000c0d0e7389 */ /* 0x00006400000c000b */
[----:B01----:R-:W-:Y:S01]  /*2fc60*/  ENDCOLLECTIVE ;  /* 0x000000000000791b */ /* 0x003fe20003800000 */
.L_x_5390:
        /* <DEDUP_REMOVED lines=16> */
.L_x_5391:
[----:B------:R-:W-:Y:S02]  /*2fd70*/  IMAD.MOV.U32 R13, RZ, RZ, R19 ;  /* 0x000000ffff0d7224 */ /* 0x000fe400078e0013 */
[----:B------:R-:W-:Y:S02]  /*2fd80*/  IMAD.MOV.U32 R12, RZ, RZ, 0x2 ;  /* 0x00000002ff0c7424 */ /* 0x000fe400078e00ff */
[----:B------:R-:W-:-:S07]  /*2fd90*/  IMAD.MOV.U32 R2, RZ, RZ, R14 ;  /* 0x000000ffff027224 */ /* 0x000fce00078e000e */
[----:B------:R-:W-:Y:S05]  /*2fda0*/  WARPSYNC.COLLECTIVE R15, `(.L_x_5392) ;  /* 0x000000000f087348 */ /* 0x000fea0003c00000 */
[----:B------:R0:W1:Y:S02]  /*2fdb0*/  SHFL.IDX P6, R14, R13, R12, R11 ;  /* 0x0000000c0d0e7389 */ /* 0x00006400000c000b */
[----:B01----:R-:W-:Y:S01]  /*2fdc0*/  ENDCOLLECTIVE ;  /* 0x000000000000791b */ /* 0x003fe20003800000 */
.L_x_5392:
        /* <DEDUP_REMOVED lines=16> */
.L_x_5393:
[----:B------:R-:W-:Y:S02]  /*2fed0*/  IMAD.MOV.U32 R13, RZ, RZ, R19 ;  /* 0x000000ffff0d7224 */ /* 0x000fe400078e0013 */
[----:B------:R-:W-:Y:S01]  /*2fee0*/  IMAD.MOV.U32 R12, RZ, RZ, 0x3 ;  /* 0x00000003ff0c7424 */ /* 0x000fe200078e00ff */
[----:B------:R-:W-:-:S07]  /*2fef0*/  MOV R2, R14 ;  /* 0x0000000e00027202 */ /* 0x000fce0000000f00 */
[----:B------:R-:W-:Y:S05]  /*2ff00*/  WARPSYNC.COLLECTIVE R15, `(.L_x_5394) ;  /* 0x000000000f087348 */ /* 0x000fea0003c00000 */
[----:B------:R0:W1:Y:S02]  /*2ff10*/  SHFL.IDX P6, R14, R13, R12, R11 ;  /* 0x0000000c0d0e7389 */ /* 0x00006400000c000b */
[----:B01----:R-:W-:Y:S01]  /*2ff20*/  ENDCOLLECTIVE ;  /* 0x000000000000791b */ /* 0x003fe20003800000 */
.L_x_5394:
        /* <DEDUP_REMOVED lines=16> */
.L_x_5395:
[----:B------:R-:W-:Y:S01]  /*30030*/  IMAD.MOV.U32 R13, RZ, RZ, R19 ;  /* 0x000000ffff0d7224 */ /* 0x000fe200078e0013 */
[----:B------:R-:W-:Y:S01]  /*30040*/  MOV R12, 0x4 ;  /* 0x00000004000c7802 */ /* 0x000fe20000000f00 */
[----:B------:R-:W-:-:S07]  /*30050*/  IMAD.MOV.U32 R2, RZ, RZ, R14 ;  /* 0x000000ffff027224 */ /* 0x000fce00078e000e */
[----:B------:R-:W-:Y:S05]  /*30060*/  WARPSYNC.COLLECTIVE R15, `(.L_x_5396) ;  /* 0x000000000f087348 */ /* 0x000fea0003c00000 */
[----:B------:R0:W1:Y:S02]  /*30070*/  SHFL.IDX P6, R14, R13, R12, R11 ;  /* 0x0000000c0d0e7389 */ /* 0x00006400000c000b */
[----:B01----:R-:W-:Y:S01]  /*30080*/  ENDCOLLECTIVE ;  /* 0x000000000000791b */ /* 0x003fe20003800000 */
.L_x_5396:
        /* <DEDUP_REMOVED lines=16> */
.L_x_5397:
[----:B------:R-:W-:Y:S02]  /*30190*/  IMAD.MOV.U32 R13, RZ, RZ, R19 ;  /* 0x000000ffff0d7224 */ /* 0x000fe400078e0013 */
[----:B------:R-:W-:Y:S02]  /*301a0*/  IMAD.MOV.U32 R12, RZ, RZ, 0x5 ;  /* 0x00000005ff0c7424 */ /* 0x000fe400078e00ff */
[----:B------:R-:W-:-:S07]  /*301b0*/  IMAD.MOV.U32 R2, RZ, RZ, R14 ;  /* 0x000000ffff027224 */ /* 0x000fce00078e000e */
[----:B------:R-:W-:Y:S05]  /*301c0*/  WARPSYNC.COLLECTIVE R15, `(.L_x_5398) ;  /* 0x000000000f087348 */ /* 0x000fea0003c00000 */
[----:B------:R0:W1:Y:S02]  /*301d0*/  SHFL.IDX P6, R14, R13, R12, R11 ;  /* 0x0000000c0d0e7389 */ /* 0x00006400000c000b */
[----:B01----:R-:W-:Y:S01]  /*301e0*/  ENDCOLLECTIVE ;  /* 0x000000000000791b */ /* 0x003fe20003800000 */
.L_x_5398:
        /* <DEDUP_REMOVED lines=13> */
.L_x_5399:
[----:B------:R-:W-:Y:S01]  /*302c0*/  @!PT LDS RZ, [RZ] ;  /* 0x00000000fffff984 */ /* 0x000fe20000000800 */
[----:B------:R-:W-:Y:S01]  /*302d0*/  @!PT LDS RZ, [RZ] ;  /* 0x00000000fffff984 */ /* 0x000fe20000000800 */
[----:B------:R-:W-:Y:S01]  /*302e0*/  @!PT LDS RZ, [RZ] ;  /* 0x00000000fffff984 */ /* 0x000fe20000000800 */
[----:B------:R0:W-:Y:S01]  /*302f0*/  LDGSTS.E.BYPASS.LTC128B.128 [R5+0x5400], desc[UR60][R2.64+0x80], !P0 ;  /* 0x0540008002057fae */ /* 0x0001e2000c101d7c */
[----:B------:R-:W-:-:S13]  /*30300*/  ISETP.LT.OR P0, PT, R7, 0x41, P1 ;  /* 0x000000410700780c */ /* 0x000fda0000f01670 */
[----:B------:R0:W-:Y:S01]  /*30310*/  LDGSTS.E.BYPASS.LTC128B.128 [R5+0x8400], desc[UR60][R2.64+0x100], !P0 ;  /* 0x0840010002057fae */ /* 0x0001e2000c101d7c */
[----:B------:R-:W-:Y:S05]  /*30320*/  BRA `(.L_x_5400) ;  /* 0xffffffa400b47947 */ /* 0x000fea000383ffff */
.L_x_5242:
[----:B0-----:R0:W1:Y:S02]  /*30330*/  SYNCS.PHASECHK.TRANS64.TRYWAIT P0, [R0+URZ+0x30860], R3 ;  /* 0x03086003000075a7 */ /* 0x001064000800017f */
[----:B-1----:R-:W-:Y:S05]  /*30340*/  @!P0 NANOSLEEP.SYNCS 0x989680 ;  /* 0x009896800000895d */ /* 0x002fea0003900000 */
[----:B------:R-:W1:Y:S02]  /*30350*/  @!P0 SYNCS.PHASECHK.TRANS64 P0, [R0+URZ+0x30860], R3 ;  /* 0x03086003000085a7 */ /* 0x000e64000800007f */
[----:B-1----:R-:W-:Y:S05]  /*30360*/  @!P0 BRA `(.L_x_5242) ;  /* 0xfffffffc00f08947 */ /* 0x002fea000383ffff */
[----:B------:R-:W-:Y:S05]  /*30370*/  BRA `(.L_x_5401) ;  /* 0xffffffa800d07947 */ /* 0x000fea000383ffff */
.L_x_5243:
[----:B------:R-:W-:Y:S01]  /*30380*/  BSSY B0, `(.L_x_5402) ;  /* 0x0000008000007945 */ /* 0x000fe20003800000 */
[----:B------:R-:W-:Y:S01]  /*30390*/  MOV R13, R19 ;  /* 0x00000013000d7202 */ /* 0x000fe20000000f00 */
[----:B------:R-:W-:Y:S02]  /*303a0*/  IMAD.MOV.U32 R12, RZ, RZ, RZ ;  /* 0x000000ffff0c7224 */ /* 0x000fe400078e00ff */
[----:B------:R-:W-:Y:S02]  /*303b0*/  IMAD.MOV.U32 R11, RZ, RZ, 0x181f ;  /* 0x0000181fff0b7424 */ /* 0x000fe400078e00ff */
[----:B------:R-:W-:-:S07]  /*303c0*/  IMAD.MOV.U32 R15, RZ, RZ, -0x1 ;  /* 0xffffffffff0f7424 */ /* 0x000fce00078e00ff */
[----:B0-2---:R-:W-:Y:S05]  /*303d0*/  WARPSYNC.COLLECTIVE R15, `(.L_x_5403) ;  /* 0x000000000f087348 */ /* 0x005fea0003c00000 */
[----:B--2---:R1:W2:Y:S02]  /*303e0*/  SHFL.IDX P6, R14, R13, R12, R11 ;  /* 0x0000000c0d0e7389 */ /* 0x0042a400000c000b */
[----:B012---:R-:W-:Y:S01]  /*303f0*/  ENDCOLLECTIVE ;  /* 0x000000000000791b */ /* 0x007fe20003800000 */
.L_x_5403:
[----:B------:R-:W-:Y:S05]  /*30400*/  BSYNC B0 ;  /* 0x0000000000007941 */ /* 0x000fea0003800000 */
.L_x_5402:
[----:B------:R-:W-:Y:S01]  /*30410*/  IMAD.MOV.U32 R13, RZ, RZ, R18 ;  /* 0x000000ffff0d7224 */ /* 0x000fe200078e0012 */
[----:B------:R-:W-:Y:S01]  /*30420*/  SHF.L.U32 R5, R33, 0x1, RZ ;  /* 0x0000000121057819 */ /* 0x000fe200000006ff */
        /* <DEDUP_REMOVED lines=8> */
.L_x_5404:
[----:B------:R-:W-:Y:S02]  /*304b0*/  ULDC UR4, c[0x0][0x2f4] ;  /* 0x0000bd0000047ab9 */ /* 0x000fe40000000800 */
        /* <DEDUP_REMOVED lines=12> */
.L_x_5405:
        /* <DEDUP_REMOVED lines=13> */
.L_x_5406:
[----:B------:R-:W-:Y:S01]  /*30650*/  IMAD.MOV.U32 R13, RZ, RZ, R19 ;  /* 0x000000ffff0d7224 */ /* 0x000fe200078e0013 */
[----:B------:R-:W-:Y:S02]  /*30660*/  MOV R12, 0x2 ;  /* 0x00000002000c7802 */ /* 0x000fe40000000f00 */
[----:B------:R-:W-:-:S13]  /*30670*/  IADD3 R2, P4, R14, R5, RZ ;  /* 0x000000050e027210 */ /* 0x000fda0007f9e0ff */
[----:B------:R-:W-:Y:S05]  /*30680*/  WARPSYNC.COLLECTIVE R15, `(.L_x_5407) ;  /* 0x000000000f087348 */ /* 0x000fea0003c00000 */
[----:B------:R0:W1:Y:S02]  /*30690*/  SHFL.IDX P6, R14, R13, R12, R11 ;  /* 0x0000000c0d0e7389 */ /* 0x00006400000c000b */
[----:B01----:R-:W-:Y:S01]  /*306a0*/  ENDCOLLECTIVE ;  /* 0x000000000000791b */ /* 0x003fe20003800000 */
.L_x_5407:
        /* <DEDUP_REMOVED lines=15> */
.L_x_5408:
[----:B------:R-:W-:Y:S02]  /*307a0*/  IMAD.MOV.U32 R13, RZ, RZ, R19 ;  /* 0x000000ffff0d7224 */ /* 0x000fe400078e0013 */
[----:B------:R-:W-:Y:S01]  /*307b0*/  IMAD.MOV.U32 R12, RZ, RZ, 0x3 ;  /* 0x00000003ff0c7424 */ /* 0x000fe200078e00ff */
[----:B------:R-:W-:-:S13]  /*307c0*/  IADD3 R2, P4, R14, R5, RZ ;  /* 0x000000050e027210 */ /* 0x000fda0007f9e0ff */
[----:B------:R-:W-:Y:S05]  /*307d0*/  WARPSYNC.COLLECTIVE R15, `(.L_x_5409) ;  /* 0x000000000f087348 */ /* 0x000fea0003c00000 */
[----:B------:R0:W1:Y:S02]  /*307e0*/  SHFL.IDX P6, R14, R13, R12, R11 ;  /* 0x0000000c0d0e7389 */ /* 0x00006400000c000b */
[----:B01----:R-:W-:Y:S01]  /*307f0*/  ENDCOLLECTIVE ;  /* 0x000000000000791b */ /* 0x003fe20003800000 */
.L_x_5409:
        /* <DEDUP_REMOVED lines=15> */
.L_x_5410:
[----:B------:R-:W-:Y:S01]  /*308f0*/  MOV R13, R19 ;  /* 0x00000013000d7202 */ /* 0x000fe20000000f00 */
[----:B------:R-:W-:Y:S01]  /*30900*/  IMAD.MOV.U32 R12, RZ, RZ, 0x4 ;  /* 0x00000004ff0c7424 */ /* 0x000fe200078e00ff */
[----:B------:R-:W-:-:S13]  /*30910*/  IADD3 R2, P4, R14, R5, RZ ;  /* 0x000000050e027210 */ /* 0x000fda0007f9e0ff */
[----:B------:R-:W-:Y:S05]  /*30920*/  WARPSYNC.COLLECTIVE R15, `(.L_x_5411) ;  /* 0x000000000f087348 */ /* 0x000fea0003c00000 */
[----:B------:R0:W1:Y:S02]  /*30930*/  SHFL.IDX P6, R14, R13, R12, R11 ;  /* 0x0000000c0d0e7389 */ /* 0x00006400000c000b */
[----:B01----:R-:W-:Y:S01]  /*30940*/  ENDCOLLECTIVE ;  /* 0x000000000000791b */ /* 0x003fe20003800000 */
.L_x_5411:
        /* <DEDUP_REMOVED lines=15> */
.L_x_5412:
[----:B------:R-:W-:Y:S02]  /*30a40*/  IMAD.MOV.U32 R13, RZ, RZ, R19 ;  /* 0x000000ffff0d7224 */ /* 0x000fe400078e0013 */
[----:B------:R-:W-:Y:S01]  /*30a50*/  IMAD.MOV.U32 R12, RZ, RZ, 0x5 ;  /* 0x00000005ff0c7424 */ /* 0x000fe200078e00ff */
[----:B------:R-:W-:-:S13]  /*30a60*/  IADD3 R2, P4, R14, R5, RZ ;  /* 0x000000050e027210 */ /* 0x000fda0007f9e0ff */
[----:B------:R-:W-:Y:S05]  /*30a70*/  WARPSYNC.COLLECTIVE R15, `(.L_x_5413) ;  /* 0x000000000f087348 */ /* 0x000fea0003c00000 */
[----:B------:R0:W1:Y:S02]  /*30a80*/  SHFL.IDX P6, R14, R13, R12, R11 ;  /* 0x0000000c0d0e7389 */ /* 0x00006400000c000b */
[----:B01----:R-:W-:Y:S01]  /*30a90*/  ENDCOLLECTIVE ;  /* 0x000000000000791b */ /* 0x003fe20003800000 */
.L_x_5413:
        /* <DEDUP_REMOVED lines=14> */
.L_x_5414:
[----:B------:R-:W-:Y:S05]  /*30b80*/  BRA `(.L_x_5415) ;  /* 0xffffffa400d47947 */ /* 0x000fea000383ffff */
.L_x_5248:
[----:B------:R-:W-:Y:S01]  /*30b90*/  BSSY B0, `(.L_x_5416) ;  /* 0x0000008000007945 */ /* 0x000fe20003800000 */
[----:B------:R-:W-:Y:S01]  /*30ba0*/  MOV R13, R24 ;  /* 0x00000018000d7202 */ /* 0x000fe20000000f00 */
[----:B0-----:R-:W-:Y:S02]  /*30bb0*/  IMAD.MOV.U32 R12, RZ, RZ, RZ ;  /* 0x000000ffff0c7224 */ /* 0x001fe400078e00ff */
[----:B------:R-:W-:Y:S02]  /*30bc0*/  IMAD.MOV.U32 R11, RZ, RZ, 0x1f ;  /* 0x0000001fff0b7424 */ /* 0x000fe400078e00ff */
[----:B------:R-:W-:-:S07]  /*30bd0*/  IMAD.MOV.U32 R15, RZ, RZ, -0x1 ;  /* 0xffffffffff0f7424 */ /* 0x000fce00078e00ff */
[----:B-1----:R-:W-:Y:S05]  /*30be0*/  WARPSYNC.COLLECTIVE R15, `(.L_x_5417) ;  /* 0x000000000f087348 */ /* 0x002fea0003c00000 */
[----:B------:R0:W2:Y:S02]  /*30bf0*/  SHFL.IDX P6, R14, R13, R12, R11 ;  /* 0x0000000c0d0e7389 */ /* 0x0000a400000c000b */
[----:B012---:R-:W-:Y:S01]  /*30c00*/  ENDCOLLECTIVE ;  /* 0x000000000000791b */ /* 0x007fe20003800000 */
.L_x_5417:
[----:B------:R-:W-:Y:S05]  /*30c10*/  BSYNC B0 ;  /* 0x0000000000007941 */ /* 0x000fea0003800000 */
.L_x_5416:
        /* <DEDUP_REMOVED lines=9> */
.L_x_5418:
[----:B------:R-:W-:Y:S02]  /*30cb0*/  ULDC UR4, c[0x0][0xc3c] ;  /* 0x00030f0000047ab9 */ /* 0x000fe40000000800 */
[----:B------:R-:W-:-:S13]  /*30cc0*/  ISETP.GE.OR P1, PT, R9, UR4, !P0 ;  /* 0x0000000409007c0c */ /* 0x000fda000c726670 */
[----:B------:R-:W0:Y:S08]  /*30cd0*/  @!P1 LDC.64 R2, c[0x0][0xc80] ;  /* 0x00032000ff029b82 */ /* 0x000e300000000a00 */
[----:B------:R-:W1:Y:S01]  /*30ce0*/  @!P1 LDC.64 R4, c[0x0][0xc78] ;  /* 0x00031e00ff049b82 */ /* 0x000e620000000a00 */
[----:B------:R-:W-:Y:S01]  /*30cf0*/  IMAD.MOV.U32 R25, RZ, RZ, RZ ;  /* 0x000000ffff197224 */ /* 0x000fe200078e00ff */
        /* <DEDUP_REMOVED lines=19> */
.L_x_5419:
[----:B------:R-:W-:Y:S02]  /*30e30*/  MOV R12, 0x2 ;  /* 0x00000002000c7802 */ /* 0x000fe40000000f00 */
[----:B------:R-:W-:-:S05]  /*30e40*/  SEL R14, R14, RZ, P1 ;  /* 0x000000ff0e0e7207 */ /* 0x000fca0000800000 */
[----:B------:R-:W-:-:S04]  /*30e50*/  IMAD.IADD R5, R13, 0x1, R14 ;  /* 0x000000010d057824 */ /* 0x000fc800078e020e */
[----:B------:R-:W-:-:S07]  /*30e60*/  IMAD.MOV.U32 R13, RZ, RZ, R5 ;  /* 0x000000ffff0d7224 */ /* 0x000fce00078e0005 */
[----:B------:R-:W-:Y:S05]  /*30e70*/  WARPSYNC.COLLECTIVE R15, `(.L_x_5420) ;  /* 0x000000000f087348 */ /* 0x000fea0003c00000 */
[----:B------:R0:W1:Y:S02]  /*30e80*/  SHFL.UP P6, R14, R13, R12, R11 ;  /* 0x0400000c0d0e7389 */ /* 0x00006400000c000b */
[----:B01----:R-:W-:Y:S01]  /*30e90*/  ENDCOLLECTIVE ;  /* 0x000000000000791b */ /* 0x003fe20003800000 */
.L_x_5420:
[----:B------:R-:W-:Y:S01]  /*30ea0*/  IMAD.MOV.U32 R12, RZ, RZ, 0x4 ;  /* 0x00000004ff0c7424 */ /* 0x000fe200078e00ff */
[----:B------:R-:W-:-:S05]  /*30eb0*/  SEL R2, R14, RZ, P2 ;  /* 0x000000ff0e027207 */ /* 0x000fca0001000000 */
[----:B------:R-:W-:-:S04]  /*30ec0*/  IMAD.IADD R2, R5, 0x1, R2 ;  /* 0x0000000105027824 */ /* 0x000fc800078e0202 */
[----:B------:R-:W-:-:S07]  /*30ed0*/  IMAD.MOV.U32 R13, RZ, RZ, R2 ;  /* 0x000000ffff0d7224 */ /* 0x000fce00078e0002 */
[----:B------:R-:W-:Y:S05]  /*30ee0*/  WARPSYNC.COLLECTIVE R15, `(.L_x_5421) ;  /* 0x000000000f087348 */ /* 0x000fea0003c00000 */
[----:B------:R0:W1:Y:S02]  /*30ef0*/  SHFL.UP P6, R14, R13, R12, R11 ;  /* 0x0400000c0d0e7389 */ /* 0x00006400000c000b */
[----:B01----:R-:W-:Y:S01]  /*30f00*/  ENDCOLLECTIVE ;  /* 0x000000000000791b */ /* 0x003fe20003800000 */
.L_x_5421:
[----:B------:R-:W-:Y:S01]  /*30f10*/  IMAD.MOV.U32 R12, RZ, RZ, 0x8 ;  /* 0x00000008ff0c7424 */ /* 0x000fe200078e00ff */
[----:B------:R-:W-:-:S05]  /*30f20*/  SEL R3, R14, RZ, P3 ;  /* 0x000000ff0e037207 */ /* 0x000fca0001800000 */
[----:B------:R-:W-:-:S04]  /*30f30*/  IMAD.IADD R3, R2, 0x1, R3 ;  /* 0x0000000102037824 */ /* 0x000fc800078e0203 */
[----:B------:R-:W-:-:S07]  /*30f40*/  IMAD.MOV.U32 R13, RZ, RZ, R3 ;  /* 0x000000ffff0d7224 */ /* 0x000fce00078e0003 */
[----:B------:R-:W-:Y:S05]  /*30f50*/  WARPSYNC.COLLECTIVE R15, `(.L_x_5422) ;  /* 0x000000000f087348 */ /* 0x000fea0003c00000 */
[----:B------:R0:W1:Y:S02]  /*30f60*/  SHFL.UP P6, R14, R13, R12, R11 ;  /* 0x0400000c0d0e7389 */ /* 0x00006400000c000b */
[----:B01----:R-:W-:Y:S01]  /*30f70*/  ENDCOLLECTIVE ;  /* 0x000000000000791b */ /* 0x003fe20003800000 */
.L_x_5422:
[----:B------:R-:W-:Y:S02]  /*30f80*/  MOV R12, 0x10 ;  /* 0x00000010000c7802 */ /* 0x000fe40000000f00 */
[----:B------:R-:W-:-:S05]  /*30f90*/  SEL R14, R14, RZ, P4 ;  /* 0x000000ff0e0e7207 */ /* 0x000fca0002000000 */
[----:B------:R-:W-:-:S04]  /*30fa0*/  IMAD.IADD R5, R3, 0x1, R14 ;  /* 0x0000000103057824 */ /* 0x000fc800078e020e */
[----:B------:R-:W-:-:S07]  /*30fb0*/  IMAD.MOV.U32 R13, RZ, RZ, R5 ;  /* 0x000000ffff0d7224 */ /* 0x000fce00078e0005 */
[----:B------:R-:W-:Y:S05]  /*30fc0*/  WARPSYNC.COLLECTIVE R15, `(.L_x_5423) ;  /* 0x000000000f087348 */ /* 0x000fea0003c00000 */
[----:B------:R0:W1:Y:S02]  /*30fd0*/  SHFL.UP P6, R14, R13, R12, R11 ;  /* 0x0400000c0d0e7389 */ /* 0x00006400000c000b */
[----:B01----:R-:W-:Y:S01]  /*30fe0*/  ENDCOLLECTIVE ;  /* 0x000000000000791b */ /* 0x003fe20003800000 */
.L_x_5423:
        /* <DEDUP_REMOVED lines=8> */
.L_x_5424:
[----:B------:R-:W-:Y:S05]  /*31070*/  BRA `(.L_x_5425) ;  /* 0xffffffa400e87947 */ /* 0x000fea000383ffff */
.L_x_5251:
[----:B------:R-:W-:Y:S01]  /*31080*/  BSSY B0, `(.L_x_5426) ;  /* 0x0000007000007945 */ /* 0x000fe20003800000 */
[----:B------:R-:W-:Y:S02]  /*31090*/  IMAD.MOV.U32 R12, RZ, RZ, 0x1 ;  /* 0x00000001ff0c7424 */ /* 0x000fe400078e00ff */
[----:B------:R-:W-:Y:S02]  /*310a0*/  IMAD.MOV.U32 R11, RZ, RZ, RZ ;  /* 0x000000ffff0b7224 */ /* 0x000fe400078e00ff */
[----:B------:R-:W-:-:S07]  /*310b0*/  IMAD.MOV.U32 R15, RZ, RZ, -0x1 ;  /* 0xffffffffff0f7424 */ /* 0x000fce00078e00ff */
[----:B------:R-:W-:Y:S05]  /*310c0*/  WARPSYNC.COLLECTIVE R15, `(.L_x_5427) ;  /* 0x000000000f087348 */ /* 0x000fea0003c00000 */
[----:B------:R0:W1:Y:S02]  /*310d0*/  SHFL.UP P6, R14, R13, R12, R11 ;  /* 0x0400000c0d0e7389 */ /* 0x00006400000c000b */
[----:B01----:R-:W-:Y:S01]  /*310e0*/  ENDCOLLECTIVE ;  /* 0x000000000000791b */ /* 0x003fe20003800000 */
.L_x_5427:
[----:B------:R-:W-:Y:S05]  /*310f0*/  BSYNC B0 ;  /* 0x0000000000007941 */ /* 0x000fea0003800000 */
.L_x_5426:
        /* <DEDUP_REMOVED lines=8> */
.L_x_5428:
[----:B------:R-:W-:Y:S01]  /*31180*/  IMAD.MOV.U32 R12, RZ, RZ, 0x4 ;  /* 0x00000004ff0c7424 */ /* 0x000fe200078e00ff */
[----:B------:R-:W-:-:S05]  /*31190*/  SEL R2, R14, RZ, P2 ;  /* 0x000000ff0e027207 */ /* 0x000fca0001000000 */
[----:B------:R-:W-:-:S04]  /*311a0*/  IMAD.IADD R2, R13, 0x1, R2 ;  /* 0x000000010d027824 */ /* 0x000fc800078e0202 */
[----:B------:R-:W-:-:S07]  /*311b0*/  IMAD.MOV.U32 R13, RZ, RZ, R2 ;  /* 0x000000ffff0d7224 */ /* 0x000fce00078e0002 */
[----:B------:R-:W-:Y:S05]  /*311c0*/  WARPSYNC.COLLECTIVE R15, `(.L_x_5429) ;  /* 0x000000000f087348 */ /* 0x000fea0003c00000 */
[----:B------:R0:W1:Y:S02]  /*311d0*/  SHFL.UP P6, R14, R13, R12, R11 ;  /* 0x0400000c0d0e7389 */ /* 0x00006400000c000b */
[----:B01----:R-:W-:Y:S01]  /*311e0*/  ENDCOLLECTIVE ;  /* 0x000000000000791b */ /* 0x003fe20003800000 */
.L_x_5429:
[----:B------:R-:W-:Y:S02]  /*311f0*/  MOV R12, 0x8 ;  /* 0x00000008000c7802 */ /* 0x000fe40000000f00 */
[----:B------:R-:W-:-:S05]  /*31200*/  SEL R3, R14, RZ, P3 ;  /* 0x000000ff0e037207 */ /* 0x000fca0001800000 */
[----:B------:R-:W-:-:S04]  /*31210*/  IMAD.IADD R3, R2, 0x1, R3 ;  /* 0x0000000102037824 */ /* 0x000fc800078e0203 */
[----:B------:R-:W-:-:S07]  /*31220*/  IMAD.MOV.U32 R13, RZ, RZ, R3 ;  /* 0x000000ffff0d7224 */ /* 0x000fce00078e0003 */
[----:B------:R-:W-:Y:S05]  /*31230*/  WARPSYNC.COLLECTIVE R15, `(.L_x_5430) ;  /* 0x000000000f087348 */ /* 0x000fea0003c00000 */
[----:B------:R0:W1:Y:S02]  /*31240*/  SHFL.UP P6, R14, R13, R12, R11 ;  /* 0x0400000c0d0e7389 */ /* 0x00006400000c000b */
[----:B01----:R-:W-:Y:S01]  /*31250*/  ENDCOLLECTIVE ;  /* 0x000000000000791b */ /* 0x003fe20003800000 */
.L_x_5430:
[----:B------:R-:W-:Y:S01]  /*31260*/  IMAD.MOV.U32 R12, RZ, RZ, 0x10 ;  /* 0x00000010ff0c7424 */ /* 0x000fe200078e00ff */
[----:B------:R-:W-:-:S05]  /*31270*/  SEL R14, R14, RZ, P4 ;  /* 0x000000ff0e0e7207 */ /* 0x000fca0002000000 */
[----:B------:R-:W-:-:S04]  /*31280*/  IMAD.IADD R5, R3, 0x1, R14 ;  /* 0x0000000103057824 */ /* 0x000fc800078e020e */
[----:B------:R-:W-:-:S07]  /*31290*/  IMAD.MOV.U32 R13, RZ, RZ, R5 ;  /* 0x000000ffff0d7224 */ /* 0x000fce00078e0005 */
[----:B------:R-:W-:Y:S05]  /*312a0*/  WARPSYNC.COLLECTIVE R15, `(.L_x_5431) ;  /* 0x000000000f087348 */ /* 0x000fea0003c00000 */
[----:B------:R0:W1:Y:S02]  /*312b0*/  SHFL.UP P6, R14, R13, R12, R11 ;  /* 0x0400000c0d0e7389 */ /* 0x00006400000c000b */
[----:B01----:R-:W-:Y:S01]  /*312c0*/  ENDCOLLECTIVE ;  /* 0x000000000000791b */ /* 0x003fe20003800000 */
.L_x_5431:
        /* <DEDUP_REMOVED lines=8> */
.L_x_5432:
[----:B------:R-:W-:Y:S05]  /*31350*/  BRA `(.L_x_5433) ;  /* 0xffffffa400d47947 */ /* 0x000fea000383ffff */
.L_x_5253:
[----:B------:R-:W-:Y:S01]  /*31360*/  BSSY B0, `(.L_x_5434) ;  /* 0x0000006000007945 */ /* 0x000fe20003800000 */
[----:B------:R-:W-:Y:S01]  /*31370*/  PLOP3.LUT P6, PT, P6, PT, PT, 0x8, 0x0 ;  /* 0x000000000000781c */ /* 0x000fe200037ce170 */
[----:B------:R-:W-:-:S12]  /*31380*/  IMAD.MOV.U32 R15, RZ, RZ, -0x1 ;  /* 0xffffffffff0f7424 */ /* 0x000fd800078e00ff */
[----:B0-----:R-:W-:Y:S05]  /*31390*/  WARPSYNC.COLLECTIVE R15, `(.L_x_5435) ;  /* 0x000000000f087348 */ /* 0x001fea0003c00000 */
[----:B------:R-:W-:Y:S01]  /*313a0*/  VOTE.ANY R14, PT, P6 ;  /* 0x00000000000e7806 */ /* 0x000fe200030e0100 */
[----:B0-----:R-:W-:Y:S06]  /*313b0*/  ENDCOLLECTIVE ;  /* 0x000000000000791b */ /* 0x001fec0003800000 */
.L_x_5435:
[----:B------:R-:W-:Y:S05]  /*313c0*/  BSYNC B0 ;  /* 0x0000000000007941 */ /* 0x000fea0003800000 */
.L_x_5434:
        /* <DEDUP_REMOVED lines=8> */
.L_x_5436:
[----:B------:R-:W-:Y:S02]  /*31450*/  IMAD.IADD R27, R12, 0x1, R27 ;  /* 0x000000010c1b7824 */ /* 0x000fe400078e021b */
[----:B------:R-:W-:Y:S02]  /*31460*/  IMAD.MOV.U32 R13, RZ, RZ, R4 ;  /* 0x000000ffff0d7224 */ /* 0x000fe400078e0004 */
[----:B------:R-:W-:-:S07]  /*31470*/  IMAD.MOV.U32 R25, RZ, RZ, R14 ;  /* 0x000000ffff197224 */ /* 0x000fce00078e000e */
[----:B------:R-:W-:Y:S05]  /*31480*/  WARPSYNC.COLLECTIVE R15, `(.L_x_5437) ;  /* 0x000000000f087348 */ /* 0x000fea0003c00000 */
[----:B------:R0:W1:Y:S02]  /*31490*/  SHFL.IDX P6, R14, R13, R12, R11 ;  /* 0x0000000c0d0e7389 */ /* 0x00006400000c000b */
[----:B01----:R-:W-:Y:S01]  /*314a0*/  ENDCOLLECTIVE ;  /* 0x000000000000791b */ /* 0x003fe20003800000 */
.L_x_5437:
[----:B------:R-:W-:Y:S01]  /*314b0*/  IMAD.MOV.U32 R4, RZ, RZ, R14 ;  /* 0x000000ffff047224 */ /* 0x000fe200078e000e */
[----:B------:R-:W-:Y:S06]  /*314c0*/  BRA `(.L_x_5438) ;  /* 0xffffffa400b87947 */ /* 0x000fec000383ffff */
.L_x_5255:
[----:B------:R-:W-:Y:S01]  /*314d0*/  BSSY B0, `(.L_x_5439) ;  /* 0x0000007000007945 */ /* 0x000fe20003800000 */
[----:B------:R-:W-:Y:S01]  /*314e0*/  IMAD.MOV.U32 R13, RZ, RZ, R2 ;  /* 0x000000ffff0d7224 */ /* 0x000fe200078e0002 */
[----:B------:R-:W-:Y:S01]  /*314f0*/  MOV R11, 0x1f ;  /* 0x0000001f000b7802 */ /* 0x000fe20000000f00 */
[----:B------:R-:W-:-:S07]  /*31500*/  IMAD.MOV.U32 R15, RZ, RZ, -0x1 ;  /* 0xffffffffff0f7424 */ /* 0x000fce00078e00ff */
[----:B0-23--:R-:W-:Y:S05]  /*31510*/  WARPSYNC.COLLECTIVE R15, `(.L_x_5440) ;  /* 0x000000000f087348 */ /* 0x00dfea0003c00000 */
[----:B------:R1:W4:Y:S02]  /*31520*/  SHFL.IDX P6, R14, R13, R12, R11 ;  /* 0x0000000c0d0e7389 */ /* 0x00032400000c000b */
[----:B01234-:R-:W-:Y:S01]  /*31530*/  ENDCOLLECTIVE ;  /* 0x000000000000791b */ /* 0x01ffe20003800000 */
.L_x_5440:
[----:B------:R-:W-:Y:S05]  /*31540*/  BSYNC B0 ;  /* 0x0000000000007941 */ /* 0x000fea0003800000 */
.L_x_5439:
[----:B------:R-:W-:Y:S01]  /*31550*/  IMAD.MOV.U32 R6, RZ, RZ, R14 ;  /* 0x000000ffff067224 */ /* 0x000fe200078e000e */
[----:B------:R-:W-:Y:S06]  /*31560*/  BRA `(.L_x_5254) ;  /* 0xffffffa400a87947 */ /* 0x000fec000383ffff */
.L_x_5261:
[----:B0-----:R0:W3:Y:S02]  /*31570*/  SYNCS.PHASECHK.TRANS64.TRYWAIT P0, [R5+URZ+0x30820], R0 ;  /* 0x03082000050075a7 */ /* 0x0010e4000800017f */
[----:B---3--:R-:W-:Y:S05]  /*31580*/  @!P0 NANOSLEEP.SYNCS 0x989680 ;  /* 0x009896800000895d */ /* 0x008fea0003900000 */
[----:B------:R-:W3:Y:S02]  /*31590*/  @!P0 SYNCS.PHASECHK.TRANS64 P0, [R5+URZ+0x30820], R0 ;  /* 0x03082000050085a7 */ /* 0x000ee4000800007f */
[----:B---3--:R-:W-:Y:S05]  /*315a0*/  @!P0 BRA `(.L_x_5261) ;  /* 0xfffffffc00f08947 */ /* 0x008fea000383ffff */
[----:B------:R-:W-:Y:S05]  /*315b0*/  BRA `(.L_x_5441) ;  /* 0xffffffb000007947 */ /* 0x000fea000383ffff */
.L_x_5262:
        /* <DEDUP_REMOVED lines=11> */
.L_x_5443:
[----:B------:R-:W-:Y:S05]  /*31670*/  BSYNC B0 ;  /* 0x0000000000007941 */ /* 0x000fea0003800000 */
.L_x_5442:
[----:B------:R-:W-:Y:S05]  /*31680*/  BRA `(.L_x_5444) ;  /* 0xffffffac00e87947 */ /* 0x000fea000383ffff */
.L_x_5263:
[----:B------:R-:W-:Y:S01]  /*31690*/  BSSY B0, `(.L_x_5445) ;  /* 0x0000006000007945 */ /* 0x000fe20003800000 */
[----:B------:R-:W-:-:S07]  /*316a0*/  IMAD.MOV.U32 R15, RZ, RZ, -0x1 ;  /* 0xffffffffff0f7424 */ /* 0x000fce00078e00ff */
[----:B012---:R-:W-:Y:S05]  /*316b0*/  WARPSYNC.COLLECTIVE R15, `(.L_x_5446) ;  /* 0x000000000f0c7348 */ /* 0x007fea0003c00000 */
[----:B------:R-:W-:Y:S02]  /*316c0*/  ELECT P6, UR62, PT ;  /* 0x00000000003e782f */ /* 0x000fe400038c0000 */
[----:B------:R-:W-:Y:S01]  /*316d0*/  MOV R14, UR62 ;  /* 0x0000003e000e7c02 */ /* 0x000fe20008000f00 */
[----:B012---:R-:W-:Y:S10]  /*316e0*/  ENDCOLLECTIVE ;  /* 0x000000000000791b */ /* 0x007ff40003800000 */
.L_x_5446:
[----:B------:R-:W-:Y:S05]  /*316f0*/  BSYNC B0 ;  /* 0x0000000000007941 */ /* 0x000fea0003800000 */
.L_x_5445:
[----:B------:R-:W-:Y:S05]  /*31700*/  BRA `(.L_x_5447) ;  /* 0xffffffac00dc7947 */ /* 0x000fea000383ffff */
.L_x_5265:
[----:B0-----:R0:W3:Y:S02]  /*31710*/  SYNCS.PHASECHK.TRANS64.TRYWAIT P1, [R3+URZ+0x30840], R2 ;  /* 0x03084002030075a7 */ /* 0x0010e4000802017f */
[----:B---3--:R-:W-:Y:S05]  /*31720*/  @!P1 NANOSLEEP.SYNCS 0x989680 ;  /* 0x009896800000995d */ /* 0x008fea0003900000 */
[----:B------:R-:W3:Y:S02]  /*31730*/  @!P1 SYNCS.PHASECHK.TRANS64 P1, [R3+URZ+0x30840], R2 ;  /* 0x03084002030095a7 */ /* 0x000ee4000802007f */
[----:B---3--:R-:W-:Y:S05]  /*31740*/  @!P1 BRA `(.L_x_5265) ;  /* 0xfffffffc00f09947 */ /* 0x008fea000383ffff */
[----:B------:R-:W-:Y:S05]  /*31750*/  BRA `(.L_x_5448) ;  /* 0xffffffb000047947 */ /* 0x000fea000383ffff */
.L_x_5267:
[----:B---3--:R3:W4:Y:S02]  /*31760*/  SYNCS.PHASECHK.TRANS64.TRYWAIT P1, [R23+URZ+0x30840], R0 ;  /* 0x03084000170075a7 */ /* 0x008724000802017f */
[----:B----4-:R-:W-:Y:S05]  /*31770*/  @!P1 NANOSLEEP.SYNCS 0x989680 ;  /* 0x009896800000995d */ /* 0x010fea0003900000 */
[----:B------:R-:W4:Y:S02]  /*31780*/  @!P1 SYNCS.PHASECHK.TRANS64 P1, [R23+URZ+0x30840], R0 ;  /* 0x03084000170095a7 */ /* 0x000f24000802007f */
[----:B----4-:R-:W-:Y:S05]  /*31790*/  @!P1 BRA `(.L_x_5267) ;  /* 0xfffffffc00f09947 */ /* 0x010fea000383ffff */
[----:B------:R-:W-:Y:S05]  /*317a0*/  BRA `(.L_x_5449) ;  /* 0xffffffb000107947 */ /* 0x000fea000383ffff */
.L_x_5269:
[----:B----4-:R4:W0:Y:S02]  /*317b0*/  SYNCS.PHASECHK.TRANS64.TRYWAIT P1, [R3+URZ+0x30860], R2 ;  /* 0x03086002030075a7 */ /* 0x010824000802017f */
[----:B0-----:R-:W-:Y:S05]  /*317c0*/  @!P1 NANOSLEEP.SYNCS 0x989680 ;  /* 0x009896800000995d */ /* 0x001fea0003900000 */
[----:B------:R-:W0:Y:S02]  /*317d0*/  @!P1 SYNCS.PHASECHK.TRANS64 P1, [R3+URZ+0x30860], R2 ;  /* 0x03086002030095a7 */ /* 0x000e24000802007f */
[----:B0-----:R-:W-:Y:S05]  /*317e0*/  @!P1 BRA `(.L_x_5269) ;  /* 0xfffffffc00f09947 */ /* 0x001fea000383ffff */
[----:B------:R-:W-:Y:S05]  /*317f0*/  BRA `(.L_x_5450) ;  /* 0xffffffb0000c7947 */ /* 0x000fea000383ffff */
.L_x_5451:
        /* <DEDUP_REMOVED lines=16> */
.L_x_15983:


//--------------------- .text._ZN7cutlass13device_kernelIN5flash11enable_sm90INS1_16FlashAttnFwdSm90INS1_25CollectiveMainloopFwdSm90ILi2EN4cute5tupleIJNS5_1CILi1EEES8_S8_EEENS6_IJNS7_ILi128EEENS7_ILi96EEENS7_ILi192EEEEEELi192ENS_6half_tEfNS_4arch4Sm90ELb1ELb0ELb0ELb0ELb1ELb0ELb0ELb1ELb1ELb1ELb1ELb0EEENS1_21CollectiveEpilogueFwdINS6_IJSA_SC_SB_EEES9_SE_SG_Li256ELb0ELb1ELb1ELb0EEENS1_19SingleTileSchedulerILb0ELb1ELb1ELi128EEEEEEEEEvNT_6ParamsE --------------------------
	.section	.text._ZN7cutlass13device_kernelIN5flash11enable_sm90INS1_16FlashAttnFwdSm90INS1_25CollectiveMainloopFwdSm90ILi2EN4cute5tupleIJNS5_1CILi1EEES8_S8_EEENS6_IJNS7_ILi128EEENS7_ILi96EEENS7_ILi192EEEEEELi192ENS_6half_tEfNS_4arch4Sm90ELb1ELb0ELb0ELb0ELb1ELb0ELb0ELb1ELb1ELb1ELb1ELb0EEENS1_21CollectiveEpilogueFwdINS6_IJSA_SC_SB_EEES9_SE_SG_Li256ELb0ELb1ELb1ELb0EEENS1_19SingleTileSchedulerILb0ELb1ELb1ELi128EEEEEEEEEvNT_6ParamsE,"ax",@progbits
	.align	128
.text._ZN7cutlass13device_kernelIN5flash11enable_sm90INS1_16FlashAttnFwdSm90INS1_25CollectiveMainloopFwdSm90ILi2EN4cute5tupleIJNS5_1CILi1EEES8_S8_EEENS6_IJNS7_ILi128EEENS7_ILi96EEENS7_ILi192EEEEEELi192ENS_6half_tEfNS_4arch4Sm90ELb1ELb0ELb0ELb0ELb1ELb0ELb0ELb1ELb1ELb1ELb1ELb0EEENS1_21CollectiveEpilogueFwdINS6_IJSA_SC_SB_EEES9_SE_SG_Li256ELb0ELb1ELb1ELb0EEENS1_19SingleTileSchedulerILb0ELb1ELb1ELi128EEEEEEEEEvNT_6ParamsE:
        .type           _ZN7cutlass13device_kernelIN5flash11enable_sm90INS1_16FlashAttnFwdSm90INS1_25CollectiveMainloopFwdSm90ILi2EN4cute5tupleIJNS5_1CILi1EEES8_S8_EEENS6_IJNS7_ILi128EEENS7_ILi96EEENS7_ILi192EEEEEELi192ENS_6half_tEfNS_4arch4Sm90ELb1ELb0ELb0ELb0ELb1ELb0ELb0ELb1ELb1ELb1ELb1ELb0EEENS1_21CollectiveEpilogueFwdINS6_IJSA_SC_SB_EEES9_SE_SG_Li256ELb0ELb1ELb1ELb0EEENS1_19SingleTileSchedulerILb0ELb1ELb1ELi128EEEEEEEEEvNT_6ParamsE,@function
        .size           _ZN7cutlass13device_kernelIN5flash11enable_sm90INS1_16FlashAttnFwdSm90INS1_25CollectiveMainloopFwdSm90ILi2EN4cute5tupleIJNS5_1CILi1EEES8_S8_EEENS6_IJNS7_ILi128EEENS7_ILi96EEENS7_ILi192EEEEEELi192ENS_6half_tEfNS_4arch4Sm90ELb1ELb0ELb0ELb0ELb1ELb0ELb0ELb1ELb1ELb1ELb1ELb0EEENS1_21CollectiveEpilogueFwdINS6_IJSA_SC_SB_EEES9_SE_SG_Li256ELb0ELb1ELb1ELb0EEENS1_19SingleTileSchedulerILb0ELb1ELb1ELi128EEEEEEEEEvNT_6ParamsE,(.L_x_15984 - _ZN7cutlass13device_kernelIN5flash11enable_sm90INS1_16FlashAttnFwdSm90INS1_25CollectiveMainloopFwdSm90ILi2EN4cute5tupleIJNS5_1CILi1EEES8_S8_EEENS6_IJNS7_ILi128EEENS7_ILi96EEENS7_ILi192EEEEEELi192ENS_6half_tEfNS_4arch4Sm90ELb1ELb0ELb0ELb0ELb1ELb0ELb0ELb1ELb1ELb1ELb1ELb0EEENS1_21CollectiveEpilogueFwdINS6_IJSA_SC_SB_EEES9_SE_SG_Li256ELb0ELb1ELb1ELb0EEENS1_19SingleTileSchedulerILb0ELb1ELb1ELi128EEEEEEEEEvNT_6ParamsE)
        .other          _ZN7cutlass13device_kernelIN5flash11enable_sm90INS1_16FlashAttnFwdSm90INS1_25CollectiveMainloopFwdSm90ILi2EN4cute5tupleIJNS5_1CILi1EEES8_S8_EEENS6_IJNS7_ILi128EEENS7_ILi96EEENS7_ILi192EEEEEELi192ENS_6half_tEfNS_4arch4Sm90ELb1ELb0ELb0ELb0ELb1ELb0ELb0ELb1ELb1ELb1ELb1ELb0EEENS1_21CollectiveEpilogueFwdINS6_IJSA_SC_SB_EEES9_SE_SG_Li256ELb0ELb1ELb1ELb0EEENS1_19SingleTileSchedulerILb0ELb1ELb1ELi128EEEEEEEEEvNT_6ParamsE,@"STO_CUDA_ENTRY STV_DEFAULT"
_ZN7cutlass13device_kernelIN5flash11enable_sm90INS1_16FlashAttnFwdSm90INS1_25CollectiveMainloopFwdSm90ILi2EN4cute5tupleIJNS5_1CILi1EEES8_S8_EEENS6_IJNS7_ILi128EEENS7_ILi96EEENS7_ILi192EEEEEELi192ENS_6half_tEfNS_4arch4Sm90ELb1ELb0ELb0ELb0ELb1ELb0ELb0ELb1ELb1ELb1ELb1ELb0EEENS1_21CollectiveEpilogueFwdINS6_IJSA_SC_SB_EEES9_SE_SG_Li256ELb0ELb1ELb1ELb0EEENS1_19SingleTileSchedulerILb0ELb1ELb1ELi128EEEEEEEEEvNT_6ParamsE:
        /* <DEDUP_REMOVED lines=45> */
.L_x_5452:
        /* <DEDUP_REMOVED lines=22> */
.L_x_5453:
        /* <DEDUP_REMOVED lines=18> */
.L_x_5454:
        /* <DEDUP_REMOVED lines=22> */
.L_x_5455:
        /* <DEDUP_REMOVED lines=23> */
.L_x_5456:
        /* <DEDUP_REMOVED lines=11> */
.L_x_5459:
        /* <DEDUP_REMOVED lines=31> */
[----:B------:R-:W-:Y:S01]  /*0ac0*/  MOV R17, UR4 ;  /* 0x0000000400117c02 */ /* 0x000fe20008000f00 */
[----:B------:R-:W-:Y:S01]  /*0ad0*/  USEL UR10, UR6, 0x1, UP0 ;  /* 0x00000001060a7887 */ /* 0x000fe20008000000 */
[----:B------:R-:W-:Y:S01]  /*0ae0*/  @UP1 ULDC UR9, c[0x0][0x450] ;  /* 0x0001140000091ab9 */ /* 0x000fe20000000800 */
[----:B------:R-:W-:Y:S02]  /*0af0*/  USHF.R.U32.HI UR11, URZ, 0x10, UR8 ;  /* 0x000000103f0b7899 */ /* 0x000fe40008011608 */
[----:B------:R-:W-:Y:S02]  /*0b00*/  UIMAD UR7, UR10, UR42, UR7 ;  /* 0x0000002a0a0772a4 */ /* 0x000fe4000f8e0207 */
[----:B------:R-:W-:Y:S01]  /*0b10*/  IMAD.U32 R16, RZ, RZ, UR10 ;  /* 0x0000000aff107e24 */ /* 0x000fe2000f8e00ff */
        /* <DEDUP_REMOVED lines=26> */
[----:B------:R-:W-:Y:S01]  /*0cc0*/  MOV R4, UR6 ;  /* 0x0000000600047c02 */ /* 0x000fe20008000f00 */
[----:B------:R-:W-:Y:S01]  /*0cd0*/  ULOP3.LUT UR6, UR6, UR11, URZ, 0x3c, !UPT ;  /* 0x0000000b06067292 */ /* 0x000fe2000f8e3c3f */
[----:B------:R-:W-:Y:S02]  /*0ce0*/  R2UR UR12, R0 ;  /* 0x00000000000c72ca */ /* 0x000fe400000e0000 */
[----:B------:R-:W-:Y:S02]  /*0cf0*/  IABS R4, R4 ;  /* 0x0000000400047213 */ /* 0x000fe40000000000 */
[----:B------:R-:W-:-:S03]  /*0d00*/  IABS R5, R3 ;  /* 0x0000000300057213 */ /* 0x000fc60000000000 */
        /* <DEDUP_REMOVED lines=24> */
.L_x_5461:
[----:B------:R-:W-:Y:S01]  /*0e90*/  UIMAD UR6, UR7, UR4, URZ ;  /* 0x00000004070672a4 */ /* 0x000fe2000f8e023f */
[----:B------:R-:W-:Y:S01]  /*0ea0*/  IMAD.U32 R0, RZ, RZ, UR10 ;  /* 0x0000000aff007e24 */ /* 0x000fe2000f8e00ff */
[----:B------:R-:W-:Y:S01]  /*0eb0*/  MOV R3, UR4 ;  /* 0x0000000400037c02 */ /* 0x000fe20008000f00 */
[----:B------:R-:W-:Y:S01]  /*0ec0*/  VIADD R22, R25, 0xffffff80 ;  /* 0xffffff8019167836 */ /* 0x000fe20000000000 */
[----:B------:R-:W-:Y:S02]  /*0ed0*/  R2UR UR5, R16 ;  /* 0x00000000100572ca */ /* 0x000fe400000e0000 */
[----:B------:R-:W-:Y:S02]  /*0ee0*/  CS2R R118, SRZ ;  /* 0x0000000000767805 */ /* 0x000fe4000001ff00 */
[----:B------:R-:W-:Y:S01]  /*0ef0*/  VIADDMNMX R0, R3, UR6, R0, PT ;  /* 0x0000000603007c46 */ /* 0x000fe2000b800100 */
[----:B------:R-:W-:Y:S01]  /*0f00*/  IMAD.U32 R18, RZ, RZ, UR6 ;  /* 0x00000006ff127e24 */ /* 0x000fe2000f8e00ff */
[----:B------:R-:W-:-:S02]  /*0f10*/  PLOP3.LUT P0, PT, PT, PT, PT, 0x80, 0x0 ;  /* 0x000000000000781c */ /* 0x000fc40003f0f070 */
[----:B------:R-:W-:Y:S02]  /*0f20*/  CS2R R116, SRZ ;  /* 0x0000000000747805 */ /* 0x000fe4000001ff00 */
[----:B------:R-:W-:Y:S01]  /*0f30*/  R2UR UR60, R0 ;  /* 0x00000000003c72ca */ /* 0x000fe200000e0000 */
[----:B------:R-:W-:Y:S01]  /*0f40*/  IMAD.MOV.U32 R0, RZ, RZ, RZ ;  /* 0x000000ffff007224 */ /* 0x000fe200078e00ff */
[----:B------:R-:W-:Y:S02]  /*0f50*/  MOV R3, RZ ;  /* 0x000000ff00037202 */ /* 0x000fe40000000f00 */
[----:B------:R-:W-:Y:S02]  /*0f60*/  CS2R R114, SRZ ;  /* 0x0000000000727805 */ /* 0x000fe4000001ff00 */
[----:B------:R-:W-:Y:S02]  /*0f70*/  CS2R R112, SRZ ;  /* 0x0000000000707805 */ /* 0x000fe4000001ff00 */
[----:B------:R-:W-:-:S02]  /*0f80*/  CS2R R110, SRZ ;  /* 0x00000000006e7805 */ /* 0x000fc4000001ff00 */
[----:B------:R-:W-:Y:S01]  /*0f90*/  CS2R R108, SRZ ;  /* 0x00000000006c7805 */ /* 0x000fe2000001ff00 */
[----:B------:R-:W-:Y:S01]  /*0fa0*/  UIMAD UR42, UR5, UR42, URZ ;  /* 0x0000002a052a72a4 */ /* 0x000fe2000f8e023f */
        /* <DEDUP_REMOVED lines=44> */
[----:B------:R-:W-:Y:S06]  /*1270*/  @!P1 BRA `(.L_x_5462) ;  /* 0x0000007800c89947 */ /* 0x000fec0003800000 */
[----:B------:R-:W-:Y:S01]  /*1280*/  SHF.R.S32.HI R23, RZ, 0x1f, R22 ;  /* 0x0000001fff177819 */ /* 0x000fe20000011416 */
[----:B------:R-:W1:Y:S01]  /*1290*/  S2UR UR6, SR_CgaCtaId ;  /* 0x00000000000679c3 */ /* 0x000e620000008800 */
[----:B------:R-:W-:Y:S02]  /*12a0*/  UMOV UR39, 0x400 ;  /* 0x0000040000277882 */ /* 0x000fe40000000000 */
[----:B------:R-:W-:-:S04]  /*12b0*/  LEA.HI R72, R23, R22, RZ, 0x7 ;  /* 0x0000001617487211 */ /* 0x000fc800078f38ff */
[----:B------:R-:W-:-:S05]  /*12c0*/  SHF.R.S32.HI R73, RZ, 0x7, R72 ;  /* 0x00000007ff497819 */ /* 0x000fca0000011448 */
[----:B------:R-:W2:Y:S01]  /*12d0*/  SHFL.IDX PT, R0, R73, RZ, 0x1f ;  /* 0x00001fff49007589 */ /* 0x000ea200000e0000 */
[----:B-1----:R-:W-:-:S04]  /*12e0*/  ULEA UR39, UR6, UR39, 0x18 ;  /* 0x0000002706277291 */ /* 0x002fc8000f8ec03f */
[----:B------:R-:W-:-:S04]  /*12f0*/  UIADD3 UR6, UR39, 0x12400, URZ ;  /* 0x0001240027067890 */ /* 0x000fc8000fffe03f */
[----:B------:R-:W-:Y:S01]  /*1300*/  ULOP3.LUT UP0, URZ, UR6, 0x1bf, URZ, 0xc0, !UPT ;  /* 0x000001bf063f7892 */ /* 0x000fe2000f80c03f */
[----:B--2---:R-:W-:-:S05]  /*1310*/  R2UR UR4, R0 ;  /* 0x00000000000472ca */ /* 0x004fca00000e0000 */
        /* <DEDUP_REMOVED lines=12> */
[----:B0-----:R0:W1:Y:S01]  /*13e0*/  LDC.64 R2, c[0x4][R0] ;  /* 0x0100000000027b82 */ /* 0x0010620000000a00 */
        /* <DEDUP_REMOVED lines=11> */
.L_x_5463:
[----:B------:R-:W-:-:S04]  /*14a0*/  SHF.L.U32 R0, RZ, 0x1f, RZ ;  /* 0x0000001fff007819 */ /* 0x000fc800000006ff */
[----:B------:R-:W1:Y:S02]  /*14b0*/  SYNCS.PHASECHK.TRANS64.TRYWAIT P0, [UR39+0x30800], R0 ;  /* 0x03080000ff0075a7 */ /* 0x000e640008000167 */
[----:B-1----:R-:W-:Y:S05]  /*14c0*/  @!P0 BRA `(.L_x_5464) ;  /* 0x000000d400248947 */ /* 0x002fea0003800000 */
.L_x_5549:
[----:B0-----:R-:W2:Y:S02]  /*14d0*/  LDL R2, [R1+0x4] ;  /* 0x0000040001027983 */ /* 0x001ea40000100800 */
[----:B--2---:R-:W-:-:S13]  /*14e0*/  R2UR UR4, R2 ;  /* 0x00000000020472ca */ /* 0x004fda00000e0000 */
[----:B------:R-:W-:-:S06]  /*14f0*/  ULOP3.LUT UR4, UR4, 0x1, URZ, 0xfc, !UPT ;  /* 0x0000000104047892 */ /* 0x000fcc000f8efc3f */
[----:B------:R-:W-:-:S05]  /*1500*/  IMAD.U32 R2, RZ, RZ, UR4 ;  /* 0x00000004ff027e24 */ /* 0x000fca000f8e00ff */
[----:B------:R-:W-:-:S13]  /*1510*/  ISETP.NE.AND P0, PT, R2, 0x3, PT ;  /* 0x000000030200780c */ /* 0x000fda0003f05270 */
[----:B------:R-:W-:Y:S05]  /*1520*/  @!P0 BRA `(.L_x_5465) ;  /* 0x0000000000048947 */ /* 0x000fea0003800000 */
[----:B------:R-:W-:Y:S01]  /*1530*/  BPT.TRAP 0x1 ;  /* 0x000000040000795c */ /* 0x000fe20000300000 */
.L_x_5465:
[----:B------:R0:W2:Y:S01]  /*1540*/  SYNCS.PHASECHK.TRANS64.TRYWAIT P1, [UR39+0x30830], R0 ;  /* 0x03083000ff0075a7 */ /* 0x0000a20008020167 */
[----:B------:R-:W-:Y:S05]  /*1550*/  @!P0 BRA `(.L_x_5466) ;  /* 0x0000000000048947 */ /* 0x000fea0003800000 */
[----:B------:R-:W-:Y:S01]  /*1560*/  BPT.TRAP 0x1 ;  /* 0x000000040000795c */ /* 0x000fe20000300000 */
.L_x_5466:
[----:B------:R-:W-:-:S05]  /*1570*/  IMAD.U32 R6, RZ, RZ, UR40 ;  /* 0x00000028ff067e24 */ /* 0x000fca000f8e00ff */
[----:B------:R-:W-:Y:S01]  /*1580*/  LOP3.LUT R6, R6, 0x10000, RZ, 0xfc, !PT ;  /* 0x0001000006067812 */ /* 0x000fe200078efcff */
[----:B--2---:R-:W-:Y:S06]  /*1590*/  @P1 BRA `(.L_x_5467) ;  /* 0x0000000000081947 */ /* 0x004fec0003800000 */
[----:B------:R-:W2:Y:S02]  /*15a0*/  SYNCS.PHASECHK.TRANS64.TRYWAIT P1, [UR39+0x30830], R0 ;  /* 0x03083000ff0075a7 */ /* 0x000ea40008020167 */
[----:B--2---:R-:W-:Y:S05]  /*15b0*/  @!P1 BRA `(.L_x_5468) ;  /* 0x000000d400009947 */ /* 0x004fea0003800000 */
.L_x_5467:
[----:B------:R-:W-:Y:S05]  /*15c0*/  WARPSYNC.ALL ;  /* 0x0000000000007948 */ /* 0x000fea0003800000 */
[----:B------:R-:W-:Y:S01]  /*15d0*/  MOV R7, 0x40000040 ;  /* 0x4000004000077802 */ /* 0x000fe20000000f00 */
[----:B------:R-:W-:Y:S01]  /*15e0*/  UIADD3 UR4, UR39, 0x1e400, URZ ;  /* 0x0001e40027047890 */ /* 0x000fe2000fffe03f */
        /* <DEDUP_REMOVED lines=14> */
[----:B------:R-:W-:Y:S01]  /*16d0*/  IMAD.U32 R10, RZ, RZ, UR18 ;  /* 0x00000012ff0a7e24 */ /* 0x000fe2000f8e00ff */
[----:B------:R-:W-:Y:S01]  /*16e0*/  UMOV UR10, UR18 ;  /* 0x00000012000a7c82 */ /* 0x000fe20008000000 */
[----:B------:R-:W-:Y:S01]  /*16f0*/  UMOV UR25, 0x40000040 ;  /* 0x4000004000197882 */ /* 0x000fe20000000000 */
[----:B------:R-:W-:Y:S01]  /*1700*/  HGMMA.64x96x16.F32 R24, gdesc[UR8], RZ, !UPT, gsb0 ;  /* 0x01600000081879f0 */ /* 0x000fe2000c0008ff */
[----:B------:R-:W-:Y:S01]  /*1710*/  R2UR UR10, R6 ;  /* 0x00000000060a72ca */ /* 0x000fe200000e0000 */
[----:B------:R-:W-:Y:S01]  /*1720*/  UMOV UR9, 0x40000040 ;  /* 0x4000004000097882 */ /* 0x000fe20000000000 */
[----:B------:R-:W-:Y:S01]  /*1730*/  UMOV UR29, 0x40000040 ;  /* 0x40000040001d7882 */ /* 0x000fe20000000000 */
[----:B------:R-:W-:Y:S01]  /*1740*/  UMOV UR5, UR9 ;  /* 0x0000000900057c82 */ /* 0x000fe20008000000 */
[----:B------:R-:W-:Y:S01]  /*1750*/  UMOV UR33, 0x40000040 ;  /* 0x4000004000217882 */ /* 0x000fe20000000000 */
[----:B------:R-:W-:Y:S01]  /*1760*/  UMOV UR41, 0x40000040 ;  /* 0x4000004000297882 */ /* 0x000fe20000000000 */
[----:B------:R-:W-:Y:S01]  /*1770*/  UMOV UR45, 0x40000040 ;  /* 0x40000040002d7882 */ /* 0x000fe20000000000 */
[----:B------:R-:W-:Y:S01]  /*1780*/  UMOV UR49, 0x40000040 ;  /* 0x4000004000317882 */ /* 0x000fe20000000000 */
[----:B------:R-:W-:-:S05]  /*1790*/  UMOV UR53, 0x40000040 ;  /* 0x4000004000357882 */ /* 0x000fca0000000000 */
        /* <DEDUP_REMOVED lines=8> */
[----:B------:R-:W-:Y:S02]  /*1820*/  UIADD3 UR40, UR10, 0x800, URZ ;  /* 0x000008000a287890 */ /* 0x000fe4000fffe03f */
[----:B------:R-:W-:Y:S02]  /*1830*/  UIADD3 UR44, UR10, 0x802, URZ ;  /* 0x000008020a2c7890 */ /* 0x000fe4000fffe03f */
[----:B------:R-:W-:Y:S02]  /*1840*/  UIADD3 UR48, UR10, 0x804, URZ ;  /* 0x000008040a307890 */ /* 0x000fe4000fffe03f */
[----:B------:R-:W-:Y:S01]  /*1850*/  UIADD3 UR52, UR10, 0x806, URZ ;  /* 0x000008060a347890 */ /* 0x000fe2000fffe03f */
        /* <DEDUP_REMOVED lines=72> */
.L_x_5469:
[----:B-1----:R-:W-:Y:S01]  /*1ce0*/  LOP3.LUT R3, R72, 0xffffff80, RZ, 0xc0, !PT ;  /* 0xffffff8048037812 */ /* 0x002fe200078ec0ff */
        /* <DEDUP_REMOVED lines=8> */
[----:B------:R-:W1:Y:S01]  /*1d70*/  S2UR UR14, SR_CgaCtaId ;  /* 0x00000000000e79c3 */ /* 0x000e620000008800 */
[----:B0-----:R-:W-:Y:S01]  /*1d80*/  SHF.R.S32.HI R0, RZ, 0x1f, R3 ;  /* 0x0000001fff007819 */ /* 0x001fe20000011403 */
[----:B------:R-:W-:Y:S01]  /*1d90*/  UIADD3 UR6, UR39, 0x30840, URZ ;  /* 0x0003084027067890 */ /* 0x000fe2000fffe03f */
[----:B------:R-:W-:Y:S01]  /*1da0*/  LOP3.LUT R8, R8, 0x3fffffe, RZ, 0xc0, !PT ;  /* 0x03fffffe08087812 */ /* 0x000fe200078ec0ff */
[----:B------:R-:W-:Y:S01]  /*1db0*/  IMAD.IADD R23, R22, 0x1, -R23 ;  /* 0x0000000116177824 */ /* 0x000fe200078e0a17 */
[CC--:B------:R-:W-:Y:S01]  /*1dc0*/  LEA.HI R2, R0.reuse, R3.reuse, RZ, 0x2 ;  /* 0x0000000300027211 */ /* 0x0c0fe200078f10ff */
[----:B------:R-:W-:Y:S01]  /*1dd0*/  UISETP.NE.AND UP0, UPT, UR4, URZ, UPT ;  /* 0x0000003f0400728c */ /* 0x000fe2000bf05270 */
[----:B------:R-:W-:-:S02]  /*1de0*/  LEA.HI R4, R0, R3, RZ, 0x5 ;  /* 0x0000000300047211 */ /* 0x000fc400078f28ff */
[----:B------:R-:W-:Y:S02]  /*1df0*/  CS2R R118, SRZ ;  /* 0x0000000000767805 */ /* 0x000fe4000001ff00 */
[--C-:B------:R-:W-:Y:S02]  /*1e00*/  SHF.R.S32.HI R0, RZ, 0x2, R2.reuse ;  /* 0x00000002ff007819 */ /* 0x100fe40000011402 */
[----:B------:R-:W-:Y:S02]  /*1e10*/  CS2R R116, SRZ ;  /* 0x0000000000747805 */ /* 0x000fe4000001ff00 */
[----:B------:R-:W-:Y:S02]  /*1e20*/  SHF.R.S32.HI R5, RZ, 0x1f, R2 ;  /* 0x0000001fff057819 */ /* 0x000fe40000011402 */
[----:B------:R-:W-:Y:S02]  /*1e30*/  CS2R R114, SRZ ;  /* 0x0000000000727805 */ /* 0x000fe4000001ff00 */
[----:B------:R-:W-:-:S02]  /*1e40*/  SHF.R.S32.HI R4, RZ, 0x5, R4 ;  /* 0x00000005ff047819 */ /* 0x000fc40000011404 */
[----:B------:R-:W-:Y:S02]  /*1e50*/  CS2R R112, SRZ ;  /* 0x0000000000707805 */ /* 0x000fe4000001ff00 */
[----:B------:R-:W-:Y:S02]  /*1e60*/  LEA.HI R5, R5, R0, RZ, 0x3 ;  /* 0x0000000005057211 */ /* 0x000fe400078f18ff */
[----:B------:R-:W-:Y:S02]  /*1e70*/  CS2R R110, SRZ ;  /* 0x00000000006e7805 */ /* 0x000fe4000001ff00 */
[----:B------:R-:W-:Y:S01]  /*1e80*/  LEA.HI R9, R23, R23, RZ, 0x1 ;  /* 0x0000001717097211 */ /* 0x000fe200078f08ff */
[----:B------:R-:W-:Y:S01]  /*1e90*/  @UP0 ULDC UR4, c[0x0][0x44c] ;  /* 0x0001130000040ab9 */ /* 0x000fe20000000800 */
[----:B------:R-:W-:Y:S01]  /*1ea0*/  LEA R11, R4, UR38, 0x4 ;  /* 0x00000026040b7c11 */ /* 0x000fe2000f8e20ff */
[----:B------:R-:W-:Y:S01]  /*1eb0*/  @UP0 ULDC UR10, c[0x0][0x450] ;  /* 0x00011400000a0ab9 */ /* 0x000fe20000000800 */
[----:B------:R-:W-:-:S02]  /*1ec0*/  LOP3.LUT R5, R5, 0xfffffff8, RZ, 0xc0, !PT ;  /* 0xfffffff805057812 */ /* 0x000fc400078ec0ff */
[----:B------:R-:W-:Y:S02]  /*1ed0*/  CS2R R108, SRZ ;  /* 0x00000000006c7805 */ /* 0x000fe4000001ff00 */
[----:B------:R-:W-:Y:S01]  /*1ee0*/  IADD3 R8, R73, -R8, RZ ;  /* 0x8000000849087210 */ /* 0x000fe20007ffe0ff */
[----:B-1----:R-:W-:Y:S01]  /*1ef0*/  UPRMT UR6, UR14, 0x654, UR6 ;  /* 0x000006540e067896 */ /* 0x002fe20008000006 */
[----:B------:R-:W-:Y:S02]  /*1f00*/  LOP3.LUT R4, R9, 0x1ffffffe, RZ, 0xc0, !PT ;  /* 0x1ffffffe09047812 */ /* 0x000fe400078ec0ff */
[----:B------:R-:W-:Y:S02]  /*1f10*/  CS2R R106, SRZ ;  /* 0x00000000006a7805 */ /* 0x000fe4000001ff00 */
[----:B------:R-:W-:Y:S02]  /*1f20*/  IADD3 R5, R11, R0, -R5 ;  /* 0x000000000b057210 */ /* 0x000fe40007ffe805 */
[----:B------:R-:W-:-:S02]  /*1f30*/  CS2R R104, SRZ ;  /* 0x0000000000687805 */ /* 0x000fc4000001ff00 */
[----:B------:R-:W-:Y:S01]  /*1f40*/  PLOP3.LUT P1, PT, PT, PT, UP0, 0x80, 0x0 ;  /* 0x000000000000781c */ /* 0x000fe20003f2f008 */
[----:B------:R-:W-:Y:S01]  /*1f50*/  IMAD.IADD R4, R23, 0x1, -R4 ;  /* 0x0000000117047824 */ /* 0x000fe200078e0a04 */
[----:B------:R-:W-:Y:S01]  /*1f60*/  PLOP3.LUT P2, PT, PT, PT, UP0, 0x80, 0x0 ;  /* 0x000000000000781c */ /* 0x000fe20003f4f008 */
[----:B------:R-:W-:Y:S01]  /*1f70*/  IMAD R5, R8, 0x40, R5 ;  /* 0x0000004008057824 */ /* 0x000fe200078e0205 */
[----:B------:R-:W-:Y:S01]  /*1f80*/  LOP3.LUT R12, R2, 0x7ffffffc, RZ, 0xc0, !PT ;  /* 0x7ffffffc020c7812 */ /* 0x000fe200078ec0ff */
[----:B------:R-:W-:Y:S01]  /*1f90*/  SYNCS.ARRIVE.TRANS64.RED.A1T0 RZ, [UR6], RZ ;  /* 0x000000ffffff79a7 */ /* 0x000fe20008100406 */
[----:B------:R-:W-:Y:S01]  /*1fa0*/  MOV R8, UR42 ;  /* 0x0000002a00087c02 */ /* 0x000fe20008000f00 */
[----:B------:R-:W-:Y:S01]  /*1fb0*/  IMAD R11, R4, 0x8, R5 ;  /* 0x00000008040b7824 */ /* 0x000fe200078e0205 */
[----:B------:R-:W-:Y:S01]  /*1fc0*/  R2UR UR11, R18 ;  /* 0x00000000120b72ca */ /* 0x000fe200000e0000 */
[----:B------:R-:W-:Y:S01]  /*1fd0*/  IMAD.IADD R12, R3, 0x1, -R12 ;  /* 0x00000001030c7824 */ /* 0x000fe200078e0a0c */
[----:B------:R-:W-:Y:S01]  /*1fe0*/  UMOV UR6, URZ ;  /* 0x0000003f00067c82 */ /* 0x000fe20008000000 */
[----:B------:R-:W-:Y:S01]  /*1ff0*/  IMAD.U32 R3, RZ, RZ, UR5 ;  /* 0x00000005ff037e24 */ /* 0x000fe2000f8e00ff */
[----:B------:R-:W-:Y:S01]  /*2000*/  MOV R0, R11 ;  /* 0x0000000b00007202 */ /* 0x000fe20000000f00 */
[----:B------:R-:W-:Y:S01]  /*2010*/  @P1 IMAD.HI.U32 R4, R11, UR4, RZ ;  /* 0x000000040b041c27 */ /* 0x000fe2000f8e00ff */
[----:B------:R-:W-:-:S03]  /*2020*/  @UP0 ULDC UR4, c[0x0][0x450] ;  /* 0x0001140000040ab9 */ /* 0x000fc60000000800 */
[----:B------:R-:W-:Y:S01]  /*2030*/  IMAD R3, R12, -0x2, R3 ;  /* 0xfffffffe0c037824 */ /* 0x000fe200078e0203 */
[----:B------:R-:W-:Y:S01]  /*2040*/  @P2 SHF.R.U32.HI R0, RZ, UR4, R4 ;  /* 0x00000004ff002c19 */ /* 0x000fe20008011604 */
[----:B------:R-:W-:Y:S02]  /*2050*/  UIMAD UR4, UR60, -0x60, UR42 ;  /* 0xffffffa03c0478a4 */ /* 0x000fe4000f8e022a */
[----:B------:R-:W-:Y:S01]  /*2060*/  UIADD3 UR60, UR60, -0x2, URZ ;  /* 0xfffffffe3c3c7890 */ /* 0x000fe2000fffe03f */
[----:B------:R-:W-:Y:S01]  /*2070*/  IADD3 R3, R3, -UR7, R8 ;  /* 0x8000000703037c10 */ /* 0x000fe2000fffe008 */
[----:B------:R-:W0:Y:S01]  /*2080*/  SHFL.IDX PT, R4, R0, 0x1, 0x1c1f ;  /* 0x003c1f0000047f89 */ /* 0x000e2200000e0000 */
[----:B------:R-:W-:-:S03]  /*2090*/  UIADD3 UR4, UR4, 0x60, URZ ;  /* 0x0000006004047890 */ /* 0x000fc6000fffe03f */
[----:B------:R-:W1:Y:S03]  /*20a0*/  SHFL.IDX PT, R0, R0, RZ, 0x1c1f ;  /* 0x001c1fff00007589 */ /* 0x000e6600000e0000 */
[----:B------:R-:W-:Y:S01]  /*20b0*/  IMAD.U32 R5, RZ, RZ, UR4 ;  /* 0x00000004ff057e24 */ /* 0x000fe2000f8e00ff */
[----:B------:R-:W-:-:S03]  /*20c0*/  ULDC UR4, c[0x0][0x988] ;  /* 0x0002620000047ab9 */ /* 0x000fc60000000800 */
[----:B------:R-:W-:-:S05]  /*20d0*/  IMAD R2, R12, -0x2, R5 ;  /* 0xfffffffe0c027824 */ /* 0x000fca00078e0205 */
        /* <DEDUP_REMOVED lines=9> */
[C---:B------:R-:W-:Y:S02]  /*2170*/  ISETP.GT.AND P2, PT, R4.reuse, 0x10, PT ;  /* 0x000000100400780c */ /* 0x040fe40003f44270 */
[----:B------:R-:W-:Y:S02]  /*2180*/  FSEL R75, R31, -INF , P1 ;  /* 0xff8000001f4b7808 */ /* 0x000fe40000800000 */
[----:B------:R-:W-:Y:S02]  /*2190*/  FMNMX.FTZ R8, R73, R8, !PT ;  /* 0x0000000849087209 */ /* 0x000fe40007810000 */
        /* <DEDUP_REMOVED lines=57> */
[----:B------:R-:W-:Y:S02]  /*2530*/  FSEL R71, R71, -INF , P1 ;  /* 0xff80000047477808 */ /* 0x000fe40000800000 */
[----:B------:R-:W-:Y:S02]  /*2540*/  FMNMX.FTZ R8, R103, R8, !PT ;  /* 0x0000000867087209 */ /* 0x000fe40007810000 */
[----:B-1----:R-:W-:Y:S01]  /*2550*/  VIADDMNMX R3, R0, R3, R2, PT ;  /* 0x0000000300037246 */ /* 0x002fe20003800102 */
[----:B------:R-:W-:Y:S01]  /*2560*/  IMAD.U32 R2, RZ, RZ, UR4 ;  /* 0x00000004ff027e24 */ /* 0x000fe2000f8e00ff */
[----:B------:R-:W-:Y:S01]  /*2570*/  FMNMX.FTZ R8, R71, R8, !PT ;  /* 0x0000000847087209 */ /* 0x000fe20007810000 */
[----:B------:R-:W-:Y:S01]  /*2580*/  @UP0 ULDC UR4, c[0x0][0x44c] ;  /* 0x0001130000040ab9 */ /* 0x000fe20000000800 */
[C---:B------:R-:W-:Y:S01]  /*2590*/  ISETP.GT.AND P1, PT, R3.reuse, RZ, PT ;  /* 0x000000ff0300720c */ /* 0x040fe20003f24270 */
[----:B------:R-:W-:Y:S01]  /*25a0*/  UIMAD.WIDE.U32 UR4, UR38, UR4, URZ ;  /* 0x00000004260472a5 */ /* 0x000fe2000f8e003f */
[C---:B------:R-:W-:Y:S01]  /*25b0*/  ISETP.GT.AND P2, PT, R3.reuse, 0x1, PT ;  /* 0x000000010300780c */ /* 0x040fe20003f44270 */
[----:B------:R-:W0:Y:S01]  /*25c0*/  SHFL.BFLY PT, R9, R8, 0x2, 0x1f ;  /* 0x0c401f0008097f89 */ /* 0x000e2200000e0000 */
[----:B------:R-:W-:Y:S01]  /*25d0*/  ISETP.GT.AND P3, PT, R3, 0x8, PT ;  /* 0x000000080300780c */ /* 0x000fe20003f64270 */
[----:B------:R-:W-:Y:S01]  /*25e0*/  @UP0 USHF.R.U32.HI UR38, URZ, UR10, UR5 ;  /* 0x0000000a3f260299 */ /* 0x000fe20008011605 */
[----:B------:R-:W-:-:S02]  /*25f0*/  FSEL R25, R25, -INF , P2 ;  /* 0xff80000019197808 */ /* 0x000fc40001000000 */
[----:B------:R-:W-:Y:S01]  /*2600*/  FSEL R13, R28, -INF , P3 ;  /* 0xff8000001c0d7808 */ /* 0x000fe20001800000 */
[----:B------:R-:W-:Y:S01]  /*2610*/  UIADD3 UR4, UR38, -UR7, UR42 ;  /* 0x8000000726047290 */ /* 0x000fe2000fffe02a */
[C---:B------:R-:W-:Y:S02]  /*2620*/  ISETP.GT.AND P2, PT, R3.reuse, 0x10, PT ;  /* 0x000000100300780c */ /* 0x040fe40003f44270 */
[----:B------:R-:W-:Y:S01]  /*2630*/  ISETP.GT.AND P3, PT, R3, 0x18, PT ;  /* 0x000000180300780c */ /* 0x000fe20003f64270 */
[----:B------:R-:W-:Y:S01]  /*2640*/  UIMAD.WIDE UR4, UR4, 0x2aaaaaab, URZ ;  /* 0x2aaaaaab040478a5 */ /* 0x000fe2000f8e023f */
[----:B------:R-:W-:Y:S02]  /*2650*/  FSEL R15, R32, -INF , P2 ;  /* 0xff800000200f7808 */ /* 0x000fe40001000000 */
[----:B------:R-:W-:Y:S01]  /*2660*/  FSEL R21, R36, -INF , P3 ;  /* 0xff80000024157808 */ /* 0x000fe20001800000 */
[----:B------:R-:W-:-:S04]  /*2670*/  USHF.R.U32.HI UR4, URZ, 0x1f, UR5 ;  /* 0x0000001f3f047899 */ /* 0x000fc80008011605 */
[----:B------:R-:W-:-:S04]  /*2680*/  ULEA.HI.SX32 UR4, UR5, UR4, 0x1c ;  /* 0x0000000405047291 */ /* 0x000fc8000f8fe23f */
[----:B------:R-:W-:Y:S01]  /*2690*/  UISETP.LT.AND UP0, UPT, UR11, UR4, UPT ;  /* 0x000000040b00728c */ /* 0x000fe2000bf01270 */
[----:B0-----:R-:W-:-:S03]  /*26a0*/  FMNMX.FTZ R14, R8, R9, !PT ;  /* 0x00000009080e7209 */ /* 0x001fc60007810000 */
[----:B------:R-:W-:Y:S02]  /*26b0*/  USEL UR61, UR11, UR4, !UP0 ;  /* 0x000000040b3d7287 */ /* 0x000fe4000c000000 */
[----:B------:R-:W0:Y:S02]  /*26c0*/  SHFL.BFLY PT, R9, R14, 0x1, 0x1f ;  /* 0x0c201f000e097f89 */ /* 0x000e2400000e0000 */
[----:B------:R-:W-:Y:S01]  /*26d0*/  UISETP.GE.AND UP0, UPT, UR60, UR61, UPT ;  /* 0x0000003d3c00728c */ /* 0x000fe2000bf06270 */
[----:B------:R-:W-:Y:S01]  /*26e0*/  UMOV UR4, URZ ;  /* 0x0000003f00047c82 */ /* 0x000fe20008000000 */
[----:B0-----:R-:W-:Y:S02]  /*26f0*/  FMNMX.FTZ R4, R14, R9, !PT ;  /* 0x000000090e047209 */ /* 0x001fe40007810000 */
[----:B------:R-:W-:Y:S02]  /*2700*/  FSEL R9, R24, -INF , P1 ;  /* 0xff80000018097808 */ /* 0x000fe40000800000 */
[----:B------:R-:W-:Y:S01]  /*2710*/  ISETP.GT.AND P1, PT, R3, 0x9, PT ;  /* 0x000000090300780c */ /* 0x000fe20003f24270 */
[----:B------:R-:W-:Y:S01]  /*2720*/  FMUL.FTZ R8, R4, R2 ;  /* 0x0000000204087220 */ /* 0x000fe20000410000 */
[----:B------:R-:W-:-:S02]  /*2730*/  FMNMX.FTZ R0, R9, R25, !PT ;  /* 0x0000001909007209 */ /* 0x000fc40007810000 */
[----:B------:R-:W-:Y:S02]  /*2740*/  FSEL R29, R29, -INF , P1 ;  /* 0xff8000001d1d7808 */ /* 0x000fe40000800000 */
[----:B------:R-:W-:Y:S02]  /*2750*/  FMNMX.FTZ R0, R13, R0, !PT ;  /* 0x000000000d007209 */ /* 0x000fe40007810000 */
[----:B------:R-:W-:Y:S02]  /*2760*/  ISETP.GT.AND P1, PT, R3, 0x11, PT ;  /* 0x000000110300780c */ /* 0x000fe40003f24270 */
[----:B------:R-:W-:Y:S02]  /*2770*/  FMNMX.FTZ R0, R29, R0, !PT ;  /* 0x000000001d007209 */ /* 0x000fe40007810000 */
[----:B------:R-:W-:Y:S02]  /*2780*/  FSEL R33, R33, -INF , P1 ;  /* 0xff80000021217808 */ /* 0x000fe40000800000 */
[----:B------:R-:W-:-:S02]  /*2790*/  FMNMX.FTZ R0, R15, R0, !PT ;  /* 0x000000000f007209 */ /* 0x000fc40007810000 */
[----:B------:R-:W-:Y:S02]  /*27a0*/  FSETP.NEU.FTZ.AND P2, PT, R4, -INF , PT ;  /* 0xff8000000400780b */ /* 0x000fe40003f5d000 */
[----:B------:R-:W-:Y:S02]  /*27b0*/  ISETP.GT.AND P1, PT, R3, 0x19, PT ;  /* 0x000000190300780c */ /* 0x000fe40003f24270 */
[----:B------:R-:W-:Y:S02]  /*27c0*/  FMNMX.FTZ R0, R33, R0, !PT ;  /* 0x0000000021007209 */ /* 0x000fe40007810000 */
[----:B------:R-:W-:Y:S02]  /*27d0*/  FSEL R14, R8, RZ, P2 ;  /* 0x000000ff080e7208 */ /* 0x000fe40001000000 */
[----:B------:R-:W-:Y:S02]  /*27e0*/  ISETP.GT.AND P2, PT, R3, 0x20, PT ;  /* 0x000000200300780c */ /* 0x000fe40003f44270 */
[----:B------:R-:W-:Y:S01]  /*27f0*/  FSEL R37, R37, -INF , P1 ;  /* 0xff80000025257808 */ /* 0x000fe20000800000 */
[--C-:B------:R-:W-:Y:S01]  /*2800*/  FFMA.FTZ R8, R27, R2, -R14.reuse ;  /* 0x000000021b087223 */ /* 0x100fe2000001080e */
[----:B------:R-:W-:Y:S01]  /*2810*/  FMNMX.FTZ R0, R21, R0, !PT ;  /* 0x0000000015007209 */ /* 0x000fe20007810000 */
[-CC-:B------:R-:W-:Y:S01]  /*2820*/  FFMA.FTZ R5, R5, R2.reuse, -R14.reuse ;  /* 0x0000000205057223 */ /* 0x180fe2000001080e */
[----:B------:R-:W-:Y:S01]  /*2830*/  ISETP.GT.AND P1, PT, R3, 0x21, PT ;  /* 0x000000210300780c */ /* 0x000fe20003f24270 */
[----:B------:R-:W-:Y:S01]  /*2840*/  MUFU.EX2 R20, R8 ;  /* 0x0000000800147308 */ /* 0x000fe20000000800 */
[----:B------:R-:W-:Y:S01]  /*2850*/  FSEL R23, R40, -INF , P2 ;  /* 0xff80000028177808 */ /* 0x000fe20001000000 */
[--C-:B------:R-:W-:Y:S01]  /*2860*/  FFMA.FTZ R73, R73, R2, -R14.reuse ;  /* 0x0000000249497223 */ /* 0x100fe2000001080e */
[----:B------:R-:W-:Y:S01]  /*2870*/  FMNMX.FTZ R0, R37, R0, !PT ;  /* 0x0000000025007209 */ /* 0x000fe20007810000 */
[-CC-:B------:R-:W-:Y:S01]  /*2880*/  FFMA.FTZ R75, R75, R2.reuse, -R14.reuse ;  /* 0x000000024b4b7223 */ /* 0x180fe2000001080e */
[----:B------:R-:W-:Y:S01]  /*2890*/  ISETP.GT.AND P2, PT, R3, 0x28, PT ;  /* 0x000000280300780c */ /* 0x000fe20003f44270 */
[--C-:B------:R-:W-:Y:S01]  /*28a0*/  FFMA.FTZ R77, R77, R2, -R14.reuse ;  /* 0x000000024d4d7223 */ /* 0x100fe2000001080e */
[----:B------:R-:W-:Y:S01]  /*28b0*/  FSEL R41, R41, -INF , P1 ;  /* 0xff80000029297808 */ /* 0x000fe20000800000 */
[----:B------:R-:W-:Y:S01]  /*28c0*/  MUFU.EX2 R189, R5 ;  /* 0x0000000500bd7308 */ /* 0x000fe20000000800 */
[----:B------:R-:W-:Y:S01]  /*28d0*/  FMNMX.FTZ R0, R23, R0, !PT ;  /* 0x0000000017007209 */ /* 0x000fe20007810000 */
[-CC-:B------:R-:W-:Y:S01]  /*28e0*/  FFMA.FTZ R79, R79, R2.reuse, -R14.reuse ;  /* 0x000000024f4f7223 */ /* 0x180fe2000001080e */
[----:B------:R-:W-:Y:S01]  /*28f0*/  ISETP.GT.AND P1, PT, R3, 0x29, PT ;  /* 0x000000290300780c */ /* 0x000fe20003f24270 */
[-CC-:B------:R-:W-:Y:S01]  /*2900*/  FFMA.FTZ R81, R81, R2.reuse, -R14.reuse ;  /* 0x0000000251517223 */ /* 0x180fe2000001080e */
[----:B------:R-:W-:Y:S01]  /*2910*/  FSEL R27, R44, -INF , P2 ;  /* 0xff8000002c1b7808 */ /* 0x000fe20001000000 */
[--C-:B------:R-:W-:Y:S01]  /*2920*/  FFMA.FTZ R83, R83, R2, -R14.reuse ;  /* 0x0000000253537223 */ /* 0x100fe2000001080e */
[----:B------:R-:W-:Y:S01]  /*2930*/  FMNMX.FTZ R0, R41, R0, !PT ;  /* 0x0000000029007209 */ /* 0x000fe20007810000 */
[----:B------:R-:W-:Y:S01]  /*2940*/  MUFU.EX2 R73, R73 ;  /* 0x0000004900497308 */ /* 0x000fe20000000800 */
[----:B------:R-:W-:Y:S01]  /*2950*/  ISETP.GT.AND P2, PT, R3, 0x30, PT ;  /* 0x000000300300780c */ /* 0x000fe20003f44270 */
[-CC-:B------:R-:W-:Y:S01]  /*2960*/  FFMA.FTZ R85, R85, R2.reuse, -R14.reuse ;  /* 0x0000000255557223 */ /* 0x180fe2000001080e */
[----:B------:R-:W-:Y:S01]  /*2970*/  FSEL R45, R45, -INF , P1 ;  /* 0xff8000002d2d7808 */ /* 0x000fe20000800000 */
[--C-:B------:R-:W-:Y:S01]  /*2980*/  FFMA.FTZ R87, R87, R2, -R14.reuse ;  /* 0x0000000257577223 */ /* 0x100fe2000001080e */
[----:B------:R-:W-:Y:S01]  /*2990*/  FMNMX.FTZ R0, R27, R0, !PT ;  /* 0x000000001b007209 */ /* 0x000fe20007810000 */
[-CC-:B------:R-:W-:Y:S01]  /*29a0*/  FFMA.FTZ R89, R89, R2.reuse, -R14.reuse ;  /* 0x0000000259597223 */ /* 0x180fe2000001080e */
[----:B------:R-:W-:Y:S01]  /*29b0*/  ISETP.GT.AND P1, PT, R3, 0x31, PT ;  /* 0x000000310300780c */ /* 0x000fe20003f24270 */
[----:B------:R-:W0:Y:S01]  /*29c0*/  MUFU.EX2 R22, R75 ;  /* 0x0000004b00167308 */ /* 0x000e220000000800 */
        /* <DEDUP_REMOVED lines=15> */
[----:B------:R1:W2:Y:S01]  /*2ac0*/  MUFU.EX2 R24, R79 ;  /* 0x0000004f00187308 */ /* 0x0002a20000000800 */
[----:B------:R-:W-:Y:S01]  /*2ad0*/  ISETP.GT.AND P2, PT, R3, 0x40, PT ;  /* 0x000000400300780c */ /* 0x000fe20003f44270 */
[-CC-:B------:R-:W-:Y:S01]  /*2ae0*/  FFMA.FTZ R59, R59, R2.reuse, -R14.reuse ;  /* 0x000000023b3b7223 */ /* 0x180fe2000001080e */
        /* <DEDUP_REMOVED lines=13> */
[----:B------:R3:W4:Y:S01]  /*2bc0*/  MUFU.EX2 R26, R83 ;  /* 0x00000053001a7308 */ /* 0x0007220000000800 */
[----:B------:R-:W-:Y:S01]  /*2bd0*/  FMNMX.FTZ R0, R39, R0, !PT ;  /* 0x0000000027007209 */ /* 0x000fe20007810000 */
[----:B------:R-:W-:Y:S01]  /*2be0*/  FFMA.FTZ R14, R71, R2, -R14 ;  /* 0x00000002470e7223 */ /* 0x000fe2000001080e */
[----:B------:R-:W-:-:S02]  /*2bf0*/  ISETP.GT.AND P1, PT, R3, 0x49, PT ;  /* 0x000000490300780c */ /* 0x000fc40003f24270 */
[----:B-1----:R-:W-:Y:S02]  /*2c00*/  CS2R R78, SRZ ;  /* 0x00000000004e7805 */ /* 0x002fe4000001ff00 */
[----:B------:R-:W-:Y:S02]  /*2c10*/  FSEL R43, R60, -INF , P2 ;  /* 0xff8000003c2b7808 */ /* 0x000fe40001000000 */
[----:B------:R-:W-:Y:S02]  /*2c20*/  CS2R R74, SRZ ;  /* 0x00000000004a7805 */ /* 0x000fe4000001ff00 */
[----:B------:R-:W-:Y:S01]  /*2c30*/  FMNMX.FTZ R0, R57, R0, !PT ;  /* 0x0000000039007209 */ /* 0x000fe20007810000 */
[----:B------:R-:W-:Y:S01]  /*2c40*/  MUFU.EX2 R85, R85 ;  /* 0x0000005500557308 */ /* 0x000fe20000000800 */
[----:B------:R-:W-:Y:S02]  /*2c50*/  ISETP.GT.AND P2, PT, R3, 0x50, PT ;  /* 0x000000500300780c */ /* 0x000fe40003f44270 */
[----:B---3--:R-:W-:-:S02]  /*2c60*/  CS2R R82, SRZ ;  /* 0x0000000000527805 */ /* 0x008fc4000001ff00 */
[----:B------:R-:W-:Y:S02]  /*2c70*/  FSEL R61, R61, -INF , P1 ;  /* 0xff8000003d3d7808 */ /* 0x000fe40000800000 */
[----:B------:R-:W-:Y:S02]  /*2c80*/  CS2R R70, SRZ ;  /* 0x0000000000467805 */ /* 0x000fe4000001ff00 */
[----:B------:R-:W-:Y:S02]  /*2c90*/  FMNMX.FTZ R0, R43, R0, !PT ;  /* 0x000000002b007209 */ /* 0x000fe40007810000 */
[----:B------:R-:W-:Y:S01]  /*2ca0*/  ISETP.GT.AND P1, PT, R3, 0x51, PT ;  /* 0x000000510300780c */ /* 0x000fe20003f24270 */
[----:B------:R1:W3:Y:S01]  /*2cb0*/  MUFU.EX2 R28, R87 ;  /* 0x00000057001c7308 */ /* 0x0002e20000000800 */
[----:B------:R-:W-:Y:S02]  /*2cc0*/  FSEL R47, R64, -INF , P2 ;  /* 0xff800000402f7808 */ /* 0x000fe40001000000 */
[----:B------:R-:W-:-:S02]  /*2cd0*/  FMNMX.FTZ R0, R61, R0, !PT ;  /* 0x000000003d007209 */ /* 0x000fc40007810000 */
[----:B------:R-:W-:Y:S02]  /*2ce0*/  ISETP.GT.AND P2, PT, R3, 0x58, PT ;  /* 0x000000580300780c */ /* 0x000fe40003f44270 */
[----:B------:R-:W-:Y:S01]  /*2cf0*/  FSEL R65, R65, -INF , P1 ;  /* 0xff80000041417808 */ /* 0x000fe20000800000 */
[----:B------:R-:W-:Y:S01]  /*2d00*/  MUFU.EX2 R89, R89 ;  /* 0x0000005900597308 */ /* 0x000fe20000000800 */
[----:B------:R-:W-:Y:S02]  /*2d10*/  FMNMX.FTZ R0, R47, R0, !PT ;  /* 0x000000002f007209 */ /* 0x000fe40007810000 */
[----:B-1----:R-:W-:Y:S02]  /*2d20*/  CS2R R86, SRZ ;  /* 0x0000000000567805 */ /* 0x002fe4000001ff00 */
[----:B------:R-:W-:Y:S02]  /*2d30*/  ISETP.GT.AND P1, PT, R3, 0x59, PT ;  /* 0x000000590300780c */ /* 0x000fe40003f24270 */
[----:B------:R-:W-:-:S02]  /*2d40*/  FSEL R3, R68, -INF , P2 ;  /* 0xff80000044037808 */ /* 0x000fc40001000000 */
[----:B------:R-:W-:Y:S01]  /*2d50*/  FMNMX.FTZ R0, R65, R0, !PT ;  /* 0x0000000041007209 */ /* 0x000fe20007810000 */
[----:B------:R1:W5:Y:S01]  /*2d60*/  MUFU.EX2 R30, R91 ;  /* 0x0000005b001e7308 */ /* 0x0003620000000800 */
[----:B------:R-:W-:Y:S02]  /*2d70*/  FSEL R69, R69, -INF , P1 ;  /* 0xff80000045457808 */ /* 0x000fe40000800000 */
[----:B------:R-:W-:Y:S02]  /*2d80*/  FMNMX.FTZ R0, R3, R0, !PT ;  /* 0x0000000003007209 */ /* 0x000fe40007810000 */
[----:B0-----:R-:W-:Y:S02]  /*2d90*/  F2FP.F16.F32.PACK_AB R191, R22, R73 ;  /* 0x0000004916bf723e */ /* 0x001fe400000000ff */
[----:B------:R-:W-:Y:S01]  /*2da0*/  FMNMX.FTZ R0, R69, R0, !PT ;  /* 0x0000000045007209 */ /* 0x000fe20007810000 */
[----:B------:R-:W-:Y:S01]  /*2db0*/  MUFU.EX2 R93, R93 ;  /* 0x0000005d005d7308 */ /* 0x000fe20000000800 */
[----:B--2---:R-:W-:-:S02]  /*2dc0*/  F2FP.F16.F32.PACK_AB R185, R24, R77 ;  /* 0x0000004d18b9723e */ /* 0x004fc400000000ff */
[----:B-1----:R-:W-:Y:S02]  /*2dd0*/  CS2R R90, SRZ ;  /* 0x00000000005a7805 */ /* 0x002fe4000001ff00 */
[----:B----4-:R-:W-:Y:S01]  /*2de0*/  F2FP.F16.F32.PACK_AB R187, R26, R81 ;  /* 0x000000511abb723e */ /* 0x010fe200000000ff */
[----:B------:R-:W0:Y:S01]  /*2df0*/  SHFL.BFLY PT, R5, R0, 0x2, 0x1f ;  /* 0x0c401f0000057f89 */ /* 0x000e2200000e0000 */
[----:B---3--:R-:W-:Y:S01]  /*2e00*/  F2FP.F16.F32.PACK_AB R181, R28, R85 ;  /* 0x000000551cb5723e */ /* 0x008fe200000000ff */
[----:B------:R1:W2:Y:S01]  /*2e10*/  MUFU.EX2 R32, R51 ;  /* 0x0000003300207308 */ /* 0x0002a20000000800 */
[----:B-----5:R-:W-:-:S07]  /*2e20*/  F2FP.F16.F32.PACK_AB R183, R30, R89 ;  /* 0x000000591eb7723e */ /* 0x020fce00000000ff */
[----:B------:R-:W-:Y:S01]  /*2e30*/  MUFU.EX2 R95, R95 ;  /* 0x0000005f005f7308 */ /* 0x000fe20000000800 */
[----:B-1----:R-:W-:-:S07]  /*2e40*/  CS2R R50, SRZ ;  /* 0x0000000000327805 */ /* 0x002fce000001ff00 */
[----:B------:R1:W3:Y:S01]  /*2e50*/  MUFU.EX2 R34, R55 ;  /* 0x0000003700227308 */ /* 0x0002e20000000800 */
[----:B--2---:R-:W-:Y:S02]  /*2e60*/  F2FP.F16.F32.PACK_AB R177, R32, R93 ;  /* 0x0000005d20b1723e */ /* 0x004fe400000000ff */
[----:B0-----:R-:W-:-:S05]  /*2e70*/  FMNMX.FTZ R8, R0, R5, !PT ;  /* 0x0000000500087209 */ /* 0x001fca0007810000 */
[----:B------:R-:W-:Y:S01]  /*2e80*/  MUFU.EX2 R97, R97 ;  /* 0x0000006100617308 */ /* 0x000fe20000000800 */
[----:B------:R-:W0:Y:S01]  /*2e90*/  SHFL.BFLY PT, R5, R8, 0x1, 0x1f ;  /* 0x0c201f0008057f89 */ /* 0x000e2200000e0000 */
[----:B-1----:R-:W-:-:S06]  /*2ea0*/  CS2R R54, SRZ ;  /* 0x0000000000367805 */ /* 0x002fcc000001ff00 */
[----:B------:R1:W2:Y:S01]  /*2eb0*/  MUFU.EX2 R36, R59 ;  /* 0x0000003b00247308 */ /* 0x0002a20000000800 */
[----:B---3--:R-:W-:-:S07]  /*2ec0*/  F2FP.F16.F32.PACK_AB R179, R34, R95 ;  /* 0x0000005f22b3723e */ /* 0x008fce00000000ff */
[----:B------:R-:W-:Y:S01]  /*2ed0*/  MUFU.EX2 R99, R99 ;  /* 0x0000006300637308 */ /* 0x000fe20000000800 */
[----:B-1----:R-:W-:-:S07]  /*2ee0*/  CS2R R58, SRZ ;  /* 0x00000000003a7805 */ /* 0x002fce000001ff00 */
[----:B------:R1:W3:Y:S01]  /*2ef0*/  MUFU.EX2 R38, R63 ;  /* 0x0000003f00267308 */ /* 0x0002e20000000800 */
[----:B0-----:R-:W-:Y:S02]  /*2f00*/  FMNMX.FTZ R5, R8, R5, !PT ;  /* 0x0000000508057209 */ /* 0x001fe40007810000 */
[----:B--2---:R-:W-:Y:S02]  /*2f10*/  F2FP.F16.F32.PACK_AB R173, R36, R97 ;  /* 0x0000006124ad723e */ /* 0x004fe400000000ff */
[C---:B------:R-:W-:Y:S01]  /*2f20*/  FSETP.NEU.FTZ.AND P1, PT, R5.reuse, -INF , PT ;  /* 0xff8000000500780b */ /* 0x040fe20003f3d000 */
[----:B------:R-:W-:Y:S02]  /*2f30*/  FMUL.FTZ R0, R5, R2 ;  /* 0x0000000205007220 */ /* 0x000fe40000410000 */
[----:B------:R-:W-:Y:S01]  /*2f40*/  MUFU.EX2 R101, R101 ;  /* 0x0000006500657308 */ /* 0x000fe20000000800 */
[----:B-1----:R-:W-:Y:S02]  /*2f50*/  CS2R R62, SRZ ;  /* 0x00000000003e7805 */ /* 0x002fe4000001ff00 */
[----:B------:R-:W-:-:S02]  /*2f60*/  FSEL R0, R0, RZ, P1 ;  /* 0x000000ff00007208 */ /* 0x000fc40000800000 */
[----:B------:R-:W-:-:S03]  /*2f70*/  PLOP3.LUT P1, PT, PT, PT, UP0, 0x80, 0x0 ;  /* 0x000000000000781c */ /* 0x000fc60003f2f008 */
        /* <DEDUP_REMOVED lines=26> */
[----:B------:R-:W-:Y:S01]  /*3120*/  FFMA.FTZ R0, R69, R2, -R0 ;  /* 0x0000000245007223 */ /* 0x000fe20000010800 */
[----:B---3--:R-:W-:-:S02]  /*3130*/  F2FP.F16.F32.PACK_AB R175, R38, R99 ;  /* 0x0000006326af723e */ /* 0x008fc400000000ff */
[----:B------:R-:W-:Y:S01]  /*3140*/  CS2R R68, SRZ ;  /* 0x0000000000447805 */ /* 0x000fe2000001ff00 */
[----:B------:R-:W2:Y:S01]  /*3150*/  MUFU.EX2 R190, R29 ;  /* 0x0000001d00be7308 */ /* 0x000ea20000000800 */
[----:B0-----:R-:W-:Y:S01]  /*3160*/  FADD.FTZ R40, R9, R188 ;  /* 0x000000bc09287221 */ /* 0x001fe20000010000 */
[----:B------:R-:W-:-:S06]  /*3170*/  F2FP.F16.F32.PACK_AB R188, R188, R9 ;  /* 0x00000009bcbc723e */ /* 0x000fcc00000000ff */
[----:B------:R-:W0:Y:S01]  /*3180*/  MUFU.EX2 R15, R15 ;  /* 0x0000000f000f7308 */ /* 0x000e220000000800 */
[----:B-1----:R-:W-:Y:S01]  /*3190*/  FADD.FTZ R25, R13, R40 ;  /* 0x000000280d197221 */ /* 0x002fe20000010000 */
[----:B------:R-:W-:Y:S01]  /*31a0*/  FADD.FTZ R40, R189, R20 ;  /* 0x00000014bd287221 */ /* 0x000fe20000010000 */
[----:B------:R-:W-:-:S05]  /*31b0*/  F2FP.F16.F32.PACK_AB R189, R20, R189 ;  /* 0x000000bd14bd723e */ /* 0x000fca00000000ff */
[----:B------:R-:W1:Y:S01]  /*31c0*/  MUFU.EX2 R184, R33 ;  /* 0x0000002100b87308 */ /* 0x000e620000000800 */
[C---:B--2---:R-:W-:Y:S01]  /*31d0*/  FADD.FTZ R42, R190.reuse, R25 ;  /* 0x00000019be2a7221 */ /* 0x044fe20000010000 */
[----:B------:R-:W-:Y:S01]  /*31e0*/  FADD.FTZ R25, R73, R40 ;  /* 0x0000002849197221 */ /* 0x000fe20000010000 */
[----:B------:R-:W-:Y:S02]  /*31f0*/  F2FP.F16.F32.PACK_AB R190, R190, R13 ;  /* 0x0000000dbebe723e */ /* 0x000fe400000000ff */
[----:B------:R-:W-:Y:S01]  /*3200*/  CS2R R72, SRZ ;  /* 0x0000000000487805 */ /* 0x000fe2000001ff00 */
[----:B------:R-:W-:Y:S02]  /*3210*/  FADD.FTZ R40, R22, R25 ;  /* 0x0000001916287221 */ /* 0x000fe40000010000 */
[----:B------:R-:W2:Y:S01]  /*3220*/  MUFU.EX2 R21, R21 ;  /* 0x0000001500157308 */ /* 0x000ea20000000800 */
[----:B0-----:R-:W-:Y:S01]  /*3230*/  FADD.FTZ R29, R15, R42 ;  /* 0x0000002a0f1d7221 */ /* 0x001fe20000010000 */
[----:B------:R-:W-:Y:S01]  /*3240*/  FADD.FTZ R25, R77, R40 ;  /* 0x000000284d197221 */ /* 0x000fe20000010000 */
[----:B------:R-:W-:-:S03]  /*3250*/  CS2R R76, SRZ ;  /* 0x00000000004c7805 */ /* 0x000fc6000001ff00 */
[----:B------:R-:W-:Y:S02]  /*3260*/  FADD.FTZ R40, R24, R25 ;  /* 0x0000001918287221 */ /* 0x000fe40000010000 */
[----:B------:R-:W0:Y:S01]  /*3270*/  MUFU.EX2 R186, R37 ;  /* 0x0000002500ba7308 */ /* 0x000e220000000800 */
[C---:B-1----:R-:W-:Y:S01]  /*3280*/  FADD.FTZ R42, R184.reuse, R29 ;  /* 0x0000001db82a7221 */ /* 0x042fe20000010000 */
[----:B------:R-:W-:Y:S01]  /*3290*/  FADD.FTZ R25, R81, R40 ;  /* 0x0000002851197221 */ /* 0x000fe20000010000 */
[----:B------:R-:W-:Y:S02]  /*32a0*/  F2FP.F16.F32.PACK_AB R184, R184, R15 ;  /* 0x0000000fb8b8723e */ /* 0x000fe400000000ff */
[----:B------:R-:W-:Y:S01]  /*32b0*/  CS2R R80, SRZ ;  /* 0x0000000000507805 */ /* 0x000fe2000001ff00 */
[----:B------:R-:W-:Y:S02]  /*32c0*/  FADD.FTZ R40, R26, R25 ;  /* 0x000000191a287221 */ /* 0x000fe40000010000 */
[----:B------:R-:W1:Y:S01]  /*32d0*/  MUFU.EX2 R23, R23 ;  /* 0x0000001700177308 */ /* 0x000e620000000800 */
[----:B--2---:R-:W-:Y:S01]  /*32e0*/  FADD.FTZ R29, R21, R42 ;  /* 0x0000002a151d7221 */ /* 0x004fe20000010000 */
[----:B------:R-:W-:Y:S01]  /*32f0*/  FADD.FTZ R25, R85, R40 ;  /* 0x0000002855197221 */ /* 0x000fe20000010000 */
[----:B------:R-:W-:-:S03]  /*3300*/  CS2R R84, SRZ ;  /* 0x0000000000547805 */ /* 0x000fc6000001ff00 */
[----:B------:R-:W-:Y:S02]  /*3310*/  FADD.FTZ R20, R28, R25 ;  /* 0x000000191c147221 */ /* 0x000fe40000010000 */
[----:B------:R2:W3:Y:S01]  /*3320*/  MUFU.EX2 R180, R41 ;  /* 0x0000002900b47308 */ /* 0x0004e20000000800 */
[C---:B0-----:R-:W-:Y:S01]  /*3330*/  FADD.FTZ R42, R186.reuse, R29 ;  /* 0x0000001dba2a7221 */ /* 0x041fe20000010000 */
[----:B------:R-:W-:Y:S01]  /*3340*/  FADD.FTZ R25, R89, R20 ;  /* 0x0000001459197221 */ /* 0x000fe20000010000 */
[----:B------:R-:W-:Y:S02]  /*3350*/  F2FP.F16.F32.PACK_AB R186, R186, R21 ;  /* 0x00000015baba723e */ /* 0x000fe400000000ff */
[----:B------:R-:W-:Y:S01]  /*3360*/  CS2R R88, SRZ ;  /* 0x0000000000587805 */ /* 0x000fe2000001ff00 */
[----:B------:R-:W-:Y:S01]  /*3370*/  FADD.FTZ R20, R30, R25 ;  /* 0x000000191e147221 */ /* 0x000fe20000010000 */
[----:B------:R-:W-:Y:S01]  /*3380*/  CS2R R24, SRZ ;  /* 0x0000000000187805 */ /* 0x000fe2000001ff00 */
[----:B------:R-:W0:Y:S01]  /*3390*/  MUFU.EX2 R27, R27 ;  /* 0x0000001b001b7308 */ /* 0x000e220000000800 */
[----:B-1----:R-:W-:Y:S01]  /*33a0*/  FADD.FTZ R29, R23, R42 ;  /* 0x0000002a171d7221 */ /* 0x002fe20000010000 */
[----:B------:R-:W-:Y:S01]  /*33b0*/  FADD.FTZ R9, R93, R20 ;  /* 0x000000145d097221 */ /* 0x000fe20000010000 */
[----:B------:R-:W-:-:S02]  /*33c0*/  CS2R R92, SRZ ;  /* 0x00000000005c7805 */ /* 0x000fc4000001ff00 */
[----:B--2---:R-:W-:Y:S01]  /*33d0*/  CS2R R40, SRZ ;  /* 0x0000000000287805 */ /* 0x004fe2000001ff00 */
[----:B------:R-:W-:Y:S01]  /*33e0*/  FADD.FTZ R20, R32, R9 ;  /* 0x0000000920147221 */ /* 0x000fe20000010000 */
[----:B------:R-:W-:Y:S01]  /*33f0*/  CS2R R32, SRZ ;  /* 0x0000000000207805 */ /* 0x000fe2000001ff00 */
[----:B------:R1:W2:Y:S01]  /*3400*/  MUFU.EX2 R182, R45 ;  /* 0x0000002d00b67308 */ /* 0x0002a20000000800 */
[C---:B---3--:R-:W-:Y:S01]  /*3410*/  FADD.FTZ R42, R180.reuse, R29 ;  /* 0x0000001db42a7221 */ /* 0x048fe20000010000 */
[----:B------:R-:W-:Y:S01]  /*3420*/  FADD.FTZ R9, R95, R20 ;  /* 0x000000145f097221 */ /* 0x000fe20000010000 */
[----:B------:R-:W-:Y:S02]  /*3430*/  F2FP.F16.F32.PACK_AB R180, R180, R23 ;  /* 0x00000017b4b4723e */ /* 0x000fe400000000ff */
[----:B------:R-:W-:Y:S01]  /*3440*/  CS2R R94, SRZ ;  /* 0x00000000005e7805 */ /* 0x000fe2000001ff00 */
[----:B------:R-:W-:Y:S02]  /*3450*/  FADD.FTZ R20, R34, R9 ;  /* 0x0000000922147221 */ /* 0x000fe40000010000 */
[----:B------:R-:W3:Y:S01]  /*3460*/  MUFU.EX2 R31, R31 ;  /* 0x0000001f001f7308 */ /* 0x000ee20000000800 */
[----:B0-----:R-:W-:Y:S01]  /*3470*/  FADD.FTZ R29, R27, R42 ;  /* 0x0000002a1b1d7221 */ /* 0x001fe20000010000 */
[----:B------:R-:W-:Y:S01]  /*3480*/  FADD.FTZ R9, R97, R20 ;  /* 0x0000001461097221 */ /* 0x000fe20000010000 */
[----:B------:R-:W-:-:S02]  /*3490*/  CS2R R96, SRZ ;  /* 0x0000000000607805 */ /* 0x000fc4000001ff00 */
[----:B-1----:R-:W-:Y:S01]  /*34a0*/  CS2R R44, SRZ ;  /* 0x00000000002c7805 */ /* 0x002fe2000001ff00 */
[----:B------:R-:W-:Y:S01]  /*34b0*/  FADD.FTZ R20, R36, R9 ;  /* 0x0000000924147221 */ /* 0x000fe20000010000 */
[----:B------:R-:W-:Y:S01]  /*34c0*/  CS2R R36, SRZ ;  /* 0x0000000000247805 */ /* 0x000fe2000001ff00 */
[----:B------:R0:W1:Y:S01]  /*34d0*/  MUFU.EX2 R176, R49 ;  /* 0x0000003100b07308 */ /* 0x0000620000000800 */
[C---:B--2---:R-:W-:Y:S01]  /*34e0*/  FADD.FTZ R22, R182.reuse, R29 ;  /* 0x0000001db6167221 */ /* 0x044fe20000010000 */
[----:B------:R-:W-:Y:S01]  /*34f0*/  FADD.FTZ R9, R99, R20 ;  /* 0x0000001463097221 */ /* 0x000fe20000010000 */
[----:B------:R-:W-:Y:S02]  /*3500*/  F2FP.F16.F32.PACK_AB R182, R182, R27 ;  /* 0x0000001bb6b6723e */ /* 0x000fe400000000ff */
[----:B------:R-:W-:Y:S02]  /*3510*/  CS2R R98, SRZ ;  /* 0x0000000000627805 */ /* 0x000fe4000001ff00 */
[----:B------:R-:W-:Y:S01]  /*3520*/  CS2R R26, SRZ ;  /* 0x00000000001a7805 */ /* 0x000fe2000001ff00 */
[----:B------:R-:W-:Y:S01]  /*3530*/  FADD.FTZ R20, R38, R9 ;  /* 0x0000000926147221 */ /* 0x000fe20000010000 */
[----:B------:R-:W2:Y:S01]  /*3540*/  MUFU.EX2 R35, R35 ;  /* 0x0000002300237308 */ /* 0x000ea20000000800 */
[----:B---3--:R-:W-:-:S02]  /*3550*/  FADD.FTZ R29, R31, R22 ;  /* 0x000000161f1d7221 */ /* 0x008fc40000010000 */
[----:B------:R-:W-:Y:S01]  /*3560*/  FADD.FTZ R9, R101, R20 ;  /* 0x0000001465097221 */ /* 0x000fe20000010000 */
[----:B0-----:R-:W-:-:S04]  /*3570*/  CS2R R48, SRZ ;  /* 0x0000000000307805 */ /* 0x001fc8000001ff00 */
[----:B------:R0:W3:Y:S01]  /*3580*/  MUFU.EX2 R178, R53 ;  /* 0x0000003500b27308 */ /* 0x0000e20000000800 */
[C---:B-1----:R-:W-:Y:S01]  /*3590*/  FADD.FTZ R22, R176.reuse, R29 ;  /* 0x0000001db0167221 */ /* 0x042fe20000010000 */
[----:B------:R-:W-:Y:S02]  /*35a0*/  F2FP.F16.F32.PACK_AB R176, R176, R31 ;  /* 0x0000001fb0b0723e */ /* 0x000fe400000000ff */
[----:B------:R-:W-:Y:S02]  /*35b0*/  CS2R R30, SRZ ;  /* 0x00000000001e7805 */ /* 0x000fe4000001ff00 */
[----:B------:R-:W-:Y:S02]  /*35c0*/  CS2R R28, SRZ ;  /* 0x00000000001c7805 */ /* 0x000fe4000001ff00 */
[----:B------:R-:W1:Y:S01]  /*35d0*/  MUFU.EX2 R39, R39 ;  /* 0x0000002700277308 */ /* 0x000e620000000800 */
[----:B--2---:R-:W-:Y:S01]  /*35e0*/  FADD.FTZ R13, R35, R22 ;  /* 0x00000016230d7221 */ /* 0x004fe20000010000 */
[----:B0-----:R-:W-:-:S06]  /*35f0*/  CS2R R52, SRZ ;  /* 0x0000000000347805 */ /* 0x001fcc000001ff00 */
[----:B------:R0:W2:Y:S01]  /*3600*/  MUFU.EX2 R172, R57 ;  /* 0x0000003900ac7308 */ /* 0x0000a20000000800 */
[C---:B---3--:R-:W-:Y:S01]  /*3610*/  FADD.FTZ R22, R178.reuse, R13 ;  /* 0x0000000db2167221 */ /* 0x048fe20000010000 */
[----:B------:R-:W-:Y:S02]  /*3620*/  F2FP.F16.F32.PACK_AB R178, R178, R35 ;  /* 0x00000023b2b2723e */ /* 0x000fe400000000ff */
[----:B------:R-:W-:-:S04]  /*3630*/  CS2R R34, SRZ ;  /* 0x0000000000227805 */ /* 0x000fc8000001ff00 */
[----:B------:R-:W3:Y:S01]  /*3640*/  MUFU.EX2 R43, R43 ;  /* 0x0000002b002b7308 */ /* 0x000ee20000000800 */
[----:B-1----:R-:W-:Y:S01]  /*3650*/  FADD.FTZ R13, R39, R22 ;  /* 0x00000016270d7221 */ /* 0x002fe20000010000 */
[----:B0-----:R-:W-:-:S06]  /*3660*/  CS2R R56, SRZ ;  /* 0x0000000000387805 */ /* 0x001fcc000001ff00 */
[----:B------:R0:W1:Y:S01]  /*3670*/  MUFU.EX2 R174, R61 ;  /* 0x0000003d00ae7308 */ /* 0x0000620000000800 */
[C---:B--2---:R-:W-:Y:S01]  /*3680*/  FADD.FTZ R22, R172.reuse, R13 ;  /* 0x0000000dac167221 */ /* 0x044fe20000010000 */
[----:B------:R-:W-:Y:S02]  /*3690*/  F2FP.F16.F32.PACK_AB R172, R172, R39 ;  /* 0x00000027acac723e */ /* 0x000fe400000000ff */
[----:B------:R-:W-:-:S04]  /*36a0*/  CS2R R38, SRZ ;  /* 0x0000000000267805 */ /* 0x000fc8000001ff00 */
[----:B------:R-:W2:Y:S01]  /*36b0*/  MUFU.EX2 R47, R47 ;  /* 0x0000002f002f7308 */ /* 0x000ea20000000800 */
[----:B---3--:R-:W-:Y:S01]  /*36c0*/  FADD.FTZ R13, R43, R22 ;  /* 0x000000162b0d7221 */ /* 0x008fe20000010000 */
[----:B0-----:R-:W-:-:S06]  /*36d0*/  CS2R R60, SRZ ;  /* 0x00000000003c7805 */ /* 0x001fcc000001ff00 */
[----:B------:R0:W3:Y:S01]  /*36e0*/  MUFU.EX2 R168, R65 ;  /* 0x0000004100a87308 */ /* 0x0000e20000000800 */
[C---:B-1----:R-:W-:Y:S01]  /*36f0*/  FADD.FTZ R22, R174.reuse, R13 ;  /* 0x0000000dae167221 */ /* 0x042fe20000010000 */
[----:B------:R-:W-:Y:S02]  /*3700*/  F2FP.F16.F32.PACK_AB R174, R174, R43 ;  /* 0x0000002baeae723e */ /* 0x000fe400000000ff */
[----:B------:R-:W-:-:S04]  /*3710*/  CS2R R42, SRZ ;  /* 0x00000000002a7805 */ /* 0x000fc8000001ff00 */
[----:B------:R1:W4:Y:S01]  /*3720*/  MUFU.EX2 R8, R67 ;  /* 0x0000004300087308 */ /* 0x0003220000000800 */
[----:B--2---:R-:W-:Y:S01]  /*3730*/  FADD.FTZ R13, R47, R22 ;  /* 0x000000162f0d7221 */ /* 0x004fe20000010000 */
[----:B0-----:R-:W-:-:S06]  /*3740*/  CS2R R64, SRZ ;  /* 0x0000000000407805 */ /* 0x001fcc000001ff00 */
[----:B------:R-:W0:Y:S01]  /*3750*/  MUFU.EX2 R3, R3 ;  /* 0x0000000300037308 */ /* 0x000e220000000800 */
[C---:B---3--:R-:W-:Y:S01]  /*3760*/  FADD.FTZ R22, R168.reuse, R13 ;  /* 0x0000000da8167221 */ /* 0x048fe20000010000 */
[----:B------:R-:W-:Y:S02]  /*3770*/  F2FP.F16.F32.PACK_AB R168, R168, R47 ;  /* 0x0000002fa8a8723e */ /* 0x000fe400000000ff */
[----:B-1----:R-:W-:Y:S02]  /*3780*/  CS2R R66, SRZ ;  /* 0x0000000000427805 */ /* 0x002fe4000001ff00 */
[----:B------:R-:W-:Y:S02]  /*3790*/  CS2R R46, SRZ ;  /* 0x00000000002e7805 */ /* 0x000fe4000001ff00 */
[----:B------:R-:W1:Y:S01]  /*37a0*/  MUFU.EX2 R0, R0 ;  /* 0x0000000000007308 */ /* 0x000e620000000800 */
[C---:B----4-:R-:W-:Y:S01]  /*37b0*/  FADD.FTZ R20, R8.reuse, R9 ;  /* 0x0000000908147221 */ /* 0x050fe20000010000 */
[----:B------:R-:W-:-:S02]  /*37c0*/  F2FP.F16.F32.PACK_AB R169, R8, R101 ;  /* 0x0000006508a9723e */ /* 0x000fc400000000ff */
[----:B------:R-:W-:-:S04]  /*37d0*/  CS2R R100, SRZ ;  /* 0x0000000000647805 */ /* 0x000fc8000001ff00 */
[----:B------:R-:W2:Y:S01]  /*37e0*/  MUFU.EX2 R103, R103 ;  /* 0x0000006700677308 */ /* 0x000ea20000000800 */
[----:B0-----:R-:W-:-:S07]  /*37f0*/  FADD.FTZ R13, R3, R22 ;  /* 0x00000016030d7221 */ /* 0x001fce0000010000 */
[----:B------:R-:W0:Y:S01]  /*3800*/  MUFU.EX2 R14, R14 ;  /* 0x0000000e000e7308 */ /* 0x000e220000000800 */
[C---:B-1----:R-:W-:Y:S01]  /*3810*/  F2FP.F16.F32.PACK_AB R170, R0.reuse, R3 ;  /* 0x0000000300aa723e */ /* 0x042fe200000000ff */
[----:B------:R-:W-:Y:S01]  /*3820*/  FADD.FTZ R9, R0, R13 ;  /* 0x0000000d00097221 */ /* 0x000fe20000010000 */
[----:B------:R-:W-:Y:S02]  /*3830*/  IMAD.MOV.U32 R0, RZ, RZ, 0x3f800000 ;  /* 0x3f800000ff007424 */ /* 0x000fe400078e00ff */
[----:B--2---:R-:W-:-:S04]  /*3840*/  FADD.FTZ R3, R103, R20 ;  /* 0x0000001467037221 */ /* 0x004fc80000010000 */
[C---:B0-----:R-:W-:Y:S01]  /*3850*/  FADD.FTZ R8, R14.reuse, R3 ;  /* 0x000000030e087221 */ /* 0x041fe20000010000 */
[----:B------:R-:W-:Y:S01]  /*3860*/  F2FP.F16.F32.PACK_AB R171, R14, R103 ;  /* 0x000000670eab723e */ /* 0x000fe200000000ff */
[----:B------:R-:W-:Y:S01]  /*3870*/  IMAD.MOV.U32 R3, RZ, RZ, 0x3f800000 ;  /* 0x3f800000ff037424 */ /* 0x000fe200078e00ff */
[----:B------:R-:W-:Y:S01]  /*3880*/  CS2R R102, SRZ ;  /* 0x0000000000667805 */ /* 0x000fe2000001ff00 */
[----:B------:R-:W-:Y:S06]  /*3890*/  @!P1 BRA `(.L_x_5470) ;  /* 0x0000002400789947 */ /* 0x000fec0003800000 */
[----:B------:R-:W-:Y:S01]  /*38a0*/  MOV R13, R4 ;  /* 0x00000004000d7202 */ /* 0x000fe20000000f00 */
[----:B------:R-:W-:Y:S01]  /*38b0*/  IMAD.MOV.U32 R14, RZ, RZ, R5 ;  /* 0x000000ffff0e7224 */ /* 0x000fe200078e0005 */
[----:B------:R-:W-:Y:S01]  /*38c0*/  UMOV UR5, URZ ;  /* 0x0000003f00057c82 */ /* 0x000fe20008000000 */
[----:B------:R-:W-:Y:S01]  /*38d0*/  IMAD.MOV.U32 R3, RZ, RZ, 0x3f800000 ;  /* 0x3f800000ff037424 */ /* 0x000fe200078e00ff */
[----:B------:R-:W-:Y:S01]  /*38e0*/  UMOV UR7, URZ ;  /* 0x0000003f00077c82 */ /* 0x000fe20008000000 */
[----:B------:R-:W-:-:S07]  /*38f0*/  IMAD.MOV.U32 R119, RZ, RZ, RZ ;  /* 0x000000ffff777224 */ /* 0x000fce00078e00ff */
.L_x_5481:
[----:B------:R-:W-:-:S04]  /*3900*/  UISETP.NE.AND UP0, UPT, UR7, 0x1, UPT ;  /* 0x000000010700788c */ /* 0x000fc8000bf05270 */
[----:B------:R-:W-:-:S04]  /*3910*/  USEL UR6, URZ, 0x1, UP0 ;  /* 0x000000013f067887 */ /* 0x000fc80008000000 */
[----:B------:R-:W-:Y:S01]  /*3920*/  ULOP3.LUT UR6, UR5, UR6, URZ, 0x3c, !UPT ;  /* 0x0000000605067292 */ /* 0x000fe2000f8e3c3f */
[----:B------:R-:W-:Y:S11]  /*3930*/  @!P0 BRA `(.L_x_5471) ;  /* 0x0000000000048947 */ /* 0x000ff60003800000 */
[----:B------:R-:W-:Y:S01]  /*3940*/  BPT.TRAP 0x1 ;  /* 0x000000040000795c */ /* 0x000fe20000300000 */
.L_x_5471:
[----:B------:R-:W-:Y:S01]  /*3950*/  UIADD3 UR4, UR7, 0x1, URZ ;  /* 0x0000000107047890 */ /* 0x000fe2000fffe03f */
[----:B------:R-:W-:-:S03]  /*3960*/  MOV R2, UR6 ;  /* 0x0000000600027c02 */ /* 0x000fc60008000f00 */
[----:B------:R-:W-:Y:S01]  /*3970*/  UISETP.NE.AND UP0, UPT, UR4, 0x2, UPT ;  /* 0x000000020400788c */ /* 0x000fe2000bf05270 */
[----:B------:R-:W-:-:S03]  /*3980*/  SHF.L.U32 R2, R2, 0x1f, RZ ;  /* 0x0000001f02027819 */ /* 0x000fc600000006ff */
[----:B------:R-:W-:-:S04]  /*3990*/  USEL UR4, UR4, URZ, UP0 ;  /* 0x0000003f04047287 */ /* 0x000fc80008000000 */
[----:B------:R-:W-:-:S09]  /*39a0*/  ULEA UR38, UR4, UR39, 0x3 ;  /* 0x0000002704267291 */ /* 0x000fd2000f8e183f */
[----:B------:R0:W1:Y:S01]  /*39b0*/  SYNCS.PHASECHK.TRANS64.TRYWAIT P1, [UR38+0x30830], R2 ;  /* 0x03083002ff0075a7 */ /* 0x0000620008020166 */
[----:B------:R-:W-:Y:S05]  /*39c0*/  @!P0 BRA `(.L_x_5472) ;  /* 0x0000000000048947 */ /* 0x000fea0003800000 */
[----:B------:R-:W-:Y:S01]  /*39d0*/  BPT.TRAP 0x1 ;  /* 0x000000040000795c */ /* 0x000fe20000300000 */
.L_x_5472:
[----:B-1----:R-:W-:Y:S05]  /*39e0*/  @P1 BRA `(.L_x_5473) ;  /* 0x0000000000081947 */ /* 0x002fea0003800000 */
[----:B------:R-:W1:Y:S02]  /*39f0*/  SYNCS.PHASECHK.TRANS64.TRYWAIT P1, [UR38+0x30830], R2 ;  /* 0x03083002ff0075a7 */ /* 0x000e640008020166 */
[----:B-1----:R-:W-:Y:S05]  /*3a00*/  @!P1 BRA `(.L_x_5474) ;  /* 0x000000b000049947 */ /* 0x002fea0003800000 */
.L_x_5473:
        /* <DEDUP_REMOVED lines=162> */
.L_x_5475:
[----:B------:R-:W-:Y:S01]  /*4430*/  ULEA UR14, UR7, UR39, 0x3 ;  /* 0x00000027070e7291 */ /* 0x000fe2000f8e183f */
[----:B------:R-:W-:-:S05]  /*4440*/  IMAD.U32 R0, RZ, RZ, UR5 ;  /* 0x00000005ff007e24 */ /* 0x000fca000f8e00ff */
[----:B------:R-:W-:-:S04]  /*4450*/  SHF.L.U32 R0, R0, 0x1f, RZ ;  /* 0x0000001f00007819 */ /* 0x000fc800000006ff */
[----:B------:R2:W3:Y:S01]  /*4460*/  SYNCS.PHASECHK.TRANS64.TRYWAIT P1, [UR14+0x30850], R0 ;  /* 0x03085000ff0075a7 */ /* 0x0004e2000802014e */
[----:B------:R-:W-:Y:S05]  /*4470*/  @!P0 BRA `(.L_x_5476) ;  /* 0x0000000000048947 */ /* 0x000fea0003800000 */
[----:B------:R-:W-:Y:S01]  /*4480*/  BPT.TRAP 0x1 ;  /* 0x000000040000795c */ /* 0x000fe20000300000 */
.L_x_5476:
[----:B---3--:R-:W-:Y:S05]  /*4490*/  @P1 BRA `(.L_x_5477) ;  /* 0x0000000000081947 */ /* 0x008fea0003800000 */
[----:B------:R-:W3:Y:S02]  /*44a0*/  SYNCS.PHASECHK.TRANS64.TRYWAIT P1, [UR14+0x30850], R0 ;  /* 0x03085000ff0075a7 */ /* 0x000ee4000802014e */
[----:B---3--:R-:W-:Y:S05]  /*44b0*/  @!P1 BRA `(.L_x_5478) ;  /* 0x000000a400709947 */ /* 0x008fea0003800000 */
.L_x_5477:
        /* <DEDUP_REMOVED lines=37> */
.L_x_5479:
[----:B------:R-:W-:Y:S01]  /*4710*/  R2UR UR5, R17 ;  /* 0x00000000110572ca */ /* 0x000fe200000e0000 */
[----:B--23--:R-:W-:Y:S01]  /*4720*/  IMAD.MOV.U32 R0, RZ, RZ, R11 ;  /* 0x000000ffff007224 */ /* 0x00cfe200078e000b */
[----:B------:R-:W-:Y:S01]  /*4730*/  R2UR UR10, R16 ;  /* 0x00000000100a72ca */ /* 0x000fe200000e0000 */
[----:B------:R-:W-:Y:S01]  /*4740*/  ULDC UR11, c[0x0][0x2f0] ;  /* 0x0000bc00000b7ab9 */ /* 0x000fe20000000800 */
[----:B------:R-:W-:Y:S01]  /*4750*/  ULDC UR7, c[0x0][0x288] ;  /* 0x0000a20000077ab9 */ /* 0x000fe20000000800 */
[----:B------:R-:W-:Y:S01]  /*4760*/  MOV R15, UR11 ;  /* 0x0000000b000f7c02 */ /* 0x000fe20008000f00 */
[----:B------:R-:W-:-:S07]  /*4770*/  UIADD3 UR38, UR38, 0x30840, URZ ;  /* 0x0003084026267890 */ /* 0x000fce000fffe03f */
[----:B------:R-:W-:-:S06]  /*4780*/  UISETP.NE.AND UP0, UPT, UR5, URZ, UPT ;  /* 0x0000003f0500728c */ /* 0x000fcc000bf05270 */
[----:B------:R-:W-:Y:S02]  /*4790*/  PLOP3.LUT P1, PT, PT, PT, UP0, 0x80, 0x0 ;  /* 0x000000000000781c */ /* 0x000fe40003f2f008 */
[----:B------:R-:W-:-:S03]  /*47a0*/  PLOP3.LUT P2, PT, PT, PT, UP0, 0x80, 0x0 ;  /* 0x000000000000781c */ /* 0x000fc60003f4f008 */
[----:B------:R-:W-:-:S08]  /*47b0*/  @UP0 ULDC UR5, c[0x0][0x44c] ;  /* 0x0001130000050ab9 */ /* 0x000fd00000000800 */
[----:B01----:R-:W-:Y:S01]  /*47c0*/  @P1 IMAD.HI.U32 R2, R11, UR5, RZ ;  /* 0x000000050b021c27 */ /* 0x003fe2000f8e00ff */
[----:B------:R-:W-:-:S04]  /*47d0*/  @UP0 ULDC UR5, c[0x0][0x450] ;  /* 0x0001140000050ab9 */ /* 0x000fc80000000800 */
[----:B------:R-:W-:Y:S01]  /*47e0*/  @P2 SHF.R.U32.HI R0, RZ, UR5, R2 ;  /* 0x00000005ff002c19 */ /* 0x000fe20008011602 */
[----:B------:R-:W-:Y:S02]  /*47f0*/  UMOV UR5, 0x1 ;  /* 0x0000000100057882 */ /* 0x000fe40000000000 */
[----:B------:R-:W-:Y:S02]  /*4800*/  UIMAD UR5, UR60, -0x60, UR5 ;  /* 0xffffffa03c0578a4 */ /* 0x000fe4000f8e0205 */
[----:B------:R-:W0:Y:S04]  /*4810*/  SHFL.IDX PT, R3, R0, RZ, 0x1c1f ;  /* 0x001c1fff00037589 */ /* 0x000e2800000e0000 */
[----:B------:R-:W-:-:S04]  /*4820*/  IMAD.U32 R5, RZ, RZ, UR5 ;  /* 0x00000005ff057e24 */ /* 0x000fc8000f8e00ff */
[----:B------:R-:W-:Y:S01]  /*4830*/  IMAD R2, R12, -0x2, R5 ;  /* 0xfffffffe0c027824 */ /* 0x000fe200078e0205 */
[----:B------:R-:W1:Y:S01]  /*4840*/  S2UR UR5, SR_CgaCtaId ;  /* 0x00000000000579c3 */ /* 0x000e620000008800 */
[----:B------:R-:W2:Y:S02]  /*4850*/  SHFL.IDX PT, R5, R0, 0x1, 0x1c1f ;  /* 0x003c1f0000057f89 */ /* 0x000ea400000e0000 */
[----:B------:R-:W-:-:S05]  /*4860*/  IMAD R4, R15, UR10, R2 ;  /* 0x0000000a0f047c24 */ /* 0x000fca000f8e0202 */
[----:B0-----:R-:W-:-:S04]  /*4870*/  IADD3 R2, R3, -UR7, R4 ;  /* 0x8000000703027c10 */ /* 0x001fc8000fffe004 */
[C---:B------:R-:W-:Y:S02]  /*4880*/  ISETP.GT.AND P1, PT, R2.reuse, RZ, PT ;  /* 0x000000ff0200720c */ /* 0x040fe40003f24270 */
[----:B------:R-:W-:Y:S02]  /*4890*/  ISETP.GT.AND P2, PT, R2, 0x1, PT ;  /* 0x000000010200780c */ /* 0x000fe40003f44270 */
[----:B------:R-:W-:Y:S01]  /*48a0*/  FSEL R15, R120, -INF , P1 ;  /* 0xff800000780f7808 */ /* 0x000fe20000800000 */
[----:B-1----:R-:W-:Y:S01]  /*48b0*/  UPRMT UR38, UR5, 0x654, UR38 ;  /* 0x0000065405267896 */ /* 0x002fe20008000026 */
[----:B------:R-:W-:Y:S02]  /*48c0*/  ISETP.GT.AND P1, PT, R2, 0x8, PT ;  /* 0x000000080200780c */ /* 0x000fe40003f24270 */
[----:B------:R-:W-:Y:S02]  /*48d0*/  FSEL R191, R121, -INF , P2 ;  /* 0xff80000079bf7808 */ /* 0x000fe40001000000 */
[----:B------:R-:W-:-:S02]  /*48e0*/  FMNMX.FTZ R20, R15, R14, !PT ;  /* 0x0000000e0f147209 */ /* 0x000fc40007810000 */
[----:B------:R-:W-:Y:S02]  /*48f0*/  ISETP.GT.AND P2, PT, R2, 0x9, PT ;  /* 0x000000090200780c */ /* 0x000fe40003f44270 */
[----:B------:R-:W-:Y:S01]  /*4900*/  FSEL R189, R124, -INF , P1 ;  /* 0xff8000007cbd7808 */ /* 0x000fe20000800000 */
[----:B------:R-:W-:Y:S01]  /*4910*/  SYNCS.ARRIVE.TRANS64.RED.A1T0 RZ, [UR38], RZ ;  /* 0x000000ffffff79a7 */ /* 0x000fe20008100426 */
        /* <DEDUP_REMOVED lines=59> */
[----:B------:R-:W-:Y:S01]  /*4cd0*/  FSEL R175, R164, -INF , P1 ;  /* 0xff800000a4af7808 */ /* 0x000fe20000800000 */
[----:B------:R-:W0:Y:S01]  /*4ce0*/  LDC R2, c[0x0][0x988] ;  /* 0x00026200ff027b82 */ /* 0x000e220000000800 */
[----:B------:R-:W-:Y:S02]  /*4cf0*/  FMNMX.FTZ R20, R161, R20, !PT ;  /* 0x00000014a1147209 */ /* 0x000fe40007810000 */
[----:B------:R-:W-:Y:S02]  /*4d00*/  FSEL R165, R165, -INF , P2 ;  /* 0xff800000a5a57808 */ /* 0x000fe40001000000 */
[----:B------:R-:W-:Y:S02]  /*4d10*/  FMNMX.FTZ R20, R175, R20, !PT ;  /* 0x00000014af147209 */ /* 0x000fe40007810000 */
[----:B--2---:R-:W-:-:S02]  /*4d20*/  IADD3 R4, R5, -UR7, R4 ;  /* 0x8000000705047c10 */ /* 0x004fc4000fffe004 */
[----:B------:R-:W-:Y:S02]  /*4d30*/  FMNMX.FTZ R20, R165, R20, !PT ;  /* 0x00000014a5147209 */ /* 0x000fe40007810000 */
[C---:B------:R-:W-:Y:S02]  /*4d40*/  ISETP.GT.AND P1, PT, R4.reuse, RZ, PT ;  /* 0x000000ff0400720c */ /* 0x040fe40003f24270 */
[----:B------:R-:W-:Y:S01]  /*4d50*/  ISETP.GT.AND P2, PT, R4, 0x1, PT ;  /* 0x000000010400780c */ /* 0x000fe20003f44270 */
[----:B------:R-:W1:Y:S01]  /*4d60*/  SHFL.BFLY PT, R179, R20, 0x2, 0x1f ;  /* 0x0c401f0014b37f89 */ /* 0x000e6200000e0000 */
[----:B------:R-:W-:Y:S02]  /*4d70*/  FSEL R122, R122, -INF , P1 ;  /* 0xff8000007a7a7808 */ /* 0x000fe40000800000 */
[----:B------:R-:W-:Y:S02]  /*4d80*/  ISETP.GT.AND P3, PT, R4, 0x8, PT ;  /* 0x000000080400780c */ /* 0x000fe40003f64270 */
[----:B------:R-:W-:-:S02]  /*4d90*/  FSEL R123, R123, -INF , P2 ;  /* 0xff8000007b7b7808 */ /* 0x000fc40001000000 */
[----:B------:R-:W-:Y:S02]  /*4da0*/  FMNMX.FTZ R0, R122, R13, !PT ;  /* 0x0000000d7a007209 */ /* 0x000fe40007810000 */
[C---:B------:R-:W-:Y:S02]  /*4db0*/  ISETP.GT.AND P4, PT, R4.reuse, 0x9, PT ;  /* 0x000000090400780c */ /* 0x040fe40003f84270 */
[----:B------:R-:W-:Y:S02]  /*4dc0*/  ISETP.GT.AND P2, PT, R4, 0x10, PT ;  /* 0x000000100400780c */ /* 0x000fe40003f44270 */
[----:B------:R-:W-:Y:S02]  /*4dd0*/  FSEL R127, R127, -INF , P4 ;  /* 0xff8000007f7f7808 */ /* 0x000fe40002000000 */
[----:B------:R-:W-:Y:S02]  /*4de0*/  FSEL R181, R130, -INF , P2 ;  /* 0xff80000082b57808 */ /* 0x000fe40001000000 */
[----:B------:R-:W-:-:S04]  /*4df0*/  ISETP.GT.AND P2, PT, R4, 0x18, PT ;  /* 0x000000180400780c */ /* 0x000fc80003f44270 */
[----:B------:R-:W-:Y:S02]  /*4e00*/  FSEL R187, R134, -INF , P2 ;  /* 0xff80000086bb7808 */ /* 0x000fe40001000000 */
[----:B------:R-:W-:Y:S02]  /*4e10*/  ISETP.GT.AND P2, PT, R4, 0x20, PT ;  /* 0x000000200400780c */ /* 0x000fe40003f44270 */
[----:B-1----:R-:W-:Y:S02]  /*4e20*/  FMNMX.FTZ R179, R20, R179, !PT ;  /* 0x000000b314b37209 */ /* 0x002fe40007810000 */
[----:B------:R-:W-:-:S03]  /*4e30*/  FMNMX.FTZ R20, R123, R0, !PT ;  /* 0x000000007b147209 */ /* 0x000fc60007810000 */
[----:B------:R-:W1:Y:S02]  /*4e40*/  SHFL.BFLY PT, R22, R179, 0x1, 0x1f ;  /* 0x0c201f00b3167f89 */ /* 0x000e6400000e0000 */
[----:B-1----:R-:W-:Y:S02]  /*4e50*/  FMNMX.FTZ R5, R179, R22, !PT ;  /* 0x00000016b3057209 */ /* 0x002fe40007810000 */
[----:B------:R-:W-:Y:S02]  /*4e60*/  FSEL R179, R126, -INF , P3 ;  /* 0xff8000007eb37808 */ /* 0x000fe40001800000 */
[----:B------:R-:W-:Y:S01]  /*4e70*/  ISETP.GT.AND P3, PT, R4, 0x11, PT ;  /* 0x000000110400780c */ /* 0x000fe20003f64270 */
[----:B0-----:R-:W-:Y:S01]  /*4e80*/  FMUL.FTZ R22, R5, R2 ;  /* 0x0000000205167220 */ /* 0x001fe20000410000 */
[----:B------:R-:W-:Y:S02]  /*4e90*/  FMNMX.FTZ R20, R179, R20, !PT ;  /* 0x00000014b3147209 */ /* 0x000fe40007810000 */
[----:B------:R-:W-:-:S02]  /*4ea0*/  FSEL R185, R131, -INF , P3 ;  /* 0xff80000083b97808 */ /* 0x000fc40001800000 */
[----:B------:R-:W-:Y:S02]  /*4eb0*/  FMNMX.FTZ R20, R127, R20, !PT ;  /* 0x000000147f147209 */ /* 0x000fe40007810000 */
[----:B------:R-:W-:Y:S02]  /*4ec0*/  FSETP.NEU.FTZ.AND P1, PT, R5, -INF , PT ;  /* 0xff8000000500780b */ /* 0x000fe40003f3d000 */
[----:B------:R-:W-:Y:S02]  /*4ed0*/  FMNMX.FTZ R20, R181, R20, !PT ;  /* 0x00000014b5147209 */ /* 0x000fe40007810000 */
[----:B------:R-:W-:Y:S02]  /*4ee0*/  ISETP.GT.AND P3, PT, R4, 0x19, PT ;  /* 0x000000190400780c */ /* 0x000fe40003f64270 */
[----:B------:R-:W-:Y:S02]  /*4ef0*/  FMNMX.FTZ R20, R185, R20, !PT ;  /* 0x00000014b9147209 */ /* 0x000fe40007810000 */
[----:B------:R-:W-:-:S02]  /*4f00*/  FSEL R0, R22, RZ, P1 ;  /* 0x000000ff16007208 */ /* 0x000fc40000800000 */
[----:B------:R-:W-:Y:S02]  /*4f10*/  FSEL R135, R135, -INF , P3 ;  /* 0xff80000087877808 */ /* 0x000fe40001800000 */
[----:B------:R-:W-:Y:S01]  /*4f20*/  FMNMX.FTZ R20, R187, R20, !PT ;  /* 0x00000014bb147209 */ /* 0x000fe20007810000 */
[-CC-:B------:R-:W-:Y:S01]  /*4f30*/  FFMA.FTZ R188, R191, R2.reuse, -R0.reuse ;  /* 0x00000002bfbc7223 */ /* 0x180fe20000010800 */
[----:B------:R-:W-:Y:S01]  /*4f40*/  ISETP.GT.AND P3, PT, R4, 0x21, PT ;  /* 0x000000210400780c */ /* 0x000fe20003f64270 */
[-CC-:B------:R-:W-:Y:S01]  /*4f50*/  FFMA.FTZ R190, R189, R2.reuse, -R0.reuse ;  /* 0x00000002bdbe7223 */ /* 0x180fe20000010800 */
[----:B------:R-:W-:Y:S01]  /*4f60*/  FSEL R191, R138, -INF , P2 ;  /* 0xff8000008abf7808 */ /* 0x000fe20001000000 */
[--C-:B------:R-:W-:Y:S01]  /*4f70*/  FFMA.FTZ R131, R183, R2, -R0.reuse ;  /* 0x00000002b7837223 */ /* 0x100fe20000010800 */
[----:B------:R-:W-:Y:S01]  /*4f80*/  FMNMX.FTZ R20, R135, R20, !PT ;  /* 0x0000001487147209 */ /* 0x000fe20007810000 */
[-CC-:B------:R-:W-:Y:S01]  /*4f90*/  FFMA.FTZ R184, R177, R2.reuse, -R0.reuse ;  /* 0x00000002b1b87223 */ /* 0x180fe20000010800 */
[C---:B------:R-:W-:Y:S01]  /*4fa0*/  ISETP.GT.AND P2, PT, R4.reuse, 0x28, PT ;  /* 0x000000280400780c */ /* 0x040fe20003f44270 */
[-CC-:B------:R-:W-:Y:S01]  /*4fb0*/  FFMA.FTZ R186, R121, R2.reuse, -R0.reuse ;  /* 0x0000000279ba7223 */ /* 0x180fe20000010800 */
[----:B------:R-:W-:Y:S01]  /*4fc0*/  FSEL R189, R139, -INF , P3 ;  /* 0xff8000008bbd7808 */ /* 0x000fe20001800000 */
[--C-:B------:R-:W-:Y:S01]  /*4fd0*/  FFMA.FTZ R139, R169, R2, -R0.reuse ;  /* 0x00000002a98b7223 */ /* 0x100fe20000010800 */
        /* <DEDUP_REMOVED lines=35> */
[----:B------:R-:W-:Y:S01]  /*5210*/  FFMA.FTZ R149, R165, R2, -R0 ;  /* 0x00000002a5957223 */ /* 0x000fe20000010800 */
[----:B------:R-:W-:Y:S01]  /*5220*/  FMNMX.FTZ R20, R177, R20, !PT ;  /* 0x00000014b1147209 */ /* 0x000fe20007810000 */
[----:B------:R-:W-:Y:S01]  /*5230*/  MUFU.EX2 R15, R15 ;  /* 0x0000000f000f7308 */ /* 0x000fe20000000800 */
[----:B------:R-:W-:-:S02]  /*5240*/  ISETP.GT.AND P3, PT, R4, 0x41, PT ;  /* 0x000000410400780c */ /* 0x000fc40003f64270 */
[----:B------:R-:W-:Y:S02]  /*5250*/  FSEL R169, R154, -INF , P2 ;  /* 0xff8000009aa97808 */ /* 0x000fe40001000000 */
[----:B------:R-:W-:Y:S02]  /*5260*/  FMNMX.FTZ R20, R151, R20, !PT ;  /* 0x0000001497147209 */ /* 0x000fe40007810000 */
[C---:B------:R-:W-:Y:S01]  /*5270*/  ISETP.GT.AND P2, PT, R4.reuse, 0x48, PT ;  /* 0x000000480400780c */ /* 0x040fe20003f44270 */
[----:B------:R-:W-:Y:S01]  /*5280*/  MUFU.EX2 R188, R188 ;  /* 0x000000bc00bc7308 */ /* 0x000fe20000000800 */
[----:B------:R-:W-:Y:S02]  /*5290*/  FSEL R155, R155, -INF , P3 ;  /* 0xff8000009b9b7808 */ /* 0x000fe40001800000 */
[----:B------:R-:W-:Y:S02]  /*52a0*/  FMNMX.FTZ R20, R169, R20, !PT ;  /* 0x00000014a9147209 */ /* 0x000fe40007810000 */
[----:B------:R-:W-:-:S02]  /*52b0*/  ISETP.GT.AND P3, PT, R4, 0x49, PT ;  /* 0x000000490400780c */ /* 0x000fc40003f64270 */
[----:B------:R-:W-:Y:S01]  /*52c0*/  FSEL R195, R158, -INF , P2 ;  /* 0xff8000009ec37808 */ /* 0x000fe20001000000 */
[----:B------:R-:W-:Y:S01]  /*52d0*/  MUFU.EX2 R190, R190 ;  /* 0x000000be00be7308 */ /* 0x000fe20000000800 */
[----:B------:R-:W-:Y:S02]  /*52e0*/  FMNMX.FTZ R20, R155, R20, !PT ;  /* 0x000000149b147209 */ /* 0x000fe40007810000 */
[C---:B------:R-:W-:Y:S02]  /*52f0*/  ISETP.GT.AND P2, PT, R4.reuse, 0x50, PT ;  /* 0x000000500400780c */ /* 0x040fe40003f44270 */
[----:B------:R-:W-:Y:S02]  /*5300*/  FSEL R159, R159, -INF , P3 ;  /* 0xff8000009f9f7808 */ /* 0x000fe40001800000 */
        /* <DEDUP_REMOVED lines=13> */
[----:B------:R-:W-:Y:S02]  /*53e0*/  FSEL R167, R167, -INF , P3 ;  /* 0xff800000a7a77808 */ /* 0x000fe40001800000 */
        /* <DEDUP_REMOVED lines=13> */
[----:B0-----:R-:W-:-:S02]  /*54c0*/  FMNMX.FTZ R4, R3, R4, !PT ;  /* 0x0000000403047209 */ /* 0x001fc40007810000 */
[----:B------:R-:W-:Y:S02]  /*54d0*/  FSEL R3, R5, RZ, P1 ;  /* 0x000000ff05037208 */ /* 0x000fe40000800000 */
[C---:B------:R-:W-:Y:S01]  /*54e0*/  FSETP.NEU.FTZ.AND P2, PT, R4.reuse, -INF , PT ;  /* 0xff8000000400780b */ /* 0x040fe20003f5d000 */
[CC--:B------:R-:W-:Y:S02]  /*54f0*/  FMUL.FTZ R20, R4.reuse, R2.reuse ;  /* 0x0000000204147220 */ /* 0x0c0fe40000410000 */
[----:B------:R-:W-:Y:S01]  /*5500*/  MUFU.EX2 R178, R178 ;  /* 0x000000b200b27308 */ /* 0x000fe20000000800 */
[----:B------:R-:W-:Y:S01]  /*5510*/  FADD.FTZ R3, -R3, R14 ;  /* 0x0000000e03037221 */ /* 0x000fe20000010100 */
[----:B------:R-:W-:Y:S02]  /*5520*/  FSEL R128, R4, RZ, P2 ;  /* 0x000000ff04807208 */ /* 0x000fe40001000000 */
[----:B------:R-:W-:Y:S01]  /*5530*/  FSEL R20, R20, RZ, P2 ;  /* 0x000000ff14147208 */ /* 0x000fe20001000000 */
[----:B------:R-:W-:-:S02]  /*5540*/  FMUL.FTZ R0, R3, R2 ;  /* 0x0000000203007220 */ /* 0x000fc40000410000 */
[----:B------:R-:W-:Y:S01]  /*5550*/  FADD.FTZ R3, -R128, R13 ;  /* 0x0000000d80037221 */ /* 0x000fe20000010100 */
        /* <DEDUP_REMOVED lines=46> */
[----:B0-----:R-:W-:Y:S01]  /*5840*/  FADD.FTZ R132, R122, R143 ;  /* 0x0000008f7a847221 */ /* 0x001fe20000010000 */
[----:B------:R-:W-:-:S06]  /*5850*/  FADD.FTZ R143, R121, R8 ;  /* 0x00000008798f7221 */ /* 0x000fcc0000010000 */
[----:B------:R-:W0:Y:S01]  /*5860*/  MUFU.EX2 R124, R124 ;  /* 0x0000007c007c7308 */ /* 0x000e220000000800 */
[----:B--2---:R-:W-:-:S07]  /*5870*/  FADD.FTZ R132, R185, R132 ;  /* 0x00000084b9847221 */ /* 0x004fce0000010000 */
[----:B------:R-:W2:Y:S01]  /*5880*/  MUFU.EX2 R181, R181 ;  /* 0x000000b500b57308 */ /* 0x000ea20000000800 */
[----:B-1----:R-:W-:Y:S01]  /*5890*/  FADD.FTZ R9, R187, R132 ;  /* 0x00000084bb097221 */ /* 0x002fe20000010000 */
[----:B------:R-:W-:-:S04]  /*58a0*/  FADD.FTZ R132, R180, R143 ;  /* 0x0000008fb4847221 */ /* 0x000fc80000010000 */
[----:B------:R-:W-:Y:S02]  /*58b0*/  FADD.FTZ R143, R21, R132 ;  /* 0x00000084158f7221 */ /* 0x000fe40000010000 */
[----:B------:R-:W1:Y:S01]  /*58c0*/  MUFU.EX2 R126, R126 ;  /* 0x0000007e007e7308 */ /* 0x000e620000000800 */
[----:B0-----:R-:W-:-:S07]  /*58d0*/  FADD.FTZ R8, R124, R9 ;  /* 0x000000097c087221 */ /* 0x001fce0000010000 */
[----:B------:R-:W0:Y:S01]  /*58e0*/  MUFU.EX2 R14, R14 ;  /* 0x0000000e000e7308 */ /* 0x000e220000000800 */
[----:B--2---:R-:W-:Y:S01]  /*58f0*/  FADD.FTZ R9, R181, R8 ;  /* 0x00000008b5097221 */ /* 0x004fe20000010000 */
[----:B------:R-:W-:-:S06]  /*5900*/  FADD.FTZ R8, R182, R143 ;  /* 0x0000008fb6087221 */ /* 0x000fcc0000010000 */
[----:B------:R-:W2:Y:S01]  /*5910*/  MUFU.EX2 R13, R13 ;  /* 0x0000000d000d7308 */ /* 0x000ea20000000800 */
[----:B-1----:R-:W-:-:S07]  /*5920*/  FADD.FTZ R9, R126, R9 ;  /* 0x000000097e097221 */ /* 0x002fce0000010000 */
        /* <DEDUP_REMOVED lines=49> */
.L_x_5480:
[----:B------:R-:W0:Y:S01]  /*5c40*/  S2UR UR5, SR_CgaCtaId ;  /* 0x00000000000579c3 */ /* 0x000e220000008800 */
        /* <DEDUP_REMOVED lines=35> */
.L_x_5470:
[----:B------:R-:W-:-:S13]  /*5e80*/  R2UR UR5, R18 ;  /* 0x00000000120572ca */ /* 0x000fda00000e0000 */
[----:B------:R-:W-:-:S06]  /*5e90*/  UISETP.GE.AND UP0, UPT, UR60, UR5, UPT ;  /* 0x000000053c00728c */ /* 0x000fcc000bf06270 */
[----:B------:R-:W-:-:S13]  /*5ea0*/  PLOP3.LUT P1, PT, PT, PT, UP0, 0x80, 0x0 ;  /* 0x000000000000781c */ /* 0x000fda0003f2f008 */
[----:B------:R-:W-:Y:S05]  /*5eb0*/  @!P1 BRA `(.L_x_5482) ;  /* 0x0000001c007c9947 */ /* 0x000fea0003800000 */
[----:B------:R-:W-:Y:S01]  /*5ec0*/  IMAD.MOV.U32 R13, RZ, RZ, R4 ;  /* 0x000000ffff0d7224 */ /* 0x000fe200078e0004 */
[----:B------:R-:W-:Y:S01]  /*5ed0*/  MOV R11, R5 ;  /* 0x00000005000b7202 */ /* 0x000fe20000000f00 */
[----:B------:R-:W-:Y:S01]  /*5ee0*/  UMOV UR61, UR6 ;  /* 0x00000006003d7c82 */ /* 0x000fe20008000000 */
[----:B------:R-:W-:-:S05]  /*5ef0*/  UMOV UR7, UR4 ;  /* 0x0000000400077c82 */ /* 0x000fca0008000000 */
.L_x_5493:
[----:B------:R-:W-:-:S04]  /*5f00*/  UIADD3 UR4, UR7, 0x1, URZ ;  /* 0x0000000107047890 */ /* 0x000fc8000fffe03f */
[----:B------:R-:W-:-:S04]  /*5f10*/  UISETP.NE.AND UP0, UPT, UR4, 0x2, UPT ;  /* 0x000000020400788c */ /* 0x000fc8000bf05270 */
[----:B------:R-:W-:Y:S02]  /*5f20*/  USEL UR6, URZ, 0x1, UP0 ;  /* 0x000000013f067887 */ /* 0x000fe40008000000 */
[----:B------:R-:W-:Y:S02]  /*5f30*/  USEL UR4, UR4, URZ, UP0 ;  /* 0x0000003f04047287 */ /* 0x000fe40008000000 */
[----:B------:R-:W-:Y:S01]  /*5f40*/  ULOP3.LUT UR6, UR61, UR6, URZ, 0x3c, !UPT ;  /* 0x000000063d067292 */ /* 0x000fe2000f8e3c3f */
[----:B------:R-:W-:Y:S11]  /*5f50*/  @!P0 BRA `(.L_x_5483) ;  /* 0x0000000000048947 */ /* 0x000ff60003800000 */
[----:B------:R-:W-:Y:S01]  /*5f60*/  BPT.TRAP 0x1 ;  /* 0x000000040000795c */ /* 0x000fe20000300000 */
.L_x_5483:
[----:B------:R-:W-:Y:S01]  /*5f70*/  ULEA UR38, UR4, UR39, 0x3 ;  /* 0x0000002704267291 */ /* 0x000fe2000f8e183f */
[----:B------:R-:W-:-:S05]  /*5f80*/  IMAD.U32 R2, RZ, RZ, UR6 ;  /* 0x00000006ff027e24 */ /* 0x000fca000f8e00ff */
[----:B------:R-:W-:-:S04]  /*5f90*/  SHF.L.U32 R2, R2, 0x1f, RZ ;  /* 0x0000001f02027819 */ /* 0x000fc800000006ff */
[----:B------:R0:W1:Y:S01]  /*5fa0*/  SYNCS.PHASECHK.TRANS64.TRYWAIT P1, [UR38+0x30830], R2 ;  /* 0x03083002ff0075a7 */ /* 0x0000620008020166 */
[----:B------:R-:W-:Y:S05]  /*5fb0*/  @!P0 BRA `(.L_x_5484) ;  /* 0x0000000000048947 */ /* 0x000fea0003800000 */
[----:B------:R-:W-:Y:S01]  /*5fc0*/  BPT.TRAP 0x1 ;  /* 0x000000040000795c */ /* 0x000fe20000300000 */
.L_x_5484:
[----:B-1----:R-:W-:Y:S05]  /*5fd0*/  @P1 BRA `(.L_x_5485) ;  /* 0x0000000000081947 */ /* 0x002fea0003800000 */
[----:B------:R-:W1:Y:S02]  /*5fe0*/  SYNCS.PHASECHK.TRANS64.TRYWAIT P1, [UR38+0x30830], R2 ;  /* 0x03083002ff0075a7 */ /* 0x000e640008020166 */
[----:B-1----:R-:W-:Y:S05]  /*5ff0*/  @!P1 BRA `(.L_x_5486) ;  /* 0x0000008800b89947 */ /* 0x002fea0003800000 */
.L_x_5485:
        /* <DEDUP_REMOVED lines=162> */
.L_x_5487:
[----:B------:R-:W-:Y:S01]  /*6a20*/  ULEA UR5, UR7, UR39, 0x3 ;  /* 0x0000002707057291 */ /* 0x000fe2000f8e183f */
[----:B------:R-:W-:-:S05]  /*6a30*/  IMAD.U32 R0, RZ, RZ, UR61 ;  /* 0x0000003dff007e24 */ /* 0x000fca000f8e00ff */
[----:B------:R-:W-:-:S04]  /*6a40*/  SHF.L.U32 R0, R0, 0x1f, RZ ;  /* 0x0000001f00007819 */ /* 0x000fc800000006ff */
[----:B------:R2:W3:Y:S01]  /*6a50*/  SYNCS.PHASECHK.TRANS64.TRYWAIT P1, [UR5+0x30850], R0 ;  /* 0x03085000ff0075a7 */ /* 0x0004e20008020145 */
[----:B------:R-:W-:Y:S05]  /*6a60*/  @!P0 BRA `(.L_x_5488) ;  /* 0x0000000000048947 */ /* 0x000fea0003800000 */
[----:B------:R-:W-:Y:S01]  /*6a70*/  BPT.TRAP 0x1 ;  /* 0x000000040000795c */ /* 0x000fe20000300000 */
.L_x_5488:
[----:B---3--:R-:W-:Y:S05]  /*6a80*/  @P1 BRA `(.L_x_5489) ;  /* 0x0000000000081947 */ /* 0x008fea0003800000 */
[----:B------:R-:W3:Y:S02]  /*6a90*/  SYNCS.PHASECHK.TRANS64.TRYWAIT P1, [UR5+0x30850], R0 ;  /* 0x03085000ff0075a7 */ /* 0x000ee40008020145 */
[----:B---3--:R-:W-:Y:S05]  /*6aa0*/  @!P1 BRA `(.L_x_5490) ;  /* 0x0000008000249947 */ /* 0x008fea0003800000 */
.L_x_5489:
        /* <DEDUP_REMOVED lines=36> */
.L_x_5491:
[----:B--23--:R-:W-:Y:S01]  /*6cf0*/  FMNMX.FTZ R0, R120, R11, !PT ;  /* 0x0000000b78007209 */ /* 0x00cfe20007810000 */
[----:B------:R-:W2:Y:S01]  /*6d00*/  S2UR UR7, SR_CgaCtaId ;  /* 0x00000000000779c3 */ /* 0x000ea20000008800 */
[----:B01----:R-:W-:Y:S01]  /*6d10*/  FMNMX.FTZ R2, R122, R13, !PT ;  /* 0x0000000d7a027209 */ /* 0x003fe20007810000 */
        /* <DEDUP_REMOVED lines=12> */
[----:B--2---:R-:W-:Y:S01]  /*6de0*/  UPRMT UR38, UR7, 0x654, UR38 ;  /* 0x0000065407267896 */ /* 0x004fe20008000026 */
        /* <DEDUP_REMOVED lines=40> */
[----:B------:R-:W0:Y:S01]  /*7070*/  SHFL.BFLY PT, R5, R12, 0x1, 0x1f ;  /* 0x0c201f000c057f89 */ /* 0x000e2200000e0000 */
[----:B------:R-:W1:Y:S03]  /*7080*/  LDC R2, c[0x0][0x988] ;  /* 0x00026200ff027b82 */ /* 0x000e660000000800 */
[----:B------:R-:W2:Y:S01]  /*7090*/  SHFL.BFLY PT, R15, R14, 0x1, 0x1f ;  /* 0x0c201f000e0f7f89 */ /* 0x000ea200000e0000 */
[----:B0-----:R-:W-:Y:S02]  /*70a0*/  FMNMX.FTZ R5, R12, R5, !PT ;  /* 0x000000050c057209 */ /* 0x001fe40007810000 */
[----:B--2---:R-:W-:-:S03]  /*70b0*/  FMNMX.FTZ R4, R14, R15, !PT ;  /* 0x0000000f0e047209 */ /* 0x004fc60007810000 */
[C---:B------:R-:W-:Y:S01]  /*70c0*/  FADD.FTZ R11, -R5.reuse, R11 ;  /* 0x0000000b050b7221 */ /* 0x040fe20000010100 */
[----:B-1----:R-:W-:-:S03]  /*70d0*/  FMUL.FTZ R169, R5, R2 ;  /* 0x0000000205a97220 */ /* 0x002fc60000410000 */
[-C--:B------:R-:W-:Y:S01]  /*70e0*/  FMUL.FTZ R15, R11, R2.reuse ;  /* 0x000000020b0f7220 */ /* 0x080fe20000410000 */
[C---:B------:R-:W-:Y:S01]  /*70f0*/  FADD.FTZ R11, -R4.reuse, R13 ;  /* 0x0000000d040b7221 */ /* 0x040fe20000010100 */
[-CC-:B------:R-:W-:Y:S01]  /*7100*/  FFMA.FTZ R188, R121, R2.reuse, -R169.reuse ;  /* 0x0000000279bc7223 */ /* 0x180fe200000108a9 */
[-CC-:B------:R-:W-:Y:S01]  /*7110*/  FFMA.FTZ R121, R145, R2.reuse, -R169.reuse ;  /* 0x0000000291797223 */ /* 0x180fe200000108a9 */
[-C--:B------:R-:W-:Y:S01]  /*7120*/  FMUL.FTZ R145, R4, R2.reuse ;  /* 0x0000000204917220 */ /* 0x080fe20000410000 */
[-C--:B------:R-:W-:Y:S01]  /*7130*/  FMUL.FTZ R3, R11, R2.reuse ;  /* 0x000000020b037220 */ /* 0x080fe20000410000 */
[-C--:B------:R-:W-:Y:S01]  /*7140*/  FFMA.FTZ R11, R120, R2.reuse, -R169 ;  /* 0x00000002780b7223 */ /* 0x080fe200000108a9 */
[----:B------:R0:W-:Y:S01]  /*7150*/  MUFU.EX2 R0, R15 ;  /* 0x0000000f00007308 */ /* 0x0001e20000000800 */
[-CC-:B------:R-:W-:Y:S01]  /*7160*/  FFMA.FTZ R12, R122, R2.reuse, -R145.reuse ;  /* 0x000000027a0c7223 */ /* 0x180fe20000010891 */
        /* <DEDUP_REMOVED lines=8> */
[-C--:B0-----:R-:W-:Y:S01]  /*71f0*/  FFMA.FTZ R15, R129, R2.reuse, -R169 ;  /* 0x00000002810f7223 */ /* 0x081fe200000108a9 */
        /* <DEDUP_REMOVED lines=9> */
[-C--:B------:R-:W-:Y:S01]  /*7290*/  FFMA.FTZ R22, R139, R2.reuse, -R145 ;  /* 0x000000028b167223 */ /* 0x080fe20000010891 */
[-C--:B------:R-:W-:Y:S01]  /*72a0*/  FFMA.FTZ R182, R140, R2.reuse, -R169 ;  /* 0x000000028cb67223 */ /* 0x080fe200000108a9 */
[-C--:B------:R-:W-:Y:S01]  /*72b0*/  FFMA.FTZ R183, R142, R2.reuse, -R145 ;  /* 0x000000028eb77223 */ /* 0x080fe20000010891 */
[-C--:B------:R-:W-:Y:S01]  /*72c0*/  FFMA.FTZ R23, R141, R2.reuse, -R169 ;  /* 0x000000028d177223 */ /* 0x080fe200000108a9 */
[----:B------:R-:W0:Y:S01]  /*72d0*/  MUFU.EX2 R12, R12 ;  /* 0x0000000c000c7308 */ /* 0x000e220000000800 */
[----:B-1----:R-:W-:Y:S01]  /*72e0*/  FFMA.FTZ R9, R0, R9, R11 ;  /* 0x0000000900097223 */ /* 0x002fe2000001000b */
[-C--:B------:R-:W-:Y:S01]  /*72f0*/  FFMA.FTZ R120, R143, R2.reuse, -R145 ;  /* 0x000000028f787223 */ /* 0x080fe20000010891 */
[-C--:B------:R-:W-:Y:S01]  /*7300*/  FFMA.FTZ R176, R144, R2.reuse, -R169 ;  /* 0x0000000290b07223 */ /* 0x080fe200000108a9 */
[-CC-:B------:R-:W-:Y:S01]  /*7310*/  FFMA.FTZ R177, R146, R2.reuse, -R145.reuse ;  /* 0x0000000292b17223 */ /* 0x180fe20000010891 */
        /* <DEDUP_REMOVED lines=23> */
[-C--:B------:R-:W-:Y:S01]  /*7490*/  FFMA.FTZ R166, R166, R2.reuse, -R145 ;  /* 0x00000002a6a67223 */ /* 0x080fe20000010891 */
[-C--:B------:R-:W-:Y:S01]  /*74a0*/  FFMA.FTZ R141, R165, R2.reuse, -R169 ;  /* 0x00000002a58d7223 */ /* 0x080fe200000108a9 */
[----:B------:R-:W-:-:S02]  /*74b0*/  FFMA.FTZ R145, R167, R2, -R145 ;  /* 0x00000002a7917223 */ /* 0x000fc40000010891 */
        /* <DEDUP_REMOVED lines=90> */
.L_x_5492:
[----:B------:R-:W0:Y:S01]  /*7a60*/  S2UR UR10, SR_CgaCtaId ;  /* 0x00000000000a79c3 */ /* 0x000e220000008800 */
[----:B------:R-:W-:Y:S01]  /*7a70*/  R2UR UR7, R18 ;  /* 0x00000000120772ca */ /* 0x000fe200000e0000 */
[----:B------:R-:W-:Y:S01]  /*7a80*/  UIADD3 UR5, UR5, 0x30860, URZ ;  /* 0x0003086005057890 */ /* 0x000fe2000fffe03f */
[----:B------:R-:W-:Y:S01]  /*7a90*/  F2FP.F16.F32.PACK_AB R188, R188, R11 ;  /* 0x0000000bbcbc723e */ /* 0x000fe200000000ff */
[----:B------:R-:W-:Y:S01]  /*7aa0*/  UMOV UR61, UR6 ;  /* 0x00000006003d7c82 */ /* 0x000fe20008000000 */
[----:B------:R-:W-:Y:S01]  /*7ab0*/  F2FP.F16.F32.PACK_AB R190, R13, R190 ;  /* 0x000000be0dbe723e */ /* 0x000fe200000000ff */
[----:B------:R-:W-:Y:S01]  /*7ac0*/  IMAD.MOV.U32 R13, RZ, RZ, R4 ;  /* 0x000000ffff0d7224 */ /* 0x000fe200078e0004 */
[----:B------:R-:W-:Y:S02]  /*7ad0*/  F2FP.F16.F32.PACK_AB R189, R189, R12 ;  /* 0x0000000cbdbd723e */ /* 0x000fe400000000ff */
[----:B------:R-:W-:Y:S02]  /*7ae0*/  F2FP.F16.F32.PACK_AB R191, R14, R191 ;  /* 0x000000bf0ebf723e */ /* 0x000fe400000000ff */
[----:B------:R-:W-:-:S02]  /*7af0*/  F2FP.F16.F32.PACK_AB R184, R15, R184 ;  /* 0x000000b80fb8723e */ /* 0x000fc400000000ff */
[----:B------:R-:W-:Y:S01]  /*7b00*/  F2FP.F16.F32.PACK_AB R185, R16, R185 ;  /* 0x000000b910b9723e */ /* 0x000fe200000000ff */
[----:B------:R-:W-:Y:S01]  /*7b10*/  UISETP.GT.AND UP0, UPT, UR60, UR7, UPT ;  /* 0x000000073c00728c */ /* 0x000fe2000bf04270 */
[----:B------:R-:W-:Y:S01]  /*7b20*/  F2FP.F16.F32.PACK_AB R186, R17, R186 ;  /* 0x000000ba11ba723e */ /* 0x000fe200000000ff */
[----:B------:R-:W-:Y:S01]  /*7b30*/  UIADD3 UR60, UR60, -0x1, URZ ;  /* 0xffffffff3c3c7890 */ /* 0x000fe2000fffe03f */
[----:B------:R-:W-:Y:S01]  /*7b40*/  F2FP.F16.F32.PACK_AB R187, R20, R187 ;  /* 0x000000bb14bb723e */ /* 0x000fe200000000ff */
[----:B------:R-:W-:Y:S01]  /*7b50*/  UMOV UR7, UR4 ;  /* 0x0000000400077c82 */ /* 0x000fe20008000000 */
        /* <DEDUP_REMOVED lines=19> */
[----:B------:R-:W-:Y:S01]  /*7c90*/  MOV R11, R5 ;  /* 0x00000005000b7202 */ /* 0x000fe20000000f00 */
[----:B------:R-:W-:Y:S06]  /*7ca0*/  @P1 BRA `(.L_x_5493) ;  /* 0xffffffe000941947 */ /* 0x000fec000383ffff */
.L_x_5482:
        /* <DEDUP_REMOVED lines=99> */
.L_x_5494:
[----:B------:R-:W-:Y:S01]  /*82e0*/  ULEA UR5, UR4, UR39, 0x3 ;  /* 0x0000002704057291 */ /* 0x000fe2000f8e183f */
[----:B------:R-:W-:-:S05]  /*82f0*/  IMAD.U32 R0, RZ, RZ, UR6 ;  /* 0x00000006ff007e24 */ /* 0x000fca000f8e00ff */
[----:B------:R-:W-:-:S04]  /*8300*/  SHF.L.U32 R0, R0, 0x1f, RZ ;  /* 0x0000001f00007819 */ /* 0x000fc800000006ff */
[----:B------:R0:W1:Y:S01]  /*8310*/  SYNCS.PHASECHK.TRANS64.TRYWAIT P1, [UR5+0x30850], R0 ;  /* 0x03085000ff0075a7 */ /* 0x0000620008020145 */
[----:B------:R-:W-:Y:S05]  /*8320*/  @!P0 BRA `(.L_x_5495) ;  /* 0x0000000000048947 */ /* 0x000fea0003800000 */
[----:B------:R-:W-:Y:S01]  /*8330*/  BPT.TRAP 0x1 ;  /* 0x000000040000795c */ /* 0x000fe20000300000 */
.L_x_5495:
[----:B-1----:R-:W-:Y:S05]  /*8340*/  @P1 BRA `(.L_x_5496) ;  /* 0x0000000000081947 */ /* 0x002fea0003800000 */
[----:B------:R-:W1:Y:S02]  /*8350*/  SYNCS.PHASECHK.TRANS64.TRYWAIT P1, [UR5+0x30850], R0 ;  /* 0x03085000ff0075a7 */ /* 0x000e640008020145 */
[----:B-1----:R-:W-:Y:S05]  /*8360*/  @!P1 BRA `(.L_x_5497) ;  /* 0x00000068000c9947 */ /* 0x002fea0003800000 */
.L_x_5496:
        /* <DEDUP_REMOVED lines=19> */
[----:B------:R-:W-:Y:S01]  /*84a0*/  MOV R3, 0xff800000 ;  /* 0xff80000000037802 */ /* 0x000fe20000000f00 */
[----:B------:R-:W-:-:S02]  /*84b0*/  IMAD.MOV.U32 R0, RZ, RZ, -0x800000 ;  /* 0xff800000ff007424 */ /* 0x000fc400078e00ff */
        /* <DEDUP_REMOVED lines=41> */
.L_x_5498:
        /* <DEDUP_REMOVED lines=101> */
.L_x_5462:
[----:B------:R-:W-:Y:S05]  /*8da0*/  @P0 BRA `(.L_x_5499) ;  /* 0x0000001800d00947 */ /* 0x000fea0003800000 */
[----:B0-----:R-:W0:Y:S01]  /*8db0*/  S2R R2, SR_TID.X ;  /* 0x0000000000027919 */ /* 0x001e220000002100 */
[----:B------:R-:W1:Y:S01]  /*8dc0*/  LDC R17, c[0x0][0xbe8] ;  /* 0x0002fa00ff117b82 */ /* 0x000e620000000800 */
[----:B------:R-:W-:Y:S01]  /*8dd0*/  R2UR UR13, R19 ;  /* 0x00000000130d72ca */ /* 0x000fe200000e0000 */
[----:B------:R-:W-:Y:S01]  /*8de0*/  ULDC.64 UR8, c[0x0][0xbd0] ;  /* 0x0002f40000087ab9 */ /* 0x000fe20000000a00 */
[----:B------:R-:W2:Y:S01]  /*8df0*/  S2R R21, SR_CTAID.X ;  /* 0x0000000000157919 */ /* 0x000ea20000002500 */
[----:B------:R-:W-:Y:S04]  /*8e00*/  BSSY B0, `(.L_x_5500) ;  /* 0x000011a000007945 */ /* 0x000fe80003800000 */
[----:B------:R-:W3:Y:S06]  /*8e10*/  S2UR UR12, SR_CTAID.Z ;  /* 0x00000000000c79c3 */ /* 0x000eec0000002700 */
[----:B------:R-:W-:-:S02]  /*8e20*/  USHF.R.S32.HI UR7, URZ, 0x1f, UR13 ;  /* 0x0000001f3f077899 */ /* 0x000fc4000801140d */
[----:B------:R-:W-:Y:S01]  /*8e30*/  IMAD R16, RZ, RZ, -UR13 ;  /* 0x8000000dff107e24 */ /* 0x000fe2000f8e02ff */
[----:B------:R-:W4:Y:S01]  /*8e40*/  S2UR UR11, SR_CTAID.Y ;  /* 0x00000000000b79c3 */ /* 0x000f220000002600 */
[----:B------:R-:W-:Y:S02]  /*8e50*/  UIMAD.WIDE.U32 UR4, UR13, UR8, URZ ;  /* 0x000000080d0472a5 */ /* 0x000fe4000f8e003f */
[----:B------:R-:W-:-:S04]  /*8e60*/  UIMAD UR6, UR7, UR8, URZ ;  /* 0x00000008070672a4 */ /* 0x000fc8000f8e023f */
[----:B------:R-:W-:Y:S01]  /*8e70*/  UIMAD UR6, UR13, UR9, UR6 ;  /* 0x000000090d0672a4 */ /* 0x000fe2000f8e0206 */
[----:B------:R-:W-:Y:S01]  /*8e80*/  BAR.SYNC.DEFER_BLOCKING 0x1, 0x100 ;  /* 0x0044000000007b1d */ /* 0x000fe20000010000 */
[----:B-1----:R-:W-:Y:S02]  /*8e90*/  ISETP.NE.AND P0, PT, R17, 0x1, PT ;  /* 0x000000011100780c */ /* 0x002fe40003f05270 */
[----:B------:R-:W-:-:S05]  /*8ea0*/  UIADD3 UR6, UR5, UR6, URZ ;  /* 0x0000000605067290 */ /* 0x000fca000fffe03f */
[----:B------:R-:W4:Y:S01]  /*8eb0*/  LDC R23, c[0x0][0xc50] ;  /* 0x00031400ff177b82 */ /* 0x000f220000000800 */
[----:B0-----:R-:W-:Y:S01]  /*8ec0*/  VIADD R4, R2, 0xffffff80 ;  /* 0xffffff8002047836 */ /* 0x001fe20000000000 */
[----:B---3--:R-:W-:Y:S01]  /*8ed0*/  USHF.R.S32.HI UR10, URZ, 0x1f, UR12 ;  /* 0x0000001f3f0a7899 */ /* 0x008fe2000801140c */
[----:B------:R-:W-:-:S03]  /*8ee0*/  ULDC.64 UR8, c[0x0][0xb38] ;  /* 0x0002ce0000087ab9 */ /* 0x000fc60000000a00 */
[----:B------:R-:W-:Y:S01]  /*8ef0*/  SHF.R.S32.HI R5, RZ, 0x1f, R4 ;  /* 0x0000001fff057819 */ /* 0x000fe20000011404 */
[----:B------:R-:W-:Y:S01]  /*8f00*/  UIMAD UR7, UR7, UR8, URZ ;  /* 0x00000008070772a4 */ /* 0x000fe2000f8e023f */
[----:B------:R-:W0:Y:S02]  /*8f10*/  LDC.64 R14, c[0x0][0xb40] ;  /* 0x0002d000ff0e7b82 */ /* 0x000e240000000a00 */
[CC--:B------:R-:W-:Y:S02]  /*8f20*/  LEA.HI R2, R5.reuse, R4.reuse, RZ, 0x7 ;  /* 0x0000000405027211 */ /* 0x0c0fe400078f38ff */
[----:B------:R-:W-:Y:S02]  /*8f30*/  LEA.HI R5, R5, R4, RZ, 0x2 ;  /* 0x0000000405057211 */ /* 0x000fe400078f10ff */
[----:B------:R-:W-:Y:S02]  /*8f40*/  LOP3.LUT R7, R2, 0xffffff80, RZ, 0xc0, !PT ;  /* 0xffffff8002077812 */ /* 0x000fe400078ec0ff */
[----:B------:R-:W-:Y:S01]  /*8f50*/  LOP3.LUT R5, R5, 0xfffffffc, RZ, 0xc0, !PT ;  /* 0xfffffffc05057812 */ /* 0x000fe200078ec0ff */
[----:B------:R-:W1:Y:S02]  /*8f60*/  @P0 LDC R13, c[0x0][0xbf0] ;  /* 0x0002fc00ff0d0b82 */ /* 0x000e640000000800 */
[----:B------:R-:W-:Y:S01]  /*8f70*/  IMAD.IADD R18, R4, 0x1, -R7 ;  /* 0x0000000104127824 */ /* 0x000fe200078e0a07 */
[----:B------:R-:W-:-:S02]  /*8f80*/  SHF.R.S32.HI R7, RZ, 0x7, R2 ;  /* 0x00000007ff077819 */ /* 0x000fc40000011402 */
[----:B------:R-:W-:Y:S02]  /*8f90*/  IADD3 R5, R4, -R5, RZ ;  /* 0x8000000504057210 */ /* 0x000fe40007ffe0ff */
[----:B------:R-:W-:Y:S01]  /*8fa0*/  SHF.R.S32.HI R9, RZ, 0x1f, R18 ;  /* 0x0000001fff097819 */ /* 0x000fe20000011412 */
[----:B------:R-:W3:Y:S01]  /*8fb0*/  @P0 LDC R123, c[0x0][0xbec] ;  /* 0x0002fb00ff7b0b82 */ /* 0x000ee20000000800 */
[----:B------:R-:W-:Y:S01]  /*8fc0*/  LEA.HI R2, R2, R7, RZ, 0x1 ;  /* 0x0000000702027211 */ /* 0x000fe200078f08ff */
[----:B----4-:R-:W-:Y:S01]  /*8fd0*/  IMAD R23, R23, R16, UR11 ;  /* 0x0000000b17177e24 */ /* 0x010fe2000f8e0210 */
[-C--:B------:R-:W-:Y:S02]  /*8fe0*/  LEA.HI R20, R9, R18.reuse, RZ, 0x2 ;  /* 0x0000001209147211 */ /* 0x080fe400078f10ff */
[----:B------:R-:W-:Y:S02]  /*8ff0*/  LOP3.LUT R2, R2, 0x3fffffe, RZ, 0xc0, !PT ;  /* 0x03fffffe02027812 */ /* 0x000fe400078ec0ff */
[--C-:B------:R-:W-:Y:S01]  /*9000*/  SHF.R.S32.HI R6, RZ, 0x2, R20.reuse ;  /* 0x00000002ff067819 */ /* 0x100fe20000011414 */
[----:B------:R-:W4:Y:S01]  /*9010*/  @P0 LDC R22, c[0x0][0xbf0] ;  /* 0x0002fc00ff160b82 */ /* 0x000f220000000800 */
[----:B------:R-:W-:Y:S01]  /*9020*/  SHF.R.S32.HI R11, RZ, 0x1f, R20 ;  /* 0x0000001fff0b7819 */ /* 0x000fe20000011414 */
[----:B------:R-:W-:Y:S01]  /*9030*/  IMAD.IADD R2, R7, 0x1, -R2 ;  /* 0x0000000107027824 */ /* 0x000fe200078e0a02 */
[----:B------:R-:W-:Y:S01]  /*9040*/  LEA.HI R9, R9, R18, RZ, 0x5 ;  /* 0x0000001209097211 */ /* 0x000fe200078f28ff */
[----:B0-----:R-:W-:Y:S01]  /*9050*/  IMAD R12, R14, UR10, RZ ;  /* 0x0000000a0e0c7c24 */ /* 0x001fe2000f8e02ff */
[----:B------:R-:W-:-:S02]  /*9060*/  LEA.HI R11, R11, R6, RZ, 0x3 ;  /* 0x000000060b0b7211 */ /* 0x000fc400078f18ff */
[----:B------:R-:W-:Y:S02]  /*9070*/  SHF.R.S32.HI R7, RZ, 0x5, R9 ;  /* 0x00000005ff077819 */ /* 0x000fe40000011409 */
[----:B------:R-:W-:Y:S01]  /*9080*/  LOP3.LUT R11, R11, 0xfffffff8, RZ, 0xc0, !PT ;  /* 0xfffffff80b0b7812 */ /* 0x000fe200078ec0ff */
[----:B------:R-:W0:Y:S04]  /*9090*/  @P0 LDC R9, c[0x0][0xbec] ;  /* 0x0002fb00ff090b82 */ /* 0x000e280000000800 */
[----:B------:R-:W-:Y:S01]  /*90a0*/  IMAD.IADD R4, R6, 0x1, -R11 ;  /* 0x0000000106047824 */ /* 0x000fe200078e0a0b */
[----:B------:R-:W-:-:S03]  /*90b0*/  LEA.HI R6, R5, R5, RZ, 0x1 ;  /* 0x0000000505067211 */ /* 0x000fc600078f08ff */
[----:B------:R-:W5:Y:S01]  /*90c0*/  LDC.64 R10, c[0x0][0xbd8] ;  /* 0x0002f600ff0a7b82 */ /* 0x000f620000000a00 */
[----:B------:R-:W-:Y:S02]  /*90d0*/  LOP3.LUT R6, R6, 0x1ffffffe, RZ, 0xc0, !PT ;  /* 0x1ffffffe06067812 */ /* 0x000fe400078ec0ff */
[----:B------:R-:W-:Y:S01]  /*90e0*/  LEA R7, R7, R4, 0x4 ;  /* 0x0000000407077211 */ /* 0x000fe200078e20ff */
[----:B------:R-:W-:Y:S02]  /*90f0*/  IMAD.U32 R4, RZ, RZ, UR4 ;  /* 0x00000004ff047e24 */ /* 0x000fe4000f8e00ff */
[----:B------:R-:W-:Y:S01]  /*9100*/  IMAD.IADD R121, R5, 0x1, -R6 ;  /* 0x0000000105797824 */ /* 0x000fe200078e0a06 */
[----:B------:R-:W-:Y:S01]  /*9110*/  LEA R2, R2, R7, 0x6 ;  /* 0x0000000702027211 */ /* 0x000fe200078e30ff */
[----:B------:R-:W-:Y:S01]  /*9120*/  IMAD.U32 R5, RZ, RZ, UR5 ;  /* 0x00000005ff057e24 */ /* 0x000fe2000f8e00ff */
[----:B------:R-:W-:Y:S01]  /*9130*/  UIMAD.WIDE.U32 UR4, UR13, UR8, URZ ;  /* 0x000000080d0472a5 */ /* 0x000fe2000f8e003f */
[----:B------:R-:W-:Y:S01]  /*9140*/  IMAD.U32 R5, RZ, RZ, UR6 ;  /* 0x00000006ff057e24 */ /* 0x000fe2000f8e00ff */
[----:B------:R-:W-:Y:S01]  /*9150*/  UIMAD UR6, UR13, UR9, UR7 ;  /* 0x000000090d0672a4 */ /* 0x000fe2000f8e0207 */
[----:B------:R-:W-:-:S02]  /*9160*/  IMAD R6, R121, 0x8, R2 ;  /* 0x0000000879067824 */ /* 0x000fc400078e0202 */
[----:B------:R-:W-:Y:S01]  /*9170*/  ULDC.64 UR8, c[0x0][0xb28] ;  /* 0x0002ca0000087ab9 */ /* 0x000fe20000000a00 */
[----:B------:R-:W-:Y:S02]  /*9180*/  UIADD3 UR6, UR5, UR6, URZ ;  /* 0x0000000605067290 */ /* 0x000fe4000fffe03f */
[----:B------:R-:W-:Y:S01]  /*9190*/  MOV R7, UR5 ;  /* 0x0000000500077c02 */ /* 0x000fe20008000f00 */
[----:B--2---:R-:W-:-:S03]  /*91a0*/  IMAD R2, R21, 0x80, R2 ;  /* 0x0000008015027824 */ /* 0x004fc600078e0202 */
[----:B------:R-:W-:Y:S01]  /*91b0*/  IMAD.U32 R7, RZ, RZ, UR6 ;  /* 0x00000006ff077e24 */ /* 0x000fe2000f8e00ff */
[----:B------:R-:W-:Y:S01]  /*91c0*/  ULDC.64 UR6, c[0x0][0xb48] ;  /* 0x0002d20000067ab9 */ /* 0x000fe20000000a00 */
[C---:B-----5:R-:W-:Y:S02]  /*91d0*/  IMAD R8, R10.reuse, UR10, RZ ;  /* 0x0000000a0a087c24 */ /* 0x060fe4000f8e02ff */
[----:B------:R-:W-:-:S04]  /*91e0*/  IMAD.WIDE.U32 R4, R10, UR12, R4 ;  /* 0x0000000c0a047c25 */ /* 0x000fc8000f8e0004 */
[----:B------:R-:W-:Y:S02]  /*91f0*/  IMAD R11, R11, UR12, R8 ;  /* 0x0000000c0b0b7c24 */ /* 0x000fe4000f8e0208 */
[----:B------:R-:W-:Y:S02]  /*9200*/  IMAD R8, R21, 0x80, R6 ;  /* 0x0000008015087824 */ /* 0x000fe400078e0206 */
[----:B------:R-:W-:Y:S01]  /*9210*/  IMAD.U32 R6, RZ, RZ, UR4 ;  /* 0x00000004ff067e24 */ /* 0x000fe2000f8e00ff */
[----:B------:R-:W-:Y:S01]  /*9220*/  IADD3 R5, R5, R11, RZ ;  /* 0x0000000b05057210 */ /* 0x000fe20007ffe0ff */
[----:B0-----:R-:W-:Y:S01]  /*9230*/  @P0 IMAD.HI.U32 R10, R8, R9, RZ ;  /* 0x00000009080a0227 */ /* 0x001fe200078e00ff */
[----:B------:R-:W-:-:S03]  /*9240*/  ULDC.64 UR4, c[0x0][0xbe0] ;  /* 0x0002f80000047ab9 */ /* 0x000fc60000000a00 */
[----:B------:R-:W-:Y:S01]  /*9250*/  IMAD.MOV.U32 R9, RZ, RZ, R8 ;  /* 0x000000ffff097224 */ /* 0x000fe200078e0008 */
[----:B-1----:R-:W-:Y:S01]  /*9260*/  @P0 SHF.R.U32.HI R9, RZ, R13, R10 ;  /* 0x0000000dff090219 */ /* 0x002fe2000001160a */
[----:B------:R-:W-:Y:S01]  /*9270*/  IMAD R13, R15, UR12, R12 ;  /* 0x0000000c0f0d7c24 */ /* 0x000fe2000f8e020c */
[----:B------:R-:W-:Y:S01]  /*9280*/  SHF.R.S32.HI R12, RZ, 0x1f, R23 ;  /* 0x0000001fff0c7819 */ /* 0x000fe20000011417 */
[----:B------:R-:W-:-:S04]  /*9290*/  IMAD.WIDE.U32 R6, R14, UR12, R6 ;  /* 0x0000000c0e067c25 */ /* 0x000fc8000f8e0006 */
[----:B---3--:R-:W-:-:S04]  /*92a0*/  @P0 IMAD.HI.U32 R123, R8, R123, RZ ;  /* 0x0000007b087b0227 */ /* 0x008fc800078e00ff */
[----:B------:R-:W-:Y:S02]  /*92b0*/  IMAD.IADD R7, R7, 0x1, R13 ;  /* 0x0000000107077824 */ /* 0x000fe400078e020d */
[----:B------:R-:W-:Y:S02]  /*92c0*/  IMAD R13, R12, UR6, RZ ;  /* 0x000000060c0d7c24 */ /* 0x000fe4000f8e02ff */
[----:B------:R-:W-:-:S04]  /*92d0*/  IMAD.WIDE.U32 R4, R23, UR4, R4 ;  /* 0x0000000417047c25 */ /* 0x000fc8000f8e0004 */
[----:B------:R-:W-:Y:S01]  /*92e0*/  IMAD.MOV.U32 R11, RZ, RZ, R8 ;  /* 0x000000ffff0b7224 */ /* 0x000fe200078e0008 */
[----:B----4-:R-:W-:Y:S01]  /*92f0*/  @P0 SHF.R.U32.HI R11, RZ, R22, R123 ;  /* 0x00000016ff0b0219 */ /* 0x010fe2000001167b */
[----:B------:R-:W-:Y:S01]  /*9300*/  IMAD R10, R12, UR4, RZ ;  /* 0x000000040c0a7c24 */ /* 0x000fe2000f8e02ff */
[----:B------:R-:W-:Y:S01]  /*9310*/  IADD3 R4, P0, R9, R4, RZ ;  /* 0x0000000409047210 */ /* 0x000fe20007f1e0ff */
[----:B------:R-:W-:Y:S01]  /*9320*/  IMAD R15, R23, UR7, R13 ;  /* 0x00000007170f7c24 */ /* 0x000fe2000f8e020d */
[--C-:B------:R-:W-:Y:S01]  /*9330*/  SHF.R.S32.HI R13, RZ, 0x1f, R9.reuse ;  /* 0x0000001fff0d7819 */ /* 0x100fe20000011409 */
[----:B------:R-:W-:Y:S01]  /*9340*/  IMAD.MOV R9, RZ, RZ, -R9 ;  /* 0x000000ffff097224 */ /* 0x000fe200078e0a09 */
[----:B------:R-:W-:Y:S01]  /*9350*/  IADD3 R14, -R11, RZ, RZ ;  /* 0x000000ff0b0e7210 */ /* 0x000fe20007ffe1ff */
[----:B------:R-:W-:Y:S01]  /*9360*/  IMAD R12, R23, UR5, R10 ;  /* 0x00000005170c7c24 */ /* 0x000fe2000f8e020a */
[----:B------:R-:W-:Y:S01]  /*9370*/  SHF.R.S32.HI R10, RZ, 0x1f, R11 ;  /* 0x0000001fff0a7819 */ /* 0x000fe2000001140b */
[----:B------:R-:W-:Y:S01]  /*9380*/  IMAD R9, R17, R9, R8 ;  /* 0x0000000911097224 */ /* 0x000fe200078e0208 */
[----:B------:R-:W-:Y:S01]  /*9390*/  ULDC.64 UR4, c[0x0][0xb30] ;  /* 0x0002cc0000047ab9 */ /* 0x000fe20000000a00 */
[----:B------:R-:W-:Y:S01]  /*93a0*/  IMAD.WIDE.U32 R6, R23, UR6, R6 ;  /* 0x0000000617067c25 */ /* 0x000fe2000f8e0006 */
[----:B------:R-:W-:Y:S01]  /*93b0*/  IADD3.X R5, R13, R5, R12, P0, !PT ;  /* 0x000000050d057210 */ /* 0x000fe200007fe40c */
[----:B------:R-:W-:-:S02]  /*93c0*/  ULDC.64 UR6, c[0x0][0xbc8] ;  /* 0x0002f20000067ab9 */ /* 0x000fc40000000a00 */
        /* <DEDUP_REMOVED lines=42> */
[----:B------:R-:W-:-:S05]  /*9670*/  IMAD.IADD R15, R18, 0x1, -R15 ;  /* 0x00000001120f7824 */ /* 0x000fca00078e0a0f */
[----:B------:R-:W-:Y:S01]  /*9680*/  SHF.L.U32 R2, R15, 0x1, RZ ;  /* 0x000000010f027819 */ /* 0x000fe200000006ff */
[----:B0-----:R3:W-:Y:S04]  /*9690*/  @!P1 ST.E desc[UR36][R10.64], R3 ;  /* 0x000000030a009985 */ /* 0x0017e8000c101924 */
[----:B--2---:R3:W-:Y:S01]  /*96a0*/  @!P0 ST.E desc[UR36][R12.64], R0 ;  /* 0x000000000c008985 */ /* 0x0047e2000c101924 */
[----:B------:R-:W-:Y:S05]  /*96b0*/  @P2 BRA `(.L_x_5501) ;  /* 0x0000000800382947 */ /* 0x000fea0003800000 */
[C---:B---3--:R-:W-:Y:S01]  /*96c0*/  VIADD R3, R2.reuse, 0x10 ;  /* 0x0000001002037836 */ /* 0x048fe20000000000 */
        /* <DEDUP_REMOVED lines=8> */
[C---:B------:R-:W-:Y:S01]  /*9750*/  IADD3 R17, R2.reuse, 0x20, RZ ;  /* 0x0000002002117810 */ /* 0x040fe20007ffe0ff */
[----:B------:R-:W-:Y:S01]  /*9760*/  VIADD R22, R2, 0x50 ;  /* 0x0000005002167836 */ /* 0x000fe20000000000 */
[----:B------:R-:W-:-:S02]  /*9770*/  ISETP.GE.AND P5, PT, R16, UR4, PT ;  /* 0x0000000410007c0c */ /* 0x000fc4000bfa6270 */
[----:B------:R-:W-:Y:S02]  /*9780*/  ISETP.GE.AND P6, PT, R17, UR4, PT ;  /* 0x0000000411007c0c */ /* 0x000fe4000bfc6270 */
[C---:B------:R-:W-:Y:S01]  /*9790*/  IADD3 R20, R2.reuse, 0x40, RZ ;  /* 0x0000004002147810 */ /* 0x040fe20007ffe0ff */
[----:B-1--4-:R-:W-:Y:S01]  /*97a0*/  @!P0 IMAD.WIDE R10, R2, 0x4, R4 ;  /* 0x00000004020a8825 */ /* 0x012fe200078e0204 */
[----:B------:R-:W-:Y:S02]  /*97b0*/  ISETP.GE.AND P3, PT, R18, UR4, PT ;  /* 0x0000000412007c0c */ /* 0x000fe4000bf66270 */
[----:B------:R-:W-:Y:S02]  /*97c0*/  @!P2 LEA.HI R3, R3, R3, RZ, 0x1 ;  /* 0x000000030303a211 */ /* 0x000fe400078f08ff */
[----:B------:R-:W-:Y:S01]  /*97d0*/  @!P1 LEA.HI R0, R0, R0, RZ, 0x1 ;  /* 0x0000000000009211 */ /* 0x000fe200078f08ff */
[----:B------:R0:W-:Y:S01]  /*97e0*/  @!P0 ST.E.64 desc[UR36][R10.64], R24 ;  /* 0x000000180a008985 */ /* 0x0001e2000c101b24 */
[----:B------:R-:W-:-:S02]  /*97f0*/  @!P2 LOP3.LUT R3, R3, 0xfffffffe, RZ, 0xc0, !PT ;  /* 0xfffffffe0303a812 */ /* 0x000fc400078ec0ff */
[----:B------:R-:W-:Y:S01]  /*9800*/  @!P1 LOP3.LUT R13, R0, 0xfffffffe, RZ, 0xc0, !PT ;  /* 0xfffffffe000d9812 */ /* 0x000fe200078ec0ff */
[----:B------:R-:W-:Y:S01]  /*9810*/  VIADD R0, R2, 0x28 ;  /* 0x0000002802007836 */ /* 0x000fe20000000000 */
[----:B------:R-:W-:Y:S01]  /*9820*/  @!P5 LEA.HI R16, R16, R16, RZ, 0x1 ;  /* 0x000000101010d211 */ /* 0x000fe200078f08ff */
[--C-:B------:R-:W-:Y:S01]  /*9830*/  @!P2 IMAD.WIDE R14, R3, 0x4, R4.reuse ;  /* 0x00000004030ea825 */ /* 0x100fe200078e0204 */
[----:B------:R-:W-:Y:S02]  /*9840*/  @!P6 LEA.HI R17, R17, R17, RZ, 0x1 ;  /* 0x000000111111e211 */ /* 0x000fe400078f08ff */
[----:B------:R-:W-:Y:S01]  /*9850*/  ISETP.GE.AND P0, PT, R0, UR4, PT ;  /* 0x0000000400007c0c */ /* 0x000fe2000bf06270 */
[----:B------:R-:W-:Y:S01]  /*9860*/  @!P1 IMAD.WIDE R12, R13, 0x4, R4 ;  /* 0x000000040d0c9825 */ /* 0x000fe200078e0204 */
[----:B------:R-:W-:-:S03]  /*9870*/  @!P3 LEA.HI R18, R18, R18, RZ, 0x1 ;  /* 0x000000121212b211 */ /* 0x000fc600078f08ff */
[C---:B------:R-:W-:Y:S01]  /*9880*/  VIADD R3, R2.reuse, 0x30 ;  /* 0x0000003002037836 */ /* 0x040fe20000000000 */
[----:B------:R1:W-:Y:S01]  /*9890*/  @!P1 ST.E.64 desc[UR36][R12.64], R28 ;  /* 0x0000001c0c009985 */ /* 0x0003e2000c101b24 */
[----:B------:R-:W-:Y:S01]  /*98a0*/  ISETP.GE.AND P1, PT, R21, UR4, PT ;  /* 0x0000000415007c0c */ /* 0x000fe2000bf26270 */
[----:B0-----:R-:W-:Y:S01]  /*98b0*/  VIADD R24, R2, 0x58 ;  /* 0x0000005802187836 */ /* 0x001fe20000000000 */
[----:B------:R-:W-:Y:S01]  /*98c0*/  @!P5 LOP3.LUT R11, R16, 0xfffffffe, RZ, 0xc0, !PT ;  /* 0xfffffffe100bd812 */ /* 0x000fe200078ec0ff */
[----:B------:R0:W-:Y:S01]  /*98d0*/  @!P2 ST.E.64 desc[UR36][R14.64], R32 ;  /* 0x000000200e00a985 */ /* 0x0001e2000c101b24 */
[----:B------:R-:W-:Y:S02]  /*98e0*/  ISETP.GE.AND P4, PT, R3, UR4, PT ;  /* 0x0000000403007c0c */ /* 0x000fe4000bf86270 */
[----:B------:R-:W-:Y:S01]  /*98f0*/  ISETP.GE.AND P2, PT, R20, UR4, PT ;  /* 0x0000000414007c0c */ /* 0x000fe2000bf46270 */
[----:B------:R-:W-:Y:S01]  /*9900*/  @!P5 IMAD.WIDE R10, R11, 0x4, R4 ;  /* 0x000000040b0ad825 */ /* 0x000fe200078e0204 */
[----:B------:R-:W-:-:S02]  /*9910*/  @!P0 LEA.HI R0, R0, R0, RZ, 0x1 ;  /* 0x0000000000008211 */ /* 0x000fc400078f08ff */
[----:B------:R-:W-:Y:S02]  /*9920*/  IADD3 R25, R2, 0x80, RZ ;  /* 0x0000008002197810 */ /* 0x000fe40007ffe0ff */
[----:B------:R2:W-:Y:S01]  /*9930*/  @!P5 ST.E.64 desc[UR36][R10.64], R36 ;  /* 0x000000240a00d985 */ /* 0x0005e2000c101b24 */
[----:B-1----:R-:W-:Y:S02]  /*9940*/  @!P6 LOP3.LUT R13, R17, 0xfffffffe, RZ, 0xc0, !PT ;  /* 0xfffffffe110de812 */ /* 0x002fe400078ec0ff */
[----:B------:R-:W-:Y:S02]  /*9950*/  @!P1 LEA.HI R16, R21, R21, RZ, 0x1 ;  /* 0x0000001515109211 */ /* 0x000fe400078f08ff */
[----:B0-----:R-:W-:Y:S01]  /*9960*/  @!P4 LEA.HI R14, R3, R3, RZ, 0x1 ;  /* 0x00000003030ec211 */ /* 0x001fe200078f08ff */
[----:B------:R-:W-:Y:S01]  /*9970*/  @!P6 IMAD.WIDE R12, R13, 0x4, R4 ;  /* 0x000000040d0ce825 */ /* 0x000fe200078e0204 */
[----:B------:R-:W-:Y:S02]  /*9980*/  @!P2 LEA.HI R20, R20, R20, RZ, 0x1 ;  /* 0x000000141414a211 */ /* 0x000fe400078f08ff */
[----:B------:R-:W-:-:S02]  /*9990*/  @!P0 LOP3.LUT R3, R0, 0xfffffffe, RZ, 0xc0, !PT ;  /* 0xfffffffe00038812 */ /* 0x000fc400078ec0ff */
[----:B------:R-:W-:Y:S01]  /*99a0*/  @!P4 LOP3.LUT R15, R14, 0xfffffffe, RZ, 0xc0, !PT ;  /* 0xfffffffe0e0fc812 */ /* 0x000fe200078ec0ff */
[----:B------:R0:W-:Y:S01]  /*99b0*/  @!P6 ST.E.64 desc[UR36][R12.64], R40 ;  /* 0x000000280c00e985 */ /* 0x0001e2000c101b24 */
[----:B------:R-:W-:Y:S01]  /*99c0*/  @!P3 LOP3.LUT R17, R18, 0xfffffffe, RZ, 0xc0, !PT ;  /* 0xfffffffe1211b812 */ /* 0x000fe200078ec0ff */
[----:B--2---:R-:W-:Y:S01]  /*99d0*/  @!P0 IMAD.WIDE R10, R3, 0x4, R4 ;  /* 0x00000004030a8825 */ /* 0x004fe200078e0204 */
[----:B------:R-:W-:Y:S02]  /*99e0*/  @!P2 LOP3.LUT R21, R20, 0xfffffffe, RZ, 0xc0, !PT ;  /* 0xfffffffe1415a812 */ /* 0x000fe400078ec0ff */
[----:B------:R-:W-:Y:S01]  /*99f0*/  @!P1 LOP3.LUT R23, R16, 0xfffffffe, RZ, 0xc0, !PT ;  /* 0xfffffffe10179812 */ /* 0x000fe200078ec0ff */
[----:B------:R-:W-:Y:S01]  /*9a00*/  VIADD R3, R2, 0x68 ;  /* 0x0000006802037836 */ /* 0x000fe20000000000 */
[----:B------:R-:W-:Y:S01]  /*9a10*/  ISETP.GE.AND P5, PT, R22, UR4, PT ;  /* 0x0000000416007c0c */ /* 0x000fe2000bfa6270 */
[----:B------:R1:W-:Y:S01]  /*9a20*/  @!P0 ST.E.64 desc[UR36][R10.64], R44 ;  /* 0x0000002c0a008985 */ /* 0x0003e2000c101b24 */
[C---:B------:R-:W-:Y:S01]  /*9a30*/  IADD3 R0, R2.reuse, 0x60, RZ ;  /* 0x0000006002007810 */ /* 0x040fe20007ffe0ff */
[----:B------:R-:W-:Y:S01]  /*9a40*/  VIADD R18, R2, 0x70 ;  /* 0x0000007002127836 */ /* 0x000fe20000000000 */
[----:B------:R-:W-:-:S02]  /*9a50*/  ISETP.GE.AND P6, PT, R24, UR4, PT ;  /* 0x0000000418007c0c */ /* 0x000fc4000bfc6270 */
[----:B------:R-:W-:Y:S01]  /*9a60*/  ISETP.GE.AND P0, PT, R0, UR4, PT ;  /* 0x0000000400007c0c */ /* 0x000fe2000bf06270 */
[----:B0-----:R-:W-:-:S04]  /*9a70*/  @!P4 IMAD.WIDE R12, R15, 0x4, R4 ;  /* 0x000000040f0cc825 */ /* 0x001fc800078e0204 */
[--C-:B------:R-:W-:Y:S01]  /*9a80*/  @!P3 IMAD.WIDE R14, R17, 0x4, R4.reuse ;  /* 0x00000004110eb825 */ /* 0x100fe200078e0204 */
[----:B------:R0:W-:Y:S01]  /*9a90*/  @!P4 ST.E.64 desc[UR36][R12.64], R48 ;  /* 0x000000300c00c985 */ /* 0x0001e2000c101b24 */
[----:B------:R-:W-:Y:S02]  /*9aa0*/  ISETP.GE.AND P4, PT, R25, UR4, PT ;  /* 0x0000000419007c0c */ /* 0x000fe4000bf86270 */
[--C-:B------:R-:W-:Y:S01]  /*9ab0*/  @!P2 IMAD.WIDE R16, R21, 0x4, R4.reuse ;  /* 0x000000041510a825 */ /* 0x100fe200078e0204 */
[----:B------:R2:W-:Y:S01]  /*9ac0*/  @!P3 ST.E.64 desc[UR36][R14.64], R52 ;  /* 0x000000340e00b985 */ /* 0x0005e2000c101b24 */
[----:B------:R-:W-:Y:S02]  /*9ad0*/  @!P5 LEA.HI R22, R22, R22, RZ, 0x1 ;  /* 0x000000161616d211 */ /* 0x000fe400078f08ff */
[----:B------:R-:W-:Y:S01]  /*9ae0*/  @!P1 IMAD.WIDE R20, R23, 0x4, R4 ;  /* 0x0000000417149825 */ /* 0x000fe200078e0204 */
[----:B------:R3:W-:Y:S01]  /*9af0*/  @!P2 ST.E.64 desc[UR36][R16.64], R56 ;  /* 0x000000381000a985 */ /* 0x0007e2000c101b24 */
[----:B------:R-:W-:-:S02]  /*9b00*/  ISETP.GE.AND P2, PT, R18, UR4, PT ;  /* 0x0000000412007c0c */ /* 0x000fc4000bf46270 */
[----:B------:R-:W-:Y:S01]  /*9b10*/  VIADD R23, R2, 0x78 ;  /* 0x0000007802177836 */ /* 0x000fe20000000000 */
[----:B------:R4:W-:Y:S01]  /*9b20*/  @!P1 ST.E.64 desc[UR36][R20.64], R60 ;  /* 0x0000003c14009985 */ /* 0x0009e2000c101b24 */
[----:B------:R-:W-:Y:S02]  /*9b30*/  ISETP.GE.AND P1, PT, R3, UR4, PT ;  /* 0x0000000403007c0c */ /* 0x000fe4000bf26270 */
[----:B------:R-:W-:Y:S02]  /*9b40*/  @!P6 LEA.HI R24, R24, R24, RZ, 0x1 ;  /* 0x000000181818e211 */ /* 0x000fe400078f08ff */
[----:B------:R-:W-:Y:S02]  /*9b50*/  ISETP.GE.AND P3, PT, R23, UR4, PT ;  /* 0x0000000417007c0c */ /* 0x000fe4000bf66270 */
[----:B-1----:R-:W-:Y:S02]  /*9b60*/  @!P5 LOP3.LUT R11, R22, 0xfffffffe, RZ, 0xc0, !PT ;  /* 0xfffffffe160bd812 */ /* 0x002fe400078ec0ff */
[----:B------:R-:W-:-:S02]  /*9b70*/  @!P0 LEA.HI R0, R0, R0, RZ, 0x1 ;  /* 0x0000000000008211 */ /* 0x000fc400078f08ff */
[----:B0-----:R-:W-:Y:S01]  /*9b80*/  @!P6 LOP3.LUT R13, R24, 0xfffffffe, RZ, 0xc0, !PT ;  /* 0xfffffffe180de812 */ /* 0x001fe200078ec0ff */
[--C-:B------:R-:W-:Y:S01]  /*9b90*/  @!P5 IMAD.WIDE R10, R11, 0x4, R4.reuse ;  /* 0x000000040b0ad825 */ /* 0x100fe200078e0204 */
[----:B--2---:R-:W-:Y:S02]  /*9ba0*/  @!P0 LOP3.LUT R15, R0, 0xfffffffe, RZ, 0xc0, !PT ;  /* 0xfffffffe000f8812 */ /* 0x004fe400078ec0ff */
[----:B------:R-:W-:Y:S01]  /*9bb0*/  @!P1 LEA.HI R3, R3, R3, RZ, 0x1 ;  /* 0x0000000303039211 */ /* 0x000fe200078f08ff */
[--C-:B------:R-:W-:Y:S01]  /*9bc0*/  @!P6 IMAD.WIDE R12, R13, 0x4, R4.reuse ;  /* 0x000000040d0ce825 */ /* 0x100fe200078e0204 */
[----:B------:R-:W-:Y:S01]  /*9bd0*/  @!P2 LEA.HI R18, R18, R18, RZ, 0x1 ;  /* 0x000000121212a211 */ /* 0x000fe200078f08ff */
[----:B------:R0:W-:Y:S01]  /*9be0*/  @!P5 ST.E.64 desc[UR36][R10.64], R64 ;  /* 0x000000400a00d985 */ /* 0x0001e2000c101b24 */
[----:B------:R-:W-:Y:S01]  /*9bf0*/  @!P1 LOP3.LUT R3, R3, 0xfffffffe, RZ, 0xc0, !PT ;  /* 0xfffffffe03039812 */ /* 0x000fe200078ec0ff */
[----:B------:R-:W-:Y:S01]  /*9c00*/  @!P0 IMAD.WIDE R14, R15, 0x4, R4 ;  /* 0x000000040f0e8825 */ /* 0x000fe200078e0204 */
[----:B------:R-:W-:Y:S01]  /*9c10*/  @!P3 LEA.HI R23, R23, R23, RZ, 0x1 ;  /* 0x000000171717b211 */ /* 0x000fe200078f08ff */
[----:B------:R1:W-:Y:S01]  /*9c20*/  @!P6 ST.E.64 desc[UR36][R12.64], R68 ;  /* 0x000000440c00e985 */ /* 0x0003e2000c101b24 */
[----:B------:R-:W-:Y:S01]  /*9c30*/  @!P4 LEA.HI R25, R25, R25, RZ, 0x1 ;  /* 0x000000191919c211 */ /* 0x000fe200078f08ff */
[----:B------:R-:W-:Y:S01]  /*9c40*/  VIADD R0, R2, 0x88 ;  /* 0x0000008802007836 */ /* 0x000fe20000000000 */
[----:B---3--:R-:W-:Y:S01]  /*9c50*/  @!P2 LOP3.LUT R17, R18, 0xfffffffe, RZ, 0xc0, !PT ;  /* 0xfffffffe1211a812 */ /* 0x008fe200078ec0ff */
[----:B------:R2:W-:Y:S01]  /*9c60*/  @!P0 ST.E.64 desc[UR36][R14.64], R72 ;  /* 0x000000480e008985 */ /* 0x0005e2000c101b24 */
[----:B------:R-:W-:Y:S01]  /*9c70*/  @!P3 LOP3.LUT R23, R23, 0xfffffffe, RZ, 0xc0, !PT ;  /* 0xfffffffe1717b812 */ /* 0x000fe200078ec0ff */
[----:B------:R-:W-:Y:S01]  /*9c80*/  VIADD R18, R2, 0x98 ;  /* 0x0000009802127836 */ /* 0x000fe20000000000 */
[----:B----4-:R-:W-:-:S02]  /*9c90*/  @!P4 LOP3.LUT R21, R25, 0xfffffffe, RZ, 0xc0, !PT ;  /* 0xfffffffe1915c812 */ /* 0x010fc400078ec0ff */
[----:B------:R-:W-:Y:S01]  /*9ca0*/  IADD3 R22, R2, 0xa0, RZ ;  /* 0x000000a002167810 */ /* 0x000fe20007ffe0ff */
[----:B0-----:R-:W-:Y:S01]  /*9cb0*/  @!P1 IMAD.WIDE R10, R3, 0x4, R4 ;  /* 0x00000004030a9825 */ /* 0x001fe200078e0204 */
[----:B------:R-:W-:-:S03]  /*9cc0*/  ISETP.GE.AND P0, PT, R0, UR4, PT ;  /* 0x0000000400007c0c */ /* 0x000fc6000bf06270 */
        /* <DEDUP_REMOVED lines=9> */
[----:B------:R-:W-:-:S02]  /*9d60*/  ISETP.GE.AND P3, PT, R22, UR4, PT ;  /* 0x0000000416007c0c */ /* 0x000fc4000bf66270 */
[C---:B--2---:R-:W-:Y:S01]  /*9d70*/  VIADD R14, R2.reuse, 0xa8 ;  /* 0x000000a8020e7836 */ /* 0x044fe20000000000 */
[----:B------:R2:W-:Y:S01]  /*9d80*/  @!P4 ST.E.64 desc[UR36][R20.64], R88 ;  /* 0x000000581400c985 */ /* 0x0005e2000c101b24 */
[----:B0-----:R-:W-:Y:S01]  /*9d90*/  VIADD R11, R2, 0xb8 ;  /* 0x000000b8020b7836 */ /* 0x001fe20000000000 */
[----:B------:R-:W-:Y:S01]  /*9da0*/  @!P0 LEA.HI R0, R0, R0, RZ, 0x1 ;  /* 0x0000000000008211 */ /* 0x000fe200078f08ff */
[----:B------:R-:W-:Y:S01]  /*9db0*/  VIADD R15, R2, 0xb0 ;  /* 0x000000b0020f7836 */ /* 0x000fe20000000000 */
[----:B------:R-:W-:Y:S02]  /*9dc0*/  ISETP.GE.AND P4, PT, R14, UR4, PT ;  /* 0x000000040e007c0c */ /* 0x000fe4000bf86270 */
[----:B------:R-:W-:Y:S02]  /*9dd0*/  ISETP.GE.AND P6, PT, R11, UR4, PT ;  /* 0x000000040b007c0c */ /* 0x000fe4000bfc6270 */
[----:B------:R-:W-:Y:S02]  /*9de0*/  ISETP.GE.AND P5, PT, R15, UR4, PT ;  /* 0x000000040f007c0c */ /* 0x000fe4000bfa6270 */
[----:B------:R-:W-:-:S02]  /*9df0*/  @!P1 LEA.HI R3, R3, R3, RZ, 0x1 ;  /* 0x0000000303039211 */ /* 0x000fc400078f08ff */
[----:B------:R-:W-:Y:S02]  /*9e00*/  @!P2 LEA.HI R18, R18, R18, RZ, 0x1 ;  /* 0x000000121212a211 */ /* 0x000fe400078f08ff */
[----:B------:R-:W-:Y:S02]  /*9e10*/  @!P3 LEA.HI R22, R22, R22, RZ, 0x1 ;  /* 0x000000161616b211 */ /* 0x000fe400078f08ff */
[----:B------:R-:W-:Y:S02]  /*9e20*/  @!P1 LOP3.LUT R3, R3, 0xfffffffe, RZ, 0xc0, !PT ;  /* 0xfffffffe03039812 */ /* 0x000fe400078ec0ff */
[----:B------:R-:W-:Y:S02]  /*9e30*/  @!P4 LEA.HI R14, R14, R14, RZ, 0x1 ;  /* 0x0000000e0e0ec211 */ /* 0x000fe400078f08ff */
[----:B-1----:R-:W-:Y:S02]  /*9e40*/  @!P6 LEA.HI R12, R11, R11, RZ, 0x1 ;  /* 0x0000000b0b0ce211 */ /* 0x002fe400078f08ff */
[----:B------:R-:W-:-:S02]  /*9e50*/  @!P5 LEA.HI R10, R15, R15, RZ, 0x1 ;  /* 0x0000000f0f0ad211 */ /* 0x000fc400078f08ff */
[----:B------:R-:W-:Y:S02]  /*9e60*/  @!P0 LOP3.LUT R11, R0, 0xfffffffe, RZ, 0xc0, !PT ;  /* 0xfffffffe000b8812 */ /* 0x000fe400078ec0ff */
[----:B------:R-:W-:Y:S02]  /*9e70*/  @!P2 LOP3.LUT R15, R18, 0xfffffffe, RZ, 0xc0, !PT ;  /* 0xfffffffe120fa812 */ /* 0x000fe400078ec0ff */
[----:B---3--:R-:W-:Y:S02]  /*9e80*/  @!P3 LOP3.LUT R17, R22, 0xfffffffe, RZ, 0xc0, !PT ;  /* 0xfffffffe1611b812 */ /* 0x008fe400078ec0ff */
[----:B--2---:R-:W-:Y:S01]  /*9e90*/  @!P4 LOP3.LUT R21, R14, 0xfffffffe, RZ, 0xc0, !PT ;  /* 0xfffffffe0e15c812 */ /* 0x004fe200078ec0ff */
        /* <DEDUP_REMOVED lines=16> */
.L_x_5501:
[----:B------:R-:W-:Y:S05]  /*9fa0*/  BSYNC B0 ;  /* 0x0000000000007941 */ /* 0x000fea0003800000 */
.L_x_5500:
[----:B------:R-:W-:Y:S01]  /*9fb0*/  ISETP.GE.AND P0, PT, R8, R7, PT ;  /* 0x000000070800720c */ /* 0x000fe20003f06270 */
[----:B01----:R2:W0:Y:S04]  /*9fc0*/  SHFL.IDX PT, R5, R9, 0x1, 0x1c1f ;  /* 0x003c1f0009057f89 */ /* 0x00342800000e0000 */
[----:B----4-:R2:W4:Y:S08]  /*9fd0*/  SHFL.IDX PT, R4, R6, 0x1, 0x1c1f ;  /* 0x003c1f0006047f89 */ /* 0x01053000000e0000 */
[----:B--2---:R-:W-:Y:S05]  /*9fe0*/  @P0 BRA `(.L_x_5460) ;  /* 0x0000004800540947 */ /* 0x004fea0003800000 */
[C---:B---3--:R-:W-:Y:S01]  /*9ff0*/  IADD3 R0, R2.reuse, 0x8, RZ ;  /* 0x0000000802007810 */ /* 0x048fe20007ffe0ff */
        /* <DEDUP_REMOVED lines=15> */
[----:B0---4-:R-:W-:Y:S01]  /*a0f0*/  @!P2 IMAD.WIDE R6, R2, 0x4, R4 ;  /* 0x000000040206a825 */ /* 0x011fe200078e0204 */
[----:B------:R-:W-:-:S02]  /*a100*/  ISETP.GE.AND P6, PT, R14, UR4, PT ;  /* 0x000000040e007c0c */ /* 0x000fc4000bfc6270 */
[----:B------:R-:W-:Y:S01]  /*a110*/  @!P3 LEA.HI R0, R0, R0, RZ, 0x1 ;  /* 0x000000000000b211 */ /* 0x000fe200078f08ff */
[----:B------:R-:W-:Y:S01]  /*a120*/  VIADD R21, R2, 0x78 ;  /* 0x0000007802157836 */ /* 0x000fe20000000000 */
[----:B------:R0:W-:Y:S01]  /*a130*/  @!P2 ST.E.64 desc[UR36][R6.64], R26 ;  /* 0x0000001a0600a985 */ /* 0x0001e2000c101b24 */
[----:B------:R-:W-:Y:S02]  /*a140*/  @!P0 LEA.HI R3, R3, R3, RZ, 0x1 ;  /* 0x0000000303038211 */ /* 0x000fe400078f08ff */
[----:B------:R-:W-:Y:S01]  /*a150*/  @!P3 LOP3.LUT R9, R0, 0xfffffffe, RZ, 0xc0, !PT ;  /* 0xfffffffe0009b812 */ /* 0x000fe200078ec0ff */
[----:B------:R-:W-:Y:S01]  /*a160*/  VIADD R0, R2, 0x20 ;  /* 0x0000002002007836 */ /* 0x000fe20000000000 */
[----:B------:R-:W-:Y:S02]  /*a170*/  @!P1 LEA.HI R10, R10, R10, RZ, 0x1 ;  /* 0x0000000a0a0a9211 */ /* 0x000fe400078f08ff */
[----:B------:R-:W-:Y:S01]  /*a180*/  @!P0 LOP3.LUT R3, R3, 0xfffffffe, RZ, 0xc0, !PT ;  /* 0xfffffffe03038812 */ /* 0x000fe200078ec0ff */
[----:B------:R-:W-:Y:S01]  /*a190*/  @!P3 IMAD.WIDE R8, R9, 0x4, R4 ;  /* 0x000000040908b825 */ /* 0x000fe200078e0204 */
[----:B------:R-:W-:-:S02]  /*a1a0*/  ISETP.GE.AND P2, PT, R0, UR4, PT ;  /* 0x0000000400007c0c */ /* 0x000fc4000bf46270 */
[----:B------:R-:W-:Y:S02]  /*a1b0*/  @!P4 LEA.HI R12, R12, R12, RZ, 0x1 ;  /* 0x0000000c0c0cc211 */ /* 0x000fe400078f08ff */
[----:B------:R1:W-:Y:S01]  /*a1c0*/  @!P3 ST.E.64 desc[UR36][R8.64], R30 ;  /* 0x0000001e0800b985 */ /* 0x0003e2000c101b24 */
[----:B------:R-:W-:Y:S01]  /*a1d0*/  ISETP.GE.AND P3, PT, R11, UR4, PT ;  /* 0x000000040b007c0c */ /* 0x000fe2000bf66270 */
[----:B0-----:R-:W-:Y:S01]  /*a1e0*/  @!P0 IMAD.WIDE R6, R3, 0x4, R4 ;  /* 0x0000000403068825 */ /* 0x001fe200078e0204 */
[----:B------:R-:W-:Y:S02]  /*a1f0*/  @!P6 LEA.HI R14, R14, R14, RZ, 0x1 ;  /* 0x0000000e0e0ee211 */ /* 0x000fe400078f08ff */
[----:B------:R-:W-:Y:S02]  /*a200*/  IADD3 R16, R2, 0x48, RZ ;  /* 0x0000004802107810 */ /* 0x000fe40007ffe0ff */
[----:B------:R0:W-:Y:S01]  /*a210*/  @!P0 ST.E.64 desc[UR36][R6.64], R34 ;  /* 0x0000002206008985 */ /* 0x0001e2000c101b24 */
[----:B------:R-:W-:-:S02]  /*a220*/  @!P6 LOP3.LUT R17, R14, 0xfffffffe, RZ, 0xc0, !PT ;  /* 0xfffffffe0e11e812 */ /* 0x000fc400078ec0ff */
[----:B------:R-:W-:Y:S02]  /*a230*/  @!P2 LEA.HI R0, R0, R0, RZ, 0x1 ;  /* 0x000000000000a211 */ /* 0x000fe400078f08ff */
[----:B------:R-:W-:Y:S02]  /*a240*/  ISETP.GE.AND P0, PT, R18, UR4, PT ;  /* 0x0000000412007c0c */ /* 0x000fe4000bf06270 */
[----:B-1----:R-:W-:Y:S02]  /*a250*/  @!P1 LOP3.LUT R9, R10, 0xfffffffe, RZ, 0xc0, !PT ;  /* 0xfffffffe0a099812 */ /* 0x002fe400078ec0ff */
[----:B------:R-:W-:Y:S02]  /*a260*/  @!P3 LEA.HI R11, R11, R11, RZ, 0x1 ;  /* 0x0000000b0b0bb211 */ /* 0x000fe400078f08ff */
[----:B------:R-:W-:Y:S01]  /*a270*/  @!P5 LEA.HI R10, R13, R13, RZ, 0x1 ;  /* 0x0000000d0d0ad211 */ /* 0x000fe200078f08ff */
[----:B------:R-:W-:Y:S01]  /*a280*/  @!P1 IMAD.WIDE R8, R9, 0x4, R4 ;  /* 0x0000000409089825 */ /* 0x000fe200078e0204 */
[----:B------:R-:W-:-:S02]  /*a290*/  @!P2 LOP3.LUT R3, R0, 0xfffffffe, RZ, 0xc0, !PT ;  /* 0xfffffffe0003a812 */ /* 0x000fc400078ec0ff */
[----:B------:R-:W-:Y:S01]  /*a2a0*/  @!P3 LOP3.LUT R11, R11, 0xfffffffe, RZ, 0xc0, !PT ;  /* 0xfffffffe0b0bb812 */ /* 0x000fe200078ec0ff */
[----:B------:R-:W-:Y:S01]  /*a2b0*/  VIADD R0, R2, 0x58 ;  /* 0x0000005802007836 */ /* 0x000fe20000000000 */
[----:B------:R-:W-:Y:S01]  /*a2c0*/  @!P4 LOP3.LUT R13, R12, 0xfffffffe, RZ, 0xc0, !PT ;  /* 0xfffffffe0c0dc812 */ /* 0x000fe200078ec0ff */
[----:B------:R1:W-:Y:S01]  /*a2d0*/  @!P1 ST.E.64 desc[UR36][R8.64], R38 ;  /* 0x0000002608009985 */ /* 0x0003e2000c101b24 */
[----:B------:R-:W-:Y:S01]  /*a2e0*/  @!P5 LOP3.LUT R15, R10, 0xfffffffe, RZ, 0xc0, !PT ;  /* 0xfffffffe0a0fd812 */ /* 0x000fe200078ec0ff */
[--C-:B0-----:R-:W-:Y:S01]  /*a2f0*/  @!P2 IMAD.WIDE R6, R3, 0x4, R4.reuse ;  /* 0x000000040306a825 */ /* 0x101fe200078e0204 */
[----:B------:R-:W-:Y:S02]  /*a300*/  ISETP.GE.AND P1, PT, R16, UR4, PT ;  /* 0x0000000410007c0c */ /* 0x000fe4000bf26270 */
[----:B------:R-:W-:Y:S01]  /*a310*/  @!P0 LEA.HI R18, R18, R18, RZ, 0x1 ;  /* 0x0000001212128211 */ /* 0x000fe200078f08ff */
[----:B------:R-:W-:Y:S01]  /*a320*/  VIADD R3, R2, 0x60 ;  /* 0x0000006002037836 */ /* 0x000fe20000000000 */
[----:B------:R0:W-:Y:S01]  /*a330*/  @!P2 ST.E.64 desc[UR36][R6.64], R42 ;  /* 0x0000002a0600a985 */ /* 0x0001e2000c101b24 */
[----:B------:R-:W-:Y:S01]  /*a340*/  ISETP.GE.AND P2, PT, R0, UR4, PT ;  /* 0x0000000400007c0c */ /* 0x000fe2000bf46270 */
[----:B-1----:R-:W-:-:S07]  /*a350*/  @!P3 IMAD.WIDE R8, R11, 0x4, R4 ;  /* 0x000000040b08b825 */ /* 0x002fce00078e0204 */
[----:B------:R-:W-:Y:S01]  /*a360*/  @!P1 LEA.HI R16, R16, R16, RZ, 0x1 ;  /* 0x0000001010109211 */ /* 0x000fe200078f08ff */
[--C-:B------:R-:W-:Y:S01]  /*a370*/  @!P4 IMAD.WIDE R10, R13, 0x4, R4.reuse ;  /* 0x000000040d0ac825 */ /* 0x100fe200078e0204 */
[----:B------:R1:W-:Y:S01]  /*a380*/  @!P3 ST.E.64 desc[UR36][R8.64], R46 ;  /* 0x0000002e0800b985 */ /* 0x0003e2000c101b24 */
[----:B------:R-:W-:Y:S02]  /*a390*/  ISETP.GE.AND P3, PT, R21, UR4, PT ;  /* 0x0000000415007c0c */ /* 0x000fe4000bf66270 */
[--C-:B------:R-:W-:Y:S01]  /*a3a0*/  @!P5 IMAD.WIDE R12, R15, 0x4, R4.reuse ;  /* 0x000000040f0cd825 */ /* 0x100fe200078e0204 */
[----:B------:R-:W-:Y:S01]  /*a3b0*/  @!P4 ST.E.64 desc[UR36][R10.64], R50 ;  /* 0x000000320a00c985 */ /* 0x000fe2000c101b24 */
[----:B------:R-:W-:Y:S02]  /*a3c0*/  ISETP.GE.AND P4, PT, R20, UR4, PT ;  /* 0x0000000414007c0c */ /* 0x000fe4000bf86270 */
[--C-:B------:R-:W-:Y:S01]  /*a3d0*/  @!P6 IMAD.WIDE R14, R17, 0x4, R4.reuse ;  /* 0x00000004110ee825 */ /* 0x100fe200078e0204 */
[----:B------:R-:W-:Y:S01]  /*a3e0*/  IADD3 R17, R2, 0x68, RZ ;  /* 0x0000006802117810 */ /* 0x000fe20007ffe0ff */
[----:B------:R2:W-:Y:S01]  /*a3f0*/  @!P5 ST.E.64 desc[UR36][R12.64], R54 ;  /* 0x000000360c00d985 */ /* 0x0005e2000c101b24 */
[----:B0-----:R-:W-:Y:S01]  /*a400*/  @!P1 LOP3.LUT R7, R16, 0xfffffffe, RZ, 0xc0, !PT ;  /* 0xfffffffe10079812 */ /* 0x001fe200078ec0ff */
[----:B------:R-:W-:Y:S01]  /*a410*/  VIADD R16, R2, 0x80 ;  /* 0x0000008002107836 */ /* 0x000fe20000000000 */
[----:B------:R-:W-:Y:S01]  /*a420*/  ISETP.GE.AND P5, PT, R17, UR4, PT ;  /* 0x0000000411007c0c */ /* 0x000fe2000bfa6270 */
[----:B------:R0:W-:Y:S01]  /*a430*/  @!P6 ST.E.64 desc[UR36][R14.64], R58 ;  /* 0x0000003a0e00e985 */ /* 0x0001e2000c101b24 */
[----:B------:R-:W-:Y:S01]  /*a440*/  ISETP.GE.AND P6, PT, R3, UR4, PT ;  /* 0x0000000403007c0c */ /* 0x000fe2000bfc6270 */
[----:B------:R-:W-:Y:S01]  /*a450*/  @!P1 IMAD.WIDE R6, R7, 0x4, R4 ;  /* 0x0000000407069825 */ /* 0x000fe200078e0204 */
[----:B-1----:R-:W-:-:S02]  /*a460*/  @!P0 LOP3.LUT R9, R18, 0xfffffffe, RZ, 0xc0, !PT ;  /* 0xfffffffe12098812 */ /* 0x002fc400078ec0ff */
[----:B------:R-:W-:Y:S02]  /*a470*/  @!P2 LEA.HI R0, R0, R0, RZ, 0x1 ;  /* 0x000000000000a211 */ /* 0x000fe400078f08ff */
[----:B------:R-:W-:Y:S01]  /*a480*/  @!P4 LEA.HI R20, R20, R20, RZ, 0x1 ;  /* 0x000000141414c211 */ /* 0x000fe200078f08ff */
[--C-:B------:R-:W-:Y:S01]  /*a490*/  @!P0 IMAD.WIDE R8, R9, 0x4, R4.reuse ;  /* 0x0000000409088825 */ /* 0x100fe200078e0204 */
[----:B------:R-:W-:Y:S01]  /*a4a0*/  @!P3 LEA.HI R21, R21, R21, RZ, 0x1 ;  /* 0x000000151515b211 */ /* 0x000fe200078f08ff */
[----:B------:R1:W-:Y:S01]  /*a4b0*/  @!P1 ST.E.64 desc[UR36][R6.64], R62 ;  /* 0x0000003e06009985 */ /* 0x0003e2000c101b24 */
[----:B--2---:R-:W-:Y:S02]  /*a4c0*/  @!P4 LOP3.LUT R13, R20, 0xfffffffe, RZ, 0xc0, !PT ;  /* 0xfffffffe140dc812 */ /* 0x004fe400078ec0ff */
[----:B------:R-:W-:Y:S01]  /*a4d0*/  @!P5 LEA.HI R17, R17, R17, RZ, 0x1 ;  /* 0x000000111111d211 */ /* 0x000fe200078f08ff */
[----:B------:R2:W-:Y:S01]  /*a4e0*/  @!P0 ST.E.64 desc[UR36][R8.64], R66 ;  /* 0x0000004208008985 */ /* 0x0005e2000c101b24 */
[----:B------:R-:W-:Y:S01]  /*a4f0*/  @!P6 LEA.HI R10, R3, R3, RZ, 0x1 ;  /* 0x00000003030ae211 */ /* 0x000fe200078f08ff */
[----:B------:R-:W-:Y:S01]  /*a500*/  @!P4 IMAD.WIDE R12, R13, 0x4, R4 ;  /* 0x000000040d0cc825 */ /* 0x000fe200078e0204 */
[----:B------:R-:W-:-:S02]  /*a510*/  @!P2 LOP3.LUT R3, R0, 0xfffffffe, RZ, 0xc0, !PT ;  /* 0xfffffffe0003a812 */ /* 0x000fc400078ec0ff */
[----:B------:R-:W-:Y:S01]  /*a520*/  @!P6 LOP3.LUT R11, R10, 0xfffffffe, RZ, 0xc0, !PT ;  /* 0xfffffffe0a0be812 */ /* 0x000fe200078ec0ff */
[C---:B------:R-:W-:Y:S01]  /*a530*/  VIADD R0, R2.reuse, 0x90 ;  /* 0x0000009002007836 */ /* 0x040fe20000000000 */
[----:B------:R-:W-:Y:S02]  /*a540*/  @!P5 LOP3.LUT R17, R17, 0xfffffffe, RZ, 0xc0, !PT ;  /* 0xfffffffe1111d812 */ /* 0x000fe400078ec0ff */
[----:B0-----:R-:W-:Y:S01]  /*a550*/  @!P3 LOP3.LUT R15, R21, 0xfffffffe, RZ, 0xc0, !PT ;  /* 0xfffffffe150fb812 */ /* 0x001fe200078ec0ff */
[--C-:B-1----:R-:W-:Y:S01]  /*a560*/  @!P2 IMAD.WIDE R6, R3, 0x4, R4.reuse ;  /* 0x000000040306a825 */ /* 0x102fe200078e0204 */
[----:B------:R-:W-:Y:S02]  /*a570*/  IADD3 R18, R2, 0x88, RZ ;  /* 0x0000008802127810 */ /* 0x000fe40007ffe0ff */
[----:B------:R-:W-:Y:S01]  /*a580*/  ISETP.GE.AND P0, PT, R16, UR4, PT ;  /* 0x0000000410007c0c */ /* 0x000fe2000bf06270 */
[--C-:B--2---:R-:W-:Y:S01]  /*a590*/  @!P6 IMAD.WIDE R8, R11, 0x4, R4.reuse ;  /* 0x000000040b08e825 */ /* 0x104fe200078e0204 */
[----:B------:R-:W-:Y:S01]  /*a5a0*/  ISETP.GE.AND P1, PT, R18, UR4, PT ;  /* 0x0000000412007c0c */ /* 0x000fe2000bf26270 */
[----:B------:R0:W-:Y:S01]  /*a5b0*/  @!P2 ST.E.64 desc[UR36][R6.64], R70 ;  /* 0x000000460600a985 */ /* 0x0001e2000c101b24 */
[----:B------:R-:W-:Y:S01]  /*a5c0*/  IADD3 R20, R2, 0xa8, RZ ;  /* 0x000000a802147810 */ /* 0x000fe20007ffe0ff */
[--C-:B------:R-:W-:Y:S01]  /*a5d0*/  @!P5 IMAD.WIDE R10, R17, 0x4, R4.reuse ;  /* 0x00000004110ad825 */ /* 0x100fe200078e0204 */
[----:B------:R-:W-:Y:S01]  /*a5e0*/  ISETP.GE.AND P2, PT, R0, UR4, PT ;  /* 0x0000000400007c0c */ /* 0x000fe2000bf46270 */
[----:B------:R1:W-:Y:S02]  /*a5f0*/  @!P6 ST.E.64 desc[UR36][R8.64], R74 ;  /* 0x0000004a0800e985 */ /* 0x0003e4000c101b24 */
[----:B------:R-:W-:-:S02]  /*a600*/  @!P3 IMAD.WIDE R14, R15, 0x4, R4 ;  /* 0x000000040f0eb825 */ /* 0x000fc400078e0204 */
[----:B------:R2:W-:Y:S01]  /*a610*/  @!P5 ST.E.64 desc[UR36][R10.64], R78 ;  /* 0x0000004e0a00d985 */ /* 0x0005e2000c101b24 */
[----:B------:R-:W-:Y:S01]  /*a620*/  ISETP.GE.AND P5, PT, R20, UR4, PT ;  /* 0x0000000414007c0c */ /* 0x000fe2000bfa6270 */
[----:B------:R-:W-:Y:S01]  /*a630*/  VIADD R3, R2, 0x98 ;  /* 0x0000009802037836 */ /* 0x000fe20000000000 */
[----:B------:R-:W-:Y:S01]  /*a640*/  @!P0 LEA.HI R16, R16, R16, RZ, 0x1 ;  /* 0x0000001010108211 */ /* 0x000fe200078f08ff */
[C---:B------:R-:W-:Y:S01]  /*a650*/  VIADD R17, R2.reuse, 0xa0 ;  /* 0x000000a002117836 */ /* 0x040fe20000000000 */
[----:B------:R3:W-:Y:S01]  /*a660*/  @!P4 ST.E.64 desc[UR36][R12.64], R82 ;  /* 0x000000520c00c985 */ /* 0x0007e2000c101b24 */
[----:B------:R-:W-:Y:S01]  /*a670*/  VIADD R21, R2, 0xb0 ;  /* 0x000000b002157836 */ /* 0x000fe20000000000 */
[----:B------:R-:W-:Y:S01]  /*a680*/  @!P1 LEA.HI R18, R18, R18, RZ, 0x1 ;  /* 0x0000001212129211 */ /* 0x000fe200078f08ff */
[----:B------:R-:W-:Y:S01]  /*a690*/  VIADD R2, R2, 0xb8 ;  /* 0x000000b802027836 */ /* 0x000fe20000000000 */
[----:B------:R4:W-:Y:S01]  /*a6a0*/  @!P3 ST.E.64 desc[UR36][R14.64], R86 ;  /* 0x000000560e00b985 */ /* 0x0009e2000c101b24 */
[----:B------:R-:W-:-:S02]  /*a6b0*/  ISETP.GE.AND P3, PT, R3, UR4, PT ;  /* 0x0000000403007c0c */ /* 0x000fc4000bf66270 */
[----:B------:R-:W-:Y:S02]  /*a6c0*/  ISETP.GE.AND P4, PT, R17, UR4, PT ;  /* 0x0000000411007c0c */ /* 0x000fe4000bf86270 */
[----:B------:R-:W-:Y:S02]  /*a6d0*/  ISETP.GE.AND P6, PT, R21, UR4, PT ;  /* 0x0000000415007c0c */ /* 0x000fe4000bfc6270 */
[----:B0-----:R-:W-:Y:S02]  /*a6e0*/  @!P0 LOP3.LUT R7, R16, 0xfffffffe, RZ, 0xc0, !PT ;  /* 0xfffffffe10078812 */ /* 0x001fe400078ec0ff */
[----:B-1----:R-:W-:Y:S02]  /*a6f0*/  @!P1 LOP3.LUT R9, R18, 0xfffffffe, RZ, 0xc0, !PT ;  /* 0xfffffffe12099812 */ /* 0x002fe400078ec0ff */
[----:B------:R-:W-:Y:S01]  /*a700*/  @!P2 LEA.HI R0, R0, R0, RZ, 0x1 ;  /* 0x000000000000a211 */ /* 0x000fe200078f08ff */
[----:B------:R-:W-:Y:S01]  /*a710*/  @!P0 IMAD.WIDE R6, R7, 0x4, R4 ;  /* 0x0000000407068825 */ /* 0x000fe200078e0204 */
[----:B------:R-:W-:-:S02]  /*a720*/  @!P5 LEA.HI R20, R20, R20, RZ, 0x1 ;  /* 0x000000141414d211 */ /* 0x000fc400078f08ff */
[----:B--2---:R-:W-:Y:S01]  /*a730*/  @!P3 LEA.HI R10, R3, R3, RZ, 0x1 ;  /* 0x00000003030ab211 */ /* 0x004fe200078f08ff */
[----:B------:R-:W-:Y:S01]  /*a740*/  @!P1 IMAD.WIDE R8, R9, 0x4, R4 ;  /* 0x0000000409089825 */ /* 0x000fe200078e0204 */
[----:B------:R-:W-:Y:S01]  /*a750*/  @!P4 LEA.HI R17, R17, R17, RZ, 0x1 ;  /* 0x000000111111c211 */ /* 0x000fe200078f08ff */
[----:B------:R0:W-:Y:S01]  /*a760*/  @!P0 ST.E.64 desc[UR36][R6.64], R90 ;  /* 0x0000005a06008985 */ /* 0x0001e2000c101b24 */
[----:B------:R-:W-:Y:S02]  /*a770*/  @!P6 LEA.HI R21, R21, R21, RZ, 0x1 ;  /* 0x000000151515e211 */ /* 0x000fe400078f08ff */
[----:B------:R-:W-:Y:S01]  /*a780*/  @!P2 LOP3.LUT R3, R0, 0xfffffffe, RZ, 0xc0, !PT ;  /* 0xfffffffe0003a812 */ /* 0x000fe200078ec0ff */
[----:B------:R1:W-:Y:S01]  /*a790*/  @!P1 ST.E.64 desc[UR36][R8.64], R94 ;  /* 0x0000005e08009985 */ /* 0x0003e2000c101b24 */
[----:B------:R-:W-:Y:S02]  /*a7a0*/  @!P3 LOP3.LUT R11, R10, 0xfffffffe, RZ, 0xc0, !PT ;  /* 0xfffffffe0a0bb812 */ /* 0x000fe400078ec0ff */
[----:B------:R-:W-:-:S02]  /*a7b0*/  @!P4 LOP3.LUT R17, R17, 0xfffffffe, RZ, 0xc0, !PT ;  /* 0xfffffffe1111c812 */ /* 0x000fc400078ec0ff */
        /* <DEDUP_REMOVED lines=19> */
.L_x_5499:
[----:B------:R-:W0:Y:S02]  /*a8f0*/  S2R R0, SR_TID.X ;  /* 0x0000000000007919 */ /* 0x000e240000002100 */
[----:B0-----:R-:W-:-:S05]  /*a900*/  VIADD R2, R0, 0xffffff80 ;  /* 0xffffff8000027836 */ /* 0x001fca0000000000 */
[----:B------:R-:W-:-:S13]  /*a910*/  ISETP.GT.AND P0, PT, R2, 0x7f, PT ;  /* 0x0000007f0200780c */ /* 0x000fda0003f04270 */
[----:B------:R-:W-:Y:S05]  /*a920*/  @P0 BRA `(.L_x_5460) ;  /* 0x0000004000040947 */ /* 0x000fea0003800000 */
[----:B------:R-:W0:Y:S01]  /*a930*/  S2R R3, SR_CTAID.X ;  /* 0x0000000000037919 */ /* 0x000e220000002500 */
[----:B------:R-:W1:Y:S01]  /*a940*/  LDC R6, c[0x0][0xbe8] ;  /* 0x0002fa00ff067b82 */ /* 0x000e620000000800 */
[----:B------:R-:W-:Y:S01]  /*a950*/  ULDC UR4, c[0x0][0xa88] ;  /* 0x0002a20000047ab9 */ /* 0x000fe20000000800 */
[----:B0-----:R-:W-:Y:S01]  /*a960*/  LEA R0, R3, R0, 0x7 ;  /* 0x0000000003007211 */ /* 0x001fe200078e38ff */
[----:B-1----:R-:W-:-:S04]  /*a970*/  IMAD R3, R6, UR4, RZ ;  /* 0x0000000406037c24 */ /* 0x002fc8000f8e02ff */
[----:B------:R-:W-:-:S05]  /*a980*/  VIADD R0, R0, 0xffffff80 ;  /* 0xffffff8000007836 */ /* 0x000fca0000000000 */
[----:B------:R-:W-:-:S13]  /*a990*/  ISETP.GE.AND P0, PT, R0, R3, PT ;  /* 0x000000030000720c */ /* 0x000fda0003f06270 */
[----:B------:R-:W-:Y:S05]  /*a9a0*/  @P0 BRA `(.L_x_5460) ;  /* 0x0000003c00e40947 */ /* 0x000fea0003800000 */
[----:B------:R-:W-:Y:S01]  /*a9b0*/  ISETP.NE.AND P0, PT, R6, 0x1, PT ;  /* 0x000000010600780c */ /* 0x000fe20003f05270 */
[----:B------:R-:W0:Y:S01]  /*a9c0*/  S2UR UR7, SR_CTAID.Z ;  /* 0x00000000000779c3 */ /* 0x000e220000002700 */
[----:B------:R-:W-:Y:S01]  /*a9d0*/  R2UR UR11, R19 ;  /* 0x00000000130b72ca */ /* 0x000fe200000e0000 */
[----:B------:R-:W-:Y:S01]  /*a9e0*/  ULDC.64 UR8, c[0x0][0xbd0] ;  /* 0x0002f40000087ab9 */ /* 0x000fe20000000a00 */
[----:B------:R-:W-:-:S05]  /*a9f0*/  IMAD.MOV.U32 R5, RZ, RZ, R0 ;  /* 0x000000ffff057224 */ /* 0x000fca00078e0000 */
        /* <DEDUP_REMOVED lines=44> */
.L_x_5458:
        /* <DEDUP_REMOVED lines=18> */
.L_x_5502:
[----:B------:R-:W-:Y:S01]  /*ade0*/  ULDC UR44, c[0x0][0xc50] ;  /* 0x00031400002c7ab9 */ /* 0x000fe20000000800 */
[----:B------:R-:W-:Y:S01]  /*adf0*/  UMOV UR41, UR6 ;  /* 0x0000000600297c82 */ /* 0x000fe20008000000 */
[----:B------:R-:W-:-:S11]  /*ae00*/  UISETP.NE.AND UP0, UPT, UR44, 0x1, UPT ;  /* 0x000000012c00788c */ /* 0x000fd6000bf05270 */
[----:B------:R-:W-:Y:S01]  /*ae10*/  @UP0 ULDC UR4, c[0x0][0xc54] ;  /* 0x0003150000040ab9 */ /* 0x000fe20000000800 */
[----:B------:R-:W-:Y:S01]  /*ae20*/  @UP0 ULDC UR7, c[0x0][0xc58] ;  /* 0x0003160000070ab9 */ /* 0x000fe20000000800 */
[----:B------:R-:W-:-:S04]  /*ae30*/  UIMAD.WIDE.U32 UR4, UR6, UR4, URZ ;  /* 0x00000004060472a5 */ /* 0x000fc8000f8e003f */
[----:B------:R-:W-:-:S12]  /*ae40*/  @UP0 USHF.R.U32.HI UR41, URZ, UR7, UR5 ;  /* 0x000000073f290299 */ /* 0x000fd80008011605 */
.L_x_5503:
[----:B------:R-:W-:Y:S01]  /*ae50*/  ISETP.GE.AND P0, PT, R26, RZ, PT ;  /* 0x000000ff1a00720c */ /* 0x000fe20003f06270 */
[----:B------:R-:W-:Y:S01]  /*ae60*/  UIADD3 UR4, -UR41, URZ, URZ ;  /* 0x0000003f29047290 */ /* 0x000fe2000fffe13f */
[----:B------:R-:W-:Y:S01]  /*ae70*/  IMAD.MOV.U32 R28, RZ, RZ, 0x1 ;  /* 0x00000001ff1c7424 */ /* 0x000fe200078e00ff */
[----:B------:R-:W-:Y:S01]  /*ae80*/  MOV R0, RZ ;  /* 0x000000ff00007202 */ /* 0x000fe20000000f00 */
[----:B------:R-:W-:Y:S01]  /*ae90*/  IMAD.MOV.U32 R6, RZ, RZ, 0x1 ;  /* 0x00000001ff067424 */ /* 0x000fe200078e00ff */
[----:B------:R-:W-:-:S08]  /*aea0*/  UIMAD UR44, UR44, UR4, UR6 ;  /* 0x000000042c2c72a4 */ /* 0x000fd0000f8e0206 */
[----:B------:R-:W-:Y:S05]  /*aeb0*/  @!P0 BRA `(.L_x_5504) ;  /* 0x0000003400d88947 */ /* 0x000fea0003800000 */
[----:B------:R-:W0:Y:S01]  /*aec0*/  LDC.64 R2, c[0x0][0xa28] ;  /* 0x00028a00ff027b82 */ /* 0x000e220000000a00 */
[----:B------:R-:W-:Y:S01]  /*aed0*/  ULDC UR4, c[0x0][0x448] ;  /* 0x0001120000047ab9 */ /* 0x000fe20000000800 */
[----:B------:R-:W-:Y:S01]  /*aee0*/  ULDC UR7, c[0x0][0x2f0] ;  /* 0x0000bc0000077ab9 */ /* 0x000fe20000000800 */
[----:B------:R-:W-:-:S05]  /*aef0*/  IMAD.MOV.U32 R22, RZ, RZ, RZ ;  /* 0x000000ffff167224 */ /* 0x000fca00078e00ff */
[----:B------:R-:W1:Y:S01]  /*af00*/  S2UR UR48, SR_CTAID.X ;  /* 0x00000000003079c3 */ /* 0x000e620000002500 */
[----:B------:R-:W-:Y:S01]  /*af10*/  UISETP.NE.AND UP1, UPT, UR4, 0x1, UPT ;  /* 0x000000010400788c */ /* 0x000fe2000bf25270 */
[----:B------:R-:W-:Y:S02]  /*af20*/  ULDC UR8, c[0x0][0x288] ;  /* 0x0000a20000087ab9 */ /* 0x000fe40000000800 */
[----:B------:R-:W-:Y:S02]  /*af30*/  ULDC.64 UR4, c[0x0][0x418] ;  /* 0x0001060000047ab9 */ /* 0x000fe40000000a00 */
[----:B------:R-:W-:-:S03]  /*af40*/  UISETP.NE.U32.AND UP0, UPT, UR4, URZ, UPT ;  /* 0x0000003f0400728c */ /* 0x000fc6000bf05070 */
[----:B------:R-:W-:Y:S01]  /*af50*/  ULDC UR4, c[0x0][0x424] ;  /* 0x0001090000047ab9 */ /* 0x000fe20000000800 */
[----:B------:R-:W-:-:S03]  /*af60*/  UISETP.NE.AND.EX UP0, UPT, UR5, URZ, UPT, UP0 ;  /* 0x0000003f0500728c */ /* 0x000fc6000bf05300 */
[----:B------:R-:W-:Y:S01]  /*af70*/  @UP1 ULDC UR5, c[0x0][0x44c] ;  /* 0x0001130000051ab9 */ /* 0x000fe20000000800 */
[----:B0-----:R-:W-:Y:S01]  /*af80*/  ISETP.NE.U32.AND P0, PT, R2, RZ, PT ;  /* 0x000000ff0200720c */ /* 0x001fe20003f05070 */
[----:B------:R-:W-:-:S03]  /*af90*/  USEL UR42, UR4, 0x1, UP0 ;  /* 0x00000001042a7887 */ /* 0x000fc60008000000 */
[----:B------:R-:W-:Y:S01]  /*afa0*/  ISETP.NE.AND.EX P0, PT, R3, RZ, PT, P0 ;  /* 0x000000ff0300720c */ /* 0x000fe20003f05300 */
[----:B-1----:R-:W-:Y:S02]  /*afb0*/  ULEA UR6, UR48, 0x7f, 0x7 ;  /* 0x0000007f30067891 */ /* 0x002fe4000f8e383f */
[----:B------:R-:W-:Y:S02]  /*afc0*/  UIMAD UR42, UR42, UR7, URZ ;  /* 0x000000072a2a72a4 */ /* 0x000fe4000f8e023f */
[----:B------:R-:W-:Y:S01]  /*afd0*/  UIMAD.WIDE.U32 UR4, UR6, UR5, URZ ;  /* 0x00000005060472a5 */ /* 0x000fe2000f8e003f */
[----:B------:R-:W-:-:S03]  /*afe0*/  @UP1 ULDC UR7, c[0x0][0x450] ;  /* 0x0001140000071ab9 */ /* 0x000fc60000000800 */
[----:B------:R-:W-:-:S04]  /*aff0*/  @UP1 USHF.R.U32.HI UR6, URZ, UR7, UR5 ;  /* 0x000000073f061299 */ /* 0x000fc80008011605 */
[----:B------:R-:W0:Y:S01]  /*b000*/  @P0 LDC.64 R2, c[0x0][0xa28] ;  /* 0x00028a00ff020b82 */ /* 0x000e220000000a00 */
[----:B------:R-:W-:Y:S02]  /*b010*/  UIADD3 UR5, UR42, 0x60, -UR8 ;  /* 0x000000602a057890 */ /* 0x000fe4000fffe808 */
[----:B------:R-:W-:Y:S02]  /*b020*/  UIADD3 UR4, UR42, 0x5f, URZ ;  /* 0x0000005f2a047890 */ /* 0x000fe4000fffe03f */
[----:B------:R-:W-:Y:S02]  /*b030*/  UIADD3 UR6, UR5, UR6, URZ ;  /* 0x0000000605067290 */ /* 0x000fe4000fffe03f */
[----:B------:R-:W-:Y:S02]  /*b040*/  UIMAD.WIDE UR4, UR4, 0x2aaaaaab, URZ ;  /* 0x2aaaaaab040478a5 */ /* 0x000fe4000f8e023f */
[----:B------:R-:W-:Y:S02]  /*b050*/  UIMAD.WIDE UR6, UR6, 0x2aaaaaab, URZ ;  /* 0x2aaaaaab060678a5 */ /* 0x000fe4000f8e023f */
[----:B------:R-:W-:-:S02]  /*b060*/  USHF.R.U32.HI UR43, URZ, 0x1f, UR5 ;  /* 0x0000001f3f2b7899 */ /* 0x000fc40008011605 */
[----:B------:R-:W-:Y:S02]  /*b070*/  USHF.R.U32.HI UR45, URZ, 0x1f, UR7 ;  /* 0x0000001f3f2d7899 */ /* 0x000fe40008011607 */
[----:B------:R-:W-:Y:S02]  /*b080*/  ULEA.HI.SX32 UR43, UR5, UR43, 0x1c ;  /* 0x0000002b052b7291 */ /* 0x000fe4000f8fe23f */
[----:B------:R-:W-:-:S04]  /*b090*/  ULEA.HI.SX32 UR45, UR7, UR45, 0x1c ;  /* 0x0000002d072d7291 */ /* 0x000fc8000f8fe23f */
[----:B------:R-:W-:Y:S02]  /*b0a0*/  UISETP.LT.AND UP0, UPT, UR43, UR45, UPT ;  /* 0x0000002d2b00728c */ /* 0x000fe4000bf01270 */
[----:B------:R-:W-:Y:S01]  /*b0b0*/  UP2UR UR49, UPR, URZ, 0x2 ;  /* 0x000000023f317883 */ /* 0x000fe20008000000 */
[----:B0-----:R-:W-:Y:S01]  /*b0c0*/  @P0 IMAD.WIDE R2, R26, 0x4, R2 ;  /* 0x000000041a020825 */ /* 0x001fe200078e0202 */
[----:B------:R-:W-:-:S04]  /*b0d0*/  USEL UR11, UR43, UR45, UP0 ;  /* 0x0000002d2b0b7287 */ /* 0x000fc80008000000 */
[----:B------:R-:W-:Y:S01]  /*b0e0*/  UISETP.GE.AND UP1, UPT, UR11, 0x1, UPT ;  /* 0x000000010b00788c */ /* 0x000fe2000bf26270 */
[----:B------:R0:W5:Y:S01]  /*b0f0*/  @P0 LDG.E R22, desc[UR36][R2.64] ;  /* 0x0000002402160981 */ /* 0x000162000c1e1900 */
[----:B------:R-:W-:Y:S02]  /*b100*/  USHF.R.U32.HI UR9, URZ, 0x10, UR44 ;  /* 0x000000103f097899 */ /* 0x000fe4000801162c */
[----:B------:R-:W-:Y:S02]  /*b110*/  ULOP3.LUT UR44, UR44, 0xffff, URZ, 0xc0, !UPT ;  /* 0x0000ffff2c2c7892 */ /* 0x000fe4000f8ec03f */
[----:B------:R-:W-:Y:S01]  /*b120*/  PLOP3.LUT P0, PT, PT, PT, UP1, 0x80, 0x0 ;  /* 0x000000000000781c */ /* 0x000fe20003f0f018 */
[----:B------:R-:W-:Y:S01]  /*b130*/  UISETP.NE.AND UP0, UPT, UR9, URZ, UPT ;  /* 0x0000003f0900728c */ /* 0x000fe2000bf05270 */
[----:B------:R-:W-:-:S10]  /*b140*/  UMOV UR40, URZ ;  /* 0x0000003f00287c82 */ /* 0x000fd40008000000 */
[----:B------:R-:W-:Y:S01]  /*b150*/  @!UP0 ULDC UR9, c[0x0][0x9f0] ;  /* 0x00027c0000098ab9 */ /* 0x000fe20000000800 */
        /* <DEDUP_REMOVED lines=31> */
.L_x_5505:
[----:B------:R-:W-:Y:S02]  /*b350*/  UIMAD UR50, UR44, UR40, URZ ;  /* 0x000000282c3272a4 */ /* 0x000fe4000f8e023f */
[----:B------:R-:W-:Y:S01]  /*b360*/  IMAD.U32 R0, RZ, RZ, UR40 ;  /* 0x00000028ff007e24 */ /* 0x000fe2000f8e00ff */
[----:B------:R-:W-:-:S03]  /*b370*/  MOV R6, 0x1 ;  /* 0x0000000100067802 */ /* 0x000fc60000000f00 */
        /* <DEDUP_REMOVED lines=28> */
.L_x_5506:
        /* <DEDUP_REMOVED lines=13> */
[----:B------:R-:W-:Y:S01]  /*b610*/  MOV R8, 0x70 ;  /* 0x0000007000087802 */ /* 0x000fe20000000f00 */
[----:B------:R-:W-:-:S02]  /*b620*/  IMAD.U32 R10, RZ, RZ, UR4 ;  /* 0x00000004ff0a7e24 */ /* 0x000fc4000f8e00ff */
[----:B------:R-:W-:Y:S02]  /*b630*/  IMAD.U32 R11, RZ, RZ, UR5 ;  /* 0x00000005ff0b7e24 */ /* 0x000fe4000f8e00ff */
[----:B------:R-:W-:Y:S02]  /*b640*/  IMAD.MOV.U32 R12, RZ, RZ, 0x1 ;  /* 0x00000001ff0c7424 */ /* 0x000fe400078e00ff */
[----:B0-----:R-:W-:-:S07]  /*b650*/  IMAD.MOV.U32 R13, RZ, RZ, RZ ;  /* 0x000000ffff0d7224 */ /* 0x001fce00078e00ff */
[----:B------:R-:W-:-:S07]  /*b660*/  LEPC R20, `(.L_x_5508) ;  /* 0x000000001014794e */ /* 0x000fce0000000000 */
[----:B-1---5:R-:W-:Y:S05]  /*b670*/  CALL.ABS.NOINC R2 ;  /* 0x0000000002007343 */ /* 0x022fea0003c00000 */
.L_x_5508:
[----:B------:R0:W1:Y:S01]  /*b680*/  LDC.64 R2, c[0x4][R16] ;  /* 0x0100000010027b82 */ /* 0x0000620000000a00 */
[----:B------:R-:W-:Y:S01]  /*b690*/  ULDC.64 UR4, c[0x4][0x138] ;  /* 0x01004e0000047ab9 */ /* 0x000fe20000000a00 */
[----:B------:R-:W-:Y:S01]  /*b6a0*/  ULDC.64 UR6, c[0x4][0x140] ;  /* 0x0100500000067ab9 */ /* 0x000fe20000000a00 */
[----:B------:R-:W-:Y:S01]  /*b6b0*/  IMAD.U32 R4, RZ, RZ, UR4 ;  /* 0x00000004ff047e24 */ /* 0x000fe2000f8e00ff */
[----:B------:R-:W-:Y:S01]  /*b6c0*/  MOV R5, UR5 ;  /* 0x0000000500057c02 */ /* 0x000fe20008000f00 */
        /* <DEDUP_REMOVED lines=10> */
.L_x_5507:
        /* <DEDUP_REMOVED lines=21> */
[----:B------:R-:W-:Y:S02]  /*b8c0*/  @P1 LOP3.LUT R16, R16, 0x20, RZ, 0xfc, !PT ;  /* 0x0000002010101812 */ /* 0x000fe400078efcff */
[----:B------:R-:W-:Y:S02]  /*b8d0*/  ISETP.GT.U32.OR P0, PT, R37, 0x5f, P0 ;  /* 0x0000005f2500780c */ /* 0x000fe40000704470 */
[----:B------:R-:W-:-:S03]  /*b8e0*/  MOV R9, R10 ;  /* 0x0000000a00097202 */ /* 0x000fc60000000f00 */
        /* <DEDUP_REMOVED lines=19> */
[----:B-1----:R-:W-:-:S04]  /*ba20*/  SHF.L.U32 R4, R25, 0x3, RZ ;  /* 0x0000000319047819 */ /* 0x002fc800000006ff */
        /* <DEDUP_REMOVED lines=12> */
.L_x_5551:
        /* <DEDUP_REMOVED lines=16> */
.L_x_5510:
[----:B------:R-:W-:Y:S01]  /*bbf0*/  SHF.R.S32.HI R6, RZ, 0x1f, R10 ;  /* 0x0000001fff067819 */ /* 0x000fe2000001140a */
[----:B------:R-:W-:Y:S01]  /*bc00*/  ULDC.64 UR4, c[0x0][0x328] ;  /* 0x0000ca0000047ab9 */ /* 0x000fe20000000a00 */
[----:B------:R-:W-:-:S03]  /*bc10*/  R2UR UR6, R35 ;  /* 0x00000000230672ca */ /* 0x000fc600000e0000 */
[----:B------:R-:W-:-:S04]  /*bc20*/  IMAD R3, R6, UR4, RZ ;  /* 0x0000000406037c24 */ /* 0x000fc8000f8e02ff */
        /* <DEDUP_REMOVED lines=22> */
.L_x_5552:
        /* <DEDUP_REMOVED lines=26> */
[----:B------:R-:W-:Y:S01]  /*bf30*/  IADD3 R7, R3, UR4, RZ ;  /* 0x0000000403077c10 */ /* 0x000fe2000fffe0ff */
[----:B------:R-:W-:Y:S01]  /*bf40*/  UMOV UR4, 0xffffffff ;  /* 0xffffffff00047882 */ /* 0x000fe20000000000 */
[----:B------:R-:W-:Y:S02]  /*bf50*/  LOP3.LUT R3, R4, 0x1c0, RZ, 0xc0, !PT ;  /* 0x000001c004037812 */ /* 0x000fe400078ec0ff */
[----:B------:R-:W-:Y:S02]  /*bf60*/  LEA.HI.X R7, R2, UR7, R7, 0x1, P0 ;  /* 0x0000000702077c11 */ /* 0x000fe400080f0c07 */
[----:B------:R-:W-:Y:S02]  /*bf70*/  LOP3.LUT R4, R3, 0x38, R4, 0xf8, !PT ;  /* 0x0000003803047812 */ /* 0x000fe400078ef804 */
[----:B------:R-:W-:-:S02]  /*bf80*/  ISETP.GE.AND P0, PT, R6, 0x1, PT ;  /* 0x000000010600780c */ /* 0x000fc40003f06270 */
[----:B------:R-:W-:-:S04]  /*bf90*/  LOP3.LUT R25, R4, 0x38, R25, 0x78, !PT ;  /* 0x0000003804197812 */ /* 0x000fc800078e7819 */
[----:B------:R-:W-:Y:S01]  /*bfa0*/  LOP3.LUT R30, R25, 0x200, R30, 0xf8, !PT ;  /* 0x00000200191e7812 */ /* 0x000fe200078ef81e */
[----:B------:R-:W-:Y:S06]  /*bfb0*/  BRA.DIV UR4, `(.L_x_5512) ;  /* 0x0000002e04487947 */ /* 0x000fec000b800000 */
        /* <DEDUP_REMOVED lines=17> */
[----:B------:R-:W1:Y:S02]  /*c0d0*/  SHFL.IDX PT, R14, R0, 0x4, 0x181f ;  /* 0x00981f00000e7f89 */ /* 0x000e6400000e0000 */
[----:B--2---:R-:W-:Y:S02]  /*c0e0*/  IMAD.MOV.U32 R3, RZ, RZ, R8 ;  /* 0x000000ffff037224 */ /* 0x004fe400078e0008 */
[----:B------:R-:W-:Y:S04]  /*c0f0*/  @P0 LDGSTS.E.BYPASS.LTC128B.128 [R21+0x1ec00], desc[UR36][R4.64], !P3 ;  /* 0x1ec0000004150fae */ /* 0x000fe8000d901d64 */
[----:B------:R-:W-:Y:S04]  /*c100*/  @P0 LDGSTS.E.BYPASS.LTC128B.128 [R21+0x21c00], desc[UR36][R4.64+0x80], !P2 ;  /* 0x21c0008004150fae */ /* 0x000fe8000d101d64 */
[----:B------:R3:W-:Y:S01]  /*c110*/  @P0 LDGSTS.E.BYPASS.LTC128B.128 [R21+0x24c00], desc[UR36][R4.64+0x100], !P1 ;  /* 0x24c0010004150fae */ /* 0x0007e2000c901d64 */
[----:B------:R-:W-:-:S03]  /*c120*/  ISETP.GE.AND P0, PT, R6, 0x21, PT ;  /* 0x000000210600780c */ /* 0x000fc60003f06270 */
[----:B------:R-:W2:Y:S04]  /*c130*/  SHFL.IDX PT, R8, R7, 0x4, 0x181f ;  /* 0x00981f0007087f89 */ /* 0x000ea800000e0000 */
[----:B------:R-:W4:Y:S01]  /*c140*/  SHFL.IDX PT, R7, R7, 0x5, 0x181f ;  /* 0x00b81f0007077f89 */ /* 0x000f2200000e0000 */
        /* <DEDUP_REMOVED lines=9> */
[----:B--2---:R-:W-:-:S10]  /*c1e0*/  IMAD.MOV.U32 R3, RZ, RZ, R8 ;  /* 0x000000ffff037224 */ /* 0x004fd400078e0008 */
        /* <DEDUP_REMOVED lines=12> */
.L_x_5566:
        /* <DEDUP_REMOVED lines=18> */
.L_x_5513:
        /* <DEDUP_REMOVED lines=30> */
.L_x_5514:
[----:B------:R-:W-:Y:S01]  /*c5b0*/  UISETP.NE.AND UP0, UPT, UR49, URZ, UPT ;  /* 0x0000003f3100728c */ /* 0x000fe2000bf05270 */
[----:B------:R-:W-:Y:S01]  /*c5c0*/  IMAD.U32 R0, RZ, RZ, UR48 ;  /* 0x00000030ff007e24 */ /* 0x000fe2000f8e00ff */
[----:B------:R-:W-:Y:S01]  /*c5d0*/  MOV R4, UR38 ;  /* 0x0000002600047c02 */ /* 0x000fe20008000f00 */
[----:B------:R-:W-:Y:S01]  /*c5e0*/  IMAD.U32 R3, RZ, RZ, UR47 ;  /* 0x0000002fff037e24 */ /* 0x000fe2000f8e00ff */
[----:B------:R-:W-:Y:S01]  /*c5f0*/  ULDC.64 UR4, c[0x0][0x2e0] ;  /* 0x0000b80000047ab9 */ /* 0x000fe20000000a00 */
[----:B------:R-:W-:Y:S01]  /*c600*/  IMAD R7, R0, 0x80, R37 ;  /* 0x0000008000077824 */ /* 0x000fe200078e0225 */
[----:B------:R-:W-:Y:S01]  /*c610*/  PLOP3.LUT P0, PT, PT, PT, UP0, 0x80, 0x0 ;  /* 0x000000000000781c */ /* 0x000fe20003f0f008 */
[----:B------:R-:W0:Y:S01]  /*c620*/  LDC R0, c[0x0][0x448] ;  /* 0x00011200ff007b82 */ /* 0x000e220000000800 */
[----:B------:R-:W-:Y:S02]  /*c630*/  IMAD.MOV.U32 R2, RZ, RZ, R4 ;  /* 0x000000ffff027224 */ /* 0x000fe400078e0004 */
[----:B------:R-:W-:Y:S01]  /*c640*/  IMAD R25, R25, UR4, RZ ;  /* 0x0000000419197c24 */ /* 0x000fe2000f8e02ff */
[----:B------:R-:W-:Y:S01]  /*c650*/  @UP0 ULDC UR6, c[0x0][0x44c] ;  /* 0x0001130000060ab9 */ /* 0x000fe20000000800 */
[----:B------:R-:W-:Y:S01]  /*c660*/  IMAD.WIDE.U32 R2, R26, UR4, R2 ;  /* 0x000000041a027c25 */ /* 0x000fe2000f8e0002 */
[----:B------:R-:W-:-:S03]  /*c670*/  @UP0 ULDC UR4, c[0x0][0x450] ;  /* 0x0001140000040ab9 */ /* 0x000fc60000000800 */
[----:B------:R-:W-:Y:S02]  /*c680*/  IMAD.U32 R5, RZ, RZ, UR39 ;  /* 0x00000027ff057e24 */ /* 0x000fe4000f8e00ff */
[----:B------:R-:W-:Y:S02]  /*c690*/  IMAD.MOV.U32 R5, RZ, RZ, R7 ;  /* 0x000000ffff057224 */ /* 0x000fe400078e0007 */
[----:B------:R-:W-:Y:S01]  /*c6a0*/  @P0 IMAD.HI.U32 R6, R7, UR6, RZ ;  /* 0x0000000607060c27 */ /* 0x000fe2000f8e00ff */
[----:B------:R-:W-:-:S03]  /*c6b0*/  PLOP3.LUT P0, PT, PT, PT, UP0, 0x80, 0x0 ;  /* 0x000000000000781c */ /* 0x000fc60003f0f008 */
[----:B------:R-:W-:-:S05]  /*c6c0*/  IMAD R25, R26, UR5, R25 ;  /* 0x000000051a197c24 */ /* 0x000fca000f8e0219 */
[----:B------:R-:W-:-:S05]  /*c6d0*/  IADD3 R3, R3, R25, RZ ;  /* 0x0000001903037210 */ /* 0x000fca0007ffe0ff */
        /* <DEDUP_REMOVED lines=25> */
[----:B------:R-:W-:Y:S01]  /*c870*/  MOV R7, UR48 ;  /* 0x0000003000077c02 */ /* 0x000fe20008000f00 */
[----:B------:R-:W-:Y:S02]  /*c880*/  ULDC UR4, c[0x0][0x288] ;  /* 0x0000a20000047ab9 */ /* 0x000fe40000000800 */
        /* <DEDUP_REMOVED lines=12> */
[----:B------:R0:W-:Y:S01]  /*c950*/  @!P1 LDGSTS.E.BYPASS.LTC128B.128 [R9+0x1a400], desc[UR36][R2.64+0x100], !P0 ;  /* 0x1a40010002099fae */ /* 0x0001e2000c101d64 */
[----:B------:R-:W-:Y:S02]  /*c960*/  ISETP.GE.AND P1, PT, R11, R0, PT ;  /* 0x000000000b00720c */ /* 0x000fe40003f26270 */
        /* <DEDUP_REMOVED lines=51> */
.L_x_5583:
        /* <DEDUP_REMOVED lines=14> */
.L_x_5517:
[----:B------:R-:W-:Y:S05]  /*cd80*/  BSYNC B0 ;  /* 0x0000000000007941 */ /* 0x000fea0003800000 */
.L_x_5516:
[----:B------:R-:W-:Y:S01]  /*cd90*/  NOP ;  /* 0x0000000000007918 */ /* 0x000fe20000000000 */
[----:B------:R-:W-:Y:S01]  /*cda0*/  SYNCS.ARRIVE.TRANS64.RED.A0T1 RZ, [UR46+0x30800], RZ ;  /* 0x030800ffffff79a7 */ /* 0x000fe2000820042e */
[----:B------:R-:W-:Y:S01]  /*cdb0*/  IMAD.MOV.U32 R0, RZ, RZ, 0x1 ;  /* 0x00000001ff007424 */ /* 0x000fe200078e00ff */
[----:B------:R-:W-:Y:S04]  /*cdc0*/  ARRIVES.LDGSTSBAR.64.TRANSCNT [UR46+0x30800] ;  /* 0x03080000ff0079b0 */ /* 0x000fe80008000aae */
[----:B------:R-:W-:Y:S01]  /*cdd0*/  SHF.L.U32 R0, R0, 0x1f, RZ ;  /* 0x0000001f00007819 */ /* 0x000fe200000006ff */
[----:B------:R-:W-:Y:S01]  /*cde0*/  NOP ;  /* 0x0000000000007918 */ /* 0x000fe20000000000 */
[----:B------:R-:W-:Y:S01]  /*cdf0*/  SYNCS.ARRIVE.TRANS64.A1T0 RZ, [UR46+0x30800], RZ ;  /* 0x030800ffffff79a7 */ /* 0x000fe2000810002e */
[----:B------:R-:W-:Y:S01]  /*ce00*/  IADD3 R19, R19, -0x2, RZ ;  /* 0xfffffffe13137810 */ /* 0x000fe20007ffe0ff */
[----:B------:R-:W1:Y:S02]  /*ce10*/  SYNCS.PHASECHK.TRANS64.TRYWAIT P0, [UR46+0x30820], R0 ;  /* 0x03082000ff0075a7 */ /* 0x000e64000800016e */
[----:B-1----:R-:W-:Y:S05]  /*ce20*/  @!P0 BRA `(.L_x_5518) ;  /* 0x00000030001c8947 */ /* 0x002fea0003800000 */
.L_x_5584:
[----:B------:R-:W-:Y:S01]  /*ce30*/  ISETP.GE.AND P0, PT, R19, UR50, PT ;  /* 0x0000003213007c0c */ /* 0x000fe2000bf06270 */
[----:B------:R-:W-:Y:S02]  /*ce40*/  IMAD.MOV.U32 R28, RZ, RZ, 0x1 ;  /* 0x00000001ff1c7424 */ /* 0x000fe400078e00ff */
[----:B------:R-:W-:-:S10]  /*ce50*/  IMAD.MOV.U32 R26, RZ, RZ, RZ ;  /* 0x000000ffff1a7224 */ /* 0x000fd400078e00ff */
[----:B------:R-:W-:Y:S05]  /*ce60*/  @!P0 BRA `(.L_x_5519) ;  /* 0x0000001000388947 */ /* 0x000fea0003800000 */
[----:B0-----:R-:W0:Y:S01]  /*ce70*/  S2R R2, SR_TID.X ;  /* 0x0000000000027919 */ /* 0x001e220000002100 */
[----:B------:R-:W-:Y:S01]  /*ce80*/  UIADD3 UR4, UR44, 0x1, URZ ;  /* 0x000000012c047890 */ /* 0x000fe2000fffe03f */
[----:B------:R-:W-:Y:S01]  /*ce90*/  LOP3.LUT R0, RZ, UR43, RZ, 0x33, !PT ;  /* 0x0000002bff007c12 */ /* 0x000fe2000f8e33ff */
[----:B------:R-:W-:Y:S01]  /*cea0*/  ULOP3.LUT UR5, URZ, UR45, URZ, 0x33, !UPT ;  /* 0x0000002d3f057292 */ /* 0x000fe2000f8e333f */
[----:B------:R-:W-:Y:S01]  /*ceb0*/  BSSY B0, `(.L_x_5519) ;  /* 0x0000109000007945 */ /* 0x000fe20003800000 */
[----:B------:R-:W-:Y:S01]  /*cec0*/  UIMAD UR4, UR4, UR40, URZ ;  /* 0x00000028040472a4 */ /* 0x000fe2000f8e023f */
[----:B------:R-:W-:Y:S02]  /*ced0*/  IMAD.MOV.U32 R27, RZ, RZ, 0x1 ;  /* 0x00000001ff1b7424 */ /* 0x000fe400078e00ff */
[----:B------:R-:W-:-:S03]  /*cee0*/  IMAD.MOV.U32 R25, RZ, RZ, RZ ;  /* 0x000000ffff197224 */ /* 0x000fc600078e00ff */
[----:B------:R-:W-:Y:S01]  /*cef0*/  LOP3.LUT R3, RZ, UR4, RZ, 0x33, !PT ;  /* 0x00000004ff037c12 */ /* 0x000fe2000f8e33ff */
[----:B------:R-:W-:Y:S02]  /*cf00*/  ULDC UR4, c[0x0][0x2f4] ;  /* 0x0000bd0000047ab9 */ /* 0x000fe40000000800 */
[----:B------:R-:W-:Y:S02]  /*cf10*/  ISETP.GE.AND P3, PT, R23, UR4, PT ;  /* 0x0000000417007c0c */ /* 0x000fe4000bf66270 */
[----:B------:R-:W-:Y:S02]  /*cf20*/  VIMNMX3 R0, R0, UR5, R3, !PT ;  /* 0x0000000500007c0f */ /* 0x000fe4000f800103 */
[----:B------:R-:W-:Y:S02]  /*cf30*/  ISETP.GE.AND P2, PT, R34, UR4, PT ;  /* 0x0000000422007c0c */ /* 0x000fe4000bf46270 */
[----:B------:R-:W-:Y:S02]  /*cf40*/  IADD3 R31, -R0, -0x2, RZ ;  /* 0xfffffffe001f7810 */ /* 0x000fe40007ffe1ff */
[----:B------:R-:W-:-:S02]  /*cf50*/  ISETP.GE.AND P1, PT, R33, UR4, PT ;  /* 0x0000000421007c0c */ /* 0x000fc4000bf26270 */
[----:B0-----:R-:W-:-:S04]  /*cf60*/  LOP3.LUT R2, R2, 0x7f, RZ, 0xc0, !PT ;  /* 0x0000007f02027812 */ /* 0x001fc800078ec0ff */
[----:B------:R-:W-:-:S04]  /*cf70*/  SHF.R.U32.HI R2, RZ, 0x3, R2 ;  /* 0x00000003ff027819 */ /* 0x000fc80000011602 */
[----:B------:R-:W-:Y:S02]  /*cf80*/  IADD3 R22, R24, R22, R2 ;  /* 0x0000001618167210 */ /* 0x000fe40007ffe002 */
[----:B------:R-:W-:Y:S01]  /*cf90*/  IADD3 R5, -R2, UR42, RZ ;  /* 0x0000002a02057c10 */ /* 0x000fe2000fffe1ff */
[----:B------:R-:W-:Y:S01]  /*cfa0*/  IMAD.SHL.U32 R2, R23, 0x2, RZ ;  /* 0x0000000217027824 */ /* 0x000fe200078e00ff */
[----:B------:R-:W-:-:S03]  /*cfb0*/  IADD3 R3, R22, -0x120, RZ ;  /* 0xfffffee016037810 */ /* 0x000fc60007ffe0ff */
[C---:B------:R-:W-:Y:S02]  /*cfc0*/  IMAD R5, R0.reuse, 0x60, R5 ;  /* 0x0000006000057824 */ /* 0x040fe400078e0205 */
[----:B------:R-:W-:Y:S02]  /*cfd0*/  IMAD R20, R0, -0x60, R3 ;  /* 0xffffffa000147824 */ /* 0x000fe400078e0203 */
[----:B------:R-:W-:-:S07]  /*cfe0*/  VIADD R0, R5, 0xc0 ;  /* 0x000000c005007836 */ /* 0x000fce0000000000 */
.L_x_5532:
[----:B------:R-:W2:Y:S01]  /*cff0*/  LDL R8, [R1] ;  /* 0x0000000001087983 */ /* 0x000ea20000100800 */
[----:B------:R-:W0:Y:S01]  /*d000*/  LDC R2, c[0x0][0x430] ;  /* 0x00010c00ff027b82 */ /* 0x000e220000000800 */
[----:B------:R-:W-:-:S13]  /*d010*/  ISETP.GT.U32.AND P5, PT, R37, 0x5f, PT ;  /* 0x0000005f2500780c */ /* 0x000fda0003fa4070 */
[----:B------:R-:W2:Y:S01]  /*d020*/  @!P5 LDC.64 R4, c[0x0][0x428] ;  /* 0x00010a00ff04db82 */ /* 0x000ea20000000a00 */
[----:B0-----:R-:W-:-:S13]  /*d030*/  ISETP.NE.AND P0, PT, R2, 0x1, PT ;  /* 0x000000010200780c */ /* 0x001fda0003f05270 */
[----:B------:R-:W0:Y:S08]  /*d040*/  @P0 LDC R3, c[0x0][0x434] ;  /* 0x00010d00ff030b82 */ /* 0x000e300000000800 */
[----:B------:R-:W1:Y:S01]  /*d050*/  @P0 LDC R7, c[0x0][0x438] ;  /* 0x00010e00ff070b82 */ /* 0x000e620000000800 */
[----:B------:R-:W-:Y:S01]  /*d060*/  MOV R9, R20 ;  /* 0x0000001400097202 */ /* 0x000fe20000000f00 */
        /* <DEDUP_REMOVED lines=21> */
.L_x_5520:
[----:B------:R-:W-:Y:S01]  /*d1c0*/  LEA R19, R26, UR46, 0x3 ;  /* 0x0000002e1a137c11 */ /* 0x000fe2000f8e18ff */
[----:B------:R-:W-:Y:S01]  /*d1d0*/  BSSY B1, `(.L_x_5521) ;  /* 0x0000004000017945 */ /* 0x000fe20003800000 */
[----:B------:R-:W-:-:S04]  /*d1e0*/  SHF.L.U32 R2, R28, 0x1f, RZ ;  /* 0x0000001f1c027819 */ /* 0x000fc800000006ff */
[----:B------:R-:W0:Y:S02]  /*d1f0*/  SYNCS.PHASECHK.TRANS64.TRYWAIT P0, [R19+URZ+0x30840], R2 ;  /* 0x03084002130075a7 */ /* 0x000e24000800017f */
[----:B0-----:R-:W-:Y:S05]  /*d200*/  @!P0 BRA `(.L_x_5522) ;  /* 0x0000002c003c8947 */ /* 0x001fea0003800000 */
.L_x_5585:
[----:B------:R-:W-:Y:S05]  /*d210*/  BSYNC B1 ;  /* 0x0000000000017941 */ /* 0x000fea0003800000 */
.L_x_5521:
        /* <DEDUP_REMOVED lines=53> */
[----:B0-----:R-:W-:-:S02]  /*d570*/  IADD3.X R11, RZ, R7, RZ, P0, !PT ;  /* 0x00000007ff0b7210 */ /* 0x001fc400007fe4ff */
[-C--:B------:R-:W-:Y:S02]  /*d580*/  IADD3 R6, P0, R2, R12.reuse, RZ ;  /* 0x0000000c02067210 */ /* 0x080fe40007f1e0ff */
        /* <DEDUP_REMOVED lines=15> */
.L_x_5599:
        /* <DEDUP_REMOVED lines=12> */
.L_x_5524:
        /* <DEDUP_REMOVED lines=10> */
.L_x_5525:
[----:B------:R1:W-:Y:S01]  /*d7e0*/  SYNCS.ARRIVE.TRANS64.A1T0 RZ, [R19+URZ+0x30830], RZ ;  /* 0x030830ff13ff79a7 */ /* 0x0003e2000810003f */
[----:B------:R-:W-:Y:S05]  /*d7f0*/  @!P5 BRA `(.L_x_5526) ;  /* 0x000000000004d947 */ /* 0x000fea0003800000 */
[----:B------:R-:W-:Y:S01]  /*d800*/  BPT.TRAP 0x1 ;  /* 0x000000040000795c */ /* 0x000fe20000300000 */
.L_x_5526:
[----:B0-----:R-:W-:Y:S01]  /*d810*/  SHF.L.U32 R3, R27, 0x1f, RZ ;  /* 0x0000001f1b037819 */ /* 0x001fe200000006ff */
[----:B------:R-:W-:Y:S01]  /*d820*/  BSSY B1, `(.L_x_5527) ;  /* 0x0000004000017945 */ /* 0x000fe20003800000 */
[----:B------:R-:W-:-:S04]  /*d830*/  LEA R6, R25, UR46, 0x3 ;  /* 0x0000002e19067c11 */ /* 0x000fc8000f8e18ff */
[----:B------:R-:W0:Y:S02]  /*d840*/  SYNCS.PHASECHK.TRANS64.TRYWAIT P0, [R6+URZ+0x30860], R3 ;  /* 0x03086003060075a7 */ /* 0x000e24000800017f */
[----:B0-----:R-:W-:Y:S05]  /*d850*/  @!P0 BRA `(.L_x_5528) ;  /* 0x0000002c008c8947 */ /* 0x001fea0003800000 */
.L_x_5600:
[----:B------:R-:W-:Y:S05]  /*d860*/  BSYNC B1 ;  /* 0x0000000000017941 */ /* 0x000fea0003800000 */
.L_x_5527:
        /* <DEDUP_REMOVED lines=28> */
[----:B------:R-:W0:Y:S02]  /*da30*/  SHFL.IDX PT, R14, R17, 0x3, 0x181f ;  /* 0x00781f00110e7f89 */ /* 0x000e2400000e0000 */
[----:B--2---:R-:W-:Y:S02]  /*da40*/  IADD3.X R3, RZ, R8, RZ, P0, !PT ;  /* 0x00000008ff037210 */ /* 0x004fe400007fe4ff */
        /* <DEDUP_REMOVED lines=18> */
[----:B------:R3:W4:Y:S03]  /*db70*/  SHFL.IDX PT, R14, R17, 0x5, 0x181f ;  /* 0x00b81f00110e7f89 */ /* 0x00072600000e0000 */
[----:B--2---:R-:W-:Y:S01]  /*db80*/  IMAD.X R3, RZ, RZ, R8, P0 ;  /* 0x000000ffff037224 */ /* 0x004fe200000e0608 */
[----:B------:R-:W-:Y:S01]  /*db90*/  ISETP.LT.OR P0, PT, R0, 0x41, P3 ;  /* 0x000000410000780c */ /* 0x000fe20001f01670 */
[----:B------:R3:W2:-:S12]  /*dba0*/  SHFL.IDX PT, R8, R18, 0x5, 0x181f ;  /* 0x00b81f0012087f89 */ /* 0x00069800000e0000 */
[----:B------:R3:W-:Y:S01]  /*dbb0*/  LDGSTS.E.BYPASS.LTC128B.128 [R7+0x2400], desc[UR36][R2.64], !P0 ;  /* 0x0240000002077fae */ /* 0x0007e2000c101d64 */
[----:B------:R-:W-:-:S13]  /*dbc0*/  ISETP.LT.OR P0, PT, R0, 0x41, P2 ;  /* 0x000000410000780c */ /* 0x000fda0001701670 */
[----:B------:R3:W-:Y:S01]  /*dbd0*/  LDGSTS.E.BYPASS.LTC128B.128 [R7+0x5400], desc[UR36][R2.64+0x80], !P0 ;  /* 0x0540008002077fae */ /* 0x0007e2000c101d64 */
[----:B------:R-:W-:-:S13]  /*dbe0*/  ISETP.LT.OR P0, PT, R0, 0x41, P1 ;  /* 0x000000410000780c */ /* 0x000fda0000f01670 */
[----:B--2-4-:R3:W-:Y:S02]  /*dbf0*/  LDGSTS.E.BYPASS.LTC128B.128 [R7+0x8400], desc[UR36][R2.64+0x100], !P0 ;  /* 0x0840010002077fae */ /* 0x0147e4000c101d64 */
.L_x_5614:
[----:B0--3--:R-:W-:Y:S01]  /*dc00*/  IADD3 R2, P0, R14, R9, RZ ;  /* 0x000000090e027210 */ /* 0x009fe20007f1e0ff */
        /* <DEDUP_REMOVED lines=17> */
[----:B------:R-:W-:Y:S01]  /*dd20*/  IMAD R5, R32, UR4, RZ ;  /* 0x0000000420057c24 */ /* 0x000fe2000f8e02ff */
[----:B------:R-:W-:-:S03]  /*dd30*/  IADD3 R3, R3, R9, RZ ;  /* 0x0000000903037210 */ /* 0x000fc60007ffe0ff */
[C---:B------:R-:W-:Y:S02]  /*dd40*/  IMAD R5, R4.reuse, UR5, R5 ;  /* 0x0000000504057c24 */ /* 0x040fe4000f8e0205 */
[----:B------:R-:W-:-:S04]  /*dd50*/  IMAD.WIDE.U32 R2, R4, UR4, R2 ;  /* 0x0000000404027c25 */ /* 0x000fc8000f8e0002 */
[----:B-1----:R-:W-:-:S07]  /*dd60*/  IMAD.IADD R19, R3, 0x1, R5 ;  /* 0x0000000103137824 */ /* 0x002fce00078e0205 */
.L_x_5530:
        /* <DEDUP_REMOVED lines=10> */
.L_x_5531:
[----:B------:R-:W-:Y:S01]  /*de10*/  R2UR UR4, R35 ;  /* 0x00000000230472ca */ /* 0x000fe200000e0000 */
[----:B------:R-:W-:Y:S01]  /*de20*/  ULDC.64 UR6, c[0x0][0x330] ;  /* 0x0000cc0000067ab9 */ /* 0x000fe20000000a00 */
[----:B------:R-:W-:Y:S01]  /*de30*/  IMAD.MOV.U32 R18, RZ, RZ, R2 ;  /* 0x000000ffff127224 */ /* 0x000fe200078e0002 */
[----:B------:R0:W-:Y:S01]  /*de40*/  SYNCS.ARRIVE.TRANS64.A1T0 RZ, [R6+URZ+0x30850], RZ ;  /* 0x030850ff06ff79a7 */ /* 0x0001e2000810003f */
[----:B------:R-:W-:Y:S01]  /*de50*/  IMAD.U32 R3, RZ, RZ, UR6 ;  /* 0x00000006ff037e24 */ /* 0x000fe2000f8e00ff */
[----:B------:R-:W-:Y:S01]  /*de60*/  MOV R27, R28 ;  /* 0x0000001c001b7202 */ /* 0x000fe20000000f00 */
[----:B------:R-:W-:Y:S02]  /*de70*/  VIADD R31, R31, 0xffffffff ;  /* 0xffffffff1f1f7836 */ /* 0x000fe40000000000 */
[----:B------:R-:W-:-:S04]  /*de80*/  IMAD.WIDE.U32 R18, R3, UR41, R18 ;  /* 0x0000002903127c25 */ /* 0x000fc8000f8e0012 */
[----:B------:R-:W-:Y:S01]  /*de90*/  VIADD R0, R0, 0x60 ;  /* 0x0000006000007836 */ /* 0x000fe20000000000 */
[----:B------:R-:W-:Y:S01]  /*dea0*/  UIMAD UR4, UR4, UR6, URZ ;  /* 0x00000006040472a4 */ /* 0x000fe2000f8e023f */
[----:B------:R-:W-:Y:S02]  /*deb0*/  VIADD R20, R20, 0xffffffa0 ;  /* 0xffffffa014147836 */ /* 0x000fe40000000000 */
        /* <DEDUP_REMOVED lines=9> */
.L_x_5519:
[----:B------:R-:W-:-:S13]  /*df50*/  LOP3.LUT P0, RZ, R16, 0x10, RZ, 0xc0, !PT ;  /* 0x0000001010ff7812 */ /* 0x000fda000780c0ff */
[----:B------:R-:W-:Y:S05]  /*df60*/  @!P0 BRA `(.L_x_5533) ;  /* 0x0000000000048947 */ /* 0x000fea0003800000 */
[----:B------:R-:W-:Y:S01]  /*df70*/  BPT.TRAP 0x1 ;  /* 0x000000040000795c */ /* 0x000fe20000300000 */
.L_x_5533:
        /* <DEDUP_REMOVED lines=12> */
.L_x_5615:
[----:B------:R-:W-:Y:S05]  /*e040*/  BSYNC B0 ;  /* 0x0000000000007941 */ /* 0x000fea0003800000 */
.L_x_5534:
        /* <DEDUP_REMOVED lines=46> */
[----:B0-----:R-:W-:Y:S01]  /*e330*/  MOV R2, R14 ;  /* 0x0000000e00027202 */ /* 0x001fe20000000f00 */
[----:B-1----:R-:W-:Y:S02]  /*e340*/  IMAD.MOV.U32 R3, RZ, RZ, R6 ;  /* 0x000000ffff037224 */ /* 0x002fe400078e0006 */
[----:B------:R0:W1:Y:S01]  /*e350*/  SHFL.IDX PT, R14, R17, 0x5, 0x181f ;  /* 0x00b81f00110e7f89 */ /* 0x00006200000e0000 */
[----:B------:R-:W-:Y:S01]  /*e360*/  MOV R6, RZ ;  /* 0x000000ff00067202 */ /* 0x000fe20000000f00 */
        /* <DEDUP_REMOVED lines=13> */
.L_x_5629:
        /* <DEDUP_REMOVED lines=14> */
.L_x_5537:
        /* <DEDUP_REMOVED lines=10> */
.L_x_5538:
[----:B------:R1:W-:Y:S02]  /*e5c0*/  SYNCS.ARRIVE.TRANS64.A1T0 RZ, [R0+URZ+0x30850], RZ ;  /* 0x030850ff00ff79a7 */ /* 0x0003e4000810003f */
[----:B-1----:R-:W-:-:S05]  /*e5d0*/  VIADD R0, R26, 0x1 ;  /* 0x000000011a007836 */ /* 0x002fca0000000000 */
[----:B------:R-:W-:-:S04]  /*e5e0*/  ISETP.NE.AND P0, PT, R0, 0x2, PT ;  /* 0x000000020000780c */ /* 0x000fc80003f05270 */
[----:B0-----:R-:W-:Y:S02]  /*e5f0*/  SEL R3, RZ, 0x1, P0 ;  /* 0x00000001ff037807 */ /* 0x001fe40000000000 */
[----:B------:R-:W-:Y:S02]  /*e600*/  SEL R0, R0, RZ, P0 ;  /* 0x000000ff00007207 */ /* 0x000fe40000000000 */
[----:B------:R-:W-:-:S07]  /*e610*/  LOP3.LUT R28, R28, R3, RZ, 0x3c, !PT ;  /* 0x000000031c1c7212 */ /* 0x000fce00078e3cff */
.L_x_5504:
[----:B------:R-:W0:Y:S01]  /*e620*/  S2R R3, SR_CgaCtaId ;  /* 0x0000000000037919 */ /* 0x000e220000008800 */
[----:B------:R-:W-:Y:S02]  /*e630*/  MOV R2, 0x400 ;  /* 0x0000040000027802 */ /* 0x000fe40000000f00 */
[----:B------:R-:W-:Y:S02]  /*e640*/  SHF.L.U32 R6, R6, 0x1f, RZ ;  /* 0x0000001f06067819 */ /* 0x000fe400000006ff */
[----:B0-----:R-:W-:-:S04]  /*e650*/  LEA R7, R3, R2, 0x18 ;  /* 0x0000000203077211 */ /* 0x001fc800078ec0ff */
[----:B------:R-:W0:Y:S02]  /*e660*/  SYNCS.PHASECHK.TRANS64.TRYWAIT P0, [R7+URZ+0x30820], R6 ;  /* 0x03082006070075a7 */ /* 0x000e24000800017f */
[----:B0-----:R-:W-:Y:S05]  /*e670*/  @!P0 BRA `(.L_x_5539) ;  /* 0x0000003000748947 */ /* 0x001fea0003800000 */
.L_x_5630:
[----:B------:R-:W-:-:S03]  /*e680*/  UMOV UR4, 0xffffffff ;  /* 0xffffffff00047882 */ /* 0x000fc60000000000 */
[----:B------:R-:W-:Y:S05]  /*e690*/  BRA.DIV UR4, `(.L_x_5540) ;  /* 0x0000003204807947 */ /* 0x000fea000b800000 */
[----:B------:R-:W1:Y:S02]  /*e6a0*/  S2R R2, SR_TID.X ;  /* 0x0000000000027919 */ /* 0x000e640000002100 */
[----:B-1----:R-:W-:-:S04]  /*e6b0*/  SHF.R.U32.HI R2, RZ, 0x5, R2 ;  /* 0x00000005ff027819 */ /* 0x002fc80000011602 */
[----:B------:R-:W-:-:S05]  /*e6c0*/  LOP3.LUT R2, R2, 0x3, RZ, 0xc0, !PT ;  /* 0x0000000302027812 */ /* 0x000fca00078ec0ff */
[----:B------:R1:W2:Y:S02]  /*e6d0*/  SHFL.IDX PT, R14, R2, RZ, 0x1f ;  /* 0x00001fff020e7589 */ /* 0x0002a400000e0000 */
.L_x_5633:
[----:B--2---:R-:W-:-:S13]  /*e6e0*/  ISETP.NE.AND P0, PT, R14, RZ, PT ;  /* 0x000000ff0e00720c */ /* 0x004fda0003f05270 */
[----:B------:R-:W-:Y:S05]  /*e6f0*/  @P0 BRA `(.L_x_5460) ;  /* 0x0000000000900947 */ /* 0x000fea0003800000 */
[----:B------:R-:W-:-:S03]  /*e700*/  UMOV UR4, 0xffffffff ;  /* 0xffffffff00047882 */ /* 0x000fc60000000000 */
[----:B------:R-:W-:Y:S05]  /*e710*/  BRA.DIV UR4, `(.L_x_5541) ;  /* 0x0000003204947947 */ /* 0x000fea000b800000 */
[----:B------:R-:W-:-:S13]  /*e720*/  ELECT P6, URZ, PT ;  /* 0x00000000003f782f */ /* 0x000fda00038c0000 */
.L_x_5636:
        /* <DEDUP_REMOVED lines=8> */
.L_x_5542:
[----:B------:R-:W-:Y:S01]  /*e7b0*/  IMAD R5, R0, 0x8, R7 ;  /* 0x0000000800057824 */ /* 0x000fe200078e0207 */
[----:B------:R-:W-:Y:S01]  /*e7c0*/  SHF.L.U32 R2, R28, 0x1f, RZ ;  /* 0x0000001f1c027819 */ /* 0x000fe200000006ff */
[----:B------:R-:W-:-:S03]  /*e7d0*/  VIADD R0, R0, 0x1 ;  /* 0x0000000100007836 */ /* 0x000fc60000000000 */
[----:B------:R-:W1:Y:S02]  /*e7e0*/  SYNCS.PHASECHK.TRANS64.TRYWAIT P1, [R5+URZ+0x30840], R2 ;  /* 0x03084002050075a7 */ /* 0x000e64000802017f */
[----:B------:R-:W-:-:S04]  /*e7f0*/  ISETP.NE.AND P2, PT, R0, 0x2, PT ;  /* 0x000000020000780c */ /* 0x000fc80003f45270 */
[----:B------:R-:W-:Y:S01]  /*e800*/  SEL R3, RZ, 0x1, P2 ;  /* 0x00000001ff037807 */ /* 0x000fe20001000000 */
[----:B-1----:R-:W-:Y:S08]  /*e810*/  @!P1 BRA `(.L_x_5543) ;  /* 0x0000003000749947 */ /* 0x002ff00003800000 */
.L_x_5637:
[----:B------:R-:W-:Y:S02]  /*e820*/  SEL R0, R0, RZ, P2 ;  /* 0x000000ff00007207 */ /* 0x000fe40001000000 */
[----:B------:R-:W-:Y:S01]  /*e830*/  LOP3.LUT R3, R28, R3, RZ, 0x3c, !PT ;  /* 0x000000031c037212 */ /* 0x000fe200078e3cff */
[----:B------:R-:W-:Y:S06]  /*e840*/  @!P0 BRA `(.L_x_5544) ;  /* 0x0000000000048947 */ /* 0x000fec0003800000 */
[----:B------:R-:W-:Y:S01]  /*e850*/  BPT.TRAP 0x1 ;  /* 0x000000040000795c */ /* 0x000fe20000300000 */
.L_x_5544:
[----:B0-----:R-:W-:Y:S01]  /*e860*/  IMAD R7, R0, 0x8, R7 ;  /* 0x0000000800077824 */ /* 0x001fe200078e0207 */
[----:B------:R-:W-:-:S04]  /*e870*/  SHF.L.U32 R0, R3, 0x1f, RZ ;  /* 0x0000001f03007819 */ /* 0x000fc800000006ff */
[----:B------:R-:W0:Y:S02]  /*e880*/  SYNCS.PHASECHK.TRANS64.TRYWAIT P1, [R7+URZ+0x30840], R0 ;  /* 0x03084000070075a7 */ /* 0x000e24000802017f */
[----:B0-----:R-:W-:Y:S05]  /*e890*/  @!P1 BRA `(.L_x_5545) ;  /* 0x0000003000689947 */ /* 0x001fea0003800000 */
.L_x_5638:
[----:B------:R-:W-:Y:S05]  /*e8a0*/  @!P0 BRA `(.L_x_5546) ;  /* 0x0000000000048947 */ /* 0x000fea0003800000 */
[----:B------:R-:W-:Y:S01]  /*e8b0*/  BPT.TRAP 0x1 ;  /* 0x000000040000795c */ /* 0x000fe20000300000 */
.L_x_5546:
[----:B------:R-:W2:Y:S02]  /*e8c0*/  SYNCS.PHASECHK.TRANS64.TRYWAIT P1, [R5+URZ+0x30860], R2 ;  /* 0x03086002050075a7 */ /* 0x000ea4000802017f */
[----:B--2---:R-:W-:Y:S05]  /*e8d0*/  @!P1 BRA `(.L_x_5547) ;  /* 0x00000030006c9947 */ /* 0x004fea0003800000 */
.L_x_5639:
[----:B------:R-:W-:Y:S05]  /*e8e0*/  @!P0 BRA `(.L_x_5548) ;  /* 0x0000000000048947 */ /* 0x000fea0003800000 */
[----:B------:R-:W-:Y:S01]  /*e8f0*/  BPT.TRAP 0x1 ;  /* 0x000000040000795c */ /* 0x000fe20000300000 */
.L_x_5548:
[----:B---3--:R3:W4:Y:S02]  /*e900*/  SYNCS.PHASECHK.TRANS64.TRYWAIT P0, [R7+URZ+0x30860], R0 ;  /* 0x03086000070075a7 */ /* 0x008724000800017f */
[----:B----4-:R-:W-:Y:S05]  /*e910*/  @!P0 NANOSLEEP.SYNCS 0x989680 ;  /* 0x009896800000895d */ /* 0x010fea0003900000 */
[----:B------:R-:W4:Y:S02]  /*e920*/  @!P0 SYNCS.PHASECHK.TRANS64 P0, [R7+URZ+0x30860], R0 ;  /* 0x03086000070085a7 */ /* 0x000f24000800007f */
[----:B----4-:R-:W-:Y:S05]  /*e930*/  @!P0 BRA `(.L_x_5548) ;  /* 0xfffffffc00f08947 */ /* 0x010fea000383ffff */
.L_x_5460:
[----:B------:R-:W-:Y:S05]  /*e940*/  BSYNC B6 ;  /* 0x0000000000067941 */ /* 0x000fea0003800000 */
.L_x_5457:
[----:B------:R-:W-:Y:S05]  /*e950*/  EXIT ;  /* 0x000000000000794d */ /* 0x000fea0003800000 */
.L_x_5464:
[----:B-1----:R-:W-:-:S04]  /*e960*/  MOV R3, UR39 ;  /* 0x0000002700037c02 */ /* 0x002fc80008000f00 */
[----:B------:R1:W2:Y:S03]  /*e970*/  SYNCS.PHASECHK.TRANS64.TRYWAIT P0, [R3+URZ+0x30800], R0 ;  /* 0x03080000030075a7 */ /* 0x0002a6000800017f */
[----:B--2---:R-:W-:Y:S05]  /*e980*/  @!P0 NANOSLEEP.SYNCS 0x989680 ;  /* 0x009896800000895d */ /* 0x004fea0003900000 */
[----:B------:R-:W2:Y:S02]  /*e990*/  @!P0 SYNCS.PHASECHK.TRANS64 P0, [R3+URZ+0x30800], R0 ;  /* 0x03080000030085a7 */ /* 0x000ea4000800007f */
[----:B--2---:R-:W-:Y:S05]  /*e9a0*/  @!P0 BRA `(.L_x_5464) ;  /* 0xfffffffc00ec8947 */ /* 0x004fea000383ffff */
[----:B------:R-:W-:Y:S05]  /*e9b0*/  BRA `(.L_x_5549) ;  /* 0xffffff2800c47947 */ /* 0x000fea000383ffff */
.L_x_5468:
[----:B-1----:R-:W-:-:S04]  /*e9c0*/  IMAD.U32 R3, RZ, RZ, UR39 ;  /* 0x00000027ff037e24 */ /* 0x002fc8000f8e00ff */
[----:B------:R1:W2:Y:S03]  /*e9d0*/  SYNCS.PHASECHK.TRANS64.TRYWAIT P1, [R3+URZ+0x30830], R0 ;  /* 0x03083000030075a7 */ /* 0x0002a6000802017f */
[----:B--2---:R-:W-:Y:S05]  /*e9e0*/  @!P1 NANOSLEEP.SYNCS 0x989680 ;  /* 0x009896800000995d */ /* 0x004fea0003900000 */
[----:B------:R-:W2:Y:S02]  /*e9f0*/  @!P1 SYNCS.PHASECHK.TRANS64 P1, [R3+URZ+0x30830], R0 ;  /* 0x03083000030095a7 */ /* 0x000ea4000802007f */
[----:B--2---:R-:W-:Y:S05]  /*ea00*/  @!P1 BRA `(.L_x_5468) ;  /* 0xfffffffc00ec9947 */ /* 0x004fea000383ffff */
[----:B------:R-:W-:Y:S05]  /*ea10*/  BRA `(.L_x_5467) ;  /* 0xffffff2800e87947 */ /* 0x000fea000383ffff */
.L_x_5474:
[----:B-1----:R-:W-:-:S04]  /*ea20*/  IMAD.U32 R5, RZ, RZ, UR38 ;  /* 0x00000026ff057e24 */ /* 0x002fc8000f8e00ff */
[----:B------:R1:W2:Y:S03]  /*ea30*/  SYNCS.PHASECHK.TRANS64.TRYWAIT P1, [R5+URZ+0x30830], R2 ;  /* 0x03083002050075a7 */ /* 0x0002a6000802017f */
[----:B--2---:R-:W-:Y:S05]  /*ea40*/  @!P1 NANOSLEEP.SYNCS 0x989680 ;  /* 0x009896800000995d */ /* 0x004fea0003900000 */
[----:B------:R-:W2:Y:S02]  /*ea50*/  @!P1 SYNCS.PHASECHK.TRANS64 P1, [R5+URZ+0x30830], R2 ;  /* 0x03083002050095a7 */ /* 0x000ea4000802007f */
[----:B--2---:R-:W-:Y:S05]  /*ea60*/  @!P1 BRA `(.L_x_5474) ;  /* 0xfffffffc00ec9947 */ /* 0x004fea000383ffff */
[----:B------:R-:W-:Y:S05]  /*ea70*/  BRA `(.L_x_5473) ;  /* 0xffffff4c00e47947 */ /* 0x000fea000383ffff */
.L_x_5478:
[----:B---3--:R-:W-:-:S04]  /*ea80*/  IMAD.U32 R3, RZ, RZ, UR14 ;  /* 0x0000000eff037e24 */ /* 0x008fc8000f8e00ff */
[----:B------:R3:W4:Y:S03]  /*ea90*/  SYNCS.PHASECHK.TRANS64.TRYWAIT P1, [R3+URZ+0x30850], R0 ;  /* 0x03085000030075a7 */ /* 0x000726000802017f */
[----:B----4-:R-:W-:Y:S05]  /*eaa0*/  @!P1 NANOSLEEP.SYNCS 0x989680 ;  /* 0x009896800000995d */ /* 0x010fea0003900000 */
[----:B------:R-:W4:Y:S02]  /*eab0*/  @!P1 SYNCS.PHASECHK.TRANS64 P1, [R3+URZ+0x30850], R0 ;  /* 0x03085000030095a7 */ /* 0x000f24000802007f */
[----:B----4-:R-:W-:Y:S05]  /*eac0*/  @!P1 BRA `(.L_x_5478) ;  /* 0xfffffffc00ec9947 */ /* 0x010fea000383ffff */
[----:B------:R-:W-:Y:S05]  /*ead0*/  BRA `(.L_x_5477) ;  /* 0xffffff5800787947 */ /* 0x000fea000383ffff */
.L_x_5486:
[----:B-1----:R-:W-:-:S04]  /*eae0*/  MOV R5, UR38 ;  /* 0x0000002600057c02 */ /* 0x002fc80008000f00 */
[----:B------:R1:W2:Y:S03]  /*eaf0*/  SYNCS.PHASECHK.TRANS64.TRYWAIT P1, [R5+URZ+0x30830], R2 ;  /* 0x03083002050075a7 */ /* 0x0002a6000802017f */
[----:B--2---:R-:W-:Y:S05]  /*eb00*/  @!P1 NANOSLEEP.SYNCS 0x989680 ;  /* 0x009896800000995d */ /* 0x004fea0003900000 */
[----:B------:R-:W2:Y:S02]  /*eb10*/  @!P1 SYNCS.PHASECHK.TRANS64 P1, [R5+URZ+0x30830], R2 ;  /* 0x03083002050095a7 */ /* 0x000ea4000802007f */
[----:B--2---:R-:W-:Y:S05]  /*eb20*/  @!P1 BRA `(.L_x_5486) ;  /* 0xfffffffc00ec9947 */ /* 0x004fea000383ffff */
[----:B------:R-:W-:Y:S05]  /*eb30*/  BRA `(.L_x_5485) ;  /* 0xffffff7400307947 */ /* 0x000fea000383ffff */
.L_x_5490:
[----:B---3--:R-:W-:-:S04]  /*eb40*/  IMAD.U32 R3, RZ, RZ, UR5 ;  /* 0x00000005ff037e24 */ /* 0x008fc8000f8e00ff */
[----:B------:R3:W4:Y:S03]  /*eb50*/  SYNCS.PHASECHK.TRANS64.TRYWAIT P1, [R3+URZ+0x30850], R0 ;  /* 0x03085000030075a7 */ /* 0x000726000802017f */
[----:B----4-:R-:W-:Y:S05]  /*eb60*/  @!P1 NANOSLEEP.SYNCS 0x989680 ;  /* 0x009896800000995d */ /* 0x010fea0003900000 */
[----:B------:R-:W4:Y:S02]  /*eb70*/  @!P1 SYNCS.PHASECHK.TRANS64 P1, [R3+URZ+0x30850], R0 ;  /* 0x03085000030095a7 */ /* 0x000f24000802007f */
[----:B----4-:R-:W-:Y:S05]  /*eb80*/  @!P1 BRA `(.L_x_5490) ;  /* 0xfffffffc00ec9947 */ /* 0x010fea000383ffff */
[----:B------:R-:W-:Y:S05]  /*eb90*/  BRA `(.L_x_5489) ;  /* 0xffffff7c00c47947 */ /* 0x000fea000383ffff */
.L_x_5497:
[----:B-1----:R-:W-:-:S04]  /*eba0*/  IMAD.U32 R3, RZ, RZ, UR5 ;  /* 0x00000005ff037e24 */ /* 0x002fc8000f8e00ff */
[----:B------:R1:W2:Y:S03]  /*ebb0*/  SYNCS.PHASECHK.TRANS64.TRYWAIT P1, [R3+URZ+0x30850], R0 ;  /* 0x03085000030075a7 */ /* 0x0002a6000802017f */
[----:B--2---:R-:W-:Y:S05]  /*ebc0*/  @!P1 NANOSLEEP.SYNCS 0x989680 ;  /* 0x009896800000995d */ /* 0x004fea0003900000 */
[----:B------:R-:W2:Y:S02]  /*ebd0*/  @!P1 SYNCS.PHASECHK.TRANS64 P1, [R3+URZ+0x30850], R0 ;  /* 0x03085000030095a7 */ /* 0x000ea4000802007f */
[----:B--2---:R-:W-:Y:S05]  /*ebe0*/  @!P1 BRA `(.L_x_5497) ;  /* 0xfffffffc00ec9947 */ /* 0x004fea000383ffff */
[----:B------:R-:W-:Y:S05]  /*ebf0*/  BRA `(.L_x_5496) ;  /* 0xffffff9400dc7947 */ /* 0x000fea000383ffff */
.L_x_5509:
[----:B------:R-:W-:Y:S01]  /*ec00*/  IMAD.MOV.U32 R13, RZ, RZ, R18 ;  /* 0x000000ffff0d7224 */ /* 0x000fe200078e0012 */
[----:B------:R-:W-:Y:S01]  /*ec10*/  MOV R12, RZ ;  /* 0x000000ff000c7202 */ /* 0x000fe20000000f00 */
[----:B------:R-:W-:Y:S02]  /*ec20*/  IMAD.MOV.U32 R11, RZ, RZ, 0x1f ;  /* 0x0000001fff0b7424 */ /* 0x000fe400078e00ff */
[----:B------:R-:W-:-:S07]  /*ec30*/  IMAD.MOV.U32 R15, RZ, RZ, -0x1 ;  /* 0xffffffffff0f7424 */ /* 0x000fce00078e00ff */
[----:B-----5:R-:W-:Y:S05]  /*ec40*/  WARPSYNC.COLLECTIVE R15, `(.L_x_5550) ;  /* 0x000000000f087348 */ /* 0x020fea0003c00000 */
[----:B------:R0:W1:Y:S02]  /*ec50*/  SHFL.IDX P6, R14, R13, R12, R11 ;  /* 0x0000000c0d0e7389 */ /* 0x00006400000c000b */
[----:B01---5:R-:W-:Y:S01]  /*ec60*/  ENDCOLLECTIVE ;  /* 0x000000000000791b */ /* 0x023fe20003800000 */
.L_x_5550:
[----:B------:R-:W-:Y:S05]  /*ec70*/  BRA `(.L_x_5551) ;  /* 0xffffffcc009c7947 */ /* 0x000fea000383ffff */
.L_x_5511:
[----:B0-----:R-:W-:-:S04]  /*ec80*/  IMAD.U32 R3, RZ, RZ, UR46 ;  /* 0x0000002eff037e24 */ /* 0x001fc8000f8e00ff */
[----:B------:R0:W1:Y:S03]  /*ec90*/  SYNCS.PHASECHK.TRANS64.TRYWAIT P0, [R3+URZ+0x30840], R2 ;  /* 0x03084002030075a7 */ /* 0x000066000800017f */
[----:B-1----:R-:W-:Y:S05]  /*eca0*/  @!P0 NANOSLEEP.SYNCS 0x989680 ;  /* 0x009896800000895d */ /* 0x002fea0003900000 */
[----:B------:R-:W1:Y:S02]  /*ecb0*/  @!P0 SYNCS.PHASECHK.TRANS64 P0, [R3+URZ+0x30840], R2 ;  /* 0x03084002030085a7 */ /* 0x000e64000800007f */
[----:B-1----:R-:W-:Y:S05]  /*ecc0*/  @!P0 BRA `(.L_x_5511) ;  /* 0xfffffffc00ec8947 */ /* 0x002fea000383ffff */
[----:B------:R-:W-:Y:S05]  /*ecd0*/  BRA `(.L_x_5552) ;  /* 0xffffffd0002c7947 */ /* 0x000fea000383ffff */
.L_x_5512:
        /* <DEDUP_REMOVED lines=8> */
.L_x_5554:
[----:B------:R-:W-:Y:S05]  /*ed60*/  BSYNC B0 ;  /* 0x0000000000007941 */ /* 0x000fea0003800000 */
.L_x_5553:
[----:B------:R-:W-:Y:S01]  /*ed70*/  IMAD.MOV.U32 R13, RZ, RZ, R0 ;  /* 0x000000ffff0d7224 */ /* 0x000fe200078e0000 */
[----:B------:R-:W-:Y:S01]  /*ed80*/  MOV R15, 0xffffffff ;  /* 0xffffffff000f7802 */ /* 0x000fe20000000f00 */
[----:B------:R-:W-:Y:S01]  /*ed90*/  IMAD.MOV.U32 R12, RZ, RZ, RZ ;  /* 0x000000ffff0c7224 */ /* 0x000fe200078e00ff */
[----:B------:R-:W-:Y:S01]  /*eda0*/  MOV R3, R14 ;  /* 0x0000000e00037202 */ /* 0x000fe20000000f00 */
[----:B------:R-:W-:Y:S01]  /*edb0*/  IMAD.MOV.U32 R11, RZ, RZ, 0x181f ;  /* 0x0000181fff0b7424 */ /* 0x000fe200078e00ff */
[----:B------:R-:W-:-:S07]  /*edc0*/  @P0 LEA R9, R30, UR46, 0x1 ;  /* 0x0000002e1e090c11 */ /* 0x000fce000f8e08ff */
[----:B------:R-:W-:Y:S05]  /*edd0*/  WARPSYNC.COLLECTIVE R15, `(.L_x_5555) ;  /* 0x000000000f087348 */ /* 0x000fea0003c00000 */
[----:B------:R0:W1:Y:S02]  /*ede0*/  SHFL.IDX P6, R14, R13, R12, R11 ;  /* 0x0000000c0d0e7389 */ /* 0x00006400000c000b */
[----:B01----:R-:W-:Y:S01]  /*edf0*/  ENDCOLLECTIVE ;  /* 0x000000000000791b */ /* 0x003fe20003800000 */
.L_x_5555:
[----:B------:R-:W-:Y:S02]  /*ee00*/  IMAD.MOV.U32 R13, RZ, RZ, R7 ;  /* 0x000000ffff0d7224 */ /* 0x000fe400078e0007 */
[----:B------:R-:W-:Y:S02]  /*ee10*/  IMAD.MOV.U32 R12, RZ, RZ, 0x1 ;  /* 0x00000001ff0c7424 */ /* 0x000fe400078e00ff */
[----:B------:R-:W-:-:S07]  /*ee20*/  IMAD.MOV.U32 R2, RZ, RZ, R14 ;  /* 0x000000ffff027224 */ /* 0x000fce00078e000e */
[----:B------:R-:W-:Y:S05]  /*ee30*/  WARPSYNC.COLLECTIVE R15, `(.L_x_5556) ;  /* 0x000000000f087348 */ /* 0x000fea0003c00000 */
[----:B------:R0:W1:Y:S02]  /*ee40*/  SHFL.IDX P6, R14, R13, R12, R11 ;  /* 0x0000000c0d0e7389 */ /* 0x00006400000c000b */
[----:B01----:R-:W-:Y:S01]  /*ee50*/  ENDCOLLECTIVE ;  /* 0x000000000000791b */ /* 0x003fe20003800000 */
.L_x_5556:
        /* <DEDUP_REMOVED lines=13> */
.L_x_5557:
[----:B------:R-:W-:Y:S01]  /*ef30*/  @P0 LEA R21, R30, UR46, 0x1 ;  /* 0x0000002e1e150c11 */ /* 0x000fe2000f8e08ff */
[----:B------:R-:W-:Y:S01]  /*ef40*/  IMAD.MOV.U32 R13, RZ, RZ, R7 ;  /* 0x000000ffff0d7224 */ /* 0x000fe200078e0007 */
[----:B------:R-:W-:Y:S01]  /*ef50*/  MOV R12, 0x2 ;  /* 0x00000002000c7802 */ /* 0x000fe20000000f00 */
[----:B------:R-:W-:-:S07]  /*ef60*/  IMAD.MOV.U32 R4, RZ, RZ, R14 ;  /* 0x000000ffff047224 */ /* 0x000fce00078e000e */
[----:B------:R-:W-:Y:S05]  /*ef70*/  WARPSYNC.COLLECTIVE R15, `(.L_x_5558) ;  /* 0x000000000f087348 */ /* 0x000fea0003c00000 */
[----:B------:R0:W1:Y:S02]  /*ef80*/  SHFL.IDX P6, R14, R13, R12, R11 ;  /* 0x0000000c0d0e7389 */ /* 0x00006400000c000b */
[----:B01----:R-:W-:Y:S01]  /*ef90*/  ENDCOLLECTIVE ;  /* 0x000000000000791b */ /* 0x003fe20003800000 */
.L_x_5558:
        /* <DEDUP_REMOVED lines=13> */
.L_x_5559:
        /* <DEDUP_REMOVED lines=8> */
.L_x_5560:
[----:B------:R-:W-:-:S05]  /*f0f0*/  @P0 IMAD.WIDE.U32 R2, R23, 0x2, R2 ;  /* 0x0000000217020825 */ /* 0x000fca00078e0002 */
[----:B------:R-:W-:Y:S01]  /*f100*/  @!PT LDS RZ, [RZ] ;  /* 0x00000000fffff984 */ /* 0x000fe20000000800 */
[----:B------:R-:W-:Y:S01]  /*f110*/  @!PT LDS RZ, [RZ] ;  /* 0x00000000fffff984 */ /* 0x000fe20000000800 */
[----:B------:R-:W-:Y:S01]  /*f120*/  @!PT LDS RZ, [RZ] ;  /* 0x00000000fffff984 */ /* 0x000fe20000000800 */
[----:B------:R0:W-:Y:S04]  /*f130*/  @P0 LDGSTS.E.BYPASS.LTC128B.128 [R25+0x1f400], desc[UR36][R2.64], !P3 ;  /* 0x1f40000002190fae */ /* 0x0001e8000d901d64 */
[----:B------:R0:W-:Y:S01]  /*f140*/  @P0 LDGSTS.E.BYPASS.LTC128B.128 [R25+0x22400], desc[UR36][R2.64+0x80], !P2 ;  /* 0x2240008002190fae */ /* 0x0001e2000d101d64 */
[----:B------:R-:W-:-:S03]  /*f150*/  MOV R13, R0 ;  /* 0x00000000000d7202 */ /* 0x000fc60000000f00 */
[----:B------:R0:W-:Y:S01]  /*f160*/  @P0 LDGSTS.E.BYPASS.LTC128B.128 [R25+0x25400], desc[UR36][R2.64+0x100], !P1 ;  /* 0x2540010002190fae */ /* 0x0001e2000c901d64 */
[----:B------:R-:W-:Y:S01]  /*f170*/  ISETP.GE.AND P0, PT, R6, 0x31, PT ;  /* 0x000000310600780c */ /* 0x000fe20003f06270 */
[----:B------:R-:W-:-:S12]  /*f180*/  IMAD.MOV.U32 R9, RZ, RZ, R14 ;  /* 0x000000ffff097224 */ /* 0x000fd800078e000e */
[----:B0-----:R-:W-:Y:S05]  /*f190*/  WARPSYNC.COLLECTIVE R15, `(.L_x_5561) ;  /* 0x000000000f087348 */ /* 0x001fea0003c00000 */
[----:B------:R1:W2:Y:S02]  /*f1a0*/  SHFL.IDX P6, R14, R13, R12, R11 ;  /* 0x0000000c0d0e7389 */ /* 0x0002a400000c000b */
[----:B012---:R-:W-:Y:S01]  /*f1b0*/  ENDCOLLECTIVE ;  /* 0x000000000000791b */ /* 0x007fe20003800000 */
.L_x_5561:
[----:B------:R-:W-:Y:S01]  /*f1c0*/  IMAD.MOV.U32 R5, RZ, RZ, R9 ;  /* 0x000000ffff057224 */ /* 0x000fe200078e0009 */
[----:B------:R-:W-:Y:S02]  /*f1d0*/  @P0 LEA R9, R30, UR46, 0x1 ;  /* 0x0000002e1e090c11 */ /* 0x000fe4000f8e08ff */
[----:B------:R-:W-:Y:S01]  /*f1e0*/  MOV R13, R7 ;  /* 0x00000007000d7202 */ /* 0x000fe20000000f00 */
[----:B------:R-:W-:Y:S02]  /*f1f0*/  IMAD.MOV.U32 R12, RZ, RZ, 0x4 ;  /* 0x00000004ff0c7424 */ /* 0x000fe400078e00ff */
[----:B------:R-:W-:-:S07]  /*f200*/  IMAD.MOV.U32 R10, RZ, RZ, R14 ;  /* 0x000000ffff0a7224 */ /* 0x000fce00078e000e */
[----:B------:R-:W-:Y:S05]  /*f210*/  WARPSYNC.COLLECTIVE R15, `(.L_x_5562) ;  /* 0x000000000f087348 */ /* 0x000fea0003c00000 */
[----:B------:R0:W1:Y:S02]  /*f220*/  SHFL.IDX P6, R14, R13, R12, R11 ;  /* 0x0000000c0d0e7389 */ /* 0x00006400000c000b */
[----:B01----:R-:W-:Y:S01]  /*f230*/  ENDCOLLECTIVE ;  /* 0x000000000000791b */ /* 0x003fe20003800000 */
.L_x_5562:
        /* <DEDUP_REMOVED lines=14> */
.L_x_5563:
[----:B------:R-:W-:Y:S01]  /*f320*/  IMAD.MOV.U32 R3, RZ, RZ, R8 ;  /* 0x000000ffff037224 */ /* 0x000fe200078e0008 */
[----:B------:R-:W-:Y:S01]  /*f330*/  @P0 LEA R21, R30, UR46, 0x1 ;  /* 0x0000002e1e150c11 */ /* 0x000fe2000f8e08ff */
[----:B------:R-:W-:Y:S02]  /*f340*/  IMAD.MOV.U32 R13, RZ, RZ, R7 ;  /* 0x000000ffff0d7224 */ /* 0x000fe400078e0007 */
[----:B------:R-:W-:Y:S01]  /*f350*/  IMAD.MOV.U32 R12, RZ, RZ, 0x5 ;  /* 0x00000005ff0c7424 */ /* 0x000fe200078e00ff */
[----:B------:R-:W-:-:S07]  /*f360*/  MOV R2, R14 ;  /* 0x0000000e00027202 */ /* 0x000fce0000000f00 */
[----:B------:R-:W-:Y:S05]  /*f370*/  WARPSYNC.COLLECTIVE R15, `(.L_x_5564) ;  /* 0x000000000f087348 */ /* 0x000fea0003c00000 */
[----:B------:R0:W1:Y:S02]  /*f380*/  SHFL.IDX P6, R14, R13, R12, R11 ;  /* 0x0000000c0d0e7389 */ /* 0x00006400000c000b */
[----:B01----:R-:W-:Y:S01]  /*f390*/  ENDCOLLECTIVE ;  /* 0x000000000000791b */ /* 0x003fe20003800000 */
.L_x_5564:
        /* <DEDUP_REMOVED lines=8> */
[----:B------:R-:W-:-:S07]  /*f420*/  MOV R7, R14 ;  /* 0x0000000e00077202 */ /* 0x000fce0000000f00 */
[----:B0-----:R-:W-:Y:S05]  /*f430*/  WARPSYNC.COLLECTIVE R15, `(.L_x_5565) ;  /* 0x000000000f087348 */ /* 0x001fea0003c00000 */
[----:B------:R1:W2:Y:S02]  /*f440*/  SHFL.IDX P6, R14, R13, R12, R11 ;  /* 0x0000000c0d0e7389 */ /* 0x0002a400000c000b */
[----:B012---:R-:W-:Y:S01]  /*f450*/  ENDCOLLECTIVE ;  /* 0x000000000000791b */ /* 0x007fe20003800000 */
.L_x_5565:
[----:B------:R-:W-:Y:S05]  /*f460*/  BRA `(.L_x_5566) ;  /* 0xffffffcc00907947 */ /* 0x000fea000383ffff */
.L_x_5515:
[----:B------:R-:W-:Y:S01]  /*f470*/  IMAD.MOV.U32 R13, RZ, RZ, R8 ;  /* 0x000000ffff0d7224 */ /* 0x000fe200078e0008 */
[----:B------:R-:W-:Y:S01]  /*f480*/  MOV R11, 0x181f ;  /* 0x0000181f000b7802 */ /* 0x000fe20000000f00 */
[----:B------:R-:W-:Y:S02]  /*f490*/  IMAD.MOV.U32 R12, RZ, RZ, RZ ;  /* 0x000000ffff0c7224 */ /* 0x000fe400078e00ff */
[----:B------:R-:W-:Y:S02]  /*f4a0*/  IMAD.MOV.U32 R15, RZ, RZ, -0x1 ;  /* 0xffffffffff0f7424 */ /* 0x000fe400078e00ff */
[----:B------:R-:W-:-:S07]  /*f4b0*/  IMAD.U32 R7, RZ, RZ, UR48 ;  /* 0x00000030ff077e24 */ /* 0x000fce000f8e00ff */
[----:B------:R-:W-:Y:S05]  /*f4c0*/  WARPSYNC.COLLECTIVE R15, `(.L_x_5567) ;  /* 0x000000000f087348 */ /* 0x000fea0003c00000 */
[----:B------:R0:W1:Y:S02]  /*f4d0*/  SHFL.IDX P6, R14, R13, R12, R11 ;  /* 0x0000000c0d0e7389 */ /* 0x00006400000c000b */
[----:B01----:R-:W-:Y:S01]  /*f4e0*/  ENDCOLLECTIVE ;  /* 0x000000000000791b */ /* 0x003fe20003800000 */
.L_x_5567:
[----:B------:R-:W-:-:S04]  /*f4f0*/  IMAD R7, R7, 0x80, R27 ;  /* 0x0000008007077824 */ /* 0x000fc800078e021b */
[----:B------:R-:W-:Y:S02]  /*f500*/  VIADD R5, R7, 0x10 ;  /* 0x0000001007057836 */ /* 0x000fe40000000000 */
[----:B------:R-:W-:Y:S02]  /*f510*/  IMAD.MOV.U32 R13, RZ, RZ, R6 ;  /* 0x000000ffff0d7224 */ /* 0x000fe400078e0006 */
[----:B------:R-:W-:-:S07]  /*f520*/  IMAD.MOV.U32 R3, RZ, RZ, R14 ;  /* 0x000000ffff037224 */ /* 0x000fce00078e000e */
[----:B------:R-:W-:Y:S05]  /*f530*/  WARPSYNC.COLLECTIVE R15, `(.L_x_5568) ;  /* 0x000000000f087348 */ /* 0x000fea0003c00000 */
[----:B------:R0:W1:Y:S02]  /*f540*/  SHFL.IDX P6, R14, R13, R12, R11 ;  /* 0x0000000c0d0e7389 */ /* 0x00006400000c000b */
[----:B01----:R-:W-:Y:S01]  /*f550*/  ENDCOLLECTIVE ;  /* 0x000000000000791b */ /* 0x003fe20003800000 */
.L_x_5568:
        /* <DEDUP_REMOVED lines=10> */
.L_x_5569:
        /* <DEDUP_REMOVED lines=13> */
.L_x_5570:
        /* <DEDUP_REMOVED lines=8> */
.L_x_5571:
        /* <DEDUP_REMOVED lines=8> */
[----:B------:R-:W-:Y:S02]  /*f7d0*/  ISETP.GE.AND P1, PT, R3, R0, PT ;  /* 0x000000000300720c */ /* 0x000fe40003f26270 */
[----:B------:R-:W-:-:S11]  /*f7e0*/  MOV R3, R14 ;  /* 0x0000000e00037202 */ /* 0x000fd60000000f00 */
[----:B0-----:R-:W-:Y:S05]  /*f7f0*/  WARPSYNC.COLLECTIVE R15, `(.L_x_5572) ;  /* 0x000000000f087348 */ /* 0x001fea0003c00000 */
[----:B------:R1:W2:Y:S02]  /*f800*/  SHFL.IDX P6, R14, R13, R12, R11 ;  /* 0x0000000c0d0e7389 */ /* 0x0002a400000c000b */
[----:B012---:R-:W-:Y:S01]  /*f810*/  ENDCOLLECTIVE ;  /* 0x000000000000791b */ /* 0x007fe20003800000 */
.L_x_5572:
        /* <DEDUP_REMOVED lines=8> */
.L_x_5573:
        /* <DEDUP_REMOVED lines=13> */
.L_x_5574:
        /* <DEDUP_REMOVED lines=8> */
.L_x_5575:
        /* <DEDUP_REMOVED lines=13> */
.L_x_5576:
        /* <DEDUP_REMOVED lines=8> */
.L_x_5577:
        /* <DEDUP_REMOVED lines=13> */
.L_x_5578:
        /* <DEDUP_REMOVED lines=8> */
.L_x_5579:
        /* <DEDUP_REMOVED lines=13> */
.L_x_5580:
[----:B------:R-:W-:Y:S01]  /*fd60*/  @!P1 LEA R9, R30, UR46, 0x1 ;  /* 0x0000002e1e099c11 */ /* 0x000fe2000f8e08ff */
[----:B------:R-:W-:Y:S01]  /*fd70*/  IMAD.MOV.U32 R13, RZ, RZ, R8 ;  /* 0x000000ffff0d7224 */ /* 0x000fe200078e0008 */
[----:B------:R-:W-:Y:S01]  /*fd80*/  MOV R12, 0x7 ;  /* 0x00000007000c7802 */ /* 0x000fe20000000f00 */
[----:B------:R-:W-:-:S07]  /*fd90*/  IMAD.MOV.U32 R2, RZ, RZ, R14 ;  /* 0x000000ffff027224 */ /* 0x000fce00078e000e */
[----:B------:R-:W-:Y:S05]  /*fda0*/  WARPSYNC.COLLECTIVE R15, `(.L_x_5581) ;  /* 0x000000000f087348 */ /* 0x000fea0003c00000 */
[----:B------:R0:W1:Y:S02]  /*fdb0*/  SHFL.IDX P6, R14, R13, R12, R11 ;  /* 0x0000000c0d0e7389 */ /* 0x00006400000c000b */
[----:B01----:R-:W-:Y:S01]  /*fdc0*/  ENDCOLLECTIVE ;  /* 0x000000000000791b */ /* 0x003fe20003800000 */
.L_x_5581:
        /* <DEDUP_REMOVED lines=12> */
.L_x_5582:
[----:B------:R-:W-:Y:S05]  /*fe90*/  BRA `(.L_x_5583) ;  /* 0xffffffcc00807947 */ /* 0x000fea000383ffff */
.L_x_5518:
[----:B0-----:R-:W-:-:S04]  /*fea0*/  IMAD.U32 R3, RZ, RZ, UR46 ;  /* 0x0000002eff037e24 */ /* 0x001fc8000f8e00ff */
[----:B------:R0:W1:Y:S03]  /*feb0*/  SYNCS.PHASECHK.TRANS64.TRYWAIT P0, [R3+URZ+0x30820], R0 ;  /* 0x03082000030075a7 */ /* 0x000066000800017f */
[----:B-1----:R-:W-:Y:S05]  /*fec0*/  @!P0 NANOSLEEP.SYNCS 0x989680 ;  /* 0x009896800000895d */ /* 0x002fea0003900000 */
[----:B------:R-:W1:Y:S02]  /*fed0*/  @!P0 SYNCS.PHASECHK.TRANS64 P0, [R3+URZ+0x30820], R0 ;  /* 0x03082000030085a7 */ /* 0x000e64000800007f */
[----:B-1----:R-:W-:Y:S05]  /*fee0*/  @!P0 BRA `(.L_x_5518) ;  /* 0xfffffffc00ec8947 */ /* 0x002fea000383ffff */
[----:B------:R-:W-:Y:S05]  /*fef0*/  BRA `(.L_x_5584) ;  /* 0xffffffcc00cc7947 */ /* 0x000fea000383ffff */
.L_x_5522:
[----:B0-----:R0:W1:Y:S02]  /*ff00*/  SYNCS.PHASECHK.TRANS64.TRYWAIT P0, [R19+URZ+0x30840], R2 ;  /* 0x03084002130075a7 */ /* 0x001064000800017f */
[----:B-1----:R-:W-:Y:S05]  /*ff10*/  @!P0 NANOSLEEP.SYNCS 0x989680 ;  /* 0x009896800000895d */ /* 0x002fea0003900000 */
[----:B------:R-:W1:Y:S02]  /*ff20*/  @!P0 SYNCS.PHASECHK.TRANS64 P0, [R19+URZ+0x30840], R2 ;  /* 0x03084002130085a7 */ /* 0x000e64000800007f */
[----:B-1----:R-:W-:Y:S05]  /*ff30*/  @!P0 BRA `(.L_x_5522) ;  /* 0xfffffffc00f08947 */ /* 0x002fea000383ffff */
[----:B------:R-:W-:Y:S05]  /*ff40*/  BRA `(.L_x_5585) ;  /* 0xffffffd000b07947 */ /* 0x000fea000383ffff */
.L_x_5523:
        /* <DEDUP_REMOVED lines=8> */
.L_x_5587:
[----:B------:R-:W-:Y:S05]  /*ffd0*/  BSYNC B1 ;  /* 0x0000000000017941 */ /* 0x000fea0003800000 */
.L_x_5586:
[----:B------:R-:W-:Y:S01]  /*ffe0*/  IMAD.MOV.U32 R13, RZ, RZ, R21 ;  /* 0x000000ffff0d7224 */ /* 0x000fe200078e0015 */
[----:B------:R-:W-:Y:S01]  /*fff0*/  MOV R3, R14 ;  /* 0x0000000e00037202 */ /* 0x000fe20000000f00 */
[----:B------:R-:W-:Y:S01]  /*10000*/  IMAD.MOV.U32 R12, RZ, RZ, RZ ;  /* 0x000000ffff0c7224 */ /* 0x000fe200078e00ff */
[----:B------:R-:W-:Y:S01]  /*10010*/  SHF.L.U32 R8, R23, 0x1, RZ ;  /* 0x0000000117087819 */ /* 0x000fe200000006ff */
[----:B------:R-:W-:Y:S01]  /*10020*/  IMAD.MOV.U32 R11, RZ, RZ, 0x181f ;  /* 0x0000181fff0b7424 */ /* 0x000fe200078e00ff */
[----:B------:R-:W-:Y:S01]  /*10030*/  P2R R6, PR, RZ, 0x2 ;  /* 0x00000002ff067803 */ /* 0x000fe20000000000 */
[----:B------:R-:W-:Y:S01]  /*10040*/  IMAD.MOV.U32 R15, RZ, RZ, -0x1 ;  /* 0xffffffffff0f7424 */ /* 0x000fe200078e00ff */
[----:B------:R-:W-:Y:S02]  /*10050*/  LOP3.LUT P1, RZ, R16, 0x4, RZ, 0xc0, !PT ;  /* 0x0000000410ff7812 */ /* 0x000fe4000782c0ff */
[----:B------:R-:W-:-:S11]  /*10060*/  LEA R22, R22, UR46, 0x1 ;  /* 0x0000002e16167c11 */ /* 0x000fd6000f8e08ff */
[----:B------:R-:W-:Y:S05]  /*10070*/  WARPSYNC.COLLECTIVE R15, `(.L_x_5588) ;  /* 0x000000000f087348 */ /* 0x000fea0003c00000 */
[----:B------:R0:W1:Y:S02]  /*10080*/  SHFL.IDX P6, R14, R13, R12, R11 ;  /* 0x0000000c0d0e7389 */ /* 0x00006400000c000b */
[----:B01----:R-:W-:Y:S01]  /*10090*/  ENDCOLLECTIVE ;  /* 0x000000000000791b */ /* 0x003fe20003800000 */
.L_x_5588:
[----:B------:R-:W-:Y:S01]  /*100a0*/  IMAD.MOV.U32 R13, RZ, RZ, R24 ;  /* 0x000000ffff0d7224 */ /* 0x000fe200078e0018 */
[----:B------:R-:W-:Y:S02]  /*100b0*/  MOV R12, 0x1 ;  /* 0x00000001000c7802 */ /* 0x000fe40000000f00 */
[----:B------:R-:W-:-:S13]  /*100c0*/  IADD3 R2, P0, R14, R8, RZ ;  /* 0x000000080e027210 */ /* 0x000fda0007f1e0ff */
[----:B------:R-:W-:Y:S05]  /*100d0*/  WARPSYNC.COLLECTIVE R15, `(.L_x_5589) ;  /* 0x000000000f087348 */ /* 0x000fea0003c00000 */
[----:B------:R0:W1:Y:S02]  /*100e0*/  SHFL.IDX P6, R14, R13, R12, R11 ;  /* 0x0000000c0d0e7389 */ /* 0x00006400000c000b */
[----:B01----:R-:W-:Y:S01]  /*100f0*/  ENDCOLLECTIVE ;  /* 0x000000000000791b */ /* 0x003fe20003800000 */
.L_x_5589:
        /* <DEDUP_REMOVED lines=12> */
.L_x_5590:
[----:B------:R-:W-:Y:S01]  /*101c0*/  MOV R13, R24 ;  /* 0x00000018000d7202 */ /* 0x000fe20000000f00 */
[----:B------:R-:W-:Y:S01]  /*101d0*/  IMAD.MOV.U32 R12, RZ, RZ, 0x2 ;  /* 0x00000002ff0c7424 */ /* 0x000fe200078e00ff */
[----:B------:R-:W-:-:S13]  /*101e0*/  IADD3 R2, P0, R14, R8, RZ ;  /* 0x000000080e027210 */ /* 0x000fda0007f1e0ff */
[----:B------:R-:W-:Y:S05]  /*101f0*/  WARPSYNC.COLLECTIVE R15, `(.L_x_5591) ;  /* 0x000000000f087348 */ /* 0x000fea0003c00000 */
[----:B------:R0:W1:Y:S02]  /*10200*/  SHFL.IDX P6, R14, R13, R12, R11 ;  /* 0x0000000c0d0e7389 */ /* 0x00006400000c000b */
[----:B01----:R-:W-:Y:S01]  /*10210*/  ENDCOLLECTIVE ;  /* 0x000000000000791b */ /* 0x003fe20003800000 */
.L_x_5591:
        /* <DEDUP_REMOVED lines=12> */
.L_x_5592:
[----:B------:R-:W-:Y:S01]  /*102e0*/  IMAD.MOV.U32 R13, RZ, RZ, R24 ;  /* 0x000000ffff0d7224 */ /* 0x000fe200078e0018 */
[----:B------:R-:W-:Y:S02]  /*102f0*/  MOV R12, 0x3 ;  /* 0x00000003000c7802 */ /* 0x000fe40000000f00 */
[----:B------:R-:W-:-:S07]  /*10300*/  MOV R10, R14 ;  /* 0x0000000e000a7202 */ /* 0x000fce0000000f00 */
[----:B------:R-:W-:Y:S05]  /*10310*/  WARPSYNC.COLLECTIVE R15, `(.L_x_5593) ;  /* 0x000000000f087348 */ /* 0x000fea0003c00000 */
[----:B------:R0:W1:Y:S02]  /*10320*/  SHFL.IDX P6, R14, R13, R12, R11 ;  /* 0x0000000c0d0e7389 */ /* 0x00006400000c000b */
[----:B01----:R-:W-:Y:S01]  /*10330*/  ENDCOLLECTIVE ;  /* 0x000000000000791b */ /* 0x003fe20003800000 */
.L_x_5593:
        /* <DEDUP_REMOVED lines=13> */
.L_x_5594:
[----:B------:R-:W-:Y:S01]  /*10410*/  IMAD.MOV.U32 R13, RZ, RZ, R24 ;  /* 0x000000ffff0d7224 */ /* 0x000fe200078e0018 */
[----:B------:R-:W-:Y:S02]  /*10420*/  MOV R12, 0x4 ;  /* 0x00000004000c7802 */ /* 0x000fe40000000f00 */
[----:B------:R-:W-:-:S07]  /*10430*/  MOV R2, R14 ;  /* 0x0000000e00027202 */ /* 0x000fce0000000f00 */
[----:B------:R-:W-:Y:S05]  /*10440*/  WARPSYNC.COLLECTIVE R15, `(.L_x_5595) ;  /* 0x000000000f087348 */ /* 0x000fea0003c00000 */
[----:B------:R0:W1:Y:S02]  /*10450*/  SHFL.IDX P6, R14, R13, R12, R11 ;  /* 0x0000000c0d0e7389 */ /* 0x00006400000c000b */
[----:B01----:R-:W-:Y:S01]  /*10460*/  ENDCOLLECTIVE ;  /* 0x000000000000791b */ /* 0x003fe20003800000 */
.L_x_5595:
        /* <DEDUP_REMOVED lines=13> */
.L_x_5596:
[----:B------:R-:W-:Y:S01]  /*10540*/  IMAD.MOV.U32 R13, RZ, RZ, R24 ;  /* 0x000000ffff0d7224 */ /* 0x000fe200078e0018 */
[----:B------:R-:W-:Y:S02]  /*10550*/  MOV R12, 0x5 ;  /* 0x00000005000c7802 */ /* 0x000fe40000000f00 */
[----:B------:R-:W-:-:S07]  /*10560*/  MOV R2, R14 ;  /* 0x0000000e00027202 */ /* 0x000fce0000000f00 */
[----:B------:R-:W-:Y:S05]  /*10570*/  WARPSYNC.COLLECTIVE R15, `(.L_x_5597) ;  /* 0x000000000f087348 */ /* 0x000fea0003c00000 */
[----:B------:R0:W1:Y:S02]  /*10580*/  SHFL.IDX P6, R14, R13, R12, R11 ;  /* 0x0000000c0d0e7389 */ /* 0x00006400000c000b */
[----:B01----:R-:W-:Y:S01]  /*10590*/  ENDCOLLECTIVE ;  /* 0x000000000000791b */ /* 0x003fe20003800000 */
.L_x_5597:
        /* <DEDUP_REMOVED lines=14> */
.L_x_5598:
[----:B------:R-:W-:Y:S05]  /*10680*/  BRA `(.L_x_5599) ;  /* 0xffffffcc00fc7947 */ /* 0x000fea000383ffff */
.L_x_5528:
[----:B0-----:R0:W2:Y:S02]  /*10690*/  SYNCS.PHASECHK.TRANS64.TRYWAIT P0, [R6+URZ+0x30860], R3 ;  /* 0x03086003060075a7 */ /* 0x0010a4000800017f */
[----:B--2---:R-:W-:Y:S05]  /*106a0*/  @!P0 NANOSLEEP.SYNCS 0x989680 ;  /* 0x009896800000895d */ /* 0x004fea0003900000 */
[----:B------:R-:W2:Y:S02]  /*106b0*/  @!P0 SYNCS.PHASECHK.TRANS64 P0, [R6+URZ+0x30860], R3 ;  /* 0x03086003060085a7 */ /* 0x000ea4000800007f */
[----:B--2---:R-:W-:Y:S05]  /*106c0*/  @!P0 BRA `(.L_x_5528) ;  /* 0xfffffffc00f08947 */ /* 0x004fea000383ffff */
[----:B------:R-:W-:Y:S05]  /*106d0*/  BRA `(.L_x_5600) ;  /* 0xffffffd000607947 */ /* 0x000fea000383ffff */
.L_x_5529:
        /* <DEDUP_REMOVED lines=8> */
.L_x_5602:
[----:B------:R-:W-:Y:S05]  /*10760*/  BSYNC B1 ;  /* 0x0000000000017941 */ /* 0x000fea0003800000 */
.L_x_5601:
        /* <DEDUP_REMOVED lines=9> */
.L_x_5603:
[----:B------:R-:W-:Y:S02]  /*10800*/  IMAD.MOV.U32 R13, RZ, RZ, R18 ;  /* 0x000000ffff0d7224 */ /* 0x000fe400078e0012 */
[----:B------:R-:W-:Y:S01]  /*10810*/  IMAD.MOV.U32 R12, RZ, RZ, 0x1 ;  /* 0x00000001ff0c7424 */ /* 0x000fe200078e00ff */
[----:B------:R-:W-:-:S13]  /*10820*/  IADD3 R2, P0, R14, R9, RZ ;  /* 0x000000090e027210 */ /* 0x000fda0007f1e0ff */
[----:B------:R-:W-:Y:S05]  /*10830*/  WARPSYNC.COLLECTIVE R15, `(.L_x_5604) ;  /* 0x000000000f087348 */ /* 0x000fea0003c00000 */
[----:B------:R0:W1:Y:S02]  /*10840*/  SHFL.IDX P6, R14, R13, R12, R11 ;  /* 0x0000000c0d0e7389 */ /* 0x00006400000c000b */
[----:B01----:R-:W-:Y:S01]  /*10850*/  ENDCOLLECTIVE ;  /* 0x000000000000791b */ /* 0x003fe20003800000 */
.L_x_5604:
        /* <DEDUP_REMOVED lines=12> */
.L_x_5605:
        /* <DEDUP_REMOVED lines=12> */
.L_x_5606:
        /* <DEDUP_REMOVED lines=12> */
.L_x_5607:
        /* <DEDUP_REMOVED lines=12> */
.L_x_5608:
        /* <DEDUP_REMOVED lines=12> */
.L_x_5609:
        /* <DEDUP_REMOVED lines=12> */
.L_x_5610:
        /* <DEDUP_REMOVED lines=12> */
.L_x_5611:
        /* <DEDUP_REMOVED lines=12> */
.L_x_5612:
        /* <DEDUP_REMOVED lines=12> */
.L_x_5613:
[----:B------:R-:W-:Y:S01]  /*10f20*/  @!PT LDS RZ, [RZ] ;  /* 0x00000000fffff984 */ /* 0x000fe20000000800 */
[----:B------:R-:W-:Y:S01]  /*10f30*/  @!PT LDS RZ, [RZ] ;  /* 0x00000000fffff984 */ /* 0x000fe20000000800 */
[----:B------:R-:W-:Y:S01]  /*10f40*/  @!PT LDS RZ, [RZ] ;  /* 0x00000000fffff984 */ /* 0x000fe20000000800 */
[----:B------:R0:W-:Y:S01]  /*10f50*/  LDGSTS.E.BYPASS.LTC128B.128 [R7+0x5400], desc[UR36][R2.64+0x80], !P0 ;  /* 0x0540008002077fae */ /* 0x0001e2000c101d64 */
[----:B------:R-:W-:-:S13]  /*10f60*/  ISETP.LT.OR P0, PT, R0, 0x41, P1 ;  /* 0x000000410000780c */ /* 0x000fda0000f01670 */
[----:B------:R0:W-:Y:S01]  /*10f70*/  LDGSTS.E.BYPASS.LTC128B.128 [R7+0x8400], desc[UR36][R2.64+0x100], !P0 ;  /* 0x0840010002077fae */ /* 0x0001e2000c101d64 */
[----:B------:R-:W-:Y:S05]  /*10f80*/  BRA `(.L_x_5614) ;  /* 0xffffffcc001c7947 */ /* 0x000fea000383ffff */
.L_x_5535:
[----:B0-----:R0:W1:Y:S02]  /*10f90*/  SYNCS.PHASECHK.TRANS64.TRYWAIT P0, [R0+URZ+0x30860], R3 ;  /* 0x03086003000075a7 */ /* 0x001064000800017f */
[----:B-1----:R-:W-:Y:S05]  /*10fa0*/  @!P0 NANOSLEEP.SYNCS 0x989680 ;  /* 0x009896800000895d */ /* 0x002fea0003900000 */
[----:B------:R-:W1:Y:S02]  /*10fb0*/  @!P0 SYNCS.PHASECHK.TRANS64 P0, [R0+URZ+0x30860], R3 ;  /* 0x03086003000085a7 */ /* 0x000e64000800007f */
[----:B-1----:R-:W-:Y:S05]  /*10fc0*/  @!P0 BRA `(.L_x_5535) ;  /* 0xfffffffc00f08947 */ /* 0x002fea000383ffff */
[----:B------:R-:W-:Y:S05]  /*10fd0*/  BRA `(.L_x_5615) ;  /* 0xffffffd000187947 */ /* 0x000fea000383ffff */
.L_x_5536:
        /* <DEDUP_REMOVED lines=8> */
.L_x_5617:
[----:B------:R-:W-:Y:S05]  /*11060*/  BSYNC B0 ;  /* 0x0000000000007941 */ /* 0x000fea0003800000 */
.L_x_5616:
        /* <DEDUP_REMOVED lines=9> */
.L_x_5618:
        /* <DEDUP_REMOVED lines=13> */
.L_x_5619:
        /* <DEDUP_REMOVED lines=15> */
.L_x_5620:
[----:B------:R-:W-:Y:S02]  /*112c0*/  IMAD.MOV.U32 R3, RZ, RZ, R6 ;  /* 0x000000ffff037224 */ /* 0x000fe400078e0006 */
[----:B------:R-:W-:Y:S01]  /*112d0*/  IMAD.MOV.U32 R13, RZ, RZ, R18 ;  /* 0x000000ffff0d7224 */ /* 0x000fe200078e0012 */
[----:B------:R-:W-:Y:S02]  /*112e0*/  MOV R12, 0x2 ;  /* 0x00000002000c7802 */ /* 0x000fe40000000f00 */
[----:B------:R-:W-:-:S07]  /*112f0*/  MOV R2, R14 ;  /* 0x0000000e00027202 */ /* 0x000fce0000000f00 */
[----:B------:R-:W-:Y:S05]  /*11300*/  WARPSYNC.COLLECTIVE R15, `(.L_x_5621) ;  /* 0x000000000f087348 */ /* 0x000fea0003c00000 */
[----:B------:R0:W1:Y:S02]  /*11310*/  SHFL.IDX P6, R14, R13, R12, R11 ;  /* 0x0000000c0d0e7389 */ /* 0x00006400000c000b */
[----:B01----:R-:W-:Y:S01]  /*11320*/  ENDCOLLECTIVE ;  /* 0x000000000000791b */ /* 0x003fe20003800000 */
.L_x_5621:
        /* <DEDUP_REMOVED lines=15> */
.L_x_5622:
[----:B------:R-:W-:Y:S01]  /*11420*/  IMAD.MOV.U32 R3, RZ, RZ, R7 ;  /* 0x000000ffff037224 */ /* 0x000fe200078e0007 */
[----:B------:R-:W-:Y:S01]  /*11430*/  MOV R13, R18 ;  /* 0x00000012000d7202 */ /* 0x000fe20000000f00 */
[----:B------:R-:W-:Y:S01]  /*11440*/  IMAD.MOV.U32 R12, RZ, RZ, 0x3 ;  /* 0x00000003ff0c7424 */ /* 0x000fe200078e00ff */
[----:B------:R-:W-:-:S07]  /*11450*/  MOV R8, R14 ;  /* 0x0000000e00087202 */ /* 0x000fce0000000f00 */
[----:B------:R-:W-:Y:S05]  /*11460*/  WARPSYNC.COLLECTIVE R15, `(.L_x_5623) ;  /* 0x000000000f087348 */ /* 0x000fea0003c00000 */
[----:B------:R0:W1:Y:S02]  /*11470*/  SHFL.IDX P6, R14, R13, R12, R11 ;  /* 0x0000000c0d0e7389 */ /* 0x00006400000c000b */
[----:B01----:R-:W-:Y:S01]  /*11480*/  ENDCOLLECTIVE ;  /* 0x000000000000791b */ /* 0x003fe20003800000 */
.L_x_5623:
        /* <DEDUP_REMOVED lines=16> */
.L_x_5624:
        /* <DEDUP_REMOVED lines=8> */
.L_x_5625:
        /* <DEDUP_REMOVED lines=15> */
.L_x_5626:
[----:B------:R-:W-:Y:S01]  /*11700*/  MOV R3, R7 ;  /* 0x0000000700037202 */ /* 0x000fe20000000f00 */
[----:B------:R-:W-:Y:S02]  /*11710*/  IMAD.MOV.U32 R13, RZ, RZ, R18 ;  /* 0x000000ffff0d7224 */ /* 0x000fe400078e0012 */
[----:B------:R-:W-:Y:S02]  /*11720*/  IMAD.MOV.U32 R12, RZ, RZ, 0x5 ;  /* 0x00000005ff0c7424 */ /* 0x000fe400078e00ff */
[----:B------:R-:W-:-:S07]  /*11730*/  IMAD.MOV.U32 R8, RZ, RZ, R14 ;  /* 0x000000ffff087224 */ /* 0x000fce00078e000e */
[----:B------:R-:W-:Y:S05]  /*11740*/  WARPSYNC.COLLECTIVE R15, `(.L_x_5627) ;  /* 0x000000000f087348 */ /* 0x000fea0003c00000 */
[----:B------:R0:W1:Y:S02]  /*11750*/  SHFL.IDX P6, R14, R13, R12, R11 ;  /* 0x0000000c0d0e7389 */ /* 0x00006400000c000b */
[----:B01----:R-:W-:Y:S01]  /*11760*/  ENDCOLLECTIVE ;  /* 0x000000000000791b */ /* 0x003fe20003800000 */
.L_x_5627:
        /* <DEDUP_REMOVED lines=13> */
.L_x_5628:
[----:B------:R-:W-:Y:S05]  /*11840*/  BRA `(.L_x_5629) ;  /* 0xffffffc800fc7947 */ /* 0x000fea000383ffff */
.L_x_5539:
[----:B0-----:R0:W1:Y:S02]  /*11850*/  SYNCS.PHASECHK.TRANS64.TRYWAIT P0, [R7+URZ+0x30820], R6 ;  /* 0x03082006070075a7 */ /* 0x001064000800017f */
[----:B-1----:R-:W-:Y:S05]  /*11860*/  @!P0 NANOSLEEP.SYNCS 0x989680 ;  /* 0x009896800000895d */ /* 0x002fea0003900000 */
[----:B------:R-:W1:Y:S02]  /*11870*/  @!P0 SYNCS.PHASECHK.TRANS64 P0, [R7+URZ+0x30820], R6 ;  /* 0x03082006070085a7 */ /* 0x000e64000800007f */
[----:B-1----:R-:W-:Y:S05]  /*11880*/  @!P0 BRA `(.L_x_5539) ;  /* 0xfffffffc00f08947 */ /* 0x002fea000383ffff */
[----:B------:R-:W-:Y:S05]  /*11890*/  BRA `(.L_x_5630) ;  /* 0xffffffcc00787947 */ /* 0x000fea000383ffff */
.L_x_5540:
        /* <DEDUP_REMOVED lines=11> */
.L_x_5632:
[----:B------:R-:W-:Y:S05]  /*11950*/  BSYNC B0 ;  /* 0x0000000000007941 */ /* 0x000fea0003800000 */
.L_x_5631:
[----:B------:R-:W-:Y:S05]  /*11960*/  BRA `(.L_x_5633) ;  /* 0xffffffcc005c7947 */ /* 0x000fea000383ffff */
.L_x_5541:
[----:B------:R-:W-:Y:S01]  /*11970*/  BSSY B0, `(.L_x_5634) ;  /* 0x0000006000007945 */ /* 0x000fe20003800000 */
[----:B------:R-:W-:-:S07]  /*11980*/  IMAD.MOV.U32 R15, RZ, RZ, -0x1 ;  /* 0xffffffffff0f7424 */ /* 0x000fce00078e00ff */
[----:B01---5:R-:W-:Y:S05]  /*11990*/  WARPSYNC.COLLECTIVE R15, `(.L_x_5635) ;  /* 0x000000000f0c7348 */ /* 0x023fea0003c00000 */
[----:B------:R-:W-:Y:S02]  /*119a0*/  ELECT P6, UR62, PT ;  /* 0x00000000003e782f */ /* 0x000fe400038c0000 */
[----:B------:R-:W-:Y:S01]  /*119b0*/  MOV R14, UR62 ;  /* 0x0000003e000e7c02 */ /* 0x000fe20008000f00 */
[----:B01---5:R-:W-:Y:S10]  /*119c0*/  ENDCOLLECTIVE ;  /* 0x000000000000791b */ /* 0x023ff40003800000 */
.L_x_5635:
[----:B------:R-:W-:Y:S05]  /*119d0*/  BSYNC B0 ;  /* 0x0000000000007941 */ /* 0x000fea0003800000 */
.L_x_5634:
[----:B------:R-:W-:Y:S05]  /*119e0*/  BRA `(.L_x_5636) ;  /* 0xffffffcc00507947 */ /* 0x000fea000383ffff */
.L_x_5543:
[----:B-1----:R1:W2:Y:S02]  /*119f0*/  SYNCS.PHASECHK.TRANS64.TRYWAIT P1, [R5+URZ+0x30840], R2 ;  /* 0x03084002050075a7 */ /* 0x0022a4000802017f */
[----:B--2---:R-:W-:Y:S05]  /*11a00*/  @!P1 NANOSLEEP.SYNCS 0x989680 ;  /* 0x009896800000995d */ /* 0x004fea0003900000 */
[----:B------:R-:W2:Y:S02]  /*11a10*/  @!P1 SYNCS.PHASECHK.TRANS64 P1, [R5+URZ+0x30840], R2 ;  /* 0x03084002050095a7 */ /* 0x000ea4000802007f */
[----:B--2---:R-:W-:Y:S05]  /*11a20*/  @!P1 BRA `(.L_x_5543) ;  /* 0xfffffffc00f09947 */ /* 0x004fea000383ffff */
[----:B------:R-:W-:Y:S05]  /*11a30*/  BRA `(.L_x_5637) ;  /* 0xffffffcc00787947 */ /* 0x000fea000383ffff */
.L_x_5545:
[----:B0-----:R0:W2:Y:S02]  /*11a40*/  SYNCS.PHASECHK.TRANS64.TRYWAIT P1, [R7+URZ+0x30840], R0 ;  /* 0x03084000070075a7 */ /* 0x0010a4000802017f */
[----:B--2---:R-:W-:Y:S05]  /*11a50*/  @!P1 NANOSLEEP.SYNCS 0x989680 ;  /* 0x009896800000995d */ /* 0x004fea0003900000 */
[----:B------:R-:W2:Y:S02]  /*11a60*/  @!P1 SYNCS.PHASECHK.TRANS64 P1, [R7+URZ+0x30840], R0 ;  /* 0x03084000070095a7 */ /* 0x000ea4000802007f */
[----:B--2---:R-:W-:Y:S05]  /*11a70*/  @!P1 BRA `(.L_x_5545) ;  /* 0xfffffffc00f09947 */ /* 0x004fea000383ffff */
[----:B------:R-:W-:Y:S05]  /*11a80*/  BRA `(.L_x_5638) ;  /* 0xffffffcc00847947 */ /* 0x000fea000383ffff */
.L_x_5547:
[----:B--2---:R2:W3:Y:S02]  /*11a90*/  SYNCS.PHASECHK.TRANS64.TRYWAIT P1, [R5+URZ+0x30860], R2 ;  /* 0x03086002050075a7 */ /* 0x0044e4000802017f */
[----:B---3--:R-:W-:Y:S05]  /*11aa0*/  @!P1 NANOSLEEP.SYNCS 0x989680 ;  /* 0x009896800000995d */ /* 0x008fea0003900000 */
[----:B------:R-:W3:Y:S02]  /*11ab0*/  @!P1 SYNCS.PHASECHK.TRANS64 P1, [R5+URZ+0x30860], R2 ;  /* 0x03086002050095a7 */ /* 0x000ee4000802007f */
[----:B---3--:R-:W-:Y:S05]  /*11ac0*/  @!P1 BRA `(.L_x_5547) ;  /* 0xfffffffc00f09947 */ /* 0x008fea000383ffff */
[----:B------:R-:W-:Y:S05]  /*11ad0*/  BRA `(.L_x_5639) ;  /* 0xffffffcc00807947 */ /* 0x000fea000383ffff */
.L_x_5640:
        /* <DEDUP_REMOVED lines=10> */
.L_x_15984:


//--------------------- .text._ZN7cutlass13device_kernelIN5flash11enable_sm90INS1_16FlashAttnFwdSm90INS1_25CollectiveMainloopFwdSm90ILi2EN4cute5tupleIJNS5_1CILi1EEES8_S8_EEENS6_IJNS7_ILi128EEENS7_ILi96EEENS7_ILi192EEEEEELi192ENS_6half_tEfNS_4arch4Sm90ELb1ELb0ELb0ELb1ELb1ELb0ELb0ELb1ELb1ELb1ELb1ELb0EEENS1_21CollectiveEpilogueFwdINS6_IJSA_SC_SB_EEES9_SE_SG_Li256ELb1ELb1ELb1ELb0EEENS1_36VarlenDynamicPersistentTileSchedulerILi128ELi96ELi256ELi128ELb1ELb1ELb1ELb1ELb1ELb1EEEEEEEEEvNT_6ParamsE --------------------------
	.section	.text._ZN7cutlass13device_kernelIN5flash11enable_sm90INS1_16FlashAttnFwdSm90INS1_25CollectiveMainloopFwdSm90ILi2EN4cute5tupleIJNS5_1CILi1EEES8_S8_EEENS6_IJNS7_ILi128EEENS7_ILi96EEENS7_ILi192EEEEEELi192ENS_6half_tEfNS_4arch4Sm90ELb1ELb0ELb0ELb1ELb1ELb0ELb0ELb1ELb1ELb1ELb1ELb0EEENS1_21CollectiveEpilogueFwdINS6_IJSA_SC_SB_EEES9_SE_SG_Li256ELb1ELb1ELb1ELb0EEENS1_36VarlenDynamicPersistentTileSchedulerILi128ELi96ELi256ELi128ELb1ELb1ELb1ELb1ELb1ELb1EEEEEEEEEvNT_6ParamsE,"ax",@progbits
	.align	128
.text._ZN7cutlass13device_kernelIN5flash11enable_sm90INS1_16FlashAttnFwdSm90INS1_25CollectiveMainloopFwdSm90ILi2EN4cute5tupleIJNS5_1CILi1EEES8_S8_EEENS6_IJNS7_ILi128EEENS7_ILi96EEENS7_ILi192EEEEEELi192ENS_6half_tEfNS_4arch4Sm90ELb1ELb0ELb0ELb1ELb1ELb0ELb0ELb1ELb1ELb1ELb1ELb0EEENS1_21CollectiveEpilogueFwdINS6_IJSA_SC_SB_EEES9_SE_SG_Li256ELb1ELb1ELb1ELb0EEENS1_36VarlenDynamicPersistentTileSchedulerILi128ELi96ELi256ELi128ELb1ELb1ELb1ELb1ELb1ELb1EEEEEEEEEvNT_6ParamsE:
        .type           _ZN7cutlass13device_kernelIN5flash11enable_sm90INS1_16FlashAttnFwdSm90INS1_25CollectiveMainloopFwdSm90ILi2EN4cute5tupleIJNS5_1CILi1EEES8_S8_EEENS6_IJNS7_ILi128EEENS7_ILi96EEENS7_ILi192EEEEEELi192ENS_6half_tEfNS_4arch4Sm90ELb1ELb0ELb0ELb1ELb1ELb0ELb0ELb1ELb1ELb1ELb1ELb0EEENS1_21CollectiveEpilogueFwdINS6_IJSA_SC_SB_EEES9_SE_SG_Li256ELb1ELb1ELb1ELb0EEENS1_36VarlenDynamicPersistentTileSchedulerILi128ELi96ELi256ELi128ELb1ELb1ELb1ELb1ELb1ELb1EEEEEEEEEvNT_6ParamsE,@function
        .size           _ZN7cutlass13device_kernelIN5flash11enable_sm90INS1_16FlashAttnFwdSm90INS1_25CollectiveMainloopFwdSm90ILi2EN4cute5tupleIJNS5_1CILi1EEES8_S8_EEENS6_IJNS7_ILi128EEENS7_ILi96EEENS7_ILi192EEEEEELi192ENS_6half_tEfNS_4arch4Sm90ELb1ELb0ELb0ELb1ELb1ELb0ELb0ELb1ELb1ELb1ELb1ELb0EEENS1_21CollectiveEpilogueFwdINS6_IJSA_SC_SB_EEES9_SE_SG_Li256ELb1ELb1ELb1ELb0EEENS1_36VarlenDynamicPersistentTileSchedulerILi128ELi96ELi256ELi128ELb1ELb1ELb1ELb1ELb1ELb1EEEEEEEEEvNT_6ParamsE,(.L_x_15985 - _ZN7cutlass13device_kernelIN5flash11enable_sm90INS1_16FlashAttnFwdSm90INS1_25CollectiveMainloopFwdSm90ILi2EN4cute5tupleIJNS5_1CILi1EEES8_S8_EEENS6_IJNS7_ILi128EEENS7_ILi96EEENS7_ILi192EEEEEELi192ENS_6half_tEfNS_4arch4Sm90ELb1ELb0ELb0ELb1ELb1ELb0ELb0ELb1ELb1ELb1ELb1ELb0EEENS1_21CollectiveEpilogueFwdINS6_IJSA_SC_SB_EEES9_SE_SG_Li256ELb1ELb1ELb1ELb0EEENS1_36VarlenDynamicPersistentTileSchedulerILi128ELi96ELi256ELi128ELb1ELb1ELb1ELb1ELb1ELb1EEEEEEEEEvNT_6ParamsE)
        .other          _ZN7cutlass13device_kernelIN5flash11enable_sm90INS1_16FlashAttnFwdSm90INS1_25CollectiveMainloopFwdSm90ILi2EN4cute5tupleIJNS5_1CILi1EEES8_S8_EEENS6_IJNS7_ILi128EEENS7_ILi96EEENS7_ILi192EEEEEELi192ENS_6half_tEfNS_4arch4Sm90ELb1ELb0ELb0ELb1ELb1ELb0ELb0ELb1ELb1ELb1ELb1ELb0EEENS1_21CollectiveEpilogueFwdINS6_IJSA_SC_SB_EEES9_SE_SG_Li256ELb1ELb1ELb1ELb0EEENS1_36VarlenDynamicPersistentTileSchedulerILi128ELi96ELi256ELi128ELb1ELb1ELb1ELb1ELb1ELb1EEEEEEEEEvNT_6ParamsE,@"STO_CUDA_ENTRY STV_DEFAULT"
_ZN7cutlass13device_kernelIN5flash11enable_sm90INS1_16FlashAttnFwdSm90INS1_25CollectiveMainloopFwdSm90ILi2EN4cute5tupleIJNS5_1CILi1EEES8_S8_EEENS6_IJNS7_ILi128EEENS7_ILi96EEENS7_ILi192EEEEEELi192ENS_6half_tEfNS_4arch4Sm90ELb1ELb0ELb0ELb1ELb1ELb0ELb0ELb1ELb1ELb1ELb1ELb0EEENS1_21CollectiveEpilogueFwdINS6_IJSA_SC_SB_EEES9_SE_SG_Li256ELb1ELb1ELb1ELb0EEENS1_36VarlenDynamicPersistentTileSchedulerILi128ELi96ELi256ELi128ELb1ELb1ELb1ELb1ELb1ELb1EEEEEEEEEvNT_6ParamsE:
        /* <DEDUP_REMOVED lines=45> */
.L_x_5641:
        /* <DEDUP_REMOVED lines=22> */
.L_x_5642:
        /* <DEDUP_REMOVED lines=18> */
.L_x_5643:
        /* <DEDUP_REMOVED lines=22> */
.L_x_5644:
        /* <DEDUP_REMOVED lines=23> */
.L_x_5645:
        /* <DEDUP_REMOVED lines=10> */
.L_x_5647:
        /* <DEDUP_REMOVED lines=109> */
[----:B------:R-:W-:Y:S02]  /*0f90*/  VIADD R23, R17, 0x40 ;  /* 0x0000004011177836 */ /* 0x000fe40000000000 */
[----:B------:R-:W-:-:S07]  /*0fa0*/  IMAD R18, R4, 0x8, R5 ;  /* 0x0000000804127824 */ /* 0x000fce00078e0205 */
.L_x_5711:
        /* <DEDUP_REMOVED lines=26> */
[----:B------:R-:W-:Y:S02]  /*1150*/  ULDC UR4, c[0x0][0x424] ;  /* 0x0001090000047ab9 */ /* 0x000fe40000000800 */
[----:B----4-:R-:W-:Y:S01]  /*1160*/  IMAD.U32 R5, RZ, RZ, UR11 ;  /* 0x0000000bff057e24 */ /* 0x010fe2000f8e00ff */
[----:B------:R-:W2:Y:S01]  /*1170*/  @P0 LDG.E R2, desc[UR36][R2.64] ;  /* 0x0000002402020981 */ /* 0x000ea2000c1e1900 */
[----:B------:R-:W-:Y:S01]  /*1180*/  UISETP.NE.U32.AND UP0, UPT, UR8, URZ, UPT ;  /* 0x0000003f0800728c */ /* 0x000fe2000bf05070 */
[----:B------:R-:W-:Y:S02]  /*1190*/  ULDC.64 UR10, c[0x0][0xa20] ;  /* 0x00028800000a7ab9 */ /* 0x000fe40000000a00 */
[----:B------:R-:W3:Y:S01]  /*11a0*/  @P2 LDG.E R4, desc[UR36][R4.64] ;  /* 0x0000002404042981 */ /* 0x000ee2000c1e1900 */
[----:B------:R-:W-:Y:S01]  /*11b0*/  UISETP.NE.AND.EX UP0, UPT, UR9, URZ, UPT, UP0 ;  /* 0x0000003f0900728c */ /* 0x000fe2000bf05300 */
[----:B------:R-:W-:Y:S01]  /*11c0*/  ISETP.NE.U32.AND P1, PT, RZ, UR10, PT ;  /* 0x0000000aff007c0c */ /* 0x000fe2000bf25070 */
[----:B------:R-:W-:-:S02]  /*11d0*/  ULOP3.LUT UR8, UR5, 0xffff, URZ, 0xc0, !UPT ;  /* 0x0000ffff05087892 */ /* 0x000fc4000f8ec03f */
[----:B------:R-:W-:Y:S01]  /*11e0*/  USEL UR4, UR4, 0x1, UP0 ;  /* 0x0000000104047887 */ /* 0x000fe20008000000 */
[----:B------:R-:W-:Y:S01]  /*11f0*/  ISETP.NE.AND.EX P1, PT, RZ, UR11, PT, P1 ;  /* 0x0000000bff007c0c */ /* 0x000fe2000bf25310 */
[----:B------:R-:W-:Y:S02]  /*1200*/  UMOV UR60, URZ ;  /* 0x0000003f003c7c82 */ /* 0x000fe40008000000 */
[----:B------:R-:W-:Y:S01]  /*1210*/  IMAD.U32 R198, RZ, RZ, UR8 ;  /* 0x00000008ffc67e24 */ /* 0x000fe2000f8e00ff */
[----:B------:R-:W-:Y:S01]  /*1220*/  UIMAD UR4, UR4, UR7, URZ ;  /* 0x00000007040472a4 */ /* 0x000fe2000f8e023f */
[----:B--2---:R-:W-:Y:S02]  /*1230*/  @P0 R2UR UR60, R2 ;  /* 0x00000000023c02ca */ /* 0x004fe400000e0000 */
[----:B---3--:R-:W-:Y:S01]  /*1240*/  @P2 R2UR UR42, R4 ;  /* 0x00000000042a22ca */ /* 0x008fe200000e0000 */
[----:B-----5:R-:W-:-:S14]  /*1250*/  @P2 BRA `(.L_x_5648) ;  /* 0x00000000003c2947 */ /* 0x020fdc0003800000 */
[----:B------:R-:W-:Y:S01]  /*1260*/  ULDC.64 UR8, c[0x0][0xa00] ;  /* 0x0002800000087ab9 */ /* 0x000fe20000000a00 */
[----:B------:R-:W-:Y:S01]  /*1270*/  ULDC UR42, c[0x0][0x288] ;  /* 0x0000a200002a7ab9 */ /* 0x000fe20000000800 */
        /* <DEDUP_REMOVED lines=13> */
.L_x_5648:
        /* <DEDUP_REMOVED lines=10> */
.L_x_5649:
        /* <DEDUP_REMOVED lines=14> */
.L_x_5650:
[----:B------:R-:W-:Y:S01]  /*14d0*/  ULDC UR7, c[0x0][0x448] ;  /* 0x0001120000077ab9 */ /* 0x000fe20000000800 */
[----:B------:R-:W-:Y:S02]  /*14e0*/  USHF.L.U32 UR43, UR6, 0x7, URZ ;  /* 0x00000007062b7899 */ /* 0x000fe4000800063f */
[----:B------:R-:W-:Y:S02]  /*14f0*/  UISETP.NE.AND UP0, UPT, UR7, 0x1, UPT ;  /* 0x000000010700788c */ /* 0x000fe4000bf05270 */
[----:B------:R-:W-:Y:S02]  /*1500*/  UIADD3 UR8, UR43, 0x7f, URZ ;  /* 0x0000007f2b087890 */ /* 0x000fe4000fffe03f */
[----:B------:R-:W-:Y:S02]  /*1510*/  UIADD3 UR60, -UR60, UR4, URZ ;  /* 0x000000043c3c7290 */ /* 0x000fe4000fffe13f */
[----:B------:R-:W-:-:S05]  /*1520*/  UP2UR UR4, UPR, URZ, 0x1 ;  /* 0x000000013f047883 */ /* 0x000fca0008000000 */
[----:B------:R-:W-:Y:S01]  /*1530*/  @UP0 ULDC UR6, c[0x0][0x44c] ;  /* 0x0001130000060ab9 */ /* 0x000fe20000000800 */
[----:B------:R-:W-:Y:S01]  /*1540*/  @UP0 ULDC UR9, c[0x0][0x450] ;  /* 0x0001140000090ab9 */ /* 0x000fe20000000800 */
[----:B------:R-:W-:Y:S01]  /*1550*/  UIMAD.WIDE.U32 UR6, UR8, UR6, URZ ;  /* 0x00000006080672a5 */ /* 0x000fe2000f8e003f */
[----:B------:R-:W-:Y:S01]  /*1560*/  IMAD.U32 R16, RZ, RZ, UR4 ;  /* 0x00000004ff107e24 */ /* 0x000fe2000f8e00ff */
[----:B------:R-:W-:Y:S02]  /*1570*/  UIADD3 UR4, UR60, 0x60, -UR42 ;  /* 0x000000603c047890 */ /* 0x000fe4000fffe82a */
[----:B------:R-:W-:Y:S02]  /*1580*/  @UP0 USHF.R.U32.HI UR8, URZ, UR9, UR7 ;  /* 0x000000093f080299 */ /* 0x000fe40008011607 */
[----:B------:R-:W-:Y:S02]  /*1590*/  UIADD3 UR6, UR60, 0x5f, URZ ;  /* 0x0000005f3c067890 */ /* 0x000fe4000fffe03f */
[----:B------:R-:W-:-:S02]  /*15a0*/  UIADD3 UR8, UR4, UR8, URZ ;  /* 0x0000000804087290 */ /* 0x000fc4000fffe03f */
[----:B------:R-:W-:Y:S02]  /*15b0*/  UIMAD.WIDE UR6, UR6, 0x2aaaaaab, URZ ;  /* 0x2aaaaaab060678a5 */ /* 0x000fe4000f8e023f */
[----:B------:R-:W-:Y:S02]  /*15c0*/  UIMAD.WIDE UR8, UR8, 0x2aaaaaab, URZ ;  /* 0x2aaaaaab080878a5 */ /* 0x000fe4000f8e023f */
[----:B------:R-:W-:Y:S02]  /*15d0*/  USHF.R.U32.HI UR4, URZ, 0x1f, UR7 ;  /* 0x0000001f3f047899 */ /* 0x000fe40008011607 */
[----:B------:R-:W-:Y:S02]  /*15e0*/  USHF.R.U32.HI UR6, URZ, 0x1f, UR9 ;  /* 0x0000001f3f067899 */ /* 0x000fe40008011609 */
[----:B------:R-:W-:Y:S02]  /*15f0*/  ULEA.HI.SX32 UR7, UR7, UR4, 0x1c ;  /* 0x0000000407077291 */ /* 0x000fe4000f8fe23f */
[----:B------:R-:W-:-:S02]  /*1600*/  ULEA.HI.SX32 UR6, UR9, UR6, 0x1c ;  /* 0x0000000609067291 */ /* 0x000fc4000f8fe23f */
[----:B------:R-:W-:Y:S02]  /*1610*/  ULOP3.LUT UR4, UR5, 0xff000000, URZ, 0xc0, !UPT ;  /* 0xff00000005047892 */ /* 0x000fe4000f8ec03f */
[----:B------:R-:W-:Y:S02]  /*1620*/  UISETP.LT.AND UP0, UPT, UR7, UR6, UPT ;  /* 0x000000060700728c */ /* 0x000fe4000bf01270 */
[----:B------:R-:W-:Y:S02]  /*1630*/  ULOP3.LUT UR5, UR5, 0xff0000, URZ, 0xc0, !UPT ;  /* 0x00ff000005057892 */ /* 0x000fe4000f8ec03f */
[----:B------:R-:W-:Y:S02]  /*1640*/  USEL UR9, UR7, UR6, UP0 ;  /* 0x0000000607097287 */ /* 0x000fe40008000000 */
[----:B------:R-:W-:Y:S02]  /*1650*/  USHF.R.U32.HI UR4, URZ, 0x8, UR4 ;  /* 0x000000083f047899 */ /* 0x000fe40008011604 */
[----:B------:R-:W-:-:S02]  /*1660*/  UISETP.GE.AND UP0, UPT, UR9, 0x1, UPT ;  /* 0x000000010900788c */ /* 0x000fc4000bf06270 */
        /* <DEDUP_REMOVED lines=45> */
.L_x_5651:
        /* <DEDUP_REMOVED lines=20> */
[----:B------:R-:W-:Y:S01]  /*1a80*/  IMAD.MOV.U32 R0, RZ, RZ, RZ ;  /* 0x000000ffff007224 */ /* 0x000fe200078e00ff */
[----:B------:R-:W-:Y:S02]  /*1a90*/  CS2R R120, SRZ ;  /* 0x0000000000787805 */ /* 0x000fe4000001ff00 */
[----:B------:R-:W-:-:S02]  /*1aa0*/  CS2R R124, SRZ ;  /* 0x00000000007c7805 */ /* 0x000fc4000001ff00 */
[----:B------:R-:W-:Y:S02]  /*1ab0*/  R2UR UR5, R3 ;  /* 0x00000000030572ca */ /* 0x000fe400000e0000 */
        /* <DEDUP_REMOVED lines=12> */
[----:B------:R-:W-:Y:S02]  /*1b80*/  UISETP.GT.AND UP0, UPT, UR5, UR61, UPT ;  /* 0x0000003d0500728c */ /* 0x000fe4000bf04270 */
[----:B------:R-:W-:Y:S01]  /*1b90*/  IMAD.U32 R88, RZ, RZ, UR5 ;  /* 0x00000005ff587e24 */ /* 0x000fe2000f8e00ff */
        /* <DEDUP_REMOVED lines=59> */
.L_x_5653:
        /* <DEDUP_REMOVED lines=12> */
.L_x_5800:
[----:B------:R-:W-:Y:S05]  /*2010*/  @!P0 BRA `(.L_x_5655) ;  /* 0x0000000000048947 */ /* 0x000fea0003800000 */
[----:B------:R-:W-:Y:S01]  /*2020*/  BPT.TRAP 0x1 ;  /* 0x000000040000795c */ /* 0x000fe20000300000 */
.L_x_5655:
[----:B0-----:R-:W-:Y:S02]  /*2030*/  IMAD.U32 R0, RZ, RZ, UR39 ;  /* 0x00000027ff007e24 */ /* 0x001fe4000f8e00ff */
[----:B------:R-:W-:-:S03]  /*2040*/  IMAD.U32 R3, RZ, RZ, UR38 ;  /* 0x00000026ff037e24 */ /* 0x000fc6000f8e00ff */
[----:B------:R-:W-:Y:S02]  /*2050*/  LEA R0, R0, UR40, 0x3 ;  /* 0x0000002800007c11 */ /* 0x000fe4000f8e18ff */
[----:B------:R-:W-:-:S04]  /*2060*/  SHF.L.U32 R3, R3, 0x1f, RZ ;  /* 0x0000001f03037819 */ /* 0x000fc800000006ff */
[----:B------:R0:W1:Y:S01]  /*2070*/  SYNCS.PHASECHK.TRANS64.TRYWAIT P1, [R0+URZ+0x30830], R3 ;  /* 0x03083003000075a7 */ /* 0x000062000802017f */
[----:B------:R-:W-:Y:S05]  /*2080*/  @!P0 BRA `(.L_x_5656) ;  /* 0x0000000000048947 */ /* 0x000fea0003800000 */
[----:B------:R-:W-:Y:S01]  /*2090*/  BPT.TRAP 0x1 ;  /* 0x000000040000795c */ /* 0x000fe20000300000 */
.L_x_5656:
[----:B-1----:R-:W-:Y:S05]  /*20a0*/  @P1 BRA `(.L_x_5657) ;  /* 0x0000000000081947 */ /* 0x002fea0003800000 */
[----:B------:R-:W1:Y:S02]  /*20b0*/  SYNCS.PHASECHK.TRANS64.TRYWAIT P1, [R0+URZ+0x30830], R3 ;  /* 0x03083003000075a7 */ /* 0x000e64000802017f */
[----:B-1----:R-:W-:Y:S05]  /*20c0*/  @!P1 BRA `(.L_x_5658) ;  /* 0x0000011400f89947 */ /* 0x002fea0003800000 */
.L_x_5657:
        /* <DEDUP_REMOVED lines=14> */
[----:B------:R-:W-:Y:S02]  /*21b0*/  UIMAD UR5, UR39, 0x900, UR41 ;  /* 0x00000900270578a4 */ /* 0x000fe4000f8e0229 */
[----:B------:R-:W-:Y:S02]  /*21c0*/  UIADD3 UR6, UR4, 0x2, URZ ;  /* 0x0000000204067890 */ /* 0x000fe4000fffe03f */
[----:B------:R-:W-:Y:S01]  /*21d0*/  UIADD3 UR7, UR5, 0x2, URZ ;  /* 0x0000000205077890 */ /* 0x000fe2000fffe03f */
[----:B------:R-:W-:Y:S02]  /*21e0*/  UMOV UR8, UR4 ;  /* 0x0000000400087c82 */ /* 0x000fe40008000000 */
[----:B------:R-:W-:Y:S01]  /*21f0*/  UMOV UR10, UR5 ;  /* 0x00000005000a7c82 */ /* 0x000fe20008000000 */
[----:B------:R-:W-:Y:S01]  /*2200*/  IMAD.U32 R8, RZ, RZ, UR8 ;  /* 0x00000008ff087e24 */ /* 0x000fe2000f8e00ff */
[----:B------:R-:W-:Y:S01]  /*2210*/  HGMMA.64x96x16.F32 R24, gdesc[UR8], RZ, !UPT, gsb0 ;  /* 0x01600000081879f0 */ /* 0x000fe2000c0008ff */
        /* <DEDUP_REMOVED lines=78> */
.L_x_5659:
[----:B------:R-:W-:Y:S01]  /*2700*/  R2UR UR4, R16 ;  /* 0x00000000100472ca */ /* 0x000fe200000e0000 */
[----:B------:R-:W-:Y:S01]  /*2710*/  VIADD R2, R18, UR43 ;  /* 0x0000002b12027c36 */ /* 0x000fe20008000000 */
[----:B------:R-:W-:Y:S01]  /*2720*/  R2UR UR6, R88 ;  /* 0x00000000580672ca */ /* 0x000fe200000e0000 */
[----:B------:R-:W-:Y:S01]  /*2730*/  IMAD.U32 R11, RZ, RZ, UR42 ;  /* 0x0000002aff0b7e24 */ /* 0x000fe2000f8e00ff */
[----:B------:R-:W-:Y:S01]  /*2740*/  ULDC UR14, c[0x0][0x988] ;  /* 0x00026200000e7ab9 */ /* 0x000fe20000000800 */
[----:B------:R-:W-:Y:S01]  /*2750*/  R2UR UR10, R0 ;  /* 0x00000000000a72ca */ /* 0x000fe200000e0000 */
[----:B------:R-:W2:Y:S01]  /*2760*/  S2UR UR15, SR_CgaCtaId ;  /* 0x00000000000f79c3 */ /* 0x000ea20000008800 */
[----:B------:R-:W-:Y:S02]  /*2770*/  CS2R R118, SRZ ;  /* 0x0000000000767805 */ /* 0x000fe4000001ff00 */
[----:B------:R-:W-:Y:S02]  /*2780*/  CS2R R116, SRZ ;  /* 0x0000000000747805 */ /* 0x000fe4000001ff00 */
[----:B------:R-:W-:-:S02]  /*2790*/  CS2R R114, SRZ ;  /* 0x0000000000727805 */ /* 0x000fc4000001ff00 */
[----:B------:R-:W-:Y:S02]  /*27a0*/  CS2R R112, SRZ ;  /* 0x0000000000707805 */ /* 0x000fe4000001ff00 */
[----:B------:R-:W-:Y:S02]  /*27b0*/  CS2R R110, SRZ ;  /* 0x00000000006e7805 */ /* 0x000fe4000001ff00 */
[----:B------:R-:W-:Y:S01]  /*27c0*/  CS2R R108, SRZ ;  /* 0x00000000006c7805 */ /* 0x000fe2000001ff00 */
[----:B------:R-:W-:Y:S01]  /*27d0*/  UISETP.NE.AND UP0, UPT, UR4, URZ, UPT ;  /* 0x0000003f0400728c */ /* 0x000fe2000bf05270 */
[----:B------:R-:W-:Y:S01]  /*27e0*/  CS2R R106, SRZ ;  /* 0x00000000006a7805 */ /* 0x000fe2000001ff00 */
[----:B------:R-:W-:Y:S01]  /*27f0*/  UIMAD UR5, UR6, -0x60, UR60 ;  /* 0xffffffa0060578a4 */ /* 0x000fe2000f8e023c */
[----:B------:R-:W-:Y:S02]  /*2800*/  CS2R R104, SRZ ;  /* 0x0000000000687805 */ /* 0x000fe4000001ff00 */
[----:B------:R-:W-:-:S02]  /*2810*/  CS2R R102, SRZ ;  /* 0x0000000000667805 */ /* 0x000fc4000001ff00 */
[----:B------:R-:W-:Y:S02]  /*2820*/  CS2R R100, SRZ ;  /* 0x0000000000647805 */ /* 0x000fe4000001ff00 */
[----:B------:R-:W-:Y:S02]  /*2830*/  PLOP3.LUT P1, PT, PT, PT, UP0, 0x80, 0x0 ;  /* 0x000000000000781c */ /* 0x000fe40003f2f008 */
[----:B------:R-:W-:Y:S02]  /*2840*/  CS2R R98, SRZ ;  /* 0x0000000000627805 */ /* 0x000fe4000001ff00 */
[----:B------:R-:W-:Y:S01]  /*2850*/  PLOP3.LUT P2, PT, PT, PT, UP0, 0x80, 0x0 ;  /* 0x000000000000781c */ /* 0x000fe20003f4f008 */
[----:B------:R-:W-:Y:S01]  /*2860*/  IMAD.U32 R10, RZ, RZ, UR5 ;  /* 0x00000005ff0a7e24 */ /* 0x000fe2000f8e00ff */
[----:B------:R-:W-:Y:S01]  /*2870*/  UMOV UR5, UR43 ;  /* 0x0000002b00057c82 */ /* 0x000fe20008000000 */
[----:B------:R-:W-:Y:S01]  /*2880*/  @UP0 ULDC UR4, c[0x0][0x44c] ;  /* 0x0001130000040ab9 */ /* 0x000fe20000000800 */
[----:B------:R-:W-:Y:S01]  /*2890*/  @UP0 ULDC UR11, c[0x0][0x450] ;  /* 0x00011400000b0ab9 */ /* 0x000fe20000000800 */
[----:B------:R-:W-:-:S02]  /*28a0*/  CS2R R96, SRZ ;  /* 0x0000000000607805 */ /* 0x000fc4000001ff00 */
[----:B------:R-:W-:Y:S02]  /*28b0*/  CS2R R94, SRZ ;  /* 0x00000000005e7805 */ /* 0x000fe4000001ff00 */
[----:B------:R-:W-:Y:S02]  /*28c0*/  CS2R R92, SRZ ;  /* 0x00000000005c7805 */ /* 0x000fe4000001ff00 */
[----:B------:R-:W-:Y:S01]  /*28d0*/  CS2R R90, SRZ ;  /* 0x00000000005a7805 */ /* 0x000fe2000001ff00 */
[----:B01----:R-:W-:Y:S01]  /*28e0*/  @P1 IMAD.HI.U32 R3, R2, UR4, RZ ;  /* 0x0000000402031c27 */ /* 0x003fe2000f8e00ff */
[----:B------:R-:W-:-:S04]  /*28f0*/  @UP0 ULDC UR4, c[0x0][0x450] ;  /* 0x0001140000040ab9 */ /* 0x000fc80000000800 */
[----:B------:R-:W-:Y:S01]  /*2900*/  @P2 SHF.R.U32.HI R2, RZ, UR4, R3 ;  /* 0x00000004ff022c19 */ /* 0x000fe20008011603 */
[----:B------:R-:W-:Y:S01]  /*2910*/  UIMAD UR4, UR6, -0x60, URZ ;  /* 0xffffffa0060478a4 */ /* 0x000fe2000f8e023f */
[----:B------:R-:W-:-:S03]  /*2920*/  IADD3 R3, -R17, 0x60, R10 ;  /* 0x0000006011037810 */ /* 0x000fc60007ffe10a */
[----:B------:R-:W0:Y:S02]  /*2930*/  SHFL.IDX PT, R5, R2, 0x1, 0x1c1f ;  /* 0x003c1f0002057f89 */ /* 0x000e2400000e0000 */
[----:B------:R-:W-:Y:S01]  /*2940*/  IMAD.U32 R4, RZ, RZ, UR4 ;  /* 0x00000004ff047e24 */ /* 0x000fe2000f8e00ff */
[----:B------:R-:W-:Y:S01]  /*2950*/  UIADD3 UR4, UR6, -0x2, URZ ;  /* 0xfffffffe06047890 */ /* 0x000fe2000fffe03f */
[----:B------:R-:W1:Y:S02]  /*2960*/  SHFL.IDX PT, R2, R2, RZ, 0x1c1f ;  /* 0x001c1fff02027589 */ /* 0x000e6400000e0000 */
[----:B------:R-:W-:Y:S01]  /*2970*/  @UP0 ULDC UR6, c[0x0][0x44c] ;  /* 0x0001130000060ab9 */ /* 0x000fe20000000800 */
[----:B------:R-:W-:Y:S01]  /*2980*/  IADD3 R4, -R17, 0x61, R4 ;  /* 0x0000006111047810 */ /* 0x000fe20007ffe104 */
[----:B------:R-:W-:-:S03]  /*2990*/  UIMAD.WIDE.U32 UR6, UR43, UR6, URZ ;  /* 0x000000062b0672a5 */ /* 0x000fc6000f8e003f */
[----:B------:R-:W-:Y:S01]  /*29a0*/  IADD3 R4, -R11, UR60, R4 ;  /* 0x0000003c0b047c10 */ /* 0x000fe2000fffe104 */
[----:B------:R-:W-:-:S04]  /*29b0*/  @UP0 USHF.R.U32.HI UR5, URZ, UR11, UR7 ;  /* 0x0000000b3f050299 */ /* 0x000fc80008011607 */
[----:B------:R-:W-:Y:S02]  /*29c0*/  UIADD3 UR6, UR5, UR60, -UR42 ;  /* 0x0000003c05067290 */ /* 0x000fe4000fffe82a */
[----:B------:R-:W-:Y:S02]  /*29d0*/  UIADD3 UR5, UR10, 0x30840, URZ ;  /* 0x000308400a057890 */ /* 0x000fe4000fffe03f */
[----:B------:R-:W-:Y:S02]  /*29e0*/  UIMAD.WIDE UR6, UR6, 0x2aaaaaab, URZ ;  /* 0x2aaaaaab060678a5 */ /* 0x000fe4000f8e023f */
[----:B--2---:R-:W-:Y:S01]  /*29f0*/  UPRMT UR5, UR15, 0x654, UR5 ;  /* 0x000006540f057896 */ /* 0x004fe20008000005 */
[----:B0-----:R-:W-:Y:S01]  /*2a00*/  VIADDMNMX R5, R5, R4, R3, PT ;  /* 0x0000000405057246 */ /* 0x001fe20003800103 */
[----:B------:R-:W-:-:S03]  /*2a10*/  USHF.R.U32.HI UR6, URZ, 0x1f, UR7 ;  /* 0x0000001f3f067899 */ /* 0x000fc60008011607 */
[C---:B------:R-:W-:Y:S01]  /*2a20*/  ISETP.GT.AND P1, PT, R5.reuse, RZ, PT ;  /* 0x000000ff0500720c */ /* 0x040fe20003f24270 */
[----:B------:R-:W-:Y:S01]  /*2a30*/  ULEA.HI.SX32 UR6, UR7, UR6, 0x1c ;  /* 0x0000000607067291 */ /* 0x000fe2000f8fe23f */
[C---:B------:R-:W-:Y:S02]  /*2a40*/  ISETP.GT.AND P2, PT, R5.reuse, 0x1, PT ;  /* 0x000000010500780c */ /* 0x040fe40003f44270 */
[----:B------:R-:W-:Y:S01]  /*2a50*/  SYNCS.ARRIVE.TRANS64.RED.A1T0 RZ, [UR5], RZ ;  /* 0x000000ffffff79a7 */ /* 0x000fe20008100405 */
[----:B------:R-:W-:Y:S01]  /*2a60*/  ISETP.GT.AND P3, PT, R5, 0x8, PT ;  /* 0x000000080500780c */ /* 0x000fe20003f64270 */
[----:B------:R-:W-:Y:S01]  /*2a70*/  UISETP.LT.AND UP0, UPT, UR61, UR6, UPT ;  /* 0x000000063d00728c */ /* 0x000fe2000bf01270 */
[----:B------:R-:W-:Y:S02]  /*2a80*/  FSEL R13, R26, -INF , P1 ;  /* 0xff8000001a0d7808 */ /* 0x000fe40000800000 */
[----:B------:R-:W-:Y:S01]  /*2a90*/  FSEL R27, R27, -INF , P2 ;  /* 0xff8000001b1b7808 */ /* 0x000fe20001000000 */
[----:B------:R-:W-:Y:S01]  /*2aa0*/  USEL UR11, UR61, UR6, !UP0 ;  /* 0x000000063d0b7287 */ /* 0x000fe2000c000000 */
[----:B------:R-:W-:-:S02]  /*2ab0*/  ISETP.GT.AND P1, PT, R5, 0x9, PT ;  /* 0x000000090500780c */ /* 0x000fc40003f24270 */
[----:B------:R-:W-:Y:S01]  /*2ac0*/  FSEL R15, R30, -INF , P3 ;  /* 0xff8000001e0f7808 */ /* 0x000fe20001800000 */
[----:B------:R-:W-:Y:S01]  /*2ad0*/  UISETP.GE.AND UP0, UPT, UR4, UR11, UPT ;  /* 0x0000000b0400728c */ /* 0x000fe2000bf06270 */
        /* <DEDUP_REMOVED lines=68> */
[C---:B------:R-:W-:Y:S02]  /*2f20*/  ISETP.GT.AND P3, PT, R4.reuse, 0x8, PT ;  /* 0x000000080400780c */ /* 0x040fe40003f64270 */
[----:B------:R-:W-:Y:S02]  /*2f30*/  FSEL R34, R25, -INF , P2 ;  /* 0xff80000019227808 */ /* 0x000fe40001000000 */
[----:B------:R-:W-:-:S04]  /*2f40*/  ISETP.GT.AND P2, PT, R4, 0x10, PT ;  /* 0x000000100400780c */ /* 0x000fc80003f44270 */
[----:B------:R-:W-:Y:S02]  /*2f50*/  FSEL R32, R32, -INF , P2 ;  /* 0xff80000020207808 */ /* 0x000fe40001000000 */
[----:B0-----:R-:W-:Y:S02]  /*2f60*/  FMNMX.FTZ R12, R10, R5, !PT ;  /* 0x000000050a0c7209 */ /* 0x001fe40007810000 */
[----:B------:R-:W-:Y:S02]  /*2f70*/  FSEL R5, R24, -INF , P1 ;  /* 0xff80000018057808 */ /* 0x000fe40000800000 */
[----:B------:R-:W-:Y:S01]  /*2f80*/  ISETP.GT.AND P1, PT, R4, 0x9, PT ;  /* 0x000000090400780c */ /* 0x000fe20003f24270 */
[----:B------:R-:W0:Y:S01]  /*2f90*/  SHFL.BFLY PT, R11, R12, 0x1, 0x1f ;  /* 0x0c201f000c0b7f89 */ /* 0x000e2200000e0000 */
[----:B------:R-:W-:Y:S02]  /*2fa0*/  FMNMX.FTZ R2, R5, R34, !PT ;  /* 0x0000002205027209 */ /* 0x000fe40007810000 */
[----:B------:R-:W-:-:S02]  /*2fb0*/  FSEL R29, R29, -INF , P1 ;  /* 0xff8000001d1d7808 */ /* 0x000fc40000800000 */
[----:B------:R-:W-:-:S04]  /*2fc0*/  ISETP.GT.AND P1, PT, R4, 0x11, PT ;  /* 0x000000110400780c */ /* 0x000fc80003f24270 */
[----:B------:R-:W-:Y:S02]  /*2fd0*/  FSEL R33, R33, -INF , P1 ;  /* 0xff80000021217808 */ /* 0x000fe40000800000 */
[----:B------:R-:W-:-:S04]  /*2fe0*/  ISETP.GT.AND P1, PT, R4, 0x19, PT ;  /* 0x000000190400780c */ /* 0x000fc80003f24270 */
[----:B------:R-:W-:Y:S02]  /*2ff0*/  FSEL R37, R37, -INF , P1 ;  /* 0xff80000025257808 */ /* 0x000fe40000800000 */
[----:B------:R-:W-:-:S04]  /*3000*/  ISETP.GT.AND P1, PT, R4, 0x21, PT ;  /* 0x000000210400780c */ /* 0x000fc80003f24270 */
[----:B------:R-:W-:Y:S02]  /*3010*/  FSEL R41, R41, -INF , P1 ;  /* 0xff80000029297808 */ /* 0x000fe40000800000 */
[----:B------:R-:W-:Y:S02]  /*3020*/  ISETP.GT.AND P1, PT, R4, 0x29, PT ;  /* 0x000000290400780c */ /* 0x000fe40003f24270 */
[----:B0-----:R-:W-:Y:S02]  /*3030*/  FMNMX.FTZ R3, R12, R11, !PT ;  /* 0x0000000b0c037209 */ /* 0x001fe40007810000 */
[----:B------:R-:W-:Y:S02]  /*3040*/  FSEL R11, R28, -INF , P3 ;  /* 0xff8000001c0b7808 */ /* 0x000fe40001800000 */
[----:B------:R-:W-:Y:S02]  /*3050*/  ISETP.GT.AND P3, PT, R4, 0x18, PT ;  /* 0x000000180400780c */ /* 0x000fe40003f64270 */
[----:B------:R-:W-:-:S02]  /*3060*/  FMNMX.FTZ R2, R11, R2, !PT ;  /* 0x000000020b027209 */ /* 0x000fc40007810000 */
[----:B------:R-:W-:Y:S02]  /*3070*/  FSETP.NEU.FTZ.AND P2, PT, R3, -INF , PT ;  /* 0xff8000000300780b */ /* 0x000fe40003f5d000 */
[----:B------:R-:W-:Y:S01]  /*3080*/  FMNMX.FTZ R25, R29, R2, !PT ;  /* 0x000000021d197209 */ /* 0x000fe20007810000 */
[----:B------:R-:W-:Y:S01]  /*3090*/  FMUL.FTZ R2, R3, UR14 ;  /* 0x0000000e03027c20 */ /* 0x000fe20008410000 */
[----:B------:R-:W-:Y:S02]  /*30a0*/  FSEL R36, R36, -INF , P3 ;  /* 0xff80000024247808 */ /* 0x000fe40001800000 */
[----:B------:R-:W-:Y:S02]  /*30b0*/  FMNMX.FTZ R10, R32, R25, !PT ;  /* 0x00000019200a7209 */ /* 0x000fe40007810000 */
[----:B------:R-:W-:Y:S02]  /*30c0*/  FSEL R2, R2, RZ, P2 ;  /* 0x000000ff02027208 */ /* 0x000fe40001000000 */
[----:B------:R-:W-:-:S02]  /*30d0*/  FMNMX.FTZ R25, R33, R10, !PT ;  /* 0x0000000a21197209 */ /* 0x000fc40007810000 */
[----:B------:R-:W-:Y:S01]  /*30e0*/  ISETP.GT.AND P2, PT, R4, 0x20, PT ;  /* 0x000000200400780c */ /* 0x000fe20003f44270 */
[--C-:B------:R-:W-:Y:S01]  /*30f0*/  FFMA.FTZ R189, R13, UR14, -R2.reuse ;  /* 0x0000000e0dbd7c23 */ /* 0x100fe20008010802 */
[----:B------:R-:W-:Y:S01]  /*3100*/  FMNMX.FTZ R10, R36, R25, !PT ;  /* 0x00000019240a7209 */ /* 0x000fe20007810000 */
[--C-:B------:R-:W-:Y:S01]  /*3110*/  FFMA.FTZ R191, R15, UR14, -R2.reuse ;  /* 0x0000000e0fbf7c23 */ /* 0x100fe20008010802 */
[----:B------:R-:W-:Y:S01]  /*3120*/  FSEL R40, R40, -INF , P2 ;  /* 0xff80000028287808 */ /* 0x000fe20001000000 */
[--C-:B------:R-:W-:Y:S01]  /*3130*/  FFMA.FTZ R185, R21, UR14, -R2.reuse ;  /* 0x0000000e15b97c23 */ /* 0x100fe20008010802 */
[----:B------:R-:W-:Y:S01]  /*3140*/  FMNMX.FTZ R13, R37, R10, !PT ;  /* 0x0000000a250d7209 */ /* 0x000fe20007810000 */
[--C-:B------:R-:W-:Y:S01]  /*3150*/  FFMA.FTZ R10, R27, UR14, -R2.reuse ;  /* 0x0000000e1b0a7c23 */ /* 0x100fe20008010802 */
[----:B------:R-:W-:Y:S01]  /*3160*/  ISETP.GT.AND P2, PT, R4, 0x28, PT ;  /* 0x000000280400780c */ /* 0x000fe20003f44270 */
[----:B------:R-:W-:Y:S01]  /*3170*/  MUFU.EX2 R189, R189 ;  /* 0x000000bd00bd7308 */ /* 0x000fe20000000800 */
[----:B------:R-:W-:Y:S01]  /*3180*/  FMNMX.FTZ R12, R40, R13, !PT ;  /* 0x0000000d280c7209 */ /* 0x000fe20007810000 */
[--C-:B------:R-:W-:Y:S01]  /*3190*/  FFMA.FTZ R73, R73, UR14, -R2.reuse ;  /* 0x0000000e49497c23 */ /* 0x100fe20008010802 */
[----:B------:R-:W-:Y:S01]  /*31a0*/  FSEL R44, R44, -INF , P2 ;  /* 0xff8000002c2c7808 */ /* 0x000fe20001000000 */
[--C-:B------:R-:W-:Y:S01]  /*31b0*/  FFMA.FTZ R39, R39, UR14, -R2.reuse ;  /* 0x0000000e27277c23 */ /* 0x100fe20008010802 */
[----:B------:R-:W-:Y:S01]  /*31c0*/  FMNMX.FTZ R13, R41, R12, !PT ;  /* 0x0000000c290d7209 */ /* 0x000fe20007810000 */
[--C-:B------:R-:W-:Y:S01]  /*31d0*/  FFMA.FTZ R75, R75, UR14, -R2.reuse ;  /* 0x0000000e4b4b7c23 */ /* 0x100fe20008010802 */
[----:B------:R-:W-:Y:S01]  /*31e0*/  ISETP.GT.AND P2, PT, R4, 0x30, PT ;  /* 0x000000300400780c */ /* 0x000fe20003f44270 */
[----:B------:R-:W0:Y:S01]  /*31f0*/  MUFU.EX2 R10, R10 ;  /* 0x0000000a000a7308 */ /* 0x000e220000000800 */
[----:B------:R-:W-:Y:S01]  /*3200*/  FSEL R45, R45, -INF , P1 ;  /* 0xff8000002d2d7808 */ /* 0x000fe20000800000 */
[--C-:B------:R-:W-:Y:S01]  /*3210*/  FFMA.FTZ R43, R43, UR14, -R2.reuse ;  /* 0x0000000e2b2b7c23 */ /* 0x100fe20008010802 */
[----:B------:R-:W-:Y:S01]  /*3220*/  FMNMX.FTZ R12, R44, R13, !PT ;  /* 0x0000000d2c0c7209 */ /* 0x000fe20007810000 */
[--C-:B------:R-:W-:Y:S01]  /*3230*/  FFMA.FTZ R77, R77, UR14, -R2.reuse ;  /* 0x0000000e4d4d7c23 */ /* 0x100fe20008010802 */
[----:B------:R-:W-:Y:S01]  /*3240*/  ISETP.GT.AND P1, PT, R4, 0x31, PT ;  /* 0x000000310400780c */ /* 0x000fe20003f24270 */
[--C-:B------:R-:W-:Y:S01]  /*3250*/  FFMA.FTZ R47, R47, UR14, -R2.reuse ;  /* 0x0000000e2f2f7c23 */ /* 0x100fe20008010802 */
[----:B------:R-:W-:Y:S01]  /*3260*/  FSEL R48, R48, -INF , P2 ;  /* 0xff80000030307808 */ /* 0x000fe20001000000 */
[----:B------:R-:W1:Y:S01]  /*3270*/  MUFU.EX2 R191, R191 ;  /* 0x000000bf00bf7308 */ /* 0x000e620000000800 */
[----:B------:R-:W-:Y:S01]  /*3280*/  FMNMX.FTZ R13, R45, R12, !PT ;  /* 0x0000000c2d0d7209 */ /* 0x000fe20007810000 */
[--C-:B------:R-:W-:Y:S01]  /*3290*/  FFMA.FTZ R12, R31, UR14, -R2.reuse ;  /* 0x0000000e1f0c7c23 */ /* 0x100fe20008010802 */
[----:B------:R-:W-:Y:S01]  /*32a0*/  ISETP.GT.AND P2, PT, R4, 0x38, PT ;  /* 0x000000380400780c */ /* 0x000fe20003f44270 */
[--C-:B------:R-:W-:Y:S01]  /*32b0*/  FFMA.FTZ R177, R79, UR14, -R2.reuse ;  /* 0x0000000e4fb17c23 */ /* 0x100fe20008010802 */
[----:B------:R-:W-:Y:S01]  /*32c0*/  FSEL R49, R49, -INF , P1 ;  /* 0xff80000031317808 */ /* 0x000fe20000800000 */
[----:B------:R-:W-:Y:S01]  /*32d0*/  FFMA.FTZ R179, R81, UR14, -R2 ;  /* 0x0000000e51b37c23 */ /* 0x000fe20008010802 */
[----:B------:R-:W-:Y:S01]  /*32e0*/  FMNMX.FTZ R14, R48, R13, !PT ;  /* 0x0000000d300e7209 */ /* 0x000fe20007810000 */
[----:B------:R-:W-:Y:S01]  /*32f0*/  MUFU.EX2 R12, R12 ;  /* 0x0000000c000c7308 */ /* 0x000fe20000000800 */
[----:B------:R-:W-:Y:S01]  /*3300*/  ISETP.GT.AND P1, PT, R4, 0x39, PT ;  /* 0x000000390400780c */ /* 0x000fe20003f24270 */
[----:B0-----:R-:W-:Y:S01]  /*3310*/  FADD.FTZ R58, R189, R10 ;  /* 0x0000000abd3a7221 */ /* 0x001fe20000010000 */
[----:B------:R-:W-:Y:S01]  /*3320*/  FSEL R52, R52, -INF , P2 ;  /* 0xff80000034347808 */ /* 0x000fe20001000000 */
[--C-:B------:R-:W-:Y:S01]  /*3330*/  FFMA.FTZ R24, R55, UR14, -R2.reuse ;  /* 0x0000000e37187c23 */ /* 0x100fe20008010802 */
[----:B------:R-:W-:Y:S01]  /*3340*/  FMNMX.FTZ R13, R49, R14, !PT ;  /* 0x0000000e310d7209 */ /* 0x000fe20007810000 */
[----:B------:R-:W-:Y:S01]  /*3350*/  FFMA.FTZ R173, R83, UR14, -R2 ;  /* 0x0000000e53ad7c23 */ /* 0x000fe20008010802 */
[----:B------:R-:W-:Y:S01]  /*3360*/  ISETP.GT.AND P2, PT, R4, 0x40, PT ;  /* 0x000000400400780c */ /* 0x000fe20003f44270 */
[----:B------:R-:W-:Y:S01]  /*3370*/  MUFU.EX2 R185, R185 ;  /* 0x000000b900b97308 */ /* 0x000fe20000000800 */
[----:B------:R-:W-:Y:S01]  /*3380*/  FSEL R53, R53, -INF , P1 ;  /* 0xff80000035357808 */ /* 0x000fe20000800000 */
[----:B-1----:R-:W-:Y:S01]  /*3390*/  FADD.FTZ R15, R191, R58 ;  /* 0x0000003abf0f7221 */ /* 0x002fe20000010000 */
        /* <DEDUP_REMOVED lines=17> */
[----:B------:R-:W-:Y:S01]  /*34b0*/  FFMA.FTZ R171, R89, UR14, -R2 ;  /* 0x0000000e59ab7c23 */ /* 0x000fe20008010802 */
[----:B------:R-:W-:-:S02]  /*34c0*/  FMNMX.FTZ R13, R57, R20, !PT ;  /* 0x00000014390d7209 */ /* 0x000fc40007810000 */
[----:B------:R-:W-:Y:S02]  /*34d0*/  CS2R R88, SRZ ;  /* 0x0000000000587805 */ /* 0x000fe4000001ff00 */
[----:B------:R-:W-:Y:S01]  /*34e0*/  ISETP.GT.AND P2, PT, R4, 0x50, PT ;  /* 0x000000500400780c */ /* 0x000fe20003f44270 */
[----:B------:R-:W0:Y:S01]  /*34f0*/  MUFU.EX2 R42, R39 ;  /* 0x00000027002a7308 */ /* 0x000e220000000800 */
[----:B------:R-:W-:Y:S02]  /*3500*/  FSEL R61, R61, -INF , P1 ;  /* 0xff8000003d3d7808 */ /* 0x000fe40000800000 */
[----:B------:R-:W-:Y:S02]  /*3510*/  CS2R R86, SRZ ;  /* 0x0000000000567805 */ /* 0x000fe4000001ff00 */
[----:B------:R-:W-:Y:S02]  /*3520*/  FMNMX.FTZ R20, R60, R13, !PT ;  /* 0x0000000d3c147209 */ /* 0x000fe40007810000 */
[----:B------:R-:W-:-:S02]  /*3530*/  CS2R R84, SRZ ;  /* 0x0000000000547805 */ /* 0x000fc4000001ff00 */
[----:B------:R-:W-:Y:S02]  /*3540*/  ISETP.GT.AND P1, PT, R4, 0x51, PT ;  /* 0x000000510400780c */ /* 0x000fe40003f24270 */
[----:B------:R-:W-:Y:S02]  /*3550*/  CS2R R82, SRZ ;  /* 0x0000000000527805 */ /* 0x000fe4000001ff00 */
[----:B------:R-:W-:Y:S01]  /*3560*/  FSEL R64, R64, -INF , P2 ;  /* 0xff80000040407808 */ /* 0x000fe20001000000 */
[----:B------:R-:W-:Y:S01]  /*3570*/  MUFU.EX2 R75, R75 ;  /* 0x0000004b004b7308 */ /* 0x000fe20000000800 */
[----:B------:R-:W-:Y:S02]  /*3580*/  FMNMX.FTZ R13, R61, R20, !PT ;  /* 0x000000143d0d7209 */ /* 0x000fe40007810000 */
[----:B------:R-:W-:Y:S02]  /*3590*/  CS2R R80, SRZ ;  /* 0x0000000000507805 */ /* 0x000fe4000001ff00 */
[----:B------:R-:W-:-:S02]  /*35a0*/  ISETP.GT.AND P2, PT, R4, 0x58, PT ;  /* 0x000000580400780c */ /* 0x000fc40003f44270 */
[----:B------:R-:W-:Y:S02]  /*35b0*/  CS2R R78, SRZ ;  /* 0x00000000004e7805 */ /* 0x000fe4000001ff00 */
[----:B------:R-:W-:Y:S02]  /*35c0*/  FSEL R65, R65, -INF , P1 ;  /* 0xff80000041417808 */ /* 0x000fe40000800000 */
[----:B------:R-:W-:Y:S02]  /*35d0*/  CS2R R66, SRZ ;  /* 0x0000000000427805 */ /* 0x000fe4000001ff00 */
[----:B------:R-:W-:Y:S01]  /*35e0*/  FMNMX.FTZ R20, R64, R13, !PT ;  /* 0x0000000d40147209 */ /* 0x000fe20007810000 */
[----:B------:R-:W1:Y:S01]  /*35f0*/  MUFU.EX2 R46, R43 ;  /* 0x0000002b002e7308 */ /* 0x000e620000000800 */
[----:B------:R-:W-:Y:S02]  /*3600*/  ISETP.GT.AND P1, PT, R4, 0x59, PT ;  /* 0x000000590400780c */ /* 0x000fe40003f24270 */
[----:B------:R-:W-:-:S02]  /*3610*/  CS2R R62, SRZ ;  /* 0x00000000003e7805 */ /* 0x000fc4000001ff00 */
[----:B------:R-:W-:Y:S02]  /*3620*/  FSEL R68, R68, -INF , P2 ;  /* 0xff80000044447808 */ /* 0x000fe40001000000 */
[----:B------:R-:W-:Y:S02]  /*3630*/  CS2R R58, SRZ ;  /* 0x00000000003a7805 */ /* 0x000fe4000001ff00 */
[----:B------:R-:W-:Y:S01]  /*3640*/  FMNMX.FTZ R13, R65, R20, !PT ;  /* 0x00000014410d7209 */ /* 0x000fe20007810000 */
[--C-:B------:R-:W-:Y:S01]  /*3650*/  FFMA.FTZ R20, R51, UR14, -R2.reuse ;  /* 0x0000000e33147c23 */ /* 0x100fe20008010802 */
[----:B------:R-:W-:Y:S01]  /*3660*/  FSEL R69, R69, -INF , P1 ;  /* 0xff80000045457808 */ /* 0x000fe20000800000 */
[----:B------:R-:W-:Y:S01]  /*3670*/  MUFU.EX2 R77, R77 ;  /* 0x0000004d004d7308 */ /* 0x000fe20000000800 */
[----:B------:R-:W-:Y:S01]  /*3680*/  FMNMX.FTZ R4, R68, R13, !PT ;  /* 0x0000000d44047209 */ /* 0x000fe20007810000 */
[----:B------:R-:W-:Y:S01]  /*3690*/  FFMA.FTZ R2, R71, UR14, -R2 ;  /* 0x0000000e47027c23 */ /* 0x000fe20008010802 */
[----:B------:R-:W-:-:S02]  /*36a0*/  F2FP.F16.F32.PACK_AB R189, R10, R189 ;  /* 0x000000bd0abd723e */ /* 0x000fc400000000ff */
[----:B------:R-:W-:Y:S02]  /*36b0*/  CS2R R70, SRZ ;  /* 0x0000000000467805 */ /* 0x000fe4000001ff00 */
[----:B------:R-:W-:Y:S02]  /*36c0*/  FMNMX.FTZ R4, R69, R4, !PT ;  /* 0x0000000445047209 */ /* 0x000fe40007810000 */
[----:B0-----:R-:W-:Y:S01]  /*36d0*/  F2FP.F16.F32.PACK_AB R187, R42, R73 ;  /* 0x000000492abb723e */ /* 0x001fe200000000ff */
[----:B------:R-:W0:Y:S01]  /*36e0*/  MUFU.EX2 R50, R47 ;  /* 0x0000002f00327308 */ /* 0x000e220000000800 */
[----:B-1----:R-:W-:Y:S01]  /*36f0*/  F2FP.F16.F32.PACK_AB R181, R46, R75 ;  /* 0x0000004b2eb5723e */ /* 0x002fe200000000ff */
[----:B------:R-:W1:Y:S01]  /*3700*/  SHFL.BFLY PT, R13, R4, 0x2, 0x1f ;  /* 0x0c401f00040d7f89 */ /* 0x000e6200000e0000 */
[----:B------:R-:W-:-:S05]  /*3710*/  F2FP.F16.F32.PACK_AB R191, R12, R191 ;  /* 0x000000bf0cbf723e */ /* 0x000fca00000000ff */
[----:B------:R-:W-:Y:S08]  /*3720*/  MUFU.EX2 R177, R177 ;  /* 0x000000b100b17308 */ /* 0x000ff00000000800 */
[----:B------:R-:W-:Y:S01]  /*3730*/  MUFU.EX2 R20, R20 ;  /* 0x0000001400147308 */ /* 0x000fe20000000800 */
[----:B0-----:R-:W-:-:S07]  /*3740*/  F2FP.F16.F32.PACK_AB R183, R50, R77 ;  /* 0x0000004d32b7723e */ /* 0x001fce00000000ff */
[----:B------:R-:W-:Y:S01]  /*3750*/  MUFU.EX2 R179, R179 ;  /* 0x000000b300b37308 */ /* 0x000fe20000000800 */
[----:B-1----:R-:W-:-:S05]  /*3760*/  FMNMX.FTZ R13, R4, R13, !PT ;  /* 0x0000000d040d7209 */ /* 0x002fca0007810000 */
[----:B------:R-:W0:Y:S02]  /*3770*/  SHFL.BFLY PT, R4, R13, 0x1, 0x1f ;  /* 0x0c201f000d047f89 */ /* 0x000e2400000e0000 */
[----:B------:R-:W-:Y:S08]  /*3780*/  MUFU.EX2 R24, R24 ;  /* 0x0000001800187308 */ /* 0x000ff00000000800 */
[----:B------:R-:W-:Y:S08]  /*3790*/  MUFU.EX2 R173, R173 ;  /* 0x000000ad00ad7308 */ /* 0x000ff00000000800 */
[----:B------:R-:W-:Y:S01]  /*37a0*/  MUFU.EX2 R26, R26 ;  /* 0x0000001a001a7308 */ /* 0x000fe20000000800 */
[----:B0-----:R-:W-:-:S07]  /*37b0*/  FMNMX.FTZ R4, R13, R4, !PT ;  /* 0x000000040d047209 */ /* 0x001fce0007810000 */
[----:B------:R-:W-:Y:S01]  /*37c0*/  MUFU.EX2 R175, R175 ;  /* 0x000000af00af7308 */ /* 0x000fe20000000800 */
[C---:B------:R-:W-:Y:S01]  /*37d0*/  FSETP.NEU.FTZ.AND P1, PT, R4.reuse, -INF , PT ;  /* 0xff8000000400780b */ /* 0x040fe20003f3d000 */
[----:B------:R-:W-:-:S06]  /*37e0*/  FMUL.FTZ R13, R4, UR14 ;  /* 0x0000000e040d7c20 */ /* 0x000fcc0008410000 */
[----:B------:R-:W-:Y:S01]  /*37f0*/  MUFU.EX2 R28, R28 ;  /* 0x0000001c001c7308 */ /* 0x000fe20000000800 */
[----:B------:R-:W-:Y:S02]  /*3800*/  FSEL R38, R13, RZ, P1 ;  /* 0x000000ff0d267208 */ /* 0x000fe40000800000 */
[----:B------:R-:W-:-:S03]  /*3810*/  PLOP3.LUT P1, PT, PT, PT, UP0, 0x80, 0x0 ;  /* 0x000000000000781c */ /* 0x000fc60003f2f008 */
        /* <DEDUP_REMOVED lines=26> */
[----:B------:R-:W-:-:S04]  /*39c0*/  FFMA.FTZ R38, R69, UR14, -R38 ;  /* 0x0000000e45267c23 */ /* 0x000fc80008010826 */
[----:B------:R-:W2:Y:S01]  /*39d0*/  MUFU.EX2 R190, R29 ;  /* 0x0000001d00be7308 */ /* 0x000ea20000000800 */
[----:B0-----:R-:W-:Y:S01]  /*39e0*/  FADD.FTZ R54, R5, R34 ;  /* 0x0000002205367221 */ /* 0x001fe20000010000 */
[----:B------:R-:W-:Y:S02]  /*39f0*/  F2FP.F16.F32.PACK_AB R188, R34, R5 ;  /* 0x0000000522bc723e */ /* 0x000fe400000000ff */
[----:B------:R-:W-:-:S04]  /*3a00*/  CS2R R34, SRZ ;  /* 0x0000000000227805 */ /* 0x000fc8000001ff00 */
[----:B------:R-:W0:Y:S01]  /*3a10*/  MUFU.EX2 R32, R32 ;  /* 0x0000002000207308 */ /* 0x000e220000000800 */
[----:B-1----:R-:W-:Y:S01]  /*3a20*/  FADD.FTZ R13, R11, R54 ;  /* 0x000000360b0d7221 */ /* 0x002fe20000010000 */
[----:B------:R-:W-:-:S06]  /*3a30*/  FADD.FTZ R54, R12, R15 ;  /* 0x0000000f0c367221 */ /* 0x000fcc0000010000 */
[----:B------:R-:W1:Y:S01]  /*3a40*/  MUFU.EX2 R33, R33 ;  /* 0x0000002100217308 */ /* 0x000e620000000800 */
[C---:B--2---:R-:W-:Y:S01]  /*3a50*/  FADD.FTZ R13, R190.reuse, R13 ;  /* 0x0000000dbe0d7221 */ /* 0x044fe20000010000 */
[----:B------:R-:W-:-:S06]  /*3a60*/  F2FP.F16.F32.PACK_AB R190, R190, R11 ;  /* 0x0000000bbebe723e */ /* 0x000fcc00000000ff */
[----:B------:R-:W2:Y:S01]  /*3a70*/  MUFU.EX2 R36, R36 ;  /* 0x0000002400247308 */ /* 0x000ea20000000800 */
[----:B0-----:R-:W-:Y:S01]  /*3a80*/  FADD.FTZ R0, R32, R13 ;  /* 0x0000000d20007221 */ /* 0x001fe20000010000 */
[----:B------:R-:W-:Y:S01]  /*3a90*/  FADD.FTZ R13, R185, R54 ;  /* 0x00000036b90d7221 */ /* 0x000fe20000010000 */
[----:B------:R-:W-:-:S05]  /*3aa0*/  F2FP.F16.F32.PACK_AB R185, R14, R185 ;  /* 0x000000b90eb9723e */ /* 0x000fca00000000ff */
        /* <DEDUP_REMOVED lines=24> */
[----:B------:R-:W-:-:S03]  /*3c30*/  CS2R R50, SRZ ;  /* 0x0000000000327805 */ /* 0x000fc6000001ff00 */
[----:B------:R-:W-:Y:S01]  /*3c40*/  FADD.FTZ R13, R177, R0 ;  /* 0x00000000b10d7221 */ /* 0x000fe20000010000 */
[C---:B------:R-:W-:Y:S01]  /*3c50*/  F2FP.F16.F32.PACK_AB R177, R20.reuse, R177 ;  /* 0x000000b114b1723e */ /* 0x040fe200000000ff */
[----:B------:R-:W1:Y:S01]  /*3c60*/  MUFU.EX2 R45, R45 ;  /* 0x0000002d002d7308 */ /* 0x000e620000000800 */
[C---:B--2---:R-:W-:Y:S01]  /*3c70*/  FADD.FTZ R15, R41.reuse, R54 ;  /* 0x00000036290f7221 */ /* 0x044fe20000010000 */
[----:B------:R-:W-:Y:S01]  /*3c80*/  FADD.FTZ R0, R20, R13 ;  /* 0x0000000d14007221 */ /* 0x000fe20000010000 */
[----:B------:R-:W-:Y:S02]  /*3c90*/  F2FP.F16.F32.PACK_AB R180, R41, R40 ;  /* 0x0000002829b4723e */ /* 0x000fe400000000ff */
[----:B------:R-:W-:Y:S02]  /*3ca0*/  CS2R R54, SRZ ;  /* 0x0000000000367805 */ /* 0x000fe4000001ff00 */
[----:B------:R-:W-:Y:S01]  /*3cb0*/  CS2R R40, SRZ ;  /* 0x0000000000287805 */ /* 0x000fe2000001ff00 */
[----:B------:R-:W-:Y:S01]  /*3cc0*/  FADD.FTZ R5, R179, R0 ;  /* 0x00000000b3057221 */ /* 0x000fe20000010000 */
[----:B------:R-:W-:Y:S01]  /*3cd0*/  F2FP.F16.F32.PACK_AB R179, R24, R179 ;  /* 0x000000b318b3723e */ /* 0x000fe200000000ff */
[----:B------:R-:W2:Y:S01]  /*3ce0*/  MUFU.EX2 R48, R48 ;  /* 0x0000003000307308 */ /* 0x000ea20000000800 */
[----:B0-----:R-:W-:Y:S01]  /*3cf0*/  FADD.FTZ R10, R44, R15 ;  /* 0x0000000f2c0a7221 */ /* 0x001fe20000010000 */
[----:B------:R-:W-:Y:S01]  /*3d00*/  FADD.FTZ R0, R24, R5 ;  /* 0x0000000518007221 */ /* 0x000fe20000010000 */
[----:B------:R-:W-:-:S05]  /*3d10*/  CS2R R24, SRZ ;  /* 0x0000000000187805 */ /* 0x000fca000001ff00 */
[----:B------:R-:W0:Y:S01]  /*3d20*/  MUFU.EX2 R49, R49 ;  /* 0x0000003100317308 */ /* 0x000e220000000800 */
[C---:B-1----:R-:W-:Y:S01]  /*3d30*/  FADD.FTZ R15, R45.reuse, R10 ;  /* 0x0000000a2d0f7221 */ /* 0x042fe20000010000 */
[----:B------:R-:W-:Y:S02]  /*3d40*/  F2FP.F16.F32.PACK_AB R182, R45, R44 ;  /* 0x0000002c2db6723e */ /* 0x000fe400000000ff */
[----:B------:R-:W-:-:S04]  /*3d50*/  CS2R R44, SRZ ;  /* 0x00000000002c7805 */ /* 0x000fc8000001ff00 */
[----:B------:R-:W1:Y:S01]  /*3d60*/  MUFU.EX2 R52, R52 ;  /* 0x0000003400347308 */ /* 0x000e620000000800 */
[----:B--2---:R-:W-:-:S07]  /*3d70*/  FADD.FTZ R10, R48, R15 ;  /* 0x0000000f300a7221 */ /* 0x004fce0000010000 */
[----:B------:R-:W2:Y:S01]  /*3d80*/  MUFU.EX2 R53, R53 ;  /* 0x0000003500357308 */ /* 0x000ea20000000800 */
[C---:B0-----:R-:W-:Y:S01]  /*3d90*/  FADD.FTZ R15, R49.reuse, R10 ;  /* 0x0000000a310f7221 */ /* 0x041fe20000010000 */
[----:B------:R-:W-:Y:S02]  /*3da0*/  F2FP.F16.F32.PACK_AB R176, R49, R48 ;  /* 0x0000003031b0723e */ /* 0x000fe400000000ff */
[----:B------:R-:W-:-:S04]  /*3db0*/  CS2R R48, SRZ ;  /* 0x0000000000307805 */ /* 0x000fc8000001ff00 */
[----:B------:R-:W0:Y:S01]  /*3dc0*/  MUFU.EX2 R56, R56 ;  /* 0x0000003800387308 */ /* 0x000e220000000800 */
[----:B-1----:R-:W-:-:S07]  /*3dd0*/  FADD.FTZ R10, R52, R15 ;  /* 0x0000000f340a7221 */ /* 0x002fce0000010000 */
[----:B------:R-:W1:Y:S01]  /*3de0*/  MUFU.EX2 R57, R57 ;  /* 0x0000003900397308 */ /* 0x000e620000000800 */
[C---:B--2---:R-:W-:Y:S01]  /*3df0*/  FADD.FTZ R11, R53.reuse, R10 ;  /* 0x0000000a350b7221 */ /* 0x044fe20000010000 */
[----:B------:R-:W-:Y:S02]  /*3e00*/  F2FP.F16.F32.PACK_AB R178, R53, R52 ;  /* 0x0000003435b2723e */ /* 0x000fe400000000ff */
[----:B------:R-:W-:-:S04]  /*3e10*/  CS2R R52, SRZ ;  /* 0x0000000000347805 */ /* 0x000fc8000001ff00 */
[----:B------:R-:W2:Y:S01]  /*3e20*/  MUFU.EX2 R60, R60 ;  /* 0x0000003c003c7308 */ /* 0x000ea20000000800 */
[----:B0-----:R-:W-:Y:S01]  /*3e30*/  FADD.FTZ R10, R56, R11 ;  /* 0x0000000b380a7221 */ /* 0x001fe20000010000 */
[----:B------:R-:W-:Y:S01]  /*3e40*/  FADD.FTZ R11, R173, R0 ;  /* 0x00000000ad0b7221 */ /* 0x000fe20000010000 */
[----:B------:R-:W-:-:S03]  /*3e50*/  F2FP.F16.F32.PACK_AB R173, R26, R173 ;  /* 0x000000ad1aad723e */ /* 0x000fc600000000ff */
[----:B------:R-:W-:Y:S01]  /*3e60*/  FADD.FTZ R0, R26, R11 ;  /* 0x0000000b1a007221 */ /* 0x000fe20000010000 */
[----:B------:R-:W-:Y:S01]  /*3e70*/  CS2R R26, SRZ ;  /* 0x00000000001a7805 */ /* 0x000fe2000001ff00 */
[----:B------:R-:W0:Y:S01]  /*3e80*/  MUFU.EX2 R61, R61 ;  /* 0x0000003d003d7308 */ /* 0x000e220000000800 */
[----:B-1----:R-:W-:Y:S01]  /*3e90*/  FADD.FTZ R13, R57, R10 ;  /* 0x0000000a390d7221 */ /* 0x002fe20000010000 */
[----:B------:R-:W-:Y:S01]  /*3ea0*/  FADD.FTZ R11, R175, R0 ;  /* 0x00000000af0b7221 */ /* 0x000fe20000010000 */
[----:B------:R-:W-:Y:S02]  /*3eb0*/  F2FP.F16.F32.PACK_AB R172, R57, R56 ;  /* 0x0000003839ac723e */ /* 0x000fe400000000ff */
[----:B------:R-:W-:Y:S02]  /*3ec0*/  CS2R R56, SRZ ;  /* 0x0000000000387805 */ /* 0x000fe4000001ff00 */
[C---:B------:R-:W-:Y:S01]  /*3ed0*/  F2FP.F16.F32.PACK_AB R175, R28.reuse, R175 ;  /* 0x000000af1caf723e */ /* 0x040fe200000000ff */
[----:B------:R-:W-:Y:S01]  /*3ee0*/  FADD.FTZ R0, R28, R11 ;  /* 0x0000000b1c007221 */ /* 0x000fe20000010000 */
[----:B------:R-:W-:Y:S01]  /*3ef0*/  CS2R R28, SRZ ;  /* 0x00000000001c7805 */ /* 0x000fe2000001ff00 */
        /* <DEDUP_REMOVED lines=18> */
[----:B------:R1:W3:Y:S01]  /*4020*/  MUFU.EX2 R5, R38 ;  /* 0x0000002600057308 */ /* 0x0002e20000000800 */
[----:B--2---:R-:W-:-:S07]  /*4030*/  FADD.FTZ R10, R68, R13 ;  /* 0x0000000d440a7221 */ /* 0x004fce0000010000 */
[----:B------:R-:W2:Y:S01]  /*4040*/  MUFU.EX2 R2, R2 ;  /* 0x0000000200027308 */ /* 0x000ea20000000800 */
[----:B0-----:R-:W-:Y:S01]  /*4050*/  FADD.FTZ R11, R171, R0 ;  /* 0x00000000ab0b7221 */ /* 0x001fe20000010000 */
[----:B------:R-:W-:Y:S01]  /*4060*/  IMAD.MOV.U32 R0, RZ, RZ, 0x3f800000 ;  /* 0x3f800000ff007424 */ /* 0x000fe200078e00ff */
[----:B-1----:R-:W-:Y:S01]  /*4070*/  CS2R R38, SRZ ;  /* 0x0000000000267805 */ /* 0x002fe2000001ff00 */
[C---:B---3--:R-:W-:Y:S01]  /*4080*/  FADD.FTZ R10, R5.reuse, R10 ;  /* 0x0000000a050a7221 */ /* 0x048fe20000010000 */
[----:B------:R-:W-:Y:S02]  /*4090*/  F2FP.F16.F32.PACK_AB R170, R5, R68 ;  /* 0x0000004405aa723e */ /* 0x000fe400000000ff */
[----:B------:R-:W-:Y:S01]  /*40a0*/  CS2R R68, SRZ ;  /* 0x0000000000447805 */ /* 0x000fe2000001ff00 */
[C---:B--2---:R-:W-:Y:S01]  /*40b0*/  FADD.FTZ R5, R2.reuse, R11 ;  /* 0x0000000b02057221 */ /* 0x044fe20000010000 */
[----:B------:R-:W-:Y:S01]  /*40c0*/  F2FP.F16.F32.PACK_AB R171, R2, R171 ;  /* 0x000000ab02ab723e */ /* 0x000fe200000000ff */
[----:B------:R-:W-:Y:S01]  /*40d0*/  IMAD.MOV.U32 R2, RZ, RZ, 0x3f800000 ;  /* 0x3f800000ff027424 */ /* 0x000fe200078e00ff */
[----:B------:R-:W-:Y:S06]  /*40e0*/  @!P1 BRA `(.L_x_5660) ;  /* 0x0000002400a09947 */ /* 0x000fec0003800000 */
[----:B------:R-:W-:Y:S01]  /*40f0*/  IMAD.MOV.U32 R11, RZ, RZ, R3 ;  /* 0x000000ffff0b7224 */ /* 0x000fe200078e0003 */
[----:B------:R-:W-:Y:S01]  /*4100*/  MOV R12, R4 ;  /* 0x00000004000c7202 */ /* 0x000fe20000000f00 */
[----:B------:R-:W-:Y:S01]  /*4110*/  IMAD.MOV.U32 R2, RZ, RZ, 0x3f800000 ;  /* 0x3f800000ff027424 */ /* 0x000fe200078e00ff */
[----:B------:R-:W-:Y:S01]  /*4120*/  UMOV UR5, UR38 ;  /* 0x0000002600057c82 */ /* 0x000fe20008000000 */
[----:B------:R-:W-:Y:S01]  /*4130*/  IMAD.MOV.U32 R119, RZ, RZ, RZ ;  /* 0x000000ffff777224 */ /* 0x000fe200078e00ff */
[----:B------:R-:W-:Y:S01]  /*4140*/  UMOV UR6, UR39 ;  /* 0x0000002700067c82 */ /* 0x000fe20008000000 */
[----:B------:R-:W-:-:S05]  /*4150*/  ULDC UR34, c[0x0][0x988] ;  /* 0x0002620000227ab9 */ /* 0x000fca0000000800 */
.L_x_5671:
[----:B------:R-:W-:-:S04]  /*4160*/  UISETP.NE.AND UP0, UPT, UR6, 0x1, UPT ;  /* 0x000000010600788c */ /* 0x000fc8000bf05270 */
[----:B------:R-:W-:-:S04]  /*4170*/  USEL UR38, URZ, 0x1, UP0 ;  /* 0x000000013f267887 */ /* 0x000fc80008000000 */
[----:B------:R-:W-:Y:S01]  /*4180*/  ULOP3.LUT UR38, UR5, UR38, URZ, 0x3c, !UPT ;  /* 0x0000002605267292 */ /* 0x000fe2000f8e3c3f */
[----:B------:R-:W-:Y:S11]  /*4190*/  @!P0 BRA `(.L_x_5661) ;  /* 0x0000000000048947 */ /* 0x000ff60003800000 */
[----:B------:R-:W-:Y:S01]  /*41a0*/  BPT.TRAP 0x1 ;  /* 0x000000040000795c */ /* 0x000fe20000300000 */
.L_x_5661:
        /* <DEDUP_REMOVED lines=9> */
.L_x_5662:
[----:B-1----:R-:W-:Y:S05]  /*4240*/  @P1 BRA `(.L_x_5663) ;  /* 0x0000000000081947 */ /* 0x002fea0003800000 */
[----:B------:R-:W1:Y:S02]  /*4250*/  SYNCS.PHASECHK.TRANS64.TRYWAIT P1, [UR7+0x30830], R3 ;  /* 0x03083003ff0075a7 */ /* 0x000e640008020147 */
[----:B-1----:R-:W-:Y:S05]  /*4260*/  @!P1 BRA `(.L_x_5664) ;  /* 0x000000f400a49947 */ /* 0x002fea0003800000 */
.L_x_5663:
        /* <DEDUP_REMOVED lines=175> */
.L_x_5665:
[----:B------:R-:W-:Y:S01]  /*4d60*/  ULEA UR10, UR6, UR40, 0x3 ;  /* 0x00000028060a7291 */ /* 0x000fe2000f8e183f */
[----:B------:R-:W-:-:S05]  /*4d70*/  IMAD.U32 R0, RZ, RZ, UR5 ;  /* 0x00000005ff007e24 */ /* 0x000fca000f8e00ff */
[----:B------:R-:W-:-:S04]  /*4d80*/  SHF.L.U32 R0, R0, 0x1f, RZ ;  /* 0x0000001f00007819 */ /* 0x000fc800000006ff */
[----:B------:R2:W3:Y:S01]  /*4d90*/  SYNCS.PHASECHK.TRANS64.TRYWAIT P1, [UR10+0x30850], R0 ;  /* 0x03085000ff0075a7 */ /* 0x0004e2000802014a */
[----:B------:R-:W-:Y:S05]  /*4da0*/  @!P0 BRA `(.L_x_5666) ;  /* 0x0000000000048947 */ /* 0x000fea0003800000 */
[----:B------:R-:W-:Y:S01]  /*4db0*/  BPT.TRAP 0x1 ;  /* 0x000000040000795c */ /* 0x000fe20000300000 */
.L_x_5666:
[----:B---3--:R-:W-:Y:S05]  /*4dc0*/  @P1 BRA `(.L_x_5667) ;  /* 0x0000000000081947 */ /* 0x008fea0003800000 */
[----:B------:R-:W3:Y:S02]  /*4dd0*/  SYNCS.PHASECHK.TRANS64.TRYWAIT P1, [UR10+0x30850], R0 ;  /* 0x03085000ff0075a7 */ /* 0x000ee4000802014a */
[----:B---3--:R-:W-:Y:S05]  /*4de0*/  @!P1 BRA `(.L_x_5668) ;  /* 0x000000e800dc9947 */ /* 0x008fea0003800000 */
.L_x_5667:
        /* <DEDUP_REMOVED lines=37> */
.L_x_5669:
[----:B------:R-:W-:Y:S01]  /*5040*/  R2UR UR5, R16 ;  /* 0x00000000100572ca */ /* 0x000fe200000e0000 */
[----:B--23--:R-:W-:Y:S01]  /*5050*/  VIADD R0, R18, UR43 ;  /* 0x0000002b12007c36 */ /* 0x00cfe20008000000 */
[----:B------:R-:W-:Y:S01]  /*5060*/  UMOV UR14, UR34 ;  /* 0x00000022000e7c82 */ /* 0x000fe20008000000 */
[----:B------:R-:W-:Y:S01]  /*5070*/  IMAD.U32 R13, RZ, RZ, UR42 ;  /* 0x0000002aff0d7e24 */ /* 0x000fe2000f8e00ff */
[----:B------:R-:W2:Y:S01]  /*5080*/  S2UR UR6, SR_CgaCtaId ;  /* 0x00000000000679c3 */ /* 0x000ea20000008800 */
[----:B------:R-:W-:-:S08]  /*5090*/  UIADD3 UR7, UR7, 0x30840, URZ ;  /* 0x0003084007077890 */ /* 0x000fd0000fffe03f */
[----:B------:R-:W-:-:S06]  /*50a0*/  UISETP.NE.AND UP0, UPT, UR5, URZ, UPT ;  /* 0x0000003f0500728c */ /* 0x000fcc000bf05270 */
[----:B------:R-:W-:Y:S02]  /*50b0*/  PLOP3.LUT P1, PT, PT, PT, UP0, 0x80, 0x0 ;  /* 0x000000000000781c */ /* 0x000fe40003f2f008 */
[----:B------:R-:W-:-:S03]  /*50c0*/  PLOP3.LUT P2, PT, PT, PT, UP0, 0x80, 0x0 ;  /* 0x000000000000781c */ /* 0x000fc60003f4f008 */
[----:B------:R-:W-:Y:S01]  /*50d0*/  @UP0 ULDC UR5, c[0x0][0x44c] ;  /* 0x0001130000050ab9 */ /* 0x000fe20000000800 */
[----:B--2---:R-:W-:-:S07]  /*50e0*/  UPRMT UR7, UR6, 0x654, UR7 ;  /* 0x0000065406077896 */ /* 0x004fce0008000007 */
[----:B------:R-:W-:Y:S01]  /*50f0*/  @P1 IMAD.HI.U32 R2, R0, UR5, RZ ;  /* 0x0000000500021c27 */ /* 0x000fe2000f8e00ff */
[----:B------:R-:W-:-:S04]  /*5100*/  @UP0 ULDC UR5, c[0x0][0x450] ;  /* 0x0001140000050ab9 */ /* 0x000fc80000000800 */
[----:B------:R-:W-:Y:S01]  /*5110*/  @P2 SHF.R.U32.HI R0, RZ, UR5, R2 ;  /* 0x00000005ff002c19 */ /* 0x000fe20008011602 */
[----:B------:R-:W-:Y:S01]  /*5120*/  UIMAD UR5, UR4, -0x60, URZ ;  /* 0xffffffa0040578a4 */ /* 0x000fe2000f8e023f */
[----:B------:R-:W-:Y:S03]  /*5130*/  SYNCS.ARRIVE.TRANS64.RED.A1T0 RZ, [UR7], RZ ;  /* 0x000000ffffff79a7 */ /* 0x000fe60008100407 */
[----:B01----:R-:W0:Y:S02]  /*5140*/  SHFL.IDX PT, R3, R0, RZ, 0x1c1f ;  /* 0x001c1fff00037589 */ /* 0x003e2400000e0000 */
[----:B------:R-:W-:-:S05]  /*5150*/  IMAD.U32 R2, RZ, RZ, UR5 ;  /* 0x00000005ff027e24 */ /* 0x000fca000f8e00ff */
[----:B------:R-:W-:-:S04]  /*5160*/  IADD3 R2, -R17, 0x1, R2 ;  /* 0x0000000111027810 */ /* 0x000fc80007ffe102 */
[----:B------:R-:W-:-:S05]  /*5170*/  IADD3 R2, -R13, UR60, R2 ;  /* 0x0000003c0d027c10 */ /* 0x000fca000fffe102 */
[----:B0-----:R-:W-:-:S05]  /*5180*/  IMAD.IADD R3, R2, 0x1, R3 ;  /* 0x0000000102037824 */ /* 0x001fca00078e0203 */
[C---:B------:R-:W-:Y:S02]  /*5190*/  ISETP.GT.AND P1, PT, R3.reuse, RZ, PT ;  /* 0x000000ff0300720c */ /* 0x040fe40003f24270 */
[C---:B------:R-:W-:Y:S02]  /*51a0*/  ISETP.GT.AND P2, PT, R3.reuse, 0x1, PT ;  /* 0x000000010300780c */ /* 0x040fe40003f44270 */
        /* <DEDUP_REMOVED lines=71> */
[----:B------:R-:W1:Y:S01]  /*5620*/  SHFL.BFLY PT, R4, R13, 0x2, 0x1f ;  /* 0x0c401f000d047f89 */ /* 0x000e6200000e0000 */
[----:B0-----:R-:W-:-:S05]  /*5630*/  IMAD.IADD R2, R2, 0x1, R3 ;  /* 0x0000000102027824 */ /* 0x001fca00078e0203 */
[C---:B------:R-:W-:Y:S02]  /*5640*/  ISETP.GT.AND P1, PT, R2.reuse, RZ, PT ;  /* 0x000000ff0200720c */ /* 0x040fe40003f24270 */
[----:B-1----:R-:W-:Y:S02]  /*5650*/  FMNMX.FTZ R14, R13, R4, !PT ;  /* 0x000000040d0e7209 */ /* 0x002fe40007810000 */
[----:B------:R-:W-:Y:S02]  /*5660*/  ISETP.GT.AND P2, PT, R2, 0x1, PT ;  /* 0x000000010200780c */ /* 0x000fe40003f44270 */
[----:B------:R-:W-:Y:S01]  /*5670*/  FSEL R122, R122, -INF , P1 ;  /* 0xff8000007a7a7808 */ /* 0x000fe20000800000 */
[----:B------:R-:W0:Y:S01]  /*5680*/  SHFL.BFLY PT, R15, R14, 0x1, 0x1f ;  /* 0x0c201f000e0f7f89 */ /* 0x000e2200000e0000 */
        /* <DEDUP_REMOVED lines=8> */
[----:B------:R-:W-:Y:S02]  /*5710*/  ISETP.GT.AND P3, PT, R2, 0x11, PT ;  /* 0x000000110200780c */ /* 0x000fe40003f64270 */
[----:B------:R-:W-:Y:S02]  /*5720*/  FSEL R130, R130, -INF , P2 ;  /* 0xff80000082827808 */ /* 0x000fe40001000000 */
[----:B------:R-:W-:Y:S02]  /*5730*/  ISETP.GT.AND P2, PT, R2, 0x18, PT ;  /* 0x000000180200780c */ /* 0x000fe40003f44270 */
[----:B------:R-:W-:Y:S02]  /*5740*/  FSEL R131, R131, -INF , P3 ;  /* 0xff80000083837808 */ /* 0x000fe40001800000 */
[----:B0-----:R-:W-:Y:S02]  /*5750*/  FMNMX.FTZ R4, R14, R15, !PT ;  /* 0x0000000f0e047209 */ /* 0x001fe40007810000 */
[----:B------:R-:W-:-:S02]  /*5760*/  FMNMX.FTZ R14, R126, R3, !PT ;  /* 0x000000037e0e7209 */ /* 0x000fc40007810000 */
[----:B------:R-:W-:Y:S01]  /*5770*/  ISETP.GT.AND P3, PT, R2, 0x19, PT ;  /* 0x000000190200780c */ /* 0x000fe20003f64270 */
[----:B------:R-:W-:Y:S01]  /*5780*/  FMUL.FTZ R13, R4, UR14 ;  /* 0x0000000e040d7c20 */ /* 0x000fe20008410000 */
        /* <DEDUP_REMOVED lines=34> */
[----:B------:R-:W-:-:S02]  /*59b0*/  FSETP.NEU.FTZ.AND P1, PT, R4, -INF , PT ;  /* 0xff8000000400780b */ /* 0x000fc40003f3d000 */
[----:B------:R-:W-:Y:S02]  /*59c0*/  ISETP.GT.AND P2, PT, R2, 0x48, PT ;  /* 0x000000480200780c */ /* 0x000fe40003f44270 */
        /* <DEDUP_REMOVED lines=19> */
[----:B------:R0:W-:Y:S01]  /*5b00*/  MUFU.EX2 R14, R125 ;  /* 0x0000007d000e7308 */ /* 0x0001e20000000800 */
        /* <DEDUP_REMOVED lines=14> */
[----:B------:R-:W-:Y:S01]  /*5bf0*/  FMNMX.FTZ R2, R166, R3, !PT ;  /* 0x00000003a6027209 */ /* 0x000fe20007810000 */
[--C-:B0-----:R-:W-:Y:S01]  /*5c00*/  FFMA.FTZ R125, R145, UR14, -R0.reuse ;  /* 0x0000000e917d7c23 */ /* 0x101fe20008010800 */
[--C-:B------:R-:W-:Y:S01]  /*5c10*/  FFMA.FTZ R178, R148, UR14, -R0.reuse ;  /* 0x0000000e94b27c23 */ /* 0x100fe20008010800 */
[--C-:B------:R-:W-:Y:S01]  /*5c20*/  FFMA.FTZ R124, R149, UR14, -R0.reuse ;  /* 0x0000000e957c7c23 */ /* 0x100fe20008010800 */
[----:B------:R-:W-:Y:S01]  /*5c30*/  FMNMX.FTZ R2, R167, R2, !PT ;  /* 0x00000002a7027209 */ /* 0x000fe20007810000 */
[--C-:B------:R-:W-:Y:S01]  /*5c40*/  FFMA.FTZ R172, R152, UR14, -R0.reuse ;  /* 0x0000000e98ac7c23 */ /* 0x100fe20008010800 */
[--C-:B------:R-:W-:Y:S01]  /*5c50*/  FFMA.FTZ R121, R153, UR14, -R0.reuse ;  /* 0x0000000e99797c23 */ /* 0x100fe20008010800 */
[--C-:B------:R-:W-:Y:S01]  /*5c60*/  FFMA.FTZ R174, R156, UR14, -R0.reuse ;  /* 0x0000000e9cae7c23 */ /* 0x100fe20008010800 */
[--C-:B------:R-:W-:Y:S01]  /*5c70*/  FFMA.FTZ R120, R157, UR14, -R0.reuse ;  /* 0x0000000e9d787c23 */ /* 0x100fe20008010800 */
[----:B------:R-:W0:Y:S01]  /*5c80*/  SHFL.BFLY PT, R3, R2, 0x2, 0x1f ;  /* 0x0c401f0002037f89 */ /* 0x000e2200000e0000 */
[--C-:B------:R-:W-:Y:S01]  /*5c90*/  FFMA.FTZ R168, R160, UR14, -R0.reuse ;  /* 0x0000000ea0a87c23 */ /* 0x100fe20008010800 */
[--C-:B------:R-:W-:Y:S01]  /*5ca0*/  FFMA.FTZ R161, R161, UR14, -R0.reuse ;  /* 0x0000000ea1a17c23 */ /* 0x100fe20008010800 */
[--C-:B------:R-:W-:Y:S01]  /*5cb0*/  FFMA.FTZ R170, R164, UR14, -R0.reuse ;  /* 0x0000000ea4aa7c23 */ /* 0x100fe20008010800 */
[----:B------:R-:W-:Y:S01]  /*5cc0*/  FFMA.FTZ R132, R165, UR14, -R0 ;  /* 0x0000000ea5847c23 */ /* 0x000fe20008010800 */
[----:B------:R-:W-:Y:S08]  /*5cd0*/  MUFU.EX2 R188, R188 ;  /* 0x000000bc00bc7308 */ /* 0x000ff00000000800 */
[----:B------:R-:W-:Y:S08]  /*5ce0*/  MUFU.EX2 R13, R13 ;  /* 0x0000000d000d7308 */ /* 0x000ff00000000800 */
[----:B------:R-:W-:Y:S01]  /*5cf0*/  MUFU.EX2 R190, R190 ;  /* 0x000000be00be7308 */ /* 0x000fe20000000800 */
[----:B0-----:R-:W-:-:S05]  /*5d00*/  FMNMX.FTZ R21, R2, R3, !PT ;  /* 0x0000000302157209 */ /* 0x001fca0007810000 */
[----:B------:R-:W0:Y:S02]  /*5d10*/  SHFL.BFLY PT, R2, R21, 0x1, 0x1f ;  /* 0x0c201f0015027f89 */ /* 0x000e2400000e0000 */
[----:B------:R-:W-:Y:S08]  /*5d20*/  MUFU.EX2 R184, R184 ;  /* 0x000000b800b87308 */ /* 0x000ff00000000800 */
[----:B------:R-:W-:Y:S08]  /*5d30*/  MUFU.EX2 R15, R15 ;  /* 0x0000000f000f7308 */ /* 0x000ff00000000800 */
[----:B------:R-:W-:Y:S01]  /*5d40*/  MUFU.EX2 R186, R186 ;  /* 0x000000ba00ba7308 */ /* 0x000fe20000000800 */
[----:B0-----:R-:W-:-:S07]  /*5d50*/  FMNMX.FTZ R3, R21, R2, !PT ;  /* 0x0000000215037209 */ /* 0x001fce0007810000 */
[----:B------:R-:W-:Y:S01]  /*5d60*/  MUFU.EX2 R180, R180 ;  /* 0x000000b400b47308 */ /* 0x000fe20000000800 */
[C---:B------:R-:W-:Y:S01]  /*5d70*/  FSETP.NEU.FTZ.AND P2, PT, R3.reuse, -INF , PT ;  /* 0xff8000000300780b */ /* 0x040fe20003f5d000 */
[----:B------:R-:W-:-:S03]  /*5d80*/  FMUL.FTZ R133, R3, UR14 ;  /* 0x0000000e03857c20 */ /* 0x000fc60008410000 */
[----:B------:R-:W-:-:S03]  /*5d90*/  FSEL R0, R3, RZ, P2 ;  /* 0x000000ff03007208 */ /* 0x000fc60001000000 */
[----:B------:R-:W-:Y:S01]  /*5da0*/  MUFU.EX2 R129, R129 ;  /* 0x0000008100817308 */ /* 0x000fe20000000800 */
[----:B------:R-:W-:Y:S01]  /*5db0*/  FSEL R133, R133, RZ, P2 ;  /* 0x000000ff85857208 */ /* 0x000fe20001000000 */
[----:B------:R-:W-:-:S04]  /*5dc0*/  FADD.FTZ R2, -R0, R11 ;  /* 0x0000000b00027221 */ /* 0x000fc80000010100 */
[--C-:B------:R-:W-:Y:S01]  /*5dd0*/  FFMA.FTZ R191, R126, UR14, -R133.reuse ;  /* 0x0000000e7ebf7c23 */ /* 0x100fe20008010885 */
[--C-:B------:R-:W-:Y:S01]  /*5de0*/  FFMA.FTZ R126, R131, UR14, -R133.reuse ;  /* 0x0000000e837e7c23 */ /* 0x100fe20008010885 */
[----:B------:R-:W-:Y:S01]  /*5df0*/  FSEL R131, R4, RZ, P1 ;  /* 0x000000ff04837208 */ /* 0x000fe20000800000 */
[--C-:B------:R-:W-:Y:S01]  /*5e00*/  FFMA.FTZ R189, R122, UR14, -R133.reuse ;  /* 0x0000000e7abd7c23 */ /* 0x100fe20008010885 */
[----:B------:R-:W-:Y:S01]  /*5e10*/  FMUL.FTZ R2, R2, UR14 ;  /* 0x0000000e02027c20 */ /* 0x000fe20008410000 */
[--C-:B------:R-:W-:Y:S01]  /*5e20*/  FFMA.FTZ R136, R123, UR14, -R133.reuse ;  /* 0x0000000e7b887c23 */ /* 0x100fe20008010885 */
[--C-:B------:R-:W-:Y:S01]  /*5e30*/  FFMA.FTZ R127, R127, UR14, -R133.reuse ;  /* 0x0000000e7f7f7c23 */ /* 0x100fe20008010885 */
[----:B------:R-:W-:Y:S01]  /*5e40*/  FADD.FTZ R131, -R131, R12 ;  /* 0x0000000c83837221 */ /* 0x000fe20000010100 */
        /* <DEDUP_REMOVED lines=8> */
[----:B------:R0:W1:Y:S01]  /*5ed0*/  MUFU.EX2 R0, R131 ;  /* 0x0000008300007308 */ /* 0x0000620000000800 */
        /* <DEDUP_REMOVED lines=8> */
[--C-:B0-----:R-:W-:Y:S01]  /*5f60*/  FFMA.FTZ R131, R151, UR14, -R133.reuse ;  /* 0x0000000e97837c23 */ /* 0x101fe20008010885 */
[--C-:B------:R-:W-:Y:S01]  /*5f70*/  FFMA.FTZ R169, R162, UR14, -R133.reuse ;  /* 0x0000000ea2a97c23 */ /* 0x100fe20008010885 */
[----:B------:R-:W-:-:S05]  /*5f80*/  FFMA.FTZ R171, R166, UR14, -R133 ;  /* 0x0000000ea6ab7c23 */ /* 0x000fca0008010885 */
[----:B------:R-:W0:Y:S01]  /*5f90*/  MUFU.EX2 R2, R2 ;  /* 0x0000000200027308 */ /* 0x000e220000000800 */
[----:B-1----:R-:W-:-:S04]  /*5fa0*/  FFMA.FTZ R10, R0, R10, R188 ;  /* 0x0000000a000a7223 */ /* 0x002fc800000100bc */
[----:B------:R-:W-:-:S03]  /*5fb0*/  FADD.FTZ R11, R13, R10 ;  /* 0x0000000a0d0b7221 */ /* 0x000fc60000010000 */
        /* <DEDUP_REMOVED lines=9> */
[----:B------:R-:W-:-:S03]  /*6050*/  FADD.FTZ R11, R186, R11 ;  /* 0x0000000bba0b7221 */ /* 0x000fc60000010000 */
[----:B------:R-:W-:Y:S01]  /*6060*/  FADD.FTZ R10, R191, R10 ;  /* 0x0000000abf0a7221 */ /* 0x000fe20000010000 */
[----:B------:R-:W-:Y:S02]  /*6070*/  FADD.FTZ R11, R20, R11 ;  /* 0x0000000b140b7221 */ /* 0x000fe40000010000 */
[----:B------:R-:W1:Y:S01]  /*6080*/  MUFU.EX2 R126, R126 ;  /* 0x0000007e007e7308 */ /* 0x000e620000000800 */
[----:B--2---:R-:W-:Y:S01]  /*6090*/  FADD.FTZ R10, R127, R10 ;  /* 0x0000000a7f0a7221 */ /* 0x004fe20000010000 */
[----:B------:R-:W-:-:S04]  /*60a0*/  FADD.FTZ R12, R180, R11 ;  /* 0x0000000bb40c7221 */ /* 0x000fc80000010000 */
[----:B------:R-:W-:Y:S01]  /*60b0*/  FADD.FTZ R11, R129, R12 ;  /* 0x0000000c810b7221 */ /* 0x000fe20000010000 */
[----:B------:R-:W-:Y:S01]  /*60c0*/  FFMA.FTZ R12, R159, UR14, -R133 ;  /* 0x0000000e9f0c7c23 */ /* 0x000fe20008010885 */
        /* <DEDUP_REMOVED lines=22> */
[--C-:B------:R-:W-:Y:S01]  /*6230*/  FFMA.FTZ R11, R163, UR14, -R133.reuse ;  /* 0x0000000ea30b7c23 */ /* 0x100fe20008010885 */
[----:B------:R-:W-:-:S05]  /*6240*/  FFMA.FTZ R133, R167, UR14, -R133 ;  /* 0x0000000ea7857c23 */ /* 0x000fca0008010885 */
        /* <DEDUP_REMOVED lines=46> */
.L_x_5670:
        /* <DEDUP_REMOVED lines=36> */
.L_x_5660:
[----:B------:R-:W-:-:S06]  /*6770*/  UISETP.GE.AND UP0, UPT, UR4, UR61, UPT ;  /* 0x0000003d0400728c */ /* 0x000fcc000bf06270 */
[----:B------:R-:W-:-:S13]  /*6780*/  PLOP3.LUT P1, PT, PT, PT, UP0, 0x80, 0x0 ;  /* 0x000000000000781c */ /* 0x000fda0003f2f008 */
[----:B------:R-:W-:Y:S05]  /*6790*/  @!P1 BRA `(.L_x_5672) ;  /* 0x0000001c00bc9947 */ /* 0x000fea0003800000 */
[----:B------:R-:W-:Y:S01]  /*67a0*/  IMAD.MOV.U32 R11, RZ, RZ, R3 ;  /* 0x000000ffff0b7224 */ /* 0x000fe200078e0003 */
[----:B------:R-:W-:Y:S01]  /*67b0*/  UMOV UR5, UR38 ;  /* 0x0000002600057c82 */ /* 0x000fe20008000000 */
[----:B------:R-:W-:Y:S01]  /*67c0*/  IMAD.MOV.U32 R12, RZ, RZ, R4 ;  /* 0x000000ffff0c7224 */ /* 0x000fe200078e0004 */
[----:B------:R-:W-:Y:S01]  /*67d0*/  UMOV UR6, UR39 ;  /* 0x0000002700067c82 */ /* 0x000fe20008000000 */
[----:B------:R-:W-:-:S05]  /*67e0*/  ULDC UR11, c[0x0][0x988] ;  /* 0x00026200000b7ab9 */ /* 0x000fca0000000800 */
.L_x_5683:
        /* <DEDUP_REMOVED lines=8> */
.L_x_5673:
[----:B------:R-:W-:Y:S01]  /*6870*/  ULEA UR7, UR39, UR40, 0x3 ;  /* 0x0000002827077291 */ /* 0x000fe2000f8e183f */
[----:B------:R-:W-:-:S05]  /*6880*/  IMAD.U32 R3, RZ, RZ, UR38 ;  /* 0x00000026ff037e24 */ /* 0x000fca000f8e00ff */
[----:B------:R-:W-:-:S04]  /*6890*/  SHF.L.U32 R3, R3, 0x1f, RZ ;  /* 0x0000001f03037819 */ /* 0x000fc800000006ff */
[----:B------:R0:W1:Y:S01]  /*68a0*/  SYNCS.PHASECHK.TRANS64.TRYWAIT P1, [UR7+0x30830], R3 ;  /* 0x03083003ff0075a7 */ /* 0x0000620008020147 */
[----:B------:R-:W-:Y:S05]  /*68b0*/  @!P0 BRA `(.L_x_5674) ;  /* 0x0000000000048947 */ /* 0x000fea0003800000 */
[----:B------:R-:W-:Y:S01]  /*68c0*/  BPT.TRAP 0x1 ;  /* 0x000000040000795c */ /* 0x000fe20000300000 */
.L_x_5674:
[----:B-1----:R-:W-:Y:S05]  /*68d0*/  @P1 BRA `(.L_x_5675) ;  /* 0x0000000000081947 */ /* 0x002fea0003800000 */
[----:B------:R-:W1:Y:S02]  /*68e0*/  SYNCS.PHASECHK.TRANS64.TRYWAIT P1, [UR7+0x30830], R3 ;  /* 0x03083003ff0075a7 */ /* 0x000e640008020147 */
[----:B-1----:R-:W-:Y:S05]  /*68f0*/  @!P1 BRA `(.L_x_5676) ;  /* 0x000000d000309947 */ /* 0x002fea0003800000 */
.L_x_5675:
        /* <DEDUP_REMOVED lines=175> */
.L_x_5677:
[----:B------:R-:W-:Y:S01]  /*73f0*/  ULEA UR15, UR6, UR40, 0x3 ;  /* 0x00000028060f7291 */ /* 0x000fe2000f8e183f */
[----:B------:R-:W-:-:S05]  /*7400*/  IMAD.U32 R0, RZ, RZ, UR5 ;  /* 0x00000005ff007e24 */ /* 0x000fca000f8e00ff */
[----:B------:R-:W-:-:S04]  /*7410*/  SHF.L.U32 R0, R0, 0x1f, RZ ;  /* 0x0000001f00007819 */ /* 0x000fc800000006ff */
[----:B------:R2:W3:Y:S01]  /*7420*/  SYNCS.PHASECHK.TRANS64.TRYWAIT P1, [UR15+0x30850], R0 ;  /* 0x03085000ff0075a7 */ /* 0x0004e2000802014f */
[----:B------:R-:W-:Y:S05]  /*7430*/  @!P0 BRA `(.L_x_5678) ;  /* 0x0000000000048947 */ /* 0x000fea0003800000 */
[----:B------:R-:W-:Y:S01]  /*7440*/  BPT.TRAP 0x1 ;  /* 0x000000040000795c */ /* 0x000fe20000300000 */
.L_x_5678:
[----:B---3--:R-:W-:Y:S05]  /*7450*/  @P1 BRA `(.L_x_5679) ;  /* 0x0000000000081947 */ /* 0x008fea0003800000 */
[----:B------:R-:W3:Y:S02]  /*7460*/  SYNCS.PHASECHK.TRANS64.TRYWAIT P1, [UR15+0x30850], R0 ;  /* 0x03085000ff0075a7 */ /* 0x000ee4000802014f */
[----:B---3--:R-:W-:Y:S05]  /*7470*/  @!P1 BRA `(.L_x_5680) ;  /* 0x000000c400689947 */ /* 0x008fea0003800000 */
.L_x_5679:
        /* <DEDUP_REMOVED lines=37> */
.L_x_5681:
[----:B---3--:R-:W-:Y:S01]  /*76d0*/  FMNMX.FTZ R2, R122, R11, !PT ;  /* 0x0000000b7a027209 */ /* 0x008fe20007810000 */
[----:B------:R-:W-:Y:S01]  /*76e0*/  UMOV UR14, UR11 ;  /* 0x0000000b000e7c82 */ /* 0x000fe20008000000 */
[----:B--2---:R-:W-:Y:S01]  /*76f0*/  FMNMX.FTZ R0, R120, R12, !PT ;  /* 0x0000000c78007209 */ /* 0x004fe20007810000 */
[----:B------:R-:W2:Y:S01]  /*7700*/  S2UR UR6, SR_CgaCtaId ;  /* 0x00000000000679c3 */ /* 0x000ea20000008800 */
[----:B------:R-:W-:Y:S01]  /*7710*/  FMNMX.FTZ R13, R123, R2, !PT ;  /* 0x000000027b0d7209 */ /* 0x000fe20007810000 */
[----:B------:R-:W-:Y:S01]  /*7720*/  ULEA UR5, UR10, UR40, 0x3 ;  /* 0x000000280a057291 */ /* 0x000fe2000f8e183f */
[----:B01----:R-:W-:Y:S02]  /*7730*/  FMNMX.FTZ R3, R121, R0, !PT ;  /* 0x0000000079037209 */ /* 0x003fe40007810000 */
[----:B------:R-:W-:Y:S01]  /*7740*/  FMNMX.FTZ R2, R126, R13, !PT ;  /* 0x0000000d7e027209 */ /* 0x000fe20007810000 */
[----:B------:R-:W-:Y:S01]  /*7750*/  UIADD3 UR5, UR5, 0x30840, URZ ;  /* 0x0003084005057890 */ /* 0x000fe2000fffe03f */
        /* <DEDUP_REMOVED lines=55> */
[C---:B------:R-:W-:Y:S01]  /*7ad0*/  FMUL.FTZ R11, R4.reuse, UR14 ;  /* 0x0000000e040b7c20 */ /* 0x040fe20008410000 */
[----:B------:R-:W-:-:S03]  /*7ae0*/  FADD.FTZ R12, -R4, R12 ;  /* 0x0000000c040c7221 */ /* 0x000fc60000010100 */
[--C-:B------:R-:W-:Y:S01]  /*7af0*/  FFMA.FTZ R190, R124, UR14, -R11.reuse ;  /* 0x0000000e7cbe7c23 */ /* 0x100fe2000801080b */
[--C-:B------:R-:W-:Y:S01]  /*7b00*/  FFMA.FTZ R124, R125, UR14, -R11.reuse ;  /* 0x0000000e7d7c7c23 */ /* 0x100fe2000801080b */
[----:B------:R-:W-:Y:S01]  /*7b10*/  FMUL.FTZ R125, R3, UR14 ;  /* 0x0000000e037d7c20 */ /* 0x000fe20008410000 */
[--C-:B------:R-:W-:Y:S01]  /*7b20*/  FFMA.FTZ R188, R120, UR14, -R11.reuse ;  /* 0x0000000e78bc7c23 */ /* 0x100fe2000801080b */
[----:B------:R-:W-:Y:S01]  /*7b30*/  FMUL.FTZ R12, R12, UR14 ;  /* 0x0000000e0c0c7c20 */ /* 0x000fe20008410000 */
[----:B------:R-:W-:Y:S01]  /*7b40*/  FFMA.FTZ R169, R121, UR14, -R11 ;  /* 0x0000000e79a97c23 */ /* 0x000fe2000801080b */
[----:B------:R-:W-:Y:S01]  /*7b50*/  FFMA.FTZ R189, R122, UR14, -R125 ;  /* 0x0000000e7abd7c23 */ /* 0x000fe2000801087d */
[----:B------:R-:W-:Y:S01]  /*7b60*/  FFMA.FTZ R21, R137, UR14, -R11 ;  /* 0x0000000e89157c23 */ /* 0x000fe2000801080b */
[--C-:B------:R-:W-:Y:S01]  /*7b70*/  FFMA.FTZ R137, R123, UR14, -R125.reuse ;  /* 0x0000000e7b897c23 */ /* 0x100fe2000801087d */
[----:B------:R-:W-:Y:S01]  /*7b80*/  MUFU.EX2 R0, R12 ;  /* 0x0000000c00007308 */ /* 0x000fe20000000800 */
[----:B------:R-:W-:Y:S01]  /*7b90*/  FFMA.FTZ R191, R126, UR14, -R125 ;  /* 0x0000000e7ebf7c23 */ /* 0x000fe2000801087d */
[----:B------:R-:W-:Y:S01]  /*7ba0*/  FFMA.FTZ R180, R136, UR14, -R11 ;  /* 0x0000000e88b47c23 */ /* 0x000fe2000801080b */
[----:B------:R-:W-:Y:S01]  /*7bb0*/  FFMA.FTZ R136, R127, UR14, -R125 ;  /* 0x0000000e7f887c23 */ /* 0x000fe2000801087d */
[----:B------:R-:W-:Y:S01]  /*7bc0*/  FFMA.FTZ R184, R128, UR14, -R11 ;  /* 0x0000000e80b87c23 */ /* 0x000fe2000801080b */
[----:B------:R-:W-:Y:S01]  /*7bd0*/  FFMA.FTZ R185, R130, UR14, -R125 ;  /* 0x0000000e82b97c23 */ /* 0x000fe2000801087d */
[--C-:B------:R-:W-:Y:S01]  /*7be0*/  FFMA.FTZ R121, R129, UR14, -R11.reuse ;  /* 0x0000000e81797c23 */ /* 0x100fe2000801080b */
[----:B------:R-:W-:Y:S01]  /*7bf0*/  FFMA.FTZ R120, R133, UR14, -R11 ;  /* 0x0000000e85787c23 */ /* 0x000fe2000801080b */
[----:B------:R-:W0:Y:S01]  /*7c00*/  MUFU.EX2 R188, R188 ;  /* 0x000000bc00bc7308 */ /* 0x000e220000000800 */
[----:B------:R-:W-:Y:S01]  /*7c10*/  FFMA.FTZ R133, R131, UR14, -R125 ;  /* 0x0000000e83857c23 */ /* 0x000fe2000801087d */
[----:B------:R-:W-:Y:S01]  /*7c20*/  FFMA.FTZ R186, R132, UR14, -R11 ;  /* 0x0000000e84ba7c23 */ /* 0x000fe2000801080b */
[--C-:B------:R-:W-:Y:S01]  /*7c30*/  FFMA.FTZ R187, R134, UR14, -R125.reuse ;  /* 0x0000000e86bb7c23 */ /* 0x100fe2000801087d */
[--C-:B------:R-:W-:Y:S01]  /*7c40*/  FFMA.FTZ R132, R135, UR14, -R125.reuse ;  /* 0x0000000e87847c23 */ /* 0x100fe2000801087d */
[--C-:B------:R-:W-:Y:S01]  /*7c50*/  FFMA.FTZ R181, R138, UR14, -R125.reuse ;  /* 0x0000000e8ab57c23 */ /* 0x100fe2000801087d */
[----:B------:R-:W-:Y:S01]  /*7c60*/  FFMA.FTZ R131, R139, UR14, -R125 ;  /* 0x0000000e8b837c23 */ /* 0x000fe2000801087d */
[----:B------:R-:W-:Y:S01]  /*7c70*/  FFMA.FTZ R182, R140, UR14, -R11 ;  /* 0x0000000e8cb67c23 */ /* 0x000fe2000801080b */
        /* <DEDUP_REMOVED lines=26> */
[--C-:B------:R-:W-:Y:S01]  /*7e20*/  FFMA.FTZ R12, R161, UR14, -R11.reuse ;  /* 0x0000000ea10c7c23 */ /* 0x100fe2000801080b */
[----:B------:R-:W-:Y:S01]  /*7e30*/  FFMA.FTZ R170, R164, UR14, -R11 ;  /* 0x0000000ea4aa7c23 */ /* 0x000fe2000801080b */
[----:B------:R-:W-:Y:S01]  /*7e40*/  FFMA.FTZ R171, R166, UR14, -R125 ;  /* 0x0000000ea6ab7c23 */ /* 0x000fe2000801087d */
        /* <DEDUP_REMOVED lines=35> */
[----:B------:R-:W-:-:S06]  /*8080*/  FFMA.FTZ R122, R162, UR14, -R125 ;  /* 0x0000000ea27a7c23 */ /* 0x000fcc000801087d */
        /* <DEDUP_REMOVED lines=60> */
.L_x_5682:
        /* <DEDUP_REMOVED lines=36> */
.L_x_5672:
        /* <DEDUP_REMOVED lines=99> */
.L_x_5684:
[----:B------:R-:W-:Y:S01]  /*8cc0*/  ULEA UR5, UR39, UR40, 0x3 ;  /* 0x0000002827057291 */ /* 0x000fe2000f8e183f */
[----:B------:R-:W-:-:S05]  /*8cd0*/  IMAD.U32 R0, RZ, RZ, UR38 ;  /* 0x00000026ff007e24 */ /* 0x000fca000f8e00ff */
[----:B------:R-:W-:-:S04]  /*8ce0*/  SHF.L.U32 R0, R0, 0x1f, RZ ;  /* 0x0000001f00007819 */ /* 0x000fc800000006ff */
[----:B------:R0:W1:Y:S01]  /*8cf0*/  SYNCS.PHASECHK.TRANS64.TRYWAIT P1, [UR5+0x30850], R0 ;  /* 0x03085000ff0075a7 */ /* 0x0000620008020145 */
[----:B------:R-:W-:Y:S05]  /*8d00*/  @!P0 BRA `(.L_x_5685) ;  /* 0x0000000000048947 */ /* 0x000fea0003800000 */
[----:B------:R-:W-:Y:S01]  /*8d10*/  BPT.TRAP 0x1 ;  /* 0x000000040000795c */ /* 0x000fe20000300000 */
.L_x_5685:
[----:B-1----:R-:W-:Y:S05]  /*8d20*/  @P1 BRA `(.L_x_5686) ;  /* 0x0000000000081947 */ /* 0x002fea0003800000 */
[----:B------:R-:W1:Y:S02]  /*8d30*/  SYNCS.PHASECHK.TRANS64.TRYWAIT P1, [UR5+0x30850], R0 ;  /* 0x03085000ff0075a7 */ /* 0x000e640008020145 */
[----:B-1----:R-:W-:Y:S05]  /*8d40*/  @!P1 BRA `(.L_x_5687) ;  /* 0x000000ac004c9947 */ /* 0x002fea0003800000 */
.L_x_5686:
        /* <DEDUP_REMOVED lines=61> */
[----:B0-23--:R-:W-:Y:S05]  /*9120*/  @!P0 BRA `(.L_x_5688) ;  /* 0x0000000000048947 */ /* 0x00dfea0003800000 */
[----:B------:R-:W-:Y:S01]  /*9130*/  BPT.TRAP 0x1 ;  /* 0x000000040000795c */ /* 0x000fe20000300000 */
.L_x_5688:
        /* <DEDUP_REMOVED lines=109> */
.L_x_5652:
        /* <DEDUP_REMOVED lines=17> */
[----:B------:R-:W-:Y:S01]  /*9920*/  ULDC.64 UR12, c[0x0][0xc00] ;  /* 0x00030000000c7ab9 */ /* 0x000fe20000000a00 */
[----:B------:R-:W-:Y:S02]  /*9930*/  R2UR UR16, R215 ;  /* 0x00000000d71072ca */ /* 0x000fe400000e0000 */
[----:B------:R-:W-:Y:S02]  /*9940*/  R2UR UR17, R196 ;  /* 0x00000000c41172ca */ /* 0x000fe400000e0000 */
[----:B------:R-:W-:-:S07]  /*9950*/  R2UR UR23, R198 ;  /* 0x00000000c61772ca */ /* 0x000fce00000e0000 */
[----:B------:R-:W-:Y:S01]  /*9960*/  UIMAD.WIDE UR12, UR9, 0x4, UR12 ;  /* 0x00000004090c78a5 */ /* 0x000fe2000f8e020c */
[----:B------:R-:W-:Y:S01]  /*9970*/  UMOV UR10, UR8 ;  /* 0x00000008000a7c82 */ /* 0x000fe20008000000 */
[----:B0-----:R-:W-:Y:S01]  /*9980*/  UMOV UR11, UR4 ;  /* 0x00000004000b7c82 */ /* 0x001fe20008000000 */
[----:B------:R-:W-:Y:S01]  /*9990*/  BAR.SYNC.DEFER_BLOCKING 0x1, 0x100 ;  /* 0x0044000000007b1d */ /* 0x000fe20000010000 */
[----:B--2---:R-:W-:-:S03]  /*99a0*/  IMAD.WIDE R4, R3, R4, UR10 ;  /* 0x0000000a03047e25 */ /* 0x004fc6000f8e0204 */
[C---:B------:R-:W-:Y:S02]  /*99b0*/  IADD3 R8, P1, R4.reuse, 0x40, RZ ;  /* 0x0000004004087810 */ /* 0x040fe40007f3e0ff */
[C---:B------:R-:W-:Y:S02]  /*99c0*/  LOP3.LUT R3, R4.reuse, 0x380, RZ, 0xc0, !PT ;  /* 0x0000038004037812 */ /* 0x040fe400078ec0ff */
[C---:B------:R-:W-:Y:S01]  /*99d0*/  IADD3 R6, P2, R4.reuse, 0x20, RZ ;  /* 0x0000002004067810 */ /* 0x040fe20007f5e0ff */
[--C-:B------:R-:W-:Y:S01]  /*99e0*/  IMAD.X R15, RZ, RZ, R5.reuse, P1 ;  /* 0x000000ffff0f7224 */ /* 0x100fe200008e0605 */
[C---:B------:R-:W-:Y:S02]  /*99f0*/  IADD3 R133, P6, R4.reuse, 0x60, RZ ;  /* 0x0000006004857810 */ /* 0x040fe40007fde0ff */
[----:B------:R-:W-:Y:S01]  /*9a00*/  IADD3 R135, P5, R4, 0x4000, RZ ;  /* 0x0000400004877810 */ /* 0x000fe20007fbe0ff */
[--C-:B------:R-:W-:Y:S01]  /*9a10*/  IMAD.X R13, RZ, RZ, R5.reuse, P2 ;  /* 0x000000ffff0d7224 */ /* 0x100fe200010e0605 */
[----:B------:R-:W-:Y:S01]  /*9a20*/  LOP3.LUT R7, R8, 0x380, RZ, 0xc0, !PT ;  /* 0x0000038008077812 */ /* 0x000fe200078ec0ff */
[--C-:B------:R-:W-:Y:S01]  /*9a30*/  IMAD.X R89, RZ, RZ, R5.reuse, P6 ;  /* 0x000000ffff597224 */ /* 0x100fe200030e0605 */
[----:B------:R-:W-:Y:S01]  /*9a40*/  SHF.R.U64 R3, R3, 0x3, RZ ;  /* 0x0000000303037819 */ /* 0x000fe200000012ff */
[----:B------:R-:W-:Y:S01]  /*9a50*/  IMAD.X R91, RZ, RZ, R5, P5 ;  /* 0x000000ffff5b7224 */ /* 0x000fe200028e0605 */
[----:B------:R-:W-:-:S02]  /*9a60*/  IADD3 R22, P0, R4, 0x4020, RZ ;  /* 0x0000402004167810 */ /* 0x000fc40007f1e0ff */
[C---:B------:R-:W-:Y:S02]  /*9a70*/  IADD3 R137, P4, R4.reuse, 0x4040, RZ ;  /* 0x0000404004897810 */ /* 0x040fe40007f9e0ff */
        /* <DEDUP_REMOVED lines=10> */
[----:B------:R-:W-:Y:S01]  /*9b20*/  SHF.R.U64 R7, R7, 0x3, RZ ;  /* 0x0000000307077819 */ /* 0x000fe200000012ff */
[--C-:B------:R-:W-:Y:S01]  /*9b30*/  IMAD.X R9, RZ, RZ, R5.reuse, P6 ;  /* 0x000000ffff097224 */ /* 0x100fe200030e0605 */
[----:B------:R-:W-:Y:S01]  /*9b40*/  LOP3.LUT R4, R3, R4, RZ, 0x3c, !PT ;  /* 0x0000000403047212 */ /* 0x000fe200078e3cff */
[----:B------:R-:W-:Y:S01]  /*9b50*/  IMAD.X R11, RZ, RZ, R5, P5 ;  /* 0x000000ffff0b7224 */ /* 0x000fe200028e0605 */
[----:B------:R-:W-:-:S02]  /*9b60*/  LOP3.LUT R3, R6, 0x380, RZ, 0xc0, !PT ;  /* 0x0000038006037812 */ /* 0x000fc400078ec0ff */
[----:B------:R-:W-:Y:S02]  /*9b70*/  LOP3.LUT R14, R7, R8, RZ, 0x3c, !PT ;  /* 0x00000008070e7212 */ /* 0x000fe400078e3cff */
[----:B------:R-:W-:Y:S02]  /*9b80*/  LOP3.LUT R8, R139, 0x380, RZ, 0xc0, !PT ;  /* 0x000003808b087812 */ /* 0x000fe400078ec0ff */
[----:B------:R-:W-:Y:S02]  /*9b90*/  LOP3.LUT R10, R133, 0x380, RZ, 0xc0, !PT ;  /* 0x00000380850a7812 */ /* 0x000fe400078ec0ff */
[----:B------:R-:W-:Y:S02]  /*9ba0*/  SHF.R.U64 R3, R3, 0x3, RZ ;  /* 0x0000000303037819 */ /* 0x000fe400000012ff */
[----:B------:R-:W-:Y:S02]  /*9bb0*/  LOP3.LUT R16, R135, 0x380, RZ, 0xc0, !PT ;  /* 0x0000038087107812 */ /* 0x000fe400078ec0ff */
[----:B------:R-:W-:-:S02]  /*9bc0*/  SHF.R.U64 R8, R8, 0x3, RZ ;  /* 0x0000000308087819 */ /* 0x000fc400000012ff */
[----:B------:R-:W-:Y:S02]  /*9bd0*/  SHF.R.U64 R10, R10, 0x3, RZ ;  /* 0x000000030a0a7819 */ /* 0x000fe400000012ff */
[----:B------:R-:W-:Y:S02]  /*9be0*/  LOP3.LUT R12, R3, R6, RZ, 0x3c, !PT ;  /* 0x00000006030c7212 */ /* 0x000fe400078e3cff */
[----:B------:R-:W-:Y:S02]  /*9bf0*/  SHF.R.U64 R16, R16, 0x3, RZ ;  /* 0x0000000310107819 */ /* 0x000fe400000012ff */
[----:B------:R-:W-:Y:S02]  /*9c00*/  LOP3.LUT R3, R22, 0x380, RZ, 0xc0, !PT ;  /* 0x0000038016037812 */ /* 0x000fe400078ec0ff */
[----:B------:R-:W-:Y:S02]  /*9c10*/  LOP3.LUT R6, R137, 0x380, RZ, 0xc0, !PT ;  /* 0x0000038089067812 */ /* 0x000fe400078ec0ff */
[----:B------:R-:W-:-:S02]  /*9c20*/  LOP3.LUT R7, R96, 0x380, RZ, 0xc0, !PT ;  /* 0x0000038060077812 */ /* 0x000fc400078ec0ff */
[----:B------:R-:W-:Y:S02]  /*9c30*/  LOP3.LUT R98, R8, R139, RZ, 0x3c, !PT ;  /* 0x0000008b08627212 */ /* 0x000fe400078e3cff */
[----:B------:R-:W-:Y:S02]  /*9c40*/  LOP3.LUT R88, R10, R133, RZ, 0x3c, !PT ;  /* 0x000000850a587212 */ /* 0x000fe400078e3cff */
[----:B------:R-:W-:Y:S02]  /*9c50*/  LOP3.LUT R8, R141, 0x380, RZ, 0xc0, !PT ;  /* 0x000003808d087812 */ /* 0x000fe400078ec0ff */
[----:B------:R-:W-:Y:S02]  /*9c60*/  LOP3.LUT R90, R16, R135, RZ, 0x3c, !PT ;  /* 0x00000087105a7212 */ /* 0x000fe400078e3cff */
[----:B------:R-:W-:Y:S02]  /*9c70*/  SHF.R.U64 R3, R3, 0x3, RZ ;  /* 0x0000000303037819 */ /* 0x000fe400000012ff */
[----:B------:R-:W-:-:S02]  /*9c80*/  SHF.R.U64 R6, R6, 0x3, RZ ;  /* 0x0000000306067819 */ /* 0x000fc400000012ff */
[----:B------:R-:W-:Y:S02]  /*9c90*/  LOP3.LUT R10, R143, 0x380, RZ, 0xc0, !PT ;  /* 0x000003808f0a7812 */ /* 0x000fe400078ec0ff */
[----:B------:R-:W-:Y:S02]  /*9ca0*/  LOP3.LUT R16, R145, 0x380, RZ, 0xc0, !PT ;  /* 0x0000038091107812 */ /* 0x000fe400078ec0ff */
[----:B------:R-:W-:Y:S02]  /*9cb0*/  SHF.R.U64 R7, R7, 0x3, RZ ;  /* 0x0000000307077819 */ /* 0x000fe400000012ff */
[----:B------:R-:W-:Y:S02]  /*9cc0*/  SHF.R.U64 R8, R8, 0x3, RZ ;  /* 0x0000000308087819 */ /* 0x000fe400000012ff */
[----:B------:R-:W-:Y:S02]  /*9cd0*/  LOP3.LUT R92, R3, R22, RZ, 0x3c, !PT ;  /* 0x00000016035c7212 */ /* 0x000fe400078e3cff */
[----:B------:R-:W-:-:S02]  /*9ce0*/  LOP3.LUT R94, R6, R137, RZ, 0x3c, !PT ;  /* 0x00000089065e7212 */ /* 0x000fc400078e3cff */
[----:B------:R-:W-:Y:S02]  /*9cf0*/  SHF.R.U64 R10, R10, 0x3, RZ ;  /* 0x000000030a0a7819 */ /* 0x000fe400000012ff */
[----:B------:R-:W-:Y:S02]  /*9d00*/  SHF.R.U64 R16, R16, 0x3, RZ ;  /* 0x0000000310107819 */ /* 0x000fe400000012ff */
[----:B------:R-:W-:Y:S02]  /*9d10*/  LOP3.LUT R96, R7, R96, RZ, 0x3c, !PT ;  /* 0x0000006007607212 */ /* 0x000fe400078e3cff */
        /* <DEDUP_REMOVED lines=8> */
[----:B------:R-:W-:Y:S02]  /*9da0*/  MOV R135, R90 ;  /* 0x0000005a00877202 */ /* 0x000fe40000000f00 */
[----:B------:R-:W-:-:S02]  /*9db0*/  LOP3.LUT R8, R10, R143, RZ, 0x3c, !PT ;  /* 0x0000008f0a087212 */ /* 0x000fc400078e3cff */
[----:B------:R-:W-:Y:S02]  /*9dc0*/  MOV R13, R12 ;  /* 0x0000000c000d7202 */ /* 0x000fe40000000f00 */
[----:B------:R-:W-:Y:S02]  /*9dd0*/  MOV R134, R92 ;  /* 0x0000005c00867202 */ /* 0x000fe40000000f00 */
[----:B------:R-:W-:Y:S02]  /*9de0*/  MOV R133, R94 ;  /* 0x0000005e00857202 */ /* 0x000fe40000000f00 */
[----:B------:R-:W-:Y:S02]  /*9df0*/  F2FP.F16.F32.PACK_AB R88, R33, R32 ;  /* 0x000000202158723e */ /* 0x000fe400000000ff */
[----:B------:R-:W-:Y:S02]  /*9e00*/  F2FP.F16.F32.PACK_AB R89, R35, R34 ;  /* 0x000000222359723e */ /* 0x000fe400000000ff */
[----:B------:R-:W-:-:S02]  /*9e10*/  F2FP.F16.F32.PACK_AB R90, R37, R36 ;  /* 0x00000024255a723e */ /* 0x000fc400000000ff */
[----:B------:R-:W-:Y:S02]  /*9e20*/  F2FP.F16.F32.PACK_AB R91, R39, R38 ;  /* 0x00000026275b723e */ /* 0x000fe400000000ff */
[----:B------:R-:W-:Y:S02]  /*9e30*/  LOP3.LUT R10, R16, R145, RZ, 0x3c, !PT ;  /* 0x00000091100a7212 */ /* 0x000fe400078e3cff */
[----:B------:R-:W-:Y:S01]  /*9e40*/  MOV R14, R14 ;  /* 0x0000000e000e7202 */ /* 0x000fe20000000f00 */
[----:B------:R1:W-:Y:S01]  /*9e50*/  STSM.16.M88.4 [R13], R88 ;  /* 0x000000580d007844 */ /* 0x0003e20000000200 */
[----:B------:R-:W-:Y:S02]  /*9e60*/  F2FP.F16.F32.PACK_AB R92, R41, R40 ;  /* 0x00000028295c723e */ /* 0x000fe400000000ff */
[----:B------:R-:W-:Y:S02]  /*9e70*/  F2FP.F16.F32.PACK_AB R93, R43, R42 ;  /* 0x0000002a2b5d723e */ /* 0x000fe400000000ff */
[----:B------:R-:W-:-:S02]  /*9e80*/  F2FP.F16.F32.PACK_AB R94, R45, R44 ;  /* 0x0000002c2d5e723e */ /* 0x000fc400000000ff */
[----:B------:R-:W-:Y:S02]  /*9e90*/  F2FP.F16.F32.PACK_AB R95, R47, R46 ;  /* 0x0000002e2f5f723e */ /* 0x000fe400000000ff */
[----:B------:R-:W-:Y:S02]  /*9ea0*/  MOV R16, R8 ;  /* 0x0000000800107202 */ /* 0x000fe40000000f00 */
[----:B0-----:R-:W-:Y:S01]  /*9eb0*/  MOV R3, R10 ;  /* 0x0000000a00037202 */ /* 0x001fe20000000f00 */
[----:B------:R0:W-:Y:S01]  /*9ec0*/  STSM.16.M88.4 [R14], R92 ;  /* 0x0000005c0e007844 */ /* 0x0001e20000000200 */
[----:B------:R-:W-:Y:S02]  /*9ed0*/  F2FP.F16.F32.PACK_AB R4, R49, R48 ;  /* 0x000000303104723e */ /* 0x000fe400000000ff */
[----:B------:R-:W-:Y:S02]  /*9ee0*/  F2FP.F16.F32.PACK_AB R5, R51, R50 ;  /* 0x000000323305723e */ /* 0x000fe400000000ff */
[----:B------:R-:W-:-:S02]  /*9ef0*/  F2FP.F16.F32.PACK_AB R6, R53, R52 ;  /* 0x000000343506723e */ /* 0x000fc400000000ff */
[----:B------:R-:W-:Y:S02]  /*9f00*/  F2FP.F16.F32.PACK_AB R7, R55, R54 ;  /* 0x000000363707723e */ /* 0x000fe400000000ff */
[----:B------:R-:W-:Y:S02]  /*9f10*/  F2FP.F16.F32.PACK_AB R8, R57, R56 ;  /* 0x000000383908723e */ /* 0x000fe400000000ff */
[----:B------:R-:W-:Y:S01]  /*9f20*/  F2FP.F16.F32.PACK_AB R9, R59, R58 ;  /* 0x0000003a3b09723e */ /* 0x000fe200000000ff */
[----:B------:R-:W-:Y:S01]  /*9f30*/  STSM.16.M88.4 [R136], R4 ;  /* 0x0000000488007844 */ /* 0x000fe20000000200 */
[----:B------:R-:W-:Y:S02]  /*9f40*/  F2FP.F16.F32.PACK_AB R10, R61, R60 ;  /* 0x0000003c3d0a723e */ /* 0x000fe400000000ff */
[----:B------:R-:W-:Y:S02]  /*9f50*/  F2FP.F16.F32.PACK_AB R11, R63, R62 ;  /* 0x0000003e3f0b723e */ /* 0x000fe400000000ff */
[----:B------:R-:W-:-:S02]  /*9f60*/  F2FP.F16.F32.PACK_AB R12, R65, R64 ;  /* 0x00000040410c723e */ /* 0x000fc400000000ff */
[----:B-1----:R-:W-:Y:S01]  /*9f70*/  F2FP.F16.F32.PACK_AB R13, R67, R66 ;  /* 0x00000042430d723e */ /* 0x002fe200000000ff */
[----:B------:R-:W-:Y:S01]  /*9f80*/  STSM.16.M88.4 [R135], R8 ;  /* 0x0000000887007844 */ /* 0x000fe20000000200 */
[----:B0-----:R-:W-:Y:S02]  /*9f90*/  F2FP.F16.F32.PACK_AB R14, R69, R68 ;  /* 0x00000044450e723e */ /* 0x001fe400000000ff */
[----:B------:R-:W-:Y:S02]  /*9fa0*/  F2FP.F16.F32.PACK_AB R15, R71, R70 ;  /* 0x00000046470f723e */ /* 0x000fe400000000ff */
[----:B------:R-:W-:Y:S02]  /*9fb0*/  F2FP.F16.F32.PACK_AB R88, R73, R72 ;  /* 0x000000484958723e */ /* 0x000fe400000000ff */
[----:B------:R-:W-:Y:S01]  /*9fc0*/  F2FP.F16.F32.PACK_AB R89, R75, R74 ;  /* 0x0000004a4b59723e */ /* 0x000fe200000000ff */
[----:B------:R-:W-:Y:S01]  /*9fd0*/  STSM.16.M88.4 [R134], R12 ;  /* 0x0000000c86007844 */ /* 0x000fe20000000200 */
[----:B------:R-:W-:-:S02]  /*9fe0*/  F2FP.F16.F32.PACK_AB R90, R77, R76 ;  /* 0x0000004c4d5a723e */ /* 0x000fc400000000ff */
[----:B------:R-:W-:Y:S02]  /*9ff0*/  F2FP.F16.F32.PACK_AB R91, R79, R78 ;  /* 0x0000004e4f5b723e */ /* 0x000fe400000000ff */
[----:B------:R-:W-:Y:S02]  /*a000*/  MOV R22, R96 ;  /* 0x0000006000167202 */ /* 0x000fe40000000f00 */
[----:B------:R-:W-:Y:S01]  /*a010*/  MOV R132, R98 ;  /* 0x0000006200847202 */ /* 0x000fe20000000f00 */
        /* <DEDUP_REMOVED lines=9> */
[----:B------:R-:W-:Y:S01]  /*a0b0*/  F2FP.F16.F32.PACK_AB R99, R127, R126 ;  /* 0x0000007e7f63723e */ /* 0x000fe200000000ff */
[----:B0-----:R-:W-:Y:S01]  /*a0c0*/  IMAD.U32 R88, RZ, RZ, UR12 ;  /* 0x0000000cff587e24 */ /* 0x001fe2000f8e00ff */
[----:B------:R-:W-:Y:S01]  /*a0d0*/  MOV R130, R130 ;  /* 0x0000008200827202 */ /* 0x000fe20000000f00 */
[----:B------:R-:W-:Y:S01]  /*a0e0*/  IMAD.U32 R89, RZ, RZ, UR13 ;  /* 0x0000000dff597e24 */ /* 0x000fe2000f8e00ff */
[----:B------:R-:W-:Y:S01]  /*a0f0*/  F2FP.F16.F32.PACK_AB R4, R123, R122 ;  /* 0x0000007a7b04723e */ /* 0x000fe200000000ff */
[----:B------:R-:W-:Y:S01]  /*a100*/  STSM.16.M88.4 [R132], R96 ;  /* 0x0000006084007844 */ /* 0x000fe20000000200 */
[----:B------:R-:W-:Y:S01]  /*a110*/  F2FP.F16.F32.PACK_AB R5, R129, R128 ;  /* 0x000000808105723e */ /* 0x000fe200000000ff */
[----:B------:R-:W-:Y:S01]  /*a120*/  ULDC.64 UR12, c[0x0][0xc08] ;  /* 0x00030200000c7ab9 */ /* 0x000fe20000000a00 */
        /* <DEDUP_REMOVED lines=9> */
[----:B------:R-:W-:Y:S01]  /*a1c0*/  STSM.16.M88.4 [R16], R8 ;  /* 0x0000000810007844 */ /* 0x000fe20000000200 */
[----:B------:R-:W-:Y:S02]  /*a1d0*/  F2FP.F16.F32.PACK_AB R14, R117, R116 ;  /* 0x00000074750e723e */ /* 0x000fe400000000ff */
[----:B------:R-:W-:Y:S02]  /*a1e0*/  F2FP.F16.F32.PACK_AB R15, R119, R118 ;  /* 0x00000076770f723e */ /* 0x000fe400000000ff */
[----:B------:R-:W-:-:S03]  /*a1f0*/  ISETP.NE.U32.AND P0, PT, RZ, UR14, PT ;  /* 0x0000000eff007c0c */ /* 0x000fc6000bf05070 */
[----:B------:R0:W-:Y:S01]  /*a200*/  STSM.16.M88.4 [R3], R12 ;  /* 0x0000000c03007844 */ /* 0x0001e20000000200 */
[----:B------:R-:W-:Y:S01]  /*a210*/  BAR.SYNC.DEFER_BLOCKING 0x1, 0x100 ;  /* 0x0044000000007b1d */ /* 0x000fe20000010000 */
[----:B------:R-:W-:-:S07]  /*a220*/  ISETP.NE.AND.EX P0, PT, RZ, UR15, PT, P0 ;  /* 0x0000000fff007c0c */ /* 0x000fce000bf05300 */
[----:B0-----:R-:W0:Y:S06]  /*a230*/  LDC R3, c[0x0][0xbe8] ;  /* 0x0002fa00ff037b82 */ /* 0x001e2c0000000800 */
[----:B------:R-:W2:Y:S01]  /*a240*/  @P0 LDG.E R22, desc[UR36][R88.64] ;  /* 0x0000002458160981 */ /* 0x000ea2000c1e1900 */
[----:B------:R-:W-:Y:S01]  /*a250*/  UISETP.NE.U32.AND UP0, UPT, UR12, URZ, UPT ;  /* 0x0000003f0c00728c */ /* 0x000fe2000bf05070 */
[----:B------:R-:W-:-:S03]  /*a260*/  ULDC UR4, c[0x0][0xa88] ;  /* 0x0002a20000047ab9 */ /* 0x000fc60000000800 */
[----:B------:R-:W-:Y:S01]  /*a270*/  UISETP.NE.AND.EX UP0, UPT, UR13, URZ, UPT, UP0 ;  /* 0x0000003f0d00728c */ /* 0x000fe2000bf05300 */
[----:B------:R-:W-:Y:S01]  /*a280*/  IMAD.U32 R16, RZ, RZ, UR4 ;  /* 0x00000004ff107e24 */ /* 0x000fe2000f8e00ff */
[----:B------:R-:W-:-:S04]  /*a290*/  ULDC UR4, c[0x0][0xad4] ;  /* 0x0002b50000047ab9 */ /* 0x000fc80000000800 */
[----:B------:R-:W-:Y:S02]  /*a2a0*/  PLOP3.LUT P4, PT, PT, PT, UP0, 0x80, 0x0 ;  /* 0x000000000000781c */ /* 0x000fe40003f8f008 */
[----:B0-----:R-:W-:-:S03]  /*a2b0*/  ISETP.NE.AND P1, PT, R3, 0x1, PT ;  /* 0x000000010300780c */ /* 0x001fc60003f25270 */
[----:B------:R-:W-:-:S04]  /*a2c0*/  @UP0 ULEA UR12, UP1, UR9, UR12, 0x2 ;  /* 0x0000000c090c0291 */ /* 0x000fc8000f82103f */
[----:B------:R-:W-:Y:S02]  /*a2d0*/  @UP0 ULEA.HI.X UR13, UR9, UR13, UR16, 0x2, UP1 ;  /* 0x0000000d090d0291 */ /* 0x000fe400088f1410 */
[----:B------:R-:W-:Y:S01]  /*a2e0*/  UISETP.NE.AND UP0, UPT, UR18, URZ, UPT ;  /* 0x0000003f1200728c */ /* 0x000fe2000bf05270 */
[----:B------:R-:W-:-:S03]  /*a2f0*/  IMAD.U32 R4, RZ, RZ, UR12 ;  /* 0x0000000cff047e24 */ /* 0x000fc6000f8e00ff */
[----:B------:R-:W0:Y:S01]  /*a300*/  @P1 LDC R6, c[0x0][0xbec] ;  /* 0x0002fb00ff061b82 */ /* 0x000e220000000800 */
[----:B------:R-:W-:Y:S01]  /*a310*/  USEL UR4, UR18, UR4, UP0 ;  /* 0x0000000412047287 */ /* 0x000fe20008000000 */
[----:B------:R-:W-:Y:S01]  /*a320*/  IMAD.U32 R5, RZ, RZ, UR13 ;  /* 0x0000000dff057e24 */ /* 0x000fe2000f8e00ff */
[----:B------:R-:W-:Y:S02]  /*a330*/  UMOV UR22, 0x9b8 ;  /* 0x000009b800167882 */ /* 0x000fe40000000000 */
[----:B------:R-:W-:-:S03]  /*a340*/  UISETP.GT.AND UP1, UPT, UR4, 0x1, UPT ;  /* 0x000000010400788c */ /* 0x000fc6000bf24270 */
[----:B------:R-:W1:Y:S01]  /*a350*/  @P1 LDC R9, c[0x0][0xbf0] ;  /* 0x0002fc00ff091b82 */ /* 0x000e620000000800 */
[----:B------:R-:W-:Y:S01]  /*a360*/  USEL UR22, UR22, 0x978, UP1 ;  /* 0x0000097816167887 */ /* 0x000fe20008800000 */
[----:B------:R-:W-:Y:S01]  /*a370*/  VIADD R13, R18, UR43 ;  /* 0x0000002b120d7c36 */ /* 0x000fe20008000000 */
[----:B------:R-:W-:Y:S01]  /*a380*/  UISETP.NE.U32.AND UP0, UPT, UR14, URZ, UPT ;  /* 0x0000003f0e00728c */ /* 0x000fe2000bf05070 */
[----:B------:R0:W5:Y:S01]  /*a390*/  @P4 LDG.E R16, desc[UR36][R4.64] ;  /* 0x0000002404104981 */ /* 0x000162000c1e1900 */
[----:B------:R-:W-:Y:S01]  /*a3a0*/  UMOV UR4, URZ ;  /* 0x0000003f00047c82 */ /* 0x000fe20008000000 */
[----:B------:R-:W-:Y:S01]  /*a3b0*/  USEL UR20, UR17, URZ, UP1 ;  /* 0x0000003f11147287 */ /* 0x000fe20008800000 */
[----:B------:R-:W-:Y:S01]  /*a3c0*/  IMAD.MOV.U32 R7, RZ, RZ, R13 ;  /* 0x000000ffff077224 */ /* 0x000fe200078e000d */
[----:B------:R-:W-:-:S04]  /*a3d0*/  UISETP.NE.AND.EX UP0, UPT, UR15, URZ, UPT, UP0 ;  /* 0x0000003f0f00728c */ /* 0x000fc8000bf05300 */
[----:B------:R-:W-:Y:S02]  /*a3e0*/  USEL UR9, UR9, URZ, !UP0 ;  /* 0x0000003f09097287 */ /* 0x000fe4000c000000 */
[----:B------:R-:W-:Y:S01]  /*a3f0*/  USEL UR21, UR16, URZ, !UP0 ;  /* 0x0000003f10157287 */ /* 0x000fe2000c000000 */
[----:B------:R-:W-:Y:S02]  /*a400*/  ULDC.64 UR12, c[0x0][UR22+0x218] ;  /* 0x00008600160c7abb */ /* 0x000fe40008000a00 */
[----:B------:R-:W-:Y:S01]  /*a410*/  ULDC.64 UR16, c[0x0][UR22+0x220] ;  /* 0x0000880016107abb */ /* 0x000fe20008000a00 */
[----:B------:R-:W-:Y:S01]  /*a420*/  ULDC.64 UR18, c[0x0][UR22+0x228] ;  /* 0x00008a0016127abb */ /* 0x000fe20008000a00 */
[----:B------:R-:W-:Y:S01]  /*a430*/  UIMAD.WIDE.U32 UR14, UR12, UR23, URZ ;  /* 0x000000170c0e72a5 */ /* 0x000fe2000f8e003f */
[----:B0-----:R-:W-:Y:S01]  /*a440*/  @P1 IMAD.HI.U32 R4, R13, R6, RZ ;  /* 0x000000060d041227 */ /* 0x001fe200078e00ff */
[----:B------:R-:W-:Y:S02]  /*a450*/  UIMAD UR23, UR13, UR23, URZ ;  /* 0x000000170d1772a4 */ /* 0x000fe4000f8e023f */
[----:B------:R-:W-:-:S02]  /*a460*/  UIMAD UR17, UR17, UR9, URZ ;  /* 0x00000009111172a4 */ /* 0x000fc4000f8e023f */
[----:B------:R-:W-:Y:S01]  /*a470*/  UIMAD.WIDE.U32 UR24, UR18, UR20, URZ ;  /* 0x00000014121872a5 */ /* 0x000fe2000f8e003f */
[----:B-1----:R-:W-:Y:S01]  /*a480*/  @P1 SHF.R.U32.HI R7, RZ, R9, R4 ;  /* 0x00000009ff071219 */ /* 0x002fe20000011604 */
[----:B------:R-:W-:Y:S02]  /*a490*/  UIMAD.WIDE.U32 UR12, UR16, UR9, URZ ;  /* 0x00000009100c72a5 */ /* 0x000fe4000f8e003f */
[----:B------:R-:W-:Y:S02]  /*a4a0*/  UIMAD UR18, UR19, UR20, URZ ;  /* 0x00000014131272a4 */ /* 0x000fe4000f8e023f */
[----:B------:R-:W-:Y:S01]  /*a4b0*/  UIMAD UR17, UR16, UR21, UR17 ;  /* 0x00000015101172a4 */ /* 0x000fe2000f8e0211 */
[----:B------:R-:W-:Y:S01]  /*a4c0*/  IMAD.U32 R4, RZ, RZ, UR24 ;  /* 0x00000018ff047e24 */ /* 0x000fe2000f8e00ff */
[----:B------:R-:W-:Y:S01]  /*a4d0*/  UIADD3 UR18, UR25, UR18, URZ ;  /* 0x0000001219127290 */ /* 0x000fe2000fffe03f */
[----:B------:R-:W-:Y:S01]  /*a4e0*/  IMAD.MOV R6, RZ, RZ, -R7 ;  /* 0x000000ffff067224 */ /* 0x000fe200078e0a07 */
[----:B------:R-:W-:Y:S01]  /*a4f0*/  UIADD3 UR23, UR15, UR23, URZ ;  /* 0x000000170f177290 */ /* 0x000fe2000fffe03f */
[----:B------:R-:W-:Y:S01]  /*a500*/  IMAD.U32 R5, RZ, RZ, UR25 ;  /* 0x00000019ff057e24 */ /* 0x000fe2000f8e00ff */
[----:B------:R-:W-:Y:S01]  /*a510*/  UIADD3 UR17, UR13, UR17, URZ ;  /* 0x000000110d117290 */ /* 0x000fe2000fffe03f */
[----:B------:R-:W-:Y:S01]  /*a520*/  IMAD R9, R3, R6, R13 ;  /* 0x0000000603097224 */ /* 0x000fe200078e020d */
[----:B------:R-:W-:Y:S01]  /*a530*/  SHF.R.S32.HI R5, RZ, 0x1f, R7 ;  /* 0x0000001fff057819 */ /* 0x000fe20000011407 */
[----:B------:R-:W-:-:S03]  /*a540*/  IMAD.U32 R8, RZ, RZ, UR18 ;  /* 0x00000012ff087e24 */ /* 0x000fc6000f8e00ff */
[----:B------:R-:W-:Y:S02]  /*a550*/  SHF.R.S32.HI R6, RZ, 0x1f, R9 ;  /* 0x0000001fff067819 */ /* 0x000fe40000011409 */
[----:B--2---:R-:W-:-:S13]  /*a560*/  @P0 R2UR UR4, R22 ;  /* 0x00000000160402ca */ /* 0x004fda00000e0000 */
[----:B------:R-:W-:Y:S02]  /*a570*/  UIADD3 UR14, UP0, UP2, UR12, UR14, UR4 ;  /* 0x0000000e0c0e7290 */ /* 0x000fe4000fa1e004 */
[----:B------:R-:W-:Y:S01]  /*a580*/  USHF.R.S32.HI UR16, URZ, 0x1f, UR4 ;  /* 0x0000001f3f107899 */ /* 0x000fe20008011404 */
[----:B------:R-:W-:-:S03]  /*a590*/  ULDC.64 UR12, c[0x0][UR22+0x210] ;  /* 0x00008400160c7abb */ /* 0x000fc60008000a00 */
[----:B------:R-:W-:Y:S01]  /*a5a0*/  IADD3 R4, P2, P3, R7, UR14, R4 ;  /* 0x0000000e07047c10 */ /* 0x000fe2000fb5e004 */
[----:B------:R-:W-:Y:S01]  /*a5b0*/  UIADD3.X UR14, UR17, UR23, UR16, UP0, UP2 ;  /* 0x00000017110e7290 */ /* 0x000fe200087e4410 */
[----:B------:R-:W-:-:S04]  /*a5c0*/  IMAD R7, R9, UR13, RZ ;  /* 0x0000000d09077c24 */ /* 0x000fc8000f8e02ff */
[----:B------:R-:W-:Y:S01]  /*a5d0*/  IMAD R7, R6, UR12, R7 ;  /* 0x0000000c06077c24 */ /* 0x000fe2000f8e0207 */
[----:B------:R-:W-:Y:S01]  /*a5e0*/  IADD3.X R5, R5, UR14, R8, P2, P3 ;  /* 0x0000000e05057c10 */ /* 0x000fe200097e6408 */
        /* <DEDUP_REMOVED lines=12> */
.L_x_5691:
[----:B------:R-:W2:Y:S01]  /*a6b0*/  LDL R9, [R1+0x18] ;  /* 0x0000180001097983 */ /* 0x000ea20000100800 */
[----:B-----5:R-:W-:Y:S01]  /*a6c0*/  IMAD R16, R16, R3, RZ ;  /* 0x0000000310107224 */ /* 0x020fe200078e02ff */
[----:B------:R-:W-:Y:S02]  /*a6d0*/  LOP3.LUT P0, RZ, R218, 0x3, RZ, 0xc0, !PT ;  /* 0x00000003daff7812 */ /* 0x000fe4000780c0ff */
[----:B------:R-:W-:Y:S01]  /*a6e0*/  SHFL.IDX PT, R4, R8, RZ, 0x1c1f ;  /* 0x001c1fff08047589 */ /* 0x000fe200000e0000 */
[----:B------:R-:W-:-:S03]  /*a6f0*/  PLOP3.LUT P3, PT, PT, PT, UP1, 0x80, 0x0 ;  /* 0x000000000000781c */ /* 0x000fc60003f6f018 */
[----:B------:R-:W0:Y:S04]  /*a700*/  SHFL.IDX PT, R5, R10, RZ, 0x1c1f ;  /* 0x001c1fff0a057589 */ /* 0x000e2800000e0000 */
[----:B------:R-:W-:Y:S04]  /*a710*/  SHFL.IDX PT, R6, R8, 0x1, 0x1c1f ;  /* 0x003c1f0008067f89 */ /* 0x000fe800000e0000 */
[----:B------:R-:W1:Y:S01]  /*a720*/  SHFL.IDX PT, R7, R10, 0x1, 0x1c1f ;  /* 0x003c1f000a077f89 */ /* 0x000e6200000e0000 */
[----:B--2---:R-:W-:-:S04]  /*a730*/  VIADD R11, R9, UR43 ;  /* 0x0000002b090b7c36 */ /* 0x004fc80008000000 */
        /* <DEDUP_REMOVED lines=8> */
[----:B------:R-:W-:Y:S01]  /*a7c0*/  IMAD.SHL.U32 R69, R19, 0x8, RZ ;  /* 0x0000000813457824 */ /* 0x000fe200078e00ff */
[----:B------:R-:W1:Y:S01]  /*a7d0*/  @P1 LDC R21, c[0x0][0xbec] ;  /* 0x0002fb00ff151b82 */ /* 0x000e620000000800 */
[----:B0-----:R-:W-:Y:S01]  /*a7e0*/  IMAD.MOV.U32 R5, RZ, RZ, 0x2 ;  /* 0x00000002ff057424 */ /* 0x001fe200078e00ff */
[----:B------:R-:W-:Y:S01]  /*a7f0*/  ULDC.64 UR14, c[0x0][0xaa0] ;  /* 0x0002a800000e7ab9 */ /* 0x000fe20000000a00 */
[----:B------:R-:W-:Y:S01]  /*a800*/  IMAD R4, R216, 0x40, R69 ;  /* 0x00000040d8047824 */ /* 0x000fe200078e0245 */
[----:B------:R-:W-:-:S03]  /*a810*/  R2UR UR17, R198 ;  /* 0x00000000c61172ca */ /* 0x000fc600000e0000 */
[----:B------:R-:W-:Y:S01]  /*a820*/  IMAD.WIDE R4, R4, R5, UR10 ;  /* 0x0000000a04047e25 */ /* 0x000fe2000f8e0205 */
[----:B------:R-:W0:Y:S02]  /*a830*/  @P1 LDC R63, c[0x0][0xbf0] ;  /* 0x0002fc00ff3f1b82 */ /* 0x000e240000000800 */
[C---:B------:R-:W-:Y:S01]  /*a840*/  IADD3 R33, P2, R4.reuse, 0x5000, RZ ;  /* 0x0000500004217810 */ /* 0x040fe20007f5e0ff */
[----:B------:R-:W-:Y:S01]  /*a850*/  UIMAD UR12, UR16, UR14, URZ ;  /* 0x0000000e100c72a4 */ /* 0x000fe2000f8e023f */
[C---:B------:R-:W-:Y:S02]  /*a860*/  IADD3 R9, P4, R4.reuse, 0x1000, RZ ;  /* 0x0000100004097810 */ /* 0x040fe40007f9e0ff */
[----:B------:R-:W-:Y:S02]  /*a870*/  LOP3.LUT R32, R33, 0x380, RZ, 0xc0, !PT ;  /* 0x0000038021207812 */ /* 0x000fe400078ec0ff */
[----:B------:R-:W-:Y:S02]  /*a880*/  IADD3 R13, P3, R4, 0x2000, RZ ;  /* 0x00002000040d7810 */ /* 0x000fe40007f7e0ff */
[----:B------:R-:W-:-:S02]  /*a890*/  SHF.R.U64 R32, R32, 0x3, RZ ;  /* 0x0000000320207819 */ /* 0x000fc400000012ff */
[----:B------:R-:W-:Y:S02]  /*a8a0*/  IADD3 R25, P6, R4, 0x3000, RZ ;  /* 0x0000300004197810 */ /* 0x000fe40007fde0ff */
[----:B------:R-:W-:Y:S01]  /*a8b0*/  LOP3.LUT R32, R32, R33, RZ, 0x3c, !PT ;  /* 0x0000002120207212 */ /* 0x000fe200078e3cff */
[--C-:B------:R-:W-:Y:S01]  /*a8c0*/  IMAD.X R33, RZ, RZ, R5.reuse, P2 ;  /* 0x000000ffff217224 */ /* 0x100fe200010e0605 */
[C---:B------:R-:W-:Y:S02]  /*a8d0*/  IADD3 R7, P2, R4.reuse, 0xb000, RZ ;  /* 0x0000b00004077810 */ /* 0x040fe40007f5e0ff */
        /* <DEDUP_REMOVED lines=10> */
[----:B------:R-:W-:Y:S01]  /*a980*/  LOP3.LUT R28, R29, 0x380, RZ, 0xc0, !PT ;  /* 0x000003801d1c7812 */ /* 0x000fe200078ec0ff */
[----:B------:R-:W-:Y:S01]  /*a990*/  UIADD3 UR11, UR11, UR12, URZ ;  /* 0x0000000c0b0b7290 */ /* 0x000fe2000fffe03f */
[----:B------:R-:W-:Y:S01]  /*a9a0*/  LOP3.LUT R56, R0, R7, RZ, 0x3c, !PT ;  /* 0x0000000700387212 */ /* 0x000fe200078e3cff */
[----:B------:R-:W-:Y:S01]  /*a9b0*/  IMAD R0, R19, 0x20, R216 ;  /* 0x0000002013007824 */ /* 0x000fe200078e02d8 */
[----:B------:R-:W-:Y:S01]  /*a9c0*/  SHF.R.U64 R8, R8, 0x3, RZ ;  /* 0x0000000308087819 */ /* 0x000fe200000012ff */
[----:B------:R-:W-:Y:S01]  /*a9d0*/  ULDC.64 UR12, c[0x0][0xae8] ;  /* 0x0002ba00000c7ab9 */ /* 0x000fe20000000a00 */
[----:B------:R-:W-:Y:S02]  /*a9e0*/  SHF.R.U64 R12, R12, 0x3, RZ ;  /* 0x000000030c0c7819 */ /* 0x000fe400000012ff */
[----:B------:R-:W-:Y:S02]  /*a9f0*/  SHF.R.U64 R24, R24, 0x3, RZ ;  /* 0x0000000318187819 */ /* 0x000fe400000012ff */
[----:B------:R-:W-:Y:S01]  /*aa00*/  SHF.R.U64 R28, R28, 0x3, RZ ;  /* 0x000000031c1c7819 */ /* 0x000fe200000012ff */
[----:B------:R-:W-:Y:S01]  /*aa10*/  UIMAD.WIDE.U32 UR10, UR17, UR12, UR10 ;  /* 0x0000000c110a72a5 */ /* 0x000fe2000f8e000a */
[----:B------:R-:W-:Y:S01]  /*aa20*/  LOP3.LUT R8, R8, R9, RZ, 0x3c, !PT ;  /* 0x0000000908087212 */ /* 0x000fe200078e3cff */
[----:B------:R-:W-:Y:S01]  /*aa30*/  VIADD R22, R0, UR43 ;  /* 0x0000002b00167c36 */ /* 0x000fe20008000000 */
[----:B------:R-:W-:Y:S01]  /*aa40*/  LOP3.LUT R12, R12, R13, RZ, 0x3c, !PT ;  /* 0x0000000d0c0c7212 */ /* 0x000fe200078e3cff */
[--C-:B------:R-:W-:Y:S01]  /*aa50*/  IMAD.X R9, RZ, RZ, R5.reuse, P4 ;  /* 0x000000ffff097224 */ /* 0x100fe200020e0605 */
[----:B------:R-:W-:Y:S01]  /*aa60*/  LOP3.LUT R24, R24, R25, RZ, 0x3c, !PT ;  /* 0x0000001918187212 */ /* 0x000fe200078e3cff */
[--C-:B------:R-:W-:Y:S01]  /*aa70*/  IMAD.X R13, RZ, RZ, R5.reuse, P3 ;  /* 0x000000ffff0d7224 */ /* 0x100fe200018e0605 */
[----:B------:R-:W-:Y:S01]  /*aa80*/  LOP3.LUT R28, R28, R29, RZ, 0x3c, !PT ;  /* 0x0000001d1c1c7212 */ /* 0x000fe200078e3cff */
[--C-:B------:R-:W-:Y:S01]  /*aa90*/  IMAD.X R25, RZ, RZ, R5.reuse, P6 ;  /* 0x000000ffff197224 */ /* 0x100fe200030e0605 */
[C---:B------:R-:W-:Y:S01]  /*aaa0*/  IADD3 R37, P0, R4.reuse, 0x6000, RZ ;  /* 0x0000600004257810 */ /* 0x040fe20007f1e0ff */
[----:B------:R-:W-:Y:S01]  /*aab0*/  IMAD.X R29, RZ, RZ, R5, P5 ;  /* 0x000000ffff1d7224 */ /* 0x000fe200028e0605 */
[C---:B------:R-:W-:Y:S01]  /*aac0*/  IADD3 R41, P4, R4.reuse, 0x7000, RZ ;  /* 0x0000700004297810 */ /* 0x040fe20007f9e0ff */
[----:B------:R-:W-:Y:S01]  /*aad0*/  USHF.R.S32.HI UR4, URZ, 0x1f, UR9 ;  /* 0x0000001f3f047899 */ /* 0x000fe20008011409 */
[C---:B------:R-:W-:Y:S01]  /*aae0*/  IADD3 R45, P3, R4.reuse, 0x8000, RZ ;  /* 0x00008000042d7810 */ /* 0x040fe20007f7e0ff */
[----:B------:R-:W-:Y:S01]  /*aaf0*/  UIMAD UR11, UR17, UR13, UR11 ;  /* 0x0000000d110b72a4 */ /* 0x000fe2000f8e020b */
[----:B------:R-:W-:Y:S01]  /*ab00*/  IADD3 R49, P6, R4, 0x9000, RZ ;  /* 0x0000900004317810 */ /* 0x000fe20007fde0ff */
[----:B-1----:R-:W-:Y:S01]  /*ab10*/  @P1 IMAD.HI.U32 R0, R22, R21, RZ ;  /* 0x0000001516001227 */ /* 0x002fe200078e00ff */
[----:B------:R-:W-:Y:S01]  /*ab20*/  IADD3 R53, P5, R4, 0xa000, RZ ;  /* 0x0000a00004357810 */ /* 0x000fe20007fbe0ff */
[----:B------:R-:W-:Y:S01]  /*ab30*/  ULDC.64 UR12, c[0x0][0xaf0] ;  /* 0x0002bc00000c7ab9 */ /* 0x000fe20000000a00 */
[----:B------:R-:W-:Y:S01]  /*ab40*/  LOP3.LUT R36, R37, 0x380, RZ, 0xc0, !PT ;  /* 0x0000038025247812 */ /* 0x000fe200078ec0ff */
[----:B------:R-:W-:Y:S01]  /*ab50*/  UIMAD UR4, UR4, UR12, URZ ;  /* 0x0000000c040472a4 */ /* 0x000fe2000f8e023f */
[----:B------:R-:W-:Y:S01]  /*ab60*/  LOP3.LUT R40, R41, 0x380, RZ, 0xc0, !PT ;  /* 0x0000038029287812 */ /* 0x000fe200078ec0ff */
[----:B------:R-:W-:Y:S01]  /*ab70*/  IMAD.MOV.U32 R61, RZ, RZ, R22 ;  /* 0x000000ffff3d7224 */ /* 0x000fe200078e0016 */
[----:B------:R-:W-:Y:S01]  /*ab80*/  LOP3.LUT R44, R45, 0x380, RZ, 0xc0, !PT ;  /* 0x000003802d2c7812 */ /* 0x000fe200078ec0ff */
[----:B------:R-:W5:Y:S01]  /*ab90*/  LD.E.128 R12, desc[UR36][R12.64] ;  /* 0x000000240c0c7980 */ /* 0x000f62000c101d00 */
[----:B------:R-:W-:-:S02]  /*aba0*/  LOP3.LUT R48, R49, 0x380, RZ, 0xc0, !PT ;  /* 0x0000038031307812 */ /* 0x000fc400078ec0ff */
[----:B------:R-:W-:Y:S02]  /*abb0*/  LOP3.LUT R52, R53, 0x380, RZ, 0xc0, !PT ;  /* 0x0000038035347812 */ /* 0x000fe400078ec0ff */
[----:B------:R-:W-:Y:S01]  /*abc0*/  LOP3.LUT R11, R4, 0x380, RZ, 0xc0, !PT ;  /* 0x00000380040b7812 */ /* 0x000fe200078ec0ff */
[----:B------:R-:W-:Y:S01]  /*abd0*/  UIMAD UR4, UR9, UR13, UR4 ;  /* 0x0000000d090472a4 */ /* 0x000fe2000f8e0204 */
[----:B0-----:R-:W-:Y:S01]  /*abe0*/  @P1 SHF.R.U32.HI R61, RZ, R63, R0 ;  /* 0x0000003fff3d1219 */ /* 0x001fe20000011600 */
[----:B------:R-:W-:Y:S01]  /*abf0*/  UIMAD.WIDE.U32 UR10, UR9, UR12, UR10 ;  /* 0x0000000c090a72a5 */ /* 0x000fe2000f8e000a */
[----:B------:R-:W-:Y:S01]  /*ac00*/  SHF.R.U64 R36, R36, 0x3, RZ ;  /* 0x0000000324247819 */ /* 0x000fe200000012ff */
[----:B------:R-:W5:Y:S01]  /*ac10*/  LD.E.128 R24, desc[UR36][R24.64] ;  /* 0x0000002418187980 */ /* 0x000f62000c101d00 */
[----:B------:R-:W-:Y:S02]  /*ac20*/  SHF.R.U64 R40, R40, 0x3, RZ ;  /* 0x0000000328287819 */ /* 0x000fe400000012ff */
[----:B------:R-:W-:Y:S01]  /*ac30*/  SHF.R.U64 R44, R44, 0x3, RZ ;  /* 0x000000032c2c7819 */ /* 0x000fe200000012ff */
[----:B------:R-:W5:Y:S01]  /*ac40*/  LD.E.128 R28, desc[UR36][R28.64] ;  /* 0x000000241c1c7980 */ /* 0x000f62000c101d00 */
[----:B------:R-:W-:-:S02]  /*ac50*/  SHF.R.U64 R48, R48, 0x3, RZ ;  /* 0x0000000330307819 */ /* 0x000fc400000012ff */
[----:B------:R-:W-:Y:S01]  /*ac60*/  SHF.R.U64 R52, R52, 0x3, RZ ;  /* 0x0000000334347819 */ /* 0x000fe200000012ff */
[----:B------:R-:W5:Y:S01]  /*ac70*/  LD.E.128 R56, desc[UR36][R56.64] ;  /* 0x0000002438387980 */ /* 0x000f62000c101d00 */
[----:B------:R-:W-:Y:S01]  /*ac80*/  SHF.R.U64 R11, R11, 0x3, RZ ;  /* 0x000000030b0b7819 */ /* 0x000fe200000012ff */
[----:B------:R-:W-:Y:S01]  /*ac90*/  UIADD3 UR4, UR11, UR4, URZ ;  /* 0x000000040b047290 */ /* 0x000fe2000fffe03f */
[--C-:B------:R-:W-:Y:S01]  /*aca0*/  SHF.R.S32.HI R0, RZ, 0x1f, R61.reuse ;  /* 0x0000001fff007819 */ /* 0x100fe2000001143d */
        /* <DEDUP_REMOVED lines=12> */
[----:B------:R-:W-:Y:S01]  /*ad70*/  ULDC.64 UR12, c[0x0][0xae0] ;  /* 0x0002b800000c7ab9 */ /* 0x000fe20000000a00 */
[----:B------:R-:W-:Y:S01]  /*ad80*/  IMAD R63, R3, R2, R22 ;  /* 0x00000002033f7224 */ /* 0x000fe200078e0216 */
[----:B------:R-:W5:Y:S01]  /*ad90*/  LD.E.128 R8, desc[UR36][R8.64] ;  /* 0x0000002408087980 */ /* 0x000f62000c101d00 */
[----:B------:R-:W-:-:S02]  /*ada0*/  IMAD R0, R0, UR12, RZ ;  /* 0x0000000c00007c24 */ /* 0x000fc4000f8e02ff */
[----:B------:R-:W-:Y:S01]  /*adb0*/  IMAD.U32 R21, RZ, RZ, UR11 ;  /* 0x0000000bff157e24 */ /* 0x000fe2000f8e00ff */
[----:B------:R-:W5:Y:S01]  /*adc0*/  LD.E.128 R4, desc[UR36][R4.64] ;  /* 0x0000002404047980 */ /* 0x000f62000c101d00 */
[----:B------:R-:W-:Y:S01]  /*add0*/  IMAD.U32 R20, RZ, RZ, UR10 ;  /* 0x0000000aff147e24 */ /* 0x000fe2000f8e00ff */
[----:B------:R-:W-:Y:S01]  /*ade0*/  ULDC.64 UR10, c[0x0][0xad8] ;  /* 0x0002b600000a7ab9 */ /* 0x000fe20000000a00 */
[----:B------:R-:W-:Y:S01]  /*adf0*/  IMAD.U32 R21, RZ, RZ, UR4 ;  /* 0x00000004ff157e24 */ /* 0x000fe2000f8e00ff */
[----:B------:R-:W5:Y:S01]  /*ae00*/  LD.E.128 R36, desc[UR36][R36.64] ;  /* 0x0000002424247980 */ /* 0x000f62000c101d00 */
[C---:B------:R-:W-:Y:S01]  /*ae10*/  IMAD R65, R61.reuse, UR13, R0 ;  /* 0x0000000d3d417c24 */ /* 0x040fe2000f8e0200 */
[----:B------:R-:W-:Y:S02]  /*ae20*/  SHF.R.S32.HI R0, RZ, 0x1f, R63 ;  /* 0x0000001fff007819 */ /* 0x000fe4000001143f */
[----:B------:R-:W5:Y:S01]  /*ae30*/  LD.E.128 R40, desc[UR36][R40.64] ;  /* 0x0000002428287980 */ /* 0x000f62000c101d00 */
[----:B------:R-:W-:-:S03]  /*ae40*/  IMAD.WIDE.U32 R2, R61, UR12, R20 ;  /* 0x0000000c3d027c25 */ /* 0x000fc6000f8e0014 */
[----:B------:R-:W5:Y:S04]  /*ae50*/  LD.E.128 R44, desc[UR36][R44.64] ;  /* 0x000000242c2c7980 */ /* 0x000f68000c101d00 */
        /* <DEDUP_REMOVED lines=10> */
[----:B------:R-:W-:Y:S01]  /*af00*/  VIADD R67, R216, UR43 ;  /* 0x0000002bd8437c36 */ /* 0x000fe20008000000 */
[----:B------:R-:W-:Y:S01]  /*af10*/  UIADD3 UR8, UR8, 0x30820, URZ ;  /* 0x0003082008087890 */ /* 0x000fe2000fffe03f */
[C---:B------:R-:W-:Y:S02]  /*af20*/  IMAD R65, R63.reuse, UR11, R0 ;  /* 0x0000000b3f417c24 */ /* 0x040fe4000f8e0200 */
[----:B------:R-:W-:Y:S01]  /*af30*/  IMAD.WIDE.U32 R2, R63, UR10, R2 ;  /* 0x0000000a3f027c25 */ /* 0x000fe2000f8e0002 */
[----:B------:R-:W-:Y:S01]  /*af40*/  ISETP.GE.AND P2, PT, R67, R16, PT ;  /* 0x000000104300720c */ /* 0x000fe20003f46270 */
[----:B------:R-:W-:Y:S01]  /*af50*/  ULDC.64 UR10, c[0x0][0xa80] ;  /* 0x0002a000000a7ab9 */ /* 0x000fe20000000a00 */
[----:B------:R-:W-:Y:S01]  /*af60*/  UPRMT UR8, URZ, 0x654, UR8 ;  /* 0x000006543f087896 */ /* 0x000fe20008000008 */
[----:B------:R-:W-:Y:S01]  /*af70*/  IMAD.IADD R3, R3, 0x1, R65 ;  /* 0x0000000103037824 */ /* 0x000fe200078e0241 */
[----:B------:R-:W-:Y:S01]  /*af80*/  LEA R0, P3, R2, UR10, 0x1 ;  /* 0x0000000a02007c11 */ /* 0x000fe2000f8608ff */
[----:B------:R-:W-:-:S03]  /*af90*/  VIADD R61, R67, 0x40 ;  /* 0x00000040433d7836 */ /* 0x000fc60000000000 */
[----:B------:R-:W-:Y:S01]  /*afa0*/  LEA.HI.X R22, R2, UR11, R3, 0x1, P3 ;  /* 0x0000000b02167c11 */ /* 0x000fe200098f0c03 */
[----:B------:R-:W-:Y:S01]  /*afb0*/  VIADD R21, R67, 0x20 ;  /* 0x0000002043157836 */ /* 0x000fe20000000000 */
[-C--:B------:R-:W-:Y:S01]  /*afc0*/  ISETP.GE.AND P1, PT, R61, R16.reuse, PT ;  /* 0x000000103d00720c */ /* 0x080fe20003f26270 */
[C---:B------:R-:W-:Y:S02]  /*afd0*/  VIADD R63, R69.reuse, 0x40 ;  /* 0x00000040453f7836 */ /* 0x040fe40000000000 */
[----:B------:R-:W-:Y:S01]  /*afe0*/  VIADD R65, R69, 0x80 ;  /* 0x0000008045417836 */ /* 0x000fe20000000000 */
[----:B0-----:R-:W-:Y:S01]  /*aff0*/  SYNCS.ARRIVE.TRANS64.RED.A1T0 RZ, [UR8], RZ ;  /* 0x000000ffffff79a7 */ /* 0x001fe20008100408 */
        /* <DEDUP_REMOVED lines=13> */
[-C--:B------:R-:W-:Y:S02]  /*b0d0*/  @!P3 LEA R20, P5, R63, R60.reuse, 0x1 ;  /* 0x0000003c3f14b211 */ /* 0x080fe400078a08ff */
[-C--:B--2---:R-:W-:Y:S02]  /*b0e0*/  @!P4 LEA.HI.X R3, R69, R61.reuse, R62, 0x1, P6 ;  /* 0x0000003d4503c211 */ /* 0x084fe400030f0c3e */
[----:B------:R-:W-:Y:S02]  /*b0f0*/  @!P2 LEA R60, P6, R65, R60, 0x1 ;  /* 0x0000003c413ca211 */ /* 0x000fe400078c08ff */
[-C--:B------:R-:W-:Y:S01]  /*b100*/  @!P3 LEA.HI.X R21, R63, R61.reuse, R64, 0x1, P5 ;  /* 0x0000003d3f15b211 */ /* 0x080fe200028f0c40 */
[----:B-----5:R0:W-:Y:S01]  /*b110*/  @!P4 ST.E.128 desc[UR36][R2.64], R4 ;  /* 0x000000040200c985 */ /* 0x0201e2000c101d24 */
[----:B------:R-:W-:-:S03]  /*b120*/  @!P2 LEA.HI.X R61, R65, R61, R66, 0x1, P6 ;  /* 0x0000003d413da211 */ /* 0x000fc600030f0c42 */
[----:B------:R0:W-:Y:S04]  /*b130*/  @!P3 ST.E.128 desc[UR36][R20.64], R28 ;  /* 0x0000001c1400b985 */ /* 0x0001e8000c101d24 */
[----:B------:R0:W-:Y:S02]  /*b140*/  @!P2 ST.E.128 desc[UR36][R60.64], R44 ;  /* 0x0000002c3c00a985 */ /* 0x0001e4000c101d24 */
.L_x_5694:
[----:B------:R-:W-:Y:S05]  /*b150*/  BSYNC B1 ;  /* 0x0000000000017941 */ /* 0x000fea0003800000 */
.L_x_5693:
        /* <DEDUP_REMOVED lines=17> */
.L_x_5696:
[----:B------:R-:W-:Y:S05]  /*b270*/  BSYNC B1 ;  /* 0x0000000000017941 */ /* 0x000fea0003800000 */
.L_x_5695:
        /* <DEDUP_REMOVED lines=17> */
.L_x_5698:
[----:B------:R-:W-:Y:S05]  /*b390*/  BSYNC B1 ;  /* 0x0000000000017941 */ /* 0x000fea0003800000 */
.L_x_5697:
[----:B0-----:R-:W-:Y:S01]  /*b3a0*/  VIADD R3, R67, 0x60 ;  /* 0x0000006043037836 */ /* 0x001fe20000000000 */
[----:B---3--:R-:W0:Y:S04]  /*b3b0*/  SHFL.IDX PT, R22, R22, 0x3, 0x181f ;  /* 0x00781f0016167f89 */ /* 0x008e2800000e0000 */
[----:B------:R-:W-:Y:S01]  /*b3c0*/  ISETP.GE.AND P0, PT, R3, R16, PT ;  /* 0x000000100300720c */ /* 0x000fe20003f06270 */
[----:B------:R-:W3:-:S12]  /*b3d0*/  SHFL.IDX PT, R0, R0, 0x3, 0x181f ;  /* 0x00781f0000007f89 */ /* 0x000ed800000e0000 */
[----:B------:R-:W-:Y:S05]  /*b3e0*/  @P0 BRA `(.L_x_5699) ;  /* 0x00000020001c0947 */ /* 0x000fea0003800000 */
[----:B------:R-:W-:Y:S02]  /*b3f0*/  ULDC UR4, c[0x0][0xac8] ;  /* 0x0002b20000047ab9 */ /* 0x000fe40000000800 */
[----:B------:R-:W-:Y:S02]  /*b400*/  ISETP.GE.AND P2, PT, R69, UR4, PT ;  /* 0x0000000445007c0c */ /* 0x000fe4000bf46270 */
[----:B------:R-:W-:-:S11]  /*b410*/  ISETP.GE.AND P3, PT, R63, UR4, PT ;  /* 0x000000043f007c0c */ /* 0x000fd6000bf66270 */
[-C--:B---3--:R-:W-:Y:S02]  /*b420*/  @!P2 LEA R2, P0, R69, R0.reuse, 0x1 ;  /* 0x000000004502a211 */ /* 0x088fe400078008ff */
        /* <DEDUP_REMOVED lines=11> */
.L_x_5692:
        /* <DEDUP_REMOVED lines=16> */
[----:B------:R-:W-:Y:S01]  /*b5e0*/  UIMAD.WIDE.U32 UR10, UR18, UR12, UR10 ;  /* 0x0000000c120a72a5 */ /* 0x000fe2000f8e000a */
[----:B------:R-:W-:Y:S01]  /*b5f0*/  SHF.R.S32.HI R88, RZ, 0x1f, R212 ;  /* 0x0000001fff587819 */ /* 0x000fe200000114d4 */
[----:B------:R-:W-:Y:S01]  /*b600*/  UPRMT UR8, URZ, 0x654, UR8 ;  /* 0x000006543f087896 */ /* 0x000fe20008000008 */
[----:B------:R-:W-:Y:S01]  /*b610*/  SHF.R.S32.HI R89, RZ, 0x1f, R213 ;  /* 0x0000001fff597819 */ /* 0x000fe200000114d5 */
[----:B------:R-:W-:Y:S01]  /*b620*/  UIMAD UR11, UR18, UR13, UR11 ;  /* 0x0000000d120b72a4 */ /* 0x000fe2000f8e020b */
[----:B------:R-:W-:-:S02]  /*b630*/  SHF.R.S32.HI R90, RZ, 0x1f, R214 ;  /* 0x0000001fff5a7819 */ /* 0x000fc400000114d6 */
        /* <DEDUP_REMOVED lines=12> */
[----:B------:R-:W-:-:S03]  /*b700*/  UIMAD UR4, UR17, UR13, UR11 ;  /* 0x0000000d110472a4 */ /* 0x000fc6000f8e020b */
[----:B------:R-:W-:Y:S01]  /*b710*/  ULDC.64 UR12, c[0x0][0xb30] ;  /* 0x0002cc00000c7ab9 */ /* 0x000fe20000000a00 */
[----:B------:R-:W-:Y:S02]  /*b720*/  IMAD R7, R3, R2, R13 ;  /* 0x0000000203077224 */ /* 0x000fe400078e020d */
[----:B------:R-:W-:Y:S02]  /*b730*/  IMAD R0, R0, UR12, RZ ;  /* 0x0000000c00007c24 */ /* 0x000fe4000f8e02ff */
[----:B------:R-:W-:Y:S01]  /*b740*/  IMAD.U32 R3, RZ, RZ, UR11 ;  /* 0x0000000bff037e24 */ /* 0x000fe2000f8e00ff */
[----:B------:R-:W-:Y:S01]  /*b750*/  MOV R3, UR4 ;  /* 0x0000000400037c02 */ /* 0x000fe20008000f00 */
[----:B------:R-:W-:Y:S01]  /*b760*/  IMAD.U32 R2, RZ, RZ, UR10 ;  /* 0x0000000aff027e24 */ /* 0x000fe2000f8e00ff */
        /* <DEDUP_REMOVED lines=22> */
[----:B------:R-:W-:-:S02]  /*b8d0*/  SHF.R.S32.HI R9, RZ, 0x1f, R195 ;  /* 0x0000001fff097819 */ /* 0x000fc400000114c3 */
[----:B------:R-:W-:Y:S02]  /*b8e0*/  SHF.R.S32.HI R12, RZ, 0x1f, R11 ;  /* 0x0000001fff0c7819 */ /* 0x000fe4000001140b */
[----:B------:R-:W-:Y:S01]  /*b8f0*/  SHF.R.S32.HI R15, RZ, 0x1f, R194 ;  /* 0x0000001fff0f7819 */ /* 0x000fe200000114c2 */
[----:B-12---:R-:W-:Y:S02]  /*b900*/  @!P4 IMAD.WIDE R4, R17, 0x4, R2 ;  /* 0x000000041104c825 */ /* 0x006fe400078e0202 */
[CC--:B------:R-:W-:Y:S02]  /*b910*/  @!P1 LEA R6, P5, R214.reuse, R2.reuse, 0x2 ;  /* 0x00000002d6069211 */ /* 0x0c0fe400078a10ff */
[----:B------:R-:W-:Y:S01]  /*b920*/  @!P2 LEA R8, P6, R195, R2, 0x2 ;  /* 0x00000002c308a211 */ /* 0x000fe200078c10ff */
[----:B------:R1:W-:Y:S01]  /*b930*/  @!P4 ST.E.64 desc[UR36][R4.64], R24 ;  /* 0x000000180400c985 */ /* 0x0003e2000c101b24 */
[----:B------:R-:W-:Y:S02]  /*b940*/  ISETP.GE.AND P4, PT, R13, UR4, PT ;  /* 0x000000040d007c0c */ /* 0x000fe4000bf86270 */
[----:B------:R-:W-:-:S02]  /*b950*/  @!P1 LEA.HI.X R7, R214, R3, R90, 0x2, P5 ;  /* 0x00000003d6079211 */ /* 0x000fc400028f145a */
[----:B------:R-:W-:Y:S02]  /*b960*/  ISETP.GE.AND P5, PT, R194, UR4, PT ;  /* 0x00000004c2007c0c */ /* 0x000fe4000bfa6270 */
[----:B------:R-:W-:Y:S01]  /*b970*/  @!P2 LEA.HI.X R9, R195, R3, R9, 0x2, P6 ;  /* 0x00000003c309a211 */ /* 0x000fe200030f1409 */
[----:B------:R2:W-:Y:S01]  /*b980*/  @!P1 ST.E.64 desc[UR36][R6.64], R28 ;  /* 0x0000001c06009985 */ /* 0x0005e2000c101b24 */
[----:B------:R-:W-:-:S03]  /*b990*/  @!P3 LEA R10, P6, R11, R2, 0x2 ;  /* 0x000000020b0ab211 */ /* 0x000fc600078c10ff */
[----:B------:R3:W-:Y:S01]  /*b9a0*/  @!P2 ST.E.64 desc[UR36][R8.64], R32 ;  /* 0x000000200800a985 */ /* 0x0007e2000c101b24 */
[----:B------:R-:W-:Y:S02]  /*b9b0*/  ISETP.GE.AND P2, PT, R193, UR4, PT ;  /* 0x00000004c1007c0c */ /* 0x000fe4000bf46270 */
[----:B-1----:R-:W-:Y:S02]  /*b9c0*/  SHF.R.S32.HI R5, RZ, 0x1f, R13 ;  /* 0x0000001fff057819 */ /* 0x002fe4000001140d */
[-C--:B------:R-:W-:Y:S02]  /*b9d0*/  @!P4 LEA R4, P1, R13, R2.reuse, 0x2 ;  /* 0x000000020d04c211 */ /* 0x080fe400078210ff */
[-C--:B------:R-:W-:Y:S02]  /*b9e0*/  @!P3 LEA.HI.X R11, R11, R3.reuse, R12, 0x2, P6 ;  /* 0x000000030b0bb211 */ /* 0x080fe400030f140c */
[----:B------:R-:W-:Y:S02]  /*b9f0*/  @!P4 LEA.HI.X R5, R13, R3, R5, 0x2, P1 ;  /* 0x000000030d05c211 */ /* 0x000fe400008f1405 */
[----:B------:R-:W-:Y:S01]  /*ba00*/  ISETP.GE.AND P1, PT, R192, UR4, PT ;  /* 0x00000004c0007c0c */ /* 0x000fe2000bf26270 */
[----:B------:R-:W-:Y:S01]  /*ba10*/  @!P3 ST.E.64 desc[UR36][R10.64], R36 ;  /* 0x000000240a00b985 */ /* 0x000fe2000c101b24 */
[----:B------:R-:W-:-:S02]  /*ba20*/  @!P5 LEA R12, P6, R194, R2, 0x2 ;  /* 0x00000002c20cd211 */ /* 0x000fc400078c10ff */
[----:B--2---:R-:W-:Y:S01]  /*ba30*/  SHF.R.S32.HI R7, RZ, 0x1f, R193 ;  /* 0x0000001fff077819 */ /* 0x004fe200000114c1 */
[----:B------:R1:W-:Y:S01]  /*ba40*/  @!P4 ST.E.64 desc[UR36][R4.64], R40 ;  /* 0x000000280400c985 */ /* 0x0003e2000c101b24 */
[----:B------:R-:W-:Y:S02]  /*ba50*/  @!P5 LEA.HI.X R13, R194, R3, R15, 0x2, P6 ;  /* 0x00000003c20dd211 */ /* 0x000fe400030f140f */
[----:B------:R-:W-:Y:S02]  /*ba60*/  ISETP.GE.AND P6, PT, R23, UR4, PT ;  /* 0x0000000417007c0c */ /* 0x000fe4000bfc6270 */
[----:B------:R-:W-:Y:S01]  /*ba70*/  @!P2 LEA R6, P4, R193, R2, 0x2 ;  /* 0x00000002c106a211 */ /* 0x000fe200078810ff */
[----:B------:R-:W-:Y:S01]  /*ba80*/  @!P5 ST.E.64 desc[UR36][R12.64], R44 ;  /* 0x0000002c0c00d985 */ /* 0x000fe2000c101b24 */
[----:B------:R-:W-:Y:S02]  /*ba90*/  ISETP.GE.AND P3, PT, R213, UR4, PT ;  /* 0x00000004d5007c0c */ /* 0x000fe4000bf66270 */
[----:B---3--:R-:W-:-:S02]  /*baa0*/  SHF.R.S32.HI R9, RZ, 0x1f, R192 ;  /* 0x0000001fff097819 */ /* 0x008fc400000114c0 */
[CC--:B------:R-:W-:Y:S02]  /*bab0*/  @!P1 LEA R8, P5, R192.reuse, R2.reuse, 0x2 ;  /* 0x00000002c0089211 */ /* 0x0c0fe400078a10ff */
[-C--:B------:R-:W-:Y:S02]  /*bac0*/  @!P2 LEA.HI.X R7, R193, R3.reuse, R7, 0x2, P4 ;  /* 0x00000003c107a211 */ /* 0x080fe400020f1407 */
[----:B------:R-:W-:Y:S02]  /*bad0*/  @!P1 LEA.HI.X R9, R192, R3, R9, 0x2, P5 ;  /* 0x00000003c0099211 */ /* 0x000fe400028f1409 */
[----:B------:R-:W-:Y:S01]  /*bae0*/  ISETP.GE.AND P4, PT, R212, UR4, PT ;  /* 0x00000004d4007c0c */ /* 0x000fe2000bf86270 */
[----:B------:R2:W-:Y:S01]  /*baf0*/  @!P2 ST.E.64 desc[UR36][R6.64], R48 ;  /* 0x000000300600a985 */ /* 0x0005e2000c101b24 */
[----:B-1----:R-:W-:Y:S02]  /*bb00*/  SHF.R.S32.HI R5, RZ, 0x1f, R23 ;  /* 0x0000001fff057819 */ /* 0x002fe40000011417 */
[----:B------:R-:W-:Y:S01]  /*bb10*/  @!P6 LEA R4, P2, R23, R2, 0x2 ;  /* 0x000000021704e211 */ /* 0x000fe200078410ff */
[----:B------:R1:W-:Y:S01]  /*bb20*/  @!P1 ST.E.64 desc[UR36][R8.64], R52 ;  /* 0x0000003408009985 */ /* 0x0003e2000c101b24 */
[----:B------:R-:W-:-:S02]  /*bb30*/  ISETP.GE.AND P5, PT, R211, UR4, PT ;  /* 0x00000004d3007c0c */ /* 0x000fc4000bfa6270 */
[-C--:B------:R-:W-:Y:S02]  /*bb40*/  @!P3 LEA R10, P1, R213, R2.reuse, 0x2 ;  /* 0x00000002d50ab211 */ /* 0x080fe400078210ff */
[-C--:B------:R-:W-:Y:S02]  /*bb50*/  @!P6 LEA.HI.X R5, R23, R3.reuse, R5, 0x2, P2 ;  /* 0x000000031705e211 */ /* 0x080fe400010f1405 */
[----:B------:R-:W-:Y:S02]  /*bb60*/  @!P3 LEA.HI.X R11, R213, R3, R89, 0x2, P1 ;  /* 0x00000003d50bb211 */ /* 0x000fe400008f1459 */
[----:B------:R-:W-:Y:S01]  /*bb70*/  ISETP.GE.AND P1, PT, R210, UR4, PT ;  /* 0x00000004d2007c0c */ /* 0x000fe2000bf26270 */
[----:B------:R3:W-:Y:S01]  /*bb80*/  @!P6 ST.E.64 desc[UR36][R4.64], R56 ;  /* 0x000000380400e985 */ /* 0x0007e2000c101b24 */
[-C--:B--2---:R-:W-:Y:S02]  /*bb90*/  @!P4 LEA R6, P6, R212, R2.reuse, 0x2 ;  /* 0x00000002d406c211 */ /* 0x084fe400078c10ff */
[----:B------:R-:W-:Y:S01]  /*bba0*/  ISETP.GE.AND P2, PT, R209, UR4, PT ;  /* 0x00000004d1007c0c */ /* 0x000fe2000bf46270 */
[----:B------:R2:W-:Y:S01]  /*bbb0*/  @!P3 ST.E.64 desc[UR36][R10.64], R60 ;  /* 0x0000003c0a00b985 */ /* 0x0005e2000c101b24 */
[----:B------:R-:W-:-:S02]  /*bbc0*/  @!P5 LEA R12, P3, R211, R2, 0x2 ;  /* 0x00000002d30cd211 */ /* 0x000fc400078610ff */
[-C--:B------:R-:W-:Y:S02]  /*bbd0*/  @!P4 LEA.HI.X R7, R212, R3.reuse, R88, 0x2, P6 ;  /* 0x00000003d407c211 */ /* 0x080fe400030f1458 */
[----:B------:R-:W-:-:S03]  /*bbe0*/  @!P5 LEA.HI.X R13, R211, R3, R22, 0x2, P3 ;  /* 0x00000003d30dd211 */ /* 0x000fc600018f1416 */
[----:B------:R4:W-:Y:S01]  /*bbf0*/  @!P4 ST.E.64 desc[UR36][R6.64], R64 ;  /* 0x000000400600c985 */ /* 0x0009e2000c101b24 */
[----:B------:R-:W-:Y:S02]  /*bc00*/  ISETP.GE.AND P4, PT, R208, UR4, PT ;  /* 0x00000004d0007c0c */ /* 0x000fe4000bf86270 */
[CC--:B-1----:R-:W-:Y:S01]  /*bc10*/  @!P1 LEA R8, P3, R210.reuse, R2.reuse, 0x2 ;  /* 0x00000002d2089211 */ /* 0x0c2fe200078610ff */
[----:B------:R1:W-:Y:S01]  /*bc20*/  @!P5 ST.E.64 desc[UR36][R12.64], R68 ;  /* 0x000000440c00d985 */ /* 0x0003e2000c101b24 */
[----:B------:R-:W-:Y:S02]  /*bc30*/  ISETP.GE.AND P5, PT, R207, UR4, PT ;  /* 0x00000004cf007c0c */ /* 0x000fe4000bfa6270 */
[----:B------:R-:W-:Y:S02]  /*bc40*/  @!P1 LEA.HI.X R9, R210, R3, R16, 0x2, P3 ;  /* 0x00000003d2099211 */ /* 0x000fe400018f1410 */
[----:B---3--:R-:W-:-:S03]  /*bc50*/  @!P2 LEA R4, P6, R209, R2, 0x2 ;  /* 0x00000002d104a211 */ /* 0x008fc600078c10ff */
[----:B------:R3:W-:Y:S01]  /*bc60*/  @!P1 ST.E.64 desc[UR36][R8.64], R72 ;  /* 0x0000004808009985 */ /* 0x0007e2000c101b24 */
[-C--:B------:R-:W-:Y:S02]  /*bc70*/  @!P2 LEA.HI.X R5, R209, R3.reuse, R229, 0x2, P6 ;  /* 0x00000003d105a211 */ /* 0x080fe400030f14e5 */
[----:B------:R-:W-:Y:S02]  /*bc80*/  ISETP.GE.AND P1, PT, R206, UR4, PT ;  /* 0x00000004ce007c0c */ /* 0x000fe4000bf26270 */
[CC--:B--2---:R-:W-:Y:S01]  /*bc90*/  @!P4 LEA R10, P3, R208.reuse, R2.reuse, 0x2 ;  /* 0x00000002d00ac211 */ /* 0x0c4fe200078610ff */
[----:B------:R2:W-:Y:S01]  /*bca0*/  @!P2 ST.E.64 desc[UR36][R4.64], R76 ;  /* 0x0000004c0400a985 */ /* 0x0005e2000c101b24 */
[----:B----4-:R-:W-:Y:S02]  /*bcb0*/  @!P5 LEA R6, P6, R207, R2, 0x2 ;  /* 0x00000002cf06d211 */ /* 0x010fe400078c10ff */
[----:B------:R-:W-:Y:S02]  /*bcc0*/  ISETP.GE.AND P2, PT, R205, UR4, PT ;  /* 0x00000004cd007c0c */ /* 0x000fe4000bf46270 */
[----:B------:R-:W-:-:S02]  /*bcd0*/  @!P4 LEA.HI.X R11, R208, R3, R228, 0x2, P3 ;  /* 0x00000003d00bc211 */ /* 0x000fc400018f14e4 */
[----:B------:R-:W-:Y:S02]  /*bce0*/  ISETP.GE.AND P3, PT, R204, UR4, PT ;  /* 0x00000004cc007c0c */ /* 0x000fe4000bf66270 */
[----:B------:R-:W-:Y:S01]  /*bcf0*/  @!P5 LEA.HI.X R7, R207, R3, R227, 0x2, P6 ;  /* 0x00000003cf07d211 */ /* 0x000fe200030f14e3 */
[----:B------:R-:W-:Y:S01]  /*bd00*/  @!P4 ST.E.64 desc[UR36][R10.64], R80 ;  /* 0x000000500a00c985 */ /* 0x000fe2000c101b24 */
[----:B-1----:R-:W-:-:S03]  /*bd10*/  @!P1 LEA R12, P4, R206, R2, 0x2 ;  /* 0x00000002ce0c9211 */ /* 0x002fc600078810ff */
[----:B------:R1:W-:Y:S01]  /*bd20*/  @!P5 ST.E.64 desc[UR36][R6.64], R84 ;  /* 0x000000540600d985 */ /* 0x0003e2000c101b24 */
[----:B------:R-:W-:Y:S02]  /*bd30*/  ISETP.GE.AND P5, PT, R203, UR4, PT ;  /* 0x00000004cb007c0c */ /* 0x000fe4000bfa6270 */
[-C--:B------:R-:W-:Y:S02]  /*bd40*/  @!P1 LEA.HI.X R13, R206, R3.reuse, R226, 0x2, P4 ;  /* 0x00000003ce0d9211 */ /* 0x080fe400020f14e2 */
[CC--:B---3--:R-:W-:Y:S02]  /*bd50*/  @!P2 LEA R8, P6, R205.reuse, R2.reuse, 0x2 ;  /* 0x00000002cd08a211 */ /* 0x0c8fe400078c10ff */
[----:B--2---:R-:W-:Y:S01]  /*bd60*/  @!P3 LEA R4, P4, R204, R2, 0x2 ;  /* 0x00000002cc04b211 */ /* 0x004fe200078810ff */
[----:B------:R2:W-:Y:S01]  /*bd70*/  @!P1 ST.E.64 desc[UR36][R12.64], R20 ;  /* 0x000000140c009985 */ /* 0x0005e2000c101b24 */
[----:B------:R-:W-:Y:S02]  /*bd80*/  @!P2 LEA.HI.X R9, R205, R3, R225, 0x2, P6 ;  /* 0x00000003cd09a211 */ /* 0x000fe400030f14e1 */
[----:B------:R-:W-:-:S02]  /*bd90*/  ISETP.GE.AND P1, PT, R202, UR4, PT ;  /* 0x00000004ca007c0c */ /* 0x000fc4000bf26270 */
[-C--:B------:R-:W-:Y:S01]  /*bda0*/  @!P3 LEA.HI.X R5, R204, R3.reuse, R224, 0x2, P4 ;  /* 0x00000003cc05b211 */ /* 0x080fe200020f14e0 */
[----:B------:R3:W-:Y:S01]  /*bdb0*/  @!P2 ST.E.64 desc[UR36][R8.64], R120 ;  /* 0x000000780800a985 */ /* 0x0007e2000c101b24 */
[----:B------:R-:W-:Y:S02]  /*bdc0*/  ISETP.GE.AND P4, PT, R201, UR4, PT ;  /* 0x00000004c9007c0c */ /* 0x000fe4000bf86270 */
[----:B-1----:R-:W-:Y:S01]  /*bdd0*/  @!P5 LEA R6, P6, R203, R2, 0x2 ;  /* 0x00000002cb06d211 */ /* 0x002fe200078c10ff */
[----:B------:R4:W-:Y:S01]  /*bde0*/  @!P3 ST.E.64 desc[UR36][R4.64], R122 ;  /* 0x0000007a0400b985 */ /* 0x0009e2000c101b24 */
[----:B------:R-:W-:Y:S02]  /*bdf0*/  ISETP.GE.AND P2, PT, R200, UR4, PT ;  /* 0x00000004c8007c0c */ /* 0x000fe4000bf46270 */
[----:B------:R-:W-:Y:S02]  /*be00*/  ISETP.GE.AND P3, PT, R199, UR4, PT ;  /* 0x00000004c7007c0c */ /* 0x000fe4000bf66270 */
[----:B------:R-:W-:-:S02]  /*be10*/  @!P5 LEA.HI.X R7, R203, R3, R223, 0x2, P6 ;  /* 0x00000003cb07d211 */ /* 0x000fc400030f14df */
[----:B------:R-:W-:-:S03]  /*be20*/  @!P1 LEA R10, P6, R202, R2, 0x2 ;  /* 0x00000002ca0a9211 */ /* 0x000fc600078c10ff */
[----:B------:R4:W-:Y:S01]  /*be30*/  @!P5 ST.E.64 desc[UR36][R6.64], R100 ;  /* 0x000000640600d985 */ /* 0x0009e2000c101b24 */
[CC--:B--2---:R-:W-:Y:S02]  /*be40*/  @!P4 LEA R12, P5, R201.reuse, R2.reuse, 0x2 ;  /* 0x00000002c90cc211 */ /* 0x0c4fe400078a10ff */
        /* <DEDUP_REMOVED lines=10> */
.L_x_5701:
[----:B------:R-:W-:Y:S05]  /*bef0*/  BSYNC B1 ;  /* 0x0000000000017941 */ /* 0x000fea0003800000 */
.L_x_5700:
        /* <DEDUP_REMOVED lines=15> */
[CC--:B------:R-:W-:Y:S02]  /*bff0*/  @!P4 LEA R6, P6, R214.reuse, R4.reuse, 0x2 ;  /* 0x00000004d606c211 */ /* 0x0c0fe400078c10ff */
[----:B------:R-:W-:Y:S01]  /*c000*/  @!P1 LEA R10, P5, R11, R4, 0x2 ;  /* 0x000000040b0a9211 */ /* 0x000fe200078a10ff */
[----:B------:R0:W-:Y:S01]  /*c010*/  @!P3 ST.E.64 desc[UR36][R2.64], R26 ;  /* 0x0000001a0200b985 */ /* 0x0001e2000c101b24 */
[----:B------:R-:W-:-:S02]  /*c020*/  @!P4 LEA.HI.X R7, R214, R5, R90, 0x2, P6 ;  /* 0x00000005d607c211 */ /* 0x000fc400030f145a */
[----:B------:R-:W-:Y:S02]  /*c030*/  ISETP.GE.AND P3, PT, R194, UR4, PT ;  /* 0x00000004c2007c0c */ /* 0x000fe4000bf66270 */
[-C--:B------:R-:W-:Y:S01]  /*c040*/  @!P2 LEA R12, P6, R9, R4.reuse, 0x2 ;  /* 0x00000004090ca211 */ /* 0x080fe200078c10ff */
[----:B------:R1:W-:Y:S01]  /*c050*/  @!P4 ST.E.64 desc[UR36][R6.64], R30 ;  /* 0x0000001e0600c985 */ /* 0x0003e2000c101b24 */
[-C--:B------:R-:W-:Y:S02]  /*c060*/  @!P1 LEA.HI.X R11, R11, R5.reuse, R0, 0x2, P5 ;  /* 0x000000050b0b9211 */ /* 0x080fe400028f1400 */
[----:B------:R-:W-:Y:S02]  /*c070*/  SHF.R.S32.HI R0, RZ, 0x1f, R195 ;  /* 0x0000001fff007819 */ /* 0x000fe400000114c3 */
[----:B------:R-:W-:Y:S02]  /*c080*/  @!P0 LEA R8, P5, R195, R4, 0x2 ;  /* 0x00000004c3088211 */ /* 0x000fe400078a10ff */
[----:B------:R-:W-:-:S02]  /*c090*/  @!P2 LEA.HI.X R13, R9, R5, R13, 0x2, P6 ;  /* 0x00000005090da211 */ /* 0x000fc400030f140d */
[----:B------:R-:W-:Y:S02]  /*c0a0*/  @!P0 LEA.HI.X R9, R195, R5, R0, 0x2, P5 ;  /* 0x00000005c3098211 */ /* 0x000fe400028f1400 */
[----:B------:R-:W-:Y:S02]  /*c0b0*/  ISETP.GE.AND P4, PT, R193, UR4, PT ;  /* 0x00000004c1007c0c */ /* 0x000fe4000bf86270 */
[----:B------:R-:W-:Y:S01]  /*c0c0*/  ISETP.GE.AND P5, PT, R192, UR4, PT ;  /* 0x00000004c0007c0c */ /* 0x000fe2000bfa6270 */
[----:B------:R-:W-:Y:S01]  /*c0d0*/  @!P0 ST.E.64 desc[UR36][R8.64], R34 ;  /* 0x0000002208008985 */ /* 0x000fe2000c101b24 */
[----:B------:R-:W-:Y:S02]  /*c0e0*/  SHF.R.S32.HI R0, RZ, 0x1f, R193 ;  /* 0x0000001fff007819 */ /* 0x000fe400000114c1 */
[----:B------:R-:W-:Y:S01]  /*c0f0*/  SHF.R.S32.HI R21, RZ, 0x1f, R192 ;  /* 0x0000001fff157819 */ /* 0x000fe200000114c0 */
[----:B------:R2:W-:Y:S01]  /*c100*/  @!P1 ST.E.64 desc[UR36][R10.64], R38 ;  /* 0x000000260a009985 */ /* 0x0005e2000c101b24 */
[----:B0-----:R-:W-:-:S03]  /*c110*/  @!P3 LEA R2, P1, R194, R4, 0x2 ;  /* 0x00000004c202b211 */ /* 0x001fc600078210ff */
[----:B------:R0:W-:Y:S01]  /*c120*/  @!P2 ST.E.64 desc[UR36][R12.64], R42 ;  /* 0x0000002a0c00a985 */ /* 0x0001e2000c101b24 */
[-C--:B------:R-:W-:Y:S02]  /*c130*/  @!P3 LEA.HI.X R3, R194, R5.reuse, R15, 0x2, P1 ;  /* 0x00000005c203b211 */ /* 0x080fe400008f140f */
[----:B------:R-:W-:Y:S02]  /*c140*/  ISETP.GE.AND P1, PT, R213, UR4, PT ;  /* 0x00000004d5007c0c */ /* 0x000fe4000bf26270 */
[----:B------:R-:W-:Y:S01]  /*c150*/  ISETP.GE.AND P2, PT, R23, UR4, PT ;  /* 0x0000000417007c0c */ /* 0x000fe2000bf46270 */
[----:B------:R3:W-:Y:S01]  /*c160*/  @!P3 ST.E.64 desc[UR36][R2.64], R46 ;  /* 0x0000002e0200b985 */ /* 0x0007e2000c101b24 */
[CC--:B-1----:R-:W-:Y:S02]  /*c170*/  @!P4 LEA R6, P0, R193.reuse, R4.reuse, 0x2 ;  /* 0x00000004c106c211 */ /* 0x0c2fe400078010ff */
[----:B------:R-:W-:Y:S02]  /*c180*/  @!P5 LEA R14, P6, R192, R4, 0x2 ;  /* 0x00000004c00ed211 */ /* 0x000fe400078c10ff */
[----:B------:R-:W-:-:S02]  /*c190*/  @!P4 LEA.HI.X R7, R193, R5, R0, 0x2, P0 ;  /* 0x00000005c107c211 */ /* 0x000fc400000f1400 */
[----:B------:R-:W-:Y:S02]  /*c1a0*/  ISETP.GE.AND P0, PT, R212, UR4, PT ;  /* 0x00000004d4007c0c */ /* 0x000fe4000bf06270 */
[----:B------:R-:W-:Y:S01]  /*c1b0*/  @!P5 LEA.HI.X R15, R192, R5, R21, 0x2, P6 ;  /* 0x00000005c00fd211 */ /* 0x000fe200030f1415 */
        /* <DEDUP_REMOVED lines=8> */
[----:B------:R-:W-:Y:S02]  /*c240*/  ISETP.GE.AND P3, PT, R209, UR4, PT ;  /* 0x00000004d1007c0c */ /* 0x000fe4000bf66270 */
[----:B------:R-:W-:Y:S02]  /*c250*/  @!P2 LEA.HI.X R9, R23, R5, R0, 0x2, P6 ;  /* 0x000000051709a211 */ /* 0x000fe400030f1400 */
[----:B0-----:R-:W-:-:S03]  /*c260*/  @!P0 LEA R12, P6, R212, R4, 0x2 ;  /* 0x00000004d40c8211 */ /* 0x001fc600078c10ff */
[----:B------:R0:W-:Y:S01]  /*c270*/  @!P2 ST.E.64 desc[UR36][R8.64], R58 ;  /* 0x0000003a0800a985 */ /* 0x0001e2000c101b24 */
[-C--:B------:R-:W-:Y:S02]  /*c280*/  @!P0 LEA.HI.X R13, R212, R5.reuse, R88, 0x2, P6 ;  /* 0x00000005d40d8211 */ /* 0x080fe400030f1458 */
[CC--:B---3--:R-:W-:Y:S01]  /*c290*/  @!P5 LEA R2, P6, R211.reuse, R4.reuse, 0x2 ;  /* 0x00000004d302d211 */ /* 0x0c8fe200078c10ff */
[----:B------:R3:W-:Y:S01]  /*c2a0*/  @!P1 ST.E.64 desc[UR36][R10.64], R62 ;  /* 0x0000003e0a009985 */ /* 0x0007e2000c101b24 */
[----:B------:R-:W-:Y:S02]  /*c2b0*/  ISETP.GE.AND P2, PT, R208, UR4, PT ;  /* 0x00000004d0007c0c */ /* 0x000fe4000bf46270 */
[----:B------:R-:W-:Y:S01]  /*c2c0*/  @!P5 LEA.HI.X R3, R211, R5, R22, 0x2, P6 ;  /* 0x00000005d303d211 */ /* 0x000fe200030f1416 */
[----:B------:R4:W-:Y:S01]  /*c2d0*/  @!P0 ST.E.64 desc[UR36][R12.64], R66 ;  /* 0x000000420c008985 */ /* 0x0009e2000c101b24 */
[-C--:B-1----:R-:W-:Y:S02]  /*c2e0*/  @!P4 LEA R6, P0, R210, R4.reuse, 0x2 ;  /* 0x00000004d206c211 */ /* 0x082fe400078010ff */
[----:B--2---:R-:W-:Y:S01]  /*c2f0*/  @!P3 LEA R14, P6, R209, R4, 0x2 ;  /* 0x00000004d10eb211 */ /* 0x004fe200078c10ff */
[----:B------:R1:W-:Y:S01]  /*c300*/  @!P5 ST.E.64 desc[UR36][R2.64], R70 ;  /* 0x000000460200d985 */ /* 0x0003e2000c101b24 */
[----:B------:R-:W-:-:S02]  /*c310*/  ISETP.GE.AND P1, PT, R207, UR4, PT ;  /* 0x00000004cf007c0c */ /* 0x000fc4000bf26270 */
[-C--:B------:R-:W-:Y:S02]  /*c320*/  @!P4 LEA.HI.X R7, R210, R5.reuse, R16, 0x2, P0 ;  /* 0x00000005d207c211 */ /* 0x080fe400000f1410 */
[----:B------:R-:W-:Y:S02]  /*c330*/  ISETP.GE.AND P0, PT, R206, UR4, PT ;  /* 0x00000004ce007c0c */ /* 0x000fe4000bf06270 */
[----:B------:R-:W-:Y:S01]  /*c340*/  @!P3 LEA.HI.X R15, R209, R5, R229, 0x2, P6 ;  /* 0x00000005d10fb211 */ /* 0x000fe200030f14e5 */
[----:B------:R2:W-:Y:S01]  /*c350*/  @!P4 ST.E.64 desc[UR36][R6.64], R74 ;  /* 0x0000004a0600c985 */ /* 0x0005e2000c101b24 */
[----:B0-----:R-:W-:-:S03]  /*c360*/  @!P2 LEA R8, P4, R208, R4, 0x2 ;  /* 0x00000004d008a211 */ /* 0x001fc600078810ff */
[----:B------:R-:W-:Y:S01]  /*c370*/  @!P3 ST.E.64 desc[UR36][R14.64], R78 ;  /* 0x0000004e0e00b985 */ /* 0x000fe2000c101b24 */
[----:B------:R-:W-:Y:S02]  /*c380*/  ISETP.GE.AND P3, PT, R205, UR4, PT ;  /* 0x00000004cd007c0c */ /* 0x000fe4000bf66270 */
[CC--:B---3--:R-:W-:Y:S02]  /*c390*/  @!P1 LEA R10, P5, R207.reuse, R4.reuse, 0x2 ;  /* 0x00000004cf0a9211 */ /* 0x0c8fe400078a10ff */
[-C--:B------:R-:W-:Y:S02]  /*c3a0*/  @!P2 LEA.HI.X R9, R208, R5.reuse, R228, 0x2, P4 ;  /* 0x00000005d009a211 */ /* 0x080fe400020f14e4 */
[----:B----4-:R-:W-:Y:S02]  /*c3b0*/  @!P0 LEA R12, P6, R206, R4, 0x2 ;  /* 0x00000004ce0c8211 */ /* 0x010fe400078c10ff */
[----:B------:R-:W-:Y:S01]  /*c3c0*/  ISETP.GE.AND P4, PT, R204, UR4, PT ;  /* 0x00000004cc007c0c */ /* 0x000fe2000bf86270 */
[----:B------:R0:W-:Y:S01]  /*c3d0*/  @!P2 ST.E.64 desc[UR36][R8.64], R82 ;  /* 0x000000520800a985 */ /* 0x0001e2000c101b24 */
        /* <DEDUP_REMOVED lines=11> */
[----:B------:R2:W-:Y:S01]  /*c490*/  @!P3 ST.E.64 desc[UR36][R2.64], R126 ;  /* 0x0000007e0200b985 */ /* 0x0005e2000c101b24 */
[CC--:B0-----:R-:W-:Y:S02]  /*c4a0*/  @!P2 LEA R8, P3, R203.reuse, R4.reuse, 0x2 ;  /* 0x00000004cb08a211 */ /* 0x0c1fe400078610ff */
[-C--:B------:R-:W-:Y:S02]  /*c4b0*/  @!P4 LEA.HI.X R7, R204, R5.reuse, R224, 0x2, P6 ;  /* 0x00000005cc07c211 */ /* 0x080fe400030f14e0 */
[-C--:B---3--:R-:W-:Y:S02]  /*c4c0*/  @!P1 LEA R10, P6, R202, R4.reuse, 0x2 ;  /* 0x00000004ca0a9211 */ /* 0x088fe400078c10ff */
[----:B------:R-:W-:Y:S01]  /*c4d0*/  @!P2 LEA.HI.X R9, R203, R5, R223, 0x2, P3 ;  /* 0x00000005cb09a211 */ /* 0x000fe200018f14df */
[----:B------:R2:W-:Y:S01]  /*c4e0*/  @!P4 ST.E.64 desc[UR36][R6.64], R128 ;  /* 0x000000800600c985 */ /* 0x0005e2000c101b24 */
[----:B-1----:R-:W-:-:S02]  /*c4f0*/  @!P0 LEA R12, P4, R201, R4, 0x2 ;  /* 0x00000004c90c8211 */ /* 0x002fc400078810ff */
[----:B------:R-:W-:Y:S01]  /*c500*/  @!P5 LEA R14, P3, R200, R4, 0x2 ;  /* 0x00000004c80ed211 */ /* 0x000fe200078610ff */
[----:B------:R2:W-:Y:S01]  /*c510*/  @!P2 ST.E.64 desc[UR36][R8.64], R102 ;  /* 0x000000660800a985 */ /* 0x0005e2000c101b24 */
[-C--:B------:R-:W-:Y:S02]  /*c520*/  @!P1 LEA.HI.X R11, R202, R5.reuse, R222, 0x2, P6 ;  /* 0x00000005ca0b9211 */ /* 0x080fe400030f14de */
        /* <DEDUP_REMOVED lines=11> */
.L_x_5690:
[----:B------:R-:W-:Y:S01]  /*c5e0*/  R2UR UR4, R197 ;  /* 0x00000000c50472ca */ /* 0x000fe200000e0000 */
[----:B------:R-:W-:Y:S01]  /*c5f0*/  ULDC.64 UR8, c[0x0][0xc00] ;  /* 0x0003000000087ab9 */ /* 0x000fe20000000a00 */
[----:B------:R-:W-:Y:S01]  /*c600*/  R2UR UR11, R215 ;  /* 0x00000000d70b72ca */ /* 0x000fe200000e0000 */
[----:B------:R-:W-:Y:S01]  /*c610*/  UISETP.NE.U32.AND UP0, UPT, UR8, URZ, UPT ;  /* 0x0000003f0800728c */ /* 0x000fe2000bf05070 */
[----:B------:R-:W-:-:S03]  /*c620*/  R2UR UR10, R22 ;  /* 0x00000000160a72ca */ /* 0x000fc600000e0000 */
        /* <DEDUP_REMOVED lines=32> */
.L_x_5702:
        /* <DEDUP_REMOVED lines=8> */
[----:B------:R-:W-:Y:S02]  /*c8b0*/  IMAD.U32 R3, RZ, RZ, UR43 ;  /* 0x0000002bff037e24 */ /* 0x000fe4000f8e00ff */
[----:B-1---5:R-:W-:-:S03]  /*c8c0*/  IMAD R2, R0, R9, RZ ;  /* 0x0000000900027224 */ /* 0x022fc600078e02ff */
        /* <DEDUP_REMOVED lines=52> */
.L_x_5704:
[----:B------:R-:W-:Y:S05]  /*cc10*/  BSYNC B1 ;  /* 0x0000000000017941 */ /* 0x000fea0003800000 */
.L_x_5703:
[----:B------:R-:W-:-:S13]  /*cc20*/  R2UR UR8, R22 ;  /* 0x00000000160872ca */ /* 0x000fda00000e0000 */
[----:B------:R-:W-:-:S06]  /*cc30*/  UISETP.GT.AND UP0, UPT, UR8, 0x1, UPT ;  /* 0x000000010800788c */ /* 0x000fcc000bf04270 */
[----:B------:R-:W-:-:S13]  /*cc40*/  PLOP3.LUT P0, PT, PT, PT, UP0, 0x80, 0x0 ;  /* 0x000000000000781c */ /* 0x000fda0003f0f008 */
[----:B------:R-:W-:Y:S05]  /*cc50*/  @P0 BRA `(.L_x_5699) ;  /* 0x0000000800000947 */ /* 0x000fea0003800000 */
[----:B------:R-:W1:Y:S01]  /*cc60*/  LDC R11, c[0x0][0xbe8] ;  /* 0x0002fa00ff0b7b82 */ /* 0x000e620000000800 */
[----:B------:R-:W-:Y:S01]  /*cc70*/  ULDC.64 UR14, c[0x0][0xaa0] ;  /* 0x0002a800000e7ab9 */ /* 0x000fe20000000a00 */
[----:B------:R-:W-:Y:S01]  /*cc80*/  R2UR UR16, R198 ;  /* 0x00000000c61072ca */ /* 0x000fe200000e0000 */
[----:B------:R-:W-:Y:S01]  /*cc90*/  UIMAD UR10, UR21, UR14, URZ ;  /* 0x0000000e150a72a4 */ /* 0x000fe2000f8e023f */
[----:B------:R-:W-:Y:S01]  /*cca0*/  IMAD R2, R19, 0x20, R216 ;  /* 0x0000002013027824 */ /* 0x000fe200078e02d8 */
[----:B------:R-:W-:Y:S01]  /*ccb0*/  UIMAD.WIDE.U32 UR8, UR4, UR14, URZ ;  /* 0x0000000e040872a5 */ /* 0x000fe2000f8e003f */
[----:B------:R-:W-:Y:S01]  /*ccc0*/  VIADD R8, R216, UR43 ;  /* 0x0000002bd8087c36 */ /* 0x000fe20008000000 */
[----:B------:R-:W-:Y:S01]  /*ccd0*/  UIMAD UR10, UR4, UR15, UR10 ;  /* 0x0000000f040a72a4 */ /* 0x000fe2000f8e020a */
[----:B------:R-:W-:Y:S01]  /*cce0*/  VIADD R6, R2, UR43 ;  /* 0x0000002b02067c36 */ /* 0x000fe20008000000 */
[----:B------:R-:W-:Y:S02]  /*ccf0*/  BSSY B1, `(.L_x_5705) ;  /* 0x0000040000017945 */ /* 0x000fe40003800000 */
[----:B------:R-:W-:Y:S01]  /*cd00*/  UIADD3 UR9, UR9, UR10, URZ ;  /* 0x0000000a09097290 */ /* 0x000fe2000fffe03f */
[----:B0-----:R-:W-:-:S02]  /*cd10*/  IMAD.MOV.U32 R5, RZ, RZ, R6 ;  /* 0x000000ffff057224 */ /* 0x001fc400078e0006 */
        /* <DEDUP_REMOVED lines=20> */
[----:B------:R-:W-:Y:S02]  /*ce60*/  IMAD.U32 R2, RZ, RZ, UR12 ;  /* 0x0000000cff027e24 */ /* 0x000fe4000f8e00ff */
[C---:B------:R-:W-:Y:S01]  /*ce70*/  IMAD R9, R5.reuse, UR9, R4 ;  /* 0x0000000905097c24 */ /* 0x040fe2000f8e0204 */
[----:B------:R-:W-:Y:S01]  /*ce80*/  SHF.R.S32.HI R4, RZ, 0x1f, R7 ;  /* 0x0000001fff047819 */ /* 0x000fe20000011407 */
[----:B------:R-:W-:Y:S01]  /*ce90*/  IMAD.WIDE.U32 R2, R5, UR8, R2 ;  /* 0x0000000805027c25 */ /* 0x000fe2000f8e0002 */
[----:B------:R-:W-:-:S03]  /*cea0*/  ULDC.64 UR8, c[0x0][0xad8] ;  /* 0x0002b60000087ab9 */ /* 0x000fc60000000a00 */
        /* <DEDUP_REMOVED lines=36> */
.L_x_5706:
[----:B------:R-:W-:Y:S05]  /*d0f0*/  BSYNC B1 ;  /* 0x0000000000017941 */ /* 0x000fea0003800000 */
.L_x_5705:
        /* <DEDUP_REMOVED lines=17> */
.L_x_5708:
[----:B------:R-:W-:Y:S05]  /*d210*/  BSYNC B1 ;  /* 0x0000000000017941 */ /* 0x000fea0003800000 */
.L_x_5707:
        /* <DEDUP_REMOVED lines=17> */
.L_x_5710:
[----:B------:R-:W-:Y:S05]  /*d330*/  BSYNC B1 ;  /* 0x0000000000017941 */ /* 0x000fea0003800000 */
.L_x_5709:
        /* <DEDUP_REMOVED lines=8> */
[----:B------:R-:W-:-:S09]  /*d3c0*/  ISETP.GE.AND P5, PT, R13, UR4, PT ;  /* 0x000000040d007c0c */ /* 0x000fd2000bfa6270 */
[-C--:B---3--:R-:W-:Y:S02]  /*d3d0*/  @!P3 LEA R14, P0, R7, R2.reuse, 0x1 ;  /* 0x00000002070eb211 */ /* 0x088fe400078008ff */
[-C--:B------:R-:W-:Y:S02]  /*d3e0*/  @!P4 LEA R8, P1, R9, R2.reuse, 0x1 ;  /* 0x000000020908c211 */ /* 0x080fe400078208ff */
[----:B------:R-:W-:Y:S02]  /*d3f0*/  @!P5 LEA R2, P2, R13, R2, 0x1 ;  /* 0x000000020d02d211 */ /* 0x000fe400078408ff */
[-C--:B--2---:R-:W-:Y:S02]  /*d400*/  @!P3 LEA.HI.X R15, R7, R5.reuse, R12, 0x1, P0 ;  /* 0x00000005070fb211 */ /* 0x084fe400000f0c0c */
[-C--:B------:R-:W-:Y:S02]  /*d410*/  @!P4 LEA.HI.X R9, R9, R5.reuse, R6, 0x1, P1 ;  /* 0x000000050909c211 */ /* 0x080fe400008f0c06 */
[----:B------:R-:W-:Y:S01]  /*d420*/  @!P5 LEA.HI.X R3, R13, R5, R10, 0x1, P2 ;  /* 0x000000050d03d211 */ /* 0x000fe200010f0c0a */
[----:B------:R1:W-:Y:S04]  /*d430*/  @!P3 ST.E.128 desc[UR36][R14.64], RZ ;  /* 0x000000ff0e00b985 */ /* 0x0003e8000c101d24 */
[----:B------:R1:W-:Y:S04]  /*d440*/  @!P4 ST.E.128 desc[UR36][R8.64], RZ ;  /* 0x000000ff0800c985 */ /* 0x0003e8000c101d24 */
[----:B------:R1:W-:Y:S02]  /*d450*/  @!P5 ST.E.128 desc[UR36][R2.64], RZ ;  /* 0x000000ff0200d985 */ /* 0x0003e4000c101d24 */
.L_x_5699:
[----:B------:R-:W-:Y:S05]  /*d460*/  BSYNC B0 ;  /* 0x0000000000007941 */ /* 0x000fea0003800000 */
.L_x_5689:
[----:B------:R-:W-:Y:S02]  /*d470*/  ULDC UR4, c[0x0][0xc3c] ;  /* 0x00030f0000047ab9 */ /* 0x000fe40000000800 */
[----:B------:R-:W-:-:S06]  /*d480*/  UISETP.GE.AND UP0, UPT, UR7, UR4, UPT ;  /* 0x000000040700728c */ /* 0x000fcc000bf06270 */
[----:B------:R-:W-:-:S13]  /*d490*/  PLOP3.LUT P0, PT, PT, PT, UP0, 0x80, 0x0 ;  /* 0x000000000000781c */ /* 0x000fda0003f0f008 */
[----:B------:R-:W-:Y:S05]  /*d4a0*/  @!P0 BRA `(.L_x_5711) ;  /* 0xffffff3800c08947 */ /* 0x000fea000383ffff */
[----:B------:R-:W-:Y:S05]  /*d4b0*/  EXIT ;  /* 0x000000000000794d */ /* 0x000fea0003800000 */
.L_x_5646:
        /* <DEDUP_REMOVED lines=16> */
.L_x_5712:
        /* <DEDUP_REMOVED lines=43> */
.L_x_5716:
        /* <DEDUP_REMOVED lines=35> */
.L_x_5714:
        /* <DEDUP_REMOVED lines=13> */
.L_x_5717:
        /* <DEDUP_REMOVED lines=62> */
.L_x_5718:
        /* <DEDUP_REMOVED lines=12> */
[----:B0-----:R-:W-:-:S05]  /*e010*/  IADD3 R11, RZ, -R3, RZ ;  /* 0x80000003ff0b7210 */ /* 0x001fca0007ffe0ff */
        /* <DEDUP_REMOVED lines=48> */
.L_x_5719:
[----:B------:R-:W-:-:S05]  /*e320*/  LOP3.LUT R17, RZ, R2, RZ, 0x33, !PT ;  /* 0x00000002ff117212 */ /* 0x000fca00078e33ff */
[----:B------:R-:W-:Y:S01]  /*e330*/  IMAD.IADD R17, R6, 0x1, R17 ;  /* 0x0000000106117824 */ /* 0x000fe200078e0211 */
[----:B------:R-:W-:Y:S06]  /*e340*/  BRA `(.L_x_5720) ;  /* 0x0000000000147947 */ /* 0x000fec0003800000 */
.L_x_5715:
[----:B------:R-:W-:Y:S01]  /*e350*/  ULDC UR4, c[0x0][0xc3c] ;  /* 0x00030f0000047ab9 */ /* 0x000fe20000000800 */
[----:B------:R-:W-:Y:S02]  /*e360*/  IMAD.MOV.U32 R17, RZ, RZ, RZ ;  /* 0x000000ffff117224 */ /* 0x000fe400078e00ff */
[----:B------:R-:W-:Y:S02]  /*e370*/  IMAD.U32 R16, RZ, RZ, UR6 ;  /* 0x00000006ff107e24 */ /* 0x000fe4000f8e00ff */
[----:B------:R-:W-:Y:S02]  /*e380*/  IMAD.MOV.U32 R18, RZ, RZ, RZ ;  /* 0x000000ffff127224 */ /* 0x000fe400078e00ff */
[----:B------:R-:W-:-:S07]  /*e390*/  IMAD.U32 R19, RZ, RZ, UR4 ;  /* 0x00000004ff137e24 */ /* 0x000fce000f8e00ff */
.L_x_5720:
[----:B------:R-:W-:-:S13]  /*e3a0*/  ISETP.NE.AND P0, PT, R7, RZ, PT ;  /* 0x000000ff0700720c */ /* 0x000fda0003f05270 */
[----:B------:R-:W0:Y:S01]  /*e3b0*/  @!P0 S2R R3, SR_CgaCtaId ;  /* 0x0000000000038919 */ /* 0x000e220000008800 */
[----:B------:R-:W-:-:S04]  /*e3c0*/  @!P0 MOV R2, 0x400 ;  /* 0x0000040000028802 */ /* 0x000fc80000000f00 */
[----:B0-----:R-:W-:-:S05]  /*e3d0*/  @!P0 LEA R2, R3, R2, 0x18 ;  /* 0x0000000203028211 */ /* 0x001fca00078ec0ff */
[----:B------:R1:W-:Y:S01]  /*e3e0*/  @!P0 STS.128 [R2+0x308d0], R16 ;  /* 0x0308d01002008388 */ /* 0x0003e20000000c00 */
[----:B------:R-:W-:Y:S06]  /*e3f0*/  BAR.ARV 0x5, 0x180 ;  /* 0x0146000000007b1d */ /* 0x000fec0000002000 */
.L_x_5713:
        /* <DEDUP_REMOVED lines=30> */
.L_x_5786:
[----:B0-----:R-:W0:Y:S02]  /*e5e0*/  LDC.64 R2, c[0x0][0xc88] ;  /* 0x00032200ff027b82 */ /* 0x001e240000000a00 */
[----:B0-----:R-:W-:-:S05]  /*e5f0*/  IMAD.WIDE R2, R19, 0x4, R2 ;  /* 0x0000000413027825 */ /* 0x001fca00078e0202 */
[----:B------:R-:W2:Y:S01]  /*e600*/  LDG.E R29, desc[UR36][R2.64] ;  /* 0x00000024021d7981 */ /* 0x000ea2000c1e1900 */
        /* <DEDUP_REMOVED lines=14> */
[----:B-1----:R1:W2:Y:S01]  /*e6f0*/  @P0 LDG.E R6, desc[UR36][R2.64] ;  /* 0x0000002402060981 */ /* 0x0022a2000c1e1900 */
        /* <DEDUP_REMOVED lines=31> */
.L_x_5722:
        /* <DEDUP_REMOVED lines=9> */
.L_x_5723:
        /* <DEDUP_REMOVED lines=9> */
.L_x_5724:
[----:B------:R-:W4:Y:S01]  /*ea10*/  LDL R4, [R1+0xc] ;  /* 0x00000c0001047983 */ /* 0x000f220000100800 */
[----:B012---:R-:W0:Y:S01]  /*ea20*/  LDC R0, c[0x0][0x448] ;  /* 0x00011200ff007b82 */ /* 0x007e220000000800 */
[----:B-----5:R-:W-:Y:S01]  /*ea30*/  IMAD.IADD R37, R37, 0x1, -R6 ;  /* 0x0000000125257824 */ /* 0x020fe200078e0a06 */
[----:B------:R-:W-:Y:S01]  /*ea40*/  LOP3.LUT R23, R23, 0xffffff7f, RZ, 0xc0, !PT ;  /* 0xffffff7f17177812 */ /* 0x000fe200078ec0ff */
[----:B------:R-:W-:Y:S01]  /*ea50*/  BSSY B0, `(.L_x_5725) ;  /* 0x0000038000007945 */ /* 0x000fe20003800000 */
[----:B0-----:R-:W-:Y:S01]  /*ea60*/  ISETP.NE.AND P0, PT, R0, 0x1, PT ;  /* 0x000000010000780c */ /* 0x001fe20003f05270 */
[----:B------:R-:W-:-:S04]  /*ea70*/  IMAD.SHL.U32 R0, R17, 0x80, RZ ;  /* 0x0000008011007824 */ /* 0x000fc800078e00ff */
[----:B------:R-:W-:-:S08]  /*ea80*/  VIADD R0, R0, 0x7f ;  /* 0x0000007f00007836 */ /* 0x000fd00000000000 */
[----:B---3--:R-:W0:Y:S01]  /*ea90*/  @P0 LDC R3, c[0x0][0x44c] ;  /* 0x00011300ff030b82 */ /* 0x008e220000000800 */
[----:B------:R-:W-:-:S07]  /*eaa0*/  @P0 LOP3.LUT R23, R23, 0x80, RZ, 0xfc, !PT ;  /* 0x0000008017170812 */ /* 0x000fce00078efcff */
[----:B------:R-:W1:Y:S01]  /*eab0*/  @P0 LDC R5, c[0x0][0x450] ;  /* 0x00011400ff050b82 */ /* 0x000e620000000800 */
[----:B0-----:R-:W-:-:S05]  /*eac0*/  @P0 IMAD.HI.U32 R2, R0, R3, RZ ;  /* 0x0000000300020227 */ /* 0x001fca00078e00ff */
[----:B-1----:R-:W-:Y:S01]  /*ead0*/  @P0 SHF.R.U32.HI R0, RZ, R5, R2 ;  /* 0x00000005ff000219 */ /* 0x002fe20000011602 */
[----:B------:R-:W-:-:S04]  /*eae0*/  VIADD R2, R37, 0x5f ;  /* 0x0000005f25027836 */ /* 0x000fc80000000000 */
[----:B------:R-:W-:Y:S01]  /*eaf0*/  IMAD.HI R2, R2, 0x2aaaaaab, RZ ;  /* 0x2aaaaaab02027827 */ /* 0x000fe200078e02ff */
[----:B----4-:R-:W-:-:S05]  /*eb00*/  IADD3 R3, R37, 0x60, -R4 ;  /* 0x0000006025037810 */ /* 0x010fca0007ffe804 */
[----:B------:R-:W-:Y:S01]  /*eb10*/  IMAD.IADD R0, R3, 0x1, R0 ;  /* 0x0000000103007824 */ /* 0x000fe200078e0200 */
[----:B------:R-:W-:-:S03]  /*eb20*/  SHF.R.U32.HI R3, RZ, 0x1f, R2 ;  /* 0x0000001fff037819 */ /* 0x000fc60000011602 */
[----:B------:R-:W-:Y:S01]  /*eb30*/  IMAD.HI R4, R0, 0x2aaaaaab, RZ ;  /* 0x2aaaaaab00047827 */ /* 0x000fe200078e02ff */
[----:B------:R-:W-:Y:S02]  /*eb40*/  LEA.HI.SX32 R0, R2, R3, 0x1c ;  /* 0x0000000302007211 */ /* 0x000fe400078fe2ff */
[----:B------:R-:W-:Y:S02]  /*eb50*/  LOP3.LUT R2, R18, 0xff000000, RZ, 0xc0, !PT ;  /* 0xff00000012027812 */ /* 0x000fe400078ec0ff */
[----:B------:R-:W-:Y:S02]  /*eb60*/  SHF.R.U32.HI R3, RZ, 0x1f, R4 ;  /* 0x0000001fff037819 */ /* 0x000fe40000011604 */
[----:B------:R-:W-:Y:S02]  /*eb70*/  SHF.R.U32.HI R2, RZ, 0x8, R2 ;  /* 0x00000008ff027819 */ /* 0x000fe40000011602 */
[----:B------:R-:W-:-:S04]  /*eb80*/  LEA.HI.SX32 R3, R4, R3, 0x1c ;  /* 0x0000000304037211 */ /* 0x000fc800078fe2ff */
[----:B------:R-:W-:Y:S02]  /*eb90*/  VIMNMX R0, R0, R3, PT ;  /* 0x0000000300007248 */ /* 0x000fe40003fe0100 */
[----:B------:R-:W-:Y:S02]  /*eba0*/  LOP3.LUT R3, R18, 0xff0000, RZ, 0xc0, !PT ;  /* 0x00ff000012037812 */ /* 0x000fe400078ec0ff */
[----:B------:R-:W-:Y:S02]  /*ebb0*/  ISETP.GE.AND P0, PT, R0, 0x1, PT ;  /* 0x000000010000780c */ /* 0x000fe40003f06270 */
[----:B------:R-:W-:Y:S01]  /*ebc0*/  LEA.HI R2, R3, R2, RZ, 0x10 ;  /* 0x0000000203027211 */ /* 0x000fe200078f80ff */
[----:B------:R-:W-:-:S03]  /*ebd0*/  IMAD.MOV.U32 R3, RZ, RZ, RZ ;  /* 0x000000ffff037224 */ /* 0x000fc600078e00ff */
[----:B------:R-:W-:-:S07]  /*ebe0*/  LOP3.LUT R4, R2, 0xff, RZ, 0xc0, !PT ;  /* 0x000000ff02047812 */ /* 0x000fce00078ec0ff */
        /* <DEDUP_REMOVED lines=30> */
.L_x_5726:
[----:B------:R-:W-:Y:S05]  /*edd0*/  BSYNC B0 ;  /* 0x0000000000007941 */ /* 0x000fea0003800000 */
.L_x_5725:
        /* <DEDUP_REMOVED lines=24> */
.L_x_5728:
        /* <DEDUP_REMOVED lines=20> */
.L_x_5731:
[----:B------:R-:W-:Y:S05]  /*f0a0*/  BSYNC B6 ;  /* 0x0000000000067941 */ /* 0x000fea0003800000 */
.L_x_5730:
        /* <DEDUP_REMOVED lines=20> */
.L_x_5734:
        /* <DEDUP_REMOVED lines=15> */
.L_x_5733:
[----:B------:R-:W-:Y:S05]  /*f2e0*/  BSYNC B6 ;  /* 0x0000000000067941 */ /* 0x000fea0003800000 */
.L_x_5732:
        /* <DEDUP_REMOVED lines=22> */
[----:B------:R-:W-:Y:S02]  /*f450*/  LOP3.LUT R26, R18, 0xffff, RZ, 0xc0, !PT ;  /* 0x0000ffff121a7812 */ /* 0x000fe400078ec0ff */
[----:B--2---:R-:W-:Y:S02]  /*f460*/  IADD3 R25, R2, -0x1, RZ ;  /* 0xffffffff02197810 */ /* 0x004fe40007ffe0ff */
[----:B------:R-:W1:Y:S03]  /*f470*/  @P2 LDC R2, c[0x0][0x438] ;  /* 0x00010e00ff022b82 */ /* 0x000e660000000800 */
[----:B------:R-:W-:-:S05]  /*f480*/  IMAD R0, R25, 0x60, R20 ;  /* 0x0000006019007824 */ /* 0x000fca00078e0214 */
[C---:B------:R-:W-:Y:S01]  /*f490*/  ISETP.GE.AND P0, PT, R0.reuse, R37, PT ;  /* 0x000000250000720c */ /* 0x040fe20003f06270 */
[----:B---3--:R-:W-:-:S03]  /*f4a0*/  IMAD.IADD R0, R0, 0x1, R21 ;  /* 0x0000000100007824 */ /* 0x008fc600078e0215 */
[----:B------:R-:W-:Y:S01]  /*f4b0*/  ISETP.GT.U32.OR P0, PT, R20, 0x5f, P0 ;  /* 0x0000005f1400780c */ /* 0x000fe20000704470 */
[----:B0-----:R-:W-:-:S04]  /*f4c0*/  @P2 IMAD.HI.U32 R3, R0, R3, RZ ;  /* 0x0000000300032227 */ /* 0x001fc800078e00ff */
[----:B------:R-:W-:Y:S01]  /*f4d0*/  IMAD.MOV.U32 R4, RZ, RZ, R0 ;  /* 0x000000ffff047224 */ /* 0x000fe200078e0000 */
[----:B-1----:R-:W-:-:S07]  /*f4e0*/  @P2 SHF.R.U32.HI R4, RZ, R2, R3 ;  /* 0x00000002ff042219 */ /* 0x002fce0000011603 */
[----:B------:R-:W0:Y:S01]  /*f4f0*/  @!P0 LDC.64 R2, c[0x0][0x428] ;  /* 0x00010a00ff028b82 */ /* 0x000e220000000a00 */
[----:B------:R-:W-:-:S04]  /*f500*/  IMAD.MOV R5, RZ, RZ, -R4 ;  /* 0x000000ffff057224 */ /* 0x000fc800078e0a04 */
[----:B------:R-:W-:Y:S01]  /*f510*/  IMAD R0, R6, R5, R0 ;  /* 0x0000000506007224 */ /* 0x000fe200078e0200 */
[----:B----4-:R-:W-:Y:S02]  /*f520*/  SHF.R.S32.HI R6, RZ, 0x1f, R30 ;  /* 0x0000001fff067819 */ /* 0x010fe4000001141e */
[----:B------:R-:W-:-:S03]  /*f530*/  @!P0 SHF.R.S32.HI R5, RZ, 0x1f, R4 ;  /* 0x0000001fff058819 */ /* 0x000fc60000011404 */
[----:B------:R0:W-:Y:S02]  /*f540*/  STL [R1+0x8], R6 ;  /* 0x0000080601007387 */ /* 0x0001e40000100800 */
[-C--:B0-----:R-:W-:Y:S02]  /*f550*/  @!P0 IMAD R6, R6, R2.reuse, RZ ;  /* 0x0000000206068224 */ /* 0x081fe400078e02ff */
[----:B------:R-:W-:-:S04]  /*f560*/  @!P0 IMAD.WIDE.U32 R4, R30, R2, R4 ;  /* 0x000000021e048225 */ /* 0x000fc800078e0004 */
[----:B------:R-:W-:Y:S02]  /*f570*/  @!P0 IMAD R6, R30, R3, R6 ;  /* 0x000000031e068224 */ /* 0x000fe400078e0206 */
[----:B------:R-:W0:Y:S01]  /*f580*/  @!P0 LDC.64 R2, c[0x0][0x418] ;  /* 0x00010600ff028b82 */ /* 0x000e220000000a00 */
[----:B------:R-:W-:Y:S01]  /*f590*/  ISETP.GE.AND P2, PT, R31, UR4, PT ;  /* 0x000000041f007c0c */ /* 0x000fe2000bf46270 */
[----:B------:R-:W-:-:S12]  /*f5a0*/  @!P0 IMAD.IADD R6, R5, 0x1, R6 ;  /* 0x0000000105068824 */ /* 0x000fd800078e0206 */
[----:B------:R-:W-:Y:S02]  /*f5b0*/  @P2 LOP3.LUT R23, R23, 0x4, RZ, 0xfc, !PT ;  /* 0x0000000417172812 */ /* 0x000fe400078efcff */
[----:B0-----:R-:W-:-:S04]  /*f5c0*/  @!P0 LEA R2, P1, R4, R2, 0x2 ;  /* 0x0000000204028211 */ /* 0x001fc800078210ff */
[----:B------:R-:W-:Y:S01]  /*f5d0*/  @!P0 LEA.HI.X R3, R4, R3, R6, 0x2, P1 ;  /* 0x0000000304038211 */ /* 0x000fe200008f1406 */
[----:B------:R-:W-:Y:S01]  /*f5e0*/  IMAD.MOV.U32 R4, RZ, RZ, RZ ;  /* 0x000000ffff047224 */ /* 0x000fe200078e00ff */
[----:B------:R-:W-:Y:S02]  /*f5f0*/  ISETP.GE.AND P1, PT, R33, UR4, PT ;  /* 0x0000000421007c0c */ /* 0x000fe4000bf26270 */
[----:B------:R-:W-:-:S03]  /*f600*/  LOP3.LUT R23, R23, 0xfffffffd, RZ, 0xc0, !PT ;  /* 0xfffffffd17177812 */ /* 0x000fc600078ec0ff */
[----:B------:R0:W5:Y:S01]  /*f610*/  @!P0 LDG.E R4, desc[UR36][R2.64] ;  /* 0x0000002402048981 */ /* 0x000162000c1e1900 */
[----:B------:R-:W-:-:S07]  /*f620*/  ISETP.GE.AND P0, PT, R32, UR4, PT ;  /* 0x0000000420007c0c */ /* 0x000fce000bf06270 */
[----:B------:R-:W-:Y:S01]  /*f630*/  @P1 LOP3.LUT R23, R23, 0x2, RZ, 0xfc, !PT ;  /* 0x0000000217171812 */ /* 0x000fe200078efcff */
[----:B0-----:R-:W-:-:S03]  /*f640*/  IMAD.U32 R2, RZ, RZ, UR38 ;  /* 0x00000026ff027e24 */ /* 0x001fc6000f8e00ff */
[----:B------:R-:W-:-:S04]  /*f650*/  LOP3.LUT R23, R23, 0xfffffffe, RZ, 0xc0, !PT ;  /* 0xfffffffe17177812 */ /* 0x000fc800078ec0ff */
[----:B------:R-:W-:Y:S01]  /*f660*/  @P0 LOP3.LUT R23, R23, 0x1, RZ, 0xfc, !PT ;  /* 0x0000000117170812 */ /* 0x000fe200078efcff */
[----:B------:R-:W-:Y:S06]  /*f670*/  BRA.DIV UR5, `(.L_x_5735) ;  /* 0x0000004605187947 */ /* 0x000fec000b800000 */
.L_x_5803:
        /* <DEDUP_REMOVED lines=8> */
.L_x_5736:
        /* <DEDUP_REMOVED lines=23> */
.L_x_5804:
[----:B------:R-:W-:Y:S05]  /*f870*/  BSYNC B0 ;  /* 0x0000000000007941 */ /* 0x000fea0003800000 */
.L_x_5737:
        /* <DEDUP_REMOVED lines=90> */
.L_x_5818:
        /* <DEDUP_REMOVED lines=12> */
.L_x_5740:
        /* <DEDUP_REMOVED lines=10> */
.L_x_5741:
        /* <DEDUP_REMOVED lines=35> */
.L_x_5743:
[----:B------:R-:W-:Y:S05]  /*101b0*/  BSYNC B6 ;  /* 0x0000000000067941 */ /* 0x000fea0003800000 */
.L_x_5742:
[----:B------:R-:W3:Y:S01]  /*101c0*/  LDL.LU.64 R2, [R1+0x18] ;  /* 0x0000180001027983 */ /* 0x000ee20000300a00 */
[----:B------:R-:W0:Y:S01]  /*101d0*/  LDC R0, c[0x0][0x448] ;  /* 0x00011200ff007b82 */ /* 0x000e220000000800 */
[----:B------:R-:W-:Y:S02]  /*101e0*/  ULDC.64 UR4, c[0x0][0x2d8] ;  /* 0x0000b60000047ab9 */ /* 0x000fe40000000a00 */
[----:B------:R-:W4:Y:S04]  /*101f0*/  LDL.LU R20, [R1+0x10] ;  /* 0x0000100001147983 */ /* 0x000f280000300800 */
[----:B------:R1:W5:Y:S01]  /*10200*/  LDL R9, [R1+0xc] ;  /* 0x00000c0001097983 */ /* 0x0003620000100800 */
[----:B------:R-:W2:Y:S01]  /*10210*/  S2R R21, SR_TID.X ;  /* 0x0000000000157919 */ /* 0x000ea20000002100 */
[----:B0-----:R-:W-:-:S13]  /*10220*/  ISETP.NE.AND P6, PT, R0, 0x1, PT ;  /* 0x000000010000780c */ /* 0x001fda0003fc5270 */
[----:B------:R-:W0:Y:S01]  /*10230*/  @P6 LDC R4, c[0x0][0x44c] ;  /* 0x00011300ff046b82 */ /* 0x000e220000000800 */
[----:B--2---:R-:W-:-:S07]  /*10240*/  LOP3.LUT R21, R21, 0x7f, RZ, 0xc0, !PT ;  /* 0x0000007f15157812 */ /* 0x004fce00078ec0ff */
[----:B------:R-:W2:Y:S01]  /*10250*/  @P6 LDC R5, c[0x0][0x450] ;  /* 0x00011400ff056b82 */ /* 0x000ea20000000800 */
[----:B------:R-:W-:Y:S02]  /*10260*/  SHF.R.U32.HI R0, RZ, 0x3, R21 ;  /* 0x00000003ff007819 */ /* 0x000fe40000011615 */
[----:B------:R-:W1:Y:S02]  /*10270*/  S2R R21, SR_TID.X ;  /* 0x0000000000157919 */ /* 0x000e640000002100 */
[----:B-1----:R-:W-:-:S05]  /*10280*/  IMAD.SHL.U32 R21, R21, 0x10, RZ ;  /* 0x0000001015157824 */ /* 0x002fca00078e00ff */
[----:B------:R-:W-:-:S05]  /*10290*/  LOP3.LUT R21, R0, 0x70, R21, 0xf8, !PT ;  /* 0x0000007000157812 */ /* 0x000fca00078ef815 */
[----:B------:R-:W-:-:S04]  /*102a0*/  IMAD R0, R17, 0x80, R21 ;  /* 0x0000008011007824 */ /* 0x000fc800078e0215 */
[----:B0-----:R-:W-:-:S04]  /*102b0*/  @P6 IMAD.HI.U32 R6, R0, R4, RZ ;  /* 0x0000000400066227 */ /* 0x001fc800078e00ff */
[----:B------:R-:W-:Y:S01]  /*102c0*/  IMAD.MOV.U32 R4, RZ, RZ, R0 ;  /* 0x000000ffff047224 */ /* 0x000fe200078e0000 */
[----:B--2---:R-:W-:-:S05]  /*102d0*/  @P6 SHF.R.U32.HI R4, RZ, R5, R6 ;  /* 0x00000005ff046219 */ /* 0x004fca0000011606 */
[----:B------:R-:W-:Y:S02]  /*102e0*/  IMAD.MOV R6, RZ, RZ, -R4 ;  /* 0x000000ffff067224 */ /* 0x000fe400078e0a04 */
[----:B---3--:R-:W-:Y:S02]  /*102f0*/  IMAD.MOV.U32 R3, RZ, RZ, R35 ;  /* 0x000000ffff037224 */ /* 0x008fe400078e0023 */
[----:B------:R-:W-:-:S04]  /*10300*/  IMAD.WIDE.U32 R2, R26, UR4, R2 ;  /* 0x000000041a027c25 */ /* 0x000fc8000f8e0002 */
[----:B------:R-:W-:Y:S01]  /*10310*/  IMAD R3, R26, UR5, R3 ;  /* 0x000000051a037c24 */ /* 0x000fe2000f8e0203 */
[----:B------:R-:W-:Y:S02]  /*10320*/  ULDC.64 UR4, c[0x0][0x2e0] ;  /* 0x0000b80000047ab9 */ /* 0x000fe40000000a00 */
[----:B----4-:R-:W-:Y:S02]  /*10330*/  IMAD R5, R20, UR4, RZ ;  /* 0x0000000414057c24 */ /* 0x010fe4000f8e02ff */
[----:B------:R-:W-:-:S04]  /*10340*/  IMAD.WIDE.U32 R2, R29, UR4, R2 ;  /* 0x000000041d027c25 */ /* 0x000fc8000f8e0002 */
[----:B------:R-:W-:Y:S01]  /*10350*/  IMAD R5, R29, UR5, R5 ;  /* 0x000000051d057c24 */ /* 0x000fe2000f8e0205 */
[----:B------:R-:W0:Y:S01]  /*10360*/  S2R R20, SR_TID.X ;  /* 0x0000000000147919 */ /* 0x000e220000002100 */
[----:B------:R-:W-:Y:S02]  /*10370*/  ULDC.64 UR4, c[0x0][0x2d0] ;  /* 0x0000b40000047ab9 */ /* 0x000fe40000000a00 */
[----:B------:R-:W-:Y:S02]  /*10380*/  IMAD.IADD R3, R3, 0x1, R5 ;  /* 0x0000000103037824 */ /* 0x000fe400078e0205 */
[----:B------:R-:W1:Y:S01]  /*10390*/  LDC R5, c[0x0][0x448] ;  /* 0x00011200ff057b82 */ /* 0x000e620000000800 */
        /* <DEDUP_REMOVED lines=22> */
[----:B------:R-:W-:Y:S10]  /*10500*/  BRA.DIV UR5, `(.L_x_5744) ;  /* 0x0000003e05e47947 */ /* 0x000ff4000b800000 */
        /* <DEDUP_REMOVED lines=79> */
.L_x_5835:
        /* <DEDUP_REMOVED lines=12> */
.L_x_5746:
[----:B------:R-:W-:Y:S05]  /*10ac0*/  BSYNC B0 ;  /* 0x0000000000007941 */ /* 0x000fea0003800000 */
.L_x_5745:
[----:B------:R-:W-:Y:S01]  /*10ad0*/  NOP ;  /* 0x0000000000007918 */ /* 0x000fe20000000000 */
[----:B------:R-:W-:-:S13]  /*10ae0*/  PLOP3.LUT P0, PT, PT, PT, PT, 0x80, 0x0 ;  /* 0x000000000000781c */ /* 0x000fda0003f0f070 */
.L_x_5747:
        /* <DEDUP_REMOVED lines=20> */
.L_x_5836:
[----:B------:R-:W-:Y:S05]  /*10c30*/  BSYNC B0 ;  /* 0x0000000000007941 */ /* 0x000fea0003800000 */
.L_x_5748:
        /* <DEDUP_REMOVED lines=11> */
.L_x_5764:
        /* <DEDUP_REMOVED lines=26> */
[----:B------:R-:W-:Y:S02]  /*10e90*/  MOV R0, RZ ;  /* 0x000000ff00007202 */ /* 0x000fe40000000f00 */
[----:B--2---:R-:W-:-:S04]  /*10ea0*/  @!P5 LEA R4, P0, R2, R4, 0x2 ;  /* 0x000000040204d211 */ /* 0x004fc800078010ff */
        /* <DEDUP_REMOVED lines=15> */
.L_x_5752:
[----:B------:R-:W-:Y:S01]  /*10fa0*/  IMAD R6, R27, 0x8, R22 ;  /* 0x000000081b067824 */ /* 0x000fe200078e0216 */
[----:B------:R-:W-:Y:S01]  /*10fb0*/  SHF.L.U32 R3, R28, 0x1f, RZ ;  /* 0x0000001f1c037819 */ /* 0x000fe200000006ff */
[----:B------:R-:W-:Y:S03]  /*10fc0*/  BSSY B1, `(.L_x_5753) ;  /* 0x0000003000017945 */ /* 0x000fe60003800000 */
[----:B------:R-:W0:Y:S02]  /*10fd0*/  SYNCS.PHASECHK.TRANS64.TRYWAIT P0, [R6+URZ+0x30840], R3 ;  /* 0x03084003060075a7 */ /* 0x000e24000800017f */
[----:B0-----:R-:W-:Y:S05]  /*10fe0*/  @!P0 BRA `(.L_x_5754) ;  /* 0x0000003c00dc8947 */ /* 0x001fea0003800000 */
.L_x_5837:
[----:B------:R-:W-:Y:S05]  /*10ff0*/  BSYNC B1 ;  /* 0x0000000000017941 */ /* 0x000fea0003800000 */
.L_x_5753:
        /* <DEDUP_REMOVED lines=63> */
.L_x_5851:
        /* <DEDUP_REMOVED lines=11> */
.L_x_5756:
        /* <DEDUP_REMOVED lines=10> */
.L_x_5757:
[----:B------:R2:W-:Y:S01]  /*11540*/  SYNCS.ARRIVE.TRANS64.A1T0 RZ, [R6+URZ+0x30830], RZ ;  /* 0x030830ff06ff79a7 */ /* 0x0005e2000810003f */
[----:B------:R-:W-:Y:S05]  /*11550*/  @!P5 BRA `(.L_x_5758) ;  /* 0x000000000004d947 */ /* 0x000fea0003800000 */
[----:B------:R-:W-:Y:S01]  /*11560*/  BPT.TRAP 0x1 ;  /* 0x000000040000795c */ /* 0x000fe20000300000 */
.L_x_5758:
[----:B-1----:R-:W-:Y:S01]  /*11570*/  SHF.L.U32 R2, R17, 0x1f, RZ ;  /* 0x0000001f11027819 */ /* 0x002fe200000006ff */
[----:B--2---:R-:W-:Y:S01]  /*11580*/  IMAD R6, R10, 0x8, R22 ;  /* 0x000000080a067824 */ /* 0x004fe200078e0216 */
[----:B------:R-:W-:Y:S01]  /*11590*/  BSSY B1, `(.L_x_5759) ;  /* 0x0000004000017945 */ /* 0x000fe20003800000 */
[----:B0-----:R-:W-:Y:S02]  /*115a0*/  IMAD R7, R29, -0x60, R37 ;  /* 0xffffffa01d077824 */ /* 0x001fe400078e0225 */
[----:B------:R-:W0:Y:S02]  /*115b0*/  SYNCS.PHASECHK.TRANS64.TRYWAIT P0, [R6+URZ+0x30860], R2 ;  /* 0x03086002060075a7 */ /* 0x000e24000800017f */
[----:B0-----:R-:W-:Y:S05]  /*115c0*/  @!P0 BRA `(.L_x_5760) ;  /* 0x0000004000588947 */ /* 0x001fea0003800000 */
.L_x_5852:
[----:B------:R-:W-:Y:S05]  /*115d0*/  BSYNC B1 ;  /* 0x0000000000017941 */ /* 0x000fea0003800000 */
.L_x_5759:
        /* <DEDUP_REMOVED lines=60> */
.L_x_5866:
        /* <DEDUP_REMOVED lines=29> */
.L_x_5762:
        /* <DEDUP_REMOVED lines=10> */
.L_x_5763:
        /* <DEDUP_REMOVED lines=8> */
.L_x_5751:
[----:B------:R-:W-:Y:S05]  /*11c90*/  BSYNC B0 ;  /* 0x0000000000007941 */ /* 0x000fea0003800000 */
.L_x_5750:
        /* <DEDUP_REMOVED lines=17> */
.L_x_5766:
[----:B------:R-:W-:Y:S05]  /*11db0*/  BSYNC B0 ;  /* 0x0000000000007941 */ /* 0x000fea0003800000 */
.L_x_5765:
[----:B------:R-:W-:-:S13]  /*11dc0*/  LOP3.LUT P0, RZ, R23, 0x10, RZ, 0xc0, !PT ;  /* 0x0000001017ff7812 */ /* 0x000fda000780c0ff */
[----:B------:R-:W-:Y:S05]  /*11dd0*/  @!P0 BRA `(.L_x_5767) ;  /* 0x0000000000048947 */ /* 0x000fea0003800000 */
[----:B------:R-:W-:Y:S01]  /*11de0*/  BPT.TRAP 0x1 ;  /* 0x000000040000795c */ /* 0x000fe20000300000 */
.L_x_5767:
[----:B------:R-:W-:Y:S01]  /*11df0*/  IMAD R0, R27, 0x8, R22 ;  /* 0x000000081b007824 */ /* 0x000fe200078e0216 */
[----:B0-----:R-:W-:Y:S01]  /*11e00*/  SHF.L.U32 R3, R28, 0x1f, RZ ;  /* 0x0000001f1c037819 */ /* 0x001fe200000006ff */
[----:B------:R-:W-:Y:S01]  /*11e10*/  BSSY B0, `(.L_x_5768) ;  /* 0x0000004000007945 */ /* 0x000fe20003800000 */
[----:B------:R-:W-:Y:S02]  /*11e20*/  IMAD R6, R25, -0x60, R37 ;  /* 0xffffffa019067824 */ /* 0x000fe400078e0225 */
[----:B------:R-:W0:Y:S02]  /*11e30*/  SYNCS.PHASECHK.TRANS64.TRYWAIT P0, [R0+URZ+0x30860], R3 ;  /* 0x03086003000075a7 */ /* 0x000e24000800017f */
[----:B0-----:R-:W-:Y:S05]  /*11e40*/  @!P0 BRA `(.L_x_5769) ;  /* 0x00000040005c8947 */ /* 0x001fea0003800000 */
.L_x_5867:
[----:B------:R-:W-:Y:S05]  /*11e50*/  BSYNC B0 ;  /* 0x0000000000007941 */ /* 0x000fea0003800000 */
.L_x_5768:
        /* <DEDUP_REMOVED lines=65> */
.L_x_5881:
        /* <DEDUP_REMOVED lines=13> */
.L_x_5771:
        /* <DEDUP_REMOVED lines=10> */
.L_x_5772:
[----:B------:R1:W-:Y:S01]  /*123e0*/  SYNCS.ARRIVE.TRANS64.A1T0 RZ, [R0+URZ+0x30850], RZ ;  /* 0x030850ff00ff79a7 */ /* 0x0003e2000810003f */
[----:B------:R-:W-:-:S05]  /*123f0*/  VIADD R27, R27, 0x1 ;  /* 0x000000011b1b7836 */ /* 0x000fca0000000000 */
[----:B------:R-:W-:-:S04]  /*12400*/  ISETP.NE.AND P0, PT, R27, 0x2, PT ;  /* 0x000000021b00780c */ /* 0x000fc80003f05270 */
[----:B0-----:R-:W-:Y:S02]  /*12410*/  SEL R3, RZ, 0x1, P0 ;  /* 0x00000001ff037807 */ /* 0x001fe40000000000 */
[----:B------:R-:W-:Y:S02]  /*12420*/  SEL R27, R27, RZ, P0 ;  /* 0x000000ff1b1b7207 */ /* 0x000fe40000000000 */
[----:B-1----:R-:W-:-:S07]  /*12430*/  LOP3.LUT R28, R28, R3, RZ, 0x3c, !PT ;  /* 0x000000031c1c7212 */ /* 0x002fce00078e3cff */
.L_x_5729:
[----:B------:R-:W-:Y:S05]  /*12440*/  BSYNC B7 ;  /* 0x0000000000077941 */ /* 0x000fea0003800000 */
.L_x_5727:
        /* <DEDUP_REMOVED lines=8> */
[----:B------:R1:W2:Y:S01]  /*124d0*/  LDS.128 R16, [R22+0x308d0] ;  /* 0x0308d00016107984 */ /* 0x0002a20000000c00 */
[----:B------:R-:W-:Y:S06]  /*124e0*/  BAR.ARV 0x4, 0x180 ;  /* 0x0106000000007b1d */ /* 0x000fec0000002000 */
[----:B------:R-:W-:Y:S05]  /*124f0*/  BRA `(.L_x_5774) ;  /* 0x0000000c00d47947 */ /* 0x000fea0003800000 */
.L_x_5773:
        /* <DEDUP_REMOVED lines=43> */
.L_x_5891:
[----:B------:R-:W-:Y:S02]  /*127b0*/  ULDC UR4, c[0x0][0xc38] ;  /* 0x00030e0000047ab9 */ /* 0x000fe40000000800 */
[----:B------:R-:W-:-:S04]  /*127c0*/  IMAD.U32 R5, RZ, RZ, UR4 ;  /* 0x00000004ff057e24 */ /* 0x000fc8000f8e00ff */
[----:B-1----:R-:W-:-:S04]  /*127d0*/  IMAD R14, R14, R5, RZ ;  /* 0x000000050e0e7224 */ /* 0x002fc800078e02ff */
[----:B------:R-:W-:-:S05]  /*127e0*/  IMAD.IADD R7, R7, 0x1, R14 ;  /* 0x0000000107077824 */ /* 0x000fca00078e020e */
[----:B------:R-:W-:-:S13]  /*127f0*/  ISETP.GT.AND P6, PT, R7, R0, PT ;  /* 0x000000000700720c */ /* 0x000fda0003fc4270 */
[----:B------:R-:W-:Y:S05]  /*12800*/  @P6 BRA `(.L_x_5776) ;  /* 0x0000000000a46947 */ /* 0x000fea0003800000 */
.L_x_5779:
        /* <DEDUP_REMOVED lines=35> */
.L_x_5899:
[----:B------:R-:W-:Y:S02]  /*12a40*/  ULDC UR4, c[0x0][0xc38] ;  /* 0x00030e0000047ab9 */ /* 0x000fe40000000800 */
[----:B------:R-:W-:-:S04]  /*12a50*/  IMAD.U32 R5, RZ, RZ, UR4 ;  /* 0x00000004ff057e24 */ /* 0x000fc8000f8e00ff */
[----:B-1----:R-:W-:-:S04]  /*12a60*/  IMAD R14, R14, R5, RZ ;  /* 0x000000050e0e7224 */ /* 0x002fc800078e02ff */
[----:B------:R-:W-:-:S05]  /*12a70*/  IMAD.IADD R7, R14, 0x1, R7 ;  /* 0x000000010e077824 */ /* 0x000fca00078e0207 */
[----:B------:R-:W-:-:S13]  /*12a80*/  ISETP.GT.AND P6, PT, R7, R0, PT ;  /* 0x000000000700720c */ /* 0x000fda0003fc4270 */
[----:B------:R-:W-:Y:S05]  /*12a90*/  @!P6 BRA `(.L_x_5779) ;  /* 0xfffffffc005ce947 */ /* 0x000fea000383ffff */
.L_x_5776:
        /* <DEDUP_REMOVED lines=10> */
.L_x_5904:
[----:B------:R-:W-:-:S13]  /*12b40*/  ISETP.NE.AND P0, PT, R3, RZ, PT ;  /* 0x000000ff0300720c */ /* 0x000fda0003f05270 */
[----:B------:R-:W-:Y:S05]  /*12b50*/  @!P0 BRA `(.L_x_5781) ;  /* 0x0000000000108947 */ /* 0x000fea0003800000 */
[----:B------:R-:W-:Y:S01]  /*12b60*/  UMOV UR4, 0xffffffff ;  /* 0xffffffff00047882 */ /* 0x000fe20000000000 */
[----:B-1----:R-:W-:Y:S02]  /*12b70*/  VIADD R12, R12, 0xffffffff ;  /* 0xffffffff0c0c7836 */ /* 0x002fe40000000000 */
[----:B------:R-:W-:Y:S05]  /*12b80*/  BRA.DIV UR4, `(.L_x_5782) ;  /* 0x0000004604747947 */ /* 0x000fea000b800000 */
[----:B------:R4:W1:Y:S02]  /*12b90*/  SHFL.IDX PT, R6, R2, R12, 0x1f ;  /* 0x00001f0c02067589 */ /* 0x00086400000e0000 */
.L_x_5781:
        /* <DEDUP_REMOVED lines=53> */
[----:B------:R-:W-:-:S04]  /*12ef0*/  @!P1 LOP3.LUT R5, RZ, R8, RZ, 0x33, !PT ;  /* 0x00000008ff059212 */ /* 0x000fc800078e33ff */
[----:B------:R-:W-:Y:S01]  /*12f00*/  IADD3 R3, -R5, RZ, RZ ;  /* 0x000000ff05037210 */ /* 0x000fe20007ffe1ff */
[----:B------:R-:W-:-:S04]  /*12f10*/  IMAD R5, R8, 0x1000000, R5 ;  /* 0x0100000008057824 */ /* 0x000fc800078e0205 */
[----:B------:R-:W-:-:S04]  /*12f20*/  IMAD R8, R8, R3, R6 ;  /* 0x0000000308087224 */ /* 0x000fc800078e0206 */
[----:B------:R-:W-:Y:S01]  /*12f30*/  IMAD R18, R8, 0x10000, R5 ;  /* 0x0001000008127824 */ /* 0x000fe200078e0205 */
[----:B------:R-:W-:Y:S06]  /*12f40*/  BRA `(.L_x_5784) ;  /* 0x0000000000f07947 */ /* 0x000fec0003800000 */
.L_x_5783:
        /* <DEDUP_REMOVED lines=60> */
.L_x_5784:
[----:B------:R-:W-:-:S05]  /*13310*/  LOP3.LUT R2, RZ, R2, RZ, 0x33, !PT ;  /* 0x00000002ff027212 */ /* 0x000fca00078e33ff */
[----:B------:R-:W-:Y:S01]  /*13320*/  IMAD.IADD R17, R17, 0x1, R2 ;  /* 0x0000000111117824 */ /* 0x000fe200078e0202 */
[----:B------:R-:W-:Y:S06]  /*13330*/  BRA `(.L_x_5785) ;  /* 0x00000000001c7947 */ /* 0x000fec0003800000 */
.L_x_5777:
[----:B------:R-:W-:Y:S01]  /*13340*/  UMOV UR4, URZ ;  /* 0x0000003f00047c82 */ /* 0x000fe20008000000 */
[----:B------:R-:W-:Y:S01]  /*13350*/  UMOV UR5, URZ ;  /* 0x0000003f00057c82 */ /* 0x000fe20008000000 */
[----:B------:R-:W-:Y:S01]  /*13360*/  ULDC UR6, c[0x0][0xc3c] ;  /* 0x00030f0000067ab9 */ /* 0x000fe20000000800 */
[----:B------:R-:W-:Y:S02]  /*13370*/  IMAD.MOV.U32 R16, RZ, RZ, R0 ;  /* 0x000000ffff107224 */ /* 0x000fe400078e0000 */
[----:B------:R-:W-:Y:S02]  /*13380*/  IMAD.U32 R17, RZ, RZ, UR4 ;  /* 0x00000004ff117e24 */ /* 0x000fe4000f8e00ff */
[----:B------:R-:W-:Y:S02]  /*13390*/  IMAD.U32 R18, RZ, RZ, UR5 ;  /* 0x00000005ff127e24 */ /* 0x000fe4000f8e00ff */
[----:B------:R-:W-:-:S07]  /*133a0*/  IMAD.U32 R19, RZ, RZ, UR6 ;  /* 0x00000006ff137e24 */ /* 0x000fce000f8e00ff */
.L_x_5785:
        /* <DEDUP_REMOVED lines=10> */
.L_x_5774:
[----:B------:R-:W-:Y:S02]  /*13450*/  ULDC UR4, c[0x0][0xc3c] ;  /* 0x00030f0000047ab9 */ /* 0x000fe40000000800 */
[----:B--2---:R-:W-:-:S13]  /*13460*/  ISETP.GE.AND P0, PT, R19, UR4, PT ;  /* 0x0000000413007c0c */ /* 0x004fda000bf06270 */
[----:B------:R-:W-:Y:S05]  /*13470*/  @!P0 BRA `(.L_x_5786) ;  /* 0xffffffb000588947 */ /* 0x000fea000383ffff */
[----:B------:R-:W-:Y:S05]  /*13480*/  BSYNC B8 ;  /* 0x0000000000087941 */ /* 0x000fea0003800000 */
.L_x_5721:
[----:B------:R-:W2:Y:S01]  /*13490*/  LDL.LU R0, [R1+0x24] ;  /* 0x0000240001007983 */ /* 0x000ea20000300800 */
[----:B------:R-:W-:Y:S01]  /*134a0*/  BSSY B0, `(.L_x_5787) ;  /* 0x000000b000007945 */ /* 0x000fe20003800000 */
[----:B------:R-:W3:Y:S01]  /*134b0*/  S2R R5, SR_CgaCtaId ;  /* 0x0000000000057919 */ /* 0x000ee20000008800 */
[----:B--2---:R-:W-:-:S05]  /*134c0*/  VIADD R0, R0, 0x1 ;  /* 0x0000000100007836 */ /* 0x004fca0000000000 */
[----:B-1----:R-:W-:-:S04]  /*134d0*/  LEA.HI R2, R0, R0, RZ, 0x1 ;  /* 0x0000000000027211 */ /* 0x002fc800078f08ff */
[----:B------:R-:W-:Y:S02]  /*134e0*/  LOP3.LUT R3, R2, 0xfffffffe, RZ, 0xc0, !PT ;  /* 0xfffffffe02037812 */ /* 0x000fe400078ec0ff */
[----:B------:R-:W-:-:S03]  /*134f0*/  MOV R2, 0x400 ;  /* 0x0000040000027802 */ /* 0x000fc60000000f00 */
[----:B------:R-:W-:Y:S01]  /*13500*/  IMAD.IADD R0, R0, 0x1, -R3 ;  /* 0x0000000100007824 */ /* 0x000fe200078e0a03 */
[----:B---3--:R-:W-:-:S04]  /*13510*/  LEA R4, R5, R2, 0x18 ;  /* 0x0000000205047211 */ /* 0x008fc800078ec0ff */
[----:B------:R-:W-:-:S04]  /*13520*/  SHF.L.U32 R0, R0, 0x1f, RZ ;  /* 0x0000001f00007819 */ /* 0x000fc800000006ff */
[----:B------:R-:W1:Y:S02]  /*13530*/  SYNCS.PHASECHK.TRANS64.TRYWAIT P0, [R4+URZ+0x30820], R0 ;  /* 0x03082000040075a7 */ /* 0x000e64000800017f */
[----:B-1----:R-:W-:Y:S05]  /*13540*/  @!P0 BRA `(.L_x_5788) ;  /* 0x0000003c002c8947 */ /* 0x002fea0003800000 */
.L_x_5907:
[----:B------:R-:W-:Y:S05]  /*13550*/  BSYNC B0 ;  /* 0x0000000000007941 */ /* 0x000fea0003800000 */
.L_x_5787:
[----:B------:R-:W-:-:S03]  /*13560*/  UMOV UR4, 0xffffffff ;  /* 0xffffffff00047882 */ /* 0x000fc60000000000 */
[----:B------:R-:W-:Y:S05]  /*13570*/  BRA.DIV UR4, `(.L_x_5789) ;  /* 0x0000003e04347947 */ /* 0x000fea000b800000 */
[----:B-1----:R-:W1:Y:S02]  /*13580*/  S2R R0, SR_TID.X ;  /* 0x0000000000007919 */ /* 0x002e640000002100 */
[----:B-1----:R-:W-:-:S04]  /*13590*/  SHF.R.U32.HI R0, RZ, 0x5, R0 ;  /* 0x00000005ff007819 */ /* 0x002fc80000011600 */
[----:B------:R-:W-:-:S05]  /*135a0*/  LOP3.LUT R0, R0, 0x3, RZ, 0xc0, !PT ;  /* 0x0000000300007812 */ /* 0x000fca00078ec0ff */
[----:B------:R1:W2:Y:S02]  /*135b0*/  SHFL.IDX PT, R14, R0, RZ, 0x1f ;  /* 0x00001fff000e7589 */ /* 0x0002a400000e0000 */
.L_x_5910:
[----:B--2---:R-:W-:Y:S01]  /*135c0*/  ISETP.NE.AND P0, PT, R14, RZ, PT ;  /* 0x000000ff0e00720c */ /* 0x004fe20003f05270 */
[----:B------:R-:W-:-:S12]  /*135d0*/  BSSY B0, `(.L_x_5790) ;  /* 0x0000026000007945 */ /* 0x000fd80003800000 */
[----:B------:R-:W-:Y:S05]  /*135e0*/  @P0 BRA `(.L_x_5791) ;  /* 0x0000000000900947 */ /* 0x000fea0003800000 */
[----:B------:R-:W-:-:S03]  /*135f0*/  UMOV UR4, 0xffffffff ;  /* 0xffffffff00047882 */ /* 0x000fc60000000000 */
[----:B------:R-:W-:Y:S05]  /*13600*/  BRA.DIV UR4, `(.L_x_5792) ;  /* 0x0000003e04447947 */ /* 0x000fea000b800000 */
[----:B------:R-:W-:-:S13]  /*13610*/  ELECT P6, URZ, PT ;  /* 0x00000000003f782f */ /* 0x000fda00038c0000 */
.L_x_5913:
        /* <DEDUP_REMOVED lines=8> */
.L_x_5793:
[C---:B------:R-:W-:Y:S01]  /*136a0*/  IMAD R5, R27.reuse, 0x8, R4 ;  /* 0x000000081b057824 */ /* 0x040fe200078e0204 */
[----:B------:R-:W-:Y:S01]  /*136b0*/  SHF.L.U32 R0, R28, 0x1f, RZ ;  /* 0x0000001f1c007819 */ /* 0x000fe200000006ff */
[----:B------:R-:W-:-:S03]  /*136c0*/  VIADD R27, R27, 0x1 ;  /* 0x000000011b1b7836 */ /* 0x000fc60000000000 */
[----:B------:R-:W1:Y:S02]  /*136d0*/  SYNCS.PHASECHK.TRANS64.TRYWAIT P1, [R5+URZ+0x30840], R0 ;  /* 0x03084000050075a7 */ /* 0x000e64000802017f */
[----:B------:R-:W-:-:S04]  /*136e0*/  ISETP.NE.AND P2, PT, R27, 0x2, PT ;  /* 0x000000021b00780c */ /* 0x000fc80003f45270 */
[----:B------:R-:W-:Y:S01]  /*136f0*/  SEL R3, RZ, 0x1, P2 ;  /* 0x00000001ff037807 */ /* 0x000fe20001000000 */
[----:B-1----:R-:W-:Y:S08]  /*13700*/  @!P1 BRA `(.L_x_5794) ;  /* 0x0000003c00249947 */ /* 0x002ff00003800000 */
.L_x_5914:
[----:B------:R-:W-:Y:S02]  /*13710*/  SEL R27, R27, RZ, P2 ;  /* 0x000000ff1b1b7207 */ /* 0x000fe40001000000 */
[----:B------:R-:W-:Y:S01]  /*13720*/  LOP3.LUT R2, R28, R3, RZ, 0x3c, !PT ;  /* 0x000000031c027212 */ /* 0x000fe200078e3cff */
[----:B------:R-:W-:Y:S06]  /*13730*/  @!P0 BRA `(.L_x_5795) ;  /* 0x0000000000048947 */ /* 0x000fec0003800000 */
[----:B------:R-:W-:Y:S01]  /*13740*/  BPT.TRAP 0x1 ;  /* 0x000000040000795c */ /* 0x000fe20000300000 */
.L_x_5795:
[----:B------:R-:W-:Y:S01]  /*13750*/  IMAD R27, R27, 0x8, R4 ;  /* 0x000000081b1b7824 */ /* 0x000fe200078e0204 */
[----:B------:R-:W-:-:S04]  /*13760*/  SHF.L.U32 R2, R2, 0x1f, RZ ;  /* 0x0000001f02027819 */ /* 0x000fc800000006ff */
[----:B------:R-:W2:Y:S02]  /*13770*/  SYNCS.PHASECHK.TRANS64.TRYWAIT P1, [R27+URZ+0x30840], R2 ;  /* 0x030840021b0075a7 */ /* 0x000ea4000802017f */
[----:B--2---:R-:W-:Y:S05]  /*13780*/  @!P1 BRA `(.L_x_5796) ;  /* 0x0000003c00189947 */ /* 0x004fea0003800000 */
.L_x_5915:
[----:B------:R-:W-:Y:S05]  /*13790*/  @!P0 BRA `(.L_x_5797) ;  /* 0x0000000000048947 */ /* 0x000fea0003800000 */
[----:B------:R-:W-:Y:S01]  /*137a0*/  BPT.TRAP 0x1 ;  /* 0x000000040000795c */ /* 0x000fe20000300000 */
.L_x_5797:
[----:B------:R-:W3:Y:S02]  /*137b0*/  SYNCS.PHASECHK.TRANS64.TRYWAIT P1, [R5+URZ+0x30860], R0 ;  /* 0x03086000050075a7 */ /* 0x000ee4000802017f */
[----:B---3--:R-:W-:Y:S05]  /*137c0*/  @!P1 BRA `(.L_x_5798) ;  /* 0x0000003c001c9947 */ /* 0x008fea0003800000 */
.L_x_5916:
[----:B------:R-:W-:Y:S05]  /*137d0*/  @!P0 BRA `(.L_x_5799) ;  /* 0x0000000000048947 */ /* 0x000fea0003800000 */
[----:B------:R-:W-:Y:S01]  /*137e0*/  BPT.TRAP 0x1 ;  /* 0x000000040000795c */ /* 0x000fe20000300000 */
.L_x_5799:
[----:B----4-:R4:W0:Y:S02]  /*137f0*/  SYNCS.PHASECHK.TRANS64.TRYWAIT P0, [R27+URZ+0x30860], R2 ;  /* 0x030860021b0075a7 */ /* 0x010824000800017f */
[----:B0-----:R-:W-:Y:S05]  /*13800*/  @!P0 NANOSLEEP.SYNCS 0x989680 ;  /* 0x009896800000895d */ /* 0x001fea0003900000 */
[----:B------:R-:W0:Y:S02]  /*13810*/  @!P0 SYNCS.PHASECHK.TRANS64 P0, [R27+URZ+0x30860], R2 ;  /* 0x030860021b0085a7 */ /* 0x000e24000800007f */
[----:B0-----:R-:W-:Y:S05]  /*13820*/  @!P0 BRA `(.L_x_5799) ;  /* 0xfffffffc00f08947 */ /* 0x001fea000383ffff */
.L_x_5791:
[----:B------:R-:W-:Y:S05]  /*13830*/  BSYNC B0 ;  /* 0x0000000000007941 */ /* 0x000fea0003800000 */
.L_x_5790:
[----:B------:R-:W-:Y:S05]  /*13840*/  EXIT ;  /* 0x000000000000794d */ /* 0x000fea0003800000 */
.L_x_5654:
[----:B0-----:R-:W-:-:S04]  /*13850*/  IMAD.U32 R3, RZ, RZ, UR40 ;  /* 0x00000028ff037e24 */ /* 0x001fc8000f8e00ff */
[----:B------:R0:W1:Y:S03]  /*13860*/  SYNCS.PHASECHK.TRANS64.TRYWAIT P1, [R3+URZ+0x30800], R0 ;  /* 0x03080000030075a7 */ /* 0x000066000802017f */
[----:B-1----:R-:W-:Y:S05]  /*13870*/  @!P1 NANOSLEEP.SYNCS 0x989680 ;  /* 0x009896800000995d */ /* 0x002fea0003900000 */
[----:B------:R-:W1:Y:S02]  /*13880*/  @!P1 SYNCS.PHASECHK.TRANS64 P1, [R3+URZ+0x30800], R0 ;  /* 0x03080000030095a7 */ /* 0x000e64000802007f */
[----:B-1----:R-:W-:Y:S05]  /*13890*/  @!P1 BRA `(.L_x_5654) ;  /* 0xfffffffc00ec9947 */ /* 0x002fea000383ffff */
[----:B------:R-:W-:Y:S05]  /*138a0*/  BRA `(.L_x_5800) ;  /* 0xfffffee400d87947 */ /* 0x000fea000383ffff */
.L_x_5658:
[----:B-1----:R1:W2:Y:S02]  /*138b0*/  SYNCS.PHASECHK.TRANS64.TRYWAIT P1, [R0+URZ+0x30830], R3 ;  /* 0x03083003000075a7 */ /* 0x0022a4000802017f */
[----:B--2---:R-:W-:Y:S05]  /*138c0*/  @!P1 NANOSLEEP.SYNCS 0x989680 ;  /* 0x009896800000995d */ /* 0x004fea0003900000 */
[----:B------:R-:W2:Y:S02]  /*138d0*/  @!P1 SYNCS.PHASECHK.TRANS64 P1, [R0+URZ+0x30830], R3 ;  /* 0x03083003000095a7 */ /* 0x000ea4000802007f */
[----:B--2---:R-:W-:Y:S05]  /*138e0*/  @!P1 BRA `(.L_x_5658) ;  /* 0xfffffffc00f09947 */ /* 0x004fea000383ffff */
[----:B------:R-:W-:Y:S05]  /*138f0*/  BRA `(.L_x_5657) ;  /* 0xfffffee400f47947 */ /* 0x000fea000383ffff */
.L_x_5664:
[----:B-1----:R-:W-:-:S04]  /*13900*/  IMAD.U32 R4, RZ, RZ, UR7 ;  /* 0x00000007ff047e24 */ /* 0x002fc8000f8e00ff */
[----:B------:R1:W2:Y:S03]  /*13910*/  SYNCS.PHASECHK.TRANS64.TRYWAIT P1, [R4+URZ+0x30830], R3 ;  /* 0x03083003040075a7 */ /* 0x0002a6000802017f */
[----:B--2---:R-:W-:Y:S05]  /*13920*/  @!P1 NANOSLEEP.SYNCS 0x989680 ;  /* 0x009896800000995d */ /* 0x004fea0003900000 */
[----:B------:R-:W2:Y:S02]  /*13930*/  @!P1 SYNCS.PHASECHK.TRANS64 P1, [R4+URZ+0x30830], R3 ;  /* 0x03083003040095a7 */ /* 0x000ea4000802007f */
[----:B--2---:R-:W-:Y:S05]  /*13940*/  @!P1 BRA `(.L_x_5664) ;  /* 0xfffffffc00ec9947 */ /* 0x004fea000383ffff */
[----:B------:R-:W-:Y:S05]  /*13950*/  BRA `(.L_x_5663) ;  /* 0xffffff0800447947 */ /* 0x000fea000383ffff */
.L_x_5668:
[----:B---3--:R-:W-:-:S04]  /*13960*/  IMAD.U32 R2, RZ, RZ, UR10 ;  /* 0x0000000aff027e24 */ /* 0x008fc8000f8e00ff */
[----:B------:R3:W4:Y:S03]  /*13970*/  SYNCS.PHASECHK.TRANS64.TRYWAIT P1, [R2+URZ+0x30850], R0 ;  /* 0x03085000020075a7 */ /* 0x000726000802017f */
[----:B----4-:R-:W-:Y:S05]  /*13980*/  @!P1 NANOSLEEP.SYNCS 0x989680 ;  /* 0x009896800000995d */ /* 0x010fea0003900000 */
[----:B------:R-:W4:Y:S02]  /*13990*/  @!P1 SYNCS.PHASECHK.TRANS64 P1, [R2+URZ+0x30850], R0 ;  /* 0x03085000020095a7 */ /* 0x000f24000802007f */
[----:B----4-:R-:W-:Y:S05]  /*139a0*/  @!P1 BRA `(.L_x_5668) ;  /* 0xfffffffc00ec9947 */ /* 0x010fea000383ffff */
[----:B------:R-:W-:Y:S05]  /*139b0*/  BRA `(.L_x_5667) ;  /* 0xffffff14000c7947 */ /* 0x000fea000383ffff */
.L_x_5676:
[----:B-1----:R-:W-:-:S04]  /*139c0*/  IMAD.U32 R4, RZ, RZ, UR7 ;  /* 0x00000007ff047e24 */ /* 0x002fc8000f8e00ff */
[----:B------:R1:W2:Y:S03]  /*139d0*/  SYNCS.PHASECHK.TRANS64.TRYWAIT P1, [R4+URZ+0x30830], R3 ;  /* 0x03083003040075a7 */ /* 0x0002a6000802017f */
[----:B--2---:R-:W-:Y:S05]  /*139e0*/  @!P1 NANOSLEEP.SYNCS 0x989680 ;  /* 0x009896800000995d */ /* 0x004fea0003900000 */
[----:B------:R-:W2:Y:S02]  /*139f0*/  @!P1 SYNCS.PHASECHK.TRANS64 P1, [R4+URZ+0x30830], R3 ;  /* 0x03083003040095a7 */ /* 0x000ea4000802007f */
[----:B--2---:R-:W-:Y:S05]  /*13a00*/  @!P1 BRA `(.L_x_5676) ;  /* 0xfffffffc00ec9947 */ /* 0x004fea000383ffff */
[----:B------:R-:W-:Y:S05]  /*13a10*/  BRA `(.L_x_5675) ;  /* 0xffffff2c00b87947 */ /* 0x000fea000383ffff */
.L_x_5680:
[----:B---3--:R-:W-:-:S04]  /*13a20*/  IMAD.U32 R2, RZ, RZ, UR15 ;  /* 0x0000000fff027e24 */ /* 0x008fc8000f8e00ff */
[----:B------:R3:W4:Y:S03]  /*13a30*/  SYNCS.PHASECHK.TRANS64.TRYWAIT P1, [R2+URZ+0x30850], R0 ;  /* 0x03085000020075a7 */ /* 0x000726000802017f */
[----:B----4-:R-:W-:Y:S05]  /*13a40*/  @!P1 NANOSLEEP.SYNCS 0x989680 ;  /* 0x009896800000995d */ /* 0x010fea0003900000 */
[----:B------:R-:W4:Y:S02]  /*13a50*/  @!P1 SYNCS.PHASECHK.TRANS64 P1, [R2+URZ+0x30850], R0 ;  /* 0x03085000020095a7 */ /* 0x000f24000802007f */
[----:B----4-:R-:W-:Y:S05]  /*13a60*/  @!P1 BRA `(.L_x_5680) ;  /* 0xfffffffc00ec9947 */ /* 0x010fea000383ffff */
[----:B------:R-:W-:Y:S05]  /*13a70*/  BRA `(.L_x_5679) ;  /* 0xffffff3800807947 */ /* 0x000fea000383ffff */
.L_x_5687:
[----:B-1----:R-:W-:-:S04]  /*13a80*/  IMAD.U32 R7, RZ, RZ, UR5 ;  /* 0x00000005ff077e24 */ /* 0x002fc8000f8e00ff */
[----:B------:R1:W2:Y:S03]  /*13a90*/  SYNCS.PHASECHK.TRANS64.TRYWAIT P1, [R7+URZ+0x30850], R0 ;  /* 0x03085000070075a7 */ /* 0x0002a6000802017f */
[----:B--2---:R-:W-:Y:S05]  /*13aa0*/  @!P1 NANOSLEEP.SYNCS 0x989680 ;  /* 0x009896800000995d */ /* 0x004fea0003900000 */
[----:B------:R-:W2:Y:S02]  /*13ab0*/  @!P1 SYNCS.PHASECHK.TRANS64 P1, [R7+URZ+0x30850], R0 ;  /* 0x03085000070095a7 */ /* 0x000ea4000802007f */
[----:B--2---:R-:W-:Y:S05]  /*13ac0*/  @!P1 BRA `(.L_x_5687) ;  /* 0xfffffffc00ec9947 */ /* 0x004fea000383ffff */
[----:B------:R-:W-:Y:S05]  /*13ad0*/  BRA `(.L_x_5686) ;  /* 0xffffff50009c7947 */ /* 0x000fea000383ffff */
.L_x_5735:
        /* <DEDUP_REMOVED lines=11> */
.L_x_5802:
[----:B------:R-:W-:Y:S05]  /*13b90*/  BSYNC B0 ;  /* 0x0000000000007941 */ /* 0x000fea0003800000 */
.L_x_5801:
[----:B------:R-:W-:Y:S05]  /*13ba0*/  BRA `(.L_x_5803) ;  /* 0xffffffb800b47947 */ /* 0x000fea000383ffff */
.L_x_5738:
[----:B0-----:R0:W1:Y:S02]  /*13bb0*/  SYNCS.PHASECHK.TRANS64.TRYWAIT P0, [R7+URZ+0x30840], R2 ;  /* 0x03084002070075a7 */ /* 0x001064000800017f */
[----:B-1----:R-:W-:Y:S05]  /*13bc0*/  @!P0 NANOSLEEP.SYNCS 0x989680 ;  /* 0x009896800000895d */ /* 0x002fea0003900000 */
[----:B------:R-:W1:Y:S02]  /*13bd0*/  @!P0 SYNCS.PHASECHK.TRANS64 P0, [R7+URZ+0x30840], R2 ;  /* 0x03084002070085a7 */ /* 0x000e64000800007f */
[----:B-1----:R-:W-:Y:S05]  /*13be0*/  @!P0 BRA `(.L_x_5738) ;  /* 0xfffffffc00f08947 */ /* 0x002fea000383ffff */
[----:B------:R-:W-:Y:S05]  /*13bf0*/  BRA `(.L_x_5804) ;  /* 0xffffffbc001c7947 */ /* 0x000fea000383ffff */
.L_x_5739:
        /* <DEDUP_REMOVED lines=8> */
.L_x_5806:
[----:B------:R-:W-:Y:S05]  /*13c80*/  BSYNC B0 ;  /* 0x0000000000007941 */ /* 0x000fea0003800000 */
.L_x_5805:
        /* <DEDUP_REMOVED lines=9> */
.L_x_5807:
[----:B------:R-:W-:Y:S02]  /*13d20*/  IMAD.MOV.U32 R13, RZ, RZ, R0 ;  /* 0x000000ffff0d7224 */ /* 0x000fe400078e0000 */
[----:B------:R-:W-:Y:S02]  /*13d30*/  IMAD.MOV.U32 R12, RZ, RZ, 0x1 ;  /* 0x00000001ff0c7424 */ /* 0x000fe400078e00ff */
[----:B------:R-:W-:-:S07]  /*13d40*/  IMAD.MOV.U32 R3, RZ, RZ, R14 ;  /* 0x000000ffff037224 */ /* 0x000fce00078e000e */
[----:B------:R-:W-:Y:S05]  /*13d50*/  WARPSYNC.COLLECTIVE R15, `(.L_x_5808) ;  /* 0x000000000f087348 */ /* 0x000fea0003c00000 */
[----:B------:R0:W1:Y:S02]  /*13d60*/  SHFL.IDX P6, R14, R13, R12, R11 ;  /* 0x0000000c0d0e7389 */ /* 0x00006400000c000b */
[----:B01----:R-:W-:Y:S01]  /*13d70*/  ENDCOLLECTIVE ;  /* 0x000000000000791b */ /* 0x003fe20003800000 */
.L_x_5808:
        /* <DEDUP_REMOVED lines=17> */
.L_x_5809:
[----:B------:R-:W-:Y:S02]  /*13e90*/  @P1 IMAD R8, R5, 0x2, R22 ;  /* 0x0000000205081824 */ /* 0x000fe400078e0216 */
[----:B------:R-:W-:Y:S02]  /*13ea0*/  IMAD.MOV.U32 R13, RZ, RZ, R0 ;  /* 0x000000ffff0d7224 */ /* 0x000fe400078e0000 */
[----:B------:R-:W-:Y:S02]  /*13eb0*/  IMAD.MOV.U32 R12, RZ, RZ, 0x2 ;  /* 0x00000002ff0c7424 */ /* 0x000fe400078e00ff */
[----:B------:R-:W-:-:S07]  /*13ec0*/  IMAD.MOV.U32 R3, RZ, RZ, R14 ;  /* 0x000000ffff037224 */ /* 0x000fce00078e000e */
[----:B------:R-:W-:Y:S05]  /*13ed0*/  WARPSYNC.COLLECTIVE R15, `(.L_x_5810) ;  /* 0x000000000f087348 */ /* 0x000fea0003c00000 */
[----:B------:R0:W1:Y:S02]  /*13ee0*/  SHFL.IDX P6, R14, R13, R12, R11 ;  /* 0x0000000c0d0e7389 */ /* 0x00006400000c000b */
[----:B01----:R-:W-:Y:S01]  /*13ef0*/  ENDCOLLECTIVE ;  /* 0x000000000000791b */ /* 0x003fe20003800000 */
.L_x_5810:
        /* <DEDUP_REMOVED lines=17> */
.L_x_5811:
[----:B------:R-:W-:Y:S02]  /*14010*/  @P1 IMAD R8, R5, 0x2, R22 ;  /* 0x0000000205081824 */ /* 0x000fe400078e0216 */
[----:B------:R-:W-:Y:S02]  /*14020*/  IMAD.MOV.U32 R13, RZ, RZ, R0 ;  /* 0x000000ffff0d7224 */ /* 0x000fe400078e0000 */
[----:B------:R-:W-:Y:S02]  /*14030*/  IMAD.MOV.U32 R12, RZ, RZ, 0x3 ;  /* 0x00000003ff0c7424 */ /* 0x000fe400078e00ff */
[----:B------:R-:W-:-:S07]  /*14040*/  IMAD.MOV.U32 R3, RZ, RZ, R14 ;  /* 0x000000ffff037224 */ /* 0x000fce00078e000e */
[----:B------:R-:W-:Y:S05]  /*14050*/  WARPSYNC.COLLECTIVE R15, `(.L_x_5812) ;  /* 0x000000000f087348 */ /* 0x000fea0003c00000 */
[----:B------:R0:W1:Y:S02]  /*14060*/  SHFL.IDX P6, R14, R13, R12, R11 ;  /* 0x0000000c0d0e7389 */ /* 0x00006400000c000b */
[----:B01----:R-:W-:Y:S01]  /*14070*/  ENDCOLLECTIVE ;  /* 0x000000000000791b */ /* 0x003fe20003800000 */
.L_x_5812:
        /* <DEDUP_REMOVED lines=17> */
.L_x_5813:
[----:B------:R-:W-:Y:S02]  /*14190*/  @P1 IMAD R8, R5, 0x2, R22 ;  /* 0x0000000205081824 */ /* 0x000fe400078e0216 */
[----:B------:R-:W-:Y:S02]  /*141a0*/  IMAD.MOV.U32 R13, RZ, RZ, R0 ;  /* 0x000000ffff0d7224 */ /* 0x000fe400078e0000 */
[----:B------:R-:W-:Y:S02]  /*141b0*/  IMAD.MOV.U32 R12, RZ, RZ, 0x4 ;  /* 0x00000004ff0c7424 */ /* 0x000fe400078e00ff */
[----:B------:R-:W-:-:S07]  /*141c0*/  IMAD.MOV.U32 R3, RZ, RZ, R14 ;  /* 0x000000ffff037224 */ /* 0x000fce00078e000e */
[----:B------:R-:W-:Y:S05]  /*141d0*/  WARPSYNC.COLLECTIVE R15, `(.L_x_5814) ;  /* 0x000000000f087348 */ /* 0x000fea0003c00000 */
[----:B------:R0:W1:Y:S02]  /*141e0*/  SHFL.IDX P6, R14, R13, R12, R11 ;  /* 0x0000000c0d0e7389 */ /* 0x00006400000c000b */
[----:B01----:R-:W-:Y:S01]  /*141f0*/  ENDCOLLECTIVE ;  /* 0x000000000000791b */ /* 0x003fe20003800000 */
.L_x_5814:
        /* <DEDUP_REMOVED lines=17> */
.L_x_5815:
[----:B------:R-:W-:Y:S02]  /*14310*/  @P1 IMAD R8, R5, 0x2, R22 ;  /* 0x0000000205081824 */ /* 0x000fe400078e0216 */
[----:B------:R-:W-:Y:S01]  /*14320*/  IMAD.MOV.U32 R13, RZ, RZ, R0 ;  /* 0x000000ffff0d7224 */ /* 0x000fe200078e0000 */
[----:B------:R-:W-:Y:S01]  /*14330*/  MOV R12, 0x5 ;  /* 0x00000005000c7802 */ /* 0x000fe20000000f00 */
[----:B------:R-:W-:-:S07]  /*14340*/  IMAD.MOV.U32 R3, RZ, RZ, R14 ;  /* 0x000000ffff037224 */ /* 0x000fce00078e000e */
[----:B------:R-:W-:Y:S05]  /*14350*/  WARPSYNC.COLLECTIVE R15, `(.L_x_5816) ;  /* 0x000000000f087348 */ /* 0x000fea0003c00000 */
[----:B------:R0:W1:Y:S02]  /*14360*/  SHFL.IDX P6, R14, R13, R12, R11 ;  /* 0x0000000c0d0e7389 */ /* 0x00006400000c000b */
[----:B01----:R-:W-:Y:S01]  /*14370*/  ENDCOLLECTIVE ;  /* 0x000000000000791b */ /* 0x003fe20003800000 */
.L_x_5816:
        /* <DEDUP_REMOVED lines=10> */
.L_x_5817:
        /* <DEDUP_REMOVED lines=8> */
.L_x_5744:
        /* <DEDUP_REMOVED lines=9> */
.L_x_5819:
[C---:B------:R-:W-:Y:S01]  /*14530*/  VIADD R6, R17.reuse, 0x10 ;  /* 0x0000001011067836 */ /* 0x040fe20000000000 */
[----:B------:R-:W-:Y:S01]  /*14540*/  ISETP.GE.AND P1, PT, R17, R5, PT ;  /* 0x000000051100720c */ /* 0x000fe20003f26270 */
[----:B------:R-:W-:Y:S02]  /*14550*/  IMAD.MOV.U32 R13, RZ, RZ, R0 ;  /* 0x000000ffff0d7224 */ /* 0x000fe400078e0000 */
[----:B------:R-:W-:-:S10]  /*14560*/  IMAD.MOV.U32 R2, RZ, RZ, R14 ;  /* 0x000000ffff027224 */ /* 0x000fd400078e000e */
[----:B------:R-:W-:Y:S05]  /*14570*/  WARPSYNC.COLLECTIVE R15, `(.L_x_5820) ;  /* 0x000000000f087348 */ /* 0x000fea0003c00000 */
[----:B------:R0:W1:Y:S02]  /*14580*/  SHFL.IDX P6, R14, R13, R12, R11 ;  /* 0x0000000c0d0e7389 */ /* 0x00006400000c000b */
[----:B01----:R-:W-:Y:S01]  /*14590*/  ENDCOLLECTIVE ;  /* 0x000000000000791b */ /* 0x003fe20003800000 */
.L_x_5820:
        /* <DEDUP_REMOVED lines=8> */
.L_x_5821:
        /* <DEDUP_REMOVED lines=13> */
.L_x_5822:
        /* <DEDUP_REMOVED lines=8> */
.L_x_5823:
        /* <DEDUP_REMOVED lines=14> */
.L_x_5824:
        /* <DEDUP_REMOVED lines=8> */
.L_x_5825:
        /* <DEDUP_REMOVED lines=14> */
.L_x_5826:
        /* <DEDUP_REMOVED lines=8> */
.L_x_5827:
        /* <DEDUP_REMOVED lines=14> */
.L_x_5828:
        /* <DEDUP_REMOVED lines=8> */
.L_x_5829:
        /* <DEDUP_REMOVED lines=14> */
.L_x_5830:
        /* <DEDUP_REMOVED lines=8> */
.L_x_5831:
        /* <DEDUP_REMOVED lines=13> */
.L_x_5832:
        /* <DEDUP_REMOVED lines=8> */
.L_x_5833:
        /* <DEDUP_REMOVED lines=12> */
.L_x_5834:
[----:B------:R-:W-:Y:S05]  /*14f00*/  BRA `(.L_x_5835) ;  /* 0xffffffb800bc7947 */ /* 0x000fea000383ffff */
.L_x_5749:
[----:B0-----:R0:W1:Y:S02]  /*14f10*/  SYNCS.PHASECHK.TRANS64.TRYWAIT P0, [R22+URZ+0x30820], R3 ;  /* 0x03082003160075a7 */ /* 0x001064000800017f */
[----:B-1----:R-:W-:Y:S05]  /*14f20*/  @!P0 NANOSLEEP.SYNCS 0x989680 ;  /* 0x009896800000895d */ /* 0x002fea0003900000 */
[----:B------:R-:W1:Y:S02]  /*14f30*/  @!P0 SYNCS.PHASECHK.TRANS64 P0, [R22+URZ+0x30820], R3 ;  /* 0x03082003160085a7 */ /* 0x000e64000800007f */
[----:B-1----:R-:W-:Y:S05]  /*14f40*/  @!P0 BRA `(.L_x_5749) ;  /* 0xfffffffc00f08947 */ /* 0x002fea000383ffff */
[----:B------:R-:W-:Y:S05]  /*14f50*/  BRA `(.L_x_5836) ;  /* 0xffffffbc00347947 */ /* 0x000fea000383ffff */
.L_x_5754:
[----:B0-----:R0:W1:Y:S02]  /*14f60*/  SYNCS.PHASECHK.TRANS64.TRYWAIT P0, [R6+URZ+0x30840], R3 ;  /* 0x03084003060075a7 */ /* 0x001064000800017f */
[----:B-1----:R-:W-:Y:S05]  /*14f70*/  @!P0 NANOSLEEP.SYNCS 0x989680 ;  /* 0x009896800000895d */ /* 0x002fea0003900000 */
[----:B------:R-:W1:Y:S02]  /*14f80*/  @!P0 SYNCS.PHASECHK.TRANS64 P0, [R6+URZ+0x30840], R3 ;  /* 0x03084003060085a7 */ /* 0x000e64000800007f */
[----:B-1----:R-:W-:Y:S05]  /*14f90*/  @!P0 BRA `(.L_x_5754) ;  /* 0xfffffffc00f08947 */ /* 0x002fea000383ffff */
[----:B------:R-:W-:Y:S05]  /*14fa0*/  BRA `(.L_x_5837) ;  /* 0xffffffc000107947 */ /* 0x000fea000383ffff */
.L_x_5755:
        /* <DEDUP_REMOVED lines=8> */
.L_x_5839:
[----:B------:R-:W-:Y:S05]  /*15030*/  BSYNC B1 ;  /* 0x0000000000017941 */ /* 0x000fea0003800000 */
.L_x_5838:
        /* <DEDUP_REMOVED lines=12> */
.L_x_5840:
[----:B------:R-:W-:Y:S02]  /*15100*/  IMAD R5, R5, 0x2, R22 ;  /* 0x0000000205057824 */ /* 0x000fe400078e0216 */
[----:B------:R-:W-:Y:S02]  /*15110*/  IMAD.MOV.U32 R13, RZ, RZ, R8 ;  /* 0x000000ffff0d7224 */ /* 0x000fe400078e0008 */
[----:B------:R-:W-:Y:S02]  /*15120*/  IMAD.MOV.U32 R12, RZ, RZ, 0x1 ;  /* 0x00000001ff0c7424 */ /* 0x000fe400078e00ff */
[----:B------:R-:W-:-:S07]  /*15130*/  IMAD.MOV.U32 R2, RZ, RZ, R14 ;  /* 0x000000ffff027224 */ /* 0x000fce00078e000e */
[----:B------:R-:W-:Y:S05]  /*15140*/  WARPSYNC.COLLECTIVE R15, `(.L_x_5841) ;  /* 0x000000000f087348 */ /* 0x000fea0003c00000 */
[----:B------:R0:W1:Y:S02]  /*15150*/  SHFL.IDX P6, R14, R13, R12, R11 ;  /* 0x0000000c0d0e7389 */ /* 0x00006400000c000b */
[----:B01----:R-:W-:Y:S01]  /*15160*/  ENDCOLLECTIVE ;  /* 0x000000000000791b */ /* 0x003fe20003800000 */
.L_x_5841:
        /* <DEDUP_REMOVED lines=13> */
.L_x_5842:
[----:B------:R-:W-:Y:S01]  /*15240*/  IMAD.MOV.U32 R13, RZ, RZ, R8 ;  /* 0x000000ffff0d7224 */ /* 0x000fe200078e0008 */
[----:B------:R-:W-:Y:S01]  /*15250*/  MOV R12, 0x2 ;  /* 0x00000002000c7802 */ /* 0x000fe20000000f00 */
[----:B------:R-:W-:-:S07]  /*15260*/  IMAD.MOV.U32 R2, RZ, RZ, R14 ;  /* 0x000000ffff027224 */ /* 0x000fce00078e000e */
[----:B------:R-:W-:Y:S05]  /*15270*/  WARPSYNC.COLLECTIVE R15, `(.L_x_5843) ;  /* 0x000000000f087348 */ /* 0x000fea0003c00000 */
[----:B------:R0:W1:Y:S02]  /*15280*/  SHFL.IDX P6, R14, R13, R12, R11 ;  /* 0x0000000c0d0e7389 */ /* 0x00006400000c000b */
[----:B01----:R-:W-:Y:S01]  /*15290*/  ENDCOLLECTIVE ;  /* 0x000000000000791b */ /* 0x003fe20003800000 */
.L_x_5843:
        /* <DEDUP_REMOVED lines=13> */
.L_x_5844:
[----:B------:R-:W-:Y:S02]  /*15370*/  IMAD.MOV.U32 R13, RZ, RZ, R8 ;  /* 0x000000ffff0d7224 */ /* 0x000fe400078e0008 */
[----:B------:R-:W-:Y:S02]  /*15380*/  IMAD.MOV.U32 R12, RZ, RZ, 0x3 ;  /* 0x00000003ff0c7424 */ /* 0x000fe400078e00ff */
[----:B------:R-:W-:-:S07]  /*15390*/  IMAD.MOV.U32 R2, RZ, RZ, R14 ;  /* 0x000000ffff027224 */ /* 0x000fce00078e000e */
[----:B------:R-:W-:Y:S05]  /*153a0*/  WARPSYNC.COLLECTIVE R15, `(.L_x_5845) ;  /* 0x000000000f087348 */ /* 0x000fea0003c00000 */
[----:B------:R0:W1:Y:S02]  /*153b0*/  SHFL.IDX P6, R14, R13, R12, R11 ;  /* 0x0000000c0d0e7389 */ /* 0x00006400000c000b */
[----:B01----:R-:W-:Y:S01]  /*153c0*/  ENDCOLLECTIVE ;  /* 0x000000000000791b */ /* 0x003fe20003800000 */
.L_x_5845:
        /* <DEDUP_REMOVED lines=13> */
.L_x_5846:
[----:B------:R-:W-:Y:S02]  /*154a0*/  IMAD.MOV.U32 R13, RZ, RZ, R8 ;  /* 0x000000ffff0d7224 */ /* 0x000fe400078e0008 */
[----:B------:R-:W-:Y:S02]  /*154b0*/  IMAD.MOV.U32 R12, RZ, RZ, 0x4 ;  /* 0x00000004ff0c7424 */ /* 0x000fe400078e00ff */
[----:B------:R-:W-:-:S07]  /*154c0*/  IMAD.MOV.U32 R2, RZ, RZ, R14 ;  /* 0x000000ffff027224 */ /* 0x000fce00078e000e */
[----:B------:R-:W-:Y:S05]  /*154d0*/  WARPSYNC.COLLECTIVE R15, `(.L_x_5847) ;  /* 0x000000000f087348 */ /* 0x000fea0003c00000 */
[----:B------:R0:W1:Y:S02]  /*154e0*/  SHFL.IDX P6, R14, R13, R12, R11 ;  /* 0x0000000c0d0e7389 */ /* 0x00006400000c000b */
[----:B01----:R-:W-:Y:S01]  /*154f0*/  ENDCOLLECTIVE ;  /* 0x000000000000791b */ /* 0x003fe20003800000 */
.L_x_5847:
        /* <DEDUP_REMOVED lines=13> */
.L_x_5848:
[----:B------:R-:W-:Y:S02]  /*155d0*/  IMAD.MOV.U32 R13, RZ, RZ, R8 ;  /* 0x000000ffff0d7224 */ /* 0x000fe400078e0008 */
[----:B------:R-:W-:Y:S02]  /*155e0*/  IMAD.MOV.U32 R12, RZ, RZ, 0x5 ;  /* 0x00000005ff0c7424 */ /* 0x000fe400078e00ff */
[----:B------:R-:W-:-:S07]  /*155f0*/  IMAD.MOV.U32 R2, RZ, RZ, R14 ;  /* 0x000000ffff027224 */ /* 0x000fce00078e000e */
[----:B------:R-:W-:Y:S05]  /*15600*/  WARPSYNC.COLLECTIVE R15, `(.L_x_5849) ;  /* 0x000000000f087348 */ /* 0x000fea0003c00000 */
[----:B------:R0:W1:Y:S02]  /*15610*/  SHFL.IDX P6, R14, R13, R12, R11 ;  /* 0x0000000c0d0e7389 */ /* 0x00006400000c000b */
[----:B01----:R-:W-:Y:S01]  /*15620*/  ENDCOLLECTIVE ;  /* 0x000000000000791b */ /* 0x003fe20003800000 */
.L_x_5849:
        /* <DEDUP_REMOVED lines=14> */
.L_x_5850:
[----:B------:R-:W-:Y:S01]  /*15710*/  IMAD.MOV.U32 R2, RZ, RZ, R14 ;  /* 0x000000ffff027224 */ /* 0x000fe200078e000e */
[----:B------:R-:W-:Y:S06]  /*15720*/  BRA `(.L_x_5851) ;  /* 0xffffffbc00307947 */ /* 0x000fec000383ffff */
.L_x_5760:
[----:B0-----:R0:W1:Y:S02]  /*15730*/  SYNCS.PHASECHK.TRANS64.TRYWAIT P0, [R6+URZ+0x30860], R2 ;  /* 0x03086002060075a7 */ /* 0x001064000800017f */
[----:B-1----:R-:W-:Y:S05]  /*15740*/  @!P0 NANOSLEEP.SYNCS 0x989680 ;  /* 0x009896800000895d */ /* 0x002fea0003900000 */
[----:B------:R-:W1:Y:S02]  /*15750*/  @!P0 SYNCS.PHASECHK.TRANS64 P0, [R6+URZ+0x30860], R2 ;  /* 0x03086002060085a7 */ /* 0x000e64000800007f */
[----:B-1----:R-:W-:Y:S05]  /*15760*/  @!P0 BRA `(.L_x_5760) ;  /* 0xfffffffc00f08947 */ /* 0x002fea000383ffff */
[----:B------:R-:W-:Y:S05]  /*15770*/  BRA `(.L_x_5852) ;  /* 0xffffffbc00947947 */ /* 0x000fea000383ffff */
.L_x_5761:
        /* <DEDUP_REMOVED lines=8> */
.L_x_5854:
[----:B------:R-:W-:Y:S05]  /*15800*/  BSYNC B1 ;  /* 0x0000000000017941 */ /* 0x000fea0003800000 */
.L_x_5853:
        /* <DEDUP_REMOVED lines=9> */
.L_x_5855:
[----:B------:R-:W-:Y:S02]  /*158a0*/  IMAD.MOV.U32 R13, RZ, RZ, R24 ;  /* 0x000000ffff0d7224 */ /* 0x000fe400078e0018 */
[----:B------:R-:W-:Y:S02]  /*158b0*/  IMAD.MOV.U32 R12, RZ, RZ, 0x1 ;  /* 0x00000001ff0c7424 */ /* 0x000fe400078e00ff */
[----:B------:R-:W-:-:S07]  /*158c0*/  IMAD.MOV.U32 R2, RZ, RZ, R14 ;  /* 0x000000ffff027224 */ /* 0x000fce00078e000e */
[----:B------:R-:W-:Y:S05]  /*158d0*/  WARPSYNC.COLLECTIVE R15, `(.L_x_5856) ;  /* 0x000000000f087348 */ /* 0x000fea0003c00000 */
[----:B------:R0:W1:Y:S02]  /*158e0*/  SHFL.IDX P6, R14, R13, R12, R11 ;  /* 0x0000000c0d0e7389 */ /* 0x00006400000c000b */
[----:B01----:R-:W-:Y:S01]  /*158f0*/  ENDCOLLECTIVE ;  /* 0x000000000000791b */ /* 0x003fe20003800000 */
.L_x_5856:
        /* <DEDUP_REMOVED lines=16> */
.L_x_5857:
[----:B------:R-:W-:Y:S02]  /*15a00*/  IMAD.MOV.U32 R13, RZ, RZ, R24 ;  /* 0x000000ffff0d7224 */ /* 0x000fe400078e0018 */
[----:B------:R-:W-:Y:S02]  /*15a10*/  IMAD.MOV.U32 R12, RZ, RZ, 0x2 ;  /* 0x00000002ff0c7424 */ /* 0x000fe400078e00ff */
[----:B------:R-:W-:-:S07]  /*15a20*/  IMAD.MOV.U32 R2, RZ, RZ, R14 ;  /* 0x000000ffff027224 */ /* 0x000fce00078e000e */
[----:B------:R-:W-:Y:S05]  /*15a30*/  WARPSYNC.COLLECTIVE R15, `(.L_x_5858) ;  /* 0x000000000f087348 */ /* 0x000fea0003c00000 */
[----:B------:R0:W1:Y:S02]  /*15a40*/  SHFL.IDX P6, R14, R13, R12, R11 ;  /* 0x0000000c0d0e7389 */ /* 0x00006400000c000b */
[----:B01----:R-:W-:Y:S01]  /*15a50*/  ENDCOLLECTIVE ;  /* 0x000000000000791b */ /* 0x003fe20003800000 */
.L_x_5858:
        /* <DEDUP_REMOVED lines=16> */
.L_x_5859:
[----:B------:R-:W-:Y:S02]  /*15b60*/  IMAD.MOV.U32 R13, RZ, RZ, R24 ;  /* 0x000000ffff0d7224 */ /* 0x000fe400078e0018 */
[----:B------:R-:W-:Y:S02]  /*15b70*/  IMAD.MOV.U32 R12, RZ, RZ, 0x3 ;  /* 0x00000003ff0c7424 */ /* 0x000fe400078e00ff */
[----:B------:R-:W-:-:S07]  /*15b80*/  IMAD.MOV.U32 R2, RZ, RZ, R14 ;  /* 0x000000ffff027224 */ /* 0x000fce00078e000e */
[----:B------:R-:W-:Y:S05]  /*15b90*/  WARPSYNC.COLLECTIVE R15, `(.L_x_5860) ;  /* 0x000000000f087348 */ /* 0x000fea0003c00000 */
[----:B------:R0:W1:Y:S02]  /*15ba0*/  SHFL.IDX P6, R14, R13, R12, R11 ;  /* 0x0000000c0d0e7389 */ /* 0x00006400000c000b */
[----:B01----:R-:W-:Y:S01]  /*15bb0*/  ENDCOLLECTIVE ;  /* 0x000000000000791b */ /* 0x003fe20003800000 */
.L_x_5860:
        /* <DEDUP_REMOVED lines=16> */
.L_x_5861:
[----:B------:R-:W-:Y:S02]  /*15cc0*/  IMAD.MOV.U32 R13, RZ, RZ, R24 ;  /* 0x000000ffff0d7224 */ /* 0x000fe400078e0018 */
[----:B------:R-:W-:Y:S02]  /*15cd0*/  IMAD.MOV.U32 R12, RZ, RZ, 0x4 ;  /* 0x00000004ff0c7424 */ /* 0x000fe400078e00ff */
[----:B------:R-:W-:-:S07]  /*15ce0*/  IMAD.MOV.U32 R2, RZ, RZ, R14 ;  /* 0x000000ffff027224 */ /* 0x000fce00078e000e */
[----:B------:R-:W-:Y:S05]  /*15cf0*/  WARPSYNC.COLLECTIVE R15, `(.L_x_5862) ;  /* 0x000000000f087348 */ /* 0x000fea0003c00000 */
[----:B------:R0:W1:Y:S02]  /*15d00*/  SHFL.IDX P6, R14, R13, R12, R11 ;  /* 0x0000000c0d0e7389 */ /* 0x00006400000c000b */
[----:B01----:R-:W-:Y:S01]  /*15d10*/  ENDCOLLECTIVE ;  /* 0x000000000000791b */ /* 0x003fe20003800000 */
.L_x_5862:
        /* <DEDUP_REMOVED lines=16> */
.L_x_5863:
[----:B------:R-:W-:Y:S02]  /*15e20*/  IMAD.MOV.U32 R13, RZ, RZ, R24 ;  /* 0x000000ffff0d7224 */ /* 0x000fe400078e0018 */
[----:B------:R-:W-:Y:S02]  /*15e30*/  IMAD.MOV.U32 R12, RZ, RZ, 0x5 ;  /* 0x00000005ff0c7424 */ /* 0x000fe400078e00ff */
[----:B------:R-:W-:-:S07]  /*15e40*/  IMAD.MOV.U32 R2, RZ, RZ, R14 ;  /* 0x000000ffff027224 */ /* 0x000fce00078e000e */
[----:B------:R-:W-:Y:S05]  /*15e50*/  WARPSYNC.COLLECTIVE R15, `(.L_x_5864) ;  /* 0x000000000f087348 */ /* 0x000fea0003c00000 */
[----:B------:R0:W1:Y:S02]  /*15e60*/  SHFL.IDX P6, R14, R13, R12, R11 ;  /* 0x0000000c0d0e7389 */ /* 0x00006400000c000b */
[----:B01----:R-:W-:Y:S01]  /*15e70*/  ENDCOLLECTIVE ;  /* 0x000000000000791b */ /* 0x003fe20003800000 */
.L_x_5864:
        /* <DEDUP_REMOVED lines=13> */
.L_x_5865:
[----:B------:R-:W-:Y:S01]  /*15f50*/  @!PT LDS RZ, [RZ] ;  /* 0x00000000fffff984 */ /* 0x000fe20000000800 */
[----:B------:R-:W-:Y:S01]  /*15f60*/  @!PT LDS RZ, [RZ] ;  /* 0x00000000fffff984 */ /* 0x000fe20000000800 */
[----:B------:R-:W-:Y:S01]  /*15f70*/  @!PT LDS RZ, [RZ] ;  /* 0x00000000fffff984 */ /* 0x000fe20000000800 */
[----:B------:R1:W-:Y:S01]  /*15f80*/  LDGSTS.E.BYPASS.LTC128B.128 [R5+0x5400], desc[UR36][R2.64+0x80], !P0 ;  /* 0x0540008002057fae */ /* 0x0003e2000c101d64 */
[----:B------:R-:W-:-:S13]  /*15f90*/  ISETP.LT.OR P0, PT, R7, 0x41, P1 ;  /* 0x000000410700780c */ /* 0x000fda0000f01670 */
[----:B------:R1:W-:Y:S01]  /*15fa0*/  LDGSTS.E.BYPASS.LTC128B.128 [R5+0x8400], desc[UR36][R2.64+0x100], !P0 ;  /* 0x0840010002057fae */ /* 0x0003e2000c101d64 */
[----:B------:R-:W-:Y:S05]  /*15fb0*/  BRA `(.L_x_5866) ;  /* 0xffffffb800787947 */ /* 0x000fea000383ffff */
.L_x_5769:
[----:B0-----:R0:W1:Y:S02]  /*15fc0*/  SYNCS.PHASECHK.TRANS64.TRYWAIT P0, [R0+URZ+0x30860], R3 ;  /* 0x03086003000075a7 */ /* 0x001064000800017f */
[----:B-1----:R-:W-:Y:S05]  /*15fd0*/  @!P0 NANOSLEEP.SYNCS 0x989680 ;  /* 0x009896800000895d */ /* 0x002fea0003900000 */
[----:B------:R-:W1:Y:S02]  /*15fe0*/  @!P0 SYNCS.PHASECHK.TRANS64 P0, [R0+URZ+0x30860], R3 ;  /* 0x03086003000085a7 */ /* 0x000e64000800007f */
[----:B-1----:R-:W-:Y:S05]  /*15ff0*/  @!P0 BRA `(.L_x_5769) ;  /* 0xfffffffc00f08947 */ /* 0x002fea000383ffff */
[----:B------:R-:W-:Y:S05]  /*16000*/  BRA `(.L_x_5867) ;  /* 0xffffffbc00907947 */ /* 0x000fea000383ffff */
.L_x_5770:
        /* <DEDUP_REMOVED lines=8> */
.L_x_5869:
[----:B------:R-:W-:Y:S05]  /*16090*/  BSYNC B0 ;  /* 0x0000000000007941 */ /* 0x000fea0003800000 */
.L_x_5868:
        /* <DEDUP_REMOVED lines=9> */
.L_x_5870:
        /* <DEDUP_REMOVED lines=14> */
.L_x_5871:
        /* <DEDUP_REMOVED lines=13> */
.L_x_5872:
[----:B------:R-:W-:Y:S02]  /*162e0*/  IMAD.MOV.U32 R13, RZ, RZ, R24 ;  /* 0x000000ffff0d7224 */ /* 0x000fe400078e0018 */
[----:B------:R-:W-:Y:S01]  /*162f0*/  IMAD.MOV.U32 R12, RZ, RZ, 0x2 ;  /* 0x00000002ff0c7424 */ /* 0x000fe200078e00ff */
[----:B------:R-:W-:-:S13]  /*16300*/  IADD3 R2, P4, R14, R5, RZ ;  /* 0x000000050e027210 */ /* 0x000fda0007f9e0ff */
[----:B------:R-:W-:Y:S05]  /*16310*/  WARPSYNC.COLLECTIVE R15, `(.L_x_5873) ;  /* 0x000000000f087348 */ /* 0x000fea0003c00000 */
[----:B------:R0:W1:Y:S02]  /*16320*/  SHFL.IDX P6, R14, R13, R12, R11 ;  /* 0x0000000c0d0e7389 */ /* 0x00006400000c000b */
[----:B01----:R-:W-:Y:S01]  /*16330*/  ENDCOLLECTIVE ;  /* 0x000000000000791b */ /* 0x003fe20003800000 */
.L_x_5873:
        /* <DEDUP_REMOVED lines=15> */
.L_x_5874:
[----:B------:R-:W-:Y:S01]  /*16430*/  IMAD.MOV.U32 R13, RZ, RZ, R24 ;  /* 0x000000ffff0d7224 */ /* 0x000fe200078e0018 */
[----:B------:R-:W-:Y:S02]  /*16440*/  MOV R12, 0x3 ;  /* 0x00000003000c7802 */ /* 0x000fe40000000f00 */
[----:B------:R-:W-:-:S13]  /*16450*/  IADD3 R2, P4, R14, R5, RZ ;  /* 0x000000050e027210 */ /* 0x000fda0007f9e0ff */
[----:B------:R-:W-:Y:S05]  /*16460*/  WARPSYNC.COLLECTIVE R15, `(.L_x_5875) ;  /* 0x000000000f087348 */ /* 0x000fea0003c00000 */
[----:B------:R0:W1:Y:S02]  /*16470*/  SHFL.IDX P6, R14, R13, R12, R11 ;  /* 0x0000000c0d0e7389 */ /* 0x00006400000c000b */
[----:B01----:R-:W-:Y:S01]  /*16480*/  ENDCOLLECTIVE ;  /* 0x000000000000791b */ /* 0x003fe20003800000 */
.L_x_5875:
        /* <DEDUP_REMOVED lines=15> */
.L_x_5876:
[----:B------:R-:W-:Y:S02]  /*16580*/  IMAD.MOV.U32 R13, RZ, RZ, R24 ;  /* 0x000000ffff0d7224 */ /* 0x000fe400078e0018 */
[----:B------:R-:W-:Y:S01]  /*16590*/  IMAD.MOV.U32 R12, RZ, RZ, 0x4 ;  /* 0x00000004ff0c7424 */ /* 0x000fe200078e00ff */
[----:B------:R-:W-:-:S13]  /*165a0*/  IADD3 R2, P4, R14, R5, RZ ;  /* 0x000000050e027210 */ /* 0x000fda0007f9e0ff */
[----:B------:R-:W-:Y:S05]  /*165b0*/  WARPSYNC.COLLECTIVE R15, `(.L_x_5877) ;  /* 0x000000000f087348 */ /* 0x000fea0003c00000 */
[----:B------:R0:W1:Y:S02]  /*165c0*/  SHFL.IDX P6, R14, R13, R12, R11 ;  /* 0x0000000c0d0e7389 */ /* 0x00006400000c000b */
[----:B01----:R-:W-:Y:S01]  /*165d0*/  ENDCOLLECTIVE ;  /* 0x000000000000791b */ /* 0x003fe20003800000 */
.L_x_5877:
        /* <DEDUP_REMOVED lines=15> */
.L_x_5878:
[----:B------:R-:W-:Y:S02]  /*166d0*/  IMAD.MOV.U32 R13, RZ, RZ, R24 ;  /* 0x000000ffff0d7224 */ /* 0x000fe400078e0018 */
[----:B------:R-:W-:Y:S01]  /*166e0*/  IMAD.MOV.U32 R12, RZ, RZ, 0x5 ;  /* 0x00000005ff0c7424 */ /* 0x000fe200078e00ff */
[----:B------:R-:W-:-:S13]  /*166f0*/  IADD3 R2, P4, R14, R5, RZ ;  /* 0x000000050e027210 */ /* 0x000fda0007f9e0ff */
[----:B------:R-:W-:Y:S05]  /*16700*/  WARPSYNC.COLLECTIVE R15, `(.L_x_5879) ;  /* 0x000000000f087348 */ /* 0x000fea0003c00000 */
[----:B------:R0:W1:Y:S02]  /*16710*/  SHFL.IDX P6, R14, R13, R12, R11 ;  /* 0x0000000c0d0e7389 */ /* 0x00006400000c000b */
[----:B01----:R-:W-:Y:S01]  /*16720*/  ENDCOLLECTIVE ;  /* 0x000000000000791b */ /* 0x003fe20003800000 */
.L_x_5879:
        /* <DEDUP_REMOVED lines=14> */
.L_x_5880:
[----:B------:R-:W-:Y:S05]  /*16810*/  BRA `(.L_x_5881) ;  /* 0xffffffb800947947 */ /* 0x000fea000383ffff */
.L_x_5775:
        /* <DEDUP_REMOVED lines=8> */
.L_x_5883:
[----:B------:R-:W-:Y:S05]  /*168a0*/  BSYNC B0 ;  /* 0x0000000000007941 */ /* 0x000fea0003800000 */
.L_x_5882:
        /* <DEDUP_REMOVED lines=9> */
.L_x_5884:
        /* <DEDUP_REMOVED lines=23> */
.L_x_5885:
[----:B------:R-:W-:Y:S01]  /*16ab0*/  IMAD.MOV.U32 R12, RZ, RZ, 0x2 ;  /* 0x00000002ff0c7424 */ /* 0x000fe200078e00ff */
[----:B------:R-:W-:-:S05]  /*16ac0*/  SEL R6, R14, RZ, P1 ;  /* 0x000000ff0e067207 */ /* 0x000fca0000800000 */
[----:B------:R-:W-:-:S04]  /*16ad0*/  IMAD.IADD R6, R13, 0x1, R6 ;  /* 0x000000010d067824 */ /* 0x000fc800078e0206 */
[----:B------:R-:W-:-:S07]  /*16ae0*/  IMAD.MOV.U32 R13, RZ, RZ, R6 ;  /* 0x000000ffff0d7224 */ /* 0x000fce00078e0006 */
[----:B------:R-:W-:Y:S05]  /*16af0*/  WARPSYNC.COLLECTIVE R15, `(.L_x_5886) ;  /* 0x000000000f087348 */ /* 0x000fea0003c00000 */
[----:B------:R0:W1:Y:S02]  /*16b00*/  SHFL.UP P6, R14, R13, R12, R11 ;  /* 0x0400000c0d0e7389 */ /* 0x00006400000c000b */
[----:B01----:R-:W-:Y:S01]  /*16b10*/  ENDCOLLECTIVE ;  /* 0x000000000000791b */ /* 0x003fe20003800000 */
.L_x_5886:
        /* <DEDUP_REMOVED lines=8> */
.L_x_5887:
[----:B------:R-:W-:Y:S01]  /*16ba0*/  IMAD.MOV.U32 R12, RZ, RZ, 0x8 ;  /* 0x00000008ff0c7424 */ /* 0x000fe200078e00ff */
[----:B------:R-:W-:-:S05]  /*16bb0*/  SEL R3, R14, RZ, P3 ;  /* 0x000000ff0e037207 */ /* 0x000fca0001800000 */
[----:B------:R-:W-:-:S04]  /*16bc0*/  IMAD.IADD R3, R2, 0x1, R3 ;  /* 0x0000000102037824 */ /* 0x000fc800078e0203 */
[----:B------:R-:W-:-:S07]  /*16bd0*/  IMAD.MOV.U32 R13, RZ, RZ, R3 ;  /* 0x000000ffff0d7224 */ /* 0x000fce00078e0003 */
[----:B------:R-:W-:Y:S05]  /*16be0*/  WARPSYNC.COLLECTIVE R15, `(.L_x_5888) ;  /* 0x000000000f087348 */ /* 0x000fea0003c00000 */
[----:B------:R0:W1:Y:S02]  /*16bf0*/  SHFL.UP P6, R14, R13, R12, R11 ;  /* 0x0400000c0d0e7389 */ /* 0x00006400000c000b */
[----:B01----:R-:W-:Y:S01]  /*16c00*/  ENDCOLLECTIVE ;  /* 0x000000000000791b */ /* 0x003fe20003800000 */
.L_x_5888:
[----:B------:R-:W-:Y:S01]  /*16c10*/  IMAD.MOV.U32 R12, RZ, RZ, 0x10 ;  /* 0x00000010ff0c7424 */ /* 0x000fe200078e00ff */
[----:B------:R-:W-:-:S05]  /*16c20*/  SEL R4, R14, RZ, P4 ;  /* 0x000000ff0e047207 */ /* 0x000fca0002000000 */
[----:B------:R-:W-:-:S04]  /*16c30*/  IMAD.IADD R4, R3, 0x1, R4 ;  /* 0x0000000103047824 */ /* 0x000fc800078e0204 */
[----:B------:R-:W-:-:S07]  /*16c40*/  IMAD.MOV.U32 R13, RZ, RZ, R4 ;  /* 0x000000ffff0d7224 */ /* 0x000fce00078e0004 */
[----:B------:R-:W-:Y:S05]  /*16c50*/  WARPSYNC.COLLECTIVE R15, `(.L_x_5889) ;  /* 0x000000000f087348 */ /* 0x000fea0003c00000 */
[----:B------:R0:W1:Y:S02]  /*16c60*/  SHFL.UP P6, R14, R13, R12, R11 ;  /* 0x0400000c0d0e7389 */ /* 0x00006400000c000b */
[----:B01----:R-:W-:Y:S01]  /*16c70*/  ENDCOLLECTIVE ;  /* 0x000000000000791b */ /* 0x003fe20003800000 */
.L_x_5889:
        /* <DEDUP_REMOVED lines=8> */
.L_x_5890:
[----:B------:R-:W-:Y:S05]  /*16d00*/  BRA `(.L_x_5891) ;  /* 0xffffffb800a87947 */ /* 0x000fea000383ffff */
.L_x_5778:
[----:B------:R-:W-:Y:S01]  /*16d10*/  BSSY B0, `(.L_x_5892) ;  /* 0x0000007000007945 */ /* 0x000fe20003800000 */
[----:B------:R-:W-:Y:S02]  /*16d20*/  IMAD.MOV.U32 R12, RZ, RZ, 0x1 ;  /* 0x00000001ff0c7424 */ /* 0x000fe400078e00ff */
[----:B------:R-:W-:Y:S02]  /*16d30*/  IMAD.MOV.U32 R11, RZ, RZ, RZ ;  /* 0x000000ffff0b7224 */ /* 0x000fe400078e00ff */
[----:B------:R-:W-:-:S07]  /*16d40*/  IMAD.MOV.U32 R15, RZ, RZ, -0x1 ;  /* 0xffffffffff0f7424 */ /* 0x000fce00078e00ff */
[----:B------:R-:W-:Y:S05]  /*16d50*/  WARPSYNC.COLLECTIVE R15, `(.L_x_5893) ;  /* 0x000000000f087348 */ /* 0x000fea0003c00000 */
[----:B------:R0:W1:Y:S02]  /*16d60*/  SHFL.UP P6, R14, R13, R12, R11 ;  /* 0x0400000c0d0e7389 */ /* 0x00006400000c000b */
[----:B01----:R-:W-:Y:S01]  /*16d70*/  ENDCOLLECTIVE ;  /* 0x000000000000791b */ /* 0x003fe20003800000 */
.L_x_5893:
[----:B------:R-:W-:Y:S05]  /*16d80*/  BSYNC B0 ;  /* 0x0000000000007941 */ /* 0x000fea0003800000 */
.L_x_5892:
        /* <DEDUP_REMOVED lines=8> */
.L_x_5894:
[----:B------:R-:W-:Y:S01]  /*16e10*/  IMAD.MOV.U32 R12, RZ, RZ, 0x4 ;  /* 0x00000004ff0c7424 */ /* 0x000fe200078e00ff */
[----:B------:R-:W-:-:S05]  /*16e20*/  SEL R2, R14, RZ, P2 ;  /* 0x000000ff0e027207 */ /* 0x000fca0001000000 */
[----:B------:R-:W-:-:S04]  /*16e30*/  IMAD.IADD R2, R13, 0x1, R2 ;  /* 0x000000010d027824 */ /* 0x000fc800078e0202 */
[----:B------:R-:W-:-:S07]  /*16e40*/  IMAD.MOV.U32 R13, RZ, RZ, R2 ;  /* 0x000000ffff0d7224 */ /* 0x000fce00078e0002 */
[----:B------:R-:W-:Y:S05]  /*16e50*/  WARPSYNC.COLLECTIVE R15, `(.L_x_5895) ;  /* 0x000000000f087348 */ /* 0x000fea0003c00000 */
[----:B------:R0:W1:Y:S02]  /*16e60*/  SHFL.UP P6, R14, R13, R12, R11 ;  /* 0x0400000c0d0e7389 */ /* 0x00006400000c000b */
[----:B01----:R-:W-:Y:S01]  /*16e70*/  ENDCOLLECTIVE ;  /* 0x000000000000791b */ /* 0x003fe20003800000 */
.L_x_5895:
[----:B------:R-:W-:Y:S01]  /*16e80*/  IMAD.MOV.U32 R12, RZ, RZ, 0x8 ;  /* 0x00000008ff0c7424 */ /* 0x000fe200078e00ff */
[----:B------:R-:W-:-:S05]  /*16e90*/  SEL R3, R14, RZ, P3 ;  /* 0x000000ff0e037207 */ /* 0x000fca0001800000 */
[----:B------:R-:W-:-:S04]  /*16ea0*/  IMAD.IADD R3, R2, 0x1, R3 ;  /* 0x0000000102037824 */ /* 0x000fc800078e0203 */
[----:B------:R-:W-:-:S07]  /*16eb0*/  IMAD.MOV.U32 R13, RZ, RZ, R3 ;  /* 0x000000ffff0d7224 */ /* 0x000fce00078e0003 */
[----:B------:R-:W-:Y:S05]  /*16ec0*/  WARPSYNC.COLLECTIVE R15, `(.L_x_5896) ;  /* 0x000000000f087348 */ /* 0x000fea0003c00000 */
[----:B------:R0:W1:Y:S02]  /*16ed0*/  SHFL.UP P6, R14, R13, R12, R11 ;  /* 0x0400000c0d0e7389 */ /* 0x00006400000c000b */
[----:B01----:R-:W-:Y:S01]  /*16ee0*/  ENDCOLLECTIVE ;  /* 0x000000000000791b */ /* 0x003fe20003800000 */
.L_x_5896:
[----:B------:R-:W-:Y:S01]  /*16ef0*/  IMAD.MOV.U32 R12, RZ, RZ, 0x10 ;  /* 0x00000010ff0c7424 */ /* 0x000fe200078e00ff */
[----:B------:R-:W-:-:S05]  /*16f00*/  SEL R4, R14, RZ, P4 ;  /* 0x000000ff0e047207 */ /* 0x000fca0002000000 */
[----:B------:R-:W-:-:S04]  /*16f10*/  IMAD.IADD R4, R3, 0x1, R4 ;  /* 0x0000000103047824 */ /* 0x000fc800078e0204 */
[----:B------:R-:W-:-:S07]  /*16f20*/  IMAD.MOV.U32 R13, RZ, RZ, R4 ;  /* 0x000000ffff0d7224 */ /* 0x000fce00078e0004 */
[----:B------:R-:W-:Y:S05]  /*16f30*/  WARPSYNC.COLLECTIVE R15, `(.L_x_5897) ;  /* 0x000000000f087348 */ /* 0x000fea0003c00000 */
[----:B------:R0:W1:Y:S02]  /*16f40*/  SHFL.UP P6, R14, R13, R12, R11 ;  /* 0x0400000c0d0e7389 */ /* 0x00006400000c000b */
[----:B01----:R-:W-:Y:S01]  /*16f50*/  ENDCOLLECTIVE ;  /* 0x000000000000791b */ /* 0x003fe20003800000 */
.L_x_5897:
        /* <DEDUP_REMOVED lines=8> */
.L_x_5898:
[----:B------:R-:W-:Y:S05]  /*16fe0*/  BRA `(.L_x_5899) ;  /* 0xffffffb800947947 */ /* 0x000fea000383ffff */
.L_x_5780:
[----:B------:R-:W-:Y:S01]  /*16ff0*/  BSSY B0, `(.L_x_5900) ;  /* 0x0000006000007945 */ /* 0x000fe20003800000 */
[----:B------:R-:W-:Y:S01]  /*17000*/  PLOP3.LUT P6, PT, P6, PT, PT, 0x8, 0x0 ;  /* 0x000000000000781c */ /* 0x000fe200037ce170 */
[----:B------:R-:W-:-:S12]  /*17010*/  IMAD.MOV.U32 R15, RZ, RZ, -0x1 ;  /* 0xffffffffff0f7424 */ /* 0x000fd800078e00ff */
[----:B0-----:R-:W-:Y:S05]  /*17020*/  WARPSYNC.COLLECTIVE R15, `(.L_x_5901) ;  /* 0x000000000f087348 */ /* 0x001fea0003c00000 */
[----:B------:R-:W-:Y:S01]  /*17030*/  VOTE.ANY R14, PT, P6 ;  /* 0x00000000000e7806 */ /* 0x000fe200030e0100 */
[----:B0-----:R-:W-:Y:S06]  /*17040*/  ENDCOLLECTIVE ;  /* 0x000000000000791b */ /* 0x001fec0003800000 */
.L_x_5901:
[----:B------:R-:W-:Y:S05]  /*17050*/  BSYNC B0 ;  /* 0x0000000000007941 */ /* 0x000fea0003800000 */
.L_x_5900:
        /* <DEDUP_REMOVED lines=8> */
.L_x_5902:
[----:B------:R-:W-:Y:S02]  /*170e0*/  IMAD.IADD R19, R12, 0x1, R19 ;  /* 0x000000010c137824 */ /* 0x000fe400078e0213 */
[----:B------:R-:W-:Y:S02]  /*170f0*/  IMAD.MOV.U32 R13, RZ, RZ, R8 ;  /* 0x000000ffff0d7224 */ /* 0x000fe400078e0008 */
[----:B------:R-:W-:-:S07]  /*17100*/  IMAD.MOV.U32 R17, RZ, RZ, R14 ;  /* 0x000000ffff117224 */ /* 0x000fce00078e000e */
[----:B------:R-:W-:Y:S05]  /*17110*/  WARPSYNC.COLLECTIVE R15, `(.L_x_5903) ;  /* 0x000000000f087348 */ /* 0x000fea0003c00000 */
[----:B------:R0:W1:Y:S02]  /*17120*/  SHFL.IDX P6, R14, R13, R12, R11 ;  /* 0x0000000c0d0e7389 */ /* 0x00006400000c000b */
[----:B01----:R-:W-:Y:S01]  /*17130*/  ENDCOLLECTIVE ;  /* 0x000000000000791b */ /* 0x003fe20003800000 */
.L_x_5903:
[----:B------:R-:W-:Y:S01]  /*17140*/  IMAD.MOV.U32 R8, RZ, RZ, R14 ;  /* 0x000000ffff087224 */ /* 0x000fe200078e000e */
[----:B------:R-:W-:Y:S06]  /*17150*/  BRA `(.L_x_5904) ;  /* 0xffffffb800787947 */ /* 0x000fec000383ffff */
.L_x_5782:
[----:B------:R-:W-:Y:S01]  /*17160*/  BSSY B0, `(.L_x_5905) ;  /* 0x0000007000007945 */ /* 0x000fe20003800000 */
[----:B------:R-:W-:Y:S02]  /*17170*/  IMAD.MOV.U32 R13, RZ, RZ, R2 ;  /* 0x000000ffff0d7224 */ /* 0x000fe400078e0002 */
[----:B------:R-:W-:Y:S02]  /*17180*/  IMAD.MOV.U32 R11, RZ, RZ, 0x1f ;  /* 0x0000001fff0b7424 */ /* 0x000fe400078e00ff */
[----:B------:R-:W-:-:S07]  /*17190*/  IMAD.MOV.U32 R15, RZ, RZ, -0x1 ;  /* 0xffffffffff0f7424 */ /* 0x000fce00078e00ff */
[----:B0-23--:R-:W-:Y:S05]  /*171a0*/  WARPSYNC.COLLECTIVE R15, `(.L_x_5906) ;  /* 0x000000000f087348 */ /* 0x00dfea0003c00000 */
[----:B------:R1:W4:Y:S02]  /*171b0*/  SHFL.IDX P6, R14, R13, R12, R11 ;  /* 0x0000000c0d0e7389 */ /* 0x00032400000c000b */
[----:B01234-:R-:W-:Y:S01]  /*171c0*/  ENDCOLLECTIVE ;  /* 0x000000000000791b */ /* 0x01ffe20003800000 */
.L_x_5906:
[----:B------:R-:W-:Y:S05]  /*171d0*/  BSYNC B0 ;  /* 0x0000000000007941 */ /* 0x000fea0003800000 */
.L_x_5905:
[----:B------:R-:W-:Y:S01]  /*171e0*/  IMAD.MOV.U32 R6, RZ, RZ, R14 ;  /* 0x000000ffff067224 */ /* 0x000fe200078e000e */
[----:B------:R-:W-:Y:S06]  /*171f0*/  BRA `(.L_x_5781) ;  /* 0xffffffb800687947 */ /* 0x000fec000383ffff */
.L_x_5788:
[----:B-1----:R1:W2:Y:S02]  /*17200*/  SYNCS.PHASECHK.TRANS64.TRYWAIT P0, [R4+URZ+0x30820], R0 ;  /* 0x03082000040075a7 */ /* 0x0022a4000800017f */
[----:B--2---:R-:W-:Y:S05]  /*17210*/  @!P0 NANOSLEEP.SYNCS 0x989680 ;  /* 0x009896800000895d */ /* 0x004fea0003900000 */
[----:B------:R-:W2:Y:S02]  /*17220*/  @!P0 SYNCS.PHASECHK.TRANS64 P0, [R4+URZ+0x30820], R0 ;  /* 0x03082000040085a7 */ /* 0x000ea4000800007f */
[----:B--2---:R-:W-:Y:S05]  /*17230*/  @!P0 BRA `(.L_x_5788) ;  /* 0xfffffffc00f08947 */ /* 0x004fea000383ffff */
[----:B------:R-:W-:Y:S05]  /*17240*/  BRA `(.L_x_5907) ;  /* 0xffffffc000c07947 */ /* 0x000fea000383ffff */
.L_x_5789:
[----:B------:R-:W2:Y:S01]  /*17250*/  S2R R2, SR_TID.X ;  /* 0x0000000000027919 */ /* 0x000ea20000002100 */
[----:B------:R-:W-:Y:S01]  /*17260*/  BSSY B0, `(.L_x_5908) ;  /* 0x000000a000007945 */ /* 0x000fe20003800000 */
[----:B------:R-:W-:Y:S02]  /*17270*/  IMAD.MOV.U32 R12, RZ, RZ, RZ ;  /* 0x000000ffff0c7224 */ /* 0x000fe400078e00ff */
[----:B------:R-:W-:Y:S02]  /*17280*/  IMAD.MOV.U32 R11, RZ, RZ, 0x1f ;  /* 0x0000001fff0b7424 */ /* 0x000fe400078e00ff */
[----:B------:R-:W-:Y:S01]  /*17290*/  IMAD.MOV.U32 R15, RZ, RZ, -0x1 ;  /* 0xffffffffff0f7424 */ /* 0x000fe200078e00ff */
[----:B--2---:R-:W-:-:S04]  /*172a0*/  SHF.R.U32.HI R2, RZ, 0x5, R2 ;  /* 0x00000005ff027819 */ /* 0x004fc80000011602 */
[----:B------:R-:W-:-:S05]  /*172b0*/  LOP3.LUT R2, R2, 0x3, RZ, 0xc0, !PT ;  /* 0x0000000302027812 */ /* 0x000fca00078ec0ff */
[----:B------:R-:W-:-:S07]  /*172c0*/  IMAD.MOV.U32 R13, RZ, RZ, R2 ;  /* 0x000000ffff0d7224 */ /* 0x000fce00078e0002 */
[----:B01----:R-:W-:Y:S05]  /*172d0*/  WARPSYNC.COLLECTIVE R15, `(.L_x_5909) ;  /* 0x000000000f087348 */ /* 0x003fea0003c00000 */
[----:B------:R2:W3:Y:S02]  /*172e0*/  SHFL.IDX P6, R14, R13, R12, R11 ;  /* 0x0000000c0d0e7389 */ /* 0x0004e400000c000b */
[----:B0123--:R-:W-:Y:S01]  /*172f0*/  ENDCOLLECTIVE ;  /* 0x000000000000791b */ /* 0x00ffe20003800000 */
.L_x_5909:
[----:B------:R-:W-:Y:S05]  /*17300*/  BSYNC B0 ;  /* 0x0000000000007941 */ /* 0x000fea0003800000 */
.L_x_5908:
[----:B------:R-:W-:Y:S05]  /*17310*/  BRA `(.L_x_5910) ;  /* 0xffffffc000a87947 */ /* 0x000fea000383ffff */
.L_x_5792:
[----:B------:R-:W-:Y:S01]  /*17320*/  BSSY B1, `(.L_x_5911) ;  /* 0x0000006000017945 */ /* 0x000fe20003800000 */
[----:B------:R-:W-:-:S07]  /*17330*/  IMAD.MOV.U32 R15, RZ, RZ, -0x1 ;  /* 0xffffffffff0f7424 */ /* 0x000fce00078e00ff */
[----:B01----:R-:W-:Y:S05]  /*17340*/  WARPSYNC.COLLECTIVE R15, `(.L_x_5912) ;  /* 0x000000000f0c7348 */ /* 0x003fea0003c00000 */
[----:B------:R-:W-:Y:S02]  /*17350*/  ELECT P6, UR62, PT ;  /* 0x00000000003e782f */ /* 0x000fe400038c0000 */
[----:B------:R-:W-:Y:S01]  /*17360*/  MOV R14, UR62 ;  /* 0x0000003e000e7c02 */ /* 0x000fe20008000f00 */
[----:B01----:R-:W-:Y:S10]  /*17370*/  ENDCOLLECTIVE ;  /* 0x000000000000791b */ /* 0x003ff40003800000 */
.L_x_5912:
[----:B------:R-:W-:Y:S05]  /*17380*/  BSYNC B1 ;  /* 0x0000000000017941 */ /* 0x000fea0003800000 */
.L_x_5911:
[----:B------:R-:W-:Y:S05]  /*17390*/  BRA `(.L_x_5913) ;  /* 0xffffffc000a07947 */ /* 0x000fea000383ffff */
.L_x_5794:
[----:B-1----:R1:W2:Y:S02]  /*173a0*/  SYNCS.PHASECHK.TRANS64.TRYWAIT P1, [R5+URZ+0x30840], R0 ;  /* 0x03084000050075a7 */ /* 0x0022a4000802017f */
[----:B--2---:R-:W-:Y:S05]  /*173b0*/  @!P1 NANOSLEEP.SYNCS 0x989680 ;  /* 0x009896800000995d */ /* 0x004fea0003900000 */
[----:B------:R-:W2:Y:S02]  /*173c0*/  @!P1 SYNCS.PHASECHK.TRANS64 P1, [R5+URZ+0x30840], R0 ;  /* 0x03084000050095a7 */ /* 0x000ea4000802007f */
[----:B--2---:R-:W-:Y:S05]  /*173d0*/  @!P1 BRA `(.L_x_5794) ;  /* 0xfffffffc00f09947 */ /* 0x004fea000383ffff */
[----:B------:R-:W-:Y:S05]  /*173e0*/  BRA `(.L_x_5914) ;  /* 0xffffffc000c87947 */ /* 0x000fea000383ffff */
.L_x_5796:
[----:B--2---:R2:W3:Y:S02]  /*173f0*/  SYNCS.PHASECHK.TRANS64.TRYWAIT P1, [R27+URZ+0x30840], R2 ;  /* 0x030840021b0075a7 */ /* 0x0044e4000802017f */
[----:B---3--:R-:W-:Y:S05]  /*17400*/  @!P1 NANOSLEEP.SYNCS 0x989680 ;  /* 0x009896800000995d */ /* 0x008fea0003900000 */
[----:B------:R-:W3:Y:S02]  /*17410*/  @!P1 SYNCS.PHASECHK.TRANS64 P1, [R27+URZ+0x30840], R2 ;  /* 0x030840021b0095a7 */ /* 0x000ee4000802007f */
[----:B---3--:R-:W-:Y:S05]  /*17420*/  @!P1 BRA `(.L_x_5796) ;  /* 0xfffffffc00f09947 */ /* 0x008fea000383ffff */
[----:B------:R-:W-:Y:S05]  /*17430*/  BRA `(.L_x_5915) ;  /* 0xffffffc000d47947 */ /* 0x000fea000383ffff */
.L_x_5798:
[----:B---3--:R3:W4:Y:S02]  /*17440*/  SYNCS.PHASECHK.TRANS64.TRYWAIT P1, [R5+URZ+0x30860], R0 ;  /* 0x03086000050075a7 */ /* 0x008724000802017f */
[----:B----4-:R-:W-:Y:S05]  /*17450*/  @!P1 NANOSLEEP.SYNCS 0x989680 ;  /* 0x009896800000995d */ /* 0x010fea0003900000 */
[----:B------:R-:W4:Y:S02]  /*17460*/  @!P1 SYNCS.PHASECHK.TRANS64 P1, [R5+URZ+0x30860], R0 ;  /* 0x03086000050095a7 */ /* 0x000f24000802007f */
[----:B----4-:R-:W-:Y:S05]  /*17470*/  @!P1 BRA `(.L_x_5798) ;  /* 0xfffffffc00f09947 */ /* 0x010fea000383ffff */
[----:B------:R-:W-:Y:S05]  /*17480*/  BRA `(.L_x_5916) ;  /* 0xffffffc000d07947 */ /* 0x000fea000383ffff */
.L_x_5917:
        /* <DEDUP_REMOVED lines=15> */
.L_x_15985:


//--------------------- .text._ZN7cutlass13device_kernelIN5flash11enable_sm90INS1_16FlashAttnFwdSm90INS1_25CollectiveMainloopFwdSm90ILi2EN4cute5tupleIJNS5_1CILi1EEES8_S8_EEENS6_IJNS7_ILi128EEENS7_ILi96EEENS7_ILi192EEEEEELi192ENS_6half_tEfNS_4arch4Sm90ELb1ELb0ELb0ELb1ELb1ELb1ELb0ELb1ELb1ELb1ELb1ELb0EEENS1_21CollectiveEpilogueFwdINS6_IJSA_SC_SB_EEES9_SE_SG_Li256ELb1ELb1ELb1ELb0EEENS1_36VarlenDynamicPersistentTileSchedulerILi128ELi96ELi256ELi128ELb1ELb1ELb1ELb1ELb1ELb1EEEEEEEEEvNT_6ParamsE --------------------------
	.section	.text._ZN7cutlass13device_kernelIN5flash11enable_sm90INS1_16FlashAttnFwdSm90INS1_25CollectiveMainloopFwdSm90ILi2EN4cute5tupleIJNS5_1CILi1EEES8_S8_EEENS6_IJNS7_ILi128EEENS7_ILi96EEENS7_ILi192EEEEEELi192ENS_6half_tEfNS_4arch4Sm90ELb1ELb0ELb0ELb1ELb1ELb1ELb0ELb1ELb1ELb1ELb1ELb0EEENS1_21CollectiveEpilogueFwdINS6_IJSA_SC_SB_EEES9_SE_SG_Li256ELb1ELb1ELb1ELb0EEENS1_36VarlenDynamicPersistentTileSchedulerILi128ELi96ELi256ELi128ELb1ELb1ELb1ELb1ELb1ELb1EEEEEEEEEvNT_6ParamsE,"ax",@progbits
	.align	128
.text._ZN7cutlass13device_kernelIN5flash11enable_sm90INS1_16FlashAttnFwdSm90INS1_25CollectiveMainloopFwdSm90ILi2EN4cute5tupleIJNS5_1CILi1EEES8_S8_EEENS6_IJNS7_ILi128EEENS7_ILi96EEENS7_ILi192EEEEEELi192ENS_6half_tEfNS_4arch4Sm90ELb1ELb0ELb0ELb1ELb1ELb1ELb0ELb1ELb1ELb1ELb1ELb0EEENS1_21CollectiveEpilogueFwdINS6_IJSA_SC_SB_EEES9_SE_SG_Li256ELb1ELb1ELb1ELb0EEENS1_36VarlenDynamicPersistentTileSchedulerILi128ELi96ELi256ELi128ELb1ELb1ELb1ELb1ELb1ELb1EEEEEEEEEvNT_6ParamsE:
        .type           _ZN7cutlass13device_kernelIN5flash11enable_sm90INS1_16FlashAttnFwdSm90INS1_25CollectiveMainloopFwdSm90ILi2EN4cute5tupleIJNS5_1CILi1EEES8_S8_EEENS6_IJNS7_ILi128EEENS7_ILi96EEENS7_ILi192EEEEEELi192ENS_6half_tEfNS_4arch4Sm90ELb1ELb0ELb0ELb1ELb1ELb1ELb0ELb1ELb1ELb1ELb1ELb0EEENS1_21CollectiveEpilogueFwdINS6_IJSA_SC_SB_EEES9_SE_SG_Li256ELb1ELb1ELb1ELb0EEENS1_36VarlenDynamicPersistentTileSchedulerILi128ELi96ELi256ELi128ELb1ELb1ELb1ELb1ELb1ELb1EEEEEEEEEvNT_6ParamsE,@function
        .size           _ZN7cutlass13device_kernelIN5flash11enable_sm90INS1_16FlashAttnFwdSm90INS1_25CollectiveMainloopFwdSm90ILi2EN4cute5tupleIJNS5_1CILi1EEES8_S8_EEENS6_IJNS7_ILi128EEENS7_ILi96EEENS7_ILi192EEEEEELi192ENS_6half_tEfNS_4arch4Sm90ELb1ELb0ELb0ELb1ELb1ELb1ELb0ELb1ELb1ELb1ELb1ELb0EEENS1_21CollectiveEpilogueFwdINS6_IJSA_SC_SB_EEES9_SE_SG_Li256ELb1ELb1ELb1ELb0EEENS1_36VarlenDynamicPersistentTileSchedulerILi128ELi96ELi256ELi128ELb1ELb1ELb1ELb1ELb1ELb1EEEEEEEEEvNT_6ParamsE,(.L_x_15986 - _ZN7cutlass13device_kernelIN5flash11enable_sm90INS1_16FlashAttnFwdSm90INS1_25CollectiveMainloopFwdSm90ILi2EN4cute5tupleIJNS5_1CILi1EEES8_S8_EEENS6_IJNS7_ILi128EEENS7_ILi96EEENS7_ILi192EEEEEELi192ENS_6half_tEfNS_4arch4Sm90ELb1ELb0ELb0ELb1ELb1ELb1ELb0ELb1ELb1ELb1ELb1ELb0EEENS1_21CollectiveEpilogueFwdINS6_IJSA_SC_SB_EEES9_SE_SG_Li256ELb1ELb1ELb1ELb0EEENS1_36VarlenDynamicPersistentTileSchedulerILi128ELi96ELi256ELi128ELb1ELb1ELb1ELb1ELb1ELb1EEEEEEEEEvNT_6ParamsE)
        .other          _ZN7cutlass13device_kernelIN5flash11enable_sm90INS1_16FlashAttnFwdSm90INS1_25CollectiveMainloopFwdSm90ILi2EN4cute5tupleIJNS5_1CILi1EEES8_S8_EEENS6_IJNS7_ILi128EEENS7_ILi96EEENS7_ILi192EEEEEELi192ENS_6half_tEfNS_4arch4Sm90ELb1ELb0ELb0ELb1ELb1ELb1ELb0ELb1ELb1ELb1ELb1ELb0EEENS1_21CollectiveEpilogueFwdINS6_IJSA_SC_SB_EEES9_SE_SG_Li256ELb1ELb1ELb1ELb0EEENS1_36VarlenDynamicPersistentTileSchedulerILi128ELi96ELi256ELi128ELb1ELb1ELb1ELb1ELb1ELb1EEEEEEEEEvNT_6ParamsE,@"STO_CUDA_ENTRY STV_DEFAULT"
_ZN7cutlass13device_kernelIN5flash11enable_sm90INS1_16FlashAttnFwdSm90INS1_25CollectiveMainloopFwdSm90ILi2EN4cute5tupleIJNS5_1CILi1EEES8_S8_EEENS6_IJNS7_ILi128EEENS7_ILi96EEENS7_ILi192EEEEEELi192ENS_6half_tEfNS_4arch4Sm90ELb1ELb0ELb0ELb1ELb1ELb1ELb0ELb1ELb1ELb1ELb1ELb0EEENS1_21CollectiveEpilogueFwdINS6_IJSA_SC_SB_EEES9_SE_SG_Li256ELb1ELb1ELb1ELb0EEENS1_36VarlenDynamicPersistentTileSchedulerILi128ELi96ELi256ELi128ELb1ELb1ELb1ELb1ELb1ELb1EEEEEEEEEvNT_6ParamsE:
        /* <DEDUP_REMOVED lines=18> */
.L_x_5919:
[----:B------:R-:W-:Y:S05]  /*0120*/  BSYNC B0 ;  /* 0x0000000000007941 */ /* 0x000fea0003800000 */
.L_x_5918:
        /* <DEDUP_REMOVED lines=41> */
.L_x_5920:
        /* <DEDUP_REMOVED lines=22> */
.L_x_5921:
        /* <DEDUP_REMOVED lines=18> */
.L_x_5922:
        /* <DEDUP_REMOVED lines=22> */
.L_x_5923:
        /* <DEDUP_REMOVED lines=22> */
.L_x_5924:
[----:B------:R-:W-:Y:S01]  /*0900*/  PLOP3.LUT P0, PT, PT, PT, UP0, 0x80, 0x0 ;  /* 0x000000000000781c */ /* 0x000fe20003f0f008 */
[----:B------:R-:W-:Y:S01]  /*0910*/  UMOV UR60, 0x1 ;  /* 0x00000001003c7882 */ /* 0x000fe20000000000 */
[----:B------:R-:W-:Y:S01]  /*0920*/  NOP ;  /* 0x0000000000007918 */ /* 0x000fe20000000000 */
[----:B------:R-:W-:Y:S01]  /*0930*/  USEL UR60, UR60, 0x2, !UP0 ;  /* 0x000000023c3c7887 */ /* 0x000fe2000c000000 */
[----:B------:R-:W-:Y:S01]  /*0940*/  BSSY B9, `(.L_x_5925) ;  /* 0x00025de000097945 */ /* 0x000fe20003800000 */
[----:B012-4-:R-:W-:Y:S08]  /*0950*/  BAR.SYNC.DEFER_BLOCKING 0x0 ;  /* 0x0000000000007b1d */ /* 0x017ff00000010000 */
[----:B------:R-:W-:Y:S05]  /*0960*/  @!P0 BRA `(.L_x_5926) ;  /* 0x000001dc00cc8947 */ /* 0x000fea0003800000 */
.L_x_5927:
        /* <DEDUP_REMOVED lines=19> */
[----:B------:R-:W-:Y:S01]  /*0aa0*/  MOV R202, RZ ;  /* 0x000000ff00ca7202 */ /* 0x000fe20000000f00 */
[----:B------:R-:W-:Y:S01]  /*0ab0*/  IMAD.MOV.U32 R207, RZ, RZ, RZ ;  /* 0x000000ffffcf7224 */ /* 0x000fe200078e00ff */
[----:B------:R-:W-:Y:S01]  /*0ac0*/  SHF.R.S32.HI R3, RZ, 0x1f, R0 ;  /* 0x0000001fff037819 */ /* 0x000fe20000011400 */
[----:B------:R-:W-:-:S03]  /*0ad0*/  IMAD.MOV.U32 R198, RZ, RZ, RZ ;  /* 0x000000ffffc67224 */ /* 0x000fc600078e00ff */
[CC--:B------:R-:W-:Y:S02]  /*0ae0*/  LEA.HI R2, R3.reuse, R0.reuse, RZ, 0x7 ;  /* 0x0000000003027211 */ /* 0x0c0fe400078f38ff */
[----:B------:R-:W-:Y:S02]  /*0af0*/  LEA.HI R4, R3, R0, RZ, 0x4 ;  /* 0x0000000003047211 */ /* 0x000fe400078f20ff */
[----:B------:R-:W-:Y:S01]  /*0b00*/  LOP3.LUT R5, R2, 0xffffff80, RZ, 0xc0, !PT ;  /* 0xffffff8002057812 */ /* 0x000fe200078ec0ff */
[----:B------:R-:W-:Y:S01]  /*0b10*/  UIADD3 UR4, UR4, 0x12400, URZ ;  /* 0x0001240004047890 */ /* 0x000fe2000fffe03f */
[----:B------:R-:W-:Y:S02]  /*0b20*/  SHF.R.S32.HI R7, RZ, 0x4, R4 ;  /* 0x00000004ff077819 */ /* 0x000fe40000011404 */
[----:B------:R-:W-:Y:S02]  /*0b30*/  IADD3 R20, R0, -R5, RZ ;  /* 0x8000000500147210 */ /* 0x000fe40007ffe0ff */
[----:B------:R-:W-:-:S02]  /*0b40*/  LEA.HI R5, R4, R7, RZ, 0x1 ;  /* 0x0000000704057211 */ /* 0x000fc400078f08ff */
        /* <DEDUP_REMOVED lines=12> */
[----:B------:R-:W-:-:S03]  /*0c10*/  LOP3.LUT R10, R10, 0x7ffffffc, RZ, 0xc0, !PT ;  /* 0x7ffffffc0a0a7812 */ /* 0x000fc600078ec0ff */
[----:B------:R-:W-:Y:S01]  /*0c20*/  IMAD.IADD R11, R8, 0x1, -R11 ;  /* 0x00000001080b7824 */ /* 0x000fe200078e0a0b */
[----:B------:R-:W-:Y:S01]  /*0c30*/  LEA.HI R8, R3, R0, RZ, 0x2 ;  /* 0x0000000003087211 */ /* 0x000fe200078f10ff */
[----:B------:R-:W-:Y:S01]  /*0c40*/  IMAD.IADD R10, R20, 0x1, -R10 ;  /* 0x00000001140a7824 */ /* 0x000fe200078e0a0a */
[----:B------:R-:W-:Y:S02]  /*0c50*/  LOP3.LUT R3, R4, 0x3fffff0, RZ, 0xc0, !PT ;  /* 0x03fffff004037812 */ /* 0x000fe400078ec0ff */
[----:B------:R-:W-:Y:S02]  /*0c60*/  LEA.HI R4, R2, R5, RZ, 0x1 ;  /* 0x0000000502047211 */ /* 0x000fe400078f08ff */
[----:B------:R-:W-:Y:S01]  /*0c70*/  SHF.R.S32.HI R2, RZ, 0x5, R6 ;  /* 0x00000005ff027819 */ /* 0x000fe20000011406 */
[----:B------:R-:W-:Y:S01]  /*0c80*/  IMAD.IADD R3, R0, 0x1, -R3 ;  /* 0x0000000100037824 */ /* 0x000fe200078e0a03 */
[----:B------:R-:W-:Y:S02]  /*0c90*/  LOP3.LUT R4, R4, 0x3fffffe, RZ, 0xc0, !PT ;  /* 0x03fffffe04047812 */ /* 0x000fe400078ec0ff */
[----:B------:R-:W-:Y:S01]  /*0ca0*/  SHF.R.S32.HI R6, RZ, 0x5, R9 ;  /* 0x00000005ff067819 */ /* 0x000fe20000011409 */
[----:B------:R-:W-:Y:S01]  /*0cb0*/  IMAD.SHL.U32 R217, R2, 0x200, RZ ;  /* 0x0000020002d97824 */ /* 0x000fe200078e00ff */
[----:B------:R-:W-:Y:S01]  /*0cc0*/  LOP3.LUT R9, R8, 0xfffffffc, RZ, 0xc0, !PT ;  /* 0xfffffffc08097812 */ /* 0x000fe200078ec0ff */
[----:B------:R-:W-:Y:S01]  /*0cd0*/  IMAD.IADD R4, R5, 0x1, -R4 ;  /* 0x0000000105047824 */ /* 0x000fe200078e0a04 */
[----:B------:R-:W-:Y:S01]  /*0ce0*/  LEA R12, R2, R3, 0x4 ;  /* 0x00000003020c7211 */ /* 0x000fe200078e20ff */
[----:B------:R-:W-:Y:S01]  /*0cf0*/  IMAD R11, R6, 0x10, R11 ;  /* 0x00000010060b7824 */ /* 0x000fe200078e020b */
[--C-:B------:R-:W-:Y:S01]  /*0d00*/  SHF.R.S32.HI R206, RZ, 0x2, R8.reuse ;  /* 0x00000002ffce7819 */ /* 0x100fe20000011408 */
[----:B------:R-:W-:Y:S01]  /*0d10*/  IMAD.IADD R9, R0, 0x1, -R9 ;  /* 0x0000000100097824 */ /* 0x000fe200078e0a09 */
[----:B------:R-:W-:Y:S01]  /*0d20*/  SHF.R.S32.HI R3, RZ, 0x1f, R8 ;  /* 0x0000001fff037819 */ /* 0x000fe20000011408 */
[----:B------:R-:W-:Y:S01]  /*0d30*/  IMAD R19, R4, 0x40, R11 ;  /* 0x0000004004137824 */ /* 0x000fe200078e020b */
[----:B------:R-:W-:Y:S01]  /*0d40*/  IADD3 R4, R206, 0x40, RZ ;  /* 0x00000040ce047810 */ /* 0x000fe20007ffe0ff */
[----:B------:R-:W-:Y:S01]  /*0d50*/  IMAD.U32 R8, RZ, RZ, UR4 ;  /* 0x00000004ff087e24 */ /* 0x000fe2000f8e00ff */
[----:B------:R-:W-:Y:S01]  /*0d60*/  LEA.HI R3, R3, R206, RZ, 0x3 ;  /* 0x000000ce03037211 */ /* 0x000fe200078f18ff */
[----:B------:R-:W-:Y:S01]  /*0d70*/  IMAD.U32 R0, RZ, RZ, UR5 ;  /* 0x00000005ff007e24 */ /* 0x000fe2000f8e00ff */
[----:B------:R-:W-:Y:S01]  /*0d80*/  SHF.L.U32 R196, R9, 0x2, RZ ;  /* 0x0000000209c47819 */ /* 0x000fe200000006ff */
[----:B------:R-:W-:Y:S01]  /*0d90*/  IMAD.SHL.U32 R213, R4, 0x40, RZ ;  /* 0x0000004004d57824 */ /* 0x000fe200078e00ff */
[----:B------:R-:W-:Y:S01]  /*0da0*/  LOP3.LUT R3, R3, 0xfffffff8, RZ, 0xc0, !PT ;  /* 0xfffffff803037812 */ /* 0x000fe200078ec0ff */
[----:B------:R-:W-:Y:S01]  /*0db0*/  STL [R1+0x44], R19 ;  /* 0x0000441301007387 */ /* 0x000fe20000100800 */
[----:B------:R-:W-:Y:S01]  /*0dc0*/  LEA R12, R12, R7, 0x3 ;  /* 0x000000070c0c7211 */ /* 0x000fe200078e18ff */
[C---:B------:R-:W-:Y:S01]  /*0dd0*/  VIADD R209, R196.reuse, 0x20 ;  /* 0x00000020c4d17836 */ /* 0x040fe20000000000 */
[----:B------:R-:W-:Y:S01]  /*0de0*/  SHF.R.S32.HI R2, RZ, 0x1f, R4 ;  /* 0x0000001fff027819 */ /* 0x000fe20000011404 */
[----:B------:R-:W-:Y:S01]  /*0df0*/  VIADD R208, R196, 0x40 ;  /* 0x00000040c4d07836 */ /* 0x000fe20000000000 */
[----:B------:R-:W-:Y:S01]  /*0e00*/  LOP3.LUT R213, R213, 0x1c0, RZ, 0xc0, !PT ;  /* 0x000001c0d5d57812 */ /* 0x000fe200078ec0ff */
[----:B------:R-:W-:Y:S01]  /*0e10*/  IMAD.IADD R224, R206, 0x1, -R3 ;  /* 0x00000001cee07824 */ /* 0x000fe200078e0a03 */
[----:B------:R-:W-:Y:S01]  /*0e20*/  LEA.HI R2, R2, R4, RZ, 0x3 ;  /* 0x0000000402027211 */ /* 0x000fe200078f18ff */
[----:B------:R-:W-:Y:S01]  /*0e30*/  IMAD.SHL.U32 R3, R12, 0x8, RZ ;  /* 0x000000080c037824 */ /* 0x000fe200078e00ff */
[C---:B------:R-:W-:Y:S01]  /*0e40*/  IADD3 R194, R196.reuse, R208, RZ ;  /* 0x000000d0c4c27210 */ /* 0x040fe20007ffe0ff */
[----:B------:R-:W-:Y:S01]  /*0e50*/  IMAD.IADD R195, R196, 0x1, R209 ;  /* 0x00000001c4c37824 */ /* 0x000fe200078e02d1 */
[----:B------:R-:W-:Y:S01]  /*0e60*/  STL [R1+0x30], RZ ;  /* 0x000030ff01007387 */ /* 0x000fe20000100800 */
[----:B------:R-:W-:Y:S01]  /*0e70*/  IMAD.SHL.U32 R218, R2, 0x40, RZ ;  /* 0x0000004002da7824 */ /* 0x000fe200078e00ff */
[----:B------:R-:W-:Y:S01]  /*0e80*/  SHF.R.U32.HI R2, RZ, 0x3, R213 ;  /* 0x00000003ff027819 */ /* 0x000fe200000116d5 */
[C---:B------:R-:W-:Y:S01]  /*0e90*/  IMAD.SHL.U32 R16, R9.reuse, 0x8, RZ ;  /* 0x0000000809107824 */ /* 0x040fe200078e00ff */
[----:B------:R-:W-:Y:S01]  /*0ea0*/  STL [R1+0x38], R8 ;  /* 0x0000380801007387 */ /* 0x000fe20000100800 */
[----:B------:R-:W-:Y:S01]  /*0eb0*/  SHF.L.U32 R223, R10, 0x1, RZ ;  /* 0x000000010adf7819 */ /* 0x000fe200000006ff */
[----:B------:R-:W-:Y:S01]  /*0ec0*/  IMAD.SHL.U32 R215, R224, 0x40, RZ ;  /* 0x00000040e0d77824 */ /* 0x000fe200078e00ff */
[----:B------:R-:W-:Y:S01]  /*0ed0*/  SHF.R.S32.HI R2, RZ, 0x1f, R195 ;  /* 0x0000001fff027819 */ /* 0x000fe200000114c3 */
[----:B------:R0:W-:Y:S01]  /*0ee0*/  STL [R1+0x48], R3 ;  /* 0x0000480301007387 */ /* 0x0001e20000100800 */
[----:B------:R-:W-:Y:S01]  /*0ef0*/  LEA.HI R0, R9, R9, RZ, 0x1 ;  /* 0x0000000909007211 */ /* 0x000fe200078f08ff */
[C---:B------:R-:W-:Y:S01]  /*0f00*/  VIADD R34, R223.reuse, 0x8 ;  /* 0x00000008df227836 */ /* 0x040fe20000000000 */
[----:B------:R-:W-:Y:S01]  /*0f10*/  LEA.HI R2, R2, R195, RZ, 0x3 ;  /* 0x000000c302027211 */ /* 0x000fe200078f18ff */
[C---:B------:R-:W-:Y:S01]  /*0f20*/  VIADD R33, R223.reuse, 0x10 ;  /* 0x00000010df217836 */ /* 0x040fe20000000000 */
[----:B------:R-:W-:Y:S01]  /*0f30*/  LOP3.LUT R0, R0, 0x1ffffffe, RZ, 0xc0, !PT ;  /* 0x1ffffffe00007812 */ /* 0x000fe200078ec0ff */
[C---:B------:R-:W-:Y:S01]  /*0f40*/  VIADD R32, R223.reuse, 0x18 ;  /* 0x00000018df207836 */ /* 0x040fe20000000000 */
[----:B------:R-:W-:Y:S01]  /*0f50*/  MOV R7, R15 ;  /* 0x0000000f00077202 */ /* 0x000fe20000000f00 */
[C---:B------:R-:W-:Y:S01]  /*0f60*/  VIADD R30, R223.reuse, 0x28 ;  /* 0x00000028df1e7836 */ /* 0x040fe20000000000 */
[----:B------:R-:W-:Y:S01]  /*0f70*/  SHF.R.S32.HI R200, RZ, 0x3, R2 ;  /* 0x00000003ffc87819 */ /* 0x000fe20000011402 */
[C---:B------:R-:W-:Y:S01]  /*0f80*/  VIADD R29, R223.reuse, 0x30 ;  /* 0x00000030df1d7836 */ /* 0x040fe20000000000 */
[----:B0-----:R-:W-:Y:S01]  /*0f90*/  SHF.R.S32.HI R3, RZ, 0x1f, R194 ;  /* 0x0000001fff037819 */ /* 0x001fe200000114c2 */
[C---:B------:R-:W-:Y:S01]  /*0fa0*/  VIADD R26, R223.reuse, 0x48 ;  /* 0x00000048df1a7836 */ /* 0x040fe20000000000 */
[----:B------:R-:W-:Y:S01]  /*0fb0*/  IADD3 R31, R223, 0x20, RZ ;  /* 0x00000020df1f7810 */ /* 0x000fe20007ffe0ff */
[----:B------:R-:W-:Y:S01]  /*0fc0*/  IMAD.MOV.U32 R6, RZ, RZ, R14 ;  /* 0x000000ffff067224 */ /* 0x000fe200078e000e */
[----:B------:R-:W-:Y:S01]  /*0fd0*/  LEA.HI R3, R3, R194, RZ, 0x3 ;  /* 0x000000c203037211 */ /* 0x000fe200078f18ff */
[C---:B------:R-:W-:Y:S01]  /*0fe0*/  VIADD R28, R223.reuse, 0x38 ;  /* 0x00000038df1c7836 */ /* 0x040fe20000000000 */
[C---:B------:R-:W-:Y:S01]  /*0ff0*/  IADD3 R27, R223.reuse, 0x40, RZ ;  /* 0x00000040df1b7810 */ /* 0x040fe20007ffe0ff */
        /* <DEDUP_REMOVED lines=8> */
[----:B------:R-:W-:Y:S01]  /*1080*/  VIADD R3, R223, 0xb0 ;  /* 0x000000b0df037836 */ /* 0x000fe20000000000 */
[----:B------:R-:W-:Y:S01]  /*1090*/  SHF.R.S32.HI R3, RZ, 0x1f, R33 ;  /* 0x0000001fff037819 */ /* 0x000fe20000011421 */
[----:B------:R-:W-:Y:S01]  /*10a0*/  IMAD.IADD R0, R9, 0x1, -R0 ;  /* 0x0000000109007824 */ /* 0x000fe200078e0a00 */
[----:B------:R-:W-:Y:S01]  /*10b0*/  SHF.R.S32.HI R3, RZ, 0x1f, R30 ;  /* 0x0000001fff037819 */ /* 0x000fe2000001141e */
[C---:B------:R-:W-:Y:S01]  /*10c0*/  VIADD R20, R223.reuse, 0x68 ;  /* 0x00000068df147836 */ /* 0x040fe20000000000 */
[----:B------:R-:W-:Y:S01]  /*10d0*/  SHF.R.S32.HI R2, RZ, 0x1f, R29 ;  /* 0x0000001fff027819 */ /* 0x000fe2000001141d */
[C---:B------:R-:W-:Y:S01]  /*10e0*/  VIADD R12, R223.reuse, 0x88 ;  /* 0x00000088df0c7836 */ /* 0x040fe20000000000 */
[C---:B------:R-:W-:Y:S01]  /*10f0*/  IADD3 R192, R16.reuse, 0x60, RZ ;  /* 0x0000006010c07810 */ /* 0x040fe20007ffe0ff */
[----:B------:R-:W-:Y:S01]  /*1100*/  VIADD R11, R223, 0x90 ;  /* 0x00000090df0b7836 */ /* 0x000fe20000000000 */
[----:B------:R-:W-:Y:S01]  /*1110*/  LOP3.LUT R215, R215, 0x1c0, RZ, 0xc0, !PT ;  /* 0x000001c0d7d77812 */ /* 0x000fe200078ec0ff */
[----:B------:R-:W-:Y:S01]  /*1120*/  IMAD.MOV.U32 R5, RZ, RZ, R13 ;  /* 0x000000ffff057224 */ /* 0x000fe200078e000d */
[C---:B------:R-:W-:Y:S01]  /*1130*/  IADD3 R13, R223.reuse, 0x80, RZ ;  /* 0x00000080df0d7810 */ /* 0x040fe20007ffe0ff */
[C---:B------:R-:W-:Y:S01]  /*1140*/  VIADD R23, R16.reuse, 0x80 ;  /* 0x0000008010177836 */ /* 0x040fe20000000000 */
[C---:B------:R-:W-:Y:S01]  /*1150*/  IADD3 R8, R223.reuse, 0xa0, RZ ;  /* 0x000000a0df087810 */ /* 0x040fe20007ffe0ff */
[----:B------:R-:W-:Y:S01]  /*1160*/  VIADD R193, R16, 0xa0 ;  /* 0x000000a010c17836 */ /* 0x000fe20000000000 */
[----:B------:R-:W-:Y:S01]  /*1170*/  SHF.R.S32.HI R10, RZ, 0x1f, R31 ;  /* 0x0000001fff0a7819 */ /* 0x000fe2000001141f */
[C---:B------:R-:W-:Y:S01]  /*1180*/  VIADD R9, R223.reuse, 0x98 ;  /* 0x00000098df097836 */ /* 0x040fe20000000000 */
[----:B------:R-:W-:Y:S01]  /*1190*/  SHF.R.S32.HI R3, RZ, 0x1f, R27 ;  /* 0x0000001fff037819 */ /* 0x000fe2000001141b */
[----:B------:R-:W-:Y:S01]  /*11a0*/  VIADD R4, R223, 0xa8 ;  /* 0x000000a8df047836 */ /* 0x000fe20000000000 */
        /* <DEDUP_REMOVED lines=14> */
[----:B------:R-:W-:Y:S02]  /*1290*/  IADD3 R210, R196, 0x30, RZ ;  /* 0x00000030c4d27810 */ /* 0x000fe40007ffe0ff */
[----:B------:R-:W-:Y:S02]  /*12a0*/  SHF.R.S32.HI R205, RZ, 0x1f, R192 ;  /* 0x0000001fffcd7819 */ /* 0x000fe400000114c0 */
[----:B------:R-:W-:Y:S02]  /*12b0*/  SHF.R.S32.HI R204, RZ, 0x1f, R23 ;  /* 0x0000001fffcc7819 */ /* 0x000fe40000011417 */
[----:B------:R-:W-:Y:S02]  /*12c0*/  SHF.R.S32.HI R203, RZ, 0x1f, R193 ;  /* 0x0000001fffcb7819 */ /* 0x000fe400000114c1 */
[----:B------:R-:W-:-:S02]  /*12d0*/  LOP3.LUT R218, R218, 0xfffffe00, RZ, 0xc0, !PT ;  /* 0xfffffe00dada7812 */ /* 0x000fc400078ec0ff */
[----:B------:R-:W-:Y:S02]  /*12e0*/  SHF.R.U32.HI R216, RZ, 0x3, R215 ;  /* 0x00000003ffd87819 */ /* 0x000fe400000116d7 */
[----:B------:R-:W-:Y:S02]  /*12f0*/  SHF.R.S32.HI R10, RZ, 0x1f, R13 ;  /* 0x0000001fff0a7819 */ /* 0x000fe4000001140d */
[----:B------:R-:W-:Y:S02]  /*1300*/  SHF.R.S32.HI R9, RZ, 0x1f, R9 ;  /* 0x0000001fff097819 */ /* 0x000fe40000011409 */
[----:B------:R-:W-:Y:S02]  /*1310*/  SHF.R.S32.HI R3, RZ, 0x1f, R8 ;  /* 0x0000001fff037819 */ /* 0x000fe40000011408 */
[----:B------:R-:W-:-:S07]  /*1320*/  SHF.R.S32.HI R2, RZ, 0x1f, R4 ;  /* 0x0000001fff027819 */ /* 0x000fce0000011404 */
.L_x_6171:
[----:B01234-:R-:W0:Y:S01]  /*1330*/  LDC.64 R2, c[0x0][0xc88] ;  /* 0x00032200ff027b82 */ /* 0x01fe220000000a00 */
        /* <DEDUP_REMOVED lines=8> */
[----:B------:R-:W-:Y:S01]  /*13c0*/  ISETP.NE.U32.AND P1, PT, RZ, UR8, PT ;  /* 0x00000008ff007c0c */ /* 0x000fe2000bf25070 */
[----:B------:R-:W-:Y:S01]  /*13d0*/  IMAD.MOV.U32 R121, RZ, RZ, RZ ;  /* 0x000000ffff797224 */ /* 0x000fe200078e00ff */
[----:B------:R-:W-:Y:S02]  /*13e0*/  ISETP.NE.AND.EX P2, PT, RZ, UR5, PT, P2 ;  /* 0x00000005ff007c0c */ /* 0x000fe4000bf45320 */
[----:B------:R-:W-:Y:S02]  /*13f0*/  ISETP.NE.AND.EX P1, PT, RZ, UR9, PT, P1 ;  /* 0x00000009ff007c0c */ /* 0x000fe4000bf25310 */
[----:B------:R-:W-:-:S04]  /*1400*/  ISETP.NE.U32.AND P0, PT, RZ, UR6, PT ;  /* 0x00000006ff007c0c */ /* 0x000fc8000bf05070 */
[----:B------:R-:W-:Y:S02]  /*1410*/  ISETP.NE.AND.EX P0, PT, RZ, UR7, PT, P0 ;  /* 0x00000007ff007c0c */ /* 0x000fe4000bf05300 */
[----:B------:R-:W-:-:S04]  /*1420*/  LOP3.LUT R4, R6, 0xff000000, RZ, 0xc0, !PT ;  /* 0xff00000006047812 */ /* 0x000fc800078ec0ff */
[----:B------:R-:W-:Y:S02]  /*1430*/  SHF.R.U32.HI R7, RZ, 0x8, R4 ;  /* 0x00000008ff077819 */ /* 0x000fe40000011604 */
[----:B------:R-:W-:Y:S02]  /*1440*/  LOP3.LUT R199, R6, 0xffff, RZ, 0xc0, !PT ;  /* 0x0000ffff06c77812 */ /* 0x000fe400078ec0ff */
[----:B--2---:R-:W-:Y:S02]  /*1450*/  SHF.R.S32.HI R0, RZ, 0x1f, R227 ;  /* 0x0000001fff007819 */ /* 0x004fe400000114e3 */
[C---:B------:R-:W-:Y:S01]  /*1460*/  @P2 LEA R8, P3, R227.reuse, UR4, 0x2 ;  /* 0x00000004e3082c11 */ /* 0x040fe2000f8610ff */
[----:B------:R-:W-:Y:S01]  /*1470*/  ULDC UR4, c[0x0][0x288] ;  /* 0x0000a20000047ab9 */ /* 0x000fe20000000800 */
[C---:B------:R-:W-:Y:S01]  /*1480*/  SHF.L.U32 R228, R227.reuse, 0x2, RZ ;  /* 0x00000002e3e47819 */ /* 0x040fe200000006ff */
[----:B------:R-:W-:Y:S01]  /*1490*/  IMAD.U32 R221, RZ, RZ, UR4 ;  /* 0x00000004ffdd7e24 */ /* 0x000fe2000f8e00ff */
[C-C-:B------:R-:W-:Y:S01]  /*14a0*/  @P2 LEA.HI.X R9, R227.reuse, UR5, R0.reuse, 0x2, P3 ;  /* 0x00000005e3092c11 */ /* 0x140fe200098f1400 */
[----:B------:R-:W-:Y:S01]  /*14b0*/  ULDC.64 UR4, c[0x0][0x418] ;  /* 0x0001060000047ab9 */ /* 0x000fe20000000a00 */
[----:B------:R-:W-:Y:S01]  /*14c0*/  SHF.L.U64.HI R229, R227, 0x2, R0 ;  /* 0x00000002e3e57819 */ /* 0x000fe20000010200 */
[----:B------:R-:W-:Y:S01]  /*14d0*/  UISETP.NE.U32.AND UP0, UPT, UR4, URZ, UPT ;  /* 0x0000003f0400728c */ /* 0x000fe2000bf05070 */
[C---:B------:R-:W-:Y:S01]  /*14e0*/  IADD3 R2, P4, R228.reuse, UR6, RZ ;  /* 0x00000006e4027c10 */ /* 0x040fe2000ff9e0ff */
[----:B------:R0:W5:Y:S01]  /*14f0*/  @P2 LDG.E R13, desc[UR10][R8.64] ;  /* 0x0000000a080d2981 */ /* 0x000162000c1e1900 */
[----:B------:R-:W-:Y:S01]  /*1500*/  @P1 IADD3 R10, P2, R228, UR8, RZ ;  /* 0x00000008e40a1c10 */ /* 0x000fe2000ff5e0ff */
[----:B------:R-:W-:Y:S01]  /*1510*/  UISETP.NE.AND.EX UP0, UPT, UR5, URZ, UPT, UP0 ;  /* 0x0000003f0500728c */ /* 0x000fe2000bf05300 */
[C---:B------:R-:W-:Y:S01]  /*1520*/  IADD3.X R3, R229.reuse, UR7, RZ, P4, !PT ;  /* 0x00000007e5037c10 */ /* 0x040fe2000a7fe4ff */
[----:B------:R-:W-:Y:S01]  /*1530*/  ULDC UR4, c[0x0][0x424] ;  /* 0x0001090000047ab9 */ /* 0x000fe20000000800 */
[----:B------:R-:W-:Y:S01]  /*1540*/  @P1 IADD3.X R11, R229, UR9, RZ, P2, !PT ;  /* 0x00000009e50b1c10 */ /* 0x000fe200097fe4ff */
[----:B------:R-:W-:Y:S01]  /*1550*/  ULDC.64 UR8, c[0x0][0xa20] ;  /* 0x0002880000087ab9 */ /* 0x000fe20000000a00 */
[----:B------:R-:W-:Y:S01]  /*1560*/  USEL UR4, UR4, 0x1, UP0 ;  /* 0x0000000104047887 */ /* 0x000fe20008000000 */
[----:B------:R-:W-:Y:S01]  /*1570*/  ISETP.NE.U32.AND P2, PT, RZ, UR8, PT ;  /* 0x00000008ff007c0c */ /* 0x000fe2000bf45070 */
[----:B------:R-:W-:Y:S01]  /*1580*/  ULDC UR5, c[0x0][0x2f0] ;  /* 0x0000bc0000057ab9 */ /* 0x000fe20000000800 */
[----:B------:R1:W-:Y:S01]  /*1590*/  STL [R1+0x3c], R0 ;  /* 0x00003c0001007387 */ /* 0x0003e20000100800 */
[----:B------:R-:W-:Y:S01]  /*15a0*/  UIMAD UR4, UR4, UR5, URZ ;  /* 0x00000005040472a4 */ /* 0x000fe2000f8e023f */
[----:B------:R-:W-:-:S02]  /*15b0*/  ISETP.NE.AND.EX P2, PT, RZ, UR9, PT, P2 ;  /* 0x00000009ff007c0c */ /* 0x000fc4000bf45320 */
[----:B------:R0:W5:Y:S01]  /*15c0*/  @P0 LDG.E R121, desc[UR10][R2.64] ;  /* 0x0000000a02790981 */ /* 0x000162000c1e1900 */
[----:B------:R-:W-:-:S03]  /*15d0*/  ULDC UR5, c[0x0][0x348] ;  /* 0x0000d20000057ab9 */ /* 0x000fc60000000800 */
[----:B------:R0:W5:Y:S01]  /*15e0*/  @P1 LDG.E R221, desc[UR10][R10.64] ;  /* 0x0000000a0add1981 */ /* 0x000162000c1e1900 */
[----:B-1----:R-:W-:-:S04]  /*15f0*/  LOP3.LUT R0, R6, 0xff0000, RZ, 0xc0, !PT ;  /* 0x00ff000006007812 */ /* 0x002fc800078ec0ff */
[----:B------:R-:W-:Y:S01]  /*1600*/  LEA.HI R226, R0, R7, RZ, 0x10 ;  /* 0x0000000700e27211 */ /* 0x000fe200078f80ff */
[----:B------:R-:W-:Y:S06]  /*1610*/  @P1 BRA `(.L_x_5929) ;  /* 0x0000000000281947 */ /* 0x000fec0003800000 */
[----:B------:R-:W-:Y:S02]  /*1620*/  ULDC.64 UR6, c[0x0][0xa00] ;  /* 0x0002800000067ab9 */ /* 0x000fe40000000a00 */
[----:B------:R-:W-:-:S04]  /*1630*/  ISETP.NE.U32.AND P1, PT, RZ, UR6, PT ;  /* 0x00000006ff007c0c */ /* 0x000fc8000bf25070 */
[----:B------:R-:W-:-:S13]  /*1640*/  ISETP.NE.AND.EX P1, PT, RZ, UR7, PT, P1 ;  /* 0x00000007ff007c0c */ /* 0x000fda000bf25310 */
[----:B------:R-:W-:Y:S05]  /*1650*/  @!P1 BRA `(.L_x_5929) ;  /* 0x0000000000189947 */ /* 0x000fea0003800000 */
[----:B------:R-:W1:Y:S01]  /*1660*/  LDC.64 R6, c[0x0][0xa00] ;  /* 0x00028000ff067b82 */ /* 0x000e620000000a00 */
[----:B------:R-:W-:Y:S01]  /*1670*/  ULDC.64 UR6, c[0x0][0x208] ;  /* 0x0000820000067ab9 */ /* 0x000fe20000000a00 */
[----:B-1----:R-:W-:-:S05]  /*1680*/  IMAD.WIDE R6, R227, 0x4, R6 ;  /* 0x00000004e3067825 */ /* 0x002fca00078e0206 */
[----:B-----5:R-:W2:Y:S04]  /*1690*/  LDG.E R221, desc[UR6][R6.64] ;  /* 0x0000000606dd7981 */ /* 0x020ea8000c1e1900 */
[----:B------:R-:W2:Y:S02]  /*16a0*/  LDG.E R0, desc[UR6][R6.64+0x4] ;  /* 0x0000040606007981 */ /* 0x000ea4000c1e1900 */
[----:B--2---:R-:W-:-:S07]  /*16b0*/  IADD3 R221, -R221, R0, RZ ;  /* 0x00000000dddd7210 */ /* 0x004fce0007ffe1ff */
.L_x_5929:
        /* <DEDUP_REMOVED lines=8> */
.L_x_5930:
[----:B------:R-:W-:Y:S05]  /*1740*/  @!P0 BRA `(.L_x_5931) ;  /* 0x0000000000108947 */ /* 0x000fea0003800000 */
[----:B------:R-:W-:Y:S02]  /*1750*/  ULDC.64 UR4, c[0x0][0x208] ;  /* 0x0000820000047ab9 */ /* 0x000fe40000000a00 */
[----:B------:R-:W2:Y:S04]  /*1760*/  LDG.E R7, desc[UR4][R2.64] ;  /* 0x0000000402077981 */ /* 0x000ea8000c1e1900 */
[----:B------:R-:W2:Y:S02]  /*1770*/  LDG.E R26, desc[UR4][R2.64+0x4] ;  /* 0x00000404021a7981 */ /* 0x000ea4000c1e1900 */
[----:B--2---:R-:W-:-:S07]  /*1780*/  IMAD.IADD R26, R26, 0x1, -R7 ;  /* 0x000000011a1a7824 */ /* 0x004fce00078e0a07 */
.L_x_5931:
[----:B------:R-:W-:Y:S01]  /*1790*/  ULDC.64 UR4, c[0x0][0xa10] ;  /* 0x0002840000047ab9 */ /* 0x000fe20000000a00 */
[----:B------:R-:W-:Y:S01]  /*17a0*/  ULDC.64 UR6, c[0x0][0x208] ;  /* 0x0000820000067ab9 */ /* 0x000fe20000000a00 */
[----:B------:R-:W-:Y:S01]  /*17b0*/  ISETP.NE.U32.AND P0, PT, RZ, UR4, PT ;  /* 0x00000004ff007c0c */ /* 0x000fe2000bf05070 */
[----:B------:R-:W2:Y:S03]  /*17c0*/  LDC R4, c[0x0][0x448] ;  /* 0x00011200ff047b82 */ /* 0x000ea60000000800 */
[----:B------:R-:W-:Y:S01]  /*17d0*/  ISETP.NE.AND.EX P0, PT, RZ, UR5, PT, P0 ;  /* 0x00000005ff007c0c */ /* 0x000fe2000bf05300 */
[----:B------:R-:W-:-:S12]  /*17e0*/  ULDC.64 UR4, c[0x0][0xa30] ;  /* 0x00028c0000047ab9 */ /* 0x000fd80000000a00 */
[----:B0-----:R-:W0:Y:S02]  /*17f0*/  @P0 LDC.64 R2, c[0x0][0xa10] ;  /* 0x00028400ff020b82 */ /* 0x001e240000000a00 */
[----:B0-----:R-:W-:-:S05]  /*1800*/  @P0 IMAD.WIDE R2, R227, 0x4, R2 ;  /* 0x00000004e3020825 */ /* 0x001fca00078e0202 */
[----:B------:R-:W3:Y:S04]  /*1810*/  @P0 LDG.E R0, desc[UR6][R2.64] ;  /* 0x0000000602000981 */ /* 0x000ee8000c1e1900 */
[----:B------:R0:W3:Y:S01]  /*1820*/  @P0 LDG.E R9, desc[UR6][R2.64+0x4] ;  /* 0x0000040602090981 */ /* 0x0000e2000c1e1900 */
[----:B------:R-:W-:Y:S02]  /*1830*/  ISETP.NE.U32.AND P1, PT, RZ, UR4, PT ;  /* 0x00000004ff007c0c */ /* 0x000fe4000bf25070 */
[----:B-----5:R-:W-:Y:S02]  /*1840*/  MOV R133, R26 ;  /* 0x0000001a00857202 */ /* 0x020fe40000000f00 */
[----:B------:R-:W-:-:S13]  /*1850*/  ISETP.NE.AND.EX P1, PT, RZ, UR5, PT, P1 ;  /* 0x00000005ff007c0c */ /* 0x000fda000bf25310 */
[----:B------:R-:W-:-:S04]  /*1860*/  @P1 IADD3 R6, P2, R228, UR4, RZ ;  /* 0x00000004e4061c10 */ /* 0x000fc8000ff5e0ff */
[----:B------:R-:W-:-:S05]  /*1870*/  @P1 IADD3.X R7, R229, UR5, RZ, P2, !PT ;  /* 0x00000005e5071c10 */ /* 0x000fca00097fe4ff */
[----:B------:R4:W5:Y:S01]  /*1880*/  @P1 LDG.E R133, desc[UR6][R6.64] ;  /* 0x0000000606851981 */ /* 0x000962000c1e1900 */
[----:B--2---:R-:W-:Y:S01]  /*1890*/  ISETP.NE.AND P1, PT, R4, 0x1, PT ;  /* 0x000000010400780c */ /* 0x004fe20003f25270 */
[----:B------:R-:W-:Y:S01]  /*18a0*/  IMAD.SHL.U32 R220, R5, 0x80, RZ ;  /* 0x0000008005dc7824 */ /* 0x000fe200078e00ff */
[----:B------:R-:W-:Y:S01]  /*18b0*/  IADD3 R13, R26, -R13, RZ ;  /* 0x8000000d1a0d7210 */ /* 0x000fe20007ffe0ff */
[----:B------:R-:W-:Y:S01]  /*18c0*/  BSSY B0, `(.L_x_5932) ;  /* 0x0000036000007945 */ /* 0x000fe20003800000 */
[----:B------:R-:W-:Y:S01]  /*18d0*/  LOP3.LUT R12, R226, 0xff, RZ, 0xc0, !PT ;  /* 0x000000ffe20c7812 */ /* 0x000fe200078ec0ff */
[----:B0-----:R-:W-:Y:S01]  /*18e0*/  VIADD R2, R220, 0x7f ;  /* 0x0000007fdc027836 */ /* 0x001fe20000000000 */
[----:B------:R-:W-:-:S03]  /*18f0*/  SHF.R.U32.HI R226, RZ, 0x10, R226 ;  /* 0x00000010ffe27819 */ /* 0x000fc600000116e2 */
[----:B------:R0:W-:Y:S04]  /*1900*/  STL [R1+0x34], R12 ;  /* 0x0000340c01007387 */ /* 0x0001e80000100800 */
[----:B------:R-:W2:Y:S08]  /*1910*/  @P1 LDC R11, c[0x0][0x44c] ;  /* 0x00011300ff0b1b82 */ /* 0x000eb00000000800 */
[----:B------:R-:W1:Y:S01]  /*1920*/  @P1 LDC R3, c[0x0][0x450] ;  /* 0x00011400ff031b82 */ /* 0x000e620000000800 */
[----:B---3--:R-:W-:-:S02]  /*1930*/  @P0 IMAD.IADD R24, R9, 0x1, -R0 ;  /* 0x0000000109180824 */ /* 0x008fc400078e0a00 */
[----:B--2---:R-:W-:-:S04]  /*1940*/  @P1 IMAD.HI.U32 R0, R2, R11, RZ ;  /* 0x0000000b02001227 */ /* 0x004fc800078e00ff */
[----:B------:R-:W-:Y:S01]  /*1950*/  IMAD.IADD R222, R13, 0x1, R24 ;  /* 0x000000010dde7824 */ /* 0x000fe200078e0218 */
[----:B-1----:R-:W-:-:S03]  /*1960*/  @P1 SHF.R.U32.HI R2, RZ, R3, R0 ;  /* 0x00000003ff021219 */ /* 0x002fc60000011600 */
[C---:B------:R-:W-:Y:S01]  /*1970*/  VIADD R0, R222.reuse, 0x5f ;  /* 0x0000005fde007836 */ /* 0x040fe20000000000 */
[----:B------:R-:W-:-:S03]  /*1980*/  IADD3 R134, R222, 0x60, -R221 ;  /* 0x00000060de867810 */ /* 0x000fc60007ffe8dd */
[----:B------:R-:W-:-:S04]  /*1990*/  IMAD.HI R0, R0, 0x2aaaaaab, RZ ;  /* 0x2aaaaaab00007827 */ /* 0x000fc800078e02ff */
[----:B------:R-:W-:Y:S01]  /*19a0*/  IMAD.IADD R2, R134, 0x1, R2 ;  /* 0x0000000186027824 */ /* 0x000fe200078e0202 */
[----:B------:R-:W-:-:S03]  /*19b0*/  SHF.R.U32.HI R135, RZ, 0x1f, R0 ;  /* 0x0000001fff877819 */ /* 0x000fc60000011600 */
[----:B------:R-:W-:Y:S01]  /*19c0*/  IMAD.HI R2, R2, 0x2aaaaaab, RZ ;  /* 0x2aaaaaab02027827 */ /* 0x000fe200078e02ff */
[----:B------:R-:W-:Y:S02]  /*19d0*/  LEA.HI.SX32 R135, R0, R135, 0x1c ;  /* 0x0000008700877211 */ /* 0x000fe400078fe2ff */
[----:B------:R-:W-:Y:S02]  /*19e0*/  MOV R0, RZ ;  /* 0x000000ff00007202 */ /* 0x000fe40000000f00 */
[----:B------:R-:W-:-:S04]  /*19f0*/  SHF.R.U32.HI R3, RZ, 0x1f, R2 ;  /* 0x0000001fff037819 */ /* 0x000fc80000011602 */
[----:B------:R-:W-:-:S04]  /*1a00*/  LEA.HI.SX32 R2, R2, R3, 0x1c ;  /* 0x0000000302027211 */ /* 0x000fc800078fe2ff */
[----:B----4-:R-:W-:-:S04]  /*1a10*/  VIMNMX R6, R135, R2, PT ;  /* 0x0000000287067248 */ /* 0x010fc80003fe0100 */
[----:B------:R-:W-:-:S13]  /*1a20*/  ISETP.GE.AND P0, PT, R6, 0x1, PT ;  /* 0x000000010600780c */ /* 0x000fda0003f06270 */
[----:B0-----:R-:W-:Y:S05]  /*1a30*/  @!P0 BRA `(.L_x_5933) ;  /* 0x0000000000788947 */ /* 0x001fea0003800000 */
        /* <DEDUP_REMOVED lines=30> */
.L_x_5933:
[----:B------:R-:W-:Y:S05]  /*1c20*/  BSYNC B0 ;  /* 0x0000000000007941 */ /* 0x000fea0003800000 */
.L_x_5932:
[----:B------:R-:W-:Y:S01]  /*1c30*/  IMAD R3, R12, R0, RZ ;  /* 0x000000000c037224 */ /* 0x000fe200078e02ff */
        /* <DEDUP_REMOVED lines=36> */
.L_x_5936:
[----:B------:R-:W-:Y:S05]  /*1e80*/  BSYNC B6 ;  /* 0x0000000000067941 */ /* 0x000fea0003800000 */
.L_x_5935:
        /* <DEDUP_REMOVED lines=20> */
.L_x_5938:
[----:B------:R-:W-:Y:S05]  /*1fd0*/  BSYNC B6 ;  /* 0x0000000000067941 */ /* 0x000fea0003800000 */
.L_x_5937:
[----:B------:R-:W-:Y:S01]  /*1fe0*/  ULDC.64 UR4, c[0x0][0x9f8] ;  /* 0x00027e0000047ab9 */ /* 0x000fe20000000a00 */
[----:B------:R-:W-:Y:S01]  /*1ff0*/  IMAD.MOV.U32 R0, RZ, RZ, R227 ;  /* 0x000000ffff007224 */ /* 0x000fe200078e00e3 */
[----:B------:R-:W-:Y:S01]  /*2000*/  ISETP.NE.U32.AND P0, PT, RZ, UR4, PT ;  /* 0x00000004ff007c0c */ /* 0x000fe2000bf05070 */
[----:B------:R-:W-:Y:S01]  /*2010*/  ULDC.64 UR6, c[0x0][0x208] ;  /* 0x0000820000067ab9 */ /* 0x000fe20000000a00 */
[----:B------:R-:W0:Y:S01]  /*2020*/  S2R R8, SR_TID.X ;  /* 0x0000000000087919 */ /* 0x000e220000002100 */
[----:B------:R-:W1:Y:S01]  /*2030*/  LDC.64 R94, c[0x0][0x3f8] ;  /* 0x0000fe00ff5e7b82 */ /* 0x000e620000000a00 */
[----:B------:R-:W-:-:S07]  /*2040*/  ISETP.NE.AND.EX P0, PT, RZ, UR5, PT, P0 ;  /* 0x00000005ff007c0c */ /* 0x000fce000bf05300 */
[----:B------:R-:W2:Y:S06]  /*2050*/  LDC R15, c[0x0][0x3f4] ;  /* 0x0000fd00ff0f7b82 */ /* 0x000eac0000000800 */
[----:B------:R-:W-:Y:S01]  /*2060*/  @P0 IADD3 R4, P1, R228, UR4, RZ ;  /* 0x00000004e4040c10 */ /* 0x000fe2000ff3e0ff */
[----:B------:R-:W-:Y:S01]  /*2070*/  ULDC UR4, c[0x0][0x2f4] ;  /* 0x0000bd0000047ab9 */ /* 0x000fe20000000800 */
[----:B------:R-:W3:Y:S02]  /*2080*/  LDC.64 R88, c[0x0][0x408] ;  /* 0x00010200ff587b82 */ /* 0x000ee40000000a00 */
[----:B------:R-:W-:-:S05]  /*2090*/  @P0 IADD3.X R5, R229, UR5, RZ, P1, !PT ;  /* 0x00000005e5050c10 */ /* 0x000fca0008ffe4ff */
[----:B------:R4:W3:Y:S01]  /*20a0*/  @P0 LDG.E R0, desc[UR6][R4.64] ;  /* 0x0000000604000981 */ /* 0x0008e2000c1e1900 */
[----:B------:R-:W-:Y:S01]  /*20b0*/  ISETP.GE.AND P1, PT, R195, UR4, PT ;  /* 0x00000004c3007c0c */ /* 0x000fe2000bf26270 */
[----:B-1----:R-:W-:Y:S01]  /*20c0*/  IMAD.WIDE.U32 R96, R206, R94, R16 ;  /* 0x0000005ece607225 */ /* 0x002fe200078e0010 */
[----:B------:R-:W-:Y:S01]  /*20d0*/  ISETP.GE.AND P0, PT, R16, UR4, PT ;  /* 0x0000000410007c0c */ /* 0x000fe2000bf06270 */
[----:B------:R-:W1:Y:S01]  /*20e0*/  S2R R158, SR_TID.X ;  /* 0x00000000009e7919 */ /* 0x000e620000002100 */
[----:B------:R-:W-:Y:S01]  /*20f0*/  SEL R6, RZ, 0xffffffff, P1 ;  /* 0xffffffffff067807 */ /* 0x000fe20000800000 */
[----:B------:R-:W-:Y:S01]  /*2100*/  IMAD.SHL.U32 R102, R94, 0x40, RZ ;  /* 0x000000405e667824 */ /* 0x000fe200078e00ff */
[----:B------:R-:W-:Y:S01]  /*2110*/  SEL R3, RZ, 0x1, P0 ;  /* 0x00000001ff037807 */ /* 0x000fe20000000000 */
[----:B------:R-:W-:Y:S01]  /*2120*/  IMAD.IADD R121, R121, 0x1, R26 ;  /* 0x0000000179797824 */ /* 0x000fe200078e021a */
[----:B------:R-:W-:Y:S01]  /*2130*/  ISETP.GE.AND P0, PT, R194, UR4, PT ;  /* 0x00000004c2007c0c */ /* 0x000fe2000bf06270 */
[----:B------:R-:W-:Y:S01]  /*2140*/  IMAD.SHL.U32 R6, R6, 0x2, RZ ;  /* 0x0000000206067824 */ /* 0x000fe200078e00ff */
[----:B------:R-:W-:Y:S01]  /*2150*/  ISETP.GE.AND P1, PT, R192, UR4, PT ;  /* 0x00000004c0007c0c */ /* 0x000fe2000bf26270 */
[----:B--2---:R-:W-:Y:S01]  /*2160*/  IMAD.SHL.U32 R118, R15, 0x2, RZ ;  /* 0x000000020f767824 */ /* 0x004fe200078e00ff */
[----:B------:R-:W-:-:S02]  /*2170*/  SHF.R.S32.HI R7, RZ, 0x1f, R206 ;  /* 0x0000001fff077819 */ /* 0x000fc400000114ce */
[----:B------:R-:W-:Y:S01]  /*2180*/  LOP3.LUT R3, R6, 0x2, R3, 0xe2, !PT ;  /* 0x0000000206037812 */ /* 0x000fe200078ee203 */
[----:B0-----:R-:W-:Y:S01]  /*2190*/  VIADD R6, R8, 0xffffff80 ;  /* 0xffffff8008067836 */ /* 0x001fe20000000000 */
[----:B----4-:R-:W-:Y:S01]  /*21a0*/  SEL R4, RZ, 0x4, P0 ;  /* 0x00000004ff047807 */ /* 0x010fe20000000000 */
[C---:B---3--:R-:W-:Y:S01]  /*21b0*/  IMAD.WIDE.U32 R90, R206.reuse, R88, R16 ;  /* 0x00000058ce5a7225 */ /* 0x048fe200078e0010 */
[----:B------:R-:W-:Y:S02]  /*21c0*/  SEL R5, RZ, 0x8, P1 ;  /* 0x00000008ff057807 */ /* 0x000fe40000800000 */
[----:B------:R-:W-:Y:S01]  /*21d0*/  SHF.R.S32.HI R197, RZ, 0x1f, R196 ;  /* 0x0000001fffc57819 */ /* 0x000fe200000114c4 */
[----:B------:R-:W-:Y:S01]  /*21e0*/  IMAD R123, R89, 0x60, RZ ;  /* 0x00000060597b7824 */ /* 0x000fe200078e02ff */
[----:B------:R-:W-:Y:S01]  /*21f0*/  LOP3.LUT R3, R5, R3, R4, 0xfe, !PT ;  /* 0x0000000305037212 */ /* 0x000fe200078efe04 */
[-C--:B------:R-:W-:Y:S01]  /*2200*/  IMAD R4, R7, R94.reuse, RZ ;  /* 0x0000005e07047224 */ /* 0x080fe200078e02ff */
[----:B------:R-:W-:Y:S01]  /*2210*/  ISETP.GE.AND P0, PT, R23, UR4, PT ;  /* 0x0000000417007c0c */ /* 0x000fe2000bf06270 */
[----:B------:R-:W-:Y:S01]  /*2220*/  IMAD.WIDE.U32 R98, R206, R94, R196 ;  /* 0x0000005ece627225 */ /* 0x000fe200078e00c4 */
[----:B------:R-:W-:-:S02]  /*2230*/  ISETP.GE.AND P1, PT, R195, R15, PT ;  /* 0x0000000fc300720c */ /* 0x000fc40003f26270 */
[----:B------:R-:W-:Y:S01]  /*2240*/  SEL R8, RZ, 0x10, P0 ;  /* 0x00000010ff087807 */ /* 0x000fe20000000000 */
[----:B------:R-:W-:Y:S01]  /*2250*/  IMAD R5, R206, R95, R4 ;  /* 0x0000005fce057224 */ /* 0x000fe200078e0204 */
[----:B------:R-:W-:Y:S01]  /*2260*/  ISETP.GE.AND P0, PT, R16, R15, PT ;  /* 0x0000000f1000720c */ /* 0x000fe20003f06270 */
[----:B------:R-:W-:Y:S01]  /*2270*/  IMAD R7, R7, R88, RZ ;  /* 0x0000005807077224 */ /* 0x000fe200078e02ff */
[----:B------:R-:W-:Y:S01]  /*2280*/  LOP3.LUT R8, R3, R8, RZ, 0xfc, !PT ;  /* 0x0000000803087212 */ /* 0x000fe200078efcff */
[----:B------:R-:W-:Y:S01]  /*2290*/  IMAD.IADD R97, R5, 0x1, R97 ;  /* 0x0000000105617824 */ /* 0x000fe200078e0261 */
[----:B------:R-:W-:Y:S01]  /*22a0*/  SHF.R.S32.HI R9, RZ, 0x1f, R6 ;  /* 0x0000001fff097819 */ /* 0x000fe20000011406 */
[C---:B------:R-:W-:Y:S01]  /*22b0*/  IMAD.WIDE.U32 R92, R206.reuse, R88, R196 ;  /* 0x00000058ce5c7225 */ /* 0x040fe200078e00c4 */
[----:B------:R-:W-:Y:S02]  /*22c0*/  IADD3 R99, R99, R5, RZ ;  /* 0x0000000563637210 */ /* 0x000fe40007ffe0ff */
[C---:B------:R-:W-:Y:S01]  /*22d0*/  SEL R3, R15.reuse, RZ, P0 ;  /* 0x000000ff0f037207 */ /* 0x040fe20000000000 */
[----:B------:R-:W-:Y:S01]  /*22e0*/  IMAD R5, R206, R89, R7 ;  /* 0x00000059ce057224 */ /* 0x000fe200078e0207 */
[----:B------:R-:W-:Y:S01]  /*22f0*/  SEL R4, R15, RZ, P1 ;  /* 0x000000ff0f047207 */ /* 0x000fe20000800000 */
[----:B-----5:R-:W-:Y:S01]  /*2300*/  IMAD.WIDE.U32 R98, R133, R94, R98 ;  /* 0x0000005e85627225 */ /* 0x020fe200078e0062 */
[----:B------:R-:W-:-:S02]  /*2310*/  LEA.HI R9, R9, R6, RZ, 0x2 ;  /* 0x0000000609097211 */ /* 0x000fc400078f10ff */
[----:B------:R-:W-:Y:S01]  /*2320*/  IADD3 R93, R93, R5, RZ ;  /* 0x000000055d5d7210 */ /* 0x000fe20007ffe0ff */
[----:B------:R-:W-:Y:S01]  /*2330*/  IMAD.IADD R3, R16, 0x1, R3 ;  /* 0x0000000110037824 */ /* 0x000fe200078e0203 */
[----:B------:R-:W-:Y:S01]  /*2340*/  ISETP.GE.AND P2, PT, R194, R15, PT ;  /* 0x0000000fc200720c */ /* 0x000fe20003f46270 */
[----:B------:R-:W-:Y:S01]  /*2350*/  IMAD.IADD R91, R5, 0x1, R91 ;  /* 0x00000001055b7824 */ /* 0x000fe200078e025b */
[----:B------:R-:W-:Y:S01]  /*2360*/  LOP3.LUT R9, R9, 0xfffffffc, RZ, 0xc0, !PT ;  /* 0xfffffffc09097812 */ /* 0x000fe200078ec0ff */
[----:B------:R-:W-:Y:S01]  /*2370*/  IMAD.IADD R5, R195, 0x1, R4 ;  /* 0x00000001c3057824 */ /* 0x000fe200078e0204 */
[----:B------:R-:W-:Y:S01]  /*2380*/  SHF.R.S32.HI R4, RZ, 0x1f, R3 ;  /* 0x0000001fff047819 */ /* 0x000fe20000011403 */
[----:B------:R-:W-:Y:S01]  /*2390*/  IMAD.WIDE.U32 R96, R133, R94, R96 ;  /* 0x0000005e85607225 */ /* 0x000fe200078e0060 */
[----:B------:R-:W-:Y:S02]  /*23a0*/  SEL R7, R15, RZ, P2 ;  /* 0x000000ff0f077207 */ /* 0x000fe40001000000 */
[----:B------:R-:W-:Y:S01]  /*23b0*/  SHF.R.S32.HI R10, RZ, 0x1f, R5 ;  /* 0x0000001fff0a7819 */ /* 0x000fe20000011405 */
[----:B------:R-:W-:Y:S01]  /*23c0*/  IMAD.IADD R21, R6, 0x1, -R9 ;  /* 0x0000000106157824 */ /* 0x000fe200078e0a09 */
[----:B------:R-:W-:Y:S01]  /*23d0*/  LEA.HI R6, R4, R3, RZ, 0x3 ;  /* 0x0000000304067211 */ /* 0x000fe200078f18ff */
[----:B------:R-:W-:Y:S01]  /*23e0*/  IMAD.WIDE.U32 R92, R133, R88, R92 ;  /* 0x00000058855c7225 */ /* 0x000fe200078e005c */
[----:B------:R-:W-:-:S02]  /*23f0*/  IADD3 R11, R194, R7, RZ ;  /* 0x00000007c20b7210 */ /* 0x000fc40007ffe0ff */
[----:B------:R-:W-:Y:S01]  /*2400*/  LEA.HI R3, R4, R3, RZ, 0x6 ;  /* 0x0000000304037211 */ /* 0x000fe200078f30ff */
[----:B------:R-:W-:Y:S01]  /*2410*/  IMAD.WIDE.U32 R90, R133, R88, R90 ;  /* 0x00000058855a7225 */ /* 0x000fe200078e005a */
[CC--:B------:R-:W-:Y:S02]  /*2420*/  LEA.HI R7, R10.reuse, R5.reuse, RZ, 0x6 ;  /* 0x000000050a077211 */ /* 0x0c0fe400078f30ff */
[----:B------:R-:W-:Y:S01]  /*2430*/  LEA.HI R10, R10, R5, RZ, 0x3 ;  /* 0x000000050a0a7211 */ /* 0x000fe200078f18ff */
[----:B------:R-:W-:Y:S01]  /*2440*/  IMAD R108, R21, 0x40, R206 ;  /* 0x00000040156c7824 */ /* 0x000fe200078e02ce */
[----:B------:R-:W-:Y:S02]  /*2450*/  SHF.R.S32.HI R4, RZ, 0x6, R3 ;  /* 0x00000006ff047819 */ /* 0x000fe40000011403 */
[----:B------:R-:W-:Y:S02]  /*2460*/  SHF.R.S32.HI R7, RZ, 0x6, R7 ;  /* 0x00000006ff077819 */ /* 0x000fe40000011407 */
[C---:B------:R-:W-:Y:S01]  /*2470*/  LOP3.LUT R5, R215.reuse, 0x38, R10, 0xf8, !PT ;  /* 0x00000038d7057812 */ /* 0x040fe200078ef80a */
[C-C-:B------:R-:W-:Y:S01]  /*2480*/  IMAD R130, R4.reuse, 0x1800, R217.reuse ;  /* 0x0000180004827824 */ /* 0x140fe200078e02d9 */
[----:B------:R-:W-:Y:S01]  /*2490*/  LOP3.LUT R3, R215, 0x38, R6, 0xf8, !PT ;  /* 0x00000038d7037812 */ /* 0x000fe200078ef806 */
[----:B------:R-:W-:Y:S01]  /*24a0*/  IMAD R128, R4, 0x1800, R218 ;  /* 0x0000180004807824 */ /* 0x000fe200078e02da */
[----:B------:R-:W-:Y:S01]  /*24b0*/  LOP3.LUT R9, R213, 0x38, R6, 0xf8, !PT ;  /* 0x00000038d5097812 */ /* 0x000fe200078ef806 */
[C---:B------:R-:W-:Y:S01]  /*24c0*/  IMAD R129, R7.reuse, 0x1800, R217 ;  /* 0x0000180007817824 */ /* 0x040fe200078e02d9 */
[----:B------:R-:W-:Y:S01]  /*24d0*/  SHF.R.U32.HI R20, RZ, 0x3, R213 ;  /* 0x00000003ff147819 */ /* 0x000fe200000116d5 */
[----:B------:R-:W-:Y:S01]  /*24e0*/  IMAD R126, R7, 0x1800, R218 ;  /* 0x00001800077e7824 */ /* 0x000fe200078e02da */
[----:B------:R-:W-:-:S02]  /*24f0*/  SHF.R.S32.HI R12, RZ, 0x1f, R11 ;  /* 0x0000001fff0c7819 */ /* 0x000fc4000001140b */
[-C--:B------:R-:W-:Y:S02]  /*2500*/  LOP3.LUT R4, R5, R216.reuse, RZ, 0x3c, !PT ;  /* 0x000000d805047212 */ /* 0x080fe400078e3cff */
[----:B------:R-:W-:Y:S02]  /*2510*/  LOP3.LUT R3, R3, R216, RZ, 0x3c, !PT ;  /* 0x000000d803037212 */ /* 0x000fe400078e3cff */
[----:B------:R-:W-:Y:S01]  /*2520*/  LOP3.LUT R9, R9, R20, RZ, 0x3c, !PT ;  /* 0x0000001409097212 */ /* 0x000fe200078e3cff */
[----:B------:R-:W-:Y:S01]  /*2530*/  IMAD.IADD R129, R129, 0x1, R4 ;  /* 0x0000000181817824 */ /* 0x000fe200078e0204 */
[-C--:B------:R-:W-:Y:S01]  /*2540*/  LEA.HI R14, R12, R11.reuse, RZ, 0x3 ;  /* 0x0000000b0c0e7211 */ /* 0x080fe200078f18ff */
[----:B------:R-:W-:Y:S01]  /*2550*/  IMAD.IADD R130, R130, 0x1, R3 ;  /* 0x0000000182827824 */ /* 0x000fe200078e0203 */
[----:B------:R-:W-:Y:S01]  /*2560*/  LEA.HI R11, R12, R11, RZ, 0x6 ;  /* 0x0000000b0c0b7211 */ /* 0x000fe200078f30ff */
[----:B------:R-:W-:Y:S01]  /*2570*/  IMAD.IADD R128, R128, 0x1, R9 ;  /* 0x0000000180807824 */ /* 0x000fe200078e0209 */
[----:B------:R-:W-:-:S02]  /*2580*/  LOP3.LUT R4, R213, 0x38, R10, 0xf8, !PT ;  /* 0x00000038d5047812 */ /* 0x000fc400078ef80a */
[----:B------:R-:W-:Y:S02]  /*2590*/  SHF.R.S32.HI R13, RZ, 0x1f, R133 ;  /* 0x0000001fff0d7819 */ /* 0x000fe40000011485 */
[----:B------:R-:W-:Y:S02]  /*25a0*/  SHF.R.S32.HI R11, RZ, 0x6, R11 ;  /* 0x00000006ff0b7819 */ /* 0x000fe4000001140b */
[--C-:B------:R-:W-:Y:S02]  /*25b0*/  LOP3.LUT R3, R215, 0x38, R14.reuse, 0xf8, !PT ;  /* 0x00000038d7037812 */ /* 0x100fe400078ef80e */
[----:B------:R-:W-:Y:S01]  /*25c0*/  LOP3.LUT R9, R213, 0x38, R14, 0xf8, !PT ;  /* 0x00000038d5097812 */ /* 0x000fe200078ef80e */
[----:B------:R-:W-:Y:S01]  /*25d0*/  IMAD R127, R11, 0x1800, R217 ;  /* 0x000018000b7f7824 */ /* 0x000fe200078e02d9 */
[----:B------:R-:W-:Y:S01]  /*25e0*/  LOP3.LUT R19, R19, 0xfffffffe, RZ, 0xc0, !PT ;  /* 0xfffffffe13137812 */ /* 0x000fe200078ec0ff */
[----:B------:R-:W-:Y:S01]  /*25f0*/  IMAD R125, R11, 0x1800, R218 ;  /* 0x000018000b7d7824 */ /* 0x000fe200078e02da */
[----:B------:R-:W-:-:S02]  /*2600*/  LOP3.LUT R5, R4, R20, RZ, 0x3c, !PT ;  /* 0x0000001404057212 */ /* 0x000fc400078e3cff */
[----:B------:R-:W-:Y:S02]  /*2610*/  LOP3.LUT R4, R3, R216, RZ, 0x3c, !PT ;  /* 0x000000d803047212 */ /* 0x000fe400078e3cff */
[----:B------:R-:W-:Y:S01]  /*2620*/  LOP3.LUT R12, R9, R20, RZ, 0x3c, !PT ;  /* 0x00000014090c7212 */ /* 0x000fe200078e3cff */
[----:B------:R-:W-:Y:S01]  /*2630*/  IMAD R20, R13, R94, RZ ;  /* 0x0000005e0d147224 */ /* 0x000fe200078e02ff */
[----:B------:R-:W-:Y:S01]  /*2640*/  @P2 LOP3.LUT R19, R19, 0x1, RZ, 0xfc, !PT ;  /* 0x0000000113132812 */ /* 0x000fe200078efcff */
[----:B------:R-:W-:Y:S01]  /*2650*/  IMAD.IADD R127, R127, 0x1, R4 ;  /* 0x000000017f7f7824 */ /* 0x000fe200078e0204 */
[----:B------:R-:W-:Y:S01]  /*2660*/  LOP3.LUT P3, RZ, R224, 0x4, RZ, 0xc0, !PT ;  /* 0x00000004e0ff7812 */ /* 0x000fe2000786c0ff */
[----:B------:R-:W-:Y:S01]  /*2670*/  IMAD R7, R133, R95, R20 ;  /* 0x0000005f85077224 */ /* 0x000fe200078e0214 */
[----:B------:R-:W-:Y:S01]  /*2680*/  ISETP.GE.AND P2, PT, R193, UR4, PT ;  /* 0x00000004c1007c0c */ /* 0x000fe2000bf46270 */
[----:B------:R-:W-:Y:S01]  /*2690*/  IMAD R4, R13, R88, RZ ;  /* 0x000000580d047224 */ /* 0x000fe200078e02ff */
[----:B------:R-:W-:Y:S01]  /*26a0*/  IADD3 R126, R126, R5, RZ ;  /* 0x000000057e7e7210 */ /* 0x000fe20007ffe0ff */
[----:B------:R-:W-:Y:S01]  /*26b0*/  IMAD R5, R95, 0x60, RZ ;  /* 0x000000605f057824 */ /* 0x000fe200078e02ff */
[C---:B------:R-:W-:Y:S01]  /*26c0*/  SHF.L.U64.HI R101, R94.reuse, 0x6, R95 ;  /* 0x000000065e657819 */ /* 0x040fe2000001025f */
[----:B------:R-:W-:Y:S01]  /*26d0*/  IMAD.WIDE.U32 R94, R94, 0x60, RZ ;  /* 0x000000605e5e7825 */ /* 0x000fe200078e00ff */
[----:B------:R-:W-:-:S02]  /*26e0*/  LOP3.LUT R3, R215, 0x18, R16, 0xf8, !PT ;  /* 0x00000018d7037812 */ /* 0x000fc400078ef810 */
[----:B------:R-:W-:Y:S01]  /*26f0*/  SEL R9, RZ, 0x20, P2 ;  /* 0x00000020ff097807 */ /* 0x000fe20001000000 */
[----:B------:R-:W-:Y:S01]  /*2700*/  IMAD R11, R133, R89, R4 ;  /* 0x00000059850b7224 */ /* 0x000fe200078e0204 */
[C---:B------:R-:W-:Y:S01]  /*2710*/  SHF.L.U64.HI R103, R88.reuse, 0x6, R89 ;  /* 0x0000000658677819 */ /* 0x040fe20000010259 */
[----:B------:R-:W-:Y:S01]  /*2720*/  IMAD.IADD R122, R95, 0x1, R5 ;  /* 0x000000015f7a7824 */ /* 0x000fe200078e0205 */
[C---:B------:R-:W-:Y:S01]  /*2730*/  SHF.L.U32 R104, R88.reuse, 0x6, RZ ;  /* 0x0000000658687819 */ /* 0x040fe200000006ff */
[----:B------:R-:W-:Y:S01]  /*2740*/  IMAD.WIDE.U32 R88, R88, 0x60, RZ ;  /* 0x0000006058587825 */ /* 0x000fe200078e00ff */
[----:B------:R-:W-:Y:S02]  /*2750*/  LOP3.LUT R124, R3, R216, RZ, 0x3c, !PT ;  /* 0x000000d8037c7212 */ /* 0x000fe400078e3cff */
[----:B------:R-:W-:Y:S01]  /*2760*/  SHF.R.S32.HI R111, RZ, 0x3, R6 ;  /* 0x00000003ff6f7819 */ /* 0x000fe20000011406 */
[----:B------:R-:W-:Y:S01]  /*2770*/  IMAD.IADD R100, R99, 0x1, R7 ;  /* 0x0000000163647824 */ /* 0x000fe200078e0207 */
[----:B------:R-:W-:Y:S01]  /*2780*/  LOP3.LUT R5, R6, 0xfffffff8, RZ, 0xc0, !PT ;  /* 0xfffffff806057812 */ /* 0x000fe200078ec0ff */
[----:B------:R-:W-:Y:S01]  /*2790*/  IMAD.IADD R3, R7, 0x1, R97 ;  /* 0x0000000107037824 */ /* 0x000fe200078e0261 */
[----:B------:R-:W-:Y:S01]  /*27a0*/  LOP3.LUT R25, R8, R9, RZ, 0xfc, !PT ;  /* 0x0000000908197212 */ /* 0x000fe200078efcff */
[----:B------:R-:W-:Y:S01]  /*27b0*/  IMAD.IADD R125, R125, 0x1, R12 ;  /* 0x000000017d7d7824 */ /* 0x000fe200078e020c */
[----:B------:R-:W-:Y:S01]  /*27c0*/  LOP3.LUT R19, R19, 0xfffffffb, RZ, 0xc0, !PT ;  /* 0xfffffffb13137812 */ /* 0x000fe200078ec0ff */
[----:B------:R-:W-:Y:S01]  /*27d0*/  IMAD.IADD R124, R217, 0x1, R124 ;  /* 0x00000001d97c7824 */ /* 0x000fe200078e027c */
[----:B------:R-:W-:Y:S01]  /*27e0*/  LOP3.LUT R6, R10, 0xfffffff8, RZ, 0xc0, !PT ;  /* 0xfffffff80a067812 */ /* 0x000fe200078ec0ff */
[----:B------:R-:W-:Y:S01]  /*27f0*/  IMAD.IADD R4, R11, 0x1, R91 ;  /* 0x000000010b047824 */ /* 0x000fe200078e025b */
[----:B------:R-:W-:-:S02]  /*2800*/  LOP3.LUT R7, R14, 0xfffffff8, RZ, 0xc0, !PT ;  /* 0xfffffff80e077812 */ /* 0x000fc400078ec0ff */
[----:B------:R-:W-:Y:S02]  /*2810*/  SHF.R.S32.HI R110, RZ, 0x3, R10 ;  /* 0x00000003ff6e7819 */ /* 0x000fe4000001140a */
[C---:B------:R-:W-:Y:S02]  /*2820*/  LOP3.LUT R9, R25.reuse, 0x2, RZ, 0xc0, !PT ;  /* 0x0000000219097812 */ /* 0x040fe400078ec0ff */
[C---:B------:R-:W-:Y:S02]  /*2830*/  LOP3.LUT R10, R25.reuse, 0x4, RZ, 0xc0, !PT ;  /* 0x00000004190a7812 */ /* 0x040fe400078ec0ff */
[C---:B------:R-:W-:Y:S02]  /*2840*/  LOP3.LUT R20, R25.reuse, 0x8, RZ, 0xc0, !PT ;  /* 0x0000000819147812 */ /* 0x040fe400078ec0ff */
[----:B------:R-:W-:Y:S02]  /*2850*/  LOP3.LUT R21, R25, 0x10, RZ, 0xc0, !PT ;  /* 0x0000001019157812 */ /* 0x000fe400078ec0ff */
[----:B------:R-:W-:-:S02]  /*2860*/  @P3 LOP3.LUT R19, R19, 0x4, RZ, 0xfc, !PT ;  /* 0x0000000413133812 */ /* 0x000fc400078efcff */
[----:B-1----:R-:W-:Y:S02]  /*2870*/  LEA.HI R158, R158, 0x8, RZ, 0x19 ;  /* 0x000000089e9e7811 */ /* 0x002fe400078fc8ff */
[----:B------:R-:W-:Y:S02]  /*2880*/  IADD3 R123, R89, R123, RZ ;  /* 0x0000007b597b7210 */ /* 0x000fe40007ffe0ff */
[----:B------:R-:W-:Y:S02]  /*2890*/  IADD3 R87, R93, R11, RZ ;  /* 0x0000000b5d577210 */ /* 0x000fe40007ffe0ff */
[----:B------:R-:W-:Y:S02]  /*28a0*/  SHF.R.S32.HI R109, RZ, 0x3, R14 ;  /* 0x00000003ff6d7819 */ /* 0x000fe4000001140e */
[----:B------:R-:W-:Y:S02]  /*28b0*/  LOP3.LUT R8, R8, 0x1, RZ, 0xc0, !PT ;  /* 0x0000000108087812 */ /* 0x000fe400078ec0ff */
[----:B------:R-:W-:-:S02]  /*28c0*/  SHF.R.S32.HI R107, RZ, 0x1f, R5 ;  /* 0x0000001fff6b7819 */ /* 0x000fc40000011405 */
[----:B------:R-:W-:Y:S02]  /*28d0*/  SHF.R.S32.HI R106, RZ, 0x1f, R6 ;  /* 0x0000001fff6a7819 */ /* 0x000fe40000011406 */
[----:B------:R-:W-:Y:S02]  /*28e0*/  SHF.R.S32.HI R105, RZ, 0x1f, R7 ;  /* 0x0000001fff697819 */ /* 0x000fe40000011407 */
[----:B------:R-:W-:Y:S02]  /*28f0*/  LOP3.LUT R25, R25, 0x20, RZ, 0xc0, !PT ;  /* 0x0000002019197812 */ /* 0x000fe400078ec0ff */
[----:B------:R-:W-:-:S07]  /*2900*/  SHF.R.S32.HI R120, RZ, 0x1f, R0 ;  /* 0x0000001fff787819 */ /* 0x000fce0000011400 */
.L_x_6044:
[----:B------:R-:W0:Y:S01]  /*2910*/  LDC R28, c[0x0][0x430] ;  /* 0x00010c00ff1c7b82 */ /* 0x000e220000000800 */
[----:B------:R-:W-:Y:S01]  /*2920*/  VIADD R2, R2, 0xffffffff ;  /* 0xffffffff02027836 */ /* 0x000fe20000000000 */
[----:B------:R-:W-:-:S03]  /*2930*/  ULDC.64 UR4, c[0x0][0x208] ;  /* 0x0000820000047ab9 */ /* 0x000fc60000000a00 */
[----:B------:R-:W-:-:S03]  /*2940*/  IMAD R11, R2, 0x60, R108 ;  /* 0x00000060020b7824 */ /* 0x000fc600078e026c */
[----:B-1----:R-:W1:Y:S01]  /*2950*/  LDC R117, c[0x0][0x3f4] ;  /* 0x0000fd00ff757b82 */ /* 0x002e620000000800 */
[----:B--2---:R-:W-:Y:S01]  /*2960*/  IMAD.IADD R31, R121, 0x1, R11 ;  /* 0x00000001791f7824 */ /* 0x004fe200078e020b */
[----:B------:R-:W-:-:S04]  /*2970*/  ISETP.GE.AND P2, PT, R11, R24, PT ;  /* 0x000000180b00720c */ /* 0x000fc80003f46270 */
[----:B------:R-:W-:Y:S02]  /*2980*/  ISETP.GT.OR P2, PT, R108, 0x5f, P2 ;  /* 0x0000005f6c00780c */ /* 0x000fe40001744670 */
[----:B------:R-:W-:Y:S02]  /*2990*/  MOV R11, R31 ;  /* 0x0000001f000b7202 */ /* 0x000fe40000000f00 */
[----:B0-----:R-:W-:-:S09]  /*29a0*/  ISETP.NE.AND P3, PT, R28, 0x1, PT ;  /* 0x000000011c00780c */ /* 0x001fd20003f65270 */
[----:B------:R-:W0:Y:S08]  /*29b0*/  @!P2 LDC.64 R14, c[0x0][0x428] ;  /* 0x00010a00ff0eab82 */ /* 0x000e300000000a00 */
[----:B------:R-:W2:Y:S08]  /*29c0*/  @!P2 LDC.64 R12, c[0x0][0x418] ;  /* 0x00010600ff0cab82 */ /* 0x000eb00000000a00 */
[----:B------:R-:W3:Y:S08]  /*29d0*/  @P3 LDC R26, c[0x0][0x434] ;  /* 0x00010d00ff1a3b82 */ /* 0x000ef00000000800 */
[----:B------:R-:W4:Y:S01]  /*29e0*/  @P3 LDC R27, c[0x0][0x438] ;  /* 0x00010e00ff1b3b82 */ /* 0x000f220000000800 */
[----:B---3--:R-:W-:-:S05]  /*29f0*/  @P3 IMAD.HI.U32 R26, R31, R26, RZ ;  /* 0x0000001a1f1a3227 */ /* 0x008fca00078e00ff */
[----:B----4-:R-:W-:Y:S01]  /*2a00*/  @P3 SHF.R.U32.HI R11, RZ, R27, R26 ;  /* 0x0000001bff0b3219 */ /* 0x010fe2000001161a */
[----:B0-----:R-:W-:-:S03]  /*2a10*/  @!P2 IMAD R26, R120, R14, RZ ;  /* 0x0000000e781aa224 */ /* 0x001fc600078e02ff */
[--C-:B------:R-:W-:Y:S01]  /*2a20*/  @!P2 SHF.R.S32.HI R27, RZ, 0x1f, R11.reuse ;  /* 0x0000001fff1ba819 */ /* 0x100fe2000001140b */
[----:B------:R-:W-:Y:S02]  /*2a30*/  @!P2 IMAD R29, R0, R15, R26 ;  /* 0x0000000f001da224 */ /* 0x000fe400078e021a */
[----:B------:R-:W-:-:S04]  /*2a40*/  @!P2 IMAD.MOV.U32 R26, RZ, RZ, R11 ;  /* 0x000000ffff1aa224 */ /* 0x000fc800078e000b */
[----:B------:R-:W-:-:S04]  /*2a50*/  @!P2 IMAD.WIDE.U32 R14, R0, R14, R26 ;  /* 0x0000000e000ea225 */ /* 0x000fc800078e001a */
[----:B------:R-:W-:Y:S01]  /*2a60*/  @!P2 IMAD.IADD R15, R15, 0x1, R29 ;  /* 0x000000010f0fa824 */ /* 0x000fe200078e021d */
[----:B--2---:R-:W-:Y:S01]  /*2a70*/  @!P2 LEA R12, P3, R14, R12, 0x2 ;  /* 0x0000000c0e0ca211 */ /* 0x004fe200078610ff */
[----:B------:R-:W-:-:S03]  /*2a80*/  IMAD.MOV.U32 R26, RZ, RZ, RZ ;  /* 0x000000ffff1a7224 */ /* 0x000fc600078e00ff */
[----:B------:R-:W-:-:S05]  /*2a90*/  @!P2 LEA.HI.X R13, R14, R13, R15, 0x2, P3 ;  /* 0x0000000d0e0da211 */ /* 0x000fca00018f140f */
[----:B------:R0:W5:Y:S01]  /*2aa0*/  @!P2 LDG.E R26, desc[UR4][R12.64] ;  /* 0x000000040c1aa981 */ /* 0x000162000c1e1900 */
[----:B------:R-:W-:Y:S01]  /*2ab0*/  ISETP.GT.AND P2, PT, R2, R119, PT ;  /* 0x000000770200720c */ /* 0x000fe20003f44270 */
[----:B------:R-:W-:Y:S01]  /*2ac0*/  IMAD R15, R22, 0x4800, R124 ;  /* 0x00004800160f7824 */ /* 0x000fe200078e027c */
[----:B------:R-:W-:Y:S01]  /*2ad0*/  LOP3.LUT R19, R19, 0xfffffffd, RZ, 0xc0, !PT ;  /* 0xfffffffd13137812 */ /* 0x000fe200078ec0ff */
[----:B------:R-:W-:Y:S05]  /*2ae0*/  YIELD ;  /* 0x0000000000007946 */ /* 0x000fea0003800000 */
[----:B------:R-:W-:Y:S01]  /*2af0*/  LOP3.LUT P4, RZ, R224, 0x4, RZ, 0xc0, !PT ;  /* 0x00000004e0ff7812 */ /* 0x000fe2000788c0ff */
[----:B------:R-:W-:Y:S01]  /*2b00*/  VIADD R81, R15, 0x20 ;  /* 0x000000200f517836 */ /* 0x000fe20000000000 */
[----:B------:R-:W-:Y:S01]  /*2b10*/  IADD3 R27, -R11, RZ, RZ ;  /* 0x000000ff0b1b7210 */ /* 0x000fe20007ffe1ff */
[----:B------:R-:W-:Y:S01]  /*2b20*/  BSSY B0, `(.L_x_5939) ;  /* 0x00007bc000007945 */ /* 0x000fe20003800000 */
[----:B------:R-:W-:Y:S01]  /*2b30*/  IMAD R80, R15, 0x2, R112 ;  /* 0x000000020f507824 */ /* 0x000fe200078e0270 */
[----:B------:R-:W-:-:S02]  /*2b40*/  @P2 LOP3.LUT R19, R19, 0x2, RZ, 0xfc, !PT ;  /* 0x0000000213132812 */ /* 0x000fc400078efcff */
[----:B-1----:R-:W-:Y:S01]  /*2b50*/  ISETP.GE.AND P2, PT, R117, 0x1, PT ;  /* 0x000000017500780c */ /* 0x002fe20003f46270 */
[----:B------:R-:W-:-:S05]  /*2b60*/  IMAD R27, R28, R27, R31 ;  /* 0x0000001b1c1b7224 */ /* 0x000fca00078e021f */
[----:B------:R-:W-:-:S05]  /*2b70*/  @P4 VIADD R81, R15, 0xffffffe0 ;  /* 0xffffffe00f514836 */ /* 0x000fca0000000000 */
[----:B------:R-:W-:Y:S02]  /*2b80*/  LEA R81, R81, R112, 0x1 ;  /* 0x0000007051517211 */ /* 0x000fe400078e08ff */
[----:B0-----:R-:W-:Y:S05]  /*2b90*/  @!P2 BRA `(.L_x_5940) ;  /* 0x0000007000f8a947 */ /* 0x001fea0003800000 */
[----:B------:R-:W-:Y:S01]  /*2ba0*/  SHF.R.S32.HI R82, RZ, 0x1f, R27 ;  /* 0x0000001fff527819 */ /* 0x000fe2000001141b */
[----:B------:R-:W-:Y:S01]  /*2bb0*/  ULDC.64 UR4, c[0x0][0x300] ;  /* 0x0000c00000047ab9 */ /* 0x000fe20000000a00 */
[----:B-----5:R-:W-:Y:S01]  /*2bc0*/  SHF.R.S32.HI R83, RZ, 0x1f, R26 ;  /* 0x0000001fff537819 */ /* 0x020fe2000001141a */
[C---:B------:R-:W-:Y:S01]  /*2bd0*/  IMAD.WIDE.U32 R12, R27.reuse, UR4, RZ ;  /* 0x000000041b0c7c25 */ /* 0x040fe2000f8e00ff */
        /* <DEDUP_REMOVED lines=8> */
[----:B------:R-:W-:-:S02]  /*2c60*/  IMAD R15, R83, UR4, RZ ;  /* 0x00000004530f7c24 */ /* 0x000fc4000f8e02ff */
[----:B------:R-:W-:Y:S01]  /*2c70*/  IMAD.IADD R13, R13, 0x1, R11 ;  /* 0x000000010d0d7824 */ /* 0x000fe200078e020b */
[----:B------:R-:W-:Y:S01]  /*2c80*/  SHF.R.S32.HI R11, RZ, 0x1f, R2 ;  /* 0x0000001fff0b7819 */ /* 0x000fe20000011402 */
[C---:B------:R-:W-:Y:S02]  /*2c90*/  IMAD R15, R26.reuse, UR5, R15 ;  /* 0x000000051a0f7c24 */ /* 0x040fe4000f8e020f */
[----:B------:R-:W-:Y:S01]  /*2ca0*/  IMAD.WIDE.U32 R12, R26, UR4, R12 ;  /* 0x000000041a0c7c25 */ /* 0x000fe2000f8e000c */
[----:B------:R-:W-:-:S03]  /*2cb0*/  ULDC.64 UR4, c[0x0][0x308] ;  /* 0x0000c20000047ab9 */ /* 0x000fc60000000a00 */
[----:B------:R-:W-:Y:S02]  /*2cc0*/  IMAD.IADD R13, R13, 0x1, R15 ;  /* 0x000000010d0d7824 */ /* 0x000fe400078e020f */
        /* <DEDUP_REMOVED lines=33> */
[----:B------:R-:W-:Y:S01]  /*2ee0*/  ULDC.64 UR6, c[0x0][0x208] ;  /* 0x0000820000067ab9 */ /* 0x000fe20000000a00 */
        /* <DEDUP_REMOVED lines=36> */
.L_x_5943:
[----:B------:R-:W-:Y:S05]  /*3130*/  BSYNC B1 ;  /* 0x0000000000017941 */ /* 0x000fea0003800000 */
.L_x_5942:
        /* <DEDUP_REMOVED lines=13> */
[----:B-----5:R-:W-:Y:S02]  /*3210*/  MOV R77, R52 ;  /* 0x00000034004d7202 */ /* 0x020fe40000000f00 */
        /* <DEDUP_REMOVED lines=43> */
.L_x_5945:
[----:B------:R-:W-:Y:S05]  /*34d0*/  BSYNC B1 ;  /* 0x0000000000017941 */ /* 0x000fea0003800000 */
.L_x_5944:
[----:B0-----:R-:W-:Y:S01]  /*34e0*/  IMAD.MOV.U32 R12, RZ, RZ, R56 ;  /* 0x000000ffff0c7224 */ /* 0x001fe200078e0038 */
[----:B------:R-:W-:Y:S01]  /*34f0*/  MOV R14, R60 ;  /* 0x0000003c000e7202 */ /* 0x000fe20000000f00 */
[----:B------:R-:W-:Y:S01]  /*3500*/  IMAD.MOV.U32 R11, RZ, RZ, R57 ;  /* 0x000000ffff0b7224 */ /* 0x000fe200078e0039 */
[----:B------:R-:W-:Y:S01]  /*3510*/  ULOP3.LUT UR4, UR60, 0x1, URZ, 0xfc, !UPT ;  /* 0x000000013c047892 */ /* 0x000fe2000f8efc3f */
[----:B------:R-:W-:Y:S01]  /*3520*/  IMAD.MOV.U32 R13, RZ, RZ, R53 ;  /* 0x000000ffff0d7224 */ /* 0x000fe200078e0035 */
[----:B------:R-:W-:Y:S01]  /*3530*/  PRMT R149, R14, 0x7610, R149 ;  /* 0x000076100e957816 */ /* 0x000fe20000000095 */
[----:B------:R-:W-:Y:S01]  /*3540*/  IMAD.MOV.U32 R14, RZ, RZ, R73 ;  /* 0x000000ffff0e7224 */ /* 0x000fe200078e0049 */
[----:B------:R-:W-:Y:S01]  /*3550*/  PRMT R146, R12, 0x5410, R11 ;  /* 0x000054100c927816 */ /* 0x000fe2000000000b */
[----:B------:R-:W-:Y:S01]  /*3560*/  IMAD.MOV.U32 R11, RZ, RZ, R64 ;  /* 0x000000ffff0b7224 */ /* 0x000fe200078e0040 */
[----:B------:R-:W-:Y:S01]  /*3570*/  PRMT R144, R77, 0x5410, R13 ;  /* 0x000054104d907816 */ /* 0x000fe2000000000d */
        /* <DEDUP_REMOVED lines=10> */
[----:B------:R-:W-:Y:S02]  /*3620*/  MOV R12, R54 ;  /* 0x00000036000c7202 */ /* 0x000fe40000000f00 */
[----:B------:R-:W-:-:S02]  /*3630*/  PLOP3.LUT P2, PT, PT, PT, UP0, 0x80, 0x0 ;  /* 0x000000000000781c */ /* 0x000fc40003f4f008 */
        /* <DEDUP_REMOVED lines=18> */
[----:B-----5:R-:W-:Y:S01]  /*3760*/  IMAD.MOV.U32 R11, RZ, RZ, R29 ;  /* 0x000000ffff0b7224 */ /* 0x020fe200078e001d */
        /* <DEDUP_REMOVED lines=42> */
.L_x_5946:
[----:B------:R-:W-:Y:S01]  /*3a10*/  LEA R85, R22, R18, 0x3 ;  /* 0x0000001216557211 */ /* 0x000fe200078e18ff */
[----:B------:R-:W-:Y:S01]  /*3a20*/  BSSY B1, `(.L_x_5947) ;  /* 0x0000004000017945 */ /* 0x000fe20003800000 */
[----:B------:R-:W-:-:S04]  /*3a30*/  SHF.L.U32 R86, R207, 0x1f, RZ ;  /* 0x0000001fcf567819 */ /* 0x000fc800000006ff */
[----:B------:R-:W0:Y:S02]  /*3a40*/  SYNCS.PHASECHK.TRANS64.TRYWAIT P5, [R85+URZ+0x30890], R86 ;  /* 0x03089056550075a7 */ /* 0x000e2400080a017f */
[----:B0-----:R-:W-:Y:S05]  /*3a50*/  @!P5 BRA `(.L_x_5948) ;  /* 0x0000022c0038d947 */ /* 0x001fea0003800000 */
.L_x_6300:
[----:B------:R-:W-:Y:S05]  /*3a60*/  BSYNC B1 ;  /* 0x0000000000017941 */ /* 0x000fea0003800000 */
.L_x_5947:
[----:B------:R-:W-:-:S03]  /*3a70*/  UMOV UR4, 0xffffffff ;  /* 0xffffffff00047882 */ /* 0x000fc60000000000 */
[----:B------:R-:W-:Y:S05]  /*3a80*/  BRA.DIV UR4, `(.L_x_5949) ;  /* 0x0000022e04407947 */ /* 0x000fea000b800000 */
[----:B------:R1:W2:Y:S04]  /*3a90*/  SHFL.IDX PT, R76, R113, RZ, 0x1c1f ;  /* 0x001c1fff714c7589 */ /* 0x0002a800000e0000 */
[----:B------:R1:W3:Y:S02]  /*3aa0*/  SHFL.IDX PT, R11, R116, RZ, 0x1c1f ;  /* 0x001c1fff740b7589 */ /* 0x0002e400000e0000 */
.L_x_6304:
        /* <DEDUP_REMOVED lines=52> */
.L_x_5955:
[----:B------:R-:W-:Y:S05]  /*3df0*/  BSYNC B3 ;  /* 0x0000000000037941 */ /* 0x000fea0003800000 */
.L_x_5954:
[----:B---3--:R-:W-:Y:S01]  /*3e00*/  LEA R72, P3, R16, R11, 0x1 ;  /* 0x0000000b10487211 */ /* 0x008fe200078608ff */
[----:B------:R-:W-:-:S03]  /*3e10*/  ULDC.64 UR4, c[0x0][0x208] ;  /* 0x0000820000047ab9 */ /* 0x000fc60000000a00 */
[----:B--2---:R-:W-:-:S05]  /*3e20*/  LEA.HI.X R73, R16, R76, R17, 0x1, P3 ;  /* 0x0000004c10497211 */ /* 0x004fca00018f0c11 */
[----:B0-----:R4:W-:Y:S04]  /*3e30*/  ST.E.128 desc[UR4][R72.64], R12 ;  /* 0x0000000c48007985 */ /* 0x0019e8000c101d04 */
.L_x_5953:
[----:B------:R-:W-:Y:S05]  /*3e40*/  BSYNC B2 ;  /* 0x0000000000027941 */ /* 0x000fea0003800000 */
.L_x_5952:
        /* <DEDUP_REMOVED lines=8> */
[----:B------:R-:W-:Y:S02]  /*3ed0*/  SHF.R.U32.HI R68, RZ, 0x10, R69 ;  /* 0x00000010ff447819 */ /* 0x000fe40000011645 */
[--C-:B------:R-:W-:Y:S01]  /*3ee0*/  SHF.R.U64 R73, R70, 0x10, R71.reuse ;  /* 0x0000001046497819 */ /* 0x100fe20000001247 */
[----:B------:R-:W-:Y:S01]  /*3ef0*/  HADD2.F32 R72, -RZ, R72.H0_H0 ;  /* 0x20000048ff487230 */ /* 0x000fe20000004100 */
[----:B0-----:R-:W-:Y:S02]  /*3f00*/  MOV R69, R13 ;  /* 0x0000000d00457202 */ /* 0x001fe40000000f00 */
        /* <DEDUP_REMOVED lines=38> */
.L_x_5959:
[----:B------:R-:W-:Y:S05]  /*4170*/  BSYNC B3 ;  /* 0x0000000000037941 */ /* 0x000fea0003800000 */
.L_x_5958:
[----:B---3--:R-:W-:Y:S01]  /*4180*/  MOV R68, R11 ;  /* 0x0000000b00447202 */ /* 0x008fe20000000f00 */
[----:B------:R-:W-:Y:S01]  /*4190*/  IMAD.SHL.U32 R70, R200, 0x8, RZ ;  /* 0x00000008c8467824 */ /* 0x000fe200078e00ff */
[----:B------:R-:W-:Y:S01]  /*41a0*/  ULDC.64 UR4, c[0x0][0x208] ;  /* 0x0000820000047ab9 */ /* 0x000fe20000000a00 */
[----:B--2---:R-:W-:Y:S02]  /*41b0*/  IMAD.MOV.U32 R69, RZ, RZ, R76 ;  /* 0x000000ffff457224 */ /* 0x004fe400078e004c */
[----:B------:R-:W-:-:S05]  /*41c0*/  IMAD.WIDE R68, R70, 0x2, R68 ;  /* 0x0000000246447825 */ /* 0x000fca00078e0244 */
[----:B0-----:R0:W-:Y:S02]  /*41d0*/  ST.E.128 desc[UR4][R68.64], R12 ;  /* 0x0000000c44007985 */ /* 0x0011e4000c101d04 */
.L_x_5957:
[----:B------:R-:W-:Y:S05]  /*41e0*/  BSYNC B2 ;  /* 0x0000000000027941 */ /* 0x000fea0003800000 */
.L_x_5956:
        /* <DEDUP_REMOVED lines=50> */
.L_x_5963:
[----:B------:R-:W-:Y:S05]  /*4510*/  BSYNC B3 ;  /* 0x0000000000037941 */ /* 0x000fea0003800000 */
.L_x_5962:
[----:B------:R-:W-:Y:S01]  /*4520*/  IMAD.SHL.U32 R66, R201, 0x8, RZ ;  /* 0x00000008c9427824 */ /* 0x000fe200078e00ff */
[----:B------:R-:W-:Y:S01]  /*4530*/  ULDC.64 UR4, c[0x0][0x208] ;  /* 0x0000820000047ab9 */ /* 0x000fe20000000a00 */
[----:B---3--:R-:W-:Y:S02]  /*4540*/  IMAD.MOV.U32 R64, RZ, RZ, R11 ;  /* 0x000000ffff407224 */ /* 0x008fe400078e000b */
[----:B--2---:R-:W-:Y:S02]  /*4550*/  IMAD.MOV.U32 R65, RZ, RZ, R76 ;  /* 0x000000ffff417224 */ /* 0x004fe400078e004c */
[----:B------:R-:W-:-:S05]  /*4560*/  IMAD.WIDE R64, R66, 0x2, R64 ;  /* 0x0000000242407825 */ /* 0x000fca00078e0240 */
[----:B----4-:R0:W-:Y:S02]  /*4570*/  ST.E.128 desc[UR4][R64.64], R12 ;  /* 0x0000000c40007985 */ /* 0x0101e4000c101d04 */
.L_x_5961:
[----:B------:R-:W-:Y:S05]  /*4580*/  BSYNC B2 ;  /* 0x0000000000027941 */ /* 0x000fea0003800000 */
.L_x_5960:
        /* <DEDUP_REMOVED lines=8> */
[----:B------:R-:W-:Y:S01]  /*4610*/  HADD2.F32 R66, -RZ, R148.H1_H1 ;  /* 0x30000094ff427230 */ /* 0x000fe20000004100 */
[----:B----4-:R-:W-:Y:S02]  /*4620*/  MOV R62, R13 ;  /* 0x0000000d003e7202 */ /* 0x010fe40000000f00 */
[--C-:B------:R-:W-:Y:S01]  /*4630*/  SHF.R.U64 R60, R60, 0x10, R61.reuse ;  /* 0x000000103c3c7819 */ /* 0x100fe2000000123d */
        /* <DEDUP_REMOVED lines=8> */
[-C--:B------:R-:W-:Y:S01]  /*46c0*/  FFMA.FTZ R65, R62, R60.reuse, -R65 ;  /* 0x0000003c3e417223 */ /* 0x080fe20000010841 */
[----:B------:R-:W-:Y:S02]  /*46d0*/  SHF.R.U32.HI R62, RZ, 0x10, R63 ;  /* 0x00000010ff3e7819 */ /* 0x000fe4000001163f */
[----:B------:R-:W-:Y:S01]  /*46e0*/  FFMA.FTZ R64, R13, R60, R64 ;  /* 0x0000003c0d407223 */ /* 0x000fe20000010040 */
[----:B------:R-:W-:Y:S02]  /*46f0*/  IMAD.MOV.U32 R60, RZ, RZ, R12 ;  /* 0x000000ffff3c7224 */ /* 0x000fe400078e000c */
[----:B------:R-:W-:-:S02]  /*4700*/  IMAD.MOV.U32 R12, RZ, RZ, R15 ;  /* 0x000000ffff0c7224 */ /* 0x000fc400078e000f */
[----:B------:R-:W-:Y:S01]  /*4710*/  HADD2.F32 R15, -RZ, R62.H0_H0 ;  /* 0x2000003eff0f7230 */ /* 0x000fe20000004100 */
[----:B------:R-:W-:Y:S02]  /*4720*/  F2FP.F16.F32.PACK_AB R64, R64, R65 ;  /* 0x000000414040723e */ /* 0x000fe400000000ff */
        /* <DEDUP_REMOVED lines=17> */
[----:B------:R-:W-:Y:S02]  /*4840*/  HADD2.F32 R61, -RZ, R148.H0_H0 ;  /* 0x20000094ff3d7230 */ /* 0x000fe40000004100 */
[-C--:B------:R-:W-:Y:S01]  /*4850*/  FMUL.FTZ R63, R60, R66.reuse ;  /* 0x000000423c3f7220 */ /* 0x080fe20000410000 */
[----:B------:R-:W-:Y:S01]  /*4860*/  F2FP.F16.F32.PACK_AB R14, R14, R15 ;  /* 0x0000000f0e0e723e */ /* 0x000fe200000000ff */
[----:B------:R-:W-:-:S02]  /*4870*/  FMUL.FTZ R66, R62, R66 ;  /* 0x000000423e427220 */ /* 0x000fc40000410000 */
[-C--:B------:R-:W-:Y:S02]  /*4880*/  FFMA.FTZ R63, R62, R61.reuse, -R63 ;  /* 0x0000003d3e3f7223 */ /* 0x080fe4000001083f */
[----:B------:R-:W-:Y:S01]  /*4890*/  FFMA.FTZ R66, R60, R61, R66 ;  /* 0x0000003d3c427223 */ /* 0x000fe20000010042 */
[----:B------:R-:W-:Y:S01]  /*48a0*/  F2FP.F16.F32.PACK_AB R60, R13, R12 ;  /* 0x0000000c0d3c723e */ /* 0x000fe200000000ff */
[----:B------:R-:W-:Y:S01]  /*48b0*/  IMAD.MOV.U32 R13, RZ, RZ, R64 ;  /* 0x000000ffff0d7224 */ /* 0x000fe200078e0040 */
[----:B------:R-:W-:Y:S02]  /*48c0*/  MOV R12, R14 ;  /* 0x0000000e000c7202 */ /* 0x000fe40000000f00 */
[----:B------:R-:W-:Y:S01]  /*48d0*/  F2FP.F16.F32.PACK_AB R63, R66, R63 ;  /* 0x0000003f423f723e */ /* 0x000fe200000000ff */
[----:B------:R-:W-:-:S04]  /*48e0*/  IMAD.MOV.U32 R15, RZ, RZ, R60 ;  /* 0x000000ffff0f7224 */ /* 0x000fc800078e003c */
[----:B------:R-:W-:-:S07]  /*48f0*/  IMAD.MOV.U32 R14, RZ, RZ, R63 ;  /* 0x000000ffff0e7224 */ /* 0x000fce00078e003f */
.L_x_5967:
[----:B------:R-:W-:Y:S05]  /*4900*/  BSYNC B3 ;  /* 0x0000000000037941 */ /* 0x000fea0003800000 */
.L_x_5966:
[----:B---3--:R-:W-:Y:S01]  /*4910*/  LEA R60, P3, R192, R11, 0x1 ;  /* 0x0000000bc03c7211 */ /* 0x008fe200078608ff */
[----:B------:R-:W-:-:S03]  /*4920*/  ULDC.64 UR4, c[0x0][0x208] ;  /* 0x0000820000047ab9 */ /* 0x000fc60000000a00 */
[----:B--2---:R-:W-:-:S05]  /*4930*/  LEA.HI.X R61, R192, R76, R205, 0x1, P3 ;  /* 0x0000004cc03d7211 */ /* 0x004fca00018f0ccd */
[----:B----4-:R0:W-:Y:S04]  /*4940*/  ST.E.128 desc[UR4][R60.64], R12 ;  /* 0x0000000c3c007985 */ /* 0x0101e8000c101d04 */
.L_x_5965:
[----:B------:R-:W-:Y:S05]  /*4950*/  BSYNC B2 ;  /* 0x0000000000027941 */ /* 0x000fea0003800000 */
.L_x_5964:
        /* <DEDUP_REMOVED lines=9> */
[----:B------:R-:W-:Y:S02]  /*49f0*/  SHF.R.U64 R63, R58, 0x10, R59 ;  /* 0x000000103a3f7819 */ /* 0x000fe4000000123b */
[----:B----4-:R-:W-:Y:S02]  /*4a00*/  MOV R58, R13 ;  /* 0x0000000d003a7202 */ /* 0x010fe40000000f00 */
[----:B------:R-:W-:Y:S01]  /*4a10*/  SHF.R.U64 R56, R56, 0x10, R57 ;  /* 0x0000001038387819 */ /* 0x000fe20000001239 */
[----:B------:R-:W-:Y:S02]  /*4a20*/  HADD2.F32 R63, -RZ, R63.H0_H0 ;  /* 0x2000003fff3f7230 */ /* 0x000fe40000004100 */
[--C-:B------:R-:W-:Y:S02]  /*4a30*/  HADD2.F32 R13, -RZ, R58.reuse.H1_H1 ;  /* 0x3000003aff0d7230 */ /* 0x100fe40000004100 */
[----:B------:R-:W-:Y:S02]  /*4a40*/  HADD2.F32 R58, -RZ, R58.H0_H0 ;  /* 0x2000003aff3a7230 */ /* 0x000fe40000004100 */
[----:B------:R-:W-:-:S02]  /*4a50*/  HADD2.F32 R56, -RZ, R56.H0_H0 ;  /* 0x20000038ff387230 */ /* 0x000fc40000004100 */
        /* <DEDUP_REMOVED lines=33> */
[----:B------:R-:W-:Y:S01]  /*4c70*/  IMAD.MOV.U32 R12, RZ, RZ, R15 ;  /* 0x000000ffff0c7224 */ /* 0x000fe200078e000f */
[----:B------:R-:W-:-:S03]  /*4c80*/  MOV R15, R57 ;  /* 0x00000039000f7202 */ /* 0x000fc60000000f00 */
[----:B------:R-:W-:Y:S01]  /*4c90*/  F2FP.F16.F32.PACK_AB R147, R147, R13 ;  /* 0x0000000d9393723e */ /* 0x000fe200000000ff */
[----:B------:R-:W-:-:S04]  /*4ca0*/  IMAD.MOV.U32 R13, RZ, RZ, R62 ;  /* 0x000000ffff0d7224 */ /* 0x000fc800078e003e */
[----:B------:R-:W-:-:S07]  /*4cb0*/  IMAD.MOV.U32 R14, RZ, RZ, R147 ;  /* 0x000000ffff0e7224 */ /* 0x000fce00078e0093 */
.L_x_5971:
[----:B------:R-:W-:Y:S05]  /*4cc0*/  BSYNC B3 ;  /* 0x0000000000037941 */ /* 0x000fea0003800000 */
.L_x_5970:
[----:B------:R-:W-:Y:S02]  /*4cd0*/  ULDC.64 UR4, c[0x0][0x208] ;  /* 0x0000820000047ab9 */ /* 0x000fe40000000a00 */
[----:B----4-:R0:W-:Y:S03]  /*4ce0*/  ST.E.128 desc[UR4][R60.64], R12 ;  /* 0x0000000c3c007985 */ /* 0x0101e6000c101d04 */
.L_x_5969:
[----:B------:R-:W-:Y:S05]  /*4cf0*/  BSYNC B2 ;  /* 0x0000000000027941 */ /* 0x000fea0003800000 */
.L_x_5968:
        /* <DEDUP_REMOVED lines=23> */
[----:B------:R-:W-:-:S02]  /*4e70*/  HADD2.F32 R52, -RZ, R52.H0_H0 ;  /* 0x20000034ff347230 */ /* 0x000fc40000004100 */
        /* <DEDUP_REMOVED lines=11> */
[CC--:B------:R-:W-:Y:S01]  /*4f30*/  FMUL.FTZ R53, R13.reuse, R11.reuse ;  /* 0x0000000b0d357220 */ /* 0x0c0fe20000410000 */
        /* <DEDUP_REMOVED lines=13> */
[----:B------:R-:W-:-:S04]  /*5010*/  IMAD.MOV.U32 R12, RZ, RZ, R11 ;  /* 0x000000ffff0c7224 */ /* 0x000fc800078e000b */
[----:B------:R-:W-:Y:S02]  /*5020*/  F2FP.F16.F32.PACK_AB R145, R145, R13 ;  /* 0x0000000d9191723e */ /* 0x000fe400000000ff */
[----:B------:R-:W-:-:S03]  /*5030*/  MOV R13, R54 ;  /* 0x00000036000d7202 */ /* 0x000fc60000000f00 */
[----:B------:R-:W-:-:S07]  /*5040*/  IMAD.MOV.U32 R14, RZ, RZ, R145 ;  /* 0x000000ffff0e7224 */ /* 0x000fce00078e0091 */
.L_x_5973:
[----:B------:R-:W-:Y:S05]  /*5050*/  BSYNC B2 ;  /* 0x0000000000027941 */ /* 0x000fea0003800000 */
.L_x_5972:
[----:B------:R-:W-:Y:S02]  /*5060*/  ULDC.64 UR4, c[0x0][0x208] ;  /* 0x0000820000047ab9 */ /* 0x000fe40000000a00 */
[----:B----4-:R0:W-:Y:S03]  /*5070*/  ST.E.128 desc[UR4][R56.64], R12 ;  /* 0x0000000c38007985 */ /* 0x0101e6000c101d04 */
.L_x_5951:
[----:B------:R-:W-:Y:S05]  /*5080*/  BSYNC B1 ;  /* 0x0000000000017941 */ /* 0x000fea0003800000 */
.L_x_5950:
[----:B------:R-:W-:-:S03]  /*5090*/  UMOV UR4, 0xffffffff ;  /* 0xffffffff00047882 */ /* 0x000fc60000000000 */
[----:B------:R-:W-:Y:S05]  /*50a0*/  BRA.DIV UR4, `(.L_x_5974) ;  /* 0x0000021a04047947 */ /* 0x000fea000b800000 */
[----:B-1----:R-:W1:Y:S04]  /*50b0*/  SHFL.IDX PT, R113, R113, 0x1, 0x1c1f ;  /* 0x003c1f0071717f89 */ /* 0x002e6800000e0000 */
[----:B------:R-:W0:Y:S02]  /*50c0*/  SHFL.IDX PT, R116, R116, 0x1, 0x1c1f ;  /* 0x003c1f0074747f89 */ /* 0x000e2400000e0000 */
.L_x_6308:
        /* <DEDUP_REMOVED lines=51> */
.L_x_5979:
[----:B------:R-:W-:Y:S05]  /*5400*/  BSYNC B2 ;  /* 0x0000000000027941 */ /* 0x000fea0003800000 */
.L_x_5978:
[----:B------:R-:W-:Y:S02]  /*5410*/  ULDC.64 UR4, c[0x0][0x208] ;  /* 0x0000820000047ab9 */ /* 0x000fe40000000a00 */
[----:B----4-:R0:W-:Y:S03]  /*5420*/  ST.E.128 desc[UR4][R52.64], R12 ;  /* 0x0000000c34007985 */ /* 0x0101e6000c101d04 */
.L_x_5977:
[----:B------:R-:W-:Y:S05]  /*5430*/  BSYNC B1 ;  /* 0x0000000000017941 */ /* 0x000fea0003800000 */
.L_x_5976:
[----:B------:R-:W-:Y:S01]  /*5440*/  ISETP.NE.AND P3, PT, R9, RZ, PT ;  /* 0x000000ff0900720c */ /* 0x000fe20003f65270 */
[----:B------:R-:W-:-:S12]  /*5450*/  BSSY B1, `(.L_x_5980) ;  /* 0x0000037000017945 */ /* 0x000fd80003800000 */
[----:B------:R-:W-:Y:S05]  /*5460*/  @!P3 BRA `(.L_x_5981) ;  /* 0x0000000000d4b947 */ /* 0x000fea0003800000 */
[----:B0---4-:R0:W4:Y:S01]  /*5470*/  LDS.128 R12, [R81+0x20000] ;  /* 0x02000000510c7984 */ /* 0x0111220000000c00 */
[----:B------:R-:W-:Y:S01]  /*5480*/  ISETP.GE.AND P3, PT, R211, R117, PT ;  /* 0x00000075d300720c */ /* 0x000fe20003f66270 */
[----:B---3--:R-:W-:Y:S01]  /*5490*/  IMAD.SHL.U32 R11, R200, 0x8, RZ ;  /* 0x00000008c80b7824 */ /* 0x008fe200078e00ff */
[----:B------:R-:W-:Y:S01]  /*54a0*/  MOV R48, R116 ;  /* 0x0000007400307202 */ /* 0x000fe20000000f00 */
        /* <DEDUP_REMOVED lines=9> */
[--C-:B------:R-:W-:Y:S01]  /*5540*/  HADD2.F32 R13, -RZ, R15.reuse.H1_H1 ;  /* 0x3000000fff0d7230 */ /* 0x100fe20000004100 */
[----:B------:R-:W-:Y:S01]  /*5550*/  SHF.R.U32.HI R46, RZ, 0x10, R47 ;  /* 0x00000010ff2e7819 */ /* 0x000fe2000001162f */
[----:B------:R-:W-:Y:S02]  /*5560*/  HADD2.F32 R15, -RZ, R15.H0_H0 ;  /* 0x2000000fff0f7230 */ /* 0x000fe40000004100 */
[----:B------:R-:W-:Y:S02]  /*5570*/  HADD2.F32 R45, -RZ, R45.H0_H0 ;  /* 0x2000002dff2d7230 */ /* 0x000fe40000004100 */
[----:B------:R-:W-:-:S02]  /*5580*/  HADD2.F32 R46, -RZ, R46.H0_H0 ;  /* 0x2000002eff2e7230 */ /* 0x000fc40000004100 */
[----:B------:R-:W-:Y:S02]  /*5590*/  HADD2.F32 R11, -RZ, R11.H0_H0 ;  /* 0x2000000bff0b7230 */ /* 0x000fe40000004100 */
[-C--:B------:R-:W-:Y:S01]  /*55a0*/  FMUL.FTZ R47, R50, R45.reuse ;  /* 0x0000002d322f7220 */ /* 0x080fe20000410000 */
[----:B------:R-:W-:Y:S02]  /*55b0*/  HADD2.F32 R44, -RZ, R44.H0_H0 ;  /* 0x2000002cff2c7230 */ /* 0x000fe40000004100 */
[-C--:B------:R-:W-:Y:S01]  /*55c0*/  FMUL.FTZ R54, R13, R46.reuse ;  /* 0x0000002e0d367220 */ /* 0x080fe20000410000 */
[C---:B------:R-:W-:Y:S01]  /*55d0*/  FMUL.FTZ R45, R52.reuse, R45 ;  /* 0x0000002d342d7220 */ /* 0x040fe20000410000 */
[C---:B------:R-:W-:Y:S01]  /*55e0*/  FMUL.FTZ R46, R15.reuse, R46 ;  /* 0x0000002e0f2e7220 */ /* 0x040fe20000410000 */
[-C--:B------:R-:W-:Y:S01]  /*55f0*/  FFMA.FTZ R47, R52, R11.reuse, -R47 ;  /* 0x0000000b342f7223 */ /* 0x080fe2000001082f */
[-C--:B------:R-:W-:Y:S01]  /*5600*/  FFMA.FTZ R54, R15, R44.reuse, -R54 ;  /* 0x0000002c0f367223 */ /* 0x080fe20000010836 */
[----:B------:R-:W-:Y:S01]  /*5610*/  FFMA.FTZ R50, R50, R11, R45 ;  /* 0x0000000b32327223 */ /* 0x000fe2000001002d */
[----:B------:R-:W-:Y:S01]  /*5620*/  FFMA.FTZ R13, R13, R44, R46 ;  /* 0x0000002c0d0d7223 */ /* 0x000fe2000001002e */
[----:B------:R-:W-:-:S02]  /*5630*/  HADD2.F32 R45, -RZ, R138.H0_H0 ;  /* 0x2000008aff2d7230 */ /* 0x000fc40000004100 */
        /* <DEDUP_REMOVED lines=17> */
[----:B------:R-:W-:Y:S01]  /*5750*/  F2FP.F16.F32.PACK_AB R15, R13, R54 ;  /* 0x000000360d0f723e */ /* 0x000fe200000000ff */
[----:B------:R-:W-:Y:S01]  /*5760*/  IMAD.MOV.U32 R13, RZ, RZ, R47 ;  /* 0x000000ffff0d7224 */ /* 0x000fe200078e002f */
[----:B------:R-:W-:Y:S01]  /*5770*/  F2FP.F16.F32.PACK_AB R14, R12, R53 ;  /* 0x000000350c0e723e */ /* 0x000fe200000000ff */
[----:B------:R-:W-:-:S07]  /*5780*/  IMAD.MOV.U32 R12, RZ, RZ, R46 ;  /* 0x000000ffff0c7224 */ /* 0x000fce00078e002e */
.L_x_5983:
[----:B------:R-:W-:Y:S05]  /*5790*/  BSYNC B2 ;  /* 0x0000000000027941 */ /* 0x000fea0003800000 */
.L_x_5982:
[----:B------:R-:W-:Y:S02]  /*57a0*/  ULDC.64 UR4, c[0x0][0x208] ;  /* 0x0000820000047ab9 */ /* 0x000fe40000000a00 */
[----:B----4-:R0:W-:Y:S03]  /*57b0*/  ST.E.128 desc[UR4][R48.64], R12 ;  /* 0x0000000c30007985 */ /* 0x0101e6000c101d04 */
.L_x_5981:
[----:B------:R-:W-:Y:S05]  /*57c0*/  BSYNC B1 ;  /* 0x0000000000017941 */ /* 0x000fea0003800000 */
.L_x_5980:
        /* <DEDUP_REMOVED lines=11> */
[----:B------:R-:W-:Y:S02]  /*5880*/  SHF.R.U64 R40, R40, 0x10, R41 ;  /* 0x0000001028287819 */ /* 0x000fe40000001229 */
[--C-:B------:R-:W-:Y:S01]  /*5890*/  SHF.R.U64 R11, R42, 0x10, R43.reuse ;  /* 0x000000102a0b7819 */ /* 0x100fe2000000122b */
        /* <DEDUP_REMOVED lines=17> */
[----:B------:R-:W-:-:S02]  /*59b0*/  HADD2.F32 R46, -RZ, R132.H1_H1 ;  /* 0x30000084ff2e7230 */ /* 0x000fc40000004100 */
        /* <DEDUP_REMOVED lines=21> */
.L_x_5987:
[----:B------:R-:W-:Y:S05]  /*5b10*/  BSYNC B2 ;  /* 0x0000000000027941 */ /* 0x000fea0003800000 */
.L_x_5986:
[----:B------:R-:W-:Y:S02]  /*5b20*/  ULDC.64 UR4, c[0x0][0x208] ;  /* 0x0000820000047ab9 */ /* 0x000fe40000000a00 */
[----:B----4-:R0:W-:Y:S03]  /*5b30*/  ST.E.128 desc[UR4][R44.64], R12 ;  /* 0x0000000c2c007985 */ /* 0x0101e6000c101d04 */
.L_x_5985:
[----:B------:R-:W-:Y:S05]  /*5b40*/  BSYNC B1 ;  /* 0x0000000000017941 */ /* 0x000fea0003800000 */
.L_x_5984:
        /* <DEDUP_REMOVED lines=9> */
[----:B---3--:R-:W-:Y:S02]  /*5be0*/  SHF.R.U64 R11, R36, 0x10, R37 ;  /* 0x00000010240b7819 */ /* 0x008fe40000001225 */
[--C-:B------:R-:W-:Y:S02]  /*5bf0*/  SHF.R.U64 R42, R38, 0x10, R39.reuse ;  /* 0x00000010262a7819 */ /* 0x100fe40000001227 */
[----:B----4-:R-:W-:Y:S01]  /*5c00*/  MOV R36, R15 ;  /* 0x0000000f00247202 */ /* 0x010fe20000000f00 */
        /* <DEDUP_REMOVED lines=13> */
[C---:B------:R-:W-:Y:S01]  /*5ce0*/  FMUL.FTZ R46, R36.reuse, R39 ;  /* 0x00000027242e7220 */ /* 0x040fe20000410000 */
[-C--:B------:R-:W-:Y:S01]  /*5cf0*/  FFMA.FTZ R11, R11, R38.reuse, -R44 ;  /* 0x000000260b0b7223 */ /* 0x080fe2000001082c */
[----:B------:R-:W-:Y:S01]  /*5d00*/  FFMA.FTZ R42, R15, R38, R42 ;  /* 0x000000260f2a7223 */ /* 0x000fe2000001002a */
[-C--:B------:R-:W-:Y:S01]  /*5d10*/  FFMA.FTZ R43, R36, R37.reuse, -R43 ;  /* 0x00000025242b7223 */ /* 0x080fe2000001082b */
[----:B------:R-:W-:Y:S01]  /*5d20*/  FFMA.FTZ R46, R13, R37, R46 ;  /* 0x000000250d2e7223 */ /* 0x000fe2000001002e */
[----:B------:R-:W-:-:S02]  /*5d30*/  HADD2.F32 R13, -RZ, R12.H1_H1 ;  /* 0x3000000cff0d7230 */ /* 0x000fc40000004100 */
[--C-:B------:R-:W-:Y:S02]  /*5d40*/  HADD2.F32 R37, -RZ, R115.reuse.H1_H1 ;  /* 0x30000073ff257230 */ /* 0x100fe40000004100 */
[----:B------:R-:W-:Y:S02]  /*5d50*/  HADD2.F32 R12, -RZ, R12.H0_H0 ;  /* 0x2000000cff0c7230 */ /* 0x000fe40000004100 */
[--C-:B------:R-:W-:Y:S02]  /*5d60*/  HADD2.F32 R15, -RZ, R14.reuse.H1_H1 ;  /* 0x3000000eff0f7230 */ /* 0x100fe40000004100 */
[-C--:B------:R-:W-:Y:S01]  /*5d70*/  FMUL.FTZ R39, R13, R37.reuse ;  /* 0x000000250d277220 */ /* 0x080fe20000410000 */
[----:B------:R-:W-:Y:S02]  /*5d80*/  HADD2.F32 R115, -RZ, R115.H0_H0 ;  /* 0x20000073ff737230 */ /* 0x000fe40000004100 */
[----:B------:R-:W-:Y:S01]  /*5d90*/  FMUL.FTZ R38, R12, R37 ;  /* 0x000000250c267220 */ /* 0x000fe20000410000 */
[----:B------:R-:W-:-:S02]  /*5da0*/  HADD2.F32 R14, -RZ, R14.H0_H0 ;  /* 0x2000000eff0e7230 */ /* 0x000fc40000004100 */
        /* <DEDUP_REMOVED lines=12> */
.L_x_5991:
[----:B------:R-:W-:Y:S05]  /*5e70*/  BSYNC B2 ;  /* 0x0000000000027941 */ /* 0x000fea0003800000 */
.L_x_5990:
[----:B------:R-:W-:Y:S02]  /*5e80*/  ULDC.64 UR4, c[0x0][0x208] ;  /* 0x0000820000047ab9 */ /* 0x000fe40000000a00 */
[----:B----4-:R0:W-:Y:S03]  /*5e90*/  ST.E.128 desc[UR4][R40.64], R12 ;  /* 0x0000000c28007985 */ /* 0x0101e6000c101d04 */
.L_x_5989:
[----:B------:R-:W-:Y:S05]  /*5ea0*/  BSYNC B1 ;  /* 0x0000000000017941 */ /* 0x000fea0003800000 */
.L_x_5988:
        /* <DEDUP_REMOVED lines=20> */
[CC--:B------:R-:W-:Y:S01]  /*5ff0*/  FMUL.FTZ R42, R32.reuse, R35.reuse ;  /* 0x00000023202a7220 */ /* 0x0c0fe20000410000 */
[----:B------:R-:W-:Y:S02]  /*6000*/  HADD2.F32 R33, -RZ, R33.H0_H0 ;  /* 0x20000021ff217230 */ /* 0x000fe40000004100 */
[-C--:B------:R-:W-:Y:S01]  /*6010*/  FMUL.FTZ R40, R11, R38.reuse ;  /* 0x000000260b287220 */ /* 0x080fe20000410000 */
[----:B------:R-:W-:Y:S01]  /*6020*/  FMUL.FTZ R39, R15, R35 ;  /* 0x000000230f277220 */ /* 0x000fe20000410000 */
[----:B------:R-:W-:Y:S01]  /*6030*/  FMUL.FTZ R38, R13, R38 ;  /* 0x000000260d267220 */ /* 0x000fe20000410000 */
[-C--:B------:R-:W-:Y:S01]  /*6040*/  FFMA.FTZ R42, R15, R33.reuse, -R42 ;  /* 0x000000210f2a7223 */ /* 0x080fe2000001082a */
[-C--:B------:R-:W-:Y:S02]  /*6050*/  FFMA.FTZ R40, R13, R34.reuse, -R40 ;  /* 0x000000220d287223 */ /* 0x080fe40000010828 */
[----:B------:R-:W-:Y:S01]  /*6060*/  FFMA.FTZ R35, R11, R34, R38 ;  /* 0x000000220b237223 */ /* 0x000fe20000010026 */
[----:B------:R-:W-:Y:S01]  /*6070*/  FFMA.FTZ R41, R32, R33, R39 ;  /* 0x0000002120297223 */ /* 0x000fe20000010027 */
[----:B------:R-:W-:-:S02]  /*6080*/  HADD2.F32 R15, -RZ, R114.H0_H0 ;  /* 0x20000072ff0f7230 */ /* 0x000fc40000004100 */
[----:B------:R-:W-:Y:S02]  /*6090*/  HADD2.F32 R32, -RZ, R79.H0_H0 ;  /* 0x2000004fff207230 */ /* 0x000fe40000004100 */
[----:B------:R-:W-:Y:S02]  /*60a0*/  HADD2.F32 R114, -RZ, R114.H1_H1 ;  /* 0x30000072ff727230 */ /* 0x000fe40000004100 */
[----:B------:R-:W-:Y:S02]  /*60b0*/  HADD2.F32 R11, -RZ, R12.H1_H1 ;  /* 0x3000000cff0b7230 */ /* 0x000fe40000004100 */
[----:B------:R-:W-:Y:S02]  /*60c0*/  HADD2.F32 R13, -RZ, R14.H1_H1 ;  /* 0x3000000eff0d7230 */ /* 0x000fe40000004100 */
[----:B------:R-:W-:Y:S02]  /*60d0*/  HADD2.F32 R12, -RZ, R12.H0_H0 ;  /* 0x2000000cff0c7230 */ /* 0x000fe40000004100 */
[----:B------:R-:W-:Y:S01]  /*60e0*/  FMUL.FTZ R33, R11, R32 ;  /* 0x000000200b217220 */ /* 0x000fe20000410000 */
[----:B------:R-:W-:-:S02]  /*60f0*/  HADD2.F32 R14, -RZ, R14.H0_H0 ;  /* 0x2000000eff0e7230 */ /* 0x000fc40000004100 */
[----:B------:R-:W-:Y:S01]  /*6100*/  FMUL.FTZ R39, R13, R114 ;  /* 0x000000720d277220 */ /* 0x000fe20000410000 */
[----:B------:R-:W-:Y:S02]  /*6110*/  HADD2.F32 R79, -RZ, R79.H1_H1 ;  /* 0x3000004fff4f7230 */ /* 0x000fe40000004100 */
[C---:B------:R-:W-:Y:S01]  /*6120*/  FMUL.FTZ R32, R12.reuse, R32 ;  /* 0x000000200c207220 */ /* 0x040fe20000410000 */
[-C--:B------:R-:W-:Y:S01]  /*6130*/  FFMA.FTZ R33, R12, R15.reuse, -R33 ;  /* 0x0000000f0c217223 */ /* 0x080fe20000010821 */
[C---:B------:R-:W-:Y:S02]  /*6140*/  FMUL.FTZ R114, R14.reuse, R114 ;  /* 0x000000720e727220 */ /* 0x040fe40000410000 */
[----:B------:R-:W-:Y:S01]  /*6150*/  FFMA.FTZ R32, R11, R15, R32 ;  /* 0x0000000f0b207223 */ /* 0x000fe20000010020 */
[-C--:B------:R-:W-:Y:S01]  /*6160*/  FFMA.FTZ R39, R14, R79.reuse, -R39 ;  /* 0x0000004f0e277223 */ /* 0x080fe20000010827 */
[----:B------:R-:W-:Y:S01]  /*6170*/  FFMA.FTZ R114, R13, R79, R114 ;  /* 0x0000004f0d727223 */ /* 0x000fe20000010072 */
[----:B------:R-:W-:-:S02]  /*6180*/  F2FP.F16.F32.PACK_AB R13, R35, R40 ;  /* 0x00000028230d723e */ /* 0x000fc400000000ff */
[----:B------:R-:W-:Y:S02]  /*6190*/  F2FP.F16.F32.PACK_AB R15, R41, R42 ;  /* 0x0000002a290f723e */ /* 0x000fe400000000ff */
[----:B------:R-:W-:Y:S02]  /*61a0*/  F2FP.F16.F32.PACK_AB R12, R32, R33 ;  /* 0x00000021200c723e */ /* 0x000fe400000000ff */
[----:B------:R-:W-:-:S07]  /*61b0*/  F2FP.F16.F32.PACK_AB R14, R114, R39 ;  /* 0x00000027720e723e */ /* 0x000fce00000000ff */
.L_x_5995:
[----:B------:R-:W-:Y:S05]  /*61c0*/  BSYNC B2 ;  /* 0x0000000000027941 */ /* 0x000fea0003800000 */
.L_x_5994:
[----:B------:R-:W-:Y:S02]  /*61d0*/  ULDC.64 UR4, c[0x0][0x208] ;  /* 0x0000820000047ab9 */ /* 0x000fe40000000a00 */
[----:B----4-:R0:W-:Y:S03]  /*61e0*/  ST.E.128 desc[UR4][R36.64], R12 ;  /* 0x0000000c24007985 */ /* 0x0101e6000c101d04 */
.L_x_5993:
[----:B------:R-:W-:Y:S05]  /*61f0*/  BSYNC B1 ;  /* 0x0000000000017941 */ /* 0x000fea0003800000 */
.L_x_5992:
        /* <DEDUP_REMOVED lines=48> */
.L_x_5997:
[----:B------:R-:W-:Y:S05]  /*6500*/  BSYNC B1 ;  /* 0x0000000000017941 */ /* 0x000fea0003800000 */
.L_x_5996:
[----:B------:R-:W-:Y:S02]  /*6510*/  ULDC.64 UR4, c[0x0][0x208] ;  /* 0x0000820000047ab9 */ /* 0x000fe40000000a00 */
[----:B----4-:R0:W-:Y:S01]  /*6520*/  ST.E.128 desc[UR4][R32.64], R12 ;  /* 0x0000000c20007985 */ /* 0x0101e2000c101d04 */
[----:B------:R-:W-:Y:S05]  /*6530*/  BRA `(.L_x_5975) ;  /* 0x0000004000687947 */ /* 0x000fea0003800000 */
.L_x_5941:
        /* <DEDUP_REMOVED lines=22> */
[C---:B------:R-:W-:Y:S02]  /*66a0*/  LEA R52, P2, R28.reuse, UR4, 0x1 ;  /* 0x000000041c347c11 */ /* 0x040fe4000f8408ff */
[----:B------:R-:W-:Y:S01]  /*66b0*/  CS2R R48, SRZ ;  /* 0x0000000000307805 */ /* 0x000fe2000001ff00 */
[----:B------:R-:W-:Y:S01]  /*66c0*/  ULDC.64 UR6, c[0x0][0x208] ;  /* 0x0000820000067ab9 */ /* 0x000fe20000000a00 */
        /* <DEDUP_REMOVED lines=23> */
.L_x_5999:
[----:B------:R-:W-:Y:S05]  /*6840*/  BSYNC B1 ;  /* 0x0000000000017941 */ /* 0x000fea0003800000 */
.L_x_5998:
        /* <DEDUP_REMOVED lines=23> */
[----:B------:R-:W-:Y:S01]  /*69c0*/  CS2R R72, SRZ ;  /* 0x0000000000487805 */ /* 0x000fe2000001ff00 */
[----:B------:R-:W-:Y:S01]  /*69d0*/  ULDC.64 UR6, c[0x0][0x208] ;  /* 0x0000820000067ab9 */ /* 0x000fe20000000a00 */
        /* <DEDUP_REMOVED lines=23> */
.L_x_6001:
[----:B------:R-:W-:Y:S05]  /*6b50*/  BSYNC B1 ;  /* 0x0000000000017941 */ /* 0x000fea0003800000 */
.L_x_6000:
        /* <DEDUP_REMOVED lines=8> */
[----:B------:R-:W-:Y:S01]  /*6be0*/  UISETP.NE.AND UP0, UPT, UR4, 0x3, UPT ;  /* 0x000000030400788c */ /* 0x000fe2000bf05270 */
[----:B------:R-:W-:Y:S01]  /*6bf0*/  PRMT R155, R12, 0x5410, R11 ;  /* 0x000054100c9b7816 */ /* 0x000fe2000000000b */
[----:B------:R-:W-:Y:S01]  /*6c00*/  IMAD.MOV.U32 R12, RZ, RZ, R32 ;  /* 0x000000ffff0c7224 */ /* 0x000fe200078e0020 */
[----:B------:R-:W-:Y:S01]  /*6c10*/  PRMT R161, R13, 0x7610, R161 ;  /* 0x000076100da17816 */ /* 0x000fe200000000a1 */
[----:B------:R-:W-:-:S02]  /*6c20*/  IMAD.MOV.U32 R11, RZ, RZ, R33 ;  /* 0x000000ffff0b7224 */ /* 0x000fc400078e0021 */
        /* <DEDUP_REMOVED lines=8> */
[----:B------:R-:W-:Y:S01]  /*6cb0*/  IMAD.MOV.U32 R11, RZ, RZ, R43 ;  /* 0x000000ffff0b7224 */ /* 0x000fe200078e002b */
[----:B------:R-:W-:-:S02]  /*6cc0*/  MOV R12, R42 ;  /* 0x0000002a000c7202 */ /* 0x000fc40000000f00 */
[----:B------:R-:W-:Y:S02]  /*6cd0*/  PLOP3.LUT P2, PT, PT, PT, UP0, 0x80, 0x0 ;  /* 0x000000000000781c */ /* 0x000fe40003f4f008 */
        /* <DEDUP_REMOVED lines=19> */
[----:B------:R-:W-:Y:S02]  /*6e10*/  PRMT R146, R12, 0x7610, R146 ;  /* 0x000076100c927816 */ /* 0x000fe40000000092 */
[----:B------:R-:W-:Y:S01]  /*6e20*/  PRMT R165, R165, 0x5410, R11 ;  /* 0x00005410a5a57816 */ /* 0x000fe2000000000b */
[----:B-----5:R-:W-:Y:S01]  /*6e30*/  IMAD.MOV.U32 R11, RZ, RZ, R55 ;  /* 0x000000ffff0b7224 */ /* 0x020fe200078e0037 */
        /* <DEDUP_REMOVED lines=40> */
.L_x_6002:
[----:B------:R-:W-:Y:S01]  /*70c0*/  LEA R85, R22, R18, 0x3 ;  /* 0x0000001216557211 */ /* 0x000fe200078e18ff */
[----:B------:R-:W-:Y:S01]  /*70d0*/  BSSY B1, `(.L_x_6003) ;  /* 0x0000004000017945 */ /* 0x000fe20003800000 */
[----:B------:R-:W-:-:S04]  /*70e0*/  SHF.L.U32 R86, R207, 0x1f, RZ ;  /* 0x0000001fcf567819 */ /* 0x000fc800000006ff */
[----:B------:R-:W0:Y:S02]  /*70f0*/  SYNCS.PHASECHK.TRANS64.TRYWAIT P5, [R85+URZ+0x30890], R86 ;  /* 0x03089056550075a7 */ /* 0x000e2400080a017f */
[----:B0-----:R-:W-:Y:S05]  /*7100*/  @!P5 BRA `(.L_x_6004) ;  /* 0x000001f80038d947 */ /* 0x001fea0003800000 */
.L_x_6309:
[----:B------:R-:W-:Y:S05]  /*7110*/  BSYNC B1 ;  /* 0x0000000000017941 */ /* 0x000fea0003800000 */
.L_x_6003:
[----:B------:R-:W1:Y:S01]  /*7120*/  LDC R131, c[0x0][0x2f4] ;  /* 0x0000bd00ff837b82 */ /* 0x000e620000000800 */
[----:B------:R-:W-:Y:S01]  /*7130*/  UMOV UR4, 0xffffffff ;  /* 0xffffffff00047882 */ /* 0x000fe20000000000 */
[----:B-1----:R-:W-:Y:S02]  /*7140*/  IMAD.IADD R132, R131, 0x1, -R118 ;  /* 0x0000000183847824 */ /* 0x002fe400078e0a76 */
[----:B------:R-:W-:Y:S05]  /*7150*/  BRA.DIV UR4, `(.L_x_6005) ;  /* 0x000001fa04387947 */ /* 0x000fea000b800000 */
[----:B------:R1:W2:Y:S04]  /*7160*/  SHFL.IDX PT, R115, R113, RZ, 0x1c1f ;  /* 0x001c1fff71737589 */ /* 0x0002a800000e0000 */
[----:B------:R1:W3:Y:S02]  /*7170*/  SHFL.IDX PT, R11, R116, RZ, 0x1c1f ;  /* 0x001c1fff740b7589 */ /* 0x0002e400000e0000 */
.L_x_6313:
[----:B------:R-:W-:Y:S04]  /*7180*/  BSSY B1, `(.L_x_6006) ;  /* 0x000016e000017945 */ /* 0x000fe80003800000 */
[----:B------:R-:W-:Y:S05]  /*7190*/  @P3 BRA `(.L_x_6007) ;  /* 0x0000001400b03947 */ /* 0x000fea0003800000 */
[----:B------:R-:W-:Y:S01]  /*71a0*/  ISETP.NE.AND P3, PT, R8, RZ, PT ;  /* 0x000000ff0800720c */ /* 0x000fe20003f65270 */
[----:B------:R-:W-:Y:S01]  /*71b0*/  BSSY B2, `(.L_x_6008) ;  /* 0x0000079000027945 */ /* 0x000fe20003800000 */
[----:B---3--:R-:W-:-:S11]  /*71c0*/  IMAD.MOV.U32 R114, RZ, RZ, R11 ;  /* 0x000000ffff727224 */ /* 0x008fd600078e000b */
        /* <DEDUP_REMOVED lines=32> */
[CC--:B------:R-:W-:Y:S01]  /*73d0*/  FMUL.FTZ R77, R13.reuse, R146.reuse ;  /* 0x000000920d4d7220 */ /* 0x0c0fe20000410000 */
        /* <DEDUP_REMOVED lines=29> */
[--C-:B------:R-:W-:Y:S01]  /*75b0*/  SHF.R.U64 R39, R50, 0x10, R51.reuse ;  /* 0x0000001032277819 */ /* 0x100fe20000001233 */
[----:B------:R-:W-:Y:S01]  /*75c0*/  HADD2.F32 R50, -RZ, R79.H1_H1 ;  /* 0x3000004fff327230 */ /* 0x000fe20000004100 */
[----:B------:R-:W-:Y:S01]  /*75d0*/  SHF.R.U32.HI R51, RZ, 0x10, R51 ;  /* 0x00000010ff337819 */ /* 0x000fe20000011633 */
[----:B------:R-:W-:-:S02]  /*75e0*/  HADD2.F32 R144, -RZ, R144.H0_H0 ;  /* 0x20000090ff907230 */ /* 0x000fc40000004100 */
[----:B------:R-:W-:Y:S02]  /*75f0*/  HADD2.F32 R39, -RZ, R39.H0_H0 ;  /* 0x20000027ff277230 */ /* 0x000fe40000004100 */
[----:B------:R-:W-:Y:S02]  /*7600*/  HADD2.F32 R51, -RZ, R51.H0_H0 ;  /* 0x20000033ff337230 */ /* 0x000fe40000004100 */
[----:B------:R-:W-:-:S03]  /*7610*/  IMAD.MOV.U32 R77, RZ, RZ, R37 ;  /* 0x000000ffff4d7224 */ /* 0x000fc600078e0025 */
[----:B------:R-:W-:-:S04]  /*7620*/  FMUL.FTZ R79, R50, R51 ;  /* 0x00000033324f7220 */ /* 0x000fc80000410000 */
        /* <DEDUP_REMOVED lines=15> */
[-C--:B------:R-:W-:Y:S01]  /*7720*/  FMUL.FTZ R50, R76, R49.reuse ;  /* 0x000000314c327220 */ /* 0x080fe20000410000 */
[C---:B------:R-:W-:Y:S01]  /*7730*/  FMUL.FTZ R49, R12.reuse, R49 ;  /* 0x000000310c317220 */ /* 0x040fe20000410000 */
[----:B------:R-:W-:Y:S02]  /*7740*/  HADD2.F32 R51, -RZ, R14.H0_H0 ;  /* 0x2000000eff337230 */ /* 0x000fe40000004100 */
[-C--:B------:R-:W-:Y:S01]  /*7750*/  FFMA.FTZ R12, R12, R36.reuse, -R50 ;  /* 0x000000240c0c7223 */ /* 0x080fe20000010832 */
[----:B------:R-:W-:Y:S01]  /*7760*/  FFMA.FTZ R36, R76, R36, R49 ;  /* 0x000000244c247223 */ /* 0x000fe20000010031 */
[----:B------:R-:W-:Y:S02]  /*7770*/  HADD2.F32 R49, -RZ, R78.H0_H0 ;  /* 0x2000004eff317230 */ /* 0x000fe40000004100 */
[----:B------:R-:W-:Y:S01]  /*7780*/  HADD2.F32 R50, -RZ, R162.H1_H1 ;  /* 0x300000a2ff327230 */ /* 0x000fe20000004100 */
        /* <DEDUP_REMOVED lines=12> */
[----:B------:R-:W-:Y:S01]  /*7850*/  FFMA.FTZ R39, R78, R38, R39 ;  /* 0x000000264e277223 */ /* 0x000fe20000010027 */
[----:B------:R-:W-:-:S03]  /*7860*/  IMAD.MOV.U32 R79, RZ, RZ, R146 ;  /* 0x000000ffff4f7224 */ /* 0x000fc600078e0092 */
[----:B------:R-:W-:Y:S01]  /*7870*/  F2FP.F16.F32.PACK_AB R49, R49, R76 ;  /* 0x0000004c3131723e */ /* 0x000fe200000000ff */
[----:B------:R-:W-:Y:S01]  /*7880*/  IMAD.MOV.U32 R76, RZ, RZ, R36 ;  /* 0x000000ffff4c7224 */ /* 0x000fe200078e0024 */
[----:B------:R-:W-:Y:S02]  /*7890*/  F2FP.F16.F32.PACK_AB R39, R39, R144 ;  /* 0x000000902727723e */ /* 0x000fe400000000ff */
[----:B------:R-:W-:-:S03]  /*78a0*/  MOV R14, R49 ;  /* 0x00000031000e7202 */ /* 0x000fc60000000f00 */
[----:B------:R-:W-:-:S07]  /*78b0*/  IMAD.MOV.U32 R78, RZ, RZ, R39 ;  /* 0x000000ffff4e7224 */ /* 0x000fce00078e0027 */
.L_x_6011:
[----:B------:R-:W-:Y:S05]  /*78c0*/  BSYNC B3 ;  /* 0x0000000000037941 */ /* 0x000fea0003800000 */
.L_x_6010:
[----:B------:R-:W-:Y:S01]  /*78d0*/  LEA R36, P3, R5, R11, 0x1 ;  /* 0x0000000b05247211 */ /* 0x000fe200078608ff */
[----:B------:R-:W-:-:S03]  /*78e0*/  ULDC.64 UR4, c[0x0][0x208] ;  /* 0x0000820000047ab9 */ /* 0x000fc60000000a00 */
[----:B--2---:R-:W-:Y:S02]  /*78f0*/  LEA.HI.X R37, R5, R115, R107, 0x1, P3 ;  /* 0x0000007305257211 */ /* 0x004fe400018f0c6b */
[----:B------:R-:W-:-:S03]  /*7900*/  ISETP.GE.AND P3, PT, R140, R131, PT ;  /* 0x000000838c00720c */ /* 0x000fc60003f66270 */
[----:B----4-:R2:W-:Y:S10]  /*7910*/  ST.E.128 desc[UR4][R36.64], R12 ;  /* 0x0000000c24007985 */ /* 0x0105f4000c101d04 */
[----:B--2---:R-:W-:-:S05]  /*7920*/  @!P3 IMAD.WIDE R12, R140, 0x2, R114 ;  /* 0x000000028c0cb825 */ /* 0x004fca00078e0272 */
[----:B---3--:R3:W-:Y:S02]  /*7930*/  @!P3 ST.E.128 desc[UR4][R12.64], R76 ;  /* 0x0000004c0c00b985 */ /* 0x0087e4000c101d04 */
.L_x_6009:
[----:B------:R-:W-:Y:S05]  /*7940*/  BSYNC B2 ;  /* 0x0000000000027941 */ /* 0x000fea0003800000 */
.L_x_6008:
        /* <DEDUP_REMOVED lines=67> */
[----:B------:R-:W-:Y:S01]  /*7d80*/  HADD2.F32 R49, -RZ, R49.H0_H0 ;  /* 0x20000031ff317230 */ /* 0x000fe20000004100 */
[----:B------:R-:W-:Y:S01]  /*7d90*/  MOV R37, R33 ;  /* 0x0000002100257202 */ /* 0x000fe20000000f00 */
[----:B------:R-:W-:-:S02]  /*7da0*/  HADD2.F32 R35, -RZ, R35.H0_H0 ;  /* 0x20000023ff237230 */ /* 0x000fc40000004100 */
        /* <DEDUP_REMOVED lines=40> */
[----:B------:R-:W-:-:S03]  /*8030*/  F2FP.F16.F32.PACK_AB R35, R35, R49 ;  /* 0x000000312323723e */ /* 0x000fc600000000ff */
[----:B------:R-:W-:Y:S02]  /*8040*/  IMAD.MOV.U32 R14, RZ, RZ, R46 ;  /* 0x000000ffff0e7224 */ /* 0x000fe400078e002e */
[----:B------:R-:W-:-:S07]  /*8050*/  IMAD.MOV.U32 R38, RZ, RZ, R35 ;  /* 0x000000ffff267224 */ /* 0x000fce00078e0023 */
.L_x_6015:
[----:B------:R-:W-:Y:S05]  /*8060*/  BSYNC B3 ;  /* 0x0000000000037941 */ /* 0x000fea0003800000 */
.L_x_6014:
[----:B------:R-:W-:Y:S01]  /*8070*/  LEA R32, P3, R6, R11, 0x1 ;  /* 0x0000000b06207211 */ /* 0x000fe200078608ff */
[----:B------:R-:W-:-:S03]  /*8080*/  ULDC.64 UR4, c[0x0][0x208] ;  /* 0x0000820000047ab9 */ /* 0x000fc60000000a00 */
[----:B--2---:R-:W-:Y:S02]  /*8090*/  LEA.HI.X R33, R6, R115, R106, 0x1, P3 ;  /* 0x0000007306217211 */ /* 0x004fe400018f0c6a */
[----:B------:R-:W-:-:S03]  /*80a0*/  ISETP.GE.AND P3, PT, R48, R131, PT ;  /* 0x000000833000720c */ /* 0x000fc60003f66270 */
[----:B----4-:R2:W-:Y:S10]  /*80b0*/  ST.E.128 desc[UR4][R32.64], R12 ;  /* 0x0000000c20007985 */ /* 0x0105f4000c101d04 */
[----:B--2---:R-:W-:-:S05]  /*80c0*/  @!P3 IMAD.WIDE R12, R48, 0x2, R114 ;  /* 0x00000002300cb825 */ /* 0x004fca00078e0272 */
[----:B---3--:R4:W-:Y:S02]  /*80d0*/  @!P3 ST.E.128 desc[UR4][R12.64], R36 ;  /* 0x000000240c00b985 */ /* 0x0089e4000c101d04 */
.L_x_6013:
[----:B------:R-:W-:Y:S05]  /*80e0*/  BSYNC B2 ;  /* 0x0000000000027941 */ /* 0x000fea0003800000 */
.L_x_6012:
[----:B------:R-:W-:-:S13]  /*80f0*/  ISETP.NE.AND P3, PT, R10, RZ, PT ;  /* 0x000000ff0a00720c */ /* 0x000fda0003f65270 */
[----:B------:R-:W-:Y:S05]  /*8100*/  @!P3 BRA `(.L_x_6007) ;  /* 0x0000000400d4b947 */ /* 0x000fea0003800000 */
[----:B------:R-:W-:Y:S01]  /*8110*/  LOP3.LUT P5, RZ, R19, 0x1, RZ, 0xc0, !PT ;  /* 0x0000000113ff7812 */ /* 0x000fe200078ac0ff */
[----:B------:R-:W-:Y:S01]  /*8120*/  BSSY B2, `(.L_x_6016) ;  /* 0x000006e000027945 */ /* 0x000fe20003800000 */
[C---:B----4-:R-:W-:Y:S02]  /*8130*/  LEA R36, P3, R7.reuse, R11, 0x1 ;  /* 0x0000000b07247211 */ /* 0x050fe400078608ff */
[----:B------:R-:W-:Y:S02]  /*8140*/  SEL R11, R118, R132, !P5 ;  /* 0x00000084760b7207 */ /* 0x000fe40006800000 */
[----:B--2---:R-:W-:Y:S02]  /*8150*/  LEA.HI.X R37, R7, R115, R105, 0x1, P3 ;  /* 0x0000007307257211 */ /* 0x004fe400018f0c69 */
[----:B---3--:R-:W-:Y:S02]  /*8160*/  SHF.R.S32.HI R12, RZ, 0x1f, R11 ;  /* 0x0000001fff0c7819 */ /* 0x008fe4000001140b */
[----:B------:R-:W-:-:S02]  /*8170*/  ISETP.GE.AND P3, PT, R194, R117, PT ;  /* 0x00000075c200720c */ /* 0x000fc40003f66270 */
        /* <DEDUP_REMOVED lines=26> */
[C---:B------:R-:W-:Y:S01]  /*8320*/  FMUL.FTZ R39, R45.reuse, R39 ;  /* 0x000000272d277220 */ /* 0x040fe20000410000 */
        /* <DEDUP_REMOVED lines=73> */
[----:B------:R-:W-:Y:S01]  /*87c0*/  F2FP.F16.F32.PACK_AB R31, R31, R156 ;  /* 0x0000009c1f1f723e */ /* 0x000fe200000000ff */
[----:B------:R-:W-:Y:S01]  /*87d0*/  IMAD.MOV.U32 R33, RZ, RZ, R38 ;  /* 0x000000ffff217224 */ /* 0x000fe200078e0026 */
[----:B------:R-:W-:-:S03]  /*87e0*/  MOV R32, R40 ;  /* 0x0000002800207202 */ /* 0x000fc60000000f00 */
[----:B------:R-:W-:-:S07]  /*87f0*/  IMAD.MOV.U32 R34, RZ, RZ, R31 ;  /* 0x000000ffff227224 */ /* 0x000fce00078e001f */
.L_x_6017:
[----:B------:R-:W-:Y:S05]  /*8800*/  BSYNC B2 ;  /* 0x0000000000027941 */ /* 0x000fea0003800000 */
.L_x_6016:
[C---:B------:R-:W-:Y:S01]  /*8810*/  ISETP.GE.AND P3, PT, R11.reuse, R131, PT ;  /* 0x000000830b00720c */ /* 0x040fe20003f66270 */
[----:B------:R-:W-:Y:S02]  /*8820*/  ULDC.64 UR4, c[0x0][0x208] ;  /* 0x0000820000047ab9 */ /* 0x000fe40000000a00 */
[----:B---3--:R3:W-:Y:S10]  /*8830*/  ST.E.128 desc[UR4][R36.64], R12 ;  /* 0x0000000c24007985 */ /* 0x0087f4000c101d04 */
[----:B------:R-:W-:-:S05]  /*8840*/  @!P3 IMAD.WIDE R114, R11, 0x2, R114 ;  /* 0x000000020b72b825 */ /* 0x000fca00078e0272 */
[----:B--2---:R3:W-:Y:S02]  /*8850*/  @!P3 ST.E.128 desc[UR4][R114.64], R32 ;  /* 0x000000207200b985 */ /* 0x0047e4000c101d04 */
.L_x_6007:
[----:B------:R-:W-:Y:S05]  /*8860*/  BSYNC B1 ;  /* 0x0000000000017941 */ /* 0x000fea0003800000 */
.L_x_6006:
[----:B------:R-:W-:-:S03]  /*8870*/  UMOV UR4, 0xffffffff ;  /* 0xffffffff00047882 */ /* 0x000fc60000000000 */
[----:B------:R-:W-:Y:S05]  /*8880*/  BRA.DIV UR4, `(.L_x_6018) ;  /* 0x000001e204b87947 */ /* 0x000fea000b800000 */
[----:B-1----:R-:W1:Y:S04]  /*8890*/  SHFL.IDX PT, R113, R113, 0x1, 0x1c1f ;  /* 0x003c1f0071717f89 */ /* 0x002e6800000e0000 */
[----:B------:R-:W0:Y:S02]  /*88a0*/  SHFL.IDX PT, R116, R116, 0x1, 0x1c1f ;  /* 0x003c1f0074747f89 */ /* 0x000e2400000e0000 */
.L_x_6317:
[----:B------:R-:W-:Y:S05]  /*88b0*/  @P4 BRA `(.L_x_5975) ;  /* 0x0000001c00884947 */ /* 0x000fea0003800000 */
[----:B------:R-:W-:Y:S01]  /*88c0*/  ISETP.NE.AND P3, PT, R8, RZ, PT ;  /* 0x000000ff0800720c */ /* 0x000fe20003f65270 */
[----:B------:R-:W-:Y:S01]  /*88d0*/  BSSY B1, `(.L_x_6019) ;  /* 0x000007a000017945 */ /* 0x000fe20003800000 */
[----:B0--3--:R-:W-:Y:S01]  /*88e0*/  MOV R32, R116 ;  /* 0x0000007400207202 */ /* 0x009fe20000000f00 */
[----:B-1----:R-:W-:-:S10]  /*88f0*/  IMAD.MOV.U32 R33, RZ, RZ, R113 ;  /* 0x000000ffff217224 */ /* 0x002fd400078e0071 */
[----:B------:R-:W-:Y:S05]  /*8900*/  @!P3 BRA `(.L_x_6020) ;  /* 0x0000000400d8b947 */ /* 0x000fea0003800000 */
[----:B------:R-:W-:Y:S01]  /*8910*/  SEL R11, R118, R132, !P0 ;  /* 0x00000084760b7207 */ /* 0x000fe20004000000 */
[----:B------:R-:W-:Y:S01]  /*8920*/  BSSY B2, `(.L_x_6021) ;  /* 0x0000070000027945 */ /* 0x000fe20003800000 */
[----:B----4-:R-:W-:Y:S02]  /*8930*/  SHF.R.U32.HI R13, RZ, 0x3, R213 ;  /* 0x00000003ff0d7819 */ /* 0x010fe400000116d5 */
[----:B------:R-:W-:Y:S02]  /*8940*/  SHF.R.S32.HI R12, RZ, 0x1f, R11 ;  /* 0x0000001fff0c7819 */ /* 0x000fe4000001140b */
[----:B------:R-:W-:Y:S02]  /*8950*/  ISETP.GE.AND P4, PT, R16, R117, PT ;  /* 0x000000751000720c */ /* 0x000fe40003f86270 */
[----:B------:R-:W-:Y:S02]  /*8960*/  LEA.HI R12, R12, R11, RZ, 0x4 ;  /* 0x0000000b0c0c7211 */ /* 0x000fe400078f20ff */
[----:B------:R-:W-:-:S02]  /*8970*/  LEA R34, P3, R5, R116, 0x1 ;  /* 0x0000007405227211 */ /* 0x000fc400078608ff */
[----:B------:R-:W-:Y:S02]  /*8980*/  LEA.HI.SX32 R36, R12, R111, 0x1c ;  /* 0x0000006f0c247211 */ /* 0x000fe400078fe2ff */
[----:B------:R-:W-:Y:S02]  /*8990*/  LEA.HI.X R35, R5, R113, R107, 0x1, P3 ;  /* 0x0000007105237211 */ /* 0x000fe400018f0c6b */
[----:B------:R-:W-:-:S04]  /*89a0*/  SHF.R.S32.HI R12, RZ, 0x1f, R36 ;  /* 0x0000001fff0c7819 */ /* 0x000fc80000011424 */
[----:B------:R-:W-:Y:S01]  /*89b0*/  LEA.HI R12, R12, R36, RZ, 0x3 ;  /* 0x000000240c0c7211 */ /* 0x000fe200078f18ff */
[----:B------:R-:W-:-:S03]  /*89c0*/  IMAD.SHL.U32 R36, R36, 0x8, RZ ;  /* 0x0000000824247824 */ /* 0x000fc600078e00ff */
[----:B------:R-:W-:Y:S02]  /*89d0*/  SHF.R.S32.HI R12, RZ, 0x3, R12 ;  /* 0x00000003ff0c7819 */ /* 0x000fe4000001140c */
[----:B------:R-:W-:Y:S02]  /*89e0*/  LOP3.LUT R11, R213, 0x38, R36, 0xf8, !PT ;  /* 0x00000038d50b7812 */ /* 0x000fe400078ef824 */
[----:B------:R-:W-:Y:S01]  /*89f0*/  ISETP.GE.AND P3, PT, R36, R131, PT ;  /* 0x000000832400720c */ /* 0x000fe20003f66270 */
        /* <DEDUP_REMOVED lines=44> */
[--C-:B------:R-:W-:Y:S02]  /*8cc0*/  HADD2.F32 R39, -RZ, R13.reuse.H0_H0 ;  /* 0x2000000dff277230 */ /* 0x100fe40000004100 */
[----:B------:R-:W-:Y:S01]  /*8cd0*/  FMUL.FTZ R42, R15, R40 ;  /* 0x000000280f2a7220 */ /* 0x000fe20000410000 */
[----:B------:R-:W-:-:S02]  /*8ce0*/  HADD2.F32 R13, -RZ, R13.H1_H1 ;  /* 0x3000000dff0d7230 */ /* 0x000fc40000004100 */
[----:B------:R-:W-:Y:S02]  /*8cf0*/  HADD2.F32 R152, -RZ, R152.H0_H0 ;  /* 0x20000098ff987230 */ /* 0x000fe40000004100 */
[C---:B------:R-:W-:Y:S01]  /*8d00*/  FMUL.FTZ R40, R39.reuse, R40 ;  /* 0x0000002827287220 */ /* 0x040fe20000410000 */
[-C--:B------:R-:W-:Y:S01]  /*8d10*/  FFMA.FTZ R42, R39, R41.reuse, -R42 ;  /* 0x00000029272a7223 */ /* 0x080fe2000001082a */
[----:B------:R-:W-:Y:S01]  /*8d20*/  SHF.R.U32.HI R39, RZ, 0x10, R75 ;  /* 0x00000010ff277819 */ /* 0x000fe2000001164b */
[----:B------:R-:W-:Y:S02]  /*8d30*/  HADD2.F32 R150, -RZ, R150.H0_H0 ;  /* 0x20000096ff967230 */ /* 0x000fe40000004100 */
[----:B------:R-:W-:Y:S01]  /*8d40*/  FFMA.FTZ R40, R15, R41, R40 ;  /* 0x000000290f287223 */ /* 0x000fe20000010028 */
[----:B------:R-:W-:Y:S02]  /*8d50*/  HADD2.F32 R15, -RZ, R31.H1_H1 ;  /* 0x3000001fff0f7230 */ /* 0x000fe40000004100 */
[----:B------:R-:W-:Y:S01]  /*8d60*/  HADD2.F32 R31, -RZ, R39.H0_H0 ;  /* 0x20000027ff1f7230 */ /* 0x000fe20000004100 */
[----:B------:R-:W-:Y:S01]  /*8d70*/  SHF.R.U32.HI R39, RZ, 0x10, R63 ;  /* 0x00000010ff277819 */ /* 0x000fe2000001163f */
[----:B------:R-:W-:-:S03]  /*8d80*/  HADD2.F32 R62, -RZ, R62.H0_H0 ;  /* 0x2000003eff3e7230 */ /* 0x000fc60000004100 */
[-C--:B------:R-:W-:Y:S01]  /*8d90*/  FMUL.FTZ R41, R15, R31.reuse ;  /* 0x0000001f0f297220 */ /* 0x080fe20000410000 */
[----:B------:R-:W-:Y:S02]  /*8da0*/  HADD2.F32 R39, -RZ, R39.H0_H0 ;  /* 0x20000027ff277230 */ /* 0x000fe40000004100 */
        /* <DEDUP_REMOVED lines=25> */
[-C--:B------:R-:W-:Y:S01]  /*8f40*/  FFMA.FTZ R28, R15, R150.reuse, -R28 ;  /* 0x000000960f1c7223 */ /* 0x080fe2000001081c */
        /* <DEDUP_REMOVED lines=11> */
[----:B------:R-:W-:Y:S02]  /*9000*/  IMAD.MOV.U32 R29, RZ, RZ, R11 ;  /* 0x000000ffff1d7224 */ /* 0x000fe400078e000b */
[----:B------:R-:W-:-:S07]  /*9010*/  IMAD.MOV.U32 R30, RZ, RZ, R74 ;  /* 0x000000ffff1e7224 */ /* 0x000fce00078e004a */
.L_x_6022:
[----:B------:R-:W-:Y:S05]  /*9020*/  BSYNC B2 ;  /* 0x0000000000027941 */ /* 0x000fea0003800000 */
.L_x_6021:
[----:B------:R-:W-:Y:S01]  /*9030*/  @!P3 IMAD.WIDE R36, R36, 0x2, R32 ;  /* 0x000000022424b825 */ /* 0x000fe200078e0220 */
[----:B------:R-:W-:Y:S02]  /*9040*/  ULDC.64 UR4, c[0x0][0x208] ;  /* 0x0000820000047ab9 */ /* 0x000fe40000000a00 */
[----:B0-----:R0:W-:Y:S04]  /*9050*/  ST.E.128 desc[UR4][R34.64], R12 ;  /* 0x0000000c22007985 */ /* 0x0011e8000c101d04 */
[----:B-1----:R0:W-:Y:S02]  /*9060*/  @!P3 ST.E.128 desc[UR4][R36.64], R28 ;  /* 0x0000001c2400b985 */ /* 0x0021e4000c101d04 */
.L_x_6020:
[----:B------:R-:W-:Y:S05]  /*9070*/  BSYNC B1 ;  /* 0x0000000000017941 */ /* 0x000fea0003800000 */
.L_x_6019:
[----:B------:R-:W-:Y:S01]  /*9080*/  ISETP.NE.AND P3, PT, R9, RZ, PT ;  /* 0x000000ff0900720c */ /* 0x000fe20003f65270 */
[----:B------:R-:W-:-:S12]  /*9090*/  BSSY B1, `(.L_x_6023) ;  /* 0x0000075000017945 */ /* 0x000fd80003800000 */
[----:B------:R-:W-:Y:S05]  /*90a0*/  @!P3 BRA `(.L_x_6024) ;  /* 0x0000000400ccb947 */ /* 0x000fea0003800000 */
[----:B------:R-:W-:Y:S01]  /*90b0*/  SEL R11, R118, R132, !P1 ;  /* 0x00000084760b7207 */ /* 0x000fe20004800000 */
[----:B------:R-:W-:Y:S01]  /*90c0*/  BSSY B2, `(.L_x_6025) ;  /* 0x000006e000027945 */ /* 0x000fe20003800000 */
[----:B0-----:R-:W-:Y:S02]  /*90d0*/  SHF.R.U32.HI R14, RZ, 0x3, R213 ;  /* 0x00000003ff0e7819 */ /* 0x001fe400000116d5 */
[----:B----4-:R-:W-:Y:S02]  /*90e0*/  SHF.R.S32.HI R12, RZ, 0x1f, R11 ;  /* 0x0000001fff0c7819 */ /* 0x010fe4000001140b */
        /* <DEDUP_REMOVED lines=11> */
[----:B------:R-:W-:Y:S01]  /*91a0*/  ISETP.GE.AND P3, PT, R36, R131, PT ;  /* 0x000000832400720c */ /* 0x000fe20003f66270 */
[----:B------:R-:W-:-:S04]  /*91b0*/  IMAD R12, R13, 0x1800, R218 ;  /* 0x000018000d0c7824 */ /* 0x000fc800078e02da */
[----:B------:R-:W-:Y:S02]  /*91c0*/  IMAD.IADD R13, R12, 0x1, R11 ;  /* 0x000000010c0d7824 */ /* 0x000fe400078e020b */
[C---:B------:R-:W-:Y:S02]  /*91d0*/  IMAD R11, R22.reuse, 0x4800, R126 ;  /* 0x00004800160b7824 */ /* 0x040fe400078e027e */
[----:B------:R-:W-:-:S03]  /*91e0*/  IMAD R13, R22, 0x4800, R13 ;  /* 0x00004800160d7824 */ /* 0x000fc600078e020d */
[----:B------:R-:W-:Y:S01]  /*91f0*/  LEA R11, R11, R18, 0x1 ;  /* 0x000000120b0b7211 */ /* 0x000fe200078e08ff */
[----:B------:R-:W-:Y:S02]  /*9200*/  IMAD R28, R13, 0x2, R18 ;  /* 0x000000020d1c7824 */ /* 0x000fe400078e0212 */
[----:B------:R-:W-:Y:S02]  /*9210*/  @!P3 IMAD.WIDE R36, R36, 0x2, R32 ;  /* 0x000000022424b825 */ /* 0x000fe400078e0220 */
[----:B------:R0:W1:Y:S04]  /*9220*/  LDS.128 R12, [R11+0x1e400] ;  /* 0x01e400000b0c7984 */ /* 0x0000680000000c00 */
[----:B------:R-:W3:Y:S01]  /*9230*/  LDS.128 R28, [R28+0x1e400] ;  /* 0x01e400001c1c7984 */ /* 0x000ee20000000c00 */
[----:B------:R-:W-:Y:S05]  /*9240*/  @P4 BRA `(.L_x_6026) ;  /* 0x0000000400544947 */ /* 0x000fea0003800000 */
[--C-:B------:R-:W-:Y:S01]  /*9250*/  SHF.R.U64 R38, R68, 0x10, R69.reuse ;  /* 0x0000001044267819 */ /* 0x100fe20000001245 */
[--C-:B---3--:R-:W-:Y:S01]  /*9260*/  HADD2.F32 R43, -RZ, R29.reuse.H0_H0 ;  /* 0x2000001dff2b7230 */ /* 0x108fe20000004100 */
[----:B------:R-:W-:Y:S01]  /*9270*/  SHF.R.U32.HI R68, RZ, 0x10, R69 ;  /* 0x00000010ff447819 */ /* 0x000fe20000011645 */
[----:B------:R-:W-:Y:S01]  /*9280*/  HADD2.F32 R44, -RZ, R29.H1_H1 ;  /* 0x3000001dff2c7230 */ /* 0x000fe20000004100 */
[--C-:B0-----:R-:W-:Y:S01]  /*9290*/  SHF.R.U64 R11, R56, 0x10, R57.reuse ;  /* 0x00000010380b7819 */ /* 0x101fe20000001239 */
[----:B------:R-:W-:Y:S01]  /*92a0*/  HADD2.F32 R42, -RZ, R149.H1_H1 ;  /* 0x30000095ff2a7230 */ /* 0x000fe20000004100 */
[----:B------:R-:W-:Y:S01]  /*92b0*/  SHF.R.U32.HI R56, RZ, 0x10, R57 ;  /* 0x00000010ff387819 */ /* 0x000fe20000011639 */
[--C-:B-1----:R-:W-:Y:S01]  /*92c0*/  HADD2.F32 R29, -RZ, R13.reuse.H0_H0 ;  /* 0x2000000dff1d7230 */ /* 0x102fe20000004100 */
[----:B------:R-:W-:Y:S01]  /*92d0*/  SHF.R.U64 R40, R70, 0x10, R71 ;  /* 0x0000001046287819 */ /* 0x000fe20000001247 */
[----:B------:R-:W-:Y:S02]  /*92e0*/  HADD2.F32 R68, -RZ, R68.H0_H0 ;  /* 0x20000044ff447230 */ /* 0x000fe40000004100 */
[----:B------:R-:W-:Y:S01]  /*92f0*/  FMUL.FTZ R45, R43, R42 ;  /* 0x0000002a2b2d7220 */ /* 0x000fe20000410000 */
[----:B------:R-:W-:-:S02]  /*9300*/  HADD2.F32 R13, -RZ, R13.H1_H1 ;  /* 0x3000000dff0d7230 */ /* 0x000fc40000004100 */
[----:B------:R-:W-:Y:S01]  /*9310*/  FMUL.FTZ R46, R29, R42 ;  /* 0x0000002a1d2e7220 */ /* 0x000fe20000410000 */
[----:B------:R-:W-:Y:S02]  /*9320*/  HADD2.F32 R56, -RZ, R56.H0_H0 ;  /* 0x20000038ff387230 */ /* 0x000fe40000004100 */
[-C--:B------:R-:W-:Y:S01]  /*9330*/  FMUL.FTZ R42, R44, R68.reuse ;  /* 0x000000442c2a7220 */ /* 0x080fe20000410000 */
[----:B------:R-:W-:Y:S02]  /*9340*/  HADD2.F32 R41, -RZ, R142.H1_H1 ;  /* 0x3000008eff297230 */ /* 0x000fe40000004100 */
[C---:B------:R-:W-:Y:S01]  /*9350*/  FMUL.FTZ R68, R13.reuse, R68 ;  /* 0x000000440d447220 */ /* 0x040fe20000410000 */
[----:B------:R-:W-:Y:S01]  /*9360*/  SHF.R.U32.HI R70, RZ, 0x10, R71 ;  /* 0x00000010ff467819 */ /* 0x000fe20000011647 */
[-C--:B------:R-:W-:Y:S01]  /*9370*/  FFMA.FTZ R42, R13, R56.reuse, -R42 ;  /* 0x000000380d2a7223 */ /* 0x080fe2000001082a */
[----:B------:R-:W-:Y:S01]  /*9380*/  SHF.R.U64 R39, R58, 0x10, R59 ;  /* 0x000000103a277819 */ /* 0x000fe2000000123b */
[-C--:B------:R-:W-:Y:S01]  /*9390*/  FFMA.FTZ R45, R29, R41.reuse, -R45 ;  /* 0x000000291d2d7223 */ /* 0x080fe2000001082d */
[----:B------:R-:W-:Y:S01]  /*93a0*/  FFMA.FTZ R46, R43, R41, R46 ;  /* 0x000000292b2e7223 */ /* 0x000fe2000001002e */
[----:B------:R-:W-:Y:S01]  /*93b0*/  FFMA.FTZ R13, R44, R56, R68 ;  /* 0x000000382c0d7223 */ /* 0x000fe20000010044 */
[----:B------:R-:W-:Y:S01]  /*93c0*/  SHF.R.U32.HI R58, RZ, 0x10, R59 ;  /* 0x00000010ff3a7819 */ /* 0x000fe2000001163b */
[----:B------:R-:W-:Y:S01]  /*93d0*/  HADD2.F32 R41, -RZ, R143.H1_H1 ;  /* 0x3000008fff297230 */ /* 0x000fe20000004100 */
[----:B------:R-:W-:Y:S01]  /*93e0*/  F2FP.F16.F32.PACK_AB R42, R42, R45 ;  /* 0x0000002d2a2a723e */ /* 0x000fe200000000ff */
[--C-:B------:R-:W-:Y:S01]  /*93f0*/  HADD2.F32 R44, -RZ, R31.reuse.H0_H0 ;  /* 0x2000001fff2c7230 */ /* 0x100fe20000004100 */
[----:B------:R-:W-:Y:S01]  /*9400*/  F2FP.F16.F32.PACK_AB R46, R13, R46 ;  /* 0x0000002e0d2e723e */ /* 0x000fe200000000ff */
[----:B------:R-:W-:-:S02]  /*9410*/  HADD2.F32 R31, -RZ, R31.H1_H1 ;  /* 0x3000001fff1f7230 */ /* 0x000fc40000004100 */
[--C-:B------:R-:W-:Y:S02]  /*9420*/  HADD2.F32 R48, -RZ, R15.reuse.H0_H0 ;  /* 0x2000000fff307230 */ /* 0x100fe40000004100 */
[-C--:B------:R-:W-:Y:S01]  /*9430*/  FMUL.FTZ R43, R44, R41.reuse ;  /* 0x000000292c2b7220 */ /* 0x080fe20000410000 */
[----:B------:R-:W-:Y:S02]  /*9440*/  HADD2.F32 R70, -RZ, R70.H0_H0 ;  /* 0x20000046ff467230 */ /* 0x000fe40000004100 */
[----:B------:R-:W-:Y:S02]  /*9450*/  HADD2.F32 R15, -RZ, R15.H1_H1 ;  /* 0x3000000fff0f7230 */ /* 0x000fe40000004100 */
[----:B------:R-:W-:Y:S01]  /*9460*/  FMUL.FTZ R41, R48, R41 ;  /* 0x0000002930297220 */ /* 0x000fe20000410000 */
[----:B------:R-:W-:Y:S02]  /*9470*/  HADD2.F32 R29, -RZ, R141.H1_H1 ;  /* 0x3000008dff1d7230 */ /* 0x000fe40000004100 */
[----:B------:R-:W-:Y:S01]  /*9480*/  FMUL.FTZ R50, R31, R70 ;  /* 0x000000461f327220 */ /* 0x000fe20000410000 */
[----:B------:R-:W-:-:S02]  /*9490*/  HADD2.F32 R58, -RZ, R58.H0_H0 ;  /* 0x2000003aff3a7230 */ /* 0x000fc40000004100 */
[C---:B------:R-:W-:Y:S01]  /*94a0*/  FMUL.FTZ R70, R15.reuse, R70 ;  /* 0x000000460f467220 */ /* 0x040fe20000410000 */
[----:B------:R-:W-:Y:S02]  /*94b0*/  HADD2.F32 R47, -RZ, R12.H0_H0 ;  /* 0x2000000cff2f7230 */ /* 0x000fe40000004100 */
[-C--:B------:R-:W-:Y:S01]  /*94c0*/  FFMA.FTZ R41, R44, R29.reuse, R41 ;  /* 0x0000001d2c297223 */ /* 0x080fe20000010029 */
[----:B------:R-:W-:Y:S02]  /*94d0*/  HADD2.F32 R44, -RZ, R38.H0_H0 ;  /* 0x20000026ff2c7230 */ /* 0x000fe40000004100 */
[-C--:B------:R-:W-:Y:S01]  /*94e0*/  FFMA.FTZ R50, R15, R58.reuse, -R50 ;  /* 0x0000003a0f327223 */ /* 0x080fe20000010832 */
[----:B------:R-:W-:Y:S01]  /*94f0*/  FFMA.FTZ R70, R31, R58, R70 ;  /* 0x0000003a1f467223 */ /* 0x000fe20000010046 */
[----:B------:R-:W-:Y:S02]  /*9500*/  HADD2.F32 R15, -RZ, R28.H1_H1 ;  /* 0x3000001cff0f7230 */ /* 0x000fe40000004100 */
[----:B------:R-:W-:Y:S01]  /*9510*/  FFMA.FTZ R43, R48, R29, -R43 ;  /* 0x0000001d302b7223 */ /* 0x000fe2000001082b */
[----:B------:R-:W-:-:S02]  /*9520*/  HADD2.F32 R31, -RZ, R12.H1_H1 ;  /* 0x3000000cff1f7230 */ /* 0x000fc40000004100 */
[----:B------:R-:W-:Y:S01]  /*9530*/  HADD2.F32 R48, -RZ, R149.H0_H0 ;  /* 0x20000095ff307230 */ /* 0x000fe20000004100 */
[----:B------:R-:W-:Y:S01]  /*9540*/  F2FP.F16.F32.PACK_AB R41, R70, R41 ;  /* 0x000000294629723e */ /* 0x000fe200000000ff */
[----:B------:R-:W-:Y:S02]  /*9550*/  HADD2.F32 R29, -RZ, R28.H0_H0 ;  /* 0x2000001cff1d7230 */ /* 0x000fe40000004100 */
        /* <DEDUP_REMOVED lines=16> */
[----:B------:R-:W-:Y:S01]  /*9660*/  FMUL.FTZ R47, R38, R143 ;  /* 0x0000008f262f7220 */ /* 0x000fe20000410000 */
[--C-:B------:R-:W-:Y:S01]  /*9670*/  HADD2.F32 R40, -RZ, R14.reuse.H0_H0 ;  /* 0x2000000eff287230 */ /* 0x100fe20000004100 */
[----:B------:R-:W-:Y:S01]  /*9680*/  F2FP.F16.F32.PACK_AB R28, R15, R12 ;  /* 0x0000000c0f1c723e */ /* 0x000fe200000000ff */
[----:B------:R-:W-:-:S02]  /*9690*/  HADD2.F32 R29, -RZ, R14.H1_H1 ;  /* 0x3000000eff1d7230 */ /* 0x000fc40000004100 */
[----:B------:R-:W-:Y:S01]  /*96a0*/  FMUL.FTZ R44, R30, R31 ;  /* 0x0000001f1e2c7220 */ /* 0x000fe20000410000 */
[----:B------:R-:W-:Y:S02]  /*96b0*/  HADD2.F32 R141, -RZ, R141.H0_H0 ;  /* 0x2000008dff8d7230 */ /* 0x000fe40000004100 */
[C---:B------:R-:W-:Y:S01]  /*96c0*/  FMUL.FTZ R143, R40.reuse, R143 ;  /* 0x0000008f288f7220 */ /* 0x040fe20000410000 */
[----:B------:R-:W-:Y:S02]  /*96d0*/  HADD2.F32 R39, -RZ, R39.H0_H0 ;  /* 0x20000027ff277230 */ /* 0x000fe40000004100 */
[C---:B------:R-:W-:Y:S01]  /*96e0*/  FMUL.FTZ R31, R29.reuse, R31 ;  /* 0x0000001f1d1f7220 */ /* 0x040fe20000410000 */
[----:B------:R-:W-:Y:S02]  /*96f0*/  IMAD.MOV.U32 R12, RZ, RZ, R11 ;  /* 0x000000ffff0c7224 */ /* 0x000fe400078e000b */
[-C--:B------:R-:W-:Y:S01]  /*9700*/  FFMA.FTZ R14, R40, R141.reuse, -R47 ;  /* 0x0000008d280e7223 */ /* 0x080fe2000001082f */
[----:B------:R-:W-:Y:S01]  /*9710*/  FFMA.FTZ R38, R38, R141, R143 ;  /* 0x0000008d26267223 */ /* 0x000fe2000001008f */
[-C--:B------:R-:W-:Y:S01]  /*9720*/  FFMA.FTZ R29, R29, R39.reuse, -R44 ;  /* 0x000000271d1d7223 */ /* 0x080fe2000001082c */
[----:B------:R-:W-:Y:S01]  /*9730*/  FFMA.FTZ R31, R30, R39, R31 ;  /* 0x000000271e1f7223 */ /* 0x000fe2000001001f */
[----:B------:R-:W-:-:S02]  /*9740*/  IMAD.MOV.U32 R13, RZ, RZ, R42 ;  /* 0x000000ffff0d7224 */ /* 0x000fc400078e002a */
[----:B------:R-:W-:Y:S01]  /*9750*/  IMAD.MOV.U32 R15, RZ, RZ, R43 ;  /* 0x000000ffff0f7224 */ /* 0x000fe200078e002b */
[----:B------:R-:W-:Y:S02]  /*9760*/  F2FP.F16.F32.PACK_AB R14, R29, R14 ;  /* 0x0000000e1d0e723e */ /* 0x000fe400000000ff */
[----:B------:R-:W-:Y:S01]  /*9770*/  F2FP.F16.F32.PACK_AB R30, R31, R38 ;  /* 0x000000261f1e723e */ /* 0x000fe200000000ff */
[----:B------:R-:W-:Y:S01]  /*9780*/  IMAD.MOV.U32 R31, RZ, RZ, R41 ;  /* 0x000000ffff1f7224 */ /* 0x000fe200078e0029 */
[----:B------:R-:W-:-:S07]  /*9790*/  MOV R29, R46 ;  /* 0x0000002e001d7202 */ /* 0x000fce0000000f00 */
.L_x_6026:
[----:B------:R-:W-:Y:S05]  /*97a0*/  BSYNC B2 ;  /* 0x0000000000027941 */ /* 0x000fea0003800000 */
.L_x_6025:
[----:B------:R-:W-:Y:S02]  /*97b0*/  ULDC.64 UR4, c[0x0][0x208] ;  /* 0x0000820000047ab9 */ /* 0x000fe40000000a00 */
[----:B-1----:R1:W-:Y:S04]  /*97c0*/  ST.E.128 desc[UR4][R34.64], R12 ;  /* 0x0000000c22007985 */ /* 0x0023e8000c101d04 */
[----:B---3--:R1:W-:Y:S02]  /*97d0*/  @!P3 ST.E.128 desc[UR4][R36.64], R28 ;  /* 0x0000001c2400b985 */ /* 0x0083e4000c101d04 */
.L_x_6024:
[----:B------:R-:W-:Y:S05]  /*97e0*/  BSYNC B1 ;  /* 0x0000000000017941 */ /* 0x000fea0003800000 */
.L_x_6023:
[----:B------:R-:W-:-:S13]  /*97f0*/  ISETP.NE.AND P3, PT, R10, RZ, PT ;  /* 0x000000ff0a00720c */ /* 0x000fda0003f65270 */
[----:B------:R-:W-:Y:S05]  /*9800*/  @!P3 BRA `(.L_x_5975) ;  /* 0x0000000c00b4b947 */ /* 0x000fea0003800000 */
[----:B------:R-:W-:Y:S01]  /*9810*/  LOP3.LUT P4, RZ, R19, 0x1, RZ, 0xc0, !PT ;  /* 0x0000000113ff7812 */ /* 0x000fe2000788c0ff */
[----:B------:R-:W-:Y:S01]  /*9820*/  BSSY B1, `(.L_x_6027) ;  /* 0x000006d000017945 */ /* 0x000fe20003800000 */
[----:B01----:R-:W-:Y:S02]  /*9830*/  SHF.R.U32.HI R14, RZ, 0x3, R213 ;  /* 0x00000003ff0e7819 */ /* 0x003fe400000116d5 */
[----:B------:R-:W-:Y:S02]  /*9840*/  SEL R132, R118, R132, !P4 ;  /* 0x0000008476847207 */ /* 0x000fe40006000000 */
[C---:B------:R-:W-:Y:S02]  /*9850*/  LEA R34, P3, R7.reuse, R116, 0x1 ;  /* 0x0000007407227211 */ /* 0x040fe400078608ff */
[----:B------:R-:W-:Y:S02]  /*9860*/  SHF.R.S32.HI R11, RZ, 0x1f, R132 ;  /* 0x0000001fff0b7819 */ /* 0x000fe40000011484 */
[----:B------:R-:W-:-:S02]  /*9870*/  LEA.HI.X R35, R7, R113, R105, 0x1, P3 ;  /* 0x0000007107237211 */ /* 0x000fc400018f0c69 */
[----:B------:R-:W-:Y:S02]  /*9880*/  LEA.HI R132, R11, R132, RZ, 0x4 ;  /* 0x000000840b847211 */ /* 0x000fe400078f20ff */
[----:B------:R-:W-:Y:S02]  /*9890*/  ISETP.GE.AND P3, PT, R194, R117, PT ;  /* 0x00000075c200720c */ /* 0x000fe40003f66270 */
[----:B------:R-:W-:-:S04]  /*98a0*/  LEA.HI.SX32 R132, R132, R109, 0x1c ;  /* 0x0000006d84847211 */ /* 0x000fc800078fe2ff */
[----:B------:R-:W-:Y:S01]  /*98b0*/  SHF.R.S32.HI R11, RZ, 0x1f, R132 ;  /* 0x0000001fff0b7819 */ /* 0x000fe20000011484 */
[----:B----4-:R-:W-:-:S03]  /*98c0*/  IMAD.SHL.U32 R36, R132, 0x8, RZ ;  /* 0x0000000884247824 */ /* 0x010fc600078e00ff */
[----:B------:R-:W-:-:S04]  /*98d0*/  LEA.HI R11, R11, R132, RZ, 0x3 ;  /* 0x000000840b0b7211 */ /* 0x000fc800078f18ff */
        /* <DEDUP_REMOVED lines=8> */
[----:B------:R-:W-:-:S03]  /*9960*/  IMAD R28, R13, 0x2, R18 ;  /* 0x000000020d1c7824 */ /* 0x000fc600078e0212 */
[----:B------:R0:W1:Y:S04]  /*9970*/  LDS.128 R12, [R11+0x1e400] ;  /* 0x01e400000b0c7984 */ /* 0x0000680000000c00 */
[----:B------:R-:W3:Y:S01]  /*9980*/  LDS.128 R28, [R28+0x1e400] ;  /* 0x01e400001c1c7984 */ /* 0x000ee20000000c00 */
[----:B------:R-:W-:Y:S05]  /*9990*/  @P3 BRA `(.L_x_6028) ;  /* 0x0000000400543947 */ /* 0x000fea0003800000 */
[----:B------:R-:W-:Y:S01]  /*99a0*/  SHF.R.U32.HI R45, RZ, 0x10, R65 ;  /* 0x00000010ff2d7819 */ /* 0x000fe20000011641 */
[----:B---3--:R-:W-:Y:S01]  /*99b0*/  IMAD.MOV.U32 R40, RZ, RZ, R29 ;  /* 0x000000ffff287224 */ /* 0x008fe200078e001d */
[----:B------:R-:W-:Y:S01]  /*99c0*/  SHF.R.U32.HI R43, RZ, 0x10, R53 ;  /* 0x00000010ff2b7819 */ /* 0x000fe20000011635 */
[----:B------:R-:W-:Y:S01]  /*99d0*/  IMAD.MOV.U32 R41, RZ, RZ, R31 ;  /* 0x000000ffff297224 */ /* 0x000fe200078e001f */
[----:B-1----:R-:W-:Y:S01]  /*99e0*/  MOV R29, R15 ;  /* 0x0000000f001d7202 */ /* 0x002fe20000000f00 */
[----:B------:R-:W-:Y:S01]  /*99f0*/  HADD2.F32 R45, -RZ, R45.H0_H0 ;  /* 0x2000002dff2d7230 */ /* 0x000fe20000004100 */
[--C-:B------:R-:W-:Y:S01]  /*9a00*/  SHF.R.U64 R39, R66, 0x10, R67.reuse ;  /* 0x0000001042277819 */ /* 0x100fe20000001243 */
[--C-:B------:R-:W-:Y:S01]  /*9a10*/  HADD2.F32 R31, -RZ, R40.reuse.H0_H0 ;  /* 0x20000028ff1f7230 */ /* 0x100fe20000004100 */
[----:B------:R-:W-:Y:S01]  /*9a20*/  SHF.R.U32.HI R66, RZ, 0x10, R67 ;  /* 0x00000010ff427819 */ /* 0x000fe20000011643 */
[----:B------:R-:W-:Y:S01]  /*9a30*/  HADD2.F32 R42, -RZ, R40.H1_H1 ;  /* 0x30000028ff2a7230 */ /* 0x000fe20000004100 */
[--C-:B------:R-:W-:Y:S01]  /*9a40*/  SHF.R.U64 R37, R54, 0x10, R55.reuse ;  /* 0x0000001036257819 */ /* 0x100fe20000001237 */
[----:B------:R-:W-:Y:S01]  /*9a50*/  HADD2.F32 R46, -RZ, R136.H0_H0 ;  /* 0x20000088ff2e7230 */ /* 0x000fe20000004100 */
[----:B------:R-:W-:Y:S01]  /*9a60*/  SHF.R.U32.HI R54, RZ, 0x10, R55 ;  /* 0x00000010ff367819 */ /* 0x000fe20000011637 */
[----:B------:R-:W-:-:S02]  /*9a70*/  HADD2.F32 R40, -RZ, R13.H1_H1 ;  /* 0x3000000dff287230 */ /* 0x000fc40000004100 */
[-C--:B------:R-:W-:Y:S01]  /*9a80*/  FMUL.FTZ R47, R42, R45.reuse ;  /* 0x0000002d2a2f7220 */ /* 0x080fe20000410000 */
[----:B------:R-:W-:Y:S02]  /*9a90*/  HADD2.F32 R15, -RZ, R13.H0_H0 ;  /* 0x2000000dff0f7230 */ /* 0x000fe40000004100 */
[-C--:B------:R-:W-:Y:S01]  /*9aa0*/  FMUL.FTZ R48, R31, R46.reuse ;  /* 0x0000002e1f307220 */ /* 0x080fe20000410000 */
[----:B------:R-:W-:Y:S02]  /*9ab0*/  HADD2.F32 R44, -RZ, R138.H0_H0 ;  /* 0x2000008aff2c7230 */ /* 0x000fe40000004100 */
[----:B------:R-:W-:Y:S01]  /*9ac0*/  FMUL.FTZ R45, R40, R45 ;  /* 0x0000002d282d7220 */ /* 0x000fe20000410000 */
[----:B------:R-:W-:Y:S02]  /*9ad0*/  HADD2.F32 R43, -RZ, R43.H0_H0 ;  /* 0x2000002bff2b7230 */ /* 0x000fe40000004100 */
[----:B------:R-:W-:Y:S01]  /*9ae0*/  FMUL.FTZ R46, R15, R46 ;  /* 0x0000002e0f2e7220 */ /* 0x000fe20000410000 */
[----:B------:R-:W-:-:S02]  /*9af0*/  HADD2.F32 R66, -RZ, R66.H0_H0 ;  /* 0x20000042ff427230 */ /* 0x000fc40000004100 */
[-C--:B------:R-:W-:Y:S01]  /*9b00*/  FFMA.FTZ R13, R15, R44.reuse, -R48 ;  /* 0x0000002c0f0d7223 */ /* 0x080fe20000010830 */
[----:B------:R-:W-:Y:S02]  /*9b10*/  HADD2.F32 R48, -RZ, R137.H0_H0 ;  /* 0x20000089ff307230 */ /* 0x000fe40000004100 */
[-C--:B------:R-:W-:Y:S01]  /*9b20*/  FFMA.FTZ R40, R40, R43.reuse, -R47 ;  /* 0x0000002b28287223 */ /* 0x080fe2000001082f */
[----:B------:R-:W-:Y:S01]  /*9b30*/  FFMA.FTZ R42, R42, R43, R45 ;  /* 0x0000002b2a2a7223 */ /* 0x000fe2000001002d */
[----:B------:R-:W-:Y:S01]  /*9b40*/  FFMA.FTZ R15, R31, R44, R46 ;  /* 0x0000002c1f0f7223 */ /* 0x000fe2000001002e */
[--C-:B------:R-:W-:Y:S01]  /*9b50*/  HADD2.F32 R43, -RZ, R41.reuse.H0_H0 ;  /* 0x20000029ff2b7230 */ /* 0x100fe20000004100 */
[----:B------:R-:W-:Y:S01]  /*9b60*/  SHF.R.U64 R38, R64, 0x10, R65 ;  /* 0x0000001040267819 */ /* 0x000fe20000001241 */
[----:B------:R-:W-:Y:S01]  /*9b70*/  HADD2.F32 R41, -RZ, R41.H1_H1 ;  /* 0x30000029ff297230 */ /* 0x000fe20000004100 */
[----:B0-----:R-:W-:Y:S01]  /*9b80*/  SHF.R.U64 R11, R52, 0x10, R53 ;  /* 0x00000010340b7819 */ /* 0x001fe20000001235 */
[----:B------:R-:W-:-:S02]  /*9b90*/  HADD2.F32 R31, -RZ, R29.H0_H0 ;  /* 0x2000001dff1f7230 */ /* 0x000fc40000004100 */
[----:B------:R-:W-:Y:S01]  /*9ba0*/  FMUL.FTZ R50, R43, R48 ;  /* 0x000000302b327220 */ /* 0x000fe20000410000 */
[----:B------:R-:W-:Y:S02]  /*9bb0*/  HADD2.F32 R44, -RZ, R29.H1_H1 ;  /* 0x3000001dff2c7230 */ /* 0x000fe40000004100 */
[----:B------:R-:W-:Y:S01]  /*9bc0*/  FMUL.FTZ R45, R41, R66 ;  /* 0x00000042292d7220 */ /* 0x000fe20000410000 */
[----:B------:R-:W-:Y:S02]  /*9bd0*/  HADD2.F32 R46, -RZ, R139.H0_H0 ;  /* 0x2000008bff2e7230 */ /* 0x000fe40000004100 */
[----:B------:R-:W-:Y:S01]  /*9be0*/  FMUL.FTZ R48, R31, R48 ;  /* 0x000000301f307220 */ /* 0x000fe20000410000 */
[----:B------:R-:W-:Y:S02]  /*9bf0*/  HADD2.F32 R54, -RZ, R54.H0_H0 ;  /* 0x20000036ff367230 */ /* 0x000fe40000004100 */
[----:B------:R-:W-:Y:S01]  /*9c00*/  FMUL.FTZ R66, R44, R66 ;  /* 0x000000422c427220 */ /* 0x000fe20000410000 */
[----:B------:R-:W-:-:S02]  /*9c10*/  HADD2.F32 R136, -RZ, R136.H1_H1 ;  /* 0x30000088ff887230 */ /* 0x000fc40000004100 */
[-C--:B------:R-:W-:Y:S01]  /*9c20*/  FFMA.FTZ R29, R31, R46.reuse, -R50 ;  /* 0x0000002e1f1d7223 */ /* 0x080fe20000010832 */
[----:B------:R-:W-:Y:S01]  /*9c30*/  FFMA.FTZ R31, R43, R46, R48 ;  /* 0x0000002e2b1f7223 */ /* 0x000fe20000010030 */
[-C--:B------:R-:W-:Y:S01]  /*9c40*/  FFMA.FTZ R46, R41, R54.reuse, R66 ;  /* 0x00000036292e7223 */ /* 0x080fe20000010042 */
[----:B------:R-:W-:Y:S02]  /*9c50*/  HADD2.F32 R43, -RZ, R38.H0_H0 ;  /* 0x20000026ff2b7230 */ /* 0x000fe40000004100 */
[----:B------:R-:W-:Y:S01]  /*9c60*/  FFMA.FTZ R44, R44, R54, -R45 ;  /* 0x000000362c2c7223 */ /* 0x000fe2000001082d */
[----:B------:R-:W-:Y:S01]  /*9c70*/  HADD2.F32 R41, -RZ, R28.H0_H0 ;  /* 0x2000001cff297230 */ /* 0x000fe20000004100 */
[----:B------:R-:W-:Y:S01]  /*9c80*/  F2FP.F16.F32.PACK_AB R13, R40, R13 ;  /* 0x0000000d280d723e */ /* 0x000fe200000000ff */
[----:B------:R-:W-:Y:S01]  /*9c90*/  HADD2.F32 R38, -RZ, R12.H0_H0 ;  /* 0x2000000cff267230 */ /* 0x000fe20000004100 */
[----:B------:R-:W-:Y:S01]  /*9ca0*/  F2FP.F16.F32.PACK_AB R31, R46, R31 ;  /* 0x0000001f2e1f723e */ /* 0x000fe200000000ff */
[----:B------:R-:W-:-:S02]  /*9cb0*/  HADD2.F32 R28, -RZ, R28.H1_H1 ;  /* 0x3000001cff1c7230 */ /* 0x000fc40000004100 */
[-C--:B------:R-:W-:Y:S01]  /*9cc0*/  FMUL.FTZ R45, R41, R136.reuse ;  /* 0x00000088292d7220 */ /* 0x080fe20000410000 */
[----:B------:R-:W-:Y:S02]  /*9cd0*/  HADD2.F32 R12, -RZ, R12.H1_H1 ;  /* 0x3000000cff0c7230 */ /* 0x000fe40000004100 */
[----:B------:R-:W-:Y:S01]  /*9ce0*/  FMUL.FTZ R136, R38, R136 ;  /* 0x0000008826887220 */ /* 0x000fe20000410000 */
[----:B------:R-:W-:Y:S02]  /*9cf0*/  HADD2.F32 R138, -RZ, R138.H1_H1 ;  /* 0x3000008aff8a7230 */ /* 0x000fe40000004100 */
[-C--:B------:R-:W-:Y:S01]  /*9d00*/  FMUL.FTZ R47, R28, R43.reuse ;  /* 0x0000002b1c2f7220 */ /* 0x080fe20000410000 */
[----:B------:R-:W-:Y:S02]  /*9d10*/  HADD2.F32 R11, -RZ, R11.H0_H0 ;  /* 0x2000000bff0b7230 */ /* 0x000fe40000004100 */
[----:B------:R-:W-:Y:S01]  /*9d20*/  FMUL.FTZ R43, R12, R43 ;  /* 0x0000002b0c2b7220 */ /* 0x000fe20000410000 */
[----:B------:R-:W-:-:S02]  /*9d30*/  HADD2.F32 R137, -RZ, R137.H1_H1 ;  /* 0x30000089ff897230 */ /* 0x000fc40000004100 */
[-C--:B------:R-:W-:Y:S01]  /*9d40*/  FFMA.FTZ R45, R38, R138.reuse, -R45 ;  /* 0x0000008a262d7223 */ /* 0x080fe2000001082d */
[----:B------:R-:W-:Y:S02]  /*9d50*/  HADD2.F32 R39, -RZ, R39.H0_H0 ;  /* 0x20000027ff277230 */ /* 0x000fe40000004100 */
[-C--:B------:R-:W-:Y:S01]  /*9d60*/  FFMA.FTZ R38, R12, R11.reuse, -R47 ;  /* 0x0000000b0c267223 */ /* 0x080fe2000001082f */
[----:B------:R-:W-:Y:S01]  /*9d70*/  FFMA.FTZ R43, R28, R11, R43 ;  /* 0x0000000b1c2b7223 */ /* 0x000fe2000001002b */
[----:B------:R-:W-:Y:S02]  /*9d80*/  HADD2.F32 R12, -RZ, R30.H0_H0 ;  /* 0x2000001eff0c7230 */ /* 0x000fe40000004100 */
[----:B------:R-:W-:Y:S01]  /*9d90*/  FFMA.FTZ R136, R41, R138, R136 ;  /* 0x0000008a29887223 */ /* 0x000fe20000010088 */
        /* <DEDUP_REMOVED lines=17> */
[----:B------:R-:W-:-:S02]  /*9eb0*/  F2FP.F16.F32.PACK_AB R12, R38, R45 ;  /* 0x0000002d260c723e */ /* 0x000fc400000000ff */
[----:B------:R-:W-:Y:S01]  /*9ec0*/  F2FP.F16.F32.PACK_AB R14, R41, R28 ;  /* 0x0000001c290e723e */ /* 0x000fe200000000ff */
[----:B------:R-:W-:Y:S01]  /*9ed0*/  IMAD.MOV.U32 R28, RZ, RZ, R136 ;  /* 0x000000ffff1c7224 */ /* 0x000fe200078e0088 */
[----:B------:R-:W-:-:S07]  /*9ee0*/  F2FP.F16.F32.PACK_AB R30, R30, R137 ;  /* 0x000000891e1e723e */ /* 0x000fce00000000ff */
.L_x_6028:
[----:B------:R-:W-:Y:S05]  /*9ef0*/  BSYNC B1 ;  /* 0x0000000000017941 */ /* 0x000fea0003800000 */
.L_x_6027:
[----:B------:R-:W-:Y:S01]  /*9f00*/  ISETP.GE.AND P3, PT, R36, R131, PT ;  /* 0x000000832400720c */ /* 0x000fe20003f66270 */
[----:B------:R-:W-:Y:S02]  /*9f10*/  ULDC.64 UR4, c[0x0][0x208] ;  /* 0x0000820000047ab9 */ /* 0x000fe40000000a00 */
[----:B-1----:R1:W-:Y:S10]  /*9f20*/  ST.E.128 desc[UR4][R34.64], R12 ;  /* 0x0000000c22007985 */ /* 0x0023f4000c101d04 */
[----:B------:R-:W-:Y:S05]  /*9f30*/  @P3 BRA `(.L_x_5975) ;  /* 0x0000000400e83947 */ /* 0x000fea0003800000 */
[----:B------:R-:W-:Y:S01]  /*9f40*/  IMAD.WIDE R32, R36, 0x2, R32 ;  /* 0x0000000224207825 */ /* 0x000fe200078e0220 */
[----:B------:R-:W-:-:S04]  /*9f50*/  ULDC.64 UR4, c[0x0][0x208] ;  /* 0x0000820000047ab9 */ /* 0x000fc80000000a00 */
[----:B---3--:R3:W-:Y:S01]  /*9f60*/  ST.E.128 desc[UR4][R32.64], R28 ;  /* 0x0000001c20007985 */ /* 0x0087e2000c101d04 */
[----:B------:R-:W-:Y:S05]  /*9f70*/  BRA `(.L_x_5975) ;  /* 0x0000000400d87947 */ /* 0x000fea0003800000 */
.L_x_5940:
[----:B------:R-:W-:-:S04]  /*9f80*/  ULOP3.LUT UR4, UR60, 0x1, URZ, 0xfc, !UPT ;  /* 0x000000013c047892 */ /* 0x000fc8000f8efc3f */
[----:B------:R-:W-:-:S06]  /*9f90*/  UISETP.NE.AND UP0, UPT, UR4, 0x3, UPT ;  /* 0x000000030400788c */ /* 0x000fcc000bf05270 */
[----:B------:R-:W-:-:S13]  /*9fa0*/  PLOP3.LUT P2, PT, PT, PT, UP0, 0x80, 0x0 ;  /* 0x000000000000781c */ /* 0x000fda0003f4f008 */
[----:B------:R-:W-:Y:S05]  /*9fb0*/  @!P2 BRA `(.L_x_6029) ;  /* 0x000000000004a947 */ /* 0x000fea0003800000 */
[----:B------:R-:W-:Y:S01]  /*9fc0*/  BPT.TRAP 0x1 ;  /* 0x000000040000795c */ /* 0x000fe20000300000 */
.L_x_6029:
[----:B------:R-:W-:Y:S01]  /*9fd0*/  LEA R85, R22, R18, 0x3 ;  /* 0x0000001216557211 */ /* 0x000fe200078e18ff */
[----:B------:R-:W-:Y:S01]  /*9fe0*/  BSSY B1, `(.L_x_6030) ;  /* 0x0000005000017945 */ /* 0x000fe20003800000 */
[----:B------:R-:W-:Y:S02]  /*9ff0*/  SHF.L.U32 R86, R207, 0x1f, RZ ;  /* 0x0000001fcf567819 */ /* 0x000fe400000006ff */
[----:B------:R-:W-:Y:S02]  /*a000*/  SHF.R.S32.HI R82, RZ, 0x1f, R27 ;  /* 0x0000001fff527819 */ /* 0x000fe4000001141b */
[----:B------:R-:W0:Y:S02]  /*a010*/  SYNCS.PHASECHK.TRANS64.TRYWAIT P3, [R85+URZ+0x30890], R86 ;  /* 0x03089056550075a7 */ /* 0x000e24000806017f */
[----:B0-----:R-:W-:Y:S05]  /*a020*/  @!P3 BRA `(.L_x_6031) ;  /* 0x000001cc001cb947 */ /* 0x001fea0003800000 */
.L_x_6318:
[----:B------:R-:W-:Y:S05]  /*a030*/  BSYNC B1 ;  /* 0x0000000000017941 */ /* 0x000fea0003800000 */
.L_x_6030:
        /* <DEDUP_REMOVED lines=25> */
.L_x_6322:
        /* <DEDUP_REMOVED lines=24> */
[----:B------:R-:W-:Y:S01]  /*a350*/  @!P5 IMAD.SHL.U32 R11, R201, 0x8, RZ ;  /* 0x00000008c90bd824 */ /* 0x000fe200078e00ff */
[----:B--2---:R-:W-:Y:S01]  /*a360*/  @!P5 MOV R32, R35 ;  /* 0x000000230020d202 */ /* 0x004fe20000000f00 */
[----:B------:R-:W-:-:S04]  /*a370*/  @!P5 IMAD.MOV.U32 R33, RZ, RZ, R36 ;  /* 0x000000ffff21d224 */ /* 0x000fc800078e0024 */
        /* <DEDUP_REMOVED lines=11> */
.L_x_6034:
[----:B------:R-:W-:Y:S05]  /*a430*/  BSYNC B1 ;  /* 0x0000000000017941 */ /* 0x000fea0003800000 */
.L_x_6033:
[----:B------:R-:W-:-:S03]  /*a440*/  UMOV UR4, 0xffffffff ;  /* 0xffffffff00047882 */ /* 0x000fc60000000000 */
[----:B------:R-:W-:Y:S05]  /*a450*/  BRA.DIV UR4, `(.L_x_6035) ;  /* 0x000001ca04707947 */ /* 0x000fea000b800000 */
[----:B--2---:R2:W0:Y:S04]  /*a460*/  SHFL.IDX PT, R36, R37, 0x1, 0x1c1f ;  /* 0x003c1f0025247f89 */ /* 0x00442800000e0000 */
[----:B---3--:R2:W3:Y:S02]  /*a470*/  SHFL.IDX PT, R35, R34, 0x1, 0x1c1f ;  /* 0x003c1f0022237f89 */ /* 0x0084e400000e0000 */
.L_x_6326:
[----:B------:R-:W-:-:S13]  /*a480*/  ISETP.GE.AND P3, PT, R38, 0x41, PT ;  /* 0x000000412600780c */ /* 0x000fda0003f66270 */
        /* <DEDUP_REMOVED lines=17> */
[----:B0-----:R-:W-:Y:S01]  /*a5a0*/  @!P5 MOV R33, R36 ;  /* 0x000000240021d202 */ /* 0x001fe20000000f00 */
[----:B------:R-:W-:-:S04]  /*a5b0*/  @!P5 IMAD.MOV.U32 R32, RZ, RZ, R35 ;  /* 0x000000ffff20d224 */ /* 0x000fc800078e0023 */
[----:B------:R-:W-:-:S05]  /*a5c0*/  @!P5 IMAD.WIDE R32, R11, 0x2, R32 ;  /* 0x000000020b20d825 */ /* 0x000fca00078e0220 */
[----:B---3--:R0:W-:Y:S01]  /*a5d0*/  @!P5 ST.E.128 desc[UR6][R32.64], R12 ;  /* 0x0000000c2000d985 */ /* 0x0081e2000c101d06 */
[----:B------:R-:W-:-:S13]  /*a5e0*/  ISETP.GE.AND P5, PT, R194, UR4, PT ;  /* 0x00000004c2007c0c */ /* 0x000fda000bfa6270 */
[----:B------:R-:W3:Y:S01]  /*a5f0*/  @!P5 LDS.128 R12, [R80+0x23000] ;  /* 0x02300000500cd984 */ /* 0x000ee20000000c00 */
[----:B------:R-:W-:Y:S02]  /*a600*/  @!P5 IMAD.SHL.U32 R11, R201, 0x8, RZ ;  /* 0x00000008c90bd824 */ /* 0x000fe400078e00ff */
[----:B0-----:R-:W-:Y:S02]  /*a610*/  @!P5 IMAD.MOV.U32 R32, RZ, RZ, R35 ;  /* 0x000000ffff20d224 */ /* 0x001fe400078e0023 */
[----:B------:R-:W-:Y:S02]  /*a620*/  @!P5 IMAD.MOV.U32 R33, RZ, RZ, R36 ;  /* 0x000000ffff21d224 */ /* 0x000fe400078e0024 */
[----:B------:R-:W-:-:S05]  /*a630*/  @!P5 IMAD.WIDE R32, R11, 0x2, R32 ;  /* 0x000000020b20d825 */ /* 0x000fca00078e0220 */
[----:B---3--:R0:W-:Y:S01]  /*a640*/  @!P5 ST.E.128 desc[UR6][R32.64], R12 ;  /* 0x0000000c2000d985 */ /* 0x0081e2000c101d06 */
[----:B------:R-:W-:-:S03]  /*a650*/  ISETP.GE.AND P5, PT, R193, UR4, PT ;  /* 0x00000004c1007c0c */ /* 0x000fc6000bfa6270 */
[----:B------:R-:W3:Y:S10]  /*a660*/  @!P4 LDS.128 R12, [R81+0x23000] ;  /* 0x02300000510cc984 */ /* 0x000ef40000000c00 */
[----:B0-----:R-:W-:-:S04]  /*a670*/  @!P5 LEA R32, P6, R193, R35, 0x1 ;  /* 0x00000023c120d211 */ /* 0x001fc800078c08ff */
[----:B------:R-:W-:Y:S01]  /*a680*/  @!P5 LEA.HI.X R33, R193, R36, R203, 0x1, P6 ;  /* 0x00000024c121d211 */ /* 0x000fe200030f0ccb */
[----:B---3--:R-:W-:Y:S04]  /*a690*/  @!P4 ST.E.128 desc[UR6][R30.64], R12 ;  /* 0x0000000c1e00c985 */ /* 0x008fe8000c101d06 */
[----:B------:R-:W0:Y:S04]  /*a6a0*/  @!P3 LDS.128 R12, [R80+0x26000] ;  /* 0x02600000500cb984 */ /* 0x000e280000000c00 */
[----:B0-----:R-:W-:Y:S04]  /*a6b0*/  @!P3 ST.E.128 desc[UR6][R28.64], R12 ;  /* 0x0000000c1c00b985 */ /* 0x001fe8000c101d06 */
[----:B------:R-:W0:Y:S04]  /*a6c0*/  @!P5 LDS.128 R12, [R81+0x26000] ;  /* 0x02600000510cd984 */ /* 0x000e280000000c00 */
[----:B0-----:R0:W-:Y:S02]  /*a6d0*/  @!P5 ST.E.128 desc[UR6][R32.64], R12 ;  /* 0x0000000c2000d985 */ /* 0x0011e4000c101d06 */
.L_x_5975:
[----:B------:R-:W-:Y:S05]  /*a6e0*/  BSYNC B0 ;  /* 0x0000000000007941 */ /* 0x000fea0003800000 */
.L_x_5939:
        /* <DEDUP_REMOVED lines=17> */
.L_x_6037:
[----:B------:R-:W-:Y:S05]  /*a800*/  BSYNC B0 ;  /* 0x0000000000007941 */ /* 0x000fea0003800000 */
.L_x_6036:
[----:B------:R-:W3:Y:S01]  /*a810*/  SYNCS.PHASECHK.TRANS64.TRYWAIT P2, [R85+URZ+0x308b0], R86 ;  /* 0x0308b056550075a7 */ /* 0x000ee2000804017f */
[----:B------:R-:W-:Y:S01]  /*a820*/  ULDC UR61, c[0x0][0x2f4] ;  /* 0x0000bd00003d7ab9 */ /* 0x000fe20000000800 */
[----:B------:R-:W-:Y:S04]  /*a830*/  BSSY B0, `(.L_x_6038) ;  /* 0x0000002000007945 */ /* 0x000fe80003800000 */
[----:B---3--:R-:W-:Y:S05]  /*a840*/  @!P2 BRA `(.L_x_6039) ;  /* 0x000001c400c0a947 */ /* 0x008fea0003800000 */
.L_x_6327:
[----:B------:R-:W-:Y:S05]  /*a850*/  BSYNC B0 ;  /* 0x0000000000007941 */ /* 0x000fea0003800000 */
.L_x_6038:
[----:B------:R-:W-:Y:S01]  /*a860*/  ULDC.64 UR4, c[0x0][0x328] ;  /* 0x0000ca0000047ab9 */ /* 0x000fe20000000a00 */
[----:B------:R-:W-:Y:S01]  /*a870*/  ULDC.64 UR6, c[0x0][0x318] ;  /* 0x0000c60000067ab9 */ /* 0x000fe20000000a00 */
[----:B------:R-:W-:Y:S01]  /*a880*/  IMAD R82, R82, UR4, RZ ;  /* 0x0000000452527c24 */ /* 0x000fe2000f8e02ff */
[----:B------:R-:W-:Y:S01]  /*a890*/  BSSY B0, `(.L_x_6040) ;  /* 0x0000034000007945 */ /* 0x000fe20003800000 */
[----:B-1--4-:R-:W-:-:S04]  /*a8a0*/  IMAD.WIDE.U32 R12, R27, UR4, RZ ;  /* 0x000000041b0c7c25 */ /* 0x012fc8000f8e00ff */
[----:B------:R-:W-:Y:S01]  /*a8b0*/  IMAD R27, R27, UR5, R82 ;  /* 0x000000051b1b7c24 */ /* 0x000fe2000f8e0252 */
[----:B------:R-:W-:Y:S01]  /*a8c0*/  ULDC.64 UR4, c[0x0][0x338] ;  /* 0x0000ce0000047ab9 */ /* 0x000fe20000000a00 */
[----:B------:R-:W-:Y:S02]  /*a8d0*/  IMAD.IADD R84, R84, 0x1, -R206 ;  /* 0x0000000154547824 */ /* 0x000fe400078e0ace */
[----:B------:R-:W-:Y:S02]  /*a8e0*/  IMAD R83, R83, UR4, RZ ;  /* 0x0000000453537c24 */ /* 0x000fe4000f8e02ff */
[----:B------:R-:W-:Y:S02]  /*a8f0*/  IMAD.IADD R13, R13, 0x1, R27 ;  /* 0x000000010d0d7824 */ /* 0x000fe400078e021b */
[C---:B------:R-:W-:Y:S02]  /*a900*/  IMAD R83, R26.reuse, UR5, R83 ;  /* 0x000000051a537c24 */ /* 0x040fe4000f8e0253 */
[----:B------:R-:W-:Y:S01]  /*a910*/  IMAD.WIDE.U32 R12, R26, UR4, R12 ;  /* 0x000000041a0c7c25 */ /* 0x000fe2000f8e000c */
[----:B------:R-:W-:-:S03]  /*a920*/  ULDC.64 UR4, c[0x0][0x330] ;  /* 0x0000cc0000047ab9 */ /* 0x000fc60000000a00 */
[----:B------:R-:W-:Y:S02]  /*a930*/  IMAD.IADD R13, R13, 0x1, R83 ;  /* 0x000000010d0d7824 */ /* 0x000fe400078e0253 */
[----:B------:R-:W-:-:S04]  /*a940*/  IMAD.WIDE.U32 R12, R199, UR4, R12 ;  /* 0x00000004c70c7c25 */ /* 0x000fc8000f8e000c */
[----:B0-----:R-:W-:Y:S01]  /*a950*/  IMAD R11, R199, UR5, R13 ;  /* 0x00000005c70b7c24 */ /* 0x001fe2000f8e020d */
[----:B--2---:R-:W-:-:S04]  /*a960*/  LEA R34, P2, R12, UR6, 0x1 ;  /* 0x000000060c227c11 */ /* 0x004fc8000f8408ff */
[----:B------:R-:W-:Y:S01]  /*a970*/  LEA.HI.X R11, R12, UR7, R11, 0x1, P2 ;  /* 0x000000070c0b7c11 */ /* 0x000fe200090f0c0b */
[----:B------:R0:W1:Y:S01]  /*a980*/  SHFL.IDX PT, R30, R34, RZ, 0x1c1f ;  /* 0x001c1fff221e7589 */ /* 0x00006200000e0000 */
[----:B------:R-:W-:-:S03]  /*a990*/  ISETP.GE.AND P2, PT, R84, 0x1, PT ;  /* 0x000000015400780c */ /* 0x000fc60003f46270 */
[----:B------:R0:W2:Y:S10]  /*a9a0*/  SHFL.IDX PT, R31, R11, RZ, 0x1c1f ;  /* 0x001c1fff0b1f7589 */ /* 0x0000b400000e0000 */
[----:B0-----:R-:W-:Y:S05]  /*a9b0*/  @!P2 BRA `(.L_x_6041) ;  /* 0x000000000084a947 */ /* 0x001fea0003800000 */
[----:B------:R-:W-:Y:S01]  /*a9c0*/  ISETP.GE.AND P5, PT, R16, UR61, PT ;  /* 0x0000003d10007c0c */ /* 0x000fe2000bfa6270 */
[----:B------:R-:W-:Y:S01]  /*a9d0*/  ULDC.64 UR4, c[0x0][0x208] ;  /* 0x0000820000047ab9 */ /* 0x000fe20000000a00 */
        /* <DEDUP_REMOVED lines=31> */
.L_x_6041:
[----:B------:R-:W-:Y:S05]  /*abd0*/  BSYNC B0 ;  /* 0x0000000000007941 */ /* 0x000fea0003800000 */
.L_x_6040:
[----:B------:R-:W-:Y:S01]  /*abe0*/  ISETP.GE.AND P2, PT, R84, 0x41, PT ;  /* 0x000000415400780c */ /* 0x000fe20003f46270 */
[----:B0-2---:R0:W2:Y:S01]  /*abf0*/  SHFL.IDX PT, R31, R11, 0x1, 0x1c1f ;  /* 0x003c1f000b1f7f89 */ /* 0x0050a200000e0000 */
[----:B------:R-:W-:Y:S03]  /*ac00*/  BSSY B0, `(.L_x_6042) ;  /* 0x0000024000007945 */ /* 0x000fe60003800000 */
[----:B-1----:R0:W1:Y:S08]  /*ac10*/  SHFL.IDX PT, R30, R34, 0x1, 0x1c1f ;  /* 0x003c1f00221e7f89 */ /* 0x00207000000e0000 */
[----:B0-----:R-:W-:Y:S05]  /*ac20*/  @!P2 BRA `(.L_x_6043) ;  /* 0x000000000084a947 */ /* 0x001fea0003800000 */
[----:B------:R-:W-:Y:S01]  /*ac30*/  ISETP.GE.AND P5, PT, R16, UR61, PT ;  /* 0x0000003d10007c0c */ /* 0x000fe2000bfa6270 */
[----:B------:R-:W-:Y:S01]  /*ac40*/  ULDC.64 UR4, c[0x0][0x208] ;  /* 0x0000820000047ab9 */ /* 0x000fe20000000a00 */
        /* <DEDUP_REMOVED lines=31> */
.L_x_6043:
[----:B------:R-:W-:Y:S05]  /*ae40*/  BSYNC B0 ;  /* 0x0000000000007941 */ /* 0x000fea0003800000 */
.L_x_6042:
[----:B------:R-:W-:Y:S01]  /*ae50*/  @!PT LDS RZ, [RZ] ;  /* 0x00000000fffff984 */ /* 0x000fe20000000800 */
[----:B------:R-:W-:Y:S01]  /*ae60*/  @!PT LDS RZ, [RZ] ;  /* 0x00000000fffff984 */ /* 0x000fe20000000800 */
[----:B------:R-:W-:Y:S01]  /*ae70*/  @!PT LDS RZ, [RZ] ;  /* 0x00000000fffff984 */ /* 0x000fe20000000800 */
[----:B------:R-:W-:Y:S01]  /*ae80*/  @!PT LDS RZ, [RZ] ;  /* 0x00000000fffff984 */ /* 0x000fe20000000800 */
[----:B------:R4:W-:Y:S06]  /*ae90*/  MEMBAR.ALL.CTA ;  /* 0x0000000000007992 */ /* 0x0009ec0000008000 */
[----:B----4-:R-:W4:Y:S01]  /*aea0*/  FENCE.VIEW.ASYNC.S ;  /* 0x00000000000073c6 */ /* 0x010f220000000000 */
[----:B---3--:R-:W-:Y:S01]  /*aeb0*/  @!P3 IADD3 R85, R85, 0x308c0, RZ ;  /* 0x000308c05555b810 */ /* 0x008fe20007ffe0ff */
[----:B------:R-:W-:Y:S01]  /*aec0*/  VIADD R22, R22, 0x1 ;  /* 0x0000000116167836 */ /* 0x000fe20000000000 */
[----:B----4-:R3:W-:Y:S01]  /*aed0*/  BAR.SYNC.DEFER_BLOCKING R158, 0x80 ;  /* 0x0002009e0000751d */ /* 0x0107e20000010000 */
[----:B------:R-:W-:-:S02]  /*aee0*/  LOP3.LUT P4, RZ, R19, 0x2, RZ, 0xc0, !PT ;  /* 0x0000000213ff7812 */ /* 0x000fc4000788c0ff */
[----:B------:R-:W-:Y:S02]  /*aef0*/  @!P3 PRMT R85, RZ, 0x654, R85 ;  /* 0x00000654ff55b816 */ /* 0x000fe40000000055 */
[----:B------:R-:W-:Y:S02]  /*af00*/  PLOP3.LUT P2, PT, PT, PT, PT, 0x8, 0x0 ;  /* 0x000000000000781c */ /* 0x000fe40003f4e170 */
[----:B------:R3:W-:Y:S01]  /*af10*/  @!P3 SYNCS.ARRIVE.TRANS64.RED.A1T0 RZ, [R85+URZ], RZ ;  /* 0x000000ff55ffb9a7 */ /* 0x0007e2000810043f */
[----:B------:R-:W-:-:S04]  /*af20*/  ISETP.NE.AND P3, PT, R22, 0x2, PT ;  /* 0x000000021600780c */ /* 0x000fc80003f65270 */
[----:B0-----:R-:W-:Y:S02]  /*af30*/  SEL R12, RZ, 0x1, P3 ;  /* 0x00000001ff0c7807 */ /* 0x001fe40001800000 */
[----:B------:R-:W-:Y:S02]  /*af40*/  SEL R22, R22, RZ, P3 ;  /* 0x000000ff16167207 */ /* 0x000fe40001800000 */
[----:B------:R-:W-:Y:S01]  /*af50*/  LOP3.LUT R207, R207, R12, RZ, 0x3c, !PT ;  /* 0x0000000ccfcf7212 */ /* 0x000fe200078e3cff */
[----:B---3--:R-:W-:Y:S06]  /*af60*/  @P4 BRA `(.L_x_6044) ;  /* 0xffffff7800684947 */ /* 0x008fec000383ffff */
.L_x_5934:
[----:B------:R-:W0:Y:S01]  /*af70*/  LDC R0, c[0x0][0x448] ;  /* 0x00011200ff007b82 */ /* 0x000e220000000800 */
[----:B------:R-:W-:Y:S01]  /*af80*/  VIADD R3, R220, 0x7f ;  /* 0x0000007fdc037836 */ /* 0x000fe20000000000 */
[----:B------:R-:W-:Y:S01]  /*af90*/  BSSY B0, `(.L_x_6045) ;  /* 0x0000010000007945 */ /* 0x000fe20003800000 */
[----:B------:R-:W-:Y:S02]  /*afa0*/  MOV R2, RZ ;  /* 0x000000ff00027202 */ /* 0x000fe40000000f00 */
[----:B0-----:R-:W-:-:S13]  /*afb0*/  ISETP.NE.AND P0, PT, R0, 0x1, PT ;  /* 0x000000010000780c */ /* 0x001fda0003f05270 */
[----:B------:R-:W0:Y:S08]  /*afc0*/  @P0 LDC R0, c[0x0][0x44c] ;  /* 0x00011300ff000b82 */ /* 0x000e300000000800 */
[----:B------:R-:W3:Y:S01]  /*afd0*/  @P0 LDC R5, c[0x0][0x450] ;  /* 0x00011400ff050b82 */ /* 0x000ee20000000800 */
[----:B0-----:R-:W-:-:S05]  /*afe0*/  @P0 IMAD.HI.U32 R0, R3, R0, RZ ;  /* 0x0000000003000227 */ /* 0x001fca00078e00ff */
[----:B---3--:R-:W-:-:S05]  /*aff0*/  @P0 SHF.R.U32.HI R3, RZ, R5, R0 ;  /* 0x00000005ff030219 */ /* 0x008fca0000011600 */
[----:B------:R-:W-:-:S04]  /*b000*/  IMAD.IADD R3, R134, 0x1, R3 ;  /* 0x0000000186037824 */ /* 0x000fc800078e0203 */
[----:B------:R-:W-:-:S05]  /*b010*/  IMAD.HI R3, R3, 0x2aaaaaab, RZ ;  /* 0x2aaaaaab03037827 */ /* 0x000fca00078e02ff */
[----:B------:R-:W-:-:S04]  /*b020*/  SHF.R.U32.HI R0, RZ, 0x1f, R3 ;  /* 0x0000001fff007819 */ /* 0x000fc80000011603 */
[----:B------:R-:W-:-:S04]  /*b030*/  LEA.HI.SX32 R0, R3, R0, 0x1c ;  /* 0x0000000003007211 */ /* 0x000fc800078fe2ff */
[----:B------:R-:W-:-:S04]  /*b040*/  VIMNMX R135, R135, R0, PT ;  /* 0x0000000087877248 */ /* 0x000fc80003fe0100 */
[----:B------:R-:W-:Y:S01]  /*b050*/  ISETP.GE.AND P0, PT, R135, 0x1, PT ;  /* 0x000000018700780c */ /* 0x000fe20003f06270 */
[----:B------:R-:W-:-:S12]  /*b060*/  @P2 BRA `(.L_x_6046) ;  /* 0x0000000000082947 */ /* 0x000fd80003800000 */
[----:B------:R-:W0:Y:S02]  /*b070*/  FENCE.VIEW.ASYNC.G ;  /* 0x00000000000073c6 */ /* 0x000e240000000100 */
[----:B0-----:R-:W-:Y:S06]  /*b080*/  BAR.ARV 0xc, 0x180 ;  /* 0x0306000000007b1d */ /* 0x001fec0000002000 */
.L_x_6046:
[----:B------:R-:W-:Y:S05]  /*b090*/  BSYNC B0 ;  /* 0x0000000000007941 */ /* 0x000fea0003800000 */
.L_x_6045:
[----:B------:R-:W-:Y:S04]  /*b0a0*/  BSSY B0, `(.L_x_6047) ;  /* 0x0000020000007945 */ /* 0x000fe80003800000 */
[----:B------:R-:W-:Y:S05]  /*b0b0*/  @!P0 BRA `(.L_x_6048) ;  /* 0x0000000000788947 */ /* 0x000fea0003800000 */
        /* <DEDUP_REMOVED lines=12> */
[----:B------:R0:W3:Y:S01]  /*b180*/  F2I.FTZ.U32.TRUNC.NTZ R3, R2 ;  /* 0x0000000200037305 */ /* 0x0000e2000021f000 */
[----:B------:R-:W-:Y:S02]  /*b190*/  ISETP.GE.AND P2, PT, R0, RZ, PT ;  /* 0x000000ff0000720c */ /* 0x000fe40003f46270 */
[----:B0-----:R-:W-:Y:S01]  /*b1a0*/  MOV R2, RZ ;  /* 0x000000ff00027202 */ /* 0x001fe20000000f00 */
[----:B---3--:R-:W-:-:S04]  /*b1b0*/  IMAD.MOV R8, RZ, RZ, -R3 ;  /* 0x000000ffff087224 */ /* 0x008fc800078e0a03 */
        /* <DEDUP_REMOVED lines=14> */
.L_x_6048:
[----:B------:R-:W-:Y:S05]  /*b2a0*/  BSYNC B0 ;  /* 0x0000000000007941 */ /* 0x000fea0003800000 */
.L_x_6047:
        /* <DEDUP_REMOVED lines=47> */
[----:B-12---:R-:W-:Y:S02]  /*b5a0*/  CS2R R30, SRZ ;  /* 0x00000000001e7805 */ /* 0x006fe4000001ff00 */
[----:B------:R-:W-:-:S02]  /*b5b0*/  CS2R R28, SRZ ;  /* 0x00000000001c7805 */ /* 0x000fc4000001ff00 */
[----:B------:R-:W-:Y:S02]  /*b5c0*/  CS2R R26, SRZ ;  /* 0x00000000001a7805 */ /* 0x000fe4000001ff00 */
[----:B------:R-:W-:Y:S01]  /*b5d0*/  CS2R R24, SRZ ;  /* 0x0000000000187805 */ /* 0x000fe2000001ff00 */
[----:B---3--:R-:W-:-:S05]  /*b5e0*/  IMAD R219, R0, R2, RZ ;  /* 0x0000000200db7224 */ /* 0x008fca00078e02ff */
[----:B------:R-:W-:-:S04]  /*b5f0*/  VIADDMNMX R2, R219, R2, R135, PT ;  /* 0x00000002db027246 */ /* 0x000fc80003800187 */
[----:B------:R-:W-:-:S13]  /*b600*/  ISETP.GT.AND P1, PT, R2, R219, PT ;  /* 0x000000db0200720c */ /* 0x000fda0003f24270 */
[----:B------:R-:W-:Y:S05]  /*b610*/  @!P1 BRA `(.L_x_6049) ;  /* 0x000000f000fc9947 */ /* 0x000fea0003800000 */
[----:B------:R-:W2:Y:S02]  /*b620*/  LDL R0, [R1+0x38] ;  /* 0x0000380001007983 */ /* 0x000ea40000100800 */
[----:B--2---:R-:W-:Y:S02]  /*b630*/  R2UR UR4, R0 ;  /* 0x00000000000472ca */ /* 0x004fe400000e0000 */
[----:B------:R-:W0:Y:S11]  /*b640*/  S2R R0, SR_TID.X ;  /* 0x0000000000007919 */ /* 0x000e360000002100 */
        /* <DEDUP_REMOVED lines=8> */
[----:B------:R-:W-:-:S04]  /*b6d0*/  LOP3.LUT R3, R3, 0x1e, RZ, 0xc0, !PT ;  /* 0x0000001e03037812 */ /* 0x000fc800078ec0ff */
[----:B------:R-:W-:-:S04]  /*b6e0*/  IADD3 R3, R0, -R3, RZ ;  /* 0x8000000300037210 */ /* 0x000fc80007ffe0ff */
        /* <DEDUP_REMOVED lines=20> */
.L_x_6050:
        /* <DEDUP_REMOVED lines=13> */
.L_x_6054:
[----:B-1----:R1:W2:Y:S02]  /*b900*/  SYNCS.PHASECHK.TRANS64.TRYWAIT P0, [R18+URZ+0x30800], R3 ;  /* 0x03080003120075a7 */ /* 0x0022a4000800017f */
[----:B--2---:R-:W-:Y:S05]  /*b910*/  @!P0 NANOSLEEP.SYNCS 0x989680 ;  /* 0x009896800000895d */ /* 0x004fea0003900000 */
[----:B------:R-:W2:Y:S02]  /*b920*/  @!P0 SYNCS.PHASECHK.TRANS64 P0, [R18+URZ+0x30800], R3 ;  /* 0x03080003120085a7 */ /* 0x000ea4000800007f */
[----:B--2---:R-:W-:Y:S05]  /*b930*/  @!P0 BRA `(.L_x_6054) ;  /* 0xfffffffc00f08947 */ /* 0x004fea000383ffff */
.L_x_6053:
[----:B------:R-:W-:Y:S05]  /*b940*/  BSYNC B0 ;  /* 0x0000000000007941 */ /* 0x000fea0003800000 */
.L_x_6052:
[----:B------:R-:W-:Y:S05]  /*b950*/  BRA `(.L_x_6055) ;  /* 0x0000007000507947 */ /* 0x000fea0003800000 */
.L_x_6051:
[----:B------:R-:W2:Y:S01]  /*b960*/  LDL R0, [R1+0x38] ;  /* 0x0000380001007983 */ /* 0x000ea20000100800 */
[----:B------:R-:W-:Y:S02]  /*b970*/  ULDC.64 UR6, c[0x0][0x408] ;  /* 0x0001020000067ab9 */ /* 0x000fe40000000a00 */
[----:B-----5:R-:W-:Y:S01]  /*b980*/  IMAD.WIDE.U32 R26, R133, UR6, RZ ;  /* 0x00000006851a7c25 */ /* 0x020fe2000f8e00ff */
[----:B--2---:R-:W-:Y:S02]  /*b990*/  R2UR UR4, R0 ;  /* 0x00000000000472ca */ /* 0x004fe400000e0000 */
[----:B------:R-:W-:-:S11]  /*b9a0*/  SHF.R.S32.HI R0, RZ, 0x1f, R133 ;  /* 0x0000001fff007819 */ /* 0x000fd60000011485 */
[----:B------:R-:W-:-:S03]  /*b9b0*/  ULOP3.LUT UP0, URZ, UR4, 0x3ff, URZ, 0xc0, !UPT ;  /* 0x000003ff043f7892 */ /* 0x000fc6000f80c03f */
[----:B------:R-:W-:Y:S02]  /*b9c0*/  ULDC.64 UR4, c[0x0][0x3f8] ;  /* 0x0000fe0000047ab9 */ /* 0x000fe40000000a00 */
[C---:B------:R-:W-:Y:S01]  /*b9d0*/  IMAD R4, R0.reuse, UR4, RZ ;  /* 0x0000000400047c24 */ /* 0x040fe2000f8e02ff */
[----:B------:R-:W-:Y:S01]  /*b9e0*/  PLOP3.LUT P0, PT, PT, PT, UP0, 0x80, 0x0 ;  /* 0x000000000000781c */ /* 0x000fe20003f0f008 */
[----:B------:R-:W-:Y:S02]  /*b9f0*/  IMAD R0, R0, UR6, RZ ;  /* 0x0000000600007c24 */ /* 0x000fe4000f8e02ff */
[----:B------:R-:W-:-:S04]  /*ba00*/  IMAD.WIDE.U32 R24, R133, UR4, RZ ;  /* 0x0000000485187c25 */ /* 0x000fc8000f8e00ff */
[C---:B------:R-:W-:Y:S02]  /*ba10*/  IMAD R31, R133.reuse, UR7, R0 ;  /* 0x00000007851f7c24 */ /* 0x040fe4000f8e0200 */
[----:B------:R-:W-:-:S03]  /*ba20*/  IMAD R29, R133, UR5, R4 ;  /* 0x00000005851d7c24 */ /* 0x000fc6000f8e0204 */
[----:B------:R-:W-:Y:S01]  /*ba30*/  IADD3 R31, R31, R27, RZ ;  /* 0x0000001b1f1f7210 */ /* 0x000fe20007ffe0ff */
[----:B------:R-:W-:Y:S01]  /*ba40*/  IMAD.IADD R29, R29, 0x1, R25 ;  /* 0x000000011d1d7824 */ /* 0x000fe200078e0219 */
        /* <DEDUP_REMOVED lines=17> */
.L_x_6056:
[----:B------:R-:W-:Y:S01]  /*bb60*/  ULDC.U8 UR4, c[0x0][0x410] ;  /* 0x0001040000047ab9 */ /* 0x000fe20000000000 */
[----:B------:R-:W-:Y:S01]  /*bb70*/  BSSY B0, `(.L_x_6057) ;  /* 0x00006ea000007945 */ /* 0x000fe20003800000 */
[----:B------:R-:W-:Y:S01]  /*bb80*/  ISETP.NE.AND P0, PT, RZ, UR4, PT ;  /* 0x00000004ff007c0c */ /* 0x000fe2000bf05270 */
[----:B------:R-:W-:-:S12]  /*bb90*/  IMAD.IADD R64, R206, 0x1, R220 ;  /* 0x00000001ce407824 */ /* 0x000fd800078e02dc */
[----:B------:R-:W-:Y:S05]  /*bba0*/  @!P0 BRA `(.L_x_6058) ;  /* 0x0000003400b88947 */ /* 0x000fea0003800000 */
[----:B------:R-:W0:Y:S01]  /*bbb0*/  LDC R10, c[0x0][0x448] ;  /* 0x00011200ff0a7b82 */ /* 0x000e220000000800 */
[----:B------:R-:W-:Y:S01]  /*bbc0*/  LEA.HI R33, R33, R30, RZ, 0x2 ;  /* 0x0000001e21217211 */ /* 0x000fe200078f10ff */
[----:B------:R-:W-:Y:S01]  /*bbd0*/  ULDC.64 UR4, c[0x0][0x3f8] ;  /* 0x0000fe0000047ab9 */ /* 0x000fe20000000a00 */
[----:B------:R-:W-:Y:S01]  /*bbe0*/  ULDC.64 UR6, c[0x0][0x408] ;  /* 0x0001020000067ab9 */ /* 0x000fe20000000a00 */
[----:B------:R-:W-:Y:S01]  /*bbf0*/  MOV R7, R31 ;  /* 0x0000001f00077202 */ /* 0x000fe20000000f00 */
[----:B------:R-:W-:Y:S01]  /*bc00*/  IMAD.MOV.U32 R4, RZ, RZ, R24 ;  /* 0x000000ffff047224 */ /* 0x000fe200078e0018 */
[----:B------:R-:W-:Y:S01]  /*bc10*/  LOP3.LUT R33, R33, 0xfffffffc, RZ, 0xc0, !PT ;  /* 0xfffffffc21217812 */ /* 0x000fe200078ec0ff */
[----:B------:R-:W-:-:S04]  /*bc20*/  IMAD.MOV.U32 R6, RZ, RZ, R26 ;  /* 0x000000ffff067224 */ /* 0x000fc800078e001a */
[----:B------:R-:W-:-:S05]  /*bc30*/  IMAD.IADD R33, R30, 0x1, -R33 ;  /* 0x000000011e217824 */ /* 0x000fca00078e0a21 */
[----:B------:R-:W-:Y:S02]  /*bc40*/  LEA R3, R33, R64, 0x6 ;  /* 0x0000004021037211 */ /* 0x000fe400078e30ff */
[----:B0-----:R-:W-:-:S13]  /*bc50*/  ISETP.NE.AND P0, PT, R10, 0x1, PT ;  /* 0x000000010a00780c */ /* 0x001fda0003f05270 */
[----:B------:R-:W0:Y:S08]  /*bc60*/  @P0 LDC R0, c[0x0][0x44c] ;  /* 0x00011300ff000b82 */ /* 0x000e300000000800 */
[----:B------:R-:W1:Y:S01]  /*bc70*/  @P0 LDC R5, c[0x0][0x450] ;  /* 0x00011400ff050b82 */ /* 0x000e620000000800 */
[----:B0-----:R-:W-:-:S05]  /*bc80*/  @P0 IMAD.HI.U32 R0, R3, R0, RZ ;  /* 0x0000000003000227 */ /* 0x001fca00078e00ff */
[----:B-1----:R-:W-:Y:S01]  /*bc90*/  @P0 SHF.R.U32.HI R3, RZ, R5, R0 ;  /* 0x00000005ff030219 */ /* 0x002fe20000011600 */
[----:B------:R-:W-:-:S03]  /*bca0*/  IMAD.MOV.U32 R5, RZ, RZ, R29 ;  /* 0x000000ffff057224 */ /* 0x000fc600078e001d */
        /* <DEDUP_REMOVED lines=21> */
.L_x_6333:
        /* <DEDUP_REMOVED lines=18> */
[----:B------:R-:W-:Y:S01]  /*bf20*/  ISETP.GE.AND P3, PT, R211, UR4, PT ;  /* 0x00000004d3007c0c */ /* 0x000fe2000bf66270 */
[----:B------:R-:W-:Y:S01]  /*bf30*/  ULDC.64 UR6, c[0x0][0x208] ;  /* 0x0000820000067ab9 */ /* 0x000fe20000000a00 */
[----:B------:R-:W-:Y:S02]  /*bf40*/  ISETP.GE.AND P2, PT, R209, UR4, PT ;  /* 0x00000004d1007c0c */ /* 0x000fe4000bf46270 */
[----:B------:R-:W-:Y:S02]  /*bf50*/  ISETP.GE.AND P4, PT, R196, UR4, PT ;  /* 0x00000004c4007c0c */ /* 0x000fe4000bf86270 */
[----:B------:R-:W-:Y:S02]  /*bf60*/  ISETP.GE.AND P1, PT, R210, UR4, PT ;  /* 0x00000004d2007c0c */ /* 0x000fe4000bf26270 */
[----:B------:R-:W-:-:S05]  /*bf70*/  SHF.R.S32.HI R12, RZ, 0x1f, R211 ;  /* 0x0000001fff0c7819 */ /* 0x000fca00000114d3 */
[C---:B------:R-:W-:Y:S01]  /*bf80*/  @!P3 IMAD.SHL.U32 R27, R211.reuse, 0x2, RZ ;  /* 0x00000002d31bb824 */ /* 0x040fe200078e00ff */
[----:B------:R-:W-:Y:S01]  /*bf90*/  @!P3 SHF.L.U64.HI R12, R211, 0x1, R12 ;  /* 0x00000001d30cb819 */ /* 0x000fe2000001020c */
[----:B------:R-:W-:Y:S01]  /*bfa0*/  @!P2 IMAD.SHL.U32 R21, R209, 0x2, RZ ;  /* 0x00000002d115a824 */ /* 0x000fe200078e00ff */
[----:B------:R-:W-:Y:S01]  /*bfb0*/  SHF.R.S32.HI R10, RZ, 0x1f, R209 ;  /* 0x0000001fff0a7819 */ /* 0x000fe200000114d1 */
[----:B--2---:R-:W-:Y:S01]  /*bfc0*/  @!P4 IMAD.MOV.U32 R4, RZ, RZ, R8 ;  /* 0x000000ffff04c224 */ /* 0x004fe200078e0008 */
[-C--:B------:R-:W-:Y:S02]  /*bfd0*/  @!P3 IADD3 R28, P6, R8, R27.reuse, RZ ;  /* 0x0000001b081cb210 */ /* 0x080fe40007fde0ff */
[----:B------:R-:W-:Y:S02]  /*bfe0*/  ISETP.GE.AND P0, PT, R208, UR4, PT ;  /* 0x00000004d0007c0c */ /* 0x000fe4000bf06270 */
[----:B----4-:R-:W-:Y:S01]  /*bff0*/  @!P3 IADD3 R26, P5, R30, R27, RZ ;  /* 0x0000001b1e1ab210 */ /* 0x010fe20007fbe0ff */
[----:B-1----:R-:W-:Y:S01]  /*c000*/  @!P3 IMAD.X R29, R3, 0x1, R12, P6 ;  /* 0x00000001031db824 */ /* 0x002fe200030e060c */
[----:B------:R-:W-:-:S02]  /*c010*/  @!P2 SHF.L.U64.HI R10, R209, 0x1, R10 ;  /* 0x00000001d10aa819 */ /* 0x000fc4000001020a */
[----:B------:R-:W-:Y:S02]  /*c020*/  @!P2 IADD3 R24, P6, R8, R21, RZ ;  /* 0x000000150818a210 */ /* 0x000fe40007fde0ff */
[----:B------:R-:W-:Y:S02]  /*c030*/  @!P4 MOV R5, R3 ;  /* 0x000000030005c202 */ /* 0x000fe40000000f00 */
[----:B------:R-:W-:Y:S02]  /*c040*/  SHF.R.S32.HI R7, RZ, 0x1f, R210 ;  /* 0x0000001fff077819 */ /* 0x000fe400000114d2 */
[----:B------:R-:W-:Y:S01]  /*c050*/  @!P1 SHF.L.U32 R13, R210, 0x1, RZ ;  /* 0x00000001d20d9819 */ /* 0x000fe200000006ff */
[----:B---3--:R-:W-:Y:S01]  /*c060*/  @!P3 IMAD.X R27, R9, 0x1, R12, P5 ;  /* 0x00000001091bb824 */ /* 0x008fe200028e060c */
[----:B------:R-:W-:Y:S01]  /*c070*/  @!P2 IADD3 R20, P5, R30, R21, RZ ;  /* 0x000000151e14a210 */ /* 0x000fe20007fbe0ff */
[----:B------:R-:W-:Y:S01]  /*c080*/  @!P2 IMAD.X R25, R3, 0x1, R10, P6 ;  /* 0x000000010319a824 */ /* 0x000fe200030e060a */
[----:B------:R-:W-:Y:S01]  /*c090*/  @!P1 SHF.L.U64.HI R6, R210, 0x1, R7 ;  /* 0x00000001d2069819 */ /* 0x000fe20000010207 */
[----:B------:R-:W-:Y:S01]  /*c0a0*/  @!P4 IMAD.WIDE R4, R196, 0x2, R4 ;  /* 0x00000002c404c825 */ /* 0x000fe200078e0204 */
[----:B------:R-:W-:-:S03]  /*c0b0*/  @!P1 IADD3 R14, P6, R8, R13, RZ ;  /* 0x0000000d080e9210 */ /* 0x000fc60007fde0ff */
[----:B------:R-:W-:Y:S01]  /*c0c0*/  @!P2 IMAD.X R21, R9, 0x1, R10, P5 ;  /* 0x000000010915a824 */ /* 0x000fe200028e060a */
[----:B------:R-:W-:Y:S01]  /*c0d0*/  @!P1 IADD3.X R15, R3, R6, RZ, P6, !PT ;  /* 0x00000006030f9210 */ /* 0x000fe200037fe4ff */
[----:B------:R1:W5:Y:S01]  /*c0e0*/  @!P4 LD.E.64 R58, desc[UR6][R4.64] ;  /* 0x00000006043ac980 */ /* 0x000362000c101b00 */
[----:B------:R-:W-:Y:S01]  /*c0f0*/  ISETP.GE.AND P5, PT, R212, UR4, PT ;  /* 0x00000004d4007c0c */ /* 0x000fe2000bfa6270 */
[----:B------:R-:W-:Y:S01]  /*c100*/  @!P0 IMAD.SHL.U32 R31, R208, 0x2, RZ ;  /* 0x00000002d01f8824 */ /* 0x000fe200078e00ff */
[----:B------:R-:W-:Y:S02]  /*c110*/  @!P1 IADD3 R12, P6, R30, R13, RZ ;  /* 0x0000000d1e0c9210 */ /* 0x000fe40007fde0ff */
[----:B------:R-:W-:-:S03]  /*c120*/  CS2R R60, SRZ ;  /* 0x00000000003c7805 */ /* 0x000fc6000001ff00 */
[----:B------:R-:W-:Y:S01]  /*c130*/  @!P1 IMAD.X R13, R9, 0x1, R6, P6 ;  /* 0x00000001090d9824 */ /* 0x000fe200030e0606 */
[----:B------:R-:W-:Y:S01]  /*c140*/  @!P0 IADD3 R10, P6, R8, R31, RZ ;  /* 0x0000001f080a8210 */ /* 0x000fe20007fde0ff */
[----:B-1----:R-:W-:Y:S01]  /*c150*/  @!P4 IMAD.MOV.U32 R4, RZ, RZ, R30 ;  /* 0x000000ffff04c224 */ /* 0x002fe200078e001e */
[----:B------:R-:W-:-:S04]  /*c160*/  SHF.R.S32.HI R5, RZ, 0x1f, R208 ;  /* 0x0000001fff057819 */ /* 0x000fc800000114d0 */
[----:B------:R-:W-:Y:S02]  /*c170*/  @!P0 SHF.L.U64.HI R34, R208, 0x1, R5 ;  /* 0x00000001d0228819 */ /* 0x000fe40000010205 */
[----:B------:R-:W-:-:S03]  /*c180*/  @!P4 MOV R5, R9 ;  /* 0x000000090005c202 */ /* 0x000fc60000000f00 */
[----:B------:R-:W-:Y:S02]  /*c190*/  @!P0 IMAD.X R11, R3, 0x1, R34, P6 ;  /* 0x00000001030b8824 */ /* 0x000fe400030e0622 */
[----:B------:R-:W-:Y:S01]  /*c1a0*/  @!P4 IMAD.WIDE R6, R196, 0x2, R4 ;  /* 0x00000002c406c825 */ /* 0x000fe200078e0204 */
[----:B------:R-:W-:Y:S02]  /*c1b0*/  @!P0 IADD3 R4, P6, R30, R31, RZ ;  /* 0x0000001f1e048210 */ /* 0x000fe40007fde0ff */
[----:B------:R-:W-:Y:S01]  /*c1c0*/  SHF.R.S32.HI R5, RZ, 0x1f, R212 ;  /* 0x0000001fff057819 */ /* 0x000fe200000114d4 */
[C---:B------:R-:W-:Y:S01]  /*c1d0*/  @!P5 IMAD.SHL.U32 R31, R212.reuse, 0x2, RZ ;  /* 0x00000002d41fd824 */ /* 0x040fe200078e00ff */
[----:B------:R1:W5:Y:S01]  /*c1e0*/  @!P4 LD.E.64 R60, desc[UR6][R6.64] ;  /* 0x00000006063cc980 */ /* 0x000362000c101b00 */
[----:B------:R-:W-:Y:S02]  /*c1f0*/  CS2R R54, SRZ ;  /* 0x0000000000367805 */ /* 0x000fe4000001ff00 */
[----:B------:R-:W-:Y:S01]  /*c200*/  @!P5 SHF.L.U64.HI R32, R212, 0x1, R5 ;  /* 0x00000001d420d819 */ /* 0x000fe20000010205 */
[----:B------:R-:W-:Y:S01]  /*c210*/  @!P0 IMAD.X R5, R9, 0x1, R34, P6 ;  /* 0x0000000109058824 */ /* 0x000fe200030e0622 */
[----:B------:R-:W-:-:S02]  /*c220*/  CS2R R56, SRZ ;  /* 0x0000000000387805 */ /* 0x000fc4000001ff00 */
[----:B------:R-:W-:Y:S02]  /*c230*/  CS2R R50, SRZ ;  /* 0x0000000000327805 */ /* 0x000fe4000001ff00 */
[-C--:B-1----:R-:W-:Y:S02]  /*c240*/  @!P5 IADD3 R6, P4, R8, R31.reuse, RZ ;  /* 0x0000001f0806d210 */ /* 0x082fe40007f9e0ff */
[----:B------:R-:W-:Y:S02]  /*c250*/  CS2R R52, SRZ ;  /* 0x0000000000347805 */ /* 0x000fe4000001ff00 */
[----:B------:R-:W-:Y:S02]  /*c260*/  @!P5 IADD3 R8, P6, R30, R31, RZ ;  /* 0x0000001f1e08d210 */ /* 0x000fe40007fde0ff */
[----:B------:R-:W-:Y:S02]  /*c270*/  CS2R R46, SRZ ;  /* 0x00000000002e7805 */ /* 0x000fe4000001ff00 */
[----:B------:R-:W-:-:S02]  /*c280*/  CS2R R48, SRZ ;  /* 0x0000000000307805 */ /* 0x000fc4000001ff00 */
[----:B------:R-:W-:Y:S02]  /*c290*/  CS2R R42, SRZ ;  /* 0x00000000002a7805 */ /* 0x000fe4000001ff00 */
[----:B------:R-:W-:Y:S02]  /*c2a0*/  CS2R R44, SRZ ;  /* 0x00000000002c7805 */ /* 0x000fe4000001ff00 */
[----:B------:R-:W-:Y:S02]  /*c2b0*/  CS2R R36, SRZ ;  /* 0x0000000000247805 */ /* 0x000fe4000001ff00 */
[----:B------:R-:W-:Y:S02]  /*c2c0*/  CS2R R34, SRZ ;  /* 0x0000000000227805 */ /* 0x000fe4000001ff00 */
[----:B------:R-:W-:Y:S01]  /*c2d0*/  @!P5 IADD3.X R7, R3, R32, RZ, P4, !PT ;  /* 0x000000200307d210 */ /* 0x000fe200027fe4ff */
[----:B------:R-:W-:Y:S01]  /*c2e0*/  @!P5 IMAD.X R9, R9, 0x1, R32, P6 ;  /* 0x000000010909d824 */ /* 0x000fe200030e0620 */
        /* <DEDUP_REMOVED lines=10> */
.L_x_6061:
[----:B------:R-:W-:Y:S05]  /*c390*/  BSYNC B1 ;  /* 0x0000000000017941 */ /* 0x000fea0003800000 */
.L_x_6060:
[----:B-1---5:R-:W-:Y:S01]  /*c3a0*/  IMAD.MOV.U32 R3, RZ, RZ, R36 ;  /* 0x000000ffff037224 */ /* 0x022fe200078e0024 */
[----:B------:R-:W-:Y:S01]  /*c3b0*/  MOV R5, R42 ;  /* 0x0000002a00057202 */ /* 0x000fe20000000f00 */
[----:B------:R-:W-:Y:S01]  /*c3c0*/  IMAD.MOV.U32 R4, RZ, RZ, R37 ;  /* 0x000000ffff047224 */ /* 0x000fe200078e0025 */
[----:B------:R-:W-:Y:S01]  /*c3d0*/  UMOV UR4, 0xffffffff ;  /* 0xffffffff00047882 */ /* 0x000fe20000000000 */
[----:B------:R-:W-:Y:S01]  /*c3e0*/  IMAD.MOV.U32 R6, RZ, RZ, R43 ;  /* 0x000000ffff067224 */ /* 0x000fe200078e002b */
[----:B--23--:R-:W-:Y:S02]  /*c3f0*/  CS2R R8, SRZ ;  /* 0x0000000000087805 */ /* 0x00cfe4000001ff00 */
        /* <DEDUP_REMOVED lines=32> */
[----:B------:R-:W-:Y:S02]  /*c600*/  PRMT R83, R83, 0x5410, R3 ;  /* 0x0000541053537816 */ /* 0x000fe40000000003 */
[----:B------:R-:W-:Y:S02]  /*c610*/  PRMT R82, R82, 0x5410, R4 ;  /* 0x0000541052527816 */ /* 0x000fe40000000004 */
[----:B------:R-:W-:-:S02]  /*c620*/  PRMT R86, R5, 0x7610, R86 ;  /* 0x0000761005567816 */ /* 0x000fc40000000056 */
[----:B------:R-:W-:Y:S01]  /*c630*/  PRMT R89, R89, 0x5410, R6 ;  /* 0x0000541059597816 */ /* 0x000fe20000000006 */
[----:B------:R-:W-:Y:S06]  /*c640*/  BRA.DIV UR4, `(.L_x_6062) ;  /* 0x000001aa04c87947 */ /* 0x000fec000b800000 */
[----:B0-----:R-:W0:Y:S04]  /*c650*/  SHFL.IDX PT, R0, R0, 0x1, 0x1c1f ;  /* 0x003c1f0000007f89 */ /* 0x001e2800000e0000 */
[----:B------:R-:W1:Y:S04]  /*c660*/  SHFL.IDX PT, R65, R65, 0x1, 0x1c1f ;  /* 0x003c1f0041417f89 */ /* 0x000e6800000e0000 */
[----:B------:R-:W2:Y:S04]  /*c670*/  SHFL.IDX PT, R63, R63, 0x1, 0x1c1f ;  /* 0x003c1f003f3f7f89 */ /* 0x000ea800000e0000 */
[----:B------:R-:W3:Y:S02]  /*c680*/  SHFL.IDX PT, R62, R62, 0x1, 0x1c1f ;  /* 0x003c1f003e3e7f89 */ /* 0x000ee400000e0000 */
.L_x_6339:
[----:B------:R-:W-:Y:S01]  /*c690*/  VIADD R64, R64, 0x40 ;  /* 0x0000004040407836 */ /* 0x000fe20000000000 */
[----:B------:R-:W-:Y:S01]  /*c6a0*/  LOP3.LUT R3, R215, 0x18, R16, 0xf8, !PT ;  /* 0x00000018d7037812 */ /* 0x000fe200078ef810 */
[----:B------:R-:W-:Y:S01]  /*c6b0*/  BSSY B1, `(.L_x_6063) ;  /* 0x000005b000017945 */ /* 0x000fe20003800000 */
[----:B------:R-:W-:Y:S02]  /*c6c0*/  LOP3.LUT P0, RZ, R224, 0x4, RZ, 0xc0, !PT ;  /* 0x00000004e0ff7812 */ /* 0x000fe4000780c0ff */
[----:B------:R-:W-:Y:S02]  /*c6d0*/  CS2R R12, SRZ ;  /* 0x00000000000c7805 */ /* 0x000fe4000001ff00 */
[----:B------:R-:W-:Y:S02]  /*c6e0*/  ISETP.GE.AND P1, PT, R64, R67, PT ;  /* 0x000000434000720c */ /* 0x000fe40003f26270 */
[----:B------:R-:W-:Y:S02]  /*c6f0*/  CS2R R20, SRZ ;  /* 0x0000000000147805 */ /* 0x000fe4000001ff00 */
[----:B------:R-:W-:-:S02]  /*c700*/  LOP3.LUT R4, R3, R216, RZ, 0x3c, !PT ;  /* 0x000000d803047212 */ /* 0x000fc400078e3cff */
[----:B------:R-:W-:Y:S02]  /*c710*/  CS2R R26, SRZ ;  /* 0x00000000001a7805 */ /* 0x000fe4000001ff00 */
[----:B----4-:R-:W-:Y:S02]  /*c720*/  CS2R R30, SRZ ;  /* 0x00000000001e7805 */ /* 0x010fe4000001ff00 */
[----:B------:R-:W-:Y:S02]  /*c730*/  CS2R R38, SRZ ;  /* 0x0000000000267805 */ /* 0x000fe4000001ff00 */
[----:B------:R-:W-:Y:S01]  /*c740*/  CS2R R10, SRZ ;  /* 0x00000000000a7805 */ /* 0x000fe2000001ff00 */
[----:B------:R-:W-:Y:S01]  /*c750*/  IMAD.IADD R3, R217, 0x1, R4 ;  /* 0x00000001d9037824 */ /* 0x000fe200078e0204 */
[----:B------:R-:W-:Y:S02]  /*c760*/  CS2R R14, SRZ ;  /* 0x00000000000e7805 */ /* 0x000fe4000001ff00 */
[----:B------:R-:W-:-:S02]  /*c770*/  CS2R R24, SRZ ;  /* 0x0000000000187805 */ /* 0x000fc4000001ff00 */
[----:B------:R-:W-:Y:S02]  /*c780*/  CS2R R28, SRZ ;  /* 0x00000000001c7805 */ /* 0x000fe4000001ff00 */
[----:B------:R-:W-:Y:S02]  /*c790*/  CS2R R32, SRZ ;  /* 0x0000000000207805 */ /* 0x000fe4000001ff00 */
[----:B------:R-:W-:Y:S02]  /*c7a0*/  LEA R3, R3, R18, 0x1 ;  /* 0x0000001203037211 */ /* 0x000fe400078e08ff */
[----:B------:R-:W-:Y:S01]  /*c7b0*/  CS2R R40, SRZ ;  /* 0x0000000000287805 */ /* 0x000fe2000001ff00 */
[----:B------:R-:W-:Y:S06]  /*c7c0*/  @P1 BRA `(.L_x_6064) ;  /* 0x0000000400241947 */ /* 0x000fec0003800000 */
[----:B------:R-:W-:Y:S01]  /*c7d0*/  ULDC UR4, c[0x0][0x3f4] ;  /* 0x0000fd0000047ab9 */ /* 0x000fe20000000800 */
[----:B------:R-:W-:Y:S02]  /*c7e0*/  SHF.R.S32.HI R4, RZ, 0x1f, R211 ;  /* 0x0000001fff047819 */ /* 0x000fe400000114d3 */
[----:B------:R-:W-:Y:S02]  /*c7f0*/  CS2R R38, SRZ ;  /* 0x0000000000267805 */ /* 0x000fe4000001ff00 */
[----:B------:R-:W-:Y:S02]  /*c800*/  ISETP.GE.AND P4, PT, R211, UR4, PT ;  /* 0x00000004d3007c0c */ /* 0x000fe4000bf86270 */
[----:B------:R-:W-:Y:S02]  /*c810*/  CS2R R40, SRZ ;  /* 0x0000000000287805 */ /* 0x000fe4000001ff00 */
[----:B------:R-:W-:Y:S01]  /*c820*/  ISETP.GE.AND P3, PT, R209, UR4, PT ;  /* 0x00000004d1007c0c */ /* 0x000fe2000bf66270 */
[----:B------:R-:W-:Y:S01]  /*c830*/  ULDC.64 UR6, c[0x0][0x208] ;  /* 0x0000820000067ab9 */ /* 0x000fe20000000a00 */
        /* <DEDUP_REMOVED lines=9> */
[CC--:B-1----:R-:W-:Y:S02]  /*c8d0*/  @!P4 IADD3 R26, P5, R65.reuse, R24.reuse, RZ ;  /* 0x00000018411ac210 */ /* 0x0c2fe40007fbe0ff */
        /* <DEDUP_REMOVED lines=10> */
[----:B------:R-:W-:Y:S02]  /*c980*/  @!P3 IADD3.X R15, R63, R5, RZ, P6, !PT ;  /* 0x000000053f0fb210 */ /* 0x000fe400037fe4ff */
[----:B------:R-:W-:Y:S01]  /*c990*/  @!P2 IADD3 R10, P6, R62, R10, RZ ;  /* 0x0000000a3e0aa210 */ /* 0x000fe20007fde0ff */
[--C-:B------:R-:W-:Y:S01]  /*c9a0*/  @!P2 IMAD.X R13, R0, 0x1, R6.reuse, P5 ;  /* 0x00000001000da824 */ /* 0x100fe200028e0606 */
[----:B------:R-:W-:Y:S02]  /*c9b0*/  @!P1 SHF.L.U64.HI R7, R208, 0x1, R9 ;  /* 0x00000001d0079819 */ /* 0x000fe40000010209 */
[-C--:B------:R-:W-:Y:S01]  /*c9c0*/  @!P1 IADD3 R8, P5, R65, R4.reuse, RZ ;  /* 0x0000000441089210 */ /* 0x080fe20007fbe0ff */
[----:B------:R-:W-:Y:S01]  /*c9d0*/  @!P2 IMAD.X R11, R63, 0x1, R6, P6 ;  /* 0x000000013f0ba824 */ /* 0x000fe200030e0606 */
[----:B------:R-:W-:Y:S02]  /*c9e0*/  ISETP.GE.AND P6, PT, R196, UR4, PT ;  /* 0x00000004c4007c0c */ /* 0x000fe4000bfc6270 */
[----:B------:R-:W-:Y:S01]  /*c9f0*/  SHF.R.S32.HI R31, RZ, 0x1f, R212 ;  /* 0x0000001fff1f7819 */ /* 0x000fe200000114d4 */
[----:B------:R-:W-:Y:S01]  /*ca00*/  @!P1 IMAD.X R9, R0, 0x1, R7, P5 ;  /* 0x0000000100099824 */ /* 0x000fe200028e0607 */
[----:B------:R-:W-:-:S04]  /*ca10*/  @!P1 IADD3 R4, P5, R62, R4, RZ ;  /* 0x000000043e049210 */ /* 0x000fc80007fbe0ff */
[----:B------:R-:W-:Y:S02]  /*ca20*/  @!P1 IADD3.X R5, R63, R7, RZ, P5, !PT ;  /* 0x000000073f059210 */ /* 0x000fe40002ffe4ff */
[----:B------:R-:W-:-:S03]  /*ca30*/  ISETP.GE.AND P5, PT, R212, UR4, PT ;  /* 0x00000004d4007c0c */ /* 0x000fc6000bfa6270 */
        /* <DEDUP_REMOVED lines=34> */
.L_x_6064:
[----:B------:R-:W-:Y:S05]  /*cc60*/  BSYNC B1 ;  /* 0x0000000000017941 */ /* 0x000fea0003800000 */
.L_x_6063:
[----:B---3--:R-:W3:Y:S01]  /*cc70*/  LDL R62, [R1+0x30] ;  /* 0x00003000013e7983 */ /* 0x008ee20000100800 */
[----:B-----5:R-:W-:Y:S01]  /*cc80*/  IMAD.MOV.U32 R5, RZ, RZ, R8 ;  /* 0x000000ffff057224 */ /* 0x020fe200078e0008 */
[C---:B----4-:R-:W-:Y:S01]  /*cc90*/  IADD3 R6, R3.reuse, 0x12400, RZ ;  /* 0x0001240003067810 */ /* 0x050fe20007ffe0ff */
[----:B0-----:R-:W-:Y:S01]  /*cca0*/  VIADD R0, R3, 0x12440 ;  /* 0x0001244003007836 */ /* 0x001fe20000000000 */
[----:B------:R-:W-:Y:S01]  /*ccb0*/  VIADDMNMX R67, R67, -R220, 0x80, PT ;  /* 0x0000008043437446 */ /* 0x000fe200038009dc */
[----:B------:R-:W-:Y:S01]  /*ccc0*/  IMAD.MOV.U32 R7, RZ, RZ, R13 ;  /* 0x000000ffff077224 */ /* 0x000fe200078e000d */
[----:B--2---:R-:W-:Y:S01]  /*ccd0*/  PRMT R63, R63, 0x5410, R5 ;  /* 0x000054103f3f7816 */ /* 0x004fe20000000005 */
[----:B------:R-:W-:Y:S01]  /*cce0*/  @P0 VIADD R0, R6, 0xffffffc0 ;  /* 0xffffffc006000836 */ /* 0x000fe20000000000 */
[----:B------:R-:W-:Y:S01]  /*ccf0*/  MOV R5, R9 ;  /* 0x0000000900057202 */ /* 0x000fe20000000f00 */
[----:B------:R-:W-:Y:S01]  /*cd00*/  IMAD.MOV.U32 R6, RZ, RZ, R12 ;  /* 0x000000ffff067224 */ /* 0x000fe200078e000c */
[----:B------:R-:W-:Y:S01]  /*cd10*/  BSSY B1, `(.L_x_6065) ;  /* 0x0000029000017945 */ /* 0x000fe20003800000 */
[----:B-1----:R-:W-:Y:S01]  /*cd20*/  IMAD.MOV.U32 R65, RZ, RZ, R14 ;  /* 0x000000ffff417224 */ /* 0x002fe200078e000e */
[----:B------:R-:W-:Y:S01]  /*cd30*/  PRMT R63, R5, 0x7610, R63 ;  /* 0x00007610053f7816 */ /* 0x000fe2000000003f */
[----:B------:R-:W-:Y:S01]  /*cd40*/  IMAD.MOV.U32 R85, RZ, RZ, R33 ;  /* 0x000000ffff557224 */ /* 0x000fe200078e0021 */
[----:B------:R-:W-:Y:S01]  /*cd50*/  PRMT R64, R6, 0x5410, R7 ;  /* 0x0000541006407816 */ /* 0x000fe20000000007 */
[----:B------:R-:W-:Y:S01]  /*cd60*/  IMAD.MOV.U32 R7, RZ, RZ, R21 ;  /* 0x000000ffff077224 */ /* 0x000fe200078e0015 */
[----:B------:R-:W-:-:S02]  /*cd70*/  MOV R6, R20 ;  /* 0x0000001400067202 */ /* 0x000fc40000000f00 */
[----:B------:R-:W-:Y:S02]  /*cd80*/  ISETP.GE.AND P1, PT, R206, R67, PT ;  /* 0x00000043ce00720c */ /* 0x000fe40003f26270 */
[----:B------:R-:W-:Y:S01]  /*cd90*/  PRMT R72, R6, 0x5410, R7 ;  /* 0x0000541006487816 */ /* 0x000fe20000000007 */
[----:B------:R-:W-:Y:S01]  /*cda0*/  IMAD.MOV.U32 R7, RZ, RZ, R31 ;  /* 0x000000ffff077224 */ /* 0x000fe200078e001f */
[----:B------:R-:W-:-:S04]  /*cdb0*/  MOV R6, R30 ;  /* 0x0000001e00067202 */ /* 0x000fc80000000f00 */
[----:B------:R-:W-:Y:S01]  /*cdc0*/  PRMT R80, R6, 0x5410, R7 ;  /* 0x0000541006507816 */ /* 0x000fe20000000007 */
[----:B------:R-:W-:Y:S01]  /*cdd0*/  IMAD.MOV.U32 R7, RZ, RZ, R11 ;  /* 0x000000ffff077224 */ /* 0x000fe200078e000b */
[----:B------:R-:W-:Y:S02]  /*cde0*/  MOV R6, R10 ;  /* 0x0000000a00067202 */ /* 0x000fe40000000f00 */
[----:B---3--:R-:W-:-:S04]  /*cdf0*/  LEA.HI R4, R62, R62, RZ, 0x1 ;  /* 0x0000003e3e047211 */ /* 0x008fc800078f08ff */
[----:B------:R-:W-:-:S05]  /*ce00*/  LOP3.LUT R4, R4, 0xfffffffe, RZ, 0xc0, !PT ;  /* 0xfffffffe04047812 */ /* 0x000fca00078ec0ff */
[----:B------:R-:W-:Y:S02]  /*ce10*/  IMAD.IADD R4, R62, 0x1, -R4 ;  /* 0x000000013e047824 */ /* 0x000fe400078e0a04 */
[----:B------:R-:W-:-:S03]  /*ce20*/  IMAD.MOV.U32 R62, RZ, RZ, R26 ;  /* 0x000000ffff3e7224 */ /* 0x000fc600078e001a */
[----:B------:R-:W-:Y:S01]  /*ce30*/  SHF.L.U32 R5, R4, 0x1f, RZ ;  /* 0x0000001f04057819 */ /* 0x000fe200000006ff */
[----:B------:R-:W-:Y:S01]  /*ce40*/  IMAD.MOV.U32 R4, RZ, RZ, R27 ;  /* 0x000000ffff047224 */ /* 0x000fe200078e001b */
[----:B------:R-:W-:Y:S01]  /*ce50*/  PRMT R76, R62, 0x7610, R76 ;  /* 0x000076103e4c7816 */ /* 0x000fe2000000004c */
[----:B------:R-:W-:Y:S01]  /*ce60*/  IMAD.MOV.U32 R62, RZ, RZ, R38 ;  /* 0x000000ffff3e7224 */ /* 0x000fe200078e0026 */
[----:B------:R-:W0:Y:S02]  /*ce70*/  SYNCS.PHASECHK.TRANS64.TRYWAIT P0, [R18+URZ+0x30800], R5 ;  /* 0x03080005120075a7 */ /* 0x000e24000800017f */
[----:B------:R-:W-:Y:S01]  /*ce80*/  PRMT R76, R76, 0x5410, R4 ;  /* 0x000054104c4c7816 */ /* 0x000fe20000000004 */
[----:B------:R-:W-:Y:S01]  /*ce90*/  IMAD.MOV.U32 R4, RZ, RZ, R39 ;  /* 0x000000ffff047224 */ /* 0x000fe200078e0027 */
[----:B------:R-:W-:Y:S02]  /*cea0*/  PRMT R84, R62, 0x7610, R84 ;  /* 0x000076103e547816 */ /* 0x000fe40000000054 */
        /* <DEDUP_REMOVED lines=14> */
[----:B0-----:R-:W-:Y:S06]  /*cf90*/  @!P0 BRA `(.L_x_6066) ;  /* 0x000001a000e88947 */ /* 0x001fec0003800000 */
.L_x_6340:
[----:B------:R-:W-:Y:S05]  /*cfa0*/  BSYNC B1 ;  /* 0x0000000000017941 */ /* 0x000fea0003800000 */
.L_x_6065:
        /* <DEDUP_REMOVED lines=24> */
[----:B------:R-:W-:Y:S02]  /*d130*/  HADD2.F32 R91, -RZ, R4.H1_H1 ;  /* 0x30000004ff5b7230 */ /* 0x000fe40000004100 */
[C---:B------:R-:W-:Y:S01]  /*d140*/  FMUL.FTZ R93, R87.reuse, R92 ;  /* 0x0000005c575d7220 */ /* 0x040fe20000410000 */
[----:B------:R-:W-:Y:S01]  /*d150*/  FMUL.FTZ R95, R87, R90 ;  /* 0x0000005a575f7220 */ /* 0x000fe20000410000 */
[----:B------:R-:W-:-:S02]  /*d160*/  HADD2.F32 R61, -RZ, R5.H0_H0 ;  /* 0x20000005ff3d7230 */ /* 0x000fc40000004100 */
[----:B------:R-:W-:Y:S02]  /*d170*/  HADD2.F32 R87, -RZ, R5.H1_H1 ;  /* 0x30000005ff577230 */ /* 0x000fe40000004100 */
[C---:B------:R-:W-:Y:S01]  /*d180*/  FFMA.FTZ R5, R86.reuse, R90, -R93 ;  /* 0x0000005a56057223 */ /* 0x040fe2000001085d */
[----:B------:R-:W-:Y:S01]  /*d190*/  FFMA.FTZ R86, R86, R92, R95 ;  /* 0x0000005c56567223 */ /* 0x000fe2000001005f */
[----:B------:R-:W-:Y:S02]  /*d1a0*/  HADD2.F32 R7, -RZ, R4.H0_H0 ;  /* 0x20000004ff077230 */ /* 0x000fe40000004100 */
[C---:B------:R-:W-:Y:S01]  /*d1b0*/  FMUL.FTZ R94, R91.reuse, R60 ;  /* 0x0000003c5b5e7220 */ /* 0x040fe20000410000 */
[----:B------:R-:W-:Y:S01]  /*d1c0*/  FMUL.FTZ R92, R91, R88 ;  /* 0x000000585b5c7220 */ /* 0x000fe20000410000 */
[----:B------:R-:W-:Y:S02]  /*d1d0*/  HADD2.F32 R4, -RZ, R6.H0_H0 ;  /* 0x20000006ff047230 */ /* 0x000fe40000004100 */
[----:B------:R-:W-:-:S02]  /*d1e0*/  HADD2.F32 R91, -RZ, R89.H1_H1 ;  /* 0x30000059ff5b7230 */ /* 0x000fc40000004100 */
[C---:B------:R-:W-:Y:S01]  /*d1f0*/  FFMA.FTZ R88, R7.reuse, R88, -R94 ;  /* 0x0000005807587223 */ /* 0x040fe2000001085e */
[----:B------:R-:W-:Y:S02]  /*d200*/  HADD2.F32 R6, -RZ, R6.H1_H1 ;  /* 0x30000006ff067230 */ /* 0x000fe40000004100 */
[----:B------:R-:W-:Y:S02]  /*d210*/  HADD2.F32 R89, -RZ, R89.H0_H0 ;  /* 0x20000059ff597230 */ /* 0x000fe40000004100 */
        /* <DEDUP_REMOVED lines=15> */
.L_x_6070:
[----:B------:R-:W-:Y:S05]  /*d310*/  BSYNC B2 ;  /* 0x0000000000027941 */ /* 0x000fea0003800000 */
.L_x_6069:
[----:B------:R-:W-:Y:S04]  /*d320*/  BSSY B2, `(.L_x_6071) ;  /* 0x000002c000027945 */ /* 0x000fe80003800000 */
[----:B------:R-:W-:Y:S05]  /*d330*/  @P1 BRA `(.L_x_6072) ;  /* 0x0000000000a81947 */ /* 0x000fea0003800000 */
[----:B0-----:R-:W0:Y:S01]  /*d340*/  LDS.128 R4, [R0] ;  /* 0x0000000000047984 */ /* 0x001e220000000c00 */
        /* <DEDUP_REMOVED lines=17> */
[CC--:B------:R-:W-:Y:S01]  /*d460*/  FMUL.FTZ R59, R57.reuse, R83.reuse ;  /* 0x00000053393b7220 */ /* 0x0c0fe20000410000 */
[----:B------:R-:W-:Y:S01]  /*d470*/  FMUL.FTZ R61, R57, R60 ;  /* 0x0000003c393d7220 */ /* 0x000fe20000410000 */
[----:B------:R-:W-:Y:S02]  /*d480*/  HADD2.F32 R7, -RZ, R6.H0_H0 ;  /* 0x20000006ff077230 */ /* 0x000fe40000004100 */
[----:B------:R-:W-:Y:S01]  /*d490*/  FFMA.FTZ R86, R58, R86, R89 ;  /* 0x000000563a567223 */ /* 0x000fe20000010059 */
[----:B------:R-:W-:Y:S02]  /*d4a0*/  HADD2.F32 R4, -RZ, R5.H0_H0 ;  /* 0x20000005ff047230 */ /* 0x000fe40000004100 */
[C---:B------:R-:W-:Y:S01]  /*d4b0*/  FFMA.FTZ R59, R56.reuse, R60, -R59 ;  /* 0x0000003c383b7223 */ /* 0x040fe2000001083b */
[----:B------:R-:W-:Y:S02]  /*d4c0*/  HADD2.F32 R57, -RZ, R82.H1_H1 ;  /* 0x30000052ff397230 */ /* 0x000fe40000004100 */
[----:B------:R-:W-:Y:S01]  /*d4d0*/  FFMA.FTZ R56, R56, R83, R61 ;  /* 0x0000005338387223 */ /* 0x000fe2000001003d */
[----:B------:R-:W-:-:S02]  /*d4e0*/  HADD2.F32 R6, -RZ, R6.H1_H1 ;  /* 0x30000006ff067230 */ /* 0x000fc40000004100 */
[----:B------:R-:W-:Y:S02]  /*d4f0*/  HADD2.F32 R5, -RZ, R5.H1_H1 ;  /* 0x30000005ff057230 */ /* 0x000fe40000004100 */
[----:B------:R-:W-:Y:S02]  /*d500*/  HADD2.F32 R82, -RZ, R82.H0_H0 ;  /* 0x20000052ff527230 */ /* 0x000fe40000004100 */
[C---:B------:R-:W-:Y:S01]  /*d510*/  FMUL.FTZ R58, R6.reuse, R57 ;  /* 0x00000039063a7220 */ /* 0x040fe20000410000 */
[C---:B------:R-:W-:Y:S02]  /*d520*/  FMUL.FTZ R61, R5.reuse, R55 ;  /* 0x00000037053d7220 */ /* 0x040fe40000410000 */
[----:B------:R-:W-:Y:S01]  /*d530*/  FMUL.FTZ R60, R6, R82 ;  /* 0x00000052063c7220 */ /* 0x000fe20000410000 */
        /* <DEDUP_REMOVED lines=10> */
.L_x_6072:
[----:B------:R-:W-:Y:S05]  /*d5e0*/  BSYNC B2 ;  /* 0x0000000000027941 */ /* 0x000fea0003800000 */
.L_x_6071:
        /* <DEDUP_REMOVED lines=44> */
.L_x_6074:
[----:B------:R-:W-:Y:S05]  /*d8b0*/  BSYNC B2 ;  /* 0x0000000000027941 */ /* 0x000fea0003800000 */
.L_x_6073:
        /* <DEDUP_REMOVED lines=44> */
.L_x_6076:
[----:B------:R-:W-:Y:S05]  /*db80*/  BSYNC B2 ;  /* 0x0000000000027941 */ /* 0x000fea0003800000 */
.L_x_6075:
[----:B------:R-:W-:Y:S04]  /*db90*/  BSSY B2, `(.L_x_6077) ;  /* 0x000002c000027945 */ /* 0x000fe80003800000 */
[----:B------:R-:W-:Y:S05]  /*dba0*/  @P4 BRA `(.L_x_6078) ;  /* 0x0000000000a84947 */ /* 0x000fea0003800000 */
[----:B0123--:R-:W0:Y:S01]  /*dbb0*/  LDS.128 R4, [R3+0x1a400] ;  /* 0x01a4000003047984 */ /* 0x00fe220000000c00 */
[----:B------:R-:W-:Y:S01]  /*dbc0*/  SHF.R.U32.HI R47, RZ, 0x10, R43 ;  /* 0x00000010ff2f7819 */ /* 0x000fe2000001162b */
[----:B------:R-:W-:Y:S01]  /*dbd0*/  HADD2.F32 R46, -RZ, R71.H1_H1 ;  /* 0x30000047ff2e7230 */ /* 0x000fe20000004100 */
[--C-:B------:R-:W-:Y:S01]  /*dbe0*/  SHF.R.U32.HI R49, RZ, 0x10, R45.reuse ;  /* 0x00000010ff317819 */ /* 0x100fe2000001162d */
[--C-:B------:R-:W-:Y:S01]  /*dbf0*/  HADD2.F32 R48, -RZ, R70.reuse.H1_H1 ;  /* 0x30000046ff307230 */ /* 0x100fe20000004100 */
        /* <DEDUP_REMOVED lines=37> */
.L_x_6078:
[----:B------:R-:W-:Y:S05]  /*de50*/  BSYNC B2 ;  /* 0x0000000000027941 */ /* 0x000fea0003800000 */
.L_x_6077:
[----:B------:R-:W-:Y:S05]  /*de60*/  @P5 BRA `(.L_x_6068) ;  /* 0x0000000000a85947 */ /* 0x000fea0003800000 */
[----:B01234-:R-:W0:Y:S01]  /*de70*/  LDS.128 R4, [R0+0x8000] ;  /* 0x0080000000047984 */ /* 0x01fe220000000c00 */
[----:B------:R-:W-:Y:S01]  /*de80*/  SHF.R.U32.HI R43, RZ, 0x10, R37 ;  /* 0x00000010ff2b7819 */ /* 0x000fe20000011625 */
[----:B------:R-:W-:Y:S01]  /*de90*/  HADD2.F32 R42, -RZ, R66.H1_H1 ;  /* 0x30000042ff2a7230 */ /* 0x000fe20000004100 */
        /* <DEDUP_REMOVED lines=39> */
.L_x_6068:
[----:B------:R-:W-:Y:S05]  /*e110*/  BSYNC B1 ;  /* 0x0000000000017941 */ /* 0x000fea0003800000 */
.L_x_6067:
[----:B01234-:R-:W-:-:S04]  /*e120*/  IADD3 R4, R206, 0x40, RZ ;  /* 0x00000040ce047810 */ /* 0x01ffc80007ffe0ff */
        /* <DEDUP_REMOVED lines=53> */
.L_x_6081:
[----:B------:R-:W-:Y:S05]  /*e480*/  BSYNC B1 ;  /* 0x0000000000017941 */ /* 0x000fea0003800000 */
.L_x_6080:
[----:B------:R-:W-:Y:S04]  /*e490*/  BSSY B1, `(.L_x_6082) ;  /* 0x000002c000017945 */ /* 0x000fe80003800000 */
[----:B------:R-:W-:Y:S05]  /*e4a0*/  @P1 BRA `(.L_x_6083) ;  /* 0x0000000000a81947 */ /* 0x000fea0003800000 */
[----:B0-----:R-:W0:Y:S01]  /*e4b0*/  LDS.128 R4, [R0+0x2000] ;  /* 0x0020000000047984 */ /* 0x001e220000000c00 */
        /* <DEDUP_REMOVED lines=41> */
.L_x_6083:
[----:B------:R-:W-:Y:S05]  /*e750*/  BSYNC B1 ;  /* 0x0000000000017941 */ /* 0x000fea0003800000 */
.L_x_6082:
        /* <DEDUP_REMOVED lines=44> */
.L_x_6085:
[----:B------:R-:W-:Y:S05]  /*ea20*/  BSYNC B1 ;  /* 0x0000000000017941 */ /* 0x000fea0003800000 */
.L_x_6084:
        /* <DEDUP_REMOVED lines=44> */
.L_x_6087:
[----:B------:R-:W-:Y:S05]  /*ecf0*/  BSYNC B1 ;  /* 0x0000000000017941 */ /* 0x000fea0003800000 */
.L_x_6086:
        /* <DEDUP_REMOVED lines=44> */
.L_x_6089:
[----:B------:R-:W-:Y:S05]  /*efc0*/  BSYNC B1 ;  /* 0x0000000000017941 */ /* 0x000fea0003800000 */
.L_x_6088:
[----:B------:R-:W-:Y:S05]  /*efd0*/  @P5 BRA `(.L_x_6079) ;  /* 0x00000038008c5947 */ /* 0x000fea0003800000 */
[----:B01234-:R-:W0:Y:S01]  /*efe0*/  LDS.128 R4, [R0+0xa000] ;  /* 0x00a0000000047984 */ /* 0x01fe220000000c00 */
        /* <DEDUP_REMOVED lines=42> */
.L_x_6058:
[----:B------:R-:W0:Y:S01]  /*f290*/  LDC R28, c[0x0][0x448] ;  /* 0x00011200ff1c7b82 */ /* 0x000e220000000800 */
[----:B------:R-:W-:Y:S01]  /*f2a0*/  LEA.HI R33, R33, R30, RZ, 0x2 ;  /* 0x0000001e21217211 */ /* 0x000fe200078f10ff */
[----:B------:R-:W-:Y:S01]  /*f2b0*/  ULDC.64 UR4, c[0x0][0x3f8] ;  /* 0x0000fe0000047ab9 */ /* 0x000fe20000000a00 */
[----:B------:R-:W-:Y:S01]  /*f2c0*/  ULDC.64 UR6, c[0x0][0x408] ;  /* 0x0001020000067ab9 */ /* 0x000fe20000000a00 */
[----:B------:R-:W-:Y:S01]  /*f2d0*/  IMAD.MOV.U32 R6, RZ, RZ, R26 ;  /* 0x000000ffff067224 */ /* 0x000fe200078e001a */
[----:B------:R-:W-:Y:S01]  /*f2e0*/  LOP3.LUT R33, R33, 0xfffffffc, RZ, 0xc0, !PT ;  /* 0xfffffffc21217812 */ /* 0x000fe200078ec0ff */
[----:B------:R-:W-:-:S04]  /*f2f0*/  IMAD.MOV.U32 R7, RZ, RZ, R31 ;  /* 0x000000ffff077224 */ /* 0x000fc800078e001f */
[----:B------:R-:W-:-:S04]  /*f300*/  IMAD.IADD R0, R30, 0x1, -R33 ;  /* 0x000000011e007824 */ /* 0x000fc800078e0a21 */
[----:B------:R-:W-:Y:S01]  /*f310*/  IMAD R3, R0, 0x40, R64 ;  /* 0x0000004000037824 */ /* 0x000fe200078e0240 */
[----:B0-----:R-:W-:-:S13]  /*f320*/  ISETP.NE.AND P0, PT, R28, 0x1, PT ;  /* 0x000000011c00780c */ /* 0x001fda0003f05270 */
[----:B------:R-:W0:Y:S08]  /*f330*/  @P0 LDC R4, c[0x0][0x44c] ;  /* 0x00011300ff040b82 */ /* 0x000e300000000800 */
[----:B------:R-:W1:Y:S01]  /*f340*/  @P0 LDC R5, c[0x0][0x450] ;  /* 0x00011400ff050b82 */ /* 0x000e620000000800 */
[----:B0-----:R-:W-:-:S05]  /*f350*/  @P0 IMAD.HI.U32 R4, R3, R4, RZ ;  /* 0x0000000403040227 */ /* 0x001fca00078e00ff */
[----:B-1----:R-:W-:Y:S01]  /*f360*/  @P0 SHF.R.U32.HI R3, RZ, R5, R4 ;  /* 0x00000005ff030219 */ /* 0x002fe20000011604 */
[----:B------:R-:W-:Y:S01]  /*f370*/  IMAD.MOV.U32 R4, RZ, RZ, R24 ;  /* 0x000000ffff047224 */ /* 0x000fe200078e0018 */
        /* <DEDUP_REMOVED lines=12> */
[----:B------:R-:W-:Y:S01]  /*f440*/  UMOV UR4, 0xffffffff ;  /* 0xffffffff00047882 */ /* 0x000fe20000000000 */
[----:B------:R-:W-:Y:S02]  /*f450*/  LEA R3, P1, R6, UR6, 0x1 ;  /* 0x0000000606037c11 */ /* 0x000fe4000f8208ff */
[----:B------:R-:W-:Y:S02]  /*f460*/  IADD3 R61, R7, R61, RZ ;  /* 0x0000003d073d7210 */ /* 0x000fe40007ffe0ff */
[----:B------:R-:W-:-:S02]  /*f470*/  LEA.HI.X R21, R4, UR5, R21, 0x1, P0 ;  /* 0x0000000504157c11 */ /* 0x000fc400080f0c15 */
[----:B------:R-:W-:Y:S01]  /*f480*/  LEA.HI.X R61, R6, UR7, R61, 0x1, P1 ;  /* 0x00000007063d7c11 */ /* 0x000fe200088f0c3d */
[----:B------:R-:W-:Y:S06]  /*f490*/  BRA.DIV UR4, `(.L_x_6090) ;  /* 0x0000017e04bc7947 */ /* 0x000fec000b800000 */
[----:B------:R0:W1:Y:S04]  /*f4a0*/  SHFL.IDX PT, R5, R21, RZ, 0x1c1f ;  /* 0x001c1fff15057589 */ /* 0x00006800000e0000 */
[----:B------:R0:W2:Y:S04]  /*f4b0*/  SHFL.IDX PT, R4, R20, RZ, 0x1c1f ;  /* 0x001c1fff14047589 */ /* 0x0000a800000e0000 */
[----:B------:R0:W3:Y:S04]  /*f4c0*/  SHFL.IDX PT, R7, R61, RZ, 0x1c1f ;  /* 0x001c1fff3d077589 */ /* 0x0000e800000e0000 */
[----:B------:R0:W4:Y:S02]  /*f4d0*/  SHFL.IDX PT, R8, R3, RZ, 0x1c1f ;  /* 0x001c1fff03087589 */ /* 0x00012400000e0000 */
.L_x_6346:
        /* <DEDUP_REMOVED lines=17> */
[----:B--2---:R-:W-:Y:S01]  /*f5f0*/  IMAD.MOV.U32 R12, RZ, RZ, R4 ;  /* 0x000000ffff0c7224 */ /* 0x004fe200078e0004 */
[----:B------:R-:W-:Y:S01]  /*f600*/  ISETP.GE.AND P2, PT, R16, UR4, PT ;  /* 0x0000000410007c0c */ /* 0x000fe2000bf46270 */
[----:B-1----:R-:W-:Y:S01]  /*f610*/  IMAD.MOV.U32 R13, RZ, RZ, R5 ;  /* 0x000000ffff0d7224 */ /* 0x002fe200078e0005 */
[----:B------:R-:W-:Y:S02]  /*f620*/  ISETP.GE.AND P3, PT, R195, UR4, PT ;  /* 0x00000004c3007c0c */ /* 0x000fe4000bf66270 */
[----:B------:R-:W-:Y:S02]  /*f630*/  CS2R R28, SRZ ;  /* 0x00000000001c7805 */ /* 0x000fe4000001ff00 */
[----:B------:R-:W-:Y:S02]  /*f640*/  ISETP.GE.AND P4, PT, R194, UR4, PT ;  /* 0x00000004c2007c0c */ /* 0x000fe4000bf86270 */
[----:B------:R-:W-:-:S02]  /*f650*/  CS2R R30, SRZ ;  /* 0x00000000001e7805 */ /* 0x000fc4000001ff00 */
[----:B------:R-:W-:Y:S02]  /*f660*/  CS2R R40, SRZ ;  /* 0x0000000000287805 */ /* 0x000fe4000001ff00 */
[----:B------:R-:W-:Y:S02]  /*f670*/  CS2R R42, SRZ ;  /* 0x00000000002a7805 */ /* 0x000fe4000001ff00 */
[----:B------:R-:W-:Y:S01]  /*f680*/  CS2R R26, SRZ ;  /* 0x00000000001a7805 */ /* 0x000fe2000001ff00 */
[----:B------:R-:W-:Y:S01]  /*f690*/  ULDC.64 UR6, c[0x0][0x208] ;  /* 0x0000820000067ab9 */ /* 0x000fe20000000a00 */
[C---:B------:R-:W-:Y:S01]  /*f6a0*/  @!P2 IMAD.SHL.U32 R9, R16.reuse, 0x2, RZ ;  /* 0x000000021009a824 */ /* 0x040fe200078e00ff */
[----:B------:R-:W-:Y:S02]  /*f6b0*/  @!P2 SHF.L.U64.HI R32, R16, 0x1, R17 ;  /* 0x000000011020a819 */ /* 0x000fe40000010211 */
[----:B------:R-:W-:Y:S01]  /*f6c0*/  @!P3 SHF.L.U32 R15, R200, 0x3, RZ ;  /* 0x00000003c80fb819 */ /* 0x000fe200000006ff */
[----:B------:R-:W-:Y:S01]  /*f6d0*/  @!P4 IMAD.SHL.U32 R25, R201, 0x8, RZ ;  /* 0x00000008c919c824 */ /* 0x000fe200078e00ff */
[----:B------:R-:W-:-:S02]  /*f6e0*/  @!P2 IADD3 R4, P0, R4, R9, RZ ;  /* 0x000000090404a210 */ /* 0x000fc40007f1e0ff */
[----:B----4-:R-:W-:Y:S01]  /*f6f0*/  @!P2 IADD3 R6, P1, R8, R9, RZ ;  /* 0x000000090806a210 */ /* 0x010fe20007f3e0ff */
[----:B---3--:R-:W-:Y:S02]  /*f700*/  IMAD.MOV.U32 R9, RZ, RZ, R7 ;  /* 0x000000ffff097224 */ /* 0x008fe400078e0007 */
[----:B------:R-:W-:Y:S01]  /*f710*/  @!P3 IMAD.WIDE R10, R15, 0x2, R12 ;  /* 0x000000020f0ab825 */ /* 0x000fe200078e020c */
[----:B------:R-:W-:Y:S02]  /*f720*/  @!P2 IADD3.X R7, R7, R32, RZ, P1, !PT ;  /* 0x000000200707a210 */ /* 0x000fe40000ffe4ff */
[----:B------:R-:W-:Y:S01]  /*f730*/  CS2R R36, SRZ ;  /* 0x0000000000247805 */ /* 0x000fe2000001ff00 */
[----:B------:R-:W-:Y:S01]  /*f740*/  @!P3 IMAD.WIDE R14, R15, 0x2, R8 ;  /* 0x000000020f0eb825 */ /* 0x000fe200078e0208 */
[----:B------:R-:W-:Y:S02]  /*f750*/  CS2R R38, SRZ ;  /* 0x0000000000267805 */ /* 0x000fe4000001ff00 */
[----:B------:R-:W-:-:S02]  /*f760*/  CS2R R34, SRZ ;  /* 0x0000000000227805 */ /* 0x000fc4000001ff00 */
[----:B------:R-:W-:Y:S01]  /*f770*/  CS2R R44, SRZ ;  /* 0x00000000002c7805 */ /* 0x000fe2000001ff00 */
[C---:B------:R-:W-:Y:S01]  /*f780*/  @!P4 IMAD.WIDE R12, R25.reuse, 0x2, R12 ;  /* 0x00000002190cc825 */ /* 0x040fe200078e020c */
[----:B------:R-:W-:Y:S01]  /*f790*/  CS2R R46, SRZ ;  /* 0x00000000002e7805 */ /* 0x000fe2000001ff00 */
[----:B------:R1:W5:Y:S02]  /*f7a0*/  @!P3 LD.E.128 R28, desc[UR6][R10.64] ;  /* 0x000000060a1cb980 */ /* 0x000364000c101d00 */
[----:B------:R-:W-:Y:S01]  /*f7b0*/  @!P4 IMAD.WIDE R8, R25, 0x2, R8 ;  /* 0x000000021908c825 */ /* 0x000fe200078e0208 */
[----:B------:R-:W-:Y:S01]  /*f7c0*/  CS2R R24, SRZ ;  /* 0x0000000000187805 */ /* 0x000fe2000001ff00 */
[----:B------:R1:W5:Y:S02]  /*f7d0*/  @!P3 LD.E.128 R40, desc[UR6][R14.64] ;  /* 0x000000060e28b980 */ /* 0x000364000c101d00 */
[----:B------:R-:W-:Y:S01]  /*f7e0*/  @!P2 IMAD.X R5, R5, 0x1, R32, P0 ;  /* 0x000000010505a824 */ /* 0x000fe200000e0620 */
[----:B------:R-:W-:Y:S01]  /*f7f0*/  CS2R R32, SRZ ;  /* 0x0000000000207805 */ /* 0x000fe2000001ff00 */
[----:B------:R1:W5:Y:S04]  /*f800*/  @!P4 LD.E.128 R36, desc[UR6][R8.64] ;  /* 0x000000060824c980 */ /* 0x000368000c101d00 */
[----:B------:R1:W5:Y:S04]  /*f810*/  @!P4 LD.E.128 R24, desc[UR6][R12.64] ;  /* 0x000000060c18c980 */ /* 0x000368000c101d00 */
[----:B------:R1:W5:Y:S04]  /*f820*/  @!P2 LD.E.128 R32, desc[UR6][R4.64] ;  /* 0x000000060420a980 */ /* 0x000368000c101d00 */
[----:B------:R1:W5:Y:S02]  /*f830*/  @!P2 LD.E.128 R44, desc[UR6][R6.64] ;  /* 0x00000006062ca980 */ /* 0x000364000c101d00 */
.L_x_6092:
[----:B------:R-:W-:Y:S05]  /*f840*/  BSYNC B1 ;  /* 0x0000000000017941 */ /* 0x000fea0003800000 */
.L_x_6091:
[----:B-12--5:R-:W-:Y:S01]  /*f850*/  IMAD.MOV.U32 R4, RZ, RZ, R44 ;  /* 0x000000ffff047224 */ /* 0x026fe200078e002c */
[----:B---3--:R-:W-:Y:S01]  /*f860*/  MOV R7, R47 ;  /* 0x0000002f00077202 */ /* 0x008fe20000000f00 */
        /* <DEDUP_REMOVED lines=41> */
[----:B0-----:R-:W0:Y:S04]  /*fb00*/  SHFL.IDX PT, R21, R21, 0x1, 0x1c1f ;  /* 0x003c1f0015157f89 */ /* 0x001e2800000e0000 */
[----:B------:R-:W1:Y:S04]  /*fb10*/  SHFL.IDX PT, R20, R20, 0x1, 0x1c1f ;  /* 0x003c1f0014147f89 */ /* 0x000e6800000e0000 */
[----:B------:R-:W2:Y:S04]  /*fb20*/  SHFL.IDX PT, R61, R61, 0x1, 0x1c1f ;  /* 0x003c1f003d3d7f89 */ /* 0x000ea800000e0000 */
[----:B------:R3:W0:Y:S02]  /*fb30*/  SHFL.IDX PT, R62, R3, 0x1, 0x1c1f ;  /* 0x003c1f00033e7f89 */ /* 0x00062400000e0000 */
.L_x_6352:
        /* <DEDUP_REMOVED lines=16> */
[----:B0-----:R-:W-:Y:S01]  /*fc40*/  MOV R7, R21 ;  /* 0x0000001500077202 */ /* 0x001fe20000000f00 */
[----:B-1----:R-:W-:Y:S01]  /*fc50*/  IMAD.MOV.U32 R6, RZ, RZ, R20 ;  /* 0x000000ffff067224 */ /* 0x002fe200078e0014 */
[----:B------:R-:W-:Y:S01]  /*fc60*/  ISETP.GE.AND P2, PT, R16, UR4, PT ;  /* 0x0000000410007c0c */ /* 0x000fe2000bf46270 */
[----:B------:R-:W-:Y:S01]  /*fc70*/  IMAD.MOV.U32 R8, RZ, RZ, R62 ;  /* 0x000000ffff087224 */ /* 0x000fe200078e003e */
[----:B------:R-:W-:Y:S02]  /*fc80*/  ISETP.GE.AND P3, PT, R195, UR4, PT ;  /* 0x00000004c3007c0c */ /* 0x000fe4000bf66270 */
[----:B------:R-:W-:Y:S02]  /*fc90*/  CS2R R52, SRZ ;  /* 0x0000000000347805 */ /* 0x000fe4000001ff00 */
[----:B------:R-:W-:Y:S02]  /*fca0*/  ISETP.GE.AND P4, PT, R194, UR4, PT ;  /* 0x00000004c2007c0c */ /* 0x000fe4000bf86270 */
[----:B------:R-:W-:-:S02]  /*fcb0*/  CS2R R54, SRZ ;  /* 0x0000000000367805 */ /* 0x000fc4000001ff00 */
[----:B--2---:R-:W-:Y:S02]  /*fcc0*/  MOV R9, R61 ;  /* 0x0000003d00097202 */ /* 0x004fe40000000f00 */
[----:B------:R-:W-:Y:S02]  /*fcd0*/  CS2R R10, SRZ ;  /* 0x00000000000a7805 */ /* 0x000fe4000001ff00 */
[----:B------:R-:W-:Y:S02]  /*fce0*/  CS2R R56, SRZ ;  /* 0x0000000000387805 */ /* 0x000fe4000001ff00 */
[----:B------:R-:W-:Y:S01]  /*fcf0*/  CS2R R58, SRZ ;  /* 0x00000000003a7805 */ /* 0x000fe2000001ff00 */
[----:B------:R-:W-:Y:S01]  /*fd00*/  ULDC.64 UR6, c[0x0][0x208] ;  /* 0x0000820000067ab9 */ /* 0x000fe20000000a00 */
[C---:B---3--:R-:W-:Y:S01]  /*fd10*/  @!P2 IMAD.SHL.U32 R3, R16.reuse, 0x2, RZ ;  /* 0x000000021003a824 */ /* 0x048fe200078e00ff */
[----:B------:R-:W-:Y:S01]  /*fd20*/  @!P2 SHF.L.U64.HI R14, R16, 0x1, R17 ;  /* 0x00000001100ea819 */ /* 0x000fe20000010211 */
[----:B------:R-:W-:-:S02]  /*fd30*/  @!P3 IMAD.SHL.U32 R13, R200, 0x8, RZ ;  /* 0x00000008c80db824 */ /* 0x000fc400078e00ff */
[----:B------:R-:W-:Y:S01]  /*fd40*/  @!P4 IMAD.SHL.U32 R63, R201, 0x8, RZ ;  /* 0x00000008c93fc824 */ /* 0x000fe200078e00ff */
[-C--:B------:R-:W-:Y:S01]  /*fd50*/  @!P2 IADD3 R60, P1, R62, R3.reuse, RZ ;  /* 0x000000033e3ca210 */ /* 0x080fe20007f3e0ff */
[----:B------:R-:W-:Y:S01]  /*fd60*/  @!P3 IMAD.WIDE R4, R13, 0x2, R6 ;  /* 0x000000020d04b825 */ /* 0x000fe200078e0206 */
[----:B------:R-:W-:-:S03]  /*fd70*/  @!P2 IADD3 R20, P0, R20, R3, RZ ;  /* 0x000000031414a210 */ /* 0x000fc60007f1e0ff */
[----:B------:R-:W-:Y:S01]  /*fd80*/  @!P4 IMAD.WIDE R6, R63, 0x2, R6 ;  /* 0x000000023f06c825 */ /* 0x000fe200078e0206 */
[----:B------:R0:W5:Y:S03]  /*fd90*/  @!P3 LD.E.128 R52, desc[UR6][R4.64] ;  /* 0x000000060434b980 */ /* 0x000166000c101d00 */
[--C-:B------:R-:W-:Y:S01]  /*fda0*/  @!P3 IMAD.WIDE R12, R13, 0x2, R8.reuse ;  /* 0x000000020d0cb825 */ /* 0x100fe200078e0208 */
[----:B------:R1:W5:Y:S03]  /*fdb0*/  @!P4 LD.E.128 R56, desc[UR6][R6.64] ;  /* 0x000000060638c980 */ /* 0x000366000c101d00 */
[----:B------:R-:W-:Y:S01]  /*fdc0*/  @!P4 IMAD.WIDE R62, R63, 0x2, R8 ;  /* 0x000000023f3ec825 */ /* 0x000fe200078e0208 */
[----:B------:R-:W-:Y:S02]  /*fdd0*/  CS2R R8, SRZ ;  /* 0x0000000000087805 */ /* 0x000fe4000001ff00 */
[----:B------:R-:W-:-:S02]  /*fde0*/  CS2R R48, SRZ ;  /* 0x0000000000307805 */ /* 0x000fc4000001ff00 */
        /* <DEDUP_REMOVED lines=11> */
.L_x_6095:
[----:B------:R-:W-:Y:S05]  /*fea0*/  BSYNC B1 ;  /* 0x0000000000017941 */ /* 0x000fea0003800000 */
.L_x_6094:
[----:B--2-4-:R-:W3:Y:S01]  /*feb0*/  LDL R61, [R1+0x30] ;  /* 0x00003000013d7983 */ /* 0x014ee20000100800 */
[----:B-1---5:R-:W-:Y:S01]  /*fec0*/  IMAD.MOV.U32 R20, RZ, RZ, R4 ;  /* 0x000000ffff147224 */ /* 0x022fe200078e0004 */
[----:B0-----:R-:W-:Y:S01]  /*fed0*/  MOV R21, R5 ;  /* 0x0000000500157202 */ /* 0x001fe20000000f00 */
[----:B------:R-:W-:Y:S01]  /*fee0*/  IMAD.MOV.U32 R60, RZ, RZ, R7 ;  /* 0x000000ffff3c7224 */ /* 0x000fe200078e0007 */
[----:B------:R-:W-:Y:S01]  /*fef0*/  BSSY B1, `(.L_x_6096) ;  /* 0x000002c000017945 */ /* 0x000fe20003800000 */
        /* <DEDUP_REMOVED lines=11> */
[----:B------:R-:W-:-:S04]  /*ffb0*/  MOV R20, R12 ;  /* 0x0000000c00147202 */ /* 0x000fc80000000f00 */
[----:B------:R-:W-:Y:S02]  /*ffc0*/  PRMT R20, R20, 0x5410, R60 ;  /* 0x0000541014147816 */ /* 0x000fe4000000003c */
        /* <DEDUP_REMOVED lines=12> */
[----:B------:R-:W-:Y:S01]  /*10090*/  PRMT R69, R61, 0x7610, R69 ;  /* 0x000076103d457816 */ /* 0x000fe20000000045 */
[----:B------:R-:W-:-:S03]  /*100a0*/  IMAD.MOV.U32 R61, RZ, RZ, R49 ;  /* 0x000000ffff3d7224 */ /* 0x000fc600078e0031 */
[----:B------:R-:W-:Y:S02]  /*100b0*/  PRMT R69, R69, 0x5410, R3 ;  /* 0x0000541045457816 */ /* 0x000fe40000000003 */
[----:B------:R-:W-:Y:S01]  /*100c0*/  PRMT R88, R60, 0x5410, R61 ;  /* 0x000054103c587816 */ /* 0x000fe2000000003d */
[----:B------:R-:W-:Y:S01]  /*100d0*/  IMAD.MOV.U32 R60, RZ, RZ, R51 ;  /* 0x000000ffff3c7224 */ /* 0x000fe200078e0033 */
[----:B------:R-:W-:Y:S02]  /*100e0*/  MOV R61, R52 ;  /* 0x00000034003d7202 */ /* 0x000fe40000000f00 */
[----:B------:R-:W-:Y:S02]  /*100f0*/  VIADDMNMX R3, R65, -R220, 0x80, PT ;  /* 0x0000008041037446 */ /* 0x000fe400038009dc */
        /* <DEDUP_REMOVED lines=8> */
[----:B------:R-:W-:Y:S01]  /*10180*/  PRMT R70, R62, 0x5410, R63 ;  /* 0x000054103e467816 */ /* 0x000fe2000000003f */
[----:B------:R-:W-:Y:S01]  /*10190*/  IMAD.MOV.U32 R61, RZ, RZ, R59 ;  /* 0x000000ffff3d7224 */ /* 0x000fe200078e003b */
[----:B0-----:R-:W-:Y:S07]  /*101a0*/  @!P0 BRA `(.L_x_6097) ;  /* 0x0000017400608947 */ /* 0x001fee0003800000 */
.L_x_6353:
[----:B------:R-:W-:Y:S05]  /*101b0*/  BSYNC B1 ;  /* 0x0000000000017941 */ /* 0x000fea0003800000 */
.L_x_6096:
        /* <DEDUP_REMOVED lines=9> */
[----:B------:R-:W-:Y:S01]  /*10250*/  LEA.HI R62, R21, R0, RZ, 0x1d ;  /* 0x00000000153e7211 */ /* 0x000fe200078fe8ff */
[----:B------:R-:W-:Y:S01]  /*10260*/  HADD2.F32 R92, -RZ, R92.H0_H0 ;  /* 0x2000005cff5c7230 */ /* 0x000fe20000004100 */
[----:B------:R-:W-:Y:S01]  /*10270*/  LOP3.LUT R61, R215, 0x38, R16, 0xf8, !PT ;  /* 0x00000038d73d7812 */ /* 0x000fe200078ef810 */
[----:B------:R-:W-:Y:S01]  /*10280*/  HADD2.F32 R98, -RZ, R98.H0_H0 ;  /* 0x20000062ff627230 */ /* 0x000fe20000004100 */
[----:B------:R-:W-:Y:S02]  /*10290*/  SHF.R.S32.HI R63, RZ, 0x1f, R62 ;  /* 0x0000001fff3f7819 */ /* 0x000fe4000001143e */
[----:B------:R-:W-:Y:S02]  /*102a0*/  SHF.L.U32 R64, R62, 0x3, RZ ;  /* 0x000000033e407819 */ /* 0x000fe400000006ff */
[----:B------:R-:W-:Y:S02]  /*102b0*/  LEA.HI R62, R63, R62, RZ, 0x3 ;  /* 0x0000003e3f3e7211 */ /* 0x000fe400078f18ff */
[----:B------:R-:W-:-:S02]  /*102c0*/  LOP3.LUT R63, R215, 0x38, R64, 0xf8, !PT ;  /* 0x00000038d73f7812 */ /* 0x000fc400078ef840 */
[-C--:B------:R-:W-:Y:S01]  /*102d0*/  LOP3.LUT R60, R61, R216.reuse, RZ, 0x3c, !PT ;  /* 0x000000d83d3c7212 */ /* 0x080fe200078e3cff */
[----:B------:R-:W-:Y:S01]  /*102e0*/  IMAD.SHL.U32 R62, R62, 0x400, RZ ;  /* 0x000004003e3e7824 */ /* 0x000fe200078e00ff */
[----:B------:R-:W-:Y:S02]  /*102f0*/  LOP3.LUT R65, R63, R216, RZ, 0x3c, !PT ;  /* 0x000000d83f417212 */ /* 0x000fe400078e3cff */
[--C-:B------:R-:W-:Y:S01]  /*10300*/  SHF.R.U64 R44, R44, 0x10, R45.reuse ;  /* 0x000000102c2c7819 */ /* 0x100fe2000000122d */
[----:B------:R-:W-:Y:S01]  /*10310*/  IMAD.IADD R61, R217, 0x1, R60 ;  /* 0x00000001d93d7824 */ /* 0x000fe200078e023c */
[----:B------:R-:W-:Y:S02]  /*10320*/  LOP3.LUT R64, R62, 0x7fffe000, RZ, 0xc0, !PT ;  /* 0x7fffe0003e407812 */ /* 0x000fe400078ec0ff */
[----:B------:R-:W-:Y:S01]  /*10330*/  SHF.R.U32.HI R45, RZ, 0x10, R45 ;  /* 0x00000010ff2d7819 */ /* 0x000fe2000001162d */
[----:B------:R-:W-:Y:S01]  /*10340*/  IMAD R72, R61, 0x2, R18 ;  /* 0x000000023d487824 */ /* 0x000fe200078e0212 */
[----:B------:R-:W-:-:S02]  /*10350*/  IADD3 R65, R65, R64, R217 ;  /* 0x0000004041417210 */ /* 0x000fc40007ffe0d9 */
[--C-:B------:R-:W-:Y:S01]  /*10360*/  SHF.R.U64 R34, R34, 0x10, R35.reuse ;  /* 0x0000001022227819 */ /* 0x100fe20000001223 */
[----:B------:R-:W-:Y:S01]  /*10370*/  HADD2.F32 R45, -RZ, R45.H0_H0 ;  /* 0x2000002dff2d7230 */ /* 0x000fe20000004100 */
[----:B------:R-:W-:Y:S01]  /*10380*/  LEA R73, R65, R18, 0x1 ;  /* 0x0000001241497211 */ /* 0x000fe200078e08ff */
[----:B------:R-:W0:Y:S01]  /*10390*/  LDS.128 R60, [R72+0x12400] ;  /* 0x01240000483c7984 */ /* 0x000e220000000c00 */
[----:B------:R-:W-:Y:S02]  /*103a0*/  SHF.R.U32.HI R82, RZ, 0x10, R35 ;  /* 0x00000010ff527819 */ /* 0x000fe40000011623 */
[----:B------:R-:W-:Y:S01]  /*103b0*/  SHF.R.U64 R35, R46, 0x10, R47 ;  /* 0x000000102e237819 */ /* 0x000fe2000000122f */
[----:B------:R-:W1:Y:S01]  /*103c0*/  LDS.128 R64, [R73+0x12400] ;  /* 0x0124000049407984 */ /* 0x000e620000000c00 */
[----:B------:R-:W-:Y:S01]  /*103d0*/  SHF.R.U64 R32, R32, 0x10, R33 ;  /* 0x0000001020207819 */ /* 0x000fe20000001221 */
[----:B------:R-:W-:Y:S01]  /*103e0*/  HADD2.F32 R106, -RZ, R82.H0_H0 ;  /* 0x20000052ff6a7230 */ /* 0x000fe20000004100 */
[----:B------:R-:W-:-:S02]  /*103f0*/  SHF.R.U32.HI R46, RZ, 0x10, R47 ;  /* 0x00000010ff2e7819 */ /* 0x000fc4000001162f */
[----:B------:R-:W-:-:S05]  /*10400*/  SHF.R.U32.HI R33, RZ, 0x10, R33 ;  /* 0x00000010ff217819 */ /* 0x000fca0000011621 */
[----:B------:R-:W-:Y:S02]  /*10410*/  HADD2.F32 R33, -RZ, R33.H0_H0 ;  /* 0x20000021ff217230 */ /* 0x000fe40000004100 */
[--C-:B0-----:R-:W-:Y:S02]  /*10420*/  HADD2.F32 R47, -RZ, R61.reuse.H0_H0 ;  /* 0x2000003dff2f7230 */ /* 0x101fe40000004100 */
[----:B------:R-:W-:Y:S02]  /*10430*/  HADD2.F32 R83, -RZ, R61.H1_H1 ;  /* 0x3000003dff537230 */ /* 0x000fe40000004100 */
[--C-:B-1----:R-:W-:Y:S02]  /*10440*/  HADD2.F32 R99, -RZ, R65.reuse.H0_H0 ;  /* 0x20000041ff637230 */ /* 0x102fe40000004100 */
[----:B------:R-:W-:Y:S02]  /*10450*/  HADD2.F32 R90, -RZ, R65.H1_H1 ;  /* 0x30000041ff5a7230 */ /* 0x000fe40000004100 */
[----:B------:R-:W-:-:S02]  /*10460*/  HADD2.F32 R65, -RZ, R64.H0_H0 ;  /* 0x20000040ff417230 */ /* 0x000fc40000004100 */
[C---:B------:R-:W-:Y:S01]  /*10470*/  FMUL.FTZ R100, R99.reuse, R92 ;  /* 0x0000005c63647220 */ /* 0x040fe20000410000 */
[-C--:B------:R-:W-:Y:S01]  /*10480*/  FMUL.FTZ R102, R99, R98.reuse ;  /* 0x0000006263667220 */ /* 0x080fe20000410000 */
[----:B------:R-:W-:Y:S02]  /*10490*/  HADD2.F32 R61, -RZ, R60.H0_H0 ;  /* 0x2000003cff3d7230 */ /* 0x000fe40000004100 */
[C---:B------:R-:W-:Y:S01]  /*104a0*/  FFMA.FTZ R98, R47.reuse, R98, -R100 ;  /* 0x000000622f627223 */ /* 0x040fe20000010864 */
[----:B------:R-:W-:Y:S02]  /*104b0*/  HADD2.F32 R100, -RZ, R104.H0_H0 ;  /* 0x20000068ff647230 */ /* 0x000fe40000004100 */
[C---:B------:R-:W-:Y:S01]  /*104c0*/  FMUL.FTZ R104, R90.reuse, R45 ;  /* 0x0000002d5a687220 */ /* 0x040fe20000410000 */
        /* <DEDUP_REMOVED lines=8> */
[C---:B------:R-:W-:Y:S01]  /*10550*/  FFMA.FTZ R104, R61.reuse, R102, -R104 ;  /* 0x000000663d687223 */ /* 0x040fe20000010868 */
[----:B------:R-:W-:Y:S02]  /*10560*/  HADD2.F32 R97, -RZ, R67.H0_H0 ;  /* 0x20000043ff617230 */ /* 0x000fe40000004100 */
[----:B------:R-:W-:Y:S01]  /*10570*/  FFMA.FTZ R65, R61, R100, R65 ;  /* 0x000000643d417223 */ /* 0x000fe20000010041 */
[----:B------:R-:W-:Y:S02]  /*10580*/  HADD2.F32 R103, -RZ, R103.H0_H0 ;  /* 0x20000067ff677230 */ /* 0x000fe40000004100 */
[----:B------:R-:W-:Y:S01]  /*10590*/  FMUL.FTZ R61, R91, R47 ;  /* 0x0000002f5b3d7220 */ /* 0x000fe20000410000 */
[----:B------:R-:W-:-:S02]  /*105a0*/  HADD2.F32 R102, -RZ, R101.H0_H0 ;  /* 0x20000065ff667230 */ /* 0x000fc40000004100 */
[----:B------:R-:W-:Y:S01]  /*105b0*/  FFMA.FTZ R45, R83, R45, R90 ;  /* 0x0000002d532d7223 */ /* 0x000fe2000001005a */
[----:B------:R-:W-:Y:S02]  /*105c0*/  HADD2.F32 R100, -RZ, R101.H1_H1 ;  /* 0x30000065ff647230 */ /* 0x000fe40000004100 */
[----:B------:R-:W-:Y:S01]  /*105d0*/  FMUL.FTZ R91, R91, R103 ;  /* 0x000000675b5b7220 */ /* 0x000fe20000410000 */
[----:B------:R-:W-:Y:S02]  /*105e0*/  HADD2.F32 R84, -RZ, R62.H0_H0 ;  /* 0x2000003eff547230 */ /* 0x000fe40000004100 */
[C---:B------:R-:W-:Y:S01]  /*105f0*/  FMUL.FTZ R82, R97.reuse, R102 ;  /* 0x0000006661527220 */ /* 0x040fe20000410000 */
[----:B------:R-:W-:Y:S02]  /*10600*/  HADD2.F32 R85, -RZ, R63.H0_H0 ;  /* 0x2000003fff557230 */ /* 0x000fe40000004100 */
[----:B------:R-:W-:Y:S01]  /*10610*/  FMUL.FTZ R97, R97, R100 ;  /* 0x0000006461617220 */ /* 0x000fe20000410000 */
[----:B------:R-:W-:-:S02]  /*10620*/  HADD2.F32 R67, -RZ, R67.H1_H1 ;  /* 0x30000043ff437230 */ /* 0x000fc40000004100 */
[C---:B------:R-:W-:Y:S01]  /*10630*/  FFMA.FTZ R61, R84.reuse, R103, -R61 ;  /* 0x00000067543d7223 */ /* 0x040fe2000001083d */
[----:B------:R-:W-:Y:S02]  /*10640*/  HADD2.F32 R90, -RZ, R46.H0_H0 ;  /* 0x2000002eff5a7230 */ /* 0x000fe40000004100 */
[----:B------:R-:W-:Y:S01]  /*10650*/  FFMA.FTZ R46, R84, R47, R91 ;  /* 0x0000002f542e7223 */ /* 0x000fe2000001005b */
[----:B------:R-:W-:Y:S02]  /*10660*/  HADD2.F32 R63, -RZ, R63.H1_H1 ;  /* 0x3000003fff3f7230 */ /* 0x000fe40000004100 */
        /* <DEDUP_REMOVED lines=18> */
[----:B------:R-:W-:Y:S01]  /*10790*/  F2FP.F16.F32.PACK_AB R33, R33, R98 ;  /* 0x000000622121723e */ /* 0x000fe200000000ff */
        /* <DEDUP_REMOVED lines=13> */
.L_x_6101:
[----:B------:R-:W-:Y:S05]  /*10870*/  BSYNC B2 ;  /* 0x0000000000027941 */ /* 0x000fea0003800000 */
.L_x_6100:
[----:B------:R-:W-:Y:S04]  /*10880*/  BSSY B2, `(.L_x_6102) ;  /* 0x000006b000027945 */ /* 0x000fe80003800000 */
[----:B------:R-:W-:Y:S05]  /*10890*/  @P1 BRA `(.L_x_6103) ;  /* 0x0000000400a41947 */ /* 0x000fea0003800000 */
[----:B0-----:R-:W2:Y:S01]  /*108a0*/  LDL R32, [R1+0x38] ;  /* 0x0000380001207983 */ /* 0x001ea20000100800 */
[----:B------:R-:W-:Y:S01]  /*108b0*/  SHF.R.U32.HI R83, RZ, 0x10, R41 ;  /* 0x00000010ff537819 */ /* 0x000fe20000011629 */
[----:B------:R-:W-:Y:S01]  /*108c0*/  HADD2.F32 R90, -RZ, R93.H1_H1 ;  /* 0x3000005dff5a7230 */ /* 0x000fe20000004100 */
[--C-:B------:R-:W-:Y:S01]  /*108d0*/  SHF.R.U32.HI R62, RZ, 0x10, R29.reuse ;  /* 0x00000010ff3e7819 */ /* 0x100fe2000001161d */
[----:B------:R-:W-:Y:S01]  /*108e0*/  HADD2.F32 R84, -RZ, R95.H1_H1 ;  /* 0x3000005fff547230 */ /* 0x000fe20000004100 */
[----:B------:R-:W-:Y:S01]  /*108f0*/  SHF.R.U64 R28, R28, 0x10, R29 ;  /* 0x000000101c1c7819 */ /* 0x000fe2000000121d */
[----:B------:R-:W-:Y:S01]  /*10900*/  HADD2.F32 R83, -RZ, R83.H0_H0 ;  /* 0x20000053ff537230 */ /* 0x000fe20000004100 */
[----:B------:R-:W-:Y:S01]  /*10910*/  SHF.R.U64 R29, R40, 0x10, R41 ;  /* 0x00000010281d7819 */ /* 0x000fe20000001229 */
[----:B------:R-:W-:Y:S01]  /*10920*/  HADD2.F32 R62, -RZ, R62.H0_H0 ;  /* 0x2000003eff3e7230 */ /* 0x000fe20000004100 */
[--C-:B------:R-:W-:Y:S01]  /*10930*/  SHF.R.U64 R30, R30, 0x10, R31.reuse ;  /* 0x000000101e1e7819 */ /* 0x100fe2000000121f */
[----:B------:R-:W-:Y:S01]  /*10940*/  HADD2.F32 R93, -RZ, R93.H0_H0 ;  /* 0x2000005dff5d7230 */ /* 0x000fe20000004100 */
[----:B------:R-:W-:Y:S01]  /*10950*/  SHF.R.U32.HI R40, RZ, 0x10, R31 ;  /* 0x00000010ff287819 */ /* 0x000fe2000001161f */
[----:B------:R-:W-:Y:S01]  /*10960*/  HADD2.F32 R95, -RZ, R95.H0_H0 ;  /* 0x2000005fff5f7230 */ /* 0x000fe20000004100 */
        /* <DEDUP_REMOVED lines=11> */
[----:B------:R-:W-:Y:S01]  /*10a20*/  SHF.R.S32.HI R33, RZ, 0x1f, R32 ;  /* 0x0000001fff217819 */ /* 0x000fe20000011420 */
[----:B------:R-:W-:Y:S01]  /*10a30*/  IMAD.SHL.U32 R34, R32, 0x8, RZ ;  /* 0x0000000820227824 */ /* 0x000fe200078e00ff */
[----:B------:R-:W-:-:S02]  /*10a40*/  LOP3.LUT R44, R44, 0xffffe000, RZ, 0xc0, !PT ;  /* 0xffffe0002c2c7812 */ /* 0x000fc400078ec0ff */
[----:B------:R-:W-:Y:S02]  /*10a50*/  LEA.HI R32, R33, R32, RZ, 0x3 ;  /* 0x0000002021207211 */ /* 0x000fe400078f18ff */
[----:B------:R-:W-:Y:S02]  /*10a60*/  LOP3.LUT R35, R35, R216, RZ, 0x3c, !PT ;  /* 0x000000d823237212 */ /* 0x000fe400078e3cff */
[----:B------:R-:W-:Y:S01]  /*10a70*/  LOP3.LUT R33, R215, 0x38, R34, 0xf8, !PT ;  /* 0x00000038d7217812 */ /* 0x000fe200078ef822 */
[----:B------:R-:W-:Y:S01]  /*10a80*/  IMAD.SHL.U32 R32, R32, 0x400, RZ ;  /* 0x0000040020207824 */ /* 0x000fe200078e00ff */
[----:B------:R-:W-:Y:S02]  /*10a90*/  IADD3 R35, R35, R44, R217 ;  /* 0x0000002c23237210 */ /* 0x000fe40007ffe0d9 */
[----:B------:R-:W-:Y:S02]  /*10aa0*/  LOP3.LUT R45, R33, R216, RZ, 0x3c, !PT ;  /* 0x000000d8212d7212 */ /* 0x000fe400078e3cff */
[----:B------:R-:W-:-:S02]  /*10ab0*/  LOP3.LUT R44, R32, 0x7fffe000, RZ, 0xc0, !PT ;  /* 0x7fffe000202c7812 */ /* 0x000fc400078ec0ff */
[----:B------:R-:W-:Y:S02]  /*10ac0*/  LEA R60, R35, UR4, 0x1 ;  /* 0x00000004233c7c11 */ /* 0x000fe4000f8e08ff */
[----:B------:R-:W-:-:S03]  /*10ad0*/  IADD3 R45, R45, R44, R217 ;  /* 0x0000002c2d2d7210 */ /* 0x000fc60007ffe0d9 */
[----:B------:R-:W0:Y:S01]  /*10ae0*/  LDS.128 R32, [R60] ;  /* 0x000000003c207984 */ /* 0x000e220000000c00 */
[----:B------:R-:W-:-:S05]  /*10af0*/  LEA R61, R45, R18, 0x1 ;  /* 0x000000122d3d7211 */ /* 0x000fca00078e08ff */
[----:B------:R-:W1:Y:S01]  /*10b00*/  LDS.128 R44, [R61+0x12400] ;  /* 0x012400003d2c7984 */ /* 0x000e620000000c00 */
[--C-:B0-----:R-:W-:Y:S02]  /*10b10*/  HADD2.F32 R67, -RZ, R33.reuse.H0_H0 ;  /* 0x20000021ff437230 */ /* 0x101fe40000004100 */
[----:B------:R-:W-:Y:S02]  /*10b20*/  HADD2.F32 R65, -RZ, R33.H1_H1 ;  /* 0x30000021ff417230 */ /* 0x000fe40000004100 */
[----:B------:R-:W-:Y:S02]  /*10b30*/  HADD2.F32 R43, -RZ, R32.H0_H0 ;  /* 0x20000020ff2b7230 */ /* 0x000fe40000004100 */
[--C-:B-1----:R-:W-:Y:S02]  /*10b40*/  HADD2.F32 R73, -RZ, R45.reuse.H0_H0 ;  /* 0x2000002dff497230 */ /* 0x102fe40000004100 */
[----:B------:R-:W-:Y:S02]  /*10b50*/  HADD2.F32 R82, -RZ, R45.H1_H1 ;  /* 0x3000002dff527230 */ /* 0x000fe40000004100 */
[----:B------:R-:W-:-:S02]  /*10b60*/  HADD2.F32 R72, -RZ, R44.H0_H0 ;  /* 0x2000002cff487230 */ /* 0x000fc40000004100 */
[C---:B------:R-:W-:Y:S01]  /*10b70*/  FMUL.FTZ R92, R73.reuse, R90 ;  /* 0x0000005a495c7220 */ /* 0x040fe20000410000 */
[-C--:B------:R-:W-:Y:S01]  /*10b80*/  FMUL.FTZ R98, R73, R84.reuse ;  /* 0x0000005449627220 */ /* 0x080fe20000410000 */
[--C-:B------:R-:W-:Y:S02]  /*10b90*/  HADD2.F32 R64, -RZ, R47.reuse.H0_H0 ;  /* 0x2000002fff407230 */ /* 0x100fe40000004100 */
[C---:B------:R-:W-:Y:S01]  /*10ba0*/  FFMA.FTZ R45, R67.reuse, R84, -R92 ;  /* 0x00000054432d7223 */ /* 0x040fe2000001085c */
[----:B------:R-:W-:Y:S02]  /*10bb0*/  HADD2.F32 R63, -RZ, R47.H1_H1 ;  /* 0x3000002fff3f7230 */ /* 0x000fe40000004100 */
[C---:B------:R-:W-:Y:S01]  /*10bc0*/  FMUL.FTZ R84, R82.reuse, R83 ;  /* 0x0000005352547220 */ /* 0x040fe20000410000 */
[----:B------:R-:W-:Y:S01]  /*10bd0*/  FFMA.FTZ R47, R67, R90, R98 ;  /* 0x0000005a432f7223 */ /* 0x000fe20000010062 */
[----:B------:R-:W-:Y:S01]  /*10be0*/  FMUL.FTZ R90, R82, R62 ;  /* 0x0000003e525a7220 */ /* 0x000fe20000410000 */
[----:B------:R-:W-:-:S02]  /*10bf0*/  HADD2.F32 R66, -RZ, R46.H0_H0 ;  /* 0x2000002eff427230 */ /* 0x000fc40000004100 */
[C---:B------:R-:W-:Y:S01]  /*10c00*/  FMUL.FTZ R82, R72.reuse, R93 ;  /* 0x0000005d48527220 */ /* 0x040fe20000410000 */
[----:B------:R-:W-:Y:S02]  /*10c10*/  HADD2.F32 R73, -RZ, R94.H0_H0 ;  /* 0x2000005eff497230 */ /* 0x000fe40000004100 */
[C---:B------:R-:W-:Y:S01]  /*10c20*/  FFMA.FTZ R62, R65.reuse, R62, -R84 ;  /* 0x0000003e413e7223 */ /* 0x040fe20000010854 */
[----:B------:R-:W-:Y:S01]  /*10c30*/  FMUL.FTZ R84, R72, R95 ;  /* 0x0000005f48547220 */ /* 0x000fe20000410000 */
[----:B------:R-:W-:Y:S01]  /*10c40*/  FFMA.FTZ R72, R65, R83, R90 ;  /* 0x0000005341487223 */ /* 0x000fe2000001005a */
[----:B------:R-:W-:Y:S02]  /*10c50*/  HADD2.F32 R67, -RZ, R96.H0_H0 ;  /* 0x20000060ff437230 */ /* 0x000fe40000004100 */
[----:B------:R-:W-:Y:S01]  /*10c60*/  FFMA.FTZ R65, R43, R95, -R82 ;  /* 0x0000005f2b417223 */ /* 0x000fe20000010852 */
[----:B------:R-:W-:Y:S02]  /*10c70*/  HADD2.F32 R41, -RZ, R34.H0_H0 ;  /* 0x20000022ff297230 */ /* 0x000fe40000004100 */
[----:B------:R-:W-:Y:S01]  /*10c80*/  FMUL.FTZ R82, R66, R73 ;  /* 0x0000004942527220 */ /* 0x000fe20000410000 */
[----:B------:R-:W-:-:S02]  /*10c90*/  HADD2.F32 R96, -RZ, R96.H1_H1 ;  /* 0x30000060ff607230 */ /* 0x000fc40000004100 */
[----:B------:R-:W-:Y:S01]  /*10ca0*/  FFMA.FTZ R43, R43, R93, R84 ;  /* 0x0000005d2b2b7223 */ /* 0x000fe20000010054 */
[----:B------:R-:W-:Y:S02]  /*10cb0*/  HADD2.F32 R94, -RZ, R94.H1_H1 ;  /* 0x3000005eff5e7230 */ /* 0x000fe40000004100 */
[-C--:B------:R-:W-:Y:S01]  /*10cc0*/  FMUL.FTZ R84, R66, R67.reuse ;  /* 0x0000004342547220 */ /* 0x080fe20000410000 */
[--C-:B------:R-:W-:Y:S02]  /*10cd0*/  HADD2.F32 R33, -RZ, R35.reuse.H0_H0 ;  /* 0x20000023ff217230 */ /* 0x100fe40000004100 */
[C---:B------:R-:W-:Y:S01]  /*10ce0*/  FFMA.FTZ R66, R41.reuse, R67, -R82 ;  /* 0x0000004329427223 */ /* 0x040fe20000010852 */
[C---:B------:R-:W-:Y:S01]  /*10cf0*/  FMUL.FTZ R67, R64.reuse, R96 ;  /* 0x0000006040437220 */ /* 0x040fe20000410000 */
[----:B------:R-:W-:Y:S01]  /*10d00*/  FMUL.FTZ R82, R64, R94 ;  /* 0x0000005e40527220 */ /* 0x000fe20000410000 */
[----:B------:R-:W-:Y:S01]  /*10d10*/  FFMA.FTZ R41, R41, R73, R84 ;  /* 0x0000004929297223 */ /* 0x000fe20000010054 */
[----:B------:R-:W-:-:S02]  /*10d20*/  HADD2.F32 R35, -RZ, R35.H1_H1 ;  /* 0x30000023ff237230 */ /* 0x000fc40000004100 */
[----:B------:R-:W-:Y:S01]  /*10d30*/  FMUL.FTZ R64, R63, R42 ;  /* 0x0000002a3f407220 */ /* 0x000fe20000410000 */
[C---:B------:R-:W-:Y:S01]  /*10d40*/  FFMA.FTZ R82, R33.reuse, R96, -R82 ;  /* 0x0000006021527223 */ /* 0x040fe20000010852 */
[----:B------:R-:W-:Y:S01]  /*10d50*/  FFMA.FTZ R94, R33, R94, R67 ;  /* 0x0000005e215e7223 */ /* 0x000fe20000010043 */
[-C--:B------:R-:W-:Y:S01]  /*10d60*/  FMUL.FTZ R84, R63, R40.reuse ;  /* 0x000000283f547220 */ /* 0x080fe20000410000 */
[----:B------:R-:W-:Y:S02]  /*10d70*/  HADD2.F32 R44, -RZ, R44.H1_H1 ;  /* 0x3000002cff2c7230 */ /* 0x000fe40000004100 */
[C---:B------:R-:W-:Y:S01]  /*10d80*/  FFMA.FTZ R73, R35.reuse, R40, -R64 ;  /* 0x0000002823497223 */ /* 0x040fe20000010840 */
[----:B------:R-:W-:Y:S02]  /*10d90*/  HADD2.F32 R46, -RZ, R46.H1_H1 ;  /* 0x3000002eff2e7230 */ /* 0x000fe40000004100 */
[----:B------:R-:W-:Y:S01]  /*10da0*/  FFMA.FTZ R83, R35, R42, R84 ;  /* 0x0000002a23537223 */ /* 0x000fe20000010054 */
[----:B------:R-:W-:-:S02]  /*10db0*/  HADD2.F32 R33, -RZ, R29.H0_H0 ;  /* 0x2000001dff217230 */ /* 0x000fc40000004100 */
[----:B------:R-:W-:Y:S02]  /*10dc0*/  HADD2.F32 R63, -RZ, R31.H0_H0 ;  /* 0x2000001fff3f7230 */ /* 0x000fe40000004100 */
        /* <DEDUP_REMOVED lines=22> */
.L_x_6103:
[----:B------:R-:W-:Y:S05]  /*10f30*/  BSYNC B2 ;  /* 0x0000000000027941 */ /* 0x000fea0003800000 */
.L_x_6102:
[----:B------:R-:W-:Y:S05]  /*10f40*/  @P2 BRA `(.L_x_6099) ;  /* 0x0000000400a42947 */ /* 0x000fea0003800000 */
[----:B-1----:R-:W2:Y:S01]  /*10f50*/  LDL R28, [R1+0x38] ;  /* 0x00003800011c7983 */ /* 0x002ea20000100800 */
[----:B------:R-:W-:Y:S01]  /*10f60*/  SHF.R.S32.HI R29, RZ, 0x1f, R194 ;  /* 0x0000001fff1d7819 */ /* 0x000fe200000114c2 */
[----:B------:R-:W-:Y:S01]  /*10f70*/  HADD2.F32 R60, -RZ, R78.H1_H1 ;  /* 0x3000004eff3c7230 */ /* 0x000fe20000004100 */
[----:B------:R-:W-:Y:S01]  /*10f80*/  LEA.HI R21, R21, R201, RZ, 0x1d ;  /* 0x000000c915157211 */ /* 0x000fe200078fe8ff */
[----:B0-----:R-:W-:Y:S01]  /*10f90*/  HADD2.F32 R47, -RZ, R80.H1_H1 ;  /* 0x30000050ff2f7230 */ /* 0x001fe20000004100 */
[----:B------:R-:W-:Y:S01]  /*10fa0*/  LEA.HI R30, R29, R194, RZ, 0x6 ;  /* 0x000000c21d1e7211 */ /* 0x000fe200078f30ff */
[----:B------:R-:W-:Y:S01]  /*10fb0*/  HADD2.F32 R78, -RZ, R78.H0_H0 ;  /* 0x2000004eff4e7230 */ /* 0x000fe20000004100 */
[--C-:B------:R-:W-:Y:S01]  /*10fc0*/  SHF.R.U64 R24, R24, 0x10, R25.reuse ;  /* 0x0000001018187819 */ /* 0x100fe20000001219 */
[----:B------:R-:W-:Y:S01]  /*10fd0*/  HADD2.F32 R80, -RZ, R80.H0_H0 ;  /* 0x20000050ff507230 */ /* 0x000fe20000004100 */
[----:B------:R-:W-:Y:S01]  /*10fe0*/  SHF.R.U32.HI R62, RZ, 0x10, R25 ;  /* 0x00000010ff3e7819 */ /* 0x000fe20000011619 */
[----:B------:R-:W-:Y:S01]  /*10ff0*/  IMAD.SHL.U32 R31, R30, 0x80, RZ ;  /* 0x000000801e1f7824 */ /* 0x000fe200078e00ff */
[----:B------:R-:W-:Y:S01]  /*11000*/  SHF.R.S32.HI R30, RZ, 0x1f, R21 ;  /* 0x0000001fff1e7819 */ /* 0x000fe20000011415 */
[----:B------:R-:W-:Y:S01]  /*11010*/  HADD2.F32 R24, -RZ, R24.H0_H0 ;  /* 0x20000018ff187230 */ /* 0x000fe20000004100 */
[----:B------:R-:W-:-:S02]  /*11020*/  SHF.R.U64 R25, R26, 0x10, R27 ;  /* 0x000000101a197819 */ /* 0x000fc4000000121b */
[----:B------:R-:W-:Y:S02]  /*11030*/  LEA.HI R30, R30, R21, RZ, 0x3 ;  /* 0x000000151e1e7211 */ /* 0x000fe400078f18ff */
[----:B------:R-:W-:Y:S01]  /*11040*/  LOP3.LUT R32, R31, 0xffffe000, RZ, 0xc0, !PT ;  /* 0xffffe0001f207812 */ /* 0x000fe200078ec0ff */
[----:B------:R-:W-:Y:S01]  /*11050*/  HADD2.F32 R25, -RZ, R25.H0_H0 ;  /* 0x20000019ff197230 */ /* 0x000fe20000004100 */
[----:B------:R-:W-:Y:S01]  /*11060*/  SHF.R.U64 R26, R38, 0x10, R39 ;  /* 0x00000010261a7819 */ /* 0x000fe20000001227 */
[----:B------:R-:W-:Y:S01]  /*11070*/  IMAD.SHL.U32 R30, R30, 0x400, RZ ;  /* 0x000004001e1e7824 */ /* 0x000fe200078e00ff */
[----:B------:R-:W-:Y:S02]  /*11080*/  SHF.R.U32.HI R61, RZ, 0x10, R37 ;  /* 0x00000010ff3d7819 */ /* 0x000fe40000011625 */
[----:B------:R-:W-:Y:S02]  /*11090*/  SHF.R.U32.HI R41, RZ, 0x10, R27 ;  /* 0x00000010ff297819 */ /* 0x000fe4000001161b */
[----:B------:R-:W-:Y:S01]  /*110a0*/  SHF.R.U32.HI R64, RZ, 0x10, R39 ;  /* 0x00000010ff407819 */ /* 0x000fe20000011627 */
[----:B------:R-:W-:Y:S01]  /*110b0*/  HADD2.F32 R61, -RZ, R61.H0_H0 ;  /* 0x2000003dff3d7230 */ /* 0x000fe20000004100 */
[----:B------:R-:W-:-:S05]  /*110c0*/  SHF.R.U64 R36, R36, 0x10, R37 ;  /* 0x0000001024247819 */ /* 0x000fca0000001225 */
[----:B------:R-:W-:Y:S01]  /*110d0*/  HADD2.F32 R36, -RZ, R36.H0_H0 ;  /* 0x20000024ff247230 */ /* 0x000fe20000004100 */
[----:B--2---:R-:W-:Y:S02]  /*110e0*/  R2UR UR4, R28 ;  /* 0x000000001c0472ca */ /* 0x004fe400000e0000 */
[----:B------:R-:W-:-:S04]  /*110f0*/  LEA.HI R28, R29, R194, RZ, 0x3 ;  /* 0x000000c21d1c7211 */ /* 0x000fc800078f18ff */
[----:B------:R-:W-:Y:S01]  /*11100*/  LOP3.LUT R29, R215, 0x38, R28, 0xf8, !PT ;  /* 0x00000038d71d7812 */ /* 0x000fe200078ef81c */
[----:B------:R-:W-:-:S03]  /*11110*/  IMAD.SHL.U32 R28, R21, 0x8, RZ ;  /* 0x00000008151c7824 */ /* 0x000fc600078e00ff */
[----:B------:R-:W-:-:S04]  /*11120*/  LOP3.LUT R29, R29, R216, RZ, 0x3c, !PT ;  /* 0x000000d81d1d7212 */ /* 0x000fc800078e3cff */
[--C-:B------:R-:W-:Y:S02]  /*11130*/  IADD3 R21, R29, R32, R217.reuse ;  /* 0x000000201d157210 */ /* 0x100fe40007ffe0d9 */
[----:B------:R-:W-:Y:S02]  /*11140*/  LOP3.LUT R29, R215, 0x38, R28, 0xf8, !PT ;  /* 0x00000038d71d7812 */ /* 0x000fe400078ef81c */
[----:B------:R-:W-:Y:S02]  /*11150*/  LOP3.LUT R32, R30, 0x7fffe000, RZ, 0xc0, !PT ;  /* 0x7fffe0001e207812 */ /* 0x000fe400078ec0ff */
[----:B------:R-:W-:Y:S02]  /*11160*/  LOP3.LUT R33, R29, R216, RZ, 0x3c, !PT ;  /* 0x000000d81d217212 */ /* 0x000fe400078e3cff */
        /* <DEDUP_REMOVED lines=11> */
[CC--:B------:R-:W-:Y:S01]  /*11220*/  FMUL.FTZ R63, R29.reuse, R60.reuse ;  /* 0x0000003c1d3f7220 */ /* 0x0c0fe20000410000 */
[-C--:B------:R-:W-:Y:S01]  /*11230*/  FMUL.FTZ R65, R29, R47.reuse ;  /* 0x0000002f1d417220 */ /* 0x080fe20000410000 */
[----:B------:R-:W-:Y:S02]  /*11240*/  HADD2.F32 R27, -RZ, R32.H1_H1 ;  /* 0x30000020ff1b7230 */ /* 0x000fe40000004100 */
[----:B------:R-:W-:Y:S01]  /*11250*/  FFMA.FTZ R29, R38, R47, -R63 ;  /* 0x0000002f261d7223 */ /* 0x000fe2000001083f */
[----:B------:R-:W-:Y:S02]  /*11260*/  HADD2.F32 R47, -RZ, R62.H0_H0 ;  /* 0x2000003eff2f7230 */ /* 0x000fe40000004100 */
[----:B------:R-:W-:Y:S01]  /*11270*/  FMUL.FTZ R62, R44, R61 ;  /* 0x0000003d2c3e7220 */ /* 0x000fe20000410000 */
[----:B------:R-:W-:Y:S01]  /*11280*/  FFMA.FTZ R32, R38, R60, R65 ;  /* 0x0000003c26207223 */ /* 0x000fe20000010041 */
[----:B------:R-:W-:Y:S02]  /*11290*/  HADD2.F32 R45, -RZ, R34.H0_H0 ;  /* 0x20000022ff2d7230 */ /* 0x000fe40000004100 */
[-C--:B------:R-:W-:Y:S01]  /*112a0*/  FMUL.FTZ R44, R44, R47.reuse ;  /* 0x0000002f2c2c7220 */ /* 0x080fe20000410000 */
[----:B------:R-:W-:Y:S01]  /*112b0*/  FFMA.FTZ R38, R43, R47, -R62 ;  /* 0x0000002f2b267223 */ /* 0x000fe2000001083e */
[----:B------:R-:W-:Y:S01]  /*112c0*/  FMUL.FTZ R47, R33, R78 ;  /* 0x0000004e212f7220 */ /* 0x000fe20000410000 */
[----:B------:R-:W-:-:S02]  /*112d0*/  HADD2.F32 R60, -RZ, R79.H0_H0 ;  /* 0x2000004fff3c7230 */ /* 0x000fc40000004100 */
[-C--:B------:R-:W-:Y:S01]  /*112e0*/  FMUL.FTZ R33, R33, R80.reuse ;  /* 0x0000005021217220 */ /* 0x080fe20000410000 */
[----:B------:R-:W-:Y:S01]  /*112f0*/  FFMA.FTZ R43, R43, R61, R44 ;  /* 0x0000003d2b2b7223 */ /* 0x000fe2000001002c */
[----:B------:R-:W-:Y:S02]  /*11300*/  HADD2.F32 R44, -RZ, R81.H0_H0 ;  /* 0x20000051ff2c7230 */ /* 0x000fe40000004100 */
[C---:B------:R-:W-:Y:S01]  /*11310*/  FFMA.FTZ R47, R42.reuse, R80, -R47 ;  /* 0x000000502a2f7223 */ /* 0x040fe2000001082f */
[----:B------:R-:W-:Y:S02]  /*11320*/  HADD2.F32 R39, -RZ, R30.H0_H0 ;  /* 0x2000001eff277230 */ /* 0x000fe40000004100 */
[----:B------:R-:W-:Y:S01]  /*11330*/  FFMA.FTZ R78, R42, R78, R33 ;  /* 0x0000004e2a4e7223 */ /* 0x000fe20000010021 */
[C---:B------:R-:W-:Y:S01]  /*11340*/  FMUL.FTZ R42, R45.reuse, R60 ;  /* 0x0000003c2d2a7220 */ /* 0x040fe20000410000 */
[----:B------:R-:W-:Y:S01]  /*11350*/  FMUL.FTZ R62, R45, R44 ;  /* 0x0000002c2d3e7220 */ /* 0x000fe20000410000 */
[----:B------:R-:W-:-:S02]  /*11360*/  HADD2.F32 R46, -RZ, R35.H0_H0 ;  /* 0x20000023ff2e7230 */ /* 0x000fc40000004100 */
[----:B------:R-:W-:Y:S02]  /*11370*/  HADD2.F32 R79, -RZ, R79.H1_H1 ;  /* 0x3000004fff4f7230 */ /* 0x000fe40000004100 */
[C---:B------:R-:W-:Y:S01]  /*11380*/  FFMA.FTZ R45, R39.reuse, R44, -R42 ;  /* 0x0000002c272d7223 */ /* 0x040fe2000001082a */
[----:B------:R-:W-:Y:S02]  /*11390*/  HADD2.F32 R35, -RZ, R35.H1_H1 ;  /* 0x30000023ff237230 */ /* 0x000fe40000004100 */
[----:B------:R-:W-:Y:S01]  /*113a0*/  FFMA.FTZ R62, R39, R60, R62 ;  /* 0x0000003c273e7223 */ /* 0x000fe2000001003e */
[----:B------:R-:W-:Y:S02]  /*113b0*/  HADD2.F32 R81, -RZ, R81.H1_H1 ;  /* 0x30000051ff517230 */ /* 0x000fe40000004100 */
[----:B------:R-:W-:Y:S02]  /*113c0*/  HADD2.F32 R44, -RZ, R64.H0_H0 ;  /* 0x20000040ff2c7230 */ /* 0x000fe40000004100 */
[----:B------:R-:W-:Y:S01]  /*113d0*/  FMUL.FTZ R64, R46, R79 ;  /* 0x0000004f2e407220 */ /* 0x000fe20000410000 */
[----:B------:R-:W-:-:S02]  /*113e0*/  HADD2.F32 R42, -RZ, R41.H0_H0 ;  /* 0x20000029ff2a7230 */ /* 0x000fc40000004100 */
[-C--:B------:R-:W-:Y:S01]  /*113f0*/  FMUL.FTZ R46, R46, R81.reuse ;  /* 0x000000512e2e7220 */ /* 0x080fe20000410000 */
[--C-:B------:R-:W-:Y:S02]  /*11400*/  HADD2.F32 R37, -RZ, R31.reuse.H0_H0 ;  /* 0x2000001fff257230 */ /* 0x100fe40000004100 */
[C---:B------:R-:W-:Y:S01]  /*11410*/  FMUL.FTZ R60, R35.reuse, R44 ;  /* 0x0000002c233c7220 */ /* 0x040fe20000410000 */
[----:B------:R-:W-:Y:S02]  /*11420*/  HADD2.F32 R31, -RZ, R31.H1_H1 ;  /* 0x3000001fff1f7230 */ /* 0x000fe40000004100 */
[----:B------:R-:W-:Y:S01]  /*11430*/  FMUL.FTZ R66, R35, R42 ;  /* 0x0000002a23427220 */ /* 0x000fe20000410000 */
[----:B------:R-:W-:Y:S02]  /*11440*/  HADD2.F32 R34, -RZ, R34.H1_H1 ;  /* 0x30000022ff227230 */ /* 0x000fe40000004100 */
[----:B------:R-:W-:Y:S01]  /*11450*/  FFMA.FTZ R64, R37, R81, -R64 ;  /* 0x0000005125407223 */ /* 0x000fe20000010840 */
        /* <DEDUP_REMOVED lines=24> */
.L_x_6099:
[----:B------:R-:W-:Y:S05]  /*115e0*/  BSYNC B1 ;  /* 0x0000000000017941 */ /* 0x000fea0003800000 */
.L_x_6098:
[----:B0-2---:R-:W-:-:S05]  /*115f0*/  VIADD R21, R206, 0x40 ;  /* 0x00000040ce157836 */ /* 0x005fca0000000000 */
[----:B------:R-:W-:-:S13]  /*11600*/  ISETP.GE.AND P0, PT, R21, R3, PT ;  /* 0x000000031500720c */ /* 0x000fda0003f06270 */
[----:B------:R-:W-:Y:S05]  /*11610*/  @P0 BRA `(.L_x_6079) ;  /* 0x0000001000fc0947 */ /* 0x000fea0003800000 */
[----:B-1----:R0:W5:Y:S01]  /*11620*/  LDL R61, [R1+0x38] ;  /* 0x00003800013d7983 */ /* 0x0021620000100800 */
[----:B------:R-:W1:Y:S01]  /*11630*/  LDC R3, c[0x0][0x3f4] ;  /* 0x0000fd00ff037b82 */ /* 0x000e620000000800 */
[----:B------:R-:W-:Y:S01]  /*11640*/  BSSY B1, `(.L_x_6104) ;  /* 0x0000068000017945 */ /* 0x000fe20003800000 */
[----:B------:R-:W-:Y:S02]  /*11650*/  SHF.R.U32.HI R60, RZ, 0x3, R213 ;  /* 0x00000003ff3c7819 */ /* 0x000fe400000116d5 */
[-C--:B-1----:R-:W-:Y:S02]  /*11660*/  ISETP.GE.AND P0, PT, R16, R3.reuse, PT ;  /* 0x000000031000720c */ /* 0x082fe40003f06270 */
[-C--:B------:R-:W-:Y:S02]  /*11670*/  ISETP.GE.AND P1, PT, R195, R3.reuse, PT ;  /* 0x00000003c300720c */ /* 0x080fe40003f26270 */
[----:B------:R-:W-:-:S09]  /*11680*/  ISETP.GE.AND P2, PT, R194, R3, PT ;  /* 0x00000003c200720c */ /* 0x000fd20003f46270 */
[----:B0-----:R-:W-:Y:S05]  /*11690*/  @P0 BRA `(.L_x_6105) ;  /* 0x0000000400880947 */ /* 0x001fea0003800000 */
[----:B------:R-:W-:Y:S01]  /*116a0*/  LEA.HI R0, R3, R0, RZ, 0x1d ;  /* 0x0000000003007211 */ /* 0x000fe200078fe8ff */
[----:B------:R-:W-:Y:S01]  /*116b0*/  HADD2.F32 R38, -RZ, R88.H1_H1 ;  /* 0x30000058ff267230 */ /* 0x000fe20000004100 */
[----:B-----5:R-:W-:Y:S01]  /*116c0*/  R2UR UR4, R61 ;  /* 0x000000003d0472ca */ /* 0x020fe200000e0000 */
[--C-:B------:R-:W-:Y:S01]  /*116d0*/  HADD2.F32 R40, -RZ, R86.reuse.H1_H1 ;  /* 0x30000056ff287230 */ /* 0x100fe20000004100 */
[----:B------:R-:W-:Y:S01]  /*116e0*/  SHF.R.S32.HI R21, RZ, 0x1f, R0 ;  /* 0x0000001fff157819 */ /* 0x000fe20000011400 */
[----:B------:R-:W-:Y:S01]  /*116f0*/  IMAD.SHL.U32 R24, R0, 0x8, RZ ;  /* 0x0000000800187824 */ /* 0x000fe200078e00ff */
[----:B------:R-:W-:Y:S01]  /*11700*/  LOP3.LUT R25, R213, 0x38, R16, 0xf8, !PT ;  /* 0x00000038d5197812 */ /* 0x000fe200078ef810 */
[----:B------:R-:W-:Y:S01]  /*11710*/  HADD2.F32 R86, -RZ, R86.H0_H0 ;  /* 0x20000056ff567230 */ /* 0x000fe20000004100 */
[----:B------:R-:W-:Y:S01]  /*11720*/  LEA.HI R0, R21, R0, RZ, 0x3 ;  /* 0x0000000015007211 */ /* 0x000fe200078f18ff */
[----:B------:R-:W-:Y:S01]  /*11730*/  HADD2.F32 R88, -RZ, R88.H0_H0 ;  /* 0x20000058ff587230 */ /* 0x000fe20000004100 */
[----:B------:R-:W-:-:S02]  /*11740*/  LOP3.LUT R21, R213, 0x38, R24, 0xf8, !PT ;  /* 0x00000038d5157812 */ /* 0x000fc400078ef818 */
[----:B------:R-:W-:Y:S01]  /*11750*/  LOP3.LUT R25, R218, R25, R60, 0xf6, !PT ;  /* 0x00000019da197212 */ /* 0x000fe200078ef63c */
[----:B------:R-:W-:Y:S01]  /*11760*/  IMAD.SHL.U32 R24, R0, 0x400, RZ ;  /* 0x0000040000187824 */ /* 0x000fe200078e00ff */
[----:B------:R-:W-:Y:S02]  /*11770*/  LOP3.LUT R21, R21, R60, RZ, 0x3c, !PT ;  /* 0x0000003c15157212 */ /* 0x000fe400078e3cff */
[----:B------:R-:W-:Y:S02]  /*11780*/  LEA R0, R25, UR4, 0x1 ;  /* 0x0000000419007c11 */ /* 0x000fe4000f8e08ff */
[----:B------:R-:W-:Y:S02]  /*11790*/  LOP3.LUT R28, R24, 0x7fffe000, RZ, 0xc0, !PT ;  /* 0x7fffe000181c7812 */ /* 0x000fe400078ec0ff */
[----:B------:R-:W-:Y:S01]  /*117a0*/  SHF.R.U32.HI R37, RZ, 0x10, R5 ;  /* 0x00000010ff257819 */ /* 0x000fe20000011605 */
[----:B------:R-:W0:Y:S01]  /*117b0*/  LDS.128 R24, [R0] ;  /* 0x0000000000187984 */ /* 0x000e220000000c00 */
[----:B------:R-:W-:-:S02]  /*117c0*/  IADD3 R21, R21, R28, R218 ;  /* 0x0000001c15157210 */ /* 0x000fc40007ffe0da */
[----:B------:R-:W-:Y:S01]  /*117d0*/  SHF.R.U64 R32, R48, 0x10, R49 ;  /* 0x0000001030207819 */ /* 0x000fe20000001231 */
[----:B------:R-:W-:Y:S01]  /*117e0*/  HADD2.F32 R37, -RZ, R37.H0_H0 ;  /* 0x20000025ff257230 */ /* 0x000fe20000004100 */
[----:B------:R-:W-:Y:S02]  /*117f0*/  LEA R21, R21, R18, 0x1 ;  /* 0x0000001215157211 */ /* 0x000fe400078e08ff */
[----:B------:R-:W-:Y:S02]  /*11800*/  SHF.R.U64 R47, R4, 0x10, R5 ;  /* 0x00000010042f7819 */ /* 0x000fe40000001205 */
[----:B------:R-:W-:Y:S01]  /*11810*/  SHF.R.U32.HI R49, RZ, 0x10, R49 ;  /* 0x00000010ff317819 */ /* 0x000fe20000011631 */
[----:B------:R-:W1:Y:S01]  /*11820*/  LDS.128 R28, [R21+0x12400] ;  /* 0x01240000151c7984 */ /* 0x000e620000000c00 */
[--C-:B------:R-:W-:Y:S02]  /*11830*/  SHF.R.U64 R48, R50, 0x10, R51.reuse ;  /* 0x0000001032307819 */ /* 0x100fe40000001233 */
[----:B------:R-:W-:-:S02]  /*11840*/  SHF.R.U32.HI R50, RZ, 0x10, R51 ;  /* 0x00000010ff327819 */ /* 0x000fc40000011633 */
[--C-:B------:R-:W-:Y:S02]  /*11850*/  SHF.R.U32.HI R41, RZ, 0x10, R7.reuse ;  /* 0x00000010ff297819 */ /* 0x100fe40000011607 */
[----:B------:R-:W-:Y:S01]  /*11860*/  SHF.R.U64 R45, R6, 0x10, R7 ;  /* 0x00000010062d7819 */ /* 0x000fe20000001207 */
[--C-:B0-----:R-:W-:Y:S02]  /*11870*/  HADD2.F32 R5, -RZ, R25.reuse.H0_H0 ;  /* 0x20000019ff057230 */ /* 0x101fe40000004100 */
[----:B------:R-:W-:Y:S02]  /*11880*/  HADD2.F32 R25, -RZ, R25.H1_H1 ;  /* 0x30000019ff197230 */ /* 0x000fe40000004100 */
[----:B------:R-:W-:Y:S02]  /*11890*/  HADD2.F32 R4, -RZ, R24.H0_H0 ;  /* 0x20000018ff047230 */ /* 0x000fe40000004100 */
        /* <DEDUP_REMOVED lines=8> */
[C---:B------:R-:W-:Y:S01]  /*11920*/  FFMA.FTZ R42, R5.reuse, R38, -R42 ;  /* 0x00000026052a7223 */ /* 0x040fe2000001082a */
[----:B------:R-:W-:Y:S01]  /*11930*/  FFMA.FTZ R44, R5, R40, R44 ;  /* 0x00000028052c7223 */ /* 0x000fe2000001002c */
[C---:B------:R-:W-:Y:S01]  /*11940*/  FMUL.FTZ R38, R34.reuse, R37 ;  /* 0x0000002522267220 */ /* 0x040fe20000410000 */
[C---:B------:R-:W-:Y:S01]  /*11950*/  FMUL.FTZ R5, R29.reuse, R86 ;  /* 0x000000561d057220 */ /* 0x040fe20000410000 */
[-C--:B------:R-:W-:Y:S01]  /*11960*/  FMUL.FTZ R29, R29, R88.reuse ;  /* 0x000000581d1d7220 */ /* 0x080fe20000410000 */
[-C--:B------:R-:W-:Y:S01]  /*11970*/  FMUL.FTZ R34, R34, R33.reuse ;  /* 0x0000002122227220 */ /* 0x080fe20000410000 */
[----:B------:R-:W-:Y:S01]  /*11980*/  FFMA.FTZ R39, R25, R33, -R38 ;  /* 0x0000002119277223 */ /* 0x000fe20000010826 */
[----:B------:R-:W-:Y:S01]  /*11990*/  FFMA.FTZ R88, R4, R88, -R5 ;  /* 0x0000005804587223 */ /* 0x000fe20000010805 */
[----:B------:R-:W-:-:S02]  /*119a0*/  HADD2.F32 R35, -RZ, R30.H0_H0 ;  /* 0x2000001eff237230 */ /* 0x000fc40000004100 */
[----:B------:R-:W-:Y:S01]  /*119b0*/  FFMA.FTZ R37, R25, R37, R34 ;  /* 0x0000002519257223 */ /* 0x000fe20000010022 */
[----:B------:R-:W-:Y:S02]  /*119c0*/  HADD2.F32 R33, -RZ, R87.H0_H0 ;  /* 0x20000057ff217230 */ /* 0x000fe40000004100 */
[----:B------:R-:W-:Y:S01]  /*119d0*/  FFMA.FTZ R86, R4, R86, R29 ;  /* 0x0000005604567223 */ /* 0x000fe2000001001d */
[----:B------:R-:W-:Y:S02]  /*119e0*/  HADD2.F32 R5, -RZ, R89.H0_H0 ;  /* 0x20000059ff057230 */ /* 0x000fe40000004100 */
[----:B------:R-:W-:Y:S02]  /*119f0*/  HADD2.F32 R36, -RZ, R31.H0_H0 ;  /* 0x2000001fff247230 */ /* 0x000fe40000004100 */
[C---:B------:R-:W-:Y:S01]  /*11a00*/  FMUL.FTZ R25, R35.reuse, R33 ;  /* 0x0000002123197220 */ /* 0x040fe20000410000 */
[----:B------:R-:W-:Y:S02]  /*11a10*/  HADD2.F32 R89, -RZ, R89.H1_H1 ;  /* 0x30000059ff597230 */ /* 0x000fe40000004100 */
[----:B------:R-:W-:Y:S01]  /*11a20*/  FMUL.FTZ R29, R35, R5 ;  /* 0x00000005231d7220 */ /* 0x000fe20000410000 */
[----:B------:R-:W-:-:S02]  /*11a30*/  HADD2.F32 R87, -RZ, R87.H1_H1 ;  /* 0x30000057ff577230 */ /* 0x000fc40000004100 */
        /* <DEDUP_REMOVED lines=10> */
[C---:B------:R-:W-:Y:S01]  /*11ae0*/  FFMA.FTZ R38, R7.reuse, R89, -R38 ;  /* 0x0000005907267223 */ /* 0x040fe20000010826 */
[----:B------:R-:W-:Y:S02]  /*11af0*/  HADD2.F32 R30, -RZ, R30.H1_H1 ;  /* 0x3000001eff1e7230 */ /* 0x000fe40000004100 */
[----:B------:R-:W-:Y:S01]  /*11b00*/  FFMA.FTZ R40, R7, R87, R40 ;  /* 0x0000005707287223 */ /* 0x000fe20000010028 */
        /* <DEDUP_REMOVED lines=27> */
.L_x_6105:
[----:B------:R-:W-:Y:S05]  /*11cc0*/  BSYNC B1 ;  /* 0x0000000000017941 */ /* 0x000fea0003800000 */
.L_x_6104:
[----:B------:R-:W-:Y:S04]  /*11cd0*/  BSSY B1, `(.L_x_6106) ;  /* 0x000006a000017945 */ /* 0x000fe80003800000 */
[----:B------:R-:W-:Y:S05]  /*11ce0*/  @P1 BRA `(.L_x_6107) ;  /* 0x0000000400a01947 */ /* 0x000fea0003800000 */
[----:B0-----:R-:W-:Y:S01]  /*11cf0*/  SHF.R.S32.HI R0, RZ, 0x1f, R195 ;  /* 0x0000001fff007819 */ /* 0x001fe200000114c3 */
[----:B------:R-:W-:Y:S01]  /*11d00*/  HADD2.F32 R33, -RZ, R76.H1_H1 ;  /* 0x3000004cff217230 */ /* 0x000fe20000004100 */
[----:B-----5:R-:W-:Y:S01]  /*11d10*/  R2UR UR4, R61 ;  /* 0x000000003d0472ca */ /* 0x020fe200000e0000 */
[--C-:B------:R-:W-:Y:S01]  /*11d20*/  HADD2.F32 R35, -RZ, R74.reuse.H1_H1 ;  /* 0x3000004aff237230 */ /* 0x100fe20000004100 */
[CC--:B------:R-:W-:Y:S01]  /*11d30*/  LEA.HI R5, R0.reuse, R195.reuse, RZ, 0x6 ;  /* 0x000000c300057211 */ /* 0x0c0fe200078f30ff */
[----:B------:R-:W-:Y:S01]  /*11d40*/  HADD2.F32 R74, -RZ, R74.H0_H0 ;  /* 0x2000004aff4a7230 */ /* 0x000fe20000004100 */
[----:B------:R-:W-:Y:S01]  /*11d50*/  LEA.HI R4, R0, R195, RZ, 0x3 ;  /* 0x000000c300047211 */ /* 0x000fe200078f18ff */
[----:B------:R-:W-:Y:S01]  /*11d60*/  HADD2.F32 R76, -RZ, R76.H0_H0 ;  /* 0x2000004cff4c7230 */ /* 0x000fe20000004100 */
[----:B------:R-:W-:Y:S01]  /*11d70*/  LEA.HI R0, R3, R200, RZ, 0x1d ;  /* 0x000000c803007211 */ /* 0x000fe200078fe8ff */
[----:B------:R-:W-:Y:S01]  /*11d80*/  IMAD.SHL.U32 R6, R5, 0x80, RZ ;  /* 0x0000008005067824 */ /* 0x000fe200078e00ff */
[----:B------:R-:W-:-:S02]  /*11d90*/  LOP3.LUT R4, R213, 0x38, R4, 0xf8, !PT ;  /* 0x00000038d5047812 */ /* 0x000fc400078ef804 */
[----:B------:R-:W-:Y:S02]  /*11da0*/  SHF.R.S32.HI R5, RZ, 0x1f, R0 ;  /* 0x0000001fff057819 */ /* 0x000fe40000011400 */
[----:B------:R-:W-:Y:S02]  /*11db0*/  LOP3.LUT R7, R6, 0xffffe000, RZ, 0xc0, !PT ;  /* 0xffffe00006077812 */ /* 0x000fe400078ec0ff */
[----:B------:R-:W-:Y:S01]  /*11dc0*/  LOP3.LUT R6, R4, R60, RZ, 0x3c, !PT ;  /* 0x0000003c04067212 */ /* 0x000fe200078e3cff */
[----:B------:R-:W-:Y:S01]  /*11dd0*/  IMAD.SHL.U32 R4, R0, 0x8, RZ ;  /* 0x0000000800047824 */ /* 0x000fe200078e00ff */
[----:B------:R-:W-:Y:S02]  /*11de0*/  LEA.HI R5, R5, R0, RZ, 0x3 ;  /* 0x0000000005057211 */ /* 0x000fe400078f18ff */
[----:B------:R-:W-:Y:S02]  /*11df0*/  IADD3 R0, R6, R7, R218 ;  /* 0x0000000706007210 */ /* 0x000fe40007ffe0da */
[----:B------:R-:W-:Y:S01]  /*11e00*/  LOP3.LUT R4, R213, 0x38, R4, 0xf8, !PT ;  /* 0x00000038d5047812 */ /* 0x000fe200078ef804 */
[----:B------:R-:W-:Y:S01]  /*11e10*/  IMAD.SHL.U32 R5, R5, 0x400, RZ ;  /* 0x0000040005057824 */ /* 0x000fe200078e00ff */
[----:B------:R-:W-:-:S02]  /*11e20*/  LEA R0, R0, UR4, 0x1 ;  /* 0x0000000400007c11 */ /* 0x000fc4000f8e08ff */
[----:B------:R-:W-:Y:S02]  /*11e30*/  LOP3.LUT R21, R4, R60, RZ, 0x3c, !PT ;  /* 0x0000003c04157212 */ /* 0x000fe400078e3cff */
[----:B------:R-:W-:Y:S02]  /*11e40*/  LOP3.LUT R24, R5, 0x7fffe000, RZ, 0xc0, !PT ;  /* 0x7fffe00005187812 */ /* 0x000fe400078ec0ff */
[----:B------:R-:W0:Y:S01]  /*11e50*/  LDS.128 R4, [R0] ;  /* 0x0000000000047984 */ /* 0x000e220000000c00 */
[--C-:B------:R-:W-:Y:S02]  /*11e60*/  SHF.R.U64 R44, R52, 0x10, R53.reuse ;  /* 0x00000010342c7819 */ /* 0x100fe40000001235 */
[----:B------:R-:W-:Y:S02]  /*11e70*/  IADD3 R21, R21, R24, R218 ;  /* 0x0000001815157210 */ /* 0x000fe40007ffe0da */
[----:B------:R-:W-:Y:S02]  /*11e80*/  SHF.R.U32.HI R52, RZ, 0x10, R53 ;  /* 0x00000010ff347819 */ /* 0x000fe40000011635 */
[----:B------:R-:W-:-:S02]  /*11e90*/  LEA R21, R21, R18, 0x1 ;  /* 0x0000001215157211 */ /* 0x000fc400078e08ff */
[--C-:B------:R-:W-:Y:S02]  /*11ea0*/  SHF.R.U32.HI R32, RZ, 0x10, R9.reuse ;  /* 0x00000010ff207819 */ /* 0x100fe40000011609 */
[----:B------:R-:W-:Y:S01]  /*11eb0*/  SHF.R.U64 R42, R8, 0x10, R9 ;  /* 0x00000010082a7819 */ /* 0x000fe20000001209 */
[----:B------:R-:W1:Y:S01]  /*11ec0*/  LDS.128 R24, [R21+0x12400] ;  /* 0x0124000015187984 */ /* 0x000e620000000c00 */
[----:B------:R-:W-:Y:S01]  /*11ed0*/  SHF.R.U32.HI R38, RZ, 0x10, R11 ;  /* 0x00000010ff267819 */ /* 0x000fe2000001160b */
[----:B------:R-:W-:Y:S01]  /*11ee0*/  HADD2.F32 R32, -RZ, R32.H0_H0 ;  /* 0x20000020ff207230 */ /* 0x000fe20000004100 */
[--C-:B------:R-:W-:Y:S02]  /*11ef0*/  SHF.R.U64 R43, R54, 0x10, R55.reuse ;  /* 0x00000010362b7819 */ /* 0x100fe40000001237 */
[----:B------:R-:W-:Y:S02]  /*11f00*/  SHF.R.U32.HI R54, RZ, 0x10, R55 ;  /* 0x00000010ff367819 */ /* 0x000fe40000011637 */
[----:B------:R-:W-:Y:S01]  /*11f10*/  SHF.R.U64 R41, R10, 0x10, R11 ;  /* 0x000000100a297819 */ /* 0x000fe2000000120b */
[----:B0-----:R-:W-:-:S02]  /*11f20*/  HADD2.F32 R8, -RZ, R5.H0_H0 ;  /* 0x20000005ff087230 */ /* 0x001fc40000004100 */
[----:B------:R-:W-:Y:S02]  /*11f30*/  HADD2.F32 R9, -RZ, R5.H1_H1 ;  /* 0x30000005ff097230 */ /* 0x000fe40000004100 */
[----:B------:R-:W-:Y:S02]  /*11f40*/  HADD2.F32 R5, -RZ, R4.H0_H0 ;  /* 0x20000004ff057230 */ /* 0x000fe40000004100 */
[--C-:B------:R-:W-:Y:S02]  /*11f50*/  HADD2.F32 R11, -RZ, R7.reuse.H0_H0 ;  /* 0x20000007ff0b7230 */ /* 0x100fe40000004100 */
[----:B------:R-:W-:Y:S02]  /*11f60*/  HADD2.F32 R10, -RZ, R6.H0_H0 ;  /* 0x20000006ff0a7230 */ /* 0x000fe40000004100 */
        /* <DEDUP_REMOVED lines=13> */
[----:B------:R-:W-:-:S02]  /*12040*/  HADD2.F32 R30, -RZ, R26.H0_H0 ;  /* 0x2000001aff1e7230 */ /* 0x000fc40000004100 */
[----:B------:R-:W-:Y:S01]  /*12050*/  FMUL.FTZ R25, R25, R76 ;  /* 0x0000004c19197220 */ /* 0x000fe20000410000 */
[----:B------:R-:W-:Y:S01]  /*12060*/  FFMA.FTZ R36, R9, R32, R36 ;  /* 0x0000002009247223 */ /* 0x000fe20000010024 */
[----:B------:R-:W-:Y:S02]  /*12070*/  HADD2.F32 R29, -RZ, R75.H0_H0 ;  /* 0x2000004bff1d7230 */ /* 0x000fe40000004100 */
[C---:B------:R-:W-:Y:S01]  /*12080*/  FFMA.FTZ R76, R5.reuse, R76, -R8 ;  /* 0x0000004c054c7223 */ /* 0x040fe20000010808 */
        /* <DEDUP_REMOVED lines=8> */
[----:B------:R-:W-:Y:S02]  /*12110*/  HADD2.F32 R30, -RZ, R38.H0_H0 ;  /* 0x20000026ff1e7230 */ /* 0x000fe40000004100 */
[C---:B------:R-:W-:Y:S01]  /*12120*/  FMUL.FTZ R38, R31.reuse, R32 ;  /* 0x000000201f267220 */ /* 0x040fe20000410000 */
[----:B------:R-:W-:Y:S02]  /*12130*/  HADD2.F32 R27, -RZ, R27.H1_H1 ;  /* 0x3000001bff1b7230 */ /* 0x000fe40000004100 */
[----:B------:R-:W-:Y:S01]  /*12140*/  FMUL.FTZ R31, R31, R8 ;  /* 0x000000081f1f7220 */ /* 0x000fe20000410000 */
[----:B------:R-:W-:-:S02]  /*12150*/  HADD2.F32 R28, -RZ, R54.H0_H0 ;  /* 0x20000036ff1c7230 */ /* 0x000fc40000004100 */
[C---:B------:R-:W-:Y:S01]  /*12160*/  FFMA.FTZ R38, R11.reuse, R8, -R38 ;  /* 0x000000080b267223 */ /* 0x040fe20000010826 */
[----:B------:R-:W-:Y:S02]  /*12170*/  HADD2.F32 R24, -RZ, R24.H1_H1 ;  /* 0x30000018ff187230 */ /* 0x000fe40000004100 */
[----:B------:R-:W-:Y:S01]  /*12180*/  FFMA.FTZ R32, R11, R32, R31 ;  /* 0x000000200b207223 */ /* 0x000fe2000001001f */
[C---:B------:R-:W-:Y:S01]  /*12190*/  FMUL.FTZ R40, R27.reuse, R30 ;  /* 0x0000001e1b287220 */ /* 0x040fe20000410000 */
[-C--:B------:R-:W-:Y:S01]  /*121a0*/  FMUL.FTZ R8, R27, R28.reuse ;  /* 0x0000001c1b087220 */ /* 0x080fe20000410000 */
[----:B------:R-:W-:Y:S02]  /*121b0*/  HADD2.F32 R11, -RZ, R42.H0_H0 ;  /* 0x2000002aff0b7230 */ /* 0x000fe40000004100 */
[----:B------:R-:W-:Y:S01]  /*121c0*/  FFMA.FTZ R10, R10, R29, R25 ;  /* 0x0000001d0a0a7223 */ /* 0x000fe20000010019 */
[----:B------:R-:W-:Y:S02]  /*121d0*/  HADD2.F32 R5, -RZ, R44.H0_H0 ;  /* 0x2000002cff057230 */ /* 0x000fe40000004100 */
[----:B------:R-:W-:Y:S01]  /*121e0*/  FFMA.FTZ R35, R7, R28, -R40 ;  /* 0x0000001c07237223 */ /* 0x000fe20000010828 */
[----:B------:R-:W-:-:S02]  /*121f0*/  HADD2.F32 R26, -RZ, R26.H1_H1 ;  /* 0x3000001aff1a7230 */ /* 0x000fc40000004100 */
[----:B------:R-:W-:Y:S02]  /*12200*/  HADD2.F32 R25, -RZ, R41.H0_H0 ;  /* 0x20000029ff197230 */ /* 0x000fe40000004100 */
[----:B------:R-:W-:Y:S01]  /*12210*/  FFMA.FTZ R41, R7, R30, R8 ;  /* 0x0000001e07297223 */ /* 0x000fe20000010008 */
[----:B------:R-:W-:Y:S02]  /*12220*/  HADD2.F32 R9, -RZ, R43.H0_H0 ;  /* 0x2000002bff097230 */ /* 0x000fe40000004100 */
[C---:B------:R-:W-:Y:S01]  /*12230*/  FMUL.FTZ R7, R24.reuse, R11 ;  /* 0x0000000b18077220 */ /* 0x040fe20000410000 */
[----:B------:R-:W-:Y:S02]  /*12240*/  HADD2.F32 R4, -RZ, R4.H1_H1 ;  /* 0x30000004ff047230 */ /* 0x000fe40000004100 */
[----:B------:R-:W-:Y:S01]  /*12250*/  FMUL.FTZ R24, R24, R5 ;  /* 0x0000000518187220 */ /* 0x000fe20000410000 */
[----:B------:R-:W-:Y:S02]  /*12260*/  HADD2.F32 R6, -RZ, R6.H1_H1 ;  /* 0x30000006ff067230 */ /* 0x000fe40000004100 */
[C---:B------:R-:W-:Y:S01]  /*12270*/  FMUL.FTZ R31, R26.reuse, R25 ;  /* 0x000000191a1f7220 */ /* 0x040fe20000410000 */
[----:B------:R-:W-:Y:S01]  /*12280*/  FMUL.FTZ R26, R26, R9 ;  /* 0x000000091a1a7220 */ /* 0x000fe20000410000 */
        /* <DEDUP_REMOVED lines=14> */
.L_x_6107:
[----:B------:R-:W-:Y:S05]  /*12370*/  BSYNC B1 ;  /* 0x0000000000017941 */ /* 0x000fea0003800000 */
.L_x_6106:
[----:B------:R-:W-:Y:S05]  /*12380*/  @P2 BRA `(.L_x_6079) ;  /* 0x0000000400a02947 */ /* 0x000fea0003800000 */
[----:B01----:R-:W-:Y:S01]  /*12390*/  SHF.R.S32.HI R5, RZ, 0x1f, R194 ;  /* 0x0000001fff057819 */ /* 0x003fe200000114c2 */
[----:B------:R-:W-:Y:S01]  /*123a0*/  HADD2.F32 R27, -RZ, R20.H1_H1 ;  /* 0x30000014ff1b7230 */ /* 0x000fe20000004100 */
[----:B------:R-:W-:Y:S01]  /*123b0*/  LEA.HI R3, R3, R201, RZ, 0x1d ;  /* 0x000000c903037211 */ /* 0x000fe200078fe8ff */
[----:B------:R-:W-:Y:S01]  /*123c0*/  HADD2.F32 R26, -RZ, R70.H1_H1 ;  /* 0x30000046ff1a7230 */ /* 0x000fe20000004100 */
[CC--:B------:R-:W-:Y:S01]  /*123d0*/  LEA.HI R4, R5.reuse, R194.reuse, RZ, 0x6 ;  /* 0x000000c205047211 */ /* 0x0c0fe200078f30ff */
[----:B------:R-:W-:Y:S01]  /*123e0*/  HADD2.F32 R20, -RZ, R20.H0_H0 ;  /* 0x20000014ff147230 */ /* 0x000fe20000004100 */
[----:B------:R-:W-:Y:S01]  /*123f0*/  LEA.HI R0, R5, R194, RZ, 0x3 ;  /* 0x000000c205007211 */ /* 0x000fe200078f18ff */
[----:B------:R-:W-:Y:S01]  /*12400*/  HADD2.F32 R70, -RZ, R70.H0_H0 ;  /* 0x20000046ff467230 */ /* 0x000fe20000004100 */
[----:B-----5:R-:W-:Y:S01]  /*12410*/  R2UR UR4, R61 ;  /* 0x000000003d0472ca */ /* 0x020fe200000e0000 */
[----:B------:R-:W-:Y:S01]  /*12420*/  IMAD.SHL.U32 R5, R4, 0x80, RZ ;  /* 0x0000008004057824 */ /* 0x000fe200078e00ff */
[----:B------:R-:W-:-:S02]  /*12430*/  LOP3.LUT R0, R213, 0x38, R0, 0xf8, !PT ;  /* 0x00000038d5007812 */ /* 0x000fc400078ef800 */
[----:B------:R-:W-:Y:S02]  /*12440*/  SHF.R.S32.HI R4, RZ, 0x1f, R3 ;  /* 0x0000001fff047819 */ /* 0x000fe40000011403 */
[----:B------:R-:W-:Y:S01]  /*12450*/  LOP3.LUT R6, R0, R60, RZ, 0x3c, !PT ;  /* 0x0000003c00067212 */ /* 0x000fe200078e3cff */
[----:B------:R-:W-:Y:S01]  /*12460*/  IMAD.SHL.U32 R0, R3, 0x8, RZ ;  /* 0x0000000803007824 */ /* 0x000fe200078e00ff */
[----:B------:R-:W-:Y:S02]  /*12470*/  LEA.HI R4, R4, R3, RZ, 0x3 ;  /* 0x0000000304047211 */ /* 0x000fe400078f18ff */
[----:B------:R-:W-:Y:S02]  /*12480*/  LOP3.LUT R5, R5, 0xffffe000, RZ, 0xc0, !PT ;  /* 0xffffe00005057812 */ /* 0x000fe400078ec0ff */
[----:B------:R-:W-:Y:S01]  /*12490*/  LOP3.LUT R0, R213, 0x38, R0, 0xf8, !PT ;  /* 0x00000038d5007812 */ /* 0x000fe200078ef800 */
[----:B------:R-:W-:Y:S01]  /*124a0*/  IMAD.SHL.U32 R4, R4, 0x400, RZ ;  /* 0x0000040004047824 */ /* 0x000fe200078e00ff */
[----:B------:R-:W-:-:S02]  /*124b0*/  IADD3 R5, R6, R5, R218 ;  /* 0x0000000506057210 */ /* 0x000fc40007ffe0da */
[----:B------:R-:W-:Y:S02]  /*124c0*/  LOP3.LUT R3, R0, R60, RZ, 0x3c, !PT ;  /* 0x0000003c00037212 */ /* 0x000fe400078e3cff */
[----:B------:R-:W-:Y:S02]  /*124d0*/  LOP3.LUT R0, R4, 0x7fffe000, RZ, 0xc0, !PT ;  /* 0x7fffe00004007812 */ /* 0x000fe400078ec0ff */
[----:B------:R-:W-:Y:S02]  /*124e0*/  LEA R37, R5, UR4, 0x1 ;  /* 0x0000000405257c11 */ /* 0x000fe4000f8e08ff */
[----:B------:R-:W-:Y:S02]  /*124f0*/  IADD3 R3, R3, R0, R218 ;  /* 0x0000000003037210 */ /* 0x000fe40007ffe0da */
[----:B------:R-:W-:Y:S01]  /*12500*/  SHF.R.U64 R33, R14, 0x10, R15 ;  /* 0x000000100e217819 */ /* 0x000fe2000000120f */
[----:B------:R-:W0:Y:S01]  /*12510*/  LDS.128 R4, [R37] ;  /* 0x0000000025047984 */ /* 0x000e220000000c00 */
[----:B------:R-:W-:-:S02]  /*12520*/  LEA R3, R3, R18, 0x1 ;  /* 0x0000001203037211 */ /* 0x000fc400078e08ff */
[----:B------:R-:W-:Y:S02]  /*12530*/  SHF.R.U32.HI R31, RZ, 0x10, R15 ;  /* 0x00000010ff1f7819 */ /* 0x000fe4000001160f */
[----:B------:R-:W-:Y:S01]  /*12540*/  SHF.R.U64 R34, R12, 0x10, R13 ;  /* 0x000000100c227819 */ /* 0x000fe2000000120d */
[----:B------:R-:W1:Y:S01]  /*12550*/  LDS.128 R8, [R3+0x12400] ;  /* 0x0124000003087984 */ /* 0x000e620000000c00 */
[--C-:B------:R-:W-:Y:S02]  /*12560*/  SHF.R.U64 R36, R56, 0x10, R57.reuse ;  /* 0x0000001038247819 */ /* 0x100fe40000001239 */
[----:B------:R-:W-:Y:S02]  /*12570*/  SHF.R.U32.HI R56, RZ, 0x10, R57 ;  /* 0x00000010ff387819 */ /* 0x000fe40000011639 */
[----:B------:R-:W-:Y:S02]  /*12580*/  SHF.R.U32.HI R28, RZ, 0x10, R13 ;  /* 0x00000010ff1c7819 */ /* 0x000fe4000001160d */
[----:B------:R-:W-:-:S02]  /*12590*/  SHF.R.U64 R35, R58, 0x10, R59 ;  /* 0x000000103a237819 */ /* 0x000fc4000000123b */
[----:B------:R-:W-:Y:S01]  /*125a0*/  SHF.R.U32.HI R58, RZ, 0x10, R59 ;  /* 0x00000010ff3a7819 */ /* 0x000fe2000001163b */
[----:B------:R-:W-:Y:S02]  /*125b0*/  HADD2.F32 R28, -RZ, R28.H0_H0 ;  /* 0x2000001cff1c7230 */ /* 0x000fe40000004100 */
[--C-:B0-----:R-:W-:Y:S02]  /*125c0*/  HADD2.F32 R12, -RZ, R5.reuse.H0_H0 ;  /* 0x20000005ff0c7230 */ /* 0x101fe40000004100 */
[----:B------:R-:W-:Y:S02]  /*125d0*/  HADD2.F32 R5, -RZ, R5.H1_H1 ;  /* 0x30000005ff057230 */ /* 0x000fe40000004100 */
[----:B------:R-:W-:Y:S02]  /*125e0*/  HADD2.F32 R0, -RZ, R4.H0_H0 ;  /* 0x20000004ff007230 */ /* 0x000fe40000004100 */
[--C-:B-1----:R-:W-:Y:S02]  /*125f0*/  HADD2.F32 R15, -RZ, R9.reuse.H0_H0 ;  /* 0x20000009ff0f7230 */ /* 0x102fe40000004100 */
[----:B------:R-:W-:-:S02]  /*12600*/  HADD2.F32 R21, -RZ, R9.H1_H1 ;  /* 0x30000009ff157230 */ /* 0x000fc40000004100 */
[----:B------:R-:W-:Y:S02]  /*12610*/  HADD2.F32 R9, -RZ, R8.H0_H0 ;  /* 0x20000008ff097230 */ /* 0x000fe40000004100 */
[CC--:B------:R-:W-:Y:S01]  /*12620*/  FMUL.FTZ R29, R15.reuse, R27.reuse ;  /* 0x0000001b0f1d7220 */ /* 0x0c0fe20000410000 */
[----:B------:R-:W-:Y:S01]  /*12630*/  FMUL.FTZ R15, R15, R26 ;  /* 0x0000001a0f0f7220 */ /* 0x000fe20000410000 */
[----:B------:R-:W-:Y:S01]  /*12640*/  FMUL.FTZ R30, R21, R28 ;  /* 0x0000001c151e7220 */ /* 0x000fe20000410000 */
[----:B------:R-:W-:Y:S02]  /*12650*/  HADD2.F32 R24, -RZ, R10.H0_H0 ;  /* 0x2000000aff187230 */ /* 0x000fe40000004100 */
[C---:B------:R-:W-:Y:S01]  /*12660*/  FFMA.FTZ R29, R12.reuse, R26, -R29 ;  /* 0x0000001a0c1d7223 */ /* 0x040fe2000001081d */
[----:B------:R-:W-:Y:S02]  /*12670*/  HADD2.F32 R26, -RZ, R56.H0_H0 ;  /* 0x20000038ff1a7230 */ /* 0x000fe40000004100 */
[----:B------:R-:W-:Y:S01]  /*12680*/  FFMA.FTZ R27, R12, R27, R15 ;  /* 0x0000001b0c1b7223 */ /* 0x000fe2000001000f */
[----:B------:R-:W-:Y:S01]  /*12690*/  FMUL.FTZ R15, R9, R20 ;  /* 0x00000014090f7220 */ /* 0x000fe20000410000 */
[----:B------:R-:W-:-:S02]  /*126a0*/  HADD2.F32 R12, -RZ, R69.H0_H0 ;  /* 0x20000045ff0c7230 */ /* 0x000fc40000004100 */
[----:B------:R-:W-:Y:S01]  /*126b0*/  FMUL.FTZ R9, R9, R70 ;  /* 0x0000004609097220 */ /* 0x000fe20000410000 */
[-C--:B------:R-:W-:Y:S01]  /*126c0*/  FMUL.FTZ R32, R21, R26.reuse ;  /* 0x0000001a15207220 */ /* 0x080fe20000410000 */
[C---:B------:R-:W-:Y:S01]  /*126d0*/  FFMA.FTZ R30, R5.reuse, R26, -R30 ;  /* 0x0000001a051e7223 */ /* 0x040fe2000001081e */
[----:B------:R-:W-:Y:S02]  /*126e0*/  HADD2.F32 R13, -RZ, R6.H0_H0 ;  /* 0x20000006ff0d7230 */ /* 0x000fe40000004100 */
[C---:B------:R-:W-:Y:S01]  /*126f0*/  FFMA.FTZ R15, R0.reuse, R70, -R15 ;  /* 0x00000046000f7223 */ /* 0x040fe2000001080f */
[----:B------:R-:W-:Y:S01]  /*12700*/  FFMA.FTZ R32, R5, R28, R32 ;  /* 0x0000001c05207223 */ /* 0x000fe20000010020 */
[----:B------:R-:W-:Y:S02]  /*12710*/  HADD2.F32 R5, -RZ, R71.H0_H0 ;  /* 0x20000047ff057230 */ /* 0x000fe40000004100 */
[----:B------:R-:W-:Y:S01]  /*12720*/  FFMA.FTZ R21, R0, R20, R9 ;  /* 0x0000001400157223 */ /* 0x000fe20000010009 */
[----:B------:R-:W-:-:S02]  /*12730*/  HADD2.F32 R25, -RZ, R11.H0_H0 ;  /* 0x2000000bff197230 */ /* 0x000fc40000004100 */
[C---:B------:R-:W-:Y:S01]  /*12740*/  FMUL.FTZ R0, R24.reuse, R12 ;  /* 0x0000000c18007220 */ /* 0x040fe20000410000 */
[----:B------:R-:W-:Y:S02]  /*12750*/  HADD2.F32 R71, -RZ, R71.H1_H1 ;  /* 0x30000047ff477230 */ /* 0x000fe40000004100 */
[-C--:B------:R-:W-:Y:S01]  /*12760*/  FMUL.FTZ R26, R24, R5.reuse ;  /* 0x00000005181a7220 */ /* 0x080fe20000410000 */
[----:B------:R-:W-:Y:S02]  /*12770*/  HADD2.F32 R69, -RZ, R69.H1_H1 ;  /* 0x30000045ff457230 */ /* 0x000fe40000004100 */
[----:B------:R-:W-:Y:S01]  /*12780*/  FFMA.FTZ R24, R13, R5, -R0 ;  /* 0x000000050d187223 */ /* 0x000fe20000010800 */
[----:B------:R-:W-:Y:S02]  /*12790*/  HADD2.F32 R14, -RZ, R7.H0_H0 ;  /* 0x20000007ff0e7230 */ /* 0x000fe40000004100 */
[----:B------:R-:W-:Y:S01]  /*127a0*/  FMUL.FTZ R28, R25, R71 ;  /* 0x00000047191c7220 */ /* 0x000fe20000410000 */
[----:B------:R-:W-:-:S02]  /*127b0*/  HADD2.F32 R11, -RZ, R11.H1_H1 ;  /* 0x3000000bff0b7230 */ /* 0x000fc40000004100 */
[----:B------:R-:W-:Y:S01]  /*127c0*/  FMUL.FTZ R5, R25, R69 ;  /* 0x0000004519057220 */ /* 0x000fe20000410000 */
[----:B------:R-:W-:Y:S02]  /*127d0*/  HADD2.F32 R20, -RZ, R31.H0_H0 ;  /* 0x2000001fff147230 */ /* 0x000fe40000004100 */
[----:B------:R-:W-:Y:S01]  /*127e0*/  FFMA.FTZ R26, R13, R12, R26 ;  /* 0x0000000c0d1a7223 */ /* 0x000fe2000001001a */
[----:B------:R-:W-:Y:S02]  /*127f0*/  HADD2.F32 R0, -RZ, R58.H0_H0 ;  /* 0x2000003aff007230 */ /* 0x000fe40000004100 */
[C---:B------:R-:W-:Y:S01]  /*12800*/  FFMA.FTZ R71, R14.reuse, R71, -R5 ;  /* 0x000000470e477223 */ /* 0x040fe20000010805 */
[----:B------:R-:W-:Y:S01]  /*12810*/  FFMA.FTZ R28, R14, R69, R28 ;  /* 0x000000450e1c7223 */ /* 0x000fe2000001001c */
[----:B------:R-:W-:Y:S02]  /*12820*/  HADD2.F32 R7, -RZ, R7.H1_H1 ;  /* 0x30000007ff077230 */ /* 0x000fe40000004100 */
[C---:B------:R-:W-:Y:S01]  /*12830*/  FMUL.FTZ R12, R11.reuse, R20 ;  /* 0x000000140b0c7220 */ /* 0x040fe20000410000 */
[----:B------:R-:W-:Y:S01]  /*12840*/  FMUL.FTZ R14, R11, R0 ;  /* 0x000000000b0e7220 */ /* 0x000fe20000410000 */
[----:B------:R-:W-:-:S02]  /*12850*/  HADD2.F32 R8, -RZ, R8.H1_H1 ;  /* 0x30000008ff087230 */ /* 0x000fc40000004100 */
[----:B------:R-:W-:Y:S02]  /*12860*/  HADD2.F32 R10, -RZ, R10.H1_H1 ;  /* 0x3000000aff0a7230 */ /* 0x000fe40000004100 */
[C---:B------:R-:W-:Y:S01]  /*12870*/  FFMA.FTZ R12, R7.reuse, R0, -R12 ;  /* 0x00000000070c7223 */ /* 0x040fe2000001080c */
[----:B------:R-:W-:Y:S02]  /*12880*/  HADD2.F32 R11, -RZ, R34.H0_H0 ;  /* 0x20000022ff0b7230 */ /* 0x000fe40000004100 */
[----:B------:R-:W-:Y:S01]  /*12890*/  FFMA.FTZ R31, R7, R20, R14 ;  /* 0x00000014071f7223 */ /* 0x000fe2000001000e */
[----:B------:R-:W-:Y:S02]  /*128a0*/  HADD2.F32 R13, -RZ, R33.H0_H0 ;  /* 0x20000021ff0d7230 */ /* 0x000fe40000004100 */
        /* <DEDUP_REMOVED lines=22> */
.L_x_6079:
[----:B------:R-:W-:Y:S05]  /*12a10*/  BSYNC B0 ;  /* 0x0000000000007941 */ /* 0x000fea0003800000 */
.L_x_6057:
        /* <DEDUP_REMOVED lines=8> */
.L_x_6055:
[----:B------:R-:W-:-:S06]  /*12aa0*/  ULOP3.LUT UR4, UR60, 0x1, URZ, 0xfc, !UPT ;  /* 0x000000013c047892 */ /* 0x000fcc000f8efc3f */
[----:B0--3--:R-:W-:-:S05]  /*12ab0*/  IMAD.U32 R0, RZ, RZ, UR4 ;  /* 0x00000004ff007e24 */ /* 0x009fca000f8e00ff */
[----:B------:R-:W-:-:S13]  /*12ac0*/  ISETP.NE.AND P0, PT, R0, 0x3, PT ;  /* 0x000000030000780c */ /* 0x000fda0003f05270 */
[----:B------:R-:W-:Y:S05]  /*12ad0*/  @!P0 BRA `(.L_x_6108) ;  /* 0x0000000000048947 */ /* 0x000fea0003800000 */
[----:B------:R-:W-:Y:S01]  /*12ae0*/  BPT.TRAP 0x1 ;  /* 0x000000040000795c */ /* 0x000fe20000300000 */
.L_x_6108:
[----:B--2---:R-:W-:Y:S01]  /*12af0*/  IMAD R8, R198, 0x8, R18 ;  /* 0x00000008c6087824 */ /* 0x004fe200078e0212 */
[----:B-1--4-:R-:W-:-:S04]  /*12b00*/  SHF.L.U32 R3, R202, 0x1f, RZ ;  /* 0x0000001fca037819 */ /* 0x012fc800000006ff */
[----:B------:R0:W1:Y:S01]  /*12b10*/  SYNCS.PHASECHK.TRANS64.TRYWAIT P1, [R8+URZ+0x30830], R3 ;  /* 0x03083003080075a7 */ /* 0x000062000802017f */
[----:B------:R-:W-:Y:S05]  /*12b20*/  @!P0 BRA `(.L_x_6109) ;  /* 0x0000000000048947 */ /* 0x000fea0003800000 */
[----:B------:R-:W-:Y:S01]  /*12b30*/  BPT.TRAP 0x1 ;  /* 0x000000040000795c */ /* 0x000fe20000300000 */
.L_x_6109:
[----:B-1----:R-:W-:Y:S05]  /*12b40*/  @P1 BRA `(.L_x_6110) ;  /* 0x0000000000081947 */ /* 0x002fea0003800000 */
[----:B------:R-:W1:Y:S02]  /*12b50*/  SYNCS.PHASECHK.TRANS64.TRYWAIT P1, [R8+URZ+0x30830], R3 ;  /* 0x03083003080075a7 */ /* 0x000e64000802017f */
[----:B-1----:R-:W-:Y:S05]  /*12b60*/  @!P1 BRA `(.L_x_6111) ;  /* 0x0000014c00049947 */ /* 0x002fea0003800000 */
.L_x_6110:
[----:B------:R-:W-:Y:S05]  /*12b70*/  WARPSYNC.ALL ;  /* 0x0000000000007948 */ /* 0x000fea0003800000 */
[----:B------:R-:W-:Y:S01]  /*12b80*/  VIADD R0, R18, 0x1e400 ;  /* 0x0001e40012007836 */ /* 0x000fe20000000000 */
[----:B------:R-:W-:Y:S01]  /*12b90*/  R2UR UR4, R68 ;  /* 0x00000000440472ca */ /* 0x000fe200000e0000 */
[----:B------:R-:W-:Y:S01]  /*12ba0*/  UMOV UR9, 0x40000040 ;  /* 0x4000004000097882 */ /* 0x000fe20000000000 */
[----:B------:R-:W-:Y:S01]  /*12bb0*/  MOV R5, 0x40000040 ;  /* 0x4000004000057802 */ /* 0x000fe20000000f00 */
[----:B-----5:R-:W-:Y:S01]  /*12bc0*/  WARPGROUP.ARRIVE ;  /* 0x00000000000079c5 */ /* 0x020fe20000000000 */
[----:B------:R-:W-:Y:S01]  /*12bd0*/  SHF.R.U32.HI R0, RZ, 0x4, R0 ;  /* 0x00000004ff007819 */ /* 0x000fe20000011600 */
[----:B------:R-:W-:Y:S01]  /*12be0*/  IMAD.U32 R11, RZ, RZ, UR9 ;  /* 0x00000009ff0b7e24 */ /* 0x000fe2000f8e00ff */
[----:B------:R-:W-:Y:S01]  /*12bf0*/  R2UR UR11, R5 ;  /* 0x00000000050b72ca */ /* 0x000fe200000e0000 */
[----:B------:R-:W-:Y:S01]  /*12c00*/  UMOV UR57, 0x40000040 ;  /* 0x4000004000397882 */ /* 0x000fe20000000000 */
[----:B------:R-:W-:Y:S01]  /*12c10*/  LOP3.LUT R0, R0, 0x3fff, RZ, 0xc0, !PT ;  /* 0x00003fff00007812 */ /* 0x000fe200078ec0ff */
[----:B------:R-:W-:Y:S01]  /*12c20*/  UMOV UR53, 0x40000040 ;  /* 0x4000004000357882 */ /* 0x000fe20000000000 */
[----:B------:R-:W-:Y:S01]  /*12c30*/  MOV R7, 0x40000040 ;  /* 0x4000004000077802 */ /* 0x000fe20000000f00 */
        /* <DEDUP_REMOVED lines=27> */
[----:B--2---:R-:W-:Y:S01]  /*12df0*/  IMAD.U32 R10, RZ, RZ, UR8 ;  /* 0x00000008ff0a7e24 */ /* 0x004fe2000f8e00ff */
[----:B------:R-:W-:Y:S01]  /*12e00*/  UIADD3 UR36, UR4, 0x806, URZ ;  /* 0x0000080604247890 */ /* 0x000fe2000fffe03f */
[----:B------:R-:W-:Y:S01]  /*12e10*/  IMAD.U32 R11, RZ, RZ, UR9 ;  /* 0x00000009ff0b7e24 */ /* 0x000fe2000f8e00ff */
[----:B------:R-:W-:-:S04]  /*12e20*/  UMOV UR37, 0x40000040 ;  /* 0x4000004000257882 */ /* 0x000fc80000000000 */
        /* <DEDUP_REMOVED lines=11> */
[----:B--2---:R-:W-:Y:S02]  /*12ee0*/  IMAD.U32 R10, RZ, RZ, UR8 ;  /* 0x00000008ff0a7e24 */ /* 0x004fe4000f8e00ff */
        /* <DEDUP_REMOVED lines=37> */
[----:B--2---:R-:W-:Y:S02]  /*13140*/  IMAD.U32 R10, RZ, RZ, UR8 ;  /* 0x00000008ff0a7e24 */ /* 0x004fe4000f8e00ff */
        /* <DEDUP_REMOVED lines=8> */
[----:B------:R-:W-:-:S02]  /*131d0*/  R2UR UR55, R7 ;  /* 0x00000000073772ca */ /* 0x000fc400000e0000 */
[----:B------:R-:W-:Y:S02]  /*131e0*/  MOV R7, 0x40000040 ;  /* 0x4000004000077802 */ /* 0x000fe40000000f00 */
        /* <DEDUP_REMOVED lines=34> */
[----:B--2---:R-:W-:Y:S05]  /*13410*/  @!P0 BRA `(.L_x_6112) ;  /* 0x0000000000048947 */ /* 0x004fea0003800000 */
[----:B------:R-:W-:Y:S01]  /*13420*/  BPT.TRAP 0x1 ;  /* 0x000000040000795c */ /* 0x000fe20000300000 */
.L_x_6112:
[----:B------:R-:W2:Y:S01]  /*13430*/  LDC R0, c[0x0][0x448] ;  /* 0x00011200ff007b82 */ /* 0x000ea20000000800 */
[----:B------:R-:W-:Y:S01]  /*13440*/  IMAD R6, R2, -0x60, R222 ;  /* 0xffffffa002067824 */ /* 0x000fe200078e02de */
[----:B------:R-:W-:Y:S01]  /*13450*/  ULDC UR4, c[0x0][0x988] ;  /* 0x0002620000047ab9 */ /* 0x000fe20000000800 */
[----:B------:R-:W-:Y:S01]  /*13460*/  LOP3.LUT R19, R19, 0xffffffef, RZ, 0xc0, !PT ;  /* 0xffffffef13137812 */ /* 0x000fe200078ec0ff */
[----:B------:R-:W-:Y:S01]  /*13470*/  BSSY B0, `(.L_x_6113) ;  /* 0x0000425000007945 */ /* 0x000fe20003800000 */
        /* <DEDUP_REMOVED lines=15> */
[----:B--2---:R-:W-:Y:S01]  /*13570*/  ISETP.NE.AND P4, PT, R0, 0x1, PT ;  /* 0x000000010000780c */ /* 0x004fe20003f85270 */
[----:B------:R-:W-:-:S12]  /*13580*/  IMAD.IADD R0, R225, 0x1, R220 ;  /* 0x00000001e1007824 */ /* 0x000fd800078e02dc */
[----:B01----:R-:W0:Y:S01]  /*13590*/  @P4 LDC R3, c[0x0][0x44c] ;  /* 0x00011300ff034b82 */ /* 0x003e220000000800 */
[----:B------:R-:W-:-:S07]  /*135a0*/  @P4 LOP3.LUT R19, R19, 0x10, RZ, 0xfc, !PT ;  /* 0x0000001013134812 */ /* 0x000fce00078efcff */
[----:B------:R-:W1:Y:S01]  /*135b0*/  @P4 LDC R4, c[0x0][0x450] ;  /* 0x00011400ff044b82 */ /* 0x000e620000000800 */
[----:B0-----:R-:W-:-:S05]  /*135c0*/  @P4 IMAD.HI.U32 R3, R0, R3, RZ ;  /* 0x0000000300034227 */ /* 0x001fca00078e00ff */
[----:B-1----:R-:W-:Y:S01]  /*135d0*/  @P4 SHF.R.U32.HI R0, RZ, R4, R3 ;  /* 0x00000004ff004219 */ /* 0x002fe20000011603 */
[----:B------:R-:W-:Y:S01]  /*135e0*/  IMAD R4, R2, -0x60, RZ ;  /* 0xffffffa002047824 */ /* 0x000fe200078e02ff */
[----:B------:R-:W-:-:S03]  /*135f0*/  IADD3 R3, -R223, 0x60, R6 ;  /* 0x00000060df037810 */ /* 0x000fc60007ffe106 */
[----:B------:R-:W0:Y:S01]  /*13600*/  SHFL.IDX PT, R5, R0, 0x1, 0x1c1f ;  /* 0x003c1f0000057f89 */ /* 0x000e2200000e0000 */
[----:B------:R-:W-:-:S03]  /*13610*/  IADD3 R4, -R223, 0x61, R4 ;  /* 0x00000061df047810 */ /* 0x000fc60007ffe104 */
[----:B------:R-:W1:Y:S01]  /*13620*/  SHFL.IDX PT, R0, R0, RZ, 0x1c1f ;  /* 0x001c1fff00007589 */ /* 0x000e6200000e0000 */
[----:B------:R-:W-:-:S04]  /*13630*/  IADD3 R4, -R221, R4, R222 ;  /* 0x00000004dd047210 */ /* 0x000fc80007ffe1de */
        /* <DEDUP_REMOVED lines=88> */
[----:B0-----:R-:W-:Y:S02]  /*13bc0*/  FMNMX.FTZ R5, R86, R5, !PT ;  /* 0x0000000556057209 */ /* 0x001fe40007810000 */
[----:B------:R-:W-:Y:S02]  /*13bd0*/  CS2R R86, SRZ ;  /* 0x0000000000567805 */ /* 0x000fe4000001ff00 */
[----:B------:R-:W-:Y:S02]  /*13be0*/  MOV R0, UR4 ;  /* 0x0000000400007c02 */ /* 0x000fe40008000f00 */
[----:B------:R-:W-:Y:S01]  /*13bf0*/  ISETP.GT.AND P3, PT, R3, 0x18, PT ;  /* 0x000000180300780c */ /* 0x000fe20003f64270 */
[----:B------:R-:W0:Y:S01]  /*13c00*/  SHFL.BFLY PT, R88, R5, 0x1, 0x1f ;  /* 0x0c201f0005587f89 */ /* 0x000e2200000e0000 */
[----:B------:R-:W-:-:S02]  /*13c10*/  FSEL R33, R33, -INF , P1 ;  /* 0xff80000021217808 */ /* 0x000fc40000800000 */
[----:B------:R-:W-:Y:S02]  /*13c20*/  FMNMX.FTZ R24, R11, R24, !PT ;  /* 0x000000180b187209 */ /* 0x000fe40007810000 */
[----:B------:R-:W-:Y:S02]  /*13c30*/  ISETP.GT.AND P1, PT, R3, 0x19, PT ;  /* 0x000000190300780c */ /* 0x000fe40003f24270 */
[----:B------:R-:W-:Y:S02]  /*13c40*/  FSEL R13, R36, -INF , P3 ;  /* 0xff800000240d7808 */ /* 0x000fe40001800000 */
[----:B------:R-:W-:Y:S02]  /*13c50*/  FMNMX.FTZ R24, R33, R24, !PT ;  /* 0x0000001821187209 */ /* 0x000fe40007810000 */
[----:B------:R-:W-:Y:S02]  /*13c60*/  FSEL R37, R37, -INF , P1 ;  /* 0xff80000025257808 */ /* 0x000fe40000800000 */
[----:B------:R-:W-:-:S02]  /*13c70*/  FMNMX.FTZ R24, R13, R24, !PT ;  /* 0x000000180d187209 */ /* 0x000fc40007810000 */
[----:B------:R-:W-:Y:S02]  /*13c80*/  ISETP.GT.AND P1, PT, R3, 0x21, PT ;  /* 0x000000210300780c */ /* 0x000fe40003f24270 */
[----:B------:R-:W-:Y:S02]  /*13c90*/  FMNMX.FTZ R24, R37, R24, !PT ;  /* 0x0000001825187209 */ /* 0x000fe40007810000 */
[----:B------:R-:W-:Y:S02]  /*13ca0*/  FSEL R41, R41, -INF , P1 ;  /* 0xff80000029297808 */ /* 0x000fe40000800000 */
[----:B------:R-:W-:Y:S02]  /*13cb0*/  ISETP.GT.AND P1, PT, R3, 0x29, PT ;  /* 0x000000290300780c */ /* 0x000fe40003f24270 */
[----:B0-----:R-:W-:Y:S02]  /*13cc0*/  FMNMX.FTZ R4, R5, R88, !PT ;  /* 0x0000005805047209 */ /* 0x001fe40007810000 */
[----:B------:R-:W-:-:S02]  /*13cd0*/  CS2R R88, SRZ ;  /* 0x0000000000587805 */ /* 0x000fc4000001ff00 */
[----:B------:R-:W-:Y:S02]  /*13ce0*/  FSEL R45, R45, -INF , P1 ;  /* 0xff8000002d2d7808 */ /* 0x000fe40000800000 */
[C---:B------:R-:W-:Y:S01]  /*13cf0*/  FSETP.NEU.FTZ.AND P2, PT, R4.reuse, -INF , PT ;  /* 0xff8000000400780b */ /* 0x040fe20003f5d000 */
[----:B------:R-:W-:Y:S01]  /*13d00*/  FMUL.FTZ R5, R4, R0 ;  /* 0x0000000004057220 */ /* 0x000fe20000410000 */
[----:B------:R-:W-:-:S04]  /*13d10*/  ISETP.GT.AND P1, PT, R3, 0x31, PT ;  /* 0x000000310300780c */ /* 0x000fc80003f24270 */
[----:B------:R-:W-:Y:S02]  /*13d20*/  FSEL R5, R5, RZ, P2 ;  /* 0x000000ff05057208 */ /* 0x000fe40001000000 */
[----:B------:R-:W-:Y:S02]  /*13d30*/  ISETP.GT.AND P2, PT, R3, 0x20, PT ;  /* 0x000000200300780c */ /* 0x000fe40003f44270 */
[----:B------:R-:W-:Y:S01]  /*13d40*/  FSEL R49, R49, -INF , P1 ;  /* 0xff80000031317808 */ /* 0x000fe20000800000 */
[-CC-:B------:R-:W-:Y:S01]  /*13d50*/  FFMA.FTZ R32, R30, R0.reuse, -R5.reuse ;  /* 0x000000001e207223 */ /* 0x180fe20000010805 */
[----:B------:R-:W-:Y:S01]  /*13d60*/  FSEL R15, R40, -INF , P2 ;  /* 0xff800000280f7808 */ /* 0x000fe20001000000 */
[--C-:B------:R-:W-:Y:S01]  /*13d70*/  FFMA.FTZ R187, R38, R0, -R5.reuse ;  /* 0x0000000026bb7223 */ /* 0x100fe20000010805 */
[----:B------:R-:W-:Y:S01]  /*13d80*/  ISETP.GT.AND P2, PT, R3, 0x28, PT ;  /* 0x000000280300780c */ /* 0x000fe20003f44270 */
[----:B------:R-:W0:Y:S01]  /*13d90*/  @P4 LDC R40, c[0x0][0x450] ;  /* 0x00011400ff284b82 */ /* 0x000e220000000800 */
[----:B------:R-:W-:Y:S01]  /*13da0*/  FMNMX.FTZ R28, R15, R24, !PT ;  /* 0x000000180f1c7209 */ /* 0x000fe20007810000 */
[-CC-:B------:R-:W-:Y:S01]  /*13db0*/  FFMA.FTZ R189, R84, R0.reuse, -R5.reuse ;  /* 0x0000000054bd7223 */ /* 0x180fe20000010805 */
[----:B------:R-:W-:Y:S01]  /*13dc0*/  FSEL R21, R44, -INF , P2 ;  /* 0xff8000002c157808 */ /* 0x000fe20001000000 */
[--C-:B------:R-:W-:Y:S01]  /*13dd0*/  FFMA.FTZ R82, R82, R0, -R5.reuse ;  /* 0x0000000052527223 */ /* 0x100fe20000010805 */
[----:B------:R-:W-:Y:S01]  /*13de0*/  FMNMX.FTZ R28, R41, R28, !PT ;  /* 0x0000001c291c7209 */ /* 0x000fe20007810000 */
[--C-:B------:R-:W-:Y:S01]  /*13df0*/  FFMA.FTZ R191, R80, R0, -R5.reuse ;  /* 0x0000000050bf7223 */ /* 0x100fe20000010805 */
[----:B------:R-:W-:Y:S01]  /*13e00*/  ISETP.GT.AND P2, PT, R3, 0x30, PT ;  /* 0x000000300300780c */ /* 0x000fe20003f44270 */
[----:B------:R-:W-:Y:S01]  /*13e10*/  MUFU.EX2 R189, R189 ;  /* 0x000000bd00bd7308 */ /* 0x000fe20000000800 */
[----:B------:R-:W-:Y:S01]  /*13e20*/  FMNMX.FTZ R28, R21, R28, !PT ;  /* 0x0000001c151c7209 */ /* 0x000fe20007810000 */
[-CC-:B------:R-:W-:Y:S01]  /*13e30*/  FFMA.FTZ R185, R34, R0.reuse, -R5.reuse ;  /* 0x0000000022b97223 */ /* 0x180fe20000010805 */
[----:B------:R-:W-:Y:S01]  /*13e40*/  FSEL R27, R48, -INF , P2 ;  /* 0xff800000301b7808 */ /* 0x000fe20001000000 */
[--C-:B------:R-:W-:Y:S01]  /*13e50*/  FFMA.FTZ R14, R14, R0, -R5.reuse ;  /* 0x000000000e0e7223 */ /* 0x100fe20000010805 */
[----:B------:R-:W-:Y:S01]  /*13e60*/  FMNMX.FTZ R28, R45, R28, !PT ;  /* 0x0000001c2d1c7209 */ /* 0x000fe20007810000 */
[--C-:B------:R-:W-:Y:S01]  /*13e70*/  FFMA.FTZ R10, R10, R0, -R5.reuse ;  /* 0x000000000a0a7223 */ /* 0x100fe20000010805 */
[----:B------:R-:W-:Y:S01]  /*13e80*/  ISETP.GT.AND P2, PT, R3, 0x38, PT ;  /* 0x000000380300780c */ /* 0x000fe20003f44270 */
[----:B------:R-:W1:Y:S01]  /*13e90*/  MUFU.EX2 R24, R82 ;  /* 0x0000005200187308 */ /* 0x000e620000000800 */
[----:B------:R-:W-:Y:S01]  /*13ea0*/  FMNMX.FTZ R30, R27, R28, !PT ;  /* 0x0000001c1b1e7209 */ /* 0x000fe20007810000 */
[-CC-:B------:R-:W-:Y:S01]  /*13eb0*/  FFMA.FTZ R181, R42, R0.reuse, -R5.reuse ;  /* 0x000000002ab57223 */ /* 0x180fe20000010805 */
[----:B------:R-:W-:Y:S01]  /*13ec0*/  ISETP.GT.AND P1, PT, R3, 0x39, PT ;  /* 0x000000390300780c */ /* 0x000fe20003f24270 */
[-CC-:B------:R-:W-:Y:S01]  /*13ed0*/  FFMA.FTZ R183, R46, R0.reuse, -R5.reuse ;  /* 0x000000002eb77223 */ /* 0x180fe20000010805 */
[----:B------:R-:W-:Y:S01]  /*13ee0*/  FSEL R31, R52, -INF , P2 ;  /* 0xff800000341f7808 */ /* 0x000fe20001000000 */
[--C-:B------:R-:W-:Y:S01]  /*13ef0*/  FFMA.FTZ R177, R50, R0, -R5.reuse ;  /* 0x0000000032b17223 */ /* 0x100fe20000010805 */
[----:B------:R-:W-:Y:S01]  /*13f00*/  FMNMX.FTZ R30, R49, R30, !PT ;  /* 0x0000001e311e7209 */ /* 0x000fe20007810000 */
[----:B------:R-:W2:Y:S01]  /*13f10*/  MUFU.EX2 R191, R191 ;  /* 0x000000bf00bf7308 */ /* 0x000ea20000000800 */
[----:B------:R-:W-:Y:S01]  /*13f20*/  ISETP.GT.AND P2, PT, R3, 0x40, PT ;  /* 0x000000400300780c */ /* 0x000fe20003f44270 */
[-CC-:B------:R-:W-:Y:S01]  /*13f30*/  FFMA.FTZ R34, R72, R0.reuse, -R5.reuse ;  /* 0x0000000048227223 */ /* 0x180fe20000010805 */
[----:B------:R-:W-:Y:S01]  /*13f40*/  FSEL R53, R53, -INF , P1 ;  /* 0xff80000035357808 */ /* 0x000fe20000800000 */
[--C-:B------:R-:W-:Y:S01]  /*13f50*/  FFMA.FTZ R179, R54, R0, -R5.reuse ;  /* 0x0000000036b37223 */ /* 0x100fe20000010805 */
[----:B------:R-:W-:Y:S01]  /*13f60*/  FMNMX.FTZ R30, R31, R30, !PT ;  /* 0x0000001e1f1e7209 */ /* 0x000fe20007810000 */
[-CC-:B------:R-:W-:Y:S01]  /*13f70*/  FFMA.FTZ R36, R78, R0.reuse, -R5.reuse ;  /* 0x000000004e247223 */ /* 0x180fe20000010805 */
[----:B------:R-:W-:Y:S01]  /*13f80*/  ISETP.GT.AND P1, PT, R3, 0x41, PT ;  /* 0x000000410300780c */ /* 0x000fe20003f24270 */
[----:B------:R3:W4:Y:S01]  /*13f90*/  MUFU.EX2 R28, R32 ;  /* 0x00000020001c7308 */ /* 0x0007220000000800 */
[----:B------:R-:W-:Y:S01]  /*13fa0*/  FSEL R35, R56, -INF , P2 ;  /* 0xff80000038237808 */ /* 0x000fe20001000000 */
[--C-:B------:R-:W-:Y:S01]  /*13fb0*/  FFMA.FTZ R173, R58, R0, -R5.reuse ;  /* 0x000000003aad7223 */ /* 0x100fe20000010805 */
[----:B------:R-:W-:Y:S01]  /*13fc0*/  FMNMX.FTZ R30, R53, R30, !PT ;  /* 0x0000001e351e7209 */ /* 0x000fe20007810000 */
[-CC-:B------:R-:W-:Y:S01]  /*13fd0*/  FFMA.FTZ R175, R62, R0.reuse, -R5.reuse ;  /* 0x000000003eaf7223 */ /* 0x180fe20000010805 */
[----:B------:R-:W-:Y:S01]  /*13fe0*/  ISETP.GT.AND P2, PT, R3, 0x48, PT ;  /* 0x000000480300780c */ /* 0x000fe20003f44270 */
[--C-:B------:R-:W-:Y:S01]  /*13ff0*/  FFMA.FTZ R169, R66, R0, -R5.reuse ;  /* 0x0000000042a97223 */ /* 0x100fe20000010805 */
[----:B------:R-:W-:Y:S01]  /*14000*/  FSEL R57, R57, -INF , P1 ;  /* 0xff80000039397808 */ /* 0x000fe20000800000 */
[----:B------:R-:W5:Y:S01]  /*14010*/  MUFU.EX2 R185, R185 ;  /* 0x000000b900b97308 */ /* 0x000f620000000800 */
[----:B------:R-:W-:Y:S01]  /*14020*/  FMNMX.FTZ R30, R35, R30, !PT ;  /* 0x0000001e231e7209 */ /* 0x000fe20007810000 */
[-CC-:B---3--:R-:W-:Y:S01]  /*14030*/  FFMA.FTZ R32, R20, R0.reuse, -R5.reuse ;  /* 0x0000000014207223 */ /* 0x188fe20000010805 */
[----:B------:R-:W-:Y:S01]  /*14040*/  ISETP.GT.AND P1, PT, R3, 0x49, PT ;  /* 0x000000490300780c */ /* 0x000fe20003f24270 */
[-CC-:B------:R-:W-:Y:S01]  /*14050*/  FFMA.FTZ R20, R74, R0.reuse, -R5.reuse ;  /* 0x000000004a147223 */ /* 0x180fe20000010805 */
[----:B------:R-:W-:Y:S01]  /*14060*/  FSEL R39, R60, -INF , P2 ;  /* 0xff8000003c277808 */ /* 0x000fe20001000000 */
[--C-:B------:R-:W-:Y:S01]  /*14070*/  FFMA.FTZ R26, R26, R0, -R5.reuse ;  /* 0x000000001a1a7223 */ /* 0x100fe20000010805 */
[----:B------:R-:W-:Y:S01]  /*14080*/  FMNMX.FTZ R30, R57, R30, !PT ;  /* 0x0000001e391e7209 */ /* 0x000fe20007810000 */
[----:B------:R-:W-:Y:S01]  /*14090*/  MUFU.EX2 R14, R14 ;  /* 0x0000000e000e7308 */ /* 0x000fe20000000800 */
[----:B------:R-:W-:Y:S01]  /*140a0*/  ISETP.GT.AND P2, PT, R3, 0x50, PT ;  /* 0x000000500300780c */ /* 0x000fe20003f44270 */
[----:B------:R-:W-:Y:S01]  /*140b0*/  FFMA.FTZ R171, R70, R0, -R5 ;  /* 0x0000000046ab7223 */ /* 0x000fe20000010805 */
[----:B------:R-:W-:-:S02]  /*140c0*/  FSEL R61, R61, -INF , P1 ;  /* 0xff8000003d3d7808 */ /* 0x000fc40000800000 */
[----:B------:R-:W-:Y:S02]  /*140d0*/  CS2R R84, SRZ ;  /* 0x0000000000547805 */ /* 0x000fe4000001ff00 */
[----:B------:R-:W-:Y:S02]  /*140e0*/  FMNMX.FTZ R30, R39, R30, !PT ;  /* 0x0000001e271e7209 */ /* 0x000fe40007810000 */
[----:B------:R-:W-:Y:S02]  /*140f0*/  CS2R R82, SRZ ;  /* 0x0000000000527805 */ /* 0x000fe4000001ff00 */
[----:B------:R-:W-:Y:S01]  /*14100*/  ISETP.GT.AND P1, PT, R3, 0x51, PT ;  /* 0x000000510300780c */ /* 0x000fe20003f24270 */
[----:B------:R-:W-:Y:S01]  /*14110*/  MUFU.EX2 R187, R187 ;  /* 0x000000bb00bb7308 */ /* 0x000fe20000000800 */
[----:B------:R-:W-:Y:S02]  /*14120*/  FSEL R43, R64, -INF , P2 ;  /* 0xff800000402b7808 */ /* 0x000fe40001000000 */
[----:B------:R-:W-:-:S02]  /*14130*/  CS2R R80, SRZ ;  /* 0x0000000000507805 */ /* 0x000fc4000001ff00 */
[----:B------:R-:W-:Y:S02]  /*14140*/  FMNMX.FTZ R30, R61, R30, !PT ;  /* 0x0000001e3d1e7209 */ /* 0x000fe40007810000 */
[----:B------:R-:W-:Y:S02]  /*14150*/  CS2R R78, SRZ ;  /* 0x00000000004e7805 */ /* 0x000fe4000001ff00 */
[----:B------:R-:W-:Y:S02]  /*14160*/  ISETP.GT.AND P2, PT, R3, 0x58, PT ;  /* 0x000000580300780c */ /* 0x000fe40003f44270 */
[----:B------:R-:W-:Y:S02]  /*14170*/  CS2R R74, SRZ ;  /* 0x00000000004a7805 */ /* 0x000fe4000001ff00 */
[----:B------:R-:W-:Y:S01]  /*14180*/  FSEL R65, R65, -INF , P1 ;  /* 0xff80000041417808 */ /* 0x000fe20000800000 */
[----:B------:R-:W-:Y:S01]  /*14190*/  MUFU.EX2 R10, R10 ;  /* 0x0000000a000a7308 */ /* 0x000fe20000000800 */
[----:B------:R-:W-:-:S02]  /*141a0*/  FMNMX.FTZ R30, R43, R30, !PT ;  /* 0x0000001e2b1e7209 */ /* 0x000fc40007810000 */
[----:B------:R-:W-:Y:S02]  /*141b0*/  CS2R R72, SRZ ;  /* 0x0000000000487805 */ /* 0x000fe4000001ff00 */
[----:B------:R-:W-:Y:S02]  /*141c0*/  ISETP.GT.AND P1, PT, R3, 0x59, PT ;  /* 0x000000590300780c */ /* 0x000fe40003f24270 */
[----:B------:R-:W-:Y:S02]  /*141d0*/  CS2R R66, SRZ ;  /* 0x0000000000427805 */ /* 0x000fe4000001ff00 */
[----:B------:R-:W-:Y:S02]  /*141e0*/  FSEL R47, R68, -INF , P2 ;  /* 0xff800000442f7808 */ /* 0x000fe40001000000 */
[----:B------:R-:W-:Y:S02]  /*141f0*/  CS2R R62, SRZ ;  /* 0x00000000003e7805 */ /* 0x000fe4000001ff00 */
[----:B------:R-:W-:Y:S01]  /*14200*/  FMNMX.FTZ R30, R65, R30, !PT ;  /* 0x0000001e411e7209 */ /* 0x000fe20007810000 */
[----:B------:R-:W-:Y:S01]  /*14210*/  MUFU.EX2 R181, R181 ;  /* 0x000000b500b57308 */ /* 0x000fe20000000800 */
[----:B------:R-:W-:-:S02]  /*14220*/  FSEL R69, R69, -INF , P1 ;  /* 0xff80000045457808 */ /* 0x000fc40000800000 */
[----:B------:R-:W-:Y:S02]  /*14230*/  CS2R R58, SRZ ;  /* 0x00000000003a7805 */ /* 0x000fe4000001ff00 */
[----:B------:R-:W-:Y:S02]  /*14240*/  FMNMX.FTZ R30, R47, R30, !PT ;  /* 0x0000001e2f1e7209 */ /* 0x000fe40007810000 */
[----:B------:R-:W-:Y:S02]  /*14250*/  CS2R R54, SRZ ;  /* 0x0000000000367805 */ /* 0x000fe4000001ff00 */
[----:B------:R-:W-:Y:S02]  /*14260*/  CS2R R50, SRZ ;  /* 0x0000000000327805 */ /* 0x000fe4000001ff00 */
[----:B------:R-:W-:Y:S01]  /*14270*/  FMNMX.FTZ R3, R69, R30, !PT ;  /* 0x0000001e45037209 */ /* 0x000fe20007810000 */
[--C-:B------:R-:W-:Y:S01]  /*14280*/  FFMA.FTZ R30, R6, R0, -R5.reuse ;  /* 0x00000000061e7223 */ /* 0x100fe20000010805 */
[----:B------:R-:W-:Y:S03]  /*14290*/  MUFU.EX2 R183, R183 ;  /* 0x000000b700b77308 */ /* 0x000fe60000000800 */
[----:B------:R-:W3:Y:S05]  /*142a0*/  SHFL.BFLY PT, R6, R3, 0x2, 0x1f ;  /* 0x0c401f0003067f89 */ /* 0x000eea00000e0000 */
[----:B------:R-:W-:Y:S08]  /*142b0*/  MUFU.EX2 R30, R30 ;  /* 0x0000001e001e7308 */ /* 0x000ff00000000800 */
[----:B------:R-:W-:Y:S08]  /*142c0*/  MUFU.EX2 R32, R32 ;  /* 0x0000002000207308 */ /* 0x000ff00000000800 */
[----:B------:R-:W-:Y:S01]  /*142d0*/  MUFU.EX2 R177, R177 ;  /* 0x000000b100b17308 */ /* 0x000fe20000000800 */
[----:B---3--:R-:W-:Y:S01]  /*142e0*/  FMNMX.FTZ R38, R3, R6, !PT ;  /* 0x0000000603267209 */ /* 0x008fe20007810000 */
[-CC-:B------:R-:W-:Y:S01]  /*142f0*/  FFMA.FTZ R6, R76, R0.reuse, -R5.reuse ;  /* 0x000000004c067223 */ /* 0x180fe20000010805 */
[----:B------:R-:W-:Y:S01]  /*14300*/  FFMA.FTZ R5, R71, R0, -R5 ;  /* 0x0000000047057223 */ /* 0x000fe20000010805 */
[----:B------:R-:W-:-:S02]  /*14310*/  CS2R R76, SRZ ;  /* 0x00000000004c7805 */ /* 0x000fc4000001ff00 */
[----:B------:R-:W-:Y:S01]  /*14320*/  CS2R R70, SRZ ;  /* 0x0000000000467805 */ /* 0x000fe2000001ff00 */
[----:B------:R-:W3:Y:S01]  /*14330*/  SHFL.BFLY PT, R3, R38, 0x1, 0x1f ;  /* 0x0c201f0026037f89 */ /* 0x000ee200000e0000 */
[----:B------:R-:W-:Y:S08]  /*14340*/  MUFU.EX2 R34, R34 ;  /* 0x0000002200227308 */ /* 0x000ff00000000800 */
[----:B------:R-:W-:Y:S08]  /*14350*/  MUFU.EX2 R179, R179 ;  /* 0x000000b300b37308 */ /* 0x000ff00000000800 */
[----:B------:R-:W-:Y:S01]  /*14360*/  MUFU.EX2 R36, R36 ;  /* 0x0000002400247308 */ /* 0x000fe20000000800 */
[----:B---3--:R-:W-:-:S07]  /*14370*/  FMNMX.FTZ R3, R38, R3, !PT ;  /* 0x0000000326037209 */ /* 0x008fce0007810000 */
[----:B------:R-:W-:Y:S01]  /*14380*/  MUFU.EX2 R173, R173 ;  /* 0x000000ad00ad7308 */ /* 0x000fe20000000800 */
[C---:B------:R-:W-:Y:S01]  /*14390*/  FSETP.NEU.FTZ.AND P1, PT, R3.reuse, -INF , PT ;  /* 0xff8000000300780b */ /* 0x040fe20003f3d000 */
[----:B------:R-:W-:-:S06]  /*143a0*/  FMUL.FTZ R38, R3, R0 ;  /* 0x0000000003267220 */ /* 0x000fcc0000410000 */
[----:B------:R-:W-:Y:S01]  /*143b0*/  MUFU.EX2 R6, R6 ;  /* 0x0000000600067308 */ /* 0x000fe20000000800 */
[----:B------:R-:W-:-:S05]  /*143c0*/  FSEL R38, R38, RZ, P1 ;  /* 0x000000ff26267208 */ /* 0x000fca0000800000 */
[-CC-:B------:R-:W-:Y:S01]  /*143d0*/  FFMA.FTZ R190, R9, R0.reuse, -R38.reuse ;  /* 0x0000000009be7223 */ /* 0x180fe20000010826 */
[-CC-:B------:R-:W-:Y:S01]  /*143e0*/  FFMA.FTZ R9, R29, R0.reuse, -R38.reuse ;  /* 0x000000001d097223 */ /* 0x180fe20000010826 */
[-CC-:B------:R-:W-:Y:S01]  /*143f0*/  FFMA.FTZ R188, R7, R0.reuse, -R38.reuse ;  /* 0x0000000007bc7223 */ /* 0x180fe20000010826 */
[----:B------:R-:W3:Y:S01]  /*14400*/  @P4 LDC R29, c[0x0][0x44c] ;  /* 0x00011300ff1d4b82 */ /* 0x000ee20000000800 */
[-CC-:B------:R-:W-:Y:S01]  /*14410*/  FFMA.FTZ R7, R25, R0.reuse, -R38.reuse ;  /* 0x0000000019077223 */ /* 0x180fe20000010826 */
[-CC-:B------:R-:W-:Y:S01]  /*14420*/  FFMA.FTZ R184, R11, R0.reuse, -R38.reuse ;  /* 0x000000000bb87223 */ /* 0x180fe20000010826 */
[----:B------:R-:W-:Y:S01]  /*14430*/  MUFU.EX2 R190, R190 ;  /* 0x000000be00be7308 */ /* 0x000fe20000000800 */
[-CC-:B------:R-:W-:Y:S01]  /*14440*/  FFMA.FTZ R11, R33, R0.reuse, -R38.reuse ;  /* 0x00000000210b7223 */ /* 0x180fe20000010826 */
[-CC-:B------:R-:W-:Y:S01]  /*14450*/  FFMA.FTZ R186, R13, R0.reuse, -R38.reuse ;  /* 0x000000000dba7223 */ /* 0x180fe20000010826 */
[----:B------:R-:W-:Y:S01]  /*14460*/  FFMA.FTZ R176, R27, R0, -R38 ;  /* 0x000000001bb07223 */ /* 0x000fe20000010826 */
[----:B------:R-:W-:-:S02]  /*14470*/  VIADD R27, R8, 0x30840 ;  /* 0x00030840081b7836 */ /* 0x000fc40000000000 */
[----:B-1----:R-:W-:Y:S01]  /*14480*/  FADD.FTZ R8, R189, R24 ;  /* 0x00000018bd087221 */ /* 0x002fe20000010000 */
[----:B------:R-:W-:Y:S02]  /*14490*/  IMAD.MOV.U32 R33, RZ, RZ, R220 ;  /* 0x000000ffff217224 */ /* 0x000fe400078e00dc */
[-CC-:B------:R-:W-:Y:S01]  /*144a0*/  FFMA.FTZ R13, R37, R0.reuse, -R38.reuse ;  /* 0x00000000250d7223 */ /* 0x180fe20000010826 */
[----:B------:R-:W-:Y:S01]  /*144b0*/  MUFU.EX2 R188, R188 ;  /* 0x000000bc00bc7308 */ /* 0x000fe20000000800 */
[-C--:B------:R-:W-:Y:S01]  /*144c0*/  FFMA.FTZ R178, R31, R0.reuse, -R38 ;  /* 0x000000001fb27223 */ /* 0x080fe20000010826 */
[----:B--2---:R-:W-:Y:S01]  /*144d0*/  FADD.FTZ R31, R191, R8 ;  /* 0x00000008bf1f7221 */ /* 0x004fe20000010000 */
[-CC-:B------:R-:W-:Y:S01]  /*144e0*/  FFMA.FTZ R180, R15, R0.reuse, -R38.reuse ;  /* 0x000000000fb47223 */ /* 0x180fe20000010826 */
[-CC-:B------:R-:W-:Y:S01]  /*144f0*/  FFMA.FTZ R15, R41, R0.reuse, -R38.reuse ;  /* 0x00000000290f7223 */ /* 0x180fe20000010826 */
[-CC-:B------:R-:W-:Y:S01]  /*14500*/  FFMA.FTZ R182, R21, R0.reuse, -R38.reuse ;  /* 0x0000000015b67223 */ /* 0x180fe20000010826 */
[-CC-:B------:R-:W-:Y:S01]  /*14510*/  FFMA.FTZ R21, R45, R0.reuse, -R38.reuse ;  /* 0x000000002d157223 */ /* 0x180fe20000010826 */
[-CC-:B------:R-:W-:Y:S01]  /*14520*/  FFMA.FTZ R25, R49, R0.reuse, -R38.reuse ;  /* 0x0000000031197223 */ /* 0x180fe20000010826 */
[----:B------:R-:W1:Y:S01]  /*14530*/  MUFU.EX2 R7, R7 ;  /* 0x0000000700077308 */ /* 0x000e620000000800 */
[----:B------:R-:W-:Y:S01]  /*14540*/  PRMT R27, R214, 0x654, R27 ;  /* 0x00000654d61b7816 */ /* 0x000fe2000000001b */
[-CC-:B------:R-:W-:Y:S01]  /*14550*/  FFMA.FTZ R172, R35, R0.reuse, -R38.reuse ;  /* 0x0000000023ac7223 */ /* 0x180fe20000010826 */
[----:B------:R-:W-:Y:S01]  /*14560*/  F2FP.F16.F32.PACK_AB R189, R24, R189 ;  /* 0x000000bd18bd723e */ /* 0x000fe200000000ff */
[-CC-:B------:R-:W-:Y:S01]  /*14570*/  FFMA.FTZ R57, R57, R0.reuse, -R38.reuse ;  /* 0x0000000039397223 */ /* 0x180fe20000010826 */
[----:B---3--:R-:W-:Y:S01]  /*14580*/  @P4 IMAD.HI.U32 R29, R220, R29, RZ ;  /* 0x0000001ddc1d4227 */ /* 0x008fe200078e00ff */
[----:B------:R2:W-:Y:S03]  /*14590*/  SYNCS.ARRIVE.TRANS64.RED.A1T0 RZ, [R27+URZ], RZ ;  /* 0x000000ff1bff79a7 */ /* 0x0005e6000810043f */
[-CC-:B------:R-:W-:Y:S01]  /*145a0*/  FFMA.FTZ R39, R39, R0.reuse, -R38.reuse ;  /* 0x0000000027277223 */ /* 0x180fe20000010826 */
[----:B------:R-:W3:Y:S01]  /*145b0*/  MUFU.EX2 R9, R9 ;  /* 0x0000000900097308 */ /* 0x000ee20000000800 */
[--C-:B------:R-:W-:Y:S01]  /*145c0*/  FFMA.FTZ R61, R61, R0, -R38.reuse ;  /* 0x000000003d3d7223 */ /* 0x100fe20000010826 */
[----:B0-----:R-:W-:Y:S01]  /*145d0*/  @P4 SHF.R.U32.HI R33, RZ, R40, R29 ;  /* 0x00000028ff214219 */ /* 0x001fe2000001161d */
[----:B----4-:R-:W-:Y:S01]  /*145e0*/  FADD.FTZ R40, R28, R31 ;  /* 0x0000001f1c287221 */ /* 0x010fe20000010000 */
[-CC-:B------:R-:W-:Y:S01]  /*145f0*/  FFMA.FTZ R43, R43, R0.reuse, -R38.reuse ;  /* 0x000000002b2b7223 */ /* 0x180fe20000010826 */
[-CC-:B------:R-:W-:Y:S01]  /*14600*/  FFMA.FTZ R65, R65, R0.reuse, -R38.reuse ;  /* 0x0000000041417223 */ /* 0x180fe20000010826 */
[----:B--2---:R-:W-:Y:S01]  /*14610*/  FFMA.FTZ R27, R53, R0, -R38 ;  /* 0x00000000351b7223 */ /* 0x004fe20000010826 */
[----:B-----5:R-:W-:Y:S01]  /*14620*/  FADD.FTZ R31, R185, R40 ;  /* 0x00000028b91f7221 */ /* 0x020fe20000010000 */
[----:B------:R-:W0:Y:S01]  /*14630*/  MUFU.EX2 R184, R184 ;  /* 0x000000b800b87308 */ /* 0x000e220000000800 */
[----:B-1----:R-:W-:Y:S01]  /*14640*/  FADD.FTZ R29, R188, R7 ;  /* 0x00000007bc1d7221 */ /* 0x002fe20000010000 */
[C---:B------:R-:W-:Y:S01]  /*14650*/  F2FP.F16.F32.PACK_AB R185, R14.reuse, R185 ;  /* 0x000000b90eb9723e */ /* 0x040fe200000000ff */
[----:B------:R-:W-:Y:S01]  /*14660*/  FADD.FTZ R40, R14, R31 ;  /* 0x0000001f0e287221 */ /* 0x000fe20000010000 */
[----:B------:R-:W-:Y:S01]  /*14670*/  F2FP.F16.F32.PACK_AB R188, R7, R188 ;  /* 0x000000bc07bc723e */ /* 0x000fe200000000ff */
[----:B------:R-:W-:Y:S01]  /*14680*/  FADD.FTZ R8, R190, R29 ;  /* 0x0000001dbe087221 */ /* 0x000fe20000010000 */
[----:B------:R-:W-:Y:S01]  /*14690*/  FFMA.FTZ R47, R47, R0, -R38 ;  /* 0x000000002f2f7223 */ /* 0x000fe20000010826 */
[----:B------:R-:W-:Y:S01]  /*146a0*/  FADD.FTZ R31, R187, R40 ;  /* 0x00000028bb1f7221 */ /* 0x000fe20000010000 */
[----:B------:R-:W1:Y:S01]  /*146b0*/  MUFU.EX2 R11, R11 ;  /* 0x0000000b000b7308 */ /* 0x000e620000000800 */
[C---:B---3--:R-:W-:Y:S01]  /*146c0*/  FADD.FTZ R29, R9.reuse, R8 ;  /* 0x00000008091d7221 */ /* 0x048fe20000010000 */
[C---:B------:R-:W-:Y:S01]  /*146d0*/  F2FP.F16.F32.PACK_AB R187, R10.reuse, R187 ;  /* 0x000000bb0abb723e */ /* 0x040fe200000000ff */
[----:B------:R-:W-:Y:S01]  /*146e0*/  FADD.FTZ R40, R10, R31 ;  /* 0x0000001f0a287221 */ /* 0x000fe20000010000 */
[----:B------:R-:W-:Y:S01]  /*146f0*/  F2FP.F16.F32.PACK_AB R190, R9, R190 ;  /* 0x000000be09be723e */ /* 0x000fe200000000ff */
[----:B------:R-:W-:Y:S01]  /*14700*/  FFMA.FTZ R38, R69, R0, -R38 ;  /* 0x0000000045267223 */ /* 0x000fe20000010826 */
[----:B------:R-:W-:Y:S01]  /*14710*/  IADD3 R33, R33, R222, -R221 ;  /* 0x000000de21217210 */ /* 0x000fe20007ffe8dd */
[----:B------:R-:W-:Y:S01]  /*14720*/  FADD.FTZ R31, R181, R40 ;  /* 0x00000028b51f7221 */ /* 0x000fe20000010000 */
[----:B------:R-:W2:Y:S01]  /*14730*/  MUFU.EX2 R186, R186 ;  /* 0x000000ba00ba7308 */ /* 0x000ea20000000800 */
[----:B0-----:R-:W-:Y:S01]  /*14740*/  FADD.FTZ R8, R184, R29 ;  /* 0x0000001db8087221 */ /* 0x001fe20000010000 */
[----:B------:R-:W-:Y:S01]  /*14750*/  F2FP.F16.F32.PACK_AB R191, R28, R191 ;  /* 0x000000bf1cbf723e */ /* 0x000fe200000000ff */
[C---:B------:R-:W-:Y:S01]  /*14760*/  FADD.FTZ R40, R30.reuse, R31 ;  /* 0x0000001f1e287221 */ /* 0x040fe20000010000 */
[----:B------:R-:W-:Y:S01]  /*14770*/  IMAD.HI R33, R33, 0x2aaaaaab, RZ ;  /* 0x2aaaaaab21217827 */ /* 0x000fe200078e02ff */
[----:B------:R-:W-:-:S02]  /*14780*/  F2FP.F16.F32.PACK_AB R181, R30, R181 ;  /* 0x000000b51eb5723e */ /* 0x000fc400000000ff */
[----:B------:R-:W-:Y:S01]  /*14790*/  CS2R R68, SRZ ;  /* 0x0000000000447805 */ /* 0x000fe2000001ff00 */
[----:B------:R-:W-:Y:S01]  /*147a0*/  FADD.FTZ R31, R183, R40 ;  /* 0x00000028b71f7221 */ /* 0x000fe20000010000 */
[----:B------:R-:W0:Y:S01]  /*147b0*/  MUFU.EX2 R13, R13 ;  /* 0x0000000d000d7308 */ /* 0x000e220000000800 */
[C---:B-1----:R-:W-:Y:S01]  /*147c0*/  FADD.FTZ R29, R11.reuse, R8 ;  /* 0x000000080b1d7221 */ /* 0x042fe20000010000 */
[----:B------:R-:W-:Y:S01]  /*147d0*/  SHF.R.U32.HI R42, RZ, 0x1f, R33 ;  /* 0x0000001fff2a7819 */ /* 0x000fe20000011621 */
[C---:B------:R-:W-:Y:S01]  /*147e0*/  FADD.FTZ R24, R32.reuse, R31 ;  /* 0x0000001f20187221 */ /* 0x040fe20000010000 */
[----:B------:R-:W-:Y:S02]  /*147f0*/  F2FP.F16.F32.PACK_AB R183, R32, R183 ;  /* 0x000000b720b7723e */ /* 0x000fe400000000ff */
[----:B------:R-:W-:Y:S02]  /*14800*/  CS2R R52, SRZ ;  /* 0x0000000000347805 */ /* 0x000fe4000001ff00 */
[----:B------:R-:W-:Y:S01]  /*14810*/  F2FP.F16.F32.PACK_AB R184, R11, R184 ;  /* 0x000000b80bb8723e */ /* 0x000fe200000000ff */
[----:B------:R-:W-:Y:S01]  /*14820*/  FADD.FTZ R31, R177, R24 ;  /* 0x00000018b11f7221 */ /* 0x000fe20000010000 */
[----:B------:R-:W1:Y:S01]  /*14830*/  MUFU.EX2 R180, R180 ;  /* 0x000000b400b47308 */ /* 0x000e620000000800 */
[----:B--2---:R-:W-:Y:S01]  /*14840*/  FADD.FTZ R8, R186, R29 ;  /* 0x0000001dba087221 */ /* 0x004fe20000010000 */
[C---:B------:R-:W-:Y:S01]  /*14850*/  F2FP.F16.F32.PACK_AB R177, R34.reuse, R177 ;  /* 0x000000b122b1723e */ /* 0x040fe200000000ff */
[----:B------:R-:W-:Y:S01]  /*14860*/  FADD.FTZ R10, R34, R31 ;  /* 0x0000001f220a7221 */ /* 0x000fe20000010000 */
[----:B------:R-:W-:-:S02]  /*14870*/  CS2R R48, SRZ ;  /* 0x0000000000307805 */ /* 0x000fc4000001ff00 */
[----:B------:R-:W-:Y:S02]  /*14880*/  CS2R R44, SRZ ;  /* 0x00000000002c7805 */ /* 0x000fe4000001ff00 */
[----:B------:R-:W-:Y:S01]  /*14890*/  CS2R R34, SRZ ;  /* 0x0000000000227805 */ /* 0x000fe2000001ff00 */
[----:B------:R-:W-:Y:S01]  /*148a0*/  FADD.FTZ R31, R179, R10 ;  /* 0x0000000ab31f7221 */ /* 0x000fe20000010000 */
[----:B------:R-:W2:Y:S01]  /*148b0*/  MUFU.EX2 R15, R15 ;  /* 0x0000000f000f7308 */ /* 0x000ea20000000800 */
[C---:B0-----:R-:W-:Y:S01]  /*148c0*/  FADD.FTZ R29, R13.reuse, R8 ;  /* 0x000000080d1d7221 */ /* 0x041fe20000010000 */
[----:B------:R-:W-:Y:S02]  /*148d0*/  F2FP.F16.F32.PACK_AB R186, R13, R186 ;  /* 0x000000ba0dba723e */ /* 0x000fe400000000ff */
[----:B------:R-:W-:-:S04]  /*148e0*/  F2FP.F16.F32.PACK_AB R179, R36, R179 ;  /* 0x000000b324b3723e */ /* 0x000fc800000000ff */
[----:B------:R-:W0:Y:S01]  /*148f0*/  MUFU.EX2 R182, R182 ;  /* 0x000000b600b67308 */ /* 0x000e220000000800 */
[----:B-1----:R-:W-:-:S07]  /*14900*/  FADD.FTZ R8, R180, R29 ;  /* 0x0000001db4087221 */ /* 0x002fce0000010000 */
[----:B------:R-:W1:Y:S01]  /*14910*/  MUFU.EX2 R21, R21 ;  /* 0x0000001500157308 */ /* 0x000e620000000800 */
[----:B--2---:R-:W-:Y:S01]  /*14920*/  FADD.FTZ R29, R15, R8 ;  /* 0x000000080f1d7221 */ /* 0x004fe20000010000 */
[----:B------:R-:W-:Y:S02]  /*14930*/  LEA.HI.SX32 R8, R33, R42, 0x1c ;  /* 0x0000002a21087211 */ /* 0x000fe400078fe2ff */
[----:B------:R-:W-:Y:S02]  /*14940*/  CS2R R32, SRZ ;  /* 0x0000000000207805 */ /* 0x000fe4000001ff00 */
[----:B------:R-:W-:Y:S02]  /*14950*/  F2FP.F16.F32.PACK_AB R180, R15, R180 ;  /* 0x000000b40fb4723e */ /* 0x000fe400000000ff */
[----:B------:R-:W-:Y:S01]  /*14960*/  VIMNMX R13, R219, R8, !PT ;  /* 0x00000008db0d7248 */ /* 0x000fe20007fe0100 */
[----:B------:R-:W2:Y:S01]  /*14970*/  MUFU.EX2 R176, R176 ;  /* 0x000000b000b07308 */ /* 0x000ea20000000800 */
[----:B0-----:R-:W-:-:S07]  /*14980*/  FADD.FTZ R40, R182, R29 ;  /* 0x0000001db6287221 */ /* 0x001fce0000010000 */
        /* <DEDUP_REMOVED lines=8> */
[----:B------:R-:W-:Y:S01]  /*14a10*/  FADD.FTZ R14, R36, R31 ;  /* 0x0000001f240e7221 */ /* 0x000fe20000010000 */
[----:B------:R-:W-:Y:S02]  /*14a20*/  F2FP.F16.F32.PACK_AB R176, R25, R176 ;  /* 0x000000b019b0723e */ /* 0x000fe400000000ff */
[----:B------:R-:W-:Y:S02]  /*14a30*/  CS2R R36, SRZ ;  /* 0x0000000000247805 */ /* 0x000fe4000001ff00 */
[----:B------:R-:W-:Y:S01]  /*14a40*/  CS2R R30, SRZ ;  /* 0x00000000001e7805 */ /* 0x000fe2000001ff00 */
[----:B------:R-:W-:Y:S01]  /*14a50*/  FADD.FTZ R7, R173, R14 ;  /* 0x0000000ead077221 */ /* 0x000fe20000010000 */
[----:B------:R-:W-:Y:S01]  /*14a60*/  F2FP.F16.F32.PACK_AB R173, R6, R173 ;  /* 0x000000ad06ad723e */ /* 0x000fe200000000ff */
        /* <DEDUP_REMOVED lines=8> */
[----:B------:R-:W-:-:S06]  /*14af0*/  CS2R R28, SRZ ;  /* 0x00000000001c7805 */ /* 0x000fcc000001ff00 */
[----:B------:R-:W0:Y:S01]  /*14b00*/  MUFU.EX2 R39, R39 ;  /* 0x0000002700277308 */ /* 0x000e220000000800 */
[C---:B-1----:R-:W-:Y:S01]  /*14b10*/  FADD.FTZ R10, R57.reuse, R10 ;  /* 0x0000000a390a7221 */ /* 0x042fe20000010000 */
[----:B------:R-:W-:Y:S02]  /*14b20*/  F2FP.F16.F32.PACK_AB R172, R57, R172 ;  /* 0x000000ac39ac723e */ /* 0x000fe400000000ff */
[----:B------:R-:W-:-:S04]  /*14b30*/  CS2R R56, SRZ ;  /* 0x0000000000387805 */ /* 0x000fc8000001ff00 */
[----:B------:R-:W1:Y:S01]  /*14b40*/  MUFU.EX2 R20, R20 ;  /* 0x0000001400147308 */ /* 0x000e620000000800 */
[----:B--2---:R-:W-:-:S07]  /*14b50*/  FADD.FTZ R9, R175, R14 ;  /* 0x0000000eaf097221 */ /* 0x004fce0000010000 */
[----:B------:R2:W3:Y:S01]  /*14b60*/  MUFU.EX2 R174, R61 ;  /* 0x0000003d00ae7308 */ /* 0x0004e20000000800 */
[----:B0-----:R-:W-:-:S07]  /*14b70*/  FADD.FTZ R7, R39, R10 ;  /* 0x0000000a27077221 */ /* 0x001fce0000010000 */
[----:B------:R-:W0:Y:S01]  /*14b80*/  MUFU.EX2 R169, R169 ;  /* 0x000000a900a97308 */ /* 0x000e220000000800 */
[C---:B-1----:R-:W-:Y:S01]  /*14b90*/  FADD.FTZ R24, R20.reuse, R9 ;  /* 0x0000000914187221 */ /* 0x042fe20000010000 */
[----:B------:R-:W-:Y:S02]  /*14ba0*/  F2FP.F16.F32.PACK_AB R175, R20, R175 ;  /* 0x000000af14af723e */ /* 0x000fe400000000ff */
[----:B--2---:R-:W-:-:S04]  /*14bb0*/  CS2R R60, SRZ ;  /* 0x00000000003c7805 */ /* 0x004fc8000001ff00 */
[----:B------:R-:W1:Y:S01]  /*14bc0*/  MUFU.EX2 R43, R43 ;  /* 0x0000002b002b7308 */ /* 0x000e620000000800 */
[C---:B---3--:R-:W-:Y:S01]  /*14bd0*/  FADD.FTZ R14, R174.reuse, R7 ;  /* 0x00000007ae0e7221 */ /* 0x048fe20000010000 */
[----:B------:R-:W-:-:S06]  /*14be0*/  F2FP.F16.F32.PACK_AB R174, R174, R39 ;  /* 0x00000027aeae723e */ /* 0x000fcc00000000ff */
[----:B------:R-:W2:Y:S01]  /*14bf0*/  MUFU.EX2 R26, R26 ;  /* 0x0000001a001a7308 */ /* 0x000ea20000000800 */
[----:B0-----:R-:W-:Y:S01]  /*14c00*/  FADD.FTZ R9, R169, R24 ;  /* 0x00000018a9097221 */ /* 0x001fe20000010000 */
[----:B------:R-:W-:-:S06]  /*14c10*/  CS2R R24, SRZ ;  /* 0x0000000000187805 */ /* 0x000fcc000001ff00 */
[----:B------:R0:W3:Y:S01]  /*14c20*/  MUFU.EX2 R168, R65 ;  /* 0x0000004100a87308 */ /* 0x0000e20000000800 */
[----:B-1----:R-:W-:-:S07]  /*14c30*/  FADD.FTZ R7, R43, R14 ;  /* 0x0000000e2b077221 */ /* 0x002fce0000010000 */
[----:B------:R-:W1:Y:S01]  /*14c40*/  MUFU.EX2 R171, R171 ;  /* 0x000000ab00ab7308 */ /* 0x000e620000000800 */
[C---:B--2---:R-:W-:Y:S01]  /*14c50*/  FADD.FTZ R14, R26.reuse, R9 ;  /* 0x000000091a0e7221 */ /* 0x044fe20000010000 */
[----:B------:R-:W-:Y:S02]  /*14c60*/  F2FP.F16.F32.PACK_AB R169, R26, R169 ;  /* 0x000000a91aa9723e */ /* 0x000fe400000000ff */
[----:B0-----:R-:W-:Y:S02]  /*14c70*/  CS2R R64, SRZ ;  /* 0x0000000000407805 */ /* 0x001fe4000001ff00 */
[----:B------:R-:W-:Y:S02]  /*14c80*/  CS2R R26, SRZ ;  /* 0x00000000001a7805 */ /* 0x000fe4000001ff00 */
[----:B------:R-:W0:Y:S01]  /*14c90*/  MUFU.EX2 R47, R47 ;  /* 0x0000002f002f7308 */ /* 0x000e220000000800 */
[C---:B---3--:R-:W-:Y:S01]  /*14ca0*/  FADD.FTZ R6, R168.reuse, R7 ;  /* 0x00000007a8067221 */ /* 0x048fe20000010000 */
[----:B------:R-:W-:-:S02]  /*14cb0*/  F2FP.F16.F32.PACK_AB R168, R168, R43 ;  /* 0x0000002ba8a8723e */ /* 0x000fc400000000ff */
[----:B------:R-:W-:-:S04]  /*14cc0*/  CS2R R42, SRZ ;  /* 0x00000000002a7805 */ /* 0x000fc8000001ff00 */
[----:B------:R1:W2:Y:S08]  /*14cd0*/  MUFU.EX2 R10, R5 ;  /* 0x00000005000a7308 */ /* 0x0002b00000000800 */
[----:B------:R-:W3:Y:S01]  /*14ce0*/  MUFU.EX2 R38, R38 ;  /* 0x0000002600267308 */ /* 0x000ee20000000800 */
[----:B-1----:R-:W-:Y:S01]  /*14cf0*/  FADD.FTZ R5, R171, R14 ;  /* 0x0000000eab057221 */ /* 0x002fe20000010000 */
[----:B0-----:R-:W-:-:S03]  /*14d00*/  FADD.FTZ R7, R47, R6 ;  /* 0x000000062f077221 */ /* 0x001fc60000010000 */
[C---:B--2---:R-:W-:Y:S01]  /*14d10*/  FADD.FTZ R6, R10.reuse, R5 ;  /* 0x000000050a067221 */ /* 0x044fe20000010000 */
[----:B------:R-:W-:Y:S01]  /*14d20*/  F2FP.F16.F32.PACK_AB R171, R10, R171 ;  /* 0x000000ab0aab723e */ /* 0x000fe200000000ff */
[----:B------:R-:W-:Y:S01]  /*14d30*/  VIADD R10, R2, 0xfffffffe ;  /* 0xfffffffe020a7836 */ /* 0x000fe20000000000 */
[----:B------:R-:W-:Y:S01]  /*14d40*/  MOV R2, 0x3f800000 ;  /* 0x3f80000000027802 */ /* 0x000fe20000000f00 */
[----:B------:R-:W-:-:S03]  /*14d50*/  IMAD.MOV.U32 R5, RZ, RZ, 0x3f800000 ;  /* 0x3f800000ff057424 */ /* 0x000fc600078e00ff */
[----:B------:R-:W-:Y:S01]  /*14d60*/  ISETP.GE.AND P1, PT, R10, R13, PT ;  /* 0x0000000d0a00720c */ /* 0x000fe20003f26270 */
[C---:B---3--:R-:W-:Y:S01]  /*14d70*/  FADD.FTZ R7, R38.reuse, R7 ;  /* 0x0000000726077221 */ /* 0x048fe20000010000 */
[----:B------:R-:W-:Y:S02]  /*14d80*/  F2FP.F16.F32.PACK_AB R170, R38, R47 ;  /* 0x0000002f26aa723e */ /* 0x000fe400000000ff */
[----:B------:R-:W-:Y:S02]  /*14d90*/  CS2R R46, SRZ ;  /* 0x00000000002e7805 */ /* 0x000fe4000001ff00 */
[----:B------:R-:W-:-:S07]  /*14da0*/  CS2R R38, SRZ ;  /* 0x0000000000267805 */ /* 0x000fce000001ff00 */
[----:B------:R-:W-:Y:S05]  /*14db0*/  @!P1 BRA `(.L_x_6114) ;  /* 0x0000002800409947 */ /* 0x000fea0003800000 */
[----:B------:R-:W-:Y:S01]  /*14dc0*/  BSSY B1, `(.L_x_6114) ;  /* 0x000028f000017945 */ /* 0x000fe20003800000 */
[----:B------:R-:W-:Y:S01]  /*14dd0*/  IMAD.MOV.U32 R8, RZ, RZ, R4 ;  /* 0x000000ffff087224 */ /* 0x000fe200078e0004 */
[----:B------:R-:W-:Y:S01]  /*14de0*/  MOV R11, R202 ;  /* 0x000000ca000b7202 */ /* 0x000fe20000000f00 */
[----:B------:R-:W-:Y:S02]  /*14df0*/  IMAD.MOV.U32 R9, RZ, RZ, R3 ;  /* 0x000000ffff097224 */ /* 0x000fe400078e0003 */
[----:B------:R-:W-:Y:S02]  /*14e00*/  IMAD.MOV.U32 R14, RZ, RZ, R198 ;  /* 0x000000ffff0e7224 */ /* 0x000fe400078e00c6 */
[----:B------:R-:W-:Y:S02]  /*14e10*/  IMAD.MOV.U32 R2, RZ, RZ, 0x3f800000 ;  /* 0x3f800000ff027424 */ /* 0x000fe400078e00ff */
[----:B------:R-:W-:-:S07]  /*14e20*/  IMAD.MOV.U32 R119, RZ, RZ, RZ ;  /* 0x000000ffff777224 */ /* 0x000fce00078e00ff */
.L_x_6127:
[----:B------:R-:W-:-:S04]  /*14e30*/  ISETP.NE.AND P1, PT, R14, 0x1, PT ;  /* 0x000000010e00780c */ /* 0x000fc80003f25270 */
[----:B------:R-:W-:-:S04]  /*14e40*/  SEL R202, RZ, 0x1, P1 ;  /* 0x00000001ffca7807 */ /* 0x000fc80000800000 */
[----:B------:R-:W-:Y:S01]  /*14e50*/  LOP3.LUT R202, R11, R202, RZ, 0x3c, !PT ;  /* 0x000000ca0bca7212 */ /* 0x000fe200078e3cff */
[----:B------:R-:W-:Y:S06]  /*14e60*/  @!P0 BRA `(.L_x_6115) ;  /* 0x0000000000048947 */ /* 0x000fec0003800000 */
[----:B------:R-:W-:Y:S01]  /*14e70*/  BPT.TRAP 0x1 ;  /* 0x000000040000795c */ /* 0x000fe20000300000 */
.L_x_6115:
        /* <DEDUP_REMOVED lines=8> */
.L_x_6116:
[----:B------:R-:W-:Y:S01]  /*14f00*/  IMAD R3, R198, 0x900, R12 ;  /* 0x00000900c6037824 */ /* 0x000fe200078e020c */
[----:B------:R-:W-:Y:S03]  /*14f10*/  BSSY B2, `(.L_x_6117) ;  /* 0x0000006000027945 */ /* 0x000fe60003800000 */
[C---:B------:R-:W-:Y:S02]  /*14f20*/  VIADD R15, R3.reuse, 0x2 ;  /* 0x00000002030f7836 */ /* 0x040fe40000000000 */
[----:B------:R-:W-:Y:S01]  /*14f30*/  VIADD R4, R3, 0x4 ;  /* 0x0000000403047836 */ /* 0x000fe20000000000 */
[----:B-1----:R-:W-:Y:S06]  /*14f40*/  @P1 BRA `(.L_x_6118) ;  /* 0x0000000000081947 */ /* 0x002fec0003800000 */
[----:B------:R-:W1:Y:S02]  /*14f50*/  SYNCS.PHASECHK.TRANS64.TRYWAIT P1, [R0+URZ+0x30830], R20 ;  /* 0x03083014000075a7 */ /* 0x000e64000802017f */
[----:B-1----:R-:W-:Y:S05]  /*14f60*/  @!P1 BRA `(.L_x_6119) ;  /* 0x0000012800189947 */ /* 0x002fea0003800000 */
.L_x_6118:
[----:B------:R-:W-:Y:S05]  /*14f70*/  BSYNC B2 ;  /* 0x0000000000027941 */ /* 0x000fea0003800000 */
.L_x_6117:
[----:B------:R-:W2:Y:S04]  /*14f80*/  LDL.64 R124, [R1+0x28] ;  /* 0x00002800017c7983 */ /* 0x000ea80000100a00 */
[----:B------:R3:W-:Y:S04]  /*14f90*/  STL.64 [R1+0x58], R8 ;  /* 0x0000580801007387 */ /* 0x0007e80000100a00 */
[----:B---3--:R-:W3:Y:S04]  /*14fa0*/  LDL.64 R8, [R1+0x20] ;  /* 0x0000200001087983 */ /* 0x008ee80000100a00 */
[----:B------:R4:W-:Y:S04]  /*14fb0*/  STL.64 [R1+0x50], R6 ;  /* 0x0000500601007387 */ /* 0x0009e80000100a00 */
[----:B----4-:R-:W4:Y:S01]  /*14fc0*/  LDL.64 R6, [R1+0x18] ;  /* 0x0000180001067983 */ /* 0x010f220000100a00 */
[----:B01----:R-:W-:Y:S01]  /*14fd0*/  MOV R20, R3 ;  /* 0x0000000300147202 */ /* 0x003fe20000000f00 */
[C---:B------:R-:W-:Y:S01]  /*14fe0*/  VIADD R120, R3.reuse, 0x6 ;  /* 0x0000000603787836 */ /* 0x040fe20000000000 */
[C---:B------:R-:W-:Y:S01]  /*14ff0*/  IADD3 R122, R3.reuse, 0x304, RZ ;  /* 0x00000304037a7810 */ /* 0x040fe20007ffe0ff */
[----:B------:R-:W-:Y:S01]  /*15000*/  IMAD.MOV.U32 R21, RZ, RZ, 0x40000040 ;  /* 0x40000040ff157424 */ /* 0x000fe200078e00ff */
[----:B------:R-:W-:Y:S01]  /*15010*/  R2UR UR26, R20 ;  /* 0x00000000141a72ca */ /* 0x000fe200000e0000 */
[----:B------:R-:W-:Y:S01]  /*15020*/  IMAD.MOV.U32 R20, RZ, RZ, R15 ;  /* 0x000000ffff147224 */ /* 0x000fe200078e000f */
[----:B------:R-:W-:Y:S01]  /*15030*/  R2UR UR14, R120 ;  /* 0x00000000780e72ca */ /* 0x000fe200000e0000 */
[----:B------:R-:W-:Y:S01]  /*15040*/  VIADD R120, R3, 0x302 ;  /* 0x0000030203787836 */ /* 0x000fe20000000000 */
[----:B------:R-:W-:Y:S01]  /*15050*/  R2UR UR58, R122 ;  /* 0x000000007a3a72ca */ /* 0x000fe200000e0000 */
[----:B------:R-:W-:Y:S01]  /*15060*/  IMAD.MOV.U32 R121, RZ, RZ, 0x40000040 ;  /* 0x40000040ff797424 */ /* 0x000fe200078e00ff */
[----:B------:R-:W-:Y:S01]  /*15070*/  R2UR UR22, R20 ;  /* 0x00000000141672ca */ /* 0x000fe200000e0000 */
[----:B------:R-:W-:Y:S01]  /*15080*/  IMAD.MOV.U32 R123, RZ, RZ, 0x40000040 ;  /* 0x40000040ff7b7424 */ /* 0x000fe200078e00ff */
[----:B------:R-:W-:-:S02]  /*15090*/  MOV R20, R4 ;  /* 0x0000000400147202 */ /* 0x000fc40000000f00 */
[----:B------:R-:W-:Y:S01]  /*150a0*/  R2UR UR6, R120 ;  /* 0x00000000780672ca */ /* 0x000fe200000e0000 */
[C---:B------:R-:W-:Y:S01]  /*150b0*/  VIADD R120, R3.reuse, 0x600 ;  /* 0x0000060003787836 */ /* 0x040fe20000000000 */
[----:B------:R-:W-:Y:S01]  /*150c0*/  R2UR UR18, R20 ;  /* 0x00000000141272ca */ /* 0x000fe200000e0000 */
[C---:B------:R-:W-:Y:S01]  /*150d0*/  VIADD R20, R3.reuse, 0x300 ;  /* 0x0000030003147836 */ /* 0x040fe20000000000 */
[C---:B------:R-:W-:Y:S01]  /*150e0*/  IADD3 R122, R3.reuse, 0x602, RZ ;  /* 0x00000602037a7810 */ /* 0x040fe20007ffe0ff */
[-C--:B------:R-:W-:Y:S01]  /*150f0*/  FMUL.FTZ R26, R26, R2.reuse ;  /* 0x000000021a1a7220 */ /* 0x080fe20000410000 */
[----:B------:R-:W-:Y:S01]  /*15100*/  R2UR UR50, R120 ;  /* 0x00000000783272ca */ /* 0x000fe200000e0000 */
[C---:B------:R-:W-:Y:S01]  /*15110*/  VIADD R120, R3.reuse, 0x606 ;  /* 0x0000060603787836 */ /* 0x040fe20000000000 */
[----:B------:R-:W-:Y:S01]  /*15120*/  R2UR UR10, R20 ;  /* 0x00000000140a72ca */ /* 0x000fe200000e0000 */
[----:B------:R-:W-:Y:S02]  /*15130*/  VIADD R20, R3, 0x306 ;  /* 0x0000030603147836 */ /* 0x000fe40000000000 */
[-C--:B------:R-:W-:Y:S01]  /*15140*/  FMUL.FTZ R27, R27, R2.reuse ;  /* 0x000000021b1b7220 */ /* 0x080fe20000410000 */
[-C--:B------:R-:W-:Y:S01]  /*15150*/  FMUL.FTZ R30, R30, R2.reuse ;  /* 0x000000021e1e7220 */ /* 0x080fe20000410000 */
[-C--:B------:R-:W-:Y:S01]  /*15160*/  FMUL.FTZ R31, R31, R2.reuse ;  /* 0x000000021f1f7220 */ /* 0x080fe20000410000 */
[----:B------:R-:W-:Y:S01]  /*15170*/  FMUL.FTZ R34, R34, R2 ;  /* 0x0000000222227220 */ /* 0x000fe20000410000 */
[----:B------:R-:W-:Y:S01]  /*15180*/  R2UR UR54, R20 ;  /* 0x00000000143672ca */ /* 0x000fe200000e0000 */
[----:B------:R-:W-:-:S02]  /*15190*/  VIADD R20, R3, 0x604 ;  /* 0x0000060403147836 */ /* 0x000fc40000000000 */
        /* <DEDUP_REMOVED lines=43> */
[----:B------:R-:W-:Y:S01]  /*15450*/  R2UR UR27, R21 ;  /* 0x00000000151b72ca */ /* 0x000fe200000e0000 */
[----:B------:R-:W4:Y:S01]  /*15460*/  LDL.64 R2, [R1+0x10] ;  /* 0x0000100001027983 */ /* 0x000f220000100a00 */
[----:B------:R-:W-:-:S02]  /*15470*/  R2UR UR15, R121 ;  /* 0x00000000790f72ca */ /* 0x000fc400000e0000 */
[----:B------:R-:W-:Y:S02]  /*15480*/  R2UR UR7, R121 ;  /* 0x00000000790772ca */ /* 0x000fe400000e0000 */
[----:B------:R-:W-:Y:S02]  /*15490*/  R2UR UR59, R123 ;  /* 0x000000007b3b72ca */ /* 0x000fe400000e0000 */
[----:B------:R-:W-:Y:S02]  /*154a0*/  R2UR UR51, R121 ;  /* 0x00000000793372ca */ /* 0x000fe400000e0000 */
[----:B------:R-:W-:Y:S02]  /*154b0*/  R2UR UR46, R122 ;  /* 0x000000007a2e72ca */ /* 0x000fe400000e0000 */
[----:B------:R-:W-:Y:S02]  /*154c0*/  R2UR UR47, R123 ;  /* 0x000000007b2f72ca */ /* 0x000fe400000e0000 */
[----:B------:R-:W-:-:S02]  /*154d0*/  R2UR UR38, R120 ;  /* 0x00000000782672ca */ /* 0x000fc400000e0000 */
        /* <DEDUP_REMOVED lines=49> */
[C---:B------:R-:W-:Y:S01]  /*157f0*/  R2UR UR23, R21.reuse ;  /* 0x00000000151772ca */ /* 0x040fe200000e0000 */
[----:B------:R-:W4:Y:S01]  /*15800*/  LDL.64 R4, [R1+0x8] ;  /* 0x0000080001047983 */ /* 0x000f220000100a00 */
[----:B------:R-:W-:-:S02]  /*15810*/  R2UR UR19, R21 ;  /* 0x00000000151372ca */ /* 0x000fc400000e0000 */
[C---:B------:R-:W-:Y:S02]  /*15820*/  R2UR UR11, R21.reuse ;  /* 0x00000000150b72ca */ /* 0x040fe400000e0000 */
[C---:B------:R-:W-:Y:S02]  /*15830*/  R2UR UR55, R21.reuse ;  /* 0x00000000153772ca */ /* 0x040fe400000e0000 */
[----:B------:R-:W-:Y:S02]  /*15840*/  R2UR UR42, R20 ;  /* 0x00000000142a72ca */ /* 0x000fe400000e0000 */
[----:B------:R-:W-:Y:S02]  /*15850*/  R2UR UR43, R21 ;  /* 0x00000000152b72ca */ /* 0x000fe400000e0000 */
[----:B------:R-:W4:Y:S01]  /*15860*/  LDL.64 R20, [R1] ;  /* 0x0000000001147983 */ /* 0x000f220000100a00 */
[----:B--2---:R-:W-:Y:S02]  /*15870*/  R2UR UR24, R124 ;  /* 0x000000007c1872ca */ /* 0x004fe400000e0000 */
[----:B------:R-:W-:-:S02]  /*15880*/  R2UR UR25, R125 ;  /* 0x000000007d1972ca */ /* 0x000fc400000e0000 */
[----:B------:R-:W-:-:S11]  /*15890*/  WARPGROUP.ARRIVE ;  /* 0x00000000000079c5 */ /* 0x000fd60000000000 */
        /* <DEDUP_REMOVED lines=10> */
[----:B------:R0:W5:Y:S01]  /*15940*/  LDL.LU.64 R6, [R1+0x50] ;  /* 0x0000500001067983 */ /* 0x0001620000300a00 */
        /* <DEDUP_REMOVED lines=38> */
.L_x_6120:
[----:B------:R-:W-:Y:S01]  /*15bb0*/  SHF.L.U32 R2, R11, 0x1f, RZ ;  /* 0x0000001f0b027819 */ /* 0x000fe200000006ff */
[----:B------:R-:W-:-:S04]  /*15bc0*/  IMAD R11, R14, 0x8, R18 ;  /* 0x000000080e0b7824 */ /* 0x000fc800078e0212 */
[----:B------:R0:W1:Y:S01]  /*15bd0*/  SYNCS.PHASECHK.TRANS64.TRYWAIT P1, [R11+URZ+0x30850], R2 ;  /* 0x030850020b0075a7 */ /* 0x000062000802017f */
[----:B------:R-:W-:Y:S05]  /*15be0*/  @!P0 BRA `(.L_x_6121) ;  /* 0x0000000000048947 */ /* 0x000fea0003800000 */
[----:B------:R-:W-:Y:S01]  /*15bf0*/  BPT.TRAP 0x1 ;  /* 0x000000040000795c */ /* 0x000fe20000300000 */
.L_x_6121:
[----:B------:R-:W-:Y:S04]  /*15c00*/  BSSY B2, `(.L_x_6122) ;  /* 0x0000004000027945 */ /* 0x000fe80003800000 */
[----:B-1----:R-:W-:Y:S05]  /*15c10*/  @P1 BRA `(.L_x_6123) ;  /* 0x0000000000081947 */ /* 0x002fea0003800000 */
[----:B------:R-:W1:Y:S02]  /*15c20*/  SYNCS.PHASECHK.TRANS64.TRYWAIT P1, [R11+URZ+0x30850], R2 ;  /* 0x030850020b0075a7 */ /* 0x000e64000802017f */
[----:B-1----:R-:W-:Y:S05]  /*15c30*/  @!P1 BRA `(.L_x_6124) ;  /* 0x0000011800f89947 */ /* 0x002fea0003800000 */
.L_x_6123:
[----:B------:R-:W-:Y:S05]  /*15c40*/  BSYNC B2 ;  /* 0x0000000000027941 */ /* 0x000fea0003800000 */
.L_x_6122:
[----:B01----:R-:W-:Y:S01]  /*15c50*/  IADD3 R2, R18, 0x400, RZ ;  /* 0x0000040012027810 */ /* 0x003fe20007ffe0ff */
[----:B------:R-:W-:Y:S01]  /*15c60*/  IMAD.MOV.U32 R3, RZ, RZ, 0x40000040 ;  /* 0x40000040ff037424 */ /* 0x000fe200078e00ff */
[----:B------:R-:W-:Y:S01]  /*15c70*/  WARPGROUP.ARRIVE ;  /* 0x00000000000079c5 */ /* 0x000fe20000000000 */
        /* <DEDUP_REMOVED lines=45> */
.L_x_6125:
[----:B------:R-:W0:Y:S01]  /*15f50*/  LDC R2, c[0x0][0x448] ;  /* 0x00011200ff027b82 */ /* 0x000e220000000800 */
[----:B------:R-:W-:Y:S01]  /*15f60*/  IADD3 R0, R0, 0x30840, RZ ;  /* 0x0003084000007810 */ /* 0x000fe20007ffe0ff */
[----:B------:R-:W-:Y:S01]  /*15f70*/  ULDC UR4, c[0x0][0x988] ;  /* 0x0002620000047ab9 */ /* 0x000fe20000000800 */
[----:B------:R-:W-:Y:S02]  /*15f80*/  LOP3.LUT R19, R19, 0xffffffbf, RZ, 0xc0, !PT ;  /* 0xffffffbf13137812 */ /* 0x000fe400078ec0ff */
[----:B------:R-:W-:Y:S02]  /*15f90*/  PRMT R0, R214, 0x654, R0 ;  /* 0x00000654d6007816 */ /* 0x000fe40000000000 */
[----:B------:R-:W-:Y:S02]  /*15fa0*/  @P0 LOP3.LUT R19, R19, 0x40, RZ, 0xfc, !PT ;  /* 0x0000004013130812 */ /* 0x000fe400078efcff */
[----:B------:R1:W-:Y:S02]  /*15fb0*/  SYNCS.ARRIVE.TRANS64.RED.A1T0 RZ, [R0+URZ], RZ ;  /* 0x000000ff00ff79a7 */ /* 0x0003e4000810043f */
[----:B------:R-:W-:-:S02]  /*15fc0*/  LOP3.LUT R19, R19, 0xffffff7f, RZ, 0xc0, !PT ;  /* 0xffffff7f13137812 */ /* 0x000fc400078ec0ff */
[----:B0-----:R-:W-:Y:S01]  /*15fd0*/  ISETP.NE.AND P1, PT, R2, 0x1, PT ;  /* 0x000000010200780c */ /* 0x001fe20003f25270 */
[----:B------:R-:W-:-:S12]  /*15fe0*/  IMAD.IADD R2, R225, 0x1, R220 ;  /* 0x00000001e1027824 */ /* 0x000fd800078e02dc */
[----:B------:R-:W0:Y:S08]  /*15ff0*/  @P1 LDC R3, c[0x0][0x44c] ;  /* 0x00011300ff031b82 */ /* 0x000e300000000800 */
[----:B-1----:R-:W1:Y:S01]  /*16000*/  @P1 LDC R0, c[0x0][0x450] ;  /* 0x00011400ff001b82 */ /* 0x002e620000000800 */
[----:B0-----:R-:W-:-:S05]  /*16010*/  @P1 IMAD.HI.U32 R3, R2, R3, RZ ;  /* 0x0000000302031227 */ /* 0x001fca00078e00ff */
[----:B-1----:R-:W-:Y:S01]  /*16020*/  @P1 SHF.R.U32.HI R2, RZ, R0, R3 ;  /* 0x00000000ff021219 */ /* 0x002fe20000011603 */
[----:B------:R-:W-:-:S04]  /*16030*/  IMAD R3, R10, -0x60, RZ ;  /* 0xffffffa00a037824 */ /* 0x000fc800078e02ff */
[----:B------:R-:W0:Y:S01]  /*16040*/  SHFL.IDX PT, R0, R2, RZ, 0x1c1f ;  /* 0x001c1fff02007589 */ /* 0x000e2200000e0000 */
[----:B------:R-:W-:-:S03]  /*16050*/  IADD3 R3, -R223, 0x1, R3 ;  /* 0x00000001df037810 */ /* 0x000fc60007ffe103 */
[----:B------:R-:W1:Y:S01]  /*16060*/  SHFL.IDX PT, R2, R2, 0x1, 0x1c1f ;  /* 0x003c1f0002027f89 */ /* 0x000e6200000e0000 */
[----:B------:R-:W-:-:S05]  /*16070*/  IADD3 R3, -R221, R3, R222 ;  /* 0x00000003dd037210 */ /* 0x000fca0007ffe1de */
[C---:B0-----:R-:W-:Y:S02]  /*16080*/  IMAD.IADD R0, R3.reuse, 0x1, R0 ;  /* 0x0000000103007824 */ /* 0x041fe400078e0200 */
[----:B-1----:R-:W-:-:S03]  /*16090*/  IMAD.IADD R2, R3, 0x1, R2 ;  /* 0x0000000103027824 */ /* 0x002fc600078e0202 */
[C---:B------:R-:W-:Y:S02]  /*160a0*/  ISETP.GT.AND P4, PT, R0.reuse, RZ, PT ;  /* 0x000000ff0000720c */ /* 0x040fe40003f84270 */
[C---:B------:R-:W-:Y:S02]  /*160b0*/  ISETP.GT.AND P3, PT, R0.reuse, 0x1, PT ;  /* 0x000000010000780c */ /* 0x040fe40003f64270 */
[C---:B------:R-:W-:Y:S02]  /*160c0*/  ISETP.GT.AND P2, PT, R0.reuse, 0x8, PT ;  /* 0x000000080000780c */ /* 0x040fe40003f44270 */
[----:B------:R-:W-:Y:S02]  /*160d0*/  ISETP.GT.AND P1, PT, R0, 0x9, PT ;  /* 0x000000090000780c */ /* 0x000fe40003f24270 */
        /* <DEDUP_REMOVED lines=39> */
[----:B-----5:R-:W-:Y:S02]  /*16350*/  FMNMX.FTZ R0, R120, R9, !PT ;  /* 0x0000000978007209 */ /* 0x020fe40007810000 */
        /* <DEDUP_REMOVED lines=22> */
[----:B------:R-:W-:Y:S02]  /*164c0*/  ISETP.GT.AND P5, PT, R2, RZ, PT ;  /* 0x000000ff0200720c */ /* 0x000fe40003fa4270 */
        /* <DEDUP_REMOVED lines=19> */
[----:B------:R-:W-:Y:S02]  /*16600*/  ISETP.GT.AND P5, PT, R2, 0x11, PT ;  /* 0x000000110200780c */ /* 0x000fe40003fa4270 */
[----:B------:R-:W-:Y:S02]  /*16610*/  FMNMX.FTZ R0, R164, R0, !PT ;  /* 0x00000000a4007209 */ /* 0x000fe40007810000 */
[----:B------:R-:W-:Y:S02]  /*16620*/  ISETP.GT.AND P4, PT, R2, 0x18, PT ;  /* 0x000000180200780c */ /* 0x000fe40003f84270 */
[----:B------:R-:W-:-:S02]  /*16630*/  FMNMX.FTZ R0, R165, R0, !PT ;  /* 0x00000000a5007209 */ /* 0x000fc40007810000 */
[C---:B------:R-:W-:Y:S02]  /*16640*/  ISETP.GT.AND P3, PT, R2.reuse, 0x19, PT ;  /* 0x000000190200780c */ /* 0x040fe40003f64270 */
[----:B------:R-:W-:Y:S01]  /*16650*/  ISETP.GT.AND P2, PT, R2, 0x20, PT ;  /* 0x000000200200780c */ /* 0x000fe20003f44270 */
[----:B------:R-:W0:Y:S01]  /*16660*/  SHFL.BFLY PT, R3, R0, 0x2, 0x1f ;  /* 0x0c401f0000037f89 */ /* 0x000e2200000e0000 */
[----:B------:R-:W-:Y:S02]  /*16670*/  @P0 LOP3.LUT R19, R19, 0x80, RZ, 0xfc, !PT ;  /* 0x0000008013130812 */ /* 0x000fe400078efcff */
[----:B------:R-:W-:Y:S02]  /*16680*/  FSEL R131, R131, -INF , P5 ;  /* 0xff80000083837808 */ /* 0x000fe40002800000 */
[----:B------:R-:W-:Y:S02]  /*16690*/  FSEL R134, R134, -INF , P4 ;  /* 0xff80000086867808 */ /* 0x000fe40002000000 */
[----:B------:R-:W-:-:S02]  /*166a0*/  FSEL R135, R135, -INF , P3 ;  /* 0xff80000087877808 */ /* 0x000fc40001800000 */
[----:B------:R-:W-:Y:S02]  /*166b0*/  FSEL R138, R138, -INF , P2 ;  /* 0xff8000008a8a7808 */ /* 0x000fe40001000000 */
[C---:B------:R-:W-:Y:S02]  /*166c0*/  ISETP.GT.AND P5, PT, R2.reuse, 0x28, PT ;  /* 0x000000280200780c */ /* 0x040fe40003fa4270 */
[C---:B------:R-:W-:Y:S02]  /*166d0*/  ISETP.GT.AND P4, PT, R2.reuse, 0x29, PT ;  /* 0x000000290200780c */ /* 0x040fe40003f84270 */
[C---:B------:R-:W-:Y:S02]  /*166e0*/  ISETP.GT.AND P3, PT, R2.reuse, 0x30, PT ;  /* 0x000000300200780c */ /* 0x040fe40003f64270 */
[----:B------:R-:W-:Y:S02]  /*166f0*/  ISETP.GT.AND P2, PT, R2, 0x31, PT ;  /* 0x000000310200780c */ /* 0x000fe40003f44270 */
[----:B------:R-:W-:-:S02]  /*16700*/  LOP3.LUT R19, R19, 0xfffffeff, RZ, 0xc0, !PT ;  /* 0xfffffeff13137812 */ /* 0x000fc400078ec0ff */
[----:B------:R-:W-:Y:S02]  /*16710*/  FSEL R142, R142, -INF , P5 ;  /* 0xff8000008e8e7808 */ /* 0x000fe40002800000 */
[----:B------:R-:W-:Y:S02]  /*16720*/  FSEL R143, R143, -INF , P4 ;  /* 0xff8000008f8f7808 */ /* 0x000fe40002000000 */
[----:B0-----:R-:W-:Y:S02]  /*16730*/  FMNMX.FTZ R3, R0, R3, !PT ;  /* 0x0000000300037209 */ /* 0x001fe40007810000 */
[----:B------:R-:W-:Y:S02]  /*16740*/  FSEL R146, R146, -INF , P3 ;  /* 0xff80000092927808 */ /* 0x000fe40001800000 */
[----:B------:R-:W-:Y:S01]  /*16750*/  FSEL R147, R147, -INF , P2 ;  /* 0xff80000093937808 */ /* 0x000fe20001000000 */
[----:B------:R-:W0:Y:S01]  /*16760*/  SHFL.BFLY PT, R0, R3, 0x1, 0x1f ;  /* 0x0c201f0003007f89 */ /* 0x000e2200000e0000 */
[----:B------:R-:W-:-:S02]  /*16770*/  @P1 LOP3.LUT R19, R19, 0x100, RZ, 0xfc, !PT ;  /* 0x0000010013131812 */ /* 0x000fc400078efcff */
[C---:B------:R-:W-:Y:S02]  /*16780*/  ISETP.GT.AND P2, PT, R2.reuse, 0x50, PT ;  /* 0x000000500200780c */ /* 0x040fe40003f44270 */
[C---:B------:R-:W-:Y:S02]  /*16790*/  ISETP.GT.AND P3, PT, R2.reuse, 0x51, PT ;  /* 0x000000510200780c */ /* 0x040fe40003f64270 */
[C---:B------:R-:W-:Y:S02]  /*167a0*/  ISETP.GT.AND P4, PT, R2.reuse, 0x58, PT ;  /* 0x000000580200780c */ /* 0x040fe40003f84270 */
[C---:B------:R-:W-:Y:S02]  /*167b0*/  ISETP.GT.AND P5, PT, R2.reuse, 0x59, PT ;  /* 0x000000590200780c */ /* 0x040fe40003fa4270 */
[C---:B------:R-:W-:Y:S02]  /*167c0*/  ISETP.GT.AND P1, PT, R2.reuse, 0x39, PT ;  /* 0x000000390200780c */ /* 0x040fe40003f24270 */
[----:B------:R-:W-:-:S02]  /*167d0*/  ISETP.GT.AND P0, PT, R2, 0x40, PT ;  /* 0x000000400200780c */ /* 0x000fc40003f04270 */
[----:B------:R-:W-:Y:S02]  /*167e0*/  FSEL R151, R151, -INF , P1 ;  /* 0xff80000097977808 */ /* 0x000fe40000800000 */
[----:B------:R-:W-:Y:S02]  /*167f0*/  FSEL R154, R154, -INF , P0 ;  /* 0xff8000009a9a7808 */ /* 0x000fe40000000000 */
[C---:B------:R-:W-:Y:S02]  /*16800*/  LOP3.LUT P0, RZ, R19.reuse, 0x80, RZ, 0xc0, !PT ;  /* 0x0000008013ff7812 */ /* 0x040fe4000780c0ff */
[----:B------:R-:W-:Y:S02]  /*16810*/  LOP3.LUT P1, RZ, R19, 0x100, RZ, 0xc0, !PT ;  /* 0x0000010013ff7812 */ /* 0x000fe4000782c0ff */
[----:B------:R-:W-:Y:S02]  /*16820*/  FSEL R155, R155, -INF , P0 ;  /* 0xff8000009b9b7808 */ /* 0x000fe40000000000 */
[----:B0-----:R-:W-:-:S02]  /*16830*/  FMNMX.FTZ R3, R3, R0, !PT ;  /* 0x0000000003037209 */ /* 0x001fc40007810000 */
[----:B------:R-:W-:Y:S02]  /*16840*/  MOV R0, UR4 ;  /* 0x0000000400007c02 */ /* 0x000fe40008000f00 */
[----:B------:R-:W-:Y:S02]  /*16850*/  FSETP.NEU.FTZ.AND P6, PT, R3, -INF , PT ;  /* 0xff8000000300780b */ /* 0x000fe40003fdd000 */
[----:B------:R-:W-:Y:S02]  /*16860*/  FSEL R159, R159, -INF , P1 ;  /* 0xff8000009f9f7808 */ /* 0x000fe40000800000 */
[----:B------:R-:W-:Y:S02]  /*16870*/  FSEL R5, R3, RZ, P6 ;  /* 0x000000ff03057208 */ /* 0x000fe40003000000 */
[----:B------:R-:W-:Y:S02]  /*16880*/  FSEL R162, R162, -INF , P2 ;  /* 0xff800000a2a27808 */ /* 0x000fe40001000000 */
[----:B------:R-:W-:Y:S01]  /*16890*/  FSEL R163, R163, -INF , P3 ;  /* 0xff800000a3a37808 */ /* 0x000fe20001800000 */
[----:B------:R-:W-:Y:S01]  /*168a0*/  FADD.FTZ R5, -R5, R9 ;  /* 0x0000000905057221 */ /* 0x000fe20000010100 */
[----:B------:R-:W-:Y:S01]  /*168b0*/  FMUL.FTZ R9, R3, R0 ;  /* 0x0000000003097220 */ /* 0x000fe20000410000 */
[----:B------:R-:W-:-:S02]  /*168c0*/  FSEL R166, R166, -INF , P4 ;  /* 0xff800000a6a67808 */ /* 0x000fc40002000000 */
[----:B------:R-:W-:Y:S01]  /*168d0*/  FSEL R167, R167, -INF , P5 ;  /* 0xff800000a7a77808 */ /* 0x000fe20002800000 */
[----:B------:R-:W-:Y:S01]  /*168e0*/  FMUL.FTZ R5, R5, R0 ;  /* 0x0000000005057220 */ /* 0x000fe20000410000 */
[----:B------:R-:W-:Y:S02]  /*168f0*/  FSEL R9, R9, RZ, P6 ;  /* 0x000000ff09097208 */ /* 0x000fe40003000000 */
[----:B------:R-:W-:Y:S02]  /*16900*/  ISETP.GT.AND P6, PT, R2, 0x48, PT ;  /* 0x000000480200780c */ /* 0x000fe40003fc4270 */
[----:B------:R-:W-:Y:S01]  /*16910*/  FMNMX.FTZ R2, R122, R8, !PT ;  /* 0x000000087a027209 */ /* 0x000fe20007810000 */
[-CC-:B------:R-:W-:Y:S01]  /*16920*/  FFMA.FTZ R120, R120, R0.reuse, -R9.reuse ;  /* 0x0000000078787223 */ /* 0x180fe20000010809 */
[----:B------:R-:W-:Y:S01]  /*16930*/  FSEL R158, R158, -INF , P6 ;  /* 0xff8000009e9e7808 */ /* 0x000fe20003000000 */
[--C-:B------:R-:W-:Y:S01]  /*16940*/  FFMA.FTZ R121, R121, R0, -R9.reuse ;  /* 0x0000000079797223 */ /* 0x100fe20000010809 */
[----:B------:R-:W-:Y:S01]  /*16950*/  FMNMX.FTZ R2, R123, R2, !PT ;  /* 0x000000027b027209 */ /* 0x000fe20007810000 */
[----:B------:R-:W-:Y:S01]  /*16960*/  MUFU.EX2 R5, R5 ;  /* 0x0000000500057308 */ /* 0x000fe20000000800 */
[-CC-:B------:R-:W-:Y:S01]  /*16970*/  FFMA.FTZ R124, R124, R0.reuse, -R9.reuse ;  /* 0x000000007c7c7223 */ /* 0x180fe20000010809 */
[--C-:B------:R-:W-:Y:S01]  /*16980*/  FFMA.FTZ R125, R125, R0, -R9.reuse ;  /* 0x000000007d7d7223 */ /* 0x100fe20000010809 */
[----:B------:R-:W-:Y:S01]  /*16990*/  FMNMX.FTZ R2, R126, R2, !PT ;  /* 0x000000027e027209 */ /* 0x000fe20007810000 */
[-CC-:B------:R-:W-:Y:S01]  /*169a0*/  FFMA.FTZ R128, R128, R0.reuse, -R9.reuse ;  /* 0x0000000080807223 */ /* 0x180fe20000010809 */
[-CC-:B------:R-:W-:Y:S01]  /*169b0*/  FFMA.FTZ R129, R129, R0.reuse, -R9.reuse ;  /* 0x0000000081817223 */ /* 0x180fe20000010809 */
[--C-:B------:R-:W-:Y:S01]  /*169c0*/  FFMA.FTZ R132, R132, R0, -R9.reuse ;  /* 0x0000000084847223 */ /* 0x100fe20000010809 */
[----:B------:R-:W-:Y:S01]  /*169d0*/  FMNMX.FTZ R2, R127, R2, !PT ;  /* 0x000000027f027209 */ /* 0x000fe20007810000 */
[----:B------:R-:W0:Y:S01]  /*169e0*/  MUFU.EX2 R120, R120 ;  /* 0x0000007800787308 */ /* 0x000e220000000800 */
[-CC-:B------:R-:W-:Y:S01]  /*169f0*/  FFMA.FTZ R133, R133, R0.reuse, -R9.reuse ;  /* 0x0000000085857223 */ /* 0x180fe20000010809 */
[--C-:B------:R-:W-:Y:S01]  /*16a00*/  FFMA.FTZ R136, R136, R0, -R9.reuse ;  /* 0x0000000088887223 */ /* 0x100fe20000010809 */
[----:B------:R-:W-:Y:S01]  /*16a10*/  FMNMX.FTZ R2, R130, R2, !PT ;  /* 0x0000000282027209 */ /* 0x000fe20007810000 */
[-CC-:B------:R-:W-:Y:S01]  /*16a20*/  FFMA.FTZ R137, R137, R0.reuse, -R9.reuse ;  /* 0x0000000089897223 */ /* 0x180fe20000010809 */
[-CC-:B------:R-:W-:Y:S01]  /*16a30*/  FFMA.FTZ R140, R140, R0.reuse, -R9.reuse ;  /* 0x000000008c8c7223 */ /* 0x180fe20000010809 */
[--C-:B------:R-:W-:Y:S01]  /*16a40*/  FFMA.FTZ R141, R141, R0, -R9.reuse ;  /* 0x000000008d8d7223 */ /* 0x100fe20000010809 */
[----:B------:R-:W-:Y:S01]  /*16a50*/  FMNMX.FTZ R2, R131, R2, !PT ;  /* 0x0000000283027209 */ /* 0x000fe20007810000 */
[----:B------:R-:W1:Y:S01]  /*16a60*/  MUFU.EX2 R121, R121 ;  /* 0x0000007900797308 */ /* 0x000e620000000800 */
[-CC-:B------:R-:W-:Y:S01]  /*16a70*/  FFMA.FTZ R144, R144, R0.reuse, -R9.reuse ;  /* 0x0000000090907223 */ /* 0x180fe20000010809 */
[--C-:B------:R-:W-:Y:S01]  /*16a80*/  FFMA.FTZ R145, R145, R0, -R9.reuse ;  /* 0x0000000091917223 */ /* 0x100fe20000010809 */
[----:B------:R-:W-:Y:S01]  /*16a90*/  FMNMX.FTZ R2, R134, R2, !PT ;  /* 0x0000000286027209 */ /* 0x000fe20007810000 */
[-CC-:B------:R-:W-:Y:S01]  /*16aa0*/  FFMA.FTZ R148, R148, R0.reuse, -R9.reuse ;  /* 0x0000000094947223 */ /* 0x180fe20000010809 */
[-CC-:B------:R-:W-:Y:S01]  /*16ab0*/  FFMA.FTZ R149, R149, R0.reuse, -R9.reuse ;  /* 0x0000000095957223 */ /* 0x180fe20000010809 */
[--C-:B------:R-:W-:Y:S01]  /*16ac0*/  FFMA.FTZ R152, R152, R0, -R9.reuse ;  /* 0x0000000098987223 */ /* 0x100fe20000010809 */
[----:B------:R-:W-:Y:S01]  /*16ad0*/  FMNMX.FTZ R2, R135, R2, !PT ;  /* 0x0000000287027209 */ /* 0x000fe20007810000 */
[----:B------:R-:W-:Y:S01]  /*16ae0*/  MUFU.EX2 R124, R124 ;  /* 0x0000007c007c7308 */ /* 0x000fe20000000800 */
[----:B0-----:R-:W-:Y:S01]  /*16af0*/  FFMA.FTZ R7, R5, R7, R120 ;  /* 0x0000000705077223 */ /* 0x001fe20000010078 */
[--C-:B------:R-:W-:Y:S01]  /*16b00*/  FFMA.FTZ R153, R153, R0, -R9.reuse ;  /* 0x0000000099997223 */ /* 0x100fe20000010809 */
[----:B------:R-:W-:Y:S01]  /*16b10*/  FMNMX.FTZ R2, R138, R2, !PT ;  /* 0x000000028a027209 */ /* 0x000fe20007810000 */
[-CC-:B------:R-:W-:Y:S01]  /*16b20*/  FFMA.FTZ R156, R156, R0.reuse, -R9.reuse ;  /* 0x000000009c9c7223 */ /* 0x180fe20000010809 */
[-CC-:B------:R-:W-:Y:S01]  /*16b30*/  FFMA.FTZ R157, R157, R0.reuse, -R9.reuse ;  /* 0x000000009d9d7223 */ /* 0x180fe20000010809 */
[----:B------:R-:W-:Y:S01]  /*16b40*/  FFMA.FTZ R160, R160, R0, -R9 ;  /* 0x00000000a0a07223 */ /* 0x000fe20000010809 */
[----:B------:R-:W-:Y:S01]  /*16b50*/  FMNMX.FTZ R2, R139, R2, !PT ;  /* 0x000000028b027209 */ /* 0x000fe20007810000 */
[----:B------:R-:W-:Y:S01]  /*16b60*/  MUFU.EX2 R125, R125 ;  /* 0x0000007d007d7308 */ /* 0x000fe20000000800 */
[----:B-1----:R-:W-:Y:S01]  /*16b70*/  FADD.FTZ R7, R121, R7 ;  /* 0x0000000779077221 */ /* 0x002fe20000010000 */
[--C-:B------:R-:W-:Y:S01]  /*16b80*/  FFMA.FTZ R161, R161, R0, -R9.reuse ;  /* 0x00000000a1a17223 */ /* 0x100fe20000010809 */
[----:B------:R-:W-:Y:S01]  /*16b90*/  FMNMX.FTZ R2, R142, R2, !PT ;  /* 0x000000028e027209 */ /* 0x000fe20007810000 */
[-CC-:B------:R-:W-:Y:S01]  /*16ba0*/  FFMA.FTZ R164, R164, R0.reuse, -R9.reuse ;  /* 0x00000000a4a47223 */ /* 0x180fe20000010809 */
[----:B------:R-:W-:Y:S01]  /*16bb0*/  FFMA.FTZ R9, R165, R0, -R9 ;  /* 0x00000000a5097223 */ /* 0x000fe20000010809 */
[----:B------:R-:W-:-:S02]  /*16bc0*/  LOP3.LUT P0, RZ, R19, 0x40, RZ, 0xc0, !PT ;  /* 0x0000004013ff7812 */ /* 0x000fc4000780c0ff */
        /* <DEDUP_REMOVED lines=101> */
[----:B------:R-:W-:-:S06]  /*17220*/  FADD.FTZ R6, R156, R6 ;  /* 0x000000069c067221 */ /* 0x000fcc0000010000 */
        /* <DEDUP_REMOVED lines=38> */
.L_x_6126:
[C---:B------:R-:W-:Y:S01]  /*17490*/  ISETP.GT.AND P1, PT, R10.reuse, R13, PT ;  /* 0x0000000d0a00720c */ /* 0x040fe20003f24270 */
        /* <DEDUP_REMOVED lines=34> */
.L_x_6114:
[----:B------:R-:W-:Y:S05]  /*176c0*/  BSYNC B0 ;  /* 0x0000000000007941 */ /* 0x000fea0003800000 */
.L_x_6113:
[----:B------:R-:W-:Y:S01]  /*176d0*/  ISETP.GE.AND P1, PT, R10, R219, PT ;  /* 0x000000db0a00720c */ /* 0x000fe20003f26270 */
[----:B------:R-:W-:-:S12]  /*176e0*/  BSSY B0, `(.L_x_6128) ;  /* 0x0000210000007945 */ /* 0x000fd80003800000 */
[----:B------:R-:W-:Y:S05]  /*176f0*/  @!P1 BRA `(.L_x_6129) ;  /* 0x0000002000389947 */ /* 0x000fea0003800000 */
[----:B------:R-:W-:Y:S01]  /*17700*/  IMAD.MOV.U32 R8, RZ, RZ, R4 ;  /* 0x000000ffff087224 */ /* 0x000fe200078e0004 */
[----:B------:R-:W-:Y:S01]  /*17710*/  MOV R9, R3 ;  /* 0x0000000300097202 */ /* 0x000fe20000000f00 */
[----:B------:R-:W-:Y:S02]  /*17720*/  IMAD.MOV.U32 R11, RZ, RZ, R202 ;  /* 0x000000ffff0b7224 */ /* 0x000fe400078e00ca */
[----:B------:R-:W-:-:S07]  /*17730*/  IMAD.MOV.U32 R13, RZ, RZ, R198 ;  /* 0x000000ffff0d7224 */ /* 0x000fce00078e00c6 */
.L_x_6142:
[----:B------:R-:W-:-:S05]  /*17740*/  VIADD R0, R13, 0x1 ;  /* 0x000000010d007836 */ /* 0x000fca0000000000 */
[----:B------:R-:W-:-:S04]  /*17750*/  ISETP.NE.AND P1, PT, R0, 0x2, PT ;  /* 0x000000020000780c */ /* 0x000fc80003f25270 */
[----:B------:R-:W-:Y:S02]  /*17760*/  SEL R0, R0, RZ, P1 ;  /* 0x000000ff00007207 */ /* 0x000fe40000800000 */
[----:B------:R-:W-:Y:S02]  /*17770*/  SEL R202, RZ, 0x1, P1 ;  /* 0x00000001ffca7807 */ /* 0x000fe40000800000 */
[----:B------:R-:W-:Y:S02]  /*17780*/  MOV R198, R0 ;  /* 0x0000000000c67202 */ /* 0x000fe40000000f00 */
[----:B------:R-:W-:Y:S01]  /*17790*/  LOP3.LUT R202, R11, R202, RZ, 0x3c, !PT ;  /* 0x000000ca0bca7212 */ /* 0x000fe200078e3cff */
[----:B------:R-:W-:Y:S06]  /*177a0*/  @!P0 BRA `(.L_x_6130) ;  /* 0x0000000000048947 */ /* 0x000fec0003800000 */
[----:B------:R-:W-:Y:S01]  /*177b0*/  BPT.TRAP 0x1 ;  /* 0x000000040000795c */ /* 0x000fe20000300000 */
.L_x_6130:
[----:B------:R-:W-:Y:S01]  /*177c0*/  IMAD R14, R198, 0x8, R18 ;  /* 0x00000008c60e7824 */ /* 0x000fe200078e0212 */
[----:B------:R-:W-:-:S04]  /*177d0*/  SHF.L.U32 R15, R202, 0x1f, RZ ;  /* 0x0000001fca0f7819 */ /* 0x000fc800000006ff */
[----:B------:R0:W1:Y:S01]  /*177e0*/  SYNCS.PHASECHK.TRANS64.TRYWAIT P1, [R14+URZ+0x30830], R15 ;  /* 0x0308300f0e0075a7 */ /* 0x000062000802017f */
[----:B------:R-:W-:Y:S05]  /*177f0*/  @!P0 BRA `(.L_x_6131) ;  /* 0x0000000000048947 */ /* 0x000fea0003800000 */
[----:B------:R-:W-:Y:S01]  /*17800*/  BPT.TRAP 0x1 ;  /* 0x000000040000795c */ /* 0x000fe20000300000 */
.L_x_6131:
[----:B------:R-:W-:Y:S01]  /*17810*/  IMAD R3, R198, 0x900, R12 ;  /* 0x00000900c6037824 */ /* 0x000fe200078e020c */
[----:B------:R-:W-:Y:S03]  /*17820*/  BSSY B1, `(.L_x_6132) ;  /* 0x0000006000017945 */ /* 0x000fe60003800000 */
[C---:B------:R-:W-:Y:S02]  /*17830*/  VIADD R21, R3.reuse, 0x2 ;  /* 0x0000000203157836 */ /* 0x040fe40000000000 */
[----:B------:R-:W-:Y:S01]  /*17840*/  VIADD R4, R3, 0x4 ;  /* 0x0000000403047836 */ /* 0x000fe20000000000 */
[----:B-1----:R-:W-:Y:S06]  /*17850*/  @P1 BRA `(.L_x_6133) ;  /* 0x0000000000081947 */ /* 0x002fec0003800000 */
[----:B------:R-:W1:Y:S02]  /*17860*/  SYNCS.PHASECHK.TRANS64.TRYWAIT P1, [R14+URZ+0x30830], R15 ;  /* 0x0308300f0e0075a7 */ /* 0x000e64000802017f */
[----:B-1----:R-:W-:Y:S05]  /*17870*/  @!P1 BRA `(.L_x_6134) ;  /* 0x000000fc00fc9947 */ /* 0x002fea0003800000 */
.L_x_6133:
[----:B------:R-:W-:Y:S05]  /*17880*/  BSYNC B1 ;  /* 0x0000000000017941 */ /* 0x000fea0003800000 */
.L_x_6132:
[----:B------:R-:W2:Y:S04]  /*17890*/  LDL.64 R122, [R1+0x28] ;  /* 0x00002800017a7983 */ /* 0x000ea80000100a00 */
[----:B------:R3:W-:Y:S04]  /*178a0*/  STL.64 [R1+0x50], R6 ;  /* 0x0000500601007387 */ /* 0x0007e80000100a00 */
[----:B---3--:R-:W3:Y:S01]  /*178b0*/  LDL.64 R6, [R1+0x20] ;  /* 0x0000200001067983 */ /* 0x008ee20000100a00 */
        /* <DEDUP_REMOVED lines=9> */
[-C--:B------:R-:W-:Y:S01]  /*17950*/  FMUL.FTZ R26, R26, R2.reuse ;  /* 0x000000021a1a7220 */ /* 0x080fe20000410000 */
[----:B------:R-:W-:Y:S01]  /*17960*/  R2UR UR22, R14 ;  /* 0x000000000e1672ca */ /* 0x000fe200000e0000 */
[----:B------:R-:W-:Y:S01]  /*17970*/  FMUL.FTZ R27, R27, R2 ;  /* 0x000000021b1b7220 */ /* 0x000fe20000410000 */
[----:B------:R-:W-:Y:S01]  /*17980*/  MOV R14, R4 ;  /* 0x00000004000e7202 */ /* 0x000fe20000000f00 */
[-C--:B------:R-:W-:Y:S01]  /*17990*/  FMUL.FTZ R30, R30, R2.reuse ;  /* 0x000000021e1e7220 */ /* 0x080fe20000410000 */
[----:B------:R-:W-:Y:S01]  /*179a0*/  R2UR UR6, R20 ;  /* 0x00000000140672ca */ /* 0x000fe200000e0000 */
[C---:B------:R-:W-:Y:S01]  /*179b0*/  VIADD R20, R3.reuse, 0x600 ;  /* 0x0000060003147836 */ /* 0x040fe20000000000 */
[----:B------:R-:W-:Y:S01]  /*179c0*/  R2UR UR18, R14 ;  /* 0x000000000e1272ca */ /* 0x000fe200000e0000 */
[C---:B------:R-:W-:Y:S01]  /*179d0*/  VIADD R14, R3.reuse, 0x300 ;  /* 0x00000300030e7836 */ /* 0x040fe20000000000 */
[----:B------:R-:W-:Y:S01]  /*179e0*/  IADD3 R120, R3, 0x602, RZ ;  /* 0x0000060203787810 */ /* 0x000fe20007ffe0ff */
[----:B------:R-:W-:Y:S01]  /*179f0*/  FMUL.FTZ R31, R31, R2 ;  /* 0x000000021f1f7220 */ /* 0x000fe20000410000 */
[----:B------:R-:W-:Y:S01]  /*17a00*/  R2UR UR50, R20 ;  /* 0x00000000143272ca */ /* 0x000fe200000e0000 */
[C---:B------:R-:W-:Y:S01]  /*17a10*/  VIADD R20, R3.reuse, 0x606 ;  /* 0x0000060603147836 */ /* 0x040fe20000000000 */
[----:B------:R-:W-:Y:S01]  /*17a20*/  R2UR UR10, R14 ;  /* 0x000000000e0a72ca */ /* 0x000fe200000e0000 */
[----:B------:R-:W-:-:S02]  /*17a30*/  VIADD R14, R3, 0x306 ;  /* 0x00000306030e7836 */ /* 0x000fc40000000000 */
[-C--:B------:R-:W-:Y:S01]  /*17a40*/  FMUL.FTZ R34, R34, R2.reuse ;  /* 0x0000000222227220 */ /* 0x080fe20000410000 */
[-C--:B------:R-:W-:Y:S01]  /*17a50*/  FMUL.FTZ R35, R35, R2.reuse ;  /* 0x0000000223237220 */ /* 0x080fe20000410000 */
[-C--:B------:R-:W-:Y:S01]  /*17a60*/  FMUL.FTZ R38, R38, R2.reuse ;  /* 0x0000000226267220 */ /* 0x080fe20000410000 */
[-C--:B------:R-:W-:Y:S01]  /*17a70*/  FMUL.FTZ R39, R39, R2.reuse ;  /* 0x0000000227277220 */ /* 0x080fe20000410000 */
[----:B------:R-:W-:Y:S01]  /*17a80*/  R2UR UR54, R14 ;  /* 0x000000000e3672ca */ /* 0x000fe200000e0000 */
        /* <DEDUP_REMOVED lines=92> */
[----:B------:R-:W-:Y:S01]  /*18050*/  IMAD.MOV.U32 R121, RZ, RZ, 0x40000040 ;  /* 0x40000040ff797424 */ /* 0x000fe200078e00ff */
[----:B------:R-:W-:Y:S01]  /*18060*/  R2UR UR46, R120 ;  /* 0x00000000782e72ca */ /* 0x000fe200000e0000 */
[----:B------:R-:W-:Y:S01]  /*18070*/  IMAD.MOV.U32 R21, RZ, RZ, 0x40000040 ;  /* 0x40000040ff157424 */ /* 0x000fe200078e00ff */
[----:B------:R-:W-:-:S02]  /*18080*/  R2UR UR38, R20 ;  /* 0x00000000142672ca */ /* 0x000fc400000e0000 */
[C---:B------:R-:W-:Y:S02]  /*18090*/  R2UR UR59, R121.reuse ;  /* 0x00000000793b72ca */ /* 0x040fe400000e0000 */
[----:B------:R-:W-:Y:S02]  /*180a0*/  R2UR UR47, R121 ;  /* 0x00000000792f72ca */ /* 0x000fe400000e0000 */
[C---:B------:R-:W-:Y:S02]  /*180b0*/  R2UR UR15, R21.reuse ;  /* 0x00000000150f72ca */ /* 0x040fe400000e0000 */
[C---:B------:R-:W-:Y:S02]  /*180c0*/  R2UR UR7, R21.reuse ;  /* 0x00000000150772ca */ /* 0x040fe400000e0000 */
[C---:B------:R-:W-:Y:S02]  /*180d0*/  R2UR UR51, R21.reuse ;  /* 0x00000000153372ca */ /* 0x040fe400000e0000 */
[----:B------:R-:W-:-:S02]  /*180e0*/  R2UR UR39, R21 ;  /* 0x00000000152772ca */ /* 0x000fc400000e0000 */
[----:B------:R-:W4:Y:S01]  /*180f0*/  LDL.64 R20, [R1+0x8] ;  /* 0x0000080001147983 */ /* 0x000f220000100a00 */
[C---:B------:R-:W-:Y:S02]  /*18100*/  R2UR UR23, R15.reuse ;  /* 0x000000000f1772ca */ /* 0x040fe400000e0000 */
[C---:B------:R-:W-:Y:S02]  /*18110*/  R2UR UR19, R15.reuse ;  /* 0x000000000f1372ca */ /* 0x040fe400000e0000 */
[C---:B------:R-:W-:Y:S02]  /*18120*/  R2UR UR11, R15.reuse ;  /* 0x000000000f0b72ca */ /* 0x040fe400000e0000 */
[C---:B------:R-:W-:Y:S02]  /*18130*/  R2UR UR55, R15.reuse ;  /* 0x000000000f3772ca */ /* 0x040fe400000e0000 */
[----:B------:R-:W-:Y:S02]  /*18140*/  R2UR UR42, R14 ;  /* 0x000000000e2a72ca */ /* 0x000fe400000e0000 */
[----:B------:R-:W-:-:S02]  /*18150*/  R2UR UR43, R15 ;  /* 0x000000000f2b72ca */ /* 0x000fc400000e0000 */
[----:B------:R-:W4:Y:S01]  /*18160*/  LDL.64 R14, [R1] ;  /* 0x00000000010e7983 */ /* 0x000f220000100a00 */
[----:B--2---:R-:W-:Y:S02]  /*18170*/  R2UR UR24, R122 ;  /* 0x000000007a1872ca */ /* 0x004fe400000e0000 */
[----:B------:R-:W-:Y:S02]  /*18180*/  R2UR UR25, R123 ;  /* 0x000000007b1972ca */ /* 0x000fe400000e0000 */
        /* <DEDUP_REMOVED lines=9> */
[----:B------:R-:W-:Y:S01]  /*18220*/  R2UR UR17, R3 ;  /* 0x00000000031172ca */ /* 0x000fe200000e0000 */
[----:B------:R-:W-:Y:S02]  /*18230*/  WARPGROUP.DEPBAR.LE gsb0, 0x0 ;  /* 0x00008000000079c5 */ /* 0x000fe40000010000 */
[----:B------:R-:W-:-:S10]  /*18240*/  WARPGROUP.ARRIVE ;  /* 0x00000000000079c5 */ /* 0x000fd40000000000 */
[----:B------:R-:W-:Y:S01]  /*18250*/  HGMMA.64x96x16.F32 R120, gdesc[UR16], R120, gsb0 ;  /* 0x01600000107879f0 */ /* 0x000fe20008000878 */
[----:B------:R-:W-:Y:S02]  /*18260*/  R2UR UR12, R4 ;  /* 0x00000000040c72ca */ /* 0x000fe400000e0000 */
[----:B------:R-:W-:Y:S02]  /*18270*/  R2UR UR13, R5 ;  /* 0x00000000050d72ca */ /* 0x000fe400000e0000 */
        /* <DEDUP_REMOVED lines=34> */
.L_x_6135:
[----:B------:R-:W-:Y:S01]  /*184a0*/  SHF.L.U32 R2, R11, 0x1f, RZ ;  /* 0x0000001f0b027819 */ /* 0x000fe200000006ff */
[----:B------:R-:W-:-:S04]  /*184b0*/  IMAD R11, R13, 0x8, R18 ;  /* 0x000000080d0b7824 */ /* 0x000fc800078e0212 */
[----:B------:R0:W1:Y:S01]  /*184c0*/  SYNCS.PHASECHK.TRANS64.TRYWAIT P1, [R11+URZ+0x30850], R2 ;  /* 0x030850020b0075a7 */ /* 0x000062000802017f */
[----:B------:R-:W-:Y:S05]  /*184d0*/  @!P0 BRA `(.L_x_6136) ;  /* 0x0000000000048947 */ /* 0x000fea0003800000 */
[----:B------:R-:W-:Y:S01]  /*184e0*/  BPT.TRAP 0x1 ;  /* 0x000000040000795c */ /* 0x000fe20000300000 */
.L_x_6136:
[----:B------:R-:W-:Y:S04]  /*184f0*/  BSSY B1, `(.L_x_6137) ;  /* 0x0000004000017945 */ /* 0x000fe80003800000 */
[----:B-1----:R-:W-:Y:S05]  /*18500*/  @P1 BRA `(.L_x_6138) ;  /* 0x0000000000081947 */ /* 0x002fea0003800000 */
[----:B------:R-:W1:Y:S02]  /*18510*/  SYNCS.PHASECHK.TRANS64.TRYWAIT P1, [R11+URZ+0x30850], R2 ;  /* 0x030850020b0075a7 */ /* 0x000e64000802017f */
[----:B-1----:R-:W-:Y:S05]  /*18520*/  @!P1 BRA `(.L_x_6139) ;  /* 0x000000f000e49947 */ /* 0x002fea0003800000 */
.L_x_6138:
[----:B------:R-:W-:Y:S05]  /*18530*/  BSYNC B1 ;  /* 0x0000000000017941 */ /* 0x000fea0003800000 */
.L_x_6137:
        /* <DEDUP_REMOVED lines=48> */
.L_x_6140:
[----:B------:R-:W-:Y:S01]  /*18840*/  LEA R0, R0, R18, 0x3 ;  /* 0x0000001200007211 */ /* 0x000fe200078e18ff */
[----:B------:R-:W-:-:S04]  /*18850*/  ULDC UR4, c[0x0][0x988] ;  /* 0x0002620000047ab9 */ /* 0x000fc80000000800 */
        /* <DEDUP_REMOVED lines=85> */
[-CC-:B------:R-:W-:Y:S01]  /*18db0*/  FFMA.FTZ R157, R157, R0.reuse, -R13.reuse ;  /* 0x000000009d9d7223 */ /* 0x180fe2000001080d */
        /* <DEDUP_REMOVED lines=11> */
[-CC-:B------:R-:W-:Y:S01]  /*18e70*/  FFMA.FTZ R131, R131, R0.reuse, -R9.reuse ;  /* 0x0000000083837223 */ /* 0x180fe20000010809 */
[----:B-1---5:R-:W-:Y:S01]  /*18e80*/  FFMA.FTZ R7, R5, R7, R120 ;  /* 0x0000000705077223 */ /* 0x022fe20000010078 */
[-CC-:B------:R-:W-:Y:S01]  /*18e90*/  FFMA.FTZ R134, R134, R0.reuse, -R9.reuse ;  /* 0x0000000086867223 */ /* 0x180fe20000010809 */
[-CC-:B------:R-:W-:Y:S01]  /*18ea0*/  FFMA.FTZ R135, R135, R0.reuse, -R9.reuse ;  /* 0x0000000087877223 */ /* 0x180fe20000010809 */
[-C--:B------:R-:W-:Y:S01]  /*18eb0*/  FFMA.FTZ R138, R138, R0.reuse, -R9 ;  /* 0x000000008a8a7223 */ /* 0x080fe20000010809 */
[----:B0-----:R-:W-:Y:S01]  /*18ec0*/  FADD.FTZ R7, R121, R7 ;  /* 0x0000000779077221 */ /* 0x001fe20000010000 */
        /* <DEDUP_REMOVED lines=14> */
[-C--:B------:R-:W-:Y:S01]  /*18fb0*/  FFMA.FTZ R163, R163, R0.reuse, -R9 ;  /* 0x00000000a3a37223 */ /* 0x080fe20000010809 */
[-C--:B------:R-:W-:Y:S01]  /*18fc0*/  FFMA.FTZ R164, R164, R0.reuse, -R13 ;  /* 0x00000000a4a47223 */ /* 0x080fe2000001080d */
[----:B------:R-:W1:Y:S01]  /*18fd0*/  MUFU.EX2 R123, R123 ;  /* 0x0000007b007b7308 */ /* 0x000e620000000800 */
[-C--:B------:R-:W-:Y:S01]  /*18fe0*/  FFMA.FTZ R166, R166, R0.reuse, -R9 ;  /* 0x00000000a6a67223 */ /* 0x080fe20000010809 */
[-C--:B------:R-:W-:Y:S01]  /*18ff0*/  FFMA.FTZ R13, R165, R0.reuse, -R13 ;  /* 0x00000000a50d7223 */ /* 0x080fe2000001080d */
[----:B------:R-:W-:-:S05]  /*19000*/  FFMA.FTZ R171, R167, R0, -R9 ;  /* 0x00000000a7ab7223 */ /* 0x000fca0000010809 */
[----:B------:R-:W2:Y:S01]  /*19010*/  MUFU.EX2 R126, R126 ;  /* 0x0000007e007e7308 */ /* 0x000ea20000000800 */
[----:B0-----:R-:W-:-:S07]  /*19020*/  FFMA.FTZ R6, R2, R6, R122 ;  /* 0x0000000602067223 */ /* 0x001fce000001007a */
        /* <DEDUP_REMOVED lines=89> */
.L_x_6141:
[----:B------:R-:W-:Y:S01]  /*195c0*/  ISETP.GT.AND P1, PT, R10, R219, PT ;  /* 0x000000db0a00720c */ /* 0x000fe20003f24270 */
        /* <DEDUP_REMOVED lines=30> */
[----:B------:R-:W-:Y:S02]  /*197b0*/  IADD3 R10, R10, -0x1, RZ ;  /* 0xffffffff0a0a7810 */ /* 0x000fe40007ffe0ff */
[----:B------:R-:W-:Y:S01]  /*197c0*/  MOV R13, R198 ;  /* 0x000000c6000d7202 */ /* 0x000fe20000000f00 */
[----:B------:R-:W-:Y:S06]  /*197d0*/  @P1 BRA `(.L_x_6142) ;  /* 0xffffffdc00d81947 */ /* 0x000fec000383ffff */
.L_x_6129:
[----:B------:R-:W-:Y:S05]  /*197e0*/  BSYNC B0 ;  /* 0x0000000000007941 */ /* 0x000fea0003800000 */
.L_x_6128:
        /* <DEDUP_REMOVED lines=99> */
.L_x_6143:
[----:B------:R-:W-:Y:S01]  /*19e20*/  IMAD R10, R198, 0x8, R18 ;  /* 0x00000008c60a7824 */ /* 0x000fe200078e0212 */
[----:B------:R-:W-:-:S04]  /*19e30*/  SHF.L.U32 R5, R202, 0x1f, RZ ;  /* 0x0000001fca057819 */ /* 0x000fc800000006ff */
[----:B------:R0:W1:Y:S01]  /*19e40*/  SYNCS.PHASECHK.TRANS64.TRYWAIT P1, [R10+URZ+0x30850], R5 ;  /* 0x030850050a0075a7 */ /* 0x000062000802017f */
[----:B------:R-:W-:Y:S05]  /*19e50*/  @!P0 BRA `(.L_x_6144) ;  /* 0x0000000000048947 */ /* 0x000fea0003800000 */
[----:B------:R-:W-:Y:S01]  /*19e60*/  BPT.TRAP 0x1 ;  /* 0x000000040000795c */ /* 0x000fe20000300000 */
.L_x_6144:
        /* <DEDUP_REMOVED lines=9> */
.L_x_6146:
[----:B------:R-:W-:Y:S05]  /*19f00*/  BSYNC B0 ;  /* 0x0000000000007941 */ /* 0x000fea0003800000 */
.L_x_6145:
[----:B------:R-:W-:Y:S01]  /*19f10*/  IMAD.MOV.U32 R8, RZ, RZ, R2 ;  /* 0x000000ffff087224 */ /* 0x000fe200078e0002 */
[----:B------:R-:W-:Y:S01]  /*19f20*/  MOV R9, 0x40000040 ;  /* 0x4000004000097802 */ /* 0x000fe20000000f00 */
[----:B------:R-:W-:Y:S01]  /*19f30*/  WARPGROUP.ARRIVE ;  /* 0x00000000000079c5 */ /* 0x000fe20000000000 */
[----:B01----:R-:W-:Y:S01]  /*19f40*/  SHFL.BFLY PT, R5, R6, 0x2, 0x1f ;  /* 0x0c401f0006057f89 */ /* 0x003fe200000e0000 */
[----:B------:R-:W-:Y:S01]  /*19f50*/  IMAD.MOV.U32 R126, RZ, RZ, -0x800000 ;  /* 0xff800000ff7e7424 */ /* 0x000fe200078e00ff */
[----:B------:R-:W-:Y:S01]  /*19f60*/  R2UR UR6, R8 ;  /* 0x00000000080672ca */ /* 0x000fe200000e0000 */
[----:B------:R-:W-:Y:S01]  /*19f70*/  VIADD R8, R2, 0x80 ;  /* 0x0000008002087836 */ /* 0x000fe20000000000 */
[----:B------:R-:W-:Y:S01]  /*19f80*/  R2UR UR7, R9 ;  /* 0x00000000090772ca */ /* 0x000fe200000e0000 */
[----:B------:R-:W-:Y:S02]  /*19f90*/  IMAD.MOV.U32 R9, RZ, RZ, 0x40000040 ;  /* 0x40000040ff097424 */ /* 0x000fe400078e00ff */
[----:B------:R-:W-:-:S10]  /*19fa0*/  IMAD.MOV.U32 R127, RZ, RZ, -0x800000 ;  /* 0xff800000ff7f7424 */ /* 0x000fd400078e00ff */
        /* <DEDUP_REMOVED lines=33> */
[----:B------:R-:W-:-:S03]  /*1a1c0*/  FADD.FTZ R9, R5, R6 ;  /* 0x0000000605097221 */ /* 0x000fc60000010000 */
[----:B------:R-:W0:Y:S04]  /*1a1d0*/  SHFL.BFLY PT, R5, R8, 0x1, 0x1f ;  /* 0x0c201f0008057f89 */ /* 0x000e2800000e0000 */
[----:B------:R-:W1:Y:S01]  /*1a1e0*/  SHFL.BFLY PT, R2, R9, 0x1, 0x1f ;  /* 0x0c201f0009027f89 */ /* 0x000e6200000e0000 */
[----:B0-----:R-:W-:Y:S01]  /*1a1f0*/  FADD.FTZ R12, R8, R5 ;  /* 0x00000005080c7221 */ /* 0x001fe20000010000 */
[----:B------:R-:W-:Y:S02]  /*1a200*/  IMAD.MOV.U32 R5, RZ, RZ, RZ ;  /* 0x000000ffff057224 */ /* 0x000fe400078e00ff */
        /* <DEDUP_REMOVED lines=20> */
.L_x_6148:
[----:B------:R-:W2:Y:S01]  /*1a350*/  LDL.LU R0, [R1+0x30] ;  /* 0x0000300001007983 */ /* 0x000ea20000300800 */
[----:B------:R-:W-:Y:S01]  /*1a360*/  VIADD R3, R10, 0x30860 ;  /* 0x000308600a037836 */ /* 0x000fe20000000000 */
[----:B------:R-:W-:Y:S01]  /*1a370*/  IADD3 R198, R198, 0x1, RZ ;  /* 0x00000001c6c67810 */ /* 0x000fe20007ffe0ff */
[-C--:B------:R-:W-:Y:S01]  /*1a380*/  FMUL.FTZ R24, R24, R5.reuse ;  /* 0x0000000518187220 */ /* 0x080fe20000410000 */
        /* <DEDUP_REMOVED lines=14> */
[----:B-1----:R-:W-:Y:S01]  /*1a470*/  SEL R3, RZ, 0x1, P1 ;  /* 0x00000001ff037807 */ /* 0x002fe20000800000 */
        /* <DEDUP_REMOVED lines=89> */
.L_x_6049:
[----:B------:R-:W1:Y:S08]  /*1aa10*/  S2UR UR4, SR_CgaCtaId ;  /* 0x00000000000479c3 */ /* 0x000e700000008800 */
[----:B------:R-:W-:Y:S01]  /*1aa20*/  BAR.SYNC.DEFER_BLOCKING 0x5, 0x180 ;  /* 0x0146000000007b1d */ /* 0x000fe20000010000 */
[----:B------:R-:W-:-:S05]  /*1aa30*/  MOV R3, 0x400 ;  /* 0x0000040000037802 */ /* 0x000fca0000000f00 */
[----:B------:R-:W-:Y:S01]  /*1aa40*/  BSSY B0, `(.L_x_6149) ;  /* 0x00003e1000007945 */ /* 0x000fe20003800000 */
[----:B-1----:R-:W-:-:S05]  /*1aa50*/  IMAD.U32 R214, RZ, RZ, UR4 ;  /* 0x00000004ffd67e24 */ /* 0x002fca000f8e00ff */
[----:B------:R-:W-:-:S05]  /*1aa60*/  LEA R18, R214, R3, 0x18 ;  /* 0x00000003d6127211 */ /* 0x000fca00078ec0ff */
[----:B------:R1:W2:Y:S01]  /*1aa70*/  LDS.128 R4, [R18+0x308d0] ;  /* 0x0308d00012047984 */ /* 0x0002a20000000c00 */
[----:B------:R-:W-:Y:S06]  /*1aa80*/  BAR.ARV 0x4, 0x180 ;  /* 0x0106000000007b1d */ /* 0x000fec0000002000 */
[----:B------:R-:W-:Y:S05]  /*1aa90*/  @P0 BRA `(.L_x_6150) ;  /* 0x0000002c00f80947 */ /* 0x000fea0003800000 */
[----:B0-----:R-:W3:Y:S01]  /*1aaa0*/  LDL R0, [R1+0x48] ;  /* 0x0000480001007983 */ /* 0x001ee20000100800 */
[----:B------:R-:W0:Y:S01]  /*1aab0*/  S2R R9, SR_SWINHI ;  /* 0x0000000000097919 */ /* 0x000e220000002f00 */
[----:B------:R-:W-:Y:S01]  /*1aac0*/  F2FP.F16.F32.PACK_AB R10, R29, R28 ;  /* 0x0000001c1d0a723e */ /* 0x000fe200000000ff */
[----:B------:R-:W-:Y:S01]  /*1aad0*/  ULDC.64 UR6, c[0x0][0xc00] ;  /* 0x0003000000067ab9 */ /* 0x000fe20000000a00 */
[----:B------:R-:W-:Y:S01]  /*1aae0*/  F2FP.F16.F32.PACK_AB R11, R31, R30 ;  /* 0x0000001e1f0b723e */ /* 0x000fe200000000ff */
[----:B------:R-:W4:Y:S01]  /*1aaf0*/  LDL.LU R139, [R1+0x3c] ;  /* 0x00003c00018b7983 */ /* 0x000f220000300800 */
[----:B------:R-:W-:Y:S01]  /*1ab00*/  ULDC.64 UR8, c[0x0][0x208] ;  /* 0x0000820000087ab9 */ /* 0x000fe20000000a00 */
[----:B------:R-:W-:Y:S02]  /*1ab10*/  ULDC.64 UR4, c[0x0][0xc08] ;  /* 0x0003020000047ab9 */ /* 0x000fe40000000a00 */
[----:B------:R-:W4:Y:S01]  /*1ab20*/  LDL R138, [R1+0x34] ;  /* 0x00003400018a7983 */ /* 0x000f220000100800 */
[----:B------:R-:W-:-:S02]  /*1ab30*/  MOV R2, R18 ;  /* 0x0000001200027202 */ /* 0x000fc40000000f00 */
[----:B0-----:R-:W-:Y:S01]  /*1ab40*/  MOV R3, R9 ;  /* 0x0000000900037202 */ /* 0x001fe20000000f00 */
[----:B------:R-:W-:Y:S02]  /*1ab50*/  BAR.SYNC.DEFER_BLOCKING 0x1, 0x100 ;  /* 0x0044000000007b1d */ /* 0x000fe40000010000 */
[----:B---3--:R-:W-:-:S03]  /*1ab60*/  IMAD.WIDE R84, R0, 0x2, R2 ;  /* 0x0000000200547825 */ /* 0x008fc600078e0202 */
[C---:B------:R-:W-:Y:S02]  /*1ab70*/  LOP3.LUT R9, R84.reuse, 0x380, RZ, 0xc0, !PT ;  /* 0x0000038054097812 */ /* 0x040fe400078ec0ff */
[C---:B------:R-:W-:Y:S02]  /*1ab80*/  IADD3 R81, P0, R84.reuse, 0x20, RZ ;  /* 0x0000002054517810 */ /* 0x040fe40007f1e0ff */
[----:B------:R-:W-:Y:S02]  /*1ab90*/  SHF.R.U64 R9, R9, 0x3, RZ ;  /* 0x0000000309097819 */ /* 0x000fe400000012ff */
[----:B------:R-:W-:Y:S02]  /*1aba0*/  LOP3.LUT R80, R81, 0x380, RZ, 0xc0, !PT ;  /* 0x0000038051507812 */ /* 0x000fe400078ec0ff */
[----:B------:R-:W-:Y:S01]  /*1abb0*/  LOP3.LUT R8, R9, R84, RZ, 0x3c, !PT ;  /* 0x0000005409087212 */ /* 0x000fe200078e3cff */
[----:B------:R-:W-:Y:S01]  /*1abc0*/  IMAD.MOV.U32 R9, RZ, RZ, R85 ;  /* 0x000000ffff097224 */ /* 0x000fe200078e0055 */
[----:B------:R-:W-:-:S02]  /*1abd0*/  IADD3 R15, P1, R84, 0x40, RZ ;  /* 0x00000040540f7810 */ /* 0x000fc40007f3e0ff */
[----:B------:R-:W-:Y:S02]  /*1abe0*/  SHF.R.U64 R80, R80, 0x3, RZ ;  /* 0x0000000350507819 */ /* 0x000fe400000012ff */
[----:B------:R-:W-:Y:S02]  /*1abf0*/  LOP3.LUT R14, R15, 0x380, RZ, 0xc0, !PT ;  /* 0x000003800f0e7812 */ /* 0x000fe400078ec0ff */
[----:B------:R-:W-:Y:S02]  /*1ac00*/  LOP3.LUT R80, R80, R81, RZ, 0x3c, !PT ;  /* 0x0000005150507212 */ /* 0x000fe400078e3cff */
[----:B------:R-:W-:Y:S02]  /*1ac10*/  IADD3 R12, P5, R84, 0x4000, RZ ;  /* 0x00004000540c7810 */ /* 0x000fe40007fbe0ff */
[----:B------:R-:W-:Y:S02]  /*1ac20*/  MOV R0, R8 ;  /* 0x0000000800007202 */ /* 0x000fe40000000f00 */
[----:B------:R-:W-:-:S02]  /*1ac30*/  IADD3.X R81, RZ, R85, RZ, P0, !PT ;  /* 0x00000055ff517210 */ /* 0x000fc400007fe4ff */
[----:B------:R-:W-:Y:S02]  /*1ac40*/  IADD3 R135, P6, R84, 0x60, RZ ;  /* 0x0000006054877810 */ /* 0x000fe40007fde0ff */
[----:B------:R-:W-:Y:S02]  /*1ac50*/  F2FP.F16.F32.PACK_AB R8, R25, R24 ;  /* 0x000000181908723e */ /* 0x000fe400000000ff */
[----:B------:R-:W-:Y:S02]  /*1ac60*/  F2FP.F16.F32.PACK_AB R9, R27, R26 ;  /* 0x0000001a1b09723e */ /* 0x000fe400000000ff */
[----:B------:R-:W-:Y:S02]  /*1ac70*/  SHF.R.U64 R14, R14, 0x3, RZ ;  /* 0x000000030e0e7819 */ /* 0x000fe400000012ff */
[----:B------:R-:W-:Y:S02]  /*1ac80*/  IADD3 R82, P3, R84, 0x4060, RZ ;  /* 0x0000406054527810 */ /* 0x000fe40007f7e0ff */
[----:B------:R-:W-:-:S02]  /*1ac90*/  LOP3.LUT R13, R12, 0x380, RZ, 0xc0, !PT ;  /* 0x000003800c0d7812 */ /* 0x000fc400078ec0ff */
[----:B------:R-:W-:Y:S01]  /*1aca0*/  MOV R81, R80 ;  /* 0x0000005000517202 */ /* 0x000fe20000000f00 */
[----:B------:R0:W-:Y:S01]  /*1acb0*/  STSM.16.M88.4 [R0], R8 ;  /* 0x0000000800007844 */ /* 0x0001e20000000200 */
[----:B------:R-:W-:Y:S02]  /*1acc0*/  LOP3.LUT R134, R135, 0x380, RZ, 0xc0, !PT ;  /* 0x0000038087867812 */ /* 0x000fe400078ec0ff */
[----:B------:R-:W-:Y:S02]  /*1acd0*/  IADD3 R80, P4, R84, 0x4040, RZ ;  /* 0x0000404054507810 */ /* 0x000fe40007f9e0ff */
[----:B------:R-:W-:Y:S01]  /*1ace0*/  LOP3.LUT R14, R14, R15, RZ, 0x3c, !PT ;  /* 0x0000000f0e0e7212 */ /* 0x000fe200078e3cff */
[----:B------:R-:W-:Y:S01]  /*1acf0*/  IMAD.X R15, RZ, RZ, R85, P1 ;  /* 0x000000ffff0f7224 */ /* 0x000fe200008e0655 */
[----:B------:R-:W-:Y:S02]  /*1ad00*/  IADD3 R136, P0, R84, 0x4020, RZ ;  /* 0x0000402054887810 */ /* 0x000fe40007f1e0ff */
[----:B------:R-:W-:-:S02]  /*1ad10*/  LOP3.LUT R83, R82, 0x380, RZ, 0xc0, !PT ;  /* 0x0000038052537812 */ /* 0x000fc400078ec0ff */
[----:B------:R-:W-:Y:S02]  /*1ad20*/  SHF.R.U64 R13, R13, 0x3, RZ ;  /* 0x000000030d0d7819 */ /* 0x000fe400000012ff */
[----:B------:R-:W-:Y:S02]  /*1ad30*/  SHF.R.U64 R134, R134, 0x3, RZ ;  /* 0x0000000386867819 */ /* 0x000fe400000012ff */
[----:B0-----:R-:W-:Y:S02]  /*1ad40*/  F2FP.F16.F32.PACK_AB R8, R33, R32 ;  /* 0x000000202108723e */ /* 0x001fe400000000ff */
[----:B------:R-:W-:Y:S02]  /*1ad50*/  F2FP.F16.F32.PACK_AB R9, R35, R34 ;  /* 0x000000222309723e */ /* 0x000fe400000000ff */
[----:B------:R-:W-:Y:S02]  /*1ad60*/  F2FP.F16.F32.PACK_AB R10, R37, R36 ;  /* 0x00000024250a723e */ /* 0x000fe400000000ff */
[----:B------:R-:W-:-:S02]  /*1ad70*/  F2FP.F16.F32.PACK_AB R11, R39, R38 ;  /* 0x00000026270b723e */ /* 0x000fc400000000ff */
[----:B--2---:R-:W-:Y:S02]  /*1ad80*/  LOP3.LUT R4, R80, 0x380, RZ, 0xc0, !PT ;  /* 0x0000038050047812 */ /* 0x004fe400078ec0ff */
[----:B------:R-:W-:Y:S01]  /*1ad90*/  LOP3.LUT R137, R136, 0x380, RZ, 0xc0, !PT ;  /* 0x0000038088897812 */ /* 0x000fe200078ec0ff */
[----:B------:R0:W-:Y:S01]  /*1ada0*/  STSM.16.M88.4 [R81], R8 ;  /* 0x0000000851007844 */ /* 0x0001e20000000200 */
[----:B------:R-:W-:Y:S02]  /*1adb0*/  SHF.R.U64 R83, R83, 0x3, RZ ;  /* 0x0000000353537819 */ /* 0x000fe400000012ff */
[----:B------:R-:W-:Y:S01]  /*1adc0*/  LOP3.LUT R12, R13, R12, RZ, 0x3c, !PT ;  /* 0x0000000c0d0c7212 */ /* 0x000fe200078e3cff */
[--C-:B------:R-:W-:Y:S01]  /*1add0*/  IMAD.X R13, RZ, RZ, R85.reuse, P5 ;  /* 0x000000ffff0d7224 */ /* 0x100fe200028e0655 */
[----:B------:R-:W-:Y:S02]  /*1ade0*/  IADD3 R86, P2, R84, 0x8000, RZ ;  /* 0x0000800054567810 */ /* 0x000fe40007f5e0ff */
[----:B------:R-:W-:Y:S01]  /*1adf0*/  LOP3.LUT R134, R134, R135, RZ, 0x3c, !PT ;  /* 0x0000008786867212 */ /* 0x000fe200078e3cff */
[----:B------:R-:W-:Y:S01]  /*1ae00*/  IMAD.X R135, RZ, RZ, R85, P6 ;  /* 0x000000ffff877224 */ /* 0x000fe200030e0655 */
[----:B------:R-:W-:-:S02]  /*1ae10*/  SHF.R.U64 R0, R4, 0x3, RZ ;  /* 0x0000000304007819 */ /* 0x000fc400000012ff */
[----:B------:R-:W-:Y:S02]  /*1ae20*/  MOV R14, R14 ;  /* 0x0000000e000e7202 */ /* 0x000fe40000000f00 */
[----:B------:R-:W-:Y:S02]  /*1ae30*/  SHF.R.U64 R137, R137, 0x3, RZ ;  /* 0x0000000389897819 */ /* 0x000fe400000012ff */
[----:B0-----:R-:W-:Y:S02]  /*1ae40*/  F2FP.F16.F32.PACK_AB R8, R41, R40 ;  /* 0x000000282908723e */ /* 0x001fe400000000ff */
[----:B------:R-:W-:Y:S02]  /*1ae50*/  F2FP.F16.F32.PACK_AB R9, R43, R42 ;  /* 0x0000002a2b09723e */ /* 0x000fe400000000ff */
[----:B------:R-:W-:Y:S02]  /*1ae60*/  F2FP.F16.F32.PACK_AB R10, R45, R44 ;  /* 0x0000002c2d0a723e */ /* 0x000fe400000000ff */
[----:B------:R-:W-:Y:S01]  /*1ae70*/  F2FP.F16.F32.PACK_AB R11, R47, R46 ;  /* 0x0000002e2f0b723e */ /* 0x000fe200000000ff */
[--C-:B------:R-:W-:Y:S01]  /*1ae80*/  IMAD.X R81, RZ, RZ, R85.reuse, P4 ;  /* 0x000000ffff517224 */ /* 0x100fe200020e0655 */
[----:B------:R-:W-:Y:S01]  /*1ae90*/  LOP3.LUT R82, R83, R82, RZ, 0x3c, !PT ;  /* 0x0000005253527212 */ /* 0x000fe200078e3cff */
[----:B------:R-:W-:Y:S01]  /*1aea0*/  IMAD.X R83, RZ, RZ, R85, P3 ;  /* 0x000000ffff537224 */ /* 0x000fe200018e0655 */
[----:B------:R-:W-:-:S02]  /*1aeb0*/  IADD3 R132, P1, R84, 0x8020, RZ ;  /* 0x0000802054847810 */ /* 0x000fc40007f3e0ff */
[----:B------:R-:W-:Y:S02]  /*1aec0*/  IADD3 R128, P6, R84, 0x8040, RZ ;  /* 0x0000804054807810 */ /* 0x000fe40007fde0ff */
[----:B------:R-:W-:Y:S02]  /*1aed0*/  LOP3.LUT R87, R86, 0x380, RZ, 0xc0, !PT ;  /* 0x0000038056577812 */ /* 0x000fe400078ec0ff */
[----:B------:R-:W-:Y:S01]  /*1aee0*/  IADD3 R130, P5, R84, 0x8060, RZ ;  /* 0x0000806054827810 */ /* 0x000fe20007fbe0ff */
[----:B------:R0:W-:Y:S01]  /*1aef0*/  STSM.16.M88.4 [R14], R8 ;  /* 0x000000080e007844 */ /* 0x0001e20000000200 */
[----:B------:R-:W-:Y:S02]  /*1af00*/  LOP3.LUT R80, R0, R80, RZ, 0x3c, !PT ;  /* 0x0000005000507212 */ /* 0x000fe400078e3cff */
[----:B------:R-:W-:Y:S02]  /*1af10*/  MOV R4, R12 ;  /* 0x0000000c00047202 */ /* 0x000fe40000000f00 */
[----:B------:R-:W-:-:S02]  /*1af20*/  LOP3.LUT R136, R137, R136, RZ, 0x3c, !PT ;  /* 0x0000008889887212 */ /* 0x000fc400078e3cff */
[----:B-----5:R-:W-:Y:S02]  /*1af30*/  LOP3.LUT R133, R132, 0x380, RZ, 0xc0, !PT ;  /* 0x0000038084857812 */ /* 0x020fe400078ec0ff */
[----:B------:R-:W-:Y:S02]  /*1af40*/  LOP3.LUT R129, R128, 0x380, RZ, 0xc0, !PT ;  /* 0x0000038080817812 */ /* 0x000fe400078ec0ff */
[----:B------:R-:W-:Y:S02]  /*1af50*/  MOV R134, R134 ;  /* 0x0000008600867202 */ /* 0x000fe40000000f00 */
[----:B------:R-:W-:Y:S02]  /*1af60*/  F2FP.F16.F32.PACK_AB R12, R49, R48 ;  /* 0x00000030310c723e */ /* 0x000fe400000000ff */
[----:B------:R-:W-:Y:S02]  /*1af70*/  F2FP.F16.F32.PACK_AB R13, R51, R50 ;  /* 0x00000032330d723e */ /* 0x000fe400000000ff */
[----:B0-----:R-:W-:-:S02]  /*1af80*/  F2FP.F16.F32.PACK_AB R14, R53, R52 ;  /* 0x00000034350e723e */ /* 0x001fc400000000ff */
[----:B------:R-:W-:Y:S02]  /*1af90*/  F2FP.F16.F32.PACK_AB R15, R55, R54 ;  /* 0x00000036370f723e */ /* 0x000fe400000000ff */
[----:B------:R-:W-:Y:S02]  /*1afa0*/  SHF.R.U64 R87, R87, 0x3, RZ ;  /* 0x0000000357577819 */ /* 0x000fe400000012ff */
[----:B------:R-:W-:Y:S02]  /*1afb0*/  LOP3.LUT R131, R130, 0x380, RZ, 0xc0, !PT ;  /* 0x0000038082837812 */ /* 0x000fe400078ec0ff */
[----:B------:R-:W-:Y:S02]  /*1afc0*/  IADD3.X R137, RZ, R85, RZ, P0, !PT ;  /* 0x00000055ff897210 */ /* 0x000fe400007fe4ff */
[----:B------:R-:W-:Y:S02]  /*1afd0*/  MOV R84, R80 ;  /* 0x0000005000547202 */ /* 0x000fe40000000f00 */
[----:B------:R-:W-:-:S02]  /*1afe0*/  MOV R0, R82 ;  /* 0x0000005200007202 */ /* 0x000fc40000000f00 */
[----:B------:R-:W-:Y:S02]  /*1aff0*/  F2FP.F16.F32.PACK_AB R80, R57, R56 ;  /* 0x000000383950723e */ /* 0x000fe400000000ff */
[----:B------:R-:W-:Y:S02]  /*1b000*/  F2FP.F16.F32.PACK_AB R81, R59, R58 ;  /* 0x0000003a3b51723e */ /* 0x000fe400000000ff */
[----:B------:R-:W-:Y:S02]  /*1b010*/  F2FP.F16.F32.PACK_AB R82, R61, R60 ;  /* 0x0000003c3d52723e */ /* 0x000fe400000000ff */
[----:B------:R-:W-:Y:S01]  /*1b020*/  F2FP.F16.F32.PACK_AB R83, R63, R62 ;  /* 0x0000003e3f53723e */ /* 0x000fe200000000ff */
[----:B------:R0:W-:Y:S01]  /*1b030*/  STSM.16.M88.4 [R134], R12 ;  /* 0x0000000c86007844 */ /* 0x0001e20000000200 */
[----:B------:R-:W-:Y:S02]  /*1b040*/  SHF.R.U64 R133, R133, 0x3, RZ ;  /* 0x0000000385857819 */ /* 0x000fe400000012ff */
[----:B------:R-:W-:-:S02]  /*1b050*/  SHF.R.U64 R129, R129, 0x3, RZ ;  /* 0x0000000381817819 */ /* 0x000fc400000012ff */
[----:B------:R-:W-:Y:S01]  /*1b060*/  LOP3.LUT R86, R87, R86, RZ, 0x3c, !PT ;  /* 0x0000005657567212 */ /* 0x000fe200078e3cff */
[----:B------:R-:W-:Y:S01]  /*1b070*/  IMAD.X R87, RZ, RZ, R85, P2 ;  /* 0x000000ffff577224 */ /* 0x000fe200010e0655 */
[----:B------:R-:W-:Y:S02]  /*1b080*/  SHF.R.U64 R131, R131, 0x3, RZ ;  /* 0x0000000383837819 */ /* 0x000fe400000012ff */
[----:B------:R-:W-:Y:S02]  /*1b090*/  MOV R136, R136 ;  /* 0x0000008800887202 */ /* 0x000fe40000000f00 */
[----:B------:R-:W-:Y:S02]  /*1b0a0*/  F2FP.F16.F32.PACK_AB R8, R65, R64 ;  /* 0x000000404108723e */ /* 0x000fe400000000ff */
[----:B------:R-:W-:Y:S02]  /*1b0b0*/  F2FP.F16.F32.PACK_AB R9, R67, R66 ;  /* 0x000000424309723e */ /* 0x000fe400000000ff */
[----:B------:R-:W-:-:S02]  /*1b0c0*/  F2FP.F16.F32.PACK_AB R10, R69, R68 ;  /* 0x00000044450a723e */ /* 0x000fc400000000ff */
[----:B------:R-:W-:Y:S02]  /*1b0d0*/  F2FP.F16.F32.PACK_AB R11, R71, R70 ;  /* 0x00000046470b723e */ /* 0x000fe400000000ff */
[----:B0-----:R-:W-:Y:S02]  /*1b0e0*/  F2FP.F16.F32.PACK_AB R12, R73, R72 ;  /* 0x00000048490c723e */ /* 0x001fe400000000ff */
[----:B------:R-:W-:Y:S02]  /*1b0f0*/  F2FP.F16.F32.PACK_AB R13, R75, R74 ;  /* 0x0000004a4b0d723e */ /* 0x000fe400000000ff */
[----:B------:R-:W-:Y:S02]  /*1b100*/  F2FP.F16.F32.PACK_AB R14, R77, R76 ;  /* 0x0000004c4d0e723e */ /* 0x000fe400000000ff */
[----:B------:R-:W-:Y:S01]  /*1b110*/  F2FP.F16.F32.PACK_AB R15, R79, R78 ;  /* 0x0000004e4f0f723e */ /* 0x000fe200000000ff */
[----:B------:R0:W-:Y:S01]  /*1b120*/  STSM.16.M88.4 [R4], R80 ;  /* 0x0000005004007844 */ /* 0x0001e20000000200 */
[----:B------:R-:W-:-:S02]  /*1b130*/  LOP3.LUT R132, R133, R132, RZ, 0x3c, !PT ;  /* 0x0000008485847212 */ /* 0x000fc400078e3cff */
[----:B------:R-:W-:Y:S01]  /*1b140*/  LOP3.LUT R128, R129, R128, RZ, 0x3c, !PT ;  /* 0x0000008081807212 */ /* 0x000fe200078e3cff */
[--C-:B------:R-:W-:Y:S01]  /*1b150*/  IMAD.X R129, RZ, RZ, R85.reuse, P6 ;  /* 0x000000ffff817224 */ /* 0x100fe200030e0655 */
[----:B------:R-:W-:Y:S01]  /*1b160*/  LOP3.LUT R130, R131, R130, RZ, 0x3c, !PT ;  /* 0x0000008283827212 */ /* 0x000fe200078e3cff */
[----:B------:R-:W-:Y:S01]  /*1b170*/  IMAD.X R131, RZ, RZ, R85, P5 ;  /* 0x000000ffff837224 */ /* 0x000fe200028e0655 */
[----:B------:R-:W-:Y:S01]  /*1b180*/  IADD3.X R133, RZ, R85, RZ, P1, !PT ;  /* 0x00000055ff857210 */ /* 0x000fe20000ffe4ff */
[----:B------:R-:W-:Y:S01]  /*1b190*/  STSM.16.M88.4 [R136], R8 ;  /* 0x0000000888007844 */ /* 0x000fe20000000200 */
[----:B------:R-:W-:Y:S02]  /*1b1a0*/  MOV R134, R86 ;  /* 0x0000005600867202 */ /* 0x000fe40000000f00 */
[----:B------:R-:W-:Y:S01]  /*1b1b0*/  F2FP.F16.F32.PACK_AB R85, R91, R90 ;  /* 0x0000005a5b55723e */ /* 0x000fe200000000ff */
[----:B------:R2:W-:Y:S01]  /*1b1c0*/  STSM.16.M88.4 [R84], R12 ;  /* 0x0000000c54007844 */ /* 0x0005e20000000200 */
[----:B------:R-:W-:-:S02]  /*1b1d0*/  F2FP.F16.F32.PACK_AB R86, R93, R92 ;  /* 0x0000005c5d56723e */ /* 0x000fc400000000ff */
[----:B0-----:R-:W-:Y:S02]  /*1b1e0*/  F2FP.F16.F32.PACK_AB R80, R21, R20 ;  /* 0x000000141550723e */ /* 0x001fe400000000ff */
[----:B------:R-:W-:Y:S02]  /*1b1f0*/  F2FP.F16.F32.PACK_AB R81, R123, R122 ;  /* 0x0000007a7b51723e */ /* 0x000fe400000000ff */
[----:B------:R-:W-:Y:S02]  /*1b200*/  F2FP.F16.F32.PACK_AB R82, R121, R120 ;  /* 0x000000787952723e */ /* 0x000fe400000000ff */
[----:B------:R-:W-:Y:S02]  /*1b210*/  F2FP.F16.F32.PACK_AB R83, R125, R124 ;  /* 0x0000007c7d53723e */ /* 0x000fe400000000ff */
[----:B------:R-:W-:Y:S02]  /*1b220*/  F2FP.F16.F32.PACK_AB R87, R95, R94 ;  /* 0x0000005e5f57723e */ /* 0x000fe400000000ff */
[----:B------:R-:W-:-:S02]  /*1b230*/  MOV R132, R132 ;  /* 0x0000008400847202 */ /* 0x000fc40000000f00 */
[----:B--2---:R-:W-:Y:S01]  /*1b240*/  F2FP.F16.F32.PACK_AB R84, R89, R88 ;  /* 0x000000585954723e */ /* 0x004fe200000000ff */
[----:B------:R0:W-:Y:S01]  /*1b250*/  STSM.16.M88.4 [R0], R80 ;  /* 0x0000005000007844 */ /* 0x0001e20000000200 */
        /* <DEDUP_REMOVED lines=8> */
[----:B------:R-:W-:Y:S02]  /*1b2e0*/  F2FP.F16.F32.PACK_AB R15, R111, R110 ;  /* 0x0000006e6f0f723e */ /* 0x000fe400000000ff */
[----:B------:R-:W-:Y:S02]  /*1b2f0*/  MOV R130, R130 ;  /* 0x0000008200827202 */ /* 0x000fe40000000f00 */
[----:B0-----:R-:W-:-:S02]  /*1b300*/  F2FP.F16.F32.PACK_AB R80, R113, R112 ;  /* 0x000000707150723e */ /* 0x001fc400000000ff */
[----:B------:R-:W-:Y:S02]  /*1b310*/  F2FP.F16.F32.PACK_AB R81, R115, R114 ;  /* 0x000000727351723e */ /* 0x000fe400000000ff */
[----:B------:R-:W-:Y:S02]  /*1b320*/  F2FP.F16.F32.PACK_AB R82, R117, R116 ;  /* 0x000000747552723e */ /* 0x000fe400000000ff */
[----:B------:R-:W-:Y:S01]  /*1b330*/  F2FP.F16.F32.PACK_AB R83, R119, R118 ;  /* 0x000000767753723e */ /* 0x000fe200000000ff */
[----:B------:R0:W-:Y:S04]  /*1b340*/  STSM.16.M88.4 [R134], R84 ;  /* 0x0000005486007844 */ /* 0x0001e80000000200 */
[----:B------:R-:W-:Y:S04]  /*1b350*/  STSM.16.M88.4 [R132], R8 ;  /* 0x0000000884007844 */ /* 0x000fe80000000200 */
[----:B------:R-:W-:Y:S04]  /*1b360*/  STSM.16.M88.4 [R128], R12 ;  /* 0x0000000c80007844 */ /* 0x000fe80000000200 */
[----:B------:R2:W-:Y:S01]  /*1b370*/  STSM.16.M88.4 [R130], R80 ;  /* 0x0000005082007844 */ /* 0x0005e20000000200 */
[----:B------:R-:W-:Y:S01]  /*1b380*/  BAR.SYNC.DEFER_BLOCKING 0x1, 0x100 ;  /* 0x0044000000007b1d */ /* 0x000fe20000010000 */
[----:B------:R-:W-:-:S04]  /*1b390*/  ISETP.NE.U32.AND P0, PT, RZ, UR6, PT ;  /* 0x00000006ff007c0c */ /* 0x000fc8000bf05070 */
[----:B------:R-:W-:Y:S01]  /*1b3a0*/  ISETP.NE.AND.EX P0, PT, RZ, UR7, PT, P0 ;  /* 0x00000007ff007c0c */ /* 0x000fe2000bf05300 */
[----:B------:R-:W-:Y:S01]  /*1b3b0*/  IMAD.MOV.U32 R0, RZ, RZ, RZ ;  /* 0x000000ffff007224 */ /* 0x000fe200078e00ff */
[----:B0-----:R-:W-:Y:S01]  /*1b3c0*/  IADD3 R84, P1, R228, UR6, RZ ;  /* 0x00000006e4547c10 */ /* 0x001fe2000ff3e0ff */
[----:B------:R-:W-:Y:S01]  /*1b3d0*/  IMAD.MOV.U32 R131, RZ, RZ, 0x9b8 ;  /* 0x000009b8ff837424 */ /* 0x000fe200078e00ff */
[----:B------:R-:W0:Y:S02]  /*1b3e0*/  LDC R86, c[0x0][0xbe8] ;  /* 0x0002fa00ff567b82 */ /* 0x000e240000000800 */
[----:B------:R-:W-:-:S06]  /*1b3f0*/  IADD3.X R85, R229, UR7, RZ, P1, !PT ;  /* 0x00000007e5557c10 */ /* 0x000fcc0008ffe4ff */
[----:B--2---:R-:W2:Y:S01]  /*1b400*/  LDC.64 R80, c[0x0][0xba8] ;  /* 0x0002ea00ff507b82 */ /* 0x004ea20000000a00 */
[----:B------:R-:W3:Y:S01]  /*1b410*/  @P0 LDG.E R0, desc[UR8][R84.64] ;  /* 0x0000000854000981 */ /* 0x000ee2000c1e1900 */
[----:B------:R-:W-:-:S04]  /*1b420*/  ISETP.NE.U32.AND P1, PT, RZ, UR4, PT ;  /* 0x00000004ff007c0c */ /* 0x000fc8000bf25070 */
[----:B------:R-:W-:-:S13]  /*1b430*/  ISETP.NE.AND.EX P1, PT, RZ, UR5, PT, P1 ;  /* 0x00000005ff007c0c */ /* 0x000fda000bf25310 */
[----:B------:R-:W-:Y:S01]  /*1b440*/  @P1 IADD3 R228, P2, R228, UR4, RZ ;  /* 0x00000004e4e41c10 */ /* 0x000fe2000ff5e0ff */
[----:B------:R-:W-:-:S03]  /*1b450*/  ULDC UR4, c[0x0][0xa88] ;  /* 0x0002a20000047ab9 */ /* 0x000fc60000000800 */
[----:B------:R-:W-:Y:S02]  /*1b460*/  @P1 IADD3.X R229, R229, UR5, RZ, P2, !PT ;  /* 0x00000005e5e51c10 */ /* 0x000fe400097fe4ff */
[C---:B------:R-:W-:Y:S02]  /*1b470*/  ISETP.NE.AND P2, PT, R226.reuse, RZ, PT ;  /* 0x000000ffe200720c */ /* 0x040fe40003f45270 */
[----:B------:R-:W-:Y:S01]  /*1b480*/  MOV R83, UR4 ;  /* 0x0000000400537c02 */ /* 0x000fe20008000f00 */
[----:B------:R-:W-:Y:S02]  /*1b490*/  ULDC UR4, c[0x0][0xad4] ;  /* 0x0002b50000047ab9 */ /* 0x000fe40000000800 */
[----:B------:R-:W-:Y:S02]  /*1b4a0*/  SEL R226, R226, UR4, P2 ;  /* 0x00000004e2e27c07 */ /* 0x000fe40009000000 */
[----:B0-----:R-:W-:Y:S01]  /*1b4b0*/  ISETP.NE.AND P4, PT, R86, 0x1, PT ;  /* 0x000000015600780c */ /* 0x001fe20003f85270 */
[----:B------:R-:W-:Y:S01]  /*1b4c0*/  IMAD.IADD R82, R225, 0x1, R220 ;  /* 0x00000001e1527824 */ /* 0x000fe200078e02dc */
[----:B------:R-:W-:Y:S01]  /*1b4d0*/  ISETP.GT.AND P3, PT, R226, 0x1, PT ;  /* 0x00000001e200780c */ /* 0x000fe20003f64270 */
[----:B------:R0:W5:Y:S03]  /*1b4e0*/  @P1 LDG.E R83, desc[UR8][R228.64] ;  /* 0x00000008e4531981 */ /* 0x000166000c1e1900 */
[----:B------:R-:W-:-:S04]  /*1b4f0*/  SEL R131, R131, 0x978, P3 ;  /* 0x0000097883837807 */ /* 0x000fc80001800000 */
[----:B------:R-:W1:Y:S08]  /*1b500*/  LDC.64 R10, c[0x0][R131+0x220] ;  /* 0x00008800830a7b82 */ /* 0x000e700000000a00 */
[----:B------:R-:W0:Y:S08]  /*1b510*/  LDC.64 R12, c[0x0][R131+0x218] ;  /* 0x00008600830c7b82 */ /* 0x000e300000000a00 */
[----:B------:R-:W0:Y:S01]  /*1b520*/  LDC.64 R14, c[0x0][R131+0x228] ;  /* 0x00008a00830e7b82 */ /* 0x000e220000000a00 */
[----:B------:R-:W-:-:S07]  /*1b530*/  ISETP.NE.U32.AND P2, PT, RZ, UR6, PT ;  /* 0x00000006ff007c0c */ /* 0x000fce000bf45070 */
[----:B------:R-:W3:Y:S01]  /*1b540*/  LDC.64 R8, c[0x0][R131+0x210] ;  /* 0x0000840083087b82 */ /* 0x000ee20000000a00 */
[----:B------:R-:W-:-:S07]  /*1b550*/  ISETP.NE.AND.EX P2, PT, RZ, UR7, PT, P2 ;  /* 0x00000007ff007c0c */ /* 0x000fce000bf45320 */
[----:B------:R-:W3:Y:S01]  /*1b560*/  @P4 LDC R4, c[0x0][0xbec] ;  /* 0x0002fb00ff044b82 */ /* 0x000ee20000000800 */
[----:B------:R-:W-:-:S07]  /*1b570*/  SEL R227, R227, RZ, !P2 ;  /* 0x000000ffe3e37207 */ /* 0x000fce0005000000 */
[----:B------:R-:W3:Y:S01]  /*1b580*/  @P4 LDC R87, c[0x0][0xbf0] ;  /* 0x0002fc00ff574b82 */ /* 0x000ee20000000800 */
[----:B----4-:R-:W-:Y:S01]  /*1b590*/  SEL R129, R139, RZ, !P2 ;  /* 0x000000ff8b817207 */ /* 0x010fe20005000000 */
[----:B-1----:R-:W-:-:S06]  /*1b5a0*/  IMAD R128, R11, R227, RZ ;  /* 0x000000e30b807224 */ /* 0x002fcc00078e02ff */
[----:B--2---:R-:W1:Y:S01]  /*1b5b0*/  @!P3 LDC R80, c[0x0][0xb50] ;  /* 0x0002d400ff50bb82 */ /* 0x004e620000000800 */
[C---:B------:R-:W-:Y:S02]  /*1b5c0*/  IMAD R128, R10.reuse, R129, R128 ;  /* 0x000000810a807224 */ /* 0x040fe400078e0280 */
[----:B------:R-:W-:-:S05]  /*1b5d0*/  IMAD.WIDE.U32 R10, R10, R227, RZ ;  /* 0x000000e30a0a7225 */ /* 0x000fca00078e00ff */
[----:B------:R-:W2:Y:S01]  /*1b5e0*/  @!P3 LDC R81, c[0x0][0xb54] ;  /* 0x0002d500ff51bb82 */ /* 0x000ea20000000800 */
[-C--:B0-----:R-:W-:Y:S02]  /*1b5f0*/  IMAD R129, R13, R199.reuse, RZ ;  /* 0x000000c70d817224 */ /* 0x081fe400078e02ff */
[----:B------:R-:W-:Y:S01]  /*1b600*/  IMAD.WIDE.U32 R12, R12, R199, RZ ;  /* 0x000000c70c0c7225 */ /* 0x000fe200078e00ff */
[----:B------:R-:W-:Y:S02]  /*1b610*/  SEL R130, R138, RZ, P3 ;  /* 0x000000ff8a827207 */ /* 0x000fe40001800000 */
[----:B------:R-:W-:Y:S01]  /*1b620*/  IADD3 R128, R11, R128, RZ ;  /* 0x000000800b807210 */ /* 0x000fe20007ffe0ff */
[----:B------:R-:W-:Y:S02]  /*1b630*/  IMAD.MOV.U32 R11, RZ, RZ, R82 ;  /* 0x000000ffff0b7224 */ /* 0x000fe400078e0052 */
[----:B------:R-:W-:Y:S02]  /*1b640*/  IMAD.IADD R129, R13, 0x1, R129 ;  /* 0x000000010d817824 */ /* 0x000fe400078e0281 */
[----:B------:R-:W-:-:S02]  /*1b650*/  IMAD R13, R15, R130, RZ ;  /* 0x000000820f0d7224 */ /* 0x000fc400078e02ff */
[----:B------:R-:W-:-:S04]  /*1b660*/  IMAD.WIDE.U32 R14, R14, R130, RZ ;  /* 0x000000820e0e7225 */ /* 0x000fc800078e00ff */
[----:B------:R-:W-:Y:S01]  /*1b670*/  IMAD.IADD R13, R15, 0x1, R13 ;  /* 0x000000010f0d7824 */ /* 0x000fe200078e020d */
[--C-:B---3--:R-:W-:Y:S01]  /*1b680*/  IADD3 R10, P2, P5, R10, R12, R0.reuse ;  /* 0x0000000c0a0a7210 */ /* 0x108fe20007d5e000 */
[----:B------:R-:W-:Y:S01]  /*1b690*/  @P4 IMAD.HI.U32 R12, R82, R4, RZ ;  /* 0x00000004520c4227 */ /* 0x000fe200078e00ff */
[----:B------:R-:W-:-:S04]  /*1b6a0*/  SHF.R.S32.HI R4, RZ, 0x1f, R0 ;  /* 0x0000001fff047819 */ /* 0x000fc80000011400 */
[----:B------:R-:W-:Y:S02]  /*1b6b0*/  @P4 SHF.R.U32.HI R11, RZ, R87, R12 ;  /* 0x00000057ff0b4219 */ /* 0x000fe4000001160c */
[----:B------:R-:W-:-:S03]  /*1b6c0*/  IADD3.X R129, R128, R129, R4, P2, P5 ;  /* 0x0000008180817210 */ /* 0x000fc600017ea404 */
[--C-:B------:R-:W-:Y:S01]  /*1b6d0*/  IMAD.MOV R87, RZ, RZ, -R11.reuse ;  /* 0x000000ffff577224 */ /* 0x100fe200078e0a0b */
[----:B------:R-:W-:Y:S02]  /*1b6e0*/  IADD3 R14, P2, P5, R11, R10, R14 ;  /* 0x0000000a0b0e7210 */ /* 0x000fe40007d5e00e */
[----:B------:R-:W-:Y:S01]  /*1b6f0*/  SHF.R.S32.HI R10, RZ, 0x1f, R11 ;  /* 0x0000001fff0a7819 */ /* 0x000fe2000001140b */
[----:B------:R-:W-:-:S03]  /*1b700*/  IMAD R11, R86, R87, R82 ;  /* 0x00000057560b7224 */ /* 0x000fc600078e0252 */
[----:B------:R-:W-:Y:S01]  /*1b710*/  IADD3.X R15, R10, R129, R13, P2, P5 ;  /* 0x000000810a0f7210 */ /* 0x000fe200017ea40d */
[-C--:B------:R-:W-:Y:S01]  /*1b720*/  IMAD R9, R9, R11.reuse, RZ ;  /* 0x0000000b09097224 */ /* 0x080fe200078e02ff */
[----:B------:R-:W-:Y:S01]  /*1b730*/  SHF.R.S32.HI R13, RZ, 0x1f, R11 ;  /* 0x0000001fff0d7819 */ /* 0x000fe2000001140b */
[----:B------:R-:W-:-:S04]  /*1b740*/  IMAD.WIDE.U32 R14, R8, R11, R14 ;  /* 0x0000000b080e7225 */ /* 0x000fc800078e000e */
[----:B------:R-:W-:Y:S01]  /*1b750*/  IMAD R9, R8, R13, R9 ;  /* 0x0000000d08097224 */ /* 0x000fe200078e0209 */
[----:B-1----:R-:W-:-:S04]  /*1b760*/  LEA R13, P2, R14, R80, 0x2 ;  /* 0x000000500e0d7211 */ /* 0x002fc800078410ff */
[----:B------:R-:W-:-:S04]  /*1b770*/  IADD3 R8, R15, R9, RZ ;  /* 0x000000090f087210 */ /* 0x000fc80007ffe0ff */
[----:B--2---:R-:W-:Y:S01]  /*1b780*/  LEA.HI.X R81, R14, R81, R8, 0x2, P2 ;  /* 0x000000510e517211 */ /* 0x004fe200010f1408 */
[----:B------:R-:W-:Y:S06]  /*1b790*/  @P1 BRA `(.L_x_6151) ;  /* 0x0000000000141947 */ /* 0x000fec0003800000 */
[----:B------:R-:W-:Y:S05]  /*1b7a0*/  @!P0 BRA `(.L_x_6151) ;  /* 0x0000000000108947 */ /* 0x000fea0003800000 */
[----:B------:R-:W-:Y:S02]  /*1b7b0*/  ULDC.64 UR4, c[0x0][0x208] ;  /* 0x0000820000047ab9 */ /* 0x000fe40000000a00 */
[----:B------:R-:W2:Y:S04]  /*1b7c0*/  LDG.E R8, desc[UR4][R84.64] ;  /* 0x0000000454087981 */ /* 0x000ea8000c1e1900 */
[----:B-----5:R-:W2:Y:S02]  /*1b7d0*/  LDG.E R83, desc[UR4][R84.64+0x4] ;  /* 0x0000040454537981 */ /* 0x020ea4000c1e1900 */
[----:B--2---:R-:W-:-:S07]  /*1b7e0*/  IMAD.IADD R83, R83, 0x1, -R8 ;  /* 0x0000000153537824 */ /* 0x004fce00078e0a08 */
.L_x_6151:
[----:B------:R-:W2:Y:S04]  /*1b7f0*/  LDL R12, [R1+0x44] ;  /* 0x00004400010c7983 */ /* 0x000ea80000100800 */
[----:B------:R-:W3:Y:S01]  /*1b800*/  LDL R14, [R1+0x40] ;  /* 0x00004000010e7983 */ /* 0x000ee20000100800 */
[----:B-----5:R-:W-:Y:S01]  /*1b810*/  IMAD R80, R83, R86, RZ ;  /* 0x0000005653507224 */ /* 0x020fe200078e02ff */
[----:B------:R-:W-:Y:S02]  /*1b820*/  ULDC.64 UR4, c[0x0][0x208] ;  /* 0x0000820000047ab9 */ /* 0x000fe40000000a00 */
        /* <DEDUP_REMOVED lines=13> */
[----:B------:R-:W-:Y:S01]  /*1b900*/  ULDC.64 UR4, c[0x0][0x208] ;  /* 0x0000820000047ab9 */ /* 0x000fe20000000a00 */
[----:B------:R-:W1:Y:S08]  /*1b910*/  @P4 LDC R67, c[0x0][0xbec] ;  /* 0x0002fb00ff434b82 */ /* 0x000e700000000800 */
[----:B------:R-:W2:Y:S01]  /*1b920*/  @P4 LDC R69, c[0x0][0xbf0] ;  /* 0x0002fc00ff454b82 */ /* 0x000ea20000000800 */
[----:B0-----:R-:W-:-:S04]  /*1b930*/  IADD3 R8, R8, -0x80, RZ ;  /* 0xffffff8008087810 */ /* 0x001fc80007ffe0ff */
        /* <DEDUP_REMOVED lines=41> */
[----:B------:R-:W-:-:S02]  /*1bbd0*/  IADD3.X R37, RZ, R3, RZ, P1, !PT ;  /* 0x00000003ff257210 */ /* 0x000fc40000ffe4ff */
[----:B------:R-:W-:Y:S02]  /*1bbe0*/  IADD3 R9, P1, R2, 0xb000, RZ ;  /* 0x0000b00002097810 */ /* 0x000fe40007f3e0ff */
[----:B------:R-:W-:Y:S02]  /*1bbf0*/  LOP3.LUT R40, R41, 0x380, RZ, 0xc0, !PT ;  /* 0x0000038029287812 */ /* 0x000fe400078ec0ff */
[----:B------:R-:W-:Y:S01]  /*1bc00*/  LOP3.LUT R44, R45, 0x380, RZ, 0xc0, !PT ;  /* 0x000003802d2c7812 */ /* 0x000fe200078ec0ff */
[----:B------:R-:W-:Y:S01]  /*1bc10*/  IMAD.X R61, RZ, RZ, R3, P1 ;  /* 0x000000ffff3d7224 */ /* 0x000fe200008e0603 */
[----:B------:R-:W-:Y:S01]  /*1bc20*/  LOP3.LUT R48, R49, 0x380, RZ, 0xc0, !PT ;  /* 0x0000038031307812 */ /* 0x000fe200078ec0ff */
[----:B------:R-:W5:Y:S01]  /*1bc30*/  LD.E.128 R36, desc[UR4][R36.64] ;  /* 0x0000000424247980 */ /* 0x000f62000c101d00 */
[----:B------:R-:W-:Y:S02]  /*1bc40*/  LOP3.LUT R52, R53, 0x380, RZ, 0xc0, !PT ;  /* 0x0000038035347812 */ /* 0x000fe400078ec0ff */
        /* <DEDUP_REMOVED lines=17> */
[----:B------:R-:W5:Y:S01]  /*1bd60*/  LD.E.128 R40, desc[UR4][R40.64] ;  /* 0x0000000428287980 */ /* 0x000f62000c101d00 */
[----:B------:R-:W-:Y:S01]  /*1bd70*/  LOP3.LUT R56, R56, R57, RZ, 0x3c, !PT ;  /* 0x0000003938387212 */ /* 0x000fe200078e3cff */
[----:B------:R-:W-:Y:S01]  /*1bd80*/  IMAD.X R57, RZ, RZ, R3, P5 ;  /* 0x000000ffff397224 */ /* 0x000fe200028e0603 */
[----:B------:R-:W-:Y:S01]  /*1bd90*/  IADD3.X R53, RZ, R3, RZ, P6, !PT ;  /* 0x00000003ff357210 */ /* 0x000fe200037fe4ff */
[----:B------:R-:W5:Y:S01]  /*1bda0*/  LD.E.128 R44, desc[UR4][R44.64] ;  /* 0x000000042c2c7980 */ /* 0x000f62000c101d00 */
[----:B------:R-:W-:-:S02]  /*1bdb0*/  LOP3.LUT R60, R8, R9, RZ, 0x3c, !PT ;  /* 0x00000009083c7212 */ /* 0x000fc400078e3cff */
[----:B------:R-:W-:Y:S01]  /*1bdc0*/  LOP3.LUT R2, R11, R2, RZ, 0x3c, !PT ;  /* 0x000000020b027212 */ /* 0x000fe200078e3cff */
[----:B------:R-:W5:Y:S04]  /*1bdd0*/  LD.E.128 R48, desc[UR4][R48.64] ;  /* 0x0000000430307980 */ /* 0x000f68000c101d00 */
[----:B------:R0:W5:Y:S04]  /*1bde0*/  LD.E.128 R8, desc[UR4][R2.64] ;  /* 0x0000000402087980 */ /* 0x000168000c101d00 */
[----:B------:R-:W5:Y:S04]  /*1bdf0*/  LD.E.128 R52, desc[UR4][R52.64] ;  /* 0x0000000434347980 */ /* 0x000f68000c101d00 */
[----:B------:R-:W5:Y:S04]  /*1be00*/  LD.E.128 R56, desc[UR4][R56.64] ;  /* 0x0000000438387980 */ /* 0x000f68000c101d00 */
[----:B------:R-:W5:Y:S01]  /*1be10*/  LD.E.128 R60, desc[UR4][R60.64] ;  /* 0x000000043c3c7980 */ /* 0x000f62000c101d00 */
[----:B------:R-:W-:-:S02]  /*1be20*/  ULDC.64 UR4, c[0x0][0xaa0] ;  /* 0x0002a80000047ab9 */ /* 0x000fc40000000a00 */
[----:B0-----:R-:W-:Y:S01]  /*1be30*/  IMAD R3, R4, UR4, RZ ;  /* 0x0000000404037c24 */ /* 0x001fe2000f8e02ff */
[----:B------:R-:W-:Y:S01]  /*1be40*/  @!PT LDS RZ, [RZ] ;  /* 0x00000000fffff984 */ /* 0x000fe20000000800 */
[----:B------:R-:W-:Y:S01]  /*1be50*/  @!PT LDS RZ, [RZ] ;  /* 0x00000000fffff984 */ /* 0x000fe20000000800 */
[----:B------:R-:W-:Y:S01]  /*1be60*/  @!PT LDS RZ, [RZ] ;  /* 0x00000000fffff984 */ /* 0x000fe20000000800 */
[----:B------:R-:W-:Y:S01]  /*1be70*/  @!PT LDS RZ, [RZ] ;  /* 0x00000000fffff984 */ /* 0x000fe20000000800 */
[----:B------:R0:W-:Y:S06]  /*1be80*/  MEMBAR.ALL.CTA ;  /* 0x0000000000007992 */ /* 0x0001ec0000008000 */
[----:B0-----:R-:W0:Y:S01]  /*1be90*/  FENCE.VIEW.ASYNC.S ;  /* 0x00000000000073c6 */ /* 0x001e220000000000 */
[C---:B------:R-:W-:Y:S02]  /*1bea0*/  IMAD R65, R0.reuse, UR5, R3 ;  /* 0x0000000500417c24 */ /* 0x040fe4000f8e0203 */
[----:B------:R-:W-:Y:S01]  /*1beb0*/  IMAD.WIDE.U32 R2, R0, UR4, RZ ;  /* 0x0000000400027c25 */ /* 0x000fe2000f8e00ff */
[----:B------:R-:W-:-:S03]  /*1bec0*/  ULDC.64 UR4, c[0x0][0xae8] ;  /* 0x0002ba0000047ab9 */ /* 0x000fc60000000a00 */
[----:B------:R-:W-:Y:S01]  /*1bed0*/  IMAD.IADD R3, R3, 0x1, R65 ;  /* 0x0000000103037824 */ /* 0x000fe200078e0241 */
[----:B------:R-:W-:Y:S01]  /*1bee0*/  LEA R65, R20, R21, 0x5 ;  /* 0x0000001514417211 */ /* 0x000fe200078e28ff */
[----:B------:R-:W-:Y:S01]  /*1bef0*/  IMAD.WIDE.U32 R2, R199, UR4, R2 ;  /* 0x00000004c7027c25 */ /* 0x000fe2000f8e0002 */
[----:B------:R-:W-:-:S03]  /*1bf00*/  SHF.R.S32.HI R4, RZ, 0x1f, R227 ;  /* 0x0000001fff047819 */ /* 0x000fc600000114e3 */
[----:B------:R-:W-:Y:S02]  /*1bf10*/  IMAD.IADD R20, R220, 0x1, R65 ;  /* 0x00000001dc147824 */ /* 0x000fe400078e0241 */
        /* <DEDUP_REMOVED lines=8> */
[--C-:B------:R-:W-:Y:S01]  /*1bfa0*/  SHF.R.S32.HI R0, RZ, 0x1f, R65.reuse ;  /* 0x0000001fff007819 */ /* 0x100fe20000011441 */
[----:B------:R-:W-:Y:S02]  /*1bfb0*/  ULDC.64 UR4, c[0x0][0xae0] ;  /* 0x0002b80000047ab9 */ /* 0x000fe40000000a00 */
[----:B------:R-:W-:Y:S01]  /*1bfc0*/  IMAD.MOV R69, RZ, RZ, -R65 ;  /* 0x000000ffff457224 */ /* 0x000fe200078e0a41 */
[----:B------:R-:W-:Y:S01]  /*1bfd0*/  IADD3 R3, R3, R67, RZ ;  /* 0x0000004303037210 */ /* 0x000fe20007ffe0ff */
[----:B------:R-:W-:-:S02]  /*1bfe0*/  IMAD R0, R0, UR4, RZ ;  /* 0x0000000400007c24 */ /* 0x000fc4000f8e02ff */
        /* <DEDUP_REMOVED lines=10> */
[----:B------:R-:W-:Y:S01]  /*1c090*/  IMAD.IADD R71, R21, 0x1, R220 ;  /* 0x0000000115477824 */ /* 0x000fe200078e02dc */
[----:B------:R-:W-:Y:S01]  /*1c0a0*/  LEA R4, P2, R2, UR4, 0x1 ;  /* 0x0000000402047c11 */ /* 0x000fe2000f8408ff */
[----:B------:R-:W-:-:S05]  /*1c0b0*/  IMAD.IADD R3, R3, 0x1, R69 ;  /* 0x0000000103037824 */ /* 0x000fca00078e0245 */
[----:B------:R-:W-:Y:S02]  /*1c0c0*/  LEA.HI.X R67, R2, UR5, R3, 0x1, P2 ;  /* 0x0000000502437c11 */ /* 0x000fe400090f0c03 */
[C---:B------:R-:W-:Y:S01]  /*1c0d0*/  ISETP.GE.AND P2, PT, R71.reuse, R80, PT ;  /* 0x000000504700720c */ /* 0x040fe20003f46270 */
[----:B------:R-:W-:Y:S01]  /*1c0e0*/  VIADD R0, R18, 0x30820 ;  /* 0x0003082012007836 */ /* 0x000fe20000000000 */
[C---:B------:R-:W-:Y:S01]  /*1c0f0*/  IADD3 R65, R71.reuse, 0x40, RZ ;  /* 0x0000004047417810 */ /* 0x040fe20007ffe0ff */
[----:B------:R-:W-:-:S03]  /*1c100*/  VIADD R21, R71, 0x20 ;  /* 0x0000002047157836 */ /* 0x000fc60000000000 */
[----:B------:R-:W-:Y:S01]  /*1c110*/  PRMT R0, RZ, 0x654, R0 ;  /* 0x00000654ff007816 */ /* 0x000fe20000000000 */
[C---:B------:R-:W-:Y:S01]  /*1c120*/  VIADD R68, R66.reuse, 0x40 ;  /* 0x0000004042447836 */ /* 0x040fe20000000000 */
[-C--:B------:R-:W-:Y:S01]  /*1c130*/  ISETP.GE.AND P1, PT, R21, R80.reuse, PT ;  /* 0x000000501500720c */ /* 0x080fe20003f26270 */
[----:B------:R-:W-:Y:S01]  /*1c140*/  BSSY B1, `(.L_x_6153) ;  /* 0x0000018000017945 */ /* 0x000fe20003800000 */
[----:B------:R-:W-:Y:S01]  /*1c150*/  ISETP.GE.AND P0, PT, R65, R80, PT ;  /* 0x000000504100720c */ /* 0x000fe20003f06270 */
[----:B0-----:R0:W-:Y:S01]  /*1c160*/  SYNCS.ARRIVE.TRANS64.RED.A1T0 RZ, [R0+URZ], RZ ;  /* 0x000000ff00ff79a7 */ /* 0x0011e2000810043f */
[----:B------:R-:W-:Y:S01]  /*1c170*/  IADD3 R70, R66, 0x80, RZ ;  /* 0x0000008042467810 */ /* 0x000fe20007ffe0ff */
[----:B------:R1:W2:Y:S01]  /*1c180*/  SHFL.IDX PT, R21, R4, RZ, 0x181f ;  /* 0x00181fff04157589 */ /* 0x0002a200000e0000 */
[----:B------:R-:W-:-:S03]  /*1c190*/  SHF.R.S32.HI R69, RZ, 0x1f, R66 ;  /* 0x0000001fff457819 */ /* 0x000fc60000011442 */
[----:B------:R1:W3:Y:S01]  /*1c1a0*/  SHFL.IDX PT, R65, R67, RZ, 0x181f ;  /* 0x00181fff43417589 */ /* 0x0002e200000e0000 */
[----:B------:R-:W-:Y:S02]  /*1c1b0*/  SHF.R.S32.HI R72, RZ, 0x1f, R68 ;  /* 0x0000001fff487819 */ /* 0x000fe40000011444 */
[----:B0-----:R-:W-:Y:S01]  /*1c1c0*/  SHF.R.S32.HI R0, RZ, 0x1f, R70 ;  /* 0x0000001fff007819 */ /* 0x001fe20000011446 */
[----:B------:R-:W-:Y:S06]  /*1c1d0*/  @P2 BRA `(.L_x_6154) ;  /* 0x0000000000382947 */ /* 0x000fec0003800000 */
[----:B------:R-:W-:Y:S01]  /*1c1e0*/  ULDC UR4, c[0x0][0xac8] ;  /* 0x0002b20000047ab9 */ /* 0x000fe20000000800 */
[----:B------:R-:W-:Y:S01]  /*1c1f0*/  ULDC.64 UR6, c[0x0][0x208] ;  /* 0x0000820000067ab9 */ /* 0x000fe20000000a00 */
[----:B------:R-:W-:Y:S02]  /*1c200*/  ISETP.GE.AND P4, PT, R66, UR4, PT ;  /* 0x0000000442007c0c */ /* 0x000fe4000bf86270 */
[----:B------:R-:W-:Y:S02]  /*1c210*/  ISETP.GE.AND P3, PT, R68, UR4, PT ;  /* 0x0000000444007c0c */ /* 0x000fe4000bf66270 */
[----:B------:R-:W-:-:S09]  /*1c220*/  ISETP.GE.AND P2, PT, R70, UR4, PT ;  /* 0x0000000446007c0c */ /* 0x000fd2000bf46270 */
[-C--:B--2---:R-:W-:Y:S02]  /*1c230*/  @!P4 LEA R2, P6, R66, R21.reuse, 0x1 ;  /* 0x000000154202c211 */ /* 0x084fe400078c08ff */
[----:B------:R-:W-:Y:S02]  /*1c240*/  @!P3 LEA R20, P5, R68, R21, 0x1 ;  /* 0x000000154414b211 */ /* 0x000fe400078a08ff */
[----:B---3--:R-:W-:Y:S02]  /*1c250*/  @!P4 LEA.HI.X R3, R66, R65, R69, 0x1, P6 ;  /* 0x000000414203c211 */ /* 0x008fe400030f0c45 */
[----:B------:R-:W-:Y:S02]  /*1c260*/  @!P2 LEA R64, P6, R70, R21, 0x1 ;  /* 0x000000154640a211 */ /* 0x000fe400078c08ff */
[-C--:B------:R-:W-:Y:S01]  /*1c270*/  @!P3 LEA.HI.X R21, R68, R65.reuse, R72, 0x1, P5 ;  /* 0x000000414415b211 */ /* 0x080fe200028f0c48 */
[----:B-----5:R0:W-:Y:S01]  /*1c280*/  @!P4 ST.E.128 desc[UR6][R2.64], R8 ;  /* 0x000000080200c985 */ /* 0x0201e2000c101d06 */
[----:B------:R-:W-:-:S03]  /*1c290*/  @!P2 LEA.HI.X R65, R70, R65, R0, 0x1, P6 ;  /* 0x000000414641a211 */ /* 0x000fc600030f0c00 */
[----:B------:R0:W-:Y:S04]  /*1c2a0*/  @!P3 ST.E.128 desc[UR6][R20.64], R32 ;  /* 0x000000201400b985 */ /* 0x0001e8000c101d06 */
[----:B------:R0:W-:Y:S02]  /*1c2b0*/  @!P2 ST.E.128 desc[UR6][R64.64], R48 ;  /* 0x000000304000a985 */ /* 0x0001e4000c101d06 */
.L_x_6154:
[----:B------:R-:W-:Y:S05]  /*1c2c0*/  BSYNC B1 ;  /* 0x0000000000017941 */ /* 0x000fea0003800000 */
.L_x_6153:
[----:B0----5:R0:W4:Y:S01]  /*1c2d0*/  SHFL.IDX PT, R11, R67, 0x1, 0x181f ;  /* 0x00381f00430b7f89 */ /* 0x02112200000e0000 */
[----:B------:R-:W-:Y:S03]  /*1c2e0*/  BSSY B1, `(.L_x_6155) ;  /* 0x0000011000017945 */ /* 0x000fe60003800000 */
[----:B------:R0:W0:Y:S01]  /*1c2f0*/  SHFL.IDX PT, R3, R4, 0x1, 0x181f ;  /* 0x00381f0004037f89 */ /* 0x00002200000e0000 */
[----:B------:R-:W-:Y:S05]  /*1c300*/  @P1 BRA `(.L_x_6156) ;  /* 0x0000000000381947 */ /* 0x000fea0003800000 */
[----:B------:R-:W-:Y:S01]  /*1c310*/  ULDC UR4, c[0x0][0xac8] ;  /* 0x0002b20000047ab9 */ /* 0x000fe20000000800 */
[----:B------:R-:W-:Y:S01]  /*1c320*/  ULDC.64 UR6, c[0x0][0x208] ;  /* 0x0000820000067ab9 */ /* 0x000fe20000000a00 */
        /* <DEDUP_REMOVED lines=12> */
.L_x_6156:
[----:B------:R-:W-:Y:S05]  /*1c3f0*/  BSYNC B1 ;  /* 0x0000000000017941 */ /* 0x000fea0003800000 */
.L_x_6155:
        /* <DEDUP_REMOVED lines=18> */
.L_x_6158:
[----:B------:R-:W-:Y:S05]  /*1c520*/  BSYNC B1 ;  /* 0x0000000000017941 */ /* 0x000fea0003800000 */
.L_x_6157:
[----:B0-----:R-:W-:Y:S01]  /*1c530*/  VIADD R3, R71, 0x60 ;  /* 0x0000006047037836 */ /* 0x001fe20000000000 */
[----:B-1----:R-:W0:Y:S04]  /*1c540*/  SHFL.IDX PT, R67, R67, 0x3, 0x181f ;  /* 0x00781f0043437f89 */ /* 0x002e2800000e0000 */
[----:B------:R-:W-:Y:S01]  /*1c550*/  ISETP.GE.AND P0, PT, R3, R80, PT ;  /* 0x000000500300720c */ /* 0x000fe20003f06270 */
[----:B----4-:R4:W1:-:S12]  /*1c560*/  SHFL.IDX PT, R11, R4, 0x3, 0x181f ;  /* 0x00781f00040b7f89 */ /* 0x01085800000e0000 */
[----:B----4-:R-:W-:Y:S05]  /*1c570*/  @P0 BRA `(.L_x_6159) ;  /* 0x0000002000b40947 */ /* 0x010fea0003800000 */
[----:B------:R-:W-:Y:S01]  /*1c580*/  ULDC UR4, c[0x0][0xac8] ;  /* 0x0002b20000047ab9 */ /* 0x000fe20000000800 */
[----:B------:R-:W-:Y:S01]  /*1c590*/  ULDC.64 UR6, c[0x0][0x208] ;  /* 0x0000820000067ab9 */ /* 0x000fe20000000a00 */
[----:B------:R-:W-:Y:S02]  /*1c5a0*/  ISETP.GE.AND P2, PT, R66, UR4, PT ;  /* 0x0000000442007c0c */ /* 0x000fe4000bf46270 */
[----:B------:R-:W-:-:S11]  /*1c5b0*/  ISETP.GE.AND P3, PT, R68, UR4, PT ;  /* 0x0000000444007c0c */ /* 0x000fd6000bf66270 */
[-C--:B-1----:R-:W-:Y:S02]  /*1c5c0*/  @!P2 LEA R2, P0, R66, R11.reuse, 0x1 ;  /* 0x0000000b4202a211 */ /* 0x082fe400078008ff */
[----:B------:R-:W-:Y:S02]  /*1c5d0*/  @!P3 LEA R8, P1, R68, R11, 0x1 ;  /* 0x0000000b4408b211 */ /* 0x000fe400078208ff */
[-C--:B0-----:R-:W-:Y:S02]  /*1c5e0*/  @!P2 LEA.HI.X R3, R66, R67.reuse, R69, 0x1, P0 ;  /* 0x000000434203a211 */ /* 0x081fe400000f0c45 */
[----:B------:R-:W-:Y:S02]  /*1c5f0*/  ISETP.GE.AND P0, PT, R70, UR4, PT ;  /* 0x0000000446007c0c */ /* 0x000fe4000bf06270 */
[----:B------:R-:W-:Y:S01]  /*1c600*/  @!P3 LEA.HI.X R9, R68, R67, R72, 0x1, P1 ;  /* 0x000000434409b211 */ /* 0x000fe200008f0c48 */
[----:B------:R4:W-:Y:S04]  /*1c610*/  @!P2 ST.E.128 desc[UR6][R2.64], R28 ;  /* 0x0000001c0200a985 */ /* 0x0009e8000c101d06 */
[----:B------:R4:W-:Y:S06]  /*1c620*/  @!P3 ST.E.128 desc[UR6][R8.64], R44 ;  /* 0x0000002c0800b985 */ /* 0x0009ec000c101d06 */
[----:B------:R-:W-:Y:S05]  /*1c630*/  @P0 BRA `(.L_x_6159) ;  /* 0x0000002000840947 */ /* 0x000fea0003800000 */
[----:B----4-:R-:W-:Y:S01]  /*1c640*/  LEA R2, P0, R70, R11, 0x1 ;  /* 0x0000000b46027211 */ /* 0x010fe200078008ff */
[----:B------:R-:W-:-:S03]  /*1c650*/  ULDC.64 UR4, c[0x0][0x208] ;  /* 0x0000820000047ab9 */ /* 0x000fc60000000a00 */
[----:B------:R-:W-:-:S05]  /*1c660*/  LEA.HI.X R3, R70, R67, R0, 0x1, P0 ;  /* 0x0000004346037211 */ /* 0x000fca00000f0c00 */
[----:B------:R0:W-:Y:S01]  /*1c670*/  ST.E.128 desc[UR4][R2.64], R60 ;  /* 0x0000003c02007985 */ /* 0x0001e2000c101d04 */
[----:B------:R-:W-:Y:S05]  /*1c680*/  BRA `(.L_x_6159) ;  /* 0x0000002000707947 */ /* 0x000fea0003800000 */
.L_x_6152:
[----:B------:R-:W1:Y:S01]  /*1c690*/  @P4 LDC R13, c[0x0][0xbec] ;  /* 0x0002fb00ff0d4b82 */ /* 0x000e620000000800 */
[----:B------:R-:W-:Y:S01]  /*1c6a0*/  ULDC.64 UR4, c[0x0][0xb08] ;  /* 0x0002c20000047ab9 */ /* 0x000fe20000000a00 */
[----:B------:R-:W-:Y:S01]  /*1c6b0*/  ULDC.64 UR6, c[0x0][0xb30] ;  /* 0x0002cc0000067ab9 */ /* 0x000fe20000000a00 */
[----:B0-----:R-:W-:Y:S01]  /*1c6c0*/  IMAD R9, R4, UR4, RZ ;  /* 0x0000000404097c24 */ /* 0x001fe2000f8e02ff */
[----:B------:R-:W-:Y:S01]  /*1c6d0*/  ISETP.GE.AND P0, PT, R12, R80, PT ;  /* 0x000000500c00720c */ /* 0x000fe20003f06270 */
[C---:B------:R-:W-:Y:S01]  /*1c6e0*/  IMAD.WIDE.U32 R2, R0.reuse, UR4, RZ ;  /* 0x0000000400027c25 */ /* 0x040fe2000f8e00ff */
[----:B------:R-:W-:Y:S01]  /*1c6f0*/  BSSY B1, `(.L_x_6160) ;  /* 0x00000cd000017945 */ /* 0x000fe20003800000 */
[C---:B------:R-:W-:Y:S01]  /*1c700*/  IADD3 R84, R223.reuse, 0xa0, RZ ;  /* 0x000000a0df547810 */ /* 0x040fe20007ffe0ff */
[----:B------:R-:W0:Y:S01]  /*1c710*/  @P4 LDC R4, c[0x0][0xbf0] ;  /* 0x0002fc00ff044b82 */ /* 0x000e220000000800 */
[----:B------:R-:W-:Y:S01]  /*1c720*/  IMAD R9, R0, UR5, R9 ;  /* 0x0000000500097c24 */ /* 0x000fe2000f8e0209 */
[----:B------:R-:W-:Y:S01]  /*1c730*/  ULDC.64 UR4, c[0x0][0xb38] ;  /* 0x0002ce0000047ab9 */ /* 0x000fe20000000a00 */
[----:B------:R-:W-:Y:S01]  /*1c740*/  SHF.R.S32.HI R0, RZ, 0x1f, R227 ;  /* 0x0000001fff007819 */ /* 0x000fe200000114e3 */
[C---:B------:R-:W-:Y:S01]  /*1c750*/  VIADD R83, R223.reuse, 0xa8 ;  /* 0x000000a8df537836 */ /* 0x040fe20000000000 */
[----:B------:R-:W-:Y:S01]  /*1c760*/  IADD3 R126, R223, 0x90, RZ ;  /* 0x00000090df7e7810 */ /* 0x000fe20007ffe0ff */
[----:B------:R-:W-:Y:S01]  /*1c770*/  IMAD.IADD R3, R3, 0x1, R9 ;  /* 0x0000000103037824 */ /* 0x000fe200078e0209 */
[----:B------:R-:W-:Y:S01]  /*1c780*/  IADD3 R130, R223, 0x80, RZ ;  /* 0x00000080df827810 */ /* 0x000fe20007ffe0ff */
[----:B------:R-:W-:Y:S01]  /*1c790*/  IMAD.MOV.U32 R9, RZ, RZ, R82 ;  /* 0x000000ffff097224 */ /* 0x000fe200078e0052 */
[----:B------:R-:W-:Y:S01]  /*1c7a0*/  SHF.R.S32.HI R83, RZ, 0x1f, R83 ;  /* 0x0000001fff537819 */ /* 0x000fe20000011453 */
[----:B------:R-:W-:Y:S01]  /*1c7b0*/  IMAD.WIDE.U32 R2, R199, UR4, R2 ;  /* 0x00000004c7027c25 */ /* 0x000fe2000f8e0002 */
[----:B------:R-:W-:-:S02]  /*1c7c0*/  IADD3 R134, R223, 0x70, RZ ;  /* 0x00000070df867810 */ /* 0x000fc40007ffe0ff */
[----:B------:R-:W-:Y:S01]  /*1c7d0*/  IADD3 R142, R223, 0x50, RZ ;  /* 0x00000050df8e7810 */ /* 0x000fe20007ffe0ff */
[----:B------:R-:W-:Y:S01]  /*1c7e0*/  IMAD R3, R199, UR5, R3 ;  /* 0x00000005c7037c24 */ /* 0x000fe2000f8e0203 */
[----:B------:R-:W-:Y:S01]  /*1c7f0*/  ULDC.64 UR4, c[0x0][0xb40] ;  /* 0x0002d00000047ab9 */ /* 0x000fe20000000a00 */
[----:B-1----:R-:W-:Y:S01]  /*1c800*/  @P4 IMAD.HI.U32 R13, R82, R13, RZ ;  /* 0x0000000d520d4227 */ /* 0x002fe200078e00ff */
[C---:B------:R-:W-:Y:S02]  /*1c810*/  IADD3 R146, R223.reuse, 0x40, RZ ;  /* 0x00000040df927810 */ /* 0x040fe40007ffe0ff */
[C---:B------:R-:W-:Y:S01]  /*1c820*/  IADD3 R150, R223.reuse, 0x30, RZ ;  /* 0x00000030df967810 */ /* 0x040fe20007ffe0ff */
[----:B------:R-:W-:Y:S01]  /*1c830*/  IMAD R0, R0, UR4, RZ ;  /* 0x0000000400007c24 */ /* 0x000fe2000f8e02ff */
[----:B------:R-:W-:Y:S01]  /*1c840*/  IADD3 R154, R223, 0x20, RZ ;  /* 0x00000020df9a7810 */ /* 0x000fe20007ffe0ff */
[----:B------:R-:W-:Y:S01]  /*1c850*/  IMAD.WIDE.U32 R2, R227, UR4, R2 ;  /* 0x00000004e3027c25 */ /* 0x000fe2000f8e0002 */
[----:B------:R-:W-:-:S02]  /*1c860*/  IADD3 R158, R223, 0x10, RZ ;  /* 0x00000010df9e7810 */ /* 0x000fc40007ffe0ff */
[----:B0-----:R-:W-:Y:S01]  /*1c870*/  @P4 SHF.R.U32.HI R9, RZ, R4, R13 ;  /* 0x00000004ff094219 */ /* 0x001fe2000001160d */
[----:B------:R-:W-:Y:S01]  /*1c880*/  IMAD R11, R227, UR5, R0 ;  /* 0x00000005e30b7c24 */ /* 0x000fe2000f8e0200 */
[----:B------:R-:W-:Y:S01]  /*1c890*/  ULDC.64 UR4, c[0x0][0xb48] ;  /* 0x0002d20000047ab9 */ /* 0x000fe20000000a00 */
[----:B------:R-:W-:Y:S01]  /*1c8a0*/  VIADD R4, R18, 0x30820 ;  /* 0x0003082012047836 */ /* 0x000fe20000000000 */
[--C-:B------:R-:W-:Y:S01]  /*1c8b0*/  SHF.R.S32.HI R0, RZ, 0x1f, R9.reuse ;  /* 0x0000001fff007819 */ /* 0x100fe20000011409 */
[----:B------:R-:W-:Y:S01]  /*1c8c0*/  VIADD R85, R223, 0xa0 ;  /* 0x000000a0df557836 */ /* 0x000fe20000000000 */
[----:B------:R-:W-:Y:S01]  /*1c8d0*/  IADD3 R3, R3, R11, RZ ;  /* 0x0000000b03037210 */ /* 0x000fe20007ffe0ff */
[----:B------:R-:W-:Y:S01]  /*1c8e0*/  IMAD.MOV R11, RZ, RZ, -R9 ;  /* 0x000000ffff0b7224 */ /* 0x000fe200078e0a09 */
[----:B------:R-:W-:Y:S01]  /*1c8f0*/  PRMT R8, RZ, 0x654, R4 ;  /* 0x00000654ff087816 */ /* 0x000fe20000000004 */
[----:B------:R-:W-:Y:S01]  /*1c900*/  IMAD R0, R0, UR6, RZ ;  /* 0x0000000600007c24 */ /* 0x000fe2000f8e02ff */
[----:B------:R-:W-:Y:S01]  /*1c910*/  SHF.R.S32.HI R85, RZ, 0x1f, R85 ;  /* 0x0000001fff557819 */ /* 0x000fe20000011455 */
[----:B------:R-:W-:Y:S01]  /*1c920*/  IMAD.WIDE.U32 R2, R138, UR4, R2 ;  /* 0x000000048a027c25 */ /* 0x000fe2000f8e0002 */
[----:B------:R0:W-:Y:S03]  /*1c930*/  SYNCS.ARRIVE.TRANS64.RED.A1T0 RZ, [R8+URZ], RZ ;  /* 0x000000ff08ff79a7 */ /* 0x0001e6000810043f */
[----:B------:R-:W-:-:S02]  /*1c940*/  IMAD R11, R86, R11, R82 ;  /* 0x0000000b560b7224 */ /* 0x000fc400078e0252 */
[----:B------:R-:W-:Y:S01]  /*1c950*/  IMAD R3, R138, UR5, R3 ;  /* 0x000000058a037c24 */ /* 0x000fe2000f8e0203 */
[----:B------:R-:W-:Y:S01]  /*1c960*/  ULDC.64 UR4, c[0x0][0xb28] ;  /* 0x0002ca0000047ab9 */ /* 0x000fe20000000a00 */
[C---:B------:R-:W-:Y:S01]  /*1c970*/  IMAD R13, R9.reuse, UR7, R0 ;  /* 0x00000007090d7c24 */ /* 0x040fe2000f8e0200 */
[----:B------:R-:W-:Y:S01]  /*1c980*/  SHF.R.S32.HI R0, RZ, 0x1f, R11 ;  /* 0x0000001fff007819 */ /* 0x000fe2000001140b */
[----:B------:R-:W-:Y:S01]  /*1c990*/  IMAD.WIDE.U32 R2, R9, UR6, R2 ;  /* 0x0000000609027c25 */ /* 0x000fe2000f8e0002 */
[----:B------:R-:W-:-:S03]  /*1c9a0*/  IADD3 R138, R223, 0x60, RZ ;  /* 0x00000060df8a7810 */ /* 0x000fc60007ffe0ff */
[----:B------:R-:W-:Y:S02]  /*1c9b0*/  IMAD R0, R0, UR4, RZ ;  /* 0x0000000400007c24 */ /* 0x000fe4000f8e02ff */
[----:B------:R-:W-:Y:S02]  /*1c9c0*/  IMAD.IADD R3, R3, 0x1, R13 ;  /* 0x0000000103037824 */ /* 0x000fe400078e020d */
[C---:B------:R-:W-:Y:S02]  /*1c9d0*/  IMAD R9, R11.reuse, UR5, R0 ;  /* 0x000000050b097c24 */ /* 0x040fe4000f8e0200 */
[----:B------:R-:W-:Y:S01]  /*1c9e0*/  IMAD.WIDE.U32 R2, R11, UR4, R2 ;  /* 0x000000040b027c25 */ /* 0x000fe2000f8e0002 */
[----:B------:R-:W-:-:S03]  /*1c9f0*/  ULDC.64 UR4, c[0x0][0xb00] ;  /* 0x0002c00000047ab9 */ /* 0x000fc60000000a00 */
[----:B------:R-:W-:Y:S01]  /*1ca00*/  VIADD R87, R223, 0x98 ;  /* 0x00000098df577836 */ /* 0x000fe20000000000 */
[----:B------:R-:W-:Y:S01]  /*1ca10*/  IADD3 R3, R3, R9, RZ ;  /* 0x0000000903037210 */ /* 0x000fe20007ffe0ff */
[C---:B------:R-:W-:Y:S01]  /*1ca20*/  VIADD R127, R223.reuse, 0x90 ;  /* 0x00000090df7f7836 */ /* 0x040fe20000000000 */
        /* <DEDUP_REMOVED lines=51> */
[----:B------:R-:W-:Y:S01]  /*1cd60*/  VIADD R160, R223, 0x8 ;  /* 0x00000008dfa07836 */ /* 0x000fe20000000000 */
[----:B012---:R-:W-:Y:S06]  /*1cd70*/  @P0 BRA `(.L_x_6161) ;  /* 0x0000000400900947 */ /* 0x007fec0003800000 */
[----:B------:R-:W-:Y:S01]  /*1cd80*/  ULDC UR4, c[0x0][0xac8] ;  /* 0x0002b20000047ab9 */ /* 0x000fe20000000800 */
[----:B------:R-:W-:Y:S01]  /*1cd90*/  ULDC.64 UR6, c[0x0][0x208] ;  /* 0x0000820000067ab9 */ /* 0x000fe20000000a00 */
[C---:B------:R-:W-:Y:S02]  /*1cda0*/  ISETP.GE.AND P0, PT, R223.reuse, UR4, PT ;  /* 0x00000004df007c0c */ /* 0x040fe4000bf06270 */
[----:B------:R-:W-:Y:S02]  /*1cdb0*/  ISETP.GE.AND P5, PT, R160, UR4, PT ;  /* 0x00000004a0007c0c */ /* 0x000fe4000bfa6270 */
[----:B------:R-:W-:Y:S02]  /*1cdc0*/  ISETP.GE.AND P4, PT, R158, UR4, PT ;  /* 0x000000049e007c0c */ /* 0x000fe4000bf86270 */
[----:B------:R-:W-:Y:S02]  /*1cdd0*/  ISETP.GE.AND P3, PT, R156, UR4, PT ;  /* 0x000000049c007c0c */ /* 0x000fe4000bf66270 */
[----:B------:R-:W-:-:S05]  /*1cde0*/  IADD3 R15, R223, 0xb8, RZ ;  /* 0x000000b8df0f7810 */ /* 0x000fca0007ffe0ff */
        /* <DEDUP_REMOVED lines=8> */
[C---:B0-----:R-:W-:Y:S02]  /*1ce70*/  @!P5 LEA R8, P1, R160.reuse, R2, 0x2 ;  /* 0x00000002a008d211 */ /* 0x041fe400078210ff */
[----:B------:R-:W-:Y:S02]  /*1ce80*/  SHF.R.S32.HI R25, RZ, 0x1f, R81 ;  /* 0x0000001fff197819 */ /* 0x000fe40000011451 */
[----:B------:R-:W-:Y:S02]  /*1ce90*/  @!P5 LEA.HI.X R9, R160, R3, R161, 0x2, P1 ;  /* 0x00000003a009d211 */ /* 0x000fe400008f14a1 */
[----:B------:R-:W-:Y:S02]  /*1cea0*/  ISETP.GE.AND P1, PT, R152, UR4, PT ;  /* 0x0000000498007c0c */ /* 0x000fe4000bf26270 */
[----:B------:R-:W-:Y:S01]  /*1ceb0*/  SHF.R.S32.HI R24, RZ, 0x1f, R15 ;  /* 0x0000001fff187819 */ /* 0x000fe2000001140f */
        /* <DEDUP_REMOVED lines=80> */
.L_x_6161:
[----:B------:R-:W-:Y:S05]  /*1d3c0*/  BSYNC B1 ;  /* 0x0000000000017941 */ /* 0x000fea0003800000 */
.L_x_6160:
[----:B------:R-:W-:Y:S01]  /*1d3d0*/  ISETP.GE.AND P0, PT, R14, R80, PT ;  /* 0x000000500e00720c */ /* 0x000fe20003f06270 */
[----:B-1----:R0:W1:Y:S04]  /*1d3e0*/  SHFL.IDX PT, R3, R4, 0x1, 0x1c1f ;  /* 0x003c1f0004037f89 */ /* 0x00206800000e0000 */
[----:B------:R0:W2:Y:S08]  /*1d3f0*/  SHFL.IDX PT, R2, R0, 0x1, 0x1c1f ;  /* 0x003c1f0000027f89 */ /* 0x0000b000000e0000 */
[----:B0-----:R-:W-:Y:S05]  /*1d400*/  @P0 BRA `(.L_x_6159) ;  /* 0x0000001400100947 */ /* 0x001fea0003800000 */
[----:B------:R-:W-:Y:S01]  /*1d410*/  ULDC UR4, c[0x0][0xac8] ;  /* 0x0002b20000047ab9 */ /* 0x000fe20000000800 */
[----:B------:R-:W-:Y:S01]  /*1d420*/  ULDC.64 UR6, c[0x0][0x208] ;  /* 0x0000820000067ab9 */ /* 0x000fe20000000a00 */
        /* <DEDUP_REMOVED lines=16> */
[----:B------:R-:W-:Y:S02]  /*1d530*/  @!P3 LEA R12, P6, R154, R2, 0x2 ;  /* 0x000000029a0cb211 */ /* 0x000fe400078c10ff */
[----:B------:R-:W-:Y:S01]  /*1d540*/  ISETP.GE.AND P2, PT, R148, UR4, PT ;  /* 0x0000000494007c0c */ /* 0x000fe2000bf46270 */
        /* <DEDUP_REMOVED lines=10> */
[----:B------:R-:W-:Y:S01]  /*1d5f0*/  @!P0 ST.E.64 desc[UR6][R8.64], R46 ;  /* 0x0000002e08008985 */ /* 0x000fe2000c101b06 */
[----:B--2---:R-:W-:Y:S02]  /*1d600*/  @!P2 LEA R12, P6, R148, R2, 0x2 ;  /* 0x00000002940ca211 */ /* 0x004fe400078c10ff */
[----:B------:R-:W-:Y:S01]  /*1d610*/  ISETP.GE.AND P5, PT, R142, UR4, PT ;  /* 0x000000048e007c0c */ /* 0x000fe2000bfa6270 */
[----:B------:R0:W-:Y:S01]  /*1d620*/  @!P1 ST.E.64 desc[UR6][R10.64], R50 ;  /* 0x000000320a009985 */ /* 0x0001e2000c101b06 */
[----:B------:R-:W-:Y:S02]  /*1d630*/  @!P2 LEA.HI.X R13, R148, R3, R149, 0x2, P6 ;  /* 0x00000003940da211 */ /* 0x000fe400030f1495 */
[----:B------:R-:W-:-:S02]  /*1d640*/  ISETP.GE.AND P1, PT, R138, UR4, PT ;  /* 0x000000048a007c0c */ /* 0x000fc4000bf26270 */
[-C--:B------:R-:W-:Y:S01]  /*1d650*/  @!P3 LEA R14, P6, R146, R2.reuse, 0x2 ;  /* 0x00000002920eb211 */ /* 0x080fe200078c10ff */
[----:B------:R1:W-:Y:S01]  /*1d660*/  @!P2 ST.E.64 desc[UR6][R12.64], R54 ;  /* 0x000000360c00a985 */ /* 0x0003e2000c101b06 */
[----:B------:R-:W-:Y:S02]  /*1d670*/  ISETP.GE.AND P2, PT, R140, UR4, PT ;  /* 0x000000048c007c0c */ /* 0x000fe4000bf46270 */
[-C--:B------:R-:W-:Y:S02]  /*1d680*/  @!P4 LEA R20, P0, R144, R2.reuse, 0x2 ;  /* 0x000000029014c211 */ /* 0x080fe400078010ff */
[-C--:B------:R-:W-:Y:S02]  /*1d690*/  @!P3 LEA.HI.X R15, R146, R3.reuse, R147, 0x2, P6 ;  /* 0x00000003920fb211 */ /* 0x080fe400030f1493 */
[----:B------:R-:W-:Y:S02]  /*1d6a0*/  @!P5 LEA R24, P6, R142, R2, 0x2 ;  /* 0x000000028e18d211 */ /* 0x000fe400078c10ff */
[----:B------:R-:W-:Y:S01]  /*1d6b0*/  @!P4 LEA.HI.X R21, R144, R3, R145, 0x2, P0 ;  /* 0x000000039015c211 */ /* 0x000fe200000f1491 */
[----:B------:R-:W-:Y:S01]  /*1d6c0*/  @!P3 ST.E.64 desc[UR6][R14.64], R58 ;  /* 0x0000003a0e00b985 */ /* 0x000fe2000c101b06 */
[----:B------:R-:W-:-:S02]  /*1d6d0*/  ISETP.GE.AND P0, PT, R136, UR4, PT ;  /* 0x0000000488007c0c */ /* 0x000fc4000bf06270 */
[-C--:B------:R-:W-:Y:S01]  /*1d6e0*/  @!P5 LEA.HI.X R25, R142, R3.reuse, R143, 0x2, P6 ;  /* 0x000000038e19d211 */ /* 0x080fe200030f148f */
[----:B------:R2:W-:Y:S01]  /*1d6f0*/  @!P4 ST.E.64 desc[UR6][R20.64], R62 ;  /* 0x0000003e1400c985 */ /* 0x0005e2000c101b06 */
[-C--:B0-----:R-:W-:Y:S02]  /*1d700*/  @!P1 LEA R10, P3, R138, R2.reuse, 0x2 ;  /* 0x000000028a0a9211 */ /* 0x081fe400078610ff */
[----:B------:R-:W-:Y:S01]  /*1d710*/  @!P2 LEA R8, P6, R140, R2, 0x2 ;  /* 0x000000028c08a211 */ /* 0x000fe200078c10ff */
[----:B------:R0:W-:Y:S01]  /*1d720*/  @!P5 ST.E.64 desc[UR6][R24.64], R66 ;  /* 0x000000421800d985 */ /* 0x0001e2000c101b06 */
[----:B------:R-:W-:Y:S02]  /*1d730*/  ISETP.GE.AND P5, PT, R134, UR4, PT ;  /* 0x0000000486007c0c */ /* 0x000fe4000bfa6270 */
[----:B------:R-:W-:Y:S02]  /*1d740*/  ISETP.GE.AND P4, PT, R132, UR4, PT ;  /* 0x0000000484007c0c */ /* 0x000fe4000bf86270 */
[----:B------:R-:W-:-:S02]  /*1d750*/  @!P1 LEA.HI.X R11, R138, R3, R139, 0x2, P3 ;  /* 0x000000038a0b9211 */ /* 0x000fc400018f148b */
[----:B------:R-:W-:Y:S02]  /*1d760*/  ISETP.GE.AND P3, PT, R130, UR4, PT ;  /* 0x0000000482007c0c */ /* 0x000fe4000bf66270 */
[----:B------:R-:W-:Y:S02]  /*1d770*/  @!P2 LEA.HI.X R9, R140, R3, R141, 0x2, P6 ;  /* 0x000000038c09a211 */ /* 0x000fe400030f148d */
[----:B-1----:R-:W-:-:S03]  /*1d780*/  @!P0 LEA R12, P6, R136, R2, 0x2 ;  /* 0x00000002880c8211 */ /* 0x002fc600078c10ff */
[----:B------:R1:W-:Y:S01]  /*1d790*/  @!P2 ST.E.64 desc[UR6][R8.64], R70 ;  /* 0x000000460800a985 */ /* 0x0003e2000c101b06 */
[-C--:B------:R-:W-:Y:S02]  /*1d7a0*/  @!P0 LEA.HI.X R13, R136, R3.reuse, R137, 0x2, P6 ;  /* 0x00000003880d8211 */ /* 0x080fe400030f1489 */
[-C--:B--2---:R-:W-:Y:S01]  /*1d7b0*/  @!P4 LEA R20, P2, R132, R2.reuse, 0x2 ;  /* 0x000000028414c211 */ /* 0x084fe200078410ff */
[----:B------:R2:W-:Y:S01]  /*1d7c0*/  @!P1 ST.E.64 desc[UR6][R10.64], R74 ;  /* 0x0000004a0a009985 */ /* 0x0005e2000c101b06 */
[-C--:B------:R-:W-:Y:S02]  /*1d7d0*/  @!P5 LEA R14, P1, R134, R2.reuse, 0x2 ;  /* 0x00000002860ed211 */ /* 0x080fe400078210ff */
[----:B0-----:R-:W-:Y:S01]  /*1d7e0*/  @!P3 LEA R24, P6, R130, R2, 0x2 ;  /* 0x000000028218b211 */ /* 0x001fe200078c10ff */
[----:B------:R0:W-:Y:S01]  /*1d7f0*/  @!P0 ST.E.64 desc[UR6][R12.64], R78 ;  /* 0x0000004e0c008985 */ /* 0x0001e2000c101b06 */
[----:B------:R-:W-:Y:S02]  /*1d800*/  ISETP.GE.AND P0, PT, R128, UR4, PT ;  /* 0x0000000480007c0c */ /* 0x000fe4000bf06270 */
[----:B------:R-:W-:-:S02]  /*1d810*/  @!P5 LEA.HI.X R15, R134, R3, R135, 0x2, P1 ;  /* 0x00000003860fd211 */ /* 0x000fc400008f1487 */
[-C--:B------:R-:W-:Y:S02]  /*1d820*/  @!P4 LEA.HI.X R21, R132, R3.reuse, R133, 0x2, P2 ;  /* 0x000000038415c211 */ /* 0x080fe400010f1485 */
[----:B------:R-:W-:Y:S01]  /*1d830*/  @!P3 LEA.HI.X R25, R130, R3, R131, 0x2, P6 ;  /* 0x000000038219b211 */ /* 0x000fe200030f1483 */
[----:B------:R-:W-:Y:S01]  /*1d840*/  @!P5 ST.E.64 desc[UR6][R14.64], R122 ;  /* 0x0000007a0e00d985 */ /* 0x000fe2000c101b06 */
[----:B------:R-:W-:Y:S02]  /*1d850*/  ISETP.GE.AND P1, PT, R126, UR4, PT ;  /* 0x000000047e007c0c */ /* 0x000fe4000bf26270 */
[----:B------:R-:W-:Y:S01]  /*1d860*/  ISETP.GE.AND P5, PT, R86, UR4, PT ;  /* 0x0000000456007c0c */ /* 0x000fe2000bfa6270 */
[----:B------:R3:W-:Y:S01]  /*1d870*/  @!P4 ST.E.64 desc[UR6][R20.64], R124 ;  /* 0x0000007c1400c985 */ /* 0x0007e2000c101b06 */
[----:B------:R-:W-:Y:S02]  /*1d880*/  ISETP.GE.AND P4, PT, R84, UR4, PT ;  /* 0x0000000454007c0c */ /* 0x000fe4000bf86270 */
[----:B-1----:R-:W-:Y:S01]  /*1d890*/  @!P0 LEA R8, P2, R128, R2, 0x2 ;  /* 0x0000000280088211 */ /* 0x002fe200078410ff */
[----:B------:R-:W-:Y:S01]  /*1d8a0*/  @!P3 ST.E.64 desc[UR6][R24.64], R90 ;  /* 0x0000005a1800b985 */ /* 0x000fe2000c101b06 */
[----:B------:R-:W-:-:S02]  /*1d8b0*/  ISETP.GE.AND P3, PT, R82, UR4, PT ;  /* 0x0000000452007c0c */ /* 0x000fc4000bf66270 */
[-C--:B------:R-:W-:Y:S02]  /*1d8c0*/  @!P0 LEA.HI.X R9, R128, R3.reuse, R129, 0x2, P2 ;  /* 0x0000000380098211 */ /* 0x080fe400010f1481 */
[----:B------:R-:W-:Y:S02]  /*1d8d0*/  ISETP.GE.AND P2, PT, R81, UR4, PT ;  /* 0x0000000451007c0c */ /* 0x000fe4000bf46270 */
[CC--:B--2---:R-:W-:Y:S01]  /*1d8e0*/  @!P1 LEA R10, P6, R126.reuse, R2.reuse, 0x2 ;  /* 0x000000027e0a9211 */ /* 0x0c4fe200078c10ff */
[----:B------:R1:W-:Y:S03]  /*1d8f0*/  @!P0 ST.E.64 desc[UR6][R8.64], R94 ;  /* 0x0000005e08008985 */ /* 0x0003e6000c101b06 */
[----:B------:R-:W-:Y:S02]  /*1d900*/  @!P1 LEA.HI.X R11, R126, R3, R127, 0x2, P6 ;  /* 0x000000037e0b9211 */ /* 0x000fe400030f147f */
[----:B0-----:R-:W-:-:S02]  /*1d910*/  @!P5 LEA R12, P6, R86, R2, 0x2 ;  /* 0x00000002560cd211 */ /* 0x001fc400078c10ff */
[-C--:B---3--:R-:W-:Y:S01]  /*1d920*/  @!P3 LEA R20, P0, R82, R2.reuse, 0x2 ;  /* 0x000000025214b211 */ /* 0x088fe200078010ff */
[----:B------:R0:W-:Y:S01]  /*1d930*/  @!P1 ST.E.64 desc[UR6][R10.64], R98 ;  /* 0x000000620a009985 */ /* 0x0001e2000c101b06 */
[-C--:B------:R-:W-:Y:S02]  /*1d940*/  @!P4 LEA R14, P1, R84, R2.reuse, 0x2 ;  /* 0x00000002540ec211 */ /* 0x080fe400078210ff */
[-C--:B------:R-:W-:Y:S02]  /*1d950*/  @!P3 LEA.HI.X R21, R82, R3.reuse, R83, 0x2, P0 ;  /* 0x000000035215b211 */ /* 0x080fe400000f1453 */
[----:B------:R-:W-:Y:S01]  /*1d960*/  @!P5 LEA.HI.X R13, R86, R3, R87, 0x2, P6 ;  /* 0x00000003560dd211 */ /* 0x000fe200030f1457 */
[----:B-1----:R-:W-:Y:S01]  /*1d970*/  VIADD R9, R223, 0xb8 ;  /* 0x000000b8df097836 */ /* 0x002fe20000000000 */
[----:B------:R-:W-:Y:S02]  /*1d980*/  SHF.R.S32.HI R25, RZ, 0x1f, R81 ;  /* 0x0000001fff197819 */ /* 0x000fe40000011451 */
[----:B------:R-:W-:Y:S01]  /*1d990*/  @!P2 LEA R24, P6, R81, R2, 0x2 ;  /* 0x000000025118a211 */ /* 0x000fe200078c10ff */
[----:B------:R0:W-:Y:S01]  /*1d9a0*/  @!P5 ST.E.64 desc[UR6][R12.64], R102 ;  /* 0x000000660c00d985 */ /* 0x0001e2000c101b06 */
[----:B------:R-:W-:-:S02]  /*1d9b0*/  ISETP.GE.AND P0, PT, R9, UR4, PT ;  /* 0x0000000409007c0c */ /* 0x000fc4000bf06270 */
[-C--:B------:R-:W-:Y:S02]  /*1d9c0*/  @!P4 LEA.HI.X R15, R84, R3.reuse, R85, 0x2, P1 ;  /* 0x00000003540fc211 */ /* 0x080fe400008f1455 */
[----:B------:R-:W-:-:S03]  /*1d9d0*/  @!P2 LEA.HI.X R25, R81, R3, R25, 0x2, P6 ;  /* 0x000000035119a211 */ /* 0x000fc600030f1419 */
[----:B------:R0:W-:Y:S04]  /*1d9e0*/  @!P4 ST.E.64 desc[UR6][R14.64], R106 ;  /* 0x0000006a0e00c985 */ /* 0x0001e8000c101b06 */
[----:B------:R0:W-:Y:S04]  /*1d9f0*/  @!P3 ST.E.64 desc[UR6][R20.64], R110 ;  /* 0x0000006e1400b985 */ /* 0x0001e8000c101b06 */
[----:B------:R0:W-:Y:S01]  /*1da00*/  @!P2 ST.E.64 desc[UR6][R24.64], R114 ;  /* 0x000000721800a985 */ /* 0x0001e2000c101b06 */
[----:B------:R-:W-:Y:S05]  /*1da10*/  @P0 BRA `(.L_x_6159) ;  /* 0x0000000c008c0947 */ /* 0x000fea0003800000 */
[----:B------:R-:W-:Y:S01]  /*1da20*/  LEA R2, P0, R9, R2, 0x2 ;  /* 0x0000000209027211 */ /* 0x000fe200078010ff */
[----:B------:R-:W-:Y:S01]  /*1da30*/  ULDC.64 UR4, c[0x0][0x208] ;  /* 0x0000820000047ab9 */ /* 0x000fe20000000a00 */
[----:B------:R-:W-:-:S04]  /*1da40*/  SHF.R.S32.HI R0, RZ, 0x1f, R9 ;  /* 0x0000001fff007819 */ /* 0x000fc80000011409 */
[----:B------:R-:W-:-:S05]  /*1da50*/  LEA.HI.X R3, R9, R3, R0, 0x2, P0 ;  /* 0x0000000309037211 */ /* 0x000fca00000f1400 */
[----:B------:R3:W-:Y:S01]  /*1da60*/  ST.E.64 desc[UR4][R2.64], R118 ;  /* 0x0000007602007985 */ /* 0x0007e2000c101b04 */
[----:B------:R-:W-:Y:S05]  /*1da70*/  BRA `(.L_x_6159) ;  /* 0x0000000c00747947 */ /* 0x000fea0003800000 */
.L_x_6150:
[----:B------:R-:W-:Y:S01]  /*1da80*/  ULDC.64 UR6, c[0x0][0xc08] ;  /* 0x0003020000067ab9 */ /* 0x000fe20000000a00 */
[----:B------:R-:W-:Y:S01]  /*1da90*/  ULDC.64 UR4, c[0x0][0xc00] ;  /* 0x0003000000047ab9 */ /* 0x000fe20000000a00 */
[----:B------:R-:W-:Y:S01]  /*1daa0*/  ISETP.NE.U32.AND P1, PT, RZ, UR6, PT ;  /* 0x00000006ff007c0c */ /* 0x000fe2000bf25070 */
[----:B------:R-:W-:Y:S01]  /*1dab0*/  IMAD.MOV.U32 R25, RZ, RZ, RZ ;  /* 0x000000ffff197224 */ /* 0x000fe200078e00ff */
[----:B------:R-:W-:Y:S01]  /*1dac0*/  IADD3 R2, P2, R228, UR4, RZ ;  /* 0x00000004e4027c10 */ /* 0x000fe2000ff5e0ff */
[----:B------:R-:W-:Y:S01]  /*1dad0*/  ULDC.64 UR8, c[0x0][0x208] ;  /* 0x0000820000087ab9 */ /* 0x000fe20000000a00 */
[----:B------:R-:W-:Y:S02]  /*1dae0*/  ISETP.NE.AND.EX P1, PT, RZ, UR7, PT, P1 ;  /* 0x00000007ff007c0c */ /* 0x000fe4000bf25310 */
[----:B------:R-:W-:Y:S01]  /*1daf0*/  IADD3.X R3, R229, UR5, RZ, P2, !PT ;  /* 0x00000005e5037c10 */ /* 0x000fe200097fe4ff */
[----:B------:R-:W2:Y:S01]  /*1db00*/  S2R R33, SR_TID.X ;  /* 0x0000000000217919 */ /* 0x000ea20000002100 */
[----:B------:R-:W-:-:S04]  /*1db10*/  ISETP.NE.U32.AND P0, PT, RZ, UR4, PT ;  /* 0x00000004ff007c0c */ /* 0x000fc8000bf05070 */
[----:B------:R-:W-:-:S05]  /*1db20*/  ISETP.NE.AND.EX P0, PT, RZ, UR5, PT, P0 ;  /* 0x00000005ff007c0c */ /* 0x000fca000bf05300 */
[----:B------:R-:W-:-:S04]  /*1db30*/  @P1 IADD3 R228, P2, R228, UR6, RZ ;  /* 0x00000006e4e41c10 */ /* 0x000fc8000ff5e0ff */
[----:B------:R-:W-:Y:S02]  /*1db40*/  @P1 IADD3.X R229, R229, UR7, RZ, P2, !PT ;  /* 0x00000007e5e51c10 */ /* 0x000fe400097fe4ff */
[----:B------:R-:W-:Y:S01]  /*1db50*/  ISETP.NE.AND P2, PT, R226, RZ, PT ;  /* 0x000000ffe200720c */ /* 0x000fe20003f45270 */
[----:B------:R-:W-:Y:S01]  /*1db60*/  ULDC UR4, c[0x0][0xa88] ;  /* 0x0002a20000047ab9 */ /* 0x000fe20000000800 */
[----:B------:R3:W5:Y:S01]  /*1db70*/  @P0 LDG.E R25, desc[UR8][R2.64] ;  /* 0x0000000802190981 */ /* 0x000762000c1e1900 */
[----:B0-----:R-:W-:-:S06]  /*1db80*/  IMAD.U32 R0, RZ, RZ, UR4 ;  /* 0x00000004ff007e24 */ /* 0x001fcc000f8e00ff */
[----:B------:R3:W5:Y:S04]  /*1db90*/  @P1 LDG.E R0, desc[UR8][R228.64] ;  /* 0x00000008e4001981 */ /* 0x000768000c1e1900 */
[----:B------:R-:W0:Y:S01]  /*1dba0*/  @!P2 LDC R226, c[0x0][0xad4] ;  /* 0x0002b500ffe2ab82 */ /* 0x000e220000000800 */
[----:B--2---:R-:W-:-:S04]  /*1dbb0*/  IADD3 R4, R33, -0x80, RZ ;  /* 0xffffff8021047810 */ /* 0x004fc80007ffe0ff */
[----:B------:R-:W-:Y:S02]  /*1dbc0*/  ISETP.GT.AND P3, PT, R4, 0x7f, PT ;  /* 0x0000007f0400780c */ /* 0x000fe40003f64270 */
[----:B0-----:R-:W-:Y:S01]  /*1dbd0*/  ISETP.GT.AND P2, PT, R226, 0x1, PT ;  /* 0x00000001e200780c */ /* 0x001fe20003f44270 */
[----:B---3--:R-:W-:-:S12]  /*1dbe0*/  @P1 BRA `(.L_x_6162) ;  /* 0x0000000000141947 */ /* 0x008fd80003800000 */
[----:B------:R-:W-:Y:S05]  /*1dbf0*/  @!P0 BRA `(.L_x_6162) ;  /* 0x0000000000108947 */ /* 0x000fea0003800000 */
[----:B------:R-:W-:Y:S02]  /*1dc00*/  ULDC.64 UR4, c[0x0][0x208] ;  /* 0x0000820000047ab9 */ /* 0x000fe40000000a00 */
[----:B------:R-:W2:Y:S04]  /*1dc10*/  LDG.E R9, desc[UR4][R2.64] ;  /* 0x0000000402097981 */ /* 0x000ea8000c1e1900 */
[----:B-----5:R-:W2:Y:S02]  /*1dc20*/  LDG.E R0, desc[UR4][R2.64+0x4] ;  /* 0x0000040402007981 */ /* 0x020ea4000c1e1900 */
[----:B--2---:R-:W-:-:S07]  /*1dc30*/  IMAD.IADD R0, R0, 0x1, -R9 ;  /* 0x0000000100007824 */ /* 0x004fce00078e0a09 */
.L_x_6162:
[----:B------:R-:W2:Y:S01]  /*1dc40*/  LDL.LU R2, [R1+0x3c] ;  /* 0x00003c0001027983 */ /* 0x000ea20000300800 */
[----:B------:R-:W-:Y:S01]  /*1dc50*/  BSSY B1, `(.L_x_6163) ;  /* 0x0000037000017945 */ /* 0x000fe20003800000 */
[----:B------:R-:W-:Y:S02]  /*1dc60*/  SEL R227, R227, RZ, !P0 ;  /* 0x000000ffe3e37207 */ /* 0x000fe40004000000 */
[----:B-----5:R-:W-:Y:S02]  /*1dc70*/  SHF.R.S32.HI R26, RZ, 0x1f, R25 ;  /* 0x0000001fff1a7819 */ /* 0x020fe40000011419 */
[----:B--2---:R-:W-:Y:S01]  /*1dc80*/  SEL R28, R2, RZ, !P0 ;  /* 0x000000ff021c7207 */ /* 0x004fe20004000000 */
[----:B------:R-:W-:Y:S06]  /*1dc90*/  @P3 BRA `(.L_x_6164) ;  /* 0x0000000000c83947 */ /* 0x000fec0003800000 */
[----:B------:R-:W0:Y:S01]  /*1dca0*/  LDC R35, c[0x0][0xbe8] ;  /* 0x0002fa00ff237b82 */ /* 0x000e220000000800 */
[----:B------:R-:W-:Y:S01]  /*1dcb0*/  IADD3 R33, R220, -0x80, R33 ;  /* 0xffffff80dc217810 */ /* 0x000fe20007ffe021 */
[----:B0-----:R-:W-:-:S05]  /*1dcc0*/  IMAD R2, R0, R35, RZ ;  /* 0x0000002300027224 */ /* 0x001fca00078e02ff */
        /* <DEDUP_REMOVED lines=8> */
[----:B------:R-:W-:Y:S01]  /*1dd50*/  SEL R24, R24, 0x978, P0 ;  /* 0x0000097818187807 */ /* 0x000fe20000000000 */
[----:B------:R-:W-:-:S04]  /*1dd60*/  ULDC.64 UR4, c[0x0][0x208] ;  /* 0x0000820000047ab9 */ /* 0x000fc80000000a00 */
        /* <DEDUP_REMOVED lines=15> */
[----:B------:R-:W-:Y:S02]  /*1de60*/  IADD3 R29, R15, R29, RZ ;  /* 0x0000001d0f1d7210 */ /* 0x000fe40007ffe0ff */
[----:B------:R-:W-:Y:S01]  /*1de70*/  IADD3 R14, P1, P3, R12, R14, R25 ;  /* 0x0000000e0c0e7210 */ /* 0x000fe20007b3e019 */
[----:B------:R-:W-:Y:S02]  /*1de80*/  IMAD.MOV R4, RZ, RZ, -R27 ;  /* 0x000000ffff047224 */ /* 0x000fe400078e0a1b */
[----:B------:R-:W-:Y:S02]  /*1de90*/  IMAD.IADD R31, R13, 0x1, R31 ;  /* 0x000000010d1f7824 */ /* 0x000fe400078e021f */
[----:B------:R-:W-:-:S03]  /*1dea0*/  IMAD R13, R35, R4, R33 ;  /* 0x00000004230d7224 */ /* 0x000fc600078e0221 */
[----:B------:R-:W-:Y:S02]  /*1deb0*/  IADD3.X R4, R31, R29, R26, P1, P3 ;  /* 0x0000001d1f047210 */ /* 0x000fe40000fe641a */
[----:B--2---:R-:W-:-:S05]  /*1dec0*/  SEL R21, R30, RZ, P0 ;  /* 0x000000ff1e157207 */ /* 0x004fca0000000000 */
[-C--:B------:R-:W-:Y:S02]  /*1ded0*/  IMAD R15, R11, R21.reuse, RZ ;  /* 0x000000150b0f7224 */ /* 0x080fe400078e02ff */
[----:B------:R-:W-:-:S04]  /*1dee0*/  IMAD.WIDE.U32 R10, R10, R21, RZ ;  /* 0x000000150a0a7225 */ /* 0x000fc800078e00ff */
[----:B------:R-:W-:Y:S01]  /*1def0*/  IMAD.IADD R15, R11, 0x1, R15 ;  /* 0x000000010b0f7824 */ /* 0x000fe200078e020f */
[----:B------:R-:W-:Y:S02]  /*1df00*/  IADD3 R10, P0, P1, R27, R14, R10 ;  /* 0x0000000e1b0a7210 */ /* 0x000fe4000791e00a */
[----:B------:R-:W-:-:S04]  /*1df10*/  SHF.R.S32.HI R27, RZ, 0x1f, R27 ;  /* 0x0000001fff1b7819 */ /* 0x000fc8000001141b */
[----:B------:R-:W-:Y:S01]  /*1df20*/  IADD3.X R11, R27, R4, R15, P0, P1 ;  /* 0x000000041b0b7210 */ /* 0x000fe200007e240f */
[----:B------:R-:W-:Y:S01]  /*1df30*/  IMAD R4, R9, R13, RZ ;  /* 0x0000000d09047224 */ /* 0x000fe200078e02ff */
[----:B------:R-:W-:-:S05]  /*1df40*/  SHF.R.S32.HI R15, RZ, 0x1f, R13 ;  /* 0x0000001fff0f7819 */ /* 0x000fca000001140d */
[C---:B------:R-:W-:Y:S02]  /*1df50*/  IMAD R15, R8.reuse, R15, R4 ;  /* 0x0000000f080f7224 */ /* 0x040fe400078e0204 */
[----:B------:R-:W-:-:S05]  /*1df60*/  IMAD.WIDE.U32 R8, R8, R13, R10 ;  /* 0x0000000d08087225 */ /* 0x000fca00078e000a */
[----:B------:R-:W-:Y:S01]  /*1df70*/  IADD3 R4, R9, R15, RZ ;  /* 0x0000000f09047210 */ /* 0x000fe20007ffe0ff */
[----:B------:R-:W-:Y:S01]  /*1df80*/  IMAD.MOV.U32 R9, RZ, RZ, -0x800000 ;  /* 0xff800000ff097424 */ /* 0x000fe200078e00ff */
[----:B0-----:R-:W-:-:S04]  /*1df90*/  LEA R2, P0, R8, R2, 0x2 ;  /* 0x0000000208027211 */ /* 0x001fc800078010ff */
[----:B-1----:R-:W-:-:S05]  /*1dfa0*/  LEA.HI.X R3, R8, R3, R4, 0x2, P0 ;  /* 0x0000000308037211 */ /* 0x002fca00000f1404 */
[----:B------:R0:W-:Y:S04]  /*1dfb0*/  STG.E desc[UR4][R2.64], R9 ;  /* 0x0000000902007986 */ /* 0x0001e8000c101904 */
.L_x_6164:
[----:B------:R-:W-:Y:S05]  /*1dfc0*/  BSYNC B1 ;  /* 0x0000000000017941 */ /* 0x000fea0003800000 */
.L_x_6163:
[----:B------:R-:W-:Y:S05]  /*1dfd0*/  @P2 BRA `(.L_x_6159) ;  /* 0x00000008001c2947 */ /* 0x000fea0003800000 */
[----:B0-----:R-:W0:Y:S01]  /*1dfe0*/  S2R R2, SR_TID.X ;  /* 0x0000000000027919 */ /* 0x001e220000002100 */
[----:B------:R-:W2:Y:S01]  /*1dff0*/  LDC R13, c[0x0][0xbe8] ;  /* 0x0002fa00ff0d7b82 */ /* 0x000ea20000000800 */
[----:B------:R-:W-:Y:S01]  /*1e000*/  ULDC.64 UR4, c[0x0][0xaa0] ;  /* 0x0002a80000047ab9 */ /* 0x000fe20000000a00 */
[----:B------:R-:W-:Y:S01]  /*1e010*/  BSSY B1, `(.L_x_6165) ;  /* 0x000004a000017945 */ /* 0x000fe20003800000 */
[----:B--2---:R-:W-:Y:S01]  /*1e020*/  ISETP.NE.AND P0, PT, R13, 0x1, PT ;  /* 0x000000010d00780c */ /* 0x004fe20003f05270 */
[----:B0-----:R-:W-:Y:S02]  /*1e030*/  VIADD R4, R2, 0xffffff80 ;  /* 0xffffff8002047836 */ /* 0x001fe40000000000 */
[----:B------:R-:W-:-:S03]  /*1e040*/  IMAD R2, R26, UR4, RZ ;  /* 0x000000041a027c24 */ /* 0x000fc6000f8e02ff */
[----:B------:R-:W-:-:S07]  /*1e050*/  SHF.R.S32.HI R3, RZ, 0x1f, R4 ;  /* 0x0000001fff037819 */ /* 0x000fce0000011404 */
[----:B------:R-:W0:Y:S01]  /*1e060*/  @P0 LDC R11, c[0x0][0xbec] ;  /* 0x0002fb00ff0b0b82 */ /* 0x000e220000000800 */
[----:B------:R-:W-:Y:S01]  /*1e070*/  IMAD R9, R25, UR5, R2 ;  /* 0x0000000519097c24 */ /* 0x000fe2000f8e0202 */
[----:B------:R-:W-:Y:S01]  /*1e080*/  LEA.HI R8, R3, R4, RZ, 0x3 ;  /* 0x0000000403087211 */ /* 0x000fe200078f18ff */
[----:B------:R-:W-:Y:S01]  /*1e090*/  IMAD.WIDE.U32 R2, R25, UR4, RZ ;  /* 0x0000000419027c25 */ /* 0x000fe2000f8e00ff */
[----:B------:R-:W-:Y:S02]  /*1e0a0*/  ULDC.64 UR4, c[0x0][0xae8] ;  /* 0x0002ba0000047ab9 */ /* 0x000fe40000000a00 */
[----:B------:R-:W-:Y:S02]  /*1e0b0*/  LOP3.LUT R21, R8, 0xfffffff8, RZ, 0xc0, !PT ;  /* 0xfffffff808157812 */ /* 0x000fe400078ec0ff */
[----:B------:R-:W2:Y:S01]  /*1e0c0*/  @P0 LDC R15, c[0x0][0xbf0] ;  /* 0x0002fc00ff0f0b82 */ /* 0x000ea20000000800 */
[----:B------:R-:W-:Y:S01]  /*1e0d0*/  IMAD.IADD R3, R3, 0x1, R9 ;  /* 0x0000000103037824 */ /* 0x000fe200078e0209 */
[----:B------:R-:W-:-:S02]  /*1e0e0*/  IADD3 R12, R4, -R21, RZ ;  /* 0x80000015040c7210 */ /* 0x000fc40007ffe0ff */
[----:B------:R-:W-:Y:S01]  /*1e0f0*/  SHF.R.S32.HI R21, RZ, 0x3, R8 ;  /* 0x00000003ff157819 */ /* 0x000fe20000011408 */
[----:B------:R-:W-:-:S04]  /*1e100*/  IMAD.WIDE.U32 R2, R199, UR4, R2 ;  /* 0x00000004c7027c25 */ /* 0x000fc8000f8e0002 */
[----:B------:R-:W-:Y:S02]  /*1e110*/  IMAD R9, R12, 0x20, R21 ;  /* 0x000000200c097824 */ /* 0x000fe400078e0215 */
[----:B------:R-:W-:Y:S01]  /*1e120*/  IMAD R3, R199, UR5, R3 ;  /* 0x00000005c7037c24 */ /* 0x000fe2000f8e0203 */
[----:B------:R-:W-:Y:S01]  /*1e130*/  ULDC.64 UR4, c[0x0][0xaf0] ;  /* 0x0002bc0000047ab9 */ /* 0x000fe20000000a00 */
[----:B------:R-:W-:Y:S02]  /*1e140*/  IMAD.IADD R10, R220, 0x1, R9 ;  /* 0x00000001dc0a7824 */ /* 0x000fe400078e0209 */
[----:B------:R-:W-:Y:S02]  /*1e150*/  IMAD R8, R28, UR4, RZ ;  /* 0x000000041c087c24 */ /* 0x000fe4000f8e02ff */
[----:B0-----:R-:W-:-:S04]  /*1e160*/  @P0 IMAD.HI.U32 R4, R10, R11, RZ ;  /* 0x0000000b0a040227 */ /* 0x001fc800078e00ff */
[----:B------:R-:W-:Y:S02]  /*1e170*/  IMAD.MOV.U32 R9, RZ, RZ, R10 ;  /* 0x000000ffff097224 */ /* 0x000fe400078e000a */
[C---:B------:R-:W-:Y:S01]  /*1e180*/  IMAD R11, R227.reuse, UR5, R8 ;  /* 0x00000005e30b7c24 */ /* 0x040fe2000f8e0208 */
[----:B--2---:R-:W-:Y:S01]  /*1e190*/  @P0 SHF.R.U32.HI R9, RZ, R15, R4 ;  /* 0x0000000fff090219 */ /* 0x004fe20000011604 */
[----:B------:R-:W-:Y:S01]  /*1e1a0*/  IMAD.WIDE.U32 R2, R227, UR4, R2 ;  /* 0x00000004e3027c25 */ /* 0x000fe2000f8e0002 */
[----:B------:R-:W-:Y:S02]  /*1e1b0*/  ULDC.64 UR4, c[0x0][0xae0] ;  /* 0x0002b80000047ab9 */ /* 0x000fe40000000a00 */
[--C-:B------:R-:W-:Y:S01]  /*1e1c0*/  SHF.R.S32.HI R4, RZ, 0x1f, R9.reuse ;  /* 0x0000001fff047819 */ /* 0x100fe20000011409 */
[----:B------:R-:W-:Y:S01]  /*1e1d0*/  IMAD.IADD R220, R21, 0x1, R220 ;  /* 0x0000000115dc7824 */ /* 0x000fe200078e02dc */
[----:B------:R-:W-:Y:S01]  /*1e1e0*/  IADD3 R3, R3, R11, RZ ;  /* 0x0000000b03037210 */ /* 0x000fe20007ffe0ff */
[----:B------:R-:W-:-:S02]  /*1e1f0*/  IMAD.MOV R11, RZ, RZ, -R9 ;  /* 0x000000ffff0b7224 */ /* 0x000fc400078e0a09 */
[----:B------:R-:W-:Y:S02]  /*1e200*/  IMAD R4, R4, UR4, RZ ;  /* 0x0000000404047c24 */ /* 0x000fe4000f8e02ff */
[----:B------:R-:W-:Y:S02]  /*1e210*/  IMAD R11, R13, R11, R10 ;  /* 0x0000000b0d0b7224 */ /* 0x000fe400078e020a */
[----:B------:R-:W-:-:S04]  /*1e220*/  IMAD.WIDE.U32 R2, R9, UR4, R2 ;  /* 0x0000000409027c25 */ /* 0x000fc8000f8e0002 */
[----:B------:R-:W-:Y:S01]  /*1e230*/  IMAD R9, R9, UR5, R4 ;  /* 0x0000000509097c24 */ /* 0x000fe2000f8e0204 */
[----:B------:R-:W-:Y:S01]  /*1e240*/  SHF.R.S32.HI R4, RZ, 0x1f, R11 ;  /* 0x0000001fff047819 */ /* 0x000fe2000001140b */
[----:B------:R-:W-:Y:S01]  /*1e250*/  ULDC.64 UR4, c[0x0][0xad8] ;  /* 0x0002b60000047ab9 */ /* 0x000fe20000000a00 */
[----:B------:R-:W-:Y:S01]  /*1e260*/  IMAD R13, R0, R13, RZ ;  /* 0x0000000d000d7224 */ /* 0x000fe200078e02ff */
[----:B------:R-:W-:Y:S01]  /*1e270*/  IADD3 R0, R220, 0x20, RZ ;  /* 0x00000020dc007810 */ /* 0x000fe20007ffe0ff */
[----:B------:R-:W-:Y:S02]  /*1e280*/  IMAD.IADD R3, R3, 0x1, R9 ;  /* 0x0000000103037824 */ /* 0x000fe400078e0209 */
[----:B------:R-:W-:Y:S01]  /*1e290*/  IMAD R8, R4, UR4, RZ ;  /* 0x0000000404087c24 */ /* 0x000fe2000f8e02ff */
[CC--:B------:R-:W-:Y:S01]  /*1e2a0*/  ISETP.GE.AND P2, PT, R220.reuse, R13.reuse, PT ;  /* 0x0000000ddc00720c */ /* 0x0c0fe20003f46270 */
[----:B------:R-:W-:Y:S01]  /*1e2b0*/  VIADD R4, R220, 0x40 ;  /* 0x00000040dc047836 */ /* 0x000fe20000000000 */
[----:B------:R-:W-:Y:S01]  /*1e2c0*/  ISETP.GE.AND P0, PT, R0, R13, PT ;  /* 0x0000000d0000720c */ /* 0x000fe20003f06270 */
[----:B------:R-:W-:-:S02]  /*1e2d0*/  IMAD R9, R11, UR5, R8 ;  /* 0x000000050b097c24 */ /* 0x000fc4000f8e0208 */
[----:B------:R-:W-:Y:S01]  /*1e2e0*/  IMAD.WIDE.U32 R2, R11, UR4, R2 ;  /* 0x000000040b027c25 */ /* 0x000fe2000f8e0002 */
[----:B------:R-:W-:Y:S01]  /*1e2f0*/  ULDC.64 UR4, c[0x0][0xa80] ;  /* 0x0002a00000047ab9 */ /* 0x000fe20000000a00 */
[----:B------:R-:W-:Y:S02]  /*1e300*/  ISETP.GE.AND P1, PT, R4, R13, PT ;  /* 0x0000000d0400720c */ /* 0x000fe40003f26270 */
[----:B------:R-:W-:Y:S01]  /*1e310*/  IMAD.IADD R3, R3, 0x1, R9 ;  /* 0x0000000103037824 */ /* 0x000fe200078e0209 */
[----:B------:R-:W-:Y:S01]  /*1e320*/  LEA R4, P3, R2, UR4, 0x1 ;  /* 0x0000000402047c11 */ /* 0x000fe2000f8608ff */
[----:B------:R-:W-:-:S03]  /*1e330*/  IMAD.SHL.U32 R11, R12, 0x8, RZ ;  /* 0x000000080c0b7824 */ /* 0x000fc600078e00ff */
[----:B------:R-:W-:Y:S01]  /*1e340*/  LEA.HI.X R8, R2, UR5, R3, 0x1, P3 ;  /* 0x0000000502087c11 */ /* 0x000fe200098f0c03 */
[C---:B------:R-:W-:Y:S01]  /*1e350*/  VIADD R15, R11.reuse, 0x40 ;  /* 0x000000400b0f7836 */ /* 0x040fe20000000000 */
[----:B------:R-:W-:Y:S01]  /*1e360*/  IADD3 R9, R11, 0x80, RZ ;  /* 0x000000800b097810 */ /* 0x000fe20007ffe0ff */
[----:B------:R0:W2:Y:S01]  /*1e370*/  SHFL.IDX PT, R2, R4, RZ, 0x181f ;  /* 0x00181fff04027589 */ /* 0x0000a200000e0000 */
[----:B------:R-:W-:Y:S02]  /*1e380*/  SHF.R.S32.HI R12, RZ, 0x1f, R11 ;  /* 0x0000001fff0c7819 */ /* 0x000fe4000001140b */
[----:B------:R-:W-:Y:S01]  /*1e390*/  SHF.R.S32.HI R10, RZ, 0x1f, R9 ;  /* 0x0000001fff0a7819 */ /* 0x000fe20000011409 */
[----:B------:R0:W3:Y:S01]  /*1e3a0*/  SHFL.IDX PT, R0, R8, RZ, 0x181f ;  /* 0x00181fff08007589 */ /* 0x0000e200000e0000 */
[----:B------:R-:W-:Y:S01]  /*1e3b0*/  SHF.R.S32.HI R14, RZ, 0x1f, R15 ;  /* 0x0000001fff0e7819 */ /* 0x000fe2000001140f */
        /* <DEDUP_REMOVED lines=11> */
[----:B------:R4:W-:Y:S01]  /*1e470*/  @!P4 ST.E.128 desc[UR6][R20.64], RZ ;  /* 0x000000ff1400c985 */ /* 0x0009e2000c101d06 */
[----:B------:R-:W-:-:S03]  /*1e480*/  @!P2 LEA.HI.X R3, R9, R0, R10, 0x1, P6 ;  /* 0x000000000903a211 */ /* 0x000fc600030f0c0a */
[----:B------:R4:W-:Y:S04]  /*1e490*/  @!P3 ST.E.128 desc[UR6][R24.64], RZ ;  /* 0x000000ff1800b985 */ /* 0x0009e8000c101d06 */
[----:B------:R4:W-:Y:S02]  /*1e4a0*/  @!P2 ST.E.128 desc[UR6][R2.64], RZ ;  /* 0x000000ff0200a985 */ /* 0x0009e4000c101d06 */
.L_x_6166:
[----:B------:R-:W-:Y:S05]  /*1e4b0*/  BSYNC B1 ;  /* 0x0000000000017941 */ /* 0x000fea0003800000 */
.L_x_6165:
[----:B---3--:R3:W0:Y:S01]  /*1e4c0*/  SHFL.IDX PT, R0, R8, 0x1, 0x181f ;  /* 0x00381f0008007f89 */ /* 0x00862200000e0000 */
[----:B------:R-:W-:Y:S03]  /*1e4d0*/  BSSY B1, `(.L_x_6167) ;  /* 0x0000011000017945 */ /* 0x000fe60003800000 */
[----:B--2-4-:R3:W2:Y:S01]  /*1e4e0*/  SHFL.IDX PT, R2, R4, 0x1, 0x181f ;  /* 0x00381f0004027f89 */ /* 0x0146a200000e0000 */
[----:B------:R-:W-:Y:S05]  /*1e4f0*/  @P0 BRA `(.L_x_6168) ;  /* 0x0000000000380947 */ /* 0x000fea0003800000 */
[----:B------:R-:W-:Y:S01]  /*1e500*/  ULDC UR4, c[0x0][0xac8] ;  /* 0x0002b20000047ab9 */ /* 0x000fe20000000800 */
[----:B------:R-:W-:Y:S01]  /*1e510*/  ULDC.64 UR6, c[0x0][0x208] ;  /* 0x0000820000067ab9 */ /* 0x000fe20000000a00 */
        /* <DEDUP_REMOVED lines=12> */
.L_x_6168:
[----:B------:R-:W-:Y:S05]  /*1e5e0*/  BSYNC B1 ;  /* 0x0000000000017941 */ /* 0x000fea0003800000 */
.L_x_6167:
[----:B0-----:R0:W0:Y:S01]  /*1e5f0*/  SHFL.IDX PT, R0, R8, 0x2, 0x181f ;  /* 0x00581f0008007f89 */ /* 0x00102200000e0000 */
[----:B------:R-:W-:Y:S03]  /*1e600*/  BSSY B1, `(.L_x_6169) ;  /* 0x0000011000017945 */ /* 0x000fe60003800000 */
[----:B--2-4-:R2:W4:Y:S01]  /*1e610*/  SHFL.IDX PT, R2, R4, 0x2, 0x181f ;  /* 0x00581f0004027f89 */ /* 0x01452200000e0000 */
[----:B------:R-:W-:Y:S05]  /*1e620*/  @P1 BRA `(.L_x_6170) ;  /* 0x0000000000381947 */ /* 0x000fea0003800000 */
[----:B------:R-:W-:Y:S01]  /*1e630*/  ULDC UR4, c[0x0][0xac8] ;  /* 0x0002b20000047ab9 */ /* 0x000fe20000000800 */
[----:B------:R-:W-:Y:S01]  /*1e640*/  ULDC.64 UR6, c[0x0][0x208] ;  /* 0x0000820000067ab9 */ /* 0x000fe20000000a00 */
        /* <DEDUP_REMOVED lines=12> */
.L_x_6170:
[----:B------:R-:W-:Y:S05]  /*1e710*/  BSYNC B1 ;  /* 0x0000000000017941 */ /* 0x000fea0003800000 */
.L_x_6169:
[----:B0-----:R-:W-:Y:S01]  /*1e720*/  VIADD R0, R220, 0x60 ;  /* 0x00000060dc007836 */ /* 0x001fe20000000000 */
[----:B---3--:R-:W0:Y:S04]  /*1e730*/  SHFL.IDX PT, R8, R8, 0x3, 0x181f ;  /* 0x00781f0008087f89 */ /* 0x008e2800000e0000 */
[----:B------:R-:W-:Y:S01]  /*1e740*/  ISETP.GE.AND P0, PT, R0, R13, PT ;  /* 0x0000000d0000720c */ /* 0x000fe20003f06270 */
[----:B----4-:R3:W4:-:S12]  /*1e750*/  SHFL.IDX PT, R2, R4, 0x3, 0x181f ;  /* 0x00781f0004027f89 */ /* 0x01071800000e0000 */
[----:B---3--:R-:W-:Y:S05]  /*1e760*/  @P0 BRA `(.L_x_6159) ;  /* 0x0000000000380947 */ /* 0x008fea0003800000 */
        /* <DEDUP_REMOVED lines=14> */
.L_x_6159:
[----:B------:R-:W-:Y:S05]  /*1e850*/  BSYNC B0 ;  /* 0x0000000000007941 */ /* 0x000fea0003800000 */
.L_x_6149:
[----:B------:R-:W-:Y:S02]  /*1e860*/  ULDC UR4, c[0x0][0xc3c] ;  /* 0x00030f0000047ab9 */ /* 0x000fe40000000800 */
[----:B------:R-:W-:-:S13]  /*1e870*/  ISETP.GE.AND P0, PT, R7, UR4, PT ;  /* 0x0000000407007c0c */ /* 0x000fda000bf06270 */
[----:B------:R-:W-:Y:S05]  /*1e880*/  @!P0 BRA `(.L_x_6171) ;  /* 0xfffffe2800a88947 */ /* 0x000fea000383ffff */
[----:B------:R-:W-:Y:S05]  /*1e890*/  BRA `(.L_x_5928) ;  /* 0x0000007c00a07947 */ /* 0x000fea0003800000 */
.L_x_5926:
        /* <DEDUP_REMOVED lines=16> */
.L_x_6172:
[----:B------:R-:W-:Y:S01]  /*1e9a0*/  LOP3.LUT R7, R0, 0x1f, RZ, 0xc0, !PT ;  /* 0x0000001f00077812 */ /* 0x000fe200078ec0ff */
[----:B------:R-:W-:Y:S01]  /*1e9b0*/  ULDC UR4, c[0x0][0xc3c] ;  /* 0x00030f0000047ab9 */ /* 0x000fe20000000800 */
[----:B------:R-:W-:Y:S01]  /*1e9c0*/  MOV R9, RZ ;  /* 0x000000ff00097202 */ /* 0x000fe20000000f00 */
        /* <DEDUP_REMOVED lines=41> */
.L_x_6176:
        /* <DEDUP_REMOVED lines=38> */
.L_x_6174:
        /* <DEDUP_REMOVED lines=11> */
[----:B------:R-:W-:-:S06]  /*1ef70*/  IADD3 R24, R27, -0x1, RZ ;  /* 0xffffffff1b187810 */ /* 0x000fcc0007ffe0ff */
[----:B------:R0:W1:Y:S02]  /*1ef80*/  SHFL.IDX PT, R24, R5, R24, 0x1f ;  /* 0x00001f1805187589 */ /* 0x00006400000e0000 */
.L_x_6177:
        /* <DEDUP_REMOVED lines=33> */
[----:B0-----:R-:W-:-:S03]  /*1f1a0*/  IMAD.MOV R13, RZ, RZ, -R3 ;  /* 0x000000ffff0d7224 */ /* 0x001fc600078e0a03 */
[----:B------:R-:W-:Y:S01]  /*1f1b0*/  @!P2 IADD3 R10, -R10, RZ, RZ ;  /* 0x000000ff0a0aa210 */ /* 0x000fe20007ffe1ff */
[----:B------:R-:W-:Y:S01]  /*1f1c0*/  IMAD.MOV R12, RZ, RZ, -R2 ;  /* 0x000000ffff0c7224 */ /* 0x000fe200078e0a02 */
        /* <DEDUP_REMOVED lines=18> */
[----:B------:R-:W-:Y:S02]  /*1f2f0*/  @!P2 IADD3 R2, -R2, RZ, RZ ;  /* 0x000000ff0202a210 */ /* 0x000fe40007ffe1ff */
[----:B------:R-:W-:-:S05]  /*1f300*/  @!P1 LOP3.LUT R2, RZ, R9, RZ, 0x33, !PT ;  /* 0x00000009ff029212 */ /* 0x000fca00078e33ff */
[----:B------:R-:W-:-:S04]  /*1f310*/  IMAD.MOV R26, RZ, RZ, -R2 ;  /* 0x000000ffff1a7224 */ /* 0x000fc800078e0a02 */
[C---:B------:R-:W-:Y:S02]  /*1f320*/  IMAD R26, R9.reuse, R26, R10 ;  /* 0x0000001a091a7224 */ /* 0x040fe400078e020a */
[----:B------:R-:W-:Y:S02]  /*1f330*/  IMAD R9, R9, 0x1000000, R2 ;  /* 0x0100000009097824 */ /* 0x000fe400078e0202 */
[----:B------:R-:W-:-:S03]  /*1f340*/  IMAD R2, R6, R3, R5 ;  /* 0x0000000306027224 */ /* 0x000fc600078e0205 */
[----:B------:R-:W-:Y:S01]  /*1f350*/  LEA R26, R26, R9, 0x10 ;  /* 0x000000091a1a7211 */ /* 0x000fe200078e80ff */
[----:B------:R-:W-:Y:S06]  /*1f360*/  BRA `(.L_x_6179) ;  /* 0x0000000000f87947 */ /* 0x000fec0003800000 */
.L_x_6178:
        /* <DEDUP_REMOVED lines=62> */
.L_x_6179:
[----:B------:R-:W-:-:S05]  /*1f750*/  LOP3.LUT R25, RZ, R2, RZ, 0x33, !PT ;  /* 0x00000002ff197212 */ /* 0x000fca00078e33ff */
[----:B------:R-:W-:Y:S01]  /*1f760*/  IMAD.IADD R25, R6, 0x1, R25 ;  /* 0x0000000106197824 */ /* 0x000fe200078e0219 */
[----:B------:R-:W-:Y:S06]  /*1f770*/  BRA `(.L_x_6180) ;  /* 0x00000000000c7947 */ /* 0x000fec0003800000 */
.L_x_6175:
[----:B------:R-:W-:Y:S01]  /*1f780*/  IMAD.MOV.U32 R25, RZ, RZ, RZ ;  /* 0x000000ffff197224 */ /* 0x000fe200078e00ff */
[----:B------:R-:W-:Y:S01]  /*1f790*/  MOV R26, RZ ;  /* 0x000000ff001a7202 */ /* 0x000fe20000000f00 */
[----:B------:R-:W-:-:S07]  /*1f7a0*/  IMAD.U32 R24, RZ, RZ, UR6 ;  /* 0x00000006ff187e24 */ /* 0x000fce000f8e00ff */
.L_x_6180:
[----:B------:R-:W-:-:S13]  /*1f7b0*/  ISETP.NE.AND P0, PT, R7, RZ, PT ;  /* 0x000000ff0700720c */ /* 0x000fda0003f05270 */
[----:B------:R-:W0:Y:S01]  /*1f7c0*/  @!P0 S2R R3, SR_CgaCtaId ;  /* 0x0000000000038919 */ /* 0x000e220000008800 */
[----:B------:R-:W-:-:S04]  /*1f7d0*/  @!P0 MOV R2, 0x400 ;  /* 0x0000040000028802 */ /* 0x000fc80000000f00 */
[----:B0-----:R-:W-:-:S05]  /*1f7e0*/  @!P0 LEA R2, R3, R2, 0x18 ;  /* 0x0000000203028211 */ /* 0x001fca00078ec0ff */
[----:B------:R1:W-:Y:S01]  /*1f7f0*/  @!P0 STS.128 [R2+0x308d0], R24 ;  /* 0x0308d01802008388 */ /* 0x0003e20000000c00 */
[----:B------:R-:W-:Y:S06]  /*1f800*/  BAR.ARV 0x5, 0x180 ;  /* 0x0146000000007b1d */ /* 0x000fec0000002000 */
.L_x_6173:
[----:B------:R2:W-:Y:S01]  /*1f810*/  STL [R1+0x28], RZ ;  /* 0x000028ff01007387 */ /* 0x0005e20000100800 */
[----:B------:R-:W-:Y:S01]  /*1f820*/  ULDC UR4, c[0x0][0xc3c] ;  /* 0x00030f0000047ab9 */ /* 0x000fe20000000800 */
[----:B------:R-:W-:Y:S01]  /*1f830*/  IMAD.MOV.U32 R29, RZ, RZ, 0x1 ;  /* 0x00000001ff1d7424 */ /* 0x000fe200078e00ff */
[----:B0-----:R-:W-:Y:S01]  /*1f840*/  ISETP.GE.AND P0, PT, R27, UR4, PT ;  /* 0x000000041b007c0c */ /* 0x001fe2000bf06270 */
[----:B------:R-:W-:-:S12]  /*1f850*/  IMAD.MOV.U32 R23, RZ, RZ, RZ ;  /* 0x000000ffff177224 */ /* 0x000fd800078e00ff */
[----:B--2---:R-:W-:Y:S05]  /*1f860*/  @P0 BRA `(.L_x_6181) ;  /* 0x0000006800d00947 */ /* 0x004fea0003800000 */
[----:B------:R-:W0:Y:S01]  /*1f870*/  S2UR UR5, SR_CgaCtaId ;  /* 0x00000000000579c3 */ /* 0x000e220000008800 */
[C---:B------:R-:W-:Y:S01]  /*1f880*/  IMAD.SHL.U32 R33, R0.reuse, 0x8, RZ ;  /* 0x0000000800217824 */ /* 0x040fe200078e00ff */
[----:B------:R-:W-:Y:S01]  /*1f890*/  LOP3.LUT R4, R0, 0x7f, RZ, 0xc0, !PT ;  /* 0x0000007f00047812 */ /* 0x000fe200078ec0ff */
[----:B------:R-:W-:Y:S01]  /*1f8a0*/  UMOV UR4, 0x400 ;  /* 0x0000040000047882 */ /* 0x000fe20000000000 */
[----:B------:R2:W-:Y:S01]  /*1f8b0*/  STL [R1+0x28], RZ ;  /* 0x000028ff01007387 */ /* 0x0005e20000100800 */
[----:B------:R-:W-:Y:S01]  /*1f8c0*/  BSSY B8, `(.L_x_6181) ;  /* 0x00006ae000087945 */ /* 0x000fe20003800000 */
[----:B------:R-:W-:Y:S01]  /*1f8d0*/  LOP3.LUT R3, R33, 0x1f8, RZ, 0xc0, !PT ;  /* 0x000001f821037812 */ /* 0x000fe200078ec0ff */
[----:B------:R-:W-:Y:S01]  /*1f8e0*/  IMAD.MOV.U32 R30, RZ, RZ, 0x1 ;  /* 0x00000001ff1e7424 */ /* 0x000fe200078e00ff */
[----:B------:R-:W-:Y:S01]  /*1f8f0*/  SHF.L.U32 R37, R4, 0x3, RZ ;  /* 0x0000000304257819 */ /* 0x000fe200000006ff */
[----:B------:R-:W-:Y:S01]  /*1f900*/  IMAD.MOV.U32 R28, RZ, RZ, RZ ;  /* 0x000000ffff1c7224 */ /* 0x000fe200078e00ff */
[----:B-1----:R-:W-:Y:S01]  /*1f910*/  LOP3.LUT R2, R3, 0x38, R0, 0x78, !PT ;  /* 0x0000003803027812 */ /* 0x002fe200078e7800 */
[----:B------:R-:W-:Y:S01]  /*1f920*/  IMAD.SHL.U32 R0, R0, 0x10, RZ ;  /* 0x0000001000007824 */ /* 0x000fe200078e00ff */
[----:B------:R-:W-:Y:S01]  /*1f930*/  LOP3.LUT R33, R33, 0x38, RZ, 0xc0, !PT ;  /* 0x0000003821217812 */ /* 0x000fe200078ec0ff */
[----:B------:R-:W-:Y:S01]  /*1f940*/  IMAD.MOV.U32 R29, RZ, RZ, 0x1 ;  /* 0x00000001ff1d7424 */ /* 0x000fe200078e00ff */
[----:B------:R-:W-:Y:S01]  /*1f950*/  LOP3.LUT R37, R2, 0x200, R37, 0xf8, !PT ;  /* 0x0000020002257812 */ /* 0x000fe200078ef825 */
[----:B------:R-:W-:Y:S01]  /*1f960*/  ULOP3.LUT UR37, UR60, 0x2, URZ, 0xfc, !UPT ;  /* 0x000000023c257892 */ /* 0x000fe2000f8efc3f */
[----:B------:R-:W-:Y:S01]  /*1f970*/  SHF.R.U32.HI R2, RZ, 0x3, R4 ;  /* 0x00000003ff027819 */ /* 0x000fe20000011604 */
[----:B------:R-:W-:Y:S01]  /*1f980*/  ULDC.64 UR38, c[0x0][0x198] ;  /* 0x0000660000267ab9 */ /* 0x000fe20000000a00 */
[----:B------:R-:W-:Y:S01]  /*1f990*/  MOV R23, RZ ;  /* 0x000000ff00177202 */ /* 0x000fe20000000f00 */
[----:B------:R-:W-:Y:S01]  /*1f9a0*/  ULDC UR36, c[0x0][0xc] ;  /* 0x0000030000247ab9 */ /* 0x000fe20000000800 */
[----:B------:R-:W-:-:S02]  /*1f9b0*/  LOP3.LUT R0, R2, 0x70, R0, 0xf8, !PT ;  /* 0x0000007002007812 */ /* 0x000fc400078ef800 */
[C---:B------:R-:W-:Y:S01]  /*1f9c0*/  LOP3.LUT R36, R33.reuse, 0x40, RZ, 0xfc, !PT ;  /* 0x0000004021247812 */ /* 0x040fe200078efcff */
[----:B0-----:R-:W-:Y:S01]  /*1f9d0*/  ULEA UR4, UR5, UR4, 0x18 ;  /* 0x0000000405047291 */ /* 0x001fe2000f8ec03f */
[----:B------:R-:W-:-:S05]  /*1f9e0*/  LOP3.LUT R34, R33, 0x80, RZ, 0xfc, !PT ;  /* 0x0000008021227812 */ /* 0x000fca00078efcff */
[----:B------:R-:W-:-:S04]  /*1f9f0*/  IMAD.U32 R16, RZ, RZ, UR4 ;  /* 0x00000004ff107e24 */ /* 0x000fc8000f8e00ff */
[----:B------:R-:W-:-:S05]  /*1fa00*/  IMAD R0, R37, 0x2, R16 ;  /* 0x0000000225007824 */ /* 0x000fca00078e0210 */
[----:B------:R2:W-:Y:S02]  /*1fa10*/  STL [R1], R0 ;  /* 0x0000000001007387 */ /* 0x0005e40000100800 */
.L_x_6288:
        /* <DEDUP_REMOVED lines=32> */
[C---:B------:R-:W-:Y:S02]  /*1fc20*/  IADD3.X R3, R18.reuse, UR5, RZ, P3, !PT ;  /* 0x0000000512037c10 */ /* 0x040fe40009ffe4ff */
[----:B------:R-:W-:Y:S02]  /*1fc30*/  @P2 IADD3 R6, P3, R17, UR8, RZ ;  /* 0x0000000811062c10 */ /* 0x000fe4000ff7e0ff */
[----:B------:R-:W-:Y:S01]  /*1fc40*/  MOV R8, UR4 ;  /* 0x0000000400087c02 */ /* 0x000fe20008000f00 */
[----:B------:R-:W-:Y:S01]  /*1fc50*/  ULDC.64 UR4, c[0x0][0x418] ;  /* 0x0001060000047ab9 */ /* 0x000fe20000000a00 */
[----:B------:R-:W-:Y:S01]  /*1fc60*/  @P2 IADD3.X R7, R18, UR9, RZ, P3, !PT ;  /* 0x0000000912072c10 */ /* 0x000fe20009ffe4ff */
[----:B------:R-:W5:Y:S04]  /*1fc70*/  @P0 LDG.E R35, desc[UR10][R2.64] ;  /* 0x0000000a02230981 */ /* 0x000f68000c1e1900 */
        /* <DEDUP_REMOVED lines=9> */
[----:B0-----:R-:W-:Y:S02]  /*1fd10*/  IMAD.U32 R6, RZ, RZ, UR5 ;  /* 0x00000005ff067e24 */ /* 0x001fe4000f8e00ff */
[----:B------:R-:W-:Y:S01]  /*1fd20*/  IMAD.U32 R9, RZ, RZ, UR4 ;  /* 0x00000004ff097e24 */ /* 0x000fe2000f8e00ff */
[----:B---3--:R1:W-:Y:S04]  /*1fd30*/  STL [R1+0x18], R8 ;  /* 0x0000180801007387 */ /* 0x0083e80000100800 */
[----:B--2---:R1:W-:Y:S01]  /*1fd40*/  STL [R1+0xc], R13 ;  /* 0x00000c0d01007387 */ /* 0x0043e20000100800 */
[----:B------:R-:W-:Y:S01]  /*1fd50*/  IMAD.MOV.U32 R12, RZ, RZ, R8 ;  /* 0x000000ffff0c7224 */ /* 0x000fe200078e0008 */
[----:B------:R-:W-:Y:S06]  /*1fd60*/  @P2 BRA `(.L_x_6182) ;  /* 0x0000000000182947 */ /* 0x000fec0003800000 */
[----:B------:R-:W-:Y:S05]  /*1fd70*/  @!P0 BRA `(.L_x_6182) ;  /* 0x0000000000148947 */ /* 0x000fea0003800000 */
[----:B------:R-:W-:Y:S02]  /*1fd80*/  ULDC.64 UR4, c[0x0][0x208] ;  /* 0x0000820000047ab9 */ /* 0x000fe40000000a00 */
[----:B-1----:R-:W2:Y:S04]  /*1fd90*/  LDG.E R8, desc[UR4][R2.64] ;  /* 0x0000000402087981 */ /* 0x002ea8000c1e1900 */
[----:B------:R-:W2:Y:S02]  /*1fda0*/  LDG.E R7, desc[UR4][R2.64+0x4] ;  /* 0x0000040402077981 */ /* 0x000ea4000c1e1900 */
[----:B--2---:R-:W-:-:S05]  /*1fdb0*/  IADD3 R12, -R8, R7, RZ ;  /* 0x00000007080c7210 */ /* 0x004fca0007ffe1ff */
[----:B------:R0:W-:Y:S02]  /*1fdc0*/  STL [R1+0x18], R12 ;  /* 0x0000180c01007387 */ /* 0x0001e40000100800 */
.L_x_6182:
[----:B------:R-:W-:Y:S01]  /*1fdd0*/  ULDC.64 UR4, c[0x0][0xa20] ;  /* 0x0002880000047ab9 */ /* 0x000fe20000000a00 */
[C---:B------:R-:W-:Y:S01]  /*1fde0*/  LOP3.LUT R2, R26.reuse, 0xff000000, RZ, 0xc0, !PT ;  /* 0xff0000001a027812 */ /* 0x040fe200078ec0ff */
        /* <DEDUP_REMOVED lines=13> */
.L_x_6183:
[----:B------:R-:W-:Y:S02]  /*1fec0*/  ULDC.64 UR4, c[0x0][0xa08] ;  /* 0x0002820000047ab9 */ /* 0x000fe40000000a00 */
[----:B------:R-:W-:-:S04]  /*1fed0*/  ISETP.NE.U32.AND P0, PT, RZ, UR4, PT ;  /* 0x00000004ff007c0c */ /* 0x000fc8000bf05070 */
[----:B------:R-:W-:-:S13]  /*1fee0*/  ISETP.NE.AND.EX P0, PT, RZ, UR5, PT, P0 ;  /* 0x00000005ff007c0c */ /* 0x000fda000bf05300 */
[----:B------:R-:W-:Y:S05]  /*1fef0*/  @!P0 BRA `(.L_x_6184) ;  /* 0x0000000000188947 */ /* 0x000fea0003800000 */
[----:B------:R-:W1:Y:S01]  /*1ff00*/  LDC.64 R2, c[0x0][0xa08] ;  /* 0x00028200ff027b82 */ /* 0x000e620000000a00 */
[----:B------:R-:W-:Y:S01]  /*1ff10*/  ULDC.64 UR4, c[0x0][0x208] ;  /* 0x0000820000047ab9 */ /* 0x000fe20000000a00 */
[----:B-1----:R-:W-:-:S05]  /*1ff20*/  IMAD.WIDE R2, R32, 0x4, R2 ;  /* 0x0000000420027825 */ /* 0x002fca00078e0202 */
[----:B------:R-:W2:Y:S04]  /*1ff30*/  LDG.E R9, desc[UR4][R2.64] ;  /* 0x0000000402097981 */ /* 0x000ea8000c1e1900 */
[----:B------:R-:W2:Y:S02]  /*1ff40*/  LDG.E R10, desc[UR4][R2.64+0x4] ;  /* 0x00000404020a7981 */ /* 0x000ea4000c1e1900 */
[----:B--2---:R-:W-:-:S07]  /*1ff50*/  IMAD.IADD R9, R10, 0x1, -R9 ;  /* 0x000000010a097824 */ /* 0x004fce00078e0a09 */
.L_x_6184:
[----:B------:R-:W-:Y:S01]  /*1ff60*/  ULDC.64 UR4, c[0x0][0x208] ;  /* 0x0000820000047ab9 */ /* 0x000fe20000000a00 */
[----:B-1----:R-:W1:Y:S01]  /*1ff70*/  LDC R3, c[0x0][0x448] ;  /* 0x00011200ff037b82 */ /* 0x002e620000000800 */
[----:B------:R-:W2:Y:S04]  /*1ff80*/  @P1 LDG.E R2, desc[UR4][R4.64] ;  /* 0x0000000404021981 */ /* 0x000ea8000c1e1900 */
[----:B------:R3:W2:Y:S01]  /*1ff90*/  @P1 LDG.E R11, desc[UR4][R4.64+0x4] ;  /* 0x00000404040b1981 */ /* 0x0006a2000c1e1900 */
[----:B-----5:R-:W-:Y:S01]  /*1ffa0*/  IMAD.IADD R9, R9, 0x1, -R13 ;  /* 0x0000000109097824 */ /* 0x020fe200078e0a0d */
[----:B------:R-:W-:Y:S01]  /*1ffb0*/  BSSY B0, `(.L_x_6185) ;  /* 0x0000037000007945 */ /* 0x000fe20003800000 */
[----:B------:R-:W-:Y:S02]  /*1ffc0*/  LOP3.LUT R20, R8, 0xff, RZ, 0xc0, !PT ;  /* 0x000000ff08147812 */ /* 0x000fe400078ec0ff */
[----:B---3--:R-:W-:-:S02]  /*1ffd0*/  SHF.R.U32.HI R4, RZ, 0x10, R8 ;  /* 0x00000010ff047819 */ /* 0x008fc40000011608 */
[----:B-1----:R-:W-:-:S13]  /*1ffe0*/  ISETP.NE.AND P0, PT, R3, 0x1, PT ;  /* 0x000000010300780c */ /* 0x002fda0003f05270 */
[----:B------:R-:W1:Y:S08]  /*1fff0*/  @P0 LDC R7, c[0x0][0x44c] ;  /* 0x00011300ff070b82 */ /* 0x000e700000000800 */
[----:B------:R-:W3:Y:S01]  /*20000*/  @P0 LDC R3, c[0x0][0x450] ;  /* 0x00011400ff030b82 */ /* 0x000ee20000000800 */
[----:B--2---:R-:W-:Y:S01]  /*20010*/  @P1 IMAD.IADD R6, R11, 0x1, -R2 ;  /* 0x000000010b061824 */ /* 0x004fe200078e0a02 */
[----:B------:R-:W-:-:S05]  /*20020*/  SHF.L.U32 R2, R25, 0x7, RZ ;  /* 0x0000000719027819 */ /* 0x000fca00000006ff */
[----:B------:R-:W-:-:S04]  /*20030*/  VIADD R2, R2, 0x7f ;  /* 0x0000007f02027836 */ /* 0x000fc80000000000 */
[----:B-1----:R-:W-:-:S05]  /*20040*/  @P0 IMAD.HI.U32 R10, R2, R7, RZ ;  /* 0x00000007020a0227 */ /* 0x002fca00078e00ff */
[----:B---3--:R-:W-:Y:S01]  /*20050*/  @P0 SHF.R.U32.HI R2, RZ, R3, R10 ;  /* 0x00000003ff020219 */ /* 0x008fe2000001160a */
[----:B------:R-:W-:-:S05]  /*20060*/  IMAD.IADD R3, R9, 0x1, R6 ;  /* 0x0000000109037824 */ /* 0x000fca00078e0206 */
        /* <DEDUP_REMOVED lines=43> */
.L_x_6186:
[----:B------:R-:W-:Y:S05]  /*20320*/  BSYNC B0 ;  /* 0x0000000000007941 */ /* 0x000fea0003800000 */
.L_x_6185:
        /* <DEDUP_REMOVED lines=25> */
.L_x_6356:
[----:B--2---:R-:W-:Y:S02]  /*204c0*/  ISETP.NE.AND P0, PT, R14, RZ, PT ;  /* 0x000000ff0e00720c */ /* 0x004fe40003f05270 */
[----:B------:R-:W-:-:S11]  /*204d0*/  PLOP3.LUT P6, PT, PT, PT, PT, 0x8, 0x0 ;  /* 0x000000000000781c */ /* 0x000fd60003fce170 */
[----:B------:R-:W-:Y:S05]  /*204e0*/  @P0 BRA `(.L_x_6190) ;  /* 0x00000000000c0947 */ /* 0x000fea0003800000 */
[----:B------:R-:W-:-:S03]  /*204f0*/  UMOV UR4, 0xffffffff ;  /* 0xffffffff00047882 */ /* 0x000fc60000000000 */
[----:B------:R-:W-:Y:S05]  /*20500*/  BRA.DIV UR4, `(.L_x_6191) ;  /* 0x0000007604487947 */ /* 0x000fea000b800000 */
[----:B------:R-:W-:-:S13]  /*20510*/  ELECT P6, URZ, PT ;  /* 0x00000000003f782f */ /* 0x000fda00038c0000 */
.L_x_6190:
        /* <DEDUP_REMOVED lines=9> */
.L_x_6359:
[----:B------:R-:W-:Y:S05]  /*205b0*/  BSYNC B1 ;  /* 0x0000000000017941 */ /* 0x000fea0003800000 */
.L_x_6192:
        /* <DEDUP_REMOVED lines=10> */
.L_x_6360:
[----:B------:R-:W-:Y:S05]  /*20660*/  BSYNC B2 ;  /* 0x0000000000027941 */ /* 0x000fea0003800000 */
.L_x_6196:
        /* <DEDUP_REMOVED lines=9> */
.L_x_6199:
[----:B------:R-:W-:Y:S05]  /*20700*/  BSYNC B2 ;  /* 0x0000000000027941 */ /* 0x000fea0003800000 */
.L_x_6198:
        /* <DEDUP_REMOVED lines=12> */
.L_x_6200:
        /* <DEDUP_REMOVED lines=16> */
.L_x_6201:
        /* <DEDUP_REMOVED lines=16> */
.L_x_6202:
        /* <DEDUP_REMOVED lines=13> */
.L_x_6361:
[----:B------:R-:W-:Y:S05]  /*20aa0*/  BSYNC B2 ;  /* 0x0000000000027941 */ /* 0x000fea0003800000 */
.L_x_6203:
        /* <DEDUP_REMOVED lines=11> */
.L_x_6206:
[----:B------:R-:W-:Y:S05]  /*20b60*/  BSYNC B2 ;  /* 0x0000000000027941 */ /* 0x000fea0003800000 */
.L_x_6205:
[----:B------:R-:W-:Y:S01]  /*20b70*/  R2UR UR6, R14 ;  /* 0x000000000e0672ca */ /* 0x000fe200000e0000 */
[----:B------:R-:W-:Y:S01]  /*20b80*/  IMAD.MOV.U32 R8, RZ, RZ, RZ ;  /* 0x000000ffff087224 */ /* 0x000fe200078e00ff */
[----:B------:R-:W-:Y:S01]  /*20b90*/  R2UR UR7, R15 ;  /* 0x000000000f0772ca */ /* 0x000fe200000e0000 */
[----:B------:R-:W-:Y:S01]  /*20ba0*/  UIADD3 UR4, UP0, UR38, 0x670, URZ ;  /* 0x0000067026047890 */ /* 0x000fe2000ff1e03f */
[----:B------:R-:W-:Y:S01]  /*20bb0*/  PLOP3.LUT P0, PT, PT, PT, PT, 0x80, 0x0 ;  /* 0x000000000000781c */ /* 0x000fe20003f0f070 */
[----:B01----:R-:W-:Y:S01]  /*20bc0*/  VIADD R12, R12, 0x308b0 ;  /* 0x000308b00c0c7836 */ /* 0x003fe20000000000 */
[----:B------:R-:W-:Y:S01]  /*20bd0*/  R2UR UR10, R8 ;  /* 0x00000000080a72ca */ /* 0x000fe200000e0000 */
[----:B------:R-:W-:Y:S01]  /*20be0*/  VIADD R8, R10, 0x400 ;  /* 0x000004000a087836 */ /* 0x000fe20000000000 */
[----:B------:R-:W-:-:S13]  /*20bf0*/  UIADD3.X UR5, URZ, UR39, URZ, UP0, !UPT ;  /* 0x000000273f057290 */ /* 0x000fda00087fe43f */
.L_x_6207:
        /* <DEDUP_REMOVED lines=15> */
.L_x_6208:
        /* <DEDUP_REMOVED lines=15> */
.L_x_6209:
        /* <DEDUP_REMOVED lines=10> */
.L_x_6195:
[----:B------:R-:W-:Y:S05]  /*20e80*/  BSYNC B1 ;  /* 0x0000000000017941 */ /* 0x000fea0003800000 */
.L_x_6194:
        /* <DEDUP_REMOVED lines=9> */
.L_x_6226:
[----:B------:R-:W-:Y:S05]  /*20f20*/  YIELD ;  /* 0x0000000000007946 */ /* 0x000fea0003800000 */
[----:B------:R-:W-:Y:S04]  /*20f30*/  BSSY B1, `(.L_x_6210) ;  /* 0x000008b000017945 */ /* 0x000fe80003800000 */
[----:B------:R-:W-:Y:S05]  /*20f40*/  @!P6 BRA `(.L_x_6211) ;  /* 0x000000080024e947 */ /* 0x000fea0003800000 */
[----:B------:R-:W-:Y:S01]  /*20f50*/  LEA R11, R28, R16, 0x3 ;  /* 0x000000101c0b7211 */ /* 0x000fe200078e18ff */
[----:B------:R-:W0:Y:S01]  /*20f60*/  S2R R3, SR_TID.X ;  /* 0x0000000000037919 */ /* 0x000e220000002100 */
[----:B------:R-:W-:Y:S01]  /*20f70*/  SHF.L.U32 R10, R30, 0x1f, RZ ;  /* 0x0000001f1e0a7819 */ /* 0x000fe200000006ff */
[----:B------:R-:W-:Y:S03]  /*20f80*/  BSSY B2, `(.L_x_6212) ;  /* 0x0000005000027945 */ /* 0x000fe60003800000 */
[----:B------:R-:W2:Y:S01]  /*20f90*/  SYNCS.PHASECHK.TRANS64.TRYWAIT P1, [R11+URZ+0x308a0], R10 ;  /* 0x0308a00a0b0075a7 */ /* 0x000ea2000802017f */
[----:B0-----:R-:W-:-:S04]  /*20fa0*/  LOP3.LUT R3, R3, 0x7f, RZ, 0xc0, !PT ;  /* 0x0000007f03037812 */ /* 0x001fc800078ec0ff */
[----:B------:R-:W-:Y:S01]  /*20fb0*/  ISETP.NE.AND P2, PT, R3, RZ, PT ;  /* 0x000000ff0300720c */ /* 0x000fe20003f45270 */
[----:B--2---:R-:W-:-:S12]  /*20fc0*/  @!P1 BRA `(.L_x_6213) ;  /* 0x0000006800f49947 */ /* 0x004fd80003800000 */
.L_x_6362:
[----:B------:R-:W-:Y:S05]  /*20fd0*/  BSYNC B2 ;  /* 0x0000000000027941 */ /* 0x000fea0003800000 */
.L_x_6212:
[----:B------:R-:W-:Y:S04]  /*20fe0*/  BSSY B2, `(.L_x_6214) ;  /* 0x0000009000027945 */ /* 0x000fe80003800000 */
[----:B------:R-:W-:Y:S05]  /*20ff0*/  @P2 BRA `(.L_x_6215) ;  /* 0x00000000001c2947 */ /* 0x000fea0003800000 */
[----:B-1----:R-:W1:Y:S01]  /*21000*/  S2R R8, SR_TID.X ;  /* 0x0000000000087919 */ /* 0x002e620000002100 */
[----:B------:R-:W-:-:S04]  /*21010*/  IMAD.MOV.U32 R3, RZ, RZ, 0x9000 ;  /* 0x00009000ff037424 */ /* 0x000fc800078e00ff */
[----:B------:R2:W-:Y:S01]  /*21020*/  SYNCS.ARRIVE.TRANS64 RZ, [R11+URZ+0x30890], R3 ;  /* 0x030890030bff79a7 */ /* 0x0005e2000800003f */
[----:B-1----:R-:W-:-:S04]  /*21030*/  LOP3.LUT R8, R8, 0x1f, RZ, 0xc0, !PT ;  /* 0x0000001f08087812 */ /* 0x002fc800078ec0ff */
[----:B------:R-:W-:-:S13]  /*21040*/  ISETP.NE.AND P1, PT, R8, RZ, PT ;  /* 0x000000ff0800720c */ /* 0x000fda0003f25270 */
[----:B--2---:R-:W-:Y:S05]  /*21050*/  @!P1 BRA `(.L_x_6215) ;  /* 0x0000000000049947 */ /* 0x004fea0003800000 */
[----:B------:R-:W-:Y:S01]  /*21060*/  BPT.TRAP 0x1 ;  /* 0x000000040000795c */ /* 0x000fe20000300000 */
.L_x_6215:
[----:B------:R-:W-:Y:S05]  /*21070*/  BSYNC B2 ;  /* 0x0000000000027941 */ /* 0x000fea0003800000 */
.L_x_6214:
[----:B------:R-:W-:Y:S01]  /*21080*/  IMAD.MOV.U32 R21, RZ, RZ, RZ ;  /* 0x000000ffff157224 */ /* 0x000fe200078e00ff */
[----:B------:R-:W-:Y:S01]  /*21090*/  UIADD3 UR4, UP0, UR38, 0x570, URZ ;  /* 0x0000057026047890 */ /* 0x000fe2000ff1e03f */
[----:B------:R-:W-:Y:S01]  /*210a0*/  IMAD R9, R28, 0x9000, R16 ;  /* 0x000090001c097824 */ /* 0x000fe200078e0210 */
[----:B------:R-:W-:Y:S01]  /*210b0*/  PLOP3.LUT P1, PT, PT, PT, PT, 0x80, 0x0 ;  /* 0x000000000000781c */ /* 0x000fe20003f2f070 */
[----:B-1----:R-:W-:Y:S01]  /*210c0*/  IMAD R8, R12, 0x60, R0 ;  /* 0x000000600c087824 */ /* 0x002fe200078e0200 */
[----:B------:R-:W-:Y:S01]  /*210d0*/  R2UR UR10, R21 ;  /* 0x00000000150a72ca */ /* 0x000fe200000e0000 */
[----:B------:R-:W-:Y:S01]  /*210e0*/  VIADD R3, R11, 0x30890 ;  /* 0x000308900b037836 */ /* 0x000fe20000000000 */
[----:B------:R-:W-:Y:S01]  /*210f0*/  IADD3 R13, R9, 0x1e400, RZ ;  /* 0x0001e400090d7810 */ /* 0x000fe20007ffe0ff */
[----:B------:R-:W-:Y:S01]  /*21100*/  UIADD3.X UR5, URZ, UR39, URZ, UP0, !UPT ;  /* 0x000000273f057290 */ /* 0x000fe200087fe43f */
[----:B------:R-:W-:Y:S01]  /*21110*/  UMOV UR6, 0x0 ;  /* 0x0000000000067882 */ /* 0x000fe20000000000 */
[----:B------:R-:W-:-:S10]  /*21120*/  UMOV UR7, 0x12f00000 ;  /* 0x12f0000000077882 */ /* 0x000fd40000000000 */
.L_x_6216:
        /* <DEDUP_REMOVED lines=12> */
[----:B------:R-:W-:Y:S01]  /*211f0*/  UMOV UR6, 0x0 ;  /* 0x0000000000067882 */ /* 0x000fe20000000000 */
[----:B------:R-:W-:Y:S02]  /*21200*/  UMOV UR7, 0x12f00000 ;  /* 0x12f0000000077882 */ /* 0x000fe40000000000 */
[----:B------:R-:W-:Y:S01]  /*21210*/  R2UR UR10, R13 ;  /* 0x000000000d0a72ca */ /* 0x000fe200000e0000 */
[----:B------:R-:W-:-:S14]  /*21220*/  VIADD R13, R9, 0x21400 ;  /* 0x00021400090d7836 */ /* 0x000fdc0000000000 */
.L_x_6217:
        /* <DEDUP_REMOVED lines=13> */
[----:B------:R-:W-:Y:S01]  /*21300*/  IADD3 R13, R9, 0x24400, RZ ;  /* 0x00024400090d7810 */ /* 0x000fe20007ffe0ff */
[----:B------:R-:W-:Y:S01]  /*21310*/  UMOV UR7, 0x12f00000 ;  /* 0x12f0000000077882 */ /* 0x000fe20000000000 */
[----:B------:R-:W-:-:S15]  /*21320*/  R2UR UR10, R22 ;  /* 0x00000000160a72ca */ /* 0x000fde00000e0000 */
.L_x_6218:
        /* <DEDUP_REMOVED lines=13> */
.L_x_6363:
[----:B------:R-:W-:Y:S05]  /*21400*/  BSYNC B2 ;  /* 0x0000000000027941 */ /* 0x000fea0003800000 */
.L_x_6219:
        /* <DEDUP_REMOVED lines=11> */
.L_x_6222:
[----:B------:R-:W-:Y:S05]  /*214c0*/  BSYNC B2 ;  /* 0x0000000000027941 */ /* 0x000fea0003800000 */
.L_x_6221:
[----:B------:R-:W-:Y:S01]  /*214d0*/  R2UR UR10, R21 ;  /* 0x00000000150a72ca */ /* 0x000fe200000e0000 */
[----:B------:R-:W-:Y:S01]  /*214e0*/  UIADD3 UR4, UP0, UR38, 0x670, URZ ;  /* 0x0000067026047890 */ /* 0x000fe2000ff1e03f */
[----:B------:R-:W-:Y:S01]  /*214f0*/  R2UR UR6, R14 ;  /* 0x000000000e0672ca */ /* 0x000fe200000e0000 */
[----:B------:R-:W-:Y:S01]  /*21500*/  VIADD R3, R9, 0x400 ;  /* 0x0000040009037836 */ /* 0x000fe20000000000 */
[----:B------:R-:W-:Y:S01]  /*21510*/  R2UR UR7, R15 ;  /* 0x000000000f0772ca */ /* 0x000fe200000e0000 */
[----:B------:R-:W-:Y:S01]  /*21520*/  UIADD3.X UR5, URZ, UR39, URZ, UP0, !UPT ;  /* 0x000000273f057290 */ /* 0x000fe200087fe43f */
[----:B------:R-:W-:Y:S02]  /*21530*/  PLOP3.LUT P1, PT, PT, PT, PT, 0x80, 0x0 ;  /* 0x000000000000781c */ /* 0x000fe40003f2f070 */
[----:B01----:R-:W-:-:S11]  /*21540*/  IADD3 R11, R11, 0x308b0, RZ ;  /* 0x000308b00b0b7810 */ /* 0x003fd60007ffe0ff */
.L_x_6223:
        /* <DEDUP_REMOVED lines=16> */
.L_x_6224:
        /* <DEDUP_REMOVED lines=15> */
.L_x_6225:
        /* <DEDUP_REMOVED lines=10> */
.L_x_6211:
[----:B------:R-:W-:Y:S05]  /*217e0*/  BSYNC B1 ;  /* 0x0000000000017941 */ /* 0x000fea0003800000 */
.L_x_6210:
        /* <DEDUP_REMOVED lines=8> */
.L_x_6188:
[----:B------:R-:W-:Y:S05]  /*21870*/  BSYNC B0 ;  /* 0x0000000000007941 */ /* 0x000fea0003800000 */
.L_x_6187:
        /* <DEDUP_REMOVED lines=11> */
[----:B----4-:R-:W-:Y:S02]  /*21930*/  @P1 SHF.R.U32.HI R2, RZ, R3, R0 ;  /* 0x00000003ff021219 */ /* 0x010fe40000011600 */
[----:B------:R-:W-:-:S03]  /*21940*/  MOV R0, RZ ;  /* 0x000000ff00007202 */ /* 0x000fc60000000f00 */
[----:B------:R-:W-:-:S04]  /*21950*/  IMAD.IADD R2, R7, 0x1, R2 ;  /* 0x0000000107027824 */ /* 0x000fc800078e0202 */
[----:B------:R-:W-:-:S05]  /*21960*/  IMAD.HI R2, R2, 0x2aaaaaab, RZ ;  /* 0x2aaaaaab02027827 */ /* 0x000fca00078e02ff */
[----:B------:R-:W-:-:S04]  /*21970*/  SHF.R.U32.HI R3, RZ, 0x1f, R2 ;  /* 0x0000001fff037819 */ /* 0x000fc80000011602 */
[----:B------:R-:W-:-:S04]  /*21980*/  LEA.HI.SX32 R2, R2, R3, 0x1c ;  /* 0x0000000302027211 */ /* 0x000fc800078fe2ff */
[----:B------:R-:W-:-:S04]  /*21990*/  VIMNMX R5, R5, R2, PT ;  /* 0x0000000205057248 */ /* 0x000fc80003fe0100 */
[----:B------:R-:W-:-:S13]  /*219a0*/  ISETP.GE.AND P1, PT, R5, 0x1, PT ;  /* 0x000000010500780c */ /* 0x000fda0003f26270 */
[----:B---3--:R-:W-:Y:S05]  /*219b0*/  @!P1 BRA `(.L_x_6228) ;  /* 0x0000000000689947 */ /* 0x008fea0003800000 */
[----:B------:R-:W-:Y:S01]  /*219c0*/  IABS R0, R4 ;  /* 0x0000000400007213 */ /* 0x000fe20000000000 */
[----:B------:R-:W-:-:S03]  /*219d0*/  IMAD.MOV.U32 R2, RZ, RZ, RZ ;  /* 0x000000ffff027224 */ /* 0x000fc600078e00ff */
[----:B-1----:R-:W1:Y:S08]  /*219e0*/  I2F.RP R8, R0 ;  /* 0x0000000000087306 */ /* 0x002e700000209400 */
[----:B-1----:R-:W1:Y:S02]  /*219f0*/  MUFU.RCP R8, R8 ;  /* 0x0000000800087308 */ /* 0x002e640000001000 */
[----:B-1----:R-:W-:-:S06]  /*21a00*/  VIADD R9, R8, 0xffffffe ;  /* 0x0ffffffe08097836 */ /* 0x002fcc0000000000 */
[----:B------:R-:W1:Y:S02]  /*21a10*/  F2I.FTZ.U32.TRUNC.NTZ R3, R9 ;  /* 0x0000000900037305 */ /* 0x000e64000021f000 */
[----:B-1----:R-:W-:-:S04]  /*21a20*/  IMAD.MOV R7, RZ, RZ, -R3 ;  /* 0x000000ffff077224 */ /* 0x002fc800078e0a03 */
[----:B------:R-:W-:-:S04]  /*21a30*/  IMAD R7, R7, R0, RZ ;  /* 0x0000000007077224 */ /* 0x000fc800078e02ff */
[----:B------:R-:W-:Y:S01]  /*21a40*/  IMAD.HI.U32 R6, R3, R7, R2 ;  /* 0x0000000703067227 */ /* 0x000fe200078e0002 */
[----:B------:R-:W-:Y:S02]  /*21a50*/  IADD3 R3, R4, -0x1, R5 ;  /* 0xffffffff04037810 */ /* 0x000fe40007ffe005 */
[-C--:B------:R-:W-:Y:S02]  /*21a60*/  IABS R7, R4.reuse ;  /* 0x0000000400077213 */ /* 0x080fe40000000000 */
[----:B------:R-:W-:Y:S02]  /*21a70*/  IABS R2, R3 ;  /* 0x0000000300027213 */ /* 0x000fe40000000000 */
[----:B------:R-:W-:Y:S02]  /*21a80*/  IADD3 R7, RZ, -R7, RZ ;  /* 0x80000007ff077210 */ /* 0x000fe40007ffe0ff */
[----:B------:R-:W-:Y:S01]  /*21a90*/  LOP3.LUT R3, R3, R4, RZ, 0x3c, !PT ;  /* 0x0000000403037212 */ /* 0x000fe200078e3cff */
[----:B------:R-:W-:-:S03]  /*21aa0*/  IMAD.HI.U32 R6, R6, R2, RZ ;  /* 0x0000000206067227 */ /* 0x000fc600078e00ff */
[----:B------:R-:W-:Y:S01]  /*21ab0*/  ISETP.GE.AND P2, PT, R3, RZ, PT ;  /* 0x000000ff0300720c */ /* 0x000fe20003f46270 */
        /* <DEDUP_REMOVED lines=10> */
.L_x_6228:
[----:B------:R-:W-:Y:S05]  /*21b60*/  BSYNC B0 ;  /* 0x0000000000007941 */ /* 0x000fea0003800000 */
.L_x_6227:
        /* <DEDUP_REMOVED lines=25> */
.L_x_6230:
        /* <DEDUP_REMOVED lines=10> */
[----:B------:R-:W2:Y:S01]  /*21da0*/  LDC.64 R2, c[0x4][R2] ;  /* 0x0100000002027b82 */ /* 0x000ea20000000a00 */
[----:B------:R-:W-:Y:S01]  /*21db0*/  IMAD.U32 R6, RZ, RZ, UR8 ;  /* 0x00000008ff067e24 */ /* 0x000fe2000f8e00ff */
[----:B------:R-:W-:Y:S01]  /*21dc0*/  MOV R11, UR5 ;  /* 0x00000005000b7c02 */ /* 0x000fe20008000f00 */
[----:B------:R-:W-:Y:S02]  /*21dd0*/  IMAD.U32 R7, RZ, RZ, UR9 ;  /* 0x00000009ff077e24 */ /* 0x000fe4000f8e00ff */
[----:B------:R-:W-:-:S02]  /*21de0*/  IMAD.U32 R10, RZ, RZ, UR4 ;  /* 0x00000004ff0a7e24 */ /* 0x000fc4000f8e00ff */
[----:B-1----:R-:W-:Y:S02]  /*21df0*/  IMAD.MOV.U32 R8, RZ, RZ, 0x70 ;  /* 0x00000070ff087424 */ /* 0x002fe400078e00ff */
[----:B0-----:R-:W-:Y:S02]  /*21e00*/  IMAD.MOV.U32 R12, RZ, RZ, 0x1 ;  /* 0x00000001ff0c7424 */ /* 0x001fe400078e00ff */
[----:B------:R-:W-:-:S07]  /*21e10*/  IMAD.MOV.U32 R13, RZ, RZ, RZ ;  /* 0x000000ffff0d7224 */ /* 0x000fce00078e00ff */
[----:B------:R-:W-:-:S07]  /*21e20*/  LEPC R20, `(.L_x_6233) ;  /* 0x000000001014794e */ /* 0x000fce0000000000 */
[----:B--2---:R-:W-:Y:S05]  /*21e30*/  CALL.ABS.NOINC R2 ;  /* 0x0000000002007343 */ /* 0x004fea0003c00000 */
.L_x_6233:
[----:B------:R-:W-:Y:S05]  /*21e40*/  BSYNC B6 ;  /* 0x0000000000067941 */ /* 0x000fea0003800000 */
.L_x_6232:
        /* <DEDUP_REMOVED lines=12> */
[----:B0-----:R-:W-:Y:S01]  /*21f10*/  MOV R12, 0x1 ;  /* 0x00000001000c7802 */ /* 0x001fe20000000f00 */
[----:B------:R-:W-:Y:S02]  /*21f20*/  IMAD.U32 R6, RZ, RZ, UR8 ;  /* 0x00000008ff067e24 */ /* 0x000fe4000f8e00ff */
[----:B------:R-:W-:-:S02]  /*21f30*/  IMAD.U32 R10, RZ, RZ, UR4 ;  /* 0x00000004ff0a7e24 */ /* 0x000fc4000f8e00ff */
[----:B------:R-:W-:Y:S02]  /*21f40*/  IMAD.U32 R11, RZ, RZ, UR5 ;  /* 0x00000005ff0b7e24 */ /* 0x000fe4000f8e00ff */
[----:B-1----:R-:W-:Y:S02]  /*21f50*/  IMAD.MOV.U32 R8, RZ, RZ, 0x70 ;  /* 0x00000070ff087424 */ /* 0x002fe400078e00ff */
[----:B--2---:R-:W-:-:S07]  /*21f60*/  IMAD.MOV.U32 R13, RZ, RZ, RZ ;  /* 0x000000ffff0d7224 */ /* 0x004fce00078e00ff */
[----:B------:R-:W-:-:S07]  /*21f70*/  LEPC R20, `(.L_x_6236) ;  /* 0x000000001014794e */ /* 0x000fce0000000000 */
[----:B---3--:R-:W-:Y:S05]  /*21f80*/  CALL.ABS.NOINC R2 ;  /* 0x0000000002007343 */ /* 0x008fea0003c00000 */
.L_x_6236:
[----:B------:R0:W1:Y:S01]  /*21f90*/  LDC.64 R2, c[0x4][R22] ;  /* 0x0100000016027b82 */ /* 0x0000620000000a00 */
[----:B------:R-:W-:Y:S01]  /*21fa0*/  ULDC.64 UR4, c[0x4][0x138] ;  /* 0x01004e0000047ab9 */ /* 0x000fe20000000a00 */
[----:B------:R-:W-:Y:S01]  /*21fb0*/  ULDC.64 UR6, c[0x4][0x140] ;  /* 0x0100500000067ab9 */ /* 0x000fe20000000a00 */
[----:B------:R-:W-:Y:S01]  /*21fc0*/  ULDC.64 UR8, c[0x4][0x80] ;  /* 0x0100200000087ab9 */ /* 0x000fe20000000a00 */
[----:B------:R-:W-:Y:S01]  /*21fd0*/  IMAD.U32 R4, RZ, RZ, UR4 ;  /* 0x00000004ff047e24 */ /* 0x000fe2000f8e00ff */
[----:B------:R-:W-:Y:S01]  /*21fe0*/  MOV R6, UR6 ;  /* 0x0000000600067c02 */ /* 0x000fe20008000f00 */
        /* <DEDUP_REMOVED lines=9> */
.L_x_6235:
[----:B------:R-:W-:Y:S05]  /*22080*/  BSYNC B6 ;  /* 0x0000000000067941 */ /* 0x000fea0003800000 */
.L_x_6234:
[----:B------:R-:W2:Y:S01]  /*22090*/  LDL R22, [R1+0x1c] ;  /* 0x00001c0001167983 */ /* 0x000ea20000100800 */
[----:B------:R-:W-:-:S03]  /*220a0*/  ULDC.64 UR4, c[0x0][0x9f8] ;  /* 0x00027e0000047ab9 */ /* 0x000fc60000000a00 */
[----:B------:R-:W3:Y:S01]  /*220b0*/  LDL R7, [R1+0x4] ;  /* 0x0000040001077983 */ /* 0x000ee20000100800 */
[----:B------:R-:W-:-:S03]  /*220c0*/  ISETP.NE.U32.AND P0, PT, RZ, UR4, PT ;  /* 0x00000004ff007c0c */ /* 0x000fc6000bf05070 */
[----:B------:R-:W4:Y:S01]  /*220d0*/  LDL R21, [R1+0xc] ;  /* 0x00000c0001157983 */ /* 0x000f220000100800 */
[----:B------:R-:W-:Y:S01]  /*220e0*/  ISETP.NE.AND.EX P0, PT, RZ, UR5, PT, P0 ;  /* 0x00000005ff007c0c */ /* 0x000fe2000bf05300 */
[----:B------:R-:W-:Y:S01]  /*220f0*/  ULDC.64 UR6, c[0x0][0x208] ;  /* 0x0000820000067ab9 */ /* 0x000fe20000000a00 */
[----:B------:R-:W0:Y:S01]  /*22100*/  LDC R0, c[0x0][0x430] ;  /* 0x00010c00ff007b82 */ /* 0x000e220000000800 */
[----:B------:R-:W1:Y:S10]  /*22110*/  S2R R20, SR_TID.X ;  /* 0x0000000000147919 */ /* 0x000e740000002100 */
[----:B------:R-:W-:Y:S01]  /*22120*/  @P0 IADD3 R2, P1, R17, UR4, RZ ;  /* 0x0000000411020c10 */ /* 0x000fe2000ff3e0ff */
[----:B------:R-:W-:-:S03]  /*22130*/  ULDC UR4, c[0x0][0x2f4] ;  /* 0x0000bd0000047ab9 */ /* 0x000fc60000000800 */
[----:B------:R-:W-:-:S05]  /*22140*/  @P0 IADD3.X R3, R18, UR5, RZ, P1, !PT ;  /* 0x0000000512030c10 */ /* 0x000fca0008ffe4ff */
[----:B------:R4:W4:Y:S01]  /*22150*/  @P0 LDG.E R32, desc[UR6][R2.64] ;  /* 0x0000000602200981 */ /* 0x000922000c1e1900 */
[----:B-1----:R-:W-:-:S04]  /*22160*/  LOP3.LUT R20, R20, 0x7f, RZ, 0xc0, !PT ;  /* 0x0000007f14147812 */ /* 0x002fc800078ec0ff */
[----:B------:R-:W-:Y:S02]  /*22170*/  SHF.R.U32.HI R4, RZ, 0x3, R20 ;  /* 0x00000003ff047819 */ /* 0x000fe40000011614 */
[----:B------:R-:W1:Y:S01]  /*22180*/  S2R R20, SR_TID.X ;  /* 0x0000000000147919 */ /* 0x000e620000002100 */
[----:B0-----:R-:W-:-:S13]  /*22190*/  ISETP.NE.AND P1, PT, R0, 0x1, PT ;  /* 0x000000010000780c */ /* 0x001fda0003f25270 */
[----:B------:R-:W0:Y:S01]  /*221a0*/  @P1 LDC R6, c[0x0][0x438] ;  /* 0x00010e00ff061b82 */ /* 0x000e220000000800 */
[----:B-1----:R-:W-:-:S05]  /*221b0*/  IMAD.SHL.U32 R20, R20, 0x10, RZ ;  /* 0x0000001014147824 */ /* 0x002fca00078e00ff */
[----:B------:R-:W-:Y:S02]  /*221c0*/  LOP3.LUT R20, R4, 0x70, R20, 0xf8, !PT ;  /* 0x0000007004147812 */ /* 0x000fe400078ef814 */
[----:B------:R-:W1:Y:S01]  /*221d0*/  @P1 LDC R4, c[0x0][0x434] ;  /* 0x00010d00ff041b82 */ /* 0x000e620000000800 */
[----:B------:R-:W-:Y:S02]  /*221e0*/  LOP3.LUT R19, R19, 0xfffffff7, RZ, 0xc0, !PT ;  /* 0xfffffff713137812 */ /* 0x000fe400078ec0ff */
[----:B------:R-:W-:Y:S01]  /*221f0*/  ISETP.GE.AND P3, PT, R33, UR4, PT ;  /* 0x0000000421007c0c */ /* 0x000fe2000bf66270 */
[----:B------:R-:W-:Y:S01]  /*22200*/  UMOV UR5, 0xffffffff ;  /* 0xffffffff00057882 */ /* 0x000fe20000000000 */
[----:B--2---:R-:W-:-:S05]  /*22210*/  IADD3 R22, R22, -0x1, RZ ;  /* 0xffffffff16167810 */ /* 0x004fca0007ffe0ff */
[----:B------:R-:W-:-:S05]  /*22220*/  IMAD R5, R22, 0x60, R20 ;  /* 0x0000006016057824 */ /* 0x000fca00078e0214 */
[----:B---3--:R-:W-:-:S04]  /*22230*/  ISETP.GE.AND P0, PT, R5, R7, PT ;  /* 0x000000070500720c */ /* 0x008fc80003f06270 */
[----:B------:R-:W-:Y:S01]  /*22240*/  ISETP.GT.U32.OR P0, PT, R20, 0x5f, P0 ;  /* 0x0000005f1400780c */ /* 0x000fe20000704470 */
[----:B----4-:R-:W-:-:S04]  /*22250*/  IMAD.IADD R5, R5, 0x1, R21 ;  /* 0x0000000105057824 */ /* 0x010fc800078e0215 */
[----:B-1----:R-:W-:-:S08]  /*22260*/  @P1 IMAD.HI.U32 R7, R5, R4, RZ ;  /* 0x0000000405071227 */ /* 0x002fd000078e00ff */
[----:B------:R-:W1:Y:S01]  /*22270*/  @!P0 LDC.64 R2, c[0x0][0x428] ;  /* 0x00010a00ff028b82 */ /* 0x000e620000000a00 */
[----:B------:R-:W-:Y:S01]  /*22280*/  IMAD.MOV.U32 R4, RZ, RZ, R5 ;  /* 0x000000ffff047224 */ /* 0x000fe200078e0005 */
[----:B0-----:R-:W-:Y:S02]  /*22290*/  @P1 SHF.R.U32.HI R4, RZ, R6, R7 ;  /* 0x00000006ff041219 */ /* 0x001fe40000011607 */
[----:B------:R-:W-:-:S03]  /*222a0*/  SHF.R.S32.HI R8, RZ, 0x1f, R32 ;  /* 0x0000001fff087819 */ /* 0x000fc60000011420 */
[----:B------:R-:W-:-:S04]  /*222b0*/  IMAD.MOV R6, RZ, RZ, -R4 ;  /* 0x000000ffff067224 */ /* 0x000fc800078e0a04 */
[----:B------:R-:W-:Y:S01]  /*222c0*/  IMAD R0, R0, R6, R5 ;  /* 0x0000000600007224 */ /* 0x000fe200078e0205 */
[--C-:B------:R-:W-:Y:S01]  /*222d0*/  @!P0 SHF.R.S32.HI R5, RZ, 0x1f, R4.reuse ;  /* 0x0000001fff058819 */ /* 0x100fe20000011404 */
[-C--:B-1----:R-:W-:Y:S02]  /*222e0*/  @!P0 IMAD R6, R8, R2.reuse, RZ ;  /* 0x0000000208068224 */ /* 0x082fe400078e02ff */
        /* <DEDUP_REMOVED lines=11> */
[----:B------:R-:W-:-:S04]  /*223a0*/  @P0 LOP3.LUT R19, R19, 0x8, RZ, 0xfc, !PT ;  /* 0x0000000813130812 */ /* 0x000fc800078efcff */
[----:B------:R-:W-:-:S04]  /*223b0*/  LOP3.LUT R19, R19, 0xffffffef, RZ, 0xc0, !PT ;  /* 0xffffffef13137812 */ /* 0x000fc800078ec0ff */
[----:B------:R-:W-:Y:S01]  /*223c0*/  @P2 LOP3.LUT R19, R19, 0x10, RZ, 0xfc, !PT ;  /* 0x0000001013132812 */ /* 0x000fe200078efcff */
[----:B------:R0:W-:Y:S03]  /*223d0*/  STL [R1+0x10], R8 ;  /* 0x0000100801007387 */ /* 0x0001e60000100800 */
[----:B------:R-:W-:Y:S02]  /*223e0*/  LOP3.LUT R19, R19, 0xfffffffb, RZ, 0xc0, !PT ;  /* 0xfffffffb13137812 */ /* 0x000fe400078ec0ff */
[----:B------:R-:W-:Y:S02]  /*223f0*/  ISETP.GE.AND P1, PT, R36, UR4, PT ;  /* 0x0000000424007c0c */ /* 0x000fe4000bf26270 */
[----:B------:R-:W-:Y:S02]  /*22400*/  @P3 LOP3.LUT R19, R19, 0x4, RZ, 0xfc, !PT ;  /* 0x0000000413133812 */ /* 0x000fe400078efcff */
[----:B------:R-:W-:-:S02]  /*22410*/  ISETP.GE.AND P0, PT, R34, UR4, PT ;  /* 0x0000000422007c0c */ /* 0x000fc4000bf06270 */
[----:B------:R-:W-:-:S04]  /*22420*/  LOP3.LUT R19, R19, 0xfffffffe, RZ, 0xc0, !PT ;  /* 0xfffffffe13137812 */ /* 0x000fc800078ec0ff */
[----:B------:R-:W-:-:S04]  /*22430*/  LOP3.LUT R19, R19, 0xfffffffd, RZ, 0xc0, !PT ;  /* 0xfffffffd13137812 */ /* 0x000fc800078ec0ff */
[----:B------:R-:W-:-:S04]  /*22440*/  @P1 LOP3.LUT R19, R19, 0x2, RZ, 0xfc, !PT ;  /* 0x0000000213131812 */ /* 0x000fc800078efcff */
[----:B------:R-:W-:Y:S01]  /*22450*/  @P0 LOP3.LUT R19, R19, 0x1, RZ, 0xfc, !PT ;  /* 0x0000000113130812 */ /* 0x000fe200078efcff */
[----:B0-----:R-:W-:Y:S06]  /*22460*/  BRA.DIV UR5, `(.L_x_6237) ;  /* 0x0000005605f47947 */ /* 0x001fec000b800000 */
.L_x_6366:
[----:B------:R-:W-:Y:S05]  /*22470*/  @!P2 BRA `(.L_x_6238) ;  /* 0x000000000004a947 */ /* 0x000fea0003800000 */
[----:B------:R-:W-:Y:S01]  /*22480*/  BPT.TRAP 0x1 ;  /* 0x000000040000795c */ /* 0x000fe20000300000 */
.L_x_6238:
        /* <DEDUP_REMOVED lines=23> */
.L_x_6367:
[----:B------:R-:W-:Y:S05]  /*22600*/  BSYNC B0 ;  /* 0x0000000000007941 */ /* 0x000fea0003800000 */
.L_x_6239:
[----:B------:R-:W2:Y:S01]  /*22610*/  LDL R9, [R1+0x4] ;  /* 0x0000040001097983 */ /* 0x000ea20000100800 */
        /* <DEDUP_REMOVED lines=29> */
[----:B------:R-:W-:Y:S01]  /*227f0*/  @P0 IMAD R8, R5, 0x2, R16 ;  /* 0x0000000205080824 */ /* 0x000fe200078e0210 */
[----:B------:R-:W-:Y:S02]  /*22800*/  ULDC.64 UR4, c[0x0][0x208] ;  /* 0x0000820000047ab9 */ /* 0x000fe40000000a00 */
        /* <DEDUP_REMOVED lines=60> */
.L_x_6381:
[----:B------:R-:W-:Y:S01]  /*22bd0*/  ISETP.GE.AND P0, PT, R6, 0x51, PT ;  /* 0x000000510600780c */ /* 0x000fe20003f06270 */
[----:B------:R-:W-:-:S12]  /*22be0*/  ULDC.64 UR4, c[0x0][0x208] ;  /* 0x0000820000047ab9 */ /* 0x000fd80000000a00 */
[----:B-1----:R-:W-:Y:S02]  /*22bf0*/  @P0 LEA R2, P1, R33, R2, 0x1 ;  /* 0x0000000221020211 */ /* 0x002fe400078208ff */
[----:B------:R-:W-:-:S03]  /*22c00*/  @P0 LEA R5, R5, R16, 0x1 ;  /* 0x0000001005050211 */ /* 0x000fc600078e08ff */
        /* <DEDUP_REMOVED lines=9> */
.L_x_6242:
        /* <DEDUP_REMOVED lines=11> */
.L_x_6243:
        /* <DEDUP_REMOVED lines=8> */
[----:B------:R-:W-:-:S02]  /*22dd0*/  SHF.R.S32.HI R0, RZ, 0x1f, R35 ;  /* 0x0000001fff007819 */ /* 0x000fc40000011423 */
[----:B------:R-:W-:Y:S01]  /*22de0*/  ISETP.NE.AND.EX P0, PT, RZ, UR7, PT, P0 ;  /* 0x00000007ff007c0c */ /* 0x000fe2000bf05300 */
[----:B------:R-:W-:Y:S01]  /*22df0*/  VIADD R2, R16, 0x12400 ;  /* 0x0001240010027836 */ /* 0x000fe20000000000 */
[----:B------:R-:W-:Y:S01]  /*22e00*/  BSSY B6, `(.L_x_6244) ;  /* 0x000001a000067945 */ /* 0x000fe20003800000 */
[----:B------:R-:W-:Y:S01]  /*22e10*/  IMAD R0, R0, UR4, RZ ;  /* 0x0000000400007c24 */ /* 0x000fe2000f8e02ff */
[----:B------:R-:W-:-:S03]  /*22e20*/  SEL R31, R31, RZ, !P0 ;  /* 0x000000ff1f1f7207 */ /* 0x000fc60004000000 */
        /* <DEDUP_REMOVED lines=11> */
[----:B0-----:R-:W-:Y:S01]  /*22ee0*/  MOV R4, UR4 ;  /* 0x0000000400047c02 */ /* 0x001fe20008000f00 */
[----:B------:R-:W-:Y:S01]  /*22ef0*/  IMAD.U32 R5, RZ, RZ, UR5 ;  /* 0x00000005ff057e24 */ /* 0x000fe2000f8e00ff */
[----:B------:R-:W0:Y:S01]  /*22f00*/  LDC.64 R2, c[0x4][R2] ;  /* 0x0100000002027b82 */ /* 0x000e220000000a00 */
[----:B------:R-:W-:Y:S01]  /*22f10*/  IMAD.U32 R6, RZ, RZ, UR6 ;  /* 0x00000006ff067e24 */ /* 0x000fe2000f8e00ff */
[----:B------:R-:W-:Y:S01]  /*22f20*/  MOV R10, UR8 ;  /* 0x00000008000a7c02 */ /* 0x000fe20008000f00 */
[----:B-1----:R-:W-:Y:S01]  /*22f30*/  IMAD.U32 R7, RZ, RZ, UR7 ;  /* 0x00000007ff077e24 */ /* 0x002fe2000f8e00ff */
[----:B------:R-:W-:Y:S01]  /*22f40*/  MOV R13, RZ ;  /* 0x000000ff000d7202 */ /* 0x000fe20000000f00 */
[----:B------:R-:W-:-:S02]  /*22f50*/  IMAD.U32 R11, RZ, RZ, UR9 ;  /* 0x00000009ff0b7e24 */ /* 0x000fc4000f8e00ff */
[----:B------:R-:W-:Y:S02]  /*22f60*/  IMAD.MOV.U32 R8, RZ, RZ, 0x70 ;  /* 0x00000070ff087424 */ /* 0x000fe400078e00ff */
[----:B------:R-:W-:-:S07]  /*22f70*/  IMAD.MOV.U32 R12, RZ, RZ, 0x1 ;  /* 0x00000001ff0c7424 */ /* 0x000fce00078e00ff */
[----:B------:R-:W-:-:S07]  /*22f80*/  LEPC R20, `(.L_x_6245) ;  /* 0x000000001014794e */ /* 0x000fce0000000000 */
[----:B0-----:R-:W-:Y:S05]  /*22f90*/  CALL.ABS.NOINC R2 ;  /* 0x0000000002007343 */ /* 0x001fea0003c00000 */
.L_x_6245:
[----:B------:R-:W-:Y:S05]  /*22fa0*/  BSYNC B6 ;  /* 0x0000000000067941 */ /* 0x000fea0003800000 */
.L_x_6244:
[----:B------:R-:W2:Y:S01]  /*22fb0*/  LDL.LU R20, [R1+0x2c] ;  /* 0x00002c0001147983 */ /* 0x000ea20000300800 */
[----:B------:R-:W-:Y:S01]  /*22fc0*/  ULDC.64 UR4, c[0x0][0x2d8] ;  /* 0x0000b60000047ab9 */ /* 0x000fe20000000a00 */
[----:B-1----:R-:W1:Y:S02]  /*22fd0*/  LDC R7, c[0x0][0x448] ;  /* 0x00011200ff077b82 */ /* 0x002e640000000800 */
[----:B0-----:R-:W3:Y:S04]  /*22fe0*/  LDL.LU.64 R2, [R1+0x20] ;  /* 0x0000200001027983 */ /* 0x001ee80000300a00 */
[----:B------:R0:W5:Y:S04]  /*22ff0*/  LDL R10, [R1+0x18] ;  /* 0x00001800010a7983 */ /* 0x0001680000100800 */
[----:B------:R0:W5:Y:S01]  /*23000*/  LDL R8, [R1] ;  /* 0x0000000001087983 */ /* 0x0001620000100800 */
[----:B-1----:R-:W-:-:S13]  /*23010*/  ISETP.NE.AND P0, PT, R7, 0x1, PT ;  /* 0x000000010700780c */ /* 0x002fda0003f05270 */
[----:B------:R-:W1:Y:S01]  /*23020*/  @P0 LDC R6, c[0x0][0x44c] ;  /* 0x00011300ff060b82 */ /* 0x000e620000000800 */
[----:B---3--:R-:W-:Y:S02]  /*23030*/  IMAD.MOV.U32 R3, RZ, RZ, R35 ;  /* 0x000000ffff037224 */ /* 0x008fe400078e0023 */
[----:B------:R-:W-:-:S04]  /*23040*/  IMAD.WIDE.U32 R2, R26, UR4, R2 ;  /* 0x000000041a027c25 */ /* 0x000fc8000f8e0002 */
[----:B------:R-:W-:Y:S01]  /*23050*/  IMAD R3, R26, UR5, R3 ;  /* 0x000000051a037c24 */ /* 0x000fe2000f8e0203 */
[----:B------:R-:W-:Y:S02]  /*23060*/  ULDC.64 UR4, c[0x0][0x2e0] ;  /* 0x0000b80000047ab9 */ /* 0x000fe40000000a00 */
[----:B--2---:R-:W-:Y:S02]  /*23070*/  IMAD R0, R20, UR4, RZ ;  /* 0x0000000414007c24 */ /* 0x004fe4000f8e02ff */
        /* <DEDUP_REMOVED lines=12> */
[----:B-1----:R-:W-:-:S04]  /*23140*/  @P0 IMAD.HI.U32 R6, R5, R6, RZ ;  /* 0x0000000605060227 */ /* 0x002fc800078e00ff */
[----:B------:R-:W-:Y:S01]  /*23150*/  IMAD.MOV.U32 R4, RZ, RZ, R5 ;  /* 0x000000ffff047224 */ /* 0x000fe200078e0005 */
[----:B---3--:R-:W-:Y:S01]  /*23160*/  @P0 SHF.R.U32.HI R4, RZ, R0, R6 ;  /* 0x00000000ff040219 */ /* 0x008fe20000011606 */
[----:B------:R-:W1:Y:S04]  /*23170*/  S2R R20, SR_TID.X ;  /* 0x0000000000147919 */ /* 0x000e680000002100 */
        /* <DEDUP_REMOVED lines=25> */
[----:B-----5:R-:W-:Y:S01]  /*23310*/  IMAD R5, R10, R7, RZ ;  /* 0x000000070a057224 */ /* 0x020fe200078e02ff */
[----:B------:R-:W-:Y:S01]  /*23320*/  ULDC.64 UR4, c[0x0][0x208] ;  /* 0x0000820000047ab9 */ /* 0x000fe20000000a00 */
[----:B------:R-:W-:Y:S01]  /*23330*/  IMAD R25, R25, 0x80, R9 ;  /* 0x0000008019197824 */ /* 0x000fe200078e0209 */
[----:B------:R-:W1:Y:S04]  /*23340*/  SHFL.IDX PT, R2, R4, RZ, 0x181f ;  /* 0x00181fff04027589 */ /* 0x000e6800000e0000 */
[C---:B------:R-:W-:Y:S02]  /*23350*/  ISETP.GE.AND P2, PT, R25.reuse, R5, PT ;  /* 0x000000051900720c */ /* 0x040fe40003f46270 */
[----:B------:R-:W-:-:S11]  /*23360*/  IADD3 R6, R25, 0x10, RZ ;  /* 0x0000001019067810 */ /* 0x000fd60007ffe0ff */
[----:B0-----:R-:W-:-:S05]  /*23370*/  @!P2 LEA R14, P4, R33, R14, 0x1 ;  /* 0x0000000e210ea211 */ /* 0x001fca00078808ff */
[----:B-1----:R-:W-:Y:S02]  /*23380*/  @!P2 IMAD.X R3, RZ, RZ, R2, P4 ;  /* 0x000000ffff03a224 */ /* 0x002fe400020e0602 */
[----:B------:R-:W-:Y:S02]  /*23390*/  @!P2 IMAD.MOV.U32 R2, RZ, RZ, R14 ;  /* 0x000000ffff02a224 */ /* 0x000fe400078e000e */
        /* <DEDUP_REMOVED lines=70> */
.L_x_6398:
[----:B-1----:R-:W-:Y:S01]  /*23800*/  IADD3 R0, R25, 0x70, RZ ;  /* 0x0000007019007810 */ /* 0x002fe20007ffe0ff */
[----:B------:R-:W-:Y:S03]  /*23810*/  BSSY B0, `(.L_x_6247) ;  /* 0x000000c000007945 */ /* 0x000fe60003800000 */
[----:B------:R-:W-:-:S13]  /*23820*/  ISETP.GE.AND P2, PT, R0, R5, PT ;  /* 0x000000050000720c */ /* 0x000fda0003f46270 */
[----:B------:R-:W-:Y:S05]  /*23830*/  @P2 BRA `(.L_x_6248) ;  /* 0x0000000000242947 */ /* 0x000fea0003800000 */
[----:B--2---:R-:W-:Y:S01]  /*23840*/  LEA R2, P2, R33, R14, 0x1 ;  /* 0x0000000e21027211 */ /* 0x004fe200078408ff */
[----:B------:R-:W-:-:S04]  /*23850*/  ULDC.64 UR4, c[0x0][0x208] ;  /* 0x0000820000047ab9 */ /* 0x000fc80000000a00 */
[----:B------:R-:W-:-:S05]  /*23860*/  IMAD.X R3, RZ, RZ, R4, P2 ;  /* 0x000000ffff037224 */ /* 0x000fca00010e0604 */
[----:B------:R-:W-:Y:S01]  /*23870*/  @!PT LDS RZ, [RZ] ;  /* 0x00000000fffff984 */ /* 0x000fe20000000800 */
[----:B------:R-:W-:Y:S01]  /*23880*/  @!PT LDS RZ, [RZ] ;  /* 0x00000000fffff984 */ /* 0x000fe20000000800 */
[----:B------:R-:W-:Y:S01]  /*23890*/  @!PT LDS RZ, [RZ] ;  /* 0x00000000fffff984 */ /* 0x000fe20000000800 */
[----:B------:R0:W-:Y:S04]  /*238a0*/  LDGSTS.E.BYPASS.LTC128B.128 [R8+0x15c00], desc[UR4][R2.64], !P3 ;  /* 0x15c0000002087fae */ /* 0x0001e8000d901d44 */
[----:B------:R0:W-:Y:S04]  /*238b0*/  LDGSTS.E.BYPASS.LTC128B.128 [R8+0x19c00], desc[UR4][R2.64+0x80], !P0 ;  /* 0x19c0008002087fae */ /* 0x0001e8000c101d44 */
[----:B------:R0:W-:Y:S02]  /*238c0*/  LDGSTS.E.BYPASS.LTC128B.128 [R8+0x1dc00], desc[UR4][R2.64+0x100], !P1 ;  /* 0x1dc0010002087fae */ /* 0x0001e4000c901d44 */
.L_x_6248:
[----:B------:R-:W-:Y:S05]  /*238d0*/  BSYNC B0 ;  /* 0x0000000000007941 */ /* 0x000fea0003800000 */
.L_x_6247:
[----:B------:R-:W-:Y:S01]  /*238e0*/  NOP ;  /* 0x0000000000007918 */ /* 0x000fe20000000000 */
[----:B------:R-:W-:-:S13]  /*238f0*/  PLOP3.LUT P0, PT, PT, PT, PT, 0x80, 0x0 ;  /* 0x000000000000781c */ /* 0x000fda0003f0f070 */
.L_x_6249:
        /* <DEDUP_REMOVED lines=18> */
[----:B---3--:R-:W-:Y:S02]  /*23a20*/  IADD3 R6, R2, -0x2, RZ ;  /* 0xfffffffe02067810 */ /* 0x008fe40007ffe0ff */
[----:B01----:R-:W-:Y:S05]  /*23a30*/  @!P0 BRA `(.L_x_6251) ;  /* 0x0000005400bc8947 */ /* 0x003fea0003800000 */
.L_x_6399:
[----:B------:R-:W-:Y:S05]  /*23a40*/  BSYNC B0 ;  /* 0x0000000000007941 */ /* 0x000fea0003800000 */
.L_x_6250:
[----:B------:R-:W3:Y:S01]  /*23a50*/  LDL R0, [R1+0x8] ;  /* 0x0000080001007983 */ /* 0x000ee20000100800 */
        /* <DEDUP_REMOVED lines=10> */
.L_x_6266:
[----:B------:R-:W3:Y:S01]  /*23b00*/  LDL R4, [R1+0xc] ;  /* 0x00000c0001047983 */ /* 0x000ee20000100800 */
[----:B------:R-:W1:Y:S03]  /*23b10*/  LDC R7, c[0x0][0x430] ;  /* 0x00010c00ff077b82 */ /* 0x000e660000000800 */
[----:B------:R-:W4:Y:S01]  /*23b20*/  LDL R8, [R1+0x10] ;  /* 0x0000100001087983 */ /* 0x000f220000100800 */
        /* <DEDUP_REMOVED lines=9> */
[----:B------:R-:W-:Y:S01]  /*23bc0*/  ISETP.GT.U32.AND P4, PT, R0, 0x5f, PT ;  /* 0x0000005f0000780c */ /* 0x000fe20003f84070 */
[----:B------:R-:W-:Y:S01]  /*23bd0*/  IMAD.U32 R11, RZ, RZ, UR37 ;  /* 0x00000025ff0b7e24 */ /* 0x000fe2000f8e00ff */
[----:B------:R-:W-:Y:S01]  /*23be0*/  ULDC.64 UR4, c[0x0][0x208] ;  /* 0x0000820000047ab9 */ /* 0x000fe20000000a00 */
[----:B------:R-:W-:Y:S02]  /*23bf0*/  VIADD R23, R10, 0x1 ;  /* 0x000000010a177836 */ /* 0x000fe40000000000 */
[----:B------:R-:W-:Y:S02]  /*23c00*/  IMAD.MOV.U32 R22, RZ, RZ, R6 ;  /* 0x000000ffff167224 */ /* 0x000fe400078e0006 */
[----:B---3--:R-:W-:-:S06]  /*23c10*/  IMAD R9, R6, 0x60, R4 ;  /* 0x0000006006097824 */ /* 0x008fcc00078e0204 */
        /* <DEDUP_REMOVED lines=12> */
[----:B------:R-:W-:Y:S02]  /*23ce0*/  @!P4 IADD3 R3, R8, R3, RZ ;  /* 0x000000030803c210 */ /* 0x000fe40007ffe0ff */
[----:B------:R-:W-:Y:S01]  /*23cf0*/  IMAD R9, R7, R0, R9 ;  /* 0x0000000007097224 */ /* 0x000fe200078e0209 */
[----:B------:R-:W-:Y:S02]  /*23d00*/  MOV R0, RZ ;  /* 0x000000ff00007202 */ /* 0x000fe40000000f00 */
[----:B0-----:R-:W-:-:S04]  /*23d10*/  @!P4 LEA R4, P0, R2, R4, 0x2 ;  /* 0x000000040204c211 */ /* 0x001fc800078010ff */
[----:B------:R-:W-:-:S05]  /*23d20*/  @!P4 LEA.HI.X R5, R2, R5, R3, 0x2, P0 ;  /* 0x000000050205c211 */ /* 0x000fca00000f1403 */
[----:B------:R0:W5:Y:S01]  /*23d30*/  @!P4 LDG.E R0, desc[UR4][R4.64] ;  /* 0x000000040400c981 */ /* 0x000162000c1e1900 */
[----:B------:R-:W-:Y:S02]  /*23d40*/  ISETP.NE.AND P4, PT, R11, 0x3, PT ;  /* 0x000000030b00780c */ /* 0x000fe40003f85270 */
[C---:B------:R-:W-:Y:S01]  /*23d50*/  ISETP.NE.AND P0, PT, R23.reuse, 0x2, PT ;  /* 0x000000021700780c */ /* 0x040fe20003f05270 */
[----:B------:R-:W-:Y:S05]  /*23d60*/  YIELD ;  /* 0x0000000000007946 */ /* 0x000fea0003800000 */
[----:B------:R-:W-:Y:S02]  /*23d70*/  SEL R29, RZ, 0x1, P0 ;  /* 0x00000001ff1d7807 */ /* 0x000fe40000000000 */
[----:B------:R-:W-:-:S02]  /*23d80*/  SEL R23, R23, RZ, P0 ;  /* 0x000000ff17177207 */ /* 0x000fc40000000000 */
[----:B------:R-:W-:Y:S01]  /*23d90*/  LOP3.LUT R29, R20, R29, RZ, 0x3c, !PT ;  /* 0x0000001d141d7212 */ /* 0x000fe200078e3cff */
[----:B0-----:R-:W-:Y:S06]  /*23da0*/  @!P4 BRA `(.L_x_6254) ;  /* 0x000000000004c947 */ /* 0x001fec0003800000 */
[----:B------:R-:W-:Y:S01]  /*23db0*/  BPT.TRAP 0x1 ;  /* 0x000000040000795c */ /* 0x000fe20000300000 */
.L_x_6254:
[----:B------:R-:W-:Y:S01]  /*23dc0*/  IMAD R7, R23, 0x8, R16 ;  /* 0x0000000817077824 */ /* 0x000fe200078e0210 */
[----:B------:R-:W-:Y:S01]  /*23dd0*/  SHF.L.U32 R2, R29, 0x1f, RZ ;  /* 0x0000001f1d027819 */ /* 0x000fe200000006ff */
[----:B------:R-:W-:Y:S03]  /*23de0*/  BSSY B1, `(.L_x_6255) ;  /* 0x0000003000017945 */ /* 0x000fe60003800000 */
[----:B------:R-:W0:Y:S02]  /*23df0*/  SYNCS.PHASECHK.TRANS64.TRYWAIT P0, [R7+URZ+0x30840], R2 ;  /* 0x03084002070075a7 */ /* 0x000e24000800017f */
[----:B0-----:R-:W-:Y:S05]  /*23e00*/  @!P0 BRA `(.L_x_6256) ;  /* 0x0000005000dc8947 */ /* 0x001fea0003800000 */
.L_x_6400:
[----:B------:R-:W-:Y:S05]  /*23e10*/  BSYNC B1 ;  /* 0x0000000000017941 */ /* 0x000fea0003800000 */
.L_x_6255:
[----:B------:R-:W-:Y:S01]  /*23e20*/  SHF.R.S32.HI R21, RZ, 0x1f, R9 ;  /* 0x0000001fff157819 */ /* 0x000fe20000011409 */
[----:B------:R-:W-:Y:S01]  /*23e30*/  ULDC.64 UR4, c[0x0][0x300] ;  /* 0x0000c00000047ab9 */ /* 0x000fe20000000a00 */
[----:B-----5:R-:W-:Y:S01]  /*23e40*/  SHF.R.S32.HI R25, RZ, 0x1f, R0 ;  /* 0x0000001fff197819 */ /* 0x020fe20000011400 */
[----:B0-----:R-:W-:Y:S01]  /*23e50*/  IMAD.WIDE.U32 R2, R9, UR4, RZ ;  /* 0x0000000409027c25 */ /* 0x001fe2000f8e00ff */
[----:B------:R-:W-:Y:S01]  /*23e60*/  ULDC.64 UR6, c[0x0][0x2e8] ;  /* 0x0000ba0000067ab9 */ /* 0x000fe20000000a00 */
[----:B------:R-:W-:Y:S02]  /*23e70*/  LOP3.LUT P5, RZ, R19, 0x2, RZ, 0xc0, !PT ;  /* 0x0000000213ff7812 */ /* 0x000fe400078ac0ff */
        /* <DEDUP_REMOVED lines=21> */
[----:B------:R-:W1:Y:S01]  /*23fd0*/  SHFL.IDX PT, R3, R6, RZ, 0x181f ;  /* 0x00181fff06037589 */ /* 0x000e6200000e0000 */
[----:B------:R-:W-:-:S03]  /*23fe0*/  ULDC.64 UR4, c[0x0][0x208] ;  /* 0x0000820000047ab9 */ /* 0x000fc60000000a00 */
        /* <DEDUP_REMOVED lines=35> */
.L_x_6414:
[----:B------:R-:W-:Y:S01]  /*24220*/  LOP3.LUT P6, RZ, R19, 0x4, RZ, 0xc0, !PT ;  /* 0x0000000413ff7812 */ /* 0x000fe200078cc0ff */
[----:B------:R-:W-:Y:S01]  /*24230*/  ULDC.64 UR4, c[0x0][0x208] ;  /* 0x0000820000047ab9 */ /* 0x000fe20000000a00 */
[----:B---3--:R-:W-:-:S04]  /*24240*/  IADD3 R2, P0, R2, R4, RZ ;  /* 0x0000000402027210 */ /* 0x008fc80007f1e0ff */
[----:B------:R-:W-:Y:S02]  /*24250*/  IADD3.X R3, RZ, R35, RZ, P0, !PT ;  /* 0x00000023ff037210 */ /* 0x000fe400007fe4ff */
        /* <DEDUP_REMOVED lines=8> */
.L_x_6258:
        /* <DEDUP_REMOVED lines=11> */
.L_x_6259:
[----:B------:R1:W-:Y:S01]  /*24390*/  SYNCS.ARRIVE.TRANS64.A1T0 RZ, [R7+URZ+0x30830], RZ ;  /* 0x030830ff07ff79a7 */ /* 0x0003e2000810003f */
[----:B------:R-:W-:Y:S05]  /*243a0*/  @!P5 BRA `(.L_x_6260) ;  /* 0x000000000004d947 */ /* 0x000fea0003800000 */
[----:B------:R-:W-:Y:S01]  /*243b0*/  BPT.TRAP 0x1 ;  /* 0x000000040000795c */ /* 0x000fe20000300000 */
.L_x_6260:
[----:B------:R-:W-:Y:S01]  /*243c0*/  SHF.L.U32 R2, R20, 0x1f, RZ ;  /* 0x0000001f14027819 */ /* 0x000fe200000006ff */
[----:B0-----:R-:W-:Y:S01]  /*243d0*/  IMAD R6, R10, 0x8, R16 ;  /* 0x000000080a067824 */ /* 0x001fe200078e0210 */
[----:B------:R-:W-:Y:S03]  /*243e0*/  BSSY B1, `(.L_x_6261) ;  /* 0x0000003000017945 */ /* 0x000fe60003800000 */
[----:B------:R-:W0:Y:S02]  /*243f0*/  SYNCS.PHASECHK.TRANS64.TRYWAIT P0, [R6+URZ+0x30860], R2 ;  /* 0x03086002060075a7 */ /* 0x000e24000800017f */
[----:B0-----:R-:W-:Y:S05]  /*24400*/  @!P0 BRA `(.L_x_6262) ;  /* 0x0000005400648947 */ /* 0x001fea0003800000 */
.L_x_6415:
[----:B------:R-:W-:Y:S05]  /*24410*/  BSYNC B1 ;  /* 0x0000000000017941 */ /* 0x000fea0003800000 */
.L_x_6261:
[----:B------:R-:W1:Y:S01]  /*24420*/  LDL R5, [R1+0x4] ;  /* 0x0000040001057983 */ /* 0x000e620000100800 */
[----:B------:R-:W3:Y:S01]  /*24430*/  S2R R3, SR_TID.X ;  /* 0x0000000000037919 */ /* 0x000ee20000002100 */
[----:B------:R-:W-:Y:S01]  /*24440*/  UMOV UR4, 0xffffffff ;  /* 0xffffffff00047882 */ /* 0x000fe20000000000 */
[----:B---3--:R-:W-:-:S04]  /*24450*/  LOP3.LUT R3, R3, 0x7f, RZ, 0xc0, !PT ;  /* 0x0000007f03037812 */ /* 0x008fc800078ec0ff */
[----:B------:R-:W-:Y:S01]  /*24460*/  SHF.R.U32.HI R3, RZ, 0x3, R3 ;  /* 0x00000003ff037819 */ /* 0x000fe20000011603 */
[----:B-1----:R-:W-:Y:S02]  /*24470*/  IMAD R7, R31, -0x60, R5 ;  /* 0xffffffa01f077824 */ /* 0x002fe400078e0205 */
[----:B------:R-:W-:Y:S02]  /*24480*/  IMAD R5, R10, 0x4800, R37 ;  /* 0x000048000a057824 */ /* 0x000fe400078e0225 */
[----:B------:R-:W-:Y:S01]  /*24490*/  IMAD.IADD R7, R7, 0x1, -R3 ;  /* 0x0000000107077824 */ /* 0x000fe200078e0a03 */
[----:B------:R-:W-:Y:S06]  /*244a0*/  BRA.DIV UR4, `(.L_x_6263) ;  /* 0x0000005604507947 */ /* 0x000fec000b800000 */
[----:B0-----:R-:W0:Y:S01]  /*244b0*/  SHFL.IDX PT, R2, R17, RZ, 0x181f ;  /* 0x00181fff11027589 */ /* 0x001e2200000e0000 */
[----:B------:R-:W-:Y:S01]  /*244c0*/  IMAD R5, R5, 0x2, R16 ;  /* 0x0000000205057824 */ /* 0x000fe200078e0210 */
[----:B------:R-:W-:Y:S02]  /*244d0*/  ULDC.64 UR4, c[0x0][0x208] ;  /* 0x0000820000047ab9 */ /* 0x000fe40000000a00 */
[----:B------:R-:W1:Y:S04]  /*244e0*/  SHFL.IDX PT, R3, R18, RZ, 0x181f ;  /* 0x00181fff12037589 */ /* 0x000e6800000e0000 */
[----:B--2---:R-:W-:Y:S01]  /*244f0*/  SHFL.IDX PT, R14, R17, 0x5, 0x181f ;  /* 0x00b81f00110e7f89 */ /* 0x004fe200000e0000 */
        /* <DEDUP_REMOVED lines=49> */
.L_x_6429:
[----:B0-----:R-:W-:Y:S01]  /*24810*/  IADD3 R2, P0, R14, R4, RZ ;  /* 0x000000040e027210 */ /* 0x001fe20007f1e0ff */
[----:B------:R-:W-:Y:S01]  /*24820*/  ULDC.64 UR4, c[0x0][0x208] ;  /* 0x0000820000047ab9 */ /* 0x000fe20000000a00 */
[----:B------:R-:W-:-:S03]  /*24830*/  ULDC.64 UR6, c[0x0][0x318] ;  /* 0x0000c60000067ab9 */ /* 0x000fc60000000a00 */
        /* <DEDUP_REMOVED lines=10> */
[----:B------:R-:W-:Y:S02]  /*248e0*/  ULDC.64 UR4, c[0x0][0x328] ;  /* 0x0000ca0000047ab9 */ /* 0x000fe40000000a00 */
[----:B------:R-:W-:-:S04]  /*248f0*/  IMAD R4, R21, UR4, RZ ;  /* 0x0000000415047c24 */ /* 0x000fc8000f8e02ff */
[C---:B------:R-:W-:Y:S02]  /*24900*/  IMAD R7, R9.reuse, UR5, R4 ;  /* 0x0000000509077c24 */ /* 0x040fe4000f8e0204 */
        /* <DEDUP_REMOVED lines=14> */
.L_x_6264:
        /* <DEDUP_REMOVED lines=11> */
.L_x_6265:
        /* <DEDUP_REMOVED lines=8> */
.L_x_6253:
[----:B------:R-:W-:Y:S05]  /*24b20*/  BSYNC B0 ;  /* 0x0000000000007941 */ /* 0x000fea0003800000 */
.L_x_6252:
        /* <DEDUP_REMOVED lines=8> */
[----:B------:R-:W1:Y:S01]  /*24bb0*/  FLO.U32 R0, UR4 ;  /* 0x0000000400007d00 */ /* 0x000e6200080e0000 */
[----:B------:R-:W-:Y:S01]  /*24bc0*/  ULDC.64 UR6, c[0x0][0x208] ;  /* 0x0000820000067ab9 */ /* 0x000fe20000000a00 */
        /* <DEDUP_REMOVED lines=8> */
.L_x_6268:
[----:B------:R-:W-:Y:S05]  /*24c50*/  BSYNC B0 ;  /* 0x0000000000007941 */ /* 0x000fea0003800000 */
.L_x_6267:
[----:B------:R-:W-:-:S05]  /*24c60*/  IMAD.U32 R0, RZ, RZ, UR37 ;  /* 0x00000025ff007e24 */ /* 0x000fca000f8e00ff */
[----:B------:R-:W-:-:S13]  /*24c70*/  ISETP.NE.AND P0, PT, R0, 0x3, PT ;  /* 0x000000030000780c */ /* 0x000fda0003f05270 */
[----:B------:R-:W-:Y:S05]  /*24c80*/  @!P0 BRA `(.L_x_6269) ;  /* 0x0000000000048947 */ /* 0x000fea0003800000 */
[----:B------:R-:W-:Y:S01]  /*24c90*/  BPT.TRAP 0x1 ;  /* 0x000000040000795c */ /* 0x000fe20000300000 */
.L_x_6269:
[----:B------:R-:W3:Y:S01]  /*24ca0*/  LDL.LU R2, [R1+0x4] ;  /* 0x0000040001027983 */ /* 0x000ee20000300800 */
[----:B------:R-:W-:Y:S01]  /*24cb0*/  IMAD R0, R23, 0x8, R16 ;  /* 0x0000000817007824 */ /* 0x000fe200078e0210 */
[----:B0-----:R-:W-:Y:S01]  /*24cc0*/  SHF.L.U32 R3, R29, 0x1f, RZ ;  /* 0x0000001f1d037819 */ /* 0x001fe200000006ff */
[----:B------:R-:W-:Y:S03]  /*24cd0*/  BSSY B0, `(.L_x_6270) ;  /* 0x0000004000007945 */ /* 0x000fe60003800000 */
[----:B------:R-:W0:Y:S01]  /*24ce0*/  SYNCS.PHASECHK.TRANS64.TRYWAIT P0, [R0+URZ+0x30860], R3 ;  /* 0x03086003000075a7 */ /* 0x000e22000800017f */
[----:B---3--:R-:W-:Y:S01]  /*24cf0*/  IMAD R6, R22, -0x60, R2 ;  /* 0xffffffa016067824 */ /* 0x008fe200078e0202 */
[----:B0-----:R-:W-:Y:S06]  /*24d00*/  @!P0 BRA `(.L_x_6271) ;  /* 0x0000005400508947 */ /* 0x001fec0003800000 */
.L_x_6430:
[----:B------:R-:W-:Y:S05]  /*24d10*/  BSYNC B0 ;  /* 0x0000000000007941 */ /* 0x000fea0003800000 */
.L_x_6270:
        /* <DEDUP_REMOVED lines=13> */
[----:B------:R-:W-:Y:S01]  /*24df0*/  ISETP.GE.AND P1, PT, R36, UR4, PT ;  /* 0x0000000424007c0c */ /* 0x000fe2000bf26270 */
[----:B------:R-:W-:Y:S01]  /*24e00*/  ULDC.64 UR6, c[0x0][0x208] ;  /* 0x0000820000067ab9 */ /* 0x000fe20000000a00 */
        /* <DEDUP_REMOVED lines=13> */
[----:B------:R-:W0:Y:S02]  /*24ee0*/  SHFL.IDX PT, R14, R17, 0x2, 0x181f ;  /* 0x00581f00110e7f89 */ /* 0x000e2400000e0000 */
[----:B------:R-:W-:Y:S02]  /*24ef0*/  IADD3.X R3, RZ, R7, RZ, P3, !PT ;  /* 0x00000007ff037210 */ /* 0x000fe40001ffe4ff */
[----:B------:R-:W1:Y:S01]  /*24f00*/  SHFL.IDX PT, R7, R18, 0x2, 0x181f ;  /* 0x00581f0012077f89 */ /* 0x000e6200000e0000 */
[----:B------:R-:W-:-:S04]  /*24f10*/  ISETP.LT.OR P3, PT, R6, 0x11, P1 ;  /* 0x000000110600780c */ /* 0x000fc80000f61670 */
[----:B------:R-:W-:Y:S01]  /*24f20*/  LDGSTS.E.BYPASS.LTC128B.128 [R4+0xc00], desc[UR6][R2.64], !P4 ;  /* 0x00c0000002047fae */ /* 0x000fe2000e101d46 */
[----:B------:R-:W-:-:S08]  /*24f30*/  ISETP.LT.OR P4, PT, R6, 0x11, P0 ;  /* 0x000000110600780c */ /* 0x000fd00000781670 */
[----:B------:R-:W-:Y:S05]  /*24f40*/  LDGSTS.E.BYPASS.LTC128B.128 [R4+0x3c00], desc[UR6][R2.64+0x80], !P3 ;  /* 0x03c0008002047fae */ /* 0x000fea000d901d46 */
        /* <DEDUP_REMOVED lines=31> */
.L_x_6444:
[C---:B------:R-:W-:Y:S01]  /*25140*/  ISETP.LT.OR P2, PT, R6.reuse, 0x51, P2 ;  /* 0x000000510600780c */ /* 0x040fe20001741670 */
[----:B------:R-:W-:Y:S01]  /*25150*/  ULDC.64 UR4, c[0x0][0x208] ;  /* 0x0000820000047ab9 */ /* 0x000fe20000000a00 */
[C---:B------:R-:W-:Y:S02]  /*25160*/  ISETP.LT.OR P1, PT, R6.reuse, 0x51, P1 ;  /* 0x000000510600780c */ /* 0x040fe40000f21670 */
[----:B------:R-:W-:Y:S02]  /*25170*/  ISETP.LT.OR P0, PT, R6, 0x51, P0 ;  /* 0x000000510600780c */ /* 0x000fe40000701670 */
[----:B0--3--:R-:W-:-:S04]  /*25180*/  IADD3 R2, P3, R14, R5, RZ ;  /* 0x000000050e027210 */ /* 0x009fc80007f7e0ff */
[----:B------:R-:W-:-:S05]  /*25190*/  IADD3.X R3, RZ, R18, RZ, P3, !PT ;  /* 0x00000012ff037210 */ /* 0x000fca0001ffe4ff */
        /* <DEDUP_REMOVED lines=8> */
.L_x_6273:
        /* <DEDUP_REMOVED lines=11> */
.L_x_6274:
[----:B------:R-:W-:Y:S01]  /*252d0*/  VIADD R23, R23, 0x1 ;  /* 0x0000000117177836 */ /* 0x000fe20000000000 */
[----:B------:R0:W-:Y:S04]  /*252e0*/  SYNCS.ARRIVE.TRANS64.A1T0 RZ, [R0+URZ+0x30850], RZ ;  /* 0x030850ff00ff79a7 */ /* 0x0001e8000810003f */
[----:B------:R-:W-:-:S04]  /*252f0*/  ISETP.NE.AND P0, PT, R23, 0x2, PT ;  /* 0x000000021700780c */ /* 0x000fc80003f05270 */
[----:B0-----:R-:W-:Y:S02]  /*25300*/  SEL R0, RZ, 0x1, P0 ;  /* 0x00000001ff007807 */ /* 0x001fe40000000000 */
[----:B------:R-:W-:Y:S02]  /*25310*/  SEL R23, R23, RZ, P0 ;  /* 0x000000ff17177207 */ /* 0x000fe40000000000 */
[----:B------:R-:W-:-:S07]  /*25320*/  LOP3.LUT R29, R29, R0, RZ, 0x3c, !PT ;  /* 0x000000001d1d7212 */ /* 0x000fce00078e3cff */
.L_x_6231:
[----:B------:R-:W-:Y:S05]  /*25330*/  BSYNC B7 ;  /* 0x0000000000077941 */ /* 0x000fea0003800000 */
.L_x_6229:
[----:B------:R-:W-:-:S13]  /*25340*/  LOP3.LUT P0, RZ, R19, 0x20, RZ, 0xc0, !PT ;  /* 0x0000002013ff7812 */ /* 0x000fda000780c0ff */
[----:B------:R-:W-:Y:S05]  /*25350*/  @!P0 BRA `(.L_x_6275) ;  /* 0x0000000000248947 */ /* 0x000fea0003800000 */
[----:B------:R-:W-:Y:S05]  /*25360*/  WARPSYNC.ALL ;  /* 0x0000000000007948 */ /* 0x000fea0003800000 */
[----:B------:R-:W2:Y:S08]  /*25370*/  S2UR UR5, SR_CgaCtaId ;  /* 0x00000000000579c3 */ /* 0x000eb00000008800 */
[----:B------:R-:W-:Y:S06]  /*25380*/  BAR.SYNC.DEFER_BLOCKING 0x5, 0x180 ;  /* 0x0146000000007b1d */ /* 0x000fec0000010000 */
[----:B------:R-:W-:-:S02]  /*25390*/  UMOV UR4, 0x400 ;  /* 0x0000040000047882 */ /* 0x000fc40000000000 */
[----:B--2---:R-:W-:-:S06]  /*253a0*/  ULEA UR4, UR5, UR4, 0x18 ;  /* 0x0000000405047291 */ /* 0x004fcc000f8ec03f */
[----:B-1----:R-:W-:-:S05]  /*253b0*/  IMAD.U32 R16, RZ, RZ, UR4 ;  /* 0x00000004ff107e24 */ /* 0x002fca000f8e00ff */
[----:B------:R2:W3:Y:S01]  /*253c0*/  LDS.128 R24, [R16+0x308d0] ;  /* 0x0308d00010187984 */ /* 0x0004e20000000c00 */
[----:B------:R-:W-:Y:S06]  /*253d0*/  BAR.ARV 0x4, 0x180 ;  /* 0x0106000000007b1d */ /* 0x000fec0000002000 */
[----:B------:R-:W-:Y:S05]  /*253e0*/  BRA `(.L_x_6276) ;  /* 0x0000000c00e07947 */ /* 0x000fea0003800000 */
.L_x_6275:
[----:B-1----:R-:W1:Y:S01]  /*253f0*/  S2R R8, SR_TID.X ;  /* 0x0000000000087919 */ /* 0x002e620000002100 */
        /* <DEDUP_REMOVED lines=42> */
[----:B------:R1:W2:Y:S02]  /*256a0*/  SHFL.IDX PT, R14, R2, 0x1f, 0x1f ;  /* 0x03e01f00020e7f89 */ /* 0x0002a400000e0000 */
.L_x_6454:
[----:B------:R-:W-:Y:S02]  /*256b0*/  ULDC UR4, c[0x0][0xc38] ;  /* 0x00030e0000047ab9 */ /* 0x000fe40000000800 */
[----:B------:R-:W-:-:S04]  /*256c0*/  IMAD.U32 R5, RZ, RZ, UR4 ;  /* 0x00000004ff057e24 */ /* 0x000fc8000f8e00ff */
[----:B--2---:R-:W-:-:S05]  /*256d0*/  IMAD R14, R14, R5, RZ ;  /* 0x000000050e0e7224 */ /* 0x004fca00078e02ff */
[----:B------:R-:W-:-:S04]  /*256e0*/  IADD3 R7, R7, R14, RZ ;  /* 0x0000000e07077210 */ /* 0x000fc80007ffe0ff */
[----:B------:R-:W-:-:S13]  /*256f0*/  ISETP.GT.AND P6, PT, R7, R0, PT ;  /* 0x000000000700720c */ /* 0x000fda0003fc4270 */
[----:B------:R-:W-:Y:S05]  /*25700*/  @P6 BRA `(.L_x_6278) ;  /* 0x0000000000a86947 */ /* 0x000fea0003800000 */
.L_x_6281:
[----:B-1----:R-:W1:Y:S01]  /*25710*/  LDC R2, c[0x0][0xc3c] ;  /* 0x00030f00ff027b82 */ /* 0x002e620000000800 */
[----:B------:R-:W-:-:S05]  /*25720*/  VIADD R27, R27, 0x1f ;  /* 0x0000001f1b1b7836 */ /* 0x000fca0000000000 */
[----:B-1----:R-:W-:-:S13]  /*25730*/  ISETP.GE.AND P6, PT, R27, R2, PT ;  /* 0x000000021b00720c */ /* 0x002fda0003fc6270 */
[----:B------:R-:W-:Y:S05]  /*25740*/  @P6 BRA `(.L_x_6279) ;  /* 0x0000000800c46947 */ /* 0x000fea0003800000 */
[----:B------:R-:W1:Y:S01]  /*25750*/  S2R R3, SR_TID.X ;  /* 0x0000000000037919 */ /* 0x000e620000002100 */
[----:B------:R-:W-:Y:S01]  /*25760*/  IMAD.MOV.U32 R25, RZ, RZ, RZ ;  /* 0x000000ffff197224 */ /* 0x000fe200078e00ff */
        /* <DEDUP_REMOVED lines=8> */
[----:B--2---:R-:W-:Y:S01]  /*257f0*/  @!P6 IMAD.WIDE R2, R9, 0x4, R4 ;  /* 0x000000040902e825 */ /* 0x004fe200078e0204 */
[----:B------:R-:W-:-:S06]  /*25800*/  MOV R4, RZ ;  /* 0x000000ff00047202 */ /* 0x000fcc0000000f00 */
        /* <DEDUP_REMOVED lines=20> */
.L_x_6462:
[----:B------:R-:W-:Y:S02]  /*25950*/  ULDC UR4, c[0x0][0xc38] ;  /* 0x00030e0000047ab9 */ /* 0x000fe40000000800 */
[----:B------:R-:W-:-:S04]  /*25960*/  IMAD.U32 R5, RZ, RZ, UR4 ;  /* 0x00000004ff057e24 */ /* 0x000fc8000f8e00ff */
[----:B--2---:R-:W-:-:S04]  /*25970*/  IMAD R14, R14, R5, RZ ;  /* 0x000000050e0e7224 */ /* 0x004fc800078e02ff */
[----:B------:R-:W-:-:S05]  /*25980*/  IMAD.IADD R7, R14, 0x1, R7 ;  /* 0x000000010e077824 */ /* 0x000fca00078e0207 */
[----:B------:R-:W-:-:S13]  /*25990*/  ISETP.GT.AND P6, PT, R7, R0, PT ;  /* 0x000000000700720c */ /* 0x000fda0003fc4270 */
[----:B------:R-:W-:Y:S05]  /*259a0*/  @!P6 BRA `(.L_x_6281) ;  /* 0xfffffffc0058e947 */ /* 0x000fea000383ffff */
.L_x_6278:
[----:B------:R-:W-:Y:S01]  /*259b0*/  IADD3 R7, -R14, R7, RZ ;  /* 0x000000070e077210 */ /* 0x000fe20007ffe1ff */
[----:B------:R-:W-:-:S04]  /*259c0*/  UMOV UR4, 0xffffffff ;  /* 0xffffffff00047882 */ /* 0x000fc80000000000 */
[----:B------:R-:W-:-:S05]  /*259d0*/  IMAD R3, R2, R5, R7 ;  /* 0x0000000502037224 */ /* 0x000fca00078e0207 */
[----:B------:R-:W-:Y:S01]  /*259e0*/  ISETP.GT.AND P6, PT, R3, R0, PT ;  /* 0x000000000300720c */ /* 0x000fe20003fc4270 */
[----:B------:R-:W-:-:S12]  /*259f0*/  BRA.DIV UR4, `(.L_x_6282) ;  /* 0x0000005a04387947 */ /* 0x000fd8000b800000 */
[----:B------:R-:W-:-:S04]  /*25a00*/  VOTE.ANY R3, PT, !P6 ;  /* 0x0000000000037806 */ /* 0x000fc800070e0100 */
[----:B0-----:R-:W0:Y:S02]  /*25a10*/  POPC R12, R3 ;  /* 0x00000003000c7309 */ /* 0x001e240000000000 */
[----:B0-----:R0:W2:Y:S01]  /*25a20*/  SHFL.IDX PT, R25, R25, R12, 0x1f ;  /* 0x00001f0c19197589 */ /* 0x0010a200000e0000 */
[----:B------:R-:W-:-:S03]  /*25a30*/  IMAD.IADD R27, R12, 0x1, R27 ;  /* 0x000000010c1b7824 */ /* 0x000fc600078e021b */
[----:B------:R0:W3:Y:S04]  /*25a40*/  SHFL.IDX PT, R4, R4, R12, 0x1f ;  /* 0x00001f0c04047589 */ /* 0x0000e800000e0000 */
.L_x_6467:
[----:B------:R-:W-:-:S13]  /*25a50*/  ISETP.NE.AND P0, PT, R3, RZ, PT ;  /* 0x000000ff0300720c */ /* 0x000fda0003f05270 */
[----:B------:R-:W-:Y:S05]  /*25a60*/  @!P0 BRA `(.L_x_6283) ;  /* 0x0000000000108947 */ /* 0x000fea0003800000 */
[----:B------:R-:W-:Y:S01]  /*25a70*/  UMOV UR4, 0xffffffff ;  /* 0xffffffff00047882 */ /* 0x000fe20000000000 */
[----:B0-----:R-:W-:Y:S02]  /*25a80*/  VIADD R12, R12, 0xffffffff ;  /* 0xffffffff0c0c7836 */ /* 0x001fe40000000000 */
[----:B------:R-:W-:Y:S05]  /*25a90*/  BRA.DIV UR4, `(.L_x_6284) ;  /* 0x0000005a046c7947 */ /* 0x000fea000b800000 */
[----:B------:R4:W0:Y:S02]  /*25aa0*/  SHFL.IDX PT, R6, R2, R12, 0x1f ;  /* 0x00001f0c02067589 */ /* 0x00082400000e0000 */
.L_x_6283:
[----:B---3--:R-:W-:Y:S01]  /*25ab0*/  ISETP.NE.AND P0, PT, R4, 0x1, PT ;  /* 0x000000010400780c */ /* 0x008fe20003f05270 */
[----:B0-----:R-:W-:-:S04]  /*25ac0*/  IMAD R24, R6, R5, R7 ;  /* 0x0000000506187224 */ /* 0x001fc800078e0207 */
[----:B------:R-:W-:-:S08]  /*25ad0*/  IMAD.IADD R0, R0, 0x1, -R24 ;  /* 0x0000000100007824 */ /* 0x000fd000078e0a18 */
[----:B------:R-:W-:Y:S05]  /*25ae0*/  @!P0 BRA `(.L_x_6285) ;  /* 0x0000000000dc8947 */ /* 0x000fea0003800000 */
[----:B--2---:R-:W-:Y:S02]  /*25af0*/  IABS R6, R25 ;  /* 0x0000001900067213 */ /* 0x004fe40000000000 */
[----:B------:R-:W-:Y:S02]  /*25b00*/  IABS R5, R4 ;  /* 0x0000000400057213 */ /* 0x000fe40000000000 */
[----:B------:R-:W0:Y:S08]  /*25b10*/  I2F.RP R7, R6 ;  /* 0x0000000600077306 */ /* 0x000e300000209400 */
[----:B------:R-:W2:Y:S08]  /*25b20*/  I2F.RP R8, R5 ;  /* 0x0000000500087306 */ /* 0x000eb00000209400 */
[----:B0-----:R-:W1:Y:S08]  /*25b30*/  MUFU.RCP R7, R7 ;  /* 0x0000000700077308 */ /* 0x001e700000001000 */
[----:B--2---:R-:W-:Y:S01]  /*25b40*/  MUFU.RCP R8, R8 ;  /* 0x0000000800087308 */ /* 0x004fe20000001000 */
[----:B-1--4-:R-:W-:-:S02]  /*25b50*/  IADD3 R2, R7, 0xffffffe, RZ ;  /* 0x0ffffffe07027810 */ /* 0x012fc40007ffe0ff */
[----:B------:R-:W-:-:S05]  /*25b60*/  IABS R7, R25 ;  /* 0x0000001900077213 */ /* 0x000fca0000000000 */
[----:B------:R0:W1:Y:S02]  /*25b70*/  F2I.FTZ.U32.TRUNC.NTZ R3, R2 ;  /* 0x0000000200037305 */ /* 0x000064000021f000 */
[----:B0-----:R-:W-:Y:S02]  /*25b80*/  IMAD.MOV.U32 R2, RZ, RZ, RZ ;  /* 0x000000ffff027224 */ /* 0x001fe400078e00ff */
[----:B-1----:R-:W-:-:S04]  /*25b90*/  IMAD.MOV R9, RZ, RZ, -R3 ;  /* 0x000000ffff097224 */ /* 0x002fc800078e0a03 */
[----:B------:R-:W-:-:S04]  /*25ba0*/  IMAD R9, R9, R6, RZ ;  /* 0x0000000609097224 */ /* 0x000fc800078e02ff */
[----:B------:R-:W-:Y:S01]  /*25bb0*/  IMAD.HI.U32 R3, R3, R9, R2 ;  /* 0x0000000903037227 */ /* 0x000fe200078e0002 */
[----:B------:R-:W-:-:S03]  /*25bc0*/  IABS R2, R0 ;  /* 0x0000000000027213 */ /* 0x000fc60000000000 */
[----:B------:R-:W-:Y:S02]  /*25bd0*/  IMAD.MOV R9, RZ, RZ, -R7 ;  /* 0x000000ffff097224 */ /* 0x000fe400078e0a07 */
[----:B------:R-:W-:Y:S01]  /*25be0*/  IMAD.HI.U32 R7, R3, R2, RZ ;  /* 0x0000000203077227 */ /* 0x000fe200078e00ff */
[----:B------:R-:W-:-:S03]  /*25bf0*/  IADD3 R3, R8, 0xffffffe, RZ ;  /* 0x0ffffffe08037810 */ /* 0x000fc60007ffe0ff */
[----:B------:R-:W-:-:S03]  /*25c00*/  IMAD R9, R7, R9, R2 ;  /* 0x0000000907097224 */ /* 0x000fc600078e0202 */
[----:B------:R-:W0:Y:S02]  /*25c10*/  F2I.FTZ.U32.TRUNC.NTZ R3, R3 ;  /* 0x0000000300037305 */ /* 0x000e24000021f000 */
        /* <DEDUP_REMOVED lines=36> */
.L_x_6285:
[----:B-1--4-:R-:W0:Y:S01]  /*25e60*/  LDC.64 R2, c[0x0][0xc90] ;  /* 0x00032400ff027b82 */ /* 0x012e220000000a00 */
[----:B------:R-:W-:Y:S01]  /*25e70*/  ULDC.64 UR4, c[0x0][0x208] ;  /* 0x0000820000047ab9 */ /* 0x000fe20000000a00 */
        /* <DEDUP_REMOVED lines=28> */
[----:B------:R-:W-:-:S03]  /*26040*/  IMAD.MOV R2, RZ, RZ, -R2 ;  /* 0x000000ffff027224 */ /* 0x000fc600078e0a02 */
[----:B------:R-:W-:Y:S01]  /*26050*/  IADD3 R3, -R4, RZ, RZ ;  /* 0x000000ff04037210 */ /* 0x000fe20007ffe1ff */
[----:B------:R-:W-:Y:S01]  /*26060*/  IMAD R0, R7, R2, R0 ;  /* 0x0000000207007224 */ /* 0x000fe200078e0200 */
[----:B------:R-:W-:Y:S02]  /*26070*/  MOV R2, RZ ;  /* 0x000000ff00027202 */ /* 0x000fe40000000f00 */
        /* <DEDUP_REMOVED lines=22> */
[----:B------:R-:W-:-:S06]  /*261e0*/  @P0 IADD3 R2, R2, 0x1, RZ ;  /* 0x0000000102020810 */ /* 0x000fcc0007ffe0ff */
[----:B------:R-:W-:Y:S01]  /*261f0*/  @!P2 IMAD.MOV R2, RZ, RZ, -R2 ;  /* 0x000000ffff02a224 */ /* 0x000fe200078e0a02 */
[----:B------:R-:W-:Y:S01]  /*26200*/  @!P1 LOP3.LUT R2, RZ, R5, RZ, 0x33, !PT ;  /* 0x00000005ff029212 */ /* 0x000fe200078e33ff */
[----:B------:R-:W-:-:S04]  /*26210*/  IMAD.MOV R5, RZ, RZ, -R5 ;  /* 0x000000ffff057224 */ /* 0x000fc800078e0a05 */
[----:B------:R-:W-:-:S07]  /*26220*/  IMAD R26, R2, R5, R3 ;  /* 0x00000005021a7224 */ /* 0x000fce00078e0203 */
.L_x_6286:
[----:B------:R-:W-:-:S05]  /*26230*/  LOP3.LUT R2, RZ, R2, RZ, 0x33, !PT ;  /* 0x00000002ff027212 */ /* 0x000fca00078e33ff */
[----:B------:R-:W-:Y:S01]  /*26240*/  IMAD.IADD R25, R25, 0x1, R2 ;  /* 0x0000000119197824 */ /* 0x000fe200078e0202 */
[----:B------:R-:W-:Y:S06]  /*26250*/  BRA `(.L_x_6287) ;  /* 0x00000000001c7947 */ /* 0x000fec0003800000 */
.L_x_6279:
[----:B------:R-:W-:Y:S01]  /*26260*/  UMOV UR4, URZ ;  /* 0x0000003f00047c82 */ /* 0x000fe20008000000 */
[----:B------:R-:W-:Y:S01]  /*26270*/  UMOV UR5, URZ ;  /* 0x0000003f00057c82 */ /* 0x000fe20008000000 */
[----:B------:R-:W-:Y:S01]  /*26280*/  ULDC UR6, c[0x0][0xc3c] ;  /* 0x00030f0000067ab9 */ /* 0x000fe20000000800 */
[----:B------:R-:W-:Y:S01]  /*26290*/  MOV R24, R0 ;  /* 0x0000000000187202 */ /* 0x000fe20000000f00 */
[----:B------:R-:W-:Y:S02]  /*262a0*/  IMAD.U32 R25, RZ, RZ, UR4 ;  /* 0x00000004ff197e24 */ /* 0x000fe4000f8e00ff */
[----:B------:R-:W-:Y:S02]  /*262b0*/  IMAD.U32 R26, RZ, RZ, UR5 ;  /* 0x00000005ff1a7e24 */ /* 0x000fe4000f8e00ff */
[----:B------:R-:W-:-:S07]  /*262c0*/  IMAD.U32 R27, RZ, RZ, UR6 ;  /* 0x00000006ff1b7e24 */ /* 0x000fce000f8e00ff */
.L_x_6287:
        /* <DEDUP_REMOVED lines=10> */
.L_x_6276:
[----:B------:R-:W-:Y:S02]  /*26370*/  ULDC UR4, c[0x0][0xc3c] ;  /* 0x00030f0000047ab9 */ /* 0x000fe40000000800 */
[----:B---3--:R-:W-:-:S13]  /*26380*/  ISETP.GE.AND P0, PT, R27, UR4, PT ;  /* 0x000000041b007c0c */ /* 0x008fda000bf06270 */
[----:B------:R-:W-:Y:S05]  /*26390*/  @!P0 BRA `(.L_x_6288) ;  /* 0xffffff9400a08947 */ /* 0x000fea000383ffff */
[----:B------:R-:W-:Y:S05]  /*263a0*/  BSYNC B8 ;  /* 0x0000000000087941 */ /* 0x000fea0003800000 */
.L_x_6181:
[----:B------:R-:W3:Y:S01]  /*263b0*/  LDL.LU R0, [R1+0x28] ;  /* 0x0000280001007983 */ /* 0x000ee20000300800 */
[----:B------:R-:W-:Y:S01]  /*263c0*/  BSSY B0, `(.L_x_6289) ;  /* 0x000000b000007945 */ /* 0x000fe20003800000 */
[----:B------:R-:W4:Y:S01]  /*263d0*/  S2R R5, SR_CgaCtaId ;  /* 0x0000000000057919 */ /* 0x000f220000008800 */
[----:B---3--:R-:W-:-:S04]  /*263e0*/  IADD3 R0, R0, 0x1, RZ ;  /* 0x0000000100007810 */ /* 0x008fc80007ffe0ff */
        /* <DEDUP_REMOVED lines=8> */
.L_x_6470:
[----:B------:R-:W-:Y:S05]  /*26470*/  BSYNC B0 ;  /* 0x0000000000007941 */ /* 0x000fea0003800000 */
.L_x_6289:
[----:B------:R-:W-:-:S03]  /*26480*/  UMOV UR4, 0xffffffff ;  /* 0xffffffff00047882 */ /* 0x000fc60000000000 */
[----:B------:R-:W-:Y:S05]  /*26490*/  BRA.DIV UR4, `(.L_x_6291) ;  /* 0x0000005204287947 */ /* 0x000fea000b800000 */
[----:B-1----:R-:W1:Y:S02]  /*264a0*/  S2R R0, SR_TID.X ;  /* 0x0000000000007919 */ /* 0x002e640000002100 */
[----:B-1----:R-:W-:-:S04]  /*264b0*/  SHF.R.U32.HI R0, RZ, 0x5, R0 ;  /* 0x00000005ff007819 */ /* 0x002fc80000011600 */
[----:B------:R-:W-:-:S05]  /*264c0*/  LOP3.LUT R0, R0, 0x3, RZ, 0xc0, !PT ;  /* 0x0000000300007812 */ /* 0x000fca00078ec0ff */
[----:B------:R1:W3:Y:S02]  /*264d0*/  SHFL.IDX PT, R14, R0, RZ, 0x1f ;  /* 0x00001fff000e7589 */ /* 0x0002e400000e0000 */
.L_x_6473:
[----:B---3--:R-:W-:-:S13]  /*264e0*/  ISETP.NE.AND P0, PT, R14, RZ, PT ;  /* 0x000000ff0e00720c */ /* 0x008fda0003f05270 */
[----:B------:R-:W-:Y:S05]  /*264f0*/  @P0 BRA `(.L_x_5928) ;  /* 0x0000000000880947 */ /* 0x000fea0003800000 */
[----:B------:R-:W-:-:S03]  /*26500*/  UMOV UR4, 0xffffffff ;  /* 0xffffffff00047882 */ /* 0x000fc60000000000 */
[----:B------:R-:W-:Y:S05]  /*26510*/  BRA.DIV UR4, `(.L_x_6292) ;  /* 0x00000052043c7947 */ /* 0x000fea000b800000 */
[----:B------:R-:W-:-:S13]  /*26520*/  ELECT P6, URZ, PT ;  /* 0x00000000003f782f */ /* 0x000fda00038c0000 */
.L_x_6476:
[----:B------:R-:W-:Y:S05]  /*26530*/  @!P6 BRA `(.L_x_5928) ;  /* 0x000000000078e947 */ /* 0x000fea0003800000 */
[----:B------:R-:W-:-:S06]  /*26540*/  ULOP3.LUT UR4, UR60, 0x2, URZ, 0xfc, !UPT ;  /* 0x000000023c047892 */ /* 0x000fcc000f8efc3f */
[----:B-1----:R-:W-:-:S05]  /*26550*/  IMAD.U32 R0, RZ, RZ, UR4 ;  /* 0x00000004ff007e24 */ /* 0x002fca000f8e00ff */
[----:B------:R-:W-:-:S13]  /*26560*/  ISETP.NE.AND P0, PT, R0, 0x3, PT ;  /* 0x000000030000780c */ /* 0x000fda0003f05270 */
[----:B------:R-:W-:Y:S05]  /*26570*/  @!P0 BRA `(.L_x_6293) ;  /* 0x0000000000048947 */ /* 0x000fea0003800000 */
[----:B------:R-:W-:Y:S01]  /*26580*/  BPT.TRAP 0x1 ;  /* 0x000000040000795c */ /* 0x000fe20000300000 */
.L_x_6293:
[----:B------:R-:W-:Y:S01]  /*26590*/  IMAD R3, R23, 0x8, R5 ;  /* 0x0000000817037824 */ /* 0x000fe200078e0205 */
[----:B------:R-:W-:Y:S02]  /*265a0*/  SHF.L.U32 R2, R29, 0x1f, RZ ;  /* 0x0000001f1d027819 */ /* 0x000fe400000006ff */
[----:B------:R-:W-:Y:S02]  /*265b0*/  IADD3 R23, R23, 0x1, RZ ;  /* 0x0000000117177810 */ /* 0x000fe40007ffe0ff */
[----:B------:R-:W1:Y:S02]  /*265c0*/  SYNCS.PHASECHK.TRANS64.TRYWAIT P1, [R3+URZ+0x30840], R2 ;  /* 0x03084002030075a7 */ /* 0x000e64000802017f */
[----:B------:R-:W-:-:S04]  /*265d0*/  ISETP.NE.AND P2, PT, R23, 0x2, PT ;  /* 0x000000021700780c */ /* 0x000fc80003f45270 */
[----:B------:R-:W-:Y:S01]  /*265e0*/  SEL R0, RZ, 0x1, P2 ;  /* 0x00000001ff007807 */ /* 0x000fe20001000000 */
[----:B-1----:R-:W-:Y:S08]  /*265f0*/  @!P1 BRA `(.L_x_6294) ;  /* 0x0000005000249947 */ /* 0x002ff00003800000 */
.L_x_6477:
[----:B------:R-:W-:Y:S02]  /*26600*/  SEL R23, R23, RZ, P2 ;  /* 0x000000ff17177207 */ /* 0x000fe40001000000 */
[----:B------:R-:W-:Y:S01]  /*26610*/  LOP3.LUT R0, R29, R0, RZ, 0x3c, !PT ;  /* 0x000000001d007212 */ /* 0x000fe200078e3cff */
[----:B------:R-:W-:Y:S06]  /*26620*/  @!P0 BRA `(.L_x_6295) ;  /* 0x0000000000048947 */ /* 0x000fec0003800000 */
[----:B------:R-:W-:Y:S01]  /*26630*/  BPT.TRAP 0x1 ;  /* 0x000000040000795c */ /* 0x000fe20000300000 */
.L_x_6295:
[----:B------:R-:W-:Y:S01]  /*26640*/  IMAD R23, R23, 0x8, R5 ;  /* 0x0000000817177824 */ /* 0x000fe200078e0205 */
[----:B------:R-:W-:-:S04]  /*26650*/  SHF.L.U32 R0, R0, 0x1f, RZ ;  /* 0x0000001f00007819 */ /* 0x000fc800000006ff */
[----:B------:R-:W3:Y:S02]  /*26660*/  SYNCS.PHASECHK.TRANS64.TRYWAIT P1, [R23+URZ+0x30840], R0 ;  /* 0x03084000170075a7 */ /* 0x000ee4000802017f */
[----:B---3--:R-:W-:Y:S05]  /*26670*/  @!P1 BRA `(.L_x_6296) ;  /* 0x0000005000189947 */ /* 0x008fea0003800000 */
.L_x_6478:
[----:B------:R-:W-:Y:S05]  /*26680*/  @!P0 BRA `(.L_x_6297) ;  /* 0x0000000000048947 */ /* 0x000fea0003800000 */
[----:B------:R-:W-:Y:S01]  /*26690*/  BPT.TRAP 0x1 ;  /* 0x000000040000795c */ /* 0x000fe20000300000 */
.L_x_6297:
[----:B------:R-:W4:Y:S02]  /*266a0*/  SYNCS.PHASECHK.TRANS64.TRYWAIT P1, [R3+URZ+0x30860], R2 ;  /* 0x03086002030075a7 */ /* 0x000f24000802017f */
[----:B----4-:R-:W-:Y:S05]  /*266b0*/  @!P1 BRA `(.L_x_6298) ;  /* 0x00000050001c9947 */ /* 0x010fea0003800000 */
.L_x_6479:
[----:B------:R-:W-:Y:S05]  /*266c0*/  @!P0 BRA `(.L_x_6299) ;  /* 0x0000000000048947 */ /* 0x000fea0003800000 */
[----:B------:R-:W-:Y:S01]  /*266d0*/  BPT.TRAP 0x1 ;  /* 0x000000040000795c */ /* 0x000fe20000300000 */
.L_x_6299:
[----:B------:R0:W0:Y:S02]  /*266e0*/  SYNCS.PHASECHK.TRANS64.TRYWAIT P0, [R23+URZ+0x30860], R0 ;  /* 0x03086000170075a7 */ /* 0x000024000800017f */
[----:B0-----:R-:W-:Y:S05]  /*266f0*/  @!P0 NANOSLEEP.SYNCS 0x989680 ;  /* 0x009896800000895d */ /* 0x001fea0003900000 */
[----:B------:R-:W0:Y:S02]  /*26700*/  @!P0 SYNCS.PHASECHK.TRANS64 P0, [R23+URZ+0x30860], R0 ;  /* 0x03086000170085a7 */ /* 0x000e24000800007f */
[----:B0-----:R-:W-:Y:S05]  /*26710*/  @!P0 BRA `(.L_x_6299) ;  /* 0xfffffffc00f08947 */ /* 0x001fea000383ffff */
.L_x_5928:
[----:B------:R-:W-:Y:S05]  /*26720*/  BSYNC B9 ;  /* 0x0000000000097941 */ /* 0x000fea0003800000 */
.L_x_5925:
[----:B------:R-:W-:Y:S05]  /*26730*/  EXIT ;  /* 0x000000000000794d */ /* 0x000fea0003800000 */
.L_x_5948:
[----:B0-----:R0:W1:Y:S02]  /*26740*/  SYNCS.PHASECHK.TRANS64.TRYWAIT P5, [R85+URZ+0x30890], R86 ;  /* 0x03089056550075a7 */ /* 0x00106400080a017f */
[----:B-1----:R-:W-:Y:S05]  /*26750*/  @!P5 NANOSLEEP.SYNCS 0x989680 ;  /* 0x009896800000d95d */ /* 0x002fea0003900000 */
[----:B------:R-:W1:Y:S02]  /*26760*/  @!P5 SYNCS.PHASECHK.TRANS64 P5, [R85+URZ+0x30890], R86 ;  /* 0x030890565500d5a7 */ /* 0x000e6400080a007f */
[----:B-1----:R-:W-:Y:S05]  /*26770*/  @!P5 BRA `(.L_x_5948) ;  /* 0xfffffffc00f0d947 */ /* 0x002fea000383ffff */
[----:B------:R-:W-:Y:S05]  /*26780*/  BRA `(.L_x_6300) ;  /* 0xfffffdd000b47947 */ /* 0x000fea000383ffff */
.L_x_5949:
        /* <DEDUP_REMOVED lines=8> */
.L_x_6302:
[----:B------:R-:W-:Y:S05]  /*26810*/  BSYNC B1 ;  /* 0x0000000000017941 */ /* 0x000fea0003800000 */
.L_x_6301:
        /* <DEDUP_REMOVED lines=8> */
.L_x_6303:
[----:B------:R-:W-:Y:S01]  /*268a0*/  IMAD.MOV.U32 R11, RZ, RZ, R14 ;  /* 0x000000ffff0b7224 */ /* 0x000fe200078e000e */
[----:B------:R-:W-:Y:S06]  /*268b0*/  BRA `(.L_x_6304) ;  /* 0xfffffdd0007c7947 */ /* 0x000fec000383ffff */
.L_x_5974:
[----:B------:R-:W-:Y:S01]  /*268c0*/  BSSY B1, `(.L_x_6305) ;  /* 0x0000008000017945 */ /* 0x000fe20003800000 */
[----:B0---4-:R-:W-:Y:S01]  /*268d0*/  MOV R13, R113 ;  /* 0x00000071000d7202 */ /* 0x011fe20000000f00 */
[----:B------:R-:W-:Y:S02]  /*268e0*/  IMAD.MOV.U32 R12, RZ, RZ, 0x1 ;  /* 0x00000001ff0c7424 */ /* 0x000fe400078e00ff */
[----:B---3--:R-:W-:Y:S02]  /*268f0*/  IMAD.MOV.U32 R11, RZ, RZ, 0x1c1f ;  /* 0x00001c1fff0b7424 */ /* 0x008fe400078e00ff */
[----:B------:R-:W-:-:S07]  /*26900*/  IMAD.MOV.U32 R15, RZ, RZ, -0x1 ;  /* 0xffffffffff0f7424 */ /* 0x000fce00078e00ff */
[----:B-12---:R-:W-:Y:S05]  /*26910*/  WARPSYNC.COLLECTIVE R15, `(.L_x_6306) ;  /* 0x000000000f087348 */ /* 0x006fea0003c00000 */
[----:B------:R0:W3:Y:S02]  /*26920*/  SHFL.IDX P6, R14, R13, R12, R11 ;  /* 0x0000000c0d0e7389 */ /* 0x0000e400000c000b */
[----:B0123--:R-:W-:Y:S01]  /*26930*/  ENDCOLLECTIVE ;  /* 0x000000000000791b */ /* 0x00ffe20003800000 */
.L_x_6306:
[----:B------:R-:W-:Y:S05]  /*26940*/  BSYNC B1 ;  /* 0x0000000000017941 */ /* 0x000fea0003800000 */
.L_x_6305:
[----:B------:R-:W-:Y:S01]  /*26950*/  IMAD.MOV.U32 R13, RZ, RZ, R116 ;  /* 0x000000ffff0d7224 */ /* 0x000fe200078e0074 */
[----:B------:R-:W-:Y:S01]  /*26960*/  MOV R15, 0xffffffff ;  /* 0xffffffff000f7802 */ /* 0x000fe20000000f00 */
[----:B------:R-:W-:Y:S01]  /*26970*/  IMAD.MOV.U32 R12, RZ, RZ, 0x1 ;  /* 0x00000001ff0c7424 */ /* 0x000fe200078e00ff */
[----:B------:R-:W-:Y:S01]  /*26980*/  MOV R113, R14 ;  /* 0x0000000e00717202 */ /* 0x000fe20000000f00 */
[----:B------:R-:W-:-:S07]  /*26990*/  IMAD.MOV.U32 R11, RZ, RZ, 0x1c1f ;  /* 0x00001c1fff0b7424 */ /* 0x000fce00078e00ff */
[----:B------:R-:W-:Y:S05]  /*269a0*/  WARPSYNC.COLLECTIVE R15, `(.L_x_6307) ;  /* 0x000000000f087348 */ /* 0x000fea0003c00000 */
[----:B------:R0:W1:Y:S02]  /*269b0*/  SHFL.IDX P6, R14, R13, R12, R11 ;  /* 0x0000000c0d0e7389 */ /* 0x00006400000c000b */
[----:B01----:R-:W-:Y:S01]  /*269c0*/  ENDCOLLECTIVE ;  /* 0x000000000000791b */ /* 0x003fe20003800000 */
.L_x_6307:
[----:B------:R-:W-:Y:S01]  /*269d0*/  IMAD.MOV.U32 R116, RZ, RZ, R14 ;  /* 0x000000ffff747224 */ /* 0x000fe200078e000e */
[----:B------:R-:W-:Y:S06]  /*269e0*/  BRA `(.L_x_6308) ;  /* 0xfffffde400b87947 */ /* 0x000fec000383ffff */
.L_x_6004:
[----:B0-----:R0:W1:Y:S02]  /*269f0*/  SYNCS.PHASECHK.TRANS64.TRYWAIT P5, [R85+URZ+0x30890], R86 ;  /* 0x03089056550075a7 */ /* 0x00106400080a017f */
[----:B-1----:R-:W-:Y:S05]  /*26a00*/  @!P5 NANOSLEEP.SYNCS 0x989680 ;  /* 0x009896800000d95d */ /* 0x002fea0003900000 */
[----:B------:R-:W1:Y:S02]  /*26a10*/  @!P5 SYNCS.PHASECHK.TRANS64 P5, [R85+URZ+0x30890], R86 ;  /* 0x030890565500d5a7 */ /* 0x000e6400080a007f */
[----:B-1----:R-:W-:Y:S05]  /*26a20*/  @!P5 BRA `(.L_x_6004) ;  /* 0xfffffffc00f0d947 */ /* 0x002fea000383ffff */
[----:B------:R-:W-:Y:S05]  /*26a30*/  BRA `(.L_x_6309) ;  /* 0xfffffe0400b47947 */ /* 0x000fea000383ffff */
.L_x_6005:
        /* <DEDUP_REMOVED lines=8> */
.L_x_6311:
[----:B------:R-:W-:Y:S05]  /*26ac0*/  BSYNC B1 ;  /* 0x0000000000017941 */ /* 0x000fea0003800000 */
.L_x_6310:
        /* <DEDUP_REMOVED lines=8> */
.L_x_6312:
[----:B------:R-:W-:Y:S01]  /*26b50*/  IMAD.MOV.U32 R11, RZ, RZ, R14 ;  /* 0x000000ffff0b7224 */ /* 0x000fe200078e000e */
[----:B------:R-:W-:Y:S06]  /*26b60*/  BRA `(.L_x_6313) ;  /* 0xfffffe0400847947 */ /* 0x000fec000383ffff */
.L_x_6018:
        /* <DEDUP_REMOVED lines=8> */
.L_x_6315:
[----:B------:R-:W-:Y:S05]  /*26bf0*/  BSYNC B1 ;  /* 0x0000000000017941 */ /* 0x000fea0003800000 */
.L_x_6314:
        /* <DEDUP_REMOVED lines=8> */
.L_x_6316:
[----:B------:R-:W-:Y:S01]  /*26c80*/  IMAD.MOV.U32 R116, RZ, RZ, R14 ;  /* 0x000000ffff747224 */ /* 0x000fe200078e000e */
[----:B------:R-:W-:Y:S06]  /*26c90*/  BRA `(.L_x_6317) ;  /* 0xfffffe1c00047947 */ /* 0x000fec000383ffff */
.L_x_6031:
[----:B0-----:R0:W1:Y:S02]  /*26ca0*/  SYNCS.PHASECHK.TRANS64.TRYWAIT P3, [R85+URZ+0x30890], R86 ;  /* 0x03089056550075a7 */ /* 0x001064000806017f */
[----:B-1----:R-:W-:Y:S05]  /*26cb0*/  @!P3 NANOSLEEP.SYNCS 0x989680 ;  /* 0x009896800000b95d */ /* 0x002fea0003900000 */
[----:B------:R-:W1:Y:S02]  /*26cc0*/  @!P3 SYNCS.PHASECHK.TRANS64 P3, [R85+URZ+0x30890], R86 ;  /* 0x030890565500b5a7 */ /* 0x000e64000806007f */
[----:B-1----:R-:W-:Y:S05]  /*26cd0*/  @!P3 BRA `(.L_x_6031) ;  /* 0xfffffffc00f0b947 */ /* 0x002fea000383ffff */
[----:B------:R-:W-:Y:S05]  /*26ce0*/  BRA `(.L_x_6318) ;  /* 0xfffffe3000d07947 */ /* 0x000fea000383ffff */
.L_x_6032:
        /* <DEDUP_REMOVED lines=8> */
.L_x_6320:
[----:B------:R-:W-:Y:S05]  /*26d70*/  BSYNC B1 ;  /* 0x0000000000017941 */ /* 0x000fea0003800000 */
.L_x_6319:
        /* <DEDUP_REMOVED lines=8> */
.L_x_6321:
[----:B------:R-:W-:Y:S01]  /*26e00*/  IMAD.MOV.U32 R35, RZ, RZ, R14 ;  /* 0x000000ffff237224 */ /* 0x000fe200078e000e */
[----:B------:R-:W-:Y:S06]  /*26e10*/  BRA `(.L_x_6322) ;  /* 0xfffffe3000ec7947 */ /* 0x000fec000383ffff */
.L_x_6035:
[----:B------:R-:W-:Y:S01]  /*26e20*/  BSSY B1, `(.L_x_6323) ;  /* 0x0000008000017945 */ /* 0x000fe20003800000 */
[----:B----4-:R-:W-:Y:S01]  /*26e30*/  MOV R13, R37 ;  /* 0x00000025000d7202 */ /* 0x010fe20000000f00 */
[----:B------:R-:W-:Y:S02]  /*26e40*/  IMAD.MOV.U32 R12, RZ, RZ, 0x1 ;  /* 0x00000001ff0c7424 */ /* 0x000fe400078e00ff */
[----:B------:R-:W-:Y:S02]  /*26e50*/  IMAD.MOV.U32 R11, RZ, RZ, 0x1c1f ;  /* 0x00001c1fff0b7424 */ /* 0x000fe400078e00ff */
[----:B------:R-:W-:-:S07]  /*26e60*/  IMAD.MOV.U32 R15, RZ, RZ, -0x1 ;  /* 0xffffffffff0f7424 */ /* 0x000fce00078e00ff */
[----:B0123--:R-:W-:Y:S05]  /*26e70*/  WARPSYNC.COLLECTIVE R15, `(.L_x_6324) ;  /* 0x000000000f087348 */ /* 0x00ffea0003c00000 */
[----:B------:R4:W0:Y:S02]  /*26e80*/  SHFL.IDX P6, R14, R13, R12, R11 ;  /* 0x0000000c0d0e7389 */ /* 0x00082400000c000b */
[----:B01234-:R-:W-:Y:S01]  /*26e90*/  ENDCOLLECTIVE ;  /* 0x000000000000791b */ /* 0x01ffe20003800000 */
.L_x_6324:
[----:B------:R-:W-:Y:S05]  /*26ea0*/  BSYNC B1 ;  /* 0x0000000000017941 */ /* 0x000fea0003800000 */
.L_x_6323:
        /* <DEDUP_REMOVED lines=8> */
.L_x_6325:
[----:B------:R-:W-:Y:S01]  /*26f30*/  IMAD.MOV.U32 R35, RZ, RZ, R14 ;  /* 0x000000ffff237224 */ /* 0x000fe200078e000e */
[----:B------:R-:W-:Y:S06]  /*26f40*/  BRA `(.L_x_6326) ;  /* 0xfffffe34004c7947 */ /* 0x000fec000383ffff */
.L_x_6039:
[----:B---3--:R3:W0:Y:S02]  /*26f50*/  SYNCS.PHASECHK.TRANS64.TRYWAIT P2, [R85+URZ+0x308b0], R86 ;  /* 0x0308b056550075a7 */ /* 0x008624000804017f */
[----:B0-----:R-:W-:Y:S05]  /*26f60*/  @!P2 NANOSLEEP.SYNCS 0x989680 ;  /* 0x009896800000a95d */ /* 0x001fea0003900000 */
[----:B------:R-:W0:Y:S02]  /*26f70*/  @!P2 SYNCS.PHASECHK.TRANS64 P2, [R85+URZ+0x308b0], R86 ;  /* 0x0308b0565500a5a7 */ /* 0x000e24000804007f */
[----:B0-----:R-:W-:Y:S05]  /*26f80*/  @!P2 BRA `(.L_x_6039) ;  /* 0xfffffffc00f0a947 */ /* 0x001fea000383ffff */
[----:B------:R-:W-:Y:S05]  /*26f90*/  BRA `(.L_x_6327) ;  /* 0xfffffe38002c7947 */ /* 0x000fea000383ffff */
.L_x_6059:
        /* <DEDUP_REMOVED lines=8> */
.L_x_6329:
[----:B------:R-:W-:Y:S05]  /*27020*/  BSYNC B1 ;  /* 0x0000000000017941 */ /* 0x000fea0003800000 */
.L_x_6328:
        /* <DEDUP_REMOVED lines=8> */
.L_x_6330:
[----:B------:R-:W-:Y:S01]  /*270b0*/  MOV R13, R63 ;  /* 0x0000003f000d7202 */ /* 0x000fe20000000f00 */
[----:B------:R-:W-:-:S07]  /*270c0*/  IMAD.MOV.U32 R8, RZ, RZ, R14 ;  /* 0x000000ffff087224 */ /* 0x000fce00078e000e */
[----:B------:R-:W-:Y:S05]  /*270d0*/  WARPSYNC.COLLECTIVE R15, `(.L_x_6331) ;  /* 0x000000000f087348 */ /* 0x000fea0003c00000 */
[----:B------:R0:W1:Y:S02]  /*270e0*/  SHFL.IDX P6, R14, R13, R12, R11 ;  /* 0x0000000c0d0e7389 */ /* 0x00006400000c000b */
[----:B01----:R-:W-:Y:S01]  /*270f0*/  ENDCOLLECTIVE ;  /* 0x000000000000791b */ /* 0x003fe20003800000 */
.L_x_6331:
[----:B------:R-:W-:Y:S02]  /*27100*/  IMAD.MOV.U32 R13, RZ, RZ, R62 ;  /* 0x000000ffff0d7224 */ /* 0x000fe400078e003e */
[----:B------:R-:W-:-:S07]  /*27110*/  IMAD.MOV.U32 R9, RZ, RZ, R14 ;  /* 0x000000ffff097224 */ /* 0x000fce00078e000e */
[----:B------:R-:W-:Y:S05]  /*27120*/  WARPSYNC.COLLECTIVE R15, `(.L_x_6332) ;  /* 0x000000000f087348 */ /* 0x000fea0003c00000 */
[----:B------:R0:W1:Y:S02]  /*27130*/  SHFL.IDX P6, R14, R13, R12, R11 ;  /* 0x0000000c0d0e7389 */ /* 0x00006400000c000b */
[----:B01----:R-:W-:Y:S01]  /*27140*/  ENDCOLLECTIVE ;  /* 0x000000000000791b */ /* 0x003fe20003800000 */
.L_x_6332:
[----:B------:R-:W-:Y:S01]  /*27150*/  IMAD.MOV.U32 R30, RZ, RZ, R14 ;  /* 0x000000ffff1e7224 */ /* 0x000fe200078e000e */
[----:B------:R-:W-:Y:S06]  /*27160*/  BRA `(.L_x_6333) ;  /* 0xfffffe4c00247947 */ /* 0x000fec000383ffff */
.L_x_6062:
[----:B------:R-:W-:Y:S01]  /*27170*/  BSSY B1, `(.L_x_6334) ;  /* 0x0000008000017945 */ /* 0x000fe20003800000 */
[----:B------:R-:W-:Y:S01]  /*27180*/  MOV R13, R0 ;  /* 0x00000000000d7202 */ /* 0x000fe20000000f00 */
[----:B------:R-:W-:Y:S02]  /*27190*/  IMAD.MOV.U32 R12, RZ, RZ, 0x1 ;  /* 0x00000001ff0c7424 */ /* 0x000fe400078e00ff */
[----:B------:R-:W-:Y:S02]  /*271a0*/  IMAD.MOV.U32 R11, RZ, RZ, 0x1c1f ;  /* 0x00001c1fff0b7424 */ /* 0x000fe400078e00ff */
[----:B------:R-:W-:-:S07]  /*271b0*/  IMAD.MOV.U32 R15, RZ, RZ, -0x1 ;  /* 0xffffffffff0f7424 */ /* 0x000fce00078e00ff */
[----:B0---4-:R-:W-:Y:S05]  /*271c0*/  WARPSYNC.COLLECTIVE R15, `(.L_x_6335) ;  /* 0x000000000f087348 */ /* 0x011fea0003c00000 */
[----:B------:R1:W2:Y:S02]  /*271d0*/  SHFL.IDX P6, R14, R13, R12, R11 ;  /* 0x0000000c0d0e7389 */ /* 0x0002a400000c000b */
[----:B012-4-:R-:W-:Y:S01]  /*271e0*/  ENDCOLLECTIVE ;  /* 0x000000000000791b */ /* 0x017fe20003800000 */
.L_x_6335:
[----:B------:R-:W-:Y:S05]  /*271f0*/  BSYNC B1 ;  /* 0x0000000000017941 */ /* 0x000fea0003800000 */
.L_x_6334:
        /* <DEDUP_REMOVED lines=8> */
.L_x_6336:
[----:B------:R-:W-:Y:S02]  /*27280*/  IMAD.MOV.U32 R13, RZ, RZ, R63 ;  /* 0x000000ffff0d7224 */ /* 0x000fe400078e003f */
[----:B------:R-:W-:-:S07]  /*27290*/  IMAD.MOV.U32 R65, RZ, RZ, R14 ;  /* 0x000000ffff417224 */ /* 0x000fce00078e000e */
[----:B------:R-:W-:Y:S05]  /*272a0*/  WARPSYNC.COLLECTIVE R15, `(.L_x_6337) ;  /* 0x000000000f087348 */ /* 0x000fea0003c00000 */
[----:B------:R0:W1:Y:S02]  /*272b0*/  SHFL.IDX P6, R14, R13, R12, R11 ;  /* 0x0000000c0d0e7389 */ /* 0x00006400000c000b */
[----:B01----:R-:W-:Y:S01]  /*272c0*/  ENDCOLLECTIVE ;  /* 0x000000000000791b */ /* 0x003fe20003800000 */
.L_x_6337:
[----:B------:R-:W-:Y:S01]  /*272d0*/  MOV R13, R62 ;  /* 0x0000003e000d7202 */ /* 0x000fe20000000f00 */
[----:B------:R-:W-:-:S07]  /*272e0*/  IMAD.MOV.U32 R63, RZ, RZ, R14 ;  /* 0x000000ffff3f7224 */ /* 0x000fce00078e000e */
[----:B------:R-:W-:Y:S05]  /*272f0*/  WARPSYNC.COLLECTIVE R15, `(.L_x_6338) ;  /* 0x000000000f087348 */ /* 0x000fea0003c00000 */
[----:B------:R0:W1:Y:S02]  /*27300*/  SHFL.IDX P6, R14, R13, R12, R11 ;  /* 0x0000000c0d0e7389 */ /* 0x00006400000c000b */
[----:B01----:R-:W-:Y:S01]  /*27310*/  ENDCOLLECTIVE ;  /* 0x000000000000791b */ /* 0x003fe20003800000 */
.L_x_6338:
[----:B------:R-:W-:Y:S01]  /*27320*/  IMAD.MOV.U32 R62, RZ, RZ, R14 ;  /* 0x000000ffff3e7224 */ /* 0x000fe200078e000e */
[----:B------:R-:W-:Y:S06]  /*27330*/  BRA `(.L_x_6339) ;  /* 0xfffffe5000d47947 */ /* 0x000fec000383ffff */
.L_x_6066:
[----:B0-----:R0:W1:Y:S02]  /*27340*/  SYNCS.PHASECHK.TRANS64.TRYWAIT P0, [R18+URZ+0x30800], R5 ;  /* 0x03080005120075a7 */ /* 0x001064000800017f */
[----:B-1----:R-:W-:Y:S05]  /*27350*/  @!P0 NANOSLEEP.SYNCS 0x989680 ;  /* 0x009896800000895d */ /* 0x002fea0003900000 */
[----:B------:R-:W1:Y:S02]  /*27360*/  @!P0 SYNCS.PHASECHK.TRANS64 P0, [R18+URZ+0x30800], R5 ;  /* 0x03080005120085a7 */ /* 0x000e64000800007f */
[----:B-1----:R-:W-:Y:S05]  /*27370*/  @!P0 BRA `(.L_x_6066) ;  /* 0xfffffffc00f08947 */ /* 0x002fea000383ffff */
[----:B------:R-:W-:Y:S05]  /*27380*/  BRA `(.L_x_6340) ;  /* 0xfffffe5c00047947 */ /* 0x000fea000383ffff */
.L_x_6090:
        /* <DEDUP_REMOVED lines=8> */
.L_x_6342:
[----:B------:R-:W-:Y:S05]  /*27410*/  BSYNC B1 ;  /* 0x0000000000017941 */ /* 0x000fea0003800000 */
.L_x_6341:
        /* <DEDUP_REMOVED lines=8> */
.L_x_6343:
[----:B------:R-:W-:Y:S01]  /*274a0*/  MOV R13, R61 ;  /* 0x0000003d000d7202 */ /* 0x000fe20000000f00 */
[----:B------:R-:W-:-:S07]  /*274b0*/  IMAD.MOV.U32 R4, RZ, RZ, R14 ;  /* 0x000000ffff047224 */ /* 0x000fce00078e000e */
[----:B------:R-:W-:Y:S05]  /*274c0*/  WARPSYNC.COLLECTIVE R15, `(.L_x_6344) ;  /* 0x000000000f087348 */ /* 0x000fea0003c00000 */
[----:B------:R0:W1:Y:S02]  /*274d0*/  SHFL.IDX P6, R14, R13, R12, R11 ;  /* 0x0000000c0d0e7389 */ /* 0x00006400000c000b */
[----:B01----:R-:W-:Y:S01]  /*274e0*/  ENDCOLLECTIVE ;  /* 0x000000000000791b */ /* 0x003fe20003800000 */
.L_x_6344:
[----:B------:R-:W-:Y:S02]  /*274f0*/  IMAD.MOV.U32 R13, RZ, RZ, R3 ;  /* 0x000000ffff0d7224 */ /* 0x000fe400078e0003 */
[----:B------:R-:W-:-:S07]  /*27500*/  IMAD.MOV.U32 R7, RZ, RZ, R14 ;  /* 0x000000ffff077224 */ /* 0x000fce00078e000e */
[----:B------:R-:W-:Y:S05]  /*27510*/  WARPSYNC.COLLECTIVE R15, `(.L_x_6345) ;  /* 0x000000000f087348 */ /* 0x000fea0003c00000 */
[----:B------:R0:W1:Y:S02]  /*27520*/  SHFL.IDX P6, R14, R13, R12, R11 ;  /* 0x0000000c0d0e7389 */ /* 0x00006400000c000b */
[----:B01----:R-:W-:Y:S01]  /*27530*/  ENDCOLLECTIVE ;  /* 0x000000000000791b */ /* 0x003fe20003800000 */
.L_x_6345:
[----:B------:R-:W-:Y:S01]  /*27540*/  IMAD.MOV.U32 R8, RZ, RZ, R14 ;  /* 0x000000ffff087224 */ /* 0x000fe200078e000e */
[----:B------:R-:W-:Y:S06]  /*27550*/  BRA `(.L_x_6346) ;  /* 0xfffffe7c00e07947 */ /* 0x000fec000383ffff */
.L_x_6093:
        /* <DEDUP_REMOVED lines=8> */
.L_x_6348:
[----:B------:R-:W-:Y:S05]  /*275e0*/  BSYNC B1 ;  /* 0x0000000000017941 */ /* 0x000fea0003800000 */
.L_x_6347:
        /* <DEDUP_REMOVED lines=8> */
.L_x_6349:
[----:B------:R-:W-:Y:S01]  /*27670*/  MOV R13, R61 ;  /* 0x0000003d000d7202 */ /* 0x000fe20000000f00 */
[----:B------:R-:W-:-:S07]  /*27680*/  IMAD.MOV.U32 R20, RZ, RZ, R14 ;  /* 0x000000ffff147224 */ /* 0x000fce00078e000e */
[----:B------:R-:W-:Y:S05]  /*27690*/  WARPSYNC.COLLECTIVE R15, `(.L_x_6350) ;  /* 0x000000000f087348 */ /* 0x000fea0003c00000 */
[----:B------:R0:W1:Y:S02]  /*276a0*/  SHFL.IDX P6, R14, R13, R12, R11 ;  /* 0x0000000c0d0e7389 */ /* 0x00006400000c000b */
[----:B01----:R-:W-:Y:S01]  /*276b0*/  ENDCOLLECTIVE ;  /* 0x000000000000791b */ /* 0x003fe20003800000 */
.L_x_6350:
[----:B------:R-:W-:Y:S02]  /*276c0*/  IMAD.MOV.U32 R13, RZ, RZ, R3 ;  /* 0x000000ffff0d7224 */ /* 0x000fe400078e0003 */
[----:B------:R-:W-:-:S07]  /*276d0*/  IMAD.MOV.U32 R61, RZ, RZ, R14 ;  /* 0x000000ffff3d7224 */ /* 0x000fce00078e000e */
[----:B------:R-:W-:Y:S05]  /*276e0*/  WARPSYNC.COLLECTIVE R15, `(.L_x_6351) ;  /* 0x000000000f087348 */ /* 0x000fea0003c00000 */
[----:B------:R0:W1:Y:S02]  /*276f0*/  SHFL.IDX P6, R14, R13, R12, R11 ;  /* 0x0000000c0d0e7389 */ /* 0x00006400000c000b */
[----:B01----:R-:W-:Y:S01]  /*27700*/  ENDCOLLECTIVE ;  /* 0x000000000000791b */ /* 0x003fe20003800000 */
.L_x_6351:
[----:B------:R-:W-:Y:S01]  /*27710*/  MOV R62, R14 ;  /* 0x0000000e003e7202 */ /* 0x000fe20000000f00 */
[----:B------:R-:W-:Y:S06]  /*27720*/  BRA `(.L_x_6352) ;  /* 0xfffffe8400047947 */ /* 0x000fec000383ffff */
.L_x_6097:
[----:B0-----:R0:W1:Y:S02]  /*27730*/  SYNCS.PHASECHK.TRANS64.TRYWAIT P0, [R18+URZ+0x30800], R21 ;  /* 0x03080015120075a7 */ /* 0x001064000800017f */
[----:B-1----:R-:W-:Y:S05]  /*27740*/  @!P0 NANOSLEEP.SYNCS 0x989680 ;  /* 0x009896800000895d */ /* 0x002fea0003900000 */
[----:B------:R-:W1:Y:S02]  /*27750*/  @!P0 SYNCS.PHASECHK.TRANS64 P0, [R18+URZ+0x30800], R21 ;  /* 0x03080015120085a7 */ /* 0x000e64000800007f */
[----:B-1----:R-:W-:Y:S05]  /*27760*/  @!P0 BRA `(.L_x_6097) ;  /* 0xfffffffc00f08947 */ /* 0x002fea000383ffff */
[----:B------:R-:W-:Y:S05]  /*27770*/  BRA `(.L_x_6353) ;  /* 0xfffffe88008c7947 */ /* 0x000fea000383ffff */
.L_x_6111:
[----:B-1----:R1:W2:Y:S02]  /*27780*/  SYNCS.PHASECHK.TRANS64.TRYWAIT P1, [R8+URZ+0x30830], R3 ;  /* 0x03083003080075a7 */ /* 0x0022a4000802017f */
[----:B--2---:R-:W-:Y:S05]  /*27790*/  @!P1 NANOSLEEP.SYNCS 0x989680 ;  /* 0x009896800000995d */ /* 0x004fea0003900000 */
[----:B------:R-:W2:Y:S02]  /*277a0*/  @!P1 SYNCS.PHASECHK.TRANS64 P1, [R8+URZ+0x30830], R3 ;  /* 0x03083003080095a7 */ /* 0x000ea4000802007f */
[----:B--2---:R-:W-:Y:S05]  /*277b0*/  @!P1 BRA `(.L_x_6111) ;  /* 0xfffffffc00f09947 */ /* 0x004fea000383ffff */
[----:B------:R-:W-:Y:S05]  /*277c0*/  BRA `(.L_x_6110) ;  /* 0xfffffeb000e87947 */ /* 0x000fea000383ffff */
.L_x_6119:
[----:B-1----:R1:W2:Y:S02]  /*277d0*/  SYNCS.PHASECHK.TRANS64.TRYWAIT P1, [R0+URZ+0x30830], R20 ;  /* 0x03083014000075a7 */ /* 0x0022a4000802017f */
[----:B--2---:R-:W-:Y:S05]  /*277e0*/  @!P1 NANOSLEEP.SYNCS 0x989680 ;  /* 0x009896800000995d */ /* 0x004fea0003900000 */
[----:B------:R-:W2:Y:S02]  /*277f0*/  @!P1 SYNCS.PHASECHK.TRANS64 P1, [R0+URZ+0x30830], R20 ;  /* 0x03083014000095a7 */ /* 0x000ea4000802007f */
[----:B--2---:R-:W-:Y:S05]  /*27800*/  @!P1 BRA `(.L_x_6119) ;  /* 0xfffffffc00f09947 */ /* 0x004fea000383ffff */
[----:B------:R-:W-:Y:S05]  /*27810*/  BRA `(.L_x_6118) ;  /* 0xfffffed400d47947 */ /* 0x000fea000383ffff */
.L_x_6124:
[----:B-1----:R1:W2:Y:S02]  /*27820*/  SYNCS.PHASECHK.TRANS64.TRYWAIT P1, [R11+URZ+0x30850], R2 ;  /* 0x030850020b0075a7 */ /* 0x0022a4000802017f */
[----:B--2---:R-:W-:Y:S05]  /*27830*/  @!P1 NANOSLEEP.SYNCS 0x989680 ;  /* 0x009896800000995d */ /* 0x004fea0003900000 */
[----:B------:R-:W2:Y:S02]  /*27840*/  @!P1 SYNCS.PHASECHK.TRANS64 P1, [R11+URZ+0x30850], R2 ;  /* 0x030850020b0095a7 */ /* 0x000ea4000802007f */
[----:B--2---:R-:W-:Y:S05]  /*27850*/  @!P1 BRA `(.L_x_6124) ;  /* 0xfffffffc00f09947 */ /* 0x004fea000383ffff */
[----:B------:R-:W-:Y:S05]  /*27860*/  BRA `(.L_x_6123) ;  /* 0xfffffee000f47947 */ /* 0x000fea000383ffff */
.L_x_6134:
[----:B-1----:R1:W2:Y:S02]  /*27870*/  SYNCS.PHASECHK.TRANS64.TRYWAIT P1, [R14+URZ+0x30830], R15 ;  /* 0x0308300f0e0075a7 */ /* 0x0022a4000802017f */
[----:B--2---:R-:W-:Y:S05]  /*27880*/  @!P1 NANOSLEEP.SYNCS 0x989680 ;  /* 0x009896800000995d */ /* 0x004fea0003900000 */
[----:B------:R-:W2:Y:S02]  /*27890*/  @!P1 SYNCS.PHASECHK.TRANS64 P1, [R14+URZ+0x30830], R15 ;  /* 0x0308300f0e0095a7 */ /* 0x000ea4000802007f */
[----:B--2---:R-:W-:Y:S05]  /*278a0*/  @!P1 BRA `(.L_x_6134) ;  /* 0xfffffffc00f09947 */ /* 0x004fea000383ffff */
[----:B------:R-:W-:Y:S05]  /*278b0*/  BRA `(.L_x_6133) ;  /* 0xfffffefc00f07947 */ /* 0x000fea000383ffff */
.L_x_6139:
[----:B-1----:R1:W2:Y:S02]  /*278c0*/  SYNCS.PHASECHK.TRANS64.TRYWAIT P1, [R11+URZ+0x30850], R2 ;  /* 0x030850020b0075a7 */ /* 0x0022a4000802017f */
[----:B--2---:R-:W-:Y:S05]  /*278d0*/  @!P1 NANOSLEEP.SYNCS 0x989680 ;  /* 0x009896800000995d */ /* 0x004fea0003900000 */
[----:B------:R-:W2:Y:S02]  /*278e0*/  @!P1 SYNCS.PHASECHK.TRANS64 P1, [R11+URZ+0x30850], R2 ;  /* 0x030850020b0095a7 */ /* 0x000ea4000802007f */
[----:B--2---:R-:W-:Y:S05]  /*278f0*/  @!P1 BRA `(.L_x_6139) ;  /* 0xfffffffc00f09947 */ /* 0x004fea000383ffff */
[----:B------:R-:W-:Y:S05]  /*27900*/  BRA `(.L_x_6138) ;  /* 0xffffff0c00087947 */ /* 0x000fea000383ffff */
.L_x_6147:
[----:B-1----:R1:W2:Y:S02]  /*27910*/  SYNCS.PHASECHK.TRANS64.TRYWAIT P1, [R10+URZ+0x30850], R5 ;  /* 0x030850050a0075a7 */ /* 0x0022a4000802017f */
[----:B--2---:R-:W-:Y:S05]  /*27920*/  @!P1 NANOSLEEP.SYNCS 0x989680 ;  /* 0x009896800000995d */ /* 0x004fea0003900000 */
[----:B------:R-:W2:Y:S02]  /*27930*/  @!P1 SYNCS.PHASECHK.TRANS64 P1, [R10+URZ+0x30850], R5 ;  /* 0x030850050a0095a7 */ /* 0x000ea4000802007f */
[----:B--2---:R-:W-:Y:S05]  /*27940*/  @!P1 BRA `(.L_x_6147) ;  /* 0xfffffffc00f09947 */ /* 0x004fea000383ffff */
[----:B------:R-:W-:Y:S05]  /*27950*/  BRA `(.L_x_6146) ;  /* 0xffffff2400687947 */ /* 0x000fea000383ffff */
.L_x_6189:
[----:B------:R-:W1:Y:S01]  /*27960*/  S2R R11, SR_TID.X ;  /* 0x00000000000b7919 */ /* 0x000e620000002100 */
[----:B------:R-:W-:Y:S01]  /*27970*/  BSSY B1, `(.L_x_6354) ;  /* 0x000000a000017945 */ /* 0x000fe20003800000 */
[----:B0-----:R-:W-:Y:S02]  /*27980*/  IMAD.MOV.U32 R12, RZ, RZ, RZ ;  /* 0x000000ffff0c7224 */ /* 0x001fe400078e00ff */
[----:B------:R-:W-:Y:S01]  /*27990*/  IMAD.MOV.U32 R15, RZ, RZ, -0x1 ;  /* 0xffffffffff0f7424 */ /* 0x000fe200078e00ff */
[----:B-1----:R-:W-:-:S04]  /*279a0*/  SHF.R.U32.HI R11, RZ, 0x5, R11 ;  /* 0x00000005ff0b7819 */ /* 0x002fc8000001160b */
[----:B------:R-:W-:-:S05]  /*279b0*/  LOP3.LUT R11, R11, 0x3, RZ, 0xc0, !PT ;  /* 0x000000030b0b7812 */ /* 0x000fca00078ec0ff */
[----:B------:R-:W-:Y:S01]  /*279c0*/  IMAD.MOV.U32 R13, RZ, RZ, R11 ;  /* 0x000000ffff0d7224 */ /* 0x000fe200078e000b */
[----:B------:R-:W-:-:S07]  /*279d0*/  MOV R11, 0x1f ;  /* 0x0000001f000b7802 */ /* 0x000fce0000000f00 */
[----:B------:R-:W-:Y:S05]  /*279e0*/  WARPSYNC.COLLECTIVE R15, `(.L_x_6355) ;  /* 0x000000000f087348 */ /* 0x000fea0003c00000 */
[----:B------:R0:W1:Y:S02]  /*279f0*/  SHFL.IDX P6, R14, R13, R12, R11 ;  /* 0x0000000c0d0e7389 */ /* 0x00006400000c000b */
[----:B01----:R-:W-:Y:S01]  /*27a00*/  ENDCOLLECTIVE ;  /* 0x000000000000791b */ /* 0x003fe20003800000 */
.L_x_6355:
[----:B------:R-:W-:Y:S05]  /*27a10*/  BSYNC B1 ;  /* 0x0000000000017941 */ /* 0x000fea0003800000 */
.L_x_6354:
[----:B------:R-:W-:Y:S05]  /*27a20*/  BRA `(.L_x_6356) ;  /* 0xffffff8800a47947 */ /* 0x000fea000383ffff */
.L_x_6191:
[----:B------:R-:W-:Y:S01]  /*27a30*/  BSSY B1, `(.L_x_6357) ;  /* 0x0000006000017945 */ /* 0x000fe20003800000 */
[----:B------:R-:W-:-:S07]  /*27a40*/  IMAD.MOV.U32 R15, RZ, RZ, -0x1 ;  /* 0xffffffffff0f7424 */ /* 0x000fce00078e00ff */
[----:B01----:R-:W-:Y:S05]  /*27a50*/  WARPSYNC.COLLECTIVE R15, `(.L_x_6358) ;  /* 0x000000000f0c7348 */ /* 0x003fea0003c00000 */
[----:B------:R-:W-:Y:S02]  /*27a60*/  ELECT P6, UR62, PT ;  /* 0x00000000003e782f */ /* 0x000fe400038c0000 */
[----:B------:R-:W-:Y:S01]  /*27a70*/  MOV R14, UR62 ;  /* 0x0000003e000e7c02 */ /* 0x000fe20008000f00 */
[----:B01----:R-:W-:Y:S10]  /*27a80*/  ENDCOLLECTIVE ;  /* 0x000000000000791b */ /* 0x003ff40003800000 */
.L_x_6358:
[----:B------:R-:W-:Y:S05]  /*27a90*/  BSYNC B1 ;  /* 0x0000000000017941 */ /* 0x000fea0003800000 */
.L_x_6357:
[----:B------:R-:W-:Y:S05]  /*27aa0*/  BRA `(.L_x_6190) ;  /* 0xffffff88009c7947 */ /* 0x000fea000383ffff */
.L_x_6193:
[----:B-1----:R1:W2:Y:S02]  /*27ab0*/  SYNCS.PHASECHK.TRANS64.TRYWAIT P0, [R16+URZ+0x30820], R8 ;  /* 0x03082008100075a7 */ /* 0x0022a4000800017f */
[----:B--2---:R-:W-:Y:S05]  /*27ac0*/  @!P0 NANOSLEEP.SYNCS 0x989680 ;  /* 0x009896800000895d */ /* 0x004fea0003900000 */
[----:B------:R-:W2:Y:S02]  /*27ad0*/  @!P0 SYNCS.PHASECHK.TRANS64 P0, [R16+URZ+0x30820], R8 ;  /* 0x03082008100085a7 */ /* 0x000ea4000800007f */
[----:B--2---:R-:W-:Y:S05]  /*27ae0*/  @!P0 BRA `(.L_x_6193) ;  /* 0xfffffffc00f08947 */ /* 0x004fea000383ffff */
[----:B------:R-:W-:Y:S05]  /*27af0*/  BRA `(.L_x_6359) ;  /* 0xffffff8800ac7947 */ /* 0x000fea000383ffff */
.L_x_6197:
[----:B0-----:R0:W2:Y:S02]  /*27b00*/  SYNCS.PHASECHK.TRANS64.TRYWAIT P0, [R12+URZ+0x308a0], R11 ;  /* 0x0308a00b0c0075a7 */ /* 0x0010a4000800017f */
[----:B--2---:R-:W-:Y:S05]  /*27b10*/  @!P0 NANOSLEEP.SYNCS 0x989680 ;  /* 0x009896800000895d */ /* 0x004fea0003900000 */
[----:B------:R-:W2:Y:S02]  /*27b20*/  @!P0 SYNCS.PHASECHK.TRANS64 P0, [R12+URZ+0x308a0], R11 ;  /* 0x0308a00b0c0085a7 */ /* 0x000ea4000800007f */
[----:B--2---:R-:W-:Y:S05]  /*27b30*/  @!P0 BRA `(.L_x_6197) ;  /* 0xfffffffc00f08947 */ /* 0x004fea000383ffff */
[----:B------:R-:W-:Y:S05]  /*27b40*/  BRA `(.L_x_6360) ;  /* 0xffffff8800c47947 */ /* 0x000fea000383ffff */
.L_x_6204:
[----:B-1----:R1:W2:Y:S02]  /*27b50*/  SYNCS.PHASECHK.TRANS64.TRYWAIT P0, [R12+URZ+0x308c0], R11 ;  /* 0x0308c00b0c0075a7 */ /* 0x0022a4000800017f */
[----:B--2---:R-:W-:Y:S05]  /*27b60*/  @!P0 NANOSLEEP.SYNCS 0x989680 ;  /* 0x009896800000895d */ /* 0x004fea0003900000 */
[----:B------:R-:W2:Y:S02]  /*27b70*/  @!P0 SYNCS.PHASECHK.TRANS64 P0, [R12+URZ+0x308c0], R11 ;  /* 0x0308c00b0c0085a7 */ /* 0x000ea4000800007f */
[----:B--2---:R-:W-:Y:S05]  /*27b80*/  @!P0 BRA `(.L_x_6204) ;  /* 0xfffffffc00f08947 */ /* 0x004fea000383ffff */
[----:B------:R-:W-:Y:S05]  /*27b90*/  BRA `(.L_x_6361) ;  /* 0xffffff8c00c07947 */ /* 0x000fea000383ffff */
.L_x_6213:
[----:B0-----:R0:W2:Y:S02]  /*27ba0*/  SYNCS.PHASECHK.TRANS64.TRYWAIT P1, [R11+URZ+0x308a0], R10 ;  /* 0x0308a00a0b0075a7 */ /* 0x0010a4000802017f */
[----:B--2---:R-:W-:Y:S05]  /*27bb0*/  @!P1 NANOSLEEP.SYNCS 0x989680 ;  /* 0x009896800000995d */ /* 0x004fea0003900000 */
[----:B------:R-:W2:Y:S02]  /*27bc0*/  @!P1 SYNCS.PHASECHK.TRANS64 P1, [R11+URZ+0x308a0], R10 ;  /* 0x0308a00a0b0095a7 */ /* 0x000ea4000802007f */
[----:B--2---:R-:W-:Y:S05]  /*27bd0*/  @!P1 BRA `(.L_x_6213) ;  /* 0xfffffffc00f09947 */ /* 0x004fea000383ffff */
[----:B------:R-:W-:Y:S05]  /*27be0*/  BRA `(.L_x_6362) ;  /* 0xffffff9000f87947 */ /* 0x000fea000383ffff */
.L_x_6220:
[----:B-1----:R1:W2:Y:S02]  /*27bf0*/  SYNCS.PHASECHK.TRANS64.TRYWAIT P1, [R11+URZ+0x308c0], R10 ;  /* 0x0308c00a0b0075a7 */ /* 0x0022a4000802017f */
[----:B--2---:R-:W-:Y:S05]  /*27c00*/  @!P1 NANOSLEEP.SYNCS 0x989680 ;  /* 0x009896800000995d */ /* 0x004fea0003900000 */
[----:B------:R-:W2:Y:S02]  /*27c10*/  @!P1 SYNCS.PHASECHK.TRANS64 P1, [R11+URZ+0x308c0], R10 ;  /* 0x0308c00a0b0095a7 */ /* 0x000ea4000802007f */
[----:B--2---:R-:W-:Y:S05]  /*27c20*/  @!P1 BRA `(.L_x_6220) ;  /* 0xfffffffc00f09947 */ /* 0x004fea000383ffff */
[----:B------:R-:W-:Y:S05]  /*27c30*/  BRA `(.L_x_6363) ;  /* 0xffffff9400f07947 */ /* 0x000fea000383ffff */
.L_x_6237:
[----:B------:R-:W0:Y:S01]  /*27c40*/  S2R R8, SR_TID.X ;  /* 0x0000000000087919 */ /* 0x000e220000002100 */
        /* <DEDUP_REMOVED lines=10> */
.L_x_6365:
[----:B------:R-:W-:Y:S05]  /*27cf0*/  BSYNC B0 ;  /* 0x0000000000007941 */ /* 0x000fea0003800000 */
.L_x_6364:
[----:B------:R-:W-:Y:S05]  /*27d00*/  BRA `(.L_x_6366) ;  /* 0xffffffa400d87947 */ /* 0x000fea000383ffff */
.L_x_6240:
[----:B0-----:R0:W1:Y:S02]  /*27d10*/  SYNCS.PHASECHK.TRANS64.TRYWAIT P0, [R7+URZ+0x30840], R2 ;  /* 0x03084002070075a7 */ /* 0x001064000800017f */
[----:B-1----:R-:W-:Y:S05]  /*27d20*/  @!P0 NANOSLEEP.SYNCS 0x989680 ;  /* 0x009896800000895d */ /* 0x002fea0003900000 */
[----:B------:R-:W1:Y:S02]  /*27d30*/  @!P0 SYNCS.PHASECHK.TRANS64 P0, [R7+URZ+0x30840], R2 ;  /* 0x03084002070085a7 */ /* 0x000e64000800007f */
[----:B-1----:R-:W-:Y:S05]  /*27d40*/  @!P0 BRA `(.L_x_6240) ;  /* 0xfffffffc00f08947 */ /* 0x002fea000383ffff */
[----:B------:R-:W-:Y:S05]  /*27d50*/  BRA `(.L_x_6367) ;  /* 0xffffffa800287947 */ /* 0x000fea000383ffff */
.L_x_6241:
        /* <DEDUP_REMOVED lines=8> */
.L_x_6369:
[----:B------:R-:W-:Y:S05]  /*27de0*/  BSYNC B0 ;  /* 0x0000000000007941 */ /* 0x000fea0003800000 */
.L_x_6368:
        /* <DEDUP_REMOVED lines=9> */
.L_x_6370:
[----:B------:R-:W-:Y:S01]  /*27e80*/  ULDC.64 UR4, c[0x0][0x208] ;  /* 0x0000820000047ab9 */ /* 0x000fe20000000a00 */
[----:B------:R-:W-:Y:S02]  /*27e90*/  IMAD.MOV.U32 R13, RZ, RZ, R0 ;  /* 0x000000ffff0d7224 */ /* 0x000fe400078e0000 */
[----:B------:R-:W-:Y:S02]  /*27ea0*/  IMAD.MOV.U32 R12, RZ, RZ, 0x1 ;  /* 0x00000001ff0c7424 */ /* 0x000fe400078e00ff */
[----:B------:R-:W-:-:S05]  /*27eb0*/  IMAD.MOV.U32 R3, RZ, RZ, R14 ;  /* 0x000000ffff037224 */ /* 0x000fca00078e000e */
[----:B------:R-:W-:-:S05]  /*27ec0*/  @P0 LEA R3, P1, R33, R3, 0x1 ;  /* 0x0000000321030211 */ /* 0x000fca00078208ff */
[----:B------:R-:W-:Y:S01]  /*27ed0*/  @P0 IMAD.X R2, RZ, RZ, R2, P1 ;  /* 0x000000ffff020224 */ /* 0x000fe200008e0602 */
[----:B------:R-:W-:-:S04]  /*27ee0*/  ISETP.GE.AND P1, PT, R6, 0x11, PT ;  /* 0x000000110600780c */ /* 0x000fc80003f26270 */
[----:B------:R-:W-:-:S04]  /*27ef0*/  @P0 LOP3.LUT R3, R3, R2, RZ, 0x3c, !PT ;  /* 0x0000000203030212 */ /* 0x000fc800078e3cff */
[----:B------:R-:W-:-:S04]  /*27f00*/  @P0 LOP3.LUT R2, R3, R2, RZ, 0x3c, !PT ;  /* 0x0000000203020212 */ /* 0x000fc800078e3cff */
[----:B------:R-:W-:-:S05]  /*27f10*/  @P0 LOP3.LUT R3, R3, R2, RZ, 0x3c, !PT ;  /* 0x0000000203030212 */ /* 0x000fca00078e3cff */
[----:B------:R-:W-:Y:S01]  /*27f20*/  @!PT LDS RZ, [RZ] ;  /* 0x00000000fffff984 */ /* 0x000fe20000000800 */
[----:B------:R-:W-:Y:S01]  /*27f30*/  @!PT LDS RZ, [RZ] ;  /* 0x00000000fffff984 */ /* 0x000fe20000000800 */
[----:B------:R-:W-:Y:S01]  /*27f40*/  @!PT LDS RZ, [RZ] ;  /* 0x00000000fffff984 */ /* 0x000fe20000000800 */
[----:B------:R0:W-:Y:S04]  /*27f50*/  @P0 LDGSTS.E.BYPASS.LTC128B.128 [R8+0x1e400], desc[UR4][R2.64], !P4 ;  /* 0x1e40000002080fae */ /* 0x0001e8000e101d44 */
[----:B------:R0:W-:Y:S04]  /*27f60*/  @P0 LDGSTS.E.BYPASS.LTC128B.128 [R8+0x21400], desc[UR4][R2.64+0x80], !P3 ;  /* 0x2140008002080fae */ /* 0x0001e8000d901d44 */
[----:B------:R0:W-:Y:S02]  /*27f70*/  @P0 LDGSTS.E.BYPASS.LTC128B.128 [R8+0x24400], desc[UR4][R2.64+0x100], !P2 ;  /* 0x2440010002080fae */ /* 0x0001e4000d101d44 */
[----:B0-----:R-:W-:Y:S05]  /*27f80*/  WARPSYNC.COLLECTIVE R15, `(.L_x_6371) ;  /* 0x000000000f087348 */ /* 0x001fea0003c00000 */
[----:B------:R1:W2:Y:S02]  /*27f90*/  SHFL.IDX P6, R14, R13, R12, R11 ;  /* 0x0000000c0d0e7389 */ /* 0x0002a400000c000b */
[----:B012---:R-:W-:Y:S01]  /*27fa0*/  ENDCOLLECTIVE ;  /* 0x000000000000791b */ /* 0x007fe20003800000 */
.L_x_6371:
[----:B------:R-:W-:Y:S02]  /*27fb0*/  @P1 IMAD R8, R5, 0x2, R16 ;  /* 0x0000000205081824 */ /* 0x000fe400078e0210 */
[----:B------:R-:W-:Y:S01]  /*27fc0*/  IMAD.MOV.U32 R13, RZ, RZ, R4 ;  /* 0x000000ffff0d7224 */ /* 0x000fe200078e0004 */
[----:B------:R-:W-:-:S07]  /*27fd0*/  MOV R2, R14 ;  /* 0x0000000e00027202 */ /* 0x000fce0000000f00 */
[----:B------:R-:W-:Y:S05]  /*27fe0*/  WARPSYNC.COLLECTIVE R15, `(.L_x_6372) ;  /* 0x000000000f087348 */ /* 0x000fea0003c00000 */
[----:B------:R0:W1:Y:S02]  /*27ff0*/  SHFL.IDX P6, R14, R13, R12, R11 ;  /* 0x0000000c0d0e7389 */ /* 0x00006400000c000b */
[----:B01----:R-:W-:Y:S01]  /*28000*/  ENDCOLLECTIVE ;  /* 0x000000000000791b */ /* 0x003fe20003800000 */
.L_x_6372:
[----:B------:R-:W-:Y:S01]  /*28010*/  ULDC.64 UR4, c[0x0][0x208] ;  /* 0x0000820000047ab9 */ /* 0x000fe20000000a00 */
[----:B------:R-:W-:Y:S01]  /*28020*/  IMAD.MOV.U32 R13, RZ, RZ, R0 ;  /* 0x000000ffff0d7224 */ /* 0x000fe200078e0000 */
[----:B------:R-:W-:Y:S01]  /*28030*/  MOV R12, 0x2 ;  /* 0x00000002000c7802 */ /* 0x000fe20000000f00 */
[----:B------:R-:W-:-:S05]  /*28040*/  IMAD.MOV.U32 R3, RZ, RZ, R14 ;  /* 0x000000ffff037224 */ /* 0x000fca00078e000e */
[----:B------:R-:W-:-:S04]  /*28050*/  @P1 LEA R3, P0, R33, R3, 0x1 ;  /* 0x0000000321031211 */ /* 0x000fc800078008ff */
[----:B------:R-:W-:-:S04]  /*28060*/  @P1 IADD3.X R2, RZ, R2, RZ, P0, !PT ;  /* 0x00000002ff021210 */ /* 0x000fc800007fe4ff */
        /* <DEDUP_REMOVED lines=8> */
[----:B------:R0:W-:Y:S01]  /*280f0*/  @P1 LDGSTS.E.BYPASS.LTC128B.128 [R8+0x24c00], desc[UR4][R2.64+0x100], !P2 ;  /* 0x24c0010002081fae */ /* 0x0001e2000d101d44 */
[----:B------:R-:W-:-:S13]  /*28100*/  ISETP.GE.AND P1, PT, R6, 0x21, PT ;  /* 0x000000210600780c */ /* 0x000fda0003f26270 */
[----:B0-----:R-:W-:Y:S05]  /*28110*/  WARPSYNC.COLLECTIVE R15, `(.L_x_6373) ;  /* 0x000000000f087348 */ /* 0x001fea0003c00000 */
[----:B------:R1:W2:Y:S02]  /*28120*/  SHFL.IDX P6, R14, R13, R12, R11 ;  /* 0x0000000c0d0e7389 */ /* 0x0002a400000c000b */
[----:B012---:R-:W-:Y:S01]  /*28130*/  ENDCOLLECTIVE ;  /* 0x000000000000791b */ /* 0x007fe20003800000 */
.L_x_6373:
[----:B------:R-:W-:Y:S02]  /*28140*/  @P1 IMAD R8, R5, 0x2, R16 ;  /* 0x0000000205081824 */ /* 0x000fe400078e0210 */
[----:B------:R-:W-:Y:S02]  /*28150*/  IMAD.MOV.U32 R13, RZ, RZ, R4 ;  /* 0x000000ffff0d7224 */ /* 0x000fe400078e0004 */
[----:B------:R-:W-:-:S07]  /*28160*/  IMAD.MOV.U32 R2, RZ, RZ, R14 ;  /* 0x000000ffff027224 */ /* 0x000fce00078e000e */
[----:B------:R-:W-:Y:S05]  /*28170*/  WARPSYNC.COLLECTIVE R15, `(.L_x_6374) ;  /* 0x000000000f087348 */ /* 0x000fea0003c00000 */
[----:B------:R0:W1:Y:S02]  /*28180*/  SHFL.IDX P6, R14, R13, R12, R11 ;  /* 0x0000000c0d0e7389 */ /* 0x00006400000c000b */
[----:B01----:R-:W-:Y:S01]  /*28190*/  ENDCOLLECTIVE ;  /* 0x000000000000791b */ /* 0x003fe20003800000 */
.L_x_6374:
[----:B------:R-:W-:Y:S01]  /*281a0*/  ULDC.64 UR4, c[0x0][0x208] ;  /* 0x0000820000047ab9 */ /* 0x000fe20000000a00 */
[----:B------:R-:W-:Y:S01]  /*281b0*/  MOV R13, R0 ;  /* 0x00000000000d7202 */ /* 0x000fe20000000f00 */
[----:B------:R-:W-:Y:S01]  /*281c0*/  IMAD.MOV.U32 R12, RZ, RZ, 0x3 ;  /* 0x00000003ff0c7424 */ /* 0x000fe200078e00ff */
[----:B------:R-:W-:-:S04]  /*281d0*/  MOV R3, R14 ;  /* 0x0000000e00037202 */ /* 0x000fc80000000f00 */
[----:B------:R-:W-:-:S05]  /*281e0*/  @P1 LEA R3, P0, R33, R3, 0x1 ;  /* 0x0000000321031211 */ /* 0x000fca00078008ff */
[----:B------:R-:W-:-:S05]  /*281f0*/  @P1 IMAD.X R2, RZ, RZ, R2, P0 ;  /* 0x000000ffff021224 */ /* 0x000fca00000e0602 */
        /* <DEDUP_REMOVED lines=13> */
.L_x_6375:
[----:B------:R-:W-:Y:S02]  /*282d0*/  @P1 LEA R8, R5, R16, 0x1 ;  /* 0x0000001005081211 */ /* 0x000fe400078e08ff */
[----:B------:R-:W-:Y:S01]  /*282e0*/  MOV R13, R4 ;  /* 0x00000004000d7202 */ /* 0x000fe20000000f00 */
[----:B------:R-:W-:-:S07]  /*282f0*/  IMAD.MOV.U32 R2, RZ, RZ, R14 ;  /* 0x000000ffff027224 */ /* 0x000fce00078e000e */
[----:B------:R-:W-:Y:S05]  /*28300*/  WARPSYNC.COLLECTIVE R15, `(.L_x_6376) ;  /* 0x000000000f087348 */ /* 0x000fea0003c00000 */
[----:B------:R0:W1:Y:S02]  /*28310*/  SHFL.IDX P6, R14, R13, R12, R11 ;  /* 0x0000000c0d0e7389 */ /* 0x00006400000c000b */
[----:B01----:R-:W-:Y:S01]  /*28320*/  ENDCOLLECTIVE ;  /* 0x000000000000791b */ /* 0x003fe20003800000 */
.L_x_6376:
[----:B------:R-:W-:Y:S01]  /*28330*/  ULDC.64 UR4, c[0x0][0x208] ;  /* 0x0000820000047ab9 */ /* 0x000fe20000000a00 */
[----:B------:R-:W-:Y:S02]  /*28340*/  IMAD.MOV.U32 R13, RZ, RZ, R0 ;  /* 0x000000ffff0d7224 */ /* 0x000fe400078e0000 */
[----:B------:R-:W-:Y:S02]  /*28350*/  IMAD.MOV.U32 R12, RZ, RZ, 0x4 ;  /* 0x00000004ff0c7424 */ /* 0x000fe400078e00ff */
[----:B------:R-:W-:-:S05]  /*28360*/  IMAD.MOV.U32 R3, RZ, RZ, R14 ;  /* 0x000000ffff037224 */ /* 0x000fca00078e000e */
        /* <DEDUP_REMOVED lines=15> */
.L_x_6377:
[----:B------:R-:W-:Y:S02]  /*28460*/  @P1 IMAD R8, R5, 0x2, R16 ;  /* 0x0000000205081824 */ /* 0x000fe400078e0210 */
[----:B------:R-:W-:Y:S01]  /*28470*/  IMAD.MOV.U32 R13, RZ, RZ, R4 ;  /* 0x000000ffff0d7224 */ /* 0x000fe200078e0004 */
[----:B------:R-:W-:-:S07]  /*28480*/  MOV R2, R14 ;  /* 0x0000000e00027202 */ /* 0x000fce0000000f00 */
[----:B------:R-:W-:Y:S05]  /*28490*/  WARPSYNC.COLLECTIVE R15, `(.L_x_6378) ;  /* 0x000000000f087348 */ /* 0x000fea0003c00000 */
[----:B------:R0:W1:Y:S02]  /*284a0*/  SHFL.IDX P6, R14, R13, R12, R11 ;  /* 0x0000000c0d0e7389 */ /* 0x00006400000c000b */
[----:B01----:R-:W-:Y:S01]  /*284b0*/  ENDCOLLECTIVE ;  /* 0x000000000000791b */ /* 0x003fe20003800000 */
.L_x_6378:
        /* <DEDUP_REMOVED lines=18> */
.L_x_6379:
[----:B------:R-:W-:Y:S02]  /*285e0*/  IMAD.MOV.U32 R13, RZ, RZ, R4 ;  /* 0x000000ffff0d7224 */ /* 0x000fe400078e0004 */
[----:B------:R-:W-:-:S07]  /*285f0*/  IMAD.MOV.U32 R0, RZ, RZ, R14 ;  /* 0x000000ffff007224 */ /* 0x000fce00078e000e */
[----:B------:R-:W-:Y:S05]  /*28600*/  WARPSYNC.COLLECTIVE R15, `(.L_x_6380) ;  /* 0x000000000f087348 */ /* 0x000fea0003c00000 */
[----:B------:R0:W1:Y:S02]  /*28610*/  SHFL.IDX P6, R14, R13, R12, R11 ;  /* 0x0000000c0d0e7389 */ /* 0x00006400000c000b */
[----:B01----:R-:W-:Y:S01]  /*28620*/  ENDCOLLECTIVE ;  /* 0x000000000000791b */ /* 0x003fe20003800000 */
.L_x_6380:
[----:B------:R-:W-:Y:S01]  /*28630*/  MOV R2, R14 ;  /* 0x0000000e00027202 */ /* 0x000fe20000000f00 */
[----:B------:R-:W-:Y:S06]  /*28640*/  BRA `(.L_x_6381) ;  /* 0xffffffa400607947 */ /* 0x000fec000383ffff */
.L_x_6246:
        /* <DEDUP_REMOVED lines=9> */
.L_x_6382:
[C---:B------:R-:W-:Y:S01]  /*286e0*/  VIADD R6, R25.reuse, 0x10 ;  /* 0x0000001019067836 */ /* 0x040fe20000000000 */
[----:B------:R-:W-:Y:S02]  /*286f0*/  ISETP.GE.AND P2, PT, R25, R5, PT ;  /* 0x000000051900720c */ /* 0x000fe40003f46270 */
[----:B------:R-:W-:Y:S01]  /*28700*/  MOV R13, R0 ;  /* 0x00000000000d7202 */ /* 0x000fe20000000f00 */
[----:B------:R-:W-:-:S10]  /*28710*/  IMAD.MOV.U32 R2, RZ, RZ, R14 ;  /* 0x000000ffff027224 */ /* 0x000fd400078e000e */
[----:B------:R-:W-:Y:S05]  /*28720*/  WARPSYNC.COLLECTIVE R15, `(.L_x_6383) ;  /* 0x000000000f087348 */ /* 0x000fea0003c00000 */
[----:B------:R0:W1:Y:S02]  /*28730*/  SHFL.IDX P6, R14, R13, R12, R11 ;  /* 0x0000000c0d0e7389 */ /* 0x00006400000c000b */
[----:B01----:R-:W-:Y:S01]  /*28740*/  ENDCOLLECTIVE ;  /* 0x000000000000791b */ /* 0x003fe20003800000 */
.L_x_6383:
[----:B------:R-:W-:Y:S01]  /*28750*/  ULDC.64 UR4, c[0x0][0x208] ;  /* 0x0000820000047ab9 */ /* 0x000fe20000000a00 */
[----:B------:R-:W-:Y:S01]  /*28760*/  IMAD.MOV.U32 R13, RZ, RZ, R4 ;  /* 0x000000ffff0d7224 */ /* 0x000fe200078e0004 */
[----:B------:R-:W-:Y:S02]  /*28770*/  MOV R12, 0x1 ;  /* 0x00000001000c7802 */ /* 0x000fe40000000f00 */
[----:B------:R-:W-:-:S05]  /*28780*/  @!P2 LEA R14, P4, R33, R14, 0x1 ;  /* 0x0000000e210ea211 */ /* 0x000fca00078808ff */
[----:B------:R-:W-:Y:S01]  /*28790*/  @!P2 IMAD.X R3, RZ, RZ, R2, P4 ;  /* 0x000000ffff03a224 */ /* 0x000fe200020e0602 */
[----:B------:R-:W-:-:S05]  /*287a0*/  @!P2 MOV R2, R14 ;  /* 0x0000000e0002a202 */ /* 0x000fca0000000f00 */
[----:B------:R-:W-:Y:S01]  /*287b0*/  @!PT LDS RZ, [RZ] ;  /* 0x00000000fffff984 */ /* 0x000fe20000000800 */
[----:B------:R-:W-:Y:S01]  /*287c0*/  @!PT LDS RZ, [RZ] ;  /* 0x00000000fffff984 */ /* 0x000fe20000000800 */
[----:B------:R-:W-:Y:S01]  /*287d0*/  @!PT LDS RZ, [RZ] ;  /* 0x00000000fffff984 */ /* 0x000fe20000000800 */
[----:B------:R0:W-:Y:S04]  /*287e0*/  @!P2 LDGSTS.E.BYPASS.LTC128B.128 [R8+0x12400], desc[UR4][R2.64], !P3 ;  /* 0x124000000208afae */ /* 0x0001e8000d901d44 */
[----:B------:R0:W-:Y:S04]  /*287f0*/  @!P2 LDGSTS.E.BYPASS.LTC128B.128 [R8+0x16400], desc[UR4][R2.64+0x80], !P0 ;  /* 0x164000800208afae */ /* 0x0001e8000c101d44 */
[----:B------:R0:W-:Y:S01]  /*28800*/  @!P2 LDGSTS.E.BYPASS.LTC128B.128 [R8+0x1a400], desc[UR4][R2.64+0x100], !P1 ;  /* 0x1a4001000208afae */ /* 0x0001e2000c901d44 */
[----:B------:R-:W-:Y:S02]  /*28810*/  ISETP.GE.AND P2, PT, R6, R5, PT ;  /* 0x000000050600720c */ /* 0x000fe40003f46270 */
[----:B------:R-:W-:-:S11]  /*28820*/  IADD3 R6, R25, 0x20, RZ ;  /* 0x0000002019067810 */ /* 0x000fd60007ffe0ff */
[----:B0-----:R-:W-:Y:S05]  /*28830*/  WARPSYNC.COLLECTIVE R15, `(.L_x_6384) ;  /* 0x000000000f087348 */ /* 0x001fea0003c00000 */
[----:B------:R1:W2:Y:S02]  /*28840*/  SHFL.IDX P6, R14, R13, R12, R11 ;  /* 0x0000000c0d0e7389 */ /* 0x0002a400000c000b */
[----:B012---:R-:W-:Y:S01]  /*28850*/  ENDCOLLECTIVE ;  /* 0x000000000000791b */ /* 0x007fe20003800000 */
.L_x_6384:
[----:B------:R-:W-:Y:S02]  /*28860*/  IMAD.MOV.U32 R13, RZ, RZ, R0 ;  /* 0x000000ffff0d7224 */ /* 0x000fe400078e0000 */
[----:B------:R-:W-:-:S07]  /*28870*/  IMAD.MOV.U32 R2, RZ, RZ, R14 ;  /* 0x000000ffff027224 */ /* 0x000fce00078e000e */
[----:B------:R-:W-:Y:S05]  /*28880*/  WARPSYNC.COLLECTIVE R15, `(.L_x_6385) ;  /* 0x000000000f087348 */ /* 0x000fea0003c00000 */
[----:B------:R0:W1:Y:S02]  /*28890*/  SHFL.IDX P6, R14, R13, R12, R11 ;  /* 0x0000000c0d0e7389 */ /* 0x00006400000c000b */
[----:B01----:R-:W-:Y:S01]  /*288a0*/  ENDCOLLECTIVE ;  /* 0x000000000000791b */ /* 0x003fe20003800000 */
.L_x_6385:
[----:B------:R-:W-:Y:S01]  /*288b0*/  ULDC.64 UR4, c[0x0][0x208] ;  /* 0x0000820000047ab9 */ /* 0x000fe20000000a00 */
[----:B------:R-:W-:Y:S02]  /*288c0*/  IMAD.MOV.U32 R13, RZ, RZ, R4 ;  /* 0x000000ffff0d7224 */ /* 0x000fe400078e0004 */
[----:B------:R-:W-:Y:S01]  /*288d0*/  IMAD.MOV.U32 R12, RZ, RZ, 0x2 ;  /* 0x00000002ff0c7424 */ /* 0x000fe200078e00ff */
[----:B------:R-:W-:-:S04]  /*288e0*/  @!P2 LEA R14, P4, R33, R14, 0x1 ;  /* 0x0000000e210ea211 */ /* 0x000fc800078808ff */
[----:B------:R-:W-:Y:S01]  /*288f0*/  @!P2 IADD3.X R7, RZ, R2, RZ, P4, !PT ;  /* 0x00000002ff07a210 */ /* 0x000fe200027fe4ff */
[----:B------:R-:W-:-:S04]  /*28900*/  @!P2 IMAD.MOV.U32 R2, RZ, RZ, R14 ;  /* 0x000000ffff02a224 */ /* 0x000fc800078e000e */
[----:B------:R-:W-:-:S05]  /*28910*/  @!P2 IMAD.MOV.U32 R3, RZ, RZ, R7 ;  /* 0x000000ffff03a224 */ /* 0x000fca00078e0007 */
[----:B------:R-:W-:Y:S01]  /*28920*/  @!PT LDS RZ, [RZ] ;  /* 0x00000000fffff984 */ /* 0x000fe20000000800 */
[----:B------:R-:W-:Y:S01]  /*28930*/  @!PT LDS RZ, [RZ] ;  /* 0x00000000fffff984 */ /* 0x000fe20000000800 */
[----:B------:R-:W-:Y:S01]  /*28940*/  @!PT LDS RZ, [RZ] ;  /* 0x00000000fffff984 */ /* 0x000fe20000000800 */
[----:B------:R0:W-:Y:S04]  /*28950*/  @!P2 LDGSTS.E.BYPASS.LTC128B.128 [R8+0x12c00], desc[UR4][R2.64], !P3 ;  /* 0x12c000000208afae */ /* 0x0001e8000d901d44 */
[----:B------:R0:W-:Y:S04]  /*28960*/  @!P2 LDGSTS.E.BYPASS.LTC128B.128 [R8+0x16c00], desc[UR4][R2.64+0x80], !P0 ;  /* 0x16c000800208afae */ /* 0x0001e8000c101d44 */
[----:B------:R0:W-:Y:S01]  /*28970*/  @!P2 LDGSTS.E.BYPASS.LTC128B.128 [R8+0x1ac00], desc[UR4][R2.64+0x100], !P1 ;  /* 0x1ac001000208afae */ /* 0x0001e2000c901d44 */
[----:B------:R-:W-:Y:S01]  /*28980*/  ISETP.GE.AND P2, PT, R6, R5, PT ;  /* 0x000000050600720c */ /* 0x000fe20003f46270 */
[----:B------:R-:W-:-:S12]  /*28990*/  VIADD R6, R25, 0x30 ;  /* 0x0000003019067836 */ /* 0x000fd80000000000 */
[----:B0-----:R-:W-:Y:S05]  /*289a0*/  WARPSYNC.COLLECTIVE R15, `(.L_x_6386) ;  /* 0x000000000f087348 */ /* 0x001fea0003c00000 */
[----:B------:R1:W2:Y:S02]  /*289b0*/  SHFL.IDX P6, R14, R13, R12, R11 ;  /* 0x0000000c0d0e7389 */ /* 0x0002a400000c000b */
[----:B012---:R-:W-:Y:S01]  /*289c0*/  ENDCOLLECTIVE ;  /* 0x000000000000791b */ /* 0x007fe20003800000 */
.L_x_6386:
[----:B------:R-:W-:Y:S01]  /*289d0*/  IMAD.MOV.U32 R13, RZ, RZ, R0 ;  /* 0x000000ffff0d7224 */ /* 0x000fe200078e0000 */
[----:B------:R-:W-:-:S07]  /*289e0*/  MOV R2, R14 ;  /* 0x0000000e00027202 */ /* 0x000fce0000000f00 */
[----:B------:R-:W-:Y:S05]  /*289f0*/  WARPSYNC.COLLECTIVE R15, `(.L_x_6387) ;  /* 0x000000000f087348 */ /* 0x000fea0003c00000 */
[----:B------:R0:W1:Y:S02]  /*28a00*/  SHFL.IDX P6, R14, R13, R12, R11 ;  /* 0x0000000c0d0e7389 */ /* 0x00006400000c000b */
[----:B01----:R-:W-:Y:S01]  /*28a10*/  ENDCOLLECTIVE ;  /* 0x000000000000791b */ /* 0x003fe20003800000 */
.L_x_6387:
[----:B------:R-:W-:Y:S01]  /*28a20*/  ULDC.64 UR4, c[0x0][0x208] ;  /* 0x0000820000047ab9 */ /* 0x000fe20000000a00 */
[----:B------:R-:W-:Y:S01]  /*28a30*/  MOV R13, R4 ;  /* 0x00000004000d7202 */ /* 0x000fe20000000f00 */
[----:B------:R-:W-:Y:S01]  /*28a40*/  IMAD.MOV.U32 R12, RZ, RZ, 0x3 ;  /* 0x00000003ff0c7424 */ /* 0x000fe200078e00ff */
        /* <DEDUP_REMOVED lines=15> */
.L_x_6388:
[----:B------:R-:W-:Y:S01]  /*28b40*/  MOV R13, R0 ;  /* 0x00000000000d7202 */ /* 0x000fe20000000f00 */
[----:B------:R-:W-:-:S07]  /*28b50*/  IMAD.MOV.U32 R2, RZ, RZ, R14 ;  /* 0x000000ffff027224 */ /* 0x000fce00078e000e */
[----:B------:R-:W-:Y:S05]  /*28b60*/  WARPSYNC.COLLECTIVE R15, `(.L_x_6389) ;  /* 0x000000000f087348 */ /* 0x000fea0003c00000 */
[----:B------:R0:W1:Y:S02]  /*28b70*/  SHFL.IDX P6, R14, R13, R12, R11 ;  /* 0x0000000c0d0e7389 */ /* 0x00006400000c000b */
[----:B01----:R-:W-:Y:S01]  /*28b80*/  ENDCOLLECTIVE ;  /* 0x000000000000791b */ /* 0x003fe20003800000 */
.L_x_6389:
[----:B------:R-:W-:Y:S01]  /*28b90*/  ULDC.64 UR4, c[0x0][0x208] ;  /* 0x0000820000047ab9 */ /* 0x000fe20000000a00 */
[----:B------:R-:W-:Y:S01]  /*28ba0*/  IMAD.MOV.U32 R13, RZ, RZ, R4 ;  /* 0x000000ffff0d7224 */ /* 0x000fe200078e0004 */
[----:B------:R-:W-:Y:S02]  /*28bb0*/  MOV R12, 0x4 ;  /* 0x00000004000c7802 */ /* 0x000fe40000000f00 */
[----:B------:R-:W-:-:S05]  /*28bc0*/  @!P2 LEA R14, P4, R33, R14, 0x1 ;  /* 0x0000000e210ea211 */ /* 0x000fca00078808ff */
[----:B------:R-:W-:Y:S02]  /*28bd0*/  @!P2 IMAD.X R7, RZ, RZ, R2, P4 ;  /* 0x000000ffff07a224 */ /* 0x000fe400020e0602 */
[----:B------:R-:W-:-:S03]  /*28be0*/  @!P2 IMAD.MOV.U32 R2, RZ, RZ, R14 ;  /* 0x000000ffff02a224 */ /* 0x000fc600078e000e */
        /* <DEDUP_REMOVED lines=12> */
.L_x_6390:
[----:B------:R-:W-:Y:S02]  /*28cb0*/  IMAD.MOV.U32 R13, RZ, RZ, R0 ;  /* 0x000000ffff0d7224 */ /* 0x000fe400078e0000 */
[----:B------:R-:W-:-:S07]  /*28cc0*/  IMAD.MOV.U32 R2, RZ, RZ, R14 ;  /* 0x000000ffff027224 */ /* 0x000fce00078e000e */
[----:B------:R-:W-:Y:S05]  /*28cd0*/  WARPSYNC.COLLECTIVE R15, `(.L_x_6391) ;  /* 0x000000000f087348 */ /* 0x000fea0003c00000 */
[----:B------:R0:W1:Y:S02]  /*28ce0*/  SHFL.IDX P6, R14, R13, R12, R11 ;  /* 0x0000000c0d0e7389 */ /* 0x00006400000c000b */
[----:B01----:R-:W-:Y:S01]  /*28cf0*/  ENDCOLLECTIVE ;  /* 0x000000000000791b */ /* 0x003fe20003800000 */
.L_x_6391:
        /* <DEDUP_REMOVED lines=18> */
.L_x_6392:
[----:B------:R-:W-:Y:S01]  /*28e20*/  IMAD.MOV.U32 R13, RZ, RZ, R0 ;  /* 0x000000ffff0d7224 */ /* 0x000fe200078e0000 */
[----:B------:R-:W-:-:S07]  /*28e30*/  MOV R2, R14 ;  /* 0x0000000e00027202 */ /* 0x000fce0000000f00 */
[----:B------:R-:W-:Y:S05]  /*28e40*/  WARPSYNC.COLLECTIVE R15, `(.L_x_6393) ;  /* 0x000000000f087348 */ /* 0x000fea0003c00000 */
[----:B------:R0:W1:Y:S02]  /*28e50*/  SHFL.IDX P6, R14, R13, R12, R11 ;  /* 0x0000000c0d0e7389 */ /* 0x00006400000c000b */
[----:B01----:R-:W-:Y:S01]  /*28e60*/  ENDCOLLECTIVE ;  /* 0x000000000000791b */ /* 0x003fe20003800000 */
.L_x_6393:
        /* <DEDUP_REMOVED lines=13> */
[----:B------:R-:W-:-:S13]  /*28f40*/  ISETP.GE.AND P2, PT, R6, R5, PT ;  /* 0x000000050600720c */ /* 0x000fda0003f46270 */
[----:B0-----:R-:W-:Y:S05]  /*28f50*/  WARPSYNC.COLLECTIVE R15, `(.L_x_6394) ;  /* 0x000000000f087348 */ /* 0x001fea0003c00000 */
[----:B------:R1:W2:Y:S02]  /*28f60*/  SHFL.IDX P6, R14, R13, R12, R11 ;  /* 0x0000000c0d0e7389 */ /* 0x0002a400000c000b */
[----:B012---:R-:W-:Y:S01]  /*28f70*/  ENDCOLLECTIVE ;  /* 0x000000000000791b */ /* 0x007fe20003800000 */
.L_x_6394:
[----:B------:R-:W-:Y:S01]  /*28f80*/  MOV R13, R0 ;  /* 0x00000000000d7202 */ /* 0x000fe20000000f00 */
[----:B------:R-:W-:-:S07]  /*28f90*/  IMAD.MOV.U32 R2, RZ, RZ, R14 ;  /* 0x000000ffff027224 */ /* 0x000fce00078e000e */
[----:B------:R-:W-:Y:S05]  /*28fa0*/  WARPSYNC.COLLECTIVE R15, `(.L_x_6395) ;  /* 0x000000000f087348 */ /* 0x000fea0003c00000 */
[----:B------:R0:W1:Y:S02]  /*28fb0*/  SHFL.IDX P6, R14, R13, R12, R11 ;  /* 0x0000000c0d0e7389 */ /* 0x00006400000c000b */
[----:B01----:R-:W-:Y:S01]  /*28fc0*/  ENDCOLLECTIVE ;  /* 0x000000000000791b */ /* 0x003fe20003800000 */
.L_x_6395:
[----:B------:R-:W-:Y:S01]  /*28fd0*/  ULDC.64 UR4, c[0x0][0x208] ;  /* 0x0000820000047ab9 */ /* 0x000fe20000000a00 */
[----:B------:R-:W-:Y:S02]  /*28fe0*/  IMAD.MOV.U32 R13, RZ, RZ, R4 ;  /* 0x000000ffff0d7224 */ /* 0x000fe400078e0004 */
[----:B------:R-:W-:Y:S01]  /*28ff0*/  IMAD.MOV.U32 R12, RZ, RZ, 0x7 ;  /* 0x00000007ff0c7424 */ /* 0x000fe200078e00ff */
        /* <DEDUP_REMOVED lines=9> */
[----:B------:R0:W-:Y:S02]  /*29090*/  @!P2 LDGSTS.E.BYPASS.LTC128B.128 [R8+0x1d400], desc[UR4][R2.64+0x100], !P1 ;  /* 0x1d4001000208afae */ /* 0x0001e4000c901d44 */
[----:B0-----:R-:W-:Y:S05]  /*290a0*/  WARPSYNC.COLLECTIVE R15, `(.L_x_6396) ;  /* 0x000000000f087348 */ /* 0x001fea0003c00000 */
[----:B------:R1:W2:Y:S02]  /*290b0*/  SHFL.IDX P6, R14, R13, R12, R11 ;  /* 0x0000000c0d0e7389 */ /* 0x0002a400000c000b */
[----:B012---:R-:W-:Y:S01]  /*290c0*/  ENDCOLLECTIVE ;  /* 0x000000000000791b */ /* 0x007fe20003800000 */
.L_x_6396:
[----:B------:R-:W-:Y:S01]  /*290d0*/  IMAD.MOV.U32 R13, RZ, RZ, R0 ;  /* 0x000000ffff0d7224 */ /* 0x000fe200078e0000 */
[----:B------:R-:W-:-:S07]  /*290e0*/  MOV R4, R14 ;  /* 0x0000000e00047202 */ /* 0x000fce0000000f00 */
[----:B------:R-:W-:Y:S05]  /*290f0*/  WARPSYNC.COLLECTIVE R15, `(.L_x_6397) ;  /* 0x000000000f087348 */ /* 0x000fea0003c00000 */
[----:B------:R0:W1:Y:S02]  /*29100*/  SHFL.IDX P6, R14, R13, R12, R11 ;  /* 0x0000000c0d0e7389 */ /* 0x00006400000c000b */
[----:B01----:R-:W-:Y:S01]  /*29110*/  ENDCOLLECTIVE ;  /* 0x000000000000791b */ /* 0x003fe20003800000 */
.L_x_6397:
[----:B------:R-:W-:Y:S05]  /*29120*/  BRA `(.L_x_6398) ;  /* 0xffffffa400b47947 */ /* 0x000fea000383ffff */
.L_x_6251:
[----:B0-----:R0:W1:Y:S02]  /*29130*/  SYNCS.PHASECHK.TRANS64.TRYWAIT P0, [R16+URZ+0x30820], R3 ;  /* 0x03082003100075a7 */ /* 0x001064000800017f */
[----:B-1----:R-:W-:Y:S05]  /*29140*/  @!P0 NANOSLEEP.SYNCS 0x989680 ;  /* 0x009896800000895d */ /* 0x002fea0003900000 */
[----:B------:R-:W1:Y:S02]  /*29150*/  @!P0 SYNCS.PHASECHK.TRANS64 P0, [R16+URZ+0x30820], R3 ;  /* 0x03082003100085a7 */ /* 0x000e64000800007f */
[----:B-1----:R-:W-:Y:S05]  /*29160*/  @!P0 BRA `(.L_x_6251) ;  /* 0xfffffffc00f08947 */ /* 0x002fea000383ffff */
[----:B------:R-:W-:Y:S05]  /*29170*/  BRA `(.L_x_6399) ;  /* 0xffffffa800307947 */ /* 0x000fea000383ffff */
.L_x_6256:
[----:B0-----:R0:W1:Y:S02]  /*29180*/  SYNCS.PHASECHK.TRANS64.TRYWAIT P0, [R7+URZ+0x30840], R2 ;  /* 0x03084002070075a7 */ /* 0x001064000800017f */
[----:B-1----:R-:W-:Y:S05]  /*29190*/  @!P0 NANOSLEEP.SYNCS 0x989680 ;  /* 0x009896800000895d */ /* 0x002fea0003900000 */
[----:B------:R-:W1:Y:S02]  /*291a0*/  @!P0 SYNCS.PHASECHK.TRANS64 P0, [R7+URZ+0x30840], R2 ;  /* 0x03084002070085a7 */ /* 0x000e64000800007f */
[----:B-1----:R-:W-:Y:S05]  /*291b0*/  @!P0 BRA `(.L_x_6256) ;  /* 0xfffffffc00f08947 */ /* 0x002fea000383ffff */
[----:B------:R-:W-:Y:S05]  /*291c0*/  BRA `(.L_x_6400) ;  /* 0xffffffac00107947 */ /* 0x000fea000383ffff */
.L_x_6257:
        /* <DEDUP_REMOVED lines=8> */
.L_x_6402:
[----:B------:R-:W-:Y:S05]  /*29250*/  BSYNC B1 ;  /* 0x0000000000017941 */ /* 0x000fea0003800000 */
.L_x_6401:
[----:B------:R-:W-:Y:S01]  /*29260*/  IMAD.MOV.U32 R13, RZ, RZ, R8 ;  /* 0x000000ffff0d7224 */ /* 0x000fe200078e0008 */
[----:B------:R-:W-:Y:S01]  /*29270*/  MOV R11, 0x181f ;  /* 0x0000181f000b7802 */ /* 0x000fe20000000f00 */
[----:B------:R-:W-:Y:S01]  /*29280*/  IMAD.MOV.U32 R12, RZ, RZ, RZ ;  /* 0x000000ffff0c7224 */ /* 0x000fe200078e00ff */
[----:B------:R-:W-:Y:S01]  /*29290*/  MOV R3, R14 ;  /* 0x0000000e00037202 */ /* 0x000fe20000000f00 */
[----:B------:R-:W-:Y:S01]  /*292a0*/  IMAD.MOV.U32 R15, RZ, RZ, -0x1 ;  /* 0xffffffffff0f7424 */ /* 0x000fe200078e00ff */
[----:B------:R-:W-:Y:S01]  /*292b0*/  LOP3.LUT R19, R19, 0xffffffbf, RZ, 0xc0, !PT ;  /* 0xffffffbf13137812 */ /* 0x000fe200078ec0ff */
[----:B------:R-:W-:Y:S01]  /*292c0*/  IMAD R5, R5, 0x2, R16 ;  /* 0x0000000205057824 */ /* 0x000fe200078e0210 */
[----:B------:R-:W-:-:S07]  /*292d0*/  SHF.L.U32 R4, R33, 0x1, RZ ;  /* 0x0000000121047819 */ /* 0x000fce00000006ff */
[----:B------:R-:W-:Y:S05]  /*292e0*/  WARPSYNC.COLLECTIVE R15, `(.L_x_6403) ;  /* 0x000000000f087348 */ /* 0x000fea0003c00000 */
[----:B------:R0:W1:Y:S02]  /*292f0*/  SHFL.IDX P6, R14, R13, R12, R11 ;  /* 0x0000000c0d0e7389 */ /* 0x00006400000c000b */
[----:B01----:R-:W-:Y:S01]  /*29300*/  ENDCOLLECTIVE ;  /* 0x000000000000791b */ /* 0x003fe20003800000 */
.L_x_6403:
[----:B------:R-:W-:Y:S01]  /*29310*/  @P1 LOP3.LUT R19, R19, 0x40, RZ, 0xfc, !PT ;  /* 0x0000004013131812 */ /* 0x000fe200078efcff */
[----:B------:R-:W-:-:S03]  /*29320*/  ULDC.64 UR4, c[0x0][0x208] ;  /* 0x0000820000047ab9 */ /* 0x000fc60000000a00 */
[----:B------:R-:W-:Y:S02]  /*29330*/  LOP3.LUT P1, RZ, R19, 0x4, RZ, 0xc0, !PT ;  /* 0x0000000413ff7812 */ /* 0x000fe4000782c0ff */
        /* <DEDUP_REMOVED lines=10> */
[----:B------:R0:W-:Y:S02]  /*293e0*/  LDGSTS.E.BYPASS.LTC128B.128 [R5+0x24400], desc[UR4][R2.64+0x100], !P4 ;  /* 0x2440010002057fae */ /* 0x0001e4000e101d44 */
[----:B0-----:R-:W-:Y:S05]  /*293f0*/  WARPSYNC.COLLECTIVE R15, `(.L_x_6404) ;  /* 0x000000000f087348 */ /* 0x001fea0003c00000 */
[----:B------:R1:W2:Y:S02]  /*29400*/  SHFL.IDX P6, R14, R13, R12, R11 ;  /* 0x0000000c0d0e7389 */ /* 0x0002a400000c000b */
[----:B012---:R-:W-:Y:S01]  /*29410*/  ENDCOLLECTIVE ;  /* 0x000000000000791b */ /* 0x007fe20003800000 */
.L_x_6404:
[----:B------:R-:W-:Y:S01]  /*29420*/  MOV R13, R8 ;  /* 0x00000008000d7202 */ /* 0x000fe20000000f00 */
[----:B------:R-:W-:-:S07]  /*29430*/  IMAD.MOV.U32 R3, RZ, RZ, R14 ;  /* 0x000000ffff037224 */ /* 0x000fce00078e000e */
[----:B------:R-:W-:Y:S05]  /*29440*/  WARPSYNC.COLLECTIVE R15, `(.L_x_6405) ;  /* 0x000000000f087348 */ /* 0x000fea0003c00000 */
[----:B------:R0:W1:Y:S02]  /*29450*/  SHFL.IDX P6, R14, R13, R12, R11 ;  /* 0x0000000c0d0e7389 */ /* 0x00006400000c000b */
[----:B01----:R-:W-:Y:S01]  /*29460*/  ENDCOLLECTIVE ;  /* 0x000000000000791b */ /* 0x003fe20003800000 */
.L_x_6405:
        /* <DEDUP_REMOVED lines=15> */
.L_x_6406:
[----:B------:R-:W-:Y:S01]  /*29560*/  MOV R13, R8 ;  /* 0x00000008000d7202 */ /* 0x000fe20000000f00 */
[----:B------:R-:W-:-:S07]  /*29570*/  IMAD.MOV.U32 R35, RZ, RZ, R14 ;  /* 0x000000ffff237224 */ /* 0x000fce00078e000e */
[----:B------:R-:W-:Y:S05]  /*29580*/  WARPSYNC.COLLECTIVE R15, `(.L_x_6407) ;  /* 0x000000000f087348 */ /* 0x000fea0003c00000 */
[----:B------:R0:W1:Y:S02]  /*29590*/  SHFL.IDX P6, R14, R13, R12, R11 ;  /* 0x0000000c0d0e7389 */ /* 0x00006400000c000b */
[----:B01----:R-:W-:Y:S01]  /*295a0*/  ENDCOLLECTIVE ;  /* 0x000000000000791b */ /* 0x003fe20003800000 */
.L_x_6407:
        /* <DEDUP_REMOVED lines=15> */
.L_x_6408:
[----:B------:R-:W-:Y:S01]  /*296a0*/  MOV R13, R8 ;  /* 0x00000008000d7202 */ /* 0x000fe20000000f00 */
[----:B------:R-:W-:-:S07]  /*296b0*/  IMAD.MOV.U32 R35, RZ, RZ, R14 ;  /* 0x000000ffff237224 */ /* 0x000fce00078e000e */
[----:B------:R-:W-:Y:S05]  /*296c0*/  WARPSYNC.COLLECTIVE R15, `(.L_x_6409) ;  /* 0x000000000f087348 */ /* 0x000fea0003c00000 */
[----:B------:R0:W1:Y:S02]  /*296d0*/  SHFL.IDX P6, R14, R13, R12, R11 ;  /* 0x0000000c0d0e7389 */ /* 0x00006400000c000b */
[----:B01----:R-:W-:Y:S01]  /*296e0*/  ENDCOLLECTIVE ;  /* 0x000000000000791b */ /* 0x003fe20003800000 */
.L_x_6409:
        /* <DEDUP_REMOVED lines=15> */
.L_x_6410:
[----:B------:R-:W-:Y:S01]  /*297e0*/  MOV R13, R8 ;  /* 0x00000008000d7202 */ /* 0x000fe20000000f00 */
[----:B------:R-:W-:-:S07]  /*297f0*/  IMAD.MOV.U32 R35, RZ, RZ, R14 ;  /* 0x000000ffff237224 */ /* 0x000fce00078e000e */
[----:B------:R-:W-:Y:S05]  /*29800*/  WARPSYNC.COLLECTIVE R15, `(.L_x_6411) ;  /* 0x000000000f087348 */ /* 0x000fea0003c00000 */
[----:B------:R0:W1:Y:S02]  /*29810*/  SHFL.IDX P6, R14, R13, R12, R11 ;  /* 0x0000000c0d0e7389 */ /* 0x00006400000c000b */
[----:B01----:R-:W-:Y:S01]  /*29820*/  ENDCOLLECTIVE ;  /* 0x000000000000791b */ /* 0x003fe20003800000 */
.L_x_6411:
        /* <DEDUP_REMOVED lines=11> */
[----:B------:R0:W-:Y:S04]  /*298e0*/  LDGSTS.E.BYPASS.LTC128B.128 [R5+0x23400], desc[UR4][R2.64+0x80], !P5 ;  /* 0x2340008002057fae */ /* 0x0001e8000e901d44 */
[----:B------:R0:W-:Y:S06]  /*298f0*/  LDGSTS.E.BYPASS.LTC128B.128 [R5+0x26400], desc[UR4][R2.64+0x100], !P4 ;  /* 0x2640010002057fae */ /* 0x0001ec000e101d44 */
[----:B0-----:R-:W-:Y:S05]  /*29900*/  WARPSYNC.COLLECTIVE R15, `(.L_x_6412) ;  /* 0x000000000f087348 */ /* 0x001fea0003c00000 */
[----:B------:R1:W2:Y:S02]  /*29910*/  SHFL.IDX P6, R14, R13, R12, R11 ;  /* 0x0000000c0d0e7389 */ /* 0x0002a400000c000b */
[----:B012---:R-:W-:Y:S01]  /*29920*/  ENDCOLLECTIVE ;  /* 0x000000000000791b */ /* 0x007fe20003800000 */
.L_x_6412:
[----:B------:R-:W-:Y:S01]  /*29930*/  MOV R13, R8 ;  /* 0x00000008000d7202 */ /* 0x000fe20000000f00 */
[----:B------:R-:W-:-:S07]  /*29940*/  IMAD.MOV.U32 R35, RZ, RZ, R14 ;  /* 0x000000ffff237224 */ /* 0x000fce00078e000e */
[----:B------:R-:W-:Y:S05]  /*29950*/  WARPSYNC.COLLECTIVE R15, `(.L_x_6413) ;  /* 0x000000000f087348 */ /* 0x000fea0003c00000 */
[----:B------:R0:W1:Y:S02]  /*29960*/  SHFL.IDX P6, R14, R13, R12, R11 ;  /* 0x0000000c0d0e7389 */ /* 0x00006400000c000b */
[----:B01----:R-:W-:Y:S01]  /*29970*/  ENDCOLLECTIVE ;  /* 0x000000000000791b */ /* 0x003fe20003800000 */
.L_x_6413:
[----:B------:R-:W-:Y:S01]  /*29980*/  IMAD.MOV.U32 R2, RZ, RZ, R14 ;  /* 0x000000ffff027224 */ /* 0x000fe200078e000e */
[----:B------:R-:W-:Y:S06]  /*29990*/  BRA `(.L_x_6414) ;  /* 0xffffffa800207947 */ /* 0x000fec000383ffff */
.L_x_6262:
[----:B0-----:R0:W3:Y:S02]  /*299a0*/  SYNCS.PHASECHK.TRANS64.TRYWAIT P0, [R6+URZ+0x30860], R2 ;  /* 0x03086002060075a7 */ /* 0x0010e4000800017f */
[----:B---3--:R-:W-:Y:S05]  /*299b0*/  @!P0 NANOSLEEP.SYNCS 0x989680 ;  /* 0x009896800000895d */ /* 0x008fea0003900000 */
[----:B------:R-:W3:Y:S02]  /*299c0*/  @!P0 SYNCS.PHASECHK.TRANS64 P0, [R6+URZ+0x30860], R2 ;  /* 0x03086002060085a7 */ /* 0x000ee4000800007f */
[----:B---3--:R-:W-:Y:S05]  /*299d0*/  @!P0 BRA `(.L_x_6262) ;  /* 0xfffffffc00f08947 */ /* 0x008fea000383ffff */
[----:B------:R-:W-:Y:S05]  /*299e0*/  BRA `(.L_x_6415) ;  /* 0xffffffa800887947 */ /* 0x000fea000383ffff */
.L_x_6263:
[----:B------:R-:W-:Y:S01]  /*299f0*/  BSSY B1, `(.L_x_6416) ;  /* 0x0000008000017945 */ /* 0x000fe20003800000 */
[----:B------:R-:W-:Y:S01]  /*29a00*/  IMAD.MOV.U32 R13, RZ, RZ, R18 ;  /* 0x000000ffff0d7224 */ /* 0x000fe200078e0012 */
[----:B------:R-:W-:Y:S01]  /*29a10*/  MOV R12, RZ ;  /* 0x000000ff000c7202 */ /* 0x000fe20000000f00 */
[----:B------:R-:W-:Y:S02]  /*29a20*/  IMAD.MOV.U32 R11, RZ, RZ, 0x181f ;  /* 0x0000181fff0b7424 */ /* 0x000fe400078e00ff */
[----:B------:R-:W-:-:S07]  /*29a30*/  IMAD.MOV.U32 R15, RZ, RZ, -0x1 ;  /* 0xffffffffff0f7424 */ /* 0x000fce00078e00ff */
[----:B0-2---:R-:W-:Y:S05]  /*29a40*/  WARPSYNC.COLLECTIVE R15, `(.L_x_6417) ;  /* 0x000000000f087348 */ /* 0x005fea0003c00000 */
[----:B--2---:R1:W2:Y:S02]  /*29a50*/  SHFL.IDX P6, R14, R13, R12, R11 ;  /* 0x0000000c0d0e7389 */ /* 0x0042a400000c000b */
[----:B012---:R-:W-:Y:S01]  /*29a60*/  ENDCOLLECTIVE ;  /* 0x000000000000791b */ /* 0x007fe20003800000 */
.L_x_6417:
[----:B------:R-:W-:Y:S05]  /*29a70*/  BSYNC B1 ;  /* 0x0000000000017941 */ /* 0x000fea0003800000 */
.L_x_6416:
        /* <DEDUP_REMOVED lines=9> */
.L_x_6418:
[----:B------:R-:W-:Y:S01]  /*29b10*/  ULDC.64 UR4, c[0x0][0x208] ;  /* 0x0000820000047ab9 */ /* 0x000fe20000000a00 */
[----:B------:R-:W-:Y:S01]  /*29b20*/  IMAD.MOV.U32 R13, RZ, RZ, R18 ;  /* 0x000000ffff0d7224 */ /* 0x000fe200078e0012 */
[----:B------:R-:W-:Y:S01]  /*29b30*/  MOV R12, 0x1 ;  /* 0x00000001000c7802 */ /* 0x000fe20000000f00 */
        /* <DEDUP_REMOVED lines=15> */
.L_x_6419:
[----:B------:R-:W-:Y:S02]  /*29c30*/  IMAD.MOV.U32 R13, RZ, RZ, R17 ;  /* 0x000000ffff0d7224 */ /* 0x000fe400078e0011 */
[----:B------:R-:W-:-:S07]  /*29c40*/  IMAD.MOV.U32 R3, RZ, RZ, R14 ;  /* 0x000000ffff037224 */ /* 0x000fce00078e000e */
[----:B------:R-:W-:Y:S05]  /*29c50*/  WARPSYNC.COLLECTIVE R15, `(.L_x_6420) ;  /* 0x000000000f087348 */ /* 0x000fea0003c00000 */
[----:B------:R0:W1:Y:S02]  /*29c60*/  SHFL.IDX P6, R14, R13, R12, R11 ;  /* 0x0000000c0d0e7389 */ /* 0x00006400000c000b */
[----:B01----:R-:W-:Y:S01]  /*29c70*/  ENDCOLLECTIVE ;  /* 0x000000000000791b */ /* 0x003fe20003800000 */
.L_x_6420:
[----:B------:R-:W-:Y:S01]  /*29c80*/  ULDC.64 UR4, c[0x0][0x208] ;  /* 0x0000820000047ab9 */ /* 0x000fe20000000a00 */
[----:B------:R-:W-:Y:S01]  /*29c90*/  IMAD.MOV.U32 R13, RZ, RZ, R18 ;  /* 0x000000ffff0d7224 */ /* 0x000fe200078e0012 */
[----:B------:R-:W-:Y:S02]  /*29ca0*/  MOV R12, 0x2 ;  /* 0x00000002000c7802 */ /* 0x000fe40000000f00 */
        /* <DEDUP_REMOVED lines=15> */
.L_x_6421:
[----:B------:R-:W-:Y:S02]  /*29da0*/  IMAD.MOV.U32 R13, RZ, RZ, R17 ;  /* 0x000000ffff0d7224 */ /* 0x000fe400078e0011 */
[----:B------:R-:W-:-:S07]  /*29db0*/  IMAD.MOV.U32 R3, RZ, RZ, R14 ;  /* 0x000000ffff037224 */ /* 0x000fce00078e000e */
[----:B------:R-:W-:Y:S05]  /*29dc0*/  WARPSYNC.COLLECTIVE R15, `(.L_x_6422) ;  /* 0x000000000f087348 */ /* 0x000fea0003c00000 */
[----:B------:R0:W1:Y:S02]  /*29dd0*/  SHFL.IDX P6, R14, R13, R12, R11 ;  /* 0x0000000c0d0e7389 */ /* 0x00006400000c000b */
[----:B01----:R-:W-:Y:S01]  /*29de0*/  ENDCOLLECTIVE ;  /* 0x000000000000791b */ /* 0x003fe20003800000 */
.L_x_6422:
        /* <DEDUP_REMOVED lines=18> */
.L_x_6423:
[----:B------:R-:W-:Y:S02]  /*29f10*/  IMAD.MOV.U32 R13, RZ, RZ, R17 ;  /* 0x000000ffff0d7224 */ /* 0x000fe400078e0011 */
[----:B------:R-:W-:-:S07]  /*29f20*/  IMAD.MOV.U32 R3, RZ, RZ, R14 ;  /* 0x000000ffff037224 */ /* 0x000fce00078e000e */
[----:B------:R-:W-:Y:S05]  /*29f30*/  WARPSYNC.COLLECTIVE R15, `(.L_x_6424) ;  /* 0x000000000f087348 */ /* 0x000fea0003c00000 */
[----:B------:R0:W1:Y:S02]  /*29f40*/  SHFL.IDX P6, R14, R13, R12, R11 ;  /* 0x0000000c0d0e7389 */ /* 0x00006400000c000b */
[----:B01----:R-:W-:Y:S01]  /*29f50*/  ENDCOLLECTIVE ;  /* 0x000000000000791b */ /* 0x003fe20003800000 */
.L_x_6424:
        /* <DEDUP_REMOVED lines=18> */
.L_x_6425:
[----:B------:R-:W-:Y:S02]  /*2a080*/  IMAD.MOV.U32 R13, RZ, RZ, R17 ;  /* 0x000000ffff0d7224 */ /* 0x000fe400078e0011 */
[----:B------:R-:W-:-:S07]  /*2a090*/  IMAD.MOV.U32 R3, RZ, RZ, R14 ;  /* 0x000000ffff037224 */ /* 0x000fce00078e000e */
[----:B------:R-:W-:Y:S05]  /*2a0a0*/  WARPSYNC.COLLECTIVE R15, `(.L_x_6426) ;  /* 0x000000000f087348 */ /* 0x000fea0003c00000 */
[----:B------:R0:W1:Y:S02]  /*2a0b0*/  SHFL.IDX P6, R14, R13, R12, R11 ;  /* 0x0000000c0d0e7389 */ /* 0x00006400000c000b */
[----:B01----:R-:W-:Y:S01]  /*2a0c0*/  ENDCOLLECTIVE ;  /* 0x000000000000791b */ /* 0x003fe20003800000 */
.L_x_6426:
        /* <DEDUP_REMOVED lines=18> */
.L_x_6427:
[----:B------:R-:W-:Y:S02]  /*2a1f0*/  IMAD.MOV.U32 R13, RZ, RZ, R17 ;  /* 0x000000ffff0d7224 */ /* 0x000fe400078e0011 */
[----:B------:R-:W-:-:S07]  /*2a200*/  IMAD.MOV.U32 R18, RZ, RZ, R14 ;  /* 0x000000ffff127224 */ /* 0x000fce00078e000e */
[----:B------:R-:W-:Y:S05]  /*2a210*/  WARPSYNC.COLLECTIVE R15, `(.L_x_6428) ;  /* 0x000000000f087348 */ /* 0x000fea0003c00000 */
[----:B------:R0:W1:Y:S02]  /*2a220*/  SHFL.IDX P6, R14, R13, R12, R11 ;  /* 0x0000000c0d0e7389 */ /* 0x00006400000c000b */
[----:B01----:R-:W-:Y:S01]  /*2a230*/  ENDCOLLECTIVE ;  /* 0x000000000000791b */ /* 0x003fe20003800000 */
.L_x_6428:
[----:B------:R-:W-:Y:S05]  /*2a240*/  BRA `(.L_x_6429) ;  /* 0xffffffa400707947 */ /* 0x000fea000383ffff */
.L_x_6271:
[----:B0-----:R0:W1:Y:S02]  /*2a250*/  SYNCS.PHASECHK.TRANS64.TRYWAIT P0, [R0+URZ+0x30860], R3 ;  /* 0x03086003000075a7 */ /* 0x001064000800017f */
[----:B-1----:R-:W-:Y:S05]  /*2a260*/  @!P0 NANOSLEEP.SYNCS 0x989680 ;  /* 0x009896800000895d */ /* 0x002fea0003900000 */
[----:B------:R-:W1:Y:S02]  /*2a270*/  @!P0 SYNCS.PHASECHK.TRANS64 P0, [R0+URZ+0x30860], R3 ;  /* 0x03086003000085a7 */ /* 0x000e64000800007f */
[----:B-1----:R-:W-:Y:S05]  /*2a280*/  @!P0 BRA `(.L_x_6271) ;  /* 0xfffffffc00f08947 */ /* 0x002fea000383ffff */
[----:B------:R-:W-:Y:S05]  /*2a290*/  BRA `(.L_x_6430) ;  /* 0xffffffa8009c7947 */ /* 0x000fea000383ffff */
.L_x_6272:
        /* <DEDUP_REMOVED lines=8> */
.L_x_6432:
[----:B------:R-:W-:Y:S05]  /*2a320*/  BSYNC B0 ;  /* 0x0000000000007941 */ /* 0x000fea0003800000 */
.L_x_6431:
        /* <DEDUP_REMOVED lines=10> */
.L_x_6433:
[----:B------:R-:W-:Y:S01]  /*2a3d0*/  ULDC UR4, c[0x0][0x2f4] ;  /* 0x0000bd0000047ab9 */ /* 0x000fe20000000800 */
[----:B------:R-:W-:Y:S01]  /*2a3e0*/  ULDC.64 UR6, c[0x0][0x208] ;  /* 0x0000820000067ab9 */ /* 0x000fe20000000a00 */
        /* <DEDUP_REMOVED lines=8> */
[----:B------:R-:W-:-:S04]  /*2a470*/  ISETP.GE.AND P0, PT, R34, UR4, PT ;  /* 0x0000000422007c0c */ /* 0x000fc8000bf06270 */
[----:B------:R-:W-:Y:S01]  /*2a480*/  @!PT LDS RZ, [RZ] ;  /* 0x00000000fffff984 */ /* 0x000fe20000000800 */
[----:B------:R-:W-:Y:S01]  /*2a490*/  @!PT LDS RZ, [RZ] ;  /* 0x00000000fffff984 */ /* 0x000fe20000000800 */
[----:B------:R-:W-:Y:S01]  /*2a4a0*/  @!PT LDS RZ, [RZ] ;  /* 0x00000000fffff984 */ /* 0x000fe20000000800 */
[----:B------:R0:W-:Y:S01]  /*2a4b0*/  LDGSTS.E.BYPASS.LTC128B.128 [R4+0x400], desc[UR6][R2.64], !P3 ;  /* 0x0040000002047fae */ /* 0x0001e2000d901d46 */
[----:B------:R-:W-:-:S03]  /*2a4c0*/  ISETP.LT.OR P3, PT, R6, 0x1, P0 ;  /* 0x000000010600780c */ /* 0x000fc60000761670 */
[----:B------:R0:W-:Y:S10]  /*2a4d0*/  LDGSTS.E.BYPASS.LTC128B.128 [R4+0x3400], desc[UR6][R2.64+0x80], !P4 ;  /* 0x0340008002047fae */ /* 0x0001f4000e101d46 */
[----:B------:R0:W-:Y:S01]  /*2a4e0*/  LDGSTS.E.BYPASS.LTC128B.128 [R4+0x6400], desc[UR6][R2.64+0x100], !P3 ;  /* 0x0640010002047fae */ /* 0x0001e2000d901d46 */
[----:B------:R-:W-:-:S13]  /*2a4f0*/  ISETP.LT.OR P3, PT, R6, 0x11, P2 ;  /* 0x000000110600780c */ /* 0x000fda0001761670 */
[----:B0-----:R-:W-:Y:S05]  /*2a500*/  WARPSYNC.COLLECTIVE R15, `(.L_x_6434) ;  /* 0x000000000f087348 */ /* 0x001fea0003c00000 */
[----:B------:R1:W2:Y:S02]  /*2a510*/  SHFL.IDX P6, R14, R13, R12, R11 ;  /* 0x0000000c0d0e7389 */ /* 0x0002a400000c000b */
[----:B012---:R-:W-:Y:S01]  /*2a520*/  ENDCOLLECTIVE ;  /* 0x000000000000791b */ /* 0x007fe20003800000 */
.L_x_6434:
[----:B------:R-:W-:Y:S01]  /*2a530*/  MOV R13, R17 ;  /* 0x00000011000d7202 */ /* 0x000fe20000000f00 */
[----:B------:R-:W-:-:S07]  /*2a540*/  IMAD.MOV.U32 R7, RZ, RZ, R14 ;  /* 0x000000ffff077224 */ /* 0x000fce00078e000e */
[----:B------:R-:W-:Y:S05]  /*2a550*/  WARPSYNC.COLLECTIVE R15, `(.L_x_6435) ;  /* 0x000000000f087348 */ /* 0x000fea0003c00000 */
[----:B------:R0:W1:Y:S02]  /*2a560*/  SHFL.IDX P6, R14, R13, R12, R11 ;  /* 0x0000000c0d0e7389 */ /* 0x00006400000c000b */
[----:B01----:R-:W-:Y:S01]  /*2a570*/  ENDCOLLECTIVE ;  /* 0x000000000000791b */ /* 0x003fe20003800000 */
.L_x_6435:
[----:B------:R-:W-:Y:S01]  /*2a580*/  ULDC.64 UR4, c[0x0][0x208] ;  /* 0x0000820000047ab9 */ /* 0x000fe20000000a00 */
[----:B------:R-:W-:Y:S01]  /*2a590*/  IMAD.MOV.U32 R13, RZ, RZ, R18 ;  /* 0x000000ffff0d7224 */ /* 0x000fe200078e0012 */
[----:B------:R-:W-:Y:S02]  /*2a5a0*/  MOV R12, 0x2 ;  /* 0x00000002000c7802 */ /* 0x000fe40000000f00 */
        /* <DEDUP_REMOVED lines=8> */
[----:B------:R0:W-:Y:S05]  /*2a630*/  LDGSTS.E.BYPASS.LTC128B.128 [R4+0x3c00], desc[UR4][R2.64+0x80], !P4 ;  /* 0x03c0008002047fae */ /* 0x0001ea000e101d44 */
[----:B------:R0:W-:Y:S01]  /*2a640*/  LDGSTS.E.BYPASS.LTC128B.128 [R4+0x6c00], desc[UR4][R2.64+0x100], !P3 ;  /* 0x06c0010002047fae */ /* 0x0001e2000d901d44 */
[----:B------:R-:W-:-:S13]  /*2a650*/  ISETP.LT.OR P3, PT, R6, 0x21, P2 ;  /* 0x000000210600780c */ /* 0x000fda0001761670 */
[----:B0-----:R-:W-:Y:S05]  /*2a660*/  WARPSYNC.COLLECTIVE R15, `(.L_x_6436) ;  /* 0x000000000f087348 */ /* 0x001fea0003c00000 */
[----:B------:R1:W2:Y:S02]  /*2a670*/  SHFL.IDX P6, R14, R13, R12, R11 ;  /* 0x0000000c0d0e7389 */ /* 0x0002a400000c000b */
[----:B012---:R-:W-:Y:S01]  /*2a680*/  ENDCOLLECTIVE ;  /* 0x000000000000791b */ /* 0x007fe20003800000 */
.L_x_6436:
[----:B------:R-:W-:Y:S02]  /*2a690*/  IMAD.MOV.U32 R13, RZ, RZ, R17 ;  /* 0x000000ffff0d7224 */ /* 0x000fe400078e0011 */
[----:B------:R-:W-:-:S07]  /*2a6a0*/  IMAD.MOV.U32 R7, RZ, RZ, R14 ;  /* 0x000000ffff077224 */ /* 0x000fce00078e000e */
[----:B------:R-:W-:Y:S05]  /*2a6b0*/  WARPSYNC.COLLECTIVE R15, `(.L_x_6437) ;  /* 0x000000000f087348 */ /* 0x000fea0003c00000 */
[----:B------:R0:W1:Y:S02]  /*2a6c0*/  SHFL.IDX P6, R14, R13, R12, R11 ;  /* 0x0000000c0d0e7389 */ /* 0x00006400000c000b */
[----:B01----:R-:W-:Y:S01]  /*2a6d0*/  ENDCOLLECTIVE ;  /* 0x000000000000791b */ /* 0x003fe20003800000 */
.L_x_6437:
[----:B------:R-:W-:Y:S01]  /*2a6e0*/  ULDC.64 UR4, c[0x0][0x208] ;  /* 0x0000820000047ab9 */ /* 0x000fe20000000a00 */
[----:B------:R-:W-:Y:S02]  /*2a6f0*/  IMAD.MOV.U32 R13, RZ, RZ, R18 ;  /* 0x000000ffff0d7224 */ /* 0x000fe400078e0012 */
[----:B------:R-:W-:Y:S01]  /*2a700*/  IMAD.MOV.U32 R12, RZ, RZ, 0x3 ;  /* 0x00000003ff0c7424 */ /* 0x000fe200078e00ff */
        /* <DEDUP_REMOVED lines=8> */
[----:B------:R0:W-:Y:S04]  /*2a790*/  LDGSTS.E.BYPASS.LTC128B.128 [R4+0x4400], desc[UR4][R2.64+0x80], !P4 ;  /* 0x0440008002047fae */ /* 0x0001e8000e101d44 */
[----:B------:R0:W-:Y:S01]  /*2a7a0*/  LDGSTS.E.BYPASS.LTC128B.128 [R4+0x7400], desc[UR4][R2.64+0x100], !P3 ;  /* 0x0740010002047fae */ /* 0x0001e2000d901d44 */
[----:B------:R-:W-:-:S13]  /*2a7b0*/  ISETP.LT.OR P3, PT, R6, 0x31, P2 ;  /* 0x000000310600780c */ /* 0x000fda0001761670 */
[----:B0-----:R-:W-:Y:S05]  /*2a7c0*/  WARPSYNC.COLLECTIVE R15, `(.L_x_6438) ;  /* 0x000000000f087348 */ /* 0x001fea0003c00000 */
[----:B------:R1:W2:Y:S02]  /*2a7d0*/  SHFL.IDX P6, R14, R13, R12, R11 ;  /* 0x0000000c0d0e7389 */ /* 0x0002a400000c000b */
[----:B012---:R-:W-:Y:S01]  /*2a7e0*/  ENDCOLLECTIVE ;  /* 0x000000000000791b */ /* 0x007fe20003800000 */
.L_x_6438:
[----:B------:R-:W-:Y:S01]  /*2a7f0*/  IMAD.MOV.U32 R13, RZ, RZ, R17 ;  /* 0x000000ffff0d7224 */ /* 0x000fe200078e0011 */
[----:B------:R-:W-:-:S07]  /*2a800*/  MOV R7, R14 ;  /* 0x0000000e00077202 */ /* 0x000fce0000000f00 */
[----:B------:R-:W-:Y:S05]  /*2a810*/  WARPSYNC.COLLECTIVE R15, `(.L_x_6439) ;  /* 0x000000000f087348 */ /* 0x000fea0003c00000 */
[----:B------:R0:W1:Y:S02]  /*2a820*/  SHFL.IDX P6, R14, R13, R12, R11 ;  /* 0x0000000c0d0e7389 */ /* 0x00006400000c000b */
[----:B01----:R-:W-:Y:S01]  /*2a830*/  ENDCOLLECTIVE ;  /* 0x000000000000791b */ /* 0x003fe20003800000 */
.L_x_6439:
[----:B------:R-:W-:Y:S01]  /*2a840*/  ULDC.64 UR4, c[0x0][0x208] ;  /* 0x0000820000047ab9 */ /* 0x000fe20000000a00 */
        /* <DEDUP_REMOVED lines=16> */
.L_x_6440:
[----:B------:R-:W-:Y:S01]  /*2a950*/  MOV R13, R17 ;  /* 0x00000011000d7202 */ /* 0x000fe20000000f00 */
[----:B------:R-:W-:-:S07]  /*2a960*/  IMAD.MOV.U32 R7, RZ, RZ, R14 ;  /* 0x000000ffff077224 */ /* 0x000fce00078e000e */
[----:B------:R-:W-:Y:S05]  /*2a970*/  WARPSYNC.COLLECTIVE R15, `(.L_x_6441) ;  /* 0x000000000f087348 */ /* 0x000fea0003c00000 */
[----:B------:R0:W1:Y:S02]  /*2a980*/  SHFL.IDX P6, R14, R13, R12, R11 ;  /* 0x0000000c0d0e7389 */ /* 0x00006400000c000b */
[----:B01----:R-:W-:Y:S01]  /*2a990*/  ENDCOLLECTIVE ;  /* 0x000000000000791b */ /* 0x003fe20003800000 */
.L_x_6441:
        /* <DEDUP_REMOVED lines=12> */
[----:B------:R0:W-:Y:S02]  /*2aa60*/  LDGSTS.E.BYPASS.LTC128B.128 [R4+0x8400], desc[UR4][R2.64+0x100], !P3 ;  /* 0x0840010002047fae */ /* 0x0001e4000d901d44 */
[----:B0-----:R-:W-:Y:S05]  /*2aa70*/  WARPSYNC.COLLECTIVE R15, `(.L_x_6442) ;  /* 0x000000000f087348 */ /* 0x001fea0003c00000 */
[----:B------:R1:W2:Y:S02]  /*2aa80*/  SHFL.IDX P6, R14, R13, R12, R11 ;  /* 0x0000000c0d0e7389 */ /* 0x0002a400000c000b */
[----:B012---:R-:W-:Y:S01]  /*2aa90*/  ENDCOLLECTIVE ;  /* 0x000000000000791b */ /* 0x007fe20003800000 */
.L_x_6442:
[----:B------:R-:W-:Y:S02]  /*2aaa0*/  IMAD.MOV.U32 R13, RZ, RZ, R17 ;  /* 0x000000ffff0d7224 */ /* 0x000fe400078e0011 */
[----:B------:R-:W-:-:S07]  /*2aab0*/  IMAD.MOV.U32 R18, RZ, RZ, R14 ;  /* 0x000000ffff127224 */ /* 0x000fce00078e000e */
[----:B------:R-:W-:Y:S05]  /*2aac0*/  WARPSYNC.COLLECTIVE R15, `(.L_x_6443) ;  /* 0x000000000f087348 */ /* 0x000fea0003c00000 */
[----:B------:R0:W1:Y:S02]  /*2aad0*/  SHFL.IDX P6, R14, R13, R12, R11 ;  /* 0x0000000c0d0e7389 */ /* 0x00006400000c000b */
[----:B01----:R-:W-:Y:S01]  /*2aae0*/  ENDCOLLECTIVE ;  /* 0x000000000000791b */ /* 0x003fe20003800000 */
.L_x_6443:
[----:B------:R-:W-:Y:S05]  /*2aaf0*/  BRA `(.L_x_6444) ;  /* 0xffffffa400907947 */ /* 0x000fea000383ffff */
.L_x_6277:
[----:B------:R-:W-:Y:S01]  /*2ab00*/  BSSY B0, `(.L_x_6445) ;  /* 0x0000008000007945 */ /* 0x000fe20003800000 */
[----:B------:R-:W-:Y:S01]  /*2ab10*/  MOV R13, R24 ;  /* 0x00000018000d7202 */ /* 0x000fe20000000f00 */
[----:B0-----:R-:W-:Y:S01]  /*2ab20*/  IMAD.MOV.U32 R12, RZ, RZ, RZ ;  /* 0x000000ffff0c7224 */ /* 0x001fe200078e00ff */
[----:B------:R-:W-:Y:S01]  /*2ab30*/  MOV R15, 0xffffffff ;  /* 0xffffffff000f7802 */ /* 0x000fe20000000f00 */
[----:B------:R-:W-:-:S07]  /*2ab40*/  IMAD.MOV.U32 R11, RZ, RZ, 0x1f ;  /* 0x0000001fff0b7424 */ /* 0x000fce00078e00ff */
[----:B------:R-:W-:Y:S05]  /*2ab50*/  WARPSYNC.COLLECTIVE R15, `(.L_x_6446) ;  /* 0x000000000f087348 */ /* 0x000fea0003c00000 */
[----:B------:R0:W1:Y:S02]  /*2ab60*/  SHFL.IDX P6, R14, R13, R12, R11 ;  /* 0x0000000c0d0e7389 */ /* 0x00006400000c000b */
[----:B01----:R-:W-:Y:S01]  /*2ab70*/  ENDCOLLECTIVE ;  /* 0x000000000000791b */ /* 0x003fe20003800000 */
.L_x_6446:
[----:B------:R-:W-:Y:S05]  /*2ab80*/  BSYNC B0 ;  /* 0x0000000000007941 */ /* 0x000fea0003800000 */
.L_x_6445:
        /* <DEDUP_REMOVED lines=9> */
.L_x_6447:
[----:B------:R-:W-:Y:S01]  /*2ac20*/  ULDC UR4, c[0x0][0xc3c] ;  /* 0x00030f0000047ab9 */ /* 0x000fe20000000800 */
[----:B------:R-:W-:Y:S01]  /*2ac30*/  ULDC.64 UR6, c[0x0][0x208] ;  /* 0x0000820000067ab9 */ /* 0x000fe20000000a00 */
[----:B------:R-:W-:-:S13]  /*2ac40*/  ISETP.GE.OR P1, PT, R9, UR4, !P0 ;  /* 0x0000000409007c0c */ /* 0x000fda000c726670 */
[----:B------:R-:W0:Y:S08]  /*2ac50*/  @!P1 LDC.64 R2, c[0x0][0xc80] ;  /* 0x00032000ff029b82 */ /* 0x000e300000000a00 */
[----:B------:R-:W1:Y:S01]  /*2ac60*/  @!P1 LDC.64 R4, c[0x0][0xc78] ;  /* 0x00031e00ff049b82 */ /* 0x000e620000000a00 */
[----:B------:R-:W-:Y:S01]  /*2ac70*/  IMAD.MOV.U32 R25, RZ, RZ, RZ ;  /* 0x000000ffff197224 */ /* 0x000fe200078e00ff */
[----:B------:R-:W-:-:S02]  /*2ac80*/  MOV R11, RZ ;  /* 0x000000ff000b7202 */ /* 0x000fc40000000f00 */
[----:B------:R-:W-:Y:S01]  /*2ac90*/  MOV R7, R14 ;  /* 0x0000000e00077202 */ /* 0x000fe20000000f00 */
        /* <DEDUP_REMOVED lines=17> */
.L_x_6448:
[----:B------:R-:W-:Y:S02]  /*2adb0*/  MOV R12, 0x2 ;  /* 0x00000002000c7802 */ /* 0x000fe40000000f00 */
[----:B------:R-:W-:-:S05]  /*2adc0*/  SEL R14, R14, RZ, P1 ;  /* 0x000000ff0e0e7207 */ /* 0x000fca0000800000 */
[----:B------:R-:W-:-:S04]  /*2add0*/  IMAD.IADD R5, R13, 0x1, R14 ;  /* 0x000000010d057824 */ /* 0x000fc800078e020e */
[----:B------:R-:W-:-:S07]  /*2ade0*/  IMAD.MOV.U32 R13, RZ, RZ, R5 ;  /* 0x000000ffff0d7224 */ /* 0x000fce00078e0005 */
[----:B------:R-:W-:Y:S05]  /*2adf0*/  WARPSYNC.COLLECTIVE R15, `(.L_x_6449) ;  /* 0x000000000f087348 */ /* 0x000fea0003c00000 */
[----:B------:R0:W1:Y:S02]  /*2ae00*/  SHFL.UP P6, R14, R13, R12, R11 ;  /* 0x0400000c0d0e7389 */ /* 0x00006400000c000b */
[----:B01----:R-:W-:Y:S01]  /*2ae10*/  ENDCOLLECTIVE ;  /* 0x000000000000791b */ /* 0x003fe20003800000 */
.L_x_6449:
[----:B------:R-:W-:Y:S02]  /*2ae20*/  MOV R12, 0x4 ;  /* 0x00000004000c7802 */ /* 0x000fe40000000f00 */
[----:B------:R-:W-:-:S05]  /*2ae30*/  SEL R2, R14, RZ, P2 ;  /* 0x000000ff0e027207 */ /* 0x000fca0001000000 */
[----:B------:R-:W-:-:S04]  /*2ae40*/  IMAD.IADD R2, R5, 0x1, R2 ;  /* 0x0000000105027824 */ /* 0x000fc800078e0202 */
[----:B------:R-:W-:-:S07]  /*2ae50*/  IMAD.MOV.U32 R13, RZ, RZ, R2 ;  /* 0x000000ffff0d7224 */ /* 0x000fce00078e0002 */
[----:B------:R-:W-:Y:S05]  /*2ae60*/  WARPSYNC.COLLECTIVE R15, `(.L_x_6450) ;  /* 0x000000000f087348 */ /* 0x000fea0003c00000 */
[----:B------:R0:W1:Y:S02]  /*2ae70*/  SHFL.UP P6, R14, R13, R12, R11 ;  /* 0x0400000c0d0e7389 */ /* 0x00006400000c000b */
[----:B01----:R-:W-:Y:S01]  /*2ae80*/  ENDCOLLECTIVE ;  /* 0x000000000000791b */ /* 0x003fe20003800000 */
.L_x_6450:
[----:B------:R-:W-:Y:S02]  /*2ae90*/  MOV R12, 0x8 ;  /* 0x00000008000c7802 */ /* 0x000fe40000000f00 */
[----:B------:R-:W-:-:S05]  /*2aea0*/  SEL R3, R14, RZ, P3 ;  /* 0x000000ff0e037207 */ /* 0x000fca0001800000 */
[----:B------:R-:W-:-:S04]  /*2aeb0*/  IMAD.IADD R3, R2, 0x1, R3 ;  /* 0x0000000102037824 */ /* 0x000fc800078e0203 */
[----:B------:R-:W-:-:S07]  /*2aec0*/  IMAD.MOV.U32 R13, RZ, RZ, R3 ;  /* 0x000000ffff0d7224 */ /* 0x000fce00078e0003 */
[----:B------:R-:W-:Y:S05]  /*2aed0*/  WARPSYNC.COLLECTIVE R15, `(.L_x_6451) ;  /* 0x000000000f087348 */ /* 0x000fea0003c00000 */
[----:B------:R0:W1:Y:S02]  /*2aee0*/  SHFL.UP P6, R14, R13, R12, R11 ;  /* 0x0400000c0d0e7389 */ /* 0x00006400000c000b */
[----:B01----:R-:W-:Y:S01]  /*2aef0*/  ENDCOLLECTIVE ;  /* 0x000000000000791b */ /* 0x003fe20003800000 */
.L_x_6451:
[----:B------:R-:W-:Y:S02]  /*2af00*/  MOV R12, 0x10 ;  /* 0x00000010000c7802 */ /* 0x000fe40000000f00 */
[----:B------:R-:W-:-:S05]  /*2af10*/  SEL R14, R14, RZ, P4 ;  /* 0x000000ff0e0e7207 */ /* 0x000fca0002000000 */
[----:B------:R-:W-:-:S04]  /*2af20*/  IMAD.IADD R5, R3, 0x1, R14 ;  /* 0x0000000103057824 */ /* 0x000fc800078e020e */
[----:B------:R-:W-:-:S07]  /*2af30*/  IMAD.MOV.U32 R13, RZ, RZ, R5 ;  /* 0x000000ffff0d7224 */ /* 0x000fce00078e0005 */
[----:B------:R-:W-:Y:S05]  /*2af40*/  WARPSYNC.COLLECTIVE R15, `(.L_x_6452) ;  /* 0x000000000f087348 */ /* 0x000fea0003c00000 */
[----:B------:R0:W1:Y:S02]  /*2af50*/  SHFL.UP P6, R14, R13, R12, R11 ;  /* 0x0400000c0d0e7389 */ /* 0x00006400000c000b */
[----:B01----:R-:W-:Y:S01]  /*2af60*/  ENDCOLLECTIVE ;  /* 0x000000000000791b */ /* 0x003fe20003800000 */
.L_x_6452:
        /* <DEDUP_REMOVED lines=8> */
.L_x_6453:
[----:B------:R-:W-:Y:S05]  /*2aff0*/  BRA `(.L_x_6454) ;  /* 0xffffffa400ac7947 */ /* 0x000fea000383ffff */
.L_x_6280:
[----:B------:R-:W-:Y:S01]  /*2b000*/  BSSY B0, `(.L_x_6455) ;  /* 0x0000007000007945 */ /* 0x000fe20003800000 */
[----:B0-----:R-:W-:Y:S01]  /*2b010*/  MOV R12, 0x1 ;  /* 0x00000001000c7802 */ /* 0x001fe20000000f00 */
[----:B------:R-:W-:Y:S02]  /*2b020*/  IMAD.MOV.U32 R11, RZ, RZ, RZ ;  /* 0x000000ffff0b7224 */ /* 0x000fe400078e00ff */
[----:B------:R-:W-:-:S07]  /*2b030*/  IMAD.MOV.U32 R15, RZ, RZ, -0x1 ;  /* 0xffffffffff0f7424 */ /* 0x000fce00078e00ff */
[----:B------:R-:W-:Y:S05]  /*2b040*/  WARPSYNC.COLLECTIVE R15, `(.L_x_6456) ;  /* 0x000000000f087348 */ /* 0x000fea0003c00000 */
[----:B------:R0:W1:Y:S02]  /*2b050*/  SHFL.UP P6, R14, R13, R12, R11 ;  /* 0x0400000c0d0e7389 */ /* 0x00006400000c000b */
[----:B01----:R-:W-:Y:S01]  /*2b060*/  ENDCOLLECTIVE ;  /* 0x000000000000791b */ /* 0x003fe20003800000 */
.L_x_6456:
[----:B------:R-:W-:Y:S05]  /*2b070*/  BSYNC B0 ;  /* 0x0000000000007941 */ /* 0x000fea0003800000 */
.L_x_6455:
        /* <DEDUP_REMOVED lines=8> */
.L_x_6457:
[----:B------:R-:W-:Y:S02]  /*2b100*/  MOV R12, 0x4 ;  /* 0x00000004000c7802 */ /* 0x000fe40000000f00 */
[----:B------:R-:W-:-:S05]  /*2b110*/  SEL R2, R14, RZ, P2 ;  /* 0x000000ff0e027207 */ /* 0x000fca0001000000 */
[----:B------:R-:W-:-:S04]  /*2b120*/  IMAD.IADD R2, R13, 0x1, R2 ;  /* 0x000000010d027824 */ /* 0x000fc800078e0202 */
[----:B------:R-:W-:-:S07]  /*2b130*/  IMAD.MOV.U32 R13, RZ, RZ, R2 ;  /* 0x000000ffff0d7224 */ /* 0x000fce00078e0002 */
[----:B------:R-:W-:Y:S05]  /*2b140*/  WARPSYNC.COLLECTIVE R15, `(.L_x_6458) ;  /* 0x000000000f087348 */ /* 0x000fea0003c00000 */
[----:B------:R0:W1:Y:S02]  /*2b150*/  SHFL.UP P6, R14, R13, R12, R11 ;  /* 0x0400000c0d0e7389 */ /* 0x00006400000c000b */
[----:B01----:R-:W-:Y:S01]  /*2b160*/  ENDCOLLECTIVE ;  /* 0x000000000000791b */ /* 0x003fe20003800000 */
.L_x_6458:
[----:B------:R-:W-:Y:S02]  /*2b170*/  MOV R12, 0x8 ;  /* 0x00000008000c7802 */ /* 0x000fe40000000f00 */
[----:B------:R-:W-:-:S05]  /*2b180*/  SEL R3, R14, RZ, P3 ;  /* 0x000000ff0e037207 */ /* 0x000fca0001800000 */
[----:B------:R-:W-:-:S04]  /*2b190*/  IMAD.IADD R3, R2, 0x1, R3 ;  /* 0x0000000102037824 */ /* 0x000fc800078e0203 */
[----:B------:R-:W-:-:S07]  /*2b1a0*/  IMAD.MOV.U32 R13, RZ, RZ, R3 ;  /* 0x000000ffff0d7224 */ /* 0x000fce00078e0003 */
[----:B------:R-:W-:Y:S05]  /*2b1b0*/  WARPSYNC.COLLECTIVE R15, `(.L_x_6459) ;  /* 0x000000000f087348 */ /* 0x000fea0003c00000 */
[----:B------:R0:W1:Y:S02]  /*2b1c0*/  SHFL.UP P6, R14, R13, R12, R11 ;  /* 0x0400000c0d0e7389 */ /* 0x00006400000c000b */
[----:B01----:R-:W-:Y:S01]  /*2b1d0*/  ENDCOLLECTIVE ;  /* 0x000000000000791b */ /* 0x003fe20003800000 */
.L_x_6459:
[----:B------:R-:W-:Y:S02]  /*2b1e0*/  MOV R12, 0x10 ;  /* 0x00000010000c7802 */ /* 0x000fe40000000f00 */
[----:B------:R-:W-:-:S05]  /*2b1f0*/  SEL R14, R14, RZ, P4 ;  /* 0x000000ff0e0e7207 */ /* 0x000fca0002000000 */
[----:B------:R-:W-:-:S04]  /*2b200*/  IMAD.IADD R5, R3, 0x1, R14 ;  /* 0x0000000103057824 */ /* 0x000fc800078e020e */
[----:B------:R-:W-:-:S07]  /*2b210*/  IMAD.MOV.U32 R13, RZ, RZ, R5 ;  /* 0x000000ffff0d7224 */ /* 0x000fce00078e0005 */
[----:B------:R-:W-:Y:S05]  /*2b220*/  WARPSYNC.COLLECTIVE R15, `(.L_x_6460) ;  /* 0x000000000f087348 */ /* 0x000fea0003c00000 */
[----:B------:R0:W1:Y:S02]  /*2b230*/  SHFL.UP P6, R14, R13, R12, R11 ;  /* 0x0400000c0d0e7389 */ /* 0x00006400000c000b */
[----:B01----:R-:W-:Y:S01]  /*2b240*/  ENDCOLLECTIVE ;  /* 0x000000000000791b */ /* 0x003fe20003800000 */
.L_x_6460:
        /* <DEDUP_REMOVED lines=8> */
.L_x_6461:
[----:B------:R-:W-:Y:S05]  /*2b2d0*/  BRA `(.L_x_6462) ;  /* 0xffffffa4009c7947 */ /* 0x000fea000383ffff */
.L_x_6282:
[----:B------:R-:W-:Y:S01]  /*2b2e0*/  BSSY B0, `(.L_x_6463) ;  /* 0x0000006000007945 */ /* 0x000fe20003800000 */
[----:B------:R-:W-:Y:S01]  /*2b2f0*/  PLOP3.LUT P6, PT, P6, PT, PT, 0x8, 0x0 ;  /* 0x000000000000781c */ /* 0x000fe200037ce170 */
[----:B------:R-:W-:-:S12]  /*2b300*/  IMAD.MOV.U32 R15, RZ, RZ, -0x1 ;  /* 0xffffffffff0f7424 */ /* 0x000fd800078e00ff */
[----:B01----:R-:W-:Y:S05]  /*2b310*/  WARPSYNC.COLLECTIVE R15, `(.L_x_6464) ;  /* 0x000000000f087348 */ /* 0x003fea0003c00000 */
[----:B------:R-:W-:Y:S01]  /*2b320*/  VOTE.ANY R14, PT, P6 ;  /* 0x00000000000e7806 */ /* 0x000fe200030e0100 */
[----:B01----:R-:W-:Y:S06]  /*2b330*/  ENDCOLLECTIVE ;  /* 0x000000000000791b */ /* 0x003fec0003800000 */
.L_x_6464:
[----:B------:R-:W-:Y:S05]  /*2b340*/  BSYNC B0 ;  /* 0x0000000000007941 */ /* 0x000fea0003800000 */
.L_x_6463:
[----:B------:R-:W-:Y:S01]  /*2b350*/  MOV R3, R14 ;  /* 0x0000000e00037202 */ /* 0x000fe20000000f00 */
[----:B------:R-:W-:Y:S01]  /*2b360*/  IMAD.MOV.U32 R13, RZ, RZ, R25 ;  /* 0x000000ffff0d7224 */ /* 0x000fe200078e0019 */
[----:B------:R-:W-:Y:S01]  /*2b370*/  MOV R15, 0xffffffff ;  /* 0xffffffff000f7802 */ /* 0x000fe20000000f00 */
[----:B------:R-:W-:Y:S01]  /*2b380*/  IMAD.MOV.U32 R11, RZ, RZ, 0x1f ;  /* 0x0000001fff0b7424 */ /* 0x000fe200078e00ff */
[----:B------:R0:W1:Y:S06]  /*2b390*/  POPC R12, R3 ;  /* 0x00000003000c7309 */ /* 0x00006c0000000000 */
[----:B01----:R-:W-:Y:S05]  /*2b3a0*/  WARPSYNC.COLLECTIVE R15, `(.L_x_6465) ;  /* 0x000000000f087348 */ /* 0x003fea0003c00000 */
[----:B-1----:R1:W2:Y:S02]  /*2b3b0*/  SHFL.IDX P6, R14, R13, R12, R11 ;  /* 0x0000000c0d0e7389 */ /* 0x0022a400000c000b */
[----:B012---:R-:W-:Y:S01]  /*2b3c0*/  ENDCOLLECTIVE ;  /* 0x000000000000791b */ /* 0x007fe20003800000 */
.L_x_6465:
[----:B------:R-:W-:Y:S02]  /*2b3d0*/  IMAD.IADD R27, R12, 0x1, R27 ;  /* 0x000000010c1b7824 */ /* 0x000fe400078e021b */
[----:B------:R-:W-:Y:S02]  /*2b3e0*/  IMAD.MOV.U32 R13, RZ, RZ, R4 ;  /* 0x000000ffff0d7224 */ /* 0x000fe400078e0004 */
[----:B------:R-:W-:-:S07]  /*2b3f0*/  IMAD.MOV.U32 R25, RZ, RZ, R14 ;  /* 0x000000ffff197224 */ /* 0x000fce00078e000e */
[----:B------:R-:W-:Y:S05]  /*2b400*/  WARPSYNC.COLLECTIVE R15, `(.L_x_6466) ;  /* 0x000000000f087348 */ /* 0x000fea0003c00000 */
[----:B------:R0:W1:Y:S02]  /*2b410*/  SHFL.IDX P6, R14, R13, R12, R11 ;  /* 0x0000000c0d0e7389 */ /* 0x00006400000c000b */
[----:B01----:R-:W-:Y:S01]  /*2b420*/  ENDCOLLECTIVE ;  /* 0x000000000000791b */ /* 0x003fe20003800000 */
.L_x_6466:
[----:B------:R-:W-:Y:S01]  /*2b430*/  MOV R4, R14 ;  /* 0x0000000e00047202 */ /* 0x000fe20000000f00 */
[----:B------:R-:W-:Y:S06]  /*2b440*/  BRA `(.L_x_6467) ;  /* 0xffffffa400807947 */ /* 0x000fec000383ffff */
.L_x_6284:
[----:B------:R-:W-:Y:S01]  /*2b450*/  BSSY B0, `(.L_x_6468) ;  /* 0x0000007000007945 */ /* 0x000fe20003800000 */
[----:B------:R-:W-:Y:S01]  /*2b460*/  IMAD.MOV.U32 R13, RZ, RZ, R2 ;  /* 0x000000ffff0d7224 */ /* 0x000fe200078e0002 */
[----:B------:R-:W-:Y:S01]  /*2b470*/  MOV R11, 0x1f ;  /* 0x0000001f000b7802 */ /* 0x000fe20000000f00 */
[----:B------:R-:W-:-:S07]  /*2b480*/  IMAD.MOV.U32 R15, RZ, RZ, -0x1 ;  /* 0xffffffffff0f7424 */ /* 0x000fce00078e00ff */
[----:B-123--:R-:W-:Y:S05]  /*2b490*/  WARPSYNC.COLLECTIVE R15, `(.L_x_6469) ;  /* 0x000000000f087348 */ /* 0x00efea0003c00000 */
[----:B------:R0:W4:Y:S02]  /*2b4a0*/  SHFL.IDX P6, R14, R13, R12, R11 ;  /* 0x0000000c0d0e7389 */ /* 0x00012400000c000b */
[----:B01234-:R-:W-:Y:S01]  /*2b4b0*/  ENDCOLLECTIVE ;  /* 0x000000000000791b */ /* 0x01ffe20003800000 */
.L_x_6469:
[----:B------:R-:W-:Y:S05]  /*2b4c0*/  BSYNC B0 ;  /* 0x0000000000007941 */ /* 0x000fea0003800000 */
.L_x_6468:
[----:B------:R-:W-:Y:S01]  /*2b4d0*/  IMAD.MOV.U32 R6, RZ, RZ, R14 ;  /* 0x000000ffff067224 */ /* 0x000fe200078e000e */
[----:B------:R-:W-:Y:S06]  /*2b4e0*/  BRA `(.L_x_6283) ;  /* 0xffffffa400707947 */ /* 0x000fec000383ffff */
.L_x_6290:
[----:B-1----:R1:W3:Y:S02]  /*2b4f0*/  SYNCS.PHASECHK.TRANS64.TRYWAIT P0, [R5+URZ+0x30820], R0 ;  /* 0x03082000050075a7 */ /* 0x0022e4000800017f */
[----:B---3--:R-:W-:Y:S05]  /*2b500*/  @!P0 NANOSLEEP.SYNCS 0x989680 ;  /* 0x009896800000895d */ /* 0x008fea0003900000 */
[----:B------:R-:W3:Y:S02]  /*2b510*/  @!P0 SYNCS.PHASECHK.TRANS64 P0, [R5+URZ+0x30820], R0 ;  /* 0x03082000050085a7 */ /* 0x000ee4000800007f */
[----:B---3--:R-:W-:Y:S05]  /*2b520*/  @!P0 BRA `(.L_x_6290) ;  /* 0xfffffffc00f08947 */ /* 0x008fea000383ffff */
[----:B------:R-:W-:Y:S05]  /*2b530*/  BRA `(.L_x_6470) ;  /* 0xffffffac00cc7947 */ /* 0x000fea000383ffff */
.L_x_6291:
[----:B------:R-:W3:Y:S01]  /*2b540*/  S2R R2, SR_TID.X ;  /* 0x0000000000027919 */ /* 0x000ee20000002100 */
[----:B------:R-:W-:Y:S01]  /*2b550*/  BSSY B0, `(.L_x_6471) ;  /* 0x000000a000007945 */ /* 0x000fe20003800000 */
[----:B0-----:R-:W-:Y:S01]  /*2b560*/  IMAD.MOV.U32 R12, RZ, RZ, RZ ;  /* 0x000000ffff0c7224 */ /* 0x001fe200078e00ff */
[----:B------:R-:W-:Y:S01]  /*2b570*/  MOV R15, 0xffffffff ;  /* 0xffffffff000f7802 */ /* 0x000fe20000000f00 */
[----:B------:R-:W-:Y:S01]  /*2b580*/  IMAD.MOV.U32 R11, RZ, RZ, 0x1f ;  /* 0x0000001fff0b7424 */ /* 0x000fe200078e00ff */
[----:B---3--:R-:W-:-:S04]  /*2b590*/  SHF.R.U32.HI R2, RZ, 0x5, R2 ;  /* 0x00000005ff027819 */ /* 0x008fc80000011602 */
[----:B------:R-:W-:-:S04]  /*2b5a0*/  LOP3.LUT R2, R2, 0x3, RZ, 0xc0, !PT ;  /* 0x0000000302027812 */ /* 0x000fc800078ec0ff */
[----:B------:R-:W-:-:S07]  /*2b5b0*/  MOV R13, R2 ;  /* 0x00000002000d7202 */ /* 0x000fce0000000f00 */
[----:B-12---:R-:W-:Y:S05]  /*2b5c0*/  WARPSYNC.COLLECTIVE R15, `(.L_x_6472) ;  /* 0x000000000f087348 */ /* 0x006fea0003c00000 */
[----:B------:R0:W3:Y:S02]  /*2b5d0*/  SHFL.IDX P6, R14, R13, R12, R11 ;  /* 0x0000000c0d0e7389 */ /* 0x0000e400000c000b */
[----:B0123--:R-:W-:Y:S01]  /*2b5e0*/  ENDCOLLECTIVE ;  /* 0x000000000000791b */ /* 0x00ffe20003800000 */
.L_x_6472:
[----:B------:R-:W-:Y:S05]  /*2b5f0*/  BSYNC B0 ;  /* 0x0000000000007941 */ /* 0x000fea0003800000 */
.L_x_6471:
[----:B------:R-:W-:Y:S05]  /*2b600*/  BRA `(.L_x_6473) ;  /* 0xffffffac00b47947 */ /* 0x000fea000383ffff */
.L_x_6292:
[----:B------:R-:W-:Y:S01]  /*2b610*/  BSSY B0, `(.L_x_6474) ;  /* 0x0000006000007945 */ /* 0x000fe20003800000 */
[----:B------:R-:W-:-:S07]  /*2b620*/  IMAD.MOV.U32 R15, RZ, RZ, -0x1 ;  /* 0xffffffffff0f7424 */ /* 0x000fce00078e00ff */
[----:B012---:R-:W-:Y:S05]  /*2b630*/  WARPSYNC.COLLECTIVE R15, `(.L_x_6475) ;  /* 0x000000000f0c7348 */ /* 0x007fea0003c00000 */
[----:B------:R-:W-:Y:S02]  /*2b640*/  ELECT P6, UR62, PT ;  /* 0x00000000003e782f */ /* 0x000fe400038c0000 */
[----:B------:R-:W-:Y:S01]  /*2b650*/  MOV R14, UR62 ;  /* 0x0000003e000e7c02 */ /* 0x000fe20008000f00 */
[----:B012---:R-:W-:Y:S10]  /*2b660*/  ENDCOLLECTIVE ;  /* 0x000000000000791b */ /* 0x007ff40003800000 */
.L_x_6475:
[----:B------:R-:W-:Y:S05]  /*2b670*/  BSYNC B0 ;  /* 0x0000000000007941 */ /* 0x000fea0003800000 */
.L_x_6474:
[----:B------:R-:W-:Y:S05]  /*2b680*/  BRA `(.L_x_6476) ;  /* 0xffffffac00a87947 */ /* 0x000fea000383ffff */
.L_x_6294:
[----:B-1----:R1:W3:Y:S02]  /*2b690*/  SYNCS.PHASECHK.TRANS64.TRYWAIT P1, [R3+URZ+0x30840], R2 ;  /* 0x03084002030075a7 */ /* 0x0022e4000802017f */
[----:B---3--:R-:W-:Y:S05]  /*2b6a0*/  @!P1 NANOSLEEP.SYNCS 0x989680 ;  /* 0x009896800000995d */ /* 0x008fea0003900000 */
[----:B------:R-:W3:Y:S02]  /*2b6b0*/  @!P1 SYNCS.PHASECHK.TRANS64 P1, [R3+URZ+0x30840], R2 ;  /* 0x03084002030095a7 */ /* 0x000ee4000802007f */
[----:B---3--:R-:W-:Y:S05]  /*2b6c0*/  @!P1 BRA `(.L_x_6294) ;  /* 0xfffffffc00f09947 */ /* 0x008fea000383ffff */
[----:B------:R-:W-:Y:S05]  /*2b6d0*/  BRA `(.L_x_6477) ;  /* 0xffffffac00c87947 */ /* 0x000fea000383ffff */
.L_x_6296:
[----:B---3--:R3:W4:Y:S02]  /*2b6e0*/  SYNCS.PHASECHK.TRANS64.TRYWAIT P1, [R23+URZ+0x30840], R0 ;  /* 0x03084000170075a7 */ /* 0x008724000802017f */
[----:B----4-:R-:W-:Y:S05]  /*2b6f0*/  @!P1 NANOSLEEP.SYNCS 0x989680 ;  /* 0x009896800000995d */ /* 0x010fea0003900000 */
[----:B------:R-:W4:Y:S02]  /*2b700*/  @!P1 SYNCS.PHASECHK.TRANS64 P1, [R23+URZ+0x30840], R0 ;  /* 0x03084000170095a7 */ /* 0x000f24000802007f */
[----:B----4-:R-:W-:Y:S05]  /*2b710*/  @!P1 BRA `(.L_x_6296) ;  /* 0xfffffffc00f09947 */ /* 0x010fea000383ffff */
[----:B------:R-:W-:Y:S05]  /*2b720*/  BRA `(.L_x_6478) ;  /* 0xffffffac00d47947 */ /* 0x000fea000383ffff */
.L_x_6298:
[----:B----4-:R4:W0:Y:S02]  /*2b730*/  SYNCS.PHASECHK.TRANS64.TRYWAIT P1, [R3+URZ+0x30860], R2 ;  /* 0x03086002030075a7 */ /* 0x010824000802017f */
[----:B0-----:R-:W-:Y:S05]  /*2b740*/  @!P1 NANOSLEEP.SYNCS 0x989680 ;  /* 0x009896800000995d */ /* 0x001fea0003900000 */
[----:B------:R-:W0:Y:S02]  /*2b750*/  @!P1 SYNCS.PHASECHK.TRANS64 P1, [R3+URZ+0x30860], R2 ;  /* 0x03086002030095a7 */ /* 0x000e24000802007f */
[----:B0-----:R-:W-:Y:S05]  /*2b760*/  @!P1 BRA `(.L_x_6298) ;  /* 0xfffffffc00f09947 */ /* 0x001fea000383ffff */
[----:B------:R-:W-:Y:S05]  /*2b770*/  BRA `(.L_x_6479) ;  /* 0xffffffac00d07947 */ /* 0x000fea000383ffff */
.L_x_6480:
        /* <DEDUP_REMOVED lines=16> */
.L_x_15986:


//--------------------- .text._ZN7cutlass13device_kernelIN5flash11enable_sm90INS1_16FlashAttnFwdSm90INS1_25CollectiveMainloopFwdSm90ILi2EN4cute5tupleIJNS5_1CILi1EEES8_S8_EEENS6_IJNS7_ILi128EEESA_SA_EEELi128ENS_6half_tEfNS_4arch4Sm90ELb0ELb0ELb0ELb0ELb1ELb0ELb0ELb1ELb1ELb1ELb1ELb0EEENS1_21CollectiveEpilogueFwdISB_S9_SC_SE_Li256ELb0ELb1ELb1ELb0EEENS1_19SingleTileSchedulerILb0ELb1ELb1ELi128EEEEEEEEEvNT_6ParamsE --------------------------
	.section	.text._ZN7cutlass13device_kernelIN5flash11enable_sm90INS1_16FlashAttnFwdSm90INS1_25CollectiveMainloopFwdSm90ILi2EN4cute5tupleIJNS5_1CILi1EEES8_S8_EEENS6_IJNS7_ILi128EEESA_SA_EEELi128ENS_6half_tEfNS_4arch4Sm90ELb0ELb0ELb0ELb0ELb1ELb0ELb0ELb1ELb1ELb1ELb1ELb0EEENS1_21CollectiveEpilogueFwdISB_S9_SC_SE_Li256ELb0ELb1ELb1ELb0EEENS1_19SingleTileSchedulerILb0ELb1ELb1ELi128EEEEEEEEEvNT_6ParamsE,"ax",@progbits
	.align	128
.text._ZN7cutlass13device_kernelIN5flash11enable_sm90INS1_16FlashAttnFwdSm90INS1_25CollectiveMainloopFwdSm90ILi2EN4cute5tupleIJNS5_1CILi1EEES8_S8_EEENS6_IJNS7_ILi128EEESA_SA_EEELi128ENS_6half_tEfNS_4arch4Sm90ELb0ELb0ELb0ELb0ELb1ELb0ELb0ELb1ELb1ELb1ELb1ELb0EEENS1_21CollectiveEpilogueFwdISB_S9_SC_SE_Li256ELb0ELb1ELb1ELb0EEENS1_19SingleTileSchedulerILb0ELb1ELb1ELi128EEEEEEEEEvNT_6ParamsE:
        .type           _ZN7cutlass13device_kernelIN5flash11enable_sm90INS1_16FlashAttnFwdSm90INS1_25CollectiveMainloopFwdSm90ILi2EN4cute5tupleIJNS5_1CILi1EEES8_S8_EEENS6_IJNS7_ILi128EEESA_SA_EEELi128ENS_6half_tEfNS_4arch4Sm90ELb0ELb0ELb0ELb0ELb1ELb0ELb0ELb1ELb1ELb1ELb1ELb0EEENS1_21CollectiveEpilogueFwdISB_S9_SC_SE_Li256ELb0ELb1ELb1ELb0EEENS1_19SingleTileSchedulerILb0ELb1ELb1ELi128EEEEEEEEEvNT_6ParamsE,@function
        .size           _ZN7cutlass13device_kernelIN5flash11enable_sm90INS1_16FlashAttnFwdSm90INS1_25CollectiveMainloopFwdSm90ILi2EN4cute5tupleIJNS5_1CILi1EEES8_S8_EEENS6_IJNS7_ILi128EEESA_SA_EEELi128ENS_6half_tEfNS_4arch4Sm90ELb0ELb0ELb0ELb0ELb1ELb0ELb0ELb1ELb1ELb1ELb1ELb0EEENS1_21CollectiveEpilogueFwdISB_S9_SC_SE_Li256ELb0ELb1ELb1ELb0EEENS1_19SingleTileSchedulerILb0ELb1ELb1ELi128EEEEEEEEEvNT_6ParamsE,(.L_x_15987 - _ZN7cutlass13device_kernelIN5flash11enable_sm90INS1_16FlashAttnFwdSm90INS1_25CollectiveMainloopFwdSm90ILi2EN4cute5tupleIJNS5_1CILi1EEES8_S8_EEENS6_IJNS7_ILi128EEESA_SA_EEELi128ENS_6half_tEfNS_4arch4Sm90ELb0ELb0ELb0ELb0ELb1ELb0ELb0ELb1ELb1ELb1ELb1ELb0EEENS1_21CollectiveEpilogueFwdISB_S9_SC_SE_Li256ELb0ELb1ELb1ELb0EEENS1_19SingleTileSchedulerILb0ELb1ELb1ELi128EEEEEEEEEvNT_6ParamsE)
        .other          _ZN7cutlass13device_kernelIN5flash11enable_sm90INS1_16FlashAttnFwdSm90INS1_25CollectiveMainloopFwdSm90ILi2EN4cute5tupleIJNS5_1CILi1EEES8_S8_EEENS6_IJNS7_ILi128EEESA_SA_EEELi128ENS_6half_tEfNS_4arch4Sm90ELb0ELb0ELb0ELb0ELb1ELb0ELb0ELb1ELb1ELb1ELb1ELb0EEENS1_21CollectiveEpilogueFwdISB_S9_SC_SE_Li256ELb0ELb1ELb1ELb0EEENS1_19SingleTileSchedulerILb0ELb1ELb1ELi128EEEEEEEEEvNT_6ParamsE,@"STO_CUDA_ENTRY STV_DEFAULT"
_ZN7cutlass13device_kernelIN5flash11enable_sm90INS1_16FlashAttnFwdSm90INS1_25CollectiveMainloopFwdSm90ILi2EN4cute5tupleIJNS5_1CILi1EEES8_S8_EEENS6_IJNS7_ILi128EEESA_SA_EEELi128ENS_6half_tEfNS_4arch4Sm90ELb0ELb0ELb0ELb0ELb1ELb0ELb0ELb1ELb1ELb1ELb1ELb0EEENS1_21CollectiveEpilogueFwdISB_S9_SC_SE_Li256ELb0ELb1ELb1ELb0EEENS1_19SingleTileSchedulerILb0ELb1ELb1ELi128EEEEEEEEEvNT_6ParamsE:
[----:B------:R-:W0:Y:S01]  /*0000*/  LDC R1, c[0x0][0x28] ;  /* 0x00000a00ff017b82 */ /* 0x000e220000000800 */
[----:B------:R-:W1:Y:S01]  /*0010*/  S2R R19, SR_TID.X ;  /* 0x0000000000137919 */ /* 0x000e620000002100 */
[----:B------:R-:W-:Y:S01]  /*0020*/  ELECT P0, URZ, PT ;  /* 0x00000000003f782f */ /* 0x000fe20003800000 */
[----:B------:R-:W-:Y:S01]  /*0030*/  UMOV UR4, 0x80 ;  /* 0x0000008000047882 */ /* 0x000fe20000000000 */
[----:B------:R-:W-:Y:S01]  /*0040*/  UMOV UR7, 0x100 ;  /* 0x0000010000077882 */ /* 0x000fe20000000000 */
[--C-:B-1----:R-:W-:Y:S02]  /*0050*/  SHF.R.U32.HI R17, RZ, 0x5, R19.reuse ;  /* 0x00000005ff117819 */ /* 0x102fe40000011613 */
[----:B------:R-:W-:-:S03]  /*0060*/  SHF.R.U32.HI R2, RZ, 0x7, R19 ;  /* 0x00000007ff027819 */ /* 0x000fc60000011613 */
[----:B------:R-:W1:Y:S04]  /*0070*/  SHFL.IDX PT, R0, R17, RZ, 0x1f ;  /* 0x00001fff11007589 */ /* 0x000e6800000e0000 */
[----:B------:R2:W3:Y:S01]  /*0080*/  SHFL.IDX PT, R3, R2, RZ, 0x1f ;  /* 0x00001fff02037589 */ /* 0x0004e200000e0000 */
[C---:B-1----:R-:W-:Y:S02]  /*0090*/  ISETP.NE.OR P0, PT, R0.reuse, RZ, !P0 ;  /* 0x000000ff0000720c */ /* 0x042fe40004705670 */
[----:B------:R-:W-:-:S11]  /*00a0*/  ISETP.NE.AND P1, PT, R0, RZ, PT ;  /* 0x000000ff0000720c */ /* 0x000fd60003f25270 */
        /* <DEDUP_REMOVED lines=12> */
[----:B------:R2:W1:Y:S06]  /*0170*/  @!UP0 SYNCS.EXCH.64 URZ, [UR8+0x28800], UR4 ;  /* 0x02880004083f85b2 */ /* 0x00046c0008000100 */
[----:B------:R2:W4:Y:S02]  /*0180*/  @!UP1 SYNCS.EXCH.64 URZ, [UR8+0x28820], UR6 ;  /* 0x02882006083f95b2 */ /* 0x0005240008000100 */
[----:B0-23--:R-:W-:Y:S05]  /*0190*/  @P1 BRA `(.L_x_6481) ;  /* 0x0000000000481947 */ /* 0x00dfea0003800000 */
        /* <DEDUP_REMOVED lines=13> */
[----:B0-----:R0:W2:Y:S08]  /*0270*/  SYNCS.EXCH.64 URZ, [UR8+0x28830], UR4 ;  /* 0x02883004083f75b2 */ /* 0x0010b00008000100 */
[----:B------:R0:W3:Y:S01]  /*0280*/  SYNCS.EXCH.64 URZ, [UR8+0x28840], UR6 ;  /* 0x02884006083f75b2 */ /* 0x0000e20008000100 */
[----:B------:R0:W0:Y:S01]  /*0290*/  SYNCS.EXCH.64 URZ, [UR8+0x28838], UR4 ;  /* 0x02883804083f75b2 */ /* 0x0000220008000100 */
[----:B------:R0:W0:Y:S01]  /*02a0*/  SYNCS.EXCH.64 URZ, [UR8+0x28848], UR6 ;  /* 0x02884806083f75b2 */ /* 0x0000220008000100 */
[----:B------:R-:W-:Y:S01]  /*02b0*/  NOP ;  /* 0x0000000000007918 */ /* 0x000fe20000000000 */
.L_x_6481:
        /* <DEDUP_REMOVED lines=22> */
.L_x_6482:
        /* <DEDUP_REMOVED lines=18> */
.L_x_6483:
        /* <DEDUP_REMOVED lines=22> */
.L_x_6484:
        /* <DEDUP_REMOVED lines=23> */
.L_x_6485:
[----:B------:R-:W-:Y:S01]  /*0810*/  UISETP.NE.AND UP0, UPT, UR9, URZ, UPT ;  /* 0x0000003f0900728c */ /* 0x000fe2000bf05270 */
[----:B------:R-:W-:Y:S01]  /*0820*/  NOP ;  /* 0x0000000000007918 */ /* 0x000fe20000000000 */
[----:B------:R-:W-:Y:S01]  /*0830*/  UMOV UR40, 0x1 ;  /* 0x0000000100287882 */ /* 0x000fe20000000000 */
[----:B------:R-:W-:Y:S01]  /*0840*/  ULDC.64 UR38, c[0x0][0x208] ;  /* 0x0000820000267ab9 */ /* 0x000fe20000000a00 */
[----:B------:R-:W-:Y:S01]  /*0850*/  USEL UR40, UR40, 0x2, !UP0 ;  /* 0x0000000228287887 */ /* 0x000fe2000c000000 */
[----:B------:R-:W-:Y:S01]  /*0860*/  BSSY B6, `(.L_x_6486) ;  /* 0x0000adf000067945 */ /* 0x000fe20003800000 */
[----:B01234-:R-:W-:Y:S01]  /*0870*/  BAR.SYNC.DEFER_BLOCKING 0x0 ;  /* 0x0000000000007b1d */ /* 0x01ffe20000010000 */
[----:B------:R-:W-:-:S13]  /*0880*/  PLOP3.LUT P0, PT, PT, PT, UP0, 0x80, 0x0 ;  /* 0x000000000000781c */ /* 0x000fda0003f0f008 */
[----:B------:R-:W-:Y:S05]  /*0890*/  @!P0 BRA `(.L_x_6487) ;  /* 0x00000070009c8947 */ /* 0x000fea0003800000 */
.L_x_6488:
[----:B------:R-:W-:-:S08]  /*08a0*/  NOP ;  /* 0x0000000000007918 */ /* 0x000fd00000000000 */
[----:B------:R-:W0:Y:S02]  /*08b0*/  USETMAXREG.TRY_ALLOC.CTAPOOL UP0, 0xe8 ;  /* 0x000000e8000079c8 */ /* 0x000e240008000600 */
[----:B0-----:R-:W-:-:S13]  /*08c0*/  PLOP3.LUT P0, PT, PT, PT, UP0, 0x80, 0x0 ;  /* 0x000000000000781c */ /* 0x001fda0003f0f008 */
[----:B------:R-:W-:Y:S05]  /*08d0*/  @!P0 BRA `(.L_x_6488) ;  /* 0xfffffffc00f08947 */ /* 0x000fea000383ffff */
[----:B------:R-:W0:Y:S01]  /*08e0*/  S2UR UR6, SR_CTAID.Y ;  /* 0x00000000000679c3 */ /* 0x000e220000002600 */
[----:B------:R-:W-:Y:S01]  /*08f0*/  LOP3.LUT R0, R19, 0xffffff80, RZ, 0xc0, !PT ;  /* 0xffffff8013007812 */ /* 0x000fe200078ec0ff */
[----:B------:R-:W-:Y:S02]  /*0900*/  ULDC UR7, c[0x0][0xc50] ;  /* 0x0003140000077ab9 */ /* 0x000fe40000000800 */
[----:B------:R-:W-:-:S04]  /*0910*/  UISETP.NE.AND UP0, UPT, UR7, 0x1, UPT ;  /* 0x000000010700788c */ /* 0x000fc8000bf05270 */
[----:B------:R-:W-:Y:S08]  /*0920*/  BAR.ARV 0x8, 0x180 ;  /* 0x0206000000007b1d */ /* 0x000ff00000002000 */
[----:B------:R-:W1:Y:S01]  /*0930*/  S2UR UR8, SR_CTAID.Z ;  /* 0x00000000000879c3 */ /* 0x000e620000002700 */
[----:B------:R-:W-:Y:S01]  /*0940*/  ISETP.NE.AND P0, PT, R0, 0x80, PT ;  /* 0x000000800000780c */ /* 0x000fe20003f05270 */
[----:B------:R-:W-:Y:S01]  /*0950*/  @UP0 ULDC UR4, c[0x0][0xc54] ;  /* 0x0003150000040ab9 */ /* 0x000fe20000000800 */
[----:B------:R-:W-:Y:S01]  /*0960*/  @UP0 ULDC UR9, c[0x0][0xc58] ;  /* 0x0003160000090ab9 */ /* 0x000fe20000000800 */
[----:B0-----:R-:W-:-:S10]  /*0970*/  UIMAD.WIDE.U32 UR4, UR6, UR4, URZ ;  /* 0x00000004060472a5 */ /* 0x001fd4000f8e003f */
[----:B------:R-:W-:Y:S06]  /*0980*/  @!P0 BAR.ARV 0x9, 0x100 ;  /* 0x0244000000008b1d */ /* 0x000fec0000002000 */
[----:B------:R-:W-:Y:S01]  /*0990*/  UMOV UR37, UR6 ;  /* 0x0000000600257c82 */ /* 0x000fe20008000000 */
[----:B------:R-:W-:Y:S01]  /*09a0*/  @UP0 USHF.R.U32.HI UR37, URZ, UR9, UR5 ;  /* 0x000000093f250299 */ /* 0x000fe20008011605 */
[----:B-1----:R-:W-:-:S03]  /*09b0*/  ISETP.LE.AND P0, PT, RZ, UR8, PT ;  /* 0x00000008ff007c0c */ /* 0x002fc6000bf03270 */
[----:B------:R-:W-:-:S04]  /*09c0*/  UIADD3 UR4, -UR37, URZ, URZ ;  /* 0x0000003f25047290 */ /* 0x000fc8000fffe13f */
[----:B------:R-:W-:-:S06]  /*09d0*/  UIMAD UR7, UR7, UR4, UR6 ;  /* 0x00000004070772a4 */ /* 0x000fcc000f8e0206 */
[----:B------:R-:W-:Y:S06]  /*09e0*/  @!P0 BRA `(.L_x_6489) ;  /* 0x000000ac00188947 */ /* 0x000fec0003800000 */
[----:B------:R-:W-:Y:S01]  /*09f0*/  ULDC.64 UR4, c[0x0][0x418] ;  /* 0x0001060000047ab9 */ /* 0x000fe20000000a00 */
[----:B------:R-:W-:Y:S01]  /*0a00*/  ULDC UR43, c[0x0][0x424] ;  /* 0x00010900002b7ab9 */ /* 0x000fe20000000800 */
[----:B------:R-:W-:Y:S01]  /*0a10*/  UISETP.NE.U32.AND UP0, UPT, UR4, URZ, UPT ;  /* 0x0000003f0400728c */ /* 0x000fe2000bf05070 */
[----:B------:R-:W-:Y:S01]  /*0a20*/  IMAD.MOV.U32 R3, RZ, RZ, RZ ;  /* 0x000000ffff037224 */ /* 0x000fe200078e00ff */
        /* <DEDUP_REMOVED lines=8> */
[----:B------:R-:W-:-:S04]  /*0ab0*/  USHF.R.S32.HI UR5, URZ, 0x1f, UR4 ;  /* 0x0000001f3f057899 */ /* 0x000fc80008011404 */
[----:B------:R-:W-:-:S04]  /*0ac0*/  ULEA.HI UR5, UR5, UR4, URZ, 0x7 ;  /* 0x0000000405057291 */ /* 0x000fc8000f8f383f */
[----:B------:R-:W-:-:S04]  /*0ad0*/  USHF.R.S32.HI UR5, URZ, 0x7, UR5 ;  /* 0x000000073f057899 */ /* 0x000fc80008011405 */
[----:B------:R-:W-:Y:S08]  /*0ae0*/  @!P0 BRA `(.L_x_6490) ;  /* 0x0000000000808947 */ /* 0x000ff00003800000 */
[----:B------:R-:W-:-:S04]  /*0af0*/  USHF.R.U32.HI UR4, URZ, 0x10, UR7 ;  /* 0x000000103f047899 */ /* 0x000fc80008011607 */
[----:B------:R-:W-:-:S11]  /*0b00*/  UISETP.NE.AND UP0, UPT, UR4, URZ, UPT ;  /* 0x0000003f0400728c */ /* 0x000fd6000bf05270 */
[----:B------:R-:W-:Y:S02]  /*0b10*/  @!UP0 ULDC UR4, c[0x0][0x9f0] ;  /* 0x00027c0000048ab9 */ /* 0x000fe40000000800 */
[----:B------:R-:W-:Y:S01]  /*0b20*/  IMAD.U32 R6, RZ, RZ, UR4 ;  /* 0x00000004ff067e24 */ /* 0x000fe2000f8e00ff */
[----:B------:R-:W-:-:S04]  /*0b30*/  UIADD3 UR6, UR5, -0x1, UR4 ;  /* 0xffffffff05067890 */ /* 0x000fc8000fffe004 */
[-C--:B------:R-:W-:Y:S02]  /*0b40*/  IABS R3, R6.reuse ;  /* 0x0000000600037213 */ /* 0x080fe40000000000 */
[----:B------:R-:W-:Y:S01]  /*0b50*/  IABS R6, R6 ;  /* 0x0000000600067213 */ /* 0x000fe20000000000 */
[----:B------:R-:W-:Y:S01]  /*0b60*/  IMAD.U32 R8, RZ, RZ, UR6 ;  /* 0x00000006ff087e24 */ /* 0x000fe2000f8e00ff */
[----:B------:R-:W0:Y:S01]  /*0b70*/  I2F.RP R0, R3 ;  /* 0x0000000300007306 */ /* 0x000e220000209400 */
[----:B------:R-:W-:Y:S02]  /*0b80*/  ULOP3.LUT UR6, UR6, UR4, URZ, 0x3c, !UPT ;  /* 0x0000000406067292 */ /* 0x000fe4000f8e3c3f */
[----:B------:R-:W-:-:S04]  /*0b90*/  IMAD.MOV R6, RZ, RZ, -R6 ;  /* 0x000000ffff067224 */ /* 0x000fc800078e0a06 */
[----:B------:R-:W-:Y:S01]  /*0ba0*/  ISETP.LE.AND P2, PT, RZ, UR6, PT ;  /* 0x00000006ff007c0c */ /* 0x000fe2000bf43270 */
[----:B0-----:R-:W0:Y:S02]  /*0bb0*/  MUFU.RCP R0, R0 ;  /* 0x0000000000007308 */ /* 0x001e240000001000 */
[----:B0-----:R-:W-:Y:S01]  /*0bc0*/  VIADD R4, R0, 0xffffffe ;  /* 0x0ffffffe00047836 */ /* 0x001fe20000000000 */
[----:B------:R-:W-:-:S05]  /*0bd0*/  IABS R0, R8 ;  /* 0x0000000800007213 */ /* 0x000fca0000000000 */
[----:B------:R0:W1:Y:S02]  /*0be0*/  F2I.FTZ.U32.TRUNC.NTZ R5, R4 ;  /* 0x0000000400057305 */ /* 0x000064000021f000 */
[----:B0-----:R-:W-:Y:S01]  /*0bf0*/  IMAD.MOV.U32 R4, RZ, RZ, RZ ;  /* 0x000000ffff047224 */ /* 0x001fe200078e00ff */
[----:B-1----:R-:W-:-:S05]  /*0c00*/  IADD3 R10, RZ, -R5, RZ ;  /* 0x80000005ff0a7210 */ /* 0x002fca0007ffe0ff */
        /* <DEDUP_REMOVED lines=8> */
[----:B------:R-:W-:Y:S02]  /*0c90*/  ISETP.NE.AND P1, PT, RZ, UR4, PT ;  /* 0x00000004ff007c0c */ /* 0x000fe4000bf25270 */
[----:B------:R-:W-:-:S13]  /*0ca0*/  ISETP.GE.U32.AND P0, PT, R0, R3, PT ;  /* 0x000000030000720c */ /* 0x000fda0003f06070 */
[----:B------:R-:W-:-:S05]  /*0cb0*/  @P0 VIADD R5, R5, 0x1 ;  /* 0x0000000105050836 */ /* 0x000fca0000000000 */
[----:B------:R-:W-:-:S05]  /*0cc0*/  MOV R3, R5 ;  /* 0x0000000500037202 */ /* 0x000fca0000000f00 */
[----:B------:R-:W-:Y:S01]  /*0cd0*/  @!P2 IMAD.MOV R3, RZ, RZ, -R3 ;  /* 0x000000ffff03a224 */ /* 0x000fe200078e0a03 */
[----:B------:R-:W-:-:S07]  /*0ce0*/  @!P1 LOP3.LUT R3, RZ, UR4, RZ, 0x33, !PT ;  /* 0x00000004ff039c12 */ /* 0x000fce000f8e33ff */
.L_x_6490:
[----:B------:R-:W-:Y:S01]  /*0cf0*/  IMAD R16, R3, UR8, RZ ;  /* 0x0000000803107c24 */ /* 0x000fe2000f8e02ff */
[----:B------:R-:W-:Y:S01]  /*0d00*/  PLOP3.LUT P0, PT, PT, PT, PT, 0x80, 0x0 ;  /* 0x000000000000781c */ /* 0x000fe20003f0f070 */
[----:B------:R-:W-:Y:S01]  /*0d10*/  VIADD R88, R19, 0xffffff80 ;  /* 0xffffff8013587836 */ /* 0x000fe20000000000 */
[----:B------:R-:W-:Y:S01]  /*0d20*/  MOV R17, RZ ;  /* 0x000000ff00117202 */ /* 0x000fe20000000f00 */
[----:B------:R-:W-:Y:S01]  /*0d30*/  IMAD.MOV.U32 R0, RZ, RZ, RZ ;  /* 0x000000ffff007224 */ /* 0x000fe200078e00ff */
[----:B------:R-:W-:Y:S02]  /*0d40*/  VIADDMNMX R3, R16, R3, UR5, PT ;  /* 0x0000000510037e46 */ /* 0x000fe4000b800103 */
[----:B------:R-:W-:Y:S02]  /*0d50*/  CS2R R150, SRZ ;  /* 0x0000000000967805 */ /* 0x000fe4000001ff00 */
        /* <DEDUP_REMOVED lines=15> */
[----:B------:R-:W-:Y:S02]  /*0e50*/  ISETP.LT.AND P1, PT, R16, UR42, PT ;  /* 0x0000002a10007c0c */ /* 0x000fe4000bf21270 */
        /* <DEDUP_REMOVED lines=52> */
.L_x_6492:
[----:B------:R-:W-:-:S04]  /*11a0*/  SHF.L.U32 R3, RZ, 0x1f, RZ ;  /* 0x0000001fff037819 */ /* 0x000fc800000006ff */
[----:B------:R-:W0:Y:S02]  /*11b0*/  SYNCS.PHASECHK.TRANS64.TRYWAIT P0, [UR36+0x28800], R3 ;  /* 0x02880003ff0075a7 */ /* 0x000e240008000164 */
[----:B0-----:R-:W-:Y:S05]  /*11c0*/  @!P0 BRA `(.L_x_6493) ;  /* 0x000000a400288947 */ /* 0x001fea0003800000 */
.L_x_6566:
[----:B------:R-:W-:-:S06]  /*11d0*/  ULOP3.LUT UR4, UR40, 0x1, URZ, 0xfc, !UPT ;  /* 0x0000000128047892 */ /* 0x000fcc000f8efc3f */
[----:B0-----:R-:W-:-:S05]  /*11e0*/  IMAD.U32 R0, RZ, RZ, UR4 ;  /* 0x00000004ff007e24 */ /* 0x001fca000f8e00ff */
[----:B------:R-:W-:-:S13]  /*11f0*/  ISETP.NE.AND P0, PT, R0, 0x3, PT ;  /* 0x000000030000780c */ /* 0x000fda0003f05270 */
[----:B------:R-:W-:Y:S05]  /*1200*/  @!P0 BRA `(.L_x_6494) ;  /* 0x0000000000048947 */ /* 0x000fea0003800000 */
[----:B------:R-:W-:Y:S01]  /*1210*/  BPT.TRAP 0x1 ;  /* 0x000000040000795c */ /* 0x000fe20000300000 */
.L_x_6494:
[----:B------:R0:W1:Y:S01]  /*1220*/  SYNCS.PHASECHK.TRANS64.TRYWAIT P1, [UR36+0x28830], R3 ;  /* 0x02883003ff0075a7 */ /* 0x0000620008020164 */
[----:B------:R-:W-:Y:S05]  /*1230*/  @!P0 BRA `(.L_x_6495) ;  /* 0x0000000000048947 */ /* 0x000fea0003800000 */
[----:B------:R-:W-:Y:S01]  /*1240*/  BPT.TRAP 0x1 ;  /* 0x000000040000795c */ /* 0x000fe20000300000 */
.L_x_6495:
[----:B------:R-:W-:Y:S01]  /*1250*/  IMAD.U32 R5, RZ, RZ, UR44 ;  /* 0x0000002cff057e24 */ /* 0x000fe2000f8e00ff */
[----:B------:R-:W-:Y:S01]  /*1260*/  MOV R0, RZ ;  /* 0x000000ff00007202 */ /* 0x000fe20000000f00 */
[----:B-1----:R-:W-:Y:S06]  /*1270*/  @P1 BRA `(.L_x_6496) ;  /* 0x0000000000081947 */ /* 0x002fec0003800000 */
[----:B------:R-:W1:Y:S02]  /*1280*/  SYNCS.PHASECHK.TRANS64.TRYWAIT P1, [UR36+0x28830], R3 ;  /* 0x02883003ff0075a7 */ /* 0x000e640008020164 */
[----:B-1----:R-:W-:Y:S05]  /*1290*/  @!P1 BRA `(.L_x_6497) ;  /* 0x000000a4000c9947 */ /* 0x002fea0003800000 */
.L_x_6496:
[----:B------:R-:W-:Y:S05]  /*12a0*/  WARPSYNC.ALL ;  /* 0x0000000000007948 */ /* 0x000fea0003800000 */
[----:B-1----:R-:W-:Y:S01]  /*12b0*/  LOP3.LUT R4, R5, 0x10000, RZ, 0xfc, !PT ;  /* 0x0001000005047812 */ /* 0x002fe200078efcff */
[----:B------:R-:W-:Y:S02]  /*12c0*/  IMAD.MOV.U32 R151, RZ, RZ, RZ ;  /* 0x000000ffff977224 */ /* 0x000fe400078e00ff */
[----:B------:R-:W-:Y:S01]  /*12d0*/  IMAD.MOV.U32 R5, RZ, RZ, 0x40000040 ;  /* 0x40000040ff057424 */ /* 0x000fe200078e00ff */
[----:B------:R-:W-:Y:S01]  /*12e0*/  UIADD3 UR4, UR36, 0x18400, URZ ;  /* 0x0001840024047890 */ /* 0x000fe2000fffe03f */
[----:B------:R-:W-:Y:S01]  /*12f0*/  R2UR UR8, R4 ;  /* 0x00000000040872ca */ /* 0x000fe200000e0000 */
[----:B------:R-:W-:-:S02]  /*1300*/  WARPGROUP.ARRIVE ;  /* 0x00000000000079c5 */ /* 0x000fc40000000000 */
[----:B------:R-:W-:Y:S01]  /*1310*/  R2UR UR9, R5 ;  /* 0x00000000050972ca */ /* 0x000fe200000e0000 */
[----:B------:R-:W-:Y:S01]  /*1320*/  USHF.R.U32.HI UR4, URZ, 0x4, UR4 ;  /* 0x000000043f047899 */ /* 0x000fe20008011604 */
[----:B------:R-:W-:Y:S01]  /*1330*/  R2UR UR32, R4 ;  /* 0x00000000042072ca */ /* 0x000fe200000e0000 */
[----:B------:R-:W-:Y:S01]  /*1340*/  UMOV UR11, 0x40000040 ;  /* 0x40000040000b7882 */ /* 0x000fe20000000000 */
[----:B------:R-:W-:Y:S01]  /*1350*/  UMOV UR13, 0x40000040 ;  /* 0x40000040000d7882 */ /* 0x000fe20000000000 */
[----:B------:R-:W-:Y:S01]  /*1360*/  ULOP3.LUT UR4, UR4, 0x3fff, URZ, 0xc0, !UPT ;  /* 0x00003fff04047892 */ /* 0x000fe2000f8ec03f */
[----:B------:R-:W1:Y:S01]  /*1370*/  S2UR UR7, SR_CgaCtaId ;  /* 0x00000000000779c3 */ /* 0x000e620000008800 */
[----:B------:R-:W-:Y:S01]  /*1380*/  UMOV UR15, 0x40000040 ;  /* 0x40000040000f7882 */ /* 0x000fe20000000000 */
[----:B------:R-:W-:Y:S01]  /*1390*/  UMOV UR17, 0x40000040 ;  /* 0x4000004000117882 */ /* 0x000fe20000000000 */
[----:B------:R-:W-:Y:S01]  /*13a0*/  ULOP3.LUT UR48, UR4, 0x10000, URZ, 0xfc, !UPT ;  /* 0x0001000004307892 */ /* 0x000fe2000f8efc3f */
[----:B------:R-:W-:Y:S01]  /*13b0*/  UMOV UR19, 0x40000040 ;  /* 0x4000004000137882 */ /* 0x000fe20000000000 */
[----:B------:R-:W-:-:S02]  /*13c0*/  UMOV UR21, 0x40000040 ;  /* 0x4000004000157882 */ /* 0x000fc40000000000 */
[----:B------:R-:W-:Y:S02]  /*13d0*/  UIADD3 UR14, UR48, 0x4, URZ ;  /* 0x00000004300e7890 */ /* 0x000fe4000fffe03f */
[----:B------:R-:W-:Y:S01]  /*13e0*/  UIADD3 UR12, UR32, 0x4, URZ ;  /* 0x00000004200c7890 */ /* 0x000fe2000fffe03f */
[----:B------:R-:W-:Y:S01]  /*13f0*/  UMOV UR10, UR48 ;  /* 0x00000030000a7c82 */ /* 0x000fe20008000000 */
[----:B------:R-:W-:Y:S01]  /*1400*/  UIADD3 UR16, UR32, 0x6, URZ ;  /* 0x0000000620107890 */ /* 0x000fe2000fffe03f */
[----:B------:R-:W-:Y:S01]  /*1410*/  HGMMA.64x128x16.F32 R24, gdesc[UR8], RZ, !UPT, gsb0 ;  /* 0x01e00000081879f0 */ /* 0x000fe2000c0008ff */
[----:B------:R-:W-:Y:S02]  /*1420*/  UIADD3 UR8, UR32, 0x2, URZ ;  /* 0x0000000220087890 */ /* 0x000fe4000fffe03f */
[----:B------:R-:W-:Y:S01]  /*1430*/  UIADD3 UR10, UR48, 0x2, URZ ;  /* 0x00000002300a7890 */ /* 0x000fe2000fffe03f */
[----:B------:R-:W-:Y:S01]  /*1440*/  UMOV UR9, 0x40000040 ;  /* 0x4000004000097882 */ /* 0x000fe20000000000 */
[----:B------:R-:W-:Y:S01]  /*1450*/  UMOV UR11, 0x40000040 ;  /* 0x40000040000b7882 */ /* 0x000fe20000000000 */
[----:B------:R-:W-:-:S02]  /*1460*/  UIADD3 UR18, UR48, 0x6, URZ ;  /* 0x0000000630127890 */ /* 0x000fc4000fffe03f */
[----:B------:R-:W-:Y:S02]  /*1470*/  UIADD3 UR20, UR32, 0x400, URZ ;  /* 0x0000040020147890 */ /* 0x000fe4000fffe03f */
[----:B------:R-:W-:Y:S01]  /*1480*/  UIADD3 UR22, UR48, 0x400, URZ ;  /* 0x0000040030167890 */ /* 0x000fe2000fffe03f */
        /* <DEDUP_REMOVED lines=15> */
[----:B------:R-:W-:Y:S03]  /*1580*/  HGMMA.64x128x16.F32 R24, gdesc[UR8], R24, gsb0 ;  /* 0x01e00000081879f0 */ /* 0x000fe60008000818 */
[----:B------:R-:W-:Y:S02]  /*1590*/  WARPGROUP.DEPBAR.LE gsb0, 0x0 ;  /* 0x00008000000079c5 */ /* 0x000fe40000010000 */
[----:B------:R-:W-:-:S07]  /*15a0*/  WARPGROUP.ARRIVE ;  /* 0x00000000000079c5 */ /* 0x000fce0000000000 */
        /* <DEDUP_REMOVED lines=17> */
[----:B-1----:R-:W-:Y:S05]  /*16c0*/  @!P0 BRA `(.L_x_6498) ;  /* 0x0000000000048947 */ /* 0x002fea0003800000 */
[----:B------:R-:W-:Y:S01]  /*16d0*/  BPT.TRAP 0x1 ;  /* 0x000000040000795c */ /* 0x000fe20000300000 */
.L_x_6498:
[----:B------:R-:W-:Y:S01]  /*16e0*/  LOP3.LUT R17, R17, 0xffffff80, RZ, 0xc0, !PT ;  /* 0xffffff8011117812 */ /* 0x000fe200078ec0ff */
[----:B------:R-:W-:Y:S01]  /*16f0*/  IMAD.U32 R7, RZ, RZ, UR42 ;  /* 0x0000002aff077e24 */ /* 0x000fe2000f8e00ff */
[----:B0-----:R-:W-:Y:S01]  /*1700*/  MOV R3, 0xfffffffe ;  /* 0xfffffffe00037802 */ /* 0x001fe20000000f00 */
[----:B------:R-:W-:Y:S01]  /*1710*/  ULDC UR4, c[0x0][0x988] ;  /* 0x0002620000047ab9 */ /* 0x000fe20000000800 */
[----:B------:R-:W-:Y:S01]  /*1720*/  P2R R23, PR, RZ, 0x1 ;  /* 0x00000001ff177803 */ /* 0x000fe20000000000 */
[----:B------:R-:W-:Y:S01]  /*1730*/  IMAD.IADD R17, R88, 0x1, -R17 ;  /* 0x0000000158117824 */ /* 0x000fe200078e0a11 */
[----:B------:R-:W-:Y:S01]  /*1740*/  UIADD3 UR42, UR42, -0x2, URZ ;  /* 0xfffffffe2a2a7890 */ /* 0x000fe2000fffe03f */
[--C-:B------:R-:W-:Y:S01]  /*1750*/  IMAD.MOV.U32 R150, RZ, RZ, R151.reuse ;  /* 0x000000ffff967224 */ /* 0x100fe200078e0097 */
[-C--:B------:R-:W-:Y:S01]  /*1760*/  MOV R147, R151.reuse ;  /* 0x0000009700937202 */ /* 0x080fe20000000f00 */
[----:B------:R-:W-:Y:S01]  /*1770*/  IMAD.MOV.U32 R149, RZ, RZ, R151 ;  /* 0x000000ffff957224 */ /* 0x000fe200078e0097 */
[----:B------:R-:W-:Y:S01]  /*1780*/  SHF.R.S32.HI R6, RZ, 0x1f, R17 ;  /* 0x0000001fff067819 */ /* 0x000fe20000011411 */
[--C-:B------:R-:W-:Y:S01]  /*1790*/  IMAD.MOV.U32 R148, RZ, RZ, R151.reuse ;  /* 0x000000ffff947224 */ /* 0x100fe200078e0097 */
[----:B------:R-:W-:Y:S01]  /*17a0*/  MOV R143, R151 ;  /* 0x00000097008f7202 */ /* 0x000fe20000000f00 */
        /* <DEDUP_REMOVED lines=8> */
[--C-:B------:R-:W-:Y:S01]  /*1830*/  IMAD.MOV.U32 R129, RZ, RZ, R151.reuse ;  /* 0x000000ffff817224 */ /* 0x100fe200078e0097 */
[-C--:B------:R-:W-:Y:S01]  /*1840*/  MOV R131, R151.reuse ;  /* 0x0000009700837202 */ /* 0x080fe20000000f00 */
[----:B------:R-:W-:Y:S01]  /*1850*/  IMAD.IADD R6, R17, 0x1, -R6 ;  /* 0x0000000111067824 */ /* 0x000fe200078e0a06 */
[-C--:B------:R-:W-:Y:S01]  /*1860*/  MOV R127, R151.reuse ;  /* 0x00000097007f7202 */ /* 0x080fe20000000f00 */
[--C-:B------:R-:W-:Y:S01]  /*1870*/  IMAD.MOV.U32 R125, RZ, RZ, R151.reuse ;  /* 0x000000ffff7d7224 */ /* 0x100fe200078e0097 */
[----:B------:R-:W-:Y:S01]  /*1880*/  MOV R123, R151 ;  /* 0x00000097007b7202 */ /* 0x000fe20000000f00 */
[----:B------:R-:W-:Y:S01]  /*1890*/  IMAD R6, R6, R3, 0x80 ;  /* 0x0000008006067424 */ /* 0x000fe200078e0203 */
[-C--:B------:R-:W-:Y:S01]  /*18a0*/  MOV R119, R151.reuse ;  /* 0x0000009700777202 */ /* 0x080fe20000000f00 */
[--C-:B------:R-:W-:Y:S01]  /*18b0*/  IMAD.MOV.U32 R121, RZ, RZ, R151.reuse ;  /* 0x000000ffff797224 */ /* 0x100fe200078e0097 */
[-C--:B------:R-:W-:Y:S01]  /*18c0*/  MOV R115, R151.reuse ;  /* 0x0000009700737202 */ /* 0x080fe20000000f00 */
[----:B------:R-:W-:Y:S01]  /*18d0*/  VIADD R6, R6, UR43 ;  /* 0x0000002b06067c36 */ /* 0x000fe20008000000 */
[-C--:B------:R-:W-:Y:S01]  /*18e0*/  MOV R111, R151.reuse ;  /* 0x00000097006f7202 */ /* 0x080fe20000000f00 */
[--C-:B------:R-:W-:Y:S01]  /*18f0*/  IMAD.MOV.U32 R117, RZ, RZ, R151.reuse ;  /* 0x000000ffff757224 */ /* 0x100fe200078e0097 */
[-C--:B------:R-:W-:Y:S01]  /*1900*/  MOV R107, R151.reuse ;  /* 0x00000097006b7202 */ /* 0x080fe20000000f00 */
[----:B------:R-:W-:Y:S01]  /*1910*/  IMAD R7, R7, -0x80, R6 ;  /* 0xffffff8007077824 */ /* 0x000fe200078e0206 */
[-C--:B------:R-:W-:Y:S01]  /*1920*/  MOV R103, R151.reuse ;  /* 0x0000009700677202 */ /* 0x080fe20000000f00 */
[--C-:B------:R-:W-:Y:S01]  /*1930*/  IMAD.MOV.U32 R113, RZ, RZ, R151.reuse ;  /* 0x000000ffff717224 */ /* 0x100fe200078e0097 */
[----:B------:R-:W-:Y:S01]  /*1940*/  MOV R99, R151 ;  /* 0x0000009700637202 */ /* 0x000fe20000000f00 */
        /* <DEDUP_REMOVED lines=10> */
[----:B------:R-:W-:Y:S01]  /*19f0*/  IMAD.MOV.U32 R89, RZ, RZ, R151 ;  /* 0x000000ffff597224 */ /* 0x000fe200078e0097 */
        /* <DEDUP_REMOVED lines=77> */
[----:B------:R-:W-:Y:S02]  /*1ed0*/  ISETP.GT.AND P0, PT, R7, 0x59, PT ;  /* 0x000000590700780c */ /* 0x000fe40003f04270 */
[----:B------:R-:W-:-:S02]  /*1ee0*/  FSEL R128, R70, -INF , P6 ;  /* 0xff80000046807808 */ /* 0x000fc40003000000 */
[----:B------:R-:W-:Y:S02]  /*1ef0*/  FMNMX.FTZ R3, R126, R3, !PT ;  /* 0x000000037e037209 */ /* 0x000fe40007810000 */
[----:B------:R-:W-:Y:S02]  /*1f00*/  FSEL R30, R57, -INF , P5 ;  /* 0xff800000391e7808 */ /* 0x000fe40002800000 */
[----:B------:R-:W-:Y:S02]  /*1f10*/  FSEL R130, R71, -INF , P0 ;  /* 0xff80000047827808 */ /* 0x000fe40000000000 */
[----:B------:R-:W-:Y:S02]  /*1f20*/  FSEL R64, R64, -INF , P1 ;  /* 0xff80000040407808 */ /* 0x000fe40000800000 */
[----:B------:R-:W-:Y:S02]  /*1f30*/  FSEL R38, R65, -INF , P2 ;  /* 0xff80000041267808 */ /* 0x000fe40001000000 */
[----:B------:R-:W-:-:S02]  /*1f40*/  ISETP.GT.AND P5, PT, R7, 0x60, PT ;  /* 0x000000600700780c */ /* 0x000fc40003fa4270 */
[C---:B------:R-:W-:Y:S02]  /*1f50*/  ISETP.GT.AND P0, PT, R7.reuse, 0x61, PT ;  /* 0x000000610700780c */ /* 0x040fe40003f04270 */
[C---:B------:R-:W-:Y:S02]  /*1f60*/  ISETP.GT.AND P1, PT, R7.reuse, 0x68, PT ;  /* 0x000000680700780c */ /* 0x040fe40003f24270 */
[----:B------:R-:W-:Y:S02]  /*1f70*/  ISETP.GT.AND P2, PT, R7, 0x69, PT ;  /* 0x000000690700780c */ /* 0x000fe40003f44270 */
[----:B------:R-:W-:Y:S02]  /*1f80*/  FMNMX.FTZ R3, R128, R3, !PT ;  /* 0x0000000380037209 */ /* 0x000fe40007810000 */
[----:B------:R-:W-:Y:S02]  /*1f90*/  FSEL R60, R60, -INF , P4 ;  /* 0xff8000003c3c7808 */ /* 0x000fe40002000000 */
[----:B------:R-:W-:-:S02]  /*1fa0*/  FSEL R34, R61, -INF , P3 ;  /* 0xff8000003d227808 */ /* 0x000fc40001800000 */
[----:B------:R-:W-:Y:S02]  /*1fb0*/  FSEL R132, R74, -INF , P5 ;  /* 0xff8000004a847808 */ /* 0x000fe40002800000 */
[----:B------:R-:W-:Y:S02]  /*1fc0*/  FSEL R134, R75, -INF , P0 ;  /* 0xff8000004b867808 */ /* 0x000fe40000000000 */
[----:B------:R-:W-:Y:S02]  /*1fd0*/  P2R R21, PR, RZ, 0x1 ;  /* 0x00000001ff157803 */ /* 0x000fe40000000000 */
[----:B------:R-:W-:Y:S02]  /*1fe0*/  FSEL R136, R78, -INF , P1 ;  /* 0xff8000004e887808 */ /* 0x000fe40000800000 */
[----:B------:R-:W-:Y:S02]  /*1ff0*/  P2R R19, PR, RZ, 0x2 ;  /* 0x00000002ff137803 */ /* 0x000fe40000000000 */
[----:B------:R-:W-:-:S02]  /*2000*/  FSEL R138, R79, -INF , P2 ;  /* 0xff8000004f8a7808 */ /* 0x000fc40001000000 */
[----:B------:R-:W-:Y:S02]  /*2010*/  P2R R17, PR, RZ, 0x4 ;  /* 0x00000004ff117803 */ /* 0x000fe40000000000 */
[----:B------:R-:W-:Y:S02]  /*2020*/  FMNMX.FTZ R3, R130, R3, !PT ;  /* 0x0000000382037209 */ /* 0x000fe40007810000 */
[C---:B------:R-:W-:Y:S02]  /*2030*/  ISETP.GT.AND P3, PT, R7.reuse, 0x70, PT ;  /* 0x000000700700780c */ /* 0x040fe40003f64270 */
[C---:B------:R-:W-:Y:S02]  /*2040*/  ISETP.GT.AND P4, PT, R7.reuse, 0x71, PT ;  /* 0x000000710700780c */ /* 0x040fe40003f84270 */
[C---:B------:R-:W-:Y:S02]  /*2050*/  ISETP.GT.AND P5, PT, R7.reuse, 0x78, PT ;  /* 0x000000780700780c */ /* 0x040fe40003fa4270 */
[----:B------:R-:W-:-:S02]  /*2060*/  ISETP.GT.AND P6, PT, R7, 0x79, PT ;  /* 0x000000790700780c */ /* 0x000fc40003fc4270 */
[C---:B------:R-:W-:Y:S02]  /*2070*/  ISETP.GT.AND P2, PT, R7.reuse, 0x58, PT ;  /* 0x000000580700780c */ /* 0x040fe40003f44270 */
[C---:B------:R-:W-:Y:S02]  /*2080*/  ISETP.GT.AND P1, PT, R7.reuse, 0x59, PT ;  /* 0x000000590700780c */ /* 0x040fe40003f24270 */
[----:B------:R-:W-:Y:S02]  /*2090*/  ISETP.GT.AND P0, PT, R7, 0x60, PT ;  /* 0x000000600700780c */ /* 0x000fe40003f04270 */
[----:B------:R-:W-:Y:S02]  /*20a0*/  FMNMX.FTZ R7, R24, R25, !PT ;  /* 0x0000001918077209 */ /* 0x000fe40007810000 */
[----:B------:R-:W-:Y:S02]  /*20b0*/  FMNMX.FTZ R3, R132, R3, !PT ;  /* 0x0000000384037209 */ /* 0x000fe40007810000 */
[----:B------:R-:W-:-:S02]  /*20c0*/  FMNMX.FTZ R7, R28, R7, !PT ;  /* 0x000000071c077209 */ /* 0x000fc40007810000 */
[----:B------:R-:W-:Y:S02]  /*20d0*/  FMNMX.FTZ R3, R134, R3, !PT ;  /* 0x0000000386037209 */ /* 0x000fe40007810000 */
[----:B------:R-:W-:Y:S02]  /*20e0*/  FMNMX.FTZ R7, R10, R7, !PT ;  /* 0x000000070a077209 */ /* 0x000fe40007810000 */
[----:B------:R-:W-:Y:S02]  /*20f0*/  FMNMX.FTZ R3, R136, R3, !PT ;  /* 0x0000000388037209 */ /* 0x000fe40007810000 */
[----:B------:R-:W-:Y:S02]  /*2100*/  FMNMX.FTZ R7, R32, R7, !PT ;  /* 0x0000000720077209 */ /* 0x000fe40007810000 */
[----:B------:R-:W-:Y:S02]  /*2110*/  FSEL R140, R82, -INF , P3 ;  /* 0xff800000528c7808 */ /* 0x000fe40001800000 */
[----:B------:R-:W-:-:S02]  /*2120*/  FMNMX.FTZ R3, R138, R3, !PT ;  /* 0x000000038a037209 */ /* 0x000fc40007810000 */
[----:B------:R-:W-:Y:S02]  /*2130*/  FMNMX.FTZ R7, R12, R7, !PT ;  /* 0x000000070c077209 */ /* 0x000fe40007810000 */
[----:B------:R-:W-:Y:S02]  /*2140*/  FSEL R142, R83, -INF , P4 ;  /* 0xff800000538e7808 */ /* 0x000fe40002000000 */
        /* <DEDUP_REMOVED lines=8> */
[----:B------:R-:W-:Y:S02]  /*21d0*/  FMNMX.FTZ R9, R146, R3, !PT ;  /* 0x0000000392097209 */ /* 0x000fe40007810000 */
[----:B------:R-:W-:-:S02]  /*21e0*/  FMNMX.FTZ R7, R18, R7, !PT ;  /* 0x0000000712077209 */ /* 0x000fc40007810000 */
[----:B------:R-:W-:Y:S01]  /*21f0*/  FSEL R68, R68, -INF , P2 ;  /* 0xff80000044447808 */ /* 0x000fe20001000000 */
[----:B------:R-:W0:Y:S01]  /*2200*/  SHFL.BFLY PT, R6, R9, 0x2, 0x1f ;  /* 0x0c401f0009067f89 */ /* 0x000e2200000e0000 */
[----:B------:R-:W-:Y:S02]  /*2210*/  FMNMX.FTZ R7, R44, R7, !PT ;  /* 0x000000072c077209 */ /* 0x000fe40007810000 */
[----:B------:R-:W-:Y:S02]  /*2220*/  FSEL R54, R69, -INF , P1 ;  /* 0xff80000045367808 */ /* 0x000fe40000800000 */
[----:B------:R-:W-:Y:S02]  /*2230*/  FMNMX.FTZ R7, R20, R7, !PT ;  /* 0x0000000714077209 */ /* 0x000fe40007810000 */
[----:B------:R-:W-:Y:S02]  /*2240*/  FSEL R72, R72, -INF , P0 ;  /* 0xff80000048487808 */ /* 0x000fe40000000000 */
[----:B------:R-:W-:-:S02]  /*2250*/  FMNMX.FTZ R7, R48, R7, !PT ;  /* 0x0000000730077209 */ /* 0x000fc40007810000 */
[----:B------:R-:W-:Y:S02]  /*2260*/  ISETP.NE.AND P0, PT, R21, RZ, PT ;  /* 0x000000ff1500720c */ /* 0x000fe40003f05270 */
[----:B------:R-:W-:Y:S02]  /*2270*/  FMNMX.FTZ R7, R22, R7, !PT ;  /* 0x0000000716077209 */ /* 0x000fe40007810000 */
[----:B------:R-:W-:Y:S01]  /*2280*/  MOV R3, UR4 ;  /* 0x0000000400037c02 */ /* 0x000fe20008000f00 */
[----:B------:R-:W-:Y:S01]  /*2290*/  UIADD3 UR4, UR36, 0x28840, URZ ;  /* 0x0002884024047890 */ /* 0x000fe2000fffe03f */
[----:B------:R-:W-:Y:S02]  /*22a0*/  FMNMX.FTZ R7, R52, R7, !PT ;  /* 0x0000000734077209 */ /* 0x000fe40007810000 */
[----:B------:R-:W-:Y:S01]  /*22b0*/  ISETP.NE.AND P1, PT, R19, RZ, PT ;  /* 0x000000ff1300720c */ /* 0x000fe20003f25270 */
[----:B------:R-:W-:Y:S01]  /*22c0*/  UPRMT UR4, UR7, 0x654, UR4 ;  /* 0x0000065407047896 */ /* 0x000fe20008000004 */
[----:B------:R-:W-:-:S02]  /*22d0*/  FMNMX.FTZ R7, R26, R7, !PT ;  /* 0x000000071a077209 */ /* 0x000fc40007810000 */
[----:B------:R-:W-:Y:S02]  /*22e0*/  FSEL R50, R73, -INF , P0 ;  /* 0xff80000049327808 */ /* 0x000fe40000000000 */
[----:B0-----:R-:W-:Y:S02]  /*22f0*/  FMNMX.FTZ R11, R9, R6, !PT ;  /* 0x00000006090b7209 */ /* 0x001fe40007810000 */
[----:B------:R-:W-:Y:S02]  /*2300*/  FMNMX.FTZ R7, R56, R7, !PT ;  /* 0x0000000738077209 */ /* 0x000fe40007810000 */
[----:B------:R-:W-:Y:S01]  /*2310*/  P2R R15, PR, RZ, 0x8 ;  /* 0x00000008ff0f7803 */ /* 0x000fe20000000000 */
[----:B------:R-:W0:Y:S01]  /*2320*/  SHFL.BFLY PT, R6, R11, 0x1, 0x1f ;  /* 0x0c201f000b067f89 */ /* 0x000e2200000e0000 */
[----:B------:R-:W-:Y:S01]  /*2330*/  FMNMX.FTZ R7, R30, R7, !PT ;  /* 0x000000071e077209 */ /* 0x000fe20007810000 */
[----:B------:R-:W-:Y:S01]  /*2340*/  SYNCS.ARRIVE.TRANS64.RED.A1T0 RZ, [UR4], RZ ;  /* 0x000000ffffff79a7 */ /* 0x000fe20008100404 */
[----:B------:R-:W-:Y:S01]  /*2350*/  ISETP.NE.AND P2, PT, R17, RZ, PT ;  /* 0x000000ff1100720c */ /* 0x000fe20003f45270 */
[----:B------:R-:W-:Y:S01]  /*2360*/  UMOV UR4, URZ ;  /* 0x0000003f00047c82 */ /* 0x000fe20008000000 */
        /* <DEDUP_REMOVED lines=9> */
[----:B------:R-:W-:Y:S02]  /*2400*/  ISETP.NE.AND P0, PT, R23, RZ, PT ;  /* 0x000000ff1700720c */ /* 0x000fe40003f05270 */
[----:B------:R-:W-:Y:S02]  /*2410*/  FMNMX.FTZ R7, R54, R7, !PT ;  /* 0x0000000736077209 */ /* 0x000fe40007810000 */
[----:B0-----:R-:W-:Y:S02]  /*2420*/  FMNMX.FTZ R6, R11, R6, !PT ;  /* 0x000000060b067209 */ /* 0x001fe40007810000 */
[----:B------:R-:W-:-:S02]  /*2430*/  FMNMX.FTZ R7, R72, R7, !PT ;  /* 0x0000000748077209 */ /* 0x000fc40007810000 */
[C---:B------:R-:W-:Y:S01]  /*2440*/  FSETP.NEU.FTZ.AND P3, PT, R6.reuse, -INF , PT ;  /* 0xff8000000600780b */ /* 0x040fe20003f7d000 */
[----:B------:R-:W-:Y:S01]  /*2450*/  FMUL.FTZ R13, R6, R3 ;  /* 0x00000003060d7220 */ /* 0x000fe20000410000 */
[----:B------:R-:W-:Y:S02]  /*2460*/  FMNMX.FTZ R7, R50, R7, !PT ;  /* 0x0000000732077209 */ /* 0x000fe40007810000 */
[----:B------:R-:W-:Y:S02]  /*2470*/  MOV R95, R151 ;  /* 0x00000097005f7202 */ /* 0x000fe40000000f00 */
        /* <DEDUP_REMOVED lines=25> */
[-CC-:B------:R-:W-:Y:S01]  /*2610*/  FFMA.FTZ R74, R110, R3.reuse, -R13.reuse ;  /* 0x000000036e4a7223 */ /* 0x180fe2000001080d */
[-CC-:B------:R-:W-:Y:S01]  /*2620*/  FFMA.FTZ R167, R112, R3.reuse, -R13.reuse ;  /* 0x0000000370a77223 */ /* 0x180fe2000001080d */
[----:B------:R-:W1:Y:S01]  /*2630*/  SHFL.BFLY PT, R8, R7, 0x2, 0x1f ;  /* 0x0c401f0007087f89 */ /* 0x000e6200000e0000 */
[----:B------:R-:W2:Y:S01]  /*2640*/  MUFU.EX2 R155, R155 ;  /* 0x0000009b009b7308 */ /* 0x000ea20000000800 */
        /* <DEDUP_REMOVED lines=8> */
[-CC-:B------:R-:W-:Y:S01]  /*26d0*/  FFMA.FTZ R128, R128, R3.reuse, -R13.reuse ;  /* 0x0000000380807223 */ /* 0x180fe2000001080d */
[-CC-:B------:R-:W-:Y:S01]  /*26e0*/  FFMA.FTZ R130, R130, R3.reuse, -R13.reuse ;  /* 0x0000000382827223 */ /* 0x180fe2000001080d */
[-CC-:B------:R-:W-:Y:S01]  /*26f0*/  FFMA.FTZ R132, R132, R3.reuse, -R13.reuse ;  /* 0x0000000384847223 */ /* 0x180fe2000001080d */
[-CC-:B------:R-:W-:Y:S01]  /*2700*/  FFMA.FTZ R134, R134, R3.reuse, -R13.reuse ;  /* 0x0000000386867223 */ /* 0x180fe2000001080d */
[-CC-:B------:R-:W-:Y:S01]  /*2710*/  FFMA.FTZ R136, R136, R3.reuse, -R13.reuse ;  /* 0x0000000388887223 */ /* 0x180fe2000001080d */
[-CC-:B------:R-:W-:Y:S01]  /*2720*/  FFMA.FTZ R138, R138, R3.reuse, -R13.reuse ;  /* 0x000000038a8a7223 */ /* 0x180fe2000001080d */
[-CC-:B------:R-:W-:Y:S01]  /*2730*/  FFMA.FTZ R140, R140, R3.reuse, -R13.reuse ;  /* 0x000000038c8c7223 */ /* 0x180fe2000001080d */
[----:B------:R-:W4:Y:S01]  /*2740*/  MUFU.EX2 R157, R157 ;  /* 0x0000009d009d7308 */ /* 0x000f220000000800 */
[-CC-:B------:R-:W-:Y:S01]  /*2750*/  FFMA.FTZ R142, R142, R3.reuse, -R13.reuse ;  /* 0x000000038e8e7223 */ /* 0x180fe2000001080d */
[-CC-:B------:R-:W-:Y:S01]  /*2760*/  FFMA.FTZ R144, R144, R3.reuse, -R13.reuse ;  /* 0x0000000390907223 */ /* 0x180fe2000001080d */
[----:B------:R-:W-:Y:S01]  /*2770*/  FFMA.FTZ R13, R146, R3, -R13 ;  /* 0x00000003920d7223 */ /* 0x000fe2000001080d */
[--C-:B------:R-:W-:Y:S01]  /*2780*/  IMAD.MOV.U32 R146, RZ, RZ, R151.reuse ;  /* 0x000000ffff927224 */ /* 0x100fe200078e0097 */
[----:B------:R-:W-:Y:S01]  /*2790*/  MOV R91, R151 ;  /* 0x00000097005b7202 */ /* 0x000fe20000000f00 */
[--C-:B------:R-:W-:Y:S01]  /*27a0*/  IMAD.MOV.U32 R116, RZ, RZ, R151.reuse ;  /* 0x000000ffff747224 */ /* 0x100fe200078e0097 */
[----:B-1----:R-:W-:Y:S01]  /*27b0*/  FMNMX.FTZ R9, R7, R8, !PT ;  /* 0x0000000807097209 */ /* 0x002fe20007810000 */
[----:B------:R-:W1:Y:S01]  /*27c0*/  MUFU.EX2 R58, R58 ;  /* 0x0000003a003a7308 */ /* 0x000e620000000800 */
[----:B------:R-:W-:-:S02]  /*27d0*/  IMAD.MOV.U32 R114, RZ, RZ, R151 ;  /* 0x000000ffff727224 */ /* 0x000fc400078e0097 */
[--C-:B------:R-:W-:Y:S01]  /*27e0*/  IMAD.MOV.U32 R112, RZ, RZ, R151.reuse ;  /* 0x000000ffff707224 */ /* 0x100fe200078e0097 */
[----:B------:R-:W5:Y:S01]  /*27f0*/  SHFL.BFLY PT, R8, R9, 0x1, 0x1f ;  /* 0x0c201f0009087f89 */ /* 0x000f6200000e0000 */
[--C-:B------:R-:W-:Y:S02]  /*2800*/  IMAD.MOV.U32 R110, RZ, RZ, R151.reuse ;  /* 0x000000ffff6e7224 */ /* 0x100fe400078e0097 */
[--C-:B------:R-:W-:Y:S01]  /*2810*/  IMAD.MOV.U32 R108, RZ, RZ, R151.reuse ;  /* 0x000000ffff6c7224 */ /* 0x100fe200078e0097 */
[----:B------:R-:W1:Y:S01]  /*2820*/  MUFU.EX2 R159, R159 ;  /* 0x0000009f009f7308 */ /* 0x000e620000000800 */
[--C-:B------:R-:W-:Y:S02]  /*2830*/  IMAD.MOV.U32 R106, RZ, RZ, R151.reuse ;  /* 0x000000ffff6a7224 */ /* 0x100fe400078e0097 */
[--C-:B------:R-:W-:Y:S02]  /*2840*/  IMAD.MOV.U32 R104, RZ, RZ, R151.reuse ;  /* 0x000000ffff687224 */ /* 0x100fe400078e0097 */
[----:B------:R-:W-:-:S02]  /*2850*/  IMAD.MOV.U32 R102, RZ, RZ, R151 ;  /* 0x000000ffff667224 */ /* 0x000fc400078e0097 */
[--C-:B------:R-:W-:Y:S01]  /*2860*/  IMAD.MOV.U32 R100, RZ, RZ, R151.reuse ;  /* 0x000000ffff647224 */ /* 0x100fe200078e0097 */
[----:B------:R-:W-:Y:S01]  /*2870*/  MUFU.EX2 R62, R62 ;  /* 0x0000003e003e7308 */ /* 0x000fe20000000800 */
[--C-:B------:R-:W-:Y:S02]  /*2880*/  IMAD.MOV.U32 R98, RZ, RZ, R151.reuse ;  /* 0x000000ffff627224 */ /* 0x100fe400078e0097 */
[--C-:B------:R-:W-:Y:S02]  /*2890*/  IMAD.MOV.U32 R96, RZ, RZ, R151.reuse ;  /* 0x000000ffff607224 */ /* 0x100fe400078e0097 */
[--C-:B------:R-:W-:Y:S02]  /*28a0*/  IMAD.MOV.U32 R94, RZ, RZ, R151.reuse ;  /* 0x000000ffff5e7224 */ /* 0x100fe400078e0097 */
[--C-:B------:R-:W-:Y:S01]  /*28b0*/  IMAD.MOV.U32 R92, RZ, RZ, R151.reuse ;  /* 0x000000ffff5c7224 */ /* 0x100fe200078e0097 */
[----:B------:R-:W-:Y:S01]  /*28c0*/  MUFU.EX2 R161, R161 ;  /* 0x000000a100a17308 */ /* 0x000fe20000000800 */
[----:B------:R-:W-:Y:S01]  /*28d0*/  IMAD.MOV.U32 R90, RZ, RZ, R151 ;  /* 0x000000ffff5a7224 */ /* 0x000fe200078e0097 */
[----:B-----5:R-:W-:-:S04]  /*28e0*/  FMNMX.FTZ R8, R9, R8, !PT ;  /* 0x0000000809087209 */ /* 0x020fc80007810000 */
[C---:B------:R-:W-:Y:S01]  /*28f0*/  FSETP.NEU.FTZ.AND P1, PT, R8.reuse, -INF , PT ;  /* 0xff8000000800780b */ /* 0x040fe20003f3d000 */
[-C--:B------:R-:W-:Y:S01]  /*2900*/  FMUL.FTZ R7, R8, R3.reuse ;  /* 0x0000000308077220 */ /* 0x080fe20000410000 */
[----:B------:R-:W-:Y:S04]  /*2910*/  MUFU.EX2 R66, R66 ;  /* 0x0000004200427308 */ /* 0x000fe80000000800 */
[----:B------:R-:W-:Y:S02]  /*2920*/  FSEL R7, R7, RZ, P1 ;  /* 0x000000ff07077208 */ /* 0x000fe40000800000 */
[----:B------:R-:W-:Y:S02]  /*2930*/  ISETP.LE.AND P1, PT, R16, UR42, PT ;  /* 0x0000002a10007c0c */ /* 0x000fe4000bf23270 */
        /* <DEDUP_REMOVED lines=21> */
[----:B--2---:R-:W-:Y:S01]  /*2a90*/  FADD.FTZ R23, R155, R10 ;  /* 0x0000000a9b177221 */ /* 0x004fe20000010000 */
[-CC-:B------:R-:W-:Y:S01]  /*2aa0*/  FFMA.FTZ R30, R30, R3.reuse, -R7.reuse ;  /* 0x000000031e1e7223 */ /* 0x180fe20000010807 */
[-C--:B------:R-:W-:Y:S01]  /*2ab0*/  FFMA.FTZ R60, R60, R3.reuse, -R7 ;  /* 0x000000033c3c7223 */ /* 0x080fe20000010807 */
[----:B------:R-:W0:Y:S01]  /*2ac0*/  MUFU.EX2 R25, R25 ;  /* 0x0000001900197308 */ /* 0x000e220000000800 */
[----:B---3--:R-:W-:Y:S01]  /*2ad0*/  FADD.FTZ R10, R46, R23 ;  /* 0x000000172e0a7221 */ /* 0x008fe20000010000 */
[-CC-:B------:R-:W-:Y:S01]  /*2ae0*/  FFMA.FTZ R34, R34, R3.reuse, -R7.reuse ;  /* 0x0000000322227223 */ /* 0x180fe20000010807 */
[-CC-:B------:R-:W-:Y:S01]  /*2af0*/  FFMA.FTZ R64, R64, R3.reuse, -R7.reuse ;  /* 0x0000000340407223 */ /* 0x180fe20000010807 */
[-CC-:B------:R-:W-:Y:S01]  /*2b00*/  FFMA.FTZ R38, R38, R3.reuse, -R7.reuse ;  /* 0x0000000326267223 */ /* 0x180fe20000010807 */
[----:B----4-:R-:W-:Y:S01]  /*2b10*/  FADD.FTZ R27, R157, R10 ;  /* 0x0000000a9d1b7221 */ /* 0x010fe20000010000 */
[-CC-:B------:R-:W-:Y:S01]  /*2b20*/  FFMA.FTZ R68, R68, R3.reuse, -R7.reuse ;  /* 0x0000000344447223 */ /* 0x180fe20000010807 */
[-C--:B------:R-:W-:Y:S01]  /*2b30*/  FFMA.FTZ R54, R54, R3.reuse, -R7 ;  /* 0x0000000336367223 */ /* 0x080fe20000010807 */
[----:B------:R-:W2:Y:S01]  /*2b40*/  MUFU.EX2 R28, R28 ;  /* 0x0000001c001c7308 */ /* 0x000ea20000000800 */
[----:B-1----:R-:W-:Y:S01]  /*2b50*/  FADD.FTZ R10, R58, R27 ;  /* 0x0000001b3a0a7221 */ /* 0x002fe20000010000 */
[-CC-:B------:R-:W-:Y:S01]  /*2b60*/  FFMA.FTZ R72, R72, R3.reuse, -R7.reuse ;  /* 0x0000000348487223 */ /* 0x180fe20000010807 */
[-CC-:B------:R-:W-:Y:S01]  /*2b70*/  FFMA.FTZ R50, R50, R3.reuse, -R7.reuse ;  /* 0x0000000332327223 */ /* 0x180fe20000010807 */
[-CC-:B------:R-:W-:Y:S01]  /*2b80*/  FFMA.FTZ R78, R78, R3.reuse, -R7.reuse ;  /* 0x000000034e4e7223 */ /* 0x180fe20000010807 */
[----:B------:R-:W-:Y:S01]  /*2b90*/  FADD.FTZ R29, R159, R10 ;  /* 0x0000000a9f1d7221 */ /* 0x000fe20000010000 */
[-CC-:B------:R-:W-:Y:S01]  /*2ba0*/  FFMA.FTZ R82, R82, R3.reuse, -R7.reuse ;  /* 0x0000000352527223 */ /* 0x180fe20000010807 */
[-C--:B------:R-:W-:Y:S01]  /*2bb0*/  FFMA.FTZ R80, R80, R3.reuse, -R7 ;  /* 0x0000000350507223 */ /* 0x080fe20000010807 */
[----:B------:R-:W1:Y:S01]  /*2bc0*/  MUFU.EX2 R32, R32 ;  /* 0x0000002000207308 */ /* 0x000e620000000800 */
[----:B0-----:R-:W-:Y:S01]  /*2bd0*/  FADD.FTZ R27, R24, R25 ;  /* 0x00000019181b7221 */ /* 0x001fe20000010000 */
[-CC-:B------:R-:W-:Y:S01]  /*2be0*/  FFMA.FTZ R86, R86, R3.reuse, -R7.reuse ;  /* 0x0000000356567223 */ /* 0x180fe20000010807 */
[-CC-:B------:R-:W-:Y:S01]  /*2bf0*/  FFMA.FTZ R84, R84, R3.reuse, -R7.reuse ;  /* 0x0000000354547223 */ /* 0x180fe20000010807 */
[----:B------:R-:W-:Y:S01]  /*2c00*/  FFMA.FTZ R88, R88, R3, -R7 ;  /* 0x0000000358587223 */ /* 0x000fe20000010807 */
[----:B------:R-:W-:-:S02]  /*2c10*/  F2FP.F16.F32.PACK_AB R153, R42, R153 ;  /* 0x000000992a99723e */ /* 0x000fc400000000ff */
[----:B------:R-:W-:Y:S01]  /*2c20*/  F2FP.F16.F32.PACK_AB R155, R46, R155 ;  /* 0x0000009b2e9b723e */ /* 0x000fe200000000ff */
[----:B------:R0:W3:Y:S01]  /*2c30*/  MUFU.EX2 R11, R12 ;  /* 0x0000000c000b7308 */ /* 0x0000e20000000800 */
[----:B--2---:R-:W-:Y:S01]  /*2c40*/  FADD.FTZ R10, R28, R27 ;  /* 0x0000001b1c0a7221 */ /* 0x004fe20000010000 */
[C---:B------:R-:W-:Y:S02]  /*2c50*/  F2FP.F16.F32.PACK_AB R154, R9.reuse, R28 ;  /* 0x0000001c099a723e */ /* 0x040fe400000000ff */
[----:B------:R-:W-:Y:S02]  /*2c60*/  F2FP.F16.F32.PACK_AB R157, R58, R157 ;  /* 0x0000009d3a9d723e */ /* 0x000fe400000000ff */
[C---:B------:R-:W-:Y:S02]  /*2c70*/  F2FP.F16.F32.PACK_AB R159, R62.reuse, R159 ;  /* 0x0000009f3e9f723e */ /* 0x040fe400000000ff */
[----:B------:R-:W2:Y:S01]  /*2c80*/  MUFU.EX2 R70, R70 ;  /* 0x0000004600467308 */ /* 0x000ea20000000800 */
[----:B0-----:R-:W-:Y:S01]  /*2c90*/  FADD.FTZ R12, R62, R29 ;  /* 0x0000001d3e0c7221 */ /* 0x001fe20000010000 */
[----:B------:R-:W-:Y:S01]  /*2ca0*/  FADD.FTZ R29, R9, R10 ;  /* 0x0000000a091d7221 */ /* 0x000fe20000010000 */
[----:B------:R-:W-:-:S02]  /*2cb0*/  F2FP.F16.F32.PACK_AB R152, R25, R24 ;  /* 0x000000181998723e */ /* 0x000fc400000000ff */
[----:B------:R-:W-:Y:S01]  /*2cc0*/  FADD.FTZ R31, R161, R12 ;  /* 0x0000000ca11f7221 */ /* 0x000fe20000010000 */
[----:B-1----:R-:W-:Y:S01]  /*2cd0*/  FADD.FTZ R10, R32, R29 ;  /* 0x0000001d200a7221 */ /* 0x002fe20000010000 */
[C---:B------:R-:W-:Y:S01]  /*2ce0*/  F2FP.F16.F32.PACK_AB R161, R66.reuse, R161 ;  /* 0x000000a142a1723e */ /* 0x040fe200000000ff */
[----:B------:R-:W0:Y:S01]  /*2cf0*/  MUFU.EX2 R36, R36 ;  /* 0x0000002400247308 */ /* 0x000e220000000800 */
[----:B------:R-:W-:Y:S01]  /*2d00*/  FADD.FTZ R12, R66, R31 ;  /* 0x0000001f420c7221 */ /* 0x000fe20000010000 */
[C---:B---3--:R-:W-:Y:S01]  /*2d10*/  FADD.FTZ R29, R11.reuse, R10 ;  /* 0x0000000a0b1d7221 */ /* 0x048fe20000010000 */
[----:B------:R-:W-:Y:S02]  /*2d20*/  F2FP.F16.F32.PACK_AB R156, R11, R32 ;  /* 0x000000200b9c723e */ /* 0x000fe400000000ff */
[----:B------:R-:W-:-:S03]  /*2d30*/  FADD.FTZ R31, R163, R12 ;  /* 0x0000000ca31f7221 */ /* 0x000fc60000010000 */
[----:B------:R-:W1:Y:S01]  /*2d40*/  MUFU.EX2 R165, R165 ;  /* 0x000000a500a57308 */ /* 0x000e620000000800 */
[C---:B--2---:R-:W-:Y:S01]  /*2d50*/  FADD.FTZ R12, R70.reuse, R31 ;  /* 0x0000001f460c7221 */ /* 0x044fe20000010000 */
[----:B------:R-:W-:-:S06]  /*2d60*/  F2FP.F16.F32.PACK_AB R163, R70, R163 ;  /* 0x000000a346a3723e */ /* 0x000fcc00000000ff */
[----:B------:R-:W-:Y:S01]  /*2d70*/  MUFU.EX2 R171, R13 ;  /* 0x0000000d00ab7308 */ /* 0x000fe20000000800 */
[----:B0-----:R-:W-:-:S07]  /*2d80*/  FADD.FTZ R10, R36, R29 ;  /* 0x0000001d240a7221 */ /* 0x001fce0000010000 */
[----:B------:R-:W0:Y:S01]  /*2d90*/  MUFU.EX2 R13, R14 ;  /* 0x0000000e000d7308 */ /* 0x000e220000000800 */
[----:B-1----:R-:W-:-:S07]  /*2da0*/  FADD.FTZ R33, R165, R12 ;  /* 0x0000000ca5217221 */ /* 0x002fce0000010000 */
[----:B------:R-:W1:Y:S08]  /*2db0*/  MUFU.EX2 R74, R74 ;  /* 0x0000004a004a7308 */ /* 0x000e700000000800 */
        /* <DEDUP_REMOVED lines=25> */
[----:B------:R-:W-:Y:S01]  /*2f50*/  F2FP.F16.F32.PACK_AB R181, R118, R181 ;  /* 0x000000b576b5723e */ /* 0x000fe200000000ff */
[----:B------:R-:W-:-:S05]  /*2f60*/  IMAD.MOV.U32 R118, RZ, RZ, R151 ;  /* 0x000000ffff767224 */ /* 0x000fca00078e0097 */
[----:B------:R-:W0:Y:S01]  /*2f70*/  MUFU.EX2 R19, R22 ;  /* 0x0000001600137308 */ /* 0x000e220000000800 */
[----:B-1----:R-:W-:-:S07]  /*2f80*/  FADD.FTZ R10, R48, R33 ;  /* 0x00000021300a7221 */ /* 0x002fce0000010000 */
[----:B------:R1:W3:Y:S01]  /*2f90*/  MUFU.EX2 R183, R122 ;  /* 0x0000007a00b77308 */ /* 0x0002e20000000800 */
[----:B--2---:R-:W-:-:S07]  /*2fa0*/  FADD.FTZ R12, R120, R35 ;  /* 0x00000023780c7221 */ /* 0x004fce0000010000 */
[----:B------:R-:W2:Y:S01]  /*2fb0*/  MUFU.EX2 R52, R52 ;  /* 0x0000003400347308 */ /* 0x000ea20000000800 */
[C---:B0-----:R-:W-:Y:S01]  /*2fc0*/  FADD.FTZ R33, R19.reuse, R10 ;  /* 0x0000000a13217221 */ /* 0x041fe20000010000 */
[----:B------:R-:W-:Y:S01]  /*2fd0*/  F2FP.F16.F32.PACK_AB R164, R19, R48 ;  /* 0x0000003013a4723e */ /* 0x000fe200000000ff */
[----:B-1----:R-:W-:-:S05]  /*2fe0*/  IMAD.MOV.U32 R122, RZ, RZ, R151 ;  /* 0x000000ffff7a7224 */ /* 0x002fca00078e0097 */
[----:B------:R-:W0:Y:S01]  /*2ff0*/  MUFU.EX2 R124, R124 ;  /* 0x0000007c007c7308 */ /* 0x000e220000000800 */
[C---:B---3--:R-:W-:Y:S01]  /*3000*/  FADD.FTZ R35, R183.reuse, R12 ;  /* 0x0000000cb7237221 */ /* 0x048fe20000010000 */
[----:B------:R-:W-:Y:S01]  /*3010*/  F2FP.F16.F32.PACK_AB R183, R183, R120 ;  /* 0x00000078b7b7723e */ /* 0x000fe200000000ff */
[----:B------:R-:W-:-:S05]  /*3020*/  IMAD.MOV.U32 R120, RZ, RZ, R151 ;  /* 0x000000ffff787224 */ /* 0x000fca00078e0097 */
[----:B------:R-:W1:Y:S01]  /*3030*/  MUFU.EX2 R21, R26 ;  /* 0x0000001a00157308 */ /* 0x000e620000000800 */
[----:B--2---:R-:W-:-:S07]  /*3040*/  FADD.FTZ R10, R52, R33 ;  /* 0x00000021340a7221 */ /* 0x004fce0000010000 */
[----:B------:R2:W3:Y:S01]  /*3050*/  MUFU.EX2 R177, R126 ;  /* 0x0000007e00b17308 */ /* 0x0004e20000000800 */
[----:B0-----:R-:W-:-:S07]  /*3060*/  FADD.FTZ R12, R124, R35 ;  /* 0x000000237c0c7221 */ /* 0x001fce0000010000 */
[----:B------:R-:W0:Y:S01]  /*3070*/  MUFU.EX2 R56, R56 ;  /* 0x0000003800387308 */ /* 0x000e220000000800 */
[C---:B-1----:R-:W-:Y:S01]  /*3080*/  FADD.FTZ R7, R21.reuse, R10 ;  /* 0x0000000a15077221 */ /* 0x042fe20000010000 */
[----:B------:R-:W-:Y:S01]  /*3090*/  F2FP.F16.F32.PACK_AB R166, R21, R52 ;  /* 0x0000003415a6723e */ /* 0x000fe200000000ff */
[----:B--2---:R-:W-:-:S05]  /*30a0*/  IMAD.MOV.U32 R126, RZ, RZ, R151 ;  /* 0x000000ffff7e7224 */ /* 0x004fca00078e0097 */
        /* <DEDUP_REMOVED lines=10> */
[----:B------:R-:W-:Y:S01]  /*3150*/  F2FP.F16.F32.PACK_AB R180, R23, R56 ;  /* 0x0000003817b4723e */ /* 0x000fe200000000ff */
[----:B0-----:R-:W-:-:S05]  /*3160*/  IMAD.MOV.U32 R130, RZ, RZ, R151 ;  /* 0x000000ffff827224 */ /* 0x001fca00078e0097 */
[----:B------:R-:W0:Y:S01]  /*3170*/  MUFU.EX2 R132, R132 ;  /* 0x0000008400847308 */ /* 0x000e220000000800 */
[C---:B---3--:R-:W-:Y:S01]  /*3180*/  FADD.FTZ R35, R179.reuse, R12 ;  /* 0x0000000cb3237221 */ /* 0x048fe20000010000 */
[----:B------:R-:W-:Y:S01]  /*3190*/  F2FP.F16.F32.PACK_AB R179, R179, R128 ;  /* 0x00000080b3b3723e */ /* 0x000fe200000000ff */
[----:B------:R-:W-:-:S05]  /*31a0*/  IMAD.MOV.U32 R128, RZ, RZ, R151 ;  /* 0x000000ffff807224 */ /* 0x000fca00078e0097 */
[----:B------:R-:W2:Y:S01]  /*31b0*/  MUFU.EX2 R27, R34 ;  /* 0x00000022001b7308 */ /* 0x000ea20000000800 */
[----:B-1----:R-:W-:-:S07]  /*31c0*/  FADD.FTZ R10, R60, R7 ;  /* 0x000000073c0a7221 */ /* 0x002fce0000010000 */
[----:B------:R1:W3:Y:S01]  /*31d0*/  MUFU.EX2 R173, R134 ;  /* 0x0000008600ad7308 */ /* 0x0002e20000000800 */
[----:B0-----:R-:W-:-:S07]  /*31e0*/  FADD.FTZ R12, R132, R35 ;  /* 0x00000023840c7221 */ /* 0x001fce0000010000 */
[----:B------:R-:W0:Y:S01]  /*31f0*/  MUFU.EX2 R64, R64 ;  /* 0x0000004000407308 */ /* 0x000e220000000800 */
[C---:B--2---:R-:W-:Y:S01]  /*3200*/  FADD.FTZ R7, R27.reuse, R10 ;  /* 0x0000000a1b077221 */ /* 0x044fe20000010000 */
[----:B------:R-:W-:Y:S01]  /*3210*/  F2FP.F16.F32.PACK_AB R182, R27, R60 ;  /* 0x0000003c1bb6723e */ /* 0x000fe200000000ff */
[----:B-1----:R-:W-:-:S05]  /*3220*/  IMAD.MOV.U32 R134, RZ, RZ, R151 ;  /* 0x000000ffff867224 */ /* 0x002fca00078e0097 */
        /* <DEDUP_REMOVED lines=30> */
[----:B------:R-:W0:Y:S01]  /*3410*/  MUFU.EX2 R78, R78 ;  /* 0x0000004e004e7308 */ /* 0x000e220000000800 */
[----:B-1----:R-:W-:-:S04]  /*3420*/  FADD.FTZ R12, R144, R39 ;  /* 0x00000027900c7221 */ /* 0x002fc80000010000 */
[C---:B------:R-:W-:Y:S01]  /*3430*/  FADD.FTZ R7, R171.reuse, R12 ;  /* 0x0000000cab077221 */ /* 0x040fe20000010000 */
[----:B------:R-:W-:Y:S01]  /*3440*/  F2FP.F16.F32.PACK_AB R171, R171, R144 ;  /* 0x00000090abab723e */ /* 0x000fe200000000ff */
[----:B------:R-:W-:Y:S01]  /*3450*/  IMAD.MOV.U32 R144, RZ, RZ, R151 ;  /* 0x000000ffff907224 */ /* 0x000fe200078e0097 */
        /* <DEDUP_REMOVED lines=10> */
[----:B------:R2:W3:Y:S01]  /*3500*/  MUFU.EX2 R11, R88 ;  /* 0x00000058000b7308 */ /* 0x0004e20000000800 */
[C---:B0-----:R-:W-:Y:S01]  /*3510*/  FADD.FTZ R9, R37.reuse, R10 ;  /* 0x0000000a25097221 */ /* 0x041fe20000010000 */
[----:B------:R-:W-:-:S03]  /*3520*/  F2FP.F16.F32.PACK_AB R168, R37, R80 ;  /* 0x0000005025a8723e */ /* 0x000fc600000000ff */
[----:B-1----:R-:W-:Y:S01]  /*3530*/  FADD.FTZ R10, R84, R9 ;  /* 0x00000009540a7221 */ /* 0x002fe20000010000 */
[----:B--2---:R-:W-:-:S03]  /*3540*/  IMAD.MOV.U32 R88, RZ, RZ, R151 ;  /* 0x000000ffff587224 */ /* 0x004fc600078e0097 */
[C---:B---3--:R-:W-:Y:S01]  /*3550*/  FADD.FTZ R9, R11.reuse, R10 ;  /* 0x0000000a0b097221 */ /* 0x048fe20000010000 */
[----:B------:R-:W-:Y:S01]  /*3560*/  F2FP.F16.F32.PACK_AB R170, R11, R84 ;  /* 0x000000540baa723e */ /* 0x000fe200000000ff */
[----:B------:R-:W-:Y:S06]  /*3570*/  @!P1 BRA `(.L_x_6499) ;  /* 0x0000002000a49947 */ /* 0x000fec0003800000 */
[----:B------:R-:W-:Y:S01]  /*3580*/  MOV R13, R6 ;  /* 0x00000006000d7202 */ /* 0x000fe20000000f00 */
        /* <DEDUP_REMOVED lines=33> */
[----:B------:R-:W-:Y:S01]  /*37a0*/  UMOV UR6, URZ ;  /* 0x0000003f00067c82 */ /* 0x000fe20008000000 */
[----:B------:R-:W-:-:S05]  /*37b0*/  UMOV UR5, URZ ;  /* 0x0000003f00057c82 */ /* 0x000fca0008000000 */
.L_x_6510:
[----:B------:R-:W-:Y:S01]  /*37c0*/  ISETP.NE.AND P2, PT, RZ, UR41, PT ;  /* 0x00000029ff007c0c */ /* 0x000fe2000bf45270 */
[----:B------:R-:W-:-:S04]  /*37d0*/  UISETP.NE.AND UP0, UPT, UR5, 0x1, UPT ;  /* 0x000000010500788c */ /* 0x000fc8000bf05270 */
[----:B------:R-:W-:-:S04]  /*37e0*/  USEL UR4, URZ, 0x1, UP0 ;  /* 0x000000013f047887 */ /* 0x000fc80008000000 */
[----:B------:R-:W-:-:S04]  /*37f0*/  ULOP3.LUT UR4, UR6, UR4, URZ, 0x3c, !UPT ;  /* 0x0000000406047292 */ /* 0x000fc8000f8e3c3f */
[----:B------:R-:W-:Y:S08]  /*3800*/  @P2 BRA `(.L_x_6500) ;  /* 0x0000000000382947 */ /* 0x000ff00003800000 */
[----:B------:R-:W-:Y:S05]  /*3810*/  @!P0 BRA `(.L_x_6501) ;  /* 0x0000000000048947 */ /* 0x000fea0003800000 */
[----:B------:R-:W-:Y:S01]  /*3820*/  BPT.TRAP 0x1 ;  /* 0x000000040000795c */ /* 0x000fe20000300000 */
.L_x_6501:
        /* <DEDUP_REMOVED lines=9> */
.L_x_6502:
[----:B-1----:R-:W-:Y:S05]  /*38c0*/  @P1 BRA `(.L_x_6500) ;  /* 0x0000000000081947 */ /* 0x002fea0003800000 */
[----:B------:R-:W1:Y:S02]  /*38d0*/  SYNCS.PHASECHK.TRANS64.TRYWAIT P1, [UR10+0x28830], R0 ;  /* 0x02883000ff0075a7 */ /* 0x000e64000802014a */
[----:B-1----:R-:W-:Y:S05]  /*38e0*/  @!P1 BRA `(.L_x_6503) ;  /* 0x0000007c00909947 */ /* 0x002fea0003800000 */
.L_x_6500:
[----:B01----:R-:W-:Y:S01]  /*38f0*/  VIADD R0, R2, 0x8 ;  /* 0x0000000802007836 */ /* 0x003fe20000000000 */
[----:B------:R-:W-:Y:S01]  /*3900*/  UIADD3 UR10, UR5, 0x1, URZ ;  /* 0x00000001050a7890 */ /* 0x000fe2000fffe03f */
[----:B------:R-:W-:Y:S01]  /*3910*/  R2UR UR44, R4 ;  /* 0x00000000042c72ca */ /* 0x000fe200000e0000 */
[----:B------:R-:W-:Y:S01]  /*3920*/  UMOV UR47, 0x40000040 ;  /* 0x40000040002f7882 */ /* 0x000fe20000000000 */
[----:B------:R-:W-:Y:S01]  /*3930*/  R2UR UR45, R5 ;  /* 0x00000000052d72ca */ /* 0x000fe200000e0000 */
[----:B------:R0:W-:Y:S01]  /*3940*/  BAR.SYNC.DEFER_BLOCKING R0, 0x100 ;  /* 0x000400000000751d */ /* 0x0001e20000010000 */
[----:B------:R-:W-:-:S04]  /*3950*/  UISETP.NE.AND UP0, UPT, UR10, 0x2, UPT ;  /* 0x000000020a00788c */ /* 0x000fc8000bf05270 */
[----:B------:R-:W-:Y:S01]  /*3960*/  USEL UR43, UR10, URZ, UP0 ;  /* 0x0000003f0a2b7287 */ /* 0x000fe20008000000 */
[----:B------:R-:W-:Y:S01]  /*3970*/  UMOV UR11, 0x40000040 ;  /* 0x40000040000b7882 */ /* 0x000fe20000000000 */
[----:B------:R-:W-:Y:S02]  /*3980*/  UMOV UR15, 0x40000040 ;  /* 0x40000040000f7882 */ /* 0x000fe40000000000 */
[----:B------:R-:W-:Y:S01]  /*3990*/  ULEA UR46, UR43, UR48, 0xb ;  /* 0x000000302b2e7291 */ /* 0x000fe2000f8e583f */
[----:B------:R-:W-:Y:S01]  /*39a0*/  UMOV UR19, 0x40000040 ;  /* 0x4000004000137882 */ /* 0x000fe20000000000 */
[----:B------:R-:W-:Y:S02]  /*39b0*/  UMOV UR23, 0x40000040 ;  /* 0x4000004000177882 */ /* 0x000fe40000000000 */
[----:B------:R-:W-:Y:S01]  /*39c0*/  UIADD3 UR10, UR46, 0x2, URZ ;  /* 0x000000022e0a7890 */ /* 0x000fe2000fffe03f */
[----:B0-----:R-:W-:Y:S01]  /*39d0*/  MOV R0, UR43 ;  /* 0x0000002b00007c02 */ /* 0x001fe20008000f00 */
[----:B------:R-:W-:-:S02]  /*39e0*/  UIADD3 UR14, UR46, 0x4, URZ ;  /* 0x000000042e0e7890 */ /* 0x000fc4000fffe03f */
[----:B------:R-:W-:Y:S02]  /*39f0*/  UIADD3 UR18, UR46, 0x6, URZ ;  /* 0x000000062e127890 */ /* 0x000fe4000fffe03f */
[----:B------:R-:W-:Y:S02]  /*3a00*/  UIADD3 UR22, UR46, 0x400, URZ ;  /* 0x000004002e167890 */ /* 0x000fe4000fffe03f */
[----:B------:R-:W-:Y:S01]  /*3a10*/  UIADD3 UR26, UR46, 0x402, URZ ;  /* 0x000004022e1a7890 */ /* 0x000fe2000fffe03f */
[----:B------:R-:W-:Y:S01]  /*3a20*/  UMOV UR27, 0x40000040 ;  /* 0x40000040001b7882 */ /* 0x000fe20000000000 */
[----:B------:R-:W-:Y:S01]  /*3a30*/  WARPGROUP.ARRIVE ;  /* 0x00000000000079c5 */ /* 0x000fe20000000000 */
[----:B------:R-:W-:Y:S01]  /*3a40*/  UIADD3 UR30, UR46, 0x404, URZ ;  /* 0x000004042e1e7890 */ /* 0x000fe2000fffe03f */
[----:B------:R-:W-:Y:S01]  /*3a50*/  UMOV UR31, 0x40000040 ;  /* 0x40000040001f7882 */ /* 0x000fe20000000000 */
[----:B------:R-:W-:-:S03]  /*3a60*/  UIADD3 UR34, UR46, 0x406, URZ ;  /* 0x000004062e227890 */ /* 0x000fc6000fffe03f */
[----:B------:R-:W-:Y:S01]  /*3a70*/  HGMMA.64x128x16.F32 R24, gdesc[UR44], RZ, !UPT, gsb0 ;  /* 0x01e000002c1879f0 */ /* 0x000fe2000c0008ff */
[----:B------:R-:W-:Y:S02]  /*3a80*/  UMOV UR35, 0x40000040 ;  /* 0x4000004000237882 */ /* 0x000fe40000000000 */
        /* <DEDUP_REMOVED lines=22> */
[----:B------:R-:W-:Y:S05]  /*3bf0*/  @P2 BRA `(.L_x_6504) ;  /* 0x00000000002c2947 */ /* 0x000fea0003800000 */
[----:B------:R-:W-:Y:S05]  /*3c00*/  @!P0 BRA `(.L_x_6505) ;  /* 0x0000000000048947 */ /* 0x000fea0003800000 */
[----:B------:R-:W-:Y:S01]  /*3c10*/  BPT.TRAP 0x1 ;  /* 0x000000040000795c */ /* 0x000fe20000300000 */
.L_x_6505:
[----:B------:R-:W-:Y:S01]  /*3c20*/  ULEA UR10, UR5, UR36, 0x3 ;  /* 0x00000024050a7291 */ /* 0x000fe2000f8e183f */
[----:B------:R-:W-:-:S05]  /*3c30*/  IMAD.U32 R3, RZ, RZ, UR6 ;  /* 0x00000006ff037e24 */ /* 0x000fca000f8e00ff */
[----:B------:R-:W-:-:S04]  /*3c40*/  SHF.L.U32 R3, R3, 0x1f, RZ ;  /* 0x0000001f03037819 */ /* 0x000fc800000006ff */
[----:B------:R0:W1:Y:S01]  /*3c50*/  SYNCS.PHASECHK.TRANS64.TRYWAIT P1, [UR10+0x28850], R3 ;  /* 0x02885003ff0075a7 */ /* 0x000062000802014a */
[----:B------:R-:W-:Y:S05]  /*3c60*/  @!P0 BRA `(.L_x_6506) ;  /* 0x0000000000048947 */ /* 0x000fea0003800000 */
[----:B------:R-:W-:Y:S01]  /*3c70*/  BPT.TRAP 0x1 ;  /* 0x000000040000795c */ /* 0x000fe20000300000 */
.L_x_6506:
[----:B-1----:R-:W-:Y:S05]  /*3c80*/  @P1 BRA `(.L_x_6504) ;  /* 0x0000000000081947 */ /* 0x002fea0003800000 */
[----:B------:R-:W1:Y:S02]  /*3c90*/  SYNCS.PHASECHK.TRANS64.TRYWAIT P1, [UR10+0x28850], R3 ;  /* 0x02885003ff0075a7 */ /* 0x000e64000802014a */
[----:B-1----:R-:W-:Y:S05]  /*3ca0*/  @!P1 BRA `(.L_x_6507) ;  /* 0x0000007800b89947 */ /* 0x002fea0003800000 */
.L_x_6504:
[----:B------:R-:W-:Y:S01]  /*3cb0*/  UIADD3 UR6, UR36, 0x400, URZ ;  /* 0x0000040024067890 */ /* 0x000fe2000fffe03f */
[----:B------:R-:W-:Y:S01]  /*3cc0*/  WARPGROUP.ARRIVE ;  /* 0x00000000000079c5 */ /* 0x000fe20000000000 */
[----:B------:R-:W-:Y:S01]  /*3cd0*/  UMOV UR11, 0x40000040 ;  /* 0x40000040000b7882 */ /* 0x000fe20000000000 */
[----:B01----:R-:W-:Y:S01]  /*3ce0*/  IADD3 R3, -R2, 0xb, RZ ;  /* 0x0000000b02037810 */ /* 0x003fe20007ffe1ff */
[----:B------:R-:W-:-:S04]  /*3cf0*/  USHF.R.U32.HI UR6, URZ, 0x4, UR6 ;  /* 0x000000043f067899 */ /* 0x000fc80008011606 */
[----:B------:R-:W-:-:S04]  /*3d00*/  ULOP3.LUT UR6, UR6, 0x3fff, URZ, 0xc0, !UPT ;  /* 0x00003fff06067892 */ /* 0x000fc8000f8ec03f */
[----:B------:R-:W-:-:S04]  /*3d10*/  ULOP3.LUT UR6, UR6, 0x4000000, URZ, 0xfc, !UPT ;  /* 0x0400000006067892 */ /* 0x000fc8000f8efc3f */
[----:B------:R-:W-:-:S07]  /*3d20*/  ULEA UR6, UR5, UR6, 0xb ;  /* 0x0000000605067291 */ /* 0x000fce000f8e583f */
[----:B------:R-:W-:Y:S02]  /*3d30*/  UMOV UR10, UR6 ;  /* 0x00000006000a7c82 */ /* 0x000fe40008000000 */
[----:B------:R-:W-:Y:S01]  /*3d40*/  HGMMA.64x128x16.F32 R88, R152, gdesc[UR8].tnspB, R88, gsb0 ;  /* 0x41e0000898587df0 */ /* 0x000fe20008000858 */
[----:B------:R-:W-:Y:S01]  /*3d50*/  UIADD3 UR10, UR6, 0x80, URZ ;  /* 0x00000080060a7890 */ /* 0x000fe2000fffe03f */
[----:B------:R-:W-:Y:S01]  /*3d60*/  UMOV UR11, 0x40000040 ;  /* 0x40000040000b7882 */ /* 0x000fe20000000000 */
[----:B------:R-:W-:Y:S02]  /*3d70*/  WARPGROUP.DEPBAR.LE gsb0, 0x0 ;  /* 0x00008000000079c5 */ /* 0x000fe40000010000 */
[----:B------:R-:W-:-:S07]  /*3d80*/  WARPGROUP.ARRIVE ;  /* 0x00000000000079c5 */ /* 0x000fce0000000000 */
        /* <DEDUP_REMOVED lines=23> */
[----:B------:R-:W-:Y:S01]  /*3f00*/  UIADD3 UR6, UR6, 0x380, URZ ;  /* 0x0000038006067890 */ /* 0x000fe2000fffe03f */
[----:B------:R-:W-:Y:S02]  /*3f10*/  WARPGROUP.DEPBAR.LE gsb0, 0x0 ;  /* 0x00008000000079c5 */ /* 0x000fe40000010000 */
[----:B------:R-:W-:-:S06]  /*3f20*/  WARPGROUP.ARRIVE ;  /* 0x00000000000079c5 */ /* 0x000fcc0000000000 */
[----:B------:R-:W-:Y:S01]  /*3f30*/  HGMMA.64x128x16.F32 R88, R172, gdesc[UR8].tnspB, R88, gsb0 ;  /* 0x41e00008ac587df0 */ /* 0x000fe20008000858 */
[----:B------:R-:W-:Y:S01]  /*3f40*/  UMOV UR10, UR6 ;  /* 0x00000006000a7c82 */ /* 0x000fe20008000000 */
[----:B------:R-:W-:Y:S01]  /*3f50*/  UMOV UR11, 0x40000040 ;  /* 0x40000040000b7882 */ /* 0x000fe20000000000 */
[----:B------:R-:W-:Y:S02]  /*3f60*/  WARPGROUP.DEPBAR.LE gsb0, 0x0 ;  /* 0x00008000000079c5 */ /* 0x000fe40000010000 */
[----:B------:R-:W-:-:S07]  /*3f70*/  WARPGROUP.ARRIVE ;  /* 0x00000000000079c5 */ /* 0x000fce0000000000 */
[----:B------:R-:W-:Y:S03]  /*3f80*/  HGMMA.64x128x16.F32 R88, R168, gdesc[UR8].tnspB, R88, gsb0 ;  /* 0x41e00008a8587df0 */ /* 0x000fe60008000858 */
[----:B------:R-:W-:Y:S02]  /*3f90*/  WARPGROUP.DEPBAR.LE gsb0, 0x0 ;  /* 0x00008000000079c5 */ /* 0x000fe40000010000 */
[----:B------:R0:W-:Y:S06]  /*3fa0*/  BAR.ARV R3, 0x100 ;  /* 0x000400030000751d */ /* 0x0001ec0000002000 */
[----:B------:R-:W-:Y:S05]  /*3fb0*/  @!P0 BRA `(.L_x_6508) ;  /* 0x0000000000048947 */ /* 0x000fea0003800000 */
[----:B------:R-:W-:Y:S01]  /*3fc0*/  BPT.TRAP 0x1 ;  /* 0x000000040000795c */ /* 0x000fe20000300000 */
.L_x_6508:
[----:B------:R-:W-:Y:S02]  /*3fd0*/  FMNMX.FTZ R8, R26, R13, !PT ;  /* 0x0000000d1a087209 */ /* 0x000fe40007810000 */
[----:B------:R-:W-:Y:S02]  /*3fe0*/  FMNMX.FTZ R6, R24, R11, !PT ;  /* 0x0000000b18067209 */ /* 0x000fe40007810000 */
[----:B------:R-:W-:Y:S02]  /*3ff0*/  FMNMX.FTZ R15, R27, R8, !PT ;  /* 0x000000081b0f7209 */ /* 0x000fe40007810000 */
[----:B0-----:R-:W-:Y:S02]  /*4000*/  FMNMX.FTZ R3, R25, R6, !PT ;  /* 0x0000000619037209 */ /* 0x001fe40007810000 */
        /* <DEDUP_REMOVED lines=61> */
[----:B------:R-:W0:Y:S04]  /*43e0*/  SHFL.BFLY PT, R15, R12, 0x2, 0x1f ;  /* 0x0c401f000c0f7f89 */ /* 0x000e2800000e0000 */
[----:B------:R-:W1:Y:S08]  /*43f0*/  SHFL.BFLY PT, R3, R10, 0x2, 0x1f ;  /* 0x0c401f000a037f89 */ /* 0x000e7000000e0000 */
[----:B------:R-:W-:-:S04]  /*4400*/  ULEA UR6, UR6, UR36, 0x3 ;  /* 0x0000002406067291 */ /* 0x000fc8000f8e183f */
[----:B------:R-:W-:-:S04]  /*4410*/  UIADD3 UR6, UR6, 0x28840, URZ ;  /* 0x0002884006067890 */ /* 0x000fc8000fffe03f */
[----:B------:R-:W-:Y:S01]  /*4420*/  UPRMT UR6, UR7, 0x654, UR6 ;  /* 0x0000065407067896 */ /* 0x000fe20008000006 */
[----:B0-----:R-:W-:Y:S02]  /*4430*/  FMNMX.FTZ R17, R12, R15, !PT ;  /* 0x0000000f0c117209 */ /* 0x001fe40007810000 */
[----:B-1----:R-:W-:-:S03]  /*4440*/  FMNMX.FTZ R14, R10, R3, !PT ;  /* 0x000000030a0e7209 */ /* 0x002fc60007810000 */
[----:B------:R-:W0:Y:S01]  /*4450*/  SHFL.BFLY PT, R6, R17, 0x1, 0x1f ;  /* 0x0c201f0011067f89 */ /* 0x000e2200000e0000 */
[----:B------:R-:W1:Y:S03]  /*4460*/  LDC R3, c[0x0][0x988] ;  /* 0x00026200ff037b82 */ /* 0x000e660000000800 */
[----:B------:R-:W2:Y:S01]  /*4470*/  SHFL.BFLY PT, R15, R14, 0x1, 0x1f ;  /* 0x0c201f000e0f7f89 */ /* 0x000ea200000e0000 */
[----:B------:R-:W-:Y:S01]  /*4480*/  SYNCS.ARRIVE.TRANS64.RED.A1T0 RZ, [UR6], RZ ;  /* 0x000000ffffff79a7 */ /* 0x000fe20008100406 */
[----:B0-----:R-:W-:Y:S02]  /*4490*/  FMNMX.FTZ R6, R17, R6, !PT ;  /* 0x0000000611067209 */ /* 0x001fe40007810000 */
[----:B--2---:R-:W-:-:S03]  /*44a0*/  FMNMX.FTZ R8, R14, R15, !PT ;  /* 0x0000000f0e087209 */ /* 0x004fc60007810000 */
[C---:B------:R-:W-:Y:S01]  /*44b0*/  FADD.FTZ R20, -R6.reuse, R13 ;  /* 0x0000000d06147221 */ /* 0x040fe20000010100 */
[----:B-1----:R-:W-:-:S03]  /*44c0*/  FMUL.FTZ R14, R6, R3 ;  /* 0x00000003060e7220 */ /* 0x002fc60000410000 */
[-C--:B------:R-:W-:Y:S01]  /*44d0*/  FMUL.FTZ R12, R20, R3.reuse ;  /* 0x00000003140c7220 */ /* 0x080fe20000410000 */
[C---:B------:R-:W-:Y:S01]  /*44e0*/  FADD.FTZ R18, -R8.reuse, R11 ;  /* 0x0000000b08127221 */ /* 0x040fe20000010100 */
[-C--:B------:R-:W-:Y:S01]  /*44f0*/  FMUL.FTZ R20, R8, R3.reuse ;  /* 0x0000000308147220 */ /* 0x080fe20000410000 */
[-CC-:B------:R-:W-:Y:S01]  /*4500*/  FFMA.FTZ R153, R26, R3.reuse, -R14.reuse ;  /* 0x000000031a997223 */ /* 0x180fe2000001080e */
[-C--:B------:R-:W-:Y:S01]  /*4510*/  FFMA.FTZ R155, R30, R3.reuse, -R14 ;  /* 0x000000031e9b7223 */ /* 0x080fe2000001080e */
[-C--:B------:R-:W-:Y:S01]  /*4520*/  FMUL.FTZ R18, R18, R3.reuse ;  /* 0x0000000312127220 */ /* 0x080fe20000410000 */
        /* <DEDUP_REMOVED lines=17> */
[-C--:B------:R-:W-:Y:S01]  /*4640*/  FFMA.FTZ R164, R48, R3.reuse, -R20 ;  /* 0x0000000330a47223 */ /* 0x080fe20000010814 */
[----:B------:R-:W1:Y:S01]  /*4650*/  MUFU.EX2 R11, R11 ;  /* 0x0000000b000b7308 */ /* 0x000e620000000800 */
[-C--:B0-----:R-:W-:Y:S01]  /*4660*/  FFMA.FTZ R18, R27, R3.reuse, -R14 ;  /* 0x000000031b127223 */ /* 0x081fe2000001080e */
        /* <DEDUP_REMOVED lines=14> */
[----:B------:R-:W2:Y:S01]  /*4750*/  MUFU.EX2 R152, R152 ;  /* 0x0000009800987308 */ /* 0x000ea20000000800 */
[-CC-:B------:R-:W-:Y:S01]  /*4760*/  FFMA.FTZ R53, R81, R3.reuse, -R20.reuse ;  /* 0x0000000351357223 */ /* 0x180fe20000010814 */
[-CC-:B------:R-:W-:Y:S01]  /*4770*/  FFMA.FTZ R170, R84, R3.reuse, -R20.reuse ;  /* 0x0000000354aa7223 */ /* 0x180fe20000010814 */
[-C--:B------:R-:W-:Y:S01]  /*4780*/  FFMA.FTZ R57, R85, R3.reuse, -R20 ;  /* 0x0000000355397223 */ /* 0x080fe20000010814 */
[-CC-:B------:R-:W-:Y:S01]  /*4790*/  FFMA.FTZ R20, R31, R3.reuse, -R14.reuse ;  /* 0x000000031f147223 */ /* 0x180fe2000001080e */
[-CC-:B------:R-:W-:Y:S01]  /*47a0*/  FFMA.FTZ R157, R34, R3.reuse, -R14.reuse ;  /* 0x00000003229d7223 */ /* 0x180fe2000001080e */
[--C-:B------:R-:W-:Y:S01]  /*47b0*/  FFMA.FTZ R22, R35, R3, -R14.reuse ;  /* 0x0000000323167223 */ /* 0x100fe2000001080e */
[----:B-1----:R-:W-:Y:S01]  /*47c0*/  FFMA.FTZ R9, R10, R9, R11 ;  /* 0x000000090a097223 */ /* 0x002fe2000001000b */
[----:B------:R-:W1:Y:S01]  /*47d0*/  MUFU.EX2 R18, R18 ;  /* 0x0000001200127308 */ /* 0x000e620000000800 */
[----:B0-----:R-:W-:Y:S01]  /*47e0*/  FFMA.FTZ R7, R12, R7, R153 ;  /* 0x000000070c077223 */ /* 0x001fe20000010099 */
[-CC-:B------:R-:W-:Y:S01]  /*47f0*/  FFMA.FTZ R159, R38, R3.reuse, -R14.reuse ;  /* 0x00000003269f7223 */ /* 0x180fe2000001080e */
[-CC-:B------:R-:W-:Y:S01]  /*4800*/  FFMA.FTZ R24, R39, R3.reuse, -R14.reuse ;  /* 0x0000000327187223 */ /* 0x180fe2000001080e */
[-CC-:B------:R-:W-:Y:S01]  /*4810*/  FFMA.FTZ R161, R42, R3.reuse, -R14.reuse ;  /* 0x000000032aa17223 */ /* 0x180fe2000001080e */
[-CC-:B------:R-:W-:Y:S01]  /*4820*/  FFMA.FTZ R26, R43, R3.reuse, -R14.reuse ;  /* 0x000000032b1a7223 */ /* 0x180fe2000001080e */
[-CC-:B------:R-:W-:Y:S01]  /*4830*/  FFMA.FTZ R163, R46, R3.reuse, -R14.reuse ;  /* 0x000000032ea37223 */ /* 0x180fe2000001080e */
[-CC-:B------:R-:W-:Y:S01]  /*4840*/  FFMA.FTZ R28, R47, R3.reuse, -R14.reuse ;  /* 0x000000032f1c7223 */ /* 0x180fe2000001080e */
[----:B------:R-:W0:Y:S01]  /*4850*/  MUFU.EX2 R154, R154 ;  /* 0x0000009a009a7308 */ /* 0x000e220000000800 */
[----:B--2---:R-:W-:Y:S01]  /*4860*/  FADD.FTZ R9, R152, R9 ;  /* 0x0000000998097221 */ /* 0x004fe20000010000 */
[-CC-:B------:R-:W-:Y:S01]  /*4870*/  FFMA.FTZ R165, R50, R3.reuse, -R14.reuse ;  /* 0x0000000332a57223 */ /* 0x180fe2000001080e */
[-CC-:B------:R-:W-:Y:S01]  /*4880*/  FFMA.FTZ R30, R51, R3.reuse, -R14.reuse ;  /* 0x00000003331e7223 */ /* 0x180fe2000001080e */
[-CC-:B------:R-:W-:Y:S01]  /*4890*/  FFMA.FTZ R167, R54, R3.reuse, -R14.reuse ;  /* 0x0000000336a77223 */ /* 0x180fe2000001080e */
[-CC-:B------:R-:W-:Y:S01]  /*48a0*/  FFMA.FTZ R32, R55, R3.reuse, -R14.reuse ;  /* 0x0000000337207223 */ /* 0x180fe2000001080e */
[-CC-:B------:R-:W-:Y:S01]  /*48b0*/  FFMA.FTZ R181, R58, R3.reuse, -R14.reuse ;  /* 0x000000033ab57223 */ /* 0x180fe2000001080e */
[-CC-:B------:R-:W-:Y:S01]  /*48c0*/  FFMA.FTZ R34, R59, R3.reuse, -R14.reuse ;  /* 0x000000033b227223 */ /* 0x180fe2000001080e */
[----:B------:R-:W2:Y:S01]  /*48d0*/  MUFU.EX2 R155, R155 ;  /* 0x0000009b009b7308 */ /* 0x000ea20000000800 */
[----:B-1----:R-:W-:Y:S01]  /*48e0*/  FADD.FTZ R38, R18, R7 ;  /* 0x0000000712267221 */ /* 0x002fe20000010000 */
[-CC-:B------:R-:W-:Y:S01]  /*48f0*/  FFMA.FTZ R183, R62, R3.reuse, -R14.reuse ;  /* 0x000000033eb77223 */ /* 0x180fe2000001080e */
[-CC-:B------:R-:W-:Y:S01]  /*4900*/  FFMA.FTZ R36, R63, R3.reuse, -R14.reuse ;  /* 0x000000033f247223 */ /* 0x180fe2000001080e */
[-CC-:B------:R-:W-:Y:S01]  /*4910*/  FFMA.FTZ R177, R66, R3.reuse, -R14.reuse ;  /* 0x0000000342b17223 */ /* 0x180fe2000001080e */
[-CC-:B------:R-:W-:Y:S01]  /*4920*/  FFMA.FTZ R70, R70, R3.reuse, -R14.reuse ;  /* 0x0000000346467223 */ /* 0x180fe2000001080e */
[-CC-:B------:R-:W-:Y:S01]  /*4930*/  FFMA.FTZ R71, R71, R3.reuse, -R14.reuse ;  /* 0x0000000347477223 */ /* 0x180fe2000001080e */
[-CC-:B------:R-:W-:Y:S01]  /*4940*/  FFMA.FTZ R74, R74, R3.reuse, -R14.reuse ;  /* 0x000000034a4a7223 */ /* 0x180fe2000001080e */
[----:B------:R-:W1:Y:S01]  /*4950*/  MUFU.EX2 R13, R13 ;  /* 0x0000000d000d7308 */ /* 0x000e620000000800 */
[----:B0-----:R-:W-:Y:S01]  /*4960*/  FADD.FTZ R40, R154, R9 ;  /* 0x000000099a287221 */ /* 0x001fe20000010000 */
[-CC-:B------:R-:W-:Y:S01]  /*4970*/  FFMA.FTZ R75, R75, R3.reuse, -R14.reuse ;  /* 0x000000034b4b7223 */ /* 0x180fe2000001080e */
[-CC-:B------:R-:W-:Y:S01]  /*4980*/  FFMA.FTZ R78, R78, R3.reuse, -R14.reuse ;  /* 0x000000034e4e7223 */ /* 0x180fe2000001080e */
[-CC-:B------:R-:W-:Y:S01]  /*4990*/  FFMA.FTZ R79, R79, R3.reuse, -R14.reuse ;  /* 0x000000034f4f7223 */ /* 0x180fe2000001080e */
[-CC-:B------:R-:W-:Y:S01]  /*49a0*/  FFMA.FTZ R82, R82, R3.reuse, -R14.reuse ;  /* 0x0000000352527223 */ /* 0x180fe2000001080e */
[-CC-:B------:R-:W-:Y:S01]  /*49b0*/  FFMA.FTZ R83, R83, R3.reuse, -R14.reuse ;  /* 0x0000000353537223 */ /* 0x180fe2000001080e */
[----:B------:R-:W-:Y:S01]  /*49c0*/  FFMA.FTZ R86, R86, R3, -R14 ;  /* 0x0000000356567223 */ /* 0x000fe2000001080e */
        /* <DEDUP_REMOVED lines=10> */
[-CC-:B------:R-:W-:Y:S01]  /*4a70*/  FFMA.FTZ R38, R67, R3.reuse, -R14.reuse ;  /* 0x0000000343267223 */ /* 0x180fe2000001080e */
[----:B------:R-:W-:-:S05]  /*4a80*/  FFMA.FTZ R14, R87, R3, -R14 ;  /* 0x00000003570e7223 */ /* 0x000fca000001080e */
        /* <DEDUP_REMOVED lines=108> */
.L_x_6509:
[----:B------:R-:W-:Y:S01]  /*5150*/  ULEA UR5, UR5, UR36, 0x3 ;  /* 0x0000002405057291 */ /* 0x000fe2000f8e183f */
[----:B------:R-:W-:Y:S01]  /*5160*/  ISETP.LT.AND P1, PT, R16, UR42, PT ;  /* 0x0000002a10007c0c */ /* 0x000fe2000bf21270 */
[----:B------:R-:W-:Y:S01]  /*5170*/  UIADD3 UR10, UR42, -0x1, URZ ;  /* 0xffffffff2a0a7890 */ /* 0x000fe2000fffe03f */
[----:B------:R-:W-:Y:S01]  /*5180*/  F2FP.F16.F32.PACK_AB R152, R152, R11 ;  /* 0x0000000b9898723e */ /* 0x000fe200000000ff */
[----:B------:R-:W-:Y:S01]  /*5190*/  UIADD3 UR5, UR5, 0x28860, URZ ;  /* 0x0002886005057890 */ /* 0x000fe2000fffe03f */
[----:B------:R-:W-:Y:S01]  /*51a0*/  F2FP.F16.F32.PACK_AB R154, R13, R154 ;  /* 0x0000009a0d9a723e */ /* 0x000fe200000000ff */
[----:B------:R-:W-:Y:S01]  /*51b0*/  UMOV UR6, UR4 ;  /* 0x0000000400067c82 */ /* 0x000fe20008000000 */
[----:B------:R-:W-:Y:S01]  /*51c0*/  F2FP.F16.F32.PACK_AB R153, R18, R153 ;  /* 0x000000991299723e */ /* 0x000fe200000000ff */
[----:B------:R-:W-:Y:S01]  /*51d0*/  UPRMT UR5, UR7, 0x654, UR5 ;  /* 0x0000065407057896 */ /* 0x000fe20008000005 */
[----:B------:R-:W-:Y:S01]  /*51e0*/  F2FP.F16.F32.PACK_AB R155, R20, R155 ;  /* 0x0000009b149b723e */ /* 0x000fe200000000ff */
[----:B------:R-:W-:Y:S01]  /*51f0*/  UMOV UR42, UR10 ;  /* 0x0000000a002a7c82 */ /* 0x000fe20008000000 */
[----:B------:R-:W-:Y:S01]  /*5200*/  F2FP.F16.F32.PACK_AB R156, R15, R156 ;  /* 0x0000009c0f9c723e */ /* 0x000fe200000000ff */
[-C--:B------:R-:W-:Y:S01]  /*5210*/  FMUL.FTZ R88, R88, R10.reuse ;  /* 0x0000000a58587220 */ /* 0x080fe20000410000 */
[----:B------:R-:W-:Y:S01]  /*5220*/  F2FP.F16.F32.PACK_AB R157, R22, R157 ;  /* 0x0000009d169d723e */ /* 0x000fe200000000ff */
[----:B------:R-:W-:Y:S01]  /*5230*/  FMUL.FTZ R89, R89, R10 ;  /* 0x0000000a59597220 */ /* 0x000fe20000410000 */
[----:B------:R-:W-:Y:S01]  /*5240*/  F2FP.F16.F32.PACK_AB R158, R17, R158 ;  /* 0x0000009e119e723e */ /* 0x000fe200000000ff */
[-C--:B------:R-:W-:Y:S01]  /*5250*/  FMUL.FTZ R92, R92, R10.reuse ;  /* 0x0000000a5c5c7220 */ /* 0x080fe20000410000 */
[----:B------:R-:W-:Y:S01]  /*5260*/  SYNCS.ARRIVE.TRANS64.RED.A1T0 RZ, [UR5], RZ ;  /* 0x000000ffffff79a7 */ /* 0x000fe20008100405 */
[----:B------:R-:W-:Y:S01]  /*5270*/  R2UR UR5, R0 ;  /* 0x00000000000572ca */ /* 0x000fe200000e0000 */
[-C--:B------:R-:W-:Y:S01]  /*5280*/  FMUL.FTZ R93, R93, R10.reuse ;  /* 0x0000000a5d5d7220 */ /* 0x080fe20000410000 */
[----:B------:R-:W-:Y:S01]  /*5290*/  F2FP.F16.F32.PACK_AB R159, R24, R159 ;  /* 0x0000009f189f723e */ /* 0x000fe200000000ff */
[----:B------:R-:W-:Y:S01]  /*52a0*/  FMUL.FTZ R96, R96, R10 ;  /* 0x0000000a60607220 */ /* 0x000fe20000410000 */
[----:B------:R-:W-:Y:S01]  /*52b0*/  F2FP.F16.F32.PACK_AB R160, R19, R160 ;  /* 0x000000a013a0723e */ /* 0x000fe200000000ff */
        /* <DEDUP_REMOVED lines=82> */
[----:B------:R-:W-:-:S02]  /*57e0*/  IMAD.MOV.U32 R13, RZ, RZ, R6 ;  /* 0x000000ffff0d7224 */ /* 0x000fc400078e0006 */
[----:B------:R-:W-:Y:S01]  /*57f0*/  IMAD.MOV.U32 R11, RZ, RZ, R8 ;  /* 0x000000ffff0b7224 */ /* 0x000fe200078e0008 */
[----:B------:R-:W-:Y:S06]  /*5800*/  @P1 BRA `(.L_x_6510) ;  /* 0xffffffdc00ec1947 */ /* 0x000fec000383ffff */
.L_x_6499:
[----:B------:R-:W-:Y:S06]  /*5810*/  BAR.ARV 0x8, 0x180 ;  /* 0x0206000000007b1d */ /* 0x000fec0000002000 */
[----:B------:R-:W-:Y:S05]  /*5820*/  @!P0 BRA `(.L_x_6511) ;  /* 0x0000000000048947 */ /* 0x000fea0003800000 */
[----:B------:R-:W-:Y:S01]  /*5830*/  BPT.TRAP 0x1 ;  /* 0x000000040000795c */ /* 0x000fe20000300000 */
.L_x_6511:
[----:B------:R-:W-:Y:S02]  /*5840*/  R2UR UR5, R0 ;  /* 0x00000000000572ca */ /* 0x000fe400000e0000 */
[----:B------:R-:W-:-:S04]  /*5850*/  MOV R2, UR4 ;  /* 0x0000000400027c02 */ /* 0x000fc80008000f00 */
[----:B------:R-:W-:-:S07]  /*5860*/  SHF.L.U32 R2, R2, 0x1f, RZ ;  /* 0x0000001f02027819 */ /* 0x000fce00000006ff */
[----:B------:R-:W-:-:S09]  /*5870*/  ULEA UR5, UR5, UR36, 0x3 ;  /* 0x0000002405057291 */ /* 0x000fd2000f8e183f */
[----:B------:R0:W1:Y:S01]  /*5880*/  SYNCS.PHASECHK.TRANS64.TRYWAIT P1, [UR5+0x28850], R2 ;  /* 0x02885002ff0075a7 */ /* 0x0000620008020145 */
[----:B------:R-:W-:Y:S05]  /*5890*/  @!P0 BRA `(.L_x_6512) ;  /* 0x0000000000048947 */ /* 0x000fea0003800000 */
[----:B------:R-:W-:Y:S01]  /*58a0*/  BPT.TRAP 0x1 ;  /* 0x000000040000795c */ /* 0x000fe20000300000 */
.L_x_6512:
[----:B-1----:R-:W-:Y:S05]  /*58b0*/  @P1 BRA `(.L_x_6513) ;  /* 0x0000000000081947 */ /* 0x002fea0003800000 */
[----:B------:R-:W1:Y:S02]  /*58c0*/  SYNCS.PHASECHK.TRANS64.TRYWAIT P1, [UR5+0x28850], R2 ;  /* 0x02885002ff0075a7 */ /* 0x000e640008020145 */
[----:B-1----:R-:W-:Y:S05]  /*58d0*/  @!P1 BRA `(.L_x_6514) ;  /* 0x0000005c00c49947 */ /* 0x002fea0003800000 */
.L_x_6513:
[----:B------:R-:W-:Y:S01]  /*58e0*/  UIADD3 UR36, UR36, 0x400, URZ ;  /* 0x0000040024247890 */ /* 0x000fe2000fffe03f */
[----:B------:R-:W-:Y:S01]  /*58f0*/  R2UR UR6, R0 ;  /* 0x00000000000672ca */ /* 0x000fe200000e0000 */
[----:B------:R-:W-:Y:S01]  /*5900*/  WARPGROUP.ARRIVE ;  /* 0x00000000000079c5 */ /* 0x000fe20000000000 */
[----:B------:R-:W-:Y:S01]  /*5910*/  UMOV UR11, 0x40000040 ;  /* 0x40000040000b7882 */ /* 0x000fe20000000000 */
[----:B------:R-:W-:Y:S01]  /*5920*/  USHF.R.U32.HI UR36, URZ, 0x4, UR36 ;  /* 0x000000043f247899 */ /* 0x000fe20008011624 */
[----:B------:R-:W2:Y:S01]  /*5930*/  SHFL.BFLY PT, R0, R9, 0x2, 0x1f ;  /* 0x0c401f0009007f89 */ /* 0x000ea200000e0000 */
[----:B------:R-:W-:Y:S02]  /*5940*/  IMAD.MOV.U32 R67, RZ, RZ, RZ ;  /* 0x000000ffff437224 */ /* 0x000fe400078e00ff */
[----:B------:R-:W-:Y:S01]  /*5950*/  ULOP3.LUT UR36, UR36, 0x3fff, URZ, 0xc0, !UPT ;  /* 0x00003fff24247892 */ /* 0x000fe2000f8ec03f */
[----:B01----:R-:W0:Y:S01]  /*5960*/  SHFL.BFLY PT, R2, R7, 0x2, 0x1f ;  /* 0x0c401f0007027f89 */ /* 0x003e2200000e0000 */
[----:B------:R-:W-:-:S02]  /*5970*/  IMAD.MOV.U32 R16, RZ, RZ, RZ ;  /* 0x000000ffff107224 */ /* 0x000fc400078e00ff */
[----:B------:R-:W-:Y:S01]  /*5980*/  ULOP3.LUT UR4, UR36, 0x4000000, URZ, 0xfc, !UPT ;  /* 0x0400000024047892 */ /* 0x000fe2000f8efc3f */
[----:B------:R-:W-:-:S03]  /*5990*/  IMAD.MOV.U32 R17, RZ, RZ, -0x800000 ;  /* 0xff800000ff117424 */ /* 0x000fc600078e00ff */
[----:B------:R-:W-:-:S04]  /*59a0*/  ULEA UR4, UR6, UR4, 0xb ;  /* 0x0000000406047291 */ /* 0x000fc8000f8e583f */
[----:B------:R-:W-:-:S03]  /*59b0*/  UIADD3 UR6, UR4, 0x80, URZ ;  /* 0x0000008004067890 */ /* 0x000fc6000fffe03f */
[----:B------:R-:W-:Y:S02]  /*59c0*/  UMOV UR10, UR4 ;  /* 0x00000004000a7c82 */ /* 0x000fe40008000000 */
[----:B------:R-:W-:Y:S01]  /*59d0*/  HGMMA.64x128x16.F32 R88, R152, gdesc[UR8].tnspB, R88, gsb0 ;  /* 0x41e0000898587df0 */ /* 0x000fe20008000858 */
[----:B------:R-:W-:Y:S01]  /*59e0*/  UMOV UR11, 0x40000040 ;  /* 0x40000040000b7882 */ /* 0x000fe20000000000 */
[----:B------:R-:W-:Y:S01]  /*59f0*/  UMOV UR10, UR6 ;  /* 0x00000006000a7c82 */ /* 0x000fe20008000000 */
[----:B------:R-:W-:Y:S01]  /*5a00*/  UIADD3 UR6, UR4, 0x100, URZ ;  /* 0x0000010004067890 */ /* 0x000fe2000fffe03f */
[----:B--2---:R-:W-:Y:S01]  /*5a10*/  FADD.FTZ R0, R0, R9 ;  /* 0x0000000900007221 */ /* 0x004fe20000010000 */
[----:B0-----:R-:W-:-:S04]  /*5a20*/  FADD.FTZ R2, R2, R7 ;  /* 0x0000000702027221 */ /* 0x001fc80000010000 */
[----:B------:R-:W0:Y:S04]  /*5a30*/  SHFL.BFLY PT, R5, R0, 0x1, 0x1f ;  /* 0x0c201f0000057f89 */ /* 0x000e2800000e0000 */
[----:B------:R-:W1:Y:S01]  /*5a40*/  SHFL.BFLY PT, R11, R2, 0x1, 0x1f ;  /* 0x0c201f00020b7f89 */ /* 0x000e6200000e0000 */
[----:B0-----:R-:W-:Y:S01]  /*5a50*/  FADD.FTZ R10, R0, R5 ;  /* 0x00000005000a7221 */ /* 0x001fe20000010000 */
[----:B------:R-:W-:Y:S01]  /*5a60*/  MOV R0, 0xff800000 ;  /* 0xff80000000007802 */ /* 0x000fe20000000f00 */
[----:B-1----:R-:W-:-:S03]  /*5a70*/  FADD.FTZ R11, R2, R11 ;  /* 0x0000000b020b7221 */ /* 0x002fc60000010000 */
[----:B------:R-:W-:Y:S02]  /*5a80*/  FSETP.NE.FTZ.AND P1, PT, R10, RZ, PT ;  /* 0x000000ff0a00720b */ /* 0x000fe40003f35000 */
[----:B------:R-:W-:-:S11]  /*5a90*/  FSETP.NE.FTZ.AND P2, PT, R11, RZ, PT ;  /* 0x000000ff0b00720b */ /* 0x000fd60003f55000 */
[----:B------:R-:W0:Y:S01]  /*5aa0*/  @P1 MUFU.LG2 R4, R10 ;  /* 0x0000000a00041308 */ /* 0x000e220000000c00 */
[C---:B------:R-:W-:Y:S01]  /*5ab0*/  @P1 FMUL.FTZ R5, R3.reuse, 0.69314718246459960938 ;  /* 0x3f31721803051820 */ /* 0x040fe20000410000 */
[----:B------:R-:W-:-:S06]  /*5ac0*/  @P2 FMUL.FTZ R2, R3, 0.69314718246459960938 ;  /* 0x3f31721803022820 */ /* 0x000fcc0000410000 */
        /* <DEDUP_REMOVED lines=9> */
[----:B------:R-:W-:Y:S01]  /*5b60*/  HGMMA.64x128x16.F32 R88, R156, gdesc[UR8].tnspB, R88, gsb0 ;  /* 0x41e000089c587df0 */ /* 0x000fe20008000858 */
[----:B------:R-:W-:Y:S01]  /*5b70*/  UMOV UR10, UR6 ;  /* 0x00000006000a7c82 */ /* 0x000fe20008000000 */
[----:B------:R-:W-:Y:S01]  /*5b80*/  UMOV UR11, 0x40000040 ;  /* 0x40000040000b7882 */ /* 0x000fe20000000000 */
[----:B------:R-:W-:Y:S01]  /*5b90*/  UIADD3 UR6, UR4, 0x180, URZ ;  /* 0x0000018004067890 */ /* 0x000fe2000fffe03f */
        /* <DEDUP_REMOVED lines=17> */
[----:B------:R-:W-:Y:S02]  /*5cb0*/  UIADD3 UR6, UR4, 0x300, URZ ;  /* 0x0000030004067890 */ /* 0x000fe4000fffe03f */
        /* <DEDUP_REMOVED lines=8> */
[----:B------:R-:W-:Y:S01]  /*5d40*/  HGMMA.64x128x16.F32 R88, R172, gdesc[UR8].tnspB, R88, gsb0 ;  /* 0x41e00008ac587df0 */ /* 0x000fe20008000858 */
[----:B------:R-:W-:Y:S01]  /*5d50*/  UMOV UR10, UR4 ;  /* 0x00000004000a7c82 */ /* 0x000fe20008000000 */
[----:B------:R-:W-:Y:S01]  /*5d60*/  UMOV UR11, 0x40000040 ;  /* 0x40000040000b7882 */ /* 0x000fe20000000000 */
[----:B------:R-:W-:Y:S02]  /*5d70*/  WARPGROUP.DEPBAR.LE gsb0, 0x0 ;  /* 0x00008000000079c5 */ /* 0x000fe40000010000 */
[----:B------:R-:W-:-:S07]  /*5d80*/  WARPGROUP.ARRIVE ;  /* 0x00000000000079c5 */ /* 0x000fce0000000000 */
[----:B------:R-:W-:Y:S03]  /*5d90*/  HGMMA.64x128x16.F32 R88, R168, gdesc[UR8].tnspB, R88, gsb0 ;  /* 0x41e00008a8587df0 */ /* 0x000fe60008000858 */
[----:B------:R-:W-:Y:S02]  /*5da0*/  WARPGROUP.DEPBAR.LE gsb0, 0x0 ;  /* 0x00008000000079c5 */ /* 0x000fe40000010000 */
[----:B0-23--:R-:W-:Y:S05]  /*5db0*/  @!P0 BRA `(.L_x_6515) ;  /* 0x0000000000048947 */ /* 0x00dfea0003800000 */
[----:B------:R-:W-:Y:S01]  /*5dc0*/  BPT.TRAP 0x1 ;  /* 0x000000040000795c */ /* 0x000fe20000300000 */
.L_x_6515:
[----:B------:R-:W-:Y:S01]  /*5dd0*/  UIADD3 UR4, UR5, 0x28860, URZ ;  /* 0x0002886005047890 */ /* 0x000fe2000fffe03f */
[-C--:B------:R-:W-:Y:S01]  /*5de0*/  FMUL.FTZ R48, R88, R67.reuse ;  /* 0x0000004358307220 */ /* 0x080fe20000410000 */
[-C--:B------:R-:W-:Y:S01]  /*5df0*/  FMUL.FTZ R49, R89, R67.reuse ;  /* 0x0000004359317220 */ /* 0x080fe20000410000 */
[-C--:B------:R-:W-:Y:S01]  /*5e00*/  FMUL.FTZ R52, R92, R67.reuse ;  /* 0x000000435c347220 */ /* 0x080fe20000410000 */
[----:B------:R-:W-:Y:S01]  /*5e10*/  UPRMT UR4, UR7, 0x654, UR4 ;  /* 0x0000065407047896 */ /* 0x000fe20008000004 */
        /* <DEDUP_REMOVED lines=63> */
.L_x_6491:
[----:B------:R-:W-:Y:S05]  /*6210*/  @P0 BRA `(.L_x_6516) ;  /* 0x00000014004c0947 */ /* 0x000fea0003800000 */
[----:B------:R-:W0:Y:S01]  /*6220*/  S2R R2, SR_TID.X ;  /* 0x0000000000027919 */ /* 0x000e220000002100 */
[----:B------:R-:W1:Y:S01]  /*6230*/  LDC R78, c[0x0][0xbe8] ;  /* 0x0002fa00ff4e7b82 */ /* 0x000e620000000800 */
[----:B------:R-:W-:Y:S02]  /*6240*/  USHF.R.S32.HI UR7, URZ, 0x1f, UR37 ;  /* 0x0000001f3f077899 */ /* 0x000fe40008011425 */
[----:B------:R-:W-:Y:S01]  /*6250*/  IMAD R76, RZ, RZ, -UR37 ;  /* 0x80000025ff4c7e24 */ /* 0x000fe2000f8e02ff */
[----:B------:R-:W2:Y:S01]  /*6260*/  S2R R72, SR_CTAID.X ;  /* 0x0000000000487919 */ /* 0x000ea20000002500 */
[----:B------:R-:W-:Y:S01]  /*6270*/  ULDC.64 UR8, c[0x0][0xbd0] ;  /* 0x0002f40000087ab9 */ /* 0x000fe20000000a00 */
[----:B------:R-:W-:Y:S01]  /*6280*/  BSSY B0, `(.L_x_6517) ;  /* 0x00000e8000007945 */ /* 0x000fe20003800000 */
[----:B------:R-:W-:Y:S01]  /*6290*/  UIMAD UR6, UR7, UR8, URZ ;  /* 0x00000008070672a4 */ /* 0x000fe2000f8e023f */
[----:B------:R-:W3:Y:S01]  /*62a0*/  S2UR UR12, SR_CTAID.Z ;  /* 0x00000000000c79c3 */ /* 0x000ee20000002700 */
[----:B------:R-:W-:-:S02]  /*62b0*/  UIMAD.WIDE.U32 UR4, UR37, UR8, URZ ;  /* 0x00000008250472a5 */ /* 0x000fc4000f8e003f */
[----:B------:R-:W-:-:S03]  /*62c0*/  UIMAD UR6, UR37, UR9, UR6 ;  /* 0x00000009250672a4 */ /* 0x000fc6000f8e0206 */
[----:B------:R-:W-:Y:S01]  /*62d0*/  ULDC.64 UR8, c[0x0][0xb38] ;  /* 0x0002ce0000087ab9 */ /* 0x000fe20000000a00 */
[----:B------:R-:W-:Y:S01]  /*62e0*/  UIADD3 UR6, UR5, UR6, URZ ;  /* 0x0000000605067290 */ /* 0x000fe2000fffe03f */
[----:B------:R-:W4:Y:S01]  /*62f0*/  LDC.64 R74, c[0x0][0xbd8] ;  /* 0x0002f600ff4a7b82 */ /* 0x000f220000000a00 */
[----:B------:R-:W-:-:S07]  /*6300*/  UIMAD UR7, UR7, UR8, URZ ;  /* 0x00000008070772a4 */ /* 0x000fce000f8e023f */
[----:B------:R-:W-:Y:S01]  /*6310*/  BAR.SYNC.DEFER_BLOCKING 0x1, 0x100 ;  /* 0x0044000000007b1d */ /* 0x000fe20000010000 */
[----:B-1----:R-:W-:-:S07]  /*6320*/  ISETP.NE.AND P0, PT, R78, 0x1, PT ;  /* 0x000000014e00780c */ /* 0x002fce0003f05270 */
[----:B------:R-:W1:Y:S01]  /*6330*/  S2UR UR11, SR_CTAID.Y ;  /* 0x00000000000b79c3 */ /* 0x000e620000002600 */
[----:B0-----:R-:W-:Y:S01]  /*6340*/  VIADD R70, R2, 0xffffff80 ;  /* 0xffffff8002467836 */ /* 0x001fe20000000000 */
[----:B---3--:R-:W-:-:S06]  /*6350*/  USHF.R.S32.HI UR10, URZ, 0x1f, UR12 ;  /* 0x0000001f3f0a7899 */ /* 0x008fcc000801140c */
[----:B------:R-:W1:Y:S01]  /*6360*/  LDC R79, c[0x0][0xc50] ;  /* 0x00031400ff4f7b82 */ /* 0x000e620000000800 */
[----:B------:R-:W-:-:S04]  /*6370*/  SHF.R.S32.HI R69, RZ, 0x1f, R70 ;  /* 0x0000001fff457819 */ /* 0x000fc80000011446 */
[----:B------:R-:W-:-:S03]  /*6380*/  LEA.HI R2, R69, R70, RZ, 0x7 ;  /* 0x0000004645027211 */ /* 0x000fc600078f38ff */
[----:B------:R-:W0:Y:S01]  /*6390*/  LDC.64 R80, c[0x0][0xb40] ;  /* 0x0002d000ff507b82 */ /* 0x000e220000000a00 */
[----:B------:R-:W-:Y:S02]  /*63a0*/  LEA.HI R68, R69, R70, RZ, 0x2 ;  /* 0x0000004645447211 */ /* 0x000fe400078f10ff */
[----:B------:R-:W-:Y:S02]  /*63b0*/  LOP3.LUT R3, R2, 0xffffff80, RZ, 0xc0, !PT ;  /* 0xffffff8002037812 */ /* 0x000fe400078ec0ff */
[----:B------:R-:W-:Y:S02]  /*63c0*/  SHF.R.S32.HI R71, RZ, 0x7, R2 ;  /* 0x00000007ff477819 */ /* 0x000fe40000011402 */
[----:B------:R-:W-:Y:S01]  /*63d0*/  LOP3.LUT R69, R68, 0xfffffffc, RZ, 0xc0, !PT ;  /* 0xfffffffc44457812 */ /* 0x000fe200078ec0ff */
[----:B------:R-:W-:Y:S01]  /*63e0*/  IMAD.IADD R82, R70, 0x1, -R3 ;  /* 0x0000000146527824 */ /* 0x000fe200078e0a03 */
[----:B------:R-:W-:Y:S01]  /*63f0*/  LEA.HI R2, R2, R71, RZ, 0x1 ;  /* 0x0000004702027211 */ /* 0x000fe200078f08ff */
[----:B------:R-:W3:Y:S02]  /*6400*/  @P0 LDC R86, c[0x0][0xbec] ;  /* 0x0002fb00ff560b82 */ /* 0x000ee40000000800 */
[----:B------:R-:W-:Y:S01]  /*6410*/  IMAD.IADD R69, R70, 0x1, -R69 ;  /* 0x0000000146457824 */ /* 0x000fe200078e0a45 */
[----:B------:R-:W-:-:S02]  /*6420*/  SHF.R.S32.HI R73, RZ, 0x1f, R82 ;  /* 0x0000001fff497819 */ /* 0x000fc40000011452 */
[----:B------:R-:W-:Y:S01]  /*6430*/  LOP3.LUT R2, R2, 0x3fffffe, RZ, 0xc0, !PT ;  /* 0x03fffffe02027812 */ /* 0x000fe200078ec0ff */
[----:B-1----:R-:W-:Y:S01]  /*6440*/  IMAD R83, R79, R76, UR11 ;  /* 0x0000000b4f537e24 */ /* 0x002fe2000f8e024c */
[----:B------:R-:W-:Y:S01]  /*6450*/  LEA.HI R84, R73, R82, RZ, 0x2 ;  /* 0x0000005249547211 */ /* 0x000fe200078f10ff */
[----:B------:R-:W1:Y:S03]  /*6460*/  @P0 LDC R70, c[0x0][0xbec] ;  /* 0x0002fb00ff460b82 */ /* 0x000e660000000800 */
[--C-:B------:R-:W-:Y:S02]  /*6470*/  SHF.R.S32.HI R3, RZ, 0x2, R84.reuse ;  /* 0x00000002ff037819 */ /* 0x100fe40000011454 */
[----:B------:R-:W-:Y:S02]  /*6480*/  SHF.R.S32.HI R16, RZ, 0x1f, R84 ;  /* 0x0000001fff107819 */ /* 0x000fe40000011454 */
[----:B------:R-:W-:Y:S01]  /*6490*/  SHF.R.S32.HI R76, RZ, 0x1f, R83 ;  /* 0x0000001fff4c7819 */ /* 0x000fe20000011453 */
[----:B------:R-:W5:Y:S01]  /*64a0*/  @P0 LDC R77, c[0x0][0xbf0] ;  /* 0x0002fc00ff4d0b82 */ /* 0x000f620000000800 */
[----:B------:R-:W-:-:S04]  /*64b0*/  LEA.HI R16, R16, R3, RZ, 0x3 ;  /* 0x0000000310107211 */ /* 0x000fc800078f18ff */
[----:B------:R-:W-:Y:S02]  /*64c0*/  LOP3.LUT R68, R16, 0xfffffff8, RZ, 0xc0, !PT ;  /* 0xfffffff810447812 */ /* 0x000fe400078ec0ff */
[----:B------:R-:W-:Y:S01]  /*64d0*/  IADD3 R16, R71, -R2, RZ ;  /* 0x8000000247107210 */ /* 0x000fe20007ffe0ff */
[----:B------:R-:W5:Y:S01]  /*64e0*/  @P0 LDC R85, c[0x0][0xbf0] ;  /* 0x0002fc00ff550b82 */ /* 0x000f620000000800 */
[----:B------:R-:W-:Y:S01]  /*64f0*/  LEA.HI R2, R73, R82, RZ, 0x5 ;  /* 0x0000005249027211 */ /* 0x000fe200078f28ff */
[----:B------:R-:W-:Y:S01]  /*6500*/  IMAD.IADD R3, R3, 0x1, -R68 ;  /* 0x0000000103037824 */ /* 0x000fe200078e0a44 */
[----:B------:R-:W-:Y:S02]  /*6510*/  LEA.HI R68, R69, R69, RZ, 0x1 ;  /* 0x0000004545447211 */ /* 0x000fe400078f08ff */
[----:B------:R-:W-:Y:S02]  /*6520*/  SHF.R.S32.HI R2, RZ, 0x5, R2 ;  /* 0x00000005ff027819 */ /* 0x000fe40000011402 */
[----:B------:R-:W-:-:S05]  /*6530*/  LOP3.LUT R68, R68, 0x1ffffffe, RZ, 0xc0, !PT ;  /* 0x1ffffffe44447812 */ /* 0x000fca00078ec0ff */
        /* <DEDUP_REMOVED lines=8> */
[C---:B----4-:R-:W-:Y:S01]  /*65c0*/  IMAD R68, R74.reuse, UR10, RZ ;  /* 0x0000000a4a447c24 */ /* 0x050fe2000f8e02ff */
[-C--:B------:R-:W-:Y:S01]  /*65d0*/  LEA R71, R71, R16.reuse, 0x3 ;  /* 0x0000001047477211 */ /* 0x080fe200078e18ff */
[----:B------:R-:W-:Y:S01]  /*65e0*/  IMAD.WIDE.U32 R2, R74, UR12, R2 ;  /* 0x0000000c4a027c25 */ /* 0x000fe2000f8e0002 */
[----:B------:R-:W-:Y:S01]  /*65f0*/  UIADD3 UR6, UR5, UR6, URZ ;  /* 0x0000000605067290 */ /* 0x000fe2000fffe03f */
[C---:B--2---:R-:W-:Y:S01]  /*6600*/  LEA R16, R72.reuse, R16, 0x7 ;  /* 0x0000001048107211 */ /* 0x044fe200078e38ff */
[----:B------:R-:W-:Y:S01]  /*6610*/  ULDC.64 UR8, c[0x0][0xb28] ;  /* 0x0002ca0000087ab9 */ /* 0x000fe20000000a00 */
[----:B------:R-:W-:-:S02]  /*6620*/  IMAD R71, R72, 0x80, R71 ;  /* 0x0000008048477824 */ /* 0x000fc400078e0247 */
[----:B------:R-:W-:Y:S02]  /*6630*/  IMAD R75, R75, UR12, R68 ;  /* 0x0000000c4b4b7c24 */ /* 0x000fe4000f8e0244 */
[----:B------:R-:W-:Y:S01]  /*6640*/  IMAD.U32 R69, RZ, RZ, UR5 ;  /* 0x00000005ff457e24 */ /* 0x000fe2000f8e00ff */
[----:B------:R-:W-:Y:S01]  /*6650*/  MOV R69, UR6 ;  /* 0x0000000600457c02 */ /* 0x000fe20008000f00 */
[----:B-1----:R-:W-:Y:S01]  /*6660*/  @P0 IMAD.HI.U32 R70, R71, R70, RZ ;  /* 0x0000004647460227 */ /* 0x002fe200078e00ff */
[----:B------:R-:W-:-:S03]  /*6670*/  ULDC.64 UR6, c[0x0][0xb48] ;  /* 0x0002d20000067ab9 */ /* 0x000fc60000000a00 */
[----:B------:R-:W-:Y:S01]  /*6680*/  IMAD.U32 R68, RZ, RZ, UR4 ;  /* 0x00000004ff447e24 */ /* 0x000fe2000f8e00ff */
[----:B------:R-:W-:Y:S01]  /*6690*/  ULDC.64 UR4, c[0x0][0xbe0] ;  /* 0x0002f80000047ab9 */ /* 0x000fe20000000a00 */
[----:B------:R-:W-:Y:S01]  /*66a0*/  IMAD.IADD R3, R3, 0x1, R75 ;  /* 0x0000000103037824 */ /* 0x000fe200078e024b */
[----:B------:R-:W-:Y:S01]  /*66b0*/  MOV R75, R71 ;  /* 0x00000047004b7202 */ /* 0x000fe20000000f00 */
[----:B0-----:R-:W-:Y:S02]  /*66c0*/  IMAD R74, R80, UR10, RZ ;  /* 0x0000000a504a7c24 */ /* 0x001fe4000f8e02ff */
[----:B---3--:R-:W-:-:S04]  /*66d0*/  @P0 IMAD.HI.U32 R86, R71, R86, RZ ;  /* 0x0000005647560227 */ /* 0x008fc800078e00ff */
[----:B------:R-:W-:Y:S01]  /*66e0*/  IMAD.MOV.U32 R73, RZ, RZ, R71 ;  /* 0x000000ffff497224 */ /* 0x000fe200078e0047 */
[----:B-----5:R-:W-:Y:S01]  /*66f0*/  @P0 SHF.R.U32.HI R73, RZ, R77, R70 ;  /* 0x0000004dff490219 */ /* 0x020fe20000011646 */
[----:B------:R-:W-:Y:S01]  /*6700*/  IMAD R77, R81, UR12, R74 ;  /* 0x0000000c514d7c24 */ /* 0x000fe2000f8e024a */
[----:B------:R-:W-:Y:S01]  /*6710*/  @P0 SHF.R.U32.HI R75, RZ, R85, R86 ;  /* 0x00000055ff4b0219 */ /* 0x000fe20000011656 */
[----:B------:R-:W-:-:S04]  /*6720*/  IMAD.WIDE.U32 R68, R80, UR12, R68 ;  /* 0x0000000c50447c25 */ /* 0x000fc8000f8e0044 */
[----:B------:R-:W-:Y:S02]  /*6730*/  IMAD R70, R76, UR4, RZ ;  /* 0x000000044c467c24 */ /* 0x000fe4000f8e02ff */
[----:B------:R-:W-:-:S04]  /*6740*/  IMAD.WIDE.U32 R2, R83, UR4, R2 ;  /* 0x0000000453027c25 */ /* 0x000fc8000f8e0002 */
[----:B------:R-:W-:Y:S01]  /*6750*/  IMAD.IADD R69, R69, 0x1, R77 ;  /* 0x0000000145457824 */ /* 0x000fe200078e024d */
[----:B------:R-:W-:Y:S01]  /*6760*/  SHF.R.S32.HI R77, RZ, 0x1f, R73 ;  /* 0x0000001fff4d7819 */ /* 0x000fe20000011449 */
[----:B------:R-:W-:Y:S01]  /*6770*/  IMAD R76, R76, UR6, RZ ;  /* 0x000000064c4c7c24 */ /* 0x000fe2000f8e02ff */
[----:B------:R-:W-:Y:S01]  /*6780*/  IADD3 R2, P0, R73, R2, RZ ;  /* 0x0000000249027210 */ /* 0x000fe20007f1e0ff */
[C---:B------:R-:W-:Y:S01]  /*6790*/  IMAD R74, R83.reuse, UR5, R70 ;  /* 0x00000005534a7c24 */ /* 0x040fe2000f8e0246 */
[----:B------:R-:W-:Y:S01]  /*67a0*/  SHF.R.S32.HI R70, RZ, 0x1f, R75 ;  /* 0x0000001fff467819 */ /* 0x000fe2000001144b */
[----:B------:R-:W-:Y:S01]  /*67b0*/  IMAD.MOV R73, RZ, RZ, -R73 ;  /* 0x000000ffff497224 */ /* 0x000fe200078e0a49 */
[----:B------:R-:W-:Y:S01]  /*67c0*/  ULDC.64 UR4, c[0x0][0xb30] ;  /* 0x0002cc0000047ab9 */ /* 0x000fe20000000a00 */
[----:B------:R-:W-:Y:S01]  /*67d0*/  IMAD R79, R83, UR7, R76 ;  /* 0x00000007534f7c24 */ /* 0x000fe2000f8e024c */
[----:B------:R-:W-:Y:S01]  /*67e0*/  IADD3.X R3, R77, R3, R74, P0, !PT ;  /* 0x000000034d037210 */ /* 0x000fe200007fe44a */
[----:B------:R-:W-:Y:S01]  /*67f0*/  IMAD.WIDE.U32 R68, R83, UR6, R68 ;  /* 0x0000000653447c25 */ /* 0x000fe2000f8e0044 */
[----:B------:R-:W-:-:S03]  /*6800*/  ULDC.64 UR6, c[0x0][0xbc8] ;  /* 0x0002f20000067ab9 */ /* 0x000fc60000000a00 */
        /* <DEDUP_REMOVED lines=25> */
[----:B0-----:R-:W-:Y:S02]  /*69a0*/  ULEA UR4, UR5, UR4, 0x18 ;  /* 0x0000000405047291 */ /* 0x001fe4000f8ec03f */
[----:B------:R-:W-:Y:S01]  /*69b0*/  LEA.HI.X R75, R2, UR7, R71, 0x2, P0 ;  /* 0x00000007024b7c11 */ /* 0x000fe200080f1447 */
[----:B------:R-:W-:Y:S01]  /*69c0*/  IMAD R73, R78, UR6, RZ ;  /* 0x000000064e497c24 */ /* 0x000fe2000f8e02ff */
[----:B------:R-:W-:Y:S01]  /*69d0*/  LEA.HI.X R80, R68, UR9, R3, 0x2, P1 ;  /* 0x0000000944507c11 */ /* 0x000fe200088f1403 */
[----:B------:R-:W-:Y:S01]  /*69e0*/  SHFL.IDX PT, R2, R74, RZ, 0x1c1f ;  /* 0x001c1fff4a027589 */ /* 0x000fe200000e0000 */
[----:B------:R-:W-:Y:S01]  /*69f0*/  LOP3.LUT P0, RZ, R82, 0x3, RZ, 0xc0, !PT ;  /* 0x0000000352ff7812 */ /* 0x000fe2000780c0ff */
[C---:B------:R-:W-:Y:S01]  /*6a00*/  VIADD R72, R16.reuse, 0x8 ;  /* 0x0000000810487836 */ /* 0x040fe20000000000 */
[----:B------:R-:W-:Y:S01]  /*6a10*/  UIADD3 UR4, UR4, 0x28820, URZ ;  /* 0x0002882004047890 */ /* 0x000fe2000fffe03f */
[----:B------:R-:W0:Y:S01]  /*6a20*/  SHFL.IDX PT, R3, R75, RZ, 0x1c1f ;  /* 0x001c1fff4b037589 */ /* 0x000e2200000e0000 */
[----:B------:R-:W-:-:S02]  /*6a30*/  ISETP.GE.OR P1, PT, R16, R73, P0 ;  /* 0x000000491000720c */ /* 0x000fc40000726670 */
[-C--:B------:R-:W-:Y:S01]  /*6a40*/  ISETP.GE.OR P0, PT, R72, R73.reuse, P0 ;  /* 0x000000494800720c */ /* 0x080fe20000706670 */
[----:B------:R-:W-:Y:S01]  /*6a50*/  SHFL.IDX PT, R68, R74, 0x1, 0x1c1f ;  /* 0x003c1f004a447f89 */ /* 0x000fe200000e0000 */
[----:B------:R-:W-:Y:S01]  /*6a60*/  UPRMT UR4, URZ, 0x654, UR4 ;  /* 0x000006543f047896 */ /* 0x000fe20008000004 */
[----:B------:R-:W-:Y:S02]  /*6a70*/  ISETP.GE.AND P2, PT, R16, R73, PT ;  /* 0x000000491000720c */ /* 0x000fe40003f46270 */
[----:B------:R1:W2:Y:S04]  /*6a80*/  SHFL.IDX PT, R69, R75, 0x1, 0x1c1f ;  /* 0x003c1f004b457f89 */ /* 0x0002a800000e0000 */
[----:B------:R3:W4:Y:S02]  /*6a90*/  SHFL.IDX PT, R70, R79, RZ, 0x1c1f ;  /* 0x001c1fff4f467589 */ /* 0x00072400000e0000 */
[----:B------:R-:W-:Y:S01]  /*6aa0*/  SYNCS.ARRIVE.TRANS64.RED.A1T0 RZ, [UR4], RZ ;  /* 0x000000ffffff79a7 */ /* 0x000fe20008100404 */
[----:B-1----:R-:W-:Y:S01]  /*6ab0*/  LOP3.LUT R75, R84, 0x7ffffffc, RZ, 0xc0, !PT ;  /* 0x7ffffffc544b7812 */ /* 0x002fe200078ec0ff */
[----:B------:R3:W1:Y:S04]  /*6ac0*/  SHFL.IDX PT, R71, R80, RZ, 0x1c1f ;  /* 0x001c1fff50477589 */ /* 0x00066800000e0000 */
[----:B------:R-:W-:Y:S01]  /*6ad0*/  IMAD.IADD R75, R82, 0x1, -R75 ;  /* 0x00000001524b7824 */ /* 0x000fe200078e0a4b */
[----:B0-----:R3:W-:Y:S03]  /*6ae0*/  @!P1 ST.E desc[UR38][R2.64], R17 ;  /* 0x0000001102009985 */ /* 0x0017e6000c101926 */
[----:B------:R-:W-:Y:S01]  /*6af0*/  IMAD.SHL.U32 R75, R75, 0x2, RZ ;  /* 0x000000024b4b7824 */ /* 0x000fe200078e00ff */
[----:B--2---:R3:W-:Y:S01]  /*6b00*/  @!P0 ST.E desc[UR38][R68.64], R0 ;  /* 0x0000000044008985 */ /* 0x0047e2000c101926 */
[----:B------:R-:W-:Y:S05]  /*6b10*/  @P2 BRA `(.L_x_6518) ;  /* 0x0000000400782947 */ /* 0x000fea0003800000 */
[C---:B---3--:R-:W-:Y:S01]  /*6b20*/  IADD3 R0, R75.reuse, 0x8, RZ ;  /* 0x000000084b007810 */ /* 0x048fe20007ffe0ff */
        /* <DEDUP_REMOVED lines=12> */
[----:B------:R-:W-:Y:S01]  /*6bf0*/  ISETP.GE.AND P5, PT, R77, UR4, PT ;  /* 0x000000044d007c0c */ /* 0x000fe2000bfa6270 */
[C---:B-1--4-:R-:W-:Y:S01]  /*6c00*/  @!P2 IMAD.WIDE R2, R75.reuse, 0x4, R70 ;  /* 0x000000044b02a825 */ /* 0x052fe200078e0246 */
[----:B------:R-:W-:Y:S02]  /*6c10*/  ISETP.GE.AND P6, PT, R78, UR4, PT ;  /* 0x000000044e007c0c */ /* 0x000fe4000bfc6270 */
[----:B------:R-:W-:Y:S02]  /*6c20*/  @!P3 LEA.HI R0, R0, R0, RZ, 0x1 ;  /* 0x000000000000b211 */ /* 0x000fe400078f08ff */
[----:B------:R0:W-:Y:S01]  /*6c30*/  @!P2 ST.E.64 desc[UR38][R2.64], R48 ;  /* 0x000000300200a985 */ /* 0x0001e2000c101b26 */
[----:B------:R-:W-:Y:S02]  /*6c40*/  @!P0 LEA.HI R68, R68, R68, RZ, 0x1 ;  /* 0x0000004444448211 */ /* 0x000fe400078f08ff */
[----:B------:R-:W-:Y:S01]  /*6c50*/  @!P3 LOP3.LUT R17, R0, 0xfffffffe, RZ, 0xc0, !PT ;  /* 0xfffffffe0011b812 */ /* 0x000fe200078ec0ff */
[----:B------:R-:W-:Y:S01]  /*6c60*/  VIADD R0, R75, 0x20 ;  /* 0x000000204b007836 */ /* 0x000fe20000000000 */
[----:B------:R-:W-:-:S02]  /*6c70*/  @!P1 LEA.HI R69, R69, R69, RZ, 0x1 ;  /* 0x0000004545459211 */ /* 0x000fc400078f08ff */
[----:B------:R-:W-:Y:S01]  /*6c80*/  @!P4 LEA.HI R76, R76, R76, RZ, 0x1 ;  /* 0x0000004c4c4cc211 */ /* 0x000fe200078f08ff */
[----:B------:R-:W-:Y:S01]  /*6c90*/  @!P3 IMAD.WIDE R16, R17, 0x4, R70 ;  /* 0x000000041110b825 */ /* 0x000fe200078e0246 */
[----:B------:R-:W-:Y:S02]  /*6ca0*/  ISETP.GE.AND P2, PT, R0, UR4, PT ;  /* 0x0000000400007c0c */ /* 0x000fe4000bf46270 */
[----:B------:R-:W-:Y:S02]  /*6cb0*/  @!P5 LEA.HI R77, R77, R77, RZ, 0x1 ;  /* 0x0000004d4d4dd211 */ /* 0x000fe400078f08ff */
[----:B------:R1:W-:Y:S01]  /*6cc0*/  @!P3 ST.E.64 desc[UR38][R16.64], R52 ;  /* 0x000000341000b985 */ /* 0x0003e2000c101b26 */
[----:B------:R-:W-:Y:S02]  /*6cd0*/  ISETP.GE.AND P3, PT, R74, UR4, PT ;  /* 0x000000044a007c0c */ /* 0x000fe4000bf66270 */
[----:B0-----:R-:W-:Y:S01]  /*6ce0*/  @!P0 LOP3.LUT R3, R68, 0xfffffffe, RZ, 0xc0, !PT ;  /* 0xfffffffe44038812 */ /* 0x001fe200078ec0ff */
[----:B------:R-:W-:Y:S01]  /*6cf0*/  VIADD R68, R75, 0x60 ;  /* 0x000000604b447836 */ /* 0x000fe20000000000 */
[----:B------:R-:W-:-:S03]  /*6d00*/  @!P6 LEA.HI R78, R78, R78, RZ, 0x1 ;  /* 0x0000004e4e4ee211 */ /* 0x000fc600078f08ff */
[----:B------:R-:W-:Y:S01]  /*6d10*/  @!P0 IMAD.WIDE R2, R3, 0x4, R70 ;  /* 0x0000000403028825 */ /* 0x000fe200078e0246 */
[----:B------:R-:W-:-:S04]  /*6d20*/  @!P2 LEA.HI R0, R0, R0, RZ, 0x1 ;  /* 0x000000000000a211 */ /* 0x000fc800078f08ff */
[----:B------:R-:W-:Y:S01]  /*6d30*/  @!P2 LOP3.LUT R49, R0, 0xfffffffe, RZ, 0xc0, !PT ;  /* 0xfffffffe0031a812 */ /* 0x000fe200078ec0ff */
[----:B------:R0:W-:Y:S01]  /*6d40*/  @!P0 ST.E.64 desc[UR38][R2.64], R44 ;  /* 0x0000002c02008985 */ /* 0x0001e2000c101b26 */
[----:B------:R-:W-:Y:S02]  /*6d50*/  @!P3 LEA.HI R74, R74, R74, RZ, 0x1 ;  /* 0x0000004a4a4ab211 */ /* 0x000fe400078f08ff */
[----:B-1----:R-:W-:Y:S01]  /*6d60*/  @!P1 LOP3.LUT R17, R69, 0xfffffffe, RZ, 0xc0, !PT ;  /* 0xfffffffe45119812 */ /* 0x002fe200078ec0ff */
[--C-:B------:R-:W-:Y:S01]  /*6d70*/  @!P2 IMAD.WIDE R48, R49, 0x4, R70.reuse ;  /* 0x000000043130a825 */ /* 0x100fe200078e0246 */
[----:B------:R-:W-:Y:S02]  /*6d80*/  @!P3 LOP3.LUT R53, R74, 0xfffffffe, RZ, 0xc0, !PT ;  /* 0xfffffffe4a35b812 */ /* 0x000fe400078ec0ff */
[----:B------:R-:W-:Y:S01]  /*6d90*/  @!P4 LOP3.LUT R69, R76, 0xfffffffe, RZ, 0xc0, !PT ;  /* 0xfffffffe4c45c812 */ /* 0x000fe200078ec0ff */
[----:B------:R-:W-:Y:S01]  /*6da0*/  @!P1 IMAD.WIDE R16, R17, 0x4, R70 ;  /* 0x0000000411109825 */ /* 0x000fe200078e0246 */
[----:B------:R-:W-:-:S04]  /*6db0*/  IADD3 R0, R75, 0x48, RZ ;  /* 0x000000484b007810 */ /* 0x000fc80007ffe0ff */
[----:B------:R1:W-:Y:S01]  /*6dc0*/  @!P1 ST.E.64 desc[UR38][R16.64], R56 ;  /* 0x0000003810009985 */ /* 0x0003e2000c101b26 */
[----:B0-----:R-:W-:Y:S01]  /*6dd0*/  @!P5 LOP3.LUT R45, R77, 0xfffffffe, RZ, 0xc0, !PT ;  /* 0xfffffffe4d2dd812 */ /* 0x001fe200078ec0ff */
[--C-:B------:R-:W-:Y:S01]  /*6de0*/  @!P3 IMAD.WIDE R2, R53, 0x4, R70.reuse ;  /* 0x000000043502b825 */ /* 0x100fe200078e0246 */
[----:B------:R-:W-:Y:S01]  /*6df0*/  @!P6 LOP3.LUT R53, R78, 0xfffffffe, RZ, 0xc0, !PT ;  /* 0xfffffffe4e35e812 */ /* 0x000fe200078ec0ff */
[----:B------:R0:W-:Y:S01]  /*6e00*/  @!P2 ST.E.64 desc[UR38][R48.64], R32 ;  /* 0x000000203000a985 */ /* 0x0001e2000c101b26 */
[----:B------:R-:W-:Y:S01]  /*6e10*/  ISETP.GE.AND P0, PT, R0, UR4, PT ;  /* 0x0000000400007c0c */ /* 0x000fe2000bf06270 */
[--C-:B------:R-:W-:Y:S02]  /*6e20*/  @!P5 IMAD.WIDE R44, R45, 0x4, R70.reuse ;  /* 0x000000042d2cd825 */ /* 0x100fe400078e0246 */
[----:B------:R2:W-:Y:S01]  /*6e30*/  @!P3 ST.E.64 desc[UR38][R2.64], R30 ;  /* 0x0000001e0200b985 */ /* 0x0005e2000c101b26 */
[----:B------:R-:W-:Y:S01]  /*6e40*/  ISETP.GE.AND P3, PT, R68, UR4, PT ;  /* 0x0000000444007c0c */ /* 0x000fe2000bf66270 */
[----:B------:R-:W-:-:S04]  /*6e50*/  @!P6 IMAD.WIDE R52, R53, 0x4, R70 ;  /* 0x000000043534e825 */ /* 0x000fc800078e0246 */
[----:B-1----:R-:W-:-:S04]  /*6e60*/  @!P4 IMAD.WIDE R16, R69, 0x4, R70 ;  /* 0x000000044510c825 */ /* 0x002fc800078e0246 */
[C---:B------:R-:W-:Y:S01]  /*6e70*/  VIADD R56, R75.reuse, 0x50 ;  /* 0x000000504b387836 */ /* 0x040fe20000000000 */
[----:B------:R1:W-:Y:S01]  /*6e80*/  @!P4 ST.E.64 desc[UR38][R16.64], R26 ;  /* 0x0000001a1000c985 */ /* 0x0003e2000c101b26 */
[C---:B------:R-:W-:Y:S01]  /*6e90*/  VIADD R57, R75.reuse, 0x58 ;  /* 0x000000584b397836 */ /* 0x040fe20000000000 */
[C---:B0-----:R-:W-:Y:S01]  /*6ea0*/  IADD3 R32, R75.reuse, 0x68, RZ ;  /* 0x000000684b207810 */ /* 0x041fe20007ffe0ff */
[C---:B--2---:R-:W-:Y:S01]  /*6eb0*/  VIADD R3, R75.reuse, 0x78 ;  /* 0x000000784b037836 */ /* 0x044fe20000000000 */
[----:B------:R0:W-:Y:S01]  /*6ec0*/  @!P5 ST.E.64 desc[UR38][R44.64], R40 ;  /* 0x000000282c00d985 */ /* 0x0001e2000c101b26 */
[----:B------:R-:W-:Y:S01]  /*6ed0*/  VIADD R33, R75, 0x70 ;  /* 0x000000704b217836 */ /* 0x000fe20000000000 */
[----:B------:R-:W-:Y:S02]  /*6ee0*/  ISETP.GE.AND P1, PT, R56, UR4, PT ;  /* 0x0000000438007c0c */ /* 0x000fe4000bf26270 */
[----:B------:R2:W-:Y:S01]  /*6ef0*/  @!P6 ST.E.64 desc[UR38][R52.64], R60 ;  /* 0x0000003c3400e985 */ /* 0x0005e2000c101b26 */
[----:B------:R-:W-:-:S02]  /*6f00*/  ISETP.GE.AND P2, PT, R57, UR4, PT ;  /* 0x0000000439007c0c */ /* 0x000fc4000bf46270 */
[----:B------:R-:W-:Y:S02]  /*6f10*/  ISETP.GE.AND P6, PT, R3, UR4, PT ;  /* 0x0000000403007c0c */ /* 0x000fe4000bfc6270 */
[----:B------:R-:W-:Y:S02]  /*6f20*/  ISETP.GE.AND P4, PT, R32, UR4, PT ;  /* 0x0000000420007c0c */ /* 0x000fe4000bf86270 */
[----:B------:R-:W-:Y:S02]  /*6f30*/  ISETP.GE.AND P5, PT, R33, UR4, PT ;  /* 0x0000000421007c0c */ /* 0x000fe4000bfa6270 */
[----:B------:R-:W-:Y:S02]  /*6f40*/  @!P0 LEA.HI R0, R0, R0, RZ, 0x1 ;  /* 0x0000000000008211 */ /* 0x000fe400078f08ff */
[----:B------:R-:W-:Y:S02]  /*6f50*/  @!P1 LEA.HI R56, R56, R56, RZ, 0x1 ;  /* 0x0000003838389211 */ /* 0x000fe400078f08ff */
[----:B------:R-:W-:-:S02]  /*6f60*/  @!P3 LEA.HI R68, R68, R68, RZ, 0x1 ;  /* 0x000000444444b211 */ /* 0x000fc400078f08ff */
[----:B------:R-:W-:Y:S02]  /*6f70*/  @!P2 LEA.HI R57, R57, R57, RZ, 0x1 ;  /* 0x000000393939a211 */ /* 0x000fe400078f08ff */
[----:B-1----:R-:W-:Y:S02]  /*6f80*/  @!P6 LEA.HI R16, R3, R3, RZ, 0x1 ;  /* 0x000000030310e211 */ /* 0x002fe400078f08ff */
[----:B------:R-:W-:Y:S02]  /*6f90*/  @!P4 LEA.HI R32, R32, R32, RZ, 0x1 ;  /* 0x000000202020c211 */ /* 0x000fe400078f08ff */
[----:B------:R-:W-:Y:S02]  /*6fa0*/  @!P5 LEA.HI R2, R33, R33, RZ, 0x1 ;  /* 0x000000212102d211 */ /* 0x000fe400078f08ff */
[----:B------:R-:W-:Y:S02]  /*6fb0*/  @!P0 LOP3.LUT R3, R0, 0xfffffffe, RZ, 0xc0, !PT ;  /* 0xfffffffe00038812 */ /* 0x000fe400078ec0ff */
[----:B------:R-:W-:-:S02]  /*6fc0*/  @!P1 LOP3.LUT R17, R56, 0xfffffffe, RZ, 0xc0, !PT ;  /* 0xfffffffe38119812 */ /* 0x000fc400078ec0ff */
[----:B------:R-:W-:Y:S02]  /*6fd0*/  @!P2 LOP3.LUT R27, R57, 0xfffffffe, RZ, 0xc0, !PT ;  /* 0xfffffffe391ba812 */ /* 0x000fe400078ec0ff */
[----:B------:R-:W-:Y:S02]  /*6fe0*/  @!P3 LOP3.LUT R31, R68, 0xfffffffe, RZ, 0xc0, !PT ;  /* 0xfffffffe441fb812 */ /* 0x000fe400078ec0ff */
[----:B------:R-:W-:Y:S01]  /*6ff0*/  @!P4 LOP3.LUT R33, R32, 0xfffffffe, RZ, 0xc0, !PT ;  /* 0xfffffffe2021c812 */ /* 0x000fe200078ec0ff */
[--C-:B------:R-:W-:Y:S01]  /*7000*/  @!P2 IMAD.WIDE R26, R27, 0x4, R70.reuse ;  /* 0x000000041b1aa825 */ /* 0x100fe200078e0246 */
[----:B0-----:R-:W-:Y:S02]  /*7010*/  @!P5 LOP3.LUT R41, R2, 0xfffffffe, RZ, 0xc0, !PT ;  /* 0xfffffffe0229d812 */ /* 0x001fe400078ec0ff */
        /* <DEDUP_REMOVED lines=14> */
.L_x_6518:
[----:B------:R-:W-:Y:S05]  /*7100*/  BSYNC B0 ;  /* 0x0000000000007941 */ /* 0x000fea0003800000 */
.L_x_6517:
[----:B------:R-:W-:Y:S01]  /*7110*/  ISETP.GE.AND P0, PT, R72, R73, PT ;  /* 0x000000494800720c */ /* 0x000fe20003f06270 */
[----:B--23--:R2:W3:Y:S04]  /*7120*/  SHFL.IDX PT, R17, R80, 0x1, 0x1c1f ;  /* 0x003c1f0050117f89 */ /* 0x00c4e800000e0000 */
[----:B------:R2:W0:Y:S08]  /*7130*/  SHFL.IDX PT, R16, R79, 0x1, 0x1c1f ;  /* 0x003c1f004f107f89 */ /* 0x00043000000e0000 */
[----:B--2---:R-:W-:Y:S05]  /*7140*/  @P0 BRA `(.L_x_6489) ;  /* 0x0000004400400947 */ /* 0x004fea0003800000 */
[----:B------:R-:W-:Y:S01]  /*7150*/  ULDC UR4, c[0x0][0xac8] ;  /* 0x0002b20000047ab9 */ /* 0x000fe20000000800 */
[C---:B------:R-:W-:Y:S01]  /*7160*/  VIADD R0, R75.reuse, 0x8 ;  /* 0x000000084b007836 */ /* 0x040fe20000000000 */
[C---:B------:R-:W-:Y:S01]  /*7170*/  ISETP.GE.AND P0, PT, R75.reuse, UR4, PT ;  /* 0x000000044b007c0c */ /* 0x040fe2000bf06270 */
[C---:B------:R-:W-:Y:S01]  /*7180*/  VIADD R6, R75.reuse, 0x18 ;  /* 0x000000184b067836 */ /* 0x040fe20000000000 */
[C---:B------:R-:W-:Y:S01]  /*7190*/  IADD3 R4, R75.reuse, 0x10, RZ ;  /* 0x000000104b047810 */ /* 0x040fe20007ffe0ff */
[C---:B------:R-:W-:Y:S01]  /*71a0*/  VIADD R8, R75.reuse, 0x20 ;  /* 0x000000204b087836 */ /* 0x040fe20000000000 */
[----:B------:R-:W-:Y:S01]  /*71b0*/  ISETP.GE.AND P5, PT, R0, UR4, PT ;  /* 0x0000000400007c0c */ /* 0x000fe2000bfa6270 */
[C---:B------:R-:W-:Y:S01]  /*71c0*/  VIADD R9, R75.reuse, 0x28 ;  /* 0x000000284b097836 */ /* 0x040fe20000000000 */
[----:B------:R-:W-:Y:S01]  /*71d0*/  ISETP.GE.AND P6, PT, R4, UR4, PT ;  /* 0x0000000404007c0c */ /* 0x000fe2000bfc6270 */
[C---:B------:R-:W-:Y:S01]  /*71e0*/  VIADD R15, R75.reuse, 0x38 ;  /* 0x000000384b0f7836 */ /* 0x040fe20000000000 */
[C---:B------:R-:W-:Y:S01]  /*71f0*/  IADD3 R14, R75.reuse, 0x30, RZ ;  /* 0x000000304b0e7810 */ /* 0x040fe20007ffe0ff */
[C---:B------:R-:W-:Y:S01]  /*7200*/  VIADD R26, R75.reuse, 0x40 ;  /* 0x000000404b1a7836 */ /* 0x040fe20000000000 */
[----:B------:R-:W-:Y:S01]  /*7210*/  ISETP.GE.AND P4, PT, R8, UR4, PT ;  /* 0x0000000408007c0c */ /* 0x000fe2000bf86270 */
[----:B------:R-:W-:Y:S01]  /*7220*/  VIADD R30, R75, 0x48 ;  /* 0x000000484b1e7836 */ /* 0x000fe20000000000 */
[----:B------:R-:W-:Y:S01]  /*7230*/  ISETP.GE.AND P3, PT, R9, UR4, PT ;  /* 0x0000000409007c0c */ /* 0x000fe2000bf66270 */
[----:B0--3--:R-:W-:Y:S01]  /*7240*/  @!P0 IMAD.WIDE R2, R75, 0x4, R16 ;  /* 0x000000044b028825 */ /* 0x009fe200078e0210 */
[----:B------:R-:W-:-:S02]  /*7250*/  ISETP.GE.AND P2, PT, R14, UR4, PT ;  /* 0x000000040e007c0c */ /* 0x000fc4000bf46270 */
[----:B------:R-:W-:Y:S02]  /*7260*/  ISETP.GE.AND P1, PT, R15, UR4, PT ;  /* 0x000000040f007c0c */ /* 0x000fe4000bf26270 */
[----:B------:R0:W-:Y:S01]  /*7270*/  @!P0 ST.E.64 desc[UR38][R2.64], R50 ;  /* 0x0000003202008985 */ /* 0x0001e2000c101b26 */
[----:B------:R-:W-:Y:S02]  /*7280*/  ISETP.GE.AND P0, PT, R6, UR4, PT ;  /* 0x0000000406007c0c */ /* 0x000fe4000bf06270 */
[----:B------:R-:W-:Y:S02]  /*7290*/  @!P5 LEA.HI R0, R0, R0, RZ, 0x1 ;  /* 0x000000000000d211 */ /* 0x000fe400078f08ff */
[----:B------:R-:W-:Y:S02]  /*72a0*/  @!P6 LEA.HI R4, R4, R4, RZ, 0x1 ;  /* 0x000000040404e211 */ /* 0x000fe400078f08ff */
[----:B------:R-:W-:Y:S02]  /*72b0*/  @!P5 LOP3.LUT R5, R0, 0xfffffffe, RZ, 0xc0, !PT ;  /* 0xfffffffe0005d812 */ /* 0x000fe400078ec0ff */
[----:B------:R-:W-:-:S02]  /*72c0*/  @!P6 LOP3.LUT R7, R4, 0xfffffffe, RZ, 0xc0, !PT ;  /* 0xfffffffe0407e812 */ /* 0x000fc400078ec0ff */
[----:B------:R-:W-:Y:S02]  /*72d0*/  @!P4 LEA.HI R8, R8, R8, RZ, 0x1 ;  /* 0x000000080808c211 */ /* 0x000fe400078f08ff */
[----:B------:R-:W-:Y:S01]  /*72e0*/  @!P3 LEA.HI R0, R9, R9, RZ, 0x1 ;  /* 0x000000090900b211 */ /* 0x000fe200078f08ff */
[--C-:B0-----:R-:W-:Y:S01]  /*72f0*/  @!P5 IMAD.WIDE R2, R5, 0x4, R16.reuse ;  /* 0x000000040502d825 */ /* 0x101fe200078e0210 */
[----:B------:R-:W-:Y:S02]  /*7300*/  @!P0 LEA.HI R6, R6, R6, RZ, 0x1 ;  /* 0x0000000606068211 */ /* 0x000fe400078f08ff */
[----:B------:R-:W-:Y:S01]  /*7310*/  @!P2 LEA.HI R14, R14, R14, RZ, 0x1 ;  /* 0x0000000e0e0ea211 */ /* 0x000fe200078f08ff */
[----:B------:R-:W-:Y:S01]  /*7320*/  @!P6 IMAD.WIDE R4, R7, 0x4, R16 ;  /* 0x000000040704e825 */ /* 0x000fe200078e0210 */
[----:B------:R-:W-:Y:S01]  /*7330*/  @!P1 LEA.HI R22, R15, R15, RZ, 0x1 ;  /* 0x0000000f0f169211 */ /* 0x000fe200078f08ff */
[----:B------:R0:W-:Y:S01]  /*7340*/  @!P5 ST.E.64 desc[UR38][R2.64], R46 ;  /* 0x0000002e0200d985 */ /* 0x0001e2000c101b26 */
[----:B------:R-:W-:-:S02]  /*7350*/  @!P0 LOP3.LUT R7, R6, 0xfffffffe, RZ, 0xc0, !PT ;  /* 0xfffffffe06078812 */ /* 0x000fc400078ec0ff */
[----:B------:R-:W-:Y:S01]  /*7360*/  @!P4 LOP3.LUT R9, R8, 0xfffffffe, RZ, 0xc0, !PT ;  /* 0xfffffffe0809c812 */ /* 0x000fe200078ec0ff */
[----:B------:R2:W-:Y:S01]  /*7370*/  @!P6 ST.E.64 desc[UR38][R4.64], R54 ;  /* 0x000000360400e985 */ /* 0x0005e2000c101b26 */
[----:B------:R-:W-:Y:S02]  /*7380*/  @!P3 LOP3.LUT R15, R0, 0xfffffffe, RZ, 0xc0, !PT ;  /* 0xfffffffe000fb812 */ /* 0x000fe400078ec0ff */
[----:B------:R-:W-:Y:S02]  /*7390*/  @!P2 LOP3.LUT R23, R14, 0xfffffffe, RZ, 0xc0, !PT ;  /* 0xfffffffe0e17a812 */ /* 0x000fe400078ec0ff */
[----:B------:R-:W-:Y:S01]  /*73a0*/  @!P1 LOP3.LUT R27, R22, 0xfffffffe, RZ, 0xc0, !PT ;  /* 0xfffffffe161b9812 */ /* 0x000fe200078ec0ff */
[----:B------:R-:W-:Y:S01]  /*73b0*/  VIADD R22, R75, 0x58 ;  /* 0x000000584b167836 */ /* 0x000fe20000000000 */
[----:B------:R-:W-:Y:S02]  /*73c0*/  ISETP.GE.AND P5, PT, R26, UR4, PT ;  /* 0x000000041a007c0c */ /* 0x000fe4000bfa6270 */
[----:B------:R-:W-:Y:S01]  /*73d0*/  ISETP.GE.AND P6, PT, R30, UR4, PT ;  /* 0x000000041e007c0c */ /* 0x000fe2000bfc6270 */
[----:B0-----:R-:W-:Y:S01]  /*73e0*/  @!P0 IMAD.WIDE R2, R7, 0x4, R16 ;  /* 0x0000000407028825 */ /* 0x001fe200078e0210 */
[----:B------:R-:W-:-:S02]  /*73f0*/  IADD3 R0, R75, 0x50, RZ ;  /* 0x000000504b007810 */ /* 0x000fc40007ffe0ff */
[----:B------:R-:W-:Y:S01]  /*7400*/  IADD3 R31, R75, 0x70, RZ ;  /* 0x000000704b1f7810 */ /* 0x000fe20007ffe0ff */
[--C-:B--2---:R-:W-:Y:S01]  /*7410*/  @!P4 IMAD.WIDE R4, R9, 0x4, R16.reuse ;  /* 0x000000040904c825 */ /* 0x104fe200078e0210 */
        /* <DEDUP_REMOVED lines=10> */
[----:B------:R-:W-:Y:S02]  /*74c0*/  @!P6 LEA.HI R30, R30, R30, RZ, 0x1 ;  /* 0x0000001e1e1ee211 */ /* 0x000fe400078f08ff */
[C---:B------:R-:W-:Y:S01]  /*74d0*/  VIADD R23, R75.reuse, 0x60 ;  /* 0x000000604b177836 */ /* 0x040fe20000000000 */
[----:B------:R-:W-:Y:S01]  /*74e0*/  @!P1 ST.E.64 desc[UR38][R14.64], R58 ;  /* 0x0000003a0e009985 */ /* 0x000fe2000c101b26 */
[C---:B------:R-:W-:Y:S01]  /*74f0*/  VIADD R27, R75.reuse, 0x68 ;  /* 0x000000684b1b7836 */ /* 0x040fe20000000000 */
[----:B------:R-:W-:Y:S01]  /*7500*/  ISETP.GE.AND P1, PT, R22, UR4, PT ;  /* 0x0000000416007c0c */ /* 0x000fe2000bf26270 */
[----:B------:R-:W-:Y:S01]  /*7510*/  VIADD R75, R75, 0x78 ;  /* 0x000000784b4b7836 */ /* 0x000fe20000000000 */
[----:B------:R-:W-:Y:S02]  /*7520*/  ISETP.GE.AND P2, PT, R23, UR4, PT ;  /* 0x0000000417007c0c */ /* 0x000fe4000bf46270 */
[----:B------:R-:W-:-:S02]  /*7530*/  ISETP.GE.AND P3, PT, R27, UR4, PT ;  /* 0x000000041b007c0c */ /* 0x000fc4000bf66270 */
[----:B0-----:R-:W-:Y:S02]  /*7540*/  @!P5 LOP3.LUT R3, R26, 0xfffffffe, RZ, 0xc0, !PT ;  /* 0xfffffffe1a03d812 */ /* 0x001fe400078ec0ff */
[----:B--2---:R-:W-:Y:S02]  /*7550*/  @!P6 LOP3.LUT R5, R30, 0xfffffffe, RZ, 0xc0, !PT ;  /* 0xfffffffe1e05e812 */ /* 0x004fe400078ec0ff */
        /* <DEDUP_REMOVED lines=8> */
[----:B---3--:R-:W-:Y:S01]  /*75e0*/  @!P0 LOP3.LUT R7, R0, 0xfffffffe, RZ, 0xc0, !PT ;  /* 0xfffffffe00078812 */ /* 0x008fe200078ec0ff */
[----:B------:R2:W-:Y:S01]  /*75f0*/  @!P6 ST.E.64 desc[UR38][R4.64], R62 ;  /* 0x0000003e0400e985 */ /* 0x0005e2000c101b26 */
[----:B-----5:R-:W-:Y:S02]  /*7600*/  @!P1 LOP3.LUT R9, R22, 0xfffffffe, RZ, 0xc0, !PT ;  /* 0xfffffffe16099812 */ /* 0x020fe400078ec0ff */
[----:B------:R-:W-:Y:S02]  /*7610*/  @!P2 LOP3.LUT R23, R23, 0xfffffffe, RZ, 0xc0, !PT ;  /* 0xfffffffe1717a812 */ /* 0x000fe400078ec0ff */
[----:B------:R-:W-:Y:S02]  /*7620*/  @!P3 LOP3.LUT R27, R27, 0xfffffffe, RZ, 0xc0, !PT ;  /* 0xfffffffe1b1bb812 */ /* 0x000fe400078ec0ff */
[----:B------:R-:W-:Y:S01]  /*7630*/  @!P4 LOP3.LUT R13, R31, 0xfffffffe, RZ, 0xc0, !PT ;  /* 0xfffffffe1f0dc812 */ /* 0x000fe200078ec0ff */
[----:B0-----:R-:W-:-:S04]  /*7640*/  @!P0 IMAD.WIDE R2, R7, 0x4, R16 ;  /* 0x0000000407028825 */ /* 0x001fc800078e0210 */
[--C-:B--2---:R-:W-:Y:S01]  /*7650*/  @!P1 IMAD.WIDE R4, R9, 0x4, R16.reuse ;  /* 0x0000000409049825 */ /* 0x104fe200078e0210 */
        /* <DEDUP_REMOVED lines=11> */
[----:B--2---:R-:W-:-:S05]  /*7710*/  LOP3.LUT R3, R75, 0xfffffffe, RZ, 0xc0, !PT ;  /* 0xfffffffe4b037812 */ /* 0x004fca00078ec0ff */
[----:B------:R-:W-:-:S05]  /*7720*/  IMAD.WIDE R2, R3, 0x4, R16 ;  /* 0x0000000403027825 */ /* 0x000fca00078e0210 */
[----:B------:R0:W-:Y:S01]  /*7730*/  ST.E.64 desc[UR38][R2.64], R150 ;  /* 0x0000009602007985 */ /* 0x0001e2000c101b26 */
[----:B------:R-:W-:Y:S05]  /*7740*/  BRA `(.L_x_6489) ;  /* 0x0000003c00c07947 */ /* 0x000fea0003800000 */
.L_x_6516:
        /* <DEDUP_REMOVED lines=14> */
[----:B------:R-:W-:Y:S01]  /*7830*/  USHF.R.S32.HI UR6, URZ, 0x1f, UR37 ;  /* 0x0000001f3f067899 */ /* 0x000fe20008011425 */
[----:B------:R-:W-:Y:S01]  /*7840*/  IMAD.MOV.U32 R5, RZ, RZ, R0 ;  /* 0x000000ffff057224 */ /* 0x000fe200078e0000 */
[----:B------:R-:W-:Y:S02]  /*7850*/  ULDC.64 UR8, c[0x0][0xbd0] ;  /* 0x0002f40000087ab9 */ /* 0x000fe40000000a00 */
[----:B------:R-:W-:Y:S02]  /*7860*/  UIMAD UR6, UR6, UR8, URZ ;  /* 0x00000008060672a4 */ /* 0x000fe4000f8e023f */
[----:B------:R-:W-:Y:S01]  /*7870*/  UIMAD.WIDE.U32 UR4, UR37, UR8, URZ ;  /* 0x00000008250472a5 */ /* 0x000fe2000f8e003f */
[----:B------:R-:W1:Y:S01]  /*7880*/  LDC.64 R10, c[0x0][0xbd8] ;  /* 0x0002f600ff0a7b82 */ /* 0x000e620000000a00 */
[----:B------:R-:W-:-:S04]  /*7890*/  UIMAD UR6, UR37, UR9, UR6 ;  /* 0x00000009250672a4 */ /* 0x000fc8000f8e0206 */
[----:B------:R-:W-:Y:S02]  /*78a0*/  UIADD3 UR6, UR5, UR6, URZ ;  /* 0x0000000605067290 */ /* 0x000fe4000fffe03f */
[----:B------:R-:W-:Y:S01]  /*78b0*/  IMAD.U32 R3, RZ, RZ, UR5 ;  /* 0x00000005ff037e24 */ /* 0x000fe2000f8e00ff */
[----:B------:R-:W2:Y:S01]  /*78c0*/  @P0 LDC R7, c[0x0][0xbec] ;  /* 0x0002fb00ff070b82 */ /* 0x000ea20000000800 */
[----:B------:R-:W-:Y:S01]  /*78d0*/  IMAD.U32 R2, RZ, RZ, UR4 ;  /* 0x00000004ff027e24 */ /* 0x000fe2000f8e00ff */
[----:B------:R-:W-:Y:S01]  /*78e0*/  ULDC.64 UR4, c[0x0][0xbe0] ;  /* 0x0002f80000047ab9 */ /* 0x000fe20000000a00 */
[----:B------:R-:W-:-:S05]  /*78f0*/  MOV R3, UR6 ;  /* 0x0000000600037c02 */ /* 0x000fca0008000f00 */
[----:B------:R-:W3:Y:S01]  /*7900*/  @P0 LDC R9, c[0x0][0xbf0] ;  /* 0x0002fc00ff090b82 */ /* 0x000ee20000000800 */
[----:B0-----:R-:W-:-:S07]  /*7910*/  USHF.R.S32.HI UR8, URZ, 0x1f, UR7 ;  /* 0x0000001f3f087899 */ /* 0x001fce0008011407 */
[----:B------:R-:W0:Y:S01]  /*7920*/  S2UR UR10, SR_CTAID.Y ;  /* 0x00000000000a79c3 */ /* 0x000e220000002600 */
[C---:B-1----:R-:W-:Y:S02]  /*7930*/  IMAD R12, R10.reuse, UR8, RZ ;  /* 0x000000080a0c7c24 */ /* 0x042fe4000f8e02ff */
[----:B------:R-:W-:-:S04]  /*7940*/  IMAD.WIDE.U32 R2, R10, UR7, R2 ;  /* 0x000000070a027c25 */ /* 0x000fc8000f8e0002 */
[----:B------:R-:W-:Y:S01]  /*7950*/  IMAD R11, R11, UR7, R12 ;  /* 0x000000070b0b7c24 */ /* 0x000fe2000f8e020c */
[----:B------:R-:W0:Y:S01]  /*7960*/  LDC R8, c[0x0][0xc50] ;  /* 0x00031400ff087b82 */ /* 0x000e220000000800 */
[----:B--2---:R-:W-:-:S04]  /*7970*/  @P0 IMAD.HI.U32 R4, R0, R7, RZ ;  /* 0x0000000700040227 */ /* 0x004fc800078e00ff */
[----:B------:R-:W-:Y:S02]  /*7980*/  IMAD R7, RZ, RZ, -UR37 ;  /* 0x80000025ff077e24 */ /* 0x000fe4000f8e02ff */
[----:B------:R-:W-:Y:S01]  /*7990*/  IMAD.IADD R3, R11, 0x1, R3 ;  /* 0x000000010b037824 */ /* 0x000fe200078e0203 */
[----:B---3--:R-:W-:Y:S01]  /*79a0*/  @P0 SHF.R.U32.HI R5, RZ, R9, R4 ;  /* 0x00000009ff050219 */ /* 0x008fe20000011604 */
[----:B0-----:R-:W-:-:S04]  /*79b0*/  IMAD R9, R8, R7, UR10 ;  /* 0x0000000a08097e24 */ /* 0x001fc8000f8e0207 */
        /* <DEDUP_REMOVED lines=21> */
.L_x_6487:
[----:B------:R-:W-:-:S08]  /*7b10*/  NOP ;  /* 0x0000000000007918 */ /* 0x000fd00000000000 */
[----:B------:R-:W0:-:S00]  /*7b20*/  USETMAXREG.DEALLOC.CTAPOOL 0x28 ;  /* 0x00000028000079c8 */ /* 0x000e0000080e0500 */
        /* <DEDUP_REMOVED lines=16> */
.L_x_6519:
[----:B------:R-:W-:Y:S01]  /*7c30*/  ULDC UR7, c[0x0][0xc50] ;  /* 0x0003140000077ab9 */ /* 0x000fe20000000800 */
[----:B------:R-:W-:Y:S01]  /*7c40*/  UMOV UR42, UR6 ;  /* 0x00000006002a7c82 */ /* 0x000fe20008000000 */
[----:B------:R-:W-:-:S11]  /*7c50*/  UISETP.NE.AND UP0, UPT, UR7, 0x1, UPT ;  /* 0x000000010700788c */ /* 0x000fd6000bf05270 */
[----:B------:R-:W-:Y:S01]  /*7c60*/  @UP0 ULDC UR4, c[0x0][0xc54] ;  /* 0x0003150000040ab9 */ /* 0x000fe20000000800 */
[----:B------:R-:W-:Y:S01]  /*7c70*/  @UP0 ULDC UR8, c[0x0][0xc58] ;  /* 0x0003160000080ab9 */ /* 0x000fe20000000800 */
[----:B------:R-:W-:-:S04]  /*7c80*/  UIMAD.WIDE.U32 UR4, UR6, UR4, URZ ;  /* 0x00000004060472a5 */ /* 0x000fc8000f8e003f */
[----:B------:R-:W-:-:S12]  /*7c90*/  @UP0 USHF.R.U32.HI UR42, URZ, UR8, UR5 ;  /* 0x000000083f2a0299 */ /* 0x000fd80008011605 */
.L_x_6520:
        /* <DEDUP_REMOVED lines=8> */
[----:B------:R-:W-:Y:S01]  /*7d20*/  ULDC.64 UR6, c[0x0][0x418] ;  /* 0x0001060000067ab9 */ /* 0x000fe20000000a00 */
[----:B------:R-:W-:Y:S01]  /*7d30*/  ULDC UR5, c[0x0][0x424] ;  /* 0x0001090000057ab9 */ /* 0x000fe20000000800 */
[----:B------:R-:W-:Y:S01]  /*7d40*/  ULDC UR43, c[0x0][0x2f0] ;  /* 0x0000bc00002b7ab9 */ /* 0x000fe20000000800 */
[----:B------:R-:W-:Y:S01]  /*7d50*/  IMAD.MOV.U32 R31, RZ, RZ, RZ ;  /* 0x000000ffff1f7224 */ /* 0x000fe200078e00ff */
[----:B0-----:R-:W-:-:S04]  /*7d60*/  ISETP.NE.U32.AND P0, PT, R2, RZ, PT ;  /* 0x000000ff0200720c */ /* 0x001fc80003f05070 */
[----:B------:R-:W-:Y:S01]  /*7d70*/  ISETP.NE.AND.EX P0, PT, R3, RZ, PT, P0 ;  /* 0x000000ff0300720c */ /* 0x000fe20003f05300 */
[----:B------:R-:W-:-:S12]  /*7d80*/  UISETP.NE.U32.AND UP0, UPT, UR6, URZ, UPT ;  /* 0x0000003f0600728c */ /* 0x000fd8000bf05070 */
        /* <DEDUP_REMOVED lines=10> */
[----:B------:R-:W-:Y:S02]  /*7e30*/  USHF.R.S32.HI UR6, URZ, 0x1f, UR5 ;  /* 0x0000001f3f067899 */ /* 0x000fe40008011405 */
[----:B------:R-:W-:Y:S02]  /*7e40*/  ULOP3.LUT UR47, UR4, 0xffff, URZ, 0xc0, !UPT ;  /* 0x0000ffff042f7892 */ /* 0x000fe4000f8ec03f */
[----:B------:R-:W-:Y:S01]  /*7e50*/  ULEA.HI UR6, UR6, UR5, URZ, 0x7 ;  /* 0x0000000506067291 */ /* 0x000fe2000f8f383f */
[----:B------:R-:W-:-:S03]  /*7e60*/  UMOV UR41, URZ ;  /* 0x0000003f00297c82 */ /* 0x000fc60008000000 */
[----:B------:R-:W-:-:S04]  /*7e70*/  USHF.R.S32.HI UR44, URZ, 0x7, UR6 ;  /* 0x000000073f2c7899 */ /* 0x000fc80008011406 */
[----:B01----:R-:W-:Y:S08]  /*7e80*/  @!P0 BRA `(.L_x_6522) ;  /* 0x0000000000848947 */ /* 0x003ff00003800000 */
[----:B------:R-:W-:-:S03]  /*7e90*/  USHF.R.U32.HI UR6, URZ, 0x10, UR4 ;  /* 0x000000103f067899 */ /* 0x000fc60008011604 */
[----:B------:R-:W-:Y:S01]  /*7ea0*/  UMOV UR4, URZ ;  /* 0x0000003f00047c82 */ /* 0x000fe20008000000 */
        /* <DEDUP_REMOVED lines=31> */
.L_x_6522:
        /* <DEDUP_REMOVED lines=33> */
.L_x_6523:
        /* <DEDUP_REMOVED lines=20> */
.L_x_6525:
        /* <DEDUP_REMOVED lines=15> */
.L_x_6524:
[----:B------:R-:W0:Y:S01]  /*84e0*/  LDC.64 R2, c[0x0][0x9f8] ;  /* 0x00027e00ff027b82 */ /* 0x000e220000000a00 */
[----:B------:R-:W-:-:S07]  /*84f0*/  IMAD.MOV.U32 R30, RZ, RZ, R34 ;  /* 0x000000ffff1e7224 */ /* 0x000fce00078e0022 */
[----:B------:R-:W1:Y:S01]  /*8500*/  LDC R29, c[0x0][0x430] ;  /* 0x00010c00ff1d7b82 */ /* 0x000e620000000800 */
[----:B------:R-:W-:Y:S02]  /*8510*/  MOV R22, UR49 ;  /* 0x0000003100167c02 */ /* 0x000fe40008000f00 */
[C---:B------:R-:W-:Y:S01]  /*8520*/  LOP3.LUT R0, R19.reuse, 0x7f, RZ, 0xc0, !PT ;  /* 0x0000007f13007812 */ /* 0x040fe200078ec0ff */
[----:B------:R-:W-:Y:S01]  /*8530*/  IMAD.SHL.U32 R33, R19, 0x10, RZ ;  /* 0x0000001013217824 */ /* 0x000fe200078e00ff */
[----:B------:R-:W-:Y:S01]  /*8540*/  LOP3.LUT R23, R23, 0xfffffff7, RZ, 0xc0, !PT ;  /* 0xfffffff717177812 */ /* 0x000fe200078ec0ff */
[----:B------:R-:W-:Y:S01]  /*8550*/  ULDC UR4, c[0x0][0x2f4] ;  /* 0x0000bd0000047ab9 */ /* 0x000fe20000000800 */
[----:B0-----:R-:W-:-:S04]  /*8560*/  ISETP.NE.U32.AND P0, PT, R2, RZ, PT ;  /* 0x000000ff0200720c */ /* 0x001fc80003f05070 */
[----:B------:R-:W-:-:S13]  /*8570*/  ISETP.NE.AND.EX P0, PT, R3, RZ, PT, P0 ;  /* 0x000000ff0300720c */ /* 0x000fda0003f05300 */
[----:B------:R-:W0:Y:S02]  /*8580*/  @P0 LDC.64 R2, c[0x0][0x9f8] ;  /* 0x00027e00ff020b82 */ /* 0x000e240000000a00 */
[----:B0-----:R-:W-:-:S05]  /*8590*/  @P0 IMAD.WIDE R2, R34, 0x4, R2 ;  /* 0x0000000422020825 */ /* 0x001fca00078e0202 */
[----:B------:R0:W2:Y:S01]  /*85a0*/  @P0 LDG.E R30, desc[UR38][R2.64] ;  /* 0x00000026021e0981 */ /* 0x0000a2000c1e1900 */
[----:B------:R-:W-:Y:S01]  /*85b0*/  SHF.R.U32.HI R28, RZ, 0x3, R0 ;  /* 0x00000003ff1c7819 */ /* 0x000fe20000011600 */
[----:B------:R-:W-:Y:S01]  /*85c0*/  VIADD R22, R22, 0xffffffff ;  /* 0xffffffff16167836 */ /* 0x000fe20000000000 */
[----:B------:R-:W-:Y:S02]  /*85d0*/  LOP3.LUT R33, R33, 0x70, RZ, 0xc0, !PT ;  /* 0x0000007021217812 */ /* 0x000fe400078ec0ff */
[----:B-1----:R-:W-:Y:S01]  /*85e0*/  ISETP.NE.AND P1, PT, R29, 0x1, PT ;  /* 0x000000011d00780c */ /* 0x002fe20003f25270 */
[----:B------:R-:W-:-:S05]  /*85f0*/  IMAD R4, R22, 0x80, R28 ;  /* 0x0000008016047824 */ /* 0x000fca00078e021c */
[----:B------:R-:W-:-:S04]  /*8600*/  IADD3 R8, R33, R4, RZ ;  /* 0x0000000421087210 */ /* 0x000fc80007ffe0ff */
[C---:B------:R-:W-:Y:S01]  /*8610*/  ISETP.GE.AND P0, PT, R8.reuse, UR43, PT ;  /* 0x0000002b08007c0c */ /* 0x040fe2000bf06270 */
[----:B-----5:R-:W-:Y:S02]  /*8620*/  IMAD.IADD R8, R8, 0x1, R31 ;  /* 0x0000000108087824 */ /* 0x020fe400078e021f */
[----:B0-----:R-:W0:Y:S01]  /*8630*/  @P1 LDC R3, c[0x0][0x434] ;  /* 0x00010d00ff031b82 */ /* 0x001e220000000800 */
[----:B------:R-:W-:Y:S01]  /*8640*/  @P1 LOP3.LUT R23, R23, 0x8, RZ, 0xfc, !PT ;  /* 0x0000000817171812 */ /* 0x000fe200078efcff */
[----:B------:R-:W-:-:S06]  /*8650*/  IMAD.MOV.U32 R9, RZ, RZ, R8 ;  /* 0x000000ffff097224 */ /* 0x000fcc00078e0008 */
[----:B------:R-:W1:Y:S08]  /*8660*/  @P1 LDC R11, c[0x0][0x438] ;  /* 0x00010e00ff0b1b82 */ /* 0x000e700000000800 */
[----:B------:R-:W3:Y:S08]  /*8670*/  @!P0 LDC.64 R4, c[0x0][0x428] ;  /* 0x00010a00ff048b82 */ /* 0x000ef00000000a00 */
[----:B------:R-:W4:Y:S01]  /*8680*/  @!P0 LDC.64 R6, c[0x0][0x418] ;  /* 0x00010600ff068b82 */ /* 0x000f220000000a00 */
[----:B0-----:R-:W-:-:S05]  /*8690*/  @P1 IMAD.HI.U32 R2, R8, R3, RZ ;  /* 0x0000000308021227 */ /* 0x001fca00078e00ff */
[----:B-1----:R-:W-:-:S04]  /*86a0*/  @P1 SHF.R.U32.HI R9, RZ, R11, R2 ;  /* 0x0000000bff091219 */ /* 0x002fc80000011602 */
[----:B------:R-:W-:Y:S02]  /*86b0*/  @!P0 SHF.R.S32.HI R3, RZ, 0x1f, R9 ;  /* 0x0000001fff038819 */ /* 0x000fe40000011409 */
[----:B------:R-:W-:Y:S01]  /*86c0*/  LOP3.LUT R23, R23, 0xfffffffe, RZ, 0xc0, !PT ;  /* 0xfffffffe17177812 */ /* 0x000fe200078ec0ff */
[----:B------:R-:W-:-:S03]  /*86d0*/  UMOV UR5, 0xffffffff ;  /* 0xffffffff00057882 */ /* 0x000fc60000000000 */
[----:B------:R-:W-:Y:S02]  /*86e0*/  LOP3.LUT R23, R23, 0xfffffffd, RZ, 0xc0, !PT ;  /* 0xfffffffd17177812 */ /* 0x000fe400078ec0ff */
[----:B--2---:R-:W-:-:S05]  /*86f0*/  SHF.R.S32.HI R27, RZ, 0x1f, R30 ;  /* 0x0000001fff1b7819 */ /* 0x004fca000001141e */
[----:B---3--:R-:W-:-:S04]  /*8700*/  @!P0 IMAD R2, R27, R4, RZ ;  /* 0x000000041b028224 */ /* 0x008fc800078e02ff */
[----:B------:R-:W-:Y:S02]  /*8710*/  @!P0 IMAD R11, R30, R5, R2 ;  /* 0x000000051e0b8224 */ /* 0x000fe400078e0202 */
[----:B------:R-:W-:-:S04]  /*8720*/  @!P0 IMAD.MOV.U32 R2, RZ, RZ, R9 ;  /* 0x000000ffff028224 */ /* 0x000fc800078e0009 */
[----:B------:R-:W-:-:S03]  /*8730*/  @!P0 IMAD.WIDE.U32 R4, R30, R4, R2 ;  /* 0x000000041e048225 */ /* 0x000fc600078e0002 */
[----:B----4-:R-:W-:Y:S01]  /*8740*/  @!P0 LEA R2, P1, R4, R6, 0x2 ;  /* 0x0000000604028211 */ /* 0x010fe200078210ff */
[----:B------:R-:W-:Y:S01]  /*8750*/  IMAD.SHL.U32 R6, R19, 0x8, RZ ;  /* 0x0000000813067824 */ /* 0x000fe200078e00ff */
[----:B------:R-:W-:-:S04]  /*8760*/  @!P0 IADD3 R3, R5, R11, RZ ;  /* 0x0000000b05038210 */ /* 0x000fc80007ffe0ff */
[----:B------:R-:W-:Y:S01]  /*8770*/  @!P0 LEA.HI.X R3, R4, R7, R3, 0x2, P1 ;  /* 0x0000000704038211 */ /* 0x000fe200008f1403 */
[----:B------:R-:W-:Y:S01]  /*8780*/  IMAD.MOV.U32 R7, RZ, RZ, RZ ;  /* 0x000000ffff077224 */ /* 0x000fe200078e00ff */
[----:B------:R-:W-:-:S04]  /*8790*/  LOP3.LUT R26, R6, 0x38, RZ, 0xc0, !PT ;  /* 0x00000038061a7812 */ /* 0x000fc800078ec0ff */
[C---:B------:R-:W-:Y:S01]  /*87a0*/  LOP3.LUT R25, R26.reuse, 0x40, RZ, 0xfc, !PT ;  /* 0x000000401a197812 */ /* 0x040fe200078efcff */
[----:B------:R0:W5:Y:S01]  /*87b0*/  @!P0 LDG.E R7, desc[UR38][R2.64] ;  /* 0x0000002602078981 */ /* 0x000162000c1e1900 */
[----:B------:R-:W-:Y:S02]  /*87c0*/  ISETP.GE.AND P1, PT, R26, UR4, PT ;  /* 0x000000041a007c0c */ /* 0x000fe4000bf26270 */
[----:B------:R-:W-:-:S11]  /*87d0*/  ISETP.GE.AND P0, PT, R25, UR4, PT ;  /* 0x0000000419007c0c */ /* 0x000fd6000bf06270 */
[----:B------:R-:W-:-:S04]  /*87e0*/  @P1 LOP3.LUT R23, R23, 0x2, RZ, 0xfc, !PT ;  /* 0x0000000217171812 */ /* 0x000fc800078efcff */
[----:B------:R-:W-:Y:S01]  /*87f0*/  @P0 LOP3.LUT R23, R23, 0x1, RZ, 0xfc, !PT ;  /* 0x0000000117170812 */ /* 0x000fe200078efcff */
[----:B0-----:R-:W-:Y:S06]  /*8800*/  BRA.DIV UR5, `(.L_x_6526) ;  /* 0x0000003205107947 */ /* 0x001fec000b800000 */
.L_x_6568:
[----:B------:R-:W-:Y:S01]  /*8810*/  ULOP3.LUT UR4, UR40, 0x2, URZ, 0xfc, !UPT ;  /* 0x0000000228047892 */ /* 0x000fe2000f8efc3f */
[----:B------:R-:W-:Y:S01]  /*8820*/  IADD3 R4, -R9, RZ, RZ ;  /* 0x000000ff09047210 */ /* 0x000fe20007ffe1ff */
[----:B------:R-:W-:Y:S01]  /*8830*/  IMAD.U32 R24, RZ, RZ, UR42 ;  /* 0x0000002aff187e24 */ /* 0x000fe2000f8e00ff */
[----:B------:R-:W-:-:S03]  /*8840*/  LOP3.LUT R23, R23, 0xfffffffb, RZ, 0xc0, !PT ;  /* 0xfffffffb17177812 */ /* 0x000fc600078ec0ff */
[----:B------:R-:W-:Y:S01]  /*8850*/  IMAD.U32 R18, RZ, RZ, UR4 ;  /* 0x00000004ff127e24 */ /* 0x000fe2000f8e00ff */
[----:B------:R-:W-:Y:S01]  /*8860*/  SHF.R.S32.HI R24, RZ, 0x1f, R24 ;  /* 0x0000001fff187819 */ /* 0x000fe20000011418 */
[----:B------:R-:W-:-:S03]  /*8870*/  IMAD R4, R29, R4, R8 ;  /* 0x000000041d047224 */ /* 0x000fc600078e0208 */
[----:B------:R-:W-:-:S13]  /*8880*/  ISETP.NE.AND P0, PT, R18, 0x3, PT ;  /* 0x000000031200780c */ /* 0x000fda0003f05270 */
[----:B------:R-:W-:Y:S01]  /*8890*/  @P0 LOP3.LUT R23, R23, 0x4, RZ, 0xfc, !PT ;  /* 0x0000000417170812 */ /* 0x000fe200078efcff */
[----:B------:R-:W-:Y:S06]  /*88a0*/  @!P0 BRA `(.L_x_6527) ;  /* 0x0000000000048947 */ /* 0x000fec0003800000 */
[----:B------:R-:W-:Y:S01]  /*88b0*/  BPT.TRAP 0x1 ;  /* 0x000000040000795c */ /* 0x000fe20000300000 */
.L_x_6527:
        /* <DEDUP_REMOVED lines=9> */
[----:B------:R-:W-:Y:S02]  /*8950*/  IMAD.MOV.U32 R9, RZ, RZ, 0x1 ;  /* 0x00000001ff097424 */ /* 0x000fe400078e00ff */
[----:B------:R-:W-:Y:S02]  /*8960*/  IMAD R10, R8, UR4, RZ ;  /* 0x00000004080a7c24 */ /* 0x000fe4000f8e02ff */
[----:B------:R-:W-:Y:S01]  /*8970*/  IMAD.WIDE.U32 R2, R7, UR4, R2 ;  /* 0x0000000407027c25 */ /* 0x000fe2000f8e0002 */
[----:B------:R-:W-:-:S03]  /*8980*/  SHF.L.U32 R9, R9, 0x1f, RZ ;  /* 0x0000001f09097819 */ /* 0x000fc600000006ff */
[----:B------:R-:W-:Y:S01]  /*8990*/  IMAD R11, R7, UR5, R10 ;  /* 0x00000005070b7c24 */ /* 0x000fe2000f8e020a */
[----:B------:R-:W0:Y:S01]  /*89a0*/  SYNCS.PHASECHK.TRANS64.TRYWAIT P0, [UR45+0x28840], R9 ;  /* 0x02884009ff0075a7 */ /* 0x000e22000800016d */
[----:B------:R-:W-:-:S03]  /*89b0*/  ULDC.64 UR4, c[0x0][0x330] ;  /* 0x0000cc0000047ab9 */ /* 0x000fc60000000a00 */
        /* <DEDUP_REMOVED lines=9> */
[----:B0-----:R-:W-:Y:S06]  /*8a50*/  @!P0 BRA `(.L_x_6528) ;  /* 0x0000002c009c8947 */ /* 0x001fec0003800000 */
.L_x_6569:
[----:B------:R-:W-:Y:S01]  /*8a60*/  ULDC.64 UR4, c[0x0][0x300] ;  /* 0x0000c00000047ab9 */ /* 0x000fe20000000a00 */
[----:B------:R-:W-:Y:S01]  /*8a70*/  R2UR UR6, R24 ;  /* 0x00000000180672ca */ /* 0x000fe200000e0000 */
[----:B------:R-:W-:Y:S01]  /*8a80*/  IMAD R5, R5, UR4, RZ ;  /* 0x0000000405057c24 */ /* 0x000fe2000f8e02ff */
[C---:B------:R-:W-:Y:S02]  /*8a90*/  LOP3.LUT P3, RZ, R23.reuse, 0x2, RZ, 0xc0, !PT ;  /* 0x0000000217ff7812 */ /* 0x040fe4000786c0ff */
[----:B------:R-:W-:Y:S01]  /*8aa0*/  LOP3.LUT P2, RZ, R23, 0x1, RZ, 0xc0, !PT ;  /* 0x0000000117ff7812 */ /* 0x000fe2000784c0ff */
[C---:B------:R-:W-:Y:S02]  /*8ab0*/  IMAD R3, R4.reuse, UR5, R5 ;  /* 0x0000000504037c24 */ /* 0x040fe4000f8e0205 */
[----:B------:R-:W-:Y:S01]  /*8ac0*/  IMAD.WIDE.U32 R4, R4, UR4, RZ ;  /* 0x0000000404047c25 */ /* 0x000fe2000f8e00ff */
[----:B------:R-:W-:-:S03]  /*8ad0*/  ULDC.64 UR4, c[0x0][0x310] ;  /* 0x0000c40000047ab9 */ /* 0x000fc60000000a00 */
[----:B------:R-:W-:Y:S01]  /*8ae0*/  IMAD.IADD R5, R5, 0x1, R3 ;  /* 0x0000000105057824 */ /* 0x000fe200078e0203 */
[----:B------:R-:W-:Y:S01]  /*8af0*/  LOP3.LUT R3, R6, 0x1c0, RZ, 0xc0, !PT ;  /* 0x000001c006037812 */ /* 0x000fe200078ec0ff */
[----:B------:R-:W-:Y:S02]  /*8b00*/  IMAD R8, R8, UR4, RZ ;  /* 0x0000000408087c24 */ /* 0x000fe4000f8e02ff */
[----:B------:R-:W-:Y:S01]  /*8b10*/  IMAD.WIDE.U32 R4, R7, UR4, R4 ;  /* 0x0000000407047c25 */ /* 0x000fe2000f8e0004 */
[----:B------:R-:W-:-:S03]  /*8b20*/  LOP3.LUT R6, R3, 0x38, R6, 0xf8, !PT ;  /* 0x0000003803067812 */ /* 0x000fc600078ef806 */
[----:B0-----:R-:W-:Y:S01]  /*8b30*/  IMAD R9, R7, UR5, R8 ;  /* 0x0000000507097c24 */ /* 0x001fe2000f8e0208 */
[----:B------:R-:W-:Y:S01]  /*8b40*/  ULDC.64 UR4, c[0x0][0x308] ;  /* 0x0000c20000047ab9 */ /* 0x000fe20000000a00 */
[----:B------:R-:W-:Y:S01]  /*8b50*/  IMAD.MOV.U32 R3, RZ, RZ, -0x80 ;  /* 0xffffff80ff037424 */ /* 0x000fe200078e00ff */
[----:B------:R-:W-:Y:S01]  /*8b60*/  LOP3.LUT R8, R6, 0x38, R19, 0x78, !PT ;  /* 0x0000003806087812 */ /* 0x000fe200078e7813 */
[----:B------:R-:W-:Y:S01]  /*8b70*/  IMAD.U32 R7, RZ, RZ, UR4 ;  /* 0x00000004ff077e24 */ /* 0x000fe2000f8e00ff */
[----:B------:R-:W-:Y:S01]  /*8b80*/  UIMAD UR4, UR6, UR4, URZ ;  /* 0x00000004060472a4 */ /* 0x000fe2000f8e023f */
[----:B------:R-:W-:Y:S01]  /*8b90*/  IADD3 R5, R5, R9, RZ ;  /* 0x0000000905057210 */ /* 0x000fe20007ffe0ff */
[----:B------:R-:W-:Y:S01]  /*8ba0*/  IMAD R3, R22, R3, UR43 ;  /* 0x0000002b16037e24 */ /* 0x000fe2000f8e0203 */
[----:B------:R-:W-:Y:S01]  /*8bb0*/  ULDC.64 UR6, c[0x0][0x2e8] ;  /* 0x0000ba0000067ab9 */ /* 0x000fe20000000a00 */
[----:B------:R-:W-:Y:S01]  /*8bc0*/  UIMAD UR4, UR42, UR5, UR4 ;  /* 0x000000052a0472a4 */ /* 0x000fe2000f8e0204 */
[----:B------:R-:W-:Y:S01]  /*8bd0*/  SHF.L.U32 R19, R0, 0x3, RZ ;  /* 0x0000000300137819 */ /* 0x000fe200000006ff */
[----:B------:R-:W-:-:S03]  /*8be0*/  IMAD.WIDE.U32 R4, R7, UR42, R4 ;  /* 0x0000002a07047c25 */ /* 0x000fc6000f8e0004 */
[----:B------:R-:W-:Y:S01]  /*8bf0*/  LOP3.LUT R19, R8, 0x200, R19, 0xf8, !PT ;  /* 0x0000020008137812 */ /* 0x000fe200078ef813 */
[----:B------:R-:W-:Y:S01]  /*8c00*/  IMAD.IADD R6, R3, 0x1, -R28 ;  /* 0x0000000103067824 */ /* 0x000fe200078e0a1c */
[----:B------:R-:W-:Y:S01]  /*8c10*/  LEA R0, P1, R4, UR6, 0x1 ;  /* 0x0000000604007c11 */ /* 0x000fe2000f8208ff */
[----:B------:R-:W-:Y:S01]  /*8c20*/  VIADD R3, R5, UR4 ;  /* 0x0000000405037c36 */ /* 0x000fe20008000000 */
[----:B------:R-:W-:Y:S02]  /*8c30*/  UMOV UR4, 0xffffffff ;  /* 0xffffffff00047882 */ /* 0x000fe40000000000 */
[----:B------:R-:W-:Y:S02]  /*8c40*/  ISETP.GE.AND P0, PT, R6, 0x1, PT ;  /* 0x000000010600780c */ /* 0x000fe40003f06270 */
[----:B------:R-:W-:Y:S01]  /*8c50*/  LEA.HI.X R3, R4, UR7, R3, 0x1, P1 ;  /* 0x0000000704037c11 */ /* 0x000fe200088f0c03 */
[----:B------:R-:W-:Y:S10]  /*8c60*/  BRA.DIV UR4, `(.L_x_6529) ;  /* 0x0000002e04307947 */ /* 0x000ff4000b800000 */
[----:B------:R-:W-:Y:S01]  /*8c70*/  SHFL.IDX PT, R5, R3, RZ, 0x181f ;  /* 0x00181fff03057589 */ /* 0x000fe200000e0000 */
[----:B------:R-:W-:Y:S02]  /*8c80*/  @P0 LEA R9, R19, UR45, 0x1 ;  /* 0x0000002d13090c11 */ /* 0x000fe4000f8e08ff */
[----:B------:R-:W-:Y:S01]  /*8c90*/  ISETP.GE.AND P1, PT, R6, 0x21, PT ;  /* 0x000000210600780c */ /* 0x000fe20003f26270 */
[----:B------:R-:W0:Y:S04]  /*8ca0*/  SHFL.IDX PT, R4, R0, RZ, 0x181f ;  /* 0x00181fff00047589 */ /* 0x000e2800000e0000 */
[----:B------:R-:W-:Y:S04]  /*8cb0*/  SHFL.IDX PT, R8, R3, 0x1, 0x181f ;  /* 0x00381f0003087f89 */ /* 0x000fe800000e0000 */
[----:B------:R-:W1:Y:S04]  /*8cc0*/  SHFL.IDX PT, R14, R0, 0x1, 0x181f ;  /* 0x00381f00000e7f89 */ /* 0x000e6800000e0000 */
[----:B------:R-:W2:Y:S04]  /*8cd0*/  SHFL.IDX PT, R37, R0, 0x2, 0x181f ;  /* 0x00581f0000257f89 */ /* 0x000ea800000e0000 */
[----:B------:R-:W3:Y:S04]  /*8ce0*/  SHFL.IDX PT, R10, R3, 0x2, 0x181f ;  /* 0x00581f00030a7f89 */ /* 0x000ee800000e0000 */
[----:B------:R-:W-:Y:S01]  /*8cf0*/  SHFL.IDX PT, R7, R3, 0x3, 0x181f ;  /* 0x00781f0003077f89 */ /* 0x000fe200000e0000 */
[----:B0-----:R-:W-:-:S03]  /*8d00*/  @P0 IMAD.WIDE.U32 R4, R26, 0x2, R4 ;  /* 0x000000021a040825 */ /* 0x001fc600078e0004 */
[----:B------:R-:W0:Y:S04]  /*8d10*/  SHFL.IDX PT, R32, R0, 0x3, 0x181f ;  /* 0x00781f0000207f89 */ /* 0x000e2800000e0000 */
[----:B------:R-:W-:Y:S04]  /*8d20*/  @P0 LDGSTS.E.BYPASS.LTC128B.128 [R9+0x18400], desc[UR38][R4.64], !P3 ;  /* 0x1840000004090fae */ /* 0x000fe8000d901d66 */
[----:B------:R1:W-:Y:S01]  /*8d30*/  @P0 LDGSTS.E.BYPASS.LTC128B.128 [R9+0x1c400], desc[UR38][R4.64+0x80], !P2 ;  /* 0x1c40008004090fae */ /* 0x0003e2000d101d66 */
[----:B------:R-:W-:Y:S01]  /*8d40*/  ISETP.GE.AND P0, PT, R6, 0x11, PT ;  /* 0x000000110600780c */ /* 0x000fe20003f06270 */
[----:B-1----:R-:W-:-:S02]  /*8d50*/  IMAD.MOV.U32 R4, RZ, RZ, R14 ;  /* 0x000000ffff047224 */ /* 0x002fc400078e000e */
[----:B------:R-:W-:-:S10]  /*8d60*/  IMAD.MOV.U32 R5, RZ, RZ, R8 ;  /* 0x000000ffff057224 */ /* 0x000fd400078e0008 */
[C---:B------:R-:W-:Y:S01]  /*8d70*/  @P0 LEA R36, R19.reuse, UR45, 0x1 ;  /* 0x0000002d13240c11 */ /* 0x040fe2000f8e08ff */
[----:B------:R-:W1:Y:S01]  /*8d80*/  SHFL.IDX PT, R14, R0, 0x4, 0x181f ;  /* 0x00981f00000e7f89 */ /* 0x000e6200000e0000 */
[C---:B------:R-:W-:Y:S01]  /*8d90*/  @P0 IMAD.WIDE.U32 R20, R26.reuse, 0x2, R4 ;  /* 0x000000021a140825 */ /* 0x040fe200078e0004 */
[----:B--2---:R-:W-:Y:S02]  /*8da0*/  MOV R4, R37 ;  /* 0x0000002500047202 */ /* 0x004fe40000000f00 */
[----:B------:R-:W-:Y:S01]  /*8db0*/  @P1 LEA R37, R19, UR45, 0x1 ;  /* 0x0000002d13251c11 */ /* 0x000fe2000f8e08ff */
[----:B---3--:R-:W-:Y:S01]  /*8dc0*/  IMAD.MOV.U32 R5, RZ, RZ, R10 ;  /* 0x000000ffff057224 */ /* 0x008fe200078e000a */
[----:B------:R-:W-:Y:S01]  /*8dd0*/  @P0 LDGSTS.E.BYPASS.LTC128B.128 [R36+0x18c00], desc[UR38][R20.64], !P3 ;  /* 0x18c0000014240fae */ /* 0x000fe2000d901d66 */
[----:B------:R-:W-:-:S03]  /*8de0*/  @P1 IMAD.WIDE.U32 R8, R26, 0x2, R4 ;  /* 0x000000021a081825 */ /* 0x000fc600078e0004 */
[----:B------:R-:W-:Y:S01]  /*8df0*/  @P0 LDGSTS.E.BYPASS.LTC128B.128 [R36+0x1cc00], desc[UR38][R20.64+0x80], !P2 ;  /* 0x1cc0008014240fae */ /* 0x000fe2000d101d66 */
[----:B------:R-:W-:Y:S01]  /*8e00*/  ISETP.GE.AND P0, PT, R6, 0x31, PT ;  /* 0x000000310600780c */ /* 0x000fe20003f06270 */
[----:B0-----:R-:W-:Y:S02]  /*8e10*/  IMAD.MOV.U32 R4, RZ, RZ, R32 ;  /* 0x000000ffff047224 */ /* 0x001fe400078e0020 */
[----:B------:R-:W0:Y:S01]  /*8e20*/  SHFL.IDX PT, R10, R3, 0x4, 0x181f ;  /* 0x00981f00030a7f89 */ /* 0x000e2200000e0000 */
[----:B------:R-:W-:-:S03]  /*8e30*/  IMAD.MOV.U32 R5, RZ, RZ, R7 ;  /* 0x000000ffff057224 */ /* 0x000fc600078e0007 */
[----:B------:R-:W-:Y:S04]  /*8e40*/  @P1 LDGSTS.E.BYPASS.LTC128B.128 [R37+0x19400], desc[UR38][R8.64], !P3 ;  /* 0x1940000008251fae */ /* 0x000fe8000d901d66 */
[----:B------:R2:W-:Y:S01]  /*8e50*/  @P1 LDGSTS.E.BYPASS.LTC128B.128 [R37+0x1d400], desc[UR38][R8.64+0x80], !P2 ;  /* 0x1d40008008251fae */ /* 0x0005e2000d101d66 */
[----:B------:R-:W-:Y:S01]  /*8e60*/  ISETP.GE.AND P1, PT, R6, 0x51, PT ;  /* 0x000000510600780c */ /* 0x000fe20003f26270 */
[----:B------:R-:W-:Y:S01]  /*8e70*/  @P0 IMAD.WIDE.U32 R4, R26, 0x2, R4 ;  /* 0x000000021a040825 */ /* 0x000fe200078e0004 */
[----:B------:R-:W-:Y:S01]  /*8e80*/  @P0 LEA R7, R19, UR45, 0x1 ;  /* 0x0000002d13070c11 */ /* 0x000fe2000f8e08ff */
[----:B------:R-:W3:Y:S04]  /*8e90*/  SHFL.IDX PT, R32, R3, 0x5, 0x181f ;  /* 0x00b81f0003207f89 */ /* 0x000ee800000e0000 */
[----:B------:R-:W-:Y:S04]  /*8ea0*/  @P0 LDGSTS.E.BYPASS.LTC128B.128 [R7+0x19c00], desc[UR38][R4.64], !P3 ;  /* 0x19c0000004070fae */ /* 0x000fe8000d901d66 */
[----:B------:R4:W-:Y:S01]  /*8eb0*/  @P0 LDGSTS.E.BYPASS.LTC128B.128 [R7+0x1dc00], desc[UR38][R4.64+0x80], !P2 ;  /* 0x1dc0008004070fae */ /* 0x0009e2000d101d66 */
[----:B------:R-:W-:-:S03]  /*8ec0*/  ISETP.GE.AND P0, PT, R6, 0x41, PT ;  /* 0x000000410600780c */ /* 0x000fc60003f06270 */
[----:B--2---:R-:W2:Y:S04]  /*8ed0*/  SHFL.IDX PT, R37, R0, 0x5, 0x181f ;  /* 0x00b81f0000257f89 */ /* 0x004ea800000e0000 */
[----:B------:R-:W5:Y:S04]  /*8ee0*/  SHFL.IDX PT, R36, R0, 0x6, 0x181f ;  /* 0x00d81f0000247f89 */ /* 0x000f6800000e0000 */
[----:B----4-:R-:W4:Y:S01]  /*8ef0*/  SHFL.IDX PT, R7, R3, 0x6, 0x181f ;  /* 0x00d81f0003077f89 */ /* 0x010f2200000e0000 */
[----:B-1----:R-:W-:Y:S01]  /*8f00*/  MOV R4, R14 ;  /* 0x0000000e00047202 */ /* 0x002fe20000000f00 */
[----:B0-----:R-:W-:Y:S01]  /*8f10*/  IMAD.MOV.U32 R5, RZ, RZ, R10 ;  /* 0x000000ffff057224 */ /* 0x001fe200078e000a */
[----:B------:R-:W-:Y:S01]  /*8f20*/  @P0 LEA R10, R19, UR45, 0x1 ;  /* 0x0000002d130a0c11 */ /* 0x000fe2000f8e08ff */
[----:B------:R-:W0:Y:S02]  /*8f30*/  SHFL.IDX PT, R3, R3, 0x7, 0x181f ;  /* 0x00f81f0003037f89 */ /* 0x000e2400000e0000 */
[----:B------:R-:W-:-:S02]  /*8f40*/  @P0 IMAD.WIDE.U32 R20, R26, 0x2, R4 ;  /* 0x000000021a140825 */ /* 0x000fc400078e0004 */
[----:B------:R1:W0:Y:S02]  /*8f50*/  SHFL.IDX PT, R14, R0, 0x7, 0x181f ;  /* 0x00f81f00000e7f89 */ /* 0x00022400000e0000 */
[----:B---3--:R-:W-:Y:S02]  /*8f60*/  IMAD.MOV.U32 R5, RZ, RZ, R32 ;  /* 0x000000ffff057224 */ /* 0x008fe400078e0020 */
[----:B------:R1:W-:Y:S04]  /*8f70*/  @P0 LDGSTS.E.BYPASS.LTC128B.128 [R10+0x1a400], desc[UR38][R20.64], !P3 ;  /* 0x1a400000140a0fae */ /* 0x0003e8000d901d66 */
[----:B------:R1:W-:Y:S01]  /*8f80*/  @P0 LDGSTS.E.BYPASS.LTC128B.128 [R10+0x1e400], desc[UR38][R20.64+0x80], !P2 ;  /* 0x1e400080140a0fae */ /* 0x0003e2000d101d66 */
[----:B------:R-:W-:Y:S01]  /*8f90*/  ISETP.GE.AND P0, PT, R6, 0x61, PT ;  /* 0x000000610600780c */ /* 0x000fe20003f06270 */
[----:B--2---:R-:W-:Y:S01]  /*8fa0*/  IMAD.MOV.U32 R4, RZ, RZ, R37 ;  /* 0x000000ffff047224 */ /* 0x004fe200078e0025 */
[----:B------:R-:W-:-:S03]  /*8fb0*/  @P1 LEA R37, R19, UR45, 0x1 ;  /* 0x0000002d13251c11 */ /* 0x000fc6000f8e08ff */
[----:B------:R-:W-:Y:S01]  /*8fc0*/  @P1 IMAD.WIDE.U32 R8, R26, 0x2, R4 ;  /* 0x000000021a081825 */ /* 0x000fe200078e0004 */
[----:B-----5:R-:W-:-:S03]  /*8fd0*/  MOV R4, R36 ;  /* 0x0000002400047202 */ /* 0x020fc60000000f00 */
[----:B----4-:R-:W-:Y:S01]  /*8fe0*/  IMAD.MOV.U32 R5, RZ, RZ, R7 ;  /* 0x000000ffff057224 */ /* 0x010fe200078e0007 */
[----:B------:R1:W-:Y:S03]  /*8ff0*/  @P1 LDGSTS.E.BYPASS.LTC128B.128 [R37+0x1ac00], desc[UR38][R8.64], !P3 ;  /* 0x1ac0000008251fae */ /* 0x0003e6000d901d66 */
[----:B------:R-:W-:Y:S01]  /*9000*/  @P0 IMAD.WIDE.U32 R4, R26, 0x2, R4 ;  /* 0x000000021a040825 */ /* 0x000fe200078e0004 */
[----:B------:R-:W-:Y:S01]  /*9010*/  @P0 LEA R7, R19, UR45, 0x1 ;  /* 0x0000002d13070c11 */ /* 0x000fe2000f8e08ff */
[----:B------:R1:W-:Y:S04]  /*9020*/  @P1 LDGSTS.E.BYPASS.LTC128B.128 [R37+0x1ec00], desc[UR38][R8.64+0x80], !P2 ;  /* 0x1ec0008008251fae */ /* 0x0003e8000d101d66 */
[----:B------:R1:W-:Y:S04]  /*9030*/  @P0 LDGSTS.E.BYPASS.LTC128B.128 [R7+0x1b400], desc[UR38][R4.64], !P3 ;  /* 0x1b40000004070fae */ /* 0x0003e8000d901d66 */
[----:B0-----:R1:W-:Y:S02]  /*9040*/  @P0 LDGSTS.E.BYPASS.LTC128B.128 [R7+0x1f400], desc[UR38][R4.64+0x80], !P2 ;  /* 0x1f40008004070fae */ /* 0x0013e4000d101d66 */
.L_x_6587:
[----:B------:R-:W-:Y:S01]  /*9050*/  ISETP.GE.AND P0, PT, R6, 0x71, PT ;  /* 0x000000710600780c */ /* 0x000fe20003f06270 */
[----:B-1----:R-:W-:Y:S02]  /*9060*/  IMAD.MOV.U32 R4, RZ, RZ, R14 ;  /* 0x000000ffff047224 */ /* 0x002fe400078e000e */
[----:B------:R-:W-:-:S10]  /*9070*/  IMAD.MOV.U32 R5, RZ, RZ, R3 ;  /* 0x000000ffff057224 */ /* 0x000fd400078e0003 */
[----:B------:R-:W-:Y:S01]  /*9080*/  @P0 IMAD.WIDE.U32 R4, R26, 0x2, R4 ;  /* 0x000000021a040825 */ /* 0x000fe200078e0004 */
[----:B------:R-:W-:-:S05]  /*9090*/  @P0 LEA R3, R19, UR45, 0x1 ;  /* 0x0000002d13030c11 */ /* 0x000fca000f8e08ff */
[----:B------:R-:W-:Y:S01]  /*90a0*/  @!PT LDS RZ, [RZ] ;  /* 0x00000000fffff984 */ /* 0x000fe20000000800 */
[----:B------:R-:W-:Y:S01]  /*90b0*/  @!PT LDS RZ, [RZ] ;  /* 0x00000000fffff984 */ /* 0x000fe20000000800 */
[----:B------:R-:W-:Y:S01]  /*90c0*/  @!PT LDS RZ, [RZ] ;  /* 0x00000000fffff984 */ /* 0x000fe20000000800 */
[----:B------:R0:W-:Y:S04]  /*90d0*/  @P0 LDGSTS.E.BYPASS.LTC128B.128 [R3+0x1bc00], desc[UR38][R4.64], !P3 ;  /* 0x1bc0000004030fae */ /* 0x0001e8000d901d66 */
[----:B------:R0:W-:Y:S01]  /*90e0*/  @P0 LDGSTS.E.BYPASS.LTC128B.128 [R3+0x1fc00], desc[UR38][R4.64+0x80], !P2 ;  /* 0x1fc0008004030fae */ /* 0x0001e2000d101d66 */
[----:B------:R-:W-:Y:S01]  /*90f0*/  NOP ;  /* 0x0000000000007918 */ /* 0x000fe20000000000 */
[----:B------:R-:W-:Y:S02]  /*9100*/  SYNCS.ARRIVE.TRANS64.RED.A0T1 RZ, [UR45+0x28830], RZ ;  /* 0x028830ffffff79a7 */ /* 0x000fe4000820042d */
[----:B------:R-:W-:Y:S01]  /*9110*/  ARRIVES.LDGSTSBAR.64.TRANSCNT [UR45+0x28830] ;  /* 0x02883000ff0079b0 */ /* 0x000fe20008000aad */
[----:B------:R-:W-:Y:S01]  /*9120*/  NOP ;  /* 0x0000000000007918 */ /* 0x000fe20000000000 */
[----:B------:R-:W-:-:S13]  /*9130*/  ISETP.NE.AND P1, PT, R18, 0x3, PT ;  /* 0x000000031200780c */ /* 0x000fda0003f25270 */
[----:B0-----:R-:W-:Y:S05]  /*9140*/  @!P1 BRA `(.L_x_6530) ;  /* 0x0000000000049947 */ /* 0x001fea0003800000 */
[----:B------:R-:W-:Y:S01]  /*9150*/  BPT.TRAP 0x1 ;  /* 0x000000040000795c */ /* 0x000fe20000300000 */
.L_x_6530:
        /* <DEDUP_REMOVED lines=30> */
.L_x_6531:
[----:B------:R-:W0:Y:S01]  /*9340*/  LDC R0, c[0x0][0x448] ;  /* 0x00011200ff007b82 */ /* 0x000e220000000800 */
[----:B------:R-:W-:Y:S01]  /*9350*/  IMAD.IADD R4, R33, 0x1, R28 ;  /* 0x0000000121047824 */ /* 0x000fe200078e021c */
[----:B------:R-:W-:Y:S01]  /*9360*/  ULDC.64 UR4, c[0x0][0x2e0] ;  /* 0x0000b80000047ab9 */ /* 0x000fe20000000a00 */
[----:B------:R-:W-:Y:S01]  /*9370*/  IMAD.U32 R7, RZ, RZ, UR46 ;  /* 0x0000002eff077e24 */ /* 0x000fe2000f8e00ff */
[----:B------:R-:W-:Y:S01]  /*9380*/  ULDC.64 UR6, c[0x0][0x2c8] ;  /* 0x0000b20000067ab9 */ /* 0x000fe20000000a00 */
[----:B------:R-:W-:Y:S01]  /*9390*/  IMAD R3, R35, 0x80, R4 ;  /* 0x0000008023037824 */ /* 0x000fe200078e0204 */
[----:B------:R-:W-:Y:S01]  /*93a0*/  MOV R4, UR36 ;  /* 0x0000002400047c02 */ /* 0x000fe20008000f00 */
[----:B------:R-:W-:Y:S02]  /*93b0*/  IMAD R9, R32, UR4, RZ ;  /* 0x0000000420097c24 */ /* 0x000fe4000f8e02ff */
[----:B------:R-:W-:Y:S02]  /*93c0*/  IMAD.U32 R5, RZ, RZ, UR37 ;  /* 0x00000025ff057e24 */ /* 0x000fe4000f8e00ff */
[----:B------:R-:W-:-:S02]  /*93d0*/  IMAD.MOV.U32 R6, RZ, RZ, R4 ;  /* 0x000000ffff067224 */ /* 0x000fc400078e0004 */
[C---:B------:R-:W-:Y:S02]  /*93e0*/  IMAD R5, R34.reuse, UR5, R9 ;  /* 0x0000000522057c24 */ /* 0x040fe4000f8e0209 */
[----:B------:R-:W-:Y:S02]  /*93f0*/  IMAD.MOV.U32 R9, RZ, RZ, R3 ;  /* 0x000000ffff097224 */ /* 0x000fe400078e0003 */
[----:B------:R-:W-:Y:S01]  /*9400*/  IMAD.WIDE.U32 R6, R34, UR4, R6 ;  /* 0x0000000422067c25 */ /* 0x000fe2000f8e0006 */
[----:B------:R-:W-:-:S04]  /*9410*/  ULDC.64 UR4, c[0x0][0x2d0] ;  /* 0x0000b40000047ab9 */ /* 0x000fc80000000a00 */
[----:B------:R-:W-:Y:S02]  /*9420*/  IADD3 R7, R7, R5, RZ ;  /* 0x0000000507077210 */ /* 0x000fe40007ffe0ff */
[----:B0-----:R-:W-:-:S13]  /*9430*/  ISETP.NE.AND P0, PT, R0, 0x1, PT ;  /* 0x000000010000780c */ /* 0x001fda0003f05270 */
[----:B------:R-:W0:Y:S08]  /*9440*/  @P0 LDC R8, c[0x0][0x44c] ;  /* 0x00011300ff080b82 */ /* 0x000e300000000800 */
[----:B------:R-:W1:Y:S01]  /*9450*/  @P0 LDC R11, c[0x0][0x450] ;  /* 0x00011400ff0b0b82 */ /* 0x000e620000000800 */
[----:B0-----:R-:W-:-:S05]  /*9460*/  @P0 IMAD.HI.U32 R4, R3, R8, RZ ;  /* 0x0000000803040227 */ /* 0x001fca00078e00ff */
[----:B-1----:R-:W-:-:S04]  /*9470*/  @P0 SHF.R.U32.HI R9, RZ, R11, R4 ;  /* 0x0000000bff090219 */ /* 0x002fc80000011604 */
[----:B------:R-:W-:-:S05]  /*9480*/  SHF.R.S32.HI R4, RZ, 0x1f, R9 ;  /* 0x0000001fff047819 */ /* 0x000fca0000011409 */
[----:B------:R-:W-:Y:S02]  /*9490*/  IMAD R8, R4, UR4, RZ ;  /* 0x0000000404087c24 */ /* 0x000fe4000f8e02ff */
[----:B------:R-:W-:Y:S01]  /*94a0*/  IMAD.WIDE.U32 R4, R9, UR4, R6 ;  /* 0x0000000409047c25 */ /* 0x000fe2000f8e0006 */
[----:B------:R-:W-:Y:S02]  /*94b0*/  ULDC UR4, c[0x0][0x2b8] ;  /* 0x0000ae0000047ab9 */ /* 0x000fe40000000800 */
[----:B------:R-:W-:Y:S01]  /*94c0*/  ISETP.GE.AND P0, PT, R26, UR4, PT ;  /* 0x000000041a007c0c */ /* 0x000fe2000bf06270 */
[----:B------:R-:W-:Y:S01]  /*94d0*/  IMAD.MOV R6, RZ, RZ, -R9 ;  /* 0x000000ffff067224 */ /* 0x000fe200078e0a09 */
[----:B------:R-:W-:Y:S01]  /*94e0*/  ISETP.GE.AND P1, PT, R25, UR4, PT ;  /* 0x0000000419007c0c */ /* 0x000fe2000bf26270 */
[----:B------:R-:W-:Y:S01]  /*94f0*/  IMAD R7, R9, UR5, R8 ;  /* 0x0000000509077c24 */ /* 0x000fe2000f8e0208 */
[----:B------:R-:W-:Y:S01]  /*9500*/  UMOV UR4, 0xffffffff ;  /* 0xffffffff00047882 */ /* 0x000fe20000000000 */
[----:B------:R-:W-:-:S02]  /*9510*/  IMAD R3, R0, R6, R3 ;  /* 0x0000000600037224 */ /* 0x000fc400078e0203 */
[----:B------:R-:W-:-:S03]  /*9520*/  IMAD.IADD R5, R5, 0x1, R7 ;  /* 0x0000000105057824 */ /* 0x000fc600078e0207 */
[----:B------:R-:W-:Y:S01]  /*9530*/  SHF.R.S32.HI R6, RZ, 0x1f, R3 ;  /* 0x0000001fff067819 */ /* 0x000fe20000011403 */
[----:B------:R-:W-:-:S04]  /*9540*/  IMAD.WIDE.U32 R4, R3, UR6, R4 ;  /* 0x0000000603047c25 */ /* 0x000fc8000f8e0004 */
[----:B------:R-:W-:-:S04]  /*9550*/  IMAD R6, R6, UR6, RZ ;  /* 0x0000000606067c24 */ /* 0x000fc8000f8e02ff */
[----:B------:R-:W-:Y:S01]  /*9560*/  IMAD R3, R3, UR7, R6 ;  /* 0x0000000703037c24 */ /* 0x000fe2000f8e0206 */
[----:B------:R-:W-:Y:S02]  /*9570*/  ULDC.64 UR6, c[0x0][0x280] ;  /* 0x0000a00000067ab9 */ /* 0x000fe40000000a00 */
[----:B------:R-:W-:Y:S01]  /*9580*/  LEA R6, P2, R4, UR6, 0x1 ;  /* 0x0000000604067c11 */ /* 0x000fe2000f8408ff */
[----:B------:R-:W-:-:S05]  /*9590*/  IMAD.IADD R3, R5, 0x1, R3 ;  /* 0x0000000105037824 */ /* 0x000fca00078e0203 */
[----:B------:R-:W-:Y:S01]  /*95a0*/  LEA.HI.X R3, R4, UR7, R3, 0x1, P2 ;  /* 0x0000000704037c11 */ /* 0x000fe200090f0c03 */
[----:B------:R-:W-:Y:S06]  /*95b0*/  BRA.DIV UR4, `(.L_x_6532) ;  /* 0x0000002e045c7947 */ /* 0x000fec000b800000 */
[----:B------:R-:W-:Y:S01]  /*95c0*/  SHFL.IDX PT, R5, R3, RZ, 0x181f ;  /* 0x00181fff03057589 */ /* 0x000fe200000e0000 */
[----:B------:R-:W-:Y:S01]  /*95d0*/  ULDC UR4, c[0x0][0x288] ;  /* 0x0000a20000047ab9 */ /* 0x000fe20000000800 */
[----:B------:R-:W-:Y:S01]  /*95e0*/  LEA R35, R35, R28, 0x7 ;  /* 0x0000001c23237211 */ /* 0x000fe200078e38ff */
[----:B------:R-:W-:Y:S01]  /*95f0*/  IMAD R0, R0, UR4, RZ ;  /* 0x0000000400007c24 */ /* 0x000fe2000f8e02ff */
[----:B------:R-:W0:Y:S02]  /*9600*/  SHFL.IDX PT, R4, R6, RZ, 0x181f ;  /* 0x00181fff06047589 */ /* 0x000e2400000e0000 */
[C---:B------:R-:W-:Y:S01]  /*9610*/  IADD3 R11, R35.reuse, 0x20, RZ ;  /* 0x00000020230b7810 */ /* 0x040fe20007ffe0ff */
[C---:B------:R-:W-:Y:S01]  /*9620*/  VIADD R9, R35.reuse, 0x10 ;  /* 0x0000001023097836 */ /* 0x040fe20000000000 */
[----:B------:R-:W-:Y:S01]  /*9630*/  SHFL.IDX PT, R7, R3, 0x1, 0x181f ;  /* 0x00381f0003077f89 */ /* 0x000fe200000e0000 */
[----:B------:R-:W-:-:S03]  /*9640*/  ISETP.GE.AND P2, PT, R35, R0, PT ;  /* 0x000000002300720c */ /* 0x000fc60003f46270 */
[----:B------:R-:W1:Y:S10]  /*9650*/  SHFL.IDX PT, R14, R6, 0x1, 0x181f ;  /* 0x00381f00060e7f89 */ /* 0x000e7400000e0000 */
[----:B------:R-:W-:Y:S01]  /*9660*/  @!P2 LEA R21, R19, UR45, 0x1 ;  /* 0x0000002d1315ac11 */ /* 0x000fe2000f8e08ff */
[----:B0-----:R-:W-:-:S05]  /*9670*/  @!P2 IMAD.WIDE.U32 R4, R26, 0x2, R4 ;  /* 0x000000021a04a825 */ /* 0x001fca00078e0004 */
[----:B------:R-:W-:Y:S04]  /*9680*/  @!P2 LDGSTS.E.BYPASS.LTC128B.128 [R21+0x10400], desc[UR38][R4.64], !P0 ;  /* 0x104000000415afae */ /* 0x000fe8000c101d66 */
[----:B------:R1:W-:Y:S01]  /*9690*/  @!P2 LDGSTS.E.BYPASS.LTC128B.128 [R21+0x14400], desc[UR38][R4.64+0x80], !P1 ;  /* 0x144000800415afae */ /* 0x0003e2000c901d66 */
[-C--:B------:R-:W-:Y:S01]  /*96a0*/  ISETP.GE.AND P2, PT, R9, R0.reuse, PT ;  /* 0x000000000900720c */ /* 0x080fe20003f46270 */
[----:B-1----:R-:W-:Y:S02]  /*96b0*/  IMAD.MOV.U32 R4, RZ, RZ, R14 ;  /* 0x000000ffff047224 */ /* 0x002fe400078e000e */
[----:B------:R-:W-:Y:S01]  /*96c0*/  IMAD.MOV.U32 R5, RZ, RZ, R7 ;  /* 0x000000ffff057224 */ /* 0x000fe200078e0007 */
[----:B------:R-:W0:Y:S09]  /*96d0*/  SHFL.IDX PT, R14, R6, 0x2, 0x181f ;  /* 0x00581f00060e7f89 */ /* 0x000e3200000e0000 */
[----:B------:R-:W-:Y:S01]  /*96e0*/  @!P2 LEA R37, R19, UR45, 0x1 ;  /* 0x0000002d1325ac11 */ /* 0x000fe2000f8e08ff */
[----:B------:R-:W-:Y:S01]  /*96f0*/  @!P2 IMAD.WIDE.U32 R8, R26, 0x2, R4 ;  /* 0x000000021a08a825 */ /* 0x000fe200078e0004 */
[----:B------:R-:W1:Y:S04]  /*9700*/  SHFL.IDX PT, R7, R3, 0x2, 0x181f ;  /* 0x00581f0003077f89 */ /* 0x000e6800000e0000 */
[----:B------:R-:W-:Y:S04]  /*9710*/  @!P2 LDGSTS.E.BYPASS.LTC128B.128 [R37+0x10c00], desc[UR38][R8.64], !P0 ;  /* 0x10c000000825afae */ /* 0x000fe8000c101d66 */
[----:B------:R-:W-:Y:S01]  /*9720*/  @!P2 LDGSTS.E.BYPASS.LTC128B.128 [R37+0x14c00], desc[UR38][R8.64+0x80], !P1 ;  /* 0x14c000800825afae */ /* 0x000fe2000c901d66 */
[----:B------:R-:W-:Y:S01]  /*9730*/  ISETP.GE.AND P2, PT, R11, R0, PT ;  /* 0x000000000b00720c */ /* 0x000fe20003f46270 */
[----:B------:R-:W-:-:S02]  /*9740*/  VIADD R11, R35, 0x30 ;  /* 0x00000030230b7836 */ /* 0x000fc40000000000 */
[----:B0-----:R-:W-:Y:S02]  /*9750*/  IMAD.MOV.U32 R4, RZ, RZ, R14 ;  /* 0x000000ffff047224 */ /* 0x001fe400078e000e */
[----:B------:R-:W0:Y:S08]  /*9760*/  SHFL.IDX PT, R14, R6, 0x3, 0x181f ;  /* 0x00781f00060e7f89 */ /* 0x000e3000000e0000 */
[----:B------:R-:W-:Y:S01]  /*9770*/  @!P2 LEA R21, R19, UR45, 0x1 ;  /* 0x0000002d1315ac11 */ /* 0x000fe2000f8e08ff */
[----:B-1----:R-:W-:-:S02]  /*9780*/  IMAD.MOV.U32 R5, RZ, RZ, R7 ;  /* 0x000000ffff057224 */ /* 0x002fc400078e0007 */
[----:B------:R-:W1:Y:S01]  /*9790*/  SHFL.IDX PT, R7, R3, 0x3, 0x181f ;  /* 0x00781f0003077f89 */ /* 0x000e6200000e0000 */
[----:B------:R-:W-:-:S05]  /*97a0*/  @!P2 IMAD.WIDE.U32 R4, R26, 0x2, R4 ;  /* 0x000000021a04a825 */ /* 0x000fca00078e0004 */
[----:B------:R-:W-:Y:S04]  /*97b0*/  @!P2 LDGSTS.E.BYPASS.LTC128B.128 [R21+0x11400], desc[UR38][R4.64], !P0 ;  /* 0x114000000415afae */ /* 0x000fe8000c101d66 */
[----:B------:R0:W-:Y:S01]  /*97c0*/  @!P2 LDGSTS.E.BYPASS.LTC128B.128 [R21+0x15400], desc[UR38][R4.64+0x80], !P1 ;  /* 0x154000800415afae */ /* 0x0001e2000c901d66 */
[----:B------:R-:W-:Y:S01]  /*97d0*/  ISETP.GE.AND P2, PT, R11, R0, PT ;  /* 0x000000000b00720c */ /* 0x000fe20003f46270 */
[----:B------:R-:W-:Y:S01]  /*97e0*/  VIADD R11, R35, 0x40 ;  /* 0x00000040230b7836 */ /* 0x000fe20000000000 */
[----:B0-----:R-:W-:Y:S01]  /*97f0*/  MOV R4, R14 ;  /* 0x0000000e00047202 */ /* 0x001fe20000000f00 */
[----:B-1----:R-:W-:Y:S01]  /*9800*/  IMAD.MOV.U32 R5, RZ, RZ, R7 ;  /* 0x000000ffff057224 */ /* 0x002fe200078e0007 */
        /* <DEDUP_REMOVED lines=10> */
[----:B------:R-:W-:-:S02]  /*98b0*/  @!P2 LEA R21, R19, UR45, 0x1 ;  /* 0x0000002d1315ac11 */ /* 0x000fc4000f8e08ff */
[----:B-1----:R-:W-:Y:S02]  /*98c0*/  MOV R5, R7 ;  /* 0x0000000700057202 */ /* 0x002fe40000000f00 */
[----:B------:R-:W1:Y:S01]  /*98d0*/  SHFL.IDX PT, R7, R3, 0x5, 0x181f ;  /* 0x00b81f0003077f89 */ /* 0x000e6200000e0000 */
[----:B------:R-:W-:-:S05]  /*98e0*/  @!P2 IMAD.WIDE.U32 R4, R26, 0x2, R4 ;  /* 0x000000021a04a825 */ /* 0x000fca00078e0004 */
[----:B------:R-:W-:Y:S04]  /*98f0*/  @!P2 LDGSTS.E.BYPASS.LTC128B.128 [R21+0x12400], desc[UR38][R4.64], !P0 ;  /* 0x124000000415afae */ /* 0x000fe8000c101d66 */
[----:B------:R0:W-:Y:S01]  /*9900*/  @!P2 LDGSTS.E.BYPASS.LTC128B.128 [R21+0x16400], desc[UR38][R4.64+0x80], !P1 ;  /* 0x164000800415afae */ /* 0x0001e2000c901d66 */
[-C--:B------:R-:W-:Y:S02]  /*9910*/  ISETP.GE.AND P2, PT, R11, R0.reuse, PT ;  /* 0x000000000b00720c */ /* 0x080fe40003f46270 */
[----:B------:R-:W-:Y:S01]  /*9920*/  IADD3 R11, R35, 0x60, RZ ;  /* 0x00000060230b7810 */ /* 0x000fe20007ffe0ff */
[----:B0-----:R-:W-:Y:S02]  /*9930*/  IMAD.MOV.U32 R4, RZ, RZ, R14 ;  /* 0x000000ffff047224 */ /* 0x001fe400078e000e */
[----:B-1----:R-:W-:Y:S01]  /*9940*/  IMAD.MOV.U32 R5, RZ, RZ, R7 ;  /* 0x000000ffff057224 */ /* 0x002fe200078e0007 */
[----:B------:R-:W0:Y:S07]  /*9950*/  SHFL.IDX PT, R14, R6, 0x6, 0x181f ;  /* 0x00d81f00060e7f89 */ /* 0x000e2e00000e0000 */
[----:B------:R-:W-:Y:S01]  /*9960*/  @!P2 LEA R37, R19, UR45, 0x1 ;  /* 0x0000002d1325ac11 */ /* 0x000fe2000f8e08ff */
[----:B------:R-:W-:Y:S01]  /*9970*/  @!P2 IMAD.WIDE.U32 R8, R26, 0x2, R4 ;  /* 0x000000021a08a825 */ /* 0x000fe200078e0004 */
[----:B------:R-:W1:Y:S04]  /*9980*/  SHFL.IDX PT, R7, R3, 0x6, 0x181f ;  /* 0x00d81f0003077f89 */ /* 0x000e6800000e0000 */
[----:B------:R2:W-:Y:S04]  /*9990*/  @!P2 LDGSTS.E.BYPASS.LTC128B.128 [R37+0x12c00], desc[UR38][R8.64], !P0 ;  /* 0x12c000000825afae */ /* 0x0005e8000c101d66 */
[----:B------:R2:W-:Y:S01]  /*99a0*/  @!P2 LDGSTS.E.BYPASS.LTC128B.128 [R37+0x16c00], desc[UR38][R8.64+0x80], !P1 ;  /* 0x16c000800825afae */ /* 0x0005e2000c901d66 */
[----:B------:R-:W-:-:S03]  /*99b0*/  ISETP.GE.AND P2, PT, R11, R0, PT ;  /* 0x000000000b00720c */ /* 0x000fc60003f46270 */
[----:B------:R-:W3:Y:S01]  /*99c0*/  SHFL.IDX PT, R3, R3, 0x7, 0x181f ;  /* 0x00f81f0003037f89 */ /* 0x000ee200000e0000 */
[----:B0-----:R-:W-:-:S03]  /*99d0*/  IMAD.MOV.U32 R4, RZ, RZ, R14 ;  /* 0x000000ffff047224 */ /* 0x001fc600078e000e */
[----:B------:R2:W0:Y:S01]  /*99e0*/  SHFL.IDX PT, R14, R6, 0x7, 0x181f ;  /* 0x00f81f00060e7f89 */ /* 0x00042200000e0000 */
[----:B-1----:R-:W-:-:S05]  /*99f0*/  IMAD.MOV.U32 R5, RZ, RZ, R7 ;  /* 0x000000ffff057224 */ /* 0x002fca00078e0007 */
[----:B------:R-:W-:Y:S01]  /*9a00*/  @!P2 LEA R7, R19, UR45, 0x1 ;  /* 0x0000002d1307ac11 */ /* 0x000fe2000f8e08ff */
[----:B------:R-:W-:-:S05]  /*9a10*/  @!P2 IMAD.WIDE.U32 R4, R26, 0x2, R4 ;  /* 0x000000021a04a825 */ /* 0x000fca00078e0004 */
[----:B------:R2:W-:Y:S04]  /*9a20*/  @!P2 LDGSTS.E.BYPASS.LTC128B.128 [R7+0x13400], desc[UR38][R4.64], !P0 ;  /* 0x134000000407afae */ /* 0x0005e8000c101d66 */
[----:B---3--:R2:W-:Y:S02]  /*9a30*/  @!P2 LDGSTS.E.BYPASS.LTC128B.128 [R7+0x17400], desc[UR38][R4.64+0x80], !P1 ;  /* 0x174000800407afae */ /* 0x0085e4000c901d66 */
.L_x_6604:
[----:B------:R-:W-:Y:S01]  /*9a40*/  VIADD R35, R35, 0x70 ;  /* 0x0000007023237836 */ /* 0x000fe20000000000 */
[----:B------:R-:W-:Y:S01]  /*9a50*/  BSSY B0, `(.L_x_6533) ;  /* 0x000000e000007945 */ /* 0x000fe20003800000 */
[----:B0-2---:R-:W-:Y:S02]  /*9a60*/  IMAD.MOV.U32 R4, RZ, RZ, R14 ;  /* 0x000000ffff047224 */ /* 0x005fe400078e000e */
[----:B------:R-:W-:Y:S01]  /*9a70*/  IMAD.MOV.U32 R5, RZ, RZ, R3 ;  /* 0x000000ffff057224 */ /* 0x000fe200078e0003 */
[----:B------:R-:W-:Y:S02]  /*9a80*/  ISETP.GE.AND P2, PT, R35, R0, PT ;  /* 0x000000002300720c */ /* 0x000fe40003f46270 */
[----:B------:R-:W-:-:S04]  /*9a90*/  MOV R0, 0x1 ;  /* 0x0000000100007802 */ /* 0x000fc80000000f00 */
[----:B------:R-:W-:-:S07]  /*9aa0*/  SHF.L.U32 R0, R0, 0x1f, RZ ;  /* 0x0000001f00007819 */ /* 0x000fce00000006ff */
[----:B------:R-:W-:Y:S05]  /*9ab0*/  @P2 BRA `(.L_x_6534) ;  /* 0x00000000001c2947 */ /* 0x000fea0003800000 */
[----:B------:R-:W-:Y:S01]  /*9ac0*/  IMAD.WIDE.U32 R4, R26, 0x2, R4 ;  /* 0x000000021a047825 */ /* 0x000fe200078e0004 */
[----:B------:R-:W-:-:S05]  /*9ad0*/  LEA R3, R19, UR45, 0x1 ;  /* 0x0000002d13037c11 */ /* 0x000fca000f8e08ff */
[----:B------:R-:W-:Y:S01]  /*9ae0*/  @!PT LDS RZ, [RZ] ;  /* 0x00000000fffff984 */ /* 0x000fe20000000800 */
[----:B------:R-:W-:Y:S01]  /*9af0*/  @!PT LDS RZ, [RZ] ;  /* 0x00000000fffff984 */ /* 0x000fe20000000800 */
[----:B------:R-:W-:Y:S01]  /*9b00*/  @!PT LDS RZ, [RZ] ;  /* 0x00000000fffff984 */ /* 0x000fe20000000800 */
[----:B------:R0:W-:Y:S04]  /*9b10*/  LDGSTS.E.BYPASS.LTC128B.128 [R3+0x13c00], desc[UR38][R4.64], !P0 ;  /* 0x13c0000004037fae */ /* 0x0001e8000c101d66 */
[----:B------:R0:W-:Y:S02]  /*9b20*/  LDGSTS.E.BYPASS.LTC128B.128 [R3+0x17c00], desc[UR38][R4.64+0x80], !P1 ;  /* 0x17c0008004037fae */ /* 0x0001e4000c901d66 */
.L_x_6534:
[----:B------:R-:W-:Y:S05]  /*9b30*/  BSYNC B0 ;  /* 0x0000000000007941 */ /* 0x000fea0003800000 */
.L_x_6533:
[----:B------:R-:W-:Y:S01]  /*9b40*/  NOP ;  /* 0x0000000000007918 */ /* 0x000fe20000000000 */
[----:B------:R-:W-:Y:S01]  /*9b50*/  SYNCS.ARRIVE.TRANS64.RED.A0T1 RZ, [UR45+0x28800], RZ ;  /* 0x028800ffffff79a7 */ /* 0x000fe2000820042d */
[----:B------:R-:W-:Y:S01]  /*9b60*/  ARRIVES.LDGSTSBAR.64.TRANSCNT [UR45+0x28800] ;  /* 0x02880000ff0079b0 */ /* 0x000fe20008000aad */
[----:B------:R-:W-:Y:S01]  /*9b70*/  NOP ;  /* 0x0000000000007918 */ /* 0x000fe20000000000 */
[----:B------:R-:W-:Y:S01]  /*9b80*/  SYNCS.ARRIVE.TRANS64.A1T0 RZ, [UR45+0x28800], RZ ;  /* 0x028800ffffff79a7 */ /* 0x000fe2000810002d */
[----:B------:R-:W1:Y:S02]  /*9b90*/  SYNCS.PHASECHK.TRANS64.TRYWAIT P0, [UR45+0x28820], R0 ;  /* 0x02882000ff0075a7 */ /* 0x000e64000800016d */
[----:B-1----:R-:W-:Y:S05]  /*9ba0*/  @!P0 BRA `(.L_x_6535) ;  /* 0x0000003000648947 */ /* 0x002fea0003800000 */
.L_x_6605:
[----:B------:R-:W-:Y:S01]  /*9bb0*/  UIADD3 UR4, UR49, -0x2, URZ ;  /* 0xfffffffe31047890 */ /* 0x000fe2000fffe03f */
[----:B------:R-:W-:Y:S01]  /*9bc0*/  IMAD.MOV.U32 R8, RZ, RZ, 0x1 ;  /* 0x00000001ff087424 */ /* 0x000fe200078e00ff */
[----:B------:R-:W-:Y:S02]  /*9bd0*/  MOV R10, RZ ;  /* 0x000000ff000a7202 */ /* 0x000fe40000000f00 */
[----:B------:R-:W-:-:S06]  /*9be0*/  UISETP.GE.AND UP0, UPT, UR4, UR48, UPT ;  /* 0x000000300400728c */ /* 0x000fcc000bf06270 */
[----:B------:R-:W-:-:S13]  /*9bf0*/  PLOP3.LUT P0, PT, PT, PT, UP0, 0x80, 0x0 ;  /* 0x000000000000781c */ /* 0x000fda0003f0f008 */
[----:B------:R-:W-:Y:S05]  /*9c00*/  @!P0 BRA `(.L_x_6536) ;  /* 0x0000001000288947 */ /* 0x000fea0003800000 */
[----:B------:R-:W-:Y:S01]  /*9c10*/  UIADD3 UR4, UR47, 0x1, URZ ;  /* 0x000000012f047890 */ /* 0x000fe2000fffe03f */
[----:B0-----:R-:W-:Y:S01]  /*9c20*/  LOP3.LUT R3, RZ, UR44, RZ, 0x33, !PT ;  /* 0x0000002cff037c12 */ /* 0x001fe2000f8e33ff */
[----:B------:R-:W-:Y:S01]  /*9c30*/  BSSY B0, `(.L_x_6536) ;  /* 0x0000107000007945 */ /* 0x000fe20003800000 */
[----:B------:R-:W-:Y:S01]  /*9c40*/  IADD3 R31, R33, R31, R28 ;  /* 0x0000001f211f7210 */ /* 0x000fe20007ffe01c */
[----:B------:R-:W-:Y:S01]  /*9c50*/  UIMAD UR4, UR4, UR41, URZ ;  /* 0x00000029040472a4 */ /* 0x000fe2000f8e023f */
[----:B------:R-:W-:Y:S01]  /*9c60*/  IMAD.MOV.U32 R9, RZ, RZ, 0x1 ;  /* 0x00000001ff097424 */ /* 0x000fe200078e00ff */
[----:B------:R-:W-:Y:S02]  /*9c70*/  MOV R20, RZ ;  /* 0x000000ff00147202 */ /* 0x000fe40000000f00 */
[----:B------:R-:W-:Y:S02]  /*9c80*/  VIADD R31, R31, 0xfffffe80 ;  /* 0xfffffe801f1f7836 */ /* 0x000fe40000000000 */
[----:B------:R-:W-:Y:S01]  /*9c90*/  LOP3.LUT R0, RZ, UR4, RZ, 0x33, !PT ;  /* 0x00000004ff007c12 */ /* 0x000fe2000f8e33ff */
[----:B------:R-:W-:-:S02]  /*9ca0*/  ULDC UR4, c[0x0][0x2f4] ;  /* 0x0000bd0000047ab9 */ /* 0x000fc40000000800 */
[----:B------:R-:W-:Y:S02]  /*9cb0*/  ISETP.GE.AND P2, PT, R26, UR4, PT ;  /* 0x000000041a007c0c */ /* 0x000fe4000bf46270 */
[----:B------:R-:W-:Y:S02]  /*9cc0*/  VIMNMX R0, R0, R3, !PT ;  /* 0x0000000300007248 */ /* 0x000fe40007fe0100 */
[----:B------:R-:W-:Y:S02]  /*9cd0*/  IADD3 R3, -R28, UR43, RZ ;  /* 0x0000002b1c037c10 */ /* 0x000fe4000fffe1ff */
[----:B------:R-:W-:Y:S01]  /*9ce0*/  ISETP.GE.AND P1, PT, R25, UR4, PT ;  /* 0x0000000419007c0c */ /* 0x000fe2000bf26270 */
[C---:B------:R-:W-:Y:S01]  /*9cf0*/  IMAD R21, R0.reuse, -0x80, R31 ;  /* 0xffffff8000157824 */ /* 0x040fe200078e021f */
[C---:B------:R-:W-:Y:S01]  /*9d00*/  IADD3 R22, -R0.reuse, -0x2, RZ ;  /* 0xfffffffe00167810 */ /* 0x040fe20007ffe1ff */
[----:B------:R-:W-:-:S04]  /*9d10*/  IMAD R3, R0, 0x80, R3 ;  /* 0x0000008000037824 */ /* 0x000fc800078e0203 */
[----:B------:R-:W-:-:S07]  /*9d20*/  VIADD R31, R3, 0x100 ;  /* 0x00000100031f7836 */ /* 0x000fce0000000000 */
.L_x_6549:
[----:B------:R-:W-:Y:S01]  /*9d30*/  ISETP.NE.AND P0, PT, R29, 0x1, PT ;  /* 0x000000011d00780c */ /* 0x000fe20003f05270 */
[----:B------:R-:W-:-:S12]  /*9d40*/  ULDC.64 UR4, c[0x0][0x428] ;  /* 0x00010a0000047ab9 */ /* 0x000fd80000000a00 */
[----:B------:R-:W0:Y:S08]  /*9d50*/  @P0 LDC R0, c[0x0][0x434] ;  /* 0x00010d00ff000b82 */ /* 0x000e300000000800 */
[----:B------:R-:W1:Y:S01]  /*9d60*/  @P0 LDC R4, c[0x0][0x438] ;  /* 0x00010e00ff040b82 */ /* 0x000e620000000800 */
[----:B0-----:R-:W-:-:S04]  /*9d70*/  @P0 IMAD.HI.U32 R3, R21, R0, RZ ;  /* 0x0000000015030227 */ /* 0x001fc800078e00ff */
[----:B------:R-:W-:Y:S01]  /*9d80*/  IMAD.MOV.U32 R0, RZ, RZ, R21 ;  /* 0x000000ffff007224 */ /* 0x000fe200078e0015 */
[----:B-1----:R-:W-:Y:S01]  /*9d90*/  @P0 SHF.R.U32.HI R0, RZ, R4, R3 ;  /* 0x00000004ff000219 */ /* 0x002fe20000011603 */
[----:B------:R-:W-:-:S03]  /*9da0*/  IMAD R3, R27, UR4, RZ ;  /* 0x000000041b037c24 */ /* 0x000fc6000f8e02ff */
[--C-:B------:R-:W-:Y:S01]  /*9db0*/  SHF.R.S32.HI R5, RZ, 0x1f, R0.reuse ;  /* 0x0000001fff057819 */ /* 0x100fe20000011400 */
[----:B------:R-:W-:Y:S02]  /*9dc0*/  IMAD.MOV.U32 R4, RZ, RZ, R0 ;  /* 0x000000ffff047224 */ /* 0x000fe400078e0000 */
[C---:B------:R-:W-:Y:S02]  /*9dd0*/  IMAD R3, R30.reuse, UR5, R3 ;  /* 0x000000051e037c24 */ /* 0x040fe4000f8e0203 */
[----:B------:R-:W-:Y:S01]  /*9de0*/  IMAD.WIDE.U32 R6, R30, UR4, R4 ;  /* 0x000000041e067c25 */ /* 0x000fe2000f8e0004 */
[----:B------:R-:W-:-:S04]  /*9df0*/  ULDC.64 UR4, c[0x0][0x418] ;  /* 0x0001060000047ab9 */ /* 0x000fc80000000a00 */
[----:B------:R-:W-:Y:S02]  /*9e00*/  IADD3 R3, R3, R7, RZ ;  /* 0x0000000703037210 */ /* 0x000fe40007ffe0ff */
[----:B------:R-:W-:-:S04]  /*9e10*/  LEA R4, P0, R6, UR4, 0x2 ;  /* 0x0000000406047c11 */ /* 0x000fc8000f8010ff */
[----:B------:R-:W-:-:S05]  /*9e20*/  LEA.HI.X R5, R6, UR5, R3, 0x2, P0 ;  /* 0x0000000506057c11 */ /* 0x000fca00080f1403 */
[----:B--2---:R-:W2:Y:S01]  /*9e30*/  LDG.E R32, desc[UR38][R4.64] ;  /* 0x0000002604207981 */ /* 0x004ea2000c1e1900 */
[----:B------:R-:W-:Y:S01]  /*9e40*/  ISETP.NE.AND P3, PT, R18, 0x3, PT ;  /* 0x000000031200780c */ /* 0x000fe20003f65270 */
[----:B------:R-:W-:-:S05]  /*9e50*/  VIADD R10, R20, 0x1 ;  /* 0x00000001140a7836 */ /* 0x000fca0000000000 */
[----:B------:R-:W-:-:S04]  /*9e60*/  ISETP.NE.AND P0, PT, R10, 0x2, PT ;  /* 0x000000020a00780c */ /* 0x000fc80003f05270 */
[----:B------:R-:W-:Y:S02]  /*9e70*/  SEL R8, RZ, 0x1, P0 ;  /* 0x00000001ff087807 */ /* 0x000fe40000000000 */
[----:B------:R-:W-:Y:S02]  /*9e80*/  SEL R10, R10, RZ, P0 ;  /* 0x000000ff0a0a7207 */ /* 0x000fe40000000000 */
[----:B------:R-:W-:Y:S02]  /*9e90*/  LOP3.LUT R8, R9, R8, RZ, 0x3c, !PT ;  /* 0x0000000809087212 */ /* 0x000fe400078e3cff */
[----:B--2---:R-:W-:Y:S01]  /*9ea0*/  SHF.R.S32.HI R33, RZ, 0x1f, R32 ;  /* 0x0000001fff217819 */ /* 0x004fe20000011420 */
[----:B------:R-:W-:Y:S06]  /*9eb0*/  @!P3 BRA `(.L_x_6537) ;  /* 0x000000000004b947 */ /* 0x000fec0003800000 */
[----:B------:R-:W-:Y:S01]  /*9ec0*/  BPT.TRAP 0x1 ;  /* 0x000000040000795c */ /* 0x000fe20000300000 */
.L_x_6537:
[----:B------:R-:W-:Y:S01]  /*9ed0*/  LEA R34, R10, UR45, 0x3 ;  /* 0x0000002d0a227c11 */ /* 0x000fe2000f8e18ff */
[----:B------:R-:W-:Y:S01]  /*9ee0*/  BSSY B1, `(.L_x_6538) ;  /* 0x0000004000017945 */ /* 0x000fe20003800000 */
[----:B------:R-:W-:-:S04]  /*9ef0*/  SHF.L.U32 R3, R8, 0x1f, RZ ;  /* 0x0000001f08037819 */ /* 0x000fc800000006ff */
[----:B------:R-:W0:Y:S02]  /*9f00*/  SYNCS.PHASECHK.TRANS64.TRYWAIT P0, [R34+URZ+0x28840], R3 ;  /* 0x02884003220075a7 */ /* 0x000e24000800017f */
[----:B0-----:R-:W-:Y:S05]  /*9f10*/  @!P0 BRA `(.L_x_6539) ;  /* 0x0000002c00a08947 */ /* 0x001fea0003800000 */
.L_x_6606:
[----:B------:R-:W-:Y:S05]  /*9f20*/  BSYNC B1 ;  /* 0x0000000000017941 */ /* 0x000fea0003800000 */
.L_x_6538:
[----:B------:R-:W-:Y:S01]  /*9f30*/  ULDC UR4, c[0x0][0x430] ;  /* 0x00010c0000047ab9 */ /* 0x000fe20000000800 */
[----:B------:R-:W-:Y:S01]  /*9f40*/  R2UR UR6, R24 ;  /* 0x00000000180672ca */ /* 0x000fe200000e0000 */
[----:B------:R-:W-:Y:S01]  /*9f50*/  UIADD3 UR4, -UR4, URZ, URZ ;  /* 0x0000003f04047290 */ /* 0x000fe2000fffe13f */
[C---:B------:R-:W-:Y:S02]  /*9f60*/  LOP3.LUT P4, RZ, R23.reuse, 0x2, RZ, 0xc0, !PT ;  /* 0x0000000217ff7812 */ /* 0x040fe4000788c0ff */
[----:B------:R-:W-:-:S03]  /*9f70*/  LOP3.LUT P3, RZ, R23, 0x1, RZ, 0xc0, !PT ;  /* 0x0000000117ff7812 */ /* 0x000fc6000786c0ff */
[----:B------:R-:W-:Y:S01]  /*9f80*/  IMAD R35, R0, UR4, R21 ;  /* 0x0000000400237c24 */ /* 0x000fe2000f8e0215 */
[----:B------:R-:W-:-:S03]  /*9f90*/  ULDC.64 UR4, c[0x0][0x300] ;  /* 0x0000c00000047ab9 */ /* 0x000fc60000000a00 */
[----:B------:R-:W-:Y:S01]  /*9fa0*/  IMAD.WIDE.U32 R4, R35, UR4, RZ ;  /* 0x0000000423047c25 */ /* 0x000fe2000f8e00ff */
[----:B------:R-:W-:-:S05]  /*9fb0*/  SHF.R.S32.HI R36, RZ, 0x1f, R35 ;  /* 0x0000001fff247819 */ /* 0x000fca0000011423 */
[----:B------:R-:W-:-:S04]  /*9fc0*/  IMAD R0, R36, UR4, RZ ;  /* 0x0000000424007c24 */ /* 0x000fc8000f8e02ff */
[----:B0-----:R-:W-:Y:S01]  /*9fd0*/  IMAD R3, R35, UR5, R0 ;  /* 0x0000000523037c24 */ /* 0x001fe2000f8e0200 */
        /* <DEDUP_REMOVED lines=16> */
[----:B------:R-:W-:Y:S01]  /*a0e0*/  IMAD R4, R10, 0x4000, R19 ;  /* 0x000040000a047824 */ /* 0x000fe200078e0213 */
[----:B------:R-:W-:Y:S07]  /*a0f0*/  BRA.DIV UR4, `(.L_x_6540) ;  /* 0x0000002e043c7947 */ /* 0x000fee000b800000 */
[----:B------:R-:W0:Y:S01]  /*a100*/  SHFL.IDX PT, R14, R6, RZ, 0x181f ;  /* 0x00181fff060e7589 */ /* 0x000e2200000e0000 */
[----:B------:R-:W-:Y:S01]  /*a110*/  IMAD.SHL.U32 R3, R26, 0x2, RZ ;  /* 0x000000021a037824 */ /* 0x000fe200078e00ff */
[----:B------:R-:W-:Y:S02]  /*a120*/  LEA R4, R4, UR45, 0x1 ;  /* 0x0000002d04047c11 */ /* 0x000fe4000f8e08ff */
[----:B------:R-:W1:Y:S04]  /*a130*/  SHFL.IDX PT, R0, R5, RZ, 0x181f ;  /* 0x00181fff05007589 */ /* 0x000e6800000e0000 */
[----:B------:R-:W2:Y:S04]  /*a140*/  SHFL.IDX PT, R37, R6, 0x1, 0x181f ;  /* 0x00381f0006257f89 */ /* 0x000ea800000e0000 */
[----:B------:R-:W-:Y:S01]  /*a150*/  SHFL.IDX PT, R7, R5, 0x2, 0x181f ;  /* 0x00581f0005077f89 */ /* 0x000fe200000e0000 */
[----:B0-----:R-:W-:-:S04]  /*a160*/  IADD3 R14, P0, R14, R3, RZ ;  /* 0x000000030e0e7210 */ /* 0x001fc80007f1e0ff */
[----:B-1----:R-:W-:Y:S02]  /*a170*/  IADD3.X R15, RZ, R0, RZ, P0, !PT ;  /* 0x00000000ff0f7210 */ /* 0x002fe400007fe4ff */
[----:B------:R-:W0:Y:S01]  /*a180*/  SHFL.IDX PT, R0, R5, 0x1, 0x181f ;  /* 0x00381f0005007f89 */ /* 0x000e2200000e0000 */
[----:B--2---:R-:W-:-:S03]  /*a190*/  IADD3 R12, P0, R37, R3, RZ ;  /* 0x00000003250c7210 */ /* 0x004fc60007f1e0ff */
[----:B------:R-:W-:Y:S04]  /*a1a0*/  LDGSTS.E.BYPASS.LTC128B.128 [R4+0x18400], desc[UR38][R14.64], !P4 ;  /* 0x184000000e047fae */ /* 0x000fe8000e101d66 */
[----:B------:R1:W-:Y:S04]  /*a1b0*/  LDGSTS.E.BYPASS.LTC128B.128 [R4+0x1c400], desc[UR38][R14.64+0x80], !P3 ;  /* 0x1c4000800e047fae */ /* 0x0003e8000d901d66 */
[----:B------:R-:W-:Y:S04]  /*a1c0*/  SHFL.IDX PT, R37, R6, 0x3, 0x181f ;  /* 0x00781f0006257f89 */ /* 0x000fe800000e0000 */
[----:B-1----:R-:W1:Y:S01]  /*a1d0*/  SHFL.IDX PT, R14, R6, 0x2, 0x181f ;  /* 0x00581f00060e7f89 */ /* 0x002e6200000e0000 */
[----:B0-----:R-:W-:-:S03]  /*a1e0*/  IMAD.X R13, RZ, RZ, R0, P0 ;  /* 0x000000ffff0d7224 */ /* 0x001fc600000e0600 */
[----:B------:R-:W0:Y:S04]  /*a1f0*/  SHFL.IDX PT, R0, R5, 0x3, 0x181f ;  /* 0x00781f0005007f89 */ /* 0x000e2800000e0000 */
[----:B------:R-:W-:Y:S04]  /*a200*/  LDGSTS.E.BYPASS.LTC128B.128 [R4+0x18c00], desc[UR38][R12.64], !P4 ;  /* 0x18c000000c047fae */ /* 0x000fe8000e101d66 */
[----:B------:R1:W-:Y:S02]  /*a210*/  LDGSTS.E.BYPASS.LTC128B.128 [R4+0x1cc00], desc[UR38][R12.64+0x80], !P3 ;  /* 0x1cc000800c047fae */ /* 0x0003e4000d901d66 */
[----:B-1----:R-:W-:-:S05]  /*a220*/  IADD3 R12, P0, R14, R3, RZ ;  /* 0x000000030e0c7210 */ /* 0x002fca0007f1e0ff */
[----:B------:R-:W-:Y:S01]  /*a230*/  IMAD.X R13, RZ, RZ, R7, P0 ;  /* 0x000000ffff0d7224 */ /* 0x000fe200000e0607 */
[----:B------:R-:W-:Y:S01]  /*a240*/  IADD3 R14, P0, R37, R3, RZ ;  /* 0x00000003250e7210 */ /* 0x000fe20007f1e0ff */
[----:B------:R-:W-:Y:S04]  /*a250*/  SHFL.IDX PT, R7, R5, 0x5, 0x181f ;  /* 0x00b81f0005077f89 */ /* 0x000fe800000e0000 */
[----:B------:R-:W1:Y:S01]  /*a260*/  SHFL.IDX PT, R37, R6, 0x4, 0x181f ;  /* 0x00981f0006257f89 */ /* 0x000e6200000e0000 */
[----:B0-----:R-:W-:-:S03]  /*a270*/  IMAD.X R15, RZ, RZ, R0, P0 ;  /* 0x000000ffff0f7224 */ /* 0x001fc600000e0600 */
[----:B------:R-:W0:Y:S04]  /*a280*/  SHFL.IDX PT, R0, R5, 0x4, 0x181f ;  /* 0x00981f0005007f89 */ /* 0x000e2800000e0000 */
[----:B------:R-:W-:Y:S04]  /*a290*/  LDGSTS.E.BYPASS.LTC128B.128 [R4+0x19400], desc[UR38][R12.64], !P4 ;  /* 0x194000000c047fae */ /* 0x000fe8000e101d66 */
[----:B------:R1:W-:Y:S04]  /*a2a0*/  LDGSTS.E.BYPASS.LTC128B.128 [R4+0x1d400], desc[UR38][R12.64+0x80], !P3 ;  /* 0x1d4000800c047fae */ /* 0x0003e8000d901d66 */
[----:B------:R-:W-:Y:S04]  /*a2b0*/  LDGSTS.E.BYPASS.LTC128B.128 [R4+0x19c00], desc[UR38][R14.64], !P4 ;  /* 0x19c000000e047fae */ /* 0x000fe8000e101d66 */
[----:B------:R2:W-:Y:S01]  /*a2c0*/  LDGSTS.E.BYPASS.LTC128B.128 [R4+0x1dc00], desc[UR38][R14.64+0x80], !P3 ;  /* 0x1dc000800e047fae */ /* 0x0005e2000d901d66 */
[----:B-1----:R-:W-:-:S03]  /*a2d0*/  IADD3 R12, P0, R37, R3, RZ ;  /* 0x00000003250c7210 */ /* 0x002fc60007f1e0ff */
[----:B------:R-:W-:Y:S01]  /*a2e0*/  SHFL.IDX PT, R37, R6, 0x6, 0x181f ;  /* 0x00d81f0006257f89 */ /* 0x000fe200000e0000 */
[----:B0-----:R-:W-:-:S03]  /*a2f0*/  IADD3.X R13, RZ, R0, RZ, P0, !PT ;  /* 0x00000000ff0d7210 */ /* 0x001fc600007fe4ff */
[----:B------:R-:W-:Y:S04]  /*a300*/  SHFL.IDX PT, R0, R5, 0x6, 0x181f ;  /* 0x00d81f0005007f89 */ /* 0x000fe800000e0000 */
[----:B--2---:R-:W0:Y:S04]  /*a310*/  SHFL.IDX PT, R14, R6, 0x5, 0x181f ;  /* 0x00b81f00060e7f89 */ /* 0x004e2800000e0000 */
[----:B------:R-:W-:Y:S04]  /*a320*/  LDGSTS.E.BYPASS.LTC128B.128 [R4+0x1a400], desc[UR38][R12.64], !P4 ;  /* 0x1a4000000c047fae */ /* 0x000fe8000e101d66 */
[----:B------:R1:W-:Y:S04]  /*a330*/  LDGSTS.E.BYPASS.LTC128B.128 [R4+0x1e400], desc[UR38][R12.64+0x80], !P3 ;  /* 0x1e4000800c047fae */ /* 0x0003e8000d901d66 */
[----:B------:R-:W2:Y:S04]  /*a340*/  SHFL.IDX PT, R6, R6, 0x7, 0x181f ;  /* 0x00f81f0006067f89 */ /* 0x000ea800000e0000 */
[----:B------:R-:W3:Y:S01]  /*a350*/  SHFL.IDX PT, R5, R5, 0x7, 0x181f ;  /* 0x00f81f0005057f89 */ /* 0x000ee200000e0000 */
[----:B0-----:R-:W-:-:S05]  /*a360*/  IADD3 R14, P0, R14, R3, RZ ;  /* 0x000000030e0e7210 */ /* 0x001fca0007f1e0ff */
[----:B------:R-:W-:Y:S01]  /*a370*/  IMAD.X R15, RZ, RZ, R7, P0 ;  /* 0x000000ffff0f7224 */ /* 0x000fe200000e0607 */
[----:B-1----:R-:W-:-:S04]  /*a380*/  IADD3 R12, P0, R37, R3, RZ ;  /* 0x00000003250c7210 */ /* 0x002fc80007f1e0ff */
[----:B------:R0:W-:Y:S01]  /*a390*/  LDGSTS.E.BYPASS.LTC128B.128 [R4+0x1ac00], desc[UR38][R14.64], !P4 ;  /* 0x1ac000000e047fae */ /* 0x0001e2000e101d66 */
[----:B------:R-:W-:-:S03]  /*a3a0*/  IMAD.X R13, RZ, RZ, R0, P0 ;  /* 0x000000ffff0d7224 */ /* 0x000fc600000e0600 */
[----:B------:R0:W-:Y:S04]  /*a3b0*/  LDGSTS.E.BYPASS.LTC128B.128 [R4+0x1ec00], desc[UR38][R14.64+0x80], !P3 ;  /* 0x1ec000800e047fae */ /* 0x0001e8000d901d66 */
[----:B------:R0:W-:Y:S04]  /*a3c0*/  LDGSTS.E.BYPASS.LTC128B.128 [R4+0x1b400], desc[UR38][R12.64], !P4 ;  /* 0x1b4000000c047fae */ /* 0x0001e8000e101d66 */
[----:B--23--:R0:W-:Y:S02]  /*a3d0*/  LDGSTS.E.BYPASS.LTC128B.128 [R4+0x1f400], desc[UR38][R12.64+0x80], !P3 ;  /* 0x1f4000800c047fae */ /* 0x00c1e4000d901d66 */
.L_x_6624:
[----:B------:R-:W-:-:S05]  /*a3e0*/  IADD3 R6, P0, R6, R3, RZ ;  /* 0x0000000306067210 */ /* 0x000fca0007f1e0ff */
[----:B------:R-:W-:Y:S01]  /*a3f0*/  IMAD.X R7, RZ, RZ, R5, P0 ;  /* 0x000000ffff077224 */ /* 0x000fe200000e0605 */
[----:B------:R-:W-:-:S04]  /*a400*/  PLOP3.LUT P0, PT, PT, PT, PT, 0x80, 0x0 ;  /* 0x000000000000781c */ /* 0x000fc80003f0f070 */
[----:B------:R-:W-:Y:S01]  /*a410*/  @!PT LDS RZ, [RZ] ;  /* 0x00000000fffff984 */ /* 0x000fe20000000800 */
[----:B------:R-:W-:Y:S01]  /*a420*/  @!PT LDS RZ, [RZ] ;  /* 0x00000000fffff984 */ /* 0x000fe20000000800 */
[----:B------:R-:W-:Y:S01]  /*a430*/  @!PT LDS RZ, [RZ] ;  /* 0x00000000fffff984 */ /* 0x000fe20000000800 */
[----:B------:R1:W-:Y:S04]  /*a440*/  LDGSTS.E.BYPASS.LTC128B.128 [R4+0x1bc00], desc[UR38][R6.64], !P4 ;  /* 0x1bc0000006047fae */ /* 0x0003e8000e101d66 */
[----:B------:R1:W-:Y:S01]  /*a450*/  LDGSTS.E.BYPASS.LTC128B.128 [R4+0x1fc00], desc[UR38][R6.64+0x80], !P3 ;  /* 0x1fc0008006047fae */ /* 0x0003e2000d901d66 */
[----:B------:R-:W-:-:S04]  /*a460*/  NOP ;  /* 0x0000000000007918 */ /* 0x000fc80000000000 */
.L_x_6541:
[----:B------:R-:W-:Y:S02]  /*a470*/  PLOP3.LUT P3, PT, P3, P0, PT, 0xa2, 0x0 ;  /* 0x000000000000781c */ /* 0x000fe40001f61472 */
[----:B------:R-:W-:-:S08]  /*a480*/  @P0 R2UR P3, UR4, R34 ;  /* 0x00000000220402ca */ /* 0x000fd00000060000 */
[----:B------:R-:W-:-:S05]  /*a490*/  @P0 PLOP3.LUT P0, PT, P3, PT, PT, 0x80, 0x0 ;  /* 0x000000000000081c */ /* 0x000fca0001f0f070 */
[----:B------:R-:W-:Y:S01]  /*a4a0*/  @!P3 SYNCS.ARRIVE.TRANS64.RED.A0T1 RZ, [UR4+0x28830], RZ ;  /* 0x028830ffffffb9a7 */ /* 0x000fe20008200404 */
[----:B------:R-:W-:Y:S07]  /*a4b0*/  @!P3 ARRIVES.LDGSTSBAR.64.TRANSCNT [UR4+0x28830] ;  /* 0x02883000ff00b9b0 */ /* 0x000fee0008000a84 */
[----:B------:R-:W-:Y:S05]  /*a4c0*/  @P0 BRA.U.ANY `(.L_x_6541) ;  /* 0xfffffffd00e80947 */ /* 0x000fea000393ffff */
[----:B------:R-:W-:Y:S01]  /*a4d0*/  NOP ;  /* 0x0000000000007918 */ /* 0x000fe20000000000 */
[----:B------:R-:W-:-:S13]  /*a4e0*/  ISETP.NE.AND P4, PT, R18, 0x3, PT ;  /* 0x000000031200780c */ /* 0x000fda0003f85270 */
[----:B------:R-:W-:Y:S05]  /*a4f0*/  @!P4 BRA `(.L_x_6542) ;  /* 0x000000000004c947 */ /* 0x000fea0003800000 */
[----:B------:R-:W-:Y:S01]  /*a500*/  BPT.TRAP 0x1 ;  /* 0x000000040000795c */ /* 0x000fe20000300000 */
.L_x_6542:
[----:B------:R2:W-:Y:S01]  /*a510*/  SYNCS.ARRIVE.TRANS64.A1T0 RZ, [R34+URZ+0x28830], RZ ;  /* 0x028830ff22ff79a7 */ /* 0x0005e2000810003f */
[----:B------:R-:W-:Y:S05]  /*a520*/  @!P4 BRA `(.L_x_6543) ;  /* 0x000000000004c947 */ /* 0x000fea0003800000 */
[----:B------:R-:W-:Y:S01]  /*a530*/  BPT.TRAP 0x1 ;  /* 0x000000040000795c */ /* 0x000fe20000300000 */
.L_x_6543:
[----:B------:R-:W-:Y:S01]  /*a540*/  SHF.L.U32 R5, R9, 0x1f, RZ ;  /* 0x0000001f09057819 */ /* 0x000fe200000006ff */
[----:B------:R-:W-:Y:S01]  /*a550*/  BSSY B1, `(.L_x_6544) ;  /* 0x0000004000017945 */ /* 0x000fe20003800000 */
[----:B------:R-:W-:-:S04]  /*a560*/  LEA R0, R20, UR45, 0x3 ;  /* 0x0000002d14007c11 */ /* 0x000fc8000f8e18ff */
[----:B------:R-:W3:Y:S02]  /*a570*/  SYNCS.PHASECHK.TRANS64.TRYWAIT P0, [R0+URZ+0x28860], R5 ;  /* 0x02886005000075a7 */ /* 0x000ee4000800017f */
[----:B---3--:R-:W-:Y:S05]  /*a580*/  @!P0 BRA `(.L_x_6545) ;  /* 0x0000003000748947 */ /* 0x008fea0003800000 */
.L_x_6625:
[----:B------:R-:W-:Y:S05]  /*a590*/  BSYNC B1 ;  /* 0x0000000000017941 */ /* 0x000fea0003800000 */
.L_x_6544:
[----:B------:R-:W-:Y:S01]  /*a5a0*/  UMOV UR4, 0xffffffff ;  /* 0xffffffff00047882 */ /* 0x000fe20000000000 */
[----:B-1----:R-:W-:Y:S02]  /*a5b0*/  LEA R7, R20, R19, 0xe ;  /* 0x0000001314077211 */ /* 0x002fe400078e70ff */
[----:B------:R-:W-:Y:S05]  /*a5c0*/  BRA.DIV UR4, `(.L_x_6546) ;  /* 0x0000003204787947 */ /* 0x000fea000b800000 */
[----:B0-----:R-:W0:Y:S01]  /*a5d0*/  SHFL.IDX PT, R14, R16, RZ, 0x181f ;  /* 0x00181fff100e7589 */ /* 0x001e2200000e0000 */
[----:B------:R-:W-:-:S03]  /*a5e0*/  LEA R7, R7, UR45, 0x1 ;  /* 0x0000002d07077c11 */ /* 0x000fc6000f8e08ff */
[----:B---3--:R-:W1:Y:S04]  /*a5f0*/  SHFL.IDX PT, R5, R2, RZ, 0x181f ;  /* 0x00181fff02057589 */ /* 0x008e6800000e0000 */
[----:B------:R-:W-:Y:S01]  /*a600*/  SHFL.IDX PT, R6, R2, 0x1, 0x181f ;  /* 0x00381f0002067f89 */ /* 0x000fe200000e0000 */
[----:B0-----:R-:W-:-:S03]  /*a610*/  IADD3 R4, P0, R14, R3, RZ ;  /* 0x000000030e047210 */ /* 0x001fc60007f1e0ff */
[----:B------:R-:W0:Y:S02]  /*a620*/  SHFL.IDX PT, R14, R16, 0x1, 0x181f ;  /* 0x00381f00100e7f89 */ /* 0x000e2400000e0000 */
[----:B-1----:R-:W-:Y:S01]  /*a630*/  IMAD.X R5, RZ, RZ, R5, P0 ;  /* 0x000000ffff057224 */ /* 0x002fe200000e0605 */
[----:B------:R-:W-:-:S13]  /*a640*/  ISETP.LT.OR P0, PT, R31, 0x1, P2 ;  /* 0x000000011f00780c */ /* 0x000fda0001701670 */
[----:B------:R-:W-:Y:S01]  /*a650*/  LDGSTS.E.BYPASS.LTC128B.128 [R7+0x400], desc[UR38][R4.64], !P0 ;  /* 0x0040000004077fae */ /* 0x000fe2000c101d66 */
[----:B------:R-:W-:-:S13]  /*a660*/  ISETP.LT.OR P0, PT, R31, 0x1, P1 ;  /* 0x000000011f00780c */ /* 0x000fda0000f01670 */
[----:B------:R1:W-:Y:S01]  /*a670*/  LDGSTS.E.BYPASS.LTC128B.128 [R7+0x4400], desc[UR38][R4.64+0x80], !P0 ;  /* 0x0440008004077fae */ /* 0x0003e2000c101d66 */
[----:B0-----:R-:W-:-:S03]  /*a680*/  IADD3 R12, P0, R14, R3, RZ ;  /* 0x000000030e0c7210 */ /* 0x001fc60007f1e0ff */
[----:B------:R-:W1:Y:S02]  /*a690*/  SHFL.IDX PT, R14, R16, 0x2, 0x181f ;  /* 0x00581f00100e7f89 */ /* 0x000e6400000e0000 */
[----:B------:R-:W-:Y:S01]  /*a6a0*/  IMAD.X R13, RZ, RZ, R6, P0 ;  /* 0x000000ffff0d7224 */ /* 0x000fe200000e0606 */
[----:B------:R-:W-:Y:S01]  /*a6b0*/  ISETP.LT.OR P0, PT, R31, 0x11, P2 ;  /* 0x000000111f00780c */ /* 0x000fe20001701670 */
[----:B------:R-:W0:-:S12]  /*a6c0*/  SHFL.IDX PT, R6, R2, 0x2, 0x181f ;  /* 0x00581f0002067f89 */ /* 0x000e1800000e0000 */
[----:B------:R-:W-:Y:S01]  /*a6d0*/  LDGSTS.E.BYPASS.LTC128B.128 [R7+0xc00], desc[UR38][R12.64], !P0 ;  /* 0x00c000000c077fae */ /* 0x000fe2000c101d66 */
[----:B------:R-:W-:-:S13]  /*a6e0*/  ISETP.LT.OR P0, PT, R31, 0x11, P1 ;  /* 0x000000111f00780c */ /* 0x000fda0000f01670 */
[----:B------:R3:W-:Y:S01]  /*a6f0*/  LDGSTS.E.BYPASS.LTC128B.128 [R7+0x4c00], desc[UR38][R12.64+0x80], !P0 ;  /* 0x04c000800c077fae */ /* 0x0007e2000c101d66 */
[----:B-1----:R-:W-:-:S03]  /*a700*/  IADD3 R4, P0, R14, R3, RZ ;  /* 0x000000030e047210 */ /* 0x002fc60007f1e0ff */
[----:B------:R-:W3:Y:S02]  /*a710*/  SHFL.IDX PT, R14, R16, 0x3, 0x181f ;  /* 0x00781f00100e7f89 */ /* 0x000ee400000e0000 */
[----:B0-----:R-:W-:Y:S01]  /*a720*/  IMAD.X R5, RZ, RZ, R6, P0 ;  /* 0x000000ffff057224 */ /* 0x001fe200000e0606 */
[----:B------:R-:W-:Y:S01]  /*a730*/  ISETP.LT.OR P0, PT, R31, 0x21, P2 ;  /* 0x000000211f00780c */ /* 0x000fe20001701670 */
[----:B------:R-:W0:-:S12]  /*a740*/  SHFL.IDX PT, R6, R2, 0x3, 0x181f ;  /* 0x00781f0002067f89 */ /* 0x000e1800000e0000 */
[----:B------:R-:W-:Y:S01]  /*a750*/  LDGSTS.E.BYPASS.LTC128B.128 [R7+0x1400], desc[UR38][R4.64], !P0 ;  /* 0x0140000004077fae */ /* 0x000fe2000c101d66 */
[----:B------:R-:W-:-:S13]  /*a760*/  ISETP.LT.OR P0, PT, R31, 0x21, P1 ;  /* 0x000000211f00780c */ /* 0x000fda0000f01670 */
[----:B------:R1:W-:Y:S01]  /*a770*/  LDGSTS.E.BYPASS.LTC128B.128 [R7+0x5400], desc[UR38][R4.64+0x80], !P0 ;  /* 0x0540008004077fae */ /* 0x0003e2000c101d66 */
[----:B---3--:R-:W-:-:S03]  /*a780*/  IADD3 R12, P0, R14, R3, RZ ;  /* 0x000000030e0c7210 */ /* 0x008fc60007f1e0ff */
[----:B------:R-:W1:Y:S01]  /*a790*/  SHFL.IDX PT, R14, R16, 0x4, 0x181f ;  /* 0x00981f00100e7f89 */ /* 0x000e6200000e0000 */
[----:B0-----:R-:W-:Y:S02]  /*a7a0*/  IADD3.X R13, RZ, R6, RZ, P0, !PT ;  /* 0x00000006ff0d7210 */ /* 0x001fe400007fe4ff */
        /* <DEDUP_REMOVED lines=14> */
[----:B------:R-:W1:Y:S02]  /*a890*/  SHFL.IDX PT, R14, R16, 0x6, 0x181f ;  /* 0x00d81f00100e7f89 */ /* 0x000e6400000e0000 */
[----:B0-----:R-:W-:Y:S01]  /*a8a0*/  IMAD.X R13, RZ, RZ, R6, P0 ;  /* 0x000000ffff0d7224 */ /* 0x001fe200000e0606 */
[----:B------:R-:W-:Y:S01]  /*a8b0*/  ISETP.LT.OR P0, PT, R31, 0x51, P2 ;  /* 0x000000511f00780c */ /* 0x000fe20001701670 */
[----:B------:R-:W0:-:S12]  /*a8c0*/  SHFL.IDX PT, R6, R2, 0x6, 0x181f ;  /* 0x00d81f0002067f89 */ /* 0x000e1800000e0000 */
[----:B------:R3:W-:Y:S01]  /*a8d0*/  LDGSTS.E.BYPASS.LTC128B.128 [R7+0x2c00], desc[UR38][R12.64], !P0 ;  /* 0x02c000000c077fae */ /* 0x0007e2000c101d66 */
[----:B------:R-:W-:-:S13]  /*a8e0*/  ISETP.LT.OR P0, PT, R31, 0x51, P1 ;  /* 0x000000511f00780c */ /* 0x000fda0000f01670 */
[----:B------:R3:W-:Y:S01]  /*a8f0*/  LDGSTS.E.BYPASS.LTC128B.128 [R7+0x6c00], desc[UR38][R12.64+0x80], !P0 ;  /* 0x06c000800c077fae */ /* 0x0007e2000c101d66 */
[----:B-1----:R-:W-:-:S03]  /*a900*/  IADD3 R4, P0, R14, R3, RZ ;  /* 0x000000030e047210 */ /* 0x002fc60007f1e0ff */
[----:B------:R3:W1:Y:S02]  /*a910*/  SHFL.IDX PT, R14, R16, 0x7, 0x181f ;  /* 0x00f81f00100e7f89 */ /* 0x00066400000e0000 */
[----:B0-----:R-:W-:Y:S01]  /*a920*/  IMAD.X R5, RZ, RZ, R6, P0 ;  /* 0x000000ffff057224 */ /* 0x001fe200000e0606 */
[----:B------:R-:W-:Y:S01]  /*a930*/  ISETP.LT.OR P0, PT, R31, 0x61, P2 ;  /* 0x000000611f00780c */ /* 0x000fe20001701670 */
[----:B------:R3:W4:-:S12]  /*a940*/  SHFL.IDX PT, R6, R2, 0x7, 0x181f ;  /* 0x00f81f0002067f89 */ /* 0x00071800000e0000 */
[----:B------:R3:W-:Y:S01]  /*a950*/  LDGSTS.E.BYPASS.LTC128B.128 [R7+0x3400], desc[UR38][R4.64], !P0 ;  /* 0x0340000004077fae */ /* 0x0007e2000c101d66 */
[----:B------:R-:W-:-:S13]  /*a960*/  ISETP.LT.OR P0, PT, R31, 0x61, P1 ;  /* 0x000000611f00780c */ /* 0x000fda0000f01670 */
[----:B-1--4-:R3:W-:Y:S02]  /*a970*/  LDGSTS.E.BYPASS.LTC128B.128 [R7+0x7400], desc[UR38][R4.64+0x80], !P0 ;  /* 0x0740008004077fae */ /* 0x0127e4000c101d66 */
.L_x_6643:
[----:B---3--:R-:W-:Y:S01]  /*a980*/  IADD3 R2, P0, R14, R3, RZ ;  /* 0x000000030e027210 */ /* 0x008fe20007f1e0ff */
[----:B------:R-:W-:Y:S02]  /*a990*/  ULDC.64 UR4, c[0x0][0x328] ;  /* 0x0000ca0000047ab9 */ /* 0x000fe40000000a00 */
[----:B------:R-:W-:Y:S01]  /*a9a0*/  IMAD R36, R36, UR4, RZ ;  /* 0x0000000424247c24 */ /* 0x000fe2000f8e02ff */
[----:B------:R-:W-:Y:S01]  /*a9b0*/  IADD3.X R3, RZ, R6, RZ, P0, !PT ;  /* 0x00000006ff037210 */ /* 0x000fe200007fe4ff */
[----:B0-----:R-:W-:Y:S01]  /*a9c0*/  IMAD.WIDE.U32 R4, R35, UR4, RZ ;  /* 0x0000000423047c25 */ /* 0x001fe2000f8e00ff */
[----:B------:R-:W-:-:S03]  /*a9d0*/  ISETP.LT.OR P0, PT, R31, 0x71, P2 ;  /* 0x000000711f00780c */ /* 0x000fc60001701670 */
[----:B------:R-:W-:Y:S01]  /*a9e0*/  IMAD R9, R35, UR5, R36 ;  /* 0x0000000523097c24 */ /* 0x000fe2000f8e0224 */
[----:B------:R-:W-:Y:S02]  /*a9f0*/  ULDC.64 UR4, c[0x0][0x338] ;  /* 0x0000ce0000047ab9 */ /* 0x000fe40000000a00 */
[----:B------:R-:W-:Y:S02]  /*aa00*/  IMAD R33, R33, UR4, RZ ;  /* 0x0000000421217c24 */ /* 0x000fe4000f8e02ff */
[----:B------:R-:W-:Y:S02]  /*aa10*/  IMAD.IADD R5, R5, 0x1, R9 ;  /* 0x0000000105057824 */ /* 0x000fe400078e0209 */
[C---:B------:R-:W-:Y:S02]  /*aa20*/  IMAD R33, R32.reuse, UR5, R33 ;  /* 0x0000000520217c24 */ /* 0x040fe4000f8e0221 */
[----:B------:R-:W-:Y:S01]  /*aa30*/  IMAD.WIDE.U32 R4, R32, UR4, R4 ;  /* 0x0000000420047c25 */ /* 0x000fe2000f8e0004 */
[----:B------:R-:W-:Y:S01]  /*aa40*/  @!PT LDS RZ, [RZ] ;  /* 0x00000000fffff984 */ /* 0x000fe20000000800 */
[----:B------:R-:W-:Y:S01]  /*aa50*/  @!PT LDS RZ, [RZ] ;  /* 0x00000000fffff984 */ /* 0x000fe20000000800 */
[----:B------:R-:W-:Y:S01]  /*aa60*/  @!PT LDS RZ, [RZ] ;  /* 0x00000000fffff984 */ /* 0x000fe20000000800 */
[----:B------:R0:W-:Y:S01]  /*aa70*/  LDGSTS.E.BYPASS.LTC128B.128 [R7+0x3c00], desc[UR38][R2.64], !P0 ;  /* 0x03c0000002077fae */ /* 0x0001e2000c101d66 */
[----:B------:R-:W-:-:S02]  /*aa80*/  ISETP.LT.OR P0, PT, R31, 0x71, P1 ;  /* 0x000000711f00780c */ /* 0x000fc40000f01670 */
[----:B------:R-:W-:-:S11]  /*aa90*/  IMAD.IADD R33, R5, 0x1, R33 ;  /* 0x0000000105217824 */ /* 0x000fd600078e0221 */
[----:B------:R0:W-:Y:S01]  /*aaa0*/  LDGSTS.E.BYPASS.LTC128B.128 [R7+0x7c00], desc[UR38][R2.64+0x80], !P0 ;  /* 0x07c0008002077fae */ /* 0x0001e2000c101d66 */
[----:B------:R-:W-:Y:S01]  /*aab0*/  PLOP3.LUT P0, PT, PT, PT, PT, 0x80, 0x0 ;  /* 0x000000000000781c */ /* 0x000fe20003f0f070 */
[----:B------:R-:W-:-:S12]  /*aac0*/  NOP ;  /* 0x0000000000007918 */ /* 0x000fd80000000000 */
.L_x_6547:
        /* <DEDUP_REMOVED lines=10> */
.L_x_6548:
[----:B------:R-:W-:Y:S01]  /*ab70*/  R2UR UR4, R24 ;  /* 0x00000000180472ca */ /* 0x000fe200000e0000 */
[----:B------:R-:W-:Y:S01]  /*ab80*/  ULDC.64 UR6, c[0x0][0x330] ;  /* 0x0000cc0000067ab9 */ /* 0x000fe20000000a00 */
[----:B------:R-:W-:Y:S01]  /*ab90*/  MOV R5, R33 ;  /* 0x0000002100057202 */ /* 0x000fe20000000f00 */
[----:B0-----:R-:W-:Y:S01]  /*aba0*/  IMAD.U32 R3, RZ, RZ, UR6 ;  /* 0x00000006ff037e24 */ /* 0x001fe2000f8e00ff */
        /* <DEDUP_REMOVED lines=16> */
.L_x_6536:
[----:B------:R-:W-:-:S13]  /*acb0*/  ISETP.NE.AND P0, PT, R18, 0x3, PT ;  /* 0x000000031200780c */ /* 0x000fda0003f05270 */
[----:B------:R-:W-:Y:S05]  /*acc0*/  @!P0 BRA `(.L_x_6550) ;  /* 0x0000000000048947 */ /* 0x000fea0003800000 */
[----:B------:R-:W-:Y:S01]  /*acd0*/  BPT.TRAP 0x1 ;  /* 0x000000040000795c */ /* 0x000fe20000300000 */
.L_x_6550:
[----:B0-----:R-:W-:Y:S01]  /*ace0*/  LEA R0, R10, UR45, 0x3 ;  /* 0x0000002d0a007c11 */ /* 0x001fe2000f8e18ff */
[----:B------:R-:W-:Y:S01]  /*acf0*/  IMAD.MOV.U32 R3, RZ, RZ, -0x80 ;  /* 0xffffff80ff037424 */ /* 0x000fe200078e00ff */
[----:B------:R-:W-:Y:S01]  /*ad00*/  SHF.L.U32 R5, R8, 0x1f, RZ ;  /* 0x0000001f08057819 */ /* 0x000fe200000006ff */
[----:B------:R-:W-:Y:S01]  /*ad10*/  BSSY B0, `(.L_x_6551) ;  /* 0x0000006000007945 */ /* 0x000fe20003800000 */
[----:B------:R-:W-:Y:S01]  /*ad20*/  LEA R6, R10, R19, 0xe ;  /* 0x000000130a067211 */ /* 0x000fe200078e70ff */
[----:B------:R-:W-:Y:S01]  /*ad30*/  IMAD R3, R22, R3, UR43 ;  /* 0x0000002b16037e24 */ /* 0x000fe2000f8e0203 */
[----:B------:R-:W0:Y:S03]  /*ad40*/  SYNCS.PHASECHK.TRANS64.TRYWAIT P0, [R0+URZ+0x28860], R5 ;  /* 0x02886005000075a7 */ /* 0x000e26000800017f */
[----:B------:R-:W-:Y:S01]  /*ad50*/  IMAD.IADD R28, R3, 0x1, -R28 ;  /* 0x00000001031c7824 */ /* 0x000fe200078e0a1c */
[----:B0-----:R-:W-:Y:S06]  /*ad60*/  @!P0 BRA `(.L_x_6552) ;  /* 0x0000003400448947 */ /* 0x001fec0003800000 */
.L_x_6644:
[----:B------:R-:W-:Y:S05]  /*ad70*/  BSYNC B0 ;  /* 0x0000000000007941 */ /* 0x000fea0003800000 */
.L_x_6551:
[----:B------:R-:W-:-:S03]  /*ad80*/  UMOV UR4, 0xffffffff ;  /* 0xffffffff00047882 */ /* 0x000fc60000000000 */
[----:B------:R-:W-:Y:S05]  /*ad90*/  BRA.DIV UR4, `(.L_x_6553) ;  /* 0x00000036044c7947 */ /* 0x000fea000b800000 */
[----:B0-----:R-:W0:Y:S01]  /*ada0*/  SHFL.IDX PT, R5, R2, RZ, 0x181f ;  /* 0x00181fff02057589 */ /* 0x001e2200000e0000 */
[----:B------:R-:W-:Y:S01]  /*adb0*/  ULDC UR4, c[0x0][0x2f4] ;  /* 0x0000bd0000047ab9 */ /* 0x000fe20000000800 */
[----:B------:R-:W-:Y:S02]  /*adc0*/  LEA R3, R6, UR45, 0x1 ;  /* 0x0000002d06037c11 */ /* 0x000fe4000f8e08ff */
[----:B------:R-:W1:Y:S01]  /*add0*/  SHFL.IDX PT, R4, R16, RZ, 0x181f ;  /* 0x00181fff10047589 */ /* 0x000e6200000e0000 */
[----:B------:R-:W-:Y:S02]  /*ade0*/  ISETP.GE.AND P1, PT, R26, UR4, PT ;  /* 0x000000041a007c0c */ /* 0x000fe4000bf26270 */
[----:B------:R-:W-:Y:S01]  /*adf0*/  ISETP.GE.AND P0, PT, R25, UR4, PT ;  /* 0x0000000419007c0c */ /* 0x000fe2000bf06270 */
[----:B------:R-:W3:Y:S01]  /*ae00*/  SHFL.IDX PT, R14, R16, 0x1, 0x181f ;  /* 0x00381f00100e7f89 */ /* 0x000ee200000e0000 */
[C---:B------:R-:W-:Y:S02]  /*ae10*/  ISETP.LT.OR P4, PT, R28.reuse, 0x1, P1 ;  /* 0x000000011c00780c */ /* 0x040fe40000f81670 */
[C---:B------:R-:W-:Y:S01]  /*ae20*/  ISETP.LT.OR P5, PT, R28.reuse, 0x1, P0 ;  /* 0x000000011c00780c */ /* 0x040fe200007a1670 */
[----:B------:R-:W4:Y:S01]  /*ae30*/  SHFL.IDX PT, R19, R2, 0x1, 0x181f ;  /* 0x00381f0002137f89 */ /* 0x000f2200000e0000 */
[----:B------:R-:W-:-:S02]  /*ae40*/  ISETP.LT.OR P2, PT, R28, 0x11, P1 ;  /* 0x000000111c00780c */ /* 0x000fc40000f41670 */
[----:B------:R-:W-:Y:S01]  /*ae50*/  ISETP.LT.OR P3, PT, R28, 0x11, P0 ;  /* 0x000000111c00780c */ /* 0x000fe20000761670 */
[----:B------:R-:W-:Y:S04]  /*ae60*/  SHFL.IDX PT, R23, R2, 0x2, 0x181f ;  /* 0x00581f0002177f89 */ /* 0x000fe800000e0000 */
[----:B------:R-:W5:Y:S01]  /*ae70*/  SHFL.IDX PT, R22, R16, 0x2, 0x181f ;  /* 0x00581f0010167f89 */ /* 0x000f6200000e0000 */
[----:B0-----:R-:W-:-:S03]  /*ae80*/  IMAD.MOV.U32 R7, RZ, RZ, R5 ;  /* 0x000000ffff077224 */ /* 0x001fc600078e0005 */
[----:B------:R-:W0:Y:S01]  /*ae90*/  SHFL.IDX PT, R9, R2, 0x4, 0x181f ;  /* 0x00981f0002097f89 */ /* 0x000e2200000e0000 */
[----:B-1----:R-:W-:-:S03]  /*aea0*/  IMAD.MOV.U32 R6, RZ, RZ, R4 ;  /* 0x000000ffff067224 */ /* 0x002fc600078e0004 */
[----:B------:R-:W1:Y:S01]  /*aeb0*/  SHFL.IDX PT, R24, R16, 0x4, 0x181f ;  /* 0x00981f0010187f89 */ /* 0x000e6200000e0000 */
[----:B------:R-:W-:-:S03]  /*aec0*/  IMAD.WIDE.U32 R6, R26, 0x2, R6 ;  /* 0x000000021a067825 */ /* 0x000fc600078e0006 */
[----:B------:R-:W-:Y:S01]  /*aed0*/  SHFL.IDX PT, R21, R2, 0x3, 0x181f ;  /* 0x00781f0002157f89 */ /* 0x000fe200000e0000 */
[----:B---3--:R-:W-:Y:S01]  /*aee0*/  MOV R4, R14 ;  /* 0x0000000e00047202 */ /* 0x008fe20000000f00 */
[----:B----4-:R-:W-:Y:S02]  /*aef0*/  IMAD.MOV.U32 R5, RZ, RZ, R19 ;  /* 0x000000ffff057224 */ /* 0x010fe400078e0013 */
[----:B------:R-:W3:Y:S02]  /*af00*/  SHFL.IDX PT, R20, R16, 0x3, 0x181f ;  /* 0x00781f0010147f89 */ /* 0x000ee400000e0000 */
[----:B------:R-:W-:Y:S02]  /*af10*/  IMAD.WIDE.U32 R4, R26, 0x2, R4 ;  /* 0x000000021a047825 */ /* 0x000fe400078e0004 */
[----:B------:R-:W-:Y:S01]  /*af20*/  LDGSTS.E.BYPASS.LTC128B.128 [R3+0x400], desc[UR38][R6.64], !P4 ;  /* 0x0040000006037fae */ /* 0x000fe2000e101d66 */
[----:B------:R-:W-:Y:S01]  /*af30*/  ISETP.LT.OR P4, PT, R28, 0x21, P1 ;  /* 0x000000211c00780c */ /* 0x000fe20000f81670 */
[----:B-----5:R-:W-:-:S02]  /*af40*/  IMAD.WIDE.U32 R22, R26, 0x2, R22 ;  /* 0x000000021a167825 */ /* 0x020fc400078e0016 */
[----:B------:R4:W-:Y:S01]  /*af50*/  LDGSTS.E.BYPASS.LTC128B.128 [R3+0x4400], desc[UR38][R6.64+0x80], !P5 ;  /* 0x0440008006037fae */ /* 0x0009e2000e901d66 */
[----:B------:R-:W-:-:S03]  /*af60*/  ISETP.LT.OR P5, PT, R28, 0x21, P0 ;  /* 0x000000211c00780c */ /* 0x000fc600007a1670 */
[----:B------:R-:W4:Y:S01]  /*af70*/  SHFL.IDX PT, R14, R16, 0x5, 0x181f ;  /* 0x00b81f00100e7f89 */ /* 0x000f2200000e0000 */
[----:B0-----:R-:W-:Y:S01]  /*af80*/  IMAD.MOV.U32 R13, RZ, RZ, R9 ;  /* 0x000000ffff0d7224 */ /* 0x001fe200078e0009 */
[----:B------:R-:W-:Y:S02]  /*af90*/  MOV R9, RZ ;  /* 0x000000ff00097202 */ /* 0x000fe40000000f00 */
[----:B------:R-:W0:Y:S01]  /*afa0*/  SHFL.IDX PT, R19, R2, 0x5, 0x181f ;  /* 0x00b81f0002137f89 */ /* 0x000e2200000e0000 */
[----:B-1----:R-:W-:-:S03]  /*afb0*/  IMAD.MOV.U32 R12, RZ, RZ, R24 ;  /* 0x000000ffff0c7224 */ /* 0x002fc600078e0018 */
[----:B------:R-:W1:Y:S01]  /*afc0*/  SHFL.IDX PT, R25, R2, 0x6, 0x181f ;  /* 0x00d81f0002197f89 */ /* 0x000e6200000e0000 */
[----:B------:R-:W-:-:S03]  /*afd0*/  IMAD.WIDE.U32 R12, R26, 0x2, R12 ;  /* 0x000000021a0c7825 */ /* 0x000fc600078e000c */
[----:B------:R-:W5:Y:S01]  /*afe0*/  SHFL.IDX PT, R30, R16, 0x6, 0x181f ;  /* 0x00d81f00101e7f89 */ /* 0x000f6200000e0000 */
[----:B---3--:R-:W-:-:S03]  /*aff0*/  IMAD.WIDE.U32 R20, R26, 0x2, R20 ;  /* 0x000000021a147825 */ /* 0x008fc600078e0014 */
[----:B------:R-:W-:Y:S01]  /*b000*/  LDGSTS.E.BYPASS.LTC128B.128 [R3+0xc00], desc[UR38][R4.64], !P2 ;  /* 0x00c0000004037fae */ /* 0x000fe2000d101d66 */
[----:B------:R-:W-:-:S03]  /*b010*/  ISETP.LT.OR P2, PT, R28, 0x31, P1 ;  /* 0x000000311c00780c */ /* 0x000fc60000f41670 */
[----:B------:R1:W-:Y:S01]  /*b020*/  LDGSTS.E.BYPASS.LTC128B.128 [R3+0x4c00], desc[UR38][R4.64+0x80], !P3 ;  /* 0x04c0008004037fae */ /* 0x0003e2000d901d66 */
[----:B------:R-:W-:-:S03]  /*b030*/  ISETP.LT.OR P3, PT, R28, 0x31, P0 ;  /* 0x000000311c00780c */ /* 0x000fc60000761670 */
[----:B------:R3:W-:Y:S01]  /*b040*/  LDGSTS.E.BYPASS.LTC128B.128 [R3+0x1400], desc[UR38][R22.64], !P4 ;  /* 0x0140000016037fae */ /* 0x0007e2000e101d66 */
[C---:B------:R-:W-:Y:S02]  /*b050*/  ISETP.LT.OR P4, PT, R28.reuse, 0x41, P1 ;  /* 0x000000411c00780c */ /* 0x040fe40000f81670 */
[----:B----4-:R-:W-:Y:S01]  /*b060*/  MOV R6, R14 ;  /* 0x0000000e00067202 */ /* 0x010fe20000000f00 */
[----:B------:R3:W-:Y:S01]  /*b070*/  LDGSTS.E.BYPASS.LTC128B.128 [R3+0x5400], desc[UR38][R22.64+0x80], !P5 ;  /* 0x0540008016037fae */ /* 0x0007e2000e901d66 */
[C---:B------:R-:W-:Y:S01]  /*b080*/  ISETP.LT.OR P5, PT, R28.reuse, 0x41, P0 ;  /* 0x000000411c00780c */ /* 0x040fe200007a1670 */
[----:B0-----:R-:W-:Y:S02]  /*b090*/  IMAD.MOV.U32 R7, RZ, RZ, R19 ;  /* 0x000000ffff077224 */ /* 0x001fe400078e0013 */
[----:B------:R3:W-:Y:S01]  /*b0a0*/  LDGSTS.E.BYPASS.LTC128B.128 [R3+0x1c00], desc[UR38][R20.64], !P2 ;  /* 0x01c0000014037fae */ /* 0x0007e2000d101d66 */
[----:B------:R-:W-:Y:S01]  /*b0b0*/  ISETP.LT.OR P2, PT, R28, 0x51, P1 ;  /* 0x000000511c00780c */ /* 0x000fe20000f41670 */
[----:B-1----:R-:W-:-:S02]  /*b0c0*/  IMAD.MOV.U32 R5, RZ, RZ, R25 ;  /* 0x000000ffff057224 */ /* 0x002fc400078e0019 */
[----:B------:R3:W-:Y:S01]  /*b0d0*/  LDGSTS.E.BYPASS.LTC128B.128 [R3+0x5c00], desc[UR38][R20.64+0x80], !P3 ;  /* 0x05c0008014037fae */ /* 0x0007e2000d901d66 */
[C---:B------:R-:W-:Y:S01]  /*b0e0*/  ISETP.LT.OR P3, PT, R28.reuse, 0x51, P0 ;  /* 0x000000511c00780c */ /* 0x040fe20000761670 */
[----:B-----5:R-:W-:Y:S02]  /*b0f0*/  IMAD.MOV.U32 R4, RZ, RZ, R30 ;  /* 0x000000ffff047224 */ /* 0x020fe400078e001e */
[----:B------:R3:W-:Y:S01]  /*b100*/  LDGSTS.E.BYPASS.LTC128B.128 [R3+0x2400], desc[UR38][R12.64], !P4 ;  /* 0x024000000c037fae */ /* 0x0007e2000e101d66 */
[----:B------:R-:W-:Y:S01]  /*b110*/  ISETP.LT.OR P4, PT, R28, 0x61, P1 ;  /* 0x000000611c00780c */ /* 0x000fe20000f81670 */
[----:B------:R-:W-:Y:S02]  /*b120*/  IMAD.WIDE.U32 R6, R26, 0x2, R6 ;  /* 0x000000021a067825 */ /* 0x000fe400078e0006 */
[----:B------:R3:W-:Y:S01]  /*b130*/  LDGSTS.E.BYPASS.LTC128B.128 [R3+0x6400], desc[UR38][R12.64+0x80], !P5 ;  /* 0x064000800c037fae */ /* 0x0007e2000e901d66 */
[----:B------:R-:W-:Y:S01]  /*b140*/  ISETP.LT.OR P5, PT, R28, 0x61, P0 ;  /* 0x000000611c00780c */ /* 0x000fe200007a1670 */
[----:B------:R-:W-:-:S02]  /*b150*/  IMAD.WIDE.U32 R4, R26, 0x2, R4 ;  /* 0x000000021a047825 */ /* 0x000fc400078e0004 */
[----:B------:R3:W-:Y:S04]  /*b160*/  LDGSTS.E.BYPASS.LTC128B.128 [R3+0x2c00], desc[UR38][R6.64], !P2 ;  /* 0x02c0000006037fae */ /* 0x0007e8000d101d66 */
[----:B------:R3:W-:Y:S04]  /*b170*/  LDGSTS.E.BYPASS.LTC128B.128 [R3+0x6c00], desc[UR38][R6.64+0x80], !P3 ;  /* 0x06c0008006037fae */ /* 0x0007e8000d901d66 */
[----:B------:R3:W-:Y:S04]  /*b180*/  LDGSTS.E.BYPASS.LTC128B.128 [R3+0x3400], desc[UR38][R4.64], !P4 ;  /* 0x0340000004037fae */ /* 0x0007e8000e101d66 */
[----:B------:R-:W0:Y:S04]  /*b190*/  SHFL.IDX PT, R2, R2, 0x7, 0x181f ;  /* 0x00f81f0002027f89 */ /* 0x000e2800000e0000 */
[----:B------:R3:W1:Y:S04]  /*b1a0*/  SHFL.IDX PT, R14, R16, 0x7, 0x181f ;  /* 0x00f81f00100e7f89 */ /* 0x00066800000e0000 */
[----:B------:R3:W-:Y:S02]  /*b1b0*/  LDGSTS.E.BYPASS.LTC128B.128 [R3+0x7400], desc[UR38][R4.64+0x80], !P5 ;  /* 0x0740008004037fae */ /* 0x0007e4000e901d66 */
.L_x_6662:
[C---:B------:R-:W-:Y:S01]  /*b1c0*/  ISETP.LT.OR P1, PT, R28.reuse, 0x71, P1 ;  /* 0x000000711c00780c */ /* 0x040fe20000f21670 */
[----:B-1-3--:R-:W-:Y:S01]  /*b1d0*/  IMAD.MOV.U32 R4, RZ, RZ, R14 ;  /* 0x000000ffff047224 */ /* 0x00afe200078e000e */
[----:B------:R-:W-:Y:S01]  /*b1e0*/  ISETP.LT.OR P0, PT, R28, 0x71, P0 ;  /* 0x000000711c00780c */ /* 0x000fe20000701670 */
[----:B0-----:R-:W-:Y:S02]  /*b1f0*/  IMAD.MOV.U32 R5, RZ, RZ, R2 ;  /* 0x000000ffff057224 */ /* 0x001fe400078e0002 */
[----:B------:R-:W-:-:S08]  /*b200*/  IMAD.WIDE.U32 R4, R26, 0x2, R4 ;  /* 0x000000021a047825 */ /* 0x000fd000078e0004 */
[----:B------:R-:W-:Y:S01]  /*b210*/  @!PT LDS RZ, [RZ] ;  /* 0x00000000fffff984 */ /* 0x000fe20000000800 */
[----:B------:R-:W-:Y:S01]  /*b220*/  @!PT LDS RZ, [RZ] ;  /* 0x00000000fffff984 */ /* 0x000fe20000000800 */
[----:B------:R-:W-:Y:S01]  /*b230*/  @!PT LDS RZ, [RZ] ;  /* 0x00000000fffff984 */ /* 0x000fe20000000800 */
[----:B------:R0:W-:Y:S04]  /*b240*/  LDGSTS.E.BYPASS.LTC128B.128 [R3+0x3c00], desc[UR38][R4.64], !P1 ;  /* 0x03c0000004037fae */ /* 0x0001e8000c901d66 */
[----:B------:R0:W-:Y:S01]  /*b250*/  LDGSTS.E.BYPASS.LTC128B.128 [R3+0x7c00], desc[UR38][R4.64+0x80], !P0 ;  /* 0x07c0008004037fae */ /* 0x0001e2000c101d66 */
[----:B------:R-:W-:Y:S01]  /*b260*/  PLOP3.LUT P0, PT, PT, PT, PT, 0x80, 0x0 ;  /* 0x000000000000781c */ /* 0x000fe20003f0f070 */
[----:B------:R-:W-:-:S12]  /*b270*/  NOP ;  /* 0x0000000000007918 */ /* 0x000fd80000000000 */
.L_x_6554:
        /* <DEDUP_REMOVED lines=10> */
.L_x_6555:
[----:B------:R1:W-:Y:S02]  /*b320*/  SYNCS.ARRIVE.TRANS64.A1T0 RZ, [R0+URZ+0x28850], RZ ;  /* 0x028850ff00ff79a7 */ /* 0x0003e4000810003f */
[----:B-1----:R-:W-:-:S05]  /*b330*/  VIADD R0, R10, 0x1 ;  /* 0x000000010a007836 */ /* 0x002fca0000000000 */
[----:B------:R-:W-:-:S04]  /*b340*/  ISETP.NE.AND P0, PT, R0, 0x2, PT ;  /* 0x000000020000780c */ /* 0x000fc80003f05270 */
[----:B0-----:R-:W-:Y:S02]  /*b350*/  SEL R3, RZ, 0x1, P0 ;  /* 0x00000001ff037807 */ /* 0x001fe40000000000 */
[----:B------:R-:W-:Y:S02]  /*b360*/  SEL R0, R0, RZ, P0 ;  /* 0x000000ff00007207 */ /* 0x000fe40000000000 */
[----:B------:R-:W-:-:S07]  /*b370*/  LOP3.LUT R8, R8, R3, RZ, 0x3c, !PT ;  /* 0x0000000308087212 */ /* 0x000fce00078e3cff */
.L_x_6521:
[----:B------:R-:W0:Y:S01]  /*b380*/  S2R R3, SR_CgaCtaId ;  /* 0x0000000000037919 */ /* 0x000e220000008800 */
[----:B------:R-:W-:Y:S02]  /*b390*/  MOV R2, 0x400 ;  /* 0x0000040000027802 */ /* 0x000fe40000000f00 */
[----:B------:R-:W-:Y:S02]  /*b3a0*/  SHF.L.U32 R9, R9, 0x1f, RZ ;  /* 0x0000001f09097819 */ /* 0x000fe400000006ff */
[----:B0-----:R-:W-:-:S04]  /*b3b0*/  LEA R7, R3, R2, 0x18 ;  /* 0x0000000203077211 */ /* 0x001fc800078ec0ff */
[----:B------:R-:W0:Y:S02]  /*b3c0*/  SYNCS.PHASECHK.TRANS64.TRYWAIT P0, [R7+URZ+0x28820], R9 ;  /* 0x02882009070075a7 */ /* 0x000e24000800017f */
[----:B0-----:R-:W-:Y:S05]  /*b3d0*/  @!P0 BRA `(.L_x_6556) ;  /* 0x0000003800548947 */ /* 0x001fea0003800000 */
.L_x_6663:
[----:B------:R-:W-:-:S03]  /*b3e0*/  UMOV UR4, 0xffffffff ;  /* 0xffffffff00047882 */ /* 0x000fc60000000000 */
[----:B------:R-:W-:Y:S05]  /*b3f0*/  BRA.DIV UR4, `(.L_x_6557) ;  /* 0x0000003a04607947 */ /* 0x000fea000b800000 */
[----:B------:R1:W3:Y:S02]  /*b400*/  SHFL.IDX PT, R14, R17, RZ, 0x1f ;  /* 0x00001fff110e7589 */ /* 0x0002e400000e0000 */
.L_x_6666:
[----:B---3--:R-:W-:-:S13]  /*b410*/  ISETP.NE.AND P0, PT, R14, RZ, PT ;  /* 0x000000ff0e00720c */ /* 0x008fda0003f05270 */
[----:B------:R-:W-:Y:S05]  /*b420*/  @P0 BRA `(.L_x_6489) ;  /* 0x0000000000880947 */ /* 0x000fea0003800000 */
[----:B------:R-:W-:-:S03]  /*b430*/  UMOV UR4, 0xffffffff ;  /* 0xffffffff00047882 */ /* 0x000fc60000000000 */
[----:B------:R-:W-:Y:S05]  /*b440*/  BRA.DIV UR4, `(.L_x_6558) ;  /* 0x0000003a04747947 */ /* 0x000fea000b800000 */
[----:B------:R-:W-:-:S13]  /*b450*/  ELECT P6, URZ, PT ;  /* 0x00000000003f782f */ /* 0x000fda00038c0000 */
.L_x_6669:
[----:B------:R-:W-:Y:S05]  /*b460*/  @!P6 BRA `(.L_x_6489) ;  /* 0x000000000078e947 */ /* 0x000fea0003800000 */
[----:B------:R-:W-:-:S06]  /*b470*/  ULOP3.LUT UR4, UR40, 0x2, URZ, 0xfc, !UPT ;  /* 0x0000000228047892 */ /* 0x000fcc000f8efc3f */
[----:B------:R-:W-:-:S04]  /*b480*/  MOV R2, UR4 ;  /* 0x0000000400027c02 */ /* 0x000fc80008000f00 */
[----:B------:R-:W-:-:S13]  /*b490*/  ISETP.NE.AND P0, PT, R2, 0x3, PT ;  /* 0x000000030200780c */ /* 0x000fda0003f05270 */
[----:B------:R-:W-:Y:S05]  /*b4a0*/  @!P0 BRA `(.L_x_6559) ;  /* 0x0000000000048947 */ /* 0x000fea0003800000 */
[----:B------:R-:W-:Y:S01]  /*b4b0*/  BPT.TRAP 0x1 ;  /* 0x000000040000795c */ /* 0x000fe20000300000 */
.L_x_6559:
[----:B------:R-:W-:Y:S01]  /*b4c0*/  IMAD R5, R0, 0x8, R7 ;  /* 0x0000000800057824 */ /* 0x000fe200078e0207 */
[----:B------:R-:W-:Y:S01]  /*b4d0*/  SHF.L.U32 R2, R8, 0x1f, RZ ;  /* 0x0000001f08027819 */ /* 0x000fe200000006ff */
[----:B------:R-:W-:-:S03]  /*b4e0*/  VIADD R0, R0, 0x1 ;  /* 0x0000000100007836 */ /* 0x000fc60000000000 */
[----:B------:R-:W3:Y:S02]  /*b4f0*/  SYNCS.PHASECHK.TRANS64.TRYWAIT P1, [R5+URZ+0x28840], R2 ;  /* 0x02884002050075a7 */ /* 0x000ee4000802017f */
[----:B------:R-:W-:-:S04]  /*b500*/  ISETP.NE.AND P2, PT, R0, 0x2, PT ;  /* 0x000000020000780c */ /* 0x000fc80003f45270 */
[----:B------:R-:W-:Y:S01]  /*b510*/  SEL R3, RZ, 0x1, P2 ;  /* 0x00000001ff037807 */ /* 0x000fe20001000000 */
[----:B---3--:R-:W-:Y:S08]  /*b520*/  @!P1 BRA `(.L_x_6560) ;  /* 0x00000038005c9947 */ /* 0x008ff00003800000 */
.L_x_6670:
[----:B------:R-:W-:Y:S02]  /*b530*/  SEL R0, R0, RZ, P2 ;  /* 0x000000ff00007207 */ /* 0x000fe40001000000 */
[----:B------:R-:W-:Y:S01]  /*b540*/  LOP3.LUT R3, R8, R3, RZ, 0x3c, !PT ;  /* 0x0000000308037212 */ /* 0x000fe200078e3cff */
[----:B------:R-:W-:Y:S06]  /*b550*/  @!P0 BRA `(.L_x_6561) ;  /* 0x0000000000048947 */ /* 0x000fec0003800000 */
[----:B------:R-:W-:Y:S01]  /*b560*/  BPT.TRAP 0x1 ;  /* 0x000000040000795c */ /* 0x000fe20000300000 */
.L_x_6561:
[----:B0-----:R-:W-:Y:S01]  /*b570*/  IMAD R7, R0, 0x8, R7 ;  /* 0x0000000800077824 */ /* 0x001fe200078e0207 */
[----:B------:R-:W-:-:S04]  /*b580*/  SHF.L.U32 R0, R3, 0x1f, RZ ;  /* 0x0000001f03007819 */ /* 0x000fc800000006ff */
[----:B------:R-:W0:Y:S02]  /*b590*/  SYNCS.PHASECHK.TRANS64.TRYWAIT P1, [R7+URZ+0x28840], R0 ;  /* 0x02884000070075a7 */ /* 0x000e24000802017f */
[----:B0-----:R-:W-:Y:S05]  /*b5a0*/  @!P1 BRA `(.L_x_6562) ;  /* 0x0000003800509947 */ /* 0x001fea0003800000 */
.L_x_6671:
[----:B------:R-:W-:Y:S05]  /*b5b0*/  @!P0 BRA `(.L_x_6563) ;  /* 0x0000000000048947 */ /* 0x000fea0003800000 */
[----:B------:R-:W-:Y:S01]  /*b5c0*/  BPT.TRAP 0x1 ;  /* 0x000000040000795c */ /* 0x000fe20000300000 */
.L_x_6563:
[----:B------:R-:W4:Y:S02]  /*b5d0*/  SYNCS.PHASECHK.TRANS64.TRYWAIT P1, [R5+URZ+0x28860], R2 ;  /* 0x02886002050075a7 */ /* 0x000f24000802017f */
[----:B----4-:R-:W-:Y:S05]  /*b5e0*/  @!P1 BRA `(.L_x_6564) ;  /* 0x0000003800549947 */ /* 0x010fea0003800000 */
.L_x_6672:
[----:B------:R-:W-:Y:S05]  /*b5f0*/  @!P0 BRA `(.L_x_6565) ;  /* 0x0000000000048947 */ /* 0x000fea0003800000 */
[----:B------:R-:W-:Y:S01]  /*b600*/  BPT.TRAP 0x1 ;  /* 0x000000040000795c */ /* 0x000fe20000300000 */
.L_x_6565:
[----:B------:R0:W0:Y:S02]  /*b610*/  SYNCS.PHASECHK.TRANS64.TRYWAIT P0, [R7+URZ+0x28860], R0 ;  /* 0x02886000070075a7 */ /* 0x000024000800017f */
[----:B0-----:R-:W-:Y:S05]  /*b620*/  @!P0 NANOSLEEP.SYNCS 0x989680 ;  /* 0x009896800000895d */ /* 0x001fea0003900000 */
[----:B------:R-:W0:Y:S02]  /*b630*/  @!P0 SYNCS.PHASECHK.TRANS64 P0, [R7+URZ+0x28860], R0 ;  /* 0x02886000070085a7 */ /* 0x000e24000800007f */
[----:B0-----:R-:W-:Y:S05]  /*b640*/  @!P0 BRA `(.L_x_6565) ;  /* 0xfffffffc00f08947 */ /* 0x001fea000383ffff */
.L_x_6489:
[----:B------:R-:W-:Y:S05]  /*b650*/  BSYNC B6 ;  /* 0x0000000000067941 */ /* 0x000fea0003800000 */
.L_x_6486:
[----:B------:R-:W-:Y:S05]  /*b660*/  EXIT ;  /* 0x000000000000794d */ /* 0x000fea0003800000 */
.L_x_6493:
[----:B0-----:R-:W-:-:S04]  /*b670*/  MOV R0, UR36 ;  /* 0x0000002400007c02 */ /* 0x001fc80008000f00 */
[----:B------:R0:W1:Y:S03]  /*b680*/  SYNCS.PHASECHK.TRANS64.TRYWAIT P0, [R0+URZ+0x28800], R3 ;  /* 0x02880003000075a7 */ /* 0x000066000800017f */
[----:B-1----:R-:W-:Y:S05]  /*b690*/  @!P0 NANOSLEEP.SYNCS 0x989680 ;  /* 0x009896800000895d */ /* 0x002fea0003900000 */
[----:B------:R-:W1:Y:S02]  /*b6a0*/  @!P0 SYNCS.PHASECHK.TRANS64 P0, [R0+URZ+0x28800], R3 ;  /* 0x02880003000085a7 */ /* 0x000e64000800007f */
[----:B-1----:R-:W-:Y:S05]  /*b6b0*/  @!P0 BRA `(.L_x_6493) ;  /* 0xfffffffc00ec8947 */ /* 0x002fea000383ffff */
[----:B------:R-:W-:Y:S05]  /*b6c0*/  BRA `(.L_x_6566) ;  /* 0xffffff5800c07947 */ /* 0x000fea000383ffff */
.L_x_6497:
[----:B-1----:R-:W-:-:S04]  /*b6d0*/  IMAD.U32 R4, RZ, RZ, UR36 ;  /* 0x00000024ff047e24 */ /* 0x002fc8000f8e00ff */
[----:B------:R1:W2:Y:S03]  /*b6e0*/  SYNCS.PHASECHK.TRANS64.TRYWAIT P1, [R4+URZ+0x28830], R3 ;  /* 0x02883003040075a7 */ /* 0x0002a6000802017f */
[----:B--2---:R-:W-:Y:S05]  /*b6f0*/  @!P1 NANOSLEEP.SYNCS 0x989680 ;  /* 0x009896800000995d */ /* 0x004fea0003900000 */
[----:B------:R-:W2:Y:S02]  /*b700*/  @!P1 SYNCS.PHASECHK.TRANS64 P1, [R4+URZ+0x28830], R3 ;  /* 0x02883003040095a7 */ /* 0x000ea4000802007f */
[----:B--2---:R-:W-:Y:S05]  /*b710*/  @!P1 BRA `(.L_x_6497) ;  /* 0xfffffffc00ec9947 */ /* 0x004fea000383ffff */
[----:B------:R-:W-:Y:S05]  /*b720*/  BRA `(.L_x_6496) ;  /* 0xffffff5800dc7947 */ /* 0x000fea000383ffff */
.L_x_6503:
[----:B-1----:R-:W-:-:S04]  /*b730*/  IMAD.U32 R3, RZ, RZ, UR10 ;  /* 0x0000000aff037e24 */ /* 0x002fc8000f8e00ff */
[----:B------:R1:W2:Y:S03]  /*b740*/  SYNCS.PHASECHK.TRANS64.TRYWAIT P1, [R3+URZ+0x28830], R0 ;  /* 0x02883000030075a7 */ /* 0x0002a6000802017f */
[----:B--2---:R-:W-:Y:S05]  /*b750*/  @!P1 NANOSLEEP.SYNCS 0x989680 ;  /* 0x009896800000995d */ /* 0x004fea0003900000 */
[----:B------:R-:W2:Y:S02]  /*b760*/  @!P1 SYNCS.PHASECHK.TRANS64 P1, [R3+URZ+0x28830], R0 ;  /* 0x02883000030095a7 */ /* 0x000ea4000802007f */
[----:B--2---:R-:W-:Y:S05]  /*b770*/  @!P1 BRA `(.L_x_6503) ;  /* 0xfffffffc00ec9947 */ /* 0x004fea000383ffff */
[----:B------:R-:W-:Y:S05]  /*b780*/  BRA `(.L_x_6500) ;  /* 0xffffff8000587947 */ /* 0x000fea000383ffff */
.L_x_6507:
[----:B-1----:R-:W-:-:S04]  /*b790*/  IMAD.U32 R6, RZ, RZ, UR10 ;  /* 0x0000000aff067e24 */ /* 0x002fc8000f8e00ff */
[----:B------:R1:W2:Y:S03]  /*b7a0*/  SYNCS.PHASECHK.TRANS64.TRYWAIT P1, [R6+URZ+0x28850], R3 ;  /* 0x02885003060075a7 */ /* 0x0002a6000802017f */
[----:B--2---:R-:W-:Y:S05]  /*b7b0*/  @!P1 NANOSLEEP.SYNCS 0x989680 ;  /* 0x009896800000995d */ /* 0x004fea0003900000 */
[----:B------:R-:W2:Y:S02]  /*b7c0*/  @!P1 SYNCS.PHASECHK.TRANS64 P1, [R6+URZ+0x28850], R3 ;  /* 0x02885003060095a7 */ /* 0x000ea4000802007f */
[----:B--2---:R-:W-:Y:S05]  /*b7d0*/  @!P1 BRA `(.L_x_6507) ;  /* 0xfffffffc00ec9947 */ /* 0x004fea000383ffff */
[----:B------:R-:W-:Y:S05]  /*b7e0*/  BRA `(.L_x_6504) ;  /* 0xffffff8400307947 */ /* 0x000fea000383ffff */
.L_x_6514:
[----:B-1----:R-:W-:-:S04]  /*b7f0*/  MOV R5, UR5 ;  /* 0x0000000500057c02 */ /* 0x002fc80008000f00 */
[----:B------:R1:W2:Y:S03]  /*b800*/  SYNCS.PHASECHK.TRANS64.TRYWAIT P1, [R5+URZ+0x28850], R2 ;  /* 0x02885002050075a7 */ /* 0x0002a6000802017f */
[----:B--2---:R-:W-:Y:S05]  /*b810*/  @!P1 NANOSLEEP.SYNCS 0x989680 ;  /* 0x009896800000995d */ /* 0x004fea0003900000 */
[----:B------:R-:W2:Y:S02]  /*b820*/  @!P1 SYNCS.PHASECHK.TRANS64 P1, [R5+URZ+0x28850], R2 ;  /* 0x02885002050095a7 */ /* 0x000ea4000802007f */
[----:B--2---:R-:W-:Y:S05]  /*b830*/  @!P1 BRA `(.L_x_6514) ;  /* 0xfffffffc00ec9947 */ /* 0x004fea000383ffff */
[----:B------:R-:W-:Y:S05]  /*b840*/  BRA `(.L_x_6513) ;  /* 0xffffffa000247947 */ /* 0x000fea000383ffff */
.L_x_6526:
[----:B------:R-:W-:Y:S01]  /*b850*/  IMAD.MOV.U32 R13, RZ, RZ, R17 ;  /* 0x000000ffff0d7224 */ /* 0x000fe200078e0011 */
[----:B------:R-:W-:Y:S01]  /*b860*/  MOV R15, 0xffffffff ;  /* 0xffffffff000f7802 */ /* 0x000fe20000000f00 */
[----:B------:R-:W-:Y:S02]  /*b870*/  IMAD.MOV.U32 R12, RZ, RZ, RZ ;  /* 0x000000ffff0c7224 */ /* 0x000fe400078e00ff */
[----:B------:R-:W-:-:S07]  /*b880*/  IMAD.MOV.U32 R11, RZ, RZ, 0x1f ;  /* 0x0000001fff0b7424 */ /* 0x000fce00078e00ff */
[----:B-----5:R-:W-:Y:S05]  /*b890*/  WARPSYNC.COLLECTIVE R15, `(.L_x_6567) ;  /* 0x000000000f087348 */ /* 0x020fea0003c00000 */
[----:B------:R0:W1:Y:S02]  /*b8a0*/  SHFL.IDX P6, R14, R13, R12, R11 ;  /* 0x0000000c0d0e7389 */ /* 0x00006400000c000b */
[----:B01---5:R-:W-:Y:S01]  /*b8b0*/  ENDCOLLECTIVE ;  /* 0x000000000000791b */ /* 0x023fe20003800000 */
.L_x_6567:
[----:B------:R-:W-:Y:S05]  /*b8c0*/  BRA `(.L_x_6568) ;  /* 0xffffffcc00d07947 */ /* 0x000fea000383ffff */
.L_x_6528:
[----:B0-----:R-:W-:-:S04]  /*b8d0*/  IMAD.U32 R10, RZ, RZ, UR45 ;  /* 0x0000002dff0a7e24 */ /* 0x001fc8000f8e00ff */
[----:B------:R0:W1:Y:S03]  /*b8e0*/  SYNCS.PHASECHK.TRANS64.TRYWAIT P0, [R10+URZ+0x28840], R9 ;  /* 0x028840090a0075a7 */ /* 0x000066000800017f */
[----:B-1----:R-:W-:Y:S05]  /*b8f0*/  @!P0 NANOSLEEP.SYNCS 0x989680 ;  /* 0x009896800000895d */ /* 0x002fea0003900000 */
[----:B------:R-:W1:Y:S02]  /*b900*/  @!P0 SYNCS.PHASECHK.TRANS64 P0, [R10+URZ+0x28840], R9 ;  /* 0x028840090a0085a7 */ /* 0x000e64000800007f */
[----:B-1----:R-:W-:Y:S05]  /*b910*/  @!P0 BRA `(.L_x_6528) ;  /* 0xfffffffc00ec8947 */ /* 0x002fea000383ffff */
[----:B------:R-:W-:Y:S05]  /*b920*/  BRA `(.L_x_6569) ;  /* 0xffffffd0004c7947 */ /* 0x000fea000383ffff */
.L_x_6529:
        /* <DEDUP_REMOVED lines=8> */
.L_x_6571:
[----:B------:R-:W-:Y:S05]  /*b9b0*/  BSYNC B0 ;  /* 0x0000000000007941 */ /* 0x000fea0003800000 */
.L_x_6570:
[----:B------:R-:W-:Y:S01]  /*b9c0*/  IMAD.MOV.U32 R13, RZ, RZ, R0 ;  /* 0x000000ffff0d7224 */ /* 0x000fe200078e0000 */
[----:B------:R-:W-:Y:S01]  /*b9d0*/  MOV R12, RZ ;  /* 0x000000ff000c7202 */ /* 0x000fe20000000f00 */
[----:B------:R-:W-:Y:S01]  /*b9e0*/  IMAD.MOV.U32 R11, RZ, RZ, 0x181f ;  /* 0x0000181fff0b7424 */ /* 0x000fe200078e00ff */
[----:B------:R-:W-:Y:S01]  /*b9f0*/  @P0 LEA R9, R19, UR45, 0x1 ;  /* 0x0000002d13090c11 */ /* 0x000fe2000f8e08ff */
[----:B------:R-:W-:Y:S02]  /*ba00*/  IMAD.MOV.U32 R15, RZ, RZ, -0x1 ;  /* 0xffffffffff0f7424 */ /* 0x000fe400078e00ff */
[----:B------:R-:W-:-:S07]  /*ba10*/  IMAD.MOV.U32 R5, RZ, RZ, R14 ;  /* 0x000000ffff057224 */ /* 0x000fce00078e000e */
[----:B------:R-:W-:Y:S05]  /*ba20*/  WARPSYNC.COLLECTIVE R15, `(.L_x_6572) ;  /* 0x000000000f087348 */ /* 0x000fea0003c00000 */
[----:B------:R0:W1:Y:S02]  /*ba30*/  SHFL.IDX P6, R14, R13, R12, R11 ;  /* 0x0000000c0d0e7389 */ /* 0x00006400000c000b */
[----:B01----:R-:W-:Y:S01]  /*ba40*/  ENDCOLLECTIVE ;  /* 0x000000000000791b */ /* 0x003fe20003800000 */
.L_x_6572:
[----:B------:R-:W-:Y:S01]  /*ba50*/  MOV R13, R3 ;  /* 0x00000003000d7202 */ /* 0x000fe20000000f00 */
[----:B------:R-:W-:Y:S02]  /*ba60*/  IMAD.MOV.U32 R12, RZ, RZ, 0x1 ;  /* 0x00000001ff0c7424 */ /* 0x000fe400078e00ff */
[----:B------:R-:W-:-:S07]  /*ba70*/  IMAD.MOV.U32 R4, RZ, RZ, R14 ;  /* 0x000000ffff047224 */ /* 0x000fce00078e000e */
[----:B------:R-:W-:Y:S05]  /*ba80*/  WARPSYNC.COLLECTIVE R15, `(.L_x_6573) ;  /* 0x000000000f087348 */ /* 0x000fea0003c00000 */
[----:B------:R0:W1:Y:S02]  /*ba90*/  SHFL.IDX P6, R14, R13, R12, R11 ;  /* 0x0000000c0d0e7389 */ /* 0x00006400000c000b */
[----:B01----:R-:W-:Y:S01]  /*baa0*/  ENDCOLLECTIVE ;  /* 0x000000000000791b */ /* 0x003fe20003800000 */
.L_x_6573:
[----:B------:R-:W-:-:S05]  /*bab0*/  @P0 IMAD.WIDE.U32 R4, R26, 0x2, R4 ;  /* 0x000000021a040825 */ /* 0x000fca00078e0004 */
[----:B------:R-:W-:Y:S01]  /*bac0*/  @!PT LDS RZ, [RZ] ;  /* 0x00000000fffff984 */ /* 0x000fe20000000800 */
[----:B------:R-:W-:Y:S01]  /*bad0*/  @!PT LDS RZ, [RZ] ;  /* 0x00000000fffff984 */ /* 0x000fe20000000800 */
[----:B------:R-:W-:Y:S01]  /*bae0*/  @!PT LDS RZ, [RZ] ;  /* 0x00000000fffff984 */ /* 0x000fe20000000800 */
[----:B------:R0:W-:Y:S04]  /*baf0*/  @P0 LDGSTS.E.BYPASS.LTC128B.128 [R9+0x18400], desc[UR38][R4.64], !P3 ;  /* 0x1840000004090fae */ /* 0x0001e8000d901d66 */
[----:B------:R0:W-:Y:S01]  /*bb00*/  @P0 LDGSTS.E.BYPASS.LTC128B.128 [R9+0x1c400], desc[UR38][R4.64+0x80], !P2 ;  /* 0x1c40008004090fae */ /* 0x0001e2000d101d66 */
[----:B------:R-:W-:Y:S01]  /*bb10*/  ISETP.GE.AND P0, PT, R6, 0x11, PT ;  /* 0x000000110600780c */ /* 0x000fe20003f06270 */
[----:B------:R-:W-:Y:S02]  /*bb20*/  IMAD.MOV.U32 R13, RZ, RZ, R0 ;  /* 0x000000ffff0d7224 */ /* 0x000fe400078e0000 */
[----:B------:R-:W-:-:S10]  /*bb30*/  IMAD.MOV.U32 R8, RZ, RZ, R14 ;  /* 0x000000ffff087224 */ /* 0x000fd400078e000e */
[----:B0-----:R-:W-:-:S07]  /*bb40*/  @P0 LEA R36, R19, UR45, 0x1 ;  /* 0x0000002d13240c11 */ /* 0x001fce000f8e08ff */
[----:B------:R-:W-:Y:S05]  /*bb50*/  WARPSYNC.COLLECTIVE R15, `(.L_x_6574) ;  /* 0x000000000f087348 */ /* 0x000fea0003c00000 */
[----:B------:R0:W1:Y:S02]  /*bb60*/  SHFL.IDX P6, R14, R13, R12, R11 ;  /* 0x0000000c0d0e7389 */ /* 0x00006400000c000b */
[----:B01----:R-:W-:Y:S01]  /*bb70*/  ENDCOLLECTIVE ;  /* 0x000000000000791b */ /* 0x003fe20003800000 */
.L_x_6574:
[----:B------:R-:W-:Y:S02]  /*bb80*/  IMAD.MOV.U32 R5, RZ, RZ, R8 ;  /* 0x000000ffff057224 */ /* 0x000fe400078e0008 */
[----:B------:R-:W-:Y:S02]  /*bb90*/  IMAD.MOV.U32 R13, RZ, RZ, R3 ;  /* 0x000000ffff0d7224 */ /* 0x000fe400078e0003 */
[----:B------:R-:W-:Y:S01]  /*bba0*/  IMAD.MOV.U32 R12, RZ, RZ, 0x2 ;  /* 0x00000002ff0c7424 */ /* 0x000fe200078e00ff */
[----:B------:R-:W-:-:S07]  /*bbb0*/  MOV R4, R14 ;  /* 0x0000000e00047202 */ /* 0x000fce0000000f00 */
[----:B------:R-:W-:Y:S05]  /*bbc0*/  WARPSYNC.COLLECTIVE R15, `(.L_x_6575) ;  /* 0x000000000f087348 */ /* 0x000fea0003c00000 */
[----:B------:R0:W1:Y:S02]  /*bbd0*/  SHFL.IDX P6, R14, R13, R12, R11 ;  /* 0x0000000c0d0e7389 */ /* 0x00006400000c000b */
[----:B01----:R-:W-:Y:S01]  /*bbe0*/  ENDCOLLECTIVE ;  /* 0x000000000000791b */ /* 0x003fe20003800000 */
.L_x_6575:
[----:B------:R-:W-:-:S05]  /*bbf0*/  @P0 IMAD.WIDE.U32 R20, R26, 0x2, R4 ;  /* 0x000000021a140825 */ /* 0x000fca00078e0004 */
[----:B------:R-:W-:Y:S01]  /*bc00*/  @!PT LDS RZ, [RZ] ;  /* 0x00000000fffff984 */ /* 0x000fe20000000800 */
[----:B------:R-:W-:Y:S01]  /*bc10*/  @!PT LDS RZ, [RZ] ;  /* 0x00000000fffff984 */ /* 0x000fe20000000800 */
[----:B------:R-:W-:Y:S01]  /*bc20*/  @!PT LDS RZ, [RZ] ;  /* 0x00000000fffff984 */ /* 0x000fe20000000800 */
[----:B------:R0:W-:Y:S04]  /*bc30*/  @P0 LDGSTS.E.BYPASS.LTC128B.128 [R36+0x18c00], desc[UR38][R20.64], !P3 ;  /* 0x18c0000014240fae */ /* 0x0001e8000d901d66 */
[----:B------:R0:W-:Y:S01]  /*bc40*/  @P0 LDGSTS.E.BYPASS.LTC128B.128 [R36+0x1cc00], desc[UR38][R20.64+0x80], !P2 ;  /* 0x1cc0008014240fae */ /* 0x0001e2000d101d66 */
[----:B------:R-:W-:Y:S01]  /*bc50*/  ISETP.GE.AND P0, PT, R6, 0x21, PT ;  /* 0x000000210600780c */ /* 0x000fe20003f06270 */
[----:B------:R-:W-:Y:S01]  /*bc60*/  IMAD.MOV.U32 R13, RZ, RZ, R0 ;  /* 0x000000ffff0d7224 */ /* 0x000fe200078e0000 */
[----:B------:R-:W-:-:S11]  /*bc70*/  MOV R10, R14 ;  /* 0x0000000e000a7202 */ /* 0x000fd60000000f00 */
[----:B0-----:R-:W-:Y:S05]  /*bc80*/  WARPSYNC.COLLECTIVE R15, `(.L_x_6576) ;  /* 0x000000000f087348 */ /* 0x001fea0003c00000 */
[----:B------:R1:W2:Y:S02]  /*bc90*/  SHFL.IDX P6, R14, R13, R12, R11 ;  /* 0x0000000c0d0e7389 */ /* 0x0002a400000c000b */
[----:B012---:R-:W-:Y:S01]  /*bca0*/  ENDCOLLECTIVE ;  /* 0x000000000000791b */ /* 0x007fe20003800000 */
.L_x_6576:
[----:B------:R-:W-:Y:S01]  /*bcb0*/  MOV R5, R10 ;  /* 0x0000000a00057202 */ /* 0x000fe20000000f00 */
[----:B------:R-:W-:Y:S02]  /*bcc0*/  IMAD.MOV.U32 R13, RZ, RZ, R3 ;  /* 0x000000ffff0d7224 */ /* 0x000fe400078e0003 */
[----:B------:R-:W-:Y:S02]  /*bcd0*/  IMAD.MOV.U32 R12, RZ, RZ, 0x3 ;  /* 0x00000003ff0c7424 */ /* 0x000fe400078e00ff */
[----:B------:R-:W-:-:S07]  /*bce0*/  IMAD.MOV.U32 R37, RZ, RZ, R14 ;  /* 0x000000ffff257224 */ /* 0x000fce00078e000e */
[----:B------:R-:W-:Y:S05]  /*bcf0*/  WARPSYNC.COLLECTIVE R15, `(.L_x_6577) ;  /* 0x000000000f087348 */ /* 0x000fea0003c00000 */
[----:B------:R0:W1:Y:S02]  /*bd00*/  SHFL.IDX P6, R14, R13, R12, R11 ;  /* 0x0000000c0d0e7389 */ /* 0x00006400000c000b */
[----:B01----:R-:W-:Y:S01]  /*bd10*/  ENDCOLLECTIVE ;  /* 0x000000000000791b */ /* 0x003fe20003800000 */
.L_x_6577:
[----:B------:R-:W-:Y:S01]  /*bd20*/  IMAD.MOV.U32 R4, RZ, RZ, R37 ;  /* 0x000000ffff047224 */ /* 0x000fe200078e0025 */
[----:B------:R-:W-:-:S03]  /*bd30*/  @P0 LEA R37, R19, UR45, 0x1 ;  /* 0x0000002d13250c11 */ /* 0x000fc6000f8e08ff */
[----:B------:R-:W-:-:S05]  /*bd40*/  @P0 IMAD.WIDE.U32 R8, R26, 0x2, R4 ;  /* 0x000000021a080825 */ /* 0x000fca00078e0004 */
[----:B------:R-:W-:Y:S01]  /*bd50*/  @!PT LDS RZ, [RZ] ;  /* 0x00000000fffff984 */ /* 0x000fe20000000800 */
[----:B------:R-:W-:Y:S01]  /*bd60*/  @!PT LDS RZ, [RZ] ;  /* 0x00000000fffff984 */ /* 0x000fe20000000800 */
[----:B------:R-:W-:Y:S01]  /*bd70*/  @!PT LDS RZ, [RZ] ;  /* 0x00000000fffff984 */ /* 0x000fe20000000800 */
        /* <DEDUP_REMOVED lines=8> */
.L_x_6578:
        /* <DEDUP_REMOVED lines=8> */
.L_x_6579:
[----:B------:R-:W-:-:S04]  /*be80*/  IMAD.MOV.U32 R4, RZ, RZ, R32 ;  /* 0x000000ffff047224 */ /* 0x000fc800078e0020 */
[----:B------:R-:W-:-:S05]  /*be90*/  @P0 IMAD.WIDE.U32 R4, R26, 0x2, R4 ;  /* 0x000000021a040825 */ /* 0x000fca00078e0004 */
[----:B------:R-:W-:Y:S01]  /*bea0*/  @!PT LDS RZ, [RZ] ;  /* 0x00000000fffff984 */ /* 0x000fe20000000800 */
[----:B------:R-:W-:Y:S01]  /*beb0*/  @!PT LDS RZ, [RZ] ;  /* 0x00000000fffff984 */ /* 0x000fe20000000800 */
[----:B------:R-:W-:Y:S01]  /*bec0*/  @!PT LDS RZ, [RZ] ;  /* 0x00000000fffff984 */ /* 0x000fe20000000800 */
        /* <DEDUP_REMOVED lines=8> */
.L_x_6580:
        /* <DEDUP_REMOVED lines=8> */
.L_x_6581:
        /* <DEDUP_REMOVED lines=12> */
.L_x_6582:
[----:B------:R-:W-:Y:S01]  /*c090*/  MOV R5, R32 ;  /* 0x0000002000057202 */ /* 0x000fe20000000f00 */
[----:B------:R-:W-:Y:S02]  /*c0a0*/  IMAD.MOV.U32 R13, RZ, RZ, R3 ;  /* 0x000000ffff0d7224 */ /* 0x000fe400078e0003 */
[----:B------:R-:W-:Y:S02]  /*c0b0*/  IMAD.MOV.U32 R12, RZ, RZ, 0x6 ;  /* 0x00000006ff0c7424 */ /* 0x000fe400078e00ff */
[----:B------:R-:W-:-:S07]  /*c0c0*/  IMAD.MOV.U32 R37, RZ, RZ, R14 ;  /* 0x000000ffff257224 */ /* 0x000fce00078e000e */
[----:B------:R-:W-:Y:S05]  /*c0d0*/  WARPSYNC.COLLECTIVE R15, `(.L_x_6583) ;  /* 0x000000000f087348 */ /* 0x000fea0003c00000 */
[----:B------:R0:W1:Y:S02]  /*c0e0*/  SHFL.IDX P6, R14, R13, R12, R11 ;  /* 0x0000000c0d0e7389 */ /* 0x00006400000c000b */
[----:B01----:R-:W-:Y:S01]  /*c0f0*/  ENDCOLLECTIVE ;  /* 0x000000000000791b */ /* 0x003fe20003800000 */
.L_x_6583:
        /* <DEDUP_REMOVED lines=14> */
.L_x_6584:
        /* <DEDUP_REMOVED lines=8> */
.L_x_6585:
        /* <DEDUP_REMOVED lines=8> */
[----:B------:R-:W-:-:S07]  /*c2e0*/  IMAD.MOV.U32 R3, RZ, RZ, R14 ;  /* 0x000000ffff037224 */ /* 0x000fce00078e000e */
[----:B0-----:R-:W-:Y:S05]  /*c2f0*/  WARPSYNC.COLLECTIVE R15, `(.L_x_6586) ;  /* 0x000000000f087348 */ /* 0x001fea0003c00000 */
[----:B------:R1:W2:Y:S02]  /*c300*/  SHFL.IDX P6, R14, R13, R12, R11 ;  /* 0x0000000c0d0e7389 */ /* 0x0002a400000c000b */
[----:B012---:R-:W-:Y:S01]  /*c310*/  ENDCOLLECTIVE ;  /* 0x000000000000791b */ /* 0x007fe20003800000 */
.L_x_6586:
[----:B------:R-:W-:Y:S05]  /*c320*/  BRA `(.L_x_6587) ;  /* 0xffffffcc00487947 */ /* 0x000fea000383ffff */
.L_x_6532:
        /* <DEDUP_REMOVED lines=8> */
.L_x_6588:
[----:B------:R-:W-:Y:S01]  /*c3b0*/  IADD3 R7, R35, 0x10, RZ ;  /* 0x0000001023077810 */ /* 0x000fe20007ffe0ff */
[----:B------:R-:W-:Y:S01]  /*c3c0*/  IMAD.MOV.U32 R13, RZ, RZ, R6 ;  /* 0x000000ffff0d7224 */ /* 0x000fe200078e0006 */
[----:B------:R-:W-:-:S07]  /*c3d0*/  MOV R5, R14 ;  /* 0x0000000e00057202 */ /* 0x000fce0000000f00 */
[----:B------:R-:W-:Y:S05]  /*c3e0*/  WARPSYNC.COLLECTIVE R15, `(.L_x_6589) ;  /* 0x000000000f087348 */ /* 0x000fea0003c00000 */
[----:B------:R0:W1:Y:S02]  /*c3f0*/  SHFL.IDX P6, R14, R13, R12, R11 ;  /* 0x0000000c0d0e7389 */ /* 0x00006400000c000b */
[----:B01----:R-:W-:Y:S01]  /*c400*/  ENDCOLLECTIVE ;  /* 0x000000000000791b */ /* 0x003fe20003800000 */
.L_x_6589:
        /* <DEDUP_REMOVED lines=10> */
.L_x_6590:
[----:B------:R-:W-:-:S05]  /*c4b0*/  @!P2 IMAD.WIDE.U32 R4, R26, 0x2, R4 ;  /* 0x000000021a04a825 */ /* 0x000fca00078e0004 */
[----:B------:R-:W-:Y:S01]  /*c4c0*/  @!PT LDS RZ, [RZ] ;  /* 0x00000000fffff984 */ /* 0x000fe20000000800 */
[----:B------:R-:W-:Y:S01]  /*c4d0*/  @!PT LDS RZ, [RZ] ;  /* 0x00000000fffff984 */ /* 0x000fe20000000800 */
[----:B------:R-:W-:Y:S01]  /*c4e0*/  @!PT LDS RZ, [RZ] ;  /* 0x00000000fffff984 */ /* 0x000fe20000000800 */
[----:B------:R0:W-:Y:S04]  /*c4f0*/  @!P2 LDGSTS.E.BYPASS.LTC128B.128 [R21+0x10400], desc[UR38][R4.64], !P0 ;  /* 0x104000000415afae */ /* 0x0001e8000c101d66 */
[----:B------:R0:W-:Y:S01]  /*c500*/  @!P2 LDGSTS.E.BYPASS.LTC128B.128 [R21+0x14400], desc[UR38][R4.64+0x80], !P1 ;  /* 0x144000800415afae */ /* 0x0001e2000c901d66 */
[----:B------:R-:W-:Y:S02]  /*c510*/  ISETP.GE.AND P2, PT, R7, R0, PT ;  /* 0x000000000700720c */ /* 0x000fe40003f46270 */
[----:B------:R-:W-:Y:S01]  /*c520*/  MOV R13, R6 ;  /* 0x00000006000d7202 */ /* 0x000fe20000000f00 */
[----:B------:R-:W-:-:S10]  /*c530*/  IMAD.MOV.U32 R7, RZ, RZ, R14 ;  /* 0x000000ffff077224 */ /* 0x000fd400078e000e */
[----:B0-----:R-:W-:-:S07]  /*c540*/  @!P2 LEA R37, R19, UR45, 0x1 ;  /* 0x0000002d1325ac11 */ /* 0x001fce000f8e08ff */
[----:B------:R-:W-:Y:S05]  /*c550*/  WARPSYNC.COLLECTIVE R15, `(.L_x_6591) ;  /* 0x000000000f087348 */ /* 0x000fea0003c00000 */
[----:B------:R0:W1:Y:S02]  /*c560*/  SHFL.IDX P6, R14, R13, R12, R11 ;  /* 0x0000000c0d0e7389 */ /* 0x00006400000c000b */
[----:B01----:R-:W-:Y:S01]  /*c570*/  ENDCOLLECTIVE ;  /* 0x000000000000791b */ /* 0x003fe20003800000 */
.L_x_6591:
[----:B------:R-:W-:Y:S01]  /*c580*/  IMAD.MOV.U32 R5, RZ, RZ, R7 ;  /* 0x000000ffff057224 */ /* 0x000fe200078e0007 */
[----:B------:R-:W-:Y:S01]  /*c590*/  MOV R13, R3 ;  /* 0x00000003000d7202 */ /* 0x000fe20000000f00 */
[----:B------:R-:W-:Y:S02]  /*c5a0*/  IMAD.MOV.U32 R12, RZ, RZ, 0x2 ;  /* 0x00000002ff0c7424 */ /* 0x000fe400078e00ff */
[----:B------:R-:W-:-:S07]  /*c5b0*/  IMAD.MOV.U32 R4, RZ, RZ, R14 ;  /* 0x000000ffff047224 */ /* 0x000fce00078e000e */
[----:B------:R-:W-:Y:S05]  /*c5c0*/  WARPSYNC.COLLECTIVE R15, `(.L_x_6592) ;  /* 0x000000000f087348 */ /* 0x000fea0003c00000 */
[----:B------:R0:W1:Y:S02]  /*c5d0*/  SHFL.IDX P6, R14, R13, R12, R11 ;  /* 0x0000000c0d0e7389 */ /* 0x00006400000c000b */
[----:B01----:R-:W-:Y:S01]  /*c5e0*/  ENDCOLLECTIVE ;  /* 0x000000000000791b */ /* 0x003fe20003800000 */
.L_x_6592:
[----:B------:R-:W-:-:S04]  /*c5f0*/  @!P2 IMAD.WIDE.U32 R8, R26, 0x2, R4 ;  /* 0x000000021a08a825 */ /* 0x000fc800078e0004 */
[----:B------:R-:W-:Y:S01]  /*c600*/  VIADD R5, R35, 0x20 ;  /* 0x0000002023057836 */ /* 0x000fe20000000000 */
[----:B------:R-:W-:Y:S01]  /*c610*/  @!PT LDS RZ, [RZ] ;  /* 0x00000000fffff984 */ /* 0x000fe20000000800 */
[----:B------:R-:W-:Y:S01]  /*c620*/  @!PT LDS RZ, [RZ] ;  /* 0x00000000fffff984 */ /* 0x000fe20000000800 */
[----:B------:R-:W-:Y:S01]  /*c630*/  @!PT LDS RZ, [RZ] ;  /* 0x00000000fffff984 */ /* 0x000fe20000000800 */
[----:B------:R0:W-:Y:S04]  /*c640*/  @!P2 LDGSTS.E.BYPASS.LTC128B.128 [R37+0x10c00], desc[UR38][R8.64], !P0 ;  /* 0x10c000000825afae */ /* 0x0001e8000c101d66 */
[----:B------:R0:W-:Y:S01]  /*c650*/  @!P2 LDGSTS.E.BYPASS.LTC128B.128 [R37+0x14c00], desc[UR38][R8.64+0x80], !P1 ;  /* 0x14c000800825afae */ /* 0x0001e2000c901d66 */
[----:B------:R-:W-:Y:S01]  /*c660*/  ISETP.GE.AND P2, PT, R5, R0, PT ;  /* 0x000000000500720c */ /* 0x000fe20003f46270 */
[----:B------:R-:W-:Y:S02]  /*c670*/  IMAD.MOV.U32 R13, RZ, RZ, R6 ;  /* 0x000000ffff0d7224 */ /* 0x000fe400078e0006 */
[----:B------:R-:W-:-:S10]  /*c680*/  IMAD.MOV.U32 R7, RZ, RZ, R14 ;  /* 0x000000ffff077224 */ /* 0x000fd400078e000e */
[----:B0-----:R-:W-:-:S07]  /*c690*/  @!P2 LEA R21, R19, UR45, 0x1 ;  /* 0x0000002d1315ac11 */ /* 0x001fce000f8e08ff */
[----:B------:R-:W-:Y:S05]  /*c6a0*/  WARPSYNC.COLLECTIVE R15, `(.L_x_6593) ;  /* 0x000000000f087348 */ /* 0x000fea0003c00000 */
[----:B------:R0:W1:Y:S02]  /*c6b0*/  SHFL.IDX P6, R14, R13, R12, R11 ;  /* 0x0000000c0d0e7389 */ /* 0x00006400000c000b */
[----:B01----:R-:W-:Y:S01]  /*c6c0*/  ENDCOLLECTIVE ;  /* 0x000000000000791b */ /* 0x003fe20003800000 */
.L_x_6593:
[----:B------:R-:W-:Y:S02]  /*c6d0*/  IMAD.MOV.U32 R5, RZ, RZ, R7 ;  /* 0x000000ffff057224 */ /* 0x000fe400078e0007 */
[----:B------:R-:W-:Y:S02]  /*c6e0*/  VIADD R7, R35, 0x30 ;  /* 0x0000003023077836 */ /* 0x000fe40000000000 */
[----:B------:R-:W-:Y:S01]  /*c6f0*/  IMAD.MOV.U32 R13, RZ, RZ, R3 ;  /* 0x000000ffff0d7224 */ /* 0x000fe200078e0003 */
[----:B------:R-:W-:Y:S02]  /*c700*/  MOV R12, 0x3 ;  /* 0x00000003000c7802 */ /* 0x000fe40000000f00 */
[----:B------:R-:W-:-:S07]  /*c710*/  MOV R4, R14 ;  /* 0x0000000e00047202 */ /* 0x000fce0000000f00 */
[----:B------:R-:W-:Y:S05]  /*c720*/  WARPSYNC.COLLECTIVE R15, `(.L_x_6594) ;  /* 0x000000000f087348 */ /* 0x000fea0003c00000 */
[----:B------:R0:W1:Y:S02]  /*c730*/  SHFL.IDX P6, R14, R13, R12, R11 ;  /* 0x0000000c0d0e7389 */ /* 0x00006400000c000b */
[----:B01----:R-:W-:Y:S01]  /*c740*/  ENDCOLLECTIVE ;  /* 0x000000000000791b */ /* 0x003fe20003800000 */
.L_x_6594:
[----:B------:R-:W-:-:S05]  /*c750*/  @!P2 IMAD.WIDE.U32 R4, R26, 0x2, R4 ;  /* 0x000000021a04a825 */ /* 0x000fca00078e0004 */
        /* <DEDUP_REMOVED lines=8> */
[----:B0-----:R-:W-:Y:S05]  /*c7e0*/  WARPSYNC.COLLECTIVE R15, `(.L_x_6595) ;  /* 0x000000000f087348 */ /* 0x001fea0003c00000 */
[----:B------:R1:W2:Y:S02]  /*c7f0*/  SHFL.IDX P6, R14, R13, R12, R11 ;  /* 0x0000000c0d0e7389 */ /* 0x0002a400000c000b */
[----:B012---:R-:W-:Y:S01]  /*c800*/  ENDCOLLECTIVE ;  /* 0x000000000000791b */ /* 0x007fe20003800000 */
.L_x_6595:
[----:B------:R-:W-:Y:S02]  /*c810*/  @!P2 LEA R37, R19, UR45, 0x1 ;  /* 0x0000002d1325ac11 */ /* 0x000fe4000f8e08ff */
[----:B------:R-:W-:Y:S01]  /*c820*/  MOV R5, R7 ;  /* 0x0000000700057202 */ /* 0x000fe20000000f00 */
[----:B------:R-:W-:Y:S02]  /*c830*/  IMAD.MOV.U32 R13, RZ, RZ, R3 ;  /* 0x000000ffff0d7224 */ /* 0x000fe400078e0003 */
[----:B------:R-:W-:Y:S02]  /*c840*/  IMAD.MOV.U32 R12, RZ, RZ, 0x4 ;  /* 0x00000004ff0c7424 */ /* 0x000fe400078e00ff */
[----:B------:R-:W-:-:S07]  /*c850*/  IMAD.MOV.U32 R4, RZ, RZ, R14 ;  /* 0x000000ffff047224 */ /* 0x000fce00078e000e */
[----:B------:R-:W-:Y:S05]  /*c860*/  WARPSYNC.COLLECTIVE R15, `(.L_x_6596) ;  /* 0x000000000f087348 */ /* 0x000fea0003c00000 */
[----:B------:R0:W1:Y:S02]  /*c870*/  SHFL.IDX P6, R14, R13, R12, R11 ;  /* 0x0000000c0d0e7389 */ /* 0x00006400000c000b */
[----:B01----:R-:W-:Y:S01]  /*c880*/  ENDCOLLECTIVE ;  /* 0x000000000000791b */ /* 0x003fe20003800000 */
.L_x_6596:
        /* <DEDUP_REMOVED lines=8> */
[----:B------:R-:W-:Y:S01]  /*c910*/  IMAD.MOV.U32 R13, RZ, RZ, R6 ;  /* 0x000000ffff0d7224 */ /* 0x000fe200078e0006 */
[----:B------:R-:W-:-:S11]  /*c920*/  MOV R7, R14 ;  /* 0x0000000e00077202 */ /* 0x000fd60000000f00 */
[----:B0-----:R-:W-:Y:S05]  /*c930*/  WARPSYNC.COLLECTIVE R15, `(.L_x_6597) ;  /* 0x000000000f087348 */ /* 0x001fea0003c00000 */
[----:B------:R1:W2:Y:S02]  /*c940*/  SHFL.IDX P6, R14, R13, R12, R11 ;  /* 0x0000000c0d0e7389 */ /* 0x0002a400000c000b */
[----:B012---:R-:W-:Y:S01]  /*c950*/  ENDCOLLECTIVE ;  /* 0x000000000000791b */ /* 0x007fe20003800000 */
.L_x_6597:
[----:B------:R-:W-:Y:S01]  /*c960*/  @!P2 LEA R21, R19, UR45, 0x1 ;  /* 0x0000002d1315ac11 */ /* 0x000fe2000f8e08ff */
[----:B------:R-:W-:Y:S01]  /*c970*/  IMAD.MOV.U32 R5, RZ, RZ, R7 ;  /* 0x000000ffff057224 */ /* 0x000fe200078e0007 */
[----:B------:R-:W-:Y:S01]  /*c980*/  IADD3 R7, R35, 0x50, RZ ;  /* 0x0000005023077810 */ /* 0x000fe20007ffe0ff */
[----:B------:R-:W-:Y:S02]  /*c990*/  IMAD.MOV.U32 R13, RZ, RZ, R3 ;  /* 0x000000ffff0d7224 */ /* 0x000fe400078e0003 */
[----:B------:R-:W-:Y:S02]  /*c9a0*/  IMAD.MOV.U32 R12, RZ, RZ, 0x5 ;  /* 0x00000005ff0c7424 */ /* 0x000fe400078e00ff */
[----:B------:R-:W-:-:S07]  /*c9b0*/  IMAD.MOV.U32 R4, RZ, RZ, R14 ;  /* 0x000000ffff047224 */ /* 0x000fce00078e000e */
[----:B------:R-:W-:Y:S05]  /*c9c0*/  WARPSYNC.COLLECTIVE R15, `(.L_x_6598) ;  /* 0x000000000f087348 */ /* 0x000fea0003c00000 */
[----:B------:R0:W1:Y:S02]  /*c9d0*/  SHFL.IDX P6, R14, R13, R12, R11 ;  /* 0x0000000c0d0e7389 */ /* 0x00006400000c000b */
[----:B01----:R-:W-:Y:S01]  /*c9e0*/  ENDCOLLECTIVE ;  /* 0x000000000000791b */ /* 0x003fe20003800000 */
.L_x_6598:
        /* <DEDUP_REMOVED lines=13> */
.L_x_6599:
[----:B------:R-:W-:Y:S01]  /*cac0*/  IMAD.MOV.U32 R5, RZ, RZ, R7 ;  /* 0x000000ffff057224 */ /* 0x000fe200078e0007 */
[----:B------:R-:W-:Y:S01]  /*cad0*/  MOV R13, R3 ;  /* 0x00000003000d7202 */ /* 0x000fe20000000f00 */
[----:B------:R-:W-:Y:S02]  /*cae0*/  IMAD.MOV.U32 R12, RZ, RZ, 0x6 ;  /* 0x00000006ff0c7424 */ /* 0x000fe400078e00ff */
[----:B------:R-:W-:-:S07]  /*caf0*/  IMAD.MOV.U32 R4, RZ, RZ, R14 ;  /* 0x000000ffff047224 */ /* 0x000fce00078e000e */
[----:B------:R-:W-:Y:S05]  /*cb00*/  WARPSYNC.COLLECTIVE R15, `(.L_x_6600) ;  /* 0x000000000f087348 */ /* 0x000fea0003c00000 */
[----:B------:R0:W1:Y:S02]  /*cb10*/  SHFL.IDX P6, R14, R13, R12, R11 ;  /* 0x0000000c0d0e7389 */ /* 0x00006400000c000b */
[----:B01----:R-:W-:Y:S01]  /*cb20*/  ENDCOLLECTIVE ;  /* 0x000000000000791b */ /* 0x003fe20003800000 */
.L_x_6600:
        /* <DEDUP_REMOVED lines=13> */
.L_x_6601:
[----:B------:R-:W-:Y:S01]  /*cc00*/  IMAD.MOV.U32 R5, RZ, RZ, R7 ;  /* 0x000000ffff057224 */ /* 0x000fe200078e0007 */
[----:B------:R-:W-:Y:S01]  /*cc10*/  @!P2 LEA R7, R19, UR45, 0x1 ;  /* 0x0000002d1307ac11 */ /* 0x000fe2000f8e08ff */
[----:B------:R-:W-:Y:S02]  /*cc20*/  IMAD.MOV.U32 R13, RZ, RZ, R3 ;  /* 0x000000ffff0d7224 */ /* 0x000fe400078e0003 */
[----:B------:R-:W-:Y:S01]  /*cc30*/  IMAD.MOV.U32 R12, RZ, RZ, 0x7 ;  /* 0x00000007ff0c7424 */ /* 0x000fe200078e00ff */
[----:B------:R-:W-:-:S07]  /*cc40*/  MOV R4, R14 ;  /* 0x0000000e00047202 */ /* 0x000fce0000000f00 */
[----:B------:R-:W-:Y:S05]  /*cc50*/  WARPSYNC.COLLECTIVE R15, `(.L_x_6602) ;  /* 0x000000000f087348 */ /* 0x000fea0003c00000 */
[----:B------:R0:W1:Y:S02]  /*cc60*/  SHFL.IDX P6, R14, R13, R12, R11 ;  /* 0x0000000c0d0e7389 */ /* 0x00006400000c000b */
[----:B01----:R-:W-:Y:S01]  /*cc70*/  ENDCOLLECTIVE ;  /* 0x000000000000791b */ /* 0x003fe20003800000 */
.L_x_6602:
[----:B------:R-:W-:-:S05]  /*cc80*/  @!P2 IMAD.WIDE.U32 R4, R26, 0x2, R4 ;  /* 0x000000021a04a825 */ /* 0x000fca00078e0004 */
[----:B------:R-:W-:Y:S01]  /*cc90*/  @!PT LDS RZ, [RZ] ;  /* 0x00000000fffff984 */ /* 0x000fe20000000800 */
[----:B------:R-:W-:Y:S01]  /*cca0*/  @!PT LDS RZ, [RZ] ;  /* 0x00000000fffff984 */ /* 0x000fe20000000800 */
[----:B------:R-:W-:Y:S01]  /*ccb0*/  @!PT LDS RZ, [RZ] ;  /* 0x00000000fffff984 */ /* 0x000fe20000000800 */
[----:B------:R0:W-:Y:S04]  /*ccc0*/  @!P2 LDGSTS.E.BYPASS.LTC128B.128 [R7+0x13400], desc[UR38][R4.64], !P0 ;  /* 0x134000000407afae */ /* 0x0001e8000c101d66 */
[----:B------:R0:W-:Y:S01]  /*ccd0*/  @!P2 LDGSTS.E.BYPASS.LTC128B.128 [R7+0x17400], desc[UR38][R4.64+0x80], !P1 ;  /* 0x174000800407afae */ /* 0x0001e2000c901d66 */
[----:B------:R-:W-:Y:S01]  /*cce0*/  IMAD.MOV.U32 R13, RZ, RZ, R6 ;  /* 0x000000ffff0d7224 */ /* 0x000fe200078e0006 */
[----:B------:R-:W-:-:S07]  /*ccf0*/  MOV R3, R14 ;  /* 0x0000000e00037202 */ /* 0x000fce0000000f00 */
[----:B0-----:R-:W-:Y:S05]  /*cd00*/  WARPSYNC.COLLECTIVE R15, `(.L_x_6603) ;  /* 0x000000000f087348 */ /* 0x001fea0003c00000 */
[----:B------:R1:W2:Y:S02]  /*cd10*/  SHFL.IDX P6, R14, R13, R12, R11 ;  /* 0x0000000c0d0e7389 */ /* 0x0002a400000c000b */
[----:B012---:R-:W-:Y:S01]  /*cd20*/  ENDCOLLECTIVE ;  /* 0x000000000000791b */ /* 0x007fe20003800000 */
.L_x_6603:
[----:B------:R-:W-:Y:S05]  /*cd30*/  BRA `(.L_x_6604) ;  /* 0xffffffcc00407947 */ /* 0x000fea000383ffff */
.L_x_6535:
[----:B0-----:R-:W-:-:S04]  /*cd40*/  IMAD.U32 R3, RZ, RZ, UR45 ;  /* 0x0000002dff037e24 */ /* 0x001fc8000f8e00ff */
[----:B------:R0:W1:Y:S03]  /*cd50*/  SYNCS.PHASECHK.TRANS64.TRYWAIT P0, [R3+URZ+0x28820], R0 ;  /* 0x02882000030075a7 */ /* 0x000066000800017f */
[----:B-1----:R-:W-:Y:S05]  /*cd60*/  @!P0 NANOSLEEP.SYNCS 0x989680 ;  /* 0x009896800000895d */ /* 0x002fea0003900000 */
[----:B------:R-:W1:Y:S02]  /*cd70*/  @!P0 SYNCS.PHASECHK.TRANS64 P0, [R3+URZ+0x28820], R0 ;  /* 0x02882000030085a7 */ /* 0x000e64000800007f */
[----:B-1----:R-:W-:Y:S05]  /*cd80*/  @!P0 BRA `(.L_x_6535) ;  /* 0xfffffffc00ec8947 */ /* 0x002fea000383ffff */
[----:B------:R-:W-:Y:S05]  /*cd90*/  BRA `(.L_x_6605) ;  /* 0xffffffcc00847947 */ /* 0x000fea000383ffff */
.L_x_6539:
[----:B0-----:R0:W1:Y:S02]  /*cda0*/  SYNCS.PHASECHK.TRANS64.TRYWAIT P0, [R34+URZ+0x28840], R3 ;  /* 0x02884003220075a7 */ /* 0x001064000800017f */
[----:B-1----:R-:W-:Y:S05]  /*cdb0*/  @!P0 NANOSLEEP.SYNCS 0x989680 ;  /* 0x009896800000895d */ /* 0x002fea0003900000 */
[----:B------:R-:W1:Y:S02]  /*cdc0*/  @!P0 SYNCS.PHASECHK.TRANS64 P0, [R34+URZ+0x28840], R3 ;  /* 0x02884003220085a7 */ /* 0x000e64000800007f */
[----:B-1----:R-:W-:Y:S05]  /*cdd0*/  @!P0 BRA `(.L_x_6539) ;  /* 0xfffffffc00f08947 */ /* 0x002fea000383ffff */
[----:B------:R-:W-:Y:S05]  /*cde0*/  BRA `(.L_x_6606) ;  /* 0xffffffd0004c7947 */ /* 0x000fea000383ffff */
.L_x_6540:
        /* <DEDUP_REMOVED lines=8> */
.L_x_6608:
[----:B------:R-:W-:Y:S05]  /*ce70*/  BSYNC B1 ;  /* 0x0000000000017941 */ /* 0x000fea0003800000 */
.L_x_6607:
[----:B------:R-:W-:Y:S01]  /*ce80*/  MOV R13, R6 ;  /* 0x00000006000d7202 */ /* 0x000fe20000000f00 */
[----:B------:R-:W-:Y:S01]  /*ce90*/  IMAD.MOV.U32 R12, RZ, RZ, RZ ;  /* 0x000000ffff0c7224 */ /* 0x000fe200078e00ff */
[----:B------:R-:W-:Y:S01]  /*cea0*/  SHF.L.U32 R3, R26, 0x1, RZ ;  /* 0x000000011a037819 */ /* 0x000fe200000006ff */
[----:B------:R-:W-:Y:S01]  /*ceb0*/  IMAD.MOV.U32 R11, RZ, RZ, 0x181f ;  /* 0x0000181fff0b7424 */ /* 0x000fe200078e00ff */
[----:B------:R-:W-:Y:S01]  /*cec0*/  LEA R4, R4, UR45, 0x1 ;  /* 0x0000002d04047c11 */ /* 0x000fe2000f8e08ff */
[----:B------:R-:W-:Y:S02]  /*ced0*/  IMAD.MOV.U32 R15, RZ, RZ, -0x1 ;  /* 0xffffffffff0f7424 */ /* 0x000fe400078e00ff */
[----:B------:R-:W-:-:S07]  /*cee0*/  IMAD.MOV.U32 R0, RZ, RZ, R14 ;  /* 0x000000ffff007224 */ /* 0x000fce00078e000e */
[----:B------:R-:W-:Y:S05]  /*cef0*/  WARPSYNC.COLLECTIVE R15, `(.L_x_6609) ;  /* 0x000000000f087348 */ /* 0x000fea0003c00000 */
[----:B------:R0:W1:Y:S02]  /*cf00*/  SHFL.IDX P6, R14, R13, R12, R11 ;  /* 0x0000000c0d0e7389 */ /* 0x00006400000c000b */
[----:B01----:R-:W-:Y:S01]  /*cf10*/  ENDCOLLECTIVE ;  /* 0x000000000000791b */ /* 0x003fe20003800000 */
.L_x_6609:
[----:B------:R-:W-:Y:S02]  /*cf20*/  IMAD.MOV.U32 R13, RZ, RZ, R5 ;  /* 0x000000ffff0d7224 */ /* 0x000fe400078e0005 */
[----:B------:R-:W-:Y:S01]  /*cf30*/  IMAD.MOV.U32 R12, RZ, RZ, 0x1 ;  /* 0x00000001ff0c7424 */ /* 0x000fe200078e00ff */
[----:B------:R-:W-:-:S05]  /*cf40*/  IADD3 R14, P0, R14, R3, RZ ;  /* 0x000000030e0e7210 */ /* 0x000fca0007f1e0ff */
[----:B------:R-:W-:-:S05]  /*cf50*/  IMAD.X R15, RZ, RZ, R0, P0 ;  /* 0x000000ffff0f7224 */ /* 0x000fca00000e0600 */
[----:B------:R-:W-:Y:S01]  /*cf60*/  @!PT LDS RZ, [RZ] ;  /* 0x00000000fffff984 */ /* 0x000fe20000000800 */
[----:B------:R-:W-:Y:S01]  /*cf70*/  @!PT LDS RZ, [RZ] ;  /* 0x00000000fffff984 */ /* 0x000fe20000000800 */
[----:B------:R-:W-:Y:S01]  /*cf80*/  @!PT LDS RZ, [RZ] ;  /* 0x00000000fffff984 */ /* 0x000fe20000000800 */
[----:B------:R-:W-:Y:S04]  /*cf90*/  LDGSTS.E.BYPASS.LTC128B.128 [R4+0x18400], desc[UR38][R14.64], !P4 ;  /* 0x184000000e047fae */ /* 0x000fe8000e101d66 */
[----:B------:R0:W-:Y:S02]  /*cfa0*/  LDGSTS.E.BYPASS.LTC128B.128 [R4+0x1c400], desc[UR38][R14.64+0x80], !P3 ;  /* 0x1c4000800e047fae */ /* 0x0001e4000d901d66 */
[----:B0-----:R-:W-:-:S07]  /*cfb0*/  MOV R15, 0xffffffff ;  /* 0xffffffff000f7802 */ /* 0x001fce0000000f00 */
[----:B------:R-:W-:Y:S05]  /*cfc0*/  WARPSYNC.COLLECTIVE R15, `(.L_x_6610) ;  /* 0x000000000f087348 */ /* 0x000fea0003c00000 */
[----:B------:R0:W1:Y:S02]  /*cfd0*/  SHFL.IDX P6, R14, R13, R12, R11 ;  /* 0x0000000c0d0e7389 */ /* 0x00006400000c000b */
[----:B01----:R-:W-:Y:S01]  /*cfe0*/  ENDCOLLECTIVE ;  /* 0x000000000000791b */ /* 0x003fe20003800000 */
.L_x_6610:
[----:B------:R-:W-:Y:S02]  /*cff0*/  IMAD.MOV.U32 R13, RZ, RZ, R6 ;  /* 0x000000ffff0d7224 */ /* 0x000fe400078e0006 */
[----:B------:R-:W-:-:S07]  /*d000*/  IMAD.MOV.U32 R0, RZ, RZ, R14 ;  /* 0x000000ffff007224 */ /* 0x000fce00078e000e */
[----:B------:R-:W-:Y:S05]  /*d010*/  WARPSYNC.COLLECTIVE R15, `(.L_x_6611) ;  /* 0x000000000f087348 */ /* 0x000fea0003c00000 */
[----:B------:R0:W1:Y:S02]  /*d020*/  SHFL.IDX P6, R14, R13, R12, R11 ;  /* 0x0000000c0d0e7389 */ /* 0x00006400000c000b */
[----:B01----:R-:W-:Y:S01]  /*d030*/  ENDCOLLECTIVE ;  /* 0x000000000000791b */ /* 0x003fe20003800000 */
.L_x_6611:
        /* <DEDUP_REMOVED lines=8> */
[----:B------:R-:W-:Y:S04]  /*d0c0*/  LDGSTS.E.BYPASS.LTC128B.128 [R4+0x18c00], desc[UR38][R14.64], !P4 ;  /* 0x18c000000e047fae */ /* 0x000fe8000e101d66 */
[----:B------:R0:W-:Y:S02]  /*d0d0*/  LDGSTS.E.BYPASS.LTC128B.128 [R4+0x1cc00], desc[UR38][R14.64+0x80], !P3 ;  /* 0x1cc000800e047fae */ /* 0x0001e4000d901d66 */
[----:B0-----:R-:W-:-:S07]  /*d0e0*/  IMAD.MOV.U32 R15, RZ, RZ, -0x1 ;  /* 0xffffffffff0f7424 */ /* 0x001fce00078e00ff */
[----:B------:R-:W-:Y:S05]  /*d0f0*/  WARPSYNC.COLLECTIVE R15, `(.L_x_6612) ;  /* 0x000000000f087348 */ /* 0x000fea0003c00000 */
[----:B------:R0:W1:Y:S02]  /*d100*/  SHFL.IDX P6, R14, R13, R12, R11 ;  /* 0x0000000c0d0e7389 */ /* 0x00006400000c000b */
[----:B01----:R-:W-:Y:S01]  /*d110*/  ENDCOLLECTIVE ;  /* 0x000000000000791b */ /* 0x003fe20003800000 */
.L_x_6612:
[----:B------:R-:W-:Y:S01]  /*d120*/  IMAD.MOV.U32 R13, RZ, RZ, R6 ;  /* 0x000000ffff0d7224 */ /* 0x000fe200078e0006 */
[----:B------:R-:W-:-:S07]  /*d130*/  MOV R7, R14 ;  /* 0x0000000e00077202 */ /* 0x000fce0000000f00 */
[----:B------:R-:W-:Y:S05]  /*d140*/  WARPSYNC.COLLECTIVE R15, `(.L_x_6613) ;  /* 0x000000000f087348 */ /* 0x000fea0003c00000 */
[----:B------:R0:W1:Y:S02]  /*d150*/  SHFL.IDX P6, R14, R13, R12, R11 ;  /* 0x0000000c0d0e7389 */ /* 0x00006400000c000b */
[----:B01----:R-:W-:Y:S01]  /*d160*/  ENDCOLLECTIVE ;  /* 0x000000000000791b */ /* 0x003fe20003800000 */
.L_x_6613:
[----:B------:R-:W-:Y:S01]  /*d170*/  IMAD.MOV.U32 R13, RZ, RZ, R5 ;  /* 0x000000ffff0d7224 */ /* 0x000fe200078e0005 */
[----:B------:R-:W-:Y:S02]  /*d180*/  MOV R12, 0x3 ;  /* 0x00000003000c7802 */ /* 0x000fe40000000f00 */
[----:B------:R-:W-:-:S05]  /*d190*/  IADD3 R14, P0, R14, R3, RZ ;  /* 0x000000030e0e7210 */ /* 0x000fca0007f1e0ff */
[----:B------:R-:W-:-:S05]  /*d1a0*/  IMAD.X R15, RZ, RZ, R7, P0 ;  /* 0x000000ffff0f7224 */ /* 0x000fca00000e0607 */
        /* <DEDUP_REMOVED lines=9> */
.L_x_6614:
[----:B------:R-:W-:Y:S02]  /*d240*/  IMAD.MOV.U32 R13, RZ, RZ, R6 ;  /* 0x000000ffff0d7224 */ /* 0x000fe400078e0006 */
[----:B------:R-:W-:-:S07]  /*d250*/  IMAD.MOV.U32 R0, RZ, RZ, R14 ;  /* 0x000000ffff007224 */ /* 0x000fce00078e000e */
[----:B------:R-:W-:Y:S05]  /*d260*/  WARPSYNC.COLLECTIVE R15, `(.L_x_6615) ;  /* 0x000000000f087348 */ /* 0x000fea0003c00000 */
[----:B------:R0:W1:Y:S02]  /*d270*/  SHFL.IDX P6, R14, R13, R12, R11 ;  /* 0x0000000c0d0e7389 */ /* 0x00006400000c000b */
[----:B01----:R-:W-:Y:S01]  /*d280*/  ENDCOLLECTIVE ;  /* 0x000000000000791b */ /* 0x003fe20003800000 */
.L_x_6615:
[----:B------:R-:W-:Y:S02]  /*d290*/  IMAD.MOV.U32 R13, RZ, RZ, R5 ;  /* 0x000000ffff0d7224 */ /* 0x000fe400078e0005 */
[----:B------:R-:W-:Y:S01]  /*d2a0*/  IMAD.MOV.U32 R12, RZ, RZ, 0x4 ;  /* 0x00000004ff0c7424 */ /* 0x000fe200078e00ff */
[----:B------:R-:W-:-:S04]  /*d2b0*/  MOV R37, R14 ;  /* 0x0000000e00257202 */ /* 0x000fc80000000f00 */
        /* <DEDUP_REMOVED lines=11> */
.L_x_6616:
[----:B------:R-:W-:Y:S02]  /*d370*/  IMAD.MOV.U32 R13, RZ, RZ, R6 ;  /* 0x000000ffff0d7224 */ /* 0x000fe400078e0006 */
[----:B------:R-:W-:-:S07]  /*d380*/  IMAD.MOV.U32 R0, RZ, RZ, R14 ;  /* 0x000000ffff007224 */ /* 0x000fce00078e000e */
[----:B------:R-:W-:Y:S05]  /*d390*/  WARPSYNC.COLLECTIVE R15, `(.L_x_6617) ;  /* 0x000000000f087348 */ /* 0x000fea0003c00000 */
[----:B------:R0:W1:Y:S02]  /*d3a0*/  SHFL.IDX P6, R14, R13, R12, R11 ;  /* 0x0000000c0d0e7389 */ /* 0x00006400000c000b */
[----:B01----:R-:W-:Y:S01]  /*d3b0*/  ENDCOLLECTIVE ;  /* 0x000000000000791b */ /* 0x003fe20003800000 */
.L_x_6617:
[----:B------:R-:W-:Y:S01]  /*d3c0*/  IMAD.MOV.U32 R13, RZ, RZ, R5 ;  /* 0x000000ffff0d7224 */ /* 0x000fe200078e0005 */
[----:B------:R-:W-:Y:S02]  /*d3d0*/  MOV R12, 0x5 ;  /* 0x00000005000c7802 */ /* 0x000fe40000000f00 */
        /* <DEDUP_REMOVED lines=12> */
.L_x_6618:
[----:B------:R-:W-:Y:S01]  /*d4a0*/  MOV R13, R6 ;  /* 0x00000006000d7202 */ /* 0x000fe20000000f00 */
[----:B------:R-:W-:-:S07]  /*d4b0*/  IMAD.MOV.U32 R7, RZ, RZ, R14 ;  /* 0x000000ffff077224 */ /* 0x000fce00078e000e */
[----:B------:R-:W-:Y:S05]  /*d4c0*/  WARPSYNC.COLLECTIVE R15, `(.L_x_6619) ;  /* 0x000000000f087348 */ /* 0x000fea0003c00000 */
[----:B------:R0:W1:Y:S02]  /*d4d0*/  SHFL.IDX P6, R14, R13, R12, R11 ;  /* 0x0000000c0d0e7389 */ /* 0x00006400000c000b */
[----:B01----:R-:W-:Y:S01]  /*d4e0*/  ENDCOLLECTIVE ;  /* 0x000000000000791b */ /* 0x003fe20003800000 */
.L_x_6619:
        /* <DEDUP_REMOVED lines=13> */
.L_x_6620:
[----:B------:R-:W-:Y:S01]  /*d5c0*/  MOV R13, R6 ;  /* 0x00000006000d7202 */ /* 0x000fe20000000f00 */
[----:B------:R-:W-:-:S07]  /*d5d0*/  IMAD.MOV.U32 R0, RZ, RZ, R14 ;  /* 0x000000ffff007224 */ /* 0x000fce00078e000e */
[----:B------:R-:W-:Y:S05]  /*d5e0*/  WARPSYNC.COLLECTIVE R15, `(.L_x_6621) ;  /* 0x000000000f087348 */ /* 0x000fea0003c00000 */
[----:B------:R0:W1:Y:S02]  /*d5f0*/  SHFL.IDX P6, R14, R13, R12, R11 ;  /* 0x0000000c0d0e7389 */ /* 0x00006400000c000b */
[----:B01----:R-:W-:Y:S01]  /*d600*/  ENDCOLLECTIVE ;  /* 0x000000000000791b */ /* 0x003fe20003800000 */
.L_x_6621:
        /* <DEDUP_REMOVED lines=14> */
.L_x_6622:
[----:B------:R-:W-:Y:S01]  /*d6f0*/  IMAD.MOV.U32 R13, RZ, RZ, R6 ;  /* 0x000000ffff0d7224 */ /* 0x000fe200078e0006 */
[----:B------:R-:W-:-:S07]  /*d700*/  MOV R5, R14 ;  /* 0x0000000e00057202 */ /* 0x000fce0000000f00 */
[----:B------:R-:W-:Y:S05]  /*d710*/  WARPSYNC.COLLECTIVE R15, `(.L_x_6623) ;  /* 0x000000000f087348 */ /* 0x000fea0003c00000 */
[----:B------:R0:W1:Y:S02]  /*d720*/  SHFL.IDX P6, R14, R13, R12, R11 ;  /* 0x0000000c0d0e7389 */ /* 0x00006400000c000b */
[----:B01----:R-:W-:Y:S01]  /*d730*/  ENDCOLLECTIVE ;  /* 0x000000000000791b */ /* 0x003fe20003800000 */
.L_x_6623:
[----:B------:R-:W-:Y:S01]  /*d740*/  IMAD.MOV.U32 R6, RZ, RZ, R14 ;  /* 0x000000ffff067224 */ /* 0x000fe200078e000e */
[----:B------:R-:W-:Y:S06]  /*d750*/  BRA `(.L_x_6624) ;  /* 0xffffffcc00207947 */ /* 0x000fec000383ffff */
.L_x_6545:
[----:B---3--:R3:W4:Y:S02]  /*d760*/  SYNCS.PHASECHK.TRANS64.TRYWAIT P0, [R0+URZ+0x28860], R5 ;  /* 0x02886005000075a7 */ /* 0x008724000800017f */
[----:B----4-:R-:W-:Y:S05]  /*d770*/  @!P0 NANOSLEEP.SYNCS 0x989680 ;  /* 0x009896800000895d */ /* 0x010fea0003900000 */
[----:B------:R-:W4:Y:S02]  /*d780*/  @!P0 SYNCS.PHASECHK.TRANS64 P0, [R0+URZ+0x28860], R5 ;  /* 0x02886005000085a7 */ /* 0x000f24000800007f */
[----:B----4-:R-:W-:Y:S05]  /*d790*/  @!P0 BRA `(.L_x_6545) ;  /* 0xfffffffc00f08947 */ /* 0x010fea000383ffff */
[----:B------:R-:W-:Y:S05]  /*d7a0*/  BRA `(.L_x_6625) ;  /* 0xffffffcc00787947 */ /* 0x000fea000383ffff */
.L_x_6546:
[----:B------:R-:W-:Y:S01]  /*d7b0*/  BSSY B1, `(.L_x_6626) ;  /* 0x0000008000017945 */ /* 0x000fe20003800000 */
[----:B0-----:R-:W-:Y:S01]  /*d7c0*/  MOV R13, R2 ;  /* 0x00000002000d7202 */ /* 0x001fe20000000f00 */
[----:B------:R-:W-:Y:S01]  /*d7d0*/  IMAD.MOV.U32 R12, RZ, RZ, RZ ;  /* 0x000000ffff0c7224 */ /* 0x000fe200078e00ff */
[----:B------:R-:W-:Y:S01]  /*d7e0*/  MOV R15, 0xffffffff ;  /* 0xffffffff000f7802 */ /* 0x000fe20000000f00 */
[----:B------:R-:W-:-:S07]  /*d7f0*/  IMAD.MOV.U32 R11, RZ, RZ, 0x181f ;  /* 0x0000181fff0b7424 */ /* 0x000fce00078e00ff */
[----:B--23--:R-:W-:Y:S05]  /*d800*/  WARPSYNC.COLLECTIVE R15, `(.L_x_6627) ;  /* 0x000000000f087348 */ /* 0x00cfea0003c00000 */
[----:B------:R0:W1:Y:S02]  /*d810*/  SHFL.IDX P6, R14, R13, R12, R11 ;  /* 0x0000000c0d0e7389 */ /* 0x00006400000c000b */
[----:B0123--:R-:W-:Y:S01]  /*d820*/  ENDCOLLECTIVE ;  /* 0x000000000000791b */ /* 0x00ffe20003800000 */
.L_x_6627:
[----:B------:R-:W-:Y:S05]  /*d830*/  BSYNC B1 ;  /* 0x0000000000017941 */ /* 0x000fea0003800000 */
.L_x_6626:
        /* <DEDUP_REMOVED lines=9> */
.L_x_6628:
[----:B------:R-:W-:Y:S02]  /*d8d0*/  IMAD.MOV.U32 R13, RZ, RZ, R2 ;  /* 0x000000ffff0d7224 */ /* 0x000fe400078e0002 */
[----:B------:R-:W-:Y:S01]  /*d8e0*/  IMAD.MOV.U32 R12, RZ, RZ, 0x1 ;  /* 0x00000001ff0c7424 */ /* 0x000fe200078e00ff */
[----:B------:R-:W-:-:S13]  /*d8f0*/  IADD3 R4, P0, R14, R3, RZ ;  /* 0x000000030e047210 */ /* 0x000fda0007f1e0ff */
[----:B------:R-:W-:Y:S05]  /*d900*/  WARPSYNC.COLLECTIVE R15, `(.L_x_6629) ;  /* 0x000000000f087348 */ /* 0x000fea0003c00000 */
[----:B------:R0:W1:Y:S02]  /*d910*/  SHFL.IDX P6, R14, R13, R12, R11 ;  /* 0x0000000c0d0e7389 */ /* 0x00006400000c000b */
[----:B01----:R-:W-:Y:S01]  /*d920*/  ENDCOLLECTIVE ;  /* 0x000000000000791b */ /* 0x003fe20003800000 */
.L_x_6629:
        /* <DEDUP_REMOVED lines=12> */
.L_x_6630:
[----:B------:R-:W-:Y:S01]  /*d9f0*/  @!PT LDS RZ, [RZ] ;  /* 0x00000000fffff984 */ /* 0x000fe20000000800 */
[----:B------:R-:W-:Y:S01]  /*da00*/  @!PT LDS RZ, [RZ] ;  /* 0x00000000fffff984 */ /* 0x000fe20000000800 */
[----:B------:R-:W-:Y:S01]  /*da10*/  @!PT LDS RZ, [RZ] ;  /* 0x00000000fffff984 */ /* 0x000fe20000000800 */
[----:B------:R0:W-:Y:S01]  /*da20*/  LDGSTS.E.BYPASS.LTC128B.128 [R7+0x4400], desc[UR38][R4.64+0x80], !P0 ;  /* 0x0440008004077fae */ /* 0x0001e2000c101d66 */
[----:B------:R-:W-:Y:S01]  /*da30*/  MOV R13, R2 ;  /* 0x00000002000d7202 */ /* 0x000fe20000000f00 */
[----:B------:R-:W-:Y:S01]  /*da40*/  IMAD.MOV.U32 R12, RZ, RZ, 0x2 ;  /* 0x00000002ff0c7424 */ /* 0x000fe200078e00ff */
[----:B0-----:R-:W-:-:S13]  /*da50*/  IADD3 R4, P0, R14, R3, RZ ;  /* 0x000000030e047210 */ /* 0x001fda0007f1e0ff */
[----:B------:R-:W-:Y:S05]  /*da60*/  WARPSYNC.COLLECTIVE R15, `(.L_x_6631) ;  /* 0x000000000f087348 */ /* 0x000fea0003c00000 */
[----:B------:R0:W1:Y:S02]  /*da70*/  SHFL.IDX P6, R14, R13, R12, R11 ;  /* 0x0000000c0d0e7389 */ /* 0x00006400000c000b */
[----:B01----:R-:W-:Y:S01]  /*da80*/  ENDCOLLECTIVE ;  /* 0x000000000000791b */ /* 0x003fe20003800000 */
.L_x_6631:
        /* <DEDUP_REMOVED lines=12> */
.L_x_6632:
[----:B------:R-:W-:Y:S01]  /*db50*/  @!PT LDS RZ, [RZ] ;  /* 0x00000000fffff984 */ /* 0x000fe20000000800 */
[----:B------:R-:W-:Y:S01]  /*db60*/  @!PT LDS RZ, [RZ] ;  /* 0x00000000fffff984 */ /* 0x000fe20000000800 */
[----:B------:R-:W-:Y:S01]  /*db70*/  @!PT LDS RZ, [RZ] ;  /* 0x00000000fffff984 */ /* 0x000fe20000000800 */
[----:B------:R0:W-:Y:S01]  /*db80*/  LDGSTS.E.BYPASS.LTC128B.128 [R7+0x4c00], desc[UR38][R4.64+0x80], !P0 ;  /* 0x04c0008004077fae */ /* 0x0001e2000c101d66 */
[----:B------:R-:W-:Y:S01]  /*db90*/  IMAD.MOV.U32 R13, RZ, RZ, R2 ;  /* 0x000000ffff0d7224 */ /* 0x000fe200078e0002 */
[----:B------:R-:W-:Y:S02]  /*dba0*/  MOV R12, 0x3 ;  /* 0x00000003000c7802 */ /* 0x000fe40000000f00 */
[----:B0-----:R-:W-:-:S13]  /*dbb0*/  IADD3 R4, P0, R14, R3, RZ ;  /* 0x000000030e047210 */ /* 0x001fda0007f1e0ff */
[----:B------:R-:W-:Y:S05]  /*dbc0*/  WARPSYNC.COLLECTIVE R15, `(.L_x_6633) ;  /* 0x000000000f087348 */ /* 0x000fea0003c00000 */
[----:B------:R0:W1:Y:S02]  /*dbd0*/  SHFL.IDX P6, R14, R13, R12, R11 ;  /* 0x0000000c0d0e7389 */ /* 0x00006400000c000b */
[----:B01----:R-:W-:Y:S01]  /*dbe0*/  ENDCOLLECTIVE ;  /* 0x000000000000791b */ /* 0x003fe20003800000 */
.L_x_6633:
        /* <DEDUP_REMOVED lines=12> */
.L_x_6634:
[----:B------:R-:W-:Y:S01]  /*dcb0*/  @!PT LDS RZ, [RZ] ;  /* 0x00000000fffff984 */ /* 0x000fe20000000800 */
[----:B------:R-:W-:Y:S01]  /*dcc0*/  @!PT LDS RZ, [RZ] ;  /* 0x00000000fffff984 */ /* 0x000fe20000000800 */
[----:B------:R-:W-:Y:S01]  /*dcd0*/  @!PT LDS RZ, [RZ] ;  /* 0x00000000fffff984 */ /* 0x000fe20000000800 */
[----:B------:R0:W-:Y:S01]  /*dce0*/  LDGSTS.E.BYPASS.LTC128B.128 [R7+0x5400], desc[UR38][R4.64+0x80], !P0 ;  /* 0x0540008004077fae */ /* 0x0001e2000c101d66 */
[----:B------:R-:W-:Y:S02]  /*dcf0*/  IMAD.MOV.U32 R13, RZ, RZ, R2 ;  /* 0x000000ffff0d7224 */ /* 0x000fe400078e0002 */
[----:B------:R-:W-:Y:S01]  /*dd00*/  IMAD.MOV.U32 R12, RZ, RZ, 0x4 ;  /* 0x00000004ff0c7424 */ /* 0x000fe200078e00ff */
[----:B0-----:R-:W-:-:S13]  /*dd10*/  IADD3 R4, P0, R14, R3, RZ ;  /* 0x000000030e047210 */ /* 0x001fda0007f1e0ff */
[----:B------:R-:W-:Y:S05]  /*dd20*/  WARPSYNC.COLLECTIVE R15, `(.L_x_6635) ;  /* 0x000000000f087348 */ /* 0x000fea0003c00000 */
[----:B------:R0:W1:Y:S02]  /*dd30*/  SHFL.IDX P6, R14, R13, R12, R11 ;  /* 0x0000000c0d0e7389 */ /* 0x00006400000c000b */
[----:B01----:R-:W-:Y:S01]  /*dd40*/  ENDCOLLECTIVE ;  /* 0x000000000000791b */ /* 0x003fe20003800000 */
.L_x_6635:
        /* <DEDUP_REMOVED lines=12> */
.L_x_6636:
        /* <DEDUP_REMOVED lines=10> */
.L_x_6637:
        /* <DEDUP_REMOVED lines=12> */
.L_x_6638:
        /* <DEDUP_REMOVED lines=10> */
.L_x_6639:
        /* <DEDUP_REMOVED lines=12> */
.L_x_6640:
        /* <DEDUP_REMOVED lines=10> */
.L_x_6641:
        /* <DEDUP_REMOVED lines=12> */
.L_x_6642:
[----:B------:R-:W-:Y:S01]  /*e230*/  @!PT LDS RZ, [RZ] ;  /* 0x00000000fffff984 */ /* 0x000fe20000000800 */
[----:B------:R-:W-:Y:S01]  /*e240*/  @!PT LDS RZ, [RZ] ;  /* 0x00000000fffff984 */ /* 0x000fe20000000800 */
[----:B------:R-:W-:Y:S01]  /*e250*/  @!PT LDS RZ, [RZ] ;  /* 0x00000000fffff984 */ /* 0x000fe20000000800 */
[----:B------:R0:W-:Y:S01]  /*e260*/  LDGSTS.E.BYPASS.LTC128B.128 [R7+0x7400], desc[UR38][R4.64+0x80], !P0 ;  /* 0x0740008004077fae */ /* 0x0001e2000c101d66 */
[----:B------:R-:W-:Y:S05]  /*e270*/  BRA `(.L_x_6643) ;  /* 0xffffffc400c07947 */ /* 0x000fea000383ffff */
.L_x_6552:
[----:B0-----:R0:W1:Y:S02]  /*e280*/  SYNCS.PHASECHK.TRANS64.TRYWAIT P0, [R0+URZ+0x28860], R5 ;  /* 0x02886005000075a7 */ /* 0x001064000800017f */
[----:B-1----:R-:W-:Y:S05]  /*e290*/  @!P0 NANOSLEEP.SYNCS 0x989680 ;  /* 0x009896800000895d */ /* 0x002fea0003900000 */
[----:B------:R-:W1:Y:S02]  /*e2a0*/  @!P0 SYNCS.PHASECHK.TRANS64 P0, [R0+URZ+0x28860], R5 ;  /* 0x02886005000085a7 */ /* 0x000e64000800007f */
[----:B-1----:R-:W-:Y:S05]  /*e2b0*/  @!P0 BRA `(.L_x_6552) ;  /* 0xfffffffc00f08947 */ /* 0x002fea000383ffff */
[----:B------:R-:W-:Y:S05]  /*e2c0*/  BRA `(.L_x_6644) ;  /* 0xffffffc800a87947 */ /* 0x000fea000383ffff */
.L_x_6553:
[----:B------:R-:W-:Y:S01]  /*e2d0*/  BSSY B0, `(.L_x_6645) ;  /* 0x0000008000007945 */ /* 0x000fe20003800000 */
[----:B------:R-:W-:Y:S01]  /*e2e0*/  IMAD.MOV.U32 R13, RZ, RZ, R2 ;  /* 0x000000ffff0d7224 */ /* 0x000fe200078e0002 */
[----:B------:R-:W-:Y:S01]  /*e2f0*/  MOV R12, RZ ;  /* 0x000000ff000c7202 */ /* 0x000fe20000000f00 */
[----:B------:R-:W-:Y:S02]  /*e300*/  IMAD.MOV.U32 R11, RZ, RZ, 0x181f ;  /* 0x0000181fff0b7424 */ /* 0x000fe400078e00ff */
[----:B------:R-:W-:-:S07]  /*e310*/  IMAD.MOV.U32 R15, RZ, RZ, -0x1 ;  /* 0xffffffffff0f7424 */ /* 0x000fce00078e00ff */
[----:B0-2---:R-:W-:Y:S05]  /*e320*/  WARPSYNC.COLLECTIVE R15, `(.L_x_6646) ;  /* 0x000000000f087348 */ /* 0x005fea0003c00000 */
[----:B------:R1:W3:Y:S02]  /*e330*/  SHFL.IDX P6, R14, R13, R12, R11 ;  /* 0x0000000c0d0e7389 */ /* 0x0002e400000c000b */
[----:B0123--:R-:W-:Y:S01]  /*e340*/  ENDCOLLECTIVE ;  /* 0x000000000000791b */ /* 0x00ffe20003800000 */
.L_x_6646:
[----:B------:R-:W-:Y:S05]  /*e350*/  BSYNC B0 ;  /* 0x0000000000007941 */ /* 0x000fea0003800000 */
.L_x_6645:
[----:B------:R-:W-:Y:S01]  /*e360*/  IMAD.MOV.U32 R13, RZ, RZ, R16 ;  /* 0x000000ffff0d7224 */ /* 0x000fe200078e0010 */
[----:B------:R-:W-:Y:S01]  /*e370*/  MOV R11, 0x181f ;  /* 0x0000181f000b7802 */ /* 0x000fe20000000f00 */
[----:B------:R-:W-:Y:S01]  /*e380*/  IMAD.MOV.U32 R12, RZ, RZ, RZ ;  /* 0x000000ffff0c7224 */ /* 0x000fe200078e00ff */
[----:B------:R-:W-:Y:S01]  /*e390*/  MOV R5, R14 ;  /* 0x0000000e00057202 */ /* 0x000fe20000000f00 */
[----:B------:R-:W-:Y:S01]  /*e3a0*/  IMAD.MOV.U32 R15, RZ, RZ, -0x1 ;  /* 0xffffffffff0f7424 */ /* 0x000fe200078e00ff */
[----:B------:R-:W-:-:S07]  /*e3b0*/  LEA R3, R6, UR45, 0x1 ;  /* 0x0000002d06037c11 */ /* 0x000fce000f8e08ff */
[----:B------:R-:W-:Y:S05]  /*e3c0*/  WARPSYNC.COLLECTIVE R15, `(.L_x_6647) ;  /* 0x000000000f087348 */ /* 0x000fea0003c00000 */
[----:B------:R0:W1:Y:S02]  /*e3d0*/  SHFL.IDX P6, R14, R13, R12, R11 ;  /* 0x0000000c0d0e7389 */ /* 0x00006400000c000b */
[----:B01----:R-:W-:Y:S01]  /*e3e0*/  ENDCOLLECTIVE ;  /* 0x000000000000791b */ /* 0x003fe20003800000 */
.L_x_6647:
[----:B------:R-:W-:Y:S02]  /*e3f0*/  ULDC UR4, c[0x0][0x2f4] ;  /* 0x0000bd0000047ab9 */ /* 0x000fe40000000800 */
[----:B------:R-:W-:Y:S02]  /*e400*/  ISETP.GE.AND P0, PT, R25, UR4, PT ;  /* 0x0000000419007c0c */ /* 0x000fe4000bf06270 */
[----:B------:R-:W-:Y:S02]  /*e410*/  ISETP.GE.AND P1, PT, R26, UR4, PT ;  /* 0x000000041a007c0c */ /* 0x000fe4000bf26270 */
[C---:B------:R-:W-:Y:S02]  /*e420*/  ISETP.LT.OR P3, PT, R28.reuse, 0x1, P0 ;  /* 0x000000011c00780c */ /* 0x040fe40000761670 */
[----:B------:R-:W-:Y:S02]  /*e430*/  ISETP.LT.OR P2, PT, R28, 0x1, P1 ;  /* 0x000000011c00780c */ /* 0x000fe40000f41670 */
[----:B------:R-:W-:Y:S01]  /*e440*/  MOV R13, R2 ;  /* 0x00000002000d7202 */ /* 0x000fe20000000f00 */
[----:B------:R-:W-:-:S02]  /*e450*/  IMAD.MOV.U32 R12, RZ, RZ, 0x1 ;  /* 0x00000001ff0c7424 */ /* 0x000fc400078e00ff */
[----:B------:R-:W-:-:S08]  /*e460*/  IMAD.MOV.U32 R4, RZ, RZ, R14 ;  /* 0x000000ffff047224 */ /* 0x000fd000078e000e */
[----:B------:R-:W-:Y:S05]  /*e470*/  WARPSYNC.COLLECTIVE R15, `(.L_x_6648) ;  /* 0x000000000f087348 */ /* 0x000fea0003c00000 */
[----:B------:R0:W1:Y:S02]  /*e480*/  SHFL.IDX P6, R14, R13, R12, R11 ;  /* 0x0000000c0d0e7389 */ /* 0x00006400000c000b */
[----:B01----:R-:W-:Y:S01]  /*e490*/  ENDCOLLECTIVE ;  /* 0x000000000000791b */ /* 0x003fe20003800000 */
.L_x_6648:
        /* <DEDUP_REMOVED lines=8> */
[----:B------:R-:W-:Y:S01]  /*e520*/  MOV R13, R16 ;  /* 0x00000010000d7202 */ /* 0x000fe20000000f00 */
[----:B------:R-:W-:-:S10]  /*e530*/  IMAD.MOV.U32 R19, RZ, RZ, R14 ;  /* 0x000000ffff137224 */ /* 0x000fd400078e000e */
[----:B0-----:R-:W-:Y:S05]  /*e540*/  WARPSYNC.COLLECTIVE R15, `(.L_x_6649) ;  /* 0x000000000f087348 */ /* 0x001fea0003c00000 */
[----:B------:R1:W2:Y:S02]  /*e550*/  SHFL.IDX P6, R14, R13, R12, R11 ;  /* 0x0000000c0d0e7389 */ /* 0x0002a400000c000b */
[----:B012---:R-:W-:Y:S01]  /*e560*/  ENDCOLLECTIVE ;  /* 0x000000000000791b */ /* 0x007fe20003800000 */
.L_x_6649:
[----:B------:R-:W-:Y:S01]  /*e570*/  IMAD.MOV.U32 R5, RZ, RZ, R19 ;  /* 0x000000ffff057224 */ /* 0x000fe200078e0013 */
[----:B------:R-:W-:Y:S01]  /*e580*/  MOV R13, R2 ;  /* 0x00000002000d7202 */ /* 0x000fe20000000f00 */
[----:B------:R-:W-:Y:S02]  /*e590*/  IMAD.MOV.U32 R12, RZ, RZ, 0x2 ;  /* 0x00000002ff0c7424 */ /* 0x000fe400078e00ff */
[----:B------:R-:W-:-:S07]  /*e5a0*/  IMAD.MOV.U32 R4, RZ, RZ, R14 ;  /* 0x000000ffff047224 */ /* 0x000fce00078e000e */
[----:B------:R-:W-:Y:S05]  /*e5b0*/  WARPSYNC.COLLECTIVE R15, `(.L_x_6650) ;  /* 0x000000000f087348 */ /* 0x000fea0003c00000 */
[----:B------:R0:W1:Y:S02]  /*e5c0*/  SHFL.IDX P6, R14, R13, R12, R11 ;  /* 0x0000000c0d0e7389 */ /* 0x00006400000c000b */
[----:B01----:R-:W-:Y:S01]  /*e5d0*/  ENDCOLLECTIVE ;  /* 0x000000000000791b */ /* 0x003fe20003800000 */
.L_x_6650:
        /* <DEDUP_REMOVED lines=13> */
.L_x_6651:
[----:B------:R-:W-:Y:S01]  /*e6b0*/  MOV R5, R23 ;  /* 0x0000001700057202 */ /* 0x000fe20000000f00 */
[----:B------:R-:W-:Y:S02]  /*e6c0*/  IMAD.MOV.U32 R13, RZ, RZ, R2 ;  /* 0x000000ffff0d7224 */ /* 0x000fe400078e0002 */
[----:B------:R-:W-:Y:S02]  /*e6d0*/  IMAD.MOV.U32 R12, RZ, RZ, 0x3 ;  /* 0x00000003ff0c7424 */ /* 0x000fe400078e00ff */
[----:B------:R-:W-:-:S07]  /*e6e0*/  IMAD.MOV.U32 R22, RZ, RZ, R14 ;  /* 0x000000ffff167224 */ /* 0x000fce00078e000e */
[----:B------:R-:W-:Y:S05]  /*e6f0*/  WARPSYNC.COLLECTIVE R15, `(.L_x_6652) ;  /* 0x000000000f087348 */ /* 0x000fea0003c00000 */
[----:B------:R0:W1:Y:S02]  /*e700*/  SHFL.IDX P6, R14, R13, R12, R11 ;  /* 0x0000000c0d0e7389 */ /* 0x00006400000c000b */
[----:B01----:R-:W-:Y:S01]  /*e710*/  ENDCOLLECTIVE ;  /* 0x000000000000791b */ /* 0x003fe20003800000 */
.L_x_6652:
        /* <DEDUP_REMOVED lines=9> */
[----:B------:R-:W-:Y:S02]  /*e7b0*/  ISETP.LT.OR P3, PT, R28, 0x31, P0 ;  /* 0x000000311c00780c */ /* 0x000fe40000761670 */
[----:B------:R-:W-:-:S11]  /*e7c0*/  MOV R21, R14 ;  /* 0x0000000e00157202 */ /* 0x000fd60000000f00 */
[----:B0-----:R-:W-:Y:S05]  /*e7d0*/  WARPSYNC.COLLECTIVE R15, `(.L_x_6653) ;  /* 0x000000000f087348 */ /* 0x001fea0003c00000 */
[----:B------:R1:W2:Y:S02]  /*e7e0*/  SHFL.IDX P6, R14, R13, R12, R11 ;  /* 0x0000000c0d0e7389 */ /* 0x0002a400000c000b */
[----:B012---:R-:W-:Y:S01]  /*e7f0*/  ENDCOLLECTIVE ;  /* 0x000000000000791b */ /* 0x007fe20003800000 */
.L_x_6653:
[----:B------:R-:W-:Y:S02]  /*e800*/  IMAD.MOV.U32 R5, RZ, RZ, R21 ;  /* 0x000000ffff057224 */ /* 0x000fe400078e0015 */
[----:B------:R-:W-:Y:S01]  /*e810*/  IMAD.MOV.U32 R13, RZ, RZ, R2 ;  /* 0x000000ffff0d7224 */ /* 0x000fe200078e0002 */
[----:B------:R-:W-:Y:S01]  /*e820*/  MOV R12, 0x4 ;  /* 0x00000004000c7802 */ /* 0x000fe20000000f00 */
[----:B------:R-:W-:-:S07]  /*e830*/  IMAD.MOV.U32 R20, RZ, RZ, R14 ;  /* 0x000000ffff147224 */ /* 0x000fce00078e000e */
[----:B------:R-:W-:Y:S05]  /*e840*/  WARPSYNC.COLLECTIVE R15, `(.L_x_6654) ;  /* 0x000000000f087348 */ /* 0x000fea0003c00000 */
[----:B------:R0:W1:Y:S02]  /*e850*/  SHFL.IDX P6, R14, R13, R12, R11 ;  /* 0x0000000c0d0e7389 */ /* 0x00006400000c000b */
[----:B01----:R-:W-:Y:S01]  /*e860*/  ENDCOLLECTIVE ;  /* 0x000000000000791b */ /* 0x003fe20003800000 */
.L_x_6654:
[----:B------:R-:W-:-:S05]  /*e870*/  MOV R4, R20 ;  /* 0x0000001400047202 */ /* 0x000fca0000000f00 */
[----:B------:R-:W-:-:S05]  /*e880*/  IMAD.WIDE.U32 R4, R26, 0x2, R4 ;  /* 0x000000021a047825 */ /* 0x000fca00078e0004 */
[----:B------:R-:W-:Y:S01]  /*e890*/  @!PT LDS RZ, [RZ] ;  /* 0x00000000fffff984 */ /* 0x000fe20000000800 */
[----:B------:R-:W-:Y:S01]  /*e8a0*/  @!PT LDS RZ, [RZ] ;  /* 0x00000000fffff984 */ /* 0x000fe20000000800 */
[----:B------:R-:W-:Y:S01]  /*e8b0*/  @!PT LDS RZ, [RZ] ;  /* 0x00000000fffff984 */ /* 0x000fe20000000800 */
[----:B------:R0:W-:Y:S01]  /*e8c0*/  LDGSTS.E.BYPASS.LTC128B.128 [R3+0x1c00], desc[UR38][R4.64], !P2 ;  /* 0x01c0000004037fae */ /* 0x0001e2000d101d66 */
[----:B------:R-:W-:Y:S01]  /*e8d0*/  IMAD.MOV.U32 R13, RZ, RZ, R16 ;  /* 0x000000ffff0d7224 */ /* 0x000fe200078e0010 */
[C---:B------:R-:W-:Y:S02]  /*e8e0*/  ISETP.LT.OR P2, PT, R28.reuse, 0x41, P1 ;  /* 0x000000411c00780c */ /* 0x040fe40000f41670 */
[----:B------:R0:W-:Y:S01]  /*e8f0*/  LDGSTS.E.BYPASS.LTC128B.128 [R3+0x5c00], desc[UR38][R4.64+0x80], !P3 ;  /* 0x05c0008004037fae */ /* 0x0001e2000d901d66 */
[----:B------:R-:W-:Y:S01]  /*e900*/  ISETP.LT.OR P3, PT, R28, 0x41, P0 ;  /* 0x000000411c00780c */ /* 0x000fe20000761670 */
[----:B------:R-:W-:-:S12]  /*e910*/  IMAD.MOV.U32 R9, RZ, RZ, R14 ;  /* 0x000000ffff097224 */ /* 0x000fd800078e000e */
[----:B0-----:R-:W-:Y:S05]  /*e920*/  WARPSYNC.COLLECTIVE R15, `(.L_x_6655) ;  /* 0x000000000f087348 */ /* 0x001fea0003c00000 */
[----:B------:R1:W2:Y:S02]  /*e930*/  SHFL.IDX P6, R14, R13, R12, R11 ;  /* 0x0000000c0d0e7389 */ /* 0x0002a400000c000b */
[----:B012---:R-:W-:Y:S01]  /*e940*/  ENDCOLLECTIVE ;  /* 0x000000000000791b */ /* 0x007fe20003800000 */
.L_x_6655:
[----:B------:R-:W-:Y:S02]  /*e950*/  IMAD.MOV.U32 R5, RZ, RZ, R9 ;  /* 0x000000ffff057224 */ /* 0x000fe400078e0009 */
[----:B------:R-:W-:Y:S01]  /*e960*/  IMAD.MOV.U32 R9, RZ, RZ, RZ ;  /* 0x000000ffff097224 */ /* 0x000fe200078e00ff */
[----:B------:R-:W-:Y:S01]  /*e970*/  MOV R13, R2 ;  /* 0x00000002000d7202 */ /* 0x000fe20000000f00 */
[----:B------:R-:W-:Y:S01]  /*e980*/  IMAD.MOV.U32 R12, RZ, RZ, 0x5 ;  /* 0x00000005ff0c7424 */ /* 0x000fe200078e00ff */
[----:B------:R-:W-:-:S07]  /*e990*/  MOV R24, R14 ;  /* 0x0000000e00187202 */ /* 0x000fce0000000f00 */
[----:B------:R-:W-:Y:S05]  /*e9a0*/  WARPSYNC.COLLECTIVE R15, `(.L_x_6656) ;  /* 0x000000000f087348 */ /* 0x000fea0003c00000 */
[----:B------:R0:W1:Y:S02]  /*e9b0*/  SHFL.IDX P6, R14, R13, R12, R11 ;  /* 0x0000000c0d0e7389 */ /* 0x00006400000c000b */
[----:B01----:R-:W-:Y:S01]  /*e9c0*/  ENDCOLLECTIVE ;  /* 0x000000000000791b */ /* 0x003fe20003800000 */
.L_x_6656:
        /* <DEDUP_REMOVED lines=14> */
.L_x_6657:
[----:B------:R-:W-:Y:S01]  /*eab0*/  IMAD.MOV.U32 R5, RZ, RZ, R19 ;  /* 0x000000ffff057224 */ /* 0x000fe200078e0013 */
[----:B------:R-:W-:Y:S01]  /*eac0*/  MOV R13, R2 ;  /* 0x00000002000d7202 */ /* 0x000fe20000000f00 */
[----:B------:R-:W-:Y:S02]  /*ead0*/  IMAD.MOV.U32 R12, RZ, RZ, 0x6 ;  /* 0x00000006ff0c7424 */ /* 0x000fe400078e00ff */
[----:B------:R-:W-:-:S07]  /*eae0*/  IMAD.MOV.U32 R4, RZ, RZ, R14 ;  /* 0x000000ffff047224 */ /* 0x000fce00078e000e */
[----:B------:R-:W-:Y:S05]  /*eaf0*/  WARPSYNC.COLLECTIVE R15, `(.L_x_6658) ;  /* 0x000000000f087348 */ /* 0x000fea0003c00000 */
[----:B------:R0:W1:Y:S02]  /*eb00*/  SHFL.IDX P6, R14, R13, R12, R11 ;  /* 0x0000000c0d0e7389 */ /* 0x00006400000c000b */
[----:B01----:R-:W-:Y:S01]  /*eb10*/  ENDCOLLECTIVE ;  /* 0x000000000000791b */ /* 0x003fe20003800000 */
.L_x_6658:
        /* <DEDUP_REMOVED lines=13> */
.L_x_6659:
[----:B------:R-:W-:Y:S01]  /*ebf0*/  MOV R5, R25 ;  /* 0x0000001900057202 */ /* 0x000fe20000000f00 */
[----:B------:R-:W-:Y:S02]  /*ec00*/  IMAD.MOV.U32 R13, RZ, RZ, R2 ;  /* 0x000000ffff0d7224 */ /* 0x000fe400078e0002 */
[----:B------:R-:W-:Y:S02]  /*ec10*/  IMAD.MOV.U32 R12, RZ, RZ, 0x7 ;  /* 0x00000007ff0c7424 */ /* 0x000fe400078e00ff */
[----:B------:R-:W-:-:S07]  /*ec20*/  IMAD.MOV.U32 R30, RZ, RZ, R14 ;  /* 0x000000ffff1e7224 */ /* 0x000fce00078e000e */
[----:B------:R-:W-:Y:S05]  /*ec30*/  WARPSYNC.COLLECTIVE R15, `(.L_x_6660) ;  /* 0x000000000f087348 */ /* 0x000fea0003c00000 */
[----:B------:R0:W1:Y:S02]  /*ec40*/  SHFL.IDX P6, R14, R13, R12, R11 ;  /* 0x0000000c0d0e7389 */ /* 0x00006400000c000b */
[----:B01----:R-:W-:Y:S01]  /*ec50*/  ENDCOLLECTIVE ;  /* 0x000000000000791b */ /* 0x003fe20003800000 */
.L_x_6660:
[----:B------:R-:W-:-:S04]  /*ec60*/  IMAD.MOV.U32 R4, RZ, RZ, R30 ;  /* 0x000000ffff047224 */ /* 0x000fc800078e001e */
[----:B------:R-:W-:-:S05]  /*ec70*/  IMAD.WIDE.U32 R4, R26, 0x2, R4 ;  /* 0x000000021a047825 */ /* 0x000fca00078e0004 */
[----:B------:R-:W-:Y:S01]  /*ec80*/  @!PT LDS RZ, [RZ] ;  /* 0x00000000fffff984 */ /* 0x000fe20000000800 */
[----:B------:R-:W-:Y:S01]  /*ec90*/  @!PT LDS RZ, [RZ] ;  /* 0x00000000fffff984 */ /* 0x000fe20000000800 */
[----:B------:R-:W-:Y:S01]  /*eca0*/  @!PT LDS RZ, [RZ] ;  /* 0x00000000fffff984 */ /* 0x000fe20000000800 */
[----:B------:R0:W-:Y:S01]  /*ecb0*/  LDGSTS.E.BYPASS.LTC128B.128 [R3+0x3400], desc[UR38][R4.64], !P2 ;  /* 0x0340000004037fae */ /* 0x0001e2000d101d66 */
[----:B------:R-:W-:-:S03]  /*ecc0*/  IMAD.MOV.U32 R13, RZ, RZ, R16 ;  /* 0x000000ffff0d7224 */ /* 0x000fc600078e0010 */
[----:B------:R0:W-:Y:S01]  /*ecd0*/  LDGSTS.E.BYPASS.LTC128B.128 [R3+0x7400], desc[UR38][R4.64+0x80], !P3 ;  /* 0x0740008004037fae */ /* 0x0001e2000d901d66 */
[----:B------:R-:W-:-:S07]  /*ece0*/  MOV R2, R14 ;  /* 0x0000000e00027202 */ /* 0x000fce0000000f00 */
[----:B0-----:R-:W-:Y:S05]  /*ecf0*/  WARPSYNC.COLLECTIVE R15, `(.L_x_6661) ;  /* 0x000000000f087348 */ /* 0x001fea0003c00000 */
[----:B------:R1:W2:Y:S02]  /*ed00*/  SHFL.IDX P6, R14, R13, R12, R11 ;  /* 0x0000000c0d0e7389 */ /* 0x0002a400000c000b */
[----:B012---:R-:W-:Y:S01]  /*ed10*/  ENDCOLLECTIVE ;  /* 0x000000000000791b */ /* 0x007fe20003800000 */
.L_x_6661:
[----:B------:R-:W-:Y:S05]  /*ed20*/  BRA `(.L_x_6662) ;  /* 0xffffffc400247947 */ /* 0x000fea000383ffff */
.L_x_6556:
[----:B0-----:R0:W1:Y:S02]  /*ed30*/  SYNCS.PHASECHK.TRANS64.TRYWAIT P0, [R7+URZ+0x28820], R9 ;  /* 0x02882009070075a7 */ /* 0x001064000800017f */
[----:B-1----:R-:W-:Y:S05]  /*ed40*/  @!P0 NANOSLEEP.SYNCS 0x989680 ;  /* 0x009896800000895d */ /* 0x002fea0003900000 */
[----:B------:R-:W1:Y:S02]  /*ed50*/  @!P0 SYNCS.PHASECHK.TRANS64 P0, [R7+URZ+0x28820], R9 ;  /* 0x02882009070085a7 */ /* 0x000e64000800007f */
[----:B-1----:R-:W-:Y:S05]  /*ed60*/  @!P0 BRA `(.L_x_6556) ;  /* 0xfffffffc00f08947 */ /* 0x002fea000383ffff */
[----:B------:R-:W-:Y:S05]  /*ed70*/  BRA `(.L_x_6663) ;  /* 0xffffffc400987947 */ /* 0x000fea000383ffff */
.L_x_6557:
[----:B------:R-:W-:Y:S01]  /*ed80*/  BSSY B0, `(.L_x_6664) ;  /* 0x0000008000007945 */ /* 0x000fe20003800000 */
[----:B------:R-:W-:Y:S01]  /*ed90*/  MOV R13, R17 ;  /* 0x00000011000d7202 */ /* 0x000fe20000000f00 */
[----:B------:R-:W-:Y:S01]  /*eda0*/  IMAD.MOV.U32 R12, RZ, RZ, RZ ;  /* 0x000000ffff0c7224 */ /* 0x000fe200078e00ff */
[----:B------:R-:W-:Y:S01]  /*edb0*/  MOV R15, 0xffffffff ;  /* 0xffffffff000f7802 */ /* 0x000fe20000000f00 */
[----:B------:R-:W-:-:S07]  /*edc0*/  IMAD.MOV.U32 R11, RZ, RZ, 0x1f ;  /* 0x0000001fff0b7424 */ /* 0x000fce00078e00ff */
[----:B0-2--5:R-:W-:Y:S05]  /*edd0*/  WARPSYNC.COLLECTIVE R15, `(.L_x_6665) ;  /* 0x000000000f087348 */ /* 0x025fea0003c00000 */
[----:B------:R1:W3:Y:S02]  /*ede0*/  SHFL.IDX P6, R14, R13, R12, R11 ;  /* 0x0000000c0d0e7389 */ /* 0x0002e400000c000b */
[----:B0123-5:R-:W-:Y:S01]  /*edf0*/  ENDCOLLECTIVE ;  /* 0x000000000000791b */ /* 0x02ffe20003800000 */
.L_x_6665:
[----:B------:R-:W-:Y:S05]  /*ee00*/  BSYNC B0 ;  /* 0x0000000000007941 */ /* 0x000fea0003800000 */
.L_x_6664:
[----:B------:R-:W-:Y:S05]  /*ee10*/  BRA `(.L_x_6666) ;  /* 0xffffffc4007c7947 */ /* 0x000fea000383ffff */
.L_x_6558:
[----:B------:R-:W-:Y:S01]  /*ee20*/  BSSY B0, `(.L_x_6667) ;  /* 0x0000006000007945 */ /* 0x000fe20003800000 */
[----:B------:R-:W-:-:S07]  /*ee30*/  IMAD.MOV.U32 R15, RZ, RZ, -0x1 ;  /* 0xffffffffff0f7424 */ /* 0x000fce00078e00ff */
[----:B012--5:R-:W-:Y:S05]  /*ee40*/  WARPSYNC.COLLECTIVE R15, `(.L_x_6668) ;  /* 0x000000000f0c7348 */ /* 0x027fea0003c00000 */
[----:B------:R-:W-:Y:S02]  /*ee50*/  ELECT P6, UR62, PT ;  /* 0x00000000003e782f */ /* 0x000fe400038c0000 */
[----:B------:R-:W-:Y:S01]  /*ee60*/  MOV R14, UR62 ;  /* 0x0000003e000e7c02 */ /* 0x000fe20008000f00 */
[----:B012--5:R-:W-:Y:S10]  /*ee70*/  ENDCOLLECTIVE ;  /* 0x000000000000791b */ /* 0x027ff40003800000 */
.L_x_6668:
[----:B------:R-:W-:Y:S05]  /*ee80*/  BSYNC B0 ;  /* 0x0000000000007941 */ /* 0x000fea0003800000 */
.L_x_6667:
[----:B------:R-:W-:Y:S05]  /*ee90*/  BRA `(.L_x_6669) ;  /* 0xffffffc400707947 */ /* 0x000fea000383ffff */
.L_x_6560:
[----:B---3--:R3:W4:Y:S02]  /*eea0*/  SYNCS.PHASECHK.TRANS64.TRYWAIT P1, [R5+URZ+0x28840], R2 ;  /* 0x02884002050075a7 */ /* 0x008724000802017f */
[----:B----4-:R-:W-:Y:S05]  /*eeb0*/  @!P1 NANOSLEEP.SYNCS 0x989680 ;  /* 0x009896800000995d */ /* 0x010fea0003900000 */
[----:B------:R-:W4:Y:S02]  /*eec0*/  @!P1 SYNCS.PHASECHK.TRANS64 P1, [R5+URZ+0x28840], R2 ;  /* 0x02884002050095a7 */ /* 0x000f24000802007f */
[----:B----4-:R-:W-:Y:S05]  /*eed0*/  @!P1 BRA `(.L_x_6560) ;  /* 0xfffffffc00f09947 */ /* 0x010fea000383ffff */
[----:B------:R-:W-:Y:S05]  /*eee0*/  BRA `(.L_x_6670) ;  /* 0xffffffc400907947 */ /* 0x000fea000383ffff */
.L_x_6562:
[----:B0-----:R0:W4:Y:S02]  /*eef0*/  SYNCS.PHASECHK.TRANS64.TRYWAIT P1, [R7+URZ+0x28840], R0 ;  /* 0x02884000070075a7 */ /* 0x001124000802017f */
[----:B----4-:R-:W-:Y:S05]  /*ef00*/  @!P1 NANOSLEEP.SYNCS 0x989680 ;  /* 0x009896800000995d */ /* 0x010fea0003900000 */
[----:B------:R-:W4:Y:S02]  /*ef10*/  @!P1 SYNCS.PHASECHK.TRANS64 P1, [R7+URZ+0x28840], R0 ;  /* 0x02884000070095a7 */ /* 0x000f24000802007f */
[----:B----4-:R-:W-:Y:S05]  /*ef20*/  @!P1 BRA `(.L_x_6562) ;  /* 0xfffffffc00f09947 */ /* 0x010fea000383ffff */
[----:B------:R-:W-:Y:S05]  /*ef30*/  BRA `(.L_x_6671) ;  /* 0xffffffc4009c7947 */ /* 0x000fea000383ffff */
.L_x_6564:
[----:B----4-:R4:W0:Y:S02]  /*ef40*/  SYNCS.PHASECHK.TRANS64.TRYWAIT P1, [R5+URZ+0x28860], R2 ;  /* 0x02886002050075a7 */ /* 0x010824000802017f */
[----:B0-----:R-:W-:Y:S05]  /*ef50*/  @!P1 NANOSLEEP.SYNCS 0x989680 ;  /* 0x009896800000995d */ /* 0x001fea0003900000 */
[----:B------:R-:W0:Y:S02]  /*ef60*/  @!P1 SYNCS.PHASECHK.TRANS64 P1, [R5+URZ+0x28860], R2 ;  /* 0x02886002050095a7 */ /* 0x000e24000802007f */
[----:B0-----:R-:W-:Y:S05]  /*ef70*/  @!P1 BRA `(.L_x_6564) ;  /* 0xfffffffc00f09947 */ /* 0x001fea000383ffff */
[----:B------:R-:W-:Y:S05]  /*ef80*/  BRA `(.L_x_6672) ;  /* 0xffffffc400987947 */ /* 0x000fea000383ffff */
.L_x_6673:
        /* <DEDUP_REMOVED lines=15> */
.L_x_15987:


//--------------------- .text._ZN7cutlass13device_kernelIN5flash11enable_sm90INS1_16FlashAttnFwdSm90INS1_25CollectiveMainloopFwdSm90ILi2EN4cute5tupleIJNS5_1CILi1EEES8_S8_EEENS6_IJNS7_ILi128EEESA_SA_EEELi128ENS_6half_tEfNS_4arch4Sm90ELb0ELb0ELb0ELb1ELb1ELb0ELb0ELb1ELb1ELb1ELb1ELb0EEENS1_21CollectiveEpilogueFwdISB_S9_SC_SE_Li256ELb1ELb1ELb1ELb0EEENS1_36VarlenDynamicPersistentTileSchedulerILi128ELi128ELi256ELi128ELb1ELb1ELb1ELb0ELb1ELb1EEEEEEEEEvNT_6ParamsE --------------------------
	.section	.text._ZN7cutlass13device_kernelIN5flash11enable_sm90INS1_16FlashAttnFwdSm90INS1_25CollectiveMainloopFwdSm90ILi2EN4cute5tupleIJNS5_1CILi1EEES8_S8_EEENS6_IJNS7_ILi128EEESA_SA_EEELi128ENS_6half_tEfNS_4arch4Sm90ELb0ELb0ELb0ELb1ELb1ELb0ELb0ELb1ELb1ELb1ELb1ELb0EEENS1_21CollectiveEpilogueFwdISB_S9_SC_SE_Li256ELb1ELb1ELb1ELb0EEENS1_36VarlenDynamicPersistentTileSchedulerILi128ELi128ELi256ELi128ELb1ELb1ELb1ELb0ELb1ELb1EEEEEEEEEvNT_6ParamsE,"ax",@progbits
	.align	128
.text._ZN7cutlass13device_kernelIN5flash11enable_sm90INS1_16FlashAttnFwdSm90INS1_25CollectiveMainloopFwdSm90ILi2EN4cute5tupleIJNS5_1CILi1EEES8_S8_EEENS6_IJNS7_ILi128EEESA_SA_EEELi128ENS_6half_tEfNS_4arch4Sm90ELb0ELb0ELb0ELb1ELb1ELb0ELb0ELb1ELb1ELb1ELb1ELb0EEENS1_21CollectiveEpilogueFwdISB_S9_SC_SE_Li256ELb1ELb1ELb1ELb0EEENS1_36VarlenDynamicPersistentTileSchedulerILi128ELi128ELi256ELi128ELb1ELb1ELb1ELb0ELb1ELb1EEEEEEEEEvNT_6ParamsE:
        .type           _ZN7cutlass13device_kernelIN5flash11enable_sm90INS1_16FlashAttnFwdSm90INS1_25CollectiveMainloopFwdSm90ILi2EN4cute5tupleIJNS5_1CILi1EEES8_S8_EEENS6_IJNS7_ILi128EEESA_SA_EEELi128ENS_6half_tEfNS_4arch4Sm90ELb0ELb0ELb0ELb1ELb1ELb0ELb0ELb1ELb1ELb1ELb1ELb0EEENS1_21CollectiveEpilogueFwdISB_S9_SC_SE_Li256ELb1ELb1ELb1ELb0EEENS1_36VarlenDynamicPersistentTileSchedulerILi128ELi128ELi256ELi128ELb1ELb1ELb1ELb0ELb1ELb1EEEEEEEEEvNT_6ParamsE,@function
        .size           _ZN7cutlass13device_kernelIN5flash11enable_sm90INS1_16FlashAttnFwdSm90INS1_25CollectiveMainloopFwdSm90ILi2EN4cute5tupleIJNS5_1CILi1EEES8_S8_EEENS6_IJNS7_ILi128EEESA_SA_EEELi128ENS_6half_tEfNS_4arch4Sm90ELb0ELb0ELb0ELb1ELb1ELb0ELb0ELb1ELb1ELb1ELb1ELb0EEENS1_21CollectiveEpilogueFwdISB_S9_SC_SE_Li256ELb1ELb1ELb1ELb0EEENS1_36VarlenDynamicPersistentTileSchedulerILi128ELi128ELi256ELi128ELb1ELb1ELb1ELb0ELb1ELb1EEEEEEEEEvNT_6ParamsE,(.L_x_15988 - _ZN7cutlass13device_kernelIN5flash11enable_sm90INS1_16FlashAttnFwdSm90INS1_25CollectiveMainloopFwdSm90ILi2EN4cute5tupleIJNS5_1CILi1EEES8_S8_EEENS6_IJNS7_ILi128EEESA_SA_EEELi128ENS_6half_tEfNS_4arch4Sm90ELb0ELb0ELb0ELb1ELb1ELb0ELb0ELb1ELb1ELb1ELb1ELb0EEENS1_21CollectiveEpilogueFwdISB_S9_SC_SE_Li256ELb1ELb1ELb1ELb0EEENS1_36VarlenDynamicPersistentTileSchedulerILi128ELi128ELi256ELi128ELb1ELb1ELb1ELb0ELb1ELb1EEEEEEEEEvNT_6ParamsE)
        .other          _ZN7cutlass13device_kernelIN5flash11enable_sm90INS1_16FlashAttnFwdSm90INS1_25CollectiveMainloopFwdSm90ILi2EN4cute5tupleIJNS5_1CILi1EEES8_S8_EEENS6_IJNS7_ILi128EEESA_SA_EEELi128ENS_6half_tEfNS_4arch4Sm90ELb0ELb0ELb0ELb1ELb1ELb0ELb0ELb1ELb1ELb1ELb1ELb0EEENS1_21CollectiveEpilogueFwdISB_S9_SC_SE_Li256ELb1ELb1ELb1ELb0EEENS1_36VarlenDynamicPersistentTileSchedulerILi128ELi128ELi256ELi128ELb1ELb1ELb1ELb0ELb1ELb1EEEEEEEEEvNT_6ParamsE,@"STO_CUDA_ENTRY STV_DEFAULT"
_ZN7cutlass13device_kernelIN5flash11enable_sm90INS1_16FlashAttnFwdSm90INS1_25CollectiveMainloopFwdSm90ILi2EN4cute5tupleIJNS5_1CILi1EEES8_S8_EEENS6_IJNS7_ILi128EEESA_SA_EEELi128ENS_6half_tEfNS_4arch4Sm90ELb0ELb0ELb0ELb1ELb1ELb0ELb0ELb1ELb1ELb1ELb1ELb0EEENS1_21CollectiveEpilogueFwdISB_S9_SC_SE_Li256ELb1ELb1ELb1ELb0EEENS1_36VarlenDynamicPersistentTileSchedulerILi128ELi128ELi256ELi128ELb1ELb1ELb1ELb0ELb1ELb1EEEEEEEEEvNT_6ParamsE:
[----:B------:R-:W0:Y:S02]  /*0000*/  LDC R1, c[0x0][0x28] ;  /* 0x00000a00ff017b82 */ /* 0x000e240000000800 */
[----:B0-----:R-:W-:Y:S01]  /*0010*/  VIADD R1, R1, 0xffffffd8 ;  /* 0xffffffd801017836 */ /* 0x001fe20000000000 */
[----:B------:R-:W0:Y:S01]  /*0020*/  S2R R3, SR_TID.X ;  /* 0x0000000000037919 */ /* 0x000e220000002100 */
[----:B------:R-:W-:Y:S01]  /*0030*/  ELECT P0, URZ, PT ;  /* 0x00000000003f782f */ /* 0x000fe20003800000 */
[----:B------:R-:W-:Y:S01]  /*0040*/  UMOV UR4, 0x80 ;  /* 0x0000008000047882 */ /* 0x000fe20000000000 */
[----:B------:R-:W-:Y:S01]  /*0050*/  UMOV UR7, 0x100 ;  /* 0x0000010000077882 */ /* 0x000fe20000000000 */
[--C-:B0-----:R-:W-:Y:S02]  /*0060*/  SHF.R.U32.HI R0, RZ, 0x5, R3.reuse ;  /* 0x00000005ff007819 */ /* 0x101fe40000011603 */
[----:B------:R-:W-:-:S03]  /*0070*/  SHF.R.U32.HI R3, RZ, 0x7, R3 ;  /* 0x00000007ff037819 */ /* 0x000fc60000011603 */
[----:B------:R-:W0:Y:S02]  /*0080*/  SHFL.IDX PT, R2, R0, RZ, 0x1f ;  /* 0x00001fff00027589 */ /* 0x000e2400000e0000 */
[C---:B0-----:R-:W-:Y:S02]  /*0090*/  ISETP.NE.OR P0, PT, R2.reuse, RZ, !P0 ;  /* 0x000000ff0200720c */ /* 0x041fe40004705670 */
[----:B------:R-:W-:Y:S02]  /*00a0*/  ISETP.NE.AND P1, PT, R2, RZ, PT ;  /* 0x000000ff0200720c */ /* 0x000fe40003f25270 */
[----:B------:R0:W1:Y:S09]  /*00b0*/  SHFL.IDX PT, R2, R3, RZ, 0x1f ;  /* 0x00001fff03027589 */ /* 0x00007200000e0000 */
[----:B------:R-:W-:Y:S01]  /*00c0*/  VOTEU.ALL UP0, P0 ;  /* 0x00000000003f7886 */ /* 0x000fe20000000000 */
[----:B------:R-:W-:-:S04]  /*00d0*/  VOTEU.ALL UP1, P0 ;  /* 0x00000000003f7886 */ /* 0x000fc80000020000 */
[----:B------:R-:W2:Y:S01]  /*00e0*/  @!UP0 S2UR UR8, SR_CgaCtaId ;  /* 0x00000000000889c3 */ /* 0x000ea20000008800 */
[----:B------:R-:W-:Y:S01]  /*00f0*/  @!UP0 UMOV UR6, 0x400 ;  /* 0x0000040000068882 */ /* 0x000fe20000000000 */
[----:B------:R-:W-:-:S04]  /*0100*/  @!UP0 UIADD3 UR4, -UR4, 0x100000, URZ ;  /* 0x0010000004048890 */ /* 0x000fc8000fffe13f */
[----:B------:R-:W-:Y:S02]  /*0110*/  @!UP0 USHF.L.U32 UR5, UR4, 0xb, URZ ;  /* 0x0000000b04058899 */ /* 0x000fe4000800063f */
[----:B------:R-:W-:Y:S02]  /*0120*/  @!UP0 USHF.L.U32 UR4, UR4, 0x1, URZ ;  /* 0x0000000104048899 */ /* 0x000fe4000800063f */
[----:B--2---:R-:W-:Y:S02]  /*0130*/  @!UP0 ULEA UR8, UR8, UR6, 0x18 ;  /* 0x0000000608088291 */ /* 0x004fe4000f8ec03f */
        /* <DEDUP_REMOVED lines=25> */
.L_x_6674:
        /* <DEDUP_REMOVED lines=22> */
.L_x_6675:
        /* <DEDUP_REMOVED lines=18> */
.L_x_6676:
        /* <DEDUP_REMOVED lines=22> */
.L_x_6677:
        /* <DEDUP_REMOVED lines=22> */
.L_x_6678:
[----:B------:R-:W-:Y:S01]  /*0810*/  ISETP.NE.AND P0, PT, R2, RZ, PT ;  /* 0x000000ff0200720c */ /* 0x000fe20003f05270 */
[----:B------:R-:W-:Y:S01]  /*0820*/  IMAD.MOV.U32 R2, RZ, RZ, 0x1 ;  /* 0x00000001ff027424 */ /* 0x000fe200078e00ff */
[----:B------:R-:W-:Y:S01]  /*0830*/  NOP ;  /* 0x0000000000007918 */ /* 0x000fe20000000000 */
[----:B------:R-:W-:-:S03]  /*0840*/  ULDC.64 UR36, c[0x0][0x208] ;  /* 0x0000820000247ab9 */ /* 0x000fc60000000a00 */
[----:B------:R-:W-:-:S05]  /*0850*/  SEL R2, R2, 0x2, !P0 ;  /* 0x0000000202027807 */ /* 0x000fca0004000000 */
[----:B------:R0:W-:Y:S02]  /*0860*/  STL [R1+0x4], R2 ;  /* 0x0000040201007387 */ /* 0x0001e40000100800 */
[----:B01234-:R-:W-:Y:S06]  /*0870*/  BAR.SYNC.DEFER_BLOCKING 0x0 ;  /* 0x0000000000007b1d */ /* 0x01ffec0000010000 */
[----:B------:R-:W-:Y:S05]  /*0880*/  @!P0 BRA `(.L_x_6679) ;  /* 0x0000008c00588947 */ /* 0x000fea0003800000 */
.L_x_6680:
[----:B------:R-:W-:-:S08]  /*0890*/  NOP ;  /* 0x0000000000007918 */ /* 0x000fd00000000000 */
[----:B------:R-:W0:Y:S02]  /*08a0*/  USETMAXREG.TRY_ALLOC.CTAPOOL UP0, 0xe8 ;  /* 0x000000e8000079c8 */ /* 0x000e240008000600 */
[----:B0-----:R-:W-:-:S13]  /*08b0*/  PLOP3.LUT P0, PT, PT, PT, UP0, 0x80, 0x0 ;  /* 0x000000000000781c */ /* 0x001fda0003f0f008 */
[----:B------:R-:W-:Y:S05]  /*08c0*/  @!P0 BRA `(.L_x_6680) ;  /* 0xfffffffc00f08947 */ /* 0x000fea000383ffff */
[----:B------:R-:W0:Y:S01]  /*08d0*/  S2R R2, SR_TID.X ;  /* 0x0000000000027919 */ /* 0x000e220000002100 */
[----:B------:R-:W1:Y:S01]  /*08e0*/  S2UR UR5, SR_CgaCtaId ;  /* 0x00000000000579c3 */ /* 0x000e620000008800 */
[----:B------:R-:W-:-:S07]  /*08f0*/  UMOV UR4, 0x400 ;  /* 0x0000040000047882 */ /* 0x000fce0000000000 */
[----:B------:R-:W-:Y:S06]  /*0900*/  BAR.ARV 0x8, 0x180 ;  /* 0x0206000000007b1d */ /* 0x000fec0000002000 */
[----:B-1----:R-:W-:Y:S01]  /*0910*/  ULEA UR4, UR5, UR4, 0x18 ;  /* 0x0000000405047291 */ /* 0x002fe2000f8ec03f */
[----:B0-----:R-:W-:-:S04]  /*0920*/  LOP3.LUT R0, R2, 0xffffff80, RZ, 0xc0, !PT ;  /* 0xffffff8002007812 */ /* 0x001fc800078ec0ff */
[----:B------:R-:W-:-:S13]  /*0930*/  ISETP.NE.AND P0, PT, R0, 0x80, PT ;  /* 0x000000800000780c */ /* 0x000fda0003f05270 */
[----:B------:R-:W-:Y:S08]  /*0940*/  @!P0 BAR.ARV 0x9, 0x100 ;  /* 0x0244000000008b1d */ /* 0x000ff00000002000 */
[----:B------:R-:W-:Y:S06]  /*0950*/  BAR.SYNC.DEFER_BLOCKING 0x5, 0x180 ;  /* 0x0146000000007b1d */ /* 0x000fec0000010000 */
[----:B------:R-:W0:Y:S01]  /*0960*/  LDS.128 R16, [UR4+0x288d0] ;  /* 0x0288d004ff107984 */ /* 0x000e220008000c00 */
[----:B------:R-:W-:Y:S01]  /*0970*/  ULDC UR4, c[0x0][0xc3c] ;  /* 0x00030f0000047ab9 */ /* 0x000fe20000000800 */
[----:B------:R-:W-:Y:S06]  /*0980*/  BAR.ARV 0x4, 0x180 ;  /* 0x0106000000007b1d */ /* 0x000fec0000002000 */
[----:B0-----:R-:W-:-:S13]  /*0990*/  ISETP.GE.AND P0, PT, R19, UR4, PT ;  /* 0x0000000413007c0c */ /* 0x001fda000bf06270 */
[----:B------:R-:W-:Y:S05]  /*09a0*/  @P0 EXIT ;  /* 0x000000000000094d */ /* 0x000fea0003800000 */
[----:B------:R-:W2:Y:S01]  /*09b0*/  LDL.LU R10, [R1+0x4] ;  /* 0x00000400010a7983 */ /* 0x000ea20000300800 */
[----:B------:R-:W-:-:S05]  /*09c0*/  VIADD R228, R2, 0xffffff80 ;  /* 0xffffff8002e47836 */ /* 0x000fca0000000000 */
[----:B------:R-:W-:-:S04]  /*09d0*/  SHF.R.S32.HI R3, RZ, 0x1f, R228 ;  /* 0x0000001fff037819 */ /* 0x000fc800000114e4 */
[----:B------:R-:W-:-:S04]  /*09e0*/  LEA.HI R5, R3, R228, RZ, 0x7 ;  /* 0x000000e403057211 */ /* 0x000fc800078f38ff */
[----:B------:R-:W-:-:S05]  /*09f0*/  LOP3.LUT R7, R5, 0xffffff80, RZ, 0xc0, !PT ;  /* 0xffffff8005077812 */ /* 0x000fca00078ec0ff */
[----:B------:R-:W-:-:S05]  /*0a00*/  IMAD.IADD R206, R228, 0x1, -R7 ;  /* 0x00000001e4ce7824 */ /* 0x000fca00078e0a07 */
[----:B------:R-:W-:-:S04]  /*0a10*/  SHF.R.S32.HI R11, RZ, 0x1f, R206 ;  /* 0x0000001fff0b7819 */ /* 0x000fc800000114ce */
[----:B------:R-:W-:-:S04]  /*0a20*/  LEA.HI R4, R11, R206, RZ, 0x2 ;  /* 0x000000ce0b047211 */ /* 0x000fc800078f10ff */
[--C-:B------:R-:W-:Y:S02]  /*0a30*/  SHF.R.S32.HI R6, RZ, 0x2, R4.reuse ;  /* 0x00000002ff067819 */ /* 0x100fe40000011404 */
[----:B------:R-:W-:Y:S02]  /*0a40*/  SHF.R.S32.HI R9, RZ, 0x1f, R4 ;  /* 0x0000001fff097819 */ /* 0x000fe40000011404 */
[----:B------:R-:W-:Y:S02]  /*0a50*/  LEA.HI R0, R3, R228, RZ, 0x4 ;  /* 0x000000e403007211 */ /* 0x000fe400078f20ff */
[----:B------:R-:W-:Y:S02]  /*0a60*/  LEA.HI R9, R9, R6, RZ, 0x3 ;  /* 0x0000000609097211 */ /* 0x000fe400078f18ff */
[----:B------:R-:W-:Y:S02]  /*0a70*/  LEA.HI R2, R3, R228, RZ, 0x5 ;  /* 0x000000e403027211 */ /* 0x000fe400078f28ff */
[----:B------:R-:W-:-:S02]  /*0a80*/  LOP3.LUT R13, R9, 0xfffffff8, RZ, 0xc0, !PT ;  /* 0xfffffff8090d7812 */ /* 0x000fc400078ec0ff */
[----:B------:R-:W-:Y:S01]  /*0a90*/  SHF.R.S32.HI R9, RZ, 0x4, R0 ;  /* 0x00000004ff097819 */ /* 0x000fe20000011400 */
[----:B------:R-:W-:Y:S01]  /*0aa0*/  IMAD.SHL.U32 R2, R2, 0x20, RZ ;  /* 0x0000002002027824 */ /* 0x000fe200078e00ff */
[C---:B------:R-:W-:Y:S02]  /*0ab0*/  LOP3.LUT R7, R0.reuse, 0x3fffff0, RZ, 0xc0, !PT ;  /* 0x03fffff000077812 */ /* 0x040fe400078ec0ff */
[----:B------:R-:W-:Y:S02]  /*0ac0*/  LEA.HI R0, R0, R9, RZ, 0x1 ;  /* 0x0000000900007211 */ /* 0x000fe400078f08ff */
[----:B------:R-:W-:Y:S01]  /*0ad0*/  LOP3.LUT R2, R2, 0xfffffc00, RZ, 0xc0, !PT ;  /* 0xfffffc0002027812 */ /* 0x000fe200078ec0ff */
[----:B------:R-:W-:Y:S01]  /*0ae0*/  IMAD.IADD R7, R228, 0x1, -R7 ;  /* 0x00000001e4077824 */ /* 0x000fe200078e0a07 */
[----:B------:R-:W-:Y:S02]  /*0af0*/  LOP3.LUT R0, R0, 0x1ffffffe, RZ, 0xc0, !PT ;  /* 0x1ffffffe00007812 */ /* 0x000fe400078ec0ff */
[CC--:B------:R-:W-:Y:S01]  /*0b00*/  LEA.HI R8, R3.reuse, R228.reuse, RZ, 0x2 ;  /* 0x000000e403087211 */ /* 0x0c0fe200078f10ff */
[----:B------:R-:W-:Y:S01]  /*0b10*/  IMAD.IADD R6, R6, 0x1, -R13 ;  /* 0x0000000106067824 */ /* 0x000fe200078e0a0d */
[----:B------:R-:W-:Y:S01]  /*0b20*/  LEA.HI R3, R3, R228, RZ, 0x3 ;  /* 0x000000e403037211 */ /* 0x000fe200078f18ff */
[----:B------:R-:W-:Y:S01]  /*0b30*/  IMAD R7, R7, 0x40, R2 ;  /* 0x0000004007077824 */ /* 0x000fe200078e0202 */
[----:B------:R-:W-:Y:S01]  /*0b40*/  LOP3.LUT R13, R8, 0xfffffffc, RZ, 0xc0, !PT ;  /* 0xfffffffc080d7812 */ /* 0x000fe200078ec0ff */
[----:B------:R-:W-:Y:S01]  /*0b50*/  IMAD.IADD R0, R9, 0x1, -R0 ;  /* 0x0000000109007824 */ /* 0x000fe200078e0a00 */
[----:B------:R-:W-:-:S02]  /*0b60*/  SHF.R.S32.HI R222, RZ, 0x7, R5 ;  /* 0x00000007ffde7819 */ /* 0x000fc40000011405 */
[----:B------:R-:W-:Y:S01]  /*0b70*/  LOP3.LUT R9, R4, 0x7ffffffc, RZ, 0xc0, !PT ;  /* 0x7ffffffc04097812 */ /* 0x000fe200078ec0ff */
[----:B------:R-:W-:Y:S01]  /*0b80*/  IMAD R225, R0, 0x8, R7 ;  /* 0x0000000800e17824 */ /* 0x000fe200078e0207 */
[----:B------:R-:W-:Y:S01]  /*0b90*/  LOP3.LUT R7, R3, 0xfffffff8, RZ, 0xc0, !PT ;  /* 0xfffffff803077812 */ /* 0x000fe200078ec0ff */
[----:B------:R-:W-:Y:S01]  /*0ba0*/  IMAD.IADD R13, R228, 0x1, -R13 ;  /* 0x00000001e40d7824 */ /* 0x000fe200078e0a0d */
[----:B------:R-:W-:Y:S02]  /*0bb0*/  LEA.HI R11, R11, R206, RZ, 0x5 ;  /* 0x000000ce0b0b7211 */ /* 0x000fe400078f28ff */
[----:B------:R-:W-:Y:S01]  /*0bc0*/  LEA.HI R5, R5, R222, RZ, 0x1 ;  /* 0x000000de05057211 */ /* 0x000fe200078f08ff */
[----:B------:R-:W-:Y:S01]  /*0bd0*/  IMAD.IADD R9, R206, 0x1, -R9 ;  /* 0x00000001ce097824 */ /* 0x000fe200078e0a09 */
[----:B------:R-:W-:Y:S02]  /*0be0*/  IADD3 R154, R228, -R7, RZ ;  /* 0x80000007e49a7210 */ /* 0x000fe40007ffe0ff */
[----:B------:R-:W-:-:S02]  /*0bf0*/  SHF.R.S32.HI R11, RZ, 0x5, R11 ;  /* 0x00000005ff0b7819 */ /* 0x000fc4000001140b */
[----:B------:R-:W-:Y:S02]  /*0c00*/  LEA.HI R2, R13, R13, RZ, 0x1 ;  /* 0x0000000d0d027211 */ /* 0x000fe400078f08ff */
[----:B------:R-:W-:Y:S01]  /*0c10*/  LOP3.LUT R5, R5, 0x3fffffe, RZ, 0xc0, !PT ;  /* 0x03fffffe05057812 */ /* 0x000fe200078ec0ff */
[----:B------:R-:W-:Y:S01]  /*0c20*/  IMAD.SHL.U32 R153, R154, 0x8, RZ ;  /* 0x000000089a997824 */ /* 0x000fe200078e00ff */
[----:B------:R-:W-:Y:S01]  /*0c30*/  LOP3.LUT R2, R2, 0x1ffffffe, RZ, 0xc0, !PT ;  /* 0x1ffffffe02027812 */ /* 0x000fe200078ec0ff */
[----:B------:R-:W-:Y:S02]  /*0c40*/  IMAD.SHL.U32 R203, R9, 0x2, RZ ;  /* 0x0000000209cb7824 */ /* 0x000fe400078e00ff */
[----:B------:R-:W-:Y:S02]  /*0c50*/  IMAD R6, R11, 0x10, R6 ;  /* 0x000000100b067824 */ /* 0x000fe400078e0206 */
[----:B------:R-:W-:Y:S01]  /*0c60*/  IMAD.IADD R5, R222, 0x1, -R5 ;  /* 0x00000001de057824 */ /* 0x000fe200078e0a05 */
[----:B------:R-:W-:Y:S01]  /*0c70*/  IADD3 R192, R203, 0x50, RZ ;  /* 0x00000050cbc07810 */ /* 0x000fe20007ffe0ff */
        /* <DEDUP_REMOVED lines=15> */
[----:B------:R-:W-:Y:S02]  /*0d70*/  IMAD.IADD R2, R13, 0x1, -R2 ;  /* 0x000000010d027824 */ /* 0x000fe400078e0a02 */
[----:B------:R-:W-:Y:S01]  /*0d80*/  IMAD R223, R5, 0x40, R6 ;  /* 0x0000004005df7824 */ /* 0x000fe200078e0206 */
[----:B------:R-:W-:Y:S01]  /*0d90*/  SHF.R.S32.HI R204, RZ, 0x3, R3 ;  /* 0x00000003ffcc7819 */ /* 0x000fe20000011403 */
[----:B------:R-:W-:Y:S01]  /*0da0*/  IMAD.MOV.U32 R5, RZ, RZ, R17 ;  /* 0x000000ffff057224 */ /* 0x000fe200078e0011 */
[----:B------:R-:W-:Y:S01]  /*0db0*/  SHF.R.S32.HI R227, RZ, 0x1f, R153 ;  /* 0x0000001fffe37819 */ /* 0x000fe20000011499 */
[----:B------:R-:W-:Y:S01]  /*0dc0*/  IMAD.MOV.U32 R6, RZ, RZ, R18 ;  /* 0x000000ffff067224 */ /* 0x000fe200078e0012 */
[----:B------:R-:W-:Y:S01]  /*0dd0*/  SHF.R.S32.HI R226, RZ, 0x1f, R23 ;  /* 0x0000001fffe27819 */ /* 0x000fe20000011417 */
[----:B------:R-:W-:Y:S01]  /*0de0*/  IMAD.MOV.U32 R7, RZ, RZ, R19 ;  /* 0x000000ffff077224 */ /* 0x000fe200078e0013 */
[----:B------:R-:W-:Y:S01]  /*0df0*/  SHF.R.S32.HI R221, RZ, 0x1f, R201 ;  /* 0x0000001fffdd7819 */ /* 0x000fe200000114c9 */
[----:B------:R-:W-:Y:S01]  /*0e00*/  IMAD.MOV.U32 R205, RZ, RZ, RZ ;  /* 0x000000ffffcd7224 */ /* 0x000fe200078e00ff */
        /* <DEDUP_REMOVED lines=14> */
[----:B------:R-:W-:Y:S01]  /*0ef0*/  SHF.R.S32.HI R207, RZ, 0x1f, R155 ;  /* 0x0000001fffcf7819 */ /* 0x000fe2000001149b */
[----:B------:R-:W-:Y:S01]  /*0f00*/  UMOV UR38, URZ ;  /* 0x0000003f00267c82 */ /* 0x000fe20008000000 */
[----:B------:R-:W-:Y:S01]  /*0f10*/  UMOV UR39, URZ ;  /* 0x0000003f00277c82 */ /* 0x000fe20008000000 */
[----:B--2---:R-:W-:-:S07]  /*0f20*/  LOP3.LUT R152, R10, 0x1, RZ, 0xfc, !PT ;  /* 0x000000010a987812 */ /* 0x004fce00078efcff */
.L_x_6730:
[----:B0-2-4-:R-:W0:Y:S01]  /*0f30*/  LDC.64 R2, c[0x0][0xc88] ;  /* 0x00032200ff027b82 */ /* 0x015e220000000a00 */
[----:B------:R-:W-:-:S07]  /*0f40*/  ULDC.64 UR4, c[0x0][0xa28] ;  /* 0x00028a0000047ab9 */ /* 0x000fce0000000a00 */
[----:B------:R-:W1:Y:S08]  /*0f50*/  LDC.64 R10, c[0x0][0x418] ;  /* 0x00010600ff0a7b82 */ /* 0x000e700000000a00 */
[----:B------:R-:W2:Y:S01]  /*0f60*/  LDC R0, c[0x0][0x424] ;  /* 0x00010900ff007b82 */ /* 0x000ea20000000800 */
[----:B0-----:R-:W-:-:S07]  /*0f70*/  IMAD.WIDE R2, R7, 0x4, R2 ;  /* 0x0000000407027825 */ /* 0x001fce00078e0202 */
[----:B------:R-:W0:Y:S01]  /*0f80*/  LDC R13, c[0x0][0x2f0] ;  /* 0x0000bc00ff0d7b82 */ /* 0x000e220000000800 */
[----:B---3--:R-:W3:Y:S01]  /*0f90*/  LDG.E R22, desc[UR36][R2.64] ;  /* 0x0000002402167981 */ /* 0x008ee2000c1e1900 */
[----:B------:R-:W-:Y:S01]  /*0fa0*/  ISETP.NE.U32.AND P0, PT, RZ, UR4, PT ;  /* 0x00000004ff007c0c */ /* 0x000fe2000bf05070 */
[----:B------:R-:W-:-:S03]  /*0fb0*/  IMAD.MOV.U32 R7, RZ, RZ, RZ ;  /* 0x000000ffff077224 */ /* 0x000fc600078e00ff */
[----:B------:R-:W-:Y:S02]  /*0fc0*/  ISETP.NE.AND.EX P0, PT, RZ, UR5, PT, P0 ;  /* 0x00000005ff007c0c */ /* 0x000fe4000bf05300 */
[----:B---3--:R-:W-:-:S11]  /*0fd0*/  SHF.R.S32.HI R19, RZ, 0x1f, R22 ;  /* 0x0000001fff137819 */ /* 0x008fd60000011416 */
[----:B------:R-:W-:-:S04]  /*0fe0*/  @P0 LEA R8, P1, R22, UR4, 0x2 ;  /* 0x0000000416080c11 */ /* 0x000fc8000f8210ff */
[----:B------:R-:W-:Y:S01]  /*0ff0*/  @P0 LEA.HI.X R9, R22, UR5, R19, 0x2, P1 ;  /* 0x0000000516090c11 */ /* 0x000fe200088f1413 */
[----:B------:R-:W-:Y:S02]  /*1000*/  ULDC.64 UR4, c[0x0][0xa20] ;  /* 0x0002880000047ab9 */ /* 0x000fe40000000a00 */
[----:B------:R-:W-:Y:S02]  /*1010*/  ISETP.NE.U32.AND P1, PT, RZ, UR4, PT ;  /* 0x00000004ff007c0c */ /* 0x000fe4000bf25070 */
[----:B------:R3:W5:Y:S01]  /*1020*/  @P0 LDG.E R7, desc[UR36][R8.64] ;  /* 0x0000002408070981 */ /* 0x000762000c1e1900 */
[----:B-1----:R-:W-:Y:S02]  /*1030*/  ISETP.NE.U32.AND P0, PT, R10, RZ, PT ;  /* 0x000000ff0a00720c */ /* 0x002fe40003f05070 */
[----:B------:R-:W-:Y:S02]  /*1040*/  ISETP.NE.AND.EX P1, PT, RZ, UR5, PT, P1 ;  /* 0x00000005ff007c0c */ /* 0x000fe4000bf25310 */
[----:B------:R-:W-:-:S04]  /*1050*/  ISETP.NE.AND.EX P0, PT, R11, RZ, PT, P0 ;  /* 0x000000ff0b00720c */ /* 0x000fc80003f05300 */
[----:B--2---:R-:W-:-:S05]  /*1060*/  SEL R0, R0, 0x1, P0 ;  /* 0x0000000100007807 */ /* 0x004fca0000000000 */
[----:B0-----:R-:W-:Y:S02]  /*1070*/  IMAD R98, R0, R13, RZ ;  /* 0x0000000d00627224 */ /* 0x001fe400078e02ff */
[----:B------:R-:W-:-:S04]  /*1080*/  @P1 LEA R2, P2, R22, UR4, 0x2 ;  /* 0x0000000416021c11 */ /* 0x000fc8000f8410ff */
[----:B------:R-:W-:-:S05]  /*1090*/  @P1 LEA.HI.X R3, R22, UR5, R19, 0x2, P2 ;  /* 0x0000000516031c11 */ /* 0x000fca00090f1413 */
[----:B------:R3:W5:Y:S01]  /*10a0*/  @P1 LDG.E R98, desc[UR36][R2.64] ;  /* 0x0000002402621981 */ /* 0x000762000c1e1900 */
[----:B------:R-:W-:Y:S05]  /*10b0*/  @P1 BRA `(.L_x_6681) ;  /* 0x0000000000241947 */ /* 0x000fea0003800000 */
[----:B------:R-:W-:Y:S02]  /*10c0*/  ULDC.64 UR4, c[0x0][0xa08] ;  /* 0x0002820000047ab9 */ /* 0x000fe40000000a00 */
[----:B------:R-:W-:-:S04]  /*10d0*/  ISETP.NE.U32.AND P0, PT, RZ, UR4, PT ;  /* 0x00000004ff007c0c */ /* 0x000fc8000bf05070 */
[----:B------:R-:W-:-:S13]  /*10e0*/  ISETP.NE.AND.EX P0, PT, RZ, UR5, PT, P0 ;  /* 0x00000005ff007c0c */ /* 0x000fda000bf05300 */
[----:B------:R-:W-:Y:S05]  /*10f0*/  @!P0 BRA `(.L_x_6681) ;  /* 0x0000000000148947 */ /* 0x000fea0003800000 */
[----:B---3--:R-:W0:Y:S02]  /*1100*/  LDC.64 R2, c[0x0][0xa08] ;  /* 0x00028200ff027b82 */ /* 0x008e240000000a00 */
[----:B0-----:R-:W-:-:S05]  /*1110*/  IMAD.WIDE R2, R22, 0x4, R2 ;  /* 0x0000000416027825 */ /* 0x001fca00078e0202 */
[----:B-----5:R-:W2:Y:S04]  /*1120*/  LDG.E R98, desc[UR36][R2.64] ;  /* 0x0000002402627981 */ /* 0x020ea8000c1e1900 */
[----:B------:R-:W2:Y:S02]  /*1130*/  LDG.E R9, desc[UR36][R2.64+0x4] ;  /* 0x0000042402097981 */ /* 0x000ea4000c1e1900 */
[----:B--2---:R-:W-:-:S07]  /*1140*/  IMAD.IADD R98, R9, 0x1, -R98 ;  /* 0x0000000109627824 */ /* 0x004fce00078e0a62 */
.L_x_6681:
[----:B-----5:R-:W-:Y:S01]  /*1150*/  IMAD.IADD R98, R98, 0x1, -R7 ;  /* 0x0000000162627824 */ /* 0x020fe200078e0a07 */
[C---:B---3--:R-:W-:Y:S01]  /*1160*/  LOP3.LUT R2, R6.reuse, 0xff000000, RZ, 0xc0, !PT ;  /* 0xff00000006027812 */ /* 0x048fe200078ec0ff */
[----:B------:R-:W-:Y:S01]  /*1170*/  IMAD.MOV.U32 R88, RZ, RZ, RZ ;  /* 0x000000ffff587224 */ /* 0x000fe200078e00ff */
[----:B------:R-:W-:Y:S01]  /*1180*/  LOP3.LUT R0, R6, 0xff0000, RZ, 0xc0, !PT ;  /* 0x00ff000006007812 */ /* 0x000fe200078ec0ff */
[C---:B------:R-:W-:Y:S01]  /*1190*/  VIADD R4, R98.reuse, 0x7f ;  /* 0x0000007f62047836 */ /* 0x040fe20000000000 */
[----:B------:R-:W-:Y:S02]  /*11a0*/  ISETP.GE.AND P0, PT, R98, 0x1, PT ;  /* 0x000000016200780c */ /* 0x000fe40003f06270 */
[----:B------:R-:W-:Y:S02]  /*11b0*/  SHF.R.U32.HI R3, RZ, 0x8, R2 ;  /* 0x00000008ff037819 */ /* 0x000fe40000011602 */
[----:B------:R-:W-:Y:S02]  /*11c0*/  SHF.R.S32.HI R7, RZ, 0x1f, R4 ;  /* 0x0000001fff077819 */ /* 0x000fe40000011404 */
[----:B------:R-:W-:-:S02]  /*11d0*/  LEA.HI R0, R0, R3, RZ, 0x10 ;  /* 0x0000000300007211 */ /* 0x000fc400078f80ff */
[----:B------:R-:W-:Y:S02]  /*11e0*/  LEA.HI R7, R7, R4, RZ, 0x7 ;  /* 0x0000000407077211 */ /* 0x000fe400078f38ff */
[----:B------:R-:W-:Y:S02]  /*11f0*/  LOP3.LUT R202, R0, 0xff, RZ, 0xc0, !PT ;  /* 0x000000ff00ca7812 */ /* 0x000fe400078ec0ff */
[----:B------:R-:W-:Y:S02]  /*1200*/  SHF.R.U32.HI R18, RZ, 0x10, R0 ;  /* 0x00000010ff127819 */ /* 0x000fe40000011600 */
[----:B------:R-:W-:Y:S01]  /*1210*/  SHF.R.S32.HI R8, RZ, 0x7, R7 ;  /* 0x00000007ff087819 */ /* 0x000fe20000011407 */
[----:B------:R-:W-:Y:S06]  /*1220*/  @!P0 BRA `(.L_x_6682) ;  /* 0x0000000000788947 */ /* 0x000fec0003800000 */
[----:B------:R-:W0:Y:S01]  /*1230*/  LDC R3, c[0x0][0x9f0] ;  /* 0x00027c00ff037b82 */ /* 0x000e220000000800 */
[----:B------:R-:W-:-:S04]  /*1240*/  ISETP.NE.AND P0, PT, R18, RZ, PT ;  /* 0x000000ff1200720c */ /* 0x000fc80003f05270 */
[----:B0-----:R-:W-:-:S04]  /*1250*/  SEL R11, R18, R3, P0 ;  /* 0x00000003120b7207 */ /* 0x001fc80000000000 */
        /* <DEDUP_REMOVED lines=25> */
[----:B------:R-:W-:-:S05]  /*13f0*/  @!P1 LOP3.LUT R3, RZ, R11, RZ, 0x33, !PT ;  /* 0x0000000bff039212 */ /* 0x000fca00078e33ff */
[----:B------:R-:W-:-:S07]  /*1400*/  IMAD.MOV.U32 R88, RZ, RZ, R3 ;  /* 0x000000ffff587224 */ /* 0x000fce00078e0003 */
.L_x_6682:
[-C--:B------:R-:W-:Y:S01]  /*1410*/  IMAD R17, R202, R88.reuse, RZ ;  /* 0x00000058ca117224 */ /* 0x080fe200078e02ff */
[----:B------:R-:W-:Y:S01]  /*1420*/  LOP3.LUT R2, R6, 0xffff, RZ, 0xc0, !PT ;  /* 0x0000ffff06027812 */ /* 0x000fe200078ec0ff */
[----:B------:R-:W-:Y:S01]  /*1430*/  IMAD.MOV.U32 R16, RZ, RZ, R5 ;  /* 0x000000ffff107224 */ /* 0x000fe200078e0005 */
[----:B------:R-:W-:Y:S02]  /*1440*/  PLOP3.LUT P0, PT, PT, PT, PT, 0x80, 0x0 ;  /* 0x000000000000781c */ /* 0x000fe40003f0f070 */
[----:B------:R-:W-:Y:S02]  /*1450*/  CS2R R156, SRZ ;  /* 0x00000000009c7805 */ /* 0x000fe4000001ff00 */
[----:B------:R-:W-:Y:S02]  /*1460*/  VIADDMNMX R88, R17, R88, R8, PT ;  /* 0x0000005811587246 */ /* 0x000fe40003800108 */
[----:B------:R-:W-:Y:S02]  /*1470*/  CS2R R150, SRZ ;  /* 0x0000000000967805 */ /* 0x000fe4000001ff00 */
[----:B------:R-:W-:-:S02]  /*1480*/  CS2R R64, SRZ ;  /* 0x0000000000407805 */ /* 0x000fc4000001ff00 */
[----:B------:R-:W-:Y:S02]  /*1490*/  CS2R R96, SRZ ;  /* 0x0000000000607805 */ /* 0x000fe4000001ff00 */
[----:B------:R-:W-:Y:S02]  /*14a0*/  ISETP.GT.AND P1, PT, R88, R17, PT ;  /* 0x000000115800720c */ /* 0x000fe40003f24270 */
        /* <DEDUP_REMOVED lines=30> */
[----:B------:R-:W0:Y:S01]  /*1690*/  SHFL.IDX PT, R0, R222, RZ, 0x1f ;  /* 0x00001fffde007589 */ /* 0x000e2200000e0000 */
[----:B------:R-:W1:Y:S01]  /*16a0*/  S2UR UR40, SR_CgaCtaId ;  /* 0x00000000002879c3 */ /* 0x000e620000008800 */
[----:B------:R-:W-:Y:S01]  /*16b0*/  UMOV UR5, 0x400 ;  /* 0x0000040000057882 */ /* 0x000fe20000000000 */
[----:B0-----:R-:W-:Y:S01]  /*16c0*/  R2UR UR41, R0 ;  /* 0x00000000002972ca */ /* 0x001fe200000e0000 */
[----:B-1----:R-:W-:-:S04]  /*16d0*/  ULEA UR42, UR40, UR5, 0x18 ;  /* 0x00000005282a7291 */ /* 0x002fc8000f8ec03f */
[----:B------:R-:W-:-:S04]  /*16e0*/  UIADD3 UR5, UR42, 0x10400, URZ ;  /* 0x000104002a057890 */ /* 0x000fc8000fffe03f */
[----:B------:R-:W-:-:S04]  /*16f0*/  ULOP3.LUT UP0, URZ, UR5, 0x3ff, URZ, 0xc0, !UPT ;  /* 0x000003ff053f7892 */ /* 0x000fc8000f80c03f */
[----:B------:R-:W-:Y:S02]  /*1700*/  ULEA.HI UR4, UR41, UR41, URZ, 0x1 ;  /* 0x0000002929047291 */ /* 0x000fe4000f8f083f */
[----:B------:R-:W-:Y:S02]  /*1710*/  PLOP3.LUT P0, PT, PT, PT, UP0, 0x80, 0x0 ;  /* 0x000000000000781c */ /* 0x000fe40003f0f008 */
        /* <DEDUP_REMOVED lines=22> */
.L_x_6684:
[----:B------:R-:W-:Y:S02]  /*1880*/  LEA.HI R0, R205, R205, RZ, 0x1 ;  /* 0x000000cdcd007211 */ /* 0x000fe400078f08ff */
[----:B------:R-:W-:Y:S02]  /*1890*/  ISETP.NE.AND P0, PT, R152, 0x3, PT ;  /* 0x000000039800780c */ /* 0x000fe40003f05270 */
[----:B------:R-:W-:-:S05]  /*18a0*/  LOP3.LUT R0, R0, 0xfffffffe, RZ, 0xc0, !PT ;  /* 0xfffffffe00007812 */ /* 0x000fca00078ec0ff */
[----:B------:R-:W-:-:S05]  /*18b0*/  IMAD.IADD R0, R205, 0x1, -R0 ;  /* 0x00000001cd007824 */ /* 0x000fca00078e0a00 */
[----:B------:R-:W-:-:S04]  /*18c0*/  SHF.L.U32 R0, R0, 0x1f, RZ ;  /* 0x0000001f00007819 */ /* 0x000fc800000006ff */
[----:B------:R-:W0:Y:S02]  /*18d0*/  SYNCS.PHASECHK.TRANS64.TRYWAIT P1, [UR42+0x28800], R0 ;  /* 0x02880000ff0075a7 */ /* 0x000e24000802016a */
[----:B0-----:R-:W-:Y:S05]  /*18e0*/  @!P1 BRA `(.L_x_6685) ;  /* 0x000000d400e49947 */ /* 0x001fea0003800000 */
.L_x_6815:
[----:B------:R-:W-:Y:S05]  /*18f0*/  @!P0 BRA `(.L_x_6686) ;  /* 0x0000000000048947 */ /* 0x000fea0003800000 */
[----:B------:R-:W-:Y:S01]  /*1900*/  BPT.TRAP 0x1 ;  /* 0x000000040000795c */ /* 0x000fe20000300000 */
.L_x_6686:
[----:B------:R-:W-:Y:S01]  /*1910*/  IMAD.U32 R4, RZ, RZ, UR39 ;  /* 0x00000027ff047e24 */ /* 0x000fe2000f8e00ff */
[----:B0-----:R-:W-:-:S04]  /*1920*/  MOV R3, UR38 ;  /* 0x0000002600037c02 */ /* 0x001fc80008000f00 */
[----:B------:R-:W-:Y:S02]  /*1930*/  LEA R4, R4, UR42, 0x3 ;  /* 0x0000002a04047c11 */ /* 0x000fe4000f8e18ff */
[----:B------:R-:W-:-:S04]  /*1940*/  SHF.L.U32 R3, R3, 0x1f, RZ ;  /* 0x0000001f03037819 */ /* 0x000fc800000006ff */
[----:B------:R0:W1:Y:S01]  /*1950*/  SYNCS.PHASECHK.TRANS64.TRYWAIT P1, [R4+URZ+0x28830], R3 ;  /* 0x02883003040075a7 */ /* 0x000062000802017f */
[----:B------:R-:W-:Y:S05]  /*1960*/  @!P0 BRA `(.L_x_6687) ;  /* 0x0000000000048947 */ /* 0x000fea0003800000 */
[----:B------:R-:W-:Y:S01]  /*1970*/  BPT.TRAP 0x1 ;  /* 0x000000040000795c */ /* 0x000fe20000300000 */
.L_x_6687:
[----:B------:R-:W-:Y:S01]  /*1980*/  IMAD.MOV.U32 R151, RZ, RZ, RZ ;  /* 0x000000ffff977224 */ /* 0x000fe200078e00ff */
[----:B-1----:R-:W-:Y:S06]  /*1990*/  @P1 BRA `(.L_x_6688) ;  /* 0x0000000000081947 */ /* 0x002fec0003800000 */
[----:B------:R-:W1:Y:S02]  /*19a0*/  SYNCS.PHASECHK.TRANS64.TRYWAIT P1, [R4+URZ+0x28830], R3 ;  /* 0x02883003040075a7 */ /* 0x000e64000802017f */
[----:B-1----:R-:W-:Y:S05]  /*19b0*/  @!P1 BRA `(.L_x_6689) ;  /* 0x000000d400c89947 */ /* 0x002fea0003800000 */
.L_x_6688:
[----:B------:R-:W-:Y:S05]  /*19c0*/  WARPSYNC.ALL ;  /* 0x0000000000007948 */ /* 0x000fea0003800000 */
[----:B------:R-:W-:Y:S01]  /*19d0*/  UIADD3 UR4, UR42, 0x18400, URZ ;  /* 0x000184002a047890 */ /* 0x000fe2000fffe03f */
[----:B------:R-:W-:Y:S01]  /*19e0*/  WARPGROUP.ARRIVE ;  /* 0x00000000000079c5 */ /* 0x000fe20000000000 */
[----:B------:R-:W-:Y:S02]  /*19f0*/  ULOP3.LUT UR32, UR43, 0x10000, URZ, 0xfc, !UPT ;  /* 0x000100002b207892 */ /* 0x000fe4000f8efc3f */
[----:B------:R-:W-:Y:S01]  /*1a00*/  USHF.R.U32.HI UR4, URZ, 0x4, UR4 ;  /* 0x000000043f047899 */ /* 0x000fe20008011604 */
[----:B------:R-:W-:Y:S01]  /*1a10*/  UMOV UR33, 0x40000040 ;  /* 0x4000004000217882 */ /* 0x000fe20000000000 */
[----:B------:R-:W-:-:S02]  /*1a20*/  UMOV UR35, 0x40000040 ;  /* 0x4000004000237882 */ /* 0x000fc40000000000 */
[----:B------:R-:W-:Y:S01]  /*1a30*/  ULOP3.LUT UR4, UR4, 0x3fff, URZ, 0xc0, !UPT ;  /* 0x00003fff04047892 */ /* 0x000fe2000f8ec03f */
[----:B------:R-:W-:Y:S01]  /*1a40*/  UMOV UR5, 0x40000040 ;  /* 0x4000004000057882 */ /* 0x000fe20000000000 */
[----:B------:R-:W-:Y:S02]  /*1a50*/  UMOV UR7, 0x40000040 ;  /* 0x4000004000077882 */ /* 0x000fe40000000000 */
[----:B------:R-:W-:Y:S02]  /*1a60*/  ULOP3.LUT UR42, UR4, 0x10000, URZ, 0xfc, !UPT ;  /* 0x00010000042a7892 */ /* 0x000fe4000f8efc3f */
[----:B------:R-:W-:Y:S02]  /*1a70*/  UIADD3 UR4, UR32, 0x2, URZ ;  /* 0x0000000220047890 */ /* 0x000fe4000fffe03f */
[----:B------:R-:W-:Y:S02]  /*1a80*/  ULEA UR34, UR39, UR42, 0xb ;  /* 0x0000002a27227291 */ /* 0x000fe4000f8e583f */
[----:B------:R-:W-:-:S02]  /*1a90*/  UIADD3 UR8, UR32, 0x4, URZ ;  /* 0x0000000420087890 */ /* 0x000fc4000fffe03f */
[----:B------:R-:W-:Y:S02]  /*1aa0*/  UIADD3 UR6, UR34, 0x2, URZ ;  /* 0x0000000222067890 */ /* 0x000fe4000fffe03f */
[----:B------:R-:W-:Y:S01]  /*1ab0*/  UIADD3 UR10, UR34, 0x4, URZ ;  /* 0x00000004220a7890 */ /* 0x000fe2000fffe03f */
[----:B------:R-:W-:Y:S02]  /*1ac0*/  UMOV UR9, 0x40000040 ;  /* 0x4000004000097882 */ /* 0x000fe40000000000 */
[----:B------:R-:W-:Y:S01]  /*1ad0*/  HGMMA.64x128x16.F32 R24, gdesc[UR32], RZ, !UPT, gsb0 ;  /* 0x01e00000201879f0 */ /* 0x000fe2000c0008ff */
        /* <DEDUP_REMOVED lines=43> */
[----:B------:R-:W-:Y:S05]  /*1d90*/  @!P0 BRA `(.L_x_6690) ;  /* 0x0000000000048947 */ /* 0x000fea0003800000 */
[----:B------:R-:W-:Y:S01]  /*1da0*/  BPT.TRAP 0x1 ;  /* 0x000000040000795c */ /* 0x000fe20000300000 */
.L_x_6690:
[----:B01----:R-:W-:Y:S01]  /*1db0*/  IADD3 R3, R98, 0x80, -R203 ;  /* 0x0000008062037810 */ /* 0x003fe20007ffe8cb */
[----:B------:R-:W-:Y:S01]  /*1dc0*/  ULDC UR6, c[0x0][0x988] ;  /* 0x0002620000067ab9 */ /* 0x000fe20000000800 */
[----:B------:R-:W-:Y:S01]  /*1dd0*/  P2R R90, PR, RZ, 0x1 ;  /* 0x00000001ff5a7803 */ /* 0x000fe20000000000 */
[----:B------:R-:W-:Y:S01]  /*1de0*/  IMAD.MOV.U32 R150, RZ, RZ, R151 ;  /* 0x000000ffff967224 */ /* 0x000fe200078e0097 */
[-C--:B------:R-:W-:Y:S01]  /*1df0*/  MOV R137, R151.reuse ;  /* 0x0000009700897202 */ /* 0x080fe20000000f00 */
[----:B------:R-:W-:Y:S01]  /*1e00*/  IMAD R6, R88, -0x80, R3 ;  /* 0xffffff8058067824 */ /* 0x000fe200078e0203 */
[----:B------:R-:W-:Y:S01]  /*1e10*/  MOV R120, R151 ;  /* 0x0000009700787202 */ /* 0x000fe20000000f00 */
[--C-:B------:R-:W-:Y:S02]  /*1e20*/  IMAD.MOV.U32 R149, RZ, RZ, R151.reuse ;  /* 0x000000ffff957224 */ /* 0x100fe400078e0097 */
        /* <DEDUP_REMOVED lines=72> */
[C---:B------:R-:W-:Y:S02]  /*22b0*/  ISETP.GT.AND P4, PT, R6.reuse, 0x30, PT ;  /* 0x000000300600780c */ /* 0x040fe40003f84270 */
        /* <DEDUP_REMOVED lines=61> */
[----:B------:R-:W-:Y:S02]  /*2690*/  FSEL R105, R77, -INF , P2 ;  /* 0xff8000004d697808 */ /* 0x000fe40001000000 */
[----:B------:R-:W-:Y:S02]  /*26a0*/  FMNMX.FTZ R0, R103, R0, !PT ;  /* 0x0000000067007209 */ /* 0x000fe40007810000 */
[----:B------:R-:W-:Y:S02]  /*26b0*/  ISETP.GT.AND P3, PT, R6, 0x70, PT ;  /* 0x000000700600780c */ /* 0x000fe40003f64270 */
[----:B------:R-:W-:-:S02]  /*26c0*/  FSEL R37, R62, -INF , P4 ;  /* 0xff8000003e257808 */ /* 0x000fc40002000000 */
[----:B------:R-:W-:Y:S02]  /*26d0*/  FSEL R107, R80, -INF , P3 ;  /* 0xff800000506b7808 */ /* 0x000fe40001800000 */
[----:B------:R-:W-:Y:S02]  /*26e0*/  FMNMX.FTZ R0, R105, R0, !PT ;  /* 0x0000000069007209 */ /* 0x000fe40007810000 */
[C---:B------:R-:W-:Y:S02]  /*26f0*/  ISETP.GT.AND P4, PT, R6.reuse, 0x71, PT ;  /* 0x000000710600780c */ /* 0x040fe40003f84270 */
[----:B------:R-:W-:Y:S02]  /*2700*/  FMNMX.FTZ R0, R107, R0, !PT ;  /* 0x000000006b007209 */ /* 0x000fe40007810000 */
[----:B------:R-:W-:Y:S02]  /*2710*/  FSEL R111, R81, -INF , P4 ;  /* 0xff800000516f7808 */ /* 0x000fe40002000000 */
[----:B------:R-:W-:-:S02]  /*2720*/  ISETP.GT.AND P5, PT, R6, 0x78, PT ;  /* 0x000000780600780c */ /* 0x000fc40003fa4270 */
[----:B------:R-:W-:Y:S02]  /*2730*/  FMNMX.FTZ R0, R111, R0, !PT ;  /* 0x000000006f007209 */ /* 0x000fe40007810000 */
[----:B------:R-:W-:Y:S02]  /*2740*/  FSEL R109, R84, -INF , P5 ;  /* 0xff800000546d7808 */ /* 0x000fe40002800000 */
[----:B------:R-:W-:Y:S02]  /*2750*/  ISETP.GT.AND P6, PT, R6, 0x79, PT ;  /* 0x000000790600780c */ /* 0x000fe40003fc4270 */
[----:B------:R-:W-:Y:S02]  /*2760*/  FMNMX.FTZ R0, R109, R0, !PT ;  /* 0x000000006d007209 */ /* 0x000fe40007810000 */
[----:B------:R-:W-:Y:S02]  /*2770*/  FSEL R85, R85, -INF , P6 ;  /* 0xff80000055557808 */ /* 0x000fe40003000000 */
[----:B------:R-:W-:-:S02]  /*2780*/  P2R R20, PR, RZ, 0x4 ;  /* 0x00000004ff147803 */ /* 0x000fc40000000000 */
[----:B------:R-:W-:Y:S01]  /*2790*/  FMNMX.FTZ R8, R85, R0, !PT ;  /* 0x0000000055087209 */ /* 0x000fe20007810000 */
[----:B------:R-:W-:Y:S01]  /*27a0*/  IMAD.U32 R0, RZ, RZ, UR6 ;  /* 0x00000006ff007e24 */ /* 0x000fe2000f8e00ff */
[C---:B------:R-:W-:Y:S02]  /*27b0*/  ISETP.GT.AND P2, PT, R6.reuse, 0x58, PT ;  /* 0x000000580600780c */ /* 0x040fe40003f44270 */
[----:B------:R-:W-:Y:S01]  /*27c0*/  P2R R24, PR, RZ, 0x2 ;  /* 0x00000002ff187803 */ /* 0x000fe20000000000 */
[----:B------:R-:W0:Y:S01]  /*27d0*/  SHFL.BFLY PT, R3, R8, 0x2, 0x1f ;  /* 0x0c401f0008037f89 */ /* 0x000e2200000e0000 */
[----:B------:R-:W-:Y:S02]  /*27e0*/  ISETP.GT.AND P1, PT, R6, 0x59, PT ;  /* 0x000000590600780c */ /* 0x000fe40003f24270 */
[----:B------:R-:W-:Y:S02]  /*27f0*/  FSEL R69, R70, -INF , P2 ;  /* 0xff80000046457808 */ /* 0x000fe40001000000 */
[----:B------:R-:W-:-:S02]  /*2800*/  P2R R26, PR, RZ, 0x1 ;  /* 0x00000001ff1a7803 */ /* 0x000fc40000000000 */
[----:B------:R-:W-:Y:S02]  /*2810*/  ISETP.GT.AND P0, PT, R6, 0x60, PT ;  /* 0x000000600600780c */ /* 0x000fe40003f04270 */
[----:B------:R-:W-:Y:S02]  /*2820*/  FSEL R71, R71, -INF , P1 ;  /* 0xff80000047477808 */ /* 0x000fe40000800000 */
[----:B------:R-:W-:Y:S02]  /*2830*/  P2R R14, PR, RZ, 0x8 ;  /* 0x00000008ff0e7803 */ /* 0x000fe40000000000 */
[----:B------:R-:W-:Y:S02]  /*2840*/  FSEL R73, R74, -INF , P0 ;  /* 0xff8000004a497808 */ /* 0x000fe40000000000 */
[----:B------:R-:W-:Y:S02]  /*2850*/  ISETP.NE.AND P0, PT, R26, RZ, PT ;  /* 0x000000ff1a00720c */ /* 0x000fe40003f05270 */
[----:B------:R-:W-:-:S02]  /*2860*/  ISETP.NE.AND P1, PT, R24, RZ, PT ;  /* 0x000000ff1800720c */ /* 0x000fc40003f25270 */
[----:B------:R-:W-:Y:S02]  /*2870*/  FSEL R75, R75, -INF , P0 ;  /* 0xff8000004b4b7808 */ /* 0x000fe40000000000 */
[----:B------:R-:W-:Y:S02]  /*2880*/  ISETP.NE.AND P2, PT, R20, RZ, PT ;  /* 0x000000ff1400720c */ /* 0x000fe40003f45270 */
[----:B------:R-:W-:Y:S02]  /*2890*/  FSEL R83, R83, -INF , P4 ;  /* 0xff80000053537808 */ /* 0x000fe40002000000 */
[----:B0-----:R-:W-:Y:S02]  /*28a0*/  FMNMX.FTZ R10, R8, R3, !PT ;  /* 0x00000003080a7209 */ /* 0x001fe40007810000 */
[----:B------:R-:W-:Y:S02]  /*28b0*/  FMNMX.FTZ R8, R5, R27, !PT ;  /* 0x0000001b05087209 */ /* 0x000fe40007810000 */
[----:B------:R-:W-:Y:S01]  /*28c0*/  FSEL R79, R79, -INF , P2 ;  /* 0xff8000004f4f7808 */ /* 0x000fe20001000000 */
[----:B------:R-:W0:Y:S01]  /*28d0*/  SHFL.BFLY PT, R3, R10, 0x1, 0x1f ;  /* 0x0c201f000a037f89 */ /* 0x000e2200000e0000 */
[----:B------:R-:W-:-:S02]  /*28e0*/  FMNMX.FTZ R8, R9, R8, !PT ;  /* 0x0000000809087209 */ /* 0x000fc40007810000 */
[----:B------:R-:W-:Y:S02]  /*28f0*/  FSEL R87, R87, -INF , P6 ;  /* 0xff80000057577808 */ /* 0x000fe40003000000 */
[----:B------:R-:W-:Y:S02]  /*2900*/  FMNMX.FTZ R8, R31, R8, !PT ;  /* 0x000000081f087209 */ /* 0x000fe40007810000 */
[----:B------:R-:W-:Y:S02]  /*2910*/  R2UR UR6, R4 ;  /* 0x00000000040672ca */ /* 0x000fe400000e0000 */
[----:B------:R-:W-:Y:S02]  /*2920*/  FMNMX.FTZ R8, R11, R8, !PT ;  /* 0x000000080b087209 */ /* 0x000fe40007810000 */
[----:B------:R-:W-:Y:S01]  /*2930*/  ISETP.NE.AND P0, PT, R90, RZ, PT ;  /* 0x000000ff5a00720c */ /* 0x000fe20003f05270 */
[----:B------:R-:W-:Y:S01]  /*2940*/  IMAD.MOV.U32 R90, RZ, RZ, R151 ;  /* 0x000000ffff5a7224 */ /* 0x000fe200078e0097 */
[----:B------:R-:W-:-:S04]  /*2950*/  FMNMX.FTZ R8, R35, R8, !PT ;  /* 0x0000000823087209 */ /* 0x000fc80007810000 */
[----:B------:R-:W-:-:S03]  /*2960*/  FMNMX.FTZ R8, R13, R8, !PT ;  /* 0x000000080d087209 */ /* 0x000fc60007810000 */
[----:B------:R-:W-:Y:S01]  /*2970*/  UIADD3 UR6, UR6, 0x28840, URZ ;  /* 0x0002884006067890 */ /* 0x000fe2000fffe03f */
[----:B------:R-:W-:Y:S02]  /*2980*/  FMNMX.FTZ R8, R39, R8, !PT ;  /* 0x0000000827087209 */ /* 0x000fe40007810000 */
[----:B0-----:R-:W-:Y:S01]  /*2990*/  FMNMX.FTZ R3, R10, R3, !PT ;  /* 0x000000030a037209 */ /* 0x001fe20007810000 */
[----:B------:R-:W-:Y:S01]  /*29a0*/  UPRMT UR6, UR40, 0x654, UR6 ;  /* 0x0000065428067896 */ /* 0x000fe20008000006 */
[----:B------:R-:W-:Y:S02]  /*29b0*/  FMNMX.FTZ R8, R15, R8, !PT ;  /* 0x000000080f087209 */ /* 0x000fe40007810000 */
[C---:B------:R-:W-:Y:S01]  /*29c0*/  FSETP.NEU.FTZ.AND P3, PT, R3.reuse, -INF , PT ;  /* 0xff8000000300780b */ /* 0x040fe20003f7d000 */
[----:B------:R-:W-:Y:S01]  /*29d0*/  FMUL.FTZ R12, R3, R0 ;  /* 0x00000000030c7220 */ /* 0x000fe20000410000 */
[----:B------:R-:W-:-:S04]  /*29e0*/  FMNMX.FTZ R8, R43, R8, !PT ;  /* 0x000000082b087209 */ /* 0x000fc80007810000 */
[----:B------:R-:W-:Y:S01]  /*29f0*/  FMNMX.FTZ R8, R21, R8, !PT ;  /* 0x0000000815087209 */ /* 0x000fe20007810000 */
[----:B------:R-:W-:Y:S01]  /*2a00*/  SYNCS.ARRIVE.TRANS64.RED.A1T0 RZ, [UR6], RZ ;  /* 0x000000ffffff79a7 */ /* 0x000fe20008100406 */
[----:B------:R-:W-:Y:S02]  /*2a10*/  FSEL R6, R12, RZ, P3 ;  /* 0x000000ff0c067208 */ /* 0x000fe40001800000 */
[----:B------:R-:W-:Y:S02]  /*2a20*/  FMNMX.FTZ R8, R47, R8, !PT ;  /* 0x000000082f087209 */ /* 0x000fe40007810000 */
[----:B------:R-:W-:Y:S01]  /*2a30*/  ISETP.NE.AND P3, PT, R14, RZ, PT ;  /* 0x000000ff0e00720c */ /* 0x000fe20003f65270 */
        /* <DEDUP_REMOVED lines=38> */
[----:B------:R-:W2:Y:S01]  /*2ca0*/  MUFU.EX2 R81, R81 ;  /* 0x0000005100517308 */ /* 0x000ea20000000800 */
        /* <DEDUP_REMOVED lines=12> */
[----:B------:R-:W-:Y:S01]  /*2d70*/  FFMA.FTZ R85, R85, R0, -R6 ;  /* 0x0000000055557223 */ /* 0x000fe20000010806 */
[----:B------:R-:W3:Y:S01]  /*2d80*/  MUFU.EX2 R160, R160 ;  /* 0x000000a000a07308 */ /* 0x000ee20000000800 */
[----:B------:R-:W-:Y:S01]  /*2d90*/  FMNMX.FTZ R8, R75, R8, !PT ;  /* 0x000000084b087209 */ /* 0x000fe20007810000 */
[--C-:B------:R-:W-:Y:S01]  /*2da0*/  IMAD.MOV.U32 R135, RZ, RZ, R151.reuse ;  /* 0x000000ffff877224 */ /* 0x100fe200078e0097 */
[----:B------:R-:W-:Y:S01]  /*2db0*/  MOV R103, R151 ;  /* 0x0000009700677202 */ /* 0x000fe20000000f00 */
[--C-:B------:R-:W-:Y:S01]  /*2dc0*/  IMAD.MOV.U32 R133, RZ, RZ, R151.reuse ;  /* 0x000000ffff857224 */ /* 0x100fe200078e0097 */
[----:B------:R-:W-:Y:S01]  /*2dd0*/  FMNMX.FTZ R8, R93, R8, !PT ;  /* 0x000000085d087209 */ /* 0x000fe20007810000 */
[----:B------:R-:W-:-:S02]  /*2de0*/  IMAD.MOV.U32 R131, RZ, RZ, R151 ;  /* 0x000000ffff837224 */ /* 0x000fc400078e0097 */
[----:B------:R-:W4:Y:S01]  /*2df0*/  MUFU.EX2 R113, R113 ;  /* 0x0000007100717308 */ /* 0x000f220000000800 */
[----:B------:R-:W-:Y:S01]  /*2e00*/  FMNMX.FTZ R8, R79, R8, !PT ;  /* 0x000000084f087209 */ /* 0x000fe20007810000 */
[--C-:B------:R-:W-:Y:S02]  /*2e10*/  IMAD.MOV.U32 R129, RZ, RZ, R151.reuse ;  /* 0x000000ffff817224 */ /* 0x100fe400078e0097 */
[--C-:B------:R-:W-:Y:S01]  /*2e20*/  IMAD.MOV.U32 R127, RZ, RZ, R151.reuse ;  /* 0x000000ffff7f7224 */ /* 0x100fe200078e0097 */
[----:B------:R-:W-:Y:S01]  /*2e30*/  FMNMX.FTZ R8, R95, R8, !PT ;  /* 0x000000085f087209 */ /* 0x000fe20007810000 */
[--C-:B------:R-:W-:Y:S02]  /*2e40*/  IMAD.MOV.U32 R125, RZ, RZ, R151.reuse ;  /* 0x000000ffff7d7224 */ /* 0x100fe400078e0097 */
[----:B------:R-:W5:Y:S01]  /*2e50*/  MUFU.EX2 R162, R162 ;  /* 0x000000a200a27308 */ /* 0x000f620000000800 */
[----:B------:R-:W-:Y:S01]  /*2e60*/  FMNMX.FTZ R8, R83, R8, !PT ;  /* 0x0000000853087209 */ /* 0x000fe20007810000 */
[----:B------:R-:W-:-:S02]  /*2e70*/  IMAD.MOV.U32 R123, RZ, RZ, R151 ;  /* 0x000000ffff7b7224 */ /* 0x000fc400078e0097 */
[--C-:B------:R-:W-:Y:S01]  /*2e80*/  IMAD.MOV.U32 R111, RZ, RZ, R151.reuse ;  /* 0x000000ffff6f7224 */ /* 0x100fe200078e0097 */
[----:B------:R-:W-:Y:S01]  /*2e90*/  FMNMX.FTZ R8, R121, R8, !PT ;  /* 0x0000000879087209 */ /* 0x000fe20007810000 */
[--C-:B------:R-:W-:Y:S02]  /*2ea0*/  IMAD.MOV.U32 R109, RZ, RZ, R151.reuse ;  /* 0x000000ffff6d7224 */ /* 0x100fe400078e0097 */
[----:B------:R-:W5:Y:S01]  /*2eb0*/  MUFU.EX2 R115, R115 ;  /* 0x0000007300737308 */ /* 0x000f620000000800 */
[----:B------:R-:W-:Y:S01]  /*2ec0*/  FMNMX.FTZ R8, R87, R8, !PT ;  /* 0x0000000857087209 */ /* 0x000fe20007810000 */
[--C-:B------:R-:W-:Y:S02]  /*2ed0*/  IMAD.MOV.U32 R107, RZ, RZ, R151.reuse ;  /* 0x000000ffff6b7224 */ /* 0x100fe400078e0097 */
[--C-:B------:R-:W-:Y:S02]  /*2ee0*/  IMAD.MOV.U32 R105, RZ, RZ, R151.reuse ;  /* 0x000000ffff697224 */ /* 0x100fe400078e0097 */
[----:B------:R-:W0:Y:S01]  /*2ef0*/  SHFL.BFLY PT, R7, R8, 0x2, 0x1f ;  /* 0x0c401f0008077f89 */ /* 0x000e2200000e0000 */
[--C-:B------:R-:W-:Y:S01]  /*2f00*/  IMAD.MOV.U32 R101, RZ, RZ, R151.reuse ;  /* 0x000000ffff657224 */ /* 0x100fe200078e0097 */
[----:B------:R-:W-:Y:S01]  /*2f10*/  MUFU.EX2 R164, R164 ;  /* 0x000000a400a47308 */ /* 0x000fe20000000800 */
[----:B------:R-:W-:-:S07]  /*2f20*/  IMAD.MOV.U32 R99, RZ, RZ, R151 ;  /* 0x000000ffff637224 */ /* 0x000fce00078e0097 */
        /* <DEDUP_REMOVED lines=17> */
[----:B------:R-:W-:Y:S01]  /*3040*/  FADD.FTZ R5, R156, R77 ;  /* 0x0000004d9c057221 */ /* 0x000fe20000010000 */
[-CC-:B------:R-:W-:Y:S01]  /*3050*/  FFMA.FTZ R8, R31, R0.reuse, -R30.reuse ;  /* 0x000000001f087223 */ /* 0x180fe2000001081e */
[-CC-:B------:R-:W-:Y:S01]  /*3060*/  FFMA.FTZ R161, R11, R0.reuse, -R30.reuse ;  /* 0x000000000ba17223 */ /* 0x180fe2000001081e */
[-CC-:B------:R-:W-:Y:S01]  /*3070*/  FFMA.FTZ R10, R35, R0.reuse, -R30.reuse ;  /* 0x00000000230a7223 */ /* 0x180fe2000001081e */
[----:B------:R-:W-:Y:S01]  /*3080*/  MUFU.EX2 R157, R157 ;  /* 0x0000009d009d7308 */ /* 0x000fe20000000800 */
[----:B-1----:R-:W-:Y:S01]  /*3090*/  FADD.FTZ R28, R158, R5 ;  /* 0x000000059e1c7221 */ /* 0x002fe20000010000 */
[-CC-:B------:R-:W-:Y:S01]  /*30a0*/  FFMA.FTZ R163, R13, R0.reuse, -R30.reuse ;  /* 0x000000000da37223 */ /* 0x180fe2000001081e */
[-CC-:B------:R-:W-:Y:S01]  /*30b0*/  FFMA.FTZ R12, R39, R0.reuse, -R30.reuse ;  /* 0x00000000270c7223 */ /* 0x180fe2000001081e */
[-C--:B------:R-:W-:Y:S01]  /*30c0*/  FFMA.FTZ R165, R15, R0.reuse, -R30 ;  /* 0x000000000fa57223 */ /* 0x080fe2000001081e */
[----:B--2---:R-:W-:Y:S01]  /*30d0*/  FADD.FTZ R5, R81, R28 ;  /* 0x0000001c51057221 */ /* 0x004fe20000010000 */
[-CC-:B------:R-:W-:Y:S01]  /*30e0*/  FFMA.FTZ R14, R43, R0.reuse, -R30.reuse ;  /* 0x000000002b0e7223 */ /* 0x180fe2000001081e */
[-CC-:B------:R-:W-:Y:S01]  /*30f0*/  FFMA.FTZ R167, R21, R0.reuse, -R30.reuse ;  /* 0x0000000015a77223 */ /* 0x180fe2000001081e */
[----:B------:R-:W0:Y:S01]  /*3100*/  MUFU.EX2 R6, R6 ;  /* 0x0000000600067308 */ /* 0x000e220000000800 */
[----:B---3--:R-:W-:Y:S01]  /*3110*/  FADD.FTZ R32, R160, R5 ;  /* 0x00000005a0207221 */ /* 0x008fe20000010000 */
[-CC-:B------:R-:W-:Y:S01]  /*3120*/  FFMA.FTZ R20, R47, R0.reuse, -R30.reuse ;  /* 0x000000002f147223 */ /* 0x180fe2000001081e */
[-CC-:B------:R-:W-:Y:S01]  /*3130*/  FFMA.FTZ R169, R25, R0.reuse, -R30.reuse ;  /* 0x0000000019a97223 */ /* 0x180fe2000001081e */
[-C--:B------:R-:W-:Y:S01]  /*3140*/  FFMA.FTZ R24, R51, R0.reuse, -R30 ;  /* 0x0000000033187223 */ /* 0x080fe2000001081e */
[----:B----4-:R-:W-:Y:S01]  /*3150*/  FADD.FTZ R5, R113, R32 ;  /* 0x0000002071057221 */ /* 0x010fe20000010000 */
[-CC-:B------:R-:W-:Y:S01]  /*3160*/  FFMA.FTZ R171, R29, R0.reuse, -R30.reuse ;  /* 0x000000001dab7223 */ /* 0x180fe2000001081e */
[-CC-:B------:R-:W-:Y:S01]  /*3170*/  FFMA.FTZ R26, R55, R0.reuse, -R30.reuse ;  /* 0x00000000371a7223 */ /* 0x180fe2000001081e */
[----:B------:R-:W1:Y:S01]  /*3180*/  MUFU.EX2 R159, R159 ;  /* 0x0000009f009f7308 */ /* 0x000e620000000800 */
[----:B-----5:R-:W-:Y:S01]  /*3190*/  FADD.FTZ R34, R162, R5 ;  /* 0x00000005a2227221 */ /* 0x020fe20000010000 */
        /* <DEDUP_REMOVED lines=8> */
[----:B------:R-:W-:Y:S01]  /*3220*/  FADD.FTZ R36, R164, R9 ;  /* 0x00000009a4247221 */ /* 0x000fe20000010000 */
[-CC-:B------:R-:W-:Y:S01]  /*3230*/  FFMA.FTZ R67, R67, R0.reuse, -R30.reuse ;  /* 0x0000000043437223 */ /* 0x180fe2000001081e */
[-CC-:B------:R-:W-:Y:S01]  /*3240*/  FFMA.FTZ R69, R69, R0.reuse, -R30.reuse ;  /* 0x0000000045457223 */ /* 0x180fe2000001081e */
[-C--:B------:R-:W-:Y:S01]  /*3250*/  FFMA.FTZ R71, R71, R0.reuse, -R30 ;  /* 0x0000000047477223 */ /* 0x080fe2000001081e */
[----:B------:R-:W-:Y:S01]  /*3260*/  FADD.FTZ R9, R117, R36 ;  /* 0x0000002475097221 */ /* 0x000fe20000010000 */
[-C--:B------:R-:W-:Y:S01]  /*3270*/  FFMA.FTZ R73, R73, R0.reuse, -R30 ;  /* 0x0000000049497223 */ /* 0x080fe2000001081e */
[----:B------:R-:W0:Y:S01]  /*3280*/  MUFU.EX2 R161, R161 ;  /* 0x000000a100a17308 */ /* 0x000e220000000800 */
[----:B-1----:R-:W-:Y:S01]  /*3290*/  FADD.FTZ R5, R159, R32 ;  /* 0x000000209f057221 */ /* 0x002fe20000010000 */
[----:B------:R-:W-:Y:S01]  /*32a0*/  FADD.FTZ R36, R166, R9 ;  /* 0x00000009a6247221 */ /* 0x000fe20000010000 */
[-CC-:B------:R-:W-:Y:S01]  /*32b0*/  FFMA.FTZ R75, R75, R0.reuse, -R30.reuse ;  /* 0x000000004b4b7223 */ /* 0x180fe2000001081e */
[-CC-:B------:R-:W-:Y:S01]  /*32c0*/  FFMA.FTZ R93, R93, R0.reuse, -R30.reuse ;  /* 0x000000005d5d7223 */ /* 0x180fe2000001081e */
[-C--:B------:R-:W-:Y:S01]  /*32d0*/  FFMA.FTZ R79, R79, R0.reuse, -R30 ;  /* 0x000000004f4f7223 */ /* 0x080fe2000001081e */
[----:B------:R-:W-:Y:S01]  /*32e0*/  FADD.FTZ R9, R119, R36 ;  /* 0x0000002477097221 */ /* 0x000fe20000010000 */
[-CC-:B------:R-:W-:Y:S01]  /*32f0*/  FFMA.FTZ R95, R95, R0.reuse, -R30.reuse ;  /* 0x000000005f5f7223 */ /* 0x180fe2000001081e */
[----:B------:R-:W1:Y:S01]  /*3300*/  MUFU.EX2 R10, R10 ;  /* 0x0000000a000a7308 */ /* 0x000e620000000800 */
[----:B--2---:R-:W-:Y:S01]  /*3310*/  FADD.FTZ R34, R8, R5 ;  /* 0x0000000508227221 */ /* 0x004fe20000010000 */
[----:B------:R-:W-:Y:S01]  /*3320*/  FADD.FTZ R38, R168, R9 ;  /* 0x00000009a8267221 */ /* 0x000fe20000010000 */
[-CC-:B------:R-:W-:Y:S01]  /*3330*/  FFMA.FTZ R83, R83, R0.reuse, -R30.reuse ;  /* 0x0000000053537223 */ /* 0x180fe2000001081e */
[-CC-:B------:R-:W-:Y:S01]  /*3340*/  FFMA.FTZ R121, R121, R0.reuse, -R30.reuse ;  /* 0x0000000079797223 */ /* 0x180fe2000001081e */
[----:B------:R-:W-:Y:S01]  /*3350*/  FFMA.FTZ R87, R87, R0, -R30 ;  /* 0x0000000057577223 */ /* 0x000fe2000001081e */
[----:B------:R-:W-:Y:S01]  /*3360*/  FADD.FTZ R9, R91, R38 ;  /* 0x000000265b097221 */ /* 0x000fe20000010000 */
[----:B------:R-:W-:Y:S01]  /*3370*/  F2FP.F16.F32.PACK_AB R159, R8, R159 ;  /* 0x0000009f089f723e */ /* 0x000fe200000000ff */
[----:B------:R-:W2:Y:S01]  /*3380*/  MUFU.EX2 R163, R163 ;  /* 0x000000a300a37308 */ /* 0x000ea20000000800 */
[----:B0-----:R-:W-:Y:S01]  /*3390*/  FADD.FTZ R5, R161, R34 ;  /* 0x00000022a1057221 */ /* 0x001fe20000010000 */
[----:B------:R-:W-:-:S02]  /*33a0*/  F2FP.F16.F32.PACK_AB R157, R6, R157 ;  /* 0x0000009d069d723e */ /* 0x000fc400000000ff */
[----:B------:R-:W-:Y:S01]  /*33b0*/  F2FP.F16.F32.PACK_AB R160, R113, R160 ;  /* 0x000000a071a0723e */ /* 0x000fe200000000ff */
[--C-:B------:R-:W-:Y:S01]  /*33c0*/  IMAD.MOV.U32 R113, RZ, RZ, R151.reuse ;  /* 0x000000ffff717224 */ /* 0x100fe200078e0097 */
[----:B------:R-:W-:Y:S01]  /*33d0*/  F2FP.F16.F32.PACK_AB R162, R115, R162 ;  /* 0x000000a273a2723e */ /* 0x000fe200000000ff */
[----:B------:R-:W-:Y:S01]  /*33e0*/  IMAD.MOV.U32 R115, RZ, RZ, R151 ;  /* 0x000000ffff737224 */ /* 0x000fe200078e0097 */
        /* <DEDUP_REMOVED lines=9> */
[----:B--2---:R-:W-:Y:S01]  /*3480*/  FADD.FTZ R5, R163, R34 ;  /* 0x00000022a3057221 */ /* 0x004fe20000010000 */
[----:B------:R-:W-:-:S02]  /*3490*/  F2FP.F16.F32.PACK_AB R156, R77, R156 ;  /* 0x0000009c4d9c723e */ /* 0x000fc400000000ff */
[----:B------:R-:W-:Y:S02]  /*34a0*/  F2FP.F16.F32.PACK_AB R158, R81, R158 ;  /* 0x0000009e519e723e */ /* 0x000fe400000000ff */
[----:B------:R-:W-:Y:S02]  /*34b0*/  F2FP.F16.F32.PACK_AB R161, R10, R161 ;  /* 0x000000a10aa1723e */ /* 0x000fe400000000ff */
[----:B------:R-:W2:Y:S01]  /*34c0*/  MUFU.EX2 R14, R14 ;  /* 0x0000000e000e7308 */ /* 0x000ea20000000800 */
[C---:B0-----:R-:W-:Y:S01]  /*34d0*/  FADD.FTZ R36, R12.reuse, R5 ;  /* 0x000000050c247221 */ /* 0x041fe20000010000 */
[----:B------:R-:W-:-:S06]  /*34e0*/  F2FP.F16.F32.PACK_AB R163, R12, R163 ;  /* 0x000000a30ca3723e */ /* 0x000fcc00000000ff */
[----:B------:R-:W0:Y:S01]  /*34f0*/  MUFU.EX2 R167, R167 ;  /* 0x000000a700a77308 */ /* 0x000e220000000800 */
[----:B-1----:R-:W-:Y:S01]  /*3500*/  FADD.FTZ R5, R165, R36 ;  /* 0x00000024a5057221 */ /* 0x002fe20000010000 */
[----:B------:R-:W-:Y:S01]  /*3510*/  FADD.FTZ R36, R170, R9 ;  /* 0x00000009aa247221 */ /* 0x000fe20000010000 */
[----:B------:R-:W-:-:S03]  /*3520*/  F2FP.F16.F32.PACK_AB R170, R53, R170 ;  /* 0x000000aa35aa723e */ /* 0x000fc600000000ff */
[----:B------:R-:W-:Y:S02]  /*3530*/  FADD.FTZ R9, R53, R36 ;  /* 0x0000002435097221 */ /* 0x000fe40000010000 */
[----:B------:R-:W1:Y:S01]  /*3540*/  MUFU.EX2 R20, R20 ;  /* 0x0000001400147308 */ /* 0x000e620000000800 */
[----:B--2---:R-:W-:Y:S01]  /*3550*/  FADD.FTZ R4, R14, R5 ;  /* 0x000000050e047221 */ /* 0x004fe20000010000 */
[----:B------:R-:W-:Y:S01]  /*3560*/  FADD.FTZ R38, R172, R9 ;  /* 0x00000009ac267221 */ /* 0x000fe20000010000 */
[----:B------:R-:W-:-:S05]  /*3570*/  F2FP.F16.F32.PACK_AB R165, R14, R165 ;  /* 0x000000a50ea5723e */ /* 0x000fca00000000ff */
        /* <DEDUP_REMOVED lines=60> */
[----:B------:R-:W-:-:S05]  /*3940*/  IMAD.MOV.U32 R89, RZ, RZ, R151 ;  /* 0x000000ffff597224 */ /* 0x000fca00078e0097 */
        /* <DEDUP_REMOVED lines=9> */
[----:B------:R-:W-:Y:S01]  /*39e0*/  F2FP.F16.F32.PACK_AB R184, R97, R184 ;  /* 0x000000b861b8723e */ /* 0x000fe200000000ff */
[----:B------:R-:W-:-:S05]  /*39f0*/  IMAD.MOV.U32 R97, RZ, RZ, R151 ;  /* 0x000000ffff617224 */ /* 0x000fca00078e0097 */
        /* <DEDUP_REMOVED lines=9> */
[----:B------:R-:W-:Y:S01]  /*3a90*/  F2FP.F16.F32.PACK_AB R183, R36, R93 ;  /* 0x0000005d24b7723e */ /* 0x000fe200000000ff */
[----:B------:R-:W-:-:S05]  /*3aa0*/  IMAD.MOV.U32 R93, RZ, RZ, R151 ;  /* 0x000000ffff5d7224 */ /* 0x000fca00078e0097 */
[----:B------:R-:W1:Y:S01]  /*3ab0*/  MUFU.EX2 R121, R121 ;  /* 0x0000007900797308 */ /* 0x000e620000000800 */
[----:B--2---:R-:W-:-:S07]  /*3ac0*/  FADD.FTZ R9, R95, R8 ;  /* 0x000000085f097221 */ /* 0x004fce0000010000 */
[----:B------:R-:W2:Y:S01]  /*3ad0*/  MUFU.EX2 R6, R87 ;  /* 0x0000005700067308 */ /* 0x000ea20000000800 */
[C---:B0-----:R-:W-:Y:S01]  /*3ae0*/  FADD.FTZ R8, R38.reuse, R9 ;  /* 0x0000000926087221 */ /* 0x041fe20000010000 */
[----:B------:R-:W-:Y:S01]  /*3af0*/  F2FP.F16.F32.PACK_AB R185, R38, R95 ;  /* 0x0000005f26b9723e */ /* 0x000fe200000000ff */
[----:B------:R-:W-:-:S05]  /*3b00*/  IMAD.MOV.U32 R95, RZ, RZ, R151 ;  /* 0x000000ffff5f7224 */ /* 0x000fca00078e0097 */
[----:B------:R-:W0:Y:S01]  /*3b10*/  MUFU.EX2 R85, R85 ;  /* 0x0000005500557308 */ /* 0x000e220000000800 */
[----:B-1----:R-:W-:Y:S01]  /*3b20*/  FADD.FTZ R9, R121, R8 ;  /* 0x0000000879097221 */ /* 0x002fe20000010000 */
[----:B------:R-:W-:Y:S02]  /*3b30*/  VIADD R8, R88, 0xfffffffe ;  /* 0xfffffffe58087836 */ /* 0x000fe40000000000 */
[----:B------:R-:W-:-:S03]  /*3b40*/  IMAD.MOV.U32 R88, RZ, RZ, R151 ;  /* 0x000000ffff587224 */ /* 0x000fc600078e0097 */
[----:B------:R-:W-:Y:S02]  /*3b50*/  ISETP.GE.AND P1, PT, R8, R17, PT ;  /* 0x000000110800720c */ /* 0x000fe40003f26270 */
[C---:B--2---:R-:W-:Y:S01]  /*3b60*/  F2FP.F16.F32.PACK_AB R187, R6.reuse, R121 ;  /* 0x0000007906bb723e */ /* 0x044fe200000000ff */
[----:B------:R-:W-:Y:S01]  /*3b70*/  FADD.FTZ R4, R6, R9 ;  /* 0x0000000906047221 */ /* 0x000fe20000010000 */
[----:B------:R-:W-:Y:S02]  /*3b80*/  IMAD.MOV.U32 R121, RZ, RZ, R151 ;  /* 0x000000ffff797224 */ /* 0x000fe400078e0097 */
[C---:B0-----:R-:W-:Y:S01]  /*3b90*/  FADD.FTZ R5, R85.reuse, R42 ;  /* 0x0000002a55057221 */ /* 0x041fe20000010000 */
[----:B------:R-:W-:-:S06]  /*3ba0*/  F2FP.F16.F32.PACK_AB R186, R85, R186 ;  /* 0x000000ba55ba723e */ /* 0x000fcc00000000ff */
[----:B------:R-:W-:Y:S05]  /*3bb0*/  @!P1 BRA `(.L_x_6691) ;  /* 0x0000002000c49947 */ /* 0x000fea0003800000 */
[----:B------:R-:W-:Y:S01]  /*3bc0*/  IMAD.MOV.U32 R9, RZ, RZ, R7 ;  /* 0x000000ffff097224 */ /* 0x000fe200078e0007 */
[----:B------:R-:W-:Y:S02]  /*3bd0*/  MOV R6, R3 ;  /* 0x0000000300067202 */ /* 0x000fe40000000f00 */
        /* <DEDUP_REMOVED lines=32> */
[----:B------:R-:W-:Y:S01]  /*3de0*/  UMOV UR43, UR38 ;  /* 0x00000026002b7c82 */ /* 0x000fe20008000000 */
[----:B------:R-:W-:-:S05]  /*3df0*/  UMOV UR40, UR39 ;  /* 0x0000002700287c82 */ /* 0x000fca0008000000 */
.L_x_6702:
[----:B------:R-:W-:Y:S01]  /*3e00*/  ISETP.NE.AND P2, PT, RZ, UR41, PT ;  /* 0x00000029ff007c0c */ /* 0x000fe2000bf45270 */
[----:B------:R-:W-:-:S04]  /*3e10*/  UISETP.NE.AND UP0, UPT, UR40, 0x1, UPT ;  /* 0x000000012800788c */ /* 0x000fc8000bf05270 */
[----:B------:R-:W-:-:S04]  /*3e20*/  USEL UR38, URZ, 0x1, UP0 ;  /* 0x000000013f267887 */ /* 0x000fc80008000000 */
[----:B------:R-:W-:-:S04]  /*3e30*/  ULOP3.LUT UR38, UR43, UR38, URZ, 0x3c, !UPT ;  /* 0x000000262b267292 */ /* 0x000fc8000f8e3c3f */
[----:B------:R-:W-:Y:S08]  /*3e40*/  @P2 BRA `(.L_x_6692) ;  /* 0x0000000000442947 */ /* 0x000ff00003800000 */
[----:B------:R-:W-:Y:S05]  /*3e50*/  @!P0 BRA `(.L_x_6693) ;  /* 0x0000000000048947 */ /* 0x000fea0003800000 */
[----:B------:R-:W-:Y:S01]  /*3e60*/  BPT.TRAP 0x1 ;  /* 0x000000040000795c */ /* 0x000fe20000300000 */
.L_x_6693:
[----:B------:R-:W0:Y:S01]  /*3e70*/  S2UR UR10, SR_CgaCtaId ;  /* 0x00000000000a79c3 */ /* 0x000e220000008800 */
[----:B------:R-:W-:Y:S01]  /*3e80*/  UIADD3 UR6, UR40, 0x1, URZ ;  /* 0x0000000128067890 */ /* 0x000fe2000fffe03f */
[----:B------:R-:W-:Y:S01]  /*3e90*/  IMAD.U32 R0, RZ, RZ, UR38 ;  /* 0x00000026ff007e24 */ /* 0x000fe2000f8e00ff */
[----:B------:R-:W-:Y:S02]  /*3ea0*/  UMOV UR7, 0x400 ;  /* 0x0000040000077882 */ /* 0x000fe40000000000 */
[----:B------:R-:W-:Y:S02]  /*3eb0*/  UISETP.NE.AND UP0, UPT, UR6, 0x2, UPT ;  /* 0x000000020600788c */ /* 0x000fe4000bf05270 */
[----:B------:R-:W-:Y:S02]  /*3ec0*/  SHF.L.U32 R0, R0, 0x1f, RZ ;  /* 0x0000001f00007819 */ /* 0x000fe400000006ff */
[----:B------:R-:W-:Y:S02]  /*3ed0*/  USEL UR6, UR6, URZ, UP0 ;  /* 0x0000003f06067287 */ /* 0x000fe40008000000 */
[----:B0-----:R-:W-:-:S04]  /*3ee0*/  ULEA UR7, UR10, UR7, 0x18 ;  /* 0x000000070a077291 */ /* 0x001fc8000f8ec03f */
[----:B------:R-:W-:-:S09]  /*3ef0*/  ULEA UR6, UR6, UR7, 0x3 ;  /* 0x0000000706067291 */ /* 0x000fd2000f8e183f */
[----:B------:R0:W1:Y:S01]  /*3f00*/  SYNCS.PHASECHK.TRANS64.TRYWAIT P1, [UR6+0x28830], R0 ;  /* 0x02883000ff0075a7 */ /* 0x0000620008020146 */
[----:B------:R-:W-:Y:S05]  /*3f10*/  @!P0 BRA `(.L_x_6694) ;  /* 0x0000000000048947 */ /* 0x000fea0003800000 */
[----:B------:R-:W-:Y:S01]  /*3f20*/  BPT.TRAP 0x1 ;  /* 0x000000040000795c */ /* 0x000fe20000300000 */
.L_x_6694:
[----:B-1----:R-:W-:Y:S05]  /*3f30*/  @P1 BRA `(.L_x_6692) ;  /* 0x0000000000081947 */ /* 0x002fea0003800000 */
[----:B------:R-:W1:Y:S02]  /*3f40*/  SYNCS.PHASECHK.TRANS64.TRYWAIT P1, [UR6+0x28830], R0 ;  /* 0x02883000ff0075a7 */ /* 0x000e640008020146 */
[----:B-1----:R-:W-:Y:S05]  /*3f50*/  @!P1 BRA `(.L_x_6695) ;  /* 0x000000b000749947 */ /* 0x002fea0003800000 */
.L_x_6692:
[----:B-1----:R-:W1:Y:S01]  /*3f60*/  S2R R3, SR_TID.X ;  /* 0x0000000000037919 */ /* 0x002e620000002100 */
[----:B------:R-:W-:Y:S01]  /*3f70*/  UIADD3 UR39, UR40, 0x1, URZ ;  /* 0x0000000128277890 */ /* 0x000fe2000fffe03f */
[----:B------:R-:W-:Y:S01]  /*3f80*/  UMOV UR35, 0x40000040 ;  /* 0x4000004000237882 */ /* 0x000fe20000000000 */
[----:B------:R-:W-:Y:S02]  /*3f90*/  UMOV UR7, 0x40000040 ;  /* 0x4000004000077882 */ /* 0x000fe40000000000 */
[----:B------:R-:W-:Y:S01]  /*3fa0*/  UISETP.NE.AND UP0, UPT, UR39, 0x2, UPT ;  /* 0x000000022700788c */ /* 0x000fe2000bf05270 */
[----:B------:R-:W-:Y:S01]  /*3fb0*/  UMOV UR11, 0x40000040 ;  /* 0x40000040000b7882 */ /* 0x000fe20000000000 */
[----:B------:R-:W-:Y:S02]  /*3fc0*/  UMOV UR15, 0x40000040 ;  /* 0x40000040000f7882 */ /* 0x000fe40000000000 */
[----:B------:R-:W-:Y:S01]  /*3fd0*/  USEL UR39, UR39, URZ, UP0 ;  /* 0x0000003f27277287 */ /* 0x000fe20008000000 */
[----:B------:R-:W-:Y:S01]  /*3fe0*/  UMOV UR19, 0x40000040 ;  /* 0x4000004000137882 */ /* 0x000fe20000000000 */
[----:B------:R-:W-:-:S02]  /*3ff0*/  UMOV UR23, 0x40000040 ;  /* 0x4000004000177882 */ /* 0x000fc40000000000 */
[----:B------:R-:W-:Y:S01]  /*4000*/  ULEA UR34, UR39, UR42, 0xb ;  /* 0x0000002a27227291 */ /* 0x000fe2000f8e583f */
[----:B------:R-:W-:Y:S01]  /*4010*/  UMOV UR27, 0x40000040 ;  /* 0x40000040001b7882 */ /* 0x000fe20000000000 */
[----:B------:R-:W-:Y:S02]  /*4020*/  UMOV UR31, 0x40000040 ;  /* 0x40000040001f7882 */ /* 0x000fe40000000000 */
[----:B------:R-:W-:Y:S02]  /*4030*/  UIADD3 UR6, UR34, 0x2, URZ ;  /* 0x0000000222067890 */ /* 0x000fe4000fffe03f */
[----:B------:R-:W-:Y:S02]  /*4040*/  UIADD3 UR10, UR34, 0x4, URZ ;  /* 0x00000004220a7890 */ /* 0x000fe4000fffe03f */
[----:B------:R-:W-:Y:S02]  /*4050*/  UIADD3 UR14, UR34, 0x6, URZ ;  /* 0x00000006220e7890 */ /* 0x000fe4000fffe03f */
[----:B------:R-:W-:-:S02]  /*4060*/  UIADD3 UR18, UR34, 0x400, URZ ;  /* 0x0000040022127890 */ /* 0x000fc4000fffe03f */
[----:B------:R-:W-:Y:S02]  /*4070*/  UIADD3 UR22, UR34, 0x402, URZ ;  /* 0x0000040222167890 */ /* 0x000fe4000fffe03f */
[----:B------:R-:W-:Y:S02]  /*4080*/  UIADD3 UR26, UR34, 0x404, URZ ;  /* 0x00000404221a7890 */ /* 0x000fe4000fffe03f */
[----:B------:R-:W-:Y:S01]  /*4090*/  UIADD3 UR30, UR34, 0x406, URZ ;  /* 0x00000406221e7890 */ /* 0x000fe2000fffe03f */
[----:B-1----:R-:W-:-:S05]  /*40a0*/  SHF.R.U32.HI R3, RZ, 0x7, R3 ;  /* 0x00000007ff037819 */ /* 0x002fca0000011603 */
[----:B0-----:R-:W-:-:S05]  /*40b0*/  VIADD R0, R3, 0x8 ;  /* 0x0000000803007836 */ /* 0x001fca0000000000 */
[----:B------:R0:W-:Y:S06]  /*40c0*/  BAR.SYNC.DEFER_BLOCKING R0, 0x100 ;  /* 0x000400000000751d */ /* 0x0001ec0000010000 */
[----:B------:R-:W-:-:S06]  /*40d0*/  WARPGROUP.ARRIVE ;  /* 0x00000000000079c5 */ /* 0x000fcc0000000000 */
[----:B------:R-:W-:Y:S03]  /*40e0*/  HGMMA.64x128x16.F32 R24, gdesc[UR32], RZ, !UPT, gsb0 ;  /* 0x01e00000201879f0 */ /* 0x000fe6000c0008ff */
        /* <DEDUP_REMOVED lines=22> */
[----:B0-----:R-:W-:Y:S05]  /*4250*/  @P2 BRA `(.L_x_6696) ;  /* 0x0000000000382947 */ /* 0x001fea0003800000 */
[----:B------:R-:W-:Y:S05]  /*4260*/  @!P0 BRA `(.L_x_6697) ;  /* 0x0000000000048947 */ /* 0x000fea0003800000 */
[----:B------:R-:W-:Y:S01]  /*4270*/  BPT.TRAP 0x1 ;  /* 0x000000040000795c */ /* 0x000fe20000300000 */
.L_x_6697:
[----:B------:R-:W0:Y:S01]  /*4280*/  S2UR UR7, SR_CgaCtaId ;  /* 0x00000000000779c3 */ /* 0x000e220000008800 */
[----:B------:R-:W-:Y:S01]  /*4290*/  UMOV UR6, 0x400 ;  /* 0x0000040000067882 */ /* 0x000fe20000000000 */
[----:B------:R-:W-:-:S05]  /*42a0*/  IMAD.U32 R0, RZ, RZ, UR43 ;  /* 0x0000002bff007e24 */ /* 0x000fca000f8e00ff */
[----:B------:R-:W-:Y:S01]  /*42b0*/  SHF.L.U32 R0, R0, 0x1f, RZ ;  /* 0x0000001f00007819 */ /* 0x000fe200000006ff */
[----:B0-----:R-:W-:-:S04]  /*42c0*/  ULEA UR6, UR7, UR6, 0x18 ;  /* 0x0000000607067291 */ /* 0x001fc8000f8ec03f */
[----:B------:R-:W-:-:S09]  /*42d0*/  ULEA UR6, UR40, UR6, 0x3 ;  /* 0x0000000628067291 */ /* 0x000fd2000f8e183f */
[----:B------:R0:W1:Y:S01]  /*42e0*/  SYNCS.PHASECHK.TRANS64.TRYWAIT P1, [UR6+0x28850], R0 ;  /* 0x02885000ff0075a7 */ /* 0x0000620008020146 */
[----:B------:R-:W-:Y:S05]  /*42f0*/  @!P0 BRA `(.L_x_6698) ;  /* 0x0000000000048947 */ /* 0x000fea0003800000 */
[----:B------:R-:W-:Y:S01]  /*4300*/  BPT.TRAP 0x1 ;  /* 0x000000040000795c */ /* 0x000fe20000300000 */
.L_x_6698:
[----:B-1----:R-:W-:Y:S05]  /*4310*/  @P1 BRA `(.L_x_6696) ;  /* 0x0000000000081947 */ /* 0x002fea0003800000 */
[----:B------:R-:W1:Y:S02]  /*4320*/  SYNCS.PHASECHK.TRANS64.TRYWAIT P1, [UR6+0x28850], R0 ;  /* 0x02885000ff0075a7 */ /* 0x000e640008020146 */
[----:B-1----:R-:W-:Y:S05]  /*4330*/  @!P1 BRA `(.L_x_6699) ;  /* 0x000000ac00949947 */ /* 0x002fea0003800000 */
.L_x_6696:
[----:B------:R-:W2:Y:S01]  /*4340*/  S2UR UR6, SR_CgaCtaId ;  /* 0x00000000000679c3 */ /* 0x000ea20000008800 */
[----:B------:R-:W-:Y:S01]  /*4350*/  UMOV UR7, 0x400 ;  /* 0x0000040000077882 */ /* 0x000fe20000000000 */
[----:B------:R-:W-:Y:S01]  /*4360*/  WARPGROUP.ARRIVE ;  /* 0x00000000000079c5 */ /* 0x000fe20000000000 */
[----:B------:R-:W-:-:S05]  /*4370*/  UMOV UR15, 0x40000040 ;  /* 0x40000040000f7882 */ /* 0x000fca0000000000 */
[----:B-1----:R-:W1:Y:S01]  /*4380*/  S2R R3, SR_TID.X ;  /* 0x0000000000037919 */ /* 0x002e620000002100 */
[----:B--2---:R-:W-:-:S04]  /*4390*/  ULEA UR11, UR6, UR7, 0x18 ;  /* 0x00000007060b7291 */ /* 0x004fc8000f8ec03f */
[----:B------:R-:W-:-:S04]  /*43a0*/  UIADD3 UR7, UR11, 0x400, URZ ;  /* 0x000004000b077890 */ /* 0x000fc8000fffe03f */
[----:B------:R-:W-:-:S04]  /*43b0*/  USHF.R.U32.HI UR7, URZ, 0x4, UR7 ;  /* 0x000000043f077899 */ /* 0x000fc80008011607 */
[----:B------:R-:W-:Y:S01]  /*43c0*/  ULOP3.LUT UR7, UR7, 0x3fff, URZ, 0xc0, !UPT ;  /* 0x00003fff07077892 */ /* 0x000fe2000f8ec03f */
[----:B-1----:R-:W-:-:S03]  /*43d0*/  SHF.R.U32.HI R3, RZ, 0x7, R3 ;  /* 0x00000007ff037819 */ /* 0x002fc60000011603 */
[----:B------:R-:W-:Y:S01]  /*43e0*/  ULOP3.LUT UR7, UR7, 0x4000000, URZ, 0xfc, !UPT ;  /* 0x0400000007077892 */ /* 0x000fe2000f8efc3f */
[----:B0-----:R-:W-:-:S03]  /*43f0*/  IADD3 R0, -R3, 0xb, RZ ;  /* 0x0000000b03007810 */ /* 0x001fc60007ffe1ff */
        /* <DEDUP_REMOVED lines=43> */
.L_x_6700:
[----:B0-----:R-:W-:Y:S01]  /*46b0*/  FMNMX.FTZ R0, R24, R6, !PT ;  /* 0x0000000618007209 */ /* 0x001fe20007810000 */
[----:B------:R-:W-:Y:S01]  /*46c0*/  ULEA UR7, UR39, UR11, 0x3 ;  /* 0x0000000b27077291 */ /* 0x000fe2000f8e183f */
[----:B------:R-:W-:Y:S02]  /*46d0*/  FMNMX.FTZ R10, R26, R9, !PT ;  /* 0x000000091a0a7209 */ /* 0x000fe40007810000 */
[----:B------:R-:W-:Y:S01]  /*46e0*/  FMNMX.FTZ R3, R25, R0, !PT ;  /* 0x0000000019037209 */ /* 0x000fe20007810000 */
[----:B------:R-:W-:Y:S01]  /*46f0*/  UIADD3 UR7, UR7, 0x28840, URZ ;  /* 0x0002884007077890 */ /* 0x000fe2000fffe03f */
[----:B------:R-:W-:Y:S02]  /*4700*/  FMNMX.FTZ R7, R27, R10, !PT ;  /* 0x0000000a1b077209 */ /* 0x000fe40007810000 */
[----:B------:R-:W-:Y:S01]  /*4710*/  FMNMX.FTZ R0, R28, R3, !PT ;  /* 0x000000031c007209 */ /* 0x000fe20007810000 */
[----:B------:R-:W-:Y:S01]  /*4720*/  UPRMT UR7, UR6, 0x654, UR7 ;  /* 0x0000065406077896 */ /* 0x000fe20008000007 */
[----:B------:R-:W-:-:S02]  /*4730*/  FMNMX.FTZ R10, R30, R7, !PT ;  /* 0x000000071e0a7209 */ /* 0x000fc40007810000 */
[----:B------:R-:W-:Y:S02]  /*4740*/  FMNMX.FTZ R3, R29, R0, !PT ;  /* 0x000000001d037209 */ /* 0x000fe40007810000 */
[----:B------:R-:W-:Y:S02]  /*4750*/  FMNMX.FTZ R7, R31, R10, !PT ;  /* 0x0000000a1f077209 */ /* 0x000fe40007810000 */
[----:B------:R-:W-:Y:S02]  /*4760*/  FMNMX.FTZ R0, R32, R3, !PT ;  /* 0x0000000320007209 */ /* 0x000fe40007810000 */
[----:B------:R-:W-:Y:S01]  /*4770*/  FMNMX.FTZ R10, R34, R7, !PT ;  /* 0x00000007220a7209 */ /* 0x000fe20007810000 */
[----:B------:R-:W-:Y:S01]  /*4780*/  SYNCS.ARRIVE.TRANS64.RED.A1T0 RZ, [UR7], RZ ;  /* 0x000000ffffff79a7 */ /* 0x000fe20008100407 */
        /* <DEDUP_REMOVED lines=66> */
[-C--:B------:R-:W-:Y:S01]  /*4bb0*/  FFMA.FTZ R41, R53, R0.reuse, -R157 ;  /* 0x0000000035297223 */ /* 0x080fe2000001089d */
[C---:B------:R-:W-:Y:S01]  /*4bc0*/  FADD.FTZ R9, -R7.reuse, R9 ;  /* 0x0000000907097221 */ /* 0x040fe20000010100 */
[-C--:B------:R-:W-:Y:S01]  /*4bd0*/  FMUL.FTZ R53, R7, R0.reuse ;  /* 0x0000000007357220 */ /* 0x080fe20000410000 */
[-C--:B------:R-:W-:Y:S01]  /*4be0*/  FMUL.FTZ R6, R15, R0.reuse ;  /* 0x000000000f067220 */ /* 0x080fe20000410000 */
[-C--:B------:R-:W-:Y:S01]  /*4bf0*/  FFMA.FTZ R11, R24, R0.reuse, -R157 ;  /* 0x00000000180b7223 */ /* 0x080fe2000001089d */
[-C--:B------:R-:W-:Y:S01]  /*4c00*/  FMUL.FTZ R9, R9, R0.reuse ;  /* 0x0000000009097220 */ /* 0x080fe20000410000 */
[-C--:B------:R-:W-:Y:S01]  /*4c10*/  FFMA.FTZ R10, R26, R0.reuse, -R53 ;  /* 0x000000001a0a7223 */ /* 0x080fe20000010835 */
        /* <DEDUP_REMOVED lines=55> */
[----:B0-----:R-:W-:Y:S01]  /*4f90*/  FFMA.FTZ R5, R6, R5, R11 ;  /* 0x0000000506057223 */ /* 0x001fe2000001000b */
[-CC-:B------:R-:W-:Y:S01]  /*4fa0*/  FFMA.FTZ R183, R78, R0.reuse, -R53.reuse ;  /* 0x000000004eb77223 */ /* 0x180fe20000010835 */
[-CC-:B------:R-:W-:Y:S01]  /*4fb0*/  FFMA.FTZ R185, R82, R0.reuse, -R53.reuse ;  /* 0x0000000052b97223 */ /* 0x180fe20000010835 */
[----:B------:R-:W-:-:S04]  /*4fc0*/  FFMA.FTZ R187, R86, R0, -R53 ;  /* 0x0000000056bb7223 */ /* 0x000fc80000010835 */
        /* <DEDUP_REMOVED lines=23> */
[----:B------:R-:W-:-:S06]  /*5140*/  FFMA.FTZ R36, R67, R0, -R53 ;  /* 0x0000000043247223 */ /* 0x000fcc0000010835 */
        /* <DEDUP_REMOVED lines=16> */
[----:B------:R-:W-:-:S06]  /*5250*/  FFMA.FTZ R38, R71, R0, -R53 ;  /* 0x0000000047267223 */ /* 0x000fcc0000010835 */
        /* <DEDUP_REMOVED lines=48> */
[----:B------:R-:W-:-:S06]  /*5560*/  FFMA.FTZ R44, R83, R0, -R53 ;  /* 0x00000000532c7223 */ /* 0x000fcc0000010835 */
        /* <DEDUP_REMOVED lines=43> */
.L_x_6701:
[----:B------:R-:W-:Y:S01]  /*5820*/  ULEA UR7, UR40, UR11, 0x3 ;  /* 0x0000000b28077291 */ /* 0x000fe2000f8e183f */
[----:B------:R-:W-:Y:S01]  /*5830*/  ISETP.GT.AND P1, PT, R8, R17, PT ;  /* 0x000000110800720c */ /* 0x000fe20003f24270 */
[----:B------:R-:W-:Y:S01]  /*5840*/  UMOV UR43, UR38 ;  /* 0x00000026002b7c82 */ /* 0x000fe20008000000 */
[----:B------:R-:W-:Y:S01]  /*5850*/  UMOV UR40, UR39 ;  /* 0x0000002700287c82 */ /* 0x000fe20008000000 */
[----:B------:R-:W-:Y:S01]  /*5860*/  UIADD3 UR7, UR7, 0x28860, URZ ;  /* 0x0002886007077890 */ /* 0x000fe2000fffe03f */
[----:B------:R-:W-:Y:S01]  /*5870*/  F2FP.F16.F32.PACK_AB R158, R159, R158 ;  /* 0x0000009e9f9e723e */ /* 0x000fe200000000ff */
[----:B------:R-:W-:Y:S01]  /*5880*/  FMUL.FTZ R88, R88, R6 ;  /* 0x0000000658587220 */ /* 0x000fe20000410000 */
[----:B------:R-:W-:Y:S01]  /*5890*/  F2FP.F16.F32.PACK_AB R160, R161, R160 ;  /* 0x000000a0a1a0723e */ /* 0x000fe200000000ff */
[----:B------:R-:W-:Y:S01]  /*58a0*/  UPRMT UR7, UR6, 0x654, UR7 ;  /* 0x0000065406077896 */ /* 0x000fe20008000007 */
        /* <DEDUP_REMOVED lines=96> */
[----:B------:R-:W-:Y:S01]  /*5eb0*/  F2FP.F16.F32.PACK_AB R187, R46, R187 ;  /* 0x000000bb2ebb723e */ /* 0x000fe200000000ff */
[----:B------:R-:W-:Y:S06]  /*5ec0*/  @P1 BRA `(.L_x_6702) ;  /* 0xffffffdc00cc1947 */ /* 0x000fec000383ffff */
.L_x_6691:
[----:B------:R-:W-:Y:S06]  /*5ed0*/  BAR.ARV 0x8, 0x180 ;  /* 0x0206000000007b1d */ /* 0x000fec0000002000 */
[----:B------:R-:W-:Y:S05]  /*5ee0*/  @!P0 BRA `(.L_x_6703) ;  /* 0x0000000000048947 */ /* 0x000fea0003800000 */
[----:B------:R-:W-:Y:S01]  /*5ef0*/  BPT.TRAP 0x1 ;  /* 0x000000040000795c */ /* 0x000fe20000300000 */
.L_x_6703:
        /* <DEDUP_REMOVED lines=9> */
.L_x_6704:
[----:B-1----:R-:W-:Y:S05]  /*5f90*/  @P1 BRA `(.L_x_6705) ;  /* 0x0000000000081947 */ /* 0x002fea0003800000 */
[----:B------:R-:W1:Y:S02]  /*5fa0*/  SYNCS.PHASECHK.TRANS64.TRYWAIT P1, [UR5+0x28850], R6 ;  /* 0x02885006ff0075a7 */ /* 0x000e640008020145 */
[----:B-1----:R-:W-:Y:S05]  /*5fb0*/  @!P1 BRA `(.L_x_6706) ;  /* 0x00000090008c9947 */ /* 0x002fea0003800000 */
.L_x_6705:
[----:B------:R-:W-:Y:S01]  /*5fc0*/  UIADD3 UR4, UR4, 0x400, URZ ;  /* 0x0000040004047890 */ /* 0x000fe2000fffe03f */
[----:B------:R-:W-:Y:S01]  /*5fd0*/  WARPGROUP.ARRIVE ;  /* 0x00000000000079c5 */ /* 0x000fe20000000000 */
[----:B------:R-:W-:Y:S01]  /*5fe0*/  UMOV UR11, 0x40000040 ;  /* 0x40000040000b7882 */ /* 0x000fe20000000000 */
[----:B01----:R-:W0:Y:S01]  /*5ff0*/  SHFL.BFLY PT, R6, R5, 0x2, 0x1f ;  /* 0x0c401f0005067f89 */ /* 0x003e2200000e0000 */
[----:B------:R-:W-:Y:S01]  /*6000*/  USHF.R.U32.HI UR4, URZ, 0x4, UR4 ;  /* 0x000000043f047899 */ /* 0x000fe20008011604 */
[----:B------:R-:W-:Y:S02]  /*6010*/  IMAD.MOV.U32 R65, RZ, RZ, RZ ;  /* 0x000000ffff417224 */ /* 0x000fe400078e00ff */
[----:B------:R-:W1:Y:S01]  /*6020*/  SHFL.BFLY PT, R9, R4, 0x2, 0x1f ;  /* 0x0c401f0004097f89 */ /* 0x000e6200000e0000 */
[----:B------:R-:W-:-:S04]  /*6030*/  ULOP3.LUT UR4, UR4, 0x3fff, URZ, 0xc0, !UPT ;  /* 0x00003fff04047892 */ /* 0x000fc8000f8ec03f */
[----:B------:R-:W-:-:S04]  /*6040*/  ULOP3.LUT UR4, UR4, 0x4000000, URZ, 0xfc, !UPT ;  /* 0x0400000004047892 */ /* 0x000fc8000f8efc3f */
[----:B------:R-:W-:-:S04]  /*6050*/  ULEA UR4, UR39, UR4, 0xb ;  /* 0x0000000427047291 */ /* 0x000fc8000f8e583f */
[----:B------:R-:W-:-:S03]  /*6060*/  UIADD3 UR6, UR4, 0x80, URZ ;  /* 0x0000008004067890 */ /* 0x000fc6000fffe03f */
[----:B------:R-:W-:Y:S02]  /*6070*/  UMOV UR10, UR4 ;  /* 0x00000004000a7c82 */ /* 0x000fe40008000000 */
[----:B------:R-:W-:Y:S01]  /*6080*/  HGMMA.64x128x16.F32 R88, R156, gdesc[UR8].tnspB, R88, gsb0 ;  /* 0x41e000089c587df0 */ /* 0x000fe20008000858 */
[----:B------:R-:W-:Y:S01]  /*6090*/  UMOV UR11, 0x40000040 ;  /* 0x40000040000b7882 */ /* 0x000fe20000000000 */
[----:B------:R-:W-:Y:S01]  /*60a0*/  UMOV UR10, UR6 ;  /* 0x00000006000a7c82 */ /* 0x000fe20008000000 */
[----:B------:R-:W-:Y:S01]  /*60b0*/  UIADD3 UR6, UR4, 0x100, URZ ;  /* 0x0000010004067890 */ /* 0x000fe2000fffe03f */
[----:B0-----:R-:W-:Y:S01]  /*60c0*/  FADD.FTZ R6, R6, R5 ;  /* 0x0000000506067221 */ /* 0x001fe20000010000 */
[----:B-1----:R-:W-:-:S04]  /*60d0*/  FADD.FTZ R8, R9, R4 ;  /* 0x0000000409087221 */ /* 0x002fc80000010000 */
[----:B------:R-:W0:Y:S04]  /*60e0*/  SHFL.BFLY PT, R9, R6, 0x1, 0x1f ;  /* 0x0c201f0006097f89 */ /* 0x000e2800000e0000 */
[----:B------:R-:W1:Y:S01]  /*60f0*/  SHFL.BFLY PT, R11, R8, 0x1, 0x1f ;  /* 0x0c201f00080b7f89 */ /* 0x000e6200000e0000 */
[----:B0-----:R-:W-:Y:S01]  /*6100*/  FADD.FTZ R12, R6, R9 ;  /* 0x00000009060c7221 */ /* 0x001fe20000010000 */
[----:B------:R-:W-:Y:S02]  /*6110*/  IMAD.MOV.U32 R9, RZ, RZ, RZ ;  /* 0x000000ffff097224 */ /* 0x000fe400078e00ff */
[----:B-1----:R-:W-:Y:S02]  /*6120*/  FADD.FTZ R11, R8, R11 ;  /* 0x0000000b080b7221 */ /* 0x002fe40000010000 */
[----:B------:R-:W-:-:S03]  /*6130*/  FSETP.NE.FTZ.AND P1, PT, R12, RZ, PT ;  /* 0x000000ff0c00720b */ /* 0x000fc60003f35000 */
[----:B------:R-:W-:-:S10]  /*6140*/  FSETP.NE.FTZ.AND P2, PT, R11, RZ, PT ;  /* 0x000000ff0b00720b */ /* 0x000fd40003f55000 */
[----:B------:R-:W0:Y:S01]  /*6150*/  @P1 MUFU.LG2 R5, R12 ;  /* 0x0000000c00051308 */ /* 0x000e220000000c00 */
[C---:B------:R-:W-:Y:S02]  /*6160*/  @P1 FMUL.FTZ R4, R0.reuse, 0.69314718246459960938 ;  /* 0x3f31721800041820 */ /* 0x040fe40000410000 */
[----:B------:R-:W-:-:S05]  /*6170*/  @P2 FMUL.FTZ R13, R0, 0.69314718246459960938 ;  /* 0x3f317218000d2820 */ /* 0x000fca0000410000 */
[----:B------:R-:W1:Y:S08]  /*6180*/  @P2 MUFU.LG2 R10, R11 ;  /* 0x0000000b000a2308 */ /* 0x000e700000000c00 */
[----:B------:R2:W3:Y:S01]  /*6190*/  @P1 MUFU.RCP R65, R12 ;  /* 0x0000000c00411308 */ /* 0x0004e20000001000 */
[----:B0-----:R-:W-:-:S07]  /*61a0*/  @P1 FMUL.FTZ R5, R5, 0.69314718246459960938 ;  /* 0x3f31721805051820 */ /* 0x001fce0000410000 */
[----:B------:R2:W0:Y:S01]  /*61b0*/  @P2 MUFU.RCP R9, R11 ;  /* 0x0000000b00092308 */ /* 0x0004220000001000 */
[----:B-1----:R-:W-:Y:S01]  /*61c0*/  @P2 FMUL.FTZ R10, R10, 0.69314718246459960938 ;  /* 0x3f3172180a0a2820 */ /* 0x002fe20000410000 */
[----:B------:R-:W-:Y:S02]  /*61d0*/  WARPGROUP.DEPBAR.LE gsb0, 0x0 ;  /* 0x00008000000079c5 */ /* 0x000fe40000010000 */
[----:B------:R-:W-:Y:S01]  /*61e0*/  WARPGROUP.ARRIVE ;  /* 0x00000000000079c5 */ /* 0x000fe20000000000 */
[----:B------:R-:W-:Y:S02]  /*61f0*/  IMAD.MOV.U32 R156, RZ, RZ, -0x800000 ;  /* 0xff800000ff9c7424 */ /* 0x000fe400078e00ff */
[----:B------:R-:W-:Y:S01]  /*6200*/  @P1 FFMA.FTZ R156, R4, R3, R5 ;  /* 0x00000003049c1223 */ /* 0x000fe20000010005 */
[----:B------:R-:W-:Y:S02]  /*6210*/  IMAD.MOV.U32 R157, RZ, RZ, -0x800000 ;  /* 0xff800000ff9d7424 */ /* 0x000fe400078e00ff */
[----:B------:R-:W-:Y:S01]  /*6220*/  @P2 FFMA.FTZ R157, R13, R7, R10 ;  /* 0x000000070d9d2223 */ /* 0x000fe2000001000a */
[----:B------:R-:W-:Y:S01]  /*6230*/  HGMMA.64x128x16.F32 R88, R160, gdesc[UR8].tnspB, R88, gsb0 ;  /* 0x41e00008a0587df0 */ /* 0x000fe20008000858 */
[----:B------:R-:W-:Y:S01]  /*6240*/  UMOV UR10, UR6 ;  /* 0x00000006000a7c82 */ /* 0x000fe20008000000 */
[----:B------:R-:W-:Y:S01]  /*6250*/  UMOV UR11, 0x40000040 ;  /* 0x40000040000b7882 */ /* 0x000fe20000000000 */
[----:B------:R-:W-:Y:S01]  /*6260*/  UIADD3 UR6, UR4, 0x180, URZ ;  /* 0x0000018004067890 */ /* 0x000fe2000fffe03f */
[----:B------:R-:W-:-:S02]  /*6270*/  WARPGROUP.DEPBAR.LE gsb0, 0x0 ;  /* 0x00008000000079c5 */ /* 0x000fc40000010000 */
        /* <DEDUP_REMOVED lines=34> */
.L_x_6707:
[----:B------:R-:W-:Y:S01]  /*64a0*/  UIADD3 UR4, UR5, 0x28860, URZ ;  /* 0x0002886005047890 */ /* 0x000fe2000fffe03f */
[-C--:B------:R-:W-:Y:S01]  /*64b0*/  FMUL.FTZ R20, R88, R65.reuse ;  /* 0x0000004158147220 */ /* 0x080fe20000410000 */
[----:B------:R-:W-:Y:S01]  /*64c0*/  UIADD3 UR39, UR39, 0x1, URZ ;  /* 0x0000000127277890 */ /* 0x000fe2000fffe03f */
[-C--:B------:R-:W-:Y:S01]  /*64d0*/  FMUL.FTZ R21, R89, R65.reuse ;  /* 0x0000004159157220 */ /* 0x080fe20000410000 */
[----:B------:R-:W-:Y:S01]  /*64e0*/  UPRMT UR4, UR7, 0x654, UR4 ;  /* 0x0000065407047896 */ /* 0x000fe20008000004 */
        /* <DEDUP_REMOVED lines=34> */
[----:B------:R-:W-:Y:S01]  /*6710*/  FMUL.FTZ R69, R95, R9 ;  /* 0x000000095f457220 */ /* 0x000fe20000410000 */
[----:B------:R-:W-:Y:S01]  /*6720*/  USEL UR4, URZ, 0x1, UP0 ;  /* 0x000000013f047887 */ /* 0x000fe20008000000 */
        /* <DEDUP_REMOVED lines=30> */
[----:B------:R-:W-:Y:S01]  /*6910*/  VIADD R205, R205, 0x1 ;  /* 0x00000001cdcd7836 */ /* 0x000fe20000000000 */
[----:B------:R-:W-:-:S02]  /*6920*/  USEL UR39, UR39, URZ, UP0 ;  /* 0x0000003f27277287 */ /* 0x000fc40008000000 */
[----:B------:R-:W-:-:S12]  /*6930*/  ULOP3.LUT UR38, UR38, UR4, URZ, 0x3c, !UPT ;  /* 0x0000000426267292 */ /* 0x000fd8000f8e3c3f */
.L_x_6683:
[----:B------:R-:W0:Y:S01]  /*6940*/  S2R R3, SR_CgaCtaId ;  /* 0x0000000000037919 */ /* 0x000e220000008800 */
[----:B------:R-:W-:Y:S01]  /*6950*/  MOV R0, 0x400 ;  /* 0x0000040000007802 */ /* 0x000fe20000000f00 */
[----:B------:R-:W-:Y:S01]  /*6960*/  BSSY B0, `(.L_x_6708) ;  /* 0x00002c4000007945 */ /* 0x000fe20003800000 */
[----:B------:R-:W-:Y:S02]  /*6970*/  BAR.SYNC.DEFER_BLOCKING 0x5, 0x180 ;  /* 0x0146000000007b1d */ /* 0x000fe40000010000 */
[----:B0-----:R-:W-:-:S05]  /*6980*/  LEA R0, R3, R0, 0x18 ;  /* 0x0000000003007211 */ /* 0x001fca00078ec0ff */
[----:B------:R0:W1:Y:S01]  /*6990*/  LDS.128 R4, [R0+0x288d0] ;  /* 0x0288d00000047984 */ /* 0x0000620000000c00 */
[----:B------:R-:W-:Y:S06]  /*69a0*/  BAR.ARV 0x4, 0x180 ;  /* 0x0106000000007b1d */ /* 0x000fec0000002000 */
[----:B------:R-:W-:Y:S05]  /*69b0*/  @P0 BRA `(.L_x_6709) ;  /* 0x00000020001c0947 */ /* 0x000fea0003800000 */
[----:B------:R-:W2:Y:S01]  /*69c0*/  S2R R3, SR_SWINHI ;  /* 0x0000000000037919 */ /* 0x000ea20000002f00 */
[C---:B------:R-:W-:Y:S01]  /*69d0*/  IMAD.SHL.U32 R105, R22.reuse, 0x4, RZ ;  /* 0x0000000416697824 */ /* 0x040fe200078e00ff */
[----:B------:R-:W-:Y:S01]  /*69e0*/  SHF.L.U64.HI R104, R22, 0x2, R19 ;  /* 0x0000000216687819 */ /* 0x000fe20000010213 */
[----:B------:R-:W-:Y:S01]  /*69f0*/  ULDC.64 UR4, c[0x0][0xc08] ;  /* 0x0003020000047ab9 */ /* 0x000fe20000000a00 */
[----:B------:R-:W-:Y:S02]  /*6a00*/  MOV R88, R0 ;  /* 0x0000000000587202 */ /* 0x000fe40000000f00 */
[----:B--2---:R-:W-:-:S03]  /*6a10*/  MOV R89, R3 ;  /* 0x0000000300597202 */ /* 0x004fc60000000f00 */
[----:B------:R-:W-:-:S03]  /*6a20*/  IMAD.WIDE R12, R225, 0x2, R88 ;  /* 0x00000002e10c7825 */ /* 0x000fc600078e0258 */
[C---:B------:R-:W-:Y:S02]  /*6a30*/  LOP3.LUT R3, R12.reuse, 0x380, RZ, 0xc0, !PT ;  /* 0x000003800c037812 */ /* 0x040fe400078ec0ff */
[C---:B------:R-:W-:Y:S02]  /*6a40*/  IADD3 R15, P2, R12.reuse, 0x4020, RZ ;  /* 0x000040200c0f7810 */ /* 0x040fe40007f5e0ff */
[----:B------:R-:W-:Y:S02]  /*6a50*/  SHF.R.U64 R3, R3, 0x3, RZ ;  /* 0x0000000303037819 */ /* 0x000fe400000012ff */
[C---:B------:R-:W-:Y:S01]  /*6a60*/  IADD3 R8, P3, R12.reuse, 0x4000, RZ ;  /* 0x000040000c087810 */ /* 0x040fe20007f7e0ff */
[--C-:B------:R-:W-:Y:S01]  /*6a70*/  IMAD.X R33, RZ, RZ, R13.reuse, P2 ;  /* 0x000000ffff217224 */ /* 0x100fe200010e060d */
[----:B------:R-:W-:Y:S01]  /*6a80*/  BAR.SYNC.DEFER_BLOCKING 0x1, 0x100 ;  /* 0x0044000000007b1d */ /* 0x000fe20000010000 */
[C---:B------:R-:W-:Y:S02]  /*6a90*/  IADD3 R101, P0, R12.reuse, 0x4060, RZ ;  /* 0x000040600c657810 */ /* 0x040fe40007f1e0ff */
[C---:B------:R-:W-:Y:S01]  /*6aa0*/  IADD3 R99, P1, R12.reuse, 0x4040, RZ ;  /* 0x000040400c637810 */ /* 0x040fe20007f3e0ff */
[--C-:B------:R-:W-:Y:S01]  /*6ab0*/  IMAD.X R29, RZ, RZ, R13.reuse, P3 ;  /* 0x000000ffff1d7224 */ /* 0x100fe200018e060d */
[C---:B-1----:R-:W-:Y:S01]  /*6ac0*/  IADD3 R4, P6, R12.reuse, 0x20, RZ ;  /* 0x000000200c047810 */ /* 0x042fe20007fde0ff */
[--C-:B------:R-:W-:Y:S01]  /*6ad0*/  IMAD.X R31, RZ, RZ, R13.reuse, P0 ;  /* 0x000000ffff1f7224 */ /* 0x100fe200000e060d */
[C---:B------:R-:W-:Y:S01]  /*6ae0*/  IADD3 R35, P4, R12.reuse, 0x60, RZ ;  /* 0x000000600c237810 */ /* 0x040fe20007f9e0ff */
[----:B------:R-:W-:Y:S01]  /*6af0*/  IMAD.X R27, RZ, RZ, R13, P1 ;  /* 0x000000ffff1b7224 */ /* 0x000fe200008e060d */
[----:B------:R-:W-:-:S02]  /*6b00*/  IADD3 R17, P5, R12, 0x40, RZ ;  /* 0x000000400c117810 */ /* 0x000fc40007fbe0ff */
[----:B------:R-:W-:Y:S01]  /*6b10*/  LOP3.LUT R12, R3, R12, RZ, 0x3c, !PT ;  /* 0x0000000c030c7212 */ /* 0x000fe200078e3cff */
[--C-:B------:R-:W-:Y:S01]  /*6b20*/  IMAD.X R11, RZ, RZ, R13.reuse, P4 ;  /* 0x000000ffff0b7224 */ /* 0x100fe200020e060d */
[----:B------:R-:W-:Y:S01]  /*6b30*/  LOP3.LUT R10, R15, 0x380, RZ, 0xc0, !PT ;  /* 0x000003800f0a7812 */ /* 0x000fe200078ec0ff */
[----:B------:R-:W-:Y:S01]  /*6b40*/  IMAD.X R9, RZ, RZ, R13, P5 ;  /* 0x000000ffff097224 */ /* 0x000fe200028e060d */
[----:B------:R-:W-:Y:S02]  /*6b50*/  LOP3.LUT R3, R8, 0x380, RZ, 0xc0, !PT ;  /* 0x0000038008037812 */ /* 0x000fe400078ec0ff */
[----:B------:R-:W-:Y:S02]  /*6b60*/  SHF.R.U64 R10, R10, 0x3, RZ ;  /* 0x000000030a0a7819 */ /* 0x000fe400000012ff */
[----:B------:R-:W-:Y:S02]  /*6b70*/  SHF.R.U64 R3, R3, 0x3, RZ ;  /* 0x0000000303037819 */ /* 0x000fe400000012ff */
[----:B------:R-:W-:-:S02]  /*6b80*/  LOP3.LUT R14, R99, 0x380, RZ, 0xc0, !PT ;  /* 0x00000380630e7812 */ /* 0x000fc400078ec0ff */
[----:B------:R-:W-:Y:S02]  /*6b90*/  LOP3.LUT R32, R10, R15, RZ, 0x3c, !PT ;  /* 0x0000000f0a207212 */ /* 0x000fe400078e3cff */
[----:B------:R-:W-:Y:S02]  /*6ba0*/  LOP3.LUT R28, R3, R8, RZ, 0x3c, !PT ;  /* 0x00000008031c7212 */ /* 0x000fe400078e3cff */
        /* <DEDUP_REMOVED lines=9> */
[----:B------:R-:W-:-:S02]  /*6c40*/  IADD3.X R25, RZ, R13, RZ, P6, !PT ;  /* 0x0000000dff197210 */ /* 0x000fc400037fe4ff */
[----:B------:R-:W-:Y:S02]  /*6c50*/  LOP3.LUT R26, R14, R99, RZ, 0x3c, !PT ;  /* 0x000000630e1a7212 */ /* 0x000fe400078e3cff */
[----:B------:R-:W-:Y:S01]  /*6c60*/  MOV R34, R12 ;  /* 0x0000000c00227202 */ /* 0x000fe20000000f00 */
[----:B------:R-:W1:Y:S01]  /*6c70*/  LDC.64 R98, c[0x0][0xc00] ;  /* 0x00030000ff627b82 */ /* 0x000e620000000a00 */
[----:B------:R-:W-:Y:S02]  /*6c80*/  LOP3.LUT R30, R24, R101, RZ, 0x3c, !PT ;  /* 0x00000065181e7212 */ /* 0x000fe400078e3cff */
[----:B------:R-:W-:Y:S02]  /*6c90*/  F2FP.F16.F32.PACK_AB R12, R21, R20 ;  /* 0x00000014150c723e */ /* 0x000fe400000000ff */
[----:B------:R-:W-:Y:S02]  /*6ca0*/  F2FP.F16.F32.PACK_AB R13, R67, R66 ;  /* 0x00000042430d723e */ /* 0x000fe400000000ff */
[----:B------:R-:W-:-:S02]  /*6cb0*/  F2FP.F16.F32.PACK_AB R14, R37, R36 ;  /* 0x00000024250e723e */ /* 0x000fc400000000ff */
[----:B------:R-:W-:Y:S02]  /*6cc0*/  F2FP.F16.F32.PACK_AB R15, R69, R68 ;  /* 0x00000044450f723e */ /* 0x000fe400000000ff */
[----:B------:R-:W-:Y:S02]  /*6cd0*/  LOP3.LUT R10, R10, R35, RZ, 0x3c, !PT ;  /* 0x000000230a0a7212 */ /* 0x000fe400078e3cff */
[----:B------:R-:W-:Y:S01]  /*6ce0*/  LOP3.LUT R8, R8, R17, RZ, 0x3c, !PT ;  /* 0x0000001108087212 */ /* 0x000fe200078e3cff */
[----:B------:R2:W-:Y:S01]  /*6cf0*/  STSM.16.M88.4 [R34], R12 ;  /* 0x0000000c22007844 */ /* 0x0005e20000000200 */
[----:B------:R-:W-:Y:S02]  /*6d00*/  LOP3.LUT R24, R3, R4, RZ, 0x3c, !PT ;  /* 0x0000000403187212 */ /* 0x000fe400078e3cff */
[----:B------:R-:W-:Y:S02]  /*6d10*/  MOV R101, R10 ;  /* 0x0000000a00657202 */ /* 0x000fe40000000f00 */
[----:B------:R-:W-:-:S02]  /*6d20*/  MOV R102, R8 ;  /* 0x0000000800667202 */ /* 0x000fc40000000f00 */
[----:B------:R-:W-:Y:S02]  /*6d30*/  MOV R103, R24 ;  /* 0x0000001800677202 */ /* 0x000fe40000000f00 */
[----:B------:R-:W-:Y:S02]  /*6d40*/  F2FP.F16.F32.PACK_AB R8, R39, R38 ;  /* 0x000000262708723e */ /* 0x000fe400000000ff */
[----:B------:R-:W-:Y:S02]  /*6d50*/  F2FP.F16.F32.PACK_AB R9, R71, R70 ;  /* 0x000000464709723e */ /* 0x000fe400000000ff */
[----:B------:R-:W-:Y:S02]  /*6d60*/  F2FP.F16.F32.PACK_AB R10, R41, R40 ;  /* 0x00000028290a723e */ /* 0x000fe400000000ff */
[----:B------:R-:W-:Y:S02]  /*6d70*/  F2FP.F16.F32.PACK_AB R11, R73, R72 ;  /* 0x00000048490b723e */ /* 0x000fe400000000ff */
[----:B--2---:R-:W-:-:S02]  /*6d80*/  F2FP.F16.F32.PACK_AB R12, R43, R42 ;  /* 0x0000002a2b0c723e */ /* 0x004fc400000000ff */
[----:B------:R-:W-:Y:S01]  /*6d90*/  F2FP.F16.F32.PACK_AB R13, R75, R74 ;  /* 0x0000004a4b0d723e */ /* 0x000fe200000000ff */
[----:B------:R2:W-:Y:S01]  /*6da0*/  STSM.16.M88.4 [R103], R8 ;  /* 0x0000000867007844 */ /* 0x0005e20000000200 */
[----:B------:R-:W-:Y:S02]  /*6db0*/  F2FP.F16.F32.PACK_AB R14, R45, R44 ;  /* 0x0000002c2d0e723e */ /* 0x000fe400000000ff */
[----:B------:R-:W-:Y:S02]  /*6dc0*/  F2FP.F16.F32.PACK_AB R15, R77, R76 ;  /* 0x0000004c4d0f723e */ /* 0x000fe400000000ff */
[----:B------:R-:W-:Y:S02]  /*6dd0*/  MOV R17, R26 ;  /* 0x0000001a00117202 */ /* 0x000fe40000000f00 */
[----:B------:R-:W-:Y:S01]  /*6de0*/  MOV R3, R30 ;  /* 0x0000001e00037202 */ /* 0x000fe20000000f00 */
[----:B------:R3:W-:Y:S01]  /*6df0*/  STSM.16.M88.4 [R102], R12 ;  /* 0x0000000c66007844 */ /* 0x0007e20000000200 */
[----:B------:R-:W-:-:S02]  /*6e00*/  MOV R4, R28 ;  /* 0x0000001c00047202 */ /* 0x000fc40000000f00 */
[----:B------:R-:W-:Y:S02]  /*6e10*/  F2FP.F16.F32.PACK_AB R24, R47, R46 ;  /* 0x0000002e2f18723e */ /* 0x000fe400000000ff */
        /* <DEDUP_REMOVED lines=8> */
[----:B------:R-:W-:Y:S02]  /*6ea0*/  MOV R100, R32 ;  /* 0x0000002000647202 */ /* 0x000fe40000000f00 */
[----:B------:R-:W-:Y:S01]  /*6eb0*/  F2FP.F16.F32.PACK_AB R32, R55, R54 ;  /* 0x000000363720723e */ /* 0x000fe200000000ff */
[----:B------:R4:W-:Y:S01]  /*6ec0*/  STSM.16.M88.4 [R4], R28 ;  /* 0x0000001c04007844 */ /* 0x0009e20000000200 */
[----:B------:R-:W-:Y:S02]  /*6ed0*/  F2FP.F16.F32.PACK_AB R33, R87, R86 ;  /* 0x000000565721723e */ /* 0x000fe400000000ff */
[----:B------:R-:W-:Y:S02]  /*6ee0*/  F2FP.F16.F32.PACK_AB R34, R57, R56 ;  /* 0x000000383922723e */ /* 0x000fe400000000ff */
[----:B------:R-:W-:-:S02]  /*6ef0*/  F2FP.F16.F32.PACK_AB R35, R91, R90 ;  /* 0x0000005a5b23723e */ /* 0x000fc400000000ff */
[----:B--2---:R-:W-:Y:S02]  /*6f00*/  F2FP.F16.F32.PACK_AB R8, R59, R58 ;  /* 0x0000003a3b08723e */ /* 0x004fe400000000ff */
[----:B------:R-:W-:Y:S01]  /*6f10*/  F2FP.F16.F32.PACK_AB R9, R93, R92 ;  /* 0x0000005c5d09723e */ /* 0x000fe200000000ff */
[----:B------:R-:W-:Y:S01]  /*6f20*/  STSM.16.M88.4 [R100], R32 ;  /* 0x0000002064007844 */ /* 0x000fe20000000200 */
[----:B------:R-:W-:Y:S02]  /*6f30*/  F2FP.F16.F32.PACK_AB R10, R61, R60 ;  /* 0x0000003c3d0a723e */ /* 0x000fe400000000ff */
[----:B------:R-:W-:Y:S02]  /*6f40*/  F2FP.F16.F32.PACK_AB R11, R95, R94 ;  /* 0x0000005e5f0b723e */ /* 0x000fe400000000ff */
[----:B---3--:R-:W-:Y:S01]  /*6f50*/  F2FP.F16.F32.PACK_AB R12, R63, R62 ;  /* 0x0000003e3f0c723e */ /* 0x008fe200000000ff */
[----:B----4-:R-:W-:Y:S01]  /*6f60*/  IMAD.MOV.U32 R4, RZ, RZ, RZ ;  /* 0x000000ffff047224 */ /* 0x010fe200078e00ff */
[----:B------:R-:W-:Y:S01]  /*6f70*/  F2FP.F16.F32.PACK_AB R13, R97, R96 ;  /* 0x00000060610d723e */ /* 0x000fe200000000ff */
[----:B------:R2:W-:Y:S01]  /*6f80*/  STSM.16.M88.4 [R17], R8 ;  /* 0x0000000811007844 */ /* 0x0005e20000000200 */
[----:B------:R-:W-:-:S02]  /*6f90*/  F2FP.F16.F32.PACK_AB R14, R65, R64 ;  /* 0x00000040410e723e */ /* 0x000fc400000000ff */
[----:B------:R-:W-:Y:S02]  /*6fa0*/  F2FP.F16.F32.PACK_AB R15, R151, R150 ;  /* 0x00000096970f723e */ /* 0x000fe400000000ff */
[----:B-1----:R-:W-:Y:S02]  /*6fb0*/  ISETP.NE.U32.AND P0, PT, R98, RZ, PT ;  /* 0x000000ff6200720c */ /* 0x002fe40003f05070 */
[----:B------:R-:W-:Y:S01]  /*6fc0*/  IADD3 R24, P1, R105, R98, RZ ;  /* 0x0000006269187210 */ /* 0x000fe20007f3e0ff */
[----:B------:R1:W-:Y:S01]  /*6fd0*/  STSM.16.M88.4 [R3], R12 ;  /* 0x0000000c03007844 */ /* 0x0003e20000000200 */
[----:B------:R-:W-:Y:S01]  /*6fe0*/  BAR.SYNC.DEFER_BLOCKING 0x1, 0x100 ;  /* 0x0044000000007b1d */ /* 0x000fe20000010000 */
[----:B------:R-:W-:Y:S02]  /*6ff0*/  ISETP.NE.AND.EX P0, PT, R99, RZ, PT, P0 ;  /* 0x000000ff6300720c */ /* 0x000fe40003f05300 */
[----:B------:R-:W-:-:S05]  /*7000*/  IMAD.X R25, R104, 0x1, R99, P1 ;  /* 0x0000000168197824 */ /* 0x000fca00008e0663 */
[----:B--2---:R-:W2:Y:S08]  /*7010*/  LDC R9, c[0x0][0xad4] ;  /* 0x0002b500ff097b82 */ /* 0x004eb00000000800 */
[----:B-1----:R-:W1:Y:S01]  /*7020*/  LDC R3, c[0x0][0xbe8] ;  /* 0x0002fa00ff037b82 */ /* 0x002e620000000800 */
[----:B------:R-:W3:Y:S01]  /*7030*/  @P0 LDG.E R4, desc[UR36][R24.64] ;  /* 0x0000002418040981 */ /* 0x000ee2000c1e1900 */
[----:B------:R-:W-:-:S04]  /*7040*/  ISETP.NE.U32.AND P1, PT, RZ, UR4, PT ;  /* 0x00000004ff007c0c */ /* 0x000fc8000bf25070 */
[----:B------:R-:W-:Y:S01]  /*7050*/  ISETP.NE.AND.EX P1, PT, RZ, UR5, PT, P1 ;  /* 0x00000005ff007c0c */ /* 0x000fe2000bf25310 */
[----:B------:R-:W-:-:S12]  /*7060*/  IMAD.MOV.U32 R29, RZ, RZ, 0x9b8 ;  /* 0x000009b8ff1d7424 */ /* 0x000fd800078e00ff */
[----:B------:R-:W-:Y:S01]  /*7070*/  @P1 IADD3 R26, P2, R105, UR4, RZ ;  /* 0x00000004691a1c10 */ /* 0x000fe2000ff5e0ff */
[----:B------:R-:W-:Y:S01]  /*7080*/  ULDC UR4, c[0x0][0xa88] ;  /* 0x0002a20000047ab9 */ /* 0x000fe20000000800 */
[----:B-1----:R-:W-:Y:S01]  /*7090*/  ISETP.NE.AND P4, PT, R3, 0x1, PT ;  /* 0x000000010300780c */ /* 0x002fe20003f85270 */
[----:B------:R-:W-:Y:S01]  /*70a0*/  IMAD.U32 R28, RZ, RZ, UR4 ;  /* 0x00000004ff1c7e24 */ /* 0x000fe2000f8e00ff */
[----:B------:R-:W-:Y:S02]  /*70b0*/  @P1 IADD3.X R27, R104, UR5, RZ, P2, !PT ;  /* 0x00000005681b1c10 */ /* 0x000fe400097fe4ff */
[----:B------:R-:W-:-:S03]  /*70c0*/  ISETP.NE.AND P2, PT, R18, RZ, PT ;  /* 0x000000ff1200720c */ /* 0x000fc60003f45270 */
[----:B------:R1:W5:Y:S01]  /*70d0*/  @P1 LDG.E R28, desc[UR36][R26.64] ;  /* 0x000000241a1c1981 */ /* 0x000362000c1e1900 */
[----:B--2---:R-:W-:Y:S02]  /*70e0*/  SEL R9, R18, R9, P2 ;  /* 0x0000000912097207 */ /* 0x004fe40001000000 */
[----:B------:R-:W-:Y:S02]  /*70f0*/  ISETP.NE.U32.AND P2, PT, R98, RZ, PT ;  /* 0x000000ff6200720c */ /* 0x000fe40003f45070 */
[----:B------:R-:W-:Y:S01]  /*7100*/  ISETP.GT.AND P3, PT, R9, 0x1, PT ;  /* 0x000000010900780c */ /* 0x000fe20003f64270 */
[----:B------:R-:W2:Y:S01]  /*7110*/  @P4 LDC R33, c[0x0][0xbf0] ;  /* 0x0002fc00ff214b82 */ /* 0x000ea20000000800 */
[----:B------:R-:W-:Y:S01]  /*7120*/  ISETP.NE.AND.EX P2, PT, R99, RZ, PT, P2 ;  /* 0x000000ff6300720c */ /* 0x000fe20003f45320 */
[----:B------:R-:W-:Y:S01]  /*7130*/  IMAD R99, R16, 0x80, R224 ;  /* 0x0000008010637824 */ /* 0x000fe200078e02e0 */
[----:B------:R-:W-:Y:S02]  /*7140*/  SEL R29, R29, 0x978, P3 ;  /* 0x000009781d1d7807 */ /* 0x000fe40001800000 */
[----:B------:R-:W-:-:S02]  /*7150*/  SEL R22, R22, RZ, !P2 ;  /* 0x000000ff16167207 */ /* 0x000fc40005000000 */
[----:B------:R-:W-:Y:S01]  /*7160*/  SEL R19, R19, RZ, !P2 ;  /* 0x000000ff13137207 */ /* 0x000fe20005000000 */
[----:B------:R-:W4:Y:S01]  /*7170*/  LDC.64 R14, c[0x0][R29+0x220] ;  /* 0x000088001d0e7b82 */ /* 0x000f220000000a00 */
[----:B------:R-:W-:-:S07]  /*7180*/  SEL R17, R202, RZ, P3 ;  /* 0x000000ffca117207 */ /* 0x000fce0001800000 */
[----:B------:R-:W0:Y:S08]  /*7190*/  LDC.64 R10, c[0x0][R29+0x218] ;  /* 0x000086001d0a7b82 */ /* 0x000e300000000a00 */
[----:B-1----:R-:W1:Y:S08]  /*71a0*/  @P4 LDC R26, c[0x0][0xbec] ;  /* 0x0002fb00ff1a4b82 */ /* 0x002e700000000800 */
[----:B------:R-:W2:Y:S01]  /*71b0*/  LDC.64 R8, c[0x0][0xba8] ;  /* 0x0002ea00ff087b82 */ /* 0x000ea20000000a00 */
[----:B----4-:R-:W-:-:S04]  /*71c0*/  IMAD R15, R15, R22, RZ ;  /* 0x000000160f0f7224 */ /* 0x010fc800078e02ff */
[C---:B------:R-:W-:Y:S02]  /*71d0*/  IMAD R31, R14.reuse, R19, R15 ;  /* 0x000000130e1f7224 */ /* 0x040fe400078e020f */
[----:B------:R-:W-:Y:S01]  /*71e0*/  IMAD.WIDE.U32 R14, R14, R22, RZ ;  /* 0x000000160e0e7225 */ /* 0x000fe200078e00ff */
[----:B------:R-:W4:Y:S03]  /*71f0*/  LDC.64 R12, c[0x0][R29+0x228] ;  /* 0x00008a001d0c7b82 */ /* 0x000f260000000a00 */
[-C--:B0-----:R-:W-:Y:S02]  /*7200*/  IMAD R27, R11, R2.reuse, RZ ;  /* 0x000000020b1b7224 */ /* 0x081fe400078e02ff */
[----:B------:R-:W-:-:S03]  /*7210*/  IMAD.WIDE.U32 R18, R10, R2, RZ ;  /* 0x000000020a127225 */ /* 0x000fc600078e00ff */
[----:B------:R-:W0:Y:S01]  /*7220*/  LDC.64 R10, c[0x0][R29+0x210] ;  /* 0x000084001d0a7b82 */ /* 0x000e220000000a00 */
[----:B------:R-:W-:Y:S02]  /*7230*/  IMAD.IADD R35, R19, 0x1, R27 ;  /* 0x0000000113237824 */ /* 0x000fe400078e021b */
[----:B------:R-:W-:Y:S02]  /*7240*/  IMAD.IADD R31, R15, 0x1, R31 ;  /* 0x000000010f1f7824 */ /* 0x000fe400078e021f */
[----:B------:R-:W-:-:S03]  /*7250*/  IMAD.MOV.U32 R15, RZ, RZ, R99 ;  /* 0x000000ffff0f7224 */ /* 0x000fc600078e0063 */
[----:B--2---:R-:W2:Y:S01]  /*7260*/  @!P3 LDC R8, c[0x0][0xb50] ;  /* 0x0002d400ff08bb82 */ /* 0x004ea20000000800 */
[----:B----4-:R-:W-:-:S07]  /*7270*/  IMAD R27, R13, R17, RZ ;  /* 0x000000110d1b7224 */ /* 0x010fce00078e02ff */
[----:B------:R-:W4:Y:S01]  /*7280*/  @!P3 LDC R9, c[0x0][0xb54] ;  /* 0x0002d500ff09bb82 */ /* 0x000f220000000800 */
[----:B------:R-:W-:-:S04]  /*7290*/  IMAD.WIDE.U32 R12, R12, R17, RZ ;  /* 0x000000110c0c7225 */ /* 0x000fc800078e00ff */
[----:B------:R-:W-:Y:S01]  /*72a0*/  IMAD.IADD R27, R13, 0x1, R27 ;  /* 0x000000010d1b7824 */ /* 0x000fe200078e021b */
[--C-:B---3--:R-:W-:Y:S01]  /*72b0*/  IADD3 R19, P2, P5, R14, R18, R4.reuse ;  /* 0x000000120e137210 */ /* 0x108fe20007d5e004 */
[----:B-1----:R-:W-:Y:S01]  /*72c0*/  @P4 IMAD.HI.U32 R14, R99, R26, RZ ;  /* 0x0000001a630e4227 */ /* 0x002fe200078e00ff */
[----:B------:R-:W-:-:S04]  /*72d0*/  SHF.R.S32.HI R18, RZ, 0x1f, R4 ;  /* 0x0000001fff127819 */ /* 0x000fc80000011404 */
[----:B------:R-:W-:Y:S02]  /*72e0*/  @P4 SHF.R.U32.HI R15, RZ, R33, R14 ;  /* 0x00000021ff0f4219 */ /* 0x000fe4000001160e */
[----:B------:R-:W-:Y:S02]  /*72f0*/  IADD3.X R14, R31, R35, R18, P2, P5 ;  /* 0x000000231f0e7210 */ /* 0x000fe400017ea412 */
[----:B------:R-:W-:Y:S01]  /*7300*/  IADD3 R12, P2, P5, R15, R19, R12 ;  /* 0x000000130f0c7210 */ /* 0x000fe20007d5e00c */
[--C-:B------:R-:W-:Y:S01]  /*7310*/  IMAD.MOV R26, RZ, RZ, -R15.reuse ;  /* 0x000000ffff1a7224 */ /* 0x100fe200078e0a0f */
[----:B------:R-:W-:-:S03]  /*7320*/  SHF.R.S32.HI R13, RZ, 0x1f, R15 ;  /* 0x0000001fff0d7819 */ /* 0x000fc6000001140f */
[----:B------:R-:W-:Y:S01]  /*7330*/  IMAD R15, R3, R26, R99 ;  /* 0x0000001a030f7224 */ /* 0x000fe200078e0263 */
[----:B------:R-:W-:-:S03]  /*7340*/  IADD3.X R13, R13, R14, R27, P2, P5 ;  /* 0x0000000e0d0d7210 */ /* 0x000fc600017ea41b */
[----:B0-----:R-:W-:Y:S01]  /*7350*/  IMAD R11, R11, R15, RZ ;  /* 0x0000000f0b0b7224 */ /* 0x001fe200078e02ff */
[----:B------:R-:W-:-:S05]  /*7360*/  SHF.R.S32.HI R17, RZ, 0x1f, R15 ;  /* 0x0000001fff117819 */ /* 0x000fca000001140f */
[C---:B------:R-:W-:Y:S02]  /*7370*/  IMAD R17, R10.reuse, R17, R11 ;  /* 0x000000110a117224 */ /* 0x040fe400078e020b */
[----:B------:R-:W-:-:S04]  /*7380*/  IMAD.WIDE.U32 R10, R10, R15, R12 ;  /* 0x0000000f0a0a7225 */ /* 0x000fc800078e000c */
[----:B------:R-:W-:Y:S01]  /*7390*/  IMAD.IADD R11, R11, 0x1, R17 ;  /* 0x000000010b0b7824 */ /* 0x000fe200078e0211 */
[----:B--2---:R-:W-:-:S04]  /*73a0*/  LEA R13, P2, R10, R8, 0x2 ;  /* 0x000000080a0d7211 */ /* 0x004fc800078410ff */
[----:B----4-:R-:W-:Y:S01]  /*73b0*/  LEA.HI.X R14, R10, R9, R11, 0x2, P2 ;  /* 0x000000090a0e7211 */ /* 0x010fe200010f140b */
[----:B------:R-:W-:Y:S08]  /*73c0*/  @P1 BRA `(.L_x_6710) ;  /* 0x0000000000101947 */ /* 0x000ff00003800000 */
[----:B------:R-:W-:Y:S05]  /*73d0*/  @!P0 BRA `(.L_x_6710) ;  /* 0x00000000000c8947 */ /* 0x000fea0003800000 */
[----:B------:R-:W2:Y:S04]  /*73e0*/  LDG.E R9, desc[UR36][R24.64] ;  /* 0x0000002418097981 */ /* 0x000ea8000c1e1900 */
[----:B-----5:R-:W2:Y:S02]  /*73f0*/  LDG.E R28, desc[UR36][R24.64+0x4] ;  /* 0x00000424181c7981 */ /* 0x020ea4000c1e1900 */
[----:B--2---:R-:W-:-:S07]  /*7400*/  IMAD.IADD R28, R28, 0x1, -R9 ;  /* 0x000000011c1c7824 */ /* 0x004fce00078e0a09 */
.L_x_6710:
[----:B------:R-:W-:Y:S01]  /*7410*/  SHFL.IDX PT, R8, R13, RZ, 0x1c1f ;  /* 0x001c1fff0d087589 */ /* 0x000fe200000e0000 */
[----:B------:R-:W-:Y:S01]  /*7420*/  IMAD R24, R16, 0x80, R223 ;  /* 0x0000008010187824 */ /* 0x000fe200078e02df */
[----:B------:R-:W-:Y:S01]  /*7430*/  LOP3.LUT P0, RZ, R206, 0x3, RZ, 0xc0, !PT ;  /* 0x00000003ceff7812 */ /* 0x000fe2000780c0ff */
[----:B-----5:R-:W-:Y:S01]  /*7440*/  IMAD R17, R28, R3, RZ ;  /* 0x000000031c117224 */ /* 0x020fe200078e02ff */
[----:B------:R-:W0:Y:S02]  /*7450*/  SHFL.IDX PT, R9, R14, RZ, 0x1c1f ;  /* 0x001c1fff0e097589 */ /* 0x000e2400000e0000 */
[C---:B------:R-:W-:Y:S02]  /*7460*/  IADD3 R12, R24.reuse, 0x8, RZ ;  /* 0x00000008180c7810 */ /* 0x040fe40007ffe0ff */
[----:B------:R-:W-:Y:S01]  /*7470*/  SHFL.IDX PT, R10, R13, 0x1, 0x1c1f ;  /* 0x003c1f000d0a7f89 */ /* 0x000fe200000e0000 */
[-C--:B------:R-:W-:Y:S02]  /*7480*/  ISETP.GE.OR P1, PT, R24, R17.reuse, P0 ;  /* 0x000000111800720c */ /* 0x080fe40000726670 */
[-C--:B------:R-:W-:Y:S01]  /*7490*/  ISETP.GE.OR P0, PT, R12, R17.reuse, P0 ;  /* 0x000000110c00720c */ /* 0x080fe20000706670 */
[----:B------:R-:W1:Y:S01]  /*74a0*/  SHFL.IDX PT, R11, R14, 0x1, 0x1c1f ;  /* 0x003c1f000e0b7f89 */ /* 0x000e6200000e0000 */
[----:B------:R-:W-:-:S09]  /*74b0*/  ISETP.GE.AND P2, PT, R24, R17, PT ;  /* 0x000000111800720c */ /* 0x000fd20003f46270 */
[----:B0-----:R0:W-:Y:S04]  /*74c0*/  @!P1 ST.E desc[UR36][R8.64], R156 ;  /* 0x0000009c08009985 */ /* 0x0011e8000c101924 */
[----:B-1----:R0:W-:Y:S01]  /*74d0*/  @!P0 ST.E desc[UR36][R10.64], R157 ;  /* 0x0000009d0a008985 */ /* 0x0021e2000c101924 */
[----:B------:R-:W-:Y:S01]  /*74e0*/  ISETP.GE.AND P0, PT, R12, R17, PT ;  /* 0x000000110c00720c */ /* 0x000fe20003f06270 */
[----:B------:R-:W-:-:S12]  /*74f0*/  @P3 BRA `(.L_x_6711) ;  /* 0x00000008007c3947 */ /* 0x000fd80003800000 */
[----:B0-----:R-:W-:Y:S01]  /*7500*/  IMAD R9, R204, 0x40, R153 ;  /* 0x00000040cc097824 */ /* 0x001fe200078e0299 */
[----:B------:R-:W0:Y:S01]  /*7510*/  @P4 LDC R51, c[0x0][0xbec] ;  /* 0x0002fb00ff334b82 */ /* 0x000e220000000800 */
[----:B------:R-:W-:Y:S02]  /*7520*/  ULDC.64 UR4, c[0x0][0xaa0] ;  /* 0x0002a80000047ab9 */ /* 0x000fe40000000a00 */
[----:B------:R-:W-:-:S04]  /*7530*/  IMAD.WIDE R88, R9, 0x2, R88 ;  /* 0x0000000209587825 */ /* 0x000fc800078e0258 */
[----:B------:R-:W-:Y:S01]  /*7540*/  IMAD R19, R18, UR4, RZ ;  /* 0x0000000412137c24 */ /* 0x000fe2000f8e02ff */
[----:B------:R-:W1:Y:S01]  /*7550*/  @P4 LDC R53, c[0x0][0xbf0] ;  /* 0x0002fc00ff354b82 */ /* 0x000e620000000800 */
[----:B------:R-:W-:Y:S02]  /*7560*/  IADD3 R13, P6, R88, 0x1000, RZ ;  /* 0x00001000580d7810 */ /* 0x000fe40007fde0ff */
[----:B------:R-:W-:Y:S01]  /*7570*/  IMAD R21, R4, UR5, R19 ;  /* 0x0000000504157c24 */ /* 0x000fe2000f8e0213 */
[----:B------:R-:W-:Y:S01]  /*7580*/  IADD3 R25, P5, R88, 0x2000, RZ ;  /* 0x0000200058197810 */ /* 0x000fe20007fbe0ff */
[----:B------:R-:W-:Y:S01]  /*7590*/  IMAD.WIDE.U32 R18, R4, UR4, RZ ;  /* 0x0000000404127c25 */ /* 0x000fe2000f8e00ff */
[----:B------:R-:W-:Y:S01]  /*75a0*/  LOP3.LUT R12, R13, 0x380, RZ, 0xc0, !PT ;  /* 0x000003800d0c7812 */ /* 0x000fe200078ec0ff */
[----:B------:R-:W-:Y:S01]  /*75b0*/  ULDC.64 UR4, c[0x0][0xae8] ;  /* 0x0002ba0000047ab9 */ /* 0x000fe20000000a00 */
[----:B------:R-:W-:Y:S01]  /*75c0*/  IADD3 R29, P3, R88, 0x3000, RZ ;  /* 0x00003000581d7810 */ /* 0x000fe20007f7e0ff */
[----:B------:R-:W-:Y:S01]  /*75d0*/  IMAD.IADD R19, R19, 0x1, R21 ;  /* 0x0000000113137824 */ /* 0x000fe200078e0215 */
[----:B------:R-:W-:Y:S01]  /*75e0*/  SHF.R.U64 R12, R12, 0x3, RZ ;  /* 0x000000030c0c7819 */ /* 0x000fe200000012ff */
[----:B------:R-:W-:Y:S01]  /*75f0*/  IMAD R21, R154, 0x20, R204 ;  /* 0x000000209a157824 */ /* 0x000fe200078e02cc */
[----:B------:R-:W-:Y:S01]  /*7600*/  IADD3 R33, P2, R88, 0x4000, RZ ;  /* 0x0000400058217810 */ /* 0x000fe20007f5e0ff */
[----:B------:R-:W-:Y:S01]  /*7610*/  IMAD.WIDE.U32 R18, R2, UR4, R18 ;  /* 0x0000000402127c25 */ /* 0x000fe2000f8e0012 */
[----:B------:R-:W-:-:S02]  /*7620*/  LOP3.LUT R12, R12, R13, RZ, 0x3c, !PT ;  /* 0x0000000d0c0c7212 */ /* 0x000fc400078e3cff */
[----:B------:R-:W-:Y:S01]  /*7630*/  IADD3 R37, P1, R88, 0x5000, RZ ;  /* 0x0000500058257810 */ /* 0x000fe20007f3e0ff */
[----:B------:R-:W-:Y:S01]  /*7640*/  IMAD R20, R16, 0x80, R21 ;  /* 0x0000008010147824 */ /* 0x000fe200078e0215 */
[C---:B------:R-:W-:Y:S01]  /*7650*/  IADD3 R41, P0, R88.reuse, 0x6000, RZ ;  /* 0x0000600058297810 */ /* 0x040fe20007f1e0ff */
[----:B------:R-:W-:Y:S01]  /*7660*/  IMAD.X R13, RZ, RZ, R89, P6 ;  /* 0x000000ffff0d7224 */ /* 0x000fe200030e0659 */
[----:B------:R-:W-:Y:S01]  /*7670*/  IADD3 R9, P6, R88, 0x7000, RZ ;  /* 0x0000700058097810 */ /* 0x000fe20007fde0ff */
[----:B------:R-:W-:Y:S01]  /*7680*/  IMAD R19, R2, UR5, R19 ;  /* 0x0000000502137c24 */ /* 0x000fe2000f8e0213 */
[----:B------:R-:W-:Y:S01]  /*7690*/  SHF.R.S32.HI R49, RZ, 0x1f, R22 ;  /* 0x0000001fff317819 */ /* 0x000fe20000011416 */
[----:B0-----:R-:W-:Y:S01]  /*76a0*/  @P4 IMAD.HI.U32 R2, R20, R51, RZ ;  /* 0x0000003314024227 */ /* 0x001fe200078e00ff */
[----:B------:R-:W-:Y:S01]  /*76b0*/  LOP3.LUT R24, R25, 0x380, RZ, 0xc0, !PT ;  /* 0x0000038019187812 */ /* 0x000fe200078ec0ff */
[----:B------:R-:W-:Y:S01]  /*76c0*/  ULDC.64 UR4, c[0x0][0xaf0] ;  /* 0x0002bc0000047ab9 */ /* 0x000fe20000000a00 */
[----:B------:R-:W-:-:S02]  /*76d0*/  LOP3.LUT R28, R29, 0x380, RZ, 0xc0, !PT ;  /* 0x000003801d1c7812 */ /* 0x000fc400078ec0ff */
[----:B------:R-:W-:Y:S02]  /*76e0*/  LOP3.LUT R32, R33, 0x380, RZ, 0xc0, !PT ;  /* 0x0000038021207812 */ /* 0x000fe400078ec0ff */
[----:B------:R-:W-:Y:S01]  /*76f0*/  LOP3.LUT R36, R37, 0x380, RZ, 0xc0, !PT ;  /* 0x0000038025247812 */ /* 0x000fe200078ec0ff */
[----:B------:R-:W-:Y:S01]  /*7700*/  IMAD.MOV.U32 R21, RZ, RZ, R20 ;  /* 0x000000ffff157224 */ /* 0x000fe200078e0014 */
[----:B------:R-:W-:Y:S01]  /*7710*/  LOP3.LUT R40, R41, 0x380, RZ, 0xc0, !PT ;  /* 0x0000038029287812 */ /* 0x000fe200078ec0ff */
[----:B------:R-:W-:Y:S01]  /*7720*/  IMAD.X R45, RZ, RZ, R89, P6 ;  /* 0x000000ffff2d7224 */ /* 0x000fe200030e0659 */
[----:B------:R-:W-:Y:S02]  /*7730*/  LOP3.LUT R8, R9, 0x380, RZ, 0xc0, !PT ;  /* 0x0000038009087812 */ /* 0x000fe400078ec0ff */
[----:B------:R-:W-:Y:S01]  /*7740*/  LOP3.LUT R11, R88, 0x380, RZ, 0xc0, !PT ;  /* 0x00000380580b7812 */ /* 0x000fe200078ec0ff */
[----:B------:R-:W-:Y:S01]  /*7750*/  IMAD R49, R49, UR4, RZ ;  /* 0x0000000431317c24 */ /* 0x000fe2000f8e02ff */
[----:B------:R-:W-:Y:S01]  /*7760*/  SHF.R.U64 R24, R24, 0x3, RZ ;  /* 0x0000000318187819 */ /* 0x000fe200000012ff */
[----:B------:R-:W5:Y:S01]  /*7770*/  LD.E.128 R12, desc[UR36][R12.64] ;  /* 0x000000240c0c7980 */ /* 0x000f62000c101d00 */
[----:B------:R-:W-:-:S02]  /*7780*/  SHF.R.U64 R28, R28, 0x3, RZ ;  /* 0x000000031c1c7819 */ /* 0x000fc400000012ff */
[----:B------:R-:W-:Y:S02]  /*7790*/  SHF.R.U64 R32, R32, 0x3, RZ ;  /* 0x0000000320207819 */ /* 0x000fe400000012ff */
[----:B------:R-:W-:Y:S02]  /*77a0*/  SHF.R.U64 R36, R36, 0x3, RZ ;  /* 0x0000000324247819 */ /* 0x000fe400000012ff */
[----:B------:R-:W-:Y:S02]  /*77b0*/  SHF.R.U64 R40, R40, 0x3, RZ ;  /* 0x0000000328287819 */ /* 0x000fe400000012ff */
[----:B-1----:R-:W-:Y:S02]  /*77c0*/  @P4 SHF.R.U32.HI R21, RZ, R53, R2 ;  /* 0x00000035ff154219 */ /* 0x002fe40000011602 */
[----:B------:R-:W-:Y:S02]  /*77d0*/  SHF.R.U64 R8, R8, 0x3, RZ ;  /* 0x0000000308087819 */ /* 0x000fe400000012ff */
[----:B------:R-:W-:Y:S01]  /*77e0*/  SHF.R.U64 R11, R11, 0x3, RZ ;  /* 0x000000030b0b7819 */ /* 0x000fe200000012ff */
[----:B------:R-:W-:Y:S01]  /*77f0*/  IMAD R49, R22, UR5, R49 ;  /* 0x0000000516317c24 */ /* 0x000fe2000f8e0231 */
[----:B------:R-:W-:Y:S01]  /*7800*/  LOP3.LUT R24, R24, R25, RZ, 0x3c, !PT ;  /* 0x0000001918187212 */ /* 0x000fe200078e3cff */
[----:B------:R-:W-:Y:S01]  /*7810*/  IMAD.WIDE.U32 R18, R22, UR4, R18 ;  /* 0x0000000416127c25 */ /* 0x000fe2000f8e0012 */
        /* <DEDUP_REMOVED lines=10> */
[----:B------:R-:W-:Y:S01]  /*78c0*/  SHF.R.S32.HI R2, RZ, 0x1f, R21 ;  /* 0x0000001fff027819 */ /* 0x000fe20000011415 */
[----:B------:R-:W-:Y:S01]  /*78d0*/  IMAD.X R41, RZ, RZ, R89, P0 ;  /* 0x000000ffff297224 */ /* 0x000fe200000e0659 */
[----:B------:R-:W-:Y:S01]  /*78e0*/  LOP3.LUT R88, R11, R88, RZ, 0x3c, !PT ;  /* 0x000000580b587212 */ /* 0x000fe200078e3cff */
[----:B------:R-:W-:Y:S01]  /*78f0*/  IMAD.MOV R4, RZ, RZ, -R21 ;  /* 0x000000ffff047224 */ /* 0x000fe200078e0a15 */
[----:B------:R-:W5:Y:S01]  /*7900*/  LD.E.128 R24, desc[UR36][R24.64] ;  /* 0x0000002418187980 */ /* 0x000f62000c101d00 */
[----:B------:R-:W-:-:S02]  /*7910*/  IMAD.IADD R19, R19, 0x1, R49 ;  /* 0x0000000113137824 */ /* 0x000fc400078e0231 */
[----:B------:R-:W-:Y:S01]  /*7920*/  IMAD R49, R3, R4, R20 ;  /* 0x0000000403317224 */ /* 0x000fe200078e0214 */
[----:B------:R0:W5:Y:S01]  /*7930*/  LD.E.128 R8, desc[UR36][R88.64] ;  /* 0x0000002458087980 */ /* 0x000162000c101d00 */
[----:B------:R-:W-:-:S03]  /*7940*/  IMAD R2, R2, UR4, RZ ;  /* 0x0000000402027c24 */ /* 0x000fc6000f8e02ff */
[----:B------:R-:W5:Y:S01]  /*7950*/  LD.E.128 R28, desc[UR36][R28.64] ;  /* 0x000000241c1c7980 */ /* 0x000f62000c101d00 */
[----:B------:R-:W-:-:S03]  /*7960*/  IMAD R51, R21, UR5, R2 ;  /* 0x0000000515337c24 */ /* 0x000fc6000f8e0202 */
[----:B------:R-:W5:Y:S01]  /*7970*/  LD.E.128 R32, desc[UR36][R32.64] ;  /* 0x0000002420207980 */ /* 0x000f62000c101d00 */
[----:B------:R-:W-:-:S03]  /*7980*/  SHF.R.S32.HI R4, RZ, 0x1f, R49 ;  /* 0x0000001fff047819 */ /* 0x000fc60000011431 */
[----:B------:R-:W5:Y:S04]  /*7990*/  LD.E.128 R36, desc[UR36][R36.64] ;  /* 0x0000002424247980 */ /* 0x000f68000c101d00 */
[----:B------:R-:W5:Y:S04]  /*79a0*/  LD.E.128 R40, desc[UR36][R40.64] ;  /* 0x0000002428287980 */ /* 0x000f68000c101d00 */
[----:B------:R-:W5:Y:S01]  /*79b0*/  LD.E.128 R44, desc[UR36][R44.64] ;  /* 0x000000242c2c7980 */ /* 0x000f62000c101d00 */
[----:B------:R-:W-:Y:S01]  /*79c0*/  IMAD.WIDE.U32 R2, R21, UR4, R18 ;  /* 0x0000000415027c25 */ /* 0x000fe2000f8e0012 */
[----:B------:R-:W-:Y:S01]  /*79d0*/  ULDC.64 UR4, c[0x0][0xad8] ;  /* 0x0002b60000047ab9 */ /* 0x000fe20000000a00 */
[----:B------:R-:W-:Y:S01]  /*79e0*/  @!PT LDS RZ, [RZ] ;  /* 0x00000000fffff984 */ /* 0x000fe20000000800 */
[----:B------:R-:W-:Y:S01]  /*79f0*/  @!PT LDS RZ, [RZ] ;  /* 0x00000000fffff984 */ /* 0x000fe20000000800 */
[----:B------:R-:W-:Y:S01]  /*7a00*/  @!PT LDS RZ, [RZ] ;  /* 0x00000000fffff984 */ /* 0x000fe20000000800 */
[----:B------:R-:W-:Y:S01]  /*7a10*/  @!PT LDS RZ, [RZ] ;  /* 0x00000000fffff984 */ /* 0x000fe20000000800 */
[----:B------:R1:W-:Y:S06]  /*7a20*/  MEMBAR.ALL.CTA ;  /* 0x0000000000007992 */ /* 0x0003ec0000008000 */
[----:B-1----:R-:W1:Y:S01]  /*7a30*/  FENCE.VIEW.ASYNC.S ;  /* 0x00000000000073c6 */ /* 0x002e620000000000 */
[----:B------:R-:W-:-:S02]  /*7a40*/  IMAD R20, R16, 0x80, R204 ;  /* 0x0000008010147824 */ /* 0x000fc400078e02cc */
[----:B------:R-:W-:Y:S02]  /*7a50*/  IMAD.IADD R3, R3, 0x1, R51 ;  /* 0x0000000103037824 */ /* 0x000fe400078e0233 */
[----:B------:R-:W-:Y:S01]  /*7a60*/  IMAD R16, R4, UR4, RZ ;  /* 0x0000000404107c24 */ /* 0x000fe2000f8e02ff */
[C---:B------:R-:W-:Y:S01]  /*7a70*/  IADD3 R4, R20.reuse, 0x20, RZ ;  /* 0x0000002014047810 */ /* 0x040fe20007ffe0ff */
[----:B------:R-:W-:Y:S01]  /*7a80*/  IMAD.WIDE.U32 R2, R49, UR4, R2 ;  /* 0x0000000431027c25 */ /* 0x000fe2000f8e0002 */
[----:B------:R-:W-:-:S03]  /*7a90*/  ISETP.GE.AND P2, PT, R20, R17, PT ;  /* 0x000000111400720c */ /* 0x000fc60003f46270 */
[----:B------:R-:W-:Y:S01]  /*7aa0*/  IMAD R19, R49, UR5, R16 ;  /* 0x0000000531137c24 */ /* 0x000fe2000f8e0210 */
[-C--:B------:R-:W-:Y:S01]  /*7ab0*/  ISETP.GE.AND P0, PT, R4, R17.reuse, PT ;  /* 0x000000110400720c */ /* 0x080fe20003f06270 */
[----:B------:R-:W-:Y:S01]  /*7ac0*/  VIADD R0, R0, 0x28820 ;  /* 0x0002882000007836 */ /* 0x000fe20000000000 */
[----:B------:R-:W-:Y:S01]  /*7ad0*/  ULDC.64 UR4, c[0x0][0xa80] ;  /* 0x0002a00000047ab9 */ /* 0x000fe20000000a00 */
[----:B------:R-:W-:Y:S01]  /*7ae0*/  VIADD R4, R20, 0x40 ;  /* 0x0000004014047836 */ /* 0x000fe20000000000 */
[----:B------:R-:W-:Y:S01]  /*7af0*/  LEA R16, P3, R2, UR4, 0x1 ;  /* 0x0000000402107c11 */ /* 0x000fe2000f8608ff */
[----:B------:R-:W-:Y:S01]  /*7b00*/  IMAD.IADD R3, R3, 0x1, R19 ;  /* 0x0000000103037824 */ /* 0x000fe200078e0213 */
[----:B------:R-:W-:Y:S02]  /*7b10*/  PRMT R0, RZ, 0x654, R0 ;  /* 0x00000654ff007816 */ /* 0x000fe40000000000 */
[----:B------:R-:W-:Y:S02]  /*7b20*/  ISETP.GE.AND P1, PT, R4, R17, PT ;  /* 0x000000110400720c */ /* 0x000fe40003f26270 */
[----:B------:R-:W-:Y:S01]  /*7b30*/  LEA.HI.X R4, R2, UR5, R3, 0x1, P3 ;  /* 0x0000000502047c11 */ /* 0x000fe200098f0c03 */
[----:B-1----:R0:W1:Y:S01]  /*7b40*/  SHFL.IDX PT, R18, R16, RZ, 0x181f ;  /* 0x00181fff10127589 */ /* 0x00206200000e0000 */
[----:B------:R2:W-:Y:S01]  /*7b50*/  SYNCS.ARRIVE.TRANS64.RED.A1T0 RZ, [R0+URZ], RZ ;  /* 0x000000ff00ff79a7 */ /* 0x0005e2000810043f */
[----:B------:R-:W-:Y:S02]  /*7b60*/  BSSY B1, `(.L_x_6712) ;  /* 0x000000c000017945 */ /* 0x000fe40003800000 */
[----:B--2---:R0:W2:Y:S02]  /*7b70*/  SHFL.IDX PT, R0, R4, RZ, 0x181f ;  /* 0x00181fff04007589 */ /* 0x0040a400000e0000 */
[----:B------:R-:W-:Y:S05]  /*7b80*/  @P2 BRA `(.L_x_6713) ;  /* 0x0000000000242947 */ /* 0x000fea0003800000 */
[----:B------:R-:W-:Y:S02]  /*7b90*/  ULDC UR4, c[0x0][0xac8] ;  /* 0x0002b20000047ab9 */ /* 0x000fe40000000800 */
[----:B------:R-:W-:Y:S02]  /*7ba0*/  ISETP.GE.AND P2, PT, R153, UR4, PT ;  /* 0x0000000499007c0c */ /* 0x000fe4000bf46270 */
[----:B------:R-:W-:-:S11]  /*7bb0*/  ISETP.GE.AND P3, PT, R23, UR4, PT ;  /* 0x0000000417007c0c */ /* 0x000fd6000bf66270 */
[-C--:B-1----:R-:W-:Y:S02]  /*7bc0*/  @!P2 LEA R2, P4, R153, R18.reuse, 0x1 ;  /* 0x000000129902a211 */ /* 0x082fe400078808ff */
[----:B------:R-:W-:Y:S02]  /*7bd0*/  @!P3 LEA R18, P5, R23, R18, 0x1 ;  /* 0x000000121712b211 */ /* 0x000fe400078a08ff */
[-C--:B--2---:R-:W-:Y:S02]  /*7be0*/  @!P2 LEA.HI.X R3, R153, R0.reuse, R227, 0x1, P4 ;  /* 0x000000009903a211 */ /* 0x084fe400020f0ce3 */
[----:B------:R-:W-:-:S03]  /*7bf0*/  @!P3 LEA.HI.X R19, R23, R0, R226, 0x1, P5 ;  /* 0x000000001713b211 */ /* 0x000fc600028f0ce2 */
[----:B-----5:R3:W-:Y:S04]  /*7c00*/  @!P2 ST.E.128 desc[UR36][R2.64], R8 ;  /* 0x000000080200a985 */ /* 0x0207e8000c101d24 */
[----:B------:R3:W-:Y:S02]  /*7c10*/  @!P3 ST.E.128 desc[UR36][R18.64], R32 ;  /* 0x000000201200b985 */ /* 0x0007e4000c101d24 */
.L_x_6713:
[----:B------:R-:W-:Y:S05]  /*7c20*/  BSYNC B1 ;  /* 0x0000000000017941 */ /* 0x000fea0003800000 */
.L_x_6712:
[----:B--2---:R2:W4:Y:S01]  /*7c30*/  SHFL.IDX PT, R0, R4, 0x1, 0x181f ;  /* 0x00381f0004007f89 */ /* 0x00452200000e0000 */
[----:B------:R-:W-:Y:S03]  /*7c40*/  BSSY B1, `(.L_x_6714) ;  /* 0x000000c000017945 */ /* 0x000fe60003800000 */
[----:B---3-5:R2:W3:Y:S01]  /*7c50*/  SHFL.IDX PT, R8, R16, 0x1, 0x181f ;  /* 0x00381f0010087f89 */ /* 0x0284e200000e0000 */
[----:B------:R-:W-:Y:S05]  /*7c60*/  @P0 BRA `(.L_x_6715) ;  /* 0x0000000000240947 */ /* 0x000fea0003800000 */
[----:B------:R-:W-:Y:S02]  /*7c70*/  ULDC UR4, c[0x0][0xac8] ;  /* 0x0002b20000047ab9 */ /* 0x000fe40000000800 */
[----:B------:R-:W-:Y:S02]  /*7c80*/  ISETP.GE.AND P3, PT, R153, UR4, PT ;  /* 0x0000000499007c0c */ /* 0x000fe4000bf66270 */
[----:B------:R-:W-:-:S11]  /*7c90*/  ISETP.GE.AND P4, PT, R23, UR4, PT ;  /* 0x0000000417007c0c */ /* 0x000fd6000bf86270 */
[-C--:B---3--:R-:W-:Y:S02]  /*7ca0*/  @!P3 LEA R2, P0, R153, R8.reuse, 0x1 ;  /* 0x000000089902b211 */ /* 0x088fe400078008ff */
[----:B------:R-:W-:Y:S02]  /*7cb0*/  @!P4 LEA R8, P2, R23, R8, 0x1 ;  /* 0x000000081708c211 */ /* 0x000fe400078408ff */
[-C--:B----4-:R-:W-:Y:S02]  /*7cc0*/  @!P3 LEA.HI.X R3, R153, R0.reuse, R227, 0x1, P0 ;  /* 0x000000009903b211 */ /* 0x090fe400000f0ce3 */
[----:B------:R-:W-:-:S03]  /*7cd0*/  @!P4 LEA.HI.X R9, R23, R0, R226, 0x1, P2 ;  /* 0x000000001709c211 */ /* 0x000fc600010f0ce2 */
[----:B------:R3:W-:Y:S04]  /*7ce0*/  @!P3 ST.E.128 desc[UR36][R2.64], R12 ;  /* 0x0000000c0200b985 */ /* 0x0007e8000c101d24 */
[----:B------:R3:W-:Y:S02]  /*7cf0*/  @!P4 ST.E.128 desc[UR36][R8.64], R36 ;  /* 0x000000240800c985 */ /* 0x0007e4000c101d24 */
.L_x_6715:
[----:B------:R-:W-:Y:S05]  /*7d00*/  BSYNC B1 ;  /* 0x0000000000017941 */ /* 0x000fea0003800000 */
.L_x_6714:
[----:B----4-:R4:W0:Y:S01]  /*7d10*/  SHFL.IDX PT, R0, R4, 0x2, 0x181f ;  /* 0x00581f0004007f89 */ /* 0x01082200000e0000 */
[----:B------:R-:W-:Y:S03]  /*7d20*/  BSSY B1, `(.L_x_6716) ;  /* 0x000000c000017945 */ /* 0x000fe60003800000 */
[----:B---3--:R4:W3:Y:S01]  /*7d30*/  SHFL.IDX PT, R8, R16, 0x2, 0x181f ;  /* 0x00581f0010087f89 */ /* 0x0088e200000e0000 */
[----:B------:R-:W-:Y:S05]  /*7d40*/  @P1 BRA `(.L_x_6717) ;  /* 0x0000000000241947 */ /* 0x000fea0003800000 */
[----:B------:R-:W-:Y:S02]  /*7d50*/  ULDC UR4, c[0x0][0xac8] ;  /* 0x0002b20000047ab9 */ /* 0x000fe40000000800 */
[----:B------:R-:W-:Y:S02]  /*7d60*/  ISETP.GE.AND P2, PT, R153, UR4, PT ;  /* 0x0000000499007c0c */ /* 0x000fe4000bf46270 */
[----:B------:R-:W-:-:S11]  /*7d70*/  ISETP.GE.AND P3, PT, R23, UR4, PT ;  /* 0x0000000417007c0c */ /* 0x000fd6000bf66270 */
[-C--:B---3--:R-:W-:Y:S02]  /*7d80*/  @!P2 LEA R2, P0, R153, R8.reuse, 0x1 ;  /* 0x000000089902a211 */ /* 0x088fe400078008ff */
[----:B------:R-:W-:Y:S02]  /*7d90*/  @!P3 LEA R8, P1, R23, R8, 0x1 ;  /* 0x000000081708b211 */ /* 0x000fe400078208ff */
[-C--:B0-----:R-:W-:Y:S02]  /*7da0*/  @!P2 LEA.HI.X R3, R153, R0.reuse, R227, 0x1, P0 ;  /* 0x000000009903a211 */ /* 0x081fe400000f0ce3 */
[----:B------:R-:W-:-:S03]  /*7db0*/  @!P3 LEA.HI.X R9, R23, R0, R226, 0x1, P1 ;  /* 0x000000001709b211 */ /* 0x000fc600008f0ce2 */
[----:B------:R0:W-:Y:S04]  /*7dc0*/  @!P2 ST.E.128 desc[UR36][R2.64], R24 ;  /* 0x000000180200a985 */ /* 0x0001e8000c101d24 */
[----:B------:R0:W-:Y:S02]  /*7dd0*/  @!P3 ST.E.128 desc[UR36][R8.64], R40 ;  /* 0x000000280800b985 */ /* 0x0001e4000c101d24 */
.L_x_6717:
[----:B------:R-:W-:Y:S05]  /*7de0*/  BSYNC B1 ;  /* 0x0000000000017941 */ /* 0x000fea0003800000 */
.L_x_6716:
[----:B0-----:R-:W-:Y:S01]  /*7df0*/  VIADD R0, R20, 0x60 ;  /* 0x0000006014007836 */ /* 0x001fe20000000000 */
[----:B--2-4-:R-:W0:Y:S04]  /*7e00*/  SHFL.IDX PT, R4, R4, 0x3, 0x181f ;  /* 0x00781f0004047f89 */ /* 0x014e2800000e0000 */
[----:B------:R-:W-:Y:S01]  /*7e10*/  ISETP.GE.AND P0, PT, R0, R17, PT ;  /* 0x000000110000720c */ /* 0x000fe20003f06270 */
[----:B------:R-:W2:-:S12]  /*7e20*/  SHFL.IDX PT, R16, R16, 0x3, 0x181f ;  /* 0x00781f0010107f89 */ /* 0x000e9800000e0000 */
[----:B------:R-:W-:Y:S05]  /*7e30*/  @P0 BRA `(.L_x_6718) ;  /* 0x0000001400d80947 */ /* 0x000fea0003800000 */
[----:B------:R-:W-:Y:S02]  /*7e40*/  ULDC UR4, c[0x0][0xac8] ;  /* 0x0002b20000047ab9 */ /* 0x000fe40000000800 */
[----:B------:R-:W-:-:S13]  /*7e50*/  ISETP.GE.AND P1, PT, R153, UR4, PT ;  /* 0x0000000499007c0c */ /* 0x000fda000bf26270 */
[----:B--2---:R-:W-:-:S04]  /*7e60*/  @!P1 LEA R2, P0, R153, R16, 0x1 ;  /* 0x0000001099029211 */ /* 0x004fc800078008ff */
[----:B0-----:R-:W-:Y:S02]  /*7e70*/  @!P1 LEA.HI.X R3, R153, R4, R227, 0x1, P0 ;  /* 0x0000000499039211 */ /* 0x001fe400000f0ce3 */
[----:B------:R-:W-:-:S03]  /*7e80*/  ISETP.GE.AND P0, PT, R23, UR4, PT ;  /* 0x0000000417007c0c */ /* 0x000fc6000bf06270 */
[----:B------:R0:W-:Y:S10]  /*7e90*/  @!P1 ST.E.128 desc[UR36][R2.64], R28 ;  /* 0x0000001c02009985 */ /* 0x0001f4000c101d24 */
[----:B------:R-:W-:Y:S05]  /*7ea0*/  @P0 BRA `(.L_x_6718) ;  /* 0x0000001400bc0947 */ /* 0x000fea0003800000 */
[----:B0-----:R-:W-:-:S04]  /*7eb0*/  LEA R2, P0, R23, R16, 0x1 ;  /* 0x0000001017027211 */ /* 0x001fc800078008ff */
[----:B------:R-:W-:-:S05]  /*7ec0*/  LEA.HI.X R3, R23, R4, R226, 0x1, P0 ;  /* 0x0000000417037211 */ /* 0x000fca00000f0ce2 */
[----:B------:R0:W-:Y:S01]  /*7ed0*/  ST.E.128 desc[UR36][R2.64], R44 ;  /* 0x0000002c02007985 */ /* 0x0001e2000c101d24 */
[----:B------:R-:W-:Y:S05]  /*7ee0*/  BRA `(.L_x_6718) ;  /* 0x0000001400ac7947 */ /* 0x000fea0003800000 */
.L_x_6711:
[----:B0-----:R-:W0:Y:S01]  /*7ef0*/  @P4 LDC R10, c[0x0][0xbec] ;  /* 0x0002fb00ff0a4b82 */ /* 0x001e220000000800 */
[----:B------:R-:W-:Y:S01]  /*7f00*/  ULDC.64 UR4, c[0x0][0xb08] ;  /* 0x0002c20000047ab9 */ /* 0x000fe20000000a00 */
[----:B------:R-:W-:Y:S01]  /*7f10*/  ULDC.64 UR6, c[0x0][0xb30] ;  /* 0x0002cc0000067ab9 */ /* 0x000fe20000000a00 */
[----:B------:R-:W-:Y:S01]  /*7f20*/  IMAD R11, R18, UR4, RZ ;  /* 0x00000004120b7c24 */ /* 0x000fe2000f8e02ff */
[----:B------:R-:W-:Y:S01]  /*7f30*/  BSSY B1, `(.L_x_6719) ;  /* 0x000006a000017945 */ /* 0x000fe20003800000 */
[----:B------:R-:W-:-:S03]  /*7f40*/  IMAD.WIDE.U32 R8, R4, UR4, RZ ;  /* 0x0000000404087c25 */ /* 0x000fc6000f8e00ff */
[----:B------:R-:W1:Y:S01]  /*7f50*/  @P4 LDC R15, c[0x0][0xbf0] ;  /* 0x0002fc00ff0f4b82 */ /* 0x000e620000000800 */
[----:B------:R-:W-:Y:S01]  /*7f60*/  IMAD R11, R4, UR5, R11 ;  /* 0x00000005040b7c24 */ /* 0x000fe2000f8e020b */
[----:B------:R-:W-:-:S03]  /*7f70*/  ULDC.64 UR4, c[0x0][0xb38] ;  /* 0x0002ce0000047ab9 */ /* 0x000fc60000000a00 */
[----:B------:R-:W-:Y:S01]  /*7f80*/  IMAD.IADD R9, R9, 0x1, R11 ;  /* 0x0000000109097824 */ /* 0x000fe200078e020b */
[----:B------:R-:W-:Y:S01]  /*7f90*/  SHF.R.S32.HI R11, RZ, 0x1f, R22 ;  /* 0x0000001fff0b7819 */ /* 0x000fe20000011416 */
[----:B------:R-:W-:-:S04]  /*7fa0*/  IMAD.WIDE.U32 R8, R2, UR4, R8 ;  /* 0x0000000402087c25 */ /* 0x000fc8000f8e0008 */
[----:B------:R-:W-:Y:S01]  /*7fb0*/  IMAD R9, R2, UR5, R9 ;  /* 0x0000000502097c24 */ /* 0x000fe2000f8e0209 */
[----:B------:R-:W-:Y:S02]  /*7fc0*/  ULDC.64 UR4, c[0x0][0xb40] ;  /* 0x0002d00000047ab9 */ /* 0x000fe40000000a00 */
[----:B------:R-:W-:Y:S02]  /*7fd0*/  IMAD R11, R11, UR4, RZ ;  /* 0x000000040b0b7c24 */ /* 0x000fe4000f8e02ff */
[----:B0-----:R-:W-:-:S04]  /*7fe0*/  @P4 IMAD.HI.U32 R10, R99, R10, RZ ;  /* 0x0000000a630a4227 */ /* 0x001fc800078e00ff */
[C---:B------:R-:W-:Y:S02]  /*7ff0*/  IMAD R13, R22.reuse, UR5, R11 ;  /* 0x00000005160d7c24 */ /* 0x040fe4000f8e020b */
[----:B------:R-:W-:Y:S01]  /*8000*/  IMAD.WIDE.U32 R8, R22, UR4, R8 ;  /* 0x0000000416087c25 */ /* 0x000fe2000f8e0008 */
[----:B------:R-:W-:-:S03]  /*8010*/  ULDC.64 UR4, c[0x0][0xb48] ;  /* 0x0002d20000047ab9 */ /* 0x000fc60000000a00 */
[----:B------:R-:W-:Y:S01]  /*8020*/  IMAD.MOV.U32 R11, RZ, RZ, R99 ;  /* 0x000000ffff0b7224 */ /* 0x000fe200078e0063 */
[----:B-1----:R-:W-:Y:S01]  /*8030*/  @P4 SHF.R.U32.HI R11, RZ, R15, R10 ;  /* 0x0000000fff0b4219 */ /* 0x002fe2000001160a */
[----:B------:R-:W-:-:S03]  /*8040*/  IMAD.IADD R9, R9, 0x1, R13 ;  /* 0x0000000109097824 */ /* 0x000fc600078e020d */
[--C-:B------:R-:W-:Y:S01]  /*8050*/  SHF.R.S32.HI R2, RZ, 0x1f, R11.reuse ;  /* 0x0000001fff027819 */ /* 0x100fe2000001140b */
[----:B------:R-:W-:Y:S02]  /*8060*/  IMAD.MOV R4, RZ, RZ, -R11 ;  /* 0x000000ffff047224 */ /* 0x000fe400078e0a0b */
[----:B------:R-:W-:-:S04]  /*8070*/  IMAD.WIDE.U32 R8, R202, UR4, R8 ;  /* 0x00000004ca087c25 */ /* 0x000fc8000f8e0008 */
[----:B------:R-:W-:Y:S02]  /*8080*/  IMAD R13, R3, R4, R99 ;  /* 0x00000004030d7224 */ /* 0x000fe400078e0263 */
[----:B------:R-:W-:Y:S02]  /*8090*/  IMAD R2, R2, UR6, RZ ;  /* 0x0000000602027c24 */ /* 0x000fe4000f8e02ff */
[----:B------:R-:W-:Y:S01]  /*80a0*/  IMAD R9, R202, UR5, R9 ;  /* 0x00000005ca097c24 */ /* 0x000fe2000f8e0209 */
[----:B------:R-:W-:Y:S01]  /*80b0*/  SHF.R.S32.HI R4, RZ, 0x1f, R13 ;  /* 0x0000001fff047819 */ /* 0x000fe2000001140d */
[C---:B------:R-:W-:Y:S01]  /*80c0*/  IMAD R15, R11.reuse, UR7, R2 ;  /* 0x000000070b0f7c24 */ /* 0x040fe2000f8e0202 */
[----:B------:R-:W-:Y:S01]  /*80d0*/  ULDC.64 UR4, c[0x0][0xb28] ;  /* 0x0002ca0000047ab9 */ /* 0x000fe20000000a00 */
[----:B------:R-:W-:-:S04]  /*80e0*/  IMAD.WIDE.U32 R2, R11, UR6, R8 ;  /* 0x000000060b027c25 */ /* 0x000fc8000f8e0008 */
[----:B------:R-:W-:Y:S02]  /*80f0*/  IMAD R4, R4, UR4, RZ ;  /* 0x0000000404047c24 */ /* 0x000fe4000f8e02ff */
[----:B------:R-:W-:Y:S02]  /*8100*/  IMAD.IADD R3, R3, 0x1, R15 ;  /* 0x0000000103037824 */ /* 0x000fe400078e020f */
[C---:B------:R-:W-:Y:S02]  /*8110*/  IMAD R9, R13.reuse, UR5, R4 ;  /* 0x000000050d097c24 */ /* 0x040fe4000f8e0204 */
[----:B------:R-:W-:Y:S01]  /*8120*/  IMAD.WIDE.U32 R2, R13, UR4, R2 ;  /* 0x000000040d027c25 */ /* 0x000fe2000f8e0002 */
[----:B------:R-:W-:-:S03]  /*8130*/  ULDC.64 UR4, c[0x0][0xb00] ;  /* 0x0002c00000047ab9 */ /* 0x000fc60000000a00 */
[----:B------:R-:W-:Y:S01]  /*8140*/  VIADD R4, R0, 0x28820 ;  /* 0x0002882000047836 */ /* 0x000fe20000000000 */
[----:B------:R-:W-:Y:S01]  /*8150*/  LEA R0, P1, R2, UR4, 0x2 ;  /* 0x0000000402007c11 */ /* 0x000fe2000f8210ff */
[----:B------:R-:W-:-:S03]  /*8160*/  IMAD.IADD R3, R3, 0x1, R9 ;  /* 0x0000000103037824 */ /* 0x000fc600078e0209 */
[----:B------:R-:W-:Y:S02]  /*8170*/  PRMT R8, RZ, 0x654, R4 ;  /* 0x00000654ff087816 */ /* 0x000fe40000000004 */
[----:B------:R-:W-:Y:S02]  /*8180*/  LEA.HI.X R4, R2, UR5, R3, 0x2, P1 ;  /* 0x0000000502047c11 */ /* 0x000fe400088f1403 */
[----:B------:R0:W-:Y:S03]  /*8190*/  SYNCS.ARRIVE.TRANS64.RED.A1T0 RZ, [R8+URZ], RZ ;  /* 0x000000ff08ff79a7 */ /* 0x0001e6000810043f */
[----:B------:R1:W2:Y:S04]  /*81a0*/  SHFL.IDX PT, R9, R4, RZ, 0x1c1f ;  /* 0x001c1fff04097589 */ /* 0x0002a800000e0000 */
[----:B0-----:R1:W0:Y:S01]  /*81b0*/  SHFL.IDX PT, R8, R0, RZ, 0x1c1f ;  /* 0x001c1fff00087589 */ /* 0x00122200000e0000 */
[----:B------:R-:W-:Y:S05]  /*81c0*/  @P2 BRA `(.L_x_6720) ;  /* 0x0000000400002947 */ /* 0x000fea0003800000 */
[----:B------:R-:W-:Y:S02]  /*81d0*/  ULDC UR4, c[0x0][0xac8] ;  /* 0x0002b20000047ab9 */ /* 0x000fe40000000800 */
[----:B------:R-:W-:Y:S02]  /*81e0*/  ISETP.GE.AND P3, PT, R201, UR4, PT ;  /* 0x00000004c9007c0c */ /* 0x000fe4000bf66270 */
[----:B------:R-:W-:Y:S02]  /*81f0*/  ISETP.GE.AND P1, PT, R203, UR4, PT ;  /* 0x00000004cb007c0c */ /* 0x000fe4000bf26270 */
[----:B------:R-:W-:Y:S02]  /*8200*/  ISETP.GE.AND P4, PT, R200, UR4, PT ;  /* 0x00000004c8007c0c */ /* 0x000fe4000bf86270 */
[----:B------:R-:W-:-:S07]  /*8210*/  ISETP.GE.AND P2, PT, R199, UR4, PT ;  /* 0x00000004c7007c0c */ /* 0x000fce000bf46270 */
[-C--:B0-----:R-:W-:Y:S02]  /*8220*/  @!P3 LEA R10, P5, R201, R8.reuse, 0x2 ;  /* 0x00000008c90ab211 */ /* 0x081fe400078a10ff */
[----:B--2---:R-:W-:Y:S02]  /*8230*/  @!P1 IMAD.WIDE R2, R203, 0x4, R8 ;  /* 0x00000004cb029825 */ /* 0x004fe400078e0208 */
[----:B------:R-:W-:Y:S02]  /*8240*/  @!P3 LEA.HI.X R11, R201, R9, R221, 0x2, P5 ;  /* 0x00000009c90bb211 */ /* 0x000fe400028f14dd */
[-C--:B------:R-:W-:Y:S01]  /*8250*/  @!P4 LEA R12, P5, R200, R8.reuse, 0x2 ;  /* 0x00000008c80cc211 */ /* 0x080fe200078a10ff */
[----:B------:R0:W-:Y:S01]  /*8260*/  @!P1 ST.E.64 desc[UR36][R2.64], R20 ;  /* 0x0000001402009985 */ /* 0x0001e2000c101b24 */
[----:B------:R-:W-:Y:S02]  /*8270*/  ISETP.GE.AND P1, PT, R198, UR4, PT ;  /* 0x00000004c6007c0c */ /* 0x000fe4000bf26270 */
[----:B------:R-:W-:Y:S01]  /*8280*/  @!P2 LEA R14, P6, R199, R8, 0x2 ;  /* 0x00000008c70ea211 */ /* 0x000fe200078c10ff */
[----:B------:R2:W-:Y:S01]  /*8290*/  @!P3 ST.E.64 desc[UR36][R10.64], R36 ;  /* 0x000000240a00b985 */ /* 0x0005e2000c101b24 */
[----:B------:R-:W-:-:S02]  /*82a0*/  ISETP.GE.AND P3, PT, R197, UR4, PT ;  /* 0x00000004c5007c0c */ /* 0x000fc4000bf66270 */
[-C--:B------:R-:W-:Y:S02]  /*82b0*/  @!P4 LEA.HI.X R13, R200, R9.reuse, R220, 0x2, P5 ;  /* 0x00000009c80dc211 */ /* 0x080fe400028f14dc */
[----:B------:R-:W-:Y:S02]  /*82c0*/  @!P2 LEA.HI.X R15, R199, R9, R219, 0x2, P6 ;  /* 0x00000009c70fa211 */ /* 0x000fe400030f14db */
[----:B------:R-:W-:Y:S01]  /*82d0*/  ISETP.GE.AND P5, PT, R196, UR4, PT ;  /* 0x00000004c4007c0c */ /* 0x000fe2000bfa6270 */
[----:B------:R3:W-:Y:S02]  /*82e0*/  @!P4 ST.E.64 desc[UR36][R12.64], R38 ;  /* 0x000000260c00c985 */ /* 0x0007e4000c101b24 */
[----:B------:R-:W-:Y:S02]  /*82f0*/  @!P1 LEA R16, P4, R198, R8, 0x2 ;  /* 0x00000008c6109211 */ /* 0x000fe400078810ff */
[----:B------:R4:W-:Y:S01]  /*8300*/  @!P2 ST.E.64 desc[UR36][R14.64], R40 ;  /* 0x000000280e00a985 */ /* 0x0009e2000c101b24 */
[----:B------:R-:W-:-:S02]  /*8310*/  ISETP.GE.AND P2, PT, R195, UR4, PT ;  /* 0x00000004c3007c0c */ /* 0x000fc4000bf46270 */
[CC--:B0-----:R-:W-:Y:S02]  /*8320*/  @!P3 LEA R2, P6, R197.reuse, R8.reuse, 0x2 ;  /* 0x00000008c502b211 */ /* 0x0c1fe400078c10ff */
[-C--:B------:R-:W-:Y:S02]  /*8330*/  @!P1 LEA.HI.X R17, R198, R9.reuse, R218, 0x2, P4 ;  /* 0x00000009c6119211 */ /* 0x080fe400020f14da */
[----:B------:R-:W-:Y:S02]  /*8340*/  @!P3 LEA.HI.X R3, R197, R9, R217, 0x2, P6 ;  /* 0x00000009c503b211 */ /* 0x000fe400030f14d9 */
[----:B------:R-:W-:Y:S01]  /*8350*/  ISETP.GE.AND P4, PT, R194, UR4, PT ;  /* 0x00000004c2007c0c */ /* 0x000fe2000bf86270 */
[----:B------:R0:W-:Y:S01]  /*8360*/  @!P1 ST.E.64 desc[UR36][R16.64], R42 ;  /* 0x0000002a10009985 */ /* 0x0001e2000c101b24 */
[----:B--2---:R-:W-:-:S03]  /*8370*/  @!P5 LEA R10, P1, R196, R8, 0x2 ;  /* 0x00000008c40ad211 */ /* 0x004fc600078210ff */
[----:B------:R2:W-:Y:S01]  /*8380*/  @!P3 ST.E.64 desc[UR36][R2.64], R44 ;  /* 0x0000002c0200b985 */ /* 0x0005e2000c101b24 */
[-C--:B---3--:R-:W-:Y:S02]  /*8390*/  @!P2 LEA R12, P6, R195, R8.reuse, 0x2 ;  /* 0x00000008c30ca211 */ /* 0x088fe400078c10ff */
[----:B------:R-:W-:Y:S02]  /*83a0*/  ISETP.GE.AND P3, PT, R193, UR4, PT ;  /* 0x00000004c1007c0c */ /* 0x000fe4000bf66270 */
[-C--:B------:R-:W-:Y:S02]  /*83b0*/  @!P5 LEA.HI.X R11, R196, R9.reuse, R216, 0x2, P1 ;  /* 0x00000009c40bd211 */ /* 0x080fe400008f14d8 */
[----:B------:R-:W-:Y:S02]  /*83c0*/  ISETP.GE.AND P1, PT, R192, UR4, PT ;  /* 0x00000004c0007c0c */ /* 0x000fe4000bf26270 */
[----:B------:R-:W-:Y:S01]  /*83d0*/  @!P2 LEA.HI.X R13, R195, R9, R215, 0x2, P6 ;  /* 0x00000009c30da211 */ /* 0x000fe200030f14d7 */
[----:B------:R3:W-:Y:S01]  /*83e0*/  @!P5 ST.E.64 desc[UR36][R10.64], R46 ;  /* 0x0000002e0a00d985 */ /* 0x0007e2000c101b24 */
[----:B----4-:R-:W-:-:S03]  /*83f0*/  @!P4 LEA R14, P6, R194, R8, 0x2 ;  /* 0x00000008c20ec211 */ /* 0x010fc600078c10ff */
[----:B------:R4:W-:Y:S01]  /*8400*/  @!P2 ST.E.64 desc[UR36][R12.64], R48 ;  /* 0x000000300c00a985 */ /* 0x0009e2000c101b24 */
[----:B------:R-:W-:Y:S02]  /*8410*/  ISETP.GE.AND P2, PT, R191, UR4, PT ;  /* 0x00000004bf007c0c */ /* 0x000fe4000bf46270 */
[-C--:B------:R-:W-:Y:S02]  /*8420*/  @!P4 LEA.HI.X R15, R194, R9.reuse, R214, 0x2, P6 ;  /* 0x00000009c20fc211 */ /* 0x080fe400030f14d6 */
[CC--:B0-----:R-:W-:Y:S02]  /*8430*/  @!P3 LEA R16, P5, R193.reuse, R8.reuse, 0x2 ;  /* 0x00000008c110b211 */ /* 0x0c1fe400078a10ff */
[----:B--2---:R-:W-:Y:S01]  /*8440*/  @!P1 LEA R2, P6, R192, R8, 0x2 ;  /* 0x00000008c0029211 */ /* 0x004fe200078c10ff */
[----:B------:R0:W-:Y:S01]  /*8450*/  @!P4 ST.E.64 desc[UR36][R14.64], R50 ;  /* 0x000000320e00c985 */ /* 0x0001e2000c101b24 */
[----:B------:R-:W-:Y:S02]  /*8460*/  @!P3 LEA.HI.X R17, R193, R9, R213, 0x2, P5 ;  /* 0x00000009c111b211 */ /* 0x000fe400028f14d5 */
[----:B------:R-:W-:-:S02]  /*8470*/  ISETP.GE.AND P4, PT, R190, UR4, PT ;  /* 0x00000004be007c0c */ /* 0x000fc4000bf86270 */
[-C--:B------:R-:W-:Y:S01]  /*8480*/  @!P1 LEA.HI.X R3, R192, R9.reuse, R212, 0x2, P6 ;  /* 0x00000009c0039211 */ /* 0x080fe200030f14d4 */
[----:B------:R2:W-:Y:S01]  /*8490*/  @!P3 ST.E.64 desc[UR36][R16.64], R52 ;  /* 0x000000341000b985 */ /* 0x0005e2000c101b24 */
[----:B------:R-:W-:Y:S02]  /*84a0*/  ISETP.GE.AND P5, PT, R189, UR4, PT ;  /* 0x00000004bd007c0c */ /* 0x000fe4000bfa6270 */
[----:B---3--:R-:W-:Y:S01]  /*84b0*/  @!P2 LEA R10, P6, R191, R8, 0x2 ;  /* 0x00000008bf0aa211 */ /* 0x008fe200078c10ff */
[----:B------:R3:W-:Y:S01]  /*84c0*/  @!P1 ST.E.64 desc[UR36][R2.64], R54 ;  /* 0x0000003602009985 */ /* 0x0007e2000c101b24 */
[----:B------:R-:W-:Y:S02]  /*84d0*/  ISETP.GE.AND P3, PT, R188, UR4, PT ;  /* 0x00000004bc007c0c */ /* 0x000fe4000bf66270 */
[----:B------:R-:W-:Y:S02]  /*84e0*/  ISETP.GE.AND P1, PT, R155, UR4, PT ;  /* 0x000000049b007c0c */ /* 0x000fe4000bf26270 */
[----:B------:R-:W-:-:S02]  /*84f0*/  @!P2 LEA.HI.X R11, R191, R9, R211, 0x2, P6 ;  /* 0x00000009bf0ba211 */ /* 0x000fc400030f14d3 */
[----:B----4-:R-:W-:-:S03]  /*8500*/  @!P4 LEA R12, P6, R190, R8, 0x2 ;  /* 0x00000008be0cc211 */ /* 0x010fc600078c10ff */
[----:B------:R3:W-:Y:S01]  /*8510*/  @!P2 ST.E.64 desc[UR36][R10.64], R56 ;  /* 0x000000380a00a985 */ /* 0x0007e2000c101b24 */
[CC--:B0-----:R-:W-:Y:S02]  /*8520*/  @!P5 LEA R14, P2, R189.reuse, R8.reuse, 0x2 ;  /* 0x00000008bd0ed211 */ /* 0x0c1fe400078410ff */
[-C--:B------:R-:W-:Y:S02]  /*8530*/  @!P4 LEA.HI.X R13, R190, R9.reuse, R210, 0x2, P6 ;  /* 0x00000009be0dc211 */ /* 0x080fe400030f14d2 */
[CC--:B--2---:R-:W-:Y:S02]  /*8540*/  @!P3 LEA R16, P6, R188.reuse, R8.reuse, 0x2 ;  /* 0x00000008bc10b211 */ /* 0x0c4fe400078c10ff */
        /* <DEDUP_REMOVED lines=8> */
.L_x_6720:
[----:B------:R-:W-:Y:S05]  /*85d0*/  BSYNC B1 ;  /* 0x0000000000017941 */ /* 0x000fea0003800000 */
.L_x_6719:
[----:B--23--:R2:W3:Y:S04]  /*85e0*/  SHFL.IDX PT, R9, R4, 0x1, 0x1c1f ;  /* 0x003c1f0004097f89 */ /* 0x00c4e800000e0000 */
[----:B0-----:R2:W0:Y:S01]  /*85f0*/  SHFL.IDX PT, R8, R0, 0x1, 0x1c1f ;  /* 0x003c1f0000087f89 */ /* 0x00142200000e0000 */
[----:B------:R-:W-:Y:S05]  /*8600*/  @P0 BRA `(.L_x_6718) ;  /* 0x0000000c00e40947 */ /* 0x000fea0003800000 */
[----:B------:R-:W-:Y:S02]  /*8610*/  ULDC UR4, c[0x0][0xac8] ;  /* 0x0002b20000047ab9 */ /* 0x000fe40000000800 */
[----:B------:R-:W-:Y:S02]  /*8620*/  ISETP.GE.AND P1, PT, R201, UR4, PT ;  /* 0x00000004c9007c0c */ /* 0x000fe4000bf26270 */
[----:B------:R-:W-:Y:S02]  /*8630*/  ISETP.GE.AND P0, PT, R200, UR4, PT ;  /* 0x00000004c8007c0c */ /* 0x000fe4000bf06270 */
[----:B------:R-:W-:Y:S02]  /*8640*/  ISETP.GE.AND P2, PT, R203, UR4, PT ;  /* 0x00000004cb007c0c */ /* 0x000fe4000bf46270 */
[----:B------:R-:W-:Y:S02]  /*8650*/  ISETP.GE.AND P4, PT, R198, UR4, PT ;  /* 0x00000004c6007c0c */ /* 0x000fe4000bf86270 */
[----:B------:R-:W-:-:S05]  /*8660*/  ISETP.GE.AND P3, PT, R199, UR4, PT ;  /* 0x00000004c7007c0c */ /* 0x000fca000bf66270 */
[CC--:B0-----:R-:W-:Y:S02]  /*8670*/  @!P1 LEA R10, P5, R201.reuse, R8.reuse, 0x2 ;  /* 0x00000008c90a9211 */ /* 0x0c1fe400078a10ff */
[CC--:B------:R-:W-:Y:S02]  /*8680*/  @!P0 LEA R12, P6, R200.reuse, R8.reuse, 0x2 ;  /* 0x00000008c80c8211 */ /* 0x0c0fe400078c10ff */
[-C--:B---3--:R-:W-:Y:S01]  /*8690*/  @!P1 LEA.HI.X R11, R201, R9.reuse, R221, 0x2, P5 ;  /* 0x00000009c90b9211 */ /* 0x088fe200028f14dd */
[----:B------:R-:W-:Y:S01]  /*86a0*/  @!P2 IMAD.WIDE R2, R203, 0x4, R8 ;  /* 0x00000004cb02a825 */ /* 0x000fe200078e0208 */
[----:B------:R-:W-:Y:S02]  /*86b0*/  ISETP.GE.AND P5, PT, R197, UR4, PT ;  /* 0x00000004c5007c0c */ /* 0x000fe4000bfa6270 */
[----:B------:R-:W-:Y:S02]  /*86c0*/  @!P0 LEA.HI.X R13, R200, R9, R220, 0x2, P6 ;  /* 0x00000009c80d8211 */ /* 0x000fe400030f14dc */
[----:B------:R0:W-:Y:S01]  /*86d0*/  @!P2 ST.E.64 desc[UR36][R2.64], R66 ;  /* 0x000000420200a985 */ /* 0x0001e2000c101b24 */
[----:B------:R-:W-:-:S02]  /*86e0*/  @!P4 LEA R16, P2, R198, R8, 0x2 ;  /* 0x00000008c610c211 */ /* 0x000fc400078410ff */
[----:B------:R-:W-:Y:S01]  /*86f0*/  @!P3 LEA R14, P6, R199, R8, 0x2 ;  /* 0x00000008c70eb211 */ /* 0x000fe200078c10ff */
[----:B------:R-:W-:Y:S01]  /*8700*/  @!P1 ST.E.64 desc[UR36][R10.64], R68 ;  /* 0x000000440a009985 */ /* 0x000fe2000c101b24 */
[----:B------:R-:W-:Y:S02]  /*8710*/  ISETP.GE.AND P1, PT, R195, UR4, PT ;  /* 0x00000004c3007c0c */ /* 0x000fe4000bf26270 */
[-C--:B------:R-:W-:Y:S01]  /*8720*/  @!P4 LEA.HI.X R17, R198, R9.reuse, R218, 0x2, P2 ;  /* 0x00000009c611c211 */ /* 0x080fe200010f14da */
[----:B------:R3:W-:Y:S01]  /*8730*/  @!P0 ST.E.64 desc[UR36][R12.64], R70 ;  /* 0x000000460c008985 */ /* 0x0007e2000c101b24 */
[----:B------:R-:W-:Y:S02]  /*8740*/  ISETP.GE.AND P0, PT, R196, UR4, PT ;  /* 0x00000004c4007c0c */ /* 0x000fe4000bf06270 */
[----:B------:R-:W-:Y:S02]  /*8750*/  ISETP.GE.AND P2, PT, R194, UR4, PT ;  /* 0x00000004c2007c0c */ /* 0x000fe4000bf46270 */
[----:B------:R-:W-:-:S02]  /*8760*/  @!P3 LEA.HI.X R15, R199, R9, R219, 0x2, P6 ;  /* 0x00000009c70fb211 */ /* 0x000fc400030f14db */
[----:B------:R-:W-:-:S03]  /*8770*/  @!P5 LEA R18, P6, R197, R8, 0x2 ;  /* 0x00000008c512d211 */ /* 0x000fc600078c10ff */
[----:B------:R4:W-:Y:S01]  /*8780*/  @!P3 ST.E.64 desc[UR36][R14.64], R72 ;  /* 0x000000480e00b985 */ /* 0x0009e2000c101b24 */
[-C--:B------:R-:W-:Y:S02]  /*8790*/  @!P5 LEA.HI.X R19, R197, R9.reuse, R217, 0x2, P6 ;  /* 0x00000009c513d211 */ /* 0x080fe400030f14d9 */
[----:B------:R-:W-:Y:S01]  /*87a0*/  ISETP.GE.AND P3, PT, R193, UR4, PT ;  /* 0x00000004c1007c0c */ /* 0x000fe2000bf66270 */
[----:B------:R5:W-:Y:S01]  /*87b0*/  @!P4 ST.E.64 desc[UR36][R16.64], R74 ;  /* 0x0000004a1000c985 */ /* 0x000be2000c101b24 */
[-C--:B0-----:R-:W-:Y:S02]  /*87c0*/  @!P0 LEA R2, P4, R196, R8.reuse, 0x2 ;  /* 0x00000008c4028211 */ /* 0x081fe400078810ff */
[-C--:B---3--:R-:W-:Y:S01]  /*87d0*/  @!P2 LEA R12, P6, R194, R8.reuse, 0x2 ;  /* 0x00000008c20ca211 */ /* 0x088fe200078c10ff */
[----:B------:R-:W-:Y:S01]  /*87e0*/  @!P5 ST.E.64 desc[UR36][R18.64], R76 ;  /* 0x0000004c1200d985 */ /* 0x000fe2000c101b24 */
[----:B------:R-:W-:Y:S02]  /*87f0*/  @!P1 LEA R10, P5, R195, R8, 0x2 ;  /* 0x00000008c30a9211 */ /* 0x000fe400078a10ff */
[----:B------:R-:W-:-:S02]  /*8800*/  @!P0 LEA.HI.X R3, R196, R9, R216, 0x2, P4 ;  /* 0x00000009c4038211 */ /* 0x000fc400020f14d8 */
[-C--:B------:R-:W-:Y:S02]  /*8810*/  @!P1 LEA.HI.X R11, R195, R9.reuse, R215, 0x2, P5 ;  /* 0x00000009c30b9211 */ /* 0x080fe400028f14d7 */
[----:B------:R-:W-:Y:S01]  /*8820*/  ISETP.GE.AND P4, PT, R192, UR4, PT ;  /* 0x00000004c0007c0c */ /* 0x000fe2000bf86270 */
[----:B------:R-:W-:Y:S01]  /*8830*/  @!P0 ST.E.64 desc[UR36][R2.64], R78 ;  /* 0x0000004e02008985 */ /* 0x000fe2000c101b24 */
[----:B------:R-:W-:Y:S02]  /*8840*/  @!P2 LEA.HI.X R13, R194, R9, R214, 0x2, P6 ;  /* 0x00000009c20da211 */ /* 0x000fe400030f14d6 */
[----:B----4-:R-:W-:Y:S01]  /*8850*/  @!P3 LEA R14, P5, R193, R8, 0x2 ;  /* 0x00000008c10eb211 */ /* 0x010fe200078a10ff */
[----:B------:R0:W-:Y:S01]  /*8860*/  @!P1 ST.E.64 desc[UR36][R10.64], R80 ;  /* 0x000000500a009985 */ /* 0x0001e2000c101b24 */
[----:B------:R-:W-:Y:S02]  /*8870*/  ISETP.GE.AND P1, PT, R190, UR4, PT ;  /* 0x00000004be007c0c */ /* 0x000fe4000bf26270 */
[----:B------:R-:W-:Y:S01]  /*8880*/  ISETP.GE.AND P0, PT, R189, UR4, PT ;  /* 0x00000004bd007c0c */ /* 0x000fe2000bf06270 */
[----:B------:R3:W-:Y:S01]  /*8890*/  @!P2 ST.E.64 desc[UR36][R12.64], R82 ;  /* 0x000000520c00a985 */ /* 0x0007e2000c101b24 */
[----:B------:R-:W-:-:S02]  /*88a0*/  ISETP.GE.AND P2, PT, R191, UR4, PT ;  /* 0x00000004bf007c0c */ /* 0x000fc4000bf46270 */
[-C--:B------:R-:W-:Y:S02]  /*88b0*/  @!P3 LEA.HI.X R15, R193, R9.reuse, R213, 0x2, P5 ;  /* 0x00000009c10fb211 */ /* 0x080fe400028f14d5 */
[----:B------:R-:W-:Y:S02]  /*88c0*/  ISETP.GE.AND P5, PT, R188, UR4, PT ;  /* 0x00000004bc007c0c */ /* 0x000fe4000bfa6270 */
[CC--:B-----5:R-:W-:Y:S01]  /*88d0*/  @!P4 LEA R16, P6, R192.reuse, R8.reuse, 0x2 ;  /* 0x00000008c010c211 */ /* 0x0e0fe200078c10ff */
[----:B------:R4:W-:Y:S03]  /*88e0*/  @!P3 ST.E.64 desc[UR36][R14.64], R84 ;  /* 0x000000540e00b985 */ /* 0x0009e6000c101b24 */
[----:B------:R-:W-:Y:S02]  /*88f0*/  @!P4 LEA.HI.X R17, R192, R9, R212, 0x2, P6 ;  /* 0x00000009c011c211 */ /* 0x000fe400030f14d4 */
[----:B0-----:R-:W-:-:S02]  /*8900*/  @!P1 LEA R10, P6, R190, R8, 0x2 ;  /* 0x00000008be0a9211 */ /* 0x001fc400078c10ff */
[-C--:B------:R-:W-:Y:S01]  /*8910*/  @!P2 LEA R2, P3, R191, R8.reuse, 0x2 ;  /* 0x00000008bf02a211 */ /* 0x080fe200078610ff */
[----:B------:R4:W-:Y:S01]  /*8920*/  @!P4 ST.E.64 desc[UR36][R16.64], R86 ;  /* 0x000000561000c985 */ /* 0x0009e2000c101b24 */
[-C--:B---3--:R-:W-:Y:S02]  /*8930*/  @!P0 LEA R12, P4, R189, R8.reuse, 0x2 ;  /* 0x00000008bd0c8211 */ /* 0x088fe400078810ff */
[-C--:B------:R-:W-:Y:S02]  /*8940*/  @!P2 LEA.HI.X R3, R191, R9.reuse, R211, 0x2, P3 ;  /* 0x00000009bf03a211 */ /* 0x080fe400018f14d3 */
[----:B------:R-:W-:Y:S02]  /*8950*/  @!P5 LEA R18, P3, R188, R8, 0x2 ;  /* 0x00000008bc12d211 */ /* 0x000fe400078610ff */
[-C--:B------:R-:W-:Y:S01]  /*8960*/  @!P1 LEA.HI.X R11, R190, R9.reuse, R210, 0x2, P6 ;  /* 0x00000009be0b9211 */ /* 0x080fe200030f14d2 */
[----:B------:R4:W-:Y:S01]  /*8970*/  @!P2 ST.E.64 desc[UR36][R2.64], R90 ;  /* 0x0000005a0200a985 */ /* 0x0009e2000c101b24 */
[----:B------:R-:W-:-:S02]  /*8980*/  @!P0 LEA.HI.X R13, R189, R9, R209, 0x2, P4 ;  /* 0x00000009bd0d8211 */ /* 0x000fc400020f14d1 */
[----:B------:R-:W-:Y:S01]  /*8990*/  @!P5 LEA.HI.X R19, R188, R9, R208, 0x2, P3 ;  /* 0x00000009bc13d211 */ /* 0x000fe200018f14d0 */
[----:B------:R4:W-:Y:S04]  /*89a0*/  @!P1 ST.E.64 desc[UR36][R10.64], R92 ;  /* 0x0000005c0a009985 */ /* 0x0009e8000c101b24 */
[----:B------:R4:W-:Y:S01]  /*89b0*/  @!P0 ST.E.64 desc[UR36][R12.64], R94 ;  /* 0x0000005e0c008985 */ /* 0x0009e2000c101b24 */
[----:B------:R-:W-:-:S03]  /*89c0*/  ISETP.GE.AND P0, PT, R155, UR4, PT ;  /* 0x000000049b007c0c */ /* 0x000fc6000bf06270 */
[----:B------:R4:W-:Y:S10]  /*89d0*/  @!P5 ST.E.64 desc[UR36][R18.64], R96 ;  /* 0x000000601200d985 */ /* 0x0009f4000c101b24 */
[----:B------:R-:W-:Y:S05]  /*89e0*/  @P0 BRA `(.L_x_6718) ;  /* 0x0000000800ec0947 */ /* 0x000fea0003800000 */
[----:B----4-:R-:W-:-:S04]  /*89f0*/  LEA R2, P0, R155, R8, 0x2 ;  /* 0x000000089b027211 */ /* 0x010fc800078010ff */
[----:B------:R-:W-:-:S05]  /*8a00*/  LEA.HI.X R3, R155, R9, R207, 0x2, P0 ;  /* 0x000000099b037211 */ /* 0x000fca00000f14cf */
[----:B------:R0:W-:Y:S01]  /*8a10*/  ST.E.64 desc[UR36][R2.64], R150 ;  /* 0x0000009602007985 */ /* 0x0001e2000c101b24 */
[----:B------:R-:W-:Y:S05]  /*8a20*/  BRA `(.L_x_6718) ;  /* 0x0000000800dc7947 */ /* 0x000fea0003800000 */
.L_x_6709:
[----:B------:R-:W2:Y:S01]  /*8a30*/  LDC.64 R10, c[0x0][0xc00] ;  /* 0x00030000ff0a7b82 */ /* 0x000ea20000000a00 */
[----:B------:R-:W-:Y:S01]  /*8a40*/  ULDC.64 UR4, c[0x0][0xc08] ;  /* 0x0003020000047ab9 */ /* 0x000fe20000000a00 */
[----:B------:R-:W-:Y:S01]  /*8a50*/  IMAD.MOV.U32 R3, RZ, RZ, RZ ;  /* 0x000000ffff037224 */ /* 0x000fe200078e00ff */
[----:B------:R-:W-:-:S04]  /*8a60*/  ISETP.NE.U32.AND P1, PT, RZ, UR4, PT ;  /* 0x00000004ff007c0c */ /* 0x000fc8000bf25070 */
[----:B------:R-:W-:Y:S01]  /*8a70*/  ISETP.NE.AND.EX P1, PT, RZ, UR5, PT, P1 ;  /* 0x00000005ff007c0c */ /* 0x000fe2000bf25310 */
[----:B------:R-:W3:Y:S01]  /*8a80*/  LDC.64 R8, c[0x0][0xc00] ;  /* 0x00030000ff087b82 */ /* 0x000ee20000000a00 */
[----:B--2---:R-:W-:-:S04]  /*8a90*/  ISETP.NE.U32.AND P0, PT, R10, RZ, PT ;  /* 0x000000ff0a00720c */ /* 0x004fc80003f05070 */
[----:B------:R-:W-:Y:S01]  /*8aa0*/  ISETP.NE.AND.EX P0, PT, R11, RZ, PT, P0 ;  /* 0x000000ff0b00720c */ /* 0x000fe20003f05300 */
[----:B---3--:R-:W-:-:S06]  /*8ab0*/  IMAD.WIDE R10, R22, 0x4, R8 ;  /* 0x00000004160a7825 */ /* 0x008fcc00078e0208 */
[C---:B------:R-:W-:Y:S01]  /*8ac0*/  @P1 LEA R8, P2, R22.reuse, UR4, 0x2 ;  /* 0x0000000416081c11 */ /* 0x040fe2000f8410ff */
[----:B------:R-:W-:Y:S02]  /*8ad0*/  ULDC UR4, c[0x0][0xa88] ;  /* 0x0002a20000047ab9 */ /* 0x000fe40000000800 */
[----:B0-----:R-:W-:Y:S01]  /*8ae0*/  IMAD.U32 R0, RZ, RZ, UR4 ;  /* 0x00000004ff007e24 */ /* 0x001fe2000f8e00ff */
[----:B------:R-:W-:Y:S02]  /*8af0*/  @P1 LEA.HI.X R9, R22, UR5, R19, 0x2, P2 ;  /* 0x0000000516091c11 */ /* 0x000fe400090f1413 */
[----:B------:R0:W5:Y:S04]  /*8b00*/  @P0 LDG.E R3, desc[UR36][R10.64] ;  /* 0x000000240a030981 */ /* 0x000168000c1e1900 */
[----:B------:R0:W5:Y:S01]  /*8b10*/  @P1 LDG.E R0, desc[UR36][R8.64] ;  /* 0x0000002408001981 */ /* 0x000162000c1e1900 */
[----:B------:R-:W-:-:S02]  /*8b20*/  ISETP.NE.AND P2, PT, R18, RZ, PT ;  /* 0x000000ff1200720c */ /* 0x000fc40003f45270 */
[----:B------:R-:W-:-:S11]  /*8b30*/  ISETP.GT.AND P3, PT, R228, 0x7f, PT ;  /* 0x0000007fe400780c */ /* 0x000fd60003f64270 */
[----:B------:R-:W2:Y:S02]  /*8b40*/  @!P2 LDC R18, c[0x0][0xad4] ;  /* 0x0002b500ff12ab82 */ /* 0x000ea40000000800 */
[----:B--2---:R-:W-:Y:S01]  /*8b50*/  ISETP.GT.AND P2, PT, R18, 0x1, PT ;  /* 0x000000011200780c */ /* 0x004fe20003f44270 */
[----:B0-----:R-:W-:-:S12]  /*8b60*/  @P1 BRA `(.L_x_6721) ;  /* 0x0000000000101947 */ /* 0x001fd80003800000 */
[----:B------:R-:W-:Y:S05]  /*8b70*/  @!P0 BRA `(.L_x_6721) ;  /* 0x00000000000c8947 */ /* 0x000fea0003800000 */
[----:B------:R-:W2:Y:S04]  /*8b80*/  LDG.E R9, desc[UR36][R10.64] ;  /* 0x000000240a097981 */ /* 0x000ea8000c1e1900 */
[----:B-----5:R-:W2:Y:S02]  /*8b90*/  LDG.E R0, desc[UR36][R10.64+0x4] ;  /* 0x000004240a007981 */ /* 0x020ea4000c1e1900 */
[----:B--2---:R-:W-:-:S07]  /*8ba0*/  IMAD.IADD R0, R0, 0x1, -R9 ;  /* 0x0000000100007824 */ /* 0x004fce00078e0a09 */
.L_x_6721:
[----:B------:R-:W-:Y:S01]  /*8bb0*/  BSSY B1, `(.L_x_6722) ;  /* 0x0000037000017945 */ /* 0x000fe20003800000 */
[----:B------:R-:W-:Y:S02]  /*8bc0*/  SEL R27, R22, RZ, !P0 ;  /* 0x000000ff161b7207 */ /* 0x000fe40004000000 */
[----:B------:R-:W-:Y:S02]  /*8bd0*/  SEL R24, R19, RZ, !P0 ;  /* 0x000000ff13187207 */ /* 0x000fe40004000000 */
[----:B-----5:R-:W-:Y:S01]  /*8be0*/  SHF.R.S32.HI R22, RZ, 0x1f, R3 ;  /* 0x0000001fff167819 */ /* 0x020fe20000011403 */
[----:B------:R-:W-:Y:S06]  /*8bf0*/  @P3 BRA `(.L_x_6723) ;  /* 0x0000000000c83947 */ /* 0x000fec0003800000 */
[----:B-1----:R-:W0:Y:S01]  /*8c00*/  S2R R4, SR_TID.X ;  /* 0x0000000000047919 */ /* 0x002e220000002100 */
[----:B------:R-:W1:Y:S02]  /*8c10*/  LDC R33, c[0x0][0xbe8] ;  /* 0x0002fa00ff217b82 */ /* 0x000e640000000800 */
[----:B-1----:R-:W-:Y:S02]  /*8c20*/  IMAD R8, R0, R33, RZ ;  /* 0x0000002100087224 */ /* 0x002fe400078e02ff */
[----:B0-----:R-:W-:-:S04]  /*8c30*/  IMAD R4, R16, 0x80, R4 ;  /* 0x0000008010047824 */ /* 0x001fc800078e0204 */
[----:B------:R-:W-:-:S05]  /*8c40*/  VIADD R29, R4, 0xffffff80 ;  /* 0xffffff80041d7836 */ /* 0x000fca0000000000 */
[----:B------:R-:W-:-:S13]  /*8c50*/  ISETP.GE.AND P0, PT, R29, R8, PT ;  /* 0x000000081d00720c */ /* 0x000fda0003f06270 */
[----:B------:R-:W-:Y:S05]  /*8c60*/  @P0 BRA `(.L_x_6723) ;  /* 0x0000000000ac0947 */ /* 0x000fea0003800000 */
[----:B------:R-:W-:Y:S01]  /*8c70*/  ISETP.NE.AND P1, PT, R33, 0x1, PT ;  /* 0x000000012100780c */ /* 0x000fe20003f25270 */
[----:B------:R-:W0:Y:S01]  /*8c80*/  LDC.64 R30, c[0x0][0xba8] ;  /* 0x0002ea00ff1e7b82 */ /* 0x000e220000000a00 */
[----:B------:R-:W-:Y:S01]  /*8c90*/  ISETP.GT.AND P0, PT, R18, 0x1, PT ;  /* 0x000000011200780c */ /* 0x000fe20003f04270 */
[----:B------:R-:W-:Y:S01]  /*8ca0*/  IMAD.MOV.U32 R17, RZ, RZ, R29 ;  /* 0x000000ffff117224 */ /* 0x000fe200078e001d */
[----:B------:R-:W-:-:S04]  /*8cb0*/  MOV R20, 0x9b8 ;  /* 0x000009b800147802 */ /* 0x000fc80000000f00 */
[----:B------:R-:W-:-:S04]  /*8cc0*/  SEL R20, R20, 0x978, P0 ;  /* 0x0000097814147807 */ /* 0x000fc80000000000 */
[----:B------:R-:W1:Y:S08]  /*8cd0*/  LDC.64 R10, c[0x0][R20+0x220] ;  /* 0x00008800140a7b82 */ /* 0x000e700000000a00 */
[----:B------:R-:W2:Y:S08]  /*8ce0*/  @P1 LDC R4, c[0x0][0xbec] ;  /* 0x0002fb00ff041b82 */ /* 0x000eb00000000800 */
[----:B------:R-:W3:Y:S08]  /*8cf0*/  LDC.64 R8, c[0x0][R20+0x218] ;  /* 0x0000860014087b82 */ /* 0x000ef00000000a00 */
[----:B------:R-:W4:Y:S01]  /*8d00*/  @P1 LDC R25, c[0x0][0xbf0] ;  /* 0x0002fc00ff191b82 */ /* 0x000f220000000800 */
[----:B-1----:R-:W-:-:S02]  /*8d10*/  IMAD R11, R11, R27, RZ ;  /* 0x0000001b0b0b7224 */ /* 0x002fc400078e02ff */
[----:B------:R-:W-:-:S05]  /*8d20*/  IMAD.WIDE.U32 R18, R10, R27, RZ ;  /* 0x0000001b0a127225 */ /* 0x000fca00078e00ff */
[----:B------:R-:W1:Y:S01]  /*8d30*/  LDC.64 R12, c[0x0][R20+0x228] ;  /* 0x00008a00140c7b82 */ /* 0x000e620000000a00 */
[----:B--2---:R-:W-:-:S07]  /*8d40*/  @P1 IMAD.HI.U32 R4, R29, R4, RZ ;  /* 0x000000041d041227 */ /* 0x004fce00078e00ff */
[----:B------:R-:W2:Y:S01]  /*8d50*/  LDC.64 R14, c[0x0][R20+0x210] ;  /* 0x00008400140e7b82 */ /* 0x000ea20000000a00 */
[-C--:B---3--:R-:W-:Y:S02]  /*8d60*/  IMAD R21, R9, R2.reuse, RZ ;  /* 0x0000000209157224 */ /* 0x088fe400078e02ff */
[----:B------:R-:W-:-:S04]  /*8d70*/  IMAD.WIDE.U32 R8, R8, R2, RZ ;  /* 0x0000000208087225 */ /* 0x000fc800078e00ff */
[----:B------:R-:W-:Y:S01]  /*8d80*/  IMAD.IADD R21, R9, 0x1, R21 ;  /* 0x0000000109157824 */ /* 0x000fe200078e0215 */
[----:B----4-:R-:W-:Y:S01]  /*8d90*/  @P1 SHF.R.U32.HI R17, RZ, R25, R4 ;  /* 0x00000019ff111219 */ /* 0x010fe20000011604 */
[----:B------:R-:W-:Y:S01]  /*8da0*/  IMAD R25, R10, R24, R11 ;  /* 0x000000180a197224 */ /* 0x000fe200078e020b */
[----:B------:R-:W-:Y:S01]  /*8db0*/  SEL R11, R202, RZ, P0 ;  /* 0x000000ffca0b7207 */ /* 0x000fe20000000000 */
[----:B0-----:R-:W0:Y:S01]  /*8dc0*/  @!P0 LDC R30, c[0x0][0xb50] ;  /* 0x0002d400ff1e8b82 */ /* 0x001e220000000800 */
[----:B------:R-:W-:Y:S01]  /*8dd0*/  IADD3 R4, P1, P3, R18, R8, R3 ;  /* 0x0000000812047210 */ /* 0x000fe20007b3e003 */
[----:B------:R-:W-:Y:S02]  /*8de0*/  IMAD.MOV R10, RZ, RZ, -R17 ;  /* 0x000000ffff0a7224 */ /* 0x000fe400078e0a11 */
[----:B------:R-:W-:Y:S02]  /*8df0*/  IMAD.IADD R25, R19, 0x1, R25 ;  /* 0x0000000113197824 */ /* 0x000fe400078e0219 */
[----:B-1----:R-:W-:-:S02]  /*8e00*/  IMAD.WIDE.U32 R8, R12, R11, RZ ;  /* 0x0000000b0c087225 */ /* 0x002fc400078e00ff */
[----:B------:R-:W1:Y:S02]  /*8e10*/  @!P0 LDC R31, c[0x0][0xb54] ;  /* 0x0002d500ff1f8b82 */ /* 0x000e640000000800 */
[----:B------:R-:W-:Y:S02]  /*8e20*/  IMAD R13, R13, R11, RZ ;  /* 0x0000000b0d0d7224 */ /* 0x000fe400078e02ff */
[----:B------:R-:W-:Y:S01]  /*8e30*/  IMAD R11, R33, R10, R29 ;  /* 0x0000000a210b7224 */ /* 0x000fe200078e021d */
[----:B------:R-:W-:Y:S01]  /*8e40*/  IADD3.X R10, R25, R21, R22, P1, P3 ;  /* 0x00000015190a7210 */ /* 0x000fe20000fe6416 */
[----:B------:R-:W-:Y:S01]  /*8e50*/  IMAD.IADD R13, R9, 0x1, R13 ;  /* 0x00000001090d7824 */ /* 0x000fe200078e020d */
[----:B------:R-:W-:Y:S01]  /*8e60*/  IADD3 R8, P0, P1, R17, R4, R8 ;  /* 0x0000000411087210 */ /* 0x000fe2000791e008 */
[----:B--2---:R-:W-:Y:S01]  /*8e70*/  IMAD R4, R15, R11, RZ ;  /* 0x0000000b0f047224 */ /* 0x004fe200078e02ff */
[----:B------:R-:W-:-:S04]  /*8e80*/  SHF.R.S32.HI R17, RZ, 0x1f, R17 ;  /* 0x0000001fff117819 */ /* 0x000fc80000011411 */
[----:B------:R-:W-:Y:S02]  /*8e90*/  IADD3.X R9, R17, R10, R13, P0, P1 ;  /* 0x0000000a11097210 */ /* 0x000fe400007e240d */
[----:B------:R-:W-:Y:S01]  /*8ea0*/  SHF.R.S32.HI R13, RZ, 0x1f, R11 ;  /* 0x0000001fff0d7819 */ /* 0x000fe2000001140b */
[----:B------:R-:W-:-:S04]  /*8eb0*/  IMAD.WIDE.U32 R8, R14, R11, R8 ;  /* 0x0000000b0e087225 */ /* 0x000fc800078e0008 */
[----:B------:R-:W-:Y:S01]  /*8ec0*/  IMAD R13, R14, R13, R4 ;  /* 0x0000000d0e0d7224 */ /* 0x000fe200078e0204 */
[----:B0-----:R-:W-:-:S03]  /*8ed0*/  LEA R10, P0, R8, R30, 0x2 ;  /* 0x0000001e080a7211 */ /* 0x001fc600078010ff */
[----:B------:R-:W-:Y:S02]  /*8ee0*/  IMAD.IADD R4, R9, 0x1, R13 ;  /* 0x0000000109047824 */ /* 0x000fe400078e020d */
[----:B------:R-:W-:-:S03]  /*8ef0*/  IMAD.MOV.U32 R9, RZ, RZ, -0x800000 ;  /* 0xff800000ff097424 */ /* 0x000fc600078e00ff */
[----:B-1----:R-:W-:-:S05]  /*8f00*/  LEA.HI.X R11, R8, R31, R4, 0x2, P0 ;  /* 0x0000001f080b7211 */ /* 0x002fca00000f1404 */
[----:B------:R0:W-:Y:S02]  /*8f10*/  STG.E desc[UR36][R10.64], R9 ;  /* 0x000000090a007986 */ /* 0x0001e4000c101924 */
.L_x_6723:
[----:B------:R-:W-:Y:S05]  /*8f20*/  BSYNC B1 ;  /* 0x0000000000017941 */ /* 0x000fea0003800000 */
.L_x_6722:
[----:B------:R-:W-:Y:S05]  /*8f30*/  @P2 BRA `(.L_x_6718) ;  /* 0x0000000400982947 */ /* 0x000fea0003800000 */
[----:B------:R-:W2:Y:S01]  /*8f40*/  LDC R15, c[0x0][0xbe8] ;  /* 0x0002fa00ff0f7b82 */ /* 0x000ea20000000800 */
[----:B------:R-:W-:Y:S01]  /*8f50*/  ULDC.64 UR4, c[0x0][0xaa0] ;  /* 0x0002a80000047ab9 */ /* 0x000fe20000000a00 */
[----:B------:R-:W-:Y:S01]  /*8f60*/  ULDC.64 UR6, c[0x0][0xaf0] ;  /* 0x0002bc0000067ab9 */ /* 0x000fe20000000a00 */
[----:B-1----:R-:W-:Y:S01]  /*8f70*/  IMAD R4, R22, UR4, RZ ;  /* 0x0000000416047c24 */ /* 0x002fe2000f8e02ff */
[----:B------:R-:W-:Y:S01]  /*8f80*/  BSSY B1, `(.L_x_6724) ;  /* 0x0000037000017945 */ /* 0x000fe20003800000 */
[----:B0-----:R-:W-:-:S04]  /*8f90*/  IMAD.WIDE.U32 R8, R3, UR4, RZ ;  /* 0x0000000403087c25 */ /* 0x001fc8000f8e00ff */
[----:B------:R-:W-:Y:S01]  /*8fa0*/  IMAD R11, R3, UR5, R4 ;  /* 0x00000005030b7c24 */ /* 0x000fe2000f8e0204 */
[----:B------:R-:W-:Y:S01]  /*8fb0*/  ULDC.64 UR4, c[0x0][0xae8] ;  /* 0x0002ba0000047ab9 */ /* 0x000fe20000000a00 */
[----:B------:R-:W-:Y:S02]  /*8fc0*/  IMAD R3, R154, 0x20, R204 ;  /* 0x000000209a037824 */ /* 0x000fe400078e02cc */
[----:B------:R-:W-:Y:S02]  /*8fd0*/  IMAD.IADD R9, R9, 0x1, R11 ;  /* 0x0000000109097824 */ /* 0x000fe400078e020b */
[----:B------:R-:W-:Y:S02]  /*8fe0*/  IMAD R10, R16, 0x80, R3 ;  /* 0x00000080100a7824 */ /* 0x000fe400078e0203 */
[----:B------:R-:W-:-:S04]  /*8ff0*/  IMAD.WIDE.U32 R8, R2, UR4, R8 ;  /* 0x0000000402087c25 */ /* 0x000fc8000f8e0008 */
[----:B------:R-:W-:Y:S02]  /*9000*/  IMAD.MOV.U32 R11, RZ, RZ, R10 ;  /* 0x000000ffff0b7224 */ /* 0x000fe400078e000a */
[----:B------:R-:W-:Y:S01]  /*9010*/  IMAD R4, R24, UR6, RZ ;  /* 0x0000000618047c24 */ /* 0x000fe2000f8e02ff */
[----:B--2---:R-:W-:Y:S01]  /*9020*/  ISETP.NE.AND P0, PT, R15, 0x1, PT ;  /* 0x000000010f00780c */ /* 0x004fe20003f05270 */
[----:B------:R-:W-:Y:S01]  /*9030*/  IMAD R9, R2, UR5, R9 ;  /* 0x0000000502097c24 */ /* 0x000fe2000f8e0209 */
[----:B------:R-:W-:-:S11]  /*9040*/  ULDC.64 UR4, c[0x0][0xae0] ;  /* 0x0002b80000047ab9 */ /* 0x000fd60000000a00 */
[----:B------:R-:W0:Y:S08]  /*9050*/  @P0 LDC R13, c[0x0][0xbec] ;  /* 0x0002fb00ff0d0b82 */ /* 0x000e300000000800 */
[----:B------:R-:W1:Y:S01]  /*9060*/  @P0 LDC R12, c[0x0][0xbf0] ;  /* 0x0002fc00ff0c0b82 */ /* 0x000e620000000800 */
[----:B0-----:R-:W-:-:S04]  /*9070*/  @P0 IMAD.HI.U32 R3, R10, R13, RZ ;  /* 0x0000000d0a030227 */ /* 0x001fc800078e00ff */
[C---:B------:R-:W-:Y:S01]  /*9080*/  IMAD R13, R27.reuse, UR7, R4 ;  /* 0x000000071b0d7c24 */ /* 0x040fe2000f8e0204 */
[----:B-1----:R-:W-:Y:S01]  /*9090*/  @P0 SHF.R.U32.HI R11, RZ, R12, R3 ;  /* 0x0000000cff0b0219 */ /* 0x002fe20000011603 */
[----:B------:R-:W-:-:S03]  /*90a0*/  IMAD.WIDE.U32 R2, R27, UR6, R8 ;  /* 0x000000061b027c25 */ /* 0x000fc6000f8e0008 */
[--C-:B------:R-:W-:Y:S01]  /*90b0*/  SHF.R.S32.HI R4, RZ, 0x1f, R11.reuse ;  /* 0x0000001fff047819 */ /* 0x100fe2000001140b */
        /* <DEDUP_REMOVED lines=8> */
[----:B------:R-:W-:Y:S02]  /*9140*/  IMAD.IADD R3, R3, 0x1, R13 ;  /* 0x0000000103037824 */ /* 0x000fe400078e020d */
[----:B------:R-:W-:Y:S02]  /*9150*/  IMAD R4, R4, UR4, RZ ;  /* 0x0000000404047c24 */ /* 0x000fe4000f8e02ff */
[----:B------:R-:W-:Y:S02]  /*9160*/  IMAD R10, R16, 0x80, R204 ;  /* 0x00000080100a7824 */ /* 0x000fe400078e02cc */
[----:B------:R-:W-:Y:S02]  /*9170*/  IMAD R15, R0, R15, RZ ;  /* 0x0000000f000f7224 */ /* 0x000fe400078e02ff */
[C---:B------:R-:W-:Y:S02]  /*9180*/  IMAD R11, R9.reuse, UR5, R4 ;  /* 0x00000005090b7c24 */ /* 0x040fe4000f8e0204 */
[----:B------:R-:W-:Y:S01]  /*9190*/  IMAD.WIDE.U32 R2, R9, UR4, R2 ;  /* 0x0000000409027c25 */ /* 0x000fe2000f8e0002 */
[----:B------:R-:W-:Y:S01]  /*91a0*/  ISETP.GE.AND P2, PT, R10, R15, PT ;  /* 0x0000000f0a00720c */ /* 0x000fe20003f46270 */
[----:B------:R-:W-:-:S02]  /*91b0*/  ULDC.64 UR4, c[0x0][0xa80] ;  /* 0x0002a00000047ab9 */ /* 0x000fc40000000a00 */
[----:B------:R-:W-:Y:S01]  /*91c0*/  VIADD R0, R10, 0x20 ;  /* 0x000000200a007836 */ /* 0x000fe20000000000 */
[----:B------:R-:W-:Y:S01]  /*91d0*/  LEA R4, P3, R2, UR4, 0x1 ;  /* 0x0000000402047c11 */ /* 0x000fe2000f8608ff */
[----:B------:R-:W-:-:S03]  /*91e0*/  IMAD.IADD R3, R3, 0x1, R11 ;  /* 0x0000000103037824 */ /* 0x000fc600078e020b */
[-C--:B------:R-:W-:Y:S02]  /*91f0*/  ISETP.GE.AND P1, PT, R0, R15.reuse, PT ;  /* 0x0000000f0000720c */ /* 0x080fe40003f26270 */
[----:B------:R-:W-:Y:S02]  /*9200*/  IADD3 R0, R10, 0x40, RZ ;  /* 0x000000400a007810 */ /* 0x000fe40007ffe0ff */
[----:B------:R-:W-:Y:S02]  /*9210*/  LEA.HI.X R8, R2, UR5, R3, 0x1, P3 ;  /* 0x0000000502087c11 */ /* 0x000fe400098f0c03 */
[----:B------:R-:W-:Y:S01]  /*9220*/  ISETP.GE.AND P0, PT, R0, R15, PT ;  /* 0x0000000f0000720c */ /* 0x000fe20003f06270 */
[----:B------:R0:W1:Y:S04]  /*9230*/  SHFL.IDX PT, R2, R4, RZ, 0x181f ;  /* 0x00181fff04027589 */ /* 0x00006800000e0000 */
[----:B------:R0:W2:Y:S01]  /*9240*/  SHFL.IDX PT, R0, R8, RZ, 0x181f ;  /* 0x00181fff08007589 */ /* 0x0000a200000e0000 */
[----:B------:R-:W-:Y:S07]  /*9250*/  @P2 BRA `(.L_x_6725) ;  /* 0x0000000000242947 */ /* 0x000fee0003800000 */
[----:B------:R-:W-:Y:S02]  /*9260*/  ULDC UR4, c[0x0][0xac8] ;  /* 0x0002b20000047ab9 */ /* 0x000fe40000000800 */
[----:B------:R-:W-:Y:S02]  /*9270*/  ISETP.GE.AND P4, PT, R153, UR4, PT ;  /* 0x0000000499007c0c */ /* 0x000fe4000bf86270 */
[----:B------:R-:W-:-:S11]  /*9280*/  ISETP.GE.AND P5, PT, R23, UR4, PT ;  /* 0x0000000417007c0c */ /* 0x000fd6000bfa6270 */
[-C--:B-1----:R-:W-:Y:S02]  /*9290*/  @!P4 LEA R12, P2, R153, R2.reuse, 0x1 ;  /* 0x00000002990cc211 */ /* 0x082fe400078408ff */
[----:B------:R-:W-:Y:S02]  /*92a0*/  @!P5 LEA R2, P3, R23, R2, 0x1 ;  /* 0x000000021702d211 */ /* 0x000fe400078608ff */
[-C--:B--2---:R-:W-:Y:S02]  /*92b0*/  @!P4 LEA.HI.X R13, R153, R0.reuse, R227, 0x1, P2 ;  /* 0x00000000990dc211 */ /* 0x084fe400010f0ce3 */
[----:B------:R-:W-:-:S03]  /*92c0*/  @!P5 LEA.HI.X R3, R23, R0, R226, 0x1, P3 ;  /* 0x000000001703d211 */ /* 0x000fc600018f0ce2 */
[----:B------:R3:W-:Y:S04]  /*92d0*/  @!P4 ST.E.128 desc[UR36][R12.64], RZ ;  /* 0x000000ff0c00c985 */ /* 0x0007e8000c101d24 */
[----:B------:R3:W-:Y:S02]  /*92e0*/  @!P5 ST.E.128 desc[UR36][R2.64], RZ ;  /* 0x000000ff0200d985 */ /* 0x0007e4000c101d24 */
.L_x_6725:
[----:B------:R-:W-:Y:S05]  /*92f0*/  BSYNC B1 ;  /* 0x0000000000017941 */ /* 0x000fea0003800000 */
.L_x_6724:
[----:B--2---:R2:W4:Y:S01]  /*9300*/  SHFL.IDX PT, R0, R8, 0x1, 0x181f ;  /* 0x00381f0008007f89 */ /* 0x00452200000e0000 */
[----:B------:R-:W-:Y:S03]  /*9310*/  BSSY B1, `(.L_x_6726) ;  /* 0x000000c000017945 */ /* 0x000fe60003800000 */
[----:B-1-3--:R2:W1:Y:S01]  /*9320*/  SHFL.IDX PT, R2, R4, 0x1, 0x181f ;  /* 0x00381f0004027f89 */ /* 0x00a46200000e0000 */
[----:B------:R-:W-:Y:S05]  /*9330*/  @P1 BRA `(.L_x_6727) ;  /* 0x0000000000241947 */ /* 0x000fea0003800000 */
[----:B------:R-:W-:Y:S02]  /*9340*/  ULDC UR4, c[0x0][0xac8] ;  /* 0x0002b20000047ab9 */ /* 0x000fe40000000800 */
[----:B------:R-:W-:Y:S02]  /*9350*/  ISETP.GE.AND P3, PT, R153, UR4, PT ;  /* 0x0000000499007c0c */ /* 0x000fe4000bf66270 */
[----:B------:R-:W-:-:S11]  /*9360*/  ISETP.GE.AND P4, PT, R23, UR4, PT ;  /* 0x0000000417007c0c */ /* 0x000fd6000bf86270 */
[-C--:B-1----:R-:W-:Y:S02]  /*9370*/  @!P3 LEA R12, P1, R153, R2.reuse, 0x1 ;  /* 0x00000002990cb211 */ /* 0x082fe400078208ff */
[----:B------:R-:W-:Y:S02]  /*9380*/  @!P4 LEA R2, P2, R23, R2, 0x1 ;  /* 0x000000021702c211 */ /* 0x000fe400078408ff */
[-C--:B----4-:R-:W-:Y:S02]  /*9390*/  @!P3 LEA.HI.X R13, R153, R0.reuse, R227, 0x1, P1 ;  /* 0x00000000990db211 */ /* 0x090fe400008f0ce3 */
[----:B------:R-:W-:-:S03]  /*93a0*/  @!P4 LEA.HI.X R3, R23, R0, R226, 0x1, P2 ;  /* 0x000000001703c211 */ /* 0x000fc600010f0ce2 */
[----:B------:R3:W-:Y:S04]  /*93b0*/  @!P3 ST.E.128 desc[UR36][R12.64], RZ ;  /* 0x000000ff0c00b985 */ /* 0x0007e8000c101d24 */
[----:B------:R3:W-:Y:S02]  /*93c0*/  @!P4 ST.E.128 desc[UR36][R2.64], RZ ;  /* 0x000000ff0200c985 */ /* 0x0007e4000c101d24 */
.L_x_6727:
[----:B------:R-:W-:Y:S05]  /*93d0*/  BSYNC B1 ;  /* 0x0000000000017941 */ /* 0x000fea0003800000 */
.L_x_6726:
[----:B----4-:R4:W0:Y:S01]  /*93e0*/  SHFL.IDX PT, R0, R8, 0x2, 0x181f ;  /* 0x00581f0008007f89 */ /* 0x01082200000e0000 */
        /* <DEDUP_REMOVED lines=8> */
[-C--:B0-----:R-:W-:Y:S02]  /*9470*/  @!P2 LEA.HI.X R13, R153, R0.reuse, R227, 0x1, P0 ;  /* 0x00000000990da211 */ /* 0x081fe400000f0ce3 */
[----:B------:R-:W-:-:S03]  /*9480*/  @!P3 LEA.HI.X R3, R23, R0, R226, 0x1, P1 ;  /* 0x000000001703b211 */ /* 0x000fc600008f0ce2 */
[----:B------:R3:W-:Y:S04]  /*9490*/  @!P2 ST.E.128 desc[UR36][R12.64], RZ ;  /* 0x000000ff0c00a985 */ /* 0x0007e8000c101d24 */
[----:B------:R3:W-:Y:S02]  /*94a0*/  @!P3 ST.E.128 desc[UR36][R2.64], RZ ;  /* 0x000000ff0200b985 */ /* 0x0007e4000c101d24 */
.L_x_6729:
[----:B------:R-:W-:Y:S05]  /*94b0*/  BSYNC B1 ;  /* 0x0000000000017941 */ /* 0x000fea0003800000 */
.L_x_6728:
[----:B0-----:R-:W-:Y:S01]  /*94c0*/  VIADD R0, R10, 0x60 ;  /* 0x000000600a007836 */ /* 0x001fe20000000000 */
[----:B--2-4-:R-:W0:Y:S04]  /*94d0*/  SHFL.IDX PT, R8, R8, 0x3, 0x181f ;  /* 0x00781f0008087f89 */ /* 0x014e2800000e0000 */
[----:B------:R-:W-:Y:S01]  /*94e0*/  ISETP.GE.AND P0, PT, R0, R15, PT ;  /* 0x0000000f0000720c */ /* 0x000fe20003f06270 */
[----:B-1-3--:R1:W2:-:S12]  /*94f0*/  SHFL.IDX PT, R2, R4, 0x3, 0x181f ;  /* 0x00781f0004027f89 */ /* 0x00a29800000e0000 */
[----:B-1----:R-:W-:Y:S05]  /*9500*/  @P0 BRA `(.L_x_6718) ;  /* 0x0000000000240947 */ /* 0x002fea0003800000 */
[----:B------:R-:W-:Y:S02]  /*9510*/  ULDC UR4, c[0x0][0xac8] ;  /* 0x0002b20000047ab9 */ /* 0x000fe40000000800 */
[----:B------:R-:W-:Y:S02]  /*9520*/  ISETP.GE.AND P2, PT, R153, UR4, PT ;  /* 0x0000000499007c0c */ /* 0x000fe4000bf46270 */
[----:B------:R-:W-:-:S11]  /*9530*/  ISETP.GE.AND P3, PT, R23, UR4, PT ;  /* 0x0000000417007c0c */ /* 0x000fd6000bf66270 */
[-C--:B--2---:R-:W-:Y:S02]  /*9540*/  @!P2 LEA R10, P0, R153, R2.reuse, 0x1 ;  /* 0x00000002990aa211 */ /* 0x084fe400078008ff */
[----:B------:R-:W-:Y:S02]  /*9550*/  @!P3 LEA R2, P1, R23, R2, 0x1 ;  /* 0x000000021702b211 */ /* 0x000fe400078208ff */
[-C--:B0-----:R-:W-:Y:S02]  /*9560*/  @!P2 LEA.HI.X R11, R153, R8.reuse, R227, 0x1, P0 ;  /* 0x00000008990ba211 */ /* 0x081fe400000f0ce3 */
[----:B------:R-:W-:-:S03]  /*9570*/  @!P3 LEA.HI.X R3, R23, R8, R226, 0x1, P1 ;  /* 0x000000081703b211 */ /* 0x000fc600008f0ce2 */
[----:B------:R0:W-:Y:S04]  /*9580*/  @!P2 ST.E.128 desc[UR36][R10.64], RZ ;  /* 0x000000ff0a00a985 */ /* 0x0001e8000c101d24 */
[----:B------:R0:W-:Y:S02]  /*9590*/  @!P3 ST.E.128 desc[UR36][R2.64], RZ ;  /* 0x000000ff0200b985 */ /* 0x0001e4000c101d24 */
.L_x_6718:
[----:B------:R-:W-:Y:S05]  /*95a0*/  BSYNC B0 ;  /* 0x0000000000007941 */ /* 0x000fea0003800000 */
.L_x_6708:
[----:B------:R-:W-:Y:S02]  /*95b0*/  ULDC UR4, c[0x0][0xc3c] ;  /* 0x00030f0000047ab9 */ /* 0x000fe40000000800 */
[----:B-1----:R-:W-:-:S13]  /*95c0*/  ISETP.GE.AND P0, PT, R7, UR4, PT ;  /* 0x0000000407007c0c */ /* 0x002fda000bf06270 */
[----:B------:R-:W-:Y:S05]  /*95d0*/  @!P0 BRA `(.L_x_6730) ;  /* 0xffffff7800548947 */ /* 0x000fea000383ffff */
[----:B------:R-:W-:Y:S05]  /*95e0*/  EXIT ;  /* 0x000000000000794d */ /* 0x000fea0003800000 */
.L_x_6679:
[----:B------:R-:W-:-:S08]  /*95f0*/  NOP ;  /* 0x0000000000007918 */ /* 0x000fd00000000000 */
[----:B------:R-:W0:-:S00]  /*9600*/  USETMAXREG.DEALLOC.CTAPOOL 0x28 ;  /* 0x00000028000079c8 */ /* 0x000e0000080e0500 */
[----:B0-----:R-:W-:Y:S02]  /*9610*/  LOP3.LUT R0, R0, 0x3, RZ, 0xc0, !PT ;  /* 0x0000000300007812 */ /* 0x001fe400078ec0ff */
[----:B------:R-:W-:-:S04]  /*9620*/  LOP3.LUT R27, R27, 0xffffffdf, RZ, 0xc0, !PT ;  /* 0xffffffdf1b1b7812 */ /* 0x000fc800078ec0ff */
[----:B------:R-:W0:Y:S02]  /*9630*/  SHFL.IDX PT, R0, R0, RZ, 0x1f ;  /* 0x00001fff00007589 */ /* 0x000e2400000e0000 */
[----:B0-----:R-:W-:Y:S01]  /*9640*/  ISETP.NE.AND P0, PT, R0, RZ, PT ;  /* 0x000000ff0000720c */ /* 0x001fe20003f05270 */
[----:B------:R-:W-:-:S12]  /*9650*/  IMAD.MOV.U32 R0, RZ, RZ, RZ ;  /* 0x000000ffff007224 */ /* 0x000fd800078e00ff */
        /* <DEDUP_REMOVED lines=9> */
.L_x_6731:
[----:B------:R-:W0:Y:S01]  /*96f0*/  S2R R2, SR_TID.X ;  /* 0x0000000000027919 */ /* 0x000e220000002100 */
[----:B------:R-:W-:Y:S01]  /*9700*/  ULDC UR4, c[0x0][0xc3c] ;  /* 0x00030f0000047ab9 */ /* 0x000fe20000000800 */
[----:B------:R-:W-:Y:S01]  /*9710*/  IMAD.MOV.U32 R9, RZ, RZ, RZ ;  /* 0x000000ffff097224 */ /* 0x000fe200078e00ff */
[----:B------:R-:W1:Y:S01]  /*9720*/  S2UR UR6, SR_CTAID.X ;  /* 0x00000000000679c3 */ /* 0x000e620000002500 */
[----:B------:R-:W-:Y:S01]  /*9730*/  ULDC UR5, c[0x0][0xc38] ;  /* 0x00030e0000057ab9 */ /* 0x000fe20000000800 */
[----:B0-----:R-:W-:-:S04]  /*9740*/  LOP3.LUT R7, R2, 0x1f, RZ, 0xc0, !PT ;  /* 0x0000001f02077812 */ /* 0x001fc800078ec0ff */
[----:B------:R-:W-:-:S04]  /*9750*/  ISETP.NE.AND P0, PT, R7, 0x1f, PT ;  /* 0x0000001f0700780c */ /* 0x000fc80003f05270 */
[----:B------:R-:W-:-:S13]  /*9760*/  ISETP.GE.OR P1, PT, R7, UR4, !P0 ;  /* 0x0000000407007c0c */ /* 0x000fda000c726670 */
[----:B------:R-:W0:Y:S08]  /*9770*/  @!P1 LDC.64 R4, c[0x0][0xc80] ;  /* 0x00032000ff049b82 */ /* 0x000e300000000a00 */
[----:B------:R-:W2:Y:S01]  /*9780*/  @!P1 LDC.64 R2, c[0x0][0xc78] ;  /* 0x00031e00ff029b82 */ /* 0x000ea20000000a00 */
[----:B0-----:R-:W-:-:S05]  /*9790*/  @!P1 IMAD.WIDE.U32 R4, R7, 0x4, R4 ;  /* 0x0000000407049825 */ /* 0x001fca00078e0004 */
        /* <DEDUP_REMOVED lines=30> */
[----:B------:R-:W-:Y:S01]  /*9980*/  IMAD.MOV.U32 R6, RZ, RZ, R3 ;  /* 0x000000ffff067224 */ /* 0x000fe200078e0003 */
[----:B------:R-:W-:Y:S01]  /*9990*/  UMOV UR4, URZ ;  /* 0x0000003f00047c82 */ /* 0x000fe20008000000 */
[----:B------:R-:W-:-:S05]  /*99a0*/  ULDC UR5, c[0x0][0xc38] ;  /* 0x00030e0000057ab9 */ /* 0x000fca0000000800 */
.L_x_6735:
[----:B------:R-:W0:Y:S01]  /*99b0*/  LDC R0, c[0x0][0xc3c] ;  /* 0x00030f00ff007b82 */ /* 0x000e220000000800 */
[----:B------:R-:W-:-:S06]  /*99c0*/  UIADD3 UR4, UR4, 0x1f, URZ ;  /* 0x0000001f04047890 */ /* 0x000fcc000fffe03f */
[----:B0-----:R-:W-:-:S13]  /*99d0*/  ISETP.LE.AND P6, PT, R0, UR4, PT ;  /* 0x0000000400007c0c */ /* 0x001fda000bfc3270 */
[----:B------:R-:W-:Y:S05]  /*99e0*/  @P6 BRA `(.L_x_6734) ;  /* 0x0000000400a86947 */ /* 0x000fea0003800000 */
[----:B------:R-:W-:-:S05]  /*99f0*/  VIADD R9, R7, UR4 ;  /* 0x0000000407097c36 */ /* 0x000fca0008000000 */
[----:B------:R-:W-:Y:S01]  /*9a00*/  ISETP.GE.OR P6, PT, R9, R0, !P0 ;  /* 0x000000000900720c */ /* 0x000fe200047c6670 */
[----:B------:R-:W-:-:S12]  /*9a10*/  IMAD.MOV.U32 R0, RZ, RZ, RZ ;  /* 0x000000ffff007224 */ /* 0x000fd800078e00ff */
        /* <DEDUP_REMOVED lines=28> */
.L_x_6733:
        /* <DEDUP_REMOVED lines=18> */
.L_x_6736:
[----:B-1----:R-:W-:Y:S01]  /*9d00*/  IMAD R16, R16, UR5, R10 ;  /* 0x0000000510107c24 */ /* 0x002fe2000f8e020a */
[----:B------:R-:W-:Y:S01]  /*9d10*/  IABS R10, R0 ;  /* 0x00000000000a7213 */ /* 0x000fe20000000000 */
[----:B------:R-:W-:Y:S01]  /*9d20*/  IMAD R11, R11, R4, RZ ;  /* 0x000000040b0b7224 */ /* 0x000fe200078e02ff */
[----:B0-----:R-:W-:Y:S01]  /*9d30*/  IABS R5, R9 ;  /* 0x0000000900057213 */ /* 0x001fe20000000000 */
[----:B------:R-:W-:Y:S01]  /*9d40*/  IMAD.MOV.U32 R2, RZ, RZ, RZ ;  /* 0x000000ffff027224 */ /* 0x000fe200078e00ff */
[----:B------:R-:W-:Y:S01]  /*9d50*/  IADD3 R17, -R16, UR6, RZ ;  /* 0x0000000610117c10 */ /* 0x000fe2000fffe1ff */
[----:B------:R-:W-:Y:S01]  /*9d60*/  IMAD.MOV R10, RZ, RZ, -R10 ;  /* 0x000000ffff0a7224 */ /* 0x000fe200078e0a0a */
[----:B------:R-:W0:Y:S01]  /*9d70*/  I2F.RP R6, R5 ;  /* 0x0000000500067306 */ /* 0x000e220000209400 */
[----:B------:R-:W-:Y:S01]  /*9d80*/  IMAD.HI.U32 R2, R3, R11, R2 ;  /* 0x0000000b03027227 */ /* 0x000fe200078e0002 */
[----:B------:R-:W-:-:S03]  /*9d90*/  IABS R8, R17 ;  /* 0x0000001100087213 */ /* 0x000fc60000000000 */
[----:B------:R-:W-:Y:S02]  /*9da0*/  VIADD R19, R19, UR4 ;  /* 0x0000000413137c36 */ /* 0x000fe40008000000 */
[----:B------:R-:W-:Y:S02]  /*9db0*/  IMAD.MOV.U32 R3, RZ, RZ, R8 ;  /* 0x000000ffff037224 */ /* 0x000fe400078e0008 */
[----:B------:R-:W-:Y:S02]  /*9dc0*/  IMAD.MOV.U32 R8, RZ, RZ, R10 ;  /* 0x000000ffff087224 */ /* 0x000fe400078e000a */
[----:B------:R-:W-:-:S04]  /*9dd0*/  IMAD.HI.U32 R2, R2, R3, RZ ;  /* 0x0000000302027227 */ /* 0x000fc800078e00ff */
[----:B------:R-:W-:Y:S01]  /*9de0*/  IMAD R3, R2, R8, R3 ;  /* 0x0000000802037224 */ /* 0x000fe200078e0203 */
[----:B0-----:R-:W0:Y:S04]  /*9df0*/  MUFU.RCP R6, R6 ;  /* 0x0000000600067308 */ /* 0x001e280000001000 */
        /* <DEDUP_REMOVED lines=10> */
[----:B------:R-:W-:Y:S02]  /*9ea0*/  @P0 VIADD R2, R2, 0x1 ;  /* 0x0000000102020836 */ /* 0x000fe40000000000 */
[----:B------:R-:W-:-:S03]  /*9eb0*/  IMAD.MOV R8, RZ, RZ, -R8 ;  /* 0x000000ffff087224 */ /* 0x000fc600078e0a08 */
        /* <DEDUP_REMOVED lines=29> */
.L_x_6734:
[----:B------:R-:W-:Y:S01]  /*a090*/  ULDC UR4, c[0x0][0xc3c] ;  /* 0x00030f0000047ab9 */ /* 0x000fe20000000800 */
[----:B------:R-:W-:Y:S01]  /*a0a0*/  IMAD.MOV.U32 R17, RZ, RZ, RZ ;  /* 0x000000ffff117224 */ /* 0x000fe200078e00ff */
[----:B------:R-:W-:Y:S01]  /*a0b0*/  MOV R16, UR6 ;  /* 0x0000000600107c02 */ /* 0x000fe20008000f00 */
[----:B------:R-:W-:Y:S02]  /*a0c0*/  IMAD.MOV.U32 R18, RZ, RZ, RZ ;  /* 0x000000ffff127224 */ /* 0x000fe400078e00ff */
[----:B------:R-:W-:-:S07]  /*a0d0*/  IMAD.U32 R19, RZ, RZ, UR4 ;  /* 0x00000004ff137e24 */ /* 0x000fce000f8e00ff */
.L_x_6737:
[----:B------:R-:W-:-:S13]  /*a0e0*/  ISETP.NE.AND P0, PT, R7, RZ, PT ;  /* 0x000000ff0700720c */ /* 0x000fda0003f05270 */
[----:B------:R-:W0:Y:S01]  /*a0f0*/  @!P0 S2R R3, SR_CgaCtaId ;  /* 0x0000000000038919 */ /* 0x000e220000008800 */
[----:B------:R-:W-:-:S04]  /*a100*/  @!P0 MOV R0, 0x400 ;  /* 0x0000040000008802 */ /* 0x000fc80000000f00 */
[----:B0-----:R-:W-:-:S05]  /*a110*/  @!P0 LEA R0, R3, R0, 0x18 ;  /* 0x0000000003008211 */ /* 0x001fca00078ec0ff */
[----:B------:R0:W-:Y:S01]  /*a120*/  @!P0 STS.128 [R0+0x288d0], R16 ;  /* 0x0288d01000008388 */ /* 0x0001e20000000c00 */
[----:B------:R-:W-:Y:S06]  /*a130*/  BAR.ARV 0x5, 0x180 ;  /* 0x0146000000007b1d */ /* 0x000fec0000002000 */
.L_x_6732:
[----:B------:R2:W-:Y:S01]  /*a140*/  STL [R1+0x20], RZ ;  /* 0x000020ff01007387 */ /* 0x0005e20000100800 */
[----:B------:R-:W-:Y:S01]  /*a150*/  ULDC UR4, c[0x0][0xc3c] ;  /* 0x00030f0000047ab9 */ /* 0x000fe20000000800 */
[----:B------:R-:W-:Y:S01]  /*a160*/  IMAD.MOV.U32 R28, RZ, RZ, 0x1 ;  /* 0x00000001ff1c7424 */ /* 0x000fe200078e00ff */
[----:B-1----:R-:W-:Y:S01]  /*a170*/  ISETP.GE.AND P0, PT, R19, UR4, PT ;  /* 0x0000000413007c0c */ /* 0x002fe2000bf06270 */
[----:B------:R-:W-:-:S12]  /*a180*/  IMAD.MOV.U32 R25, RZ, RZ, RZ ;  /* 0x000000ffff197224 */ /* 0x000fd800078e00ff */
[----:B--2---:R-:W-:Y:S05]  /*a190*/  @P0 BRA `(.L_x_6738) ;  /* 0x0000004800d00947 */ /* 0x004fea0003800000 */
[----:B------:R-:W2:Y:S01]  /*a1a0*/  LDL R3, [R1+0x4] ;  /* 0x0000040001037983 */ /* 0x000ea20000100800 */
[----:B------:R-:W1:Y:S01]  /*a1b0*/  S2R R4, SR_TID.X ;  /* 0x0000000000047919 */ /* 0x000e620000002100 */
[----:B------:R-:W3:Y:S01]  /*a1c0*/  S2UR UR5, SR_CgaCtaId ;  /* 0x00000000000579c3 */ /* 0x000ee20000008800 */
[----:B------:R-:W-:Y:S01]  /*a1d0*/  UMOV UR4, 0x400 ;  /* 0x0000040000047882 */ /* 0x000fe20000000000 */
[----:B-1----:R-:W-:Y:S01]  /*a1e0*/  IMAD.SHL.U32 R30, R4, 0x8, RZ ;  /* 0x00000008041e7824 */ /* 0x002fe200078e00ff */
[----:B---3--:R-:W-:-:S04]  /*a1f0*/  ULEA UR4, UR5, UR4, 0x18 ;  /* 0x0000000405047291 */ /* 0x008fc8000f8ec03f */
[----:B0-----:R-:W-:-:S04]  /*a200*/  LOP3.LUT R0, R30, 0x1f8, RZ, 0xc0, !PT ;  /* 0x000001f81e007812 */ /* 0x001fc800078ec0ff */
[----:B------:R-:W-:Y:S01]  /*a210*/  LOP3.LUT R33, R0, 0x38, R4, 0x78, !PT ;  /* 0x0000003800217812 */ /* 0x000fe200078e7804 */
[----:B------:R-:W-:-:S03]  /*a220*/  IMAD.U32 R22, RZ, RZ, UR4 ;  /* 0x00000004ff167e24 */ /* 0x000fc6000f8e00ff */
[----:B------:R-:W-:Y:S02]  /*a230*/  LOP3.LUT R33, R33, 0x200, R30, 0xf8, !PT ;  /* 0x0000020021217812 */ /* 0x000fe400078ef81e */
[----:B------:R-:W-:Y:S01]  /*a240*/  LOP3.LUT R30, R30, 0x38, RZ, 0xc0, !PT ;  /* 0x000000381e1e7812 */ /* 0x000fe200078ec0ff */
[----:B------:R-:W-:Y:S01]  /*a250*/  BSSY B8, `(.L_x_6738) ;  /* 0x00004a8000087945 */ /* 0x000fe20003800000 */
[----:B------:R-:W-:Y:S02]  /*a260*/  IMAD.MOV.U32 R28, RZ, RZ, 0x1 ;  /* 0x00000001ff1c7424 */ /* 0x000fe400078e00ff */
[----:B------:R-:W-:Y:S01]  /*a270*/  IMAD.MOV.U32 R25, RZ, RZ, RZ ;  /* 0x000000ffff197224 */ /* 0x000fe200078e00ff */
[----:B------:R-:W-:Y:S01]  /*a280*/  LOP3.LUT R29, R30, 0x40, RZ, 0xfc, !PT ;  /* 0x000000401e1d7812 */ /* 0x000fe200078efcff */
[----:B------:R-:W-:Y:S01]  /*a290*/  ULDC UR38, c[0x0][0xc] ;  /* 0x0000030000267ab9 */ /* 0x000fe20000000800 */
[----:B--2---:R-:W-:-:S05]  /*a2a0*/  LOP3.LUT R0, R3, 0x2, RZ, 0xfc, !PT ;  /* 0x0000000203007812 */ /* 0x004fca00078efcff */
[----:B------:R0:W-:Y:S04]  /*a2b0*/  STL [R1+0x24], R0 ;  /* 0x0000240001007387 */ /* 0x0001e80000100800 */
[----:B------:R1:W-:Y:S01]  /*a2c0*/  STL [R1+0x20], RZ ;  /* 0x000020ff01007387 */ /* 0x0003e20000100800 */
[----:B0-----:R-:W-:-:S05]  /*a2d0*/  IMAD R0, R33, 0x2, R22 ;  /* 0x0000000221007824 */ /* 0x001fca00078e0216 */
[----:B------:R1:W-:Y:S02]  /*a2e0*/  STL [R1], R0 ;  /* 0x0000000001007387 */ /* 0x0003e40000100800 */
.L_x_6801:
[----:B0-----:R-:W0:Y:S02]  /*a2f0*/  LDC.64 R2, c[0x0][0xc88] ;  /* 0x00032200ff027b82 */ /* 0x001e240000000a00 */
[----:B0-----:R-:W-:-:S05]  /*a300*/  IMAD.WIDE R2, R19, 0x4, R2 ;  /* 0x0000000413027825 */ /* 0x001fca00078e0202 */
[----:B-1----:R-:W1:Y:S01]  /*a310*/  LDG.E R31, desc[UR36][R2.64] ;  /* 0x00000024021f7981 */ /* 0x002e62000c1e1900 */
[----:B------:R-:W-:Y:S05]  /*a320*/  YIELD ;  /* 0x0000000000007946 */ /* 0x000fea0003800000 */
[----:B------:R-:W-:Y:S01]  /*a330*/  ULDC.64 UR4, c[0x0][0xa28] ;  /* 0x00028a0000047ab9 */ /* 0x000fe20000000a00 */
[----:B------:R-:W-:Y:S01]  /*a340*/  IMAD.MOV.U32 R36, RZ, RZ, RZ ;  /* 0x000000ffff247224 */ /* 0x000fe200078e00ff */
[----:B------:R-:W-:Y:S01]  /*a350*/  ISETP.NE.U32.AND P0, PT, RZ, UR4, PT ;  /* 0x00000004ff007c0c */ /* 0x000fe2000bf05070 */
[----:B------:R-:W-:-:S03]  /*a360*/  ULDC.64 UR6, c[0x0][0xa18] ;  /* 0x0002860000067ab9 */ /* 0x000fc60000000a00 */
[----:B------:R-:W-:Y:S02]  /*a370*/  ISETP.NE.AND.EX P0, PT, RZ, UR5, PT, P0 ;  /* 0x00000005ff007c0c */ /* 0x000fe4000bf05300 */
[----:B-1----:R-:W-:-:S11]  /*a380*/  SHF.R.S32.HI R0, RZ, 0x1f, R31 ;  /* 0x0000001fff007819 */ /* 0x002fd6000001141f */
[C---:B------:R-:W-:Y:S01]  /*a390*/  @P0 LEA R2, P1, R31.reuse, UR4, 0x2 ;  /* 0x000000041f020c11 */ /* 0x040fe2000f8210ff */
[C---:B------:R-:W-:Y:S01]  /*a3a0*/  IMAD.SHL.U32 R23, R31.reuse, 0x4, RZ ;  /* 0x000000041f177824 */ /* 0x040fe200078e00ff */
[C-C-:B------:R-:W-:Y:S01]  /*a3b0*/  SHF.L.U64.HI R24, R31.reuse, 0x2, R0.reuse ;  /* 0x000000021f187819 */ /* 0x140fe20000010200 */
[----:B------:R0:W-:Y:S01]  /*a3c0*/  STL [R1+0x10], R0 ;  /* 0x0000100001007387 */ /* 0x0001e20000100800 */
[----:B------:R-:W-:Y:S01]  /*a3d0*/  @P0 LEA.HI.X R3, R31, UR5, R0, 0x2, P1 ;  /* 0x000000051f030c11 */ /* 0x000fe200088f1400 */
[----:B------:R-:W-:-:S04]  /*a3e0*/  ULDC.64 UR4, c[0x0][0xa00] ;  /* 0x0002800000047ab9 */ /* 0x000fc80000000a00 */
[----:B------:R1:W5:Y:S01]  /*a3f0*/  @P0 LDG.E R36, desc[UR36][R2.64] ;  /* 0x0000002402240981 */ /* 0x000362000c1e1900 */
[----:B------:R-:W-:Y:S02]  /*a400*/  ISETP.NE.U32.AND P0, PT, RZ, UR4, PT ;  /* 0x00000004ff007c0c */ /* 0x000fe4000bf05070 */
[----:B------:R-:W-:Y:S01]  /*a410*/  LOP3.LUT R27, R27, 0xffffffef, RZ, 0xc0, !PT ;  /* 0xffffffef1b1b7812 */ /* 0x000fe200078ec0ff */
[----:B0-----:R-:W-:Y:S01]  /*a420*/  IMAD.MOV.U32 R0, RZ, RZ, RZ ;  /* 0x000000ffff007224 */ /* 0x001fe200078e00ff */
[----:B------:R-:W-:Y:S02]  /*a430*/  ISETP.NE.AND.EX P2, PT, RZ, UR5, PT, P0 ;  /* 0x00000005ff007c0c */ /* 0x000fe4000bf45300 */
[----:B------:R-:W-:Y:S02]  /*a440*/  ISETP.NE.U32.AND P0, PT, RZ, UR6, PT ;  /* 0x00000006ff007c0c */ /* 0x000fe4000bf05070 */
[----:B-1----:R-:W-:Y:S02]  /*a450*/  IADD3 R2, P1, R23, UR4, RZ ;  /* 0x0000000417027c10 */ /* 0x002fe4000ff3e0ff */
[----:B------:R-:W-:-:S02]  /*a460*/  ISETP.NE.AND.EX P0, PT, RZ, UR7, PT, P0 ;  /* 0x00000007ff007c0c */ /* 0x000fc4000bf05300 */
[----:B------:R-:W-:Y:S01]  /*a470*/  IADD3.X R3, R24, UR5, RZ, P1, !PT ;  /* 0x0000000518037c10 */ /* 0x000fe20008ffe4ff */
[----:B------:R-:W-:-:S04]  /*a480*/  ULDC.64 UR4, c[0x0][0x418] ;  /* 0x0001060000047ab9 */ /* 0x000fc80000000a00 */
[----:B------:R-:W-:Y:S01]  /*a490*/  @P2 LOP3.LUT R27, R27, 0x10, RZ, 0xfc, !PT ;  /* 0x000000101b1b2812 */ /* 0x000fe200078efcff */
[----:B--2---:R-:W2:Y:S05]  /*a4a0*/  @P2 LDG.E R0, desc[UR36][R2.64] ;  /* 0x0000002402002981 */ /* 0x004eaa000c1e1900 */
[----:B------:R-:W-:-:S04]  /*a4b0*/  @P0 IADD3 R4, P1, R23, UR6, RZ ;  /* 0x0000000617040c10 */ /* 0x000fc8000ff3e0ff */
[----:B------:R-:W-:Y:S01]  /*a4c0*/  @P0 IADD3.X R5, R24, UR7, RZ, P1, !PT ;  /* 0x0000000718050c10 */ /* 0x000fe20008ffe4ff */
[----:B--2---:R0:W-:Y:S04]  /*a4d0*/  STL [R1+0x8], R0 ;  /* 0x0000080001007387 */ /* 0x0041e80000100800 */
[----:B0-----:R-:W2:Y:S01]  /*a4e0*/  @P0 LDG.E R0, desc[UR36][R4.64] ;  /* 0x0000002404000981 */ /* 0x001ea2000c1e1900 */
[----:B------:R-:W-:-:S03]  /*a4f0*/  UISETP.NE.U32.AND UP0, UPT, UR4, URZ, UPT ;  /* 0x0000003f0400728c */ /* 0x000fc6000bf05070 */
[----:B------:R-:W-:Y:S01]  /*a500*/  ULDC UR4, c[0x0][0x424] ;  /* 0x0001090000047ab9 */ /* 0x000fe20000000800 */
[----:B------:R-:W-:-:S03]  /*a510*/  UISETP.NE.AND.EX UP0, UPT, UR5, URZ, UPT, UP0 ;  /* 0x0000003f0500728c */ /* 0x000fc6000bf05300 */
[----:B------:R-:W-:Y:S01]  /*a520*/  ULDC UR5, c[0x0][0x2f0] ;  /* 0x0000bc0000057ab9 */ /* 0x000fe20000000800 */
[----:B------:R-:W-:-:S04]  /*a530*/  USEL UR4, UR4, 0x1, UP0 ;  /* 0x0000000104047887 */ /* 0x000fc80008000000 */
[----:B------:R-:W-:-:S06]  /*a540*/  UIMAD UR4, UR4, UR5, URZ ;  /* 0x00000005040472a4 */ /* 0x000fcc000f8e023f */
[----:B------:R-:W-:Y:S01]  /*a550*/  IMAD.U32 R7, RZ, RZ, UR4 ;  /* 0x00000004ff077e24 */ /* 0x000fe2000f8e00ff */
[----:B--2---:R0:W-:Y:S01]  /*a560*/  @P0 STL [R1+0x14], R0 ;  /* 0x0000140001000387 */ /* 0x0041e20000100800 */
[----:B------:R-:W-:Y:S05]  /*a570*/  @P0 BRA `(.L_x_6739) ;  /* 0x0000000000200947 */ /* 0x000fea0003800000 */
[----:B------:R-:W-:Y:S02]  /*a580*/  ULDC UR4, c[0x0][0x288] ;  /* 0x0000a20000047ab9 */ /* 0x000fe40000000800 */
[----:B0-----:R-:W-:-:S05]  /*a590*/  IMAD.U32 R0, RZ, RZ, UR4 ;  /* 0x00000004ff007e24 */ /* 0x001fca000f8e00ff */
[----:B------:R1:W-:Y:S01]  /*a5a0*/  STL [R1+0x14], R0 ;  /* 0x0000140001007387 */ /* 0x0003e20000100800 */
[----:B------:R-:W-:Y:S05]  /*a5b0*/  @!P2 BRA `(.L_x_6739) ;  /* 0x000000000010a947 */ /* 0x000fea0003800000 */
[----:B------:R-:W2:Y:S04]  /*a5c0*/  LDG.E R5, desc[UR36][R2.64] ;  /* 0x0000002402057981 */ /* 0x000ea8000c1e1900 */
[----:B-1----:R-:W2:Y:S02]  /*a5d0*/  LDG.E R0, desc[UR36][R2.64+0x4] ;  /* 0x0000042402007981 */ /* 0x002ea4000c1e1900 */
[----:B--2---:R-:W-:-:S05]  /*a5e0*/  IMAD.IADD R0, R0, 0x1, -R5 ;  /* 0x0000000100007824 */ /* 0x004fca00078e0a05 */
[----:B------:R2:W-:Y:S02]  /*a5f0*/  STL [R1+0x14], R0 ;  /* 0x0000140001007387 */ /* 0x0005e40000100800 */
.L_x_6739:
[----:B------:R-:W-:Y:S01]  /*a600*/  ULDC.64 UR4, c[0x0][0xa20] ;  /* 0x0002880000047ab9 */ /* 0x000fe20000000a00 */
[----:B------:R-:W-:Y:S01]  /*a610*/  IMAD.MOV.U32 R32, RZ, RZ, R31 ;  /* 0x000000ffff207224 */ /* 0x000fe200078e001f */
[----:B------:R-:W-:-:S04]  /*a620*/  ISETP.NE.U32.AND P0, PT, RZ, UR4, PT ;  /* 0x00000004ff007c0c */ /* 0x000fc8000bf05070 */
[----:B------:R-:W-:-:S13]  /*a630*/  ISETP.NE.AND.EX P0, PT, RZ, UR5, PT, P0 ;  /* 0x00000005ff007c0c */ /* 0x000fda000bf05300 */
[----:B------:R-:W-:Y:S05]  /*a640*/  @!P0 BRA `(.L_x_6740) ;  /* 0x0000000000108947 */ /* 0x000fea0003800000 */
[----:B------:R-:W-:-:S04]  /*a650*/  IADD3 R2, P0, R23, UR4, RZ ;  /* 0x0000000417027c10 */ /* 0x000fc8000ff1e0ff */
[----:B------:R-:W-:-:S05]  /*a660*/  IADD3.X R3, R24, UR5, RZ, P0, !PT ;  /* 0x0000000518037c10 */ /* 0x000fca00087fe4ff */
[----:B------:R3:W5:Y:S01]  /*a670*/  LDG.E R7, desc[UR36][R2.64] ;  /* 0x0000002402077981 */ /* 0x000762000c1e1900 */
[----:B------:R-:W-:Y:S05]  /*a680*/  BRA `(.L_x_6741) ;  /* 0x0000000000247947 */ /* 0x000fea0003800000 */
.L_x_6740:
[----:B------:R-:W-:Y:S02]  /*a690*/  ULDC.64 UR4, c[0x0][0xa08] ;  /* 0x0002820000047ab9 */ /* 0x000fe40000000a00 */
[----:B------:R-:W-:-:S04]  /*a6a0*/  ISETP.NE.U32.AND P0, PT, RZ, UR4, PT ;  /* 0x00000004ff007c0c */ /* 0x000fc8000bf05070 */
[----:B------:R-:W-:-:S13]  /*a6b0*/  ISETP.NE.AND.EX P0, PT, RZ, UR5, PT, P0 ;  /* 0x00000005ff007c0c */ /* 0x000fda000bf05300 */
[----:B------:R-:W-:Y:S05]  /*a6c0*/  @!P0 BRA `(.L_x_6741) ;  /* 0x0000000000148947 */ /* 0x000fea0003800000 */
[----:B------:R-:W3:Y:S02]  /*a6d0*/  LDC.64 R2, c[0x0][0xa08] ;  /* 0x00028200ff027b82 */ /* 0x000ee40000000a00 */
[----:B---3--:R-:W-:-:S05]  /*a6e0*/  IMAD.WIDE R2, R32, 0x4, R2 ;  /* 0x0000000420027825 */ /* 0x008fca00078e0202 */
[----:B------:R-:W3:Y:S04]  /*a6f0*/  LDG.E R7, desc[UR36][R2.64] ;  /* 0x0000002402077981 */ /* 0x000ee8000c1e1900 */
[----:B012---:R-:W3:Y:S02]  /*a700*/  LDG.E R0, desc[UR36][R2.64+0x4] ;  /* 0x0000042402007981 */ /* 0x007ee4000c1e1900 */
[----:B---3--:R-:W-:-:S07]  /*a710*/  IADD3 R7, -R7, R0, RZ ;  /* 0x0000000007077210 */ /* 0x008fce0007ffe1ff */
.L_x_6741:
[----:B-----5:R-:W-:Y:S01]  /*a720*/  IMAD.IADD R34, R7, 0x1, -R36 ;  /* 0x0000000107227824 */ /* 0x020fe200078e0a24 */
[----:B------:R-:W-:Y:S03]  /*a730*/  BSSY B0, `(.L_x_6742) ;  /* 0x0000029000007945 */ /* 0x000fe60003800000 */
[C---:B012---:R-:W-:Y:S01]  /*a740*/  VIADD R0, R34.reuse, 0x7f ;  /* 0x0000007f22007836 */ /* 0x047fe20000000000 */
[----:B------:R-:W-:-:S04]  /*a750*/  ISETP.GE.AND P0, PT, R34, 0x1, PT ;  /* 0x000000012200780c */ /* 0x000fc80003f06270 */
[----:B---3--:R-:W-:-:S04]  /*a760*/  SHF.R.S32.HI R3, RZ, 0x1f, R0 ;  /* 0x0000001fff037819 */ /* 0x008fc80000011400 */
[----:B------:R-:W-:Y:S02]  /*a770*/  LEA.HI R2, R3, R0, RZ, 0x7 ;  /* 0x0000000003027211 */ /* 0x000fe400078f38ff */
[----:B------:R-:W-:-:S04]  /*a780*/  LOP3.LUT R0, R18, 0xff000000, RZ, 0xc0, !PT ;  /* 0xff00000012007812 */ /* 0x000fc800078ec0ff */
[----:B------:R-:W-:Y:S02]  /*a790*/  SHF.R.U32.HI R3, RZ, 0x8, R0 ;  /* 0x00000008ff037819 */ /* 0x000fe40000011600 */
[----:B------:R-:W-:-:S04]  /*a7a0*/  LOP3.LUT R0, R18, 0xff0000, RZ, 0xc0, !PT ;  /* 0x00ff000012007812 */ /* 0x000fc800078ec0ff */
[----:B------:R-:W-:Y:S02]  /*a7b0*/  LEA.HI R3, R0, R3, RZ, 0x10 ;  /* 0x0000000300037211 */ /* 0x000fe400078f80ff */
[----:B------:R-:W-:Y:S01]  /*a7c0*/  SHF.R.S32.HI R0, RZ, 0x7, R2 ;  /* 0x00000007ff007819 */ /* 0x000fe20000011402 */
[----:B------:R-:W-:Y:S01]  /*a7d0*/  IMAD.MOV.U32 R2, RZ, RZ, RZ ;  /* 0x000000ffff027224 */ /* 0x000fe200078e00ff */
[----:B------:R-:W-:Y:S01]  /*a7e0*/  LOP3.LUT R35, R3, 0xff, RZ, 0xc0, !PT ;  /* 0x000000ff03237812 */ /* 0x000fe200078ec0ff */
        /* <DEDUP_REMOVED lines=29> */
.L_x_6743:
[----:B------:R-:W-:Y:S05]  /*a9c0*/  BSYNC B0 ;  /* 0x0000000000007941 */ /* 0x000fea0003800000 */
.L_x_6742:
[-C--:B------:R-:W-:Y:S01]  /*a9d0*/  IMAD R35, R35, R2.reuse, RZ ;  /* 0x0000000223237224 */ /* 0x080fe200078e02ff */
[----:B------:R-:W-:Y:S04]  /*a9e0*/  BSSY B7, `(.L_x_6744) ;  /* 0x000036c000077945 */ /* 0x000fe80003800000 */
[----:B------:R-:W-:-:S04]  /*a9f0*/  VIADDMNMX R0, R35, R2, R0, PT ;  /* 0x0000000223007246 */ /* 0x000fc80003800100 */
        /* <DEDUP_REMOVED lines=20> */
.L_x_6745:
        /* <DEDUP_REMOVED lines=20> */
.L_x_6748:
[----:B------:R-:W-:Y:S05]  /*ac80*/  BSYNC B6 ;  /* 0x0000000000067941 */ /* 0x000fea0003800000 */
.L_x_6747:
        /* <DEDUP_REMOVED lines=20> */
.L_x_6751:
[----:B------:R0:W1:Y:S01]  /*add0*/  LDC.64 R2, c[0x4][R26] ;  /* 0x010000001a027b82 */ /* 0x0000620000000a00 */
[----:B------:R-:W-:Y:S01]  /*ade0*/  ULDC.64 UR6, c[0x4][0x138] ;  /* 0x01004e0000067ab9 */ /* 0x000fe20000000a00 */
[----:B------:R-:W-:Y:S01]  /*adf0*/  ULDC.64 UR8, c[0x4][0x140] ;  /* 0x0100500000087ab9 */ /* 0x000fe20000000a00 */
[----:B------:R-:W-:Y:S01]  /*ae00*/  ULDC.64 UR4, c[0x4][0x60] ;  /* 0x0100180000047ab9 */ /* 0x000fe20000000a00 */
[----:B------:R-:W-:Y:S01]  /*ae10*/  MOV R4, UR6 ;  /* 0x0000000600047c02 */ /* 0x000fe20008000f00 */
[----:B------:R-:W-:Y:S02]  /*ae20*/  IMAD.U32 R5, RZ, RZ, UR7 ;  /* 0x00000007ff057e24 */ /* 0x000fe4000f8e00ff */
        /* <DEDUP_REMOVED lines=9> */
.L_x_6750:
[----:B------:R-:W-:Y:S05]  /*aec0*/  BSYNC B6 ;  /* 0x0000000000067941 */ /* 0x000fea0003800000 */
.L_x_6749:
[----:B------:R-:W2:Y:S01]  /*aed0*/  LDL R26, [R1+0x18] ;  /* 0x00001800011a7983 */ /* 0x000ea20000100800 */
[----:B------:R-:W-:Y:S01]  /*aee0*/  ULDC.64 UR4, c[0x0][0x9f8] ;  /* 0x00027e0000047ab9 */ /* 0x000fe20000000a00 */
[----:B------:R-:W0:Y:S01]  /*aef0*/  LDC R10, c[0x0][0x430] ;  /* 0x00010c00ff0a7b82 */ /* 0x000e220000000800 */
[----:B------:R-:W-:Y:S01]  /*af00*/  ISETP.NE.U32.AND P0, PT, RZ, UR4, PT ;  /* 0x00000004ff007c0c */ /* 0x000fe2000bf05070 */
[----:B------:R-:W3:Y:S03]  /*af10*/  LDL R20, [R1+0x24] ;  /* 0x0000240001147983 */ /* 0x000ee60000100800 */
[----:B------:R-:W-:-:S13]  /*af20*/  ISETP.NE.AND.EX P0, PT, RZ, UR5, PT, P0 ;  /* 0x00000005ff007c0c */ /* 0x000fda000bf05300 */
[----:B------:R-:W-:Y:S01]  /*af30*/  @P0 IADD3 R2, P1, R23, UR4, RZ ;  /* 0x0000000417020c10 */ /* 0x000fe2000ff3e0ff */
[----:B------:R-:W1:Y:S01]  /*af40*/  S2R R0, SR_TID.X ;  /* 0x0000000000007919 */ /* 0x000e620000002100 */
[----:B------:R-:W4:Y:S02]  /*af50*/  S2R R21, SR_TID.X ;  /* 0x0000000000157919 */ /* 0x000f240000002100 */
[----:B------:R-:W-:Y:S01]  /*af60*/  @P0 IADD3.X R3, R24, UR5, RZ, P1, !PT ;  /* 0x0000000518030c10 */ /* 0x000fe20008ffe4ff */
[----:B------:R-:W-:-:S04]  /*af70*/  ULDC UR4, c[0x0][0x2f4] ;  /* 0x0000bd0000047ab9 */ /* 0x000fc80000000800 */
[----:B------:R2:W3:Y:S01]  /*af80*/  @P0 LDG.E R32, desc[UR36][R2.64] ;  /* 0x0000002402200981 */ /* 0x0004e2000c1e1900 */
[----:B0-----:R-:W-:Y:S02]  /*af90*/  ISETP.NE.AND P2, PT, R10, 0x1, PT ;  /* 0x000000010a00780c */ /* 0x001fe40003f45270 */
[----:B------:R-:W-:-:S11]  /*afa0*/  LOP3.LUT R27, R27, 0xfffffff7, RZ, 0xc0, !PT ;  /* 0xfffffff71b1b7812 */ /* 0x000fd600078ec0ff */
[----:B------:R-:W0:Y:S01]  /*afb0*/  @P2 LDC R7, c[0x0][0x434] ;  /* 0x00010d00ff072b82 */ /* 0x000e220000000800 */
[----:B------:R-:W-:Y:S01]  /*afc0*/  @P2 LOP3.LUT R27, R27, 0x8, RZ, 0xfc, !PT ;  /* 0x000000081b1b2812 */ /* 0x000fe200078efcff */
[----:B-1----:R-:W-:-:S06]  /*afd0*/  IMAD.SHL.U32 R0, R0, 0x10, RZ ;  /* 0x0000001000007824 */ /* 0x002fcc00078e00ff */
[----:B------:R-:W1:Y:S01]  /*afe0*/  @P2 LDC R5, c[0x0][0x438] ;  /* 0x00010e00ff052b82 */ /* 0x000e620000000800 */
[----:B----4-:R-:W-:Y:S02]  /*aff0*/  LOP3.LUT R21, R21, 0x7f, RZ, 0xc0, !PT ;  /* 0x0000007f15157812 */ /* 0x010fe400078ec0ff */
[----:B------:R-:W-:Y:S02]  /*b000*/  LOP3.LUT R0, R0, 0x70, RZ, 0xc0, !PT ;  /* 0x0000007000007812 */ /* 0x000fe400078ec0ff */
[----:B------:R-:W-:Y:S02]  /*b010*/  SHF.R.U32.HI R21, RZ, 0x3, R21 ;  /* 0x00000003ff157819 */ /* 0x000fe40000011615 */
[----:B------:R-:W-:Y:S01]  /*b020*/  LOP3.LUT R27, R27, 0xfffffffb, RZ, 0xc0, !PT ;  /* 0xfffffffb1b1b7812 */ /* 0x000fe200078ec0ff */
[----:B------:R-:W-:Y:S01]  /*b030*/  UMOV UR5, 0xffffffff ;  /* 0xffffffff00057882 */ /* 0x000fe20000000000 */
[----:B--2---:R-:W-:-:S04]  /*b040*/  VIADD R26, R26, 0xffffffff ;  /* 0xffffffff1a1a7836 */ /* 0x004fc80000000000 */
[----:B------:R-:W-:-:S05]  /*b050*/  IMAD.SHL.U32 R8, R26, 0x80, RZ ;  /* 0x000000801a087824 */ /* 0x000fca00078e00ff */
[----:B------:R-:W-:-:S04]  /*b060*/  LOP3.LUT R9, R8, R21, R0, 0xfe, !PT ;  /* 0x0000001508097212 */ /* 0x000fc800078efe00 */
[C---:B------:R-:W-:Y:S01]  /*b070*/  ISETP.GE.AND P0, PT, R9.reuse, R34, PT ;  /* 0x000000220900720c */ /* 0x040fe20003f06270 */
[----:B------:R-:W-:-:S04]  /*b080*/  IMAD.IADD R0, R9, 0x1, R36 ;  /* 0x0000000109007824 */ /* 0x000fc800078e0224 */
[----:B0-----:R-:W-:-:S04]  /*b090*/  @P2 IMAD.HI.U32 R6, R0, R7, RZ ;  /* 0x0000000700062227 */ /* 0x001fc800078e00ff */
[----:B------:R-:W-:Y:S01]  /*b0a0*/  IMAD.MOV.U32 R4, RZ, RZ, R0 ;  /* 0x000000ffff047224 */ /* 0x000fe200078e0000 */
[----:B-1----:R-:W-:-:S03]  /*b0b0*/  @P2 SHF.R.U32.HI R4, RZ, R5, R6 ;  /* 0x00000005ff042219 */ /* 0x002fc60000011606 */
[----:B------:R-:W0:Y:S02]  /*b0c0*/  @!P0 LDC.64 R2, c[0x0][0x428] ;  /* 0x00010a00ff028b82 */ /* 0x000e240000000a00 */
[----:B------:R-:W-:Y:S01]  /*b0d0*/  IMAD.MOV R5, RZ, RZ, -R4 ;  /* 0x000000ffff057224 */ /* 0x000fe200078e0a04 */
[----:B---3--:R-:W-:-:S03]  /*b0e0*/  SHF.R.S32.HI R37, RZ, 0x1f, R32 ;  /* 0x0000001fff257819 */ /* 0x008fc60000011420 */
[----:B------:R-:W-:Y:S01]  /*b0f0*/  IMAD R0, R10, R5, R0 ;  /* 0x000000050a007224 */ /* 0x000fe200078e0200 */
[--C-:B------:R-:W-:Y:S01]  /*b100*/  @!P0 SHF.R.S32.HI R5, RZ, 0x1f, R4.reuse ;  /* 0x0000001fff058819 */ /* 0x100fe20000011404 */
[-C--:B0-----:R-:W-:Y:S02]  /*b110*/  @!P0 IMAD R6, R37, R2.reuse, RZ ;  /* 0x0000000225068224 */ /* 0x081fe400078e02ff */
[----:B------:R-:W-:-:S04]  /*b120*/  @!P0 IMAD.WIDE.U32 R4, R32, R2, R4 ;  /* 0x0000000220048225 */ /* 0x000fc800078e0004 */
[----:B------:R-:W-:Y:S02]  /*b130*/  @!P0 IMAD R6, R32, R3, R6 ;  /* 0x0000000320068224 */ /* 0x000fe400078e0206 */
[----:B------:R-:W0:Y:S02]  /*b140*/  @!P0 LDC.64 R2, c[0x0][0x418] ;  /* 0x00010600ff028b82 */ /* 0x000e240000000a00 */
[----:B------:R-:W-:Y:S01]  /*b150*/  @!P0 IMAD.IADD R6, R5, 0x1, R6 ;  /* 0x0000000105068824 */ /* 0x000fe200078e0206 */
[----:B------:R-:W-:Y:S02]  /*b160*/  ISETP.NE.AND P2, PT, R20, 0x3, PT ;  /* 0x000000031400780c */ /* 0x000fe40003f45270 */
[----:B0-----:R-:W-:-:S04]  /*b170*/  @!P0 LEA R2, P1, R4, R2, 0x2 ;  /* 0x0000000204028211 */ /* 0x001fc800078210ff */
[----:B------:R-:W-:Y:S02]  /*b180*/  @!P0 LEA.HI.X R3, R4, R3, R6, 0x2, P1 ;  /* 0x0000000304038211 */ /* 0x000fe400008f1406 */
[----:B------:R-:W-:-:S06]  /*b190*/  MOV R4, RZ ;  /* 0x000000ff00047202 */ /* 0x000fcc0000000f00 */
[----:B------:R0:W5:Y:S01]  /*b1a0*/  @!P0 LDG.E R4, desc[UR36][R2.64] ;  /* 0x0000002402048981 */ /* 0x000162000c1e1900 */
[----:B------:R-:W-:Y:S02]  /*b1b0*/  ISETP.GE.AND P0, PT, R30, UR4, PT ;  /* 0x000000041e007c0c */ /* 0x000fe4000bf06270 */
[----:B------:R-:W-:-:S04]  /*b1c0*/  @P2 LOP3.LUT R27, R27, 0x4, RZ, 0xfc, !PT ;  /* 0x000000041b1b2812 */ /* 0x000fc800078efcff */
[----:B------:R-:W-:-:S07]  /*b1d0*/  LOP3.LUT R27, R27, 0xfffffffd, RZ, 0xc0, !PT ;  /* 0xfffffffd1b1b7812 */ /* 0x000fce00078ec0ff */
[----:B------:R-:W-:Y:S02]  /*b1e0*/  @P0 LOP3.LUT R27, R27, 0x2, RZ, 0xfc, !PT ;  /* 0x000000021b1b0812 */ /* 0x000fe400078efcff */
[----:B------:R-:W-:Y:S02]  /*b1f0*/  ISETP.GE.AND P0, PT, R29, UR4, PT ;  /* 0x000000041d007c0c */ /* 0x000fe4000bf06270 */
[----:B------:R-:W-:-:S11]  /*b200*/  LOP3.LUT R27, R27, 0xfffffffe, RZ, 0xc0, !PT ;  /* 0xfffffffe1b1b7812 */ /* 0x000fd600078ec0ff */
[----:B------:R-:W-:Y:S01]  /*b210*/  @P0 LOP3.LUT R27, R27, 0x1, RZ, 0xfc, !PT ;  /* 0x000000011b1b0812 */ /* 0x000fe200078efcff */
[----:B0-----:R-:W-:Y:S06]  /*b220*/  BRA.DIV UR5, `(.L_x_6752) ;  /* 0x0000004205087947 */ /* 0x001fec000b800000 */
.L_x_6818:
[----:B------:R-:W-:Y:S01]  /*b230*/  LOP3.LUT R24, R18, 0xffff, RZ, 0xc0, !PT ;  /* 0x0000ffff12187812 */ /* 0x000fe200078ec0ff */
[----:B------:R-:W-:Y:S06]  /*b240*/  @!P2 BRA `(.L_x_6753) ;  /* 0x000000000004a947 */ /* 0x000fec0003800000 */
[----:B------:R-:W-:Y:S01]  /*b250*/  BPT.TRAP 0x1 ;  /* 0x000000040000795c */ /* 0x000fe20000300000 */
.L_x_6753:
        /* <DEDUP_REMOVED lines=23> */
.L_x_6819:
[----:B------:R-:W-:Y:S05]  /*b3d0*/  BSYNC B0 ;  /* 0x0000000000007941 */ /* 0x000fea0003800000 */
.L_x_6754:
[----:B------:R-:W1:Y:S01]  /*b3e0*/  S2R R9, SR_TID.X ;  /* 0x0000000000097919 */ /* 0x000e620000002100 */
[----:B------:R-:W-:Y:S01]  /*b3f0*/  ULDC.64 UR4, c[0x0][0x300] ;  /* 0x0000c00000047ab9 */ /* 0x000fe20000000a00 */
[----:B------:R-:W-:Y:S01]  /*b400*/  ULDC.64 UR6, c[0x0][0x2e8] ;  /* 0x0000ba0000067ab9 */ /* 0x000fe20000000a00 */
[----:B------:R-:W-:Y:S01]  /*b410*/  IMAD R5, R5, UR4, RZ ;  /* 0x0000000405057c24 */ /* 0x000fe2000f8e02ff */
[C---:B------:R-:W-:Y:S01]  /*b420*/  LOP3.LUT P3, RZ, R27.reuse, 0x2, RZ, 0xc0, !PT ;  /* 0x000000021bff7812 */ /* 0x040fe2000786c0ff */
[----:B0-----:R-:W-:Y:S01]  /*b430*/  IMAD.WIDE.U32 R2, R0, UR4, RZ ;  /* 0x0000000400027c25 */ /* 0x001fe2000f8e00ff */
[----:B------:R-:W-:-:S03]  /*b440*/  LOP3.LUT P2, RZ, R27, 0x1, RZ, 0xc0, !PT ;  /* 0x000000011bff7812 */ /* 0x000fc6000784c0ff */
        /* <DEDUP_REMOVED lines=12> */
[C---:B------:R-:W-:Y:S02]  /*b510*/  LEA R4, P0, R2.reuse, UR6, 0x1 ;  /* 0x0000000602047c11 */ /* 0x040fe4000f8008ff */
[----:B-1----:R-:W-:Y:S02]  /*b520*/  LOP3.LUT R9, R9, 0x7f, RZ, 0xc0, !PT ;  /* 0x0000007f09097812 */ /* 0x002fe400078ec0ff */
[----:B------:R-:W-:Y:S02]  /*b530*/  LEA.HI.X R0, R2, UR7, R0, 0x1, P0 ;  /* 0x0000000702007c11 */ /* 0x000fe400080f0c00 */
[----:B------:R-:W-:-:S04]  /*b540*/  SHF.R.U32.HI R9, RZ, 0x3, R9 ;  /* 0x00000003ff097819 */ /* 0x000fc80000011609 */
[----:B------:R-:W-:-:S04]  /*b550*/  IADD3 R6, -R9, R34, -R8 ;  /* 0x0000002209067210 */ /* 0x000fc80007ffe908 */
        /* <DEDUP_REMOVED lines=79> */
[----:B------:R0:W-:Y:S04]  /*ba50*/  @P1 LDGSTS.E.BYPASS.LTC128B.128 [R8+0x1f400], desc[UR36][R2.64+0x80], !P2 ;  /* 0x1f40008002081fae */ /* 0x0001e8000d101d64 */
[----:B0-2---:R0:W1:Y:S02]  /*ba60*/  SHFL.IDX PT, R2, R4, 0x7, 0x181f ;  /* 0x00f81f0004027f89 */ /* 0x00506400000e0000 */
.L_x_6837:
        /* <DEDUP_REMOVED lines=8> */
[----:B------:R1:W-:Y:S01]  /*baf0*/  @P0 LDGSTS.E.BYPASS.LTC128B.128 [R5+0x1fc00], desc[UR36][R2.64+0x80], !P2 ;  /* 0x1fc0008002050fae */ /* 0x0003e2000d101d64 */
[----:B------:R-:W-:Y:S01]  /*bb00*/  PLOP3.LUT P0, PT, PT, PT, PT, 0x80, 0x0 ;  /* 0x000000000000781c */ /* 0x000fe20003f0f070 */
[----:B------:R-:W-:-:S12]  /*bb10*/  NOP ;  /* 0x0000000000007918 */ /* 0x000fd80000000000 */
.L_x_6757:
        /* <DEDUP_REMOVED lines=11> */
.L_x_6758:
[----:B-1----:R1:W5:Y:S01]  /*bbd0*/  LDL.LU R3, [R1+0x8] ;  /* 0x0000080001037983 */ /* 0x0023620000300800 */
[----:B------:R1:W-:Y:S03]  /*bbe0*/  SYNCS.ARRIVE.TRANS64.A1T0 RZ, [R7+URZ+0x28830], RZ ;  /* 0x028830ff07ff79a7 */ /* 0x0003e6000810003f */
[----:B0-----:R1:W5:Y:S02]  /*bbf0*/  LDL.LU R4, [R1+0x10] ;  /* 0x0000100001047983 */ /* 0x0013640000300800 */
[----:B------:R-:W-:Y:S05]  /*bc00*/  WARPSYNC.ALL ;  /* 0x0000000000007948 */ /* 0x000fea0003800000 */
[----:B------:R-:W-:Y:S01]  /*bc10*/  ULDC.64 UR4, c[0x0][0x298] ;  /* 0x0000a60000047ab9 */ /* 0x000fe20000000a00 */
[----:B------:R-:W-:Y:S01]  /*bc20*/  VIADD R2, R22, 0x10400 ;  /* 0x0001040016027836 */ /* 0x000fe20000000000 */
[----:B------:R-:W-:Y:S01]  /*bc30*/  BAR.SYNC.DEFER_BLOCKING 0x8, 0x180 ;  /* 0x0206000000007b1d */ /* 0x000fe20000010000 */
[----:B------:R-:W-:-:S03]  /*bc40*/  LOP3.LUT P1, RZ, R27, 0x10, RZ, 0xc0, !PT ;  /* 0x000000101bff7812 */ /* 0x000fc6000782c0ff */
[----:B------:R-:W-:Y:S02]  /*bc50*/  LOP3.LUT P0, RZ, R2, 0x3ff, RZ, 0xc0, !PT ;  /* 0x000003ff02ff7812 */ /* 0x000fe4000780c0ff */
[----:B------:R-:W-:Y:S01]  /*bc60*/  BSSY B6, `(.L_x_6759) ;  /* 0x000001c000067945 */ /* 0x000fe20003800000 */
[----:B------:R-:W-:Y:S02]  /*bc70*/  SEL R31, R31, RZ, !P1 ;  /* 0x000000ff1f1f7207 */ /* 0x000fe40004800000 */
[----:B-----5:R-:W-:Y:S02]  /*bc80*/  SHF.R.S32.HI R0, RZ, 0x1f, R3 ;  /* 0x0000001fff007819 */ /* 0x020fe40000011403 */
[----:B------:R-:W-:-:S03]  /*bc90*/  SEL R4, R4, RZ, !P1 ;  /* 0x000000ff04047207 */ /* 0x000fc60004800000 */
[----:B------:R-:W-:-:S04]  /*bca0*/  IMAD R0, R0, UR4, RZ ;  /* 0x0000000400007c24 */ /* 0x000fc8000f8e02ff */
[C---:B------:R-:W-:Y:S02]  /*bcb0*/  IMAD R0, R3.reuse, UR5, R0 ;  /* 0x0000000503007c24 */ /* 0x040fe4000f8e0200 */
[----:B------:R-:W-:-:S04]  /*bcc0*/  IMAD.WIDE.U32 R2, R3, UR4, RZ ;  /* 0x0000000403027c25 */ /* 0x000fc8000f8e00ff */
[----:B------:R-:W-:Y:S01]  /*bcd0*/  IMAD.IADD R0, R3, 0x1, R0 ;  /* 0x0000000103007824 */ /* 0x000fe200078e0200 */
[----:B------:R0:W-:Y:S04]  /*bce0*/  STL.64 [R1+0x8], R2 ;  /* 0x0000080201007387 */ /* 0x0001e80000100a00 */
[----:B------:R0:W-:Y:S04]  /*bcf0*/  STL [R1+0x1c], R4 ;  /* 0x00001c0401007387 */ /* 0x0001e80000100800 */
[----:B------:R0:W-:Y:S01]  /*bd00*/  STL [R1+0x10], R0 ;  /* 0x0000100001007387 */ /* 0x0001e20000100800 */
[----:B------:R-:W-:Y:S05]  /*bd10*/  @!P0 BRA `(.L_x_6760) ;  /* 0x0000000000408947 */ /* 0x000fea0003800000 */
[----:B0-----:R-:W-:Y:S01]  /*bd20*/  MOV R2, 0x0 ;  /* 0x0000000000027802 */ /* 0x001fe20000000f00 */
[----:B------:R-:W-:Y:S01]  /*bd30*/  ULDC.64 UR4, c[0x4][0x138] ;  /* 0x01004e0000047ab9 */ /* 0x000fe20000000a00 */
[----:B------:R-:W-:Y:S01]  /*bd40*/  ULDC.64 UR6, c[0x4][0x140] ;  /* 0x0100500000067ab9 */ /* 0x000fe20000000a00 */
[----:B------:R-:W-:Y:S01]  /*bd50*/  ULDC.64 UR8, c[0x4][0x68] ;  /* 0x01001a0000087ab9 */ /* 0x000fe20000000a00 */
[----:B------:R-:W-:Y:S01]  /*bd60*/  IMAD.U32 R4, RZ, RZ, UR4 ;  /* 0x00000004ff047e24 */ /* 0x000fe2000f8e00ff */
[----:B------:R-:W-:Y:S01]  /*bd70*/  MOV R12, 0x1 ;  /* 0x00000001000c7802 */ /* 0x000fe20000000f00 */
[----:B------:R-:W0:Y:S01]  /*bd80*/  LDC.64 R2, c[0x4][R2] ;  /* 0x0100000002027b82 */ /* 0x000e220000000a00 */
[----:B------:R-:W-:Y:S02]  /*bd90*/  IMAD.U32 R5, RZ, RZ, UR5 ;  /* 0x00000005ff057e24 */ /* 0x000fe4000f8e00ff */
[----:B------:R-:W-:Y:S02]  /*bda0*/  IMAD.U32 R6, RZ, RZ, UR6 ;  /* 0x00000006ff067e24 */ /* 0x000fe4000f8e00ff */
[----:B-1----:R-:W-:-:S02]  /*bdb0*/  IMAD.U32 R7, RZ, RZ, UR7 ;  /* 0x00000007ff077e24 */ /* 0x002fc4000f8e00ff */
[----:B------:R-:W-:Y:S02]  /*bdc0*/  IMAD.U32 R10, RZ, RZ, UR8 ;  /* 0x00000008ff0a7e24 */ /* 0x000fe4000f8e00ff */
[----:B------:R-:W-:Y:S02]  /*bdd0*/  IMAD.U32 R11, RZ, RZ, UR9 ;  /* 0x00000009ff0b7e24 */ /* 0x000fe4000f8e00ff */
[----:B------:R-:W-:Y:S02]  /*bde0*/  IMAD.MOV.U32 R8, RZ, RZ, 0x70 ;  /* 0x00000070ff087424 */ /* 0x000fe400078e00ff */
[----:B------:R-:W-:-:S07]  /*bdf0*/  IMAD.MOV.U32 R13, RZ, RZ, RZ ;  /* 0x000000ffff0d7224 */ /* 0x000fce00078e00ff */
[----:B------:R-:W-:-:S07]  /*be00*/  LEPC R20, `(.L_x_6760) ;  /* 0x000000001014794e */ /* 0x000fce0000000000 */
[----:B0-----:R-:W-:Y:S05]  /*be10*/  CALL.ABS.NOINC R2 ;  /* 0x0000000002007343 */ /* 0x001fea0003c00000 */
.L_x_6760:
[----:B------:R-:W-:Y:S05]  /*be20*/  BSYNC B6 ;  /* 0x0000000000067941 */ /* 0x000fea0003800000 */
.L_x_6759:
[----:B------:R-:W2:Y:S01]  /*be30*/  LDL.LU R20, [R1+0x1c] ;  /* 0x00001c0001147983 */ /* 0x000ea20000300800 */
[----:B------:R-:W-:Y:S01]  /*be40*/  ULDC.64 UR4, c[0x0][0x2d8] ;  /* 0x0000b60000047ab9 */ /* 0x000fe20000000a00 */
[----:B------:R-:W3:Y:S02]  /*be50*/  LDC R6, c[0x0][0x448] ;  /* 0x00011200ff067b82 */ /* 0x000ee40000000800 */
[----:B------:R-:W4:Y:S04]  /*be60*/  LDL.LU R21, [R1+0x10] ;  /* 0x0000100001157983 */ /* 0x000f280000300800 */
[----:B0-----:R-:W4:Y:S04]  /*be70*/  LDL.LU.64 R2, [R1+0x8] ;  /* 0x0000080001027983 */ /* 0x001f280000300a00 */
[----:B------:R0:W5:Y:S01]  /*be80*/  LDL R9, [R1] ;  /* 0x0000000001097983 */ /* 0x0001620000100800 */
[----:B---3--:R-:W-:Y:S01]  /*be90*/  ISETP.NE.AND P0, PT, R6, 0x1, PT ;  /* 0x000000010600780c */ /* 0x008fe20003f05270 */
[----:B------:R-:W-:-:S12]  /*bea0*/  IMAD.SHL.U32 R4, R17, 0x80, RZ ;  /* 0x0000008011047824 */ /* 0x000fd800078e00ff */
[----:B-1----:R-:W1:Y:S01]  /*beb0*/  @P0 LDC R7, c[0x0][0x450] ;  /* 0x00011400ff070b82 */ /* 0x002e620000000800 */
[----:B----4-:R-:W-:Y:S02]  /*bec0*/  IMAD.MOV.U32 R3, RZ, RZ, R21 ;  /* 0x000000ffff037224 */ /* 0x010fe400078e0015 */
[----:B------:R-:W3:Y:S01]  /*bed0*/  S2R R21, SR_TID.X ;  /* 0x0000000000157919 */ /* 0x000ee20000002100 */
        /* <DEDUP_REMOVED lines=9> */
[----:B------:R-:W4:Y:S01]  /*bf70*/  @P0 LDC R0, c[0x0][0x44c] ;  /* 0x00011300ff000b82 */ /* 0x000f220000000800 */
[----:B--2---:R-:W-:-:S04]  /*bf80*/  LOP3.LUT R20, R20, 0x7f, RZ, 0xc0, !PT ;  /* 0x0000007f14147812 */ /* 0x004fc800078ec0ff */
[----:B------:R-:W-:Y:S02]  /*bf90*/  SHF.R.U32.HI R10, RZ, 0x3, R20 ;  /* 0x00000003ff0a7819 */ /* 0x000fe40000011614 */
[----:B------:R0:W5:Y:S01]  /*bfa0*/  LDL R20, [R1+0x14] ;  /* 0x0000140001147983 */ /* 0x0001620000100800 */
[----:B---3--:R-:W-:-:S05]  /*bfb0*/  IMAD.SHL.U32 R5, R21, 0x10, RZ ;  /* 0x0000001015057824 */ /* 0x008fca00078e00ff */
[----:B------:R-:W-:-:S04]  /*bfc0*/  LOP3.LUT R5, R5, 0x70, RZ, 0xc0, !PT ;  /* 0x0000007005057812 */ /* 0x000fc800078ec0ff */
[----:B------:R-:W-:-:S05]  /*bfd0*/  LOP3.LUT R8, R4, R10, R5, 0xfe, !PT ;  /* 0x0000000a04087212 */ /* 0x000fca00078efe05 */
[----:B----4-:R-:W-:-:S04]  /*bfe0*/  @P0 IMAD.HI.U32 R0, R8, R0, RZ ;  /* 0x0000000008000227 */ /* 0x010fc800078e00ff */
[----:B------:R-:W-:Y:S01]  /*bff0*/  IMAD.MOV.U32 R5, RZ, RZ, R8 ;  /* 0x000000ffff057224 */ /* 0x000fe200078e0008 */
[----:B-1----:R-:W-:-:S05]  /*c000*/  @P0 SHF.R.U32.HI R5, RZ, R7, R0 ;  /* 0x00000007ff050219 */ /* 0x002fca0000011600 */
        /* <DEDUP_REMOVED lines=17> */
[----:B------:R-:W-:Y:S02]  /*c120*/  LEA.HI.X R5, R2, UR5, R5, 0x1, P0 ;  /* 0x0000000502057c11 */ /* 0x000fe400080f0c05 */
[----:B------:R-:W-:Y:S01]  /*c130*/  ISETP.GE.AND P0, PT, R30, UR4, PT ;  /* 0x000000041e007c0c */ /* 0x000fe2000bf06270 */
[----:B------:R-:W-:-:S03]  /*c140*/  UMOV UR4, 0xffffffff ;  /* 0xffffffff00047882 */ /* 0x000fc60000000000 */
[----:B0-----:R-:W-:Y:S09]  /*c150*/  BRA.DIV UR4, `(.L_x_6761) ;  /* 0x0000003e04507947 */ /* 0x001ff2000b800000 */
        /* <DEDUP_REMOVED lines=71> */
[----:B0-----:R1:W-:Y:S02]  /*c5d0*/  @!P2 LDGSTS.E.BYPASS.LTC128B.128 [R9+0x17400], desc[UR36][R2.64+0x80], !P1 ;  /* 0x174000800209afae */ /* 0x0013e4000c901d64 */
.L_x_6854:
        /* <DEDUP_REMOVED lines=10> */
[----:B------:R0:W-:Y:S02]  /*c680*/  LDGSTS.E.BYPASS.LTC128B.128 [R9+0x17c00], desc[UR36][R2.64+0x80], !P1 ;  /* 0x17c0008002097fae */ /* 0x0001e4000c901d64 */
.L_x_6763:
[----:B------:R-:W-:Y:S05]  /*c690*/  BSYNC B0 ;  /* 0x0000000000007941 */ /* 0x000fea0003800000 */
.L_x_6762:
[----:B------:R-:W-:Y:S01]  /*c6a0*/  NOP ;  /* 0x0000000000007918 */ /* 0x000fe20000000000 */
[----:B------:R-:W-:-:S13]  /*c6b0*/  PLOP3.LUT P0, PT, PT, PT, PT, 0x80, 0x0 ;  /* 0x000000000000781c */ /* 0x000fda0003f0f070 */
.L_x_6764:
        /* <DEDUP_REMOVED lines=18> */
[----:B---3--:R-:W-:-:S05]  /*c7e0*/  VIADD R6, R2, 0xfffffffe ;  /* 0xfffffffe02067836 */ /* 0x008fca0000000000 */
[----:B------:R-:W-:Y:S01]  /*c7f0*/  ISETP.GE.AND P0, PT, R6, R35, PT ;  /* 0x000000230600720c */ /* 0x000fe20003f06270 */
[----:B01----:R-:W-:-:S12]  /*c800*/  @!P1 BRA `(.L_x_6766) ;  /* 0x0000004000249947 */ /* 0x003fd80003800000 */
.L_x_6855:
[----:B------:R-:W-:Y:S05]  /*c810*/  BSYNC B0 ;  /* 0x0000000000007941 */ /* 0x000fea0003800000 */
.L_x_6765:
[----:B------:R-:W-:Y:S04]  /*c820*/  BSSY B0, `(.L_x_6767) ;  /* 0x0000108000007945 */ /* 0x000fe80003800000 */
[----:B------:R-:W-:Y:S05]  /*c830*/  @!P0 BRA `(.L_x_6768) ;  /* 0x0000001000188947 */ /* 0x000fea0003800000 */
[----:B------:R-:W-:Y:S01]  /*c840*/  ULDC UR4, c[0x0][0x2f4] ;  /* 0x0000bd0000047ab9 */ /* 0x000fe20000000800 */
[----:B------:R-:W-:Y:S01]  /*c850*/  IMAD.MOV.U32 R10, RZ, RZ, R25 ;  /* 0x000000ffff0a7224 */ /* 0x000fe200078e0019 */
[----:B------:R-:W-:Y:S01]  /*c860*/  ISETP.GE.AND P2, PT, R30, UR4, PT ;  /* 0x000000041e007c0c */ /* 0x000fe2000bf46270 */
[----:B------:R-:W-:Y:S01]  /*c870*/  IMAD.MOV.U32 R17, RZ, RZ, R28 ;  /* 0x000000ffff117224 */ /* 0x000fe200078e001c */
[----:B------:R-:W-:Y:S01]  /*c880*/  ISETP.GE.AND P1, PT, R29, UR4, PT ;  /* 0x000000041d007c0c */ /* 0x000fe2000bf26270 */
[----:B------:R-:W-:-:S12]  /*c890*/  IMAD.MOV.U32 R31, RZ, RZ, R26 ;  /* 0x000000ffff1f7224 */ /* 0x000fd800078e001a */
.L_x_6781:
[----:B0-----:R-:W0:Y:S01]  /*c8a0*/  S2R R3, SR_TID.X ;  /* 0x0000000000037919 */ /* 0x001e220000002100 */
[----:B------:R-:W1:Y:S01]  /*c8b0*/  LDC R4, c[0x0][0x430] ;  /* 0x00010c00ff047b82 */ /* 0x000e620000000800 */
[----:B------:R-:W3:Y:S01]  /*c8c0*/  LDL R9, [R1+0x24] ;  /* 0x0000240001097983 */ /* 0x000ee20000100800 */
[----:B-1----:R-:W-:Y:S02]  /*c8d0*/  ISETP.NE.AND P0, PT, R4, 0x1, PT ;  /* 0x000000010400780c */ /* 0x002fe40003f05270 */
[----:B0-----:R-:W-:-:S04]  /*c8e0*/  LOP3.LUT R0, R3, 0x7f, RZ, 0xc0, !PT ;  /* 0x0000007f03007812 */ /* 0x001fc800078ec0ff */
[----:B------:R-:W-:-:S07]  /*c8f0*/  SHF.R.U32.HI R5, RZ, 0x3, R0 ;  /* 0x00000003ff057819 */ /* 0x000fce0000011600 */
[----:B------:R-:W0:Y:S01]  /*c900*/  @P0 LDC R0, c[0x0][0x434] ;  /* 0x00010d00ff000b82 */ /* 0x000e220000000800 */
[----:B------:R-:W-:-:S07]  /*c910*/  IMAD.SHL.U32 R4, R3, 0x10, RZ ;  /* 0x0000001003047824 */ /* 0x000fce00078e00ff */
[----:B------:R-:W1:Y:S01]  /*c920*/  @P0 LDC R3, c[0x0][0x438] ;  /* 0x00010e00ff030b82 */ /* 0x000e620000000800 */
[----:B------:R-:W-:Y:S01]  /*c930*/  IMAD R7, R6, 0x80, R5 ;  /* 0x0000008006077824 */ /* 0x000fe200078e0205 */
[----:B------:R-:W-:-:S04]  /*c940*/  LOP3.LUT R4, R4, 0x70, RZ, 0xc0, !PT ;  /* 0x0000007004047812 */ /* 0x000fc800078ec0ff */
[----:B------:R-:W-:Y:S01]  /*c950*/  IADD3 R7, R4, R7, R36 ;  /* 0x0000000704077210 */ /* 0x000fe20007ffe024 */
[----:B------:R-:W-:Y:S05]  /*c960*/  YIELD ;  /* 0x0000000000007946 */ /* 0x000fea0003800000 */
[----:B------:R-:W-:Y:S01]  /*c970*/  IMAD.MOV.U32 R8, RZ, RZ, R7 ;  /* 0x000000ffff087224 */ /* 0x000fe200078e0007 */
[----:B------:R-:W-:Y:S01]  /*c980*/  ULDC.64 UR4, c[0x0][0x428] ;  /* 0x00010a0000047ab9 */ /* 0x000fe20000000a00 */
[----:B0-----:R-:W-:-:S05]  /*c990*/  @P0 IMAD.HI.U32 R0, R7, R0, RZ ;  /* 0x0000000007000227 */ /* 0x001fca00078e00ff */
[----:B-1----:R-:W-:Y:S01]  /*c9a0*/  @P0 SHF.R.U32.HI R8, RZ, R3, R0 ;  /* 0x00000003ff080219 */ /* 0x002fe20000011600 */
[----:B------:R-:W-:-:S03]  /*c9b0*/  IMAD R5, R37, UR4, RZ ;  /* 0x0000000425057c24 */ /* 0x000fc6000f8e02ff */
[----:B------:R-:W-:Y:S02]  /*c9c0*/  SHF.R.S32.HI R3, RZ, 0x1f, R8 ;  /* 0x0000001fff037819 */ /* 0x000fe40000011408 */
[----:B------:R-:W-:Y:S01]  /*c9d0*/  MOV R2, R8 ;  /* 0x0000000800027202 */ /* 0x000fe20000000f00 */
[----:B------:R-:W-:-:S04]  /*c9e0*/  IMAD R5, R32, UR5, R5 ;  /* 0x0000000520057c24 */ /* 0x000fc8000f8e0205 */
[----:B------:R-:W-:Y:S01]  /*c9f0*/  IMAD.WIDE.U32 R2, R32, UR4, R2 ;  /* 0x0000000420027c25 */ /* 0x000fe2000f8e0002 */
[----:B------:R-:W-:-:S03]  /*ca00*/  ULDC.64 UR4, c[0x0][0x418] ;  /* 0x0001060000047ab9 */ /* 0x000fc60000000a00 */
[----:B------:R-:W-:Y:S01]  /*ca10*/  IMAD.IADD R3, R5, 0x1, R3 ;  /* 0x0000000105037824 */ /* 0x000fe200078e0203 */
[----:B------:R-:W-:Y:S01]  /*ca20*/  LEA R4, P0, R2, UR4, 0x2 ;  /* 0x0000000402047c11 */ /* 0x000fe2000f8010ff */
[----:B------:R-:W-:Y:S01]  /*ca30*/  VIADD R25, R10, 0x1 ;  /* 0x000000010a197836 */ /* 0x000fe20000000000 */
[----:B------:R-:W-:Y:S02]  /*ca40*/  ULDC UR4, c[0x0][0x430] ;  /* 0x00010c0000047ab9 */ /* 0x000fe40000000800 */
[----:B------:R-:W-:-:S05]  /*ca50*/  LEA.HI.X R5, R2, UR5, R3, 0x2, P0 ;  /* 0x0000000502057c11 */ /* 0x000fca00080f1403 */
[----:B------:R0:W4:Y:S01]  /*ca60*/  LDG.E R0, desc[UR36][R4.64] ;  /* 0x0000002404007981 */ /* 0x000122000c1e1900 */
[----:B------:R-:W-:Y:S01]  /*ca70*/  ISETP.NE.AND P0, PT, R25, 0x2, PT ;  /* 0x000000021900780c */ /* 0x000fe20003f05270 */
[----:B------:R-:W-:-:S03]  /*ca80*/  IMAD.MOV R2, RZ, RZ, -R8 ;  /* 0x000000ffff027224 */ /* 0x000fc600078e0a08 */
[----:B------:R-:W-:Y:S01]  /*ca90*/  SEL R28, RZ, 0x1, P0 ;  /* 0x00000001ff1c7807 */ /* 0x000fe20000000000 */
[----:B------:R-:W-:Y:S01]  /*caa0*/  IMAD.MOV.U32 R26, RZ, RZ, R6 ;  /* 0x000000ffff1a7224 */ /* 0x000fe200078e0006 */
[----:B------:R-:W-:Y:S01]  /*cab0*/  SEL R25, R25, RZ, P0 ;  /* 0x000000ff19197207 */ /* 0x000fe20000000000 */
[----:B0-----:R-:W-:Y:S01]  /*cac0*/  IMAD R4, R2, UR4, R7 ;  /* 0x0000000402047c24 */ /* 0x001fe2000f8e0207 */
[----:B------:R-:W-:Y:S02]  /*cad0*/  LOP3.LUT R28, R17, R28, RZ, 0x3c, !PT ;  /* 0x0000001c111c7212 */ /* 0x000fe400078e3cff */
[----:B---3--:R-:W-:Y:S02]  /*cae0*/  ISETP.NE.AND P3, PT, R9, 0x3, PT ;  /* 0x000000030900780c */ /* 0x008fe40003f65270 */
[----:B----4-:R-:W-:-:S11]  /*caf0*/  SHF.R.S32.HI R21, RZ, 0x1f, R0 ;  /* 0x0000001fff157819 */ /* 0x010fd60000011400 */
[----:B------:R-:W-:Y:S05]  /*cb00*/  @!P3 BRA `(.L_x_6769) ;  /* 0x000000000004b947 */ /* 0x000fea0003800000 */
[----:B------:R-:W-:Y:S01]  /*cb10*/  BPT.TRAP 0x1 ;  /* 0x000000040000795c */ /* 0x000fe20000300000 */
.L_x_6769:
[----:B------:R-:W-:Y:S01]  /*cb20*/  IMAD R6, R25, 0x8, R22 ;  /* 0x0000000819067824 */ /* 0x000fe200078e0216 */
[----:B------:R-:W-:Y:S01]  /*cb30*/  SHF.L.U32 R3, R28, 0x1f, RZ ;  /* 0x0000001f1c037819 */ /* 0x000fe200000006ff */
[----:B------:R-:W-:Y:S03]  /*cb40*/  BSSY B1, `(.L_x_6770) ;  /* 0x0000003000017945 */ /* 0x000fe60003800000 */
[----:B------:R-:W0:Y:S02]  /*cb50*/  SYNCS.PHASECHK.TRANS64.TRYWAIT P0, [R6+URZ+0x28840], R3 ;  /* 0x02884003060075a7 */ /* 0x000e24000800017f */
[----:B0-----:R-:W-:Y:S05]  /*cb60*/  @!P0 BRA `(.L_x_6771) ;  /* 0x0000003c00608947 */ /* 0x001fea0003800000 */
.L_x_6856:
[----:B------:R-:W-:Y:S05]  /*cb70*/  BSYNC B1 ;  /* 0x0000000000017941 */ /* 0x000fea0003800000 */
.L_x_6770:
[----:B------:R-:W-:Y:S01]  /*cb80*/  SHF.R.S32.HI R20, RZ, 0x1f, R4 ;  /* 0x0000001fff147819 */ /* 0x000fe20000011404 */
[----:B------:R-:W-:Y:S01]  /*cb90*/  ULDC.64 UR4, c[0x0][0x300] ;  /* 0x0000c00000047ab9 */ /* 0x000fe20000000a00 */
[----:B------:R-:W-:Y:S01]  /*cba0*/  ULDC.64 UR6, c[0x0][0x2e8] ;  /* 0x0000ba0000067ab9 */ /* 0x000fe20000000a00 */
[----:B0-----:R-:W-:Y:S01]  /*cbb0*/  IMAD.WIDE.U32 R2, R4, UR4, RZ ;  /* 0x0000000404027c25 */ /* 0x001fe2000f8e00ff */
[C---:B------:R-:W-:Y:S02]  /*cbc0*/  LOP3.LUT P4, RZ, R27.reuse, 0x2, RZ, 0xc0, !PT ;  /* 0x000000021bff7812 */ /* 0x040fe4000788c0ff */
[----:B------:R-:W-:Y:S01]  /*cbd0*/  LOP3.LUT P3, RZ, R27, 0x1, RZ, 0xc0, !PT ;  /* 0x000000011bff7812 */ /* 0x000fe2000786c0ff */
        /* <DEDUP_REMOVED lines=17> */
[----:B------:R-:W-:Y:S02]  /*ccf0*/  IMAD.SHL.U32 R5, R30, 0x2, RZ ;  /* 0x000000021e057824 */ /* 0x000fe400078e00ff */
[----:B------:R-:W-:Y:S01]  /*cd00*/  IMAD R7, R7, 0x2, R22 ;  /* 0x0000000207077824 */ /* 0x000fe200078e0216 */
[----:B------:R-:W1:Y:S02]  /*cd10*/  SHFL.IDX PT, R3, R9, RZ, 0x181f ;  /* 0x00181fff09037589 */ /* 0x000e6400000e0000 */
[----:B0-----:R-:W-:-:S05]  /*cd20*/  IADD3 R2, P0, R2, R5, RZ ;  /* 0x0000000502027210 */ /* 0x001fca0007f1e0ff */
[----:B-1----:R-:W-:-:S05]  /*cd30*/  IMAD.X R3, RZ, RZ, R3, P0 ;  /* 0x000000ffff037224 */ /* 0x002fca00000e0603 */
[----:B------:R-:W-:Y:S01]  /*cd40*/  @!PT LDS RZ, [RZ] ;  /* 0x00000000fffff984 */ /* 0x000fe20000000800 */
[----:B------:R-:W-:Y:S04]  /*cd50*/  LDGSTS.E.BYPASS.LTC128B.128 [R7+0x18400], desc[UR36][R2.64], !P4 ;  /* 0x1840000002077fae */ /* 0x000fe8000e101d64 */
[----:B------:R0:W-:Y:S04]  /*cd60*/  LDGSTS.E.BYPASS.LTC128B.128 [R7+0x1c400], desc[UR36][R2.64+0x80], !P3 ;  /* 0x1c40008002077fae */ /* 0x0001e8000d901d64 */
[----:B0-----:R-:W0:Y:S04]  /*cd70*/  SHFL.IDX PT, R2, R8, 0x1, 0x181f ;  /* 0x00381f0008027f89 */ /* 0x001e2800000e0000 */
[----:B------:R-:W1:Y:S01]  /*cd80*/  SHFL.IDX PT, R3, R9, 0x1, 0x181f ;  /* 0x00381f0009037f89 */ /* 0x000e6200000e0000 */
[----:B0-----:R-:W-:-:S05]  /*cd90*/  IADD3 R2, P0, R2, R5, RZ ;  /* 0x0000000502027210 */ /* 0x001fca0007f1e0ff */
[----:B-1----:R-:W-:-:S05]  /*cda0*/  IMAD.X R3, RZ, RZ, R3, P0 ;  /* 0x000000ffff037224 */ /* 0x002fca00000e0603 */
        /* <DEDUP_REMOVED lines=22> */
[----:B0-----:R-:W-:-:S04]  /*cf10*/  IADD3 R2, P0, R2, R5, RZ ;  /* 0x0000000502027210 */ /* 0x001fc80007f1e0ff */
[----:B-1----:R-:W-:-:S05]  /*cf20*/  IADD3.X R3, RZ, R3, RZ, P0, !PT ;  /* 0x00000003ff037210 */ /* 0x002fca00007fe4ff */
[----:B------:R-:W-:Y:S04]  /*cf30*/  LDGSTS.E.BYPASS.LTC128B.128 [R7+0x1ac00], desc[UR36][R2.64], !P4 ;  /* 0x1ac0000002077fae */ /* 0x000fe8000e101d64 */
[----:B------:R0:W-:Y:S04]  /*cf40*/  LDGSTS.E.BYPASS.LTC128B.128 [R7+0x1ec00], desc[UR36][R2.64+0x80], !P3 ;  /* 0x1ec0008002077fae */ /* 0x0001e8000d901d64 */
[----:B0-----:R-:W0:Y:S04]  /*cf50*/  SHFL.IDX PT, R2, R8, 0x6, 0x181f ;  /* 0x00d81f0008027f89 */ /* 0x001e2800000e0000 */
[----:B------:R-:W1:Y:S04]  /*cf60*/  SHFL.IDX PT, R3, R9, 0x6, 0x181f ;  /* 0x00d81f0009037f89 */ /* 0x000e6800000e0000 */
[----:B------:R-:W3:Y:S01]  /*cf70*/  SHFL.IDX PT, R9, R9, 0x7, 0x181f ;  /* 0x00f81f0009097f89 */ /* 0x000ee200000e0000 */
[----:B0-----:R-:W-:-:S05]  /*cf80*/  IADD3 R2, P0, R2, R5, RZ ;  /* 0x0000000502027210 */ /* 0x001fca0007f1e0ff */
[----:B-1----:R-:W-:-:S05]  /*cf90*/  IMAD.X R3, RZ, RZ, R3, P0 ;  /* 0x000000ffff037224 */ /* 0x002fca00000e0603 */
[----:B------:R-:W-:Y:S04]  /*cfa0*/  LDGSTS.E.BYPASS.LTC128B.128 [R7+0x1b400], desc[UR36][R2.64], !P4 ;  /* 0x1b40000002077fae */ /* 0x000fe8000e101d64 */
[----:B------:R0:W-:Y:S04]  /*cfb0*/  LDGSTS.E.BYPASS.LTC128B.128 [R7+0x1f400], desc[UR36][R2.64+0x80], !P3 ;  /* 0x1f40008002077fae */ /* 0x0001e8000d901d64 */
[----:B0--3--:R0:W1:Y:S02]  /*cfc0*/  SHFL.IDX PT, R2, R8, 0x7, 0x181f ;  /* 0x00f81f0008027f89 */ /* 0x00906400000e0000 */
.L_x_6874:
[----:B-1----:R-:W-:-:S05]  /*cfd0*/  IADD3 R2, P0, R2, R5, RZ ;  /* 0x0000000502027210 */ /* 0x002fca0007f1e0ff */
        /* <DEDUP_REMOVED lines=8> */
.L_x_6773:
[----:B------:R-:W-:Y:S02]  /*d060*/  PLOP3.LUT P3, PT, P3, P0, PT, 0xa2, 0x0 ;  /* 0x000000000000781c */ /* 0x000fe40001f61472 */
[----:B------:R-:W-:-:S08]  /*d070*/  @P0 R2UR P3, UR4, R6 ;  /* 0x00000000060402ca */ /* 0x000fd00000060000 */
[----:B------:R-:W-:-:S05]  /*d080*/  @P0 PLOP3.LUT P0, PT, P3, PT, PT, 0x80, 0x0 ;  /* 0x000000000000081c */ /* 0x000fca0001f0f070 */
[----:B------:R-:W-:Y:S01]  /*d090*/  @!P3 SYNCS.ARRIVE.TRANS64.RED.A0T1 RZ, [UR4+0x28830], RZ ;  /* 0x028830ffffffb9a7 */ /* 0x000fe20008200404 */
[----:B------:R-:W-:Y:S07]  /*d0a0*/  @!P3 ARRIVES.LDGSTSBAR.64.TRANSCNT [UR4+0x28830] ;  /* 0x02883000ff00b9b0 */ /* 0x000fee0008000a84 */
[----:B------:R-:W-:Y:S05]  /*d0b0*/  @P0 BRA.U.ANY `(.L_x_6773) ;  /* 0xfffffffd00e80947 */ /* 0x000fea000393ffff */
[----:B------:R-:W-:Y:S01]  /*d0c0*/  NOP ;  /* 0x0000000000007918 */ /* 0x000fe20000000000 */
[----:B-1----:R-:W3:Y:S02]  /*d0d0*/  LDL R2, [R1+0x24] ;  /* 0x0000240001027983 */ /* 0x002ee40000100800 */
[----:B---3--:R-:W-:-:S13]  /*d0e0*/  ISETP.NE.AND P4, PT, R2, 0x3, PT ;  /* 0x000000030200780c */ /* 0x008fda0003f85270 */
[----:B------:R-:W-:Y:S05]  /*d0f0*/  @!P4 BRA `(.L_x_6774) ;  /* 0x000000000004c947 */ /* 0x000fea0003800000 */
[----:B------:R-:W-:Y:S01]  /*d100*/  BPT.TRAP 0x1 ;  /* 0x000000040000795c */ /* 0x000fe20000300000 */
.L_x_6774:
[----:B------:R1:W-:Y:S01]  /*d110*/  SYNCS.ARRIVE.TRANS64.A1T0 RZ, [R6+URZ+0x28830], RZ ;  /* 0x028830ff06ff79a7 */ /* 0x0003e2000810003f */
[----:B------:R-:W-:Y:S05]  /*d120*/  @!P4 BRA `(.L_x_6775) ;  /* 0x000000000004c947 */ /* 0x000fea0003800000 */
[----:B------:R-:W-:Y:S01]  /*d130*/  BPT.TRAP 0x1 ;  /* 0x000000040000795c */ /* 0x000fe20000300000 */
.L_x_6775:
[----:B------:R-:W-:Y:S01]  /*d140*/  SHF.L.U32 R3, R17, 0x1f, RZ ;  /* 0x0000001f11037819 */ /* 0x000fe200000006ff */
[----:B-1----:R-:W-:Y:S01]  /*d150*/  IMAD R6, R10, 0x8, R22 ;  /* 0x000000080a067824 */ /* 0x002fe200078e0216 */
[----:B------:R-:W-:Y:S03]  /*d160*/  BSSY B1, `(.L_x_6776) ;  /* 0x0000003000017945 */ /* 0x000fe60003800000 */
[----:B------:R-:W1:Y:S02]  /*d170*/  SYNCS.PHASECHK.TRANS64.TRYWAIT P0, [R6+URZ+0x28860], R3 ;  /* 0x02886003060075a7 */ /* 0x000e64000800017f */
[----:B-1----:R-:W-:Y:S05]  /*d180*/  @!P0 BRA `(.L_x_6777) ;  /* 0x0000004000388947 */ /* 0x002fea0003800000 */
.L_x_6875:
[----:B------:R-:W-:Y:S05]  /*d190*/  BSYNC B1 ;  /* 0x0000000000017941 */ /* 0x000fea0003800000 */
.L_x_6776:
[----:B------:R-:W3:Y:S01]  /*d1a0*/  S2R R2, SR_TID.X ;  /* 0x0000000000027919 */ /* 0x000ee20000002100 */
[----:B------:R-:W-:Y:S01]  /*d1b0*/  UMOV UR4, 0xffffffff ;  /* 0xffffffff00047882 */ /* 0x000fe20000000000 */
[----:B0-----:R-:W-:Y:S02]  /*d1c0*/  IMAD R8, R31, -0x80, R34 ;  /* 0xffffff801f087824 */ /* 0x001fe400078e0222 */
[----:B------:R-:W-:Y:S01]  /*d1d0*/  IMAD R7, R10, 0x4000, R33 ;  /* 0x000040000a077824 */ /* 0x000fe200078e0221 */
[----:B---3--:R-:W-:-:S04]  /*d1e0*/  LOP3.LUT R2, R2, 0x7f, RZ, 0xc0, !PT ;  /* 0x0000007f02027812 */ /* 0x008fc800078ec0ff */
[----:B------:R-:W-:-:S05]  /*d1f0*/  SHF.R.U32.HI R2, RZ, 0x3, R2 ;  /* 0x00000003ff027819 */ /* 0x000fca0000011602 */
[----:B------:R-:W-:Y:S01]  /*d200*/  IMAD.IADD R8, R8, 0x1, -R2 ;  /* 0x0000000108087824 */ /* 0x000fe200078e0a02 */
[----:B------:R-:W-:Y:S06]  /*d210*/  BRA.DIV UR4, `(.L_x_6778) ;  /* 0x0000004204287947 */ /* 0x000fec000b800000 */
[----:B------:R-:W0:Y:S01]  /*d220*/  SHFL.IDX PT, R2, R18, RZ, 0x181f ;  /* 0x00181fff12027589 */ /* 0x000e2200000e0000 */
[----:B------:R-:W-:-:S03]  /*d230*/  IMAD R7, R7, 0x2, R22 ;  /* 0x0000000207077824 */ /* 0x000fc600078e0216 */
[----:B-1----:R-:W1:Y:S04]  /*d240*/  SHFL.IDX PT, R3, R23, RZ, 0x181f ;  /* 0x00181fff17037589 */ /* 0x002e6800000e0000 */
[----:B--2---:R-:W-:Y:S01]  /*d250*/  SHFL.IDX PT, R14, R18, 0x7, 0x181f ;  /* 0x00f81f00120e7f89 */ /* 0x004fe200000e0000 */
[----:B0-----:R-:W-:-:S05]  /*d260*/  IADD3 R2, P0, R2, R5, RZ ;  /* 0x0000000502027210 */ /* 0x001fca0007f1e0ff */
[----:B-1----:R-:W-:Y:S01]  /*d270*/  IMAD.X R3, RZ, RZ, R3, P0 ;  /* 0x000000ffff037224 */ /* 0x002fe200000e0603 */
        /* <DEDUP_REMOVED lines=52> */
[----:B--2---:R1:W-:Y:S02]  /*d5c0*/  LDGSTS.E.BYPASS.LTC128B.128 [R7+0x7400], desc[UR36][R2.64+0x80], !P0 ;  /* 0x0740008002077fae */ /* 0x0043e4000c101d64 */
.L_x_6893:
        /* <DEDUP_REMOVED lines=27> */
.L_x_6779:
        /* <DEDUP_REMOVED lines=11> */
.L_x_6780:
[C---:B------:R-:W-:Y:S01]  /*d830*/  ISETP.GT.AND P0, PT, R26.reuse, R35, PT ;  /* 0x000000231a00720c */ /* 0x040fe20003f04270 */
[----:B------:R0:W-:Y:S01]  /*d840*/  SYNCS.ARRIVE.TRANS64.A1T0 RZ, [R6+URZ+0x28850], RZ ;  /* 0x028850ff06ff79a7 */ /* 0x0001e2000810003f */
[----:B------:R-:W-:Y:S02]  /*d850*/  IMAD.MOV.U32 R10, RZ, RZ, R25 ;  /* 0x000000ffff0a7224 */ /* 0x000fe400078e0019 */
[----:B------:R-:W-:Y:S02]  /*d860*/  IMAD.MOV.U32 R17, RZ, RZ, R28 ;  /* 0x000000ffff117224 */ /* 0x000fe400078e001c */
[----:B------:R-:W-:Y:S02]  /*d870*/  IMAD.MOV.U32 R31, RZ, RZ, R26 ;  /* 0x000000ffff1f7224 */ /* 0x000fe400078e001a */
[----:B0-----:R-:W-:-:S05]  /*d880*/  VIADD R6, R26, 0xffffffff ;  /* 0xffffffff1a067836 */ /* 0x001fca0000000000 */
[----:B------:R-:W-:Y:S05]  /*d890*/  @P0 BRA `(.L_x_6781) ;  /* 0xfffffff000000947 */ /* 0x000fea000383ffff */
.L_x_6768:
[----:B------:R-:W-:Y:S05]  /*d8a0*/  BSYNC B0 ;  /* 0x0000000000007941 */ /* 0x000fea0003800000 */
.L_x_6767:
        /* <DEDUP_REMOVED lines=17> */
.L_x_6783:
[----:B------:R-:W-:Y:S05]  /*d9c0*/  BSYNC B0 ;  /* 0x0000000000007941 */ /* 0x000fea0003800000 */
.L_x_6782:
[----:B------:R-:W3:Y:S02]  /*d9d0*/  LDL R0, [R1+0x24] ;  /* 0x0000240001007983 */ /* 0x000ee40000100800 */
[----:B---3--:R-:W-:-:S13]  /*d9e0*/  ISETP.NE.AND P0, PT, R0, 0x3, PT ;  /* 0x000000030000780c */ /* 0x008fda0003f05270 */
[----:B------:R-:W-:Y:S05]  /*d9f0*/  @!P0 BRA `(.L_x_6784) ;  /* 0x0000000000048947 */ /* 0x000fea0003800000 */
[----:B------:R-:W-:Y:S01]  /*da00*/  BPT.TRAP 0x1 ;  /* 0x000000040000795c */ /* 0x000fe20000300000 */
.L_x_6784:
[----:B------:R-:W-:Y:S01]  /*da10*/  IMAD R0, R25, 0x8, R22 ;  /* 0x0000000819007824 */ /* 0x000fe200078e0216 */
[----:B0-----:R-:W-:Y:S01]  /*da20*/  SHF.L.U32 R3, R28, 0x1f, RZ ;  /* 0x0000001f1c037819 */ /* 0x001fe200000006ff */
[----:B------:R-:W-:Y:S01]  /*da30*/  BSSY B0, `(.L_x_6785) ;  /* 0x0000004000007945 */ /* 0x000fe20003800000 */
[----:B------:R-:W-:Y:S02]  /*da40*/  IMAD R6, R26, -0x80, R34 ;  /* 0xffffff801a067824 */ /* 0x000fe400078e0222 */
[----:B------:R-:W0:Y:S02]  /*da50*/  SYNCS.PHASECHK.TRANS64.TRYWAIT P0, [R0+URZ+0x28860], R3 ;  /* 0x02886003000075a7 */ /* 0x000e24000800017f */
[----:B0-----:R-:W-:Y:S05]  /*da60*/  @!P0 BRA `(.L_x_6786) ;  /* 0x00000040009c8947 */ /* 0x001fea0003800000 */
.L_x_6894:
[----:B------:R-:W-:Y:S05]  /*da70*/  BSYNC B0 ;  /* 0x0000000000007941 */ /* 0x000fea0003800000 */
.L_x_6785:
        /* <DEDUP_REMOVED lines=12> */
[----:B------:R-:W-:Y:S01]  /*db40*/  ISETP.GE.AND P0, PT, R29, UR4, PT ;  /* 0x000000041d007c0c */ /* 0x000fe2000bf06270 */
[----:B------:R-:W-:Y:S01]  /*db50*/  IMAD R4, R9, 0x2, R22 ;  /* 0x0000000209047824 */ /* 0x000fe200078e0216 */
[C---:B------:R-:W-:Y:S01]  /*db60*/  ISETP.LT.OR P2, PT, R6.reuse, 0x1, P1 ;  /* 0x000000010600780c */ /* 0x040fe20000f41670 */
[----:B------:R-:W2:Y:S01]  /*db70*/  SHFL.IDX PT, R10, R18, 0x1, 0x181f ;  /* 0x00381f00120a7f89 */ /* 0x000ea200000e0000 */
[----:B------:R-:W-:-:S03]  /*db80*/  ISETP.LT.OR P3, PT, R6, 0x1, P0 ;  /* 0x000000010600780c */ /* 0x000fc60000761670 */
[----:B------:R-:W3:Y:S04]  /*db90*/  SHFL.IDX PT, R7, R23, 0x1, 0x181f ;  /* 0x00381f0017077f89 */ /* 0x000ee800000e0000 */
[----:B------:R-:W-:Y:S01]  /*dba0*/  SHFL.IDX PT, R8, R23, 0x2, 0x181f ;  /* 0x00581f0017087f89 */ /* 0x000fe200000e0000 */
[----:B-1----:R-:W-:-:S03]  /*dbb0*/  IADD3 R2, P4, R14, R5, RZ ;  /* 0x000000050e027210 */ /* 0x002fc60007f9e0ff */
[----:B------:R-:W1:Y:S02]  /*dbc0*/  SHFL.IDX PT, R14, R18, 0x2, 0x181f ;  /* 0x00581f00120e7f89 */ /* 0x000e6400000e0000 */
[----:B0-----:R-:W-:-:S05]  /*dbd0*/  IMAD.X R3, RZ, RZ, R3, P4 ;  /* 0x000000ffff037224 */ /* 0x001fca00020e0603 */
[----:B------:R-:W-:Y:S01]  /*dbe0*/  LDGSTS.E.BYPASS.LTC128B.128 [R4+0x400], desc[UR36][R2.64], !P2 ;  /* 0x0040000002047fae */ /* 0x000fe2000d101d64 */
[----:B------:R-:W-:-:S03]  /*dbf0*/  ISETP.LT.OR P2, PT, R6, 0x11, P1 ;  /* 0x000000110600780c */ /* 0x000fc60000f41670 */
[----:B------:R2:W-:Y:S01]  /*dc00*/  LDGSTS.E.BYPASS.LTC128B.128 [R4+0x4400], desc[UR36][R2.64+0x80], !P3 ;  /* 0x0440008002047fae */ /* 0x0005e2000d901d64 */
[----:B------:R-:W-:Y:S02]  /*dc10*/  ISETP.LT.OR P3, PT, R6, 0x11, P0 ;  /* 0x000000110600780c */ /* 0x000fe40000761670 */
[----:B--2---:R-:W-:Y:S02]  /*dc20*/  IADD3 R2, P4, R10, R5, RZ ;  /* 0x000000050a027210 */ /* 0x004fe40007f9e0ff */
[----:B------:R-:W-:Y:S03]  /*dc30*/  SHFL.IDX PT, R10, R18, 0x4, 0x181f ;  /* 0x00981f00120a7f89 */ /* 0x000fe600000e0000 */
[----:B---3--:R-:W-:Y:S02]  /*dc40*/  IMAD.X R3, RZ, RZ, R7, P4 ;  /* 0x000000ffff037224 */ /* 0x008fe400020e0607 */
[----:B------:R-:W-:Y:S04]  /*dc50*/  SHFL.IDX PT, R7, R23, 0x3, 0x181f ;  /* 0x00781f0017077f89 */ /* 0x000fe800000e0000 */
[----:B------:R-:W-:Y:S01]  /*dc60*/  LDGSTS.E.BYPASS.LTC128B.128 [R4+0xc00], desc[UR36][R2.64], !P2 ;  /* 0x00c0000002047fae */ /* 0x000fe2000d101d64 */
[----:B------:R-:W-:-:S03]  /*dc70*/  ISETP.LT.OR P2, PT, R6, 0x21, P1 ;  /* 0x000000210600780c */ /* 0x000fc60000f41670 */
[----:B------:R1:W-:Y:S01]  /*dc80*/  LDGSTS.E.BYPASS.LTC128B.128 [R4+0x4c00], desc[UR36][R2.64+0x80], !P3 ;  /* 0x04c0008002047fae */ /* 0x0003e2000d901d64 */
[----:B------:R-:W-:Y:S02]  /*dc90*/  ISETP.LT.OR P3, PT, R6, 0x21, P0 ;  /* 0x000000210600780c */ /* 0x000fe40000761670 */
[----:B-1----:R-:W-:Y:S02]  /*dca0*/  IADD3 R2, P4, R14, R5, RZ ;  /* 0x000000050e027210 */ /* 0x002fe40007f9e0ff */
[----:B------:R-:W0:Y:S03]  /*dcb0*/  SHFL.IDX PT, R14, R18, 0x3, 0x181f ;  /* 0x00781f00120e7f89 */ /* 0x000e2600000e0000 */
[----:B------:R-:W-:Y:S02]  /*dcc0*/  IMAD.X R3, RZ, RZ, R8, P4 ;  /* 0x000000ffff037224 */ /* 0x000fe400020e0608 */
[----:B------:R-:W1:Y:S04]  /*dcd0*/  SHFL.IDX PT, R8, R23, 0x4, 0x181f ;  /* 0x00981f0017087f89 */ /* 0x000e6800000e0000 */
[----:B------:R-:W-:Y:S01]  /*dce0*/  LDGSTS.E.BYPASS.LTC128B.128 [R4+0x1400], desc[UR36][R2.64], !P2 ;  /* 0x0140000002047fae */ /* 0x000fe2000d101d64 */
[----:B------:R-:W-:-:S03]  /*dcf0*/  ISETP.LT.OR P2, PT, R6, 0x31, P1 ;  /* 0x000000310600780c */ /* 0x000fc60000f41670 */
[----:B------:R0:W-:Y:S01]  /*dd00*/  LDGSTS.E.BYPASS.LTC128B.128 [R4+0x5400], desc[UR36][R2.64+0x80], !P3 ;  /* 0x0540008002047fae */ /* 0x0001e2000d901d64 */
[----:B------:R-:W-:Y:S02]  /*dd10*/  ISETP.LT.OR P3, PT, R6, 0x31, P0 ;  /* 0x000000310600780c */ /* 0x000fe40000761670 */
[----:B0-----:R-:W-:Y:S02]  /*dd20*/  IADD3 R2, P4, R14, R5, RZ ;  /* 0x000000050e027210 */ /* 0x001fe40007f9e0ff */
[----:B------:R-:W0:Y:S03]  /*dd30*/  SHFL.IDX PT, R14, R18, 0x5, 0x181f ;  /* 0x00b81f00120e7f89 */ /* 0x000e2600000e0000 */
[----:B------:R-:W-:Y:S02]  /*dd40*/  IMAD.X R3, RZ, RZ, R7, P4 ;  /* 0x000000ffff037224 */ /* 0x000fe400020e0607 */
[----:B------:R-:W2:Y:S04]  /*dd50*/  SHFL.IDX PT, R7, R23, 0x5, 0x181f ;  /* 0x00b81f0017077f89 */ /* 0x000ea800000e0000 */
[----:B------:R-:W-:Y:S01]  /*dd60*/  LDGSTS.E.BYPASS.LTC128B.128 [R4+0x1c00], desc[UR36][R2.64], !P2 ;  /* 0x01c0000002047fae */ /* 0x000fe2000d101d64 */
[----:B------:R-:W-:-:S03]  /*dd70*/  ISETP.LT.OR P2, PT, R6, 0x41, P1 ;  /* 0x000000410600780c */ /* 0x000fc60000f41670 */
[----:B------:R3:W-:Y:S01]  /*dd80*/  LDGSTS.E.BYPASS.LTC128B.128 [R4+0x5c00], desc[UR36][R2.64+0x80], !P3 ;  /* 0x05c0008002047fae */ /* 0x0007e2000d901d64 */
[----:B------:R-:W-:Y:S02]  /*dd90*/  ISETP.LT.OR P3, PT, R6, 0x41, P0 ;  /* 0x000000410600780c */ /* 0x000fe40000761670 */
[----:B---3--:R-:W-:Y:S02]  /*dda0*/  IADD3 R2, P4, R10, R5, RZ ;  /* 0x000000050a027210 */ /* 0x008fe40007f9e0ff */
[----:B------:R-:W3:Y:S03]  /*ddb0*/  SHFL.IDX PT, R10, R18, 0x6, 0x181f ;  /* 0x00d81f00120a7f89 */ /* 0x000ee600000e0000 */
[----:B-1----:R-:W-:Y:S02]  /*ddc0*/  IMAD.X R3, RZ, RZ, R8, P4 ;  /* 0x000000ffff037224 */ /* 0x002fe400020e0608 */
[----:B------:R-:W1:Y:S04]  /*ddd0*/  SHFL.IDX PT, R8, R23, 0x6, 0x181f ;  /* 0x00d81f0017087f89 */ /* 0x000e6800000e0000 */
[----:B------:R-:W-:Y:S01]  /*dde0*/  LDGSTS.E.BYPASS.LTC128B.128 [R4+0x2400], desc[UR36][R2.64], !P2 ;  /* 0x0240000002047fae */ /* 0x000fe2000d101d64 */
[----:B------:R-:W-:-:S03]  /*ddf0*/  ISETP.LT.OR P2, PT, R6, 0x51, P1 ;  /* 0x000000510600780c */ /* 0x000fc60000f41670 */
[----:B------:R0:W-:Y:S01]  /*de00*/  LDGSTS.E.BYPASS.LTC128B.128 [R4+0x6400], desc[UR36][R2.64+0x80], !P3 ;  /* 0x0640008002047fae */ /* 0x0001e2000d901d64 */
[----:B------:R-:W-:-:S03]  /*de10*/  ISETP.LT.OR P3, PT, R6, 0x51, P0 ;  /* 0x000000510600780c */ /* 0x000fc60000761670 */
[----:B------:R-:W4:Y:S01]  /*de20*/  SHFL.IDX PT, R23, R23, 0x7, 0x181f ;  /* 0x00f81f0017177f89 */ /* 0x000f2200000e0000 */
[----:B0-----:R-:W-:-:S03]  /*de30*/  IADD3 R2, P4, R14, R5, RZ ;  /* 0x000000050e027210 */ /* 0x001fc60007f9e0ff */
[----:B------:R0:W0:Y:S02]  /*de40*/  SHFL.IDX PT, R14, R18, 0x7, 0x181f ;  /* 0x00f81f00120e7f89 */ /* 0x00002400000e0000 */
[----:B--2---:R-:W-:-:S05]  /*de50*/  IMAD.X R3, RZ, RZ, R7, P4 ;  /* 0x000000ffff037224 */ /* 0x004fca00020e0607 */
[----:B------:R-:W-:Y:S01]  /*de60*/  LDGSTS.E.BYPASS.LTC128B.128 [R4+0x2c00], desc[UR36][R2.64], !P2 ;  /* 0x02c0000002047fae */ /* 0x000fe2000d101d64 */
[----:B------:R-:W-:-:S03]  /*de70*/  ISETP.LT.OR P2, PT, R6, 0x61, P1 ;  /* 0x000000610600780c */ /* 0x000fc60000f41670 */
[----:B------:R3:W-:Y:S01]  /*de80*/  LDGSTS.E.BYPASS.LTC128B.128 [R4+0x6c00], desc[UR36][R2.64+0x80], !P3 ;  /* 0x06c0008002047fae */ /* 0x0007e2000d901d64 */
[----:B------:R-:W-:Y:S02]  /*de90*/  ISETP.LT.OR P3, PT, R6, 0x61, P0 ;  /* 0x000000610600780c */ /* 0x000fe40000761670 */
[----:B---3--:R-:W-:-:S04]  /*dea0*/  IADD3 R2, P4, R10, R5, RZ ;  /* 0x000000050a027210 */ /* 0x008fc80007f9e0ff */
[----:B-1----:R-:W-:-:S05]  /*deb0*/  IADD3.X R3, RZ, R8, RZ, P4, !PT ;  /* 0x00000008ff037210 */ /* 0x002fca00027fe4ff */
[----:B------:R1:W-:Y:S04]  /*dec0*/  LDGSTS.E.BYPASS.LTC128B.128 [R4+0x3400], desc[UR36][R2.64], !P2 ;  /* 0x0340000002047fae */ /* 0x0003e8000d101d64 */
[----:B0---4-:R1:W-:Y:S02]  /*ded0*/  LDGSTS.E.BYPASS.LTC128B.128 [R4+0x7400], desc[UR36][R2.64+0x80], !P3 ;  /* 0x0740008002047fae */ /* 0x0113e4000d901d64 */
.L_x_6912:
[C---:B------:R-:W-:Y:S02]  /*dee0*/  ISETP.LT.OR P1, PT, R6.reuse, 0x71, P1 ;  /* 0x000000710600780c */ /* 0x040fe40000f21670 */
[----:B------:R-:W-:Y:S02]  /*def0*/  ISETP.LT.OR P0, PT, R6, 0x71, P0 ;  /* 0x000000710600780c */ /* 0x000fe40000701670 */
[----:B-1----:R-:W-:-:S05]  /*df00*/  IADD3 R2, P2, R14, R5, RZ ;  /* 0x000000050e027210 */ /* 0x002fca0007f5e0ff */
[----:B------:R-:W-:-:S05]  /*df10*/  IMAD.X R3, RZ, RZ, R23, P2 ;  /* 0x000000ffff037224 */ /* 0x000fca00010e0617 */
[----:B------:R-:W-:Y:S01]  /*df20*/  @!PT LDS RZ, [RZ] ;  /* 0x00000000fffff984 */ /* 0x000fe20000000800 */
[----:B------:R-:W-:Y:S01]  /*df30*/  @!PT LDS RZ, [RZ] ;  /* 0x00000000fffff984 */ /* 0x000fe20000000800 */
[----:B------:R-:W-:Y:S01]  /*df40*/  @!PT LDS RZ, [RZ] ;  /* 0x00000000fffff984 */ /* 0x000fe20000000800 */
[----:B------:R0:W-:Y:S04]  /*df50*/  LDGSTS.E.BYPASS.LTC128B.128 [R4+0x3c00], desc[UR36][R2.64], !P1 ;  /* 0x03c0000002047fae */ /* 0x0001e8000c901d64 */
[----:B------:R0:W-:Y:S01]  /*df60*/  LDGSTS.E.BYPASS.LTC128B.128 [R4+0x7c00], desc[UR36][R2.64+0x80], !P0 ;  /* 0x07c0008002047fae */ /* 0x0001e2000c101d64 */
[----:B------:R-:W-:Y:S01]  /*df70*/  PLOP3.LUT P0, PT, PT, PT, PT, 0x80, 0x0 ;  /* 0x000000000000781c */ /* 0x000fe20003f0f070 */
[----:B------:R-:W-:-:S12]  /*df80*/  NOP ;  /* 0x0000000000007918 */ /* 0x000fd80000000000 */
.L_x_6788:
[----:B------:R-:W-:Y:S02]  /*df90*/  PLOP3.LUT P1, PT, P1, P0, PT, 0xa2, 0x0 ;  /* 0x000000000000781c */ /* 0x000fe40000f21472 */
[----:B------:R-:W-:-:S08]  /*dfa0*/  @P0 R2UR P1, UR4, R0 ;  /* 0x00000000000402ca */ /* 0x000fd00000020000 */
[----:B------:R-:W-:-:S05]  /*dfb0*/  @P0 PLOP3.LUT P0, PT, P1, PT, PT, 0x80, 0x0 ;  /* 0x000000000000081c */ /* 0x000fca0000f0f070 */
[----:B------:R-:W-:Y:S01]  /*dfc0*/  @!P1 SYNCS.ARRIVE.TRANS64.RED.A0T1 RZ, [UR4+0x28850], RZ ;  /* 0x028850ffffff99a7 */ /* 0x000fe20008200404 */
[----:B------:R-:W-:Y:S07]  /*dfd0*/  @!P1 ARRIVES.LDGSTSBAR.64.TRANSCNT [UR4+0x28850] ;  /* 0x02885000ff0099b0 */ /* 0x000fee0008000a84 */
[----:B------:R-:W-:Y:S05]  /*dfe0*/  @P0 BRA.U.ANY `(.L_x_6788) ;  /* 0xfffffffd00e80947 */ /* 0x000fea000393ffff */
[----:B------:R-:W-:Y:S01]  /*dff0*/  NOP ;  /* 0x0000000000007918 */ /* 0x000fe20000000000 */
[----:B0-----:R-:W2:Y:S02]  /*e000*/  LDL R2, [R1+0x24] ;  /* 0x0000240001027983 */ /* 0x001ea40000100800 */
[----:B--2---:R-:W-:-:S13]  /*e010*/  ISETP.NE.AND P2, PT, R2, 0x3, PT ;  /* 0x000000030200780c */ /* 0x004fda0003f45270 */
[----:B------:R-:W-:Y:S05]  /*e020*/  @!P2 BRA `(.L_x_6789) ;  /* 0x000000000004a947 */ /* 0x000fea0003800000 */
[----:B------:R-:W-:Y:S01]  /*e030*/  BPT.TRAP 0x1 ;  /* 0x000000040000795c */ /* 0x000fe20000300000 */
.L_x_6789:
[----:B------:R0:W-:Y:S01]  /*e040*/  SYNCS.ARRIVE.TRANS64.A1T0 RZ, [R0+URZ+0x28850], RZ ;  /* 0x028850ff00ff79a7 */ /* 0x0001e2000810003f */
[----:B------:R-:W-:-:S05]  /*e050*/  VIADD R25, R25, 0x1 ;  /* 0x0000000119197836 */ /* 0x000fca0000000000 */
[----:B------:R-:W-:-:S04]  /*e060*/  ISETP.NE.AND P0, PT, R25, 0x2, PT ;  /* 0x000000021900780c */ /* 0x000fc80003f05270 */
[----:B------:R-:W-:Y:S02]  /*e070*/  SEL R3, RZ, 0x1, P0 ;  /* 0x00000001ff037807 */ /* 0x000fe40000000000 */
[----:B------:R-:W-:Y:S02]  /*e080*/  SEL R25, R25, RZ, P0 ;  /* 0x000000ff19197207 */ /* 0x000fe40000000000 */
[----:B0-----:R-:W-:-:S07]  /*e090*/  LOP3.LUT R28, R28, R3, RZ, 0x3c, !PT ;  /* 0x000000031c1c7212 */ /* 0x001fce00078e3cff */
.L_x_6746:
[----:B------:R-:W-:Y:S05]  /*e0a0*/  BSYNC B7 ;  /* 0x0000000000077941 */ /* 0x000fea0003800000 */
.L_x_6744:
        /* <DEDUP_REMOVED lines=8> */
[----:B------:R2:W3:Y:S01]  /*e130*/  LDS.128 R16, [R22+0x288d0] ;  /* 0x0288d00016107984 */ /* 0x0004e20000000c00 */
[----:B------:R-:W-:Y:S06]  /*e140*/  BAR.ARV 0x4, 0x180 ;  /* 0x0106000000007b1d */ /* 0x000fec0000002000 */
[----:B------:R-:W-:Y:S05]  /*e150*/  BRA `(.L_x_6791) ;  /* 0x0000000800d07947 */ /* 0x000fea0003800000 */
.L_x_6790:
        /* <DEDUP_REMOVED lines=43> */
.L_x_6922:
[----:B------:R-:W-:Y:S02]  /*e410*/  ULDC UR4, c[0x0][0xc38] ;  /* 0x00030e0000047ab9 */ /* 0x000fe40000000800 */
[----:B------:R-:W-:-:S04]  /*e420*/  IMAD.U32 R5, RZ, RZ, UR4 ;  /* 0x00000004ff057e24 */ /* 0x000fc8000f8e00ff */
[----:B-1----:R-:W-:-:S05]  /*e430*/  IMAD R14, R14, R5, RZ ;  /* 0x000000050e0e7224 */ /* 0x002fca00078e02ff */
[----:B------:R-:W-:-:S04]  /*e440*/  IADD3 R9, R8, R14, RZ ;  /* 0x0000000e08097210 */ /* 0x000fc80007ffe0ff */
[----:B------:R-:W-:-:S13]  /*e450*/  ISETP.GT.AND P6, PT, R9, R0, PT ;  /* 0x000000000900720c */ /* 0x000fda0003fc4270 */
[----:B------:R-:W-:Y:S05]  /*e460*/  @P6 BRA `(.L_x_6793) ;  /* 0x0000000000a46947 */ /* 0x000fea0003800000 */
.L_x_6796:
        /* <DEDUP_REMOVED lines=35> */
.L_x_6930:
[----:B------:R-:W-:Y:S02]  /*e6a0*/  ULDC UR4, c[0x0][0xc38] ;  /* 0x00030e0000047ab9 */ /* 0x000fe40000000800 */
[----:B------:R-:W-:-:S04]  /*e6b0*/  IMAD.U32 R5, RZ, RZ, UR4 ;  /* 0x00000004ff057e24 */ /* 0x000fc8000f8e00ff */
[----:B-1----:R-:W-:-:S04]  /*e6c0*/  IMAD R14, R14, R5, RZ ;  /* 0x000000050e0e7224 */ /* 0x002fc800078e02ff */
[----:B------:R-:W-:-:S05]  /*e6d0*/  IMAD.IADD R9, R14, 0x1, R9 ;  /* 0x000000010e097824 */ /* 0x000fca00078e0209 */
[----:B------:R-:W-:-:S13]  /*e6e0*/  ISETP.GT.AND P6, PT, R9, R0, PT ;  /* 0x000000000900720c */ /* 0x000fda0003fc4270 */
[----:B------:R-:W-:Y:S05]  /*e6f0*/  @!P6 BRA `(.L_x_6796) ;  /* 0xfffffffc005ce947 */ /* 0x000fea000383ffff */
.L_x_6793:
        /* <DEDUP_REMOVED lines=9> */
.L_x_6935:
[----:B------:R-:W-:-:S13]  /*e790*/  ISETP.NE.AND P0, PT, R3, RZ, PT ;  /* 0x000000ff0300720c */ /* 0x000fda0003f05270 */
[----:B------:R-:W-:Y:S05]  /*e7a0*/  @!P0 BRA `(.L_x_6798) ;  /* 0x0000000000108947 */ /* 0x000fea0003800000 */
[----:B------:R-:W-:Y:S01]  /*e7b0*/  UMOV UR4, 0xffffffff ;  /* 0xffffffff00047882 */ /* 0x000fe20000000000 */
[----:B------:R-:W-:Y:S02]  /*e7c0*/  VIADD R12, R8, 0xffffffff ;  /* 0xffffffff080c7836 */ /* 0x000fe40000000000 */
[----:B------:R-:W-:Y:S05]  /*e7d0*/  BRA.DIV UR4, `(.L_x_6799) ;  /* 0x0000004a04207947 */ /* 0x000fea000b800000 */
[----:B------:R4:W0:Y:S02]  /*e7e0*/  SHFL.IDX PT, R6, R2, R12, 0x1f ;  /* 0x00001f0c02067589 */ /* 0x00082400000e0000 */
.L_x_6798:
        /* <DEDUP_REMOVED lines=53> */
[----:B------:R-:W-:Y:S01]  /*eb40*/  IMAD.MOV R3, RZ, RZ, -R9 ;  /* 0x000000ffff037224 */ /* 0x000fe200078e0a09 */
[----:B------:R-:W-:-:S03]  /*eb50*/  LEA R9, R4, R9, 0x18 ;  /* 0x0000000904097211 */ /* 0x000fc600078ec0ff */
[----:B------:R-:W-:-:S04]  /*eb60*/  IMAD R18, R4, R3, R6 ;  /* 0x0000000304127224 */ /* 0x000fc800078e0206 */
[----:B------:R-:W-:Y:S01]  /*eb70*/  IMAD R18, R18, 0x10000, R9 ;  /* 0x0001000012127824 */ /* 0x000fe200078e0209 */
[----:B------:R-:W-:Y:S06]  /*eb80*/  BRA `(.L_x_6800) ;  /* 0x00000000001c7947 */ /* 0x000fec0003800000 */
.L_x_6794:
[----:B------:R-:W-:Y:S01]  /*eb90*/  UMOV UR4, URZ ;  /* 0x0000003f00047c82 */ /* 0x000fe20008000000 */
[----:B------:R-:W-:Y:S01]  /*eba0*/  UMOV UR5, URZ ;  /* 0x0000003f00057c82 */ /* 0x000fe20008000000 */
[----:B------:R-:W-:Y:S01]  /*ebb0*/  ULDC UR6, c[0x0][0xc3c] ;  /* 0x00030f0000067ab9 */ /* 0x000fe20000000800 */
[----:B------:R-:W-:Y:S02]  /*ebc0*/  IMAD.MOV.U32 R16, RZ, RZ, R0 ;  /* 0x000000ffff107224 */ /* 0x000fe400078e0000 */
[----:B------:R-:W-:Y:S02]  /*ebd0*/  IMAD.U32 R17, RZ, RZ, UR4 ;  /* 0x00000004ff117e24 */ /* 0x000fe4000f8e00ff */
[----:B------:R-:W-:Y:S02]  /*ebe0*/  IMAD.U32 R18, RZ, RZ, UR5 ;  /* 0x00000005ff127e24 */ /* 0x000fe4000f8e00ff */
[----:B------:R-:W-:-:S07]  /*ebf0*/  IMAD.U32 R19, RZ, RZ, UR6 ;  /* 0x00000006ff137e24 */ /* 0x000fce000f8e00ff */
.L_x_6800:
        /* <DEDUP_REMOVED lines=10> */
.L_x_6791:
[----:B------:R-:W-:Y:S02]  /*eca0*/  ULDC UR4, c[0x0][0xc3c] ;  /* 0x00030f0000047ab9 */ /* 0x000fe40000000800 */
[----:B---3--:R-:W-:-:S13]  /*ecb0*/  ISETP.GE.AND P0, PT, R19, UR4, PT ;  /* 0x0000000413007c0c */ /* 0x008fda000bf06270 */
[----:B------:R-:W-:Y:S05]  /*ecc0*/  @!P0 BRA `(.L_x_6801) ;  /* 0xffffffb400888947 */ /* 0x000fea000383ffff */
[----:B------:R-:W-:Y:S05]  /*ecd0*/  BSYNC B8 ;  /* 0x0000000000087941 */ /* 0x000fea0003800000 */
.L_x_6738:
[----:B0-----:R-:W3:Y:S01]  /*ece0*/  LDL.LU R0, [R1+0x20] ;  /* 0x0000200001007983 */ /* 0x001ee20000300800 */
[----:B------:R-:W-:Y:S01]  /*ecf0*/  BSSY B0, `(.L_x_6802) ;  /* 0x000000b000007945 */ /* 0x000fe20003800000 */
[----:B------:R-:W0:Y:S01]  /*ed00*/  S2R R5, SR_CgaCtaId ;  /* 0x0000000000057919 */ /* 0x000e220000008800 */
[----:B---3--:R-:W-:-:S05]  /*ed10*/  VIADD R0, R0, 0x1 ;  /* 0x0000000100007836 */ /* 0x008fca0000000000 */
[----:B------:R-:W-:-:S04]  /*ed20*/  LEA.HI R2, R0, R0, RZ, 0x1 ;  /* 0x0000000000027211 */ /* 0x000fc800078f08ff */
[----:B------:R-:W-:Y:S02]  /*ed30*/  LOP3.LUT R3, R2, 0xfffffffe, RZ, 0xc0, !PT ;  /* 0xfffffffe02037812 */ /* 0x000fe400078ec0ff */
[----:B------:R-:W-:-:S03]  /*ed40*/  MOV R2, 0x400 ;  /* 0x0000040000027802 */ /* 0x000fc60000000f00 */
[----:B------:R-:W-:Y:S01]  /*ed50*/  IMAD.IADD R0, R0, 0x1, -R3 ;  /* 0x0000000100007824 */ /* 0x000fe200078e0a03 */
[----:B0-----:R-:W-:-:S04]  /*ed60*/  LEA R4, R5, R2, 0x18 ;  /* 0x0000000205047211 */ /* 0x001fc800078ec0ff */
[----:B------:R-:W-:-:S04]  /*ed70*/  SHF.L.U32 R0, R0, 0x1f, RZ ;  /* 0x0000001f00007819 */ /* 0x000fc800000006ff */
[----:B------:R-:W0:Y:S02]  /*ed80*/  SYNCS.PHASECHK.TRANS64.TRYWAIT P0, [R4+URZ+0x28820], R0 ;  /* 0x02882000040075a7 */ /* 0x000e24000800017f */
[----:B0-----:R-:W-:Y:S05]  /*ed90*/  @!P0 BRA `(.L_x_6803) ;  /* 0x0000004000d88947 */ /* 0x001fea0003800000 */
.L_x_6938:
[----:B------:R-:W-:Y:S05]  /*eda0*/  BSYNC B0 ;  /* 0x0000000000007941 */ /* 0x000fea0003800000 */
.L_x_6802:
[----:B------:R-:W-:-:S03]  /*edb0*/  UMOV UR4, 0xffffffff ;  /* 0xffffffff00047882 */ /* 0x000fc60000000000 */
[----:B------:R-:W-:Y:S05]  /*edc0*/  BRA.DIV UR4, `(.L_x_6804) ;  /* 0x0000004204e07947 */ /* 0x000fea000b800000 */
[----:B0-----:R-:W0:Y:S02]  /*edd0*/  S2R R0, SR_TID.X ;  /* 0x0000000000007919 */ /* 0x001e240000002100 */
[----:B0-----:R-:W-:-:S04]  /*ede0*/  SHF.R.U32.HI R0, RZ, 0x5, R0 ;  /* 0x00000005ff007819 */ /* 0x001fc80000011600 */
[----:B------:R-:W-:-:S05]  /*edf0*/  LOP3.LUT R0, R0, 0x3, RZ, 0xc0, !PT ;  /* 0x0000000300007812 */ /* 0x000fca00078ec0ff */
[----:B------:R0:W3:Y:S02]  /*ee00*/  SHFL.IDX PT, R14, R0, RZ, 0x1f ;  /* 0x00001fff000e7589 */ /* 0x0000e400000e0000 */
.L_x_6941:
[----:B---3--:R-:W-:Y:S01]  /*ee10*/  ISETP.NE.AND P0, PT, R14, RZ, PT ;  /* 0x000000ff0e00720c */ /* 0x008fe20003f05270 */
[----:B------:R-:W-:-:S12]  /*ee20*/  BSSY B0, `(.L_x_6805) ;  /* 0x0000024000007945 */ /* 0x000fd80003800000 */
[----:B------:R-:W-:Y:S05]  /*ee30*/  @P0 BRA `(.L_x_6806) ;  /* 0x0000000000880947 */ /* 0x000fea0003800000 */
[----:B------:R-:W-:-:S03]  /*ee40*/  UMOV UR4, 0xffffffff ;  /* 0xffffffff00047882 */ /* 0x000fc60000000000 */
[----:B------:R-:W-:Y:S05]  /*ee50*/  BRA.DIV UR4, `(.L_x_6807) ;  /* 0x0000004204f07947 */ /* 0x000fea000b800000 */
[----:B------:R-:W-:-:S13]  /*ee60*/  ELECT P6, URZ, PT ;  /* 0x00000000003f782f */ /* 0x000fda00038c0000 */
.L_x_6944:
[----:B------:R-:W-:Y:S05]  /*ee70*/  @!P6 BRA `(.L_x_6806) ;  /* 0x000000000078e947 */ /* 0x000fea0003800000 */
[----:B0-----:R-:W3:Y:S02]  /*ee80*/  LDL.LU R0, [R1+0x4] ;  /* 0x0000040001007983 */ /* 0x001ee40000300800 */
[----:B---3--:R-:W-:-:S04]  /*ee90*/  LOP3.LUT R0, R0, 0x2, RZ, 0xfc, !PT ;  /* 0x0000000200007812 */ /* 0x008fc800078efcff */
[----:B------:R-:W-:-:S13]  /*eea0*/  ISETP.NE.AND P0, PT, R0, 0x3, PT ;  /* 0x000000030000780c */ /* 0x000fda0003f05270 */
[----:B------:R-:W-:Y:S05]  /*eeb0*/  @!P0 BRA `(.L_x_6808) ;  /* 0x0000000000048947 */ /* 0x000fea0003800000 */
[----:B------:R-:W-:Y:S01]  /*eec0*/  BPT.TRAP 0x1 ;  /* 0x000000040000795c */ /* 0x000fe20000300000 */
.L_x_6808:
[C---:B------:R-:W-:Y:S01]  /*eed0*/  IMAD R5, R25.reuse, 0x8, R4 ;  /* 0x0000000819057824 */ /* 0x040fe200078e0204 */
[----:B------:R-:W-:Y:S01]  /*eee0*/  SHF.L.U32 R0, R28, 0x1f, RZ ;  /* 0x0000001f1c007819 */ /* 0x000fe200000006ff */
[----:B------:R-:W-:-:S03]  /*eef0*/  VIADD R25, R25, 0x1 ;  /* 0x0000000119197836 */ /* 0x000fc60000000000 */
[----:B------:R-:W0:Y:S02]  /*ef00*/  SYNCS.PHASECHK.TRANS64.TRYWAIT P1, [R5+URZ+0x28840], R0 ;  /* 0x02884000050075a7 */ /* 0x000e24000802017f */
[----:B------:R-:W-:-:S04]  /*ef10*/  ISETP.NE.AND P2, PT, R25, 0x2, PT ;  /* 0x000000021900780c */ /* 0x000fc80003f45270 */
[----:B------:R-:W-:Y:S01]  /*ef20*/  SEL R3, RZ, 0x1, P2 ;  /* 0x00000001ff037807 */ /* 0x000fe20001000000 */
[----:B0-----:R-:W-:Y:S08]  /*ef30*/  @!P1 BRA `(.L_x_6809) ;  /* 0x0000004000d89947 */ /* 0x001ff00003800000 */
.L_x_6945:
[----:B------:R-:W-:Y:S02]  /*ef40*/  SEL R25, R25, RZ, P2 ;  /* 0x000000ff19197207 */ /* 0x000fe40001000000 */
[----:B------:R-:W-:Y:S01]  /*ef50*/  LOP3.LUT R2, R28, R3, RZ, 0x3c, !PT ;  /* 0x000000031c027212 */ /* 0x000fe200078e3cff */
[----:B------:R-:W-:Y:S06]  /*ef60*/  @!P0 BRA `(.L_x_6810) ;  /* 0x0000000000048947 */ /* 0x000fec0003800000 */
[----:B------:R-:W-:Y:S01]  /*ef70*/  BPT.TRAP 0x1 ;  /* 0x000000040000795c */ /* 0x000fe20000300000 */
.L_x_6810:
[----:B------:R-:W-:Y:S01]  /*ef80*/  IMAD R25, R25, 0x8, R4 ;  /* 0x0000000819197824 */ /* 0x000fe200078e0204 */
[----:B------:R-:W-:-:S04]  /*ef90*/  SHF.L.U32 R2, R2, 0x1f, RZ ;  /* 0x0000001f02027819 */ /* 0x000fc800000006ff */
[----:B------:R-:W3:Y:S02]  /*efa0*/  SYNCS.PHASECHK.TRANS64.TRYWAIT P1, [R25+URZ+0x28840], R2 ;  /* 0x02884002190075a7 */ /* 0x000ee4000802017f */
[----:B---3--:R-:W-:Y:S05]  /*efb0*/  @!P1 BRA `(.L_x_6811) ;  /* 0x0000004000cc9947 */ /* 0x008fea0003800000 */
.L_x_6946:
[----:B------:R-:W-:Y:S05]  /*efc0*/  @!P0 BRA `(.L_x_6812) ;  /* 0x0000000000048947 */ /* 0x000fea0003800000 */
[----:B------:R-:W-:Y:S01]  /*efd0*/  BPT.TRAP 0x1 ;  /* 0x000000040000795c */ /* 0x000fe20000300000 */
.L_x_6812:
[----:B------:R-:W4:Y:S02]  /*efe0*/  SYNCS.PHASECHK.TRANS64.TRYWAIT P1, [R5+URZ+0x28860], R0 ;  /* 0x02886000050075a7 */ /* 0x000f24000802017f */
[----:B----4-:R-:W-:Y:S05]  /*eff0*/  @!P1 BRA `(.L_x_6813) ;  /* 0x0000004000d09947 */ /* 0x010fea0003800000 */
.L_x_6947:
[----:B------:R-:W-:Y:S05]  /*f000*/  @!P0 BRA `(.L_x_6814) ;  /* 0x0000000000048947 */ /* 0x000fea0003800000 */
[----:B------:R-:W-:Y:S01]  /*f010*/  BPT.TRAP 0x1 ;  /* 0x000000040000795c */ /* 0x000fe20000300000 */
.L_x_6814:
[----:B------:R0:W0:Y:S02]  /*f020*/  SYNCS.PHASECHK.TRANS64.TRYWAIT P0, [R25+URZ+0x28860], R2 ;  /* 0x02886002190075a7 */ /* 0x000024000800017f */
[----:B0-----:R-:W-:Y:S05]  /*f030*/  @!P0 NANOSLEEP.SYNCS 0x989680 ;  /* 0x009896800000895d */ /* 0x001fea0003900000 */
[----:B------:R-:W0:Y:S02]  /*f040*/  @!P0 SYNCS.PHASECHK.TRANS64 P0, [R25+URZ+0x28860], R2 ;  /* 0x02886002190085a7 */ /* 0x000e24000800007f */
[----:B0-----:R-:W-:Y:S05]  /*f050*/  @!P0 BRA `(.L_x_6814) ;  /* 0xfffffffc00f08947 */ /* 0x001fea000383ffff */
.L_x_6806:
[----:B------:R-:W-:Y:S05]  /*f060*/  BSYNC B0 ;  /* 0x0000000000007941 */ /* 0x000fea0003800000 */
.L_x_6805:
[----:B------:R-:W-:Y:S05]  /*f070*/  EXIT ;  /* 0x000000000000794d */ /* 0x000fea0003800000 */
.L_x_6685:
[----:B0-----:R-:W-:-:S04]  /*f080*/  IMAD.U32 R3, RZ, RZ, UR42 ;  /* 0x0000002aff037e24 */ /* 0x001fc8000f8e00ff */
[----:B------:R0:W1:Y:S03]  /*f090*/  SYNCS.PHASECHK.TRANS64.TRYWAIT P1, [R3+URZ+0x28800], R0 ;  /* 0x02880000030075a7 */ /* 0x000066000802017f */
[----:B-1----:R-:W-:Y:S05]  /*f0a0*/  @!P1 NANOSLEEP.SYNCS 0x989680 ;  /* 0x009896800000995d */ /* 0x002fea0003900000 */
[----:B------:R-:W1:Y:S02]  /*f0b0*/  @!P1 SYNCS.PHASECHK.TRANS64 P1, [R3+URZ+0x28800], R0 ;  /* 0x02880000030095a7 */ /* 0x000e64000802007f */
[----:B-1----:R-:W-:Y:S05]  /*f0c0*/  @!P1 BRA `(.L_x_6685) ;  /* 0xfffffffc00ec9947 */ /* 0x002fea000383ffff */
[----:B------:R-:W-:Y:S05]  /*f0d0*/  BRA `(.L_x_6815) ;  /* 0xffffff2800047947 */ /* 0x000fea000383ffff */
.L_x_6689:
[----:B-1----:R1:W2:Y:S02]  /*f0e0*/  SYNCS.PHASECHK.TRANS64.TRYWAIT P1, [R4+URZ+0x28830], R3 ;  /* 0x02883003040075a7 */ /* 0x0022a4000802017f */
[----:B--2---:R-:W-:Y:S05]  /*f0f0*/  @!P1 NANOSLEEP.SYNCS 0x989680 ;  /* 0x009896800000995d */ /* 0x004fea0003900000 */
[----:B------:R-:W2:Y:S02]  /*f100*/  @!P1 SYNCS.PHASECHK.TRANS64 P1, [R4+URZ+0x28830], R3 ;  /* 0x02883003040095a7 */ /* 0x000ea4000802007f */
[----:B--2---:R-:W-:Y:S05]  /*f110*/  @!P1 BRA `(.L_x_6689) ;  /* 0xfffffffc00f09947 */ /* 0x004fea000383ffff */
[----:B------:R-:W-:Y:S05]  /*f120*/  BRA `(.L_x_6688) ;  /* 0xffffff2800247947 */ /* 0x000fea000383ffff */
.L_x_6695:
[----:B-1----:R-:W-:-:S04]  /*f130*/  IMAD.U32 R3, RZ, RZ, UR6 ;  /* 0x00000006ff037e24 */ /* 0x002fc8000f8e00ff */
[----:B------:R1:W2:Y:S03]  /*f140*/  SYNCS.PHASECHK.TRANS64.TRYWAIT P1, [R3+URZ+0x28830], R0 ;  /* 0x02883000030075a7 */ /* 0x0002a6000802017f */
[----:B--2---:R-:W-:Y:S05]  /*f150*/  @!P1 NANOSLEEP.SYNCS 0x989680 ;  /* 0x009896800000995d */ /* 0x004fea0003900000 */
[----:B------:R-:W2:Y:S02]  /*f160*/  @!P1 SYNCS.PHASECHK.TRANS64 P1, [R3+URZ+0x28830], R0 ;  /* 0x02883000030095a7 */ /* 0x000ea4000802007f */
[----:B--2---:R-:W-:Y:S05]  /*f170*/  @!P1 BRA `(.L_x_6695) ;  /* 0xfffffffc00ec9947 */ /* 0x004fea000383ffff */
[----:B------:R-:W-:Y:S05]  /*f180*/  BRA `(.L_x_6692) ;  /* 0xffffff4c00747947 */ /* 0x000fea000383ffff */
.L_x_6699:
[----:B-1----:R-:W-:-:S04]  /*f190*/  IMAD.U32 R3, RZ, RZ, UR6 ;  /* 0x00000006ff037e24 */ /* 0x002fc8000f8e00ff */
[----:B------:R1:W2:Y:S03]  /*f1a0*/  SYNCS.PHASECHK.TRANS64.TRYWAIT P1, [R3+URZ+0x28850], R0 ;  /* 0x02885000030075a7 */ /* 0x0002a6000802017f */
[----:B--2---:R-:W-:Y:S05]  /*f1b0*/  @!P1 NANOSLEEP.SYNCS 0x989680 ;  /* 0x009896800000995d */ /* 0x004fea0003900000 */
[----:B------:R-:W2:Y:S02]  /*f1c0*/  @!P1 SYNCS.PHASECHK.TRANS64 P1, [R3+URZ+0x28850], R0 ;  /* 0x02885000030095a7 */ /* 0x000ea4000802007f */
[----:B--2---:R-:W-:Y:S05]  /*f1d0*/  @!P1 BRA `(.L_x_6699) ;  /* 0xfffffffc00ec9947 */ /* 0x004fea000383ffff */
[----:B------:R-:W-:Y:S05]  /*f1e0*/  BRA `(.L_x_6696) ;  /* 0xffffff5000547947 */ /* 0x000fea000383ffff */
.L_x_6706:
[----:B-1----:R-:W-:-:S04]  /*f1f0*/  MOV R9, UR5 ;  /* 0x0000000500097c02 */ /* 0x002fc80008000f00 */
[----:B------:R1:W2:Y:S03]  /*f200*/  SYNCS.PHASECHK.TRANS64.TRYWAIT P1, [R9+URZ+0x28850], R6 ;  /* 0x02885006090075a7 */ /* 0x0002a6000802017f */
[----:B--2---:R-:W-:Y:S05]  /*f210*/  @!P1 NANOSLEEP.SYNCS 0x989680 ;  /* 0x009896800000995d */ /* 0x004fea0003900000 */
[----:B------:R-:W2:Y:S02]  /*f220*/  @!P1 SYNCS.PHASECHK.TRANS64 P1, [R9+URZ+0x28850], R6 ;  /* 0x02885006090095a7 */ /* 0x000ea4000802007f */
[----:B--2---:R-:W-:Y:S05]  /*f230*/  @!P1 BRA `(.L_x_6706) ;  /* 0xfffffffc00ec9947 */ /* 0x004fea000383ffff */
[----:B------:R-:W-:Y:S05]  /*f240*/  BRA `(.L_x_6705) ;  /* 0xffffff6c005c7947 */ /* 0x000fea000383ffff */
.L_x_6752:
        /* <DEDUP_REMOVED lines=11> */
.L_x_6817:
[----:B------:R-:W-:Y:S05]  /*f300*/  BSYNC B0 ;  /* 0x0000000000007941 */ /* 0x000fea0003800000 */
.L_x_6816:
[----:B------:R-:W-:Y:S05]  /*f310*/  BRA `(.L_x_6818) ;  /* 0xffffffbc00c47947 */ /* 0x000fea000383ffff */
.L_x_6755:
[----:B0-----:R0:W1:Y:S02]  /*f320*/  SYNCS.PHASECHK.TRANS64.TRYWAIT P0, [R7+URZ+0x28840], R2 ;  /* 0x02884002070075a7 */ /* 0x001064000800017f */
[----:B-1----:R-:W-:Y:S05]  /*f330*/  @!P0 NANOSLEEP.SYNCS 0x989680 ;  /* 0x009896800000895d */ /* 0x002fea0003900000 */
[----:B------:R-:W1:Y:S02]  /*f340*/  @!P0 SYNCS.PHASECHK.TRANS64 P0, [R7+URZ+0x28840], R2 ;  /* 0x02884002070085a7 */ /* 0x000e64000800007f */
[----:B-1----:R-:W-:Y:S05]  /*f350*/  @!P0 BRA `(.L_x_6755) ;  /* 0xfffffffc00f08947 */ /* 0x002fea000383ffff */
[----:B------:R-:W-:Y:S05]  /*f360*/  BRA `(.L_x_6819) ;  /* 0xffffffc000187947 */ /* 0x000fea000383ffff */
.L_x_6756:
        /* <DEDUP_REMOVED lines=8> */
.L_x_6821:
[----:B------:R-:W-:Y:S05]  /*f3f0*/  BSYNC B0 ;  /* 0x0000000000007941 */ /* 0x000fea0003800000 */
.L_x_6820:
[----:B------:R-:W-:Y:S01]  /*f400*/  IMAD.MOV.U32 R13, RZ, RZ, R4 ;  /* 0x000000ffff0d7224 */ /* 0x000fe200078e0004 */
[----:B------:R-:W-:Y:S01]  /*f410*/  @P0 LEA R8, R5, R22, 0x1 ;  /* 0x0000001605080211 */ /* 0x000fe200078e08ff */
[----:B------:R-:W-:Y:S02]  /*f420*/  IMAD.MOV.U32 R12, RZ, RZ, RZ ;  /* 0x000000ffff0c7224 */ /* 0x000fe400078e00ff */
[----:B------:R-:W-:Y:S02]  /*f430*/  IMAD.MOV.U32 R11, RZ, RZ, 0x181f ;  /* 0x0000181fff0b7424 */ /* 0x000fe400078e00ff */
[----:B------:R-:W-:Y:S02]  /*f440*/  IMAD.MOV.U32 R15, RZ, RZ, -0x1 ;  /* 0xffffffffff0f7424 */ /* 0x000fe400078e00ff */
[----:B------:R-:W-:-:S07]  /*f450*/  IMAD.MOV.U32 R2, RZ, RZ, R14 ;  /* 0x000000ffff027224 */ /* 0x000fce00078e000e */
[----:B------:R-:W-:Y:S05]  /*f460*/  WARPSYNC.COLLECTIVE R15, `(.L_x_6822) ;  /* 0x000000000f087348 */ /* 0x000fea0003c00000 */
[----:B------:R0:W1:Y:S02]  /*f470*/  SHFL.IDX P6, R14, R13, R12, R11 ;  /* 0x0000000c0d0e7389 */ /* 0x00006400000c000b */
[----:B01----:R-:W-:Y:S01]  /*f480*/  ENDCOLLECTIVE ;  /* 0x000000000000791b */ /* 0x003fe20003800000 */
.L_x_6822:
[----:B------:R-:W-:Y:S02]  /*f490*/  IMAD.MOV.U32 R13, RZ, RZ, R0 ;  /* 0x000000ffff0d7224 */ /* 0x000fe400078e0000 */
[----:B------:R-:W-:Y:S02]  /*f4a0*/  IMAD.MOV.U32 R12, RZ, RZ, 0x1 ;  /* 0x00000001ff0c7424 */ /* 0x000fe400078e00ff */
[----:B------:R-:W-:-:S07]  /*f4b0*/  IMAD.MOV.U32 R3, RZ, RZ, R14 ;  /* 0x000000ffff037224 */ /* 0x000fce00078e000e */
[----:B------:R-:W-:Y:S05]  /*f4c0*/  WARPSYNC.COLLECTIVE R15, `(.L_x_6823) ;  /* 0x000000000f087348 */ /* 0x000fea0003c00000 */
[----:B------:R0:W1:Y:S02]  /*f4d0*/  SHFL.IDX P6, R14, R13, R12, R11 ;  /* 0x0000000c0d0e7389 */ /* 0x00006400000c000b */
[----:B01----:R-:W-:Y:S01]  /*f4e0*/  ENDCOLLECTIVE ;  /* 0x000000000000791b */ /* 0x003fe20003800000 */
.L_x_6823:
        /* <DEDUP_REMOVED lines=11> */
[----:B------:R0:W-:Y:S02]  /*f5a0*/  @P0 LDGSTS.E.BYPASS.LTC128B.128 [R8+0x1c400], desc[UR36][R2.64+0x80], !P2 ;  /* 0x1c40008002080fae */ /* 0x0001e4000d101d64 */
[----:B0-----:R-:W-:-:S07]  /*f5b0*/  IMAD.MOV.U32 R2, RZ, RZ, R14 ;  /* 0x000000ffff027224 */ /* 0x001fce00078e000e */
[----:B------:R-:W-:Y:S05]  /*f5c0*/  WARPSYNC.COLLECTIVE R15, `(.L_x_6824) ;  /* 0x000000000f087348 */ /* 0x000fea0003c00000 */
[----:B------:R0:W1:Y:S02]  /*f5d0*/  SHFL.IDX P6, R14, R13, R12, R11 ;  /* 0x0000000c0d0e7389 */ /* 0x00006400000c000b */
[----:B01----:R-:W-:Y:S01]  /*f5e0*/  ENDCOLLECTIVE ;  /* 0x000000000000791b */ /* 0x003fe20003800000 */
.L_x_6824:
[----:B------:R-:W-:Y:S02]  /*f5f0*/  @P1 IMAD R8, R5, 0x2, R22 ;  /* 0x0000000205081824 */ /* 0x000fe400078e0216 */
[----:B------:R-:W-:Y:S02]  /*f600*/  IMAD.MOV.U32 R13, RZ, RZ, R0 ;  /* 0x000000ffff0d7224 */ /* 0x000fe400078e0000 */
[----:B------:R-:W-:Y:S02]  /*f610*/  IMAD.MOV.U32 R12, RZ, RZ, 0x2 ;  /* 0x00000002ff0c7424 */ /* 0x000fe400078e00ff */
[----:B------:R-:W-:-:S07]  /*f620*/  IMAD.MOV.U32 R3, RZ, RZ, R14 ;  /* 0x000000ffff037224 */ /* 0x000fce00078e000e */
[----:B------:R-:W-:Y:S05]  /*f630*/  WARPSYNC.COLLECTIVE R15, `(.L_x_6825) ;  /* 0x000000000f087348 */ /* 0x000fea0003c00000 */
[----:B------:R0:W1:Y:S02]  /*f640*/  SHFL.IDX P6, R14, R13, R12, R11 ;  /* 0x0000000c0d0e7389 */ /* 0x00006400000c000b */
[----:B01----:R-:W-:Y:S01]  /*f650*/  ENDCOLLECTIVE ;  /* 0x000000000000791b */ /* 0x003fe20003800000 */
.L_x_6825:
        /* <DEDUP_REMOVED lines=10> */
[----:B------:R0:W-:Y:S01]  /*f700*/  @P1 LDGSTS.E.BYPASS.LTC128B.128 [R8+0x1cc00], desc[UR36][R2.64+0x80], !P2 ;  /* 0x1cc0008002081fae */ /* 0x0001e2000d101d64 */
[----:B------:R-:W-:Y:S01]  /*f710*/  ISETP.GE.AND P1, PT, R6, 0x21, PT ;  /* 0x000000210600780c */ /* 0x000fe20003f26270 */
[----:B0-----:R-:W-:-:S12]  /*f720*/  IMAD.MOV.U32 R2, RZ, RZ, R14 ;  /* 0x000000ffff027224 */ /* 0x001fd800078e000e */
[----:B------:R-:W-:Y:S05]  /*f730*/  WARPSYNC.COLLECTIVE R15, `(.L_x_6826) ;  /* 0x000000000f087348 */ /* 0x000fea0003c00000 */
[----:B------:R0:W1:Y:S02]  /*f740*/  SHFL.IDX P6, R14, R13, R12, R11 ;  /* 0x0000000c0d0e7389 */ /* 0x00006400000c000b */
[----:B01----:R-:W-:Y:S01]  /*f750*/  ENDCOLLECTIVE ;  /* 0x000000000000791b */ /* 0x003fe20003800000 */
.L_x_6826:
[----:B------:R-:W-:Y:S02]  /*f760*/  @P1 IMAD R8, R5, 0x2, R22 ;  /* 0x0000000205081824 */ /* 0x000fe400078e0216 */
[----:B------:R-:W-:Y:S01]  /*f770*/  IMAD.MOV.U32 R13, RZ, RZ, R0 ;  /* 0x000000ffff0d7224 */ /* 0x000fe200078e0000 */
[----:B------:R-:W-:Y:S01]  /*f780*/  MOV R12, 0x3 ;  /* 0x00000003000c7802 */ /* 0x000fe20000000f00 */
[----:B------:R-:W-:-:S07]  /*f790*/  IMAD.MOV.U32 R3, RZ, RZ, R14 ;  /* 0x000000ffff037224 */ /* 0x000fce00078e000e */
[----:B------:R-:W-:Y:S05]  /*f7a0*/  WARPSYNC.COLLECTIVE R15, `(.L_x_6827) ;  /* 0x000000000f087348 */ /* 0x000fea0003c00000 */
[----:B------:R0:W1:Y:S02]  /*f7b0*/  SHFL.IDX P6, R14, R13, R12, R11 ;  /* 0x0000000c0d0e7389 */ /* 0x00006400000c000b */
[----:B01----:R-:W-:Y:S01]  /*f7c0*/  ENDCOLLECTIVE ;  /* 0x000000000000791b */ /* 0x003fe20003800000 */
.L_x_6827:
        /* <DEDUP_REMOVED lines=16> */
.L_x_6828:
[----:B------:R-:W-:Y:S02]  /*f8d0*/  @P1 IMAD R8, R5, 0x2, R22 ;  /* 0x0000000205081824 */ /* 0x000fe400078e0216 */
[----:B------:R-:W-:Y:S02]  /*f8e0*/  IMAD.MOV.U32 R13, RZ, RZ, R0 ;  /* 0x000000ffff0d7224 */ /* 0x000fe400078e0000 */
[----:B------:R-:W-:Y:S02]  /*f8f0*/  IMAD.MOV.U32 R12, RZ, RZ, 0x4 ;  /* 0x00000004ff0c7424 */ /* 0x000fe400078e00ff */
[----:B------:R-:W-:-:S07]  /*f900*/  IMAD.MOV.U32 R3, RZ, RZ, R14 ;  /* 0x000000ffff037224 */ /* 0x000fce00078e000e */
[----:B------:R-:W-:Y:S05]  /*f910*/  WARPSYNC.COLLECTIVE R15, `(.L_x_6829) ;  /* 0x000000000f087348 */ /* 0x000fea0003c00000 */
[----:B------:R0:W1:Y:S02]  /*f920*/  SHFL.IDX P6, R14, R13, R12, R11 ;  /* 0x0000000c0d0e7389 */ /* 0x00006400000c000b */
[----:B01----:R-:W-:Y:S01]  /*f930*/  ENDCOLLECTIVE ;  /* 0x000000000000791b */ /* 0x003fe20003800000 */
.L_x_6829:
        /* <DEDUP_REMOVED lines=16> */
.L_x_6830:
[----:B------:R-:W-:Y:S02]  /*fa40*/  @P1 IMAD R8, R5, 0x2, R22 ;  /* 0x0000000205081824 */ /* 0x000fe400078e0216 */
[----:B------:R-:W-:Y:S02]  /*fa50*/  IMAD.MOV.U32 R13, RZ, RZ, R0 ;  /* 0x000000ffff0d7224 */ /* 0x000fe400078e0000 */
[----:B------:R-:W-:Y:S02]  /*fa60*/  IMAD.MOV.U32 R12, RZ, RZ, 0x5 ;  /* 0x00000005ff0c7424 */ /* 0x000fe400078e00ff */
[----:B------:R-:W-:-:S07]  /*fa70*/  IMAD.MOV.U32 R3, RZ, RZ, R14 ;  /* 0x000000ffff037224 */ /* 0x000fce00078e000e */
[----:B------:R-:W-:Y:S05]  /*fa80*/  WARPSYNC.COLLECTIVE R15, `(.L_x_6831) ;  /* 0x000000000f087348 */ /* 0x000fea0003c00000 */
[----:B------:R0:W1:Y:S02]  /*fa90*/  SHFL.IDX P6, R14, R13, R12, R11 ;  /* 0x0000000c0d0e7389 */ /* 0x00006400000c000b */
[----:B01----:R-:W-:Y:S01]  /*faa0*/  ENDCOLLECTIVE ;  /* 0x000000000000791b */ /* 0x003fe20003800000 */
.L_x_6831:
        /* <DEDUP_REMOVED lines=16> */
.L_x_6832:
[----:B------:R-:W-:Y:S02]  /*fbb0*/  @P1 IMAD R8, R5, 0x2, R22 ;  /* 0x0000000205081824 */ /* 0x000fe400078e0216 */
[----:B------:R-:W-:Y:S02]  /*fbc0*/  IMAD.MOV.U32 R13, RZ, RZ, R0 ;  /* 0x000000ffff0d7224 */ /* 0x000fe400078e0000 */
[----:B------:R-:W-:Y:S02]  /*fbd0*/  IMAD.MOV.U32 R12, RZ, RZ, 0x6 ;  /* 0x00000006ff0c7424 */ /* 0x000fe400078e00ff */
[----:B------:R-:W-:-:S07]  /*fbe0*/  IMAD.MOV.U32 R3, RZ, RZ, R14 ;  /* 0x000000ffff037224 */ /* 0x000fce00078e000e */
[----:B------:R-:W-:Y:S05]  /*fbf0*/  WARPSYNC.COLLECTIVE R15, `(.L_x_6833) ;  /* 0x000000000f087348 */ /* 0x000fea0003c00000 */
[----:B------:R0:W1:Y:S02]  /*fc00*/  SHFL.IDX P6, R14, R13, R12, R11 ;  /* 0x0000000c0d0e7389 */ /* 0x00006400000c000b */
[----:B01----:R-:W-:Y:S01]  /*fc10*/  ENDCOLLECTIVE ;  /* 0x000000000000791b */ /* 0x003fe20003800000 */
.L_x_6833:
        /* <DEDUP_REMOVED lines=16> */
.L_x_6834:
[----:B------:R-:W-:Y:S02]  /*fd20*/  @P1 IMAD R8, R5, 0x2, R22 ;  /* 0x0000000205081824 */ /* 0x000fe400078e0216 */
[----:B------:R-:W-:Y:S02]  /*fd30*/  IMAD.MOV.U32 R13, RZ, RZ, R0 ;  /* 0x000000ffff0d7224 */ /* 0x000fe400078e0000 */
[----:B------:R-:W-:Y:S02]  /*fd40*/  IMAD.MOV.U32 R12, RZ, RZ, 0x7 ;  /* 0x00000007ff0c7424 */ /* 0x000fe400078e00ff */
[----:B------:R-:W-:-:S07]  /*fd50*/  IMAD.MOV.U32 R3, RZ, RZ, R14 ;  /* 0x000000ffff037224 */ /* 0x000fce00078e000e */
[----:B------:R-:W-:Y:S05]  /*fd60*/  WARPSYNC.COLLECTIVE R15, `(.L_x_6835) ;  /* 0x000000000f087348 */ /* 0x000fea0003c00000 */
[----:B------:R0:W1:Y:S02]  /*fd70*/  SHFL.IDX P6, R14, R13, R12, R11 ;  /* 0x0000000c0d0e7389 */ /* 0x00006400000c000b */
[----:B01----:R-:W-:Y:S01]  /*fd80*/  ENDCOLLECTIVE ;  /* 0x000000000000791b */ /* 0x003fe20003800000 */
.L_x_6835:
        /* <DEDUP_REMOVED lines=10> */
.L_x_6836:
[----:B------:R-:W-:Y:S01]  /*fe30*/  @!PT LDS RZ, [RZ] ;  /* 0x00000000fffff984 */ /* 0x000fe20000000800 */
[----:B------:R-:W-:Y:S01]  /*fe40*/  @!PT LDS RZ, [RZ] ;  /* 0x00000000fffff984 */ /* 0x000fe20000000800 */
[----:B------:R-:W-:Y:S01]  /*fe50*/  @!PT LDS RZ, [RZ] ;  /* 0x00000000fffff984 */ /* 0x000fe20000000800 */
[----:B------:R-:W-:Y:S04]  /*fe60*/  @P1 LDGSTS.E.BYPASS.LTC128B.128 [R8+0x1b400], desc[UR36][R2.64], !P3 ;  /* 0x1b40000002081fae */ /* 0x000fe8000d901d64 */
[----:B------:R0:W-:Y:S02]  /*fe70*/  @P1 LDGSTS.E.BYPASS.LTC128B.128 [R8+0x1f400], desc[UR36][R2.64+0x80], !P2 ;  /* 0x1f40008002081fae */ /* 0x0001e4000d101d64 */
[----:B0-----:R-:W-:Y:S01]  /*fe80*/  IMAD.MOV.U32 R2, RZ, RZ, R14 ;  /* 0x000000ffff027224 */ /* 0x001fe200078e000e */
[----:B------:R-:W-:Y:S06]  /*fe90*/  BRA `(.L_x_6837) ;  /* 0xffffffb800f47947 */ /* 0x000fec000383ffff */
.L_x_6761:
[----:B------:R-:W-:Y:S01]  /*fea0*/  MOV R13, R5 ;  /* 0x00000005000d7202 */ /* 0x000fe20000000f00 */
        /* <DEDUP_REMOVED lines=8> */
.L_x_6838:
[C---:B------:R-:W-:Y:S01]  /*ff30*/  VIADD R7, R4.reuse, 0x10 ;  /* 0x0000001004077836 */ /* 0x040fe20000000000 */
[----:B------:R-:W-:Y:S01]  /*ff40*/  ISETP.GE.AND P2, PT, R4, R6, PT ;  /* 0x000000060400720c */ /* 0x000fe20003f46270 */
[----:B------:R-:W-:Y:S02]  /*ff50*/  IMAD.MOV.U32 R13, RZ, RZ, R0 ;  /* 0x000000ffff0d7224 */ /* 0x000fe400078e0000 */
[----:B------:R-:W-:-:S10]  /*ff60*/  IMAD.MOV.U32 R2, RZ, RZ, R14 ;  /* 0x000000ffff027224 */ /* 0x000fd400078e000e */
[----:B------:R-:W-:Y:S05]  /*ff70*/  WARPSYNC.COLLECTIVE R15, `(.L_x_6839) ;  /* 0x000000000f087348 */ /* 0x000fea0003c00000 */
[----:B------:R0:W1:Y:S02]  /*ff80*/  SHFL.IDX P6, R14, R13, R12, R11 ;  /* 0x0000000c0d0e7389 */ /* 0x00006400000c000b */
[----:B01----:R-:W-:Y:S01]  /*ff90*/  ENDCOLLECTIVE ;  /* 0x000000000000791b */ /* 0x003fe20003800000 */
.L_x_6839:
        /* <DEDUP_REMOVED lines=8> */
.L_x_6840:
[----:B------:R-:W-:Y:S01]  /*10020*/  @!PT LDS RZ, [RZ] ;  /* 0x00000000fffff984 */ /* 0x000fe20000000800 */
[----:B------:R-:W-:Y:S01]  /*10030*/  @!PT LDS RZ, [RZ] ;  /* 0x00000000fffff984 */ /* 0x000fe20000000800 */
[----:B------:R-:W-:Y:S01]  /*10040*/  @!PT LDS RZ, [RZ] ;  /* 0x00000000fffff984 */ /* 0x000fe20000000800 */
[----:B------:R-:W-:Y:S04]  /*10050*/  @!P2 LDGSTS.E.BYPASS.LTC128B.128 [R9+0x10400], desc[UR36][R2.64], !P0 ;  /* 0x104000000209afae */ /* 0x000fe8000c101d64 */
[----:B------:R0:W-:Y:S01]  /*10060*/  @!P2 LDGSTS.E.BYPASS.LTC128B.128 [R9+0x14400], desc[UR36][R2.64+0x80], !P1 ;  /* 0x144000800209afae */ /* 0x0001e2000c901d64 */
[----:B------:R-:W-:Y:S01]  /*10070*/  ISETP.GE.AND P2, PT, R7, R6, PT ;  /* 0x000000060700720c */ /* 0x000fe20003f46270 */
[----:B------:R-:W-:Y:S02]  /*10080*/  IMAD.MOV.U32 R13, RZ, RZ, R0 ;  /* 0x000000ffff0d7224 */ /* 0x000fe400078e0000 */
[----:B0-----:R-:W-:-:S10]  /*10090*/  IMAD.MOV.U32 R2, RZ, RZ, R14 ;  /* 0x000000ffff027224 */ /* 0x001fd400078e000e */
[----:B------:R-:W-:Y:S05]  /*100a0*/  WARPSYNC.COLLECTIVE R15, `(.L_x_6841) ;  /* 0x000000000f087348 */ /* 0x000fea0003c00000 */
[----:B------:R0:W1:Y:S02]  /*100b0*/  SHFL.IDX P6, R14, R13, R12, R11 ;  /* 0x0000000c0d0e7389 */ /* 0x00006400000c000b */
[----:B01----:R-:W-:Y:S01]  /*100c0*/  ENDCOLLECTIVE ;  /* 0x000000000000791b */ /* 0x003fe20003800000 */
.L_x_6841:
        /* <DEDUP_REMOVED lines=8> */
.L_x_6842:
[----:B------:R-:W-:Y:S01]  /*10150*/  @!P2 MOV R3, R7 ;  /* 0x000000070003a202 */ /* 0x000fe20000000f00 */
[----:B------:R-:W-:-:S04]  /*10160*/  VIADD R7, R4, 0x20 ;  /* 0x0000002004077836 */ /* 0x000fc80000000000 */
        /* <DEDUP_REMOVED lines=11> */
.L_x_6843:
        /* <DEDUP_REMOVED lines=8> */
.L_x_6844:
[----:B------:R-:W-:Y:S02]  /*102a0*/  @!P2 IMAD.MOV.U32 R3, RZ, RZ, R7 ;  /* 0x000000ffff03a224 */ /* 0x000fe400078e0007 */
[----:B------:R-:W-:-:S03]  /*102b0*/  VIADD R7, R4, 0x30 ;  /* 0x0000003004077836 */ /* 0x000fc60000000000 */
        /* <DEDUP_REMOVED lines=11> */
.L_x_6845:
        /* <DEDUP_REMOVED lines=8> */
.L_x_6846:
        /* <DEDUP_REMOVED lines=13> */
.L_x_6847:
        /* <DEDUP_REMOVED lines=8> */
.L_x_6848:
        /* <DEDUP_REMOVED lines=13> */
.L_x_6849:
        /* <DEDUP_REMOVED lines=8> */
.L_x_6850:
        /* <DEDUP_REMOVED lines=13> */
.L_x_6851:
        /* <DEDUP_REMOVED lines=8> */
.L_x_6852:
[----:B------:R-:W-:-:S05]  /*107e0*/  @!P2 IMAD.MOV.U32 R3, RZ, RZ, R7 ;  /* 0x000000ffff03a224 */ /* 0x000fca00078e0007 */
[----:B------:R-:W-:Y:S01]  /*107f0*/  @!PT LDS RZ, [RZ] ;  /* 0x00000000fffff984 */ /* 0x000fe20000000800 */
[----:B------:R-:W-:Y:S01]  /*10800*/  @!PT LDS RZ, [RZ] ;  /* 0x00000000fffff984 */ /* 0x000fe20000000800 */
[----:B------:R-:W-:Y:S01]  /*10810*/  @!PT LDS RZ, [RZ] ;  /* 0x00000000fffff984 */ /* 0x000fe20000000800 */
[----:B------:R0:W-:Y:S04]  /*10820*/  @!P2 LDGSTS.E.BYPASS.LTC128B.128 [R9+0x13400], desc[UR36][R2.64], !P0 ;  /* 0x134000000209afae */ /* 0x0001e8000c101d64 */
[----:B------:R0:W-:Y:S01]  /*10830*/  @!P2 LDGSTS.E.BYPASS.LTC128B.128 [R9+0x17400], desc[UR36][R2.64+0x80], !P1 ;  /* 0x174000800209afae */ /* 0x0001e2000c901d64 */
[----:B------:R-:W-:Y:S02]  /*10840*/  IMAD.MOV.U32 R13, RZ, RZ, R0 ;  /* 0x000000ffff0d7224 */ /* 0x000fe400078e0000 */
[----:B------:R-:W-:-:S07]  /*10850*/  IMAD.MOV.U32 R5, RZ, RZ, R14 ;  /* 0x000000ffff057224 */ /* 0x000fce00078e000e */
[----:B0-----:R-:W-:Y:S05]  /*10860*/  WARPSYNC.COLLECTIVE R15, `(.L_x_6853) ;  /* 0x000000000f087348 */ /* 0x001fea0003c00000 */
[----:B------:R1:W2:Y:S02]  /*10870*/  SHFL.IDX P6, R14, R13, R12, R11 ;  /* 0x0000000c0d0e7389 */ /* 0x0002a400000c000b */
[----:B012---:R-:W-:Y:S01]  /*10880*/  ENDCOLLECTIVE ;  /* 0x000000000000791b */ /* 0x007fe20003800000 */
.L_x_6853:
[----:B------:R-:W-:Y:S05]  /*10890*/  BRA `(.L_x_6854) ;  /* 0xffffffbc00507947 */ /* 0x000fea000383ffff */
.L_x_6766:
[----:B0-----:R0:W1:Y:S02]  /*108a0*/  SYNCS.PHASECHK.TRANS64.TRYWAIT P1, [R22+URZ+0x28820], R3 ;  /* 0x02882003160075a7 */ /* 0x001064000802017f */
[----:B-1----:R-:W-:Y:S05]  /*108b0*/  @!P1 NANOSLEEP.SYNCS 0x989680 ;  /* 0x009896800000995d */ /* 0x002fea0003900000 */
[----:B------:R-:W1:Y:S02]  /*108c0*/  @!P1 SYNCS.PHASECHK.TRANS64 P1, [R22+URZ+0x28820], R3 ;  /* 0x02882003160095a7 */ /* 0x000e64000802007f */
[----:B-1----:R-:W-:Y:S05]  /*108d0*/  @!P1 BRA `(.L_x_6766) ;  /* 0xfffffffc00f09947 */ /* 0x002fea000383ffff */
[----:B------:R-:W-:Y:S05]  /*108e0*/  BRA `(.L_x_6855) ;  /* 0xffffffbc00c87947 */ /* 0x000fea000383ffff */
.L_x_6771:
[----:B0-----:R0:W1:Y:S02]  /*108f0*/  SYNCS.PHASECHK.TRANS64.TRYWAIT P0, [R6+URZ+0x28840], R3 ;  /* 0x02884003060075a7 */ /* 0x001064000800017f */
[----:B-1----:R-:W-:Y:S05]  /*10900*/  @!P0 NANOSLEEP.SYNCS 0x989680 ;  /* 0x009896800000895d */ /* 0x002fea0003900000 */
[----:B------:R-:W1:Y:S02]  /*10910*/  @!P0 SYNCS.PHASECHK.TRANS64 P0, [R6+URZ+0x28840], R3 ;  /* 0x02884003060085a7 */ /* 0x000e64000800007f */
[----:B-1----:R-:W-:Y:S05]  /*10920*/  @!P0 BRA `(.L_x_6771) ;  /* 0xfffffffc00f08947 */ /* 0x002fea000383ffff */
[----:B------:R-:W-:Y:S05]  /*10930*/  BRA `(.L_x_6856) ;  /* 0xffffffc0008c7947 */ /* 0x000fea000383ffff */
.L_x_6772:
[----:B------:R-:W-:Y:S01]  /*10940*/  BSSY B1, `(.L_x_6857) ;  /* 0x0000008000017945 */ /* 0x000fe20003800000 */
[----:B------:R-:W-:Y:S01]  /*10950*/  IMAD.MOV.U32 R13, RZ, RZ, R9 ;  /* 0x000000ffff0d7224 */ /* 0x000fe200078e0009 */
[----:B------:R-:W-:Y:S01]  /*10960*/  MOV R15, 0xffffffff ;  /* 0xffffffff000f7802 */ /* 0x000fe20000000f00 */
[----:B------:R-:W-:Y:S02]  /*10970*/  IMAD.MOV.U32 R12, RZ, RZ, RZ ;  /* 0x000000ffff0c7224 */ /* 0x000fe400078e00ff */
[----:B------:R-:W-:-:S07]  /*10980*/  IMAD.MOV.U32 R11, RZ, RZ, 0x181f ;  /* 0x0000181fff0b7424 */ /* 0x000fce00078e00ff */
[----:B--2---:R-:W-:Y:S05]  /*10990*/  WARPSYNC.COLLECTIVE R15, `(.L_x_6858) ;  /* 0x000000000f087348 */ /* 0x004fea0003c00000 */
[----:B--2---:R0:W1:Y:S02]  /*109a0*/  SHFL.IDX P6, R14, R13, R12, R11 ;  /* 0x0000000c0d0e7389 */ /* 0x00406400000c000b */
[----:B01----:R-:W-:Y:S01]  /*109b0*/  ENDCOLLECTIVE ;  /* 0x000000000000791b */ /* 0x003fe20003800000 */
.L_x_6858:
[----:B------:R-:W-:Y:S05]  /*109c0*/  BSYNC B1 ;  /* 0x0000000000017941 */ /* 0x000fea0003800000 */
.L_x_6857:
        /* <DEDUP_REMOVED lines=9> */
.L_x_6859:
[----:B------:R-:W-:Y:S02]  /*10a60*/  IMAD R7, R7, 0x2, R22 ;  /* 0x0000000207077824 */ /* 0x000fe400078e0216 */
[----:B------:R-:W-:Y:S02]  /*10a70*/  IMAD.MOV.U32 R13, RZ, RZ, R9 ;  /* 0x000000ffff0d7224 */ /* 0x000fe400078e0009 */
[----:B------:R-:W-:Y:S02]  /*10a80*/  IMAD.MOV.U32 R12, RZ, RZ, 0x1 ;  /* 0x00000001ff0c7424 */ /* 0x000fe400078e00ff */
[----:B------:R-:W-:-:S07]  /*10a90*/  IMAD.MOV.U32 R2, RZ, RZ, R14 ;  /* 0x000000ffff027224 */ /* 0x000fce00078e000e */
[----:B------:R-:W-:Y:S05]  /*10aa0*/  WARPSYNC.COLLECTIVE R15, `(.L_x_6860) ;  /* 0x000000000f087348 */ /* 0x000fea0003c00000 */
[----:B------:R0:W1:Y:S02]  /*10ab0*/  SHFL.IDX P6, R14, R13, R12, R11 ;  /* 0x0000000c0d0e7389 */ /* 0x00006400000c000b */
[----:B01----:R-:W-:Y:S01]  /*10ac0*/  ENDCOLLECTIVE ;  /* 0x000000000000791b */ /* 0x003fe20003800000 */
.L_x_6860:
[----:B------:R-:W-:-:S05]  /*10ad0*/  IADD3 R2, P0, R2, R5, RZ ;  /* 0x0000000502027210 */ /* 0x000fca0007f1e0ff */
[----:B------:R-:W-:-:S05]  /*10ae0*/  IMAD.X R3, RZ, RZ, R3, P0 ;  /* 0x000000ffff037224 */ /* 0x000fca00000e0603 */
[----:B------:R-:W-:Y:S01]  /*10af0*/  @!PT LDS RZ, [RZ] ;  /* 0x00000000fffff984 */ /* 0x000fe20000000800 */
[----:B------:R-:W-:Y:S01]  /*10b00*/  @!PT LDS RZ, [RZ] ;  /* 0x00000000fffff984 */ /* 0x000fe20000000800 */
[----:B------:R-:W-:Y:S01]  /*10b10*/  @!PT LDS RZ, [RZ] ;  /* 0x00000000fffff984 */ /* 0x000fe20000000800 */
[----:B------:R-:W-:Y:S01]  /*10b20*/  LDGSTS.E.BYPASS.LTC128B.128 [R7+0x18400], desc[UR36][R2.64], !P4 ;  /* 0x1840000002077fae */ /* 0x000fe2000e101d64 */
[----:B------:R-:W-:-:S03]  /*10b30*/  IMAD.MOV.U32 R13, RZ, RZ, R8 ;  /* 0x000000ffff0d7224 */ /* 0x000fc600078e0008 */
[----:B------:R0:W-:Y:S02]  /*10b40*/  LDGSTS.E.BYPASS.LTC128B.128 [R7+0x1c400], desc[UR36][R2.64+0x80], !P3 ;  /* 0x1c40008002077fae */ /* 0x0001e4000d901d64 */
[----:B0-----:R-:W-:-:S07]  /*10b50*/  IMAD.MOV.U32 R3, RZ, RZ, R14 ;  /* 0x000000ffff037224 */ /* 0x001fce00078e000e */
[----:B------:R-:W-:Y:S05]  /*10b60*/  WARPSYNC.COLLECTIVE R15, `(.L_x_6861) ;  /* 0x000000000f087348 */ /* 0x000fea0003c00000 */
[----:B------:R0:W1:Y:S02]  /*10b70*/  SHFL.IDX P6, R14, R13, R12, R11 ;  /* 0x0000000c0d0e7389 */ /* 0x00006400000c000b */
[----:B01----:R-:W-:Y:S01]  /*10b80*/  ENDCOLLECTIVE ;  /* 0x000000000000791b */ /* 0x003fe20003800000 */
.L_x_6861:
[----:B------:R-:W-:Y:S01]  /*10b90*/  MOV R13, R9 ;  /* 0x00000009000d7202 */ /* 0x000fe20000000f00 */
[----:B------:R-:W-:Y:S02]  /*10ba0*/  IMAD.MOV.U32 R12, RZ, RZ, 0x2 ;  /* 0x00000002ff0c7424 */ /* 0x000fe400078e00ff */
[----:B------:R-:W-:-:S07]  /*10bb0*/  IMAD.MOV.U32 R2, RZ, RZ, R14 ;  /* 0x000000ffff027224 */ /* 0x000fce00078e000e */
[----:B------:R-:W-:Y:S05]  /*10bc0*/  WARPSYNC.COLLECTIVE R15, `(.L_x_6862) ;  /* 0x000000000f087348 */ /* 0x000fea0003c00000 */
[----:B------:R0:W1:Y:S02]  /*10bd0*/  SHFL.IDX P6, R14, R13, R12, R11 ;  /* 0x0000000c0d0e7389 */ /* 0x00006400000c000b */
[----:B01----:R-:W-:Y:S01]  /*10be0*/  ENDCOLLECTIVE ;  /* 0x000000000000791b */ /* 0x003fe20003800000 */
.L_x_6862:
        /* <DEDUP_REMOVED lines=12> */
.L_x_6863:
[----:B------:R-:W-:Y:S02]  /*10cb0*/  IMAD.MOV.U32 R13, RZ, RZ, R9 ;  /* 0x000000ffff0d7224 */ /* 0x000fe400078e0009 */
[----:B------:R-:W-:Y:S02]  /*10cc0*/  IMAD.MOV.U32 R12, RZ, RZ, 0x3 ;  /* 0x00000003ff0c7424 */ /* 0x000fe400078e00ff */
[----:B------:R-:W-:-:S07]  /*10cd0*/  IMAD.MOV.U32 R2, RZ, RZ, R14 ;  /* 0x000000ffff027224 */ /* 0x000fce00078e000e */
[----:B------:R-:W-:Y:S05]  /*10ce0*/  WARPSYNC.COLLECTIVE R15, `(.L_x_6864) ;  /* 0x000000000f087348 */ /* 0x000fea0003c00000 */
[----:B------:R0:W1:Y:S02]  /*10cf0*/  SHFL.IDX P6, R14, R13, R12, R11 ;  /* 0x0000000c0d0e7389 */ /* 0x00006400000c000b */
[----:B01----:R-:W-:Y:S01]  /*10d00*/  ENDCOLLECTIVE ;  /* 0x000000000000791b */ /* 0x003fe20003800000 */
.L_x_6864:
        /* <DEDUP_REMOVED lines=12> */
.L_x_6865:
[----:B------:R-:W-:Y:S02]  /*10dd0*/  IMAD.MOV.U32 R13, RZ, RZ, R9 ;  /* 0x000000ffff0d7224 */ /* 0x000fe400078e0009 */
[----:B------:R-:W-:Y:S02]  /*10de0*/  IMAD.MOV.U32 R12, RZ, RZ, 0x4 ;  /* 0x00000004ff0c7424 */ /* 0x000fe400078e00ff */
[----:B------:R-:W-:-:S07]  /*10df0*/  IMAD.MOV.U32 R2, RZ, RZ, R14 ;  /* 0x000000ffff027224 */ /* 0x000fce00078e000e */
[----:B------:R-:W-:Y:S05]  /*10e00*/  WARPSYNC.COLLECTIVE R15, `(.L_x_6866) ;  /* 0x000000000f087348 */ /* 0x000fea0003c00000 */
[----:B------:R0:W1:Y:S02]  /*10e10*/  SHFL.IDX P6, R14, R13, R12, R11 ;  /* 0x0000000c0d0e7389 */ /* 0x00006400000c000b */
[----:B01----:R-:W-:Y:S01]  /*10e20*/  ENDCOLLECTIVE ;  /* 0x000000000000791b */ /* 0x003fe20003800000 */
.L_x_6866:
        /* <DEDUP_REMOVED lines=12> */
.L_x_6867:
[----:B------:R-:W-:Y:S02]  /*10ef0*/  IMAD.MOV.U32 R13, RZ, RZ, R9 ;  /* 0x000000ffff0d7224 */ /* 0x000fe400078e0009 */
[----:B------:R-:W-:Y:S01]  /*10f00*/  IMAD.MOV.U32 R12, RZ, RZ, 0x5 ;  /* 0x00000005ff0c7424 */ /* 0x000fe200078e00ff */
[----:B------:R-:W-:-:S07]  /*10f10*/  MOV R2, R14 ;  /* 0x0000000e00027202 */ /* 0x000fce0000000f00 */
[----:B------:R-:W-:Y:S05]  /*10f20*/  WARPSYNC.COLLECTIVE R15, `(.L_x_6868) ;  /* 0x000000000f087348 */ /* 0x000fea0003c00000 */
[----:B------:R0:W1:Y:S02]  /*10f30*/  SHFL.IDX P6, R14, R13, R12, R11 ;  /* 0x0000000c0d0e7389 */ /* 0x00006400000c000b */
[----:B01----:R-:W-:Y:S01]  /*10f40*/  ENDCOLLECTIVE ;  /* 0x000000000000791b */ /* 0x003fe20003800000 */
.L_x_6868:
        /* <DEDUP_REMOVED lines=12> */
.L_x_6869:
[----:B------:R-:W-:Y:S02]  /*11010*/  IMAD.MOV.U32 R13, RZ, RZ, R9 ;  /* 0x000000ffff0d7224 */ /* 0x000fe400078e0009 */
[----:B------:R-:W-:Y:S02]  /*11020*/  IMAD.MOV.U32 R12, RZ, RZ, 0x6 ;  /* 0x00000006ff0c7424 */ /* 0x000fe400078e00ff */
[----:B------:R-:W-:-:S07]  /*11030*/  IMAD.MOV.U32 R2, RZ, RZ, R14 ;  /* 0x000000ffff027224 */ /* 0x000fce00078e000e */
[----:B------:R-:W-:Y:S05]  /*11040*/  WARPSYNC.COLLECTIVE R15, `(.L_x_6870) ;  /* 0x000000000f087348 */ /* 0x000fea0003c00000 */
[----:B------:R0:W1:Y:S02]  /*11050*/  SHFL.IDX P6, R14, R13, R12, R11 ;  /* 0x0000000c0d0e7389 */ /* 0x00006400000c000b */
[----:B01----:R-:W-:Y:S01]  /*11060*/  ENDCOLLECTIVE ;  /* 0x000000000000791b */ /* 0x003fe20003800000 */
.L_x_6870:
        /* <DEDUP_REMOVED lines=12> */
.L_x_6871:
[----:B------:R-:W-:Y:S02]  /*11130*/  IMAD.MOV.U32 R13, RZ, RZ, R9 ;  /* 0x000000ffff0d7224 */ /* 0x000fe400078e0009 */
[----:B------:R-:W-:Y:S02]  /*11140*/  IMAD.MOV.U32 R12, RZ, RZ, 0x7 ;  /* 0x00000007ff0c7424 */ /* 0x000fe400078e00ff */
[----:B------:R-:W-:-:S07]  /*11150*/  IMAD.MOV.U32 R2, RZ, RZ, R14 ;  /* 0x000000ffff027224 */ /* 0x000fce00078e000e */
[----:B------:R-:W-:Y:S05]  /*11160*/  WARPSYNC.COLLECTIVE R15, `(.L_x_6872) ;  /* 0x000000000f087348 */ /* 0x000fea0003c00000 */
[----:B------:R0:W1:Y:S02]  /*11170*/  SHFL.IDX P6, R14, R13, R12, R11 ;  /* 0x0000000c0d0e7389 */ /* 0x00006400000c000b */
[----:B01----:R-:W-:Y:S01]  /*11180*/  ENDCOLLECTIVE ;  /* 0x000000000000791b */ /* 0x003fe20003800000 */
.L_x_6872:
[----:B------:R-:W-:-:S05]  /*11190*/  IADD3 R2, P0, R2, R5, RZ ;  /* 0x0000000502027210 */ /* 0x000fca0007f1e0ff */
[----:B------:R-:W-:-:S05]  /*111a0*/  IMAD.X R3, RZ, RZ, R3, P0 ;  /* 0x000000ffff037224 */ /* 0x000fca00000e0603 */
        /* <DEDUP_REMOVED lines=10> */
.L_x_6873:
[----:B------:R-:W-:Y:S01]  /*11250*/  IMAD.MOV.U32 R2, RZ, RZ, R14 ;  /* 0x000000ffff027224 */ /* 0x000fe200078e000e */
[----:B------:R-:W-:Y:S06]  /*11260*/  BRA `(.L_x_6874) ;  /* 0xffffffbc00587947 */ /* 0x000fec000383ffff */
.L_x_6777:
[----:B-1----:R1:W3:Y:S02]  /*11270*/  SYNCS.PHASECHK.TRANS64.TRYWAIT P0, [R6+URZ+0x28860], R3 ;  /* 0x02886003060075a7 */ /* 0x0022e4000800017f */
[----:B---3--:R-:W-:Y:S05]  /*11280*/  @!P0 NANOSLEEP.SYNCS 0x989680 ;  /* 0x009896800000895d */ /* 0x008fea0003900000 */
[----:B------:R-:W3:Y:S02]  /*11290*/  @!P0 SYNCS.PHASECHK.TRANS64 P0, [R6+URZ+0x28860], R3 ;  /* 0x02886003060085a7 */ /* 0x000ee4000800007f */
[----:B---3--:R-:W-:Y:S05]  /*112a0*/  @!P0 BRA `(.L_x_6777) ;  /* 0xfffffffc00f08947 */ /* 0x008fea000383ffff */
[----:B------:R-:W-:Y:S05]  /*112b0*/  BRA `(.L_x_6875) ;  /* 0xffffffbc00b47947 */ /* 0x000fea000383ffff */
.L_x_6778:
[----:B------:R-:W-:Y:S01]  /*112c0*/  BSSY B1, `(.L_x_6876) ;  /* 0x0000008000017945 */ /* 0x000fe20003800000 */
[----:B------:R-:W-:Y:S02]  /*112d0*/  IMAD.MOV.U32 R13, RZ, RZ, R23 ;  /* 0x000000ffff0d7224 */ /* 0x000fe400078e0017 */
[----:B------:R-:W-:Y:S02]  /*112e0*/  IMAD.MOV.U32 R12, RZ, RZ, RZ ;  /* 0x000000ffff0c7224 */ /* 0x000fe400078e00ff */
[----:B------:R-:W-:Y:S02]  /*112f0*/  IMAD.MOV.U32 R11, RZ, RZ, 0x181f ;  /* 0x0000181fff0b7424 */ /* 0x000fe400078e00ff */
[----:B------:R-:W-:-:S07]  /*11300*/  IMAD.MOV.U32 R15, RZ, RZ, -0x1 ;  /* 0xffffffffff0f7424 */ /* 0x000fce00078e00ff */
[----:B-12---:R-:W-:Y:S05]  /*11310*/  WARPSYNC.COLLECTIVE R15, `(.L_x_6877) ;  /* 0x000000000f087348 */ /* 0x006fea0003c00000 */
[----:B--2---:R0:W2:Y:S02]  /*11320*/  SHFL.IDX P6, R14, R13, R12, R11 ;  /* 0x0000000c0d0e7389 */ /* 0x0040a400000c000b */
[----:B012---:R-:W-:Y:S01]  /*11330*/  ENDCOLLECTIVE ;  /* 0x000000000000791b */ /* 0x007fe20003800000 */
.L_x_6877:
[----:B------:R-:W-:Y:S05]  /*11340*/  BSYNC B1 ;  /* 0x0000000000017941 */ /* 0x000fea0003800000 */
.L_x_6876:
        /* <DEDUP_REMOVED lines=9> */
.L_x_6878:
[----:B------:R-:W-:Y:S01]  /*113e0*/  IMAD.MOV.U32 R13, RZ, RZ, R23 ;  /* 0x000000ffff0d7224 */ /* 0x000fe200078e0017 */
[----:B------:R-:W-:Y:S01]  /*113f0*/  MOV R12, 0x1 ;  /* 0x00000001000c7802 */ /* 0x000fe20000000f00 */
[----:B------:R-:W-:-:S07]  /*11400*/  IMAD.MOV.U32 R2, RZ, RZ, R14 ;  /* 0x000000ffff027224 */ /* 0x000fce00078e000e */
[----:B------:R-:W-:Y:S05]  /*11410*/  WARPSYNC.COLLECTIVE R15, `(.L_x_6879) ;  /* 0x000000000f087348 */ /* 0x000fea0003c00000 */
[----:B------:R0:W1:Y:S02]  /*11420*/  SHFL.IDX P6, R14, R13, R12, R11 ;  /* 0x0000000c0d0e7389 */ /* 0x00006400000c000b */
[----:B01----:R-:W-:Y:S01]  /*11430*/  ENDCOLLECTIVE ;  /* 0x000000000000791b */ /* 0x003fe20003800000 */
.L_x_6879:
        /* <DEDUP_REMOVED lines=9> */
[----:B------:R0:W-:Y:S02]  /*114d0*/  LDGSTS.E.BYPASS.LTC128B.128 [R7+0x4400], desc[UR36][R2.64+0x80], !P0 ;  /* 0x0440008002077fae */ /* 0x0001e4000c101d64 */
[----:B0-----:R-:W-:-:S07]  /*114e0*/  IMAD.MOV.U32 R3, RZ, RZ, R14 ;  /* 0x000000ffff037224 */ /* 0x001fce00078e000e */
[----:B------:R-:W-:Y:S05]  /*114f0*/  WARPSYNC.COLLECTIVE R15, `(.L_x_6880) ;  /* 0x000000000f087348 */ /* 0x000fea0003c00000 */
[----:B------:R0:W1:Y:S02]  /*11500*/  SHFL.IDX P6, R14, R13, R12, R11 ;  /* 0x0000000c0d0e7389 */ /* 0x00006400000c000b */
[----:B01----:R-:W-:Y:S01]  /*11510*/  ENDCOLLECTIVE ;  /* 0x000000000000791b */ /* 0x003fe20003800000 */
.L_x_6880:
[----:B------:R-:W-:Y:S02]  /*11520*/  IMAD.MOV.U32 R13, RZ, RZ, R23 ;  /* 0x000000ffff0d7224 */ /* 0x000fe400078e0017 */
[----:B------:R-:W-:Y:S02]  /*11530*/  IMAD.MOV.U32 R12, RZ, RZ, 0x2 ;  /* 0x00000002ff0c7424 */ /* 0x000fe400078e00ff */
[----:B------:R-:W-:-:S07]  /*11540*/  IMAD.MOV.U32 R2, RZ, RZ, R14 ;  /* 0x000000ffff027224 */ /* 0x000fce00078e000e */
[----:B------:R-:W-:Y:S05]  /*11550*/  WARPSYNC.COLLECTIVE R15, `(.L_x_6881) ;  /* 0x000000000f087348 */ /* 0x000fea0003c00000 */
[----:B------:R0:W1:Y:S02]  /*11560*/  SHFL.IDX P6, R14, R13, R12, R11 ;  /* 0x0000000c0d0e7389 */ /* 0x00006400000c000b */
[----:B01----:R-:W-:Y:S01]  /*11570*/  ENDCOLLECTIVE ;  /* 0x000000000000791b */ /* 0x003fe20003800000 */
.L_x_6881:
        /* <DEDUP_REMOVED lines=14> */
.L_x_6882:
[----:B------:R-:W-:Y:S02]  /*11660*/  IMAD.MOV.U32 R13, RZ, RZ, R23 ;  /* 0x000000ffff0d7224 */ /* 0x000fe400078e0017 */
[----:B------:R-:W-:Y:S02]  /*11670*/  IMAD.MOV.U32 R12, RZ, RZ, 0x3 ;  /* 0x00000003ff0c7424 */ /* 0x000fe400078e00ff */
[----:B------:R-:W-:-:S07]  /*11680*/  IMAD.MOV.U32 R2, RZ, RZ, R14 ;  /* 0x000000ffff027224 */ /* 0x000fce00078e000e */
[----:B------:R-:W-:Y:S05]  /*11690*/  WARPSYNC.COLLECTIVE R15, `(.L_x_6883) ;  /* 0x000000000f087348 */ /* 0x000fea0003c00000 */
[----:B------:R0:W1:Y:S02]  /*116a0*/  SHFL.IDX P6, R14, R13, R12, R11 ;  /* 0x0000000c0d0e7389 */ /* 0x00006400000c000b */
[----:B01----:R-:W-:Y:S01]  /*116b0*/  ENDCOLLECTIVE ;  /* 0x000000000000791b */ /* 0x003fe20003800000 */
.L_x_6883:
        /* <DEDUP_REMOVED lines=14> */
.L_x_6884:
[----:B------:R-:W-:Y:S02]  /*117a0*/  IMAD.MOV.U32 R13, RZ, RZ, R23 ;  /* 0x000000ffff0d7224 */ /* 0x000fe400078e0017 */
[----:B------:R-:W-:Y:S02]  /*117b0*/  IMAD.MOV.U32 R12, RZ, RZ, 0x4 ;  /* 0x00000004ff0c7424 */ /* 0x000fe400078e00ff */
[----:B------:R-:W-:-:S07]  /*117c0*/  IMAD.MOV.U32 R2, RZ, RZ, R14 ;  /* 0x000000ffff027224 */ /* 0x000fce00078e000e */
[----:B------:R-:W-:Y:S05]  /*117d0*/  WARPSYNC.COLLECTIVE R15, `(.L_x_6885) ;  /* 0x000000000f087348 */ /* 0x000fea0003c00000 */
[----:B------:R0:W1:Y:S02]  /*117e0*/  SHFL.IDX P6, R14, R13, R12, R11 ;  /* 0x0000000c0d0e7389 */ /* 0x00006400000c000b */
[----:B01----:R-:W-:Y:S01]  /*117f0*/  ENDCOLLECTIVE ;  /* 0x000000000000791b */ /* 0x003fe20003800000 */
.L_x_6885:
        /* <DEDUP_REMOVED lines=14> */
.L_x_6886:
[----:B------:R-:W-:Y:S02]  /*118e0*/  IMAD.MOV.U32 R13, RZ, RZ, R23 ;  /* 0x000000ffff0d7224 */ /* 0x000fe400078e0017 */
[----:B------:R-:W-:Y:S02]  /*118f0*/  IMAD.MOV.U32 R12, RZ, RZ, 0x5 ;  /* 0x00000005ff0c7424 */ /* 0x000fe400078e00ff */
[----:B------:R-:W-:-:S07]  /*11900*/  IMAD.MOV.U32 R2, RZ, RZ, R14 ;  /* 0x000000ffff027224 */ /* 0x000fce00078e000e */
[----:B------:R-:W-:Y:S05]  /*11910*/  WARPSYNC.COLLECTIVE R15, `(.L_x_6887) ;  /* 0x000000000f087348 */ /* 0x000fea0003c00000 */
[----:B------:R0:W1:Y:S02]  /*11920*/  SHFL.IDX P6, R14, R13, R12, R11 ;  /* 0x0000000c0d0e7389 */ /* 0x00006400000c000b */
[----:B01----:R-:W-:Y:S01]  /*11930*/  ENDCOLLECTIVE ;  /* 0x000000000000791b */ /* 0x003fe20003800000 */
.L_x_6887:
        /* <DEDUP_REMOVED lines=14> */
.L_x_6888:
[----:B------:R-:W-:Y:S02]  /*11a20*/  IMAD.MOV.U32 R13, RZ, RZ, R23 ;  /* 0x000000ffff0d7224 */ /* 0x000fe400078e0017 */
[----:B------:R-:W-:Y:S02]  /*11a30*/  IMAD.MOV.U32 R12, RZ, RZ, 0x6 ;  /* 0x00000006ff0c7424 */ /* 0x000fe400078e00ff */
[----:B------:R-:W-:-:S07]  /*11a40*/  IMAD.MOV.U32 R2, RZ, RZ, R14 ;  /* 0x000000ffff027224 */ /* 0x000fce00078e000e */
[----:B------:R-:W-:Y:S05]  /*11a50*/  WARPSYNC.COLLECTIVE R15, `(.L_x_6889) ;  /* 0x000000000f087348 */ /* 0x000fea0003c00000 */
[----:B------:R0:W1:Y:S02]  /*11a60*/  SHFL.IDX P6, R14, R13, R12, R11 ;  /* 0x0000000c0d0e7389 */ /* 0x00006400000c000b */
[----:B01----:R-:W-:Y:S01]  /*11a70*/  ENDCOLLECTIVE ;  /* 0x000000000000791b */ /* 0x003fe20003800000 */
.L_x_6889:
[----:B------:R-:W-:-:S05]  /*11a80*/  IADD3 R2, P0, R2, R5, RZ ;  /* 0x0000000502027210 */ /* 0x000fca0007f1e0ff */
[----:B------:R-:W-:Y:S01]  /*11a90*/  IMAD.X R3, RZ, RZ, R3, P0 ;  /* 0x000000ffff037224 */ /* 0x000fe200000e0603 */
[----:B------:R-:W-:Y:S02]  /*11aa0*/  ISETP.LT.OR P0, PT, R8, 0x51, P2 ;  /* 0x000000510800780c */ /* 0x000fe40001701670 */
[----:B------:R-:W-:-:S11]  /*11ab0*/  MOV R13, R18 ;  /* 0x00000012000d7202 */ /* 0x000fd60000000f00 */
        /* <DEDUP_REMOVED lines=10> */
.L_x_6890:
[----:B------:R-:W-:Y:S02]  /*11b60*/  IMAD.MOV.U32 R13, RZ, RZ, R23 ;  /* 0x000000ffff0d7224 */ /* 0x000fe400078e0017 */
[----:B------:R-:W-:Y:S02]  /*11b70*/  IMAD.MOV.U32 R12, RZ, RZ, 0x7 ;  /* 0x00000007ff0c7424 */ /* 0x000fe400078e00ff */
[----:B------:R-:W-:-:S07]  /*11b80*/  IMAD.MOV.U32 R2, RZ, RZ, R14 ;  /* 0x000000ffff027224 */ /* 0x000fce00078e000e */
[----:B------:R-:W-:Y:S05]  /*11b90*/  WARPSYNC.COLLECTIVE R15, `(.L_x_6891) ;  /* 0x000000000f087348 */ /* 0x000fea0003c00000 */
[----:B------:R0:W1:Y:S02]  /*11ba0*/  SHFL.IDX P6, R14, R13, R12, R11 ;  /* 0x0000000c0d0e7389 */ /* 0x00006400000c000b */
[----:B01----:R-:W-:Y:S01]  /*11bb0*/  ENDCOLLECTIVE ;  /* 0x000000000000791b */ /* 0x003fe20003800000 */
.L_x_6891:
        /* <DEDUP_REMOVED lines=13> */
.L_x_6892:
[----:B------:R-:W-:Y:S01]  /*11c90*/  @!PT LDS RZ, [RZ] ;  /* 0x00000000fffff984 */ /* 0x000fe20000000800 */
[----:B------:R-:W-:Y:S01]  /*11ca0*/  @!PT LDS RZ, [RZ] ;  /* 0x00000000fffff984 */ /* 0x000fe20000000800 */
[----:B------:R-:W-:Y:S01]  /*11cb0*/  @!PT LDS RZ, [RZ] ;  /* 0x00000000fffff984 */ /* 0x000fe20000000800 */
[----:B------:R0:W-:Y:S01]  /*11cc0*/  LDGSTS.E.BYPASS.LTC128B.128 [R7+0x7400], desc[UR36][R2.64+0x80], !P0 ;  /* 0x0740008002077fae */ /* 0x0001e2000c101d64 */
[----:B------:R-:W-:Y:S05]  /*11cd0*/  BRA `(.L_x_6893) ;  /* 0xffffffb8003c7947 */ /* 0x000fea000383ffff */
.L_x_6786:
[----:B0-----:R0:W1:Y:S02]  /*11ce0*/  SYNCS.PHASECHK.TRANS64.TRYWAIT P0, [R0+URZ+0x28860], R3 ;  /* 0x02886003000075a7 */ /* 0x001064000800017f */
[----:B-1----:R-:W-:Y:S05]  /*11cf0*/  @!P0 NANOSLEEP.SYNCS 0x989680 ;  /* 0x009896800000895d */ /* 0x002fea0003900000 */
[----:B------:R-:W1:Y:S02]  /*11d00*/  @!P0 SYNCS.PHASECHK.TRANS64 P0, [R0+URZ+0x28860], R3 ;  /* 0x02886003000085a7 */ /* 0x000e64000800007f */
[----:B-1----:R-:W-:Y:S05]  /*11d10*/  @!P0 BRA `(.L_x_6786) ;  /* 0xfffffffc00f08947 */ /* 0x002fea000383ffff */
[----:B------:R-:W-:Y:S05]  /*11d20*/  BRA `(.L_x_6894) ;  /* 0xffffffbc00507947 */ /* 0x000fea000383ffff */
.L_x_6787:
        /* <DEDUP_REMOVED lines=8> */
.L_x_6896:
[----:B------:R-:W-:Y:S05]  /*11db0*/  BSYNC B0 ;  /* 0x0000000000007941 */ /* 0x000fea0003800000 */
.L_x_6895:
        /* <DEDUP_REMOVED lines=10> */
.L_x_6897:
[----:B------:R-:W-:Y:S02]  /*11e60*/  ULDC UR4, c[0x0][0x2f4] ;  /* 0x0000bd0000047ab9 */ /* 0x000fe40000000800 */
[----:B------:R-:W-:Y:S02]  /*11e70*/  ISETP.GE.AND P1, PT, R30, UR4, PT ;  /* 0x000000041e007c0c */ /* 0x000fe4000bf26270 */
[----:B------:R-:W-:Y:S02]  /*11e80*/  ISETP.GE.AND P0, PT, R29, UR4, PT ;  /* 0x000000041d007c0c */ /* 0x000fe4000bf06270 */
[C---:B------:R-:W-:Y:S02]  /*11e90*/  ISETP.LT.OR P3, PT, R6.reuse, 0x1, P1 ;  /* 0x000000010600780c */ /* 0x040fe40000f61670 */
[----:B------:R-:W-:Y:S01]  /*11ea0*/  ISETP.LT.OR P4, PT, R6, 0x1, P0 ;  /* 0x000000010600780c */ /* 0x000fe20000781670 */
[----:B------:R-:W-:Y:S02]  /*11eb0*/  IMAD.MOV.U32 R13, RZ, RZ, R23 ;  /* 0x000000ffff0d7224 */ /* 0x000fe400078e0017 */
[----:B------:R-:W-:Y:S01]  /*11ec0*/  IMAD.MOV.U32 R12, RZ, RZ, 0x1 ;  /* 0x00000001ff0c7424 */ /* 0x000fe200078e00ff */
[----:B------:R-:W-:-:S13]  /*11ed0*/  IADD3 R2, P2, R14, R5, RZ ;  /* 0x000000050e027210 */ /* 0x000fda0007f5e0ff */
[----:B------:R-:W-:Y:S05]  /*11ee0*/  WARPSYNC.COLLECTIVE R15, `(.L_x_6898) ;  /* 0x000000000f087348 */ /* 0x000fea0003c00000 */
[----:B------:R0:W1:Y:S02]  /*11ef0*/  SHFL.IDX P6, R14, R13, R12, R11 ;  /* 0x0000000c0d0e7389 */ /* 0x00006400000c000b */
[----:B01----:R-:W-:Y:S01]  /*11f00*/  ENDCOLLECTIVE ;  /* 0x000000000000791b */ /* 0x003fe20003800000 */
.L_x_6898:
[----:B------:R-:W-:-:S05]  /*11f10*/  IMAD.X R3, RZ, RZ, R3, P2 ;  /* 0x000000ffff037224 */ /* 0x000fca00010e0603 */
[----:B------:R-:W-:Y:S01]  /*11f20*/  @!PT LDS RZ, [RZ] ;  /* 0x00000000fffff984 */ /* 0x000fe20000000800 */
[----:B------:R-:W-:Y:S01]  /*11f30*/  @!PT LDS RZ, [RZ] ;  /* 0x00000000fffff984 */ /* 0x000fe20000000800 */
[----:B------:R-:W-:Y:S01]  /*11f40*/  @!PT LDS RZ, [RZ] ;  /* 0x00000000fffff984 */ /* 0x000fe20000000800 */
[----:B------:R0:W-:Y:S01]  /*11f50*/  LDGSTS.E.BYPASS.LTC128B.128 [R4+0x400], desc[UR36][R2.64], !P3 ;  /* 0x0040000002047fae */ /* 0x0001e2000d901d64 */
[----:B------:R-:W-:-:S03]  /*11f60*/  ISETP.LT.OR P3, PT, R6, 0x11, P1 ;  /* 0x000000110600780c */ /* 0x000fc60000f61670 */
[----:B------:R0:W-:Y:S01]  /*11f70*/  LDGSTS.E.BYPASS.LTC128B.128 [R4+0x4400], desc[UR36][R2.64+0x80], !P4 ;  /* 0x0440008002047fae */ /* 0x0001e2000e101d64 */
[----:B------:R-:W-:Y:S01]  /*11f80*/  ISETP.LT.OR P4, PT, R6, 0x11, P0 ;  /* 0x000000110600780c */ /* 0x000fe20000781670 */
[----:B------:R-:W-:Y:S02]  /*11f90*/  IMAD.MOV.U32 R13, RZ, RZ, R18 ;  /* 0x000000ffff0d7224 */ /* 0x000fe400078e0012 */
[----:B------:R-:W-:-:S10]  /*11fa0*/  IMAD.MOV.U32 R7, RZ, RZ, R14 ;  /* 0x000000ffff077224 */ /* 0x000fd400078e000e */
[----:B0-----:R-:W-:Y:S05]  /*11fb0*/  WARPSYNC.COLLECTIVE R15, `(.L_x_6899) ;  /* 0x000000000f087348 */ /* 0x001fea0003c00000 */
[----:B------:R1:W2:Y:S02]  /*11fc0*/  SHFL.IDX P6, R14, R13, R12, R11 ;  /* 0x0000000c0d0e7389 */ /* 0x0002a400000c000b */
[----:B012---:R-:W-:Y:S01]  /*11fd0*/  ENDCOLLECTIVE ;  /* 0x000000000000791b */ /* 0x007fe20003800000 */
.L_x_6899:
[----:B------:R-:W-:Y:S02]  /*11fe0*/  IMAD.MOV.U32 R13, RZ, RZ, R23 ;  /* 0x000000ffff0d7224 */ /* 0x000fe400078e0017 */
[----:B------:R-:W-:Y:S02]  /*11ff0*/  IMAD.MOV.U32 R12, RZ, RZ, 0x2 ;  /* 0x00000002ff0c7424 */ /* 0x000fe400078e00ff */
[----:B------:R-:W-:-:S07]  /*12000*/  IMAD.MOV.U32 R10, RZ, RZ, R14 ;  /* 0x000000ffff0a7224 */ /* 0x000fce00078e000e */
[----:B------:R-:W-:Y:S05]  /*12010*/  WARPSYNC.COLLECTIVE R15, `(.L_x_6900) ;  /* 0x000000000f087348 */ /* 0x000fea0003c00000 */
[----:B------:R0:W1:Y:S02]  /*12020*/  SHFL.IDX P6, R14, R13, R12, R11 ;  /* 0x0000000c0d0e7389 */ /* 0x00006400000c000b */
[----:B01----:R-:W-:Y:S01]  /*12030*/  ENDCOLLECTIVE ;  /* 0x000000000000791b */ /* 0x003fe20003800000 */
.L_x_6900:
[----:B------:R-:W-:-:S05]  /*12040*/  IADD3 R2, P2, R10, R5, RZ ;  /* 0x000000050a027210 */ /* 0x000fca0007f5e0ff */
[----:B------:R-:W-:-:S05]  /*12050*/  IMAD.X R3, RZ, RZ, R7, P2 ;  /* 0x000000ffff037224 */ /* 0x000fca00010e0607 */
        /* <DEDUP_REMOVED lines=12> */
.L_x_6901:
[----:B------:R-:W-:Y:S02]  /*12120*/  IMAD.MOV.U32 R13, RZ, RZ, R23 ;  /* 0x000000ffff0d7224 */ /* 0x000fe400078e0017 */
[----:B------:R-:W-:Y:S01]  /*12130*/  IMAD.MOV.U32 R12, RZ, RZ, 0x3 ;  /* 0x00000003ff0c7424 */ /* 0x000fe200078e00ff */
[----:B------:R-:W-:-:S13]  /*12140*/  IADD3 R2, P2, R14, R5, RZ ;  /* 0x000000050e027210 */ /* 0x000fda0007f5e0ff */
[----:B------:R-:W-:Y:S05]  /*12150*/  WARPSYNC.COLLECTIVE R15, `(.L_x_6902) ;  /* 0x000000000f087348 */ /* 0x000fea0003c00000 */
[----:B------:R0:W1:Y:S02]  /*12160*/  SHFL.IDX P6, R14, R13, R12, R11 ;  /* 0x0000000c0d0e7389 */ /* 0x00006400000c000b */
[----:B01----:R-:W-:Y:S01]  /*12170*/  ENDCOLLECTIVE ;  /* 0x000000000000791b */ /* 0x003fe20003800000 */
.L_x_6902:
        /* <DEDUP_REMOVED lines=8> */
[----:B------:R-:W-:Y:S01]  /*12200*/  IMAD.MOV.U32 R13, RZ, RZ, R18 ;  /* 0x000000ffff0d7224 */ /* 0x000fe200078e0012 */
[----:B------:R-:W-:-:S11]  /*12210*/  MOV R7, R14 ;  /* 0x0000000e00077202 */ /* 0x000fd60000000f00 */
[----:B0-----:R-:W-:Y:S05]  /*12220*/  WARPSYNC.COLLECTIVE R15, `(.L_x_6903) ;  /* 0x000000000f087348 */ /* 0x001fea0003c00000 */
[----:B------:R1:W2:Y:S02]  /*12230*/  SHFL.IDX P6, R14, R13, R12, R11 ;  /* 0x0000000c0d0e7389 */ /* 0x0002a400000c000b */
[----:B012---:R-:W-:Y:S01]  /*12240*/  ENDCOLLECTIVE ;  /* 0x000000000000791b */ /* 0x007fe20003800000 */
.L_x_6903:
[----:B------:R-:W-:Y:S02]  /*12250*/  IMAD.MOV.U32 R13, RZ, RZ, R23 ;  /* 0x000000ffff0d7224 */ /* 0x000fe400078e0017 */
[----:B------:R-:W-:Y:S01]  /*12260*/  IMAD.MOV.U32 R12, RZ, RZ, 0x4 ;  /* 0x00000004ff0c7424 */ /* 0x000fe200078e00ff */
[----:B------:R-:W-:-:S13]  /*12270*/  IADD3 R2, P2, R14, R5, RZ ;  /* 0x000000050e027210 */ /* 0x000fda0007f5e0ff */
[----:B------:R-:W-:Y:S05]  /*12280*/  WARPSYNC.COLLECTIVE R15, `(.L_x_6904) ;  /* 0x000000000f087348 */ /* 0x000fea0003c00000 */
[----:B------:R0:W1:Y:S02]  /*12290*/  SHFL.IDX P6, R14, R13, R12, R11 ;  /* 0x0000000c0d0e7389 */ /* 0x00006400000c000b */
[----:B01----:R-:W-:Y:S01]  /*122a0*/  ENDCOLLECTIVE ;  /* 0x000000000000791b */ /* 0x003fe20003800000 */
.L_x_6904:
        /* <DEDUP_REMOVED lines=13> */
.L_x_6905:
[----:B------:R-:W-:Y:S02]  /*12380*/  IMAD.MOV.U32 R13, RZ, RZ, R23 ;  /* 0x000000ffff0d7224 */ /* 0x000fe400078e0017 */
[----:B------:R-:W-:Y:S02]  /*12390*/  IMAD.MOV.U32 R12, RZ, RZ, 0x5 ;  /* 0x00000005ff0c7424 */ /* 0x000fe400078e00ff */
[----:B------:R-:W-:-:S07]  /*123a0*/  IMAD.MOV.U32 R10, RZ, RZ, R14 ;  /* 0x000000ffff0a7224 */ /* 0x000fce00078e000e */
[----:B------:R-:W-:Y:S05]  /*123b0*/  WARPSYNC.COLLECTIVE R15, `(.L_x_6906) ;  /* 0x000000000f087348 */ /* 0x000fea0003c00000 */
[----:B------:R0:W1:Y:S02]  /*123c0*/  SHFL.IDX P6, R14, R13, R12, R11 ;  /* 0x0000000c0d0e7389 */ /* 0x00006400000c000b */
[----:B01----:R-:W-:Y:S01]  /*123d0*/  ENDCOLLECTIVE ;  /* 0x000000000000791b */ /* 0x003fe20003800000 */
.L_x_6906:
        /* <DEDUP_REMOVED lines=14> */
.L_x_6907:
[----:B------:R-:W-:Y:S02]  /*124c0*/  IMAD.MOV.U32 R13, RZ, RZ, R23 ;  /* 0x000000ffff0d7224 */ /* 0x000fe400078e0017 */
[----:B------:R-:W-:Y:S01]  /*124d0*/  IMAD.MOV.U32 R12, RZ, RZ, 0x6 ;  /* 0x00000006ff0c7424 */ /* 0x000fe200078e00ff */
[----:B------:R-:W-:-:S13]  /*124e0*/  IADD3 R2, P2, R14, R5, RZ ;  /* 0x000000050e027210 */ /* 0x000fda0007f5e0ff */
[----:B------:R-:W-:Y:S05]  /*124f0*/  WARPSYNC.COLLECTIVE R15, `(.L_x_6908) ;  /* 0x000000000f087348 */ /* 0x000fea0003c00000 */
[----:B------:R0:W1:Y:S02]  /*12500*/  SHFL.IDX P6, R14, R13, R12, R11 ;  /* 0x0000000c0d0e7389 */ /* 0x00006400000c000b */
[----:B01----:R-:W-:Y:S01]  /*12510*/  ENDCOLLECTIVE ;  /* 0x000000000000791b */ /* 0x003fe20003800000 */
.L_x_6908:
        /* <DEDUP_REMOVED lines=13> */
.L_x_6909:
[----:B------:R-:W-:Y:S02]  /*125f0*/  IMAD.MOV.U32 R13, RZ, RZ, R23 ;  /* 0x000000ffff0d7224 */ /* 0x000fe400078e0017 */
[----:B------:R-:W-:Y:S02]  /*12600*/  IMAD.MOV.U32 R12, RZ, RZ, 0x7 ;  /* 0x00000007ff0c7424 */ /* 0x000fe400078e00ff */
[----:B------:R-:W-:-:S07]  /*12610*/  IMAD.MOV.U32 R10, RZ, RZ, R14 ;  /* 0x000000ffff0a7224 */ /* 0x000fce00078e000e */
[----:B------:R-:W-:Y:S05]  /*12620*/  WARPSYNC.COLLECTIVE R15, `(.L_x_6910) ;  /* 0x000000000f087348 */ /* 0x000fea0003c00000 */
[----:B------:R0:W1:Y:S02]  /*12630*/  SHFL.IDX P6, R14, R13, R12, R11 ;  /* 0x0000000c0d0e7389 */ /* 0x00006400000c000b */
[----:B01----:R-:W-:Y:S01]  /*12640*/  ENDCOLLECTIVE ;  /* 0x000000000000791b */ /* 0x003fe20003800000 */
.L_x_6910:
        /* <DEDUP_REMOVED lines=8> */
[----:B------:R-:W-:-:S07]  /*126d0*/  IMAD.MOV.U32 R23, RZ, RZ, R14 ;  /* 0x000000ffff177224 */ /* 0x000fce00078e000e */
[----:B0-----:R-:W-:Y:S05]  /*126e0*/  WARPSYNC.COLLECTIVE R15, `(.L_x_6911) ;  /* 0x000000000f087348 */ /* 0x001fea0003c00000 */
[----:B------:R1:W2:Y:S02]  /*126f0*/  SHFL.IDX P6, R14, R13, R12, R11 ;  /* 0x0000000c0d0e7389 */ /* 0x0002a400000c000b */
[----:B012---:R-:W-:Y:S01]  /*12700*/  ENDCOLLECTIVE ;  /* 0x000000000000791b */ /* 0x007fe20003800000 */
.L_x_6911:
[----:B------:R-:W-:Y:S05]  /*12710*/  BRA `(.L_x_6912) ;  /* 0xffffffb400f07947 */ /* 0x000fea000383ffff */
.L_x_6792:
        /* <DEDUP_REMOVED lines=8> */
.L_x_6914:
[----:B------:R-:W-:Y:S05]  /*127a0*/  BSYNC B0 ;  /* 0x0000000000007941 */ /* 0x000fea0003800000 */
.L_x_6913:
[----:B------:R-:W-:Y:S01]  /*127b0*/  IMAD.MOV.U32 R13, RZ, RZ, R16 ;  /* 0x000000ffff0d7224 */ /* 0x000fe200078e0010 */
[----:B------:R-:W-:Y:S01]  /*127c0*/  MOV R15, 0xffffffff ;  /* 0xffffffff000f7802 */ /* 0x000fe20000000f00 */
[----:B------:R-:W-:Y:S02]  /*127d0*/  IMAD.MOV.U32 R12, RZ, RZ, 0x1 ;  /* 0x00000001ff0c7424 */ /* 0x000fe400078e00ff */
[----:B------:R-:W-:Y:S02]  /*127e0*/  IMAD.MOV.U32 R11, RZ, RZ, 0x1f ;  /* 0x0000001fff0b7424 */ /* 0x000fe400078e00ff */
[----:B------:R-:W-:Y:S02]  /*127f0*/  IMAD.IADD R7, R19, 0x1, R9 ;  /* 0x0000000113077824 */ /* 0x000fe400078e0209 */
[----:B------:R-:W-:-:S07]  /*12800*/  IMAD.MOV.U32 R0, RZ, RZ, R14 ;  /* 0x000000ffff007224 */ /* 0x000fce00078e000e */
[----:B------:R-:W-:Y:S05]  /*12810*/  WARPSYNC.COLLECTIVE R15, `(.L_x_6915) ;  /* 0x000000000f087348 */ /* 0x000fea0003c00000 */
[----:B------:R0:W1:Y:S02]  /*12820*/  SHFL.IDX P6, R14, R13, R12, R11 ;  /* 0x0000000c0d0e7389 */ /* 0x00006400000c000b */
[----:B01----:R-:W-:Y:S01]  /*12830*/  ENDCOLLECTIVE ;  /* 0x000000000000791b */ /* 0x003fe20003800000 */
.L_x_6915:
        /* <DEDUP_REMOVED lines=24> */
.L_x_6916:
[----:B------:R-:W-:Y:S01]  /*129c0*/  IMAD.MOV.U32 R12, RZ, RZ, 0x2 ;  /* 0x00000002ff0c7424 */ /* 0x000fe200078e00ff */
[----:B------:R-:W-:-:S05]  /*129d0*/  SEL R14, R14, RZ, P1 ;  /* 0x000000ff0e0e7207 */ /* 0x000fca0000800000 */
[----:B------:R-:W-:-:S04]  /*129e0*/  IMAD.IADD R5, R13, 0x1, R14 ;  /* 0x000000010d057824 */ /* 0x000fc800078e020e */
[----:B------:R-:W-:-:S07]  /*129f0*/  IMAD.MOV.U32 R13, RZ, RZ, R5 ;  /* 0x000000ffff0d7224 */ /* 0x000fce00078e0005 */
[----:B------:R-:W-:Y:S05]  /*12a00*/  WARPSYNC.COLLECTIVE R15, `(.L_x_6917) ;  /* 0x000000000f087348 */ /* 0x000fea0003c00000 */
[----:B------:R0:W1:Y:S02]  /*12a10*/  SHFL.UP P6, R14, R13, R12, R11 ;  /* 0x0400000c0d0e7389 */ /* 0x00006400000c000b */
[----:B01----:R-:W-:Y:S01]  /*12a20*/  ENDCOLLECTIVE ;  /* 0x000000000000791b */ /* 0x003fe20003800000 */
.L_x_6917:
[----:B------:R-:W-:Y:S01]  /*12a30*/  IMAD.MOV.U32 R12, RZ, RZ, 0x4 ;  /* 0x00000004ff0c7424 */ /* 0x000fe200078e00ff */
[----:B------:R-:W-:-:S05]  /*12a40*/  SEL R2, R14, RZ, P2 ;  /* 0x000000ff0e027207 */ /* 0x000fca0001000000 */
[----:B------:R-:W-:-:S04]  /*12a50*/  IMAD.IADD R2, R5, 0x1, R2 ;  /* 0x0000000105027824 */ /* 0x000fc800078e0202 */
[----:B------:R-:W-:-:S07]  /*12a60*/  IMAD.MOV.U32 R13, RZ, RZ, R2 ;  /* 0x000000ffff0d7224 */ /* 0x000fce00078e0002 */
[----:B------:R-:W-:Y:S05]  /*12a70*/  WARPSYNC.COLLECTIVE R15, `(.L_x_6918) ;  /* 0x000000000f087348 */ /* 0x000fea0003c00000 */
[----:B------:R0:W1:Y:S02]  /*12a80*/  SHFL.UP P6, R14, R13, R12, R11 ;  /* 0x0400000c0d0e7389 */ /* 0x00006400000c000b */
[----:B01----:R-:W-:Y:S01]  /*12a90*/  ENDCOLLECTIVE ;  /* 0x000000000000791b */ /* 0x003fe20003800000 */
.L_x_6918:
[----:B------:R-:W-:Y:S02]  /*12aa0*/  MOV R12, 0x8 ;  /* 0x00000008000c7802 */ /* 0x000fe40000000f00 */
[----:B------:R-:W-:-:S05]  /*12ab0*/  SEL R3, R14, RZ, P3 ;  /* 0x000000ff0e037207 */ /* 0x000fca0001800000 */
[----:B------:R-:W-:-:S04]  /*12ac0*/  IMAD.IADD R3, R2, 0x1, R3 ;  /* 0x0000000102037824 */ /* 0x000fc800078e0203 */
[----:B------:R-:W-:-:S07]  /*12ad0*/  IMAD.MOV.U32 R13, RZ, RZ, R3 ;  /* 0x000000ffff0d7224 */ /* 0x000fce00078e0003 */
[----:B------:R-:W-:Y:S05]  /*12ae0*/  WARPSYNC.COLLECTIVE R15, `(.L_x_6919) ;  /* 0x000000000f087348 */ /* 0x000fea0003c00000 */
[----:B------:R0:W1:Y:S02]  /*12af0*/  SHFL.UP P6, R14, R13, R12, R11 ;  /* 0x0400000c0d0e7389 */ /* 0x00006400000c000b */
[----:B01----:R-:W-:Y:S01]  /*12b00*/  ENDCOLLECTIVE ;  /* 0x000000000000791b */ /* 0x003fe20003800000 */
.L_x_6919:
[----:B------:R-:W-:Y:S01]  /*12b10*/  IMAD.MOV.U32 R12, RZ, RZ, 0x10 ;  /* 0x00000010ff0c7424 */ /* 0x000fe200078e00ff */
[----:B------:R-:W-:-:S05]  /*12b20*/  SEL R14, R14, RZ, P4 ;  /* 0x000000ff0e0e7207 */ /* 0x000fca0002000000 */
[----:B------:R-:W-:-:S04]  /*12b30*/  IMAD.IADD R5, R3, 0x1, R14 ;  /* 0x0000000103057824 */ /* 0x000fc800078e020e */
[----:B------:R-:W-:-:S07]  /*12b40*/  IMAD.MOV.U32 R13, RZ, RZ, R5 ;  /* 0x000000ffff0d7224 */ /* 0x000fce00078e0005 */
[----:B------:R-:W-:Y:S05]  /*12b50*/  WARPSYNC.COLLECTIVE R15, `(.L_x_6920) ;  /* 0x000000000f087348 */ /* 0x000fea0003c00000 */
[----:B------:R0:W1:Y:S02]  /*12b60*/  SHFL.UP P6, R14, R13, R12, R11 ;  /* 0x0400000c0d0e7389 */ /* 0x00006400000c000b */
[----:B01----:R-:W-:Y:S01]  /*12b70*/  ENDCOLLECTIVE ;  /* 0x000000000000791b */ /* 0x003fe20003800000 */
.L_x_6920:
        /* <DEDUP_REMOVED lines=8> */
.L_x_6921:
[----:B------:R-:W-:Y:S05]  /*12c00*/  BRA `(.L_x_6922) ;  /* 0xffffffb800007947 */ /* 0x000fea000383ffff */
.L_x_6795:
[----:B------:R-:W-:Y:S01]  /*12c10*/  BSSY B0, `(.L_x_6923) ;  /* 0x0000007000007945 */ /* 0x000fe20003800000 */
[----:B------:R-:W-:Y:S02]  /*12c20*/  IMAD.MOV.U32 R12, RZ, RZ, 0x1 ;  /* 0x00000001ff0c7424 */ /* 0x000fe400078e00ff */
[----:B------:R-:W-:Y:S02]  /*12c30*/  IMAD.MOV.U32 R11, RZ, RZ, RZ ;  /* 0x000000ffff0b7224 */ /* 0x000fe400078e00ff */
[----:B------:R-:W-:-:S07]  /*12c40*/  IMAD.MOV.U32 R15, RZ, RZ, -0x1 ;  /* 0xffffffffff0f7424 */ /* 0x000fce00078e00ff */
[----:B------:R-:W-:Y:S05]  /*12c50*/  WARPSYNC.COLLECTIVE R15, `(.L_x_6924) ;  /* 0x000000000f087348 */ /* 0x000fea0003c00000 */
[----:B------:R0:W1:Y:S02]  /*12c60*/  SHFL.UP P6, R14, R13, R12, R11 ;  /* 0x0400000c0d0e7389 */ /* 0x00006400000c000b */
[----:B01----:R-:W-:Y:S01]  /*12c70*/  ENDCOLLECTIVE ;  /* 0x000000000000791b */ /* 0x003fe20003800000 */
.L_x_6924:
[----:B------:R-:W-:Y:S05]  /*12c80*/  BSYNC B0 ;  /* 0x0000000000007941 */ /* 0x000fea0003800000 */
.L_x_6923:
        /* <DEDUP_REMOVED lines=8> */
.L_x_6925:
[----:B------:R-:W-:Y:S01]  /*12d10*/  IMAD.MOV.U32 R12, RZ, RZ, 0x4 ;  /* 0x00000004ff0c7424 */ /* 0x000fe200078e00ff */
[----:B------:R-:W-:-:S04]  /*12d20*/  SEL R2, R14, RZ, P2 ;  /* 0x000000ff0e027207 */ /* 0x000fc80001000000 */
[----:B------:R-:W-:-:S05]  /*12d30*/  IADD3 R2, R13, R2, RZ ;  /* 0x000000020d027210 */ /* 0x000fca0007ffe0ff */
[----:B------:R-:W-:-:S07]  /*12d40*/  IMAD.MOV.U32 R13, RZ, RZ, R2 ;  /* 0x000000ffff0d7224 */ /* 0x000fce00078e0002 */
[----:B------:R-:W-:Y:S05]  /*12d50*/  WARPSYNC.COLLECTIVE R15, `(.L_x_6926) ;  /* 0x000000000f087348 */ /* 0x000fea0003c00000 */
[----:B------:R0:W1:Y:S02]  /*12d60*/  SHFL.UP P6, R14, R13, R12, R11 ;  /* 0x0400000c0d0e7389 */ /* 0x00006400000c000b */
[----:B01----:R-:W-:Y:S01]  /*12d70*/  ENDCOLLECTIVE ;  /* 0x000000000000791b */ /* 0x003fe20003800000 */
.L_x_6926:
[----:B------:R-:W-:Y:S01]  /*12d80*/  IMAD.MOV.U32 R12, RZ, RZ, 0x8 ;  /* 0x00000008ff0c7424 */ /* 0x000fe200078e00ff */
[----:B------:R-:W-:-:S05]  /*12d90*/  SEL R3, R14, RZ, P3 ;  /* 0x000000ff0e037207 */ /* 0x000fca0001800000 */
[----:B------:R-:W-:-:S04]  /*12da0*/  IMAD.IADD R3, R2, 0x1, R3 ;  /* 0x0000000102037824 */ /* 0x000fc800078e0203 */
[----:B------:R-:W-:-:S07]  /*12db0*/  IMAD.MOV.U32 R13, RZ, RZ, R3 ;  /* 0x000000ffff0d7224 */ /* 0x000fce00078e0003 */
[----:B------:R-:W-:Y:S05]  /*12dc0*/  WARPSYNC.COLLECTIVE R15, `(.L_x_6927) ;  /* 0x000000000f087348 */ /* 0x000fea0003c00000 */
[----:B------:R0:W1:Y:S02]  /*12dd0*/  SHFL.UP P6, R14, R13, R12, R11 ;  /* 0x0400000c0d0e7389 */ /* 0x00006400000c000b */
[----:B01----:R-:W-:Y:S01]  /*12de0*/  ENDCOLLECTIVE ;  /* 0x000000000000791b */ /* 0x003fe20003800000 */
.L_x_6927:
[----:B------:R-:W-:Y:S01]  /*12df0*/  IMAD.MOV.U32 R12, RZ, RZ, 0x10 ;  /* 0x00000010ff0c7424 */ /* 0x000fe200078e00ff */
[----:B------:R-:W-:-:S05]  /*12e00*/  SEL R14, R14, RZ, P4 ;  /* 0x000000ff0e0e7207 */ /* 0x000fca0002000000 */
[----:B------:R-:W-:-:S04]  /*12e10*/  IMAD.IADD R5, R3, 0x1, R14 ;  /* 0x0000000103057824 */ /* 0x000fc800078e020e */
[----:B------:R-:W-:-:S07]  /*12e20*/  IMAD.MOV.U32 R13, RZ, RZ, R5 ;  /* 0x000000ffff0d7224 */ /* 0x000fce00078e0005 */
[----:B------:R-:W-:Y:S05]  /*12e30*/  WARPSYNC.COLLECTIVE R15, `(.L_x_6928) ;  /* 0x000000000f087348 */ /* 0x000fea0003c00000 */
[----:B------:R0:W1:Y:S02]  /*12e40*/  SHFL.UP P6, R14, R13, R12, R11 ;  /* 0x0400000c0d0e7389 */ /* 0x00006400000c000b */
[----:B01----:R-:W-:Y:S01]  /*12e50*/  ENDCOLLECTIVE ;  /* 0x000000000000791b */ /* 0x003fe20003800000 */
.L_x_6928:
        /* <DEDUP_REMOVED lines=8> */
.L_x_6929:
[----:B------:R-:W-:Y:S05]  /*12ee0*/  BRA `(.L_x_6930) ;  /* 0xffffffb400ec7947 */ /* 0x000fea000383ffff */
.L_x_6797:
[----:B------:R-:W-:Y:S01]  /*12ef0*/  BSSY B0, `(.L_x_6931) ;  /* 0x0000006000007945 */ /* 0x000fe20003800000 */
[----:B------:R-:W-:Y:S01]  /*12f00*/  PLOP3.LUT P6, PT, P6, PT, PT, 0x8, 0x0 ;  /* 0x000000000000781c */ /* 0x000fe200037ce170 */
[----:B------:R-:W-:-:S12]  /*12f10*/  IMAD.MOV.U32 R15, RZ, RZ, -0x1 ;  /* 0xffffffffff0f7424 */ /* 0x000fd800078e00ff */
[----:B0-----:R-:W-:Y:S05]  /*12f20*/  WARPSYNC.COLLECTIVE R15, `(.L_x_6932) ;  /* 0x000000000f087348 */ /* 0x001fea0003c00000 */
[----:B------:R-:W-:Y:S01]  /*12f30*/  VOTE.ANY R14, PT, P6 ;  /* 0x00000000000e7806 */ /* 0x000fe200030e0100 */
[----:B0-----:R-:W-:Y:S06]  /*12f40*/  ENDCOLLECTIVE ;  /* 0x000000000000791b */ /* 0x001fec0003800000 */
.L_x_6932:
[----:B------:R-:W-:Y:S05]  /*12f50*/  BSYNC B0 ;  /* 0x0000000000007941 */ /* 0x000fea0003800000 */
.L_x_6931:
        /* <DEDUP_REMOVED lines=9> */
.L_x_6933:
[----:B------:R-:W-:Y:S02]  /*12ff0*/  IMAD.MOV.U32 R13, RZ, RZ, R4 ;  /* 0x000000ffff0d7224 */ /* 0x000fe400078e0004 */
[----:B------:R-:W-:-:S07]  /*13000*/  IMAD.MOV.U32 R7, RZ, RZ, R14 ;  /* 0x000000ffff077224 */ /* 0x000fce00078e000e */
[----:B------:R-:W-:Y:S05]  /*13010*/  WARPSYNC.COLLECTIVE R15, `(.L_x_6934) ;  /* 0x000000000f087348 */ /* 0x000fea0003c00000 */
[----:B------:R0:W1:Y:S02]  /*13020*/  SHFL.IDX P6, R14, R13, R12, R11 ;  /* 0x0000000c0d0e7389 */ /* 0x00006400000c000b */
[----:B01----:R-:W-:Y:S01]  /*13030*/  ENDCOLLECTIVE ;  /* 0x000000000000791b */ /* 0x003fe20003800000 */
.L_x_6934:
[----:B------:R-:W-:Y:S01]  /*13040*/  IMAD.MOV.U32 R4, RZ, RZ, R14 ;  /* 0x000000ffff047224 */ /* 0x000fe200078e000e */
[----:B------:R-:W-:Y:S06]  /*13050*/  BRA `(.L_x_6935) ;  /* 0xffffffb400cc7947 */ /* 0x000fec000383ffff */
.L_x_6799:
[----:B------:R-:W-:Y:S01]  /*13060*/  BSSY B0, `(.L_x_6936) ;  /* 0x0000007000007945 */ /* 0x000fe20003800000 */
[----:B------:R-:W-:Y:S02]  /*13070*/  IMAD.MOV.U32 R13, RZ, RZ, R2 ;  /* 0x000000ffff0d7224 */ /* 0x000fe400078e0002 */
[----:B------:R-:W-:Y:S02]  /*13080*/  IMAD.MOV.U32 R11, RZ, RZ, 0x1f ;  /* 0x0000001fff0b7424 */ /* 0x000fe400078e00ff */
[----:B------:R-:W-:-:S07]  /*13090*/  IMAD.MOV.U32 R15, RZ, RZ, -0x1 ;  /* 0xffffffffff0f7424 */ /* 0x000fce00078e00ff */
[----:B0123--:R-:W-:Y:S05]  /*130a0*/  WARPSYNC.COLLECTIVE R15, `(.L_x_6937) ;  /* 0x000000000f087348 */ /* 0x00ffea0003c00000 */
[----:B------:R4:W0:Y:S02]  /*130b0*/  SHFL.IDX P6, R14, R13, R12, R11 ;  /* 0x0000000c0d0e7389 */ /* 0x00082400000c000b */
[----:B01234-:R-:W-:Y:S01]  /*130c0*/  ENDCOLLECTIVE ;  /* 0x000000000000791b */ /* 0x01ffe20003800000 */
.L_x_6937:
[----:B------:R-:W-:Y:S05]  /*130d0*/  BSYNC B0 ;  /* 0x0000000000007941 */ /* 0x000fea0003800000 */
.L_x_6936:
[----:B------:R-:W-:Y:S01]  /*130e0*/  IMAD.MOV.U32 R6, RZ, RZ, R14 ;  /* 0x000000ffff067224 */ /* 0x000fe200078e000e */
[----:B------:R-:W-:Y:S06]  /*130f0*/  BRA `(.L_x_6798) ;  /* 0xffffffb400bc7947 */ /* 0x000fec000383ffff */
.L_x_6803:
[----:B0-----:R0:W3:Y:S02]  /*13100*/  SYNCS.PHASECHK.TRANS64.TRYWAIT P0, [R4+URZ+0x28820], R0 ;  /* 0x02882000040075a7 */ /* 0x0010e4000800017f */
[----:B---3--:R-:W-:Y:S05]  /*13110*/  @!P0 NANOSLEEP.SYNCS 0x989680 ;  /* 0x009896800000895d */ /* 0x008fea0003900000 */
[----:B------:R-:W3:Y:S02]  /*13120*/  @!P0 SYNCS.PHASECHK.TRANS64 P0, [R4+URZ+0x28820], R0 ;  /* 0x02882000040085a7 */ /* 0x000ee4000800007f */
[----:B---3--:R-:W-:Y:S05]  /*13130*/  @!P0 BRA `(.L_x_6803) ;  /* 0xfffffffc00f08947 */ /* 0x008fea000383ffff */
[----:B------:R-:W-:Y:S05]  /*13140*/  BRA `(.L_x_6938) ;  /* 0xffffffbc00147947 */ /* 0x000fea000383ffff */
.L_x_6804:
        /* <DEDUP_REMOVED lines=11> */
.L_x_6940:
[----:B------:R-:W-:Y:S05]  /*13200*/  BSYNC B0 ;  /* 0x0000000000007941 */ /* 0x000fea0003800000 */
.L_x_6939:
[----:B------:R-:W-:Y:S05]  /*13210*/  BRA `(.L_x_6941) ;  /* 0xffffffb800fc7947 */ /* 0x000fea000383ffff */
.L_x_6807:
[----:B------:R-:W-:Y:S01]  /*13220*/  BSSY B1, `(.L_x_6942) ;  /* 0x0000006000017945 */ /* 0x000fe20003800000 */
[----:B------:R-:W-:-:S07]  /*13230*/  IMAD.MOV.U32 R15, RZ, RZ, -0x1 ;  /* 0xffffffffff0f7424 */ /* 0x000fce00078e00ff */
[----:B012---:R-:W-:Y:S05]  /*13240*/  WARPSYNC.COLLECTIVE R15, `(.L_x_6943) ;  /* 0x000000000f0c7348 */ /* 0x007fea0003c00000 */
[----:B------:R-:W-:Y:S02]  /*13250*/  ELECT P6, UR62, PT ;  /* 0x00000000003e782f */ /* 0x000fe400038c0000 */
[----:B------:R-:W-:Y:S01]  /*13260*/  MOV R14, UR62 ;  /* 0x0000003e000e7c02 */ /* 0x000fe20008000f00 */
[----:B012---:R-:W-:Y:S10]  /*13270*/  ENDCOLLECTIVE ;  /* 0x000000000000791b */ /* 0x007ff40003800000 */
.L_x_6943:
[----:B------:R-:W-:Y:S05]  /*13280*/  BSYNC B1 ;  /* 0x0000000000017941 */ /* 0x000fea0003800000 */
.L_x_6942:
[----:B------:R-:W-:Y:S05]  /*13290*/  BRA `(.L_x_6944) ;  /* 0xffffffb800f47947 */ /* 0x000fea000383ffff */
.L_x_6809:
[----:B0-----:R0:W3:Y:S02]  /*132a0*/  SYNCS.PHASECHK.TRANS64.TRYWAIT P1, [R5+URZ+0x28840], R0 ;  /* 0x02884000050075a7 */ /* 0x0010e4000802017f */
[----:B---3--:R-:W-:Y:S05]  /*132b0*/  @!P1 NANOSLEEP.SYNCS 0x989680 ;  /* 0x009896800000995d */ /* 0x008fea0003900000 */
[----:B------:R-:W3:Y:S02]  /*132c0*/  @!P1 SYNCS.PHASECHK.TRANS64 P1, [R5+URZ+0x28840], R0 ;  /* 0x02884000050095a7 */ /* 0x000ee4000802007f */
[----:B---3--:R-:W-:Y:S05]  /*132d0*/  @!P1 BRA `(.L_x_6809) ;  /* 0xfffffffc00f09947 */ /* 0x008fea000383ffff */
[----:B------:R-:W-:Y:S05]  /*132e0*/  BRA `(.L_x_6945) ;  /* 0xffffffbc00147947 */ /* 0x000fea000383ffff */
.L_x_6811:
[----:B---3--:R3:W4:Y:S02]  /*132f0*/  SYNCS.PHASECHK.TRANS64.TRYWAIT P1, [R25+URZ+0x28840], R2 ;  /* 0x02884002190075a7 */ /* 0x008724000802017f */
[----:B----4-:R-:W-:Y:S05]  /*13300*/  @!P1 NANOSLEEP.SYNCS 0x989680 ;  /* 0x009896800000995d */ /* 0x010fea0003900000 */
[----:B------:R-:W4:Y:S02]  /*13310*/  @!P1 SYNCS.PHASECHK.TRANS64 P1, [R25+URZ+0x28840], R2 ;  /* 0x02884002190095a7 */ /* 0x000f24000802007f */
[----:B----4-:R-:W-:Y:S05]  /*13320*/  @!P1 BRA `(.L_x_6811) ;  /* 0xfffffffc00f09947 */ /* 0x010fea000383ffff */
[----:B------:R-:W-:Y:S05]  /*13330*/  BRA `(.L_x_6946) ;  /* 0xffffffbc00207947 */ /* 0x000fea000383ffff */
.L_x_6813:
[----:B----4-:R4:W0:Y:S02]  /*13340*/  SYNCS.PHASECHK.TRANS64.TRYWAIT P1, [R5+URZ+0x28860], R0 ;  /* 0x02886000050075a7 */ /* 0x010824000802017f */
[----:B0-----:R-:W-:Y:S05]  /*13350*/  @!P1 NANOSLEEP.SYNCS 0x989680 ;  /* 0x009896800000995d */ /* 0x001fea0003900000 */
[----:B------:R-:W0:Y:S02]  /*13360*/  @!P1 SYNCS.PHASECHK.TRANS64 P1, [R5+URZ+0x28860], R0 ;  /* 0x02886000050095a7 */ /* 0x000e24000802007f */
[----:B0-----:R-:W-:Y:S05]  /*13370*/  @!P1 BRA `(.L_x_6813) ;  /* 0xfffffffc00f09947 */ /* 0x001fea000383ffff */
[----:B------:R-:W-:Y:S05]  /*13380*/  BRA `(.L_x_6947) ;  /* 0xffffffbc001c7947 */ /* 0x000fea000383ffff */
.L_x_6948:
        /* <DEDUP_REMOVED lines=15> */
.L_x_15988:


//--------------------- .text._ZN7cutlass13device_kernelIN5flash11enable_sm90INS1_16FlashAttnFwdSm90INS1_25CollectiveMainloopFwdSm90ILi2EN4cute5tupleIJNS5_1CILi1EEES8_S8_EEENS6_IJNS7_ILi128EEESA_SA_EEELi128ENS_6half_tEfNS_4arch4Sm90ELb0ELb0ELb0ELb1ELb1ELb1ELb0ELb1ELb1ELb1ELb1ELb0EEENS1_21CollectiveEpilogueFwdISB_S9_SC_SE_Li256ELb1ELb1ELb1ELb0EEENS1_36VarlenDynamicPersistentTileSchedulerILi128ELi128ELi256ELi128ELb1ELb1ELb1ELb0ELb1ELb1EEEEEEEEEvNT_6ParamsE --------------------------
	.section	.text._ZN7cutlass13device_kernelIN5flash11enable_sm90INS1_16FlashAttnFwdSm90INS1_25CollectiveMainloopFwdSm90ILi2EN4cute5tupleIJNS5_1CILi1EEES8_S8_EEENS6_IJNS7_ILi128EEESA_SA_EEELi128ENS_6half_tEfNS_4arch4Sm90ELb0ELb0ELb0ELb1ELb1ELb1ELb0ELb1ELb1ELb1ELb1ELb0EEENS1_21CollectiveEpilogueFwdISB_S9_SC_SE_Li256ELb1ELb1ELb1ELb0EEENS1_36VarlenDynamicPersistentTileSchedulerILi128ELi128ELi256ELi128ELb1ELb1ELb1ELb0ELb1ELb1EEEEEEEEEvNT_6ParamsE,"ax",@progbits
	.align	128
.text._ZN7cutlass13device_kernelIN5flash11enable_sm90INS1_16FlashAttnFwdSm90INS1_25CollectiveMainloopFwdSm90ILi2EN4cute5tupleIJNS5_1CILi1EEES8_S8_EEENS6_IJNS7_ILi128EEESA_SA_EEELi128ENS_6half_tEfNS_4arch4Sm90ELb0ELb0ELb0ELb1ELb1ELb1ELb0ELb1ELb1ELb1ELb1ELb0EEENS1_21CollectiveEpilogueFwdISB_S9_SC_SE_Li256ELb1ELb1ELb1ELb0EEENS1_36VarlenDynamicPersistentTileSchedulerILi128ELi128ELi256ELi128ELb1ELb1ELb1ELb0ELb1ELb1EEEEEEEEEvNT_6ParamsE:
        .type           _ZN7cutlass13device_kernelIN5flash11enable_sm90INS1_16FlashAttnFwdSm90INS1_25CollectiveMainloopFwdSm90ILi2EN4cute5tupleIJNS5_1CILi1EEES8_S8_EEENS6_IJNS7_ILi128EEESA_SA_EEELi128ENS_6half_tEfNS_4arch4Sm90ELb0ELb0ELb0ELb1ELb1ELb1ELb0ELb1ELb1ELb1ELb1ELb0EEENS1_21CollectiveEpilogueFwdISB_S9_SC_SE_Li256ELb1ELb1ELb1ELb0EEENS1_36VarlenDynamicPersistentTileSchedulerILi128ELi128ELi256ELi128ELb1ELb1ELb1ELb0ELb1ELb1EEEEEEEEEvNT_6ParamsE,@function
        .size           _ZN7cutlass13device_kernelIN5flash11enable_sm90INS1_16FlashAttnFwdSm90INS1_25CollectiveMainloopFwdSm90ILi2EN4cute5tupleIJNS5_1CILi1EEES8_S8_EEENS6_IJNS7_ILi128EEESA_SA_EEELi128ENS_6half_tEfNS_4arch4Sm90ELb0ELb0ELb0ELb1ELb1ELb1ELb0ELb1ELb1ELb1ELb1ELb0EEENS1_21CollectiveEpilogueFwdISB_S9_SC_SE_Li256ELb1ELb1ELb1ELb0EEENS1_36VarlenDynamicPersistentTileSchedulerILi128ELi128ELi256ELi128ELb1ELb1ELb1ELb0ELb1ELb1EEEEEEEEEvNT_6ParamsE,(.L_x_15989 - _ZN7cutlass13device_kernelIN5flash11enable_sm90INS1_16FlashAttnFwdSm90INS1_25CollectiveMainloopFwdSm90ILi2EN4cute5tupleIJNS5_1CILi1EEES8_S8_EEENS6_IJNS7_ILi128EEESA_SA_EEELi128ENS_6half_tEfNS_4arch4Sm90ELb0ELb0ELb0ELb1ELb1ELb1ELb0ELb1ELb1ELb1ELb1ELb0EEENS1_21CollectiveEpilogueFwdISB_S9_SC_SE_Li256ELb1ELb1ELb1ELb0EEENS1_36VarlenDynamicPersistentTileSchedulerILi128ELi128ELi256ELi128ELb1ELb1ELb1ELb0ELb1ELb1EEEEEEEEEvNT_6ParamsE)
        .other          _ZN7cutlass13device_kernelIN5flash11enable_sm90INS1_16FlashAttnFwdSm90INS1_25CollectiveMainloopFwdSm90ILi2EN4cute5tupleIJNS5_1CILi1EEES8_S8_EEENS6_IJNS7_ILi128EEESA_SA_EEELi128ENS_6half_tEfNS_4arch4Sm90ELb0ELb0ELb0ELb1ELb1ELb1ELb0ELb1ELb1ELb1ELb1ELb0EEENS1_21CollectiveEpilogueFwdISB_S9_SC_SE_Li256ELb1ELb1ELb1ELb0EEENS1_36VarlenDynamicPersistentTileSchedulerILi128ELi128ELi256ELi128ELb1ELb1ELb1ELb0ELb1ELb1EEEEEEEEEvNT_6ParamsE,@"STO_CUDA_ENTRY STV_DEFAULT"
_ZN7cutlass13device_kernelIN5flash11enable_sm90INS1_16FlashAttnFwdSm90INS1_25CollectiveMainloopFwdSm90ILi2EN4cute5tupleIJNS5_1CILi1EEES8_S8_EEENS6_IJNS7_ILi128EEESA_SA_EEELi128ENS_6half_tEfNS_4arch4Sm90ELb0ELb0ELb0ELb1ELb1ELb1ELb0ELb1ELb1ELb1ELb1ELb0EEENS1_21CollectiveEpilogueFwdISB_S9_SC_SE_Li256ELb1ELb1ELb1ELb0EEENS1_36VarlenDynamicPersistentTileSchedulerILi128ELi128ELi256ELi128ELb1ELb1ELb1ELb0ELb1ELb1EEEEEEEEEvNT_6ParamsE:
[----:B------:R-:W0:Y:S02]  /*0000*/  LDC R1, c[0x0][0x28] ;  /* 0x00000a00ff017b82 */ /* 0x000e240000000800 */
[----:B0-----:R-:W-:Y:S01]  /*0010*/  VIADD R1, R1, 0xffffffd8 ;  /* 0xffffffd801017836 */ /* 0x001fe20000000000 */
[----:B------:R-:W0:Y:S01]  /*0020*/  S2R R0, SR_TID.X ;  /* 0x0000000000007919 */ /* 0x000e220000002100 */
[----:B------:R-:W-:Y:S01]  /*0030*/  ELECT P0, URZ, PT ;  /* 0x00000000003f782f */ /* 0x000fe20003800000 */
[----:B------:R-:W-:Y:S01]  /*0040*/  BSSY B0, `(.L_x_6949) ;  /* 0x000000e000007945 */ /* 0x000fe20003800000 */
[--C-:B0-----:R-:W-:Y:S02]  /*0050*/  SHF.R.U32.HI R2, RZ, 0x5, R0.reuse ;  /* 0x00000005ff027819 */ /* 0x101fe40000011600 */
[----:B------:R-:W-:-:S03]  /*0060*/  SHF.R.U32.HI R4, RZ, 0x7, R0 ;  /* 0x00000007ff047819 */ /* 0x000fc60000011600 */
[----:B------:R-:W0:Y:S02]  /*0070*/  SHFL.IDX PT, R3, R2, RZ, 0x1f ;  /* 0x00001fff02037589 */ /* 0x000e2400000e0000 */
[----:B0-----:R-:W-:-:S13]  /*0080*/  ISETP.EQ.AND P0, PT, R3, RZ, P0 ;  /* 0x000000ff0300720c */ /* 0x001fda0000702270 */
        /* <DEDUP_REMOVED lines=9> */
.L_x_6950:
[----:B------:R-:W-:Y:S05]  /*0120*/  BSYNC B0 ;  /* 0x0000000000007941 */ /* 0x000fea0003800000 */
.L_x_6949:
        /* <DEDUP_REMOVED lines=41> */
.L_x_6951:
        /* <DEDUP_REMOVED lines=22> */
.L_x_6952:
        /* <DEDUP_REMOVED lines=18> */
.L_x_6953:
        /* <DEDUP_REMOVED lines=22> */
.L_x_6954:
        /* <DEDUP_REMOVED lines=22> */
.L_x_6955:
        /* <DEDUP_REMOVED lines=8> */
.L_x_6958:
[----:B------:R-:W-:-:S08]  /*0980*/  NOP ;  /* 0x0000000000007918 */ /* 0x000fd00000000000 */
[----:B------:R-:W0:Y:S02]  /*0990*/  USETMAXREG.TRY_ALLOC.CTAPOOL UP0, 0xe8 ;  /* 0x000000e8000079c8 */ /* 0x000e240008000600 */
[----:B0-----:R-:W-:-:S13]  /*09a0*/  PLOP3.LUT P0, PT, PT, PT, UP0, 0x80, 0x0 ;  /* 0x000000000000781c */ /* 0x001fda0003f0f008 */
[----:B------:R-:W-:Y:S05]  /*09b0*/  @!P0 BRA `(.L_x_6958) ;  /* 0xfffffffc00f08947 */ /* 0x000fea000383ffff */
[----:B------:R-:W-:Y:S01]  /*09c0*/  SHF.R.U32.HI R2, RZ, 0x7, R0 ;  /* 0x00000007ff027819 */ /* 0x000fe20000011600 */
[----:B------:R-:W0:Y:S08]  /*09d0*/  S2UR UR38, SR_CgaCtaId ;  /* 0x00000000002679c3 */ /* 0x000e300000008800 */
[----:B------:R-:W-:Y:S06]  /*09e0*/  BAR.ARV 0x8, 0x180 ;  /* 0x0206000000007b1d */ /* 0x000fec0000002000 */
[----:B------:R-:W-:Y:S01]  /*09f0*/  ISETP.NE.AND P0, PT, R2, 0x1, PT ;  /* 0x000000010200780c */ /* 0x000fe20003f05270 */
[----:B------:R-:W-:-:S12]  /*0a00*/  UMOV UR4, 0x400 ;  /* 0x0000040000047882 */ /* 0x000fd80000000000 */
[----:B------:R-:W-:Y:S06]  /*0a10*/  @!P0 BAR.ARV 0x9, 0x100 ;  /* 0x0244000000008b1d */ /* 0x000fec0000002000 */
[----:B0-----:R-:W-:Y:S02]  /*0a20*/  ULEA UR4, UR38, UR4, 0x18 ;  /* 0x0000000426047291 */ /* 0x001fe4000f8ec03f */
[----:B------:R-:W-:Y:S04]  /*0a30*/  BAR.SYNC.DEFER_BLOCKING 0x5, 0x180 ;  /* 0x0146000000007b1d */ /* 0x000fe80000010000 */
[----:B------:R-:W-:-:S02]  /*0a40*/  IMAD.U32 R156, RZ, RZ, UR4 ;  /* 0x00000004ff9c7e24 */ /* 0x000fc4000f8e00ff */
[----:B------:R-:W-:-:S03]  /*0a50*/  ULDC UR4, c[0x0][0xc3c] ;  /* 0x00030f0000047ab9 */ /* 0x000fc60000000800 */
[----:B------:R-:W0:Y:S01]  /*0a60*/  LDS.128 R28, [R156+0x288d0] ;  /* 0x0288d0009c1c7984 */ /* 0x000e220000000c00 */
[----:B------:R-:W-:Y:S06]  /*0a70*/  BAR.ARV 0x4, 0x180 ;  /* 0x0106000000007b1d */ /* 0x000fec0000002000 */
[----:B0-----:R-:W-:-:S13]  /*0a80*/  ISETP.GE.AND P0, PT, R31, UR4, PT ;  /* 0x000000041f007c0c */ /* 0x001fda000bf06270 */
[----:B------:R-:W-:Y:S05]  /*0a90*/  @P0 BRA `(.L_x_6959) ;  /* 0x000001ac001c0947 */ /* 0x000fea0003800000 */
[----:B------:R-:W-:Y:S01]  /*0aa0*/  VIADD R12, R0, 0xffffff80 ;  /* 0xffffff80000c7836 */ /* 0x000fe20000000000 */
[----:B------:R-:W-:Y:S02]  /*0ab0*/  R2UR UR40, R156 ;  /* 0x000000009c2872ca */ /* 0x000fe400000e0000 */
[----:B------:R-:W-:Y:S02]  /*0ac0*/  CS2R R154, SRZ ;  /* 0x00000000009a7805 */ /* 0x000fe4000001ff00 */
[----:B------:R-:W-:Y:S01]  /*0ad0*/  MOV R158, RZ ;  /* 0x000000ff009e7202 */ /* 0x000fe20000000f00 */
[----:B------:R-:W-:Y:S01]  /*0ae0*/  IMAD.MOV.U32 R157, RZ, RZ, RZ ;  /* 0x000000ffff9d7224 */ /* 0x000fe200078e00ff */
[----:B------:R-:W-:Y:S01]  /*0af0*/  SHF.R.S32.HI R0, RZ, 0x1f, R12 ;  /* 0x0000001fff007819 */ /* 0x000fe2000001140c */
[----:B------:R-:W-:Y:S01]  /*0b00*/  ULOP3.LUT UR41, UR36, 0x1, URZ, 0xfc, !UPT ;  /* 0x0000000124297892 */ /* 0x000fe2000f8efc3f */
[----:B------:R-:W-:Y:S02]  /*0b10*/  UMOV UR39, URZ ;  /* 0x0000003f00277c82 */ /* 0x000fe40008000000 */
[----:B------:R-:W-:-:S02]  /*0b20*/  LEA.HI R2, R0, R12, RZ, 0x7 ;  /* 0x0000000c00027211 */ /* 0x000fc400078f38ff */
[-C--:B------:R-:W-:Y:S02]  /*0b30*/  LEA.HI R4, R0, R12.reuse, RZ, 0x5 ;  /* 0x0000000c00047211 */ /* 0x080fe400078f28ff */
[----:B------:R-:W-:Y:S01]  /*0b40*/  LOP3.LUT R218, R2, 0xffffff80, RZ, 0xc0, !PT ;  /* 0xffffff8002da7812 */ /* 0x000fe200078ec0ff */
[----:B------:R-:W-:Y:S01]  /*0b50*/  UIADD3 UR40, UR40, 0x10400, URZ ;  /* 0x0001040028287890 */ /* 0x000fe2000fffe03f */
[----:B------:R-:W-:Y:S01]  /*0b60*/  LEA.HI R3, R0, R12, RZ, 0x4 ;  /* 0x0000000c00037211 */ /* 0x000fe200078f20ff */
[----:B------:R-:W-:Y:S01]  /*0b70*/  IMAD.SHL.U32 R5, R4, 0x20, RZ ;  /* 0x0000002004057824 */ /* 0x000fe200078e00ff */
[----:B------:R-:W-:Y:S02]  /*0b80*/  IADD3 R218, R12, -R218, RZ ;  /* 0x800000da0cda7210 */ /* 0x000fe40007ffe0ff */
[----:B------:R-:W-:Y:S02]  /*0b90*/  LOP3.LUT R4, R3, 0x3fffff0, RZ, 0xc0, !PT ;  /* 0x03fffff003047812 */ /* 0x000fe400078ec0ff */
[----:B------:R-:W-:-:S02]  /*0ba0*/  SHF.R.S32.HI R7, RZ, 0x1f, R218 ;  /* 0x0000001fff077819 */ /* 0x000fc400000114da */
[----:B------:R-:W-:Y:S01]  /*0bb0*/  LOP3.LUT R5, R5, 0xfffffc00, RZ, 0xc0, !PT ;  /* 0xfffffc0005057812 */ /* 0x000fe200078ec0ff */
[----:B------:R-:W-:Y:S01]  /*0bc0*/  IMAD.IADD R4, R12, 0x1, -R4 ;  /* 0x000000010c047824 */ /* 0x000fe200078e0a04 */
[CC--:B------:R-:W-:Y:S02]  /*0bd0*/  LEA.HI R8, R7.reuse, R218.reuse, RZ, 0x2 ;  /* 0x000000da07087211 */ /* 0x0c0fe400078f10ff */
[----:B------:R-:W-:Y:S02]  /*0be0*/  LEA.HI R7, R7, R218, RZ, 0x5 ;  /* 0x000000da07077211 */ /* 0x000fe400078f28ff */
[--C-:B------:R-:W-:Y:S02]  /*0bf0*/  SHF.R.S32.HI R9, RZ, 0x2, R8.reuse ;  /* 0x00000002ff097819 */ /* 0x100fe40000011408 */
[----:B------:R-:W-:Y:S02]  /*0c00*/  SHF.R.S32.HI R6, RZ, 0x1f, R8 ;  /* 0x0000001fff067819 */ /* 0x000fe40000011408 */
[----:B------:R-:W-:-:S02]  /*0c10*/  LEA.HI R153, R0, R12, RZ, 0x3 ;  /* 0x0000000c00997211 */ /* 0x000fc400078f18ff */
[----:B------:R-:W-:Y:S02]  /*0c20*/  LEA.HI R6, R6, R9, RZ, 0x3 ;  /* 0x0000000906067211 */ /* 0x000fe400078f18ff */
[----:B------:R-:W-:Y:S02]  /*0c30*/  LEA.HI R11, R0, R12, RZ, 0x2 ;  /* 0x0000000c000b7211 */ /* 0x000fe400078f10ff */
[----:B------:R-:W-:Y:S01]  /*0c40*/  LOP3.LUT R10, R6, 0xfffffff8, RZ, 0xc0, !PT ;  /* 0xfffffff8060a7812 */ /* 0x000fe200078ec0ff */
[----:B------:R-:W-:Y:S01]  /*0c50*/  IMAD R6, R4, 0x40, R5 ;  /* 0x0000004004067824 */ /* 0x000fe200078e0205 */
[----:B------:R-:W-:Y:S02]  /*0c60*/  SHF.R.S32.HI R7, RZ, 0x5, R7 ;  /* 0x00000005ff077819 */ /* 0x000fe40000011407 */
[----:B------:R-:W-:Y:S02]  /*0c70*/  IADD3 R10, R9, -R10, RZ ;  /* 0x8000000a090a7210 */ /* 0x000fe40007ffe0ff */
[----:B------:R-:W-:-:S02]  /*0c80*/  LEA.HI R0, R0, R12, RZ, 0x6 ;  /* 0x0000000c00007211 */ /* 0x000fc400078f30ff */
[----:B------:R-:W-:Y:S01]  /*0c90*/  LOP3.LUT R203, R153, 0xfffffff8, RZ, 0xc0, !PT ;  /* 0xfffffff899cb7812 */ /* 0x000fe200078ec0ff */
[----:B------:R-:W-:Y:S01]  /*0ca0*/  IMAD R7, R7, 0x10, R10 ;  /* 0x0000001007077824 */ /* 0x000fe200078e020a */
[----:B------:R-:W-:Y:S01]  /*0cb0*/  SHF.R.S32.HI R153, RZ, 0x3, R153 ;  /* 0x00000003ff997819 */ /* 0x000fe20000011499 */
[----:B------:R-:W-:Y:S01]  /*0cc0*/  IMAD.SHL.U32 R0, R0, 0x8, RZ ;  /* 0x0000000800007824 */ /* 0x000fe200078e00ff */
[----:B------:R-:W-:Y:S01]  /*0cd0*/  SHF.R.S32.HI R4, RZ, 0x4, R3 ;  /* 0x00000004ff047819 */ /* 0x000fe20000011403 */
[C---:B------:R-:W-:Y:S01]  /*0ce0*/  IMAD.IADD R203, R12.reuse, 0x1, -R203 ;  /* 0x000000010ccb7824 */ /* 0x040fe200078e0acb */
[----:B------:R-:W-:Y:S01]  /*0cf0*/  LOP3.LUT R11, R11, 0xfffffffc, RZ, 0xc0, !PT ;  /* 0xfffffffc0b0b7812 */ /* 0x000fe200078ec0ff */
[----:B------:R-:W-:Y:S01]  /*0d00*/  VIADD R10, R153, 0x20 ;  /* 0x00000020990a7836 */ /* 0x000fe20000000000 */
[----:B------:R-:W-:Y:S02]  /*0d10*/  SHF.R.S32.HI R13, RZ, 0x7, R2 ;  /* 0x00000007ff0d7819 */ /* 0x000fe40000011402 */
[----:B------:R-:W-:Y:S01]  /*0d20*/  LEA.HI R3, R3, R4, RZ, 0x1 ;  /* 0x0000000403037211 */ /* 0x000fe200078f08ff */
[----:B------:R-:W-:Y:S01]  /*0d30*/  IMAD.IADD R11, R12, 0x1, -R11 ;  /* 0x000000010c0b7824 */ /* 0x000fe200078e0a0b */
[----:B------:R-:W-:Y:S01]  /*0d40*/  LEA.HI R2, R2, R13, RZ, 0x1 ;  /* 0x0000000d02027211 */ /* 0x000fe200078f08ff */
[----:B------:R-:W-:Y:S01]  /*0d50*/  IMAD.SHL.U32 R193, R10, 0x40, RZ ;  /* 0x000000400ac17824 */ /* 0x000fe200078e00ff */
[----:B------:R-:W-:-:S02]  /*0d60*/  LOP3.LUT R3, R3, 0x1ffffffe, RZ, 0xc0, !PT ;  /* 0x1ffffffe03037812 */ /* 0x000fc400078ec0ff */
[----:B------:R-:W-:Y:S02]  /*0d70*/  LOP3.LUT R201, R0, 0xfffffe00, RZ, 0xc0, !PT ;  /* 0xfffffe0000c97812 */ /* 0x000fe400078ec0ff */
[----:B------:R-:W-:Y:S01]  /*0d80*/  SHF.R.S32.HI R0, RZ, 0x1f, R10 ;  /* 0x0000001fff007819 */ /* 0x000fe2000001140a */
[----:B------:R-:W-:Y:S01]  /*0d90*/  IMAD.IADD R3, R4, 0x1, -R3 ;  /* 0x0000000104037824 */ /* 0x000fe200078e0a03 */
[----:B------:R-:W-:Y:S02]  /*0da0*/  LEA.HI R5, R11, R11, RZ, 0x1 ;  /* 0x0000000b0b057211 */ /* 0x000fe400078f08ff */
[----:B------:R-:W-:Y:S01]  /*0db0*/  LOP3.LUT R2, R2, 0x3fffffe, RZ, 0xc0, !PT ;  /* 0x03fffffe02027812 */ /* 0x000fe200078ec0ff */
[----:B------:R-:W-:Y:S01]  /*0dc0*/  IMAD R3, R3, 0x8, R6 ;  /* 0x0000000803037824 */ /* 0x000fe200078e0206 */
[----:B------:R-:W-:Y:S01]  /*0dd0*/  LEA.HI R0, R0, R10, RZ, 0x3 ;  /* 0x0000000a00007211 */ /* 0x000fe200078f18ff */
[----:B------:R-:W-:Y:S01]  /*0de0*/  VIADD R6, R153, 0x60 ;  /* 0x0000006099067836 */ /* 0x000fe20000000000 */
[----:B------:R-:W-:-:S02]  /*0df0*/  LOP3.LUT R4, R5, 0x1ffffffe, RZ, 0xc0, !PT ;  /* 0x1ffffffe05047812 */ /* 0x000fc400078ec0ff */
[----:B------:R-:W-:Y:S01]  /*0e00*/  IADD3 R2, R13, -R2, RZ ;  /* 0x800000020d027210 */ /* 0x000fe20007ffe0ff */
[----:B------:R-:W-:Y:S01]  /*0e10*/  IMAD.SHL.U32 R0, R0, 0x40, RZ ;  /* 0x0000004000007824 */ /* 0x000fe200078e00ff */
[----:B------:R0:W-:Y:S01]  /*0e20*/  STL [R1+0x1c], R3 ;  /* 0x00001c0301007387 */ /* 0x0001e20000100800 */
[----:B------:R-:W-:Y:S01]  /*0e30*/  IMAD.IADD R4, R11, 0x1, -R4 ;  /* 0x000000010b047824 */ /* 0x000fe200078e0a04 */
[----:B------:R-:W-:Y:S01]  /*0e40*/  SHF.L.U32 R16, R203, 0x3, RZ ;  /* 0x00000003cb107819 */ /* 0x000fe200000006ff */
[----:B------:R-:W-:Y:S01]  /*0e50*/  IMAD R9, R2, 0x40, R7 ;  /* 0x0000004002097824 */ /* 0x000fe200078e0207 */
[C---:B------:R-:W-:Y:S01]  /*0e60*/  SHF.L.U32 R2, R153.reuse, 0x6, RZ ;  /* 0x0000000699027819 */ /* 0x040fe200000006ff */
[----:B------:R-:W-:Y:S01]  /*0e70*/  VIADD R7, R153, 0x40 ;  /* 0x0000004099077836 */ /* 0x000fe20000000000 */
[----:B------:R-:W-:Y:S01]  /*0e80*/  LOP3.LUT R199, R0, 0xfffffe00, RZ, 0xc0, !PT ;  /* 0xfffffe0000c77812 */ /* 0x000fe200078ec0ff */
[----:B------:R-:W-:Y:S01]  /*0e90*/  IMAD.SHL.U32 R159, R6, 0x40, RZ ;  /* 0x00000040069f7824 */ /* 0x000fe200078e00ff */
[----:B------:R-:W-:Y:S01]  /*0ea0*/  LEA R0, R4, R9, 0x3 ;  /* 0x0000000904007211 */ /* 0x000fe200078e18ff */
[----:B------:R1:W-:Y:S01]  /*0eb0*/  STL [R1+0x14], R9 ;  /* 0x0000140901007387 */ /* 0x0003e20000100800 */
[----:B0-----:R-:W-:Y:S01]  /*0ec0*/  LOP3.LUT R3, R2, 0x1c0, RZ, 0xc0, !PT ;  /* 0x000001c002037812 */ /* 0x001fe200078ec0ff */
[----:B------:R-:W-:Y:S01]  /*0ed0*/  IMAD.SHL.U32 R192, R7, 0x40, RZ ;  /* 0x0000004007c07824 */ /* 0x000fe200078e00ff */
[----:B------:R-:W-:Y:S01]  /*0ee0*/  SHF.R.S32.HI R5, RZ, 0x1f, R6 ;  /* 0x0000001fff057819 */ /* 0x000fe20000011406 */
[----:B------:R1:W-:Y:S01]  /*0ef0*/  STL [R1+0x18], R0 ;  /* 0x0000180001007387 */ /* 0x0003e20000100800 */
[----:B------:R-:W-:Y:S01]  /*0f00*/  SHF.R.U32.HI R200, RZ, 0x3, R3 ;  /* 0x00000003ffc87819 */ /* 0x000fe20000011603 */
[----:B------:R-:W-:Y:S01]  /*0f10*/  VIADD R23, R16, 0x40 ;  /* 0x0000004010177836 */ /* 0x000fe20000000000 */
[----:B------:R-:W-:-:S02]  /*0f20*/  LOP3.LUT R196, R3, 0x38, R16, 0xf8, !PT ;  /* 0x0000003803c47812 */ /* 0x000fc400078ef810 */
[----:B------:R-:W-:Y:S02]  /*0f30*/  SHF.R.S32.HI R2, RZ, 0x1f, R7 ;  /* 0x0000001fff027819 */ /* 0x000fe40000011407 */
[----:B------:R-:W-:Y:S02]  /*0f40*/  LOP3.LUT R3, R8, 0x7ffffffc, RZ, 0xc0, !PT ;  /* 0x7ffffffc08037812 */ /* 0x000fe400078ec0ff */
[----:B------:R-:W-:Y:S02]  /*0f50*/  LEA.HI R5, R5, R6, RZ, 0x3 ;  /* 0x0000000605057211 */ /* 0x000fe400078f18ff */
[----:B------:R-:W-:Y:S01]  /*0f60*/  LEA.HI R2, R2, R7, RZ, 0x3 ;  /* 0x0000000702027211 */ /* 0x000fe200078f18ff */
[----:B------:R-:W-:Y:S01]  /*0f70*/  IMAD.IADD R3, R218, 0x1, -R3 ;  /* 0x00000001da037824 */ /* 0x000fe200078e0a03 */
[----:B------:R-:W-:Y:S01]  /*0f80*/  SHF.L.U32 R18, R203, 0x2, RZ ;  /* 0x00000002cb127819 */ /* 0x000fe200000006ff */
[----:B------:R-:W-:Y:S01]  /*0f90*/  IMAD.SHL.U32 R5, R5, 0x40, RZ ;  /* 0x0000004005057824 */ /* 0x000fe200078e00ff */
[----:B------:R-:W-:-:S02]  /*0fa0*/  LOP3.LUT R193, R193, 0x1c0, RZ, 0xc0, !PT ;  /* 0x000001c0c1c17812 */ /* 0x000fc400078ec0ff */
[----:B------:R-:W-:Y:S01]  /*0fb0*/  LOP3.LUT R192, R192, 0x1c0, RZ, 0xc0, !PT ;  /* 0x000001c0c0c07812 */ /* 0x000fe200078ec0ff */
[----:B------:R-:W-:Y:S01]  /*0fc0*/  VIADD R152, R18, 0x20 ;  /* 0x0000002012987836 */ /* 0x000fe20000000000 */
[----:B------:R-:W-:Y:S02]  /*0fd0*/  LOP3.LUT R159, R159, 0x1c0, RZ, 0xc0, !PT ;  /* 0x000001c09f9f7812 */ /* 0x000fe400078ec0ff */
[----:B------:R-:W-:Y:S01]  /*0fe0*/  SHF.L.U32 R2, R2, 0x6, RZ ;  /* 0x0000000602027819 */ /* 0x000fe200000006ff */
[----:B------:R-:W-:Y:S01]  /*0ff0*/  IMAD.SHL.U32 R220, R152, 0x2, RZ ;  /* 0x0000000298dc7824 */ /* 0x000fe200078e00ff */
[----:B------:R-:W-:Y:S02]  /*1000*/  SHF.L.U32 R202, R3, 0x1, RZ ;  /* 0x0000000103ca7819 */ /* 0x000fe400000006ff */
[----:B------:R-:W-:Y:S02]  /*1010*/  SHF.R.U32.HI R12, RZ, 0x3, R193 ;  /* 0x00000003ff0c7819 */ /* 0x000fe400000116c1 */
[----:B------:R-:W-:Y:S01]  /*1020*/  LOP3.LUT R6, R193, 0x38, R16, 0xf8, !PT ;  /* 0x00000038c1067812 */ /* 0x000fe200078ef810 */
[C---:B------:R-:W-:Y:S01]  /*1030*/  VIADD R216, R202.reuse, 0x50 ;  /* 0x00000050cad87836 */ /* 0x040fe20000000000 */
[----:B------:R-:W-:Y:S01]  /*1040*/  SHF.R.U32.HI R11, RZ, 0x3, R192 ;  /* 0x00000003ff0b7819 */ /* 0x000fe200000116c0 */
[----:B------:R-:W-:Y:S01]  /*1050*/  VIADD R215, R202, 0x58 ;  /* 0x00000058cad77836 */ /* 0x000fe20000000000 */
[--C-:B------:R-:W-:Y:S01]  /*1060*/  LOP3.LUT R7, R192, 0x38, R16.reuse, 0xf8, !PT ;  /* 0x00000038c0077812 */ /* 0x100fe200078ef810 */
[C---:B------:R-:W-:Y:S01]  /*1070*/  VIADD R213, R202.reuse, 0x68 ;  /* 0x00000068cad57836 */ /* 0x040fe20000000000 */
[----:B------:R-:W-:Y:S01]  /*1080*/  SHF.R.U32.HI R10, RZ, 0x3, R159 ;  /* 0x00000003ff0a7819 */ /* 0x000fe2000001169f */
[C---:B------:R-:W-:Y:S01]  /*1090*/  VIADD R212, R202.reuse, 0x70 ;  /* 0x00000070cad47836 */ /* 0x040fe20000000000 */
[----:B------:R-:W-:Y:S01]  /*10a0*/  LOP3.LUT R8, R159, 0x38, R16, 0xf8, !PT ;  /* 0x000000389f087812 */ /* 0x000fe200078ef810 */
[----:B------:R-:W-:Y:S01]  /*10b0*/  VIADD R211, R202, 0x78 ;  /* 0x00000078cad37836 */ /* 0x000fe20000000000 */
[----:B------:R-:W-:Y:S01]  /*10c0*/  LOP3.LUT R198, R2, 0xfffffe00, RZ, 0xc0, !PT ;  /* 0xfffffe0002c67812 */ /* 0x000fe200078ec0ff */
[----:B------:R-:W-:Y:S01]  /*10d0*/  VIADD R210, R202, 0x48 ;  /* 0x00000048cad27836 */ /* 0x000fe20000000000 */
[----:B------:R-:W-:-:S02]  /*10e0*/  LOP3.LUT R197, R5, 0xfffffe00, RZ, 0xc0, !PT ;  /* 0xfffffe0005c57812 */ /* 0x000fc400078ec0ff */
[----:B------:R-:W-:Y:S02]  /*10f0*/  SHF.R.S32.HI R219, RZ, 0x1f, R152 ;  /* 0x0000001fffdb7819 */ /* 0x000fe40000011498 */
[----:B------:R-:W-:Y:S02]  /*1100*/  LOP3.LUT R6, R199, R6, R12, 0xf6, !PT ;  /* 0x00000006c7067212 */ /* 0x000fe400078ef60c */
[----:B------:R-:W-:Y:S02]  /*1110*/  LOP3.LUT R7, R198, R7, R11, 0xf6, !PT ;  /* 0x00000007c6077212 */ /* 0x000fe400078ef60b */
[----:B------:R-:W-:Y:S02]  /*1120*/  LOP3.LUT R8, R197, R8, R10, 0xf6, !PT ;  /* 0x00000008c5087212 */ /* 0x000fe400078ef60a */
[----:B------:R-:W-:Y:S02]  /*1130*/  IADD3 R214, R202, 0x60, RZ ;  /* 0x00000060cad67810 */ /* 0x000fe40007ffe0ff */
[----:B------:R-:W-:-:S02]  /*1140*/  SHF.R.S32.HI R19, RZ, 0x1f, R18 ;  /* 0x0000001fff137819 */ /* 0x000fc40000011412 */
[----:B------:R-:W-:Y:S02]  /*1150*/  SHF.R.S32.HI R17, RZ, 0x1f, R16 ;  /* 0x0000001fff117819 */ /* 0x000fe40000011410 */
[----:B------:R-:W-:Y:S02]  /*1160*/  LOP3.LUT R196, R201, R196, R200, 0xf6, !PT ;  /* 0x000000c4c9c47212 */ /* 0x000fe400078ef6c8 */
[----:B------:R-:W-:Y:S02]  /*1170*/  SHF.R.S32.HI R22, RZ, 0x1f, R23 ;  /* 0x0000001fff167819 */ /* 0x000fe40000011417 */
[----:B------:R-:W-:Y:S02]  /*1180*/  SHF.L.U64.HI R219, R152, 0x1, R219 ;  /* 0x0000000198db7819 */ /* 0x000fe400000102db */
[----:B------:R-:W-:Y:S02]  /*1190*/  LEA R229, R6, UR40, 0x1 ;  /* 0x0000002806e57c11 */ /* 0x000fe4000f8e08ff */
[----:B------:R-:W-:-:S02]  /*11a0*/  LEA R228, R7, UR40, 0x1 ;  /* 0x0000002807e47c11 */ /* 0x000fc4000f8e08ff */
[----:B------:R-:W-:Y:S02]  /*11b0*/  LEA R227, R8, UR40, 0x1 ;  /* 0x0000002808e37c11 */ /* 0x000fe4000f8e08ff */
[----:B------:R-:W-:Y:S02]  /*11c0*/  SHF.R.S32.HI R226, RZ, 0x1f, R216 ;  /* 0x0000001fffe27819 */ /* 0x000fe400000114d8 */
[----:B------:R-:W-:Y:S02]  /*11d0*/  SHF.R.S32.HI R225, RZ, 0x1f, R215 ;  /* 0x0000001fffe17819 */ /* 0x000fe400000114d7 */
[----:B------:R-:W-:Y:S02]  /*11e0*/  SHF.R.S32.HI R224, RZ, 0x1f, R214 ;  /* 0x0000001fffe07819 */ /* 0x000fe400000114d6 */
[----:B------:R-:W-:Y:S02]  /*11f0*/  SHF.R.S32.HI R223, RZ, 0x1f, R213 ;  /* 0x0000001fffdf7819 */ /* 0x000fe400000114d5 */
[----:B------:R-:W-:-:S02]  /*1200*/  SHF.R.S32.HI R222, RZ, 0x1f, R212 ;  /* 0x0000001fffde7819 */ /* 0x000fc400000114d4 */
[----:B-1----:R-:W-:-:S07]  /*1210*/  SHF.R.S32.HI R221, RZ, 0x1f, R211 ;  /* 0x0000001fffdd7819 */ /* 0x002fce00000114d3 */
.L_x_7168:
[----:B0--34-:R-:W0:Y:S02]  /*1220*/  LDC.64 R2, c[0x0][0xc88] ;  /* 0x00032200ff027b82 */ /* 0x019e240000000a00 */
[----:B0-----:R-:W-:-:S05]  /*1230*/  IMAD.WIDE R2, R31, 0x4, R2 ;  /* 0x000000041f027825 */ /* 0x001fca00078e0202 */
[----:B--2---:R-:W2:Y:S01]  /*1240*/  LDG.E R205, desc[UR42][R2.64] ;  /* 0x0000002a02cd7981 */ /* 0x004ea2000c1e1900 */
[----:B------:R-:W-:Y:S05]  /*1250*/  YIELD ;  /* 0x0000000000007946 */ /* 0x000fea0003800000 */
[----:B------:R-:W-:Y:S01]  /*1260*/  ULDC.64 UR4, c[0x0][0xa28] ;  /* 0x00028a0000047ab9 */ /* 0x000fe20000000a00 */
[----:B------:R-:W-:Y:S01]  /*1270*/  ULDC.64 UR8, c[0x0][0xa18] ;  /* 0x0002860000087ab9 */ /* 0x000fe20000000a00 */
[----:B------:R-:W-:Y:S01]  /*1280*/  ISETP.NE.U32.AND P1, PT, RZ, UR4, PT ;  /* 0x00000004ff007c0c */ /* 0x000fe2000bf25070 */
[----:B------:R-:W-:Y:S01]  /*1290*/  ULDC.64 UR6, c[0x0][0xa08] ;  /* 0x0002820000067ab9 */ /* 0x000fe20000000a00 */
[----:B------:R-:W-:Y:S01]  /*12a0*/  IMAD.MOV.U32 R9, RZ, RZ, RZ ;  /* 0x000000ffff097224 */ /* 0x000fe200078e00ff */
[----:B------:R-:W-:Y:S01]  /*12b0*/  ISETP.NE.U32.AND P0, PT, RZ, UR6, PT ;  /* 0x00000006ff007c0c */ /* 0x000fe2000bf05070 */
[----:B------:R-:W-:Y:S01]  /*12c0*/  IMAD.MOV.U32 R31, RZ, RZ, RZ ;  /* 0x000000ffff1f7224 */ /* 0x000fe200078e00ff */
[----:B------:R-:W-:-:S02]  /*12d0*/  ISETP.NE.AND.EX P1, PT, RZ, UR5, PT, P1 ;  /* 0x00000005ff007c0c */ /* 0x000fc4000bf25310 */
[----:B------:R-:W-:Y:S02]  /*12e0*/  ISETP.NE.AND.EX P0, PT, RZ, UR7, PT, P0 ;  /* 0x00000007ff007c0c */ /* 0x000fe4000bf05300 */
[----:B--2---:R-:W-:Y:S01]  /*12f0*/  SHF.R.S32.HI R217, RZ, 0x1f, R205 ;  /* 0x0000001fffd97819 */ /* 0x004fe200000114cd */
[----:B------:R-:W-:-:S08]  /*1300*/  IMAD.SHL.U32 R206, R205, 0x4, RZ ;  /* 0x00000004cdce7824 */ /* 0x000fd000078e00ff */
[C---:B------:R-:W-:Y:S02]  /*1310*/  @P1 LEA R4, P2, R205.reuse, UR4, 0x2 ;  /* 0x00000004cd041c11 */ /* 0x040fe4000f8410ff */
[C-C-:B------:R-:W-:Y:S02]  /*1320*/  SHF.L.U64.HI R207, R205.reuse, 0x2, R217.reuse ;  /* 0x00000002cdcf7819 */ /* 0x140fe400000102d9 */
[----:B------:R-:W-:Y:S02]  /*1330*/  @P1 LEA.HI.X R5, R205, UR5, R217, 0x2, P2 ;  /* 0x00000005cd051c11 */ /* 0x000fe400090f14d9 */
[----:B------:R-:W-:Y:S01]  /*1340*/  ISETP.NE.U32.AND P2, PT, RZ, UR8, PT ;  /* 0x00000008ff007c0c */ /* 0x000fe2000bf45070 */
[----:B------:R-:W-:Y:S01]  /*1350*/  ULDC UR4, c[0x0][0x288] ;  /* 0x0000a20000047ab9 */ /* 0x000fe20000000800 */
[----:B------:R-:W-:Y:S01]  /*1360*/  IADD3 R6, P3, R206, UR6, RZ ;  /* 0x00000006ce067c10 */ /* 0x000fe2000ff7e0ff */
[----:B------:R0:W5:Y:S01]  /*1370*/  @P1 LDG.E R9, desc[UR42][R4.64] ;  /* 0x0000002a04091981 */ /* 0x000162000c1e1900 */
[----:B------:R-:W-:-:S02]  /*1380*/  ISETP.NE.AND.EX P2, PT, RZ, UR9, PT, P2 ;  /* 0x00000009ff007c0c */ /* 0x000fc4000bf45320 */
[----:B------:R-:W-:Y:S01]  /*1390*/  MOV R94, UR4 ;  /* 0x00000004005e7c02 */ /* 0x000fe20008000f00 */
[----:B------:R-:W-:Y:S01]  /*13a0*/  ULDC.64 UR4, c[0x0][0x418] ;  /* 0x0001060000047ab9 */ /* 0x000fe20000000a00 */
[----:B------:R-:W-:-:S05]  /*13b0*/  IADD3.X R7, R207, UR7, RZ, P3, !PT ;  /* 0x00000007cf077c10 */ /* 0x000fca0009ffe4ff */
[----:B------:R0:W5:Y:S04]  /*13c0*/  @P0 LDG.E R31, desc[UR42][R6.64] ;  /* 0x0000002a061f0981 */ /* 0x000168000c1e1900 */
[----:B------:R-:W-:-:S04]  /*13d0*/  @P2 IADD3 R2, P1, R206, UR8, RZ ;  /* 0x00000008ce022c10 */ /* 0x000fc8000ff3e0ff */
[----:B------:R-:W-:-:S05]  /*13e0*/  @P2 IADD3.X R3, R207, UR9, RZ, P1, !PT ;  /* 0x00000009cf032c10 */ /* 0x000fca0008ffe4ff */
[----:B------:R0:W5:Y:S01]  /*13f0*/  @P2 LDG.E R94, desc[UR42][R2.64] ;  /* 0x0000002a025e2981 */ /* 0x000162000c1e1900 */
[----:B------:R-:W-:-:S03]  /*1400*/  UISETP.NE.U32.AND UP0, UPT, UR4, URZ, UPT ;  /* 0x0000003f0400728c */ /* 0x000fc6000bf05070 */
[----:B------:R-:W-:Y:S01]  /*1410*/  ULDC UR4, c[0x0][0x424] ;  /* 0x0001090000047ab9 */ /* 0x000fe20000000800 */
[----:B------:R-:W-:-:S03]  /*1420*/  UISETP.NE.AND.EX UP0, UPT, UR5, URZ, UPT, UP0 ;  /* 0x0000003f0500728c */ /* 0x000fc6000bf05300 */
[----:B------:R-:W-:Y:S01]  /*1430*/  ULDC UR5, c[0x0][0x2f0] ;  /* 0x0000bc0000057ab9 */ /* 0x000fe20000000800 */
[----:B------:R-:W-:-:S04]  /*1440*/  USEL UR4, UR4, 0x1, UP0 ;  /* 0x0000000104047887 */ /* 0x000fc80008000000 */
[----:B------:R-:W-:-:S03]  /*1450*/  UIMAD UR4, UR4, UR5, URZ ;  /* 0x00000005040472a4 */ /* 0x000fc6000f8e023f */
[----:B------:R-:W-:Y:S02]  /*1460*/  ULDC UR5, c[0x0][0x348] ;  /* 0x0000d20000057ab9 */ /* 0x000fe40000000800 */
[----:B------:R-:W-:Y:S02]  /*1470*/  IMAD.U32 R25, RZ, RZ, UR5 ;  /* 0x00000005ff197e24 */ /* 0x000fe4000f8e00ff */
[----:B------:R-:W-:Y:S01]  /*1480*/  IMAD.U32 R28, RZ, RZ, UR4 ;  /* 0x00000004ff1c7e24 */ /* 0x000fe2000f8e00ff */
[----:B0-----:R-:W-:Y:S06]  /*1490*/  @P2 BRA `(.L_x_6960) ;  /* 0x0000000000242947 */ /* 0x001fec0003800000 */
        /* <DEDUP_REMOVED lines=9> */
.L_x_6960:
[----:B------:R-:W-:Y:S01]  /*1530*/  ULDC.64 UR4, c[0x0][0xa20] ;  /* 0x0002880000047ab9 */ /* 0x000fe20000000a00 */
[C---:B------:R-:W-:Y:S02]  /*1540*/  LOP3.LUT R2, R30.reuse, 0xff000000, RZ, 0xc0, !PT ;  /* 0xff0000001e027812 */ /* 0x040fe400078ec0ff */
[----:B------:R-:W-:Y:S02]  /*1550*/  ISETP.NE.U32.AND P1, PT, RZ, UR4, PT ;  /* 0x00000004ff007c0c */ /* 0x000fe4000bf25070 */
[C---:B------:R-:W-:Y:S02]  /*1560*/  LOP3.LUT R0, R30.reuse, 0xff0000, RZ, 0xc0, !PT ;  /* 0x00ff00001e007812 */ /* 0x040fe400078ec0ff */
[----:B------:R-:W-:Y:S02]  /*1570*/  ISETP.NE.AND.EX P1, PT, RZ, UR5, PT, P1 ;  /* 0x00000005ff007c0c */ /* 0x000fe4000bf25310 */
[----:B------:R-:W-:Y:S02]  /*1580*/  SHF.R.U32.HI R3, RZ, 0x8, R2 ;  /* 0x00000008ff037819 */ /* 0x000fe40000011602 */
[----:B------:R-:W-:-:S02]  /*1590*/  LOP3.LUT R2, R30, 0xffff, RZ, 0xc0, !PT ;  /* 0x0000ffff1e027812 */ /* 0x000fc400078ec0ff */
[----:B------:R-:W-:Y:S02]  /*15a0*/  LEA.HI R204, R0, R3, RZ, 0x10 ;  /* 0x0000000300cc7211 */ /* 0x000fe400078f80ff */
[----:B------:R-:W-:-:S05]  /*15b0*/  MOV R208, R29 ;  /* 0x0000001d00d07202 */ /* 0x000fca0000000f00 */
[----:B------:R-:W-:Y:S05]  /*15c0*/  @!P1 BRA `(.L_x_6961) ;  /* 0x0000000000109947 */ /* 0x000fea0003800000 */
[----:B------:R-:W-:-:S04]  /*15d0*/  IADD3 R4, P0, R206, UR4, RZ ;  /* 0x00000004ce047c10 */ /* 0x000fc8000ff1e0ff */
[----:B------:R-:W-:-:S05]  /*15e0*/  IADD3.X R5, R207, UR5, RZ, P0, !PT ;  /* 0x00000005cf057c10 */ /* 0x000fca00087fe4ff */
[----:B------:R0:W5:Y:S01]  /*15f0*/  LDG.E R28, desc[UR42][R4.64] ;  /* 0x0000002a041c7981 */ /* 0x000162000c1e1900 */
[----:B------:R-:W-:Y:S05]  /*1600*/  BRA `(.L_x_6962) ;  /* 0x0000000000107947 */ /* 0x000fea0003800000 */
.L_x_6961:
[----:B------:R-:W-:Y:S05]  /*1610*/  @!P0 BRA `(.L_x_6962) ;  /* 0x00000000000c8947 */ /* 0x000fea0003800000 */
[----:B------:R-:W2:Y:S04]  /*1620*/  LDG.E R3, desc[UR42][R6.64] ;  /* 0x0000002a06037981 */ /* 0x000ea8000c1e1900 */
[----:B------:R-:W2:Y:S02]  /*1630*/  LDG.E R28, desc[UR42][R6.64+0x4] ;  /* 0x0000042a061c7981 */ /* 0x000ea4000c1e1900 */
[----:B--2---:R-:W-:-:S07]  /*1640*/  IMAD.IADD R28, R28, 0x1, -R3 ;  /* 0x000000011c1c7824 */ /* 0x004fce00078e0a03 */
.L_x_6962:
[----:B------:R-:W-:Y:S02]  /*1650*/  ULDC.64 UR4, c[0x0][0xa10] ;  /* 0x0002840000047ab9 */ /* 0x000fe40000000a00 */
[----:B------:R-:W-:-:S04]  /*1660*/  ISETP.NE.U32.AND P0, PT, RZ, UR4, PT ;  /* 0x00000004ff007c0c */ /* 0x000fc8000bf05070 */
[----:B------:R-:W-:Y:S01]  /*1670*/  ISETP.NE.AND.EX P0, PT, RZ, UR5, PT, P0 ;  /* 0x00000005ff007c0c */ /* 0x000fe2000bf05300 */
[----:B------:R-:W-:Y:S02]  /*1680*/  ULDC.64 UR4, c[0x0][0xa30] ;  /* 0x00028c0000047ab9 */ /* 0x000fe40000000a00 */
[----:B------:R-:W-:-:S10]  /*1690*/  ISETP.NE.U32.AND P1, PT, RZ, UR4, PT ;  /* 0x00000004ff007c0c */ /* 0x000fd4000bf25070 */
[----:B0-----:R-:W0:Y:S01]  /*16a0*/  @P0 LDC.64 R4, c[0x0][0xa10] ;  /* 0x00028400ff040b82 */ /* 0x001e220000000a00 */
[----:B------:R-:W-:Y:S01]  /*16b0*/  ISETP.NE.AND.EX P1, PT, RZ, UR5, PT, P1 ;  /* 0x00000005ff007c0c */ /* 0x000fe2000bf25310 */
[----:B0-----:R-:W-:-:S05]  /*16c0*/  @P0 IMAD.WIDE R4, R205, 0x4, R4 ;  /* 0x00000004cd040825 */ /* 0x001fca00078e0204 */
[----:B------:R-:W2:Y:S04]  /*16d0*/  @P0 LDG.E R0, desc[UR42][R4.64] ;  /* 0x0000002a04000981 */ /* 0x000ea8000c1e1900 */
[----:B------:R-:W2:Y:S03]  /*16e0*/  @P0 LDG.E R3, desc[UR42][R4.64+0x4] ;  /* 0x0000042a04030981 */ /* 0x000ea6000c1e1900 */
[----:B------:R-:W-:Y:S01]  /*16f0*/  @P1 IADD3 R6, P2, R206, UR4, RZ ;  /* 0x00000004ce061c10 */ /* 0x000fe2000ff5e0ff */
[----:B-----5:R-:W-:-:S03]  /*1700*/  IMAD.MOV.U32 R24, RZ, RZ, R28 ;  /* 0x000000ffff187224 */ /* 0x020fc600078e001c */
[----:B------:R-:W-:-:S05]  /*1710*/  @P1 IADD3.X R7, R207, UR5, RZ, P2, !PT ;  /* 0x00000005cf071c10 */ /* 0x000fca00097fe4ff */
[----:B------:R0:W5:Y:S01]  /*1720*/  @P1 LDG.E R24, desc[UR42][R6.64] ;  /* 0x0000002a06181981 */ /* 0x000162000c1e1900 */
[----:B------:R-:W-:Y:S01]  /*1730*/  IMAD.IADD R10, R28, 0x1, -R9 ;  /* 0x000000011c0a7824 */ /* 0x000fe200078e0a09 */
[----:B------:R-:W-:Y:S01]  /*1740*/  BSSY B0, `(.L_x_6963) ;  /* 0x000002a000007945 */ /* 0x000fe20003800000 */
[----:B------:R-:W-:Y:S02]  /*1750*/  LOP3.LUT R209, R204, 0xff, RZ, 0xc0, !PT ;  /* 0x000000ffccd17812 */ /* 0x000fe400078ec0ff */
[----:B------:R-:W-:Y:S02]  /*1760*/  SHF.R.U32.HI R204, RZ, 0x10, R204 ;  /* 0x00000010ffcc7819 */ /* 0x000fe400000116cc */
[----:B--2---:R-:W-:-:S05]  /*1770*/  @P0 IADD3 R25, -R0, R3, RZ ;  /* 0x0000000300190210 */ /* 0x004fca0007ffe1ff */
[----:B------:R-:W-:-:S04]  /*1780*/  IMAD.IADD R96, R10, 0x1, R25 ;  /* 0x000000010a607824 */ /* 0x000fc800078e0219 */
[C---:B------:R-:W-:Y:S01]  /*1790*/  VIADD R0, R96.reuse, 0x7f ;  /* 0x0000007f60007836 */ /* 0x040fe20000000000 */
[----:B------:R-:W-:-:S04]  /*17a0*/  ISETP.GE.AND P3, PT, R96, 0x1, PT ;  /* 0x000000016000780c */ /* 0x000fc80003f66270 */
[----:B------:R-:W-:Y:S02]  /*17b0*/  SHF.R.S32.HI R3, RZ, 0x1f, R0 ;  /* 0x0000001fff037819 */ /* 0x000fe40000011400 */
[----:B------:R-:W-:Y:S02]  /*17c0*/  P2R R97, PR, RZ, 0x8 ;  /* 0x00000008ff617803 */ /* 0x000fe40000000000 */
[----:B------:R-:W-:Y:S01]  /*17d0*/  LEA.HI R3, R3, R0, RZ, 0x7 ;  /* 0x0000000003037211 */ /* 0x000fe200078f38ff */
[----:B------:R-:W-:-:S03]  /*17e0*/  IMAD.MOV.U32 R0, RZ, RZ, RZ ;  /* 0x000000ffff007224 */ /* 0x000fc600078e00ff */
[----:B------:R-:W-:Y:S01]  /*17f0*/  SHF.R.S32.HI R93, RZ, 0x7, R3 ;  /* 0x00000007ff5d7819 */ /* 0x000fe20000011403 */
[----:B0-----:R-:W-:Y:S06]  /*1800*/  @!P3 BRA `(.L_x_6964) ;  /* 0x000000000074b947 */ /* 0x001fec0003800000 */
[----:B------:R-:W-:Y:S01]  /*1810*/  ISETP.NE.AND P0, PT, R204, RZ, PT ;  /* 0x000000ffcc00720c */ /* 0x000fe20003f05270 */
[----:B------:R-:W-:-:S03]  /*1820*/  ULDC UR4, c[0x0][0x9f0] ;  /* 0x00027c0000047ab9 */ /* 0x000fc60000000800 */
[----:B------:R-:W-:-:S04]  /*1830*/  SEL R9, R204, UR4, P0 ;  /* 0x00000004cc097c07 */ /* 0x000fc80008000000 */
[-C--:B------:R-:W-:Y:S02]  /*1840*/  IABS R6, R9.reuse ;  /* 0x0000000900067213 */ /* 0x080fe40000000000 */
[----:B------:R-:W-:Y:S02]  /*1850*/  IADD3 R0, R93, -0x1, R9 ;  /* 0xffffffff5d007810 */ /* 0x000fe40007ffe009 */
[----:B------:R-:W0:Y:S01]  /*1860*/  I2F.RP R3, R6 ;  /* 0x0000000600037306 */ /* 0x000e220000209400 */
[-C--:B------:R-:W-:Y:S02]  /*1870*/  IABS R11, R9.reuse ;  /* 0x00000009000b7213 */ /* 0x080fe40000000000 */
[----:B------:R-:W-:Y:S02]  /*1880*/  IABS R8, R0 ;  /* 0x0000000000087213 */ /* 0x000fe40000000000 */
[----:B------:R-:W-:-:S04]  /*1890*/  LOP3.LUT R0, R0, R9, RZ, 0x3c, !PT ;  /* 0x0000000900007212 */ /* 0x000fc800078e3cff */
[----:B------:R-:W-:Y:S01]  /*18a0*/  ISETP.GE.AND P2, PT, R0, RZ, PT ;  /* 0x000000ff0000720c */ /* 0x000fe20003f46270 */
[----:B0-----:R-:W0:Y:S02]  /*18b0*/  MUFU.RCP R3, R3 ;  /* 0x0000000300037308 */ /* 0x001e240000001000 */
[----:B0-----:R-:W-:Y:S01]  /*18c0*/  IADD3 R4, R3, 0xffffffe, RZ ;  /* 0x0ffffffe03047810 */ /* 0x001fe20007ffe0ff */
[----:B------:R-:W-:-:S05]  /*18d0*/  IMAD.MOV R3, RZ, RZ, -R11 ;  /* 0x000000ffff037224 */ /* 0x000fca00078e0a0b */
[----:B------:R0:W1:Y:S02]  /*18e0*/  F2I.FTZ.U32.TRUNC.NTZ R5, R4 ;  /* 0x0000000400057305 */ /* 0x000064000021f000 */
[----:B0-----:R-:W-:Y:S02]  /*18f0*/  IMAD.MOV.U32 R4, RZ, RZ, RZ ;  /* 0x000000ffff047224 */ /* 0x001fe400078e00ff */
[----:B-1----:R-:W-:-:S04]  /*1900*/  IMAD.MOV R7, RZ, RZ, -R5 ;  /* 0x000000ffff077224 */ /* 0x002fc800078e0a05 */
[----:B------:R-:W-:-:S04]  /*1910*/  IMAD R7, R7, R6, RZ ;  /* 0x0000000607077224 */ /* 0x000fc800078e02ff */
[----:B------:R-:W-:-:S06]  /*1920*/  IMAD.HI.U32 R5, R5, R7, R4 ;  /* 0x0000000705057227 */ /* 0x000fcc00078e0004 */
        /* <DEDUP_REMOVED lines=8> */
[----:B------:R-:W-:-:S05]  /*19b0*/  IMAD.MOV.U32 R0, RZ, RZ, R5 ;  /* 0x000000ffff007224 */ /* 0x000fca00078e0005 */
[----:B------:R-:W-:Y:S02]  /*19c0*/  @!P2 IADD3 R0, -R0, RZ, RZ ;  /* 0x000000ff0000a210 */ /* 0x000fe40007ffe1ff */
[----:B------:R-:W-:-:S07]  /*19d0*/  @!P1 LOP3.LUT R0, RZ, R9, RZ, 0x33, !PT ;  /* 0x00000009ff009212 */ /* 0x000fce00078e33ff */
.L_x_6964:
[----:B------:R-:W-:Y:S05]  /*19e0*/  BSYNC B0 ;  /* 0x0000000000007941 */ /* 0x000fea0003800000 */
.L_x_6963:
[----:B------:R-:W-:-:S05]  /*19f0*/  IMAD R3, R209, R0, RZ ;  /* 0x00000000d1037224 */ /* 0x000fca00078e02ff */
[C---:B------:R-:W-:Y:S01]  /*1a00*/  VIADDMNMX R0, R3.reuse, R0, R93, PT ;  /* 0x0000000003007246 */ /* 0x040fe2000380015d */
[----:B------:R-:W-:-:S04]  /*1a10*/  IMAD R3, R3, 0x80, -R10 ;  /* 0x0000008003037824 */ /* 0x000fc800078e0a0a */
[----:B------:R-:W-:Y:S01]  /*1a20*/  IMAD R0, R0, 0x80, -R10 ;  /* 0x0000008000007824 */ /* 0x000fe200078e0a0a */
[----:B------:R-:W-:-:S04]  /*1a30*/  VIMNMX R3, RZ, R3, !PT ;  /* 0x00000003ff037248 */ /* 0x000fc80007fe0100 */
[----:B------:R-:W-:Y:S02]  /*1a40*/  VIMNMX R0, R0, R25, PT ;  /* 0x0000001900007248 */ /* 0x000fe40003fe0100 */
[----:B------:R-:W-:Y:S02]  /*1a50*/  SHF.R.U32.HI R26, RZ, 0x7, R3 ;  /* 0x00000007ff1a7819 */ /* 0x000fe40000011603 */
[----:B------:R-:W-:Y:S02]  /*1a60*/  ISETP.GT.AND P0, PT, R0, R3, PT ;  /* 0x000000030000720c */ /* 0x000fe40003f04270 */
[----:B------:R-:W-:-:S11]  /*1a70*/  MOV R27, R26 ;  /* 0x0000001a001b7202 */ /* 0x000fd60000000f00 */
        /* <DEDUP_REMOVED lines=27> */
.L_x_6967:
[----:B------:R-:W-:Y:S05]  /*1c30*/  BSYNC B6 ;  /* 0x0000000000067941 */ /* 0x000fea0003800000 */
.L_x_6966:
        /* <DEDUP_REMOVED lines=8> */
[----:B------:R0:W1:Y:S01]  /*1cc0*/  LDC.64 R14, c[0x4][R0] ;  /* 0x01000000000e7b82 */ /* 0x0000620000000a00 */
[----:B------:R-:W-:Y:S01]  /*1cd0*/  IMAD.U32 R5, RZ, RZ, UR5 ;  /* 0x00000005ff057e24 */ /* 0x000fe2000f8e00ff */
[----:B------:R-:W-:Y:S01]  /*1ce0*/  ULDC.64 UR4, c[0x4][0x140] ;  /* 0x0100500000047ab9 */ /* 0x000fe20000000a00 */
[----:B------:R-:W-:Y:S01]  /*1cf0*/  MOV R10, UR6 ;  /* 0x00000006000a7c02 */ /* 0x000fe20008000f00 */
[----:B------:R-:W-:Y:S01]  /*1d00*/  IMAD.U32 R6, RZ, RZ, UR4 ;  /* 0x00000004ff067e24 */ /* 0x000fe2000f8e00ff */
[----:B------:R-:W-:Y:S01]  /*1d10*/  MOV R13, RZ ;  /* 0x000000ff000d7202 */ /* 0x000fe20000000f00 */
[----:B------:R-:W-:-:S02]  /*1d20*/  IMAD.U32 R7, RZ, RZ, UR5 ;  /* 0x00000005ff077e24 */ /* 0x000fc4000f8e00ff */
[----:B------:R-:W-:Y:S02]  /*1d30*/  IMAD.U32 R11, RZ, RZ, UR7 ;  /* 0x00000007ff0b7e24 */ /* 0x000fe4000f8e00ff */
[----:B------:R-:W-:Y:S02]  /*1d40*/  IMAD.MOV.U32 R8, RZ, RZ, 0x70 ;  /* 0x00000070ff087424 */ /* 0x000fe400078e00ff */
[----:B0-----:R-:W-:-:S07]  /*1d50*/  IMAD.MOV.U32 R12, RZ, RZ, 0x1 ;  /* 0x00000001ff0c7424 */ /* 0x001fce00078e00ff */
[----:B------:R-:W-:-:S07]  /*1d60*/  LEPC R20, `(.L_x_6969) ;  /* 0x000000001014794e */ /* 0x000fce0000000000 */
[----:B-1---5:R-:W-:Y:S05]  /*1d70*/  CALL.ABS.NOINC R14 ;  /* 0x000000000e007343 */ /* 0x022fea0003c00000 */
.L_x_6969:
[----:B------:R-:W-:Y:S05]  /*1d80*/  BSYNC B6 ;  /* 0x0000000000067941 */ /* 0x000fea0003800000 */
.L_x_6968:
[----:B------:R-:W-:Y:S01]  /*1d90*/  ULDC.64 UR4, c[0x0][0x9f8] ;  /* 0x00027e0000047ab9 */ /* 0x000fe20000000a00 */
[----:B------:R-:W-:Y:S01]  /*1da0*/  IMAD.MOV.U32 R0, RZ, RZ, R205 ;  /* 0x000000ffff007224 */ /* 0x000fe200078e00cd */
[----:B------:R-:W-:Y:S01]  /*1db0*/  ISETP.NE.U32.AND P0, PT, RZ, UR4, PT ;  /* 0x00000004ff007c0c */ /* 0x000fe2000bf05070 */
[----:B------:R-:W0:Y:S03]  /*1dc0*/  LDC R37, c[0x0][0x3f4] ;  /* 0x0000fd00ff257b82 */ /* 0x000e260000000800 */
[----:B------:R-:W-:-:S05]  /*1dd0*/  ISETP.NE.AND.EX P0, PT, RZ, UR5, PT, P0 ;  /* 0x00000005ff007c0c */ /* 0x000fca000bf05300 */
[----:B------:R-:W1:Y:S08]  /*1de0*/  LDC.64 R14, c[0x0][0x3f8] ;  /* 0x0000fe00ff0e7b82 */ /* 0x000e700000000a00 */
[----:B------:R-:W-:Y:S01]  /*1df0*/  @P0 IADD3 R4, P1, R206, UR4, RZ ;  /* 0x00000004ce040c10 */ /* 0x000fe2000ff3e0ff */
[----:B------:R-:W2:Y:S03]  /*1e00*/  LDC.64 R12, c[0x0][0x408] ;  /* 0x00010200ff0c7b82 */ /* 0x000ea60000000a00 */
[----:B------:R-:W-:-:S05]  /*1e10*/  @P0 IADD3.X R5, R207, UR5, RZ, P1, !PT ;  /* 0x00000005cf050c10 */ /* 0x000fca0008ffe4ff */
[----:B------:R3:W4:Y:S01]  /*1e20*/  @P0 LDG.E R0, desc[UR42][R4.64] ;  /* 0x0000002a04000981 */ /* 0x000722000c1e1900 */
[----:B0-----:R-:W-:Y:S01]  /*1e30*/  ISETP.GE.AND P0, PT, R16, R37, PT ;  /* 0x000000251000720c */ /* 0x001fe20003f06270 */
[----:B------:R-:W-:Y:S01]  /*1e40*/  IMAD.SHL.U32 R33, R153, 0x40, RZ ;  /* 0x0000004099217824 */ /* 0x000fe200078e00ff */
[----:B------:R-:W-:Y:S01]  /*1e50*/  SHF.R.S32.HI R9, RZ, 0x1f, R153 ;  /* 0x0000001fff097819 */ /* 0x000fe20000011499 */
[----:B------:R-:W0:Y:S01]  /*1e60*/  S2R R38, SR_TID.X ;  /* 0x0000000000267919 */ /* 0x000e220000002100 */
[----:B-----5:R-:W-:Y:S01]  /*1e70*/  SHF.R.S32.HI R11, RZ, 0x1f, R24 ;  /* 0x0000001fff0b7819 */ /* 0x020fe20000011418 */
[----:B------:R-:W-:Y:S01]  /*1e80*/  IMAD.IADD R3, R31, 0x1, R28 ;  /* 0x000000011f037824 */ /* 0x000fe200078e021c */
[----:B------:R-:W-:Y:S01]  /*1e90*/  SHF.R.U32.HI R32, RZ, 0x3, R193 ;  /* 0x00000003ff207819 */ /* 0x000fe200000116c1 */
[-C--:B-1----:R-:W-:Y:S01]  /*1ea0*/  IMAD R6, R9, R14.reuse, RZ ;  /* 0x0000000e09067224 */ /* 0x082fe200078e02ff */
[----:B------:R-:W-:Y:S01]  /*1eb0*/  SHF.R.U32.HI R30, RZ, 0x3, R192 ;  /* 0x00000003ff1e7819 */ /* 0x000fe200000116c0 */
[----:B------:R-:W-:Y:S01]  /*1ec0*/  IMAD.WIDE.U32 R82, R153, R14, R18 ;  /* 0x0000000e99527225 */ /* 0x000fe200078e0012 */
[----:B---3--:R-:W-:-:S02]  /*1ed0*/  SEL R5, R37, RZ, P0 ;  /* 0x000000ff25057207 */ /* 0x008fc40000000000 */
[----:B------:R-:W-:Y:S01]  /*1ee0*/  SHF.R.U32.HI R21, RZ, 0x3, R159 ;  /* 0x00000003ff157819 */ /* 0x000fe2000001169f */
[----:B------:R-:W-:Y:S02]  /*1ef0*/  IMAD R85, R153, R15, R6 ;  /* 0x0000000f99557224 */ /* 0x000fe400078e0206 */
[----:B--2---:R-:W-:Y:S01]  /*1f00*/  IMAD R4, R9, R12, RZ ;  /* 0x0000000c09047224 */ /* 0x004fe200078e02ff */
[----:B------:R-:W-:Y:S01]  /*1f10*/  SHF.L.U64.HI R31, R12, 0x6, R13 ;  /* 0x000000060c1f7819 */ /* 0x000fe2000001020d */
[----:B------:R-:W-:Y:S01]  /*1f20*/  IMAD.IADD R5, R16, 0x1, R5 ;  /* 0x0000000110057824 */ /* 0x000fe200078e0205 */
[----:B------:R-:W-:Y:S01]  /*1f30*/  SHF.L.U32 R35, R12, 0x7, RZ ;  /* 0x000000070c237819 */ /* 0x000fe200000006ff */
[C---:B------:R-:W-:Y:S02]  /*1f40*/  IMAD R9, R153.reuse, R13, R4 ;  /* 0x0000000d99097224 */ /* 0x040fe400078e0204 */
[----:B------:R-:W-:Y:S01]  /*1f50*/  IMAD.WIDE.U32 R6, R153, R14, R16 ;  /* 0x0000000e99067225 */ /* 0x000fe200078e0010 */
[----:B------:R-:W-:-:S03]  /*1f60*/  SHF.R.S32.HI R4, RZ, 0x1f, R5 ;  /* 0x0000001fff047819 */ /* 0x000fc60000011405 */
[----:B------:R-:W-:Y:S01]  /*1f70*/  IMAD.MOV.U32 R84, RZ, RZ, R6 ;  /* 0x000000ffff547224 */ /* 0x000fe200078e0006 */
[CC--:B------:R-:W-:Y:S01]  /*1f80*/  LEA.HI R40, R4.reuse, R5.reuse, RZ, 0x3 ;  /* 0x0000000504287211 */ /* 0x0c0fe200078f18ff */
[CC--:B------:R-:W-:Y:S01]  /*1f90*/  IMAD.WIDE.U32 R88, R153.reuse, R12.reuse, R16 ;  /* 0x0000000c99587225 */ /* 0x0c0fe200078e0010 */
[----:B------:R-:W-:Y:S02]  /*1fa0*/  LEA.HI R6, R4, R5, RZ, 0x6 ;  /* 0x0000000504067211 */ /* 0x000fe400078f30ff */
[----:B------:R-:W-:Y:S01]  /*1fb0*/  LOP3.LUT R4, R40, 0x38, RZ, 0xc0, !PT ;  /* 0x0000003828047812 */ /* 0x000fe200078ec0ff */
[----:B------:R-:W-:Y:S01]  /*1fc0*/  IMAD.WIDE.U32 R86, R153, R12, R18 ;  /* 0x0000000c99567225 */ /* 0x000fe200078e0012 */
[----:B------:R-:W-:Y:S02]  /*1fd0*/  IADD3 R89, R9, R89, RZ ;  /* 0x0000005909597210 */ /* 0x000fe40007ffe0ff */
[----:B------:R-:W-:Y:S01]  /*1fe0*/  LOP3.LUT R10, R159, 0x38, R40, 0xf8, !PT ;  /* 0x000000389f0a7812 */ /* 0x000fe200078ef828 */
[----:B------:R-:W-:Y:S01]  /*1ff0*/  IMAD.IADD R83, R83, 0x1, R85 ;  /* 0x0000000153537824 */ /* 0x000fe200078e0255 */
[----:B0-----:R-:W-:Y:S01]  /*2000*/  SHF.R.U32.HI R38, RZ, 0x7, R38 ;  /* 0x00000007ff267819 */ /* 0x001fe20000011626 */
[----:B------:R-:W-:Y:S01]  /*2010*/  IMAD.SHL.U32 R6, R6, 0x80, RZ ;  /* 0x0000008006067824 */ /* 0x000fe200078e00ff */
[----:B------:R-:W-:Y:S01]  /*2020*/  IADD3 R85, R85, R7, RZ ;  /* 0x0000000755557210 */ /* 0x000fe20007ffe0ff */
[----:B------:R-:W-:Y:S01]  /*2030*/  IMAD.IADD R87, R87, 0x1, R9 ;  /* 0x0000000157577824 */ /* 0x000fe200078e0209 */
[----:B------:R-:W-:Y:S01]  /*2040*/  ISETP.NE.AND P6, PT, R38, 0x1, PT ;  /* 0x000000012600780c */ /* 0x000fe20003fc5270 */
[----:B------:R-:W-:Y:S01]  /*2050*/  IMAD R20, R11, R14, RZ ;  /* 0x0000000e0b147224 */ /* 0x000fe200078e02ff */
[--C-:B------:R-:W-:Y:S01]  /*2060*/  LOP3.LUT R7, R193, 0x38, R40.reuse, 0xf8, !PT ;  /* 0x00000038c1077812 */ /* 0x100fe200078ef828 */
[----:B------:R-:W-:Y:S01]  /*2070*/  IMAD R11, R11, R12, RZ ;  /* 0x0000000c0b0b7224 */ /* 0x000fe200078e02ff */
[----:B------:R-:W-:Y:S01]  /*2080*/  LOP3.LUT R9, R192, 0x38, R40, 0xf8, !PT ;  /* 0x00000038c0097812 */ /* 0x000fe200078ef828 */
[----:B------:R-:W-:Y:S01]  /*2090*/  IMAD R39, R24, R15, R20 ;  /* 0x0000000f18277224 */ /* 0x000fe200078e0214 */
[----:B------:R-:W-:Y:S01]  /*20a0*/  LOP3.LUT R5, R4, 0x1c0, R33, 0xf8, !PT ;  /* 0x000001c004057812 */ /* 0x000fe200078ef821 */
[----:B------:R-:W-:Y:S01]  /*20b0*/  IMAD.WIDE.U32 R82, R24, R14, R82 ;  /* 0x0000000e18527225 */ /* 0x000fe200078e0052 */
[----:B------:R-:W-:-:S02]  /*20c0*/  LOP3.LUT R8, R6, 0xffffe000, RZ, 0xc0, !PT ;  /* 0xffffe00006087812 */ /* 0x000fc400078ec0ff */
[----:B------:R-:W-:Y:S01]  /*20d0*/  LOP3.LUT R4, R7, R32, RZ, 0x3c, !PT ;  /* 0x0000002007047212 */ /* 0x000fe200078e3cff */
[----:B------:R-:W-:Y:S01]  /*20e0*/  IMAD.WIDE.U32 R84, R24, R14, R84 ;  /* 0x0000000e18547225 */ /* 0x000fe200078e0054 */
[----:B------:R-:W-:Y:S01]  /*20f0*/  LOP3.LUT R9, R9, R30, RZ, 0x3c, !PT ;  /* 0x0000001e09097212 */ /* 0x000fe200078e3cff */
[----:B------:R-:W-:Y:S05]  /*2100*/  @!P6 WARPSYNC.ALL ;  /* 0x000000000000e948 */ /* 0x000fea0003800000 */
[----:B------:R-:W-:Y:S01]  /*2110*/  LOP3.LUT R6, R10, R21, RZ, 0x3c, !PT ;  /* 0x000000150a067212 */ /* 0x000fe200078e3cff */
[C---:B------:R-:W-:Y:S01]  /*2120*/  IMAD R11, R24.reuse, R13, R11 ;  /* 0x0000000d180b7224 */ /* 0x040fe200078e020b */
[----:B------:R-:W-:Y:S01]  /*2130*/  LOP3.LUT R7, R5, R200, RZ, 0x3c, !PT ;  /* 0x000000c805077212 */ /* 0x000fe200078e3cff */
[----:B------:R-:W-:Y:S01]  /*2140*/  IMAD.WIDE.U32 R86, R24, R12, R86 ;  /* 0x0000000c18567225 */ /* 0x000fe200078e0056 */
[----:B------:R-:W-:Y:S01]  /*2150*/  LOP3.LUT R77, R40, 0xfffffff8, RZ, 0xc0, !PT ;  /* 0xfffffff8284d7812 */ /* 0x000fe200078ec0ff */
[----:B------:R-:W-:Y:S01]  /*2160*/  ULDC UR4, c[0x0][0x2f4] ;  /* 0x0000bd0000047ab9 */ /* 0x000fe20000000800 */
[----:B------:R-:W-:Y:S01]  /*2170*/  IADD3 R4, R4, R8, R199 ;  /* 0x0000000804047210 */ /* 0x000fe20007ffe0c7 */
[----:B------:R-:W-:Y:S01]  /*2180*/  IMAD.WIDE.U32 R88, R24, R12, R88 ;  /* 0x0000000c18587225 */ /* 0x000fe200078e0058 */
[----:B------:R-:W-:-:S02]  /*2190*/  IADD3 R5, R9, R8, R198 ;  /* 0x0000000809057210 */ /* 0x000fc40007ffe0c6 */
[-C--:B------:R-:W-:Y:S01]  /*21a0*/  IADD3 R6, R6, R8.reuse, R197 ;  /* 0x0000000806067210 */ /* 0x080fe20007ffe0c5 */
[----:B------:R-:W-:Y:S01]  /*21b0*/  VIADD R95, R38, 0x8 ;  /* 0x00000008265f7836 */ /* 0x000fe20000000000 */
[----:B------:R-:W-:Y:S01]  /*21c0*/  IADD3 R7, R7, R8, R201 ;  /* 0x0000000807077210 */ /* 0x000fe20007ffe0c9 */
[C---:B------:R-:W-:Y:S01]  /*21d0*/  IMAD.SHL.U32 R20, R14.reuse, 0x20, RZ ;  /* 0x000000200e147824 */ /* 0x040fe200078e00ff */
[----:B------:R-:W-:Y:S01]  /*21e0*/  IADD3 R38, R83, R39, RZ ;  /* 0x0000002753267210 */ /* 0x000fe20007ffe0ff */
[C---:B------:R-:W-:Y:S01]  /*21f0*/  IMAD.SHL.U32 R28, R14.reuse, 0x80, RZ ;  /* 0x000000800e1c7824 */ /* 0x040fe200078e00ff */
[--C-:B------:R-:W-:Y:S01]  /*2200*/  SHF.L.U64.HI R8, R14, 0x5, R15.reuse ;  /* 0x000000050e087819 */ /* 0x100fe2000001020f */
[----:B------:R-:W-:Y:S01]  /*2210*/  IMAD.SHL.U32 R33, R12, 0x20, RZ ;  /* 0x000000200c217824 */ /* 0x000fe200078e00ff */
[--C-:B------:R-:W-:Y:S01]  /*2220*/  SHF.L.U64.HI R9, R14, 0x6, R15.reuse ;  /* 0x000000060e097819 */ /* 0x100fe2000001020f */
[----:B------:R-:W-:Y:S01]  /*2230*/  IMAD.SHL.U32 R34, R12, 0x40, RZ ;  /* 0x000000400c227824 */ /* 0x000fe200078e00ff */
[C---:B------:R-:W-:Y:S01]  /*2240*/  SHF.L.U64.HI R10, R14.reuse, 0x7, R15 ;  /* 0x000000070e0a7819 */ /* 0x040fe2000001020f */
[----:B------:R-:W-:Y:S01]  /*2250*/  IMAD R36, R203, 0x20, R153 ;  /* 0x00000020cb247824 */ /* 0x000fe200078e0299 */
[----:B------:R-:W-:Y:S01]  /*2260*/  SHF.L.U32 R21, R14, 0x6, RZ ;  /* 0x000000060e157819 */ /* 0x000fe200000006ff */
[----:B------:R-:W-:Y:S01]  /*2270*/  IMAD.SHL.U32 R37, R37, 0x2, RZ ;  /* 0x0000000225257824 */ /* 0x000fe200078e00ff */
[C---:B------:R-:W-:Y:S01]  /*2280*/  SHF.L.U64.HI R30, R12.reuse, 0x5, R13 ;  /* 0x000000050c1e7819 */ /* 0x040fe2000001020d */
[----:B------:R-:W-:Y:S01]  /*2290*/  IMAD.IADD R39, R39, 0x1, R85 ;  /* 0x0000000127277824 */ /* 0x000fe200078e0255 */
[----:B------:R-:W-:Y:S01]  /*22a0*/  SHF.L.U64.HI R32, R12, 0x7, R13 ;  /* 0x000000070c207819 */ /* 0x000fe2000001020d */
[----:B------:R-:W-:Y:S01]  /*22b0*/  IMAD.IADD R76, R87, 0x1, R11 ;  /* 0x00000001574c7824 */ /* 0x000fe200078e020b */
[----:B------:R-:W-:Y:S01]  /*22c0*/  @!P6 BAR.SYNC.DEFER_BLOCKING 0x9, 0x100 ;  /* 0x024400000000eb1d */ /* 0x000fe20000010000 */
[----:B------:R-:W-:Y:S01]  /*22d0*/  ISETP.GE.AND P1, PT, R16, UR4, PT ;  /* 0x0000000410007c0c */ /* 0x000fe2000bf26270 */
[----:B------:R-:W-:Y:S01]  /*22e0*/  IMAD.IADD R78, R11, 0x1, R89 ;  /* 0x000000010b4e7824 */ /* 0x000fe200078e0259 */
[----:B------:R-:W-:-:S02]  /*22f0*/  ISETP.GE.AND P2, PT, R23, UR4, PT ;  /* 0x0000000417007c0c */ /* 0x000fc4000bf46270 */
[----:B------:R-:W-:Y:S02]  /*2300*/  SHF.R.S32.HI R79, RZ, 0x3, R40 ;  /* 0x00000003ff4f7819 */ /* 0x000fe40000011428 */
[----:B------:R-:W-:Y:S02]  /*2310*/  SHF.R.S32.HI R81, RZ, 0x1f, R77 ;  /* 0x0000001fff517819 */ /* 0x000fe4000001144d */
[----:B----4-:R-:W-:-:S07]  /*2320*/  SHF.R.S32.HI R80, RZ, 0x1f, R0 ;  /* 0x0000001fff507819 */ /* 0x010fce0000011400 */
.L_x_7067:
[----:B0-----:R-:W0:Y:S01]  /*2330*/  LDC R101, c[0x0][0x430] ;  /* 0x00010c00ff657b82 */ /* 0x001e220000000800 */
[----:B------:R-:W-:Y:S01]  /*2340*/  IADD3 R27, R27, -0x1, RZ ;  /* 0xffffffff1b1b7810 */ /* 0x000fe20007ffe0ff */
[----:B------:R-:W-:-:S04]  /*2350*/  IMAD.MOV.U32 R102, RZ, RZ, RZ ;  /* 0x000000ffff667224 */ /* 0x000fc800078e00ff */
[----:B------:R-:W-:Y:S02]  /*2360*/  IMAD R12, R27, 0x80, R36 ;  /* 0x000000801b0c7824 */ /* 0x000fe400078e0224 */
[----:B-1----:R-:W1:Y:S02]  /*2370*/  LDC R104, c[0x0][0x3f4] ;  /* 0x0000fd00ff687b82 */ /* 0x002e640000000800 */
[----:B------:R-:W-:Y:S01]  /*2380*/  IMAD.IADD R44, R3, 0x1, R12 ;  /* 0x00000001032c7824 */ /* 0x000fe200078e020c */
[----:B------:R-:W-:-:S03]  /*2390*/  ISETP.GE.AND P3, PT, R12, R25, PT ;  /* 0x000000190c00720c */ /* 0x000fc60003f66270 */
[----:B------:R-:W-:Y:S01]  /*23a0*/  IMAD.MOV.U32 R40, RZ, RZ, R44 ;  /* 0x000000ffff287224 */ /* 0x000fe200078e002c */
[----:B------:R-:W-:Y:S02]  /*23b0*/  ISETP.GT.OR P3, PT, R36, 0x7f, P3 ;  /* 0x0000007f2400780c */ /* 0x000fe40001f64670 */
[----:B0-----:R-:W-:-:S11]  /*23c0*/  ISETP.NE.AND P4, PT, R101, 0x1, PT ;  /* 0x000000016500780c */ /* 0x001fd60003f85270 */
[----:B------:R-:W0:Y:S08]  /*23d0*/  @!P3 LDC.64 R14, c[0x0][0x428] ;  /* 0x00010a00ff0ebb82 */ /* 0x000e300000000a00 */
[----:B--2---:R-:W2:Y:S08]  /*23e0*/  @!P3 LDC.64 R12, c[0x0][0x418] ;  /* 0x00010600ff0cbb82 */ /* 0x004eb00000000a00 */
[----:B------:R-:W3:Y:S08]  /*23f0*/  @P4 LDC R11, c[0x0][0x434] ;  /* 0x00010d00ff0b4b82 */ /* 0x000ef00000000800 */
        /* <DEDUP_REMOVED lines=11> */
[----:B-1----:R-:W-:Y:S01]  /*24b0*/  ISETP.GE.AND P3, PT, R104, 0x1, PT ;  /* 0x000000016800780c */ /* 0x002fe20003f66270 */
[----:B------:R-:W-:Y:S01]  /*24c0*/  IMAD R11, R155, 0x4000, R196 ;  /* 0x000040009b0b7824 */ /* 0x000fe200078e02c4 */
[----:B------:R-:W-:Y:S01]  /*24d0*/  ISETP.GT.AND P4, PT, R27, R26, PT ;  /* 0x0000001a1b00720c */ /* 0x000fe20003f84270 */
[----:B------:R-:W-:Y:S01]  /*24e0*/  IMAD.MOV R14, RZ, RZ, -R40 ;  /* 0x000000ffff0e7224 */ /* 0x000fe200078e0a28 */
[----:B------:R-:W-:Y:S05]  /*24f0*/  YIELD ;  /* 0x0000000000007946 */ /* 0x000fea0003800000 */
[----:B------:R-:W-:Y:S01]  /*2500*/  BSSY B0, `(.L_x_6970) ;  /* 0x000057d000007945 */ /* 0x000fe20003800000 */
[----:B------:R-:W-:Y:S01]  /*2510*/  IMAD R101, R101, R14, R44 ;  /* 0x0000000e65657224 */ /* 0x000fe200078e022c */
[----:B------:R-:W-:-:S02]  /*2520*/  LEA R92, R11, R156, 0x1 ;  /* 0x0000009c0b5c7211 */ /* 0x000fc400078e08ff */
[----:B------:R-:W-:Y:S01]  /*2530*/  P2R R91, PR, RZ, 0x10 ;  /* 0x00000010ff5b7803 */ /* 0x000fe20000000000 */
[----:B0-----:R-:W-:Y:S06]  /*2540*/  @!P3 BRA `(.L_x_6971) ;  /* 0x00000050003cb947 */ /* 0x001fec0003800000 */
[----:B------:R-:W-:Y:S01]  /*2550*/  SHF.R.S32.HI R100, RZ, 0x1f, R101 ;  /* 0x0000001fff647819 */ /* 0x000fe20000011465 */
[----:B------:R-:W-:Y:S01]  /*2560*/  ULDC.64 UR4, c[0x0][0x300] ;  /* 0x0000c00000047ab9 */ /* 0x000fe20000000a00 */
[----:B-----5:R-:W-:Y:S01]  /*2570*/  SHF.R.S32.HI R99, RZ, 0x1f, R102 ;  /* 0x0000001fff637819 */ /* 0x020fe20000011466 */
[----:B------:R-:W-:-:S04]  /*2580*/  IMAD.WIDE.U32 R12, R101, UR4, RZ ;  /* 0x00000004650c7c25 */ /* 0x000fc8000f8e00ff */
[----:B------:R-:W-:Y:S02]  /*2590*/  IMAD R14, R100, UR4, RZ ;  /* 0x00000004640e7c24 */ /* 0x000fe4000f8e02ff */
[----:B------:R-:W-:Y:S02]  /*25a0*/  IMAD R98, R27, -0x80, R25 ;  /* 0xffffff801b627824 */ /* 0x000fe400078e0219 */
[----:B------:R-:W-:Y:S01]  /*25b0*/  IMAD R11, R101, UR5, R14 ;  /* 0x00000005650b7c24 */ /* 0x000fe2000f8e020e */
[----:B------:R-:W-:Y:S01]  /*25c0*/  ULDC.64 UR4, c[0x0][0x310] ;  /* 0x0000c40000047ab9 */ /* 0x000fe20000000a00 */
[----:B------:R-:W-:Y:S01]  /*25d0*/  IMAD R14, R32, R27, RZ ;  /* 0x0000001b200e7224 */ /* 0x000fe200078e02ff */
[----:B------:R-:W-:Y:S01]  /*25e0*/  VIMNMX R98, R98, 0x80, PT ;  /* 0x0000008062627848 */ /* 0x000fe20003fe0100 */
[----:B------:R-:W-:Y:S02]  /*25f0*/  IMAD R15, R99, UR4, RZ ;  /* 0x00000004630f7c24 */ /* 0x000fe4000f8e02ff */
[----:B------:R-:W-:Y:S01]  /*2600*/  IMAD.IADD R13, R13, 0x1, R11 ;  /* 0x000000010d0d7824 */ /* 0x000fe200078e020b */
[----:B------:R-:W-:Y:S01]  /*2610*/  SHF.R.S32.HI R11, RZ, 0x1f, R27 ;  /* 0x0000001fff0b7819 */ /* 0x000fe2000001141b */
[----:B------:R-:W-:-:S02]  /*2620*/  IMAD R15, R102, UR5, R15 ;  /* 0x00000005660f7c24 */ /* 0x000fc4000f8e020f */
[----:B------:R-:W-:Y:S01]  /*2630*/  IMAD.WIDE.U32 R12, R102, UR4, R12 ;  /* 0x00000004660c7c25 */ /* 0x000fe2000f8e000c */
[----:B------:R-:W-:-:S03]  /*2640*/  ULDC.64 UR4, c[0x0][0x308] ;  /* 0x0000c20000047ab9 */ /* 0x000fc60000000a00 */
[----:B------:R-:W-:Y:S02]  /*2650*/  IMAD.IADD R13, R13, 0x1, R15 ;  /* 0x000000010d0d7824 */ /* 0x000fe400078e020f */
[----:B------:R-:W-:-:S04]  /*2660*/  IMAD.WIDE.U32 R108, R2, UR4, R12 ;  /* 0x00000004026c7c25 */ /* 0x000fc8000f8e000c */
[----:B------:R-:W-:Y:S01]  /*2670*/  IMAD R13, R2, UR5, R109 ;  /* 0x00000005020d7c24 */ /* 0x000fe2000f8e026d */
[----:B------:R-:W-:Y:S01]  /*2680*/  ULDC.64 UR4, c[0x0][0x2e8] ;  /* 0x0000ba0000047ab9 */ /* 0x000fe20000000a00 */
[----:B------:R-:W-:Y:S01]  /*2690*/  IMAD R12, R10, R27, RZ ;  /* 0x0000001b0a0c7224 */ /* 0x000fe200078e02ff */
[C---:B------:R-:W-:Y:S01]  /*26a0*/  LEA R109, P3, R108.reuse, UR4, 0x1 ;  /* 0x000000046c6d7c11 */ /* 0x040fe2000f8608ff */
[----:B------:R-:W-:Y:S02]  /*26b0*/  ULDC.U8 UR4, c[0x0][0x410] ;  /* 0x0001040000047ab9 */ /* 0x000fe40000000000 */
[C---:B------:R-:W-:Y:S01]  /*26c0*/  IMAD R41, R11.reuse, R28, R12 ;  /* 0x0000001c0b297224 */ /* 0x040fe200078e020c */
[----:B------:R-:W-:Y:S01]  /*26d0*/  LEA.HI.X R108, R108, UR5, R13, 0x1, P3 ;  /* 0x000000056c6c7c11 */ /* 0x000fe200098f0c0d */
[----:B------:R-:W-:Y:S01]  /*26e0*/  IMAD R11, R11, R35, R14 ;  /* 0x000000230b0b7224 */ /* 0x000fe200078e020e */
[----:B------:R-:W-:Y:S01]  /*26f0*/  ISETP.NE.AND P3, PT, RZ, UR4, PT ;  /* 0x00000004ff007c0c */ /* 0x000fe2000bf65270 */
[----:B------:R-:W-:-:S04]  /*2700*/  IMAD.WIDE.U32 R12, R35, R27, RZ ;  /* 0x0000001b230c7225 */ /* 0x000fc800078e00ff */
[----:B------:R-:W-:Y:S01]  /*2710*/  IMAD.WIDE.U32 R14, R28, R27, RZ ;  /* 0x0000001b1c0e7225 */ /* 0x000fe200078e00ff */
[----:B------:R-:W-:-:S03]  /*2720*/  IADD3 R11, R13, R11, RZ ;  /* 0x0000000b0d0b7210 */ /* 0x000fc60007ffe0ff */
[----:B------:R-:W-:-:S04]  /*2730*/  IMAD.IADD R90, R15, 0x1, R41 ;  /* 0x000000010f5a7824 */ /* 0x000fc800078e0229 */
[----:B------:R-:W-:Y:S05]  /*2740*/  @!P3 BRA `(.L_x_6972) ;  /* 0x0000002400a4b947 */ /* 0x000fea0003800000 */
[----:B------:R-:W-:Y:S01]  /*2750*/  ISETP.GE.AND P3, PT, R153, R98, PT ;  /* 0x000000629900720c */ /* 0x000fe20003f66270 */
[----:B------:R-:W-:Y:S01]  /*2760*/  BSSY B1, `(.L_x_6973) ;  /* 0x000001c000017945 */ /* 0x000fe20003800000 */
[----:B------:R-:W-:Y:S02]  /*2770*/  CS2R R56, SRZ ;  /* 0x0000000000387805 */ /* 0x000fe4000001ff00 */
[----:B------:R-:W-:Y:S02]  /*2780*/  CS2R R64, SRZ ;  /* 0x0000000000407805 */ /* 0x000fe4000001ff00 */
[----:B------:R-:W-:Y:S02]  /*2790*/  CS2R R68, SRZ ;  /* 0x0000000000447805 */ /* 0x000fe4000001ff00 */
[----:B------:R-:W-:Y:S02]  /*27a0*/  P2R R124, PR, RZ, 0x8 ;  /* 0x00000008ff7c7803 */ /* 0x000fe40000000000 */
        /* <DEDUP_REMOVED lines=8> */
[----:B------:R-:W-:-:S05]  /*2830*/  IADD3 R43, P3, R86, R12, RZ ;  /* 0x0000000c562b7210 */ /* 0x000fca0007f7e0ff */
        /* <DEDUP_REMOVED lines=14> */
.L_x_6974:
[----:B------:R-:W-:Y:S05]  /*2920*/  BSYNC B1 ;  /* 0x0000000000017941 */ /* 0x000fea0003800000 */
.L_x_6973:
[----:B------:R-:W-:Y:S01]  /*2930*/  VIADD R44, R153, 0x20 ;  /* 0x00000020992c7836 */ /* 0x000fe20000000000 */
[----:B0----5:R-:W-:Y:S01]  /*2940*/  MOV R41, R65 ;  /* 0x0000004100297202 */ /* 0x021fe20000000f00 */
[----:B------:R-:W-:Y:S01]  /*2950*/  IMAD.MOV.U32 R40, RZ, RZ, R64 ;  /* 0x000000ffff287224 */ /* 0x000fe200078e0040 */
[----:B------:R-:W-:Y:S01]  /*2960*/  BSSY B1, `(.L_x_6975) ;  /* 0x0000027000017945 */ /* 0x000fe20003800000 */
[----:B------:R-:W-:Y:S01]  /*2970*/  IMAD.MOV.U32 R42, RZ, RZ, R68 ;  /* 0x000000ffff2a7224 */ /* 0x000fe200078e0044 */
[----:B------:R-:W-:Y:S01]  /*2980*/  ISETP.GE.AND P3, PT, R44, R98, PT ;  /* 0x000000622c00720c */ /* 0x000fe20003f66270 */
        /* <DEDUP_REMOVED lines=12> */
[----:B------:R-:W-:Y:S02]  /*2a50*/  CS2R R62, SRZ ;  /* 0x00000000003e7805 */ /* 0x000fe4000001ff00 */
[----:B------:R-:W-:-:S02]  /*2a60*/  PRMT R122, R122, 0x5410, R43 ;  /* 0x000054107a7a7816 */ /* 0x000fc4000000002b */
[----:B------:R-:W-:Y:S01]  /*2a70*/  P2R R118, PR, RZ, 0x8 ;  /* 0x00000008ff767803 */ /* 0x000fe20000000000 */
        /* <DEDUP_REMOVED lines=21> */
.L_x_6976:
[----:B------:R-:W-:Y:S05]  /*2bd0*/  BSYNC B1 ;  /* 0x0000000000017941 */ /* 0x000fea0003800000 */
.L_x_6975:
[----:B------:R-:W-:Y:S01]  /*2be0*/  IADD3 R72, R153, 0x40, RZ ;  /* 0x0000004099487810 */ /* 0x000fe20007ffe0ff */
[----:B0----5:R-:W-:Y:S01]  /*2bf0*/  IMAD.MOV.U32 R41, RZ, RZ, R57 ;  /* 0x000000ffff297224 */ /* 0x021fe200078e0039 */
[----:B------:R-:W-:Y:S01]  /*2c00*/  MOV R40, R56 ;  /* 0x0000003800287202 */ /* 0x000fe20000000f00 */
[----:B------:R-:W-:Y:S01]  /*2c10*/  IMAD.MOV.U32 R42, RZ, RZ, R60 ;  /* 0x000000ffff2a7224 */ /* 0x000fe200078e003c */
[----:B------:R-:W-:Y:S01]  /*2c20*/  ISETP.GE.AND P3, PT, R72, R98, PT ;  /* 0x000000624800720c */ /* 0x000fe20003f66270 */
[----:B------:R-:W-:Y:S01]  /*2c30*/  IMAD.MOV.U32 R43, RZ, RZ, R61 ;  /* 0x000000ffff2b7224 */ /* 0x000fe200078e003d */
[----:B------:R-:W-:Y:S01]  /*2c40*/  PRMT R110, R41, 0x5410, R40 ;  /* 0x00005410296e7816 */ /* 0x000fe20000000028 */
[----:B------:R-:W-:Y:S01]  /*2c50*/  IMAD.MOV.U32 R41, RZ, RZ, R59 ;  /* 0x000000ffff297224 */ /* 0x000fe200078e003b */
[----:B------:R-:W-:Y:S01]  /*2c60*/  MOV R40, R58 ;  /* 0x0000003a00287202 */ /* 0x000fe20000000f00 */
[----:B------:R-:W-:Y:S01]  /*2c70*/  BSSY B1, `(.L_x_6977) ;  /* 0x0000023000017945 */ /* 0x000fe20003800000 */
[----:B------:R-:W-:Y:S01]  /*2c80*/  PRMT R113, R42, 0x5410, R43 ;  /* 0x000054102a717816 */ /* 0x000fe2000000002b */
[----:B------:R-:W-:Y:S01]  /*2c90*/  IMAD.MOV.U32 R42, RZ, RZ, R62 ;  /* 0x000000ffff2a7224 */ /* 0x000fe200078e003e */
[----:B------:R-:W-:Y:S01]  /*2ca0*/  PRMT R107, R41, 0x5410, R40 ;  /* 0x00005410296b7816 */ /* 0x000fe20000000028 */
[----:B------:R-:W-:Y:S01]  /*2cb0*/  IMAD.MOV.U32 R43, RZ, RZ, R63 ;  /* 0x000000ffff2b7224 */ /* 0x000fe200078e003f */
[----:B------:R-:W-:-:S02]  /*2cc0*/  CS2R R40, SRZ ;  /* 0x0000000000287805 */ /* 0x000fc4000001ff00 */
[----:B------:R-:W-:Y:S02]  /*2cd0*/  CS2R R48, SRZ ;  /* 0x0000000000307805 */ /* 0x000fe4000001ff00 */
[----:B------:R-:W-:Y:S02]  /*2ce0*/  CS2R R52, SRZ ;  /* 0x0000000000347805 */ /* 0x000fe4000001ff00 */
[----:B------:R-:W-:Y:S02]  /*2cf0*/  CS2R R50, SRZ ;  /* 0x0000000000327805 */ /* 0x000fe4000001ff00 */
[----:B------:R-:W-:Y:S02]  /*2d00*/  PRMT R114, R42, 0x5410, R43 ;  /* 0x000054102a727816 */ /* 0x000fe4000000002b */
[----:B------:R-:W-:Y:S02]  /*2d10*/  CS2R R54, SRZ ;  /* 0x0000000000367805 */ /* 0x000fe4000001ff00 */
[----:B------:R-:W-:-:S02]  /*2d20*/  CS2R R44, SRZ ;  /* 0x00000000002c7805 */ /* 0x000fc4000001ff00 */
[----:B------:R-:W-:Y:S02]  /*2d30*/  CS2R R42, SRZ ;  /* 0x00000000002a7805 */ /* 0x000fe4000001ff00 */
        /* <DEDUP_REMOVED lines=22> */
.L_x_6978:
[----:B------:R-:W-:Y:S05]  /*2ea0*/  BSYNC B1 ;  /* 0x0000000000017941 */ /* 0x000fea0003800000 */
.L_x_6977:
[----:B0-----:R-:W-:Y:S01]  /*2eb0*/  VIADD R72, R153, 0x60 ;  /* 0x0000006099487836 */ /* 0x001fe20000000000 */
[----:B------:R-:W-:Y:S04]  /*2ec0*/  BSSY B1, `(.L_x_6979) ;  /* 0x000001f000017945 */ /* 0x000fe80003800000 */
[----:B------:R-:W-:-:S13]  /*2ed0*/  ISETP.GE.AND P4, PT, R72, R98, PT ;  /* 0x000000624800720c */ /* 0x000fda0003f86270 */
[----:B------:R-:W-:Y:S05]  /*2ee0*/  @P4 BRA `(.L_x_6980) ;  /* 0x0000000000704947 */ /* 0x000fea0003800000 */
[----:B------:R-:W0:Y:S01]  /*2ef0*/  LDC.64 R40, c[0x0][0x3f8] ;  /* 0x0000fe00ff287b82 */ /* 0x000e220000000a00 */
[----:B------:R-:W-:Y:S01]  /*2f00*/  IMAD.MOV.U32 R15, RZ, RZ, R90 ;  /* 0x000000ffff0f7224 */ /* 0x000fe200078e005a */
[----:B------:R-:W-:Y:S01]  /*2f10*/  ULDC.64 UR4, c[0x0][0x3e8] ;  /* 0x0000fa0000047ab9 */ /* 0x000fe20000000a00 */
[----:B------:R-:W-:Y:S02]  /*2f20*/  CS2R R44, SRZ ;  /* 0x00000000002c7805 */ /* 0x000fe4000001ff00 */
[----:B------:R-:W-:Y:S01]  /*2f30*/  CS2R R46, SRZ ;  /* 0x00000000002e7805 */ /* 0x000fe2000001ff00 */
[----:B0-----:R-:W-:-:S04]  /*2f40*/  IMAD.WIDE.U32 R14, R40, 0x60, R14 ;  /* 0x00000060280e7825 */ /* 0x001fc800078e000e */
[----:B------:R-:W-:Y:S01]  /*2f50*/  IMAD R13, R41, 0x60, RZ ;  /* 0x00000060290d7824 */ /* 0x000fe200078e02ff */
[----:B------:R-:W-:-:S04]  /*2f60*/  IADD3 R41, P5, R82, R14, RZ ;  /* 0x0000000e52297210 */ /* 0x000fc80007fbe0ff */
[----:B------:R-:W-:Y:S01]  /*2f70*/  IADD3.X R42, R38, R15, R13, P5, !PT ;  /* 0x0000000f262a7210 */ /* 0x000fe20002ffe40d */
[----:B------:R-:W-:Y:S01]  /*2f80*/  IMAD.MOV.U32 R13, RZ, RZ, R11 ;  /* 0x000000ffff0d7224 */ /* 0x000fe200078e000b */
[----:B------:R-:W0:Y:S02]  /*2f90*/  LDC.64 R14, c[0x0][0x408] ;  /* 0x00010200ff0e7b82 */ /* 0x000e240000000a00 */
[----:B0-----:R-:W-:-:S04]  /*2fa0*/  IMAD.WIDE.U32 R12, R14, 0x60, R12 ;  /* 0x000000600e0c7825 */ /* 0x001fc800078e000c */
[----:B------:R-:W-:Y:S01]  /*2fb0*/  IMAD R15, R15, 0x60, RZ ;  /* 0x000000600f0f7824 */ /* 0x000fe200078e02ff */
[----:B------:R-:W-:-:S04]  /*2fc0*/  IADD3 R11, P5, R86, R12, RZ ;  /* 0x0000000c560b7210 */ /* 0x000fc80007fbe0ff */
[----:B------:R-:W-:Y:S02]  /*2fd0*/  IADD3.X R40, R76, R13, R15, P5, !PT ;  /* 0x0000000d4c287210 */ /* 0x000fe40002ffe40f */
        /* <DEDUP_REMOVED lines=13> */
.L_x_6980:
[----:B------:R-:W-:Y:S05]  /*30b0*/  BSYNC B1 ;  /* 0x0000000000017941 */ /* 0x000fea0003800000 */
.L_x_6979:
[----:B0----5:R-:W-:Y:S01]  /*30c0*/  IMAD.MOV.U32 R12, RZ, RZ, R49 ;  /* 0x000000ffff0c7224 */ /* 0x021fe200078e0031 */
[----:B------:R-:W-:Y:S01]  /*30d0*/  MOV R11, R48 ;  /* 0x00000030000b7202 */ /* 0x000fe20000000f00 */
[----:B------:R-:W-:Y:S01]  /*30e0*/  IMAD.MOV.U32 R13, RZ, RZ, R52 ;  /* 0x000000ffff0d7224 */ /* 0x000fe200078e0034 */
[----:B------:R-:W-:Y:S01]  /*30f0*/  UISETP.NE.AND UP0, UPT, UR41, 0x3, UPT ;  /* 0x000000032900788c */ /* 0x000fe2000bf05270 */
        /* <DEDUP_REMOVED lines=8> */
[----:B------:R-:W-:Y:S02]  /*3180*/  PLOP3.LUT P5, PT, PT, PT, UP0, 0x80, 0x0 ;  /* 0x000000000000781c */ /* 0x000fe40003faf008 */
        /* <DEDUP_REMOVED lines=13> */
[----:B------:R-:W-:Y:S02]  /*3260*/  PRMT R106, R11, 0x5410, R12 ;  /* 0x000054100b6a7816 */ /* 0x000fe4000000000c */
[----:B------:R-:W-:Y:S01]  /*3270*/  PRMT R111, R14, 0x5410, R13 ;  /* 0x000054100e6f7816 */ /* 0x000fe2000000000d */
[----:B------:R-:W-:Y:S06]  /*3280*/  @!P5 BRA `(.L_x_6981) ;  /* 0x000000000004d947 */ /* 0x000fec0003800000 */
[----:B------:R-:W-:Y:S01]  /*3290*/  BPT.TRAP 0x1 ;  /* 0x000000040000795c */ /* 0x000fe20000300000 */
.L_x_6981:
[----:B------:R-:W-:Y:S01]  /*32a0*/  LEA R90, R155, R156, 0x3 ;  /* 0x0000009c9b5a7211 */ /* 0x000fe200078e18ff */
[----:B------:R-:W-:Y:S01]  /*32b0*/  BSSY B1, `(.L_x_6982) ;  /* 0x0000004000017945 */ /* 0x000fe20003800000 */
[----:B------:R-:W-:-:S04]  /*32c0*/  SHF.L.U32 R103, R154, 0x1f, RZ ;  /* 0x0000001f9a677819 */ /* 0x000fc800000006ff */
[----:B------:R-:W0:Y:S02]  /*32d0*/  SYNCS.PHASECHK.TRANS64.TRYWAIT P6, [R90+URZ+0x28890], R103 ;  /* 0x028890675a0075a7 */ /* 0x000e2400080c017f */
[----:B0-----:R-:W-:Y:S05]  /*32e0*/  @!P6 BRA `(.L_x_6983) ;  /* 0x000001840010e947 */ /* 0x001fea0003800000 */
.L_x_7289:
[----:B------:R-:W-:Y:S05]  /*32f0*/  BSYNC B1 ;  /* 0x0000000000017941 */ /* 0x000fea0003800000 */
.L_x_6982:
[----:B------:R-:W-:-:S03]  /*3300*/  UMOV UR4, 0xffffffff ;  /* 0xffffffff00047882 */ /* 0x000fc60000000000 */
[----:B------:R-:W-:Y:S05]  /*3310*/  BRA.DIV UR4, `(.L_x_6984) ;  /* 0x0000018604187947 */ /* 0x000fea000b800000 */
[----:B------:R1:W2:Y:S04]  /*3320*/  SHFL.IDX PT, R75, R108, RZ, 0x181f ;  /* 0x00181fff6c4b7589 */ /* 0x0002a800000e0000 */
[----:B------:R1:W3:Y:S02]  /*3330*/  SHFL.IDX PT, R74, R109, RZ, 0x181f ;  /* 0x00181fff6d4a7589 */ /* 0x0002e400000e0000 */
.L_x_7293:
[----:B------:R-:W-:Y:S01]  /*3340*/  ISETP.NE.AND P6, PT, R124, RZ, PT ;  /* 0x000000ff7c00720c */ /* 0x000fe20003fc5270 */
[----:B------:R-:W-:-:S12]  /*3350*/  BSSY B1, `(.L_x_6985) ;  /* 0x0000066000017945 */ /* 0x000fd80003800000 */
[----:B------:R-:W-:Y:S05]  /*3360*/  @P6 BRA `(.L_x_6986) ;  /* 0x0000000400906947 */ /* 0x000fea0003800000 */
[----:B------:R-:W-:Y:S04]  /*3370*/  BSSY B2, `(.L_x_6987) ;  /* 0x0000032000027945 */ /* 0x000fe80003800000 */
[----:B------:R-:W-:Y:S05]  /*3380*/  @P1 BRA `(.L_x_6988) ;  /* 0x0000000000c01947 */ /* 0x000fea0003800000 */
[----:B------:R4:W0:Y:S01]  /*3390*/  LDS.128 R12, [R92+0x18400] ;  /* 0x018400005c0c7984 */ /* 0x0008220000000c00 */
[C---:B---3--:R-:W-:Y:S01]  /*33a0*/  LEA R72, P6, R16.reuse, R74, 0x1 ;  /* 0x0000004a10487211 */ /* 0x048fe200078c08ff */
[----:B------:R-:W-:Y:S03]  /*33b0*/  BSSY B3, `(.L_x_6989) ;  /* 0x000002c000037945 */ /* 0x000fe60003800000 */
[----:B--2---:R-:W-:Y:S02]  /*33c0*/  LEA.HI.X R73, R16, R75, R17, 0x1, P6 ;  /* 0x0000004b10497211 */ /* 0x004fe400030f0c11 */
[----:B------:R-:W-:-:S13]  /*33d0*/  ISETP.GE.AND P6, PT, R18, R104, PT ;  /* 0x000000681200720c */ /* 0x000fda0003fc6270 */
[----:B----4-:R-:W-:Y:S05]  /*33e0*/  @P6 BRA `(.L_x_6990) ;  /* 0x0000000000a06947 */ /* 0x010fea0003800000 */
[----:B------:R-:W-:Y:S01]  /*33f0*/  SHF.R.U64 R11, R68, 0x10, R69 ;  /* 0x00000010440b7819 */ /* 0x000fe20000001245 */
[--C-:B0-----:R-:W-:Y:S01]  /*3400*/  HADD2.F32 R68, -RZ, R15.reuse.H1_H1 ;  /* 0x3000000fff447230 */ /* 0x101fe20000004100 */
        /* <DEDUP_REMOVED lines=12> */
[----:B------:R-:W-:Y:S01]  /*34d0*/  FMUL.FTZ R71, R15, R71 ;  /* 0x000000470f477220 */ /* 0x000fe20000410000 */
[C---:B------:R-:W-:Y:S01]  /*34e0*/  FMUL.FTZ R124, R13.reuse, R124 ;  /* 0x0000007c0d7c7220 */ /* 0x040fe20000410000 */
[----:B------:R-:W-:Y:S01]  /*34f0*/  FFMA.FTZ R126, R13, R70, -R126 ;  /* 0x000000460d7e7223 */ /* 0x000fe2000001087e */
[----:B------:R-:W-:Y:S01]  /*3500*/  FFMA.FTZ R128, R15, R69, -R128 ;  /* 0x000000450f807223 */ /* 0x000fe20000010880 */
[----:B------:R-:W-:-:S02]  /*3510*/  HADD2.F32 R15, -RZ, R123.H1_H1 ;  /* 0x3000007bff0f7230 */ /* 0x000fc40000004100 */
[----:B------:R-:W-:Y:S01]  /*3520*/  FFMA.FTZ R125, R11, R70, R124 ;  /* 0x000000460b7d7223 */ /* 0x000fe2000001007c */
[--C-:B------:R-:W-:Y:S02]  /*3530*/  HADD2.F32 R11, -RZ, R12.reuse.H1_H1 ;  /* 0x3000000cff0b7230 */ /* 0x100fe40000004100 */
[----:B------:R-:W-:Y:S01]  /*3540*/  FFMA.FTZ R127, R68, R69, R71 ;  /* 0x00000045447f7223 */ /* 0x000fe20000010047 */
[----:B------:R-:W-:Y:S02]  /*3550*/  HADD2.F32 R123, -RZ, R123.H0_H0 ;  /* 0x2000007bff7b7230 */ /* 0x000fe40000004100 */
[----:B------:R-:W-:Y:S02]  /*3560*/  HADD2.F32 R12, -RZ, R12.H0_H0 ;  /* 0x2000000cff0c7230 */ /* 0x000fe40000004100 */
[----:B------:R-:W-:Y:S02]  /*3570*/  HADD2.F32 R13, -RZ, R14.H1_H1 ;  /* 0x3000000eff0d7230 */ /* 0x000fe40000004100 */
[----:B------:R-:W-:Y:S01]  /*3580*/  FMUL.FTZ R71, R11, R123 ;  /* 0x0000007b0b477220 */ /* 0x000fe20000410000 */
[----:B------:R-:W-:-:S02]  /*3590*/  HADD2.F32 R69, -RZ, R122.H1_H1 ;  /* 0x3000007aff457230 */ /* 0x000fc40000004100 */
[C---:B------:R-:W-:Y:S01]  /*35a0*/  FMUL.FTZ R70, R12.reuse, R123 ;  /* 0x0000007b0c467220 */ /* 0x040fe20000410000 */
[----:B------:R-:W-:Y:S02]  /*35b0*/  HADD2.F32 R14, -RZ, R14.H0_H0 ;  /* 0x2000000eff0e7230 */ /* 0x000fe40000004100 */
[----:B------:R-:W-:Y:S01]  /*35c0*/  FFMA.FTZ R71, R12, R15, -R71 ;  /* 0x0000000f0c477223 */ /* 0x000fe20000010847 */
[----:B------:R-:W-:Y:S02]  /*35d0*/  HADD2.F32 R68, -RZ, R120.H0_H0 ;  /* 0x20000078ff447230 */ /* 0x000fe40000004100 */
[----:B------:R-:W-:Y:S01]  /*35e0*/  FMUL.FTZ R123, R13, R69 ;  /* 0x000000450d7b7220 */ /* 0x000fe20000410000 */
[----:B------:R-:W-:Y:S01]  /*35f0*/  FFMA.FTZ R70, R11, R15, R70 ;  /* 0x0000000f0b467223 */ /* 0x000fe20000010046 */
[C---:B------:R-:W-:Y:S01]  /*3600*/  FMUL.FTZ R124, R14.reuse, R69 ;  /* 0x000000450e7c7220 */ /* 0x040fe20000410000 */
[----:B------:R-:W-:Y:S01]  /*3610*/  F2FP.F16.F32.PACK_AB R15, R127, R128 ;  /* 0x000000807f0f723e */ /* 0x000fe200000000ff */
[----:B------:R-:W-:-:S02]  /*3620*/  FFMA.FTZ R123, R14, R68, -R123 ;  /* 0x000000440e7b7223 */ /* 0x000fc4000001087b */
[----:B------:R-:W-:Y:S01]  /*3630*/  FFMA.FTZ R124, R13, R68, R124 ;  /* 0x000000440d7c7223 */ /* 0x000fe2000001007c */
[----:B------:R-:W-:Y:S02]  /*3640*/  F2FP.F16.F32.PACK_AB R13, R125, R126 ;  /* 0x0000007e7d0d723e */ /* 0x000fe400000000ff */
[----:B------:R-:W-:Y:S02]  /*3650*/  F2FP.F16.F32.PACK_AB R12, R70, R71 ;  /* 0x00000047460c723e */ /* 0x000fe400000000ff */
[----:B------:R-:W-:-:S07]  /*3660*/  F2FP.F16.F32.PACK_AB R14, R124, R123 ;  /* 0x0000007b7c0e723e */ /* 0x000fce00000000ff */
.L_x_6990:
[----:B------:R-:W-:Y:S05]  /*3670*/  BSYNC B3 ;  /* 0x0000000000037941 */ /* 0x000fea0003800000 */
.L_x_6989:
[----:B0-----:R4:W-:Y:S02]  /*3680*/  ST.E.128 desc[UR42][R72.64], R12 ;  /* 0x0000000c48007985 */ /* 0x0019e4000c101d2a */
.L_x_6988:
[----:B------:R-:W-:Y:S05]  /*3690*/  BSYNC B2 ;  /* 0x0000000000027941 */ /* 0x000fea0003800000 */
.L_x_6987:
[----:B------:R-:W-:Y:S05]  /*36a0*/  @P2 BRA `(.L_x_6986) ;  /* 0x0000000000c02947 */ /* 0x000fea0003800000 */
[----:B----4-:R4:W0:Y:S01]  /*36b0*/  LDS.128 R12, [R92+0x1c400] ;  /* 0x01c400005c0c7984 */ /* 0x0108220000000c00 */
        /* <DEDUP_REMOVED lines=45> */
.L_x_6992:
[----:B------:R-:W-:Y:S05]  /*3990*/  BSYNC B2 ;  /* 0x0000000000027941 */ /* 0x000fea0003800000 */
.L_x_6991:
[----:B0-----:R0:W-:Y:S02]  /*39a0*/  ST.E.128 desc[UR42][R68.64], R12 ;  /* 0x0000000c44007985 */ /* 0x0011e4000c101d2a */
.L_x_6986:
[----:B------:R-:W-:Y:S05]  /*39b0*/  BSYNC B1 ;  /* 0x0000000000017941 */ /* 0x000fea0003800000 */
.L_x_6985:
[----:B------:R-:W-:-:S03]  /*39c0*/  UMOV UR4, 0xffffffff ;  /* 0xffffffff00047882 */ /* 0x000fc60000000000 */
[----:B------:R-:W-:Y:S05]  /*39d0*/  BRA.DIV UR4, `(.L_x_6993) ;  /* 0x0000017e04b47947 */ /* 0x000fea000b800000 */
[----:B------:R0:W0:Y:S04]  /*39e0*/  SHFL.IDX PT, R67, R108, 0x1, 0x181f ;  /* 0x00381f006c437f89 */ /* 0x00002800000e0000 */
[----:B------:R0:W0:Y:S02]  /*39f0*/  SHFL.IDX PT, R66, R109, 0x1, 0x181f ;  /* 0x00381f006d427f89 */ /* 0x00002400000e0000 */
.L_x_7297:
[----:B------:R-:W-:Y:S01]  /*3a00*/  ISETP.NE.AND P6, PT, R118, RZ, PT ;  /* 0x000000ff7600720c */ /* 0x000fe20003fc5270 */
[----:B------:R-:W-:-:S12]  /*3a10*/  BSSY B1, `(.L_x_6994) ;  /* 0x0000066000017945 */ /* 0x000fd80003800000 */
[----:B------:R-:W-:Y:S05]  /*3a20*/  @P6 BRA `(.L_x_6995) ;  /* 0x0000000400906947 */ /* 0x000fea0003800000 */
[----:B------:R-:W-:Y:S04]  /*3a30*/  BSSY B2, `(.L_x_6996) ;  /* 0x0000032000027945 */ /* 0x000fe80003800000 */
[----:B------:R-:W-:Y:S05]  /*3a40*/  @P1 BRA `(.L_x_6997) ;  /* 0x0000000000c01947 */ /* 0x000fea0003800000 */
[----:B0---4-:R0:W4:Y:S01]  /*3a50*/  LDS.128 R12, [R92+0x19400] ;  /* 0x019400005c0c7984 */ /* 0x0111220000000c00 */
[C---:B------:R-:W-:Y:S01]  /*3a60*/  LEA R64, P6, R16.reuse, R66, 0x1 ;  /* 0x0000004210407211 */ /* 0x040fe200078c08ff */
[----:B------:R-:W-:Y:S03]  /*3a70*/  BSSY B3, `(.L_x_6998) ;  /* 0x000002c000037945 */ /* 0x000fe60003800000 */
[----:B------:R-:W-:Y:S02]  /*3a80*/  LEA.HI.X R65, R16, R67, R17, 0x1, P6 ;  /* 0x0000004310417211 */ /* 0x000fe400030f0c11 */
[----:B------:R-:W-:-:S13]  /*3a90*/  ISETP.GE.AND P6, PT, R18, R104, PT ;  /* 0x000000681200720c */ /* 0x000fda0003fc6270 */
[----:B0-----:R-:W-:Y:S05]  /*3aa0*/  @P6 BRA `(.L_x_6999) ;  /* 0x0000000000a06947 */ /* 0x001fea0003800000 */
[----:B------:R-:W-:Y:S01]  /*3ab0*/  SHF.R.U64 R11, R60, 0x10, R61 ;  /* 0x000000103c0b7819 */ /* 0x000fe2000000123d */
        /* <DEDUP_REMOVED lines=39> */
.L_x_6999:
[----:B------:R-:W-:Y:S05]  /*3d30*/  BSYNC B3 ;  /* 0x0000000000037941 */ /* 0x000fea0003800000 */
.L_x_6998:
[----:B----4-:R0:W-:Y:S02]  /*3d40*/  ST.E.128 desc[UR42][R64.64], R12 ;  /* 0x0000000c40007985 */ /* 0x0101e4000c101d2a */
.L_x_6997:
[----:B------:R-:W-:Y:S05]  /*3d50*/  BSYNC B2 ;  /* 0x0000000000027941 */ /* 0x000fea0003800000 */
.L_x_6996:
        /* <DEDUP_REMOVED lines=47> */
.L_x_7001:
[----:B------:R-:W-:Y:S05]  /*4050*/  BSYNC B2 ;  /* 0x0000000000027941 */ /* 0x000fea0003800000 */
.L_x_7000:
[----:B----4-:R0:W-:Y:S02]  /*4060*/  ST.E.128 desc[UR42][R60.64], R12 ;  /* 0x0000000c3c007985 */ /* 0x0101e4000c101d2a */
.L_x_6995:
[----:B------:R-:W-:Y:S05]  /*4070*/  BSYNC B1 ;  /* 0x0000000000017941 */ /* 0x000fea0003800000 */
.L_x_6994:
[----:B------:R-:W-:-:S03]  /*4080*/  UMOV UR4, 0xffffffff ;  /* 0xffffffff00047882 */ /* 0x000fc60000000000 */
[----:B------:R-:W-:Y:S05]  /*4090*/  BRA.DIV UR4, `(.L_x_7002) ;  /* 0x0000017a04507947 */ /* 0x000fea000b800000 */
[----:B------:R0:W0:Y:S04]  /*40a0*/  SHFL.IDX PT, R59, R108, 0x2, 0x181f ;  /* 0x00581f006c3b7f89 */ /* 0x00002800000e0000 */
[----:B------:R0:W0:Y:S02]  /*40b0*/  SHFL.IDX PT, R58, R109, 0x2, 0x181f ;  /* 0x00581f006d3a7f89 */ /* 0x00002400000e0000 */
.L_x_7301:
[----:B------:R-:W-:Y:S04]  /*40c0*/  BSSY B1, `(.L_x_7003) ;  /* 0x0000067000017945 */ /* 0x000fe80003800000 */
        /* <DEDUP_REMOVED lines=22> */
[----:B------:R-:W-:Y:S01]  /*4230*/  FMUL.FTZ R60, R13, R60 ;  /* 0x0000003c0d3c7220 */ /* 0x000fe20000410000 */
[----:B------:R-:W-:Y:S02]  /*4240*/  HADD2.F32 R122, -RZ, R122.H0_H0 ;  /* 0x2000007aff7a7230 */ /* 0x000fe40000004100 */
[-C--:B------:R-:W-:Y:S01]  /*4250*/  FMUL.FTZ R64, R52, R55.reuse ;  /* 0x0000003734407220 */ /* 0x080fe20000410000 */
[----:B------:R-:W-:Y:S01]  /*4260*/  FMUL.FTZ R61, R15, R55 ;  /* 0x000000370f3d7220 */ /* 0x000fe20000410000 */
[----:B------:R-:W-:Y:S01]  /*4270*/  FFMA.FTZ R55, R11, R54, R60 ;  /* 0x000000360b377223 */ /* 0x000fe2000001003c */
[----:B------:R-:W-:-:S02]  /*4280*/  HADD2.F32 R11, -RZ, R12.H1_H1 ;  /* 0x3000000cff0b7230 */ /* 0x000fc40000004100 */
[-C--:B------:R-:W-:Y:S01]  /*4290*/  FFMA.FTZ R64, R15, R53.reuse, -R64 ;  /* 0x000000350f407223 */ /* 0x080fe20000010840 */
[----:B------:R-:W-:Y:S01]  /*42a0*/  FFMA.FTZ R62, R13, R54, -R62 ;  /* 0x000000360d3e7223 */ /* 0x000fe2000001083e */
[----:B------:R-:W-:Y:S02]  /*42b0*/  HADD2.F32 R15, -RZ, R121.H1_H1 ;  /* 0x30000079ff0f7230 */ /* 0x000fe40000004100 */
[----:B------:R-:W-:Y:S01]  /*42c0*/  FFMA.FTZ R61, R52, R53, R61 ;  /* 0x00000035343d7223 */ /* 0x000fe2000001003d */
[----:B------:R-:W-:Y:S02]  /*42d0*/  HADD2.F32 R12, -RZ, R12.H0_H0 ;  /* 0x2000000cff0c7230 */ /* 0x000fe40000004100 */
[--C-:B------:R-:W-:Y:S02]  /*42e0*/  HADD2.F32 R13, -RZ, R14.reuse.H1_H1 ;  /* 0x3000000eff0d7230 */ /* 0x100fe40000004100 */
[----:B------:R-:W-:Y:S01]  /*42f0*/  FMUL.FTZ R53, R11, R15 ;  /* 0x0000000f0b357220 */ /* 0x000fe20000410000 */
[----:B------:R-:W-:-:S02]  /*4300*/  HADD2.F32 R14, -RZ, R14.H0_H0 ;  /* 0x2000000eff0e7230 */ /* 0x000fc40000004100 */
[----:B------:R-:W-:Y:S01]  /*4310*/  FMUL.FTZ R52, R12, R15 ;  /* 0x0000000f0c347220 */ /* 0x000fe20000410000 */
[----:B------:R-:W-:Y:S02]  /*4320*/  HADD2.F32 R121, -RZ, R121.H0_H0 ;  /* 0x20000079ff797230 */ /* 0x000fe40000004100 */
[-C--:B------:R-:W-:Y:S01]  /*4330*/  FMUL.FTZ R15, R13, R122.reuse ;  /* 0x0000007a0d0f7220 */ /* 0x080fe20000410000 */
[----:B------:R-:W-:Y:S02]  /*4340*/  HADD2.F32 R120, -RZ, R120.H1_H1 ;  /* 0x30000078ff787230 */ /* 0x000fe40000004100 */
[C---:B------:R-:W-:Y:S01]  /*4350*/  FMUL.FTZ R122, R14.reuse, R122 ;  /* 0x0000007a0e7a7220 */ /* 0x040fe20000410000 */
[----:B------:R-:W-:Y:S01]  /*4360*/  F2FP.F16.F32.PACK_AB R61, R61, R64 ;  /* 0x000000403d3d723e */ /* 0x000fe200000000ff */
[-C--:B------:R-:W-:Y:S02]  /*4370*/  FFMA.FTZ R15, R14, R121.reuse, -R15 ;  /* 0x000000790e0f7223 */ /* 0x080fe4000001080f */
[----:B------:R-:W-:Y:S01]  /*4380*/  FFMA.FTZ R122, R13, R121, R122 ;  /* 0x000000790d7a7223 */ /* 0x000fe2000001007a */
[-C--:B------:R-:W-:Y:S01]  /*4390*/  FFMA.FTZ R53, R12, R120.reuse, -R53 ;  /* 0x000000780c357223 */ /* 0x080fe20000010835 */
[----:B------:R-:W-:Y:S01]  /*43a0*/  FFMA.FTZ R52, R11, R120, R52 ;  /* 0x000000780b347223 */ /* 0x000fe20000010034 */
[----:B------:R-:W-:-:S02]  /*43b0*/  F2FP.F16.F32.PACK_AB R13, R55, R62 ;  /* 0x0000003e370d723e */ /* 0x000fc400000000ff */
[----:B------:R-:W-:Y:S01]  /*43c0*/  F2FP.F16.F32.PACK_AB R14, R122, R15 ;  /* 0x0000000f7a0e723e */ /* 0x000fe200000000ff */
[----:B------:R-:W-:Y:S01]  /*43d0*/  IMAD.MOV.U32 R15, RZ, RZ, R61 ;  /* 0x000000ffff0f7224 */ /* 0x000fe200078e003d */
[----:B------:R-:W-:-:S07]  /*43e0*/  F2FP.F16.F32.PACK_AB R12, R52, R53 ;  /* 0x00000035340c723e */ /* 0x000fce00000000ff */
.L_x_7008:
[----:B------:R-:W-:Y:S05]  /*43f0*/  BSYNC B3 ;  /* 0x0000000000037941 */ /* 0x000fea0003800000 */
.L_x_7007:
[----:B----4-:R0:W-:Y:S02]  /*4400*/  ST.E.128 desc[UR42][R56.64], R12 ;  /* 0x0000000c38007985 */ /* 0x0101e4000c101d2a */
.L_x_7006:
[----:B------:R-:W-:Y:S05]  /*4410*/  BSYNC B2 ;  /* 0x0000000000027941 */ /* 0x000fea0003800000 */
.L_x_7005:
        /* <DEDUP_REMOVED lines=47> */
.L_x_7010:
[----:B------:R-:W-:Y:S05]  /*4710*/  BSYNC B2 ;  /* 0x0000000000027941 */ /* 0x000fea0003800000 */
.L_x_7009:
[----:B----4-:R0:W-:Y:S02]  /*4720*/  ST.E.128 desc[UR42][R52.64], R12 ;  /* 0x0000000c34007985 */ /* 0x0101e4000c101d2a */
.L_x_7004:
[----:B------:R-:W-:Y:S05]  /*4730*/  BSYNC B1 ;  /* 0x0000000000017941 */ /* 0x000fea0003800000 */
.L_x_7003:
[----:B------:R-:W-:-:S03]  /*4740*/  UMOV UR4, 0xffffffff ;  /* 0xffffffff00047882 */ /* 0x000fc60000000000 */
[----:B------:R-:W-:Y:S05]  /*4750*/  BRA.DIV UR4, `(.L_x_7011) ;  /* 0x0000017204ec7947 */ /* 0x000fea000b800000 */
[----:B------:R2:W2:Y:S04]  /*4760*/  SHFL.IDX PT, R51, R108, 0x3, 0x181f ;  /* 0x00781f006c337f89 */ /* 0x0004a800000e0000 */
[----:B01----:R-:W0:Y:S02]  /*4770*/  SHFL.IDX PT, R109, R109, 0x3, 0x181f ;  /* 0x00781f006d6d7f89 */ /* 0x003e2400000e0000 */
.L_x_7305:
[----:B------:R-:W-:Y:S05]  /*4780*/  @P4 BRA `(.L_x_7012) ;  /* 0x0000003400504947 */ /* 0x000fea0003800000 */
[----:B------:R-:W-:Y:S04]  /*4790*/  BSSY B1, `(.L_x_7013) ;  /* 0x0000032000017945 */ /* 0x000fe80003800000 */
[----:B------:R-:W-:Y:S05]  /*47a0*/  @P1 BRA `(.L_x_7014) ;  /* 0x0000000000c01947 */ /* 0x000fea0003800000 */
[----:B----4-:R1:W4:Y:S01]  /*47b0*/  LDS.128 R12, [R92+0x1b400] ;  /* 0x01b400005c0c7984 */ /* 0x0103220000000c00 */
[C---:B0-----:R-:W-:Y:S01]  /*47c0*/  LEA R48, P3, R16.reuse, R109, 0x1 ;  /* 0x0000006d10307211 */ /* 0x041fe200078608ff */
[----:B------:R-:W-:Y:S03]  /*47d0*/  BSSY B2, `(.L_x_7015) ;  /* 0x000002c000027945 */ /* 0x000fe60003800000 */
[----:B--2---:R-:W-:Y:S02]  /*47e0*/  LEA.HI.X R49, R16, R51, R17, 0x1, P3 ;  /* 0x0000003310317211 */ /* 0x004fe400018f0c11 */
[----:B------:R-:W-:-:S13]  /*47f0*/  ISETP.GE.AND P3, PT, R18, R104, PT ;  /* 0x000000681200720c */ /* 0x000fda0003f66270 */
[----:B-1----:R-:W-:Y:S05]  /*4800*/  @P3 BRA `(.L_x_7016) ;  /* 0x0000000000a03947 */ /* 0x002fea0003800000 */
        /* <DEDUP_REMOVED lines=40> */
.L_x_7016:
[----:B------:R-:W-:Y:S05]  /*4a90*/  BSYNC B2 ;  /* 0x0000000000027941 */ /* 0x000fea0003800000 */
.L_x_7015:
[----:B----4-:R1:W-:Y:S02]  /*4aa0*/  ST.E.128 desc[UR42][R48.64], R12 ;  /* 0x0000000c30007985 */ /* 0x0103e4000c101d2a */
.L_x_7014:
[----:B------:R-:W-:Y:S05]  /*4ab0*/  BSYNC B1 ;  /* 0x0000000000017941 */ /* 0x000fea0003800000 */
.L_x_7013:
[----:B------:R-:W-:Y:S05]  /*4ac0*/  @P2 BRA `(.L_x_7012) ;  /* 0x0000003000802947 */ /* 0x000fea0003800000 */
[----:B-1--4-:R1:W4:Y:S01]  /*4ad0*/  LDS.128 R12, [R92+0x1f400] ;  /* 0x01f400005c0c7984 */ /* 0x0123220000000c00 */
        /* <DEDUP_REMOVED lines=45> */
.L_x_7018:
[----:B------:R-:W-:Y:S05]  /*4db0*/  BSYNC B1 ;  /* 0x0000000000017941 */ /* 0x000fea0003800000 */
.L_x_7017:
[----:B----4-:R0:W-:Y:S01]  /*4dc0*/  ST.E.128 desc[UR42][R44.64], R12 ;  /* 0x0000000c2c007985 */ /* 0x0101e2000c101d2a */
[----:B------:R-:W-:Y:S05]  /*4dd0*/  BRA `(.L_x_7012) ;  /* 0x0000002c00bc7947 */ /* 0x000fea0003800000 */
.L_x_6972:
[----:B------:R-:W-:-:S05]  /*4de0*/  VIADD R40, R153, 0x20 ;  /* 0x0000002099287836 */ /* 0x000fca0000000000 */
[----:B------:R-:W-:Y:S01]  /*4df0*/  ISETP.GE.AND P4, PT, R40, R98, PT ;  /* 0x000000622800720c */ /* 0x000fe20003f86270 */
[----:B------:R-:W-:-:S03]  /*4e00*/  VIADD R40, R153, 0x40 ;  /* 0x0000004099287836 */ /* 0x000fc60000000000 */
[----:B------:R-:W-:-:S13]  /*4e10*/  ISETP.GE.OR P4, PT, R16, R104, P4 ;  /* 0x000000681000720c */ /* 0x000fda0002786670 */
[----:B------:R-:W-:Y:S01]  /*4e20*/  @!P4 IADD3 R46, P3, P5, R84, R14, R20 ;  /* 0x0000000e542ec210 */ /* 0x000fe20007d7e014 */
[----:B------:R-:W0:Y:S03]  /*4e30*/  @!P4 LDC.64 R56, c[0x0][0x3e8] ;  /* 0x0000fa00ff38cb82 */ /* 0x000e260000000a00 */
[----:B------:R-:W-:Y:S02]  /*4e40*/  @!P4 IADD3.X R47, R39, R90, R8, P3, P5 ;  /* 0x0000005a272fc210 */ /* 0x000fe40001fea408 */
[----:B------:R-:W-:-:S03]  /*4e50*/  @!P4 IADD3 R44, P3, P5, R88, R12, R33 ;  /* 0x0000000c582cc210 */ /* 0x000fc60007d7e021 */
[----:B------:R-:W1:Y:S01]  /*4e60*/  @!P4 LDC.64 R58, c[0x0][0x400] ;  /* 0x00010000ff3acb82 */ /* 0x000e620000000a00 */
[----:B------:R-:W-:Y:S02]  /*4e70*/  @!P4 IADD3.X R45, R78, R11, R30, P3, P5 ;  /* 0x0000000b4e2dc210 */ /* 0x000fe40001fea41e */
[----:B------:R-:W-:-:S04]  /*4e80*/  ISETP.GE.AND P3, PT, R40, R98, PT ;  /* 0x000000622800720c */ /* 0x000fc80003f66270 */
[----:B------:R-:W-:-:S13]  /*4e90*/  ISETP.GE.OR P3, PT, R16, R104, P3 ;  /* 0x000000681000720c */ /* 0x000fda0001f66670 */
[----:B------:R-:W-:Y:S01]  /*4ea0*/  @!P3 IADD3 R42, P5, P6, R84, R21, R14 ;  /* 0x00000015542ab210 */ /* 0x000fe20007ebe00e */
[----:B------:R-:W2:Y:S03]  /*4eb0*/  @!P3 LDC.64 R64, c[0x0][0x3e8] ;  /* 0x0000fa00ff40bb82 */ /* 0x000ea60000000a00 */
[----:B------:R-:W-:Y:S02]  /*4ec0*/  @!P3 IADD3.X R43, R39, R9, R90, P5, P6 ;  /* 0x00000009272bb210 */ /* 0x000fe40002fec45a */
[----:B------:R-:W-:-:S03]  /*4ed0*/  @!P3 IADD3 R40, P5, P6, R88, R34, R12 ;  /* 0x000000225828b210 */ /* 0x000fc60007ebe00c */
[----:B------:R-:W3:Y:S01]  /*4ee0*/  @!P3 LDC.64 R66, c[0x0][0x400] ;  /* 0x00010000ff42bb82 */ /* 0x000ee20000000a00 */
[----:B------:R-:W-:Y:S02]  /*4ef0*/  @!P3 IADD3.X R41, R78, R31, R11, P5, P6 ;  /* 0x0000001f4e29b210 */ /* 0x000fe40002fec40b */
[----:B------:R-:W-:-:S04]  /*4f00*/  ISETP.GE.AND P5, PT, R153, R98, PT ;  /* 0x000000629900720c */ /* 0x000fc80003fa6270 */
[----:B------:R-:W-:-:S13]  /*4f10*/  ISETP.GE.OR P5, PT, R16, R104, P5 ;  /* 0x000000681000720c */ /* 0x000fda0002fa6670 */
[----:B------:R-:W4:Y:S01]  /*4f20*/  @!P5 LDC.64 R48, c[0x0][0x3e8] ;  /* 0x0000fa00ff30db82 */ /* 0x000f220000000a00 */
[----:B------:R-:W-:-:S04]  /*4f30*/  @!P5 IADD3 R50, P6, R84, R14, RZ ;  /* 0x0000000e5432d210 */ /* 0x000fc80007fde0ff */
[----:B------:R-:W-:Y:S02]  /*4f40*/  @!P5 IADD3.X R51, R90, R39, RZ, P6, !PT ;  /* 0x000000275a33d210 */ /* 0x000fe400037fe4ff */
[----:B----4-:R-:W-:-:S04]  /*4f50*/  @!P5 LEA R48, P6, R50, R48, 0x1 ;  /* 0x000000303230d211 */ /* 0x010fc800078c08ff */
[----:B------:R-:W-:Y:S02]  /*4f60*/  @!P5 LEA.HI.X R49, R50, R49, R51, 0x1, P6 ;  /* 0x000000313231d211 */ /* 0x000fe400030f0c33 */
[----:B------:R-:W4:Y:S01]  /*4f70*/  @!P5 LDC.64 R50, c[0x0][0x400] ;  /* 0x00010000ff32db82 */ /* 0x000f220000000a00 */
[----:B------:R-:W-:-:S05]  /*4f80*/  @!P5 IADD3 R52, P6, R88, R12, RZ ;  /* 0x0000000c5834d210 */ /* 0x000fca0007fde0ff */
[----:B------:R-:W-:Y:S01]  /*4f90*/  @!P5 IMAD.X R53, R11, 0x1, R78, P6 ;  /* 0x000000010b35d824 */ /* 0x000fe200030e064e */
[----:B----4-:R-:W-:-:S04]  /*4fa0*/  @!P5 LEA R50, P6, R52, R50, 0x1 ;  /* 0x000000323432d211 */ /* 0x010fc800078c08ff */
[----:B------:R-:W-:Y:S02]  /*4fb0*/  @!P5 LEA.HI.X R51, R52, R51, R53, 0x1, P6 ;  /* 0x000000333433d211 */ /* 0x000fe400030f0c35 */
[----:B0-----:R-:W-:-:S04]  /*4fc0*/  @!P4 LEA R56, P6, R46, R56, 0x1 ;  /* 0x000000382e38c211 */ /* 0x001fc800078c08ff */
[----:B------:R-:W-:Y:S02]  /*4fd0*/  @!P4 LEA.HI.X R57, R46, R57, R47, 0x1, P6 ;  /* 0x000000392e39c211 */ /* 0x000fe400030f0c2f */
[----:B------:R-:W-:Y:S02]  /*4fe0*/  CS2R R46, SRZ ;  /* 0x00000000002e7805 */ /* 0x000fe4000001ff00 */
[----:B-1----:R-:W-:-:S04]  /*4ff0*/  @!P4 LEA R58, P6, R44, R58, 0x1 ;  /* 0x0000003a2c3ac211 */ /* 0x002fc800078c08ff */
[----:B------:R-:W-:Y:S02]  /*5000*/  @!P4 LEA.HI.X R59, R44, R59, R45, 0x1, P6 ;  /* 0x0000003b2c3bc211 */ /* 0x000fe400030f0c2d */
[----:B------:R-:W-:Y:S02]  /*5010*/  CS2R R44, SRZ ;  /* 0x00000000002c7805 */ /* 0x000fe4000001ff00 */
[----:B--2---:R-:W-:-:S04]  /*5020*/  @!P3 LEA R64, P6, R42, R64, 0x1 ;  /* 0x000000402a40b211 */ /* 0x004fc800078c08ff */
[----:B------:R-:W-:Y:S02]  /*5030*/  @!P3 LEA.HI.X R65, R42, R65, R43, 0x1, P6 ;  /* 0x000000412a41b211 */ /* 0x000fe400030f0c2b */
[----:B------:R-:W-:Y:S02]  /*5040*/  CS2R R42, SRZ ;  /* 0x00000000002a7805 */ /* 0x000fe4000001ff00 */
[C---:B---3--:R-:W-:Y:S01]  /*5050*/  @!P3 LEA R66, P6, R40.reuse, R66, 0x1 ;  /* 0x000000422842b211 */ /* 0x048fe200078c08ff */
[----:B------:R0:W5:Y:S03]  /*5060*/  @!P5 LDG.E.128 R44, desc[UR42][R50.64] ;  /* 0x0000002a322cd981 */ /* 0x000166000c1e1d00 */
[----:B------:R-:W-:Y:S02]  /*5070*/  @!P3 LEA.HI.X R67, R40, R67, R41, 0x1, P6 ;  /* 0x000000432843b211 */ /* 0x000fe400030f0c29 */
[----:B------:R-:W-:-:S02]  /*5080*/  CS2R R40, SRZ ;  /* 0x0000000000287805 */ /* 0x000fc4000001ff00 */
[----:B------:R-:W-:Y:S02]  /*5090*/  CS2R R54, SRZ ;  /* 0x0000000000367805 */ /* 0x000fe4000001ff00 */
[----:B------:R-:W-:Y:S01]  /*50a0*/  CS2R R52, SRZ ;  /* 0x0000000000347805 */ /* 0x000fe2000001ff00 */
[----:B------:R-:W-:Y:S01]  /*50b0*/  VIADD R68, R153, 0x60 ;  /* 0x0000006099447836 */ /* 0x000fe20000000000 */
[----:B------:R1:W5:Y:S01]  /*50c0*/  @!P5 LDG.E.128 R40, desc[UR42][R48.64] ;  /* 0x0000002a3028d981 */ /* 0x000362000c1e1d00 */
[----:B0-----:R-:W-:-:S03]  /*50d0*/  CS2R R50, SRZ ;  /* 0x0000000000327805 */ /* 0x001fc6000001ff00 */
[----:B------:R0:W5:Y:S01]  /*50e0*/  @!P4 LDG.E.128 R52, desc[UR42][R58.64] ;  /* 0x0000002a3a34c981 */ /* 0x000162000c1e1d00 */
[----:B-1----:R-:W-:-:S06]  /*50f0*/  CS2R R48, SRZ ;  /* 0x0000000000307805 */ /* 0x002fcc000001ff00 */
[----:B------:R1:W5:Y:S01]  /*5100*/  @!P4 LDG.E.128 R48, desc[UR42][R56.64] ;  /* 0x0000002a3830c981 */ /* 0x000362000c1e1d00 */
[----:B------:R-:W-:-:S04]  /*5110*/  ISETP.GE.AND P4, PT, R68, R98, PT ;  /* 0x000000624400720c */ /* 0x000fc80003f86270 */
[----:B------:R-:W-:Y:S02]  /*5120*/  ISETP.GE.OR P4, PT, R16, R104, P4 ;  /* 0x000000681000720c */ /* 0x000fe40002786670 */
[----:B0-----:R-:W-:Y:S02]  /*5130*/  CS2R R58, SRZ ;  /* 0x00000000003a7805 */ /* 0x001fe4000001ff00 */
[----:B------:R-:W-:Y:S02]  /*5140*/  CS2R R62, SRZ ;  /* 0x00000000003e7805 */ /* 0x000fe4000001ff00 */
[----:B------:R-:W-:Y:S02]  /*5150*/  CS2R R60, SRZ ;  /* 0x00000000003c7805 */ /* 0x000fe4000001ff00 */
[----:B-1----:R-:W-:Y:S01]  /*5160*/  CS2R R56, SRZ ;  /* 0x0000000000387805 */ /* 0x002fe2000001ff00 */
[----:B------:R-:W-:Y:S01]  /*5170*/  BSSY B1, `(.L_x_7019) ;  /* 0x000001d000017945 */ /* 0x000fe20003800000 */
[----:B------:R-:W-:-:S02]  /*5180*/  CS2R R70, SRZ ;  /* 0x0000000000467805 */ /* 0x000fc4000001ff00 */
[----:B------:R-:W-:Y:S01]  /*5190*/  CS2R R68, SRZ ;  /* 0x0000000000447805 */ /* 0x000fe2000001ff00 */
[----:B------:R0:W5:Y:S04]  /*51a0*/  @!P3 LDG.E.128 R60, desc[UR42][R66.64] ;  /* 0x0000002a423cb981 */ /* 0x000168000c1e1d00 */
[----:B------:R1:W5:Y:S01]  /*51b0*/  @!P3 LDG.E.128 R56, desc[UR42][R64.64] ;  /* 0x0000002a4038b981 */ /* 0x000362000c1e1d00 */
[----:B------:R-:W-:Y:S02]  /*51c0*/  ISETP.GE.AND P3, PT, R16, R104, PT ;  /* 0x000000681000720c */ /* 0x000fe40003f66270 */
[----:B0-----:R-:W-:Y:S02]  /*51d0*/  CS2R R66, SRZ ;  /* 0x0000000000427805 */ /* 0x001fe4000001ff00 */
[----:B-1----:R-:W-:Y:S01]  /*51e0*/  CS2R R64, SRZ ;  /* 0x0000000000407805 */ /* 0x002fe2000001ff00 */
[----:B------:R-:W-:Y:S08]  /*51f0*/  @P4 BRA `(.L_x_7020) ;  /* 0x0000000000504947 */ /* 0x000ff00003800000 */
[----:B------:R-:W0:Y:S01]  /*5200*/  LDC.64 R64, c[0x0][0x3f8] ;  /* 0x0000fe00ff407b82 */ /* 0x000e220000000a00 */
[----:B------:R-:W-:Y:S01]  /*5210*/  IMAD.MOV.U32 R15, RZ, RZ, R90 ;  /* 0x000000ffff0f7224 */ /* 0x000fe200078e005a */
[----:B------:R-:W-:Y:S01]  /*5220*/  MOV R13, R11 ;  /* 0x0000000b000d7202 */ /* 0x000fe20000000f00 */
[----:B------:R-:W-:Y:S01]  /*5230*/  ULDC.64 UR4, c[0x0][0x3e8] ;  /* 0x0000fa0000047ab9 */ /* 0x000fe20000000a00 */
[----:B0-----:R-:W-:-:S04]  /*5240*/  IMAD.WIDE.U32 R14, R64, 0x60, R14 ;  /* 0x00000060400e7825 */ /* 0x001fc800078e000e */
[----:B------:R-:W-:Y:S01]  /*5250*/  IMAD R66, R65, 0x60, RZ ;  /* 0x0000006041427824 */ /* 0x000fe200078e02ff */
[----:B------:R-:W-:-:S04]  /*5260*/  IADD3 R65, P4, R84, R14, RZ ;  /* 0x0000000e54417210 */ /* 0x000fc80007f9e0ff */
[----:B------:R-:W-:Y:S02]  /*5270*/  IADD3.X R66, R39, R15, R66, P4, !PT ;  /* 0x0000000f27427210 */ /* 0x000fe400027fe442 */
        /* <DEDUP_REMOVED lines=8> */
[----:B------:R-:W-:-:S03]  /*5300*/  LEA R68, P4, R11, UR4, 0x1 ;  /* 0x000000040b447c11 */ /* 0x000fc6000f8808ff */
[----:B------:R-:W5:Y:S01]  /*5310*/  LDG.E.128 R64, desc[UR42][R64.64] ;  /* 0x0000002a40407981 */ /* 0x000f62000c1e1d00 */
[----:B------:R-:W-:-:S06]  /*5320*/  LEA.HI.X R69, R11, UR5, R12, 0x1, P4 ;  /* 0x000000050b457c11 */ /* 0x000fcc000a0f0c0c */
[----:B------:R-:W5:Y:S03]  /*5330*/  LDG.E.128 R68, desc[UR42][R68.64] ;  /* 0x0000002a44447981 */ /* 0x000f66000c1e1d00 */
.L_x_7020:
[----:B------:R-:W-:Y:S05]  /*5340*/  BSYNC B1 ;  /* 0x0000000000017941 */ /* 0x000fea0003800000 */
.L_x_7019:
[----:B-----5:R-:W-:Y:S01]  /*5350*/  IMAD.MOV.U32 R11, RZ, RZ, R66 ;  /* 0x000000ffff0b7224 */ /* 0x020fe200078e0042 */
[----:B------:R-:W-:Y:S01]  /*5360*/  MOV R14, R65 ;  /* 0x00000041000e7202 */ /* 0x000fe20000000f00 */
[----:B------:R-:W-:Y:S01]  /*5370*/  IMAD.MOV.U32 R12, RZ, RZ, R67 ;  /* 0x000000ffff0c7224 */ /* 0x000fe200078e0043 */
[----:B------:R-:W-:Y:S01]  /*5380*/  UISETP.NE.AND UP0, UPT, UR41, 0x3, UPT ;  /* 0x000000032900788c */ /* 0x000fe2000bf05270 */
[----:B------:R-:W-:-:S03]  /*5390*/  IMAD.MOV.U32 R13, RZ, RZ, R64 ;  /* 0x000000ffff0d7224 */ /* 0x000fc600078e0040 */
[----:B------:R-:W-:Y:S01]  /*53a0*/  PRMT R115, R12, 0x5410, R11 ;  /* 0x000054100c737816 */ /* 0x000fe2000000000b */
[----:B------:R-:W-:Y:S01]  /*53b0*/  IMAD.MOV.U32 R11, RZ, RZ, R70 ;  /* 0x000000ffff0b7224 */ /* 0x000fe200078e0046 */
[----:B------:R-:W-:Y:S01]  /*53c0*/  PRMT R114, R14, 0x5410, R13 ;  /* 0x000054100e727816 */ /* 0x000fe2000000000d */
[----:B------:R-:W-:Y:S01]  /*53d0*/  IMAD.MOV.U32 R12, RZ, RZ, R71 ;  /* 0x000000ffff0c7224 */ /* 0x000fe200078e0047 */
[----:B------:R-:W-:Y:S01]  /*53e0*/  MOV R14, R69 ;  /* 0x00000045000e7202 */ /* 0x000fe20000000f00 */
[----:B------:R-:W-:Y:S01]  /*53f0*/  IMAD.MOV.U32 R13, RZ, RZ, R68 ;  /* 0x000000ffff0d7224 */ /* 0x000fe200078e0044 */
[----:B------:R-:W-:Y:S02]  /*5400*/  PLOP3.LUT P5, PT, PT, PT, UP0, 0x80, 0x0 ;  /* 0x000000000000781c */ /* 0x000fe40003faf008 */
        /* <DEDUP_REMOVED lines=20> */
[----:B------:R-:W-:Y:S02]  /*5550*/  PRMT R127, R127, 0x5410, R14 ;  /* 0x000054107f7f7816 */ /* 0x000fe4000000000e */
        /* <DEDUP_REMOVED lines=25> */
.L_x_7021:
[----:B------:R-:W-:Y:S01]  /*56f0*/  IMAD R90, R155, 0x8, R156 ;  /* 0x000000089b5a7824 */ /* 0x000fe200078e029c */
[----:B------:R-:W-:Y:S01]  /*5700*/  SHF.L.U32 R103, R154, 0x1f, RZ ;  /* 0x0000001f9a677819 */ /* 0x000fe200000006ff */
[----:B------:R-:W0:Y:S01]  /*5710*/  LDC R110, c[0x0][0x2f4] ;  /* 0x0000bd00ff6e7b82 */ /* 0x000e220000000800 */
[----:B------:R-:W-:Y:S02]  /*5720*/  BSSY B1, `(.L_x_7022) ;  /* 0x0000003000017945 */ /* 0x000fe40003800000 */
[----:B------:R-:W1:Y:S02]  /*5730*/  SYNCS.PHASECHK.TRANS64.TRYWAIT P4, [R90+URZ+0x28890], R103 ;  /* 0x028890675a0075a7 */ /* 0x000e64000808017f */
[----:B-1----:R-:W-:Y:S05]  /*5740*/  @!P4 BRA `(.L_x_7023) ;  /* 0x00000164003cc947 */ /* 0x002fea0003800000 */
.L_x_7306:
[----:B------:R-:W-:Y:S05]  /*5750*/  BSYNC B1 ;  /* 0x0000000000017941 */ /* 0x000fea0003800000 */
.L_x_7022:
[----:B------:R-:W-:Y:S01]  /*5760*/  UMOV UR4, 0xffffffff ;  /* 0xffffffff00047882 */ /* 0x000fe20000000000 */
[----:B0-----:R-:W-:Y:S02]  /*5770*/  IMAD.IADD R112, R110, 0x1, -R37 ;  /* 0x000000016e707824 */ /* 0x001fe400078e0a25 */
[----:B------:R-:W-:Y:S05]  /*5780*/  BRA.DIV UR4, `(.L_x_7024) ;  /* 0x0000016604407947 */ /* 0x000fea000b800000 */
[----:B------:R0:W2:Y:S04]  /*5790*/  SHFL.IDX PT, R107, R108, RZ, 0x181f ;  /* 0x00181fff6c6b7589 */ /* 0x0000a800000e0000 */
[----:B------:R0:W3:Y:S02]  /*57a0*/  SHFL.IDX PT, R106, R109, RZ, 0x181f ;  /* 0x00181fff6d6a7589 */ /* 0x0000e400000e0000 */
.L_x_7310:
[----:B------:R-:W-:Y:S01]  /*57b0*/  ISETP.GE.OR P4, PT, R153, R98, P1 ;  /* 0x000000629900720c */ /* 0x000fe20000f86670 */
[----:B------:R-:W-:-:S12]  /*57c0*/  BSSY B1, `(.L_x_7025) ;  /* 0x0000073000017945 */ /* 0x000fd80003800000 */
[----:B------:R-:W-:Y:S05]  /*57d0*/  @P4 BRA `(.L_x_7026) ;  /* 0x0000000400c44947 */ /* 0x000fea0003800000 */
[----:B------:R-:W-:Y:S01]  /*57e0*/  SEL R11, R37, R112, !P0 ;  /* 0x00000070250b7207 */ /* 0x000fe20004000000 */
[----:B------:R-:W-:Y:S01]  /*57f0*/  BSSY B2, `(.L_x_7027) ;  /* 0x000006b000027945 */ /* 0x000fe20003800000 */
[----:B------:R-:W-:Y:S02]  /*5800*/  SHF.L.U32 R15, R153, 0x6, RZ ;  /* 0x00000006990f7819 */ /* 0x000fe400000006ff */
[----:B------:R-:W-:Y:S02]  /*5810*/  SHF.R.S32.HI R12, RZ, 0x1f, R11 ;  /* 0x0000001fff0c7819 */ /* 0x000fe4000001140b */
[C---:B---3--:R-:W-:Y:S02]  /*5820*/  LEA R104, P4, R77.reuse, R106, 0x1 ;  /* 0x0000006a4d687211 */ /* 0x048fe400078808ff */
[----:B------:R-:W-:Y:S02]  /*5830*/  LEA.HI R12, R12, R11, RZ, 0x4 ;  /* 0x0000000b0c0c7211 */ /* 0x000fe400078f20ff */
[----:B--2---:R-:W-:-:S02]  /*5840*/  LEA.HI.X R105, R77, R107, R81, 0x1, P4 ;  /* 0x0000006b4d697211 */ /* 0x004fc400020f0c51 */
[----:B------:R-:W-:-:S04]  /*5850*/  LEA.HI.SX32 R12, R12, R79, 0x1c ;  /* 0x0000004f0c0c7211 */ /* 0x000fc800078fe2ff */
[----:B------:R-:W-:Y:S01]  /*5860*/  SHF.R.S32.HI R13, RZ, 0x1f, R12 ;  /* 0x0000001fff0d7819 */ /* 0x000fe2000001140c */
[----:B------:R-:W-:-:S03]  /*5870*/  IMAD.SHL.U32 R11, R12, 0x8, RZ ;  /* 0x000000080c0b7824 */ /* 0x000fc600078e00ff */
[----:B------:R-:W-:Y:S02]  /*5880*/  LEA.HI R13, R13, R12, RZ, 0x3 ;  /* 0x0000000c0d0d7211 */ /* 0x000fe400078f18ff */
[----:B------:R-:W-:-:S03]  /*5890*/  LOP3.LUT R12, R11, 0x38, RZ, 0xc0, !PT ;  /* 0x000000380b0c7812 */ /* 0x000fc600078ec0ff */
[----:B------:R-:W-:Y:S01]  /*58a0*/  IMAD.SHL.U32 R14, R13, 0x400, RZ ;  /* 0x000004000d0e7824 */ /* 0x000fe200078e00ff */
[----:B------:R-:W-:-:S04]  /*58b0*/  LOP3.LUT R13, R12, 0x1c0, R15, 0xf8, !PT ;  /* 0x000001c00c0d7812 */ /* 0x000fc800078ef80f */
[----:B------:R-:W-:Y:S02]  /*58c0*/  LOP3.LUT R14, R14, 0x7fffe000, RZ, 0xc0, !PT ;  /* 0x7fffe0000e0e7812 */ /* 0x000fe400078ec0ff */
[----:B------:R-:W-:-:S04]  /*58d0*/  LOP3.LUT R13, R13, R200, RZ, 0x3c, !PT ;  /* 0x000000c80d0d7212 */ /* 0x000fc800078e3cff */
[----:B------:R-:W-:Y:S01]  /*58e0*/  IADD3 R14, R13, R14, R201 ;  /* 0x0000000e0d0e7210 */ /* 0x000fe20007ffe0c9 */
[----:B------:R-:W-:-:S04]  /*58f0*/  IMAD R13, R155, 0x4000, R7 ;  /* 0x000040009b0d7824 */ /* 0x000fc800078e0207 */
[----:B------:R-:W-:Y:S01]  /*5900*/  IMAD R15, R155, 0x4000, R14 ;  /* 0x000040009b0f7824 */ /* 0x000fe200078e020e */
[----:B------:R-:W-:-:S03]  /*5910*/  LEA R13, R13, R156, 0x1 ;  /* 0x0000009c0d0d7211 */ /* 0x000fc600078e08ff */
[----:B------:R-:W-:-:S03]  /*5920*/  IMAD R72, R15, 0x2, R156 ;  /* 0x000000020f487824 */ /* 0x000fc600078e029c */
[----:B------:R-:W2:Y:S04]  /*5930*/  LDS.128 R12, [R13+0x18400] ;  /* 0x018400000d0c7984 */ /* 0x000ea80000000c00 */
[----:B------:R-:W3:Y:S01]  /*5940*/  LDS.128 R72, [R72+0x18400] ;  /* 0x0184000048487984 */ /* 0x000ee20000000c00 */
[----:B------:R-:W-:Y:S05]  /*5950*/  @P3 BRA `(.L_x_7028) ;  /* 0x0000000400503947 */ /* 0x000fea0003800000 */
[----:B------:R-:W-:Y:S01]  /*5960*/  SHF.R.U32.HI R131, RZ, 0x10, R45 ;  /* 0x00000010ff837819 */ /* 0x000fe2000001162d */
[----:B---3--:R-:W-:Y:S01]  /*5970*/  IMAD.MOV.U32 R129, RZ, RZ, R75 ;  /* 0x000000ffff817224 */ /* 0x008fe200078e004b */
[--C-:B------:R-:W-:Y:S01]  /*5980*/  SHF.R.U64 R40, R40, 0x10, R41.reuse ;  /* 0x0000001028287819 */ /* 0x100fe20000001229 */
[----:B------:R-:W-:Y:S01]  /*5990*/  HADD2.F32 R130, -RZ, R127.H1_H1 ;  /* 0x3000007fff827230 */ /* 0x000fe20000004100 */
[----:B------:R-:W-:Y:S01]  /*59a0*/  SHF.R.U32.HI R132, RZ, 0x10, R41 ;  /* 0x00000010ff847819 */ /* 0x000fe20000011629 */
[----:B------:R-:W-:Y:S01]  /*59b0*/  HADD2.F32 R75, -RZ, R73.H0_H0 ;  /* 0x20000049ff4b7230 */ /* 0x000fe20000004100 */
[----:B------:R-:W-:Y:S01]  /*59c0*/  SHF.R.U64 R44, R44, 0x10, R45 ;  /* 0x000000102c2c7819 */ /* 0x000fe2000000122d */
[----:B--2---:R-:W-:Y:S01]  /*59d0*/  IMAD.MOV.U32 R45, RZ, RZ, R15 ;  /* 0x000000ffff2d7224 */ /* 0x004fe200078e000f */
[----:B------:R-:W-:Y:S01]  /*59e0*/  SHF.R.U64 R41, R42, 0x10, R43 ;  /* 0x000000102a297819 */ /* 0x000fe2000000122b */
[----:B------:R-:W-:Y:S01]  /*59f0*/  HADD2.F32 R15, -RZ, R13.H0_H0 ;  /* 0x2000000dff0f7230 */ /* 0x000fe20000004100 */
[--C-:B------:R-:W-:Y:S01]  /*5a00*/  SHF.R.U64 R42, R46, 0x10, R47.reuse ;  /* 0x000000102e2a7819 */ /* 0x100fe2000000122f */
[----:B------:R-:W-:Y:S01]  /*5a10*/  HADD2.F32 R131, -RZ, R131.H0_H0 ;  /* 0x20000083ff837230 */ /* 0x000fe20000004100 */
[----:B------:R-:W-:Y:S01]  /*5a20*/  SHF.R.U32.HI R47, RZ, 0x10, R47 ;  /* 0x00000010ff2f7819 */ /* 0x000fe2000001162f */
[----:B------:R-:W-:Y:S01]  /*5a30*/  HADD2.F32 R46, -RZ, R13.H1_H1 ;  /* 0x3000000dff2e7230 */ /* 0x000fe20000004100 */
[----:B------:R-:W-:Y:S01]  /*5a40*/  SHF.R.U32.HI R43, RZ, 0x10, R43 ;  /* 0x00000010ff2b7819 */ /* 0x000fe2000001162b */
[----:B------:R-:W-:-:S02]  /*5a50*/  HADD2.F32 R128, -RZ, R127.H0_H0 ;  /* 0x2000007fff807230 */ /* 0x000fc40000004100 */
[----:B------:R-:W-:Y:S02]  /*5a60*/  HADD2.F32 R73, -RZ, R73.H1_H1 ;  /* 0x30000049ff497230 */ /* 0x000fe40000004100 */
[-C--:B------:R-:W-:Y:S01]  /*5a70*/  FMUL.FTZ R134, R46, R131.reuse ;  /* 0x000000832e867220 */ /* 0x080fe20000410000 */
[----:B------:R-:W-:Y:S02]  /*5a80*/  HADD2.F32 R127, -RZ, R132.H0_H0 ;  /* 0x20000084ff7f7230 */ /* 0x000fe40000004100 */
[-C--:B------:R-:W-:Y:S01]  /*5a90*/  FMUL.FTZ R132, R75, R130.reuse ;  /* 0x000000824b847220 */ /* 0x080fe20000410000 */
[----:B------:R-:W-:Y:S01]  /*5aa0*/  FMUL.FTZ R130, R15, R130 ;  /* 0x000000820f827220 */ /* 0x000fe20000410000 */
[----:B------:R-:W-:Y:S01]  /*5ab0*/  FMUL.FTZ R133, R73, R131 ;  /* 0x0000008349857220 */ /* 0x000fe20000410000 */
[----:B------:R-:W-:Y:S02]  /*5ac0*/  HADD2.F32 R41, -RZ, R41.H0_H0 ;  /* 0x20000029ff297230 */ /* 0x000fe40000004100 */
[-C--:B------:R-:W-:Y:S01]  /*5ad0*/  FFMA.FTZ R13, R15, R128.reuse, -R132 ;  /* 0x000000800f0d7223 */ /* 0x080fe20000010884 */
[----:B------:R-:W-:Y:S01]  /*5ae0*/  FFMA.FTZ R15, R75, R128, R130 ;  /* 0x000000804b0f7223 */ /* 0x000fe20000010082 */
[----:B------:R-:W-:Y:S01]  /*5af0*/  FFMA.FTZ R128, R73, R127, R134 ;  /* 0x0000007f49807223 */ /* 0x000fe20000010086 */
[----:B------:R-:W-:-:S02]  /*5b00*/  HADD2.F32 R132, -RZ, R126.H1_H1 ;  /* 0x3000007eff847230 */ /* 0x000fc40000004100 */
[----:B------:R-:W-:Y:S01]  /*5b10*/  FFMA.FTZ R46, R46, R127, -R133 ;  /* 0x0000007f2e2e7223 */ /* 0x000fe20000010885 */
[----:B------:R-:W-:Y:S02]  /*5b20*/  HADD2.F32 R75, -RZ, R129.H0_H0 ;  /* 0x20000081ff4b7230 */ /* 0x000fe40000004100 */
[----:B------:R-:W-:Y:S01]  /*5b30*/  HADD2.F32 R130, -RZ, R126.H0_H0 ;  /* 0x2000007eff827230 */ /* 0x000fe20000004100 */
[----:B------:R-:W-:Y:S01]  /*5b40*/  F2FP.F16.F32.PACK_AB R15, R128, R15 ;  /* 0x0000000f800f723e */ /* 0x000fe200000000ff */
[----:B------:R-:W-:Y:S02]  /*5b50*/  HADD2.F32 R73, -RZ, R45.H0_H0 ;  /* 0x2000002dff497230 */ /* 0x000fe40000004100 */
[----:B------:R-:W-:Y:S01]  /*5b60*/  FMUL.FTZ R134, R75, R132 ;  /* 0x000000844b867220 */ /* 0x000fe20000410000 */
[----:B------:R-:W-:Y:S01]  /*5b70*/  HADD2.F32 R129, -RZ, R129.H1_H1 ;  /* 0x30000081ff817230 */ /* 0x000fe20000004100 */
[----:B------:R-:W-:Y:S01]  /*5b80*/  F2FP.F16.F32.PACK_AB R13, R46, R13 ;  /* 0x0000000d2e0d723e */ /* 0x000fe200000000ff */
[----:B------:R-:W-:-:S02]  /*5b90*/  HADD2.F32 R127, -RZ, R47.H0_H0 ;  /* 0x2000002fff7f7230 */ /* 0x000fc40000004100 */
[----:B------:R-:W-:Y:S01]  /*5ba0*/  FMUL.FTZ R132, R73, R132 ;  /* 0x0000008449847220 */ /* 0x000fe20000410000 */
[----:B------:R-:W-:Y:S02]  /*5bb0*/  HADD2.F32 R126, -RZ, R45.H1_H1 ;  /* 0x3000002dff7e7230 */ /* 0x000fe40000004100 */
        /* <DEDUP_REMOVED lines=8> */
[----:B------:R-:W-:Y:S02]  /*5c40*/  HADD2.F32 R127, -RZ, R44.H0_H0 ;  /* 0x2000002cff7f7230 */ /* 0x000fe40000004100 */
[----:B------:R-:W-:Y:S01]  /*5c50*/  HADD2.F32 R125, -RZ, R125.H1_H1 ;  /* 0x3000007dff7d7230 */ /* 0x000fe20000004100 */
[----:B------:R-:W-:Y:S01]  /*5c60*/  F2FP.F16.F32.PACK_AB R43, R126, R43 ;  /* 0x0000002b7e2b723e */ /* 0x000fe200000000ff */
[----:B------:R-:W-:Y:S02]  /*5c70*/  HADD2.F32 R47, -RZ, R72.H0_H0 ;  /* 0x20000048ff2f7230 */ /* 0x000fe40000004100 */
[----:B------:R-:W-:Y:S02]  /*5c80*/  HADD2.F32 R44, -RZ, R12.H0_H0 ;  /* 0x2000000cff2c7230 */ /* 0x000fe40000004100 */
[----:B------:R-:W-:Y:S02]  /*5c90*/  HADD2.F32 R72, -RZ, R72.H1_H1 ;  /* 0x30000048ff487230 */ /* 0x000fe40000004100 */
[----:B------:R-:W-:Y:S01]  /*5ca0*/  FMUL.FTZ R129, R47, R125 ;  /* 0x0000007d2f817220 */ /* 0x000fe20000410000 */
[----:B------:R-:W-:-:S02]  /*5cb0*/  HADD2.F32 R12, -RZ, R12.H1_H1 ;  /* 0x3000000cff0c7230 */ /* 0x000fc40000004100 */
[----:B------:R-:W-:Y:S02]  /*5cc0*/  HADD2.F32 R75, -RZ, R40.H0_H0 ;  /* 0x20000028ff4b7230 */ /* 0x000fe40000004100 */
[----:B------:R-:W-:Y:S01]  /*5cd0*/  FMUL.FTZ R40, R44, R125 ;  /* 0x0000007d2c287220 */ /* 0x000fe20000410000 */
[-C--:B------:R-:W-:Y:S01]  /*5ce0*/  FMUL.FTZ R125, R72, R127.reuse ;  /* 0x0000007f487d7220 */ /* 0x080fe20000410000 */
[----:B------:R-:W-:Y:S01]  /*5cf0*/  FMUL.FTZ R127, R12, R127 ;  /* 0x0000007f0c7f7220 */ /* 0x000fe20000410000 */
[-C--:B------:R-:W-:Y:S01]  /*5d00*/  FFMA.FTZ R129, R44, R73.reuse, -R129 ;  /* 0x000000492c817223 */ /* 0x080fe20000010881 */
[----:B------:R-:W-:Y:S01]  /*5d10*/  FFMA.FTZ R44, R47, R73, R40 ;  /* 0x000000492f2c7223 */ /* 0x000fe20000010028 */
[-C--:B------:R-:W-:Y:S01]  /*5d20*/  FFMA.FTZ R132, R12, R75.reuse, -R125 ;  /* 0x0000004b0c847223 */ /* 0x080fe2000001087d */
[----:B------:R-:W-:Y:S01]  /*5d30*/  FFMA.FTZ R127, R72, R75, R127 ;  /* 0x0000004b487f7223 */ /* 0x000fe2000001007f */
[----:B------:R-:W-:Y:S02]  /*5d40*/  HADD2.F32 R40, -RZ, R74.H0_H0 ;  /* 0x2000004aff287230 */ /* 0x000fe40000004100 */
[----:B------:R-:W-:-:S02]  /*5d50*/  HADD2.F32 R73, -RZ, R124.H1_H1 ;  /* 0x3000007cff497230 */ /* 0x000fc40000004100 */
[----:B------:R-:W-:Y:S01]  /*5d60*/  HADD2.F32 R75, -RZ, R42.H0_H0 ;  /* 0x2000002aff4b7230 */ /* 0x000fe20000004100 */
[----:B------:R-:W-:Y:S01]  /*5d70*/  F2FP.F16.F32.PACK_AB R72, R127, R44 ;  /* 0x0000002c7f48723e */ /* 0x000fe200000000ff */
[----:B------:R-:W-:Y:S02]  /*5d80*/  HADD2.F32 R12, -RZ, R14.H0_H0 ;  /* 0x2000000eff0c7230 */ /* 0x000fe40000004100 */
[-C--:B------:R-:W-:Y:S01]  /*5d90*/  FMUL.FTZ R125, R40, R73.reuse ;  /* 0x00000049287d7220 */ /* 0x080fe20000410000 */
[----:B------:R-:W-:Y:S02]  /*5da0*/  HADD2.F32 R74, -RZ, R74.H1_H1 ;  /* 0x3000004aff4a7230 */ /* 0x000fe40000004100 */
[----:B------:R-:W-:Y:S02]  /*5db0*/  HADD2.F32 R14, -RZ, R14.H1_H1 ;  /* 0x3000000eff0e7230 */ /* 0x000fe40000004100 */
[----:B------:R-:W-:Y:S01]  /*5dc0*/  FMUL.FTZ R73, R12, R73 ;  /* 0x000000490c497220 */ /* 0x000fe20000410000 */
[----:B------:R-:W-:-:S02]  /*5dd0*/  HADD2.F32 R47, -RZ, R124.H0_H0 ;  /* 0x2000007cff2f7230 */ /* 0x000fc40000004100 */
[-C--:B------:R-:W-:Y:S01]  /*5de0*/  FMUL.FTZ R131, R74, R75.reuse ;  /* 0x0000004b4a837220 */ /* 0x080fe20000410000 */
[----:B------:R-:W-:Y:S02]  /*5df0*/  FMUL.FTZ R75, R14, R75 ;  /* 0x0000004b0e4b7220 */ /* 0x000fe40000410000 */
[-C--:B------:R-:W-:Y:S01]  /*5e00*/  FFMA.FTZ R73, R40, R47.reuse, R73 ;  /* 0x0000002f28497223 */ /* 0x080fe20000010049 */
[----:B------:R-:W-:Y:S01]  /*5e10*/  FFMA.FTZ R125, R12, R47, -R125 ;  /* 0x0000002f0c7d7223 */ /* 0x000fe2000001087d */
[-C--:B------:R-:W-:Y:S01]  /*5e20*/  FFMA.FTZ R74, R74, R41.reuse, R75 ;  /* 0x000000294a4a7223 */ /* 0x080fe2000001004b */
[----:B------:R-:W-:Y:S01]  /*5e30*/  FFMA.FTZ R14, R14, R41, -R131 ;  /* 0x000000290e0e7223 */ /* 0x000fe20000010883 */
[----:B------:R-:W-:Y:S02]  /*5e40*/  F2FP.F16.F32.PACK_AB R75, R130, R45 ;  /* 0x0000002d824b723e */ /* 0x000fe400000000ff */
[----:B------:R-:W-:Y:S02]  /*5e50*/  F2FP.F16.F32.PACK_AB R12, R132, R129 ;  /* 0x00000081840c723e */ /* 0x000fe400000000ff */
[----:B------:R-:W-:-:S02]  /*5e60*/  F2FP.F16.F32.PACK_AB R74, R74, R73 ;  /* 0x000000494a4a723e */ /* 0x000fc400000000ff */
[----:B------:R-:W-:Y:S01]  /*5e70*/  MOV R73, R15 ;  /* 0x0000000f00497202 */ /* 0x000fe20000000f00 */
[----:B------:R-:W-:Y:S01]  /*5e80*/  IMAD.MOV.U32 R15, RZ, RZ, R43 ;  /* 0x000000ffff0f7224 */ /* 0x000fe200078e002b */
[----:B------:R-:W-:-:S07]  /*5e90*/  F2FP.F16.F32.PACK_AB R14, R14, R125 ;  /* 0x0000007d0e0e723e */ /* 0x000fce00000000ff */
.L_x_7028:
[----:B------:R-:W-:Y:S05]  /*5ea0*/  BSYNC B2 ;  /* 0x0000000000027941 */ /* 0x000fea0003800000 */
.L_x_7027:
[----:B------:R-:W-:Y:S01]  /*5eb0*/  ISETP.GE.AND P4, PT, R11, R110, PT ;  /* 0x0000006e0b00720c */ /* 0x000fe20003f86270 */
[----:B--2---:R4:W-:-:S12]  /*5ec0*/  ST.E.128 desc[UR42][R104.64], R12 ;  /* 0x0000000c68007985 */ /* 0x0049d8000c101d2a */
[----:B------:R-:W-:-:S05]  /*5ed0*/  @!P4 IMAD.WIDE R106, R11, 0x2, R106 ;  /* 0x000000020b6ac825 */ /* 0x000fca00078e026a */
[----:B---3--:R4:W-:Y:S02]  /*5ee0*/  @!P4 ST.E.128 desc[UR42][R106.64], R72 ;  /* 0x000000486a00c985 */ /* 0x0089e4000c101d2a */
.L_x_7026:
[----:B------:R-:W-:Y:S05]  /*5ef0*/  BSYNC B1 ;  /* 0x0000000000017941 */ /* 0x000fea0003800000 */
.L_x_7025:
[----:B------:R-:W-:-:S03]  /*5f00*/  UMOV UR4, 0xffffffff ;  /* 0xffffffff00047882 */ /* 0x000fc60000000000 */
[----:B------:R-:W-:Y:S05]  /*5f10*/  BRA.DIV UR4, `(.L_x_7029) ;  /* 0x0000015e04a87947 */ /* 0x000fea000b800000 */
[----:B------:R0:W0:Y:S04]  /*5f20*/  SHFL.IDX PT, R47, R108, 0x1, 0x181f ;  /* 0x00381f006c2f7f89 */ /* 0x00002800000e0000 */
[----:B------:R0:W0:Y:S02]  /*5f30*/  SHFL.IDX PT, R46, R109, 0x1, 0x181f ;  /* 0x00381f006d2e7f89 */ /* 0x00002400000e0000 */
.L_x_7314:
[----:B------:R-:W-:Y:S01]  /*5f40*/  VIADD R11, R153, 0x20 ;  /* 0x00000020990b7836 */ /* 0x000fe20000000000 */
[----:B------:R-:W-:Y:S04]  /*5f50*/  BSSY B1, `(.L_x_7030) ;  /* 0x0000076000017945 */ /* 0x000fe80003800000 */
[----:B------:R-:W-:-:S13]  /*5f60*/  ISETP.GE.OR P4, PT, R11, R98, P1 ;  /* 0x000000620b00720c */ /* 0x000fda0000f86670 */
[----:B------:R-:W-:Y:S05]  /*5f70*/  @P4 BRA `(.L_x_7031) ;  /* 0x0000000400cc4947 */ /* 0x000fea0003800000 */
[----:B------:R-:W-:Y:S01]  /*5f80*/  SEL R11, R37, R112, !P0 ;  /* 0x00000070250b7207 */ /* 0x000fe20004000000 */
[----:B------:R-:W-:Y:S01]  /*5f90*/  BSSY B2, `(.L_x_7032) ;  /* 0x000006d000027945 */ /* 0x000fe20003800000 */
[----:B----4-:R-:W-:Y:S02]  /*5fa0*/  SHF.R.U32.HI R14, RZ, 0x3, R193 ;  /* 0x00000003ff0e7819 */ /* 0x010fe400000116c1 */
[----:B------:R-:W-:Y:S02]  /*5fb0*/  SHF.R.S32.HI R12, RZ, 0x1f, R11 ;  /* 0x0000001fff0c7819 */ /* 0x000fe4000001140b */
[C---:B0-----:R-:W-:Y:S02]  /*5fc0*/  LEA R44, P4, R77.reuse, R46, 0x1 ;  /* 0x0000002e4d2c7211 */ /* 0x041fe400078808ff */
[----:B------:R-:W-:Y:S02]  /*5fd0*/  LEA.HI R12, R12, R11, RZ, 0x4 ;  /* 0x0000000b0c0c7211 */ /* 0x000fe400078f20ff */
[----:B------:R-:W-:-:S02]  /*5fe0*/  LEA.HI.X R45, R77, R47, R81, 0x1, P4 ;  /* 0x0000002f4d2d7211 */ /* 0x000fc400020f0c51 */
[----:B------:R-:W-:-:S04]  /*5ff0*/  LEA.HI.SX32 R12, R12, R79, 0x1c ;  /* 0x0000004f0c0c7211 */ /* 0x000fc800078fe2ff */
[----:B------:R-:W-:Y:S01]  /*6000*/  SHF.R.S32.HI R13, RZ, 0x1f, R12 ;  /* 0x0000001fff0d7819 */ /* 0x000fe2000001140c */
[----:B------:R-:W-:-:S03]  /*6010*/  IMAD.SHL.U32 R11, R12, 0x8, RZ ;  /* 0x000000080c0b7824 */ /* 0x000fc600078e00ff */
[----:B------:R-:W-:Y:S02]  /*6020*/  LEA.HI R13, R13, R12, RZ, 0x3 ;  /* 0x0000000c0d0d7211 */ /* 0x000fe400078f18ff */
[----:B------:R-:W-:Y:S02]  /*6030*/  LOP3.LUT R12, R193, 0x38, R11, 0xf8, !PT ;  /* 0x00000038c10c7812 */ /* 0x000fe400078ef80b */
[----:B------:R-:W-:Y:S02]  /*6040*/  SHF.L.U32 R13, R13, 0xa, RZ ;  /* 0x0000000a0d0d7819 */ /* 0x000fe400000006ff */
[----:B------:R-:W-:Y:S02]  /*6050*/  LOP3.LUT R12, R12, R14, RZ, 0x3c, !PT ;  /* 0x0000000e0c0c7212 */ /* 0x000fe400078e3cff */
[----:B------:R-:W-:-:S04]  /*6060*/  LOP3.LUT R13, R13, 0x7fffe000, RZ, 0xc0, !PT ;  /* 0x7fffe0000d0d7812 */ /* 0x000fc800078ec0ff */
[----:B------:R-:W-:Y:S01]  /*6070*/  IADD3 R12, R12, R13, R199 ;  /* 0x0000000d0c0c7210 */ /* 0x000fe20007ffe0c7 */
[----:B------:R-:W-:-:S04]  /*6080*/  IMAD R13, R155, 0x4000, R4 ;  /* 0x000040009b0d7824 */ /* 0x000fc800078e0204 */
[----:B------:R-:W-:Y:S02]  /*6090*/  IMAD R15, R155, 0x4000, R12 ;  /* 0x000040009b0f7824 */ /* 0x000fe400078e020c */
[----:B------:R-:W-:-:S03]  /*60a0*/  IMAD R13, R13, 0x2, R156 ;  /* 0x000000020d0d7824 */ /* 0x000fc600078e029c */
[----:B------:R-:W-:-:S03]  /*60b0*/  LEA R40, R15, R156, 0x1 ;  /* 0x0000009c0f287211 */ /* 0x000fc600078e08ff */
[----:B------:R-:W0:Y:S04]  /*60c0*/  LDS.128 R12, [R13+0x18400] ;  /* 0x018400000d0c7984 */ /* 0x000e280000000c00 */
[----:B------:R-:W4:Y:S01]  /*60d0*/  LDS.128 R40, [R40+0x18400] ;  /* 0x0184000028287984 */ /* 0x000f220000000c00 */
[----:B------:R-:W-:Y:S05]  /*60e0*/  @P3 BRA `(.L_x_7033) ;  /* 0x00000004005c3947 */ /* 0x000fea0003800000 */
[----:B------:R-:W-:Y:S02]  /*60f0*/  SHF.R.U64 R72, R48, 0x10, R49 ;  /* 0x0000001030487819 */ /* 0x000fe40000001231 */
[----:B------:R-:W-:Y:S01]  /*6100*/  SHF.R.U64 R48, R50, 0x10, R51 ;  /* 0x0000001032307819 */ /* 0x000fe20000001233 */
[----:B0-----:R-:W-:Y:S01]  /*6110*/  IMAD.MOV.U32 R50, RZ, RZ, R12 ;  /* 0x000000ffff327224 */ /* 0x001fe200078e000c */
[----:B------:R-:W-:Y:S01]  /*6120*/  SHF.R.U32.HI R74, RZ, 0x10, R53 ;  /* 0x00000010ff4a7819 */ /* 0x000fe20000011635 */
[----:B----4-:R-:W-:Y:S01]  /*6130*/  IMAD.MOV.U32 R12, RZ, RZ, R41 ;  /* 0x000000ffff0c7224 */ /* 0x010fe200078e0029 */
[----:B------:R-:W-:Y:S01]  /*6140*/  SHF.R.U32.HI R73, RZ, 0x10, R49 ;  /* 0x00000010ff497819 */ /* 0x000fe20000011631 */
[----:B------:R-:W-:Y:S01]  /*6150*/  HADD2.F32 R72, -RZ, R72.H0_H0 ;  /* 0x20000048ff487230 */ /* 0x000fe20000004100 */
[----:B------:R-:W-:Y:S01]  /*6160*/  SHF.R.U64 R52, R52, 0x10, R53 ;  /* 0x0000001034347819 */ /* 0x000fe20000001235 */
[----:B------:R-:W-:Y:S01]  /*6170*/  IMAD.MOV.U32 R53, RZ, RZ, R43 ;  /* 0x000000ffff357224 */ /* 0x000fe200078e002b */
[----:B------:R-:W-:Y:S01]  /*6180*/  SHF.R.U32.HI R105, RZ, 0x10, R51 ;  /* 0x00000010ff697819 */ /* 0x000fe20000011633 */
[----:B------:R-:W-:Y:S01]  /*6190*/  IMAD.MOV.U32 R51, RZ, RZ, R40 ;  /* 0x000000ffff337224 */ /* 0x000fe200078e0028 */
[--C-:B------:R-:W-:Y:S01]  /*61a0*/  SHF.R.U64 R49, R54, 0x10, R55.reuse ;  /* 0x0000001036317819 */ /* 0x100fe20000001237 */
[----:B------:R-:W-:Y:S01]  /*61b0*/  HADD2.F32 R40, -RZ, R12.H0_H0 ;  /* 0x2000000cff287230 */ /* 0x000fe20000004100 */
[----:B------:R-:W-:Y:S01]  /*61c0*/  SHF.R.U32.HI R75, RZ, 0x10, R55 ;  /* 0x00000010ff4b7819 */ /* 0x000fe20000011637 */
[--C-:B------:R-:W-:Y:S01]  /*61d0*/  HADD2.F32 R55, -RZ, R123.reuse.H0_H0 ;  /* 0x2000007bff377230 */ /* 0x100fe20000004100 */
[----:B------:R-:W-:Y:S01]  /*61e0*/  MOV R41, R15 ;  /* 0x0000000f00297202 */ /* 0x000fe20000000f00 */
[----:B------:R-:W-:-:S02]  /*61f0*/  HADD2.F32 R123, -RZ, R123.H1_H1 ;  /* 0x3000007bff7b7230 */ /* 0x000fc40000004100 */
[----:B------:R-:W-:Y:S02]  /*6200*/  HADD2.F32 R43, -RZ, R12.H1_H1 ;  /* 0x3000000cff2b7230 */ /* 0x000fe40000004100 */
[--C-:B------:R-:W-:Y:S02]  /*6210*/  HADD2.F32 R12, -RZ, R13.reuse.H0_H0 ;  /* 0x2000000dff0c7230 */ /* 0x100fe40000004100 */
[----:B------:R-:W-:Y:S02]  /*6220*/  HADD2.F32 R74, -RZ, R74.H0_H0 ;  /* 0x2000004aff4a7230 */ /* 0x000fe40000004100 */
[----:B------:R-:W-:Y:S02]  /*6230*/  HADD2.F32 R15, -RZ, R13.H1_H1 ;  /* 0x3000000dff0f7230 */ /* 0x000fe40000004100 */
[-C--:B------:R-:W-:Y:S01]  /*6240*/  FMUL.FTZ R13, R40, R123.reuse ;  /* 0x0000007b280d7220 */ /* 0x080fe20000410000 */
[----:B------:R-:W-:Y:S02]  /*6250*/  HADD2.F32 R54, -RZ, R73.H0_H0 ;  /* 0x20000049ff367230 */ /* 0x000fe40000004100 */
[C---:B------:R-:W-:Y:S01]  /*6260*/  FMUL.FTZ R123, R12.reuse, R123 ;  /* 0x0000007b0c7b7220 */ /* 0x040fe20000410000 */
[-C--:B------:R-:W-:Y:S01]  /*6270*/  FMUL.FTZ R104, R43, R74.reuse ;  /* 0x0000004a2b687220 */ /* 0x080fe20000410000 */
[C---:B------:R-:W-:Y:S01]  /*6280*/  FMUL.FTZ R74, R15.reuse, R74 ;  /* 0x0000004a0f4a7220 */ /* 0x040fe20000410000 */
[-C--:B------:R-:W-:Y:S01]  /*6290*/  FFMA.FTZ R12, R12, R55.reuse, -R13 ;  /* 0x000000370c0c7223 */ /* 0x080fe2000001080d */
[----:B------:R-:W-:Y:S01]  /*62a0*/  FFMA.FTZ R13, R40, R55, R123 ;  /* 0x00000037280d7223 */ /* 0x000fe2000001007b */
[-C--:B------:R-:W-:Y:S01]  /*62b0*/  FFMA.FTZ R15, R15, R54.reuse, -R104 ;  /* 0x000000360f0f7223 */ /* 0x080fe20000010868 */
[----:B------:R-:W-:Y:S01]  /*62c0*/  FFMA.FTZ R40, R43, R54, R74 ;  /* 0x000000362b287223 */ /* 0x000fe2000001004a */
[----:B------:R-:W-:-:S02]  /*62d0*/  HADD2.F32 R73, -RZ, R122.H1_H1 ;  /* 0x3000007aff497230 */ /* 0x000fc40000004100 */
[--C-:B------:R-:W-:Y:S01]  /*62e0*/  HADD2.F32 R54, -RZ, R53.reuse.H0_H0 ;  /* 0x20000035ff367230 */ /* 0x100fe20000004100 */
[----:B------:R-:W-:Y:S01]  /*62f0*/  F2FP.F16.F32.PACK_AB R15, R15, R12 ;  /* 0x0000000c0f0f723e */ /* 0x000fe200000000ff */
[----:B------:R-:W-:Y:S02]  /*6300*/  HADD2.F32 R53, -RZ, R53.H1_H1 ;  /* 0x30000035ff357230 */ /* 0x000fe40000004100 */
[----:B------:R-:W-:Y:S02]  /*6310*/  HADD2.F32 R104, -RZ, R75.H0_H0 ;  /* 0x2000004bff687230 */ /* 0x000fe40000004100 */
[----:B---3--:R-:W-:Y:S01]  /*6320*/  FMUL.FTZ R106, R54, R73 ;  /* 0x00000049366a7220 */ /* 0x008fe20000410000 */
[----:B------:R-:W-:Y:S02]  /*6330*/  HADD2.F32 R55, -RZ, R120.H1_H1 ;  /* 0x30000078ff377230 */ /* 0x000fe40000004100 */
[--C-:B------:R-:W-:Y:S02]  /*6340*/  HADD2.F32 R43, -RZ, R41.reuse.H0_H0 ;  /* 0x20000029ff2b7230 */ /* 0x100fe40000004100 */
[----:B------:R-:W-:Y:S01]  /*6350*/  FMUL.FTZ R124, R53, R104 ;  /* 0x00000068357c7220 */ /* 0x000fe20000410000 */
[----:B------:R-:W-:-:S02]  /*6360*/  HADD2.F32 R41, -RZ, R41.H1_H1 ;  /* 0x30000029ff297230 */ /* 0x000fc40000004100 */
[----:B------:R-:W-:Y:S02]  /*6370*/  HADD2.F32 R74, -RZ, R105.H0_H0 ;  /* 0x20000069ff4a7230 */ /* 0x000fe40000004100 */
[C---:B------:R-:W-:Y:S01]  /*6380*/  FMUL.FTZ R73, R43.reuse, R73 ;  /* 0x000000492b497220 */ /* 0x040fe20000410000 */
[-C--:B------:R-:W-:Y:S01]  /*6390*/  FFMA.FTZ R106, R43, R55.reuse, -R106 ;  /* 0x000000372b6a7223 */ /* 0x080fe2000001086a */
[C---:B------:R-:W-:Y:S01]  /*63a0*/  FMUL.FTZ R104, R41.reuse, R104 ;  /* 0x0000006829687220 */ /* 0x040fe20000410000 */
[----:B------:R-:W-:Y:S02]  /*63b0*/  HADD2.F32 R122, -RZ, R122.H0_H0 ;  /* 0x2000007aff7a7230 */ /* 0x000fe40000004100 */
[----:B------:R-:W-:Y:S01]  /*63c0*/  FFMA.FTZ R105, R41, R74, -R124 ;  /* 0x0000004a29697223 */ /* 0x000fe2000001087c */
[----:B------:R-:W-:Y:S02]  /*63d0*/  HADD2.F32 R43, -RZ, R51.H0_H0 ;  /* 0x20000033ff2b7230 */ /* 0x000fe40000004100 */
[----:B------:R-:W-:Y:S01]  /*63e0*/  FFMA.FTZ R75, R54, R55, R73 ;  /* 0x00000037364b7223 */ /* 0x000fe20000010049 */
[----:B------:R-:W-:-:S02]  /*63f0*/  HADD2.F32 R52, -RZ, R52.H0_H0 ;  /* 0x20000034ff347230 */ /* 0x000fc40000004100 */
[----:B------:R-:W-:Y:S01]  /*6400*/  FFMA.FTZ R104, R53, R74, R104 ;  /* 0x0000004a35687223 */ /* 0x000fe20000010068 */
[--C-:B------:R-:W-:Y:S02]  /*6410*/  HADD2.F32 R41, -RZ, R50.reuse.H0_H0 ;  /* 0x20000032ff297230 */ /* 0x100fe40000004100 */
[----:B------:R-:W-:Y:S01]  /*6420*/  FMUL.FTZ R54, R43, R122 ;  /* 0x0000007a2b367220 */ /* 0x000fe20000410000 */
[----:B------:R-:W-:Y:S01]  /*6430*/  HADD2.F32 R51, -RZ, R51.H1_H1 ;  /* 0x30000033ff337230 */ /* 0x000fe20000004100 */
[----:B------:R-:W-:Y:S01]  /*6440*/  F2FP.F16.F32.PACK_AB R105, R105, R106 ;  /* 0x0000006a6969723e */ /* 0x000fe200000000ff */
[----:B------:R-:W-:Y:S02]  /*6450*/  HADD2.F32 R50, -RZ, R50.H1_H1 ;  /* 0x30000032ff327230 */ /* 0x000fe40000004100 */
[----:B------:R-:W-:Y:S01]  /*6460*/  FMUL.FTZ R122, R41, R122 ;  /* 0x0000007a297a7220 */ /* 0x000fe20000410000 */
[----:B------:R-:W-:Y:S02]  /*6470*/  HADD2.F32 R120, -RZ, R120.H0_H0 ;  /* 0x20000078ff787230 */ /* 0x000fe40000004100 */
[-C--:B------:R-:W-:Y:S01]  /*6480*/  FMUL.FTZ R53, R51, R52.reuse ;  /* 0x0000003433357220 */ /* 0x080fe20000410000 */
[----:B------:R-:W-:-:S02]  /*6490*/  FMUL.FTZ R52, R50, R52 ;  /* 0x0000003432347220 */ /* 0x000fc40000410000 */
[-C--:B------:R-:W-:Y:S01]  /*64a0*/  FFMA.FTZ R122, R43, R120.reuse, R122 ;  /* 0x000000782b7a7223 */ /* 0x080fe2000001007a */
[----:B------:R-:W-:Y:S01]  /*64b0*/  FFMA.FTZ R54, R41, R120, -R54 ;  /* 0x0000007829367223 */ /* 0x000fe20000010836 */
[-C--:B------:R-:W-:Y:S01]  /*64c0*/  FFMA.FTZ R55, R51, R72.reuse, R52 ;  /* 0x0000004833377223 */ /* 0x080fe20000010034 */
[----:B------:R-:W-:Y:S02]  /*64d0*/  HADD2.F32 R43, -RZ, R42.H0_H0 ;  /* 0x2000002aff2b7230 */ /* 0x000fe40000004100 */
[----:B------:R-:W-:Y:S01]  /*64e0*/  FFMA.FTZ R53, R50, R72, -R53 ;  /* 0x0000004832357223 */ /* 0x000fe20000010835 */
[----:B------:R-:W-:Y:S02]  /*64f0*/  HADD2.F32 R52, -RZ, R121.H1_H1 ;  /* 0x30000079ff347230 */ /* 0x000fe40000004100 */
[----:B------:R-:W-:Y:S02]  /*6500*/  HADD2.F32 R51, -RZ, R49.H0_H0 ;  /* 0x20000031ff337230 */ /* 0x000fe40000004100 */
[----:B------:R-:W-:Y:S01]  /*6510*/  HADD2.F32 R41, -RZ, R14.H0_H0 ;  /* 0x2000000eff297230 */ /* 0x000fe20000004100 */
[----:B------:R-:W-:Y:S01]  /*6520*/  F2FP.F16.F32.PACK_AB R12, R53, R54 ;  /* 0x00000036350c723e */ /* 0x000fe200000000ff */
[----:B------:R-:W-:-:S02]  /*6530*/  HADD2.F32 R42, -RZ, R42.H1_H1 ;  /* 0x3000002aff2a7230 */ /* 0x000fc40000004100 */
[----:B------:R-:W-:Y:S02]  /*6540*/  HADD2.F32 R14, -RZ, R14.H1_H1 ;  /* 0x3000000eff0e7230 */ /* 0x000fe40000004100 */
[----:B------:R-:W-:Y:S02]  /*6550*/  HADD2.F32 R49, -RZ, R48.H0_H0 ;  /* 0x20000030ff317230 */ /* 0x000fe40000004100 */
[-C--:B------:R-:W-:Y:S01]  /*6560*/  FMUL.FTZ R48, R43, R52.reuse ;  /* 0x000000342b307220 */ /* 0x080fe20000410000 */
[----:B------:R-:W-:Y:S02]  /*6570*/  HADD2.F32 R50, -RZ, R121.H0_H0 ;  /* 0x20000079ff327230 */ /* 0x000fe40000004100 */
[-C--:B------:R-:W-:Y:S01]  /*6580*/  FMUL.FTZ R73, R42, R51.reuse ;  /* 0x000000332a497220 */ /* 0x080fe20000410000 */
[C---:B------:R-:W-:Y:S01]  /*6590*/  FMUL.FTZ R52, R41.reuse, R52 ;  /* 0x0000003429347220 */ /* 0x040fe20000410000 */
[----:B------:R-:W-:Y:S01]  /*65a0*/  FMUL.FTZ R51, R14, R51 ;  /* 0x000000330e337220 */ /* 0x000fe20000410000 */
[----:B------:R-:W-:-:S02]  /*65b0*/  FFMA.FTZ R48, R41, R50, -R48 ;  /* 0x0000003229307223 */ /* 0x000fc40000010830 */
[----:B------:R-:W-:Y:S01]  /*65c0*/  FFMA.FTZ R52, R43, R50, R52 ;  /* 0x000000322b347223 */ /* 0x000fe20000010034 */
[-C--:B------:R-:W-:Y:S01]  /*65d0*/  FFMA.FTZ R73, R14, R49.reuse, -R73 ;  /* 0x000000310e497223 */ /* 0x080fe20000010849 */
[----:B------:R-:W-:Y:S01]  /*65e0*/  FFMA.FTZ R51, R42, R49, R51 ;  /* 0x000000312a337223 */ /* 0x000fe20000010033 */
[----:B------:R-:W-:Y:S01]  /*65f0*/  F2FP.F16.F32.PACK_AB R41, R40, R13 ;  /* 0x0000000d2829723e */ /* 0x000fe200000000ff */
[----:B------:R-:W-:Y:S01]  /*6600*/  IMAD.MOV.U32 R13, RZ, RZ, R15 ;  /* 0x000000ffff0d7224 */ /* 0x000fe200078e000f */
[----:B------:R-:W-:Y:S01]  /*6610*/  F2FP.F16.F32.PACK_AB R43, R104, R75 ;  /* 0x0000004b682b723e */ /* 0x000fe200000000ff */
[----:B------:R-:W-:Y:S01]  /*6620*/  IMAD.MOV.U32 R15, RZ, RZ, R105 ;  /* 0x000000ffff0f7224 */ /* 0x000fe200078e0069 */
[----:B------:R-:W-:Y:S02]  /*6630*/  F2FP.F16.F32.PACK_AB R40, R55, R122 ;  /* 0x0000007a3728723e */ /* 0x000fe400000000ff */
[----:B------:R-:W-:Y:S02]  /*6640*/  F2FP.F16.F32.PACK_AB R14, R73, R48 ;  /* 0x00000030490e723e */ /* 0x000fe400000000ff */
[----:B------:R-:W-:-:S07]  /*6650*/  F2FP.F16.F32.PACK_AB R42, R51, R52 ;  /* 0x00000034332a723e */ /* 0x000fce00000000ff */
.L_x_7033:
[----:B------:R-:W-:Y:S05]  /*6660*/  BSYNC B2 ;  /* 0x0000000000027941 */ /* 0x000fea0003800000 */
.L_x_7032:
[----:B------:R-:W-:Y:S01]  /*6670*/  ISETP.GE.AND P4, PT, R11, R110, PT ;  /* 0x0000006e0b00720c */ /* 0x000fe20003f86270 */
[----:B0-----:R0:W-:-:S12]  /*6680*/  ST.E.128 desc[UR42][R44.64], R12 ;  /* 0x0000000c2c007985 */ /* 0x0011d8000c101d2a */
[----:B------:R-:W-:-:S05]  /*6690*/  @!P4 IMAD.WIDE R46, R11, 0x2, R46 ;  /* 0x000000020b2ec825 */ /* 0x000fca00078e022e */
[----:B----4-:R0:W-:Y:S02]  /*66a0*/  @!P4 ST.E.128 desc[UR42][R46.64], R40 ;  /* 0x000000282e00c985 */ /* 0x0101e4000c101d2a */
.L_x_7031:
[----:B------:R-:W-:Y:S05]  /*66b0*/  BSYNC B1 ;  /* 0x0000000000017941 */ /* 0x000fea0003800000 */
.L_x_7030:
[----:B------:R-:W-:-:S03]  /*66c0*/  UMOV UR4, 0xffffffff ;  /* 0xffffffff00047882 */ /* 0x000fc60000000000 */
[----:B------:R-:W-:Y:S05]  /*66d0*/  BRA.DIV UR4, `(.L_x_7034) ;  /* 0x0000015a04047947 */ /* 0x000fea000b800000 */
[----:B0-----:R0:W0:Y:S04]  /*66e0*/  SHFL.IDX PT, R47, R108, 0x2, 0x181f ;  /* 0x00581f006c2f7f89 */ /* 0x00102800000e0000 */
[----:B------:R0:W0:Y:S02]  /*66f0*/  SHFL.IDX PT, R46, R109, 0x2, 0x181f ;  /* 0x00581f006d2e7f89 */ /* 0x00002400000e0000 */
.L_x_7318:
[----:B------:R-:W-:Y:S01]  /*6700*/  IADD3 R11, R153, 0x40, RZ ;  /* 0x00000040990b7810 */ /* 0x000fe20007ffe0ff */
[----:B------:R-:W-:Y:S03]  /*6710*/  BSSY B1, `(.L_x_7035) ;  /* 0x0000075000017945 */ /* 0x000fe60003800000 */
        /* <DEDUP_REMOVED lines=13> */
[----:B------:R-:W-:-:S03]  /*67f0*/  LOP3.LUT R12, R192, 0x38, R11, 0xf8, !PT ;  /* 0x00000038c00c7812 */ /* 0x000fc600078ef80b */
[----:B------:R-:W-:Y:S01]  /*6800*/  IMAD.SHL.U32 R14, R13, 0x400, RZ ;  /* 0x000004000d0e7824 */ /* 0x000fe200078e00ff */
[----:B------:R-:W-:-:S04]  /*6810*/  LOP3.LUT R13, R12, R15, RZ, 0x3c, !PT ;  /* 0x0000000f0c0d7212 */ /* 0x000fc800078e3cff */
[----:B------:R-:W-:-:S04]  /*6820*/  LOP3.LUT R12, R14, 0x7fffe000, RZ, 0xc0, !PT ;  /* 0x7fffe0000e0c7812 */ /* 0x000fc800078ec0ff */
[----:B------:R-:W-:Y:S01]  /*6830*/  IADD3 R12, R13, R12, R198 ;  /* 0x0000000c0d0c7210 */ /* 0x000fe20007ffe0c6 */
[----:B------:R-:W-:-:S03]  /*6840*/  IMAD R13, R155, 0x4000, R5 ;  /* 0x000040009b0d7824 */ /* 0x000fc600078e0205 */
[----:B------:R-:W-:Y:S01]  /*6850*/  LEA R15, R155, R12, 0xe ;  /* 0x0000000c9b0f7211 */ /* 0x000fe200078e70ff */
[----:B------:R-:W-:-:S04]  /*6860*/  IMAD R13, R13, 0x2, R156 ;  /* 0x000000020d0d7824 */ /* 0x000fc800078e029c */
[----:B------:R-:W-:Y:S02]  /*6870*/  IMAD R40, R15, 0x2, R156 ;  /* 0x000000020f287824 */ /* 0x000fe400078e029c */
[----:B------:R-:W0:Y:S04]  /*6880*/  LDS.128 R12, [R13+0x18400] ;  /* 0x018400000d0c7984 */ /* 0x000e280000000c00 */
[----:B------:R-:W4:Y:S01]  /*6890*/  LDS.128 R40, [R40+0x18400] ;  /* 0x0184000028287984 */ /* 0x000f220000000c00 */
[----:B------:R-:W-:Y:S05]  /*68a0*/  @P3 BRA `(.L_x_7038) ;  /* 0x0000000400583947 */ /* 0x000fea0003800000 */
[----:B------:R-:W-:Y:S01]  /*68b0*/  SHF.R.U32.HI R54, RZ, 0x10, R61 ;  /* 0x00000010ff367819 */ /* 0x000fe2000001163d */
[----:B----4-:R-:W-:Y:S01]  /*68c0*/  IMAD.MOV.U32 R49, RZ, RZ, R40 ;  /* 0x000000ffff317224 */ /* 0x010fe200078e0028 */
[----:B0-----:R-:W-:Y:S01]  /*68d0*/  MOV R40, R14 ;  /* 0x0000000e00287202 */ /* 0x001fe20000000f00 */
[----:B------:R-:W-:Y:S01]  /*68e0*/  IMAD.MOV.U32 R50, RZ, RZ, R42 ;  /* 0x000000ffff327224 */ /* 0x000fe200078e002a */
[--C-:B------:R-:W-:Y:S01]  /*68f0*/  SHF.R.U32.HI R52, RZ, 0x10, R57.reuse ;  /* 0x00000010ff347819 */ /* 0x100fe20000011639 */
[----:B------:R-:W-:Y:S01]  /*6900*/  HADD2.F32 R53, -RZ, R119.H1_H1 ;  /* 0x30000077ff357230 */ /* 0x000fe20000004100 */
[----:B------:R-:W-:Y:S01]  /*6910*/  SHF.R.U64 R73, R56, 0x10, R57 ;  /* 0x0000001038497819 */ /* 0x000fe20000001239 */
[----:B------:R-:W-:Y:S01]  /*6920*/  HADD2.F32 R42, -RZ, R41.H0_H0 ;  /* 0x20000029ff2a7230 */ /* 0x000fe20000004100 */
[----:B------:R-:W-:Y:S01]  /*6930*/  SHF.R.U64 R72, R60, 0x10, R61 ;  /* 0x000000103c487819 */ /* 0x000fe2000000123d */
[----:B------:R-:W-:Y:S01]  /*6940*/  HADD2.F32 R14, -RZ, R13.H0_H0 ;  /* 0x2000000dff0e7230 */ /* 0x000fe20000004100 */
[----:B------:R-:W-:Y:S01]  /*6950*/  SHF.R.U64 R48, R58, 0x10, R59 ;  /* 0x000000103a307819 */ /* 0x000fe2000000123b */
[----:B------:R-:W-:-:S02]  /*6960*/  HADD2.F32 R41, -RZ, R41.H1_H1 ;  /* 0x30000029ff297230 */ /* 0x000fc40000004100 */
[-C--:B------:R-:W-:Y:S01]  /*6970*/  FMUL.FTZ R55, R42, R53.reuse ;  /* 0x000000352a377220 */ /* 0x080fe20000410000 */
[----:B------:R-:W-:Y:S02]  /*6980*/  HADD2.F32 R54, -RZ, R54.H0_H0 ;  /* 0x20000036ff367230 */ /* 0x000fe40000004100 */
[----:B------:R-:W-:Y:S01]  /*6990*/  FMUL.FTZ R53, R14, R53 ;  /* 0x000000350e357220 */ /* 0x000fe20000410000 */
[----:B------:R-:W-:Y:S01]  /*69a0*/  HADD2.F32 R51, -RZ, R117.H1_H1 ;  /* 0x30000075ff337230 */ /* 0x000fe20000004100 */
[----:B------:R-:W-:Y:S01]  /*69b0*/  SHF.R.U32.HI R58, RZ, 0x10, R59 ;  /* 0x00000010ff3a7819 */ /* 0x000fe2000001163b */
[----:B------:R-:W-:Y:S02]  /*69c0*/  HADD2.F32 R13, -RZ, R13.H1_H1 ;  /* 0x3000000dff0d7230 */ /* 0x000fe40000004100 */
[-C--:B------:R-:W-:Y:S01]  /*69d0*/  FMUL.FTZ R56, R41, R54.reuse ;  /* 0x0000003629387220 */ /* 0x080fe20000410000 */
[----:B------:R-:W-:Y:S01]  /*69e0*/  HADD2.F32 R52, -RZ, R52.H0_H0 ;  /* 0x20000034ff347230 */ /* 0x000fe20000004100 */
[----:B------:R-:W-:Y:S01]  /*69f0*/  SHF.R.U64 R61, R62, 0x10, R63 ;  /* 0x000000103e3d7819 */ /* 0x000fe2000000123f */
[-C--:B------:R-:W-:Y:S01]  /*6a00*/  FFMA.FTZ R55, R14, R51.reuse, -R55 ;  /* 0x000000330e377223 */ /* 0x080fe20000010837 */
[----:B------:R-:W-:Y:S01]  /*6a10*/  FFMA.FTZ R53, R42, R51, R53 ;  /* 0x000000332a357223 */ /* 0x000fe20000010035 */
[----:B------:R-:W-:Y:S01]  /*6a20*/  SHF.R.U32.HI R62, RZ, 0x10, R63 ;  /* 0x00000010ff3e7819 */ /* 0x000fe2000001163f */
[C---:B------:R-:W-:Y:S01]  /*6a30*/  FMUL.FTZ R54, R13.reuse, R54 ;  /* 0x000000360d367220 */ /* 0x040fe20000410000 */
[----:B------:R-:W-:Y:S01]  /*6a40*/  FFMA.FTZ R56, R13, R52, -R56 ;  /* 0x000000340d387223 */ /* 0x000fe20000010838 */
[----:B------:R-:W-:-:S02]  /*6a50*/  HADD2.F32 R51, -RZ, R118.H1_H1 ;  /* 0x30000076ff337230 */ /* 0x000fc40000004100 */
[----:B------:R-:W-:Y:S02]  /*6a60*/  HADD2.F32 R14, -RZ, R43.H0_H0 ;  /* 0x2000002bff0e7230 */ /* 0x000fe40000004100 */
[----:B------:R-:W-:Y:S01]  /*6a70*/  FFMA.FTZ R54, R41, R52, R54 ;  /* 0x0000003429367223 */ /* 0x000fe20000010036 */
[----:B------:R-:W-:Y:S02]  /*6a80*/  HADD2.F32 R13, -RZ, R15.H0_H0 ;  /* 0x2000000fff0d7230 */ /* 0x000fe40000004100 */
[----:B------:R-:W-:Y:S02]  /*6a90*/  HADD2.F32 R42, -RZ, R58.H0_H0 ;  /* 0x2000003aff2a7230 */ /* 0x000fe40000004100 */
[-C--:B------:R-:W-:Y:S01]  /*6aa0*/  FMUL.FTZ R58, R14, R51.reuse ;  /* 0x000000330e3a7220 */ /* 0x080fe20000410000 */
[----:B------:R-:W-:Y:S02]  /*6ab0*/  HADD2.F32 R41, -RZ, R116.H1_H1 ;  /* 0x30000074ff297230 */ /* 0x000fe40000004100 */
[----:B------:R-:W-:Y:S01]  /*6ac0*/  FMUL.FTZ R51, R13, R51 ;  /* 0x000000330d337220 */ /* 0x000fe20000410000 */
[----:B------:R-:W-:Y:S01]  /*6ad0*/  HADD2.F32 R43, -RZ, R43.H1_H1 ;  /* 0x3000002bff2b7230 */ /* 0x000fe20000004100 */
[----:B------:R-:W-:Y:S01]  /*6ae0*/  F2FP.F16.F32.PACK_AB R53, R54, R53 ;  /* 0x000000353635723e */ /* 0x000fe200000000ff */
[----:B------:R-:W-:-:S02]  /*6af0*/  HADD2.F32 R52, -RZ, R62.H0_H0 ;  /* 0x2000003eff347230 */ /* 0x000fc40000004100 */
[-C--:B------:R-:W-:Y:S01]  /*6b00*/  FFMA.FTZ R57, R14, R41.reuse, R51 ;  /* 0x000000290e397223 */ /* 0x080fe20000010033 */
[----:B------:R-:W-:Y:S02]  /*6b10*/  HADD2.F32 R15, -RZ, R15.H1_H1 ;  /* 0x3000000fff0f7230 */ /* 0x000fe40000004100 */
[----:B------:R-:W-:Y:S01]  /*6b20*/  FFMA.FTZ R58, R13, R41, -R58 ;  /* 0x000000290d3a7223 */ /* 0x000fe2000001083a */
[----:B------:R-:W-:Y:S02]  /*6b30*/  HADD2.F32 R119, -RZ, R119.H0_H0 ;  /* 0x20000077ff777230 */ /* 0x000fe40000004100 */
[-C--:B------:R-:W-:Y:S01]  /*6b40*/  FMUL.FTZ R60, R43, R52.reuse ;  /* 0x000000342b3c7220 */ /* 0x080fe20000410000 */
[----:B------:R-:W-:Y:S02]  /*6b50*/  HADD2.F32 R14, -RZ, R49.H0_H0 ;  /* 0x20000031ff0e7230 */ /* 0x000fe40000004100 */
[----:B------:R-:W-:Y:S01]  /*6b60*/  FMUL.FTZ R52, R15, R52 ;  /* 0x000000340f347220 */ /* 0x000fe20000410000 */
[----:B------:R-:W-:-:S02]  /*6b70*/  HADD2.F32 R41, -RZ, R72.H0_H0 ;  /* 0x20000048ff297230 */ /* 0x000fc40000004100 */
[-C--:B------:R-:W-:Y:S01]  /*6b80*/  FFMA.FTZ R59, R15, R42.reuse, -R60 ;  /* 0x0000002a0f3b7223 */ /* 0x080fe2000001083c */
[----:B------:R-:W-:Y:S02]  /*6b90*/  HADD2.F32 R49, -RZ, R49.H1_H1 ;  /* 0x30000031ff317230 */ /* 0x000fe40000004100 */
[----:B------:R-:W-:Y:S01]  /*6ba0*/  FFMA.FTZ R60, R43, R42, R52 ;  /* 0x0000002a2b3c7223 */ /* 0x000fe20000010034 */
[----:B------:R-:W-:Y:S02]  /*6bb0*/  HADD2.F32 R117, -RZ, R117.H0_H0 ;  /* 0x20000075ff757230 */ /* 0x000fe40000004100 */
[----:B------:R-:W-:Y:S01]  /*6bc0*/  FMUL.FTZ R42, R14, R119 ;  /* 0x000000770e2a7220 */ /* 0x000fe20000410000 */
[--C-:B------:R-:W-:Y:S02]  /*6bd0*/  HADD2.F32 R13, -RZ, R12.reuse.H0_H0 ;  /* 0x2000000cff0d7230 */ /* 0x100fe40000004100 */
[----:B------:R-:W-:Y:S01]  /*6be0*/  FMUL.FTZ R43, R49, R41 ;  /* 0x00000029312b7220 */ /* 0x000fe20000410000 */
[----:B------:R-:W-:Y:S01]  /*6bf0*/  HADD2.F32 R12, -RZ, R12.H1_H1 ;  /* 0x3000000cff0c7230 */ /* 0x000fe20000004100 */
[----:B------:R-:W-:Y:S01]  /*6c00*/  F2FP.F16.F32.PACK_AB R57, R60, R57 ;  /* 0x000000393c39723e */ /* 0x000fe200000000ff */
[----:B------:R-:W-:-:S02]  /*6c10*/  HADD2.F32 R15, -RZ, R73.H0_H0 ;  /* 0x20000049ff0f7230 */ /* 0x000fc40000004100 */
[C---:B------:R-:W-:Y:S01]  /*6c20*/  FMUL.FTZ R119, R13.reuse, R119 ;  /* 0x000000770d777220 */ /* 0x040fe20000410000 */
[----:B------:R-:W-:Y:S01]  /*6c30*/  FFMA.FTZ R42, R13, R117, -R42 ;  /* 0x000000750d2a7223 */ /* 0x000fe2000001082a */
[C---:B------:R-:W-:Y:S01]  /*6c40*/  FMUL.FTZ R52, R12.reuse, R41 ;  /* 0x000000290c347220 */ /* 0x040fe20000410000 */
[----:B------:R-:W-:Y:S02]  /*6c50*/  HADD2.F32 R13, -RZ, R50.H0_H0 ;  /* 0x20000032ff0d7230 */ /* 0x000fe40000004100 */
[-C--:B------:R-:W-:Y:S01]  /*6c60*/  FFMA.FTZ R43, R12, R15.reuse, -R43 ;  /* 0x0000000f0c2b7223 */ /* 0x080fe2000001082b */
[----:B------:R-:W-:Y:S02]  /*6c70*/  HADD2.F32 R118, -RZ, R118.H0_H0 ;  /* 0x20000076ff767230 */ /* 0x000fe40000004100 */
[----:B------:R-:W-:Y:S01]  /*6c80*/  FFMA.FTZ R52, R49, R15, R52 ;  /* 0x0000000f31347223 */ /* 0x000fe20000010034 */
[----:B------:R-:W-:Y:S02]  /*6c90*/  HADD2.F32 R41, -RZ, R61.H0_H0 ;  /* 0x2000003dff297230 */ /* 0x000fe40000004100 */
[----:B------:R-:W-:Y:S01]  /*6ca0*/  FFMA.FTZ R119, R14, R117, R119 ;  /* 0x000000750e777223 */ /* 0x000fe20000010077 */
[----:B------:R-:W-:-:S02]  /*6cb0*/  HADD2.F32 R12, -RZ, R40.H0_H0 ;  /* 0x20000028ff0c7230 */ /* 0x000fc40000004100 */
[CC--:B------:R-:W-:Y:S01]  /*6cc0*/  FMUL.FTZ R49, R13.reuse, R118.reuse ;  /* 0x000000760d317220 */ /* 0x0c0fe20000410000 */
[----:B------:R-:W-:Y:S02]  /*6cd0*/  HADD2.F32 R50, -RZ, R50.H1_H1 ;  /* 0x30000032ff327230 */ /* 0x000fe40000004100 */
[----:B------:R-:W-:Y:S02]  /*6ce0*/  HADD2.F32 R40, -RZ, R40.H1_H1 ;  /* 0x30000028ff287230 */ /* 0x000fe40000004100 */
[----:B------:R-:W-:Y:S01]  /*6cf0*/  FMUL.FTZ R118, R12, R118 ;  /* 0x000000760c767220 */ /* 0x000fe20000410000 */
[----:B------:R-:W-:Y:S02]  /*6d00*/  HADD2.F32 R116, -RZ, R116.H0_H0 ;  /* 0x20000074ff747230 */ /* 0x000fe40000004100 */
        /* <DEDUP_REMOVED lines=8> */
[----:B------:R-:W-:-:S02]  /*6d90*/  F2FP.F16.F32.PACK_AB R12, R43, R42 ;  /* 0x0000002a2b0c723e */ /* 0x000fc400000000ff */
[----:B------:R-:W-:Y:S02]  /*6da0*/  F2FP.F16.F32.PACK_AB R13, R56, R55 ;  /* 0x00000037380d723e */ /* 0x000fe400000000ff */
[----:B------:R-:W-:Y:S01]  /*6db0*/  F2FP.F16.F32.PACK_AB R14, R40, R49 ;  /* 0x00000031280e723e */ /* 0x000fe200000000ff */
[----:B------:R-:W-:Y:S01]  /*6dc0*/  IMAD.MOV.U32 R40, RZ, RZ, R52 ;  /* 0x000000ffff287224 */ /* 0x000fe200078e0034 */
[----:B------:R-:W-:Y:S01]  /*6dd0*/  F2FP.F16.F32.PACK_AB R42, R41, R118 ;  /* 0x00000076292a723e */ /* 0x000fe200000000ff */
[----:B------:R-:W-:Y:S01]  /*6de0*/  IMAD.MOV.U32 R41, RZ, RZ, R53 ;  /* 0x000000ffff297224 */ /* 0x000fe200078e0035 */
[----:B------:R-:W-:Y:S02]  /*6df0*/  F2FP.F16.F32.PACK_AB R15, R59, R58 ;  /* 0x0000003a3b0f723e */ /* 0x000fe400000000ff */
[----:B------:R-:W-:-:S07]  /*6e00*/  MOV R43, R57 ;  /* 0x00000039002b7202 */ /* 0x000fce0000000f00 */
.L_x_7038:
[----:B------:R-:W-:Y:S05]  /*6e10*/  BSYNC B2 ;  /* 0x0000000000027941 */ /* 0x000fea0003800000 */
.L_x_7037:
[----:B------:R-:W-:Y:S01]  /*6e20*/  ISETP.GE.AND P4, PT, R11, R110, PT ;  /* 0x0000006e0b00720c */ /* 0x000fe20003f86270 */
[----:B0-----:R0:W-:-:S12]  /*6e30*/  ST.E.128 desc[UR42][R44.64], R12 ;  /* 0x0000000c2c007985 */ /* 0x0011d8000c101d2a */
[----:B------:R-:W-:-:S05]  /*6e40*/  @!P4 IMAD.WIDE R46, R11, 0x2, R46 ;  /* 0x000000020b2ec825 */ /* 0x000fca00078e022e */
[----:B----4-:R0:W-:Y:S02]  /*6e50*/  @!P4 ST.E.128 desc[UR42][R46.64], R40 ;  /* 0x000000282e00c985 */ /* 0x0101e4000c101d2a */
.L_x_7036:
[----:B------:R-:W-:Y:S05]  /*6e60*/  BSYNC B1 ;  /* 0x0000000000017941 */ /* 0x000fea0003800000 */
.L_x_7035:
[----:B------:R-:W-:-:S03]  /*6e70*/  UMOV UR4, 0xffffffff ;  /* 0xffffffff00047882 */ /* 0x000fc60000000000 */
[----:B------:R-:W-:Y:S05]  /*6e80*/  BRA.DIV UR4, `(.L_x_7039) ;  /* 0x0000015204647947 */ /* 0x000fea000b800000 */
[----:B0-----:R-:W0:Y:S04]  /*6e90*/  SHFL.IDX PT, R108, R108, 0x3, 0x181f ;  /* 0x00781f006c6c7f89 */ /* 0x001e2800000e0000 */
[----:B------:R-:W0:Y:S02]  /*6ea0*/  SHFL.IDX PT, R109, R109, 0x3, 0x181f ;  /* 0x00781f006d6d7f89 */ /* 0x000e2400000e0000 */
.L_x_7322:
[----:B------:R-:W-:-:S05]  /*6eb0*/  VIADD R11, R153, 0x60 ;  /* 0x00000060990b7836 */ /* 0x000fca0000000000 */
[----:B------:R-:W-:-:S13]  /*6ec0*/  ISETP.GE.OR P4, PT, R11, R98, P1 ;  /* 0x000000620b00720c */ /* 0x000fda0000f86670 */
[----:B------:R-:W-:Y:S05]  /*6ed0*/  @P4 BRA `(.L_x_7012) ;  /* 0x0000000c007c4947 */ /* 0x000fea0003800000 */
[----:B------:R-:W-:Y:S01]  /*6ee0*/  SEL R112, R37, R112, !P0 ;  /* 0x0000007025707207 */ /* 0x000fe20004000000 */
[----:B------:R-:W-:Y:S01]  /*6ef0*/  BSSY B1, `(.L_x_7040) ;  /* 0x000006c000017945 */ /* 0x000fe20003800000 */
[----:B----4-:R-:W-:Y:S02]  /*6f00*/  SHF.R.U32.HI R14, RZ, 0x3, R159 ;  /* 0x00000003ff0e7819 */ /* 0x010fe4000001169f */
[----:B------:R-:W-:Y:S02]  /*6f10*/  SHF.R.S32.HI R11, RZ, 0x1f, R112 ;  /* 0x0000001fff0b7819 */ /* 0x000fe40000011470 */
[----:B0-----:R-:W-:Y:S02]  /*6f20*/  LEA R44, P4, R77, R109, 0x1 ;  /* 0x0000006d4d2c7211 */ /* 0x001fe400078808ff */
        /* <DEDUP_REMOVED lines=10> */
[----:B------:R-:W-:Y:S02]  /*6fd0*/  IADD3 R12, R12, R13, R197 ;  /* 0x0000000d0c0c7210 */ /* 0x000fe40007ffe0c5 */
[----:B------:R-:W-:-:S03]  /*6fe0*/  LEA R13, R155, R6, 0xe ;  /* 0x000000069b0d7211 */ /* 0x000fc600078e70ff */
[----:B------:R-:W-:Y:S02]  /*6ff0*/  IMAD R15, R155, 0x4000, R12 ;  /* 0x000040009b0f7824 */ /* 0x000fe400078e020c */
[--C-:B------:R-:W-:Y:S02]  /*7000*/  IMAD R13, R13, 0x2, R156.reuse ;  /* 0x000000020d0d7824 */ /* 0x100fe400078e029c */
[----:B------:R-:W-:-:S04]  /*7010*/  IMAD R40, R15, 0x2, R156 ;  /* 0x000000020f287824 */ /* 0x000fc800078e029c */
[----:B------:R-:W0:Y:S04]  /*7020*/  LDS.128 R12, [R13+0x18400] ;  /* 0x018400000d0c7984 */ /* 0x000e280000000c00 */
[----:B------:R-:W4:Y:S01]  /*7030*/  LDS.128 R40, [R40+0x18400] ;  /* 0x0184000028287984 */ /* 0x000f220000000c00 */
[----:B------:R-:W-:Y:S05]  /*7040*/  @P3 BRA `(.L_x_7041) ;  /* 0x0000000400583947 */ /* 0x000fea0003800000 */
[----:B------:R-:W-:Y:S01]  /*7050*/  SHF.R.U32.HI R50, RZ, 0x10, R69 ;  /* 0x00000010ff327819 */ /* 0x000fe20000011645 */
[----:B----4-:R-:W-:Y:S01]  /*7060*/  IMAD.MOV.U32 R47, RZ, RZ, R42 ;  /* 0x000000ffff2f7224 */ /* 0x010fe200078e002a */
[----:B------:R-:W-:Y:S01]  /*7070*/  MOV R46, R40 ;  /* 0x00000028002e7202 */ /* 0x000fe20000000f00 */
[----:B0-----:R-:W-:Y:S01]  /*7080*/  IMAD.MOV.U32 R40, RZ, RZ, R14 ;  /* 0x000000ffff287224 */ /* 0x001fe200078e000e */
[----:B------:R-:W-:Y:S01]  /*7090*/  SHF.R.U32.HI R48, RZ, 0x10, R65 ;  /* 0x00000010ff307819 */ /* 0x000fe20000011641 */
[--C-:B------:R-:W-:Y:S01]  /*70a0*/  HADD2.F32 R42, -RZ, R41.reuse.H0_H0 ;  /* 0x20000029ff2a7230 */ /* 0x100fe20000004100 */
[--C-:B------:R-:W-:Y:S01]  /*70b0*/  SHF.R.U64 R59, R70, 0x10, R71.reuse ;  /* 0x00000010463b7819 */ /* 0x100fe20000001247 */
[----:B------:R-:W-:Y:S01]  /*70c0*/  HADD2.F32 R41, -RZ, R41.H1_H1 ;  /* 0x30000029ff297230 */ /* 0x000fe20000004100 */
[----:B------:R-:W-:Y:S01]  /*70d0*/  SHF.R.U32.HI R70, RZ, 0x10, R71 ;  /* 0x00000010ff467819 */ /* 0x000fe20000011647 */
[--C-:B------:R-:W-:Y:S01]  /*70e0*/  HADD2.F32 R14, -RZ, R13.reuse.H0_H0 ;  /* 0x2000000dff0e7230 */ /* 0x100fe20000004100 */
[--C-:B------:R-:W-:Y:S01]  /*70f0*/  SHF.R.U64 R61, R66, 0x10, R67.reuse ;  /* 0x00000010423d7819 */ /* 0x100fe20000001243 */
[----:B------:R-:W-:Y:S01]  /*7100*/  HADD2.F32 R50, -RZ, R50.H0_H0 ;  /* 0x20000032ff327230 */ /* 0x000fe20000004100 */
[----:B------:R-:W-:Y:S01]  /*7110*/  SHF.R.U32.HI R66, RZ, 0x10, R67 ;  /* 0x00000010ff427819 */ /* 0x000fe20000011643 */
[----:B------:R-:W-:Y:S01]  /*7120*/  HADD2.F32 R13, -RZ, R13.H1_H1 ;  /* 0x3000000dff0d7230 */ /* 0x000fe20000004100 */
[----:B------:R-:W-:Y:S01]  /*7130*/  SHF.R.U64 R60, R68, 0x10, R69 ;  /* 0x00000010443c7819 */ /* 0x000fe20000001245 */
[----:B------:R-:W-:-:S02]  /*7140*/  HADD2.F32 R51, -RZ, R111.H0_H0 ;  /* 0x2000006fff337230 */ /* 0x000fc40000004100 */
[-C--:B------:R-:W-:Y:S01]  /*7150*/  FMUL.FTZ R52, R41, R50.reuse ;  /* 0x0000003229347220 */ /* 0x080fe20000410000 */
[----:B------:R-:W-:Y:S02]  /*7160*/  HADD2.F32 R48, -RZ, R48.H0_H0 ;  /* 0x20000030ff307230 */ /* 0x000fe40000004100 */
[C---:B------:R-:W-:Y:S01]  /*7170*/  FMUL.FTZ R50, R13.reuse, R50 ;  /* 0x000000320d327220 */ /* 0x040fe20000410000 */
[----:B------:R-:W-:Y:S02]  /*7180*/  HADD2.F32 R49, -RZ, R114.H0_H0 ;  /* 0x20000072ff317230 */ /* 0x000fe40000004100 */
[-C--:B------:R-:W-:Y:S01]  /*7190*/  FMUL.FTZ R53, R42, R51.reuse ;  /* 0x000000332a357220 */ /* 0x080fe20000410000 */
[C---:B------:R-:W-:Y:S01]  /*71a0*/  FMUL.FTZ R51, R14.reuse, R51 ;  /* 0x000000330e337220 */ /* 0x040fe20000410000 */
[-C--:B------:R-:W-:Y:S01]  /*71b0*/  FFMA.FTZ R52, R13, R48.reuse, -R52 ;  /* 0x000000300d347223 */ /* 0x080fe20000010834 */
[----:B------:R-:W-:Y:S01]  /*71c0*/  FFMA.FTZ R54, R41, R48, R50 ;  /* 0x0000003029367223 */ /* 0x000fe20000010032 */
[----:B------:R-:W-:Y:S01]  /*71d0*/  FFMA.FTZ R53, R14, R49, -R53 ;  /* 0x000000310e357223 */ /* 0x000fe20000010835 */
[----:B------:R-:W-:-:S02]  /*71e0*/  HADD2.F32 R48, -RZ, R113.H0_H0 ;  /* 0x20000071ff307230 */ /* 0x000fc40000004100 */
[----:B------:R-:W-:Y:S01]  /*71f0*/  FFMA.FTZ R51, R42, R49, R51 ;  /* 0x000000312a337223 */ /* 0x000fe20000010033 */
[----:B------:R-:W-:Y:S01]  /*7200*/  HADD2.F32 R13, -RZ, R15.H0_H0 ;  /* 0x2000000fff0d7230 */ /* 0x000fe20000004100 */
[----:B------:R-:W-:Y:S01]  /*7210*/  SHF.R.U64 R62, R64, 0x10, R65 ;  /* 0x00000010403e7819 */ /* 0x000fe20000001241 */
[----:B------:R-:W-:Y:S02]  /*7220*/  HADD2.F32 R14, -RZ, R43.H0_H0 ;  /* 0x2000002bff0e7230 */ /* 0x000fe40000004100 */
[----:B------:R-:W-:Y:S02]  /*7230*/  HADD2.F32 R41, -RZ, R115.H0_H0 ;  /* 0x20000073ff297230 */ /* 0x000fe40000004100 */
[-C--:B------:R-:W-:Y:S01]  /*7240*/  FMUL.FTZ R49, R13, R48.reuse ;  /* 0x000000300d317220 */ /* 0x080fe20000410000 */
[----:B------:R-:W-:Y:S02]  /*7250*/  HADD2.F32 R43, -RZ, R43.H1_H1 ;  /* 0x3000002bff2b7230 */ /* 0x000fe40000004100 */
[----:B------:R-:W-:Y:S01]  /*7260*/  FMUL.FTZ R56, R14, R48 ;  /* 0x000000300e387220 */ /* 0x000fe20000410000 */
        /* <DEDUP_REMOVED lines=8> */
[----:B------:R-:W-:-:S02]  /*72f0*/  HADD2.F32 R111, -RZ, R111.H1_H1 ;  /* 0x3000006fff6f7230 */ /* 0x000fc40000004100 */
[-C--:B------:R-:W-:Y:S01]  /*7300*/  FFMA.FTZ R57, R15, R42.reuse, -R48 ;  /* 0x0000002a0f397223 */ /* 0x080fe20000010830 */
[----:B------:R-:W-:Y:S02]  /*7310*/  HADD2.F32 R41, -RZ, R60.H0_H0 ;  /* 0x2000003cff297230 */ /* 0x000fe40000004100 */
[----:B------:R-:W-:Y:S01]  /*7320*/  FFMA.FTZ R58, R43, R42, R50 ;  /* 0x0000002a2b3a7223 */ /* 0x000fe20000010032 */
[----:B------:R-:W-:Y:S02]  /*7330*/  HADD2.F32 R13, -RZ, R12.H0_H0 ;  /* 0x2000000cff0d7230 */ /* 0x000fe40000004100 */
[----:B------:R-:W-:Y:S01]  /*7340*/  FMUL.FTZ R42, R14, R111 ;  /* 0x0000006f0e2a7220 */ /* 0x000fe20000410000 */
[----:B------:R-:W-:Y:S01]  /*7350*/  HADD2.F32 R46, -RZ, R46.H1_H1 ;  /* 0x3000002eff2e7230 */ /* 0x000fe20000004100 */
[----:B------:R-:W-:Y:S01]  /*7360*/  F2FP.F16.F32.PACK_AB R51, R54, R51 ;  /* 0x000000333633723e */ /* 0x000fe200000000ff */
[----:B------:R-:W-:Y:S02]  /*7370*/  HADD2.F32 R12, -RZ, R12.H1_H1 ;  /* 0x3000000cff0c7230 */ /* 0x000fe40000004100 */
[----:B------:R-:W-:Y:S01]  /*7380*/  FMUL.FTZ R111, R13, R111 ;  /* 0x0000006f0d6f7220 */ /* 0x000fe20000410000 */
[----:B------:R-:W-:-:S02]  /*7390*/  HADD2.F32 R114, -RZ, R114.H1_H1 ;  /* 0x30000072ff727230 */ /* 0x000fc40000004100 */
[-C--:B------:R-:W-:Y:S01]  /*73a0*/  FMUL.FTZ R43, R46, R41.reuse ;  /* 0x000000292e2b7220 */ /* 0x080fe20000410000 */
[----:B------:R-:W-:Y:S02]  /*73b0*/  HADD2.F32 R15, -RZ, R62.H0_H0 ;  /* 0x2000003eff0f7230 */ /* 0x000fe40000004100 */
[C---:B------:R-:W-:Y:S01]  /*73c0*/  FMUL.FTZ R41, R12.reuse, R41 ;  /* 0x000000290c297220 */ /* 0x040fe20000410000 */
[----:B------:R-:W-:Y:S02]  /*73d0*/  HADD2.F32 R113, -RZ, R113.H1_H1 ;  /* 0x30000071ff717230 */ /* 0x000fe40000004100 */
[----:B------:R-:W-:Y:S01]  /*73e0*/  FFMA.FTZ R42, R13, R114, -R42 ;  /* 0x000000720d2a7223 */ /* 0x000fe2000001082a */
[----:B------:R-:W-:Y:S02]  /*73f0*/  HADD2.F32 R13, -RZ, R47.H0_H0 ;  /* 0x2000002fff0d7230 */ /* 0x000fe40000004100 */
[-C--:B------:R-:W-:Y:S01]  /*7400*/  FFMA.FTZ R43, R12, R15.reuse, -R43 ;  /* 0x0000000f0c2b7223 */ /* 0x080fe2000001082b */
[----:B------:R-:W-:Y:S01]  /*7410*/  FFMA.FTZ R46, R46, R15, R41 ;  /* 0x0000000f2e2e7223 */ /* 0x000fe20000010029 */
[----:B------:R-:W-:-:S02]  /*7420*/  HADD2.F32 R12, -RZ, R40.H0_H0 ;  /* 0x20000028ff0c7230 */ /* 0x000fc40000004100 */
[----:B------:R-:W-:Y:S01]  /*7430*/  FFMA.FTZ R111, R14, R114, R111 ;  /* 0x000000720e6f7223 */ /* 0x000fe2000001006f */
[----:B------:R-:W-:Y:S02]  /*7440*/  HADD2.F32 R15, -RZ, R59.H0_H0 ;  /* 0x2000003bff0f7230 */ /* 0x000fe40000004100 */
[-C--:B------:R-:W-:Y:S01]  /*7450*/  FMUL.FTZ R41, R13, R113.reuse ;  /* 0x000000710d297220 */ /* 0x080fe20000410000 */
[----:B------:R-:W-:Y:S02]  /*7460*/  HADD2.F32 R47, -RZ, R47.H1_H1 ;  /* 0x3000002fff2f7230 */ /* 0x000fe40000004100 */
[----:B------:R-:W-:Y:S01]  /*7470*/  FMUL.FTZ R48, R12, R113 ;  /* 0x000000710c307220 */ /* 0x000fe20000410000 */
[----:B------:R-:W-:Y:S01]  /*7480*/  HADD2.F32 R40, -RZ, R40.H1_H1 ;  /* 0x30000028ff287230 */ /* 0x000fe20000004100 */
[----:B------:R-:W-:Y:S01]  /*7490*/  F2FP.F16.F32.PACK_AB R55, R58, R55 ;  /* 0x000000373a37723e */ /* 0x000fe200000000ff */
[----:B------:R-:W-:Y:S02]  /*74a0*/  HADD2.F32 R115, -RZ, R115.H1_H1 ;  /* 0x30000073ff737230 */ /* 0x000fe40000004100 */
        /* <DEDUP_REMOVED lines=8> */
[----:B------:R-:W-:Y:S02]  /*7530*/  F2FP.F16.F32.PACK_AB R50, R46, R111 ;  /* 0x0000006f2e32723e */ /* 0x000fe400000000ff */
[----:B------:R-:W-:Y:S01]  /*7540*/  F2FP.F16.F32.PACK_AB R12, R43, R42 ;  /* 0x0000002a2b0c723e */ /* 0x000fe200000000ff */
[----:B------:R-:W-:Y:S01]  /*7550*/  IMAD.MOV.U32 R43, RZ, RZ, R55 ;  /* 0x000000ffff2b7224 */ /* 0x000fe200078e0037 */
[----:B------:R-:W-:Y:S01]  /*7560*/  F2FP.F16.F32.PACK_AB R14, R40, R41 ;  /* 0x00000029280e723e */ /* 0x000fe200000000ff */
[----:B------:R-:W-:Y:S01]  /*7570*/  IMAD.MOV.U32 R40, RZ, RZ, R50 ;  /* 0x000000ffff287224 */ /* 0x000fe200078e0032 */
[----:B------:R-:W-:-:S02]  /*7580*/  F2FP.F16.F32.PACK_AB R13, R52, R53 ;  /* 0x00000035340d723e */ /* 0x000fc400000000ff */
[----:B------:R-:W-:Y:S02]  /*7590*/  F2FP.F16.F32.PACK_AB R42, R47, R48 ;  /* 0x000000302f2a723e */ /* 0x000fe400000000ff */
[----:B------:R-:W-:-:S07]  /*75a0*/  MOV R41, R51 ;  /* 0x0000003300297202 */ /* 0x000fce0000000f00 */
.L_x_7041:
[----:B------:R-:W-:Y:S05]  /*75b0*/  BSYNC B1 ;  /* 0x0000000000017941 */ /* 0x000fea0003800000 */
.L_x_7040:
[----:B------:R-:W-:Y:S01]  /*75c0*/  ISETP.GE.AND P3, PT, R11, R110, PT ;  /* 0x0000006e0b00720c */ /* 0x000fe20003f66270 */
[----:B0-----:R0:W-:Y:S02]  /*75d0*/  ST.E.128 desc[UR42][R44.64], R12 ;  /* 0x0000000c2c007985 */ /* 0x0011e4000c101d2a */
[----:B0-----:R-:W-:Y:S02]  /*75e0*/  IMAD.MOV.U32 R12, RZ, RZ, R109 ;  /* 0x000000ffff0c7224 */ /* 0x001fe400078e006d */
[----:B------:R-:W-:-:S08]  /*75f0*/  IMAD.MOV.U32 R13, RZ, RZ, R108 ;  /* 0x000000ffff0d7224 */ /* 0x000fd000078e006c */
[----:B------:R-:W-:Y:S05]  /*7600*/  @P3 BRA `(.L_x_7012) ;  /* 0x0000000400b03947 */ /* 0x000fea0003800000 */
[----:B------:R-:W-:-:S05]  /*7610*/  IMAD.WIDE R12, R11, 0x2, R12 ;  /* 0x000000020b0c7825 */ /* 0x000fca00078e020c */
[----:B----4-:R0:W-:Y:S01]  /*7620*/  ST.E.128 desc[UR42][R12.64], R40 ;  /* 0x000000280c007985 */ /* 0x0101e2000c101d2a */
[----:B------:R-:W-:Y:S05]  /*7630*/  BRA `(.L_x_7012) ;  /* 0x0000000400a47947 */ /* 0x000fea0003800000 */
.L_x_6971:
[----:B------:R-:W-:-:S06]  /*7640*/  UISETP.NE.AND UP0, UPT, UR41, 0x3, UPT ;  /* 0x000000032900788c */ /* 0x000fcc000bf05270 */
[----:B------:R-:W-:-:S13]  /*7650*/  PLOP3.LUT P5, PT, PT, PT, UP0, 0x80, 0x0 ;  /* 0x000000000000781c */ /* 0x000fda0003faf008 */
[----:B------:R-:W-:Y:S05]  /*7660*/  @!P5 BRA `(.L_x_7042) ;  /* 0x000000000004d947 */ /* 0x000fea0003800000 */
[----:B------:R-:W-:Y:S01]  /*7670*/  BPT.TRAP 0x1 ;  /* 0x000000040000795c */ /* 0x000fe20000300000 */
.L_x_7042:
[----:B------:R-:W-:Y:S01]  /*7680*/  LEA R90, R155, R156, 0x3 ;  /* 0x0000009c9b5a7211 */ /* 0x000fe200078e18ff */
[----:B------:R-:W-:Y:S01]  /*7690*/  BSSY B1, `(.L_x_7043) ;  /* 0x0000005000017945 */ /* 0x000fe20003800000 */
[----:B------:R-:W-:Y:S02]  /*76a0*/  SHF.L.U32 R103, R154, 0x1f, RZ ;  /* 0x0000001f9a677819 */ /* 0x000fe400000006ff */
[----:B------:R-:W-:Y:S02]  /*76b0*/  SHF.R.S32.HI R100, RZ, 0x1f, R101 ;  /* 0x0000001fff647819 */ /* 0x000fe40000011465 */
[----:B------:R-:W0:Y:S02]  /*76c0*/  SYNCS.PHASECHK.TRANS64.TRYWAIT P3, [R90+URZ+0x28890], R103 ;  /* 0x028890675a0075a7 */ /* 0x000e24000806017f */
[----:B0-----:R-:W-:Y:S05]  /*76d0*/  @!P3 BRA `(.L_x_7044) ;  /* 0x00000148009cb947 */ /* 0x001fea0003800000 */
.L_x_7323:
[----:B------:R-:W-:Y:S05]  /*76e0*/  BSYNC B1 ;  /* 0x0000000000017941 */ /* 0x000fea0003800000 */
.L_x_7043:
        /* <DEDUP_REMOVED lines=25> */
.L_x_7327:
[----:B------:R-:W-:Y:S04]  /*7880*/  BSSY B1, `(.L_x_7046) ;  /* 0x000000d000017945 */ /* 0x000fe80003800000 */
[----:B------:R-:W-:Y:S05]  /*7890*/  @!P3 BRA `(.L_x_7047) ;  /* 0x00000000002cb947 */ /* 0x000fea0003800000 */
[----:B------:R-:W-:Y:S02]  /*78a0*/  ULDC UR4, c[0x0][0x2f4] ;  /* 0x0000bd0000047ab9 */ /* 0x000fe40000000800 */
[----:B------:R-:W-:-:S13]  /*78b0*/  ISETP.GE.AND P3, PT, R16, UR4, PT ;  /* 0x0000000410007c0c */ /* 0x000fda000bf66270 */
[----:B---3--:R-:W-:-:S04]  /*78c0*/  @!P3 LEA R42, P4, R16, R14, 0x1 ;  /* 0x0000000e102ab211 */ /* 0x008fc800078808ff */
[----:B--2---:R-:W-:Y:S02]  /*78d0*/  @!P3 LEA.HI.X R43, R16, R41, R17, 0x1, P4 ;  /* 0x00000029102bb211 */ /* 0x004fe400020f0c11 */
[----:B------:R-:W-:-:S13]  /*78e0*/  ISETP.GE.AND P4, PT, R23, UR4, PT ;  /* 0x0000000417007c0c */ /* 0x000fda000bf86270 */
[C---:B------:R-:W-:Y:S02]  /*78f0*/  @!P4 LEA R40, P6, R23.reuse, R14, 0x1 ;  /* 0x0000000e1728c211 */ /* 0x040fe400078c08ff */
[----:B------:R-:W2:Y:S02]  /*7900*/  @!P3 LDS.128 R12, [R92+0x18400] ;  /* 0x018400005c0cb984 */ /* 0x000ea40000000c00 */
[----:B------:R-:W-:Y:S02]  /*7910*/  @!P4 LEA.HI.X R41, R23, R41, R22, 0x1, P6 ;  /* 0x000000291729c211 */ /* 0x000fe400030f0c16 */
[----:B--2---:R-:W-:Y:S04]  /*7920*/  @!P3 ST.E.128 desc[UR42][R42.64], R12 ;  /* 0x0000000c2a00b985 */ /* 0x004fe8000c101d2a */
[----:B------:R-:W2:Y:S04]  /*7930*/  @!P4 LDS.128 R12, [R92+0x1c400] ;  /* 0x01c400005c0cc984 */ /* 0x000ea80000000c00 */
[----:B--2---:R4:W-:Y:S02]  /*7940*/  @!P4 ST.E.128 desc[UR42][R40.64], R12 ;  /* 0x0000000c2800c985 */ /* 0x0049e4000c101d2a */
.L_x_7047:
[----:B------:R-:W-:Y:S05]  /*7950*/  BSYNC B1 ;  /* 0x0000000000017941 */ /* 0x000fea0003800000 */
.L_x_7046:
[----:B------:R-:W-:-:S03]  /*7960*/  UMOV UR4, 0xffffffff ;  /* 0xffffffff00047882 */ /* 0x000fc60000000000 */
[----:B------:R-:W-:Y:S05]  /*7970*/  BRA.DIV UR4, `(.L_x_7048) ;  /* 0x0000014a04507947 */ /* 0x000fea000b800000 */
[----:B--2-4-:R2:W4:Y:S04]  /*7980*/  SHFL.IDX PT, R41, R45, 0x1, 0x181f ;  /* 0x00381f002d297f89 */ /* 0x01452800000e0000 */
[----:B---3--:R2:W3:Y:S02]  /*7990*/  SHFL.IDX PT, R14, R44, 0x1, 0x181f ;  /* 0x00381f002c0e7f89 */ /* 0x0084e400000e0000 */
.L_x_7331:
[----:B------:R-:W-:Y:S01]  /*79a0*/  ISETP.GE.AND P3, PT, R46, 0x21, PT ;  /* 0x000000212e00780c */ /* 0x000fe20003f66270 */
[----:B------:R-:W-:-:S12]  /*79b0*/  BSSY B1, `(.L_x_7049) ;  /* 0x000000d000017945 */ /* 0x000fd80003800000 */
[----:B------:R-:W-:Y:S05]  /*79c0*/  @!P3 BRA `(.L_x_7050) ;  /* 0x00000000002cb947 */ /* 0x000fea0003800000 */
[----:B------:R-:W-:Y:S02]  /*79d0*/  ULDC UR4, c[0x0][0x2f4] ;  /* 0x0000bd0000047ab9 */ /* 0x000fe40000000800 */
[----:B------:R-:W-:-:S13]  /*79e0*/  ISETP.GE.AND P3, PT, R16, UR4, PT ;  /* 0x0000000410007c0c */ /* 0x000fda000bf66270 */
[----:B---3--:R-:W-:-:S04]  /*79f0*/  @!P3 LEA R42, P4, R16, R14, 0x1 ;  /* 0x0000000e102ab211 */ /* 0x008fc800078808ff */
[----:B----4-:R-:W-:Y:S02]  /*7a00*/  @!P3 LEA.HI.X R43, R16, R41, R17, 0x1, P4 ;  /* 0x00000029102bb211 */ /* 0x010fe400020f0c11 */
[----:B------:R-:W-:-:S13]  /*7a10*/  ISETP.GE.AND P4, PT, R23, UR4, PT ;  /* 0x0000000417007c0c */ /* 0x000fda000bf86270 */
[C---:B------:R-:W-:Y:S02]  /*7a20*/  @!P4 LEA R40, P6, R23.reuse, R14, 0x1 ;  /* 0x0000000e1728c211 */ /* 0x040fe400078c08ff */
[----:B------:R-:W3:Y:S02]  /*7a30*/  @!P3 LDS.128 R12, [R92+0x19400] ;  /* 0x019400005c0cb984 */ /* 0x000ee40000000c00 */
[----:B------:R-:W-:Y:S02]  /*7a40*/  @!P4 LEA.HI.X R41, R23, R41, R22, 0x1, P6 ;  /* 0x000000291729c211 */ /* 0x000fe400030f0c16 */
[----:B---3--:R-:W-:Y:S04]  /*7a50*/  @!P3 ST.E.128 desc[UR42][R42.64], R12 ;  /* 0x0000000c2a00b985 */ /* 0x008fe8000c101d2a */
[----:B------:R-:W3:Y:S04]  /*7a60*/  @!P4 LDS.128 R12, [R92+0x1d400] ;  /* 0x01d400005c0cc984 */ /* 0x000ee80000000c00 */
[----:B---3--:R3:W-:Y:S02]  /*7a70*/  @!P4 ST.E.128 desc[UR42][R40.64], R12 ;  /* 0x0000000c2800c985 */ /* 0x0087e4000c101d2a */
.L_x_7050:
[----:B------:R-:W-:Y:S05]  /*7a80*/  BSYNC B1 ;  /* 0x0000000000017941 */ /* 0x000fea0003800000 */
.L_x_7049:
[----:B------:R-:W-:-:S03]  /*7a90*/  UMOV UR4, 0xffffffff ;  /* 0xffffffff00047882 */ /* 0x000fc60000000000 */
[----:B------:R-:W-:Y:S05]  /*7aa0*/  BRA.DIV UR4, `(.L_x_7051) ;  /* 0x0000014a044c7947 */ /* 0x000fea000b800000 */
[----:B---34-:R3:W4:Y:S04]  /*7ab0*/  SHFL.IDX PT, R41, R45, 0x2, 0x181f ;  /* 0x00581f002d297f89 */ /* 0x01872800000e0000 */
[----:B------:R3:W0:Y:S02]  /*7ac0*/  SHFL.IDX PT, R14, R44, 0x2, 0x181f ;  /* 0x00581f002c0e7f89 */ /* 0x00062400000e0000 */
.L_x_7335:
[----:B------:R-:W-:Y:S01]  /*7ad0*/  ISETP.GE.AND P3, PT, R46, 0x41, PT ;  /* 0x000000412e00780c */ /* 0x000fe20003f66270 */
[----:B------:R-:W-:-:S12]  /*7ae0*/  BSSY B1, `(.L_x_7052) ;  /* 0x000000d000017945 */ /* 0x000fd80003800000 */
[----:B------:R-:W-:Y:S05]  /*7af0*/  @!P3 BRA `(.L_x_7053) ;  /* 0x00000000002cb947 */ /* 0x000fea0003800000 */
[----:B------:R-:W-:Y:S02]  /*7b00*/  ULDC UR4, c[0x0][0x2f4] ;  /* 0x0000bd0000047ab9 */ /* 0x000fe40000000800 */
[----:B------:R-:W-:-:S13]  /*7b10*/  ISETP.GE.AND P3, PT, R16, UR4, PT ;  /* 0x0000000410007c0c */ /* 0x000fda000bf66270 */
[----:B0-----:R-:W-:-:S04]  /*7b20*/  @!P3 LEA R42, P4, R16, R14, 0x1 ;  /* 0x0000000e102ab211 */ /* 0x001fc800078808ff */
[----:B----4-:R-:W-:Y:S02]  /*7b30*/  @!P3 LEA.HI.X R43, R16, R41, R17, 0x1, P4 ;  /* 0x00000029102bb211 */ /* 0x010fe400020f0c11 */
[----:B------:R-:W-:-:S13]  /*7b40*/  ISETP.GE.AND P4, PT, R23, UR4, PT ;  /* 0x0000000417007c0c */ /* 0x000fda000bf86270 */
[C---:B------:R-:W-:Y:S02]  /*7b50*/  @!P4 LEA R40, P6, R23.reuse, R14, 0x1 ;  /* 0x0000000e1728c211 */ /* 0x040fe400078c08ff */
[----:B------:R-:W0:Y:S02]  /*7b60*/  @!P3 LDS.128 R12, [R92+0x1a400] ;  /* 0x01a400005c0cb984 */ /* 0x000e240000000c00 */
[----:B------:R-:W-:Y:S02]  /*7b70*/  @!P4 LEA.HI.X R41, R23, R41, R22, 0x1, P6 ;  /* 0x000000291729c211 */ /* 0x000fe400030f0c16 */
[----:B0-----:R-:W-:Y:S04]  /*7b80*/  @!P3 ST.E.128 desc[UR42][R42.64], R12 ;  /* 0x0000000c2a00b985 */ /* 0x001fe8000c101d2a */
[----:B------:R-:W0:Y:S04]  /*7b90*/  @!P4 LDS.128 R12, [R92+0x1e400] ;  /* 0x01e400005c0cc984 */ /* 0x000e280000000c00 */
[----:B0-----:R0:W-:Y:S02]  /*7ba0*/  @!P4 ST.E.128 desc[UR42][R40.64], R12 ;  /* 0x0000000c2800c985 */ /* 0x0011e4000c101d2a */
.L_x_7053:
[----:B------:R-:W-:Y:S05]  /*7bb0*/  BSYNC B1 ;  /* 0x0000000000017941 */ /* 0x000fea0003800000 */
.L_x_7052:
[----:B------:R-:W-:-:S03]  /*7bc0*/  UMOV UR4, 0xffffffff ;  /* 0xffffffff00047882 */ /* 0x000fc60000000000 */
[----:B------:R-:W-:Y:S05]  /*7bd0*/  BRA.DIV UR4, `(.L_x_7054) ;  /* 0x0000014a04487947 */ /* 0x000fea000b800000 */
[----:B0---4-:R0:W4:Y:S04]  /*7be0*/  SHFL.IDX PT, R41, R45, 0x3, 0x181f ;  /* 0x00781f002d297f89 */ /* 0x01112800000e0000 */
[----:B------:R0:W0:Y:S02]  /*7bf0*/  SHFL.IDX PT, R14, R44, 0x3, 0x181f ;  /* 0x00781f002c0e7f89 */ /* 0x00002400000e0000 */
.L_x_7339:
[----:B------:R-:W-:-:S13]  /*7c00*/  ISETP.GE.AND P3, PT, R46, 0x61, PT ;  /* 0x000000612e00780c */ /* 0x000fda0003f66270 */
        /* <DEDUP_REMOVED lines=12> */
.L_x_7012:
[----:B------:R-:W-:Y:S05]  /*7cd0*/  BSYNC B0 ;  /* 0x0000000000007941 */ /* 0x000fea0003800000 */
.L_x_6970:
[----:B------:R-:W5:Y:S01]  /*7ce0*/  S2R R11, SR_TID.X ;  /* 0x00000000000b7919 */ /* 0x000f620000002100 */
        /* <DEDUP_REMOVED lines=8> */
[----:B-----5:R-:W-:Y:S01]  /*7d70*/  LOP3.LUT R11, R11, 0x7f, RZ, 0xc0, !PT ;  /* 0x0000007f0b0b7812 */ /* 0x020fe200078ec0ff */
[----:B---3--:R3:W-:Y:S03]  /*7d80*/  BAR.SYNC.DEFER_BLOCKING R95, 0x80 ;  /* 0x0002005f0000751d */ /* 0x0087e60000010000 */
[----:B------:R-:W-:-:S13]  /*7d90*/  ISETP.NE.AND P3, PT, R11, RZ, PT ;  /* 0x000000ff0b00720c */ /* 0x000fda0003f65270 */
[----:B------:R-:W-:-:S04]  /*7da0*/  @!P3 IADD3 R11, R90, 0x288a0, RZ ;  /* 0x000288a05a0bb810 */ /* 0x000fc80007ffe0ff */
[----:B------:R-:W-:-:S04]  /*7db0*/  @!P3 PRMT R11, RZ, 0x654, R11 ;  /* 0x00000654ff0bb816 */ /* 0x000fc8000000000b */
[----:B------:R3:W-:Y:S01]  /*7dc0*/  @!P3 SYNCS.ARRIVE.TRANS64.RED.A1T0 RZ, [R11+URZ], RZ ;  /* 0x000000ff0bffb9a7 */ /* 0x0007e2000810043f */
[----:B------:R-:W-:Y:S05]  /*7dd0*/  @!P5 BRA `(.L_x_7056) ;  /* 0x000000000004d947 */ /* 0x000fea0003800000 */
[----:B------:R-:W-:Y:S01]  /*7de0*/  BPT.TRAP 0x1 ;  /* 0x000000040000795c */ /* 0x000fe20000300000 */
.L_x_7056:
[----:B------:R-:W-:Y:S05]  /*7df0*/  BSYNC B0 ;  /* 0x0000000000007941 */ /* 0x000fea0003800000 */
.L_x_7055:
[----:B------:R-:W5:Y:S01]  /*7e00*/  SYNCS.PHASECHK.TRANS64.TRYWAIT P4, [R90+URZ+0x288b0], R103 ;  /* 0x0288b0675a0075a7 */ /* 0x000f62000808017f */
[----:B------:R-:W-:Y:S01]  /*7e10*/  ULDC UR37, c[0x0][0x2f4] ;  /* 0x0000bd0000257ab9 */ /* 0x000fe20000000800 */
[----:B------:R-:W-:Y:S04]  /*7e20*/  BSSY B0, `(.L_x_7057) ;  /* 0x0000002000007945 */ /* 0x000fe80003800000 */
[----:B-----5:R-:W-:Y:S05]  /*7e30*/  @!P4 BRA `(.L_x_7058) ;  /* 0x0000014400f8c947 */ /* 0x020fea0003800000 */
.L_x_7340:
[----:B------:R-:W-:Y:S05]  /*7e40*/  BSYNC B0 ;  /* 0x0000000000007941 */ /* 0x000fea0003800000 */
.L_x_7057:
[----:B------:R-:W-:Y:S01]  /*7e50*/  ULDC.64 UR4, c[0x0][0x328] ;  /* 0x0000ca0000047ab9 */ /* 0x000fe20000000a00 */
[----:B------:R-:W-:Y:S01]  /*7e60*/  ULDC.64 UR6, c[0x0][0x318] ;  /* 0x0000c60000067ab9 */ /* 0x000fe20000000a00 */
[----:B------:R-:W-:Y:S01]  /*7e70*/  IMAD R100, R100, UR4, RZ ;  /* 0x0000000464647c24 */ /* 0x000fe2000f8e02ff */
[----:B------:R-:W-:Y:S01]  /*7e80*/  BSSY B0, `(.L_x_7059) ;  /* 0x000001d000007945 */ /* 0x000fe20003800000 */
[----:B01--4-:R-:W-:-:S04]  /*7e90*/  IMAD.WIDE.U32 R12, R101, UR4, RZ ;  /* 0x00000004650c7c25 */ /* 0x013fc8000f8e00ff */
        /* <DEDUP_REMOVED lines=10> */
[----:B---3--:R-:W-:Y:S01]  /*7f40*/  IMAD R11, R2, UR5, R13 ;  /* 0x00000005020b7c24 */ /* 0x008fe2000f8e020d */
[----:B--2---:R-:W-:-:S04]  /*7f50*/  LEA R44, P4, R12, UR6, 0x1 ;  /* 0x000000060c2c7c11 */ /* 0x004fc8000f8808ff */
[----:B------:R-:W-:Y:S01]  /*7f60*/  LEA.HI.X R11, R12, UR7, R11, 0x1, P4 ;  /* 0x000000070c0b7c11 */ /* 0x000fe2000a0f0c0b */
[----:B------:R0:W1:Y:S01]  /*7f70*/  SHFL.IDX PT, R40, R44, RZ, 0x181f ;  /* 0x00181fff2c287589 */ /* 0x00006200000e0000 */
[----:B------:R-:W-:-:S03]  /*7f80*/  ISETP.GE.AND P4, PT, R98, 0x1, PT ;  /* 0x000000016200780c */ /* 0x000fc60003f86270 */
[----:B------:R0:W2:Y:S10]  /*7f90*/  SHFL.IDX PT, R13, R11, RZ, 0x181f ;  /* 0x00181fff0b0d7589 */ /* 0x0000b400000e0000 */
[----:B0-----:R-:W-:Y:S05]  /*7fa0*/  @!P4 BRA `(.L_x_7060) ;  /* 0x000000000028c947 */ /* 0x001fea0003800000 */
[----:B------:R-:W-:-:S13]  /*7fb0*/  ISETP.GE.AND P4, PT, R16, UR37, PT ;  /* 0x0000002510007c0c */ /* 0x000fda000bf86270 */
[----:B-1----:R-:W-:-:S04]  /*7fc0*/  @!P4 LEA R42, P5, R16, R40, 0x1 ;  /* 0x00000028102ac211 */ /* 0x002fc800078a08ff */
[----:B--2---:R-:W-:Y:S02]  /*7fd0*/  @!P4 LEA.HI.X R43, R16, R13, R17, 0x1, P5 ;  /* 0x0000000d102bc211 */ /* 0x004fe400028f0c11 */
[----:B------:R-:W-:-:S13]  /*7fe0*/  ISETP.GE.AND P5, PT, R23, UR37, PT ;  /* 0x0000002517007c0c */ /* 0x000fda000bfa6270 */
[----:B------:R-:W-:-:S04]  /*7ff0*/  @!P5 LEA R40, P6, R23, R40, 0x1 ;  /* 0x000000281728d211 */ /* 0x000fc800078c08ff */
[----:B------:R-:W-:Y:S02]  /*8000*/  @!P5 LEA.HI.X R41, R23, R13, R22, 0x1, P6 ;  /* 0x0000000d1729d211 */ /* 0x000fe400030f0c16 */
[----:B------:R-:W0:Y:S04]  /*8010*/  @!P4 LDS.128 R12, [R92+0x400] ;  /* 0x000400005c0cc984 */ /* 0x000e280000000c00 */
[----:B0-----:R-:W-:Y:S04]  /*8020*/  @!P4 ST.E.128 desc[UR42][R42.64], R12 ;  /* 0x0000000c2a00c985 */ /* 0x001fe8000c101d2a */
[----:B------:R-:W0:Y:S04]  /*8030*/  @!P5 LDS.128 R12, [R92+0x4400] ;  /* 0x004400005c0cd984 */ /* 0x000e280000000c00 */
[----:B0-----:R0:W-:Y:S02]  /*8040*/  @!P5 ST.E.128 desc[UR42][R40.64], R12 ;  /* 0x0000000c2800d985 */ /* 0x0011e4000c101d2a */
.L_x_7060:
[----:B------:R-:W-:Y:S05]  /*8050*/  BSYNC B0 ;  /* 0x0000000000007941 */ /* 0x000fea0003800000 */
.L_x_7059:
[----:B------:R-:W-:Y:S01]  /*8060*/  ISETP.GE.AND P4, PT, R98, 0x21, PT ;  /* 0x000000216200780c */ /* 0x000fe20003f86270 */
[----:B0-2---:R0:W2:Y:S01]  /*8070*/  SHFL.IDX PT, R13, R11, 0x1, 0x181f ;  /* 0x00381f000b0d7f89 */ /* 0x0050a200000e0000 */
[----:B------:R-:W-:Y:S03]  /*8080*/  BSSY B0, `(.L_x_7061) ;  /* 0x000000d000007945 */ /* 0x000fe60003800000 */
[----:B-1----:R0:W1:Y:S08]  /*8090*/  SHFL.IDX PT, R40, R44, 0x1, 0x181f ;  /* 0x00381f002c287f89 */ /* 0x00207000000e0000 */
        /* <DEDUP_REMOVED lines=11> */
.L_x_7062:
[----:B------:R-:W-:Y:S05]  /*8150*/  BSYNC B0 ;  /* 0x0000000000007941 */ /* 0x000fea0003800000 */
.L_x_7061:
        /* <DEDUP_REMOVED lines=15> */
.L_x_7064:
[----:B------:R-:W-:Y:S05]  /*8250*/  BSYNC B0 ;  /* 0x0000000000007941 */ /* 0x000fea0003800000 */
.L_x_7063:
[----:B------:R-:W-:Y:S01]  /*8260*/  ISETP.GE.AND P4, PT, R98, 0x61, PT ;  /* 0x000000616200780c */ /* 0x000fe20003f86270 */
[----:B------:R-:W3:Y:S01]  /*8270*/  SHFL.IDX PT, R11, R11, 0x3, 0x181f ;  /* 0x00781f000b0b7f89 */ /* 0x000ee200000e0000 */
[----:B------:R-:W-:Y:S03]  /*8280*/  BSSY B0, `(.L_x_7065) ;  /* 0x000000d000007945 */ /* 0x000fe60003800000 */
[----:B01----:R0:W1:Y:S08]  /*8290*/  SHFL.IDX PT, R40, R44, 0x3, 0x181f ;  /* 0x00781f002c287f89 */ /* 0x00307000000e0000 */
[----:B0-----:R-:W-:Y:S05]  /*82a0*/  @!P4 BRA `(.L_x_7066) ;  /* 0x000000000028c947 */ /* 0x001fea0003800000 */
[----:B------:R-:W-:-:S13]  /*82b0*/  ISETP.GE.AND P4, PT, R16, UR37, PT ;  /* 0x0000002510007c0c */ /* 0x000fda000bf86270 */
[----:B--2---:R-:W0:Y:S01]  /*82c0*/  @!P4 LDS.128 R12, [R92+0x3400] ;  /* 0x003400005c0cc984 */ /* 0x004e220000000c00 */
[----:B-1----:R-:W-:-:S04]  /*82d0*/  @!P4 LEA R42, P5, R16, R40, 0x1 ;  /* 0x00000028102ac211 */ /* 0x002fc800078a08ff */
[----:B---3--:R-:W-:Y:S02]  /*82e0*/  @!P4 LEA.HI.X R43, R16, R11, R17, 0x1, P5 ;  /* 0x0000000b102bc211 */ /* 0x008fe400028f0c11 */
[----:B------:R-:W-:-:S13]  /*82f0*/  ISETP.GE.AND P5, PT, R23, UR37, PT ;  /* 0x0000002517007c0c */ /* 0x000fda000bfa6270 */
[----:B------:R-:W-:-:S04]  /*8300*/  @!P5 LEA R40, P6, R23, R40, 0x1 ;  /* 0x000000281728d211 */ /* 0x000fc800078c08ff */
[----:B------:R-:W-:Y:S01]  /*8310*/  @!P5 LEA.HI.X R41, R23, R11, R22, 0x1, P6 ;  /* 0x0000000b1729d211 */ /* 0x000fe200030f0c16 */
[----:B0-----:R-:W-:Y:S04]  /*8320*/  @!P4 ST.E.128 desc[UR42][R42.64], R12 ;  /* 0x0000000c2a00c985 */ /* 0x001fe8000c101d2a */
[----:B------:R-:W0:Y:S04]  /*8330*/  @!P5 LDS.128 R12, [R92+0x7400] ;  /* 0x007400005c0cd984 */ /* 0x000e280000000c00 */
[----:B0-----:R0:W-:Y:S02]  /*8340*/  @!P5 ST.E.128 desc[UR42][R40.64], R12 ;  /* 0x0000000c2800d985 */ /* 0x0011e4000c101d2a */
.L_x_7066:
[----:B------:R-:W-:Y:S05]  /*8350*/  BSYNC B0 ;  /* 0x0000000000007941 */ /* 0x000fea0003800000 */
.L_x_7065:
[----:B------:R-:W-:Y:S01]  /*8360*/  @!PT LDS RZ, [RZ] ;  /* 0x00000000fffff984 */ /* 0x000fe20000000800 */
[----:B------:R-:W-:Y:S01]  /*8370*/  @!PT LDS RZ, [RZ] ;  /* 0x00000000fffff984 */ /* 0x000fe20000000800 */
[----:B------:R-:W-:Y:S01]  /*8380*/  @!PT LDS RZ, [RZ] ;  /* 0x00000000fffff984 */ /* 0x000fe20000000800 */
[----:B------:R-:W-:Y:S01]  /*8390*/  @!PT LDS RZ, [RZ] ;  /* 0x00000000fffff984 */ /* 0x000fe20000000800 */
[----:B------:R4:W-:Y:S06]  /*83a0*/  MEMBAR.ALL.CTA ;  /* 0x0000000000007992 */ /* 0x0009ec0000008000 */
[----:B----4-:R-:W4:Y:S01]  /*83b0*/  FENCE.VIEW.ASYNC.S ;  /* 0x00000000000073c6 */ /* 0x010f220000000000 */
[----:B------:R-:W-:Y:S01]  /*83c0*/  @!P3 IADD3 R90, R90, 0x288c0, RZ ;  /* 0x000288c05a5ab810 */ /* 0x000fe20007ffe0ff */
[----:B------:R-:W-:Y:S01]  /*83d0*/  VIADD R155, R155, 0x1 ;  /* 0x000000019b9b7836 */ /* 0x000fe20000000000 */
[----:B----4-:R4:W-:Y:S01]  /*83e0*/  BAR.SYNC.DEFER_BLOCKING R95, 0x80 ;  /* 0x0002005f0000751d */ /* 0x0109e20000010000 */
[----:B------:R-:W-:-:S02]  /*83f0*/  ISETP.NE.AND P4, PT, R91, RZ, PT ;  /* 0x000000ff5b00720c */ /* 0x000fc40003f85270 */
[----:B------:R-:W-:-:S04]  /*8400*/  @!P3 PRMT R90, RZ, 0x654, R90 ;  /* 0x00000654ff5ab816 */ /* 0x000fc8000000005a */
[----:B------:R4:W-:Y:S01]  /*8410*/  @!P3 SYNCS.ARRIVE.TRANS64.RED.A1T0 RZ, [R90+URZ], RZ ;  /* 0x000000ff5affb9a7 */ /* 0x0009e2000810043f */
[----:B------:R-:W-:-:S04]  /*8420*/  ISETP.NE.AND P3, PT, R155, 0x2, PT ;  /* 0x000000029b00780c */ /* 0x000fc80003f65270 */
[----:B---3--:R-:W-:Y:S02]  /*8430*/  SEL R11, RZ, 0x1, P3 ;  /* 0x00000001ff0b7807 */ /* 0x008fe40001800000 */
[----:B------:R-:W-:Y:S02]  /*8440*/  SEL R155, R155, RZ, P3 ;  /* 0x000000ff9b9b7207 */ /* 0x000fe40001800000 */
[----:B------:R-:W-:Y:S01]  /*8450*/  LOP3.LUT R154, R154, R11, RZ, 0x3c, !PT ;  /* 0x0000000b9a9a7212 */ /* 0x000fe200078e3cff */
[----:B------:R-:W-:Y:S06]  /*8460*/  @P4 BRA `(.L_x_7067) ;  /* 0xffffff9c00b04947 */ /* 0x000fec000383ffff */
[----:B0-----:R-:W0:Y:S01]  /*8470*/  S2R R12, SR_TID.X ;  /* 0x00000000000c7919 */ /* 0x001e220000002100 */
[----:B------:R-:W-:Y:S02]  /*8480*/  PLOP3.LUT P0, PT, PT, PT, PT, 0x8, 0x0 ;  /* 0x000000000000781c */ /* 0x000fe40003f0e170 */
[----:B0-----:R-:W-:-:S04]  /*8490*/  SHF.R.U32.HI R12, RZ, 0x7, R12 ;  /* 0x00000007ff0c7819 */ /* 0x001fc8000001160c */
[----:B------:R-:W-:-:S13]  /*84a0*/  ISETP.NE.AND P4, PT, R12, 0x1, PT ;  /* 0x000000010c00780c */ /* 0x000fda0003f85270 */
[----:B------:R-:W-:Y:S06]  /*84b0*/  @!P4 BAR.ARV 0x9, 0x100 ;  /* 0x024400000000cb1d */ /* 0x000fec0000002000 */
.L_x_6965:
[----:B------:R-:W-:Y:S01]  /*84c0*/  IMAD.MOV.U32 R4, RZ, RZ, RZ ;  /* 0x000000ffff047224 */ /* 0x000fe200078e00ff */
[----:B------:R-:W-:Y:S06]  /*84d0*/  @P0 BRA `(.L_x_7068) ;  /* 0x00000000000c0947 */ /* 0x000fec0003800000 */
[----:B------:R-:W0:Y:S01]  /*84e0*/  FENCE.VIEW.ASYNC.G ;  /* 0x00000000000073c6 */ /* 0x000e220000000100 */
[----:B------:R-:W-:Y:S05]  /*84f0*/  WARPSYNC.ALL ;  /* 0x0000000000007948 */ /* 0x000fea0003800000 */
[----:B0-----:R-:W-:Y:S06]  /*8500*/  BAR.ARV 0xc, 0x180 ;  /* 0x0306000000007b1d */ /* 0x001fec0000002000 */
.L_x_7068:
[----:B------:R-:W-:Y:S01]  /*8510*/  ISETP.NE.AND P0, PT, R97, RZ, PT ;  /* 0x000000ff6100720c */ /* 0x000fe20003f05270 */
[----:B------:R-:W-:-:S12]  /*8520*/  BSSY B0, `(.L_x_7069) ;  /* 0x000001f000007945 */ /* 0x000fd80003800000 */
[----:B------:R-:W-:Y:S05]  /*8530*/  @!P0 BRA `(.L_x_7070) ;  /* 0x0000000000748947 */ /* 0x000fea0003800000 */
        /* <DEDUP_REMOVED lines=11> */
[----:B0-----:R-:W-:Y:S02]  /*85f0*/  VIADD R4, R3, 0xffffffe ;  /* 0x0ffffffe03047836 */ /* 0x001fe40000000000 */
[----:B------:R-:W-:-:S04]  /*8600*/  IMAD.MOV R3, RZ, RZ, -R10 ;  /* 0x000000ffff037224 */ /* 0x000fc800078e0a0a */
[----:B------:R0:W3:Y:S02]  /*8610*/  F2I.FTZ.U32.TRUNC.NTZ R5, R4 ;  /* 0x0000000400057305 */ /* 0x0000e4000021f000 */
[----:B0-----:R-:W-:Y:S01]  /*8620*/  IMAD.MOV.U32 R4, RZ, RZ, RZ ;  /* 0x000000ffff047224 */ /* 0x001fe200078e00ff */
[----:B---3--:R-:W-:-:S05]  /*8630*/  IADD3 R7, RZ, -R5, RZ ;  /* 0x80000005ff077210 */ /* 0x008fca0007ffe0ff */
[----:B------:R-:W-:-:S04]  /*8640*/  IMAD R7, R7, R6, RZ ;  /* 0x0000000607077224 */ /* 0x000fc800078e02ff */
[----:B------:R-:W-:-:S06]  /*8650*/  IMAD.HI.U32 R5, R5, R7, R4 ;  /* 0x0000000705057227 */ /* 0x000fcc00078e0004 */
        /* <DEDUP_REMOVED lines=11> */
.L_x_7070:
[----:B------:R-:W-:Y:S05]  /*8710*/  BSYNC B0 ;  /* 0x0000000000007941 */ /* 0x000fea0003800000 */
.L_x_7069:
[-C--:B------:R-:W-:Y:S01]  /*8720*/  IMAD R194, R209, R4.reuse, RZ ;  /* 0x00000004d1c27224 */ /* 0x080fe200078e02ff */
[----:B------:R-:W-:Y:S01]  /*8730*/  PLOP3.LUT P0, PT, PT, PT, PT, 0x80, 0x0 ;  /* 0x000000000000781c */ /* 0x000fe20003f0f070 */
[----:B------:R-:W-:Y:S01]  /*8740*/  IMAD.MOV.U32 R3, RZ, RZ, RZ ;  /* 0x000000ffff037224 */ /* 0x000fe200078e00ff */
[----:B------:R-:W-:Y:S02]  /*8750*/  MOV R0, RZ ;  /* 0x000000ff00007202 */ /* 0x000fe40000000f00 */
        /* <DEDUP_REMOVED lines=12> */
[----:B----4-:R-:W-:Y:S02]  /*8820*/  CS2R R90, SRZ ;  /* 0x00000000005a7805 */ /* 0x010fe4000001ff00 */
        /* <DEDUP_REMOVED lines=18> */
[----:B-1----:R-:W-:Y:S02]  /*8950*/  CS2R R40, SRZ ;  /* 0x0000000000287805 */ /* 0x002fe4000001ff00 */
[----:B------:R-:W-:Y:S02]  /*8960*/  CS2R R70, SRZ ;  /* 0x0000000000467805 */ /* 0x000fe4000001ff00 */
[----:B------:R-:W-:Y:S01]  /*8970*/  CS2R R20, SRZ ;  /* 0x0000000000147805 */ /* 0x000fe2000001ff00 */
[----:B------:R-:W-:Y:S06]  /*8980*/  @!P1 BRA `(.L_x_7071) ;  /* 0x0000008c00b89947 */ /* 0x000fec0003800000 */
[----:B------:R-:W-:-:S03]  /*8990*/  UMOV UR4, 0xffffffff ;  /* 0xffffffff00047882 */ /* 0x000fc60000000000 */
[----:B------:R-:W-:Y:S05]  /*89a0*/  BRA.DIV UR4, `(.L_x_7072) ;  /* 0x0000013e04307947 */ /* 0x000fea000b800000 */
[----:B------:R-:W0:Y:S02]  /*89b0*/  S2R R3, SR_TID.X ;  /* 0x0000000000037919 */ /* 0x000e240000002100 */
[----:B0-----:R-:W-:-:S05]  /*89c0*/  VIADD R3, R3, 0xffffff80 ;  /* 0xffffff8003037836 */ /* 0x001fca0000000000 */
[----:B------:R-:W-:-:S04]  /*89d0*/  SHF.R.S32.HI R0, RZ, 0x1f, R3 ;  /* 0x0000001fff007819 */ /* 0x000fc80000011403 */
[----:B------:R-:W-:-:S04]  /*89e0*/  LEA.HI R0, R0, R3, RZ, 0x7 ;  /* 0x0000000300007211 */ /* 0x000fc800078f38ff */
[----:B------:R-:W-:-:S05]  /*89f0*/  SHF.R.S32.HI R0, RZ, 0x7, R0 ;  /* 0x00000007ff007819 */ /* 0x000fca0000011400 */
[----:B------:R0:W1:Y:S02]  /*8a00*/  SHFL.IDX PT, R195, R0, RZ, 0x1f ;  /* 0x00001fff00c37589 */ /* 0x00006400000e0000 */
.L_x_7343:
[----:B01----:R-:W-:Y:S02]  /*8a10*/  LEA.HI R0, R195, R195, RZ, 0x1 ;  /* 0x000000c3c3007211 */ /* 0x003fe400078f08ff */
[----:B------:R-:W-:Y:S02]  /*8a20*/  MOV R3, UR40 ;  /* 0x0000002800037c02 */ /* 0x000fe40008000f00 */
[----:B------:R-:W-:Y:S02]  /*8a30*/  LOP3.LUT R0, R0, 0x1e, RZ, 0xc0, !PT ;  /* 0x0000001e00007812 */ /* 0x000fe400078ec0ff */
[----:B------:R-:W-:-:S03]  /*8a40*/  LOP3.LUT P0, RZ, R3, 0x3ff, RZ, 0xc0, !PT ;  /* 0x000003ff03ff7812 */ /* 0x000fc6000780c0ff */
[----:B------:R-:W-:Y:S01]  /*8a50*/  IMAD.IADD R0, R195, 0x1, -R0 ;  /* 0x00000001c3007824 */ /* 0x000fe200078e0a00 */
[----:B------:R-:W-:-:S04]  /*8a60*/  P2R R26, PR, RZ, 0x1 ;  /* 0x00000001ff1a7803 */ /* 0x000fc80000000000 */
        /* <DEDUP_REMOVED lines=17> */
[----:B0-2---:R-:W-:-:S07]  /*8b80*/  IMAD.MOV.U32 R13, RZ, RZ, RZ ;  /* 0x000000ffff0d7224 */ /* 0x005fce00078e00ff */
[----:B------:R-:W-:-:S07]  /*8b90*/  LEPC R20, `(.L_x_7073) ;  /* 0x000000001014794e */ /* 0x000fce0000000000 */
[----:B-1---5:R-:W-:Y:S05]  /*8ba0*/  CALL.ABS.NOINC R14 ;  /* 0x000000000e007343 */ /* 0x022fea0003c00000 */
.L_x_7073:
[----:B------:R-:W-:Y:S02]  /*8bb0*/  ULDC UR4, c[0x0][0x3f4] ;  /* 0x0000fd0000047ab9 */ /* 0x000fe40000000800 */
[----:B------:R-:W-:-:S13]  /*8bc0*/  ISETP.LT.AND P0, PT, RZ, UR4, PT ;  /* 0x00000004ff007c0c */ /* 0x000fda000bf01270 */
[----:B------:R-:W-:Y:S05]  /*8bd0*/  @P0 BRA `(.L_x_7074) ;  /* 0x0000000000400947 */ /* 0x000fea0003800000 */
[----:B------:R-:W-:-:S04]  /*8be0*/  ULEA.HI UR4, UR39, UR39, URZ, 0x1 ;  /* 0x0000002727047291 */ /* 0x000fc8000f8f083f */
[----:B------:R-:W-:-:S04]  /*8bf0*/  ULOP3.LUT UR4, UR4, 0xfffffffe, URZ, 0xc0, !UPT ;  /* 0xfffffffe04047892 */ /* 0x000fc8000f8ec03f */
[----:B------:R-:W-:-:S06]  /*8c00*/  UIADD3 UR4, UR39, -UR4, URZ ;  /* 0x8000000427047290 */ /* 0x000fcc000fffe03f */
[----:B------:R-:W-:-:S05]  /*8c10*/  IMAD.U32 R3, RZ, RZ, UR4 ;  /* 0x00000004ff037e24 */ /* 0x000fca000f8e00ff */
[----:B------:R-:W-:-:S04]  /*8c20*/  SHF.L.U32 R3, R3, 0x1f, RZ ;  /* 0x0000001f03037819 */ /* 0x000fc800000006ff */
[----:B------:R0:W1:Y:S03]  /*8c30*/  SYNCS.PHASECHK.TRANS64.TRYWAIT P0, [R156+URZ+0x28800], R3 ;  /* 0x028800039c0075a7 */ /* 0x000066000800017f */
[----:B-1----:R-:W-:Y:S05]  /*8c40*/  @!P0 NANOSLEEP.SYNCS 0x989680 ;  /* 0x009896800000895d */ /* 0x002fea0003900000 */
[----:B------:R-:W1:Y:S01]  /*8c50*/  @!P0 SYNCS.PHASECHK.TRANS64 P0, [R156+URZ+0x28800], R3 ;  /* 0x028800039c0085a7 */ /* 0x000e62000800007f */
[----:B------:R-:W-:Y:S04]  /*8c60*/  BSSY B0, `(.L_x_7075) ;  /* 0x0000006000007945 */ /* 0x000fe80003800000 */
[----:B-1----:R-:W-:Y:S05]  /*8c70*/  @P0 BRA `(.L_x_7076) ;  /* 0x0000000000100947 */ /* 0x002fea0003800000 */
.L_x_7077:
[----:B-1----:R1:W3:Y:S02]  /*8c80*/  SYNCS.PHASECHK.TRANS64.TRYWAIT P0, [R156+URZ+0x28800], R3 ;  /* 0x028800039c0075a7 */ /* 0x0022e4000800017f */
[----:B---3--:R-:W-:Y:S05]  /*8c90*/  @!P0 NANOSLEEP.SYNCS 0x989680 ;  /* 0x009896800000895d */ /* 0x008fea0003900000 */
[----:B------:R-:W3:Y:S02]  /*8ca0*/  @!P0 SYNCS.PHASECHK.TRANS64 P0, [R156+URZ+0x28800], R3 ;  /* 0x028800039c0085a7 */ /* 0x000ee4000800007f */
[----:B---3--:R-:W-:Y:S05]  /*8cb0*/  @!P0 BRA `(.L_x_7077) ;  /* 0xfffffffc00f08947 */ /* 0x008fea000383ffff */
.L_x_7076:
[----:B------:R-:W-:Y:S05]  /*8cc0*/  BSYNC B0 ;  /* 0x0000000000007941 */ /* 0x000fea0003800000 */
.L_x_7075:
[----:B------:R-:W-:Y:S05]  /*8cd0*/  BRA `(.L_x_7078) ;  /* 0x00000038001c7947 */ /* 0x000fea0003800000 */
.L_x_7074:
[----:B-----5:R-:W-:Y:S01]  /*8ce0*/  SHF.R.S32.HI R0, RZ, 0x1f, R24 ;  /* 0x0000001fff007819 */ /* 0x020fe20000011418 */
[----:B------:R-:W-:Y:S01]  /*8cf0*/  ULDC.64 UR4, c[0x0][0x3f8] ;  /* 0x0000fe0000047ab9 */ /* 0x000fe20000000a00 */
[----:B------:R-:W-:Y:S01]  /*8d00*/  ULDC.64 UR6, c[0x0][0x408] ;  /* 0x0001020000067ab9 */ /* 0x000fe20000000a00 */
[----:B------:R-:W-:Y:S01]  /*8d10*/  ISETP.NE.AND P2, PT, R26, RZ, PT ;  /* 0x000000ff1a00720c */ /* 0x000fe20003f45270 */
[----:B------:R-:W-:-:S04]  /*8d20*/  IMAD.WIDE.U32 R4, R24, UR4, RZ ;  /* 0x0000000418047c25 */ /* 0x000fc8000f8e00ff */
[C---:B------:R-:W-:Y:S02]  /*8d30*/  IMAD R3, R0.reuse, UR4, RZ ;  /* 0x0000000400037c24 */ /* 0x040fe4000f8e02ff */
[----:B------:R-:W-:Y:S02]  /*8d40*/  IMAD R9, R0, UR6, RZ ;  /* 0x0000000600097c24 */ /* 0x000fe4000f8e02ff */
[C---:B------:R-:W-:Y:S01]  /*8d50*/  IMAD R3, R24.reuse, UR5, R3 ;  /* 0x0000000518037c24 */ /* 0x040fe2000f8e0203 */
[----:B------:R-:W-:Y:S01]  /*8d60*/  ULDC.64 UR4, c[0x0][0x3e8] ;  /* 0x0000fa0000047ab9 */ /* 0x000fe20000000a00 */
[----:B------:R-:W-:-:S04]  /*8d70*/  IMAD.WIDE.U32 R6, R24, UR6, RZ ;  /* 0x0000000618067c25 */ /* 0x000fc8000f8e00ff */
[----:B------:R-:W-:Y:S01]  /*8d80*/  IMAD R9, R24, UR7, R9 ;  /* 0x0000000718097c24 */ /* 0x000fe2000f8e0209 */
[----:B------:R-:W-:Y:S01]  /*8d90*/  ULDC.64 UR6, c[0x0][0x400] ;  /* 0x0001000000067ab9 */ /* 0x000fe20000000a00 */
[----:B------:R-:W-:Y:S01]  /*8da0*/  IMAD.IADD R5, R3, 0x1, R5 ;  /* 0x0000000103057824 */ /* 0x000fe200078e0205 */
[----:B------:R-:W-:Y:S02]  /*8db0*/  LEA R24, P0, R4, UR4, 0x1 ;  /* 0x0000000404187c11 */ /* 0x000fe4000f8008ff */
[----:B------:R-:W-:Y:S02]  /*8dc0*/  LEA R27, P1, R6, UR6, 0x1 ;  /* 0x00000006061b7c11 */ /* 0x000fe4000f8208ff */
[----:B------:R-:W-:Y:S02]  /*8dd0*/  IADD3 R3, R9, R7, RZ ;  /* 0x0000000709037210 */ /* 0x000fe40007ffe0ff */
[----:B------:R-:W-:Y:S02]  /*8de0*/  LEA.HI.X R26, R4, UR5, R5, 0x1, P0 ;  /* 0x00000005041a7c11 */ /* 0x000fe400080f0c05 */
[----:B------:R-:W-:Y:S01]  /*8df0*/  LEA.HI.X R28, R6, UR7, R3, 0x1, P1 ;  /* 0x00000007061c7c11 */ /* 0x000fe200088f0c03 */
        /* <DEDUP_REMOVED lines=16> */
[----:B-1----:R-:W-:Y:S05]  /*8f00*/  CALL.ABS.NOINC R14 ;  /* 0x000000000e007343 */ /* 0x002fea0003c00000 */
.L_x_7079:
[----:B------:R-:W-:Y:S01]  /*8f10*/  ULDC.U8 UR4, c[0x0][0x410] ;  /* 0x0001040000047ab9 */ /* 0x000fe20000000000 */
[----:B------:R-:W-:Y:S01]  /*8f20*/  BSSY B0, `(.L_x_7080) ;  /* 0x000035a000007945 */ /* 0x000fe20003800000 */
[----:B------:R-:W-:Y:S01]  /*8f30*/  ISETP.NE.AND P0, PT, RZ, UR4, PT ;  /* 0x00000004ff007c0c */ /* 0x000fe2000bf05270 */
[----:B------:R-:W-:Y:S01]  /*8f40*/  IMAD R5, R29, 0x80, R153 ;  /* 0x000000801d057824 */ /* 0x000fe200078e0299 */
[----:B------:R-:W-:-:S11]  /*8f50*/  LEA R21, R196, UR40, 0x1 ;  /* 0x00000028c4157c11 */ /* 0x000fd6000f8e08ff */
[----:B------:R-:W-:Y:S05]  /*8f60*/  @!P0 BRA `(.L_x_7081) ;  /* 0x0000001800988947 */ /* 0x000fea0003800000 */
[----:B------:R-:W-:-:S03]  /*8f70*/  UMOV UR4, 0xffffffff ;  /* 0xffffffff00047882 */ /* 0x000fc60000000000 */
[----:B------:R-:W-:Y:S05]  /*8f80*/  BRA.DIV UR4, `(.L_x_7082) ;  /* 0x0000013604f87947 */ /* 0x000fea000b800000 */
[----:B------:R0:W1:Y:S04]  /*8f90*/  SHFL.IDX PT, R0, R26, RZ, 0x181f ;  /* 0x00181fff1a007589 */ /* 0x00006800000e0000 */
[----:B------:R0:W3:Y:S04]  /*8fa0*/  SHFL.IDX PT, R3, R24, RZ, 0x181f ;  /* 0x00181fff18037589 */ /* 0x0000e800000e0000 */
[----:B------:R0:W4:Y:S04]  /*8fb0*/  SHFL.IDX PT, R4, R28, RZ, 0x181f ;  /* 0x00181fff1c047589 */ /* 0x00012800000e0000 */
[----:B------:R0:W0:Y:S02]  /*8fc0*/  SHFL.IDX PT, R14, R27, RZ, 0x181f ;  /* 0x00181fff1b0e7589 */ /* 0x00002400000e0000 */
.L_x_7349:
[----:B------:R-:W-:Y:S01]  /*8fd0*/  ULDC UR4, c[0x0][0x448] ;  /* 0x0001120000047ab9 */ /* 0x000fe20000000800 */
[----:B------:R-:W-:Y:S01]  /*8fe0*/  BSSY B1, `(.L_x_7083) ;  /* 0x000001d000017945 */ /* 0x000fe20003800000 */
[----:B------:R-:W-:Y:S01]  /*8ff0*/  IMAD R94, R94, UR4, RZ ;  /* 0x000000045e5e7c24 */ /* 0x000fe2000f8e02ff */
[----:B------:R-:W-:Y:S02]  /*9000*/  CS2R R6, SRZ ;  /* 0x0000000000067805 */ /* 0x000fe4000001ff00 */
[----:B------:R-:W-:Y:S02]  /*9010*/  CS2R R8, SRZ ;  /* 0x0000000000087805 */ /* 0x000fe4000001ff00 */
[----:B------:R-:W-:Y:S02]  /*9020*/  CS2R R10, SRZ ;  /* 0x00000000000a7805 */ /* 0x000fe4000001ff00 */
[----:B--2---:R-:W-:Y:S02]  /*9030*/  CS2R R12, SRZ ;  /* 0x00000000000c7805 */ /* 0x004fe4000001ff00 */
[----:B------:R-:W-:-:S13]  /*9040*/  ISETP.GE.AND P0, PT, R5, R94, PT ;  /* 0x0000005e0500720c */ /* 0x000fda0003f06270 */
[----:B------:R-:W-:Y:S05]  /*9050*/  @P0 BRA `(.L_x_7084) ;  /* 0x0000000000540947 */ /* 0x000fea0003800000 */
[----:B------:R-:W-:Y:S01]  /*9060*/  ULDC UR4, c[0x0][0x3f4] ;  /* 0x0000fd0000047ab9 */ /* 0x000fe20000000800 */
[----:B------:R-:W-:Y:S02]  /*9070*/  CS2R R12, SRZ ;  /* 0x00000000000c7805 */ /* 0x000fe4000001ff00 */
[----:B------:R-:W-:Y:S02]  /*9080*/  ISETP.GE.AND P4, PT, R18, UR4, PT ;  /* 0x0000000412007c0c */ /* 0x000fe4000bf86270 */
[----:B------:R-:W-:Y:S02]  /*9090*/  CS2R R8, SRZ ;  /* 0x0000000000087805 */ /* 0x000fe4000001ff00 */
[----:B------:R-:W-:-:S09]  /*90a0*/  ISETP.GE.AND P5, PT, R152, UR4, PT ;  /* 0x0000000498007c0c */ /* 0x000fd2000bfa6270 */
[C---:B------:R-:W-:Y:S01]  /*90b0*/  @!P4 IMAD.SHL.U32 R30, R18.reuse, 0x2, RZ ;  /* 0x00000002121ec824 */ /* 0x040fe200078e00ff */
[----:B------:R-:W-:-:S03]  /*90c0*/  @!P4 SHF.L.U64.HI R5, R18, 0x1, R19 ;  /* 0x000000011205c819 */ /* 0x000fc60000010213 */
[C---:B---3--:R-:W-:Y:S02]  /*90d0*/  @!P5 IADD3 R32, P2, R3.reuse, R220, RZ ;  /* 0x000000dc0320d210 */ /* 0x048fe40007f5e0ff */
[-C--:B0-----:R-:W-:Y:S02]  /*90e0*/  @!P4 IADD3 R26, P0, R3, R30.reuse, RZ ;  /* 0x0000001e031ac210 */ /* 0x081fe40007f1e0ff */
[C---:B------:R-:W-:Y:S02]  /*90f0*/  @!P4 IADD3 R30, P1, R14.reuse, R30, RZ ;  /* 0x0000001e0e1ec210 */ /* 0x040fe40007f3e0ff */
[----:B------:R-:W-:Y:S02]  /*9100*/  @!P5 IADD3 R14, P3, R14, R220, RZ ;  /* 0x000000dc0e0ed210 */ /* 0x000fe40007f7e0ff */
[----:B------:R-:W-:Y:S02]  /*9110*/  CS2R R10, SRZ ;  /* 0x00000000000a7805 */ /* 0x000fe4000001ff00 */
[----:B------:R-:W-:-:S02]  /*9120*/  CS2R R6, SRZ ;  /* 0x0000000000067805 */ /* 0x000fc4000001ff00 */
[C---:B-1----:R-:W-:Y:S01]  /*9130*/  @!P5 IADD3.X R33, R0.reuse, R219, RZ, P2, !PT ;  /* 0x000000db0021d210 */ /* 0x042fe200017fe4ff */
[--C-:B------:R-:W-:Y:S02]  /*9140*/  @!P4 IMAD.X R27, R0, 0x1, R5.reuse, P0 ;  /* 0x00000001001bc824 */ /* 0x100fe400000e0605 */
[C---:B----4-:R-:W-:Y:S02]  /*9150*/  @!P4 IMAD.X R31, R4.reuse, 0x1, R5, P1 ;  /* 0x00000001041fc824 */ /* 0x050fe400008e0605 */
[----:B------:R-:W-:Y:S01]  /*9160*/  @!P5 IMAD.X R15, R4, 0x1, R219, P3 ;  /* 0x00000001040fd824 */ /* 0x000fe200018e06db */
[----:B------:R2:W5:Y:S04]  /*9170*/  @!P5 LD.E.64 R12, desc[UR42][R32.64] ;  /* 0x0000002a200cd980 */ /* 0x000568000c101b00 */
[----:B------:R2:W5:Y:S04]  /*9180*/  @!P5 LD.E.64 R8, desc[UR42][R14.64] ;  /* 0x0000002a0e08d980 */ /* 0x000568000c101b00 */
[----:B------:R2:W5:Y:S04]  /*9190*/  @!P4 LD.E.64 R10, desc[UR42][R26.64] ;  /* 0x0000002a1a0ac980 */ /* 0x000568000c101b00 */
[----:B------:R2:W5:Y:S02]  /*91a0*/  @!P4 LD.E.64 R6, desc[UR42][R30.64] ;  /* 0x0000002a1e06c980 */ /* 0x000564000c101b00 */
.L_x_7084:
[----:B------:R-:W-:Y:S05]  /*91b0*/  BSYNC B1 ;  /* 0x0000000000017941 */ /* 0x000fea0003800000 */
.L_x_7083:
[----:B------:R-:W-:Y:S01]  /*91c0*/  ULEA.HI UR4, UR39, UR39, URZ, 0x1 ;  /* 0x0000002727047291 */ /* 0x000fe2000f8f083f */
[----:B---3--:R-:W-:Y:S01]  /*91d0*/  IMAD R3, R29, -0x80, R94 ;  /* 0xffffff801d037824 */ /* 0x008fe200078e025e */
[----:B--2--5:R-:W-:Y:S01]  /*91e0*/  MOV R15, R13 ;  /* 0x0000000d000f7202 */ /* 0x024fe20000000f00 */
[----:B-1----:R-:W-:Y:S01]  /*91f0*/  IMAD.MOV.U32 R0, RZ, RZ, R10 ;  /* 0x000000ffff007224 */ /* 0x002fe200078e000a */
[----:B------:R-:W-:Y:S01]  /*9200*/  ULOP3.LUT UR4, UR4, 0xfffffffe, URZ, 0xc0, !UPT ;  /* 0xfffffffe04047892 */ /* 0x000fe2000f8ec03f */
[----:B0-----:R-:W-:Y:S01]  /*9210*/  SHF.R.U64 R26, R12, 0x10, R13 ;  /* 0x000000100c1a7819 */ /* 0x001fe2000000120d */
[----:B------:R-:W-:Y:S01]  /*9220*/  IMAD.MOV.U32 R14, RZ, RZ, R11 ;  /* 0x000000ffff0e7224 */ /* 0x000fe200078e000b */
[----:B------:R-:W-:Y:S01]  /*9230*/  SHF.R.U32.HI R27, RZ, 0x10, R13 ;  /* 0x00000010ff1b7819 */ /* 0x000fe2000001160d */
[----:B------:R-:W-:Y:S01]  /*9240*/  UIADD3 UR4, UR39, -UR4, URZ ;  /* 0x8000000427047290 */ /* 0x000fe2000fffe03f */
[----:B------:R-:W-:Y:S01]  /*9250*/  SHF.R.U64 R20, R10, 0x10, R11 ;  /* 0x000000100a147819 */ /* 0x000fe2000000120b */
[----:B------:R-:W-:Y:S01]  /*9260*/  IMAD.MOV.U32 R13, RZ, RZ, R6 ;  /* 0x000000ffff0d7224 */ /* 0x000fe200078e0006 */
[--C-:B------:R-:W-:Y:S01]  /*9270*/  SHF.R.U64 R28, R6, 0x10, R7.reuse ;  /* 0x00000010061c7819 */ /* 0x100fe20000001207 */
[----:B------:R-:W-:Y:S01]  /*9280*/  IMAD.MOV.U32 R10, RZ, RZ, R12 ;  /* 0x000000ffff0a7224 */ /* 0x000fe200078e000c */
[--C-:B------:R-:W-:Y:S01]  /*9290*/  SHF.R.U32.HI R29, RZ, 0x10, R7.reuse ;  /* 0x00000010ff1d7819 */ /* 0x100fe20000011607 */
[----:B----4-:R-:W-:Y:S01]  /*92a0*/  IMAD.MOV.U32 R4, RZ, RZ, R7 ;  /* 0x000000ffff047224 */ /* 0x010fe200078e0007 */
[----:B------:R-:W-:Y:S01]  /*92b0*/  MOV R5, UR4 ;  /* 0x0000000400057c02 */ /* 0x000fe20008000f00 */
[----:B------:R-:W-:Y:S01]  /*92c0*/  IMAD.MOV.U32 R6, RZ, RZ, R8 ;  /* 0x000000ffff067224 */ /* 0x000fe200078e0008 */
[----:B------:R-:W-:Y:S01]  /*92d0*/  SHF.R.U64 R30, R8, 0x10, R9 ;  /* 0x00000010081e7819 */ /* 0x000fe20000001209 */
[----:B------:R-:W-:Y:S01]  /*92e0*/  BSSY B1, `(.L_x_7085) ;  /* 0x0000010000017945 */ /* 0x000fe20003800000 */
[----:B------:R-:W-:-:S02]  /*92f0*/  SHF.L.U32 R5, R5, 0x1f, RZ ;  /* 0x0000001f05057819 */ /* 0x000fc400000006ff */
[----:B------:R-:W-:Y:S02]  /*9300*/  SHF.R.U32.HI R24, RZ, 0x10, R11 ;  /* 0x00000010ff187819 */ /* 0x000fe4000001160b */
[----:B------:R-:W0:Y:S01]  /*9310*/  SYNCS.PHASECHK.TRANS64.TRYWAIT P0, [R156+URZ+0x28800], R5 ;  /* 0x028800059c0075a7 */ /* 0x000e22000800017f */
[----:B------:R-:W-:Y:S02]  /*9320*/  MOV R7, R9 ;  /* 0x0000000900077202 */ /* 0x000fe40000000f00 */
[----:B------:R-:W-:Y:S02]  /*9330*/  VIMNMX R8, R3, 0x80, PT ;  /* 0x0000008003087848 */ /* 0x000fe40003fe0100 */
[----:B------:R-:W-:Y:S02]  /*9340*/  SHF.R.U32.HI R31, RZ, 0x10, R9 ;  /* 0x00000010ff1f7819 */ /* 0x000fe40000011609 */
[----:B------:R-:W-:Y:S02]  /*9350*/  PRMT R11, R0, 0x5410, R14 ;  /* 0x00005410000b7816 */ /* 0x000fe4000000000e */
[----:B------:R-:W-:-:S02]  /*9360*/  PRMT R12, R20, 0x5410, R24 ;  /* 0x00005410140c7816 */ /* 0x000fc40000000018 */
[----:B------:R-:W-:Y:S02]  /*9370*/  PRMT R0, R10, 0x5410, R15 ;  /* 0x000054100a007816 */ /* 0x000fe4000000000f */
[----:B------:R-:W-:Y:S02]  /*9380*/  PRMT R3, R26, 0x5410, R27 ;  /* 0x000054101a037816 */ /* 0x000fe4000000001b */
[----:B------:R-:W-:Y:S02]  /*9390*/  ISETP.GE.AND P1, PT, R153, R8, PT ;  /* 0x000000089900720c */ /* 0x000fe40003f26270 */
[----:B------:R-:W-:Y:S02]  /*93a0*/  PRMT R13, R13, 0x5410, R4 ;  /* 0x000054100d0d7816 */ /* 0x000fe40000000004 */
[----:B------:R-:W-:Y:S02]  /*93b0*/  PRMT R14, R28, 0x5410, R29 ;  /* 0x000054101c0e7816 */ /* 0x000fe4000000001d */
[----:B------:R-:W-:Y:S01]  /*93c0*/  PRMT R9, R6, 0x5410, R7 ;  /* 0x0000541006097816 */ /* 0x000fe20000000007 */
[----:B0-----:R-:W-:Y:S06]  /*93d0*/  @!P0 BRA `(.L_x_7086) ;  /* 0x0000013400548947 */ /* 0x001fec0003800000 */
.L_x_7350:
[----:B------:R-:W-:Y:S05]  /*93e0*/  BSYNC B1 ;  /* 0x0000000000017941 */ /* 0x000fea0003800000 */
.L_x_7085:
[----:B------:R-:W-:Y:S01]  /*93f0*/  BSSY B1, `(.L_x_7087) ;  /* 0x0000056000017945 */ /* 0x000fe20003800000 */
[----:B------:R-:W-:-:S03]  /*9400*/  PRMT R10, R30, 0x5410, R31 ;  /* 0x000054101e0a7816 */ /* 0x000fc6000000001f */
[----:B------:R-:W-:Y:S05]  /*9410*/  @P1 BRA `(.L_x_7088) ;  /* 0x00000004004c1947 */ /* 0x000fea0003800000 */
[----:B0-----:R-:W0:Y:S01]  /*9420*/  LDC R5, c[0x0][0x3f4] ;  /* 0x0000fd00ff057b82 */ /* 0x001e220000000800 */
[----:B------:R-:W-:Y:S01]  /*9430*/  BSSY B2, `(.L_x_7089) ;  /* 0x000002a000027945 */ /* 0x000fe20003800000 */
[-C--:B0-----:R-:W-:Y:S02]  /*9440*/  ISETP.GE.AND P0, PT, R18, R5.reuse, PT ;  /* 0x000000051200720c */ /* 0x081fe40003f06270 */
[----:B------:R-:W-:-:S11]  /*9450*/  ISETP.GE.AND P1, PT, R152, R5, PT ;  /* 0x000000059800720c */ /* 0x000fd60003f26270 */
[----:B------:R-:W-:Y:S05]  /*9460*/  @P0 BRA `(.L_x_7090) ;  /* 0x0000000000980947 */ /* 0x000fea0003800000 */
[----:B------:R-:W0:Y:S01]  /*9470*/  LDS.128 R4, [R21] ;  /* 0x0000000015047984 */ /* 0x000e220000000c00 */
        /* <DEDUP_REMOVED lines=25> */
[----:B------:R-:W-:Y:S01]  /*9610*/  FMUL.FTZ R28, R6, R5 ;  /* 0x00000005061c7220 */ /* 0x000fe20000410000 */
        /* <DEDUP_REMOVED lines=11> */
.L_x_7090:
[----:B------:R-:W-:Y:S05]  /*96d0*/  BSYNC B2 ;  /* 0x0000000000027941 */ /* 0x000fea0003800000 */
.L_x_7089:
        /* <DEDUP_REMOVED lines=39> */
.L_x_7088:
[----:B------:R-:W-:Y:S05]  /*9950*/  BSYNC B1 ;  /* 0x0000000000017941 */ /* 0x000fea0003800000 */
.L_x_7087:
[----:B01----:R-:W-:Y:S01]  /*9960*/  VIADD R4, R153, 0x20 ;  /* 0x0000002099047836 */ /* 0x003fe20000000000 */
[----:B------:R-:W-:Y:S04]  /*9970*/  BSSY B1, `(.L_x_7091) ;  /* 0x0000056000017945 */ /* 0x000fe80003800000 */
[----:B------:R-:W-:-:S13]  /*9980*/  ISETP.GE.AND P0, PT, R4, R8, PT ;  /* 0x000000080400720c */ /* 0x000fda0003f06270 */
[----:B------:R-:W-:Y:S05]  /*9990*/  @P0 BRA `(.L_x_7092) ;  /* 0x00000004004c0947 */ /* 0x000fea0003800000 */
[----:B------:R-:W0:Y:S01]  /*99a0*/  LDC R5, c[0x0][0x3f4] ;  /* 0x0000fd00ff057b82 */ /* 0x000e220000000800 */
[----:B------:R-:W-:Y:S01]  /*99b0*/  BSSY B2, `(.L_x_7093) ;  /* 0x000002a000027945 */ /* 0x000fe20003800000 */
[-C--:B0-----:R-:W-:Y:S02]  /*99c0*/  ISETP.GE.AND P0, PT, R18, R5.reuse, PT ;  /* 0x000000051200720c */ /* 0x081fe40003f06270 */
[----:B------:R-:W-:-:S11]  /*99d0*/  ISETP.GE.AND P1, PT, R152, R5, PT ;  /* 0x000000059800720c */ /* 0x000fd60003f26270 */
[----:B------:R-:W-:Y:S05]  /*99e0*/  @P0 BRA `(.L_x_7094) ;  /* 0x0000000000980947 */ /* 0x000fea0003800000 */
[----:B------:R-:W0:Y:S01]  /*99f0*/  LDS.128 R4, [R21+0x1000] ;  /* 0x0010000015047984 */ /* 0x000e220000000c00 */
[----:B------:R-:W-:Y:S02]  /*9a00*/  HADD2.F32 R31, -RZ, R13.H0_H0 ;  /* 0x2000000dff1f7230 */ /* 0x000fe40000004100 */
        /* <DEDUP_REMOVED lines=9> */
[C---:B------:R-:W-:Y:S01]  /*9aa0*/  FMUL.FTZ R30, R29.reuse, R4 ;  /* 0x000000041d1e7220 */ /* 0x040fe20000410000 */
[----:B------:R-:W-:Y:S02]  /*9ab0*/  HADD2.F32 R26, -RZ, R7.H0_H0 ;  /* 0x20000007ff1a7230 */ /* 0x000fe40000004100 */
[----:B------:R-:W-:Y:S01]  /*9ac0*/  FMUL.FTZ R27, R34, R5 ;  /* 0x00000005221b7220 */ /* 0x000fe20000410000 */
[----:B------:R-:W-:Y:S01]  /*9ad0*/  FFMA.FTZ R4, R29, R15, -R28 ;  /* 0x0000000f1d047223 */ /* 0x000fe2000001081c */
[----:B------:R-:W-:Y:S01]  /*9ae0*/  FMUL.FTZ R29, R32, R5 ;  /* 0x00000005201d7220 */ /* 0x000fe20000410000 */
[----:B------:R-:W-:-:S02]  /*9af0*/  HADD2.F32 R24, -RZ, R6.H0_H0 ;  /* 0x20000006ff187230 */ /* 0x000fc40000004100 */
[----:B------:R-:W-:Y:S01]  /*9b00*/  FFMA.FTZ R15, R31, R15, R30 ;  /* 0x0000000f1f0f7223 */ /* 0x000fe2000001001e */
[----:B------:R-:W-:Y:S02]  /*9b10*/  HADD2.F32 R7, -RZ, R7.H1_H1 ;  /* 0x30000007ff077230 */ /* 0x000fe40000004100 */
[-C--:B------:R-:W-:Y:S01]  /*9b20*/  FFMA.FTZ R5, R32, R20.reuse, -R27 ;  /* 0x0000001420057223 */ /* 0x080fe2000001081b */
[----:B------:R-:W-:Y:S02]  /*9b30*/  HADD2.F32 R6, -RZ, R6.H1_H1 ;  /* 0x30000006ff067230 */ /* 0x000fe40000004100 */
[----:B------:R-:W-:Y:S01]  /*9b40*/  FFMA.FTZ R20, R34, R20, R29 ;  /* 0x0000001422147223 */ /* 0x000fe2000001001d */
[----:B------:R-:W-:Y:S02]  /*9b50*/  HADD2.F32 R32, -RZ, R13.H1_H1 ;  /* 0x3000000dff207230 */ /* 0x000fe40000004100 */
[----:B------:R-:W-:Y:S01]  /*9b60*/  FMUL.FTZ R31, R36, R7 ;  /* 0x00000007241f7220 */ /* 0x000fe20000410000 */
[----:B------:R-:W-:Y:S01]  /*9b70*/  HADD2.F32 R28, -RZ, R11.H1_H1 ;  /* 0x3000000bff1c7230 */ /* 0x000fe20000004100 */
[----:B------:R-:W-:Y:S01]  /*9b80*/  F2FP.F16.F32.PACK_AB R4, R15, R4 ;  /* 0x000000040f04723e */ /* 0x000fe200000000ff */
[----:B------:R-:W-:-:S02]  /*9b90*/  HADD2.F32 R30, -RZ, R12.H1_H1 ;  /* 0x3000000cff1e7230 */ /* 0x000fc40000004100 */
[-C--:B------:R-:W-:Y:S01]  /*9ba0*/  FMUL.FTZ R27, R32, R6.reuse ;  /* 0x00000006201b7220 */ /* 0x080fe20000410000 */
[----:B------:R-:W-:Y:S01]  /*9bb0*/  F2FP.F16.F32.PACK_AB R5, R20, R5 ;  /* 0x000000051405723e */ /* 0x000fe200000000ff */
[----:B------:R-:W-:Y:S01]  /*9bc0*/  FMUL.FTZ R29, R28, R6 ;  /* 0x000000061c1d7220 */ /* 0x000fe20000410000 */
[C---:B------:R-:W-:Y:S01]  /*9bd0*/  FMUL.FTZ R33, R30.reuse, R7 ;  /* 0x000000071e217220 */ /* 0x040fe20000410000 */
[----:B------:R-:W-:Y:S01]  /*9be0*/  FFMA.FTZ R7, R30, R26, -R31 ;  /* 0x0000001a1e077223 */ /* 0x000fe2000001081f */
[-C--:B------:R-:W-:Y:S01]  /*9bf0*/  FFMA.FTZ R6, R28, R24.reuse, -R27 ;  /* 0x000000181c067223 */ /* 0x080fe2000001081b */
[----:B------:R-:W-:Y:S01]  /*9c00*/  FFMA.FTZ R29, R32, R24, R29 ;  /* 0x00000018201d7223 */ /* 0x000fe2000001001d */
[----:B------:R-:W-:-:S04]  /*9c10*/  FFMA.FTZ R26, R36, R26, R33 ;  /* 0x0000001a241a7223 */ /* 0x000fc80000010021 */
[----:B------:R-:W-:Y:S02]  /*9c20*/  F2FP.F16.F32.PACK_AB R6, R29, R6 ;  /* 0x000000061d06723e */ /* 0x000fe400000000ff */
[----:B------:R-:W-:-:S05]  /*9c30*/  F2FP.F16.F32.PACK_AB R7, R26, R7 ;  /* 0x000000071a07723e */ /* 0x000fca00000000ff */
[----:B------:R0:W-:Y:S02]  /*9c40*/  STS.128 [R21+0x1000], R4 ;  /* 0x0010000415007388 */ /* 0x0001e40000000c00 */
.L_x_7094:
[----:B------:R-:W-:Y:S05]  /*9c50*/  BSYNC B2 ;  /* 0x0000000000027941 */ /* 0x000fea0003800000 */
.L_x_7093:
[----:B------:R-:W-:Y:S05]  /*9c60*/  @P1 BRA `(.L_x_7092) ;  /* 0x0000000000981947 */ /* 0x000fea0003800000 */
[----:B0-----:R-:W0:Y:S01]  /*9c70*/  LDS.128 R4, [R21+0x5000] ;  /* 0x0050000015047984 */ /* 0x001e220000000c00 */
[----:B------:R-:W-:Y:S02]  /*9c80*/  HADD2.F32 R31, -RZ, R9.H0_H0 ;  /* 0x20000009ff1f7230 */ /* 0x000fe40000004100 */
[----:B------:R-:W-:Y:S02]  /*9c90*/  HADD2.F32 R29, -RZ, R0.H0_H0 ;  /* 0x20000000ff1d7230 */ /* 0x000fe40000004100 */
[--C-:B------:R-:W-:Y:S02]  /*9ca0*/  HADD2.F32 R34, -RZ, R10.reuse.H0_H0 ;  /* 0x2000000aff227230 */ /* 0x100fe40000004100 */
        /* <DEDUP_REMOVED lines=34> */
.L_x_7092:
[----:B------:R-:W-:Y:S05]  /*9ed0*/  BSYNC B1 ;  /* 0x0000000000017941 */ /* 0x000fea0003800000 */
.L_x_7091:
        /* <DEDUP_REMOVED lines=47> */
.L_x_7098:
[----:B------:R-:W-:Y:S05]  /*a1d0*/  BSYNC B2 ;  /* 0x0000000000027941 */ /* 0x000fea0003800000 */
.L_x_7097:
        /* <DEDUP_REMOVED lines=39> */
.L_x_7096:
[----:B------:R-:W-:Y:S05]  /*a450*/  BSYNC B1 ;  /* 0x0000000000017941 */ /* 0x000fea0003800000 */
.L_x_7095:
[----:B01----:R-:W-:-:S05]  /*a460*/  VIADD R4, R153, 0x60 ;  /* 0x0000006099047836 */ /* 0x003fca0000000000 */
        /* <DEDUP_REMOVED lines=21> */
[-C--:B------:R-:W-:Y:S01]  /*a5c0*/  FMUL.FTZ R26, R33, R5.reuse ;  /* 0x00000005211a7220 */ /* 0x080fe20000410000 */
[-C--:B------:R-:W-:Y:S01]  /*a5d0*/  FFMA.FTZ R4, R28, R8.reuse, -R27 ;  /* 0x000000081c047223 */ /* 0x080fe2000001081b */
[----:B------:R-:W-:Y:S01]  /*a5e0*/  FFMA.FTZ R29, R30, R8, R29 ;  /* 0x000000081e1d7223 */ /* 0x000fe2000001001d */
[C---:B------:R-:W-:Y:S01]  /*a5f0*/  FMUL.FTZ R8, R31.reuse, R5 ;  /* 0x000000051f087220 */ /* 0x040fe20000410000 */
[--C-:B------:R-:W-:Y:S02]  /*a600*/  HADD2.F32 R20, -RZ, R6.reuse.H0_H0 ;  /* 0x20000006ff147230 */ /* 0x100fe40000004100 */
[-C--:B------:R-:W-:Y:S01]  /*a610*/  FFMA.FTZ R5, R31, R15.reuse, -R26 ;  /* 0x0000000f1f057223 */ /* 0x080fe2000001081a */
[----:B------:R-:W-:Y:S02]  /*a620*/  HADD2.F32 R7, -RZ, R7.H1_H1 ;  /* 0x30000007ff077230 */ /* 0x000fe40000004100 */
[----:B------:R-:W-:Y:S01]  /*a630*/  FFMA.FTZ R8, R33, R15, R8 ;  /* 0x0000000f21087223 */ /* 0x000fe20000010008 */
[----:B------:R-:W-:Y:S01]  /*a640*/  HADD2.F32 R6, -RZ, R6.H1_H1 ;  /* 0x30000006ff067230 */ /* 0x000fe20000004100 */
[----:B------:R-:W-:Y:S01]  /*a650*/  F2FP.F16.F32.PACK_AB R4, R29, R4 ;  /* 0x000000041d04723e */ /* 0x000fe200000000ff */
[----:B------:R-:W-:-:S02]  /*a660*/  HADD2.F32 R28, -RZ, R13.H1_H1 ;  /* 0x3000000dff1c7230 */ /* 0x000fc40000004100 */
[-C--:B------:R-:W-:Y:S01]  /*a670*/  FMUL.FTZ R15, R14, R7.reuse ;  /* 0x000000070e0f7220 */ /* 0x080fe20000410000 */
[----:B------:R-:W-:Y:S02]  /*a680*/  HADD2.F32 R26, -RZ, R11.H1_H1 ;  /* 0x3000000bff1a7230 */ /* 0x000fe40000004100 */
[----:B------:R-:W-:Y:S01]  /*a690*/  FMUL.FTZ R27, R12, R7 ;  /* 0x000000070c1b7220 */ /* 0x000fe20000410000 */
[----:B------:R-:W-:Y:S01]  /*a6a0*/  F2FP.F16.F32.PACK_AB R5, R8, R5 ;  /* 0x000000050805723e */ /* 0x000fe200000000ff */
[----:B------:R-:W-:Y:S01]  /*a6b0*/  FMUL.FTZ R11, R28, R6 ;  /* 0x000000061c0b7220 */ /* 0x000fe20000410000 */
[----:B------:R-:W-:Y:S01]  /*a6c0*/  FFMA.FTZ R7, R12, R24, -R15 ;  /* 0x000000180c077223 */ /* 0x000fe2000001080f */
[----:B------:R-:W-:Y:S01]  /*a6d0*/  FMUL.FTZ R13, R26, R6 ;  /* 0x000000061a0d7220 */ /* 0x000fe20000410000 */
[----:B------:R-:W-:Y:S01]  /*a6e0*/  FFMA.FTZ R24, R14, R24, R27 ;  /* 0x000000180e187223 */ /* 0x000fe2000001001b */
[-C--:B------:R-:W-:Y:S02]  /*a6f0*/  FFMA.FTZ R6, R26, R20.reuse, -R11 ;  /* 0x000000141a067223 */ /* 0x080fe4000001080b */
[----:B------:R-:W-:-:S02]  /*a700*/  FFMA.FTZ R13, R28, R20, R13 ;  /* 0x000000141c0d7223 */ /* 0x000fc4000001000d */
[----:B------:R-:W-:-:S03]  /*a710*/  F2FP.F16.F32.PACK_AB R7, R24, R7 ;  /* 0x000000071807723e */ /* 0x000fc600000000ff */
[----:B------:R-:W-:-:S05]  /*a720*/  F2FP.F16.F32.PACK_AB R6, R13, R6 ;  /* 0x000000060d06723e */ /* 0x000fca00000000ff */
[----:B------:R0:W-:Y:S02]  /*a730*/  STS.128 [R21+0x3000], R4 ;  /* 0x0030000415007388 */ /* 0x0001e40000000c00 */
.L_x_7101:
[----:B------:R-:W-:Y:S05]  /*a740*/  BSYNC B1 ;  /* 0x0000000000017941 */ /* 0x000fea0003800000 */
.L_x_7100:
        /* <DEDUP_REMOVED lines=29> */
[C---:B------:R-:W-:Y:S01]  /*a920*/  FMUL.FTZ R9, R14.reuse, R6 ;  /* 0x000000060e097220 */ /* 0x040fe20000410000 */
[-C--:B------:R-:W-:Y:S01]  /*a930*/  FMUL.FTZ R0, R29, R7.reuse ;  /* 0x000000071d007220 */ /* 0x080fe20000410000 */
[C---:B------:R-:W-:Y:S01]  /*a940*/  FMUL.FTZ R10, R15.reuse, R7 ;  /* 0x000000070f0a7220 */ /* 0x040fe20000410000 */
[-C--:B------:R-:W-:Y:S01]  /*a950*/  FFMA.FTZ R3, R14, R12.reuse, -R3 ;  /* 0x0000000c0e037223 */ /* 0x080fe20000010803 */
[----:B------:R-:W-:Y:S01]  /*a960*/  FFMA.FTZ R6, R20, R12, R9 ;  /* 0x0000000c14067223 */ /* 0x000fe20000010009 */
[-C--:B------:R-:W-:Y:S01]  /*a970*/  FFMA.FTZ R0, R15, R13.reuse, -R0 ;  /* 0x0000000d0f007223 */ /* 0x080fe20000010800 */
[----:B------:R-:W-:-:S03]  /*a980*/  FFMA.FTZ R7, R29, R13, R10 ;  /* 0x0000000d1d077223 */ /* 0x000fc6000001000a */
[----:B------:R-:W-:Y:S02]  /*a990*/  F2FP.F16.F32.PACK_AB R6, R6, R3 ;  /* 0x000000030606723e */ /* 0x000fe400000000ff */
[----:B------:R-:W-:-:S05]  /*a9a0*/  F2FP.F16.F32.PACK_AB R7, R7, R0 ;  /* 0x000000000707723e */ /* 0x000fca00000000ff */
[----:B------:R1:W-:Y:S01]  /*a9b0*/  STS.128 [R21+0x7000], R4 ;  /* 0x0070000415007388 */ /* 0x0003e20000000c00 */
[----:B------:R-:W-:Y:S05]  /*a9c0*/  BRA `(.L_x_7099) ;  /* 0x0000001800bc7947 */ /* 0x000fea0003800000 */
.L_x_7081:
[----:B------:R-:W-:-:S03]  /*a9d0*/  UMOV UR4, 0xffffffff ;  /* 0xffffffff00047882 */ /* 0x000fc60000000000 */
[----:B------:R-:W-:Y:S05]  /*a9e0*/  BRA.DIV UR4, `(.L_x_7102) ;  /* 0x0000011e04e47947 */ /* 0x000fea000b800000 */
[----:B------:R0:W1:Y:S04]  /*a9f0*/  SHFL.IDX PT, R0, R26, RZ, 0x181f ;  /* 0x00181fff1a007589 */ /* 0x00006800000e0000 */
[----:B------:R0:W3:Y:S04]  /*aa00*/  SHFL.IDX PT, R3, R24, RZ, 0x181f ;  /* 0x00181fff18037589 */ /* 0x0000e800000e0000 */
[----:B------:R0:W4:Y:S04]  /*aa10*/  SHFL.IDX PT, R20, R28, RZ, 0x181f ;  /* 0x00181fff1c147589 */ /* 0x00012800000e0000 */
[----:B------:R0:W0:Y:S02]  /*aa20*/  SHFL.IDX PT, R14, R27, RZ, 0x181f ;  /* 0x00181fff1b0e7589 */ /* 0x00002400000e0000 */
.L_x_7356:
[----:B------:R-:W-:Y:S01]  /*aa30*/  ULDC UR4, c[0x0][0x448] ;  /* 0x0001120000047ab9 */ /* 0x000fe20000000800 */
[----:B------:R-:W-:Y:S01]  /*aa40*/  BSSY B1, `(.L_x_7103) ;  /* 0x0000014000017945 */ /* 0x000fe20003800000 */
[----:B------:R-:W-:Y:S01]  /*aa50*/  IMAD R94, R94, UR4, RZ ;  /* 0x000000045e5e7c24 */ /* 0x000fe2000f8e02ff */
[----:B------:R-:W-:Y:S02]  /*aa60*/  CS2R R6, SRZ ;  /* 0x0000000000067805 */ /* 0x000fe4000001ff00 */
[----:B------:R-:W-:Y:S02]  /*aa70*/  CS2R R8, SRZ ;  /* 0x0000000000087805 */ /* 0x000fe4000001ff00 */
[----:B------:R-:W-:Y:S02]  /*aa80*/  CS2R R10, SRZ ;  /* 0x00000000000a7805 */ /* 0x000fe4000001ff00 */
[----:B------:R-:W-:Y:S02]  /*aa90*/  ISETP.GE.AND P0, PT, R5, R94, PT ;  /* 0x0000005e0500720c */ /* 0x000fe40003f06270 */
[----:B------:R-:W-:-:S11]  /*aaa0*/  CS2R R4, SRZ ;  /* 0x0000000000047805 */ /* 0x000fd6000001ff00 */
[----:B------:R-:W-:Y:S05]  /*aab0*/  @P0 BRA `(.L_x_7104) ;  /* 0x0000000000300947 */ /* 0x000fea0003800000 */
[----:B------:R-:W-:Y:S01]  /*aac0*/  ULDC UR4, c[0x0][0x3f4] ;  /* 0x0000fd0000047ab9 */ /* 0x000fe20000000800 */
[C---:B------:R-:W-:Y:S02]  /*aad0*/  SHF.L.U32 R15, R16.reuse, 0x1, RZ ;  /* 0x00000001100f7819 */ /* 0x040fe400000006ff */
[C---:B------:R-:W-:Y:S02]  /*aae0*/  ISETP.GE.AND P2, PT, R16.reuse, UR4, PT ;  /* 0x0000000410007c0c */ /* 0x040fe4000bf46270 */
[----:B------:R-:W-:Y:S02]  /*aaf0*/  SHF.L.U64.HI R5, R16, 0x1, R17 ;  /* 0x0000000110057819 */ /* 0x000fe40000010211 */
[-C--:B---3--:R-:W-:Y:S02]  /*ab00*/  IADD3 R12, P0, R3, R15.reuse, RZ ;  /* 0x0000000f030c7210 */ /* 0x088fe40007f1e0ff */
[----:B0-----:R-:W-:-:S03]  /*ab10*/  IADD3 R14, P1, R14, R15, RZ ;  /* 0x0000000f0e0e7210 */ /* 0x001fc60007f3e0ff */
[--C-:B-12---:R-:W-:Y:S02]  /*ab20*/  IMAD.X R13, R0, 0x1, R5.reuse, P0 ;  /* 0x00000001000d7824 */ /* 0x106fe400000e0605 */
[----:B----4-:R-:W-:Y:S01]  /*ab30*/  IMAD.X R15, R20, 0x1, R5, P1 ;  /* 0x00000001140f7824 */ /* 0x010fe200008e0605 */
[----:B------:R-:W-:Y:S01]  /*ab40*/  CS2R R4, SRZ ;  /* 0x0000000000047805 */ /* 0x000fe2000001ff00 */
[----:B------:R-:W-:Y:S06]  /*ab50*/  @P2 BRA `(.L_x_7104) ;  /* 0x0000000000082947 */ /* 0x000fec0003800000 */
[----:B------:R0:W5:Y:S04]  /*ab60*/  LD.E.128 R4, desc[UR42][R12.64] ;  /* 0x0000002a0c047980 */ /* 0x000168000c101d00 */
[----:B------:R0:W5:Y:S02]  /*ab70*/  LD.E.128 R8, desc[UR42][R14.64] ;  /* 0x0000002a0e087980 */ /* 0x000164000c101d00 */
.L_x_7104:
[----:B------:R-:W-:Y:S05]  /*ab80*/  BSYNC B1 ;  /* 0x0000000000017941 */ /* 0x000fea0003800000 */
.L_x_7103:
[----:B------:R-:W-:Y:S01]  /*ab90*/  ULEA.HI UR4, UR39, UR39, URZ, 0x1 ;  /* 0x0000002727047291 */ /* 0x000fe2000f8f083f */
[----:B-1----:R-:W1:Y:S01]  /*aba0*/  LDC R0, c[0x0][0x3f4] ;  /* 0x0000fd00ff007b82 */ /* 0x002e620000000800 */
[----:B---3-5:R-:W-:Y:S01]  /*abb0*/  MOV R3, R4 ;  /* 0x0000000400037202 */ /* 0x028fe20000000f00 */
[----:B0-2---:R-:W-:Y:S01]  /*abc0*/  IMAD.MOV.U32 R13, RZ, RZ, R6 ;  /* 0x000000ffff0d7224 */ /* 0x005fe200078e0006 */
[----:B------:R-:W-:Y:S01]  /*abd0*/  ULOP3.LUT UR4, UR4, 0xfffffffe, URZ, 0xc0, !UPT ;  /* 0xfffffffe04047892 */ /* 0x000fe2000f8ec03f */
[----:B------:R-:W-:Y:S01]  /*abe0*/  SHF.R.U64 R14, R4, 0x10, R5 ;  /* 0x00000010040e7819 */ /* 0x000fe20000001205 */
[----:B------:R-:W-:Y:S01]  /*abf0*/  IMAD.MOV.U32 R4, RZ, RZ, R7 ;  /* 0x000000ffff047224 */ /* 0x000fe200078e0007 */
[----:B----4-:R-:W-:Y:S01]  /*ac00*/  SHF.R.U32.HI R20, RZ, 0x10, R5 ;  /* 0x00000010ff147819 */ /* 0x010fe20000011605 */
[----:B------:R-:W-:Y:S01]  /*ac10*/  UIADD3 UR4, UR39, -UR4, URZ ;  /* 0x8000000427047290 */ /* 0x000fe2000fffe03f */
[----:B------:R-:W-:Y:S01]  /*ac20*/  IMAD R15, R29, -0x80, R94 ;  /* 0xffffff801d0f7824 */ /* 0x000fe200078e025e */
[----:B------:R-:W-:Y:S01]  /*ac30*/  SHF.R.U64 R26, R6, 0x10, R7 ;  /* 0x00000010061a7819 */ /* 0x000fe20000001207 */
[----:B------:R-:W-:Y:S01]  /*ac40*/  IMAD.MOV.U32 R12, RZ, RZ, R5 ;  /* 0x000000ffff0c7224 */ /* 0x000fe200078e0005 */
[----:B------:R-:W-:Y:S01]  /*ac50*/  SHF.R.U32.HI R28, RZ, 0x10, R7 ;  /* 0x00000010ff1c7819 */ /* 0x000fe20000011607 */
[----:B------:R-:W-:Y:S01]  /*ac60*/  IMAD.MOV.U32 R24, RZ, RZ, R10 ;  /* 0x000000ffff187224 */ /* 0x000fe200078e000a */
[----:B------:R-:W-:Y:S01]  /*ac70*/  MOV R5, R8 ;  /* 0x0000000800057202 */ /* 0x000fe20000000f00 */
[----:B------:R-:W-:Y:S01]  /*ac80*/  IMAD.U32 R27, RZ, RZ, UR4 ;  /* 0x00000004ff1b7e24 */ /* 0x000fe2000f8e00ff */
[----:B------:R-:W-:Y:S01]  /*ac90*/  PRMT R13, R13, 0x5410, R4 ;  /* 0x000054100d0d7816 */ /* 0x000fe20000000004 */
[----:B------:R-:W-:Y:S01]  /*aca0*/  VIADD R31, R153, 0x40 ;  /* 0x00000040991f7836 */ /* 0x000fe20000000000 */
[--C-:B------:R-:W-:Y:S01]  /*acb0*/  SHF.R.U64 R8, R8, 0x10, R9.reuse ;  /* 0x0000001008087819 */ /* 0x100fe20000001209 */
[----:B------:R-:W-:Y:S01]  /*acc0*/  IMAD.MOV.U32 R6, RZ, RZ, R9 ;  /* 0x000000ffff067224 */ /* 0x000fe200078e0009 */
[----:B------:R-:W-:Y:S01]  /*acd0*/  SHF.L.U32 R27, R27, 0x1f, RZ ;  /* 0x0000001f1b1b7819 */ /* 0x000fe200000006ff */
[--C-:B------:R-:W-:Y:S01]  /*ace0*/  IMAD.MOV.U32 R7, RZ, RZ, R11.reuse ;  /* 0x000000ffff077224 */ /* 0x100fe200078e000b */
[----:B------:R-:W-:Y:S01]  /*acf0*/  SHF.R.U64 R10, R10, 0x10, R11 ;  /* 0x000000100a0a7819 */ /* 0x000fe2000000120b */
[----:B------:R-:W-:Y:S01]  /*ad00*/  VIADD R30, R153, 0x60 ;  /* 0x00000060991e7836 */ /* 0x000fe20000000000 */
[----:B------:R-:W0:Y:S01]  /*ad10*/  SYNCS.PHASECHK.TRANS64.TRYWAIT P4, [R156+URZ+0x28800], R27 ;  /* 0x0288001b9c0075a7 */ /* 0x000e22000808017f */
[----:B-1----:R-:W-:Y:S01]  /*ad20*/  ISETP.GE.AND P0, PT, R16, R0, PT ;  /* 0x000000001000720c */ /* 0x002fe20003f06270 */
[----:B------:R-:W-:Y:S01]  /*ad30*/  BSSY B1, `(.L_x_7105) ;  /* 0x0000011000017945 */ /* 0x000fe20003800000 */
[----:B------:R-:W-:-:S02]  /*ad40*/  VIMNMX R4, R15, 0x80, PT ;  /* 0x000000800f047848 */ /* 0x000fc40003fe0100 */
[----:B------:R-:W-:Y:S02]  /*ad50*/  IADD3 R32, R153, 0x20, RZ ;  /* 0x0000002099207810 */ /* 0x000fe40007ffe0ff */
[----:B------:R-:W-:Y:S02]  /*ad60*/  SHF.R.U32.HI R9, RZ, 0x10, R9 ;  /* 0x00000010ff097819 */ /* 0x000fe40000011609 */
[----:B------:R-:W-:Y:S02]  /*ad70*/  SHF.R.U32.HI R11, RZ, 0x10, R11 ;  /* 0x00000010ff0b7819 */ /* 0x000fe4000001160b */
[----:B------:R-:W-:Y:S02]  /*ad80*/  PRMT R3, R3, 0x5410, R12 ;  /* 0x0000541003037816 */ /* 0x000fe4000000000c */
[----:B------:R-:W-:Y:S02]  /*ad90*/  PRMT R12, R14, 0x5410, R20 ;  /* 0x000054100e0c7816 */ /* 0x000fe40000000014 */
[----:B------:R-:W-:-:S02]  /*ada0*/  PRMT R14, R26, 0x5410, R28 ;  /* 0x000054101a0e7816 */ /* 0x000fc4000000001c */
[-C--:B------:R-:W-:Y:S02]  /*adb0*/  ISETP.GE.OR P3, PT, R153, R4.reuse, P0 ;  /* 0x000000049900720c */ /* 0x080fe40000766670 */
[-C--:B------:R-:W-:Y:S02]  /*adc0*/  ISETP.GE.OR P2, PT, R32, R4.reuse, P0 ;  /* 0x000000042000720c */ /* 0x080fe40000746670 */
[-C--:B------:R-:W-:Y:S02]  /*add0*/  ISETP.GE.OR P1, PT, R31, R4.reuse, P0 ;  /* 0x000000041f00720c */ /* 0x080fe40000726670 */
[----:B------:R-:W-:Y:S02]  /*ade0*/  PRMT R15, R5, 0x5410, R6 ;  /* 0x00005410050f7816 */ /* 0x000fe40000000006 */
[----:B------:R-:W-:Y:S02]  /*adf0*/  ISETP.GE.OR P0, PT, R30, R4, P0 ;  /* 0x000000041e00720c */ /* 0x000fe40000706670 */
[----:B------:R-:W-:-:S02]  /*ae00*/  PRMT R20, R8, 0x5410, R9 ;  /* 0x0000541008147816 */ /* 0x000fc40000000009 */
[----:B------:R-:W-:Y:S02]  /*ae10*/  PRMT R24, R24, 0x5410, R7 ;  /* 0x0000541018187816 */ /* 0x000fe40000000007 */
[----:B------:R-:W-:Y:S01]  /*ae20*/  PRMT R26, R10, 0x5410, R11 ;  /* 0x000054100a1a7816 */ /* 0x000fe2000000000b */
[----:B0-----:R-:W-:Y:S06]  /*ae30*/  @!P4 BRA `(.L_x_7106) ;  /* 0x0000011c0040c947 */ /* 0x001fec0003800000 */
.L_x_7357:
[----:B------:R-:W-:Y:S05]  /*ae40*/  BSYNC B1 ;  /* 0x0000000000017941 */ /* 0x000fea0003800000 */
.L_x_7105:
[----:B------:R-:W-:Y:S04]  /*ae50*/  BSSY B1, `(.L_x_7107) ;  /* 0x000005a000017945 */ /* 0x000fe80003800000 */
[----:B------:R-:W-:Y:S05]  /*ae60*/  @P3 BRA `(.L_x_7108) ;  /* 0x0000000400603947 */ /* 0x000fea0003800000 */
[----:B------:R-:W-:Y:S01]  /*ae70*/  LEA.HI R4, R0, R203, RZ, 0x1d ;  /* 0x000000cb00047211 */ /* 0x000fe200078fe8ff */
[----:B------:R-:W-:Y:S01]  /*ae80*/  HADD2.F32 R39, -RZ, R15.H0_H0 ;  /* 0x2000000fff277230 */ /* 0x000fe20000004100 */
[----:B------:R-:W-:Y:S01]  /*ae90*/  SHF.L.U32 R6, R153, 0x6, RZ ;  /* 0x0000000699067819 */ /* 0x000fe200000006ff */
[----:B------:R-:W-:Y:S01]  /*aea0*/  HADD2.F32 R37, -RZ, R3.H0_H0 ;  /* 0x20000003ff257230 */ /* 0x000fe20000004100 */
[----:B------:R-:W-:Y:S01]  /*aeb0*/  SHF.R.S32.HI R7, RZ, 0x1f, R4 ;  /* 0x0000001fff077819 */ /* 0x000fe20000011404 */
[----:B------:R-:W-:Y:S02]  /*aec0*/  IMAD.SHL.U32 R5, R4, 0x8, RZ ;  /* 0x0000000804057824 */ /* 0x000fe400078e00ff */
[----:B------:R-:W-:Y:S01]  /*aed0*/  HADD2.F32 R41, -RZ, R20.H0_H0 ;  /* 0x20000014ff297230 */ /* 0x000fe20000004100 */
[----:B------:R-:W-:Y:S02]  /*aee0*/  LEA.HI R7, R7, R4, RZ, 0x3 ;  /* 0x0000000407077211 */ /* 0x000fe400078f18ff */
[----:B------:R-:W-:-:S03]  /*aef0*/  LOP3.LUT R5, R5, 0x38, RZ, 0xc0, !PT ;  /* 0x0000003805057812 */ /* 0x000fc600078ec0ff */
[----:B------:R-:W-:Y:S01]  /*af00*/  IMAD.SHL.U32 R7, R7, 0x400, RZ ;  /* 0x0000040007077824 */ /* 0x000fe200078e00ff */
[----:B------:R-:W-:-:S04]  /*af10*/  LOP3.LUT R5, R5, 0x1c0, R6, 0xf8, !PT ;  /* 0x000001c005057812 */ /* 0x000fc800078ef806 */
[----:B------:R-:W-:Y:S02]  /*af20*/  LOP3.LUT R9, R5, R200, RZ, 0x3c, !PT ;  /* 0x000000c805097212 */ /* 0x000fe400078e3cff */
[----:B------:R-:W-:Y:S02]  /*af30*/  LOP3.LUT R8, R7, 0x7fffe000, RZ, 0xc0, !PT ;  /* 0x7fffe00007087812 */ /* 0x000fe400078ec0ff */
[----:B------:R-:W1:Y:S02]  /*af40*/  LDS.128 R4, [R21] ;  /* 0x0000000015047984 */ /* 0x000e640000000c00 */
[----:B------:R-:W-:-:S05]  /*af50*/  IADD3 R9, R9, R8, R201 ;  /* 0x0000000809097210 */ /* 0x000fca0007ffe0c9 */
[----:B0-----:R-:W-:-:S05]  /*af60*/  IMAD R27, R9, 0x2, R156 ;  /* 0x00000002091b7824 */ /* 0x001fca00078e029c */
[----:B------:R-:W0:Y:S01]  /*af70*/  LDS.128 R8, [R27+0x10400] ;  /* 0x010400001b087984 */ /* 0x000e220000000c00 */
[--C-:B-1----:R-:W-:Y:S02]  /*af80*/  HADD2.F32 R28, -RZ, R4.reuse.H0_H0 ;  /* 0x20000004ff1c7230 */ /* 0x102fe40000004100 */
[----:B------:R-:W-:Y:S02]  /*af90*/  HADD2.F32 R4, -RZ, R4.H1_H1 ;  /* 0x30000004ff047230 */ /* 0x000fe40000004100 */
[--C-:B------:R-:W-:Y:S02]  /*afa0*/  HADD2.F32 R29, -RZ, R5.reuse.H0_H0 ;  /* 0x20000005ff1d7230 */ /* 0x100fe40000004100 */
[----:B------:R-:W-:Y:S02]  /*afb0*/  HADD2.F32 R5, -RZ, R5.H1_H1 ;  /* 0x30000005ff057230 */ /* 0x000fe40000004100 */
[--C-:B------:R-:W-:Y:S02]  /*afc0*/  HADD2.F32 R30, -RZ, R6.reuse.H0_H0 ;  /* 0x20000006ff1e7230 */ /* 0x100fe40000004100 */
[----:B------:R-:W-:-:S02]  /*afd0*/  HADD2.F32 R6, -RZ, R6.H1_H1 ;  /* 0x30000006ff067230 */ /* 0x000fc40000004100 */
[--C-:B0-----:R-:W-:Y:S02]  /*afe0*/  HADD2.F32 R32, -RZ, R8.reuse.H0_H0 ;  /* 0x20000008ff207230 */ /* 0x101fe40000004100 */
[----:B------:R-:W-:Y:S02]  /*aff0*/  HADD2.F32 R8, -RZ, R8.H1_H1 ;  /* 0x30000008ff087230 */ /* 0x000fe40000004100 */
[----:B------:R-:W-:Y:S02]  /*b000*/  HADD2.F32 R33, -RZ, R9.H0_H0 ;  /* 0x20000009ff217230 */ /* 0x000fe40000004100 */
[C---:B------:R-:W-:Y:S01]  /*b010*/  FMUL.FTZ R43, R32.reuse, R39 ;  /* 0x00000027202b7220 */ /* 0x040fe20000410000 */
[----:B------:R-:W-:Y:S01]  /*b020*/  FMUL.FTZ R45, R32, R37 ;  /* 0x00000025202d7220 */ /* 0x000fe20000410000 */
[----:B------:R-:W-:Y:S02]  /*b030*/  HADD2.F32 R32, -RZ, R15.H1_H1 ;  /* 0x3000000fff207230 */ /* 0x000fe40000004100 */
[----:B------:R-:W-:Y:S01]  /*b040*/  FMUL.FTZ R47, R8, R41 ;  /* 0x00000029082f7220 */ /* 0x000fe20000410000 */
[----:B------:R-:W-:Y:S01]  /*b050*/  FFMA.FTZ R43, R28, R37, -R43 ;  /* 0x000000251c2b7223 */ /* 0x000fe2000001082b */
[----:B------:R-:W-:-:S02]  /*b060*/  HADD2.F32 R37, -RZ, R12.H0_H0 ;  /* 0x2000000cff257230 */ /* 0x000fc40000004100 */
[----:B------:R-:W-:Y:S01]  /*b070*/  FFMA.FTZ R45, R28, R39, R45 ;  /* 0x000000271c2d7223 */ /* 0x000fe2000001002d */
[----:B------:R-:W-:Y:S02]  /*b080*/  HADD2.F32 R28, -RZ, R3.H1_H1 ;  /* 0x30000003ff1c7230 */ /* 0x000fe40000004100 */
[C---:B------:R-:W-:Y:S01]  /*b090*/  FMUL.FTZ R40, R33.reuse, R32 ;  /* 0x0000002021287220 */ /* 0x040fe20000410000 */
[----:B------:R-:W-:Y:S02]  /*b0a0*/  HADD2.F32 R9, -RZ, R9.H1_H1 ;  /* 0x30000009ff097230 */ /* 0x000fe40000004100 */
[-C--:B------:R-:W-:Y:S01]  /*b0b0*/  FMUL.FTZ R39, R8, R37.reuse ;  /* 0x0000002508277220 */ /* 0x080fe20000410000 */
[C---:B------:R-:W-:Y:S01]  /*b0c0*/  FFMA.FTZ R36, R4.reuse, R37, -R47 ;  /* 0x0000002504247223 */ /* 0x040fe2000001082f */
[----:B------:R-:W-:Y:S01]  /*b0d0*/  FMUL.FTZ R33, R33, R28 ;  /* 0x0000001c21217220 */ /* 0x000fe20000410000 */
[----:B------:R-:W-:Y:S02]  /*b0e0*/  HADD2.F32 R8, -RZ, R20.H1_H1 ;  /* 0x30000014ff087230 */ /* 0x000fe40000004100 */
[----:B------:R-:W-:Y:S01]  /*b0f0*/  FFMA.FTZ R38, R4, R41, R39 ;  /* 0x0000002904267223 */ /* 0x000fe20000010027 */
[----:B------:R-:W-:-:S02]  /*b100*/  HADD2.F32 R4, -RZ, R12.H1_H1 ;  /* 0x3000000cff047230 */ /* 0x000fc40000004100 */
[C---:B------:R-:W-:Y:S01]  /*b110*/  FFMA.FTZ R32, R29.reuse, R32, R33 ;  /* 0x000000201d207223 */ /* 0x040fe20000010021 */
[----:B------:R-:W-:Y:S02]  /*b120*/  HADD2.F32 R34, -RZ, R10.H0_H0 ;  /* 0x2000000aff227230 */ /* 0x000fe40000004100 */
[----:B------:R-:W-:Y:S01]  /*b130*/  FFMA.FTZ R40, R29, R28, -R40 ;  /* 0x0000001c1d287223 */ /* 0x000fe20000010828 */
[----:B------:R-:W-:Y:S02]  /*b140*/  HADD2.F32 R33, -RZ, R24.H0_H0 ;  /* 0x20000018ff217230 */ /* 0x000fe40000004100 */
[C---:B------:R-:W-:Y:S01]  /*b150*/  FMUL.FTZ R28, R9.reuse, R8 ;  /* 0x00000008091c7220 */ /* 0x040fe20000410000 */
[----:B------:R-:W-:Y:S02]  /*b160*/  HADD2.F32 R29, -RZ, R13.H0_H0 ;  /* 0x2000000dff1d7230 */ /* 0x000fe40000004100 */
[----:B------:R-:W-:Y:S01]  /*b170*/  FMUL.FTZ R42, R9, R4 ;  /* 0x00000004092a7220 */ /* 0x000fe20000410000 */
[----:B------:R-:W-:-:S02]  /*b180*/  HADD2.F32 R10, -RZ, R10.H1_H1 ;  /* 0x3000000aff0a7230 */ /* 0x000fc40000004100 */
[C---:B------:R-:W-:Y:S01]  /*b190*/  FMUL.FTZ R47, R34.reuse, R33 ;  /* 0x00000021222f7220 */ /* 0x040fe20000410000 */
[----:B------:R-:W-:Y:S02]  /*b1a0*/  HADD2.F32 R37, -RZ, R26.H0_H0 ;  /* 0x2000001aff257230 */ /* 0x000fe40000004100 */
[C---:B------:R-:W-:Y:S01]  /*b1b0*/  FFMA.FTZ R39, R5.reuse, R4, -R28 ;  /* 0x0000000405277223 */ /* 0x040fe2000001081c */
[----:B------:R-:W-:Y:S02]  /*b1c0*/  HADD2.F32 R9, -RZ, R14.H0_H0 ;  /* 0x2000000eff097230 */ /* 0x000fe40000004100 */
[-C--:B------:R-:W-:Y:S01]  /*b1d0*/  FMUL.FTZ R34, R34, R29.reuse ;  /* 0x0000001d22227220 */ /* 0x080fe20000410000 */
[----:B------:R-:W-:Y:S01]  /*b1e0*/  FFMA.FTZ R41, R5, R8, R42 ;  /* 0x0000000805297223 */ /* 0x000fe2000001002a */
[----:B------:R-:W-:Y:S01]  /*b1f0*/  FFMA.FTZ R47, R30, R29, -R47 ;  /* 0x0000001d1e2f7223 */ /* 0x000fe2000001082f */
[--C-:B------:R-:W-:Y:S02]  /*b200*/  HADD2.F32 R35, -RZ, R11.reuse.H0_H0 ;  /* 0x2000000bff237230 */ /* 0x100fe40000004100 */
[C---:B------:R-:W-:Y:S01]  /*b210*/  FMUL.FTZ R5, R10.reuse, R37 ;  /* 0x000000250a057220 */ /* 0x040fe20000410000 */
[----:B------:R-:W-:Y:S01]  /*b220*/  FMUL.FTZ R29, R10, R9 ;  /* 0x000000090a1d7220 */ /* 0x000fe20000410000 */
[----:B------:R-:W-:-:S02]  /*b230*/  HADD2.F32 R11, -RZ, R11.H1_H1 ;  /* 0x3000000bff0b7230 */ /* 0x000fc40000004100 */
[----:B------:R-:W-:Y:S01]  /*b240*/  FFMA.FTZ R34, R30, R33, R34 ;  /* 0x000000211e227223 */ /* 0x000fe20000010022 */
[----:B------:R-:W-:Y:S02]  /*b250*/  HADD2.F32 R10, -RZ, R24.H1_H1 ;  /* 0x30000018ff0a7230 */ /* 0x000fe40000004100 */
[C---:B------:R-:W-:Y:S01]  /*b260*/  FFMA.FTZ R30, R6.reuse, R9, -R5 ;  /* 0x00000009061e7223 */ /* 0x040fe20000010805 */
[----:B------:R-:W-:Y:S02]  /*b270*/  HADD2.F32 R28, -RZ, R26.H1_H1 ;  /* 0x3000001aff1c7230 */ /* 0x000fe40000004100 */
[----:B------:R-:W-:Y:S01]  /*b280*/  FFMA.FTZ R29, R6, R37, R29 ;  /* 0x00000025061d7223 */ /* 0x000fe2000001001d */
[----:B------:R-:W-:Y:S02]  /*b290*/  HADD2.F32 R4, -RZ, R13.H1_H1 ;  /* 0x3000000dff047230 */ /* 0x000fe40000004100 */
[----:B------:R-:W-:Y:S01]  /*b2a0*/  FMUL.FTZ R6, R35, R10 ;  /* 0x0000000a23067220 */ /* 0x000fe20000410000 */
[----:B------:R-:W-:-:S02]  /*b2b0*/  HADD2.F32 R8, -RZ, R14.H1_H1 ;  /* 0x3000000eff087230 */ /* 0x000fc40000004100 */
[----:B------:R-:W-:Y:S01]  /*b2c0*/  FMUL.FTZ R42, R11, R28 ;  /* 0x0000001c0b2a7220 */ /* 0x000fe20000410000 */
[--C-:B------:R-:W-:Y:S02]  /*b2d0*/  HADD2.F32 R31, -RZ, R7.reuse.H0_H0 ;  /* 0x20000007ff1f7230 */ /* 0x100fe40000004100 */
        /* <DEDUP_REMOVED lines=17> */
.L_x_7108:
[----:B------:R-:W-:Y:S05]  /*b3f0*/  BSYNC B1 ;  /* 0x0000000000017941 */ /* 0x000fea0003800000 */
.L_x_7107:
[----:B------:R-:W-:Y:S04]  /*b400*/  BSSY B1, `(.L_x_7109) ;  /* 0x0000059000017945 */ /* 0x000fe80003800000 */
[----:B------:R-:W-:Y:S05]  /*b410*/  @P2 BRA `(.L_x_7110) ;  /* 0x00000004005c2947 */ /* 0x000fea0003800000 */
[----:B-1----:R-:W-:Y:S01]  /*b420*/  LEA.HI R4, R0, R203, RZ, 0x1d ;  /* 0x000000cb00047211 */ /* 0x002fe200078fe8ff */
[----:B------:R-:W-:Y:S01]  /*b430*/  HADD2.F32 R35, -RZ, R3.H0_H0 ;  /* 0x20000003ff237230 */ /* 0x000fe20000004100 */
[----:B------:R-:W-:Y:S01]  /*b440*/  SHF.R.U32.HI R7, RZ, 0x3, R193 ;  /* 0x00000003ff077819 */ /* 0x000fe200000116c1 */
[--C-:B------:R-:W-:Y:S01]  /*b450*/  HADD2.F32 R37, -RZ, R15.reuse.H0_H0 ;  /* 0x2000000fff257230 */ /* 0x100fe20000004100 */
[----:B------:R-:W-:Y:S01]  /*b460*/  SHF.R.S32.HI R5, RZ, 0x1f, R4 ;  /* 0x0000001fff057819 */ /* 0x000fe20000011404 */
[----:B------:R-:W-:Y:S02]  /*b470*/  IMAD.SHL.U32 R6, R4, 0x8, RZ ;  /* 0x0000000804067824 */ /* 0x000fe400078e00ff */
[----:B------:R-:W-:Y:S01]  /*b480*/  HADD2.F32 R44, -RZ, R20.H0_H0 ;  /* 0x20000014ff2c7230 */ /* 0x000fe20000004100 */
[----:B------:R-:W-:Y:S01]  /*b490*/  LEA.HI R5, R5, R4, RZ, 0x3 ;  /* 0x0000000405057211 */ /* 0x000fe200078f18ff */
[----:B------:R-:W-:Y:S01]  /*b4a0*/  HADD2.F32 R40, -RZ, R12.H0_H0 ;  /* 0x2000000cff287230 */ /* 0x000fe20000004100 */
[----:B------:R-:W-:Y:S01]  /*b4b0*/  LOP3.LUT R4, R193, 0x38, R6, 0xf8, !PT ;  /* 0x00000038c1047812 */ /* 0x000fe200078ef806 */
[----:B------:R-:W-:Y:S01]  /*b4c0*/  HADD2.F32 R46, -RZ, R15.H1_H1 ;  /* 0x3000000fff2e7230 */ /* 0x000fe20000004100 */
[----:B------:R-:W-:Y:S01]  /*b4d0*/  SHF.L.U32 R5, R5, 0xa, RZ ;  /* 0x0000000a05057819 */ /* 0x000fe200000006ff */
[----:B------:R-:W-:Y:S01]  /*b4e0*/  HADD2.F32 R42, -RZ, R3.H1_H1 ;  /* 0x30000003ff2a7230 */ /* 0x000fe20000004100 */
[----:B------:R-:W-:Y:S01]  /*b4f0*/  LOP3.LUT R8, R4, R7, RZ, 0x3c, !PT ;  /* 0x0000000704087212 */ /* 0x000fe200078e3cff */
[----:B------:R-:W-:Y:S01]  /*b500*/  HADD2.F32 R43, -RZ, R20.H1_H1 ;  /* 0x30000014ff2b7230 */ /* 0x000fe20000004100 */
[----:B------:R-:W-:Y:S01]  /*b510*/  LOP3.LUT R9, R5, 0x7fffe000, RZ, 0xc0, !PT ;  /* 0x7fffe00005097812 */ /* 0x000fe200078ec0ff */
[----:B------:R-:W-:Y:S01]  /*b520*/  HADD2.F32 R39, -RZ, R12.H1_H1 ;  /* 0x3000000cff277230 */ /* 0x000fe20000004100 */
[----:B------:R-:W0:Y:S01]  /*b530*/  LDS.128 R4, [R229] ;  /* 0x00000000e5047984 */ /* 0x000e220000000c00 */
[----:B------:R-:W-:Y:S01]  /*b540*/  HADD2.F32 R45, -RZ, R24.H0_H0 ;  /* 0x20000018ff2d7230 */ /* 0x000fe20000004100 */
[----:B------:R-:W-:Y:S01]  /*b550*/  IADD3 R9, R8, R9, R199 ;  /* 0x0000000908097210 */ /* 0x000fe20007ffe0c7 */
[----:B------:R-:W-:-:S04]  /*b560*/  HADD2.F32 R41, -RZ, R13.H0_H0 ;  /* 0x2000000dff297230 */ /* 0x000fc80000004100 */
        /* <DEDUP_REMOVED lines=14> */
[-C--:B------:R-:W-:Y:S01]  /*b650*/  FMUL.FTZ R31, R44, R8.reuse ;  /* 0x000000082c1f7220 */ /* 0x080fe20000410000 */
[-C--:B------:R-:W-:Y:S01]  /*b660*/  FFMA.FTZ R36, R35, R27.reuse, -R36 ;  /* 0x0000001b23247223 */ /* 0x080fe20000010824 */
[----:B------:R-:W-:Y:S01]  /*b670*/  FFMA.FTZ R38, R37, R27, R38 ;  /* 0x0000001b25267223 */ /* 0x000fe20000010026 */
[----:B------:R-:W-:Y:S01]  /*b680*/  FMUL.FTZ R27, R40, R8 ;  /* 0x00000008281b7220 */ /* 0x000fe20000410000 */
[----:B------:R-:W-:Y:S01]  /*b690*/  FMUL.FTZ R35, R46, R32 ;  /* 0x000000202e237220 */ /* 0x000fe20000410000 */
[----:B------:R-:W-:-:S02]  /*b6a0*/  HADD2.F32 R33, -RZ, R10.H0_H0 ;  /* 0x2000000aff217230 */ /* 0x000fc40000004100 */
[----:B------:R-:W-:Y:S01]  /*b6b0*/  FFMA.FTZ R31, R40, R4, -R31 ;  /* 0x00000004281f7223 */ /* 0x000fe2000001081f */
[----:B------:R-:W-:Y:S01]  /*b6c0*/  FMUL.FTZ R37, R42, R32 ;  /* 0x000000202a257220 */ /* 0x000fe20000410000 */
[----:B------:R-:W-:Y:S01]  /*b6d0*/  FFMA.FTZ R27, R44, R4, R27 ;  /* 0x000000042c1b7223 */ /* 0x000fe2000001001b */
[----:B------:R-:W-:Y:S02]  /*b6e0*/  HADD2.F32 R10, -RZ, R10.H1_H1 ;  /* 0x3000000aff0a7230 */ /* 0x000fe40000004100 */
[-C--:B------:R-:W-:Y:S01]  /*b6f0*/  FMUL.FTZ R4, R43, R9.reuse ;  /* 0x000000092b047220 */ /* 0x080fe20000410000 */
[----:B------:R-:W-:Y:S01]  /*b700*/  FMUL.FTZ R8, R39, R9 ;  /* 0x0000000927087220 */ /* 0x000fe20000410000 */
[----:B------:R-:W-:Y:S02]  /*b710*/  HADD2.F32 R44, -RZ, R26.H0_H0 ;  /* 0x2000001aff2c7230 */ /* 0x000fe40000004100 */
[-C--:B------:R-:W-:Y:S01]  /*b720*/  FFMA.FTZ R35, R42, R28.reuse, -R35 ;  /* 0x0000001c2a237223 */ /* 0x080fe20000010823 */
[----:B------:R-:W-:Y:S01]  /*b730*/  FFMA.FTZ R37, R46, R28, R37 ;  /* 0x0000001c2e257223 */ /* 0x000fe20000010025 */
[----:B------:R-:W-:-:S02]  /*b740*/  HADD2.F32 R42, -RZ, R14.H0_H0 ;  /* 0x2000000eff2a7230 */ /* 0x000fc40000004100 */
[-C--:B------:R-:W-:Y:S01]  /*b750*/  FFMA.FTZ R28, R39, R5.reuse, -R4 ;  /* 0x00000005271c7223 */ /* 0x080fe20000010804 */
[----:B------:R-:W-:Y:S01]  /*b760*/  FFMA.FTZ R32, R43, R5, R8 ;  /* 0x000000052b207223 */ /* 0x000fe20000010008 */
[-C--:B------:R-:W-:Y:S01]  /*b770*/  FMUL.FTZ R4, R45, R33.reuse ;  /* 0x000000212d047220 */ /* 0x080fe20000410000 */
[-C--:B------:R-:W-:Y:S01]  /*b780*/  FMUL.FTZ R5, R44, R10.reuse ;  /* 0x0000000a2c057220 */ /* 0x080fe20000410000 */
[C---:B------:R-:W-:Y:S01]  /*b790*/  FMUL.FTZ R40, R41.reuse, R33 ;  /* 0x0000002129287220 */ /* 0x040fe20000410000 */
[C---:B------:R-:W-:Y:S01]  /*b7a0*/  FMUL.FTZ R9, R42.reuse, R10 ;  /* 0x0000000a2a097220 */ /* 0x040fe20000410000 */
[--C-:B------:R-:W-:Y:S02]  /*b7b0*/  HADD2.F32 R34, -RZ, R11.reuse.H0_H0 ;  /* 0x2000000bff227230 */ /* 0x100fe40000004100 */
[----:B------:R-:W-:Y:S01]  /*b7c0*/  FFMA.FTZ R33, R41, R29, -R4 ;  /* 0x0000001d29217223 */ /* 0x000fe20000010804 */
[----:B------:R-:W-:Y:S01]  /*b7d0*/  FFMA.FTZ R10, R42, R6, -R5 ;  /* 0x000000062a0a7223 */ /* 0x000fe20000010805 */
[----:B------:R-:W-:-:S02]  /*b7e0*/  HADD2.F32 R11, -RZ, R11.H1_H1 ;  /* 0x3000000bff0b7230 */ /* 0x000fc40000004100 */
[----:B------:R-:W-:Y:S01]  /*b7f0*/  FFMA.FTZ R40, R45, R29, R40 ;  /* 0x0000001d2d287223 */ /* 0x000fe20000010028 */
        /* <DEDUP_REMOVED lines=8> */
[C---:B------:R-:W-:Y:S01]  /*b880*/  FMUL.FTZ R9, R8.reuse, R34 ;  /* 0x0000002208097220 */ /* 0x040fe20000410000 */
[----:B------:R-:W-:Y:S02]  /*b890*/  HADD2.F32 R7, -RZ, R7.H1_H1 ;  /* 0x30000007ff077230 */ /* 0x000fe40000004100 */
[C---:B------:R-:W-:Y:S01]  /*b8a0*/  FMUL.FTZ R6, R39.reuse, R11 ;  /* 0x0000000b27067220 */ /* 0x040fe20000410000 */
[-C--:B------:R-:W-:Y:S01]  /*b8b0*/  FFMA.FTZ R11, R8, R30.reuse, -R5 ;  /* 0x0000001e080b7223 */ /* 0x080fe20000010805 */
[----:B------:R-:W-:Y:S01]  /*b8c0*/  FFMA.FTZ R30, R42, R30, R9 ;  /* 0x0000001e2a1e7223 */ /* 0x000fe20000010009 */
[-C--:B------:R-:W-:Y:S01]  /*b8d0*/  FFMA.FTZ R34, R39, R7.reuse, -R4 ;  /* 0x0000000727227223 */ /* 0x080fe20000010804 */
        /* <DEDUP_REMOVED lines=11> */
.L_x_7110:
[----:B------:R-:W-:Y:S05]  /*b990*/  BSYNC B1 ;  /* 0x0000000000017941 */ /* 0x000fea0003800000 */
.L_x_7109:
[----:B------:R-:W-:Y:S04]  /*b9a0*/  BSSY B1, `(.L_x_7111) ;  /* 0x0000059000017945 */ /* 0x000fe80003800000 */
[----:B------:R-:W-:Y:S05]  /*b9b0*/  @P1 BRA `(.L_x_7112) ;  /* 0x00000004005c1947 */ /* 0x000fea0003800000 */
[----:B-12---:R-:W-:Y:S01]  /*b9c0*/  LEA.HI R4, R0, R203, RZ, 0x1d ;  /* 0x000000cb00047211 */ /* 0x006fe200078fe8ff */
        /* <DEDUP_REMOVED lines=9> */
[----:B------:R-:W-:-:S02]  /*ba60*/  HADD2.F32 R46, -RZ, R15.H1_H1 ;  /* 0x3000000fff2e7230 */ /* 0x000fc40000004100 */
[----:B------:R-:W-:Y:S01]  /*ba70*/  IMAD.SHL.U32 R7, R7, 0x400, RZ ;  /* 0x0000040007077824 */ /* 0x000fe200078e00ff */
[----:B------:R-:W-:Y:S01]  /*ba80*/  LOP3.LUT R9, R4, R6, RZ, 0x3c, !PT ;  /* 0x0000000604097212 */ /* 0x000fe200078e3cff */
[----:B------:R-:W-:Y:S02]  /*ba90*/  HADD2.F32 R42, -RZ, R3.H1_H1 ;  /* 0x30000003ff2a7230 */ /* 0x000fe40000004100 */
[----:B------:R-:W-:Y:S01]  /*baa0*/  HADD2.F32 R43, -RZ, R20.H1_H1 ;  /* 0x30000014ff2b7230 */ /* 0x000fe20000004100 */
[----:B------:R-:W-:Y:S01]  /*bab0*/  LOP3.LUT R8, R7, 0x7fffe000, RZ, 0xc0, !PT ;  /* 0x7fffe00007087812 */ /* 0x000fe200078ec0ff */
[----:B------:R-:W-:Y:S01]  /*bac0*/  HADD2.F32 R39, -RZ, R12.H1_H1 ;  /* 0x3000000cff277230 */ /* 0x000fe20000004100 */
[----:B------:R-:W0:Y:S01]  /*bad0*/  LDS.128 R4, [R228] ;  /* 0x00000000e4047984 */ /* 0x000e220000000c00 */
[----:B------:R-:W-:Y:S01]  /*bae0*/  HADD2.F32 R45, -RZ, R24.H0_H0 ;  /* 0x20000018ff2d7230 */ /* 0x000fe20000004100 */
[----:B------:R-:W-:Y:S01]  /*baf0*/  IADD3 R9, R9, R8, R198 ;  /* 0x0000000809097210 */ /* 0x000fe20007ffe0c6 */
[----:B------:R-:W-:-:S03]  /*bb00*/  HADD2.F32 R41, -RZ, R13.H0_H0 ;  /* 0x2000000dff297230 */ /* 0x000fc60000004100 */
        /* <DEDUP_REMOVED lines=66> */
.L_x_7112:
[----:B------:R-:W-:Y:S05]  /*bf30*/  BSYNC B1 ;  /* 0x0000000000017941 */ /* 0x000fea0003800000 */
.L_x_7111:
[----:B------:R-:W-:Y:S05]  /*bf40*/  @P0 BRA `(.L_x_7099) ;  /* 0x00000004005c0947 */ /* 0x000fea0003800000 */
[----:B------:R-:W-:Y:S01]  /*bf50*/  LEA.HI R0, R0, R203, RZ, 0x1d ;  /* 0x000000cb00007211 */ /* 0x000fe200078fe8ff */
[----:B------:R-:W-:Y:S01]  /*bf60*/  HADD2.F32 R37, -RZ, R15.H0_H0 ;  /* 0x2000000fff257230 */ /* 0x000fe20000004100 */
[----:B-123--:R-:W-:Y:S01]  /*bf70*/  SHF.R.U32.HI R6, RZ, 0x3, R159 ;  /* 0x00000003ff067819 */ /* 0x00efe2000001169f */
[----:B------:R-:W-:Y:S01]  /*bf80*/  HADD2.F32 R35, -RZ, R3.H0_H0 ;  /* 0x20000003ff237230 */ /* 0x000fe20000004100 */
[----:B------:R-:W-:Y:S01]  /*bf90*/  SHF.R.S32.HI R5, RZ, 0x1f, R0 ;  /* 0x0000001fff057819 */ /* 0x000fe20000011400 */
[----:B------:R-:W-:Y:S02]  /*bfa0*/  IMAD.SHL.U32 R4, R0, 0x8, RZ ;  /* 0x0000000800047824 */ /* 0x000fe400078e00ff */
[----:B------:R-:W-:Y:S01]  /*bfb0*/  HADD2.F32 R38, -RZ, R20.H0_H0 ;  /* 0x20000014ff267230 */ /* 0x000fe20000004100 */
[----:B------:R-:W-:Y:S01]  /*bfc0*/  LEA.HI R5, R5, R0, RZ, 0x3 ;  /* 0x0000000005057211 */ /* 0x000fe200078f18ff */
[----:B------:R-:W-:Y:S01]  /*bfd0*/  HADD2.F32 R36, -RZ, R12.H0_H0 ;  /* 0x2000000cff247230 */ /* 0x000fe20000004100 */
[----:B------:R-:W-:Y:S01]  /*bfe0*/  LOP3.LUT R0, R159, 0x38, R4, 0xf8, !PT ;  /* 0x000000389f007812 */ /* 0x000fe200078ef804 */
[----:B------:R-:W-:-:S02]  /*bff0*/  HADD2.F32 R40, -RZ, R26.H0_H0 ;  /* 0x2000001aff287230 */ /* 0x000fc40000004100 */
[----:B------:R-:W-:Y:S01]  /*c000*/  IMAD.SHL.U32 R5, R5, 0x400, RZ ;  /* 0x0000040005057824 */ /* 0x000fe200078e00ff */
[----:B------:R-:W-:Y:S01]  /*c010*/  LOP3.LUT R0, R0, R6, RZ, 0x3c, !PT ;  /* 0x0000000600007212 */ /* 0x000fe200078e3cff */
[----:B------:R-:W-:-:S03]  /*c020*/  HADD2.F32 R39, -RZ, R26.H1_H1 ;  /* 0x3000001aff277230 */ /* 0x000fc60000004100 */
[----:B------:R-:W-:Y:S02]  /*c030*/  LOP3.LUT R9, R5, 0x7fffe000, RZ, 0xc0, !PT ;  /* 0x7fffe00005097812 */ /* 0x000fe400078ec0ff */
[----:B------:R-:W1:Y:S02]  /*c040*/  LDS.128 R4, [R227] ;  /* 0x00000000e3047984 */ /* 0x000e640000000c00 */
[----:B------:R-:W-:-:S05]  /*c050*/  IADD3 R9, R0, R9, R197 ;  /* 0x0000000900097210 */ /* 0x000fca0007ffe0c5 */
[----:B------:R-:W-:-:S05]  /*c060*/  IMAD R0, R9, 0x2, R156 ;  /* 0x0000000209007824 */ /* 0x000fca00078e029c */
[----:B------:R-:W2:Y:S01]  /*c070*/  LDS.128 R8, [R0+0x10400] ;  /* 0x0104000000087984 */ /* 0x000ea20000000c00 */
[--C-:B-1----:R-:W-:Y:S02]  /*c080*/  HADD2.F32 R21, -RZ, R4.reuse.H0_H0 ;  /* 0x20000004ff157230 */ /* 0x102fe40000004100 */
[----:B------:R-:W-:Y:S02]  /*c090*/  HADD2.F32 R4, -RZ, R4.H1_H1 ;  /* 0x30000004ff047230 */ /* 0x000fe40000004100 */
[--C-:B0-----:R-:W-:Y:S02]  /*c0a0*/  HADD2.F32 R27, -RZ, R5.reuse.H0_H0 ;  /* 0x20000005ff1b7230 */ /* 0x101fe40000004100 */
[----:B------:R-:W-:Y:S02]  /*c0b0*/  HADD2.F32 R5, -RZ, R5.H1_H1 ;  /* 0x30000005ff057230 */ /* 0x000fe40000004100 */
[--C-:B------:R-:W-:Y:S02]  /*c0c0*/  HADD2.F32 R28, -RZ, R6.reuse.H0_H0 ;  /* 0x20000006ff1c7230 */ /* 0x100fe40000004100 */
[----:B------:R-:W-:-:S02]  /*c0d0*/  HADD2.F32 R6, -RZ, R6.H1_H1 ;  /* 0x30000006ff067230 */ /* 0x000fc40000004100 */
[--C-:B--2---:R-:W-:Y:S02]  /*c0e0*/  HADD2.F32 R30, -RZ, R8.reuse.H0_H0 ;  /* 0x20000008ff1e7230 */ /* 0x104fe40000004100 */
[----:B------:R-:W-:Y:S02]  /*c0f0*/  HADD2.F32 R8, -RZ, R8.H1_H1 ;  /* 0x30000008ff087230 */ /* 0x000fe40000004100 */
[--C-:B------:R-:W-:Y:S02]  /*c100*/  HADD2.F32 R31, -RZ, R9.reuse.H0_H0 ;  /* 0x20000009ff1f7230 */ /* 0x100fe40000004100 */
[-C--:B------:R-:W-:Y:S01]  /*c110*/  FMUL.FTZ R34, R37, R30.reuse ;  /* 0x0000001e25227220 */ /* 0x080fe20000410000 */
[C---:B------:R-:W-:Y:S01]  /*c120*/  FMUL.FTZ R30, R35.reuse, R30 ;  /* 0x0000001e231e7220 */ /* 0x040fe20000410000 */
[----:B------:R-:W-:Y:S02]  /*c130*/  HADD2.F32 R9, -RZ, R9.H1_H1 ;  /* 0x30000009ff097230 */ /* 0x000fe40000004100 */
[----:B------:R-:W-:Y:S01]  /*c140*/  FFMA.FTZ R34, R35, R21, -R34 ;  /* 0x0000001523227223 */ /* 0x000fe20000010822 */
[----:B------:R-:W-:-:S02]  /*c150*/  HADD2.F32 R35, -RZ, R15.H1_H1 ;  /* 0x3000000fff237230 */ /* 0x000fc40000004100 */
[----:B------:R-:W-:Y:S01]  /*c160*/  FFMA.FTZ R30, R37, R21, R30 ;  /* 0x00000015251e7223 */ /* 0x000fe2000001001e */
[----:B------:R-:W-:Y:S02]  /*c170*/  HADD2.F32 R21, -RZ, R3.H1_H1 ;  /* 0x30000003ff157230 */ /* 0x000fe40000004100 */
[-C--:B------:R-:W-:Y:S01]  /*c180*/  FMUL.FTZ R15, R38, R8.reuse ;  /* 0x00000008260f7220 */ /* 0x080fe20000410000 */
[C---:B------:R-:W-:Y:S01]  /*c190*/  FMUL.FTZ R3, R36.reuse, R8 ;  /* 0x0000000824037220 */ /* 0x040fe20000410000 */
[-C--:B------:R-:W-:Y:S01]  /*c1a0*/  FMUL.FTZ R8, R35, R31.reuse ;  /* 0x0000001f23087220 */ /* 0x080fe20000410000 */
[----:B------:R-:W-:Y:S02]  /*c1b0*/  HADD2.F32 R37, -RZ, R20.H1_H1 ;  /* 0x30000014ff257230 */ /* 0x000fe40000004100 */
[----:B------:R-:W-:Y:S01]  /*c1c0*/  FFMA.FTZ R15, R36, R4, -R15 ;  /* 0x00000004240f7223 */ /* 0x000fe2000001080f */
[C---:B------:R-:W-:Y:S01]  /*c1d0*/  FMUL.FTZ R36, R21.reuse, R31 ;  /* 0x0000001f15247220 */ /* 0x040fe20000410000 */
[----:B------:R-:W-:Y:S01]  /*c1e0*/  FFMA.FTZ R20, R21, R27, -R8 ;  /* 0x0000001b15147223 */ /* 0x000fe20000010808 */
[----:B------:R-:W-:-:S02]  /*c1f0*/  HADD2.F32 R21, -RZ, R12.H1_H1 ;  /* 0x3000000cff157230 */ /* 0x000fc40000004100 */
[----:B------:R-:W-:Y:S01]  /*c200*/  FFMA.FTZ R3, R38, R4, R3 ;  /* 0x0000000426037223 */ /* 0x000fe20000010003 */
[----:B------:R-:W-:Y:S01]  /*c210*/  FMUL.FTZ R4, R37, R9 ;  /* 0x0000000925047220 */ /* 0x000fe20000410000 */
[--C-:B------:R-:W-:Y:S02]  /*c220*/  HADD2.F32 R32, -RZ, R10.reuse.H0_H0 ;  /* 0x2000000aff207230 */ /* 0x100fe40000004100 */
[----:B------:R-:W-:Y:S01]  /*c230*/  FFMA.FTZ R36, R35, R27, R36 ;  /* 0x0000001b23247223 */ /* 0x000fe20000010024 */
[----:B------:R-:W-:Y:S02]  /*c240*/  HADD2.F32 R10, -RZ, R10.H1_H1 ;  /* 0x3000000aff0a7230 */ /* 0x000fe40000004100 */
[C---:B------:R-:W-:Y:S01]  /*c250*/  FMUL.FTZ R8, R21.reuse, R9 ;  /* 0x0000000915087220 */ /* 0x040fe20000410000 */
[----:B------:R-:W-:Y:S01]  /*c260*/  FFMA.FTZ R9, R21, R5, -R4 ;  /* 0x0000000515097223 */ /* 0x000fe20000010804 */
[----:B------:R-:W-:Y:S02]  /*c270*/  HADD2.F32 R4, -RZ, R14.H0_H0 ;  /* 0x2000000eff047230 */ /* 0x000fe40000004100 */
[----:B------:R-:W-:-:S02]  /*c280*/  HADD2.F32 R38, -RZ, R24.H0_H0 ;  /* 0x20000018ff267230 */ /* 0x000fc40000004100 */
[----:B------:R-:W-:Y:S01]  /*c290*/  FFMA.FTZ R21, R37, R5, R8 ;  /* 0x0000000525157223 */ /* 0x000fe20000010008 */
[-C--:B------:R-:W-:Y:S01]  /*c2a0*/  FMUL.FTZ R5, R40, R10.reuse ;  /* 0x0000000a28057220 */ /* 0x080fe20000410000 */
[----:B------:R-:W-:Y:S02]  /*c2b0*/  HADD2.F32 R33, -RZ, R11.H0_H0 ;  /* 0x2000000bff217230 */ /* 0x000fe40000004100 */
[----:B------:R-:W-:Y:S01]  /*c2c0*/  FMUL.FTZ R35, R4, R10 ;  /* 0x0000000a04237220 */ /* 0x000fe20000410000 */
[----:B------:R-:W-:Y:S02]  /*c2d0*/  HADD2.F32 R12, -RZ, R13.H0_H0 ;  /* 0x2000000dff0c7230 */ /* 0x000fe40000004100 */
[----:B------:R-:W-:Y:S01]  /*c2e0*/  FMUL.FTZ R27, R38, R32 ;  /* 0x00000020261b7220 */ /* 0x000fe20000410000 */
[----:B------:R-:W-:Y:S02]  /*c2f0*/  HADD2.F32 R11, -RZ, R11.H1_H1 ;  /* 0x3000000bff0b7230 */ /* 0x000fe40000004100 */
[----:B------:R-:W-:Y:S01]  /*c300*/  FFMA.FTZ R10, R4, R6, -R5 ;  /* 0x00000006040a7223 */ /* 0x000fe20000010805 */
[----:B------:R-:W-:-:S02]  /*c310*/  HADD2.F32 R37, -RZ, R24.H1_H1 ;  /* 0x30000018ff257230 */ /* 0x000fc40000004100 */
[C---:B------:R-:W-:Y:S01]  /*c320*/  FMUL.FTZ R31, R12.reuse, R32 ;  /* 0x000000200c1f7220 */ /* 0x040fe20000410000 */
[----:B------:R-:W-:Y:S02]  /*c330*/  HADD2.F32 R13, -RZ, R13.H1_H1 ;  /* 0x3000000dff0d7230 */ /* 0x000fe40000004100 */
[----:B------:R-:W-:Y:S01]  /*c340*/  FFMA.FTZ R27, R12, R28, -R27 ;  /* 0x0000001c0c1b7223 */ /* 0x000fe2000001081b */
[----:B------:R-:W-:Y:S02]  /*c350*/  HADD2.F32 R5, -RZ, R14.H1_H1 ;  /* 0x3000000eff057230 */ /* 0x000fe40000004100 */
[----:B------:R-:W-:Y:S01]  /*c360*/  FFMA.FTZ R12, R40, R6, R35 ;  /* 0x00000006280c7223 */ /* 0x000fe20000010023 */
[--C-:B------:R-:W-:Y:S02]  /*c370*/  HADD2.F32 R29, -RZ, R7.reuse.H0_H0 ;  /* 0x20000007ff1d7230 */ /* 0x100fe40000004100 */
        /* <DEDUP_REMOVED lines=20> */
.L_x_7099:
[----:B------:R-:W-:Y:S05]  /*c4c0*/  BSYNC B0 ;  /* 0x0000000000007941 */ /* 0x000fea0003800000 */
.L_x_7080:
        /* <DEDUP_REMOVED lines=8> */
.L_x_7078:
[----:B----4-:R-:W-:-:S04]  /*c550*/  MOV R0, UR41 ;  /* 0x0000002900007c02 */ /* 0x010fc80008000f00 */
[----:B------:R-:W-:-:S13]  /*c560*/  ISETP.NE.AND P0, PT, R0, 0x3, PT ;  /* 0x000000030000780c */ /* 0x000fda0003f05270 */
[----:B------:R-:W-:Y:S05]  /*c570*/  @!P0 BRA `(.L_x_7113) ;  /* 0x0000000000048947 */ /* 0x000fea0003800000 */
[----:B------:R-:W-:Y:S01]  /*c580*/  BPT.TRAP 0x1 ;  /* 0x000000040000795c */ /* 0x000fe20000300000 */
.L_x_7113:
[----:B01----:R-:W-:Y:S01]  /*c590*/  IMAD R3, R157, 0x8, R156 ;  /* 0x000000089d037824 */ /* 0x003fe200078e029c */
[----:B------:R-:W-:-:S04]  /*c5a0*/  SHF.L.U32 R0, R158, 0x1f, RZ ;  /* 0x0000001f9e007819 */ /* 0x000fc800000006ff */
[----:B------:R0:W1:Y:S01]  /*c5b0*/  SYNCS.PHASECHK.TRANS64.TRYWAIT P1, [R3+URZ+0x28830], R0 ;  /* 0x02883000030075a7 */ /* 0x000062000802017f */
[----:B------:R-:W-:Y:S05]  /*c5c0*/  @!P0 BRA `(.L_x_7114) ;  /* 0x0000000000048947 */ /* 0x000fea0003800000 */
[----:B------:R-:W-:Y:S01]  /*c5d0*/  BPT.TRAP 0x1 ;  /* 0x000000040000795c */ /* 0x000fe20000300000 */
.L_x_7114:
[----:B------:R-:W-:Y:S01]  /*c5e0*/  IMAD.MOV.U32 R151, RZ, RZ, RZ ;  /* 0x000000ffff977224 */ /* 0x000fe200078e00ff */
[----:B-1----:R-:W-:Y:S06]  /*c5f0*/  @P1 BRA `(.L_x_7115) ;  /* 0x0000000000081947 */ /* 0x002fec0003800000 */
[----:B------:R-:W1:Y:S02]  /*c600*/  SYNCS.PHASECHK.TRANS64.TRYWAIT P1, [R3+URZ+0x28830], R0 ;  /* 0x02883000030075a7 */ /* 0x000e64000802017f */
[----:B-1----:R-:W-:Y:S05]  /*c610*/  @!P1 BRA `(.L_x_7116) ;  /* 0x00000104005c9947 */ /* 0x002fea0003800000 */
.L_x_7115:
[----:B------:R-:W-:Y:S05]  /*c620*/  WARPSYNC.ALL ;  /* 0x0000000000007948 */ /* 0x000fea0003800000 */
[----:B01----:R-:W-:Y:S01]  /*c630*/  VIADD R0, R156, 0x18400 ;  /* 0x000184009c007836 */ /* 0x003fe20000000000 */
[----:B------:R-:W-:Y:S01]  /*c640*/  R2UR UR4, R25 ;  /* 0x00000000190472ca */ /* 0x000fe200000e0000 */
[----:B--23--:R-:W-:Y:S01]  /*c650*/  IMAD.MOV.U32 R5, RZ, RZ, 0x40000040 ;  /* 0x40000040ff057424 */ /* 0x00cfe200078e00ff */
[----:B-----5:R-:W-:Y:S01]  /*c660*/  WARPGROUP.ARRIVE ;  /* 0x00000000000079c5 */ /* 0x020fe20000000000 */
[----:B------:R-:W-:Y:S01]  /*c670*/  UMOV UR5, 0x40000040 ;  /* 0x4000004000057882 */ /* 0x000fe20000000000 */
[----:B------:R-:W-:Y:S01]  /*c680*/  SHF.R.U32.HI R0, RZ, 0x4, R0 ;  /* 0x00000004ff007819 */ /* 0x000fe20000011600 */
[----:B------:R-:W-:Y:S01]  /*c690*/  IMAD.MOV.U32 R7, RZ, RZ, 0x40000040 ;  /* 0x40000040ff077424 */ /* 0x000fe200078e00ff */
[----:B------:R-:W-:Y:S01]  /*c6a0*/  R2UR UR7, R5 ;  /* 0x00000000050772ca */ /* 0x000fe200000e0000 */
[----:B------:R-:W-:Y:S01]  /*c6b0*/  UMOV UR9, 0x40000040 ;  /* 0x4000004000097882 */ /* 0x000fe20000000000 */
[----:B------:R-:W-:Y:S01]  /*c6c0*/  LOP3.LUT R0, R0, 0x3fff, RZ, 0xc0, !PT ;  /* 0x00003fff00007812 */ /* 0x000fe200078ec0ff */
[----:B------:R-:W-:Y:S01]  /*c6d0*/  UMOV UR13, 0x40000040 ;  /* 0x40000040000d7882 */ /* 0x000fe20000000000 */
[----:B------:R-:W-:Y:S01]  /*c6e0*/  R2UR UR11, R7 ;  /* 0x00000000070b72ca */ /* 0x000fe200000e0000 */
[----:B------:R-:W-:Y:S01]  /*c6f0*/  IMAD.MOV.U32 R7, RZ, RZ, 0x40000040 ;  /* 0x40000040ff077424 */ /* 0x000fe200078e00ff */
[----:B------:R-:W-:Y:S01]  /*c700*/  LOP3.LUT R0, R0, 0x10000, RZ, 0xfc, !PT ;  /* 0x0001000000007812 */ /* 0x000fe200078efcff */
[----:B------:R-:W-:Y:S01]  /*c710*/  ULOP3.LUT UR4, UR4, 0x10000, URZ, 0xfc, !UPT ;  /* 0x0001000004047892 */ /* 0x000fe2000f8efc3f */
[----:B------:R-:W-:Y:S01]  /*c720*/  IMAD.MOV.U32 R5, RZ, RZ, 0x40000040 ;  /* 0x40000040ff057424 */ /* 0x000fe200078e00ff */
[----:B------:R-:W-:Y:S01]  /*c730*/  UMOV UR17, 0x40000040 ;  /* 0x4000004000117882 */ /* 0x000fe20000000000 */
[----:B------:R-:W-:Y:S01]  /*c740*/  LEA R4, R157, R0, 0xb ;  /* 0x000000009d047211 */ /* 0x000fe200078e58ff */
[----:B------:R-:W-:Y:S01]  /*c750*/  UIADD3 UR8, UR4, 0x2, URZ ;  /* 0x0000000204087890 */ /* 0x000fe2000fffe03f */
[----:B------:R-:W-:Y:S01]  /*c760*/  R2UR UR15, R7 ;  /* 0x00000000070f72ca */ /* 0x000fe200000e0000 */
[----:B------:R-:W-:Y:S01]  /*c770*/  UIADD3 UR12, UR4, 0x4, URZ ;  /* 0x00000004040c7890 */ /* 0x000fe2000fffe03f */
[C---:B------:R-:W-:Y:S01]  /*c780*/  R2UR UR6, R4.reuse ;  /* 0x00000000040672ca */ /* 0x040fe200000e0000 */
[----:B------:R-:W-:Y:S01]  /*c790*/  VIADD R6, R4, 0x2 ;  /* 0x0000000204067836 */ /* 0x000fe20000000000 */
[----:B------:R-:W-:Y:S01]  /*c7a0*/  UIADD3 UR16, UR4, 0x6, URZ ;  /* 0x0000000604107890 */ /* 0x000fe2000fffe03f */
[----:B------:R-:W-:Y:S01]  /*c7b0*/  IMAD.MOV.U32 R7, RZ, RZ, 0x40000040 ;  /* 0x40000040ff077424 */ /* 0x000fe200078e00ff */
[----:B------:R-:W-:Y:S01]  /*c7c0*/  UIADD3 UR20, UR4, 0x400, URZ ;  /* 0x0000040004147890 */ /* 0x000fe2000fffe03f */
[----:B------:R-:W-:Y:S01]  /*c7d0*/  R2UR UR35, R5 ;  /* 0x00000000052372ca */ /* 0x000fe200000e0000 */
[----:B------:R-:W-:Y:S01]  /*c7e0*/  UMOV UR21, 0x40000040 ;  /* 0x4000004000157882 */ /* 0x000fe20000000000 */
[----:B------:R-:W-:Y:S01]  /*c7f0*/  R2UR UR10, R6 ;  /* 0x00000000060a72ca */ /* 0x000fe200000e0000 */
[----:B------:R-:W-:Y:S01]  /*c800*/  UIADD3 UR24, UR4, 0x402, URZ ;  /* 0x0000040204187890 */ /* 0x000fe2000fffe03f */
[----:B------:R-:W-:Y:S01]  /*c810*/  IADD3 R6, R4, 0x4, RZ ;  /* 0x0000000404067810 */ /* 0x000fe20007ffe0ff */
[----:B------:R-:W-:Y:S01]  /*c820*/  UMOV UR25, 0x40000040 ;  /* 0x4000004000197882 */ /* 0x000fe20000000000 */
[----:B------:R-:W-:Y:S01]  /*c830*/  R2UR UR19, R7 ;  /* 0x00000000071372ca */ /* 0x000fe200000e0000 */
[----:B------:R-:W-:Y:S01]  /*c840*/  IMAD.MOV.U32 R7, RZ, RZ, 0x40000040 ;  /* 0x40000040ff077424 */ /* 0x000fe200078e00ff */
[----:B------:R-:W-:Y:S01]  /*c850*/  HGMMA.64x128x16.F32 R24, gdesc[UR4], RZ, !UPT, gsb0 ;  /* 0x01e00000041879f0 */ /* 0x000fe2000c0008ff */
[----:B------:R-:W-:Y:S01]  /*c860*/  R2UR UR14, R6 ;  /* 0x00000000060e72ca */ /* 0x000fe200000e0000 */
[----:B------:R-:W-:Y:S01]  /*c870*/  VIADD R6, R4, 0x6 ;  /* 0x0000000604067836 */ /* 0x000fe20000000000 */
[----:B------:R-:W-:Y:S01]  /*c880*/  UIADD3 UR28, UR4, 0x404, URZ ;  /* 0x00000404041c7890 */ /* 0x000fe2000fffe03f */
[----:B------:R-:W-:Y:S01]  /*c890*/  R2UR UR23, R7 ;  /* 0x00000000071772ca */ /* 0x000fe200000e0000 */
[----:B------:R-:W-:Y:S01]  /*c8a0*/  IMAD.MOV.U32 R7, RZ, RZ, 0x40000040 ;  /* 0x40000040ff077424 */ /* 0x000fe200078e00ff */
[----:B------:R-:W-:Y:S01]  /*c8b0*/  UMOV UR29, 0x40000040 ;  /* 0x40000040001d7882 */ /* 0x000fe20000000000 */
[----:B------:R-:W-:Y:S01]  /*c8c0*/  R2UR UR18, R6 ;  /* 0x00000000061272ca */ /* 0x000fe200000e0000 */
[----:B------:R-:W-:Y:S01]  /*c8d0*/  UIADD3 UR32, UR4, 0x406, URZ ;  /* 0x0000040604207890 */ /* 0x000fe2000fffe03f */
[----:B------:R-:W-:Y:S01]  /*c8e0*/  IADD3 R6, R4, 0x400, RZ ;  /* 0x0000040004067810 */ /* 0x000fe20007ffe0ff */
[----:B------:R-:W-:Y:S01]  /*c8f0*/  UMOV UR33, 0x40000040 ;  /* 0x4000004000217882 */ /* 0x000fe20000000000 */
[----:B------:R-:W-:Y:S01]  /*c900*/  R2UR UR27, R7 ;  /* 0x00000000071b72ca */ /* 0x000fe200000e0000 */
[----:B------:R-:W-:Y:S01]  /*c910*/  IMAD.MOV.U32 R7, RZ, RZ, 0x40000040 ;  /* 0x40000040ff077424 */ /* 0x000fe200078e00ff */
[----:B------:R-:W-:Y:S01]  /*c920*/  R2UR UR22, R6 ;  /* 0x00000000061672ca */ /* 0x000fe200000e0000 */
[----:B------:R-:W-:-:S03]  /*c930*/  VIADD R6, R4, 0x402 ;  /* 0x0000040204067836 */ /* 0x000fc60000000000 */
[----:B------:R-:W-:Y:S02]  /*c940*/  R2UR UR31, R7 ;  /* 0x00000000071f72ca */ /* 0x000fe400000e0000 */
[----:B------:R-:W-:Y:S02]  /*c950*/  R2UR UR26, R6 ;  /* 0x00000000061a72ca */ /* 0x000fe400000e0000 */
[C---:B------:R-:W-:Y:S01]  /*c960*/  IADD3 R6, R4.reuse, 0x404, RZ ;  /* 0x0000040404067810 */ /* 0x040fe20007ffe0ff */
[----:B------:R-:W-:-:S03]  /*c970*/  VIADD R4, R4, 0x406 ;  /* 0x0000040604047836 */ /* 0x000fc60000000000 */
[----:B------:R-:W-:Y:S02]  /*c980*/  R2UR UR30, R6 ;  /* 0x00000000061e72ca */ /* 0x000fe400000e0000 */
[----:B------:R-:W-:Y:S01]  /*c990*/  R2UR UR34, R4 ;  /* 0x00000000042272ca */ /* 0x000fe200000e0000 */
        /* <DEDUP_REMOVED lines=24> */
.L_x_7117:
[----:B------:R-:W-:Y:S01]  /*cb20*/  IADD3 R96, R96, 0x80, -R202 ;  /* 0x0000008060607810 */ /* 0x000fe20007ffe8ca */
[----:B------:R-:W-:Y:S01]  /*cb30*/  ULDC UR45, c[0x0][0x988] ;  /* 0x00026200002d7ab9 */ /* 0x000fe20000000800 */
[----:B------:R-:W-:Y:S01]  /*cb40*/  P2R R6, PR, RZ, 0x1 ;  /* 0x00000001ff067803 */ /* 0x000fe20000000000 */
[----:B------:R-:W-:Y:S01]  /*cb50*/  ULDC UR44, c[0x0][0x988] ;  /* 0x00026200002c7ab9 */ /* 0x000fe20000000800 */
[----:B------:R-:W-:Y:S01]  /*cb60*/  IADD3 R3, R3, 0x28840, RZ ;  /* 0x0002884003037810 */ /* 0x000fe20007ffe0ff */
        /* <DEDUP_REMOVED lines=151> */
[----:B------:R-:W-:Y:S02]  /*d4e0*/  FSEL R77, R77, -INF , P2 ;  /* 0xff8000004d4d7808 */ /* 0x000fe40001000000 */
[----:B------:R-:W-:Y:S02]  /*d4f0*/  FMNMX.FTZ R4, R76, R7, !PT ;  /* 0x000000074c047209 */ /* 0x000fe40007810000 */
[----:B------:R-:W-:Y:S02]  /*d500*/  ISETP.GT.AND P3, PT, R5, 0x70, PT ;  /* 0x000000700500780c */ /* 0x000fe40003f64270 */
[----:B------:R-:W-:Y:S02]  /*d510*/  FSEL R63, R63, -INF , P4 ;  /* 0xff8000003f3f7808 */ /* 0x000fe40002000000 */
[----:B------:R-:W-:-:S02]  /*d520*/  FSEL R80, R80, -INF , P3 ;  /* 0xff80000050507808 */ /* 0x000fc40001800000 */
[----:B------:R-:W-:Y:S02]  /*d530*/  FMNMX.FTZ R7, R77, R4, !PT ;  /* 0x000000044d077209 */ /* 0x000fe40007810000 */
[----:B------:R-:W-:Y:S02]  /*d540*/  ISETP.GT.AND P4, PT, R5, 0x71, PT ;  /* 0x000000710500780c */ /* 0x000fe40003f84270 */
[----:B------:R-:W-:Y:S02]  /*d550*/  FSEL R62, R62, -INF , P5 ;  /* 0xff8000003e3e7808 */ /* 0x000fe40002800000 */
[----:B------:R-:W-:Y:S02]  /*d560*/  FSEL R81, R81, -INF , P4 ;  /* 0xff80000051517808 */ /* 0x000fe40002000000 */
[----:B------:R-:W-:Y:S02]  /*d570*/  FMNMX.FTZ R4, R80, R7, !PT ;  /* 0x0000000750047209 */ /* 0x000fe40007810000 */
[----:B------:R-:W-:-:S02]  /*d580*/  ISETP.GT.AND P5, PT, R5, 0x78, PT ;  /* 0x000000780500780c */ /* 0x000fc40003fa4270 */
[----:B------:R-:W-:Y:S02]  /*d590*/  FMNMX.FTZ R7, R81, R4, !PT ;  /* 0x0000000451077209 */ /* 0x000fe40007810000 */
[----:B------:R-:W-:Y:S02]  /*d5a0*/  FSEL R84, R84, -INF , P5 ;  /* 0xff80000054547808 */ /* 0x000fe40002800000 */
[----:B------:R-:W-:Y:S02]  /*d5b0*/  ISETP.GT.AND P6, PT, R5, 0x79, PT ;  /* 0x000000790500780c */ /* 0x000fe40003fc4270 */
[----:B------:R-:W-:Y:S02]  /*d5c0*/  FMNMX.FTZ R4, R84, R7, !PT ;  /* 0x0000000754047209 */ /* 0x000fe40007810000 */
[----:B------:R-:W-:Y:S02]  /*d5d0*/  FSEL R85, R85, -INF , P6 ;  /* 0xff80000055557808 */ /* 0x000fe40003000000 */
[----:B------:R-:W-:-:S02]  /*d5e0*/  P2R R12, PR, RZ, 0x1 ;  /* 0x00000001ff0c7803 */ /* 0x000fc40000000000 */
[----:B------:R-:W-:Y:S02]  /*d5f0*/  FMNMX.FTZ R7, R85, R4, !PT ;  /* 0x0000000455077209 */ /* 0x000fe40007810000 */
[C---:B------:R-:W-:Y:S02]  /*d600*/  ISETP.GT.AND P0, PT, R5.reuse, 0x60, PT ;  /* 0x000000600500780c */ /* 0x040fe40003f04270 */
[----:B------:R-:W-:Y:S01]  /*d610*/  P2R R11, PR, RZ, 0x2 ;  /* 0x00000002ff0b7803 */ /* 0x000fe20000000000 */
[----:B------:R-:W0:Y:S01]  /*d620*/  SHFL.BFLY PT, R4, R7, 0x2, 0x1f ;  /* 0x0c401f0007047f89 */ /* 0x000e2200000e0000 */
[----:B------:R-:W-:Y:S02]  /*d630*/  FSEL R74, R74, -INF , P0 ;  /* 0xff8000004a4a7808 */ /* 0x000fe40000000000 */
[----:B------:R-:W-:Y:S02]  /*d640*/  ISETP.NE.AND P0, PT, R12, RZ, PT ;  /* 0x000000ff0c00720c */ /* 0x000fe40003f05270 */
[----:B------:R-:W-:-:S02]  /*d650*/  ISETP.GT.AND P1, PT, R5, 0x59, PT ;  /* 0x000000590500780c */ /* 0x000fc40003f24270 */
[----:B------:R-:W-:Y:S02]  /*d660*/  FSEL R75, R75, -INF , P0 ;  /* 0xff8000004b4b7808 */ /* 0x000fe40000000000 */
[----:B------:R-:W-:Y:S02]  /*d670*/  ISETP.NE.AND P0, PT, R6, RZ, PT ;  /* 0x000000ff0600720c */ /* 0x000fe40003f05270 */
[----:B------:R-:W-:Y:S02]  /*d680*/  FSEL R71, R71, -INF , P1 ;  /* 0xff80000047477808 */ /* 0x000fe40000800000 */
[----:B------:R-:W-:Y:S02]  /*d690*/  ISETP.NE.AND P1, PT, R11, RZ, PT ;  /* 0x000000ff0b00720c */ /* 0x000fe40003f25270 */
[----:B------:R-:W-:Y:S02]  /*d6a0*/  P2R R10, PR, RZ, 0x4 ;  /* 0x00000004ff0a7803 */ /* 0x000fe40000000000 */
[----:B------:R-:W-:-:S02]  /*d6b0*/  FSEL R78, R78, -INF , P1 ;  /* 0xff8000004e4e7808 */ /* 0x000fc40000800000 */
[----:B------:R-:W-:Y:S02]  /*d6c0*/  FSEL R82, R82, -INF , P3 ;  /* 0xff80000052527808 */ /* 0x000fe40001800000 */
[----:B------:R-:W-:Y:S02]  /*d6d0*/  FSEL R83, R83, -INF , P4 ;  /* 0xff80000053537808 */ /* 0x000fe40002000000 */
[----:B------:R-:W-:Y:S02]  /*d6e0*/  FSEL R86, R86, -INF , P5 ;  /* 0xff80000056567808 */ /* 0x000fe40002800000 */
[----:B0-----:R-:W-:Y:S02]  /*d6f0*/  FMNMX.FTZ R9, R7, R4, !PT ;  /* 0x0000000407097209 */ /* 0x001fe40007810000 */
[----:B------:R-:W-:Y:S02]  /*d700*/  FSEL R87, R87, -INF , P6 ;  /* 0xff80000057577808 */ /* 0x000fe40003000000 */
[-C--:B------:R-:W-:Y:S01]  /*d710*/  MOV R141, R151.reuse ;  /* 0x00000097008d7202 */ /* 0x080fe20000000f00 */
[----:B------:R-:W0:Y:S01]  /*d720*/  SHFL.BFLY PT, R4, R9, 0x1, 0x1f ;  /* 0x0c201f0009047f89 */ /* 0x000e2200000e0000 */
[----:B------:R-:W-:-:S02]  /*d730*/  MOV R137, R151 ;  /* 0x0000009700897202 */ /* 0x000fc40000000f00 */
[-C--:B------:R-:W-:Y:S02]  /*d740*/  MOV R133, R151.reuse ;  /* 0x0000009700857202 */ /* 0x080fe40000000f00 */
        /* <DEDUP_REMOVED lines=8> */
[-C--:B------:R-:W-:Y:S02]  /*d7d0*/  MOV R97, R151.reuse ;  /* 0x0000009700617202 */ /* 0x080fe40000000f00 */
[----:B------:R-:W-:Y:S02]  /*d7e0*/  MOV R89, R151 ;  /* 0x0000009700597202 */ /* 0x000fe40000000f00 */
[----:B0-----:R-:W-:-:S02]  /*d7f0*/  FMNMX.FTZ R4, R9, R4, !PT ;  /* 0x0000000409047209 */ /* 0x001fc40007810000 */
[----:B------:R-:W-:Y:S02]  /*d800*/  FMNMX.FTZ R9, R26, R27, !PT ;  /* 0x0000001b1a097209 */ /* 0x000fe40007810000 */
[C---:B------:R-:W-:Y:S01]  /*d810*/  FSETP.NEU.FTZ.AND P2, PT, R4.reuse, -INF , PT ;  /* 0xff8000000400780b */ /* 0x040fe20003f5d000 */
[----:B------:R-:W-:Y:S01]  /*d820*/  FMUL.FTZ R8, R4, UR45 ;  /* 0x0000002d04087c20 */ /* 0x000fe20008410000 */
[----:B------:R-:W-:-:S04]  /*d830*/  FMNMX.FTZ R6, R30, R9, !PT ;  /* 0x000000091e067209 */ /* 0x000fc80007810000 */
[----:B------:R-:W-:Y:S02]  /*d840*/  FMNMX.FTZ R9, R31, R6, !PT ;  /* 0x000000061f097209 */ /* 0x000fe40007810000 */
[----:B------:R-:W-:Y:S02]  /*d850*/  FSEL R8, R8, RZ, P2 ;  /* 0x000000ff08087208 */ /* 0x000fe40001000000 */
[----:B------:R-:W-:Y:S02]  /*d860*/  FMNMX.FTZ R6, R34, R9, !PT ;  /* 0x0000000922067209 */ /* 0x000fe40007810000 */
[----:B------:R-:W-:Y:S01]  /*d870*/  ISETP.NE.AND P2, PT, R10, RZ, PT ;  /* 0x000000ff0a00720c */ /* 0x000fe20003f45270 */
[--C-:B------:R-:W-:Y:S01]  /*d880*/  FFMA.FTZ R5, R25, UR45, -R8.reuse ;  /* 0x0000002d19057c23 */ /* 0x100fe20008010808 */
[----:B------:R-:W-:Y:S01]  /*d890*/  FMNMX.FTZ R11, R35, R6, !PT ;  /* 0x00000006230b7209 */ /* 0x000fe20007810000 */
[--C-:B------:R-:W-:Y:S01]  /*d8a0*/  FFMA.FTZ R7, R29, UR45, -R8.reuse ;  /* 0x0000002d1d077c23 */ /* 0x100fe20008010808 */
[----:B------:R-:W-:Y:S01]  /*d8b0*/  FSEL R79, R79, -INF , P2 ;  /* 0xff8000004f4f7808 */ /* 0x000fe20001000000 */
        /* <DEDUP_REMOVED lines=12> */
[----:B------:R-:W0:Y:S01]  /*d980*/  MUFU.EX2 R160, R160 ;  /* 0x000000a000a07308 */ /* 0x000e220000000800 */
        /* <DEDUP_REMOVED lines=11> */
[--C-:B------:R-:W-:Y:S01]  /*da40*/  FFMA.FTZ R184, R72, UR45, -R8.reuse ;  /* 0x0000002d48b87c23 */ /* 0x100fe20008010808 */
[----:B------:R-:W-:Y:S01]  /*da50*/  FMNMX.FTZ R6, R50, R13, !PT ;  /* 0x0000000d32067209 */ /* 0x000fe20007810000 */
[--C-:B------:R-:W-:Y:S01]  /*da60*/  FFMA.FTZ R13, R41, UR45, -R8.reuse ;  /* 0x0000002d290d7c23 */ /* 0x100fe20008010808 */
[--C-:B------:R-:W-:Y:S01]  /*da70*/  FFMA.FTZ R41, R69, UR45, -R8.reuse ;  /* 0x0000002d45297c23 */ /* 0x100fe20008010808 */
[----:B------:R-:W2:Y:S01]  /*da80*/  MUFU.EX2 R7, R7 ;  /* 0x0000000700077308 */ /* 0x000ea20000000800 */
[----:B------:R-:W-:Y:S01]  /*da90*/  FMNMX.FTZ R15, R51, R6, !PT ;  /* 0x00000006330f7209 */ /* 0x000fe20007810000 */
[--C-:B------:R-:W-:Y:S01]  /*daa0*/  FFMA.FTZ R186, R76, UR45, -R8.reuse ;  /* 0x0000002d4cba7c23 */ /* 0x100fe20008010808 */
[--C-:B------:R-:W-:Y:S01]  /*dab0*/  FFMA.FTZ R188, R80, UR45, -R8.reuse ;  /* 0x0000002d50bc7c23 */ /* 0x100fe20008010808 */
[--C-:B------:R-:W-:Y:S01]  /*dac0*/  FFMA.FTZ R81, R81, UR45, -R8.reuse ;  /* 0x0000002d51517c23 */ /* 0x100fe20008010808 */
[----:B------:R-:W-:Y:S01]  /*dad0*/  FMNMX.FTZ R6, R54, R15, !PT ;  /* 0x0000000f36067209 */ /* 0x000fe20007810000 */
[----:B------:R-:W-:-:S02]  /*dae0*/  FFMA.FTZ R190, R84, UR45, -R8 ;  /* 0x0000002d54be7c23 */ /* 0x000fc40008010808 */
[----:B------:R-:W3:Y:S01]  /*daf0*/  MUFU.EX2 R164, R164 ;  /* 0x000000a400a47308 */ /* 0x000ee20000000800 */
[----:B------:R-:W-:-:S04]  /*db00*/  FMNMX.FTZ R15, R55, R6, !PT ;  /* 0x00000006370f7209 */ /* 0x000fc80007810000 */
[----:B------:R-:W-:Y:S01]  /*db10*/  FMNMX.FTZ R6, R58, R15, !PT ;  /* 0x0000000f3a067209 */ /* 0x000fe20007810000 */
[----:B------:R-:W-:Y:S02]  /*db20*/  FFMA.FTZ R15, R45, UR45, -R8 ;  /* 0x0000002d2d0f7c23 */ /* 0x000fe40008010808 */
[----:B------:R-:W4:Y:S01]  /*db30*/  MUFU.EX2 R9, R9 ;  /* 0x0000000900097308 */ /* 0x000f220000000800 */
[----:B------:R-:W-:-:S04]  /*db40*/  FMNMX.FTZ R21, R59, R6, !PT ;  /* 0x000000063b157209 */ /* 0x000fc80007810000 */
[----:B------:R-:W-:-:S03]  /*db50*/  FMNMX.FTZ R6, R62, R21, !PT ;  /* 0x000000153e067209 */ /* 0x000fc60007810000 */
[----:B------:R-:W5:Y:S01]  /*db60*/  MUFU.EX2 R166, R166 ;  /* 0x000000a600a67308 */ /* 0x000f620000000800 */
[----:B------:R-:W-:-:S04]  /*db70*/  FMNMX.FTZ R21, R63, R6, !PT ;  /* 0x000000063f157209 */ /* 0x000fc80007810000 */
[----:B------:R-:W-:Y:S01]  /*db80*/  FMNMX.FTZ R6, R66, R21, !PT ;  /* 0x0000001542067209 */ /* 0x000fe20007810000 */
[--C-:B------:R-:W-:Y:S01]  /*db90*/  FFMA.FTZ R21, R49, UR45, -R8.reuse ;  /* 0x0000002d31157c23 */ /* 0x100fe20008010808 */
[----:B------:R-:W-:Y:S01]  /*dba0*/  FFMA.FTZ R49, R77, UR45, -R8 ;  /* 0x0000002d4d317c23 */ /* 0x000fe20008010808 */
[----:B------:R-:W5:Y:S01]  /*dbb0*/  MUFU.EX2 R11, R11 ;  /* 0x0000000b000b7308 */ /* 0x000f620000000800 */
[----:B------:R-:W-:-:S04]  /*dbc0*/  FMNMX.FTZ R25, R67, R6, !PT ;  /* 0x0000000643197209 */ /* 0x000fc80007810000 */
[----:B------:R-:W-:-:S03]  /*dbd0*/  FMNMX.FTZ R6, R70, R25, !PT ;  /* 0x0000001946067209 */ /* 0x000fc60007810000 */
[----:B------:R-:W5:Y:S01]  /*dbe0*/  MUFU.EX2 R168, R168 ;  /* 0x000000a800a87308 */ /* 0x000f620000000800 */
[----:B------:R-:W-:-:S04]  /*dbf0*/  FMNMX.FTZ R25, R71, R6, !PT ;  /* 0x0000000647197209 */ /* 0x000fc80007810000 */
[----:B------:R-:W-:Y:S01]  /*dc00*/  FMNMX.FTZ R6, R74, R25, !PT ;  /* 0x000000194a067209 */ /* 0x000fe20007810000 */
[----:B------:R-:W-:Y:S02]  /*dc10*/  FFMA.FTZ R25, R53, UR45, -R8 ;  /* 0x0000002d35197c23 */ /* 0x000fe40008010808 */
[----:B------:R-:W-:Y:S01]  /*dc20*/  MUFU.EX2 R13, R13 ;  /* 0x0000000d000d7308 */ /* 0x000fe20000000800 */
[----:B------:R-:W-:-:S04]  /*dc30*/  FMNMX.FTZ R29, R75, R6, !PT ;  /* 0x000000064b1d7209 */ /* 0x000fc80007810000 */
[----:B------:R-:W-:-:S03]  /*dc40*/  FMNMX.FTZ R6, R78, R29, !PT ;  /* 0x0000001d4e067209 */ /* 0x000fc60007810000 */
[----:B------:R-:W-:Y:S01]  /*dc50*/  MUFU.EX2 R170, R170 ;  /* 0x000000aa00aa7308 */ /* 0x000fe20000000800 */
[----:B------:R-:W-:-:S04]  /*dc60*/  FMNMX.FTZ R29, R79, R6, !PT ;  /* 0x000000064f1d7209 */ /* 0x000fc80007810000 */
[----:B------:R-:W-:Y:S01]  /*dc70*/  FMNMX.FTZ R6, R82, R29, !PT ;  /* 0x0000001d52067209 */ /* 0x000fe20007810000 */
[--C-:B------:R-:W-:Y:S01]  /*dc80*/  FFMA.FTZ R29, R57, UR45, -R8.reuse ;  /* 0x0000002d391d7c23 */ /* 0x100fe20008010808 */
[----:B------:R-:W-:Y:S01]  /*dc90*/  FFMA.FTZ R57, R85, UR45, -R8 ;  /* 0x0000002d55397c23 */ /* 0x000fe20008010808 */
[----:B------:R-:W-:Y:S01]  /*dca0*/  MUFU.EX2 R15, R15 ;  /* 0x0000000f000f7308 */ /* 0x000fe20000000800 */
[----:B------:R-:W-:-:S04]  /*dcb0*/  FMNMX.FTZ R33, R83, R6, !PT ;  /* 0x0000000653217209 */ /* 0x000fc80007810000 */
[----:B------:R-:W-:Y:S01]  /*dcc0*/  FMNMX.FTZ R6, R86, R33, !PT ;  /* 0x0000002156067209 */ /* 0x000fe20007810000 */
[----:B------:R-:W-:Y:S02]  /*dcd0*/  FFMA.FTZ R33, R61, UR45, -R8 ;  /* 0x0000002d3d217c23 */ /* 0x000fe40008010808 */
[----:B------:R-:W-:Y:S01]  /*dce0*/  MUFU.EX2 R172, R172 ;  /* 0x000000ac00ac7308 */ /* 0x000fe20000000800 */
[----:B------:R-:W-:-:S05]  /*dcf0*/  FMNMX.FTZ R6, R87, R6, !PT ;  /* 0x0000000657067209 */ /* 0x000fca0007810000 */
[----:B------:R-:W0:Y:S02]  /*dd00*/  SHFL.BFLY PT, R45, R6, 0x2, 0x1f ;  /* 0x0c401f00062d7f89 */ /* 0x000e2400000e0000 */
[----:B------:R-:W-:Y:S08]  /*dd10*/  MUFU.EX2 R21, R21 ;  /* 0x0000001500157308 */ /* 0x000ff00000000800 */
[----:B------:R-:W-:Y:S08]  /*dd20*/  MUFU.EX2 R174, R174 ;  /* 0x000000ae00ae7308 */ /* 0x000ff00000000800 */
[----:B------:R-:W-:Y:S01]  /*dd30*/  MUFU.EX2 R25, R25 ;  /* 0x0000001900197308 */ /* 0x000fe20000000800 */
[----:B0-----:R-:W-:Y:S01]  /*dd40*/  FMNMX.FTZ R10, R6, R45, !PT ;  /* 0x0000002d060a7209 */ /* 0x001fe20007810000 */
[----:B------:R-:W-:-:S06]  /*dd50*/  FFMA.FTZ R45, R73, UR45, -R8 ;  /* 0x0000002d492d7c23 */ /* 0x000fcc0008010808 */
[----:B------:R-:W-:Y:S01]  /*dd60*/  MUFU.EX2 R176, R176 ;  /* 0x000000b000b07308 */ /* 0x000fe20000000800 */
[----:B------:R-:W0:Y:S07]  /*dd70*/  SHFL.BFLY PT, R53, R10, 0x1, 0x1f ;  /* 0x0c201f000a357f89 */ /* 0x000e2e00000e0000 */
[----:B------:R-:W-:Y:S08]  /*dd80*/  MUFU.EX2 R29, R29 ;  /* 0x0000001d001d7308 */ /* 0x000ff00000000800 */
[----:B------:R-:W-:Y:S08]  /*dd90*/  MUFU.EX2 R178, R178 ;  /* 0x000000b200b27308 */ /* 0x000ff00000000800 */
[----:B------:R-:W-:Y:S01]  /*dda0*/  MUFU.EX2 R33, R33 ;  /* 0x0000002100217308 */ /* 0x000fe20000000800 */
[----:B0-----:R-:W-:-:S04]  /*ddb0*/  FMNMX.FTZ R6, R10, R53, !PT ;  /* 0x000000350a067209 */ /* 0x001fc80007810000 */
[C---:B------:R-:W-:Y:S01]  /*ddc0*/  FSETP.NEU.FTZ.AND P1, PT, R6.reuse, -INF , PT ;  /* 0xff8000000600780b */ /* 0x040fe20003f3d000 */
[----:B------:R-:W-:Y:S02]  /*ddd0*/  FMUL.FTZ R32, R6, UR45 ;  /* 0x0000002d06207c20 */ /* 0x000fe40008410000 */
[----:B------:R-:W-:Y:S03]  /*dde0*/  MUFU.EX2 R180, R180 ;  /* 0x000000b400b47308 */ /* 0x000fe60000000800 */
[----:B------:R-:W-:-:S05]  /*ddf0*/  FSEL R32, R32, RZ, P1 ;  /* 0x000000ff20207208 */ /* 0x000fca0000800000 */
[----:B------:R-:W-:Y:S01]  /*de00*/  MUFU.EX2 R37, R37 ;  /* 0x0000002500257308 */ /* 0x000fe20000000800 */
[--C-:B------:R-:W-:Y:S01]  /*de10*/  FFMA.FTZ R161, R26, UR45, -R32.reuse ;  /* 0x0000002d1aa17c23 */ /* 0x100fe20008010820 */
[--C-:B------:R-:W-:Y:S01]  /*de20*/  FFMA.FTZ R8, R27, UR45, -R32.reuse ;  /* 0x0000002d1b087c23 */ /* 0x100fe20008010820 */
[----:B------:R-:W-:Y:S01]  /*de30*/  FADD.FTZ R27, R160, R5 ;  /* 0x00000005a01b7221 */ /* 0x000fe20000010000 */
[--C-:B------:R-:W-:Y:S01]  /*de40*/  FFMA.FTZ R163, R30, UR45, -R32.reuse ;  /* 0x0000002d1ea37c23 */ /* 0x100fe20008010820 */
[--C-:B------:R-:W-:Y:S01]  /*de50*/  FFMA.FTZ R10, R31, UR45, -R32.reuse ;  /* 0x0000002d1f0a7c23 */ /* 0x100fe20008010820 */
[--C-:B------:R-:W-:Y:S01]  /*de60*/  FFMA.FTZ R165, R34, UR45, -R32.reuse ;  /* 0x0000002d22a57c23 */ /* 0x100fe20008010820 */
[----:B-1----:R-:W-:Y:S01]  /*de70*/  FADD.FTZ R30, R162, R27 ;  /* 0x0000001ba21e7221 */ /* 0x002fe20000010000 */
[----:B------:R-:W-:Y:S01]  /*de80*/  MUFU.EX2 R161, R161 ;  /* 0x000000a100a17308 */ /* 0x000fe20000000800 */
[--C-:B------:R-:W-:Y:S01]  /*de90*/  FFMA.FTZ R12, R35, UR45, -R32.reuse ;  /* 0x0000002d230c7c23 */ /* 0x100fe20008010820 */
[----:B------:R-:W-:Y:S01]  /*dea0*/  FFMA.FTZ R167, R38, UR45, -R32 ;  /* 0x0000002d26a77c23 */ /* 0x000fe20008010820 */
[----:B--2---:R-:W-:Y:S01]  /*deb0*/  FADD.FTZ R27, R7, R30 ;  /* 0x0000001e071b7221 */ /* 0x004fe20000010000 */
[--C-:B------:R-:W-:Y:S01]  /*dec0*/  FFMA.FTZ R14, R39, UR45, -R32.reuse ;  /* 0x0000002d270e7c23 */ /* 0x100fe20008010820 */
[--C-:B------:R-:W-:Y:S01]  /*ded0*/  FFMA.FTZ R169, R42, UR45, -R32.reuse ;  /* 0x0000002d2aa97c23 */ /* 0x100fe20008010820 */
[--C-:B------:R-:W-:Y:S01]  /*dee0*/  FFMA.FTZ R20, R43, UR45, -R32.reuse ;  /* 0x0000002d2b147c23 */ /* 0x100fe20008010820 */
[----:B---3--:R-:W-:Y:S01]  /*def0*/  FADD.FTZ R34, R164, R27 ;  /* 0x0000001ba4227221 */ /* 0x008fe20000010000 */
[----:B------:R-:W0:Y:S01]  /*df00*/  MUFU.EX2 R8, R8 ;  /* 0x0000000800087308 */ /* 0x000e220000000800 */
[--C-:B------:R-:W-:Y:S01]  /*df10*/  FFMA.FTZ R171, R46, UR45, -R32.reuse ;  /* 0x0000002d2eab7c23 */ /* 0x100fe20008010820 */
[----:B------:R-:W-:Y:S01]  /*df20*/  FFMA.FTZ R24, R47, UR45, -R32 ;  /* 0x0000002d2f187c23 */ /* 0x000fe20008010820 */
[----:B----4-:R-:W-:Y:S01]  /*df30*/  FADD.FTZ R27, R9, R34 ;  /* 0x00000022091b7221 */ /* 0x010fe20000010000 */
[--C-:B------:R-:W-:Y:S01]  /*df40*/  FFMA.FTZ R173, R50, UR45, -R32.reuse ;  /* 0x0000002d32ad7c23 */ /* 0x100fe20008010820 */
[----:B------:R-:W-:Y:S01]  /*df50*/  FFMA.FTZ R26, R51, UR45, -R32 ;  /* 0x0000002d331a7c23 */ /* 0x000fe20008010820 */
[----:B------:R-:W-:-:S02]  /*df60*/  IMAD.U32 R42, RZ, RZ, UR38 ;  /* 0x00000026ff2a7e24 */ /* 0x000fc4000f8e00ff */
[----:B-----5:R-:W-:Y:S01]  /*df70*/  FADD.FTZ R34, R166, R27 ;  /* 0x0000001ba6227221 */ /* 0x020fe20000010000 */
[----:B------:R-:W1:Y:S01]  /*df80*/  MUFU.EX2 R163, R163 ;  /* 0x000000a300a37308 */ /* 0x000e620000000800 */
[--C-:B------:R-:W-:Y:S01]  /*df90*/  FFMA.FTZ R175, R54, UR45, -R32.reuse ;  /* 0x0000002d36af7c23 */ /* 0x100fe20008010820 */
[----:B------:R-:W-:Y:S01]  /*dfa0*/  FFMA.FTZ R28, R55, UR45, -R32 ;  /* 0x0000002d371c7c23 */ /* 0x000fe20008010820 */
[----:B------:R-:W-:Y:S01]  /*dfb0*/  FADD.FTZ R31, R11, R34 ;  /* 0x000000220b1f7221 */ /* 0x000fe20000010000 */
[----:B------:R-:W-:Y:S01]  /*dfc0*/  PRMT R3, R42, 0x654, R3 ;  /* 0x000006542a037816 */ /* 0x000fe20000000003 */
[--C-:B------:R-:W-:Y:S01]  /*dfd0*/  FFMA.FTZ R177, R58, UR45, -R32.reuse ;  /* 0x0000002d3ab17c23 */ /* 0x100fe20008010820 */
[----:B------:R-:W-:Y:S01]  /*dfe0*/  FFMA.FTZ R30, R59, UR45, -R32 ;  /* 0x0000002d3b1e7c23 */ /* 0x000fe20008010820 */
[----:B------:R-:W-:Y:S01]  /*dff0*/  FADD.FTZ R38, R168, R31 ;  /* 0x0000001fa8267221 */ /* 0x000fe20000010000 */
[----:B------:R-:W2:Y:S01]  /*e000*/  MUFU.EX2 R10, R10 ;  /* 0x0000000a000a7308 */ /* 0x000ea20000000800 */
[----:B0-----:R-:W-:Y:S01]  /*e010*/  FADD.FTZ R36, R161, R8 ;  /* 0x00000008a1247221 */ /* 0x001fe20000010000 */
[----:B------:R0:W-:Y:S01]  /*e020*/  SYNCS.ARRIVE.TRANS64.RED.A1T0 RZ, [R3+URZ], RZ ;  /* 0x000000ff03ff79a7 */ /* 0x0001e2000810043f */
[----:B------:R-:W-:Y:S01]  /*e030*/  FADD.FTZ R31, R13, R38 ;  /* 0x000000260d1f7221 */ /* 0x000fe20000010000 */
[--C-:B------:R-:W-:Y:S01]  /*e040*/  FFMA.FTZ R179, R62, UR45, -R32.reuse ;  /* 0x0000002d3eb37c23 */ /* 0x100fe20008010820 */
[--C-:B------:R-:W-:Y:S01]  /*e050*/  FFMA.FTZ R34, R63, UR45, -R32.reuse ;  /* 0x0000002d3f227c23 */ /* 0x100fe20008010820 */
[--C-:B------:R-:W-:Y:S01]  /*e060*/  FFMA.FTZ R181, R66, UR45, -R32.reuse ;  /* 0x0000002d42b57c23 */ /* 0x100fe20008010820 */
[----:B------:R-:W-:Y:S01]  /*e070*/  FFMA.FTZ R70, R70, UR45, -R32 ;  /* 0x0000002d46467c23 */ /* 0x000fe20008010820 */
[----:B------:R-:W3:Y:S01]  /*e080*/  MUFU.EX2 R165, R165 ;  /* 0x000000a500a57308 */ /* 0x000ee20000000800 */
[----:B-1----:R-:W-:Y:S01]  /*e090*/  FADD.FTZ R27, R163, R36 ;  /* 0x00000024a31b7221 */ /* 0x002fe20000010000 */
[--C-:B------:R-:W-:Y:S01]  /*e0a0*/  FFMA.FTZ R71, R71, UR45, -R32.reuse ;  /* 0x0000002d47477c23 */ /* 0x100fe20008010820 */
[----:B------:R-:W-:Y:S01]  /*e0b0*/  F2FP.F16.F32.PACK_AB R160, R5, R160 ;  /* 0x000000a005a0723e */ /* 0x000fe200000000ff */
        /* <DEDUP_REMOVED lines=8> */
[----:B------:R-:W-:Y:S01]  /*e140*/  FFMA.FTZ R86, R86, UR45, -R32 ;  /* 0x0000002d56567c23 */ /* 0x000fe20008010820 */
[----:B------:R-:W-:-:S02]  /*e150*/  F2FP.F16.F32.PACK_AB R161, R8, R161 ;  /* 0x000000a108a1723e */ /* 0x000fc400000000ff */
[----:B------:R-:W-:Y:S01]  /*e160*/  F2FP.F16.F32.PACK_AB R164, R9, R164 ;  /* 0x000000a409a4723e */ /* 0x000fe200000000ff */
[----:B------:R-:W2:Y:S01]  /*e170*/  MUFU.EX2 R167, R167 ;  /* 0x000000a700a77308 */ /* 0x000ea20000000800 */
[----:B---3--:R-:W-:Y:S01]  /*e180*/  FADD.FTZ R27, R165, R36 ;  /* 0x00000024a51b7221 */ /* 0x008fe20000010000 */
[----:B------:R-:W-:Y:S01]  /*e190*/  FADD.FTZ R36, R170, R31 ;  /* 0x0000001faa247221 */ /* 0x000fe20000010000 */
[----:B------:R-:W-:Y:S01]  /*e1a0*/  VIADD R9, R93, 0xfffffffe ;  /* 0xfffffffe5d097836 */ /* 0x000fe20000000000 */
[----:B------:R-:W-:Y:S02]  /*e1b0*/  F2FP.F16.F32.PACK_AB R162, R7, R162 ;  /* 0x000000a207a2723e */ /* 0x000fe400000000ff */
[----:B------:R-:W-:Y:S01]  /*e1c0*/  FADD.FTZ R31, R15, R36 ;  /* 0x000000240f1f7221 */ /* 0x000fe20000010000 */
[--C-:B------:R-:W-:Y:S01]  /*e1d0*/  FFMA.FTZ R36, R67, UR45, -R32.reuse ;  /* 0x0000002d43247c23 */ /* 0x100fe20008010820 */
[----:B------:R-:W3:Y:S01]  /*e1e0*/  MUFU.EX2 R14, R14 ;  /* 0x0000000e000e7308 */ /* 0x000ee20000000800 */
[----:B-1----:R-:W-:Y:S01]  /*e1f0*/  FADD.FTZ R38, R12, R27 ;  /* 0x0000001b0c267221 */ /* 0x002fe20000010000 */
[----:B------:R-:W-:Y:S01]  /*e200*/  FADD.FTZ R40, R172, R31 ;  /* 0x0000001fac287221 */ /* 0x000fe20000010000 */
[----:B------:R-:W-:Y:S01]  /*e210*/  FFMA.FTZ R32, R87, UR45, -R32 ;  /* 0x0000002d57207c23 */ /* 0x000fe20008010820 */
[----:B------:R-:W-:-:S02]  /*e220*/  ISETP.GE.AND P1, PT, R9, R194, PT ;  /* 0x000000c20900720c */ /* 0x000fc40003f26270 */
[----:B------:R-:W-:Y:S01]  /*e230*/  FADD.FTZ R31, R21, R40 ;  /* 0x00000028151f7221 */ /* 0x000fe20000010000 */
[----:B------:R-:W-:Y:S01]  /*e240*/  F2FP.F16.F32.PACK_AB R166, R11, R166 ;  /* 0x000000a60ba6723e */ /* 0x000fe200000000ff */
[----:B------:R-:W1:Y:S01]  /*e250*/  MUFU.EX2 R169, R169 ;  /* 0x000000a900a97308 */ /* 0x000e620000000800 */
[----:B--2---:R-:W-:Y:S01]  /*e260*/  FADD.FTZ R27, R167, R38 ;  /* 0x00000026a71b7221 */ /* 0x004fe20000010000 */
[----:B------:R-:W-:Y:S01]  /*e270*/  FADD.FTZ R40, R174, R31 ;  /* 0x0000001fae287221 */ /* 0x000fe20000010000 */
[----:B------:R-:W-:Y:S02]  /*e280*/  F2FP.F16.F32.PACK_AB R168, R13, R168 ;  /* 0x000000a80da8723e */ /* 0x000fe400000000ff */
[----:B------:R-:W-:Y:S02]  /*e290*/  F2FP.F16.F32.PACK_AB R170, R15, R170 ;  /* 0x000000aa0faa723e */ /* 0x000fe400000000ff */
[----:B------:R-:W-:Y:S01]  /*e2a0*/  F2FP.F16.F32.PACK_AB R172, R21, R172 ;  /* 0x000000ac15ac723e */ /* 0x000fe200000000ff */
[----:B------:R-:W2:Y:S01]  /*e2b0*/  MUFU.EX2 R20, R20 ;  /* 0x0000001400147308 */ /* 0x000ea20000000800 */
[----:B---3--:R-:W-:Y:S01]  /*e2c0*/  FADD.FTZ R38, R14, R27 ;  /* 0x0000001b0e267221 */ /* 0x008fe20000010000 */
[----:B------:R-:W-:-:S02]  /*e2d0*/  F2FP.F16.F32.PACK_AB R174, R25, R174 ;  /* 0x000000ae19ae723e */ /* 0x000fc400000000ff */
[----:B------:R-:W-:Y:S02]  /*e2e0*/  F2FP.F16.F32.PACK_AB R163, R10, R163 ;  /* 0x000000a30aa3723e */ /* 0x000fe400000000ff */
[----:B------:R-:W-:Y:S02]  /*e2f0*/  F2FP.F16.F32.PACK_AB R165, R12, R165 ;  /* 0x000000a50ca5723e */ /* 0x000fe400000000ff */
[----:B------:R-:W0:Y:S01]  /*e300*/  MUFU.EX2 R171, R171 ;  /* 0x000000ab00ab7308 */ /* 0x000e220000000800 */
[----:B-1----:R-:W-:Y:S01]  /*e310*/  FADD.FTZ R27, R169, R38 ;  /* 0x00000026a91b7221 */ /* 0x002fe20000010000 */
[----:B------:R-:W-:Y:S02]  /*e320*/  F2FP.F16.F32.PACK_AB R167, R14, R167 ;  /* 0x000000a70ea7723e */ /* 0x000fe400000000ff */
[----:B------:R-:W-:-:S04]  /*e330*/  MOV R93, R151 ;  /* 0x00000097005d7202 */ /* 0x000fc80000000f00 */
[----:B------:R-:W1:Y:S01]  /*e340*/  MUFU.EX2 R24, R24 ;  /* 0x0000001800187308 */ /* 0x000e620000000800 */
[C---:B--2---:R-:W-:Y:S01]  /*e350*/  FADD.FTZ R38, R20.reuse, R27 ;  /* 0x0000001b14267221 */ /* 0x044fe20000010000 */
[----:B------:R-:W-:Y:S01]  /*e360*/  FADD.FTZ R27, R25, R40 ;  /* 0x00000028191b7221 */ /* 0x000fe20000010000 */
[----:B------:R-:W-:-:S03]  /*e370*/  F2FP.F16.F32.PACK_AB R169, R20, R169 ;  /* 0x000000a914a9723e */ /* 0x000fc600000000ff */
[----:B------:R-:W-:Y:S01]  /*e380*/  FADD.FTZ R40, R176, R27 ;  /* 0x0000001bb0287221 */ /* 0x000fe20000010000 */
[----:B------:R-:W-:Y:S01]  /*e390*/  F2FP.F16.F32.PACK_AB R176, R29, R176 ;  /* 0x000000b01db0723e */ /* 0x000fe200000000ff */
[----:B------:R-:W2:Y:S01]  /*e3a0*/  MUFU.EX2 R173, R173 ;  /* 0x000000ad00ad7308 */ /* 0x000ea20000000800 */
[----:B0-----:R-:W-:Y:S01]  /*e3b0*/  FADD.FTZ R3, R171, R38 ;  /* 0x00000026ab037221 */ /* 0x001fe20000010000 */
[----:B------:R-:W-:-:S04]  /*e3c0*/  FADD.FTZ R27, R29, R40 ;  /* 0x000000281d1b7221 */ /* 0x000fc80000010000 */
[----:B------:R-:W-:Y:S01]  /*e3d0*/  FADD.FTZ R40, R178, R27 ;  /* 0x0000001bb2287221 */ /* 0x000fe20000010000 */
[C---:B------:R-:W-:Y:S01]  /*e3e0*/  F2FP.F16.F32.PACK_AB R178, R33.reuse, R178 ;  /* 0x000000b221b2723e */ /* 0x040fe200000000ff */
[----:B------:R-:W0:Y:S01]  /*e3f0*/  MUFU.EX2 R26, R26 ;  /* 0x0000001a001a7308 */ /* 0x000e220000000800 */
[C---:B-1----:R-:W-:Y:S01]  /*e400*/  FADD.FTZ R38, R24.reuse, R3 ;  /* 0x0000000318267221 */ /* 0x042fe20000010000 */
[----:B------:R-:W-:Y:S01]  /*e410*/  FADD.FTZ R27, R33, R40 ;  /* 0x00000028211b7221 */ /* 0x000fe20000010000 */
[----:B------:R-:W-:-:S03]  /*e420*/  F2FP.F16.F32.PACK_AB R171, R24, R171 ;  /* 0x000000ab18ab723e */ /* 0x000fc600000000ff */
[----:B------:R-:W-:Y:S01]  /*e430*/  FADD.FTZ R40, R180, R27 ;  /* 0x0000001bb4287221 */ /* 0x000fe20000010000 */
[----:B------:R-:W-:Y:S01]  /*e440*/  F2FP.F16.F32.PACK_AB R180, R37, R180 ;  /* 0x000000b425b4723e */ /* 0x000fe200000000ff */
[----:B------:R-:W1:Y:S01]  /*e450*/  MUFU.EX2 R175, R175 ;  /* 0x000000af00af7308 */ /* 0x000e620000000800 */
[----:B--2---:R-:W-:Y:S01]  /*e460*/  FADD.FTZ R3, R173, R38 ;  /* 0x00000026ad037221 */ /* 0x004fe20000010000 */
[----:B------:R-:W-:-:S06]  /*e470*/  FADD.FTZ R27, R37, R40 ;  /* 0x00000028251b7221 */ /* 0x000fcc0000010000 */
        /* <DEDUP_REMOVED lines=66> */
[----:B--2---:R-:W-:-:S04]  /*e8a0*/  FADD.FTZ R8, R86, R5 ;  /* 0x0000000556087221 */ /* 0x004fc80000010000 */
[C---:B0-----:R-:W-:Y:S01]  /*e8b0*/  FADD.FTZ R8, R191.reuse, R8 ;  /* 0x00000008bf087221 */ /* 0x041fe20000010000 */
[----:B------:R-:W-:Y:S01]  /*e8c0*/  F2FP.F16.F32.PACK_AB R191, R191, R86 ;  /* 0x00000056bfbf723e */ /* 0x000fe200000000ff */
[C---:B-1----:R-:W-:Y:S01]  /*e8d0*/  FADD.FTZ R3, R57.reuse, R40 ;  /* 0x0000002839037221 */ /* 0x042fe20000010000 */
[----:B------:R-:W-:Y:S01]  /*e8e0*/  F2FP.F16.F32.PACK_AB R190, R57, R190 ;  /* 0x000000be39be723e */ /* 0x000fe200000000ff */
[----:B------:R-:W-:Y:S06]  /*e8f0*/  @!P1 BRA `(.L_x_7118) ;  /* 0x00000024001c9947 */ /* 0x000fec0003800000 */
[----:B------:R-:W-:Y:S01]  /*e900*/  IMAD.MOV.U32 R10, RZ, RZ, R6 ;  /* 0x000000ffff0a7224 */ /* 0x000fe200078e0006 */
[----:B------:R-:W-:Y:S01]  /*e910*/  MOV R5, R158 ;  /* 0x0000009e00057202 */ /* 0x000fe20000000f00 */
[----:B------:R-:W-:Y:S01]  /*e920*/  IMAD.MOV.U32 R11, RZ, RZ, R4 ;  /* 0x000000ffff0b7224 */ /* 0x000fe200078e0004 */
[----:B------:R-:W-:Y:S01]  /*e930*/  CS2R R150, SRZ ;  /* 0x0000000000967805 */ /* 0x000fe2000001ff00 */
[----:B------:R-:W-:Y:S01]  /*e940*/  IMAD.MOV.U32 R12, RZ, RZ, R157 ;  /* 0x000000ffff0c7224 */ /* 0x000fe200078e009d */
        /* <DEDUP_REMOVED lines=30> */
[----:B------:R-:W-:-:S07]  /*eb30*/  CS2R R88, SRZ ;  /* 0x0000000000587805 */ /* 0x000fce000001ff00 */
.L_x_7130:
[----:B------:R-:W-:Y:S01]  /*eb40*/  ISETP.NE.AND P1, PT, R12, 0x1, PT ;  /* 0x000000010c00780c */ /* 0x000fe20003f25270 */
[----:B------:R-:W-:Y:S05]  /*eb50*/  YIELD ;  /* 0x0000000000007946 */ /* 0x000fea0003800000 */
[----:B------:R-:W-:Y:S02]  /*eb60*/  SEL R158, RZ, 0x1, P1 ;  /* 0x00000001ff9e7807 */ /* 0x000fe40000800000 */
[----:B------:R-:W-:Y:S02]  /*eb70*/  ISETP.NE.AND P1, PT, R195, RZ, PT ;  /* 0x000000ffc300720c */ /* 0x000fe40003f25270 */
[----:B------:R-:W-:-:S11]  /*eb80*/  LOP3.LUT R158, R5, R158, RZ, 0x3c, !PT ;  /* 0x0000009e059e7212 */ /* 0x000fd600078e3cff */
[----:B------:R-:W-:Y:S05]  /*eb90*/  @P1 BRA `(.L_x_7119) ;  /* 0x00000000003c1947 */ /* 0x000fea0003800000 */
[----:B------:R-:W-:Y:S05]  /*eba0*/  @!P0 BRA `(.L_x_7120) ;  /* 0x0000000000048947 */ /* 0x000fea0003800000 */
[----:B------:R-:W-:Y:S01]  /*ebb0*/  BPT.TRAP 0x1 ;  /* 0x000000040000795c */ /* 0x000fe20000300000 */
.L_x_7120:
[----:B------:R-:W-:-:S05]  /*ebc0*/  VIADD R4, R12, 0x1 ;  /* 0x000000010c047836 */ /* 0x000fca0000000000 */
[----:B------:R-:W-:-:S04]  /*ebd0*/  ISETP.NE.AND P2, PT, R4, 0x2, PT ;  /* 0x000000020400780c */ /* 0x000fc80003f45270 */
[----:B------:R-:W-:Y:S02]  /*ebe0*/  SEL R7, R4, RZ, P2 ;  /* 0x000000ff04077207 */ /* 0x000fe40001000000 */
[----:B------:R-:W-:-:S03]  /*ebf0*/  SHF.L.U32 R4, R158, 0x1f, RZ ;  /* 0x0000001f9e047819 */ /* 0x000fc600000006ff */
[----:B------:R-:W-:-:S04]  /*ec00*/  IMAD R7, R7, 0x8, R156 ;  /* 0x0000000807077824 */ /* 0x000fc800078e029c */
[----:B------:R0:W1:Y:S01]  /*ec10*/  SYNCS.PHASECHK.TRANS64.TRYWAIT P2, [R7+URZ+0x28830], R4 ;  /* 0x02883004070075a7 */ /* 0x000062000804017f */
[----:B------:R-:W-:Y:S05]  /*ec20*/  @!P0 BRA `(.L_x_7121) ;  /* 0x0000000000048947 */ /* 0x000fea0003800000 */
[----:B------:R-:W-:Y:S01]  /*ec30*/  BPT.TRAP 0x1 ;  /* 0x000000040000795c */ /* 0x000fe20000300000 */
.L_x_7121:
[----:B------:R-:W-:Y:S04]  /*ec40*/  BSSY B0, `(.L_x_7119) ;  /* 0x0000004000007945 */ /* 0x000fe80003800000 */
[----:B-1----:R-:W-:Y:S05]  /*ec50*/  @P2 BRA `(.L_x_7122) ;  /* 0x0000000000082947 */ /* 0x002fea0003800000 */
[----:B------:R-:W1:Y:S02]  /*ec60*/  SYNCS.PHASECHK.TRANS64.TRYWAIT P2, [R7+URZ+0x28830], R4 ;  /* 0x02883004070075a7 */ /* 0x000e64000804017f */
[----:B-1----:R-:W-:Y:S05]  /*ec70*/  @!P2 BRA `(.L_x_7123) ;  /* 0x000000dc00d8a947 */ /* 0x002fea0003800000 */
.L_x_7122:
[----:B------:R-:W-:Y:S05]  /*ec80*/  BSYNC B0 ;  /* 0x0000000000007941 */ /* 0x000fea0003800000 */
.L_x_7119:
[----:B01----:R-:W0:Y:S01]  /*ec90*/  S2R R4, SR_TID.X ;  /* 0x0000000000047919 */ /* 0x003e220000002100 */
[----:B------:R-:W-:Y:S01]  /*eca0*/  IADD3 R157, R12, 0x1, RZ ;  /* 0x000000010c9d7810 */ /* 0x000fe20007ffe0ff */
[----:B------:R-:W-:Y:S05]  /*ecb0*/  WARPSYNC.ALL ;  /* 0x0000000000007948 */ /* 0x000fea0003800000 */
[C---:B------:R-:W-:Y:S01]  /*ecc0*/  ISETP.NE.AND P2, PT, R157.reuse, 0x2, PT ;  /* 0x000000029d00780c */ /* 0x040fe20003f45270 */
[----:B------:R-:W-:Y:S01]  /*ecd0*/  IMAD.MOV.U32 R7, RZ, RZ, 0x40000040 ;  /* 0x40000040ff077424 */ /* 0x000fe200078e00ff */
[----:B------:R-:W-:Y:S01]  /*ece0*/  MOV R25, 0x40000040 ;  /* 0x4000004000197802 */ /* 0x000fe20000000f00 */
[----:B------:R-:W-:Y:S01]  /*ecf0*/  IMAD.MOV.U32 R21, RZ, RZ, 0x40000040 ;  /* 0x40000040ff157424 */ /* 0x000fe200078e00ff */
[----:B------:R-:W-:Y:S01]  /*ed00*/  SEL R157, R157, RZ, P2 ;  /* 0x000000ff9d9d7207 */ /* 0x000fe20001000000 */
[----:B------:R-:W-:Y:S01]  /*ed10*/  IMAD.MOV.U32 R15, RZ, RZ, 0x40000040 ;  /* 0x40000040ff0f7424 */ /* 0x000fe200078e00ff */
[----:B------:R-:W-:-:S02]  /*ed20*/  R2UR UR7, R7 ;  /* 0x00000000070772ca */ /* 0x000fc400000e0000 */
[----:B------:R-:W-:Y:S01]  /*ed30*/  R2UR UR15, R25 ;  /* 0x00000000190f72ca */ /* 0x000fe200000e0000 */
[----:B------:R-:W-:Y:S01]  /*ed40*/  IMAD R6, R157, 0x800, R0 ;  /* 0x000008009d067824 */ /* 0x000fe200078e0200 */
[----:B------:R-:W-:Y:S02]  /*ed50*/  R2UR UR31, R25 ;  /* 0x00000000191f72ca */ /* 0x000fe400000e0000 */
[----:B------:R-:W-:Y:S01]  /*ed60*/  R2UR UR11, R21 ;  /* 0x00000000150b72ca */ /* 0x000fe200000e0000 */
[C---:B------:R-:W-:Y:S01]  /*ed70*/  VIADD R20, R6.reuse, 0x2 ;  /* 0x0000000206147836 */ /* 0x040fe20000000000 */
[C---:B------:R-:W-:Y:S01]  /*ed80*/  IADD3 R24, R6.reuse, 0x4, RZ ;  /* 0x0000000406187810 */ /* 0x040fe20007ffe0ff */
[C---:B------:R-:W-:Y:S01]  /*ed90*/  VIADD R14, R6.reuse, 0x6 ;  /* 0x00000006060e7836 */ /* 0x040fe20000000000 */
[----:B------:R-:W-:Y:S02]  /*eda0*/  R2UR UR6, R6 ;  /* 0x00000000060672ca */ /* 0x000fe400000e0000 */
[----:B------:R-:W-:-:S02]  /*edb0*/  R2UR UR14, R24 ;  /* 0x00000000180e72ca */ /* 0x000fc400000e0000 */
[----:B------:R-:W-:Y:S02]  /*edc0*/  IADD3 R24, R6, 0x404, RZ ;  /* 0x0000040406187810 */ /* 0x000fe40007ffe0ff */
[----:B------:R-:W-:Y:S01]  /*edd0*/  R2UR UR10, R20 ;  /* 0x00000000140a72ca */ /* 0x000fe200000e0000 */
[----:B------:R-:W-:Y:S01]  /*ede0*/  VIADD R20, R6, 0x400 ;  /* 0x0000040006147836 */ /* 0x000fe20000000000 */
[----:B------:R-:W-:Y:S02]  /*edf0*/  R2UR UR30, R24 ;  /* 0x00000000181e72ca */ /* 0x000fe400000e0000 */
[----:B0-----:R-:W-:Y:S02]  /*ee00*/  SHF.R.U32.HI R4, RZ, 0x7, R4 ;  /* 0x00000007ff047819 */ /* 0x001fe40000011604 */
[----:B------:R-:W-:Y:S01]  /*ee10*/  R2UR UR18, R14 ;  /* 0x000000000e1272ca */ /* 0x000fe200000e0000 */
[----:B------:R-:W-:Y:S01]  /*ee20*/  VIADD R14, R6, 0x402 ;  /* 0x00000402060e7836 */ /* 0x000fe20000000000 */
[----:B------:R-:W-:Y:S01]  /*ee30*/  R2UR UR19, R15 ;  /* 0x000000000f1372ca */ /* 0x000fe200000e0000 */
[----:B------:R-:W-:Y:S01]  /*ee40*/  VIADD R4, R4, 0x8 ;  /* 0x0000000804047836 */ /* 0x000fe20000000000 */
[----:B------:R-:W-:Y:S01]  /*ee50*/  R2UR UR22, R20 ;  /* 0x00000000141672ca */ /* 0x000fe200000e0000 */
[----:B------:R-:W-:Y:S01]  /*ee60*/  VIADD R6, R6, 0x406 ;  /* 0x0000040606067836 */ /* 0x000fe20000000000 */
[----:B------:R-:W-:-:S02]  /*ee70*/  R2UR UR23, R21 ;  /* 0x00000000151772ca */ /* 0x000fc400000e0000 */
[----:B------:R0:W-:Y:S01]  /*ee80*/  BAR.SYNC.DEFER_BLOCKING R4, 0x100 ;  /* 0x000400040000751d */ /* 0x0001e20000010000 */
[----:B------:R-:W-:Y:S02]  /*ee90*/  R2UR UR26, R14 ;  /* 0x000000000e1a72ca */ /* 0x000fe400000e0000 */
[----:B------:R-:W-:Y:S02]  /*eea0*/  R2UR UR27, R15 ;  /* 0x000000000f1b72ca */ /* 0x000fe400000e0000 */
[----:B------:R-:W-:Y:S02]  /*eeb0*/  R2UR UR34, R6 ;  /* 0x00000000062272ca */ /* 0x000fe400000e0000 */
[----:B------:R-:W-:Y:S01]  /*eec0*/  R2UR UR35, R7 ;  /* 0x00000000072372ca */ /* 0x000fe200000e0000 */
        /* <DEDUP_REMOVED lines=27> */
.L_x_7125:
[----:B------:R-:W-:Y:S01]  /*f080*/  SHF.L.U32 R4, R5, 0x1f, RZ ;  /* 0x0000001f05047819 */ /* 0x000fe200000006ff */
[----:B------:R-:W-:-:S04]  /*f090*/  IMAD R5, R12, 0x8, R156 ;  /* 0x000000080c057824 */ /* 0x000fc800078e029c */
[----:B------:R0:W1:Y:S01]  /*f0a0*/  SYNCS.PHASECHK.TRANS64.TRYWAIT P1, [R5+URZ+0x28850], R4 ;  /* 0x02885004050075a7 */ /* 0x000062000802017f */
[----:B------:R-:W-:Y:S05]  /*f0b0*/  @!P0 BRA `(.L_x_7126) ;  /* 0x0000000000048947 */ /* 0x000fea0003800000 */
[----:B------:R-:W-:Y:S01]  /*f0c0*/  BPT.TRAP 0x1 ;  /* 0x000000040000795c */ /* 0x000fe20000300000 */
.L_x_7126:
[----:B-1----:R-:W-:Y:S05]  /*f0d0*/  @P1 BRA `(.L_x_7124) ;  /* 0x0000000000081947 */ /* 0x002fea0003800000 */
[----:B------:R-:W1:Y:S02]  /*f0e0*/  SYNCS.PHASECHK.TRANS64.TRYWAIT P1, [R5+URZ+0x28850], R4 ;  /* 0x02885004050075a7 */ /* 0x000e64000802017f */
[----:B-1----:R-:W-:Y:S05]  /*f0f0*/  @!P1 BRA `(.L_x_7127) ;  /* 0x000000d800cc9947 */ /* 0x002fea0003800000 */
.L_x_7124:
[----:B01----:R-:W-:Y:S01]  /*f100*/  VIADD R4, R156, 0x400 ;  /* 0x000004009c047836 */ /* 0x003fe20000000000 */
[----:B------:R-:W-:Y:S05]  /*f110*/  WARPSYNC.ALL ;  /* 0x0000000000007948 */ /* 0x000fea0003800000 */
[----:B------:R-:W-:Y:S01]  /*f120*/  SHF.R.U32.HI R4, RZ, 0x4, R4 ;  /* 0x00000004ff047819 */ /* 0x000fe20000011604 */
[----:B------:R-:W-:Y:S01]  /*f130*/  IMAD.MOV.U32 R5, RZ, RZ, 0x40000040 ;  /* 0x40000040ff057424 */ /* 0x000fe200078e00ff */
[----:B------:R-:W-:Y:S01]  /*f140*/  WARPGROUP.ARRIVE ;  /* 0x00000000000079c5 */ /* 0x000fe20000000000 */
[----:B------:R-:W-:Y:S01]  /*f150*/  IMAD.MOV.U32 R7, RZ, RZ, 0x40000040 ;  /* 0x40000040ff077424 */ /* 0x000fe200078e00ff */
[----:B------:R-:W-:-:S04]  /*f160*/  LOP3.LUT R4, R4, 0x3fff, RZ, 0xc0, !PT ;  /* 0x00003fff04047812 */ /* 0x000fc800078ec0ff */
[----:B------:R-:W0:Y:S01]  /*f170*/  S2R R13, SR_TID.X ;  /* 0x00000000000d7919 */ /* 0x000e220000002100 */
[----:B------:R-:W-:Y:S01]  /*f180*/  R2UR UR7, R5 ;  /* 0x00000000050772ca */ /* 0x000fe200000e0000 */
[----:B------:R-:W-:Y:S01]  /*f190*/  IMAD.MOV.U32 R5, RZ, RZ, 0x40000040 ;  /* 0x40000040ff057424 */ /* 0x000fe200078e00ff */
[----:B------:R-:W-:-:S04]  /*f1a0*/  LOP3.LUT R4, R4, 0x4000000, RZ, 0xfc, !PT ;  /* 0x0400000004047812 */ /* 0x000fc800078efcff */
[----:B------:R-:W-:-:S04]  /*f1b0*/  LEA R4, R12, R4, 0xb ;  /* 0x000000040c047211 */ /* 0x000fc800078e58ff */
[C---:B------:R-:W-:Y:S01]  /*f1c0*/  R2UR UR6, R4.reuse ;  /* 0x00000000040672ca */ /* 0x040fe200000e0000 */
[----:B------:R-:W-:-:S12]  /*f1d0*/  VIADD R6, R4, 0x80 ;  /* 0x0000008004067836 */ /* 0x000fd80000000000 */
[----:B------:R-:W-:Y:S01]  /*f1e0*/  HGMMA.64x128x16.F32 R88, R160, gdesc[UR4].tnspB, R88, gsb0 ;  /* 0x41e00004a0587df0 */ /* 0x000fe20008000858 */
[----:B------:R-:W-:Y:S02]  /*f1f0*/  R2UR UR6, R6 ;  /* 0x00000000060672ca */ /* 0x000fe400000e0000 */
[----:B------:R-:W-:Y:S01]  /*f200*/  R2UR UR7, R7 ;  /* 0x00000000070772ca */ /* 0x000fe200000e0000 */
[----:B------:R-:W-:Y:S01]  /*f210*/  IMAD.MOV.U32 R7, RZ, RZ, 0x40000040 ;  /* 0x40000040ff077424 */ /* 0x000fe200078e00ff */
[----:B------:R-:W-:Y:S02]  /*f220*/  IADD3 R6, R4, 0x100, RZ ;  /* 0x0000010004067810 */ /* 0x000fe40007ffe0ff */
[----:B0-----:R-:W-:Y:S01]  /*f230*/  SHF.R.U32.HI R13, RZ, 0x7, R13 ;  /* 0x00000007ff0d7819 */ /* 0x001fe2000001160d */
[----:B------:R-:W-:Y:S02]  /*f240*/  WARPGROUP.DEPBAR.LE gsb0, 0x0 ;  /* 0x00008000000079c5 */ /* 0x000fe40000010000 */
[----:B------:R-:W-:-:S06]  /*f250*/  WARPGROUP.ARRIVE ;  /* 0x00000000000079c5 */ /* 0x000fcc0000000000 */
[----:B------:R-:W-:Y:S01]  /*f260*/  HGMMA.64x128x16.F32 R88, R164, gdesc[UR4].tnspB, R88, gsb0 ;  /* 0x41e00004a4587df0 */ /* 0x000fe20008000858 */
[----:B------:R-:W-:Y:S01]  /*f270*/  R2UR UR6, R6 ;  /* 0x00000000060672ca */ /* 0x000fe200000e0000 */
[----:B------:R-:W-:Y:S01]  /*f280*/  VIADD R6, R4, 0x180 ;  /* 0x0000018004067836 */ /* 0x000fe20000000000 */
[----:B------:R-:W-:Y:S01]  /*f290*/  R2UR UR7, R7 ;  /* 0x00000000070772ca */ /* 0x000fe200000e0000 */
[----:B------:R-:W-:Y:S01]  /*f2a0*/  IMAD.MOV.U32 R7, RZ, RZ, 0x40000040 ;  /* 0x40000040ff077424 */ /* 0x000fe200078e00ff */
[----:B------:R-:W-:Y:S02]  /*f2b0*/  WARPGROUP.DEPBAR.LE gsb0, 0x0 ;  /* 0x00008000000079c5 */ /* 0x000fe40000010000 */
[----:B------:R-:W-:-:S09]  /*f2c0*/  WARPGROUP.ARRIVE ;  /* 0x00000000000079c5 */ /* 0x000fd20000000000 */
[----:B------:R-:W-:Y:S01]  /*f2d0*/  HGMMA.64x128x16.F32 R88, R168, gdesc[UR4].tnspB, R88, gsb0 ;  /* 0x41e00004a8587df0 */ /* 0x000fe20008000858 */
[----:B------:R-:W-:Y:S02]  /*f2e0*/  R2UR UR6, R6 ;  /* 0x00000000060672ca */ /* 0x000fe400000e0000 */
[----:B------:R-:W-:Y:S01]  /*f2f0*/  R2UR UR7, R7 ;  /* 0x00000000070772ca */ /* 0x000fe200000e0000 */
[----:B------:R-:W-:Y:S01]  /*f300*/  IMAD.MOV.U32 R7, RZ, RZ, 0x40000040 ;  /* 0x40000040ff077424 */ /* 0x000fe200078e00ff */
[----:B------:R-:W-:Y:S01]  /*f310*/  IADD3 R6, R4, 0x200, RZ ;  /* 0x0000020004067810 */ /* 0x000fe20007ffe0ff */
[----:B------:R-:W-:Y:S02]  /*f320*/  WARPGROUP.DEPBAR.LE gsb0, 0x0 ;  /* 0x00008000000079c5 */ /* 0x000fe40000010000 */
[----:B------:R-:W-:-:S08]  /*f330*/  WARPGROUP.ARRIVE ;  /* 0x00000000000079c5 */ /* 0x000fd00000000000 */
        /* <DEDUP_REMOVED lines=11> */
[C---:B------:R-:W-:Y:S01]  /*f3f0*/  IADD3 R6, R4.reuse, 0x300, RZ ;  /* 0x0000030004067810 */ /* 0x040fe20007ffe0ff */
[----:B------:R-:W-:Y:S01]  /*f400*/  VIADD R4, R4, 0x380 ;  /* 0x0000038004047836 */ /* 0x000fe20000000000 */
[----:B------:R-:W-:Y:S02]  /*f410*/  WARPGROUP.DEPBAR.LE gsb0, 0x0 ;  /* 0x00008000000079c5 */ /* 0x000fe40000010000 */
[----:B------:R-:W-:-:S07]  /*f420*/  WARPGROUP.ARRIVE ;  /* 0x00000000000079c5 */ /* 0x000fce0000000000 */
[----:B------:R-:W-:Y:S01]  /*f430*/  HGMMA.64x128x16.F32 R88, R180, gdesc[UR4].tnspB, R88, gsb0 ;  /* 0x41e00004b4587df0 */ /* 0x000fe20008000858 */
[----:B------:R-:W-:Y:S02]  /*f440*/  R2UR UR6, R6 ;  /* 0x00000000060672ca */ /* 0x000fe400000e0000 */
[----:B------:R-:W-:Y:S01]  /*f450*/  R2UR UR7, R7 ;  /* 0x00000000070772ca */ /* 0x000fe200000e0000 */
[----:B------:R-:W-:Y:S02]  /*f460*/  WARPGROUP.DEPBAR.LE gsb0, 0x0 ;  /* 0x00008000000079c5 */ /* 0x000fe40000010000 */
[----:B------:R-:W-:-:S10]  /*f470*/  WARPGROUP.ARRIVE ;  /* 0x00000000000079c5 */ /* 0x000fd40000000000 */
[----:B------:R-:W-:Y:S01]  /*f480*/  HGMMA.64x128x16.F32 R88, R184, gdesc[UR4].tnspB, R88, gsb0 ;  /* 0x41e00004b8587df0 */ /* 0x000fe20008000858 */
[----:B------:R-:W-:Y:S02]  /*f490*/  R2UR UR6, R4 ;  /* 0x00000000040672ca */ /* 0x000fe400000e0000 */
[----:B------:R-:W-:Y:S02]  /*f4a0*/  R2UR UR7, R5 ;  /* 0x00000000050772ca */ /* 0x000fe400000e0000 */
[----:B------:R-:W-:Y:S01]  /*f4b0*/  IADD3 R4, -R13, 0xb, RZ ;  /* 0x0000000b0d047810 */ /* 0x000fe20007ffe1ff */
[----:B------:R-:W-:Y:S02]  /*f4c0*/  WARPGROUP.DEPBAR.LE gsb0, 0x0 ;  /* 0x00008000000079c5 */ /* 0x000fe40000010000 */
[----:B------:R-:W-:-:S08]  /*f4d0*/  WARPGROUP.ARRIVE ;  /* 0x00000000000079c5 */ /* 0x000fd00000000000 */
[----:B------:R-:W-:Y:S03]  /*f4e0*/  HGMMA.64x128x16.F32 R88, R188, gdesc[UR4].tnspB, R88, gsb0 ;  /* 0x41e00004bc587df0 */ /* 0x000fe60008000858 */
[----:B------:R-:W-:Y:S02]  /*f4f0*/  WARPGROUP.DEPBAR.LE gsb0, 0x0 ;  /* 0x00008000000079c5 */ /* 0x000fe40000010000 */
[----:B------:R0:W-:Y:S06]  /*f500*/  BAR.ARV R4, 0x100 ;  /* 0x000400040000751d */ /* 0x0001ec0000002000 */
[----:B------:R-:W-:Y:S05]  /*f510*/  @!P0 BRA `(.L_x_7128) ;  /* 0x0000000000048947 */ /* 0x000fea0003800000 */
[----:B------:R-:W-:Y:S01]  /*f520*/  BPT.TRAP 0x1 ;  /* 0x000000040000795c */ /* 0x000fe20000300000 */
.L_x_7128:
[----:B------:R-:W-:Y:S01]  /*f530*/  FMNMX.FTZ R6, R26, R10, !PT ;  /* 0x0000000a1a067209 */ /* 0x000fe20007810000 */
[----:B------:R-:W-:Y:S01]  /*f540*/  UMOV UR45, UR44 ;  /* 0x0000002c002d7c82 */ /* 0x000fe20008000000 */
[----:B0-----:R-:W-:Y:S02]  /*f550*/  FMNMX.FTZ R4, R24, R11, !PT ;  /* 0x0000000b18047209 */ /* 0x001fe40007810000 */
        /* <DEDUP_REMOVED lines=75> */
[----:B------:R-:W-:Y:S01]  /*fa10*/  FMUL.FTZ R36, R6, UR45 ;  /* 0x0000002d06247c20 */ /* 0x000fe20008410000 */
[--C-:B------:R-:W-:Y:S01]  /*fa20*/  FFMA.FTZ R160, R24, UR45, -R10.reuse ;  /* 0x0000002d18a07c23 */ /* 0x100fe2000801080a */
[----:B------:R-:W-:Y:S01]  /*fa30*/  FMUL.FTZ R11, R11, UR45 ;  /* 0x0000002d0b0b7c20 */ /* 0x000fe20008410000 */
[----:B------:R-:W-:Y:S01]  /*fa40*/  FFMA.FTZ R161, R25, UR45, -R10 ;  /* 0x0000002d19a17c23 */ /* 0x000fe2000801080a */
[----:B------:R-:W-:Y:S01]  /*fa50*/  FFMA.FTZ R26, R26, UR45, -R36 ;  /* 0x0000002d1a1a7c23 */ /* 0x000fe20008010824 */
[----:B------:R-:W-:Y:S01]  /*fa60*/  FFMA.FTZ R174, R52, UR45, -R10 ;  /* 0x0000002d34ae7c23 */ /* 0x000fe2000801080a */
[----:B------:R-:W-:Y:S01]  /*fa70*/  FFMA.FTZ R52, R27, UR45, -R36 ;  /* 0x0000002d1b347c23 */ /* 0x000fe20008010824 */
[----:B------:R-:W-:Y:S01]  /*fa80*/  MUFU.EX2 R5, R11 ;  /* 0x0000000b00057308 */ /* 0x000fe20000000800 */
[----:B------:R-:W-:Y:S01]  /*fa90*/  FFMA.FTZ R162, R28, UR45, -R10 ;  /* 0x0000002d1ca27c23 */ /* 0x000fe2000801080a */
[----:B------:R-:W-:Y:S01]  /*faa0*/  FFMA.FTZ R27, R30, UR45, -R36 ;  /* 0x0000002d1e1b7c23 */ /* 0x000fe20008010824 */
[--C-:B------:R-:W-:Y:S01]  /*fab0*/  FFMA.FTZ R163, R29, UR45, -R10.reuse ;  /* 0x0000002d1da37c23 */ /* 0x100fe2000801080a */
[----:B------:R-:W-:Y:S01]  /*fac0*/  FFMA.FTZ R28, R49, UR45, -R10 ;  /* 0x0000002d311c7c23 */ /* 0x000fe2000801080a */
[----:B------:R-:W-:Y:S01]  /*fad0*/  FFMA.FTZ R49, R31, UR45, -R36 ;  /* 0x0000002d1f317c23 */ /* 0x000fe20008010824 */
[----:B------:R-:W-:Y:S01]  /*fae0*/  FFMA.FTZ R164, R32, UR45, -R10 ;  /* 0x0000002d20a47c23 */ /* 0x000fe2000801080a */
[----:B------:R-:W-:Y:S01]  /*faf0*/  FFMA.FTZ R30, R34, UR45, -R36 ;  /* 0x0000002d221e7c23 */ /* 0x000fe20008010824 */
[----:B------:R-:W0:Y:S01]  /*fb00*/  MUFU.EX2 R160, R160 ;  /* 0x000000a000a07308 */ /* 0x000e220000000800 */
[--C-:B------:R-:W-:Y:S01]  /*fb10*/  FFMA.FTZ R165, R33, UR45, -R10.reuse ;  /* 0x0000002d21a57c23 */ /* 0x100fe2000801080a */
[----:B------:R-:W-:Y:S01]  /*fb20*/  FFMA.FTZ R172, R48, UR45, -R10 ;  /* 0x0000002d30ac7c23 */ /* 0x000fe2000801080a */
[--C-:B------:R-:W-:Y:S01]  /*fb30*/  FFMA.FTZ R48, R35, UR45, -R36.reuse ;  /* 0x0000002d23307c23 */ /* 0x100fe20008010824 */
[----:B------:R-:W-:Y:S01]  /*fb40*/  FFMA.FTZ R167, R38, UR45, -R36 ;  /* 0x0000002d26a77c23 */ /* 0x000fe20008010824 */
[--C-:B------:R-:W-:Y:S01]  /*fb50*/  FFMA.FTZ R33, R37, UR45, -R10.reuse ;  /* 0x0000002d25217c23 */ /* 0x100fe2000801080a */
[----:B------:R-:W-:Y:S01]  /*fb60*/  FFMA.FTZ R29, R45, UR45, -R10 ;  /* 0x0000002d2d1d7c23 */ /* 0x000fe2000801080a */
[----:B------:R-:W-:Y:S01]  /*fb70*/  FFMA.FTZ R45, R39, UR45, -R36 ;  /* 0x0000002d272d7c23 */ /* 0x000fe20008010824 */
[----:B------:R-:W-:Y:S01]  /*fb80*/  MUFU.EX2 R7, R7 ;  /* 0x0000000700077308 */ /* 0x000fe20000000800 */
[----:B------:R-:W-:Y:S01]  /*fb90*/  FFMA.FTZ R168, R40, UR45, -R10 ;  /* 0x0000002d28a87c23 */ /* 0x000fe2000801080a */
[----:B------:R-:W-:Y:S01]  /*fba0*/  FFMA.FTZ R169, R42, UR45, -R36 ;  /* 0x0000002d2aa97c23 */ /* 0x000fe20008010824 */
[--C-:B------:R-:W-:Y:S01]  /*fbb0*/  FFMA.FTZ R32, R41, UR45, -R10.reuse ;  /* 0x0000002d29207c23 */ /* 0x100fe2000801080a */
[----:B------:R-:W-:Y:S01]  /*fbc0*/  FFMA.FTZ R170, R44, UR45, -R10 ;  /* 0x0000002d2caa7c23 */ /* 0x000fe2000801080a */
[--C-:B------:R-:W-:Y:S01]  /*fbd0*/  FFMA.FTZ R44, R43, UR45, -R36.reuse ;  /* 0x0000002d2b2c7c23 */ /* 0x100fe20008010824 */
[--C-:B------:R-:W-:Y:S01]  /*fbe0*/  FFMA.FTZ R171, R46, UR45, -R36.reuse ;  /* 0x0000002d2eab7c23 */ /* 0x100fe20008010824 */
[----:B------:R-:W-:Y:S01]  /*fbf0*/  FFMA.FTZ R43, R47, UR45, -R36 ;  /* 0x0000002d2f2b7c23 */ /* 0x000fe20008010824 */
[----:B------:R-:W1:Y:S01]  /*fc00*/  MUFU.EX2 R26, R26 ;  /* 0x0000001a001a7308 */ /* 0x000e620000000800 */
[----:B0-----:R-:W-:Y:S01]  /*fc10*/  FFMA.FTZ R34, R5, R3, R160 ;  /* 0x0000000305227223 */ /* 0x001fe200000100a0 */
[--C-:B------:R-:W-:Y:S01]  /*fc20*/  FFMA.FTZ R173, R50, UR45, -R36.reuse ;  /* 0x0000002d32ad7c23 */ /* 0x100fe20008010824 */
[--C-:B------:R-:W-:Y:S01]  /*fc30*/  FFMA.FTZ R42, R51, UR45, -R36.reuse ;  /* 0x0000002d332a7c23 */ /* 0x100fe20008010824 */
        /* <DEDUP_REMOVED lines=16> */
[----:B------:R-:W-:Y:S01]  /*fd40*/  FFMA.FTZ R20, R65, UR45, -R10 ;  /* 0x0000002d41147c23 */ /* 0x000fe2000801080a */
[----:B------:R-:W-:Y:S01]  /*fd50*/  FFMA.FTZ R38, R67, UR45, -R36 ;  /* 0x0000002d43267c23 */ /* 0x000fe20008010824 */
[----:B------:R-:W-:Y:S01]  /*fd60*/  FFMA.FTZ R182, R68, UR45, -R10 ;  /* 0x0000002d44b67c23 */ /* 0x000fe2000801080a */
[----:B------:R-:W-:Y:S01]  /*fd70*/  FFMA.FTZ R183, R70, UR45, -R36 ;  /* 0x0000002d46b77c23 */ /* 0x000fe20008010824 */
[----:B------:R-:W1:Y:S01]  /*fd80*/  MUFU.EX2 R162, R162 ;  /* 0x000000a200a27308 */ /* 0x000e620000000800 */
[----:B0-----:R-:W-:Y:S01]  /*fd90*/  FADD.FTZ R31, R161, R34 ;  /* 0x00000022a11f7221 */ /* 0x001fe20000010000 */
[----:B------:R-:W-:Y:S01]  /*fda0*/  FFMA.FTZ R15, R69, UR45, -R10 ;  /* 0x0000002d450f7c23 */ /* 0x000fe2000801080a */
[----:B------:R-:W-:Y:S01]  /*fdb0*/  FFMA.FTZ R37, R71, UR45, -R36 ;  /* 0x0000002d47257c23 */ /* 0x000fe20008010824 */
[----:B------:R-:W-:Y:S01]  /*fdc0*/  FFMA.FTZ R184, R72, UR45, -R10 ;  /* 0x0000002d48b87c23 */ /* 0x000fe2000801080a */
[----:B------:R-:W-:Y:S01]  /*fdd0*/  FFMA.FTZ R185, R74, UR45, -R36 ;  /* 0x0000002d4ab97c23 */ /* 0x000fe20008010824 */
[----:B------:R-:W-:Y:S01]  /*fde0*/  FFMA.FTZ R14, R73, UR45, -R10 ;  /* 0x0000002d490e7c23 */ /* 0x000fe2000801080a */
[----:B------:R-:W-:Y:S01]  /*fdf0*/  FFMA.FTZ R35, R75, UR45, -R36 ;  /* 0x0000002d4b237c23 */ /* 0x000fe20008010824 */
[----:B------:R-:W0:Y:S01]  /*fe00*/  MUFU.EX2 R27, R27 ;  /* 0x0000001b001b7308 */ /* 0x000e220000000800 */
[----:B--2---:R-:W-:Y:S01]  /*fe10*/  FADD.FTZ R8, R52, R3 ;  /* 0x0000000334087221 */ /* 0x004fe20000010000 */
[----:B------:R-:W-:Y:S01]  /*fe20*/  FFMA.FTZ R186, R76, UR45, -R10 ;  /* 0x0000002d4cba7c23 */ /* 0x000fe2000801080a */
[----:B------:R-:W-:Y:S01]  /*fe30*/  FFMA.FTZ R187, R78, UR45, -R36 ;  /* 0x0000002d4ebb7c23 */ /* 0x000fe20008010824 */
[--C-:B------:R-:W-:Y:S01]  /*fe40*/  FFMA.FTZ R13, R77, UR45, -R10.reuse ;  /* 0x0000002d4d0d7c23 */ /* 0x100fe2000801080a */
[----:B------:R-:W-:Y:S01]  /*fe50*/  FFMA.FTZ R188, R80, UR45, -R10 ;  /* 0x0000002d50bc7c23 */ /* 0x000fe2000801080a */
[----:B------:R-:W-:Y:S01]  /*fe60*/  FFMA.FTZ R189, R82, UR45, -R36 ;  /* 0x0000002d52bd7c23 */ /* 0x000fe20008010824 */
[----:B------:R-:W-:Y:S01]  /*fe70*/  LEA R50, R157, R156, 0x3 ;  /* 0x0000009c9d327211 */ /* 0x000fe200078e18ff */
[----:B------:R-:W2:Y:S01]  /*fe80*/  MUFU.EX2 R163, R163 ;  /* 0x000000a300a37308 */ /* 0x000ea20000000800 */
[----:B-1----:R-:W-:Y:S01]  /*fe90*/  FADD.FTZ R34, R162, R31 ;  /* 0x0000001fa2227221 */ /* 0x002fe20000010000 */
        /* <DEDUP_REMOVED lines=83> */
[--C-:B------:R-:W-:Y:S01]  /*103d0*/  FFMA.FTZ R31, R83, UR45, -R36.reuse ;  /* 0x0000002d531f7c23 */ /* 0x100fe20008010824 */
[----:B------:R-:W-:-:S05]  /*103e0*/  FFMA.FTZ R36, R87, UR45, -R36 ;  /* 0x0000002d57247c23 */ /* 0x000fca0008010824 */
[----:B------:R-:W1:Y:S01]  /*103f0*/  MUFU.EX2 R15, R15 ;  /* 0x0000000f000f7308 */ /* 0x000e620000000800 */
[----:B0-----:R-:W-:-:S07]  /*10400*/  FADD.FTZ R46, R182, R3 ;  /* 0x00000003b62e7221 */ /* 0x001fce0000010000 */
[----:B------:R-:W0:Y:S01]  /*10410*/  MUFU.EX2 R37, R37 ;  /* 0x0000002500257308 */ /* 0x000e220000000800 */
[----:B--2---:R-:W-:-:S07]  /*10420*/  FADD.FTZ R8, R183, R8 ;  /* 0x00000008b7087221 */ /* 0x004fce0000010000 */
[----:B------:R-:W2:Y:S01]  /*10430*/  MUFU.EX2 R184, R184 ;  /* 0x000000b800b87308 */ /* 0x000ea20000000800 */
[----:B-1----:R-:W-:Y:S01]  /*10440*/  FADD.FTZ R3, R15, R46 ;  /* 0x0000002e0f037221 */ /* 0x002fe20000010000 */
[----:B------:R-:W-:-:S06]  /*10450*/  IMAD.U32 R46, RZ, RZ, UR38 ;  /* 0x00000026ff2e7e24 */ /* 0x000fcc000f8e00ff */
[----:B------:R-:W1:Y:S01]  /*10460*/  MUFU.EX2 R185, R185 ;  /* 0x000000b900b97308 */ /* 0x000e620000000800 */
[----:B0-----:R-:W-:-:S07]  /*10470*/  FADD.FTZ R8, R37, R8 ;  /* 0x0000000825087221 */ /* 0x001fce0000010000 */
[----:B------:R-:W0:Y:S01]  /*10480*/  MUFU.EX2 R14, R14 ;  /* 0x0000000e000e7308 */ /* 0x000e220000000800 */
[----:B--2---:R-:W-:Y:S01]  /*10490*/  FADD.FTZ R47, R184, R3 ;  /* 0x00000003b82f7221 */ /* 0x004fe20000010000 */
[----:B------:R-:W-:-:S05]  /*104a0*/  VIADD R3, R50, 0x28840 ;  /* 0x0002884032037836 */ /* 0x000fca0000000000 */
[----:B------:R-:W-:Y:S01]  /*104b0*/  PRMT R3, R46, 0x654, R3 ;  /* 0x000006542e037816 */ /* 0x000fe20000000003 */
[----:B------:R-:W2:Y:S01]  /*104c0*/  MUFU.EX2 R35, R35 ;  /* 0x0000002300237308 */ /* 0x000ea20000000800 */
[----:B-1----:R-:W-:Y:S02]  /*104d0*/  FADD.FTZ R8, R185, R8 ;  /* 0x00000008b9087221 */ /* 0x002fe40000010000 */
[----:B------:R1:W-:Y:S05]  /*104e0*/  SYNCS.ARRIVE.TRANS64.RED.A1T0 RZ, [R3+URZ], RZ ;  /* 0x000000ff03ff79a7 */ /* 0x0003ea000810043f */
[----:B------:R-:W3:Y:S01]  /*104f0*/  MUFU.EX2 R186, R186 ;  /* 0x000000ba00ba7308 */ /* 0x000ee20000000800 */
[----:B0-----:R-:W-:-:S07]  /*10500*/  FADD.FTZ R47, R14, R47 ;  /* 0x0000002f0e2f7221 */ /* 0x001fce0000010000 */
[----:B------:R-:W0:Y:S01]  /*10510*/  MUFU.EX2 R187, R187 ;  /* 0x000000bb00bb7308 */ /* 0x000e220000000800 */
[----:B--2---:R-:W-:-:S07]  /*10520*/  FADD.FTZ R8, R35, R8 ;  /* 0x0000000823087221 */ /* 0x004fce0000010000 */
        /* <DEDUP_REMOVED lines=24> */
.L_x_7129:
[----:B------:R-:W-:Y:S01]  /*106b0*/  IMAD R12, R12, 0x8, R156 ;  /* 0x000000080c0c7824 */ /* 0x000fe200078e029c */
[----:B------:R-:W-:Y:S01]  /*106c0*/  ISETP.GT.AND P1, PT, R9, R194, PT ;  /* 0x000000c20900720c */ /* 0x000fe20003f24270 */
[-C--:B------:R-:W-:Y:S01]  /*106d0*/  FMUL.FTZ R88, R88, R5.reuse ;  /* 0x0000000558587220 */ /* 0x080fe20000410000 */
[----:B------:R-:W-:Y:S01]  /*106e0*/  MOV R47, UR38 ;  /* 0x00000026002f7c02 */ /* 0x000fe20008000f00 */
[----:B------:R-:W-:Y:S01]  /*106f0*/  VIADD R12, R12, 0x28860 ;  /* 0x000288600c0c7836 */ /* 0x000fe20000000000 */
[----:B------:R-:W-:Y:S01]  /*10700*/  F2FP.F16.F32.PACK_AB R160, R161, R160 ;  /* 0x000000a0a1a0723e */ /* 0x000fe200000000ff */
[-C--:B------:R-:W-:Y:S01]  /*10710*/  FMUL.FTZ R89, R89, R5.reuse ;  /* 0x0000000559597220 */ /* 0x080fe20000410000 */
[----:B------:R-:W-:Y:S01]  /*10720*/  F2FP.F16.F32.PACK_AB R162, R163, R162 ;  /* 0x000000a2a3a2723e */ /* 0x000fe200000000ff */
[-C--:B------:R-:W-:Y:S01]  /*10730*/  FMUL.FTZ R92, R92, R5.reuse ;  /* 0x000000055c5c7220 */ /* 0x080fe20000410000 */
[----:B------:R-:W-:Y:S01]  /*10740*/  PRMT R12, R47, 0x654, R12 ;  /* 0x000006542f0c7816 */ /* 0x000fe2000000000c */
[-C--:B------:R-:W-:Y:S01]  /*10750*/  FMUL.FTZ R93, R93, R5.reuse ;  /* 0x000000055d5d7220 */ /* 0x080fe20000410000 */
[----:B------:R-:W-:Y:S01]  /*10760*/  F2FP.F16.F32.PACK_AB R164, R165, R164 ;  /* 0x000000a4a5a4723e */ /* 0x000fe200000000ff */
[-C--:B------:R-:W-:Y:S01]  /*10770*/  FMUL.FTZ R96, R96, R5.reuse ;  /* 0x0000000560607220 */ /* 0x080fe20000410000 */
[----:B------:R0:W-:Y:S01]  /*10780*/  SYNCS.ARRIVE.TRANS64.RED.A1T0 RZ, [R12+URZ], RZ ;  /* 0x000000ff0cff79a7 */ /* 0x0001e2000810043f */
[----:B------:R-:W-:Y:S01]  /*10790*/  F2FP.F16.F32.PACK_AB R188, R11, R188 ;  /* 0x000000bc0bbc723e */ /* 0x000fe200000000ff */
[-C--:B------:R-:W-:Y:S01]  /*107a0*/  FMUL.FTZ R97, R97, R5.reuse ;  /* 0x0000000561617220 */ /* 0x080fe20000410000 */
[----:B------:R-:W-:Y:S01]  /*107b0*/  F2FP.F16.F32.PACK_AB R190, R10, R190 ;  /* 0x000000be0abe723e */ /* 0x000fe200000000ff */
        /* <DEDUP_REMOVED lines=27> */
[----:B------:R-:W-:Y:S01]  /*10970*/  FMUL.FTZ R90, R90, R7 ;  /* 0x000000075a5a7220 */ /* 0x000fe20000410000 */
[----:B------:R-:W-:Y:S01]  /*10980*/  F2FP.F16.F32.PACK_AB R163, R49, R27 ;  /* 0x0000001b31a3723e */ /* 0x000fe200000000ff */
[-C--:B------:R-:W-:Y:S01]  /*10990*/  FMUL.FTZ R91, R91, R7.reuse ;  /* 0x000000075b5b7220 */ /* 0x080fe20000410000 */
        /* <DEDUP_REMOVED lines=52> */
[-C--:B------:R-:W-:Y:S01]  /*10ce0*/  FMUL.FTZ R147, R147, R7.reuse ;  /* 0x0000000793937220 */ /* 0x080fe20000410000 */
[-C--:B------:R-:W-:Y:S01]  /*10cf0*/  FMUL.FTZ R150, R150, R7.reuse ;  /* 0x0000000796967220 */ /* 0x080fe20000410000 */
[----:B------:R-:W-:Y:S01]  /*10d00*/  FMUL.FTZ R151, R151, R7 ;  /* 0x0000000797977220 */ /* 0x000fe20000410000 */
[----:B------:R-:W-:Y:S01]  /*10d10*/  VIADD R9, R9, 0xffffffff ;  /* 0xffffffff09097836 */ /* 0x000fe20000000000 */
[----:B------:R-:W-:Y:S01]  /*10d20*/  MOV R11, R4 ;  /* 0x00000004000b7202 */ /* 0x000fe20000000f00 */
[----:B------:R-:W-:-:S02]  /*10d30*/  IMAD.MOV.U32 R10, RZ, RZ, R6 ;  /* 0x000000ffff0a7224 */ /* 0x000fc400078e0006 */
[----:B------:R-:W-:Y:S02]  /*10d40*/  IMAD.MOV.U32 R5, RZ, RZ, R158 ;  /* 0x000000ffff057224 */ /* 0x000fe400078e009e */
[----:B0-----:R-:W-:Y:S01]  /*10d50*/  IMAD.MOV.U32 R12, RZ, RZ, R157 ;  /* 0x000000ffff0c7224 */ /* 0x001fe200078e009d */
[----:B------:R-:W-:Y:S06]  /*10d60*/  @P1 BRA `(.L_x_7130) ;  /* 0xffffffdc00741947 */ /* 0x000fec000383ffff */
.L_x_7118:
[----:B------:R-:W-:Y:S05]  /*10d70*/  WARPSYNC.ALL ;  /* 0x0000000000007948 */ /* 0x000fea0003800000 */
[----:B------:R-:W-:Y:S06]  /*10d80*/  BAR.ARV 0x8, 0x180 ;  /* 0x0206000000007b1d */ /* 0x000fec0000002000 */
[----:B------:R-:W-:Y:S05]  /*10d90*/  @!P0 BRA `(.L_x_7131) ;  /* 0x0000000000048947 */ /* 0x000fea0003800000 */
[----:B------:R-:W-:Y:S01]  /*10da0*/  BPT.TRAP 0x1 ;  /* 0x000000040000795c */ /* 0x000fe20000300000 */
.L_x_7131:
[----:B------:R-:W-:Y:S01]  /*10db0*/  IMAD R15, R157, 0x8, R156 ;  /* 0x000000089d0f7824 */ /* 0x000fe200078e029c */
[----:B------:R-:W-:-:S04]  /*10dc0*/  SHF.L.U32 R0, R158, 0x1f, RZ ;  /* 0x0000001f9e007819 */ /* 0x000fc800000006ff */
[----:B------:R0:W1:Y:S01]  /*10dd0*/  SYNCS.PHASECHK.TRANS64.TRYWAIT P1, [R15+URZ+0x28850], R0 ;  /* 0x028850000f0075a7 */ /* 0x000062000802017f */
[----:B------:R-:W-:Y:S05]  /*10de0*/  @!P0 BRA `(.L_x_7132) ;  /* 0x0000000000048947 */ /* 0x000fea0003800000 */
[----:B------:R-:W-:Y:S01]  /*10df0*/  BPT.TRAP 0x1 ;  /* 0x000000040000795c */ /* 0x000fe20000300000 */
.L_x_7132:
[----:B------:R-:W-:-:S04]  /*10e00*/  IADD3 R156, R156, 0x400, RZ ;  /* 0x000004009c9c7810 */ /* 0x000fc80007ffe0ff */
[----:B------:R-:W-:-:S04]  /*10e10*/  SHF.R.U32.HI R156, RZ, 0x4, R156 ;  /* 0x00000004ff9c7819 */ /* 0x000fc8000001169c */
[----:B------:R-:W-:-:S04]  /*10e20*/  LOP3.LUT R156, R156, 0x3fff, RZ, 0xc0, !PT ;  /* 0x00003fff9c9c7812 */ /* 0x000fc800078ec0ff */
[----:B------:R-:W-:Y:S01]  /*10e30*/  LOP3.LUT R156, R156, 0x4000000, RZ, 0xfc, !PT ;  /* 0x040000009c9c7812 */ /* 0x000fe200078efcff */
[----:B-1----:R-:W-:Y:S06]  /*10e40*/  @P1 BRA `(.L_x_7133) ;  /* 0x0000000000081947 */ /* 0x002fec0003800000 */
[----:B------:R-:W1:Y:S02]  /*10e50*/  SYNCS.PHASECHK.TRANS64.TRYWAIT P1, [R15+URZ+0x28850], R0 ;  /* 0x028850000f0075a7 */ /* 0x000e64000802017f */
[----:B-1----:R-:W-:Y:S05]  /*10e60*/  @!P1 BRA `(.L_x_7134) ;  /* 0x000000bc00849947 */ /* 0x002fea0003800000 */
.L_x_7133:
[----:B------:R-:W-:Y:S01]  /*10e70*/  IMAD R10, R157, 0x800, R156 ;  /* 0x000008009d0a7824 */ /* 0x000fe200078e029c */
[----:B------:R-:W-:Y:S05]  /*10e80*/  WARPSYNC.ALL ;  /* 0x0000000000007948 */ /* 0x000fea0003800000 */
[----:B------:R-:W-:Y:S01]  /*10e90*/  IMAD.MOV.U32 R11, RZ, RZ, 0x40000040 ;  /* 0x40000040ff0b7424 */ /* 0x000fe200078e00ff */
[C---:B------:R-:W-:Y:S01]  /*10ea0*/  R2UR UR6, R10.reuse ;  /* 0x000000000a0672ca */ /* 0x040fe200000e0000 */
[----:B------:R-:W-:Y:S01]  /*10eb0*/  WARPGROUP.ARRIVE ;  /* 0x00000000000079c5 */ /* 0x000fe20000000000 */
[----:B------:R-:W-:Y:S01]  /*10ec0*/  VIADD R12, R10, 0x80 ;  /* 0x000000800a0c7836 */ /* 0x000fe20000000000 */
[----:B------:R-:W-:Y:S01]  /*10ed0*/  MOV R13, 0x40000040 ;  /* 0x40000040000d7802 */ /* 0x000fe20000000f00 */
[----:B01----:R-:W0:Y:S01]  /*10ee0*/  SHFL.BFLY PT, R0, R3, 0x2, 0x1f ;  /* 0x0c401f0003007f89 */ /* 0x003e2200000e0000 */
[----:B------:R-:W-:Y:S01]  /*10ef0*/  R2UR UR7, R11 ;  /* 0x000000000b0772ca */ /* 0x000fe200000e0000 */
[----:B------:R-:W-:Y:S01]  /*10f00*/  IMAD.MOV.U32 R69, RZ, RZ, RZ ;  /* 0x000000ffff457224 */ /* 0x000fe200078e00ff */
[----:B------:R-:W-:Y:S01]  /*10f10*/  MOV R11, 0x40000040 ;  /* 0x40000040000b7802 */ /* 0x000fe20000000f00 */
[----:B------:R-:W1:Y:S01]  /*10f20*/  SHFL.BFLY PT, R5, R8, 0x2, 0x1f ;  /* 0x0c401f0008057f89 */ /* 0x000e6200000e0000 */
[----:B------:R-:W-:-:S09]  /*10f30*/  MOV R14, UR45 ;  /* 0x0000002d000e7c02 */ /* 0x000fd20008000f00 */
[----:B------:R-:W-:Y:S01]  /*10f40*/  HGMMA.64x128x16.F32 R88, R160, gdesc[UR4].tnspB, R88, gsb0 ;  /* 0x41e00004a0587df0 */ /* 0x000fe20008000858 */
[----:B------:R-:W-:Y:S01]  /*10f50*/  R2UR UR6, R12 ;  /* 0x000000000c0672ca */ /* 0x000fe200000e0000 */
[----:B------:R-:W-:Y:S01]  /*10f60*/  VIADD R12, R10, 0x100 ;  /* 0x000001000a0c7836 */ /* 0x000fe20000000000 */
[----:B------:R-:W-:Y:S01]  /*10f70*/  R2UR UR7, R13 ;  /* 0x000000000d0772ca */ /* 0x000fe200000e0000 */
[----:B------:R-:W-:Y:S02]  /*10f80*/  IMAD.MOV.U32 R13, RZ, RZ, 0x40000040 ;  /* 0x40000040ff0d7424 */ /* 0x000fe400078e00ff */
[----:B0-----:R-:W-:Y:S01]  /*10f90*/  FADD.FTZ R0, R0, R3 ;  /* 0x0000000300007221 */ /* 0x001fe20000010000 */
[----:B------:R-:W-:Y:S02]  /*10fa0*/  IMAD.MOV.U32 R3, RZ, RZ, -0x800000 ;  /* 0xff800000ff037424 */ /* 0x000fe400078e00ff */
[----:B-1----:R-:W-:Y:S02]  /*10fb0*/  FADD.FTZ R7, R5, R8 ;  /* 0x0000000805077221 */ /* 0x002fe40000010000 */
[----:B------:R-:W0:Y:S01]  /*10fc0*/  SHFL.BFLY PT, R5, R0, 0x1, 0x1f ;  /* 0x0c201f0000057f89 */ /* 0x000e2200000e0000 */
[----:B------:R-:W-:-:S02]  /*10fd0*/  WARPGROUP.DEPBAR.LE gsb0, 0x0 ;  /* 0x00008000000079c5 */ /* 0x000fc40000010000 */
[----:B------:R-:W-:-:S06]  /*10fe0*/  WARPGROUP.ARRIVE ;  /* 0x00000000000079c5 */ /* 0x000fcc0000000000 */
[----:B------:R-:W-:Y:S01]  /*10ff0*/  HGMMA.64x128x16.F32 R88, R164, gdesc[UR4].tnspB, R88, gsb0 ;  /* 0x41e00004a4587df0 */ /* 0x000fe20008000858 */
[----:B------:R-:W-:Y:S01]  /*11000*/  R2UR UR6, R12 ;  /* 0x000000000c0672ca */ /* 0x000fe200000e0000 */
[----:B------:R-:W-:Y:S01]  /*11010*/  VIADD R12, R10, 0x180 ;  /* 0x000001800a0c7836 */ /* 0x000fe20000000000 */
[----:B------:R-:W-:Y:S02]  /*11020*/  R2UR UR7, R13 ;  /* 0x000000000d0772ca */ /* 0x000fe400000e0000 */
[----:B------:R-:W-:Y:S01]  /*11030*/  MOV R13, 0x40000040 ;  /* 0x40000040000d7802 */ /* 0x000fe20000000f00 */
        /* <DEDUP_REMOVED lines=18> */
[C---:B------:R-:W-:Y:S01]  /*11160*/  VIADD R12, R10.reuse, 0x300 ;  /* 0x000003000a0c7836 */ /* 0x040fe20000000000 */
[----:B------:R-:W-:Y:S01]  /*11170*/  R2UR UR7, R13 ;  /* 0x000000000d0772ca */ /* 0x000fe200000e0000 */
[----:B------:R-:W-:Y:S02]  /*11180*/  IMAD.MOV.U32 R13, RZ, RZ, 0x40000040 ;  /* 0x40000040ff0d7424 */ /* 0x000fe400078e00ff */
[----:B------:R-:W-:Y:S01]  /*11190*/  VIADD R10, R10, 0x380 ;  /* 0x000003800a0a7836 */ /* 0x000fe20000000000 */
[----:B------:R-:W-:Y:S02]  /*111a0*/  WARPGROUP.DEPBAR.LE gsb0, 0x0 ;  /* 0x00008000000079c5 */ /* 0x000fe40000010000 */
[----:B------:R-:W-:-:S07]  /*111b0*/  WARPGROUP.ARRIVE ;  /* 0x00000000000079c5 */ /* 0x000fce0000000000 */
[----:B------:R-:W-:Y:S01]  /*111c0*/  HGMMA.64x128x16.F32 R88, R180, gdesc[UR4].tnspB, R88, gsb0 ;  /* 0x41e00004b4587df0 */ /* 0x000fe20008000858 */
[----:B------:R-:W-:Y:S01]  /*111d0*/  R2UR UR6, R12 ;  /* 0x000000000c0672ca */ /* 0x000fe200000e0000 */
[----:B0-----:R-:W-:Y:S01]  /*111e0*/  FADD.FTZ R12, R0, R5 ;  /* 0x00000005000c7221 */ /* 0x001fe20000010000 */
[----:B------:R-:W-:Y:S01]  /*111f0*/  R2UR UR7, R13 ;  /* 0x000000000d0772ca */ /* 0x000fe200000e0000 */
[----:B------:R-:W-:Y:S02]  /*11200*/  IMAD.U32 R5, RZ, RZ, UR45 ;  /* 0x0000002dff057e24 */ /* 0x000fe4000f8e00ff */
[----:B------:R-:W-:Y:S01]  /*11210*/  IMAD.MOV.U32 R0, RZ, RZ, -0x800000 ;  /* 0xff800000ff007424 */ /* 0x000fe200078e00ff */
[----:B------:R-:W-:-:S13]  /*11220*/  FSETP.NE.FTZ.AND P1, PT, R12, RZ, PT ;  /* 0x000000ff0c00720b */ /* 0x000fda0003f35000 */
[----:B------:R-:W0:Y:S01]  /*11230*/  @P1 MUFU.LG2 R9, R12 ;  /* 0x0000000c00091308 */ /* 0x000e220000000c00 */
[----:B------:R-:W-:-:S07]  /*11240*/  @P1 FMUL.FTZ R5, R5, 0.69314718246459960938 ;  /* 0x3f31721805051820 */ /* 0x000fce0000410000 */
[----:B------:R-:W-:Y:S01]  /*11250*/  @P1 MUFU.RCP R69, R12 ;  /* 0x0000000c00451308 */ /* 0x000fe20000001000 */
[----:B0-----:R-:W-:-:S04]  /*11260*/  @P1 FMUL.FTZ R8, R9, 0.69314718246459960938 ;  /* 0x3f31721809081820 */ /* 0x001fc80000410000 */
[----:B------:R-:W-:Y:S01]  /*11270*/  @P1 FFMA.FTZ R3, R5, R4, R8 ;  /* 0x0000000405031223 */ /* 0x000fe20000010008 */
[----:B------:R-:W-:Y:S02]  /*11280*/  WARPGROUP.DEPBAR.LE gsb0, 0x0 ;  /* 0x00008000000079c5 */ /* 0x000fe40000010000 */
[----:B------:R-:W-:-:S06]  /*11290*/  WARPGROUP.ARRIVE ;  /* 0x00000000000079c5 */ /* 0x000fcc0000000000 */
[----:B------:R-:W-:Y:S01]  /*112a0*/  HGMMA.64x128x16.F32 R88, R184, gdesc[UR4].tnspB, R88, gsb0 ;  /* 0x41e00004b8587df0 */ /* 0x000fe20008000858 */
[----:B------:R-:W-:Y:S02]  /*112b0*/  R2UR UR6, R10 ;  /* 0x000000000a0672ca */ /* 0x000fe400000e0000 */
[----:B------:R-:W-:Y:S01]  /*112c0*/  R2UR UR7, R11 ;  /* 0x000000000b0772ca */ /* 0x000fe200000e0000 */
[----:B------:R-:W0:Y:S02]  /*112d0*/  SHFL.BFLY PT, R10, R7, 0x1, 0x1f ;  /* 0x0c201f00070a7f89 */ /* 0x000e2400000e0000 */
[----:B0-----:R-:W-:Y:S01]  /*112e0*/  FADD.FTZ R13, R7, R10 ;  /* 0x0000000a070d7221 */ /* 0x001fe20000010000 */
[----:B------:R-:W-:-:S04]  /*112f0*/  IMAD.MOV.U32 R10, RZ, RZ, RZ ;  /* 0x000000ffff0a7224 */ /* 0x000fc800078e00ff */
[----:B------:R-:W-:-:S13]  /*11300*/  FSETP.NE.FTZ.AND P2, PT, R13, RZ, PT ;  /* 0x000000ff0d00720b */ /* 0x000fda0003f55000 */
[----:B------:R-:W0:Y:S01]  /*11310*/  @P2 MUFU.LG2 R11, R13 ;  /* 0x0000000d000b2308 */ /* 0x000e220000000c00 */
[----:B------:R-:W-:-:S07]  /*11320*/  @P2 FMUL.FTZ R14, R14, 0.69314718246459960938 ;  /* 0x3f3172180e0e2820 */ /* 0x000fce0000410000 */
[----:B------:R1:W2:Y:S01]  /*11330*/  @P2 MUFU.RCP R10, R13 ;  /* 0x0000000d000a2308 */ /* 0x0002a20000001000 */
[----:B0-----:R-:W-:-:S04]  /*11340*/  @P2 FMUL.FTZ R11, R11, 0.69314718246459960938 ;  /* 0x3f3172180b0b2820 */ /* 0x001fc80000410000 */
[----:B------:R-:W-:Y:S01]  /*11350*/  @P2 FFMA.FTZ R0, R14, R6, R11 ;  /* 0x000000060e002223 */ /* 0x000fe2000001000b */
[----:B------:R-:W-:Y:S02]  /*11360*/  WARPGROUP.DEPBAR.LE gsb0, 0x0 ;  /* 0x00008000000079c5 */ /* 0x000fe40000010000 */
[----:B------:R-:W-:-:S06]  /*11370*/  WARPGROUP.ARRIVE ;  /* 0x00000000000079c5 */ /* 0x000fcc0000000000 */
[----:B------:R-:W-:Y:S03]  /*11380*/  HGMMA.64x128x16.F32 R88, R188, gdesc[UR4].tnspB, R88, gsb0 ;  /* 0x41e00004bc587df0 */ /* 0x000fe60008000858 */
[----:B------:R-:W-:Y:S02]  /*11390*/  WARPGROUP.DEPBAR.LE gsb0, 0x0 ;  /* 0x00008000000079c5 */ /* 0x000fe40000010000 */
[----:B-12---:R-:W-:Y:S05]  /*113a0*/  @!P0 BRA `(.L_x_7135) ;  /* 0x0000000000048947 */ /* 0x006fea0003800000 */
[----:B------:R-:W-:Y:S01]  /*113b0*/  BPT.TRAP 0x1 ;  /* 0x000000040000795c */ /* 0x000fe20000300000 */
.L_x_7135:
[----:B------:R-:W-:Y:S01]  /*113c0*/  VIADD R4, R15, 0x28860 ;  /* 0x000288600f047836 */ /* 0x000fe20000000000 */
[----:B------:R-:W-:Y:S01]  /*113d0*/  MOV R5, UR38 ;  /* 0x0000002600057c02 */ /* 0x000fe20008000f00 */
        /* <DEDUP_REMOVED lines=70> */
[----:B------:R-:W-:Y:S01]  /*11840*/  LOP3.LUT R158, R158, R5, RZ, 0x3c, !PT ;  /* 0x000000059e9e7212 */ /* 0x000fe200078e3cff */
[----:B------:R-:W-:Y:S01]  /*11850*/  UIADD3 UR39, UR39, 0x1, URZ ;  /* 0x0000000127277890 */ /* 0x000fe2000fffe03f */
[----:B0-----:R-:W-:-:S11]  /*11860*/  SEL R157, R157, RZ, P1 ;  /* 0x000000ff9d9d7207 */ /* 0x001fd60000800000 */
.L_x_7071:
[----:B------:R-:W-:Y:S05]  /*11870*/  WARPSYNC.ALL ;  /* 0x0000000000007948 */ /* 0x000fea0003800000 */
[----:B------:R-:W0:Y:S08]  /*11880*/  S2UR UR38, SR_CgaCtaId ;  /* 0x00000000002679c3 */ /* 0x000e300000008800 */
[----:B------:R-:W-:Y:S06]  /*11890*/  BAR.SYNC.DEFER_BLOCKING 0x5, 0x180 ;  /* 0x0146000000007b1d */ /* 0x000fec0000010000 */
[----:B------:R-:W-:Y:S01]  /*118a0*/  UMOV UR4, 0x400 ;  /* 0x0000040000047882 */ /* 0x000fe20000000000 */
[----:B------:R-:W-:Y:S01]  /*118b0*/  BSSY B0, `(.L_x_7136) ;  /* 0x00002f0000007945 */ /* 0x000fe20003800000 */
[----:B0-----:R-:W-:-:S06]  /*118c0*/  ULEA UR4, UR38, UR4, 0x18 ;  /* 0x0000000426047291 */ /* 0x001fcc000f8ec03f */
[----:B------:R-:W-:-:S05]  /*118d0*/  IMAD.U32 R156, RZ, RZ, UR4 ;  /* 0x00000004ff9c7e24 */ /* 0x000fca000f8e00ff */
[----:B------:R0:W1:Y:S01]  /*118e0*/  LDS.128 R28, [R156+0x288d0] ;  /* 0x0288d0009c1c7984 */ /* 0x0000620000000c00 */
[----:B------:R-:W-:Y:S06]  /*118f0*/  BAR.ARV 0x4, 0x180 ;  /* 0x0106000000007b1d */ /* 0x000fec0000002000 */
[----:B------:R-:W-:Y:S05]  /*11900*/  @P0 BRA `(.L_x_7137) ;  /* 0x0000002000a40947 */ /* 0x000fea0003800000 */
[----:B------:R-:W3:Y:S01]  /*11910*/  LDL R4, [R1+0x1c] ;  /* 0x00001c0001047983 */ /* 0x000ee20000100800 */
[----:B------:R-:W-:Y:S01]  /*11920*/  ULDC UR4, c[0x0][0xad4] ;  /* 0x0002b50000047ab9 */ /* 0x000fe20000000800 */
[----:B------:R-:W-:Y:S01]  /*11930*/  F2FP.F16.F32.PACK_AB R34, R61, R60 ;  /* 0x0000003c3d22723e */ /* 0x000fe200000000ff */
[----:B------:R-:W4:Y:S01]  /*11940*/  S2R R5, SR_SWINHI ;  /* 0x0000000000057919 */ /* 0x000f220000002f00 */
[----:B------:R-:W-:Y:S02]  /*11950*/  F2FP.F16.F32.PACK_AB R36, R63, R62 ;  /* 0x0000003e3f24723e */ /* 0x000fe400000000ff */
[----:B------:R-:W-:Y:S02]  /*11960*/  MOV R92, R156 ;  /* 0x0000009c005c7202 */ /* 0x000fe40000000f00 */
[----:B----4-:R-:W-:-:S03]  /*11970*/  MOV R93, R5 ;  /* 0x00000005005d7202 */ /* 0x010fc60000000f00 */
[----:B---3--:R-:W-:-:S03]  /*11980*/  IMAD.WIDE R8, R4, 0x2, R92 ;  /* 0x0000000204087825 */ /* 0x008fc600078e025c */
[C---:B------:R-:W-:Y:S02]  /*11990*/  IADD3 R37, P0, R8.reuse, 0x40, RZ ;  /* 0x0000004008257810 */ /* 0x040fe40007f1e0ff */
[----:B------:R-:W-:Y:S02]  /*119a0*/  IADD3 R35, P5, R8, 0x20, RZ ;  /* 0x0000002008237810 */ /* 0x000fe40007fbe0ff */
[----:B------:R-:W-:Y:S02]  /*119b0*/  IADD3.X R25, RZ, R9, RZ, P0, !PT ;  /* 0x00000009ff197210 */ /* 0x000fe400007fe4ff */
[----:B------:R-:W-:Y:S01]  /*119c0*/  ISETP.NE.AND P0, PT, R204, RZ, PT ;  /* 0x000000ffcc00720c */ /* 0x000fe20003f05270 */
[--C-:B------:R-:W-:Y:S01]  /*119d0*/  IMAD.X R27, RZ, RZ, R9.reuse, P5 ;  /* 0x000000ffff1b7224 */ /* 0x100fe200028e0609 */
[----:B------:R-:W-:Y:S02]  /*119e0*/  IADD3 R39, P1, R8, 0x60, RZ ;  /* 0x0000006008277810 */ /* 0x000fe40007f3e0ff */
[----:B------:R-:W-:Y:S01]  /*119f0*/  SEL R204, R204, UR4, P0 ;  /* 0x00000004cccc7c07 */ /* 0x000fe20008000000 */
[----:B------:R-:W-:Y:S05]  /*11a00*/  WARPSYNC.ALL ;  /* 0x0000000000007948 */ /* 0x000fea0003800000 */
[----:B------:R-:W-:Y:S01]  /*11a10*/  LOP3.LUT R11, R8, 0x380, RZ, 0xc0, !PT ;  /* 0x00000380080b7812 */ /* 0x000fe200078ec0ff */
[----:B------:R-:W-:Y:S01]  /*11a20*/  IMAD.X R15, RZ, RZ, R9, P1 ;  /* 0x000000ffff0f7224 */ /* 0x000fe200008e0609 */
[----:B------:R-:W-:Y:S01]  /*11a30*/  LOP3.LUT R4, R35, 0x380, RZ, 0xc0, !PT ;  /* 0x0000038023047812 */ /* 0x000fe200078ec0ff */
[----:B------:R-:W-:Y:S01]  /*11a40*/  ULDC.64 UR6, c[0x0][0xc08] ;  /* 0x0003020000067ab9 */ /* 0x000fe20000000a00 */
[----:B------:R-:W-:Y:S01]  /*11a50*/  LOP3.LUT R10, R39, 0x380, RZ, 0xc0, !PT ;  /* 0x00000380270a7812 */ /* 0x000fe200078ec0ff */
[----:B------:R-:W-:Y:S01]  /*11a60*/  ULDC.64 UR4, c[0x0][0xc00] ;  /* 0x0003000000047ab9 */ /* 0x000fe20000000a00 */
[----:B------:R-:W-:-:S02]  /*11a70*/  LOP3.LUT R6, R37, 0x380, RZ, 0xc0, !PT ;  /* 0x0000038025067812 */ /* 0x000fc400078ec0ff */
[----:B------:R-:W-:Y:S02]  /*11a80*/  SHF.R.U64 R11, R11, 0x3, RZ ;  /* 0x000000030b0b7819 */ /* 0x000fe400000012ff */
[----:B------:R-:W-:Y:S02]  /*11a90*/  SHF.R.U64 R4, R4, 0x3, RZ ;  /* 0x0000000304047819 */ /* 0x000fe400000012ff */
[C---:B------:R-:W-:Y:S02]  /*11aa0*/  IADD3 R95, P2, R8.reuse, 0x4000, RZ ;  /* 0x00004000085f7810 */ /* 0x040fe40007f5e0ff */
[----:B-1----:R-:W-:Y:S02]  /*11ab0*/  IADD3 R28, P5, R8, 0x4060, RZ ;  /* 0x00004060081c7810 */ /* 0x002fe40007fbe0ff */
[----:B------:R-:W-:Y:S01]  /*11ac0*/  SHF.R.U64 R10, R10, 0x3, RZ ;  /* 0x000000030a0a7819 */ /* 0x000fe200000012ff */
[--C-:B--2---:R-:W-:Y:S01]  /*11ad0*/  IMAD.X R13, RZ, RZ, R9.reuse, P2 ;  /* 0x000000ffff0d7224 */ /* 0x104fe200010e0609 */
[----:B------:R-:W-:Y:S01]  /*11ae0*/  IADD3 R107, P4, R8, 0x4040, RZ ;  /* 0x00004040086b7810 */ /* 0x000fe20007f9e0ff */
[----:B------:R-:W-:Y:S01]  /*11af0*/  IMAD.X R33, RZ, RZ, R9, P5 ;  /* 0x000000ffff217224 */ /* 0x000fe200028e0609 */
[----:B------:R-:W-:Y:S01]  /*11b00*/  SHF.R.U64 R6, R6, 0x3, RZ ;  /* 0x0000000306067819 */ /* 0x000fe200000012ff */
[----:B------:R-:W-:Y:S01]  /*11b10*/  BAR.SYNC.DEFER_BLOCKING 0x1, 0x100 ;  /* 0x0044000000007b1d */ /* 0x000fe20000010000 */
[----:B------:R-:W-:-:S02]  /*11b20*/  IADD3 R97, P3, R8, 0x4020, RZ ;  /* 0x0000402008617810 */ /* 0x000fc40007f7e0ff */
[----:B------:R-:W-:Y:S02]  /*11b30*/  LOP3.LUT R8, R11, R8, RZ, 0x3c, !PT ;  /* 0x000000080b087212 */ /* 0x000fe400078e3cff */
[----:B------:R-:W-:Y:S01]  /*11b40*/  LOP3.LUT R26, R4, R35, RZ, 0x3c, !PT ;  /* 0x00000023041a7212 */ /* 0x000fe200078e3cff */
[----:B------:R-:W-:Y:S01]  /*11b50*/  IMAD.X R7, RZ, RZ, R9, P3 ;  /* 0x000000ffff077224 */ /* 0x000fe200018e0609 */
[----:B------:R-:W-:Y:S02]  /*11b60*/  LOP3.LUT R14, R10, R39, RZ, 0x3c, !PT ;  /* 0x000000270a0e7212 */ /* 0x000fe400078e3cff */
[----:B------:R-:W-:Y:S02]  /*11b70*/  LOP3.LUT R4, R95, 0x380, RZ, 0xc0, !PT ;  /* 0x000003805f047812 */ /* 0x000fe400078ec0ff */
[----:B------:R-:W-:Y:S02]  /*11b80*/  LOP3.LUT R11, R28, 0x380, RZ, 0xc0, !PT ;  /* 0x000003801c0b7812 */ /* 0x000fe400078ec0ff */
[----:B-----5:R-:W-:-:S02]  /*11b90*/  LOP3.LUT R24, R6, R37, RZ, 0x3c, !PT ;  /* 0x0000002506187212 */ /* 0x020fc400078e3cff */
[----:B------:R-:W-:Y:S02]  /*11ba0*/  LOP3.LUT R10, R107, 0x380, RZ, 0xc0, !PT ;  /* 0x000003806b0a7812 */ /* 0x000fe400078ec0ff */
[----:B------:R-:W-:Y:S02]  /*11bb0*/  LOP3.LUT R6, R97, 0x380, RZ, 0xc0, !PT ;  /* 0x0000038061067812 */ /* 0x000fe400078ec0ff */
[----:B------:R-:W-:Y:S02]  /*11bc0*/  SHF.R.U64 R4, R4, 0x3, RZ ;  /* 0x0000000304047819 */ /* 0x000fe400000012ff */
[----:B------:R-:W-:Y:S02]  /*11bd0*/  SHF.R.U64 R11, R11, 0x3, RZ ;  /* 0x000000030b0b7819 */ /* 0x000fe400000012ff */
[----:B------:R-:W-:Y:S02]  /*11be0*/  SHF.R.U64 R10, R10, 0x3, RZ ;  /* 0x000000030a0a7819 */ /* 0x000fe400000012ff */
[----:B------:R-:W-:-:S02]  /*11bf0*/  SHF.R.U64 R6, R6, 0x3, RZ ;  /* 0x0000000306067819 */ /* 0x000fc400000012ff */
[----:B------:R-:W-:Y:S02]  /*11c00*/  LOP3.LUT R12, R4, R95, RZ, 0x3c, !PT ;  /* 0x0000005f040c7212 */ /* 0x000fe400078e3cff */
[----:B------:R-:W-:Y:S02]  /*11c10*/  LOP3.LUT R32, R11, R28, RZ, 0x3c, !PT ;  /* 0x0000001c0b207212 */ /* 0x000fe400078e3cff */
[----:B------:R-:W-:Y:S02]  /*11c20*/  IADD3.X R5, RZ, R9, RZ, P4, !PT ;  /* 0x00000009ff057210 */ /* 0x000fe400027fe4ff */
[----:B------:R-:W-:Y:S02]  /*11c30*/  LOP3.LUT R4, R10, R107, RZ, 0x3c, !PT ;  /* 0x0000006b0a047212 */ /* 0x000fe400078e3cff */
[----:B------:R-:W-:Y:S02]  /*11c40*/  MOV R28, R8 ;  /* 0x00000008001c7202 */ /* 0x000fe40000000f00 */
[----:B------:R-:W-:-:S02]  /*11c50*/  LOP3.LUT R6, R6, R97, RZ, 0x3c, !PT ;  /* 0x0000006106067212 */ /* 0x000fc400078e3cff */
[----:B------:R-:W-:Y:S02]  /*11c60*/  F2FP.F16.F32.PACK_AB R8, R21, R20 ;  /* 0x000000141508723e */ /* 0x000fe400000000ff */
[----:B------:R-:W-:Y:S02]  /*11c70*/  F2FP.F16.F32.PACK_AB R9, R71, R70 ;  /* 0x000000464709723e */ /* 0x000fe400000000ff */
        /* <DEDUP_REMOVED lines=10> */
[----:B------:R-:W-:Y:S02]  /*11d20*/  MOV R38, R24 ;  /* 0x0000001800267202 */ /* 0x000fe40000000f00 */
[----:B------:R-:W-:Y:S01]  /*11d30*/  MOV R39, R14 ;  /* 0x0000000e00277202 */ /* 0x000fe20000000f00 */
[----:B------:R-:W-:Y:S01]  /*11d40*/  STSM.16.M88.4 [R37], R4 ;  /* 0x0000000425007844 */ /* 0x000fe20000000200 */
[----:B------:R-:W-:-:S02]  /*11d50*/  MOV R96, R12 ;  /* 0x0000000c00607202 */ /* 0x000fc40000000f00 */
[----:B-1----:R-:W-:Y:S02]  /*11d60*/  F2FP.F16.F32.PACK_AB R8, R47, R46 ;  /* 0x0000002e2f08723e */ /* 0x002fe400000000ff */
[----:B------:R-:W-:Y:S02]  /*11d70*/  F2FP.F16.F32.PACK_AB R9, R79, R78 ;  /* 0x0000004e4f09723e */ /* 0x000fe400000000ff */
[----:B------:R-:W-:Y:S02]  /*11d80*/  F2FP.F16.F32.PACK_AB R10, R49, R48 ;  /* 0x00000030310a723e */ /* 0x000fe400000000ff */
[----:B------:R-:W-:Y:S02]  /*11d90*/  F2FP.F16.F32.PACK_AB R11, R81, R80 ;  /* 0x00000050510b723e */ /* 0x000fe400000000ff */
[----:B------:R-:W-:Y:S02]  /*11da0*/  F2FP.F16.F32.PACK_AB R12, R51, R50 ;  /* 0x00000032330c723e */ /* 0x000fe400000000ff */
[----:B------:R-:W-:Y:S01]  /*11db0*/  F2FP.F16.F32.PACK_AB R13, R83, R82 ;  /* 0x00000052530d723e */ /* 0x000fe200000000ff */
[----:B------:R1:W-:Y:S01]  /*11dc0*/  STSM.16.M88.4 [R38], R8 ;  /* 0x0000000826007844 */ /* 0x0003e20000000200 */
[----:B------:R-:W-:-:S02]  /*11dd0*/  F2FP.F16.F32.PACK_AB R14, R53, R52 ;  /* 0x00000034350e723e */ /* 0x000fc400000000ff */
[----:B------:R-:W-:Y:S02]  /*11de0*/  F2FP.F16.F32.PACK_AB R15, R85, R84 ;  /* 0x00000054550f723e */ /* 0x000fe400000000ff */
[----:B------:R-:W-:Y:S02]  /*11df0*/  F2FP.F16.F32.PACK_AB R24, R55, R54 ;  /* 0x000000363718723e */ /* 0x000fe400000000ff */
[----:B------:R-:W-:Y:S01]  /*11e00*/  F2FP.F16.F32.PACK_AB R25, R87, R86 ;  /* 0x000000565719723e */ /* 0x000fe200000000ff */
[----:B------:R2:W-:Y:S01]  /*11e10*/  STSM.16.M88.4 [R39], R12 ;  /* 0x0000000c27007844 */ /* 0x0005e20000000200 */
[----:B------:R-:W-:Y:S02]  /*11e20*/  F2FP.F16.F32.PACK_AB R26, R57, R56 ;  /* 0x00000038391a723e */ /* 0x000fe400000000ff */
[----:B------:R-:W-:Y:S02]  /*11e30*/  F2FP.F16.F32.PACK_AB R27, R89, R88 ;  /* 0x00000058591b723e */ /* 0x000fe400000000ff */
[----:B------:R-:W-:-:S02]  /*11e40*/  MOV R28, R32 ;  /* 0x00000020001c7202 */ /* 0x000fc40000000f00 */
[----:B------:R-:W-:Y:S01]  /*11e50*/  F2FP.F16.F32.PACK_AB R32, R59, R58 ;  /* 0x0000003a3b20723e */ /* 0x000fe200000000ff */
[----:B------:R-:W-:Y:S01]  /*11e60*/  STSM.16.M88.4 [R96], R24 ;  /* 0x0000001860007844 */ /* 0x000fe20000000200 */
[----:B------:R-:W-:Y:S01]  /*11e70*/  F2FP.F16.F32.PACK_AB R33, R91, R90 ;  /* 0x0000005a5b21723e */ /* 0x000fe200000000ff */
[----:B-1----:R-:W-:Y:S01]  /*11e80*/  IMAD.MOV.U32 R10, RZ, RZ, RZ ;  /* 0x000000ffff0a7224 */ /* 0x002fe200078e00ff */
[----:B------:R-:W-:Y:S01]  /*11e90*/  F2FP.F16.F32.PACK_AB R35, R99, R98 ;  /* 0x000000626323723e */ /* 0x000fe200000000ff */
[----:B------:R-:W1:Y:S01]  /*11ea0*/  LDC R9, c[0x0][0xbe8] ;  /* 0x0002fa00ff097b82 */ /* 0x000e620000000800 */
[----:B------:R-:W-:Y:S02]  /*11eb0*/  F2FP.F16.F32.PACK_AB R37, R101, R100 ;  /* 0x000000646525723e */ /* 0x000fe400000000ff */
[----:B------:R-:W-:Y:S01]  /*11ec0*/  F2FP.F16.F32.PACK_AB R38, R65, R64 ;  /* 0x000000404126723e */ /* 0x000fe200000000ff */
[----:B------:R-:W-:Y:S01]  /*11ed0*/  STSM.16.M88.4 [R95], R32 ;  /* 0x000000205f007844 */ /* 0x000fe20000000200 */
[----:B--2---:R-:W-:-:S02]  /*11ee0*/  F2FP.F16.F32.PACK_AB R39, R103, R102 ;  /* 0x000000666727723e */ /* 0x004fc400000000ff */
[----:B------:R-:W-:Y:S02]  /*11ef0*/  F2FP.F16.F32.PACK_AB R4, R67, R66 ;  /* 0x000000424304723e */ /* 0x000fe400000000ff */
[----:B------:R-:W-:Y:S01]  /*11f00*/  F2FP.F16.F32.PACK_AB R5, R105, R104 ;  /* 0x000000686905723e */ /* 0x000fe200000000ff */
[----:B------:R-:W-:Y:S01]  /*11f10*/  STSM.16.M88.4 [R94], R36 ;  /* 0x000000245e007844 */ /* 0x000fe20000000200 */
[----:B------:R-:W-:Y:S02]  /*11f20*/  F2FP.F16.F32.PACK_AB R6, R69, R68 ;  /* 0x000000444506723e */ /* 0x000fe400000000ff */
[----:B------:R-:W-:Y:S02]  /*11f30*/  F2FP.F16.F32.PACK_AB R7, R151, R150 ;  /* 0x000000969707723e */ /* 0x000fe400000000ff */
[----:B------:R-:W-:Y:S02]  /*11f40*/  ISETP.NE.U32.AND P3, PT, RZ, UR6, PT ;  /* 0x00000006ff007c0c */ /* 0x000fe4000bf65070 */
[----:B------:R-:W-:Y:S01]  /*11f50*/  ISETP.NE.U32.AND P0, PT, RZ, UR4, PT ;  /* 0x00000004ff007c0c */ /* 0x000fe2000bf05070 */
[----:B------:R2:W-:Y:S01]  /*11f60*/  STSM.16.M88.4 [R28], R4 ;  /* 0x000000041c007844 */ /* 0x0005e20000000200 */
[----:B------:R-:W-:Y:S01]  /*11f70*/  BAR.SYNC.DEFER_BLOCKING 0x1, 0x100 ;  /* 0x0044000000007b1d */ /* 0x000fe20000010000 */
[----:B------:R-:W-:-:S02]  /*11f80*/  ISETP.NE.AND.EX P3, PT, RZ, UR7, PT, P3 ;  /* 0x00000007ff007c0c */ /* 0x000fc4000bf65330 */
[----:B------:R-:W-:Y:S02]  /*11f90*/  IADD3 R12, P1, R206, UR4, RZ ;  /* 0x00000004ce0c7c10 */ /* 0x000fe4000ff3e0ff */
[----:B------:R-:W-:Y:S02]  /*11fa0*/  ISETP.NE.AND.EX P0, PT, RZ, UR5, PT, P0 ;  /* 0x00000005ff007c0c */ /* 0x000fe4000bf05300 */
[----:B------:R-:W-:-:S07]  /*11fb0*/  IADD3.X R13, R207, UR5, RZ, P1, !PT ;  /* 0x00000005cf0d7c10 */ /* 0x000fce0008ffe4ff */
[----:B------:R-:W-:Y:S01]  /*11fc0*/  @P3 IADD3 R206, P1, R206, UR6, RZ ;  /* 0x00000006cece3c10 */ /* 0x000fe2000ff3e0ff */
[----:B------:R-:W-:Y:S02]  /*11fd0*/  ULDC UR6, c[0x0][0xa88] ;  /* 0x0002a20000067ab9 */ /* 0x000fe40000000800 */
[----:B------:R-:W-:Y:S01]  /*11fe0*/  IMAD.U32 R8, RZ, RZ, UR6 ;  /* 0x00000006ff087e24 */ /* 0x000fe2000f8e00ff */
[----:B------:R-:W-:Y:S01]  /*11ff0*/  @P3 IADD3.X R207, R207, UR7, RZ, P1, !PT ;  /* 0x00000007cfcf3c10 */ /* 0x000fe20008ffe4ff */
[----:B------:R3:W5:Y:S04]  /*12000*/  @P0 LDG.E R10, desc[UR42][R12.64] ;  /* 0x0000002a0c0a0981 */ /* 0x000768000c1e1900 */
[----:B------:R3:W5:Y:S01]  /*12010*/  @P3 LDG.E R8, desc[UR42][R206.64] ;  /* 0x0000002ace083981 */ /* 0x000762000c1e1900 */
[----:B------:R-:W-:-:S02]  /*12020*/  ISETP.GT.AND P2, PT, R204, 0x1, PT ;  /* 0x00000001cc00780c */ /* 0x000fc40003f44270 */
[----:B--2---:R-:W-:Y:S02]  /*12030*/  MOV R6, 0x9b8 ;  /* 0x000009b800067802 */ /* 0x004fe40000000f00 */
[----:B-1----:R-:W-:Y:S02]  /*12040*/  ISETP.NE.AND P1, PT, R9, 0x1, PT ;  /* 0x000000010900780c */ /* 0x002fe40003f25270 */
[----:B------:R-:W-:-:S04]  /*12050*/  SEL R6, R6, 0x978, P2 ;  /* 0x0000097806067807 */ /* 0x000fc80001000000 */
[----:B------:R3:W1:Y:S08]  /*12060*/  LDC.64 R24, c[0x0][R6+0x220] ;  /* 0x0000880006187b82 */ /* 0x0006700000000a00 */
[----:B------:R3:W2:Y:S08]  /*12070*/  LDC.64 R26, c[0x0][R6+0x218] ;  /* 0x00008600061a7b82 */ /* 0x0006b00000000a00 */
[----:B------:R3:W4:Y:S01]  /*12080*/  LDC.64 R14, c[0x0][R6+0x228] ;  /* 0x00008a00060e7b82 */ /* 0x0007220000000a00 */
[----:B------:R-:W-:Y:S05]  /*12090*/  @P3 BRA `(.L_x_7138) ;  /* 0x0000000000103947 */ /* 0x000fea0003800000 */
[----:B------:R-:W-:Y:S05]  /*120a0*/  @!P0 BRA `(.L_x_7138) ;  /* 0x00000000000c8947 */ /* 0x000fea0003800000 */
[----:B------:R-:W3:Y:S04]  /*120b0*/  LDG.E R5, desc[UR42][R12.64] ;  /* 0x0000002a0c057981 */ /* 0x000ee8000c1e1900 */
[----:B-----5:R-:W3:Y:S02]  /*120c0*/  LDG.E R8, desc[UR42][R12.64+0x4] ;  /* 0x0000042a0c087981 */ /* 0x020ee4000c1e1900 */
[----:B---3--:R-:W-:-:S07]  /*120d0*/  IMAD.IADD R8, R8, 0x1, -R5 ;  /* 0x0000000108087824 */ /* 0x008fce00078e0a05 */
.L_x_7138:
[----:B---3--:R-:W3:Y:S01]  /*120e0*/  LDL R13, [R1+0x18] ;  /* 0x00001800010d7983 */ /* 0x008ee20000100800 */
[----:B------:R-:W0:Y:S01]  /*120f0*/  LDC.64 R6, c[0x0][R6+0x210] ;  /* 0x0000840006067b82 */ /* 0x000e220000000a00 */
[----:B------:R-:W-:Y:S02]  /*12100*/  ISETP.NE.U32.AND P0, PT, RZ, UR4, PT ;  /* 0x00000004ff007c0c */ /* 0x000fe4000bf05070 */
[----:B------:R-:W4:Y:S02]  /*12110*/  LDL R32, [R1+0x14] ;  /* 0x0000140001207983 */ /* 0x000f240000100800 */
[----:B------:R-:W-:-:S03]  /*12120*/  ISETP.NE.AND.EX P0, PT, RZ, UR5, PT, P0 ;  /* 0x00000005ff007c0c */ /* 0x000fc6000bf05300 */
[----:B------:R-:W0:Y:S01]  /*12130*/  @P1 LDC R12, c[0x0][0xbec] ;  /* 0x0002fb00ff0c1b82 */ /* 0x000e220000000800 */
[----:B------:R-:W-:Y:S02]  /*12140*/  SEL R205, R205, RZ, !P0 ;  /* 0x000000ffcdcd7207 */ /* 0x000fe40004000000 */
[----:B------:R-:W-:-:S03]  /*12150*/  SEL R217, R217, RZ, !P0 ;  /* 0x000000ffd9d97207 */ /* 0x000fc60004000000 */
[----:B-1----:R-:W-:Y:S02]  /*12160*/  IMAD R11, R25, R205, RZ ;  /* 0x000000cd190b7224 */ /* 0x002fe400078e02ff */
[----:B------:R-:W1:Y:S02]  /*12170*/  @P1 LDC R33, c[0x0][0xbf0] ;  /* 0x0002fc00ff211b82 */ /* 0x000e640000000800 */
[----:B------:R-:W-:Y:S02]  /*12180*/  IMAD R217, R24, R217, R11 ;  /* 0x000000d918d97224 */ /* 0x000fe400078e020b */
[-C--:B--2---:R-:W-:Y:S02]  /*12190*/  IMAD R11, R27, R2.reuse, RZ ;  /* 0x000000021b0b7224 */ /* 0x084fe400078e02ff */
[----:B------:R-:W-:Y:S02]  /*121a0*/  IMAD.WIDE.U32 R26, R26, R2, RZ ;  /* 0x000000021a1a7225 */ /* 0x000fe400078e00ff */
[----:B------:R-:W2:Y:S02]  /*121b0*/  LDC.64 R4, c[0x0][0xba8] ;  /* 0x0002ea00ff047b82 */ /* 0x000ea40000000a00 */
[----:B------:R-:W-:-:S03]  /*121c0*/  IMAD.WIDE.U32 R24, R24, R205, RZ ;  /* 0x000000cd18187225 */ /* 0x000fc600078e00ff */
[--C-:B-----5:R-:W-:Y:S02]  /*121d0*/  IADD3 R26, P0, P3, R24, R26, R10.reuse ;  /* 0x0000001a181a7210 */ /* 0x120fe40007b1e00a */
[----:B------:R-:W-:Y:S01]  /*121e0*/  IADD3 R217, R25, R217, RZ ;  /* 0x000000d919d97210 */ /* 0x000fe20007ffe0ff */
[----:B------:R-:W-:Y:S01]  /*121f0*/  IMAD.IADD R28, R27, 0x1, R11 ;  /* 0x000000011b1c7824 */ /* 0x000fe200078e020b */
[----:B------:R-:W-:Y:S01]  /*12200*/  SHF.R.S32.HI R11, RZ, 0x1f, R10 ;  /* 0x0000001fff0b7819 */ /* 0x000fe2000001140a */
[----:B--2---:R-:W2:Y:S08]  /*12210*/  @!P2 LDC R4, c[0x0][0xb50] ;  /* 0x0002d400ff04ab82 */ /* 0x004eb00000000800 */
[----:B------:R-:W2:Y:S01]  /*12220*/  @!P2 LDC R5, c[0x0][0xb54] ;  /* 0x0002d500ff05ab82 */ /* 0x000ea20000000800 */
[----:B------:R-:W-:-:S02]  /*12230*/  IMAD R8, R8, R9, RZ ;  /* 0x0000000908087224 */ /* 0x000fc400078e02ff */
[----:B---3--:R-:W-:Y:S01]  /*12240*/  IMAD R35, R208, 0x80, R13 ;  /* 0x00000080d0237824 */ /* 0x008fe200078e020d */
[----:B------:R-:W-:-:S03]  /*12250*/  SEL R13, R209, RZ, P2 ;  /* 0x000000ffd10d7207 */ /* 0x000fc60001000000 */
[----:B0-----:R-:W-:-:S04]  /*12260*/  @P1 IMAD.HI.U32 R24, R35, R12, RZ ;  /* 0x0000000c23181227 */ /* 0x001fc800078e00ff */
[----:B------:R-:W-:Y:S01]  /*12270*/  IMAD.MOV.U32 R25, RZ, RZ, R35 ;  /* 0x000000ffff197224 */ /* 0x000fe200078e0023 */
[----:B-1----:R-:W-:Y:S01]  /*12280*/  @P1 SHF.R.U32.HI R25, RZ, R33, R24 ;  /* 0x00000021ff191219 */ /* 0x002fe20000011618 */
[-C--:B----4-:R-:W-:Y:S02]  /*12290*/  IMAD R15, R15, R13.reuse, RZ ;  /* 0x0000000d0f0f7224 */ /* 0x090fe400078e02ff */
[----:B------:R-:W-:-:S04]  /*122a0*/  IMAD.WIDE.U32 R12, R14, R13, RZ ;  /* 0x0000000d0e0c7225 */ /* 0x000fc800078e00ff */
[----:B------:R-:W-:Y:S02]  /*122b0*/  IMAD.MOV R24, RZ, RZ, -R25 ;  /* 0x000000ffff187224 */ /* 0x000fe400078e0a19 */
[----:B------:R-:W-:Y:S01]  /*122c0*/  IMAD.IADD R27, R13, 0x1, R15 ;  /* 0x000000010d1b7824 */ /* 0x000fe200078e020f */
[----:B------:R-:W-:Y:S01]  /*122d0*/  IADD3.X R14, R217, R28, R11, P0, P3 ;  /* 0x0000001cd90e7210 */ /* 0x000fe200007e640b */
[----:B------:R-:W-:Y:S01]  /*122e0*/  IMAD R15, R9, R24, R35 ;  /* 0x00000018090f7224 */ /* 0x000fe200078e0223 */
[----:B------:R-:W-:Y:S02]  /*122f0*/  IADD3 R12, P0, P3, R25, R26, R12 ;  /* 0x0000001a190c7210 */ /* 0x000fe40007b1e00c */
[----:B------:R-:W-:Y:S01]  /*12300*/  SHF.R.S32.HI R13, RZ, 0x1f, R25 ;  /* 0x0000001fff0d7819 */ /* 0x000fe20000011419 */
[----:B------:R-:W-:Y:S01]  /*12310*/  IMAD R7, R7, R15, RZ ;  /* 0x0000000f07077224 */ /* 0x000fe200078e02ff */
[----:B------:R-:W-:Y:S02]  /*12320*/  SHF.R.S32.HI R25, RZ, 0x1f, R15 ;  /* 0x0000001fff197819 */ /* 0x000fe4000001140f */
[----:B------:R-:W-:-:S03]  /*12330*/  IADD3.X R13, R13, R14, R27, P0, P3 ;  /* 0x0000000e0d0d7210 */ /* 0x000fc600007e641b */
[C---:B------:R-:W-:Y:S02]  /*12340*/  IMAD R25, R6.reuse, R25, R7 ;  /* 0x0000001906197224 */ /* 0x040fe400078e0207 */
[----:B------:R-:W-:-:S05]  /*12350*/  IMAD.WIDE.U32 R6, R6, R15, R12 ;  /* 0x0000000f06067225 */ /* 0x000fca00078e000c */
[----:B------:R-:W-:Y:S02]  /*12360*/  IADD3 R7, R7, R25, RZ ;  /* 0x0000001907077210 */ /* 0x000fe40007ffe0ff */
[----:B--2---:R-:W-:-:S04]  /*12370*/  LEA R4, P0, R6, R4, 0x2 ;  /* 0x0000000406047211 */ /* 0x004fc800078010ff */
[----:B------:R-:W-:Y:S01]  /*12380*/  LEA.HI.X R14, R6, R5, R7, 0x2, P0 ;  /* 0x00000005060e7211 */ /* 0x000fe200000f1407 */
[----:B------:R-:W-:Y:S01]  /*12390*/  SHFL.IDX PT, R12, R4, 0x1, 0x1c1f ;  /* 0x003c1f00040c7f89 */ /* 0x000fe200000e0000 */
[----:B------:R-:W-:-:S03]  /*123a0*/  IMAD R25, R208, 0x80, R32 ;  /* 0x00000080d0197824 */ /* 0x000fc600078e0220 */
[----:B------:R-:W-:Y:S04]  /*123b0*/  SHFL.IDX PT, R6, R4, RZ, 0x1c1f ;  /* 0x001c1fff04067589 */ /* 0x000fe800000e0000 */
[----:B------:R-:W0:Y:S04]  /*123c0*/  SHFL.IDX PT, R7, R14, RZ, 0x1c1f ;  /* 0x001c1fff0e077589 */ /* 0x000e2800000e0000 */
[----:B------:R-:W1:Y:S01]  /*123d0*/  SHFL.IDX PT, R13, R14, 0x1, 0x1c1f ;  /* 0x003c1f000e0d7f89 */ /* 0x000e6200000e0000 */
[----:B------:R-:W-:Y:S01]  /*123e0*/  LOP3.LUT P0, RZ, R218, 0x3, RZ, 0xc0, !PT ;  /* 0x00000003daff7812 */ /* 0x000fe2000780c0ff */
[----:B------:R-:W-:-:S03]  /*123f0*/  VIADD R5, R25, 0x8 ;  /* 0x0000000819057836 */ /* 0x000fc60000000000 */
[-C--:B------:R-:W-:Y:S02]  /*12400*/  ISETP.GE.OR P3, PT, R25, R8.reuse, P0 ;  /* 0x000000081900720c */ /* 0x080fe40000766670 */
[----:B------:R-:W-:-:S11]  /*12410*/  ISETP.GE.OR P0, PT, R5, R8, P0 ;  /* 0x000000080500720c */ /* 0x000fd60000706670 */
[----:B0-----:R0:W-:Y:S04]  /*12420*/  @!P3 ST.E desc[UR42][R6.64], R3 ;  /* 0x000000030600b985 */ /* 0x0011e8000c10192a */
[----:B-1----:R0:W-:Y:S01]  /*12430*/  @!P0 ST.E desc[UR42][R12.64], R0 ;  /* 0x000000000c008985 */ /* 0x0021e2000c10192a */
[----:B------:R-:W-:Y:S05]  /*12440*/  @P2 BRA `(.L_x_7139) ;  /* 0x0000000800a02947 */ /* 0x000fea0003800000 */
[----:B------:R-:W-:Y:S01]  /*12450*/  IMAD.SHL.U32 R32, R153, 0x40, RZ ;  /* 0x0000004099207824 */ /* 0x000fe200078e00ff */
[----:B------:R-:W-:Y:S01]  /*12460*/  ULDC.64 UR4, c[0x0][0xaa0] ;  /* 0x0002a80000047ab9 */ /* 0x000fe20000000a00 */
[----:B0-----:R-:W0:Y:S03]  /*12470*/  @P1 LDC R13, c[0x0][0xbec] ;  /* 0x0002fb00ff0d1b82 */ /* 0x001e260000000800 */
[----:B------:R-:W-:-:S05]  /*12480*/  IADD3 R3, R16, R32, RZ ;  /* 0x0000002010037210 */ /* 0x000fca0007ffe0ff */
[----:B------:R-:W-:Y:S01]  /*12490*/  IMAD.WIDE R92, R3, 0x2, R92 ;  /* 0x00000002035c7825 */ /* 0x000fe200078e025c */
[----:B------:R-:W1:Y:S02]  /*124a0*/  @P1 LDC R21, c[0x0][0xbf0] ;  /* 0x0002fc00ff151b82 */ /* 0x000e640000000800 */
[C---:B------:R-:W-:Y:S02]  /*124b0*/  IADD3 R33, P0, R92.reuse, 0x2000, RZ ;  /* 0x000020005c217810 */ /* 0x040fe40007f1e0ff */
[----:B------:R-:W-:Y:S02]  /*124c0*/  IADD3 R25, P5, R92, 0x1000, RZ ;  /* 0x000010005c197810 */ /* 0x000fe40007fbe0ff */
[----:B------:R-:W-:Y:S02]  /*124d0*/  LOP3.LUT R32, R33, 0x380, RZ, 0xc0, !PT ;  /* 0x0000038021207812 */ /* 0x000fe400078ec0ff */
[----:B------:R-:W-:Y:S02]  /*124e0*/  LOP3.LUT R24, R25, 0x380, RZ, 0xc0, !PT ;  /* 0x0000038019187812 */ /* 0x000fe400078ec0ff */
[----:B------:R-:W-:-:S02]  /*124f0*/  SHF.R.U64 R32, R32, 0x3, RZ ;  /* 0x0000000320207819 */ /* 0x000fc400000012ff */
[----:B------:R-:W-:Y:S02]  /*12500*/  SHF.R.U64 R24, R24, 0x3, RZ ;  /* 0x0000000318187819 */ /* 0x000fe400000012ff */
[----:B------:R-:W-:Y:S01]  /*12510*/  LOP3.LUT R32, R32, R33, RZ, 0x3c, !PT ;  /* 0x0000002120207212 */ /* 0x000fe200078e3cff */
[--C-:B------:R-:W-:Y:S01]  /*12520*/  IMAD.X R33, RZ, RZ, R93.reuse, P0 ;  /* 0x000000ffff217224 */ /* 0x100fe200000e065d */
[----:B------:R-:W-:Y:S02]  /*12530*/  IADD3 R3, P0, R92, 0x7000, RZ ;  /* 0x000070005c037810 */ /* 0x000fe40007f1e0ff */
[----:B------:R-:W-:Y:S01]  /*12540*/  LOP3.LUT R24, R24, R25, RZ, 0x3c, !PT ;  /* 0x0000001918187212 */ /* 0x000fe200078e3cff */
[--C-:B------:R-:W-:Y:S01]  /*12550*/  IMAD.X R25, RZ, RZ, R93.reuse, P5 ;  /* 0x000000ffff197224 */ /* 0x100fe200028e065d */
[----:B------:R-:W-:Y:S01]  /*12560*/  LOP3.LUT R0, R3, 0x380, RZ, 0xc0, !PT ;  /* 0x0000038003007812 */ /* 0x000fe200078ec0ff */
[----:B------:R-:W-:Y:S01]  /*12570*/  IMAD R11, R11, UR4, RZ ;  /* 0x000000040b0b7c24 */ /* 0x000fe2000f8e02ff */
[C---:B------:R-:W-:Y:S01]  /*12580*/  IADD3 R37, P2, R92.reuse, 0x3000, RZ ;  /* 0x000030005c257810 */ /* 0x040fe20007f5e0ff */
[----:B------:R-:W-:Y:S01]  /*12590*/  IMAD.X R53, RZ, RZ, R93, P0 ;  /* 0x000000ffff357224 */ /* 0x000fe200000e065d */
[C---:B------:R-:W-:Y:S01]  /*125a0*/  IADD3 R41, P3, R92.reuse, 0x4000, RZ ;  /* 0x000040005c297810 */ /* 0x040fe20007f7e0ff */
[----:B------:R-:W5:Y:S01]  /*125b0*/  LD.E.128 R24, desc[UR42][R24.64] ;  /* 0x0000002a18187980 */ /* 0x000f62000c101d00 */
[----:B------:R-:W-:-:S02]  /*125c0*/  IADD3 R45, P4, R92, 0x5000, RZ ;  /* 0x000050005c2d7810 */ /* 0x000fc40007f9e0ff */
[----:B------:R-:W-:Y:S01]  /*125d0*/  IADD3 R49, P5, R92, 0x6000, RZ ;  /* 0x000060005c317810 */ /* 0x000fe20007fbe0ff */
[----:B------:R-:W5:Y:S01]  /*125e0*/  LD.E.128 R32, desc[UR42][R32.64] ;  /* 0x0000002a20207980 */ /* 0x000f62000c101d00 */
[----:B------:R-:W-:Y:S02]  /*125f0*/  SHF.R.U64 R0, R0, 0x3, RZ ;  /* 0x0000000300007819 */ /* 0x000fe400000012ff */
[----:B------:R-:W-:Y:S02]  /*12600*/  LOP3.LUT R36, R37, 0x380, RZ, 0xc0, !PT ;  /* 0x0000038025247812 */ /* 0x000fe400078ec0ff */
[----:B------:R-:W-:Y:S02]  /*12610*/  LOP3.LUT R40, R41, 0x380, RZ, 0xc0, !PT ;  /* 0x0000038029287812 */ /* 0x000fe400078ec0ff */
[----:B------:R-:W-:Y:S02]  /*12620*/  LOP3.LUT R44, R45, 0x380, RZ, 0xc0, !PT ;  /* 0x000003802d2c7812 */ /* 0x000fe400078ec0ff */
[----:B------:R-:W-:-:S02]  /*12630*/  LOP3.LUT R48, R49, 0x380, RZ, 0xc0, !PT ;  /* 0x0000038031307812 */ /* 0x000fc400078ec0ff */
[----:B------:R-:W-:Y:S02]  /*12640*/  LOP3.LUT R5, R92, 0x380, RZ, 0xc0, !PT ;  /* 0x000003805c057812 */ /* 0x000fe400078ec0ff */
[----:B------:R-:W-:Y:S01]  /*12650*/  LOP3.LUT R52, R0, R3, RZ, 0x3c, !PT ;  /* 0x0000000300347212 */ /* 0x000fe200078e3cff */
[----:B------:R-:W-:Y:S01]  /*12660*/  IMAD R3, R10, UR5, R11 ;  /* 0x000000050a037c24 */ /* 0x000fe2000f8e020b */
[----:B------:R-:W-:Y:S01]  /*12670*/  SHF.R.U64 R36, R36, 0x3, RZ ;  /* 0x0000000324247819 */ /* 0x000fe200000012ff */
[----:B------:R-:W-:Y:S01]  /*12680*/  IMAD.WIDE.U32 R10, R10, UR4, RZ ;  /* 0x000000040a0a7c25 */ /* 0x000fe2000f8e00ff */
[----:B------:R-:W-:Y:S01]  /*12690*/  SHF.R.U64 R40, R40, 0x3, RZ ;  /* 0x0000000328287819 */ /* 0x000fe200000012ff */
[----:B------:R-:W-:Y:S01]  /*126a0*/  ULDC.64 UR4, c[0x0][0xae8] ;  /* 0x0002ba0000047ab9 */ /* 0x000fe20000000a00 */
[----:B------:R-:W-:Y:S01]  /*126b0*/  SHF.R.U64 R44, R44, 0x3, RZ ;  /* 0x000000032c2c7819 */ /* 0x000fe200000012ff */
[----:B------:R-:W5:Y:S01]  /*126c0*/  LD.E.128 R52, desc[UR42][R52.64] ;  /* 0x0000002a34347980 */ /* 0x000f62000c101d00 */
        /* <DEDUP_REMOVED lines=8> */
[----:B------:R-:W-:Y:S01]  /*12750*/  IMAD.X R49, RZ, RZ, R93, P5 ;  /* 0x000000ffff317224 */ /* 0x000fe200028e065d */
[----:B------:R-:W-:Y:S01]  /*12760*/  IADD3.X R41, RZ, R93, RZ, P3, !PT ;  /* 0x0000005dff297210 */ /* 0x000fe20001ffe4ff */
[----:B------:R-:W5:Y:S01]  /*12770*/  LD.E.128 R36, desc[UR42][R36.64] ;  /* 0x0000002a24247980 */ /* 0x000f62000c101d00 */
[----:B------:R-:W-:-:S02]  /*12780*/  IADD3 R11, R11, R3, RZ ;  /* 0x000000030b0b7210 */ /* 0x000fc40007ffe0ff */
[----:B------:R-:W-:Y:S01]  /*12790*/  LOP3.LUT R92, R5, R92, RZ, 0x3c, !PT ;  /* 0x0000005c055c7212 */ /* 0x000fe200078e3cff */
[----:B------:R-:W-:Y:S01]  /*127a0*/  IMAD R3, R203, 0x20, R153 ;  /* 0x00000020cb037824 */ /* 0x000fe200078e0299 */
[----:B------:R-:W5:Y:S01]  /*127b0*/  LD.E.128 R40, desc[UR42][R40.64] ;  /* 0x0000002a28287980 */ /* 0x000f62000c101d00 */
[----:B------:R-:W-:Y:S01]  /*127c0*/  IMAD.WIDE.U32 R10, R2, UR4, R10 ;  /* 0x00000004020a7c25 */ /* 0x000fe2000f8e000a */
[----:B------:R-:W-:Y:S02]  /*127d0*/  SHF.R.S32.HI R0, RZ, 0x1f, R205 ;  /* 0x0000001fff007819 */ /* 0x000fe400000114cd */
[----:B------:R2:W5:Y:S01]  /*127e0*/  LD.E.128 R4, desc[UR42][R92.64] ;  /* 0x0000002a5c047980 */ /* 0x000562000c101d00 */
[----:B------:R-:W-:-:S03]  /*127f0*/  IMAD R14, R208, 0x80, R3 ;  /* 0x00000080d00e7824 */ /* 0x000fc600078e0203 */
[----:B------:R-:W5:Y:S01]  /*12800*/  LD.E.128 R44, desc[UR42][R44.64] ;  /* 0x0000002a2c2c7980 */ /* 0x000f62000c101d00 */
[----:B------:R-:W-:Y:S01]  /*12810*/  IMAD R11, R2, UR5, R11 ;  /* 0x00000005020b7c24 */ /* 0x000fe2000f8e020b */
[----:B------:R-:W-:Y:S02]  /*12820*/  ULDC.64 UR4, c[0x0][0xaf0] ;  /* 0x0002bc0000047ab9 */ /* 0x000fe40000000a00 */
[----:B------:R-:W5:Y:S01]  /*12830*/  LD.E.128 R48, desc[UR42][R48.64] ;  /* 0x0000002a30307980 */ /* 0x000f62000c101d00 */
[----:B------:R-:W-:Y:S01]  /*12840*/  @!PT LDS RZ, [RZ] ;  /* 0x00000000fffff984 */ /* 0x000fe20000000800 */
[----:B------:R-:W-:Y:S01]  /*12850*/  @!PT LDS RZ, [RZ] ;  /* 0x00000000fffff984 */ /* 0x000fe20000000800 */
[----:B------:R-:W-:Y:S01]  /*12860*/  @!PT LDS RZ, [RZ] ;  /* 0x00000000fffff984 */ /* 0x000fe20000000800 */
[----:B------:R-:W-:Y:S01]  /*12870*/  @!PT LDS RZ, [RZ] ;  /* 0x00000000fffff984 */ /* 0x000fe20000000800 */
[----:B------:R3:W-:Y:S06]  /*12880*/  MEMBAR.ALL.CTA ;  /* 0x0000000000007992 */ /* 0x0007ec0000008000 */
[----:B---3--:R-:W3:Y:S01]  /*12890*/  FENCE.VIEW.ASYNC.S ;  /* 0x00000000000073c6 */ /* 0x008ee20000000000 */
[----:B------:R-:W-:-:S02]  /*128a0*/  IMAD R2, R0, UR4, RZ ;  /* 0x0000000400027c24 */ /* 0x000fc4000f8e02ff */
[----:B0-----:R-:W-:-:S04]  /*128b0*/  @P1 IMAD.HI.U32 R0, R14, R13, RZ ;  /* 0x0000000d0e001227 */ /* 0x001fc800078e00ff */
[----:B------:R-:W-:Y:S01]  /*128c0*/  IMAD.MOV.U32 R13, RZ, RZ, R14 ;  /* 0x000000ffff0d7224 */ /* 0x000fe200078e000e */
[----:B-1----:R-:W-:Y:S01]  /*128d0*/  @P1 SHF.R.U32.HI R13, RZ, R21, R0 ;  /* 0x00000015ff0d1219 */ /* 0x002fe20000011600 */
[C---:B------:R-:W-:Y:S02]  /*128e0*/  IMAD R15, R205.reuse, UR5, R2 ;  /* 0x00000005cd0f7c24 */ /* 0x040fe4000f8e0202 */
[----:B------:R-:W-:Y:S01]  /*128f0*/  IMAD.WIDE.U32 R2, R205, UR4, R10 ;  /* 0x00000004cd027c25 */ /* 0x000fe2000f8e000a */
[--C-:B------:R-:W-:Y:S01]  /*12900*/  SHF.R.S32.HI R10, RZ, 0x1f, R13.reuse ;  /* 0x0000001fff0a7819 */ /* 0x100fe2000001140d */
[----:B------:R-:W-:Y:S02]  /*12910*/  ULDC.64 UR4, c[0x0][0xae0] ;  /* 0x0002b80000047ab9 */ /* 0x000fe40000000a00 */
[----:B------:R-:W-:Y:S02]  /*12920*/  VIADD R0, R156, 0x28820 ;  /* 0x000288209c007836 */ /* 0x000fe40000000000 */
[----:B------:R-:W-:Y:S01]  /*12930*/  IMAD.MOV R12, RZ, RZ, -R13 ;  /* 0x000000ffff0c7224 */ /* 0x000fe200078e0a0d */
[----:B------:R-:W-:Y:S01]  /*12940*/  IADD3 R3, R3, R15, RZ ;  /* 0x0000000f03037210 */ /* 0x000fe20007ffe0ff */
[----:B------:R-:W-:Y:S01]  /*12950*/  IMAD R10, R10, UR4, RZ ;  /* 0x000000040a0a7c24 */ /* 0x000fe2000f8e02ff */
[----:B------:R-:W-:Y:S01]  /*12960*/  PRMT R0, RZ, 0x654, R0 ;  /* 0x00000654ff007816 */ /* 0x000fe20000000000 */
[----:B------:R-:W-:-:S02]  /*12970*/  IMAD R9, R9, R12, R14 ;  /* 0x0000000c09097224 */ /* 0x000fc400078e020e */
[C---:B------:R-:W-:Y:S01]  /*12980*/  IMAD R11, R13.reuse, UR5, R10 ;  /* 0x000000050d0b7c24 */ /* 0x040fe2000f8e020a */
[----:B---3--:R0:W-:Y:S01]  /*12990*/  SYNCS.ARRIVE.TRANS64.RED.A1T0 RZ, [R0+URZ], RZ ;  /* 0x000000ff00ff79a7 */ /* 0x0081e2000810043f */
[----:B------:R-:W-:Y:S01]  /*129a0*/  IMAD.WIDE.U32 R2, R13, UR4, R2 ;  /* 0x000000040d027c25 */ /* 0x000fe2000f8e0002 */
[----:B------:R-:W-:Y:S01]  /*129b0*/  ULDC.64 UR4, c[0x0][0xad8] ;  /* 0x0002b60000047ab9 */ /* 0x000fe20000000a00 */
[----:B0-----:R-:W-:Y:S02]  /*129c0*/  SHF.R.S32.HI R0, RZ, 0x1f, R9 ;  /* 0x0000001fff007819 */ /* 0x001fe40000011409 */
[----:B------:R-:W-:-:S03]  /*129d0*/  IMAD.IADD R3, R3, 0x1, R11 ;  /* 0x0000000103037824 */ /* 0x000fc600078e020b */
[----:B------:R-:W-:Y:S02]  /*129e0*/  IMAD R0, R0, UR4, RZ ;  /* 0x0000000400007c24 */ /* 0x000fe4000f8e02ff */
[----:B------:R-:W-:-:S04]  /*129f0*/  IMAD.WIDE.U32 R2, R9, UR4, R2 ;  /* 0x0000000409027c25 */ /* 0x000fc8000f8e0002 */
[----:B------:R-:W-:Y:S01]  /*12a00*/  IMAD R9, R9, UR5, R0 ;  /* 0x0000000509097c24 */ /* 0x000fe2000f8e0200 */
[----:B------:R-:W-:Y:S02]  /*12a10*/  ULDC.64 UR4, c[0x0][0xa80] ;  /* 0x0002a00000047ab9 */ /* 0x000fe40000000a00 */
[----:B------:R-:W-:Y:S02]  /*12a20*/  LEA R0, P0, R2, UR4, 0x1 ;  /* 0x0000000402007c11 */ /* 0x000fe4000f8008ff */
[----:B------:R-:W-:Y:S01]  /*12a30*/  IADD3 R3, R3, R9, RZ ;  /* 0x0000000903037210 */ /* 0x000fe20007ffe0ff */
[----:B------:R-:W-:-:S03]  /*12a40*/  UMOV UR4, 0xffffffff ;  /* 0xffffffff00047882 */ /* 0x000fc60000000000 */
[----:B------:R-:W-:Y:S01]  /*12a50*/  LEA.HI.X R2, R2, UR5, R3, 0x1, P0 ;  /* 0x0000000502027c11 */ /* 0x000fe200080f0c03 */
[----:B------:R-:W-:Y:S01]  /*12a60*/  IMAD R9, R208, 0x80, R153 ;  /* 0x00000080d0097824 */ /* 0x000fe200078e0299 */
[----:B--2---:R-:W-:Y:S06]  /*12a70*/  BRA.DIV UR4, `(.L_x_7140) ;  /* 0x000000a204947947 */ /* 0x004fec000b800000 */
[----:B------:R0:W1:Y:S04]  /*12a80*/  SHFL.IDX PT, R3, R2, RZ, 0x181f ;  /* 0x00181fff02037589 */ /* 0x00006800000e0000 */
[----:B------:R0:W2:Y:S02]  /*12a90*/  SHFL.IDX PT, R14, R0, RZ, 0x181f ;  /* 0x00181fff000e7589 */ /* 0x0000a400000e0000 */
.L_x_7360:
[----:B------:R-:W-:Y:S01]  /*12aa0*/  ISETP.GE.AND P0, PT, R9, R8, PT ;  /* 0x000000080900720c */ /* 0x000fe20003f06270 */
[----:B------:R-:W-:-:S12]  /*12ab0*/  BSSY B1, `(.L_x_7141) ;  /* 0x000000b000017945 */ /* 0x000fd80003800000 */
[----:B------:R-:W-:Y:S05]  /*12ac0*/  @P0 BRA `(.L_x_7142) ;  /* 0x0000000000240947 */ /* 0x000fea0003800000 */
[----:B------:R-:W-:Y:S02]  /*12ad0*/  ULDC UR4, c[0x0][0xac8] ;  /* 0x0002b20000047ab9 */ /* 0x000fe40000000800 */
[----:B------:R-:W-:Y:S02]  /*12ae0*/  ISETP.GE.AND P0, PT, R16, UR4, PT ;  /* 0x0000000410007c0c */ /* 0x000fe4000bf06270 */
[----:B------:R-:W-:-:S11]  /*12af0*/  ISETP.GE.AND P1, PT, R23, UR4, PT ;  /* 0x0000000417007c0c */ /* 0x000fd6000bf26270 */
[CC--:B--2---:R-:W-:Y:S02]  /*12b00*/  @!P0 LEA R10, P2, R16.reuse, R14.reuse, 0x1 ;  /* 0x0000000e100a8211 */ /* 0x0c4fe400078408ff */
[C---:B------:R-:W-:Y:S02]  /*12b10*/  @!P1 LEA R14, P3, R23.reuse, R14, 0x1 ;  /* 0x0000000e170e9211 */ /* 0x040fe400078608ff */
[-C--:B-1----:R-:W-:Y:S02]  /*12b20*/  @!P0 LEA.HI.X R11, R16, R3.reuse, R17, 0x1, P2 ;  /* 0x00000003100b8211 */ /* 0x082fe400010f0c11 */
[----:B------:R-:W-:-:S03]  /*12b30*/  @!P1 LEA.HI.X R15, R23, R3, R22, 0x1, P3 ;  /* 0x00000003170f9211 */ /* 0x000fc600018f0c16 */
[----:B-----5:R3:W-:Y:S04]  /*12b40*/  @!P0 ST.E.128 desc[UR42][R10.64], R4 ;  /* 0x000000040a008985 */ /* 0x0207e8000c101d2a */
[----:B------:R3:W-:Y:S02]  /*12b50*/  @!P1 ST.E.128 desc[UR42][R14.64], R40 ;  /* 0x000000280e009985 */ /* 0x0007e4000c101d2a */
.L_x_7142:
[----:B------:R-:W-:Y:S05]  /*12b60*/  BSYNC B1 ;  /* 0x0000000000017941 */ /* 0x000fea0003800000 */
.L_x_7141:
[----:B------:R-:W-:-:S03]  /*12b70*/  UMOV UR4, 0xffffffff ;  /* 0xffffffff00047882 */ /* 0x000fc60000000000 */
[----:B------:R-:W-:Y:S05]  /*12b80*/  BRA.DIV UR4, `(.L_x_7143) ;  /* 0x000000a204847947 */ /* 0x000fea000b800000 */
[----:B-1----:R1:W4:Y:S04]  /*12b90*/  SHFL.IDX PT, R3, R2, 0x1, 0x181f ;  /* 0x00381f0002037f89 */ /* 0x00232800000e0000 */
[----:B--23--:R1:W2:Y:S02]  /*12ba0*/  SHFL.IDX PT, R14, R0, 0x1, 0x181f ;  /* 0x00381f00000e7f89 */ /* 0x00c2a400000e0000 */
.L_x_7364:
[----:B-----5:R-:W-:Y:S01]  /*12bb0*/  VIADD R5, R9, 0x20 ;  /* 0x0000002009057836 */ /* 0x020fe20000000000 */
[----:B------:R-:W-:Y:S04]  /*12bc0*/  BSSY B1, `(.L_x_7144) ;  /* 0x000000c000017945 */ /* 0x000fe80003800000 */
[----:B------:R-:W-:-:S13]  /*12bd0*/  ISETP.GE.AND P0, PT, R5, R8, PT ;  /* 0x000000080500720c */ /* 0x000fda0003f06270 */
[----:B------:R-:W-:Y:S05]  /*12be0*/  @P0 BRA `(.L_x_7145) ;  /* 0x0000000000240947 */ /* 0x000fea0003800000 */
[----:B------:R-:W-:Y:S02]  /*12bf0*/  ULDC UR4, c[0x0][0xac8] ;  /* 0x0002b20000047ab9 */ /* 0x000fe40000000800 */
[----:B------:R-:W-:Y:S02]  /*12c00*/  ISETP.GE.AND P2, PT, R16, UR4, PT ;  /* 0x0000000410007c0c */ /* 0x000fe4000bf46270 */
[----:B------:R-:W-:-:S11]  /*12c10*/  ISETP.GE.AND P3, PT, R23, UR4, PT ;  /* 0x0000000417007c0c */ /* 0x000fd6000bf66270 */
[CC--:B--2---:R-:W-:Y:S02]  /*12c20*/  @!P2 LEA R4, P0, R16.reuse, R14.reuse, 0x1 ;  /* 0x0000000e1004a211 */ /* 0x0c4fe400078008ff */
[C---:B------:R-:W-:Y:S02]  /*12c30*/  @!P3 LEA R14, P1, R23.reuse, R14, 0x1 ;  /* 0x0000000e170eb211 */ /* 0x040fe400078208ff */
[-C--:B----4-:R-:W-:Y:S02]  /*12c40*/  @!P2 LEA.HI.X R5, R16, R3.reuse, R17, 0x1, P0 ;  /* 0x000000031005a211 */ /* 0x090fe400000f0c11 */
[----:B------:R-:W-:-:S03]  /*12c50*/  @!P3 LEA.HI.X R15, R23, R3, R22, 0x1, P1 ;  /* 0x00000003170fb211 */ /* 0x000fc600008f0c16 */
[----:B------:R3:W-:Y:S04]  /*12c60*/  @!P2 ST.E.128 desc[UR42][R4.64], R24 ;  /* 0x000000180400a985 */ /* 0x0007e8000c101d2a */
[----:B------:R3:W-:Y:S02]  /*12c70*/  @!P3 ST.E.128 desc[UR42][R14.64], R44 ;  /* 0x0000002c0e00b985 */ /* 0x0007e4000c101d2a */
.L_x_7145:
[----:B------:R-:W-:Y:S05]  /*12c80*/  BSYNC B1 ;  /* 0x0000000000017941 */ /* 0x000fea0003800000 */
.L_x_7144:
[----:B------:R-:W-:-:S03]  /*12c90*/  UMOV UR4, 0xffffffff ;  /* 0xffffffff00047882 */ /* 0x000fc60000000000 */
[----:B------:R-:W-:Y:S05]  /*12ca0*/  BRA.DIV UR4, `(.L_x_7146) ;  /* 0x000000a204847947 */ /* 0x000fea000b800000 */
[----:B----4-:R4:W0:Y:S04]  /*12cb0*/  SHFL.IDX PT, R3, R2, 0x2, 0x181f ;  /* 0x00581f0002037f89 */ /* 0x01082800000e0000 */
[----:B--23--:R4:W2:Y:S02]  /*12cc0*/  SHFL.IDX PT, R14, R0, 0x2, 0x181f ;  /* 0x00581f00000e7f89 */ /* 0x00c8a400000e0000 */
.L_x_7368:
[----:B------:R-:W-:Y:S01]  /*12cd0*/  VIADD R5, R9, 0x40 ;  /* 0x0000004009057836 */ /* 0x000fe20000000000 */
        /* <DEDUP_REMOVED lines=8> */
[-C--:B0-----:R-:W-:Y:S02]  /*12d60*/  @!P2 LEA.HI.X R5, R16, R3.reuse, R17, 0x1, P0 ;  /* 0x000000031005a211 */ /* 0x081fe400000f0c11 */
[----:B------:R-:W-:-:S03]  /*12d70*/  @!P3 LEA.HI.X R15, R23, R3, R22, 0x1, P1 ;  /* 0x00000003170fb211 */ /* 0x000fc600008f0c16 */
[----:B------:R3:W-:Y:S04]  /*12d80*/  @!P2 ST.E.128 desc[UR42][R4.64], R32 ;  /* 0x000000200400a985 */ /* 0x0007e8000c101d2a */
[----:B------:R3:W-:Y:S02]  /*12d90*/  @!P3 ST.E.128 desc[UR42][R14.64], R48 ;  /* 0x000000300e00b985 */ /* 0x0007e4000c101d2a */
.L_x_7148:
[----:B------:R-:W-:Y:S05]  /*12da0*/  BSYNC B1 ;  /* 0x0000000000017941 */ /* 0x000fea0003800000 */
.L_x_7147:
[----:B------:R-:W-:-:S03]  /*12db0*/  UMOV UR4, 0xffffffff ;  /* 0xffffffff00047882 */ /* 0x000fc60000000000 */
[----:B------:R-:W-:Y:S05]  /*12dc0*/  BRA.DIV UR4, `(.L_x_7149) ;  /* 0x000000a204847947 */ /* 0x000fea000b800000 */
[----:B0-----:R0:W0:Y:S04]  /*12dd0*/  SHFL.IDX PT, R3, R2, 0x3, 0x181f ;  /* 0x00781f0002037f89 */ /* 0x00102800000e0000 */
[----:B--23--:R2:W3:Y:S02]  /*12de0*/  SHFL.IDX PT, R14, R0, 0x3, 0x181f ;  /* 0x00781f00000e7f89 */ /* 0x00c4e400000e0000 */
.L_x_7372:
[----:B------:R-:W-:-:S04]  /*12df0*/  IADD3 R5, R9, 0x60, RZ ;  /* 0x0000006009057810 */ /* 0x000fc80007ffe0ff */
[----:B------:R-:W-:-:S13]  /*12e00*/  ISETP.GE.AND P0, PT, R5, R8, PT ;  /* 0x000000080500720c */ /* 0x000fda0003f06270 */
[----:B------:R-:W-:Y:S05]  /*12e10*/  @P0 BRA `(.L_x_7150) ;  /* 0x0000001800640947 */ /* 0x000fea0003800000 */
[----:B------:R-:W-:Y:S02]  /*12e20*/  ULDC UR4, c[0x0][0xac8] ;  /* 0x0002b20000047ab9 */ /* 0x000fe40000000800 */
[----:B------:R-:W-:-:S13]  /*12e30*/  ISETP.GE.AND P1, PT, R16, UR4, PT ;  /* 0x0000000410007c0c */ /* 0x000fda000bf26270 */
[----:B---3--:R-:W-:-:S04]  /*12e40*/  @!P1 LEA R4, P0, R16, R14, 0x1 ;  /* 0x0000000e10049211 */ /* 0x008fc800078008ff */
[----:B0-----:R-:W-:Y:S02]  /*12e50*/  @!P1 LEA.HI.X R5, R16, R3, R17, 0x1, P0 ;  /* 0x0000000310059211 */ /* 0x001fe400000f0c11 */
[----:B------:R-:W-:-:S03]  /*12e60*/  ISETP.GE.AND P0, PT, R23, UR4, PT ;  /* 0x0000000417007c0c */ /* 0x000fc6000bf06270 */
[----:B------:R0:W-:Y:S10]  /*12e70*/  @!P1 ST.E.128 desc[UR42][R4.64], R36 ;  /* 0x0000002404009985 */ /* 0x0001f4000c101d2a */
[----:B------:R-:W-:Y:S05]  /*12e80*/  @P0 BRA `(.L_x_7150) ;  /* 0x0000001800480947 */ /* 0x000fea0003800000 */
[----:B------:R-:W-:-:S04]  /*12e90*/  LEA R14, P0, R23, R14, 0x1 ;  /* 0x0000000e170e7211 */ /* 0x000fc800078008ff */
[----:B------:R-:W-:-:S05]  /*12ea0*/  LEA.HI.X R15, R23, R3, R22, 0x1, P0 ;  /* 0x00000003170f7211 */ /* 0x000fca00000f0c16 */
[----:B------:R3:W-:Y:S01]  /*12eb0*/  ST.E.128 desc[UR42][R14.64], R52 ;  /* 0x000000340e007985 */ /* 0x0007e2000c101d2a */
[----:B------:R-:W-:Y:S05]  /*12ec0*/  BRA `(.L_x_7150) ;  /* 0x0000001800387947 */ /* 0x000fea0003800000 */
.L_x_7139:
[----:B------:R-:W1:Y:S01]  /*12ed0*/  @P1 LDC R4, c[0x0][0xbec] ;  /* 0x0002fb00ff041b82 */ /* 0x000e620000000800 */
[----:B------:R-:W-:Y:S01]  /*12ee0*/  ULDC.64 UR4, c[0x0][0xb08] ;  /* 0x0002c20000047ab9 */ /* 0x000fe20000000a00 */
[----:B0-----:R-:W-:Y:S01]  /*12ef0*/  SHF.R.S32.HI R0, RZ, 0x1f, R205 ;  /* 0x0000001fff007819 */ /* 0x001fe200000114cd */
[----:B------:R-:W-:Y:S01]  /*12f00*/  IMAD R11, R11, UR4, RZ ;  /* 0x000000040b0b7c24 */ /* 0x000fe2000f8e02ff */
[----:B------:R-:W-:Y:S01]  /*12f10*/  ULDC.64 UR6, c[0x0][0xb30] ;  /* 0x0002cc0000067ab9 */ /* 0x000fe20000000a00 */
[----:B------:R-:W-:Y:S01]  /*12f20*/  IMAD.WIDE.U32 R6, R10, UR4, RZ ;  /* 0x000000040a067c25 */ /* 0x000fe2000f8e00ff */
[----:B------:R-:W-:Y:S02]  /*12f30*/  IADD3 R37, R202, 0x28, RZ ;  /* 0x00000028ca257810 */ /* 0x000fe40007ffe0ff */
[----:B------:R-:W0:Y:S01]  /*12f40*/  @P1 LDC R13, c[0x0][0xbf0] ;  /* 0x0002fc00ff0d1b82 */ /* 0x000e220000000800 */
[----:B------:R-:W-:Y:S01]  /*12f50*/  IMAD R11, R10, UR5, R11 ;  /* 0x000000050a0b7c24 */ /* 0x000fe2000f8e020b */
[----:B------:R-:W-:Y:S01]  /*12f60*/  ULDC.64 UR4, c[0x0][0xb38] ;  /* 0x0002ce0000047ab9 */ /* 0x000fe20000000a00 */
[C---:B------:R-:W-:Y:S01]  /*12f70*/  VIADD R28, R202.reuse, 0x10 ;  /* 0x00000010ca1c7836 */ /* 0x040fe20000000000 */
[----:B------:R-:W-:Y:S01]  /*12f80*/  SHF.R.S32.HI R97, RZ, 0x1f, R210 ;  /* 0x0000001fff617819 */ /* 0x000fe200000114d2 */
[----:B------:R-:W-:Y:S01]  /*12f90*/  IMAD.IADD R7, R7, 0x1, R11 ;  /* 0x0000000107077824 */ /* 0x000fe200078e020b */
[----:B------:R-:W-:Y:S01]  /*12fa0*/  SHF.R.S32.HI R38, RZ, 0x1f, R37 ;  /* 0x0000001fff267819 */ /* 0x000fe20000011425 */
[----:B------:R-:W-:Y:S01]  /*12fb0*/  VIADD R33, R202, 0x18 ;  /* 0x00000018ca217836 */ /* 0x000fe20000000000 */
[----:B------:R-:W-:Y:S01]  /*12fc0*/  SHF.R.S32.HI R32, RZ, 0x1f, R28 ;  /* 0x0000001fff207819 */ /* 0x000fe2000001141c */
[----:B------:R-:W-:-:S03]  /*12fd0*/  IMAD.WIDE.U32 R6, R2, UR4, R6 ;  /* 0x0000000402067c25 */ /* 0x000fc6000f8e0006 */
[----:B------:R-:W-:Y:S01]  /*12fe0*/  SHF.R.S32.HI R34, RZ, 0x1f, R33 ;  /* 0x0000001fff227819 */ /* 0x000fe20000011421 */
[----:B------:R-:W-:Y:S01]  /*12ff0*/  IMAD R7, R2, UR5, R7 ;  /* 0x0000000502077c24 */ /* 0x000fe2000f8e0207 */
[----:B------:R-:W-:Y:S01]  /*13000*/  ULDC.64 UR4, c[0x0][0xb40] ;  /* 0x0002d00000047ab9 */ /* 0x000fe20000000a00 */
[----:B------:R-:W-:Y:S02]  /*13010*/  VIADD R39, R202, 0x30 ;  /* 0x00000030ca277836 */ /* 0x000fe40000000000 */
[----:B------:R-:W-:Y:S02]  /*13020*/  IMAD R0, R0, UR4, RZ ;  /* 0x0000000400007c24 */ /* 0x000fe4000f8e02ff */
[----:B-1----:R-:W-:Y:S01]  /*13030*/  @P1 IMAD.HI.U32 R4, R35, R4, RZ ;  /* 0x0000000423041227 */ /* 0x002fe200078e00ff */
[----:B------:R-:W-:-:S03]  /*13040*/  SHF.R.S32.HI R92, RZ, 0x1f, R39 ;  /* 0x0000001fff5c7819 */ /* 0x000fc60000011427 */
[----:B------:R-:W-:-:S04]  /*13050*/  IMAD.WIDE.U32 R2, R205, UR4, R6 ;  /* 0x00000004cd027c25 */ /* 0x000fc8000f8e0006 */
[----:B------:R-:W-:Y:S01]  /*13060*/  IMAD R11, R205, UR5, R0 ;  /* 0x00000005cd0b7c24 */ /* 0x000fe2000f8e0200 */
[----:B------:R-:W-:Y:S01]  /*13070*/  ULDC.64 UR4, c[0x0][0xb48] ;  /* 0x0002d20000047ab9 */ /* 0x000fe20000000a00 */
        /* <DEDUP_REMOVED lines=17> */
[----:B------:R-:W-:Y:S02]  /*13190*/  VIADD R4, R156, 0x28820 ;  /* 0x000288209c047836 */ /* 0x000fe40000000000 */
[C---:B------:R-:W-:Y:S02]  /*131a0*/  IMAD R7, R9.reuse, UR5, R0 ;  /* 0x0000000509077c24 */ /* 0x040fe4000f8e0200 */
[----:B------:R-:W-:Y:S01]  /*131b0*/  IMAD.WIDE.U32 R2, R9, UR4, R2 ;  /* 0x0000000409027c25 */ /* 0x000fe2000f8e0002 */
[----:B------:R-:W-:Y:S01]  /*131c0*/  ULDC.64 UR4, c[0x0][0xb00] ;  /* 0x0002c00000047ab9 */ /* 0x000fe20000000a00 */
[----:B------:R-:W-:-:S02]  /*131d0*/  PRMT R4, RZ, 0x654, R4 ;  /* 0x00000654ff047816 */ /* 0x000fc40000000004 */
[----:B------:R-:W-:Y:S01]  /*131e0*/  IMAD.IADD R3, R3, 0x1, R7 ;  /* 0x0000000103037824 */ /* 0x000fe200078e0207 */
[----:B------:R-:W-:Y:S01]  /*131f0*/  LEA R0, P0, R2, UR4, 0x2 ;  /* 0x0000000402007c11 */ /* 0x000fe2000f8010ff */
[----:B------:R0:W-:Y:S01]  /*13200*/  SYNCS.ARRIVE.TRANS64.RED.A1T0 RZ, [R4+URZ], RZ ;  /* 0x000000ff04ff79a7 */ /* 0x0001e2000810043f */
[C---:B------:R-:W-:Y:S01]  /*13210*/  VIADD R35, R202.reuse, 0x20 ;  /* 0x00000020ca237836 */ /* 0x040fe20000000000 */
[----:B------:R-:W-:Y:S01]  /*13220*/  UMOV UR4, 0xffffffff ;  /* 0xffffffff00047882 */ /* 0x000fe20000000000 */
[----:B------:R-:W-:Y:S01]  /*13230*/  VIADD R95, R202, 0x40 ;  /* 0x00000040ca5f7836 */ /* 0x000fe20000000000 */
[----:B------:R-:W-:Y:S02]  /*13240*/  LEA.HI.X R2, R2, UR5, R3, 0x2, P0 ;  /* 0x0000000502027c11 */ /* 0x000fe400080f1403 */
[----:B------:R-:W-:Y:S02]  /*13250*/  SHF.R.S32.HI R36, RZ, 0x1f, R35 ;  /* 0x0000001fff247819 */ /* 0x000fe40000011423 */
[----:B0-----:R-:W-:-:S02]  /*13260*/  IADD3 R4, R202, 0x8, RZ ;  /* 0x00000008ca047810 */ /* 0x001fc40007ffe0ff */
[----:B------:R-:W-:Y:S02]  /*13270*/  SHF.R.S32.HI R96, RZ, 0x1f, R95 ;  /* 0x0000001fff607819 */ /* 0x000fe4000001145f */
[----:B------:R-:W-:Y:S01]  /*13280*/  SHF.R.S32.HI R9, RZ, 0x1f, R4 ;  /* 0x0000001fff097819 */ /* 0x000fe20000011404 */
[----:B------:R-:W-:Y:S06]  /*13290*/  BRA.DIV UR4, `(.L_x_7151) ;  /* 0x0000009e04987947 */ /* 0x000fec000b800000 */
[----:B------:R0:W1:Y:S04]  /*132a0*/  SHFL.IDX PT, R3, R2, RZ, 0x1c1f ;  /* 0x001c1fff02037589 */ /* 0x00006800000e0000 */
[----:B------:R0:W2:Y:S02]  /*132b0*/  SHFL.IDX PT, R14, R0, RZ, 0x1c1f ;  /* 0x001c1fff000e7589 */ /* 0x0000a400000e0000 */
.L_x_7375:
[----:B------:R-:W-:Y:S01]  /*132c0*/  ISETP.GE.AND P0, PT, R25, R8, PT ;  /* 0x000000081900720c */ /* 0x000fe20003f06270 */
[----:B------:R-:W-:-:S12]  /*132d0*/  BSSY B1, `(.L_x_7152) ;  /* 0x0000043000017945 */ /* 0x000fd80003800000 */
[----:B------:R-:W-:Y:S05]  /*132e0*/  @P0 BRA `(.L_x_7153) ;  /* 0x0000000400040947 */ /* 0x000fea0003800000 */
[----:B------:R-:W-:Y:S02]  /*132f0*/  ULDC UR4, c[0x0][0xac8] ;  /* 0x0002b20000047ab9 */ /* 0x000fe40000000800 */
[----:B------:R-:W-:Y:S02]  /*13300*/  ISETP.GE.AND P0, PT, R202, UR4, PT ;  /* 0x00000004ca007c0c */ /* 0x000fe4000bf06270 */
[----:B------:R-:W-:Y:S02]  /*13310*/  ISETP.GE.AND P2, PT, R4, UR4, PT ;  /* 0x0000000404007c0c */ /* 0x000fe4000bf46270 */
[----:B------:R-:W-:Y:S02]  /*13320*/  ISETP.GE.AND P3, PT, R28, UR4, PT ;  /* 0x000000041c007c0c */ /* 0x000fe4000bf66270 */
[----:B------:R-:W-:-:S07]  /*13330*/  ISETP.GE.AND P1, PT, R33, UR4, PT ;  /* 0x0000000421007c0c */ /* 0x000fce000bf26270 */
[----:B-1----:R-:W-:Y:S02]  /*13340*/  @!P0 MOV R15, R3 ;  /* 0x00000003000f8202 */ /* 0x002fe40000000f00 */
[----:B--2---:R-:W-:Y:S01]  /*13350*/  @!P2 LEA R6, P4, R4, R14, 0x2 ;  /* 0x0000000e0406a211 */ /* 0x004fe200078810ff */
[----:B------:R-:W-:-:S03]  /*13360*/  @!P0 IMAD.WIDE R10, R202, 0x4, R14 ;  /* 0x00000004ca0a8825 */ /* 0x000fc600078e020e */
[-C--:B------:R-:W-:Y:S02]  /*13370*/  @!P2 LEA.HI.X R7, R4, R3.reuse, R9, 0x2, P4 ;  /* 0x000000030407a211 */ /* 0x080fe400020f1409 */
[CC--:B------:R-:W-:Y:S01]  /*13380*/  @!P3 LEA R12, P4, R28.reuse, R14.reuse, 0x2 ;  /* 0x0000000e1c0cb211 */ /* 0x0c0fe200078810ff */
[----:B------:R1:W-:Y:S01]  /*13390*/  @!P0 ST.E.64 desc[UR42][R10.64], R20 ;  /* 0x000000140a008985 */ /* 0x0003e2000c101b2a */
[----:B------:R-:W-:Y:S02]  /*133a0*/  ISETP.GE.AND P0, PT, R35, UR4, PT ;  /* 0x0000000423007c0c */ /* 0x000fe4000bf06270 */
[----:B------:R-:W-:Y:S01]  /*133b0*/  @!P1 LEA R24, P5, R33, R14, 0x2 ;  /* 0x0000000e21189211 */ /* 0x000fe200078a10ff */
[----:B------:R2:W-:Y:S01]  /*133c0*/  @!P2 ST.E.64 desc[UR42][R6.64], R40 ;  /* 0x000000280600a985 */ /* 0x0005e2000c101b2a */
[----:B------:R-:W-:Y:S02]  /*133d0*/  ISETP.GE.AND P2, PT, R37, UR4, PT ;  /* 0x0000000425007c0c */ /* 0x000fe4000bf46270 */
[----:B------:R-:W-:-:S02]  /*133e0*/  @!P3 LEA.HI.X R13, R28, R3, R32, 0x2, P4 ;  /* 0x000000031c0db211 */ /* 0x000fc400020f1420 */
[----:B------:R-:W-:Y:S02]  /*133f0*/  @!P1 LEA.HI.X R25, R33, R3, R34, 0x2, P5 ;  /* 0x0000000321199211 */ /* 0x000fe400028f1422 */
[----:B------:R-:W-:Y:S01]  /*13400*/  ISETP.GE.AND P4, PT, R39, UR4, PT ;  /* 0x0000000427007c0c */ /* 0x000fe2000bf86270 */
[----:B------:R3:W-:Y:S02]  /*13410*/  @!P3 ST.E.64 desc[UR42][R12.64], R42 ;  /* 0x0000002a0c00b985 */ /* 0x0007e4000c101b2a */
[-C--:B------:R-:W-:Y:S02]  /*13420*/  @!P0 LEA R26, P3, R35, R14.reuse, 0x2 ;  /* 0x0000000e231a8211 */ /* 0x080fe400078610ff */
[----:B------:R4:W-:Y:S01]  /*13430*/  @!P1 ST.E.64 desc[UR42][R24.64], R44 ;  /* 0x0000002c18009985 */ /* 0x0009e2000c101b2a */
[----:B------:R-:W-:Y:S02]  /*13440*/  ISETP.GE.AND P1, PT, R93, UR4, PT ;  /* 0x000000045d007c0c */ /* 0x000fe4000bf26270 */
[----:B-1----:R-:W-:-:S02]  /*13450*/  @!P2 LEA R10, P5, R37, R14, 0x2 ;  /* 0x0000000e250aa211 */ /* 0x002fc400078a10ff */
[-C--:B------:R-:W-:Y:S02]  /*13460*/  @!P0 LEA.HI.X R27, R35, R3.reuse, R36, 0x2, P3 ;  /* 0x00000003231b8211 */ /* 0x080fe400018f1424 */
[----:B------:R-:W-:Y:S02]  /*13470*/  @!P2 LEA.HI.X R11, R37, R3, R38, 0x2, P5 ;  /* 0x00000003250ba211 */ /* 0x000fe400028f1426 */
[----:B------:R-:W-:Y:S01]  /*13480*/  ISETP.GE.AND P3, PT, R95, UR4, PT ;  /* 0x000000045f007c0c */ /* 0x000fe2000bf66270 */
[----:B------:R-:W-:Y:S01]  /*13490*/  @!P0 ST.E.64 desc[UR42][R26.64], R46 ;  /* 0x0000002e1a008985 */ /* 0x000fe2000c101b2a */
        /* <DEDUP_REMOVED lines=8> */
[----:B------:R-:W-:-:S03]  /*13520*/  @!P3 LEA R20, P5, R95, R14, 0x2 ;  /* 0x0000000e5f14b211 */ /* 0x000fc600078a10ff */
[----:B------:R3:W-:Y:S01]  /*13530*/  @!P1 ST.E.64 desc[UR42][R12.64], R52 ;  /* 0x000000340c009985 */ /* 0x0007e2000c101b2a */
[----:B------:R-:W-:Y:S02]  /*13540*/  ISETP.GE.AND P1, PT, R215, UR4, PT ;  /* 0x00000004d7007c0c */ /* 0x000fe4000bf26270 */
[-C--:B------:R-:W-:Y:S02]  /*13550*/  @!P3 LEA.HI.X R21, R95, R3.reuse, R96, 0x2, P5 ;  /* 0x000000035f15b211 */ /* 0x080fe400028f1460 */
[-C--:B----4-:R-:W-:Y:S02]  /*13560*/  @!P2 LEA R24, P4, R210, R14.reuse, 0x2 ;  /* 0x0000000ed218a211 */ /* 0x090fe400078810ff */
[----:B-1----:R-:W-:Y:S01]  /*13570*/  @!P0 LEA R10, P5, R216, R14, 0x2 ;  /* 0x0000000ed80a8211 */ /* 0x002fe200078a10ff */
        /* <DEDUP_REMOVED lines=11> */
[----:B---3--:R-:W-:-:S03]  /*13630*/  @!P3 LEA R12, P5, R214, R14, 0x2 ;  /* 0x0000000ed60cb211 */ /* 0x008fc600078a10ff */
[----:B------:R2:W-:Y:S01]  /*13640*/  @!P1 ST.E.64 desc[UR42][R6.64], R60 ;  /* 0x0000003c06009985 */ /* 0x0005e2000c101b2a */
[CC--:B-1----:R-:W-:Y:S02]  /*13650*/  @!P4 LEA R20, P1, R213.reuse, R14.reuse, 0x2 ;  /* 0x0000000ed514c211 */ /* 0x0c2fe400078210ff */
[-C--:B------:R-:W-:Y:S02]  /*13660*/  @!P3 LEA.HI.X R13, R214, R3.reuse, R224, 0x2, P5 ;  /* 0x00000003d60db211 */ /* 0x080fe400028f14e0 */
[CC--:B----4-:R-:W-:Y:S02]  /*13670*/  @!P2 LEA R24, P5, R212.reuse, R14.reuse, 0x2 ;  /* 0x0000000ed418a211 */ /* 0x0d0fe400078a10ff */
        /* <DEDUP_REMOVED lines=8> */
.L_x_7153:
[----:B------:R-:W-:Y:S05]  /*13700*/  BSYNC B1 ;  /* 0x0000000000017941 */ /* 0x000fea0003800000 */
.L_x_7152:
[----:B------:R-:W-:-:S03]  /*13710*/  UMOV UR4, 0xffffffff ;  /* 0xffffffff00047882 */ /* 0x000fc60000000000 */
[----:B------:R-:W-:Y:S05]  /*13720*/  BRA.DIV UR4, `(.L_x_7154) ;  /* 0x0000009a04a87947 */ /* 0x000fea000b800000 */
[----:B-1----:R1:W3:Y:S04]  /*13730*/  SHFL.IDX PT, R3, R2, 0x1, 0x1c1f ;  /* 0x003c1f0002037f89 */ /* 0x0022e800000e0000 */
[----:B--2---:R1:W2:Y:S02]  /*13740*/  SHFL.IDX PT, R14, R0, 0x1, 0x1c1f ;  /* 0x003c1f00000e7f89 */ /* 0x0042a400000e0000 */
.L_x_7379:
[----:B------:R-:W-:-:S13]  /*13750*/  ISETP.GE.AND P0, PT, R5, R8, PT ;  /* 0x000000080500720c */ /* 0x000fda0003f06270 */
[----:B------:R-:W-:Y:S05]  /*13760*/  @P0 BRA `(.L_x_7150) ;  /* 0x0000001000100947 */ /* 0x000fea0003800000 */
[----:B------:R-:W-:Y:S02]  /*13770*/  ULDC UR4, c[0x0][0xac8] ;  /* 0x0002b20000047ab9 */ /* 0x000fe40000000800 */
[----:B------:R-:W-:Y:S02]  /*13780*/  ISETP.GE.AND P3, PT, R4, UR4, PT ;  /* 0x0000000404007c0c */ /* 0x000fe4000bf66270 */
[----:B------:R-:W-:Y:S02]  /*13790*/  ISETP.GE.AND P1, PT, R202, UR4, PT ;  /* 0x00000004ca007c0c */ /* 0x000fe4000bf26270 */
[----:B------:R-:W-:Y:S02]  /*137a0*/  ISETP.GE.AND P4, PT, R28, UR4, PT ;  /* 0x000000041c007c0c */ /* 0x000fe4000bf86270 */
[----:B------:R-:W-:-:S07]  /*137b0*/  ISETP.GE.AND P2, PT, R33, UR4, PT ;  /* 0x0000000421007c0c */ /* 0x000fce000bf46270 */
[CC--:B--2---:R-:W-:Y:S02]  /*137c0*/  @!P3 LEA R6, P0, R4.reuse, R14.reuse, 0x2 ;  /* 0x0000000e0406b211 */ /* 0x0c4fe400078010ff */
[----:B01----:R-:W-:Y:S02]  /*137d0*/  @!P1 IMAD.MOV.U32 R2, RZ, RZ, R14 ;  /* 0x000000ffff029224 */ /* 0x003fe400078e000e */
[----:B---3--:R-:W-:Y:S02]  /*137e0*/  @!P3 LEA.HI.X R7, R4, R3, R9, 0x2, P0 ;  /* 0x000000030407b211 */ /* 0x008fe400000f1409 */
[----:B------:R-:W-:Y:S01]  /*137f0*/  @!P1 IMAD.WIDE R4, R202, 0x4, R2 ;  /* 0x00000004ca049825 */ /* 0x000fe200078e0202 */
[----:B------:R-:W-:Y:S02]  /*13800*/  ISETP.GE.AND P0, PT, R35, UR4, PT ;  /* 0x0000000423007c0c */ /* 0x000fe4000bf06270 */
[----:B------:R-:W-:Y:S02]  /*13810*/  @!P4 LEA R8, P5, R28, R14, 0x2 ;  /* 0x0000000e1c08c211 */ /* 0x000fe400078a10ff */
[----:B------:R0:W-:Y:S01]  /*13820*/  @!P1 ST.E.64 desc[UR42][R4.64], R70 ;  /* 0x0000004604009985 */ /* 0x0001e2000c101b2a */
[----:B------:R-:W-:-:S02]  /*13830*/  ISETP.GE.AND P1, PT, R37, UR4, PT ;  /* 0x0000000425007c0c */ /* 0x000fc4000bf26270 */
[-C--:B------:R-:W-:Y:S01]  /*13840*/  @!P4 LEA.HI.X R9, R28, R3.reuse, R32, 0x2, P5 ;  /* 0x000000031c09c211 */ /* 0x080fe200028f1420 */
[----:B------:R1:W-:Y:S01]  /*13850*/  @!P3 ST.E.64 desc[UR42][R6.64], R72 ;  /* 0x000000480600b985 */ /* 0x0003e2000c101b2a */
[-C--:B------:R-:W-:Y:S02]  /*13860*/  @!P2 LEA R10, P5, R33, R14.reuse, 0x2 ;  /* 0x0000000e210aa211 */ /* 0x080fe400078a10ff */
[----:B------:R-:W-:Y:S01]  /*13870*/  ISETP.GE.AND P3, PT, R93, UR4, PT ;  /* 0x000000045d007c0c */ /* 0x000fe2000bf66270 */
[----:B------:R2:W-:Y:S01]  /*13880*/  @!P4 ST.E.64 desc[UR42][R8.64], R74 ;  /* 0x0000004a0800c985 */ /* 0x0005e2000c101b2a */
[-C--:B------:R-:W-:Y:S02]  /*13890*/  @!P2 LEA.HI.X R11, R33, R3.reuse, R34, 0x2, P5 ;  /* 0x00000003210ba211 */ /* 0x080fe400028f1422 */
[----:B------:R-:W-:Y:S02]  /*138a0*/  @!P0 LEA R12, P5, R35, R14, 0x2 ;  /* 0x0000000e230c8211 */ /* 0x000fe400078a10ff */
[----:B------:R-:W-:Y:S01]  /*138b0*/  ISETP.GE.AND P4, PT, R39, UR4, PT ;  /* 0x0000000427007c0c */ /* 0x000fe2000bf86270 */
[----:B------:R3:W-:Y:S01]  /*138c0*/  @!P2 ST.E.64 desc[UR42][R10.64], R76 ;  /* 0x0000004c0a00a985 */ /* 0x0007e2000c101b2a */
[----:B------:R-:W-:-:S02]  /*138d0*/  @!P0 LEA.HI.X R13, R35, R3, R36, 0x2, P5 ;  /* 0x00000003230d8211 */ /* 0x000fc400028f1424 */
[----:B------:R-:W-:Y:S02]  /*138e0*/  @!P1 LEA R20, P5, R37, R14, 0x2 ;  /* 0x0000000e25149211 */ /* 0x000fe400078a10ff */
[----:B------:R-:W-:Y:S01]  /*138f0*/  ISETP.GE.AND P2, PT, R95, UR4, PT ;  /* 0x000000045f007c0c */ /* 0x000fe2000bf46270 */
[----:B------:R4:W-:Y:S01]  /*13900*/  @!P0 ST.E.64 desc[UR42][R12.64], R78 ;  /* 0x0000004e0c008985 */ /* 0x0009e2000c101b2a */
[----:B------:R-:W-:Y:S02]  /*13910*/  @!P1 LEA.HI.X R21, R37, R3, R38, 0x2, P5 ;  /* 0x0000000325159211 */ /* 0x000fe400028f1426 */
[----:B------:R-:W-:-:S03]  /*13920*/  ISETP.GE.AND P0, PT, R210, UR4, PT ;  /* 0x00000004d2007c0c */ /* 0x000fc6000bf06270 */
[----:B------:R-:W-:Y:S01]  /*13930*/  @!P1 ST.E.64 desc[UR42][R20.64], R80 ;  /* 0x0000005014009985 */ /* 0x000fe2000c101b2a */
[-C--:B0-----:R-:W-:Y:S02]  /*13940*/  @!P4 LEA R4, P5, R39, R14.reuse, 0x2 ;  /* 0x0000000e2704c211 */ /* 0x081fe400078a10ff */
[-C--:B-1----:R-:W-:Y:S02]  /*13950*/  @!P3 LEA R6, P1, R93, R14.reuse, 0x2 ;  /* 0x0000000e5d06b211 */ /* 0x082fe400078210ff */
[-C--:B------:R-:W-:Y:S02]  /*13960*/  @!P4 LEA.HI.X R5, R39, R3.reuse, R92, 0x2, P5 ;  /* 0x000000032705c211 */ /* 0x080fe400028f145c */
[----:B------:R-:W-:Y:S02]  /*13970*/  @!P3 LEA.HI.X R7, R93, R3, R94, 0x2, P1 ;  /* 0x000000035d07b211 */ /* 0x000fe400008f145e */
[----:B------:R-:W-:Y:S01]  /*13980*/  ISETP.GE.AND P1, PT, R216, UR4, PT ;  /* 0x00000004d8007c0c */ /* 0x000fe2000bf26270 */
[----:B------:R0:W-:Y:S01]  /*13990*/  @!P4 ST.E.64 desc[UR42][R4.64], R82 ;  /* 0x000000520400c985 */ /* 0x0001e2000c101b2a */
[----:B--2---:R-:W-:-:S02]  /*139a0*/  @!P2 LEA R8, P5, R95, R14, 0x2 ;  /* 0x0000000e5f08a211 */ /* 0x004fc400078a10ff */
[CC--:B---3--:R-:W-:Y:S01]  /*139b0*/  @!P0 LEA R10, P4, R210.reuse, R14.reuse, 0x2 ;  /* 0x0000000ed20a8211 */ /* 0x0c8fe200078810ff */
[----:B------:R1:W-:Y:S01]  /*139c0*/  @!P3 ST.E.64 desc[UR42][R6.64], R84 ;  /* 0x000000540600b985 */ /* 0x0003e2000c101b2a */
[-C--:B------:R-:W-:Y:S02]  /*139d0*/  @!P2 LEA.HI.X R9, R95, R3.reuse, R96, 0x2, P5 ;  /* 0x000000035f09a211 */ /* 0x080fe400028f1460 */
[----:B------:R-:W-:Y:S02]  /*139e0*/  ISETP.GE.AND P3, PT, R215, UR4, PT ;  /* 0x00000004d7007c0c */ /* 0x000fe4000bf66270 */
[----:B------:R-:W-:Y:S01]  /*139f0*/  @!P0 LEA.HI.X R11, R210, R3, R97, 0x2, P4 ;  /* 0x00000003d20b8211 */ /* 0x000fe200020f1461 */
[----:B------:R2:W-:Y:S01]  /*13a00*/  @!P2 ST.E.64 desc[UR42][R8.64], R86 ;  /* 0x000000560800a985 */ /* 0x0005e2000c101b2a */
[----:B------:R-:W-:Y:S02]  /*13a10*/  ISETP.GE.AND P4, PT, R214, UR4, PT ;  /* 0x00000004d6007c0c */ /* 0x000fe4000bf86270 */
[----:B----4-:R-:W-:Y:S01]  /*13a20*/  @!P1 LEA R12, P5, R216, R14, 0x2 ;  /* 0x0000000ed80c9211 */ /* 0x010fe200078a10ff */
[----:B------:R3:W-:Y:S01]  /*13a30*/  @!P0 ST.E.64 desc[UR42][R10.64], R88 ;  /* 0x000000580a008985 */ /* 0x0007e2000c101b2a */
[----:B------:R-:W-:-:S02]  /*13a40*/  ISETP.GE.AND P2, PT, R213, UR4, PT ;  /* 0x00000004d5007c0c */ /* 0x000fc4000bf46270 */
[----:B------:R-:W-:Y:S02]  /*13a50*/  ISETP.GE.AND P0, PT, R212, UR4, PT ;  /* 0x00000004d4007c0c */ /* 0x000fe4000bf06270 */
[----:B------:R-:W-:Y:S02]  /*13a60*/  @!P1 LEA.HI.X R13, R216, R3, R226, 0x2, P5 ;  /* 0x00000003d80d9211 */ /* 0x000fe400028f14e2 */
[----:B0-----:R-:W-:-:S03]  /*13a70*/  @!P3 LEA R4, P5, R215, R14, 0x2 ;  /* 0x0000000ed704b211 */ /* 0x001fc600078a10ff */
[----:B------:R3:W-:Y:S01]  /*13a80*/  @!P1 ST.E.64 desc[UR42][R12.64], R90 ;  /* 0x0000005a0c009985 */ /* 0x0007e2000c101b2a */
[CC--:B-1----:R-:W-:Y:S02]  /*13a90*/  @!P4 LEA R6, P1, R214.reuse, R14.reuse, 0x2 ;  /* 0x0000000ed606c211 */ /* 0x0c2fe400078210ff */
        /* <DEDUP_REMOVED lines=9> */
[----:B------:R3:W-:Y:S01]  /*13b30*/  @!P0 ST.E.64 desc[UR42][R20.64], R104 ;  /* 0x0000006814008985 */ /* 0x0007e2000c101b2a */
[----:B------:R-:W-:-:S13]  /*13b40*/  ISETP.GE.AND P0, PT, R211, UR4, PT ;  /* 0x00000004d3007c0c */ /* 0x000fda000bf06270 */
[----:B---3--:R-:W-:Y:S05]  /*13b50*/  @P0 BRA `(.L_x_7150) ;  /* 0x0000000c00140947 */ /* 0x008fea0003800000 */
[----:B------:R-:W-:-:S04]  /*13b60*/  LEA R14, P0, R211, R14, 0x2 ;  /* 0x0000000ed30e7211 */ /* 0x000fc800078010ff */
[----:B------:R-:W-:-:S05]  /*13b70*/  LEA.HI.X R15, R211, R3, R221, 0x2, P0 ;  /* 0x00000003d30f7211 */ /* 0x000fca00000f14dd */
[----:B------:R0:W-:Y:S01]  /*13b80*/  ST.E.64 desc[UR42][R14.64], R150 ;  /* 0x000000960e007985 */ /* 0x0001e2000c101b2a */
[----:B------:R-:W-:Y:S05]  /*13b90*/  BRA `(.L_x_7150) ;  /* 0x0000000c00047947 */ /* 0x000fea0003800000 */
.L_x_7137:
[----:B------:R-:W-:Y:S01]  /*13ba0*/  ULDC.64 UR6, c[0x0][0xc08] ;  /* 0x0003020000067ab9 */ /* 0x000fe20000000a00 */
[----:B------:R-:W-:Y:S01]  /*13bb0*/  ULDC.64 UR4, c[0x0][0xc00] ;  /* 0x0003000000047ab9 */ /* 0x000fe20000000a00 */
[----:B------:R-:W-:Y:S01]  /*13bc0*/  ISETP.NE.U32.AND P1, PT, RZ, UR6, PT ;  /* 0x00000006ff007c0c */ /* 0x000fe2000bf25070 */
[----:B------:R-:W-:Y:S01]  /*13bd0*/  IMAD.MOV.U32 R3, RZ, RZ, RZ ;  /* 0x000000ffff037224 */ /* 0x000fe200078e00ff */
[----:B------:R-:W-:Y:S02]  /*13be0*/  ISETP.NE.U32.AND P0, PT, RZ, UR4, PT ;  /* 0x00000004ff007c0c */ /* 0x000fe4000bf05070 */
[----:B------:R-:W-:Y:S02]  /*13bf0*/  ISETP.NE.AND.EX P1, PT, RZ, UR7, PT, P1 ;  /* 0x00000007ff007c0c */ /* 0x000fe4000bf25310 */
[----:B------:R-:W-:Y:S02]  /*13c00*/  IADD3 R4, P2, R206, UR4, RZ ;  /* 0x00000004ce047c10 */ /* 0x000fe4000ff5e0ff */
[----:B------:R-:W-:-:S02]  /*13c10*/  ISETP.NE.AND.EX P0, PT, RZ, UR5, PT, P0 ;  /* 0x00000005ff007c0c */ /* 0x000fc4000bf05300 */
[----:B------:R-:W-:Y:S01]  /*13c20*/  IADD3.X R5, R207, UR5, RZ, P2, !PT ;  /* 0x00000005cf057c10 */ /* 0x000fe200097fe4ff */
[----:B------:R-:W-:Y:S02]  /*13c30*/  ULDC UR4, c[0x0][0xa88] ;  /* 0x0002a20000047ab9 */ /* 0x000fe40000000800 */
[----:B------:R-:W-:-:S04]  /*13c40*/  IMAD.U32 R20, RZ, RZ, UR4 ;  /* 0x00000004ff147e24 */ /* 0x000fc8000f8e00ff */
[----:B------:R-:W-:-:S04]  /*13c50*/  @P1 IADD3 R206, P2, R206, UR6, RZ ;  /* 0x00000006cece1c10 */ /* 0x000fc8000ff5e0ff */
[----:B------:R-:W-:Y:S01]  /*13c60*/  @P1 IADD3.X R207, R207, UR7, RZ, P2, !PT ;  /* 0x00000007cfcf1c10 */ /* 0x000fe200097fe4ff */
[----:B------:R3:W5:Y:S04]  /*13c70*/  @P0 LDG.E R3, desc[UR42][R4.64] ;  /* 0x0000002a04030981 */ /* 0x000768000c1e1900 */
[----:B------:R3:W5:Y:S01]  /*13c80*/  @P1 LDG.E R20, desc[UR42][R206.64] ;  /* 0x0000002ace141981 */ /* 0x000762000c1e1900 */
[----:B------:R-:W-:Y:S01]  /*13c90*/  ISETP.NE.AND P2, PT, R204, RZ, PT ;  /* 0x000000ffcc00720c */ /* 0x000fe20003f45270 */
[----:B------:R-:W4:-:S12]  /*13ca0*/  S2R R0, SR_TID.X ;  /* 0x0000000000007919 */ /* 0x000f180000002100 */
[----:B------:R-:W2:Y:S01]  /*13cb0*/  @!P2 LDC R204, c[0x0][0xad4] ;  /* 0x0002b500ffccab82 */ /* 0x000ea20000000800 */
[----:B----4-:R-:W-:Y:S02]  /*13cc0*/  IADD3 R0, R0, -0x80, RZ ;  /* 0xffffff8000007810 */ /* 0x010fe40007ffe0ff */
[----:B--2---:R-:W-:Y:S02]  /*13cd0*/  ISETP.GT.AND P2, PT, R204, 0x1, PT ;  /* 0x00000001cc00780c */ /* 0x004fe40003f44270 */
[----:B------:R-:W-:Y:S01]  /*13ce0*/  ISETP.GT.AND P3, PT, R0, 0x7f, PT ;  /* 0x0000007f0000780c */ /* 0x000fe20003f64270 */
[----:B---3--:R-:W-:-:S12]  /*13cf0*/  @P1 BRA `(.L_x_7155) ;  /* 0x0000000000101947 */ /* 0x008fd80003800000 */
[----:B------:R-:W-:Y:S05]  /*13d00*/  @!P0 BRA `(.L_x_7155) ;  /* 0x00000000000c8947 */ /* 0x000fea0003800000 */
[----:B------:R-:W2:Y:S04]  /*13d10*/  LDG.E R7, desc[UR42][R4.64] ;  /* 0x0000002a04077981 */ /* 0x000ea8000c1e1900 */
[----:B-----5:R-:W2:Y:S02]  /*13d20*/  LDG.E R20, desc[UR42][R4.64+0x4] ;  /* 0x0000042a04147981 */ /* 0x020ea4000c1e1900 */
[----:B--2---:R-:W-:-:S07]  /*13d30*/  IMAD.IADD R20, R20, 0x1, -R7 ;  /* 0x0000000114147824 */ /* 0x004fce00078e0a07 */
.L_x_7155:
[----:B------:R-:W-:Y:S01]  /*13d40*/  BSSY B1, `(.L_x_7156) ;  /* 0x0000037000017945 */ /* 0x000fe20003800000 */
[----:B------:R-:W-:Y:S02]  /*13d50*/  SEL R205, R205, RZ, !P0 ;  /* 0x000000ffcdcd7207 */ /* 0x000fe40004000000 */
[----:B------:R-:W-:Y:S02]  /*13d60*/  SEL R217, R217, RZ, !P0 ;  /* 0x000000ffd9d97207 */ /* 0x000fe40004000000 */
[----:B-----5:R-:W-:Y:S01]  /*13d70*/  SHF.R.S32.HI R24, RZ, 0x1f, R3 ;  /* 0x0000001fff187819 */ /* 0x020fe20000011403 */
[----:B------:R-:W-:Y:S06]  /*13d80*/  @P3 BRA `(.L_x_7157) ;  /* 0x0000000000c83947 */ /* 0x000fec0003800000 */
[----:B------:R-:W2:Y:S01]  /*13d90*/  S2R R5, SR_TID.X ;  /* 0x0000000000057919 */ /* 0x000ea20000002100 */
[----:B------:R-:W3:Y:S02]  /*13da0*/  LDC R33, c[0x0][0xbe8] ;  /* 0x0002fa00ff217b82 */ /* 0x000ee40000000800 */
[----:B---3--:R-:W-:Y:S02]  /*13db0*/  IMAD R4, R20, R33, RZ ;  /* 0x0000002114047224 */ /* 0x008fe400078e02ff */
[----:B--2---:R-:W-:-:S04]  /*13dc0*/  IMAD R0, R208, 0x80, R5 ;  /* 0x00000080d0007824 */ /* 0x004fc800078e0205 */
[----:B------:R-:W-:-:S05]  /*13dd0*/  VIADD R25, R0, 0xffffff80 ;  /* 0xffffff8000197836 */ /* 0x000fca0000000000 */
[----:B------:R-:W-:-:S13]  /*13de0*/  ISETP.GE.AND P0, PT, R25, R4, PT ;  /* 0x000000041900720c */ /* 0x000fda0003f06270 */
[----:B------:R-:W-:Y:S05]  /*13df0*/  @P0 BRA `(.L_x_7157) ;  /* 0x0000000000ac0947 */ /* 0x000fea0003800000 */
[----:B------:R-:W-:Y:S01]  /*13e00*/  ISETP.GT.AND P0, PT, R204, 0x1, PT ;  /* 0x00000001cc00780c */ /* 0x000fe20003f04270 */
[----:B------:R-:W2:Y:S01]  /*13e10*/  LDC.64 R26, c[0x0][0xba8] ;  /* 0x0002ea00ff1a7b82 */ /* 0x000ea20000000a00 */
[----:B------:R-:W-:Y:S01]  /*13e20*/  MOV R14, 0x9b8 ;  /* 0x000009b8000e7802 */ /* 0x000fe20000000f00 */
[----:B------:R-:W-:Y:S01]  /*13e30*/  IMAD.MOV.U32 R15, RZ, RZ, R25 ;  /* 0x000000ffff0f7224 */ /* 0x000fe200078e0019 */
[----:B------:R-:W-:Y:S02]  /*13e40*/  ISETP.NE.AND P1, PT, R33, 0x1, PT ;  /* 0x000000012100780c */ /* 0x000fe40003f25270 */
[----:B------:R-:W-:Y:S02]  /*13e50*/  SEL R14, R14, 0x978, P0 ;  /* 0x000009780e0e7807 */ /* 0x000fe40000000000 */
[----:B------:R-:W-:Y:S02]  /*13e60*/  SEL R209, R209, RZ, P0 ;  /* 0x000000ffd1d17207 */ /* 0x000fe40000000000 */
[----:B------:R-:W3:Y:S08]  /*13e70*/  LDC.64 R6, c[0x0][R14+0x220] ;  /* 0x000088000e067b82 */ /* 0x000ef00000000a00 */
[----:B------:R-:W4:Y:S08]  /*13e80*/  LDC.64 R4, c[0x0][R14+0x218] ;  /* 0x000086000e047b82 */ /* 0x000f300000000a00 */
[----:B------:R-:W5:Y:S08]  /*13e90*/  LDC.64 R8, c[0x0][R14+0x228] ;  /* 0x00008a000e087b82 */ /* 0x000f700000000a00 */
[----:B------:R-:W0:Y:S08]  /*13ea0*/  LDC.64 R10, c[0x0][R14+0x210] ;  /* 0x000084000e0a7b82 */ /* 0x000e300000000a00 */
[----:B------:R-:W1:Y:S08]  /*13eb0*/  @P1 LDC R0, c[0x0][0xbec] ;  /* 0x0002fb00ff001b82 */ /* 0x000e700000000800 */
[----:B------:R-:W5:Y:S01]  /*13ec0*/  @P1 LDC R35, c[0x0][0xbf0] ;  /* 0x0002fc00ff231b82 */ /* 0x000f620000000800 */
[----:B---3--:R-:W-:-:S07]  /*13ed0*/  IMAD R7, R7, R205, RZ ;  /* 0x000000cd07077224 */ /* 0x008fce00078e02ff */
[----:B--2---:R-:W2:Y:S01]  /*13ee0*/  @!P0 LDC R26, c[0x0][0xb50] ;  /* 0x0002d400ff1a8b82 */ /* 0x004ea20000000800 */
[----:B------:R-:W-:-:S04]  /*13ef0*/  IMAD.WIDE.U32 R12, R6, R205, RZ ;  /* 0x000000cd060c7225 */ /* 0x000fc800078e00ff */
[----:B------:R-:W-:Y:S02]  /*13f00*/  IMAD R7, R6, R217, R7 ;  /* 0x000000d906077224 */ /* 0x000fe400078e0207 */
[----:B-1----:R-:W-:Y:S01]  /*13f10*/  @P1 IMAD.HI.U32 R0, R25, R0, RZ ;  /* 0x0000000019001227 */ /* 0x002fe200078e00ff */
[----:B------:R-:W1:Y:S03]  /*13f20*/  @!P0 LDC R27, c[0x0][0xb54] ;  /* 0x0002d500ff1b8b82 */ /* 0x000e660000000800 */
[-C--:B----4-:R-:W-:Y:S02]  /*13f30*/  IMAD R21, R5, R2.reuse, RZ ;  /* 0x0000000205157224 */ /* 0x090fe400078e02ff */
[----:B------:R-:W-:Y:S01]  /*13f40*/  IMAD.WIDE.U32 R4, R4, R2, RZ ;  /* 0x0000000204047225 */ /* 0x000fe200078e00ff */
[----:B-----5:R-:W-:-:S03]  /*13f50*/  @P1 SHF.R.U32.HI R15, RZ, R35, R0 ;  /* 0x00000023ff0f1219 */ /* 0x020fc60000011600 */
[----:B------:R-:W-:Y:S01]  /*13f60*/  IMAD.IADD R21, R5, 0x1, R21 ;  /* 0x0000000105157824 */ /* 0x000fe200078e0215 */
[----:B------:R-:W-:Y:S01]  /*13f70*/  IADD3 R0, P1, P3, R12, R4, R3 ;  /* 0x000000040c007210 */ /* 0x000fe20007b3e003 */
[----:B------:R-:W-:Y:S01]  /*13f80*/  IMAD.WIDE.U32 R4, R8, R209, RZ ;  /* 0x000000d108047225 */ /* 0x000fe200078e00ff */
[----:B------:R-:W-:-:S03]  /*13f90*/  IADD3 R12, R13, R7, RZ ;  /* 0x000000070d0c7210 */ /* 0x000fc60007ffe0ff */
[----:B------:R-:W-:Y:S02]  /*13fa0*/  IMAD.MOV R6, RZ, RZ, -R15 ;  /* 0x000000ffff067224 */ /* 0x000fe400078e0a0f */
[----:B------:R-:W-:Y:S02]  /*13fb0*/  IMAD R9, R9, R209, RZ ;  /* 0x000000d109097224 */ /* 0x000fe400078e02ff */
[----:B------:R-:W-:Y:S01]  /*13fc0*/  IMAD R7, R33, R6, R25 ;  /* 0x0000000621077224 */ /* 0x000fe200078e0219 */
[----:B------:R-:W-:Y:S01]  /*13fd0*/  IADD3.X R6, R12, R21, R24, P1, P3 ;  /* 0x000000150c067210 */ /* 0x000fe20000fe6418 */
[----:B------:R-:W-:Y:S01]  /*13fe0*/  IMAD.IADD R9, R5, 0x1, R9 ;  /* 0x0000000105097824 */ /* 0x000fe200078e0209 */
[----:B------:R-:W-:Y:S01]  /*13ff0*/  IADD3 R4, P0, P1, R15, R0, R4 ;  /* 0x000000000f047210 */ /* 0x000fe2000791e004 */
[----:B0-----:R-:W-:Y:S01]  /*14000*/  IMAD R0, R11, R7, RZ ;  /* 0x000000070b007224 */ /* 0x001fe200078e02ff */
[----:B------:R-:W-:-:S04]  /*14010*/  SHF.R.S32.HI R15, RZ, 0x1f, R15 ;  /* 0x0000001fff0f7819 */ /* 0x000fc8000001140f */
[----:B------:R-:W-:Y:S02]  /*14020*/  IADD3.X R5, R15, R6, R9, P0, P1 ;  /* 0x000000060f057210 */ /* 0x000fe400007e2409 */
[----:B------:R-:W-:Y:S01]  /*14030*/  SHF.R.S32.HI R9, RZ, 0x1f, R7 ;  /* 0x0000001fff097819 */ /* 0x000fe20000011407 */
[----:B------:R-:W-:-:S04]  /*14040*/  IMAD.WIDE.U32 R4, R10, R7, R4 ;  /* 0x000000070a047225 */ /* 0x000fc800078e0004 */
[----:B------:R-:W-:Y:S01]  /*14050*/  IMAD R9, R10, R9, R0 ;  /* 0x000000090a097224 */ /* 0x000fe200078e0200 */
[----:B--2---:R-:W-:-:S03]  /*14060*/  LEA R6, P0, R4, R26, 0x2 ;  /* 0x0000001a04067211 */ /* 0x004fc600078010ff */
[----:B------:R-:W-:Y:S02]  /*14070*/  IMAD.IADD R0, R5, 0x1, R9 ;  /* 0x0000000105007824 */ /* 0x000fe400078e0209 */
[----:B------:R-:W-:-:S03]  /*14080*/  IMAD.MOV.U32 R5, RZ, RZ, -0x800000 ;  /* 0xff800000ff057424 */ /* 0x000fc600078e00ff */
[----:B-1----:R-:W-:-:S05]  /*14090*/  LEA.HI.X R7, R4, R27, R0, 0x2, P0 ;  /* 0x0000001b04077211 */ /* 0x002fca00000f1400 */
[----:B------:R2:W-:Y:S02]  /*140a0*/  STG.E desc[UR42][R6.64], R5 ;  /* 0x0000000506007986 */ /* 0x0005e4000c10192a */
.L_x_7157:
[----:B------:R-:W-:Y:S05]  /*140b0*/  BSYNC B1 ;  /* 0x0000000000017941 */ /* 0x000fea0003800000 */
.L_x_7156:
[----:B------:R-:W-:Y:S05]  /*140c0*/  @P2 BRA `(.L_x_7150) ;  /* 0x0000000400b82947 */ /* 0x000fea0003800000 */
[----:B------:R-:W3:Y:S01]  /*140d0*/  LDC R21, c[0x0][0xbe8] ;  /* 0x0002fa00ff157b82 */ /* 0x000ee20000000800 */
[----:B------:R-:W-:Y:S01]  /*140e0*/  ULDC.64 UR4, c[0x0][0xaa0] ;  /* 0x0002a80000047ab9 */ /* 0x000fe20000000a00 */
[----:B------:R-:W-:Y:S01]  /*140f0*/  ULDC.64 UR6, c[0x0][0xaf0] ;  /* 0x0002bc0000067ab9 */ /* 0x000fe20000000a00 */
[----:B------:R-:W-:Y:S02]  /*14100*/  IMAD R0, R24, UR4, RZ ;  /* 0x0000000418007c24 */ /* 0x000fe4000f8e02ff */
[----:B--2---:R-:W-:-:S04]  /*14110*/  IMAD.WIDE.U32 R4, R3, UR4, RZ ;  /* 0x0000000403047c25 */ /* 0x004fc8000f8e00ff */
[----:B------:R-:W-:Y:S01]  /*14120*/  IMAD R7, R3, UR5, R0 ;  /* 0x0000000503077c24 */ /* 0x000fe2000f8e0200 */
[----:B------:R-:W-:Y:S01]  /*14130*/  LEA R3, R203, R153, 0x5 ;  /* 0x00000099cb037211 */ /* 0x000fe200078e28ff */
[----:B------:R-:W-:Y:S02]  /*14140*/  ULDC.64 UR4, c[0x0][0xae8] ;  /* 0x0002ba0000047ab9 */ /* 0x000fe40000000a00 */
[----:B------:R-:W-:Y:S02]  /*14150*/  IMAD.IADD R5, R5, 0x1, R7 ;  /* 0x0000000105057824 */ /* 0x000fe400078e0207 */
[----:B------:R-:W-:Y:S02]  /*14160*/  IMAD R6, R208, 0x80, R3 ;  /* 0x00000080d0067824 */ /* 0x000fe400078e0203 */
[----:B------:R-:W-:-:S04]  /*14170*/  IMAD.WIDE.U32 R4, R2, UR4, R4 ;  /* 0x0000000402047c25 */ /* 0x000fc8000f8e0004 */
[----:B------:R-:W-:Y:S02]  /*14180*/  IMAD R3, R217, UR6, RZ ;  /* 0x00000006d9037c24 */ /* 0x000fe4000f8e02ff */
[----:B------:R-:W-:Y:S01]  /*14190*/  IMAD.MOV.U32 R7, RZ, RZ, R6 ;  /* 0x000000ffff077224 */ /* 0x000fe200078e0006 */
[----:B---3--:R-:W-:Y:S01]  /*141a0*/  ISETP.NE.AND P0, PT, R21, 0x1, PT ;  /* 0x000000011500780c */ /* 0x008fe20003f05270 */
[----:B------:R-:W-:Y:S01]  /*141b0*/  IMAD R5, R2, UR5, R5 ;  /* 0x0000000502057c24 */ /* 0x000fe2000f8e0205 */
[----:B------:R-:W-:-:S11]  /*141c0*/  ULDC.64 UR4, c[0x0][0xae0] ;  /* 0x0002b80000047ab9 */ /* 0x000fd60000000a00 */
[----:B------:R-:W2:Y:S08]  /*141d0*/  @P0 LDC R9, c[0x0][0xbec] ;  /* 0x0002fb00ff090b82 */ /* 0x000eb00000000800 */
[----:B------:R-:W3:Y:S01]  /*141e0*/  @P0 LDC R11, c[0x0][0xbf0] ;  /* 0x0002fc00ff0b0b82 */ /* 0x000ee20000000800 */
[----:B--2---:R-:W-:-:S04]  /*141f0*/  @P0 IMAD.HI.U32 R0, R6, R9, RZ ;  /* 0x0000000906000227 */ /* 0x004fc800078e00ff */
[C---:B------:R-:W-:Y:S02]  /*14200*/  IMAD R9, R205.reuse, UR7, R3 ;  /* 0x00000007cd097c24 */ /* 0x040fe4000f8e0203 */
[----:B------:R-:W-:Y:S01]  /*14210*/  IMAD.WIDE.U32 R2, R205, UR6, R4 ;  /* 0x00000006cd027c25 */ /* 0x000fe2000f8e0004 */
[----:B---3--:R-:W-:-:S03]  /*14220*/  @P0 SHF.R.U32.HI R7, RZ, R11, R0 ;  /* 0x0000000bff070219 */ /* 0x008fc60000011600 */
[----:B------:R-:W-:Y:S01]  /*14230*/  IMAD.IADD R3, R3, 0x1, R9 ;  /* 0x0000000103037824 */ /* 0x000fe200078e0209 */
[----:B------:R-:W-:Y:S02]  /*14240*/  SHF.R.S32.HI R0, RZ, 0x1f, R7 ;  /* 0x0000001fff007819 */ /* 0x000fe40000011407 */
[C---:B------:R-:W-:Y:S01]  /*14250*/  IADD3 R5, -R7.reuse, RZ, RZ ;  /* 0x000000ff07057210 */ /* 0x040fe20007ffe1ff */
[----:B------:R-:W-:-:S04]  /*14260*/  IMAD.WIDE.U32 R2, R7, UR4, R2 ;  /* 0x0000000407027c25 */ /* 0x000fc8000f8e0002 */
[----:B------:R-:W-:Y:S02]  /*14270*/  IMAD R0, R0, UR4, RZ ;  /* 0x0000000400007c24 */ /* 0x000fe4000f8e02ff */
[----:B------:R-:W-:Y:S02]  /*14280*/  IMAD R5, R21, R5, R6 ;  /* 0x0000000515057224 */ /* 0x000fe400078e0206 */
[----:B------:R-:W-:Y:S01]  /*14290*/  IMAD R9, R7, UR5, R0 ;  /* 0x0000000507097c24 */ /* 0x000fe2000f8e0200 */
[----:B------:R-:W-:Y:S02]  /*142a0*/  ULDC.64 UR4, c[0x0][0xad8] ;  /* 0x0002b60000047ab9 */ /* 0x000fe40000000a00 */
[----:B------:R-:W-:Y:S01]  /*142b0*/  SHF.R.S32.HI R0, RZ, 0x1f, R5 ;  /* 0x0000001fff007819 */ /* 0x000fe20000011405 */
[----:B------:R-:W-:-:S04]  /*142c0*/  IMAD.IADD R3, R3, 0x1, R9 ;  /* 0x0000000103037824 */ /* 0x000fc800078e0209 */
[----:B------:R-:W-:Y:S02]  /*142d0*/  IMAD R0, R0, UR4, RZ ;  /* 0x0000000400007c24 */ /* 0x000fe4000f8e02ff */
[----:B------:R-:W-:-:S04]  /*142e0*/  IMAD.WIDE.U32 R2, R5, UR4, R2 ;  /* 0x0000000405027c25 */ /* 0x000fc8000f8e0002 */
[----:B------:R-:W-:Y:S01]  /*142f0*/  IMAD R5, R5, UR5, R0 ;  /* 0x0000000505057c24 */ /* 0x000fe2000f8e0200 */
[----:B------:R-:W-:Y:S02]  /*14300*/  ULDC.64 UR4, c[0x0][0xa80] ;  /* 0x0002a00000047ab9 */ /* 0x000fe40000000a00 */
[----:B------:R-:W-:Y:S01]  /*14310*/  LEA R0, P0, R2, UR4, 0x1 ;  /* 0x0000000402007c11 */ /* 0x000fe2000f8008ff */
[----:B------:R-:W-:Y:S01]  /*14320*/  IMAD.IADD R3, R3, 0x1, R5 ;  /* 0x0000000103037824 */ /* 0x000fe200078e0205 */
[----:B------:R-:W-:Y:S01]  /*14330*/  UMOV UR4, 0xffffffff ;  /* 0xffffffff00047882 */ /* 0x000fe20000000000 */
[----:B------:R-:W-:-:S03]  /*14340*/  LEA R5, R208, R153, 0x7 ;  /* 0x00000099d0057211 */ /* 0x000fc600078e38ff */
[----:B------:R-:W-:Y:S01]  /*14350*/  LEA.HI.X R2, R2, UR5, R3, 0x1, P0 ;  /* 0x0000000502027c11 */ /* 0x000fe200080f0c03 */
[----:B------:R-:W-:Y:S06]  /*14360*/  BRA.DIV UR4, `(.L_x_7158) ;  /* 0x0000008e04e07947 */ /* 0x000fec000b800000 */
[----:B------:R2:W3:Y:S04]  /*14370*/  SHFL.IDX PT, R3, R2, RZ, 0x181f ;  /* 0x00181fff02037589 */ /* 0x0004e800000e0000 */
[----:B------:R2:W4:Y:S02]  /*14380*/  SHFL.IDX PT, R14, R0, RZ, 0x181f ;  /* 0x00181fff000e7589 */ /* 0x00052400000e0000 */
.L_x_7382:
[----:B------:R-:W-:Y:S01]  /*14390*/  IMAD R21, R20, R21, RZ ;  /* 0x0000001514157224 */ /* 0x000fe200078e02ff */
[----:B------:R-:W-:Y:S04]  /*143a0*/  BSSY B1, `(.L_x_7159) ;  /* 0x000000c000017945 */ /* 0x000fe80003800000 */
[----:B------:R-:W-:-:S13]  /*143b0*/  ISETP.GE.AND P0, PT, R5, R21, PT ;  /* 0x000000150500720c */ /* 0x000fda0003f06270 */
[----:B------:R-:W-:Y:S05]  /*143c0*/  @P0 BRA `(.L_x_7160) ;  /* 0x0000000000240947 */ /* 0x000fea0003800000 */
[----:B------:R-:W-:Y:S02]  /*143d0*/  ULDC UR4, c[0x0][0xac8] ;  /* 0x0002b20000047ab9 */ /* 0x000fe40000000800 */
[----:B------:R-:W-:Y:S02]  /*143e0*/  ISETP.GE.AND P2, PT, R16, UR4, PT ;  /* 0x0000000410007c0c */ /* 0x000fe4000bf46270 */
[----:B------:R-:W-:-:S11]  /*143f0*/  ISETP.GE.AND P3, PT, R23, UR4, PT ;  /* 0x0000000417007c0c */ /* 0x000fd6000bf66270 */
[CC--:B----4-:R-:W-:Y:S02]  /*14400*/  @!P2 LEA R6, P0, R16.reuse, R14.reuse, 0x1 ;  /* 0x0000000e1006a211 */ /* 0x0d0fe400078008ff */
[C---:B------:R-:W-:Y:S02]  /*14410*/  @!P3 LEA R14, P1, R23.reuse, R14, 0x1 ;  /* 0x0000000e170eb211 */ /* 0x040fe400078208ff */
[-C--:B---3--:R-:W-:Y:S02]  /*14420*/  @!P2 LEA.HI.X R7, R16, R3.reuse, R17, 0x1, P0 ;  /* 0x000000031007a211 */ /* 0x088fe400000f0c11 */
[----:B------:R-:W-:-:S03]  /*14430*/  @!P3 LEA.HI.X R15, R23, R3, R22, 0x1, P1 ;  /* 0x00000003170fb211 */ /* 0x000fc600008f0c16 */
[----:B------:R3:W-:Y:S04]  /*14440*/  @!P2 ST.E.128 desc[UR42][R6.64], RZ ;  /* 0x000000ff0600a985 */ /* 0x0007e8000c101d2a */
[----:B------:R3:W-:Y:S02]  /*14450*/  @!P3 ST.E.128 desc[UR42][R14.64], RZ ;  /* 0x000000ff0e00b985 */ /* 0x0007e4000c101d2a */
.L_x_7160:
[----:B------:R-:W-:Y:S05]  /*14460*/  BSYNC B1 ;  /* 0x0000000000017941 */ /* 0x000fea0003800000 */
.L_x_7159:
[----:B------:R-:W-:-:S03]  /*14470*/  UMOV UR4, 0xffffffff ;  /* 0xffffffff00047882 */ /* 0x000fc60000000000 */
[----:B------:R-:W-:Y:S05]  /*14480*/  BRA.DIV UR4, `(.L_x_7161) ;  /* 0x0000008e04cc7947 */ /* 0x000fea000b800000 */
[----:B---3--:R3:W0:Y:S04]  /*14490*/  SHFL.IDX PT, R3, R2, 0x1, 0x181f ;  /* 0x00381f0002037f89 */ /* 0x00862800000e0000 */
[----:B----4-:R3:W4:Y:S02]  /*144a0*/  SHFL.IDX PT, R14, R0, 0x1, 0x181f ;  /* 0x00381f00000e7f89 */ /* 0x01072400000e0000 */
.L_x_7386:
[----:B------:R-:W-:Y:S01]  /*144b0*/  VIADD R4, R5, 0x20 ;  /* 0x0000002005047836 */ /* 0x000fe20000000000 */
        /* <DEDUP_REMOVED lines=8> */
[-C--:B0-----:R-:W-:Y:S02]  /*14540*/  @!P2 LEA.HI.X R7, R16, R3.reuse, R17, 0x1, P0 ;  /* 0x000000031007a211 */ /* 0x081fe400000f0c11 */
[----:B------:R-:W-:-:S03]  /*14550*/  @!P3 LEA.HI.X R15, R23, R3, R22, 0x1, P1 ;  /* 0x00000003170fb211 */ /* 0x000fc600008f0c16 */
[----:B------:R0:W-:Y:S04]  /*14560*/  @!P2 ST.E.128 desc[UR42][R6.64], RZ ;  /* 0x000000ff0600a985 */ /* 0x0001e8000c101d2a */
[----:B------:R0:W-:Y:S02]  /*14570*/  @!P3 ST.E.128 desc[UR42][R14.64], RZ ;  /* 0x000000ff0e00b985 */ /* 0x0001e4000c101d2a */
.L_x_7163:
[----:B------:R-:W-:Y:S05]  /*14580*/  BSYNC B1 ;  /* 0x0000000000017941 */ /* 0x000fea0003800000 */
.L_x_7162:
[----:B------:R-:W-:-:S03]  /*14590*/  UMOV UR4, 0xffffffff ;  /* 0xffffffff00047882 */ /* 0x000fc60000000000 */
[----:B------:R-:W-:Y:S05]  /*145a0*/  BRA.DIV UR4, `(.L_x_7164) ;  /* 0x0000008e04cc7947 */ /* 0x000fea000b800000 */
[----:B0-----:R0:W0:Y:S04]  /*145b0*/  SHFL.IDX PT, R3, R2, 0x2, 0x181f ;  /* 0x00581f0002037f89 */ /* 0x00102800000e0000 */
[----:B----4-:R4:W0:Y:S02]  /*145c0*/  SHFL.IDX PT, R14, R0, 0x2, 0x181f ;  /* 0x00581f00000e7f89 */ /* 0x01082400000e0000 */
.L_x_7390:
[----:B------:R-:W-:Y:S01]  /*145d0*/  VIADD R4, R5, 0x40 ;  /* 0x0000004005047836 */ /* 0x000fe20000000000 */
[----:B------:R-:W-:Y:S04]  /*145e0*/  BSSY B1, `(.L_x_7165) ;  /* 0x000000c000017945 */ /* 0x000fe80003800000 */
[----:B------:R-:W-:-:S13]  /*145f0*/  ISETP.GE.AND P0, PT, R4, R21, PT ;  /* 0x000000150400720c */ /* 0x000fda0003f06270 */
[----:B------:R-:W-:Y:S05]  /*14600*/  @P0 BRA `(.L_x_7166) ;  /* 0x0000000000240947 */ /* 0x000fea0003800000 */
[----:B------:R-:W-:Y:S02]  /*14610*/  ULDC UR4, c[0x0][0xac8] ;  /* 0x0002b20000047ab9 */ /* 0x000fe40000000800 */
[----:B------:R-:W-:Y:S02]  /*14620*/  ISETP.GE.AND P2, PT, R16, UR4, PT ;  /* 0x0000000410007c0c */ /* 0x000fe4000bf46270 */
[----:B------:R-:W-:-:S11]  /*14630*/  ISETP.GE.AND P3, PT, R23, UR4, PT ;  /* 0x0000000417007c0c */ /* 0x000fd6000bf66270 */
[CC--:B0-----:R-:W-:Y:S02]  /*14640*/  @!P2 LEA R6, P0, R16.reuse, R14.reuse, 0x1 ;  /* 0x0000000e1006a211 */ /* 0x0c1fe400078008ff */
[C---:B------:R-:W-:Y:S02]  /*14650*/  @!P3 LEA R14, P1, R23.reuse, R14, 0x1 ;  /* 0x0000000e170eb211 */ /* 0x040fe400078208ff */
[-C--:B------:R-:W-:Y:S02]  /*14660*/  @!P2 LEA.HI.X R7, R16, R3.reuse, R17, 0x1, P0 ;  /* 0x000000031007a211 */ /* 0x080fe400000f0c11 */
[----:B------:R-:W-:-:S03]  /*14670*/  @!P3 LEA.HI.X R15, R23, R3, R22, 0x1, P1 ;  /* 0x00000003170fb211 */ /* 0x000fc600008f0c16 */
[----:B------:R0:W-:Y:S04]  /*14680*/  @!P2 ST.E.128 desc[UR42][R6.64], RZ ;  /* 0x000000ff0600a985 */ /* 0x0001e8000c101d2a */
[----:B------:R0:W-:Y:S02]  /*14690*/  @!P3 ST.E.128 desc[UR42][R14.64], RZ ;  /* 0x000000ff0e00b985 */ /* 0x0001e4000c101d2a */
.L_x_7166:
[----:B------:R-:W-:Y:S05]  /*146a0*/  BSYNC B1 ;  /* 0x0000000000017941 */ /* 0x000fea0003800000 */
.L_x_7165:
[----:B------:R-:W-:-:S03]  /*146b0*/  UMOV UR4, 0xffffffff ;  /* 0xffffffff00047882 */ /* 0x000fc60000000000 */
[----:B------:R-:W-:Y:S05]  /*146c0*/  BRA.DIV UR4, `(.L_x_7167) ;  /* 0x0000008e04cc7947 */ /* 0x000fea000b800000 */
[----:B0-----:R0:W0:Y:S04]  /*146d0*/  SHFL.IDX PT, R3, R2, 0x3, 0x181f ;  /* 0x00781f0002037f89 */ /* 0x00102800000e0000 */
[----:B------:R0:W0:Y:S02]  /*146e0*/  SHFL.IDX PT, R14, R0, 0x3, 0x181f ;  /* 0x00781f00000e7f89 */ /* 0x00002400000e0000 */
.L_x_7394:
[----:B0-234-:R-:W-:-:S05]  /*146f0*/  VIADD R0, R5, 0x60 ;  /* 0x0000006005007836 */ /* 0x01dfca0000000000 */
[----:B------:R-:W-:-:S13]  /*14700*/  ISETP.GE.AND P0, PT, R0, R21, PT ;  /* 0x000000150000720c */ /* 0x000fda0003f06270 */
[----:B------:R-:W-:Y:S05]  /*14710*/  @P0 BRA `(.L_x_7150) ;  /* 0x0000000000240947 */ /* 0x000fea0003800000 */
[----:B------:R-:W-:Y:S02]  /*14720*/  ULDC UR4, c[0x0][0xac8] ;  /* 0x0002b20000047ab9 */ /* 0x000fe40000000800 */
[----:B------:R-:W-:Y:S02]  /*14730*/  ISETP.GE.AND P2, PT, R16, UR4, PT ;  /* 0x0000000410007c0c */ /* 0x000fe4000bf46270 */
[----:B------:R-:W-:-:S11]  /*14740*/  ISETP.GE.AND P3, PT, R23, UR4, PT ;  /* 0x0000000417007c0c */ /* 0x000fd6000bf66270 */
[CC--:B------:R-:W-:Y:S02]  /*14750*/  @!P2 LEA R4, P0, R16.reuse, R14.reuse, 0x1 ;  /* 0x0000000e1004a211 */ /* 0x0c0fe400078008ff */
[C---:B------:R-:W-:Y:S02]  /*14760*/  @!P3 LEA R14, P1, R23.reuse, R14, 0x1 ;  /* 0x0000000e170eb211 */ /* 0x040fe400078208ff */
[-C--:B------:R-:W-:Y:S02]  /*14770*/  @!P2 LEA.HI.X R5, R16, R3.reuse, R17, 0x1, P0 ;  /* 0x000000031005a211 */ /* 0x080fe400000f0c11 */
[----:B------:R-:W-:-:S03]  /*14780*/  @!P3 LEA.HI.X R15, R23, R3, R22, 0x1, P1 ;  /* 0x00000003170fb211 */ /* 0x000fc600008f0c16 */
[----:B------:R3:W-:Y:S04]  /*14790*/  @!P2 ST.E.128 desc[UR42][R4.64], RZ ;  /* 0x000000ff0400a985 */ /* 0x0007e8000c101d2a */
[----:B------:R3:W-:Y:S02]  /*147a0*/  @!P3 ST.E.128 desc[UR42][R14.64], RZ ;  /* 0x000000ff0e00b985 */ /* 0x0007e4000c101d2a */
.L_x_7150:
[----:B------:R-:W-:Y:S05]  /*147b0*/  BSYNC B0 ;  /* 0x0000000000007941 */ /* 0x000fea0003800000 */
.L_x_7136:
[----:B------:R-:W-:Y:S02]  /*147c0*/  ULDC UR4, c[0x0][0xc3c] ;  /* 0x00030f0000047ab9 */ /* 0x000fe40000000800 */
[----:B-1----:R-:W-:-:S13]  /*147d0*/  ISETP.GE.AND P0, PT, R31, UR4, PT ;  /* 0x000000041f007c0c */ /* 0x002fda000bf06270 */
[----:B------:R-:W-:Y:S05]  /*147e0*/  @!P0 BRA `(.L_x_7168) ;  /* 0xfffffec8008c8947 */ /* 0x000fea000383ffff */
[----:B------:R-:W-:Y:S05]  /*147f0*/  BRA `(.L_x_6959) ;  /* 0x0000006c00c47947 */ /* 0x000fea0003800000 */
.L_x_6957:
        /* <DEDUP_REMOVED lines=16> */
.L_x_7169:
        /* <DEDUP_REMOVED lines=40> */
[----:B------:R-:W-:Y:S01]  /*14b80*/  MOV R8, R3 ;  /* 0x0000000300087202 */ /* 0x000fe20000000f00 */
[----:B------:R-:W-:Y:S01]  /*14b90*/  UMOV UR4, URZ ;  /* 0x0000003f00047c82 */ /* 0x000fe20008000000 */
[----:B------:R-:W-:-:S05]  /*14ba0*/  ULDC UR5, c[0x0][0xc38] ;  /* 0x00030e0000057ab9 */ /* 0x000fca0000000800 */
.L_x_7173:
[----:B------:R-:W0:Y:S01]  /*14bb0*/  LDC R2, c[0x0][0xc3c] ;  /* 0x00030f00ff027b82 */ /* 0x000e220000000800 */
[----:B------:R-:W-:Y:S01]  /*14bc0*/  UIADD3 UR4, UR4, 0x1f, URZ ;  /* 0x0000001f04047890 */ /* 0x000fe2000fffe03f */
[----:B------:R-:W-:Y:S02]  /*14bd0*/  ULDC UR7, c[0x0][0xc3c] ;  /* 0x00030f0000077ab9 */ /* 0x000fe40000000800 */
[----:B------:R-:W-:-:S03]  /*14be0*/  IMAD.U32 R19, RZ, RZ, UR7 ;  /* 0x00000007ff137e24 */ /* 0x000fc6000f8e00ff */
        /* <DEDUP_REMOVED lines=33> */
.L_x_7171:
        /* <DEDUP_REMOVED lines=16> */
[----:B------:R-:W-:-:S06]  /*14f00*/  VIADD R16, R19, 0xffffffff ;  /* 0xffffffff13107836 */ /* 0x000fcc0000000000 */
[----:B------:R0:W1:Y:S02]  /*14f10*/  SHFL.IDX PT, R16, R5, R16, 0x1f ;  /* 0x00001f1005107589 */ /* 0x00006400000e0000 */
.L_x_7174:
        /* <DEDUP_REMOVED lines=11> */
[----:B------:R-:W0:Y:S03]  /*14fd0*/  I2F.RP R8, R5 ;  /* 0x0000000500087306 */ /* 0x000e260000209400 */
[----:B------:R-:W-:Y:S01]  /*14fe0*/  IMAD.MOV.U32 R3, RZ, RZ, R10 ;  /* 0x000000ffff037224 */ /* 0x000fe200078e000a */
[----:B------:R-:W-:-:S03]  /*14ff0*/  MOV R10, R12 ;  /* 0x0000000c000a7202 */ /* 0x000fc60000000f00 */
[----:B------:R-:W-:-:S04]  /*15000*/  IMAD.HI.U32 R2, R2, R3, RZ ;  /* 0x0000000302027227 */ /* 0x000fc800078e00ff */
[----:B------:R-:W-:Y:S01]  /*15010*/  IMAD R3, R2, R10, R3 ;  /* 0x0000000a02037224 */ /* 0x000fe200078e0203 */
[----:B0-----:R-:W0:Y:S04]  /*15020*/  MUFU.RCP R8, R8 ;  /* 0x0000000800087308 */ /* 0x001e280000001000 */
[----:B------:R-:W-:-:S13]  /*15030*/  ISETP.GT.U32.AND P1, PT, R4, R3, PT ;  /* 0x000000030400720c */ /* 0x000fda0003f24070 */
[----:B------:R-:W-:Y:S02]  /*15040*/  @!P1 IMAD.IADD R3, R3, 0x1, -R4 ;  /* 0x0000000103039824 */ /* 0x000fe400078e0a04 */
[----:B------:R-:W-:Y:S01]  /*15050*/  @!P1 VIADD R2, R2, 0x1 ;  /* 0x0000000102029836 */ /* 0x000fe20000000000 */
[----:B------:R-:W-:Y:S01]  /*15060*/  ISETP.NE.AND P1, PT, R6, RZ, PT ;  /* 0x000000ff0600720c */ /* 0x000fe20003f25270 */
[----:B0-----:R-:W-:Y:S01]  /*15070*/  VIADD R10, R8, 0xffffffe ;  /* 0x0ffffffe080a7836 */ /* 0x001fe20000000000 */
[----:B------:R-:W-:Y:S02]  /*15080*/  ISETP.GE.U32.AND P0, PT, R3, R4, PT ;  /* 0x000000040300720c */ /* 0x000fe40003f06070 */
[----:B------:R-:W-:Y:S01]  /*15090*/  LOP3.LUT R4, R17, R6, RZ, 0x3c, !PT ;  /* 0x0000000611047212 */ /* 0x000fe200078e3cff */
[----:B------:R0:W1:Y:S03]  /*150a0*/  F2I.FTZ.U32.TRUNC.NTZ R3, R10 ;  /* 0x0000000a00037305 */ /* 0x000066000021f000 */
[----:B------:R-:W-:-:S02]  /*150b0*/  ISETP.GE.AND P2, PT, R4, RZ, PT ;  /* 0x000000ff0400720c */ /* 0x000fc40003f46270 */
[----:B0-----:R-:W-:-:S05]  /*150c0*/  IABS R10, R9 ;  /* 0x00000009000a7213 */ /* 0x001fca0000000000 */
[----:B------:R-:W-:Y:S02]  /*150d0*/  @P0 IADD3 R2, R2, 0x1, RZ ;  /* 0x0000000102020810 */ /* 0x000fe40007ffe0ff */
        /* <DEDUP_REMOVED lines=24> */
[----:B------:R-:W-:-:S04]  /*15260*/  @!P1 LOP3.LUT R2, RZ, R9, RZ, 0x33, !PT ;  /* 0x00000009ff029212 */ /* 0x000fc800078e33ff */
[----:B------:R-:W-:-:S05]  /*15270*/  IADD3 R18, -R2, RZ, RZ ;  /* 0x000000ff02127210 */ /* 0x000fca0007ffe1ff */
[C---:B------:R-:W-:Y:S02]  /*15280*/  IMAD R18, R9.reuse, R18, R8 ;  /* 0x0000001209127224 */ /* 0x040fe400078e0208 */
[----:B------:R-:W-:-:S05]  /*15290*/  IMAD R9, R9, 0x1000000, R2 ;  /* 0x0100000009097824 */ /* 0x000fca00078e0202 */
[----:B------:R-:W-:Y:S01]  /*152a0*/  LEA R18, R18, R9, 0x10 ;  /* 0x0000000912127211 */ /* 0x000fe200078e80ff */
[----:B------:R-:W-:Y:S06]  /*152b0*/  BRA `(.L_x_7175) ;  /* 0x00000000000c7947 */ /* 0x000fec0003800000 */
.L_x_7172:
[----:B------:R-:W-:Y:S02]  /*152c0*/  IMAD.MOV.U32 R17, RZ, RZ, RZ ;  /* 0x000000ffff117224 */ /* 0x000fe400078e00ff */
[----:B------:R-:W-:Y:S02]  /*152d0*/  IMAD.U32 R16, RZ, RZ, UR6 ;  /* 0x00000006ff107e24 */ /* 0x000fe4000f8e00ff */
[----:B------:R-:W-:-:S07]  /*152e0*/  IMAD.MOV.U32 R18, RZ, RZ, RZ ;  /* 0x000000ffff127224 */ /* 0x000fce00078e00ff */
.L_x_7175:
[----:B------:R-:W-:-:S13]  /*152f0*/  ISETP.NE.AND P0, PT, R7, RZ, PT ;  /* 0x000000ff0700720c */ /* 0x000fda0003f05270 */
[----:B------:R-:W0:Y:S01]  /*15300*/  @!P0 S2R R3, SR_CgaCtaId ;  /* 0x0000000000038919 */ /* 0x000e220000008800 */
[----:B------:R-:W-:-:S04]  /*15310*/  @!P0 MOV R2, 0x400 ;  /* 0x0000040000028802 */ /* 0x000fc80000000f00 */
[----:B0-----:R-:W-:-:S05]  /*15320*/  @!P0 LEA R2, R3, R2, 0x18 ;  /* 0x0000000203028211 */ /* 0x001fca00078ec0ff */
[----:B------:R0:W-:Y:S01]  /*15330*/  @!P0 STS.128 [R2+0x288d0], R16 ;  /* 0x0288d01002008388 */ /* 0x0001e20000000c00 */
[----:B------:R-:W-:Y:S06]  /*15340*/  BAR.ARV 0x5, 0x180 ;  /* 0x0146000000007b1d */ /* 0x000fec0000002000 */
.L_x_7170:
[----:B------:R2:W-:Y:S01]  /*15350*/  STL [R1+0x24], RZ ;  /* 0x000024ff01007387 */ /* 0x0005e20000100800 */
[----:B------:R-:W-:Y:S01]  /*15360*/  ULDC UR4, c[0x0][0xc3c] ;  /* 0x00030f0000047ab9 */ /* 0x000fe20000000800 */
[----:B------:R-:W-:Y:S01]  /*15370*/  MOV R28, 0x1 ;  /* 0x00000001001c7802 */ /* 0x000fe20000000f00 */
[----:B------:R-:W-:Y:S01]  /*15380*/  IMAD.MOV.U32 R25, RZ, RZ, RZ ;  /* 0x000000ffff197224 */ /* 0x000fe200078e00ff */
[----:B-1----:R-:W-:-:S13]  /*15390*/  ISETP.GE.AND P0, PT, R19, UR4, PT ;  /* 0x0000000413007c0c */ /* 0x002fda000bf06270 */
[----:B--2---:R-:W-:Y:S05]  /*153a0*/  @P0 BRA `(.L_x_7176) ;  /* 0x0000005c00fc0947 */ /* 0x004fea0003800000 */
[----:B------:R-:W1:Y:S01]  /*153b0*/  S2UR UR5, SR_CgaCtaId ;  /* 0x00000000000579c3 */ /* 0x000e620000008800 */
[C---:B------:R-:W-:Y:S01]  /*153c0*/  IMAD.SHL.U32 R31, R0.reuse, 0x8, RZ ;  /* 0x00000008001f7824 */ /* 0x040fe200078e00ff */
[----:B0-----:R-:W-:Y:S01]  /*153d0*/  LOP3.LUT R2, R0, 0x7f, RZ, 0xc0, !PT ;  /* 0x0000007f00027812 */ /* 0x001fe200078ec0ff */
[----:B------:R-:W-:Y:S01]  /*153e0*/  UMOV UR4, 0x400 ;  /* 0x0000040000047882 */ /* 0x000fe20000000000 */
[----:B------:R0:W-:Y:S01]  /*153f0*/  STL [R1+0x24], RZ ;  /* 0x000024ff01007387 */ /* 0x0001e20000100800 */
[----:B------:R-:W-:Y:S01]  /*15400*/  BSSY B8, `(.L_x_7176) ;  /* 0x00005f9000087945 */ /* 0x000fe20003800000 */
[C---:B------:R-:W-:Y:S01]  /*15410*/  LOP3.LUT R3, R31.reuse, 0x1f8, RZ, 0xc0, !PT ;  /* 0x000001f81f037812 */ /* 0x040fe200078ec0ff */
[----:B------:R-:W-:Y:S01]  /*15420*/  IMAD.SHL.U32 R35, R2, 0x8, RZ ;  /* 0x0000000802237824 */ /* 0x000fe200078e00ff */
[----:B------:R-:W-:Y:S01]  /*15430*/  LOP3.LUT R31, R31, 0x38, RZ, 0xc0, !PT ;  /* 0x000000381f1f7812 */ /* 0x000fe200078ec0ff */
[----:B------:R-:W-:Y:S01]  /*15440*/  IMAD.MOV.U32 R27, RZ, RZ, RZ ;  /* 0x000000ffff1b7224 */ /* 0x000fe200078e00ff */
[----:B------:R-:W-:Y:S01]  /*15450*/  LOP3.LUT R2, R3, 0x38, R0, 0x78, !PT ;  /* 0x0000003803027812 */ /* 0x000fe200078e7800 */
[----:B------:R-:W-:Y:S01]  /*15460*/  IMAD.MOV.U32 R25, RZ, RZ, RZ ;  /* 0x000000ffff197224 */ /* 0x000fe200078e00ff */
[----:B------:R-:W-:Y:S01]  /*15470*/  MOV R29, 0x1 ;  /* 0x00000001001d7802 */ /* 0x000fe20000000f00 */
[----:B------:R-:W-:Y:S01]  /*15480*/  ULOP3.LUT UR38, UR36, 0x2, URZ, 0xfc, !UPT ;  /* 0x0000000224267892 */ /* 0x000fe2000f8efc3f */
[----:B------:R-:W-:Y:S01]  /*15490*/  LOP3.LUT R35, R2, 0x200, R35, 0xf8, !PT ;  /* 0x0000020002237812 */ /* 0x000fe200078ef823 */
[----:B------:R-:W-:Y:S01]  /*154a0*/  ULDC.64 UR40, c[0x0][0x198] ;  /* 0x0000660000287ab9 */ /* 0x000fe20000000a00 */
[----:B------:R-:W-:Y:S01]  /*154b0*/  MOV R28, 0x1 ;  /* 0x00000001001c7802 */ /* 0x000fe20000000f00 */
[----:B------:R-:W-:Y:S01]  /*154c0*/  ULDC UR37, c[0x0][0xc] ;  /* 0x0000030000257ab9 */ /* 0x000fe20000000800 */
[----:B------:R-:W-:Y:S01]  /*154d0*/  LOP3.LUT R30, R31, 0x40, RZ, 0xfc, !PT ;  /* 0x000000401f1e7812 */ /* 0x000fe200078efcff */
[----:B-1----:R-:W-:-:S06]  /*154e0*/  ULEA UR4, UR5, UR4, 0x18 ;  /* 0x0000000405047291 */ /* 0x002fcc000f8ec03f */
[----:B------:R-:W-:-:S04]  /*154f0*/  IMAD.U32 R22, RZ, RZ, UR4 ;  /* 0x00000004ff167e24 */ /* 0x000fc8000f8e00ff */
[----:B------:R-:W-:-:S05]  /*15500*/  IMAD R0, R35, 0x2, R22 ;  /* 0x0000000223007824 */ /* 0x000fca00078e0216 */
[----:B------:R0:W-:Y:S02]  /*15510*/  STL [R1+0x8], R0 ;  /* 0x0000080001007387 */ /* 0x0001e40000100800 */
.L_x_7277:
[----:B------:R-:W1:Y:S02]  /*15520*/  LDC.64 R2, c[0x0][0xc88] ;  /* 0x00032200ff027b82 */ /* 0x000e640000000a00 */
[----:B-1----:R-:W-:-:S05]  /*15530*/  IMAD.WIDE R2, R19, 0x4, R2 ;  /* 0x0000000413027825 */ /* 0x002fca00078e0202 */
[----:B0-----:R-:W0:Y:S01]  /*15540*/  LDG.E R33, desc[UR42][R2.64] ;  /* 0x0000002a02217981 */ /* 0x001e22000c1e1900 */
[----:B------:R-:W-:Y:S05]  /*15550*/  YIELD ;  /* 0x0000000000007946 */ /* 0x000fea0003800000 */
[----:B------:R-:W-:Y:S01]  /*15560*/  ULDC.64 UR4, c[0x0][0xa28] ;  /* 0x00028a0000047ab9 */ /* 0x000fe20000000a00 */
[----:B------:R-:W-:Y:S01]  /*15570*/  IMAD.MOV.U32 R11, RZ, RZ, RZ ;  /* 0x000000ffff0b7224 */ /* 0x000fe200078e00ff */
[----:B------:R-:W-:Y:S01]  /*15580*/  ISETP.NE.U32.AND P0, PT, RZ, UR4, PT ;  /* 0x00000004ff007c0c */ /* 0x000fe2000bf05070 */
[----:B------:R-:W-:Y:S01]  /*15590*/  ULDC.64 UR8, c[0x0][0xa18] ;  /* 0x0002860000087ab9 */ /* 0x000fe20000000a00 */
[----:B------:R-:W-:Y:S01]  /*155a0*/  MOV R6, RZ ;  /* 0x000000ff00067202 */ /* 0x000fe20000000f00 */
[----:B------:R-:W-:Y:S01]  /*155b0*/  ULDC.64 UR6, c[0x0][0xa10] ;  /* 0x0002840000067ab9 */ /* 0x000fe20000000a00 */
[----:B------:R-:W-:-:S02]  /*155c0*/  ISETP.NE.AND.EX P0, PT, RZ, UR5, PT, P0 ;  /* 0x00000005ff007c0c */ /* 0x000fc4000bf05300 */
[----:B0-----:R-:W-:-:S11]  /*155d0*/  SHF.R.S32.HI R0, RZ, 0x1f, R33 ;  /* 0x0000001fff007819 */ /* 0x001fd60000011421 */
[C---:B------:R-:W-:Y:S01]  /*155e0*/  @P0 LEA R2, P1, R33.reuse, UR4, 0x2 ;  /* 0x0000000421020c11 */ /* 0x040fe2000f8210ff */
[C---:B------:R-:W-:Y:S01]  /*155f0*/  IMAD.SHL.U32 R23, R33.reuse, 0x4, RZ ;  /* 0x0000000421177824 */ /* 0x040fe200078e00ff */
[C-C-:B------:R-:W-:Y:S01]  /*15600*/  SHF.L.U64.HI R24, R33.reuse, 0x2, R0.reuse ;  /* 0x0000000221187819 */ /* 0x140fe20000010200 */
[----:B------:R0:W-:Y:S01]  /*15610*/  STL [R1+0x18], R0 ;  /* 0x0000180001007387 */ /* 0x0001e20000100800 */
[----:B------:R-:W-:Y:S01]  /*15620*/  @P0 LEA.HI.X R3, R33, UR5, R0, 0x2, P1 ;  /* 0x0000000521030c11 */ /* 0x000fe200088f1400 */
[----:B------:R-:W-:-:S04]  /*15630*/  ULDC.64 UR4, c[0x0][0xa00] ;  /* 0x0002800000047ab9 */ /* 0x000fc80000000a00 */
[----:B--2---:R1:W2:Y:S01]  /*15640*/  @P0 LDG.E R11, desc[UR42][R2.64] ;  /* 0x0000002a020b0981 */ /* 0x0042a2000c1e1900 */
[----:B------:R-:W-:Y:S02]  /*15650*/  ISETP.NE.U32.AND P0, PT, RZ, UR4, PT ;  /* 0x00000004ff007c0c */ /* 0x000fe4000bf05070 */
[----:B------:R-:W-:Y:S01]  /*15660*/  ISETP.NE.U32.AND P1, PT, RZ, UR8, PT ;  /* 0x00000008ff007c0c */ /* 0x000fe2000bf25070 */
[----:B0-----:R-:W-:Y:S01]  /*15670*/  IMAD.MOV.U32 R0, RZ, RZ, RZ ;  /* 0x000000ffff007224 */ /* 0x001fe200078e00ff */
[----:B------:R-:W-:Y:S02]  /*15680*/  ISETP.NE.AND.EX P0, PT, RZ, UR5, PT, P0 ;  /* 0x00000005ff007c0c */ /* 0x000fe4000bf05300 */
[----:B------:R-:W-:Y:S02]  /*15690*/  ISETP.NE.AND.EX P1, PT, RZ, UR9, PT, P1 ;  /* 0x00000009ff007c0c */ /* 0x000fe4000bf25310 */
[----:B------:R-:W-:Y:S02]  /*156a0*/  ISETP.NE.U32.AND P2, PT, RZ, UR6, PT ;  /* 0x00000006ff007c0c */ /* 0x000fe4000bf45070 */
[----:B-1----:R-:W-:-:S02]  /*156b0*/  IADD3 R2, P3, R23, UR4, RZ ;  /* 0x0000000417027c10 */ /* 0x002fc4000ff7e0ff */
[----:B------:R-:W-:Y:S02]  /*156c0*/  ISETP.NE.AND.EX P2, PT, RZ, UR7, PT, P2 ;  /* 0x00000007ff007c0c */ /* 0x000fe4000bf45320 */
[----:B------:R-:W-:Y:S02]  /*156d0*/  IADD3.X R3, R24, UR5, RZ, P3, !PT ;  /* 0x0000000518037c10 */ /* 0x000fe40009ffe4ff */
[----:B------:R-:W-:-:S03]  /*156e0*/  IADD3 R4, P4, R23, UR6, RZ ;  /* 0x0000000617047c10 */ /* 0x000fc6000ff9e0ff */
[----:B------:R-:W3:Y:S01]  /*156f0*/  @P0 LDG.E R6, desc[UR42][R2.64] ;  /* 0x0000002a02060981 */ /* 0x000ee2000c1e1900 */
[----:B------:R-:W-:Y:S01]  /*15700*/  ULDC UR4, c[0x0][0x288] ;  /* 0x0000a20000047ab9 */ /* 0x000fe20000000800 */
[----:B------:R-:W-:Y:S01]  /*15710*/  IADD3.X R5, R24, UR7, RZ, P4, !PT ;  /* 0x0000000718057c10 */ /* 0x000fe2000a7fe4ff */
[----:B------:R-:W-:Y:S01]  /*15720*/  IMAD.U32 R8, RZ, RZ, UR4 ;  /* 0x00000004ff087e24 */ /* 0x000fe2000f8e00ff */
[----:B------:R-:W-:-:S03]  /*15730*/  ULDC.64 UR4, c[0x0][0x418] ;  /* 0x0001060000047ab9 */ /* 0x000fc60000000a00 */
[----:B------:R-:W5:Y:S04]  /*15740*/  @P2 LDG.E R0, desc[UR42][R4.64] ;  /* 0x0000002a04002981 */ /* 0x000f68000c1e1900 */
[----:B---3--:R0:W-:Y:S02]  /*15750*/  STL [R1+0xc], R6 ;  /* 0x00000c0601007387 */ /* 0x0081e40000100800 */
[----:B0-----:R-:W-:-:S04]  /*15760*/  @P1 IADD3 R6, P3, R23, UR8, RZ ;  /* 0x0000000817061c10 */ /* 0x001fc8000ff7e0ff */
[----:B------:R-:W-:-:S05]  /*15770*/  @P1 IADD3.X R7, R24, UR9, RZ, P3, !PT ;  /* 0x0000000918071c10 */ /* 0x000fca0009ffe4ff */
[----:B------:R0:W3:Y:S01]  /*15780*/  @P1 LDG.E R8, desc[UR42][R6.64] ;  /* 0x0000002a06081981 */ /* 0x0000e2000c1e1900 */
[----:B------:R-:W-:-:S03]  /*15790*/  UISETP.NE.U32.AND UP0, UPT, UR4, URZ, UPT ;  /* 0x0000003f0400728c */ /* 0x000fc6000bf05070 */
[----:B------:R-:W-:Y:S01]  /*157a0*/  ULDC UR4, c[0x0][0x424] ;  /* 0x0001090000047ab9 */ /* 0x000fe20000000800 */
[----:B------:R-:W-:-:S03]  /*157b0*/  UISETP.NE.AND.EX UP0, UPT, UR5, URZ, UPT, UP0 ;  /* 0x0000003f0500728c */ /* 0x000fc6000bf05300 */
[----:B------:R-:W-:Y:S01]  /*157c0*/  ULDC UR5, c[0x0][0x2f0] ;  /* 0x0000bc0000057ab9 */ /* 0x000fe20000000800 */
[----:B------:R-:W-:-:S04]  /*157d0*/  USEL UR4, UR4, 0x1, UP0 ;  /* 0x0000000104047887 */ /* 0x000fc80008000000 */
[----:B------:R-:W-:Y:S01]  /*157e0*/  UIMAD UR4, UR4, UR5, URZ ;  /* 0x00000005040472a4 */ /* 0x000fe2000f8e023f */
[----:B--2---:R-:W-:Y:S02]  /*157f0*/  STL [R1], R11 ;  /* 0x0000000b01007387 */ /* 0x004fe40000100800 */
[----:B------:R-:W-:Y:S02]  /*15800*/  ULDC UR5, c[0x0][0x348] ;  /* 0x0000d20000057ab9 */ /* 0x000fe40000000800 */
[----:B0-----:R-:W-:Y:S01]  /*15810*/  IMAD.U32 R6, RZ, RZ, UR5 ;  /* 0x00000005ff067e24 */ /* 0x001fe2000f8e00ff */
[----:B---3--:R0:W-:Y:S02]  /*15820*/  STL [R1+0x20], R8 ;  /* 0x0000200801007387 */ /* 0x0081e40000100800 */
[----:B0-----:R-:W-:Y:S01]  /*15830*/  MOV R8, UR4 ;  /* 0x0000000400087c02 */ /* 0x001fe20008000f00 */
[----:B------:R-:W-:Y:S06]  /*15840*/  @P1 BRA `(.L_x_7177) ;  /* 0x0000000000141947 */ /* 0x000fec0003800000 */
[----:B------:R-:W-:Y:S05]  /*15850*/  @!P0 BRA `(.L_x_7177) ;  /* 0x0000000000108947 */ /* 0x000fea0003800000 */
[----:B------:R-:W2:Y:S04]  /*15860*/  LDG.E R10, desc[UR42][R2.64] ;  /* 0x0000002a020a7981 */ /* 0x000ea8000c1e1900 */
[----:B------:R-:W2:Y:S02]  /*15870*/  LDG.E R7, desc[UR42][R2.64+0x4] ;  /* 0x0000042a02077981 */ /* 0x000ea4000c1e1900 */
[----:B--2---:R-:W-:-:S05]  /*15880*/  IMAD.IADD R2, R7, 0x1, -R10 ;  /* 0x0000000107027824 */ /* 0x004fca00078e0a0a */
[----:B------:R0:W-:Y:S02]  /*15890*/  STL [R1+0x20], R2 ;  /* 0x0000200201007387 */ /* 0x0001e40000100800 */
.L_x_7177:
        /* <DEDUP_REMOVED lines=14> */
.L_x_7178:
        /* <DEDUP_REMOVED lines=9> */
.L_x_7179:
[----:B0-----:R-:W2:Y:S04]  /*15a10*/  @P2 LDG.E R3, desc[UR42][R4.64] ;  /* 0x0000002a04032981 */ /* 0x001ea8000c1e1900 */
[----:B------:R0:W2:Y:S01]  /*15a20*/  @P2 LDG.E R2, desc[UR42][R4.64+0x4] ;  /* 0x0000042a04022981 */ /* 0x0000a2000c1e1900 */
[----:B-----5:R-:W-:Y:S01]  /*15a30*/  IMAD.IADD R8, R8, 0x1, -R11 ;  /* 0x0000000108087824 */ /* 0x020fe200078e0a0b */
[----:B------:R-:W-:Y:S01]  /*15a40*/  BSSY B0, `(.L_x_7180) ;  /* 0x0000029000007945 */ /* 0x000fe20003800000 */
[----:B------:R-:W-:Y:S02]  /*15a50*/  LOP3.LUT R37, R7, 0xff, RZ, 0xc0, !PT ;  /* 0x000000ff07257812 */ /* 0x000fe400078ec0ff */
[----:B0-----:R-:W-:Y:S02]  /*15a60*/  SHF.R.U32.HI R5, RZ, 0x10, R7 ;  /* 0x00000010ff057819 */ /* 0x001fe40000011607 */
[----:B--2---:R-:W-:-:S05]  /*15a70*/  @P2 IADD3 R6, -R3, R2, RZ ;  /* 0x0000000203062210 */ /* 0x004fca0007ffe1ff */
[----:B------:R-:W-:-:S04]  /*15a80*/  IMAD.IADD R36, R8, 0x1, R6 ;  /* 0x0000000108247824 */ /* 0x000fc800078e0206 */
[C---:B------:R-:W-:Y:S01]  /*15a90*/  VIADD R2, R36.reuse, 0x7f ;  /* 0x0000007f24027836 */ /* 0x040fe20000000000 */
[----:B------:R-:W-:-:S04]  /*15aa0*/  ISETP.GE.AND P1, PT, R36, 0x1, PT ;  /* 0x000000012400780c */ /* 0x000fc80003f26270 */
[----:B------:R-:W-:-:S04]  /*15ab0*/  SHF.R.S32.HI R3, RZ, 0x1f, R2 ;  /* 0x0000001fff037819 */ /* 0x000fc80000011402 */
[----:B------:R-:W-:Y:S02]  /*15ac0*/  LEA.HI R3, R3, R2, RZ, 0x7 ;  /* 0x0000000203037211 */ /* 0x000fe400078f38ff */
[----:B------:R-:W-:Y:S02]  /*15ad0*/  MOV R2, RZ ;  /* 0x000000ff00027202 */ /* 0x000fe40000000f00 */
[----:B------:R-:W-:Y:S01]  /*15ae0*/  SHF.R.S32.HI R4, RZ, 0x7, R3 ;  /* 0x00000007ff047819 */ /* 0x000fe20000011403 */
        /* <DEDUP_REMOVED lines=30> */
.L_x_7181:
[----:B------:R-:W-:Y:S05]  /*15cd0*/  BSYNC B0 ;  /* 0x0000000000007941 */ /* 0x000fea0003800000 */
.L_x_7180:
[-C--:B------:R-:W-:Y:S01]  /*15ce0*/  IMAD R7, R37, R2.reuse, RZ ;  /* 0x0000000225077224 */ /* 0x080fe200078e02ff */
[----:B------:R-:W-:Y:S04]  /*15cf0*/  BSSY B0, `(.L_x_7182) ;  /* 0x0000114000007945 */ /* 0x000fe80003800000 */
[C---:B------:R-:W-:Y:S01]  /*15d00*/  VIADDMNMX R3, R7.reuse, R2, R4, PT ;  /* 0x0000000207037246 */ /* 0x040fe20003800104 */
[----:B------:R-:W-:-:S04]  /*15d10*/  IMAD R7, R7, 0x80, -R8 ;  /* 0x0000008007077824 */ /* 0x000fc800078e0a08 */
[----:B------:R-:W-:Y:S01]  /*15d20*/  IMAD R3, R3, 0x80, -R8 ;  /* 0x0000008003037824 */ /* 0x000fe200078e0a08 */
[----:B------:R-:W-:-:S04]  /*15d30*/  VIMNMX R7, RZ, R7, !PT ;  /* 0x00000007ff077248 */ /* 0x000fc80007fe0100 */
[----:B------:R-:W-:Y:S02]  /*15d40*/  VIMNMX R2, R3, R6, PT ;  /* 0x0000000603027248 */ /* 0x000fe40003fe0100 */
[----:B------:R-:W-:Y:S02]  /*15d50*/  SHF.R.U32.HI R6, RZ, 0x7, R7 ;  /* 0x00000007ff067819 */ /* 0x000fe40000011607 */
[----:B------:R-:W-:-:S13]  /*15d60*/  ISETP.GT.AND P0, PT, R2, R7, PT ;  /* 0x000000070200720c */ /* 0x000fda0003f04270 */
[----:B------:R-:W-:-:S04]  /*15d70*/  @P0 IADD3 R2, R2, 0x7f, RZ ;  /* 0x0000007f02020810 */ /* 0x000fc80007ffe0ff */
        /* <DEDUP_REMOVED lines=14> */
.L_x_7397:
[----:B-1----:R-:W-:Y:S02]  /*15e60*/  ISETP.NE.AND P0, PT, R14, RZ, PT ;  /* 0x000000ff0e00720c */ /* 0x002fe40003f05270 */
[----:B------:R-:W-:-:S11]  /*15e70*/  PLOP3.LUT P6, PT, PT, PT, PT, 0x8, 0x0 ;  /* 0x000000000000781c */ /* 0x000fd60003fce170 */
[----:B------:R-:W-:Y:S05]  /*15e80*/  @P0 BRA `(.L_x_7185) ;  /* 0x00000000000c0947 */ /* 0x000fea0003800000 */
[----:B------:R-:W-:-:S03]  /*15e90*/  UMOV UR4, 0xffffffff ;  /* 0xffffffff00047882 */ /* 0x000fc60000000000 */
[----:B------:R-:W-:Y:S05]  /*15ea0*/  BRA.DIV UR4, `(.L_x_7186) ;  /* 0x0000007a04507947 */ /* 0x000fea000b800000 */
[----:B------:R-:W-:-:S13]  /*15eb0*/  ELECT P6, URZ, PT ;  /* 0x00000000003f782f */ /* 0x000fda00038c0000 */
.L_x_7185:
        /* <DEDUP_REMOVED lines=9> */
.L_x_7400:
[----:B------:R-:W-:Y:S05]  /*15f50*/  BSYNC B1 ;  /* 0x0000000000017941 */ /* 0x000fea0003800000 */
.L_x_7187:
        /* <DEDUP_REMOVED lines=10> */
.L_x_7401:
[----:B------:R-:W-:Y:S05]  /*16000*/  BSYNC B2 ;  /* 0x0000000000027941 */ /* 0x000fea0003800000 */
.L_x_7191:
        /* <DEDUP_REMOVED lines=9> */
.L_x_7194:
[----:B------:R-:W-:Y:S05]  /*160a0*/  BSYNC B2 ;  /* 0x0000000000027941 */ /* 0x000fea0003800000 */
.L_x_7193:
[----:B------:R-:W-:Y:S01]  /*160b0*/  IMAD.MOV.U32 R20, RZ, RZ, RZ ;  /* 0x000000ffff147224 */ /* 0x000fe200078e00ff */
[----:B------:R-:W-:Y:S01]  /*160c0*/  UIADD3 UR4, UP0, UR40, 0x570, URZ ;  /* 0x0000057028047890 */ /* 0x000fe2000ff1e03f */
[----:B------:R-:W-:Y:S01]  /*160d0*/  IMAD R8, R3, 0x80, R0 ;  /* 0x0000008003087824 */ /* 0x000fe200078e0200 */
[----:B------:R-:W-:Y:S01]  /*160e0*/  PLOP3.LUT P0, PT, PT, PT, PT, 0x80, 0x0 ;  /* 0x000000000000781c */ /* 0x000fe20003f0f070 */
[C---:B0-----:R-:W-:Y:S01]  /*160f0*/  IMAD R7, R27.reuse, 0x8000, R22 ;  /* 0x000080001b077824 */ /* 0x041fe200078e0216 */
[----:B------:R-:W-:Y:S01]  /*16100*/  R2UR UR10, R20 ;  /* 0x00000000140a72ca */ /* 0x000fe200000e0000 */
[----:B------:R-:W-:Y:S01]  /*16110*/  IMAD.SHL.U32 R13, R27, 0x4000, RZ ;  /* 0x000040001b0d7824 */ /* 0x000fe200078e00ff */
[----:B------:R-:W-:Y:S01]  /*16120*/  IADD3 R8, R8, -0x80, RZ ;  /* 0xffffff8008087810 */ /* 0x000fe20007ffe0ff */
[----:B------:R-:W-:Y:S01]  /*16130*/  VIADD R11, R10, 0x28890 ;  /* 0x000288900a0b7836 */ /* 0x000fe20000000000 */
[----:B------:R-:W-:Y:S01]  /*16140*/  IADD3 R12, R7, 0x18400, RZ ;  /* 0x00018400070c7810 */ /* 0x000fe20007ffe0ff */
[----:B------:R-:W-:Y:S01]  /*16150*/  UIADD3.X UR5, URZ, UR41, URZ, UP0, !UPT ;  /* 0x000000293f057290 */ /* 0x000fe200087fe43f */
[----:B------:R-:W-:Y:S01]  /*16160*/  UMOV UR6, 0x0 ;  /* 0x0000000000067882 */ /* 0x000fe20000000000 */
[----:B------:R-:W-:-:S10]  /*16170*/  UMOV UR7, 0x12f00000 ;  /* 0x12f0000000077882 */ /* 0x000fd40000000000 */
.L_x_7195:
        /* <DEDUP_REMOVED lines=16> */
.L_x_7196:
        /* <DEDUP_REMOVED lines=13> */
.L_x_7402:
[----:B------:R-:W-:Y:S05]  /*16350*/  BSYNC B2 ;  /* 0x0000000000027941 */ /* 0x000fea0003800000 */
.L_x_7197:
        /* <DEDUP_REMOVED lines=11> */
.L_x_7200:
[----:B------:R-:W-:Y:S05]  /*16410*/  BSYNC B2 ;  /* 0x0000000000027941 */ /* 0x000fea0003800000 */
.L_x_7199:
[----:B------:R-:W-:Y:S01]  /*16420*/  R2UR UR10, R20 ;  /* 0x00000000140a72ca */ /* 0x000fe200000e0000 */
[----:B------:R-:W-:Y:S01]  /*16430*/  IMAD R13, R13, 0x2, R22 ;  /* 0x000000020d0d7824 */ /* 0x000fe200078e0216 */
[----:B------:R-:W-:Y:S01]  /*16440*/  R2UR UR6, R14 ;  /* 0x000000000e0672ca */ /* 0x000fe200000e0000 */
[----:B------:R-:W-:Y:S01]  /*16450*/  UIADD3 UR4, UP0, UR40, 0x670, URZ ;  /* 0x0000067028047890 */ /* 0x000fe2000ff1e03f */
[----:B------:R-:W-:Y:S01]  /*16460*/  R2UR UR7, R15 ;  /* 0x000000000f0772ca */ /* 0x000fe200000e0000 */
[----:B01----:R-:W-:Y:S01]  /*16470*/  VIADD R10, R10, 0x288b0 ;  /* 0x000288b00a0a7836 */ /* 0x003fe20000000000 */
[----:B------:R-:W-:Y:S01]  /*16480*/  PLOP3.LUT P0, PT, PT, PT, PT, 0x80, 0x0 ;  /* 0x000000000000781c */ /* 0x000fe20003f0f070 */
[----:B------:R-:W-:Y:S01]  /*16490*/  UIADD3.X UR5, URZ, UR41, URZ, UP0, !UPT ;  /* 0x000000293f057290 */ /* 0x000fe200087fe43f */
[----:B------:R-:W-:-:S11]  /*164a0*/  IADD3 R7, R13, 0x400, RZ ;  /* 0x000004000d077810 */ /* 0x000fd60007ffe0ff */
.L_x_7201:
        /* <DEDUP_REMOVED lines=15> */
.L_x_7202:
        /* <DEDUP_REMOVED lines=10> */
.L_x_7190:
[----:B------:R-:W-:Y:S05]  /*16640*/  BSYNC B1 ;  /* 0x0000000000017941 */ /* 0x000fea0003800000 */
.L_x_7189:
        /* <DEDUP_REMOVED lines=9> */
.L_x_7217:
        /* <DEDUP_REMOVED lines=11> */
.L_x_7403:
[----:B------:R-:W-:Y:S05]  /*16790*/  BSYNC B2 ;  /* 0x0000000000027941 */ /* 0x000fea0003800000 */
.L_x_7205:
        /* <DEDUP_REMOVED lines=9> */
.L_x_7208:
[----:B------:R-:W-:Y:S05]  /*16830*/  BSYNC B2 ;  /* 0x0000000000027941 */ /* 0x000fea0003800000 */
.L_x_7207:
[----:B------:R-:W-:Y:S01]  /*16840*/  IMAD.MOV.U32 R14, RZ, RZ, RZ ;  /* 0x000000ffff0e7224 */ /* 0x000fe200078e00ff */
[----:B------:R-:W-:Y:S01]  /*16850*/  UIADD3 UR4, UP0, UR40, 0x570, URZ ;  /* 0x0000057028047890 */ /* 0x000fe2000ff1e03f */
[----:B------:R-:W-:Y:S01]  /*16860*/  IMAD R8, R27, 0x8000, R22 ;  /* 0x000080001b087824 */ /* 0x000fe200078e0216 */
[----:B------:R-:W-:Y:S01]  /*16870*/  PLOP3.LUT P2, PT, PT, PT, PT, 0x80, 0x0 ;  /* 0x000000000000781c */ /* 0x000fe20003f4f070 */
[----:B------:R-:W-:Y:S01]  /*16880*/  VIADD R3, R10, 0x28890 ;  /* 0x000288900a037836 */ /* 0x000fe20000000000 */
[----:B------:R-:W-:Y:S01]  /*16890*/  R2UR UR10, R14 ;  /* 0x000000000e0a72ca */ /* 0x000fe200000e0000 */
[----:B------:R-:W-:Y:S01]  /*168a0*/  VIADD R12, R8, 0x18400 ;  /* 0x00018400080c7836 */ /* 0x000fe20000000000 */
[----:B0-----:R-:W-:Y:S01]  /*168b0*/  LEA R7, R11, R0, 0x7 ;  /* 0x000000000b077211 */ /* 0x001fe200078e38ff */
[----:B------:R-:W-:Y:S01]  /*168c0*/  UIADD3.X UR5, URZ, UR41, URZ, UP0, !UPT ;  /* 0x000000293f057290 */ /* 0x000fe200087fe43f */
[----:B------:R-:W-:Y:S01]  /*168d0*/  UMOV UR6, 0x0 ;  /* 0x0000000000067882 */ /* 0x000fe20000000000 */
[----:B------:R-:W-:-:S10]  /*168e0*/  UMOV UR7, 0x12f00000 ;  /* 0x12f0000000077882 */ /* 0x000fd40000000000 */
.L_x_7209:
        /* <DEDUP_REMOVED lines=16> */
.L_x_7210:
        /* <DEDUP_REMOVED lines=13> */
.L_x_7404:
[----:B------:R-:W-:Y:S05]  /*16ac0*/  BSYNC B2 ;  /* 0x0000000000027941 */ /* 0x000fea0003800000 */
.L_x_7211:
        /* <DEDUP_REMOVED lines=11> */
.L_x_7214:
[----:B------:R-:W-:Y:S05]  /*16b80*/  BSYNC B2 ;  /* 0x0000000000027941 */ /* 0x000fea0003800000 */
.L_x_7213:
        /* <DEDUP_REMOVED lines=8> */
.L_x_7215:
        /* <DEDUP_REMOVED lines=15> */
.L_x_7216:
        /* <DEDUP_REMOVED lines=10> */
.L_x_7204:
[----:B------:R-:W-:Y:S05]  /*16da0*/  BSYNC B1 ;  /* 0x0000000000017941 */ /* 0x000fea0003800000 */
.L_x_7203:
        /* <DEDUP_REMOVED lines=8> */
.L_x_7183:
[----:B------:R-:W-:Y:S05]  /*16e30*/  BSYNC B0 ;  /* 0x0000000000007941 */ /* 0x000fea0003800000 */
.L_x_7182:
[----:B------:R-:W-:Y:S05]  /*16e40*/  @!P0 WARPSYNC.ALL ;  /* 0x0000000000008948 */ /* 0x000fea0003800000 */
[----:B------:R-:W-:Y:S01]  /*16e50*/  @!P0 BAR.SYNC.DEFER_BLOCKING 0xc, 0x180 ;  /* 0x0306000000008b1d */ /* 0x000fe20000010000 */
[----:B------:R-:W-:-:S05]  /*16e60*/  IMAD.MOV.U32 R0, RZ, RZ, RZ ;  /* 0x000000ffff007224 */ /* 0x000fca00078e00ff */
[----:B------:R-:W-:Y:S04]  /*16e70*/  BSSY B0, `(.L_x_7218) ;  /* 0x000001e000007945 */ /* 0x000fe80003800000 */
[----:B------:R-:W-:Y:S05]  /*16e80*/  @!P1 BRA `(.L_x_7219) ;  /* 0x0000000000709947 */ /* 0x000fea0003800000 */
[----:B------:R-:W-:Y:S02]  /*16e90*/  ISETP.NE.AND P0, PT, R5, RZ, PT ;  /* 0x000000ff0500720c */ /* 0x000fe40003f05270 */
[----:B------:R-:W-:-:S11]  /*16ea0*/  MOV R2, RZ ;  /* 0x000000ff00027202 */ /* 0x000fd60000000f00 */
[----:B------:R-:W1:Y:S02]  /*16eb0*/  @!P0 LDC R5, c[0x0][0x9f0] ;  /* 0x00027c00ff058b82 */ /* 0x000e640000000800 */
[----:B-1----:R-:W-:-:S04]  /*16ec0*/  IABS R0, R5 ;  /* 0x0000000500007213 */ /* 0x002fc80000000000 */
[----:B0-----:R-:W0:Y:S08]  /*16ed0*/  I2F.RP R7, R0 ;  /* 0x0000000000077306 */ /* 0x001e300000209400 */
[----:B0-----:R-:W0:Y:S02]  /*16ee0*/  MUFU.RCP R7, R7 ;  /* 0x0000000700077308 */ /* 0x001e240000001000 */
[----:B0-----:R-:W-:-:S06]  /*16ef0*/  VIADD R8, R7, 0xffffffe ;  /* 0x0ffffffe07087836 */ /* 0x001fcc0000000000 */
[----:B------:R-:W0:Y:S02]  /*16f00*/  F2I.FTZ.U32.TRUNC.NTZ R3, R8 ;  /* 0x0000000800037305 */ /* 0x000e24000021f000 */
[----:B0-----:R-:W-:-:S04]  /*16f10*/  IMAD.MOV R9, RZ, RZ, -R3 ;  /* 0x000000ffff097224 */ /* 0x001fc800078e0a03 */
[----:B------:R-:W-:-:S04]  /*16f20*/  IMAD R9, R9, R0, RZ ;  /* 0x0000000009097224 */ /* 0x000fc800078e02ff */
[----:B------:R-:W-:Y:S01]  /*16f30*/  IMAD.HI.U32 R3, R3, R9, R2 ;  /* 0x0000000903037227 */ /* 0x000fe200078e0002 */
[----:B------:R-:W-:Y:S02]  /*16f40*/  IADD3 R2, R4, -0x1, R5 ;  /* 0xffffffff04027810 */ /* 0x000fe40007ffe005 */
[-C--:B------:R-:W-:Y:S02]  /*16f50*/  IABS R9, R5.reuse ;  /* 0x0000000500097213 */ /* 0x080fe40000000000 */
[----:B------:R-:W-:Y:S02]  /*16f60*/  IABS R6, R2 ;  /* 0x0000000200067213 */ /* 0x000fe40000000000 */
[----:B------:R-:W-:Y:S01]  /*16f70*/  LOP3.LUT R2, R2, R5, RZ, 0x3c, !PT ;  /* 0x0000000502027212 */ /* 0x000fe200078e3cff */
[----:B------:R-:W-:Y:S02]  /*16f80*/  IMAD.MOV R7, RZ, RZ, -R9 ;  /* 0x000000ffff077224 */ /* 0x000fe400078e0a09 */
        /* <DEDUP_REMOVED lines=12> */
.L_x_7219:
[----:B------:R-:W-:Y:S05]  /*17050*/  BSYNC B0 ;  /* 0x0000000000007941 */ /* 0x000fea0003800000 */
.L_x_7218:
[-C--:B------:R-:W-:Y:S01]  /*17060*/  IMAD R37, R37, R0.reuse, RZ ;  /* 0x0000000025257224 */ /* 0x080fe200078e02ff */
[----:B------:R-:W-:Y:S04]  /*17070*/  BSSY B7, `(.L_x_7220) ;  /* 0x000036f000077945 */ /* 0x000fe80003800000 */
[----:B------:R-:W-:-:S04]  /*17080*/  VIADDMNMX R2, R37, R0, R4, PT ;  /* 0x0000000025027246 */ /* 0x000fc80003800104 */
        /* <DEDUP_REMOVED lines=16> */
[----:B0-----:R-:W0:Y:S01]  /*17190*/  POPC R7, R4 ;  /* 0x0000000400077309 */ /* 0x001e220000000000 */
[----:B--2---:R-:W0:Y:S02]  /*171a0*/  SHFL.IDX PT, R0, R3, R0, 0x1f ;  /* 0x00001f0003007589 */ /* 0x004e2400000e0000 */
[----:B0-----:R-:W-:Y:S01]  /*171b0*/  IADD3 R16, R0, UR37, R7 ;  /* 0x0000002500107c10 */ /* 0x001fe2000fffe007 */
[----:B------:R-:W-:Y:S06]  /*171c0*/  BRA `(.L_x_7222) ;  /* 0x0000003400647947 */ /* 0x000fec0003800000 */
.L_x_7221:
        /* <DEDUP_REMOVED lines=13> */
[----:B0-----:R-:W-:Y:S01]  /*172a0*/  IMAD.U32 R7, RZ, RZ, UR9 ;  /* 0x00000009ff077e24 */ /* 0x001fe2000f8e00ff */
[----:B------:R-:W-:Y:S01]  /*172b0*/  MOV R13, RZ ;  /* 0x000000ff000d7202 */ /* 0x000fe20000000f00 */
[----:B------:R-:W-:-:S02]  /*172c0*/  IMAD.U32 R11, RZ, RZ, UR5 ;  /* 0x00000005ff0b7e24 */ /* 0x000fc4000f8e00ff */
[----:B------:R-:W-:Y:S02]  /*172d0*/  IMAD.MOV.U32 R8, RZ, RZ, 0x70 ;  /* 0x00000070ff087424 */ /* 0x000fe400078e00ff */
[----:B------:R-:W-:-:S07]  /*172e0*/  IMAD.MOV.U32 R12, RZ, RZ, 0x1 ;  /* 0x00000001ff0c7424 */ /* 0x000fce00078e00ff */
[----:B------:R-:W-:-:S07]  /*172f0*/  LEPC R20, `(.L_x_7224) ;  /* 0x000000001014794e */ /* 0x000fce0000000000 */
[----:B-1----:R-:W-:Y:S05]  /*17300*/  CALL.ABS.NOINC R2 ;  /* 0x0000000002007343 */ /* 0x002fea0003c00000 */
.L_x_7224:
[----:B------:R-:W-:Y:S05]  /*17310*/  BSYNC B6 ;  /* 0x0000000000067941 */ /* 0x000fea0003800000 */
.L_x_7223:
        /* <DEDUP_REMOVED lines=12> */
[----:B------:R-:W-:Y:S01]  /*173e0*/  MOV R8, 0x70 ;  /* 0x0000007000087802 */ /* 0x000fe20000000f00 */
[----:B0-----:R-:W-:Y:S02]  /*173f0*/  IMAD.U32 R7, RZ, RZ, UR9 ;  /* 0x00000009ff077e24 */ /* 0x001fe4000f8e00ff */
[----:B------:R-:W-:-:S02]  /*17400*/  IMAD.U32 R10, RZ, RZ, UR4 ;  /* 0x00000004ff0a7e24 */ /* 0x000fc4000f8e00ff */
[----:B------:R-:W-:Y:S02]  /*17410*/  IMAD.U32 R11, RZ, RZ, UR5 ;  /* 0x00000005ff0b7e24 */ /* 0x000fe4000f8e00ff */
[----:B------:R-:W-:Y:S02]  /*17420*/  IMAD.MOV.U32 R12, RZ, RZ, 0x1 ;  /* 0x00000001ff0c7424 */ /* 0x000fe400078e00ff */
[----:B-1----:R-:W-:-:S07]  /*17430*/  IMAD.MOV.U32 R13, RZ, RZ, RZ ;  /* 0x000000ffff0d7224 */ /* 0x002fce00078e00ff */
[----:B------:R-:W-:-:S07]  /*17440*/  LEPC R20, `(.L_x_7227) ;  /* 0x000000001014794e */ /* 0x000fce0000000000 */
[----:B--2---:R-:W-:Y:S05]  /*17450*/  CALL.ABS.NOINC R2 ;  /* 0x0000000002007343 */ /* 0x004fea0003c00000 */
.L_x_7227:
        /* <DEDUP_REMOVED lines=15> */
.L_x_7226:
[----:B------:R-:W-:Y:S05]  /*17550*/  BSYNC B6 ;  /* 0x0000000000067941 */ /* 0x000fea0003800000 */
.L_x_7225:
[----:B------:R-:W2:Y:S01]  /*17560*/  LDL R26, [R1+0x1c] ;  /* 0x00001c00011a7983 */ /* 0x000ea20000100800 */
[----:B------:R-:W-:Y:S01]  /*17570*/  ULDC.64 UR4, c[0x0][0x9f8] ;  /* 0x00027e0000047ab9 */ /* 0x000fe20000000a00 */
[----:B------:R-:W1:Y:S01]  /*17580*/  LDC R0, c[0x0][0x430] ;  /* 0x00010c00ff007b82 */ /* 0x000e620000000800 */
[----:B------:R-:W-:Y:S01]  /*17590*/  ISETP.NE.U32.AND P0, PT, RZ, UR4, PT ;  /* 0x00000004ff007c0c */ /* 0x000fe2000bf05070 */
[----:B------:R-:W3:Y:S03]  /*175a0*/  LDL R20, [R1] ;  /* 0x0000000001147983 */ /* 0x000ee60000100800 */
[----:B------:R-:W-:-:S13]  /*175b0*/  ISETP.NE.AND.EX P0, PT, RZ, UR5, PT, P0 ;  /* 0x00000005ff007c0c */ /* 0x000fda000bf05300 */
[----:B------:R-:W-:Y:S01]  /*175c0*/  @P0 IADD3 R2, P1, R23, UR4, RZ ;  /* 0x0000000417020c10 */ /* 0x000fe2000ff3e0ff */
[----:B------:R-:W4:Y:S01]  /*175d0*/  S2R R21, SR_TID.X ;  /* 0x0000000000157919 */ /* 0x000f220000002100 */
[----:B------:R-:W-:Y:S02]  /*175e0*/  ULDC UR4, c[0x0][0x2f4] ;  /* 0x0000bd0000047ab9 */ /* 0x000fe40000000800 */
[----:B------:R-:W-:-:S05]  /*175f0*/  @P0 IADD3.X R3, R24, UR5, RZ, P1, !PT ;  /* 0x0000000518030c10 */ /* 0x000fca0008ffe4ff */
[----:B------:R0:W3:Y:S01]  /*17600*/  @P0 LDG.E R34, desc[UR42][R2.64] ;  /* 0x0000002a02220981 */ /* 0x0000e2000c1e1900 */
[----:B-1----:R-:W-:Y:S01]  /*17610*/  ISETP.NE.AND P1, PT, R0, 0x1, PT ;  /* 0x000000010000780c */ /* 0x002fe20003f25270 */
[----:B------:R-:W1:-:S12]  /*17620*/  S2R R5, SR_TID.X ;  /* 0x0000000000057919 */ /* 0x000e580000002100 */
[----:B------:R-:W0:Y:S08]  /*17630*/  @P1 LDC R4, c[0x0][0x434] ;  /* 0x00010d00ff041b82 */ /* 0x000e300000000800 */
[----:B------:R-:W0:Y:S01]  /*17640*/  @P1 LDC R6, c[0x0][0x438] ;  /* 0x00010e00ff061b82 */ /* 0x000e220000000800 */
[----:B----4-:R-:W-:-:S04]  /*17650*/  LOP3.LUT R21, R21, 0x7f, RZ, 0xc0, !PT ;  /* 0x0000007f15157812 */ /* 0x010fc800078ec0ff */
[----:B------:R-:W-:Y:S02]  /*17660*/  SHF.R.U32.HI R21, RZ, 0x3, R21 ;  /* 0x00000003ff157819 */ /* 0x000fe40000011615 */
[----:B-1----:R-:W-:-:S04]  /*17670*/  SHF.L.U32 R5, R5, 0x4, RZ ;  /* 0x0000000405057819 */ /* 0x002fc800000006ff */
[----:B------:R-:W-:Y:S02]  /*17680*/  LOP3.LUT R5, R5, 0x70, RZ, 0xc0, !PT ;  /* 0x0000007005057812 */ /* 0x000fe400078ec0ff */
[----:B------:R-:W-:Y:S01]  /*17690*/  LOP3.LUT R32, R32, 0xfffffffb, RZ, 0xc0, !PT ;  /* 0xfffffffb20207812 */ /* 0x000fe200078ec0ff */
[----:B------:R-:W-:Y:S01]  /*176a0*/  UMOV UR5, 0xffffffff ;  /* 0xffffffff00057882 */ /* 0x000fe20000000000 */
[----:B--2---:R-:W-:-:S04]  /*176b0*/  VIADD R26, R26, 0xffffffff ;  /* 0xffffffff1a1a7836 */ /* 0x004fc80000000000 */
[----:B------:R-:W-:-:S05]  /*176c0*/  IMAD.SHL.U32 R8, R26, 0x80, RZ ;  /* 0x000000801a087824 */ /* 0x000fca00078e00ff */
[----:B------:R-:W-:-:S04]  /*176d0*/  LOP3.LUT R5, R8, R21, R5, 0xfe, !PT ;  /* 0x0000001508057212 */ /* 0x000fc800078efe05 */
[C---:B------:R-:W-:Y:S01]  /*176e0*/  ISETP.GE.AND P0, PT, R5.reuse, R36, PT ;  /* 0x000000240500720c */ /* 0x040fe20003f06270 */
[----:B---3--:R-:W-:-:S04]  /*176f0*/  IMAD.IADD R5, R5, 0x1, R20 ;  /* 0x0000000105057824 */ /* 0x008fc800078e0214 */
[----:B0-----:R-:W-:Y:S01]  /*17700*/  @P1 IMAD.HI.U32 R7, R5, R4, RZ ;  /* 0x0000000405071227 */ /* 0x001fe200078e00ff */
[----:B------:R-:W-:-:S04]  /*17710*/  MOV R4, R5 ;  /* 0x0000000500047202 */ /* 0x000fc80000000f00 */
[----:B------:R-:W-:-:S03]  /*17720*/  @P1 SHF.R.U32.HI R4, RZ, R6, R7 ;  /* 0x00000006ff041219 */ /* 0x000fc60000011607 */
[----:B------:R-:W0:Y:S02]  /*17730*/  @!P0 LDC.64 R2, c[0x0][0x428] ;  /* 0x00010a00ff028b82 */ /* 0x000e240000000a00 */
[----:B------:R-:W-:Y:S01]  /*17740*/  IMAD.MOV R6, RZ, RZ, -R4 ;  /* 0x000000ffff067224 */ /* 0x000fe200078e0a04 */
[----:B------:R-:W-:-:S03]  /*17750*/  SHF.R.S32.HI R9, RZ, 0x1f, R34 ;  /* 0x0000001fff097819 */ /* 0x000fc60000011422 */
[----:B------:R-:W-:Y:S01]  /*17760*/  IMAD R0, R0, R6, R5 ;  /* 0x0000000600007224 */ /* 0x000fe200078e0205 */
[--C-:B------:R-:W-:Y:S01]  /*17770*/  @!P0 SHF.R.S32.HI R5, RZ, 0x1f, R4.reuse ;  /* 0x0000001fff058819 */ /* 0x100fe20000011404 */
[----:B------:R1:W-:Y:S01]  /*17780*/  STL [R1+0x4], R9 ;  /* 0x0000040901007387 */ /* 0x0003e20000100800 */
[-C--:B0-----:R-:W-:Y:S02]  /*17790*/  @!P0 IMAD R6, R9, R2.reuse, RZ ;  /* 0x0000000209068224 */ /* 0x081fe400078e02ff */
[----:B------:R-:W-:-:S04]  /*177a0*/  @!P0 IMAD.WIDE.U32 R4, R34, R2, R4 ;  /* 0x0000000222048225 */ /* 0x000fc800078e0004 */
[----:B------:R-:W-:Y:S02]  /*177b0*/  @!P0 IMAD R6, R34, R3, R6 ;  /* 0x0000000322068224 */ /* 0x000fe400078e0206 */
[----:B------:R-:W0:Y:S01]  /*177c0*/  @!P0 LDC.64 R2, c[0x0][0x418] ;  /* 0x00010600ff028b82 */ /* 0x000e220000000a00 */
[----:B------:R-:W-:Y:S01]  /*177d0*/  MOV R7, UR38 ;  /* 0x0000002600077c02 */ /* 0x000fe20008000f00 */
[----:B------:R-:W-:-:S03]  /*177e0*/  @!P0 IMAD.IADD R6, R5, 0x1, R6 ;  /* 0x0000000105068824 */ /* 0x000fc600078e0206 */
[----:B------:R-:W-:Y:S02]  /*177f0*/  ISETP.NE.AND P2, PT, R7, 0x3, PT ;  /* 0x000000030700780c */ /* 0x000fe40003f45270 */
[----:B0-----:R-:W-:-:S04]  /*17800*/  @!P0 LEA R2, P1, R4, R2, 0x2 ;  /* 0x0000000204028211 */ /* 0x001fc800078210ff */
[----:B------:R-:W-:Y:S01]  /*17810*/  @!P0 LEA.HI.X R3, R4, R3, R6, 0x2, P1 ;  /* 0x0000000304038211 */ /* 0x000fe200008f1406 */
[----:B------:R-:W-:-:S06]  /*17820*/  IMAD.MOV.U32 R4, RZ, RZ, RZ ;  /* 0x000000ffff047224 */ /* 0x000fcc00078e00ff */
        /* <DEDUP_REMOVED lines=8> */
[----:B-1----:R-:W-:Y:S06]  /*178b0*/  BRA.DIV UR5, `(.L_x_7228) ;  /* 0x0000006205507947 */ /* 0x002fec000b800000 */
.L_x_7407:
[----:B------:R-:W-:Y:S05]  /*178c0*/  @!P2 BRA `(.L_x_7229) ;  /* 0x000000000004a947 */ /* 0x000fea0003800000 */
[----:B------:R-:W-:Y:S01]  /*178d0*/  BPT.TRAP 0x1 ;  /* 0x000000040000795c */ /* 0x000fe20000300000 */
.L_x_7229:
        /* <DEDUP_REMOVED lines=23> */
.L_x_7408:
[----:B------:R-:W-:Y:S05]  /*17a50*/  BSYNC B0 ;  /* 0x0000000000007941 */ /* 0x000fea0003800000 */
.L_x_7230:
[----:B------:R-:W1:Y:S01]  /*17a60*/  S2R R9, SR_TID.X ;  /* 0x0000000000097919 */ /* 0x000e620000002100 */
[----:B------:R-:W-:Y:S01]  /*17a70*/  ULDC.64 UR4, c[0x0][0x300] ;  /* 0x0000c00000047ab9 */ /* 0x000fe20000000a00 */
[----:B------:R-:W-:Y:S01]  /*17a80*/  ULDC.64 UR6, c[0x0][0x2e8] ;  /* 0x0000ba0000067ab9 */ /* 0x000fe20000000a00 */
[----:B------:R-:W-:Y:S01]  /*17a90*/  IMAD R5, R5, UR4, RZ ;  /* 0x0000000405057c24 */ /* 0x000fe2000f8e02ff */
[----:B------:R-:W-:Y:S01]  /*17aa0*/  LOP3.LUT P3, RZ, R32, 0x2, RZ, 0xc0, !PT ;  /* 0x0000000220ff7812 */ /* 0x000fe2000786c0ff */
[----:B0-----:R-:W-:Y:S01]  /*17ab0*/  IMAD.WIDE.U32 R2, R0, UR4, RZ ;  /* 0x0000000400027c25 */ /* 0x001fe2000f8e00ff */
[----:B------:R-:W-:-:S03]  /*17ac0*/  LOP3.LUT P2, RZ, R32, 0x1, RZ, 0xc0, !PT ;  /* 0x0000000120ff7812 */ /* 0x000fc6000784c0ff */
[----:B------:R-:W-:Y:S01]  /*17ad0*/  IMAD R5, R0, UR5, R5 ;  /* 0x0000000500057c24 */ /* 0x000fe2000f8e0205 */
[----:B------:R-:W-:Y:S02]  /*17ae0*/  ULDC.64 UR4, c[0x0][0x310] ;  /* 0x0000c40000047ab9 */ /* 0x000fe40000000a00 */
[----:B------:R-:W-:Y:S02]  /*17af0*/  IMAD R6, R6, UR4, RZ ;  /* 0x0000000406067c24 */ /* 0x000fe4000f8e02ff */
[----:B------:R-:W-:Y:S01]  /*17b00*/  IADD3 R3, R3, R5, RZ ;  /* 0x0000000503037210 */ /* 0x000fe20007ffe0ff */
[----:B------:R-:W-:Y:S02]  /*17b10*/  IMAD R5, R25, 0x4000, R35 ;  /* 0x0000400019057824 */ /* 0x000fe400078e0223 */
[C---:B------:R-:W-:Y:S02]  /*17b20*/  IMAD R6, R4.reuse, UR5, R6 ;  /* 0x0000000504067c24 */ /* 0x040fe4000f8e0206 */
[----:B------:R-:W-:Y:S01]  /*17b30*/  IMAD.WIDE.U32 R2, R4, UR4, R2 ;  /* 0x0000000404027c25 */ /* 0x000fe2000f8e0002 */
[----:B------:R-:W-:-:S03]  /*17b40*/  ULDC.64 UR4, c[0x0][0x308] ;  /* 0x0000c20000047ab9 */ /* 0x000fc60000000a00 */
[----:B------:R-:W-:Y:S02]  /*17b50*/  IMAD.IADD R3, R3, 0x1, R6 ;  /* 0x0000000103037824 */ /* 0x000fe400078e0206 */
[----:B------:R-:W-:Y:S01]  /*17b60*/  IMAD.WIDE.U32 R2, R18, UR4, R2 ;  /* 0x0000000412027c25 */ /* 0x000fe2000f8e0002 */
[----:B------:R-:W-:-:S03]  /*17b70*/  UMOV UR4, 0xffffffff ;  /* 0xffffffff00047882 */ /* 0x000fc60000000000 */
[----:B------:R-:W-:Y:S01]  /*17b80*/  IMAD R0, R18, UR5, R3 ;  /* 0x0000000512007c24 */ /* 0x000fe2000f8e0203 */
[----:B-1----:R-:W-:Y:S02]  /*17b90*/  LOP3.LUT R9, R9, 0x7f, RZ, 0xc0, !PT ;  /* 0x0000007f09097812 */ /* 0x002fe400078ec0ff */
[C---:B------:R-:W-:Y:S02]  /*17ba0*/  LEA R4, P0, R2.reuse, UR6, 0x1 ;  /* 0x0000000602047c11 */ /* 0x040fe4000f8008ff */
[----:B------:R-:W-:Y:S02]  /*17bb0*/  SHF.R.U32.HI R9, RZ, 0x3, R9 ;  /* 0x00000003ff097819 */ /* 0x000fe40000011609 */
[----:B------:R-:W-:Y:S02]  /*17bc0*/  LEA.HI.X R0, R2, UR7, R0, 0x1, P0 ;  /* 0x0000000702007c11 */ /* 0x000fe400080f0c00 */
[----:B------:R-:W-:-:S04]  /*17bd0*/  IADD3 R6, -R9, R36, -R8 ;  /* 0x0000002409067210 */ /* 0x000fc80007ffe908 */
[----:B------:R-:W-:Y:S01]  /*17be0*/  ISETP.GE.AND P0, PT, R6, 0x1, PT ;  /* 0x000000010600780c */ /* 0x000fe20003f06270 */
[----:B------:R-:W-:-:S12]  /*17bf0*/  BRA.DIV UR4, `(.L_x_7232) ;  /* 0x0000005e04c87947 */ /* 0x000fd8000b800000 */
[----:B------:R-:W0:Y:S01]  /*17c00*/  SHFL.IDX PT, R3, R4, RZ, 0x181f ;  /* 0x00181fff04037589 */ /* 0x000e2200000e0000 */
[----:B------:R-:W-:-:S03]  /*17c10*/  @P0 LEA R8, R5, R22, 0x1 ;  /* 0x0000001605080211 */ /* 0x000fc600078e08ff */
[----:B------:R-:W1:Y:S01]  /*17c20*/  SHFL.IDX PT, R2, R0, RZ, 0x181f ;  /* 0x00181fff00027589 */ /* 0x000e6200000e0000 */
[----:B0-----:R-:W-:-:S05]  /*17c30*/  @P0 LEA R3, P1, R31, R3, 0x1 ;  /* 0x000000031f030211 */ /* 0x001fca00078208ff */
[----:B-1----:R-:W-:-:S05]  /*17c40*/  @P0 IMAD.X R2, RZ, RZ, R2, P1 ;  /* 0x000000ffff020224 */ /* 0x002fca00008e0602 */
[----:B------:R-:W-:-:S04]  /*17c50*/  @P0 LOP3.LUT R3, R3, R2, RZ, 0x3c, !PT ;  /* 0x0000000203030212 */ /* 0x000fc800078e3cff */
[----:B------:R-:W-:-:S04]  /*17c60*/  @P0 LOP3.LUT R2, R3, R2, RZ, 0x3c, !PT ;  /* 0x0000000203020212 */ /* 0x000fc800078e3cff */
[----:B------:R-:W-:-:S05]  /*17c70*/  @P0 LOP3.LUT R3, R3, R2, RZ, 0x3c, !PT ;  /* 0x0000000203030212 */ /* 0x000fca00078e3cff */
[----:B------:R-:W-:Y:S01]  /*17c80*/  @!PT LDS RZ, [RZ] ;  /* 0x00000000fffff984 */ /* 0x000fe20000000800 */
        /* <DEDUP_REMOVED lines=70> */
.L_x_7426:
        /* <DEDUP_REMOVED lines=11> */
.L_x_7233:
        /* <DEDUP_REMOVED lines=11> */
.L_x_7234:
[----:B-1----:R1:W5:Y:S01]  /*18250*/  LDL.LU R3, [R1+0xc] ;  /* 0x00000c0001037983 */ /* 0x0023620000300800 */
[----:B------:R1:W-:Y:S03]  /*18260*/  SYNCS.ARRIVE.TRANS64.A1T0 RZ, [R7+URZ+0x28830], RZ ;  /* 0x028830ff07ff79a7 */ /* 0x0003e6000810003f */
[----:B0-----:R1:W5:Y:S02]  /*18270*/  LDL.LU R4, [R1+0x18] ;  /* 0x0000180001047983 */ /* 0x0013640000300800 */
[----:B------:R-:W-:Y:S05]  /*18280*/  WARPSYNC.ALL ;  /* 0x0000000000007948 */ /* 0x000fea0003800000 */
[----:B------:R-:W-:Y:S01]  /*18290*/  ULDC.64 UR4, c[0x0][0x298] ;  /* 0x0000a60000047ab9 */ /* 0x000fe20000000a00 */
[----:B------:R-:W-:Y:S01]  /*182a0*/  ULDC.64 UR6, c[0x0][0xa00] ;  /* 0x0002800000067ab9 */ /* 0x000fe20000000a00 */
[----:B------:R-:W-:Y:S01]  /*182b0*/  IADD3 R2, R22, 0x10400, RZ ;  /* 0x0001040016027810 */ /* 0x000fe20007ffe0ff */
[----:B------:R-:W-:Y:S01]  /*182c0*/  BSSY B6, `(.L_x_7235) ;  /* 0x0000020000067945 */ /* 0x000fe20003800000 */
[----:B------:R-:W-:Y:S01]  /*182d0*/  BAR.SYNC.DEFER_BLOCKING 0x8, 0x180 ;  /* 0x0206000000007b1d */ /* 0x000fe20000010000 */
[----:B------:R-:W-:-:S02]  /*182e0*/  ISETP.NE.U32.AND P0, PT, RZ, UR6, PT ;  /* 0x00000006ff007c0c */ /* 0x000fc4000bf05070 */
[----:B------:R-:W-:Y:S02]  /*182f0*/  LOP3.LUT P1, RZ, R2, 0x3ff, RZ, 0xc0, !PT ;  /* 0x000003ff02ff7812 */ /* 0x000fe4000782c0ff */
[----:B------:R-:W-:-:S04]  /*18300*/  ISETP.NE.AND.EX P0, PT, RZ, UR7, PT, P0 ;  /* 0x00000007ff007c0c */ /* 0x000fc8000bf05300 */
        /* <DEDUP_REMOVED lines=20> */
[----:B-1----:R-:W-:Y:S02]  /*18450*/  IMAD.U32 R7, RZ, RZ, UR7 ;  /* 0x00000007ff077e24 */ /* 0x002fe4000f8e00ff */
[----:B------:R-:W-:-:S02]  /*18460*/  IMAD.U32 R10, RZ, RZ, UR8 ;  /* 0x00000008ff0a7e24 */ /* 0x000fc4000f8e00ff */
[----:B------:R-:W-:Y:S02]  /*18470*/  IMAD.U32 R11, RZ, RZ, UR9 ;  /* 0x00000009ff0b7e24 */ /* 0x000fe4000f8e00ff */
[----:B------:R-:W-:Y:S02]  /*18480*/  IMAD.MOV.U32 R12, RZ, RZ, 0x1 ;  /* 0x00000001ff0c7424 */ /* 0x000fe400078e00ff */
[----:B------:R-:W-:-:S07]  /*18490*/  IMAD.MOV.U32 R13, RZ, RZ, RZ ;  /* 0x000000ffff0d7224 */ /* 0x000fce00078e00ff */
[----:B------:R-:W-:-:S07]  /*184a0*/  LEPC R20, `(.L_x_7236) ;  /* 0x000000001014794e */ /* 0x000fce0000000000 */
[----:B0-----:R-:W-:Y:S05]  /*184b0*/  CALL.ABS.NOINC R2 ;  /* 0x0000000002007343 */ /* 0x001fea0003c00000 */
.L_x_7236:
[----:B------:R-:W-:Y:S05]  /*184c0*/  BSYNC B6 ;  /* 0x0000000000067941 */ /* 0x000fea0003800000 */
.L_x_7235:
[----:B------:R-:W2:Y:S01]  /*184d0*/  LDL.LU R20, [R1+0x18] ;  /* 0x0000180001147983 */ /* 0x000ea20000300800 */
[----:B------:R-:W-:Y:S01]  /*184e0*/  ULDC.64 UR4, c[0x0][0x2d8] ;  /* 0x0000b60000047ab9 */ /* 0x000fe20000000a00 */
[----:B-1----:R-:W1:Y:S01]  /*184f0*/  LDC R7, c[0x0][0x448] ;  /* 0x00011200ff077b82 */ /* 0x002e620000000800 */
[----:B------:R-:W3:Y:S01]  /*18500*/  S2R R6, SR_TID.X ;  /* 0x0000000000067919 */ /* 0x000ee20000002100 */
[----:B0-----:R-:W-:Y:S01]  /*18510*/  IMAD.SHL.U32 R4, R17, 0x80, RZ ;  /* 0x0000008011047824 */ /* 0x001fe200078e00ff */
[----:B------:R-:W-:Y:S01]  /*18520*/  ULDC.64 UR6, c[0x0][0x280] ;  /* 0x0000a00000067ab9 */ /* 0x000fe20000000a00 */
[----:B------:R-:W4:Y:S04]  /*18530*/  LDL.LU R21, [R1+0xc] ;  /* 0x00000c0001157983 */ /* 0x000f280000300800 */
[----:B------:R-:W4:Y:S04]  /*18540*/  LDL.LU.64 R2, [R1+0x10] ;  /* 0x0000100001027983 */ /* 0x000f280000300a00 */
[----:B------:R0:W5:Y:S01]  /*18550*/  LDL R9, [R1+0x8] ;  /* 0x0000080001097983 */ /* 0x0001620000100800 */
[----:B-1----:R-:W-:-:S13]  /*18560*/  ISETP.NE.AND P0, PT, R7, 0x1, PT ;  /* 0x000000010700780c */ /* 0x002fda0003f05270 */
[----:B------:R-:W1:Y:S01]  /*18570*/  @P0 LDC R5, c[0x0][0x44c] ;  /* 0x00011300ff050b82 */ /* 0x000e620000000800 */
        /* <DEDUP_REMOVED lines=8> */
[----:B------:R-:W-:-:S04]  /*18600*/  ULDC.64 UR4, c[0x0][0x2d0] ;  /* 0x0000b40000047ab9 */ /* 0x000fc80000000a00 */
[----:B------:R-:W-:Y:S02]  /*18610*/  IADD3 R3, R3, R0, RZ ;  /* 0x0000000003037210 */ /* 0x000fe40007ffe0ff */
[----:B------:R-:W4:Y:S01]  /*18620*/  @P0 LDC R0, c[0x0][0x450] ;  /* 0x00011400ff000b82 */ /* 0x000f220000000800 */
[----:B--2---:R-:W-:-:S04]  /*18630*/  LOP3.LUT R20, R20, 0x7f, RZ, 0xc0, !PT ;  /* 0x0000007f14147812 */ /* 0x004fc800078ec0ff */
[----:B------:R-:W-:Y:S02]  /*18640*/  SHF.R.U32.HI R10, RZ, 0x3, R20 ;  /* 0x00000003ff0a7819 */ /* 0x000fe40000011614 */
[----:B------:R0:W5:Y:S01]  /*18650*/  LDL R20, [R1+0x20] ;  /* 0x0000200001147983 */ /* 0x0001620000100800 */
[----:B---3--:R-:W-:-:S05]  /*18660*/  IMAD.SHL.U32 R6, R6, 0x10, RZ ;  /* 0x0000001006067824 */ /* 0x008fca00078e00ff */
[----:B------:R-:W-:-:S04]  /*18670*/  LOP3.LUT R6, R6, 0x70, RZ, 0xc0, !PT ;  /* 0x0000007006067812 */ /* 0x000fc800078ec0ff */
[----:B------:R-:W-:-:S05]  /*18680*/  LOP3.LUT R6, R4, R10, R6, 0xfe, !PT ;  /* 0x0000000a04067212 */ /* 0x000fca00078efe06 */
[----:B-1----:R-:W-:-:S04]  /*18690*/  @P0 IMAD.HI.U32 R8, R6, R5, RZ ;  /* 0x0000000506080227 */ /* 0x002fc800078e00ff */
[----:B------:R-:W-:Y:S01]  /*186a0*/  IMAD.MOV.U32 R5, RZ, RZ, R6 ;  /* 0x000000ffff057224 */ /* 0x000fe200078e0006 */
[----:B----4-:R-:W-:-:S04]  /*186b0*/  @P0 SHF.R.U32.HI R5, RZ, R0, R8 ;  /* 0x00000000ff050219 */ /* 0x010fc80000011608 */
[----:B------:R-:W-:-:S05]  /*186c0*/  IADD3 R0, -R5, RZ, RZ ;  /* 0x000000ff05007210 */ /* 0x000fca0007ffe1ff */
        /* <DEDUP_REMOVED lines=9> */
[----:B------:R-:W-:Y:S01]  /*18760*/  IMAD.WIDE.U32 R2, R0, UR4, R2 ;  /* 0x0000000400027c25 */ /* 0x000fe2000f8e0002 */
[----:B------:R-:W-:-:S03]  /*18770*/  ULDC UR4, c[0x0][0x2b8] ;  /* 0x0000ae0000047ab9 */ /* 0x000fc60000000800 */
[----:B------:R-:W-:Y:S01]  /*18780*/  IMAD R5, R0, UR5, R5 ;  /* 0x0000000500057c24 */ /* 0x000fe2000f8e0205 */
[----:B------:R-:W-:-:S03]  /*18790*/  LEA R0, P2, R2, UR6, 0x1 ;  /* 0x0000000602007c11 */ /* 0x000fc6000f8408ff */
[----:B------:R-:W-:Y:S01]  /*187a0*/  IMAD.IADD R5, R3, 0x1, R5 ;  /* 0x0000000103057824 */ /* 0x000fe200078e0205 */
[----:B------:R-:W-:Y:S02]  /*187b0*/  ISETP.GE.AND P0, PT, R31, UR4, PT ;  /* 0x000000041f007c0c */ /* 0x000fe4000bf06270 */
[----:B------:R-:W-:Y:S01]  /*187c0*/  ISETP.GE.AND P1, PT, R30, UR4, PT ;  /* 0x000000041e007c0c */ /* 0x000fe2000bf26270 */
[----:B------:R-:W-:Y:S01]  /*187d0*/  UMOV UR4, 0xffffffff ;  /* 0xffffffff00047882 */ /* 0x000fe20000000000 */
[----:B------:R-:W-:Y:S02]  /*187e0*/  LEA.HI.X R5, R2, UR7, R5, 0x1, P2 ;  /* 0x0000000702057c11 */ /* 0x000fe400090f0c05 */
[----:B0-----:R-:W-:Y:S09]  /*187f0*/  BRA.DIV UR4, `(.L_x_7237) ;  /* 0x0000005e04947947 */ /* 0x001ff2000b800000 */
[----:B------:R-:W0:Y:S01]  /*18800*/  SHFL.IDX PT, R14, R0, RZ, 0x181f ;  /* 0x00181fff000e7589 */ /* 0x000e2200000e0000 */
[----:B-----5:R-:W-:Y:S02]  /*18810*/  IMAD R6, R20, R7, RZ ;  /* 0x0000000714067224 */ /* 0x020fe400078e02ff */
[----:B------:R-:W-:Y:S01]  /*18820*/  IMAD.IADD R4, R10, 0x1, R4 ;  /* 0x000000010a047824 */ /* 0x000fe200078e0204 */
[----:B------:R-:W1:Y:S03]  /*18830*/  SHFL.IDX PT, R2, R5, RZ, 0x181f ;  /* 0x00181fff05027589 */ /* 0x000e6600000e0000 */
[C---:B------:R-:W-:Y:S01]  /*18840*/  VIADD R7, R4.reuse, 0x10 ;  /* 0x0000001004077836 */ /* 0x040fe20000000000 */
[----:B------:R-:W-:-:S13]  /*18850*/  ISETP.GE.AND P3, PT, R4, R6, PT ;  /* 0x000000060400720c */ /* 0x000fda0003f66270 */
[----:B0-----:R-:W-:-:S04]  /*18860*/  @!P3 LEA R14, P2, R31, R14, 0x1 ;  /* 0x0000000e1f0eb211 */ /* 0x001fc800078408ff */
[----:B-1----:R-:W-:Y:S01]  /*18870*/  @!P3 IADD3.X R3, RZ, R2, RZ, P2, !PT ;  /* 0x00000002ff03b210 */ /* 0x002fe200017fe4ff */
[----:B------:R-:W-:Y:S02]  /*18880*/  @!P3 IMAD.MOV.U32 R2, RZ, RZ, R14 ;  /* 0x000000ffff02b224 */ /* 0x000fe400078e000e */
[----:B------:R-:W0:Y:S04]  /*18890*/  SHFL.IDX PT, R14, R0, 0x1, 0x181f ;  /* 0x00381f00000e7f89 */ /* 0x000e2800000e0000 */
        /* <DEDUP_REMOVED lines=54> */
[----:B0-----:R-:W-:Y:S01]  /*18c00*/  @!P3 LEA R14, P2, R31, R14, 0x1 ;  /* 0x0000000e1f0eb211 */ /* 0x001fe200078408ff */
[----:B------:R-:W0:Y:S04]  /*18c10*/  SHFL.IDX PT, R5, R5, 0x7, 0x181f ;  /* 0x00f81f0005057f89 */ /* 0x000e2800000e0000 */
[----:B-1----:R-:W-:Y:S01]  /*18c20*/  @!P3 IMAD.X R7, RZ, RZ, R2, P2 ;  /* 0x000000ffff07b224 */ /* 0x002fe200010e0602 */
[----:B------:R-:W-:-:S02]  /*18c30*/  @!P3 MOV R2, R14 ;  /* 0x0000000e0002b202 */ /* 0x000fc40000000f00 */
[----:B------:R1:W2:Y:S01]  /*18c40*/  SHFL.IDX PT, R14, R0, 0x7, 0x181f ;  /* 0x00f81f00000e7f89 */ /* 0x0002a200000e0000 */
[----:B------:R-:W-:-:S05]  /*18c50*/  @!P3 IMAD.MOV.U32 R3, RZ, RZ, R7 ;  /* 0x000000ffff03b224 */ /* 0x000fca00078e0007 */
[----:B------:R1:W-:Y:S04]  /*18c60*/  @!P3 LDGSTS.E.BYPASS.LTC128B.128 [R9+0x13400], desc[UR42][R2.64], !P0 ;  /* 0x134000000209bfae */ /* 0x0003e8000c101d6a */
[----:B0-----:R1:W-:Y:S02]  /*18c70*/  @!P3 LDGSTS.E.BYPASS.LTC128B.128 [R9+0x17400], desc[UR42][R2.64+0x80], !P1 ;  /* 0x174000800209bfae */ /* 0x0013e4000c901d6a */
.L_x_7443:
        /* <DEDUP_REMOVED lines=11> */
.L_x_7239:
[----:B------:R-:W-:Y:S05]  /*18d30*/  BSYNC B0 ;  /* 0x0000000000007941 */ /* 0x000fea0003800000 */
.L_x_7238:
[----:B------:R-:W-:Y:S01]  /*18d40*/  NOP ;  /* 0x0000000000007918 */ /* 0x000fe20000000000 */
[----:B------:R-:W-:-:S13]  /*18d50*/  PLOP3.LUT P0, PT, PT, PT, PT, 0x80, 0x0 ;  /* 0x000000000000781c */ /* 0x000fda0003f0f070 */
.L_x_7240:
        /* <DEDUP_REMOVED lines=21> */
.L_x_7444:
[----:B------:R-:W-:Y:S05]  /*18eb0*/  BSYNC B0 ;  /* 0x0000000000007941 */ /* 0x000fea0003800000 */
.L_x_7241:
[----:B------:R-:W-:Y:S04]  /*18ec0*/  BSSY B0, `(.L_x_7243) ;  /* 0x000010a000007945 */ /* 0x000fe80003800000 */
[----:B------:R-:W-:Y:S05]  /*18ed0*/  @!P1 BRA `(.L_x_7244) ;  /* 0x0000001000209947 */ /* 0x000fea0003800000 */
[----:B------:R-:W-:Y:S01]  /*18ee0*/  ULDC UR4, c[0x0][0x2f4] ;  /* 0x0000bd0000047ab9 */ /* 0x000fe20000000800 */
[----:B------:R-:W-:Y:S01]  /*18ef0*/  IMAD.MOV.U32 R10, RZ, RZ, R25 ;  /* 0x000000ffff0a7224 */ /* 0x000fe200078e0019 */
[----:B------:R-:W-:Y:S01]  /*18f00*/  ISETP.GE.AND P2, PT, R31, UR4, PT ;  /* 0x000000041f007c0c */ /* 0x000fe2000bf46270 */
[----:B------:R-:W-:Y:S01]  /*18f10*/  IMAD.MOV.U32 R33, RZ, RZ, R26 ;  /* 0x000000ffff217224 */ /* 0x000fe200078e001a */
[----:B------:R-:W-:Y:S02]  /*18f20*/  ISETP.GE.AND P1, PT, R30, UR4, PT ;  /* 0x000000041e007c0c */ /* 0x000fe4000bf26270 */
[----:B------:R-:W-:-:S11]  /*18f30*/  MOV R17, R28 ;  /* 0x0000001c00117202 */ /* 0x000fd60000000f00 */
.L_x_7257:
[----:B------:R-:W3:Y:S01]  /*18f40*/  LDL R9, [R1] ;  /* 0x0000000001097983 */ /* 0x000ee20000100800 */
[----:B------:R-:W1:Y:S03]  /*18f50*/  LDC R7, c[0x0][0x430] ;  /* 0x00010c00ff077b82 */ /* 0x000e660000000800 */
[----:B------:R-:W4:Y:S01]  /*18f60*/  LDL R4, [R1+0x4] ;  /* 0x0000040001047983 */ /* 0x000f220000100800 */
[----:B------:R-:W-:Y:S05]  /*18f70*/  YIELD ;  /* 0x0000000000007946 */ /* 0x000fea0003800000 */
[----:B0-----:R-:W0:Y:S01]  /*18f80*/  S2R R3, SR_TID.X ;  /* 0x0000000000037919 */ /* 0x001e220000002100 */
[----:B------:R-:W-:Y:S01]  /*18f90*/  ULDC.64 UR4, c[0x0][0x428] ;  /* 0x00010a0000047ab9 */ /* 0x000fe20000000a00 */
[----:B------:R-:W5:Y:S01]  /*18fa0*/  S2R R0, SR_TID.X ;  /* 0x0000000000007919 */ /* 0x000f620000002100 */
[----:B-1----:R-:W-:-:S13]  /*18fb0*/  ISETP.NE.AND P0, PT, R7, 0x1, PT ;  /* 0x000000010700780c */ /* 0x002fda0003f05270 */
[----:B------:R-:W1:Y:S01]  /*18fc0*/  @P0 LDC R5, c[0x0][0x438] ;  /* 0x00010e00ff050b82 */ /* 0x000e620000000800 */
[----:B0-----:R-:W-:-:S04]  /*18fd0*/  LOP3.LUT R3, R3, 0x7f, RZ, 0xc0, !PT ;  /* 0x0000007f03037812 */ /* 0x001fc800078ec0ff */
[----:B------:R-:W-:Y:S01]  /*18fe0*/  SHF.R.U32.HI R8, RZ, 0x3, R3 ;  /* 0x00000003ff087819 */ /* 0x000fe20000011603 */
[----:B-----5:R-:W-:Y:S02]  /*18ff0*/  IMAD.SHL.U32 R0, R0, 0x10, RZ ;  /* 0x0000001000007824 */ /* 0x020fe400078e00ff */
[----:B------:R-:W0:Y:S02]  /*19000*/  @P0 LDC R3, c[0x0][0x434] ;  /* 0x00010d00ff030b82 */ /* 0x000e240000000800 */
[----:B------:R-:W-:Y:S01]  /*19010*/  IMAD R8, R6, 0x80, R8 ;  /* 0x0000008006087824 */ /* 0x000fe200078e0208 */
[----:B------:R-:W-:-:S04]  /*19020*/  LOP3.LUT R0, R0, 0x70, RZ, 0xc0, !PT ;  /* 0x0000007000007812 */ /* 0x000fc800078ec0ff */
[----:B---3--:R-:W-:-:S04]  /*19030*/  IADD3 R8, R0, R8, R9 ;  /* 0x0000000800087210 */ /* 0x008fc80007ffe009 */
[----:B------:R-:W-:Y:S01]  /*19040*/  MOV R9, R8 ;  /* 0x0000000800097202 */ /* 0x000fe20000000f00 */
[----:B0-----:R-:W-:-:S05]  /*19050*/  @P0 IMAD.HI.U32 R0, R8, R3, RZ ;  /* 0x0000000308000227 */ /* 0x001fca00078e00ff */
[----:B-1----:R-:W-:Y:S01]  /*19060*/  @P0 SHF.R.U32.HI R9, RZ, R5, R0 ;  /* 0x00000005ff090219 */ /* 0x002fe20000011600 */
[----:B----4-:R-:W-:-:S03]  /*19070*/  IMAD R5, R4, UR4, RZ ;  /* 0x0000000404057c24 */ /* 0x010fc6000f8e02ff */
[--C-:B------:R-:W-:Y:S01]  /*19080*/  SHF.R.S32.HI R3, RZ, 0x1f, R9.reuse ;  /* 0x0000001fff037819 */ /* 0x100fe20000011409 */
[----:B------:R-:W-:Y:S02]  /*19090*/  IMAD.MOV.U32 R2, RZ, RZ, R9 ;  /* 0x000000ffff027224 */ /* 0x000fe400078e0009 */
[C---:B------:R-:W-:Y:S02]  /*190a0*/  IMAD R5, R34.reuse, UR5, R5 ;  /* 0x0000000522057c24 */ /* 0x040fe4000f8e0205 */
[----:B------:R-:W-:Y:S01]  /*190b0*/  IMAD.WIDE.U32 R2, R34, UR4, R2 ;  /* 0x0000000422027c25 */ /* 0x000fe2000f8e0002 */
[----:B------:R-:W-:-:S03]  /*190c0*/  ULDC.64 UR4, c[0x0][0x418] ;  /* 0x0001060000047ab9 */ /* 0x000fc60000000a00 */
[----:B------:R-:W-:Y:S01]  /*190d0*/  IMAD.IADD R3, R5, 0x1, R3 ;  /* 0x0000000105037824 */ /* 0x000fe200078e0203 */
[----:B------:R-:W-:-:S04]  /*190e0*/  LEA R4, P0, R2, UR4, 0x2 ;  /* 0x0000000402047c11 */ /* 0x000fc8000f8010ff */
[----:B------:R-:W-:-:S05]  /*190f0*/  LEA.HI.X R5, R2, UR5, R3, 0x2, P0 ;  /* 0x0000000502057c11 */ /* 0x000fca00080f1403 */
[----:B------:R0:W3:Y:S01]  /*19100*/  LDG.E R0, desc[UR42][R4.64] ;  /* 0x0000002a04007981 */ /* 0x0000e2000c1e1900 */
[----:B------:R-:W-:Y:S01]  /*19110*/  IMAD.U32 R11, RZ, RZ, UR38 ;  /* 0x00000026ff0b7e24 */ /* 0x000fe2000f8e00ff */
[----:B------:R-:W-:Y:S01]  /*19120*/  IADD3 R25, R10, 0x1, RZ ;  /* 0x000000010a197810 */ /* 0x000fe20007ffe0ff */
[----:B------:R-:W-:Y:S02]  /*19130*/  IMAD.MOV R2, RZ, RZ, -R9 ;  /* 0x000000ffff027224 */ /* 0x000fe400078e0a09 */
[----:B------:R-:W-:Y:S01]  /*19140*/  IMAD.MOV.U32 R26, RZ, RZ, R6 ;  /* 0x000000ffff1a7224 */ /* 0x000fe200078e0006 */
[----:B------:R-:W-:Y:S02]  /*19150*/  ISETP.NE.AND P3, PT, R11, 0x3, PT ;  /* 0x000000030b00780c */ /* 0x000fe40003f65270 */
[----:B------:R-:W-:Y:S01]  /*19160*/  ISETP.NE.AND P0, PT, R25, 0x2, PT ;  /* 0x000000021900780c */ /* 0x000fe20003f05270 */
[----:B0-----:R-:W-:-:S03]  /*19170*/  IMAD R4, R7, R2, R8 ;  /* 0x0000000207047224 */ /* 0x001fc600078e0208 */
[----:B------:R-:W-:Y:S02]  /*19180*/  SEL R28, RZ, 0x1, P0 ;  /* 0x00000001ff1c7807 */ /* 0x000fe40000000000 */
[----:B------:R-:W-:Y:S02]  /*19190*/  SEL R25, R25, RZ, P0 ;  /* 0x000000ff19197207 */ /* 0x000fe40000000000 */
[----:B------:R-:W-:Y:S02]  /*191a0*/  LOP3.LUT R28, R17, R28, RZ, 0x3c, !PT ;  /* 0x0000001c111c7212 */ /* 0x000fe400078e3cff */
[----:B---3--:R-:W-:Y:S01]  /*191b0*/  SHF.R.S32.HI R21, RZ, 0x1f, R0 ;  /* 0x0000001fff157819 */ /* 0x008fe20000011400 */
[----:B------:R-:W-:Y:S06]  /*191c0*/  @!P3 BRA `(.L_x_7245) ;  /* 0x000000000004b947 */ /* 0x000fec0003800000 */
[----:B------:R-:W-:Y:S01]  /*191d0*/  BPT.TRAP 0x1 ;  /* 0x000000040000795c */ /* 0x000fe20000300000 */
.L_x_7245:
[----:B------:R-:W-:Y:S01]  /*191e0*/  IMAD R6, R25, 0x8, R22 ;  /* 0x0000000819067824 */ /* 0x000fe200078e0216 */
[----:B------:R-:W-:Y:S01]  /*191f0*/  SHF.L.U32 R3, R28, 0x1f, RZ ;  /* 0x0000001f1c037819 */ /* 0x000fe200000006ff */
[----:B------:R-:W-:Y:S03]  /*19200*/  BSSY B1, `(.L_x_7246) ;  /* 0x0000003000017945 */ /* 0x000fe60003800000 */
[----:B------:R-:W0:Y:S02]  /*19210*/  SYNCS.PHASECHK.TRANS64.TRYWAIT P0, [R6+URZ+0x28840], R3 ;  /* 0x02884003060075a7 */ /* 0x000e24000800017f */
[----:B0-----:R-:W-:Y:S05]  /*19220*/  @!P0 BRA `(.L_x_7247) ;  /* 0x0000005c009c8947 */ /* 0x001fea0003800000 */
.L_x_7445:
[----:B------:R-:W-:Y:S05]  /*19230*/  BSYNC B1 ;  /* 0x0000000000017941 */ /* 0x000fea0003800000 */
.L_x_7246:
        /* <DEDUP_REMOVED lines=26> */
[----:B0-----:R-:W-:-:S04]  /*193e0*/  IADD3 R2, P0, R2, R5, RZ ;  /* 0x0000000502027210 */ /* 0x001fc80007f1e0ff */
[----:B-1----:R-:W-:-:S05]  /*193f0*/  IADD3.X R3, RZ, R3, RZ, P0, !PT ;  /* 0x00000003ff037210 */ /* 0x002fca00007fe4ff */
        /* <DEDUP_REMOVED lines=41> */
.L_x_7463:
[----:B-1----:R-:W-:-:S04]  /*19690*/  IADD3 R2, P0, R2, R5, RZ ;  /* 0x0000000502027210 */ /* 0x002fc80007f1e0ff */
[----:B------:R-:W-:Y:S02]  /*196a0*/  IADD3.X R3, RZ, R9, RZ, P0, !PT ;  /* 0x00000009ff037210 */ /* 0x000fe400007fe4ff */
[----:B------:R-:W-:-:S03]  /*196b0*/  PLOP3.LUT P0, PT, PT, PT, PT, 0x80, 0x0 ;  /* 0x000000000000781c */ /* 0x000fc60003f0f070 */
[----:B------:R-:W-:Y:S01]  /*196c0*/  @!PT LDS RZ, [RZ] ;  /* 0x00000000fffff984 */ /* 0x000fe20000000800 */
[----:B------:R-:W-:Y:S01]  /*196d0*/  @!PT LDS RZ, [RZ] ;  /* 0x00000000fffff984 */ /* 0x000fe20000000800 */
[----:B------:R-:W-:Y:S01]  /*196e0*/  @!PT LDS RZ, [RZ] ;  /* 0x00000000fffff984 */ /* 0x000fe20000000800 */
[----:B------:R1:W-:Y:S04]  /*196f0*/  LDGSTS.E.BYPASS.LTC128B.128 [R8+0x1bc00], desc[UR42][R2.64], !P4 ;  /* 0x1bc0000002087fae */ /* 0x0003e8000e101d6a */
[----:B------:R1:W-:Y:S01]  /*19700*/  LDGSTS.E.BYPASS.LTC128B.128 [R8+0x1fc00], desc[UR42][R2.64+0x80], !P3 ;  /* 0x1fc0008002087fae */ /* 0x0003e2000d901d6a */
[----:B------:R-:W-:-:S05]  /*19710*/  NOP ;  /* 0x0000000000007918 */ /* 0x000fca0000000000 */
.L_x_7249:
        /* <DEDUP_REMOVED lines=11> */
.L_x_7250:
[----:B------:R1:W-:Y:S01]  /*197d0*/  SYNCS.ARRIVE.TRANS64.A1T0 RZ, [R6+URZ+0x28830], RZ ;  /* 0x028830ff06ff79a7 */ /* 0x0003e2000810003f */
[----:B------:R-:W-:Y:S05]  /*197e0*/  @!P4 BRA `(.L_x_7251) ;  /* 0x000000000004c947 */ /* 0x000fea0003800000 */
[----:B------:R-:W-:Y:S01]  /*197f0*/  BPT.TRAP 0x1 ;  /* 0x000000040000795c */ /* 0x000fe20000300000 */
.L_x_7251:
[----:B------:R-:W-:Y:S01]  /*19800*/  SHF.L.U32 R3, R17, 0x1f, RZ ;  /* 0x0000001f11037819 */ /* 0x000fe200000006ff */
[----:B-1----:R-:W-:Y:S01]  /*19810*/  IMAD R6, R10, 0x8, R22 ;  /* 0x000000080a067824 */ /* 0x002fe200078e0216 */
[----:B------:R-:W-:Y:S03]  /*19820*/  BSSY B1, `(.L_x_7252) ;  /* 0x0000003000017945 */ /* 0x000fe60003800000 */
[----:B------:R-:W1:Y:S02]  /*19830*/  SYNCS.PHASECHK.TRANS64.TRYWAIT P0, [R6+URZ+0x28860], R3 ;  /* 0x02886003060075a7 */ /* 0x000e64000800017f */
[----:B-1----:R-:W-:Y:S05]  /*19840*/  @!P0 BRA `(.L_x_7253) ;  /* 0x0000006000748947 */ /* 0x002fea0003800000 */
.L_x_7464:
[----:B------:R-:W-:Y:S05]  /*19850*/  BSYNC B1 ;  /* 0x0000000000017941 */ /* 0x000fea0003800000 */
.L_x_7252:
[----:B------:R-:W3:Y:S01]  /*19860*/  S2R R2, SR_TID.X ;  /* 0x0000000000027919 */ /* 0x000ee20000002100 */
[----:B------:R-:W-:Y:S01]  /*19870*/  IMAD R8, R33, -0x80, R36 ;  /* 0xffffff8021087824 */ /* 0x000fe200078e0224 */
[----:B------:R-:W-:Y:S01]  /*19880*/  UMOV UR4, 0xffffffff ;  /* 0xffffffff00047882 */ /* 0x000fe20000000000 */
[----:B0-----:R-:W-:Y:S01]  /*19890*/  IMAD R7, R10, 0x4000, R35 ;  /* 0x000040000a077824 */ /* 0x001fe200078e0223 */
[----:B---3--:R-:W-:-:S04]  /*198a0*/  LOP3.LUT R2, R2, 0x7f, RZ, 0xc0, !PT ;  /* 0x0000007f02027812 */ /* 0x008fc800078ec0ff */
[----:B------:R-:W-:-:S04]  /*198b0*/  SHF.R.U32.HI R2, RZ, 0x3, R2 ;  /* 0x00000003ff027819 */ /* 0x000fc80000011602 */
[----:B------:R-:W-:Y:S01]  /*198c0*/  IADD3 R8, -R2, R8, RZ ;  /* 0x0000000802087210 */ /* 0x000fe20007ffe1ff */
        /* <DEDUP_REMOVED lines=59> */
[----:B--2---:R0:W-:Y:S02]  /*19c80*/  LDGSTS.E.BYPASS.LTC128B.128 [R7+0x7400], desc[UR42][R2.64+0x80], !P0 ;  /* 0x0740008002077fae */ /* 0x0041e4000c101d6a */
.L_x_7482:
        /* <DEDUP_REMOVED lines=27> */
.L_x_7255:
        /* <DEDUP_REMOVED lines=11> */
.L_x_7256:
[C---:B------:R-:W-:Y:S01]  /*19ef0*/  ISETP.GT.AND P0, PT, R26.reuse, R37, PT ;  /* 0x000000251a00720c */ /* 0x040fe20003f04270 */
[----:B------:R0:W-:Y:S01]  /*19f00*/  SYNCS.ARRIVE.TRANS64.A1T0 RZ, [R6+URZ+0x28850], RZ ;  /* 0x028850ff06ff79a7 */ /* 0x0001e2000810003f */
[----:B------:R-:W-:Y:S01]  /*19f10*/  IMAD.MOV.U32 R10, RZ, RZ, R25 ;  /* 0x000000ffff0a7224 */ /* 0x000fe200078e0019 */
[----:B------:R-:W-:Y:S01]  /*19f20*/  MOV R33, R26 ;  /* 0x0000001a00217202 */ /* 0x000fe20000000f00 */
[----:B------:R-:W-:Y:S02]  /*19f30*/  IMAD.MOV.U32 R17, RZ, RZ, R28 ;  /* 0x000000ffff117224 */ /* 0x000fe400078e001c */
[----:B0-----:R-:W-:-:S07]  /*19f40*/  VIADD R6, R26, 0xffffffff ;  /* 0xffffffff1a067836 */ /* 0x001fce0000000000 */
[----:B------:R-:W-:Y:S05]  /*19f50*/  @P0 BRA `(.L_x_7257) ;  /* 0xffffffec00f80947 */ /* 0x000fea000383ffff */
.L_x_7244:
[----:B------:R-:W-:Y:S05]  /*19f60*/  BSYNC B0 ;  /* 0x0000000000007941 */ /* 0x000fea0003800000 */
.L_x_7243:
        /* <DEDUP_REMOVED lines=17> */
.L_x_7259:
[----:B------:R-:W-:Y:S05]  /*1a080*/  BSYNC B0 ;  /* 0x0000000000007941 */ /* 0x000fea0003800000 */
.L_x_7258:
[----:B------:R-:W-:-:S05]  /*1a090*/  IMAD.U32 R0, RZ, RZ, UR38 ;  /* 0x00000026ff007e24 */ /* 0x000fca000f8e00ff */
[----:B------:R-:W-:-:S13]  /*1a0a0*/  ISETP.NE.AND P0, PT, R0, 0x3, PT ;  /* 0x000000030000780c */ /* 0x000fda0003f05270 */
[----:B------:R-:W-:Y:S05]  /*1a0b0*/  @!P0 BRA `(.L_x_7260) ;  /* 0x0000000000048947 */ /* 0x000fea0003800000 */
[----:B------:R-:W-:Y:S01]  /*1a0c0*/  BPT.TRAP 0x1 ;  /* 0x000000040000795c */ /* 0x000fe20000300000 */
.L_x_7260:
[----:B------:R-:W-:Y:S01]  /*1a0d0*/  IMAD R0, R25, 0x8, R22 ;  /* 0x0000000819007824 */ /* 0x000fe200078e0216 */
[----:B0-----:R-:W-:Y:S01]  /*1a0e0*/  SHF.L.U32 R3, R28, 0x1f, RZ ;  /* 0x0000001f1c037819 */ /* 0x001fe200000006ff */
[----:B------:R-:W-:Y:S01]  /*1a0f0*/  BSSY B0, `(.L_x_7261) ;  /* 0x0000004000007945 */ /* 0x000fe20003800000 */
[----:B------:R-:W-:Y:S02]  /*1a100*/  IMAD R6, R26, -0x80, R36 ;  /* 0xffffff801a067824 */ /* 0x000fe400078e0224 */
[----:B------:R-:W0:Y:S02]  /*1a110*/  SYNCS.PHASECHK.TRANS64.TRYWAIT P0, [R0+URZ+0x28860], R3 ;  /* 0x02886003000075a7 */ /* 0x000e24000800017f */
[----:B0-----:R-:W-:Y:S05]  /*1a120*/  @!P0 BRA `(.L_x_7262) ;  /* 0x0000006000d88947 */ /* 0x001fea0003800000 */
.L_x_7483:
[----:B------:R-:W-:Y:S05]  /*1a130*/  BSYNC B0 ;  /* 0x0000000000007941 */ /* 0x000fea0003800000 */
.L_x_7261:
[----:B------:R-:W1:Y:S01]  /*1a140*/  S2R R2, SR_TID.X ;  /* 0x0000000000027919 */ /* 0x000e620000002100 */
[----:B------:R-:W-:Y:S01]  /*1a150*/  UMOV UR4, 0xffffffff ;  /* 0xffffffff00047882 */ /* 0x000fe20000000000 */
[----:B------:R-:W-:Y:S02]  /*1a160*/  LEA R9, R25, R35, 0xe ;  /* 0x0000002319097211 */ /* 0x000fe400078e70ff */
        /* <DEDUP_REMOVED lines=24> */
[----:B------:R-:W-:Y:S02]  /*1a2f0*/  SHFL.IDX PT, R10, R23, 0x4, 0x181f ;  /* 0x00981f00170a7f89 */ /* 0x000fe400000e0000 */
[----:B---3--:R-:W-:Y:S02]  /*1a300*/  IADD3.X R3, RZ, R7, RZ, P4, !PT ;  /* 0x00000007ff037210 */ /* 0x008fe400027fe4ff */
        /* <DEDUP_REMOVED lines=31> */
[----:B------:R0:W0:Y:S01]  /*1a500*/  SHFL.IDX PT, R14, R23, 0x7, 0x181f ;  /* 0x00f81f00170e7f89 */ /* 0x00002200000e0000 */
[----:B--2---:R-:W-:-:S05]  /*1a510*/  IADD3.X R3, RZ, R7, RZ, P4, !PT ;  /* 0x00000007ff037210 */ /* 0x004fca00027fe4ff */
[----:B------:R-:W-:Y:S01]  /*1a520*/  LDGSTS.E.BYPASS.LTC128B.128 [R4+0x2c00], desc[UR42][R2.64], !P2 ;  /* 0x02c0000002047fae */ /* 0x000fe2000d101d6a */
[----:B------:R-:W-:-:S03]  /*1a530*/  ISETP.LT.OR P2, PT, R6, 0x61, P1 ;  /* 0x000000610600780c */ /* 0x000fc60000f41670 */
[----:B------:R3:W-:Y:S01]  /*1a540*/  LDGSTS.E.BYPASS.LTC128B.128 [R4+0x6c00], desc[UR42][R2.64+0x80], !P3 ;  /* 0x06c0008002047fae */ /* 0x0007e2000d901d6a */
[----:B------:R-:W-:Y:S02]  /*1a550*/  ISETP.LT.OR P3, PT, R6, 0x61, P0 ;  /* 0x000000610600780c */ /* 0x000fe40000761670 */
[----:B---3--:R-:W-:-:S05]  /*1a560*/  IADD3 R2, P4, R10, R5, RZ ;  /* 0x000000050a027210 */ /* 0x008fca0007f9e0ff */
[----:B-1----:R-:W-:-:S05]  /*1a570*/  IMAD.X R3, RZ, RZ, R8, P4 ;  /* 0x000000ffff037224 */ /* 0x002fca00020e0608 */
[----:B------:R1:W-:Y:S04]  /*1a580*/  LDGSTS.E.BYPASS.LTC128B.128 [R4+0x3400], desc[UR42][R2.64], !P2 ;  /* 0x0340000002047fae */ /* 0x0003e8000d101d6a */
[----:B0---4-:R1:W-:Y:S02]  /*1a590*/  LDGSTS.E.BYPASS.LTC128B.128 [R4+0x7400], desc[UR42][R2.64+0x80], !P3 ;  /* 0x0740008002047fae */ /* 0x0113e4000d901d6a */
.L_x_7501:
        /* <DEDUP_REMOVED lines=11> */
.L_x_7264:
        /* <DEDUP_REMOVED lines=11> */
.L_x_7265:
[----:B------:R0:W-:Y:S01]  /*1a700*/  SYNCS.ARRIVE.TRANS64.A1T0 RZ, [R0+URZ+0x28850], RZ ;  /* 0x028850ff00ff79a7 */ /* 0x0001e2000810003f */
[----:B------:R-:W-:-:S04]  /*1a710*/  IADD3 R25, R25, 0x1, RZ ;  /* 0x0000000119197810 */ /* 0x000fc80007ffe0ff */
[----:B------:R-:W-:-:S04]  /*1a720*/  ISETP.NE.AND P0, PT, R25, 0x2, PT ;  /* 0x000000021900780c */ /* 0x000fc80003f05270 */
[----:B------:R-:W-:Y:S02]  /*1a730*/  SEL R3, RZ, 0x1, P0 ;  /* 0x00000001ff037807 */ /* 0x000fe40000000000 */
[----:B------:R-:W-:Y:S02]  /*1a740*/  SEL R25, R25, RZ, P0 ;  /* 0x000000ff19197207 */ /* 0x000fe40000000000 */
[----:B0-----:R-:W-:-:S07]  /*1a750*/  LOP3.LUT R28, R28, R3, RZ, 0x3c, !PT ;  /* 0x000000031c1c7212 */ /* 0x001fce00078e3cff */
.L_x_7222:
[----:B------:R-:W-:Y:S05]  /*1a760*/  BSYNC B7 ;  /* 0x0000000000077941 */ /* 0x000fea0003800000 */
.L_x_7220:
        /* <DEDUP_REMOVED lines=11> */
.L_x_7266:
[----:B------:R-:W1:Y:S01]  /*1a820*/  S2R R9, SR_TID.X ;  /* 0x0000000000097919 */ /* 0x000e620000002100 */
[----:B------:R-:W-:Y:S01]  /*1a830*/  UMOV UR4, 0xffffffff ;  /* 0xffffffff00047882 */ /* 0x000fe20000000000 */
[----:B-1----:R-:W-:-:S04]  /*1a840*/  LOP3.LUT R9, R9, 0x1f, RZ, 0xc0, !PT ;  /* 0x0000001f09097812 */ /* 0x002fc800078ec0ff */
[----:B------:R-:W-:Y:S01]  /*1a850*/  ISETP.NE.AND P0, PT, R9, 0x1f, PT ;  /* 0x0000001f0900780c */ /* 0x000fe20003f05270 */
[----:B------:R-:W-:-:S12]  /*1a860*/  BRA.DIV UR4, `(.L_x_7268) ;  /* 0x0000006604987947 */ /* 0x000fd8000b800000 */
[----:B0-----:R-:W-:Y:S01]  /*1a870*/  IMAD.IADD R7, R19, 0x1, R9 ;  /* 0x0000000113077824 */ /* 0x001fe200078e0209 */
        /* <DEDUP_REMOVED lines=16> */
[----:B--2---:R-:W-:-:S02]  /*1a980*/  @!P1 MOV R7, R6 ;  /* 0x0000000600079202 */ /* 0x004fc40000000f00 */
[----:B------:R-:W-:Y:S01]  /*1a990*/  MOV R6, RZ ;  /* 0x000000ff00067202 */ /* 0x000fe20000000f00 */
[----:B---3--:R-:W-:Y:S01]  /*1a9a0*/  @!P1 IMAD.MOV.U32 R4, RZ, RZ, R5 ;  /* 0x000000ffff049224 */ /* 0x008fe200078e0005 */
        /* <DEDUP_REMOVED lines=18> */
.L_x_7511:
[----:B------:R-:W-:Y:S02]  /*1aad0*/  ULDC UR4, c[0x0][0xc38] ;  /* 0x00030e0000047ab9 */ /* 0x000fe40000000800 */
[----:B------:R-:W-:-:S04]  /*1aae0*/  IMAD.U32 R5, RZ, RZ, UR4 ;  /* 0x00000004ff057e24 */ /* 0x000fc8000f8e00ff */
[----:B-1----:R-:W-:-:S04]  /*1aaf0*/  IMAD R14, R14, R5, RZ ;  /* 0x000000050e0e7224 */ /* 0x002fc800078e02ff */
[----:B------:R-:W-:-:S05]  /*1ab00*/  IMAD.IADD R9, R8, 0x1, R14 ;  /* 0x0000000108097824 */ /* 0x000fca00078e020e */
[----:B------:R-:W-:-:S13]  /*1ab10*/  ISETP.GT.AND P6, PT, R9, R0, PT ;  /* 0x000000000900720c */ /* 0x000fda0003fc4270 */
[----:B------:R-:W-:Y:S05]  /*1ab20*/  @P6 BRA `(.L_x_7269) ;  /* 0x0000000000a46947 */ /* 0x000fea0003800000 */
.L_x_7272:
[----:B0-----:R-:W0:Y:S01]  /*1ab30*/  LDC R2, c[0x0][0xc3c] ;  /* 0x00030f00ff027b82 */ /* 0x001e220000000800 */
[----:B------:R-:W-:-:S05]  /*1ab40*/  VIADD R19, R19, 0x1f ;  /* 0x0000001f13137836 */ /* 0x000fca0000000000 */
[----:B0-----:R-:W-:-:S13]  /*1ab50*/  ISETP.GE.AND P6, PT, R19, R2, PT ;  /* 0x000000021300720c */ /* 0x001fda0003fc6270 */
[----:B------:R-:W-:Y:S05]  /*1ab60*/  @P6 BRA `(.L_x_7270) ;  /* 0x0000000400b86947 */ /* 0x000fea0003800000 */
[----:B------:R-:W0:Y:S01]  /*1ab70*/  S2R R3, SR_TID.X ;  /* 0x0000000000037919 */ /* 0x000e220000002100 */
[----:B------:R-:W-:Y:S01]  /*1ab80*/  IMAD.MOV.U32 R7, RZ, RZ, RZ ;  /* 0x000000ffff077224 */ /* 0x000fe200078e00ff */
[----:B0-----:R-:W-:-:S04]  /*1ab90*/  LOP3.LUT R3, R3, 0x1f, RZ, 0xc0, !PT ;  /* 0x0000001f03037812 */ /* 0x001fc800078ec0ff */
[----:B------:R-:W-:-:S04]  /*1aba0*/  IADD3 R11, R19, R3, RZ ;  /* 0x00000003130b7210 */ /* 0x000fc80007ffe0ff */
        /* <DEDUP_REMOVED lines=27> */
.L_x_7519:
[----:B------:R-:W-:Y:S02]  /*1ad60*/  ULDC UR4, c[0x0][0xc38] ;  /* 0x00030e0000047ab9 */ /* 0x000fe40000000800 */
[----:B------:R-:W-:-:S05]  /*1ad70*/  MOV R5, UR4 ;  /* 0x0000000400057c02 */ /* 0x000fca0008000f00 */
[----:B-1----:R-:W-:-:S04]  /*1ad80*/  IMAD R14, R14, R5, RZ ;  /* 0x000000050e0e7224 */ /* 0x002fc800078e02ff */
[----:B------:R-:W-:-:S05]  /*1ad90*/  IMAD.IADD R9, R14, 0x1, R9 ;  /* 0x000000010e097824 */ /* 0x000fca00078e0209 */
[----:B------:R-:W-:-:S13]  /*1ada0*/  ISETP.GT.AND P6, PT, R9, R0, PT ;  /* 0x000000000900720c */ /* 0x000fda0003fc4270 */
[----:B------:R-:W-:Y:S05]  /*1adb0*/  @!P6 BRA `(.L_x_7272) ;  /* 0xfffffffc005ce947 */ /* 0x000fea000383ffff */
.L_x_7269:
        /* <DEDUP_REMOVED lines=9> */
.L_x_7524:
[----:B------:R-:W-:-:S13]  /*1ae50*/  ISETP.NE.AND P0, PT, R3, RZ, PT ;  /* 0x000000ff0300720c */ /* 0x000fda0003f05270 */
[----:B------:R-:W-:Y:S05]  /*1ae60*/  @!P0 BRA `(.L_x_7274) ;  /* 0x0000000000108947 */ /* 0x000fea0003800000 */
[----:B------:R-:W-:Y:S01]  /*1ae70*/  UMOV UR4, 0xffffffff ;  /* 0xffffffff00047882 */ /* 0x000fe20000000000 */
[----:B------:R-:W-:Y:S02]  /*1ae80*/  VIADD R12, R8, 0xffffffff ;  /* 0xffffffff080c7836 */ /* 0x000fe40000000000 */
[----:B------:R-:W-:Y:S05]  /*1ae90*/  BRA.DIV UR4, `(.L_x_7275) ;  /* 0x0000006a045c7947 */ /* 0x000fea000b800000 */
[----:B------:R4:W0:Y:S02]  /*1aea0*/  SHFL.IDX PT, R6, R2, R12, 0x1f ;  /* 0x00001f0c02067589 */ /* 0x00082400000e0000 */
.L_x_7274:
        /* <DEDUP_REMOVED lines=34> */
[----:B------:R-:W-:Y:S01]  /*1b0d0*/  @P0 VIADD R6, R6, 0x1 ;  /* 0x0000000106060836 */ /* 0x000fe20000000000 */
[----:B------:R-:W-:-:S11]  /*1b0e0*/  IADD3 R3, RZ, -R3, RZ ;  /* 0x80000003ff037210 */ /* 0x000fd60007ffe0ff */
[----:B------:R-:W-:Y:S01]  /*1b0f0*/  @!P2 IMAD.MOV R6, RZ, RZ, -R6 ;  /* 0x000000ffff06a224 */ /* 0x000fe200078e0a06 */
[----:B------:R-:W-:-:S04]  /*1b100*/  @!P1 LOP3.LUT R6, RZ, R7, RZ, 0x33, !PT ;  /* 0x00000007ff069212 */ /* 0x000fc800078e33ff */
[-C--:B------:R-:W-:Y:S01]  /*1b110*/  IABS R2, R6.reuse ;  /* 0x0000000600027213 */ /* 0x080fe20000000000 */
[----:B------:R-:W-:-:S04]  /*1b120*/  IMAD R7, R7, R6, RZ ;  /* 0x0000000607077224 */ /* 0x000fc800078e02ff */
[----:B------:R-:W-:Y:S01]  /*1b130*/  IMAD.HI.U32 R9, R9, R2, RZ ;  /* 0x0000000209097227 */ /* 0x000fe200078e00ff */
[----:B------:R-:W-:-:S03]  /*1b140*/  IADD3 R17, R0, -R7, RZ ;  /* 0x8000000700117210 */ /* 0x000fc60007ffe0ff */
        /* <DEDUP_REMOVED lines=16> */
.L_x_7270:
[----:B------:R-:W-:Y:S01]  /*1b250*/  UMOV UR4, URZ ;  /* 0x0000003f00047c82 */ /* 0x000fe20008000000 */
[----:B------:R-:W-:Y:S01]  /*1b260*/  UMOV UR5, URZ ;  /* 0x0000003f00057c82 */ /* 0x000fe20008000000 */
[----:B------:R-:W-:Y:S01]  /*1b270*/  ULDC UR6, c[0x0][0xc3c] ;  /* 0x00030f0000067ab9 */ /* 0x000fe20000000800 */
[----:B------:R-:W-:Y:S01]  /*1b280*/  IMAD.MOV.U32 R16, RZ, RZ, R0 ;  /* 0x000000ffff107224 */ /* 0x000fe200078e0000 */
[----:B------:R-:W-:Y:S01]  /*1b290*/  MOV R18, UR5 ;  /* 0x0000000500127c02 */ /* 0x000fe20008000f00 */
[----:B------:R-:W-:Y:S02]  /*1b2a0*/  IMAD.U32 R17, RZ, RZ, UR4 ;  /* 0x00000004ff117e24 */ /* 0x000fe4000f8e00ff */
[----:B------:R-:W-:-:S07]  /*1b2b0*/  IMAD.U32 R19, RZ, RZ, UR6 ;  /* 0x00000006ff137e24 */ /* 0x000fce000f8e00ff */
.L_x_7276:
        /* <DEDUP_REMOVED lines=10> */
.L_x_7267:
[----:B------:R-:W-:Y:S02]  /*1b360*/  ULDC UR4, c[0x0][0xc3c] ;  /* 0x00030f0000047ab9 */ /* 0x000fe40000000800 */
[----:B-1----:R-:W-:-:S13]  /*1b370*/  ISETP.GE.AND P0, PT, R19, UR4, PT ;  /* 0x0000000413007c0c */ /* 0x002fda000bf06270 */
[----:B------:R-:W-:Y:S05]  /*1b380*/  @!P0 BRA `(.L_x_7277) ;  /* 0xffffffa000648947 */ /* 0x000fea000383ffff */
[----:B------:R-:W-:Y:S05]  /*1b390*/  BSYNC B8 ;  /* 0x0000000000087941 */ /* 0x000fea0003800000 */
.L_x_7176:
        /* <DEDUP_REMOVED lines=12> */
.L_x_7527:
[----:B------:R-:W-:Y:S05]  /*1b460*/  BSYNC B0 ;  /* 0x0000000000007941 */ /* 0x000fea0003800000 */
.L_x_7278:
[----:B------:R-:W-:-:S03]  /*1b470*/  UMOV UR4, 0xffffffff ;  /* 0xffffffff00047882 */ /* 0x000fc60000000000 */
[----:B------:R-:W-:Y:S05]  /*1b480*/  BRA.DIV UR4, `(.L_x_7280) ;  /* 0x00000066041c7947 */ /* 0x000fea000b800000 */
[----:B0-----:R-:W0:Y:S02]  /*1b490*/  S2R R0, SR_TID.X ;  /* 0x0000000000007919 */ /* 0x001e240000002100 */
[----:B0-----:R-:W-:-:S04]  /*1b4a0*/  SHF.R.U32.HI R0, RZ, 0x5, R0 ;  /* 0x00000005ff007819 */ /* 0x001fc80000011600 */
[----:B------:R-:W-:-:S05]  /*1b4b0*/  LOP3.LUT R0, R0, 0x3, RZ, 0xc0, !PT ;  /* 0x0000000300007812 */ /* 0x000fca00078ec0ff */
[----:B------:R0:W1:Y:S02]  /*1b4c0*/  SHFL.IDX PT, R14, R0, RZ, 0x1f ;  /* 0x00001fff000e7589 */ /* 0x00006400000e0000 */
.L_x_7530:
[----:B-1----:R-:W-:-:S13]  /*1b4d0*/  ISETP.NE.AND P0, PT, R14, RZ, PT ;  /* 0x000000ff0e00720c */ /* 0x002fda0003f05270 */
[----:B------:R-:W-:Y:S05]  /*1b4e0*/  @P0 BRA `(.L_x_6959) ;  /* 0x0000000000880947 */ /* 0x000fea0003800000 */
[----:B------:R-:W-:-:S03]  /*1b4f0*/  UMOV UR4, 0xffffffff ;  /* 0xffffffff00047882 */ /* 0x000fc60000000000 */
[----:B------:R-:W-:Y:S05]  /*1b500*/  BRA.DIV UR4, `(.L_x_7281) ;  /* 0x0000006604307947 */ /* 0x000fea000b800000 */
[----:B------:R-:W-:-:S13]  /*1b510*/  ELECT P6, URZ, PT ;  /* 0x00000000003f782f */ /* 0x000fda00038c0000 */
.L_x_7533:
[----:B------:R-:W-:Y:S05]  /*1b520*/  @!P6 BRA `(.L_x_6959) ;  /* 0x000000000078e947 */ /* 0x000fea0003800000 */
[----:B------:R-:W-:-:S06]  /*1b530*/  ULOP3.LUT UR4, UR36, 0x2, URZ, 0xfc, !UPT ;  /* 0x0000000224047892 */ /* 0x000fcc000f8efc3f */
[----:B0-----:R-:W-:-:S04]  /*1b540*/  MOV R0, UR4 ;  /* 0x0000000400007c02 */ /* 0x001fc80008000f00 */
[----:B------:R-:W-:-:S13]  /*1b550*/  ISETP.NE.AND P0, PT, R0, 0x3, PT ;  /* 0x000000030000780c */ /* 0x000fda0003f05270 */
[----:B------:R-:W-:Y:S05]  /*1b560*/  @!P0 BRA `(.L_x_7282) ;  /* 0x0000000000048947 */ /* 0x000fea0003800000 */
[----:B------:R-:W-:Y:S01]  /*1b570*/  BPT.TRAP 0x1 ;  /* 0x000000040000795c */ /* 0x000fe20000300000 */
.L_x_7282:
[C---:B------:R-:W-:Y:S01]  /*1b580*/  IMAD R5, R25.reuse, 0x8, R4 ;  /* 0x0000000819057824 */ /* 0x040fe200078e0204 */
[----:B------:R-:W-:Y:S01]  /*1b590*/  SHF.L.U32 R0, R28, 0x1f, RZ ;  /* 0x0000001f1c007819 */ /* 0x000fe200000006ff */
[----:B------:R-:W-:-:S03]  /*1b5a0*/  VIADD R25, R25, 0x1 ;  /* 0x0000000119197836 */ /* 0x000fc60000000000 */
[----:B------:R-:W0:Y:S02]  /*1b5b0*/  SYNCS.PHASECHK.TRANS64.TRYWAIT P1, [R5+URZ+0x28840], R0 ;  /* 0x02884000050075a7 */ /* 0x000e24000802017f */
[----:B------:R-:W-:-:S04]  /*1b5c0*/  ISETP.NE.AND P2, PT, R25, 0x2, PT ;  /* 0x000000021900780c */ /* 0x000fc80003f45270 */
[----:B------:R-:W-:Y:S01]  /*1b5d0*/  SEL R3, RZ, 0x1, P2 ;  /* 0x00000001ff037807 */ /* 0x000fe20001000000 */
[----:B0-----:R-:W-:Y:S08]  /*1b5e0*/  @!P1 BRA `(.L_x_7283) ;  /* 0x0000006400189947 */ /* 0x001ff00003800000 */
.L_x_7534:
[----:B------:R-:W-:Y:S02]  /*1b5f0*/  SEL R25, R25, RZ, P2 ;  /* 0x000000ff19197207 */ /* 0x000fe40001000000 */
[----:B------:R-:W-:Y:S01]  /*1b600*/  LOP3.LUT R2, R28, R3, RZ, 0x3c, !PT ;  /* 0x000000031c027212 */ /* 0x000fe200078e3cff */
[----:B------:R-:W-:Y:S06]  /*1b610*/  @!P0 BRA `(.L_x_7284) ;  /* 0x0000000000048947 */ /* 0x000fec0003800000 */
[----:B------:R-:W-:Y:S01]  /*1b620*/  BPT.TRAP 0x1 ;  /* 0x000000040000795c */ /* 0x000fe20000300000 */
.L_x_7284:
[----:B------:R-:W-:Y:S01]  /*1b630*/  IMAD R25, R25, 0x8, R4 ;  /* 0x0000000819197824 */ /* 0x000fe200078e0204 */
[----:B------:R-:W-:-:S04]  /*1b640*/  SHF.L.U32 R2, R2, 0x1f, RZ ;  /* 0x0000001f02027819 */ /* 0x000fc800000006ff */
[----:B------:R-:W1:Y:S02]  /*1b650*/  SYNCS.PHASECHK.TRANS64.TRYWAIT P1, [R25+URZ+0x28840], R2 ;  /* 0x02884002190075a7 */ /* 0x000e64000802017f */
[----:B-1----:R-:W-:Y:S05]  /*1b660*/  @!P1 BRA `(.L_x_7285) ;  /* 0x00000064000c9947 */ /* 0x002fea0003800000 */
.L_x_7535:
[----:B------:R-:W-:Y:S05]  /*1b670*/  @!P0 BRA `(.L_x_7286) ;  /* 0x0000000000048947 */ /* 0x000fea0003800000 */
[----:B------:R-:W-:Y:S01]  /*1b680*/  BPT.TRAP 0x1 ;  /* 0x000000040000795c */ /* 0x000fe20000300000 */
.L_x_7286:
[----:B------:R-:W3:Y:S02]  /*1b690*/  SYNCS.PHASECHK.TRANS64.TRYWAIT P1, [R5+URZ+0x28860], R0 ;  /* 0x02886000050075a7 */ /* 0x000ee4000802017f */
[----:B---3--:R-:W-:Y:S05]  /*1b6a0*/  @!P1 BRA `(.L_x_7287) ;  /* 0x0000006400109947 */ /* 0x008fea0003800000 */
.L_x_7536:
[----:B------:R-:W-:Y:S05]  /*1b6b0*/  @!P0 BRA `(.L_x_7288) ;  /* 0x0000000000048947 */ /* 0x000fea0003800000 */
[----:B------:R-:W-:Y:S01]  /*1b6c0*/  BPT.TRAP 0x1 ;  /* 0x000000040000795c */ /* 0x000fe20000300000 */
.L_x_7288:
[----:B----4-:R4:W0:Y:S02]  /*1b6d0*/  SYNCS.PHASECHK.TRANS64.TRYWAIT P0, [R25+URZ+0x28860], R2 ;  /* 0x02886002190075a7 */ /* 0x010824000800017f */
[----:B0-----:R-:W-:Y:S05]  /*1b6e0*/  @!P0 NANOSLEEP.SYNCS 0x989680 ;  /* 0x009896800000895d */ /* 0x001fea0003900000 */
[----:B------:R-:W0:Y:S02]  /*1b6f0*/  @!P0 SYNCS.PHASECHK.TRANS64 P0, [R25+URZ+0x28860], R2 ;  /* 0x02886002190085a7 */ /* 0x000e24000800007f */
[----:B0-----:R-:W-:Y:S05]  /*1b700*/  @!P0 BRA `(.L_x_7288) ;  /* 0xfffffffc00f08947 */ /* 0x001fea000383ffff */
.L_x_6959:
[----:B------:R-:W-:Y:S05]  /*1b710*/  BSYNC B9 ;  /* 0x0000000000097941 */ /* 0x000fea0003800000 */
.L_x_6956:
[----:B------:R-:W-:Y:S05]  /*1b720*/  EXIT ;  /* 0x000000000000794d */ /* 0x000fea0003800000 */
.L_x_6983:
[----:B0-----:R0:W1:Y:S02]  /*1b730*/  SYNCS.PHASECHK.TRANS64.TRYWAIT P6, [R90+URZ+0x28890], R103 ;  /* 0x028890675a0075a7 */ /* 0x00106400080c017f */
[----:B-1----:R-:W-:Y:S05]  /*1b740*/  @!P6 NANOSLEEP.SYNCS 0x989680 ;  /* 0x009896800000e95d */ /* 0x002fea0003900000 */
[----:B------:R-:W1:Y:S02]  /*1b750*/  @!P6 SYNCS.PHASECHK.TRANS64 P6, [R90+URZ+0x28890], R103 ;  /* 0x028890675a00e5a7 */ /* 0x000e6400080c007f */
[----:B-1----:R-:W-:Y:S05]  /*1b760*/  @!P6 BRA `(.L_x_6983) ;  /* 0xfffffffc00f0e947 */ /* 0x002fea000383ffff */
[----:B------:R-:W-:Y:S05]  /*1b770*/  BRA `(.L_x_7289) ;  /* 0xfffffe7800dc7947 */ /* 0x000fea000383ffff */
.L_x_6984:
        /* <DEDUP_REMOVED lines=8> */
.L_x_7291:
[----:B------:R-:W-:Y:S05]  /*1b800*/  BSYNC B1 ;  /* 0x0000000000017941 */ /* 0x000fea0003800000 */
.L_x_7290:
[----:B------:R-:W-:Y:S01]  /*1b810*/  IMAD.MOV.U32 R13, RZ, RZ, R109 ;  /* 0x000000ffff0d7224 */ /* 0x000fe200078e006d */
[----:B------:R-:W-:Y:S01]  /*1b820*/  MOV R15, 0xffffffff ;  /* 0xffffffff000f7802 */ /* 0x000fe20000000f00 */
[----:B------:R-:W-:Y:S01]  /*1b830*/  IMAD.MOV.U32 R12, RZ, RZ, RZ ;  /* 0x000000ffff0c7224 */ /* 0x000fe200078e00ff */
[----:B------:R-:W-:Y:S01]  /*1b840*/  MOV R75, R14 ;  /* 0x0000000e004b7202 */ /* 0x000fe20000000f00 */
[----:B------:R-:W-:-:S07]  /*1b850*/  IMAD.MOV.U32 R11, RZ, RZ, 0x181f ;  /* 0x0000181fff0b7424 */ /* 0x000fce00078e00ff */
[----:B------:R-:W-:Y:S05]  /*1b860*/  WARPSYNC.COLLECTIVE R15, `(.L_x_7292) ;  /* 0x000000000f087348 */ /* 0x000fea0003c00000 */
[----:B------:R0:W1:Y:S02]  /*1b870*/  SHFL.IDX P6, R14, R13, R12, R11 ;  /* 0x0000000c0d0e7389 */ /* 0x00006400000c000b */
[----:B01----:R-:W-:Y:S01]  /*1b880*/  ENDCOLLECTIVE ;  /* 0x000000000000791b */ /* 0x003fe20003800000 */
.L_x_7292:
[----:B------:R-:W-:Y:S01]  /*1b890*/  IMAD.MOV.U32 R74, RZ, RZ, R14 ;  /* 0x000000ffff4a7224 */ /* 0x000fe200078e000e */
[----:B------:R-:W-:Y:S06]  /*1b8a0*/  BRA `(.L_x_7293) ;  /* 0xfffffe7800a47947 */ /* 0x000fec000383ffff */
.L_x_6993:
        /* <DEDUP_REMOVED lines=8> */
.L_x_7295:
[----:B------:R-:W-:Y:S05]  /*1b930*/  BSYNC B1 ;  /* 0x0000000000017941 */ /* 0x000fea0003800000 */
.L_x_7294:
        /* <DEDUP_REMOVED lines=8> */
.L_x_7296:
[----:B------:R-:W-:Y:S01]  /*1b9c0*/  IMAD.MOV.U32 R66, RZ, RZ, R14 ;  /* 0x000000ffff427224 */ /* 0x000fe200078e000e */
[----:B------:R-:W-:Y:S06]  /*1b9d0*/  BRA `(.L_x_7297) ;  /* 0xfffffe8000087947 */ /* 0x000fec000383ffff */
.L_x_7002:
[----:B------:R-:W-:Y:S01]  /*1b9e0*/  BSSY B1, `(.L_x_7298) ;  /* 0x0000008000017945 */ /* 0x000fe20003800000 */
[----:B0---4-:R-:W-:Y:S01]  /*1b9f0*/  MOV R13, R108 ;  /* 0x0000006c000d7202 */ /* 0x011fe20000000f00 */
[----:B------:R-:W-:Y:S02]  /*1ba00*/  IMAD.MOV.U32 R12, RZ, RZ, 0x2 ;  /* 0x00000002ff0c7424 */ /* 0x000fe400078e00ff */
[----:B------:R-:W-:Y:S02]  /*1ba10*/  IMAD.MOV.U32 R11, RZ, RZ, 0x181f ;  /* 0x0000181fff0b7424 */ /* 0x000fe400078e00ff */
[----:B------:R-:W-:-:S07]  /*1ba20*/  IMAD.MOV.U32 R15, RZ, RZ, -0x1 ;  /* 0xffffffffff0f7424 */ /* 0x000fce00078e00ff */
[----:B-123--:R-:W-:Y:S05]  /*1ba30*/  WARPSYNC.COLLECTIVE R15, `(.L_x_7299) ;  /* 0x000000000f087348 */ /* 0x00efea0003c00000 */
[----:B------:R0:W4:Y:S02]  /*1ba40*/  SHFL.IDX P6, R14, R13, R12, R11 ;  /* 0x0000000c0d0e7389 */ /* 0x00012400000c000b */
[----:B01234-:R-:W-:Y:S01]  /*1ba50*/  ENDCOLLECTIVE ;  /* 0x000000000000791b */ /* 0x01ffe20003800000 */
.L_x_7299:
[----:B------:R-:W-:Y:S05]  /*1ba60*/  BSYNC B1 ;  /* 0x0000000000017941 */ /* 0x000fea0003800000 */
.L_x_7298:
        /* <DEDUP_REMOVED lines=8> */
.L_x_7300:
[----:B------:R-:W-:Y:S01]  /*1baf0*/  IMAD.MOV.U32 R58, RZ, RZ, R14 ;  /* 0x000000ffff3a7224 */ /* 0x000fe200078e000e */
[----:B------:R-:W-:Y:S06]  /*1bb00*/  BRA `(.L_x_7301) ;  /* 0xfffffe84006c7947 */ /* 0x000fec000383ffff */
.L_x_7011:
        /* <DEDUP_REMOVED lines=8> */
.L_x_7303:
[----:B------:R-:W-:Y:S05]  /*1bb90*/  BSYNC B1 ;  /* 0x0000000000017941 */ /* 0x000fea0003800000 */
.L_x_7302:
        /* <DEDUP_REMOVED lines=8> */
.L_x_7304:
[----:B------:R-:W-:Y:S01]  /*1bc20*/  IMAD.MOV.U32 R109, RZ, RZ, R14 ;  /* 0x000000ffff6d7224 */ /* 0x000fe200078e000e */
[----:B------:R-:W-:Y:S06]  /*1bc30*/  BRA `(.L_x_7305) ;  /* 0xfffffe8800d07947 */ /* 0x000fec000383ffff */
.L_x_7023:
[----:B-1----:R1:W2:Y:S02]  /*1bc40*/  SYNCS.PHASECHK.TRANS64.TRYWAIT P4, [R90+URZ+0x28890], R103 ;  /* 0x028890675a0075a7 */ /* 0x0022a4000808017f */
[----:B--2---:R-:W-:Y:S05]  /*1bc50*/  @!P4 NANOSLEEP.SYNCS 0x989680 ;  /* 0x009896800000c95d */ /* 0x004fea0003900000 */
[----:B------:R-:W2:Y:S02]  /*1bc60*/  @!P4 SYNCS.PHASECHK.TRANS64 P4, [R90+URZ+0x28890], R103 ;  /* 0x028890675a00c5a7 */ /* 0x000ea4000808007f */
[----:B--2---:R-:W-:Y:S05]  /*1bc70*/  @!P4 BRA `(.L_x_7023) ;  /* 0xfffffffc00f0c947 */ /* 0x004fea000383ffff */
[----:B------:R-:W-:Y:S05]  /*1bc80*/  BRA `(.L_x_7306) ;  /* 0xfffffe9800b07947 */ /* 0x000fea000383ffff */
.L_x_7024:
[----:B------:R-:W-:Y:S01]  /*1bc90*/  BSSY B1, `(.L_x_7307) ;  /* 0x0000008000017945 */ /* 0x000fe20003800000 */
[----:B------:R-:W-:Y:S01]  /*1bca0*/  MOV R13, R108 ;  /* 0x0000006c000d7202 */ /* 0x000fe20000000f00 */
[----:B------:R-:W-:Y:S02]  /*1bcb0*/  IMAD.MOV.U32 R12, RZ, RZ, RZ ;  /* 0x000000ffff0c7224 */ /* 0x000fe400078e00ff */
[----:B------:R-:W-:Y:S02]  /*1bcc0*/  IMAD.MOV.U32 R11, RZ, RZ, 0x181f ;  /* 0x0000181fff0b7424 */ /* 0x000fe400078e00ff */
[----:B------:R-:W-:-:S07]  /*1bcd0*/  IMAD.MOV.U32 R15, RZ, RZ, -0x1 ;  /* 0xffffffffff0f7424 */ /* 0x000fce00078e00ff */
[----:B-1----:R-:W-:Y:S05]  /*1bce0*/  WARPSYNC.COLLECTIVE R15, `(.L_x_7308) ;  /* 0x000000000f087348 */ /* 0x002fea0003c00000 */
[----:B------:R0:W2:Y:S02]  /*1bcf0*/  SHFL.IDX P6, R14, R13, R12, R11 ;  /* 0x0000000c0d0e7389 */ /* 0x0000a400000c000b */
[----:B012---:R-:W-:Y:S01]  /*1bd00*/  ENDCOLLECTIVE ;  /* 0x000000000000791b */ /* 0x007fe20003800000 */
.L_x_7308:
[----:B------:R-:W-:Y:S05]  /*1bd10*/  BSYNC B1 ;  /* 0x0000000000017941 */ /* 0x000fea0003800000 */
.L_x_7307:
        /* <DEDUP_REMOVED lines=8> */
.L_x_7309:
[----:B------:R-:W-:Y:S01]  /*1bda0*/  IMAD.MOV.U32 R106, RZ, RZ, R14 ;  /* 0x000000ffff6a7224 */ /* 0x000fe200078e000e */
[----:B------:R-:W-:Y:S06]  /*1bdb0*/  BRA `(.L_x_7310) ;  /* 0xfffffe98007c7947 */ /* 0x000fec000383ffff */
.L_x_7029:
        /* <DEDUP_REMOVED lines=8> */
.L_x_7312:
[----:B------:R-:W-:Y:S05]  /*1be40*/  BSYNC B1 ;  /* 0x0000000000017941 */ /* 0x000fea0003800000 */
.L_x_7311:
        /* <DEDUP_REMOVED lines=8> */
.L_x_7313:
[----:B------:R-:W-:Y:S01]  /*1bed0*/  IMAD.MOV.U32 R46, RZ, RZ, R14 ;  /* 0x000000ffff2e7224 */ /* 0x000fe200078e000e */
[----:B------:R-:W-:Y:S06]  /*1bee0*/  BRA `(.L_x_7314) ;  /* 0xfffffea000147947 */ /* 0x000fec000383ffff */
.L_x_7034:
        /* <DEDUP_REMOVED lines=8> */
.L_x_7316:
[----:B------:R-:W-:Y:S05]  /*1bf70*/  BSYNC B1 ;  /* 0x0000000000017941 */ /* 0x000fea0003800000 */
.L_x_7315:
        /* <DEDUP_REMOVED lines=8> */
.L_x_7317:
[----:B------:R-:W-:Y:S01]  /*1c000*/  MOV R46, R14 ;  /* 0x0000000e002e7202 */ /* 0x000fe20000000f00 */
[----:B------:R-:W-:Y:S06]  /*1c010*/  BRA `(.L_x_7318) ;  /* 0xfffffea400b87947 */ /* 0x000fec000383ffff */
.L_x_7039:
        /* <DEDUP_REMOVED lines=8> */
.L_x_7320:
[----:B------:R-:W-:Y:S05]  /*1c0a0*/  BSYNC B1 ;  /* 0x0000000000017941 */ /* 0x000fea0003800000 */
.L_x_7319:
        /* <DEDUP_REMOVED lines=8> */
.L_x_7321:
[----:B------:R-:W-:Y:S01]  /*1c130*/  IMAD.MOV.U32 R109, RZ, RZ, R14 ;  /* 0x000000ffff6d7224 */ /* 0x000fe200078e000e */
[----:B------:R-:W-:Y:S06]  /*1c140*/  BRA `(.L_x_7322) ;  /* 0xfffffeac00587947 */ /* 0x000fec000383ffff */
.L_x_7044:
[----:B0-----:R0:W1:Y:S02]  /*1c150*/  SYNCS.PHASECHK.TRANS64.TRYWAIT P3, [R90+URZ+0x28890], R103 ;  /* 0x028890675a0075a7 */ /* 0x001064000806017f */
[----:B-1----:R-:W-:Y:S05]  /*1c160*/  @!P3 NANOSLEEP.SYNCS 0x989680 ;  /* 0x009896800000b95d */ /* 0x002fea0003900000 */
[----:B------:R-:W1:Y:S02]  /*1c170*/  @!P3 SYNCS.PHASECHK.TRANS64 P3, [R90+URZ+0x28890], R103 ;  /* 0x028890675a00b5a7 */ /* 0x000e64000806007f */
[----:B-1----:R-:W-:Y:S05]  /*1c180*/  @!P3 BRA `(.L_x_7044) ;  /* 0xfffffffc00f0b947 */ /* 0x002fea000383ffff */
[----:B------:R-:W-:Y:S05]  /*1c190*/  BRA `(.L_x_7323) ;  /* 0xfffffeb400507947 */ /* 0x000fea000383ffff */
.L_x_7045:
        /* <DEDUP_REMOVED lines=8> */
.L_x_7325:
[----:B------:R-:W-:Y:S05]  /*1c220*/  BSYNC B1 ;  /* 0x0000000000017941 */ /* 0x000fea0003800000 */
.L_x_7324:
        /* <DEDUP_REMOVED lines=8> */
.L_x_7326:
[----:B------:R-:W-:Y:S05]  /*1c2b0*/  BRA `(.L_x_7327) ;  /* 0xfffffeb400707947 */ /* 0x000fea000383ffff */
.L_x_7048:
[----:B------:R-:W-:Y:S01]  /*1c2c0*/  BSSY B1, `(.L_x_7328) ;  /* 0x0000008000017945 */ /* 0x000fe20003800000 */
[----:B----4-:R-:W-:Y:S01]  /*1c2d0*/  IMAD.MOV.U32 R13, RZ, RZ, R45 ;  /* 0x000000ffff0d7224 */ /* 0x010fe200078e002d */
[----:B------:R-:W-:Y:S01]  /*1c2e0*/  MOV R12, 0x1 ;  /* 0x00000001000c7802 */ /* 0x000fe20000000f00 */
[----:B------:R-:W-:Y:S02]  /*1c2f0*/  IMAD.MOV.U32 R11, RZ, RZ, 0x181f ;  /* 0x0000181fff0b7424 */ /* 0x000fe400078e00ff */
[----:B------:R-:W-:-:S07]  /*1c300*/  IMAD.MOV.U32 R15, RZ, RZ, -0x1 ;  /* 0xffffffffff0f7424 */ /* 0x000fce00078e00ff */
[----:B0123--:R-:W-:Y:S05]  /*1c310*/  WARPSYNC.COLLECTIVE R15, `(.L_x_7329) ;  /* 0x000000000f087348 */ /* 0x00ffea0003c00000 */
[----:B---3--:R3:W4:Y:S02]  /*1c320*/  SHFL.IDX P6, R14, R13, R12, R11 ;  /* 0x0000000c0d0e7389 */ /* 0x00872400000c000b */
[----:B01234-:R-:W-:Y:S01]  /*1c330*/  ENDCOLLECTIVE ;  /* 0x000000000000791b */ /* 0x01ffe20003800000 */
.L_x_7329:
[----:B------:R-:W-:Y:S05]  /*1c340*/  BSYNC B1 ;  /* 0x0000000000017941 */ /* 0x000fea0003800000 */
.L_x_7328:
        /* <DEDUP_REMOVED lines=8> */
.L_x_7330:
[----:B------:R-:W-:Y:S05]  /*1c3d0*/  BRA `(.L_x_7331) ;  /* 0xfffffeb400707947 */ /* 0x000fea000383ffff */
.L_x_7051:
[----:B------:R-:W-:Y:S01]  /*1c3e0*/  BSSY B1, `(.L_x_7332) ;  /* 0x0000008000017945 */ /* 0x000fe20003800000 */
[----:B---3--:R-:W-:Y:S01]  /*1c3f0*/  IMAD.MOV.U32 R13, RZ, RZ, R45 ;  /* 0x000000ffff0d7224 */ /* 0x008fe200078e002d */
[----:B------:R-:W-:Y:S01]  /*1c400*/  MOV R12, 0x2 ;  /* 0x00000002000c7802 */ /* 0x000fe20000000f00 */
[----:B------:R-:W-:Y:S02]  /*1c410*/  IMAD.MOV.U32 R11, RZ, RZ, 0x181f ;  /* 0x0000181fff0b7424 */ /* 0x000fe400078e00ff */
[----:B------:R-:W-:-:S07]  /*1c420*/  IMAD.MOV.U32 R15, RZ, RZ, -0x1 ;  /* 0xffffffffff0f7424 */ /* 0x000fce00078e00ff */
[----:B012-4-:R-:W-:Y:S05]  /*1c430*/  WARPSYNC.COLLECTIVE R15, `(.L_x_7333) ;  /* 0x000000000f087348 */ /* 0x017fea0003c00000 */
[----:B------:R3:W0:Y:S02]  /*1c440*/  SHFL.IDX P6, R14, R13, R12, R11 ;  /* 0x0000000c0d0e7389 */ /* 0x00062400000c000b */
[----:B01234-:R-:W-:Y:S01]  /*1c450*/  ENDCOLLECTIVE ;  /* 0x000000000000791b */ /* 0x01ffe20003800000 */
.L_x_7333:
[----:B------:R-:W-:Y:S05]  /*1c460*/  BSYNC B1 ;  /* 0x0000000000017941 */ /* 0x000fea0003800000 */
.L_x_7332:
        /* <DEDUP_REMOVED lines=8> */
.L_x_7334:
[----:B------:R-:W-:Y:S05]  /*1c4f0*/  BRA `(.L_x_7335) ;  /* 0xfffffeb400747947 */ /* 0x000fea000383ffff */
.L_x_7054:
[----:B------:R-:W-:Y:S01]  /*1c500*/  BSSY B1, `(.L_x_7336) ;  /* 0x0000008000017945 */ /* 0x000fe20003800000 */
[----:B0-----:R-:W-:Y:S01]  /*1c510*/  IMAD.MOV.U32 R13, RZ, RZ, R45 ;  /* 0x000000ffff0d7224 */ /* 0x001fe200078e002d */
[----:B------:R-:W-:Y:S01]  /*1c520*/  MOV R12, 0x3 ;  /* 0x00000003000c7802 */ /* 0x000fe20000000f00 */
[----:B------:R-:W-:Y:S02]  /*1c530*/  IMAD.MOV.U32 R11, RZ, RZ, 0x181f ;  /* 0x0000181fff0b7424 */ /* 0x000fe400078e00ff */
[----:B------:R-:W-:-:S07]  /*1c540*/  IMAD.MOV.U32 R15, RZ, RZ, -0x1 ;  /* 0xffffffffff0f7424 */ /* 0x000fce00078e00ff */
[----:B-1234-:R-:W-:Y:S05]  /*1c550*/  WARPSYNC.COLLECTIVE R15, `(.L_x_7337) ;  /* 0x000000000f087348 */ /* 0x01efea0003c00000 */
[----:B------:R0:W0:Y:S02]  /*1c560*/  SHFL.IDX P6, R14, R13, R12, R11 ;  /* 0x0000000c0d0e7389 */ /* 0x00002400000c000b */
[----:B01234-:R-:W-:Y:S01]  /*1c570*/  ENDCOLLECTIVE ;  /* 0x000000000000791b */ /* 0x01ffe20003800000 */
.L_x_7337:
[----:B------:R-:W-:Y:S05]  /*1c580*/  BSYNC B1 ;  /* 0x0000000000017941 */ /* 0x000fea0003800000 */
.L_x_7336:
        /* <DEDUP_REMOVED lines=8> */
.L_x_7338:
[----:B------:R-:W-:Y:S05]  /*1c610*/  BRA `(.L_x_7339) ;  /* 0xfffffeb400787947 */ /* 0x000fea000383ffff */
.L_x_7058:
[----:B------:R0:W0:Y:S02]  /*1c620*/  SYNCS.PHASECHK.TRANS64.TRYWAIT P4, [R90+URZ+0x288b0], R103 ;  /* 0x0288b0675a0075a7 */ /* 0x000024000808017f */
[----:B0-----:R-:W-:Y:S05]  /*1c630*/  @!P4 NANOSLEEP.SYNCS 0x989680 ;  /* 0x009896800000c95d */ /* 0x001fea0003900000 */
[----:B------:R-:W0:Y:S02]  /*1c640*/  @!P4 SYNCS.PHASECHK.TRANS64 P4, [R90+URZ+0x288b0], R103 ;  /* 0x0288b0675a00c5a7 */ /* 0x000e24000808007f */
[----:B0-----:R-:W-:Y:S05]  /*1c650*/  @!P4 BRA `(.L_x_7058) ;  /* 0xfffffffc00f0c947 */ /* 0x001fea000383ffff */
[----:B------:R-:W-:Y:S05]  /*1c660*/  BRA `(.L_x_7340) ;  /* 0xfffffeb400f47947 */ /* 0x000fea000383ffff */
.L_x_7072:
[----:B------:R-:W0:Y:S01]  /*1c670*/  S2R R6, SR_TID.X ;  /* 0x0000000000067919 */ /* 0x000e220000002100 */
[----:B------:R-:W-:Y:S01]  /*1c680*/  BSSY B0, `(.L_x_7341) ;  /* 0x000000c000007945 */ /* 0x000fe20003800000 */
[----:B------:R-:W-:Y:S01]  /*1c690*/  IMAD.MOV.U32 R12, RZ, RZ, RZ ;  /* 0x000000ffff0c7224 */ /* 0x000fe200078e00ff */
[----:B------:R-:W-:Y:S01]  /*1c6a0*/  MOV R15, 0xffffffff ;  /* 0xffffffff000f7802 */ /* 0x000fe20000000f00 */
[----:B------:R-:W-:Y:S02]  /*1c6b0*/  IMAD.MOV.U32 R11, RZ, RZ, 0x1f ;  /* 0x0000001fff0b7424 */ /* 0x000fe400078e00ff */
[----:B0-----:R-:W-:-:S05]  /*1c6c0*/  VIADD R6, R6, 0xffffff80 ;  /* 0xffffff8006067836 */ /* 0x001fca0000000000 */
[----:B------:R-:W-:-:S04]  /*1c6d0*/  SHF.R.S32.HI R5, RZ, 0x1f, R6 ;  /* 0x0000001fff057819 */ /* 0x000fc80000011406 */
[----:B------:R-:W-:-:S04]  /*1c6e0*/  LEA.HI R5, R5, R6, RZ, 0x7 ;  /* 0x0000000605057211 */ /* 0x000fc800078f38ff */
[----:B------:R-:W-:-:S04]  /*1c6f0*/  SHF.R.S32.HI R5, RZ, 0x7, R5 ;  /* 0x00000007ff057819 */ /* 0x000fc80000011405 */
[----:B--2---:R-:W-:-:S07]  /*1c700*/  MOV R13, R5 ;  /* 0x00000005000d7202 */ /* 0x004fce0000000f00 */
[----:B-----5:R-:W-:Y:S05]  /*1c710*/  WARPSYNC.COLLECTIVE R15, `(.L_x_7342) ;  /* 0x000000000f087348 */ /* 0x020fea0003c00000 */
[----:B------:R0:W1:Y:S02]  /*1c720*/  SHFL.IDX P6, R14, R13, R12, R11 ;  /* 0x0000000c0d0e7389 */ /* 0x00006400000c000b */
[----:B01---5:R-:W-:Y:S01]  /*1c730*/  ENDCOLLECTIVE ;  /* 0x000000000000791b */ /* 0x023fe20003800000 */
.L_x_7342:
[----:B------:R-:W-:Y:S05]  /*1c740*/  BSYNC B0 ;  /* 0x0000000000007941 */ /* 0x000fea0003800000 */
.L_x_7341:
[----:B------:R-:W-:Y:S01]  /*1c750*/  IMAD.MOV.U32 R195, RZ, RZ, R14 ;  /* 0x000000ffffc37224 */ /* 0x000fe200078e000e */
[----:B------:R-:W-:Y:S06]  /*1c760*/  BRA `(.L_x_7343) ;  /* 0xfffffec000a87947 */ /* 0x000fec000383ffff */
.L_x_7082:
[----:B------:R-:W-:Y:S01]  /*1c770*/  BSSY B1, `(.L_x_7344) ;  /* 0x0000008000017945 */ /* 0x000fe20003800000 */
[----:B--2---:R-:W-:Y:S01]  /*1c780*/  IMAD.MOV.U32 R13, RZ, RZ, R26 ;  /* 0x000000ffff0d7224 */ /* 0x004fe200078e001a */
[----:B------:R-:W-:Y:S01]  /*1c790*/  MOV R12, RZ ;  /* 0x000000ff000c7202 */ /* 0x000fe20000000f00 */
[----:B------:R-:W-:Y:S02]  /*1c7a0*/  IMAD.MOV.U32 R11, RZ, RZ, 0x181f ;  /* 0x0000181fff0b7424 */ /* 0x000fe400078e00ff */
[----:B------:R-:W-:-:S07]  /*1c7b0*/  IMAD.MOV.U32 R15, RZ, RZ, -0x1 ;  /* 0xffffffffff0f7424 */ /* 0x000fce00078e00ff */
[----:B------:R-:W-:Y:S05]  /*1c7c0*/  WARPSYNC.COLLECTIVE R15, `(.L_x_7345) ;  /* 0x000000000f087348 */ /* 0x000fea0003c00000 */
[----:B------:R0:W1:Y:S02]  /*1c7d0*/  SHFL.IDX P6, R14, R13, R12, R11 ;  /* 0x0000000c0d0e7389 */ /* 0x00006400000c000b */
[----:B01----:R-:W-:Y:S01]  /*1c7e0*/  ENDCOLLECTIVE ;  /* 0x000000000000791b */ /* 0x003fe20003800000 */
.L_x_7345:
[----:B------:R-:W-:Y:S05]  /*1c7f0*/  BSYNC B1 ;  /* 0x0000000000017941 */ /* 0x000fea0003800000 */
.L_x_7344:
        /* <DEDUP_REMOVED lines=8> */
.L_x_7346:
[----:B------:R-:W-:Y:S01]  /*1c880*/  MOV R13, R28 ;  /* 0x0000001c000d7202 */ /* 0x000fe20000000f00 */
[----:B------:R-:W-:-:S07]  /*1c890*/  IMAD.MOV.U32 R3, RZ, RZ, R14 ;  /* 0x000000ffff037224 */ /* 0x000fce00078e000e */
[----:B------:R-:W-:Y:S05]  /*1c8a0*/  WARPSYNC.COLLECTIVE R15, `(.L_x_7347) ;  /* 0x000000000f087348 */ /* 0x000fea0003c00000 */
[----:B------:R0:W1:Y:S02]  /*1c8b0*/  SHFL.IDX P6, R14, R13, R12, R11 ;  /* 0x0000000c0d0e7389 */ /* 0x00006400000c000b */
[----:B01----:R-:W-:Y:S01]  /*1c8c0*/  ENDCOLLECTIVE ;  /* 0x000000000000791b */ /* 0x003fe20003800000 */
.L_x_7347:
[----:B------:R-:W-:Y:S02]  /*1c8d0*/  IMAD.MOV.U32 R13, RZ, RZ, R27 ;  /* 0x000000ffff0d7224 */ /* 0x000fe400078e001b */
[----:B------:R-:W-:-:S07]  /*1c8e0*/  IMAD.MOV.U32 R4, RZ, RZ, R14 ;  /* 0x000000ffff047224 */ /* 0x000fce00078e000e */
[----:B------:R-:W-:Y:S05]  /*1c8f0*/  WARPSYNC.COLLECTIVE R15, `(.L_x_7348) ;  /* 0x000000000f087348 */ /* 0x000fea0003c00000 */
[----:B------:R0:W1:Y:S02]  /*1c900*/  SHFL.IDX P6, R14, R13, R12, R11 ;  /* 0x0000000c0d0e7389 */ /* 0x00006400000c000b */
[----:B01----:R-:W-:Y:S01]  /*1c910*/  ENDCOLLECTIVE ;  /* 0x000000000000791b */ /* 0x003fe20003800000 */
.L_x_7348:
[----:B------:R-:W-:Y:S05]  /*1c920*/  BRA `(.L_x_7349) ;  /* 0xfffffec400a87947 */ /* 0x000fea000383ffff */
.L_x_7086:
[----:B0-----:R0:W1:Y:S02]  /*1c930*/  SYNCS.PHASECHK.TRANS64.TRYWAIT P0, [R156+URZ+0x28800], R5 ;  /* 0x028800059c0075a7 */ /* 0x001064000800017f */
[----:B-1----:R-:W-:Y:S05]  /*1c940*/  @!P0 NANOSLEEP.SYNCS 0x989680 ;  /* 0x009896800000895d */ /* 0x002fea0003900000 */
[----:B------:R-:W1:Y:S02]  /*1c950*/  @!P0 SYNCS.PHASECHK.TRANS64 P0, [R156+URZ+0x28800], R5 ;  /* 0x028800059c0085a7 */ /* 0x000e64000800007f */
[----:B-1----:R-:W-:Y:S05]  /*1c960*/  @!P0 BRA `(.L_x_7086) ;  /* 0xfffffffc00f08947 */ /* 0x002fea000383ffff */
[----:B------:R-:W-:Y:S05]  /*1c970*/  BRA `(.L_x_7350) ;  /* 0xfffffec800987947 */ /* 0x000fea000383ffff */
.L_x_7102:
[----:B------:R-:W-:Y:S01]  /*1c980*/  BSSY B1, `(.L_x_7351) ;  /* 0x0000008000017945 */ /* 0x000fe20003800000 */
[----:B--2---:R-:W-:Y:S01]  /*1c990*/  MOV R13, R26 ;  /* 0x0000001a000d7202 */ /* 0x004fe20000000f00 */
[----:B------:R-:W-:Y:S01]  /*1c9a0*/  IMAD.MOV.U32 R12, RZ, RZ, RZ ;  /* 0x000000ffff0c7224 */ /* 0x000fe200078e00ff */
[----:B------:R-:W-:Y:S01]  /*1c9b0*/  MOV R15, 0xffffffff ;  /* 0xffffffff000f7802 */ /* 0x000fe20000000f00 */
[----:B------:R-:W-:-:S07]  /*1c9c0*/  IMAD.MOV.U32 R11, RZ, RZ, 0x181f ;  /* 0x0000181fff0b7424 */ /* 0x000fce00078e00ff */
[----:B------:R-:W-:Y:S05]  /*1c9d0*/  WARPSYNC.COLLECTIVE R15, `(.L_x_7352) ;  /* 0x000000000f087348 */ /* 0x000fea0003c00000 */
[----:B------:R0:W1:Y:S02]  /*1c9e0*/  SHFL.IDX P6, R14, R13, R12, R11 ;  /* 0x0000000c0d0e7389 */ /* 0x00006400000c000b */
[----:B01----:R-:W-:Y:S01]  /*1c9f0*/  ENDCOLLECTIVE ;  /* 0x000000000000791b */ /* 0x003fe20003800000 */
.L_x_7352:
[----:B------:R-:W-:Y:S05]  /*1ca00*/  BSYNC B1 ;  /* 0x0000000000017941 */ /* 0x000fea0003800000 */
.L_x_7351:
        /* <DEDUP_REMOVED lines=8> */
.L_x_7353:
[----:B------:R-:W-:Y:S01]  /*1ca90*/  IMAD.MOV.U32 R13, RZ, RZ, R28 ;  /* 0x000000ffff0d7224 */ /* 0x000fe200078e001c */
[----:B------:R-:W-:-:S07]  /*1caa0*/  MOV R3, R14 ;  /* 0x0000000e00037202 */ /* 0x000fce0000000f00 */
[----:B------:R-:W-:Y:S05]  /*1cab0*/  WARPSYNC.COLLECTIVE R15, `(.L_x_7354) ;  /* 0x000000000f087348 */ /* 0x000fea0003c00000 */
[----:B------:R0:W1:Y:S02]  /*1cac0*/  SHFL.IDX P6, R14, R13, R12, R11 ;  /* 0x0000000c0d0e7389 */ /* 0x00006400000c000b */
[----:B01----:R-:W-:Y:S01]  /*1cad0*/  ENDCOLLECTIVE ;  /* 0x000000000000791b */ /* 0x003fe20003800000 */
.L_x_7354:
[----:B------:R-:W-:Y:S01]  /*1cae0*/  MOV R13, R27 ;  /* 0x0000001b000d7202 */ /* 0x000fe20000000f00 */
[----:B------:R-:W-:-:S07]  /*1caf0*/  IMAD.MOV.U32 R20, RZ, RZ, R14 ;  /* 0x000000ffff147224 */ /* 0x000fce00078e000e */
[----:B------:R-:W-:Y:S05]  /*1cb00*/  WARPSYNC.COLLECTIVE R15, `(.L_x_7355) ;  /* 0x000000000f087348 */ /* 0x000fea0003c00000 */
[----:B------:R0:W1:Y:S02]  /*1cb10*/  SHFL.IDX P6, R14, R13, R12, R11 ;  /* 0x0000000c0d0e7389 */ /* 0x00006400000c000b */
[----:B01----:R-:W-:Y:S01]  /*1cb20*/  ENDCOLLECTIVE ;  /* 0x000000000000791b */ /* 0x003fe20003800000 */
.L_x_7355:
[----:B------:R-:W-:Y:S05]  /*1cb30*/  BRA `(.L_x_7356) ;  /* 0xfffffedc00bc7947 */ /* 0x000fea000383ffff */
.L_x_7106:
[----:B0-----:R0:W1:Y:S02]  /*1cb40*/  SYNCS.PHASECHK.TRANS64.TRYWAIT P4, [R156+URZ+0x28800], R27 ;  /* 0x0288001b9c0075a7 */ /* 0x001064000808017f */
[----:B-1----:R-:W-:Y:S05]  /*1cb50*/  @!P4 NANOSLEEP.SYNCS 0x989680 ;  /* 0x009896800000c95d */ /* 0x002fea0003900000 */
[----:B------:R-:W1:Y:S02]  /*1cb60*/  @!P4 SYNCS.PHASECHK.TRANS64 P4, [R156+URZ+0x28800], R27 ;  /* 0x0288001b9c00c5a7 */ /* 0x000e64000808007f */
[----:B-1----:R-:W-:Y:S05]  /*1cb70*/  @!P4 BRA `(.L_x_7106) ;  /* 0xfffffffc00f0c947 */ /* 0x002fea000383ffff */
[----:B------:R-:W-:Y:S05]  /*1cb80*/  BRA `(.L_x_7357) ;  /* 0xfffffee000ac7947 */ /* 0x000fea000383ffff */
.L_x_7116:
[----:B-1----:R1:W4:Y:S02]  /*1cb90*/  SYNCS.PHASECHK.TRANS64.TRYWAIT P1, [R3+URZ+0x28830], R0 ;  /* 0x02883000030075a7 */ /* 0x002324000802017f */
[----:B----4-:R-:W-:Y:S05]  /*1cba0*/  @!P1 NANOSLEEP.SYNCS 0x989680 ;  /* 0x009896800000995d */ /* 0x010fea0003900000 */
[----:B------:R-:W4:Y:S02]  /*1cbb0*/  @!P1 SYNCS.PHASECHK.TRANS64 P1, [R3+URZ+0x28830], R0 ;  /* 0x02883000030095a7 */ /* 0x000f24000802007f */
[----:B----4-:R-:W-:Y:S05]  /*1cbc0*/  @!P1 BRA `(.L_x_7116) ;  /* 0xfffffffc00f09947 */ /* 0x010fea000383ffff */
[----:B------:R-:W-:Y:S05]  /*1cbd0*/  BRA `(.L_x_7115) ;  /* 0xfffffef800907947 */ /* 0x000fea000383ffff */
.L_x_7123:
[----:B-1----:R1:W2:Y:S02]  /*1cbe0*/  SYNCS.PHASECHK.TRANS64.TRYWAIT P2, [R7+URZ+0x28830], R4 ;  /* 0x02883004070075a7 */ /* 0x0022a4000804017f */
[----:B--2---:R-:W-:Y:S05]  /*1cbf0*/  @!P2 NANOSLEEP.SYNCS 0x989680 ;  /* 0x009896800000a95d */ /* 0x004fea0003900000 */
[----:B------:R-:W2:Y:S02]  /*1cc00*/  @!P2 SYNCS.PHASECHK.TRANS64 P2, [R7+URZ+0x28830], R4 ;  /* 0x028830040700a5a7 */ /* 0x000ea4000804007f */
[----:B--2---:R-:W-:Y:S05]  /*1cc10*/  @!P2 BRA `(.L_x_7123) ;  /* 0xfffffffc00f0a947 */ /* 0x004fea000383ffff */
[----:B------:R-:W-:Y:S05]  /*1cc20*/  BRA `(.L_x_7122) ;  /* 0xffffff2000147947 */ /* 0x000fea000383ffff */
.L_x_7127:
[----:B-1----:R1:W2:Y:S02]  /*1cc30*/  SYNCS.PHASECHK.TRANS64.TRYWAIT P1, [R5+URZ+0x28850], R4 ;  /* 0x02885004050075a7 */ /* 0x0022a4000802017f */
[----:B--2---:R-:W-:Y:S05]  /*1cc40*/  @!P1 NANOSLEEP.SYNCS 0x989680 ;  /* 0x009896800000995d */ /* 0x004fea0003900000 */
[----:B------:R-:W2:Y:S02]  /*1cc50*/  @!P1 SYNCS.PHASECHK.TRANS64 P1, [R5+URZ+0x28850], R4 ;  /* 0x02885004050095a7 */ /* 0x000ea4000802007f */
[----:B--2---:R-:W-:Y:S05]  /*1cc60*/  @!P1 BRA `(.L_x_7127) ;  /* 0xfffffffc00f09947 */ /* 0x004fea000383ffff */
[----:B------:R-:W-:Y:S05]  /*1cc70*/  BRA `(.L_x_7124) ;  /* 0xffffff2400207947 */ /* 0x000fea000383ffff */
.L_x_7134:
[----:B-1----:R1:W2:Y:S02]  /*1cc80*/  SYNCS.PHASECHK.TRANS64.TRYWAIT P1, [R15+URZ+0x28850], R0 ;  /* 0x028850000f0075a7 */ /* 0x0022a4000802017f */
[----:B--2---:R-:W-:Y:S05]  /*1cc90*/  @!P1 NANOSLEEP.SYNCS 0x989680 ;  /* 0x009896800000995d */ /* 0x004fea0003900000 */
[----:B------:R-:W2:Y:S02]  /*1cca0*/  @!P1 SYNCS.PHASECHK.TRANS64 P1, [R15+URZ+0x28850], R0 ;  /* 0x028850000f0095a7 */ /* 0x000ea4000802007f */
[----:B--2---:R-:W-:Y:S05]  /*1ccb0*/  @!P1 BRA `(.L_x_7134) ;  /* 0xfffffffc00f09947 */ /* 0x004fea000383ffff */
[----:B------:R-:W-:Y:S05]  /*1ccc0*/  BRA `(.L_x_7133) ;  /* 0xffffff4000687947 */ /* 0x000fea000383ffff */
.L_x_7140:
[----:B------:R-:W-:Y:S01]  /*1ccd0*/  IMAD.MOV.U32 R13, RZ, RZ, R2 ;  /* 0x000000ffff0d7224 */ /* 0x000fe200078e0002 */
[----:B------:R-:W-:Y:S01]  /*1cce0*/  MOV R11, 0x181f ;  /* 0x0000181f000b7802 */ /* 0x000fe20000000f00 */
[----:B------:R-:W-:Y:S02]  /*1ccf0*/  IMAD.MOV.U32 R12, RZ, RZ, RZ ;  /* 0x000000ffff0c7224 */ /* 0x000fe400078e00ff */
[----:B------:R-:W-:-:S07]  /*1cd00*/  IMAD.MOV.U32 R15, RZ, RZ, -0x1 ;  /* 0xffffffffff0f7424 */ /* 0x000fce00078e00ff */
[----:B-----5:R-:W-:Y:S05]  /*1cd10*/  WARPSYNC.COLLECTIVE R15, `(.L_x_7358) ;  /* 0x000000000f087348 */ /* 0x020fea0003c00000 */
[----:B------:R0:W1:Y:S02]  /*1cd20*/  SHFL.IDX P6, R14, R13, R12, R11 ;  /* 0x0000000c0d0e7389 */ /* 0x00006400000c000b */
[----:B01---5:R-:W-:Y:S01]  /*1cd30*/  ENDCOLLECTIVE ;  /* 0x000000000000791b */ /* 0x023fe20003800000 */
.L_x_7358:
[----:B------:R-:W-:Y:S01]  /*1cd40*/  MOV R13, R0 ;  /* 0x00000000000d7202 */ /* 0x000fe20000000f00 */
[----:B------:R-:W-:-:S07]  /*1cd50*/  IMAD.MOV.U32 R3, RZ, RZ, R14 ;  /* 0x000000ffff037224 */ /* 0x000fce00078e000e */
[----:B------:R-:W-:Y:S05]  /*1cd60*/  WARPSYNC.COLLECTIVE R15, `(.L_x_7359) ;  /* 0x000000000f087348 */ /* 0x000fea0003c00000 */
[----:B------:R0:W1:Y:S02]  /*1cd70*/  SHFL.IDX P6, R14, R13, R12, R11 ;  /* 0x0000000c0d0e7389 */ /* 0x00006400000c000b */
[----:B01----:R-:W-:Y:S01]  /*1cd80*/  ENDCOLLECTIVE ;  /* 0x000000000000791b */ /* 0x003fe20003800000 */
.L_x_7359:
[----:B------:R-:W-:Y:S05]  /*1cd90*/  BRA `(.L_x_7360) ;  /* 0xffffff5c00407947 */ /* 0x000fea000383ffff */
.L_x_7143:
[----:B------:R-:W-:Y:S01]  /*1cda0*/  BSSY B1, `(.L_x_7361) ;  /* 0x0000008000017945 */ /* 0x000fe20003800000 */
[----:B------:R-:W-:Y:S01]  /*1cdb0*/  IMAD.MOV.U32 R13, RZ, RZ, R2 ;  /* 0x000000ffff0d7224 */ /* 0x000fe200078e0002 */
[----:B---3--:R-:W-:Y:S01]  /*1cdc0*/  MOV R11, 0x181f ;  /* 0x0000181f000b7802 */ /* 0x008fe20000000f00 */
[----:B------:R-:W-:Y:S02]  /*1cdd0*/  IMAD.MOV.U32 R12, RZ, RZ, 0x1 ;  /* 0x00000001ff0c7424 */ /* 0x000fe400078e00ff */
[----:B------:R-:W-:-:S07]  /*1cde0*/  IMAD.MOV.U32 R15, RZ, RZ, -0x1 ;  /* 0xffffffffff0f7424 */ /* 0x000fce00078e00ff */
[----:B012--5:R-:W-:Y:S05]  /*1cdf0*/  WARPSYNC.COLLECTIVE R15, `(.L_x_7362) ;  /* 0x000000000f087348 */ /* 0x027fea0003c00000 */
[----:B--2---:R2:W3:Y:S02]  /*1ce00*/  SHFL.IDX P6, R14, R13, R12, R11 ;  /* 0x0000000c0d0e7389 */ /* 0x0044e400000c000b */
[----:B0123-5:R-:W-:Y:S01]  /*1ce10*/  ENDCOLLECTIVE ;  /* 0x000000000000791b */ /* 0x02ffe20003800000 */
.L_x_7362:
[----:B------:R-:W-:Y:S05]  /*1ce20*/  BSYNC B1 ;  /* 0x0000000000017941 */ /* 0x000fea0003800000 */
.L_x_7361:
        /* <DEDUP_REMOVED lines=8> */
.L_x_7363:
[----:B------:R-:W-:Y:S05]  /*1ceb0*/  BRA `(.L_x_7364) ;  /* 0xffffff5c003c7947 */ /* 0x000fea000383ffff */
.L_x_7146:
[----:B------:R-:W-:Y:S01]  /*1cec0*/  BSSY B1, `(.L_x_7365) ;  /* 0x0000008000017945 */ /* 0x000fe20003800000 */
[----:B------:R-:W-:Y:S01]  /*1ced0*/  IMAD.MOV.U32 R13, RZ, RZ, R2 ;  /* 0x000000ffff0d7224 */ /* 0x000fe200078e0002 */
[----:B------:R-:W-:Y:S01]  /*1cee0*/  MOV R11, 0x181f ;  /* 0x0000181f000b7802 */ /* 0x000fe20000000f00 */
[----:B------:R-:W-:Y:S02]  /*1cef0*/  IMAD.MOV.U32 R12, RZ, RZ, 0x2 ;  /* 0x00000002ff0c7424 */ /* 0x000fe400078e00ff */
[----:B---3--:R-:W-:-:S07]  /*1cf00*/  IMAD.MOV.U32 R15, RZ, RZ, -0x1 ;  /* 0xffffffffff0f7424 */ /* 0x008fce00078e00ff */
[----:B012-4-:R-:W-:Y:S05]  /*1cf10*/  WARPSYNC.COLLECTIVE R15, `(.L_x_7366) ;  /* 0x000000000f087348 */ /* 0x017fea0003c00000 */
[----:B--2---:R2:W3:Y:S02]  /*1cf20*/  SHFL.IDX P6, R14, R13, R12, R11 ;  /* 0x0000000c0d0e7389 */ /* 0x0044e400000c000b */
[----:B01234-:R-:W-:Y:S01]  /*1cf30*/  ENDCOLLECTIVE ;  /* 0x000000000000791b */ /* 0x01ffe20003800000 */
.L_x_7366:
[----:B------:R-:W-:Y:S05]  /*1cf40*/  BSYNC B1 ;  /* 0x0000000000017941 */ /* 0x000fea0003800000 */
.L_x_7365:
        /* <DEDUP_REMOVED lines=8> */
.L_x_7367:
[----:B------:R-:W-:Y:S05]  /*1cfd0*/  BRA `(.L_x_7368) ;  /* 0xffffff5c003c7947 */ /* 0x000fea000383ffff */
.L_x_7149:
        /* <DEDUP_REMOVED lines=8> */
.L_x_7370:
[----:B------:R-:W-:Y:S05]  /*1d060*/  BSYNC B1 ;  /* 0x0000000000017941 */ /* 0x000fea0003800000 */
.L_x_7369:
        /* <DEDUP_REMOVED lines=8> */
.L_x_7371:
[----:B------:R-:W-:Y:S05]  /*1d0f0*/  BRA `(.L_x_7372) ;  /* 0xffffff5c003c7947 */ /* 0x000fea000383ffff */
.L_x_7151:
[----:B------:R-:W-:Y:S01]  /*1d100*/  IMAD.MOV.U32 R13, RZ, RZ, R2 ;  /* 0x000000ffff0d7224 */ /* 0x000fe200078e0002 */
[----:B------:R-:W-:Y:S01]  /*1d110*/  MOV R11, 0x1c1f ;  /* 0x00001c1f000b7802 */ /* 0x000fe20000000f00 */
[----:B------:R-:W-:Y:S02]  /*1d120*/  IMAD.MOV.U32 R12, RZ, RZ, RZ ;  /* 0x000000ffff0c7224 */ /* 0x000fe400078e00ff */
[----:B------:R-:W-:-:S07]  /*1d130*/  IMAD.MOV.U32 R15, RZ, RZ, -0x1 ;  /* 0xffffffffff0f7424 */ /* 0x000fce00078e00ff */
[----:B------:R-:W-:Y:S05]  /*1d140*/  WARPSYNC.COLLECTIVE R15, `(.L_x_7373) ;  /* 0x000000000f087348 */ /* 0x000fea0003c00000 */
[----:B------:R0:W1:Y:S02]  /*1d150*/  SHFL.IDX P6, R14, R13, R12, R11 ;  /* 0x0000000c0d0e7389 */ /* 0x00006400000c000b */
[----:B01----:R-:W-:Y:S01]  /*1d160*/  ENDCOLLECTIVE ;  /* 0x000000000000791b */ /* 0x003fe20003800000 */
.L_x_7373:
[----:B------:R-:W-:Y:S01]  /*1d170*/  MOV R13, R0 ;  /* 0x00000000000d7202 */ /* 0x000fe20000000f00 */
[----:B------:R-:W-:-:S07]  /*1d180*/  IMAD.MOV.U32 R3, RZ, RZ, R14 ;  /* 0x000000ffff037224 */ /* 0x000fce00078e000e */
[----:B------:R-:W-:Y:S05]  /*1d190*/  WARPSYNC.COLLECTIVE R15, `(.L_x_7374) ;  /* 0x000000000f087348 */ /* 0x000fea0003c00000 */
[----:B------:R0:W1:Y:S02]  /*1d1a0*/  SHFL.IDX P6, R14, R13, R12, R11 ;  /* 0x0000000c0d0e7389 */ /* 0x00006400000c000b */
[----:B01----:R-:W-:Y:S01]  /*1d1b0*/  ENDCOLLECTIVE ;  /* 0x000000000000791b */ /* 0x003fe20003800000 */
.L_x_7374:
[----:B------:R-:W-:Y:S05]  /*1d1c0*/  BRA `(.L_x_7375) ;  /* 0xffffff60003c7947 */ /* 0x000fea000383ffff */
.L_x_7154:
[----:B------:R-:W-:Y:S01]  /*1d1d0*/  BSSY B1, `(.L_x_7376) ;  /* 0x0000008000017945 */ /* 0x000fe20003800000 */
[----:B--2---:R-:W-:Y:S01]  /*1d1e0*/  IMAD.MOV.U32 R13, RZ, RZ, R2 ;  /* 0x000000ffff0d7224 */ /* 0x004fe200078e0002 */
[----:B------:R-:W-:Y:S01]  /*1d1f0*/  MOV R11, 0x1c1f ;  /* 0x00001c1f000b7802 */ /* 0x000fe20000000f00 */
[----:B------:R-:W-:Y:S02]  /*1d200*/  IMAD.MOV.U32 R12, RZ, RZ, 0x1 ;  /* 0x00000001ff0c7424 */ /* 0x000fe400078e00ff */
[----:B------:R-:W-:-:S07]  /*1d210*/  IMAD.MOV.U32 R15, RZ, RZ, -0x1 ;  /* 0xffffffffff0f7424 */ /* 0x000fce00078e00ff */
[----:B01----:R-:W-:Y:S05]  /*1d220*/  WARPSYNC.COLLECTIVE R15, `(.L_x_7377) ;  /* 0x000000000f087348 */ /* 0x003fea0003c00000 */
[----:B------:R2:W3:Y:S02]  /*1d230*/  SHFL.IDX P6, R14, R13, R12, R11 ;  /* 0x0000000c0d0e7389 */ /* 0x0004e400000c000b */
[----:B0123--:R-:W-:Y:S01]  /*1d240*/  ENDCOLLECTIVE ;  /* 0x000000000000791b */ /* 0x00ffe20003800000 */
.L_x_7377:
[----:B------:R-:W-:Y:S05]  /*1d250*/  BSYNC B1 ;  /* 0x0000000000017941 */ /* 0x000fea0003800000 */
.L_x_7376:
        /* <DEDUP_REMOVED lines=8> */
.L_x_7378:
[----:B------:R-:W-:Y:S05]  /*1d2e0*/  BRA `(.L_x_7379) ;  /* 0xffffff6400187947 */ /* 0x000fea000383ffff */
.L_x_7158:
[----:B------:R-:W-:Y:S01]  /*1d2f0*/  IMAD.MOV.U32 R13, RZ, RZ, R2 ;  /* 0x000000ffff0d7224 */ /* 0x000fe200078e0002 */
[----:B------:R-:W-:Y:S01]  /*1d300*/  MOV R11, 0x181f ;  /* 0x0000181f000b7802 */ /* 0x000fe20000000f00 */
[----:B------:R-:W-:Y:S02]  /*1d310*/  IMAD.MOV.U32 R12, RZ, RZ, RZ ;  /* 0x000000ffff0c7224 */ /* 0x000fe400078e00ff */
[----:B------:R-:W-:-:S07]  /*1d320*/  IMAD.MOV.U32 R15, RZ, RZ, -0x1 ;  /* 0xffffffffff0f7424 */ /* 0x000fce00078e00ff */
[----:B01----:R-:W-:Y:S05]  /*1d330*/  WARPSYNC.COLLECTIVE R15, `(.L_x_7380) ;  /* 0x000000000f087348 */ /* 0x003fea0003c00000 */
[----:B------:R2:W3:Y:S02]  /*1d340*/  SHFL.IDX P6, R14, R13, R12, R11 ;  /* 0x0000000c0d0e7389 */ /* 0x0004e400000c000b */
[----:B0123--:R-:W-:Y:S01]  /*1d350*/  ENDCOLLECTIVE ;  /* 0x000000000000791b */ /* 0x00ffe20003800000 */
.L_x_7380:
[----:B------:R-:W-:Y:S01]  /*1d360*/  MOV R13, R0 ;  /* 0x00000000000d7202 */ /* 0x000fe20000000f00 */
[----:B------:R-:W-:-:S07]  /*1d370*/  IMAD.MOV.U32 R3, RZ, RZ, R14 ;  /* 0x000000ffff037224 */ /* 0x000fce00078e000e */
[----:B------:R-:W-:Y:S05]  /*1d380*/  WARPSYNC.COLLECTIVE R15, `(.L_x_7381) ;  /* 0x000000000f087348 */ /* 0x000fea0003c00000 */
[----:B------:R0:W1:Y:S02]  /*1d390*/  SHFL.IDX P6, R14, R13, R12, R11 ;  /* 0x0000000c0d0e7389 */ /* 0x00006400000c000b */
[----:B01----:R-:W-:Y:S01]  /*1d3a0*/  ENDCOLLECTIVE ;  /* 0x000000000000791b */ /* 0x003fe20003800000 */
.L_x_7381:
[----:B------:R-:W-:Y:S05]  /*1d3b0*/  BRA `(.L_x_7382) ;  /* 0xffffff6c00f47947 */ /* 0x000fea000383ffff */
.L_x_7161:
[----:B------:R-:W-:Y:S01]  /*1d3c0*/  BSSY B1, `(.L_x_7383) ;  /* 0x0000008000017945 */ /* 0x000fe20003800000 */
[----:B------:R-:W-:Y:S01]  /*1d3d0*/  IMAD.MOV.U32 R13, RZ, RZ, R2 ;  /* 0x000000ffff0d7224 */ /* 0x000fe200078e0002 */
[----:B------:R-:W-:Y:S01]  /*1d3e0*/  MOV R11, 0x181f ;  /* 0x0000181f000b7802 */ /* 0x000fe20000000f00 */
[----:B------:R-:W-:Y:S02]  /*1d3f0*/  IMAD.MOV.U32 R12, RZ, RZ, 0x1 ;  /* 0x00000001ff0c7424 */ /* 0x000fe400078e00ff */
[----:B---3--:R-:W-:-:S07]  /*1d400*/  IMAD.MOV.U32 R15, RZ, RZ, -0x1 ;  /* 0xffffffffff0f7424 */ /* 0x008fce00078e00ff */
[----:B012-4-:R-:W-:Y:S05]  /*1d410*/  WARPSYNC.COLLECTIVE R15, `(.L_x_7384) ;  /* 0x000000000f087348 */ /* 0x017fea0003c00000 */
[----:B----4-:R3:W4:Y:S02]  /*1d420*/  SHFL.IDX P6, R14, R13, R12, R11 ;  /* 0x0000000c0d0e7389 */ /* 0x01072400000c000b */
[----:B01234-:R-:W-:Y:S01]  /*1d430*/  ENDCOLLECTIVE ;  /* 0x000000000000791b */ /* 0x01ffe20003800000 */
.L_x_7384:
[----:B------:R-:W-:Y:S05]  /*1d440*/  BSYNC B1 ;  /* 0x0000000000017941 */ /* 0x000fea0003800000 */
.L_x_7383:
        /* <DEDUP_REMOVED lines=8> */
.L_x_7385:
[----:B------:R-:W-:Y:S05]  /*1d4d0*/  BRA `(.L_x_7386) ;  /* 0xffffff6c00f47947 */ /* 0x000fea000383ffff */
.L_x_7164:
[----:B------:R-:W-:Y:S01]  /*1d4e0*/  BSSY B1, `(.L_x_7387) ;  /* 0x0000008000017945 */ /* 0x000fe20003800000 */
[----:B------:R-:W-:Y:S01]  /*1d4f0*/  IMAD.MOV.U32 R13, RZ, RZ, R2 ;  /* 0x000000ffff0d7224 */ /* 0x000fe200078e0002 */
[----:B------:R-:W-:Y:S01]  /*1d500*/  MOV R11, 0x181f ;  /* 0x0000181f000b7802 */ /* 0x000fe20000000f00 */
[----:B------:R-:W-:Y:S02]  /*1d510*/  IMAD.MOV.U32 R12, RZ, RZ, 0x2 ;  /* 0x00000002ff0c7424 */ /* 0x000fe400078e00ff */
[----:B0-----:R-:W-:-:S07]  /*1d520*/  IMAD.MOV.U32 R15, RZ, RZ, -0x1 ;  /* 0xffffffffff0f7424 */ /* 0x001fce00078e00ff */
[----:B-1234-:R-:W-:Y:S05]  /*1d530*/  WARPSYNC.COLLECTIVE R15, `(.L_x_7388) ;  /* 0x000000000f087348 */ /* 0x01efea0003c00000 */
[----:B----4-:R0:W4:Y:S02]  /*1d540*/  SHFL.IDX P6, R14, R13, R12, R11 ;  /* 0x0000000c0d0e7389 */ /* 0x01012400000c000b */
[----:B01234-:R-:W-:Y:S01]  /*1d550*/  ENDCOLLECTIVE ;  /* 0x000000000000791b */ /* 0x01ffe20003800000 */
.L_x_7388:
[----:B------:R-:W-:Y:S05]  /*1d560*/  BSYNC B1 ;  /* 0x0000000000017941 */ /* 0x000fea0003800000 */
.L_x_7387:
        /* <DEDUP_REMOVED lines=8> */
.L_x_7389:
[----:B------:R-:W-:Y:S05]  /*1d5f0*/  BRA `(.L_x_7390) ;  /* 0xffffff6c00f47947 */ /* 0x000fea000383ffff */
.L_x_7167:
[----:B------:R-:W-:Y:S01]  /*1d600*/  BSSY B1, `(.L_x_7391) ;  /* 0x0000008000017945 */ /* 0x000fe20003800000 */
[----:B------:R-:W-:Y:S01]  /*1d610*/  IMAD.MOV.U32 R13, RZ, RZ, R2 ;  /* 0x000000ffff0d7224 */ /* 0x000fe200078e0002 */
[----:B------:R-:W-:Y:S01]  /*1d620*/  MOV R11, 0x181f ;  /* 0x0000181f000b7802 */ /* 0x000fe20000000f00 */
[----:B------:R-:W-:Y:S02]  /*1d630*/  IMAD.MOV.U32 R12, RZ, RZ, 0x3 ;  /* 0x00000003ff0c7424 */ /* 0x000fe400078e00ff */
[----:B0-----:R-:W-:-:S07]  /*1d640*/  IMAD.MOV.U32 R15, RZ, RZ, -0x1 ;  /* 0xffffffffff0f7424 */ /* 0x001fce00078e00ff */
[----:B-1234-:R-:W-:Y:S05]  /*1d650*/  WARPSYNC.COLLECTIVE R15, `(.L_x_7392) ;  /* 0x000000000f087348 */ /* 0x01efea0003c00000 */
[----:B------:R0:W0:Y:S02]  /*1d660*/  SHFL.IDX P6, R14, R13, R12, R11 ;  /* 0x0000000c0d0e7389 */ /* 0x00002400000c000b */
[----:B01234-:R-:W-:Y:S01]  /*1d670*/  ENDCOLLECTIVE ;  /* 0x000000000000791b */ /* 0x01ffe20003800000 */
.L_x_7392:
[----:B------:R-:W-:Y:S05]  /*1d680*/  BSYNC B1 ;  /* 0x0000000000017941 */ /* 0x000fea0003800000 */
.L_x_7391:
        /* <DEDUP_REMOVED lines=8> */
.L_x_7393:
[----:B------:R-:W-:Y:S05]  /*1d710*/  BRA `(.L_x_7394) ;  /* 0xffffff6c00f47947 */ /* 0x000fea000383ffff */
.L_x_7184:
        /* <DEDUP_REMOVED lines=11> */
.L_x_7396:
[----:B------:R-:W-:Y:S05]  /*1d7d0*/  BSYNC B1 ;  /* 0x0000000000017941 */ /* 0x000fea0003800000 */
.L_x_7395:
[----:B------:R-:W-:Y:S05]  /*1d7e0*/  BRA `(.L_x_7397) ;  /* 0xffffff84009c7947 */ /* 0x000fea000383ffff */
.L_x_7186:
[----:B------:R-:W-:Y:S01]  /*1d7f0*/  BSSY B1, `(.L_x_7398) ;  /* 0x0000006000017945 */ /* 0x000fe20003800000 */
[----:B------:R-:W-:-:S07]  /*1d800*/  IMAD.MOV.U32 R15, RZ, RZ, -0x1 ;  /* 0xffffffffff0f7424 */ /* 0x000fce00078e00ff */
[----:B0-----:R-:W-:Y:S05]  /*1d810*/  WARPSYNC.COLLECTIVE R15, `(.L_x_7399) ;  /* 0x000000000f0c7348 */ /* 0x001fea0003c00000 */
[----:B------:R-:W-:Y:S02]  /*1d820*/  ELECT P6, UR62, PT ;  /* 0x00000000003e782f */ /* 0x000fe400038c0000 */
[----:B------:R-:W-:Y:S01]  /*1d830*/  MOV R14, UR62 ;  /* 0x0000003e000e7c02 */ /* 0x000fe20008000f00 */
[----:B0-----:R-:W-:Y:S10]  /*1d840*/  ENDCOLLECTIVE ;  /* 0x000000000000791b */ /* 0x001ff40003800000 */
.L_x_7399:
[----:B------:R-:W-:Y:S05]  /*1d850*/  BSYNC B1 ;  /* 0x0000000000017941 */ /* 0x000fea0003800000 */
.L_x_7398:
[----:B------:R-:W-:Y:S05]  /*1d860*/  BRA `(.L_x_7185) ;  /* 0xffffff8400947947 */ /* 0x000fea000383ffff */
.L_x_7188:
[----:B0-----:R0:W1:Y:S02]  /*1d870*/  SYNCS.PHASECHK.TRANS64.TRYWAIT P0, [R22+URZ+0x28820], R7 ;  /* 0x02882007160075a7 */ /* 0x001064000800017f */
[----:B-1----:R-:W-:Y:S05]  /*1d880*/  @!P0 NANOSLEEP.SYNCS 0x989680 ;  /* 0x009896800000895d */ /* 0x002fea0003900000 */
[----:B------:R-:W1:Y:S02]  /*1d890*/  @!P0 SYNCS.PHASECHK.TRANS64 P0, [R22+URZ+0x28820], R7 ;  /* 0x02882007160085a7 */ /* 0x000e64000800007f */
[----:B-1----:R-:W-:Y:S05]  /*1d8a0*/  @!P0 BRA `(.L_x_7188) ;  /* 0xfffffffc00f08947 */ /* 0x002fea000383ffff */
[----:B------:R-:W-:Y:S05]  /*1d8b0*/  BRA `(.L_x_7400) ;  /* 0xffffff8400a47947 */ /* 0x000fea000383ffff */
.L_x_7192:
[----:B-1----:R1:W2:Y:S02]  /*1d8c0*/  SYNCS.PHASECHK.TRANS64.TRYWAIT P0, [R10+URZ+0x288a0], R9 ;  /* 0x0288a0090a0075a7 */ /* 0x0022a4000800017f */
[----:B--2---:R-:W-:Y:S05]  /*1d8d0*/  @!P0 NANOSLEEP.SYNCS 0x989680 ;  /* 0x009896800000895d */ /* 0x004fea0003900000 */
[----:B------:R-:W2:Y:S02]  /*1d8e0*/  @!P0 SYNCS.PHASECHK.TRANS64 P0, [R10+URZ+0x288a0], R9 ;  /* 0x0288a0090a0085a7 */ /* 0x000ea4000800007f */
[----:B--2---:R-:W-:Y:S05]  /*1d8f0*/  @!P0 BRA `(.L_x_7192) ;  /* 0xfffffffc00f08947 */ /* 0x004fea000383ffff */
[----:B------:R-:W-:Y:S05]  /*1d900*/  BRA `(.L_x_7401) ;  /* 0xffffff8400bc7947 */ /* 0x000fea000383ffff */
.L_x_7198:
[----:B0-----:R0:W2:Y:S02]  /*1d910*/  SYNCS.PHASECHK.TRANS64.TRYWAIT P0, [R10+URZ+0x288c0], R9 ;  /* 0x0288c0090a0075a7 */ /* 0x0010a4000800017f */
[----:B--2---:R-:W-:Y:S05]  /*1d920*/  @!P0 NANOSLEEP.SYNCS 0x989680 ;  /* 0x009896800000895d */ /* 0x004fea0003900000 */
[----:B------:R-:W2:Y:S02]  /*1d930*/  @!P0 SYNCS.PHASECHK.TRANS64 P0, [R10+URZ+0x288c0], R9 ;  /* 0x0288c0090a0085a7 */ /* 0x000ea4000800007f */
[----:B--2---:R-:W-:Y:S05]  /*1d940*/  @!P0 BRA `(.L_x_7198) ;  /* 0xfffffffc00f08947 */ /* 0x004fea000383ffff */
[----:B------:R-:W-:Y:S05]  /*1d950*/  BRA `(.L_x_7402) ;  /* 0xffffff88007c7947 */ /* 0x000fea000383ffff */
.L_x_7206:
[----:B-1----:R1:W2:Y:S02]  /*1d960*/  SYNCS.PHASECHK.TRANS64.TRYWAIT P2, [R10+URZ+0x288a0], R9 ;  /* 0x0288a0090a0075a7 */ /* 0x0022a4000804017f */
[----:B--2---:R-:W-:Y:S05]  /*1d970*/  @!P2 NANOSLEEP.SYNCS 0x989680 ;  /* 0x009896800000a95d */ /* 0x004fea0003900000 */
[----:B------:R-:W2:Y:S02]  /*1d980*/  @!P2 SYNCS.PHASECHK.TRANS64 P2, [R10+URZ+0x288a0], R9 ;  /* 0x0288a0090a00a5a7 */ /* 0x000ea4000804007f */
[----:B--2---:R-:W-:Y:S05]  /*1d990*/  @!P2 BRA `(.L_x_7206) ;  /* 0xfffffffc00f0a947 */ /* 0x004fea000383ffff */
[----:B------:R-:W-:Y:S05]  /*1d9a0*/  BRA `(.L_x_7403) ;  /* 0xffffff8c00787947 */ /* 0x000fea000383ffff */
.L_x_7212:
[----:B0-----:R0:W2:Y:S02]  /*1d9b0*/  SYNCS.PHASECHK.TRANS64.TRYWAIT P2, [R10+URZ+0x288c0], R9 ;  /* 0x0288c0090a0075a7 */ /* 0x0010a4000804017f */
[----:B--2---:R-:W-:Y:S05]  /*1d9c0*/  @!P2 NANOSLEEP.SYNCS 0x989680 ;  /* 0x009896800000a95d */ /* 0x004fea0003900000 */
[----:B------:R-:W2:Y:S02]  /*1d9d0*/  @!P2 SYNCS.PHASECHK.TRANS64 P2, [R10+URZ+0x288c0], R9 ;  /* 0x0288c0090a00a5a7 */ /* 0x000ea4000804007f */
[----:B--2---:R-:W-:Y:S05]  /*1d9e0*/  @!P2 BRA `(.L_x_7212) ;  /* 0xfffffffc00f0a947 */ /* 0x004fea000383ffff */
[----:B------:R-:W-:Y:S05]  /*1d9f0*/  BRA `(.L_x_7404) ;  /* 0xffffff9000307947 */ /* 0x000fea000383ffff */
.L_x_7228:
        /* <DEDUP_REMOVED lines=11> */
.L_x_7406:
[----:B------:R-:W-:Y:S05]  /*1dab0*/  BSYNC B0 ;  /* 0x0000000000007941 */ /* 0x000fea0003800000 */
.L_x_7405:
[----:B------:R-:W-:Y:S05]  /*1dac0*/  BRA `(.L_x_7407) ;  /* 0xffffff9c007c7947 */ /* 0x000fea000383ffff */
.L_x_7231:
[----:B0-----:R0:W1:Y:S02]  /*1dad0*/  SYNCS.PHASECHK.TRANS64.TRYWAIT P0, [R7+URZ+0x28840], R2 ;  /* 0x02884002070075a7 */ /* 0x001064000800017f */
[----:B-1----:R-:W-:Y:S05]  /*1dae0*/  @!P0 NANOSLEEP.SYNCS 0x989680 ;  /* 0x009896800000895d */ /* 0x002fea0003900000 */
[----:B------:R-:W1:Y:S02]  /*1daf0*/  @!P0 SYNCS.PHASECHK.TRANS64 P0, [R7+URZ+0x28840], R2 ;  /* 0x02884002070085a7 */ /* 0x000e64000800007f */
[----:B-1----:R-:W-:Y:S05]  /*1db00*/  @!P0 BRA `(.L_x_7231) ;  /* 0xfffffffc00f08947 */ /* 0x002fea000383ffff */
[----:B------:R-:W-:Y:S05]  /*1db10*/  BRA `(.L_x_7408) ;  /* 0xffffff9c00cc7947 */ /* 0x000fea000383ffff */
.L_x_7232:
        /* <DEDUP_REMOVED lines=8> */
.L_x_7410:
[----:B------:R-:W-:Y:S05]  /*1dba0*/  BSYNC B0 ;  /* 0x0000000000007941 */ /* 0x000fea0003800000 */
.L_x_7409:
        /* <DEDUP_REMOVED lines=9> */
.L_x_7411:
[----:B------:R-:W-:Y:S02]  /*1dc40*/  IMAD.MOV.U32 R13, RZ, RZ, R0 ;  /* 0x000000ffff0d7224 */ /* 0x000fe400078e0000 */
[----:B------:R-:W-:Y:S02]  /*1dc50*/  IMAD.MOV.U32 R12, RZ, RZ, 0x1 ;  /* 0x00000001ff0c7424 */ /* 0x000fe400078e00ff */
[----:B------:R-:W-:-:S07]  /*1dc60*/  IMAD.MOV.U32 R3, RZ, RZ, R14 ;  /* 0x000000ffff037224 */ /* 0x000fce00078e000e */
[----:B------:R-:W-:Y:S05]  /*1dc70*/  WARPSYNC.COLLECTIVE R15, `(.L_x_7412) ;  /* 0x000000000f087348 */ /* 0x000fea0003c00000 */
[----:B------:R0:W1:Y:S02]  /*1dc80*/  SHFL.IDX P6, R14, R13, R12, R11 ;  /* 0x0000000c0d0e7389 */ /* 0x00006400000c000b */
[----:B01----:R-:W-:Y:S01]  /*1dc90*/  ENDCOLLECTIVE ;  /* 0x000000000000791b */ /* 0x003fe20003800000 */
.L_x_7412:
        /* <DEDUP_REMOVED lines=11> */
[----:B------:R-:W-:Y:S02]  /*1dd50*/  ISETP.GE.AND P0, PT, R6, 0x11, PT ;  /* 0x000000110600780c */ /* 0x000fe40003f06270 */
[----:B0-----:R-:W-:-:S11]  /*1dd60*/  MOV R2, R14 ;  /* 0x0000000e00027202 */ /* 0x001fd60000000f00 */
[----:B------:R-:W-:Y:S05]  /*1dd70*/  WARPSYNC.COLLECTIVE R15, `(.L_x_7413) ;  /* 0x000000000f087348 */ /* 0x000fea0003c00000 */
[----:B------:R0:W1:Y:S02]  /*1dd80*/  SHFL.IDX P6, R14, R13, R12, R11 ;  /* 0x0000000c0d0e7389 */ /* 0x00006400000c000b */
[----:B01----:R-:W-:Y:S01]  /*1dd90*/  ENDCOLLECTIVE ;  /* 0x000000000000791b */ /* 0x003fe20003800000 */
.L_x_7413:
[----:B------:R-:W-:Y:S02]  /*1dda0*/  @P0 IMAD R8, R5, 0x2, R22 ;  /* 0x0000000205080824 */ /* 0x000fe400078e0216 */
[----:B------:R-:W-:Y:S01]  /*1ddb0*/  IMAD.MOV.U32 R13, RZ, RZ, R0 ;  /* 0x000000ffff0d7224 */ /* 0x000fe200078e0000 */
[----:B------:R-:W-:Y:S01]  /*1ddc0*/  MOV R12, 0x2 ;  /* 0x00000002000c7802 */ /* 0x000fe20000000f00 */
[----:B------:R-:W-:-:S07]  /*1ddd0*/  IMAD.MOV.U32 R3, RZ, RZ, R14 ;  /* 0x000000ffff037224 */ /* 0x000fce00078e000e */
[----:B------:R-:W-:Y:S05]  /*1dde0*/  WARPSYNC.COLLECTIVE R15, `(.L_x_7414) ;  /* 0x000000000f087348 */ /* 0x000fea0003c00000 */
[----:B------:R0:W1:Y:S02]  /*1ddf0*/  SHFL.IDX P6, R14, R13, R12, R11 ;  /* 0x0000000c0d0e7389 */ /* 0x00006400000c000b */
[----:B01----:R-:W-:Y:S01]  /*1de00*/  ENDCOLLECTIVE ;  /* 0x000000000000791b */ /* 0x003fe20003800000 */
.L_x_7414:
        /* <DEDUP_REMOVED lines=16> */
.L_x_7415:
[----:B------:R-:W-:Y:S01]  /*1df10*/  @P0 IMAD R8, R5, 0x2, R22 ;  /* 0x0000000205080824 */ /* 0x000fe200078e0216 */
[----:B------:R-:W-:Y:S01]  /*1df20*/  MOV R13, R0 ;  /* 0x00000000000d7202 */ /* 0x000fe20000000f00 */
[----:B------:R-:W-:Y:S01]  /*1df30*/  IMAD.MOV.U32 R12, RZ, RZ, 0x3 ;  /* 0x00000003ff0c7424 */ /* 0x000fe200078e00ff */
[----:B------:R-:W-:-:S07]  /*1df40*/  MOV R3, R14 ;  /* 0x0000000e00037202 */ /* 0x000fce0000000f00 */
[----:B------:R-:W-:Y:S05]  /*1df50*/  WARPSYNC.COLLECTIVE R15, `(.L_x_7416) ;  /* 0x000000000f087348 */ /* 0x000fea0003c00000 */
[----:B------:R0:W1:Y:S02]  /*1df60*/  SHFL.IDX P6, R14, R13, R12, R11 ;  /* 0x0000000c0d0e7389 */ /* 0x00006400000c000b */
[----:B01----:R-:W-:Y:S01]  /*1df70*/  ENDCOLLECTIVE ;  /* 0x000000000000791b */ /* 0x003fe20003800000 */
.L_x_7416:
        /* <DEDUP_REMOVED lines=16> */
.L_x_7417:
[----:B------:R-:W-:Y:S01]  /*1e080*/  @P0 LEA R8, R5, R22, 0x1 ;  /* 0x0000001605080211 */ /* 0x000fe200078e08ff */
[----:B------:R-:W-:Y:S02]  /*1e090*/  IMAD.MOV.U32 R13, RZ, RZ, R0 ;  /* 0x000000ffff0d7224 */ /* 0x000fe400078e0000 */
[----:B------:R-:W-:Y:S02]  /*1e0a0*/  IMAD.MOV.U32 R12, RZ, RZ, 0x4 ;  /* 0x00000004ff0c7424 */ /* 0x000fe400078e00ff */
[----:B------:R-:W-:-:S07]  /*1e0b0*/  IMAD.MOV.U32 R3, RZ, RZ, R14 ;  /* 0x000000ffff037224 */ /* 0x000fce00078e000e */
[----:B------:R-:W-:Y:S05]  /*1e0c0*/  WARPSYNC.COLLECTIVE R15, `(.L_x_7418) ;  /* 0x000000000f087348 */ /* 0x000fea0003c00000 */
[----:B------:R0:W1:Y:S02]  /*1e0d0*/  SHFL.IDX P6, R14, R13, R12, R11 ;  /* 0x0000000c0d0e7389 */ /* 0x00006400000c000b */
[----:B01----:R-:W-:Y:S01]  /*1e0e0*/  ENDCOLLECTIVE ;  /* 0x000000000000791b */ /* 0x003fe20003800000 */
.L_x_7418:
        /* <DEDUP_REMOVED lines=16> */
.L_x_7419:
[----:B------:R-:W-:Y:S02]  /*1e1f0*/  @P0 IMAD R8, R5, 0x2, R22 ;  /* 0x0000000205080824 */ /* 0x000fe400078e0216 */
[----:B------:R-:W-:Y:S01]  /*1e200*/  IMAD.MOV.U32 R13, RZ, RZ, R0 ;  /* 0x000000ffff0d7224 */ /* 0x000fe200078e0000 */
[----:B------:R-:W-:Y:S01]  /*1e210*/  MOV R12, 0x5 ;  /* 0x00000005000c7802 */ /* 0x000fe20000000f00 */
[----:B------:R-:W-:-:S07]  /*1e220*/  IMAD.MOV.U32 R3, RZ, RZ, R14 ;  /* 0x000000ffff037224 */ /* 0x000fce00078e000e */
[----:B------:R-:W-:Y:S05]  /*1e230*/  WARPSYNC.COLLECTIVE R15, `(.L_x_7420) ;  /* 0x000000000f087348 */ /* 0x000fea0003c00000 */
[----:B------:R0:W1:Y:S02]  /*1e240*/  SHFL.IDX P6, R14, R13, R12, R11 ;  /* 0x0000000c0d0e7389 */ /* 0x00006400000c000b */
[----:B01----:R-:W-:Y:S01]  /*1e250*/  ENDCOLLECTIVE ;  /* 0x000000000000791b */ /* 0x003fe20003800000 */
.L_x_7420:
        /* <DEDUP_REMOVED lines=16> */
.L_x_7421:
[----:B------:R-:W-:Y:S01]  /*1e360*/  @P0 IMAD R8, R5, 0x2, R22 ;  /* 0x0000000205080824 */ /* 0x000fe200078e0216 */
[----:B------:R-:W-:Y:S01]  /*1e370*/  MOV R13, R0 ;  /* 0x00000000000d7202 */ /* 0x000fe20000000f00 */
[----:B------:R-:W-:Y:S01]  /*1e380*/  IMAD.MOV.U32 R12, RZ, RZ, 0x6 ;  /* 0x00000006ff0c7424 */ /* 0x000fe200078e00ff */
[----:B------:R-:W-:-:S07]  /*1e390*/  MOV R3, R14 ;  /* 0x0000000e00037202 */ /* 0x000fce0000000f00 */
[----:B------:R-:W-:Y:S05]  /*1e3a0*/  WARPSYNC.COLLECTIVE R15, `(.L_x_7422) ;  /* 0x000000000f087348 */ /* 0x000fea0003c00000 */
[----:B------:R0:W1:Y:S02]  /*1e3b0*/  SHFL.IDX P6, R14, R13, R12, R11 ;  /* 0x0000000c0d0e7389 */ /* 0x00006400000c000b */
[----:B01----:R-:W-:Y:S01]  /*1e3c0*/  ENDCOLLECTIVE ;  /* 0x000000000000791b */ /* 0x003fe20003800000 */
.L_x_7422:
        /* <DEDUP_REMOVED lines=16> */
.L_x_7423:
[----:B------:R-:W-:Y:S01]  /*1e4d0*/  @P0 LEA R8, R5, R22, 0x1 ;  /* 0x0000001605080211 */ /* 0x000fe200078e08ff */
[----:B------:R-:W-:Y:S02]  /*1e4e0*/  IMAD.MOV.U32 R13, RZ, RZ, R0 ;  /* 0x000000ffff0d7224 */ /* 0x000fe400078e0000 */
[----:B------:R-:W-:Y:S02]  /*1e4f0*/  IMAD.MOV.U32 R12, RZ, RZ, 0x7 ;  /* 0x00000007ff0c7424 */ /* 0x000fe400078e00ff */
[----:B------:R-:W-:-:S07]  /*1e500*/  IMAD.MOV.U32 R3, RZ, RZ, R14 ;  /* 0x000000ffff037224 */ /* 0x000fce00078e000e */
[----:B------:R-:W-:Y:S05]  /*1e510*/  WARPSYNC.COLLECTIVE R15, `(.L_x_7424) ;  /* 0x000000000f087348 */ /* 0x000fea0003c00000 */
[----:B------:R0:W1:Y:S02]  /*1e520*/  SHFL.IDX P6, R14, R13, R12, R11 ;  /* 0x0000000c0d0e7389 */ /* 0x00006400000c000b */
[----:B01----:R-:W-:Y:S01]  /*1e530*/  ENDCOLLECTIVE ;  /* 0x000000000000791b */ /* 0x003fe20003800000 */
.L_x_7424:
        /* <DEDUP_REMOVED lines=10> */
.L_x_7425:
[----:B------:R-:W-:Y:S01]  /*1e5e0*/  @!PT LDS RZ, [RZ] ;  /* 0x00000000fffff984 */ /* 0x000fe20000000800 */
[----:B------:R-:W-:Y:S01]  /*1e5f0*/  @!PT LDS RZ, [RZ] ;  /* 0x00000000fffff984 */ /* 0x000fe20000000800 */
[----:B------:R-:W-:Y:S01]  /*1e600*/  @!PT LDS RZ, [RZ] ;  /* 0x00000000fffff984 */ /* 0x000fe20000000800 */
[----:B------:R-:W-:Y:S04]  /*1e610*/  @P0 LDGSTS.E.BYPASS.LTC128B.128 [R8+0x1b400], desc[UR42][R2.64], !P3 ;  /* 0x1b40000002080fae */ /* 0x000fe8000d901d6a */
[----:B------:R0:W-:Y:S02]  /*1e620*/  @P0 LDGSTS.E.BYPASS.LTC128B.128 [R8+0x1f400], desc[UR42][R2.64+0x80], !P2 ;  /* 0x1f40008002080fae */ /* 0x0001e4000d101d6a */
[----:B0-----:R-:W-:Y:S01]  /*1e630*/  IMAD.MOV.U32 R2, RZ, RZ, R14 ;  /* 0x000000ffff027224 */ /* 0x001fe200078e000e */
[----:B------:R-:W-:Y:S06]  /*1e640*/  BRA `(.L_x_7426) ;  /* 0xffffff9800a87947 */ /* 0x000fec000383ffff */
.L_x_7237:
[----:B------:R-:W-:Y:S01]  /*1e650*/  MOV R13, R5 ;  /* 0x00000005000d7202 */ /* 0x000fe20000000f00 */
[----:B------:R-:W-:Y:S01]  /*1e660*/  IMAD.MOV.U32 R12, RZ, RZ, RZ ;  /* 0x000000ffff0c7224 */ /* 0x000fe200078e00ff */
[----:B------:R-:W-:Y:S01]  /*1e670*/  MOV R15, 0xffffffff ;  /* 0xffffffff000f7802 */ /* 0x000fe20000000f00 */
[----:B------:R-:W-:Y:S01]  /*1e680*/  IMAD.MOV.U32 R11, RZ, RZ, 0x181f ;  /* 0x0000181fff0b7424 */ /* 0x000fe200078e00ff */
[----:B------:R-:W-:Y:S01]  /*1e690*/  IADD3 R4, R10, R4, RZ ;  /* 0x000000040a047210 */ /* 0x000fe20007ffe0ff */
[----:B-----5:R-:W-:-:S07]  /*1e6a0*/  IMAD R6, R20, R7, RZ ;  /* 0x0000000714067224 */ /* 0x020fce00078e02ff */
[----:B------:R-:W-:Y:S05]  /*1e6b0*/  WARPSYNC.COLLECTIVE R15, `(.L_x_7427) ;  /* 0x000000000f087348 */ /* 0x000fea0003c00000 */
[----:B------:R0:W1:Y:S02]  /*1e6c0*/  SHFL.IDX P6, R14, R13, R12, R11 ;  /* 0x0000000c0d0e7389 */ /* 0x00006400000c000b */
[----:B01----:R-:W-:Y:S01]  /*1e6d0*/  ENDCOLLECTIVE ;  /* 0x000000000000791b */ /* 0x003fe20003800000 */
.L_x_7427:
[C---:B------:R-:W-:Y:S02]  /*1e6e0*/  IADD3 R7, R4.reuse, 0x10, RZ ;  /* 0x0000001004077810 */ /* 0x040fe40007ffe0ff */
[----:B------:R-:W-:Y:S01]  /*1e6f0*/  ISETP.GE.AND P3, PT, R4, R6, PT ;  /* 0x000000060400720c */ /* 0x000fe20003f66270 */
[----:B------:R-:W-:Y:S02]  /*1e700*/  IMAD.MOV.U32 R13, RZ, RZ, R0 ;  /* 0x000000ffff0d7224 */ /* 0x000fe400078e0000 */
[----:B------:R-:W-:-:S10]  /*1e710*/  IMAD.MOV.U32 R2, RZ, RZ, R14 ;  /* 0x000000ffff027224 */ /* 0x000fd400078e000e */
[----:B------:R-:W-:Y:S05]  /*1e720*/  WARPSYNC.COLLECTIVE R15, `(.L_x_7428) ;  /* 0x000000000f087348 */ /* 0x000fea0003c00000 */
[----:B------:R0:W1:Y:S02]  /*1e730*/  SHFL.IDX P6, R14, R13, R12, R11 ;  /* 0x0000000c0d0e7389 */ /* 0x00006400000c000b */
[----:B01----:R-:W-:Y:S01]  /*1e740*/  ENDCOLLECTIVE ;  /* 0x000000000000791b */ /* 0x003fe20003800000 */
.L_x_7428:
        /* <DEDUP_REMOVED lines=8> */
.L_x_7429:
[----:B------:R-:W-:Y:S01]  /*1e7d0*/  @!PT LDS RZ, [RZ] ;  /* 0x00000000fffff984 */ /* 0x000fe20000000800 */
[----:B------:R-:W-:Y:S01]  /*1e7e0*/  @!PT LDS RZ, [RZ] ;  /* 0x00000000fffff984 */ /* 0x000fe20000000800 */
[----:B------:R-:W-:Y:S01]  /*1e7f0*/  @!PT LDS RZ, [RZ] ;  /* 0x00000000fffff984 */ /* 0x000fe20000000800 */
[----:B------:R-:W-:Y:S04]  /*1e800*/  @!P3 LDGSTS.E.BYPASS.LTC128B.128 [R9+0x10400], desc[UR42][R2.64], !P0 ;  /* 0x104000000209bfae */ /* 0x000fe8000c101d6a */
[----:B------:R0:W-:Y:S01]  /*1e810*/  @!P3 LDGSTS.E.BYPASS.LTC128B.128 [R9+0x14400], desc[UR42][R2.64+0x80], !P1 ;  /* 0x144000800209bfae */ /* 0x0001e2000c901d6a */
[----:B------:R-:W-:Y:S01]  /*1e820*/  ISETP.GE.AND P3, PT, R7, R6, PT ;  /* 0x000000060700720c */ /* 0x000fe20003f66270 */
[----:B------:R-:W-:Y:S01]  /*1e830*/  IMAD.MOV.U32 R13, RZ, RZ, R0 ;  /* 0x000000ffff0d7224 */ /* 0x000fe200078e0000 */
[----:B0-----:R-:W-:-:S11]  /*1e840*/  MOV R2, R14 ;  /* 0x0000000e00027202 */ /* 0x001fd60000000f00 */
[----:B------:R-:W-:Y:S05]  /*1e850*/  WARPSYNC.COLLECTIVE R15, `(.L_x_7430) ;  /* 0x000000000f087348 */ /* 0x000fea0003c00000 */
[----:B------:R0:W1:Y:S02]  /*1e860*/  SHFL.IDX P6, R14, R13, R12, R11 ;  /* 0x0000000c0d0e7389 */ /* 0x00006400000c000b */
[----:B01----:R-:W-:Y:S01]  /*1e870*/  ENDCOLLECTIVE ;  /* 0x000000000000791b */ /* 0x003fe20003800000 */
.L_x_7430:
        /* <DEDUP_REMOVED lines=8> */
.L_x_7431:
[----:B------:R-:W-:Y:S02]  /*1e900*/  @!P3 IMAD.MOV.U32 R3, RZ, RZ, R7 ;  /* 0x000000ffff03b224 */ /* 0x000fe400078e0007 */
[----:B------:R-:W-:-:S03]  /*1e910*/  VIADD R7, R4, 0x20 ;  /* 0x0000002004077836 */ /* 0x000fc60000000000 */
[----:B------:R-:W-:Y:S01]  /*1e920*/  @!PT LDS RZ, [RZ] ;  /* 0x00000000fffff984 */ /* 0x000fe20000000800 */
[----:B------:R-:W-:Y:S01]  /*1e930*/  @!PT LDS RZ, [RZ] ;  /* 0x00000000fffff984 */ /* 0x000fe20000000800 */
[----:B------:R-:W-:Y:S01]  /*1e940*/  @!PT LDS RZ, [RZ] ;  /* 0x00000000fffff984 */ /* 0x000fe20000000800 */
        /* <DEDUP_REMOVED lines=8> */
.L_x_7432:
        /* <DEDUP_REMOVED lines=8> */
.L_x_7433:
        /* <DEDUP_REMOVED lines=13> */
.L_x_7434:
        /* <DEDUP_REMOVED lines=8> */
.L_x_7435:
[----:B------:R-:W-:Y:S01]  /*1eba0*/  @!P3 IMAD.MOV.U32 R3, RZ, RZ, R7 ;  /* 0x000000ffff03b224 */ /* 0x000fe200078e0007 */
[----:B------:R-:W-:-:S04]  /*1ebb0*/  IADD3 R7, R4, 0x40, RZ ;  /* 0x0000004004077810 */ /* 0x000fc80007ffe0ff */
        /* <DEDUP_REMOVED lines=11> */
.L_x_7436:
        /* <DEDUP_REMOVED lines=8> */
.L_x_7437:
        /* <DEDUP_REMOVED lines=13> */
.L_x_7438:
        /* <DEDUP_REMOVED lines=8> */
.L_x_7439:
[----:B------:R-:W-:-:S05]  /*1ee40*/  @!P3 MOV R3, R7 ;  /* 0x000000070003b202 */ /* 0x000fca0000000f00 */
[----:B------:R-:W-:Y:S01]  /*1ee50*/  @!PT LDS RZ, [RZ] ;  /* 0x00000000fffff984 */ /* 0x000fe20000000800 */
[----:B------:R-:W-:Y:S01]  /*1ee60*/  @!PT LDS RZ, [RZ] ;  /* 0x00000000fffff984 */ /* 0x000fe20000000800 */
[----:B------:R-:W-:Y:S01]  /*1ee70*/  @!PT LDS RZ, [RZ] ;  /* 0x00000000fffff984 */ /* 0x000fe20000000800 */
[----:B------:R-:W-:Y:S04]  /*1ee80*/  @!P3 LDGSTS.E.BYPASS.LTC128B.128 [R9+0x12c00], desc[UR42][R2.64], !P0 ;  /* 0x12c000000209bfae */ /* 0x000fe8000c101d6a */
[----:B------:R0:W-:Y:S01]  /*1ee90*/  @!P3 LDGSTS.E.BYPASS.LTC128B.128 [R9+0x16c00], desc[UR42][R2.64+0x80], !P1 ;  /* 0x16c000800209bfae */ /* 0x0001e2000c901d6a */
[----:B------:R-:W-:Y:S02]  /*1eea0*/  IMAD.MOV.U32 R13, RZ, RZ, R0 ;  /* 0x000000ffff0d7224 */ /* 0x000fe400078e0000 */
[----:B0-----:R-:W-:Y:S01]  /*1eeb0*/  VIADD R3, R4, 0x60 ;  /* 0x0000006004037836 */ /* 0x001fe20000000000 */
[----:B------:R-:W-:-:S07]  /*1eec0*/  MOV R2, R14 ;  /* 0x0000000e00027202 */ /* 0x000fce0000000f00 */
[----:B------:R-:W-:Y:S05]  /*1eed0*/  WARPSYNC.COLLECTIVE R15, `(.L_x_7440) ;  /* 0x000000000f087348 */ /* 0x000fea0003c00000 */
[----:B------:R0:W1:Y:S02]  /*1eee0*/  SHFL.IDX P6, R14, R13, R12, R11 ;  /* 0x0000000c0d0e7389 */ /* 0x00006400000c000b */
[----:B01----:R-:W-:Y:S01]  /*1eef0*/  ENDCOLLECTIVE ;  /* 0x000000000000791b */ /* 0x003fe20003800000 */
.L_x_7440:
[----:B------:R-:W-:Y:S02]  /*1ef00*/  ISETP.GE.AND P3, PT, R3, R6, PT ;  /* 0x000000060300720c */ /* 0x000fe40003f66270 */
[----:B------:R-:W-:Y:S01]  /*1ef10*/  MOV R13, R5 ;  /* 0x00000005000d7202 */ /* 0x000fe20000000f00 */
[----:B------:R-:W-:-:S10]  /*1ef20*/  IMAD.MOV.U32 R12, RZ, RZ, 0x7 ;  /* 0x00000007ff0c7424 */ /* 0x000fd400078e00ff */
[----:B------:R-:W-:-:S04]  /*1ef30*/  @!P3 LEA R14, P2, R31, R14, 0x1 ;  /* 0x0000000e1f0eb211 */ /* 0x000fc800078408ff */
[----:B------:R-:W-:Y:S01]  /*1ef40*/  @!P3 IADD3.X R7, RZ, R2, RZ, P2, !PT ;  /* 0x00000002ff07b210 */ /* 0x000fe200017fe4ff */
[----:B------:R-:W-:-:S08]  /*1ef50*/  @!P3 IMAD.MOV.U32 R2, RZ, RZ, R14 ;  /* 0x000000ffff02b224 */ /* 0x000fd000078e000e */
[----:B------:R-:W-:Y:S05]  /*1ef60*/  WARPSYNC.COLLECTIVE R15, `(.L_x_7441) ;  /* 0x000000000f087348 */ /* 0x000fea0003c00000 */
[----:B------:R0:W1:Y:S02]  /*1ef70*/  SHFL.IDX P6, R14, R13, R12, R11 ;  /* 0x0000000c0d0e7389 */ /* 0x00006400000c000b */
[----:B01----:R-:W-:Y:S01]  /*1ef80*/  ENDCOLLECTIVE ;  /* 0x000000000000791b */ /* 0x003fe20003800000 */
.L_x_7441:
[----:B------:R-:W-:-:S05]  /*1ef90*/  @!P3 IMAD.MOV.U32 R3, RZ, RZ, R7 ;  /* 0x000000ffff03b224 */ /* 0x000fca00078e0007 */
[----:B------:R-:W-:Y:S01]  /*1efa0*/  @!PT LDS RZ, [RZ] ;  /* 0x00000000fffff984 */ /* 0x000fe20000000800 */
[----:B------:R-:W-:Y:S01]  /*1efb0*/  @!PT LDS RZ, [RZ] ;  /* 0x00000000fffff984 */ /* 0x000fe20000000800 */
[----:B------:R-:W-:Y:S01]  /*1efc0*/  @!PT LDS RZ, [RZ] ;  /* 0x00000000fffff984 */ /* 0x000fe20000000800 */
[----:B------:R0:W-:Y:S04]  /*1efd0*/  @!P3 LDGSTS.E.BYPASS.LTC128B.128 [R9+0x13400], desc[UR42][R2.64], !P0 ;  /* 0x134000000209bfae */ /* 0x0001e8000c101d6a */
[----:B------:R0:W-:Y:S01]  /*1efe0*/  @!P3 LDGSTS.E.BYPASS.LTC128B.128 [R9+0x17400], desc[UR42][R2.64+0x80], !P1 ;  /* 0x174000800209bfae */ /* 0x0001e2000c901d6a */
[----:B------:R-:W-:Y:S01]  /*1eff0*/  MOV R13, R0 ;  /* 0x00000000000d7202 */ /* 0x000fe20000000f00 */
[----:B------:R-:W-:-:S07]  /*1f000*/  IMAD.MOV.U32 R5, RZ, RZ, R14 ;  /* 0x000000ffff057224 */ /* 0x000fce00078e000e */
[----:B0-----:R-:W-:Y:S05]  /*1f010*/  WARPSYNC.COLLECTIVE R15, `(.L_x_7442) ;  /* 0x000000000f087348 */ /* 0x001fea0003c00000 */
[----:B------:R1:W2:Y:S02]  /*1f020*/  SHFL.IDX P6, R14, R13, R12, R11 ;  /* 0x0000000c0d0e7389 */ /* 0x0002a400000c000b */
[----:B012---:R-:W-:Y:S01]  /*1f030*/  ENDCOLLECTIVE ;  /* 0x000000000000791b */ /* 0x007fe20003800000 */
.L_x_7442:
[----:B------:R-:W-:Y:S05]  /*1f040*/  BRA `(.L_x_7443) ;  /* 0xffffff9c000c7947 */ /* 0x000fea000383ffff */
.L_x_7242:
[----:B0-----:R0:W1:Y:S02]  /*1f050*/  SYNCS.PHASECHK.TRANS64.TRYWAIT P0, [R22+URZ+0x28820], R3 ;  /* 0x02882003160075a7 */ /* 0x001064000800017f */
[----:B-1----:R-:W-:Y:S05]  /*1f060*/  @!P0 NANOSLEEP.SYNCS 0x989680 ;  /* 0x009896800000895d */ /* 0x002fea0003900000 */
[----:B------:R-:W1:Y:S02]  /*1f070*/  @!P0 SYNCS.PHASECHK.TRANS64 P0, [R22+URZ+0x28820], R3 ;  /* 0x02882003160085a7 */ /* 0x000e64000800007f */
[----:B-1----:R-:W-:Y:S05]  /*1f080*/  @!P0 BRA `(.L_x_7242) ;  /* 0xfffffffc00f08947 */ /* 0x002fea000383ffff */
[----:B------:R-:W-:Y:S05]  /*1f090*/  BRA `(.L_x_7444) ;  /* 0xffffff9c00847947 */ /* 0x000fea000383ffff */
.L_x_7247:
[----:B0-----:R0:W1:Y:S02]  /*1f0a0*/  SYNCS.PHASECHK.TRANS64.TRYWAIT P0, [R6+URZ+0x28840], R3 ;  /* 0x02884003060075a7 */ /* 0x001064000800017f */
[----:B-1----:R-:W-:Y:S05]  /*1f0b0*/  @!P0 NANOSLEEP.SYNCS 0x989680 ;  /* 0x009896800000895d */ /* 0x002fea0003900000 */
[----:B------:R-:W1:Y:S02]  /*1f0c0*/  @!P0 SYNCS.PHASECHK.TRANS64 P0, [R6+URZ+0x28840], R3 ;  /* 0x02884003060085a7 */ /* 0x000e64000800007f */
[----:B-1----:R-:W-:Y:S05]  /*1f0d0*/  @!P0 BRA `(.L_x_7247) ;  /* 0xfffffffc00f08947 */ /* 0x002fea000383ffff */
[----:B------:R-:W-:Y:S05]  /*1f0e0*/  BRA `(.L_x_7445) ;  /* 0xffffffa000507947 */ /* 0x000fea000383ffff */
.L_x_7248:
[----:B------:R-:W-:Y:S01]  /*1f0f0*/  BSSY B1, `(.L_x_7446) ;  /* 0x0000008000017945 */ /* 0x000fe20003800000 */
[----:B------:R-:W-:Y:S01]  /*1f100*/  IMAD.MOV.U32 R13, RZ, RZ, R9 ;  /* 0x000000ffff0d7224 */ /* 0x000fe200078e0009 */
[----:B------:R-:W-:Y:S01]  /*1f110*/  MOV R11, 0x181f ;  /* 0x0000181f000b7802 */ /* 0x000fe20000000f00 */
[----:B------:R-:W-:Y:S02]  /*1f120*/  IMAD.MOV.U32 R12, RZ, RZ, RZ ;  /* 0x000000ffff0c7224 */ /* 0x000fe400078e00ff */
[----:B------:R-:W-:-:S07]  /*1f130*/  IMAD.MOV.U32 R15, RZ, RZ, -0x1 ;  /* 0xffffffffff0f7424 */ /* 0x000fce00078e00ff */
[----:B--2---:R-:W-:Y:S05]  /*1f140*/  WARPSYNC.COLLECTIVE R15, `(.L_x_7447) ;  /* 0x000000000f087348 */ /* 0x004fea0003c00000 */
[----:B--2---:R0:W1:Y:S02]  /*1f150*/  SHFL.IDX P6, R14, R13, R12, R11 ;  /* 0x0000000c0d0e7389 */ /* 0x00406400000c000b */
[----:B01----:R-:W-:Y:S01]  /*1f160*/  ENDCOLLECTIVE ;  /* 0x000000000000791b */ /* 0x003fe20003800000 */
.L_x_7447:
[----:B------:R-:W-:Y:S05]  /*1f170*/  BSYNC B1 ;  /* 0x0000000000017941 */ /* 0x000fea0003800000 */
.L_x_7446:
[----:B------:R-:W-:Y:S01]  /*1f180*/  MOV R13, R7 ;  /* 0x00000007000d7202 */ /* 0x000fe20000000f00 */
[----:B------:R-:W-:Y:S01]  /*1f190*/  IMAD.MOV.U32 R12, RZ, RZ, RZ ;  /* 0x000000ffff0c7224 */ /* 0x000fe200078e00ff */
[----:B------:R-:W-:Y:S01]  /*1f1a0*/  MOV R15, 0xffffffff ;  /* 0xffffffff000f7802 */ /* 0x000fe20000000f00 */
[----:B------:R-:W-:Y:S02]  /*1f1b0*/  IMAD.MOV.U32 R11, RZ, RZ, 0x181f ;  /* 0x0000181fff0b7424 */ /* 0x000fe400078e00ff */
[----:B------:R-:W-:Y:S02]  /*1f1c0*/  IMAD.MOV.U32 R3, RZ, RZ, R14 ;  /* 0x000000ffff037224 */ /* 0x000fe400078e000e */
[----:B------:R-:W-:-:S07]  /*1f1d0*/  IMAD.SHL.U32 R5, R31, 0x2, RZ ;  /* 0x000000021f057824 */ /* 0x000fce00078e00ff */
[----:B------:R-:W-:Y:S05]  /*1f1e0*/  WARPSYNC.COLLECTIVE R15, `(.L_x_7448) ;  /* 0x000000000f087348 */ /* 0x000fea0003c00000 */
[----:B------:R0:W1:Y:S02]  /*1f1f0*/  SHFL.IDX P6, R14, R13, R12, R11 ;  /* 0x0000000c0d0e7389 */ /* 0x00006400000c000b */
[----:B01----:R-:W-:Y:S01]  /*1f200*/  ENDCOLLECTIVE ;  /* 0x000000000000791b */ /* 0x003fe20003800000 */
.L_x_7448:
[----:B------:R-:W-:Y:S02]  /*1f210*/  IMAD R8, R8, 0x2, R22 ;  /* 0x0000000208087824 */ /* 0x000fe400078e0216 */
[----:B------:R-:W-:Y:S01]  /*1f220*/  IMAD.MOV.U32 R13, RZ, RZ, R9 ;  /* 0x000000ffff0d7224 */ /* 0x000fe200078e0009 */
[----:B------:R-:W-:Y:S01]  /*1f230*/  MOV R12, 0x1 ;  /* 0x00000001000c7802 */ /* 0x000fe20000000f00 */
[----:B------:R-:W-:-:S07]  /*1f240*/  IMAD.MOV.U32 R2, RZ, RZ, R14 ;  /* 0x000000ffff027224 */ /* 0x000fce00078e000e */
[----:B------:R-:W-:Y:S05]  /*1f250*/  WARPSYNC.COLLECTIVE R15, `(.L_x_7449) ;  /* 0x000000000f087348 */ /* 0x000fea0003c00000 */
[----:B------:R0:W1:Y:S02]  /*1f260*/  SHFL.IDX P6, R14, R13, R12, R11 ;  /* 0x0000000c0d0e7389 */ /* 0x00006400000c000b */
[----:B01----:R-:W-:Y:S01]  /*1f270*/  ENDCOLLECTIVE ;  /* 0x000000000000791b */ /* 0x003fe20003800000 */
.L_x_7449:
[----:B------:R-:W-:-:S04]  /*1f280*/  IADD3 R2, P0, R2, R5, RZ ;  /* 0x0000000502027210 */ /* 0x000fc80007f1e0ff */
[----:B------:R-:W-:-:S05]  /*1f290*/  IADD3.X R3, RZ, R3, RZ, P0, !PT ;  /* 0x00000003ff037210 */ /* 0x000fca00007fe4ff */
        /* <DEDUP_REMOVED lines=10> */
.L_x_7450:
[----:B------:R-:W-:Y:S01]  /*1f340*/  IMAD.MOV.U32 R13, RZ, RZ, R9 ;  /* 0x000000ffff0d7224 */ /* 0x000fe200078e0009 */
[----:B------:R-:W-:Y:S02]  /*1f350*/  MOV R12, 0x2 ;  /* 0x00000002000c7802 */ /* 0x000fe40000000f00 */
[----:B------:R-:W-:-:S07]  /*1f360*/  MOV R2, R14 ;  /* 0x0000000e00027202 */ /* 0x000fce0000000f00 */
[----:B------:R-:W-:Y:S05]  /*1f370*/  WARPSYNC.COLLECTIVE R15, `(.L_x_7451) ;  /* 0x000000000f087348 */ /* 0x000fea0003c00000 */
[----:B------:R0:W1:Y:S02]  /*1f380*/  SHFL.IDX P6, R14, R13, R12, R11 ;  /* 0x0000000c0d0e7389 */ /* 0x00006400000c000b */
[----:B01----:R-:W-:Y:S01]  /*1f390*/  ENDCOLLECTIVE ;  /* 0x000000000000791b */ /* 0x003fe20003800000 */
.L_x_7451:
        /* <DEDUP_REMOVED lines=12> */
.L_x_7452:
[----:B------:R-:W-:Y:S01]  /*1f460*/  IMAD.MOV.U32 R13, RZ, RZ, R9 ;  /* 0x000000ffff0d7224 */ /* 0x000fe200078e0009 */
[----:B------:R-:W-:Y:S02]  /*1f470*/  MOV R12, 0x3 ;  /* 0x00000003000c7802 */ /* 0x000fe40000000f00 */
[----:B------:R-:W-:-:S07]  /*1f480*/  MOV R2, R14 ;  /* 0x0000000e00027202 */ /* 0x000fce0000000f00 */
[----:B------:R-:W-:Y:S05]  /*1f490*/  WARPSYNC.COLLECTIVE R15, `(.L_x_7453) ;  /* 0x000000000f087348 */ /* 0x000fea0003c00000 */
[----:B------:R0:W1:Y:S02]  /*1f4a0*/  SHFL.IDX P6, R14, R13, R12, R11 ;  /* 0x0000000c0d0e7389 */ /* 0x00006400000c000b */
[----:B01----:R-:W-:Y:S01]  /*1f4b0*/  ENDCOLLECTIVE ;  /* 0x000000000000791b */ /* 0x003fe20003800000 */
.L_x_7453:
        /* <DEDUP_REMOVED lines=12> */
.L_x_7454:
[----:B------:R-:W-:Y:S01]  /*1f580*/  IMAD.MOV.U32 R13, RZ, RZ, R9 ;  /* 0x000000ffff0d7224 */ /* 0x000fe200078e0009 */
[----:B------:R-:W-:Y:S02]  /*1f590*/  MOV R12, 0x4 ;  /* 0x00000004000c7802 */ /* 0x000fe40000000f00 */
[----:B------:R-:W-:-:S07]  /*1f5a0*/  MOV R2, R14 ;  /* 0x0000000e00027202 */ /* 0x000fce0000000f00 */
[----:B------:R-:W-:Y:S05]  /*1f5b0*/  WARPSYNC.COLLECTIVE R15, `(.L_x_7455) ;  /* 0x000000000f087348 */ /* 0x000fea0003c00000 */
[----:B------:R0:W1:Y:S02]  /*1f5c0*/  SHFL.IDX P6, R14, R13, R12, R11 ;  /* 0x0000000c0d0e7389 */ /* 0x00006400000c000b */
[----:B01----:R-:W-:Y:S01]  /*1f5d0*/  ENDCOLLECTIVE ;  /* 0x000000000000791b */ /* 0x003fe20003800000 */
.L_x_7455:
        /* <DEDUP_REMOVED lines=12> */
.L_x_7456:
[----:B------:R-:W-:Y:S01]  /*1f6a0*/  IMAD.MOV.U32 R13, RZ, RZ, R9 ;  /* 0x000000ffff0d7224 */ /* 0x000fe200078e0009 */
[----:B------:R-:W-:Y:S02]  /*1f6b0*/  MOV R12, 0x5 ;  /* 0x00000005000c7802 */ /* 0x000fe40000000f00 */
[----:B------:R-:W-:-:S07]  /*1f6c0*/  MOV R2, R14 ;  /* 0x0000000e00027202 */ /* 0x000fce0000000f00 */
[----:B------:R-:W-:Y:S05]  /*1f6d0*/  WARPSYNC.COLLECTIVE R15, `(.L_x_7457) ;  /* 0x000000000f087348 */ /* 0x000fea0003c00000 */
[----:B------:R0:W1:Y:S02]  /*1f6e0*/  SHFL.IDX P6, R14, R13, R12, R11 ;  /* 0x0000000c0d0e7389 */ /* 0x00006400000c000b */
[----:B01----:R-:W-:Y:S01]  /*1f6f0*/  ENDCOLLECTIVE ;  /* 0x000000000000791b */ /* 0x003fe20003800000 */
.L_x_7457:
        /* <DEDUP_REMOVED lines=12> */
.L_x_7458:
[----:B------:R-:W-:Y:S01]  /*1f7c0*/  IMAD.MOV.U32 R13, RZ, RZ, R9 ;  /* 0x000000ffff0d7224 */ /* 0x000fe200078e0009 */
[----:B------:R-:W-:Y:S02]  /*1f7d0*/  MOV R12, 0x6 ;  /* 0x00000006000c7802 */ /* 0x000fe40000000f00 */
[----:B------:R-:W-:-:S07]  /*1f7e0*/  MOV R2, R14 ;  /* 0x0000000e00027202 */ /* 0x000fce0000000f00 */
[----:B------:R-:W-:Y:S05]  /*1f7f0*/  WARPSYNC.COLLECTIVE R15, `(.L_x_7459) ;  /* 0x000000000f087348 */ /* 0x000fea0003c00000 */
[----:B------:R0:W1:Y:S02]  /*1f800*/  SHFL.IDX P6, R14, R13, R12, R11 ;  /* 0x0000000c0d0e7389 */ /* 0x00006400000c000b */
[----:B01----:R-:W-:Y:S01]  /*1f810*/  ENDCOLLECTIVE ;  /* 0x000000000000791b */ /* 0x003fe20003800000 */
.L_x_7459:
        /* <DEDUP_REMOVED lines=12> */
.L_x_7460:
[----:B------:R-:W-:Y:S01]  /*1f8e0*/  IMAD.MOV.U32 R13, RZ, RZ, R9 ;  /* 0x000000ffff0d7224 */ /* 0x000fe200078e0009 */
[----:B------:R-:W-:Y:S02]  /*1f8f0*/  MOV R12, 0x7 ;  /* 0x00000007000c7802 */ /* 0x000fe40000000f00 */
[----:B------:R-:W-:-:S07]  /*1f900*/  MOV R2, R14 ;  /* 0x0000000e00027202 */ /* 0x000fce0000000f00 */
[----:B------:R-:W-:Y:S05]  /*1f910*/  WARPSYNC.COLLECTIVE R15, `(.L_x_7461) ;  /* 0x000000000f087348 */ /* 0x000fea0003c00000 */
[----:B------:R0:W1:Y:S02]  /*1f920*/  SHFL.IDX P6, R14, R13, R12, R11 ;  /* 0x0000000c0d0e7389 */ /* 0x00006400000c000b */
[----:B01----:R-:W-:Y:S01]  /*1f930*/  ENDCOLLECTIVE ;  /* 0x000000000000791b */ /* 0x003fe20003800000 */
.L_x_7461:
        /* <DEDUP_REMOVED lines=12> */
.L_x_7462:
[----:B------:R-:W-:Y:S01]  /*1fa00*/  MOV R2, R14 ;  /* 0x0000000e00027202 */ /* 0x000fe20000000f00 */
[----:B------:R-:W-:Y:S06]  /*1fa10*/  BRA `(.L_x_7463) ;  /* 0xffffff9c001c7947 */ /* 0x000fec000383ffff */
.L_x_7253:
[----:B-1----:R1:W3:Y:S02]  /*1fa20*/  SYNCS.PHASECHK.TRANS64.TRYWAIT P0, [R6+URZ+0x28860], R3 ;  /* 0x02886003060075a7 */ /* 0x0022e4000800017f */
[----:B---3--:R-:W-:Y:S05]  /*1fa30*/  @!P0 NANOSLEEP.SYNCS 0x989680 ;  /* 0x009896800000895d */ /* 0x008fea0003900000 */
[----:B------:R-:W3:Y:S02]  /*1fa40*/  @!P0 SYNCS.PHASECHK.TRANS64 P0, [R6+URZ+0x28860], R3 ;  /* 0x02886003060085a7 */ /* 0x000ee4000800007f */
[----:B---3--:R-:W-:Y:S05]  /*1fa50*/  @!P0 BRA `(.L_x_7253) ;  /* 0xfffffffc00f08947 */ /* 0x008fea000383ffff */
[----:B------:R-:W-:Y:S05]  /*1fa60*/  BRA `(.L_x_7464) ;  /* 0xffffff9c00787947 */ /* 0x000fea000383ffff */
.L_x_7254:
[----:B------:R-:W-:Y:S01]  /*1fa70*/  BSSY B1, `(.L_x_7465) ;  /* 0x0000008000017945 */ /* 0x000fe20003800000 */
[----:B------:R-:W-:Y:S01]  /*1fa80*/  IMAD.MOV.U32 R13, RZ, RZ, R24 ;  /* 0x000000ffff0d7224 */ /* 0x000fe200078e0018 */
[----:B------:R-:W-:Y:S01]  /*1fa90*/  MOV R11, 0x181f ;  /* 0x0000181f000b7802 */ /* 0x000fe20000000f00 */
[----:B------:R-:W-:Y:S02]  /*1faa0*/  IMAD.MOV.U32 R12, RZ, RZ, RZ ;  /* 0x000000ffff0c7224 */ /* 0x000fe400078e00ff */
[----:B------:R-:W-:-:S07]  /*1fab0*/  IMAD.MOV.U32 R15, RZ, RZ, -0x1 ;  /* 0xffffffffff0f7424 */ /* 0x000fce00078e00ff */
[----:B-12---:R-:W-:Y:S05]  /*1fac0*/  WARPSYNC.COLLECTIVE R15, `(.L_x_7466) ;  /* 0x000000000f087348 */ /* 0x006fea0003c00000 */
[----:B--2---:R0:W2:Y:S02]  /*1fad0*/  SHFL.IDX P6, R14, R13, R12, R11 ;  /* 0x0000000c0d0e7389 */ /* 0x0040a400000c000b */
[----:B012---:R-:W-:Y:S01]  /*1fae0*/  ENDCOLLECTIVE ;  /* 0x000000000000791b */ /* 0x007fe20003800000 */
.L_x_7466:
[----:B------:R-:W-:Y:S05]  /*1faf0*/  BSYNC B1 ;  /* 0x0000000000017941 */ /* 0x000fea0003800000 */
.L_x_7465:
[----:B------:R-:W-:Y:S01]  /*1fb00*/  MOV R13, R23 ;  /* 0x00000017000d7202 */ /* 0x000fe20000000f00 */
[----:B------:R-:W-:Y:S01]  /*1fb10*/  IMAD.MOV.U32 R12, RZ, RZ, RZ ;  /* 0x000000ffff0c7224 */ /* 0x000fe200078e00ff */
[----:B------:R-:W-:Y:S01]  /*1fb20*/  MOV R15, 0xffffffff ;  /* 0xffffffff000f7802 */ /* 0x000fe20000000f00 */
[----:B------:R-:W-:Y:S01]  /*1fb30*/  IMAD.MOV.U32 R11, RZ, RZ, 0x181f ;  /* 0x0000181fff0b7424 */ /* 0x000fe200078e00ff */
[----:B------:R-:W-:Y:S01]  /*1fb40*/  LEA R7, R7, R22, 0x1 ;  /* 0x0000001607077211 */ /* 0x000fe200078e08ff */
[----:B------:R-:W-:-:S07]  /*1fb50*/  IMAD.MOV.U32 R3, RZ, RZ, R14 ;  /* 0x000000ffff037224 */ /* 0x000fce00078e000e */
[----:B------:R-:W-:Y:S05]  /*1fb60*/  WARPSYNC.COLLECTIVE R15, `(.L_x_7467) ;  /* 0x000000000f087348 */ /* 0x000fea0003c00000 */
[----:B------:R0:W1:Y:S02]  /*1fb70*/  SHFL.IDX P6, R14, R13, R12, R11 ;  /* 0x0000000c0d0e7389 */ /* 0x00006400000c000b */
[----:B01----:R-:W-:Y:S01]  /*1fb80*/  ENDCOLLECTIVE ;  /* 0x000000000000791b */ /* 0x003fe20003800000 */
.L_x_7467:
[----:B------:R-:W-:Y:S02]  /*1fb90*/  IMAD.MOV.U32 R13, RZ, RZ, R24 ;  /* 0x000000ffff0d7224 */ /* 0x000fe400078e0018 */
[----:B------:R-:W-:Y:S02]  /*1fba0*/  IMAD.MOV.U32 R12, RZ, RZ, 0x1 ;  /* 0x00000001ff0c7424 */ /* 0x000fe400078e00ff */
[----:B------:R-:W-:-:S07]  /*1fbb0*/  IMAD.MOV.U32 R2, RZ, RZ, R14 ;  /* 0x000000ffff027224 */ /* 0x000fce00078e000e */
[----:B------:R-:W-:Y:S05]  /*1fbc0*/  WARPSYNC.COLLECTIVE R15, `(.L_x_7468) ;  /* 0x000000000f087348 */ /* 0x000fea0003c00000 */
[----:B------:R0:W1:Y:S02]  /*1fbd0*/  SHFL.IDX P6, R14, R13, R12, R11 ;  /* 0x0000000c0d0e7389 */ /* 0x00006400000c000b */
[----:B01----:R-:W-:Y:S01]  /*1fbe0*/  ENDCOLLECTIVE ;  /* 0x000000000000791b */ /* 0x003fe20003800000 */
.L_x_7468:
        /* <DEDUP_REMOVED lines=10> */
[----:B0-----:R-:W-:-:S07]  /*1fc90*/  MOV R3, R14 ;  /* 0x0000000e00037202 */ /* 0x001fce0000000f00 */
[----:B------:R-:W-:Y:S05]  /*1fca0*/  WARPSYNC.COLLECTIVE R15, `(.L_x_7469) ;  /* 0x000000000f087348 */ /* 0x000fea0003c00000 */
[----:B------:R0:W1:Y:S02]  /*1fcb0*/  SHFL.IDX P6, R14, R13, R12, R11 ;  /* 0x0000000c0d0e7389 */ /* 0x00006400000c000b */
[----:B01----:R-:W-:Y:S01]  /*1fcc0*/  ENDCOLLECTIVE ;  /* 0x000000000000791b */ /* 0x003fe20003800000 */
.L_x_7469:
[----:B------:R-:W-:Y:S02]  /*1fcd0*/  IMAD.MOV.U32 R13, RZ, RZ, R24 ;  /* 0x000000ffff0d7224 */ /* 0x000fe400078e0018 */
[----:B------:R-:W-:Y:S02]  /*1fce0*/  IMAD.MOV.U32 R12, RZ, RZ, 0x2 ;  /* 0x00000002ff0c7424 */ /* 0x000fe400078e00ff */
[----:B------:R-:W-:-:S07]  /*1fcf0*/  IMAD.MOV.U32 R2, RZ, RZ, R14 ;  /* 0x000000ffff027224 */ /* 0x000fce00078e000e */
[----:B------:R-:W-:Y:S05]  /*1fd00*/  WARPSYNC.COLLECTIVE R15, `(.L_x_7470) ;  /* 0x000000000f087348 */ /* 0x000fea0003c00000 */
[----:B------:R0:W1:Y:S02]  /*1fd10*/  SHFL.IDX P6, R14, R13, R12, R11 ;  /* 0x0000000c0d0e7389 */ /* 0x00006400000c000b */
[----:B01----:R-:W-:Y:S01]  /*1fd20*/  ENDCOLLECTIVE ;  /* 0x000000000000791b */ /* 0x003fe20003800000 */
.L_x_7470:
        /* <DEDUP_REMOVED lines=14> */
.L_x_7471:
[----:B------:R-:W-:Y:S02]  /*1fe10*/  IMAD.MOV.U32 R13, RZ, RZ, R24 ;  /* 0x000000ffff0d7224 */ /* 0x000fe400078e0018 */
[----:B------:R-:W-:Y:S02]  /*1fe20*/  IMAD.MOV.U32 R12, RZ, RZ, 0x3 ;  /* 0x00000003ff0c7424 */ /* 0x000fe400078e00ff */
[----:B------:R-:W-:-:S07]  /*1fe30*/  IMAD.MOV.U32 R2, RZ, RZ, R14 ;  /* 0x000000ffff027224 */ /* 0x000fce00078e000e */
[----:B------:R-:W-:Y:S05]  /*1fe40*/  WARPSYNC.COLLECTIVE R15, `(.L_x_7472) ;  /* 0x000000000f087348 */ /* 0x000fea0003c00000 */
[----:B------:R0:W1:Y:S02]  /*1fe50*/  SHFL.IDX P6, R14, R13, R12, R11 ;  /* 0x0000000c0d0e7389 */ /* 0x00006400000c000b */
[----:B01----:R-:W-:Y:S01]  /*1fe60*/  ENDCOLLECTIVE ;  /* 0x000000000000791b */ /* 0x003fe20003800000 */
.L_x_7472:
        /* <DEDUP_REMOVED lines=14> */
.L_x_7473:
[----:B------:R-:W-:Y:S02]  /*1ff50*/  IMAD.MOV.U32 R13, RZ, RZ, R24 ;  /* 0x000000ffff0d7224 */ /* 0x000fe400078e0018 */
[----:B------:R-:W-:Y:S02]  /*1ff60*/  IMAD.MOV.U32 R12, RZ, RZ, 0x4 ;  /* 0x00000004ff0c7424 */ /* 0x000fe400078e00ff */
[----:B------:R-:W-:-:S07]  /*1ff70*/  IMAD.MOV.U32 R2, RZ, RZ, R14 ;  /* 0x000000ffff027224 */ /* 0x000fce00078e000e */
[----:B------:R-:W-:Y:S05]  /*1ff80*/  WARPSYNC.COLLECTIVE R15, `(.L_x_7474) ;  /* 0x000000000f087348 */ /* 0x000fea0003c00000 */
[----:B------:R0:W1:Y:S02]  /*1ff90*/  SHFL.IDX P6, R14, R13, R12, R11 ;  /* 0x0000000c0d0e7389 */ /* 0x00006400000c000b */
[----:B01----:R-:W-:Y:S01]  /*1ffa0*/  ENDCOLLECTIVE ;  /* 0x000000000000791b */ /* 0x003fe20003800000 */
.L_x_7474:
        /* <DEDUP_REMOVED lines=14> */
.L_x_7475:
[----:B------:R-:W-:Y:S02]  /*20090*/  IMAD.MOV.U32 R13, RZ, RZ, R24 ;  /* 0x000000ffff0d7224 */ /* 0x000fe400078e0018 */
[----:B------:R-:W-:Y:S02]  /*200a0*/  IMAD.MOV.U32 R12, RZ, RZ, 0x5 ;  /* 0x00000005ff0c7424 */ /* 0x000fe400078e00ff */
[----:B------:R-:W-:-:S07]  /*200b0*/  IMAD.MOV.U32 R2, RZ, RZ, R14 ;  /* 0x000000ffff027224 */ /* 0x000fce00078e000e */
[----:B------:R-:W-:Y:S05]  /*200c0*/  WARPSYNC.COLLECTIVE R15, `(.L_x_7476) ;  /* 0x000000000f087348 */ /* 0x000fea0003c00000 */
[----:B------:R0:W1:Y:S02]  /*200d0*/  SHFL.IDX P6, R14, R13, R12, R11 ;  /* 0x0000000c0d0e7389 */ /* 0x00006400000c000b */
[----:B01----:R-:W-:Y:S01]  /*200e0*/  ENDCOLLECTIVE ;  /* 0x000000000000791b */ /* 0x003fe20003800000 */
.L_x_7476:
        /* <DEDUP_REMOVED lines=14> */
.L_x_7477:
[----:B------:R-:W-:Y:S02]  /*201d0*/  IMAD.MOV.U32 R13, RZ, RZ, R24 ;  /* 0x000000ffff0d7224 */ /* 0x000fe400078e0018 */
[----:B------:R-:W-:Y:S02]  /*201e0*/  IMAD.MOV.U32 R12, RZ, RZ, 0x6 ;  /* 0x00000006ff0c7424 */ /* 0x000fe400078e00ff */
[----:B------:R-:W-:-:S07]  /*201f0*/  IMAD.MOV.U32 R2, RZ, RZ, R14 ;  /* 0x000000ffff027224 */ /* 0x000fce00078e000e */
[----:B------:R-:W-:Y:S05]  /*20200*/  WARPSYNC.COLLECTIVE R15, `(.L_x_7478) ;  /* 0x000000000f087348 */ /* 0x000fea0003c00000 */
[----:B------:R0:W1:Y:S02]  /*20210*/  SHFL.IDX P6, R14, R13, R12, R11 ;  /* 0x0000000c0d0e7389 */ /* 0x00006400000c000b */
[----:B01----:R-:W-:Y:S01]  /*20220*/  ENDCOLLECTIVE ;  /* 0x000000000000791b */ /* 0x003fe20003800000 */
.L_x_7478:
        /* <DEDUP_REMOVED lines=14> */
.L_x_7479:
[----:B------:R-:W-:Y:S02]  /*20310*/  IMAD.MOV.U32 R13, RZ, RZ, R24 ;  /* 0x000000ffff0d7224 */ /* 0x000fe400078e0018 */
[----:B------:R-:W-:Y:S02]  /*20320*/  IMAD.MOV.U32 R12, RZ, RZ, 0x7 ;  /* 0x00000007ff0c7424 */ /* 0x000fe400078e00ff */
[----:B------:R-:W-:-:S07]  /*20330*/  IMAD.MOV.U32 R2, RZ, RZ, R14 ;  /* 0x000000ffff027224 */ /* 0x000fce00078e000e */
[----:B------:R-:W-:Y:S05]  /*20340*/  WARPSYNC.COLLECTIVE R15, `(.L_x_7480) ;  /* 0x000000000f087348 */ /* 0x000fea0003c00000 */
[----:B------:R0:W1:Y:S02]  /*20350*/  SHFL.IDX P6, R14, R13, R12, R11 ;  /* 0x0000000c0d0e7389 */ /* 0x00006400000c000b */
[----:B01----:R-:W-:Y:S01]  /*20360*/  ENDCOLLECTIVE ;  /* 0x000000000000791b */ /* 0x003fe20003800000 */
.L_x_7480:
        /* <DEDUP_REMOVED lines=13> */
.L_x_7481:
[----:B------:R-:W-:Y:S01]  /*20440*/  @!PT LDS RZ, [RZ] ;  /* 0x00000000fffff984 */ /* 0x000fe20000000800 */
[----:B------:R-:W-:Y:S01]  /*20450*/  @!PT LDS RZ, [RZ] ;  /* 0x00000000fffff984 */ /* 0x000fe20000000800 */
[----:B------:R-:W-:Y:S01]  /*20460*/  @!PT LDS RZ, [RZ] ;  /* 0x00000000fffff984 */ /* 0x000fe20000000800 */
[----:B------:R1:W-:Y:S01]  /*20470*/  LDGSTS.E.BYPASS.LTC128B.128 [R7+0x7400], desc[UR42][R2.64+0x80], !P0 ;  /* 0x0740008002077fae */ /* 0x0003e2000c101d6a */
[----:B------:R-:W-:Y:S05]  /*20480*/  BRA `(.L_x_7482) ;  /* 0xffffff9800007947 */ /* 0x000fea000383ffff */
.L_x_7262:
[----:B0-----:R0:W1:Y:S02]  /*20490*/  SYNCS.PHASECHK.TRANS64.TRYWAIT P0, [R0+URZ+0x28860], R3 ;  /* 0x02886003000075a7 */ /* 0x001064000800017f */
[----:B-1----:R-:W-:Y:S05]  /*204a0*/  @!P0 NANOSLEEP.SYNCS 0x989680 ;  /* 0x009896800000895d */ /* 0x002fea0003900000 */
[----:B------:R-:W1:Y:S02]  /*204b0*/  @!P0 SYNCS.PHASECHK.TRANS64 P0, [R0+URZ+0x28860], R3 ;  /* 0x02886003000085a7 */ /* 0x000e64000800007f */
[----:B-1----:R-:W-:Y:S05]  /*204c0*/  @!P0 BRA `(.L_x_7262) ;  /* 0xfffffffc00f08947 */ /* 0x002fea000383ffff */
[----:B------:R-:W-:Y:S05]  /*204d0*/  BRA `(.L_x_7483) ;  /* 0xffffff9c00147947 */ /* 0x000fea000383ffff */
.L_x_7263:
        /* <DEDUP_REMOVED lines=8> */
.L_x_7485:
[----:B------:R-:W-:Y:S05]  /*20560*/  BSYNC B0 ;  /* 0x0000000000007941 */ /* 0x000fea0003800000 */
.L_x_7484:
[----:B------:R-:W-:Y:S01]  /*20570*/  IMAD.MOV.U32 R13, RZ, RZ, R23 ;  /* 0x000000ffff0d7224 */ /* 0x000fe200078e0017 */
[----:B------:R-:W-:Y:S01]  /*20580*/  MOV R11, 0x181f ;  /* 0x0000181f000b7802 */ /* 0x000fe20000000f00 */
[----:B------:R-:W-:Y:S01]  /*20590*/  IMAD.MOV.U32 R12, RZ, RZ, RZ ;  /* 0x000000ffff0c7224 */ /* 0x000fe200078e00ff */
[----:B------:R-:W-:Y:S01]  /*205a0*/  MOV R3, R14 ;  /* 0x0000000e00037202 */ /* 0x000fe20000000f00 */
[----:B------:R-:W-:Y:S02]  /*205b0*/  IMAD.MOV.U32 R15, RZ, RZ, -0x1 ;  /* 0xffffffffff0f7424 */ /* 0x000fe400078e00ff */
[----:B------:R-:W-:Y:S02]  /*205c0*/  IMAD.SHL.U32 R5, R31, 0x2, RZ ;  /* 0x000000021f057824 */ /* 0x000fe400078e00ff */
[----:B------:R-:W-:-:S07]  /*205d0*/  IMAD R4, R9, 0x2, R22 ;  /* 0x0000000209047824 */ /* 0x000fce00078e0216 */
[----:B------:R-:W-:Y:S05]  /*205e0*/  WARPSYNC.COLLECTIVE R15, `(.L_x_7486) ;  /* 0x000000000f087348 */ /* 0x000fea0003c00000 */
[----:B------:R0:W1:Y:S02]  /*205f0*/  SHFL.IDX P6, R14, R13, R12, R11 ;  /* 0x0000000c0d0e7389 */ /* 0x00006400000c000b */
[----:B01----:R-:W-:Y:S01]  /*20600*/  ENDCOLLECTIVE ;  /* 0x000000000000791b */ /* 0x003fe20003800000 */
.L_x_7486:
[----:B------:R-:W-:Y:S02]  /*20610*/  ULDC UR4, c[0x0][0x2f4] ;  /* 0x0000bd0000047ab9 */ /* 0x000fe40000000800 */
[----:B------:R-:W-:Y:S02]  /*20620*/  ISETP.GE.AND P1, PT, R31, UR4, PT ;  /* 0x000000041f007c0c */ /* 0x000fe4000bf26270 */
[----:B------:R-:W-:Y:S02]  /*20630*/  ISETP.GE.AND P0, PT, R30, UR4, PT ;  /* 0x000000041e007c0c */ /* 0x000fe4000bf06270 */
[C---:B------:R-:W-:Y:S02]  /*20640*/  ISETP.LT.OR P3, PT, R6.reuse, 0x1, P1 ;  /* 0x000000010600780c */ /* 0x040fe40000f61670 */
[----:B------:R-:W-:Y:S01]  /*20650*/  ISETP.LT.OR P4, PT, R6, 0x1, P0 ;  /* 0x000000010600780c */ /* 0x000fe20000781670 */
[----:B------:R-:W-:Y:S01]  /*20660*/  IMAD.MOV.U32 R13, RZ, RZ, R24 ;  /* 0x000000ffff0d7224 */ /* 0x000fe200078e0018 */
[----:B------:R-:W-:-:S02]  /*20670*/  MOV R12, 0x1 ;  /* 0x00000001000c7802 */ /* 0x000fc40000000f00 */
[----:B------:R-:W-:-:S13]  /*20680*/  IADD3 R2, P2, R14, R5, RZ ;  /* 0x000000050e027210 */ /* 0x000fda0007f5e0ff */
[----:B------:R-:W-:Y:S05]  /*20690*/  WARPSYNC.COLLECTIVE R15, `(.L_x_7487) ;  /* 0x000000000f087348 */ /* 0x000fea0003c00000 */
[----:B------:R0:W1:Y:S02]  /*206a0*/  SHFL.IDX P6, R14, R13, R12, R11 ;  /* 0x0000000c0d0e7389 */ /* 0x00006400000c000b */
[----:B01----:R-:W-:Y:S01]  /*206b0*/  ENDCOLLECTIVE ;  /* 0x000000000000791b */ /* 0x003fe20003800000 */
.L_x_7487:
[----:B------:R-:W-:-:S05]  /*206c0*/  IADD3.X R3, RZ, R3, RZ, P2, !PT ;  /* 0x00000003ff037210 */ /* 0x000fca00017fe4ff */
        /* <DEDUP_REMOVED lines=12> */
.L_x_7488:
[----:B------:R-:W-:Y:S01]  /*20790*/  IMAD.MOV.U32 R13, RZ, RZ, R24 ;  /* 0x000000ffff0d7224 */ /* 0x000fe200078e0018 */
[----:B------:R-:W-:Y:S02]  /*207a0*/  MOV R12, 0x2 ;  /* 0x00000002000c7802 */ /* 0x000fe40000000f00 */
[----:B------:R-:W-:-:S07]  /*207b0*/  MOV R10, R14 ;  /* 0x0000000e000a7202 */ /* 0x000fce0000000f00 */
[----:B------:R-:W-:Y:S05]  /*207c0*/  WARPSYNC.COLLECTIVE R15, `(.L_x_7489) ;  /* 0x000000000f087348 */ /* 0x000fea0003c00000 */
[----:B------:R0:W1:Y:S02]  /*207d0*/  SHFL.IDX P6, R14, R13, R12, R11 ;  /* 0x0000000c0d0e7389 */ /* 0x00006400000c000b */
[----:B01----:R-:W-:Y:S01]  /*207e0*/  ENDCOLLECTIVE ;  /* 0x000000000000791b */ /* 0x003fe20003800000 */
.L_x_7489:
[----:B------:R-:W-:-:S05]  /*207f0*/  IADD3 R2, P2, R10, R5, RZ ;  /* 0x000000050a027210 */ /* 0x000fca0007f5e0ff */
[----:B------:R-:W-:-:S05]  /*20800*/  IMAD.X R3, RZ, RZ, R7, P2 ;  /* 0x000000ffff037224 */ /* 0x000fca00010e0607 */
[----:B------:R-:W-:Y:S01]  /*20810*/  @!PT LDS RZ, [RZ] ;  /* 0x00000000fffff984 */ /* 0x000fe20000000800 */
[----:B------:R-:W-:Y:S01]  /*20820*/  @!PT LDS RZ, [RZ] ;  /* 0x00000000fffff984 */ /* 0x000fe20000000800 */
[----:B------:R-:W-:Y:S01]  /*20830*/  @!PT LDS RZ, [RZ] ;  /* 0x00000000fffff984 */ /* 0x000fe20000000800 */
        /* <DEDUP_REMOVED lines=9> */
.L_x_7490:
[----:B------:R-:W-:Y:S02]  /*208d0*/  IMAD.MOV.U32 R13, RZ, RZ, R24 ;  /* 0x000000ffff0d7224 */ /* 0x000fe400078e0018 */
[----:B------:R-:W-:Y:S01]  /*208e0*/  IMAD.MOV.U32 R12, RZ, RZ, 0x3 ;  /* 0x00000003ff0c7424 */ /* 0x000fe200078e00ff */
[----:B------:R-:W-:-:S13]  /*208f0*/  IADD3 R2, P2, R14, R5, RZ ;  /* 0x000000050e027210 */ /* 0x000fda0007f5e0ff */
[----:B------:R-:W-:Y:S05]  /*20900*/  WARPSYNC.COLLECTIVE R15, `(.L_x_7491) ;  /* 0x000000000f087348 */ /* 0x000fea0003c00000 */
[----:B------:R0:W1:Y:S02]  /*20910*/  SHFL.IDX P6, R14, R13, R12, R11 ;  /* 0x0000000c0d0e7389 */ /* 0x00006400000c000b */
[----:B01----:R-:W-:Y:S01]  /*20920*/  ENDCOLLECTIVE ;  /* 0x000000000000791b */ /* 0x003fe20003800000 */
.L_x_7491:
        /* <DEDUP_REMOVED lines=13> */
.L_x_7492:
[----:B------:R-:W-:Y:S01]  /*20a00*/  MOV R13, R24 ;  /* 0x00000018000d7202 */ /* 0x000fe20000000f00 */
[----:B------:R-:W-:Y:S01]  /*20a10*/  IMAD.MOV.U32 R12, RZ, RZ, 0x4 ;  /* 0x00000004ff0c7424 */ /* 0x000fe200078e00ff */
[----:B------:R-:W-:-:S13]  /*20a20*/  IADD3 R2, P2, R14, R5, RZ ;  /* 0x000000050e027210 */ /* 0x000fda0007f5e0ff */
[----:B------:R-:W-:Y:S05]  /*20a30*/  WARPSYNC.COLLECTIVE R15, `(.L_x_7493) ;  /* 0x000000000f087348 */ /* 0x000fea0003c00000 */
[----:B------:R0:W1:Y:S02]  /*20a40*/  SHFL.IDX P6, R14, R13, R12, R11 ;  /* 0x0000000c0d0e7389 */ /* 0x00006400000c000b */
[----:B01----:R-:W-:Y:S01]  /*20a50*/  ENDCOLLECTIVE ;  /* 0x000000000000791b */ /* 0x003fe20003800000 */
.L_x_7493:
[----:B------:R-:W-:-:S05]  /*20a60*/  IMAD.X R3, RZ, RZ, R7, P2 ;  /* 0x000000ffff037224 */ /* 0x000fca00010e0607 */
        /* <DEDUP_REMOVED lines=12> */
.L_x_7494:
[----:B------:R-:W-:Y:S01]  /*20b30*/  MOV R13, R24 ;  /* 0x00000018000d7202 */ /* 0x000fe20000000f00 */
[----:B------:R-:W-:Y:S02]  /*20b40*/  IMAD.MOV.U32 R12, RZ, RZ, 0x5 ;  /* 0x00000005ff0c7424 */ /* 0x000fe400078e00ff */
[----:B------:R-:W-:-:S07]  /*20b50*/  IMAD.MOV.U32 R10, RZ, RZ, R14 ;  /* 0x000000ffff0a7224 */ /* 0x000fce00078e000e */
[----:B------:R-:W-:Y:S05]  /*20b60*/  WARPSYNC.COLLECTIVE R15, `(.L_x_7495) ;  /* 0x000000000f087348 */ /* 0x000fea0003c00000 */
[----:B------:R0:W1:Y:S02]  /*20b70*/  SHFL.IDX P6, R14, R13, R12, R11 ;  /* 0x0000000c0d0e7389 */ /* 0x00006400000c000b */
[----:B01----:R-:W-:Y:S01]  /*20b80*/  ENDCOLLECTIVE ;  /* 0x000000000000791b */ /* 0x003fe20003800000 */
.L_x_7495:
[----:B------:R-:W-:-:S05]  /*20b90*/  IADD3 R2, P2, R10, R5, RZ ;  /* 0x000000050a027210 */ /* 0x000fca0007f5e0ff */
[----:B------:R-:W-:-:S05]  /*20ba0*/  IMAD.X R3, RZ, RZ, R8, P2 ;  /* 0x000000ffff037224 */ /* 0x000fca00010e0608 */
[----:B------:R-:W-:Y:S01]  /*20bb0*/  @!PT LDS RZ, [RZ] ;  /* 0x00000000fffff984 */ /* 0x000fe20000000800 */
[----:B------:R-:W-:Y:S01]  /*20bc0*/  @!PT LDS RZ, [RZ] ;  /* 0x00000000fffff984 */ /* 0x000fe20000000800 */
[----:B------:R-:W-:Y:S01]  /*20bd0*/  @!PT LDS RZ, [RZ] ;  /* 0x00000000fffff984 */ /* 0x000fe20000000800 */
[----:B------:R0:W-:Y:S01]  /*20be0*/  LDGSTS.E.BYPASS.LTC128B.128 [R4+0x2400], desc[UR42][R2.64], !P3 ;  /* 0x0240000002047fae */ /* 0x0001e2000d901d6a */
[----:B------:R-:W-:Y:S02]  /*20bf0*/  MOV R13, R23 ;  /* 0x00000017000d7202 */ /* 0x000fe40000000f00 */
[C---:B------:R-:W-:Y:S01]  /*20c00*/  ISETP.LT.OR P3, PT, R6.reuse, 0x51, P1 ;  /* 0x000000510600780c */ /* 0x040fe20000f61670 */
[----:B------:R0:W-:Y:S01]  /*20c10*/  LDGSTS.E.BYPASS.LTC128B.128 [R4+0x6400], desc[UR42][R2.64+0x80], !P4 ;  /* 0x0640008002047fae */ /* 0x0001e2000e101d6a */
[----:B------:R-:W-:Y:S01]  /*20c20*/  ISETP.LT.OR P4, PT, R6, 0x51, P0 ;  /* 0x000000510600780c */ /* 0x000fe20000781670 */
[----:B------:R-:W-:-:S12]  /*20c30*/  IMAD.MOV.U32 R7, RZ, RZ, R14 ;  /* 0x000000ffff077224 */ /* 0x000fd800078e000e */
[----:B0-----:R-:W-:Y:S05]  /*20c40*/  WARPSYNC.COLLECTIVE R15, `(.L_x_7496) ;  /* 0x000000000f087348 */ /* 0x001fea0003c00000 */
[----:B------:R1:W2:Y:S02]  /*20c50*/  SHFL.IDX P6, R14, R13, R12, R11 ;  /* 0x0000000c0d0e7389 */ /* 0x0002a400000c000b */
[----:B012---:R-:W-:Y:S01]  /*20c60*/  ENDCOLLECTIVE ;  /* 0x000000000000791b */ /* 0x007fe20003800000 */
.L_x_7496:
[----:B------:R-:W-:Y:S01]  /*20c70*/  IMAD.MOV.U32 R13, RZ, RZ, R24 ;  /* 0x000000ffff0d7224 */ /* 0x000fe200078e0018 */
[----:B------:R-:W-:Y:S02]  /*20c80*/  MOV R12, 0x6 ;  /* 0x00000006000c7802 */ /* 0x000fe40000000f00 */
[----:B------:R-:W-:-:S13]  /*20c90*/  IADD3 R2, P2, R14, R5, RZ ;  /* 0x000000050e027210 */ /* 0x000fda0007f5e0ff */
[----:B------:R-:W-:Y:S05]  /*20ca0*/  WARPSYNC.COLLECTIVE R15, `(.L_x_7497) ;  /* 0x000000000f087348 */ /* 0x000fea0003c00000 */
[----:B------:R0:W1:Y:S02]  /*20cb0*/  SHFL.IDX P6, R14, R13, R12, R11 ;  /* 0x0000000c0d0e7389 */ /* 0x00006400000c000b */
[----:B01----:R-:W-:Y:S01]  /*20cc0*/  ENDCOLLECTIVE ;  /* 0x000000000000791b */ /* 0x003fe20003800000 */
.L_x_7497:
        /* <DEDUP_REMOVED lines=13> */
.L_x_7498:
[----:B------:R-:W-:Y:S01]  /*20da0*/  IMAD.MOV.U32 R13, RZ, RZ, R24 ;  /* 0x000000ffff0d7224 */ /* 0x000fe200078e0018 */
[----:B------:R-:W-:Y:S02]  /*20db0*/  MOV R12, 0x7 ;  /* 0x00000007000c7802 */ /* 0x000fe40000000f00 */
[----:B------:R-:W-:-:S07]  /*20dc0*/  MOV R10, R14 ;  /* 0x0000000e000a7202 */ /* 0x000fce0000000f00 */
[----:B------:R-:W-:Y:S05]  /*20dd0*/  WARPSYNC.COLLECTIVE R15, `(.L_x_7499) ;  /* 0x000000000f087348 */ /* 0x000fea0003c00000 */
[----:B------:R0:W1:Y:S02]  /*20de0*/  SHFL.IDX P6, R14, R13, R12, R11 ;  /* 0x0000000c0d0e7389 */ /* 0x00006400000c000b */
[----:B01----:R-:W-:Y:S01]  /*20df0*/  ENDCOLLECTIVE ;  /* 0x000000000000791b */ /* 0x003fe20003800000 */
.L_x_7499:
        /* <DEDUP_REMOVED lines=12> */
.L_x_7500:
[----:B------:R-:W-:Y:S05]  /*20ec0*/  BRA `(.L_x_7501) ;  /* 0xffffff9400b47947 */ /* 0x000fea000383ffff */
.L_x_7268:
        /* <DEDUP_REMOVED lines=8> */
.L_x_7503:
[----:B------:R-:W-:Y:S05]  /*20f50*/  BSYNC B0 ;  /* 0x0000000000007941 */ /* 0x000fea0003800000 */
.L_x_7502:
        /* <DEDUP_REMOVED lines=9> */
.L_x_7504:
        /* <DEDUP_REMOVED lines=24> */
.L_x_7505:
[----:B------:R-:W-:Y:S02]  /*21170*/  MOV R12, 0x2 ;  /* 0x00000002000c7802 */ /* 0x000fe40000000f00 */
[----:B------:R-:W-:-:S05]  /*21180*/  SEL R14, R14, RZ, P1 ;  /* 0x000000ff0e0e7207 */ /* 0x000fca0000800000 */
[----:B------:R-:W-:-:S04]  /*21190*/  IMAD.IADD R5, R13, 0x1, R14 ;  /* 0x000000010d057824 */ /* 0x000fc800078e020e */
[----:B------:R-:W-:-:S07]  /*211a0*/  IMAD.MOV.U32 R13, RZ, RZ, R5 ;  /* 0x000000ffff0d7224 */ /* 0x000fce00078e0005 */
[----:B------:R-:W-:Y:S05]  /*211b0*/  WARPSYNC.COLLECTIVE R15, `(.L_x_7506) ;  /* 0x000000000f087348 */ /* 0x000fea0003c00000 */
[----:B------:R0:W1:Y:S02]  /*211c0*/  SHFL.UP P6, R14, R13, R12, R11 ;  /* 0x0400000c0d0e7389 */ /* 0x00006400000c000b */
[----:B01----:R-:W-:Y:S01]  /*211d0*/  ENDCOLLECTIVE ;  /* 0x000000000000791b */ /* 0x003fe20003800000 */
.L_x_7506:
[----:B------:R-:W-:Y:S02]  /*211e0*/  MOV R12, 0x4 ;  /* 0x00000004000c7802 */ /* 0x000fe40000000f00 */
[----:B------:R-:W-:-:S05]  /*211f0*/  SEL R2, R14, RZ, P2 ;  /* 0x000000ff0e027207 */ /* 0x000fca0001000000 */
[----:B------:R-:W-:-:S04]  /*21200*/  IMAD.IADD R2, R5, 0x1, R2 ;  /* 0x0000000105027824 */ /* 0x000fc800078e0202 */
[----:B------:R-:W-:-:S07]  /*21210*/  IMAD.MOV.U32 R13, RZ, RZ, R2 ;  /* 0x000000ffff0d7224 */ /* 0x000fce00078e0002 */
[----:B------:R-:W-:Y:S05]  /*21220*/  WARPSYNC.COLLECTIVE R15, `(.L_x_7507) ;  /* 0x000000000f087348 */ /* 0x000fea0003c00000 */
[----:B------:R0:W1:Y:S02]  /*21230*/  SHFL.UP P6, R14, R13, R12, R11 ;  /* 0x0400000c0d0e7389 */ /* 0x00006400000c000b */
[----:B01----:R-:W-:Y:S01]  /*21240*/  ENDCOLLECTIVE ;  /* 0x000000000000791b */ /* 0x003fe20003800000 */
.L_x_7507:
[----:B------:R-:W-:Y:S02]  /*21250*/  MOV R12, 0x8 ;  /* 0x00000008000c7802 */ /* 0x000fe40000000f00 */
[----:B------:R-:W-:-:S05]  /*21260*/  SEL R3, R14, RZ, P3 ;  /* 0x000000ff0e037207 */ /* 0x000fca0001800000 */
[----:B------:R-:W-:-:S04]  /*21270*/  IMAD.IADD R3, R2, 0x1, R3 ;  /* 0x0000000102037824 */ /* 0x000fc800078e0203 */
[----:B------:R-:W-:-:S07]  /*21280*/  IMAD.MOV.U32 R13, RZ, RZ, R3 ;  /* 0x000000ffff0d7224 */ /* 0x000fce00078e0003 */
[----:B------:R-:W-:Y:S05]  /*21290*/  WARPSYNC.COLLECTIVE R15, `(.L_x_7508) ;  /* 0x000000000f087348 */ /* 0x000fea0003c00000 */
[----:B------:R0:W1:Y:S02]  /*212a0*/  SHFL.UP P6, R14, R13, R12, R11 ;  /* 0x0400000c0d0e7389 */ /* 0x00006400000c000b */
[----:B01----:R-:W-:Y:S01]  /*212b0*/  ENDCOLLECTIVE ;  /* 0x000000000000791b */ /* 0x003fe20003800000 */
.L_x_7508:
[----:B------:R-:W-:Y:S02]  /*212c0*/  MOV R12, 0x10 ;  /* 0x00000010000c7802 */ /* 0x000fe40000000f00 */
[----:B------:R-:W-:-:S05]  /*212d0*/  SEL R14, R14, RZ, P4 ;  /* 0x000000ff0e0e7207 */ /* 0x000fca0002000000 */
[----:B------:R-:W-:-:S04]  /*212e0*/  IMAD.IADD R5, R3, 0x1, R14 ;  /* 0x0000000103057824 */ /* 0x000fc800078e020e */
[----:B------:R-:W-:-:S07]  /*212f0*/  IMAD.MOV.U32 R13, RZ, RZ, R5 ;  /* 0x000000ffff0d7224 */ /* 0x000fce00078e0005 */
[----:B------:R-:W-:Y:S05]  /*21300*/  WARPSYNC.COLLECTIVE R15, `(.L_x_7509) ;  /* 0x000000000f087348 */ /* 0x000fea0003c00000 */
[----:B------:R0:W1:Y:S02]  /*21310*/  SHFL.UP P6, R14, R13, R12, R11 ;  /* 0x0400000c0d0e7389 */ /* 0x00006400000c000b */
[----:B01----:R-:W-:Y:S01]  /*21320*/  ENDCOLLECTIVE ;  /* 0x000000000000791b */ /* 0x003fe20003800000 */
.L_x_7509:
        /* <DEDUP_REMOVED lines=8> */
.L_x_7510:
[----:B------:R-:W-:Y:S05]  /*213b0*/  BRA `(.L_x_7511) ;  /* 0xffffff9400c47947 */ /* 0x000fea000383ffff */
.L_x_7271:
[----:B------:R-:W-:Y:S01]  /*213c0*/  BSSY B0, `(.L_x_7512) ;  /* 0x0000007000007945 */ /* 0x000fe20003800000 */
[----:B------:R-:W-:Y:S01]  /*213d0*/  MOV R12, 0x1 ;  /* 0x00000001000c7802 */ /* 0x000fe20000000f00 */
[----:B------:R-:W-:Y:S02]  /*213e0*/  IMAD.MOV.U32 R11, RZ, RZ, RZ ;  /* 0x000000ffff0b7224 */ /* 0x000fe400078e00ff */
[----:B------:R-:W-:-:S07]  /*213f0*/  IMAD.MOV.U32 R15, RZ, RZ, -0x1 ;  /* 0xffffffffff0f7424 */ /* 0x000fce00078e00ff */
[----:B------:R-:W-:Y:S05]  /*21400*/  WARPSYNC.COLLECTIVE R15, `(.L_x_7513) ;  /* 0x000000000f087348 */ /* 0x000fea0003c00000 */
[----:B------:R0:W1:Y:S02]  /*21410*/  SHFL.UP P6, R14, R13, R12, R11 ;  /* 0x0400000c0d0e7389 */ /* 0x00006400000c000b */
[----:B01----:R-:W-:Y:S01]  /*21420*/  ENDCOLLECTIVE ;  /* 0x000000000000791b */ /* 0x003fe20003800000 */
.L_x_7513:
[----:B------:R-:W-:Y:S05]  /*21430*/  BSYNC B0 ;  /* 0x0000000000007941 */ /* 0x000fea0003800000 */
.L_x_7512:
        /* <DEDUP_REMOVED lines=8> */
.L_x_7514:
[----:B------:R-:W-:Y:S02]  /*214c0*/  MOV R12, 0x4 ;  /* 0x00000004000c7802 */ /* 0x000fe40000000f00 */
[----:B------:R-:W-:-:S05]  /*214d0*/  SEL R2, R14, RZ, P2 ;  /* 0x000000ff0e027207 */ /* 0x000fca0001000000 */
[----:B------:R-:W-:-:S04]  /*214e0*/  IMAD.IADD R2, R13, 0x1, R2 ;  /* 0x000000010d027824 */ /* 0x000fc800078e0202 */
[----:B------:R-:W-:-:S07]  /*214f0*/  IMAD.MOV.U32 R13, RZ, RZ, R2 ;  /* 0x000000ffff0d7224 */ /* 0x000fce00078e0002 */
[----:B------:R-:W-:Y:S05]  /*21500*/  WARPSYNC.COLLECTIVE R15, `(.L_x_7515) ;  /* 0x000000000f087348 */ /* 0x000fea0003c00000 */
[----:B------:R0:W1:Y:S02]  /*21510*/  SHFL.UP P6, R14, R13, R12, R11 ;  /* 0x0400000c0d0e7389 */ /* 0x00006400000c000b */
[----:B01----:R-:W-:Y:S01]  /*21520*/  ENDCOLLECTIVE ;  /* 0x000000000000791b */ /* 0x003fe20003800000 */
.L_x_7515:
[----:B------:R-:W-:Y:S02]  /*21530*/  MOV R12, 0x8 ;  /* 0x00000008000c7802 */ /* 0x000fe40000000f00 */
[----:B------:R-:W-:-:S05]  /*21540*/  SEL R3, R14, RZ, P3 ;  /* 0x000000ff0e037207 */ /* 0x000fca0001800000 */
[----:B------:R-:W-:-:S04]  /*21550*/  IMAD.IADD R3, R2, 0x1, R3 ;  /* 0x0000000102037824 */ /* 0x000fc800078e0203 */
[----:B------:R-:W-:-:S07]  /*21560*/  IMAD.MOV.U32 R13, RZ, RZ, R3 ;  /* 0x000000ffff0d7224 */ /* 0x000fce00078e0003 */
[----:B------:R-:W-:Y:S05]  /*21570*/  WARPSYNC.COLLECTIVE R15, `(.L_x_7516) ;  /* 0x000000000f087348 */ /* 0x000fea0003c00000 */
[----:B------:R0:W1:Y:S02]  /*21580*/  SHFL.UP P6, R14, R13, R12, R11 ;  /* 0x0400000c0d0e7389 */ /* 0x00006400000c000b */
[----:B01----:R-:W-:Y:S01]  /*21590*/  ENDCOLLECTIVE ;  /* 0x000000000000791b */ /* 0x003fe20003800000 */
.L_x_7516:
[----:B------:R-:W-:Y:S02]  /*215a0*/  MOV R12, 0x10 ;  /* 0x00000010000c7802 */ /* 0x000fe40000000f00 */
[----:B------:R-:W-:-:S05]  /*215b0*/  SEL R14, R14, RZ, P4 ;  /* 0x000000ff0e0e7207 */ /* 0x000fca0002000000 */
[----:B------:R-:W-:-:S04]  /*215c0*/  IMAD.IADD R5, R3, 0x1, R14 ;  /* 0x0000000103057824 */ /* 0x000fc800078e020e */
[----:B------:R-:W-:-:S07]  /*215d0*/  IMAD.MOV.U32 R13, RZ, RZ, R5 ;  /* 0x000000ffff0d7224 */ /* 0x000fce00078e0005 */
[----:B------:R-:W-:Y:S05]  /*215e0*/  WARPSYNC.COLLECTIVE R15, `(.L_x_7517) ;  /* 0x000000000f087348 */ /* 0x000fea0003c00000 */
[----:B------:R0:W1:Y:S02]  /*215f0*/  SHFL.UP P6, R14, R13, R12, R11 ;  /* 0x0400000c0d0e7389 */ /* 0x00006400000c000b */
[----:B01----:R-:W-:Y:S01]  /*21600*/  ENDCOLLECTIVE ;  /* 0x000000000000791b */ /* 0x003fe20003800000 */
.L_x_7517:
        /* <DEDUP_REMOVED lines=8> */
.L_x_7518:
[----:B------:R-:W-:Y:S05]  /*21690*/  BRA `(.L_x_7519) ;  /* 0xffffff9400b07947 */ /* 0x000fea000383ffff */
.L_x_7273:
[----:B------:R-:W-:Y:S01]  /*216a0*/  BSSY B0, `(.L_x_7520) ;  /* 0x0000006000007945 */ /* 0x000fe20003800000 */
[----:B------:R-:W-:Y:S01]  /*216b0*/  PLOP3.LUT P6, PT, P6, PT, PT, 0x8, 0x0 ;  /* 0x000000000000781c */ /* 0x000fe200037ce170 */
[----:B------:R-:W-:-:S12]  /*216c0*/  IMAD.MOV.U32 R15, RZ, RZ, -0x1 ;  /* 0xffffffffff0f7424 */ /* 0x000fd800078e00ff */
[----:B0-----:R-:W-:Y:S05]  /*216d0*/  WARPSYNC.COLLECTIVE R15, `(.L_x_7521) ;  /* 0x000000000f087348 */ /* 0x001fea0003c00000 */
[----:B------:R-:W-:Y:S01]  /*216e0*/  VOTE.ANY R14, PT, P6 ;  /* 0x00000000000e7806 */ /* 0x000fe200030e0100 */
[----:B0-----:R-:W-:Y:S06]  /*216f0*/  ENDCOLLECTIVE ;  /* 0x000000000000791b */ /* 0x001fec0003800000 */
.L_x_7521:
[----:B------:R-:W-:Y:S05]  /*21700*/  BSYNC B0 ;  /* 0x0000000000007941 */ /* 0x000fea0003800000 */
.L_x_7520:
        /* <DEDUP_REMOVED lines=9> */
.L_x_7522:
[----:B------:R-:W-:Y:S01]  /*217a0*/  MOV R13, R4 ;  /* 0x00000004000d7202 */ /* 0x000fe20000000f00 */
[----:B------:R-:W-:-:S07]  /*217b0*/  IMAD.MOV.U32 R7, RZ, RZ, R14 ;  /* 0x000000ffff077224 */ /* 0x000fce00078e000e */
[----:B------:R-:W-:Y:S05]  /*217c0*/  WARPSYNC.COLLECTIVE R15, `(.L_x_7523) ;  /* 0x000000000f087348 */ /* 0x000fea0003c00000 */
[----:B------:R0:W1:Y:S02]  /*217d0*/  SHFL.IDX P6, R14, R13, R12, R11 ;  /* 0x0000000c0d0e7389 */ /* 0x00006400000c000b */
[----:B01----:R-:W-:Y:S01]  /*217e0*/  ENDCOLLECTIVE ;  /* 0x000000000000791b */ /* 0x003fe20003800000 */
.L_x_7523:
[----:B------:R-:W-:Y:S01]  /*217f0*/  IMAD.MOV.U32 R4, RZ, RZ, R14 ;  /* 0x000000ffff047224 */ /* 0x000fe200078e000e */
[----:B------:R-:W-:Y:S06]  /*21800*/  BRA `(.L_x_7524) ;  /* 0xffffff9400907947 */ /* 0x000fec000383ffff */
.L_x_7275:
[----:B------:R-:W-:Y:S01]  /*21810*/  BSSY B0, `(.L_x_7525) ;  /* 0x0000007000007945 */ /* 0x000fe20003800000 */
[----:B------:R-:W-:Y:S01]  /*21820*/  IMAD.MOV.U32 R13, RZ, RZ, R2 ;  /* 0x000000ffff0d7224 */ /* 0x000fe200078e0002 */
[----:B------:R-:W-:Y:S01]  /*21830*/  MOV R11, 0x1f ;  /* 0x0000001f000b7802 */ /* 0x000fe20000000f00 */
[----:B------:R-:W-:-:S07]  /*21840*/  IMAD.MOV.U32 R15, RZ, RZ, -0x1 ;  /* 0xffffffffff0f7424 */ /* 0x000fce00078e00ff */
[----:B0123--:R-:W-:Y:S05]  /*21850*/  WARPSYNC.COLLECTIVE R15, `(.L_x_7526) ;  /* 0x000000000f087348 */ /* 0x00ffea0003c00000 */
[----:B------:R4:W0:Y:S02]  /*21860*/  SHFL.IDX P6, R14, R13, R12, R11 ;  /* 0x0000000c0d0e7389 */ /* 0x00082400000c000b */
[----:B01234-:R-:W-:Y:S01]  /*21870*/  ENDCOLLECTIVE ;  /* 0x000000000000791b */ /* 0x01ffe20003800000 */
.L_x_7526:
[----:B------:R-:W-:Y:S05]  /*21880*/  BSYNC B0 ;  /* 0x0000000000007941 */ /* 0x000fea0003800000 */
.L_x_7525:
[----:B------:R-:W-:Y:S01]  /*21890*/  IMAD.MOV.U32 R6, RZ, RZ, R14 ;  /* 0x000000ffff067224 */ /* 0x000fe200078e000e */
[----:B------:R-:W-:Y:S06]  /*218a0*/  BRA `(.L_x_7274) ;  /* 0xffffff9400807947 */ /* 0x000fec000383ffff */
.L_x_7279:
[----:B0-----:R0:W1:Y:S02]  /*218b0*/  SYNCS.PHASECHK.TRANS64.TRYWAIT P0, [R4+URZ+0x28820], R0 ;  /* 0x02882000040075a7 */ /* 0x001064000800017f */
[----:B-1----:R-:W-:Y:S05]  /*218c0*/  @!P0 NANOSLEEP.SYNCS 0x989680 ;  /* 0x009896800000895d */ /* 0x002fea0003900000 */
[----:B------:R-:W1:Y:S02]  /*218d0*/  @!P0 SYNCS.PHASECHK.TRANS64 P0, [R4+URZ+0x28820], R0 ;  /* 0x02882000040085a7 */ /* 0x000e64000800007f */
[----:B-1----:R-:W-:Y:S05]  /*218e0*/  @!P0 BRA `(.L_x_7279) ;  /* 0xfffffffc00f08947 */ /* 0x002fea000383ffff */
[----:B------:R-:W-:Y:S05]  /*218f0*/  BRA `(.L_x_7527) ;  /* 0xffffff9800d87947 */ /* 0x000fea000383ffff */
.L_x_7280:
        /* <DEDUP_REMOVED lines=11> */
.L_x_7529:
[----:B------:R-:W-:Y:S05]  /*219b0*/  BSYNC B0 ;  /* 0x0000000000007941 */ /* 0x000fea0003800000 */
.L_x_7528:
[----:B------:R-:W-:Y:S05]  /*219c0*/  BRA `(.L_x_7530) ;  /* 0xffffff9800c07947 */ /* 0x000fea000383ffff */
.L_x_7281:
[----:B------:R-:W-:Y:S01]  /*219d0*/  BSSY B0, `(.L_x_7531) ;  /* 0x0000006000007945 */ /* 0x000fe20003800000 */
[----:B------:R-:W-:-:S07]  /*219e0*/  IMAD.MOV.U32 R15, RZ, RZ, -0x1 ;  /* 0xffffffffff0f7424 */ /* 0x000fce00078e00ff */
[----:B0-2---:R-:W-:Y:S05]  /*219f0*/  WARPSYNC.COLLECTIVE R15, `(.L_x_7532) ;  /* 0x000000000f0c7348 */ /* 0x005fea0003c00000 */
[----:B------:R-:W-:Y:S02]  /*21a00*/  ELECT P6, UR62, PT ;  /* 0x00000000003e782f */ /* 0x000fe400038c0000 */
[----:B------:R-:W-:Y:S01]  /*21a10*/  MOV R14, UR62 ;  /* 0x0000003e000e7c02 */ /* 0x000fe20008000f00 */
[----:B0-2---:R-:W-:Y:S10]  /*21a20*/  ENDCOLLECTIVE ;  /* 0x000000000000791b */ /* 0x005ff40003800000 */
.L_x_7532:
[----:B------:R-:W-:Y:S05]  /*21a30*/  BSYNC B0 ;  /* 0x0000000000007941 */ /* 0x000fea0003800000 */
.L_x_7531:
[----:B------:R-:W-:Y:S05]  /*21a40*/  BRA `(.L_x_7533) ;  /* 0xffffff9800b47947 */ /* 0x000fea000383ffff */
.L_x_7283:
[----:B0-----:R0:W1:Y:S02]  /*21a50*/  SYNCS.PHASECHK.TRANS64.TRYWAIT P1, [R5+URZ+0x28840], R0 ;  /* 0x02884000050075a7 */ /* 0x001064000802017f */
[----:B-1----:R-:W-:Y:S05]  /*21a60*/  @!P1 NANOSLEEP.SYNCS 0x989680 ;  /* 0x009896800000995d */ /* 0x002fea0003900000 */
[----:B------:R-:W1:Y:S02]  /*21a70*/  @!P1 SYNCS.PHASECHK.TRANS64 P1, [R5+URZ+0x28840], R0 ;  /* 0x02884000050095a7 */ /* 0x000e64000802007f */
[----:B-1----:R-:W-:Y:S05]  /*21a80*/  @!P1 BRA `(.L_x_7283) ;  /* 0xfffffffc00f09947 */ /* 0x002fea000383ffff */
[----:B------:R-:W-:Y:S05]  /*21a90*/  BRA `(.L_x_7534) ;  /* 0xffffff9800d47947 */ /* 0x000fea000383ffff */
.L_x_7285:
[----:B-1----:R1:W3:Y:S02]  /*21aa0*/  SYNCS.PHASECHK.TRANS64.TRYWAIT P1, [R25+URZ+0x28840], R2 ;  /* 0x02884002190075a7 */ /* 0x0022e4000802017f */
[----:B---3--:R-:W-:Y:S05]  /*21ab0*/  @!P1 NANOSLEEP.SYNCS 0x989680 ;  /* 0x009896800000995d */ /* 0x008fea0003900000 */
[----:B------:R-:W3:Y:S02]  /*21ac0*/  @!P1 SYNCS.PHASECHK.TRANS64 P1, [R25+URZ+0x28840], R2 ;  /* 0x02884002190095a7 */ /* 0x000ee4000802007f */
[----:B---3--:R-:W-:Y:S05]  /*21ad0*/  @!P1 BRA `(.L_x_7285) ;  /* 0xfffffffc00f09947 */ /* 0x008fea000383ffff */
[----:B------:R-:W-:Y:S05]  /*21ae0*/  BRA `(.L_x_7535) ;  /* 0xffffff9800e07947 */ /* 0x000fea000383ffff */
.L_x_7287:
[----:B---3--:R3:W4:Y:S02]  /*21af0*/  SYNCS.PHASECHK.TRANS64.TRYWAIT P1, [R5+URZ+0x28860], R0 ;  /* 0x02886000050075a7 */ /* 0x008724000802017f */
[----:B----4-:R-:W-:Y:S05]  /*21b00*/  @!P1 NANOSLEEP.SYNCS 0x989680 ;  /* 0x009896800000995d */ /* 0x010fea0003900000 */
[----:B------:R-:W4:Y:S02]  /*21b10*/  @!P1 SYNCS.PHASECHK.TRANS64 P1, [R5+URZ+0x28860], R0 ;  /* 0x02886000050095a7 */ /* 0x000f24000802007f */
[----:B----4-:R-:W-:Y:S05]  /*21b20*/  @!P1 BRA `(.L_x_7287) ;  /* 0xfffffffc00f09947 */ /* 0x010fea000383ffff */
[----:B------:R-:W-:Y:S05]  /*21b30*/  BRA `(.L_x_7536) ;  /* 0xffffff9800dc7947 */ /* 0x000fea000383ffff */
.L_x_7537:
        /* <DEDUP_REMOVED lines=12> */
.L_x_15989:


//--------------------- .text._ZN7cutlass13device_kernelIN5flash11enable_sm90INS1_16FlashAttnFwdSm90INS1_25CollectiveMainloopFwdSm90ILi2EN4cute5tupleIJNS5_1CILi1EEES8_S8_EEENS6_IJNS7_ILi128EEESA_SA_EEELi128ENS_6half_tEfNS_4arch4Sm90ELb0ELb1ELb0ELb0ELb1ELb0ELb0ELb1ELb1ELb1ELb1ELb0EEENS1_21CollectiveEpilogueFwdISB_S9_SC_SE_Li256ELb0ELb1ELb1ELb0EEENS1_19SingleTileSchedulerILb0ELb1ELb1ELi128EEEEEEEEEvNT_6ParamsE --------------------------
	.section	.text._ZN7cutlass13device_kernelIN5flash11enable_sm90INS1_16FlashAttnFwdSm90INS1_25CollectiveMainloopFwdSm90ILi2EN4cute5tupleIJNS5_1CILi1EEES8_S8_EEENS6_IJNS7_ILi128EEESA_SA_EEELi128ENS_6half_tEfNS_4arch4Sm90ELb0ELb1ELb0ELb0ELb1ELb0ELb0ELb1ELb1ELb1ELb1ELb0EEENS1_21CollectiveEpilogueFwdISB_S9_SC_SE_Li256ELb0ELb1ELb1ELb0EEENS1_19SingleTileSchedulerILb0ELb1ELb1ELi128EEEEEEEEEvNT_6ParamsE,"ax",@progbits
	.align	128
.text._ZN7cutlass13device_kernelIN5flash11enable_sm90INS1_16FlashAttnFwdSm90INS1_25CollectiveMainloopFwdSm90ILi2EN4cute5tupleIJNS5_1CILi1EEES8_S8_EEENS6_IJNS7_ILi128EEESA_SA_EEELi128ENS_6half_tEfNS_4arch4Sm90ELb0ELb1ELb0ELb0ELb1ELb0ELb0ELb1ELb1ELb1ELb1ELb0EEENS1_21CollectiveEpilogueFwdISB_S9_SC_SE_Li256ELb0ELb1ELb1ELb0EEENS1_19SingleTileSchedulerILb0ELb1ELb1ELi128EEEEEEEEEvNT_6ParamsE:
        .type           _ZN7cutlass13device_kernelIN5flash11enable_sm90INS1_16FlashAttnFwdSm90INS1_25CollectiveMainloopFwdSm90ILi2EN4cute5tupleIJNS5_1CILi1EEES8_S8_EEENS6_IJNS7_ILi128EEESA_SA_EEELi128ENS_6half_tEfNS_4arch4Sm90ELb0ELb1ELb0ELb0ELb1ELb0ELb0ELb1ELb1ELb1ELb1ELb0EEENS1_21CollectiveEpilogueFwdISB_S9_SC_SE_Li256ELb0ELb1ELb1ELb0EEENS1_19SingleTileSchedulerILb0ELb1ELb1ELi128EEEEEEEEEvNT_6ParamsE,@function
        .size           _ZN7cutlass13device_kernelIN5flash11enable_sm90INS1_16FlashAttnFwdSm90INS1_25CollectiveMainloopFwdSm90ILi2EN4cute5tupleIJNS5_1CILi1EEES8_S8_EEENS6_IJNS7_ILi128EEESA_SA_EEELi128ENS_6half_tEfNS_4arch4Sm90ELb0ELb1ELb0ELb0ELb1ELb0ELb0ELb1ELb1ELb1ELb1ELb0EEENS1_21CollectiveEpilogueFwdISB_S9_SC_SE_Li256ELb0ELb1ELb1ELb0EEENS1_19SingleTileSchedulerILb0ELb1ELb1ELi128EEEEEEEEEvNT_6ParamsE,(.L_x_15990 - _ZN7cutlass13device_kernelIN5flash11enable_sm90INS1_16FlashAttnFwdSm90INS1_25CollectiveMainloopFwdSm90ILi2EN4cute5tupleIJNS5_1CILi1EEES8_S8_EEENS6_IJNS7_ILi128EEESA_SA_EEELi128ENS_6half_tEfNS_4arch4Sm90ELb0ELb1ELb0ELb0ELb1ELb0ELb0ELb1ELb1ELb1ELb1ELb0EEENS1_21CollectiveEpilogueFwdISB_S9_SC_SE_Li256ELb0ELb1ELb1ELb0EEENS1_19SingleTileSchedulerILb0ELb1ELb1ELi128EEEEEEEEEvNT_6ParamsE)
        .other          _ZN7cutlass13device_kernelIN5flash11enable_sm90INS1_16FlashAttnFwdSm90INS1_25CollectiveMainloopFwdSm90ILi2EN4cute5tupleIJNS5_1CILi1EEES8_S8_EEENS6_IJNS7_ILi128EEESA_SA_EEELi128ENS_6half_tEfNS_4arch4Sm90ELb0ELb1ELb0ELb0ELb1ELb0ELb0ELb1ELb1ELb1ELb1ELb0EEENS1_21CollectiveEpilogueFwdISB_S9_SC_SE_Li256ELb0ELb1ELb1ELb0EEENS1_19SingleTileSchedulerILb0ELb1ELb1ELi128EEEEEEEEEvNT_6ParamsE,@"STO_CUDA_ENTRY STV_DEFAULT"
_ZN7cutlass13device_kernelIN5flash11enable_sm90INS1_16FlashAttnFwdSm90INS1_25CollectiveMainloopFwdSm90ILi2EN4cute5tupleIJNS5_1CILi1EEES8_S8_EEENS6_IJNS7_ILi128EEESA_SA_EEELi128ENS_6half_tEfNS_4arch4Sm90ELb0ELb1ELb0ELb0ELb1ELb0ELb0ELb1ELb1ELb1ELb1ELb0EEENS1_21CollectiveEpilogueFwdISB_S9_SC_SE_Li256ELb0ELb1ELb1ELb0EEENS1_19SingleTileSchedulerILb0ELb1ELb1ELi128EEEEEEEEEvNT_6ParamsE:
        /* <DEDUP_REMOVED lines=44> */
.L_x_7538:
        /* <DEDUP_REMOVED lines=22> */
.L_x_7539:
        /* <DEDUP_REMOVED lines=18> */
.L_x_7540:
        /* <DEDUP_REMOVED lines=22> */
.L_x_7541:
        /* <DEDUP_REMOVED lines=23> */
.L_x_7542:
        /* <DEDUP_REMOVED lines=9> */
.L_x_7545:
        /* <DEDUP_REMOVED lines=21> */
[----:B------:R-:W0:Y:S01]  /*09f0*/  LDC.64 R8, c[0x0][0x418] ;  /* 0x00010600ff087b82 */ /* 0x000e220000000a00 */
[----:B------:R-:W-:Y:S01]  /*0a00*/  ULDC UR4, c[0x0][0x448] ;  /* 0x0001120000047ab9 */ /* 0x000fe20000000800 */
[----:B------:R-:W-:Y:S01]  /*0a10*/  VIADD R19, R19, 0xffffff80 ;  /* 0xffffff8013137836 */ /* 0x000fe20000000000 */
[----:B------:R-:W-:-:S03]  /*0a20*/  UISETP.NE.AND UP0, UPT, UR4, 0x1, UPT ;  /* 0x000000010400788c */ /* 0x000fc6000bf05270 */
[----:B------:R-:W-:Y:S01]  /*0a30*/  ULDC.64 UR4, c[0x0][0x9e0] ;  /* 0x0002780000047ab9 */ /* 0x000fe20000000a00 */
[----:B------:R-:W-:Y:S01]  /*0a40*/  UP2UR UR42, UPR, URZ, 0x1 ;  /* 0x000000013f2a7883 */ /* 0x000fe20008000000 */
[----:B------:R-:W1:Y:S06]  /*0a50*/  LDC R5, c[0x0][0x288] ;  /* 0x0000a200ff057b82 */ /* 0x000e6c0000000800 */
[----:B------:R-:W-:Y:S01]  /*0a60*/  @UP0 ULDC UR9, c[0x0][0x44c] ;  /* 0x0001130000090ab9 */ /* 0x000fe20000000800 */
[----:B------:R-:W-:Y:S01]  /*0a70*/  @UP0 ULDC UR11, c[0x0][0x450] ;  /* 0x00011400000b0ab9 */ /* 0x000fe20000000800 */
[----:B------:R-:W2:Y:S08]  /*0a80*/  LDC R2, c[0x0][0x424] ;  /* 0x00010900ff027b82 */ /* 0x000eb00000000800 */
        /* <DEDUP_REMOVED lines=16> */
[----:B------:R-:W-:-:S04]  /*0b90*/  UIADD3 UR7, UR10, UR7, URZ ;  /* 0x000000070a077290 */ /* 0x000fc8000fffe03f */
        /* <DEDUP_REMOVED lines=13> */
.L_x_7548:
[----:B------:R-:W-:-:S11]  /*0c70*/  UISETP.NE.AND UP0, UPT, UR5, 0x1, UPT ;  /* 0x000000010500788c */ /* 0x000fd6000bf05270 */
[----:B------:R-:W-:Y:S02]  /*0c80*/  @UP0 ULDC.64 UR10, c[0x0][0x9e8] ;  /* 0x00027a00000a0ab9 */ /* 0x000fe40000000a00 */
[----:B------:R-:W-:-:S04]  /*0c90*/  UIMAD.WIDE.U32 UR8, UR4, UR10, URZ ;  /* 0x0000000a040872a5 */ /* 0x000fc8000f8e003f */
[----:B------:R-:W-:-:S12]  /*0ca0*/  @UP0 USHF.R.U32.HI UR4, URZ, UR11, UR9 ;  /* 0x0000000b3f040299 */ /* 0x000fd80008011609 */
.L_x_7549:
[----:B------:R-:W-:-:S06]  /*0cb0*/  UIMAD UR4, UR4, UR5, UR5 ;  /* 0x00000005040472a4 */ /* 0x000fcc000f8e0205 */
[----:B------:R-:W-:-:S07]  /*0cc0*/  VIMNMX R0, R0, UR4, PT ;  /* 0x0000000400007c48 */ /* 0x000fce000bfe0100 */
.L_x_7547:
[----:B------:R-:W-:Y:S01]  /*0cd0*/  UISETP.NE.AND UP0, UPT, UR42, URZ, UPT ;  /* 0x0000003f2a00728c */ /* 0x000fe2000bf05270 */
[-C--:B------:R-:W-:Y:S01]  /*0ce0*/  IMAD R18, R2, R7.reuse, -R5 ;  /* 0x0000000702127224 */ /* 0x080fe200078e0a05 */
[----:B------:R-:W-:Y:S01]  /*0cf0*/  UMOV UR4, UR45 ;  /* 0x0000002d00047c82 */ /* 0x000fe20008000000 */
[----:B------:R-:W-:Y:S02]  /*0d00*/  VIADD R4, R0, 0x7f ;  /* 0x0000007f00047836 */ /* 0x000fe40000000000 */
[----:B------:R-:W-:Y:S01]  /*0d10*/  IMAD R0, R2, R7, 0x7f ;  /* 0x0000007f02007424 */ /* 0x000fe200078e0207 */
[----:B------:R-:W-:Y:S02]  /*0d20*/  R2UR UR7, R18 ;  /* 0x00000000120772ca */ /* 0x000fe400000e0000 */
[----:B------:R-:W-:Y:S02]  /*0d30*/  SHF.R.S32.HI R5, RZ, 0x1f, R4 ;  /* 0x0000001fff057819 */ /* 0x000fe40000011404 */
[----:B------:R-:W-:Y:S01]  /*0d40*/  SHF.R.S32.HI R3, RZ, 0x1f, R0 ;  /* 0x0000001fff037819 */ /* 0x000fe20000011400 */
[----:B------:R-:W-:Y:S01]  /*0d50*/  @UP0 ULDC UR8, c[0x0][0x44c] ;  /* 0x0001130000080ab9 */ /* 0x000fe20000000800 */
[----:B------:R-:W-:Y:S01]  /*0d60*/  @UP0 ULDC UR10, c[0x0][0x450] ;  /* 0x00011400000a0ab9 */ /* 0x000fe20000000800 */
[----:B------:R-:W-:Y:S01]  /*0d70*/  UIMAD.WIDE.U32 UR8, UR45, UR8, URZ ;  /* 0x000000082d0872a5 */ /* 0x000fe2000f8e003f */
[----:B------:R-:W-:-:S02]  /*0d80*/  LEA.HI R5, R5, R4, RZ, 0x7 ;  /* 0x0000000405057211 */ /* 0x000fc400078f38ff */
[----:B------:R-:W-:Y:S01]  /*0d90*/  LEA.HI R3, R3, R0, RZ, 0x7 ;  /* 0x0000000003037211 */ /* 0x000fe200078f38ff */
[----:B------:R-:W-:Y:S01]  /*0da0*/  @UP0 USHF.R.U32.HI UR4, URZ, UR10, UR9 ;  /* 0x0000000a3f040299 */ /* 0x000fe20008011609 */
[----:B------:R-:W-:Y:S01]  /*0db0*/  SHF.R.S32.HI R0, RZ, 0x7, R5 ;  /* 0x00000007ff007819 */ /* 0x000fe20000011405 */
[----:B------:R-:W-:Y:S01]  /*0dc0*/  UISETP.GE.AND UP0, UPT, UR5, 0x1, UPT ;  /* 0x000000010500788c */ /* 0x000fe2000bf06270 */
[----:B------:R-:W-:Y:S01]  /*0dd0*/  SHF.R.S32.HI R3, RZ, 0x7, R3 ;  /* 0x00000007ff037819 */ /* 0x000fe20000011403 */
[----:B------:R-:W-:-:S03]  /*0de0*/  UIADD3 UR4, UR7, UR4, URZ ;  /* 0x0000000407047290 */ /* 0x000fc6000fffe03f */
[----:B------:R-:W-:Y:S01]  /*0df0*/  ULDC UR7, c[0x0][0x9dc] ;  /* 0x0002770000077ab9 */ /* 0x000fe20000000800 */
[----:B------:R-:W-:Y:S01]  /*0e00*/  PLOP3.LUT P0, PT, PT, PT, UP0, 0x40, 0x0 ;  /* 0x000000000000781c */ /* 0x000fe20003f0e808 */
[----:B------:R-:W-:Y:S01]  /*0e10*/  UIADD3 UR7, UR4, -UR7, URZ ;  /* 0x8000000704077290 */ /* 0x000fe2000fffe03f */
[----:B------:R-:W-:-:S11]  /*0e20*/  VIMNMX R17, R3, R0, PT ;  /* 0x0000000003117248 */ /* 0x000fd60003fe0100 */
        /* <DEDUP_REMOVED lines=11> */
.L_x_7551:
[----:B------:R-:W-:-:S11]  /*0ee0*/  UISETP.NE.AND UP0, UPT, UR5, 0x1, UPT ;  /* 0x000000010500788c */ /* 0x000fd6000bf05270 */
[----:B------:R-:W-:Y:S02]  /*0ef0*/  @UP0 ULDC.64 UR10, c[0x0][0x9e8] ;  /* 0x00027a00000a0ab9 */ /* 0x000fe40000000a00 */
[----:B------:R-:W-:-:S04]  /*0f00*/  UIMAD.WIDE.U32 UR8, UR4, UR10, URZ ;  /* 0x0000000a040872a5 */ /* 0x000fc8000f8e003f */
[----:B------:R-:W-:-:S12]  /*0f10*/  @UP0 USHF.R.U32.HI UR4, URZ, UR11, UR9 ;  /* 0x0000000b3f040299 */ /* 0x000fd80008011609 */
.L_x_7552:
[----:B------:R-:W-:-:S04]  /*0f20*/  UIMAD UR4, UR4, UR5, URZ ;  /* 0x00000005040472a4 */ /* 0x000fc8000f8e023f */
[----:B------:R-:W-:-:S04]  /*0f30*/  UISETP.LT.AND UP0, UPT, UR7, UR4, UPT ;  /* 0x000000040700728c */ /* 0x000fc8000bf01270 */
[----:B------:R-:W-:-:S12]  /*0f40*/  USEL UR7, UR7, UR4, !UP0 ;  /* 0x0000000407077287 */ /* 0x000fd8000c000000 */
.L_x_7550:
        /* <DEDUP_REMOVED lines=47> */
.L_x_7553:
[----:B------:R-:W-:Y:S02]  /*1240*/  UIMAD UR38, UR38, UR4, UR9 ;  /* 0x00000004262672a4 */ /* 0x000fe4000f8e0209 */
[----:B------:R-:W-:Y:S01]  /*1250*/  IMAD.U32 R4, RZ, RZ, UR4 ;  /* 0x00000004ff047e24 */ /* 0x000fe2000f8e00ff */
[----:B------:R-:W-:Y:S01]  /*1260*/  PLOP3.LUT P0, PT, PT, PT, PT, 0x80, 0x0 ;  /* 0x000000000000781c */ /* 0x000fe20003f0f070 */
[----:B------:R-:W-:Y:S01]  /*1270*/  IMAD.MOV.U32 R0, RZ, RZ, RZ ;  /* 0x000000ffff007224 */ /* 0x000fe200078e00ff */
[----:B------:R-:W-:Y:S01]  /*1280*/  CS2R R150, SRZ ;  /* 0x0000000000967805 */ /* 0x000fe2000001ff00 */
[----:B------:R-:W-:Y:S01]  /*1290*/  IMAD.MOV.U32 R3, RZ, RZ, RZ ;  /* 0x000000ffff037224 */ /* 0x000fe200078e00ff */
[----:B------:R-:W-:Y:S02]  /*12a0*/  VIADDMNMX R17, R4, UR38, R17, PT ;  /* 0x0000002604117c46 */ /* 0x000fe4000b800111 */
[----:B------:R-:W-:Y:S02]  /*12b0*/  CS2R R148, SRZ ;  /* 0x0000000000947805 */ /* 0x000fe4000001ff00 */
        /* <DEDUP_REMOVED lines=66> */
.L_x_7555:
[----:B------:R-:W-:-:S04]  /*16e0*/  SHF.L.U32 R0, RZ, 0x1f, RZ ;  /* 0x0000001fff007819 */ /* 0x000fc800000006ff */
[----:B------:R-:W0:Y:S02]  /*16f0*/  SYNCS.PHASECHK.TRANS64.TRYWAIT P0, [UR40+0x28800], R0 ;  /* 0x02880000ff0075a7 */ /* 0x000e240008000168 */
[----:B0-----:R-:W-:Y:S05]  /*1700*/  @!P0 BRA `(.L_x_7556) ;  /* 0x0000011c00588947 */ /* 0x001fea0003800000 */
.L_x_7689:
[----:B------:R-:W-:-:S06]  /*1710*/  ULOP3.LUT UR4, UR36, 0x1, URZ, 0xfc, !UPT ;  /* 0x0000000124047892 */ /* 0x000fcc000f8efc3f */
[----:B0-----:R-:W-:-:S05]  /*1720*/  IMAD.U32 R3, RZ, RZ, UR4 ;  /* 0x00000004ff037e24 */ /* 0x001fca000f8e00ff */
[----:B------:R-:W-:-:S13]  /*1730*/  ISETP.NE.AND P0, PT, R3, 0x3, PT ;  /* 0x000000030300780c */ /* 0x000fda0003f05270 */
[----:B------:R-:W-:Y:S05]  /*1740*/  @!P0 BRA `(.L_x_7557) ;  /* 0x0000000000048947 */ /* 0x000fea0003800000 */
[----:B------:R-:W-:Y:S01]  /*1750*/  BPT.TRAP 0x1 ;  /* 0x000000040000795c */ /* 0x000fe20000300000 */
.L_x_7557:
[----:B------:R0:W1:Y:S01]  /*1760*/  SYNCS.PHASECHK.TRANS64.TRYWAIT P1, [UR40+0x28830], R0 ;  /* 0x02883000ff0075a7 */ /* 0x0000620008020168 */
[----:B------:R-:W-:Y:S05]  /*1770*/  @!P0 BRA `(.L_x_7558) ;  /* 0x0000000000048947 */ /* 0x000fea0003800000 */
[----:B------:R-:W-:Y:S01]  /*1780*/  BPT.TRAP 0x1 ;  /* 0x000000040000795c */ /* 0x000fe20000300000 */
.L_x_7558:
[----:B------:R-:W-:-:S05]  /*1790*/  IMAD.U32 R10, RZ, RZ, UR43 ;  /* 0x0000002bff0a7e24 */ /* 0x000fca000f8e00ff */
[----:B------:R-:W-:Y:S01]  /*17a0*/  LOP3.LUT R10, R10, 0x10000, RZ, 0xfc, !PT ;  /* 0x000100000a0a7812 */ /* 0x000fe200078efcff */
[----:B-1----:R-:W-:Y:S06]  /*17b0*/  @P1 BRA `(.L_x_7559) ;  /* 0x0000000000081947 */ /* 0x002fec0003800000 */
[----:B------:R-:W1:Y:S02]  /*17c0*/  SYNCS.PHASECHK.TRANS64.TRYWAIT P1, [UR40+0x28830], R0 ;  /* 0x02883000ff0075a7 */ /* 0x000e640008020168 */
[----:B-1----:R-:W-:Y:S05]  /*17d0*/  @!P1 BRA `(.L_x_7560) ;  /* 0x0000011c003c9947 */ /* 0x002fea0003800000 */
.L_x_7559:
[----:B------:R-:W-:Y:S05]  /*17e0*/  WARPSYNC.ALL ;  /* 0x0000000000007948 */ /* 0x000fea0003800000 */
[----:B------:R-:W-:Y:S01]  /*17f0*/  IMAD.MOV.U32 R11, RZ, RZ, 0x40000040 ;  /* 0x40000040ff0b7424 */ /* 0x000fe200078e00ff */
[----:B------:R-:W-:Y:S01]  /*1800*/  UIADD3 UR4, UR40, 0x18400, URZ ;  /* 0x0001840028047890 */ /* 0x000fe2000fffe03f */
[C---:B------:R-:W-:Y:S01]  /*1810*/  R2UR UR8, R10.reuse ;  /* 0x000000000a0872ca */ /* 0x040fe200000e0000 */
[----:B------:R-:W-:Y:S02]  /*1820*/  WARPGROUP.ARRIVE ;  /* 0x00000000000079c5 */ /* 0x000fe40000000000 */
[----:B------:R-:W-:Y:S01]  /*1830*/  R2UR UR9, R11 ;  /* 0x000000000b0972ca */ /* 0x000fe200000e0000 */
[----:B------:R-:W-:Y:S01]  /*1840*/  USHF.R.U32.HI UR4, URZ, 0x4, UR4 ;  /* 0x000000043f047899 */ /* 0x000fe20008011604 */
[----:B------:R-:W-:Y:S01]  /*1850*/  R2UR UR6, R10 ;  /* 0x000000000a0672ca */ /* 0x000fe200000e0000 */
[----:B------:R-:W-:Y:S01]  /*1860*/  UMOV UR11, 0x40000040 ;  /* 0x40000040000b7882 */ /* 0x000fe20000000000 */
[----:B------:R-:W-:Y:S01]  /*1870*/  UMOV UR5, 0x40000040 ;  /* 0x4000004000057882 */ /* 0x000fe20000000000 */
[----:B------:R-:W-:Y:S01]  /*1880*/  ULOP3.LUT UR4, UR4, 0x3fff, URZ, 0xc0, !UPT ;  /* 0x00003fff04047892 */ /* 0x000fe2000f8ec03f */
[----:B------:R-:W2:Y:S01]  /*1890*/  S2UR UR43, SR_CgaCtaId ;  /* 0x00000000002b79c3 */ /* 0x000ea20000008800 */
        /* <DEDUP_REMOVED lines=10> */
[----:B------:R-:W-:-:S03]  /*1940*/  UIADD3 UR10, UR44, 0x2, URZ ;  /* 0x000000022c0a7890 */ /* 0x000fc6000fffe03f */
[----:B------:R-:W-:Y:S01]  /*1950*/  UMOV UR8, UR4 ;  /* 0x0000000400087c82 */ /* 0x000fe20008000000 */
[----:B------:R-:W-:Y:S01]  /*1960*/  UMOV UR9, UR5 ;  /* 0x0000000500097c82 */ /* 0x000fe20008000000 */
[----:B------:R-:W-:Y:S01]  /*1970*/  UMOV UR11, 0x40000040 ;  /* 0x40000040000b7882 */ /* 0x000fe20000000000 */
        /* <DEDUP_REMOVED lines=16> */
[----:B------:R-:W-:Y:S01]  /*1a80*/  HGMMA.64x128x16.F32 R24, gdesc[UR8], R24, gsb0 ;  /* 0x01e00000081879f0 */ /* 0x000fe20008000818 */
[----:B------:R-:W-:Y:S02]  /*1a90*/  UIADD3 UR8, UR6, 0x4, URZ ;  /* 0x0000000406087890 */ /* 0x000fe4000fffe03f */
        /* <DEDUP_REMOVED lines=22> */
[----:B--2---:R-:W-:Y:S05]  /*1c00*/  @!P0 BRA `(.L_x_7561) ;  /* 0x0000000000048947 */ /* 0x004fea0003800000 */
[----:B------:R-:W-:Y:S01]  /*1c10*/  BPT.TRAP 0x1 ;  /* 0x000000040000795c */ /* 0x000fe20000300000 */
.L_x_7561:
[----:B01----:R-:W-:Y:S01]  /*1c20*/  LOP3.LUT R0, R23, 0xffffff80, RZ, 0xc0, !PT ;  /* 0xffffff8017007812 */ /* 0x003fe200078ec0ff */
[----:B------:R-:W-:Y:S01]  /*1c30*/  UISETP.NE.AND UP1, UPT, UR42, URZ, UPT ;  /* 0x0000003f2a00728c */ /* 0x000fe2000bf25270 */
[----:B------:R-:W-:Y:S01]  /*1c40*/  LEA.HI R22, R22, R19, RZ, 0x2 ;  /* 0x0000001316167211 */ /* 0x000fe200078f10ff */
[----:B------:R-:W-:Y:S01]  /*1c50*/  UISETP.NE.AND UP0, UPT, UR41, URZ, UPT ;  /* 0x0000003f2900728c */ /* 0x000fe2000bf05270 */
[----:B------:R-:W-:Y:S01]  /*1c60*/  LEA.HI R6, R88, R88, RZ, 0x1 ;  /* 0x0000005858067211 */ /* 0x000fe200078f08ff */
[C---:B------:R-:W-:Y:S01]  /*1c70*/  IMAD.IADD R3, R19.reuse, 0x1, -R0 ;  /* 0x0000000113037824 */ /* 0x040fe200078e0a00 */
[----:B------:R-:W-:Y:S01]  /*1c80*/  LOP3.LUT R22, R22, 0xfffffffc, RZ, 0xc0, !PT ;  /* 0xfffffffc16167812 */ /* 0x000fe200078ec0ff */
[----:B------:R-:W-:Y:S01]  /*1c90*/  ULDC UR51, c[0x0][0x2f0] ;  /* 0x0000bc0000337ab9 */ /* 0x000fe20000000800 */
[----:B------:R-:W-:Y:S01]  /*1ca0*/  LOP3.LUT R9, R6, 0x3fffffe, RZ, 0xc0, !PT ;  /* 0x03fffffe06097812 */ /* 0x000fe200078ec0ff */
[----:B------:R-:W-:Y:S01]  /*1cb0*/  ULDC UR47, c[0x0][0x9dc] ;  /* 0x00027700002f7ab9 */ /* 0x000fe20000000800 */
[----:B------:R-:W-:Y:S01]  /*1cc0*/  SHF.R.S32.HI R0, RZ, 0x1f, R3 ;  /* 0x0000001fff007819 */ /* 0x000fe20000011403 */
[----:B------:R-:W-:Y:S01]  /*1cd0*/  IMAD.IADD R22, R19, 0x1, -R22 ;  /* 0x0000000113167824 */ /* 0x000fe200078e0a16 */
[----:B------:R-:W-:Y:S01]  /*1ce0*/  PLOP3.LUT P1, PT, PT, PT, UP1, 0x80, 0x0 ;  /* 0x000000000000781c */ /* 0x000fe20003f2f018 */
[----:B------:R-:W-:Y:S01]  /*1cf0*/  IMAD.IADD R9, R88, 0x1, -R9 ;  /* 0x0000000158097824 */ /* 0x000fe200078e0a09 */
[CC--:B------:R-:W-:Y:S01]  /*1d00*/  LEA.HI R4, R0.reuse, R3.reuse, RZ, 0x2 ;  /* 0x0000000300047211 */ /* 0x0c0fe200078f10ff */
[----:B------:R-:W-:Y:S01]  /*1d10*/  @UP1 ULDC UR6, c[0x0][0x44c] ;  /* 0x0001130000061ab9 */ /* 0x000fe20000000800 */
[----:B------:R-:W-:Y:S01]  /*1d20*/  LEA.HI R5, R0, R3, RZ, 0x5 ;  /* 0x0000000300057211 */ /* 0x000fe200078f28ff */
[----:B------:R-:W-:Y:S01]  /*1d30*/  @UP1 ULDC UR7, c[0x0][0x450] ;  /* 0x0001140000071ab9 */ /* 0x000fe20000000800 */
[--C-:B------:R-:W-:Y:S01]  /*1d40*/  SHF.R.S32.HI R0, RZ, 0x2, R4.reuse ;  /* 0x00000002ff007819 */ /* 0x100fe20000011404 */
[----:B------:R-:W-:Y:S01]  /*1d50*/  ULOP3.LUT UR47, URZ, UR47, URZ, 0x33, !UPT ;  /* 0x0000002f3f2f7292 */ /* 0x000fe2000f8e333f */
[----:B------:R-:W-:Y:S01]  /*1d60*/  SHF.R.S32.HI R7, RZ, 0x1f, R4 ;  /* 0x0000001fff077819 */ /* 0x000fe20000011404 */
[----:B------:R-:W-:Y:S01]  /*1d70*/  ULDC UR10, c[0x0][0x9e0] ;  /* 0x00027800000a7ab9 */ /* 0x000fe20000000800 */
[----:B------:R-:W-:-:S02]  /*1d80*/  SHF.R.S32.HI R5, RZ, 0x5, R5 ;  /* 0x00000005ff057819 */ /* 0x000fc40000011405 */
[----:B------:R-:W-:Y:S02]  /*1d90*/  LEA.HI R7, R7, R0, RZ, 0x3 ;  /* 0x0000000007077211 */ /* 0x000fe400078f18ff */
[----:B------:R-:W-:Y:S02]  /*1da0*/  LEA.HI R6, R22, R22, RZ, 0x1 ;  /* 0x0000001616067211 */ /* 0x000fe400078f08ff */
[----:B------:R-:W-:Y:S02]  /*1db0*/  LEA R8, R5, UR45, 0x4 ;  /* 0x0000002d05087c11 */ /* 0x000fe4000f8e20ff */
[----:B------:R-:W-:Y:S02]  /*1dc0*/  LOP3.LUT R7, R7, 0xfffffff8, RZ, 0xc0, !PT ;  /* 0xfffffff807077812 */ /* 0x000fe400078ec0ff */
[----:B------:R-:W-:Y:S02]  /*1dd0*/  LOP3.LUT R5, R6, 0x1ffffffe, RZ, 0xc0, !PT ;  /* 0x1ffffffe06057812 */ /* 0x000fe400078ec0ff */
[----:B------:R-:W-:-:S02]  /*1de0*/  IADD3 R8, R8, R0, -R7 ;  /* 0x0000000008087210 */ /* 0x000fc40007ffe807 */
[----:B------:R-:W-:Y:S01]  /*1df0*/  PLOP3.LUT P2, PT, PT, PT, UP1, 0x80, 0x0 ;  /* 0x000000000000781c */ /* 0x000fe20003f4f018 */
[----:B------:R-:W-:Y:S01]  /*1e00*/  IMAD.IADD R0, R22, 0x1, -R5 ;  /* 0x0000000116007824 */ /* 0x000fe200078e0a05 */
[----:B------:R-:W-:Y:S01]  /*1e10*/  LOP3.LUT R4, R4, 0x7ffffffc, RZ, 0xc0, !PT ;  /* 0x7ffffffc04047812 */ /* 0x000fe200078ec0ff */
[----:B------:R-:W-:Y:S01]  /*1e20*/  IMAD R9, R9, 0x40, R8 ;  /* 0x0000004009097824 */ /* 0x000fe200078e0208 */
[C---:B------:R-:W-:Y:S01]  /*1e30*/  LEA R14, R17.reuse, 0xffffff80, 0x7 ;  /* 0xffffff80110e7811 */ /* 0x040fe200078e38ff */
[----:B------:R-:W-:Y:S02]  /*1e40*/  IMAD.MOV.U32 R8, RZ, RZ, -0x80 ;  /* 0xffffff80ff087424 */ /* 0x000fe400078e00ff */
[----:B------:R-:W-:Y:S02]  /*1e50*/  IMAD R0, R0, 0x8, R9 ;  /* 0x0000000800007824 */ /* 0x000fe400078e0209 */
[----:B------:R-:W-:Y:S02]  /*1e60*/  IMAD R23, R17, R8, 0x80 ;  /* 0x0000008011177424 */ /* 0x000fe400078e0208 */
[----:B------:R-:W-:Y:S01]  /*1e70*/  @P1 IMAD.HI.U32 R5, R0, UR6, RZ ;  /* 0x0000000600051c27 */ /* 0x000fe2000f8e00ff */
[----:B------:R-:W-:Y:S01]  /*1e80*/  UIADD3 UR6, UR40, 0x28840, URZ ;  /* 0x0002884028067890 */ /* 0x000fe2000fffe03f */
[----:B------:R-:W-:-:S02]  /*1e90*/  PLOP3.LUT P1, PT, PT, PT, UP0, 0x40, 0x0 ;  /* 0x000000000000781c */ /* 0x000fc40003f2e808 */
[----:B------:R-:W-:Y:S01]  /*1ea0*/  IMAD.MOV.U32 R6, RZ, RZ, R0 ;  /* 0x000000ffff067224 */ /* 0x000fe200078e0000 */
[----:B------:R-:W-:Y:S01]  /*1eb0*/  @P2 SHF.R.U32.HI R6, RZ, UR7, R5 ;  /* 0x00000007ff062c19 */ /* 0x000fe20008011605 */
[----:B------:R-:W-:Y:S01]  /*1ec0*/  UPRMT UR6, UR43, 0x654, UR6 ;  /* 0x000006542b067896 */ /* 0x000fe20008000006 */
[----:B------:R-:W-:Y:S02]  /*1ed0*/  IMAD.IADD R3, R3, 0x1, -R4 ;  /* 0x0000000103037824 */ /* 0x000fe400078e0a04 */
[----:B------:R-:W-:Y:S01]  /*1ee0*/  VIADD R4, R23, 0x1 ;  /* 0x0000000117047836 */ /* 0x000fe20000000000 */
[----:B------:R-:W0:Y:S03]  /*1ef0*/  SHFL.IDX PT, R9, R6, RZ, 0x1c1f ;  /* 0x001c1fff06097589 */ /* 0x000e2600000e0000 */
[----:B------:R-:W-:Y:S02]  /*1f00*/  IMAD R5, R3, -0x2, R4 ;  /* 0xfffffffe03057824 */ /* 0x000fe400078e0204 */
[----:B------:R-:W-:Y:S01]  /*1f10*/  SYNCS.ARRIVE.TRANS64.RED.A1T0 RZ, [UR6], RZ ;  /* 0x000000ffffff79a7 */ /* 0x000fe20008100406 */
[----:B------:R-:W-:Y:S01]  /*1f20*/  ULDC UR6, c[0x0][0x288] ;  /* 0x0000a20000067ab9 */ /* 0x000fe20000000800 */
[----:B------:R-:W-:-:S02]  /*1f30*/  IMAD R5, R2, UR51, R5 ;  /* 0x0000003302057c24 */ /* 0x000fc4000f8e0205 */
[----:B------:R-:W-:Y:S02]  /*1f40*/  IMAD.U32 R8, RZ, RZ, UR6 ;  /* 0x00000006ff087e24 */ /* 0x000fe4000f8e00ff */
[----:B------:R-:W-:Y:S02]  /*1f50*/  IMAD R4, R2, UR51, R23 ;  /* 0x0000003302047c24 */ /* 0x000fe4000f8e0217 */
[----:B------:R-:W-:Y:S02]  /*1f60*/  IMAD.IADD R5, R5, 0x1, -R8 ;  /* 0x0000000105057824 */ /* 0x000fe400078e0a08 */
[----:B------:R-:W-:Y:S02]  /*1f70*/  IMAD R20, R3, -0x2, R4 ;  /* 0xfffffffe03147824 */ /* 0x000fe400078e0204 */
[C---:B------:R-:W-:Y:S02]  /*1f80*/  VIADD R89, R5.reuse, UR10 ;  /* 0x0000000a05597c36 */ /* 0x040fe40008000000 */
[----:B------:R-:W-:-:S03]  /*1f90*/  VIADD R22, R5, UR47 ;  /* 0x0000002f05167c36 */ /* 0x000fc60008000000 */
[----:B0-----:R-:W-:Y:S01]  /*1fa0*/  VIADDMNMX R4, R9, R89, R20, PT ;  /* 0x0000005909047246 */ /* 0x001fe20003800114 */
        /* <DEDUP_REMOVED lines=16> */
.L_x_7564:
[----:B------:R-:W-:Y:S02]  /*20b0*/  ULDC UR6, c[0x0][0x9e4] ;  /* 0x0002790000067ab9 */ /* 0x000fe40000000800 */
[----:B------:R-:W-:-:S05]  /*20c0*/  IMAD.U32 R9, RZ, RZ, UR6 ;  /* 0x00000006ff097e24 */ /* 0x000fca000f8e00ff */
[----:B------:R-:W-:-:S13]  /*20d0*/  ISETP.NE.AND P1, PT, R9, 0x1, PT ;  /* 0x000000010900780c */ /* 0x000fda0003f25270 */
[----:B------:R-:W0:Y:S02]  /*20e0*/  @P1 LDC.64 R12, c[0x0][0x9e8] ;  /* 0x00027a00ff0c1b82 */ /* 0x000e240000000a00 */
[----:B0-----:R-:W-:-:S05]  /*20f0*/  @P1 IMAD.HI.U32 R12, R5, R12, RZ ;  /* 0x0000000c050c1227 */ /* 0x001fca00078e00ff */
[----:B------:R-:W-:-:S07]  /*2100*/  @P1 SHF.R.U32.HI R5, RZ, R13, R12 ;  /* 0x0000000dff051219 */ /* 0x000fce000001160c */
.L_x_7565:
[----:B------:R-:W-:Y:S05]  /*2110*/  BSYNC B0 ;  /* 0x0000000000007941 */ /* 0x000fea0003800000 */
.L_x_7563:
[----:B------:R-:W-:-:S04]  /*2120*/  IMAD R12, R5, R9, -R14 ;  /* 0x00000009050c7224 */ /* 0x000fc800078e0a0e */
[----:B------:R-:W-:-:S05]  /*2130*/  IMAD R12, R3, -0x2, R12 ;  /* 0xfffffffe030c7824 */ /* 0x000fca00078e020c */
[----:B------:R-:W-:Y:S02]  /*2140*/  VIADDMNMX R4, R12, R9, R4, PT ;  /* 0x000000090c047246 */ /* 0x000fe40003800104 */
[----:B------:R-:W-:-:S07]  /*2150*/  VIMNMX R7, R7, R12, !PT ;  /* 0x0000000c07077248 */ /* 0x000fce0007fe0100 */
.L_x_7562:
[C---:B------:R-:W-:Y:S01]  /*2160*/  ISETP.GE.AND P2, PT, R23.reuse, 0x9, PT ;  /* 0x000000091700780c */ /* 0x040fe20003f46270 */
[----:B------:R-:W-:Y:S01]  /*2170*/  UISETP.NE.AND UP0, UPT, UR41, URZ, UPT ;  /* 0x0000003f2900728c */ /* 0x000fe2000bf05270 */
        /* <DEDUP_REMOVED lines=129> */
[----:B------:R-:W-:Y:S02]  /*2990*/  P2R R29, PR, RZ, 0x20 ;  /* 0x00000020ff1d7803 */ /* 0x000fe40000000000 */
[----:B------:R-:W-:-:S02]  /*29a0*/  FSEL R77, R77, -INF , !P3 ;  /* 0xff8000004d4d7808 */ /* 0x000fc40005800000 */
        /* <DEDUP_REMOVED lines=20> */
[----:B------:R-:W-:Y:S02]  /*2af0*/  ISETP.GT.AND P6, PT, R7, 0x79, !P6 ;  /* 0x000000790700780c */ /* 0x000fe400077c4270 */
[----:B------:R-:W0:Y:S02]  /*2b00*/  SHFL.IDX PT, R7, R6, 0x1, 0x1c1f ;  /* 0x003c1f0006077f89 */ /* 0x000e2400000e0000 */
[----:B------:R-:W-:-:S04]  /*2b10*/  ISETP.LT.OR P6, PT, R4, 0x7a, P6 ;  /* 0x0000007a0400780c */ /* 0x000fc800037c1670 */
[----:B------:R-:W-:Y:S02]  /*2b20*/  FSEL R85, R85, -INF , !P6 ;  /* 0xff80000055557808 */ /* 0x000fe40007000000 */
[----:B------:R-:W-:Y:S02]  /*2b30*/  PLOP3.LUT P6, PT, PT, PT, UP0, 0x40, 0x0 ;  /* 0x000000000000781c */ /* 0x000fe40003fce808 */
[----:B0-----:R-:W-:Y:S01]  /*2b40*/  VIADDMNMX R4, R7, R89, R20, PT ;  /* 0x0000005907047246 */ /* 0x001fe20003800114 */
[----:B------:R-:W-:-:S10]  /*2b50*/  IMAD.IADD R12, R22, 0x1, R7 ;  /* 0x00000001160c7824 */ /* 0x000fd400078e0207 */
        /* <DEDUP_REMOVED lines=15> */
.L_x_7568:
[----:B------:R-:W-:Y:S02]  /*2c50*/  ULDC UR6, c[0x0][0x9e4] ;  /* 0x0002790000067ab9 */ /* 0x000fe40000000800 */
[----:B------:R-:W-:-:S05]  /*2c60*/  IMAD.U32 R20, RZ, RZ, UR6 ;  /* 0x00000006ff147e24 */ /* 0x000fca000f8e00ff */
[----:B------:R-:W-:-:S13]  /*2c70*/  ISETP.NE.AND P6, PT, R20, 0x1, PT ;  /* 0x000000011400780c */ /* 0x000fda0003fc5270 */
[----:B------:R-:W0:Y:S02]  /*2c80*/  @P6 LDC.64 R22, c[0x0][0x9e8] ;  /* 0x00027a00ff166b82 */ /* 0x000e240000000a00 */
[----:B0-----:R-:W-:-:S05]  /*2c90*/  @P6 IMAD.HI.U32 R6, R7, R22, RZ ;  /* 0x0000001607066227 */ /* 0x001fca00078e00ff */
[----:B------:R-:W-:-:S07]  /*2ca0*/  @P6 SHF.R.U32.HI R7, RZ, R23, R6 ;  /* 0x00000017ff076219 */ /* 0x000fce0000011606 */
.L_x_7569:
[----:B------:R-:W-:Y:S05]  /*2cb0*/  BSYNC B0 ;  /* 0x0000000000007941 */ /* 0x000fea0003800000 */
.L_x_7567:
[----:B------:R-:W-:-:S04]  /*2cc0*/  IMAD R6, R7, R20, -R14 ;  /* 0x0000001407067224 */ /* 0x000fc800078e0a0e */
[----:B------:R-:W-:-:S05]  /*2cd0*/  IMAD R7, R3, -0x2, R6 ;  /* 0xfffffffe03077824 */ /* 0x000fca00078e0206 */
[----:B------:R-:W-:Y:S02]  /*2ce0*/  VIADDMNMX R4, R7, R20, R4, PT ;  /* 0x0000001407047246 */ /* 0x000fe40003800104 */
[----:B------:R-:W-:-:S07]  /*2cf0*/  VIMNMX R12, R12, R7, !PT ;  /* 0x000000070c0c7248 */ /* 0x000fce0007fe0100 */
.L_x_7566:
[----:B------:R-:W-:Y:S01]  /*2d00*/  ISETP.GT.AND P1, PT, R12, 0x1, !P1 ;  /* 0x000000010c00780c */ /* 0x000fe20004f24270 */
[----:B------:R-:W-:Y:S01]  /*2d10*/  ULDC UR6, c[0x0][0x988] ;  /* 0x0002620000067ab9 */ /* 0x000fe20000000800 */
[----:B------:R-:W-:Y:S01]  /*2d20*/  ISETP.NE.AND P6, PT, R25, RZ, PT ;  /* 0x000000ff1900720c */ /* 0x000fe20003fc5270 */
[----:B------:R-:W-:Y:S01]  /*2d30*/  UISETP.NE.AND UP1, UPT, UR42, URZ, UPT ;  /* 0x0000003f2a00728c */ /* 0x000fe2000bf25270 */
[----:B------:R-:W-:Y:S01]  /*2d40*/  ISETP.LT.OR P1, PT, R4, 0x2, P1 ;  /* 0x000000020400780c */ /* 0x000fe20000f21670 */
[----:B------:R-:W-:Y:S01]  /*2d50*/  UISETP.NE.AND UP0, UPT, UR41, URZ, UPT ;  /* 0x0000003f2900728c */ /* 0x000fe2000bf05270 */
[----:B------:R-:W-:Y:S02]  /*2d60*/  FMNMX.FTZ R6, R93, R95, !PT ;  /* 0x0000005f5d067209 */ /* 0x000fe40007810000 */
[----:B------:R-:W-:Y:S02]  /*2d70*/  FSEL R27, R27, -INF , !P1 ;  /* 0xff8000001b1b7808 */ /* 0x000fe40004800000 */
[----:B------:R-:W-:-:S02]  /*2d80*/  ISETP.GT.AND P1, PT, R12, 0x9, !P6 ;  /* 0x000000090c00780c */ /* 0x000fc40007724270 */
[----:B------:R-:W-:Y:S02]  /*2d90*/  FMNMX.FTZ R6, R97, R6, !PT ;  /* 0x0000000661067209 */ /* 0x000fe40007810000 */
[----:B------:R-:W-:Y:S01]  /*2da0*/  ISETP.LT.OR P1, PT, R4, 0xa, P1 ;  /* 0x0000000a0400780c */ /* 0x000fe20000f21670 */
[----:B------:R-:W-:Y:S01]  /*2db0*/  @UP1 ULDC UR14, c[0x0][0x450] ;  /* 0x00011400000e1ab9 */ /* 0x000fe20000000800 */
[----:B------:R-:W-:Y:S02]  /*2dc0*/  FMNMX.FTZ R6, R125, R6, !PT ;  /* 0x000000067d067209 */ /* 0x000fe40007810000 */
[----:B------:R-:W-:Y:S02]  /*2dd0*/  FSEL R31, R31, -INF , !P1 ;  /* 0xff8000001f1f7808 */ /* 0x000fe40004800000 */
[----:B------:R-:W-:Y:S02]  /*2de0*/  ISETP.NE.AND P1, PT, R88, RZ, PT ;  /* 0x000000ff5800720c */ /* 0x000fe40003f25270 */
[----:B------:R-:W-:-:S02]  /*2df0*/  FMNMX.FTZ R6, R127, R6, !PT ;  /* 0x000000067f067209 */ /* 0x000fc40007810000 */
[----:B------:R-:W-:Y:S02]  /*2e00*/  ISETP.GT.AND P1, PT, R12, 0x10, !P1 ;  /* 0x000000100c00780c */ /* 0x000fe40004f24270 */
        /* <DEDUP_REMOVED lines=73> */
[----:B------:R-:W-:Y:S01]  /*32a0*/  FMNMX.FTZ R14, R85, R6, !PT ;  /* 0x00000006550e7209 */ /* 0x000fe20007810000 */
[----:B------:R-:W-:Y:S01]  /*32b0*/  IMAD.U32 R6, RZ, RZ, UR6 ;  /* 0x00000006ff067e24 */ /* 0x000fe2000f8e00ff */
[----:B------:R-:W-:Y:S01]  /*32c0*/  ISETP.LT.OR P1, PT, R4, 0x3a, P1 ;  /* 0x0000003a0400780c */ /* 0x000fe20000f21670 */
[----:B------:R-:W-:Y:S01]  /*32d0*/  @UP1 ULDC UR6, c[0x0][0x44c] ;  /* 0x0001130000061ab9 */ /* 0x000fe20000000800 */
[----:B------:R-:W-:Y:S01]  /*32e0*/  ISETP.NE.AND P2, PT, R91, RZ, PT ;  /* 0x000000ff5b00720c */ /* 0x000fe20003f45270 */
[----:B------:R-:W0:Y:S01]  /*32f0*/  SHFL.BFLY PT, R7, R14, 0x2, 0x1f ;  /* 0x0c401f000e077f89 */ /* 0x000e2200000e0000 */
[----:B------:R-:W-:Y:S01]  /*3300*/  FSEL R55, R55, -INF , !P1 ;  /* 0xff80000037377808 */ /* 0x000fe20004800000 */
[----:B------:R-:W-:Y:S01]  /*3310*/  UIMAD.WIDE.U32 UR6, UR45, UR6, URZ ;  /* 0x000000062d0672a5 */ /* 0x000fe2000f8e003f */
[----:B------:R-:W-:-:S02]  /*3320*/  ISETP.NE.AND P1, PT, R52, RZ, PT ;  /* 0x000000ff3400720c */ /* 0x000fc40003f25270 */
[----:B------:R-:W-:Y:S01]  /*3330*/  ISETP.NE.AND P6, PT, R72, RZ, PT ;  /* 0x000000ff4800720c */ /* 0x000fe20003fc5270 */
[----:B------:R-:W-:Y:S01]  /*3340*/  @UP1 USHF.R.U32.HI UR45, URZ, UR14, UR7 ;  /* 0x0000000e3f2d1299 */ /* 0x000fe20008011607 */
[C---:B------:R-:W-:Y:S02]  /*3350*/  ISETP.GT.AND P1, PT, R12.reuse, 0x40, !P1 ;  /* 0x000000400c00780c */ /* 0x040fe40004f24270 */
[----:B------:R-:W-:Y:S02]  /*3360*/  ISETP.GT.AND P3, PT, R12, 0x70, !P3 ;  /* 0x000000700c00780c */ /* 0x000fe40005f64270 */
[----:B------:R-:W-:Y:S02]  /*3370*/  ISETP.LT.OR P1, PT, R4, 0x41, P1 ;  /* 0x000000410400780c */ /* 0x000fe40000f21670 */
[----:B------:R-:W-:Y:S02]  /*3380*/  ISETP.GT.AND P4, PT, R12, 0x71, !P4 ;  /* 0x000000710c00780c */ /* 0x000fe40006784270 */
[----:B------:R-:W-:-:S02]  /*3390*/  FSEL R49, R58, -INF , !P1 ;  /* 0xff8000003a317808 */ /* 0x000fc40004800000 */
[----:B------:R-:W-:Y:S02]  /*33a0*/  ISETP.NE.AND P1, PT, R53, RZ, PT ;  /* 0x000000ff3500720c */ /* 0x000fe40003f25270 */
[----:B------:R-:W-:Y:S02]  /*33b0*/  ISETP.LT.OR P3, PT, R4, 0x71, P3 ;  /* 0x000000710400780c */ /* 0x000fe40001f61670 */
[C---:B------:R-:W-:Y:S02]  /*33c0*/  ISETP.GT.AND P1, PT, R12.reuse, 0x41, !P1 ;  /* 0x000000410c00780c */ /* 0x040fe40004f24270 */
[----:B------:R-:W-:Y:S02]  /*33d0*/  ISETP.GT.AND P5, PT, R12, 0x78, !P5 ;  /* 0x000000780c00780c */ /* 0x000fe40006fa4270 */
[----:B------:R-:W-:Y:S02]  /*33e0*/  ISETP.LT.OR P1, PT, R4, 0x42, P1 ;  /* 0x000000420400780c */ /* 0x000fe40000f21670 */
[----:B0-----:R-:W-:-:S02]  /*33f0*/  FMNMX.FTZ R20, R14, R7, !PT ;  /* 0x000000070e147209 */ /* 0x001fc40007810000 */
[----:B------:R-:W-:Y:S02]  /*3400*/  FSEL R59, R59, -INF , !P1 ;  /* 0xff8000003b3b7808 */ /* 0x000fe40004800000 */
[----:B------:R-:W-:Y:S01]  /*3410*/  ISETP.NE.AND P1, PT, R56, RZ, PT ;  /* 0x000000ff3800720c */ /* 0x000fe20003f25270 */
[----:B------:R-:W0:Y:S01]  /*3420*/  SHFL.BFLY PT, R7, R20, 0x1, 0x1f ;  /* 0x0c201f0014077f89 */ /* 0x000e2200000e0000 */
[----:B------:R-:W-:Y:S02]  /*3430*/  ISETP.LT.OR P4, PT, R4, 0x72, P4 ;  /* 0x000000720400780c */ /* 0x000fe40002781670 */
[----:B------:R-:W-:Y:S02]  /*3440*/  ISETP.GT.AND P1, PT, R12, 0x48, !P1 ;  /* 0x000000480c00780c */ /* 0x000fe40004f24270 */
[C---:B------:R-:W-:Y:S02]  /*3450*/  ISETP.LT.OR P5, PT, R4.reuse, 0x79, P5 ;  /* 0x000000790400780c */ /* 0x040fe40002fa1670 */
[----:B------:R-:W-:-:S02]  /*3460*/  ISETP.LT.OR P1, PT, R4, 0x49, P1 ;  /* 0x000000490400780c */ /* 0x000fc40000f21670 */
[----:B------:R-:W-:Y:S02]  /*3470*/  FSEL R83, R83, -INF , !P4 ;  /* 0xff80000053537808 */ /* 0x000fe40006000000 */
[----:B------:R-:W-:Y:S02]  /*3480*/  FSEL R53, R62, -INF , !P1 ;  /* 0xff8000003e357808 */ /* 0x000fe40004800000 */
[----:B------:R-:W-:Y:S02]  /*3490*/  ISETP.NE.AND P1, PT, R57, RZ, PT ;  /* 0x000000ff3900720c */ /* 0x000fe40003f25270 */
[----:B------:R-:W-:Y:S02]  /*34a0*/  R2UR UR11, R18 ;  /* 0x00000000120b72ca */ /* 0x000fe400000e0000 */
[----:B------:R-:W-:-:S04]  /*34b0*/  ISETP.GT.AND P1, PT, R12, 0x49, !P1 ;  /* 0x000000490c00780c */ /* 0x000fc80004f24270 */
[----:B------:R-:W-:Y:S02]  /*34c0*/  ISETP.LT.OR P1, PT, R4, 0x4a, P1 ;  /* 0x0000004a0400780c */ /* 0x000fe40000f21670 */
[----:B0-----:R-:W-:Y:S02]  /*34d0*/  FMNMX.FTZ R7, R20, R7, !PT ;  /* 0x0000000714077209 */ /* 0x001fe40007810000 */
[----:B------:R-:W-:Y:S02]  /*34e0*/  FSEL R63, R63, -INF , !P1 ;  /* 0xff8000003f3f7808 */ /* 0x000fe40004800000 */
[----:B------:R-:W-:Y:S01]  /*34f0*/  ISETP.NE.AND P1, PT, R60, RZ, PT ;  /* 0x000000ff3c00720c */ /* 0x000fe20003f25270 */
[----:B------:R-:W-:Y:S01]  /*3500*/  FMUL.FTZ R22, R7, R6 ;  /* 0x0000000607167220 */ /* 0x000fe20000410000 */
[----:B------:R-:W-:Y:S02]  /*3510*/  UIADD3 UR45, UR11, UR45, URZ ;  /* 0x0000002d0b2d7290 */ /* 0x000fe4000fffe03f */
[----:B------:R-:W-:-:S02]  /*3520*/  ISETP.GT.AND P1, PT, R12, 0x50, !P1 ;  /* 0x000000500c00780c */ /* 0x000fc40004f24270 */
[----:B------:R-:W-:Y:S02]  /*3530*/  UIADD3 UR10, UR45, UR10, URZ ;  /* 0x0000000a2d0a7290 */ /* 0x000fe4000fffe03f */
[----:B------:R-:W-:-:S04]  /*3540*/  ISETP.LT.OR P1, PT, R4, 0x51, P1 ;  /* 0x000000510400780c */ /* 0x000fc80000f21670 */
[----:B------:R-:W-:Y:S02]  /*3550*/  FSEL R57, R66, -INF , !P1 ;  /* 0xff80000042397808 */ /* 0x000fe40004800000 */
[----:B------:R-:W-:-:S04]  /*3560*/  ISETP.NE.AND P1, PT, R64, RZ, PT ;  /* 0x000000ff4000720c */ /* 0x000fc80003f25270 */
[----:B------:R-:W-:-:S04]  /*3570*/  ISETP.GT.AND P1, PT, R12, 0x51, !P1 ;  /* 0x000000510c00780c */ /* 0x000fc80004f24270 */
        /* <DEDUP_REMOVED lines=10> */
[----:B------:R-:W-:Y:S02]  /*3620*/  ISETP.GT.AND P1, PT, R12, 0x60, !P2 ;  /* 0x000000600c00780c */ /* 0x000fe40005724270 */
[----:B------:R-:W-:Y:S02]  /*3630*/  ISETP.NE.AND P2, PT, R76, RZ, PT ;  /* 0x000000ff4c00720c */ /* 0x000fe40003f45270 */
[----:B------:R-:W-:Y:S02]  /*3640*/  ISETP.LT.OR P1, PT, R4, 0x61, P1 ;  /* 0x000000610400780c */ /* 0x000fe40000f21670 */
[----:B------:R-:W-:Y:S02]  /*3650*/  ISETP.GT.AND P2, PT, R12, 0x69, !P2 ;  /* 0x000000690c00780c */ /* 0x000fe40005744270 */
[----:B------:R-:W-:-:S02]  /*3660*/  FSEL R91, R74, -INF , !P1 ;  /* 0xff8000004a5b7808 */ /* 0x000fc40004800000 */
[----:B------:R-:W-:Y:S02]  /*3670*/  ISETP.GT.AND P1, PT, R12, 0x61, !P6 ;  /* 0x000000610c00780c */ /* 0x000fe40007724270 */
[----:B------:R-:W-:Y:S02]  /*3680*/  ISETP.NE.AND P6, PT, R28, RZ, PT ;  /* 0x000000ff1c00720c */ /* 0x000fe40003fc5270 */
[C---:B------:R-:W-:Y:S02]  /*3690*/  ISETP.LT.OR P1, PT, R4.reuse, 0x62, P1 ;  /* 0x000000620400780c */ /* 0x040fe40000f21670 */
[----:B------:R-:W-:Y:S02]  /*36a0*/  ISETP.LT.OR P2, PT, R4, 0x6a, P2 ;  /* 0x0000006a0400780c */ /* 0x000fe40001741670 */
[----:B------:R-:W-:Y:S02]  /*36b0*/  FSEL R75, R75, -INF , !P1 ;  /* 0xff8000004b4b7808 */ /* 0x000fe40004800000 */
[----:B------:R-:W-:-:S02]  /*36c0*/  FSETP.NEU.FTZ.AND P1, PT, R7, -INF , PT ;  /* 0xff8000000700780b */ /* 0x000fc40003f3d000 */
[----:B------:R-:W-:Y:S02]  /*36d0*/  FSEL R79, R79, -INF , !P2 ;  /* 0xff8000004f4f7808 */ /* 0x000fe40005000000 */
[----:B------:R-:W-:Y:S02]  /*36e0*/  FSEL R22, R22, RZ, P1 ;  /* 0x000000ff16167208 */ /* 0x000fe40000800000 */
[----:B------:R-:W-:Y:S02]  /*36f0*/  ISETP.GT.AND P1, PT, R12, RZ, !P6 ;  /* 0x000000ff0c00720c */ /* 0x000fe40007724270 */
[----:B------:R-:W-:Y:S01]  /*3700*/  ISETP.NE.AND P6, PT, R24, RZ, PT ;  /* 0x000000ff1800720c */ /* 0x000fe20003fc5270 */
[-CC-:B------:R-:W-:Y:S01]  /*3710*/  FFMA.FTZ R170, R115, R6.reuse, -R22.reuse ;  /* 0x0000000673aa7223 */ /* 0x180fe20000010816 */
[----:B------:R-:W-:Y:S01]  /*3720*/  ISETP.LT.OR P1, PT, R4, 0x1, P1 ;  /* 0x000000010400780c */ /* 0x000fe20000f21670 */
[-CC-:B------:R-:W-:Y:S01]  /*3730*/  FFMA.FTZ R164, R113, R6.reuse, -R22.reuse ;  /* 0x0000000671a47223 */ /* 0x180fe20000010816 */
[----:B------:R-:W-:Y:S01]  /*3740*/  FSEL R113, R82, -INF , !P3 ;  /* 0xff80000052717808 */ /* 0x000fe20005800000 */
[-CC-:B------:R-:W-:Y:S01]  /*3750*/  FFMA.FTZ R9, R9, R6.reuse, -R22.reuse ;  /* 0x0000000609097223 */ /* 0x180fe20000010816 */
[----:B------:R-:W-:Y:S01]  /*3760*/  FSEL R26, R26, -INF , !P1 ;  /* 0xff8000001a1a7808 */ /* 0x000fe20004800000 */
[-CC-:B------:R-:W-:Y:S01]  /*3770*/  FFMA.FTZ R180, R93, R6.reuse, -R22.reuse ;  /* 0x000000065db47223 */ /* 0x180fe20000010816 */
[----:B------:R-:W-:Y:S01]  /*3780*/  ISETP.NE.AND P1, PT, R92, RZ, PT ;  /* 0x000000ff5c00720c */ /* 0x000fe20003f25270 */
[-CC-:B------:R-:W-:Y:S01]  /*3790*/  FFMA.FTZ R93, R95, R6.reuse, -R22.reuse ;  /* 0x000000065f5d7223 */ /* 0x180fe20000010816 */
        /* <DEDUP_REMOVED lines=14> */
[----:B------:R-:W-:Y:S01]  /*3880*/  ISETP.GT.AND P6, PT, R12, 0x79, !P6 ;  /* 0x000000790c00780c */ /* 0x000fe200077c4270 */
[--C-:B------:R-:W-:Y:S01]  /*3890*/  FFMA.FTZ R12, R111, R6, -R22.reuse ;  /* 0x000000066f0c7223 */ /* 0x100fe20000010816 */
[----:B------:R-:W-:Y:S01]  /*38a0*/  FMNMX.FTZ R14, R35, R14, !PT ;  /* 0x0000000e230e7209 */ /* 0x000fe20007810000 */
[----:B------:R-:W0:Y:S01]  /*38b0*/  MUFU.EX2 R93, R93 ;  /* 0x0000005d005d7308 */ /* 0x000e220000000800 */
[----:B------:R-:W-:Y:S01]  /*38c0*/  ISETP.LT.OR P6, PT, R4, 0x7a, P6 ;  /* 0x0000007a0400780c */ /* 0x000fe200037c1670 */
[--C-:B------:R-:W-:Y:S01]  /*38d0*/  FFMA.FTZ R4, R61, R6, -R22.reuse ;  /* 0x000000063d047223 */ /* 0x100fe20000010816 */
[----:B------:R-:W-:Y:S01]  /*38e0*/  FMNMX.FTZ R14, R29, R14, !PT ;  /* 0x0000000e1d0e7209 */ /* 0x000fe20007810000 */
[-CC-:B------:R-:W-:Y:S01]  /*38f0*/  FFMA.FTZ R168, R117, R6.reuse, -R22.reuse ;  /* 0x0000000675a87223 */ /* 0x180fe20000010816 */
[----:B------:R-:W-:Y:S01]  /*3900*/  FSEL R111, R86, -INF , !P5 ;  /* 0xff800000566f7808 */ /* 0x000fe20006800000 */
[--C-:B------:R-:W-:Y:S01]  /*3910*/  FFMA.FTZ R99, R99, R6, -R22.reuse ;  /* 0x0000000663637223 */ /* 0x100fe20000010816 */
[----:B------:R-:W-:Y:S01]  /*3920*/  FMNMX.FTZ R14, R39, R14, !PT ;  /* 0x0000000e270e7209 */ /* 0x000fe20007810000 */
[----:B------:R1:W-:Y:S01]  /*3930*/  MUFU.EX2 R166, R4 ;  /* 0x0000000400a67308 */ /* 0x0003e20000000800 */
[----:B------:R-:W-:Y:S01]  /*3940*/  FSEL R87, R87, -INF , !P6 ;  /* 0xff80000057577808 */ /* 0x000fe20007000000 */
        /* <DEDUP_REMOVED lines=14> */
[----:B------:R-:W3:Y:S01]  /*3a30*/  MUFU.EX2 R95, R95 ;  /* 0x0000005f005f7308 */ /* 0x000ee20000000800 */
[-CC-:B------:R-:W-:Y:S01]  /*3a40*/  FFMA.FTZ R69, R69, R6.reuse, -R22.reuse ;  /* 0x0000000645457223 */ /* 0x180fe20000010816 */
[--C-:B------:R-:W-:Y:S01]  /*3a50*/  FFMA.FTZ R13, R13, R6, -R22.reuse ;  /* 0x000000060d0d7223 */ /* 0x100fe20000010816 */
[----:B------:R-:W-:Y:S01]  /*3a60*/  FMNMX.FTZ R14, R41, R14, !PT ;  /* 0x0000000e290e7209 */ /* 0x000fe20007810000 */
[-CC-:B------:R-:W-:Y:S01]  /*3a70*/  FFMA.FTZ R73, R73, R6.reuse, -R22.reuse ;  /* 0x0000000649497223 */ /* 0x180fe20000010816 */
[-CC-:B------:R-:W-:Y:S01]  /*3a80*/  FFMA.FTZ R15, R15, R6.reuse, -R22.reuse ;  /* 0x000000060f0f7223 */ /* 0x180fe20000010816 */
[--C-:B------:R-:W-:Y:S01]  /*3a90*/  FFMA.FTZ R77, R77, R6, -R22.reuse ;  /* 0x000000064d4d7223 */ /* 0x100fe20000010816 */
[----:B------:R-:W-:Y:S01]  /*3aa0*/  FMNMX.FTZ R14, R51, R14, !PT ;  /* 0x0000000e330e7209 */ /* 0x000fe20007810000 */
[----:B------:R-:W4:Y:S01]  /*3ab0*/  MUFU.EX2 R176, R176 ;  /* 0x000000b000b07308 */ /* 0x000f220000000800 */
[-CC-:B------:R-:W-:Y:S01]  /*3ac0*/  FFMA.FTZ R19, R19, R6.reuse, -R22.reuse ;  /* 0x0000000613137223 */ /* 0x180fe20000010816 */
[--C-:B------:R-:W-:Y:S01]  /*3ad0*/  FFMA.FTZ R81, R81, R6, -R22.reuse ;  /* 0x0000000651517223 */ /* 0x100fe20000010816 */
[----:B------:R-:W-:Y:S01]  /*3ae0*/  FMNMX.FTZ R14, R45, R14, !PT ;  /* 0x0000000e2d0e7209 */ /* 0x000fe20007810000 */
[-CC-:B------:R-:W-:Y:S01]  /*3af0*/  FFMA.FTZ R21, R21, R6.reuse, -R22.reuse ;  /* 0x0000000615157223 */ /* 0x180fe20000010816 */
[----:B------:R-:W-:-:S02]  /*3b00*/  FFMA.FTZ R22, R85, R6, -R22 ;  /* 0x0000000655167223 */ /* 0x000fc40000010816 */
[----:B------:R-:W-:Y:S01]  /*3b10*/  FMNMX.FTZ R14, R55, R14, !PT ;  /* 0x0000000e370e7209 */ /* 0x000fe20007810000 */
[----:B------:R-:W-:Y:S03]  /*3b20*/  MUFU.EX2 R117, R12 ;  /* 0x0000000c00757308 */ /* 0x000fe60000000800 */
[----:B------:R-:W-:-:S04]  /*3b30*/  FMNMX.FTZ R14, R49, R14, !PT ;  /* 0x0000000e310e7209 */ /* 0x000fc80007810000 */
[----:B------:R-:W-:Y:S01]  /*3b40*/  FMNMX.FTZ R14, R59, R14, !PT ;  /* 0x0000000e3b0e7209 */ /* 0x000fe20007810000 */
[----:B------:R-:W5:Y:S03]  /*3b50*/  MUFU.EX2 R97, R97 ;  /* 0x0000006100617308 */ /* 0x000f660000000800 */
        /* <DEDUP_REMOVED lines=27> */
[----:B-1----:R-:W0:Y:S07]  /*3d10*/  SHFL.BFLY PT, R4, R61, 0x1, 0x1f ;  /* 0x0c201f003d047f89 */ /* 0x002e2e00000e0000 */
[----:B------:R-:W-:Y:S08]  /*3d20*/  MUFU.EX2 R109, R109 ;  /* 0x0000006d006d7308 */ /* 0x000ff00000000800 */
[----:B------:R-:W-:Y:S08]  /*3d30*/  MUFU.EX2 R5, R5 ;  /* 0x0000000500057308 */ /* 0x000ff00000000800 */
[----:B------:R-:W-:Y:S01]  /*3d40*/  MUFU.EX2 R160, R65 ;  /* 0x0000004100a07308 */ /* 0x000fe20000000800 */
[----:B0-----:R-:W-:-:S04]  /*3d50*/  FMNMX.FTZ R9, R61, R4, !PT ;  /* 0x000000043d097209 */ /* 0x001fc80007810000 */
[C---:B------:R-:W-:Y:S01]  /*3d60*/  FSETP.NEU.FTZ.AND P1, PT, R9.reuse, -INF , PT ;  /* 0xff8000000900780b */ /* 0x040fe20003f3d000 */
[----:B------:R-:W-:Y:S02]  /*3d70*/  FMUL.FTZ R4, R9, R6 ;  /* 0x0000000609047220 */ /* 0x000fe40000410000 */
[----:B------:R-:W-:Y:S03]  /*3d80*/  MUFU.EX2 R69, R69 ;  /* 0x0000004500457308 */ /* 0x000fe60000000800 */
[----:B------:R-:W-:Y:S02]  /*3d90*/  FSEL R4, R4, RZ, P1 ;  /* 0x000000ff04047208 */ /* 0x000fe40000800000 */
[----:B------:R-:W-:-:S03]  /*3da0*/  PLOP3.LUT P1, PT, PT, PT, UP0, 0x40, 0x0 ;  /* 0x000000000000781c */ /* 0x000fc60003f2e808 */
        /* <DEDUP_REMOVED lines=28> */
[----:B------:R-:W1:Y:S01]  /*3f70*/  MUFU.EX2 R23, R23 ;  /* 0x0000001700177308 */ /* 0x000e620000000800 */
[----:B-----5:R-:W-:Y:S01]  /*3f80*/  FADD.FTZ R31, R97, R34 ;  /* 0x00000022611f7221 */ /* 0x020fe20000010000 */
[-CC-:B------:R-:W-:Y:S01]  /*3f90*/  FFMA.FTZ R67, R67, R6.reuse, -R4.reuse ;  /* 0x0000000643437223 */ /* 0x180fe20000010804 */
[-CC-:B------:R-:W-:Y:S01]  /*3fa0*/  FFMA.FTZ R89, R89, R6.reuse, -R4.reuse ;  /* 0x0000000659597223 */ /* 0x180fe20000010804 */
[-CC-:B------:R-:W-:Y:S01]  /*3fb0*/  FFMA.FTZ R71, R71, R6.reuse, -R4.reuse ;  /* 0x0000000647477223 */ /* 0x180fe20000010804 */
[----:B------:R-:W-:Y:S01]  /*3fc0*/  FADD.FTZ R34, R178, R31 ;  /* 0x0000001fb2227221 */ /* 0x000fe20000010000 */
[-CC-:B------:R-:W-:Y:S01]  /*3fd0*/  FFMA.FTZ R91, R91, R6.reuse, -R4.reuse ;  /* 0x000000065b5b7223 */ /* 0x180fe20000010804 */
[-C--:B------:R-:W-:Y:S01]  /*3fe0*/  FFMA.FTZ R75, R75, R6.reuse, -R4 ;  /* 0x000000064b4b7223 */ /* 0x080fe20000010804 */
[----:B------:R-:W2:Y:S01]  /*3ff0*/  MUFU.EX2 R25, R25 ;  /* 0x0000001900197308 */ /* 0x000ea20000000800 */
[----:B------:R-:W-:Y:S01]  /*4000*/  FADD.FTZ R31, R99, R34 ;  /* 0x00000022631f7221 */ /* 0x000fe20000010000 */
[-CC-:B------:R-:W-:Y:S01]  /*4010*/  FFMA.FTZ R115, R115, R6.reuse, -R4.reuse ;  /* 0x0000000673737223 */ /* 0x180fe20000010804 */
[-CC-:B------:R-:W-:Y:S01]  /*4020*/  FFMA.FTZ R79, R79, R6.reuse, -R4.reuse ;  /* 0x000000064f4f7223 */ /* 0x180fe20000010804 */
[-CC-:B------:R-:W-:Y:S01]  /*4030*/  FFMA.FTZ R113, R113, R6.reuse, -R4.reuse ;  /* 0x0000000671717223 */ /* 0x180fe20000010804 */
[----:B------:R-:W-:Y:S01]  /*4040*/  FADD.FTZ R36, R172, R31 ;  /* 0x0000001fac247221 */ /* 0x000fe20000010000 */
[-CC-:B------:R-:W-:Y:S01]  /*4050*/  FFMA.FTZ R83, R83, R6.reuse, -R4.reuse ;  /* 0x0000000653537223 */ /* 0x180fe20000010804 */
[-C--:B------:R-:W-:Y:S01]  /*4060*/  FFMA.FTZ R111, R111, R6.reuse, -R4 ;  /* 0x000000066f6f7223 */ /* 0x080fe20000010804 */
[----:B------:R3:W4:Y:S01]  /*4070*/  MUFU.EX2 R14, R35 ;  /* 0x00000023000e7308 */ /* 0x0007220000000800 */
[----:B------:R-:W-:Y:S01]  /*4080*/  FADD.FTZ R31, R101, R36 ;  /* 0x00000024651f7221 */ /* 0x000fe20000010000 */
[----:B0-----:R-:W-:Y:S01]  /*4090*/  FADD.FTZ R36, R26, R27 ;  /* 0x0000001b1a247221 */ /* 0x001fe20000010000 */
[----:B------:R-:W-:Y:S01]  /*40a0*/  FFMA.FTZ R87, R87, R6, -R4 ;  /* 0x0000000657577223 */ /* 0x000fe20000010804 */
[----:B------:R-:W-:Y:S01]  /*40b0*/  F2FP.F16.F32.PACK_AB R181, R27, R26 ;  /* 0x0000001a1bb5723e */ /* 0x000fe200000000ff */
[----:B------:R-:W-:Y:S01]  /*40c0*/  FADD.FTZ R38, R174, R31 ;  /* 0x0000001fae267221 */ /* 0x000fe20000010000 */
[----:B-1----:R-:W-:Y:S01]  /*40d0*/  FADD.FTZ R31, R23, R36 ;  /* 0x00000024171f7221 */ /* 0x002fe20000010000 */
[C---:B------:R-:W-:Y:S01]  /*40e0*/  F2FP.F16.F32.PACK_AB R183, R12.reuse, R23 ;  /* 0x000000170cb7723e */ /* 0x040fe200000000ff */
[----:B------:R-:W0:Y:S01]  /*40f0*/  MUFU.EX2 R29, R29 ;  /* 0x0000001d001d7308 */ /* 0x000e220000000800 */
[----:B---3--:R-:W-:Y:S01]  /*4100*/  FADD.FTZ R35, R103, R38 ;  /* 0x0000002667237221 */ /* 0x008fe20000010000 */
[----:B------:R-:W-:Y:S01]  /*4110*/  FADD.FTZ R38, R12, R31 ;  /* 0x0000001f0c267221 */ /* 0x000fe20000010000 */
[----:B------:R-:W-:-:S02]  /*4120*/  F2FP.F16.F32.PACK_AB R180, R93, R180 ;  /* 0x000000b45db4723e */ /* 0x000fc400000000ff */
[----:B------:R-:W-:Y:S01]  /*4130*/  FADD.FTZ R40, R168, R35 ;  /* 0x00000023a8287221 */ /* 0x000fe20000010000 */
[----:B--2---:R-:W-:Y:S01]  /*4140*/  FADD.FTZ R31, R25, R38 ;  /* 0x00000026191f7221 */ /* 0x004fe20000010000 */
[----:B------:R-:W-:Y:S01]  /*4150*/  F2FP.F16.F32.PACK_AB R182, R95, R182 ;  /* 0x000000b65fb6723e */ /* 0x000fe200000000ff */
[----:B------:R-:W1:Y:S01]  /*4160*/  MUFU.EX2 R20, R39 ;  /* 0x0000002700147308 */ /* 0x000e620000000800 */
[----:B------:R-:W-:Y:S01]  /*4170*/  FADD.FTZ R35, R105, R40 ;  /* 0x0000002869237221 */ /* 0x000fe20000010000 */
[C---:B----4-:R-:W-:Y:S01]  /*4180*/  FADD.FTZ R18, R14.reuse, R31 ;  /* 0x0000001f0e127221 */ /* 0x050fe20000010000 */
[----:B------:R-:W-:Y:S02]  /*4190*/  F2FP.F16.F32.PACK_AB R177, R14, R25 ;  /* 0x000000190eb1723e */ /* 0x000fe400000000ff */
[----:B------:R-:W-:Y:S01]  /*41a0*/  FADD.FTZ R38, R170, R35 ;  /* 0x00000023aa267221 */ /* 0x000fe20000010000 */
[----:B------:R-:W-:Y:S02]  /*41b0*/  F2FP.F16.F32.PACK_AB R176, R97, R176 ;  /* 0x000000b061b0723e */ /* 0x000fe400000000ff */
[----:B------:R-:W2:Y:S01]  /*41c0*/  MUFU.EX2 R33, R33 ;  /* 0x0000002100217308 */ /* 0x000ea20000000800 */
[----:B0-----:R-:W-:Y:S01]  /*41d0*/  FADD.FTZ R31, R29, R18 ;  /* 0x000000121d1f7221 */ /* 0x001fe20000010000 */
[----:B------:R-:W-:Y:S01]  /*41e0*/  FADD.FTZ R35, R107, R38 ;  /* 0x000000266b237221 */ /* 0x000fe20000010000 */
[----:B------:R-:W-:-:S02]  /*41f0*/  F2FP.F16.F32.PACK_AB R178, R99, R178 ;  /* 0x000000b263b2723e */ /* 0x000fc400000000ff */
[----:B------:R-:W-:Y:S01]  /*4200*/  F2FP.F16.F32.PACK_AB R172, R101, R172 ;  /* 0x000000ac65ac723e */ /* 0x000fe200000000ff */
[----:B------:R-:W-:Y:S01]  /*4210*/  FADD.FTZ R40, R164, R35 ;  /* 0x00000023a4287221 */ /* 0x000fe20000010000 */
[----:B------:R-:W-:Y:S01]  /*4220*/  F2FP.F16.F32.PACK_AB R174, R103, R174 ;  /* 0x000000ae67ae723e */ /* 0x000fe200000000ff */
[----:B------:R-:W0:Y:S01]  /*4230*/  MUFU.EX2 R24, R43 ;  /* 0x0000002b00187308 */ /* 0x000e220000000800 */
[----:B-1----:R-:W-:Y:S01]  /*4240*/  FADD.FTZ R38, R20, R31 ;  /* 0x0000001f14267221 */ /* 0x002fe20000010000 */
[----:B------:R-:W-:Y:S01]  /*4250*/  FADD.FTZ R40, R117, R40 ;  /* 0x0000002875287221 */ /* 0x000fe20000010000 */
[----:B------:R-:W-:Y:S02]  /*4260*/  F2FP.F16.F32.PACK_AB R168, R105, R168 ;  /* 0x000000a869a8723e */ /* 0x000fe400000000ff */
[----:B------:R-:W-:Y:S01]  /*4270*/  F2FP.F16.F32.PACK_AB R170, R107, R170 ;  /* 0x000000aa6baa723e */ /* 0x000fe200000000ff */
[----:B------:R-:W-:Y:S01]  /*4280*/  FADD.FTZ R35, R109, R40 ;  /* 0x000000286d237221 */ /* 0x000fe20000010000 */
[----:B------:R-:W-:Y:S01]  /*4290*/  F2FP.F16.F32.PACK_AB R164, R117, R164 ;  /* 0x000000a475a4723e */ /* 0x000fe200000000ff */
[----:B------:R-:W1:Y:S01]  /*42a0*/  MUFU.EX2 R37, R37 ;  /* 0x0000002500257308 */ /* 0x000e620000000800 */
[----:B--2---:R-:W-:Y:S01]  /*42b0*/  FADD.FTZ R31, R33, R38 ;  /* 0x00000026211f7221 */ /* 0x004fe20000010000 */
[C---:B------:R-:W-:Y:S01]  /*42c0*/  FADD.FTZ R42, R166.reuse, R35 ;  /* 0x00000023a62a7221 */ /* 0x040fe20000010000 */
[----:B------:R-:W-:-:S02]  /*42d0*/  F2FP.F16.F32.PACK_AB R166, R166, R109 ;  /* 0x0000006da6a6723e */ /* 0x000fc400000000ff */
[----:B------:R-:W-:Y:S01]  /*42e0*/  F2FP.F16.F32.PACK_AB R179, R20, R29 ;  /* 0x0000001d14b3723e */ /* 0x000fe200000000ff */
[----:B------:R-:W-:Y:S02]  /*42f0*/  FADD.FTZ R35, R5, R42 ;  /* 0x0000002a05237221 */ /* 0x000fe40000010000 */
[----:B------:R-:W2:Y:S01]  /*4300*/  MUFU.EX2 R28, R47 ;  /* 0x0000002f001c7308 */ /* 0x000ea20000000800 */
[----:B0-----:R-:W-:Y:S01]  /*4310*/  FADD.FTZ R38, R24, R31 ;  /* 0x0000001f18267221 */ /* 0x001fe20000010000 */
[C---:B------:R-:W-:Y:S01]  /*4320*/  FADD.FTZ R35, R160.reuse, R35 ;  /* 0x00000023a0237221 */ /* 0x040fe20000010000 */
[----:B------:R-:W-:Y:S02]  /*4330*/  F2FP.F16.F32.PACK_AB R160, R160, R5 ;  /* 0x00000005a0a0723e */ /* 0x000fe400000000ff */
[----:B------:R-:W-:-:S03]  /*4340*/  F2FP.F16.F32.PACK_AB R173, R24, R33 ;  /* 0x0000002118ad723e */ /* 0x000fc600000000ff */
[----:B------:R-:W0:Y:S01]  /*4350*/  MUFU.EX2 R41, R41 ;  /* 0x0000002900297308 */ /* 0x000e220000000800 */
[----:B-1----:R-:W-:-:S07]  /*4360*/  FADD.FTZ R31, R37, R38 ;  /* 0x00000026251f7221 */ /* 0x002fce0000010000 */
[----:B------:R-:W1:Y:S01]  /*4370*/  MUFU.EX2 R30, R51 ;  /* 0x00000033001e7308 */ /* 0x000e620000000800 */
[C---:B--2---:R-:W-:Y:S01]  /*4380*/  FADD.FTZ R40, R28.reuse, R31 ;  /* 0x0000001f1c287221 */ /* 0x044fe20000010000 */
[----:B------:R-:W-:-:S06]  /*4390*/  F2FP.F16.F32.PACK_AB R175, R28, R37 ;  /* 0x000000251caf723e */ /* 0x000fcc00000000ff */
[----:B------:R-:W2:Y:S01]  /*43a0*/  MUFU.EX2 R45, R45 ;  /* 0x0000002d002d7308 */ /* 0x000ea20000000800 */
[----:B0-----:R-:W-:Y:S01]  /*43b0*/  FADD.FTZ R31, R41, R40 ;  /* 0x00000028291f7221 */ /* 0x001fe20000010000 */
[----:B------:R-:W-:Y:S01]  /*43c0*/  FADD.FTZ R40, R162, R35 ;  /* 0x00000023a2287221 */ /* 0x000fe20000010000 */
[----:B------:R-:W-:-:S03]  /*43d0*/  F2FP.F16.F32.PACK_AB R162, R69, R162 ;  /* 0x000000a245a2723e */ /* 0x000fc600000000ff */
        /* <DEDUP_REMOVED lines=63> */
[----:B------:R-:W-:-:S03]  /*47d0*/  F2FP.F16.F32.PACK_AB R153, R22, R113 ;  /* 0x000000711699723e */ /* 0x000fc600000000ff */
[----:B--2---:R-:W-:Y:S01]  /*47e0*/  FADD.FTZ R13, R111, R14 ;  /* 0x0000000e6f0d7221 */ /* 0x004fe20000010000 */
[----:B------:R-:W-:-:S03]  /*47f0*/  VIADD R14, R17, 0xfffffffe ;  /* 0xfffffffe110e7836 */ /* 0x000fc60000000000 */
        /* <DEDUP_REMOVED lines=14> */
.L_x_7571:
[----:B------:R-:W-:Y:S02]  /*48e0*/  ULDC UR14, c[0x0][0x9e4] ;  /* 0x00027900000e7ab9 */ /* 0x000fe40000000800 */
[----:B------:R-:W-:-:S11]  /*48f0*/  UISETP.NE.AND UP0, UPT, UR14, 0x1, UPT ;  /* 0x000000010e00788c */ /* 0x000fd6000bf05270 */
[----:B------:R-:W-:Y:S02]  /*4900*/  @UP0 ULDC.64 UR18, c[0x0][0x9e8] ;  /* 0x00027a0000120ab9 */ /* 0x000fe40000000a00 */
[----:B------:R-:W-:-:S04]  /*4910*/  UIMAD.WIDE.U32 UR6, UR11, UR18, URZ ;  /* 0x000000120b0672a5 */ /* 0x000fc8000f8e003f */
[----:B------:R-:W-:-:S12]  /*4920*/  @UP0 USHF.R.U32.HI UR11, URZ, UR19, UR7 ;  /* 0x000000133f0b0299 */ /* 0x000fd80008011607 */
.L_x_7572:
[----:B------:R-:W-:-:S04]  /*4930*/  UIMAD UR11, UR11, UR14, UR14 ;  /* 0x0000000e0b0b72a4 */ /* 0x000fc8000f8e020e */
[----:B------:R-:W-:-:S04]  /*4940*/  UISETP.LT.AND UP0, UPT, UR10, UR11, UPT ;  /* 0x0000000b0a00728c */ /* 0x000fc8000bf01270 */
[----:B------:R-:W-:-:S12]  /*4950*/  USEL UR10, UR10, UR11, UP0 ;  /* 0x0000000b0a0a7287 */ /* 0x000fd80008000000 */
.L_x_7570:
[----:B------:R-:W-:Y:S01]  /*4960*/  USHF.R.S32.HI UR6, URZ, 0x1f, UR10 ;  /* 0x0000001f3f067899 */ /* 0x000fe2000801140a */
[----:B------:R-:W-:Y:S01]  /*4970*/  CS2R R150, SRZ ;  /* 0x0000000000967805 */ /* 0x000fe2000001ff00 */
[----:B------:R-:W-:Y:S01]  /*4980*/  UMOV UR46, URZ ;  /* 0x0000003f002e7c82 */ /* 0x000fe20008000000 */
[----:B------:R-:W-:Y:S01]  /*4990*/  UMOV UR45, URZ ;  /* 0x0000003f002d7c82 */ /* 0x000fe20008000000 */
        /* <DEDUP_REMOVED lines=41> */
[----:B------:R-:W-:Y:S01]  /*4c30*/  IMAD.MOV.U32 R151, RZ, RZ, RZ ;  /* 0x000000ffff977224 */ /* 0x000fe200078e00ff */
[----:B------:R-:W-:Y:S01]  /*4c40*/  ULDC UR50, c[0x0][0x9e4] ;  /* 0x0002790000327ab9 */ /* 0x000fe20000000800 */
[----:B------:R-:W-:Y:S01]  /*4c50*/  ULDC UR51, c[0x0][0x2f0] ;  /* 0x0000bc0000337ab9 */ /* 0x000fe20000000800 */
[----:B------:R-:W-:-:S05]  /*4c60*/  ULDC UR52, c[0x0][0x9e0] ;  /* 0x0002780000347ab9 */ /* 0x000fca0000000800 */
.L_x_7592:
[----:B------:R-:W-:Y:S01]  /*4c70*/  ISETP.NE.AND P2, PT, RZ, UR39, PT ;  /* 0x00000027ff007c0c */ /* 0x000fe2000bf45270 */
[----:B------:R-:W-:-:S04]  /*4c80*/  UISETP.NE.AND UP0, UPT, UR54, 0x1, UPT ;  /* 0x000000013600788c */ /* 0x000fc8000bf05270 */
[----:B------:R-:W-:-:S04]  /*4c90*/  USEL UR45, URZ, 0x1, UP0 ;  /* 0x000000013f2d7887 */ /* 0x000fc80008000000 */
[----:B------:R-:W-:-:S04]  /*4ca0*/  ULOP3.LUT UR45, UR55, UR45, URZ, 0x3c, !UPT ;  /* 0x0000002d372d7292 */ /* 0x000fc8000f8e3c3f */
[----:B------:R-:W-:Y:S08]  /*4cb0*/  @P2 BRA `(.L_x_7574) ;  /* 0x0000000000382947 */ /* 0x000ff00003800000 */
[----:B------:R-:W-:Y:S05]  /*4cc0*/  @!P0 BRA `(.L_x_7575) ;  /* 0x0000000000048947 */ /* 0x000fea0003800000 */
[----:B------:R-:W-:Y:S01]  /*4cd0*/  BPT.TRAP 0x1 ;  /* 0x000000040000795c */ /* 0x000fe20000300000 */
.L_x_7575:
        /* <DEDUP_REMOVED lines=9> */
.L_x_7576:
[----:B-1----:R-:W-:Y:S05]  /*4d70*/  @P1 BRA `(.L_x_7574) ;  /* 0x0000000000081947 */ /* 0x002fea0003800000 */
[----:B------:R-:W1:Y:S02]  /*4d80*/  SYNCS.PHASECHK.TRANS64.TRYWAIT P1, [UR6+0x28830], R6 ;  /* 0x02883006ff0075a7 */ /* 0x000e640008020146 */
[----:B-1----:R-:W-:Y:S05]  /*4d90*/  @!P1 BRA `(.L_x_7577) ;  /* 0x000000e400e49947 */ /* 0x002fea0003800000 */
.L_x_7574:
        /* <DEDUP_REMOVED lines=13> */
[----:B------:R-:W-:Y:S02]  /*4e70*/  UIADD3 UR6, UR34, 0x2, URZ ;  /* 0x0000000222067890 */ /* 0x000fe4000fffe03f */
        /* <DEDUP_REMOVED lines=36> */
.L_x_7579:
[----:B------:R-:W-:Y:S01]  /*50c0*/  ULEA UR6, UR54, UR40, 0x3 ;  /* 0x0000002836067291 */ /* 0x000fe2000f8e183f */
[----:B------:R-:W-:-:S05]  /*50d0*/  IMAD.U32 R6, RZ, RZ, UR55 ;  /* 0x00000037ff067e24 */ /* 0x000fca000f8e00ff */
[----:B------:R-:W-:-:S04]  /*50e0*/  SHF.L.U32 R6, R6, 0x1f, RZ ;  /* 0x0000001f06067819 */ /* 0x000fc800000006ff */
[----:B------:R0:W1:Y:S01]  /*50f0*/  SYNCS.PHASECHK.TRANS64.TRYWAIT P1, [UR6+0x28850], R6 ;  /* 0x02885006ff0075a7 */ /* 0x0000620008020146 */
[----:B------:R-:W-:Y:S05]  /*5100*/  @!P0 BRA `(.L_x_7580) ;  /* 0x0000000000048947 */ /* 0x000fea0003800000 */
[----:B------:R-:W-:Y:S01]  /*5110*/  BPT.TRAP 0x1 ;  /* 0x000000040000795c */ /* 0x000fe20000300000 */
.L_x_7580:
[----:B-1----:R-:W-:Y:S05]  /*5120*/  @P1 BRA `(.L_x_7578) ;  /* 0x0000000000081947 */ /* 0x002fea0003800000 */
[----:B------:R-:W1:Y:S02]  /*5130*/  SYNCS.PHASECHK.TRANS64.TRYWAIT P1, [UR6+0x28850], R6 ;  /* 0x02885006ff0075a7 */ /* 0x000e640008020146 */
[----:B-1----:R-:W-:Y:S05]  /*5140*/  @!P1 BRA `(.L_x_7581) ;  /* 0x000000e400109947 */ /* 0x002fea0003800000 */
.L_x_7578:
        /* <DEDUP_REMOVED lines=49> */
.L_x_7582:
[----:B------:R-:W-:Y:S01]  /*5460*/  UISETP.NE.AND UP1, UPT, UR42, URZ, UPT ;  /* 0x0000003f2a00728c */ /* 0x000fe2000bf25270 */
[----:B------:R-:W1:Y:S01]  /*5470*/  LDC R8, c[0x0][0x288] ;  /* 0x0000a200ff087b82 */ /* 0x000e620000000800 */
[----:B0-----:R-:W-:Y:S01]  /*5480*/  IMAD.MOV.U32 R6, RZ, RZ, R0 ;  /* 0x000000ffff067224 */ /* 0x001fe200078e0000 */
[----:B------:R-:W-:Y:S01]  /*5490*/  UISETP.NE.AND UP0, UPT, UR41, URZ, UPT ;  /* 0x0000003f2900728c */ /* 0x000fe2000bf05270 */
[----:B------:R-:W-:Y:S01]  /*54a0*/  IMAD.SHL.U32 R22, R14, 0x80, RZ ;  /* 0x000000800e167824 */ /* 0x000fe200078e00ff */
[----:B------:R-:W-:Y:S01]  /*54b0*/  ULEA UR6, UR46, UR40, 0x3 ;  /* 0x000000282e067291 */ /* 0x000fe2000f8e183f */
[----:B------:R-:W-:Y:S02]  /*54c0*/  PLOP3.LUT P1, PT, PT, PT, UP1, 0x80, 0x0 ;  /* 0x000000000000781c */ /* 0x000fe40003f2f018 */
[----:B------:R-:W-:Y:S01]  /*54d0*/  PLOP3.LUT P2, PT, PT, PT, UP1, 0x80, 0x0 ;  /* 0x000000000000781c */ /* 0x000fe20003f4f018 */
[----:B------:R-:W-:Y:S01]  /*54e0*/  UIADD3 UR6, UR6, 0x28840, URZ ;  /* 0x0002884006067890 */ /* 0x000fe2000fffe03f */
[----:B------:R-:W-:Y:S01]  /*54f0*/  IADD3 R18, -R22, 0x1, RZ ;  /* 0x0000000116127810 */ /* 0x000fe20007ffe1ff */
[----:B------:R-:W-:Y:S01]  /*5500*/  @UP1 ULDC UR7, c[0x0][0x44c] ;  /* 0x0001130000071ab9 */ /* 0x000fe20000000800 */
[----:B------:R-:W-:Y:S01]  /*5510*/  @UP1 ULDC UR10, c[0x0][0x450] ;  /* 0x00011400000a1ab9 */ /* 0x000fe20000000800 */
[----:B------:R-:W-:-:S06]  /*5520*/  UPRMT UR6, UR43, 0x654, UR6 ;  /* 0x000006542b067896 */ /* 0x000fcc0008000006 */
[----:B------:R-:W-:Y:S01]  /*5530*/  @P1 IMAD.HI.U32 R7, R0, UR7, RZ ;  /* 0x0000000700071c27 */ /* 0x000fe2000f8e00ff */
[----:B------:R-:W-:Y:S02]  /*5540*/  PLOP3.LUT P1, PT, PT, PT, UP0, 0x40, 0x0 ;  /* 0x000000000000781c */ /* 0x000fe40003f2e808 */
[----:B------:R-:W-:Y:S02]  /*5550*/  SYNCS.ARRIVE.TRANS64.RED.A1T0 RZ, [UR6], RZ ;  /* 0x000000ffffff79a7 */ /* 0x000fe40008100406 */
[----:B------:R-:W-:Y:S01]  /*5560*/  @P2 SHF.R.U32.HI R6, RZ, UR10, R7 ;  /* 0x0000000aff062c19 */ /* 0x000fe20008011607 */
[----:B------:R-:W-:-:S04]  /*5570*/  IMAD R7, R3, -0x2, R18 ;  /* 0xfffffffe03077824 */ /* 0x000fc800078e0212 */
[----:B------:R-:W0:Y:S01]  /*5580*/  SHFL.IDX PT, R9, R6, RZ, 0x1c1f ;  /* 0x001c1fff06097589 */ /* 0x000e2200000e0000 */
[----:B------:R-:W-:-:S04]  /*5590*/  IMAD R7, R2, UR51, R7 ;  /* 0x0000003302077c24 */ /* 0x000fc8000f8e0207 */
[----:B-1----:R-:W-:-:S04]  /*55a0*/  IMAD.IADD R7, R7, 0x1, -R8 ;  /* 0x0000000107077824 */ /* 0x002fc800078e0a08 */
[C---:B------:R-:W-:Y:S02]  /*55b0*/  VIADD R152, R7.reuse, UR52 ;  /* 0x0000003407987c36 */ /* 0x040fe40008000000 */
[----:B------:R-:W-:Y:S02]  /*55c0*/  VIADD R154, R7, UR47 ;  /* 0x0000002f079a7c36 */ /* 0x000fe40008000000 */
[--C-:B0-----:R-:W-:Y:S02]  /*55d0*/  IMAD.IADD R7, R152, 0x1, R9.reuse ;  /* 0x0000000198077824 */ /* 0x101fe400078e0209 */
[----:B------:R-:W-:Y:S01]  /*55e0*/  IMAD.IADD R18, R154, 0x1, R9 ;  /* 0x000000019a127824 */ /* 0x000fe200078e0209 */
[----:B------:R-:W-:Y:S06]  /*55f0*/  @P1 BRA `(.L_x_7583) ;  /* 0x00000000005c1947 */ /* 0x000fec0003800000 */
[----:B------:R-:W-:Y:S01]  /*5600*/  IMAD R9, R2, UR51, R9 ;  /* 0x0000003302097c24 */ /* 0x000fe2000f8e0209 */
[----:B------:R-:W-:Y:S03]  /*5610*/  BSSY B0, `(.L_x_7584) ;  /* 0x0000011000007945 */ /* 0x000fe60003800000 */
[----:B------:R-:W-:-:S05]  /*5620*/  IMAD.IADD R9, R9, 0x1, -R8 ;  /* 0x0000000109097824 */ /* 0x000fca00078e0a08 */
        /* <DEDUP_REMOVED lines=10> */
.L_x_7585:
[----:B------:R-:W-:-:S05]  /*56d0*/  IMAD.U32 R15, RZ, RZ, UR50 ;  /* 0x00000032ff0f7e24 */ /* 0x000fca000f8e00ff */
[----:B------:R-:W-:-:S13]  /*56e0*/  ISETP.NE.AND P1, PT, R15, 0x1, PT ;  /* 0x000000010f00780c */ /* 0x000fda0003f25270 */
[----:B------:R-:W0:Y:S02]  /*56f0*/  @P1 LDC.64 R20, c[0x0][0x9e8] ;  /* 0x00027a00ff141b82 */ /* 0x000e240000000a00 */
[----:B0-----:R-:W-:-:S05]  /*5700*/  @P1 IMAD.HI.U32 R20, R9, R20, RZ ;  /* 0x0000001409141227 */ /* 0x001fca00078e00ff */
[----:B------:R-:W-:-:S07]  /*5710*/  @P1 SHF.R.U32.HI R9, RZ, R21, R20 ;  /* 0x00000015ff091219 */ /* 0x000fce0000011614 */
.L_x_7586:
[----:B------:R-:W-:Y:S05]  /*5720*/  BSYNC B0 ;  /* 0x0000000000007941 */ /* 0x000fea0003800000 */
.L_x_7584:
[----:B------:R-:W-:-:S04]  /*5730*/  IMAD R20, R9, R15, -R22 ;  /* 0x0000000f09147224 */ /* 0x000fc800078e0a16 */
[----:B------:R-:W-:-:S05]  /*5740*/  IMAD R20, R3, -0x2, R20 ;  /* 0xfffffffe03147824 */ /* 0x000fca00078e0214 */
[----:B------:R-:W-:Y:S02]  /*5750*/  VIADDMNMX R7, R20, R15, R7, PT ;  /* 0x0000000f14077246 */ /* 0x000fe40003800107 */
[----:B------:R-:W-:-:S07]  /*5760*/  VIMNMX R18, R18, R20, !PT ;  /* 0x0000001412127248 */ /* 0x000fce0007fe0100 */
.L_x_7583:
[----:B------:R-:W-:Y:S01]  /*5770*/  ISETP.GT.AND P1, PT, R14, -0x1, PT ;  /* 0xffffffff0e00780c */ /* 0x000fe20003f24270 */
[----:B------:R-:W0:Y:S01]  /*5780*/  SHFL.IDX PT, R159, R6, 0x1, 0x1c1f ;  /* 0x003c1f00069f7f89 */ /* 0x000e2200000e0000 */
[----:B------:R-:W-:Y:S02]  /*5790*/  UISETP.NE.AND UP0, UPT, UR41, URZ, UPT ;  /* 0x0000003f2900728c */ /* 0x000fe4000bf05270 */
[C---:B------:R-:W-:Y:S02]  /*57a0*/  ISETP.GT.AND P2, PT, R18.reuse, 0x1, P1 ;  /* 0x000000011200780c */ /* 0x040fe40000f44270 */
[----:B------:R-:W-:Y:S02]  /*57b0*/  ISETP.GT.AND P3, PT, R18, 0x8, P1 ;  /* 0x000000081200780c */ /* 0x000fe40000f64270 */
[C---:B------:R-:W-:Y:S02]  /*57c0*/  ISETP.LT.OR P2, PT, R7.reuse, 0x2, P2 ;  /* 0x000000020700780c */ /* 0x040fe40001741670 */
[----:B------:R-:W-:-:S02]  /*57d0*/  ISETP.LT.OR P3, PT, R7, 0x9, P3 ;  /* 0x000000090700780c */ /* 0x000fc40001f61670 */
[C---:B------:R-:W-:Y:S02]  /*57e0*/  ISETP.GT.AND P6, PT, R18.reuse, RZ, P1 ;  /* 0x000000ff1200720c */ /* 0x040fe40000fc4270 */
[----:B------:R-:W-:Y:S02]  /*57f0*/  FSEL R15, R25, -INF , !P2 ;  /* 0xff800000190f7808 */ /* 0x000fe40005000000 */
[----:B------:R-:W-:Y:S02]  /*5800*/  ISETP.GT.AND P2, PT, R18, 0x18, P1 ;  /* 0x000000181200780c */ /* 0x000fe40000f44270 */
[----:B------:R-:W-:Y:S02]  /*5810*/  FSEL R173, R28, -INF , !P3 ;  /* 0xff8000001cad7808 */ /* 0x000fe40005800000 */
[----:B------:R-:W-:Y:S02]  /*5820*/  ISETP.GT.AND P3, PT, R18, 0x19, P1 ;  /* 0x000000191200780c */ /* 0x000fe40000f64270 */
[----:B------:R-:W-:-:S02]  /*5830*/  ISETP.LT.OR P6, PT, R7, 0x1, P6 ;  /* 0x000000010700780c */ /* 0x000fc400037c1670 */
[C---:B------:R-:W-:Y:S01]  /*5840*/  ISETP.LT.OR P2, PT, R7.reuse, 0x19, P2 ;  /* 0x000000190700780c */ /* 0x040fe20001741670 */
[----:B0-----:R-:W-:Y:S01]  /*5850*/  IMAD.IADD R20, R154, 0x1, R159 ;  /* 0x000000019a147824 */ /* 0x001fe200078e029f */
[----:B------:R-:W-:Y:S02]  /*5860*/  ISETP.LT.OR P3, PT, R7, 0x1a, P3 ;  /* 0x0000001a0700780c */ /* 0x000fe40001f61670 */
[----:B------:R-:W-:Y:S02]  /*5870*/  FSEL R167, R24, -INF , !P6 ;  /* 0xff80000018a77808 */ /* 0x000fe40007000000 */
[C---:B------:R-:W-:Y:S02]  /*5880*/  ISETP.GT.AND P5, PT, R18.reuse, 0x9, P1 ;  /* 0x000000091200780c */ /* 0x040fe40000fa4270 */
[C---:B------:R-:W-:Y:S02]  /*5890*/  ISETP.GT.AND P4, PT, R18.reuse, 0x10, P1 ;  /* 0x000000101200780c */ /* 0x040fe40000f84270 */
[----:B------:R-:W-:-:S02]  /*58a0*/  ISETP.GT.AND P6, PT, R18, 0x11, P1 ;  /* 0x000000111200780c */ /* 0x000fc40000fc4270 */
[----:B------:R-:W-:Y:S02]  /*58b0*/  FSEL R177, R36, -INF , !P2 ;  /* 0xff80000024b17808 */ /* 0x000fe40005000000 */
[C---:B------:R-:W-:Y:S02]  /*58c0*/  ISETP.GT.AND P2, PT, R18.reuse, 0x29, P1 ;  /* 0x000000291200780c */ /* 0x040fe40000f44270 */
        /* <DEDUP_REMOVED lines=10> */
[C---:B------:R-:W-:Y:S02]  /*5970*/  ISETP.GT.AND P5, PT, R18.reuse, 0x20, P1 ;  /* 0x000000201200780c */ /* 0x040fe40000fa4270 */
[C---:B------:R-:W-:Y:S02]  /*5980*/  ISETP.GT.AND P4, PT, R18.reuse, 0x21, P1 ;  /* 0x000000211200780c */ /* 0x040fe40000f84270 */
[----:B------:R-:W-:Y:S02]  /*5990*/  ISETP.GT.AND P6, PT, R18, 0x28, P1 ;  /* 0x000000281200780c */ /* 0x000fe40000fc4270 */
[----:B------:R-:W-:Y:S02]  /*59a0*/  FSEL R153, R45, -INF , !P2 ;  /* 0xff8000002d997808 */ /* 0x000fe40005000000 */
[----:B------:R-:W-:Y:S02]  /*59b0*/  FSEL R45, R48, -INF , !P3 ;  /* 0xff800000302d7808 */ /* 0x000fe40005800000 */
[----:B------:R-:W-:-:S02]  /*59c0*/  ISETP.GT.AND P3, PT, R18, 0x41, P1 ;  /* 0x000000411200780c */ /* 0x000fc40000f64270 */
[C---:B------:R-:W-:Y:S02]  /*59d0*/  ISETP.LT.OR P5, PT, R7.reuse, 0x21, P5 ;  /* 0x000000210700780c */ /* 0x040fe40002fa1670 */
[C---:B------:R-:W-:Y:S02]  /*59e0*/  ISETP.LT.OR P4, PT, R7.reuse, 0x22, P4 ;  /* 0x000000220700780c */ /* 0x040fe40002781670 */
[C---:B------:R-:W-:Y:S02]  /*59f0*/  ISETP.LT.OR P6, PT, R7.reuse, 0x29, P6 ;  /* 0x000000290700780c */ /* 0x040fe400037c1670 */
[----:B------:R-:W-:Y:S02]  /*5a00*/  ISETP.LT.OR P3, PT, R7, 0x42, P3 ;  /* 0x000000420700780c */ /* 0x000fe40001f61670 */
        /* <DEDUP_REMOVED lines=8> */
[----:B------:R-:W-:Y:S02]  /*5a90*/  ISETP.GT.AND P3, PT, R18, 0x58, P1 ;  /* 0x000000581200780c */ /* 0x000fe40000f64270 */
[C---:B------:R-:W-:Y:S02]  /*5aa0*/  ISETP.LT.OR P5, PT, R7.reuse, 0x32, P5 ;  /* 0x000000320700780c */ /* 0x040fe40002fa1670 */
[C---:B------:R-:W-:Y:S02]  /*5ab0*/  ISETP.LT.OR P4, PT, R7.reuse, 0x39, P4 ;  /* 0x000000390700780c */ /* 0x040fe40002781670 */
[C---:B------:R-:W-:Y:S02]  /*5ac0*/  ISETP.LT.OR P6, PT, R7.reuse, 0x3a, P6 ;  /* 0x0000003a0700780c */ /* 0x040fe400037c1670 */
[C---:B------:R-:W-:Y:S02]  /*5ad0*/  ISETP.LT.OR P2, PT, R7.reuse, 0x41, P2 ;  /* 0x000000410700780c */ /* 0x040fe40001741670 */
[----:B------:R-:W-:-:S02]  /*5ae0*/  ISETP.LT.OR P3, PT, R7, 0x59, P3 ;  /* 0x000000590700780c */ /* 0x000fc40001f61670 */
[----:B------:R-:W-:Y:S02]  /*5af0*/  FSEL R49, R49, -INF , !P5 ;  /* 0xff80000031317808 */ /* 0x000fe40006800000 */
[----:B------:R-:W-:Y:S02]  /*5b00*/  FSEL R41, R52, -INF , !P4 ;  /* 0xff80000034297808 */ /* 0x000fe40006000000 */
[----:B------:R-:W-:Y:S02]  /*5b10*/  FSEL R53, R53, -INF , !P6 ;  /* 0xff80000035357808 */ /* 0x000fe40007000000 */
[----:B------:R-:W-:Y:S02]  /*5b20*/  FSEL R37, R56, -INF , !P2 ;  /* 0xff80000038257808 */ /* 0x000fe40005000000 */
[C---:B------:R-:W-:Y:S02]  /*5b30*/  ISETP.GT.AND P5, PT, R18.reuse, 0x48, P1 ;  /* 0x000000481200780c */ /* 0x040fe40000fa4270 */
[----:B------:R-:W-:-:S02]  /*5b40*/  ISETP.GT.AND P4, PT, R18, 0x49, P1 ;  /* 0x000000491200780c */ /* 0x000fc40000f84270 */
[C---:B------:R-:W-:Y:S02]  /*5b50*/  ISETP.GT.AND P6, PT, R18.reuse, 0x50, P1 ;  /* 0x000000501200780c */ /* 0x040fe40000fc4270 */
[----:B------:R-:W-:Y:S02]  /*5b60*/  ISETP.GT.AND P2, PT, R18, 0x51, P1 ;  /* 0x000000511200780c */ /* 0x000fe40000f44270 */
        /* <DEDUP_REMOVED lines=28> */
[----:B------:R-:W-:Y:S01]  /*5d30*/  ISETP.GT.AND P2, PT, R18, 0x79, P1 ;  /* 0x000000791200780c */ /* 0x000fe20000f44270 */
[----:B------:R-:W-:Y:S01]  /*5d40*/  IMAD.IADD R18, R152, 0x1, R159 ;  /* 0x0000000198127824 */ /* 0x000fe200078e029f */
        /* <DEDUP_REMOVED lines=22> */
.L_x_7589:
[----:B------:R-:W-:-:S05]  /*5eb0*/  IMAD.U32 R24, RZ, RZ, UR50 ;  /* 0x00000032ff187e24 */ /* 0x000fca000f8e00ff */
[----:B------:R-:W-:-:S13]  /*5ec0*/  ISETP.NE.AND P2, PT, R24, 0x1, PT ;  /* 0x000000011800780c */ /* 0x000fda0003f45270 */
[----:B------:R-:W0:Y:S02]  /*5ed0*/  @P2 LDC.64 R158, c[0x0][0x9e8] ;  /* 0x00027a00ff9e2b82 */ /* 0x000e240000000a00 */
[----:B0-----:R-:W-:-:S05]  /*5ee0*/  @P2 IMAD.HI.U32 R6, R7, R158, RZ ;  /* 0x0000009e07062227 */ /* 0x001fca00078e00ff */
[----:B------:R-:W-:-:S07]  /*5ef0*/  @P2 SHF.R.U32.HI R7, RZ, R159, R6 ;  /* 0x0000009fff072219 */ /* 0x000fce0000011606 */
.L_x_7590:
[----:B------:R-:W-:Y:S05]  /*5f00*/  BSYNC B0 ;  /* 0x0000000000007941 */ /* 0x000fea0003800000 */
.L_x_7588:
[----:B------:R-:W-:-:S04]  /*5f10*/  IMAD R6, R7, R24, -R22 ;  /* 0x0000001807067224 */ /* 0x000fc800078e0a16 */
[----:B------:R-:W-:-:S05]  /*5f20*/  IMAD R7, R3, -0x2, R6 ;  /* 0xfffffffe03077824 */ /* 0x000fca00078e0206 */
[----:B------:R-:W-:Y:S02]  /*5f30*/  VIADDMNMX R18, R7, R24, R18, PT ;  /* 0x0000001807127246 */ /* 0x000fe40003800112 */
[----:B------:R-:W-:-:S07]  /*5f40*/  VIMNMX R20, R20, R7, !PT ;  /* 0x0000000714147248 */ /* 0x000fce0007fe0100 */
.L_x_7587:
        /* <DEDUP_REMOVED lines=13> */
[C---:B------:R-:W-:Y:S02]  /*6020*/  ISETP.GT.AND P5, PT, R20.reuse, RZ, P1 ;  /* 0x000000ff1400720c */ /* 0x040fe40000fa4270 */
        /* <DEDUP_REMOVED lines=17> */
[----:B------:R-:W-:Y:S02]  /*6140*/  ISETP.LT.OR P4, PT, R18, 0xa, P4 ;  /* 0x0000000a1200780c */ /* 0x000fe40002781670 */
[----:B------:R-:W-:Y:S02]  /*6150*/  FMNMX.FTZ R6, R37, R6, !PT ;  /* 0x0000000625067209 */ /* 0x000fe40007810000 */
[----:B------:R-:W-:Y:S02]  /*6160*/  FSEL R161, R30, -INF , !P3 ;  /* 0xff8000001ea17808 */ /* 0x000fe40005800000 */
[----:B------:R-:W-:Y:S02]  /*6170*/  FMNMX.FTZ R6, R57, R6, !PT ;  /* 0x0000000639067209 */ /* 0x000fe40007810000 */
[----:B------:R-:W-:-:S02]  /*6180*/  ISETP.GT.AND P2, PT, R20, 0x11, P1 ;  /* 0x000000111400780c */ /* 0x000fc40000f44270 */
[----:B------:R-:W-:Y:S02]  /*6190*/  FMNMX.FTZ R6, R25, R6, !PT ;  /* 0x0000000619067209 */ /* 0x000fe40007810000 */
[----:B------:R-:W-:Y:S02]  /*61a0*/  FSEL R31, R31, -INF , !P4 ;  /* 0xff8000001f1f7808 */ /* 0x000fe40006000000 */
[----:B------:R-:W-:Y:S02]  /*61b0*/  FMNMX.FTZ R6, R61, R6, !PT ;  /* 0x000000063d067209 */ /* 0x000fe40007810000 */
[----:B------:R-:W-:Y:S02]  /*61c0*/  ISETP.GT.AND P3, PT, R20, 0x18, P1 ;  /* 0x000000181400780c */ /* 0x000fe40000f64270 */
[----:B------:R-:W-:Y:S02]  /*61d0*/  FMNMX.FTZ R6, R17, R6, !PT ;  /* 0x0000000611067209 */ /* 0x000fe40007810000 */
[----:B------:R-:W-:-:S02]  /*61e0*/  ISETP.LT.OR P2, PT, R18, 0x12, P2 ;  /* 0x000000121200780c */ /* 0x000fc40001741670 */
[----:B------:R-:W-:Y:S02]  /*61f0*/  FMNMX.FTZ R6, R65, R6, !PT ;  /* 0x0000000641067209 */ /* 0x000fe40007810000 */
[----:B------:R-:W-:Y:S02]  /*6200*/  ISETP.GT.AND P4, PT, R20, 0x19, P1 ;  /* 0x000000191400780c */ /* 0x000fe40000f84270 */
[----:B------:R-:W-:Y:S02]  /*6210*/  FMNMX.FTZ R6, R19, R6, !PT ;  /* 0x0000000613067209 */ /* 0x000fe40007810000 */
[C---:B------:R-:W-:Y:S02]  /*6220*/  ISETP.LT.OR P3, PT, R18.reuse, 0x19, P3 ;  /* 0x000000191200780c */ /* 0x040fe40001f61670 */
[----:B------:R-:W-:Y:S02]  /*6230*/  FMNMX.FTZ R6, R69, R6, !PT ;  /* 0x0000000645067209 */ /* 0x000fe40007810000 */
[----:B------:R-:W-:-:S02]  /*6240*/  ISETP.LT.OR P4, PT, R18, 0x1a, P4 ;  /* 0x0000001a1200780c */ /* 0x000fc40002781670 */
[----:B------:R-:W-:Y:S02]  /*6250*/  FMNMX.FTZ R6, R21, R6, !PT ;  /* 0x0000000615067209 */ /* 0x000fe40007810000 */
[----:B------:R-:W-:Y:S02]  /*6260*/  FSEL R169, R38, -INF , !P3 ;  /* 0xff80000026a97808 */ /* 0x000fe40005800000 */
[----:B------:R-:W-:Y:S02]  /*6270*/  FMNMX.FTZ R6, R73, R6, !PT ;  /* 0x0000000649067209 */ /* 0x000fe40007810000 */
[----:B------:R-:W-:Y:S02]  /*6280*/  FSEL R39, R39, -INF , !P4 ;  /* 0xff80000027277808 */ /* 0x000fe40006000000 */
[----:B------:R-:W-:Y:S02]  /*6290*/  FMNMX.FTZ R6, R9, R6, !PT ;  /* 0x0000000609067209 */ /* 0x000fe40007810000 */
[----:B------:R-:W-:-:S02]  /*62a0*/  ISETP.GT.AND P3, PT, R20, 0x28, P1 ;  /* 0x000000281400780c */ /* 0x000fc40000f64270 */
        /* <DEDUP_REMOVED lines=9> */
[----:B------:R-:W0:Y:S01]  /*6340*/  LDC R6, c[0x0][0x988] ;  /* 0x00026200ff067b82 */ /* 0x000e220000000800 */
[C---:B------:R-:W-:Y:S02]  /*6350*/  ISETP.GT.AND P5, PT, R20.reuse, 0x38, P1 ;  /* 0x000000381400780c */ /* 0x040fe40000fa4270 */
[----:B------:R-:W1:Y:S01]  /*6360*/  SHFL.BFLY PT, R7, R22, 0x2, 0x1f ;  /* 0x0c401f0016077f89 */ /* 0x000e6200000e0000 */
[----:B------:R-:W-:-:S02]  /*6370*/  ISETP.GT.AND P4, PT, R20, 0x39, P1 ;  /* 0x000000391400780c */ /* 0x000fc40000f84270 */
[C---:B------:R-:W-:Y:S02]  /*6380*/  ISETP.LT.OR P5, PT, R18.reuse, 0x39, P5 ;  /* 0x000000391200780c */ /* 0x040fe40002fa1670 */
[----:B------:R-:W-:Y:S02]  /*6390*/  ISETP.LT.OR P4, PT, R18, 0x3a, P4 ;  /* 0x0000003a1200780c */ /* 0x000fe40002781670 */
[----:B-1----:R-:W-:-:S05]  /*63a0*/  FMNMX.FTZ R24, R22, R7, !PT ;  /* 0x0000000716187209 */ /* 0x002fca0007810000 */
[----:B------:R-:W1:Y:S02]  /*63b0*/  SHFL.BFLY PT, R7, R24, 0x1, 0x1f ;  /* 0x0c201f0018077f89 */ /* 0x000e6400000e0000 */
[----:B-1----:R-:W-:Y:S02]  /*63c0*/  FMNMX.FTZ R7, R24, R7, !PT ;  /* 0x0000000718077209 */ /* 0x002fe40007810000 */
[----:B------:R-:W-:Y:S02]  /*63d0*/  FMNMX.FTZ R24, R26, R13, !PT ;  /* 0x0000000d1a187209 */ /* 0x000fe40007810000 */
[C---:B------:R-:W-:Y:S01]  /*63e0*/  FSETP.NEU.FTZ.AND P6, PT, R7.reuse, -INF , PT ;  /* 0xff8000000700780b */ /* 0x040fe20003fdd000 */
[----:B0-----:R-:W-:Y:S01]  /*63f0*/  FMUL.FTZ R22, R7, R6 ;  /* 0x0000000607167220 */ /* 0x001fe20000410000 */
[----:B------:R-:W-:-:S04]  /*6400*/  FMNMX.FTZ R24, R159, R24, !PT ;  /* 0x000000189f187209 */ /* 0x000fc80007810000 */
[----:B------:R-:W-:Y:S02]  /*6410*/  FMNMX.FTZ R24, R161, R24, !PT ;  /* 0x00000018a1187209 */ /* 0x000fe40007810000 */
[----:B------:R-:W-:Y:S02]  /*6420*/  FSEL R22, R22, RZ, P6 ;  /* 0x000000ff16167208 */ /* 0x000fe40003000000 */
[----:B------:R-:W-:-:S03]  /*6430*/  FMNMX.FTZ R24, R31, R24, !PT ;  /* 0x000000181f187209 */ /* 0x000fc60007810000 */
[-CC-:B------:R-:W-:Y:S01]  /*6440*/  FFMA.FTZ R180, R167, R6.reuse, -R22.reuse ;  /* 0x00000006a7b47223 */ /* 0x180fe20000010816 */
[----:B------:R-:W-:Y:S01]  /*6450*/  FSEL R167, R35, -INF , !P2 ;  /* 0xff80000023a77808 */ /* 0x000fe20005000000 */
[--C-:B------:R-:W-:Y:S01]  /*6460*/  FFMA.FTZ R182, R173, R6, -R22.reuse ;  /* 0x00000006adb67223 */ /* 0x100fe20000010816 */
[----:B------:R-:W-:Y:S01]  /*6470*/  FMNMX.FTZ R24, R163, R24, !PT ;  /* 0x00000018a3187209 */ /* 0x000fe20007810000 */
[-CC-:B------:R-:W-:Y:S01]  /*6480*/  FFMA.FTZ R176, R179, R6.reuse, -R22.reuse ;  /* 0x00000006b3b07223 */ /* 0x180fe20000010816 */
[----:B------:R-:W-:Y:S01]  /*6490*/  ISETP.GT.AND P2, PT, R20, 0x21, P1 ;  /* 0x000000211400780c */ /* 0x000fe20000f44270 */
        /* <DEDUP_REMOVED lines=20> */
[-CC-:B------:R-:W-:Y:S01]  /*65e0*/  FFMA.FTZ R37, R57, R6.reuse, -R22.reuse ;  /* 0x0000000639257223 */ /* 0x180fe20000010816 */
[----:B------:R-:W-:Y:S01]  /*65f0*/  ISETP.LT.OR P2, PT, R18, 0x31, P2 ;  /* 0x000000311200780c */ /* 0x000fe20001741670 */
[--C-:B------:R-:W-:Y:S01]  /*6600*/  FFMA.FTZ R166, R25, R6, -R22.reuse ;  /* 0x0000000619a67223 */ /* 0x100fe20000010816 */
[----:B------:R-:W-:Y:S01]  /*6610*/  FMNMX.FTZ R24, R173, R24, !PT ;  /* 0x00000018ad187209 */ /* 0x000fe20007810000 */
[-CC-:B------:R-:W-:Y:S01]  /*6620*/  FFMA.FTZ R25, R61, R6.reuse, -R22.reuse ;  /* 0x000000063d197223 */ /* 0x180fe20000010816 */
[----:B------:R-:W-:Y:S01]  /*6630*/  FSEL R179, R50, -INF , !P2 ;  /* 0xff80000032b37808 */ /* 0x000fe20005000000 */
        /* <DEDUP_REMOVED lines=10> */
[----:B------:R-:W-:Y:S01]  /*66e0*/  MUFU.EX2 R180, R180 ;  /* 0x000000b400b47308 */ /* 0x000fe20000000800 */
[----:B------:R-:W-:Y:S01]  /*66f0*/  FSEL R177, R54, -INF , !P5 ;  /* 0xff80000036b17808 */ /* 0x000fe20006800000 */
[--C-:B------:R-:W-:Y:S01]  /*6700*/  FFMA.FTZ R162, R19, R6, -R22.reuse ;  /* 0x0000000613a27223 */ /* 0x100fe20000010816 */
[----:B------:R-:W-:Y:S01]  /*6710*/  FMNMX.FTZ R24, R181, R24, !PT ;  /* 0x00000018b5187209 */ /* 0x000fe20007810000 */
[-CC-:B------:R-:W-:Y:S01]  /*6720*/  FFMA.FTZ R156, R21, R6.reuse, -R22.reuse ;  /* 0x00000006159c7223 */ /* 0x180fe20000010816 */
[----:B------:R-:W-:Y:S01]  /*6730*/  ISETP.GT.AND P3, PT, R20, 0x41, P1 ;  /* 0x000000411400780c */ /* 0x000fe20000f64270 */
[-CC-:B------:R-:W-:Y:S01]  /*6740*/  FFMA.FTZ R152, R33, R6.reuse, -R22.reuse ;  /* 0x0000000621987223 */ /* 0x180fe20000010816 */
[----:B------:R-:W-:Y:S01]  /*6750*/  ISETP.LT.OR P2, PT, R18, 0x41, P2 ;  /* 0x000000411200780c */ /* 0x000fe20001741670 */
[-CC-:B------:R-:W-:Y:S01]  /*6760*/  FFMA.FTZ R154, R29, R6.reuse, -R22.reuse ;  /* 0x000000061d9a7223 */ /* 0x180fe20000010816 */
[----:B------:R-:W-:Y:S01]  /*6770*/  FSEL R175, R55, -INF , !P4 ;  /* 0xff80000037af7808 */ /* 0x000fe20006000000 */
[--C-:B------:R-:W-:Y:S01]  /*6780*/  FFMA.FTZ R55, R153, R6, -R22.reuse ;  /* 0x0000000699377223 */ /* 0x100fe20000010816 */
[----:B------:R-:W-:Y:S01]  /*6790*/  FMNMX.FTZ R24, R177, R24, !PT ;  /* 0x00000018b1187209 */ /* 0x000fe20007810000 */
[-CC-:B------:R-:W-:Y:S01]  /*67a0*/  FFMA.FTZ R23, R23, R6.reuse, -R22.reuse ;  /* 0x0000000617177223 */ /* 0x180fe20000010816 */
[----:B------:R-:W-:Y:S01]  /*67b0*/  ISETP.GT.AND P5, PT, R20, 0x48, P1 ;  /* 0x000000481400780c */ /* 0x000fe20000fa4270 */
[-CC-:B------:R-:W-:Y:S01]  /*67c0*/  FFMA.FTZ R19, R69, R6.reuse, -R22.reuse ;  /* 0x0000000645137223 */ /* 0x180fe20000010816 */
[----:B------:R-:W-:Y:S01]  /*67d0*/  FSEL R183, R58, -INF , !P2 ;  /* 0xff8000003ab77808 */ /* 0x000fe20005000000 */
[-CC-:B------:R-:W-:Y:S01]  /*67e0*/  FFMA.FTZ R21, R73, R6.reuse, -R22.reuse ;  /* 0x0000000649157223 */ /* 0x180fe20000010816 */
[----:B------:R-:W-:Y:S01]  /*67f0*/  ISETP.LT.OR P3, PT, R18, 0x42, P3 ;  /* 0x000000421200780c */ /* 0x000fe20001f61670 */
[--C-:B------:R-:W-:Y:S01]  /*6800*/  FFMA.FTZ R33, R81, R6, -R22.reuse ;  /* 0x0000000651217223 */ /* 0x100fe20000010816 */
[----:B------:R-:W-:Y:S01]  /*6810*/  FMNMX.FTZ R24, R175, R24, !PT ;  /* 0x00000018af187209 */ /* 0x000fe20007810000 */
[----:B------:R-:W-:Y:S01]  /*6820*/  FFMA.FTZ R29, R85, R6, -R22 ;  /* 0x00000006551d7223 */ /* 0x000fe20000010816 */
[----:B------:R-:W-:Y:S01]  /*6830*/  ISETP.GT.AND P4, PT, R20, 0x49, P1 ;  /* 0x000000491400780c */ /* 0x000fe20000f84270 */
[----:B------:R-:W-:Y:S01]  /*6840*/  MUFU.EX2 R15, R15 ;  /* 0x0000000f000f7308 */ /* 0x000fe20000000800 */
[----:B------:R-:W-:-:S02]  /*6850*/  ISETP.LT.OR P5, PT, R18, 0x49, P5 ;  /* 0x000000491200780c */ /* 0x000fc40002fa1670 */
[----:B------:R-:W-:Y:S02]  /*6860*/  FSEL R59, R59, -INF , !P3 ;  /* 0xff8000003b3b7808 */ /* 0x000fe40005800000 */
[----:B------:R-:W-:Y:S02]  /*6870*/  FMNMX.FTZ R24, R183, R24, !PT ;  /* 0x00000018b7187209 */ /* 0x000fe40007810000 */
[----:B------:R-:W-:Y:S01]  /*6880*/  ISETP.GT.AND P2, PT, R20, 0x50, P1 ;  /* 0x000000501400780c */ /* 0x000fe20000f44270 */
[----:B------:R-:W-:Y:S01]  /*6890*/  MUFU.EX2 R182, R182 ;  /* 0x000000b600b67308 */ /* 0x000fe20000000800 */
[----:B------:R-:W-:Y:S02]  /*68a0*/  FSEL R157, R62, -INF , !P5 ;  /* 0xff8000003e9d7808 */ /* 0x000fe40006800000 */
[----:B------:R-:W-:Y:S02]  /*68b0*/  ISETP.LT.OR P4, PT, R18, 0x4a, P4 ;  /* 0x0000004a1200780c */ /* 0x000fe40002781670 */
[----:B------:R-:W-:-:S02]  /*68c0*/  FMNMX.FTZ R24, R59, R24, !PT ;  /* 0x000000183b187209 */ /* 0x000fc40007810000 */
[----:B------:R-:W-:Y:S01]  /*68d0*/  ISETP.GT.AND P3, PT, R20, 0x51, P1 ;  /* 0x000000511400780c */ /* 0x000fe20000f64270 */
[----:B------:R-:W-:Y:S01]  /*68e0*/  MUFU.EX2 R23, R23 ;  /* 0x0000001700177308 */ /* 0x000fe20000000800 */
[----:B------:R-:W-:Y:S02]  /*68f0*/  ISETP.LT.OR P2, PT, R18, 0x51, P2 ;  /* 0x000000511200780c */ /* 0x000fe40001741670 */
[----:B------:R-:W-:Y:S02]  /*6900*/  FSEL R63, R63, -INF , !P4 ;  /* 0xff8000003f3f7808 */ /* 0x000fe40006000000 */
[----:B------:R-:W-:Y:S02]  /*6910*/  FMNMX.FTZ R24, R157, R24, !PT ;  /* 0x000000189d187209 */ /* 0x000fe40007810000 */
[----:B------:R-:W-:Y:S01]  /*6920*/  ISETP.GT.AND P5, PT, R20, 0x58, P1 ;  /* 0x000000581400780c */ /* 0x000fe20000fa4270 */
[----:B------:R-:W-:Y:S01]  /*6930*/  MUFU.EX2 R176, R176 ;  /* 0x000000b000b07308 */ /* 0x000fe20000000800 */
[----:B------:R-:W-:-:S02]  /*6940*/  FSEL R155, R66, -INF , !P2 ;  /* 0xff800000429b7808 */ /* 0x000fc40005000000 */
[----:B------:R-:W-:Y:S02]  /*6950*/  ISETP.LT.OR P3, PT, R18, 0x52, P3 ;  /* 0x000000521200780c */ /* 0x000fe40001f61670 */
[----:B------:R-:W-:Y:S02]  /*6960*/  FMNMX.FTZ R24, R63, R24, !PT ;  /* 0x000000183f187209 */ /* 0x000fe40007810000 */
[----:B------:R-:W-:Y:S01]  /*6970*/  ISETP.GT.AND P4, PT, R20, 0x59, P1 ;  /* 0x000000591400780c */ /* 0x000fe20000f84270 */
[----:B------:R-:W-:Y:S01]  /*6980*/  MUFU.EX2 R27, R27 ;  /* 0x0000001b001b7308 */ /* 0x000fe20000000800 */
[----:B------:R-:W-:Y:S02]  /*6990*/  ISETP.LT.OR P5, PT, R18, 0x59, P5 ;  /* 0x000000591200780c */ /* 0x000fe40002fa1670 */
[----:B------:R-:W-:Y:S02]  /*69a0*/  FSEL R67, R67, -INF , !P3 ;  /* 0xff80000043437808 */ /* 0x000fe40005800000 */
[----:B------:R-:W-:-:S02]  /*69b0*/  FMNMX.FTZ R24, R155, R24, !PT ;  /* 0x000000189b187209 */ /* 0x000fc40007810000 */
[----:B------:R-:W-:Y:S01]  /*69c0*/  ISETP.GT.AND P2, PT, R20, 0x60, P1 ;  /* 0x000000601400780c */ /* 0x000fe20000f44270 */
[----:B------:R-:W-:Y:S01]  /*69d0*/  MUFU.EX2 R178, R178 ;  /* 0x000000b200b27308 */ /* 0x000fe20000000800 */
[----:B------:R-:W-:Y:S02]  /*69e0*/  FSEL R153, R70, -INF , !P5 ;  /* 0xff80000046997808 */ /* 0x000fe40006800000 */
[----:B------:R-:W-:Y:S02]  /*69f0*/  ISETP.LT.OR P4, PT, R18, 0x5a, P4 ;  /* 0x0000005a1200780c */ /* 0x000fe40002781670 */
[----:B------:R-:W-:Y:S02]  /*6a00*/  FMNMX.FTZ R24, R67, R24, !PT ;  /* 0x0000001843187209 */ /* 0x000fe40007810000 */
        /* <DEDUP_REMOVED lines=32> */
[----:B------:R-:W-:-:S02]  /*6c10*/  ISETP.LT.OR P5, PT, R18, 0x79, P5 ;  /* 0x000000791200780c */ /* 0x000fc40002fa1670 */
[----:B------:R-:W-:Y:S02]  /*6c20*/  FSEL R83, R83, -INF , !P3 ;  /* 0xff80000053537808 */ /* 0x000fe40005800000 */
[----:B------:R-:W-:Y:S02]  /*6c30*/  FMNMX.FTZ R24, R165, R24, !PT ;  /* 0x00000018a5187209 */ /* 0x000fe40007810000 */
[----:B------:R-:W-:Y:S01]  /*6c40*/  ISETP.LT.OR P1, PT, R18, 0x7a, P1 ;  /* 0x0000007a1200780c */ /* 0x000fe20000f21670 */
[----:B------:R-:W-:Y:S01]  /*6c50*/  MUFU.EX2 R170, R170 ;  /* 0x000000aa00aa7308 */ /* 0x000fe20000000800 */
[----:B------:R-:W-:Y:S02]  /*6c60*/  FSEL R185, R86, -INF , !P5 ;  /* 0xff80000056b97808 */ /* 0x000fe40006800000 */
[----:B------:R-:W-:Y:S02]  /*6c70*/  FMNMX.FTZ R24, R83, R24, !PT ;  /* 0x0000001853187209 */ /* 0x000fe40007810000 */
[----:B------:R-:W-:-:S02]  /*6c80*/  FSEL R87, R87, -INF , !P1 ;  /* 0xff80000057577808 */ /* 0x000fc40004800000 */
[----:B------:R-:W-:Y:S01]  /*6c90*/  FMNMX.FTZ R24, R185, R24, !PT ;  /* 0x00000018b9187209 */ /* 0x000fe20007810000 */
[----:B------:R-:W-:Y:S01]  /*6ca0*/  MUFU.EX2 R41, R41 ;  /* 0x0000002900297308 */ /* 0x000fe20000000800 */
[----:B------:R-:W-:Y:S02]  /*6cb0*/  FSEL R65, R7, RZ, P6 ;  /* 0x000000ff07417208 */ /* 0x000fe40003000000 */
[----:B------:R-:W-:-:S03]  /*6cc0*/  FMNMX.FTZ R24, R87, R24, !PT ;  /* 0x0000001857187209 */ /* 0x000fc60007810000 */
[----:B------:R-:W-:Y:S02]  /*6cd0*/  FADD.FTZ R65, -R65, R12 ;  /* 0x0000000c41417221 */ /* 0x000fe40000010100 */
[----:B------:R-:W0:Y:S01]  /*6ce0*/  SHFL.BFLY PT, R57, R24, 0x2, 0x1f ;  /* 0x0c401f0018397f89 */ /* 0x000e2200000e0000 */
[----:B------:R-:W-:Y:S08]  /*6cf0*/  MUFU.EX2 R164, R164 ;  /* 0x000000a400a47308 */ /* 0x000ff00000000800 */
[----:B------:R-:W-:Y:S08]  /*6d00*/  MUFU.EX2 R37, R37 ;  /* 0x0000002500257308 */ /* 0x000ff00000000800 */
[----:B------:R-:W-:Y:S01]  /*6d10*/  MUFU.EX2 R166, R166 ;  /* 0x000000a600a67308 */ /* 0x000fe20000000800 */
[----:B0-----:R-:W-:Y:S01]  /*6d20*/  FMNMX.FTZ R18, R24, R57, !PT ;  /* 0x0000003918127209 */ /* 0x001fe20007810000 */
[----:B------:R-:W-:-:S06]  /*6d30*/  FFMA.FTZ R57, R77, R6, -R22 ;  /* 0x000000064d397223 */ /* 0x000fcc0000010816 */
[----:B------:R-:W-:Y:S01]  /*6d40*/  MUFU.EX2 R25, R25 ;  /* 0x0000001900197308 */ /* 0x000fe20000000800 */
[----:B------:R-:W0:Y:S07]  /*6d50*/  SHFL.BFLY PT, R61, R18, 0x1, 0x1f ;  /* 0x0c201f00123d7f89 */ /* 0x000e2e00000e0000 */
[----:B------:R-:W-:Y:S08]  /*6d60*/  MUFU.EX2 R160, R160 ;  /* 0x000000a000a07308 */ /* 0x000ff00000000800 */
[----:B------:R-:W-:Y:S08]  /*6d70*/  MUFU.EX2 R17, R17 ;  /* 0x0000001100117308 */ /* 0x000ff00000000800 */
[----:B------:R-:W-:Y:S01]  /*6d80*/  MUFU.EX2 R162, R162 ;  /* 0x000000a200a27308 */ /* 0x000fe20000000800 */
[----:B0-----:R-:W-:Y:S01]  /*6d90*/  FMNMX.FTZ R9, R18, R61, !PT ;  /* 0x0000003d12097209 */ /* 0x001fe20007810000 */
[----:B------:R-:W-:-:S03]  /*6da0*/  FMUL.FTZ R61, R65, R6 ;  /* 0x00000006413d7220 */ /* 0x000fc60000410000 */
[C---:B------:R-:W-:Y:S01]  /*6db0*/  FSETP.NEU.FTZ.AND P1, PT, R9.reuse, -INF , PT ;  /* 0xff8000000900780b */ /* 0x040fe20003f3d000 */
[C---:B------:R-:W-:Y:S02]  /*6dc0*/  FMUL.FTZ R12, R9.reuse, R6 ;  /* 0x00000006090c7220 */ /* 0x040fe40000410000 */
        /* <DEDUP_REMOVED lines=24> */
[-C--:B------:R-:W-:Y:S01]  /*6f50*/  FFMA.FTZ R171, R177, R6.reuse, -R12 ;  /* 0x00000006b1ab7223 */ /* 0x080fe2000001080c */
[----:B------:R-:W-:Y:S01]  /*6f60*/  FADD.FTZ R59, R15, R38 ;  /* 0x000000260f3b7221 */ /* 0x000fe20000010000 */
        /* <DEDUP_REMOVED lines=9> */
[--C-:B------:R-:W-:Y:S01]  /*7000*/  FFMA.FTZ R75, R75, R6, -R12.reuse ;  /* 0x000000064b4b7223 */ /* 0x100fe2000001080c */
[----:B------:R-:W2:Y:S01]  /*7010*/  MUFU.EX2 R22, R22 ;  /* 0x0000001600167308 */ /* 0x000ea20000000800 */
[----:B-1----:R-:W-:Y:S01]  /*7020*/  FFMA.FTZ R5, R18, R4, R65 ;  /* 0x0000000412057223 */ /* 0x002fe20000010041 */
[----:B------:R-:W-:Y:S01]  /*7030*/  FADD.FTZ R4, R182, R59 ;  /* 0x0000003bb6047221 */ /* 0x000fe20000010000 */
[-CC-:B------:R-:W-:Y:S01]  /*7040*/  FFMA.FTZ R53, R53, R6.reuse, -R12.reuse ;  /* 0x0000000635357223 */ /* 0x180fe2000001080c */
[-CC-:B------:R-:W-:Y:S01]  /*7050*/  FFMA.FTZ R79, R79, R6.reuse, -R12.reuse ;  /* 0x000000064f4f7223 */ /* 0x180fe2000001080c */
[-CC-:B------:R-:W-:Y:S01]  /*7060*/  FFMA.FTZ R165, R165, R6.reuse, -R12.reuse ;  /* 0x00000006a5a57223 */ /* 0x180fe2000001080c */
[-CC-:B------:R-:W-:Y:S01]  /*7070*/  FFMA.FTZ R83, R83, R6.reuse, -R12.reuse ;  /* 0x0000000653537223 */ /* 0x180fe2000001080c */
[----:B------:R-:W-:Y:S01]  /*7080*/  FFMA.FTZ R185, R185, R6, -R12 ;  /* 0x00000006b9b97223 */ /* 0x000fe2000001080c */
[----:B------:R-:W1:Y:S01]  /*7090*/  MUFU.EX2 R31, R31 ;  /* 0x0000001f001f7308 */ /* 0x000e620000000800 */
[----:B0-----:R-:W-:-:S07]  /*70a0*/  FADD.FTZ R5, R20, R5 ;  /* 0x0000000514057221 */ /* 0x001fce0000010000 */
        /* <DEDUP_REMOVED lines=14> */
[----:B------:R-:W-:Y:S01]  /*7190*/  FADD.FTZ R5, R51, R4 ;  /* 0x0000000433057221 */ /* 0x000fe20000010000 */
[-CC-:B------:R-:W-:Y:S01]  /*71a0*/  FFMA.FTZ R40, R67, R6.reuse, -R12.reuse ;  /* 0x0000000643287223 */ /* 0x180fe2000001080c */
[----:B------:R-:W-:Y:S02]  /*71b0*/  FFMA.FTZ R12, R87, R6, -R12 ;  /* 0x00000006570c7223 */ /* 0x000fe4000001080c */
[----:B------:R-:W-:Y:S02]  /*71c0*/  FADD.FTZ R4, R174, R5 ;  /* 0x00000005ae047221 */ /* 0x000fe40000010000 */
[----:B------:R-:W2:Y:S01]  /*71d0*/  MUFU.EX2 R28, R28 ;  /* 0x0000001c001c7308 */ /* 0x000ea20000000800 */
[----:B-1----:R-:W-:Y:S01]  /*71e0*/  FADD.FTZ R42, R26, R59 ;  /* 0x0000003b1a2a7221 */ /* 0x002fe20000010000 */
[----:B------:R-:W-:-:S04]  /*71f0*/  FADD.FTZ R5, R55, R4 ;  /* 0x0000000437057221 */ /* 0x000fc80000010000 */
[----:B------:R-:W-:Y:S02]  /*7200*/  FADD.FTZ R4, R168, R5 ;  /* 0x00000005a8047221 */ /* 0x000fe40000010000 */
        /* <DEDUP_REMOVED lines=30> */
[----:B------:R0:W-:Y:S01]  /*73f0*/  MUFU.EX2 R157, R49 ;  /* 0x00000031009d7308 */ /* 0x0001e20000000800 */
[----:B--2---:R-:W-:-:S07]  /*7400*/  FADD.FTZ R5, R161, R4 ;  /* 0x00000004a1057221 */ /* 0x004fce0000010000 */
[----:B------:R-:W2:Y:S01]  /*7410*/  MUFU.EX2 R163, R163 ;  /* 0x000000a300a37308 */ /* 0x000ea20000000800 */
[----:B0-----:R-:W-:Y:S01]  /*7420*/  FADD.FTZ R49, R37, R42 ;  /* 0x0000002a25317221 */ /* 0x001fe20000010000 */
[----:B-1----:R-:W-:-:S03]  /*7430*/  FADD.FTZ R4, R40, R5 ;  /* 0x0000000528047221 */ /* 0x002fc60000010000 */
[----:B------:R-:W-:-:S03]  /*7440*/  FADD.FTZ R42, R166, R49 ;  /* 0x00000031a62a7221 */ /* 0x000fc60000010000 */
[----:B------:R-:W0:Y:S01]  /*7450*/  MUFU.EX2 R71, R71 ;  /* 0x0000004700477308 */ /* 0x000e220000000800 */
[----:B------:R-:W-:-:S04]  /*7460*/  FADD.FTZ R49, R25, R42 ;  /* 0x0000002a19317221 */ /* 0x000fc80000010000 */
[----:B------:R-:W-:-:S03]  /*7470*/  FADD.FTZ R42, R160, R49 ;  /* 0x00000031a02a7221 */ /* 0x000fc60000010000 */
[----:B------:R-:W1:Y:S01]  /*7480*/  MUFU.EX2 R156, R156 ;  /* 0x0000009c009c7308 */ /* 0x000e620000000800 */
[----:B------:R-:W-:Y:S01]  /*7490*/  FADD.FTZ R49, R17, R42 ;  /* 0x0000002a11317221 */ /* 0x000fe20000010000 */
[----:B--2---:R-:W-:-:S03]  /*74a0*/  FADD.FTZ R4, R163, R4 ;  /* 0x00000004a3047221 */ /* 0x004fc60000010000 */
[----:B------:R-:W-:-:S03]  /*74b0*/  FADD.FTZ R42, R162, R49 ;  /* 0x00000031a22a7221 */ /* 0x000fc60000010000 */
[----:B------:R-:W2:Y:S01]  /*74c0*/  MUFU.EX2 R21, R21 ;  /* 0x0000001500157308 */ /* 0x000ea20000000800 */
[----:B------:R-:W-:Y:S01]  /*74d0*/  FADD.FTZ R5, R19, R42 ;  /* 0x0000002a13057221 */ /* 0x000fe20000010000 */
[----:B0-----:R-:W-:-:S04]  /*74e0*/  FADD.FTZ R4, R71, R4 ;  /* 0x0000000447047221 */ /* 0x001fc80000010000 */
        /* <DEDUP_REMOVED lines=31> */
.L_x_7591:
[----:B------:R-:W-:Y:S01]  /*76e0*/  ULEA UR6, UR54, UR40, 0x3 ;  /* 0x0000002836067291 */ /* 0x000fe2000f8e183f */
[----:B------:R-:W-:Y:S01]  /*76f0*/  ISETP.GT.AND P1, PT, R14, UR53, PT ;  /* 0x000000350e007c0c */ /* 0x000fe2000bf24270 */
        /* <DEDUP_REMOVED lines=10> */
[-C--:B------:R-:W-:Y:S01]  /*77a0*/  FMUL.FTZ R92, R92, R61.reuse ;  /* 0x0000003d5c5c7220 */ /* 0x080fe20000410000 */
[----:B------:R-:W-:Y:S01]  /*77b0*/  F2FP.F16.F32.PACK_AB R182, R23, R182 ;  /* 0x000000b617b6723e */ /* 0x000fe200000000ff */
[-C--:B------:R-:W-:Y:S01]  /*77c0*/  FMUL.FTZ R93, R93, R61.reuse ;  /* 0x0000003d5d5d7220 */ /* 0x080fe20000410000 */
[----:B------:R-:W-:Y:S01]  /*77d0*/  F2FP.F16.F32.PACK_AB R183, R31, R22 ;  /* 0x000000161fb7723e */ /* 0x000fe200000000ff */
[-C--:B------:R-:W-:Y:S01]  /*77e0*/  FMUL.FTZ R96, R96, R61.reuse ;  /* 0x0000003d60607220 */ /* 0x080fe20000410000 */
[----:B------:R-:W-:Y:S01]  /*77f0*/  SYNCS.ARRIVE.TRANS64.RED.A1T0 RZ, [UR6], RZ ;  /* 0x000000ffffff79a7 */ /* 0x000fe20008100406 */
[----:B------:R-:W-:Y:S01]  /*7800*/  F2FP.F16.F32.PACK_AB R176, R27, R176 ;  /* 0x000000b01bb0723e */ /* 0x000fe200000000ff */
[-C--:B------:R-:W-:Y:S01]  /*7810*/  FMUL.FTZ R97, R97, R61.reuse ;  /* 0x0000003d61617220 */ /* 0x080fe20000410000 */
        /* <DEDUP_REMOVED lines=50> */
[----:B------:R-:W-:Y:S01]  /*7b40*/  FMUL.FTZ R149, R149, R61 ;  /* 0x0000003d95957220 */ /* 0x000fe20000410000 */
        /* <DEDUP_REMOVED lines=36> */
.L_x_7573:
[----:B------:R-:W0:Y:S01]  /*7d90*/  S2UR UR6, SR_CTAID.X ;  /* 0x00000000000679c3 */ /* 0x000e220000002500 */
[----:B------:R-:W-:Y:S01]  /*7da0*/  IADD3 R13, -R8, 0x1, RZ ;  /* 0x00000001080d7810 */ /* 0x000fe20007ffe1ff */
[----:B------:R-:W-:Y:S02]  /*7db0*/  UISETP.NE.AND UP1, UPT, UR42, URZ, UPT ;  /* 0x0000003f2a00728c */ /* 0x000fe4000bf25270 */
[----:B------:R-:W-:Y:S02]  /*7dc0*/  UISETP.NE.AND UP0, UPT, UR41, URZ, UPT ;  /* 0x0000003f2900728c */ /* 0x000fe4000bf05270 */
[----:B------:R-:W-:-:S04]  /*7dd0*/  IMAD R13, R2, UR51, R13 ;  /* 0x00000033020d7c24 */ /* 0x000fc8000f8e020d */
[----:B------:R-:W-:Y:S02]  /*7de0*/  PLOP3.LUT P1, PT, PT, PT, UP0, 0x40, 0x0 ;  /* 0x000000000000781c */ /* 0x000fe40003f2e808 */
[----:B------:R-:W-:Y:S01]  /*7df0*/  R2UR UR11, R13 ;  /* 0x000000000d0b72ca */ /* 0x000fe200000e0000 */
[----:B------:R-:W-:Y:S01]  /*7e00*/  @UP1 ULDC UR14, c[0x0][0x450] ;  /* 0x00011400000e1ab9 */ /* 0x000fe20000000800 */
[----:B0-----:R-:W-:-:S03]  /*7e10*/  ULEA UR10, UR6, 0x7f, 0x7 ;  /* 0x0000007f060a7891 */ /* 0x001fc6000f8e383f */
[----:B------:R-:W-:Y:S02]  /*7e20*/  @UP1 ULDC UR6, c[0x0][0x44c] ;  /* 0x0001130000061ab9 */ /* 0x000fe40000000800 */
        /* <DEDUP_REMOVED lines=17> */
.L_x_7594:
[----:B------:R-:W-:Y:S02]  /*7f40*/  ULDC UR14, c[0x0][0x9e4] ;  /* 0x00027900000e7ab9 */ /* 0x000fe40000000800 */
[----:B------:R-:W-:-:S11]  /*7f50*/  UISETP.NE.AND UP0, UPT, UR14, 0x1, UPT ;  /* 0x000000010e00788c */ /* 0x000fd6000bf05270 */
[----:B------:R-:W-:Y:S02]  /*7f60*/  @UP0 ULDC.64 UR18, c[0x0][0x9e8] ;  /* 0x00027a0000120ab9 */ /* 0x000fe40000000a00 */
[----:B------:R-:W-:-:S04]  /*7f70*/  UIMAD.WIDE.U32 UR6, UR10, UR18, URZ ;  /* 0x000000120a0672a5 */ /* 0x000fc8000f8e003f */
[----:B------:R-:W-:-:S12]  /*7f80*/  @UP0 USHF.R.U32.HI UR10, URZ, UR19, UR7 ;  /* 0x000000133f0a0299 */ /* 0x000fd80008011607 */
.L_x_7595:
[----:B------:R-:W-:-:S04]  /*7f90*/  UIMAD UR10, UR10, UR14, URZ ;  /* 0x0000000e0a0a72a4 */ /* 0x000fc8000f8e023f */
[----:B------:R-:W-:-:S04]  /*7fa0*/  UISETP.LT.AND UP0, UPT, UR11, UR10, UPT ;  /* 0x0000000a0b00728c */ /* 0x000fc8000bf01270 */
[----:B------:R-:W-:-:S12]  /*7fb0*/  USEL UR11, UR11, UR10, !UP0 ;  /* 0x0000000a0b0b7287 */ /* 0x000fd8000c000000 */
.L_x_7593:
[----:B------:R-:W-:-:S04]  /*7fc0*/  UIADD3 UR11, UR11, 0x7f, URZ ;  /* 0x0000007f0b0b7890 */ /* 0x000fc8000fffe03f */
        /* <DEDUP_REMOVED lines=12> */
.L_x_7607:
[----:B------:R-:W-:Y:S01]  /*8090*/  ISETP.NE.AND P2, PT, RZ, UR39, PT ;  /* 0x00000027ff007c0c */ /* 0x000fe2000bf45270 */
[----:B------:R-:W-:-:S04]  /*80a0*/  UISETP.NE.AND UP0, UPT, UR51, 0x1, UPT ;  /* 0x000000013300788c */ /* 0x000fc8000bf05270 */
[----:B------:R-:W-:-:S04]  /*80b0*/  USEL UR45, URZ, 0x1, UP0 ;  /* 0x000000013f2d7887 */ /* 0x000fc80008000000 */
[----:B------:R-:W-:-:S04]  /*80c0*/  ULOP3.LUT UR45, UR52, UR45, URZ, 0x3c, !UPT ;  /* 0x0000002d342d7292 */ /* 0x000fc8000f8e3c3f */
[----:B------:R-:W-:Y:S08]  /*80d0*/  @P2 BRA `(.L_x_7597) ;  /* 0x0000000000382947 */ /* 0x000ff00003800000 */
[----:B------:R-:W-:Y:S05]  /*80e0*/  @!P0 BRA `(.L_x_7598) ;  /* 0x0000000000048947 */ /* 0x000fea0003800000 */
[----:B------:R-:W-:Y:S01]  /*80f0*/  BPT.TRAP 0x1 ;  /* 0x000000040000795c */ /* 0x000fe20000300000 */
.L_x_7598:
        /* <DEDUP_REMOVED lines=9> */
.L_x_7599:
[----:B-1----:R-:W-:Y:S05]  /*8190*/  @P1 BRA `(.L_x_7597) ;  /* 0x0000000000081947 */ /* 0x002fea0003800000 */
[----:B------:R-:W1:Y:S02]  /*81a0*/  SYNCS.PHASECHK.TRANS64.TRYWAIT P1, [UR6+0x28830], R6 ;  /* 0x02883006ff0075a7 */ /* 0x000e640008020146 */
[----:B-1----:R-:W-:Y:S05]  /*81b0*/  @!P1 BRA `(.L_x_7600) ;  /* 0x000000b4000c9947 */ /* 0x002fea0003800000 */
.L_x_7597:
        /* <DEDUP_REMOVED lines=50> */
.L_x_7602:
[----:B------:R-:W-:Y:S01]  /*84e0*/  ULEA UR6, UR51, UR40, 0x3 ;  /* 0x0000002833067291 */ /* 0x000fe2000f8e183f */
[----:B------:R-:W-:-:S05]  /*84f0*/  IMAD.U32 R6, RZ, RZ, UR52 ;  /* 0x00000034ff067e24 */ /* 0x000fca000f8e00ff */
[----:B------:R-:W-:-:S04]  /*8500*/  SHF.L.U32 R6, R6, 0x1f, RZ ;  /* 0x0000001f06067819 */ /* 0x000fc800000006ff */
[----:B------:R0:W1:Y:S01]  /*8510*/  SYNCS.PHASECHK.TRANS64.TRYWAIT P1, [UR6+0x28850], R6 ;  /* 0x02885006ff0075a7 */ /* 0x0000620008020146 */
[----:B------:R-:W-:Y:S05]  /*8520*/  @!P0 BRA `(.L_x_7603) ;  /* 0x0000000000048947 */ /* 0x000fea0003800000 */
[----:B------:R-:W-:Y:S01]  /*8530*/  BPT.TRAP 0x1 ;  /* 0x000000040000795c */ /* 0x000fe20000300000 */
.L_x_7603:
[----:B-1----:R-:W-:Y:S05]  /*8540*/  @P1 BRA `(.L_x_7601) ;  /* 0x0000000000081947 */ /* 0x002fea0003800000 */
[----:B------:R-:W1:Y:S02]  /*8550*/  SYNCS.PHASECHK.TRANS64.TRYWAIT P1, [UR6+0x28850], R6 ;  /* 0x02885006ff0075a7 */ /* 0x000e640008020146 */
[----:B-1----:R-:W-:Y:S05]  /*8560*/  @!P1 BRA `(.L_x_7604) ;  /* 0x000000b000389947 */ /* 0x002fea0003800000 */
.L_x_7601:
        /* <DEDUP_REMOVED lines=49> */
.L_x_7605:
        /* <DEDUP_REMOVED lines=88> */
[-C--:B------:R-:W-:Y:S01]  /*8e00*/  FFMA.FTZ R180, R25, R6.reuse, -R153 ;  /* 0x0000000619b47223 */ /* 0x080fe20000010899 */
[-C--:B------:R-:W-:Y:S01]  /*8e10*/  FFMA.FTZ R181, R27, R6.reuse, -R69 ;  /* 0x000000061bb57223 */ /* 0x080fe20000010845 */
[----:B------:R-:W-:Y:S01]  /*8e20*/  MUFU.EX2 R12, R12 ;  /* 0x0000000c000c7308 */ /* 0x000fe20000000800 */
[-C--:B------:R-:W-:Y:S01]  /*8e30*/  FFMA.FTZ R182, R28, R6.reuse, -R153 ;  /* 0x000000061cb67223 */ /* 0x080fe20000010899 */
[-CC-:B------:R-:W-:Y:S01]  /*8e40*/  FFMA.FTZ R183, R30, R6.reuse, -R69.reuse ;  /* 0x000000061eb77223 */ /* 0x180fe20000010845 */
[-C--:B------:R-:W-:Y:S01]  /*8e50*/  FFMA.FTZ R18, R31, R6.reuse, -R69 ;  /* 0x000000061f127223 */ /* 0x080fe20000010845 */
[-C--:B------:R-:W-:Y:S01]  /*8e60*/  FFMA.FTZ R176, R32, R6.reuse, -R153 ;  /* 0x0000000620b07223 */ /* 0x080fe20000010899 */
[-C--:B------:R-:W-:Y:S01]  /*8e70*/  FFMA.FTZ R177, R34, R6.reuse, -R69 ;  /* 0x0000000622b17223 */ /* 0x080fe20000010845 */
[-C--:B------:R-:W-:Y:S01]  /*8e80*/  FFMA.FTZ R19, R33, R6.reuse, -R153 ;  /* 0x0000000621137223 */ /* 0x080fe20000010899 */
[-C--:B------:R-:W-:Y:S01]  /*8e90*/  FFMA.FTZ R20, R35, R6.reuse, -R69 ;  /* 0x0000000623147223 */ /* 0x080fe20000010845 */
[----:B------:R-:W0:Y:S01]  /*8ea0*/  MUFU.EX2 R15, R15 ;  /* 0x0000000f000f7308 */ /* 0x000e220000000800 */
[-C--:B------:R-:W-:Y:S01]  /*8eb0*/  FFMA.FTZ R178, R36, R6.reuse, -R153 ;  /* 0x0000000624b27223 */ /* 0x080fe20000010899 */
        /* <DEDUP_REMOVED lines=31> */
[----:B-1----:R-:W-:Y:S01]  /*90b0*/  FFMA.FTZ R4, R13, R4, R14 ;  /* 0x000000040d047223 */ /* 0x002fe2000001000e */
[-C--:B------:R-:W-:Y:S01]  /*90c0*/  FFMA.FTZ R160, R64, R6.reuse, -R153 ;  /* 0x0000000640a07223 */ /* 0x080fe20000010899 */
[-C--:B------:R-:W-:Y:S01]  /*90d0*/  FFMA.FTZ R161, R66, R6.reuse, -R69 ;  /* 0x0000000642a17223 */ /* 0x080fe20000010845 */
[-CC-:B------:R-:W-:Y:S01]  /*90e0*/  FFMA.FTZ R45, R65, R6.reuse, -R153.reuse ;  /* 0x00000006412d7223 */ /* 0x180fe20000010899 */
[-C--:B------:R-:W-:Y:S01]  /*90f0*/  FFMA.FTZ R162, R68, R6.reuse, -R153 ;  /* 0x0000000644a27223 */ /* 0x080fe20000010899 */
[-CC-:B------:R-:W-:Y:S01]  /*9100*/  FFMA.FTZ R163, R70, R6.reuse, -R69.reuse ;  /* 0x0000000646a37223 */ /* 0x180fe20000010845 */
[-C--:B------:R-:W-:Y:S01]  /*9110*/  FFMA.FTZ R71, R71, R6.reuse, -R69 ;  /* 0x0000000647477223 */ /* 0x080fe20000010845 */
[----:B------:R-:W1:Y:S01]  /*9120*/  MUFU.EX2 R182, R182 ;  /* 0x000000b600b67308 */ /* 0x000e620000000800 */
[----:B0-----:R-:W-:Y:S01]  /*9130*/  FADD.FTZ R5, R180, R5 ;  /* 0x00000005b4057221 */ /* 0x001fe20000010000 */
[-C--:B------:R-:W-:Y:S01]  /*9140*/  FFMA.FTZ R156, R72, R6.reuse, -R153 ;  /* 0x00000006489c7223 */ /* 0x080fe20000010899 */
[-C--:B------:R-:W-:Y:S01]  /*9150*/  FFMA.FTZ R74, R74, R6.reuse, -R69 ;  /* 0x000000064a4a7223 */ /* 0x080fe20000010845 */
[-C--:B------:R-:W-:Y:S01]  /*9160*/  FFMA.FTZ R53, R73, R6.reuse, -R153 ;  /* 0x0000000649357223 */ /* 0x080fe20000010899 */
[-C--:B------:R-:W-:Y:S01]  /*9170*/  FFMA.FTZ R75, R75, R6.reuse, -R69 ;  /* 0x000000064b4b7223 */ /* 0x080fe20000010845 */
[-C--:B------:R-:W-:Y:S01]  /*9180*/  FFMA.FTZ R158, R76, R6.reuse, -R153 ;  /* 0x000000064c9e7223 */ /* 0x080fe20000010899 */
[-C--:B------:R-:W-:Y:S01]  /*9190*/  FFMA.FTZ R78, R78, R6.reuse, -R69 ;  /* 0x000000064e4e7223 */ /* 0x080fe20000010845 */
[----:B------:R-:W0:Y:S01]  /*91a0*/  MUFU.EX2 R183, R183 ;  /* 0x000000b700b77308 */ /* 0x000e220000000800 */
[----:B--2---:R-:W-:Y:S01]  /*91b0*/  FADD.FTZ R4, R181, R4 ;  /* 0x00000004b5047221 */ /* 0x004fe20000010000 */
[-C--:B------:R-:W-:Y:S01]  /*91c0*/  FFMA.FTZ R57, R77, R6.reuse, -R153 ;  /* 0x000000064d397223 */ /* 0x080fe20000010899 */
[-C--:B------:R-:W-:Y:S01]  /*91d0*/  FFMA.FTZ R79, R79, R6.reuse, -R69 ;  /* 0x000000064f4f7223 */ /* 0x080fe20000010845 */
[-C--:B------:R-:W-:Y:S01]  /*91e0*/  FFMA.FTZ R152, R80, R6.reuse, -R153 ;  /* 0x0000000650987223 */ /* 0x080fe20000010899 */
[-C--:B------:R-:W-:Y:S01]  /*91f0*/  FFMA.FTZ R82, R82, R6.reuse, -R69 ;  /* 0x0000000652527223 */ /* 0x080fe20000010845 */
[-C--:B------:R-:W-:Y:S01]  /*9200*/  FFMA.FTZ R61, R81, R6.reuse, -R153 ;  /* 0x00000006513d7223 */ /* 0x080fe20000010899 */
[-C--:B------:R-:W-:Y:S01]  /*9210*/  FFMA.FTZ R83, R83, R6.reuse, -R69 ;  /* 0x0000000653537223 */ /* 0x080fe20000010845 */
[----:B------:R-:W2:Y:S01]  /*9220*/  MUFU.EX2 R17, R17 ;  /* 0x0000001100117308 */ /* 0x000ea20000000800 */
[----:B-1----:R-:W-:Y:S01]  /*9230*/  FADD.FTZ R36, R182, R5 ;  /* 0x00000005b6247221 */ /* 0x002fe20000010000 */
[-CC-:B------:R-:W-:Y:S01]  /*9240*/  FFMA.FTZ R154, R84, R6.reuse, -R153.reuse ;  /* 0x00000006549a7223 */ /* 0x180fe20000010899 */
[-C--:B------:R-:W-:Y:S01]  /*9250*/  FFMA.FTZ R65, R85, R6.reuse, -R153 ;  /* 0x0000000655417223 */ /* 0x080fe20000010899 */
[----:B------:R-:W-:-:S04]  /*9260*/  FFMA.FTZ R86, R86, R6, -R69 ;  /* 0x0000000656567223 */ /* 0x000fc80000010845 */
        /* <DEDUP_REMOVED lines=120> */
.L_x_7606:
[----:B------:R-:W-:Y:S01]  /*99f0*/  ULEA UR6, UR51, UR40, 0x3 ;  /* 0x0000002833067291 */ /* 0x000fe2000f8e183f */
[----:B------:R-:W-:Y:S01]  /*9a00*/  ISETP.GT.AND P1, PT, R8, UR50, PT ;  /* 0x0000003208007c0c */ /* 0x000fe2000bf24270 */
[----:B------:R-:W-:Y:S01]  /*9a10*/  UMOV UR52, UR45 ;  /* 0x0000002d00347c82 */ /* 0x000fe20008000000 */
[----:B------:R-:W-:Y:S01]  /*9a20*/  UMOV UR51, UR46 ;  /* 0x0000002e00337c82 */ /* 0x000fe20008000000 */
        /* <DEDUP_REMOVED lines=103> */
[----:B------:R-:W-:-:S07]  /*a0a0*/  IMAD.MOV.U32 R14, RZ, RZ, R8 ;  /* 0x000000ffff0e7224 */ /* 0x000fce00078e0008 */
.L_x_7596:
[----:B------:R-:W-:-:S13]  /*a0b0*/  ISETP.GE.AND P1, PT, R14, UR38, PT ;  /* 0x000000260e007c0c */ /* 0x000fda000bf26270 */
[----:B------:R-:W-:Y:S05]  /*a0c0*/  @!P1 BRA `(.L_x_7608) ;  /* 0x0000003000549947 */ /* 0x000fea0003800000 */
[C---:B------:R-:W-:Y:S01]  /*a0d0*/  VIADD R8, R16.reuse, 0x8 ;  /* 0x0000000810087836 */ /* 0x040fe20000000000 */
[----:B------:R-:W-:Y:S01]  /*a0e0*/  IADD3 R16, -R16, 0xb, RZ ;  /* 0x0000000b10107810 */ /* 0x000fe20007ffe1ff */
        /* <DEDUP_REMOVED lines=8> */
.L_x_7627:
[----:B------:R-:W-:Y:S01]  /*a170*/  UIADD3 UR46, UR54, 0x1, URZ ;  /* 0x00000001362e7890 */ /* 0x000fe2000fffe03f */
[----:B------:R-:W-:-:S03]  /*a180*/  ISETP.NE.AND P2, PT, RZ, UR39, PT ;  /* 0x00000027ff007c0c */ /* 0x000fc6000bf45270 */
[----:B------:R-:W-:-:S04]  /*a190*/  UISETP.NE.AND UP0, UPT, UR46, 0x2, UPT ;  /* 0x000000022e00788c */ /* 0x000fc8000bf05270 */
[----:B------:R-:W-:Y:S02]  /*a1a0*/  USEL UR45, URZ, 0x1, UP0 ;  /* 0x000000013f2d7887 */ /* 0x000fe40008000000 */
[----:B------:R-:W-:Y:S02]  /*a1b0*/  USEL UR46, UR46, URZ, UP0 ;  /* 0x0000003f2e2e7287 */ /* 0x000fe40008000000 */
[----:B------:R-:W-:Y:S02]  /*a1c0*/  ULOP3.LUT UR45, UR55, UR45, URZ, 0x3c, !UPT ;  /* 0x0000002d372d7292 */ /* 0x000fe4000f8e3c3f */
[----:B--2---:R-:W-:Y:S10]  /*a1d0*/  @P2 BRA `(.L_x_7609) ;  /* 0x00000000002c2947 */ /* 0x004ff40003800000 */
[----:B------:R-:W-:Y:S05]  /*a1e0*/  @!P0 BRA `(.L_x_7610) ;  /* 0x0000000000048947 */ /* 0x000fea0003800000 */
[----:B------:R-:W-:Y:S01]  /*a1f0*/  BPT.TRAP 0x1 ;  /* 0x000000040000795c */ /* 0x000fe20000300000 */
.L_x_7610:
[----:B------:R-:W-:Y:S01]  /*a200*/  ULEA UR6, UR46, UR40, 0x3 ;  /* 0x000000282e067291 */ /* 0x000fe2000f8e183f */
[----:B------:R-:W-:-:S05]  /*a210*/  IMAD.U32 R6, RZ, RZ, UR45 ;  /* 0x0000002dff067e24 */ /* 0x000fca000f8e00ff */
[----:B------:R-:W-:-:S04]  /*a220*/  SHF.L.U32 R6, R6, 0x1f, RZ ;  /* 0x0000001f06067819 */ /* 0x000fc800000006ff */
[----:B------:R0:W1:Y:S01]  /*a230*/  SYNCS.PHASECHK.TRANS64.TRYWAIT P1, [UR6+0x28830], R6 ;  /* 0x02883006ff0075a7 */ /* 0x0000620008020146 */
[----:B------:R-:W-:Y:S05]  /*a240*/  @!P0 BRA `(.L_x_7611) ;  /* 0x0000000000048947 */ /* 0x000fea0003800000 */
[----:B------:R-:W-:Y:S01]  /*a250*/  BPT.TRAP 0x1 ;  /* 0x000000040000795c */ /* 0x000fe20000300000 */
.L_x_7611:
[----:B-1----:R-:W-:Y:S05]  /*a260*/  @P1 BRA `(.L_x_7609) ;  /* 0x0000000000081947 */ /* 0x002fea0003800000 */
[----:B------:R-:W1:Y:S02]  /*a270*/  SYNCS.PHASECHK.TRANS64.TRYWAIT P1, [UR6+0x28830], R6 ;  /* 0x02883006ff0075a7 */ /* 0x000e640008020146 */
[----:B-1----:R-:W-:Y:S05]  /*a280*/  @!P1 BRA `(.L_x_7612) ;  /* 0x0000009400089947 */ /* 0x002fea0003800000 */
.L_x_7609:
[----:B------:R2:W-:Y:S01]  /*a290*/  BAR.SYNC.DEFER_BLOCKING R8, 0x100 ;  /* 0x000400080000751d */ /* 0x0005e20000010000 */
[----:B------:R-:W-:Y:S01]  /*a2a0*/  R2UR UR32, R10 ;  /* 0x000000000a2072ca */ /* 0x000fe200000e0000 */
[----:B------:R-:W-:Y:S01]  /*a2b0*/  ULEA UR34, UR46, UR44, 0xb ;  /* 0x0000002c2e227291 */ /* 0x000fe2000f8e583f */
[----:B------:R-:W-:-:S03]  /*a2c0*/  R2UR UR33, R11 ;  /* 0x000000000b2172ca */ /* 0x000fc600000e0000 */
        /* <DEDUP_REMOVED lines=12> */
[----:B------:R-:W-:Y:S01]  /*a390*/  WARPGROUP.ARRIVE ;  /* 0x00000000000079c5 */ /* 0x000fe20000000000 */
[----:B------:R-:W-:Y:S01]  /*a3a0*/  UMOV UR27, 0x40000040 ;  /* 0x40000040001b7882 */ /* 0x000fe20000000000 */
[----:B------:R-:W-:Y:S01]  /*a3b0*/  UIADD3 UR30, UR34, 0x406, URZ ;  /* 0x00000406221e7890 */ /* 0x000fe2000fffe03f */
[----:B------:R-:W-:-:S03]  /*a3c0*/  UMOV UR31, 0x40000040 ;  /* 0x40000040001f7882 */ /* 0x000fc60000000000 */
        /* <DEDUP_REMOVED lines=23> */
[----:B--2---:R-:W-:Y:S05]  /*a540*/  @P2 BRA `(.L_x_7613) ;  /* 0x00000000002c2947 */ /* 0x004fea0003800000 */
[----:B------:R-:W-:Y:S05]  /*a550*/  @!P0 BRA `(.L_x_7614) ;  /* 0x0000000000048947 */ /* 0x000fea0003800000 */
[----:B------:R-:W-:Y:S01]  /*a560*/  BPT.TRAP 0x1 ;  /* 0x000000040000795c */ /* 0x000fe20000300000 */
.L_x_7614:
[----:B------:R-:W-:Y:S01]  /*a570*/  ULEA UR6, UR54, UR40, 0x3 ;  /* 0x0000002836067291 */ /* 0x000fe2000f8e183f */
[----:B01----:R-:W-:-:S05]  /*a580*/  IMAD.U32 R6, RZ, RZ, UR55 ;  /* 0x00000037ff067e24 */ /* 0x003fca000f8e00ff */
[----:B------:R-:W-:-:S04]  /*a590*/  SHF.L.U32 R6, R6, 0x1f, RZ ;  /* 0x0000001f06067819 */ /* 0x000fc800000006ff */
[----:B------:R0:W1:Y:S01]  /*a5a0*/  SYNCS.PHASECHK.TRANS64.TRYWAIT P1, [UR6+0x28850], R6 ;  /* 0x02885006ff0075a7 */ /* 0x0000620008020146 */
[----:B------:R-:W-:Y:S05]  /*a5b0*/  @!P0 BRA `(.L_x_7615) ;  /* 0x0000000000048947 */ /* 0x000fea0003800000 */
[----:B------:R-:W-:Y:S01]  /*a5c0*/  BPT.TRAP 0x1 ;  /* 0x000000040000795c */ /* 0x000fe20000300000 */
.L_x_7615:
[----:B-1----:R-:W-:Y:S05]  /*a5d0*/  @P1 BRA `(.L_x_7613) ;  /* 0x0000000000081947 */ /* 0x002fea0003800000 */
[----:B------:R-:W1:Y:S02]  /*a5e0*/  SYNCS.PHASECHK.TRANS64.TRYWAIT P1, [UR6+0x28850], R6 ;  /* 0x02885006ff0075a7 */ /* 0x000e640008020146 */
[----:B-1----:R-:W-:Y:S05]  /*a5f0*/  @!P1 BRA `(.L_x_7616) ;  /* 0x0000009000449947 */ /* 0x002fea0003800000 */
.L_x_7613:
        /* <DEDUP_REMOVED lines=48> */
.L_x_7617:
[----:B------:R-:W-:Y:S01]  /*a900*/  UISETP.NE.AND UP1, UPT, UR42, URZ, UPT ;  /* 0x0000003f2a00728c */ /* 0x000fe2000bf25270 */
[----:B01----:R-:W-:Y:S01]  /*a910*/  IMAD.MOV.U32 R6, RZ, RZ, R0 ;  /* 0x000000ffff067224 */ /* 0x003fe200078e0000 */
[----:B------:R-:W-:Y:S01]  /*a920*/  UISETP.NE.AND UP0, UPT, UR41, URZ, UPT ;  /* 0x0000003f2900728c */ /* 0x000fe2000bf05270 */
[----:B------:R-:W-:Y:S01]  /*a930*/  IMAD.SHL.U32 R22, R14, 0x80, RZ ;  /* 0x000000800e167824 */ /* 0x000fe200078e00ff */
[----:B------:R-:W-:Y:S02]  /*a940*/  ULEA UR6, UR46, UR40, 0x3 ;  /* 0x000000282e067291 */ /* 0x000fe4000f8e183f */
[----:B------:R-:W-:Y:S02]  /*a950*/  PLOP3.LUT P1, PT, PT, PT, UP1, 0x80, 0x0 ;  /* 0x000000000000781c */ /* 0x000fe40003f2f018 */
[----:B------:R-:W-:Y:S01]  /*a960*/  PLOP3.LUT P2, PT, PT, PT, UP1, 0x80, 0x0 ;  /* 0x000000000000781c */ /* 0x000fe20003f4f018 */
[----:B------:R-:W-:Y:S01]  /*a970*/  UIADD3 UR6, UR6, 0x28840, URZ ;  /* 0x0002884006067890 */ /* 0x000fe2000fffe03f */
[----:B------:R-:W-:Y:S01]  /*a980*/  IADD3 R18, -R22, 0x1, RZ ;  /* 0x0000000116127810 */ /* 0x000fe20007ffe1ff */
[----:B------:R-:W-:-:S02]  /*a990*/  @UP1 ULDC UR7, c[0x0][0x44c] ;  /* 0x0001130000071ab9 */ /* 0x000fc40000000800 */
[----:B------:R-:W-:-:S06]  /*a9a0*/  UPRMT UR6, UR43, 0x654, UR6 ;  /* 0x000006542b067896 */ /* 0x000fcc0008000006 */
[----:B------:R-:W-:Y:S01]  /*a9b0*/  @P1 IMAD.HI.U32 R7, R0, UR7, RZ ;  /* 0x0000000700071c27 */ /* 0x000fe2000f8e00ff */
[----:B------:R-:W-:Y:S01]  /*a9c0*/  @UP1 ULDC UR7, c[0x0][0x450] ;  /* 0x0001140000071ab9 */ /* 0x000fe20000000800 */
[----:B------:R-:W-:Y:S01]  /*a9d0*/  PLOP3.LUT P1, PT, PT, PT, UP0, 0x40, 0x0 ;  /* 0x000000000000781c */ /* 0x000fe20003f2e808 */
[----:B------:R-:W-:Y:S02]  /*a9e0*/  SYNCS.ARRIVE.TRANS64.RED.A1T0 RZ, [UR6], RZ ;  /* 0x000000ffffff79a7 */ /* 0x000fe40008100406 */
[----:B------:R-:W-:Y:S01]  /*a9f0*/  @P2 SHF.R.U32.HI R6, RZ, UR7, R7 ;  /* 0x00000007ff062c19 */ /* 0x000fe20008011607 */
[----:B------:R-:W-:-:S04]  /*aa00*/  IMAD R7, R3, -0x2, R18 ;  /* 0xfffffffe03077824 */ /* 0x000fc800078e0212 */
[----:B------:R-:W0:Y:S01]  /*aa10*/  SHFL.IDX PT, R9, R6, RZ, 0x1c1f ;  /* 0x001c1fff06097589 */ /* 0x000e2200000e0000 */
[----:B------:R-:W-:-:S04]  /*aa20*/  IMAD R7, R2, UR53, R7 ;  /* 0x0000003502077c24 */ /* 0x000fc8000f8e0207 */
[----:B------:R-:W-:-:S04]  /*aa30*/  VIADD R7, R7, -UR52 ;  /* 0x8000003407077c36 */ /* 0x000fc80008000000 */
[C---:B------:R-:W-:Y:S02]  /*aa40*/  VIADD R152, R7.reuse, UR51 ;  /* 0x0000003307987c36 */ /* 0x040fe40008000000 */
[----:B------:R-:W-:Y:S02]  /*aa50*/  VIADD R154, R7, UR47 ;  /* 0x0000002f079a7c36 */ /* 0x000fe40008000000 */
[--C-:B0-----:R-:W-:Y:S02]  /*aa60*/  IMAD.IADD R7, R152, 0x1, R9.reuse ;  /* 0x0000000198077824 */ /* 0x101fe400078e0209 */
[----:B------:R-:W-:Y:S01]  /*aa70*/  IMAD.IADD R18, R154, 0x1, R9 ;  /* 0x000000019a127824 */ /* 0x000fe200078e0209 */
[----:B------:R-:W-:Y:S06]  /*aa80*/  @P1 BRA `(.L_x_7618) ;  /* 0x00000000005c1947 */ /* 0x000fec0003800000 */
[----:B------:R-:W-:Y:S01]  /*aa90*/  IMAD R9, R2, UR53, R9 ;  /* 0x0000003502097c24 */ /* 0x000fe2000f8e0209 */
[----:B------:R-:W-:Y:S03]  /*aaa0*/  BSSY B0, `(.L_x_7619) ;  /* 0x0000011000007945 */ /* 0x000fe60003800000 */
[----:B------:R-:W-:-:S05]  /*aab0*/  VIADD R9, R9, -UR52 ;  /* 0x8000003409097c36 */ /* 0x000fca0008000000 */
        /* <DEDUP_REMOVED lines=10> */
.L_x_7620:
[----:B------:R-:W-:-:S05]  /*ab60*/  IMAD.U32 R15, RZ, RZ, UR50 ;  /* 0x00000032ff0f7e24 */ /* 0x000fca000f8e00ff */
[----:B------:R-:W-:-:S13]  /*ab70*/  ISETP.NE.AND P1, PT, R15, 0x1, PT ;  /* 0x000000010f00780c */ /* 0x000fda0003f25270 */
[----:B------:R-:W0:Y:S02]  /*ab80*/  @P1 LDC.64 R20, c[0x0][0x9e8] ;  /* 0x00027a00ff141b82 */ /* 0x000e240000000a00 */
[----:B0-----:R-:W-:-:S05]  /*ab90*/  @P1 IMAD.HI.U32 R20, R9, R20, RZ ;  /* 0x0000001409141227 */ /* 0x001fca00078e00ff */
[----:B------:R-:W-:-:S07]  /*aba0*/  @P1 SHF.R.U32.HI R9, RZ, R21, R20 ;  /* 0x00000015ff091219 */ /* 0x000fce0000011614 */
.L_x_7621:
[----:B------:R-:W-:Y:S05]  /*abb0*/  BSYNC B0 ;  /* 0x0000000000007941 */ /* 0x000fea0003800000 */
.L_x_7619:
[----:B------:R-:W-:-:S04]  /*abc0*/  IMAD R20, R9, R15, -R22 ;  /* 0x0000000f09147224 */ /* 0x000fc800078e0a16 */
[----:B------:R-:W-:-:S05]  /*abd0*/  IMAD R20, R3, -0x2, R20 ;  /* 0xfffffffe03147824 */ /* 0x000fca00078e0214 */
[----:B------:R-:W-:Y:S02]  /*abe0*/  VIADDMNMX R7, R20, R15, R7, PT ;  /* 0x0000000f14077246 */ /* 0x000fe40003800107 */
[----:B------:R-:W-:-:S07]  /*abf0*/  VIMNMX R18, R18, R20, !PT ;  /* 0x0000001412127248 */ /* 0x000fce0007fe0100 */
.L_x_7618:
        /* <DEDUP_REMOVED lines=116> */
.L_x_7624:
[----:B------:R-:W-:-:S05]  /*b340*/  IMAD.U32 R24, RZ, RZ, UR50 ;  /* 0x00000032ff187e24 */ /* 0x000fca000f8e00ff */
[----:B------:R-:W-:-:S13]  /*b350*/  ISETP.NE.AND P2, PT, R24, 0x1, PT ;  /* 0x000000011800780c */ /* 0x000fda0003f45270 */
[----:B------:R-:W0:Y:S02]  /*b360*/  @P2 LDC.64 R158, c[0x0][0x9e8] ;  /* 0x00027a00ff9e2b82 */ /* 0x000e240000000a00 */
[----:B0-----:R-:W-:-:S05]  /*b370*/  @P2 IMAD.HI.U32 R6, R7, R158, RZ ;  /* 0x0000009e07062227 */ /* 0x001fca00078e00ff */
[----:B------:R-:W-:-:S07]  /*b380*/  @P2 SHF.R.U32.HI R7, RZ, R159, R6 ;  /* 0x0000009fff072219 */ /* 0x000fce0000011606 */
.L_x_7625:
[----:B------:R-:W-:Y:S05]  /*b390*/  BSYNC B0 ;  /* 0x0000000000007941 */ /* 0x000fea0003800000 */
.L_x_7623:
[----:B------:R-:W-:-:S04]  /*b3a0*/  IMAD R6, R7, R24, -R22 ;  /* 0x0000001807067224 */ /* 0x000fc800078e0a16 */
[----:B------:R-:W-:-:S05]  /*b3b0*/  IMAD R7, R3, -0x2, R6 ;  /* 0xfffffffe03077824 */ /* 0x000fca00078e0206 */
[----:B------:R-:W-:Y:S02]  /*b3c0*/  VIADDMNMX R18, R7, R24, R18, PT ;  /* 0x0000001807127246 */ /* 0x000fe40003800112 */
[----:B------:R-:W-:-:S07]  /*b3d0*/  VIMNMX R20, R20, R7, !PT ;  /* 0x0000000714147248 */ /* 0x000fce0007fe0100 */
.L_x_7622:
        /* <DEDUP_REMOVED lines=268> */
[----:B------:R-:W3:Y:S01]  /*c4a0*/  MUFU.EX2 R22, R22 ;  /* 0x0000001600167308 */ /* 0x000ee20000000800 */
        /* <DEDUP_REMOVED lines=22> */
[----:B---3--:R-:W-:Y:S01]  /*c610*/  FADD.FTZ R59, R69, R40 ;  /* 0x00000028453b7221 */ /* 0x008fe20000010000 */
[----:B------:R-:W-:Y:S01]  /*c620*/  FADD.FTZ R5, R51, R4 ;  /* 0x0000000433057221 */ /* 0x000fe20000010000 */
[-CC-:B------:R-:W-:Y:S01]  /*c630*/  FFMA.FTZ R40, R67, R6.reuse, -R12.reuse ;  /* 0x0000000643287223 */ /* 0x180fe2000001080c */
[----:B------:R-:W-:Y:S02]  /*c640*/  FFMA.FTZ R12, R87, R6, -R12 ;  /* 0x00000006570c7223 */ /* 0x000fe4000001080c */
[----:B------:R-:W-:Y:S02]  /*c650*/  FADD.FTZ R4, R174, R5 ;  /* 0x00000005ae047221 */ /* 0x000fe40000010000 */
[----:B------:R-:W3:Y:S01]  /*c660*/  MUFU.EX2 R28, R28 ;  /* 0x0000001c001c7308 */ /* 0x000ee20000000800 */
[----:B-1----:R-:W-:Y:S01]  /*c670*/  FADD.FTZ R42, R26, R59 ;  /* 0x0000003b1a2a7221 */ /* 0x002fe20000010000 */
[----:B------:R-:W-:-:S04]  /*c680*/  FADD.FTZ R5, R55, R4 ;  /* 0x0000000437057221 */ /* 0x000fc80000010000 */
[----:B------:R-:W-:Y:S02]  /*c690*/  FADD.FTZ R4, R168, R5 ;  /* 0x00000005a8047221 */ /* 0x000fe40000010000 */
[----:B------:R-:W1:Y:S01]  /*c6a0*/  MUFU.EX2 R43, R43 ;  /* 0x0000002b002b7308 */ /* 0x000e620000000800 */
[----:B0-----:R-:W-:-:S07]  /*c6b0*/  FADD.FTZ R59, R39, R42 ;  /* 0x0000002a273b7221 */ /* 0x001fce0000010000 */
[----:B------:R-:W0:Y:S01]  /*c6c0*/  MUFU.EX2 R30, R30 ;  /* 0x0000001e001e7308 */ /* 0x000e220000000800 */
[----:B---3--:R-:W-:-:S07]  /*c6d0*/  FADD.FTZ R42, R28, R59 ;  /* 0x0000003b1c2a7221 */ /* 0x008fce0000010000 */
[----:B------:R-:W3:Y:S01]  /*c6e0*/  MUFU.EX2 R47, R47 ;  /* 0x0000002f002f7308 */ /* 0x000ee20000000800 */
[----:B-1----:R-:W-:-:S07]  /*c6f0*/  FADD.FTZ R59, R43, R42 ;  /* 0x0000002a2b3b7221 */ /* 0x002fce0000010000 */
[----:B------:R-:W1:Y:S01]  /*c700*/  MUFU.EX2 R169, R169 ;  /* 0x000000a900a97308 */ /* 0x000e620000000800 */
[----:B0-----:R-:W-:Y:S01]  /*c710*/  FADD.FTZ R42, R30, R59 ;  /* 0x0000003b1e2a7221 */ /* 0x001fe20000010000 */
[----:B------:R-:W-:-:S06]  /*c720*/  FADD.FTZ R59, R45, R4 ;  /* 0x000000042d3b7221 */ /* 0x000fcc0000010000 */
[----:B------:R-:W0:Y:S01]  /*c730*/  MUFU.EX2 R32, R32 ;  /* 0x0000002000207308 */ /* 0x000e220000000800 */
[----:B---3--:R-:W-:-:S07]  /*c740*/  FADD.FTZ R42, R47, R42 ;  /* 0x0000002a2f2a7221 */ /* 0x008fce0000010000 */
[----:B------:R-:W3:Y:S01]  /*c750*/  MUFU.EX2 R171, R171 ;  /* 0x000000ab00ab7308 */ /* 0x000ee20000000800 */
[----:B-1----:R-:W-:Y:S01]  /*c760*/  FADD.FTZ R5, R169, R42 ;  /* 0x0000002aa9057221 */ /* 0x002fe20000010000 */
[----:B------:R-:W-:-:S04]  /*c770*/  FADD.FTZ R42, R170, R59 ;  /* 0x0000003baa2a7221 */ /* 0x000fc80000010000 */
[----:B------:R-:W-:Y:S02]  /*c780*/  FADD.FTZ R59, R41, R42 ;  /* 0x0000002a293b7221 */ /* 0x000fe40000010000 */
[----:B------:R-:W1:Y:S01]  /*c790*/  MUFU.EX2 R34, R34 ;  /* 0x0000002200227308 */ /* 0x000e620000000800 */
[----:B0-----:R-:W-:Y:S01]  /*c7a0*/  FADD.FTZ R4, R32, R5 ;  /* 0x0000000520047221 */ /* 0x001fe20000010000 */
[----:B------:R-:W-:-:S06]  /*c7b0*/  FADD.FTZ R42, R164, R59 ;  /* 0x0000003ba42a7221 */ /* 0x000fcc0000010000 */
[----:B------:R-:W0:Y:S01]  /*c7c0*/  MUFU.EX2 R13, R13 ;  /* 0x0000000d000d7308 */ /* 0x000e220000000800 */
[----:B---3--:R-:W-:-:S07]  /*c7d0*/  FADD.FTZ R5, R171, R4 ;  /* 0x00000004ab057221 */ /* 0x008fce0000010000 */
[----:B------:R-:W3:Y:S01]  /*c7e0*/  MUFU.EX2 R36, R36 ;  /* 0x0000002400247308 */ /* 0x000ee20000000800 */
[----:B-1----:R-:W-:-:S07]  /*c7f0*/  FADD.FTZ R4, R34, R5 ;  /* 0x0000000522047221 */ /* 0x002fce0000010000 */
[----:B------:R-:W1:Y:S01]  /*c800*/  MUFU.EX2 R167, R167 ;  /* 0x000000a700a77308 */ /* 0x000e620000000800 */
[----:B0-----:R-:W-:-:S07]  /*c810*/  FADD.FTZ R5, R13, R4 ;  /* 0x000000040d057221 */ /* 0x001fce0000010000 */
[----:B------:R-:W0:Y:S01]  /*c820*/  MUFU.EX2 R38, R38 ;  /* 0x0000002600267308 */ /* 0x000e220000000800 */
[----:B---3--:R-:W-:-:S07]  /*c830*/  FADD.FTZ R4, R36, R5 ;  /* 0x0000000524047221 */ /* 0x008fce0000010000 */
[----:B------:R-:W3:Y:S01]  /*c840*/  MUFU.EX2 R161, R161 ;  /* 0x000000a100a17308 */ /* 0x000ee20000000800 */
[----:B-1----:R-:W-:-:S07]  /*c850*/  FADD.FTZ R5, R167, R4 ;  /* 0x00000004a7057221 */ /* 0x002fce0000010000 */
[----:B------:R-:W1:Y:S01]  /*c860*/  MUFU.EX2 R40, R40 ;  /* 0x0000002800287308 */ /* 0x000e620000000800 */
[----:B0-----:R-:W-:-:S07]  /*c870*/  FADD.FTZ R4, R38, R5 ;  /* 0x0000000526047221 */ /* 0x001fce0000010000 */
[----:B------:R0:W-:Y:S01]  /*c880*/  MUFU.EX2 R157, R49 ;  /* 0x00000031009d7308 */ /* 0x0001e20000000800 */
[----:B---3--:R-:W-:-:S07]  /*c890*/  FADD.FTZ R5, R161, R4 ;  /* 0x00000004a1057221 */ /* 0x008fce0000010000 */
[----:B------:R-:W3:Y:S01]  /*c8a0*/  MUFU.EX2 R163, R163 ;  /* 0x000000a300a37308 */ /* 0x000ee20000000800 */
        /* <DEDUP_REMOVED lines=8> */
[----:B---3--:R-:W-:-:S03]  /*c930*/  FADD.FTZ R4, R163, R4 ;  /* 0x00000004a3047221 */ /* 0x008fc60000010000 */
[----:B------:R-:W-:-:S03]  /*c940*/  FADD.FTZ R42, R162, R49 ;  /* 0x00000031a22a7221 */ /* 0x000fc60000010000 */
[----:B------:R-:W3:Y:S01]  /*c950*/  MUFU.EX2 R21, R21 ;  /* 0x0000001500157308 */ /* 0x000ee20000000800 */
[----:B------:R-:W-:Y:S01]  /*c960*/  FADD.FTZ R5, R19, R42 ;  /* 0x0000002a13057221 */ /* 0x000fe20000010000 */
[----:B0-----:R-:W-:-:S04]  /*c970*/  FADD.FTZ R4, R71, R4 ;  /* 0x0000000447047221 */ /* 0x001fc80000010000 */
[----:B------:R-:W-:Y:S02]  /*c980*/  FADD.FTZ R4, R157, R4 ;  /* 0x000000049d047221 */ /* 0x000fe40000010000 */
[----:B------:R-:W0:Y:S01]  /*c990*/  MUFU.EX2 R75, R75 ;  /* 0x0000004b004b7308 */ /* 0x000e220000000800 */
[----:B-1----:R-:W-:-:S07]  /*c9a0*/  FADD.FTZ R42, R156, R5 ;  /* 0x000000059c2a7221 */ /* 0x002fce0000010000 */
[----:B------:R-:W1:Y:S01]  /*c9b0*/  MUFU.EX2 R158, R158 ;  /* 0x0000009e009e7308 */ /* 0x000e620000000800 */
[----:B---3--:R-:W-:-:S07]  /*c9c0*/  FADD.FTZ R5, R21, R42 ;  /* 0x0000002a15057221 */ /* 0x008fce0000010000 */
[----:B------:R-:W3:Y:S01]  /*c9d0*/  MUFU.EX2 R53, R53 ;  /* 0x0000003500357308 */ /* 0x000ee20000000800 */
[----:B0-----:R-:W-:-:S07]  /*c9e0*/  FADD.FTZ R4, R75, R4 ;  /* 0x000000044b047221 */ /* 0x001fce0000010000 */
        /* <DEDUP_REMOVED lines=19> */
[----:B-1----:R-:W-:Y:S01]  /*cb20*/  FADD.FTZ R4, R155, R4 ;  /* 0x000000049b047221 */ /* 0x002fe20000010000 */
[----:B---3--:R-:W-:-:S03]  /*cb30*/  FADD.FTZ R5, R29, R42 ;  /* 0x0000002a1d057221 */ /* 0x008fc60000010000 */
[----:B0-----:R-:W-:Y:S01]  /*cb40*/  FADD.FTZ R4, R12, R4 ;  /* 0x000000040c047221 */ /* 0x001fe20000010000 */
[----:B------:R-:W-:Y:S06]  /*cb50*/  @!P0 BRA `(.L_x_7626) ;  /* 0x0000000000048947 */ /* 0x000fec0003800000 */
[----:B------:R-:W-:Y:S01]  /*cb60*/  BPT.TRAP 0x1 ;  /* 0x000000040000795c */ /* 0x000fe20000300000 */
.L_x_7626:
        /* <DEDUP_REMOVED lines=107> */
.L_x_7608:
[----:B------:R-:W-:Y:S06]  /*d220*/  BAR.ARV 0x8, 0x180 ;  /* 0x0206000000007b1d */ /* 0x000fec0000002000 */
[----:B------:R-:W-:Y:S05]  /*d230*/  @!P0 BRA `(.L_x_7628) ;  /* 0x0000000000048947 */ /* 0x000fea0003800000 */
[----:B------:R-:W-:Y:S01]  /*d240*/  BPT.TRAP 0x1 ;  /* 0x000000040000795c */ /* 0x000fe20000300000 */
.L_x_7628:
[----:B------:R-:W-:Y:S01]  /*d250*/  ULEA UR5, UR46, UR40, 0x3 ;  /* 0x000000282e057291 */ /* 0x000fe2000f8e183f */
[----:B------:R-:W-:-:S05]  /*d260*/  IMAD.U32 R0, RZ, RZ, UR45 ;  /* 0x0000002dff007e24 */ /* 0x000fca000f8e00ff */
[----:B------:R-:W-:-:S04]  /*d270*/  SHF.L.U32 R0, R0, 0x1f, RZ ;  /* 0x0000001f00007819 */ /* 0x000fc800000006ff */
[----:B------:R0:W1:Y:S01]  /*d280*/  SYNCS.PHASECHK.TRANS64.TRYWAIT P1, [UR5+0x28850], R0 ;  /* 0x02885000ff0075a7 */ /* 0x0000620008020145 */
[----:B------:R-:W-:Y:S05]  /*d290*/  @!P0 BRA `(.L_x_7629) ;  /* 0x0000000000048947 */ /* 0x000fea0003800000 */
[----:B------:R-:W-:Y:S01]  /*d2a0*/  BPT.TRAP 0x1 ;  /* 0x000000040000795c */ /* 0x000fe20000300000 */
.L_x_7629:
[----:B-1----:R-:W-:Y:S05]  /*d2b0*/  @P1 BRA `(.L_x_7630) ;  /* 0x0000000000081947 */ /* 0x002fea0003800000 */
[----:B------:R-:W1:Y:S02]  /*d2c0*/  SYNCS.PHASECHK.TRANS64.TRYWAIT P1, [UR5+0x28850], R0 ;  /* 0x02885000ff0075a7 */ /* 0x000e640008020145 */
[----:B-1----:R-:W-:Y:S05]  /*d2d0*/  @!P1 BRA `(.L_x_7631) ;  /* 0x0000006400249947 */ /* 0x002fea0003800000 */
.L_x_7630:
[----:B------:R-:W-:Y:S01]  /*d2e0*/  UIADD3 UR40, UR40, 0x400, URZ ;  /* 0x0000040028287890 */ /* 0x000fe2000fffe03f */
[----:B------:R-:W-:Y:S01]  /*d2f0*/  WARPGROUP.ARRIVE ;  /* 0x00000000000079c5 */ /* 0x000fe20000000000 */
[----:B------:R-:W-:Y:S01]  /*d300*/  UMOV UR47, 0x40000040 ;  /* 0x40000040002f7882 */ /* 0x000fe20000000000 */
[----:B------:R-:W-:Y:S01]  /*d310*/  UMOV UR7, 0x40000040 ;  /* 0x4000004000077882 */ /* 0x000fe20000000000 */
[----:B------:R-:W-:Y:S01]  /*d320*/  USHF.R.U32.HI UR40, URZ, 0x4, UR40 ;  /* 0x000000043f287899 */ /* 0x000fe20008011628 */
[----:B01----:R-:W0:Y:S01]  /*d330*/  SHFL.BFLY PT, R0, R5, 0x2, 0x1f ;  /* 0x0c401f0005007f89 */ /* 0x003e2200000e0000 */
[----:B------:R-:W-:Y:S02]  /*d340*/  IMAD.MOV.U32 R8, RZ, RZ, RZ ;  /* 0x000000ffff087224 */ /* 0x000fe400078e00ff */
[----:B------:R-:W-:Y:S01]  /*d350*/  ULOP3.LUT UR40, UR40, 0x3fff, URZ, 0xc0, !UPT ;  /* 0x00003fff28287892 */ /* 0x000fe2000f8ec03f */
[----:B------:R-:W1:Y:S03]  /*d360*/  SHFL.BFLY PT, R3, R4, 0x2, 0x1f ;  /* 0x0c401f0004037f89 */ /* 0x000e6600000e0000 */
[----:B------:R-:W-:-:S04]  /*d370*/  ULOP3.LUT UR40, UR40, 0x4000000, URZ, 0xfc, !UPT ;  /* 0x0400000028287892 */ /* 0x000fc8000f8efc3f */
[----:B------:R-:W-:-:S04]  /*d380*/  ULEA UR46, UR46, UR40, 0xb ;  /* 0x000000282e2e7291 */ /* 0x000fc8000f8e583f */
[----:B------:R-:W-:-:S05]  /*d390*/  UIADD3 UR4, UR46, 0x80, URZ ;  /* 0x000000802e047890 */ /* 0x000fca000fffe03f */
[----:B------:R-:W-:Y:S01]  /*d3a0*/  HGMMA.64x128x16.F32 R88, R180, gdesc[UR44].tnspB, R88, gsb0 ;  /* 0x41e0002cb4587df0 */ /* 0x000fe20008000858 */
[----:B------:R-:W-:Y:S01]  /*d3b0*/  UMOV UR47, 0x40000040 ;  /* 0x40000040002f7882 */ /* 0x000fe20000000000 */
[----:B------:R-:W-:Y:S01]  /*d3c0*/  UMOV UR6, UR4 ;  /* 0x0000000400067c82 */ /* 0x000fe20008000000 */
[----:B------:R-:W-:Y:S01]  /*d3d0*/  UIADD3 UR4, UR46, 0x100, URZ ;  /* 0x000001002e047890 */ /* 0x000fe2000fffe03f */
[----:B0-----:R-:W-:Y:S01]  /*d3e0*/  FADD.FTZ R0, R0, R5 ;  /* 0x0000000500007221 */ /* 0x001fe20000010000 */
[----:B-1----:R-:W-:Y:S01]  /*d3f0*/  FADD.FTZ R2, R3, R4 ;  /* 0x0000000403027221 */ /* 0x002fe20000010000 */
[----:B------:R-:W-:-:S03]  /*d400*/  IMAD.MOV.U32 R4, RZ, RZ, RZ ;  /* 0x000000ffff047224 */ /* 0x000fc600078e00ff */
[----:B------:R-:W0:Y:S04]  /*d410*/  SHFL.BFLY PT, R3, R0, 0x1, 0x1f ;  /* 0x0c201f0000037f89 */ /* 0x000e2800000e0000 */
[----:B------:R-:W1:Y:S01]  /*d420*/  SHFL.BFLY PT, R11, R2, 0x1, 0x1f ;  /* 0x0c201f00020b7f89 */ /* 0x000e6200000e0000 */
[----:B0-----:R-:W-:Y:S01]  /*d430*/  FADD.FTZ R12, R0, R3 ;  /* 0x00000003000c7221 */ /* 0x001fe20000010000 */
[----:B------:R-:W-:Y:S02]  /*d440*/  IMAD.MOV.U32 R3, RZ, RZ, -0x800000 ;  /* 0xff800000ff037424 */ /* 0x000fe400078e00ff */
[----:B------:R-:W-:Y:S02]  /*d450*/  IMAD.MOV.U32 R0, RZ, RZ, -0x800000 ;  /* 0xff800000ff007424 */ /* 0x000fe400078e00ff */
[----:B-1----:R-:W-:Y:S01]  /*d460*/  FADD.FTZ R11, R2, R11 ;  /* 0x0000000b020b7221 */ /* 0x002fe20000010000 */
[----:B------:R-:W-:-:S04]  /*d470*/  FSETP.NE.FTZ.AND P1, PT, R12, RZ, PT ;  /* 0x000000ff0c00720b */ /* 0x000fc80003f35000 */
[----:B------:R-:W-:-:S09]  /*d480*/  FSETP.NE.FTZ.AND P2, PT, R11, RZ, PT ;  /* 0x000000ff0b00720b */ /* 0x000fd20003f55000 */
[----:B------:R-:W0:Y:S01]  /*d490*/  @P1 MUFU.LG2 R5, R12 ;  /* 0x0000000c00051308 */ /* 0x000e220000000c00 */
[----:B------:R-:W-:-:S03]  /*d4a0*/  @P1 FMUL.FTZ R2, R6, 0.69314718246459960938 ;  /* 0x3f31721806021820 */ /* 0x000fc60000410000 */
[----:B------:R-:W-:-:S04]  /*d4b0*/  @P2 FMUL.FTZ R13, R6, 0.69314718246459960938 ;  /* 0x3f317218060d2820 */ /* 0x000fc80000410000 */
[----:B------:R-:W1:Y:S08]  /*d4c0*/  @P2 MUFU.LG2 R10, R11 ;  /* 0x0000000b000a2308 */ /* 0x000e700000000c00 */
[----:B------:R3:W4:Y:S01]  /*d4d0*/  @P1 MUFU.RCP R4, R12 ;  /* 0x0000000c00041308 */ /* 0x0007220000001000 */
        /* <DEDUP_REMOVED lines=39> */
[----:B------:R-:W-:-:S07]  /*d750*/  WARPGROUP.ARRIVE ;  /* 0x00000000000079c5 */ /* 0x000fce0000000000 */
[----:B------:R-:W-:Y:S03]  /*d760*/  HGMMA.64x128x16.F32 R88, R152, gdesc[UR44].tnspB, R88, gsb0 ;  /* 0x41e0002c98587df0 */ /* 0x000fe60008000858 */
[----:B------:R-:W-:Y:S02]  /*d770*/  WARPGROUP.DEPBAR.LE gsb0, 0x0 ;  /* 0x00008000000079c5 */ /* 0x000fe40000010000 */
[----:B0--34-:R-:W-:Y:S05]  /*d780*/  @!P0 BRA `(.L_x_7632) ;  /* 0x0000000000048947 */ /* 0x019fea0003800000 */
[----:B------:R-:W-:Y:S01]  /*d790*/  BPT.TRAP 0x1 ;  /* 0x000000040000795c */ /* 0x000fe20000300000 */
.L_x_7632:
        /* <DEDUP_REMOVED lines=68> */
.L_x_7554:
[----:B------:R-:W-:Y:S05]  /*dbe0*/  @P0 BRA `(.L_x_7633) ;  /* 0x00000014004c0947 */ /* 0x000fea0003800000 */
[----:B------:R-:W0:Y:S01]  /*dbf0*/  S2R R2, SR_TID.X ;  /* 0x0000000000027919 */ /* 0x000e220000002100 */
[----:B------:R-:W1:Y:S01]  /*dc00*/  LDC R17, c[0x0][0xbe8] ;  /* 0x0002fa00ff117b82 */ /* 0x000e620000000800 */
[----:B------:R-:W-:Y:S02]  /*dc10*/  USHF.R.S32.HI UR7, URZ, 0x1f, UR37 ;  /* 0x0000001f3f077899 */ /* 0x000fe40008011425 */
[----:B--2---:R-:W-:Y:S01]  /*dc20*/  IMAD R16, RZ, RZ, -UR37 ;  /* 0x80000025ff107e24 */ /* 0x004fe2000f8e02ff */
        /* <DEDUP_REMOVED lines=9> */
[----:B------:R-:W4:Y:S01]  /*dcc0*/  S2UR UR11, SR_CTAID.Y ;  /* 0x00000000000b79c3 */ /* 0x000f220000002600 */
[----:B------:R-:W-:-:S07]  /*dcd0*/  UIMAD UR7, UR7, UR8, URZ ;  /* 0x00000008070772a4 */ /* 0x000fce000f8e023f */
[----:B------:R-:W-:Y:S01]  /*dce0*/  BAR.SYNC.DEFER_BLOCKING 0x1, 0x100 ;  /* 0x0044000000007b1d */ /* 0x000fe20000010000 */
[----:B-1----:R-:W-:-:S07]  /*dcf0*/  ISETP.NE.AND P0, PT, R17, 0x1, PT ;  /* 0x000000011100780c */ /* 0x002fce0003f05270 */
[----:B------:R-:W4:Y:S01]  /*dd00*/  LDC R21, c[0x0][0xc50] ;  /* 0x00031400ff157b82 */ /* 0x000f220000000800 */
[----:B0-----:R-:W-:Y:S01]  /*dd10*/  VIADD R4, R2, 0xffffff80 ;  /* 0xffffff8002047836 */ /* 0x001fe20000000000 */
[----:B---3--:R-:W-:-:S06]  /*dd20*/  USHF.R.S32.HI UR10, URZ, 0x1f, UR12 ;  /* 0x0000001f3f0a7899 */ /* 0x008fcc000801140c */
[----:B------:R-:W0:Y:S01]  /*dd30*/  LDC.64 R14, c[0x0][0xb40] ;  /* 0x0002d000ff0e7b82 */ /* 0x000e220000000a00 */
[----:B------:R-:W-:-:S04]  /*dd40*/  SHF.R.S32.HI R5, RZ, 0x1f, R4 ;  /* 0x0000001fff057819 */ /* 0x000fc80000011404 */
[----:B------:R-:W-:-:S03]  /*dd50*/  LEA.HI R2, R5, R4, RZ, 0x7 ;  /* 0x0000000405027211 */ /* 0x000fc600078f38ff */
[----:B------:R-:W1:Y:S01]  /*dd60*/  @P0 LDC R13, c[0x0][0xbf0] ;  /* 0x0002fc00ff0d0b82 */ /* 0x000e620000000800 */
[----:B------:R-:W-:Y:S02]  /*dd70*/  LEA.HI R5, R5, R4, RZ, 0x2 ;  /* 0x0000000405057211 */ /* 0x000fe400078f10ff */
[----:B------:R-:W-:Y:S02]  /*dd80*/  LOP3.LUT R7, R2, 0xffffff80, RZ, 0xc0, !PT ;  /* 0xffffff8002077812 */ /* 0x000fe400078ec0ff */
[----:B------:R-:W-:-:S03]  /*dd90*/  LOP3.LUT R5, R5, 0xfffffffc, RZ, 0xc0, !PT ;  /* 0xfffffffc05057812 */ /* 0x000fc600078ec0ff */
[C---:B------:R-:W-:Y:S01]  /*dda0*/  IMAD.IADD R18, R4.reuse, 0x1, -R7 ;  /* 0x0000000104127824 */ /* 0x040fe200078e0a07 */
[----:B------:R-:W-:Y:S01]  /*ddb0*/  SHF.R.S32.HI R7, RZ, 0x7, R2 ;  /* 0x00000007ff077819 */ /* 0x000fe20000011402 */
[----:B------:R-:W-:Y:S01]  /*ddc0*/  IMAD.IADD R5, R4, 0x1, -R5 ;  /* 0x0000000104057824 */ /* 0x000fe200078e0a05 */
[----:B------:R-:W3:Y:S01]  /*ddd0*/  @P0 LDC R27, c[0x0][0xbec] ;  /* 0x0002fb00ff1b0b82 */ /* 0x000ee20000000800 */
[----:B----4-:R-:W-:Y:S01]  /*dde0*/  IMAD R21, R21, R16, UR11 ;  /* 0x0000000b15157e24 */ /* 0x010fe2000f8e0210 */
[----:B------:R-:W-:Y:S02]  /*ddf0*/  SHF.R.S32.HI R9, RZ, 0x1f, R18 ;  /* 0x0000001fff097819 */ /* 0x000fe40000011412 */
[----:B------:R-:W-:Y:S01]  /*de00*/  LEA.HI R2, R2, R7, RZ, 0x1 ;  /* 0x0000000702027211 */ /* 0x000fe200078f08ff */
[----:B0-----:R-:W-:Y:S01]  /*de10*/  IMAD R12, R14, UR10, RZ ;  /* 0x0000000a0e0c7c24 */ /* 0x001fe2000f8e02ff */
[----:B------:R-:W-:Y:S02]  /*de20*/  LEA.HI R23, R9, R18, RZ, 0x2 ;  /* 0x0000001209177211 */ /* 0x000fe400078f10ff */
[----:B------:R-:W-:Y:S01]  /*de30*/  LOP3.LUT R2, R2, 0x3fffffe, RZ, 0xc0, !PT ;  /* 0x03fffffe02027812 */ /* 0x000fe200078ec0ff */
[----:B------:R-:W0:Y:S01]  /*de40*/  @P0 LDC R20, c[0x0][0xbf0] ;  /* 0x0002fc00ff140b82 */ /* 0x000e220000000800 */
[----:B------:R-:W-:-:S02]  /*de50*/  SHF.R.S32.HI R6, RZ, 0x2, R23 ;  /* 0x00000002ff067819 */ /* 0x000fc40000011417 */
[----:B------:R-:W-:Y:S01]  /*de60*/  SHF.R.S32.HI R11, RZ, 0x1f, R23 ;  /* 0x0000001fff0b7819 */ /* 0x000fe20000011417 */
[----:B------:R-:W-:Y:S01]  /*de70*/  IMAD.IADD R2, R7, 0x1, -R2 ;  /* 0x0000000107027824 */ /* 0x000fe200078e0a02 */
[----:B------:R-:W-:Y:S02]  /*de80*/  LEA.HI R9, R9, R18, RZ, 0x5 ;  /* 0x0000001209097211 */ /* 0x000fe400078f28ff */
[----:B------:R-:W-:Y:S02]  /*de90*/  LEA.HI R11, R11, R6, RZ, 0x3 ;  /* 0x000000060b0b7211 */ /* 0x000fe400078f18ff */
[----:B------:R-:W-:Y:S02]  /*dea0*/  SHF.R.S32.HI R7, RZ, 0x5, R9 ;  /* 0x00000005ff077819 */ /* 0x000fe40000011409 */
[----:B------:R-:W-:Y:S01]  /*deb0*/  LOP3.LUT R11, R11, 0xfffffff8, RZ, 0xc0, !PT ;  /* 0xfffffff80b0b7812 */ /* 0x000fe200078ec0ff */
[----:B------:R-:W4:Y:S01]  /*dec0*/  @P0 LDC R9, c[0x0][0xbec] ;  /* 0x0002fb00ff090b82 */ /* 0x000f220000000800 */
[----:B------:R-:W-:-:S03]  /*ded0*/  LOP3.LUT R23, R23, 0x7ffffffc, RZ, 0xc0, !PT ;  /* 0x7ffffffc17177812 */ /* 0x000fc600078ec0ff */
[----:B------:R-:W-:Y:S01]  /*dee0*/  IMAD.IADD R4, R6, 0x1, -R11 ;  /* 0x0000000106047824 */ /* 0x000fe200078e0a0b */
[----:B------:R-:W-:-:S03]  /*def0*/  LEA.HI R6, R5, R5, RZ, 0x1 ;  /* 0x0000000505067211 */ /* 0x000fc600078f08ff */
[----:B------:R-:W5:Y:S01]  /*df00*/  LDC.64 R10, c[0x0][0xbd8] ;  /* 0x0002f600ff0a7b82 */ /* 0x000f620000000a00 */
        /* <DEDUP_REMOVED lines=13> */
[----:B--2---:R-:W-:Y:S02]  /*dfe0*/  IMAD R2, R19, 0x80, R2 ;  /* 0x0000008013027824 */ /* 0x004fe400078e0202 */
[----:B------:R-:W-:Y:S01]  /*dff0*/  IMAD.U32 R7, RZ, RZ, UR6 ;  /* 0x00000006ff077e24 */ /* 0x000fe2000f8e00ff */
[----:B------:R-:W-:Y:S01]  /*e000*/  ULDC.64 UR6, c[0x0][0xb48] ;  /* 0x0002d20000067ab9 */ /* 0x000fe20000000a00 */
[C---:B-----5:R-:W-:Y:S02]  /*e010*/  IMAD R8, R10.reuse, UR10, RZ ;  /* 0x0000000a0a087c24 */ /* 0x060fe4000f8e02ff */
[----:B------:R-:W-:-:S04]  /*e020*/  IMAD.WIDE.U32 R4, R10, UR12, R4 ;  /* 0x0000000c0a047c25 */ /* 0x000fc8000f8e0004 */
[----:B------:R-:W-:Y:S02]  /*e030*/  IMAD R11, R11, UR12, R8 ;  /* 0x0000000c0b0b7c24 */ /* 0x000fe4000f8e0208 */
[----:B------:R-:W-:Y:S02]  /*e040*/  IMAD R8, R19, 0x80, R6 ;  /* 0x0000008013087824 */ /* 0x000fe400078e0206 */
[----:B------:R-:W-:Y:S01]  /*e050*/  IMAD.U32 R6, RZ, RZ, UR4 ;  /* 0x00000004ff067e24 */ /* 0x000fe2000f8e00ff */
[----:B------:R-:W-:Y:S01]  /*e060*/  ULDC.64 UR4, c[0x0][0xbe0] ;  /* 0x0002f80000047ab9 */ /* 0x000fe20000000a00 */
[----:B----4-:R-:W-:-:S04]  /*e070*/  @P0 IMAD.HI.U32 R10, R8, R9, RZ ;  /* 0x00000009080a0227 */ /* 0x010fc800078e00ff */
[----:B------:R-:W-:Y:S01]  /*e080*/  IMAD.MOV.U32 R9, RZ, RZ, R8 ;  /* 0x000000ffff097224 */ /* 0x000fe200078e0008 */
[----:B-1----:R-:W-:Y:S01]  /*e090*/  @P0 SHF.R.U32.HI R9, RZ, R13, R10 ;  /* 0x0000000dff090219 */ /* 0x002fe2000001160a */
[----:B------:R-:W-:Y:S01]  /*e0a0*/  IMAD R13, R15, UR12, R12 ;  /* 0x0000000c0f0d7c24 */ /* 0x000fe2000f8e020c */
[----:B------:R-:W-:Y:S01]  /*e0b0*/  SHF.R.S32.HI R12, RZ, 0x1f, R21 ;  /* 0x0000001fff0c7819 */ /* 0x000fe20000011415 */
[----:B------:R-:W-:-:S04]  /*e0c0*/  IMAD.WIDE.U32 R6, R14, UR12, R6 ;  /* 0x0000000c0e067c25 */ /* 0x000fc8000f8e0006 */
[----:B------:R-:W-:Y:S02]  /*e0d0*/  IMAD.IADD R5, R5, 0x1, R11 ;  /* 0x0000000105057824 */ /* 0x000fe400078e020b */
[----:B---3--:R-:W-:-:S04]  /*e0e0*/  @P0 IMAD.HI.U32 R27, R8, R27, RZ ;  /* 0x0000001b081b0227 */ /* 0x008fc800078e00ff */
[----:B------:R-:W-:Y:S02]  /*e0f0*/  IMAD.IADD R7, R7, 0x1, R13 ;  /* 0x0000000107077824 */ /* 0x000fe400078e020d */
[----:B------:R-:W-:Y:S02]  /*e100*/  IMAD R13, R12, UR6, RZ ;  /* 0x000000060c0d7c24 */ /* 0x000fe4000f8e02ff */
[----:B------:R-:W-:-:S04]  /*e110*/  IMAD.WIDE.U32 R4, R21, UR4, R4 ;  /* 0x0000000415047c25 */ /* 0x000fc8000f8e0004 */
[----:B------:R-:W-:Y:S01]  /*e120*/  IMAD.MOV.U32 R11, RZ, RZ, R8 ;  /* 0x000000ffff0b7224 */ /* 0x000fe200078e0008 */
[----:B0-----:R-:W-:Y:S01]  /*e130*/  @P0 SHF.R.U32.HI R11, RZ, R20, R27 ;  /* 0x00000014ff0b0219 */ /* 0x001fe2000001161b */
        /* <DEDUP_REMOVED lines=36> */
[----:B0-----:R-:W-:Y:S01]  /*e380*/  ULEA UR4, UR5, UR4, 0x18 ;  /* 0x0000000405047291 */ /* 0x001fe2000f8ec03f */
[----:B------:R-:W-:Y:S01]  /*e390*/  IMAD R17, R17, UR6, RZ ;  /* 0x0000000611117c24 */ /* 0x000fe2000f8e02ff */
[----:B------:R-:W-:Y:S01]  /*e3a0*/  LEA.HI.X R9, R4, UR7, R9, 0x2, P0 ;  /* 0x0000000704097c11 */ /* 0x000fe200080f1409 */
[----:B------:R-:W-:Y:S01]  /*e3b0*/  VIADD R16, R2, 0x8 ;  /* 0x0000000802107836 */ /* 0x000fe20000000000 */
[----:B------:R-:W-:Y:S01]  /*e3c0*/  LEA.HI.X R22, R6, UR9, R5, 0x2, P1 ;  /* 0x0000000906167c11 */ /* 0x000fe200088f1405 */
        /* <DEDUP_REMOVED lines=8> */
[----:B------:R-:W-:Y:S01]  /*e450*/  SHFL.IDX PT, R6, R8, 0x1, 0x1c1f ;  /* 0x003c1f0008067f89 */ /* 0x000fe200000e0000 */
[----:B------:R-:W-:-:S03]  /*e460*/  IMAD.IADD R19, R18, 0x1, -R23 ;  /* 0x0000000112137824 */ /* 0x000fc600078e0a17 */
[----:B------:R-:W1:Y:S01]  /*e470*/  SHFL.IDX PT, R7, R9, 0x1, 0x1c1f ;  /* 0x003c1f0009077f89 */ /* 0x000e6200000e0000 */
[----:B------:R-:W-:Y:S02]  /*e480*/  IMAD.SHL.U32 R19, R19, 0x2, RZ ;  /* 0x0000000213137824 */ /* 0x000fe400078e00ff */
[----:B------:R-:W-:Y:S01]  /*e490*/  SYNCS.ARRIVE.TRANS64.RED.A1T0 RZ, [UR4], RZ ;  /* 0x000000ffffff79a7 */ /* 0x000fe20008100404 */
[----:B------:R2:W3:Y:S04]  /*e4a0*/  SHFL.IDX PT, R14, R20, RZ, 0x1c1f ;  /* 0x001c1fff140e7589 */ /* 0x0004e800000e0000 */
[----:B------:R2:W4:Y:S04]  /*e4b0*/  SHFL.IDX PT, R15, R22, RZ, 0x1c1f ;  /* 0x001c1fff160f7589 */ /* 0x00052800000e0000 */
[----:B0-----:R2:W-:Y:S04]  /*e4c0*/  @!P1 ST.E desc[UR48][R4.64], R3 ;  /* 0x0000000304009985 */ /* 0x0015e8000c101930 */
[----:B-1----:R2:W-:Y:S01]  /*e4d0*/  @!P0 ST.E desc[UR48][R6.64], R0 ;  /* 0x0000000006008985 */ /* 0x0025e2000c101930 */
[----:B------:R-:W-:Y:S05]  /*e4e0*/  @P2 BRA `(.L_x_7635) ;  /* 0x0000000400782947 */ /* 0x000fea0003800000 */
[C---:B--2---:R-:W-:Y:S01]  /*e4f0*/  VIADD R0, R19.reuse, 0x8 ;  /* 0x0000000813007836 */ /* 0x044fe20000000000 */
[----:B------:R-:W-:Y:S01]  /*e500*/  ULDC UR4, c[0x0][0xac8] ;  /* 0x0002b20000047ab9 */ /* 0x000fe20000000800 */
[C---:B------:R-:W-:Y:S01]  /*e510*/  VIADD R6, R19.reuse, 0x10 ;  /* 0x0000001013067836 */ /* 0x040fe20000000000 */
[C---:B------:R-:W-:Y:S01]  /*e520*/  ISETP.GE.AND P2, PT, R19.reuse, UR4, PT ;  /* 0x0000000413007c0c */ /* 0x040fe2000bf46270 */
[C---:B------:R-:W-:Y:S01]  /*e530*/  VIADD R7, R19.reuse, 0x18 ;  /* 0x0000001813077836 */ /* 0x040fe20000000000 */
[----:B------:R-:W-:Y:S01]  /*e540*/  ISETP.GE.AND P3, PT, R0, UR4, PT ;  /* 0x0000000400007c0c */ /* 0x000fe2000bf66270 */
[C---:B------:R-:W-:Y:S01]  /*e550*/  VIADD R8, R19.reuse, 0x28 ;  /* 0x0000002813087836 */ /* 0x040fe20000000000 */
[----:B------:R-:W-:Y:S01]  /*e560*/  ISETP.GE.AND P0, PT, R6, UR4, PT ;  /* 0x0000000406007c0c */ /* 0x000fe2000bf06270 */
[----:B------:R-:W-:Y:S01]  /*e570*/  VIADD R9, R19, 0x30 ;  /* 0x0000003013097836 */ /* 0x000fe20000000000 */
[----:B------:R-:W-:Y:S01]  /*e580*/  ISETP.GE.AND P1, PT, R7, UR4, PT ;  /* 0x0000000407007c0c */ /* 0x000fe2000bf26270 */
[----:B------:R-:W-:-:S02]  /*e590*/  VIADD R10, R19, 0x38 ;  /* 0x00000038130a7836 */ /* 0x000fc40000000000 */
[----:B------:R-:W-:Y:S01]  /*e5a0*/  VIADD R11, R19, 0x40 ;  /* 0x00000040130b7836 */ /* 0x000fe20000000000 */
[----:B------:R-:W-:Y:S01]  /*e5b0*/  ISETP.GE.AND P4, PT, R9, UR4, PT ;  /* 0x0000000409007c0c */ /* 0x000fe2000bf86270 */
[C---:B------:R-:W-:Y:S01]  /*e5c0*/  VIADD R12, R19.reuse, 0x50 ;  /* 0x00000050130c7836 */ /* 0x040fe20000000000 */
[----:B------:R-:W-:Y:S01]  /*e5d0*/  ISETP.GE.AND P5, PT, R10, UR4, PT ;  /* 0x000000040a007c0c */ /* 0x000fe2000bfa6270 */
[----:B---34-:R-:W-:Y:S01]  /*e5e0*/  @!P2 IMAD.WIDE R2, R19, 0x4, R14 ;  /* 0x000000041302a825 */ /* 0x018fe200078e020e */
[----:B------:R-:W-:Y:S02]  /*e5f0*/  ISETP.GE.AND P6, PT, R11, UR4, PT ;  /* 0x000000040b007c0c */ /* 0x000fe4000bfc6270 */
[----:B------:R-:W-:Y:S01]  /*e600*/  @!P3 LEA.HI R0, R0, R0, RZ, 0x1 ;  /* 0x000000000000b211 */ /* 0x000fe200078f08ff */
[----:B------:R-:W-:Y:S01]  /*e610*/  VIADD R18, R19, 0x60 ;  /* 0x0000006013127836 */ /* 0x000fe20000000000 */
[----:B------:R0:W-:Y:S01]  /*e620*/  @!P2 ST.E.64 desc[UR48][R2.64], R88 ;  /* 0x000000580200a985 */ /* 0x0001e2000c101b30 */
[----:B------:R-:W-:-:S02]  /*e630*/  @!P0 LEA.HI R6, R6, R6, RZ, 0x1 ;  /* 0x0000000606068211 */ /* 0x000fc400078f08ff */
[----:B------:R-:W-:Y:S01]  /*e640*/  @!P3 LOP3.LUT R5, R0, 0xfffffffe, RZ, 0xc0, !PT ;  /* 0xfffffffe0005b812 */ /* 0x000fe200078ec0ff */
[----:B------:R-:W-:Y:S01]  /*e650*/  VIADD R0, R19, 0x20 ;  /* 0x0000002013007836 */ /* 0x000fe20000000000 */
[----:B------:R-:W-:Y:S02]  /*e660*/  @!P1 LEA.HI R7, R7, R7, RZ, 0x1 ;  /* 0x0000000707079211 */ /* 0x000fe400078f08ff */
[----:B------:R-:W-:Y:S01]  /*e670*/  @!P5 LEA.HI R10, R10, R10, RZ, 0x1 ;  /* 0x0000000a0a0ad211 */ /* 0x000fe200078f08ff */
[----:B------:R-:W-:Y:S01]  /*e680*/  @!P3 IMAD.WIDE R4, R5, 0x4, R14 ;  /* 0x000000040504b825 */ /* 0x000fe200078e020e */
[----:B------:R-:W-:Y:S02]  /*e690*/  ISETP.GE.AND P2, PT, R0, UR4, PT ;  /* 0x0000000400007c0c */ /* 0x000fe4000bf46270 */
[----:B------:R-:W-:Y:S02]  /*e6a0*/  @!P5 LOP3.LUT R13, R10, 0xfffffffe, RZ, 0xc0, !PT ;  /* 0xfffffffe0a0dd812 */ /* 0x000fe400078ec0ff */
[----:B------:R1:W-:Y:S01]  /*e6b0*/  @!P3 ST.E.64 desc[UR48][R4.64], R92 ;  /* 0x0000005c0400b985 */ /* 0x0003e2000c101b30 */
[----:B------:R-:W-:-:S02]  /*e6c0*/  ISETP.GE.AND P3, PT, R8, UR4, PT ;  /* 0x0000000408007c0c */ /* 0x000fc4000bf66270 */
[----:B0-----:R-:W-:Y:S02]  /*e6d0*/  @!P0 LOP3.LUT R3, R6, 0xfffffffe, RZ, 0xc0, !PT ;  /* 0xfffffffe06038812 */ /* 0x001fe400078ec0ff */
[----:B------:R-:W-:-:S03]  /*e6e0*/  @!P4 LEA.HI R6, R9, R9, RZ, 0x1 ;  /* 0x000000090906c211 */ /* 0x000fc600078f08ff */
[----:B------:R-:W-:Y:S01]  /*e6f0*/  @!P0 IMAD.WIDE R2, R3, 0x4, R14 ;  /* 0x0000000403028825 */ /* 0x000fe200078e020e */
[----:B------:R-:W-:-:S04]  /*e700*/  @!P2 LEA.HI R0, R0, R0, RZ, 0x1 ;  /* 0x000000000000a211 */ /* 0x000fc800078f08ff */
[----:B------:R0:W-:Y:S01]  /*e710*/  @!P0 ST.E.64 desc[UR48][R2.64], R96 ;  /* 0x0000006002008985 */ /* 0x0001e2000c101b30 */
[----:B------:R-:W-:Y:S02]  /*e720*/  @!P3 LEA.HI R8, R8, R8, RZ, 0x1 ;  /* 0x000000080808b211 */ /* 0x000fe400078f08ff */
[----:B-1----:R-:W-:Y:S02]  /*e730*/  @!P1 LOP3.LUT R5, R7, 0xfffffffe, RZ, 0xc0, !PT ;  /* 0xfffffffe07059812 */ /* 0x002fe400078ec0ff */
[----:B------:R-:W-:Y:S02]  /*e740*/  @!P2 LOP3.LUT R7, R0, 0xfffffffe, RZ, 0xc0, !PT ;  /* 0xfffffffe0007a812 */ /* 0x000fe400078ec0ff */
[----:B------:R-:W-:Y:S01]  /*e750*/  @!P3 LOP3.LUT R9, R8, 0xfffffffe, RZ, 0xc0, !PT ;  /* 0xfffffffe0809b812 */ /* 0x000fe200078ec0ff */
[--C-:B------:R-:W-:Y:S01]  /*e760*/  @!P1 IMAD.WIDE R4, R5, 0x4, R14.reuse ;  /* 0x0000000405049825 */ /* 0x100fe200078e020e */
[----:B------:R-:W-:Y:S02]  /*e770*/  @!P6 LEA.HI R0, R11, R11, RZ, 0x1 ;  /* 0x0000000b0b00e211 */ /* 0x000fe400078f08ff */
[----:B------:R-:W-:Y:S01]  /*e780*/  @!P4 LOP3.LUT R11, R6, 0xfffffffe, RZ, 0xc0, !PT ;  /* 0xfffffffe060bc812 */ /* 0x000fe200078ec0ff */
[--C-:B------:R-:W-:Y:S01]  /*e790*/  @!P2 IMAD.WIDE R6, R7, 0x4, R14.reuse ;  /* 0x000000040706a825 */ /* 0x100fe200078e020e */
[----:B------:R-:W-:Y:S01]  /*e7a0*/  @!P6 LOP3.LUT R21, R0, 0xfffffffe, RZ, 0xc0, !PT ;  /* 0xfffffffe0015e812 */ /* 0x000fe200078ec0ff */
[----:B------:R1:W-:Y:S01]  /*e7b0*/  @!P1 ST.E.64 desc[UR48][R4.64], R100 ;  /* 0x0000006404009985 */ /* 0x0003e2000c101b30 */
[----:B------:R-:W-:Y:S01]  /*e7c0*/  ISETP.GE.AND P1, PT, R12, UR4, PT ;  /* 0x000000040c007c0c */ /* 0x000fe2000bf26270 */
[----:B0-----:R-:W-:-:S02]  /*e7d0*/  @!P3 IMAD.WIDE R2, R9, 0x4, R14 ;  /* 0x000000040902b825 */ /* 0x001fc400078e020e */
[----:B------:R0:W-:Y:S02]  /*e7e0*/  @!P2 ST.E.64 desc[UR48][R6.64], R104 ;  /* 0x000000680600a985 */ /* 0x0001e4000c101b30 */
[----:B------:R-:W-:Y:S02]  /*e7f0*/  VIADD R0, R19, 0x48 ;  /* 0x0000004813007836 */ /* 0x000fe40000000000 */
[--C-:B------:R-:W-:Y:S01]  /*e800*/  @!P5 IMAD.WIDE R8, R13, 0x4, R14.reuse ;  /* 0x000000040d08d825 */ /* 0x100fe200078e020e */
[----:B------:R2:W-:Y:S01]  /*e810*/  @!P3 ST.E.64 desc[UR48][R2.64], R108 ;  /* 0x0000006c0200b985 */ /* 0x0005e2000c101b30 */
[----:B------:R-:W-:Y:S02]  /*e820*/  ISETP.GE.AND P3, PT, R18, UR4, PT ;  /* 0x0000000412007c0c */ /* 0x000fe4000bf66270 */
[----:B------:R-:W-:Y:S01]  /*e830*/  VIADD R13, R19, 0x58 ;  /* 0x00000058130d7836 */ /* 0x000fe20000000000 */
[----:B------:R-:W-:Y:S01]  /*e840*/  ISETP.GE.AND P0, PT, R0, UR4, PT ;  /* 0x0000000400007c0c */ /* 0x000fe2000bf06270 */
[----:B-1----:R-:W-:Y:S01]  /*e850*/  @!P4 IMAD.WIDE R4, R11, 0x4, R14 ;  /* 0x000000040b04c825 */ /* 0x002fe200078e020e */
[----:B------:R-:W-:-:S02]  /*e860*/  @!P1 LEA.HI R12, R12, R12, RZ, 0x1 ;  /* 0x0000000c0c0c9211 */ /* 0x000fc400078f08ff */
[----:B------:R-:W-:Y:S01]  /*e870*/  ISETP.GE.AND P2, PT, R13, UR4, PT ;  /* 0x000000040d007c0c */ /* 0x000fe2000bf46270 */
[----:B------:R-:W-:Y:S01]  /*e880*/  @!P6 IMAD.WIDE R10, R21, 0x4, R14 ;  /* 0x00000004150ae825 */ /* 0x000fe200078e020e */
[----:B------:R1:W-:Y:S03]  /*e890*/  @!P4 ST.E.64 desc[UR48][R4.64], R112 ;  /* 0x000000700400c985 */ /* 0x0003e6000c101b30 */
[C---:B0-----:R-:W-:Y:S01]  /*e8a0*/  VIADD R6, R19.reuse, 0x68 ;  /* 0x0000006813067836 */ /* 0x041fe20000000000 */
[----:B------:R0:W-:Y:S01]  /*e8b0*/  @!P5 ST.E.64 desc[UR48][R8.64], R116 ;  /* 0x000000740800d985 */ /* 0x0001e2000c101b30 */
[C---:B--2---:R-:W-:Y:S01]  /*e8c0*/  VIADD R3, R19.reuse, 0x78 ;  /* 0x0000007813037836 */ /* 0x044fe20000000000 */
[----:B------:R-:W-:Y:S01]  /*e8d0*/  @!P3 LEA.HI R18, R18, R18, RZ, 0x1 ;  /* 0x000000121212b211 */ /* 0x000fe200078f08ff */
[----:B------:R-:W-:Y:S01]  /*e8e0*/  VIADD R7, R19, 0x70 ;  /* 0x0000007013077836 */ /* 0x000fe20000000000 */
[----:B------:R2:W-:Y:S01]  /*e8f0*/  @!P6 ST.E.64 desc[UR48][R10.64], R120 ;  /* 0x000000780a00e985 */ /* 0x0005e2000c101b30 */
[----:B------:R-:W-:-:S02]  /*e900*/  ISETP.GE.AND P4, PT, R6, UR4, PT ;  /* 0x0000000406007c0c */ /* 0x000fc4000bf86270 */
[----:B------:R-:W-:Y:S02]  /*e910*/  ISETP.GE.AND P6, PT, R3, UR4, PT ;  /* 0x0000000403007c0c */ /* 0x000fe4000bfc6270 */
[----:B------:R-:W-:Y:S02]  /*e920*/  ISETP.GE.AND P5, PT, R7, UR4, PT ;  /* 0x0000000407007c0c */ /* 0x000fe4000bfa6270 */
[----:B------:R-:W-:Y:S02]  /*e930*/  @!P0 LEA.HI R0, R0, R0, RZ, 0x1 ;  /* 0x0000000000008211 */ /* 0x000fe400078f08ff */
[----:B------:R-:W-:Y:S02]  /*e940*/  @!P2 LEA.HI R13, R13, R13, RZ, 0x1 ;  /* 0x0000000d0d0da211 */ /* 0x000fe400078f08ff */
[----:B-1----:R-:W-:Y:S02]  /*e950*/  @!P1 LOP3.LUT R5, R12, 0xfffffffe, RZ, 0xc0, !PT ;  /* 0xfffffffe0c059812 */ /* 0x002fe400078ec0ff */
[----:B0-----:R-:W-:-:S02]  /*e960*/  @!P3 LOP3.LUT R9, R18, 0xfffffffe, RZ, 0xc0, !PT ;  /* 0xfffffffe1209b812 */ /* 0x001fc400078ec0ff */
[----:B------:R-:W-:Y:S02]  /*e970*/  @!P4 LEA.HI R6, R6, R6, RZ, 0x1 ;  /* 0x000000060606c211 */ /* 0x000fe400078f08ff */
[----:B------:R-:W-:Y:S01]  /*e980*/  @!P6 LEA.HI R4, R3, R3, RZ, 0x1 ;  /* 0x000000030304e211 */ /* 0x000fe200078f08ff */
[----:B------:R-:W-:Y:S01]  /*e990*/  @!P3 IMAD.WIDE R8, R9, 0x4, R14 ;  /* 0x000000040908b825 */ /* 0x000fe200078e020e */
[----:B------:R-:W-:Y:S02]  /*e9a0*/  @!P5 LEA.HI R2, R7, R7, RZ, 0x1 ;  /* 0x000000070702d211 */ /* 0x000fe400078f08ff */
[----:B------:R-:W-:Y:S02]  /*e9b0*/  @!P0 LOP3.LUT R3, R0, 0xfffffffe, RZ, 0xc0, !PT ;  /* 0xfffffffe00038812 */ /* 0x000fe400078ec0ff */
[----:B------:R-:W-:Y:S02]  /*e9c0*/  @!P2 LOP3.LUT R7, R13, 0xfffffffe, RZ, 0xc0, !PT ;  /* 0xfffffffe0d07a812 */ /* 0x000fe400078ec0ff */
[----:B--2---:R-:W-:-:S02]  /*e9d0*/  @!P4 LOP3.LUT R11, R6, 0xfffffffe, RZ, 0xc0, !PT ;  /* 0xfffffffe060bc812 */ /* 0x004fc400078ec0ff */
        /* <DEDUP_REMOVED lines=15> */
.L_x_7635:
[----:B------:R-:W-:Y:S05]  /*ead0*/  BSYNC B0 ;  /* 0x0000000000007941 */ /* 0x000fea0003800000 */
.L_x_7634:
[----:B------:R-:W-:Y:S01]  /*eae0*/  ISETP.GE.AND P0, PT, R16, R17, PT ;  /* 0x000000111000720c */ /* 0x000fe20003f06270 */
[----:B0-----:R0:W1:Y:S04]  /*eaf0*/  SHFL.IDX PT, R13, R22, 0x1, 0x1c1f ;  /* 0x003c1f00160d7f89 */ /* 0x00106800000e0000 */
[----:B------:R0:W0:Y:S08]  /*eb00*/  SHFL.IDX PT, R12, R20, 0x1, 0x1c1f ;  /* 0x003c1f00140c7f89 */ /* 0x00003000000e0000 */
[----:B------:R-:W-:Y:S05]  /*eb10*/  @P0 BRA `(.L_x_7546) ;  /* 0x00000048004c0947 */ /* 0x000fea0003800000 */
[----:B------:R-:W-:Y:S01]  /*eb20*/  ULDC UR4, c[0x0][0xac8] ;  /* 0x0002b20000047ab9 */ /* 0x000fe20000000800 */
[C---:B--2---:R-:W-:Y:S01]  /*eb30*/  VIADD R0, R19.reuse, 0x8 ;  /* 0x0000000813007836 */ /* 0x044fe20000000000 */
[C---:B------:R-:W-:Y:S01]  /*eb40*/  ISETP.GE.AND P0, PT, R19.reuse, UR4, PT ;  /* 0x0000000413007c0c */ /* 0x040fe2000bf06270 */
[C---:B------:R-:W-:Y:S02]  /*eb50*/  VIADD R4, R19.reuse, 0x10 ;  /* 0x0000001013047836 */ /* 0x040fe40000000000 */
[C---:B------:R-:W-:Y:S01]  /*eb60*/  VIADD R6, R19.reuse, 0x18 ;  /* 0x0000001813067836 */ /* 0x040fe20000000000 */
[----:B------:R-:W-:Y:S01]  /*eb70*/  ISETP.GE.AND P5, PT, R0, UR4, PT ;  /* 0x0000000400007c0c */ /* 0x000fe2000bfa6270 */
[C---:B------:R-:W-:Y:S01]  /*eb80*/  VIADD R8, R19.reuse, 0x20 ;  /* 0x0000002013087836 */ /* 0x040fe20000000000 */
[----:B------:R-:W-:Y:S01]  /*eb90*/  ISETP.GE.AND P6, PT, R4, UR4, PT ;  /* 0x0000000404007c0c */ /* 0x000fe2000bfc6270 */
[C---:B------:R-:W-:Y:S02]  /*eba0*/  VIADD R9, R19.reuse, 0x28 ;  /* 0x0000002813097836 */ /* 0x040fe40000000000 */
[C---:B------:R-:W-:Y:S01]  /*ebb0*/  VIADD R10, R19.reuse, 0x30 ;  /* 0x00000030130a7836 */ /* 0x040fe20000000000 */
[----:B------:R-:W-:Y:S01]  /*ebc0*/  ISETP.GE.AND P4, PT, R8, UR4, PT ;  /* 0x0000000408007c0c */ /* 0x000fe2000bf86270 */
[----:B------:R-:W-:Y:S01]  /*ebd0*/  VIADD R11, R19, 0x38 ;  /* 0x00000038130b7836 */ /* 0x000fe20000000000 */
[----:B------:R-:W-:Y:S01]  /*ebe0*/  ISETP.GE.AND P3, PT, R9, UR4, PT ;  /* 0x0000000409007c0c */ /* 0x000fe2000bf66270 */
[----:B01----:R-:W-:Y:S01]  /*ebf0*/  @!P0 IMAD.WIDE R2, R19, 0x4, R12 ;  /* 0x0000000413028825 */ /* 0x003fe200078e020c */
[----:B------:R-:W-:-:S02]  /*ec00*/  ISETP.GE.AND P2, PT, R10, UR4, PT ;  /* 0x000000040a007c0c */ /* 0x000fc4000bf46270 */
[----:B------:R-:W-:Y:S01]  /*ec10*/  ISETP.GE.AND P1, PT, R11, UR4, PT ;  /* 0x000000040b007c0c */ /* 0x000fe2000bf26270 */
[C---:B------:R-:W-:Y:S01]  /*ec20*/  VIADD R16, R19.reuse, 0x40 ;  /* 0x0000004013107836 */ /* 0x040fe20000000000 */
[----:B------:R0:W-:Y:S01]  /*ec30*/  @!P0 ST.E.64 desc[UR48][R2.64], R90 ;  /* 0x0000005a02008985 */ /* 0x0001e2000c101b30 */
[----:B------:R-:W-:Y:S01]  /*ec40*/  ISETP.GE.AND P0, PT, R6, UR4, PT ;  /* 0x0000000406007c0c */ /* 0x000fe2000bf06270 */
[C---:B------:R-:W-:Y:S01]  /*ec50*/  VIADD R18, R19.reuse, 0x48 ;  /* 0x0000004813127836 */ /* 0x040fe20000000000 */
[----:B------:R-:W-:Y:S01]  /*ec60*/  @!P5 LEA.HI R0, R0, R0, RZ, 0x1 ;  /* 0x000000000000d211 */ /* 0x000fe200078f08ff */
[----:B------:R-:W-:Y:S01]  /*ec70*/  VIADD R20, R19, 0x70 ;  /* 0x0000007013147836 */ /* 0x000fe20000000000 */
        /* <DEDUP_REMOVED lines=9> */
[----:B---3--:R-:W-:Y:S01]  /*ed10*/  @!P1 LEA.HI R14, R11, R11, RZ, 0x1 ;  /* 0x0000000b0b0e9211 */ /* 0x008fe200078f08ff */
[----:B------:R0:W-:Y:S01]  /*ed20*/  @!P5 ST.E.64 desc[UR48][R2.64], R94 ;  /* 0x0000005e0200d985 */ /* 0x0001e2000c101b30 */
[----:B------:R-:W-:-:S02]  /*ed30*/  @!P0 LOP3.LUT R7, R6, 0xfffffffe, RZ, 0xc0, !PT ;  /* 0xfffffffe06078812 */ /* 0x000fc400078ec0ff */
[----:B------:R-:W-:Y:S01]  /*ed40*/  @!P4 LOP3.LUT R9, R8, 0xfffffffe, RZ, 0xc0, !PT ;  /* 0xfffffffe0809c812 */ /* 0x000fe200078ec0ff */
[----:B------:R1:W-:Y:S01]  /*ed50*/  @!P6 ST.E.64 desc[UR48][R4.64], R98 ;  /* 0x000000620400e985 */ /* 0x0003e2000c101b30 */
[----:B------:R-:W-:Y:S01]  /*ed60*/  @!P3 LOP3.LUT R11, R0, 0xfffffffe, RZ, 0xc0, !PT ;  /* 0xfffffffe000bb812 */ /* 0x000fe200078ec0ff */
[C---:B------:R-:W-:Y:S01]  /*ed70*/  VIADD R0, R19.reuse, 0x50 ;  /* 0x0000005013007836 */ /* 0x040fe20000000000 */
[----:B----4-:R-:W-:Y:S02]  /*ed80*/  @!P2 LOP3.LUT R15, R10, 0xfffffffe, RZ, 0xc0, !PT ;  /* 0xfffffffe0a0fa812 */ /* 0x010fe400078ec0ff */
[----:B------:R-:W-:Y:S01]  /*ed90*/  @!P1 LOP3.LUT R17, R14, 0xfffffffe, RZ, 0xc0, !PT ;  /* 0xfffffffe0e119812 */ /* 0x000fe200078ec0ff */
[----:B------:R-:W-:Y:S01]  /*eda0*/  VIADD R14, R19, 0x58 ;  /* 0x00000058130e7836 */ /* 0x000fe20000000000 */
        /* <DEDUP_REMOVED lines=35> */
[----:B------:R-:W-:Y:S02]  /*efe0*/  @!P2 LOP3.LUT R15, R15, 0xfffffffe, RZ, 0xc0, !PT ;  /* 0xfffffffe0f0fa812 */ /* 0x000fe400078ec0ff */
[----:B------:R-:W-:Y:S02]  /*eff0*/  @!P3 LOP3.LUT R17, R17, 0xfffffffe, RZ, 0xc0, !PT ;  /* 0xfffffffe1111b812 */ /* 0x000fe400078ec0ff */
[----:B----4-:R-:W-:Y:S01]  /*f000*/  @!P4 LOP3.LUT R11, R20, 0xfffffffe, RZ, 0xc0, !PT ;  /* 0xfffffffe140bc812 */ /* 0x010fe200078ec0ff */
        /* <DEDUP_REMOVED lines=17> */
.L_x_7633:
        /* <DEDUP_REMOVED lines=23> */
[----:B------:R-:W3:Y:S01]  /*f290*/  @P0 LDC R7, c[0x0][0xbec] ;  /* 0x0002fb00ff070b82 */ /* 0x000ee20000000800 */
[----:B------:R-:W-:Y:S01]  /*f2a0*/  IMAD.U32 R2, RZ, RZ, UR4 ;  /* 0x00000004ff027e24 */ /* 0x000fe2000f8e00ff */
[----:B------:R-:W-:Y:S01]  /*f2b0*/  ULDC.64 UR4, c[0x0][0xbe0] ;  /* 0x0002f80000047ab9 */ /* 0x000fe20000000a00 */
[----:B------:R-:W-:-:S05]  /*f2c0*/  IMAD.U32 R3, RZ, RZ, UR6 ;  /* 0x00000006ff037e24 */ /* 0x000fca000f8e00ff */
[----:B------:R-:W4:Y:S01]  /*f2d0*/  @P0 LDC R9, c[0x0][0xbf0] ;  /* 0x0002fc00ff090b82 */ /* 0x000f220000000800 */
[----:B0-----:R-:W-:-:S07]  /*f2e0*/  USHF.R.S32.HI UR8, URZ, 0x1f, UR7 ;  /* 0x0000001f3f087899 */ /* 0x001fce0008011407 */
[----:B------:R-:W0:Y:S01]  /*f2f0*/  S2UR UR10, SR_CTAID.Y ;  /* 0x00000000000a79c3 */ /* 0x000e220000002600 */
[C---:B-1----:R-:W-:Y:S02]  /*f300*/  IMAD R12, R10.reuse, UR8, RZ ;  /* 0x000000080a0c7c24 */ /* 0x042fe4000f8e02ff */
[----:B------:R-:W-:-:S04]  /*f310*/  IMAD.WIDE.U32 R2, R10, UR7, R2 ;  /* 0x000000070a027c25 */ /* 0x000fc8000f8e0002 */
[----:B------:R-:W-:Y:S01]  /*f320*/  IMAD R11, R11, UR7, R12 ;  /* 0x000000070b0b7c24 */ /* 0x000fe2000f8e020c */
[----:B------:R-:W0:Y:S01]  /*f330*/  LDC R8, c[0x0][0xc50] ;  /* 0x00031400ff087b82 */ /* 0x000e220000000800 */
[----:B---3--:R-:W-:-:S04]  /*f340*/  @P0 IMAD.HI.U32 R4, R0, R7, RZ ;  /* 0x0000000700040227 */ /* 0x008fc800078e00ff */
[----:B------:R-:W-:Y:S02]  /*f350*/  IMAD R7, RZ, RZ, -UR37 ;  /* 0x80000025ff077e24 */ /* 0x000fe4000f8e02ff */
[----:B------:R-:W-:Y:S01]  /*f360*/  IMAD.IADD R3, R11, 0x1, R3 ;  /* 0x000000010b037824 */ /* 0x000fe200078e0203 */
[----:B----4-:R-:W-:Y:S01]  /*f370*/  @P0 SHF.R.U32.HI R5, RZ, R9, R4 ;  /* 0x00000009ff050219 */ /* 0x010fe20000011604 */
        /* <DEDUP_REMOVED lines=22> */
.L_x_7544:
        /* <DEDUP_REMOVED lines=18> */
.L_x_7636:
[----:B------:R-:W-:Y:S01]  /*f600*/  ULDC UR7, c[0x0][0xc50] ;  /* 0x0003140000077ab9 */ /* 0x000fe20000000800 */
[----:B------:R-:W-:Y:S01]  /*f610*/  UMOV UR40, UR6 ;  /* 0x0000000600287c82 */ /* 0x000fe20008000000 */
[----:B------:R-:W-:-:S11]  /*f620*/  UISETP.NE.AND UP0, UPT, UR7, 0x1, UPT ;  /* 0x000000010700788c */ /* 0x000fd6000bf05270 */
[----:B------:R-:W-:Y:S01]  /*f630*/  @UP0 ULDC UR4, c[0x0][0xc54] ;  /* 0x0003150000040ab9 */ /* 0x000fe20000000800 */
[----:B------:R-:W-:Y:S01]  /*f640*/  @UP0 ULDC UR8, c[0x0][0xc58] ;  /* 0x0003160000080ab9 */ /* 0x000fe20000000800 */
[----:B------:R-:W-:-:S04]  /*f650*/  UIMAD.WIDE.U32 UR4, UR6, UR4, URZ ;  /* 0x00000004060472a5 */ /* 0x000fc8000f8e003f */
[----:B------:R-:W-:-:S12]  /*f660*/  @UP0 USHF.R.U32.HI UR40, URZ, UR8, UR5 ;  /* 0x000000083f280299 */ /* 0x000fd80008011605 */
.L_x_7637:
        /* <DEDUP_REMOVED lines=53> */
.L_x_7640:
[----:B------:R-:W-:-:S11]  /*f9c0*/  UISETP.NE.AND UP0, UPT, UR5, 0x1, UPT ;  /* 0x000000010500788c */ /* 0x000fd6000bf05270 */
[----:B------:R-:W-:Y:S02]  /*f9d0*/  @UP0 ULDC.64 UR12, c[0x0][0x9e8] ;  /* 0x00027a00000c0ab9 */ /* 0x000fe40000000a00 */
[----:B------:R-:W-:-:S04]  /*f9e0*/  UIMAD.WIDE.U32 UR6, UR8, UR12, URZ ;  /* 0x0000000c080672a5 */ /* 0x000fc8000f8e003f */
[----:B------:R-:W-:-:S12]  /*f9f0*/  @UP0 USHF.R.U32.HI UR8, URZ, UR13, UR7 ;  /* 0x0000000d3f080299 */ /* 0x000fd80008011607 */
.L_x_7641:
[----:B------:R-:W-:-:S04]  /*fa00*/  UIMAD UR8, UR8, UR5, UR5 ;  /* 0x00000005080872a4 */ /* 0x000fc8000f8e0205 */
[----:B------:R-:W-:-:S04]  /*fa10*/  UISETP.LT.AND UP0, UPT, UR4, UR8, UPT ;  /* 0x000000080400728c */ /* 0x000fc8000bf01270 */
[----:B------:R-:W-:-:S12]  /*fa20*/  USEL UR4, UR4, UR8, UP0 ;  /* 0x0000000804047287 */ /* 0x000fd80008000000 */
.L_x_7639:
        /* <DEDUP_REMOVED lines=26> */
.L_x_7643:
[----:B------:R-:W-:-:S11]  /*fbd0*/  UISETP.NE.AND UP0, UPT, UR5, 0x1, UPT ;  /* 0x000000010500788c */ /* 0x000fd6000bf05270 */
[----:B------:R-:W-:Y:S02]  /*fbe0*/  @UP0 ULDC.64 UR10, c[0x0][0x9e8] ;  /* 0x00027a00000a0ab9 */ /* 0x000fe40000000a00 */
[----:B------:R-:W-:-:S04]  /*fbf0*/  UIMAD.WIDE.U32 UR6, UR4, UR10, URZ ;  /* 0x0000000a040672a5 */ /* 0x000fc8000f8e003f */
[----:B------:R-:W-:-:S12]  /*fc00*/  @UP0 USHF.R.U32.HI UR4, URZ, UR11, UR7 ;  /* 0x0000000b3f040299 */ /* 0x000fd80008011607 */
.L_x_7644:
[----:B------:R-:W-:-:S04]  /*fc10*/  UIMAD UR4, UR4, UR5, URZ ;  /* 0x00000005040472a4 */ /* 0x000fc8000f8e023f */
[----:B------:R-:W-:-:S04]  /*fc20*/  UISETP.LT.AND UP0, UPT, UR8, UR4, UPT ;  /* 0x000000040800728c */ /* 0x000fc8000bf01270 */
[----:B------:R-:W-:-:S12]  /*fc30*/  USEL UR8, UR8, UR4, !UP0 ;  /* 0x0000000408087287 */ /* 0x000fd8000c000000 */
.L_x_7642:
        /* <DEDUP_REMOVED lines=44> */
.L_x_7645:
[----:B------:R-:W-:Y:S02]  /*ff00*/  UIMAD UR52, UR45, UR37, UR44 ;  /* 0x000000252d3472a4 */ /* 0x000fe4000f8e022c */
[----:B------:R-:W-:Y:S02]  /*ff10*/  IMAD.U32 R3, RZ, RZ, UR37 ;  /* 0x00000025ff037e24 */ /* 0x000fe4000f8e00ff */
[----:B------:R-:W-:Y:S02]  /*ff20*/  IMAD.MOV.U32 R0, RZ, RZ, RZ ;  /* 0x000000ffff007224 */ /* 0x000fe400078e00ff */
[----:B------:R-:W-:Y:S02]  /*ff30*/  IMAD.MOV.U32 R8, RZ, RZ, 0x1 ;  /* 0x00000001ff087424 */ /* 0x000fe400078e00ff */
[----:B------:R-:W-:Y:S02]  /*ff40*/  IMAD.U32 R32, RZ, RZ, UR52 ;  /* 0x00000034ff207e24 */ /* 0x000fe4000f8e00ff */
[----:B------:R-:W-:-:S03]  /*ff50*/  IMAD.MOV.U32 R9, RZ, RZ, 0x1 ;  /* 0x00000001ff097424 */ /* 0x000fc600078e00ff */
[----:B------:R-:W-:-:S04]  /*ff60*/  VIADDMNMX R32, R32, R3, UR12, PT ;  /* 0x0000000c20207e46 */ /* 0x000fc8000b800103 */
        /* <DEDUP_REMOVED lines=25> */
.L_x_7646:
        /* <DEDUP_REMOVED lines=20> */
.L_x_7648:
        /* <DEDUP_REMOVED lines=15> */
.L_x_7647:
[----:B------:R-:W0:Y:S01]  /*10330*/  LDC.64 R2, c[0x0][0x9f8] ;  /* 0x00027e00ff027b82 */ /* 0x000e220000000a00 */
[----:B------:R-:W-:-:S07]  /*10340*/  IMAD.MOV.U32 R30, RZ, RZ, R34 ;  /* 0x000000ffff1e7224 */ /* 0x000fce00078e0022 */
[----:B------:R-:W1:Y:S01]  /*10350*/  LDC R29, c[0x0][0x430] ;  /* 0x00010c00ff1d7b82 */ /* 0x000e620000000800 */
[C---:B------:R-:W-:Y:S01]  /*10360*/  LOP3.LUT R0, R19.reuse, 0x7f, RZ, 0xc0, !PT ;  /* 0x0000007f13007812 */ /* 0x040fe200078ec0ff */
[----:B------:R-:W-:Y:S02]  /*10370*/  IMAD.SHL.U32 R33, R19, 0x10, RZ ;  /* 0x0000001013217824 */ /* 0x000fe400078e00ff */
        /* <DEDUP_REMOVED lines=8> */
[----:B------:R-:W-:Y:S02]  /*10400*/  SHF.R.U32.HI R28, RZ, 0x3, R0 ;  /* 0x00000003ff1c7819 */ /* 0x000fe40000011600 */
[----:B------:R-:W-:Y:S02]  /*10410*/  LOP3.LUT R33, R33, 0x70, RZ, 0xc0, !PT ;  /* 0x0000007021217812 */ /* 0x000fe400078ec0ff */
[----:B-1----:R-:W-:Y:S01]  /*10420*/  ISETP.NE.AND P1, PT, R29, 0x1, PT ;  /* 0x000000011d00780c */ /* 0x002fe20003f25270 */
[----:B------:R-:W-:-:S04]  /*10430*/  IMAD R4, R22, 0x80, R28 ;  /* 0x0000008016047824 */ /* 0x000fc800078e021c */
[----:B------:R-:W-:-:S05]  /*10440*/  IMAD.IADD R8, R33, 0x1, R4 ;  /* 0x0000000121087824 */ /* 0x000fca00078e0204 */
        /* <DEDUP_REMOVED lines=18> */
[----:B------:R-:W-:-:S04]  /*10570*/  @!P0 IMAD.WIDE.U32 R4, R30, R4, R2 ;  /* 0x000000041e048225 */ /* 0x000fc800078e0002 */
[----:B------:R-:W-:Y:S01]  /*10580*/  @!P0 IMAD.IADD R3, R5, 0x1, R11 ;  /* 0x0000000105038824 */ /* 0x000fe200078e020b */
[----:B----4-:R-:W-:Y:S01]  /*10590*/  @!P0 LEA R2, P1, R4, R6, 0x2 ;  /* 0x0000000604028211 */ /* 0x010fe200078210ff */
[----:B------:R-:W-:-:S03]  /*105a0*/  IMAD.SHL.U32 R6, R19, 0x8, RZ ;  /* 0x0000000813067824 */ /* 0x000fc600078e00ff */
        /* <DEDUP_REMOVED lines=10> */
.L_x_7691:
[----:B------:R-:W-:Y:S01]  /*10650*/  ULOP3.LUT UR4, UR36, 0x2, URZ, 0xfc, !UPT ;  /* 0x0000000224047892 */ /* 0x000fe2000f8efc3f */
[----:B------:R-:W-:Y:S01]  /*10660*/  IMAD.U32 R24, RZ, RZ, UR40 ;  /* 0x00000028ff187e24 */ /* 0x000fe2000f8e00ff */
[----:B------:R-:W-:Y:S01]  /*10670*/  LOP3.LUT R23, R23, 0xfffffffb, RZ, 0xc0, !PT ;  /* 0xfffffffb17177812 */ /* 0x000fe200078ec0ff */
[----:B------:R-:W-:-:S03]  /*10680*/  IMAD.MOV R4, RZ, RZ, -R9 ;  /* 0x000000ffff047224 */ /* 0x000fc600078e0a09 */
[----:B------:R-:W-:Y:S01]  /*10690*/  IMAD.U32 R18, RZ, RZ, UR4 ;  /* 0x00000004ff127e24 */ /* 0x000fe2000f8e00ff */
[----:B------:R-:W-:Y:S01]  /*106a0*/  SHF.R.S32.HI R24, RZ, 0x1f, R24 ;  /* 0x0000001fff187819 */ /* 0x000fe20000011418 */
[----:B------:R-:W-:-:S03]  /*106b0*/  IMAD R4, R29, R4, R8 ;  /* 0x000000041d047224 */ /* 0x000fc600078e0208 */
[----:B------:R-:W-:-:S13]  /*106c0*/  ISETP.NE.AND P0, PT, R18, 0x3, PT ;  /* 0x000000031200780c */ /* 0x000fda0003f05270 */
[----:B------:R-:W-:Y:S01]  /*106d0*/  @P0 LOP3.LUT R23, R23, 0x4, RZ, 0xfc, !PT ;  /* 0x0000000417170812 */ /* 0x000fe200078efcff */
[----:B------:R-:W-:Y:S06]  /*106e0*/  @!P0 BRA `(.L_x_7650) ;  /* 0x0000000000048947 */ /* 0x000fec0003800000 */
[----:B------:R-:W-:Y:S01]  /*106f0*/  BPT.TRAP 0x1 ;  /* 0x000000040000795c */ /* 0x000fe20000300000 */
.L_x_7650:
        /* <DEDUP_REMOVED lines=15> */
[----:B------:R-:W-:Y:S02]  /*107f0*/  ULDC.64 UR4, c[0x0][0x330] ;  /* 0x0000cc0000047ab9 */ /* 0x000fe40000000a00 */
        /* <DEDUP_REMOVED lines=10> */
.L_x_7692:
        /* <DEDUP_REMOVED lines=19> */
[----:B------:R-:W-:Y:S02]  /*109d0*/  IMAD.IADD R5, R5, 0x1, R9 ;  /* 0x0000000105057824 */ /* 0x000fe400078e0209 */
[----:B------:R-:W-:Y:S01]  /*109e0*/  IMAD R3, R22, R3, UR50 ;  /* 0x0000003216037e24 */ /* 0x000fe2000f8e0203 */
[----:B------:R-:W-:Y:S02]  /*109f0*/  UIMAD UR4, UR40, UR5, UR4 ;  /* 0x00000005280472a4 */ /* 0x000fe4000f8e0204 */
[----:B------:R-:W-:Y:S01]  /*10a00*/  IMAD.WIDE.U32 R4, R7, UR40, R4 ;  /* 0x0000002807047c25 */ /* 0x000fe2000f8e0004 */
[----:B------:R-:W-:-:S03]  /*10a10*/  ULDC.64 UR6, c[0x0][0x2e8] ;  /* 0x0000ba0000067ab9 */ /* 0x000fc60000000a00 */
[----:B------:R-:W-:Y:S02]  /*10a20*/  IMAD.IADD R6, R3, 0x1, -R28 ;  /* 0x0000000103067824 */ /* 0x000fe400078e0a1c */
[----:B------:R-:W-:Y:S01]  /*10a30*/  IMAD.SHL.U32 R19, R0, 0x8, RZ ;  /* 0x0000000800137824 */ /* 0x000fe200078e00ff */
[----:B------:R-:W-:Y:S01]  /*10a40*/  LEA R0, P1, R4, UR6, 0x1 ;  /* 0x0000000604007c11 */ /* 0x000fe2000f8208ff */
[----:B------:R-:W-:Y:S01]  /*10a50*/  VIADD R3, R5, UR4 ;  /* 0x0000000405037c36 */ /* 0x000fe20008000000 */
[----:B------:R-:W-:Y:S01]  /*10a60*/  UMOV UR4, 0xffffffff ;  /* 0xffffffff00047882 */ /* 0x000fe20000000000 */
[----:B------:R-:W-:Y:S02]  /*10a70*/  ISETP.GE.AND P0, PT, R6, 0x1, PT ;  /* 0x000000010600780c */ /* 0x000fe40003f06270 */
[----:B------:R-:W-:Y:S02]  /*10a80*/  LOP3.LUT R19, R8, 0x200, R19, 0xf8, !PT ;  /* 0x0000020008137812 */ /* 0x000fe400078ef813 */
[----:B------:R-:W-:Y:S01]  /*10a90*/  LEA.HI.X R3, R4, UR7, R3, 0x1, P1 ;  /* 0x0000000704037c11 */ /* 0x000fe200088f0c03 */
[----:B------:R-:W-:Y:S08]  /*10aa0*/  BRA.DIV UR4, `(.L_x_7652) ;  /* 0x0000002e04807947 */ /* 0x000ff0000b800000 */
[----:B------:R-:W-:Y:S01]  /*10ab0*/  SHFL.IDX PT, R5, R3, RZ, 0x181f ;  /* 0x00181fff03057589 */ /* 0x000fe200000e0000 */
[----:B------:R-:W-:Y:S02]  /*10ac0*/  @P0 LEA R9, R19, UR46, 0x1 ;  /* 0x0000002e13090c11 */ /* 0x000fe4000f8e08ff */
[----:B------:R-:W-:Y:S01]  /*10ad0*/  ISETP.GE.AND P1, PT, R6, 0x21, PT ;  /* 0x000000210600780c */ /* 0x000fe20003f26270 */
[----:B------:R-:W0:Y:S04]  /*10ae0*/  SHFL.IDX PT, R4, R0, RZ, 0x181f ;  /* 0x00181fff00047589 */ /* 0x000e2800000e0000 */
[----:B------:R-:W-:Y:S04]  /*10af0*/  SHFL.IDX PT, R8, R3, 0x1, 0x181f ;  /* 0x00381f0003087f89 */ /* 0x000fe800000e0000 */
[----:B------:R-:W1:Y:S04]  /*10b00*/  SHFL.IDX PT, R14, R0, 0x1, 0x181f ;  /* 0x00381f00000e7f89 */ /* 0x000e6800000e0000 */
[----:B------:R-:W-:Y:S04]  /*10b10*/  SHFL.IDX PT, R10, R3, 0x2, 0x181f ;  /* 0x00581f00030a7f89 */ /* 0x000fe800000e0000 */
[----:B------:R-:W2:Y:S04]  /*10b20*/  SHFL.IDX PT, R35, R0, 0x2, 0x181f ;  /* 0x00581f0000237f89 */ /* 0x000ea800000e0000 */
        /* <DEDUP_REMOVED lines=8> */
[----:B------:R-:W-:Y:S01]  /*10bb0*/  @P0 LEA R37, R19, UR46, 0x1 ;  /* 0x0000002e13250c11 */ /* 0x000fe2000f8e08ff */
[----:B------:R-:W1:Y:S01]  /*10bc0*/  SHFL.IDX PT, R14, R0, 0x4, 0x181f ;  /* 0x00981f00000e7f89 */ /* 0x000e6200000e0000 */
[----:B------:R-:W-:-:S04]  /*10bd0*/  @P0 IMAD.WIDE.U32 R20, R26, 0x2, R4 ;  /* 0x000000021a140825 */ /* 0x000fc800078e0004 */
[----:B--2---:R-:W-:Y:S01]  /*10be0*/  IMAD.MOV.U32 R4, RZ, RZ, R35 ;  /* 0x000000ffff047224 */ /* 0x004fe200078e0023 */
[----:B------:R-:W-:Y:S01]  /*10bf0*/  @P0 LDGSTS.E.BYPASS.LTC128B.128 [R37+0x18c00], desc[UR48][R20.64], !P3 ;  /* 0x18c0000014250fae */ /* 0x000fe2000d901d70 */
[----:B------:R-:W-:-:S03]  /*10c00*/  IMAD.MOV.U32 R5, RZ, RZ, R10 ;  /* 0x000000ffff057224 */ /* 0x000fc600078e000a */
[----:B------:R-:W-:Y:S01]  /*10c10*/  @P0 LDGSTS.E.BYPASS.LTC128B.128 [R37+0x1cc00], desc[UR48][R20.64+0x80], !P2 ;  /* 0x1cc0008014250fae */ /* 0x000fe2000d101d70 */
[----:B------:R-:W-:Y:S01]  /*10c20*/  ISETP.GE.AND P0, PT, R6, 0x31, PT ;  /* 0x000000310600780c */ /* 0x000fe20003f06270 */
[----:B------:R-:W-:Y:S01]  /*10c30*/  @P1 IMAD.WIDE.U32 R8, R26, 0x2, R4 ;  /* 0x000000021a081825 */ /* 0x000fe200078e0004 */
[----:B------:R-:W-:Y:S01]  /*10c40*/  @P1 LEA R5, R19, UR46, 0x1 ;  /* 0x0000002e13051c11 */ /* 0x000fe2000f8e08ff */
[----:B------:R-:W2:Y:S02]  /*10c50*/  SHFL.IDX PT, R10, R3, 0x4, 0x181f ;  /* 0x00981f00030a7f89 */ /* 0x000ea400000e0000 */
[----:B0-----:R-:W-:Y:S02]  /*10c60*/  IMAD.MOV.U32 R4, RZ, RZ, R36 ;  /* 0x000000ffff047224 */ /* 0x001fe400078e0024 */
[----:B------:R-:W-:Y:S04]  /*10c70*/  @P1 LDGSTS.E.BYPASS.LTC128B.128 [R5+0x19400], desc[UR48][R8.64], !P3 ;  /* 0x1940000008051fae */ /* 0x000fe8000d901d70 */
[----:B------:R0:W-:Y:S01]  /*10c80*/  @P1 LDGSTS.E.BYPASS.LTC128B.128 [R5+0x1d400], desc[UR48][R8.64+0x80], !P2 ;  /* 0x1d40008008051fae */ /* 0x0001e2000d101d70 */
[----:B------:R-:W-:-:S03]  /*10c90*/  ISETP.GE.AND P1, PT, R6, 0x51, PT ;  /* 0x000000510600780c */ /* 0x000fc60003f26270 */
[----:B------:R-:W-:Y:S04]  /*10ca0*/  SHFL.IDX PT, R35, R3, 0x5, 0x181f ;  /* 0x00b81f0003237f89 */ /* 0x000fe800000e0000 */
[----:B------:R-:W3:Y:S01]  /*10cb0*/  SHFL.IDX PT, R36, R0, 0x5, 0x181f ;  /* 0x00b81f0000247f89 */ /* 0x000ee200000e0000 */
[----:B0-----:R-:W-:Y:S01]  /*10cc0*/  IMAD.MOV.U32 R5, RZ, RZ, R7 ;  /* 0x000000ffff057224 */ /* 0x001fe200078e0007 */
[----:B------:R-:W-:Y:S02]  /*10cd0*/  @P0 LEA R7, R19, UR46, 0x1 ;  /* 0x0000002e13070c11 */ /* 0x000fe4000f8e08ff */
[----:B------:R-:W0:Y:S01]  /*10ce0*/  SHFL.IDX PT, R37, R0, 0x6, 0x181f ;  /* 0x00d81f0000257f89 */ /* 0x000e2200000e0000 */
[----:B------:R-:W-:-:S05]  /*10cf0*/  @P0 IMAD.WIDE.U32 R4, R26, 0x2, R4 ;  /* 0x000000021a040825 */ /* 0x000fca00078e0004 */
[----:B------:R-:W-:Y:S04]  /*10d00*/  @P0 LDGSTS.E.BYPASS.LTC128B.128 [R7+0x19c00], desc[UR48][R4.64], !P3 ;  /* 0x19c0000004070fae */ /* 0x000fe8000d901d70 */
[----:B------:R4:W-:Y:S01]  /*10d10*/  @P0 LDGSTS.E.BYPASS.LTC128B.128 [R7+0x1dc00], desc[UR48][R4.64+0x80], !P2 ;  /* 0x1dc0008004070fae */ /* 0x0009e2000d101d70 */
[----:B------:R-:W-:-:S03]  /*10d20*/  ISETP.GE.AND P0, PT, R6, 0x41, PT ;  /* 0x000000410600780c */ /* 0x000fc60003f06270 */
[----:B----4-:R-:W4:Y:S01]  /*10d30*/  SHFL.IDX PT, R7, R3, 0x6, 0x181f ;  /* 0x00d81f0003077f89 */ /* 0x010f2200000e0000 */
[----:B-1----:R-:W-:Y:S02]  /*10d40*/  IMAD.MOV.U32 R4, RZ, RZ, R14 ;  /* 0x000000ffff047224 */ /* 0x002fe400078e000e */
[----:B--2---:R-:W-:-:S07]  /*10d50*/  IMAD.MOV.U32 R5, RZ, RZ, R10 ;  /* 0x000000ffff057224 */ /* 0x004fce00078e000a */
[----:B------:R-:W-:Y:S01]  /*10d60*/  @P0 LEA R10, R19, UR46, 0x1 ;  /* 0x0000002e130a0c11 */ /* 0x000fe2000f8e08ff */
[----:B------:R-:W1:Y:S01]  /*10d70*/  SHFL.IDX PT, R3, R3, 0x7, 0x181f ;  /* 0x00f81f0003037f89 */ /* 0x000e6200000e0000 */
[----:B------:R-:W-:-:S03]  /*10d80*/  @P0 IMAD.WIDE.U32 R20, R26, 0x2, R4 ;  /* 0x000000021a140825 */ /* 0x000fc600078e0004 */
[----:B------:R2:W1:Y:S01]  /*10d90*/  SHFL.IDX PT, R14, R0, 0x7, 0x181f ;  /* 0x00f81f00000e7f89 */ /* 0x00046200000e0000 */
[----:B---3--:R-:W-:-:S03]  /*10da0*/  IMAD.MOV.U32 R4, RZ, RZ, R36 ;  /* 0x000000ffff047224 */ /* 0x008fc600078e0024 */
[----:B------:R2:W-:Y:S01]  /*10db0*/  @P0 LDGSTS.E.BYPASS.LTC128B.128 [R10+0x1a400], desc[UR48][R20.64], !P3 ;  /* 0x1a400000140a0fae */ /* 0x0005e2000d901d70 */
[----:B------:R-:W-:Y:S01]  /*10dc0*/  IMAD.MOV.U32 R5, RZ, RZ, R35 ;  /* 0x000000ffff057224 */ /* 0x000fe200078e0023 */
[----:B------:R-:W-:Y:S02]  /*10dd0*/  @P1 LEA R35, R19, UR46, 0x1 ;  /* 0x0000002e13231c11 */ /* 0x000fe4000f8e08ff */
[----:B------:R2:W-:Y:S01]  /*10de0*/  @P0 LDGSTS.E.BYPASS.LTC128B.128 [R10+0x1e400], desc[UR48][R20.64+0x80], !P2 ;  /* 0x1e400080140a0fae */ /* 0x0005e2000d101d70 */
[----:B------:R-:W-:Y:S01]  /*10df0*/  ISETP.GE.AND P0, PT, R6, 0x61, PT ;  /* 0x000000610600780c */ /* 0x000fe20003f06270 */
[----:B------:R-:W-:-:S04]  /*10e00*/  @P1 IMAD.WIDE.U32 R8, R26, 0x2, R4 ;  /* 0x000000021a081825 */ /* 0x000fc800078e0004 */
[----:B0-----:R-:W-:Y:S01]  /*10e10*/  IMAD.MOV.U32 R4, RZ, RZ, R37 ;  /* 0x000000ffff047224 */ /* 0x001fe200078e0025 */
[----:B------:R2:W-:Y:S01]  /*10e20*/  @P1 LDGSTS.E.BYPASS.LTC128B.128 [R35+0x1ac00], desc[UR48][R8.64], !P3 ;  /* 0x1ac0000008231fae */ /* 0x0005e2000d901d70 */
[----:B----4-:R-:W-:-:S03]  /*10e30*/  IMAD.MOV.U32 R5, RZ, RZ, R7 ;  /* 0x000000ffff057224 */ /* 0x010fc600078e0007 */
[----:B------:R2:W-:Y:S03]  /*10e40*/  @P1 LDGSTS.E.BYPASS.LTC128B.128 [R35+0x1ec00], desc[UR48][R8.64+0x80], !P2 ;  /* 0x1ec0008008231fae */ /* 0x0005e6000d101d70 */
[----:B------:R-:W-:Y:S01]  /*10e50*/  @P0 IMAD.WIDE.U32 R4, R26, 0x2, R4 ;  /* 0x000000021a040825 */ /* 0x000fe200078e0004 */
[----:B------:R-:W-:-:S05]  /*10e60*/  @P0 LEA R7, R19, UR46, 0x1 ;  /* 0x0000002e13070c11 */ /* 0x000fca000f8e08ff */
[----:B------:R2:W-:Y:S04]  /*10e70*/  @P0 LDGSTS.E.BYPASS.LTC128B.128 [R7+0x1b400], desc[UR48][R4.64], !P3 ;  /* 0x1b40000004070fae */ /* 0x0005e8000d901d70 */
[----:B-1----:R2:W-:Y:S02]  /*10e80*/  @P0 LDGSTS.E.BYPASS.LTC128B.128 [R7+0x1f400], desc[UR48][R4.64+0x80], !P2 ;  /* 0x1f40008004070fae */ /* 0x0025e4000d101d70 */
.L_x_7710:
[----:B------:R-:W-:Y:S01]  /*10e90*/  ISETP.GE.AND P0, PT, R6, 0x71, PT ;  /* 0x000000710600780c */ /* 0x000fe20003f06270 */
[----:B--2---:R-:W-:Y:S02]  /*10ea0*/  IMAD.MOV.U32 R4, RZ, RZ, R14 ;  /* 0x000000ffff047224 */ /* 0x004fe400078e000e */
        /* <DEDUP_REMOVED lines=15> */
.L_x_7653:
        /* <DEDUP_REMOVED lines=30> */
.L_x_7654:
[----:B------:R-:W-:Y:S01]  /*11180*/  UISETP.NE.AND UP0, UPT, UR51, URZ, UPT ;  /* 0x0000003f3300728c */ /* 0x000fe2000bf05270 */
[----:B------:R-:W-:Y:S01]  /*11190*/  IMAD.U32 R4, RZ, RZ, UR38 ;  /* 0x00000026ff047e24 */ /* 0x000fe2000f8e00ff */
[----:B------:R-:W0:Y:S01]  /*111a0*/  LDC R0, c[0x0][0x448] ;  /* 0x00011200ff007b82 */ /* 0x000e220000000800 */
[----:B------:R-:W-:Y:S01]  /*111b0*/  IMAD.U32 R7, RZ, RZ, UR47 ;  /* 0x0000002fff077e24 */ /* 0x000fe2000f8e00ff */
[----:B------:R-:W-:Y:S01]  /*111c0*/  ULDC.64 UR4, c[0x0][0x2e0] ;  /* 0x0000b80000047ab9 */ /* 0x000fe20000000a00 */
[----:B------:R-:W-:Y:S01]  /*111d0*/  IMAD.MOV.U32 R6, RZ, RZ, R4 ;  /* 0x000000ffff067224 */ /* 0x000fe200078e0004 */
[----:B------:R-:W-:Y:S01]  /*111e0*/  PLOP3.LUT P0, PT, PT, PT, UP0, 0x80, 0x0 ;  /* 0x000000000000781c */ /* 0x000fe20003f0f008 */
[----:B------:R-:W-:Y:S01]  /*111f0*/  IMAD R35, R35, UR4, RZ ;  /* 0x0000000423237c24 */ /* 0x000fe2000f8e02ff */
[----:B------:R-:W-:Y:S01]  /*11200*/  PLOP3.LUT P1, PT, PT, PT, UP0, 0x80, 0x0 ;  /* 0x000000000000781c */ /* 0x000fe20003f2f008 */
[----:B------:R-:W-:Y:S01]  /*11210*/  IMAD.WIDE.U32 R6, R34, UR4, R6 ;  /* 0x0000000422067c25 */ /* 0x000fe2000f8e0006 */
[----:B------:R-:W-:Y:S01]  /*11220*/  IADD3 R3, R28, UR41, R33 ;  /* 0x000000291c037c10 */ /* 0x000fe2000fffe021 */
[----:B------:R-:W-:Y:S01]  /*11230*/  @UP0 ULDC UR4, c[0x0][0x44c] ;  /* 0x0001130000040ab9 */ /* 0x000fe20000000800 */
[----:B------:R-:W-:Y:S01]  /*11240*/  ULDC.64 UR6, c[0x0][0x280] ;  /* 0x0000a00000067ab9 */ /* 0x000fe20000000a00 */
[----:B------:R-:W-:-:S02]  /*11250*/  IMAD R35, R34, UR5, R35 ;  /* 0x0000000522237c24 */ /* 0x000fc4000f8e0223 */
[----:B------:R-:W-:Y:S02]  /*11260*/  IMAD.MOV.U32 R9, RZ, RZ, R3 ;  /* 0x000000ffff097224 */ /* 0x000fe400078e0003 */
[----:B------:R-:W-:Y:S02]  /*11270*/  IMAD.IADD R7, R7, 0x1, R35 ;  /* 0x0000000107077824 */ /* 0x000fe400078e0223 */
[----:B------:R-:W-:Y:S01]  /*11280*/  @P0 IMAD.HI.U32 R4, R3, UR4, RZ ;  /* 0x0000000403040c27 */ /* 0x000fe2000f8e00ff */
[----:B------:R-:W-:-:S03]  /*11290*/  @UP0 ULDC UR4, c[0x0][0x450] ;  /* 0x0001140000040ab9 */ /* 0x000fc60000000800 */
[----:B------:R-:W-:Y:S01]  /*112a0*/  IMAD.U32 R5, RZ, RZ, UR39 ;  /* 0x00000027ff057e24 */ /* 0x000fe2000f8e00ff */
[----:B------:R-:W-:Y:S01]  /*112b0*/  @P1 SHF.R.U32.HI R9, RZ, UR4, R4 ;  /* 0x00000004ff091c19 */ /* 0x000fe20008011604 */
[----:B------:R-:W-:-:S04]  /*112c0*/  ULDC.64 UR4, c[0x0][0x2d0] ;  /* 0x0000b40000047ab9 */ /* 0x000fc80000000a00 */
[----:B------:R-:W-:-:S04]  /*112d0*/  IMAD.MOV R4, RZ, RZ, -R9 ;  /* 0x000000ffff047224 */ /* 0x000fc800078e0a09 */
[----:B0-----:R-:W-:Y:S01]  /*112e0*/  IMAD R3, R0, R4, R3 ;  /* 0x0000000400037224 */ /* 0x001fe200078e0203 */
[----:B------:R-:W-:-:S05]  /*112f0*/  SHF.R.S32.HI R4, RZ, 0x1f, R9 ;  /* 0x0000001fff047819 */ /* 0x000fca0000011409 */
[----:B------:R-:W-:Y:S02]  /*11300*/  IMAD R8, R4, UR4, RZ ;  /* 0x0000000404087c24 */ /* 0x000fe4000f8e02ff */
[----:B------:R-:W-:Y:S01]  /*11310*/  IMAD.WIDE.U32 R4, R9, UR4, R6 ;  /* 0x0000000409047c25 */ /* 0x000fe2000f8e0006 */
[----:B------:R-:W-:-:S03]  /*11320*/  SHF.R.S32.HI R6, RZ, 0x1f, R3 ;  /* 0x0000001fff067819 */ /* 0x000fc60000011403 */
[----:B------:R-:W-:Y:S01]  /*11330*/  IMAD R9, R9, UR5, R8 ;  /* 0x0000000509097c24 */ /* 0x000fe2000f8e0208 */
[----:B------:R-:W-:Y:S02]  /*11340*/  ULDC.64 UR4, c[0x0][0x2c8] ;  /* 0x0000b20000047ab9 */ /* 0x000fe40000000a00 */
[----:B------:R-:W-:Y:S02]  /*11350*/  IMAD R6, R6, UR4, RZ ;  /* 0x0000000406067c24 */ /* 0x000fe4000f8e02ff */
[----:B------:R-:W-:Y:S02]  /*11360*/  IMAD.IADD R5, R5, 0x1, R9 ;  /* 0x0000000105057824 */ /* 0x000fe400078e0209 */
[C---:B------:R-:W-:Y:S02]  /*11370*/  IMAD R7, R3.reuse, UR5, R6 ;  /* 0x0000000503077c24 */ /* 0x040fe4000f8e0206 */
[----:B------:R-:W-:Y:S01]  /*11380*/  IMAD.WIDE.U32 R4, R3, UR4, R4 ;  /* 0x0000000403047c25 */ /* 0x000fe2000f8e0004 */
[----:B------:R-:W-:-:S02]  /*11390*/  ULDC UR4, c[0x0][0x2b8] ;  /* 0x0000ae0000047ab9 */ /* 0x000fc40000000800 */
[----:B------:R-:W-:Y:S01]  /*113a0*/  ISETP.GE.AND P0, PT, R26, UR4, PT ;  /* 0x000000041a007c0c */ /* 0x000fe2000bf06270 */
[----:B------:R-:W-:Y:S01]  /*113b0*/  IMAD.IADD R7, R5, 0x1, R7 ;  /* 0x0000000105077824 */ /* 0x000fe200078e0207 */
[C---:B------:R-:W-:Y:S02]  /*113c0*/  LEA R6, P2, R4.reuse, UR6, 0x1 ;  /* 0x0000000604067c11 */ /* 0x040fe4000f8408ff */
[----:B------:R-:W-:Y:S01]  /*113d0*/  ISETP.GE.AND P1, PT, R25, UR4, PT ;  /* 0x0000000419007c0c */ /* 0x000fe2000bf26270 */
[----:B------:R-:W-:Y:S01]  /*113e0*/  UMOV UR4, 0xffffffff ;  /* 0xffffffff00047882 */ /* 0x000fe20000000000 */
[----:B------:R-:W-:Y:S02]  /*113f0*/  LEA.HI.X R7, R4, UR7, R7, 0x1, P2 ;  /* 0x0000000704077c11 */ /* 0x000fe400090f0c07 */
[----:B------:R-:W-:Y:S09]  /*11400*/  BRA.DIV UR4, `(.L_x_7655) ;  /* 0x0000002e04a87947 */ /* 0x000ff2000b800000 */
[----:B------:R-:W-:Y:S01]  /*11410*/  SHFL.IDX PT, R5, R7, RZ, 0x181f ;  /* 0x00181fff07057589 */ /* 0x000fe200000e0000 */
[----:B------:R-:W-:Y:S01]  /*11420*/  ULDC UR4, c[0x0][0x288] ;  /* 0x0000a20000047ab9 */ /* 0x000fe20000000800 */
[----:B------:R-:W-:Y:S02]  /*11430*/  VIADD R3, R28, UR41 ;  /* 0x000000291c037c36 */ /* 0x000fe40008000000 */
[----:B------:R-:W0:Y:S01]  /*11440*/  SHFL.IDX PT, R4, R6, RZ, 0x181f ;  /* 0x00181fff06047589 */ /* 0x000e2200000e0000 */
[----:B------:R-:W-:Y:S02]  /*11450*/  IMAD R0, R0, UR4, RZ ;  /* 0x0000000400007c24 */ /* 0x000fe4000f8e02ff */
[C---:B------:R-:W-:Y:S01]  /*11460*/  VIADD R9, R3.reuse, 0x10 ;  /* 0x0000001003097836 */ /* 0x040fe20000000000 */
[----:B------:R-:W-:Y:S01]  /*11470*/  SHFL.IDX PT, R8, R7, 0x1, 0x181f ;  /* 0x00381f0007087f89 */ /* 0x000fe200000e0000 */
[C---:B------:R-:W-:Y:S01]  /*11480*/  VIADD R11, R3.reuse, 0x20 ;  /* 0x00000020030b7836 */ /* 0x040fe20000000000 */
[----:B------:R-:W-:-:S02]  /*11490*/  ISETP.GE.AND P2, PT, R3, R0, PT ;  /* 0x000000000300720c */ /* 0x000fc40003f46270 */
[----:B------:R-:W1:Y:S04]  /*114a0*/  SHFL.IDX PT, R14, R6, 0x1, 0x181f ;  /* 0x00381f00060e7f89 */ /* 0x000e6800000e0000 */
[----:B------:R-:W-:Y:S07]  /*114b0*/  SHFL.IDX PT, R10, R7, 0x3, 0x181f ;  /* 0x00781f00070a7f89 */ /* 0x000fee00000e0000 */
[----:B------:R-:W-:Y:S01]  /*114c0*/  @!P2 LEA R21, R19, UR46, 0x1 ;  /* 0x0000002e1315ac11 */ /* 0x000fe2000f8e08ff */
[----:B0-----:R-:W-:-:S05]  /*114d0*/  @!P2 IMAD.WIDE.U32 R4, R26, 0x2, R4 ;  /* 0x000000021a04a825 */ /* 0x001fca00078e0004 */
[----:B------:R-:W-:Y:S04]  /*114e0*/  @!P2 LDGSTS.E.BYPASS.LTC128B.128 [R21+0x10400], desc[UR48][R4.64], !P0 ;  /* 0x104000000415afae */ /* 0x000fe8000c101d70 */
[----:B------:R1:W-:Y:S01]  /*114f0*/  @!P2 LDGSTS.E.BYPASS.LTC128B.128 [R21+0x14400], desc[UR48][R4.64+0x80], !P1 ;  /* 0x144000800415afae */ /* 0x0003e2000c901d70 */
[----:B------:R-:W-:Y:S01]  /*11500*/  ISETP.GE.AND P2, PT, R9, R0, PT ;  /* 0x000000000900720c */ /* 0x000fe20003f46270 */
[----:B-1----:R-:W-:Y:S02]  /*11510*/  IMAD.MOV.U32 R4, RZ, RZ, R14 ;  /* 0x000000ffff047224 */ /* 0x002fe400078e000e */
[----:B------:R-:W-:-:S10]  /*11520*/  IMAD.MOV.U32 R5, RZ, RZ, R8 ;  /* 0x000000ffff057224 */ /* 0x000fd400078e0008 */
[----:B------:R-:W-:Y:S01]  /*11530*/  @!P2 LEA R35, R19, UR46, 0x1 ;  /* 0x0000002e1323ac11 */ /* 0x000fe2000f8e08ff */
[----:B------:R-:W-:Y:S01]  /*11540*/  SHFL.IDX PT, R14, R6, 0x3, 0x181f ;  /* 0x00781f00060e7f89 */ /* 0x000fe200000e0000 */
[----:B------:R-:W-:-:S03]  /*11550*/  @!P2 IMAD.WIDE.U32 R8, R26, 0x2, R4 ;  /* 0x000000021a08a825 */ /* 0x000fc600078e0004 */
[----:B------:R-:W-:Y:S04]  /*11560*/  SHFL.IDX PT, R5, R7, 0x2, 0x181f ;  /* 0x00581f0007057f89 */ /* 0x000fe800000e0000 */
[----:B------:R-:W0:Y:S04]  /*11570*/  SHFL.IDX PT, R4, R6, 0x2, 0x181f ;  /* 0x00581f0006047f89 */ /* 0x000e2800000e0000 */
[----:B------:R-:W-:Y:S04]  /*11580*/  @!P2 LDGSTS.E.BYPASS.LTC128B.128 [R35+0x10c00], desc[UR48][R8.64], !P0 ;  /* 0x10c000000823afae */ /* 0x000fe8000c101d70 */
[----:B------:R1:W-:Y:S01]  /*11590*/  @!P2 LDGSTS.E.BYPASS.LTC128B.128 [R35+0x14c00], desc[UR48][R8.64+0x80], !P1 ;  /* 0x14c000800823afae */ /* 0x0003e2000c901d70 */
[----:B------:R-:W-:Y:S01]  /*115a0*/  ISETP.GE.AND P2, PT, R11, R0, PT ;  /* 0x000000000b00720c */ /* 0x000fe20003f46270 */
[----:B------:R-:W-:-:S02]  /*115b0*/  VIADD R11, R3, 0x40 ;  /* 0x00000040030b7836 */ /* 0x000fc40000000000 */
[----:B-1----:R-:W-:-:S10]  /*115c0*/  VIADD R9, R3, 0x30 ;  /* 0x0000003003097836 */ /* 0x002fd40000000000 */
[----:B------:R-:W-:Y:S01]  /*115d0*/  @!P2 LEA R21, R19, UR46, 0x1 ;  /* 0x0000002e1315ac11 */ /* 0x000fe2000f8e08ff */
[----:B0-----:R-:W-:-:S05]  /*115e0*/  @!P2 IMAD.WIDE.U32 R4, R26, 0x2, R4 ;  /* 0x000000021a04a825 */ /* 0x001fca00078e0004 */
[----:B------:R-:W-:Y:S04]  /*115f0*/  @!P2 LDGSTS.E.BYPASS.LTC128B.128 [R21+0x11400], desc[UR48][R4.64], !P0 ;  /* 0x114000000415afae */ /* 0x000fe8000c101d70 */
[----:B------:R0:W-:Y:S01]  /*11600*/  @!P2 LDGSTS.E.BYPASS.LTC128B.128 [R21+0x15400], desc[UR48][R4.64+0x80], !P1 ;  /* 0x154000800415afae */ /* 0x0001e2000c901d70 */
[----:B------:R-:W-:Y:S01]  /*11610*/  ISETP.GE.AND P2, PT, R9, R0, PT ;  /* 0x000000000900720c */ /* 0x000fe20003f46270 */
[----:B0-----:R-:W-:Y:S02]  /*11620*/  IMAD.MOV.U32 R4, RZ, RZ, R14 ;  /* 0x000000ffff047224 */ /* 0x001fe400078e000e */
        /* <DEDUP_REMOVED lines=10> */
[----:B------:R-:W2:Y:S01]  /*116d0*/  SHFL.IDX PT, R14, R6, 0x5, 0x181f ;  /* 0x00b81f00060e7f89 */ /* 0x000ea200000e0000 */
[----:B-1----:R-:W-:-:S09]  /*116e0*/  VIADD R9, R3, 0x50 ;  /* 0x0000005003097836 */ /* 0x002fd20000000000 */
[----:B------:R-:W-:Y:S01]  /*116f0*/  @!P2 LEA R21, R19, UR46, 0x1 ;  /* 0x0000002e1315ac11 */ /* 0x000fe2000f8e08ff */
[----:B0-----:R-:W-:-:S05]  /*11700*/  @!P2 IMAD.WIDE.U32 R4, R26, 0x2, R4 ;  /* 0x000000021a04a825 */ /* 0x001fca00078e0004 */
[----:B------:R-:W-:Y:S04]  /*11710*/  @!P2 LDGSTS.E.BYPASS.LTC128B.128 [R21+0x12400], desc[UR48][R4.64], !P0 ;  /* 0x124000000415afae */ /* 0x000fe8000c101d70 */
[----:B------:R2:W-:Y:S01]  /*11720*/  @!P2 LDGSTS.E.BYPASS.LTC128B.128 [R21+0x16400], desc[UR48][R4.64+0x80], !P1 ;  /* 0x164000800415afae */ /* 0x0005e2000c901d70 */
[----:B------:R-:W-:Y:S01]  /*11730*/  ISETP.GE.AND P2, PT, R9, R0, PT ;  /* 0x000000000900720c */ /* 0x000fe20003f46270 */
[----:B--2---:R-:W-:Y:S02]  /*11740*/  IMAD.MOV.U32 R4, RZ, RZ, R14 ;  /* 0x000000ffff047224 */ /* 0x004fe400078e000e */
[----:B------:R-:W-:-:S10]  /*11750*/  IMAD.MOV.U32 R5, RZ, RZ, R10 ;  /* 0x000000ffff057224 */ /* 0x000fd400078e000a */
[----:B------:R-:W-:Y:S01]  /*11760*/  @!P2 LEA R35, R19, UR46, 0x1 ;  /* 0x0000002e1323ac11 */ /* 0x000fe2000f8e08ff */
[----:B------:R-:W-:Y:S01]  /*11770*/  SHFL.IDX PT, R10, R7, 0x7, 0x181f ;  /* 0x00f81f00070a7f89 */ /* 0x000fe200000e0000 */
[----:B------:R-:W-:-:S03]  /*11780*/  @!P2 IMAD.WIDE.U32 R8, R26, 0x2, R4 ;  /* 0x000000021a08a825 */ /* 0x000fc600078e0004 */
[----:B------:R-:W-:Y:S04]  /*11790*/  SHFL.IDX PT, R5, R7, 0x6, 0x181f ;  /* 0x00d81f0007057f89 */ /* 0x000fe800000e0000 */
[----:B------:R-:W0:Y:S04]  /*117a0*/  SHFL.IDX PT, R4, R6, 0x6, 0x181f ;  /* 0x00d81f0006047f89 */ /* 0x000e2800000e0000 */
[----:B------:R1:W-:Y:S04]  /*117b0*/  @!P2 LDGSTS.E.BYPASS.LTC128B.128 [R35+0x12c00], desc[UR48][R8.64], !P0 ;  /* 0x12c000000823afae */ /* 0x0003e8000c101d70 */
[----:B------:R1:W-:Y:S01]  /*117c0*/  @!P2 LDGSTS.E.BYPASS.LTC128B.128 [R35+0x16c00], desc[UR48][R8.64+0x80], !P1 ;  /* 0x16c000800823afae */ /* 0x0003e2000c901d70 */
[----:B------:R-:W-:-:S03]  /*117d0*/  ISETP.GE.AND P2, PT, R11, R0, PT ;  /* 0x000000000b00720c */ /* 0x000fc60003f46270 */
[----:B------:R1:W2:Y:S10]  /*117e0*/  SHFL.IDX PT, R14, R6, 0x7, 0x181f ;  /* 0x00f81f00060e7f89 */ /* 0x0002b400000e0000 */
[----:B------:R-:W-:Y:S01]  /*117f0*/  @!P2 LEA R21, R19, UR46, 0x1 ;  /* 0x0000002e1315ac11 */ /* 0x000fe2000f8e08ff */
[----:B0-----:R-:W-:-:S05]  /*11800*/  @!P2 IMAD.WIDE.U32 R4, R26, 0x2, R4 ;  /* 0x000000021a04a825 */ /* 0x001fca00078e0004 */
[----:B------:R1:W-:Y:S04]  /*11810*/  @!P2 LDGSTS.E.BYPASS.LTC128B.128 [R21+0x13400], desc[UR48][R4.64], !P0 ;  /* 0x134000000415afae */ /* 0x0003e8000c101d70 */
[----:B------:R1:W-:Y:S02]  /*11820*/  @!P2 LDGSTS.E.BYPASS.LTC128B.128 [R21+0x17400], desc[UR48][R4.64+0x80], !P1 ;  /* 0x174000800415afae */ /* 0x0003e4000c901d70 */
.L_x_7727:
[----:B------:R-:W-:Y:S01]  /*11830*/  VIADD R3, R3, 0x70 ;  /* 0x0000007003037836 */ /* 0x000fe20000000000 */
[----:B------:R-:W-:Y:S01]  /*11840*/  BSSY B0, `(.L_x_7656) ;  /* 0x000000e000007945 */ /* 0x000fe20003800000 */
[----:B-12---:R-:W-:Y:S02]  /*11850*/  IMAD.MOV.U32 R4, RZ, RZ, R14 ;  /* 0x000000ffff047224 */ /* 0x006fe400078e000e */
[----:B------:R-:W-:Y:S01]  /*11860*/  IMAD.MOV.U32 R5, RZ, RZ, R10 ;  /* 0x000000ffff057224 */ /* 0x000fe200078e000a */
[----:B------:R-:W-:Y:S01]  /*11870*/  ISETP.GE.AND P2, PT, R3, R0, PT ;  /* 0x000000000300720c */ /* 0x000fe20003f46270 */
[----:B------:R-:W-:-:S05]  /*11880*/  IMAD.MOV.U32 R0, RZ, RZ, 0x1 ;  /* 0x00000001ff007424 */ /* 0x000fca00078e00ff */
        /* <DEDUP_REMOVED lines=9> */
.L_x_7657:
[----:B------:R-:W-:Y:S05]  /*11920*/  BSYNC B0 ;  /* 0x0000000000007941 */ /* 0x000fea0003800000 */
.L_x_7656:
[----:B------:R-:W-:Y:S01]  /*11930*/  NOP ;  /* 0x0000000000007918 */ /* 0x000fe20000000000 */
[----:B------:R-:W-:Y:S01]  /*11940*/  SYNCS.ARRIVE.TRANS64.RED.A0T1 RZ, [UR46+0x28800], RZ ;  /* 0x028800ffffff79a7 */ /* 0x000fe2000820042e */
[----:B------:R-:W-:Y:S01]  /*11950*/  ARRIVES.LDGSTSBAR.64.TRANSCNT [UR46+0x28800] ;  /* 0x02880000ff0079b0 */ /* 0x000fe20008000aae */
[----:B------:R-:W-:Y:S01]  /*11960*/  NOP ;  /* 0x0000000000007918 */ /* 0x000fe20000000000 */
[----:B------:R-:W-:Y:S01]  /*11970*/  SYNCS.ARRIVE.TRANS64.A1T0 RZ, [UR46+0x28800], RZ ;  /* 0x028800ffffff79a7 */ /* 0x000fe2000810002e */
[----:B------:R-:W-:-:S05]  /*11980*/  VIADD R32, R32, 0xfffffffe ;  /* 0xfffffffe20207836 */ /* 0x000fca0000000000 */
[----:B------:R-:W-:Y:S01]  /*11990*/  ISETP.GE.AND P1, PT, R32, UR52, PT ;  /* 0x0000003420007c0c */ /* 0x000fe2000bf26270 */
[----:B------:R-:W1:Y:S02]  /*119a0*/  SYNCS.PHASECHK.TRANS64.TRYWAIT P0, [UR46+0x28820], R0 ;  /* 0x02882000ff0075a7 */ /* 0x000e64000800016e */
[----:B-1----:R-:W-:Y:S10]  /*119b0*/  @!P0 BRA `(.L_x_7658) ;  /* 0x0000003000b48947 */ /* 0x002ff40003800000 */
.L_x_7728:
[----:B------:R-:W-:Y:S02]  /*119c0*/  IMAD.MOV.U32 R8, RZ, RZ, 0x1 ;  /* 0x00000001ff087424 */ /* 0x000fe400078e00ff */
[----:B------:R-:W-:Y:S01]  /*119d0*/  IMAD.MOV.U32 R10, RZ, RZ, RZ ;  /* 0x000000ffff0a7224 */ /* 0x000fe200078e00ff */
[----:B------:R-:W-:Y:S06]  /*119e0*/  @!P1 BRA `(.L_x_7659) ;  /* 0x0000001000309947 */ /* 0x000fec0003800000 */
[----:B------:R-:W-:Y:S01]  /*119f0*/  UIADD3 UR4, UR45, 0x1, URZ ;  /* 0x000000012d047890 */ /* 0x000fe2000fffe03f */
[----:B0-----:R-:W-:Y:S01]  /*11a00*/  LOP3.LUT R3, RZ, UR43, RZ, 0x33, !PT ;  /* 0x0000002bff037c12 */ /* 0x001fe2000f8e33ff */
[----:B------:R-:W-:Y:S01]  /*11a10*/  BSSY B0, `(.L_x_7659) ;  /* 0x0000109000007945 */ /* 0x000fe20003800000 */
[----:B------:R-:W-:Y:S01]  /*11a20*/  LOP3.LUT R5, RZ, UR42, RZ, 0x33, !PT ;  /* 0x0000002aff057c12 */ /* 0x000fe2000f8e33ff */
[----:B------:R-:W-:Y:S01]  /*11a30*/  UIMAD UR4, UR4, UR37, URZ ;  /* 0x00000025040472a4 */ /* 0x000fe2000f8e023f */
[----:B------:R-:W-:Y:S01]  /*11a40*/  IADD3 R31, R33, R31, R28 ;  /* 0x0000001f211f7210 */ /* 0x000fe20007ffe01c */
[----:B------:R-:W-:Y:S02]  /*11a50*/  IMAD.MOV.U32 R9, RZ, RZ, 0x1 ;  /* 0x00000001ff097424 */ /* 0x000fe400078e00ff */
[----:B------:R-:W-:Y:S02]  /*11a60*/  IMAD.MOV.U32 R20, RZ, RZ, RZ ;  /* 0x000000ffff147224 */ /* 0x000fe400078e00ff */
[----:B------:R-:W-:Y:S01]  /*11a70*/  LOP3.LUT R0, RZ, UR4, RZ, 0x33, !PT ;  /* 0x00000004ff007c12 */ /* 0x000fe2000f8e33ff */
[----:B------:R-:W-:Y:S01]  /*11a80*/  VIADD R31, R31, 0xfffffe80 ;  /* 0xfffffe801f1f7836 */ /* 0x000fe20000000000 */
[----:B------:R-:W-:-:S02]  /*11a90*/  ULDC UR4, c[0x0][0x2f4] ;  /* 0x0000bd0000047ab9 */ /* 0x000fc40000000800 */
[----:B------:R-:W-:Y:S02]  /*11aa0*/  VIADDMNMX R0, R0, -UR44, R3, !PT ;  /* 0x8000002c00007c46 */ /* 0x000fe4000f800103 */
[----:B------:R-:W-:Y:S02]  /*11ab0*/  IADD3 R3, -R28, UR50, RZ ;  /* 0x000000321c037c10 */ /* 0x000fe4000fffe1ff */
[----:B------:R-:W-:Y:S02]  /*11ac0*/  VIMNMX R0, R0, R5, !PT ;  /* 0x0000000500007248 */ /* 0x000fe40007fe0100 */
[----:B------:R-:W-:Y:S02]  /*11ad0*/  ISETP.GE.AND P2, PT, R26, UR4, PT ;  /* 0x000000041a007c0c */ /* 0x000fe4000bf46270 */
[----:B------:R-:W-:Y:S01]  /*11ae0*/  ISETP.GE.AND P1, PT, R25, UR4, PT ;  /* 0x0000000419007c0c */ /* 0x000fe2000bf26270 */
[C---:B------:R-:W-:Y:S01]  /*11af0*/  IMAD R3, R0.reuse, 0x80, R3 ;  /* 0x0000008000037824 */ /* 0x040fe200078e0203 */
[C---:B------:R-:W-:Y:S01]  /*11b00*/  IADD3 R22, -R0.reuse, -0x2, RZ ;  /* 0xfffffffe00167810 */ /* 0x040fe20007ffe1ff */
[----:B------:R-:W-:-:S02]  /*11b10*/  IMAD R21, R0, -0x80, R31 ;  /* 0xffffff8000157824 */ /* 0x000fc400078e021f */
[----:B------:R-:W-:-:S08]  /*11b20*/  VIADD R31, R3, 0x100 ;  /* 0x00000100031f7836 */ /* 0x000fd00000000000 */
.L_x_7672:
        /* <DEDUP_REMOVED lines=26> */
.L_x_7660:
[----:B------:R-:W-:Y:S01]  /*11cd0*/  LEA R34, R10, UR46, 0x3 ;  /* 0x0000002e0a227c11 */ /* 0x000fe2000f8e18ff */
[----:B------:R-:W-:Y:S01]  /*11ce0*/  BSSY B1, `(.L_x_7661) ;  /* 0x0000004000017945 */ /* 0x000fe20003800000 */
[----:B------:R-:W-:-:S04]  /*11cf0*/  SHF.L.U32 R3, R8, 0x1f, RZ ;  /* 0x0000001f08037819 */ /* 0x000fc800000006ff */
[----:B------:R-:W0:Y:S02]  /*11d00*/  SYNCS.PHASECHK.TRANS64.TRYWAIT P0, [R34+URZ+0x28840], R3 ;  /* 0x02884003220075a7 */ /* 0x000e24000800017f */
[----:B0-----:R-:W-:Y:S05]  /*11d10*/  @!P0 BRA `(.L_x_7662) ;  /* 0x0000002c00f48947 */ /* 0x001fea0003800000 */
.L_x_7729:
[----:B------:R-:W-:Y:S05]  /*11d20*/  BSYNC B1 ;  /* 0x0000000000017941 */ /* 0x000fea0003800000 */
.L_x_7661:
        /* <DEDUP_REMOVED lines=27> */
[----:B------:R-:W-:Y:S01]  /*11ee0*/  IMAD R4, R10, 0x4000, R19 ;  /* 0x000040000a047824 */ /* 0x000fe200078e0213 */
[----:B------:R-:W-:Y:S06]  /*11ef0*/  BRA.DIV UR4, `(.L_x_7663) ;  /* 0x0000002e04907947 */ /* 0x000fec000b800000 */
[----:B------:R-:W0:Y:S01]  /*11f00*/  SHFL.IDX PT, R14, R6, RZ, 0x181f ;  /* 0x00181fff060e7589 */ /* 0x000e2200000e0000 */
[----:B------:R-:W-:Y:S01]  /*11f10*/  IMAD.SHL.U32 R3, R26, 0x2, RZ ;  /* 0x000000021a037824 */ /* 0x000fe200078e00ff */
[----:B------:R-:W-:Y:S02]  /*11f20*/  LEA R4, R4, UR46, 0x1 ;  /* 0x0000002e04047c11 */ /* 0x000fe4000f8e08ff */
[----:B------:R-:W1:Y:S04]  /*11f30*/  SHFL.IDX PT, R0, R5, RZ, 0x181f ;  /* 0x00181fff05007589 */ /* 0x000e6800000e0000 */
[----:B------:R-:W2:Y:S04]  /*11f40*/  SHFL.IDX PT, R37, R6, 0x1, 0x181f ;  /* 0x00381f0006257f89 */ /* 0x000ea800000e0000 */
[----:B------:R-:W-:Y:S01]  /*11f50*/  SHFL.IDX PT, R7, R5, 0x2, 0x181f ;  /* 0x00581f0005077f89 */ /* 0x000fe200000e0000 */
[----:B0-----:R-:W-:-:S05]  /*11f60*/  IADD3 R14, P0, R14, R3, RZ ;  /* 0x000000030e0e7210 */ /* 0x001fca0007f1e0ff */
[----:B-1----:R-:W-:Y:S02]  /*11f70*/  IMAD.X R15, RZ, RZ, R0, P0 ;  /* 0x000000ffff0f7224 */ /* 0x002fe400000e0600 */
        /* <DEDUP_REMOVED lines=22> */
[----:B------:R-:W-:Y:S02]  /*120e0*/  SHFL.IDX PT, R37, R6, 0x6, 0x181f ;  /* 0x00d81f0006257f89 */ /* 0x000fe400000e0000 */
[----:B0-----:R-:W-:Y:S02]  /*120f0*/  IMAD.X R13, RZ, RZ, R0, P0 ;  /* 0x000000ffff0d7224 */ /* 0x001fe400000e0600 */
        /* <DEDUP_REMOVED lines=14> */
.L_x_7747:
        /* <DEDUP_REMOVED lines=9> */
.L_x_7664:
        /* <DEDUP_REMOVED lines=10> */
.L_x_7665:
[----:B------:R2:W-:Y:S01]  /*12310*/  SYNCS.ARRIVE.TRANS64.A1T0 RZ, [R34+URZ+0x28830], RZ ;  /* 0x028830ff22ff79a7 */ /* 0x0005e2000810003f */
[----:B------:R-:W-:Y:S05]  /*12320*/  @!P4 BRA `(.L_x_7666) ;  /* 0x000000000004c947 */ /* 0x000fea0003800000 */
[----:B------:R-:W-:Y:S01]  /*12330*/  BPT.TRAP 0x1 ;  /* 0x000000040000795c */ /* 0x000fe20000300000 */
.L_x_7666:
[----:B------:R-:W-:Y:S01]  /*12340*/  SHF.L.U32 R5, R9, 0x1f, RZ ;  /* 0x0000001f09057819 */ /* 0x000fe200000006ff */
[----:B------:R-:W-:Y:S01]  /*12350*/  BSSY B1, `(.L_x_7667) ;  /* 0x0000004000017945 */ /* 0x000fe20003800000 */
[----:B------:R-:W-:-:S04]  /*12360*/  LEA R0, R20, UR46, 0x3 ;  /* 0x0000002e14007c11 */ /* 0x000fc8000f8e18ff */
[----:B------:R-:W3:Y:S02]  /*12370*/  SYNCS.PHASECHK.TRANS64.TRYWAIT P0, [R0+URZ+0x28860], R5 ;  /* 0x02886005000075a7 */ /* 0x000ee4000800017f */
[----:B---3--:R-:W-:Y:S05]  /*12380*/  @!P0 BRA `(.L_x_7668) ;  /* 0x0000003000c88947 */ /* 0x008fea0003800000 */
.L_x_7748:
[----:B------:R-:W-:Y:S05]  /*12390*/  BSYNC B1 ;  /* 0x0000000000017941 */ /* 0x000fea0003800000 */
.L_x_7667:
[----:B------:R-:W-:Y:S01]  /*123a0*/  UMOV UR4, 0xffffffff ;  /* 0xffffffff00047882 */ /* 0x000fe20000000000 */
[----:B-1----:R-:W-:Y:S02]  /*123b0*/  IMAD R7, R20, 0x4000, R19 ;  /* 0x0000400014077824 */ /* 0x002fe400078e0213 */
        /* <DEDUP_REMOVED lines=56> */
[----:B------:R3:W0:-:S12]  /*12740*/  SHFL.IDX PT, R6, R2, 0x7, 0x181f ;  /* 0x00f81f0002067f89 */ /* 0x00061800000e0000 */
[----:B------:R3:W-:Y:S01]  /*12750*/  LDGSTS.E.BYPASS.LTC128B.128 [R7+0x3400], desc[UR48][R4.64], !P0 ;  /* 0x0340000004077fae */ /* 0x0007e2000c101d70 */
[----:B------:R-:W-:-:S13]  /*12760*/  ISETP.LT.OR P0, PT, R31, 0x61, P1 ;  /* 0x000000611f00780c */ /* 0x000fda0000f01670 */
[----:B01----:R3:W-:Y:S02]  /*12770*/  LDGSTS.E.BYPASS.LTC128B.128 [R7+0x7400], desc[UR48][R4.64+0x80], !P0 ;  /* 0x0740008004077fae */ /* 0x0037e4000c101d70 */
.L_x_7766:
[----:B---3--:R-:W-:Y:S01]  /*12780*/  IADD3 R2, P0, R14, R3, RZ ;  /* 0x000000030e027210 */ /* 0x008fe20007f1e0ff */
[----:B------:R-:W-:Y:S02]  /*12790*/  ULDC.64 UR4, c[0x0][0x328] ;  /* 0x0000ca0000047ab9 */ /* 0x000fe40000000a00 */
[----:B------:R-:W-:Y:S02]  /*127a0*/  IMAD R36, R36, UR4, RZ ;  /* 0x0000000424247c24 */ /* 0x000fe4000f8e02ff */
[----:B------:R-:W-:Y:S01]  /*127b0*/  IMAD.X R3, RZ, RZ, R6, P0 ;  /* 0x000000ffff037224 */ /* 0x000fe200000e0606 */
[----:B------:R-:W-:Y:S01]  /*127c0*/  ISETP.LT.OR P0, PT, R31, 0x71, P2 ;  /* 0x000000711f00780c */ /* 0x000fe20001701670 */
[C---:B------:R-:W-:Y:S02]  /*127d0*/  IMAD R9, R35.reuse, UR5, R36 ;  /* 0x0000000523097c24 */ /* 0x040fe4000f8e0224 */
[----:B0-----:R-:W-:Y:S01]  /*127e0*/  IMAD.WIDE.U32 R4, R35, UR4, RZ ;  /* 0x0000000423047c25 */ /* 0x001fe2000f8e00ff */
[----:B------:R-:W-:-:S03]  /*127f0*/  ULDC.64 UR4, c[0x0][0x338] ;  /* 0x0000ce0000047ab9 */ /* 0x000fc60000000a00 */
[----:B------:R-:W-:Y:S02]  /*12800*/  IMAD.IADD R5, R5, 0x1, R9 ;  /* 0x0000000105057824 */ /* 0x000fe400078e0209 */
[----:B------:R-:W-:Y:S02]  /*12810*/  IMAD R33, R33, UR4, RZ ;  /* 0x0000000421217c24 */ /* 0x000fe4000f8e02ff */
[C---:B------:R-:W-:Y:S02]  /*12820*/  IMAD.WIDE.U32 R4, R32.reuse, UR4, R4 ;  /* 0x0000000420047c25 */ /* 0x040fe4000f8e0004 */
[----:B------:R-:W-:Y:S01]  /*12830*/  @!PT LDS RZ, [RZ] ;  /* 0x00000000fffff984 */ /* 0x000fe20000000800 */
[----:B------:R-:W-:Y:S01]  /*12840*/  @!PT LDS RZ, [RZ] ;  /* 0x00000000fffff984 */ /* 0x000fe20000000800 */
[----:B------:R-:W-:Y:S01]  /*12850*/  @!PT LDS RZ, [RZ] ;  /* 0x00000000fffff984 */ /* 0x000fe20000000800 */
[----:B------:R0:W-:Y:S01]  /*12860*/  LDGSTS.E.BYPASS.LTC128B.128 [R7+0x3c00], desc[UR48][R2.64], !P0 ;  /* 0x03c0000002077fae */ /* 0x0001e2000c101d70 */
[----:B------:R-:W-:Y:S01]  /*12870*/  ISETP.LT.OR P0, PT, R31, 0x71, P1 ;  /* 0x000000711f00780c */ /* 0x000fe20000f01670 */
[----:B------:R-:W-:-:S04]  /*12880*/  IMAD R33, R32, UR5, R33 ;  /* 0x0000000520217c24 */ /* 0x000fc8000f8e0221 */
[----:B------:R-:W-:-:S08]  /*12890*/  IMAD.IADD R33, R5, 0x1, R33 ;  /* 0x0000000105217824 */ /* 0x000fd000078e0221 */
[----:B------:R0:W-:Y:S01]  /*128a0*/  LDGSTS.E.BYPASS.LTC128B.128 [R7+0x7c00], desc[UR48][R2.64+0x80], !P0 ;  /* 0x07c0008002077fae */ /* 0x0001e2000c101d70 */
[----:B------:R-:W-:Y:S01]  /*128b0*/  PLOP3.LUT P0, PT, PT, PT, PT, 0x80, 0x0 ;  /* 0x000000000000781c */ /* 0x000fe20003f0f070 */
[----:B------:R-:W-:-:S12]  /*128c0*/  NOP ;  /* 0x0000000000007918 */ /* 0x000fd80000000000 */
.L_x_7670:
        /* <DEDUP_REMOVED lines=10> */
.L_x_7671:
[----:B------:R-:W-:Y:S01]  /*12970*/  R2UR UR4, R24 ;  /* 0x00000000180472ca */ /* 0x000fe200000e0000 */
[----:B------:R-:W-:Y:S01]  /*12980*/  ULDC.64 UR6, c[0x0][0x330] ;  /* 0x0000cc0000067ab9 */ /* 0x000fe20000000a00 */
[----:B------:R-:W-:Y:S01]  /*12990*/  IMAD.MOV.U32 R5, RZ, RZ, R33 ;  /* 0x000000ffff057224 */ /* 0x000fe200078e0021 */
[----:B------:R1:W-:Y:S01]  /*129a0*/  SYNCS.ARRIVE.TRANS64.A1T0 RZ, [R0+URZ+0x28850], RZ ;  /* 0x028850ff00ff79a7 */ /* 0x0003e2000810003f */
[----:B0-----:R-:W-:Y:S02]  /*129b0*/  IMAD.U32 R3, RZ, RZ, UR6 ;  /* 0x00000006ff037e24 */ /* 0x001fe4000f8e00ff */
        /* <DEDUP_REMOVED lines=13> */
[----:B-1----:R-:W-:Y:S05]  /*12a90*/  @P0 BRA `(.L_x_7672) ;  /* 0xfffffff000240947 */ /* 0x002fea000383ffff */
[----:B------:R-:W-:Y:S05]  /*12aa0*/  BSYNC B0 ;  /* 0x0000000000007941 */ /* 0x000fea0003800000 */
.L_x_7659:
[----:B------:R-:W-:-:S13]  /*12ab0*/  ISETP.NE.AND P0, PT, R18, 0x3, PT ;  /* 0x000000031200780c */ /* 0x000fda0003f05270 */
[----:B------:R-:W-:Y:S05]  /*12ac0*/  @!P0 BRA `(.L_x_7673) ;  /* 0x0000000000048947 */ /* 0x000fea0003800000 */
[----:B------:R-:W-:Y:S01]  /*12ad0*/  BPT.TRAP 0x1 ;  /* 0x000000040000795c */ /* 0x000fe20000300000 */
.L_x_7673:
[----:B0-----:R-:W-:Y:S01]  /*12ae0*/  LEA R0, R10, UR46, 0x3 ;  /* 0x0000002e0a007c11 */ /* 0x001fe2000f8e18ff */
[----:B------:R-:W-:Y:S01]  /*12af0*/  IMAD.MOV.U32 R3, RZ, RZ, -0x80 ;  /* 0xffffff80ff037424 */ /* 0x000fe200078e00ff */
[----:B------:R-:W-:Y:S01]  /*12b00*/  SHF.L.U32 R5, R8, 0x1f, RZ ;  /* 0x0000001f08057819 */ /* 0x000fe200000006ff */
[----:B------:R-:W-:Y:S01]  /*12b10*/  BSSY B0, `(.L_x_7674) ;  /* 0x0000006000007945 */ /* 0x000fe20003800000 */
[----:B------:R-:W-:Y:S02]  /*12b20*/  IMAD R6, R10, 0x4000, R19 ;  /* 0x000040000a067824 */ /* 0x000fe400078e0213 */
[----:B------:R-:W0:Y:S01]  /*12b30*/  SYNCS.PHASECHK.TRANS64.TRYWAIT P0, [R0+URZ+0x28860], R5 ;  /* 0x02886005000075a7 */ /* 0x000e22000800017f */
[----:B------:R-:W-:-:S04]  /*12b40*/  IMAD R3, R22, R3, UR50 ;  /* 0x0000003216037e24 */ /* 0x000fc8000f8e0203 */
[----:B------:R-:W-:Y:S01]  /*12b50*/  IMAD.IADD R28, R3, 0x1, -R28 ;  /* 0x00000001031c7824 */ /* 0x000fe200078e0a1c */
[----:B0-----:R-:W-:Y:S06]  /*12b60*/  @!P0 BRA `(.L_x_7675) ;  /* 0x0000003400988947 */ /* 0x001fec0003800000 */
.L_x_7767:
[----:B------:R-:W-:Y:S05]  /*12b70*/  BSYNC B0 ;  /* 0x0000000000007941 */ /* 0x000fea0003800000 */
.L_x_7674:
        /* <DEDUP_REMOVED lines=8> */
[----:B------:R-:W-:Y:S01]  /*12c00*/  SHFL.IDX PT, R19, R2, 0x1, 0x181f ;  /* 0x00381f0002137f89 */ /* 0x000fe200000e0000 */
[C---:B------:R-:W-:Y:S02]  /*12c10*/  ISETP.LT.OR P4, PT, R28.reuse, 0x1, P1 ;  /* 0x000000011c00780c */ /* 0x040fe40000f81670 */
[C---:B------:R-:W-:Y:S01]  /*12c20*/  ISETP.LT.OR P5, PT, R28.reuse, 0x1, P0 ;  /* 0x000000011c00780c */ /* 0x040fe200007a1670 */
[----:B------:R-:W3:Y:S01]  /*12c30*/  SHFL.IDX PT, R14, R16, 0x1, 0x181f ;  /* 0x00381f00100e7f89 */ /* 0x000ee200000e0000 */
[----:B------:R-:W-:-:S02]  /*12c40*/  ISETP.LT.OR P2, PT, R28, 0x11, P1 ;  /* 0x000000111c00780c */ /* 0x000fc40000f41670 */
[----:B------:R-:W-:Y:S01]  /*12c50*/  ISETP.LT.OR P3, PT, R28, 0x11, P0 ;  /* 0x000000111c00780c */ /* 0x000fe20000761670 */
[----:B------:R-:W-:Y:S04]  /*12c60*/  SHFL.IDX PT, R23, R2, 0x2, 0x181f ;  /* 0x00581f0002177f89 */ /* 0x000fe800000e0000 */
[----:B------:R-:W4:Y:S01]  /*12c70*/  SHFL.IDX PT, R22, R16, 0x2, 0x181f ;  /* 0x00581f0010167f89 */ /* 0x000f2200000e0000 */
[----:B0-----:R-:W-:-:S03]  /*12c80*/  IMAD.MOV.U32 R7, RZ, RZ, R5 ;  /* 0x000000ffff077224 */ /* 0x001fc600078e0005 */
[----:B------:R-:W0:Y:S01]  /*12c90*/  SHFL.IDX PT, R9, R2, 0x4, 0x181f ;  /* 0x00981f0002097f89 */ /* 0x000e2200000e0000 */
[----:B-1----:R-:W-:-:S03]  /*12ca0*/  IMAD.MOV.U32 R6, RZ, RZ, R4 ;  /* 0x000000ffff067224 */ /* 0x002fc600078e0004 */
[----:B------:R-:W1:Y:S01]  /*12cb0*/  SHFL.IDX PT, R24, R16, 0x4, 0x181f ;  /* 0x00981f0010187f89 */ /* 0x000e6200000e0000 */
[----:B------:R-:W-:-:S03]  /*12cc0*/  IMAD.WIDE.U32 R6, R26, 0x2, R6 ;  /* 0x000000021a067825 */ /* 0x000fc600078e0006 */
[----:B------:R-:W-:Y:S01]  /*12cd0*/  SHFL.IDX PT, R21, R2, 0x3, 0x181f ;  /* 0x00781f0002157f89 */ /* 0x000fe200000e0000 */
[----:B---3--:R-:W-:-:S03]  /*12ce0*/  IMAD.MOV.U32 R4, RZ, RZ, R14 ;  /* 0x000000ffff047224 */ /* 0x008fc600078e000e */
[----:B------:R-:W3:Y:S01]  /*12cf0*/  SHFL.IDX PT, R20, R16, 0x3, 0x181f ;  /* 0x00781f0010147f89 */ /* 0x000ee200000e0000 */
[----:B------:R-:W-:-:S03]  /*12d00*/  IMAD.MOV.U32 R5, RZ, RZ, R19 ;  /* 0x000000ffff057224 */ /* 0x000fc600078e0013 */
[----:B------:R-:W-:Y:S01]  /*12d10*/  LDGSTS.E.BYPASS.LTC128B.128 [R3+0x400], desc[UR48][R6.64], !P4 ;  /* 0x0040000006037fae */ /* 0x000fe2000e101d70 */
[----:B------:R-:W-:Y:S01]  /*12d20*/  ISETP.LT.OR P4, PT, R28, 0x21, P1 ;  /* 0x000000211c00780c */ /* 0x000fe20000f81670 */
[----:B------:R-:W-:Y:S02]  /*12d30*/  IMAD.WIDE.U32 R4, R26, 0x2, R4 ;  /* 0x000000021a047825 */ /* 0x000fe400078e0004 */
[----:B------:R5:W-:Y:S01]  /*12d40*/  LDGSTS.E.BYPASS.LTC128B.128 [R3+0x4400], desc[UR48][R6.64+0x80], !P5 ;  /* 0x0440008006037fae */ /* 0x000be2000e901d70 */
[----:B------:R-:W-:Y:S01]  /*12d50*/  ISETP.LT.OR P5, PT, R28, 0x21, P0 ;  /* 0x000000211c00780c */ /* 0x000fe200007a1670 */
[----:B----4-:R-:W-:Y:S02]  /*12d60*/  IMAD.WIDE.U32 R22, R26, 0x2, R22 ;  /* 0x000000021a167825 */ /* 0x010fe400078e0016 */
[----:B------:R-:W5:Y:S02]  /*12d70*/  SHFL.IDX PT, R19, R2, 0x5, 0x181f ;  /* 0x00b81f0002137f89 */ /* 0x000f6400000e0000 */
[----:B0-----:R-:W-:-:S02]  /*12d80*/  IMAD.MOV.U32 R13, RZ, RZ, R9 ;  /* 0x000000ffff0d7224 */ /* 0x001fc400078e0009 */
[----:B------:R-:W0:Y:S01]  /*12d90*/  SHFL.IDX PT, R14, R16, 0x5, 0x181f ;  /* 0x00b81f00100e7f89 */ /* 0x000e2200000e0000 */
[----:B-1----:R-:W-:Y:S02]  /*12da0*/  IMAD.MOV.U32 R12, RZ, RZ, R24 ;  /* 0x000000ffff0c7224 */ /* 0x002fe400078e0018 */
[----:B------:R-:W-:Y:S01]  /*12db0*/  IMAD.MOV.U32 R9, RZ, RZ, RZ ;  /* 0x000000ffff097224 */ /* 0x000fe200078e00ff */
[----:B------:R-:W1:Y:S01]  /*12dc0*/  SHFL.IDX PT, R25, R2, 0x6, 0x181f ;  /* 0x00d81f0002197f89 */ /* 0x000e6200000e0000 */
[----:B------:R-:W-:-:S03]  /*12dd0*/  IMAD.WIDE.U32 R12, R26, 0x2, R12 ;  /* 0x000000021a0c7825 */ /* 0x000fc600078e000c */
[----:B------:R-:W4:Y:S01]  /*12de0*/  SHFL.IDX PT, R30, R16, 0x6, 0x181f ;  /* 0x00d81f00101e7f89 */ /* 0x000f2200000e0000 */
[----:B---3--:R-:W-:-:S03]  /*12df0*/  IMAD.WIDE.U32 R20, R26, 0x2, R20 ;  /* 0x000000021a147825 */ /* 0x008fc600078e0014 */
[----:B------:R-:W-:Y:S01]  /*12e00*/  LDGSTS.E.BYPASS.LTC128B.128 [R3+0xc00], desc[UR48][R4.64], !P2 ;  /* 0x00c0000004037fae */ /* 0x000fe2000d101d70 */
[----:B------:R-:W-:-:S03]  /*12e10*/  ISETP.LT.OR P2, PT, R28, 0x31, P1 ;  /* 0x000000311c00780c */ /* 0x000fc60000f41670 */
[----:B------:R1:W-:Y:S01]  /*12e20*/  LDGSTS.E.BYPASS.LTC128B.128 [R3+0x4c00], desc[UR48][R4.64+0x80], !P3 ;  /* 0x04c0008004037fae */ /* 0x0003e2000d901d70 */
[----:B------:R-:W-:-:S03]  /*12e30*/  ISETP.LT.OR P3, PT, R28, 0x31, P0 ;  /* 0x000000311c00780c */ /* 0x000fc60000761670 */
[----:B------:R3:W-:Y:S01]  /*12e40*/  LDGSTS.E.BYPASS.LTC128B.128 [R3+0x1400], desc[UR48][R22.64], !P4 ;  /* 0x0140000016037fae */ /* 0x0007e2000e101d70 */
[C---:B------:R-:W-:Y:S01]  /*12e50*/  ISETP.LT.OR P4, PT, R28.reuse, 0x41, P1 ;  /* 0x000000411c00780c */ /* 0x040fe20000f81670 */
[----:B-----5:R-:W-:Y:S02]  /*12e60*/  IMAD.MOV.U32 R7, RZ, RZ, R19 ;  /* 0x000000ffff077224 */ /* 0x020fe400078e0013 */
        /* <DEDUP_REMOVED lines=8> */
[----:B----4-:R-:W-:Y:S02]  /*12ef0*/  IMAD.MOV.U32 R4, RZ, RZ, R30 ;  /* 0x000000ffff047224 */ /* 0x010fe400078e001e */
        /* <DEDUP_REMOVED lines=12> */
.L_x_7785:
        /* <DEDUP_REMOVED lines=12> */
.L_x_7677:
        /* <DEDUP_REMOVED lines=10> */
.L_x_7678:
[----:B------:R1:W-:Y:S02]  /*13120*/  SYNCS.ARRIVE.TRANS64.A1T0 RZ, [R0+URZ+0x28850], RZ ;  /* 0x028850ff00ff79a7 */ /* 0x0003e4000810003f */
[----:B-1----:R-:W-:-:S05]  /*13130*/  VIADD R0, R10, 0x1 ;  /* 0x000000010a007836 */ /* 0x002fca0000000000 */
[----:B------:R-:W-:-:S04]  /*13140*/  ISETP.NE.AND P0, PT, R0, 0x2, PT ;  /* 0x000000020000780c */ /* 0x000fc80003f05270 */
[----:B0-----:R-:W-:Y:S02]  /*13150*/  SEL R3, RZ, 0x1, P0 ;  /* 0x00000001ff037807 */ /* 0x001fe40000000000 */
[----:B------:R-:W-:Y:S02]  /*13160*/  SEL R0, R0, RZ, P0 ;  /* 0x000000ff00007207 */ /* 0x000fe40000000000 */
[----:B------:R-:W-:-:S07]  /*13170*/  LOP3.LUT R8, R8, R3, RZ, 0x3c, !PT ;  /* 0x0000000308087212 */ /* 0x000fce00078e3cff */
.L_x_7638:
[----:B------:R-:W0:Y:S01]  /*13180*/  S2R R3, SR_CgaCtaId ;  /* 0x0000000000037919 */ /* 0x000e220000008800 */
[----:B------:R-:W-:Y:S02]  /*13190*/  MOV R2, 0x400 ;  /* 0x0000040000027802 */ /* 0x000fe40000000f00 */
[----:B------:R-:W-:Y:S02]  /*131a0*/  SHF.L.U32 R9, R9, 0x1f, RZ ;  /* 0x0000001f09097819 */ /* 0x000fe400000006ff */
[----:B0-----:R-:W-:-:S04]  /*131b0*/  LEA R7, R3, R2, 0x18 ;  /* 0x0000000203077211 */ /* 0x001fc800078ec0ff */
[----:B------:R-:W0:Y:S02]  /*131c0*/  SYNCS.PHASECHK.TRANS64.TRYWAIT P0, [R7+URZ+0x28820], R9 ;  /* 0x02882009070075a7 */ /* 0x000e24000800017f */
[----:B0-----:R-:W-:Y:S05]  /*131d0*/  @!P0 BRA `(.L_x_7679) ;  /* 0x0000003800a88947 */ /* 0x001fea0003800000 */
.L_x_7786:
[----:B------:R-:W-:-:S03]  /*131e0*/  UMOV UR4, 0xffffffff ;  /* 0xffffffff00047882 */ /* 0x000fc60000000000 */
[----:B------:R-:W-:Y:S05]  /*131f0*/  BRA.DIV UR4, `(.L_x_7680) ;  /* 0x0000003a04b47947 */ /* 0x000fea000b800000 */
[----:B------:R1:W3:Y:S02]  /*13200*/  SHFL.IDX PT, R14, R17, RZ, 0x1f ;  /* 0x00001fff110e7589 */ /* 0x0002e400000e0000 */
.L_x_7789:
[----:B---3--:R-:W-:-:S13]  /*13210*/  ISETP.NE.AND P0, PT, R14, RZ, PT ;  /* 0x000000ff0e00720c */ /* 0x008fda0003f05270 */
[----:B------:R-:W-:Y:S05]  /*13220*/  @P0 BRA `(.L_x_7546) ;  /* 0x0000000000880947 */ /* 0x000fea0003800000 */
[----:B------:R-:W-:-:S03]  /*13230*/  UMOV UR4, 0xffffffff ;  /* 0xffffffff00047882 */ /* 0x000fc60000000000 */
[----:B------:R-:W-:Y:S05]  /*13240*/  BRA.DIV UR4, `(.L_x_7681) ;  /* 0x0000003a04c87947 */ /* 0x000fea000b800000 */
[----:B------:R-:W-:-:S13]  /*13250*/  ELECT P6, URZ, PT ;  /* 0x00000000003f782f */ /* 0x000fda00038c0000 */
.L_x_7792:
[----:B------:R-:W-:Y:S05]  /*13260*/  @!P6 BRA `(.L_x_7546) ;  /* 0x000000000078e947 */ /* 0x000fea0003800000 */
[----:B------:R-:W-:-:S06]  /*13270*/  ULOP3.LUT UR4, UR36, 0x2, URZ, 0xfc, !UPT ;  /* 0x0000000224047892 */ /* 0x000fcc000f8efc3f */
[----:B------:R-:W-:-:S05]  /*13280*/  IMAD.U32 R2, RZ, RZ, UR4 ;  /* 0x00000004ff027e24 */ /* 0x000fca000f8e00ff */
[----:B------:R-:W-:-:S13]  /*13290*/  ISETP.NE.AND P0, PT, R2, 0x3, PT ;  /* 0x000000030200780c */ /* 0x000fda0003f05270 */
[----:B------:R-:W-:Y:S05]  /*132a0*/  @!P0 BRA `(.L_x_7682) ;  /* 0x0000000000048947 */ /* 0x000fea0003800000 */
[----:B------:R-:W-:Y:S01]  /*132b0*/  BPT.TRAP 0x1 ;  /* 0x000000040000795c */ /* 0x000fe20000300000 */
.L_x_7682:
[----:B------:R-:W-:Y:S01]  /*132c0*/  IMAD R5, R0, 0x8, R7 ;  /* 0x0000000800057824 */ /* 0x000fe200078e0207 */
[----:B------:R-:W-:Y:S01]  /*132d0*/  SHF.L.U32 R2, R8, 0x1f, RZ ;  /* 0x0000001f08027819 */ /* 0x000fe200000006ff */
[----:B------:R-:W-:-:S03]  /*132e0*/  VIADD R0, R0, 0x1 ;  /* 0x0000000100007836 */ /* 0x000fc60000000000 */
[----:B------:R-:W3:Y:S02]  /*132f0*/  SYNCS.PHASECHK.TRANS64.TRYWAIT P1, [R5+URZ+0x28840], R2 ;  /* 0x02884002050075a7 */ /* 0x000ee4000802017f */
[----:B------:R-:W-:-:S04]  /*13300*/  ISETP.NE.AND P2, PT, R0, 0x2, PT ;  /* 0x000000020000780c */ /* 0x000fc80003f45270 */
[----:B------:R-:W-:Y:S01]  /*13310*/  SEL R3, RZ, 0x1, P2 ;  /* 0x00000001ff037807 */ /* 0x000fe20001000000 */
[----:B---3--:R-:W-:Y:S08]  /*13320*/  @!P1 BRA `(.L_x_7683) ;  /* 0x0000003800b09947 */ /* 0x008ff00003800000 */
.L_x_7793:
[----:B------:R-:W-:Y:S02]  /*13330*/  SEL R0, R0, RZ, P2 ;  /* 0x000000ff00007207 */ /* 0x000fe40001000000 */
[----:B------:R-:W-:Y:S01]  /*13340*/  LOP3.LUT R3, R8, R3, RZ, 0x3c, !PT ;  /* 0x0000000308037212 */ /* 0x000fe200078e3cff */
[----:B------:R-:W-:Y:S06]  /*13350*/  @!P0 BRA `(.L_x_7684) ;  /* 0x0000000000048947 */ /* 0x000fec0003800000 */
[----:B------:R-:W-:Y:S01]  /*13360*/  BPT.TRAP 0x1 ;  /* 0x000000040000795c */ /* 0x000fe20000300000 */
.L_x_7684:
[----:B0-----:R-:W-:Y:S01]  /*13370*/  IMAD R7, R0, 0x8, R7 ;  /* 0x0000000800077824 */ /* 0x001fe200078e0207 */
[----:B------:R-:W-:-:S04]  /*13380*/  SHF.L.U32 R0, R3, 0x1f, RZ ;  /* 0x0000001f03007819 */ /* 0x000fc800000006ff */
[----:B------:R-:W0:Y:S02]  /*13390*/  SYNCS.PHASECHK.TRANS64.TRYWAIT P1, [R7+URZ+0x28840], R0 ;  /* 0x02884000070075a7 */ /* 0x000e24000802017f */
[----:B0-----:R-:W-:Y:S05]  /*133a0*/  @!P1 BRA `(.L_x_7685) ;  /* 0x0000003800a49947 */ /* 0x001fea0003800000 */
.L_x_7794:
[----:B------:R-:W-:Y:S05]  /*133b0*/  @!P0 BRA `(.L_x_7686) ;  /* 0x0000000000048947 */ /* 0x000fea0003800000 */
[----:B------:R-:W-:Y:S01]  /*133c0*/  BPT.TRAP 0x1 ;  /* 0x000000040000795c */ /* 0x000fe20000300000 */
.L_x_7686:
[----:B------:R-:W4:Y:S02]  /*133d0*/  SYNCS.PHASECHK.TRANS64.TRYWAIT P1, [R5+URZ+0x28860], R2 ;  /* 0x02886002050075a7 */ /* 0x000f24000802017f */
[----:B----4-:R-:W-:Y:S05]  /*133e0*/  @!P1 BRA `(.L_x_7687) ;  /* 0x0000003800a89947 */ /* 0x010fea0003800000 */
.L_x_7795:
[----:B------:R-:W-:Y:S05]  /*133f0*/  @!P0 BRA `(.L_x_7688) ;  /* 0x0000000000048947 */ /* 0x000fea0003800000 */
[----:B------:R-:W-:Y:S01]  /*13400*/  BPT.TRAP 0x1 ;  /* 0x000000040000795c */ /* 0x000fe20000300000 */
.L_x_7688:
[----:B------:R0:W0:Y:S02]  /*13410*/  SYNCS.PHASECHK.TRANS64.TRYWAIT P0, [R7+URZ+0x28860], R0 ;  /* 0x02886000070075a7 */ /* 0x000024000800017f */
[----:B0-----:R-:W-:Y:S05]  /*13420*/  @!P0 NANOSLEEP.SYNCS 0x989680 ;  /* 0x009896800000895d */ /* 0x001fea0003900000 */
[----:B------:R-:W0:Y:S02]  /*13430*/  @!P0 SYNCS.PHASECHK.TRANS64 P0, [R7+URZ+0x28860], R0 ;  /* 0x02886000070085a7 */ /* 0x000e24000800007f */
[----:B0-----:R-:W-:Y:S05]  /*13440*/  @!P0 BRA `(.L_x_7688) ;  /* 0xfffffffc00f08947 */ /* 0x001fea000383ffff */
.L_x_7546:
[----:B------:R-:W-:Y:S05]  /*13450*/  BSYNC B6 ;  /* 0x0000000000067941 */ /* 0x000fea0003800000 */
.L_x_7543:
[----:B------:R-:W-:Y:S05]  /*13460*/  EXIT ;  /* 0x000000000000794d */ /* 0x000fea0003800000 */
.L_x_7556:
[----:B0-----:R-:W-:-:S04]  /*13470*/  IMAD.U32 R3, RZ, RZ, UR40 ;  /* 0x00000028ff037e24 */ /* 0x001fc8000f8e00ff */
[----:B------:R0:W1:Y:S03]  /*13480*/  SYNCS.PHASECHK.TRANS64.TRYWAIT P0, [R3+URZ+0x28800], R0 ;  /* 0x02880000030075a7 */ /* 0x000066000800017f */
[----:B-1----:R-:W-:Y:S05]  /*13490*/  @!P0 NANOSLEEP.SYNCS 0x989680 ;  /* 0x009896800000895d */ /* 0x002fea0003900000 */
[----:B------:R-:W1:Y:S02]  /*134a0*/  @!P0 SYNCS.PHASECHK.TRANS64 P0, [R3+URZ+0x28800], R0 ;  /* 0x02880000030085a7 */ /* 0x000e64000800007f */
[----:B-1----:R-:W-:Y:S05]  /*134b0*/  @!P0 BRA `(.L_x_7556) ;  /* 0xfffffffc00ec8947 */ /* 0x002fea000383ffff */
[----:B------:R-:W-:Y:S05]  /*134c0*/  BRA `(.L_x_7689) ;  /* 0xfffffee000907947 */ /* 0x000fea000383ffff */
.L_x_7560:
[----:B-1----:R-:W-:-:S04]  /*134d0*/  IMAD.U32 R3, RZ, RZ, UR40 ;  /* 0x00000028ff037e24 */ /* 0x002fc8000f8e00ff */
[----:B------:R1:W2:Y:S03]  /*134e0*/  SYNCS.PHASECHK.TRANS64.TRYWAIT P1, [R3+URZ+0x28830], R0 ;  /* 0x02883000030075a7 */ /* 0x0002a6000802017f */
[----:B--2---:R-:W-:Y:S05]  /*134f0*/  @!P1 NANOSLEEP.SYNCS 0x989680 ;  /* 0x009896800000995d */ /* 0x004fea0003900000 */
[----:B------:R-:W2:Y:S02]  /*13500*/  @!P1 SYNCS.PHASECHK.TRANS64 P1, [R3+URZ+0x28830], R0 ;  /* 0x02883000030095a7 */ /* 0x000ea4000802007f */
[----:B--2---:R-:W-:Y:S05]  /*13510*/  @!P1 BRA `(.L_x_7560) ;  /* 0xfffffffc00ec9947 */ /* 0x004fea000383ffff */
[----:B------:R-:W-:Y:S05]  /*13520*/  BRA `(.L_x_7559) ;  /* 0xfffffee000ac7947 */ /* 0x000fea000383ffff */
.L_x_7577:
[----:B-1----:R-:W-:-:S04]  /*13530*/  IMAD.U32 R7, RZ, RZ, UR6 ;  /* 0x00000006ff077e24 */ /* 0x002fc8000f8e00ff */
[----:B------:R1:W2:Y:S03]  /*13540*/  SYNCS.PHASECHK.TRANS64.TRYWAIT P1, [R7+URZ+0x28830], R6 ;  /* 0x02883006070075a7 */ /* 0x0002a6000802017f */
[----:B--2---:R-:W-:Y:S05]  /*13550*/  @!P1 NANOSLEEP.SYNCS 0x989680 ;  /* 0x009896800000995d */ /* 0x004fea0003900000 */
[----:B------:R-:W2:Y:S02]  /*13560*/  @!P1 SYNCS.PHASECHK.TRANS64 P1, [R7+URZ+0x28830], R6 ;  /* 0x02883006070095a7 */ /* 0x000ea4000802007f */
[----:B--2---:R-:W-:Y:S05]  /*13570*/  @!P1 BRA `(.L_x_7577) ;  /* 0xfffffffc00ec9947 */ /* 0x004fea000383ffff */
[----:B------:R-:W-:Y:S05]  /*13580*/  BRA `(.L_x_7574) ;  /* 0xffffff1800047947 */ /* 0x000fea000383ffff */
.L_x_7581:
[----:B-1----:R-:W-:-:S04]  /*13590*/  IMAD.U32 R7, RZ, RZ, UR6 ;  /* 0x00000006ff077e24 */ /* 0x002fc8000f8e00ff */
[----:B------:R1:W2:Y:S03]  /*135a0*/  SYNCS.PHASECHK.TRANS64.TRYWAIT P1, [R7+URZ+0x28850], R6 ;  /* 0x02885006070075a7 */ /* 0x0002a6000802017f */
[----:B--2---:R-:W-:Y:S05]  /*135b0*/  @!P1 NANOSLEEP.SYNCS 0x989680 ;  /* 0x009896800000995d */ /* 0x004fea0003900000 */
[----:B------:R-:W2:Y:S02]  /*135c0*/  @!P1 SYNCS.PHASECHK.TRANS64 P1, [R7+URZ+0x28850], R6 ;  /* 0x02885006070095a7 */ /* 0x000ea4000802007f */
[----:B--2---:R-:W-:Y:S05]  /*135d0*/  @!P1 BRA `(.L_x_7581) ;  /* 0xfffffffc00ec9947 */ /* 0x004fea000383ffff */
[----:B------:R-:W-:Y:S05]  /*135e0*/  BRA `(.L_x_7578) ;  /* 0xffffff1800d87947 */ /* 0x000fea000383ffff */
.L_x_7600:
[----:B-1----:R-:W-:-:S04]  /*135f0*/  IMAD.U32 R7, RZ, RZ, UR6 ;  /* 0x00000006ff077e24 */ /* 0x002fc8000f8e00ff */
[----:B------:R1:W2:Y:S03]  /*13600*/  SYNCS.PHASECHK.TRANS64.TRYWAIT P1, [R7+URZ+0x28830], R6 ;  /* 0x02883006070075a7 */ /* 0x0002a6000802017f */
[----:B--2---:R-:W-:Y:S05]  /*13610*/  @!P1 NANOSLEEP.SYNCS 0x989680 ;  /* 0x009896800000995d */ /* 0x004fea0003900000 */
[----:B------:R-:W2:Y:S02]  /*13620*/  @!P1 SYNCS.PHASECHK.TRANS64 P1, [R7+URZ+0x28830], R6 ;  /* 0x02883006070095a7 */ /* 0x000ea4000802007f */
[----:B--2---:R-:W-:Y:S05]  /*13630*/  @!P1 BRA `(.L_x_7600) ;  /* 0xfffffffc00ec9947 */ /* 0x004fea000383ffff */
[----:B------:R-:W-:Y:S05]  /*13640*/  BRA `(.L_x_7597) ;  /* 0xffffff4800dc7947 */ /* 0x000fea000383ffff */
.L_x_7604:
[----:B-1----:R-:W-:-:S04]  /*13650*/  IMAD.U32 R7, RZ, RZ, UR6 ;  /* 0x00000006ff077e24 */ /* 0x002fc8000f8e00ff */
[----:B------:R1:W2:Y:S03]  /*13660*/  SYNCS.PHASECHK.TRANS64.TRYWAIT P1, [R7+URZ+0x28850], R6 ;  /* 0x02885006070075a7 */ /* 0x0002a6000802017f */
[----:B--2---:R-:W-:Y:S05]  /*13670*/  @!P1 NANOSLEEP.SYNCS 0x989680 ;  /* 0x009896800000995d */ /* 0x004fea0003900000 */
[----:B------:R-:W2:Y:S02]  /*13680*/  @!P1 SYNCS.PHASECHK.TRANS64 P1, [R7+URZ+0x28850], R6 ;  /* 0x02885006070095a7 */ /* 0x000ea4000802007f */
[----:B--2---:R-:W-:Y:S05]  /*13690*/  @!P1 BRA `(.L_x_7604) ;  /* 0xfffffffc00ec9947 */ /* 0x004fea000383ffff */
[----:B------:R-:W-:Y:S05]  /*136a0*/  BRA `(.L_x_7601) ;  /* 0xffffff4c00b07947 */ /* 0x000fea000383ffff */
.L_x_7612:
[----:B-1----:R-:W-:-:S04]  /*136b0*/  IMAD.U32 R7, RZ, RZ, UR6 ;  /* 0x00000006ff077e24 */ /* 0x002fc8000f8e00ff */
[----:B------:R1:W2:Y:S03]  /*136c0*/  SYNCS.PHASECHK.TRANS64.TRYWAIT P1, [R7+URZ+0x28830], R6 ;  /* 0x02883006070075a7 */ /* 0x0002a6000802017f */
[----:B--2---:R-:W-:Y:S05]  /*136d0*/  @!P1 NANOSLEEP.SYNCS 0x989680 ;  /* 0x009896800000995d */ /* 0x004fea0003900000 */
[----:B------:R-:W2:Y:S02]  /*136e0*/  @!P1 SYNCS.PHASECHK.TRANS64 P1, [R7+URZ+0x28830], R6 ;  /* 0x02883006070095a7 */ /* 0x000ea4000802007f */
[----:B--2---:R-:W-:Y:S05]  /*136f0*/  @!P1 BRA `(.L_x_7612) ;  /* 0xfffffffc00ec9947 */ /* 0x004fea000383ffff */
[----:B------:R-:W-:Y:S05]  /*13700*/  BRA `(.L_x_7609) ;  /* 0xffffff6800e07947 */ /* 0x000fea000383ffff */
.L_x_7616:
[----:B-1----:R-:W-:-:S04]  /*13710*/  IMAD.U32 R7, RZ, RZ, UR6 ;  /* 0x00000006ff077e24 */ /* 0x002fc8000f8e00ff */
[----:B------:R1:W2:Y:S03]  /*13720*/  SYNCS.PHASECHK.TRANS64.TRYWAIT P1, [R7+URZ+0x28850], R6 ;  /* 0x02885006070075a7 */ /* 0x0002a6000802017f */
[----:B--2---:R-:W-:Y:S05]  /*13730*/  @!P1 NANOSLEEP.SYNCS 0x989680 ;  /* 0x009896800000995d */ /* 0x004fea0003900000 */
[----:B------:R-:W2:Y:S02]  /*13740*/  @!P1 SYNCS.PHASECHK.TRANS64 P1, [R7+URZ+0x28850], R6 ;  /* 0x02885006070095a7 */ /* 0x000ea4000802007f */
[----:B--2---:R-:W-:Y:S05]  /*13750*/  @!P1 BRA `(.L_x_7616) ;  /* 0xfffffffc00ec9947 */ /* 0x004fea000383ffff */
[----:B------:R-:W-:Y:S05]  /*13760*/  BRA `(.L_x_7613) ;  /* 0xffffff6c00a47947 */ /* 0x000fea000383ffff */
.L_x_7631:
[----:B-1----:R-:W-:-:S04]  /*13770*/  IMAD.U32 R3, RZ, RZ, UR5 ;  /* 0x00000005ff037e24 */ /* 0x002fc8000f8e00ff */
[----:B------:R1:W3:Y:S03]  /*13780*/  SYNCS.PHASECHK.TRANS64.TRYWAIT P1, [R3+URZ+0x28850], R0 ;  /* 0x02885000030075a7 */ /* 0x0002e6000802017f */
[----:B---3--:R-:W-:Y:S05]  /*13790*/  @!P1 NANOSLEEP.SYNCS 0x989680 ;  /* 0x009896800000995d */ /* 0x008fea0003900000 */
[----:B------:R-:W3:Y:S02]  /*137a0*/  @!P1 SYNCS.PHASECHK.TRANS64 P1, [R3+URZ+0x28850], R0 ;  /* 0x02885000030095a7 */ /* 0x000ee4000802007f */
[----:B---3--:R-:W-:Y:S05]  /*137b0*/  @!P1 BRA `(.L_x_7631) ;  /* 0xfffffffc00ec9947 */ /* 0x008fea000383ffff */
[----:B------:R-:W-:Y:S05]  /*137c0*/  BRA `(.L_x_7630) ;  /* 0xffffff9800c47947 */ /* 0x000fea000383ffff */
.L_x_7649:
[----:B------:R-:W-:Y:S02]  /*137d0*/  IMAD.MOV.U32 R13, RZ, RZ, R17 ;  /* 0x000000ffff0d7224 */ /* 0x000fe400078e0011 */
[----:B------:R-:W-:Y:S02]  /*137e0*/  IMAD.MOV.U32 R12, RZ, RZ, RZ ;  /* 0x000000ffff0c7224 */ /* 0x000fe400078e00ff */
[----:B------:R-:W-:Y:S02]  /*137f0*/  IMAD.MOV.U32 R11, RZ, RZ, 0x1f ;  /* 0x0000001fff0b7424 */ /* 0x000fe400078e00ff */
[----:B------:R-:W-:-:S07]  /*13800*/  IMAD.MOV.U32 R15, RZ, RZ, -0x1 ;  /* 0xffffffffff0f7424 */ /* 0x000fce00078e00ff */
[----:B-----5:R-:W-:Y:S05]  /*13810*/  WARPSYNC.COLLECTIVE R15, `(.L_x_7690) ;  /* 0x000000000f087348 */ /* 0x020fea0003c00000 */
[----:B------:R0:W1:Y:S02]  /*13820*/  SHFL.IDX P6, R14, R13, R12, R11 ;  /* 0x0000000c0d0e7389 */ /* 0x00006400000c000b */
[----:B01---5:R-:W-:Y:S01]  /*13830*/  ENDCOLLECTIVE ;  /* 0x000000000000791b */ /* 0x023fe20003800000 */
.L_x_7690:
[----:B------:R-:W-:Y:S05]  /*13840*/  BRA `(.L_x_7691) ;  /* 0xffffffcc00807947 */ /* 0x000fea000383ffff */
.L_x_7651:
[----:B0-----:R-:W-:-:S04]  /*13850*/  IMAD.U32 R10, RZ, RZ, UR46 ;  /* 0x0000002eff0a7e24 */ /* 0x001fc8000f8e00ff */
[----:B------:R0:W1:Y:S03]  /*13860*/  SYNCS.PHASECHK.TRANS64.TRYWAIT P0, [R10+URZ+0x28840], R9 ;  /* 0x028840090a0075a7 */ /* 0x000066000800017f */
[----:B-1----:R-:W-:Y:S05]  /*13870*/  @!P0 NANOSLEEP.SYNCS 0x989680 ;  /* 0x009896800000895d */ /* 0x002fea0003900000 */
[----:B------:R-:W1:Y:S02]  /*13880*/  @!P0 SYNCS.PHASECHK.TRANS64 P0, [R10+URZ+0x28840], R9 ;  /* 0x028840090a0085a7 */ /* 0x000e64000800007f */
[----:B-1----:R-:W-:Y:S05]  /*13890*/  @!P0 BRA `(.L_x_7651) ;  /* 0xfffffffc00ec8947 */ /* 0x002fea000383ffff */
[----:B------:R-:W-:Y:S05]  /*138a0*/  BRA `(.L_x_7692) ;  /* 0xffffffcc00fc7947 */ /* 0x000fea000383ffff */
.L_x_7652:
        /* <DEDUP_REMOVED lines=8> */
.L_x_7694:
[----:B------:R-:W-:Y:S05]  /*13930*/  BSYNC B0 ;  /* 0x0000000000007941 */ /* 0x000fea0003800000 */
.L_x_7693:
        /* <DEDUP_REMOVED lines=9> */
.L_x_7695:
[----:B------:R-:W-:Y:S02]  /*139d0*/  IMAD.MOV.U32 R13, RZ, RZ, R3 ;  /* 0x000000ffff0d7224 */ /* 0x000fe400078e0003 */
[----:B------:R-:W-:Y:S02]  /*139e0*/  IMAD.MOV.U32 R12, RZ, RZ, 0x1 ;  /* 0x00000001ff0c7424 */ /* 0x000fe400078e00ff */
[----:B------:R-:W-:-:S07]  /*139f0*/  IMAD.MOV.U32 R4, RZ, RZ, R14 ;  /* 0x000000ffff047224 */ /* 0x000fce00078e000e */
[----:B------:R-:W-:Y:S05]  /*13a00*/  WARPSYNC.COLLECTIVE R15, `(.L_x_7696) ;  /* 0x000000000f087348 */ /* 0x000fea0003c00000 */
[----:B------:R0:W1:Y:S02]  /*13a10*/  SHFL.IDX P6, R14, R13, R12, R11 ;  /* 0x0000000c0d0e7389 */ /* 0x00006400000c000b */
[----:B01----:R-:W-:Y:S01]  /*13a20*/  ENDCOLLECTIVE ;  /* 0x000000000000791b */ /* 0x003fe20003800000 */
.L_x_7696:
        /* <DEDUP_REMOVED lines=13> */
.L_x_7697:
[----:B------:R-:W-:Y:S02]  /*13b00*/  IMAD.MOV.U32 R5, RZ, RZ, R8 ;  /* 0x000000ffff057224 */ /* 0x000fe400078e0008 */
[----:B------:R-:W-:Y:S02]  /*13b10*/  IMAD.MOV.U32 R13, RZ, RZ, R3 ;  /* 0x000000ffff0d7224 */ /* 0x000fe400078e0003 */
[----:B------:R-:W-:Y:S02]  /*13b20*/  IMAD.MOV.U32 R12, RZ, RZ, 0x2 ;  /* 0x00000002ff0c7424 */ /* 0x000fe400078e00ff */
[----:B------:R-:W-:-:S07]  /*13b30*/  IMAD.MOV.U32 R4, RZ, RZ, R14 ;  /* 0x000000ffff047224 */ /* 0x000fce00078e000e */
[----:B------:R-:W-:Y:S05]  /*13b40*/  WARPSYNC.COLLECTIVE R15, `(.L_x_7698) ;  /* 0x000000000f087348 */ /* 0x000fea0003c00000 */
[----:B------:R0:W1:Y:S02]  /*13b50*/  SHFL.IDX P6, R14, R13, R12, R11 ;  /* 0x0000000c0d0e7389 */ /* 0x00006400000c000b */
[----:B01----:R-:W-:Y:S01]  /*13b60*/  ENDCOLLECTIVE ;  /* 0x000000000000791b */ /* 0x003fe20003800000 */
.L_x_7698:
        /* <DEDUP_REMOVED lines=9> */
[----:B0-----:R-:W-:Y:S05]  /*13c00*/  WARPSYNC.COLLECTIVE R15, `(.L_x_7699) ;  /* 0x000000000f087348 */ /* 0x001fea0003c00000 */
[----:B------:R1:W2:Y:S02]  /*13c10*/  SHFL.IDX P6, R14, R13, R12, R11 ;  /* 0x0000000c0d0e7389 */ /* 0x0002a400000c000b */
[----:B012---:R-:W-:Y:S01]  /*13c20*/  ENDCOLLECTIVE ;  /* 0x000000000000791b */ /* 0x007fe20003800000 */
.L_x_7699:
[----:B------:R-:W-:Y:S02]  /*13c30*/  IMAD.MOV.U32 R5, RZ, RZ, R10 ;  /* 0x000000ffff057224 */ /* 0x000fe400078e000a */
[----:B------:R-:W-:Y:S02]  /*13c40*/  IMAD.MOV.U32 R13, RZ, RZ, R3 ;  /* 0x000000ffff0d7224 */ /* 0x000fe400078e0003 */
[----:B------:R-:W-:Y:S02]  /*13c50*/  IMAD.MOV.U32 R12, RZ, RZ, 0x3 ;  /* 0x00000003ff0c7424 */ /* 0x000fe400078e00ff */
[----:B------:R-:W-:-:S07]  /*13c60*/  IMAD.MOV.U32 R35, RZ, RZ, R14 ;  /* 0x000000ffff237224 */ /* 0x000fce00078e000e */
[----:B------:R-:W-:Y:S05]  /*13c70*/  WARPSYNC.COLLECTIVE R15, `(.L_x_7700) ;  /* 0x000000000f087348 */ /* 0x000fea0003c00000 */
[----:B------:R0:W1:Y:S02]  /*13c80*/  SHFL.IDX P6, R14, R13, R12, R11 ;  /* 0x0000000c0d0e7389 */ /* 0x00006400000c000b */
[----:B01----:R-:W-:Y:S01]  /*13c90*/  ENDCOLLECTIVE ;  /* 0x000000000000791b */ /* 0x003fe20003800000 */
.L_x_7700:
[----:B------:R-:W-:-:S04]  /*13ca0*/  IMAD.MOV.U32 R4, RZ, RZ, R35 ;  /* 0x000000ffff047224 */ /* 0x000fc800078e0023 */
[----:B------:R-:W-:Y:S01]  /*13cb0*/  @P0 IMAD.WIDE.U32 R8, R26, 0x2, R4 ;  /* 0x000000021a080825 */ /* 0x000fe200078e0004 */
[----:B------:R-:W-:-:S05]  /*13cc0*/  @P0 LEA R5, R19, UR46, 0x1 ;  /* 0x0000002e13050c11 */ /* 0x000fca000f8e08ff */
        /* <DEDUP_REMOVED lines=11> */
.L_x_7701:
        /* <DEDUP_REMOVED lines=8> */
.L_x_7702:
        /* <DEDUP_REMOVED lines=13> */
.L_x_7703:
        /* <DEDUP_REMOVED lines=8> */
.L_x_7704:
        /* <DEDUP_REMOVED lines=12> */
.L_x_7705:
        /* <DEDUP_REMOVED lines=8> */
.L_x_7706:
        /* <DEDUP_REMOVED lines=13> */
.L_x_7707:
        /* <DEDUP_REMOVED lines=8> */
.L_x_7708:
        /* <DEDUP_REMOVED lines=12> */
.L_x_7709:
[----:B------:R-:W-:Y:S05]  /*142a0*/  BRA `(.L_x_7710) ;  /* 0xffffffc800f87947 */ /* 0x000fea000383ffff */
.L_x_7655:
        /* <DEDUP_REMOVED lines=8> */
.L_x_7711:
[----:B------:R-:W-:Y:S02]  /*14330*/  VIADD R9, R3, 0x10 ;  /* 0x0000001003097836 */ /* 0x000fe40000000000 */
[----:B------:R-:W-:Y:S02]  /*14340*/  IMAD.MOV.U32 R13, RZ, RZ, R6 ;  /* 0x000000ffff0d7224 */ /* 0x000fe400078e0006 */
[----:B------:R-:W-:-:S07]  /*14350*/  IMAD.MOV.U32 R5, RZ, RZ, R14 ;  /* 0x000000ffff057224 */ /* 0x000fce00078e000e */
[----:B------:R-:W-:Y:S05]  /*14360*/  WARPSYNC.COLLECTIVE R15, `(.L_x_7712) ;  /* 0x000000000f087348 */ /* 0x000fea0003c00000 */
[----:B------:R0:W1:Y:S02]  /*14370*/  SHFL.IDX P6, R14, R13, R12, R11 ;  /* 0x0000000c0d0e7389 */ /* 0x00006400000c000b */
[----:B01----:R-:W-:Y:S01]  /*14380*/  ENDCOLLECTIVE ;  /* 0x000000000000791b */ /* 0x003fe20003800000 */
.L_x_7712:
        /* <DEDUP_REMOVED lines=10> */
.L_x_7713:
        /* <DEDUP_REMOVED lines=13> */
.L_x_7714:
[----:B------:R-:W-:Y:S02]  /*14500*/  IMAD.MOV.U32 R5, RZ, RZ, R8 ;  /* 0x000000ffff057224 */ /* 0x000fe400078e0008 */
[----:B------:R-:W-:Y:S02]  /*14510*/  IMAD.MOV.U32 R13, RZ, RZ, R7 ;  /* 0x000000ffff0d7224 */ /* 0x000fe400078e0007 */
[----:B------:R-:W-:Y:S02]  /*14520*/  IMAD.MOV.U32 R12, RZ, RZ, 0x2 ;  /* 0x00000002ff0c7424 */ /* 0x000fe400078e00ff */
[----:B------:R-:W-:-:S07]  /*14530*/  IMAD.MOV.U32 R4, RZ, RZ, R14 ;  /* 0x000000ffff047224 */ /* 0x000fce00078e000e */
[----:B------:R-:W-:Y:S05]  /*14540*/  WARPSYNC.COLLECTIVE R15, `(.L_x_7715) ;  /* 0x000000000f087348 */ /* 0x000fea0003c00000 */
[----:B------:R0:W1:Y:S02]  /*14550*/  SHFL.IDX P6, R14, R13, R12, R11 ;  /* 0x0000000c0d0e7389 */ /* 0x00006400000c000b */
[----:B01----:R-:W-:Y:S01]  /*14560*/  ENDCOLLECTIVE ;  /* 0x000000000000791b */ /* 0x003fe20003800000 */
.L_x_7715:
[----:B------:R-:W-:-:S04]  /*14570*/  @!P2 IMAD.WIDE.U32 R8, R26, 0x2, R4 ;  /* 0x000000021a08a825 */ /* 0x000fc800078e0004 */
[----:B------:R-:W-:Y:S01]  /*14580*/  VIADD R5, R3, 0x20 ;  /* 0x0000002003057836 */ /* 0x000fe20000000000 */
[----:B------:R-:W-:Y:S01]  /*14590*/  @!PT LDS RZ, [RZ] ;  /* 0x00000000fffff984 */ /* 0x000fe20000000800 */
[----:B------:R-:W-:Y:S01]  /*145a0*/  @!PT LDS RZ, [RZ] ;  /* 0x00000000fffff984 */ /* 0x000fe20000000800 */
[----:B------:R-:W-:Y:S01]  /*145b0*/  @!PT LDS RZ, [RZ] ;  /* 0x00000000fffff984 */ /* 0x000fe20000000800 */
[----:B------:R-:W-:Y:S04]  /*145c0*/  @!P2 LDGSTS.E.BYPASS.LTC128B.128 [R35+0x10c00], desc[UR48][R8.64], !P0 ;  /* 0x10c000000823afae */ /* 0x000fe8000c101d70 */
[----:B------:R0:W-:Y:S01]  /*145d0*/  @!P2 LDGSTS.E.BYPASS.LTC128B.128 [R35+0x14c00], desc[UR48][R8.64+0x80], !P1 ;  /* 0x14c000800823afae */ /* 0x0001e2000c901d70 */
[----:B------:R-:W-:Y:S01]  /*145e0*/  ISETP.GE.AND P2, PT, R5, R0, PT ;  /* 0x000000000500720c */ /* 0x000fe20003f46270 */
[----:B------:R-:W-:Y:S02]  /*145f0*/  IMAD.MOV.U32 R13, RZ, RZ, R6 ;  /* 0x000000ffff0d7224 */ /* 0x000fe400078e0006 */
[----:B0-----:R-:W-:Y:S02]  /*14600*/  VIADD R9, R3, 0x30 ;  /* 0x0000003003097836 */ /* 0x001fe40000000000 */
[----:B------:R-:W-:-:S08]  /*14610*/  IMAD.MOV.U32 R5, RZ, RZ, R14 ;  /* 0x000000ffff057224 */ /* 0x000fd000078e000e */
[----:B------:R-:W-:-:S07]  /*14620*/  @!P2 LEA R21, R19, UR46, 0x1 ;  /* 0x0000002e1315ac11 */ /* 0x000fce000f8e08ff */
[----:B------:R-:W-:Y:S05]  /*14630*/  WARPSYNC.COLLECTIVE R15, `(.L_x_7716) ;  /* 0x000000000f087348 */ /* 0x000fea0003c00000 */
[----:B------:R0:W1:Y:S02]  /*14640*/  SHFL.IDX P6, R14, R13, R12, R11 ;  /* 0x0000000c0d0e7389 */ /* 0x00006400000c000b */
[----:B01----:R-:W-:Y:S01]  /*14650*/  ENDCOLLECTIVE ;  /* 0x000000000000791b */ /* 0x003fe20003800000 */
.L_x_7716:
[----:B------:R-:W-:Y:S02]  /*14660*/  IMAD.MOV.U32 R13, RZ, RZ, R7 ;  /* 0x000000ffff0d7224 */ /* 0x000fe400078e0007 */
[----:B------:R-:W-:Y:S02]  /*14670*/  IMAD.MOV.U32 R12, RZ, RZ, 0x3 ;  /* 0x00000003ff0c7424 */ /* 0x000fe400078e00ff */
[----:B------:R-:W-:-:S07]  /*14680*/  IMAD.MOV.U32 R4, RZ, RZ, R14 ;  /* 0x000000ffff047224 */ /* 0x000fce00078e000e */
[----:B------:R-:W-:Y:S05]  /*14690*/  WARPSYNC.COLLECTIVE R15, `(.L_x_7717) ;  /* 0x000000000f087348 */ /* 0x000fea0003c00000 */
[----:B------:R0:W1:Y:S02]  /*146a0*/  SHFL.IDX P6, R14, R13, R12, R11 ;  /* 0x0000000c0d0e7389 */ /* 0x00006400000c000b */
[----:B01----:R-:W-:Y:S01]  /*146b0*/  ENDCOLLECTIVE ;  /* 0x000000000000791b */ /* 0x003fe20003800000 */
.L_x_7717:
        /* <DEDUP_REMOVED lines=13> */
.L_x_7718:
[----:B------:R-:W-:Y:S02]  /*14790*/  IMAD.MOV.U32 R5, RZ, RZ, R10 ;  /* 0x000000ffff057224 */ /* 0x000fe400078e000a */
[----:B------:R-:W-:Y:S02]  /*147a0*/  IMAD.MOV.U32 R13, RZ, RZ, R7 ;  /* 0x000000ffff0d7224 */ /* 0x000fe400078e0007 */
[----:B------:R-:W-:Y:S02]  /*147b0*/  IMAD.MOV.U32 R12, RZ, RZ, 0x4 ;  /* 0x00000004ff0c7424 */ /* 0x000fe400078e00ff */
[----:B------:R-:W-:-:S07]  /*147c0*/  IMAD.MOV.U32 R4, RZ, RZ, R14 ;  /* 0x000000ffff047224 */ /* 0x000fce00078e000e */
[----:B------:R-:W-:Y:S05]  /*147d0*/  WARPSYNC.COLLECTIVE R15, `(.L_x_7719) ;  /* 0x000000000f087348 */ /* 0x000fea0003c00000 */
[----:B------:R0:W1:Y:S02]  /*147e0*/  SHFL.IDX P6, R14, R13, R12, R11 ;  /* 0x0000000c0d0e7389 */ /* 0x00006400000c000b */
[----:B01----:R-:W-:Y:S01]  /*147f0*/  ENDCOLLECTIVE ;  /* 0x000000000000791b */ /* 0x003fe20003800000 */
.L_x_7719:
        /* <DEDUP_REMOVED lines=15> */
.L_x_7720:
[----:B------:R-:W-:Y:S02]  /*148f0*/  IMAD.MOV.U32 R13, RZ, RZ, R7 ;  /* 0x000000ffff0d7224 */ /* 0x000fe400078e0007 */
[----:B------:R-:W-:Y:S02]  /*14900*/  IMAD.MOV.U32 R12, RZ, RZ, 0x5 ;  /* 0x00000005ff0c7424 */ /* 0x000fe400078e00ff */
[----:B------:R-:W-:-:S07]  /*14910*/  IMAD.MOV.U32 R4, RZ, RZ, R14 ;  /* 0x000000ffff047224 */ /* 0x000fce00078e000e */
[----:B------:R-:W-:Y:S05]  /*14920*/  WARPSYNC.COLLECTIVE R15, `(.L_x_7721) ;  /* 0x000000000f087348 */ /* 0x000fea0003c00000 */
[----:B------:R0:W1:Y:S02]  /*14930*/  SHFL.IDX P6, R14, R13, R12, R11 ;  /* 0x0000000c0d0e7389 */ /* 0x00006400000c000b */
[----:B01----:R-:W-:Y:S01]  /*14940*/  ENDCOLLECTIVE ;  /* 0x000000000000791b */ /* 0x003fe20003800000 */
.L_x_7721:
        /* <DEDUP_REMOVED lines=13> */
.L_x_7722:
[----:B------:R-:W-:Y:S02]  /*14a20*/  IMAD.MOV.U32 R5, RZ, RZ, R10 ;  /* 0x000000ffff057224 */ /* 0x000fe400078e000a */
[----:B------:R-:W-:Y:S02]  /*14a30*/  IMAD.MOV.U32 R13, RZ, RZ, R7 ;  /* 0x000000ffff0d7224 */ /* 0x000fe400078e0007 */
[----:B------:R-:W-:Y:S02]  /*14a40*/  IMAD.MOV.U32 R12, RZ, RZ, 0x6 ;  /* 0x00000006ff0c7424 */ /* 0x000fe400078e00ff */
[----:B------:R-:W-:-:S07]  /*14a50*/  IMAD.MOV.U32 R4, RZ, RZ, R14 ;  /* 0x000000ffff047224 */ /* 0x000fce00078e000e */
[----:B------:R-:W-:Y:S05]  /*14a60*/  WARPSYNC.COLLECTIVE R15, `(.L_x_7723) ;  /* 0x000000000f087348 */ /* 0x000fea0003c00000 */
[----:B------:R0:W1:Y:S02]  /*14a70*/  SHFL.IDX P6, R14, R13, R12, R11 ;  /* 0x0000000c0d0e7389 */ /* 0x00006400000c000b */
[----:B01----:R-:W-:Y:S01]  /*14a80*/  ENDCOLLECTIVE ;  /* 0x000000000000791b */ /* 0x003fe20003800000 */
.L_x_7723:
        /* <DEDUP_REMOVED lines=14> */
.L_x_7724:
[----:B------:R-:W-:Y:S02]  /*14b70*/  IMAD.MOV.U32 R13, RZ, RZ, R7 ;  /* 0x000000ffff0d7224 */ /* 0x000fe400078e0007 */
[----:B------:R-:W-:Y:S02]  /*14b80*/  IMAD.MOV.U32 R12, RZ, RZ, 0x7 ;  /* 0x00000007ff0c7424 */ /* 0x000fe400078e00ff */
[----:B------:R-:W-:-:S07]  /*14b90*/  IMAD.MOV.U32 R4, RZ, RZ, R14 ;  /* 0x000000ffff047224 */ /* 0x000fce00078e000e */
[----:B------:R-:W-:Y:S05]  /*14ba0*/  WARPSYNC.COLLECTIVE R15, `(.L_x_7725) ;  /* 0x000000000f087348 */ /* 0x000fea0003c00000 */
[----:B------:R0:W1:Y:S02]  /*14bb0*/  SHFL.IDX P6, R14, R13, R12, R11 ;  /* 0x0000000c0d0e7389 */ /* 0x00006400000c000b */
[----:B01----:R-:W-:Y:S01]  /*14bc0*/  ENDCOLLECTIVE ;  /* 0x000000000000791b */ /* 0x003fe20003800000 */
.L_x_7725:
[----:B------:R-:W-:-:S05]  /*14bd0*/  @!P2 IMAD.WIDE.U32 R4, R26, 0x2, R4 ;  /* 0x000000021a04a825 */ /* 0x000fca00078e0004 */
        /* <DEDUP_REMOVED lines=10> */
.L_x_7726:
[----:B------:R-:W-:Y:S05]  /*14c80*/  BRA `(.L_x_7727) ;  /* 0xffffffc800e87947 */ /* 0x000fea000383ffff */
.L_x_7658:
[----:B0-----:R-:W-:-:S04]  /*14c90*/  IMAD.U32 R3, RZ, RZ, UR46 ;  /* 0x0000002eff037e24 */ /* 0x001fc8000f8e00ff */
[----:B------:R0:W1:Y:S03]  /*14ca0*/  SYNCS.PHASECHK.TRANS64.TRYWAIT P0, [R3+URZ+0x28820], R0 ;  /* 0x02882000030075a7 */ /* 0x000066000800017f */
[----:B-1----:R-:W-:Y:S05]  /*14cb0*/  @!P0 NANOSLEEP.SYNCS 0x989680 ;  /* 0x009896800000895d */ /* 0x002fea0003900000 */
[----:B------:R-:W1:Y:S02]  /*14cc0*/  @!P0 SYNCS.PHASECHK.TRANS64 P0, [R3+URZ+0x28820], R0 ;  /* 0x02882000030085a7 */ /* 0x000e64000800007f */
[----:B-1----:R-:W-:Y:S05]  /*14cd0*/  @!P0 BRA `(.L_x_7658) ;  /* 0xfffffffc00ec8947 */ /* 0x002fea000383ffff */
[----:B------:R-:W-:Y:S05]  /*14ce0*/  BRA `(.L_x_7728) ;  /* 0xffffffcc00347947 */ /* 0x000fea000383ffff */
.L_x_7662:
[----:B0-----:R0:W1:Y:S02]  /*14cf0*/  SYNCS.PHASECHK.TRANS64.TRYWAIT P0, [R34+URZ+0x28840], R3 ;  /* 0x02884003220075a7 */ /* 0x001064000800017f */
[----:B-1----:R-:W-:Y:S05]  /*14d00*/  @!P0 NANOSLEEP.SYNCS 0x989680 ;  /* 0x009896800000895d */ /* 0x002fea0003900000 */
[----:B------:R-:W1:Y:S02]  /*14d10*/  @!P0 SYNCS.PHASECHK.TRANS64 P0, [R34+URZ+0x28840], R3 ;  /* 0x02884003220085a7 */ /* 0x000e64000800007f */
[----:B-1----:R-:W-:Y:S05]  /*14d20*/  @!P0 BRA `(.L_x_7662) ;  /* 0xfffffffc00f08947 */ /* 0x002fea000383ffff */
[----:B------:R-:W-:Y:S05]  /*14d30*/  BRA `(.L_x_7729) ;  /* 0xffffffcc00f87947 */ /* 0x000fea000383ffff */
.L_x_7663:
        /* <DEDUP_REMOVED lines=8> */
.L_x_7731:
[----:B------:R-:W-:Y:S05]  /*14dc0*/  BSYNC B1 ;  /* 0x0000000000017941 */ /* 0x000fea0003800000 */
.L_x_7730:
[----:B------:R-:W-:Y:S01]  /*14dd0*/  IMAD.MOV.U32 R13, RZ, RZ, R6 ;  /* 0x000000ffff0d7224 */ /* 0x000fe200078e0006 */
[----:B------:R-:W-:Y:S01]  /*14de0*/  LEA R4, R4, UR46, 0x1 ;  /* 0x0000002e04047c11 */ /* 0x000fe2000f8e08ff */
        /* <DEDUP_REMOVED lines=8> */
.L_x_7732:
        /* <DEDUP_REMOVED lines=13> */
.L_x_7733:
[----:B------:R-:W-:Y:S02]  /*14f40*/  IMAD.MOV.U32 R13, RZ, RZ, R6 ;  /* 0x000000ffff0d7224 */ /* 0x000fe400078e0006 */
[----:B------:R-:W-:-:S07]  /*14f50*/  IMAD.MOV.U32 R0, RZ, RZ, R14 ;  /* 0x000000ffff007224 */ /* 0x000fce00078e000e */
[----:B------:R-:W-:Y:S05]  /*14f60*/  WARPSYNC.COLLECTIVE R15, `(.L_x_7734) ;  /* 0x000000000f087348 */ /* 0x000fea0003c00000 */
[----:B------:R0:W1:Y:S02]  /*14f70*/  SHFL.IDX P6, R14, R13, R12, R11 ;  /* 0x0000000c0d0e7389 */ /* 0x00006400000c000b */
[----:B01----:R-:W-:Y:S01]  /*14f80*/  ENDCOLLECTIVE ;  /* 0x000000000000791b */ /* 0x003fe20003800000 */
.L_x_7734:
[----:B------:R-:W-:Y:S02]  /*14f90*/  IMAD.MOV.U32 R13, RZ, RZ, R5 ;  /* 0x000000ffff0d7224 */ /* 0x000fe400078e0005 */
        /* <DEDUP_REMOVED lines=13> */
.L_x_7735:
[----:B------:R-:W-:Y:S02]  /*15070*/  IMAD.MOV.U32 R13, RZ, RZ, R6 ;  /* 0x000000ffff0d7224 */ /* 0x000fe400078e0006 */
[----:B------:R-:W-:-:S07]  /*15080*/  IMAD.MOV.U32 R7, RZ, RZ, R14 ;  /* 0x000000ffff077224 */ /* 0x000fce00078e000e */
[----:B------:R-:W-:Y:S05]  /*15090*/  WARPSYNC.COLLECTIVE R15, `(.L_x_7736) ;  /* 0x000000000f087348 */ /* 0x000fea0003c00000 */
[----:B------:R0:W1:Y:S02]  /*150a0*/  SHFL.IDX P6, R14, R13, R12, R11 ;  /* 0x0000000c0d0e7389 */ /* 0x00006400000c000b */
[----:B01----:R-:W-:Y:S01]  /*150b0*/  ENDCOLLECTIVE ;  /* 0x000000000000791b */ /* 0x003fe20003800000 */
.L_x_7736:
        /* <DEDUP_REMOVED lines=13> */
.L_x_7737:
[----:B------:R-:W-:Y:S02]  /*15190*/  IMAD.MOV.U32 R13, RZ, RZ, R6 ;  /* 0x000000ffff0d7224 */ /* 0x000fe400078e0006 */
[----:B------:R-:W-:-:S07]  /*151a0*/  IMAD.MOV.U32 R0, RZ, RZ, R14 ;  /* 0x000000ffff007224 */ /* 0x000fce00078e000e */
[----:B------:R-:W-:Y:S05]  /*151b0*/  WARPSYNC.COLLECTIVE R15, `(.L_x_7738) ;  /* 0x000000000f087348 */ /* 0x000fea0003c00000 */
[----:B------:R0:W1:Y:S02]  /*151c0*/  SHFL.IDX P6, R14, R13, R12, R11 ;  /* 0x0000000c0d0e7389 */ /* 0x00006400000c000b */
[----:B01----:R-:W-:Y:S01]  /*151d0*/  ENDCOLLECTIVE ;  /* 0x000000000000791b */ /* 0x003fe20003800000 */
.L_x_7738:
        /* <DEDUP_REMOVED lines=14> */
.L_x_7739:
[----:B------:R-:W-:Y:S02]  /*152c0*/  IMAD.MOV.U32 R13, RZ, RZ, R6 ;  /* 0x000000ffff0d7224 */ /* 0x000fe400078e0006 */
[----:B------:R-:W-:-:S07]  /*152d0*/  IMAD.MOV.U32 R0, RZ, RZ, R14 ;  /* 0x000000ffff007224 */ /* 0x000fce00078e000e */
[----:B------:R-:W-:Y:S05]  /*152e0*/  WARPSYNC.COLLECTIVE R15, `(.L_x_7740) ;  /* 0x000000000f087348 */ /* 0x000fea0003c00000 */
[----:B------:R0:W1:Y:S02]  /*152f0*/  SHFL.IDX P6, R14, R13, R12, R11 ;  /* 0x0000000c0d0e7389 */ /* 0x00006400000c000b */
[----:B01----:R-:W-:Y:S01]  /*15300*/  ENDCOLLECTIVE ;  /* 0x000000000000791b */ /* 0x003fe20003800000 */
.L_x_7740:
        /* <DEDUP_REMOVED lines=14> */
.L_x_7741:
[----:B------:R-:W-:Y:S02]  /*153f0*/  IMAD.MOV.U32 R13, RZ, RZ, R6 ;  /* 0x000000ffff0d7224 */ /* 0x000fe400078e0006 */
[----:B------:R-:W-:-:S07]  /*15400*/  IMAD.MOV.U32 R7, RZ, RZ, R14 ;  /* 0x000000ffff077224 */ /* 0x000fce00078e000e */
[----:B------:R-:W-:Y:S05]  /*15410*/  WARPSYNC.COLLECTIVE R15, `(.L_x_7742) ;  /* 0x000000000f087348 */ /* 0x000fea0003c00000 */
[----:B------:R0:W1:Y:S02]  /*15420*/  SHFL.IDX P6, R14, R13, R12, R11 ;  /* 0x0000000c0d0e7389 */ /* 0x00006400000c000b */
[----:B01----:R-:W-:Y:S01]  /*15430*/  ENDCOLLECTIVE ;  /* 0x000000000000791b */ /* 0x003fe20003800000 */
.L_x_7742:
        /* <DEDUP_REMOVED lines=13> */
.L_x_7743:
[----:B------:R-:W-:Y:S02]  /*15510*/  IMAD.MOV.U32 R13, RZ, RZ, R6 ;  /* 0x000000ffff0d7224 */ /* 0x000fe400078e0006 */
[----:B------:R-:W-:-:S07]  /*15520*/  IMAD.MOV.U32 R0, RZ, RZ, R14 ;  /* 0x000000ffff007224 */ /* 0x000fce00078e000e */
[----:B------:R-:W-:Y:S05]  /*15530*/  WARPSYNC.COLLECTIVE R15, `(.L_x_7744) ;  /* 0x000000000f087348 */ /* 0x000fea0003c00000 */
[----:B------:R0:W1:Y:S02]  /*15540*/  SHFL.IDX P6, R14, R13, R12, R11 ;  /* 0x0000000c0d0e7389 */ /* 0x00006400000c000b */
[----:B01----:R-:W-:Y:S01]  /*15550*/  ENDCOLLECTIVE ;  /* 0x000000000000791b */ /* 0x003fe20003800000 */
.L_x_7744:
        /* <DEDUP_REMOVED lines=14> */
.L_x_7745:
[----:B------:R-:W-:Y:S02]  /*15640*/  IMAD.MOV.U32 R13, RZ, RZ, R6 ;  /* 0x000000ffff0d7224 */ /* 0x000fe400078e0006 */
[----:B------:R-:W-:-:S07]  /*15650*/  IMAD.MOV.U32 R5, RZ, RZ, R14 ;  /* 0x000000ffff057224 */ /* 0x000fce00078e000e */
[----:B------:R-:W-:Y:S05]  /*15660*/  WARPSYNC.COLLECTIVE R15, `(.L_x_7746) ;  /* 0x000000000f087348 */ /* 0x000fea0003c00000 */
[----:B------:R0:W1:Y:S02]  /*15670*/  SHFL.IDX P6, R14, R13, R12, R11 ;  /* 0x0000000c0d0e7389 */ /* 0x00006400000c000b */
[----:B01----:R-:W-:Y:S01]  /*15680*/  ENDCOLLECTIVE ;  /* 0x000000000000791b */ /* 0x003fe20003800000 */
.L_x_7746:
[----:B------:R-:W-:Y:S01]  /*15690*/  IMAD.MOV.U32 R6, RZ, RZ, R14 ;  /* 0x000000ffff067224 */ /* 0x000fe200078e000e */
[----:B------:R-:W-:Y:S06]  /*156a0*/  BRA `(.L_x_7747) ;  /* 0xffffffc800cc7947 */ /* 0x000fec000383ffff */
.L_x_7668:
[----:B---3--:R3:W4:Y:S02]  /*156b0*/  SYNCS.PHASECHK.TRANS64.TRYWAIT P0, [R0+URZ+0x28860], R5 ;  /* 0x02886005000075a7 */ /* 0x008724000800017f */
[----:B----4-:R-:W-:Y:S05]  /*156c0*/  @!P0 NANOSLEEP.SYNCS 0x989680 ;  /* 0x009896800000895d */ /* 0x010fea0003900000 */
[----:B------:R-:W4:Y:S02]  /*156d0*/  @!P0 SYNCS.PHASECHK.TRANS64 P0, [R0+URZ+0x28860], R5 ;  /* 0x02886005000085a7 */ /* 0x000f24000800007f */
[----:B----4-:R-:W-:Y:S05]  /*156e0*/  @!P0 BRA `(.L_x_7668) ;  /* 0xfffffffc00f08947 */ /* 0x010fea000383ffff */
[----:B------:R-:W-:Y:S05]  /*156f0*/  BRA `(.L_x_7748) ;  /* 0xffffffcc00247947 */ /* 0x000fea000383ffff */
.L_x_7669:
[----:B------:R-:W-:Y:S01]  /*15700*/  BSSY B1, `(.L_x_7749) ;  /* 0x0000008000017945 */ /* 0x000fe20003800000 */
[----:B0-----:R-:W-:Y:S02]  /*15710*/  IMAD.MOV.U32 R13, RZ, RZ, R2 ;  /* 0x000000ffff0d7224 */ /* 0x001fe400078e0002 */
[----:B------:R-:W-:Y:S02]  /*15720*/  IMAD.MOV.U32 R12, RZ, RZ, RZ ;  /* 0x000000ffff0c7224 */ /* 0x000fe400078e00ff */
[----:B------:R-:W-:Y:S02]  /*15730*/  IMAD.MOV.U32 R11, RZ, RZ, 0x181f ;  /* 0x0000181fff0b7424 */ /* 0x000fe400078e00ff */
[----:B------:R-:W-:-:S07]  /*15740*/  IMAD.MOV.U32 R15, RZ, RZ, -0x1 ;  /* 0xffffffffff0f7424 */ /* 0x000fce00078e00ff */
[----:B--23--:R-:W-:Y:S05]  /*15750*/  WARPSYNC.COLLECTIVE R15, `(.L_x_7750) ;  /* 0x000000000f087348 */ /* 0x00cfea0003c00000 */
[----:B------:R0:W1:Y:S02]  /*15760*/  SHFL.IDX P6, R14, R13, R12, R11 ;  /* 0x0000000c0d0e7389 */ /* 0x00006400000c000b */
[----:B0123--:R-:W-:Y:S01]  /*15770*/  ENDCOLLECTIVE ;  /* 0x000000000000791b */ /* 0x00ffe20003800000 */
.L_x_7750:
[----:B------:R-:W-:Y:S05]  /*15780*/  BSYNC B1 ;  /* 0x0000000000017941 */ /* 0x000fea0003800000 */
.L_x_7749:
        /* <DEDUP_REMOVED lines=9> */
.L_x_7751:
[----:B------:R-:W-:Y:S02]  /*15820*/  IMAD.MOV.U32 R13, RZ, RZ, R2 ;  /* 0x000000ffff0d7224 */ /* 0x000fe400078e0002 */
[----:B------:R-:W-:Y:S01]  /*15830*/  IMAD.MOV.U32 R12, RZ, RZ, 0x1 ;  /* 0x00000001ff0c7424 */ /* 0x000fe200078e00ff */
[----:B------:R-:W-:-:S13]  /*15840*/  IADD3 R4, P0, R14, R3, RZ ;  /* 0x000000030e047210 */ /* 0x000fda0007f1e0ff */
[----:B------:R-:W-:Y:S05]  /*15850*/  WARPSYNC.COLLECTIVE R15, `(.L_x_7752) ;  /* 0x000000000f087348 */ /* 0x000fea0003c00000 */
[----:B------:R0:W1:Y:S02]  /*15860*/  SHFL.IDX P6, R14, R13, R12, R11 ;  /* 0x0000000c0d0e7389 */ /* 0x00006400000c000b */
[----:B01----:R-:W-:Y:S01]  /*15870*/  ENDCOLLECTIVE ;  /* 0x000000000000791b */ /* 0x003fe20003800000 */
.L_x_7752:
        /* <DEDUP_REMOVED lines=12> */
.L_x_7753:
        /* <DEDUP_REMOVED lines=10> */
.L_x_7754:
        /* <DEDUP_REMOVED lines=12> */
.L_x_7755:
        /* <DEDUP_REMOVED lines=10> */
.L_x_7756:
        /* <DEDUP_REMOVED lines=12> */
.L_x_7757:
        /* <DEDUP_REMOVED lines=10> */
.L_x_7758:
        /* <DEDUP_REMOVED lines=12> */
.L_x_7759:
        /* <DEDUP_REMOVED lines=10> */
.L_x_7760:
        /* <DEDUP_REMOVED lines=12> */
.L_x_7761:
        /* <DEDUP_REMOVED lines=10> */
.L_x_7762:
        /* <DEDUP_REMOVED lines=12> */
.L_x_7763:
        /* <DEDUP_REMOVED lines=10> */
.L_x_7764:
        /* <DEDUP_REMOVED lines=12> */
.L_x_7765:
[----:B------:R-:W-:Y:S01]  /*16180*/  @!PT LDS RZ, [RZ] ;  /* 0x00000000fffff984 */ /* 0x000fe20000000800 */
[----:B------:R-:W-:Y:S01]  /*16190*/  @!PT LDS RZ, [RZ] ;  /* 0x00000000fffff984 */ /* 0x000fe20000000800 */
[----:B------:R-:W-:Y:S01]  /*161a0*/  @!PT LDS RZ, [RZ] ;  /* 0x00000000fffff984 */ /* 0x000fe20000000800 */
[----:B------:R0:W-:Y:S01]  /*161b0*/  LDGSTS.E.BYPASS.LTC128B.128 [R7+0x7400], desc[UR48][R4.64+0x80], !P0 ;  /* 0x0740008004077fae */ /* 0x0001e2000c101d70 */
[----:B------:R-:W-:Y:S05]  /*161c0*/  BRA `(.L_x_7766) ;  /* 0xffffffc4006c7947 */ /* 0x000fea000383ffff */
.L_x_7675:
[----:B0-----:R0:W1:Y:S02]  /*161d0*/  SYNCS.PHASECHK.TRANS64.TRYWAIT P0, [R0+URZ+0x28860], R5 ;  /* 0x02886005000075a7 */ /* 0x001064000800017f */
[----:B-1----:R-:W-:Y:S05]  /*161e0*/  @!P0 NANOSLEEP.SYNCS 0x989680 ;  /* 0x009896800000895d */ /* 0x002fea0003900000 */
[----:B------:R-:W1:Y:S02]  /*161f0*/  @!P0 SYNCS.PHASECHK.TRANS64 P0, [R0+URZ+0x28860], R5 ;  /* 0x02886005000085a7 */ /* 0x000e64000800007f */
[----:B-1----:R-:W-:Y:S05]  /*16200*/  @!P0 BRA `(.L_x_7675) ;  /* 0xfffffffc00f08947 */ /* 0x002fea000383ffff */
[----:B------:R-:W-:Y:S05]  /*16210*/  BRA `(.L_x_7767) ;  /* 0xffffffc800547947 */ /* 0x000fea000383ffff */
.L_x_7676:
[----:B------:R-:W-:Y:S01]  /*16220*/  BSSY B0, `(.L_x_7768) ;  /* 0x0000008000007945 */ /* 0x000fe20003800000 */
[----:B------:R-:W-:Y:S02]  /*16230*/  IMAD.MOV.U32 R13, RZ, RZ, R2 ;  /* 0x000000ffff0d7224 */ /* 0x000fe400078e0002 */
[----:B------:R-:W-:Y:S02]  /*16240*/  IMAD.MOV.U32 R12, RZ, RZ, RZ ;  /* 0x000000ffff0c7224 */ /* 0x000fe400078e00ff */
[----:B------:R-:W-:Y:S02]  /*16250*/  IMAD.MOV.U32 R11, RZ, RZ, 0x181f ;  /* 0x0000181fff0b7424 */ /* 0x000fe400078e00ff */
[----:B------:R-:W-:-:S07]  /*16260*/  IMAD.MOV.U32 R15, RZ, RZ, -0x1 ;  /* 0xffffffffff0f7424 */ /* 0x000fce00078e00ff */
[----:B0-2---:R-:W-:Y:S05]  /*16270*/  WARPSYNC.COLLECTIVE R15, `(.L_x_7769) ;  /* 0x000000000f087348 */ /* 0x005fea0003c00000 */
[----:B------:R1:W3:Y:S02]  /*16280*/  SHFL.IDX P6, R14, R13, R12, R11 ;  /* 0x0000000c0d0e7389 */ /* 0x0002e400000c000b */
[----:B0123--:R-:W-:Y:S01]  /*16290*/  ENDCOLLECTIVE ;  /* 0x000000000000791b */ /* 0x00ffe20003800000 */
.L_x_7769:
[----:B------:R-:W-:Y:S05]  /*162a0*/  BSYNC B0 ;  /* 0x0000000000007941 */ /* 0x000fea0003800000 */
.L_x_7768:
        /* <DEDUP_REMOVED lines=9> */
.L_x_7770:
[----:B------:R-:W-:Y:S02]  /*16340*/  ULDC UR4, c[0x0][0x2f4] ;  /* 0x0000bd0000047ab9 */ /* 0x000fe40000000800 */
[----:B------:R-:W-:Y:S02]  /*16350*/  ISETP.GE.AND P0, PT, R25, UR4, PT ;  /* 0x0000000419007c0c */ /* 0x000fe4000bf06270 */
[----:B------:R-:W-:Y:S02]  /*16360*/  ISETP.GE.AND P1, PT, R26, UR4, PT ;  /* 0x000000041a007c0c */ /* 0x000fe4000bf26270 */
[C---:B------:R-:W-:Y:S02]  /*16370*/  ISETP.LT.OR P3, PT, R28.reuse, 0x1, P0 ;  /* 0x000000011c00780c */ /* 0x040fe40000761670 */
[----:B------:R-:W-:Y:S01]  /*16380*/  ISETP.LT.OR P2, PT, R28, 0x1, P1 ;  /* 0x000000011c00780c */ /* 0x000fe20000f41670 */
[----:B------:R-:W-:Y:S02]  /*16390*/  IMAD.MOV.U32 R13, RZ, RZ, R2 ;  /* 0x000000ffff0d7224 */ /* 0x000fe400078e0002 */
[----:B------:R-:W-:-:S02]  /*163a0*/  IMAD.MOV.U32 R12, RZ, RZ, 0x1 ;  /* 0x00000001ff0c7424 */ /* 0x000fc400078e00ff */
[----:B------:R-:W-:-:S08]  /*163b0*/  IMAD.MOV.U32 R4, RZ, RZ, R14 ;  /* 0x000000ffff047224 */ /* 0x000fd000078e000e */
[----:B------:R-:W-:Y:S05]  /*163c0*/  WARPSYNC.COLLECTIVE R15, `(.L_x_7771) ;  /* 0x000000000f087348 */ /* 0x000fea0003c00000 */
[----:B------:R0:W1:Y:S02]  /*163d0*/  SHFL.IDX P6, R14, R13, R12, R11 ;  /* 0x0000000c0d0e7389 */ /* 0x00006400000c000b */
[----:B01----:R-:W-:Y:S01]  /*163e0*/  ENDCOLLECTIVE ;  /* 0x000000000000791b */ /* 0x003fe20003800000 */
.L_x_7771:
        /* <DEDUP_REMOVED lines=13> */
.L_x_7772:
[----:B------:R-:W-:Y:S02]  /*164c0*/  IMAD.MOV.U32 R5, RZ, RZ, R19 ;  /* 0x000000ffff057224 */ /* 0x000fe400078e0013 */
[----:B------:R-:W-:Y:S02]  /*164d0*/  IMAD.MOV.U32 R13, RZ, RZ, R2 ;  /* 0x000000ffff0d7224 */ /* 0x000fe400078e0002 */
[----:B------:R-:W-:Y:S02]  /*164e0*/  IMAD.MOV.U32 R12, RZ, RZ, 0x2 ;  /* 0x00000002ff0c7424 */ /* 0x000fe400078e00ff */
[----:B------:R-:W-:-:S07]  /*164f0*/  IMAD.MOV.U32 R4, RZ, RZ, R14 ;  /* 0x000000ffff047224 */ /* 0x000fce00078e000e */
[----:B------:R-:W-:Y:S05]  /*16500*/  WARPSYNC.COLLECTIVE R15, `(.L_x_7773) ;  /* 0x000000000f087348 */ /* 0x000fea0003c00000 */
[----:B------:R0:W1:Y:S02]  /*16510*/  SHFL.IDX P6, R14, R13, R12, R11 ;  /* 0x0000000c0d0e7389 */ /* 0x00006400000c000b */
[----:B01----:R-:W-:Y:S01]  /*16520*/  ENDCOLLECTIVE ;  /* 0x000000000000791b */ /* 0x003fe20003800000 */
.L_x_7773:
        /* <DEDUP_REMOVED lines=13> */
.L_x_7774:
[----:B------:R-:W-:Y:S02]  /*16600*/  IMAD.MOV.U32 R5, RZ, RZ, R23 ;  /* 0x000000ffff057224 */ /* 0x000fe400078e0017 */
[----:B------:R-:W-:Y:S02]  /*16610*/  IMAD.MOV.U32 R13, RZ, RZ, R2 ;  /* 0x000000ffff0d7224 */ /* 0x000fe400078e0002 */
[----:B------:R-:W-:Y:S02]  /*16620*/  IMAD.MOV.U32 R12, RZ, RZ, 0x3 ;  /* 0x00000003ff0c7424 */ /* 0x000fe400078e00ff */
[----:B------:R-:W-:-:S07]  /*16630*/  IMAD.MOV.U32 R22, RZ, RZ, R14 ;  /* 0x000000ffff167224 */ /* 0x000fce00078e000e */
[----:B------:R-:W-:Y:S05]  /*16640*/  WARPSYNC.COLLECTIVE R15, `(.L_x_7775) ;  /* 0x000000000f087348 */ /* 0x000fea0003c00000 */
[----:B------:R0:W1:Y:S02]  /*16650*/  SHFL.IDX P6, R14, R13, R12, R11 ;  /* 0x0000000c0d0e7389 */ /* 0x00006400000c000b */
[----:B01----:R-:W-:Y:S01]  /*16660*/  ENDCOLLECTIVE ;  /* 0x000000000000791b */ /* 0x003fe20003800000 */
.L_x_7775:
        /* <DEDUP_REMOVED lines=14> */
.L_x_7776:
[----:B------:R-:W-:Y:S02]  /*16750*/  IMAD.MOV.U32 R5, RZ, RZ, R21 ;  /* 0x000000ffff057224 */ /* 0x000fe400078e0015 */
[----:B------:R-:W-:Y:S02]  /*16760*/  IMAD.MOV.U32 R13, RZ, RZ, R2 ;  /* 0x000000ffff0d7224 */ /* 0x000fe400078e0002 */
[----:B------:R-:W-:Y:S02]  /*16770*/  IMAD.MOV.U32 R12, RZ, RZ, 0x4 ;  /* 0x00000004ff0c7424 */ /* 0x000fe400078e00ff */
[----:B------:R-:W-:-:S07]  /*16780*/  IMAD.MOV.U32 R20, RZ, RZ, R14 ;  /* 0x000000ffff147224 */ /* 0x000fce00078e000e */
[----:B------:R-:W-:Y:S05]  /*16790*/  WARPSYNC.COLLECTIVE R15, `(.L_x_7777) ;  /* 0x000000000f087348 */ /* 0x000fea0003c00000 */
[----:B------:R0:W1:Y:S02]  /*167a0*/  SHFL.IDX P6, R14, R13, R12, R11 ;  /* 0x0000000c0d0e7389 */ /* 0x00006400000c000b */
[----:B01----:R-:W-:Y:S01]  /*167b0*/  ENDCOLLECTIVE ;  /* 0x000000000000791b */ /* 0x003fe20003800000 */
.L_x_7777:
        /* <DEDUP_REMOVED lines=14> */
.L_x_7778:
        /* <DEDUP_REMOVED lines=8> */
.L_x_7779:
        /* <DEDUP_REMOVED lines=14> */
.L_x_7780:
[----:B------:R-:W-:Y:S02]  /*16a00*/  IMAD.MOV.U32 R5, RZ, RZ, R19 ;  /* 0x000000ffff057224 */ /* 0x000fe400078e0013 */
[----:B------:R-:W-:Y:S02]  /*16a10*/  IMAD.MOV.U32 R13, RZ, RZ, R2 ;  /* 0x000000ffff0d7224 */ /* 0x000fe400078e0002 */
[----:B------:R-:W-:Y:S02]  /*16a20*/  IMAD.MOV.U32 R12, RZ, RZ, 0x6 ;  /* 0x00000006ff0c7424 */ /* 0x000fe400078e00ff */
[----:B------:R-:W-:-:S07]  /*16a30*/  IMAD.MOV.U32 R4, RZ, RZ, R14 ;  /* 0x000000ffff047224 */ /* 0x000fce00078e000e */
[----:B------:R-:W-:Y:S05]  /*16a40*/  WARPSYNC.COLLECTIVE R15, `(.L_x_7781) ;  /* 0x000000000f087348 */ /* 0x000fea0003c00000 */
[----:B------:R0:W1:Y:S02]  /*16a50*/  SHFL.IDX P6, R14, R13, R12, R11 ;  /* 0x0000000c0d0e7389 */ /* 0x00006400000c000b */
[----:B01----:R-:W-:Y:S01]  /*16a60*/  ENDCOLLECTIVE ;  /* 0x000000000000791b */ /* 0x003fe20003800000 */
.L_x_7781:
        /* <DEDUP_REMOVED lines=13> */
.L_x_7782:
[----:B------:R-:W-:Y:S02]  /*16b40*/  IMAD.MOV.U32 R5, RZ, RZ, R25 ;  /* 0x000000ffff057224 */ /* 0x000fe400078e0019 */
[----:B------:R-:W-:Y:S02]  /*16b50*/  IMAD.MOV.U32 R13, RZ, RZ, R2 ;  /* 0x000000ffff0d7224 */ /* 0x000fe400078e0002 */
[----:B------:R-:W-:Y:S02]  /*16b60*/  IMAD.MOV.U32 R12, RZ, RZ, 0x7 ;  /* 0x00000007ff0c7424 */ /* 0x000fe400078e00ff */
[----:B------:R-:W-:-:S07]  /*16b70*/  IMAD.MOV.U32 R30, RZ, RZ, R14 ;  /* 0x000000ffff1e7224 */ /* 0x000fce00078e000e */
[----:B------:R-:W-:Y:S05]  /*16b80*/  WARPSYNC.COLLECTIVE R15, `(.L_x_7783) ;  /* 0x000000000f087348 */ /* 0x000fea0003c00000 */
[----:B------:R0:W1:Y:S02]  /*16b90*/  SHFL.IDX P6, R14, R13, R12, R11 ;  /* 0x0000000c0d0e7389 */ /* 0x00006400000c000b */
[----:B01----:R-:W-:Y:S01]  /*16ba0*/  ENDCOLLECTIVE ;  /* 0x000000000000791b */ /* 0x003fe20003800000 */
.L_x_7783:
        /* <DEDUP_REMOVED lines=12> */
.L_x_7784:
[----:B------:R-:W-:Y:S05]  /*16c70*/  BRA `(.L_x_7785) ;  /* 0xffffffc000d07947 */ /* 0x000fea000383ffff */
.L_x_7679:
[----:B0-----:R0:W1:Y:S02]  /*16c80*/  SYNCS.PHASECHK.TRANS64.TRYWAIT P0, [R7+URZ+0x28820], R9 ;  /* 0x02882009070075a7 */ /* 0x001064000800017f */
[----:B-1----:R-:W-:Y:S05]  /*16c90*/  @!P0 NANOSLEEP.SYNCS 0x989680 ;  /* 0x009896800000895d */ /* 0x002fea0003900000 */
[----:B------:R-:W1:Y:S02]  /*16ca0*/  @!P0 SYNCS.PHASECHK.TRANS64 P0, [R7+URZ+0x28820], R9 ;  /* 0x02882009070085a7 */ /* 0x000e64000800007f */
[----:B-1----:R-:W-:Y:S05]  /*16cb0*/  @!P0 BRA `(.L_x_7679) ;  /* 0xfffffffc00f08947 */ /* 0x002fea000383ffff */
[----:B------:R-:W-:Y:S05]  /*16cc0*/  BRA `(.L_x_7786) ;  /* 0xffffffc400447947 */ /* 0x000fea000383ffff */
.L_x_7680:
[----:B------:R-:W-:Y:S01]  /*16cd0*/  BSSY B0, `(.L_x_7787) ;  /* 0x0000008000007945 */ /* 0x000fe20003800000 */
[----:B------:R-:W-:Y:S02]  /*16ce0*/  IMAD.MOV.U32 R13, RZ, RZ, R17 ;  /* 0x000000ffff0d7224 */ /* 0x000fe400078e0011 */
[----:B------:R-:W-:Y:S02]  /*16cf0*/  IMAD.MOV.U32 R12, RZ, RZ, RZ ;  /* 0x000000ffff0c7224 */ /* 0x000fe400078e00ff */
[----:B------:R-:W-:Y:S02]  /*16d00*/  IMAD.MOV.U32 R11, RZ, RZ, 0x1f ;  /* 0x0000001fff0b7424 */ /* 0x000fe400078e00ff */
[----:B------:R-:W-:-:S07]  /*16d10*/  IMAD.MOV.U32 R15, RZ, RZ, -0x1 ;  /* 0xffffffffff0f7424 */ /* 0x000fce00078e00ff */
[----:B0-2--5:R-:W-:Y:S05]  /*16d20*/  WARPSYNC.COLLECTIVE R15, `(.L_x_7788) ;  /* 0x000000000f087348 */ /* 0x025fea0003c00000 */
[----:B------:R1:W3:Y:S02]  /*16d30*/  SHFL.IDX P6, R14, R13, R12, R11 ;  /* 0x0000000c0d0e7389 */ /* 0x0002e400000c000b */
[----:B0123-5:R-:W-:Y:S01]  /*16d40*/  ENDCOLLECTIVE ;  /* 0x000000000000791b */ /* 0x02ffe20003800000 */
.L_x_7788:
[----:B------:R-:W-:Y:S05]  /*16d50*/  BSYNC B0 ;  /* 0x0000000000007941 */ /* 0x000fea0003800000 */
.L_x_7787:
[----:B------:R-:W-:Y:S05]  /*16d60*/  BRA `(.L_x_7789) ;  /* 0xffffffc400287947 */ /* 0x000fea000383ffff */
.L_x_7681:
[----:B------:R-:W-:Y:S01]  /*16d70*/  BSSY B0, `(.L_x_7790) ;  /* 0x0000006000007945 */ /* 0x000fe20003800000 */
[----:B------:R-:W-:-:S07]  /*16d80*/  IMAD.MOV.U32 R15, RZ, RZ, -0x1 ;  /* 0xffffffffff0f7424 */ /* 0x000fce00078e00ff */
[----:B012--5:R-:W-:Y:S05]  /*16d90*/  WARPSYNC.COLLECTIVE R15, `(.L_x_7791) ;  /* 0x000000000f0c7348 */ /* 0x027fea0003c00000 */
[----:B------:R-:W-:Y:S02]  /*16da0*/  ELECT P6, UR62, PT ;  /* 0x00000000003e782f */ /* 0x000fe400038c0000 */
[----:B------:R-:W-:Y:S01]  /*16db0*/  MOV R14, UR62 ;  /* 0x0000003e000e7c02 */ /* 0x000fe20008000f00 */
[----:B012--5:R-:W-:Y:S10]  /*16dc0*/  ENDCOLLECTIVE ;  /* 0x000000000000791b */ /* 0x027ff40003800000 */
.L_x_7791:
[----:B------:R-:W-:Y:S05]  /*16dd0*/  BSYNC B0 ;  /* 0x0000000000007941 */ /* 0x000fea0003800000 */
.L_x_7790:
[----:B------:R-:W-:Y:S05]  /*16de0*/  BRA `(.L_x_7792) ;  /* 0xffffffc4001c7947 */ /* 0x000fea000383ffff */
.L_x_7683:
[----:B---3--:R3:W4:Y:S02]  /*16df0*/  SYNCS.PHASECHK.TRANS64.TRYWAIT P1, [R5+URZ+0x28840], R2 ;  /* 0x02884002050075a7 */ /* 0x008724000802017f */
[----:B----4-:R-:W-:Y:S05]  /*16e00*/  @!P1 NANOSLEEP.SYNCS 0x989680 ;  /* 0x009896800000995d */ /* 0x010fea0003900000 */
[----:B------:R-:W4:Y:S02]  /*16e10*/  @!P1 SYNCS.PHASECHK.TRANS64 P1, [R5+URZ+0x28840], R2 ;  /* 0x02884002050095a7 */ /* 0x000f24000802007f */
[----:B----4-:R-:W-:Y:S05]  /*16e20*/  @!P1 BRA `(.L_x_7683) ;  /* 0xfffffffc00f09947 */ /* 0x010fea000383ffff */
[----:B------:R-:W-:Y:S05]  /*16e30*/  BRA `(.L_x_7793) ;  /* 0xffffffc4003c7947 */ /* 0x000fea000383ffff */
.L_x_7685:
[----:B0-----:R0:W4:Y:S02]  /*16e40*/  SYNCS.PHASECHK.TRANS64.TRYWAIT P1, [R7+URZ+0x28840], R0 ;  /* 0x02884000070075a7 */ /* 0x001124000802017f */
[----:B----4-:R-:W-:Y:S05]  /*16e50*/  @!P1 NANOSLEEP.SYNCS 0x989680 ;  /* 0x009896800000995d */ /* 0x010fea0003900000 */
[----:B------:R-:W4:Y:S02]  /*16e60*/  @!P1 SYNCS.PHASECHK.TRANS64 P1, [R7+URZ+0x28840], R0 ;  /* 0x02884000070095a7 */ /* 0x000f24000802007f */
[----:B----4-:R-:W-:Y:S05]  /*16e70*/  @!P1 BRA `(.L_x_7685) ;  /* 0xfffffffc00f09947 */ /* 0x010fea000383ffff */
[----:B------:R-:W-:Y:S05]  /*16e80*/  BRA `(.L_x_7794) ;  /* 0xffffffc400487947 */ /* 0x000fea000383ffff */
.L_x_7687:
[----:B----4-:R4:W0:Y:S02]  /*16e90*/  SYNCS.PHASECHK.TRANS64.TRYWAIT P1, [R5+URZ+0x28860], R2 ;  /* 0x02886002050075a7 */ /* 0x010824000802017f */
[----:B0-----:R-:W-:Y:S05]  /*16ea0*/  @!P1 NANOSLEEP.SYNCS 0x989680 ;  /* 0x009896800000995d */ /* 0x001fea0003900000 */
[----:B------:R-:W0:Y:S02]  /*16eb0*/  @!P1 SYNCS.PHASECHK.TRANS64 P1, [R5+URZ+0x28860], R2 ;  /* 0x02886002050095a7 */ /* 0x000e24000802007f */
[----:B0-----:R-:W-:Y:S05]  /*16ec0*/  @!P1 BRA `(.L_x_7687) ;  /* 0xfffffffc00f09947 */ /* 0x001fea000383ffff */
[----:B------:R-:W-:Y:S05]  /*16ed0*/  BRA `(.L_x_7795) ;  /* 0xffffffc400447947 */ /* 0x000fea000383ffff */
.L_x_7796:
        /* <DEDUP_REMOVED lines=10> */
.L_x_15990:


//--------------------- .text._ZN7cutlass13device_kernelIN5flash11enable_sm90INS1_16FlashAttnFwdSm90INS1_25CollectiveMainloopFwdSm90ILi2EN4cute5tupleIJNS5_1CILi1EEES8_S8_EEENS6_IJNS7_ILi128EEESA_SA_EEELi128ENS_6half_tEfNS_4arch4Sm90ELb0ELb1ELb0ELb1ELb1ELb0ELb0ELb1ELb1ELb1ELb1ELb0EEENS1_21CollectiveEpilogueFwdISB_S9_SC_SE_Li256ELb1ELb1ELb1ELb0EEENS1_36VarlenDynamicPersistentTileSchedulerILi128ELi128ELi256ELi128ELb1ELb1ELb1ELb1ELb0ELb1EEEEEEEEEvNT_6ParamsE --------------------------
	.section	.text._ZN7cutlass13device_kernelIN5flash11enable_sm90INS1_16FlashAttnFwdSm90INS1_25CollectiveMainloopFwdSm90ILi2EN4cute5tupleIJNS5_1CILi1EEES8_S8_EEENS6_IJNS7_ILi128EEESA_SA_EEELi128ENS_6half_tEfNS_4arch4Sm90ELb0ELb1ELb0ELb1ELb1ELb0ELb0ELb1ELb1ELb1ELb1ELb0EEENS1_21CollectiveEpilogueFwdISB_S9_SC_SE_Li256ELb1ELb1ELb1ELb0EEENS1_36VarlenDynamicPersistentTileSchedulerILi128ELi128ELi256ELi128ELb1ELb1ELb1ELb1ELb0ELb1EEEEEEEEEvNT_6ParamsE,"ax",@progbits
	.align	128
.text._ZN7cutlass13device_kernelIN5flash11enable_sm90INS1_16FlashAttnFwdSm90INS1_25CollectiveMainloopFwdSm90ILi2EN4cute5tupleIJNS5_1CILi1EEES8_S8_EEENS6_IJNS7_ILi128EEESA_SA_EEELi128ENS_6half_tEfNS_4arch4Sm90ELb0ELb1ELb0ELb1ELb1ELb0ELb0ELb1ELb1ELb1ELb1ELb0EEENS1_21CollectiveEpilogueFwdISB_S9_SC_SE_Li256ELb1ELb1ELb1ELb0EEENS1_36VarlenDynamicPersistentTileSchedulerILi128ELi128ELi256ELi128ELb1ELb1ELb1ELb1ELb0ELb1EEEEEEEEEvNT_6ParamsE:
        .type           _ZN7cutlass13device_kernelIN5flash11enable_sm90INS1_16FlashAttnFwdSm90INS1_25CollectiveMainloopFwdSm90ILi2EN4cute5tupleIJNS5_1CILi1EEES8_S8_EEENS6_IJNS7_ILi128EEESA_SA_EEELi128ENS_6half_tEfNS_4arch4Sm90ELb0ELb1ELb0ELb1ELb1ELb0ELb0ELb1ELb1ELb1ELb1ELb0EEENS1_21CollectiveEpilogueFwdISB_S9_SC_SE_Li256ELb1ELb1ELb1ELb0EEENS1_36VarlenDynamicPersistentTileSchedulerILi128ELi128ELi256ELi128ELb1ELb1ELb1ELb1ELb0ELb1EEEEEEEEEvNT_6ParamsE,@function
        .size           _ZN7cutlass13device_kernelIN5flash11enable_sm90INS1_16FlashAttnFwdSm90INS1_25CollectiveMainloopFwdSm90ILi2EN4cute5tupleIJNS5_1CILi1EEES8_S8_EEENS6_IJNS7_ILi128EEESA_SA_EEELi128ENS_6half_tEfNS_4arch4Sm90ELb0ELb1ELb0ELb1ELb1ELb0ELb0ELb1ELb1ELb1ELb1ELb0EEENS1_21CollectiveEpilogueFwdISB_S9_SC_SE_Li256ELb1ELb1ELb1ELb0EEENS1_36VarlenDynamicPersistentTileSchedulerILi128ELi128ELi256ELi128ELb1ELb1ELb1ELb1ELb0ELb1EEEEEEEEEvNT_6ParamsE,(.L_x_15991 - _ZN7cutlass13device_kernelIN5flash11enable_sm90INS1_16FlashAttnFwdSm90INS1_25CollectiveMainloopFwdSm90ILi2EN4cute5tupleIJNS5_1CILi1EEES8_S8_EEENS6_IJNS7_ILi128EEESA_SA_EEELi128ENS_6half_tEfNS_4arch4Sm90ELb0ELb1ELb0ELb1ELb1ELb0ELb0ELb1ELb1ELb1ELb1ELb0EEENS1_21CollectiveEpilogueFwdISB_S9_SC_SE_Li256ELb1ELb1ELb1ELb0EEENS1_36VarlenDynamicPersistentTileSchedulerILi128ELi128ELi256ELi128ELb1ELb1ELb1ELb1ELb0ELb1EEEEEEEEEvNT_6ParamsE)
        .other          _ZN7cutlass13device_kernelIN5flash11enable_sm90INS1_16FlashAttnFwdSm90INS1_25CollectiveMainloopFwdSm90ILi2EN4cute5tupleIJNS5_1CILi1EEES8_S8_EEENS6_IJNS7_ILi128EEESA_SA_EEELi128ENS_6half_tEfNS_4arch4Sm90ELb0ELb1ELb0ELb1ELb1ELb0ELb0ELb1ELb1ELb1ELb1ELb0EEENS1_21CollectiveEpilogueFwdISB_S9_SC_SE_Li256ELb1ELb1ELb1ELb0EEENS1_36VarlenDynamicPersistentTileSchedulerILi128ELi128ELi256ELi128ELb1ELb1ELb1ELb1ELb0ELb1EEEEEEEEEvNT_6ParamsE,@"STO_CUDA_ENTRY STV_DEFAULT"
_ZN7cutlass13device_kernelIN5flash11enable_sm90INS1_16FlashAttnFwdSm90INS1_25CollectiveMainloopFwdSm90ILi2EN4cute5tupleIJNS5_1CILi1EEES8_S8_EEENS6_IJNS7_ILi128EEESA_SA_EEELi128ENS_6half_tEfNS_4arch4Sm90ELb0ELb1ELb0ELb1ELb1ELb0ELb0ELb1ELb1ELb1ELb1ELb0EEENS1_21CollectiveEpilogueFwdISB_S9_SC_SE_Li256ELb1ELb1ELb1ELb0EEENS1_36VarlenDynamicPersistentTileSchedulerILi128ELi128ELi256ELi128ELb1ELb1ELb1ELb1ELb0ELb1EEEEEEEEEvNT_6ParamsE:
        /* <DEDUP_REMOVED lines=8> */
[----:B------:R-:W0:Y:S04]  /*0080*/  SHFL.IDX PT, R3, R2, RZ, 0x1f ;  /* 0x00001fff02037589 */ /* 0x000e2800000e0000 */
[----:B------:R-:W1:Y:S01]  /*0090*/  SHFL.IDX PT, R4, R4, RZ, 0x1f ;  /* 0x00001fff04047589 */ /* 0x000e6200000e0000 */
[C---:B0-----:R-:W-:Y:S02]  /*00a0*/  ISETP.NE.OR P0, PT, R3.reuse, RZ, !P0 ;  /* 0x000000ff0300720c */ /* 0x041fe40004705670 */
[----:B------:R-:W-:-:S11]  /*00b0*/  ISETP.NE.AND P1, PT, R3, RZ, PT ;  /* 0x000000ff0300720c */ /* 0x000fd60003f25270 */
[----:B------:R-:W-:Y:S01]  /*00c0*/  VOTEU.ALL UP0, P0 ;  /* 0x00000000003f7886 */ /* 0x000fe20000000000 */
[----:B------:R-:W-:-:S04]  /*00d0*/  VOTEU.ALL UP1, P0 ;  /* 0x00000000003f7886 */ /* 0x000fc80000020000 */
[----:B------:R-:W0:Y:S01]  /*00e0*/  @!UP0 S2UR UR8, SR_CgaCtaId ;  /* 0x00000000000889c3 */ /* 0x000e220000008800 */
[----:B------:R-:W-:Y:S01]  /*00f0*/  @!UP0 UMOV UR6, 0x400 ;  /* 0x0000040000068882 */ /* 0x000fe20000000000 */
[----:B------:R-:W-:-:S04]  /*0100*/  @!UP0 UIADD3 UR4, -UR4, 0x100000, URZ ;  /* 0x0010000004048890 */ /* 0x000fc8000fffe13f */
[----:B------:R-:W-:Y:S02]  /*0110*/  @!UP0 USHF.L.U32 UR5, UR4, 0xb, URZ ;  /* 0x0000000b04058899 */ /* 0x000fe4000800063f */
[----:B------:R-:W-:Y:S02]  /*0120*/  @!UP0 USHF.L.U32 UR4, UR4, 0x1, URZ ;  /* 0x0000000104048899 */ /* 0x000fe4000800063f */
[----:B0-----:R-:W-:Y:S02]  /*0130*/  @!UP0 ULEA UR8, UR8, UR6, 0x18 ;  /* 0x0000000608088291 */ /* 0x001fe4000f8ec03f */
        /* <DEDUP_REMOVED lines=25> */
.L_x_7797:
        /* <DEDUP_REMOVED lines=22> */
.L_x_7798:
        /* <DEDUP_REMOVED lines=18> */
.L_x_7799:
        /* <DEDUP_REMOVED lines=22> */
.L_x_7800:
        /* <DEDUP_REMOVED lines=23> */
.L_x_7801:
        /* <DEDUP_REMOVED lines=10> */
.L_x_7803:
[----:B------:R-:W-:-:S08]  /*08c0*/  NOP ;  /* 0x0000000000007918 */ /* 0x000fd00000000000 */
[----:B------:R-:W1:Y:S02]  /*08d0*/  USETMAXREG.TRY_ALLOC.CTAPOOL UP0, 0xe8 ;  /* 0x000000e8000079c8 */ /* 0x000e640008000600 */
[----:B-1----:R-:W-:-:S13]  /*08e0*/  PLOP3.LUT P0, PT, PT, PT, UP0, 0x80, 0x0 ;  /* 0x000000000000781c */ /* 0x002fda0003f0f008 */
[----:B------:R-:W-:Y:S05]  /*08f0*/  @!P0 BRA `(.L_x_7803) ;  /* 0xfffffffc00f08947 */ /* 0x000fea000383ffff */
[----:B------:R-:W-:Y:S01]  /*0900*/  LOP3.LUT R2, R0, 0xffffff80, RZ, 0xc0, !PT ;  /* 0xffffff8000027812 */ /* 0x000fe200078ec0ff */
[----:B------:R-:W1:Y:S08]  /*0910*/  S2UR UR5, SR_CgaCtaId ;  /* 0x00000000000579c3 */ /* 0x000e700000008800 */
[----:B------:R-:W-:Y:S06]  /*0920*/  BAR.ARV 0x8, 0x180 ;  /* 0x0206000000007b1d */ /* 0x000fec0000002000 */
[----:B------:R-:W-:Y:S01]  /*0930*/  ISETP.NE.AND P0, PT, R2, 0x80, PT ;  /* 0x000000800200780c */ /* 0x000fe20003f05270 */
[----:B------:R-:W-:-:S12]  /*0940*/  UMOV UR4, 0x400 ;  /* 0x0000040000047882 */ /* 0x000fd80000000000 */
[----:B------:R-:W-:Y:S06]  /*0950*/  @!P0 BAR.ARV 0x9, 0x100 ;  /* 0x0244000000008b1d */ /* 0x000fec0000002000 */
[----:B-1----:R-:W-:Y:S02]  /*0960*/  ULEA UR4, UR5, UR4, 0x18 ;  /* 0x0000000405047291 */ /* 0x002fe4000f8ec03f */
[----:B------:R-:W-:Y:S07]  /*0970*/  BAR.SYNC.DEFER_BLOCKING 0x5, 0x180 ;  /* 0x0146000000007b1d */ /* 0x000fee0000010000 */
[----:B------:R-:W1:Y:S01]  /*0980*/  LDS.128 R12, [UR4+0x288d0] ;  /* 0x0288d004ff0c7984 */ /* 0x000e620008000c00 */
[----:B------:R-:W-:Y:S01]  /*0990*/  ULDC UR4, c[0x0][0xc3c] ;  /* 0x00030f0000047ab9 */ /* 0x000fe20000000800 */
[----:B------:R-:W-:Y:S06]  /*09a0*/  BAR.ARV 0x4, 0x180 ;  /* 0x0106000000007b1d */ /* 0x000fec0000002000 */
[----:B-1----:R-:W-:-:S13]  /*09b0*/  ISETP.GE.AND P0, PT, R15, UR4, PT ;  /* 0x000000040f007c0c */ /* 0x002fda000bf06270 */
[----:B------:R-:W-:Y:S05]  /*09c0*/  @P0 EXIT ;  /* 0x000000000000094d */ /* 0x000fea0003800000 */
[----:B0-----:R-:W2:Y:S01]  /*09d0*/  LDL R3, [R1+0x18] ;  /* 0x0000180001037983 */ /* 0x001ea20000100800 */
[----:B------:R-:W-:Y:S01]  /*09e0*/  VIADD R222, R0, 0xffffff80 ;  /* 0xffffff8000de7836 */ /* 0x000fe20000000000 */
[----:B------:R-:W-:Y:S01]  /*09f0*/  R2UR UR6, R13 ;  /* 0x000000000d0672ca */ /* 0x000fe200000e0000 */
[----:B------:R-:W-:Y:S01]  /*0a00*/  UMOV UR61, URZ ;  /* 0x0000003f003d7c82 */ /* 0x000fe20008000000 */
[----:B------:R-:W-:Y:S01]  /*0a10*/  R2UR UR5, R14 ;  /* 0x000000000e0572ca */ /* 0x000fe200000e0000 */
[----:B------:R-:W-:Y:S01]  /*0a20*/  UMOV UR39, URZ ;  /* 0x0000003f00277c82 */ /* 0x000fe20008000000 */
[----:B------:R-:W-:Y:S01]  /*0a30*/  R2UR UR7, R15 ;  /* 0x000000000f0772ca */ /* 0x000fe200000e0000 */
[----:B------:R-:W-:Y:S01]  /*0a40*/  UMOV UR38, URZ ;  /* 0x0000003f00267c82 */ /* 0x000fe20008000000 */
[----:B--2---:R-:W-:Y:S02]  /*0a50*/  R2UR UR4, R3 ;  /* 0x00000000030472ca */ /* 0x004fe400000e0000 */
[----:B------:R-:W-:-:S04]  /*0a60*/  SHF.R.S32.HI R3, RZ, 0x1f, R222 ;  /* 0x0000001fff037819 */ /* 0x000fc800000114de */
[CC--:B------:R-:W-:Y:S02]  /*0a70*/  LEA.HI R5, R3.reuse, R222.reuse, RZ, 0x7 ;  /* 0x000000de03057211 */ /* 0x0c0fe400078f38ff */
[CC--:B------:R-:W-:Y:S02]  /*0a80*/  LEA.HI R0, R3.reuse, R222.reuse, RZ, 0x4 ;  /* 0x000000de03007211 */ /* 0x0c0fe400078f20ff */
[----:B------:R-:W-:Y:S02]  /*0a90*/  LEA.HI R2, R3, R222, RZ, 0x5 ;  /* 0x000000de03027211 */ /* 0x000fe400078f28ff */
[----:B------:R-:W-:Y:S01]  /*0aa0*/  LOP3.LUT R199, R5, 0xffffff80, RZ, 0xc0, !PT ;  /* 0xffffff8005c77812 */ /* 0x000fe200078ec0ff */
[----:B------:R-:W-:Y:S01]  /*0ab0*/  ULOP3.LUT UR4, UR4, 0x1, URZ, 0xfc, !UPT ;  /* 0x0000000104047892 */ /* 0x000fe2000f8efc3f */
[----:B------:R-:W-:Y:S01]  /*0ac0*/  SHF.R.S32.HI R9, RZ, 0x4, R0 ;  /* 0x00000004ff097819 */ /* 0x000fe20000011400 */
[----:B------:R-:W-:Y:S01]  /*0ad0*/  IMAD.SHL.U32 R2, R2, 0x20, RZ ;  /* 0x0000002002027824 */ /* 0x000fe200078e00ff */
[----:B------:R-:W-:Y:S01]  /*0ae0*/  LOP3.LUT R7, R0, 0x3fffff0, RZ, 0xc0, !PT ;  /* 0x03fffff000077812 */ /* 0x000fe200078ec0ff */
[----:B------:R-:W-:Y:S01]  /*0af0*/  IMAD.IADD R199, R222, 0x1, -R199 ;  /* 0x00000001dec77824 */ /* 0x000fe200078e0ac7 */
[----:B------:R-:W-:Y:S01]  /*0b00*/  LEA.HI R0, R0, R9, RZ, 0x1 ;  /* 0x0000000900007211 */ /* 0x000fe200078f08ff */
[----:B------:R-:W-:Y:S01]  /*0b10*/  IMAD.U32 R219, RZ, RZ, UR4 ;  /* 0x00000004ffdb7e24 */ /* 0x000fe2000f8e00ff */
[----:B------:R-:W-:Y:S01]  /*0b20*/  LOP3.LUT R2, R2, 0xfffffc00, RZ, 0xc0, !PT ;  /* 0xfffffc0002027812 */ /* 0x000fe200078ec0ff */
[----:B------:R-:W-:Y:S01]  /*0b30*/  IMAD.IADD R7, R222, 0x1, -R7 ;  /* 0x00000001de077824 */ /* 0x000fe200078e0a07 */
[----:B------:R-:W-:-:S02]  /*0b40*/  LOP3.LUT R0, R0, 0x1ffffffe, RZ, 0xc0, !PT ;  /* 0x1ffffffe00007812 */ /* 0x000fc400078ec0ff */
[----:B------:R-:W-:Y:S01]  /*0b50*/  SHF.R.S32.HI R4, RZ, 0x1f, R199 ;  /* 0x0000001fff047819 */ /* 0x000fe200000114c7 */
[----:B------:R-:W-:Y:S01]  /*0b60*/  IMAD R7, R7, 0x40, R2 ;  /* 0x0000004007077824 */ /* 0x000fe200078e0202 */
[----:B------:R-:W-:Y:S01]  /*0b70*/  LEA.HI R2, R3, R222, RZ, 0x2 ;  /* 0x000000de03027211 */ /* 0x000fe200078f10ff */
[----:B------:R-:W-:Y:S01]  /*0b80*/  IMAD.IADD R0, R9, 0x1, -R0 ;  /* 0x0000000109007824 */ /* 0x000fe200078e0a00 */
[----:B------:R-:W-:Y:S02]  /*0b90*/  LEA.HI R6, R4, R199, RZ, 0x2 ;  /* 0x000000c704067211 */ /* 0x000fe400078f10ff */
[----:B------:R-:W-:Y:S01]  /*0ba0*/  SHF.R.S32.HI R216, RZ, 0x7, R5 ;  /* 0x00000007ffd87819 */ /* 0x000fe20000011405 */
[----:B------:R-:W-:Y:S01]  /*0bb0*/  IMAD R218, R0, 0x8, R7 ;  /* 0x0000000800da7824 */ /* 0x000fe200078e0207 */
[--C-:B------:R-:W-:Y:S02]  /*0bc0*/  SHF.R.S32.HI R8, RZ, 0x2, R6.reuse ;  /* 0x00000002ff087819 */ /* 0x100fe40000011406 */
[----:B------:R-:W-:-:S02]  /*0bd0*/  SHF.R.S32.HI R11, RZ, 0x1f, R6 ;  /* 0x0000001fff0b7819 */ /* 0x000fc40000011406 */
[----:B------:R-:W-:Y:S02]  /*0be0*/  LOP3.LUT R7, R2, 0xfffffffc, RZ, 0xc0, !PT ;  /* 0xfffffffc02077812 */ /* 0x000fe400078ec0ff */
[----:B------:R-:W-:Y:S02]  /*0bf0*/  LEA.HI R5, R5, R216, RZ, 0x1 ;  /* 0x000000d805057211 */ /* 0x000fe400078f08ff */
[----:B------:R-:W-:Y:S01]  /*0c00*/  LEA.HI R3, R3, R222, RZ, 0x3 ;  /* 0x000000de03037211 */ /* 0x000fe200078f18ff */
[----:B------:R-:W-:Y:S01]  /*0c10*/  IMAD.IADD R0, R222, 0x1, -R7 ;  /* 0x00000001de007824 */ /* 0x000fe200078e0a07 */
[----:B------:R-:W-:Y:S02]  /*0c20*/  LEA.HI R11, R11, R8, RZ, 0x3 ;  /* 0x000000080b0b7211 */ /* 0x000fe400078f18ff */
[----:B------:R-:W-:Y:S02]  /*0c30*/  LOP3.LUT R7, R5, 0x3fffffe, RZ, 0xc0, !PT ;  /* 0x03fffffe05077812 */ /* 0x000fe400078ec0ff */
[----:B------:R-:W-:-:S02]  /*0c40*/  LOP3.LUT R5, R3, 0xfffffff8, RZ, 0xc0, !PT ;  /* 0xfffffff803057812 */ /* 0x000fc400078ec0ff */
[----:B------:R-:W-:Y:S01]  /*0c50*/  LOP3.LUT R6, R6, 0x7ffffffc, RZ, 0xc0, !PT ;  /* 0x7ffffffc06067812 */ /* 0x000fe200078ec0ff */
[----:B------:R-:W-:Y:S01]  /*0c60*/  IMAD.IADD R7, R216, 0x1, -R7 ;  /* 0x00000001d8077824 */ /* 0x000fe200078e0a07 */
[----:B------:R-:W-:Y:S01]  /*0c70*/  LOP3.LUT R11, R11, 0xfffffff8, RZ, 0xc0, !PT ;  /* 0xfffffff80b0b7812 */ /* 0x000fe200078ec0ff */
[----:B------:R-:W-:Y:S01]  /*0c80*/  IMAD.IADD R22, R222, 0x1, -R5 ;  /* 0x00000001de167824 */ /* 0x000fe200078e0a05 */
[----:B------:R-:W-:Y:S01]  /*0c90*/  LEA.HI R4, R4, R199, RZ, 0x5 ;  /* 0x000000c704047211 */ /* 0x000fe200078f28ff */
[----:B------:R-:W-:Y:S01]  /*0ca0*/  IMAD.IADD R6, R199, 0x1, -R6 ;  /* 0x00000001c7067824 */ /* 0x000fe200078e0a06 */
[----:B------:R-:W-:Y:S01]  /*0cb0*/  LEA.HI R2, R0, R0, RZ, 0x1 ;  /* 0x0000000000027211 */ /* 0x000fe200078f08ff */
[----:B------:R-:W-:Y:S01]  /*0cc0*/  IMAD.IADD R11, R8, 0x1, -R11 ;  /* 0x00000001080b7824 */ /* 0x000fe200078e0a0b */
[----:B------:R-:W-:Y:S01]  /*0cd0*/  SHF.R.S32.HI R4, RZ, 0x5, R4 ;  /* 0x00000005ff047819 */ /* 0x000fe20000011404 */
[----:B------:R-:W-:Y:S01]  /*0ce0*/  IMAD.SHL.U32 R18, R22, 0x8, RZ ;  /* 0x0000000816127824 */ /* 0x000fe200078e00ff */
[----:B------:R-:W-:Y:S01]  /*0cf0*/  LOP3.LUT R9, R2, 0x1ffffffe, RZ, 0xc0, !PT ;  /* 0x1ffffffe02097812 */ /* 0x000fe200078ec0ff */
[----:B------:R-:W-:Y:S01]  /*0d00*/  IMAD.SHL.U32 R16, R6, 0x2, RZ ;  /* 0x0000000206107824 */ /* 0x000fe200078e00ff */
[----:B------:R-:W-:Y:S01]  /*0d10*/  SHF.R.S32.HI R198, RZ, 0x3, R3 ;  /* 0x00000003ffc67819 */ /* 0x000fe20000011403 */
[----:B------:R-:W-:Y:S01]  /*0d20*/  IMAD R4, R4, 0x10, R11 ;  /* 0x0000001004047824 */ /* 0x000fe200078e020b */
[----:B------:R-:W-:Y:S01]  /*0d30*/  SHF.R.S32.HI R221, RZ, 0x1f, R18 ;  /* 0x0000001fffdd7819 */ /* 0x000fe20000011412 */
[----:B------:R-:W-:Y:S01]  /*0d40*/  VIADD R19, R18, 0x40 ;  /* 0x0000004012137836 */ /* 0x000fe20000000000 */
[----:B------:R-:W-:Y:S01]  /*0d50*/  SHF.R.S32.HI R215, RZ, 0x1f, R16 ;  /* 0x0000001fffd77819 */ /* 0x000fe20000011410 */
[----:B------:R-:W-:-:S02]  /*0d60*/  VIADD R197, R16, 0x8 ;  /* 0x0000000810c57836 */ /* 0x000fc40000000000 */
        /* <DEDUP_REMOVED lines=30> */
[----:B------:R-:W-:Y:S01]  /*0f50*/  IMAD R217, R7, 0x40, R4 ;  /* 0x0000004007d97824 */ /* 0x000fe200078e0204 */
[----:B------:R-:W-:-:S03]  /*0f60*/  SHF.R.S32.HI R200, RZ, 0x1f, R23 ;  /* 0x0000001fffc87819 */ /* 0x000fc60000011417 */
[----:B------:R-:W-:-:S07]  /*0f70*/  IMAD R17, R0, 0x8, R217 ;  /* 0x0000000800117824 */ /* 0x000fce00078e02d9 */
.L_x_7915:
        /* <DEDUP_REMOVED lines=11> */
[----:B012-4-:R-:W-:Y:S02]  /*1030*/  IMAD.U32 R2, RZ, RZ, UR8 ;  /* 0x00000008ff027e24 */ /* 0x017fe4000f8e00ff */
[----:B------:R-:W-:Y:S01]  /*1040*/  IMAD.U32 R3, RZ, RZ, UR9 ;  /* 0x00000009ff037e24 */ /* 0x000fe2000f8e00ff */
[----:B------:R-:W-:Y:S02]  /*1050*/  @UP1 ULDC.64 UR8, c[0x0][0xa18] ;  /* 0x0002860000081ab9 */ /* 0x000fe40000000a00 */
[----:B------:R-:W-:Y:S02]  /*1060*/  @UP1 UIMAD.WIDE UR8, UR7, 0x4, UR8 ;  /* 0x00000004070818a5 */ /* 0x000fe4000f8e0208 */
[----:B------:R-:W2:Y:S04]  /*1070*/  @P0 LDG.E R2, desc[UR36][R2.64] ;  /* 0x0000002402020981 */ /* 0x000ea8000c1e1900 */
[----:B---3--:R-:W-:-:S02]  /*1080*/  IMAD.U32 R4, RZ, RZ, UR8 ;  /* 0x00000008ff047e24 */ /* 0x008fc4000f8e00ff */
[----:B------:R-:W-:Y:S01]  /*1090*/  IMAD.U32 R5, RZ, RZ, UR9 ;  /* 0x00000009ff057e24 */ /* 0x000fe2000f8e00ff */
[----:B------:R-:W-:-:S04]  /*10a0*/  ULDC.64 UR8, c[0x0][0x418] ;  /* 0x0001060000087ab9 */ /* 0x000fc80000000a00 */
[----:B------:R-:W3:Y:S01]  /*10b0*/  @P2 LDG.E R4, desc[UR36][R4.64] ;  /* 0x0000002404042981 */ /* 0x000ee2000c1e1900 */
[----:B------:R-:W-:Y:S01]  /*10c0*/  UISETP.NE.U32.AND UP0, UPT, UR8, URZ, UPT ;  /* 0x0000003f0800728c */ /* 0x000fe2000bf05070 */
[----:B------:R-:W-:Y:S01]  /*10d0*/  UMOV UR41, URZ ;  /* 0x0000003f00297c82 */ /* 0x000fe20008000000 */
[----:B------:R-:W-:Y:S02]  /*10e0*/  ULOP3.LUT UR55, UR5, 0xffff, URZ, 0xc0, !UPT ;  /* 0x0000ffff05377892 */ /* 0x000fe4000f8ec03f */
[----:B------:R-:W-:-:S03]  /*10f0*/  UISETP.NE.AND.EX UP0, UPT, UR9, URZ, UPT, UP0 ;  /* 0x0000003f0900728c */ /* 0x000fc6000bf05300 */
[----:B------:R-:W-:Y:S01]  /*1100*/  ULDC.64 UR8, c[0x0][0xa20] ;  /* 0x0002880000087ab9 */ /* 0x000fe20000000a00 */
[----:B------:R-:W-:Y:S01]  /*1110*/  USEL UR4, UR4, 0x1, UP0 ;  /* 0x0000000104047887 */ /* 0x000fe20008000000 */
[----:B------:R-:W-:Y:S01]  /*1120*/  ISETP.NE.U32.AND P1, PT, RZ, UR8, PT ;  /* 0x00000008ff007c0c */ /* 0x000fe2000bf25070 */
[----:B------:R-:W-:Y:S02]  /*1130*/  ULDC UR8, c[0x0][0x2f0] ;  /* 0x0000bc0000087ab9 */ /* 0x000fe40000000800 */
[----:B------:R-:W-:Y:S01]  /*1140*/  UIMAD UR4, UR4, UR8, URZ ;  /* 0x00000008040472a4 */ /* 0x000fe2000f8e023f */
[----:B------:R-:W-:Y:S02]  /*1150*/  ISETP.NE.AND.EX P1, PT, RZ, UR9, PT, P1 ;  /* 0x00000009ff007c0c */ /* 0x000fe4000bf25310 */
        /* <DEDUP_REMOVED lines=17> */
.L_x_7804:
[----:B------:R-:W-:Y:S01]  /*1270*/  UMOV UR57, UR7 ;  /* 0x0000000700397c82 */ /* 0x000fe20008000000 */
        /* <DEDUP_REMOVED lines=8> */
.L_x_7805:
        /* <DEDUP_REMOVED lines=13> */
.L_x_7806:
[----:B------:R-:W-:Y:S01]  /*13d0*/  ULDC UR7, c[0x0][0x448] ;  /* 0x0001120000077ab9 */ /* 0x000fe20000000800 */
[----:B------:R-:W-:Y:S02]  /*13e0*/  USHF.L.U32 UR46, UR6, 0x7, URZ ;  /* 0x00000007062e7899 */ /* 0x000fe4000800063f */
[----:B------:R-:W-:Y:S02]  /*13f0*/  UISETP.NE.AND UP0, UPT, UR7, 0x1, UPT ;  /* 0x000000010700788c */ /* 0x000fe4000bf05270 */
[----:B------:R-:W-:Y:S01]  /*1400*/  UIADD3 UR10, UR46, 0x7f, URZ ;  /* 0x0000007f2e0a7890 */ /* 0x000fe2000fffe03f */
[----:B------:R-:W-:Y:S01]  /*1410*/  ULDC.64 UR6, c[0x0][0x9e0] ;  /* 0x0002780000067ab9 */ /* 0x000fe20000000a00 */
[----:B------:R-:W-:Y:S02]  /*1420*/  UP2UR UR50, UPR, URZ, 0x1 ;  /* 0x000000013f327883 */ /* 0x000fe40008000000 */
[----:B------:R-:W-:-:S05]  /*1430*/  UIADD3 UR41, -UR41, UR4, URZ ;  /* 0x0000000429297290 */ /* 0x000fca000fffe13f */
[----:B------:R-:W-:Y:S01]  /*1440*/  @UP0 ULDC UR8, c[0x0][0x44c] ;  /* 0x0001130000080ab9 */ /* 0x000fe20000000800 */
[----:B------:R-:W-:Y:S01]  /*1450*/  @UP0 ULDC UR11, c[0x0][0x450] ;  /* 0x00011400000b0ab9 */ /* 0x000fe20000000800 */
[----:B------:R-:W-:Y:S02]  /*1460*/  UIMAD.WIDE.U32 UR8, UR10, UR8, URZ ;  /* 0x000000080a0872a5 */ /* 0x000fe4000f8e003f */
        /* <DEDUP_REMOVED lines=18> */
.L_x_7808:
[----:B------:R-:W-:-:S11]  /*1590*/  UISETP.NE.AND UP0, UPT, UR7, 0x1, UPT ;  /* 0x000000010700788c */ /* 0x000fd6000bf05270 */
[----:B------:R-:W-:Y:S02]  /*15a0*/  @UP0 ULDC.64 UR10, c[0x0][0x9e8] ;  /* 0x00027a00000a0ab9 */ /* 0x000fe40000000a00 */
[----:B------:R-:W-:-:S04]  /*15b0*/  UIMAD.WIDE.U32 UR8, UR4, UR10, URZ ;  /* 0x0000000a040872a5 */ /* 0x000fc8000f8e003f */
[----:B------:R-:W-:-:S12]  /*15c0*/  @UP0 USHF.R.U32.HI UR4, URZ, UR11, UR9 ;  /* 0x0000000b3f040299 */ /* 0x000fd80008011609 */
.L_x_7809:
[----:B------:R-:W-:-:S04]  /*15d0*/  UIMAD UR4, UR4, UR7, UR7 ;  /* 0x00000007040472a4 */ /* 0x000fc8000f8e0207 */
[----:B------:R-:W-:-:S04]  /*15e0*/  UISETP.LT.AND UP0, UPT, UR6, UR4, UPT ;  /* 0x000000040600728c */ /* 0x000fc8000bf01270 */
[----:B------:R-:W-:-:S12]  /*15f0*/  USEL UR6, UR6, UR4, UP0 ;  /* 0x0000000406067287 */ /* 0x000fd80008000000 */
.L_x_7807:
[----:B------:R-:W-:Y:S02]  /*1600*/  UISETP.NE.AND UP0, UPT, UR50, URZ, UPT ;  /* 0x0000003f3200728c */ /* 0x000fe4000bf05270 */
[----:B------:R-:W-:Y:S02]  /*1610*/  UIADD3 UR4, UR41, 0x7f, URZ ;  /* 0x0000007f29047890 */ /* 0x000fe4000fffe03f */
[----:B------:R-:W-:Y:S02]  /*1620*/  UIADD3 UR10, UR6, 0x7f, URZ ;  /* 0x0000007f060a7890 */ /* 0x000fe4000fffe03f */
[----:B------:R-:W-:Y:S02]  /*1630*/  UISETP.GE.AND UP1, UPT, UR7, 0x1, UPT ;  /* 0x000000010700788c */ /* 0x000fe4000bf26270 */
[----:B------:R-:W-:Y:S02]  /*1640*/  USHF.R.S32.HI UR6, URZ, 0x1f, UR4 ;  /* 0x0000001f3f067899 */ /* 0x000fe40008011404 */
[----:B------:R-:W-:Y:S01]  /*1650*/  USHF.R.S32.HI UR11, URZ, 0x1f, UR10 ;  /* 0x0000001f3f0b7899 */ /* 0x000fe2000801140a */
[----:B------:R-:W-:Y:S01]  /*1660*/  @UP0 ULDC UR8, c[0x0][0x44c] ;  /* 0x0001130000080ab9 */ /* 0x000fe20000000800 */
[----:B------:R-:W-:Y:S01]  /*1670*/  ULEA.HI UR6, UR6, UR4, URZ, 0x7 ;  /* 0x0000000406067291 */ /* 0x000fe2000f8f383f */
[----:B------:R-:W-:Y:S01]  /*1680*/  PLOP3.LUT P0, PT, PT, PT, UP1, 0x40, 0x0 ;  /* 0x000000000000781c */ /* 0x000fe20003f0e818 */
[----:B------:R-:W-:-:S02]  /*1690*/  UIMAD.WIDE.U32 UR8, UR46, UR8, URZ ;  /* 0x000000082e0872a5 */ /* 0x000fc4000f8e003f */
[----:B------:R-:W-:Y:S01]  /*16a0*/  ULEA.HI UR11, UR11, UR10, URZ, 0x7 ;  /* 0x0000000a0b0b7291 */ /* 0x000fe2000f8f383f */
[----:B------:R-:W-:Y:S01]  /*16b0*/  @UP0 ULDC UR13, c[0x0][0x450] ;  /* 0x00011400000d0ab9 */ /* 0x000fe20000000800 */
[----:B------:R-:W-:Y:S01]  /*16c0*/  UMOV UR12, UR46 ;  /* 0x0000002e000c7c82 */ /* 0x000fe20008000000 */
[----:B------:R-:W-:Y:S02]  /*16d0*/  UIADD3 UR44, UR41, -UR42, URZ ;  /* 0x8000002a292c7290 */ /* 0x000fe4000fffe03f */
[----:B------:R-:W-:Y:S02]  /*16e0*/  USHF.R.S32.HI UR6, URZ, 0x7, UR6 ;  /* 0x000000073f067899 */ /* 0x000fe40008011406 */
[----:B------:R-:W-:Y:S02]  /*16f0*/  USHF.R.S32.HI UR11, URZ, 0x7, UR11 ;  /* 0x000000073f0b7899 */ /* 0x000fe4000801140b */
[----:B------:R-:W-:Y:S02]  /*1700*/  @UP0 USHF.R.U32.HI UR12, URZ, UR13, UR9 ;  /* 0x0000000d3f0c0299 */ /* 0x000fe40008011609 */
[----:B------:R-:W-:-:S02]  /*1710*/  UISETP.LT.AND UP0, UPT, UR6, UR11, UPT ;  /* 0x0000000b0600728c */ /* 0x000fc4000bf01270 */
[----:B------:R-:W-:Y:S01]  /*1720*/  UIADD3 UR4, UR44, UR12, URZ ;  /* 0x0000000c2c047290 */ /* 0x000fe2000fffe03f */
[----:B------:R-:W-:Y:S01]  /*1730*/  ULDC UR10, c[0x0][0x9dc] ;  /* 0x00027700000a7ab9 */ /* 0x000fe20000000800 */
        /* <DEDUP_REMOVED lines=13> */
.L_x_7811:
[----:B------:R-:W-:-:S11]  /*1810*/  UISETP.NE.AND UP0, UPT, UR7, 0x1, UPT ;  /* 0x000000010700788c */ /* 0x000fd6000bf05270 */
[----:B------:R-:W-:Y:S02]  /*1820*/  @UP0 ULDC.64 UR12, c[0x0][0x9e8] ;  /* 0x00027a00000c0ab9 */ /* 0x000fe40000000a00 */
[----:B------:R-:W-:-:S04]  /*1830*/  UIMAD.WIDE.U32 UR8, UR4, UR12, URZ ;  /* 0x0000000c040872a5 */ /* 0x000fc8000f8e003f */
[----:B------:R-:W-:-:S12]  /*1840*/  @UP0 USHF.R.U32.HI UR4, URZ, UR13, UR9 ;  /* 0x0000000d3f040299 */ /* 0x000fd80008011609 */
.L_x_7812:
[----:B------:R-:W-:-:S04]  /*1850*/  UIMAD UR4, UR4, UR7, URZ ;  /* 0x00000007040472a4 */ /* 0x000fc8000f8e023f */
[----:B------:R-:W-:-:S04]  /*1860*/  UISETP.LT.AND UP0, UPT, UR10, UR4, UPT ;  /* 0x000000040a00728c */ /* 0x000fc8000bf01270 */
[----:B------:R-:W-:-:S12]  /*1870*/  USEL UR10, UR10, UR4, !UP0 ;  /* 0x000000040a0a7287 */ /* 0x000fd8000c000000 */
.L_x_7810:
        /* <DEDUP_REMOVED lines=13> */
[----:B------:R-:W-:-:S10]  /*1950*/  USHF.R.U32.HI UR54, URZ, 0x10, UR5 ;  /* 0x000000103f367899 */ /* 0x000fd40008011605 */
[----:B------:R-:W-:Y:S05]  /*1960*/  @!P0 BRA `(.L_x_7813) ;  /* 0x0000000000948947 */ /* 0x000fea0003800000 */
[----:B------:R-:W-:Y:S01]  /*1970*/  UISETP.NE.AND UP0, UPT, UR54, URZ, UPT ;  /* 0x0000003f3600728c */ /* 0x000fe2000bf05270 */
[----:B------:R-:W-:-:S03]  /*1980*/  ULDC UR4, c[0x0][0x9f0] ;  /* 0x00027c0000047ab9 */ /* 0x000fc60000000800 */
[----:B------:R-:W-:-:S04]  /*1990*/  USEL UR10, UR54, UR4, UP0 ;  /* 0x00000004360a7287 */ /* 0x000fc80008000000 */
[----:B------:R-:W-:Y:S02]  /*19a0*/  UIADD3 UR4, UR10, -0x1, UR6 ;  /* 0xffffffff0a047890 */ /* 0x000fe4000fffe006 */
[----:B------:R-:W-:Y:S02]  /*19b0*/  IMAD.U32 R3, RZ, RZ, UR10 ;  /* 0x0000000aff037e24 */ /* 0x000fe4000f8e00ff */
[----:B------:R-:W-:-:S03]  /*19c0*/  UIADD3 UR7, -UR52, UR4, URZ ;  /* 0x0000000434077290 */ /* 0x000fc6000fffe13f */
[-C--:B------:R-:W-:Y:S01]  /*19d0*/  IABS R0, R3.reuse ;  /* 0x0000000300007213 */ /* 0x080fe20000000000 */
        /* <DEDUP_REMOVED lines=30> */
.L_x_7813:
[----:B------:R-:W-:Y:S01]  /*1bc0*/  UIMAD UR52, UR56, UR4, UR52 ;  /* 0x00000004383472a4 */ /* 0x000fe2000f8e0234 */
[----:B------:R-:W-:Y:S01]  /*1bd0*/  IMAD.U32 R90, RZ, RZ, UR6 ;  /* 0x00000006ff5a7e24 */ /* 0x000fe2000f8e00ff */
[----:B------:R-:W-:Y:S01]  /*1be0*/  PLOP3.LUT P0, PT, PT, PT, PT, 0x80, 0x0 ;  /* 0x000000000000781c */ /* 0x000fe20003f0f070 */
[----:B------:R-:W-:Y:S01]  /*1bf0*/  IMAD.U32 R3, RZ, RZ, UR4 ;  /* 0x00000004ff037e24 */ /* 0x000fe2000f8e00ff */
[----:B------:R-:W-:Y:S02]  /*1c00*/  CS2R R20, SRZ ;  /* 0x0000000000147805 */ /* 0x000fe4000001ff00 */
[----:B------:R-:W-:Y:S02]  /*1c10*/  CS2R R150, SRZ ;  /* 0x0000000000967805 */ /* 0x000fe4000001ff00 */
[----:B------:R-:W-:Y:S02]  /*1c20*/  CS2R R148, SRZ ;  /* 0x0000000000947805 */ /* 0x000fe4000001ff00 */
[----:B------:R-:W-:-:S02]  /*1c30*/  CS2R R146, SRZ ;  /* 0x0000000000927805 */ /* 0x000fc4000001ff00 */
[----:B------:R-:W-:Y:S02]  /*1c40*/  VIADDMNMX R90, R3, UR52, R90, PT ;  /* 0x00000034035a7c46 */ /* 0x000fe4000b80015a */
[----:B------:R-:W-:Y:S02]  /*1c50*/  CS2R R144, SRZ ;  /* 0x0000000000907805 */ /* 0x000fe4000001ff00 */
[----:B------:R-:W-:Y:S02]  /*1c60*/  CS2R R142, SRZ ;  /* 0x00000000008e7805 */ /* 0x000fe4000001ff00 */
[----:B------:R-:W-:Y:S02]  /*1c70*/  CS2R R140, SRZ ;  /* 0x00000000008c7805 */ /* 0x000fe4000001ff00 */
[----:B------:R-:W-:Y:S02]  /*1c80*/  ISETP.GT.AND P1, PT, R90, UR52, PT ;  /* 0x000000345a007c0c */ /* 0x000fe4000bf24270 */
        /* <DEDUP_REMOVED lines=58> */
.L_x_7815:
[----:B------:R-:W-:Y:S01]  /*2030*/  ULEA.HI UR4, UR61, UR61, URZ, 0x1 ;  /* 0x0000003d3d047291 */ /* 0x000fe2000f8f083f */
[----:B------:R-:W-:-:S03]  /*2040*/  R2UR UR5, R219 ;  /* 0x00000000db0572ca */ /* 0x000fc600000e0000 */
[----:B------:R-:W-:-:S04]  /*2050*/  ULOP3.LUT UR4, UR4, 0xfffffffe, URZ, 0xc0, !UPT ;  /* 0xfffffffe04047892 */ /* 0x000fc8000f8ec03f */
[----:B------:R-:W-:-:S06]  /*2060*/  UIADD3 UR4, UR61, -UR4, URZ ;  /* 0x800000043d047290 */ /* 0x000fcc000fffe03f */
[----:B------:R-:W-:Y:S02]  /*2070*/  IMAD.U32 R0, RZ, RZ, UR4 ;  /* 0x00000004ff007e24 */ /* 0x000fe4000f8e00ff */
[----:B------:R-:W-:-:S03]  /*2080*/  IMAD.U32 R2, RZ, RZ, UR5 ;  /* 0x00000005ff027e24 */ /* 0x000fc6000f8e00ff */
[----:B------:R-:W-:Y:S02]  /*2090*/  SHF.L.U32 R0, R0, 0x1f, RZ ;  /* 0x0000001f00007819 */ /* 0x000fe400000006ff */
[----:B------:R-:W-:Y:S02]  /*20a0*/  ISETP.NE.AND P0, PT, R2, 0x3, PT ;  /* 0x000000030200780c */ /* 0x000fe40003f05270 */
[----:B------:R-:W0:Y:S02]  /*20b0*/  SYNCS.PHASECHK.TRANS64.TRYWAIT P1, [UR40+0x28800], R0 ;  /* 0x02880000ff0075a7 */ /* 0x000e240008020168 */
[----:B0-----:R-:W-:Y:S09]  /*20c0*/  @!P1 BRA `(.L_x_7816) ;  /* 0x0000015800209947 */ /* 0x001ff20003800000 */
.L_x_8012:
[----:B------:R-:W-:Y:S05]  /*20d0*/  @!P0 BRA `(.L_x_7817) ;  /* 0x0000000000048947 */ /* 0x000fea0003800000 */
[----:B------:R-:W-:Y:S01]  /*20e0*/  BPT.TRAP 0x1 ;  /* 0x000000040000795c */ /* 0x000fe20000300000 */
.L_x_7817:
[----:B0-----:R-:W-:Y:S02]  /*20f0*/  IMAD.U32 R3, RZ, RZ, UR38 ;  /* 0x00000026ff037e24 */ /* 0x001fe4000f8e00ff */
[----:B------:R-:W-:-:S03]  /*2100*/  IMAD.U32 R0, RZ, RZ, UR39 ;  /* 0x00000027ff007e24 */ /* 0x000fc6000f8e00ff */
[----:B------:R-:W-:Y:S02]  /*2110*/  LEA R3, R3, UR40, 0x3 ;  /* 0x0000002803037c11 */ /* 0x000fe4000f8e18ff */
[----:B------:R-:W-:-:S04]  /*2120*/  SHF.L.U32 R0, R0, 0x1f, RZ ;  /* 0x0000001f00007819 */ /* 0x000fc800000006ff */
[----:B------:R0:W1:Y:S01]  /*2130*/  SYNCS.PHASECHK.TRANS64.TRYWAIT P1, [R3+URZ+0x28830], R0 ;  /* 0x02883000030075a7 */ /* 0x000062000802017f */
[----:B------:R-:W-:Y:S05]  /*2140*/  @!P0 BRA `(.L_x_7818) ;  /* 0x0000000000048947 */ /* 0x000fea0003800000 */
[----:B------:R-:W-:Y:S01]  /*2150*/  BPT.TRAP 0x1 ;  /* 0x000000040000795c */ /* 0x000fe20000300000 */
.L_x_7818:
[----:B-1----:R-:W-:Y:S05]  /*2160*/  @P1 BRA `(.L_x_7819) ;  /* 0x0000000000081947 */ /* 0x002fea0003800000 */
[----:B------:R-:W1:Y:S02]  /*2170*/  SYNCS.PHASECHK.TRANS64.TRYWAIT P1, [R3+URZ+0x28830], R0 ;  /* 0x02883000030075a7 */ /* 0x000e64000802017f */
[----:B-1----:R-:W-:Y:S05]  /*2180*/  @!P1 BRA `(.L_x_7820) ;  /* 0x0000015800089947 */ /* 0x002fea0003800000 */
.L_x_7819:
        /* <DEDUP_REMOVED lines=63> */
.L_x_7821:
[----:B------:R-:W-:Y:S01]  /*2580*/  UISETP.NE.AND UP1, UPT, UR50, URZ, UPT ;  /* 0x0000003f3200728c */ /* 0x000fe2000bf25270 */
[----:B01----:R-:W-:Y:S01]  /*2590*/  VIADD R0, R17, UR46 ;  /* 0x0000002e11007c36 */ /* 0x003fe20008000000 */
[----:B------:R-:W-:Y:S01]  /*25a0*/  R2UR UR6, R3 ;  /* 0x00000000030672ca */ /* 0x000fe200000e0000 */
[----:B------:R-:W-:Y:S01]  /*25b0*/  IMAD.MOV.U32 R3, RZ, RZ, -0x80 ;  /* 0xffffff80ff037424 */ /* 0x000fe200078e00ff */
[----:B------:R-:W-:Y:S01]  /*25c0*/  UISETP.NE.AND UP0, UPT, UR43, URZ, UPT ;  /* 0x0000003f2b00728c */ /* 0x000fe2000bf05270 */
[C---:B------:R-:W-:Y:S01]  /*25d0*/  LEA R6, R90.reuse, 0xffffff80, 0x7 ;  /* 0xffffff805a067811 */ /* 0x040fe200078e38ff */
[----:B------:R-:W-:Y:S01]  /*25e0*/  ULDC UR59, c[0x0][0x9dc] ;  /* 0x00027700003b7ab9 */ /* 0x000fe20000000800 */
[----:B------:R-:W-:Y:S01]  /*25f0*/  PLOP3.LUT P1, PT, PT, PT, UP1, 0x80, 0x0 ;  /* 0x000000000000781c */ /* 0x000fe20003f2f018 */
[----:B------:R-:W-:Y:S01]  /*2600*/  IMAD R7, R90, R3, 0x80 ;  /* 0x000000805a077424 */ /* 0x000fe200078e0203 */
[----:B------:R-:W-:Y:S01]  /*2610*/  PLOP3.LUT P2, PT, PT, PT, UP1, 0x80, 0x0 ;  /* 0x000000000000781c */ /* 0x000fe20003f4f018 */
[----:B------:R-:W-:Y:S01]  /*2620*/  IMAD.U32 R3, RZ, RZ, UR42 ;  /* 0x0000002aff037e24 */ /* 0x000fe2000f8e00ff */
[----:B------:R-:W-:Y:S01]  /*2630*/  @UP1 ULDC UR7, c[0x0][0x44c] ;  /* 0x0001130000071ab9 */ /* 0x000fe20000000800 */
[----:B------:R-:W-:Y:S01]  /*2640*/  ULDC UR14, c[0x0][0x9e0] ;  /* 0x00027800000e7ab9 */ /* 0x000fe20000000800 */
[----:B------:R-:W-:-:S02]  /*2650*/  IADD3 R8, -R16, UR41, R7 ;  /* 0x0000002910087c10 */ /* 0x000fc4000fffe107 */
[----:B------:R-:W-:-:S04]  /*2660*/  UIADD3 UR6, UR6, 0x28840, URZ ;  /* 0x0002884006067890 */ /* 0x000fc8000fffe03f */
[----:B------:R-:W-:Y:S01]  /*2670*/  UPRMT UR6, UR53, 0x654, UR6 ;  /* 0x0000065435067896 */ /* 0x000fe20008000006 */
[----:B------:R-:W-:Y:S01]  /*2680*/  @P1 IMAD.HI.U32 R2, R0, UR7, RZ ;  /* 0x0000000700021c27 */ /* 0x000fe2000f8e00ff */
[----:B------:R-:W-:Y:S01]  /*2690*/  @UP1 ULDC UR7, c[0x0][0x450] ;  /* 0x0001140000071ab9 */ /* 0x000fe20000000800 */
[----:B------:R-:W-:-:S03]  /*26a0*/  PLOP3.LUT P1, PT, PT, PT, UP0, 0x40, 0x0 ;  /* 0x000000000000781c */ /* 0x000fc60003f2e808 */
        /* <DEDUP_REMOVED lines=25> */
.L_x_7824:
[----:B------:R-:W-:Y:S02]  /*2840*/  ULDC UR6, c[0x0][0x9e4] ;  /* 0x0002790000067ab9 */ /* 0x000fe40000000800 */
[----:B------:R-:W-:-:S05]  /*2850*/  IMAD.U32 R11, RZ, RZ, UR6 ;  /* 0x00000006ff0b7e24 */ /* 0x000fca000f8e00ff */
[----:B------:R-:W-:-:S13]  /*2860*/  ISETP.NE.AND P1, PT, R11, 0x1, PT ;  /* 0x000000010b00780c */ /* 0x000fda0003f25270 */
[----:B------:R-:W0:Y:S02]  /*2870*/  @P1 LDC.64 R12, c[0x0][0x9e8] ;  /* 0x00027a00ff0c1b82 */ /* 0x000e240000000a00 */
[----:B0-----:R-:W-:-:S05]  /*2880*/  @P1 IMAD.HI.U32 R4, R5, R12, RZ ;  /* 0x0000000c05041227 */ /* 0x001fca00078e00ff */
[----:B------:R-:W-:-:S07]  /*2890*/  @P1 SHF.R.U32.HI R5, RZ, R13, R4 ;  /* 0x0000000dff051219 */ /* 0x000fce0000011604 */
.L_x_7825:
[----:B------:R-:W-:Y:S05]  /*28a0*/  BSYNC B0 ;  /* 0x0000000000007941 */ /* 0x000fea0003800000 */
.L_x_7823:
[----:B------:R-:W-:-:S04]  /*28b0*/  IMAD R5, R5, R11, -R6 ;  /* 0x0000000b05057224 */ /* 0x000fc800078e0a06 */
[----:B------:R-:W-:-:S05]  /*28c0*/  IMAD.IADD R5, R5, 0x1, -R16 ;  /* 0x0000000105057824 */ /* 0x000fca00078e0a10 */
[----:B------:R-:W-:Y:S02]  /*28d0*/  VIADDMNMX R2, R5, R11, R2, PT ;  /* 0x0000000b05027246 */ /* 0x000fe40003800102 */
[----:B------:R-:W-:-:S07]  /*28e0*/  VIMNMX R3, R3, R5, !PT ;  /* 0x0000000503037248 */ /* 0x000fce0007fe0100 */
.L_x_7822:
        /* <DEDUP_REMOVED lines=151> */
[----:B------:R-:W-:Y:S02]  /*3260*/  ISETP.GE.AND P6, PT, R7, 0x7a, PT ;  /* 0x0000007a0700780c */ /* 0x000fe40003fc6270 */
[----:B------:R-:W0:Y:S02]  /*3270*/  SHFL.IDX PT, R7, R0, 0x1, 0x1c1f ;  /* 0x003c1f0000077f89 */ /* 0x000e2400000e0000 */
[----:B------:R-:W-:Y:S02]  /*3280*/  P2R R24, PR, RZ, 0x40 ;  /* 0x00000040ff187803 */ /* 0x000fe40000000000 */
[----:B------:R-:W-:-:S04]  /*3290*/  ISETP.GT.AND P6, PT, R3, 0x79, !P6 ;  /* 0x000000790300780c */ /* 0x000fc800077c4270 */
[----:B------:R-:W-:-:S04]  /*32a0*/  ISETP.LT.OR P6, PT, R2, 0x7a, P6 ;  /* 0x0000007a0200780c */ /* 0x000fc800037c1670 */
[----:B------:R-:W-:Y:S02]  /*32b0*/  FSEL R85, R85, -INF , !P6 ;  /* 0xff80000055557808 */ /* 0x000fe40007000000 */
[----:B------:R-:W-:Y:S02]  /*32c0*/  PLOP3.LUT P6, PT, PT, PT, UP0, 0x40, 0x0 ;  /* 0x000000000000781c */ /* 0x000fe40003fce808 */
[----:B0-----:R-:W-:Y:S01]  /*32d0*/  VIADDMNMX R2, R7, R9, R8, PT ;  /* 0x0000000907027246 */ /* 0x001fe20003800108 */
[----:B------:R-:W-:-:S10]  /*32e0*/  IMAD.IADD R3, R10, 0x1, R7 ;  /* 0x000000010a037824 */ /* 0x000fd400078e0207 */
        /* <DEDUP_REMOVED lines=15> */
.L_x_7828:
[----:B------:R-:W-:Y:S02]  /*33e0*/  ULDC UR6, c[0x0][0x9e4] ;  /* 0x0002790000067ab9 */ /* 0x000fe40000000800 */
[----:B------:R-:W-:-:S05]  /*33f0*/  IMAD.U32 R0, RZ, RZ, UR6 ;  /* 0x00000006ff007e24 */ /* 0x000fca000f8e00ff */
[----:B------:R-:W-:-:S13]  /*3400*/  ISETP.NE.AND P6, PT, R0, 0x1, PT ;  /* 0x000000010000780c */ /* 0x000fda0003fc5270 */
[----:B------:R-:W0:Y:S02]  /*3410*/  @P6 LDC.64 R4, c[0x0][0x9e8] ;  /* 0x00027a00ff046b82 */ /* 0x000e240000000a00 */
[----:B0-----:R-:W-:-:S05]  /*3420*/  @P6 IMAD.HI.U32 R4, R7, R4, RZ ;  /* 0x0000000407046227 */ /* 0x001fca00078e00ff */
[----:B------:R-:W-:-:S07]  /*3430*/  @P6 SHF.R.U32.HI R7, RZ, R5, R4 ;  /* 0x00000005ff076219 */ /* 0x000fce0000011604 */
.L_x_7829:
[----:B------:R-:W-:Y:S05]  /*3440*/  BSYNC B0 ;  /* 0x0000000000007941 */ /* 0x000fea0003800000 */
.L_x_7827:
[----:B------:R-:W-:-:S04]  /*3450*/  IMAD R7, R7, R0, -R6 ;  /* 0x0000000007077224 */ /* 0x000fc800078e0a06 */
[----:B------:R-:W-:-:S05]  /*3460*/  IMAD.IADD R7, R7, 0x1, -R16 ;  /* 0x0000000107077824 */ /* 0x000fca00078e0a10 */
[----:B------:R-:W-:Y:S02]  /*3470*/  VIADDMNMX R2, R7, R0, R2, PT ;  /* 0x0000000007027246 */ /* 0x000fe40003800102 */
[----:B------:R-:W-:-:S07]  /*3480*/  VIMNMX R3, R3, R7, !PT ;  /* 0x0000000703037248 */ /* 0x000fce0007fe0100 */
.L_x_7826:
[----:B------:R-:W-:Y:S01]  /*3490*/  ISETP.GT.AND P1, PT, R3, 0x1, !P1 ;  /* 0x000000010300780c */ /* 0x000fe20004f24270 */
[----:B------:R-:W-:Y:S01]  /*34a0*/  ULDC UR6, c[0x0][0x988] ;  /* 0x0002620000067ab9 */ /* 0x000fe20000000800 */
[----:B------:R-:W-:Y:S01]  /*34b0*/  ISETP.NE.AND P6, PT, R15, RZ, PT ;  /* 0x000000ff0f00720c */ /* 0x000fe20003fc5270 */
[----:B------:R-:W-:Y:S01]  /*34c0*/  UISETP.NE.AND UP1, UPT, UR50, URZ, UPT ;  /* 0x0000003f3200728c */ /* 0x000fe2000bf25270 */
[----:B------:R-:W-:Y:S01]  /*34d0*/  ISETP.LT.OR P1, PT, R2, 0x2, P1 ;  /* 0x000000020200780c */ /* 0x000fe20000f21670 */
[----:B------:R-:W-:Y:S01]  /*34e0*/  UISETP.NE.AND UP0, UPT, UR43, URZ, UPT ;  /* 0x0000003f2b00728c */ /* 0x000fe2000bf05270 */
[----:B------:R-:W-:Y:S01]  /*34f0*/  FMNMX.FTZ R5, R11, R25, !PT ;  /* 0x000000190b057209 */ /* 0x000fe20007810000 */
[----:B------:R-:W-:Y:S01]  /*3500*/  UMOV UR7, UR46 ;  /* 0x0000002e00077c82 */ /* 0x000fe20008000000 */
[----:B------:R-:W-:Y:S02]  /*3510*/  FSEL R27, R27, -INF , !P1 ;  /* 0xff8000001b1b7808 */ /* 0x000fe40004800000 */
[----:B------:R-:W-:-:S02]  /*3520*/  ISETP.GT.AND P1, PT, R3, 0x9, !P6 ;  /* 0x000000090300780c */ /* 0x000fc40007724270 */
[----:B------:R-:W-:Y:S02]  /*3530*/  FMNMX.FTZ R0, R28, R5, !PT ;  /* 0x000000051c007209 */ /* 0x000fe40007810000 */
[----:B------:R-:W-:Y:S01]  /*3540*/  ISETP.LT.OR P1, PT, R2, 0xa, P1 ;  /* 0x0000000a0200780c */ /* 0x000fe20000f21670 */
[----:B------:R-:W-:Y:S01]  /*3550*/  @UP1 ULDC UR10, c[0x0][0x44c] ;  /* 0x00011300000a1ab9 */ /* 0x000fe20000000800 */
[----:B------:R-:W-:Y:S01]  /*3560*/  FMNMX.FTZ R5, R29, R0, !PT ;  /* 0x000000001d057209 */ /* 0x000fe20007810000 */
[----:B------:R-:W-:Y:S01]  /*3570*/  UIMAD.WIDE.U32 UR10, UR46, UR10, URZ ;  /* 0x0000000a2e0a72a5 */ /* 0x000fe2000f8e003f */
[----:B------:R-:W-:Y:S01]  /*3580*/  FSEL R31, R31, -INF , !P1 ;  /* 0xff8000001f1f7808 */ /* 0x000fe20004800000 */
[----:B------:R-:W-:Y:S01]  /*3590*/  @UP1 ULDC UR15, c[0x0][0x450] ;  /* 0x00011400000f1ab9 */ /* 0x000fe20000000800 */
[----:B------:R-:W-:Y:S01]  /*35a0*/  ISETP.NE.AND P1, PT, R20, RZ, PT ;  /* 0x000000ff1400720c */ /* 0x000fe20003f25270 */
[----:B------:R-:W-:Y:S01]  /*35b0*/  @UP1 USHF.R.U32.HI UR7, URZ, UR15, UR11 ;  /* 0x0000000f3f071299 */ /* 0x000fe2000801160b */
[----:B------:R-:W-:-:S02]  /*35c0*/  FMNMX.FTZ R0, R32, R5, !PT ;  /* 0x0000000520007209 */ /* 0x000fc40007810000 */
[----:B------:R-:W-:Y:S01]  /*35d0*/  ISETP.GT.AND P1, PT, R3, 0x10, !P1 ;  /* 0x000000100300780c */ /* 0x000fe20004f24270 */
[----:B------:R-:W-:Y:S01]  /*35e0*/  UIADD3 UR44, UR44, UR7, URZ ;  /* 0x000000072c2c7290 */ /* 0x000fe2000fffe03f */
[----:B------:R-:W-:Y:S02]  /*35f0*/  FMNMX.FTZ R5, R33, R0, !PT ;  /* 0x0000000021057209 */ /* 0x000fe40007810000 */
[----:B------:R-:W-:Y:S01]  /*3600*/  ISETP.LT.OR P1, PT, R2, 0x11, P1 ;  /* 0x000000110200780c */ /* 0x000fe20000f21670 */
[----:B------:R-:W-:Y:S01]  /*3610*/  UIADD3 UR7, UR44, UR14, URZ ;  /* 0x0000000e2c077290 */ /* 0x000fe2000fffe03f */
        /* <DEDUP_REMOVED lines=73> */
[----:B------:R-:W-:Y:S01]  /*3ab0*/  ISETP.NE.AND P2, PT, R107, RZ, PT ;  /* 0x000000ff6b00720c */ /* 0x000fe20003f45270 */
[----:B------:R-:W0:Y:S01]  /*3ac0*/  SHFL.BFLY PT, R5, R4, 0x2, 0x1f ;  /* 0x0c401f0004057f89 */ /* 0x000e2200000e0000 */
[----:B------:R-:W-:-:S02]  /*3ad0*/  FSEL R55, R55, -INF , !P1 ;  /* 0xff80000037377808 */ /* 0x000fc40004800000 */
[----:B------:R-:W-:Y:S02]  /*3ae0*/  ISETP.NE.AND P1, PT, R99, RZ, PT ;  /* 0x000000ff6300720c */ /* 0x000fe40003f25270 */
[----:B------:R-:W-:Y:S02]  /*3af0*/  ISETP.NE.AND P6, PT, R108, RZ, PT ;  /* 0x000000ff6c00720c */ /* 0x000fe40003fc5270 */
[C---:B------:R-:W-:Y:S02]  /*3b00*/  ISETP.GT.AND P1, PT, R3.reuse, 0x40, !P1 ;  /* 0x000000400300780c */ /* 0x040fe40004f24270 */
[C---:B------:R-:W-:Y:S02]  /*3b10*/  ISETP.GT.AND P3, PT, R3.reuse, 0x70, !P3 ;  /* 0x000000700300780c */ /* 0x040fe40005f64270 */
[----:B------:R-:W-:Y:S02]  /*3b20*/  ISETP.LT.OR P1, PT, R2, 0x41, P1 ;  /* 0x000000410200780c */ /* 0x000fe40000f21670 */
[----:B------:R-:W-:-:S02]  /*3b30*/  ISETP.GT.AND P4, PT, R3, 0x71, !P4 ;  /* 0x000000710300780c */ /* 0x000fc40006784270 */
[----:B------:R-:W-:Y:S02]  /*3b40*/  FSEL R58, R58, -INF , !P1 ;  /* 0xff8000003a3a7808 */ /* 0x000fe40004800000 */
[----:B------:R-:W-:Y:S02]  /*3b50*/  ISETP.NE.AND P1, PT, R100, RZ, PT ;  /* 0x000000ff6400720c */ /* 0x000fe40003f25270 */
[C---:B------:R-:W-:Y:S02]  /*3b60*/  ISETP.LT.OR P3, PT, R2.reuse, 0x71, P3 ;  /* 0x000000710200780c */ /* 0x040fe40001f61670 */
[C---:B------:R-:W-:Y:S02]  /*3b70*/  ISETP.GT.AND P1, PT, R3.reuse, 0x41, !P1 ;  /* 0x000000410300780c */ /* 0x040fe40004f24270 */
[----:B------:R-:W-:Y:S02]  /*3b80*/  ISETP.GT.AND P5, PT, R3, 0x78, !P5 ;  /* 0x000000780300780c */ /* 0x000fe40006fa4270 */
[----:B------:R-:W-:-:S02]  /*3b90*/  ISETP.LT.OR P1, PT, R2, 0x42, P1 ;  /* 0x000000420200780c */ /* 0x000fc40000f21670 */
[----:B0-----:R-:W-:Y:S02]  /*3ba0*/  FMNMX.FTZ R5, R4, R5, !PT ;  /* 0x0000000504057209 */ /* 0x001fe40007810000 */
[----:B------:R-:W-:Y:S02]  /*3bb0*/  FSEL R59, R59, -INF , !P1 ;  /* 0xff8000003b3b7808 */ /* 0x000fe40004800000 */
[----:B------:R-:W-:Y:S01]  /*3bc0*/  ISETP.NE.AND P1, PT, R101, RZ, PT ;  /* 0x000000ff6500720c */ /* 0x000fe20003f25270 */
[----:B------:R-:W0:Y:S01]  /*3bd0*/  SHFL.BFLY PT, R0, R5, 0x1, 0x1f ;  /* 0x0c201f0005007f89 */ /* 0x000e2200000e0000 */
[----:B------:R-:W-:Y:S02]  /*3be0*/  ISETP.LT.OR P4, PT, R2, 0x72, P4 ;  /* 0x000000720200780c */ /* 0x000fe40002781670 */
[----:B------:R-:W-:Y:S02]  /*3bf0*/  ISETP.GT.AND P1, PT, R3, 0x48, !P1 ;  /* 0x000000480300780c */ /* 0x000fe40004f24270 */
[----:B------:R-:W-:-:S02]  /*3c00*/  FSEL R82, R82, -INF , !P3 ;  /* 0xff80000052527808 */ /* 0x000fc40005800000 */
[C---:B------:R-:W-:Y:S02]  /*3c10*/  ISETP.LT.OR P1, PT, R2.reuse, 0x49, P1 ;  /* 0x000000490200780c */ /* 0x040fe40000f21670 */
[----:B------:R-:W-:Y:S02]  /*3c20*/  ISETP.LT.OR P5, PT, R2, 0x79, P5 ;  /* 0x000000790200780c */ /* 0x000fe40002fa1670 */
[----:B------:R-:W-:Y:S02]  /*3c30*/  FSEL R62, R62, -INF , !P1 ;  /* 0xff8000003e3e7808 */ /* 0x000fe40004800000 */
[----:B------:R-:W-:Y:S02]  /*3c40*/  ISETP.NE.AND P1, PT, R102, RZ, PT ;  /* 0x000000ff6600720c */ /* 0x000fe40003f25270 */
[----:B------:R-:W-:Y:S02]  /*3c50*/  FSEL R83, R83, -INF , !P4 ;  /* 0xff80000053537808 */ /* 0x000fe40006000000 */
[----:B------:R-:W-:-:S02]  /*3c60*/  ISETP.GT.AND P1, PT, R3, 0x49, !P1 ;  /* 0x000000490300780c */ /* 0x000fc40004f24270 */
[----:B------:R-:W-:Y:S02]  /*3c70*/  FSEL R86, R86, -INF , !P5 ;  /* 0xff80000056567808 */ /* 0x000fe40006800000 */
[----:B------:R-:W-:Y:S02]  /*3c80*/  ISETP.LT.OR P1, PT, R2, 0x4a, P1 ;  /* 0x0000004a0200780c */ /* 0x000fe40000f21670 */
[----:B0-----:R-:W-:Y:S02]  /*3c90*/  FMNMX.FTZ R0, R5, R0, !PT ;  /* 0x0000000005007209 */ /* 0x001fe40007810000 */
[----:B------:R-:W-:Y:S02]  /*3ca0*/  FSEL R63, R63, -INF , !P1 ;  /* 0xff8000003f3f7808 */ /* 0x000fe40004800000 */
[----:B------:R-:W-:Y:S01]  /*3cb0*/  ISETP.NE.AND P1, PT, R103, RZ, PT ;  /* 0x000000ff6700720c */ /* 0x000fe20003f25270 */
[----:B------:R-:W-:-:S03]  /*3cc0*/  FMUL.FTZ R6, R0, UR6 ;  /* 0x0000000600067c20 */ /* 0x000fc60008410000 */
        /* <DEDUP_REMOVED lines=30> */
[--C-:B------:R-:W-:Y:S01]  /*3eb0*/  FFMA.FTZ R180, R11, UR6, -R8.reuse ;  /* 0x000000060bb47c23 */ /* 0x100fe20008010808 */
[----:B------:R-:W-:Y:S01]  /*3ec0*/  ISETP.LT.OR P1, PT, R2, 0x1, P1 ;  /* 0x000000010200780c */ /* 0x000fe20000f21670 */
[--C-:B------:R-:W-:Y:S01]  /*3ed0*/  FFMA.FTZ R5, R25, UR6, -R8.reuse ;  /* 0x0000000619057c23 */ /* 0x100fe20008010808 */
[----:B------:R-:W-:Y:S01]  /*3ee0*/  ISETP.GT.AND P6, PT, R3, 0x79, !P6 ;  /* 0x000000790300780c */ /* 0x000fe200077c4270 */
[--C-:B------:R-:W-:Y:S01]  /*3ef0*/  FFMA.FTZ R7, R29, UR6, -R8.reuse ;  /* 0x000000061d077c23 */ /* 0x100fe20008010808 */
[----:B------:R-:W-:Y:S01]  /*3f00*/  FSEL R26, R26, -INF , !P1 ;  /* 0xff8000001a1a7808 */ /* 0x000fe20004800000 */
[--C-:B------:R-:W-:Y:S01]  /*3f10*/  FFMA.FTZ R41, R41, UR6, -R8.reuse ;  /* 0x0000000629297c23 */ /* 0x100fe20008010808 */
[----:B------:R-:W-:Y:S01]  /*3f20*/  ISETP.NE.AND P1, PT, R12, RZ, PT ;  /* 0x000000ff0c00720c */ /* 0x000fe20003f25270 */
[--C-:B------:R-:W-:Y:S01]  /*3f30*/  FFMA.FTZ R182, R28, UR6, -R8.reuse ;  /* 0x000000061cb67c23 */ /* 0x100fe20008010808 */
[----:B------:R-:W-:Y:S01]  /*3f40*/  FMNMX.FTZ R9, R26, R27, !PT ;  /* 0x0000001b1a097209 */ /* 0x000fe20007810000 */
[----:B------:R-:W-:Y:S01]  /*3f50*/  MUFU.EX2 R180, R180 ;  /* 0x000000b400b47308 */ /* 0x000fe20000000800 */
[----:B------:R-:W-:Y:S01]  /*3f60*/  ISETP.GT.AND P1, PT, R3, 0x68, !P1 ;  /* 0x000000680300780c */ /* 0x000fe20004f24270 */
[--C-:B------:R-:W-:Y:S01]  /*3f70*/  FFMA.FTZ R3, R53, UR6, -R8.reuse ;  /* 0x0000000635037c23 */ /* 0x100fe20008010808 */
[----:B------:R-:W-:Y:S01]  /*3f80*/  FMNMX.FTZ R4, R30, R9, !PT ;  /* 0x000000091e047209 */ /* 0x000fe20007810000 */
[--C-:B------:R-:W-:Y:S01]  /*3f90*/  FFMA.FTZ R176, R32, UR6, -R8.reuse ;  /* 0x0000000620b07c23 */ /* 0x100fe20008010808 */
[----:B------:R-:W-:Y:S01]  /*3fa0*/  ISETP.LT.OR P1, PT, R2, 0x69, P1 ;  /* 0x000000690200780c */ /* 0x000fe20000f21670 */
[--C-:B------:R-:W-:Y:S01]  /*3fb0*/  FFMA.FTZ R33, R33, UR6, -R8.reuse ;  /* 0x0000000621217c23 */ /* 0x100fe20008010808 */
[----:B------:R-:W-:Y:S01]  /*3fc0*/  FMNMX.FTZ R9, R31, R4, !PT ;  /* 0x000000041f097209 */ /* 0x000fe20007810000 */
[----:B------:R-:W0:Y:S01]  /*3fd0*/  MUFU.EX2 R5, R5 ;  /* 0x0000000500057308 */ /* 0x000e220000000800 */
[----:B------:R-:W-:Y:S01]  /*3fe0*/  FSEL R78, R78, -INF , !P1 ;  /* 0xff8000004e4e7808 */ /* 0x000fe20004800000 */
[--C-:B------:R-:W-:Y:S01]  /*3ff0*/  FFMA.FTZ R178, R36, UR6, -R8.reuse ;  /* 0x0000000624b27c23 */ /* 0x100fe20008010808 */
[----:B------:R-:W-:Y:S01]  /*4000*/  FMNMX.FTZ R4, R34, R9, !PT ;  /* 0x0000000922047209 */ /* 0x000fe20007810000 */
[--C-:B------:R-:W-:Y:S01]  /*4010*/  FFMA.FTZ R37, R37, UR6, -R8.reuse ;  /* 0x0000000625257c23 */ /* 0x100fe20008010808 */
[----:B------:R-:W-:Y:S01]  /*4020*/  ISETP.LT.OR P6, PT, R2, 0x7a, P6 ;  /* 0x0000007a0200780c */ /* 0x000fe200037c1670 */
[--C-:B------:R-:W-:Y:S01]  /*4030*/  FFMA.FTZ R172, R40, UR6, -R8.reuse ;  /* 0x0000000628ac7c23 */ /* 0x100fe20008010808 */
[----:B------:R-:W-:Y:S01]  /*4040*/  FMNMX.FTZ R11, R35, R4, !PT ;  /* 0x00000004230b7209 */ /* 0x000fe20007810000 */
[----:B------:R-:W1:Y:S01]  /*4050*/  MUFU.EX2 R182, R182 ;  /* 0x000000b600b67308 */ /* 0x000e620000000800 */
[----:B------:R-:W-:Y:S01]  /*4060*/  FSEL R87, R87, -INF , !P6 ;  /* 0xff80000057577808 */ /* 0x000fe20007000000 */
[--C-:B------:R-:W-:Y:S01]  /*4070*/  FFMA.FTZ R174, R44, UR6, -R8.reuse ;  /* 0x000000062cae7c23 */ /* 0x100fe20008010808 */
[----:B------:R-:W-:Y:S01]  /*4080*/  FMNMX.FTZ R4, R38, R11, !PT ;  /* 0x0000000b26047209 */ /* 0x000fe20007810000 */
[--C-:B------:R-:W-:Y:S01]  /*4090*/  FFMA.FTZ R45, R45, UR6, -R8.reuse ;  /* 0x000000062d2d7c23 */ /* 0x100fe20008010808 */
[--C-:B------:R-:W-:Y:S01]  /*40a0*/  FFMA.FTZ R168, R48, UR6, -R8.reuse ;  /* 0x0000000630a87c23 */ /* 0x100fe20008010808 */
[--C-:B------:R-:W-:Y:S01]  /*40b0*/  FFMA.FTZ R49, R49, UR6, -R8.reuse ;  /* 0x0000000631317c23 */ /* 0x100fe20008010808 */
[----:B------:R-:W-:Y:S01]  /*40c0*/  FMNMX.FTZ R11, R39, R4, !PT ;  /* 0x00000004270b7209 */ /* 0x000fe20007810000 */
[----:B------:R-:W2:Y:S01]  /*40d0*/  MUFU.EX2 R7, R7 ;  /* 0x0000000700077308 */ /* 0x000ea20000000800 */
[--C-:B------:R-:W-:Y:S01]  /*40e0*/  FFMA.FTZ R170, R52, UR6, -R8.reuse ;  /* 0x0000000634aa7c23 */ /* 0x100fe20008010808 */
[--C-:B------:R-:W-:Y:S01]  /*40f0*/  FFMA.FTZ R164, R56, UR6, -R8.reuse ;  /* 0x0000000638a47c23 */ /* 0x100fe20008010808 */
[----:B------:R-:W-:Y:S01]  /*4100*/  FMNMX.FTZ R4, R42, R11, !PT ;  /* 0x0000000b2a047209 */ /* 0x000fe20007810000 */
[--C-:B------:R-:W-:Y:S01]  /*4110*/  FFMA.FTZ R57, R57, UR6, -R8.reuse ;  /* 0x0000000639397c23 */ /* 0x100fe20008010808 */
[--C-:B------:R-:W-:Y:S01]  /*4120*/  FFMA.FTZ R166, R60, UR6, -R8.reuse ;  /* 0x000000063ca67c23 */ /* 0x100fe20008010808 */
[--C-:B------:R-:W-:Y:S01]  /*4130*/  FFMA.FTZ R160, R64, UR6, -R8.reuse ;  /* 0x0000000640a07c23 */ /* 0x100fe20008010808 */
[----:B------:R-:W-:Y:S01]  /*4140*/  FMNMX.FTZ R13, R43, R4, !PT ;  /* 0x000000042b0d7209 */ /* 0x000fe20007810000 */
[----:B------:R-:W3:Y:S01]  /*4150*/  MUFU.EX2 R176, R176 ;  /* 0x000000b000b07308 */ /* 0x000ee20000000800 */
[--C-:B------:R-:W-:Y:S01]  /*4160*/  FFMA.FTZ R162, R68, UR6, -R8.reuse ;  /* 0x0000000644a27c23 */ /* 0x100fe20008010808 */
[--C-:B------:R-:W-:Y:S01]  /*4170*/  FFMA.FTZ R156, R72, UR6, -R8.reuse ;  /* 0x00000006489c7c23 */ /* 0x100fe20008010808 */
[----:B------:R-:W-:Y:S01]  /*4180*/  FMNMX.FTZ R4, R46, R13, !PT ;  /* 0x0000000d2e047209 */ /* 0x000fe20007810000 */
[--C-:B------:R-:W-:Y:S01]  /*4190*/  FFMA.FTZ R158, R76, UR6, -R8.reuse ;  /* 0x000000064c9e7c23 */ /* 0x100fe20008010808 */
[--C-:B------:R-:W-:Y:S01]  /*41a0*/  FFMA.FTZ R152, R80, UR6, -R8.reuse ;  /* 0x0000000650987c23 */ /* 0x100fe20008010808 */
[----:B------:R-:W-:Y:S01]  /*41b0*/  FFMA.FTZ R154, R84, UR6, -R8 ;  /* 0x00000006549a7c23 */ /* 0x000fe20008010808 */
[----:B------:R-:W-:Y:S01]  /*41c0*/  FMNMX.FTZ R13, R47, R4, !PT ;  /* 0x000000042f0d7209 */ /* 0x000fe20007810000 */
[----:B------:R4:W5:Y:S03]  /*41d0*/  MUFU.EX2 R9, R33 ;  /* 0x0000002100097308 */ /* 0x0009660000000800 */
[----:B------:R-:W-:-:S04]  /*41e0*/  FMNMX.FTZ R4, R50, R13, !PT ;  /* 0x0000000d32047209 */ /* 0x000fc80007810000 */
[----:B------:R-:W-:Y:S01]  /*41f0*/  FMNMX.FTZ R15, R51, R4, !PT ;  /* 0x00000004330f7209 */ /* 0x000fe20007810000 */
[----:B------:R-:W-:Y:S01]  /*4200*/  MUFU.EX2 R13, R41 ;  /* 0x00000029000d7308 */ /* 0x000fe20000000800 */
[----:B----4-:R-:W-:Y:S02]  /*4210*/  FFMA.FTZ R33, R65, UR6, -R8 ;  /* 0x0000000641217c23 */ /* 0x010fe40008010808 */
[----:B------:R-:W-:-:S04]  /*4220*/  FMNMX.FTZ R4, R54, R15, !PT ;  /* 0x0000000f36047209 */ /* 0x000fc80007810000 */
[----:B------:R-:W-:Y:S01]  /*4230*/  FMNMX.FTZ R15, R55, R4, !PT ;  /* 0x00000004370f7209 */ /* 0x000fe20007810000 */
[----:B------:R-:W4:Y:S03]  /*4240*/  MUFU.EX2 R178, R178 ;  /* 0x000000b200b27308 */ /* 0x000f260000000800 */
[----:B------:R-:W-:-:S04]  /*4250*/  FMNMX.FTZ R4, R58, R15, !PT ;  /* 0x0000000f3a047209 */ /* 0x000fc80007810000 */
[----:B------:R-:W-:Y:S01]  /*4260*/  FMNMX.FTZ R21, R59, R4, !PT ;  /* 0x000000043b157209 */ /* 0x000fe20007810000 */
[----:B------:R0:W4:Y:S03]  /*4270*/  MUFU.EX2 R11, R37 ;  /* 0x00000025000b7308 */ /* 0x0001260000000800 */
[----:B------:R-:W-:-:S04]  /*4280*/  FMNMX.FTZ R4, R62, R21, !PT ;  /* 0x000000153e047209 */ /* 0x000fc80007810000 */
[----:B------:R-:W-:Y:S01]  /*4290*/  FMNMX.FTZ R21, R63, R4, !PT ;  /* 0x000000043f157209 */ /* 0x000fe20007810000 */
[----:B------:R-:W4:Y:S01]  /*42a0*/  MUFU.EX2 R172, R172 ;  /* 0x000000ac00ac7308 */ /* 0x000f220000000800 */
[----:B0-----:R-:W-:Y:S02]  /*42b0*/  FFMA.FTZ R37, R69, UR6, -R8 ;  /* 0x0000000645257c23 */ /* 0x001fe40008010808 */
        /* <DEDUP_REMOVED lines=9> */
[----:B0-----:R-:W-:Y:S02]  /*4350*/  FFMA.FTZ R45, R77, UR6, -R8 ;  /* 0x000000064d2d7c23 */ /* 0x001fe40008010808 */
[----:B------:R-:W-:-:S04]  /*4360*/  FMNMX.FTZ R4, R78, R25, !PT ;  /* 0x000000194e047209 */ /* 0x000fc80007810000 */
[----:B------:R-:W-:Y:S01]  /*4370*/  FMNMX.FTZ R25, R79, R4, !PT ;  /* 0x000000044f197209 */ /* 0x000fe20007810000 */
[----:B------:R0:W-:Y:S03]  /*4380*/  MUFU.EX2 R21, R49 ;  /* 0x0000003100157308 */ /* 0x0001e60000000800 */
[----:B------:R-:W-:-:S04]  /*4390*/  FMNMX.FTZ R4, R82, R25, !PT ;  /* 0x0000001952047209 */ /* 0x000fc80007810000 */
[----:B------:R-:W-:Y:S01]  /*43a0*/  FMNMX.FTZ R29, R83, R4, !PT ;  /* 0x00000004531d7209 */ /* 0x000fe20007810000 */
[----:B------:R-:W-:Y:S01]  /*43b0*/  MUFU.EX2 R170, R170 ;  /* 0x000000aa00aa7308 */ /* 0x000fe20000000800 */
[--C-:B0-----:R-:W-:Y:S02]  /*43c0*/  FFMA.FTZ R49, R81, UR6, -R8.reuse ;  /* 0x0000000651317c23 */ /* 0x101fe40008010808 */
[----:B------:R-:W-:Y:S01]  /*43d0*/  FMNMX.FTZ R2, R86, R29, !PT ;  /* 0x0000001d56027209 */ /* 0x000fe20007810000 */
[----:B------:R-:W-:-:S03]  /*43e0*/  FFMA.FTZ R29, R61, UR6, -R8 ;  /* 0x000000063d1d7c23 */ /* 0x000fc60008010808 */
[----:B------:R-:W-:Y:S01]  /*43f0*/  FMNMX.FTZ R2, R87, R2, !PT ;  /* 0x0000000257027209 */ /* 0x000fe20007810000 */
[----:B------:R-:W-:Y:S04]  /*4400*/  MUFU.EX2 R3, R3 ;  /* 0x0000000300037308 */ /* 0x000fe80000000800 */
[----:B------:R-:W0:Y:S04]  /*4410*/  SHFL.BFLY PT, R41, R2, 0x2, 0x1f ;  /* 0x0c401f0002297f89 */ /* 0x000e2800000e0000 */
        /* <DEDUP_REMOVED lines=10> */
[----:B0-----:R-:W-:Y:S01]  /*44c0*/  FMNMX.FTZ R4, R6, R53, !PT ;  /* 0x0000003506047209 */ /* 0x001fe20007810000 */
[----:B------:R-:W-:-:S03]  /*44d0*/  FFMA.FTZ R53, R85, UR6, -R8 ;  /* 0x0000000655357c23 */ /* 0x000fc60008010808 */
[C---:B------:R-:W-:Y:S01]  /*44e0*/  FSETP.NEU.FTZ.AND P1, PT, R4.reuse, -INF , PT ;  /* 0xff8000000400780b */ /* 0x040fe20003f3d000 */
[----:B------:R-:W-:Y:S02]  /*44f0*/  FMUL.FTZ R2, R4, UR6 ;  /* 0x0000000604027c20 */ /* 0x000fe40008410000 */
[----:B------:R-:W-:Y:S03]  /*4500*/  MUFU.EX2 R37, R37 ;  /* 0x0000002500257308 */ /* 0x000fe60000000800 */
[----:B------:R-:W-:Y:S02]  /*4510*/  FSEL R14, R2, RZ, P1 ;  /* 0x000000ff020e7208 */ /* 0x000fe40000800000 */
[----:B------:R-:W-:-:S03]  /*4520*/  PLOP3.LUT P1, PT, PT, PT, UP0, 0x40, 0x0 ;  /* 0x000000000000781c */ /* 0x000fc60003f2e808 */
        /* <DEDUP_REMOVED lines=17> */
[----:B-----5:R-:W-:Y:S01]  /*4640*/  FADD.FTZ R27, R9, R24 ;  /* 0x00000018091b7221 */ /* 0x020fe20000010000 */
[--C-:B------:R-:W-:Y:S01]  /*4650*/  FFMA.FTZ R47, R47, UR6, -R14.reuse ;  /* 0x000000062f2f7c23 */ /* 0x100fe2000801080e */
[--C-:B------:R-:W-:Y:S01]  /*4660*/  FFMA.FTZ R50, R50, UR6, -R14.reuse ;  /* 0x0000000632327c23 */ /* 0x100fe2000801080e */
[--C-:B------:R-:W-:Y:S01]  /*4670*/  FFMA.FTZ R51, R51, UR6, -R14.reuse ;  /* 0x0000000633337c23 */ /* 0x100fe2000801080e */
[----:B----4-:R-:W-:Y:S01]  /*4680*/  FADD.FTZ R24, R178, R27 ;  /* 0x0000001bb2187221 */ /* 0x010fe20000010000 */
[----:B------:R-:W1:Y:S01]  /*4690*/  MUFU.EX2 R183, R183 ;  /* 0x000000b700b77308 */ /* 0x000e620000000800 */
[--C-:B------:R-:W-:Y:S01]  /*46a0*/  FFMA.FTZ R54, R54, UR6, -R14.reuse ;  /* 0x0000000636367c23 */ /* 0x100fe2000801080e */
[----:B------:R-:W-:Y:S01]  /*46b0*/  FFMA.FTZ R55, R55, UR6, -R14 ;  /* 0x0000000637377c23 */ /* 0x000fe2000801080e */
[----:B------:R-:W-:Y:S01]  /*46c0*/  FADD.FTZ R27, R11, R24 ;  /* 0x000000180b1b7221 */ /* 0x000fe20000010000 */
[--C-:B------:R-:W-:Y:S01]  /*46d0*/  FFMA.FTZ R58, R58, UR6, -R14.reuse ;  /* 0x000000063a3a7c23 */ /* 0x100fe2000801080e */
[--C-:B------:R-:W-:Y:S01]  /*46e0*/  FFMA.FTZ R59, R59, UR6, -R14.reuse ;  /* 0x000000063b3b7c23 */ /* 0x100fe2000801080e */
[--C-:B------:R-:W-:Y:S01]  /*46f0*/  FFMA.FTZ R62, R62, UR6, -R14.reuse ;  /* 0x000000063e3e7c23 */ /* 0x100fe2000801080e */
[----:B------:R-:W-:Y:S01]  /*4700*/  FADD.FTZ R24, R172, R27 ;  /* 0x0000001bac187221 */ /* 0x000fe20000010000 */
[----:B------:R-:W2:Y:S01]  /*4710*/  MUFU.EX2 R6, R6 ;  /* 0x0000000600067308 */ /* 0x000ea20000000800 */
[----:B------:R-:W-:Y:S01]  /*4720*/  F2FP.F16.F32.PACK_AB R180, R5, R180 ;  /* 0x000000b405b4723e */ /* 0x000fe200000000ff */
[----:B------:R-:W-:Y:S01]  /*4730*/  FFMA.FTZ R63, R63, UR6, -R14 ;  /* 0x000000063f3f7c23 */ /* 0x000fe2000801080e */
[----:B------:R-:W-:Y:S01]  /*4740*/  FADD.FTZ R27, R13, R24 ;  /* 0x000000180d1b7221 */ /* 0x000fe20000010000 */
[----:B0-----:R-:W-:Y:S01]  /*4750*/  FADD.FTZ R24, R181, R2 ;  /* 0x00000002b5187221 */ /* 0x001fe20000010000 */
[----:B------:R-:W-:Y:S01]  /*4760*/  F2FP.F16.F32.PACK_AB R182, R7, R182 ;  /* 0x000000b607b6723e */ /* 0x000fe200000000ff */
[----:B------:R-:W-:Y:S01]  /*4770*/  FFMA.FTZ R66, R66, UR6, -R14 ;  /* 0x0000000642427c23 */ /* 0x000fe2000801080e */
[----:B------:R-:W-:Y:S01]  /*4780*/  FADD.FTZ R26, R174, R27 ;  /* 0x0000001bae1a7221 */ /* 0x000fe20000010000 */
[----:B------:R-:W0:Y:S01]  /*4790*/  MUFU.EX2 R177, R177 ;  /* 0x000000b100b17308 */ /* 0x000e220000000800 */
[----:B-1----:R-:W-:Y:S01]  /*47a0*/  FADD.FTZ R27, R183, R24 ;  /* 0x00000018b71b7221 */ /* 0x002fe20000010000 */
[----:B------:R-:W-:Y:S01]  /*47b0*/  FFMA.FTZ R67, R67, UR6, -R14 ;  /* 0x0000000643437c23 */ /* 0x000fe2000801080e */
[----:B------:R-:W-:Y:S01]  /*47c0*/  FADD.FTZ R31, R15, R26 ;  /* 0x0000001a0f1f7221 */ /* 0x000fe20000010000 */
[--C-:B------:R-:W-:Y:S01]  /*47d0*/  FFMA.FTZ R70, R70, UR6, -R14.reuse ;  /* 0x0000000646467c23 */ /* 0x100fe2000801080e */
[--C-:B------:R-:W-:Y:S01]  /*47e0*/  FFMA.FTZ R71, R71, UR6, -R14.reuse ;  /* 0x0000000647477c23 */ /* 0x100fe2000801080e */
[--C-:B------:R-:W-:Y:S01]  /*47f0*/  FFMA.FTZ R74, R74, UR6, -R14.reuse ;  /* 0x000000064a4a7c23 */ /* 0x100fe2000801080e */
[----:B------:R-:W-:Y:S01]  /*4800*/  FADD.FTZ R26, R168, R31 ;  /* 0x0000001fa81a7221 */ /* 0x000fe20000010000 */
[----:B------:R-:W1:Y:S01]  /*4810*/  MUFU.EX2 R8, R8 ;  /* 0x0000000800087308 */ /* 0x000e620000000800 */
[----:B--2---:R-:W-:Y:S01]  /*4820*/  FADD.FTZ R24, R6, R27 ;  /* 0x0000001b06187221 */ /* 0x004fe20000010000 */
[----:B------:R-:W-:Y:S01]  /*4830*/  FFMA.FTZ R75, R75, UR6, -R14 ;  /* 0x000000064b4b7c23 */ /* 0x000fe2000801080e */
[----:B------:R-:W-:Y:S01]  /*4840*/  FADD.FTZ R31, R21, R26 ;  /* 0x0000001a151f7221 */ /* 0x000fe20000010000 */
[--C-:B------:R-:W-:Y:S01]  /*4850*/  FFMA.FTZ R78, R78, UR6, -R14.reuse ;  /* 0x000000064e4e7c23 */ /* 0x100fe2000801080e */
[--C-:B------:R-:W-:Y:S01]  /*4860*/  FFMA.FTZ R79, R79, UR6, -R14.reuse ;  /* 0x000000064f4f7c23 */ /* 0x100fe2000801080e */
[----:B------:R-:W-:Y:S01]  /*4870*/  FFMA.FTZ R82, R82, UR6, -R14 ;  /* 0x0000000652527c23 */ /* 0x000fe2000801080e */
[----:B------:R-:W-:Y:S01]  /*4880*/  FADD.FTZ R26, R170, R31 ;  /* 0x0000001faa1a7221 */ /* 0x000fe20000010000 */
[----:B------:R-:W2:Y:S01]  /*4890*/  MUFU.EX2 R179, R179 ;  /* 0x000000b300b37308 */ /* 0x000ea20000000800 */
[----:B0-----:R-:W-:Y:S01]  /*48a0*/  FADD.FTZ R27, R177, R24 ;  /* 0x00000018b11b7221 */ /* 0x001fe20000010000 */
[C---:B------:R-:W-:Y:S01]  /*48b0*/  F2FP.F16.F32.PACK_AB R170, R3.reuse, R170 ;  /* 0x000000aa03aa723e */ /* 0x040fe200000000ff */
[----:B------:R-:W-:Y:S01]  /*48c0*/  FADD.FTZ R31, R3, R26 ;  /* 0x0000001a031f7221 */ /* 0x000fe20000010000 */
[--C-:B------:R-:W-:Y:S01]  /*48d0*/  FFMA.FTZ R83, R83, UR6, -R14.reuse ;  /* 0x0000000653537c23 */ /* 0x100fe2000801080e */
[----:B------:R-:W-:Y:S01]  /*48e0*/  F2FP.F16.F32.PACK_AB R181, R2, R181 ;  /* 0x000000b502b5723e */ /* 0x000fe200000000ff */
[--C-:B------:R-:W-:Y:S01]  /*48f0*/  FFMA.FTZ R86, R86, UR6, -R14.reuse ;  /* 0x0000000656567c23 */ /* 0x100fe2000801080e */
[----:B------:R-:W-:Y:S01]  /*4900*/  FADD.FTZ R26, R164, R31 ;  /* 0x0000001fa41a7221 */ /* 0x000fe20000010000 */
[----:B------:R-:W0:Y:S01]  /*4910*/  MUFU.EX2 R10, R10 ;  /* 0x0000000a000a7308 */ /* 0x000e220000000800 */
[C---:B-1----:R-:W-:Y:S01]  /*4920*/  FADD.FTZ R24, R8.reuse, R27 ;  /* 0x0000001b08187221 */ /* 0x042fe20000010000 */
[----:B------:R-:W-:Y:S01]  /*4930*/  FFMA.FTZ R14, R87, UR6, -R14 ;  /* 0x00000006570e7c23 */ /* 0x000fe2000801080e */
[----:B------:R-:W-:Y:S01]  /*4940*/  FADD.FTZ R31, R25, R26 ;  /* 0x0000001a191f7221 */ /* 0x000fe20000010000 */
[----:B------:R-:W-:Y:S01]  /*4950*/  F2FP.F16.F32.PACK_AB R177, R8, R177 ;  /* 0x000000b108b1723e */ /* 0x000fe200000000ff */
[----:B------:R-:W-:Y:S01]  /*4960*/  VIADD R8, R90, 0xfffffffe ;  /* 0xfffffffe5a087836 */ /* 0x000fe20000000000 */
[----:B------:R-:W-:Y:S01]  /*4970*/  F2FP.F16.F32.PACK_AB R176, R9, R176 ;  /* 0x000000b009b0723e */ /* 0x000fe200000000ff */
[----:B------:R-:W-:Y:S01]  /*4980*/  FADD.FTZ R26, R166, R31 ;  /* 0x0000001fa61a7221 */ /* 0x000fe20000010000 */
[----:B------:R-:W1:Y:S01]  /*4990*/  MUFU.EX2 R173, R173 ;  /* 0x000000ad00ad7308 */ /* 0x000e620000000800 */
[----:B--2---:R-:W-:Y:S01]  /*49a0*/  FADD.FTZ R27, R179, R24 ;  /* 0x00000018b31b7221 */ /* 0x004fe20000010000 */
[----:B------:R-:W-:Y:S01]  /*49b0*/  F2FP.F16.F32.PACK_AB R178, R11, R178 ;  /* 0x000000b20bb2723e */ /* 0x000fe200000000ff */
[----:B------:R-:W-:Y:S01]  /*49c0*/  FADD.FTZ R31, R29, R26 ;  /* 0x0000001a1d1f7221 */ /* 0x000fe20000010000 */
[----:B------:R-:W-:-:S02]  /*49d0*/  F2FP.F16.F32.PACK_AB R172, R13, R172 ;  /* 0x000000ac0dac723e */ /* 0x000fc400000000ff */
[----:B------:R-:W-:Y:S02]  /*49e0*/  F2FP.F16.F32.PACK_AB R174, R15, R174 ;  /* 0x000000ae0fae723e */ /* 0x000fe400000000ff */
[----:B------:R-:W2:Y:S01]  /*49f0*/  MUFU.EX2 R12, R12 ;  /* 0x0000000c000c7308 */ /* 0x000ea20000000800 */
[----:B0-----:R-:W-:Y:S01]  /*4a00*/  FADD.FTZ R24, R10, R27 ;  /* 0x0000001b0a187221 */ /* 0x001fe20000010000 */
[----:B------:R-:W-:Y:S02]  /*4a10*/  F2FP.F16.F32.PACK_AB R168, R21, R168 ;  /* 0x000000a815a8723e */ /* 0x000fe400000000ff */
[----:B------:R-:W-:Y:S02]  /*4a20*/  F2FP.F16.F32.PACK_AB R164, R25, R164 ;  /* 0x000000a419a4723e */ /* 0x000fe400000000ff */
[----:B------:R-:W-:Y:S02]  /*4a30*/  F2FP.F16.F32.PACK_AB R166, R29, R166 ;  /* 0x000000a61da6723e */ /* 0x000fe400000000ff */
[----:B------:R-:W0:Y:S01]  /*4a40*/  MUFU.EX2 R175, R175 ;  /* 0x000000af00af7308 */ /* 0x000e220000000800 */
[----:B-1----:R-:W-:Y:S01]  /*4a50*/  FADD.FTZ R27, R173, R24 ;  /* 0x00000018ad1b7221 */ /* 0x002fe20000010000 */
[----:B------:R-:W-:-:S02]  /*4a60*/  F2FP.F16.F32.PACK_AB R183, R6, R183 ;  /* 0x000000b706b7723e */ /* 0x000fc400000000ff */
[----:B------:R-:W-:-:S04]  /*4a70*/  F2FP.F16.F32.PACK_AB R179, R10, R179 ;  /* 0x000000b30ab3723e */ /* 0x000fc800000000ff */
        /* <DEDUP_REMOVED lines=9> */
[----:B-1----:R-:W-:Y:S01]  /*4b10*/  FADD.FTZ R27, R20, R27 ;  /* 0x0000001b141b7221 */ /* 0x002fe20000010000 */
[----:B------:R-:W-:Y:S01]  /*4b20*/  FADD.FTZ R26, R162, R31 ;  /* 0x0000001fa21a7221 */ /* 0x000fe20000010000 */
[C---:B------:R-:W-:Y:S02]  /*4b30*/  F2FP.F16.F32.PACK_AB R162, R37.reuse, R162 ;  /* 0x000000a225a2723e */ /* 0x040fe400000000ff */
[----:B------:R-:W-:Y:S01]  /*4b40*/  F2FP.F16.F32.PACK_AB R175, R20, R175 ;  /* 0x000000af14af723e */ /* 0x000fe200000000ff */
[----:B------:R-:W-:Y:S02]  /*4b50*/  FADD.FTZ R7, R37, R26 ;  /* 0x0000001a25077221 */ /* 0x000fe40000010000 */
        /* <DEDUP_REMOVED lines=63> */
[----:B0-----:R-:W-:-:S04]  /*4f50*/  FADD.FTZ R2, R86, R5 ;  /* 0x0000000556027221 */ /* 0x001fc80000010000 */
[C---:B-1----:R-:W-:Y:S01]  /*4f60*/  FADD.FTZ R2, R155.reuse, R2 ;  /* 0x000000029b027221 */ /* 0x042fe20000010000 */
[----:B------:R-:W-:Y:S01]  /*4f70*/  F2FP.F16.F32.PACK_AB R155, R155, R86 ;  /* 0x000000569b9b723e */ /* 0x000fe200000000ff */
        /* <DEDUP_REMOVED lines=14> */
.L_x_7831:
[----:B------:R-:W-:Y:S02]  /*5060*/  ULDC UR19, c[0x0][0x9e4] ;  /* 0x0002790000137ab9 */ /* 0x000fe40000000800 */
[----:B------:R-:W-:-:S11]  /*5070*/  UISETP.NE.AND UP0, UPT, UR19, 0x1, UPT ;  /* 0x000000011300788c */ /* 0x000fd6000bf05270 */
[----:B------:R-:W-:Y:S02]  /*5080*/  @UP0 ULDC.64 UR10, c[0x0][0x9e8] ;  /* 0x00027a00000a0ab9 */ /* 0x000fe40000000a00 */
[----:B------:R-:W-:-:S04]  /*5090*/  UIMAD.WIDE.U32 UR14, UR18, UR10, URZ ;  /* 0x0000000a120e72a5 */ /* 0x000fc8000f8e003f */
[----:B------:R-:W-:-:S12]  /*50a0*/  @UP0 USHF.R.U32.HI UR18, URZ, UR11, UR15 ;  /* 0x0000000b3f120299 */ /* 0x000fd8000801160f */
.L_x_7832:
[----:B------:R-:W-:-:S04]  /*50b0*/  UIMAD UR18, UR18, UR19, UR19 ;  /* 0x00000013121272a4 */ /* 0x000fc8000f8e0213 */
[----:B------:R-:W-:-:S04]  /*50c0*/  UISETP.LT.AND UP0, UPT, UR7, UR18, UPT ;  /* 0x000000120700728c */ /* 0x000fc8000bf01270 */
[----:B------:R-:W-:-:S12]  /*50d0*/  USEL UR7, UR7, UR18, UP0 ;  /* 0x0000001207077287 */ /* 0x000fd80008000000 */
.L_x_7830:
[----:B------:R-:W-:Y:S01]  /*50e0*/  USHF.R.S32.HI UR10, URZ, 0x1f, UR7 ;  /* 0x0000001f3f0a7899 */ /* 0x000fe20008011407 */
[----:B------:R-:W-:Y:S02]  /*50f0*/  CS2R R150, SRZ ;  /* 0x0000000000967805 */ /* 0x000fe4000001ff00 */
[----:B------:R-:W-:Y:S02]  /*5100*/  CS2R R148, SRZ ;  /* 0x0000000000947805 */ /* 0x000fe4000001ff00 */
[----:B------:R-:W-:Y:S01]  /*5110*/  CS2R R146, SRZ ;  /* 0x0000000000927805 */ /* 0x000fe2000001ff00 */
        /* <DEDUP_REMOVED lines=39> */
[----:B------:R-:W-:Y:S01]  /*5390*/  IMAD.MOV.U32 R151, RZ, RZ, RZ ;  /* 0x000000ffff977224 */ /* 0x000fe200078e00ff */
[----:B------:R-:W-:Y:S01]  /*53a0*/  ULDC UR51, c[0x0][0x9e4] ;  /* 0x0002790000337ab9 */ /* 0x000fe20000000800 */
[----:B------:R-:W-:Y:S01]  /*53b0*/  ULDC UR59, c[0x0][0x9dc] ;  /* 0x00027700003b7ab9 */ /* 0x000fe20000000800 */
[----:B------:R-:W-:Y:S01]  /*53c0*/  ULDC UR58, c[0x0][0x988] ;  /* 0x00026200003a7ab9 */ /* 0x000fe20000000800 */
[----:B------:R-:W-:-:S05]  /*53d0*/  ULDC UR60, c[0x0][0x9e0] ;  /* 0x00027800003c7ab9 */ /* 0x000fca0000000800 */
.L_x_7852:
[----:B------:R-:W-:Y:S01]  /*53e0*/  ISETP.NE.AND P2, PT, RZ, UR49, PT ;  /* 0x00000031ff007c0c */ /* 0x000fe2000bf45270 */
[----:B------:R-:W-:-:S04]  /*53f0*/  UISETP.NE.AND UP0, UPT, UR45, 0x1, UPT ;  /* 0x000000012d00788c */ /* 0x000fc8000bf05270 */
[----:B------:R-:W-:-:S04]  /*5400*/  USEL UR39, URZ, 0x1, UP0 ;  /* 0x000000013f277887 */ /* 0x000fc80008000000 */
[----:B------:R-:W-:-:S04]  /*5410*/  ULOP3.LUT UR39, UR44, UR39, URZ, 0x3c, !UPT ;  /* 0x000000272c277292 */ /* 0x000fc8000f8e3c3f */
[----:B------:R-:W-:Y:S08]  /*5420*/  @P2 BRA `(.L_x_7834) ;  /* 0x0000000000382947 */ /* 0x000ff00003800000 */
[----:B------:R-:W-:Y:S05]  /*5430*/  @!P0 BRA `(.L_x_7835) ;  /* 0x0000000000048947 */ /* 0x000fea0003800000 */
[----:B------:R-:W-:Y:S01]  /*5440*/  BPT.TRAP 0x1 ;  /* 0x000000040000795c */ /* 0x000fe20000300000 */
.L_x_7835:
        /* <DEDUP_REMOVED lines=9> */
.L_x_7836:
[----:B-1----:R-:W-:Y:S05]  /*54e0*/  @P1 BRA `(.L_x_7834) ;  /* 0x0000000000081947 */ /* 0x002fea0003800000 */
[----:B------:R-:W1:Y:S02]  /*54f0*/  SYNCS.PHASECHK.TRANS64.TRYWAIT P1, [UR6+0x28830], R0 ;  /* 0x02883000ff0075a7 */ /* 0x000e640008020146 */
[----:B-1----:R-:W-:Y:S05]  /*5500*/  @!P1 BRA `(.L_x_7837) ;  /* 0x00000124003c9947 */ /* 0x002fea0003800000 */
.L_x_7834:
[----:B------:R-:W2:Y:S01]  /*5510*/  S2R R4, SR_TID.X ;  /* 0x0000000000047919 */ /* 0x000ea20000002100 */
        /* <DEDUP_REMOVED lines=14> */
[----:B------:R-:W-:Y:S01]  /*5600*/  UMOV UR34, UR30 ;  /* 0x0000001e00227c82 */ /* 0x000fe20008000000 */
[----:B------:R-:W-:Y:S02]  /*5610*/  UIADD3 UR14, UR30, 0x6, URZ ;  /* 0x000000061e0e7890 */ /* 0x000fe4000fffe03f */
[----:B------:R-:W-:-:S02]  /*5620*/  UIADD3 UR18, UR30, 0x400, URZ ;  /* 0x000004001e127890 */ /* 0x000fc4000fffe03f */
[----:B------:R-:W-:Y:S02]  /*5630*/  UIADD3 UR22, UR30, 0x402, URZ ;  /* 0x000004021e167890 */ /* 0x000fe4000fffe03f */
[----:B------:R-:W-:Y:S02]  /*5640*/  UIADD3 UR26, UR30, 0x404, URZ ;  /* 0x000004041e1a7890 */ /* 0x000fe4000fffe03f */
[----:B------:R-:W-:Y:S01]  /*5650*/  UIADD3 UR30, UR30, 0x406, URZ ;  /* 0x000004061e1e7890 */ /* 0x000fe2000fffe03f */
[----:B--2---:R-:W-:-:S05]  /*5660*/  SHF.R.U32.HI R4, RZ, 0x7, R4 ;  /* 0x00000007ff047819 */ /* 0x004fca0000011604 */
[----:B01----:R-:W-:-:S05]  /*5670*/  VIADD R0, R4, 0x8 ;  /* 0x0000000804007836 */ /* 0x003fca0000000000 */
        /* <DEDUP_REMOVED lines=28> */
.L_x_7839:
[----:B------:R-:W-:Y:S01]  /*5840*/  ULEA UR6, UR45, UR40, 0x3 ;  /* 0x000000282d067291 */ /* 0x000fe2000f8e183f */
[----:B------:R-:W-:-:S05]  /*5850*/  IMAD.U32 R0, RZ, RZ, UR44 ;  /* 0x0000002cff007e24 */ /* 0x000fca000f8e00ff */
[----:B------:R-:W-:-:S04]  /*5860*/  SHF.L.U32 R0, R0, 0x1f, RZ ;  /* 0x0000001f00007819 */ /* 0x000fc800000006ff */
[----:B------:R0:W1:Y:S01]  /*5870*/  SYNCS.PHASECHK.TRANS64.TRYWAIT P1, [UR6+0x28850], R0 ;  /* 0x02885000ff0075a7 */ /* 0x0000620008020146 */
[----:B------:R-:W-:Y:S05]  /*5880*/  @!P0 BRA `(.L_x_7840) ;  /* 0x0000000000048947 */ /* 0x000fea0003800000 */
[----:B------:R-:W-:Y:S01]  /*5890*/  BPT.TRAP 0x1 ;  /* 0x000000040000795c */ /* 0x000fe20000300000 */
.L_x_7840:
[----:B-1----:R-:W-:Y:S05]  /*58a0*/  @P1 BRA `(.L_x_7838) ;  /* 0x0000000000081947 */ /* 0x002fea0003800000 */
[----:B------:R-:W1:Y:S02]  /*58b0*/  SYNCS.PHASECHK.TRANS64.TRYWAIT P1, [UR6+0x28850], R0 ;  /* 0x02885000ff0075a7 */ /* 0x000e640008020146 */
[----:B-1----:R-:W-:Y:S05]  /*58c0*/  @!P1 BRA `(.L_x_7841) ;  /* 0x0000012000649947 */ /* 0x002fea0003800000 */
.L_x_7838:
[----:B------:R-:W-:Y:S01]  /*58d0*/  UIADD3 UR6, UR40, 0x400, URZ ;  /* 0x0000040028067890 */ /* 0x000fe2000fffe03f */
[----:B------:R-:W-:Y:S01]  /*58e0*/  WARPGROUP.ARRIVE ;  /* 0x00000000000079c5 */ /* 0x000fe20000000000 */
[----:B------:R-:W-:-:S05]  /*58f0*/  UMOV UR7, 0x40000040 ;  /* 0x4000004000077882 */ /* 0x000fca0000000000 */
[----:B------:R-:W2:Y:S01]  /*5900*/  S2R R4, SR_TID.X ;  /* 0x0000000000047919 */ /* 0x000ea20000002100 */
        /* <DEDUP_REMOVED lines=8> */
[----:B--2---:R-:W-:-:S04]  /*5990*/  SHF.R.U32.HI R4, RZ, 0x7, R4 ;  /* 0x00000007ff047819 */ /* 0x004fc80000011604 */
[----:B01----:R-:W-:Y:S01]  /*59a0*/  IADD3 R0, -R4, 0xb, RZ ;  /* 0x0000000b04007810 */ /* 0x003fe20007ffe1ff */
[----:B------:R-:W-:Y:S02]  /*59b0*/  WARPGROUP.DEPBAR.LE gsb0, 0x0 ;  /* 0x00008000000079c5 */ /* 0x000fe40000010000 */
[----:B------:R-:W-:-:S06]  /*59c0*/  WARPGROUP.ARRIVE ;  /* 0x00000000000079c5 */ /* 0x000fcc0000000000 */
        /* <DEDUP_REMOVED lines=35> */
.L_x_7842:
[----:B------:R-:W-:Y:S01]  /*5c00*/  UISETP.NE.AND UP1, UPT, UR50, URZ, UPT ;  /* 0x0000003f3200728c */ /* 0x000fe2000bf25270 */
[----:B0-----:R-:W-:Y:S01]  /*5c10*/  VIADD R0, R17, UR46 ;  /* 0x0000002e11007c36 */ /* 0x001fe20008000000 */
[----:B------:R-:W-:Y:S01]  /*5c20*/  ULEA UR6, UR38, UR40, 0x3 ;  /* 0x0000002826067291 */ /* 0x000fe2000f8e183f */
[----:B------:R-:W-:Y:S01]  /*5c30*/  IMAD.SHL.U32 R9, R8, 0x80, RZ ;  /* 0x0000008008097824 */ /* 0x000fe200078e00ff */
[----:B------:R-:W-:Y:S01]  /*5c40*/  UISETP.NE.AND UP0, UPT, UR43, URZ, UPT ;  /* 0x0000003f2b00728c */ /* 0x000fe2000bf05270 */
[----:B------:R-:W-:Y:S01]  /*5c50*/  IMAD.U32 R11, RZ, RZ, UR42 ;  /* 0x0000002aff0b7e24 */ /* 0x000fe2000f8e00ff */
[----:B------:R-:W-:Y:S01]  /*5c60*/  PLOP3.LUT P1, PT, PT, PT, UP1, 0x80, 0x0 ;  /* 0x000000000000781c */ /* 0x000fe20003f2f018 */
[----:B------:R-:W-:Y:S01]  /*5c70*/  UIADD3 UR6, UR6, 0x28840, URZ ;  /* 0x0002884006067890 */ /* 0x000fe2000fffe03f */
[----:B------:R-:W-:-:S03]  /*5c80*/  PLOP3.LUT P2, PT, PT, PT, UP1, 0x80, 0x0 ;  /* 0x000000000000781c */ /* 0x000fc60003f4f018 */
[----:B------:R-:W-:Y:S01]  /*5c90*/  @UP1 ULDC UR7, c[0x0][0x44c] ;  /* 0x0001130000071ab9 */ /* 0x000fe20000000800 */
[----:B------:R-:W-:-:S07]  /*5ca0*/  UPRMT UR6, UR53, 0x654, UR6 ;  /* 0x0000065435067896 */ /* 0x000fce0008000006 */
[----:B------:R-:W-:Y:S01]  /*5cb0*/  @P1 IMAD.HI.U32 R4, R0, UR7, RZ ;  /* 0x0000000700041c27 */ /* 0x000fe2000f8e00ff */
[----:B------:R-:W-:Y:S01]  /*5cc0*/  @UP1 ULDC UR7, c[0x0][0x450] ;  /* 0x0001140000071ab9 */ /* 0x000fe20000000800 */
[----:B------:R-:W-:Y:S01]  /*5cd0*/  PLOP3.LUT P1, PT, PT, PT, UP0, 0x40, 0x0 ;  /* 0x000000000000781c */ /* 0x000fe20003f2e808 */
[----:B------:R-:W-:Y:S01]  /*5ce0*/  SYNCS.ARRIVE.TRANS64.RED.A1T0 RZ, [UR6], RZ ;  /* 0x000000ffffff79a7 */ /* 0x000fe20008100406 */
[----:B------:R-:W-:Y:S01]  /*5cf0*/  ULOP3.LUT UR6, URZ, UR59, URZ, 0x33, !UPT ;  /* 0x0000003b3f067292 */ /* 0x000fe2000f8e333f */
[----:B------:R-:W-:Y:S02]  /*5d00*/  @P2 SHF.R.U32.HI R0, RZ, UR7, R4 ;  /* 0x00000007ff002c19 */ /* 0x000fe40008011604 */
[----:B------:R-:W-:-:S03]  /*5d10*/  IADD3 R4, -R16, 0x1, -R9 ;  /* 0x0000000110047810 */ /* 0x000fc60007ffe909 */
[----:B------:R-:W0:Y:S01]  /*5d20*/  SHFL.IDX PT, R5, R0, RZ, 0x1c1f ;  /* 0x001c1fff00057589 */ /* 0x000e2200000e0000 */
[----:B------:R-:W-:-:S05]  /*5d30*/  IADD3 R4, -R11, UR41, R4 ;  /* 0x000000290b047c10 */ /* 0x000fca000fffe104 */
[C---:B------:R-:W-:Y:S02]  /*5d40*/  VIADD R14, R4.reuse, UR60 ;  /* 0x0000003c040e7c36 */ /* 0x040fe40008000000 */
[----:B------:R-:W-:Y:S02]  /*5d50*/  VIADD R20, R4, UR6 ;  /* 0x0000000604147c36 */ /* 0x000fe40008000000 */
[--C-:B0-----:R-:W-:Y:S02]  /*5d60*/  IMAD.IADD R10, R14, 0x1, R5.reuse ;  /* 0x000000010e0a7824 */ /* 0x101fe400078e0205 */
[----:B------:R-:W-:Y:S01]  /*5d70*/  IMAD.IADD R11, R20, 0x1, R5 ;  /* 0x00000001140b7824 */ /* 0x000fe200078e0205 */
        /* <DEDUP_REMOVED lines=14> */
.L_x_7845:
[----:B------:R-:W-:-:S05]  /*5e60*/  IMAD.U32 R15, RZ, RZ, UR51 ;  /* 0x00000033ff0f7e24 */ /* 0x000fca000f8e00ff */
[----:B------:R-:W-:-:S13]  /*5e70*/  ISETP.NE.AND P1, PT, R15, 0x1, PT ;  /* 0x000000010f00780c */ /* 0x000fda0003f25270 */
[----:B------:R-:W0:Y:S02]  /*5e80*/  @P1 LDC.64 R4, c[0x0][0x9e8] ;  /* 0x00027a00ff041b82 */ /* 0x000e240000000a00 */
[----:B0-----:R-:W-:-:S05]  /*5e90*/  @P1 IMAD.HI.U32 R4, R12, R4, RZ ;  /* 0x000000040c041227 */ /* 0x001fca00078e00ff */
[----:B------:R-:W-:-:S07]  /*5ea0*/  @P1 SHF.R.U32.HI R12, RZ, R5, R4 ;  /* 0x00000005ff0c1219 */ /* 0x000fce0000011604 */
.L_x_7846:
[----:B------:R-:W-:Y:S05]  /*5eb0*/  BSYNC B0 ;  /* 0x0000000000007941 */ /* 0x000fea0003800000 */
.L_x_7844:
[----:B------:R-:W-:-:S04]  /*5ec0*/  IMAD R5, R12, R15, -R9 ;  /* 0x0000000f0c057224 */ /* 0x000fc800078e0a09 */
[----:B------:R-:W-:-:S05]  /*5ed0*/  IMAD.IADD R5, R5, 0x1, -R16 ;  /* 0x0000000105057824 */ /* 0x000fca00078e0a10 */
[----:B------:R-:W-:Y:S02]  /*5ee0*/  VIADDMNMX R10, R5, R15, R10, PT ;  /* 0x0000000f050a7246 */ /* 0x000fe4000380010a */
[----:B------:R-:W-:-:S07]  /*5ef0*/  VIMNMX R11, R11, R5, !PT ;  /* 0x000000050b0b7248 */ /* 0x000fce0007fe0100 */
.L_x_7843:
[----:B------:R-:W-:Y:S01]  /*5f00*/  ISETP.GT.AND P1, PT, R8, -0x1, PT ;  /* 0xffffffff0800780c */ /* 0x000fe20003f24270 */
[----:B------:R-:W0:Y:S01]  /*5f10*/  SHFL.IDX PT, R5, R0, 0x1, 0x1c1f ;  /* 0x003c1f0000057f89 */ /* 0x000e2200000e0000 */
[----:B------:R-:W-:Y:S02]  /*5f20*/  UISETP.NE.AND UP0, UPT, UR43, URZ, UPT ;  /* 0x0000003f2b00728c */ /* 0x000fe4000bf05270 */
[C---:B------:R-:W-:Y:S02]  /*5f30*/  ISETP.GT.AND P3, PT, R11.reuse, 0x8, P1 ;  /* 0x000000080b00780c */ /* 0x040fe40000f64270 */
[C---:B------:R-:W-:Y:S02]  /*5f40*/  ISETP.GT.AND P6, PT, R11.reuse, RZ, P1 ;  /* 0x000000ff0b00720c */ /* 0x040fe40000fc4270 */
        /* <DEDUP_REMOVED lines=87> */
[--C-:B0-----:R-:W-:Y:S01]  /*64c0*/  IMAD.IADD R11, R20, 0x1, R5.reuse ;  /* 0x00000001140b7824 */ /* 0x101fe200078e0205 */
[C---:B------:R-:W-:Y:S02]  /*64d0*/  ISETP.LT.OR P5, PT, R10.reuse, 0x71, P5 ;  /* 0x000000710a00780c */ /* 0x040fe40002fa1670 */
[C---:B------:R-:W-:Y:S02]  /*64e0*/  ISETP.LT.OR P4, PT, R10.reuse, 0x72, P4 ;  /* 0x000000720a00780c */ /* 0x040fe40002781670 */
[C---:B------:R-:W-:Y:S02]  /*64f0*/  ISETP.LT.OR P6, PT, R10.reuse, 0x79, P6 ;  /* 0x000000790a00780c */ /* 0x040fe400037c1670 */
[----:B------:R-:W-:Y:S01]  /*6500*/  ISETP.LT.OR P2, PT, R10, 0x7a, P2 ;  /* 0x0000007a0a00780c */ /* 0x000fe20001741670 */
[----:B------:R-:W-:Y:S01]  /*6510*/  IMAD.IADD R10, R14, 0x1, R5 ;  /* 0x000000010e0a7824 */ /* 0x000fe200078e0205 */
        /* <DEDUP_REMOVED lines=18> */
.L_x_7849:
[----:B------:R-:W-:-:S05]  /*6640*/  IMAD.U32 R12, RZ, RZ, UR51 ;  /* 0x00000033ff0c7e24 */ /* 0x000fca000f8e00ff */
[----:B------:R-:W-:-:S13]  /*6650*/  ISETP.NE.AND P2, PT, R12, 0x1, PT ;  /* 0x000000010c00780c */ /* 0x000fda0003f45270 */
[----:B------:R-:W0:Y:S02]  /*6660*/  @P2 LDC.64 R4, c[0x0][0x9e8] ;  /* 0x00027a00ff042b82 */ /* 0x000e240000000a00 */
[----:B0-----:R-:W-:-:S05]  /*6670*/  @P2 IMAD.HI.U32 R4, R0, R4, RZ ;  /* 0x0000000400042227 */ /* 0x001fca00078e00ff */
[----:B------:R-:W-:-:S07]  /*6680*/  @P2 SHF.R.U32.HI R0, RZ, R5, R4 ;  /* 0x00000005ff002219 */ /* 0x000fce0000011604 */
.L_x_7850:
[----:B------:R-:W-:Y:S05]  /*6690*/  BSYNC B0 ;  /* 0x0000000000007941 */ /* 0x000fea0003800000 */
.L_x_7848:
[----:B------:R-:W-:-:S04]  /*66a0*/  IMAD R9, R0, R12, -R9 ;  /* 0x0000000c00097224 */ /* 0x000fc800078e0a09 */
[----:B------:R-:W-:-:S05]  /*66b0*/  IMAD.IADD R9, R9, 0x1, -R16 ;  /* 0x0000000109097824 */ /* 0x000fca00078e0a10 */
[----:B------:R-:W-:Y:S02]  /*66c0*/  VIADDMNMX R10, R9, R12, R10, PT ;  /* 0x0000000c090a7246 */ /* 0x000fe4000380010a */
[----:B------:R-:W-:-:S07]  /*66d0*/  VIMNMX R11, R11, R9, !PT ;  /* 0x000000090b0b7248 */ /* 0x000fce0007fe0100 */
.L_x_7847:
[----:B------:R-:W-:Y:S01]  /*66e0*/  FMNMX.FTZ R0, R153, R6, !PT ;  /* 0x0000000699007209 */ /* 0x000fe20007810000 */
[----:B------:R-:W-:Y:S01]  /*66f0*/  UMOV UR6, UR58 ;  /* 0x0000003a00067c82 */ /* 0x000fe20008000000 */
        /* <DEDUP_REMOVED lines=12> */
[----:B------:R-:W-:Y:S02]  /*67c0*/  ISETP.GT.AND P5, PT, R11, RZ, P1 ;  /* 0x000000ff0b00720c */ /* 0x000fe40000fa4270 */
        /* <DEDUP_REMOVED lines=17> */
[----:B------:R-:W-:Y:S02]  /*68e0*/  FMNMX.FTZ R12, R26, R7, !PT ;  /* 0x000000071a0c7209 */ /* 0x000fe40007810000 */
        /* <DEDUP_REMOVED lines=9> */
[----:B------:R-:W-:-:S02]  /*6980*/  ISETP.GT.AND P3, PT, R11, 0x18, P1 ;  /* 0x000000180b00780c */ /* 0x000fc40000f64270 */
[----:B------:R-:W-:Y:S02]  /*6990*/  FMNMX.FTZ R5, R65, R0, !PT ;  /* 0x0000000041057209 */ /* 0x000fe40007810000 */
[----:B------:R-:W-:Y:S02]  /*69a0*/  ISETP.LT.OR P2, PT, R10, 0x12, P2 ;  /* 0x000000120a00780c */ /* 0x000fe40001741670 */
[----:B------:R-:W-:Y:S02]  /*69b0*/  FMNMX.FTZ R0, R68, R5, !PT ;  /* 0x0000000544007209 */ /* 0x000fe40007810000 */
[----:B------:R-:W-:Y:S02]  /*69c0*/  ISETP.GT.AND P4, PT, R11, 0x19, P1 ;  /* 0x000000190b00780c */ /* 0x000fe40000f84270 */
[----:B------:R-:W-:Y:S02]  /*69d0*/  FMNMX.FTZ R5, R69, R0, !PT ;  /* 0x0000000045057209 */ /* 0x000fe40007810000 */
[----:B------:R-:W-:-:S02]  /*69e0*/  ISETP.LT.OR P3, PT, R10, 0x19, P3 ;  /* 0x000000190a00780c */ /* 0x000fc40001f61670 */
[----:B------:R-:W-:Y:S02]  /*69f0*/  FMNMX.FTZ R0, R72, R5, !PT ;  /* 0x0000000548007209 */ /* 0x000fe40007810000 */
[----:B------:R-:W-:Y:S02]  /*6a00*/  FSEL R35, R35, -INF , !P2 ;  /* 0xff80000023237808 */ /* 0x000fe40005000000 */
        /* <DEDUP_REMOVED lines=11> */
[C---:B------:R-:W-:Y:S02]  /*6ac0*/  ISETP.LT.OR P2, PT, R10.reuse, 0x22, P2 ;  /* 0x000000220a00780c */ /* 0x040fe40001741670 */
[----:B------:R-:W-:Y:S02]  /*6ad0*/  FMNMX.FTZ R4, R85, R0, !PT ;  /* 0x0000000055047209 */ /* 0x000fe40007810000 */
[----:B------:R-:W-:Y:S02]  /*6ae0*/  ISETP.GT.AND P4, PT, R11, 0x29, P1 ;  /* 0x000000290b00780c */ /* 0x000fe40000f84270 */
[----:B------:R-:W-:Y:S01]  /*6af0*/  ISETP.LT.OR P3, PT, R10, 0x29, P3 ;  /* 0x000000290a00780c */ /* 0x000fe20001f61670 */
[----:B------:R-:W0:Y:S01]  /*6b00*/  SHFL.BFLY PT, R5, R4, 0x2, 0x1f ;  /* 0x0c401f0004057f89 */ /* 0x000e2200000e0000 */
[----:B------:R-:W-:-:S02]  /*6b10*/  FSEL R43, R43, -INF , !P2 ;  /* 0xff8000002b2b7808 */ /* 0x000fc40005000000 */
[C---:B------:R-:W-:Y:S02]  /*6b20*/  ISETP.GT.AND P2, PT, R11.reuse, 0x30, P1 ;  /* 0x000000300b00780c */ /* 0x040fe40000f44270 */
[----:B------:R-:W-:Y:S02]  /*6b30*/  FSEL R46, R46, -INF , !P3 ;  /* 0xff8000002e2e7808 */ /* 0x000fe40005800000 */
[C---:B------:R-:W-:Y:S02]  /*6b40*/  ISETP.LT.OR P4, PT, R10.reuse, 0x2a, P4 ;  /* 0x0000002a0a00780c */ /* 0x040fe40002781670 */
[----:B------:R-:W-:Y:S02]  /*6b50*/  ISETP.GT.AND P3, PT, R11, 0x31, P1 ;  /* 0x000000310b00780c */ /* 0x000fe40000f64270 */
[----:B------:R-:W-:Y:S02]  /*6b60*/  ISETP.LT.OR P2, PT, R10, 0x31, P2 ;  /* 0x000000310a00780c */ /* 0x000fe40001741670 */
[----:B------:R-:W-:-:S02]  /*6b70*/  FSEL R47, R47, -INF , !P4 ;  /* 0xff8000002f2f7808 */ /* 0x000fc40006000000 */
[C---:B------:R-:W-:Y:S02]  /*6b80*/  ISETP.GT.AND P5, PT, R11.reuse, 0x38, P1 ;  /* 0x000000380b00780c */ /* 0x040fe40000fa4270 */
[----:B------:R-:W-:Y:S02]  /*6b90*/  FSEL R50, R50, -INF , !P2 ;  /* 0xff80000032327808 */ /* 0x000fe40005000000 */
[C---:B------:R-:W-:Y:S02]  /*6ba0*/  ISETP.LT.OR P3, PT, R10.reuse, 0x32, P3 ;  /* 0x000000320a00780c */ /* 0x040fe40001f61670 */
[----:B------:R-:W-:Y:S02]  /*6bb0*/  ISETP.GT.AND P4, PT, R11, 0x39, P1 ;  /* 0x000000390b00780c */ /* 0x000fe40000f84270 */
[----:B------:R-:W-:Y:S02]  /*6bc0*/  ISETP.LT.OR P5, PT, R10, 0x39, P5 ;  /* 0x000000390a00780c */ /* 0x000fe40002fa1670 */
[----:B0-----:R-:W-:-:S02]  /*6bd0*/  FMNMX.FTZ R5, R4, R5, !PT ;  /* 0x0000000504057209 */ /* 0x001fc40007810000 */
[----:B------:R-:W-:Y:S02]  /*6be0*/  FSEL R51, R51, -INF , !P3 ;  /* 0xff80000033337808 */ /* 0x000fe40005800000 */
[C---:B------:R-:W-:Y:S01]  /*6bf0*/  ISETP.GT.AND P2, PT, R11.reuse, 0x40, P1 ;  /* 0x000000400b00780c */ /* 0x040fe20000f44270 */
[----:B------:R-:W0:Y:S01]  /*6c00*/  SHFL.BFLY PT, R0, R5, 0x1, 0x1f ;  /* 0x0c201f0005007f89 */ /* 0x000e2200000e0000 */
[----:B------:R-:W-:Y:S02]  /*6c10*/  FSEL R54, R54, -INF , !P5 ;  /* 0xff80000036367808 */ /* 0x000fe40006800000 */
[C---:B------:R-:W-:Y:S02]  /*6c20*/  ISETP.LT.OR P4, PT, R10.reuse, 0x3a, P4 ;  /* 0x0000003a0a00780c */ /* 0x040fe40002781670 */
[----:B------:R-:W-:Y:S02]  /*6c30*/  ISETP.GT.AND P3, PT, R11, 0x41, P1 ;  /* 0x000000410b00780c */ /* 0x000fe40000f64270 */
[----:B------:R-:W-:-:S02]  /*6c40*/  ISETP.LT.OR P2, PT, R10, 0x41, P2 ;  /* 0x000000410a00780c */ /* 0x000fc40001741670 */
[----:B------:R-:W-:Y:S02]  /*6c50*/  FSEL R55, R55, -INF , !P4 ;  /* 0xff80000037377808 */ /* 0x000fe40006000000 */
[C---:B------:R-:W-:Y:S02]  /*6c60*/  ISETP.GT.AND P5, PT, R11.reuse, 0x48, P1 ;  /* 0x000000480b00780c */ /* 0x040fe40000fa4270 */
[----:B------:R-:W-:Y:S02]  /*6c70*/  FSEL R58, R58, -INF , !P2 ;  /* 0xff8000003a3a7808 */ /* 0x000fe40005000000 */
[C---:B------:R-:W-:Y:S02]  /*6c80*/  ISETP.LT.OR P3, PT, R10.reuse, 0x42, P3 ;  /* 0x000000420a00780c */ /* 0x040fe40001f61670 */
[----:B------:R-:W-:Y:S02]  /*6c90*/  ISETP.GT.AND P4, PT, R11, 0x49, P1 ;  /* 0x000000490b00780c */ /* 0x000fe40000f84270 */
[----:B------:R-:W-:-:S02]  /*6ca0*/  ISETP.LT.OR P5, PT, R10, 0x49, P5 ;  /* 0x000000490a00780c */ /* 0x000fc40002fa1670 */
[----:B------:R-:W-:Y:S02]  /*6cb0*/  FSEL R59, R59, -INF , !P3 ;  /* 0xff8000003b3b7808 */ /* 0x000fe40005800000 */
[----:B------:R-:W-:Y:S02]  /*6cc0*/  ISETP.GT.AND P2, PT, R11, 0x50, P1 ;  /* 0x000000500b00780c */ /* 0x000fe40000f44270 */
[----:B0-----:R-:W-:Y:S02]  /*6cd0*/  FMNMX.FTZ R0, R5, R0, !PT ;  /* 0x0000000005007209 */ /* 0x001fe40007810000 */
[----:B------:R-:W-:Y:S02]  /*6ce0*/  FSEL R62, R62, -INF , !P5 ;  /* 0xff8000003e3e7808 */ /* 0x000fe40006800000 */
[C---:B------:R-:W-:Y:S01]  /*6cf0*/  FSETP.NEU.FTZ.AND P6, PT, R0.reuse, -INF , PT ;  /* 0xff8000000000780b */ /* 0x040fe20003fdd000 */
[----:B------:R-:W-:Y:S01]  /*6d00*/  FMUL.FTZ R9, R0, UR6 ;  /* 0x0000000600097c20 */ /* 0x000fe20008410000 */
[----:B------:R-:W-:-:S02]  /*6d10*/  ISETP.LT.OR P4, PT, R10, 0x4a, P4 ;  /* 0x0000004a0a00780c */ /* 0x000fc40002781670 */
[----:B------:R-:W-:Y:S02]  /*6d20*/  ISETP.GT.AND P3, PT, R11, 0x51, P1 ;  /* 0x000000510b00780c */ /* 0x000fe40000f64270 */
[----:B------:R-:W-:Y:S02]  /*6d30*/  FSEL R4, R9, RZ, P6 ;  /* 0x000000ff09047208 */ /* 0x000fe40003000000 */
[----:B------:R-:W-:Y:S02]  /*6d40*/  ISETP.LT.OR P2, PT, R10, 0x51, P2 ;  /* 0x000000510a00780c */ /* 0x000fe40001741670 */
        /* <DEDUP_REMOVED lines=9> */
[----:B------:R-:W-:Y:S01]  /*6de0*/  ISETP.GT.AND P5, PT, R11, 0x58, P1 ;  /* 0x000000580b00780c */ /* 0x000fe20000fa4270 */
        /* <DEDUP_REMOVED lines=36> */
[----:B------:R-:W-:Y:S01]  /*7030*/  MUFU.EX2 R180, R180 ;  /* 0x000000b400b47308 */ /* 0x000fe20000000800 */
[----:B------:R-:W-:Y:S01]  /*7040*/  FMNMX.FTZ R12, R50, R25, !PT ;  /* 0x00000019320c7209 */ /* 0x000fe20007810000 */
[--C-:B------:R-:W-:Y:S01]  /*7050*/  FFMA.FTZ R25, R45, UR6, -R4.reuse ;  /* 0x000000062d197c23 */ /* 0x100fe20008010804 */
[----:B------:R-:W-:Y:S01]  /*7060*/  ISETP.LT.OR P2, PT, R10, 0x61, P2 ;  /* 0x000000610a00780c */ /* 0x000fe20001741670 */
[----:B------:R-:W-:Y:S01]  /*7070*/  FFMA.FTZ R45, R77, UR6, -R4 ;  /* 0x000000064d2d7c23 */ /* 0x000fe20008010804 */
[----:B------:R-:W-:-:S02]  /*7080*/  FMNMX.FTZ R29, R51, R12, !PT ;  /* 0x0000000c331d7209 */ /* 0x000fc40007810000 */
[----:B------:R-:W-:Y:S01]  /*7090*/  FSEL R71, R71, -INF , !P4 ;  /* 0xff80000047477808 */ /* 0x000fe20006000000 */
[----:B------:R-:W-:Y:S01]  /*70a0*/  MUFU.EX2 R5, R5 ;  /* 0x0000000500057308 */ /* 0x000fe20000000800 */
[----:B------:R-:W-:Y:S02]  /*70b0*/  FMNMX.FTZ R12, R54, R29, !PT ;  /* 0x0000001d360c7209 */ /* 0x000fe40007810000 */
[----:B------:R-:W-:Y:S02]  /*70c0*/  ISETP.GT.AND P5, PT, R11, 0x68, P1 ;  /* 0x000000680b00780c */ /* 0x000fe40000fa4270 */
[----:B------:R-:W-:Y:S02]  /*70d0*/  FMNMX.FTZ R29, R55, R12, !PT ;  /* 0x0000000c371d7209 */ /* 0x000fe40007810000 */
[----:B------:R-:W-:Y:S01]  /*70e0*/  FSEL R74, R74, -INF , !P2 ;  /* 0xff8000004a4a7808 */ /* 0x000fe20005000000 */
[----:B------:R-:W-:Y:S01]  /*70f0*/  MUFU.EX2 R182, R182 ;  /* 0x000000b600b67308 */ /* 0x000fe20000000800 */
[----:B------:R-:W-:Y:S01]  /*7100*/  FMNMX.FTZ R12, R58, R29, !PT ;  /* 0x0000001d3a0c7209 */ /* 0x000fe20007810000 */
[--C-:B------:R-:W-:Y:S01]  /*7110*/  FFMA.FTZ R29, R49, UR6, -R4.reuse ;  /* 0x00000006311d7c23 */ /* 0x100fe20008010804 */
[----:B------:R-:W-:Y:S01]  /*7120*/  ISETP.LT.OR P3, PT, R10, 0x62, P3 ;  /* 0x000000620a00780c */ /* 0x000fe20001f61670 */
[----:B------:R-:W-:Y:S01]  /*7130*/  FFMA.FTZ R49, R73, UR6, -R4 ;  /* 0x0000000649317c23 */ /* 0x000fe20008010804 */
[----:B------:R-:W-:-:S02]  /*7140*/  FMNMX.FTZ R33, R59, R12, !PT ;  /* 0x0000000c3b217209 */ /* 0x000fc40007810000 */
[----:B------:R-:W-:Y:S01]  /*7150*/  ISETP.GT.AND P4, PT, R11, 0x69, P1 ;  /* 0x000000690b00780c */ /* 0x000fe20000f84270 */
[----:B------:R-:W-:Y:S01]  /*7160*/  MUFU.EX2 R9, R9 ;  /* 0x0000000900097308 */ /* 0x000fe20000000800 */
[----:B------:R-:W-:Y:S02]  /*7170*/  FMNMX.FTZ R12, R62, R33, !PT ;  /* 0x000000213e0c7209 */ /* 0x000fe40007810000 */
[----:B------:R-:W-:Y:S02]  /*7180*/  ISETP.LT.OR P5, PT, R10, 0x69, P5 ;  /* 0x000000690a00780c */ /* 0x000fe40002fa1670 */
[----:B------:R-:W-:Y:S02]  /*7190*/  FMNMX.FTZ R33, R63, R12, !PT ;  /* 0x0000000c3f217209 */ /* 0x000fe40007810000 */
[----:B------:R-:W-:Y:S01]  /*71a0*/  FSEL R75, R75, -INF , !P3 ;  /* 0xff8000004b4b7808 */ /* 0x000fe20005800000 */
[----:B------:R-:W-:Y:S01]  /*71b0*/  MUFU.EX2 R176, R176 ;  /* 0x000000b000b07308 */ /* 0x000fe20000000800 */
[----:B------:R-:W-:Y:S01]  /*71c0*/  FMNMX.FTZ R12, R66, R33, !PT ;  /* 0x00000021420c7209 */ /* 0x000fe20007810000 */
[--C-:B------:R-:W-:Y:S01]  /*71d0*/  FFMA.FTZ R33, R53, UR6, -R4.reuse ;  /* 0x0000000635217c23 */ /* 0x100fe20008010804 */
[----:B------:R-:W-:Y:S01]  /*71e0*/  ISETP.GT.AND P2, PT, R11, 0x70, P1 ;  /* 0x000000700b00780c */ /* 0x000fe20000f44270 */
[----:B------:R-:W-:Y:S01]  /*71f0*/  FFMA.FTZ R53, R69, UR6, -R4 ;  /* 0x0000000645357c23 */ /* 0x000fe20008010804 */
[----:B------:R-:W-:-:S02]  /*7200*/  FMNMX.FTZ R37, R67, R12, !PT ;  /* 0x0000000c43257209 */ /* 0x000fc40007810000 */
[----:B------:R-:W-:Y:S01]  /*7210*/  FSEL R78, R78, -INF , !P5 ;  /* 0xff8000004e4e7808 */ /* 0x000fe20006800000 */
[----:B------:R-:W-:Y:S01]  /*7220*/  MUFU.EX2 R13, R13 ;  /* 0x0000000d000d7308 */ /* 0x000fe20000000800 */
[----:B------:R-:W-:Y:S02]  /*7230*/  FMNMX.FTZ R12, R70, R37, !PT ;  /* 0x00000025460c7209 */ /* 0x000fe40007810000 */
[----:B------:R-:W-:Y:S02]  /*7240*/  ISETP.LT.OR P4, PT, R10, 0x6a, P4 ;  /* 0x0000006a0a00780c */ /* 0x000fe40002781670 */
[----:B------:R-:W-:Y:S02]  /*7250*/  FMNMX.FTZ R37, R71, R12, !PT ;  /* 0x0000000c47257209 */ /* 0x000fe40007810000 */
[----:B------:R-:W-:Y:S01]  /*7260*/  ISETP.GT.AND P3, PT, R11, 0x71, P1 ;  /* 0x000000710b00780c */ /* 0x000fe20000f64270 */
[----:B------:R-:W-:Y:S01]  /*7270*/  MUFU.EX2 R178, R178 ;  /* 0x000000b200b27308 */ /* 0x000fe20000000800 */
[----:B------:R-:W-:-:S02]  /*7280*/  FMNMX.FTZ R12, R74, R37, !PT ;  /* 0x000000254a0c7209 */ /* 0x000fc40007810000 */
[----:B------:R-:W-:Y:S02]  /*7290*/  ISETP.LT.OR P2, PT, R10, 0x71, P2 ;  /* 0x000000710a00780c */ /* 0x000fe40001741670 */
[----:B------:R-:W-:Y:S02]  /*72a0*/  FMNMX.FTZ R37, R75, R12, !PT ;  /* 0x0000000c4b257209 */ /* 0x000fe40007810000 */
[----:B------:R-:W-:Y:S01]  /*72b0*/  FSEL R79, R79, -INF , !P4 ;  /* 0xff8000004f4f7808 */ /* 0x000fe20006000000 */
[----:B------:R-:W-:Y:S01]  /*72c0*/  MUFU.EX2 R15, R15 ;  /* 0x0000000f000f7308 */ /* 0x000fe20000000800 */
[----:B------:R-:W-:Y:S02]  /*72d0*/  FMNMX.FTZ R12, R78, R37, !PT ;  /* 0x000000254e0c7209 */ /* 0x000fe40007810000 */
[----:B------:R-:W-:Y:S02]  /*72e0*/  ISETP.GT.AND P5, PT, R11, 0x78, P1 ;  /* 0x000000780b00780c */ /* 0x000fe40000fa4270 */
[----:B------:R-:W-:-:S02]  /*72f0*/  ISETP.LT.OR P3, PT, R10, 0x72, P3 ;  /* 0x000000720a00780c */ /* 0x000fc40001f61670 */
[----:B------:R-:W-:Y:S01]  /*7300*/  FSEL R82, R82, -INF , !P2 ;  /* 0xff80000052527808 */ /* 0x000fe20005000000 */
[----:B------:R-:W-:Y:S01]  /*7310*/  MUFU.EX2 R172, R172 ;  /* 0x000000ac00ac7308 */ /* 0x000fe20000000800 */
[----:B------:R-:W-:Y:S02]  /*7320*/  FMNMX.FTZ R37, R79, R12, !PT ;  /* 0x0000000c4f257209 */ /* 0x000fe40007810000 */
[----:B------:R-:W-:Y:S01]  /*7330*/  ISETP.GT.AND P1, PT, R11, 0x79, P1 ;  /* 0x000000790b00780c */ /* 0x000fe20000f24270 */
[--C-:B------:R-:W-:Y:S01]  /*7340*/  FFMA.FTZ R11, R57, UR6, -R4.reuse ;  /* 0x00000006390b7c23 */ /* 0x100fe20008010804 */
[----:B------:R-:W-:Y:S01]  /*7350*/  ISETP.LT.OR P5, PT, R10, 0x79, P5 ;  /* 0x000000790a00780c */ /* 0x000fe20002fa1670 */
[----:B------:R-:W-:Y:S01]  /*7360*/  FFMA.FTZ R57, R65, UR6, -R4 ;  /* 0x0000000641397c23 */ /* 0x000fe20008010804 */
[----:B------:R-:W-:Y:S01]  /*7370*/  FSEL R83, R83, -INF , !P3 ;  /* 0xff80000053537808 */ /* 0x000fe20005800000 */
[----:B------:R-:W-:Y:S01]  /*7380*/  MUFU.EX2 R21, R21 ;  /* 0x0000001500157308 */ /* 0x000fe20000000800 */
[----:B------:R-:W-:-:S02]  /*7390*/  FMNMX.FTZ R12, R82, R37, !PT ;  /* 0x00000025520c7209 */ /* 0x000fc40007810000 */
[----:B------:R-:W-:Y:S02]  /*73a0*/  ISETP.LT.OR P1, PT, R10, 0x7a, P1 ;  /* 0x0000007a0a00780c */ /* 0x000fe40000f21670 */
[----:B------:R-:W-:Y:S02]  /*73b0*/  FSEL R86, R86, -INF , !P5 ;  /* 0xff80000056567808 */ /* 0x000fe40006800000 */
[----:B------:R-:W-:Y:S01]  /*73c0*/  FMNMX.FTZ R37, R83, R12, !PT ;  /* 0x0000000c53257209 */ /* 0x000fe20007810000 */
[----:B------:R-:W-:Y:S01]  /*73d0*/  MUFU.EX2 R174, R174 ;  /* 0x000000ae00ae7308 */ /* 0x000fe20000000800 */
[----:B------:R-:W-:Y:S02]  /*73e0*/  FSEL R87, R87, -INF , !P1 ;  /* 0xff80000057577808 */ /* 0x000fe40004800000 */
[----:B------:R-:W-:Y:S02]  /*73f0*/  FMNMX.FTZ R10, R86, R37, !PT ;  /* 0x00000025560a7209 */ /* 0x000fe40007810000 */
[----:B------:R-:W-:-:S02]  /*7400*/  FSEL R65, R0, RZ, P6 ;  /* 0x000000ff00417208 */ /* 0x000fc40003000000 */
[----:B------:R-:W-:Y:S01]  /*7410*/  FMNMX.FTZ R10, R87, R10, !PT ;  /* 0x0000000a570a7209 */ /* 0x000fe20007810000 */
[----:B------:R-:W-:Y:S02]  /*7420*/  MUFU.EX2 R25, R25 ;  /* 0x0000001900197308 */ /* 0x000fe40000000800 */
[----:B------:R-:W-:Y:S02]  /*7430*/  FADD.FTZ R6, -R65, R6 ;  /* 0x0000000641067221 */ /* 0x000fe40000010100 */
        /* <DEDUP_REMOVED lines=11> */
[----:B------:R-:W-:-:S03]  /*74f0*/  FMUL.FTZ R37, R6, UR6 ;  /* 0x0000000606257c20 */ /* 0x000fc60008410000 */
[C---:B------:R-:W-:Y:S01]  /*7500*/  FSETP.NEU.FTZ.AND P1, PT, R4.reuse, -INF , PT ;  /* 0xff8000000400780b */ /* 0x040fe20003f3d000 */
[----:B------:R-:W-:Y:S02]  /*7510*/  FMUL.FTZ R10, R4, UR6 ;  /* 0x00000006040a7c20 */ /* 0x000fe40008410000 */
[----:B------:R-:W0:Y:S03]  /*7520*/  MUFU.EX2 R37, R37 ;  /* 0x0000002500257308 */ /* 0x000e260000000800 */
[----:B------:R-:W-:-:S05]  /*7530*/  FSEL R6, R10, RZ, P1 ;  /* 0x000000ff0a067208 */ /* 0x000fca0000800000 */
[--C-:B------:R-:W-:Y:S01]  /*7540*/  FFMA.FTZ R183, R30, UR6, -R6.reuse ;  /* 0x000000061eb77c23 */ /* 0x100fe20008010806 */
[----:B------:R-:W-:Y:S01]  /*7550*/  FSEL R30, R4, RZ, P1 ;  /* 0x000000ff041e7208 */ /* 0x000fe20000800000 */
[--C-:B------:R-:W-:Y:S01]  /*7560*/  FFMA.FTZ R10, R26, UR6, -R6.reuse ;  /* 0x000000061a0a7c23 */ /* 0x100fe20008010806 */
[--C-:B------:R-:W-:Y:S01]  /*7570*/  FFMA.FTZ R181, R27, UR6, -R6.reuse ;  /* 0x000000061bb57c23 */ /* 0x100fe20008010806 */
[--C-:B------:R-:W-:Y:S01]  /*7580*/  FFMA.FTZ R12, R31, UR6, -R6.reuse ;  /* 0x000000061f0c7c23 */ /* 0x100fe20008010806 */
[--C-:B------:R-:W-:Y:S01]  /*7590*/  FFMA.FTZ R177, R34, UR6, -R6.reuse ;  /* 0x0000000622b17c23 */ /* 0x100fe20008010806 */
[----:B------:R-:W-:Y:S01]  /*75a0*/  FADD.FTZ R30, -R30, R7 ;  /* 0x000000071e1e7221 */ /* 0x000fe20000010100 */
[----:B------:R-:W-:Y:S01]  /*75b0*/  MUFU.EX2 R183, R183 ;  /* 0x000000b700b77308 */ /* 0x000fe20000000800 */
[----:B------:R-:W-:Y:S01]  /*75c0*/  FFMA.FTZ R14, R35, UR6, -R6 ;  /* 0x00000006230e7c23 */ /* 0x000fe20008010806 */
[----:B0-----:R-:W-:Y:S01]  /*75d0*/  FFMA.FTZ R34, R37, R3, R180 ;  /* 0x0000000325227223 */ /* 0x001fe200000100b4 */
[----:B------:R-:W-:Y:S01]  /*75e0*/  FMUL.FTZ R7, R30, UR6 ;  /* 0x000000061e077c20 */ /* 0x000fe20008410000 */
        /* <DEDUP_REMOVED lines=27> */
[----:B------:R-:W-:Y:S01]  /*77a0*/  FFMA.FTZ R157, R74, UR6, -R6 ;  /* 0x000000064a9d7c23 */ /* 0x000fe20008010806 */
[----:B------:R-:W2:Y:S01]  /*77b0*/  MUFU.EX2 R12, R12 ;  /* 0x0000000c000c7308 */ /* 0x000ea20000000800 */
[----:B0-----:R-:W-:Y:S01]  /*77c0*/  FFMA.FTZ R2, R7, R2, R10 ;  /* 0x0000000207027223 */ /* 0x001fe2000001000a */
        /* <DEDUP_REMOVED lines=17> */
[----:B0-----:R-:W-:Y:S01]  /*78e0*/  FADD.FTZ R3, R177, R2 ;  /* 0x00000002b1037221 */ /* 0x001fe20000010000 */
[----:B------:R-:W-:-:S04]  /*78f0*/  FADD.FTZ R42, R170, R27 ;  /* 0x0000001baa2a7221 */ /* 0x000fc80000010000 */
[----:B------:R-:W-:Y:S02]  /*7900*/  FADD.FTZ R27, R33, R42 ;  /* 0x0000002a211b7221 */ /* 0x000fe40000010000 */
[----:B------:R-:W0:Y:S01]  /*7910*/  MUFU.EX2 R20, R20 ;  /* 0x0000001400147308 */ /* 0x000e220000000800 */
[----:B-1----:R-:W-:Y:S01]  /*7920*/  FADD.FTZ R2, R14, R3 ;  /* 0x000000030e027221 */ /* 0x002fe20000010000 */
[----:B------:R-:W-:-:S04]  /*7930*/  FADD.FTZ R42, R164, R27 ;  /* 0x0000001ba42a7221 */ /* 0x000fc80000010000 */
[----:B------:R-:W-:Y:S01]  /*7940*/  FADD.FTZ R27, R11, R42 ;  /* 0x0000002a0b1b7221 */ /* 0x000fe20000010000 */
[----:B------:R-:W-:Y:S01]  /*7950*/  FFMA.FTZ R42, R79, UR6, -R6 ;  /* 0x000000064f2a7c23 */ /* 0x000fe20008010806 */
        /* <DEDUP_REMOVED lines=81> */
.L_x_7851:
[----:B------:R-:W-:Y:S01]  /*7e70*/  ULEA UR7, UR45, UR40, 0x3 ;  /* 0x000000282d077291 */ /* 0x000fe2000f8e183f */
[----:B------:R-:W-:Y:S01]  /*7e80*/  ISETP.GT.AND P1, PT, R8, UR48, PT ;  /* 0x0000003008007c0c */ /* 0x000fe2000bf24270 */
[----:B------:R-:W-:Y:S01]  /*7e90*/  UMOV UR44, UR39 ;  /* 0x00000027002c7c82 */ /* 0x000fe20008000000 */
[----:B------:R-:W-:Y:S01]  /*7ea0*/  UMOV UR45, UR38 ;  /* 0x00000026002d7c82 */ /* 0x000fe20008000000 */
[----:B------:R-:W-:Y:S01]  /*7eb0*/  UIADD3 UR7, UR7, 0x28860, URZ ;  /* 0x0002886007077890 */ /* 0x000fe2000fffe03f */
[----:B------:R-:W-:Y:S01]  /*7ec0*/  F2FP.F16.F32.PACK_AB R155, R6, R155 ;  /* 0x0000009b069b723e */ /* 0x000fe200000000ff */
        /* <DEDUP_REMOVED lines=98> */
[----:B------:R-:W-:Y:S02]  /*84f0*/  IMAD.MOV.U32 R7, RZ, RZ, R4 ;  /* 0x000000ffff077224 */ /* 0x000fe400078e0004 */
[----:B------:R-:W-:Y:S01]  /*8500*/  IMAD.MOV.U32 R6, RZ, RZ, R0 ;  /* 0x000000ffff067224 */ /* 0x000fe200078e0000 */
[----:B------:R-:W-:Y:S06]  /*8510*/  @P1 BRA `(.L_x_7852) ;  /* 0xffffffcc00b01947 */ /* 0x000fec000383ffff */
.L_x_7833:
[----:B------:R-:W-:Y:S02]  /*8520*/  UISETP.NE.AND UP1, UPT, UR50, URZ, UPT ;  /* 0x0000003f3200728c */ /* 0x000fe4000bf25270 */
[----:B------:R-:W-:Y:S02]  /*8530*/  UISETP.NE.AND UP0, UPT, UR43, URZ, UPT ;  /* 0x0000003f2b00728c */ /* 0x000fe4000bf05270 */
[----:B------:R-:W-:Y:S02]  /*8540*/  UIADD3 UR7, UR46, 0x7f, URZ ;  /* 0x0000007f2e077890 */ /* 0x000fe4000fffe03f */
[----:B------:R-:W-:Y:S02]  /*8550*/  UIADD3 UR14, UR41, 0x1, -UR42 ;  /* 0x00000001290e7890 */ /* 0x000fe4000fffe82a */
[----:B------:R-:W-:-:S03]  /*8560*/  PLOP3.LUT P1, PT, PT, PT, UP0, 0x40, 0x0 ;  /* 0x000000000000781c */ /* 0x000fc60003f2e808 */
        /* <DEDUP_REMOVED lines=18> */
.L_x_7854:
[----:B------:R-:W-:Y:S02]  /*8690*/  ULDC UR18, c[0x0][0x9e4] ;  /* 0x0002790000127ab9 */ /* 0x000fe40000000800 */
[----:B------:R-:W-:-:S11]  /*86a0*/  UISETP.NE.AND UP0, UPT, UR18, 0x1, UPT ;  /* 0x000000011200788c */ /* 0x000fd6000bf05270 */
[----:B------:R-:W-:Y:S02]  /*86b0*/  @UP0 ULDC.64 UR10, c[0x0][0x9e8] ;  /* 0x00027a00000a0ab9 */ /* 0x000fe40000000a00 */
[----:B------:R-:W-:-:S04]  /*86c0*/  UIMAD.WIDE.U32 UR14, UR7, UR10, URZ ;  /* 0x0000000a070e72a5 */ /* 0x000fc8000f8e003f */
[----:B------:R-:W-:-:S12]  /*86d0*/  @UP0 USHF.R.U32.HI UR7, URZ, UR11, UR15 ;  /* 0x0000000b3f070299 */ /* 0x000fd8000801160f */
.L_x_7855:
[----:B------:R-:W-:-:S04]  /*86e0*/  UIMAD UR7, UR7, UR18, URZ ;  /* 0x00000012070772a4 */ /* 0x000fc8000f8e023f */
[----:B------:R-:W-:-:S04]  /*86f0*/  UISETP.LT.AND UP0, UPT, UR59, UR7, UPT ;  /* 0x000000073b00728c */ /* 0x000fc8000bf01270 */
[----:B------:R-:W-:-:S12]  /*8700*/  USEL UR59, UR59, UR7, !UP0 ;  /* 0x000000073b3b7287 */ /* 0x000fd8000c000000 */
.L_x_7853:
        /* <DEDUP_REMOVED lines=13> */
.L_x_7867:
[----:B------:R-:W-:Y:S01]  /*87e0*/  ISETP.NE.AND P2, PT, RZ, UR49, PT ;  /* 0x00000031ff007c0c */ /* 0x000fe2000bf45270 */
[----:B------:R-:W-:-:S04]  /*87f0*/  UISETP.NE.AND UP0, UPT, UR45, 0x1, UPT ;  /* 0x000000012d00788c */ /* 0x000fc8000bf05270 */
[----:B------:R-:W-:-:S04]  /*8800*/  USEL UR39, URZ, 0x1, UP0 ;  /* 0x000000013f277887 */ /* 0x000fc80008000000 */
[----:B------:R-:W-:-:S04]  /*8810*/  ULOP3.LUT UR39, UR44, UR39, URZ, 0x3c, !UPT ;  /* 0x000000272c277292 */ /* 0x000fc8000f8e3c3f */
[----:B------:R-:W-:Y:S08]  /*8820*/  @P2 BRA `(.L_x_7857) ;  /* 0x0000000000382947 */ /* 0x000ff00003800000 */
[----:B------:R-:W-:Y:S05]  /*8830*/  @!P0 BRA `(.L_x_7858) ;  /* 0x0000000000048947 */ /* 0x000fea0003800000 */
[----:B------:R-:W-:Y:S01]  /*8840*/  BPT.TRAP 0x1 ;  /* 0x000000040000795c */ /* 0x000fe20000300000 */
.L_x_7858:
        /* <DEDUP_REMOVED lines=9> */
.L_x_7859:
[----:B-1----:R-:W-:Y:S05]  /*88e0*/  @P1 BRA `(.L_x_7857) ;  /* 0x0000000000081947 */ /* 0x002fea0003800000 */
[----:B------:R-:W1:Y:S02]  /*88f0*/  SYNCS.PHASECHK.TRANS64.TRYWAIT P1, [UR6+0x28830], R0 ;  /* 0x02883000ff0075a7 */ /* 0x000e640008020146 */
[----:B-1----:R-:W-:Y:S05]  /*8900*/  @!P1 BRA `(.L_x_7860) ;  /* 0x000000f0006c9947 */ /* 0x002fea0003800000 */
.L_x_7857:
        /* <DEDUP_REMOVED lines=51> */
.L_x_7862:
[----:B------:R-:W-:Y:S01]  /*8c40*/  ULEA UR6, UR45, UR40, 0x3 ;  /* 0x000000282d067291 */ /* 0x000fe2000f8e183f */
[----:B------:R-:W-:-:S05]  /*8c50*/  IMAD.U32 R0, RZ, RZ, UR44 ;  /* 0x0000002cff007e24 */ /* 0x000fca000f8e00ff */
[----:B------:R-:W-:-:S04]  /*8c60*/  SHF.L.U32 R0, R0, 0x1f, RZ ;  /* 0x0000001f00007819 */ /* 0x000fc800000006ff */
[----:B------:R0:W1:Y:S01]  /*8c70*/  SYNCS.PHASECHK.TRANS64.TRYWAIT P1, [UR6+0x28850], R0 ;  /* 0x02885000ff0075a7 */ /* 0x0000620008020146 */
[----:B------:R-:W-:Y:S05]  /*8c80*/  @!P0 BRA `(.L_x_7863) ;  /* 0x0000000000048947 */ /* 0x000fea0003800000 */
[----:B------:R-:W-:Y:S01]  /*8c90*/  BPT.TRAP 0x1 ;  /* 0x000000040000795c */ /* 0x000fe20000300000 */
.L_x_7863:
[----:B-1----:R-:W-:Y:S05]  /*8ca0*/  @P1 BRA `(.L_x_7861) ;  /* 0x0000000000081947 */ /* 0x002fea0003800000 */
[----:B------:R-:W1:Y:S02]  /*8cb0*/  SYNCS.PHASECHK.TRANS64.TRYWAIT P1, [UR6+0x28850], R0 ;  /* 0x02885000ff0075a7 */ /* 0x000e640008020146 */
[----:B-1----:R-:W-:Y:S05]  /*8cc0*/  @!P1 BRA `(.L_x_7864) ;  /* 0x000000ec00949947 */ /* 0x002fea0003800000 */
.L_x_7861:
        /* <DEDUP_REMOVED lines=51> */
.L_x_7865:
[----:B0-----:R-:W-:Y:S01]  /*9000*/  FMNMX.FTZ R0, R24, R5, !PT ;  /* 0x0000000518007209 */ /* 0x001fe20007810000 */
[----:B------:R-:W-:Y:S01]  /*9010*/  UMOV UR6, UR51 ;  /* 0x0000003300067c82 */ /* 0x000fe20008000000 */
[----:B------:R-:W-:Y:S01]  /*9020*/  FMNMX.FTZ R4, R26, R7, !PT ;  /* 0x000000071a047209 */ /* 0x000fe20007810000 */
        /* <DEDUP_REMOVED lines=75> */
[----:B------:R-:W-:-:S03]  /*94e0*/  FMUL.FTZ R10, R0, UR6 ;  /* 0x00000006000a7c20 */ /* 0x000fc60008410000 */
[----:B------:R-:W-:Y:S01]  /*94f0*/  FMUL.FTZ R13, R5, UR6 ;  /* 0x00000006050d7c20 */ /* 0x000fe20008410000 */
[--C-:B------:R-:W-:Y:S01]  /*9500*/  FFMA.FTZ R153, R41, UR6, -R10.reuse ;  /* 0x0000000629997c23 */ /* 0x100fe2000801080a */
[----:B------:R-:W-:Y:S01]  /*9510*/  FADD.FTZ R5, -R4, R7 ;  /* 0x0000000704057221 */ /* 0x000fe20000010100 */
        /* <DEDUP_REMOVED lines=25> */
[--C-:B0-----:R-:W-:Y:S01]  /*96b0*/  FFMA.FTZ R13, R73, UR6, -R10.reuse ;  /* 0x00000006490d7c23 */ /* 0x101fe2000801080a */
        /* <DEDUP_REMOVED lines=8> */
[----:B------:R-:W0:Y:S02]  /*9740*/  MUFU.EX2 R7, R7 ;  /* 0x0000000700077308 */ /* 0x000e240000000800 */
        /* <DEDUP_REMOVED lines=25> */
[----:B------:R-:W-:-:S05]  /*98e0*/  FFMA.FTZ R163, R70, UR6, -R10 ;  /* 0x0000000646a37c23 */ /* 0x000fca000801080a */
        /* <DEDUP_REMOVED lines=41> */
[----:B0-----:R-:W-:Y:S01]  /*9b80*/  FADD.FTZ R42, R174, R27 ;  /* 0x0000001bae2a7221 */ /* 0x001fe20000010000 */
[----:B------:R-:W-:-:S06]  /*9b90*/  FFMA.FTZ R27, R74, UR6, -R10 ;  /* 0x000000064a1b7c23 */ /* 0x000fcc000801080a */
        /* <DEDUP_REMOVED lines=93> */
.L_x_7866:
[----:B------:R-:W-:Y:S01]  /*a170*/  ULEA UR7, UR45, UR40, 0x3 ;  /* 0x000000282d077291 */ /* 0x000fe2000f8e183f */
[----:B------:R-:W-:Y:S01]  /*a180*/  ISETP.GT.AND P1, PT, R8, UR48, PT ;  /* 0x0000003008007c0c */ /* 0x000fe2000bf24270 */
[----:B------:R-:W-:Y:S01]  /*a190*/  UMOV UR44, UR39 ;  /* 0x00000027002c7c82 */ /* 0x000fe20008000000 */
[----:B------:R-:W-:Y:S01]  /*a1a0*/  UMOV UR45, UR38 ;  /* 0x00000026002d7c82 */ /* 0x000fe20008000000 */
[----:B------:R-:W-:Y:S01]  /*a1b0*/  UIADD3 UR7, UR7, 0x28860, URZ ;  /* 0x0002886007077890 */ /* 0x000fe2000fffe03f */
[----:B------:R-:W-:Y:S01]  /*a1c0*/  F2FP.F16.F32.PACK_AB R180, R180, R7 ;  /* 0x00000007b4b4723e */ /* 0x000fe200000000ff */
[-C--:B------:R-:W-:Y:S01]  /*a1d0*/  FMUL.FTZ R90, R90, R5.reuse ;  /* 0x000000055a5a7220 */ /* 0x080fe20000410000 */
[----:B------:R-:W-:Y:S01]  /*a1e0*/  F2FP.F16.F32.PACK_AB R182, R159, R182 ;  /* 0x000000b69fb6723e */ /* 0x000fe200000000ff */
[----:B------:R-:W-:Y:S01]  /*a1f0*/  UPRMT UR7, UR53, 0x654, UR7 ;  /* 0x0000065435077896 */ /* 0x000fe20008000007 */
[----:B------:R-:W-:Y:S01]  /*a200*/  F2FP.F16.F32.PACK_AB R176, R157, R176 ;  /* 0x000000b09db0723e */ /* 0x000fe200000000ff */
[-C--:B------:R-:W-:Y:S01]  /*a210*/  FMUL.FTZ R91, R91, R5.reuse ;  /* 0x000000055b5b7220 */ /* 0x080fe20000410000 */
[----:B------:R-:W-:Y:S01]  /*a220*/  F2FP.F16.F32.PACK_AB R178, R155, R178 ;  /* 0x000000b29bb2723e */ /* 0x000fe200000000ff */
[-C--:B------:R-:W-:Y:S01]  /*a230*/  FMUL.FTZ R94, R94, R5.reuse ;  /* 0x000000055e5e7220 */ /* 0x080fe20000410000 */
        /* <DEDUP_REMOVED lines=89> */
[----:B------:R-:W-:Y:S01]  /*a7d0*/  FMUL.FTZ R149, R149, R6 ;  /* 0x0000000695957220 */ /* 0x000fe20000410000 */
[----:B------:R-:W-:-:S02]  /*a7e0*/  VIADD R8, R8, 0xffffffff ;  /* 0xffffffff08087836 */ /* 0x000fc40000000000 */
[----:B------:R-:W-:Y:S02]  /*a7f0*/  IMAD.MOV.U32 R7, RZ, RZ, R4 ;  /* 0x000000ffff077224 */ /* 0x000fe400078e0004 */
[----:B------:R-:W-:Y:S01]  /*a800*/  IMAD.MOV.U32 R5, RZ, RZ, R0 ;  /* 0x000000ffff057224 */ /* 0x000fe200078e0000 */
[----:B------:R-:W-:Y:S06]  /*a810*/  @P1 BRA `(.L_x_7867) ;  /* 0xffffffdc00f01947 */ /* 0x000fec000383ffff */
.L_x_7856:
        /* <DEDUP_REMOVED lines=10> */
.L_x_7887:
[----:B------:R-:W-:Y:S01]  /*a8c0*/  UIADD3 UR38, UR45, 0x1, URZ ;  /* 0x000000012d267890 */ /* 0x000fe2000fffe03f */
[----:B------:R-:W-:-:S03]  /*a8d0*/  ISETP.NE.AND P2, PT, RZ, UR49, PT ;  /* 0x00000031ff007c0c */ /* 0x000fc6000bf45270 */
[----:B------:R-:W-:-:S04]  /*a8e0*/  UISETP.NE.AND UP0, UPT, UR38, 0x2, UPT ;  /* 0x000000022600788c */ /* 0x000fc8000bf05270 */
[----:B------:R-:W-:Y:S02]  /*a8f0*/  USEL UR39, URZ, 0x1, UP0 ;  /* 0x000000013f277887 */ /* 0x000fe40008000000 */
[----:B------:R-:W-:Y:S02]  /*a900*/  USEL UR38, UR38, URZ, UP0 ;  /* 0x0000003f26267287 */ /* 0x000fe40008000000 */
[----:B------:R-:W-:Y:S02]  /*a910*/  ULOP3.LUT UR39, UR44, UR39, URZ, 0x3c, !UPT ;  /* 0x000000272c277292 */ /* 0x000fe4000f8e3c3f */
[----:B------:R-:W-:Y:S10]  /*a920*/  @P2 BRA `(.L_x_7869) ;  /* 0x00000000002c2947 */ /* 0x000ff40003800000 */
[----:B------:R-:W-:Y:S05]  /*a930*/  @!P0 BRA `(.L_x_7870) ;  /* 0x0000000000048947 */ /* 0x000fea0003800000 */
[----:B------:R-:W-:Y:S01]  /*a940*/  BPT.TRAP 0x1 ;  /* 0x000000040000795c */ /* 0x000fe20000300000 */
.L_x_7870:
[----:B------:R-:W-:Y:S01]  /*a950*/  ULEA UR6, UR38, UR40, 0x3 ;  /* 0x0000002826067291 */ /* 0x000fe2000f8e183f */
[----:B------:R-:W-:-:S05]  /*a960*/  IMAD.U32 R0, RZ, RZ, UR39 ;  /* 0x00000027ff007e24 */ /* 0x000fca000f8e00ff */
[----:B------:R-:W-:-:S04]  /*a970*/  SHF.L.U32 R0, R0, 0x1f, RZ ;  /* 0x0000001f00007819 */ /* 0x000fc800000006ff */
[----:B------:R0:W1:Y:S01]  /*a980*/  SYNCS.PHASECHK.TRANS64.TRYWAIT P1, [UR6+0x28830], R0 ;  /* 0x02883000ff0075a7 */ /* 0x0000620008020146 */
[----:B------:R-:W-:Y:S05]  /*a990*/  @!P0 BRA `(.L_x_7871) ;  /* 0x0000000000048947 */ /* 0x000fea0003800000 */
[----:B------:R-:W-:Y:S01]  /*a9a0*/  BPT.TRAP 0x1 ;  /* 0x000000040000795c */ /* 0x000fe20000300000 */
.L_x_7871:
[----:B-1----:R-:W-:Y:S05]  /*a9b0*/  @P1 BRA `(.L_x_7869) ;  /* 0x0000000000081947 */ /* 0x002fea0003800000 */
[----:B------:R-:W1:Y:S02]  /*a9c0*/  SYNCS.PHASECHK.TRANS64.TRYWAIT P1, [UR6+0x28830], R0 ;  /* 0x02883000ff0075a7 */ /* 0x000e640008020146 */
[----:B-1----:R-:W-:Y:S05]  /*a9d0*/  @!P1 BRA `(.L_x_7872) ;  /* 0x000000d000689947 */ /* 0x002fea0003800000 */
.L_x_7869:
[----:B------:R-:W2:Y:S01]  /*a9e0*/  S2R R4, SR_TID.X ;  /* 0x0000000000047919 */ /* 0x000ea20000002100 */
[----:B------:R-:W-:Y:S01]  /*a9f0*/  ULEA UR30, UR38, UR47, 0xb ;  /* 0x0000002f261e7291 */ /* 0x000fe2000f8e583f */
[----:B------:R-:W-:Y:S01]  /*aa00*/  UMOV UR35, 0x40000040 ;  /* 0x4000004000237882 */ /* 0x000fe20000000000 */
[----:B------:R-:W-:Y:S02]  /*aa10*/  UMOV UR7, 0x40000040 ;  /* 0x4000004000077882 */ /* 0x000fe40000000000 */
[----:B------:R-:W-:Y:S02]  /*aa20*/  UIADD3 UR6, UR30, 0x2, URZ ;  /* 0x000000021e067890 */ /* 0x000fe4000fffe03f */
[----:B------:R-:W-:Y:S02]  /*aa30*/  UIADD3 UR10, UR30, 0x4, URZ ;  /* 0x000000041e0a7890 */ /* 0x000fe4000fffe03f */
[----:B------:R-:W-:Y:S01]  /*aa40*/  UMOV UR34, UR30 ;  /* 0x0000001e00227c82 */ /* 0x000fe20008000000 */
        /* <DEDUP_REMOVED lines=41> */
.L_x_7874:
[----:B------:R-:W-:Y:S01]  /*ace0*/  ULEA UR6, UR45, UR40, 0x3 ;  /* 0x000000282d067291 */ /* 0x000fe2000f8e183f */
[----:B------:R-:W-:-:S05]  /*acf0*/  IMAD.U32 R0, RZ, RZ, UR44 ;  /* 0x0000002cff007e24 */ /* 0x000fca000f8e00ff */
[----:B------:R-:W-:-:S04]  /*ad00*/  SHF.L.U32 R0, R0, 0x1f, RZ ;  /* 0x0000001f00007819 */ /* 0x000fc800000006ff */
[----:B------:R0:W1:Y:S01]  /*ad10*/  SYNCS.PHASECHK.TRANS64.TRYWAIT P1, [UR6+0x28850], R0 ;  /* 0x02885000ff0075a7 */ /* 0x0000620008020146 */
[----:B------:R-:W-:Y:S05]  /*ad20*/  @!P0 BRA `(.L_x_7875) ;  /* 0x0000000000048947 */ /* 0x000fea0003800000 */
[----:B------:R-:W-:Y:S01]  /*ad30*/  BPT.TRAP 0x1 ;  /* 0x000000040000795c */ /* 0x000fe20000300000 */
.L_x_7875:
[----:B-1----:R-:W-:Y:S05]  /*ad40*/  @P1 BRA `(.L_x_7873) ;  /* 0x0000000000081947 */ /* 0x002fea0003800000 */
[----:B------:R-:W1:Y:S02]  /*ad50*/  SYNCS.PHASECHK.TRANS64.TRYWAIT P1, [UR6+0x28850], R0 ;  /* 0x02885000ff0075a7 */ /* 0x000e640008020146 */
[----:B-1----:R-:W-:Y:S05]  /*ad60*/  @!P1 BRA `(.L_x_7876) ;  /* 0x000000cc009c9947 */ /* 0x002fea0003800000 */
.L_x_7873:
        /* <DEDUP_REMOVED lines=51> */
.L_x_7877:
        /* <DEDUP_REMOVED lines=38> */
.L_x_7880:
[----:B------:R-:W-:-:S05]  /*b300*/  IMAD.U32 R15, RZ, RZ, UR48 ;  /* 0x00000030ff0f7e24 */ /* 0x000fca000f8e00ff */
[----:B------:R-:W-:-:S13]  /*b310*/  ISETP.NE.AND P1, PT, R15, 0x1, PT ;  /* 0x000000010f00780c */ /* 0x000fda0003f25270 */
[----:B------:R-:W0:Y:S02]  /*b320*/  @P1 LDC.64 R4, c[0x0][0x9e8] ;  /* 0x00027a00ff041b82 */ /* 0x000e240000000a00 */
[----:B0-----:R-:W-:-:S05]  /*b330*/  @P1 IMAD.HI.U32 R4, R12, R4, RZ ;  /* 0x000000040c041227 */ /* 0x001fca00078e00ff */
[----:B------:R-:W-:-:S07]  /*b340*/  @P1 SHF.R.U32.HI R12, RZ, R5, R4 ;  /* 0x00000005ff0c1219 */ /* 0x000fce0000011604 */
.L_x_7881:
[----:B------:R-:W-:Y:S05]  /*b350*/  BSYNC B0 ;  /* 0x0000000000007941 */ /* 0x000fea0003800000 */
.L_x_7879:
[----:B------:R-:W-:-:S04]  /*b360*/  IMAD R5, R12, R15, -R9 ;  /* 0x0000000f0c057224 */ /* 0x000fc800078e0a09 */
[----:B------:R-:W-:-:S05]  /*b370*/  IMAD.IADD R5, R5, 0x1, -R16 ;  /* 0x0000000105057824 */ /* 0x000fca00078e0a10 */
[----:B------:R-:W-:Y:S02]  /*b380*/  VIADDMNMX R10, R5, R15, R10, PT ;  /* 0x0000000f050a7246 */ /* 0x000fe4000380010a */
[----:B------:R-:W-:-:S07]  /*b390*/  VIMNMX R11, R11, R5, !PT ;  /* 0x000000050b0b7248 */ /* 0x000fce0007fe0100 */
.L_x_7878:
        /* <DEDUP_REMOVED lines=116> */
.L_x_7884:
[----:B------:R-:W-:-:S05]  /*bae0*/  IMAD.U32 R12, RZ, RZ, UR48 ;  /* 0x00000030ff0c7e24 */ /* 0x000fca000f8e00ff */
[----:B------:R-:W-:-:S13]  /*baf0*/  ISETP.NE.AND P2, PT, R12, 0x1, PT ;  /* 0x000000010c00780c */ /* 0x000fda0003f45270 */
[----:B------:R-:W0:Y:S02]  /*bb00*/  @P2 LDC.64 R4, c[0x0][0x9e8] ;  /* 0x00027a00ff042b82 */ /* 0x000e240000000a00 */
[----:B0-----:R-:W-:-:S05]  /*bb10*/  @P2 IMAD.HI.U32 R4, R0, R4, RZ ;  /* 0x0000000400042227 */ /* 0x001fca00078e00ff */
[----:B------:R-:W-:-:S07]  /*bb20*/  @P2 SHF.R.U32.HI R0, RZ, R5, R4 ;  /* 0x00000005ff002219 */ /* 0x000fce0000011604 */
.L_x_7885:
[----:B------:R-:W-:Y:S05]  /*bb30*/  BSYNC B0 ;  /* 0x0000000000007941 */ /* 0x000fea0003800000 */
.L_x_7883:
[----:B------:R-:W-:-:S04]  /*bb40*/  IMAD R9, R0, R12, -R9 ;  /* 0x0000000c00097224 */ /* 0x000fc800078e0a09 */
[----:B------:R-:W-:-:S05]  /*bb50*/  IMAD.IADD R9, R9, 0x1, -R16 ;  /* 0x0000000109097824 */ /* 0x000fca00078e0a10 */
[----:B------:R-:W-:Y:S02]  /*bb60*/  VIADDMNMX R10, R9, R12, R10, PT ;  /* 0x0000000c090a7246 */ /* 0x000fe4000380010a */
[----:B------:R-:W-:-:S07]  /*bb70*/  VIMNMX R11, R11, R9, !PT ;  /* 0x000000090b0b7248 */ /* 0x000fce0007fe0100 */
.L_x_7882:
        /* <DEDUP_REMOVED lines=377> */
.L_x_7886:
        /* <DEDUP_REMOVED lines=107> */
.L_x_7868:
[----:B------:R-:W-:Y:S06]  /*d9c0*/  BAR.ARV 0x8, 0x180 ;  /* 0x0206000000007b1d */ /* 0x000fec0000002000 */
[----:B------:R-:W-:Y:S05]  /*d9d0*/  @!P0 BRA `(.L_x_7888) ;  /* 0x0000000000048947 */ /* 0x000fea0003800000 */
[----:B------:R-:W-:Y:S01]  /*d9e0*/  BPT.TRAP 0x1 ;  /* 0x000000040000795c */ /* 0x000fe20000300000 */
.L_x_7888:
[----:B------:R-:W-:Y:S01]  /*d9f0*/  ULEA UR5, UR38, UR40, 0x3 ;  /* 0x0000002826057291 */ /* 0x000fe2000f8e183f */
[----:B------:R-:W-:-:S05]  /*da00*/  IMAD.U32 R5, RZ, RZ, UR39 ;  /* 0x00000027ff057e24 */ /* 0x000fca000f8e00ff */
[----:B------:R-:W-:-:S04]  /*da10*/  SHF.L.U32 R5, R5, 0x1f, RZ ;  /* 0x0000001f05057819 */ /* 0x000fc800000006ff */
[----:B------:R0:W1:Y:S01]  /*da20*/  SYNCS.PHASECHK.TRANS64.TRYWAIT P1, [UR5+0x28850], R5 ;  /* 0x02885005ff0075a7 */ /* 0x0000620008020145 */
[----:B------:R-:W-:Y:S05]  /*da30*/  @!P0 BRA `(.L_x_7889) ;  /* 0x0000000000048947 */ /* 0x000fea0003800000 */
[----:B------:R-:W-:Y:S01]  /*da40*/  BPT.TRAP 0x1 ;  /* 0x000000040000795c */ /* 0x000fe20000300000 */
.L_x_7889:
[----:B-1----:R-:W-:Y:S05]  /*da50*/  @P1 BRA `(.L_x_7890) ;  /* 0x0000000000081947 */ /* 0x002fea0003800000 */
[----:B------:R-:W1:Y:S02]  /*da60*/  SYNCS.PHASECHK.TRANS64.TRYWAIT P1, [UR5+0x28850], R5 ;  /* 0x02885005ff0075a7 */ /* 0x000e640008020145 */
[----:B-1----:R-:W-:Y:S05]  /*da70*/  @!P1 BRA `(.L_x_7891) ;  /* 0x000000a000709947 */ /* 0x002fea0003800000 */
.L_x_7890:
[----:B------:R-:W-:Y:S01]  /*da80*/  UIADD3 UR40, UR40, 0x400, URZ ;  /* 0x0000040028287890 */ /* 0x000fe2000fffe03f */
[----:B------:R-:W-:Y:S01]  /*da90*/  WARPGROUP.ARRIVE ;  /* 0x00000000000079c5 */ /* 0x000fe20000000000 */
[----:B------:R-:W-:Y:S01]  /*daa0*/  UMOV UR11, 0x40000040 ;  /* 0x40000040000b7882 */ /* 0x000fe20000000000 */
[----:B-1----:R-:W1:Y:S01]  /*dab0*/  SHFL.BFLY PT, R6, R3, 0x2, 0x1f ;  /* 0x0c401f0003067f89 */ /* 0x002e6200000e0000 */
[----:B------:R-:W-:Y:S01]  /*dac0*/  USHF.R.U32.HI UR40, URZ, 0x4, UR40 ;  /* 0x000000043f287899 */ /* 0x000fe20008011628 */
[----:B------:R-:W-:Y:S02]  /*dad0*/  IMAD.U32 R12, RZ, RZ, UR6 ;  /* 0x00000006ff0c7e24 */ /* 0x000fe4000f8e00ff */
[----:B0-----:R-:W0:Y:S01]  /*dae0*/  SHFL.BFLY PT, R5, R2, 0x2, 0x1f ;  /* 0x0c401f0002057f89 */ /* 0x001e2200000e0000 */
[----:B------:R-:W-:Y:S01]  /*daf0*/  ULOP3.LUT UR40, UR40, 0x3fff, URZ, 0xc0, !UPT ;  /* 0x00003fff28287892 */ /* 0x000fe2000f8ec03f */
[----:B------:R-:W-:Y:S02]  /*db00*/  IMAD.MOV.U32 R21, RZ, RZ, -0x800000 ;  /* 0xff800000ff157424 */ /* 0x000fe400078e00ff */
[----:B------:R-:W-:Y:S01]  /*db10*/  IMAD.MOV.U32 R20, RZ, RZ, -0x800000 ;  /* 0xff800000ff147424 */ /* 0x000fe200078e00ff */
[----:B------:R-:W-:-:S04]  /*db20*/  ULOP3.LUT UR4, UR40, 0x4000000, URZ, 0xfc, !UPT ;  /* 0x0400000028047892 */ /* 0x000fc8000f8efc3f */
[----:B------:R-:W-:-:S07]  /*db30*/  ULEA UR4, UR38, UR4, 0xb ;  /* 0x0000000426047291 */ /* 0x000fce000f8e583f */
[----:B------:R-:W-:Y:S02]  /*db40*/  UMOV UR10, UR4 ;  /* 0x00000004000a7c82 */ /* 0x000fe40008000000 */
[----:B------:R-:W-:Y:S01]  /*db50*/  HGMMA.64x128x16.F32 R88, R180, gdesc[UR8].tnspB, R88, gsb0 ;  /* 0x41e00008b4587df0 */ /* 0x000fe20008000858 */
[----:B------:R-:W-:Y:S01]  /*db60*/  UIADD3 UR10, UR4, 0x80, URZ ;  /* 0x00000080040a7890 */ /* 0x000fe2000fffe03f */
[----:B-1----:R-:W-:Y:S01]  /*db70*/  FADD.FTZ R6, R6, R3 ;  /* 0x0000000306067221 */ /* 0x002fe20000010000 */
[----:B------:R-:W-:Y:S01]  /*db80*/  UMOV UR11, 0x40000040 ;  /* 0x40000040000b7882 */ /* 0x000fe20000000000 */
[----:B------:R-:W-:Y:S02]  /*db90*/  IMAD.U32 R3, RZ, RZ, UR6 ;  /* 0x00000006ff037e24 */ /* 0x000fe4000f8e00ff */
[----:B0-----:R-:W-:Y:S01]  /*dba0*/  FADD.FTZ R7, R5, R2 ;  /* 0x0000000205077221 */ /* 0x001fe20000010000 */
[----:B------:R-:W-:Y:S01]  /*dbb0*/  IMAD.MOV.U32 R2, RZ, RZ, RZ ;  /* 0x000000ffff027224 */ /* 0x000fe200078e00ff */
[----:B------:R-:W0:Y:S04]  /*dbc0*/  SHFL.BFLY PT, R5, R6, 0x1, 0x1f ;  /* 0x0c201f0006057f89 */ /* 0x000e2800000e0000 */
[----:B------:R-:W1:Y:S01]  /*dbd0*/  SHFL.BFLY PT, R8, R7, 0x1, 0x1f ;  /* 0x0c201f0007087f89 */ /* 0x000e6200000e0000 */
[----:B0-----:R-:W-:Y:S01]  /*dbe0*/  FADD.FTZ R10, R6, R5 ;  /* 0x00000005060a7221 */ /* 0x001fe20000010000 */
[----:B-1----:R-:W-:-:S04]  /*dbf0*/  FADD.FTZ R11, R7, R8 ;  /* 0x00000008070b7221 */ /* 0x002fc80000010000 */
[----:B------:R-:W-:Y:S01]  /*dc00*/  FSETP.NE.FTZ.AND P1, PT, R10, RZ, PT ;  /* 0x000000ff0a00720b */ /* 0x000fe20003f35000 */
[----:B------:R-:W-:Y:S01]  /*dc10*/  IMAD.MOV.U32 R8, RZ, RZ, RZ ;  /* 0x000000ffff087224 */ /* 0x000fe200078e00ff */
[----:B------:R-:W-:-:S11]  /*dc20*/  FSETP.NE.FTZ.AND P2, PT, R11, RZ, PT ;  /* 0x000000ff0b00720b */ /* 0x000fd60003f55000 */
[----:B------:R-:W0:Y:S01]  /*dc30*/  @P1 MUFU.LG2 R5, R10 ;  /* 0x0000000a00051308 */ /* 0x000e220000000c00 */
[----:B------:R-:W-:Y:S01]  /*dc40*/  @P1 FMUL.FTZ R3, R3, 0.69314718246459960938 ;  /* 0x3f31721803031820 */ /* 0x000fe20000410000 */
        /* <DEDUP_REMOVED lines=45> */
.L_x_7892:
        /* <DEDUP_REMOVED lines=37> */
[----:B------:R-:W-:Y:S01]  /*e170*/  USEL UR4, URZ, 0x1, UP0 ;  /* 0x000000013f047887 */ /* 0x000fe20008000000 */
        /* <DEDUP_REMOVED lines=33> */
[----:B------:R-:W-:-:S02]  /*e390*/  UIADD3 UR61, UR61, 0x1, URZ ;  /* 0x000000013d3d7890 */ /* 0x000fc4000fffe03f */
[----:B------:R-:W-:Y:S02]  /*e3a0*/  USEL UR38, UR38, URZ, UP0 ;  /* 0x0000003f26267287 */ /* 0x000fe40008000000 */
[----:B------:R-:W-:-:S12]  /*e3b0*/  ULOP3.LUT UR39, UR39, UR4, URZ, 0x3c, !UPT ;  /* 0x0000000427277292 */ /* 0x000fd8000f8e3c3f */
.L_x_7814:
[----:B------:R-:W0:Y:S01]  /*e3c0*/  S2R R5, SR_CgaCtaId ;  /* 0x0000000000057919 */ /* 0x000e220000008800 */
[----:B------:R-:W-:Y:S01]  /*e3d0*/  MOV R0, 0x400 ;  /* 0x0000040000007802 */ /* 0x000fe20000000f00 */
[----:B------:R-:W-:Y:S01]  /*e3e0*/  BSSY B0, `(.L_x_7893) ;  /* 0x00002e8000007945 */ /* 0x000fe20003800000 */
[----:B------:R-:W-:Y:S02]  /*e3f0*/  BAR.SYNC.DEFER_BLOCKING 0x5, 0x180 ;  /* 0x0146000000007b1d */ /* 0x000fe40000010000 */
[----:B0-----:R-:W-:-:S05]  /*e400*/  LEA R0, R5, R0, 0x18 ;  /* 0x0000000005007211 */ /* 0x001fca00078ec0ff */
[----:B------:R-:W0:Y:S02]  /*e410*/  LDS.128 R4, [R0+0x288d0] ;  /* 0x0288d00000047984 */ /* 0x000e240000000c00 */
[----:B0-----:R-:W-:Y:S02]  /*e420*/  R2UR UR6, R5 ;  /* 0x00000000050672ca */ /* 0x001fe400000e0000 */
[----:B------:R-:W-:Y:S02]  /*e430*/  R2UR UR5, R6 ;  /* 0x00000000060572ca */ /* 0x000fe400000e0000 */
[----:B------:R-:W-:Y:S01]  /*e440*/  R2UR UR7, R7 ;  /* 0x00000000070772ca */ /* 0x000fe200000e0000 */
[----:B------:R-:W-:Y:S06]  /*e450*/  BAR.ARV 0x4, 0x180 ;  /* 0x0106000000007b1d */ /* 0x000fec0000002000 */
[----:B------:R-:W-:Y:S08]  /*e460*/  @P0 BRA `(.L_x_7894) ;  /* 0x0000002000640947 */ /* 0x000ff00003800000 */
[----:B------:R-:W0:Y:S01]  /*e470*/  S2R R5, SR_SWINHI ;  /* 0x0000000000057919 */ /* 0x000e220000002f00 */
[----:B------:R-:W-:Y:S01]  /*e480*/  ULDC.64 UR10, c[0x0][0xc00] ;  /* 0x00030000000a7ab9 */ /* 0x000fe20000000a00 */
[----:B------:R-:W-:Y:S01]  /*e490*/  ULDC.64 UR8, c[0x0][0xc00] ;  /* 0x0003000000087ab9 */ /* 0x000fe20000000a00 */
[----:B------:R-:W1:Y:S01]  /*e4a0*/  LDC R45, c[0x0][0xbe8] ;  /* 0x0002fa00ff2d7b82 */ /* 0x000e620000000800 */
[----:B------:R-:W-:Y:S01]  /*e4b0*/  UIMAD.WIDE UR8, UR57, 0x4, UR8 ;  /* 0x00000004390878a5 */ /* 0x000fe2000f8e0208 */
[----:B------:R-:W-:Y:S02]  /*e4c0*/  MOV R32, R0 ;  /* 0x0000000000207202 */ /* 0x000fe40000000f00 */
[----:B0-----:R-:W-:-:S03]  /*e4d0*/  MOV R33, R5 ;  /* 0x0000000500217202 */ /* 0x001fc60000000f00 */
[----:B------:R-:W-:-:S03]  /*e4e0*/  IMAD.WIDE R4, R218, 0x2, R32 ;  /* 0x00000002da047825 */ /* 0x000fc600078e0220 */
[C---:B------:R-:W-:Y:S02]  /*e4f0*/  LOP3.LUT R7, R4.reuse, 0x380, RZ, 0xc0, !PT ;  /* 0x0000038004077812 */ /* 0x040fe400078ec0ff */
[C---:B------:R-:W-:Y:S02]  /*e500*/  IADD3 R8, P5, R4.reuse, 0x40, RZ ;  /* 0x0000004004087810 */ /* 0x040fe40007fbe0ff */
[----:B------:R-:W-:Y:S02]  /*e510*/  SHF.R.U64 R7, R7, 0x3, RZ ;  /* 0x0000000307077819 */ /* 0x000fe400000012ff */
[C---:B------:R-:W-:Y:S01]  /*e520*/  IADD3 R31, P6, R4.reuse, 0x20, RZ ;  /* 0x00000020041f7810 */ /* 0x040fe20007fde0ff */
[--C-:B------:R-:W-:Y:S01]  /*e530*/  IMAD.X R27, RZ, RZ, R5.reuse, P5 ;  /* 0x000000ffff1b7224 */ /* 0x100fe200028e0605 */
[C---:B------:R-:W-:Y:S02]  /*e540*/  IADD3 R35, P4, R4.reuse, 0x60, RZ ;  /* 0x0000006004237810 */ /* 0x040fe40007f9e0ff */
        /* <DEDUP_REMOVED lines=14> */
[----:B------:R-:W-:Y:S02]  /*e630*/  LOP3.LUT R10, R35, 0x380, RZ, 0xc0, !PT ;  /* 0x00000380230a7812 */ /* 0x000fe400078ec0ff */
[----:B------:R-:W-:Y:S02]  /*e640*/  LOP3.LUT R12, R37, 0x380, RZ, 0xc0, !PT ;  /* 0x00000380250c7812 */ /* 0x000fe400078ec0ff */
[----:B------:R-:W-:Y:S02]  /*e650*/  LOP3.LUT R26, R7, R8, RZ, 0x3c, !PT ;  /* 0x00000008071a7212 */ /* 0x000fe400078e3cff */
[----:B------:R-:W-:Y:S02]  /*e660*/  SHF.R.U64 R6, R6, 0x3, RZ ;  /* 0x0000000306067819 */ /* 0x000fe400000012ff */
[----:B------:R-:W-:-:S02]  /*e670*/  SHF.R.U64 R10, R10, 0x3, RZ ;  /* 0x000000030a0a7819 */ /* 0x000fc400000012ff */
[----:B------:R-:W-:Y:S02]  /*e680*/  LOP3.LUT R8, R39, 0x380, RZ, 0xc0, !PT ;  /* 0x0000038027087812 */ /* 0x000fe400078ec0ff */
[----:B------:R-:W-:Y:S02]  /*e690*/  SHF.R.U64 R12, R12, 0x3, RZ ;  /* 0x000000030c0c7819 */ /* 0x000fe400000012ff */
[----:B------:R-:W-:Y:S02]  /*e6a0*/  LOP3.LUT R28, R6, R31, RZ, 0x3c, !PT ;  /* 0x0000001f061c7212 */ /* 0x000fe400078e3cff */
[----:B------:R-:W-:Y:S02]  /*e6b0*/  LOP3.LUT R24, R10, R35, RZ, 0x3c, !PT ;  /* 0x000000230a187212 */ /* 0x000fe400078e3cff */
[----:B------:R-:W-:Y:S02]  /*e6c0*/  SHF.R.U64 R8, R8, 0x3, RZ ;  /* 0x0000000308087819 */ /* 0x000fe400000012ff */
[----:B------:R-:W-:-:S02]  /*e6d0*/  LOP3.LUT R10, R41, 0x380, RZ, 0xc0, !PT ;  /* 0x00000380290a7812 */ /* 0x000fc400078ec0ff */
[----:B------:R-:W-:Y:S02]  /*e6e0*/  LOP3.LUT R31, R34, 0x380, RZ, 0xc0, !PT ;  /* 0x00000380221f7812 */ /* 0x000fe400078ec0ff */
[----:B------:R-:W-:Y:S02]  /*e6f0*/  LOP3.LUT R14, R12, R37, RZ, 0x3c, !PT ;  /* 0x000000250c0e7212 */ /* 0x000fe400078e3cff */
[----:B------:R-:W-:Y:S02]  /*e700*/  LOP3.LUT R12, R8, R39, RZ, 0x3c, !PT ;  /* 0x00000027080c7212 */ /* 0x000fe400078e3cff */
[----:B------:R-:W-:Y:S02]  /*e710*/  MOV R30, R4 ;  /* 0x00000004001e7202 */ /* 0x000fe40000000f00 */
[----:B------:R-:W-:Y:S02]  /*e720*/  SHF.R.U64 R10, R10, 0x3, RZ ;  /* 0x000000030a0a7819 */ /* 0x000fe400000012ff */
[----:B------:R-:W-:-:S02]  /*e730*/  SHF.R.U64 R31, R31, 0x3, RZ ;  /* 0x000000031f1f7819 */ /* 0x000fc400000012ff */
[----:B------:R-:W-:Y:S02]  /*e740*/  F2FP.F16.F32.PACK_AB R4, R89, R88 ;  /* 0x000000585904723e */ /* 0x000fe400000000ff */
[----:B------:R-:W-:Y:S02]  /*e750*/  F2FP.F16.F32.PACK_AB R5, R3, R2 ;  /* 0x000000020305723e */ /* 0x000fe400000000ff */
[----:B------:R-:W-:Y:S02]  /*e760*/  F2FP.F16.F32.PACK_AB R6, R93, R92 ;  /* 0x0000005c5d06723e */ /* 0x000fe400000000ff */
[----:B------:R-:W-:Y:S01]  /*e770*/  F2FP.F16.F32.PACK_AB R7, R95, R94 ;  /* 0x0000005e5f07723e */ /* 0x000fe200000000ff */
[----:B------:R-:W-:Y:S01]  /*e780*/  BAR.SYNC.DEFER_BLOCKING 0x1, 0x100 ;  /* 0x0044000000007b1d */ /* 0x000fe20000010000 */
[----:B------:R-:W-:Y:S02]  /*e790*/  MOV R37, R14 ;  /* 0x0000000e00257202 */ /* 0x000fe40000000f00 */
[----:B------:R-:W-:-:S02]  /*e7a0*/  MOV R36, R12 ;  /* 0x0000000c00247202 */ /* 0x000fc40000000f00 */
[----:B------:R-:W-:Y:S02]  /*e7b0*/  LOP3.LUT R10, R10, R41, RZ, 0x3c, !PT ;  /* 0x000000290a0a7212 */ /* 0x000fe400078e3cff */
[----:B------:R-:W-:Y:S02]  /*e7c0*/  LOP3.LUT R8, R31, R34, RZ, 0x3c, !PT ;  /* 0x000000221f087212 */ /* 0x000fe400078e3cff */
[----:B------:R-:W-:Y:S02]  /*e7d0*/  MOV R40, R28 ;  /* 0x0000001c00287202 */ /* 0x000fe40000000f00 */
[----:B------:R-:W-:Y:S02]  /*e7e0*/  MOV R39, R26 ;  /* 0x0000001a00277202 */ /* 0x000fe40000000f00 */
[----:B------:R-:W-:Y:S02]  /*e7f0*/  MOV R38, R24 ;  /* 0x0000001800267202 */ /* 0x000fe40000000f00 */
[----:B------:R-:W-:-:S02]  /*e800*/  F2FP.F16.F32.PACK_AB R12, R97, R96 ;  /* 0x00000060610c723e */ /* 0x000fc400000000ff */
[----:B------:R-:W-:Y:S02]  /*e810*/  F2FP.F16.F32.PACK_AB R13, R99, R98 ;  /* 0x00000062630d723e */ /* 0x000fe400000000ff */
[----:B------:R-:W-:Y:S02]  /*e820*/  F2FP.F16.F32.PACK_AB R14, R101, R100 ;  /* 0x00000064650e723e */ /* 0x000fe400000000ff */
[----:B------:R-:W-:Y:S02]  /*e830*/  F2FP.F16.F32.PACK_AB R15, R103, R102 ;  /* 0x00000066670f723e */ /* 0x000fe400000000ff */
[----:B------:R-:W-:Y:S01]  /*e840*/  F2FP.F16.F32.PACK_AB R24, R105, R104 ;  /* 0x000000686918723e */ /* 0x000fe200000000ff */
[----:B------:R0:W-:Y:S01]  /*e850*/  STSM.16.M88.4 [R30], R4 ;  /* 0x000000041e007844 */ /* 0x0001e20000000200 */
[----:B------:R-:W-:Y:S02]  /*e860*/  F2FP.F16.F32.PACK_AB R25, R107, R106 ;  /* 0x0000006a6b19723e */ /* 0x000fe400000000ff */
[----:B------:R-:W-:Y:S01]  /*e870*/  F2FP.F16.F32.PACK_AB R26, R109, R108 ;  /* 0x0000006c6d1a723e */ /* 0x000fe200000000ff */
[----:B------:R2:W-:Y:S01]  /*e880*/  STSM.16.M88.4 [R40], R12 ;  /* 0x0000000c28007844 */ /* 0x0005e20000000200 */
[----:B------:R-:W-:-:S02]  /*e890*/  F2FP.F16.F32.PACK_AB R27, R111, R110 ;  /* 0x0000006e6f1b723e */ /* 0x000fc400000000ff */
[----:B------:R-:W-:Y:S02]  /*e8a0*/  F2FP.F16.F32.PACK_AB R28, R113, R112 ;  /* 0x00000070711c723e */ /* 0x000fe400000000ff */
[----:B------:R-:W-:Y:S01]  /*e8b0*/  F2FP.F16.F32.PACK_AB R29, R115, R114 ;  /* 0x00000072731d723e */ /* 0x000fe200000000ff */
[----:B------:R-:W-:Y:S01]  /*e8c0*/  STSM.16.M88.4 [R39], R24 ;  /* 0x0000001827007844 */ /* 0x000fe20000000200 */
[----:B------:R-:W-:Y:S02]  /*e8d0*/  F2FP.F16.F32.PACK_AB R31, R119, R118 ;  /* 0x00000076771f723e */ /* 0x000fe400000000ff */
[----:B------:R-:W-:Y:S02]  /*e8e0*/  MOV R35, R10 ;  /* 0x0000000a00237202 */ /* 0x000fe40000000f00 */
[----:B------:R-:W-:Y:S02]  /*e8f0*/  MOV R34, R8 ;  /* 0x0000000800227202 */ /* 0x000fe40000000f00 */
[----:B0-----:R-:W-:-:S02]  /*e900*/  F2FP.F16.F32.PACK_AB R30, R117, R116 ;  /* 0x00000074751e723e */ /* 0x001fc400000000ff */
[----:B------:R-:W-:Y:S02]  /*e910*/  F2FP.F16.F32.PACK_AB R4, R121, R120 ;  /* 0x000000787904723e */ /* 0x000fe400000000ff */
[----:B------:R-:W-:Y:S01]  /*e920*/  F2FP.F16.F32.PACK_AB R5, R123, R122 ;  /* 0x0000007a7b05723e */ /* 0x000fe200000000ff */
[----:B------:R0:W-:Y:S01]  /*e930*/  STSM.16.M88.4 [R38], R28 ;  /* 0x0000001c26007844 */ /* 0x0001e20000000200 */
[----:B------:R-:W-:Y:S02]  /*e940*/  F2FP.F16.F32.PACK_AB R6, R125, R124 ;  /* 0x0000007c7d06723e */ /* 0x000fe400000000ff */
[----:B------:R-:W-:Y:S02]  /*e950*/  F2FP.F16.F32.PACK_AB R7, R127, R126 ;  /* 0x0000007e7f07723e */ /* 0x000fe400000000ff */
[----:B------:R-:W-:Y:S02]  /*e960*/  F2FP.F16.F32.PACK_AB R8, R129, R128 ;  /* 0x000000808108723e */ /* 0x000fe400000000ff */
[----:B------:R-:W-:Y:S01]  /*e970*/  F2FP.F16.F32.PACK_AB R9, R131, R130 ;  /* 0x000000828309723e */ /* 0x000fe200000000ff */
[----:B------:R3:W-:Y:S01]  /*e980*/  STSM.16.M88.4 [R37], R4 ;  /* 0x0000000425007844 */ /* 0x0007e20000000200 */
[----:B------:R-:W-:-:S02]  /*e990*/  F2FP.F16.F32.PACK_AB R10, R133, R132 ;  /* 0x00000084850a723e */ /* 0x000fc400000000ff */
[----:B------:R-:W-:Y:S02]  /*e9a0*/  F2FP.F16.F32.PACK_AB R11, R135, R134 ;  /* 0x00000086870b723e */ /* 0x000fe400000000ff */
[----:B--2---:R-:W-:Y:S02]  /*e9b0*/  F2FP.F16.F32.PACK_AB R12, R137, R136 ;  /* 0x00000088890c723e */ /* 0x004fe400000000ff */
[----:B------:R-:W-:Y:S01]  /*e9c0*/  F2FP.F16.F32.PACK_AB R13, R139, R138 ;  /* 0x0000008a8b0d723e */ /* 0x000fe200000000ff */
[----:B------:R2:W-:Y:S01]  /*e9d0*/  STSM.16.M88.4 [R36], R8 ;  /* 0x0000000824007844 */ /* 0x0005e20000000200 */
[----:B------:R-:W-:Y:S01]  /*e9e0*/  F2FP.F16.F32.PACK_AB R14, R141, R140 ;  /* 0x0000008c8d0e723e */ /* 0x000fe200000000ff */
[----:B0-----:R-:W-:Y:S01]  /*e9f0*/  IMAD.U32 R28, RZ, RZ, UR8 ;  /* 0x00000008ff1c7e24 */ /* 0x001fe2000f8e00ff */
[----:B------:R-:W-:Y:S01]  /*ea00*/  F2FP.F16.F32.PACK_AB R15, R143, R142 ;  /* 0x0000008e8f0f723e */ /* 0x000fe200000000ff */
[----:B------:R-:W-:Y:S01]  /*ea10*/  IMAD.U32 R29, RZ, RZ, UR9 ;  /* 0x00000009ff1d7e24 */ /* 0x000fe2000f8e00ff */
[----:B------:R-:W-:Y:S01]  /*ea20*/  F2FP.F16.F32.PACK_AB R24, R145, R144 ;  /* 0x000000909118723e */ /* 0x000fe200000000ff */
[----:B------:R-:W-:Y:S01]  /*ea30*/  ULDC.64 UR8, c[0x0][0xc08] ;  /* 0x0003020000087ab9 */ /* 0x000fe20000000a00 */
[----:B------:R-:W-:Y:S01]  /*ea40*/  F2FP.F16.F32.PACK_AB R25, R147, R146 ;  /* 0x000000929319723e */ /* 0x000fe200000000ff */
[----:B------:R0:W-:Y:S01]  /*ea50*/  STSM.16.M88.4 [R35], R12 ;  /* 0x0000000c23007844 */ /* 0x0001e20000000200 */
[----:B------:R-:W-:-:S02]  /*ea60*/  F2FP.F16.F32.PACK_AB R26, R149, R148 ;  /* 0x00000094951a723e */ /* 0x000fc400000000ff */
[----:B------:R-:W-:Y:S02]  /*ea70*/  F2FP.F16.F32.PACK_AB R27, R151, R150 ;  /* 0x00000096971b723e */ /* 0x000fe400000000ff */
[----:B------:R-:W-:-:S03]  /*ea80*/  ISETP.NE.U32.AND P0, PT, RZ, UR10, PT ;  /* 0x0000000aff007c0c */ /* 0x000fc6000bf05070 */
[----:B------:R4:W-:Y:S01]  /*ea90*/  STSM.16.M88.4 [R34], R24 ;  /* 0x0000001822007844 */ /* 0x0009e20000000200 */
[----:B------:R-:W-:Y:S01]  /*eaa0*/  BAR.SYNC.DEFER_BLOCKING 0x1, 0x100 ;  /* 0x0044000000007b1d */ /* 0x000fe20000010000 */
[----:B------:R-:W-:-:S13]  /*eab0*/  ISETP.NE.AND.EX P0, PT, RZ, UR11, PT, P0 ;  /* 0x0000000bff007c0c */ /* 0x000fda000bf05300 */
[----:B------:R-:W4:Y:S01]  /*eac0*/  @P0 LDG.E R30, desc[UR36][R28.64] ;  /* 0x000000241c1e0981 */ /* 0x000f22000c1e1900 */
[----:B------:R-:W-:Y:S01]  /*ead0*/  UISETP.NE.U32.AND UP0, UPT, UR8, URZ, UPT ;  /* 0x0000003f0800728c */ /* 0x000fe2000bf05070 */
[----:B-1----:R-:W-:Y:S01]  /*eae0*/  ISETP.NE.AND P1, PT, R45, 0x1, PT ;  /* 0x000000012d00780c */ /* 0x002fe20003f25270 */
[----:B------:R-:W-:Y:S02]  /*eaf0*/  ULDC UR4, c[0x0][0xa88] ;  /* 0x0002a20000047ab9 */ /* 0x000fe40000000800 */
[----:B------:R-:W-:Y:S01]  /*eb00*/  UISETP.NE.AND.EX UP0, UPT, UR9, URZ, UPT, UP0 ;  /* 0x0000003f0900728c */ /* 0x000fe2000bf05300 */
[----:B------:R-:W-:Y:S01]  /*eb10*/  IMAD.U32 R44, RZ, RZ, UR4 ;  /* 0x00000004ff2c7e24 */ /* 0x000fe2000f8e00ff */
[----:B------:R-:W-:-:S04]  /*eb20*/  ULDC UR4, c[0x0][0xad4] ;  /* 0x0002b50000047ab9 */ /* 0x000fc80000000800 */
[----:B------:R-:W-:-:S04]  /*eb30*/  PLOP3.LUT P4, PT, PT, PT, UP0, 0x80, 0x0 ;  /* 0x000000000000781c */ /* 0x000fc80003f8f008 */
[----:B---3--:R-:W1:Y:S01]  /*eb40*/  @P1 LDC R6, c[0x0][0xbec] ;  /* 0x0002fb00ff061b82 */ /* 0x008e620000000800 */
[----:B------:R-:W-:Y:S02]  /*eb50*/  @UP0 ULDC.64 UR8, c[0x0][0xc08] ;  /* 0x0003020000080ab9 */ /* 0x000fe40000000a00 */
[----:B------:R-:W-:Y:S02]  /*eb60*/  @UP0 UIMAD.WIDE UR8, UR57, 0x4, UR8 ;  /* 0x00000004390808a5 */ /* 0x000fe4000f8e0208 */
[----:B------:R-:W-:-:S03]  /*eb70*/  UISETP.NE.AND UP0, UPT, UR54, URZ, UPT ;  /* 0x0000003f3600728c */ /* 0x000fc6000bf05270 */
[----:B--2---:R-:W2:Y:S01]  /*eb80*/  @P1 LDC R9, c[0x0][0xbf0] ;  /* 0x0002fc00ff091b82 */ /* 0x004ea20000000800 */
[----:B------:R-:W-:Y:S01]  /*eb90*/  USEL UR4, UR54, UR4, UP0 ;  /* 0x0000000436047287 */ /* 0x000fe20008000000 */
[----:B------:R-:W-:Y:S01]  /*eba0*/  IMAD.U32 R4, RZ, RZ, UR8 ;  /* 0x00000008ff047e24 */ /* 0x000fe2000f8e00ff */
[----:B------:R-:W-:Y:S01]  /*ebb0*/  UMOV UR19, 0x9b8 ;  /* 0x000009b800137882 */ /* 0x000fe20000000000 */
[----:B------:R-:W-:Y:S01]  /*ebc0*/  IMAD.U32 R5, RZ, RZ, UR9 ;  /* 0x00000009ff057e24 */ /* 0x000fe2000f8e00ff */
[----:B------:R-:W-:Y:S02]  /*ebd0*/  UISETP.GT.AND UP1, UPT, UR4, 0x1, UPT ;  /* 0x000000010400788c */ /* 0x000fe4000bf24270 */
[----:B------:R-:W-:Y:S02]  /*ebe0*/  UISETP.NE.U32.AND UP0, UPT, UR10, URZ, UPT ;  /* 0x0000003f0a00728c */ /* 0x000fe4000bf05070 */
[----:B------:R-:W-:Y:S01]  /*ebf0*/  USEL UR19, UR19, 0x978, UP1 ;  /* 0x0000097813137887 */ /* 0x000fe20008800000 */
[----:B0-----:R-:W-:Y:S01]  /*ec00*/  VIADD R13, R17, UR46 ;  /* 0x0000002e110d7c36 */ /* 0x001fe20008000000 */
[----:B------:R-:W-:Y:S01]  /*ec10*/  UISETP.NE.AND.EX UP0, UPT, UR11, URZ, UPT, UP0 ;  /* 0x0000003f0b00728c */ /* 0x000fe2000bf05300 */
[----:B------:R1:W5:Y:S01]  /*ec20*/  @P4 LDG.E R44, desc[UR36][R4.64] ;  /* 0x00000024042c4981 */ /* 0x000362000c1e1900 */
[----:B------:R-:W-:Y:S01]  /*ec30*/  UMOV UR4, URZ ;  /* 0x0000003f00047c82 */ /* 0x000fe20008000000 */
[----:B------:R-:W-:Y:S01]  /*ec40*/  USHF.R.S32.HI UR10, URZ, 0x1f, UR57 ;  /* 0x0000001f3f0a7899 */ /* 0x000fe20008011439 */
[----:B------:R-:W-:Y:S01]  /*ec50*/  IMAD.MOV.U32 R7, RZ, RZ, R13 ;  /* 0x000000ffff077224 */ /* 0x000fe200078e000d */
[----:B------:R-:W-:-:S02]  /*ec60*/  USEL UR8, UR57, URZ, !UP0 ;  /* 0x0000003f39087287 */ /* 0x000fc4000c000000 */
[----:B------:R-:W-:Y:S02]  /*ec70*/  USEL UR9, UR56, URZ, UP1 ;  /* 0x0000003f38097287 */ /* 0x000fe40008800000 */
[----:B------:R-:W-:Y:S01]  /*ec80*/  USEL UR18, UR10, URZ, !UP0 ;  /* 0x0000003f0a127287 */ /* 0x000fe2000c000000 */
[----:B------:R-:W-:Y:S02]  /*ec90*/  ULDC.64 UR12, c[0x0][UR19+0x220] ;  /* 0x00008800130c7abb */ /* 0x000fe40008000a00 */
[----:B------:R-:W-:Y:S01]  /*eca0*/  ULDC.64 UR10, c[0x0][UR19+0x218] ;  /* 0x00008600130a7abb */ /* 0x000fe20008000a00 */
[----:B-1----:R-:W-:Y:S01]  /*ecb0*/  @P1 IMAD.HI.U32 R4, R13, R6, RZ ;  /* 0x000000060d041227 */ /* 0x002fe200078e00ff */
[----:B------:R-:W-:Y:S01]  /*ecc0*/  ULDC.64 UR14, c[0x0][UR19+0x228] ;  /* 0x00008a00130e7abb */ /* 0x000fe20008000a00 */
[----:B------:R-:W-:Y:S02]  /*ecd0*/  UIMAD UR13, UR13, UR8, URZ ;  /* 0x000000080d0d72a4 */ /* 0x000fe4000f8e023f */
[----:B------:R-:W-:Y:S01]  /*ece0*/  UIMAD.WIDE.U32 UR16, UR10, UR55, URZ ;  /* 0x000000370a1072a5 */ /* 0x000fe2000f8e003f */
[----:B--2---:R-:W-:Y:S01]  /*ecf0*/  @P1 SHF.R.U32.HI R7, RZ, R9, R4 ;  /* 0x00000009ff071219 */ /* 0x004fe20000011604 */
[----:B------:R-:W-:-:S02]  /*ed00*/  UIMAD UR20, UR11, UR55, URZ ;  /* 0x000000370b1472a4 */ /* 0x000fc4000f8e023f */
[----:B------:R-:W-:Y:S02]  /*ed10*/  UIMAD.WIDE.U32 UR10, UR12, UR8, URZ ;  /* 0x000000080c0a72a5 */ /* 0x000fe4000f8e003f */
[----:B------:R-:W-:Y:S01]  /*ed20*/  UIMAD.WIDE.U32 UR22, UR14, UR9, URZ ;  /* 0x000000090e1672a5 */ /* 0x000fe2000f8e003f */
[----:B------:R-:W-:Y:S01]  /*ed30*/  IMAD.MOV R6, RZ, RZ, -R7 ;  /* 0x000000ffff067224 */ /* 0x000fe200078e0a07 */
[----:B------:R-:W-:Y:S02]  /*ed40*/  UIMAD UR9, UR15, UR9, URZ ;  /* 0x000000090f0972a4 */ /* 0x000fe4000f8e023f */
[----:B------:R-:W-:Y:S01]  /*ed50*/  UIMAD UR13, UR12, UR18, UR13 ;  /* 0x000000120c0d72a4 */ /* 0x000fe2000f8e020d */
[----:B------:R-:W-:Y:S01]  /*ed60*/  IMAD R9, R45, R6, R13 ;  /* 0x000000062d097224 */ /* 0x000fe200078e020d */
[----:B------:R-:W-:Y:S01]  /*ed70*/  UIADD3 UR20, UR17, UR20, URZ ;  /* 0x0000001411147290 */ /* 0x000fe2000fffe03f */
[----:B------:R-:W-:Y:S02]  /*ed80*/  IMAD.U32 R4, RZ, RZ, UR22 ;  /* 0x00000016ff047e24 */ /* 0x000fe4000f8e00ff */
[----:B------:R-:W-:Y:S01]  /*ed90*/  IMAD.U32 R5, RZ, RZ, UR23 ;  /* 0x00000017ff057e24 */ /* 0x000fe2000f8e00ff */
[----:B------:R-:W-:-:S02]  /*eda0*/  SHF.R.S32.HI R5, RZ, 0x1f, R7 ;  /* 0x0000001fff057819 */ /* 0x000fc40000011407 */
[----:B------:R-:W-:Y:S02]  /*edb0*/  SHF.R.S32.HI R6, RZ, 0x1f, R9 ;  /* 0x0000001fff067819 */ /* 0x000fe40000011409 */
[----:B----4-:R-:W-:-:S13]  /*edc0*/  @P0 R2UR UR4, R30 ;  /* 0x000000001e0402ca */ /* 0x010fda00000e0000 */
[----:B------:R-:W-:Y:S02]  /*edd0*/  UIADD3 UR16, UP0, UP2, UR10, UR16, UR4 ;  /* 0x000000100a107290 */ /* 0x000fe4000fa1e004 */
[----:B------:R-:W-:Y:S02]  /*ede0*/  UIADD3 UR10, UR23, UR9, URZ ;  /* 0x00000009170a7290 */ /* 0x000fe4000fffe03f */
[----:B------:R-:W-:Y:S02]  /*edf0*/  UIADD3 UR9, UR11, UR13, URZ ;  /* 0x0000000d0b097290 */ /* 0x000fe4000fffe03f */
[----:B------:R-:W-:Y:S01]  /*ee00*/  USHF.R.S32.HI UR14, URZ, 0x1f, UR4 ;  /* 0x0000001f3f0e7899 */ /* 0x000fe20008011404 */
[----:B------:R-:W-:Y:S01]  /*ee10*/  IADD3 R4, P2, P3, R7, UR16, R4 ;  /* 0x0000001007047c10 */ /* 0x000fe2000fb5e004 */
[----:B------:R-:W-:Y:S01]  /*ee20*/  IMAD.U32 R8, RZ, RZ, UR10 ;  /* 0x0000000aff087e24 */ /* 0x000fe2000f8e00ff */
[----:B------:R-:W-:Y:S01]  /*ee30*/  ULDC.64 UR10, c[0x0][UR19+0x210] ;  /* 0x00008400130a7abb */ /* 0x000fe20008000a00 */
[----:B------:R-:W-:Y:S01]  /*ee40*/  UIADD3.X UR9, UR9, UR20, UR14, UP0, UP2 ;  /* 0x0000001409097290 */ /* 0x000fe200087e440e */
[----:B------:R-:W-:Y:S01]  /*ee50*/  IMAD R7, R9, UR11, RZ ;  /* 0x0000000b09077c24 */ /* 0x000fe2000f8e02ff */
[----:B------:R-:W-:Y:S01]  /*ee60*/  ULDC.64 UR12, c[0x0][0xba8] ;  /* 0x0002ea00000c7ab9 */ /* 0x000fe20000000a00 */
[----:B------:R-:W-:Y:S01]  /*ee70*/  @!UP1 ULDC UR12, c[0x0][0xb50] ;  /* 0x0002d400000c9ab9 */ /* 0x000fe20000000800 */
[----:B------:R-:W-:Y:S01]  /*ee80*/  @!UP1 ULDC UR13, c[0x0][0xb54] ;  /* 0x0002d500000d9ab9 */ /* 0x000fe20000000800 */
[----:B------:R-:W-:Y:S01]  /*ee90*/  IMAD R7, R6, UR10, R7 ;  /* 0x0000000a06077c24 */ /* 0x000fe2000f8e0207 */
[----:B------:R-:W-:-:S03]  /*eea0*/  IADD3.X R5, R5, UR9, R8, P2, P3 ;  /* 0x0000000905057c10 */ /* 0x000fc600097e6408 */
        /* <DEDUP_REMOVED lines=9> */
.L_x_7895:
[----:B------:R-:W-:Y:S01]  /*ef40*/  SHFL.IDX PT, R4, R8, RZ, 0x1c1f ;  /* 0x001c1fff08047589 */ /* 0x000fe200000e0000 */
[----:B------:R-:W-:Y:S01]  /*ef50*/  VIADD R11, R217, UR46 ;  /* 0x0000002ed90b7c36 */ /* 0x000fe20008000000 */
[----:B------:R-:W-:Y:S01]  /*ef60*/  LOP3.LUT P0, RZ, R199, 0x3, RZ, 0xc0, !PT ;  /* 0x00000003c7ff7812 */ /* 0x000fe2000780c0ff */
[----:B-----5:R-:W-:Y:S01]  /*ef70*/  IMAD R44, R44, R45, RZ ;  /* 0x0000002d2c2c7224 */ /* 0x020fe200078e02ff */
[----:B------:R-:W0:Y:S01]  /*ef80*/  SHFL.IDX PT, R5, R10, RZ, 0x1c1f ;  /* 0x001c1fff0a057589 */ /* 0x000e2200000e0000 */
[C---:B------:R-:W-:Y:S01]  /*ef90*/  VIADD R9, R11.reuse, 0x8 ;  /* 0x000000080b097836 */ /* 0x040fe20000000000 */
[----:B------:R-:W-:Y:S02]  /*efa0*/  PLOP3.LUT P3, PT, PT, PT, UP1, 0x80, 0x0 ;  /* 0x000000000000781c */ /* 0x000fe40003f6f018 */
[----:B------:R-:W-:Y:S01]  /*efb0*/  SHFL.IDX PT, R6, R8, 0x1, 0x1c1f ;  /* 0x003c1f0008067f89 */ /* 0x000fe200000e0000 */
[-C--:B------:R-:W-:Y:S02]  /*efc0*/  ISETP.GE.OR P2, PT, R11, R44.reuse, P0 ;  /* 0x0000002c0b00720c */ /* 0x080fe40000746670 */
[-C--:B------:R-:W-:Y:S01]  /*efd0*/  ISETP.GE.OR P0, PT, R9, R44.reuse, P0 ;  /* 0x0000002c0900720c */ /* 0x080fe20000706670 */
[----:B------:R-:W1:Y:S10]  /*efe0*/  SHFL.IDX PT, R7, R10, 0x1, 0x1c1f ;  /* 0x003c1f000a077f89 */ /* 0x000e7400000e0000 */
[----:B0-----:R0:W-:Y:S01]  /*eff0*/  @!P2 ST.E desc[UR36][R4.64], R21 ;  /* 0x000000150400a985 */ /* 0x0011e2000c101924 */
[----:B------:R-:W-:-:S03]  /*f000*/  ISETP.GE.AND P2, PT, R11, R44, PT ;  /* 0x0000002c0b00720c */ /* 0x000fc60003f46270 */
[----:B-1----:R0:W-:Y:S01]  /*f010*/  @!P0 ST.E desc[UR36][R6.64], R20 ;  /* 0x0000001406008985 */ /* 0x0021e2000c101924 */
[----:B------:R-:W-:Y:S01]  /*f020*/  ISETP.GE.AND P0, PT, R9, R44, PT ;  /* 0x0000002c0900720c */ /* 0x000fe20003f06270 */
[----:B------:R-:W-:-:S12]  /*f030*/  @P3 BRA `(.L_x_7896) ;  /* 0x00000008008c3947 */ /* 0x000fd80003800000 */
[----:B------:R-:W-:Y:S01]  /*f040*/  IMAD R3, R198, 0x40, R18 ;  /* 0x00000040c6037824 */ /* 0x000fe200078e0212 */
[----:B0-----:R-:W0:Y:S01]  /*f050*/  @P1 LDC R20, c[0x0][0xbec] ;  /* 0x0002fb00ff141b82 */ /* 0x001e220000000800 */
[----:B------:R-:W-:Y:S02]  /*f060*/  ULDC.64 UR12, c[0x0][0xaa0] ;  /* 0x0002a800000c7ab9 */ /* 0x000fe40000000a00 */
[----:B------:R-:W-:-:S03]  /*f070*/  IMAD.WIDE R32, R3, 0x2, R32 ;  /* 0x0000000203207825 */ /* 0x000fc600078e0220 */
[C---:B------:R-:W-:Y:S01]  /*f080*/  IADD3 R9, P6, R32.reuse, 0x1000, RZ ;  /* 0x0000100020097810 */ /* 0x040fe20007fde0ff */
[----:B------:R-:W-:Y:S01]  /*f090*/  UIMAD UR9, UR14, UR12, URZ ;  /* 0x0000000c0e0972a4 */ /* 0x000fe2000f8e023f */
[C---:B------:R-:W-:Y:S02]  /*f0a0*/  IADD3 R13, P5, R32.reuse, 0x2000, RZ ;  /* 0x00002000200d7810 */ /* 0x040fe40007fbe0ff */
[----:B------:R-:W-:Y:S01]  /*f0b0*/  LOP3.LUT R8, R9, 0x380, RZ, 0xc0, !PT ;  /* 0x0000038009087812 */ /* 0x000fe200078ec0ff */
[----:B------:R-:W-:Y:S01]  /*f0c0*/  UIMAD.WIDE.U32 UR10, UR4, UR12, URZ ;  /* 0x0000000c040a72a5 */ /* 0x000fe2000f8e003f */
[----:B------:R-:W-:Y:S02]  /*f0d0*/  IADD3 R25, P4, R32, 0x3000, RZ ;  /* 0x0000300020197810 */ /* 0x000fe40007f9e0ff */
[----:B------:R-:W-:Y:S01]  /*f0e0*/  SHF.R.U64 R8, R8, 0x3, RZ ;  /* 0x0000000308087819 */ /* 0x000fe200000012ff */
[----:B------:R-:W-:Y:S01]  /*f0f0*/  UIMAD UR9, UR4, UR13, UR9 ;  /* 0x0000000d040972a4 */ /* 0x000fe2000f8e0209 */
[----:B------:R-:W-:-:S02]  /*f100*/  IADD3 R29, P3, R32, 0x4000, RZ ;  /* 0x00004000201d7810 */ /* 0x000fc40007f7e0ff */
[----:B------:R-:W-:Y:S01]  /*f110*/  LOP3.LUT R8, R8, R9, RZ, 0x3c, !PT ;  /* 0x0000000908087212 */ /* 0x000fe200078e3cff */
[--C-:B------:R-:W-:Y:S01]  /*f120*/  IMAD.X R9, RZ, RZ, R33.reuse, P6 ;  /* 0x000000ffff097224 */ /* 0x100fe200030e0621 */
[C---:B------:R-:W-:Y:S01]  /*f130*/  IADD3 R3, P6, R32.reuse, 0x7000, RZ ;  /* 0x0000700020037810 */ /* 0x040fe20007fde0ff */
[----:B------:R-:W-:Y:S01]  /*f140*/  UIADD3 UR11, UR11, UR9, URZ ;  /* 0x000000090b0b7290 */ /* 0x000fe2000fffe03f */
[C---:B------:R-:W-:Y:S01]  /*f150*/  IADD3 R35, P2, R32.reuse, 0x5000, RZ ;  /* 0x0000500020237810 */ /* 0x040fe20007f5e0ff */
[----:B------:R-:W-:Y:S01]  /*f160*/  ULDC.64 UR12, c[0x0][0xae8] ;  /* 0x0002ba00000c7ab9 */ /* 0x000fe20000000a00 */
[----:B------:R-:W-:Y:S01]  /*f170*/  LOP3.LUT R2, R3, 0x380, RZ, 0xc0, !PT ;  /* 0x0000038003027812 */ /* 0x000fe200078ec0ff */
[----:B------:R-:W-:Y:S01]  /*f180*/  USHF.R.S32.HI UR4, URZ, 0x1f, UR8 ;  /* 0x0000001f3f047899 */ /* 0x000fe20008011408 */
[----:B------:R-:W-:Y:S01]  /*f190*/  IADD3 R37, P0, R32, 0x6000, RZ ;  /* 0x0000600020257810 */ /* 0x000fe20007f1e0ff */
[----:B------:R-:W-:Y:S01]  /*f1a0*/  IMAD.X R41, RZ, RZ, R33, P6 ;  /* 0x000000ffff297224 */ /* 0x000fe200030e0621 */
[----:B------:R-:W-:Y:S01]  /*f1b0*/  SHF.R.U64 R2, R2, 0x3, RZ ;  /* 0x0000000302027819 */ /* 0x000fe200000012ff */
[----:B------:R-:W-:Y:S01]  /*f1c0*/  UIMAD.WIDE.U32 UR10, UR55, UR12, UR10 ;  /* 0x0000000c370a72a5 */ /* 0x000fe2000f8e000a */
[----:B------:R-:W-:Y:S01]  /*f1d0*/  LOP3.LUT R12, R13, 0x380, RZ, 0xc0, !PT ;  /* 0x000003800d0c7812 */ /* 0x000fe200078ec0ff */
[----:B------:R-:W5:Y:S01]  /*f1e0*/  LD.E.128 R8, desc[UR36][R8.64] ;  /* 0x0000002408087980 */ /* 0x000f62000c101d00 */
[----:B------:R-:W-:-:S02]  /*f1f0*/  LOP3.LUT R40, R2, R3, RZ, 0x3c, !PT ;  /* 0x0000000302287212 */ /* 0x000fc400078e3cff */
[----:B------:R-:W1:Y:S01]  /*f200*/  @P1 LDC R3, c[0x0][0xbf0] ;  /* 0x0002fc00ff031b82 */ /* 0x000e620000000800 */
[----:B------:R-:W-:Y:S01]  /*f210*/  IMAD R2, R22, 0x20, R198 ;  /* 0x0000002016027824 */ /* 0x000fe200078e02c6 */
[----:B------:R-:W-:Y:S01]  /*f220*/  UIMAD UR11, UR55, UR13, UR11 ;  /* 0x0000000d370b72a4 */ /* 0x000fe2000f8e020b */
[----:B------:R-:W-:Y:S01]  /*f230*/  LOP3.LUT R24, R25, 0x380, RZ, 0xc0, !PT ;  /* 0x0000038019187812 */ /* 0x000fe200078ec0ff */
[----:B------:R-:W5:Y:S01]  /*f240*/  LD.E.128 R40, desc[UR36][R40.64] ;  /* 0x0000002428287980 */ /* 0x000f62000c101d00 */
[----:B------:R-:W-:Y:S01]  /*f250*/  VIADD R47, R2, UR46 ;  /* 0x0000002e022f7c36 */ /* 0x000fe20008000000 */
[----:B------:R-:W-:Y:S01]  /*f260*/  ULDC.64 UR12, c[0x0][0xaf0] ;  /* 0x0002bc00000c7ab9 */ /* 0x000fe20000000a00 */
[----:B------:R-:W-:Y:S01]  /*f270*/  LOP3.LUT R28, R29, 0x380, RZ, 0xc0, !PT ;  /* 0x000003801d1c7812 */ /* 0x000fe200078ec0ff */
[----:B------:R-:W-:Y:S01]  /*f280*/  UIMAD UR4, UR4, UR12, URZ ;  /* 0x0000000c040472a4 */ /* 0x000fe2000f8e023f */
[----:B0-----:R-:W-:Y:S01]  /*f290*/  @P1 IMAD.HI.U32 R2, R47, R20, RZ ;  /* 0x000000142f021227 */ /* 0x001fe200078e00ff */
[----:B------:R-:W-:-:S02]  /*f2a0*/  LOP3.LUT R34, R35, 0x380, RZ, 0xc0, !PT ;  /* 0x0000038023227812 */ /* 0x000fc400078ec0ff */
[----:B------:R-:W-:Y:S02]  /*f2b0*/  LOP3.LUT R36, R37, 0x380, RZ, 0xc0, !PT ;  /* 0x0000038025247812 */ /* 0x000fe400078ec0ff */
[----:B------:R-:W-:Y:S01]  /*f2c0*/  LOP3.LUT R5, R32, 0x380, RZ, 0xc0, !PT ;  /* 0x0000038020057812 */ /* 0x000fe200078ec0ff */
[----:B------:R-:W-:Y:S01]  /*f2d0*/  IMAD.MOV.U32 R21, RZ, RZ, R47 ;  /* 0x000000ffff157224 */ /* 0x000fe200078e002f */
[----:B------:R-:W-:Y:S01]  /*f2e0*/  SHF.R.U64 R12, R12, 0x3, RZ ;  /* 0x000000030c0c7819 */ /* 0x000fe200000012ff */
[----:B------:R-:W-:Y:S01]  /*f2f0*/  UIMAD UR4, UR8, UR13, UR4 ;  /* 0x0000000d080472a4 */ /* 0x000fe2000f8e0204 */
[----:B------:R-:W-:Y:S01]  /*f300*/  SHF.R.U64 R24, R24, 0x3, RZ ;  /* 0x0000000318187819 */ /* 0x000fe200000012ff */
[----:B------:R-:W-:Y:S01]  /*f310*/  UIMAD.WIDE.U32 UR8, UR8, UR12, UR10 ;  /* 0x0000000c080872a5 */ /* 0x000fe2000f8e000a */
[----:B------:R-:W-:Y:S02]  /*f320*/  SHF.R.U64 R28, R28, 0x3, RZ ;  /* 0x000000031c1c7819 */ /* 0x000fe400000012ff */
[----:B------:R-:W-:-:S02]  /*f330*/  SHF.R.U64 R34, R34, 0x3, RZ ;  /* 0x0000000322227819 */ /* 0x000fc400000012ff */
[----:B------:R-:W-:Y:S02]  /*f340*/  SHF.R.U64 R36, R36, 0x3, RZ ;  /* 0x0000000324247819 */ /* 0x000fe400000012ff */
[----:B------:R-:W-:Y:S02]  /*f350*/  SHF.R.U64 R5, R5, 0x3, RZ ;  /* 0x0000000305057819 */ /* 0x000fe400000012ff */
[----:B-1----:R-:W-:Y:S01]  /*f360*/  @P1 SHF.R.U32.HI R21, RZ, R3, R2 ;  /* 0x00000003ff151219 */ /* 0x002fe20000011602 */
        /* <DEDUP_REMOVED lines=12> */
[----:B------:R-:W-:Y:S01]  /*f430*/  IMAD.MOV.U32 R5, RZ, RZ, R33 ;  /* 0x000000ffff057224 */ /* 0x000fe200078e0021 */
[--C-:B------:R-:W-:Y:S01]  /*f440*/  SHF.R.S32.HI R20, RZ, 0x1f, R21.reuse ;  /* 0x0000001fff147819 */ /* 0x100fe20000011415 */
[----:B------:R-:W-:Y:S01]  /*f450*/  IMAD.MOV R46, RZ, RZ, -R21 ;  /* 0x000000ffff2e7224 */ /* 0x000fe200078e0a15 */
[----:B------:R-:W-:Y:S01]  /*f460*/  ULDC.64 UR10, c[0x0][0xae0] ;  /* 0x0002b800000a7ab9 */ /* 0x000fe20000000a00 */
[----:B------:R-:W-:Y:S01]  /*f470*/  IMAD.U32 R3, RZ, RZ, UR9 ;  /* 0x00000009ff037e24 */ /* 0x000fe2000f8e00ff */
[----:B------:R-:W5:Y:S01]  /*f480*/  LD.E.128 R12, desc[UR36][R12.64] ;  /* 0x000000240c0c7980 */ /* 0x000f62000c101d00 */
[----:B------:R-:W-:-:S02]  /*f490*/  IMAD R20, R20, UR10, RZ ;  /* 0x0000000a14147c24 */ /* 0x000fc4000f8e02ff */
[----:B------:R-:W-:Y:S01]  /*f4a0*/  IMAD R45, R45, R46, R47 ;  /* 0x0000002e2d2d7224 */ /* 0x000fe200078e022f */
[----:B------:R-:W5:Y:S01]  /*f4b0*/  LD.E.128 R4, desc[UR36][R4.64] ;  /* 0x0000002404047980 */ /* 0x000f62000c101d00 */
[----:B------:R-:W-:Y:S01]  /*f4c0*/  IMAD.U32 R2, RZ, RZ, UR8 ;  /* 0x00000008ff027e24 */ /* 0x000fe2000f8e00ff */
[----:B------:R-:W-:Y:S01]  /*f4d0*/  ULDC.64 UR8, c[0x0][0xad8] ;  /* 0x0002b60000087ab9 */ /* 0x000fe20000000a00 */
[----:B------:R-:W-:Y:S01]  /*f4e0*/  IMAD.U32 R3, RZ, RZ, UR4 ;  /* 0x00000004ff037e24 */ /* 0x000fe2000f8e00ff */
[----:B------:R-:W5:Y:S01]  /*f4f0*/  LD.E.128 R24, desc[UR36][R24.64] ;  /* 0x0000002418187980 */ /* 0x000f62000c101d00 */
[----:B------:R-:W-:-:S03]  /*f500*/  IMAD R47, R21, UR11, R20 ;  /* 0x0000000b152f7c24 */ /* 0x000fc6000f8e0214 */
[----:B------:R-:W5:Y:S01]  /*f510*/  LD.E.128 R28, desc[UR36][R28.64] ;  /* 0x000000241c1c7980 */ /* 0x000f62000c101d00 */
[----:B------:R-:W-:-:S03]  /*f520*/  SHF.R.S32.HI R20, RZ, 0x1f, R45 ;  /* 0x0000001fff147819 */ /* 0x000fc6000001142d */
[----:B------:R-:W5:Y:S04]  /*f530*/  LD.E.128 R32, desc[UR36][R34.64] ;  /* 0x0000002422207980 */ /* 0x000f68000c101d00 */
[----:B------:R-:W5:Y:S01]  /*f540*/  LD.E.128 R36, desc[UR36][R36.64] ;  /* 0x0000002424247980 */ /* 0x000f62000c101d00 */
[----:B------:R-:W-:Y:S01]  /*f550*/  IMAD.WIDE.U32 R2, R21, UR10, R2 ;  /* 0x0000000a15027c25 */ /* 0x000fe2000f8e0002 */
        /* <DEDUP_REMOVED lines=8> */
[----:B------:R-:W-:Y:S02]  /*f5e0*/  VIADD R49, R198, UR46 ;  /* 0x0000002ec6317c36 */ /* 0x000fe40008000000 */
[C---:B------:R-:W-:Y:S02]  /*f5f0*/  IMAD R47, R45.reuse, UR9, R20 ;  /* 0x000000092d2f7c24 */ /* 0x040fe4000f8e0214 */
[----:B------:R-:W-:Y:S01]  /*f600*/  IMAD.WIDE.U32 R2, R45, UR8, R2 ;  /* 0x000000082d027c25 */ /* 0x000fe2000f8e0002 */
[----:B------:R-:W-:Y:S01]  /*f610*/  ISETP.GE.AND P2, PT, R49, R44, PT ;  /* 0x0000002c3100720c */ /* 0x000fe20003f46270 */
[----:B------:R-:W-:Y:S02]  /*f620*/  ULDC.64 UR8, c[0x0][0xa80] ;  /* 0x0002a00000087ab9 */ /* 0x000fe40000000a00 */
[----:B------:R-:W-:Y:S01]  /*f630*/  VIADD R0, R0, 0x28820 ;  /* 0x0002882000007836 */ /* 0x000fe20000000000 */
[----:B------:R-:W-:Y:S01]  /*f640*/  LEA R45, P3, R2, UR8, 0x1 ;  /* 0x00000008022d7c11 */ /* 0x000fe2000f8608ff */
[----:B------:R-:W-:-:S02]  /*f650*/  IMAD.IADD R3, R3, 0x1, R47 ;  /* 0x0000000103037824 */ /* 0x000fc400078e022f */
[----:B------:R-:W-:Y:S01]  /*f660*/  VIADD R21, R49, 0x20 ;  /* 0x0000002031157836 */ /* 0x000fe20000000000 */
[----:B------:R-:W-:Y:S02]  /*f670*/  PRMT R0, RZ, 0x654, R0 ;  /* 0x00000654ff007816 */ /* 0x000fe40000000000 */
[----:B------:R-:W-:Y:S02]  /*f680*/  LEA.HI.X R46, R2, UR9, R3, 0x1, P3 ;  /* 0x00000009022e7c11 */ /* 0x000fe400098f0c03 */
[-C--:B------:R-:W-:Y:S01]  /*f690*/  ISETP.GE.AND P0, PT, R21, R44.reuse, PT ;  /* 0x0000002c1500720c */ /* 0x080fe20003f06270 */
[----:B------:R-:W-:Y:S01]  /*f6a0*/  VIADD R21, R49, 0x40 ;  /* 0x0000004031157836 */ /* 0x000fe20000000000 */
[----:B0-----:R0:W-:Y:S01]  /*f6b0*/  SYNCS.ARRIVE.TRANS64.RED.A1T0 RZ, [R0+URZ], RZ ;  /* 0x000000ff00ff79a7 */ /* 0x0011e2000810043f */
[----:B------:R1:W2:Y:S01]  /*f6c0*/  SHFL.IDX PT, R20, R45, RZ, 0x181f ;  /* 0x00181fff2d147589 */ /* 0x0002a200000e0000 */
[----:B------:R-:W-:Y:S02]  /*f6d0*/  BSSY B1, `(.L_x_7897) ;  /* 0x000000d000017945 */ /* 0x000fe40003800000 */
[----:B------:R-:W-:Y:S01]  /*f6e0*/  ISETP.GE.AND P1, PT, R21, R44, PT ;  /* 0x0000002c1500720c */ /* 0x000fe20003f26270 */
[----:B0-----:R1:W0:Y:S01]  /*f6f0*/  SHFL.IDX PT, R0, R46, RZ, 0x181f ;  /* 0x00181fff2e007589 */ /* 0x00122200000e0000 */
[----:B------:R-:W-:Y:S11]  /*f700*/  @P2 BRA `(.L_x_7898) ;  /* 0x0000000000242947 */ /* 0x000ff60003800000 */
[----:B------:R-:W-:Y:S02]  /*f710*/  ULDC UR4, c[0x0][0xac8] ;  /* 0x0002b20000047ab9 */ /* 0x000fe40000000800 */
[----:B------:R-:W-:Y:S02]  /*f720*/  ISETP.GE.AND P2, PT, R18, UR4, PT ;  /* 0x0000000412007c0c */ /* 0x000fe4000bf46270 */
[----:B------:R-:W-:-:S11]  /*f730*/  ISETP.GE.AND P3, PT, R19, UR4, PT ;  /* 0x0000000413007c0c */ /* 0x000fd6000bf66270 */
[CC--:B--2---:R-:W-:Y:S02]  /*f740*/  @!P2 LEA R2, P4, R18.reuse, R20.reuse, 0x1 ;  /* 0x000000141202a211 */ /* 0x0c4fe400078808ff */
[C---:B------:R-:W-:Y:S02]  /*f750*/  @!P3 LEA R20, P5, R19.reuse, R20, 0x1 ;  /* 0x000000141314b211 */ /* 0x040fe400078a08ff */
[-C--:B0-----:R-:W-:Y:S02]  /*f760*/  @!P2 LEA.HI.X R3, R18, R0.reuse, R221, 0x1, P4 ;  /* 0x000000001203a211 */ /* 0x081fe400020f0cdd */
[----:B------:R-:W-:-:S03]  /*f770*/  @!P3 LEA.HI.X R21, R19, R0, R220, 0x1, P5 ;  /* 0x000000001315b211 */ /* 0x000fc600028f0cdc */
[----:B-----5:R3:W-:Y:S04]  /*f780*/  @!P2 ST.E.128 desc[UR36][R2.64], R4 ;  /* 0x000000040200a985 */ /* 0x0207e8000c101d24 */
[----:B------:R3:W-:Y:S02]  /*f790*/  @!P3 ST.E.128 desc[UR36][R20.64], R28 ;  /* 0x0000001c1400b985 */ /* 0x0007e4000c101d24 */
.L_x_7898:
[----:B------:R-:W-:Y:S05]  /*f7a0*/  BSYNC B1 ;  /* 0x0000000000017941 */ /* 0x000fea0003800000 */
.L_x_7897:
[----:B0-----:R0:W4:Y:S01]  /*f7b0*/  SHFL.IDX PT, R0, R46, 0x1, 0x181f ;  /* 0x00381f002e007f89 */ /* 0x00112200000e0000 */
[----:B------:R-:W-:Y:S03]  /*f7c0*/  BSSY B1, `(.L_x_7899) ;  /* 0x000000c000017945 */ /* 0x000fe60003800000 */
[----:B---3-5:R0:W3:Y:S01]  /*f7d0*/  SHFL.IDX PT, R4, R45, 0x1, 0x181f ;  /* 0x00381f002d047f89 */ /* 0x0280e200000e0000 */
[----:B------:R-:W-:Y:S05]  /*f7e0*/  @P0 BRA `(.L_x_7900) ;  /* 0x0000000000240947 */ /* 0x000fea0003800000 */
[----:B------:R-:W-:Y:S02]  /*f7f0*/  ULDC UR4, c[0x0][0xac8] ;  /* 0x0002b20000047ab9 */ /* 0x000fe40000000800 */
[----:B------:R-:W-:Y:S02]  /*f800*/  ISETP.GE.AND P3, PT, R18, UR4, PT ;  /* 0x0000000412007c0c */ /* 0x000fe4000bf66270 */
[----:B------:R-:W-:-:S11]  /*f810*/  ISETP.GE.AND P4, PT, R19, UR4, PT ;  /* 0x0000000413007c0c */ /* 0x000fd6000bf86270 */
[CC--:B---3--:R-:W-:Y:S02]  /*f820*/  @!P3 LEA R2, P0, R18.reuse, R4.reuse, 0x1 ;  /* 0x000000041202b211 */ /* 0x0c8fe400078008ff */
[C---:B------:R-:W-:Y:S02]  /*f830*/  @!P4 LEA R4, P2, R19.reuse, R4, 0x1 ;  /* 0x000000041304c211 */ /* 0x040fe400078408ff */
[-C--:B----4-:R-:W-:Y:S02]  /*f840*/  @!P3 LEA.HI.X R3, R18, R0.reuse, R221, 0x1, P0 ;  /* 0x000000001203b211 */ /* 0x090fe400000f0cdd */
[----:B------:R-:W-:-:S03]  /*f850*/  @!P4 LEA.HI.X R5, R19, R0, R220, 0x1, P2 ;  /* 0x000000001305c211 */ /* 0x000fc600010f0cdc */
[----:B------:R3:W-:Y:S04]  /*f860*/  @!P3 ST.E.128 desc[UR36][R2.64], R8 ;  /* 0x000000080200b985 */ /* 0x0007e8000c101d24 */
[----:B------:R3:W-:Y:S02]  /*f870*/  @!P4 ST.E.128 desc[UR36][R4.64], R32 ;  /* 0x000000200400c985 */ /* 0x0007e4000c101d24 */
.L_x_7900:
[----:B------:R-:W-:Y:S05]  /*f880*/  BSYNC B1 ;  /* 0x0000000000017941 */ /* 0x000fea0003800000 */
.L_x_7899:
[----:B----4-:R4:W0:Y:S01]  /*f890*/  SHFL.IDX PT, R0, R46, 0x2, 0x181f ;  /* 0x00581f002e007f89 */ /* 0x01082200000e0000 */
[----:B------:R-:W-:Y:S03]  /*f8a0*/  BSSY B1, `(.L_x_7901) ;  /* 0x000000c000017945 */ /* 0x000fe60003800000 */
[----:B---3--:R4:W3:Y:S01]  /*f8b0*/  SHFL.IDX PT, R4, R45, 0x2, 0x181f ;  /* 0x00581f002d047f89 */ /* 0x0088e200000e0000 */
[----:B------:R-:W-:Y:S05]  /*f8c0*/  @P1 BRA `(.L_x_7902) ;  /* 0x0000000000241947 */ /* 0x000fea0003800000 */
[----:B------:R-:W-:Y:S02]  /*f8d0*/  ULDC UR4, c[0x0][0xac8] ;  /* 0x0002b20000047ab9 */ /* 0x000fe40000000800 */
[----:B------:R-:W-:Y:S02]  /*f8e0*/  ISETP.GE.AND P2, PT, R18, UR4, PT ;  /* 0x0000000412007c0c */ /* 0x000fe4000bf46270 */
[----:B------:R-:W-:-:S11]  /*f8f0*/  ISETP.GE.AND P3, PT, R19, UR4, PT ;  /* 0x0000000413007c0c */ /* 0x000fd6000bf66270 */
[CC--:B---3--:R-:W-:Y:S02]  /*f900*/  @!P2 LEA R2, P0, R18.reuse, R4.reuse, 0x1 ;  /* 0x000000041202a211 */ /* 0x0c8fe400078008ff */
[C---:B------:R-:W-:Y:S02]  /*f910*/  @!P3 LEA R4, P1, R19.reuse, R4, 0x1 ;  /* 0x000000041304b211 */ /* 0x040fe400078208ff */
[-C--:B0-----:R-:W-:Y:S02]  /*f920*/  @!P2 LEA.HI.X R3, R18, R0.reuse, R221, 0x1, P0 ;  /* 0x000000001203a211 */ /* 0x081fe400000f0cdd */
[----:B------:R-:W-:-:S03]  /*f930*/  @!P3 LEA.HI.X R5, R19, R0, R220, 0x1, P1 ;  /* 0x000000001305b211 */ /* 0x000fc600008f0cdc */
[----:B------:R0:W-:Y:S04]  /*f940*/  @!P2 ST.E.128 desc[UR36][R2.64], R12 ;  /* 0x0000000c0200a985 */ /* 0x0001e8000c101d24 */
[----:B------:R0:W-:Y:S02]  /*f950*/  @!P3 ST.E.128 desc[UR36][R4.64], R36 ;  /* 0x000000240400b985 */ /* 0x0001e4000c101d24 */
.L_x_7902:
[----:B------:R-:W-:Y:S05]  /*f960*/  BSYNC B1 ;  /* 0x0000000000017941 */ /* 0x000fea0003800000 */
.L_x_7901:
[----:B0-----:R-:W-:Y:S01]  /*f970*/  VIADD R3, R49, 0x60 ;  /* 0x0000006031037836 */ /* 0x001fe20000000000 */
[----:B-1--4-:R-:W0:Y:S04]  /*f980*/  SHFL.IDX PT, R46, R46, 0x3, 0x181f ;  /* 0x00781f002e2e7f89 */ /* 0x012e2800000e0000 */
[----:B------:R-:W-:Y:S01]  /*f990*/  ISETP.GE.AND P0, PT, R3, R44, PT ;  /* 0x0000002c0300720c */ /* 0x000fe20003f06270 */
[----:B------:R-:W1:-:S12]  /*f9a0*/  SHFL.IDX PT, R45, R45, 0x3, 0x181f ;  /* 0x00781f002d2d7f89 */ /* 0x000e5800000e0000 */
[----:B------:R-:W-:Y:S05]  /*f9b0*/  @P0 BRA `(.L_x_7903) ;  /* 0x0000001800280947 */ /* 0x000fea0003800000 */
[----:B------:R-:W-:Y:S02]  /*f9c0*/  ULDC UR4, c[0x0][0xac8] ;  /* 0x0002b20000047ab9 */ /* 0x000fe40000000800 */
[----:B------:R-:W-:-:S13]  /*f9d0*/  ISETP.GE.AND P1, PT, R18, UR4, PT ;  /* 0x0000000412007c0c */ /* 0x000fda000bf26270 */
[----:B-1----:R-:W-:-:S04]  /*f9e0*/  @!P1 LEA R2, P0, R18, R45, 0x1 ;  /* 0x0000002d12029211 */ /* 0x002fc800078008ff */
[----:B0-----:R-:W-:Y:S02]  /*f9f0*/  @!P1 LEA.HI.X R3, R18, R46, R221, 0x1, P0 ;  /* 0x0000002e12039211 */ /* 0x001fe400000f0cdd */
[----:B------:R-:W-:-:S03]  /*fa00*/  ISETP.GE.AND P0, PT, R19, UR4, PT ;  /* 0x0000000413007c0c */ /* 0x000fc6000bf06270 */
[----:B------:R4:W-:Y:S10]  /*fa10*/  @!P1 ST.E.128 desc[UR36][R2.64], R24 ;  /* 0x0000001802009985 */ /* 0x0009f4000c101d24 */
[----:B------:R-:W-:Y:S05]  /*fa20*/  @P0 BRA `(.L_x_7903) ;  /* 0x00000018000c0947 */ /* 0x000fea0003800000 */
[----:B----4-:R-:W-:-:S04]  /*fa30*/  LEA R2, P0, R19, R45, 0x1 ;  /* 0x0000002d13027211 */ /* 0x010fc800078008ff */
[----:B------:R-:W-:-:S05]  /*fa40*/  LEA.HI.X R3, R19, R46, R220, 0x1, P0 ;  /* 0x0000002e13037211 */ /* 0x000fca00000f0cdc */
[----:B------:R0:W-:Y:S01]  /*fa50*/  ST.E.128 desc[UR36][R2.64], R40 ;  /* 0x0000002802007985 */ /* 0x0001e2000c101d24 */
[----:B------:R-:W-:Y:S05]  /*fa60*/  BRA `(.L_x_7903) ;  /* 0x0000001400fc7947 */ /* 0x000fea0003800000 */
.L_x_7896:
[----:B------:R-:W-:Y:S01]  /*fa70*/  ULDC.64 UR12, c[0x0][0xb08] ;  /* 0x0002c200000c7ab9 */ /* 0x000fe20000000a00 */
[----:B0-----:R-:W0:Y:S01]  /*fa80*/  @P1 LDC R4, c[0x0][0xbec] ;  /* 0x0002fb00ff041b82 */ /* 0x001e220000000800 */
[----:B------:R-:W-:Y:S01]  /*fa90*/  UIMAD UR9, UR14, UR12, URZ ;  /* 0x0000000c0e0972a4 */ /* 0x000fe2000f8e023f */
[----:B------:R-:W-:Y:S01]  /*faa0*/  IMAD.MOV.U32 R7, RZ, RZ, R13 ;  /* 0x000000ffff077224 */ /* 0x000fe200078e000d */
[----:B------:R-:W-:Y:S01]  /*fab0*/  UIMAD.WIDE.U32 UR10, UR4, UR12, URZ ;  /* 0x0000000c040a72a5 */ /* 0x000fe2000f8e003f */
[----:B------:R-:W-:Y:S01]  /*fac0*/  BSSY B1, `(.L_x_7904) ;  /* 0x000006d000017945 */ /* 0x000fe20003800000 */
[----:B------:R-:W-:Y:S02]  /*fad0*/  UIMAD UR9, UR4, UR13, UR9 ;  /* 0x0000000d040972a4 */ /* 0x000fe4000f8e0209 */
[----:B------:R-:W-:Y:S01]  /*fae0*/  USHF.R.S32.HI UR4, URZ, 0x1f, UR8 ;  /* 0x0000001f3f047899 */ /* 0x000fe20008011408 */
[----:B------:R-:W1:Y:S01]  /*faf0*/  @P1 LDC R5, c[0x0][0xbf0] ;  /* 0x0002fc00ff051b82 */ /* 0x000e620000000800 */
[----:B------:R-:W-:Y:S01]  /*fb00*/  UIADD3 UR11, UR11, UR9, URZ ;  /* 0x000000090b0b7290 */ /* 0x000fe2000fffe03f */
[----:B------:R-:W-:-:S03]  /*fb10*/  ULDC.64 UR12, c[0x0][0xb38] ;  /* 0x0002ce00000c7ab9 */ /* 0x000fc60000000a00 */
[----:B------:R-:W-:-:S04]  /*fb20*/  UIMAD.WIDE.U32 UR10, UR55, UR12, UR10 ;  /* 0x0000000c370a72a5 */ /* 0x000fc8000f8e000a */
[----:B------:R-:W-:-:S03]  /*fb30*/  UIMAD UR11, UR55, UR13, UR11 ;  /* 0x0000000d370b72a4 */ /* 0x000fc6000f8e020b */
[----:B------:R-:W-:Y:S02]  /*fb40*/  ULDC.64 UR12, c[0x0][0xb40] ;  /* 0x0002d000000c7ab9 */ /* 0x000fe40000000a00 */
[----:B------:R-:W-:Y:S01]  /*fb50*/  UIMAD UR4, UR4, UR12, URZ ;  /* 0x0000000c040472a4 */ /* 0x000fe2000f8e023f */
[----:B0-----:R-:W-:-:S03]  /*fb60*/  @P1 IMAD.HI.U32 R4, R13, R4, RZ ;  /* 0x000000040d041227 */ /* 0x001fc600078e00ff */
[----:B------:R-:W-:Y:S02]  /*fb70*/  UIMAD UR4, UR8, UR13, UR4 ;  /* 0x0000000d080472a4 */ /* 0x000fe4000f8e0204 */
[----:B------:R-:W-:-:S03]  /*fb80*/  UIMAD.WIDE.U32 UR8, UR8, UR12, UR10 ;  /* 0x0000000c080872a5 */ /* 0x000fc6000f8e000a */
[----:B------:R-:W-:Y:S01]  /*fb90*/  ULDC.64 UR10, c[0x0][0xb48] ;  /* 0x0002d200000a7ab9 */ /* 0x000fe20000000a00 */
[----:B------:R-:W-:Y:S01]  /*fba0*/  UIADD3 UR9, UR9, UR4, URZ ;  /* 0x0000000409097290 */ /* 0x000fe2000fffe03f */
[----:B-1----:R-:W-:-:S03]  /*fbb0*/  @P1 SHF.R.U32.HI R7, RZ, R5, R4 ;  /* 0x00000005ff071219 */ /* 0x002fc60000011604 */
[----:B------:R-:W-:Y:S01]  /*fbc0*/  UIMAD.WIDE.U32 UR8, UR56, UR10, UR8 ;  /* 0x0000000a380872a5 */ /* 0x000fe2000f8e0008 */
[--C-:B------:R-:W-:Y:S01]  /*fbd0*/  SHF.R.S32.HI R4, RZ, 0x1f, R7.reuse ;  /* 0x0000001fff047819 */ /* 0x100fe20000011407 */
[----:B------:R-:W-:Y:S02]  /*fbe0*/  IMAD.MOV R6, RZ, RZ, -R7 ;  /* 0x000000ffff067224 */ /* 0x000fe400078e0a07 */
[----:B------:R-:W-:Y:S02]  /*fbf0*/  UIMAD UR56, UR56, UR11, UR9 ;  /* 0x0000000b383872a4 */ /* 0x000fe4000f8e0209 */
[----:B------:R-:W-:Y:S01]  /*fc00*/  IMAD R45, R45, R6, R13 ;  /* 0x000000062d2d7224 */ /* 0x000fe200078e020d */
[----:B------:R-:W-:Y:S01]  /*fc10*/  ULDC.64 UR10, c[0x0][0xb30] ;  /* 0x0002cc00000a7ab9 */ /* 0x000fe20000000a00 */
[----:B------:R-:W-:Y:S02]  /*fc20*/  IMAD.U32 R5, RZ, RZ, UR9 ;  /* 0x00000009ff057e24 */ /* 0x000fe4000f8e00ff */
        /* <DEDUP_REMOVED lines=15> */
[----:B------:R-:W-:Y:S01]  /*fd20*/  PRMT R6, RZ, 0x654, R6 ;  /* 0x00000654ff067816 */ /* 0x000fe20000000006 */
[----:B------:R0:W1:Y:S01]  /*fd30*/  SHFL.IDX PT, R14, R0, RZ, 0x1c1f ;  /* 0x001c1fff000e7589 */ /* 0x00006200000e0000 */
[----:B------:R-:W-:Y:S02]  /*fd40*/  LEA.HI.X R20, R4, UR9, R5, 0x2, P1 ;  /* 0x0000000904147c11 */ /* 0x000fe400088f1405 */
[----:B------:R0:W-:Y:S03]  /*fd50*/  SYNCS.ARRIVE.TRANS64.RED.A1T0 RZ, [R6+URZ], RZ ;  /* 0x000000ff06ff79a7 */ /* 0x0001e6000810043f */
[----:B------:R0:W2:Y:S01]  /*fd60*/  SHFL.IDX PT, R15, R20, RZ, 0x1c1f ;  /* 0x001c1fff140f7589 */ /* 0x0000a200000e0000 */
[----:B------:R-:W-:Y:S05]  /*fd70*/  @P2 BRA `(.L_x_7905) ;  /* 0x0000000400042947 */ /* 0x000fea0003800000 */
[----:B------:R-:W-:Y:S02]  /*fd80*/  ULDC UR4, c[0x0][0xac8] ;  /* 0x0002b20000047ab9 */ /* 0x000fe40000000800 */
[----:B------:R-:W-:Y:S02]  /*fd90*/  ISETP.GE.AND P1, PT, R16, UR4, PT ;  /* 0x0000000410007c0c */ /* 0x000fe4000bf26270 */
[----:B------:R-:W-:Y:S02]  /*fda0*/  ISETP.GE.AND P3, PT, R197, UR4, PT ;  /* 0x00000004c5007c0c */ /* 0x000fe4000bf66270 */
[----:B------:R-:W-:Y:S02]  /*fdb0*/  ISETP.GE.AND P4, PT, R196, UR4, PT ;  /* 0x00000004c4007c0c */ /* 0x000fe4000bf86270 */
[----:B------:R-:W-:-:S07]  /*fdc0*/  ISETP.GE.AND P2, PT, R195, UR4, PT ;  /* 0x00000004c3007c0c */ /* 0x000fce000bf46270 */
[CC--:B-1----:R-:W-:Y:S02]  /*fdd0*/  @!P1 LEA R4, P5, R16.reuse, R14.reuse, 0x2 ;  /* 0x0000000e10049211 */ /* 0x0c2fe400078a10ff */
[CC--:B0-----:R-:W-:Y:S02]  /*fde0*/  @!P3 LEA R6, P6, R197.reuse, R14.reuse, 0x2 ;  /* 0x0000000ec506b211 */ /* 0x0c1fe400078c10ff */
[-C--:B--2---:R-:W-:Y:S02]  /*fdf0*/  @!P1 LEA.HI.X R5, R16, R15.reuse, R215, 0x2, P5 ;  /* 0x0000000f10059211 */ /* 0x084fe400028f14d7 */
[----:B------:R-:W-:Y:S02]  /*fe00*/  @!P3 LEA.HI.X R7, R197, R15, R214, 0x2, P6 ;  /* 0x0000000fc507b211 */ /* 0x000fe400030f14d6 */
[----:B------:R-:W-:Y:S01]  /*fe10*/  @!P4 LEA R8, P5, R196, R14, 0x2 ;  /* 0x0000000ec408c211 */ /* 0x000fe200078a10ff */
[----:B------:R0:W-:Y:S01]  /*fe20*/  @!P1 ST.E.64 desc[UR36][R4.64], R88 ;  /* 0x0000005804009985 */ /* 0x0001e2000c101b24 */
[----:B------:R-:W-:-:S02]  /*fe30*/  ISETP.GE.AND P1, PT, R194, UR4, PT ;  /* 0x00000004c2007c0c */ /* 0x000fc4000bf26270 */
[-C--:B------:R-:W-:Y:S01]  /*fe40*/  @!P2 LEA R10, P6, R195, R14.reuse, 0x2 ;  /* 0x0000000ec30aa211 */ /* 0x080fe200078c10ff */
[----:B------:R1:W-:Y:S01]  /*fe50*/  @!P3 ST.E.64 desc[UR36][R6.64], R92 ;  /* 0x0000005c0600b985 */ /* 0x0003e2000c101b24 */
[----:B------:R-:W-:Y:S02]  /*fe60*/  ISETP.GE.AND P3, PT, R193, UR4, PT ;  /* 0x00000004c1007c0c */ /* 0x000fe4000bf66270 */
[-C--:B------:R-:W-:Y:S02]  /*fe70*/  @!P4 LEA.HI.X R9, R196, R15.reuse, R213, 0x2, P5 ;  /* 0x0000000fc409c211 */ /* 0x080fe400028f14d5 */
[----:B------:R-:W-:Y:S02]  /*fe80*/  @!P2 LEA.HI.X R11, R195, R15, R212, 0x2, P6 ;  /* 0x0000000fc30ba211 */ /* 0x000fe400030f14d4 */
[----:B------:R-:W-:Y:S01]  /*fe90*/  ISETP.GE.AND P5, PT, R192, UR4, PT ;  /* 0x00000004c0007c0c */ /* 0x000fe2000bfa6270 */
[----:B------:R2:W-:Y:S02]  /*fea0*/  @!P4 ST.E.64 desc[UR36][R8.64], R96 ;  /* 0x000000600800c985 */ /* 0x0005e4000c101b24 */
[----:B------:R-:W-:-:S02]  /*feb0*/  @!P1 LEA R12, P4, R194, R14, 0x2 ;  /* 0x0000000ec20c9211 */ /* 0x000fc400078810ff */
[----:B------:R3:W-:Y:S01]  /*fec0*/  @!P2 ST.E.64 desc[UR36][R10.64], R100 ;  /* 0x000000640a00a985 */ /* 0x0007e2000c101b24 */
[----:B------:R-:W-:Y:S02]  /*fed0*/  ISETP.GE.AND P2, PT, R191, UR4, PT ;  /* 0x00000004bf007c0c */ /* 0x000fe4000bf46270 */
[CC--:B0-----:R-:W-:Y:S02]  /*fee0*/  @!P3 LEA R4, P6, R193.reuse, R14.reuse, 0x2 ;  /* 0x0000000ec104b211 */ /* 0x0c1fe400078c10ff */
[-C--:B------:R-:W-:Y:S02]  /*fef0*/  @!P1 LEA.HI.X R13, R194, R15.reuse, R211, 0x2, P4 ;  /* 0x0000000fc20d9211 */ /* 0x080fe400020f14d3 */
[----:B------:R-:W-:Y:S02]  /*ff00*/  @!P3 LEA.HI.X R5, R193, R15, R210, 0x2, P6 ;  /* 0x0000000fc105b211 */ /* 0x000fe400030f14d2 */
[----:B------:R-:W-:Y:S01]  /*ff10*/  ISETP.GE.AND P4, PT, R190, UR4, PT ;  /* 0x00000004be007c0c */ /* 0x000fe2000bf86270 */
[----:B------:R0:W-:Y:S01]  /*ff20*/  @!P1 ST.E.64 desc[UR36][R12.64], R104 ;  /* 0x000000680c009985 */ /* 0x0001e2000c101b24 */
[----:B-1----:R-:W-:-:S03]  /*ff30*/  @!P5 LEA R6, P1, R192, R14, 0x2 ;  /* 0x0000000ec006d211 */ /* 0x002fc600078210ff */
[----:B------:R1:W-:Y:S01]  /*ff40*/  @!P3 ST.E.64 desc[UR36][R4.64], R108 ;  /* 0x0000006c0400b985 */ /* 0x0003e2000c101b24 */
[-C--:B--2---:R-:W-:Y:S02]  /*ff50*/  @!P2 LEA R8, P6, R191, R14.reuse, 0x2 ;  /* 0x0000000ebf08a211 */ /* 0x084fe400078c10ff */
[----:B------:R-:W-:Y:S02]  /*ff60*/  ISETP.GE.AND P3, PT, R189, UR4, PT ;  /* 0x00000004bd007c0c */ /* 0x000fe4000bf66270 */
[-C--:B------:R-:W-:Y:S02]  /*ff70*/  @!P5 LEA.HI.X R7, R192, R15.reuse, R209, 0x2, P1 ;  /* 0x0000000fc007d211 */ /* 0x080fe400008f14d1 */
[----:B------:R-:W-:Y:S02]  /*ff80*/  ISETP.GE.AND P1, PT, R188, UR4, PT ;  /* 0x00000004bc007c0c */ /* 0x000fe4000bf26270 */
[----:B------:R-:W-:Y:S01]  /*ff90*/  @!P2 LEA.HI.X R9, R191, R15, R208, 0x2, P6 ;  /* 0x0000000fbf09a211 */ /* 0x000fe200030f14d0 */
[----:B------:R2:W-:Y:S01]  /*ffa0*/  @!P5 ST.E.64 desc[UR36][R6.64], R112 ;  /* 0x000000700600d985 */ /* 0x0005e2000c101b24 */
[----:B---3--:R-:W-:-:S03]  /*ffb0*/  @!P4 LEA R10, P6, R190, R14, 0x2 ;  /* 0x0000000ebe0ac211 */ /* 0x008fc600078c10ff */
[----:B------:R3:W-:Y:S01]  /*ffc0*/  @!P2 ST.E.64 desc[UR36][R8.64], R116 ;  /* 0x000000740800a985 */ /* 0x0007e2000c101b24 */
[----:B------:R-:W-:Y:S02]  /*ffd0*/  ISETP.GE.AND P2, PT, R187, UR4, PT ;  /* 0x00000004bb007c0c */ /* 0x000fe4000bf46270 */
[-C--:B------:R-:W-:Y:S02]  /*ffe0*/  @!P4 LEA.HI.X R11, R190, R15.reuse, R207, 0x2, P6 ;  /* 0x0000000fbe0bc211 */ /* 0x080fe400030f14cf */
[CC--:B0-----:R-:W-:Y:S02]  /*fff0*/  @!P3 LEA R12, P5, R189.reuse, R14.reuse, 0x2 ;  /* 0x0000000ebd0cb211 */ /* 0x0c1fe400078a10ff */
        /* <DEDUP_REMOVED lines=14> */
[CC--:B0-----:R-:W-:Y:S02]  /*100e0*/  @!P5 LEA R10, P2, R185.reuse, R14.reuse, 0x2 ;  /* 0x0000000eb90ad211 */ /* 0x0c1fe400078410ff */
        /* <DEDUP_REMOVED lines=10> */
.L_x_7905:
[----:B------:R-:W-:Y:S05]  /*10190*/  BSYNC B1 ;  /* 0x0000000000017941 */ /* 0x000fea0003800000 */
.L_x_7904:
[----:B0-----:R-:W0:Y:S04]  /*101a0*/  SHFL.IDX PT, R20, R20, 0x1, 0x1c1f ;  /* 0x003c1f0014147f89 */ /* 0x001e2800000e0000 */
[----:B------:R-:W3:Y:S01]  /*101b0*/  SHFL.IDX PT, R0, R0, 0x1, 0x1c1f ;  /* 0x003c1f0000007f89 */ /* 0x000ee200000e0000 */
[----:B------:R-:W-:Y:S05]  /*101c0*/  @P0 BRA `(.L_x_7903) ;  /* 0x0000001000240947 */ /* 0x000fea0003800000 */
[----:B------:R-:W-:Y:S02]  /*101d0*/  ULDC UR4, c[0x0][0xac8] ;  /* 0x0002b20000047ab9 */ /* 0x000fe40000000800 */
[----:B------:R-:W-:Y:S02]  /*101e0*/  ISETP.GE.AND P2, PT, R16, UR4, PT ;  /* 0x0000000410007c0c */ /* 0x000fe4000bf46270 */
[----:B------:R-:W-:Y:S02]  /*101f0*/  ISETP.GE.AND P1, PT, R197, UR4, PT ;  /* 0x00000004c5007c0c */ /* 0x000fe4000bf26270 */
[----:B------:R-:W-:Y:S02]  /*10200*/  ISETP.GE.AND P0, PT, R196, UR4, PT ;  /* 0x00000004c4007c0c */ /* 0x000fe4000bf06270 */
[----:B------:R-:W-:Y:S02]  /*10210*/  ISETP.GE.AND P4, PT, R194, UR4, PT ;  /* 0x00000004c2007c0c */ /* 0x000fe4000bf86270 */
[----:B------:R-:W-:-:S05]  /*10220*/  ISETP.GE.AND P3, PT, R195, UR4, PT ;  /* 0x00000004c3007c0c */ /* 0x000fca000bf66270 */
[CC--:B---34-:R-:W-:Y:S02]  /*10230*/  @!P2 LEA R4, P6, R16.reuse, R0.reuse, 0x2 ;  /* 0x000000001004a211 */ /* 0x0d8fe400078c10ff */
[C---:B------:R-:W-:Y:S02]  /*10240*/  @!P1 LEA R6, P5, R197.reuse, R0, 0x2 ;  /* 0x00000000c5069211 */ /* 0x040fe400078a10ff */
[----:B0-----:R-:W-:Y:S02]  /*10250*/  @!P2 LEA.HI.X R5, R16, R20, R215, 0x2, P6 ;  /* 0x000000141005a211 */ /* 0x001fe400030f14d7 */
[----:B------:R-:W-:Y:S02]  /*10260*/  @!P0 LEA R8, P6, R196, R0, 0x2 ;  /* 0x00000000c4088211 */ /* 0x000fe400078c10ff */
[----:B------:R-:W-:Y:S01]  /*10270*/  @!P1 LEA.HI.X R7, R197, R20, R214, 0x2, P5 ;  /* 0x00000014c5079211 */ /* 0x000fe200028f14d6 */
[----:B------:R0:W-:Y:S01]  /*10280*/  @!P2 ST.E.64 desc[UR36][R4.64], R2 ;  /* 0x000000020400a985 */ /* 0x0001e2000c101b24 */
[----:B------:R-:W-:-:S02]  /*10290*/  ISETP.GE.AND P5, PT, R193, UR4, PT ;  /* 0x00000004c1007c0c */ /* 0x000fc4000bfa6270 */
[----:B------:R-:W-:Y:S01]  /*102a0*/  @!P0 LEA.HI.X R9, R196, R20, R213, 0x2, P6 ;  /* 0x00000014c4098211 */ /* 0x000fe200030f14d5 */
[----:B------:R3:W-:Y:S01]  /*102b0*/  @!P1 ST.E.64 desc[UR36][R6.64], R94 ;  /* 0x0000005e06009985 */ /* 0x0007e2000c101b24 */
[----:B------:R-:W-:Y:S02]  /*102c0*/  ISETP.GE.AND P2, PT, R192, UR4, PT ;  /* 0x00000004c0007c0c */ /* 0x000fe4000bf46270 */
[-C--:B------:R-:W-:Y:S01]  /*102d0*/  @!P3 LEA R10, P6, R195, R0.reuse, 0x2 ;  /* 0x00000000c30ab211 */ /* 0x080fe200078c10ff */
[----:B------:R4:W-:Y:S01]  /*102e0*/  @!P0 ST.E.64 desc[UR36][R8.64], R98 ;  /* 0x0000006208008985 */ /* 0x0009e2000c101b24 */
[C---:B------:R-:W-:Y:S02]  /*102f0*/  @!P4 LEA R12, P0, R194.reuse, R0, 0x2 ;  /* 0x00000000c20cc211 */ /* 0x040fe400078010ff */
[----:B------:R-:W-:Y:S02]  /*10300*/  ISETP.GE.AND P1, PT, R191, UR4, PT ;  /* 0x00000004bf007c0c */ /* 0x000fe4000bf26270 */
[----:B------:R-:W-:-:S02]  /*10310*/  @!P4 LEA.HI.X R13, R194, R20, R211, 0x2, P0 ;  /* 0x00000014c20dc211 */ /* 0x000fc400000f14d3 */
[----:B------:R-:W-:Y:S02]  /*10320*/  @!P3 LEA.HI.X R11, R195, R20, R212, 0x2, P6 ;  /* 0x00000014c30bb211 */ /* 0x000fe400030f14d4 */
[----:B------:R-:W-:Y:S02]  /*10330*/  ISETP.GE.AND P0, PT, R190, UR4, PT ;  /* 0x00000004be007c0c */ /* 0x000fe4000bf06270 */
[----:B-1----:R-:W-:Y:S01]  /*10340*/  @!P5 LEA R14, P6, R193, R0, 0x2 ;  /* 0x00000000c10ed211 */ /* 0x002fe200078c10ff */
[----:B------:R1:W-:Y:S01]  /*10350*/  @!P3 ST.E.64 desc[UR36][R10.64], R102 ;  /* 0x000000660a00b985 */ /* 0x0003e2000c101b24 */
[----:B------:R-:W-:Y:S02]  /*10360*/  ISETP.GE.AND P3, PT, R189, UR4, PT ;  /* 0x00000004bd007c0c */ /* 0x000fe4000bf66270 */
[----:B--2---:R-:W-:Y:S01]  /*10370*/  @!P5 LEA.HI.X R15, R193, R20, R210, 0x2, P6 ;  /* 0x00000014c10fd211 */ /* 0x004fe200030f14d2 */
[----:B------:R-:W-:Y:S01]  /*10380*/  @!P4 ST.E.64 desc[UR36][R12.64], R106 ;  /* 0x0000006a0c00c985 */ /* 0x000fe2000c101b24 */
[----:B0-----:R-:W-:-:S03]  /*10390*/  @!P2 LEA R2, P4, R192, R0, 0x2 ;  /* 0x00000000c002a211 */ /* 0x001fc600078810ff */
[----:B------:R-:W-:Y:S01]  /*103a0*/  @!P5 ST.E.64 desc[UR36][R14.64], R110 ;  /* 0x0000006e0e00d985 */ /* 0x000fe2000c101b24 */
[C---:B------:R-:W-:Y:S02]  /*103b0*/  @!P1 LEA R4, P5, R191.reuse, R0, 0x2 ;  /* 0x00000000bf049211 */ /* 0x040fe400078a10ff */
[----:B------:R-:W-:Y:S02]  /*103c0*/  @!P2 LEA.HI.X R3, R192, R20, R209, 0x2, P4 ;  /* 0x00000014c003a211 */ /* 0x000fe400020f14d1 */
[----:B---3--:R-:W-:Y:S02]  /*103d0*/  @!P0 LEA R6, P6, R190, R0, 0x2 ;  /* 0x00000000be068211 */ /* 0x008fe400078c10ff */
[----:B------:R-:W-:Y:S01]  /*103e0*/  ISETP.GE.AND P4, PT, R188, UR4, PT ;  /* 0x00000004bc007c0c */ /* 0x000fe2000bf86270 */
[----:B------:R0:W-:Y:S01]  /*103f0*/  @!P2 ST.E.64 desc[UR36][R2.64], R114 ;  /* 0x000000720200a985 */ /* 0x0001e2000c101b24 */
[-C--:B------:R-:W-:Y:S02]  /*10400*/  @!P1 LEA.HI.X R5, R191, R20.reuse, R208, 0x2, P5 ;  /* 0x00000014bf059211 */ /* 0x080fe400028f14d0 */
[----:B------:R-:W-:-:S02]  /*10410*/  @!P0 LEA.HI.X R7, R190, R20, R207, 0x2, P6 ;  /* 0x00000014be078211 */ /* 0x000fc400030f14cf */
[----:B------:R-:W-:Y:S01]  /*10420*/  ISETP.GE.AND P2, PT, R187, UR4, PT ;  /* 0x00000004bb007c0c */ /* 0x000fe2000bf46270 */
[----:B------:R2:W-:Y:S01]  /*10430*/  @!P1 ST.E.64 desc[UR36][R4.64], R118 ;  /* 0x0000007604009985 */ /* 0x0005e2000c101b24 */
[----:B----4-:R-:W-:Y:S02]  /*10440*/  @!P3 LEA R8, P5, R189, R0, 0x2 ;  /* 0x00000000bd08b211 */ /* 0x010fe400078a10ff */
[----:B------:R-:W-:Y:S01]  /*10450*/  ISETP.GE.AND P1, PT, R186, UR4, PT ;  /* 0x00000004ba007c0c */ /* 0x000fe2000bf26270 */
[----:B------:R3:W-:Y:S01]  /*10460*/  @!P0 ST.E.64 desc[UR36][R6.64], R122 ;  /* 0x0000007a06008985 */ /* 0x0007e2000c101b24 */
[----:B------:R-:W-:Y:S02]  /*10470*/  ISETP.GE.AND P0, PT, R185, UR4, PT ;  /* 0x00000004b9007c0c */ /* 0x000fe4000bf06270 */
[----:B------:R-:W-:Y:S02]  /*10480*/  @!P3 LEA.HI.X R9, R189, R20, R206, 0x2, P5 ;  /* 0x00000014bd09b211 */ /* 0x000fe400028f14ce */
[----:B------:R-:W-:-:S02]  /*10490*/  ISETP.GE.AND P5, PT, R184, UR4, PT ;  /* 0x00000004b8007c0c */ /* 0x000fc4000bfa6270 */
[CC--:B-1----:R-:W-:Y:S01]  /*104a0*/  @!P4 LEA R10, P6, R188.reuse, R0.reuse, 0x2 ;  /* 0x00000000bc0ac211 */ /* 0x0c2fe200078c10ff */
[----:B------:R1:W-:Y:S01]  /*104b0*/  @!P3 ST.E.64 desc[UR36][R8.64], R126 ;  /* 0x0000007e0800b985 */ /* 0x0003e2000c101b24 */
[C---:B0-----:R-:W-:Y:S02]  /*104c0*/  @!P2 LEA R2, P3, R187.reuse, R0, 0x2 ;  /* 0x00000000bb02a211 */ /* 0x041fe400078610ff */
[----:B------:R-:W-:Y:S02]  /*104d0*/  @!P4 LEA.HI.X R11, R188, R20, R205, 0x2, P6 ;  /* 0x00000014bc0bc211 */ /* 0x000fe400030f14cd */
[----:B--2---:R-:W-:Y:S02]  /*104e0*/  @!P1 LEA R4, P6, R186, R0, 0x2 ;  /* 0x00000000ba049211 */ /* 0x004fe400078c10ff */
[----:B------:R-:W-:Y:S01]  /*104f0*/  @!P2 LEA.HI.X R3, R187, R20, R204, 0x2, P3 ;  /* 0x00000014bb03a211 */ /* 0x000fe200018f14cc */
[----:B------:R1:W-:Y:S01]  /*10500*/  @!P4 ST.E.64 desc[UR36][R10.64], R130 ;  /* 0x000000820a00c985 */ /* 0x0003e2000c101b24 */
[----:B---3--:R-:W-:-:S02]  /*10510*/  @!P0 LEA R6, P4, R185, R0, 0x2 ;  /* 0x00000000b9068211 */ /* 0x008fc400078810ff */
        /* <DEDUP_REMOVED lines=10> */
[----:B-1----:R-:W-:-:S04]  /*105c0*/  LEA R2, P0, R23, R0, 0x2 ;  /* 0x0000000017027211 */ /* 0x002fc800078010ff */
[----:B------:R-:W-:-:S05]  /*105d0*/  LEA.HI.X R3, R23, R20, R200, 0x2, P0 ;  /* 0x0000001417037211 */ /* 0x000fca00000f14c8 */
[----:B------:R0:W-:Y:S01]  /*105e0*/  ST.E.64 desc[UR36][R2.64], R150 ;  /* 0x0000009602007985 */ /* 0x0001e2000c101b24 */
[----:B------:R-:W-:Y:S05]  /*105f0*/  BRA `(.L_x_7903) ;  /* 0x0000000c00187947 */ /* 0x000fea0003800000 */
.L_x_7894:
[----:B------:R-:W-:Y:S02]  /*10600*/  ULDC.64 UR8, c[0x0][0xc00] ;  /* 0x0003000000087ab9 */ /* 0x000fe40000000a00 */
[----:B------:R-:W-:-:S04]  /*10610*/  UISETP.NE.U32.AND UP0, UPT, UR8, URZ, UPT ;  /* 0x0000003f0800728c */ /* 0x000fc8000bf05070 */
[----:B------:R-:W-:-:S03]  /*10620*/  UISETP.NE.AND.EX UP0, UPT, UR9, URZ, UPT, UP0 ;  /* 0x0000003f0900728c */ /* 0x000fc6000bf05300 */
[----:B------:R-:W-:Y:S02]  /*10630*/  ULDC.64 UR8, c[0x0][0xc00] ;  /* 0x0003000000087ab9 */ /* 0x000fe40000000a00 */
[----:B------:R-:W-:Y:S01]  /*10640*/  UIMAD.WIDE UR8, UR57, 0x4, UR8 ;  /* 0x00000004390878a5 */ /* 0x000fe2000f8e0208 */
[----:B------:R-:W-:-:S05]  /*10650*/  PLOP3.LUT P1, PT, PT, PT, UP0, 0x80, 0x0 ;  /* 0x000000000000781c */ /* 0x000fca0003f2f008 */
[----:B------:R-:W-:Y:S02]  /*10660*/  IMAD.U32 R2, RZ, RZ, UR8 ;  /* 0x00000008ff027e24 */ /* 0x000fe4000f8e00ff */
[----:B------:R-:W-:Y:S01]  /*10670*/  IMAD.U32 R3, RZ, RZ, UR9 ;  /* 0x00000009ff037e24 */ /* 0x000fe2000f8e00ff */
[----:B------:R-:W-:Y:S02]  /*10680*/  ULDC.64 UR8, c[0x0][0xc08] ;  /* 0x0003020000087ab9 */ /* 0x000fe40000000a00 */
[----:B------:R-:W-:Y:S01]  /*10690*/  UISETP.NE.U32.AND UP1, UPT, UR8, URZ, UPT ;  /* 0x0000003f0800728c */ /* 0x000fe2000bf25070 */
[----:B------:R-:W-:Y:S02]  /*106a0*/  ULDC UR4, c[0x0][0xa88] ;  /* 0x0002a20000047ab9 */ /* 0x000fe40000000800 */
[----:B------:R-:W2:Y:S01]  /*106b0*/  @P1 LDG.E R6, desc[UR36][R2.64] ;  /* 0x0000002402061981 */ /* 0x000ea2000c1e1900 */
[----:B------:R-:W-:Y:S01]  /*106c0*/  UISETP.NE.AND.EX UP1, UPT, UR9, URZ, UPT, UP1 ;  /* 0x0000003f0900728c */ /* 0x000fe2000bf25310 */
[----:B------:R-:W-:-:S05]  /*106d0*/  IMAD.U32 R0, RZ, RZ, UR4 ;  /* 0x00000004ff007e24 */ /* 0x000fca000f8e00ff */
[----:B------:R-:W-:-:S05]  /*106e0*/  PLOP3.LUT P2, PT, PT, PT, UP1, 0x80, 0x0 ;  /* 0x000000000000781c */ /* 0x000fca0003f4f018 */
[----:B------:R-:W-:Y:S02]  /*106f0*/  @UP1 ULDC.64 UR8, c[0x0][0xc08] ;  /* 0x0003020000081ab9 */ /* 0x000fe40000000a00 */
[----:B------:R-:W-:-:S06]  /*10700*/  @UP1 UIMAD.WIDE UR8, UR57, 0x4, UR8 ;  /* 0x00000004390818a5 */ /* 0x000fcc000f8e0208 */
[----:B------:R-:W-:Y:S02]  /*10710*/  IMAD.U32 R4, RZ, RZ, UR8 ;  /* 0x00000008ff047e24 */ /* 0x000fe4000f8e00ff */
[----:B------:R-:W-:-:S05]  /*10720*/  IMAD.U32 R5, RZ, RZ, UR9 ;  /* 0x00000009ff057e24 */ /* 0x000fca000f8e00ff */
[----:B------:R0:W5:Y:S01]  /*10730*/  @P2 LDG.E R0, desc[UR36][R4.64] ;  /* 0x0000002404002981 */ /* 0x000162000c1e1900 */
[----:B------:R-:W-:Y:S01]  /*10740*/  UISETP.NE.AND UP1, UPT, UR54, URZ, UPT ;  /* 0x0000003f3600728c */ /* 0x000fe2000bf25270 */
[----:B------:R-:W-:Y:S01]  /*10750*/  ISETP.GT.AND P0, PT, R222, 0x7f, PT ;  /* 0x0000007fde00780c */ /* 0x000fe20003f04270 */
[----:B------:R-:W-:-:S09]  /*10760*/  UMOV UR4, URZ ;  /* 0x0000003f00047c82 */ /* 0x000fd20008000000 */
[----:B------:R-:W-:Y:S01]  /*10770*/  @!UP1 ULDC UR54, c[0x0][0xad4] ;  /* 0x0002b50000369ab9 */ /* 0x000fe20000000800 */
[----:B--2---:R-:W-:Y:S01]  /*10780*/  @P1 R2UR UR4, R6 ;  /* 0x00000000060412ca */ /* 0x004fe200000e0000 */
[----:B0-----:R-:W-:-:S14]  /*10790*/  @P2 BRA `(.L_x_7906) ;  /* 0x0000000000102947 */ /* 0x001fdc0003800000 */
[----:B------:R-:W-:Y:S05]  /*107a0*/  @!P1 BRA `(.L_x_7906) ;  /* 0x00000000000c9947 */ /* 0x000fea0003800000 */
[----:B------:R-:W2:Y:S04]  /*107b0*/  LDG.E R5, desc[UR36][R2.64] ;  /* 0x0000002402057981 */ /* 0x000ea8000c1e1900 */
[----:B-----5:R-:W2:Y:S02]  /*107c0*/  LDG.E R0, desc[UR36][R2.64+0x4] ;  /* 0x0000042402007981 */ /* 0x020ea4000c1e1900 */
[----:B--2---:R-:W-:-:S07]  /*107d0*/  IMAD.IADD R0, R0, 0x1, -R5 ;  /* 0x0000000100007824 */ /* 0x004fce00078e0a05 */
.L_x_7906:
[----:B------:R-:W-:Y:S01]  /*107e0*/  USHF.R.S32.HI UR13, URZ, 0x1f, UR57 ;  /* 0x0000001f3f0d7899 */ /* 0x000fe20008011439 */
[----:B------:R-:W-:Y:S01]  /*107f0*/  BSSY B1, `(.L_x_7907) ;  /* 0x000003a000017945 */ /* 0x000fe20003800000 */
[----:B------:R-:W-:Y:S02]  /*10800*/  USHF.R.S32.HI UR21, URZ, 0x1f, UR4 ;  /* 0x0000001f3f157899 */ /* 0x000fe40008011404 */
        /* <DEDUP_REMOVED lines=11> */
[----:B------:R-:W-:Y:S01]  /*108c0*/  UISETP.GT.AND UP0, UPT, UR54, 0x1, UPT ;  /* 0x000000013600788c */ /* 0x000fe2000bf04270 */
[----:B------:R-:W-:Y:S01]  /*108d0*/  IMAD.MOV.U32 R5, RZ, RZ, R4 ;  /* 0x000000ffff057224 */ /* 0x000fe200078e0004 */
[----:B------:R-:W-:Y:S02]  /*108e0*/  UMOV UR19, 0x9b8 ;  /* 0x000009b800137882 */ /* 0x000fe40000000000 */
[----:B------:R-:W-:Y:S02]  /*108f0*/  USEL UR19, UR19, 0x978, UP0 ;  /* 0x0000097813137887 */ /* 0x000fe40008000000 */
[----:B------:R-:W-:-:S06]  /*10900*/  USEL UR18, UR56, URZ, UP0 ;  /* 0x0000003f38127287 */ /* 0x000fcc0008000000 */
[----:B------:R-:W0:Y:S04]  /*10910*/  @P0 LDC R3, c[0x0][0xbec] ;  /* 0x0002fb00ff030b82 */ /* 0x000e280000000800 */
[----:B------:R-:W-:Y:S01]  /*10920*/  ULDC.64 UR8, c[0x0][UR19+0x218] ;  /* 0x0000860013087abb */ /* 0x000fe20008000a00 */
[----:B------:R-:W-:Y:S01]  /*10930*/  ULDC.64 UR14, c[0x0][UR19+0x220] ;  /* 0x00008800130e7abb */ /* 0x000fe20008000a00 */
[----:B------:R-:W-:Y:S01]  /*10940*/  ULDC.64 UR16, c[0x0][UR19+0x228] ;  /* 0x00008a0013107abb */ /* 0x000fe20008000a00 */
[----:B------:R-:W-:Y:S01]  /*10950*/  UIMAD.WIDE.U32 UR10, UR8, UR55, URZ ;  /* 0x00000037080a72a5 */ /* 0x000fe2000f8e003f */
[----:B------:R-:W1:Y:S01]  /*10960*/  @P0 LDC R7, c[0x0][0xbf0] ;  /* 0x0002fc00ff070b82 */ /* 0x000e620000000800 */
[----:B------:R-:W-:Y:S02]  /*10970*/  UIMAD UR20, UR9, UR55, URZ ;  /* 0x00000037091472a4 */ /* 0x000fe4000f8e023f */
[----:B------:R-:W-:-:S02]  /*10980*/  UIMAD UR15, UR15, UR12, URZ ;  /* 0x0000000c0f0f72a4 */ /* 0x000fc4000f8e023f */
[----:B------:R-:W-:Y:S02]  /*10990*/  UIMAD.WIDE.U32 UR22, UR16, UR18, URZ ;  /* 0x00000012101672a5 */ /* 0x000fe4000f8e003f */
[----:B------:R-:W-:Y:S02]  /*109a0*/  UIMAD.WIDE.U32 UR8, UR14, UR12, URZ ;  /* 0x0000000c0e0872a5 */ /* 0x000fe4000f8e003f */
[----:B------:R-:W-:Y:S02]  /*109b0*/  UIMAD UR16, UR17, UR18, URZ ;  /* 0x00000012111072a4 */ /* 0x000fe4000f8e023f */
[----:B------:R-:W-:Y:S02]  /*109c0*/  UIMAD UR15, UR14, UR13, UR15 ;  /* 0x0000000d0e0f72a4 */ /* 0x000fe4000f8e020f */
[----:B------:R-:W-:Y:S02]  /*109d0*/  UIADD3 UR10, UP1, UP2, UR8, UR10, UR4 ;  /* 0x0000000a080a7290 */ /* 0x000fe4000fa3e004 */
[----:B------:R-:W-:Y:S01]  /*109e0*/  UIADD3 UR16, UR23, UR16, URZ ;  /* 0x0000001017107290 */ /* 0x000fe2000fffe03f */
[----:B0-----:R-:W-:Y:S01]  /*109f0*/  @P0 IMAD.HI.U32 R2, R4, R3, RZ ;  /* 0x0000000304020227 */ /* 0x001fe200078e00ff */
[----:B------:R-:W-:-:S02]  /*10a00*/  UIADD3 UR20, UR11, UR20, URZ ;  /* 0x000000140b147290 */ /* 0x000fc4000fffe03f */
[----:B------:R-:W-:Y:S01]  /*10a10*/  UIADD3 UR15, UR9, UR15, URZ ;  /* 0x0000000f090f7290 */ /* 0x000fe2000fffe03f */
[----:B------:R-:W-:Y:S02]  /*10a20*/  IMAD.U32 R3, RZ, RZ, UR23 ;  /* 0x00000017ff037e24 */ /* 0x000fe4000f8e00ff */
[----:B------:R-:W-:Y:S01]  /*10a30*/  IMAD.U32 R6, RZ, RZ, UR16 ;  /* 0x00000010ff067e24 */ /* 0x000fe2000f8e00ff */
[----:B------:R-:W-:Y:S01]  /*10a40*/  ULDC.64 UR8, c[0x0][UR19+0x210] ;  /* 0x0000840013087abb */ /* 0x000fe20008000a00 */
[----:B-1----:R-:W-:Y:S01]  /*10a50*/  @P0 SHF.R.U32.HI R5, RZ, R7, R2 ;  /* 0x00000007ff050219 */ /* 0x002fe20000011602 */
[----:B------:R-:W-:-:S04]  /*10a60*/  IMAD.U32 R2, RZ, RZ, UR22 ;  /* 0x00000016ff027e24 */ /* 0x000fc8000f8e00ff */
[--C-:B------:R-:W-:Y:S01]  /*10a70*/  IMAD.MOV R7, RZ, RZ, -R5.reuse ;  /* 0x000000ffff077224 */ /* 0x100fe200078e0a05 */
[----:B------:R-:W-:Y:S01]  /*10a80*/  IADD3 R2, P0, P1, R5, UR10, R2 ;  /* 0x0000000a05027c10 */ /* 0x000fe2000f91e002 */
[----:B------:R-:W-:Y:S01]  /*10a90*/  UIADD3.X UR10, UR15, UR20, UR21, UP1, UP2 ;  /* 0x000000140f0a7290 */ /* 0x000fe20008fe4415 */
[----:B------:R-:W-:Y:S01]  /*10aa0*/  SHF.R.S32.HI R5, RZ, 0x1f, R5 ;  /* 0x0000001fff057819 */ /* 0x000fe20000011405 */
[----:B------:R-:W-:-:S04]  /*10ab0*/  IMAD R7, R9, R7, R4 ;  /* 0x0000000709077224 */ /* 0x000fc800078e0204 */
[----:B------:R-:W-:Y:S01]  /*10ac0*/  IADD3.X R3, R5, UR10, R6, P0, P1 ;  /* 0x0000000a05037c10 */ /* 0x000fe200087e2406 */
[C---:B------:R-:W-:Y:S01]  /*10ad0*/  IMAD R9, R7.reuse, UR9, RZ ;  /* 0x0000000907097c24 */ /* 0x040fe2000f8e02ff */
[----:B------:R-:W-:Y:S01]  /*10ae0*/  SHF.R.S32.HI R4, RZ, 0x1f, R7 ;  /* 0x0000001fff047819 */ /* 0x000fe20000011407 */
[----:B------:R-:W-:Y:S01]  /*10af0*/  ULDC.64 UR10, c[0x0][0xba8] ;  /* 0x0002ea00000a7ab9 */ /* 0x000fe20000000a00 */
[----:B------:R-:W-:Y:S01]  /*10b00*/  @!UP0 ULDC UR10, c[0x0][0xb50] ;  /* 0x0002d400000a8ab9 */ /* 0x000fe20000000800 */
[----:B------:R-:W-:Y:S01]  /*10b10*/  IMAD.WIDE.U32 R2, R7, UR8, R2 ;  /* 0x0000000807027c25 */ /* 0x000fe2000f8e0002 */
[----:B------:R-:W-:-:S03]  /*10b20*/  @!UP0 ULDC UR11, c[0x0][0xb54] ;  /* 0x0002d500000b8ab9 */ /* 0x000fc60000000800 */
[----:B------:R-:W-:Y:S01]  /*10b30*/  IMAD R9, R4, UR8, R9 ;  /* 0x0000000804097c24 */ /* 0x000fe2000f8e0209 */
[----:B------:R-:W-:-:S03]  /*10b40*/  LEA R4, P0, R2, UR10, 0x2 ;  /* 0x0000000a02047c11 */ /* 0x000fc6000f8010ff */
[----:B------:R-:W-:-:S05]  /*10b50*/  IMAD.IADD R3, R3, 0x1, R9 ;  /* 0x0000000103037824 */ /* 0x000fca00078e0209 */
[----:B------:R-:W-:Y:S01]  /*10b60*/  LEA.HI.X R5, R2, UR11, R3, 0x2, P0 ;  /* 0x0000000b02057c11 */ /* 0x000fe200080f1403 */
[----:B------:R-:W-:-:S05]  /*10b70*/  IMAD.MOV.U32 R3, RZ, RZ, -0x800000 ;  /* 0xff800000ff037424 */ /* 0x000fca00078e00ff */
[----:B------:R0:W-:Y:S02]  /*10b80*/  STG.E desc[UR36][R4.64], R3 ;  /* 0x0000000304007986 */ /* 0x0001e4000c101924 */
.L_x_7908:
[----:B------:R-:W-:Y:S05]  /*10b90*/  BSYNC B1 ;  /* 0x0000000000017941 */ /* 0x000fea0003800000 */
.L_x_7907:
[----:B------:R-:W-:-:S06]  /*10ba0*/  UISETP.GT.AND UP0, UPT, UR54, 0x1, UPT ;  /* 0x000000013600788c */ /* 0x000fcc000bf04270 */
[----:B------:R-:W-:-:S13]  /*10bb0*/  PLOP3.LUT P0, PT, PT, PT, UP0, 0x80, 0x0 ;  /* 0x000000000000781c */ /* 0x000fda0003f0f008 */
[----:B------:R-:W-:Y:S05]  /*10bc0*/  @P0 BRA `(.L_x_7903) ;  /* 0x0000000400a40947 */ /* 0x000fea0003800000 */
[----:B------:R-:W1:Y:S01]  /*10bd0*/  LDC R11, c[0x0][0xbe8] ;  /* 0x0002fa00ff0b7b82 */ /* 0x000e620000000800 */
[----:B------:R-:W-:Y:S01]  /*10be0*/  ULDC.64 UR14, c[0x0][0xaa0] ;  /* 0x0002a800000e7ab9 */ /* 0x000fe20000000a00 */
[----:B------:R-:W-:Y:S01]  /*10bf0*/  IMAD R2, R22, 0x20, R198 ;  /* 0x0000002016027824 */ /* 0x000fe200078e02c6 */
[----:B------:R-:W-:Y:S01]  /*10c00*/  UIMAD UR10, UR21, UR14, URZ ;  /* 0x0000000e150a72a4 */ /* 0x000fe2000f8e023f */
[----:B------:R-:W-:Y:S01]  /*10c10*/  BSSY B1, `(.L_x_7909) ;  /* 0x000003a000017945 */ /* 0x000fe20003800000 */
[----:B------:R-:W-:Y:S01]  /*10c20*/  UIMAD.WIDE.U32 UR8, UR4, UR14, URZ ;  /* 0x0000000e040872a5 */ /* 0x000fe2000f8e003f */
[----:B------:R-:W-:Y:S01]  /*10c30*/  VIADD R6, R2, UR46 ;  /* 0x0000002e02067c36 */ /* 0x000fe20008000000 */
[----:B------:R-:W-:-:S03]  /*10c40*/  UIMAD UR10, UR4, UR15, UR10 ;  /* 0x0000000f040a72a4 */ /* 0x000fc6000f8e020a */
[----:B0-----:R-:W-:Y:S01]  /*10c50*/  IMAD.MOV.U32 R5, RZ, RZ, R6 ;  /* 0x000000ffff057224 */ /* 0x001fe200078e0006 */
        /* <DEDUP_REMOVED lines=28> */
[----:B------:R-:W-:Y:S02]  /*10e20*/  VIADD R6, R198, UR46 ;  /* 0x0000002ec6067c36 */ /* 0x000fe40008000000 */
[----:B-----5:R-:W-:Y:S02]  /*10e30*/  IMAD R11, R0, R11, RZ ;  /* 0x0000000b000b7224 */ /* 0x020fe400078e02ff */
[C---:B------:R-:W-:Y:S02]  /*10e40*/  IMAD R5, R7.reuse, UR9, R4 ;  /* 0x0000000907057c24 */ /* 0x040fe4000f8e0204 */
[----:B------:R-:W-:Y:S01]  /*10e50*/  IMAD.WIDE.U32 R2, R7, UR8, R2 ;  /* 0x0000000807027c25 */ /* 0x000fe2000f8e0002 */
[----:B------:R-:W-:Y:S01]  /*10e60*/  ISETP.GE.AND P2, PT, R6, R11, PT ;  /* 0x0000000b0600720c */ /* 0x000fe20003f46270 */
[----:B------:R-:W-:-:S02]  /*10e70*/  ULDC.64 UR8, c[0x0][0xa80] ;  /* 0x0002a00000087ab9 */ /* 0x000fc40000000a00 */
[----:B------:R-:W-:Y:S01]  /*10e80*/  VIADD R0, R6, 0x20 ;  /* 0x0000002006007836 */ /* 0x000fe20000000000 */
[----:B------:R-:W-:Y:S01]  /*10e90*/  LEA R4, P3, R2, UR8, 0x1 ;  /* 0x0000000802047c11 */ /* 0x000fe2000f8608ff */
[----:B------:R-:W-:-:S03]  /*10ea0*/  IMAD.IADD R3, R3, 0x1, R5 ;  /* 0x0000000103037824 */ /* 0x000fc600078e0205 */
[-C--:B------:R-:W-:Y:S01]  /*10eb0*/  ISETP.GE.AND P1, PT, R0, R11.reuse, PT ;  /* 0x0000000b0000720c */ /* 0x080fe20003f26270 */
[----:B------:R-:W-:Y:S01]  /*10ec0*/  VIADD R0, R6, 0x40 ;  /* 0x0000004006007836 */ /* 0x000fe20000000000 */
[----:B------:R-:W-:Y:S02]  /*10ed0*/  LEA.HI.X R5, R2, UR9, R3, 0x1, P3 ;  /* 0x0000000902057c11 */ /* 0x000fe400098f0c03 */
[----:B------:R0:W1:Y:S02]  /*10ee0*/  SHFL.IDX PT, R2, R4, RZ, 0x181f ;  /* 0x00181fff04027589 */ /* 0x00006400000e0000 */
[----:B------:R-:W-:Y:S02]  /*10ef0*/  ISETP.GE.AND P0, PT, R0, R11, PT ;  /* 0x0000000b0000720c */ /* 0x000fe40003f06270 */
[----:B------:R0:W2:Y:S01]  /*10f00*/  SHFL.IDX PT, R0, R5, RZ, 0x181f ;  /* 0x00181fff05007589 */ /* 0x0000a200000e0000 */
[----:B------:R-:W-:Y:S10]  /*10f10*/  @P2 BRA `(.L_x_7910) ;  /* 0x0000000000242947 */ /* 0x000ff40003800000 */
[----:B------:R-:W-:Y:S02]  /*10f20*/  ULDC UR4, c[0x0][0xac8] ;  /* 0x0002b20000047ab9 */ /* 0x000fe40000000800 */
[----:B------:R-:W-:Y:S02]  /*10f30*/  ISETP.GE.AND P4, PT, R18, UR4, PT ;  /* 0x0000000412007c0c */ /* 0x000fe4000bf86270 */
[----:B------:R-:W-:-:S11]  /*10f40*/  ISETP.GE.AND P5, PT, R19, UR4, PT ;  /* 0x0000000413007c0c */ /* 0x000fd6000bfa6270 */
[CC--:B-1----:R-:W-:Y:S02]  /*10f50*/  @!P4 LEA R8, P2, R18.reuse, R2.reuse, 0x1 ;  /* 0x000000021208c211 */ /* 0x0c2fe400078408ff */
[C---:B------:R-:W-:Y:S02]  /*10f60*/  @!P5 LEA R2, P3, R19.reuse, R2, 0x1 ;  /* 0x000000021302d211 */ /* 0x040fe400078608ff */
[-C--:B--2---:R-:W-:Y:S02]  /*10f70*/  @!P4 LEA.HI.X R9, R18, R0.reuse, R221, 0x1, P2 ;  /* 0x000000001209c211 */ /* 0x084fe400010f0cdd */
[----:B------:R-:W-:-:S03]  /*10f80*/  @!P5 LEA.HI.X R3, R19, R0, R220, 0x1, P3 ;  /* 0x000000001303d211 */ /* 0x000fc600018f0cdc */
[----:B------:R3:W-:Y:S04]  /*10f90*/  @!P4 ST.E.128 desc[UR36][R8.64], RZ ;  /* 0x000000ff0800c985 */ /* 0x0007e8000c101d24 */
[----:B------:R3:W-:Y:S02]  /*10fa0*/  @!P5 ST.E.128 desc[UR36][R2.64], RZ ;  /* 0x000000ff0200d985 */ /* 0x0007e4000c101d24 */
.L_x_7910:
[----:B------:R-:W-:Y:S05]  /*10fb0*/  BSYNC B1 ;  /* 0x0000000000017941 */ /* 0x000fea0003800000 */
.L_x_7909:
[----:B--2---:R2:W4:Y:S01]  /*10fc0*/  SHFL.IDX PT, R0, R5, 0x1, 0x181f ;  /* 0x00381f0005007f89 */ /* 0x00452200000e0000 */
[----:B------:R-:W-:Y:S03]  /*10fd0*/  BSSY B1, `(.L_x_7911) ;  /* 0x000000c000017945 */ /* 0x000fe60003800000 */
[----:B-1-3--:R2:W1:Y:S01]  /*10fe0*/  SHFL.IDX PT, R2, R4, 0x1, 0x181f ;  /* 0x00381f0004027f89 */ /* 0x00a46200000e0000 */
[----:B------:R-:W-:Y:S05]  /*10ff0*/  @P1 BRA `(.L_x_7912) ;  /* 0x0000000000241947 */ /* 0x000fea0003800000 */
[----:B------:R-:W-:Y:S02]  /*11000*/  ULDC UR4, c[0x0][0xac8] ;  /* 0x0002b20000047ab9 */ /* 0x000fe40000000800 */
[----:B------:R-:W-:Y:S02]  /*11010*/  ISETP.GE.AND P3, PT, R18, UR4, PT ;  /* 0x0000000412007c0c */ /* 0x000fe4000bf66270 */
[----:B------:R-:W-:-:S11]  /*11020*/  ISETP.GE.AND P4, PT, R19, UR4, PT ;  /* 0x0000000413007c0c */ /* 0x000fd6000bf86270 */
[CC--:B-1----:R-:W-:Y:S02]  /*11030*/  @!P3 LEA R8, P1, R18.reuse, R2.reuse, 0x1 ;  /* 0x000000021208b211 */ /* 0x0c2fe400078208ff */
[C---:B------:R-:W-:Y:S02]  /*11040*/  @!P4 LEA R2, P2, R19.reuse, R2, 0x1 ;  /* 0x000000021302c211 */ /* 0x040fe400078408ff */
[-C--:B----4-:R-:W-:Y:S02]  /*11050*/  @!P3 LEA.HI.X R9, R18, R0.reuse, R221, 0x1, P1 ;  /* 0x000000001209b211 */ /* 0x090fe400008f0cdd */
[----:B------:R-:W-:-:S03]  /*11060*/  @!P4 LEA.HI.X R3, R19, R0, R220, 0x1, P2 ;  /* 0x000000001303c211 */ /* 0x000fc600010f0cdc */
[----:B------:R3:W-:Y:S04]  /*11070*/  @!P3 ST.E.128 desc[UR36][R8.64], RZ ;  /* 0x000000ff0800b985 */ /* 0x0007e8000c101d24 */
[----:B------:R3:W-:Y:S02]  /*11080*/  @!P4 ST.E.128 desc[UR36][R2.64], RZ ;  /* 0x000000ff0200c985 */ /* 0x0007e4000c101d24 */
.L_x_7912:
[----:B------:R-:W-:Y:S05]  /*11090*/  BSYNC B1 ;  /* 0x0000000000017941 */ /* 0x000fea0003800000 */
.L_x_7911:
[----:B----4-:R4:W0:Y:S01]  /*110a0*/  SHFL.IDX PT, R0, R5, 0x2, 0x181f ;  /* 0x00581f0005007f89 */ /* 0x01082200000e0000 */
        /* <DEDUP_REMOVED lines=8> */
[-C--:B0-----:R-:W-:Y:S02]  /*11130*/  @!P2 LEA.HI.X R9, R18, R0.reuse, R221, 0x1, P0 ;  /* 0x000000001209a211 */ /* 0x081fe400000f0cdd */
[----:B------:R-:W-:-:S03]  /*11140*/  @!P3 LEA.HI.X R3, R19, R0, R220, 0x1, P1 ;  /* 0x000000001303b211 */ /* 0x000fc600008f0cdc */
[----:B------:R3:W-:Y:S04]  /*11150*/  @!P2 ST.E.128 desc[UR36][R8.64], RZ ;  /* 0x000000ff0800a985 */ /* 0x0007e8000c101d24 */
[----:B------:R3:W-:Y:S02]  /*11160*/  @!P3 ST.E.128 desc[UR36][R2.64], RZ ;  /* 0x000000ff0200b985 */ /* 0x0007e4000c101d24 */
.L_x_7914:
[----:B------:R-:W-:Y:S05]  /*11170*/  BSYNC B1 ;  /* 0x0000000000017941 */ /* 0x000fea0003800000 */
.L_x_7913:
        /* <DEDUP_REMOVED lines=8> */
[CC--:B--2---:R-:W-:Y:S02]  /*11200*/  @!P2 LEA R6, P0, R18.reuse, R2.reuse, 0x1 ;  /* 0x000000021206a211 */ /* 0x0c4fe400078008ff */
[C---:B------:R-:W-:Y:S02]  /*11210*/  @!P3 LEA R2, P1, R19.reuse, R2, 0x1 ;  /* 0x000000021302b211 */ /* 0x040fe400078208ff */
[-C--:B0-----:R-:W-:Y:S02]  /*11220*/  @!P2 LEA.HI.X R7, R18, R5.reuse, R221, 0x1, P0 ;  /* 0x000000051207a211 */ /* 0x081fe400000f0cdd */
[----:B------:R-:W-:-:S03]  /*11230*/  @!P3 LEA.HI.X R3, R19, R5, R220, 0x1, P1 ;  /* 0x000000051303b211 */ /* 0x000fc600008f0cdc */
[----:B------:R0:W-:Y:S04]  /*11240*/  @!P2 ST.E.128 desc[UR36][R6.64], RZ ;  /* 0x000000ff0600a985 */ /* 0x0001e8000c101d24 */
[----:B------:R0:W-:Y:S02]  /*11250*/  @!P3 ST.E.128 desc[UR36][R2.64], RZ ;  /* 0x000000ff0200b985 */ /* 0x0001e4000c101d24 */
.L_x_7903:
[----:B------:R-:W-:Y:S05]  /*11260*/  BSYNC B0 ;  /* 0x0000000000007941 */ /* 0x000fea0003800000 */
.L_x_7893:
[----:B------:R-:W-:Y:S02]  /*11270*/  ULDC UR4, c[0x0][0xc3c] ;  /* 0x00030f0000047ab9 */ /* 0x000fe40000000800 */
[----:B------:R-:W-:-:S06]  /*11280*/  UISETP.GE.AND UP0, UPT, UR7, UR4, UPT ;  /* 0x000000040700728c */ /* 0x000fcc000bf06270 */
[----:B------:R-:W-:-:S13]  /*11290*/  PLOP3.LUT P0, PT, PT, PT, UP0, 0x80, 0x0 ;  /* 0x000000000000781c */ /* 0x000fda0003f0f008 */
[----:B------:R-:W-:Y:S05]  /*112a0*/  @!P0 BRA `(.L_x_7915) ;  /* 0xfffffefc00348947 */ /* 0x000fea000383ffff */
[----:B------:R-:W-:Y:S05]  /*112b0*/  EXIT ;  /* 0x000000000000794d */ /* 0x000fea0003800000 */
.L_x_7802:
        /* <DEDUP_REMOVED lines=16> */
.L_x_7916:
        /* <DEDUP_REMOVED lines=43> */
.L_x_7920:
        /* <DEDUP_REMOVED lines=35> */
.L_x_7918:
        /* <DEDUP_REMOVED lines=13> */
.L_x_7921:
        /* <DEDUP_REMOVED lines=62> */
.L_x_7922:
        /* <DEDUP_REMOVED lines=61> */
.L_x_7923:
[----:B------:R-:W-:-:S05]  /*12120*/  LOP3.LUT R17, RZ, R2, RZ, 0x33, !PT ;  /* 0x00000002ff117212 */ /* 0x000fca00078e33ff */
[----:B------:R-:W-:Y:S01]  /*12130*/  IMAD.IADD R17, R6, 0x1, R17 ;  /* 0x0000000106117824 */ /* 0x000fe200078e0211 */
[----:B------:R-:W-:Y:S06]  /*12140*/  BRA `(.L_x_7924) ;  /* 0x0000000000147947 */ /* 0x000fec0003800000 */
.L_x_7919:
[----:B------:R-:W-:Y:S01]  /*12150*/  ULDC UR4, c[0x0][0xc3c] ;  /* 0x00030f0000047ab9 */ /* 0x000fe20000000800 */
[----:B------:R-:W-:Y:S02]  /*12160*/  IMAD.MOV.U32 R17, RZ, RZ, RZ ;  /* 0x000000ffff117224 */ /* 0x000fe400078e00ff */
[----:B------:R-:W-:Y:S02]  /*12170*/  IMAD.U32 R16, RZ, RZ, UR6 ;  /* 0x00000006ff107e24 */ /* 0x000fe4000f8e00ff */
[----:B------:R-:W-:Y:S02]  /*12180*/  IMAD.MOV.U32 R18, RZ, RZ, RZ ;  /* 0x000000ffff127224 */ /* 0x000fe400078e00ff */
[----:B------:R-:W-:-:S07]  /*12190*/  IMAD.U32 R19, RZ, RZ, UR4 ;  /* 0x00000004ff137e24 */ /* 0x000fce000f8e00ff */
.L_x_7924:
[----:B------:R-:W-:-:S13]  /*121a0*/  ISETP.NE.AND P0, PT, R7, RZ, PT ;  /* 0x000000ff0700720c */ /* 0x000fda0003f05270 */
[----:B------:R-:W0:Y:S01]  /*121b0*/  @!P0 S2R R3, SR_CgaCtaId ;  /* 0x0000000000038919 */ /* 0x000e220000008800 */
[----:B------:R-:W-:-:S04]  /*121c0*/  @!P0 MOV R2, 0x400 ;  /* 0x0000040000028802 */ /* 0x000fc80000000f00 */
[----:B0-----:R-:W-:-:S05]  /*121d0*/  @!P0 LEA R2, R3, R2, 0x18 ;  /* 0x0000000203028211 */ /* 0x001fca00078ec0ff */
[----:B------:R1:W-:Y:S01]  /*121e0*/  @!P0 STS.128 [R2+0x288d0], R16 ;  /* 0x0288d01002008388 */ /* 0x0003e20000000c00 */
[----:B------:R-:W-:Y:S06]  /*121f0*/  BAR.ARV 0x5, 0x180 ;  /* 0x0146000000007b1d */ /* 0x000fec0000002000 */
.L_x_7917:
        /* <DEDUP_REMOVED lines=18> */
[----:B------:R-:W-:Y:S02]  /*12320*/  LOP3.LUT R29, R30, 0x40, RZ, 0xfc, !PT ;  /* 0x000000401e1d7812 */ /* 0x000fe400078efcff */
[----:B--2---:R-:W-:Y:S02]  /*12330*/  R2UR UR4, R2 ;  /* 0x00000000020472ca */ /* 0x004fe400000e0000 */
[C---:B------:R-:W-:Y:S01]  /*12340*/  LOP3.LUT R2, R0.reuse, 0x7f, RZ, 0xc0, !PT ;  /* 0x0000007f00027812 */ /* 0x040fe200078ec0ff */
[----:B------:R-:W-:-:S03]  /*12350*/  IMAD.SHL.U32 R0, R0, 0x10, RZ ;  /* 0x0000001000007824 */ /* 0x000fc600078e00ff */
[----:B------:R-:W-:Y:S02]  /*12360*/  SHF.R.U32.HI R2, RZ, 0x3, R2 ;  /* 0x00000003ff027819 */ /* 0x000fe40000011602 */
[----:B------:R-:W-:-:S04]  /*12370*/  LOP3.LUT R0, R0, 0x70, RZ, 0xc0, !PT ;  /* 0x0000007000007812 */ /* 0x000fc800078ec0ff */
[----:B------:R-:W-:Y:S01]  /*12380*/  LOP3.LUT R2, R2, R0, RZ, 0xfc, !PT ;  /* 0x0000000002027212 */ /* 0x000fe200078efcff */
[----:B------:R-:W-:-:S03]  /*12390*/  ULOP3.LUT UR38, UR4, 0x2, URZ, 0xfc, !UPT ;  /* 0x0000000204267892 */ /* 0x000fc6000f8efc3f */
[----:B------:R-:W-:Y:S02]  /*123a0*/  UMOV UR4, 0x400 ;  /* 0x0000040000047882 */ /* 0x000fe40000000000 */
[----:B0-----:R-:W-:-:S06]  /*123b0*/  ULEA UR4, UR5, UR4, 0x18 ;  /* 0x0000000405047291 */ /* 0x001fcc000f8ec03f */
[----:B------:R-:W-:-:S04]  /*123c0*/  IMAD.U32 R22, RZ, RZ, UR4 ;  /* 0x00000004ff167e24 */ /* 0x000fc8000f8e00ff */
[----:B------:R-:W-:-:S05]  /*123d0*/  IMAD R0, R33, 0x2, R22 ;  /* 0x0000000221007824 */ /* 0x000fca00078e0216 */
[----:B------:R1:W-:Y:S02]  /*123e0*/  STL [R1], R0 ;  /* 0x0000000001007387 */ /* 0x0003e40000100800 */
.L_x_7998:
        /* <DEDUP_REMOVED lines=8> */
[----:B------:R0:W5:Y:S01]  /*12470*/  @P0 LDG.E R36, desc[UR36][R2.64] ;  /* 0x0000002402240981 */ /* 0x000162000c1e1900 */
[----:B------:R-:W-:Y:S01]  /*12480*/  ISETP.NE.U32.AND P0, PT, RZ, UR4, PT ;  /* 0x00000004ff007c0c */ /* 0x000fe2000bf05070 */
[----:B-1----:R-:W-:Y:S01]  /*12490*/  IMAD.MOV.U32 R0, RZ, RZ, RZ ;  /* 0x000000ffff007224 */ /* 0x002fe200078e00ff */
        /* <DEDUP_REMOVED lines=10> */
[----:B--2---:R-:W2:Y:S01]  /*12540*/  @P2 LDG.E R0, desc[UR36][R2.64] ;  /* 0x0000002402002981 */ /* 0x004ea2000c1e1900 */
        /* <DEDUP_REMOVED lines=17> */
.L_x_7926:
[----:B------:R-:W-:Y:S02]  /*12660*/  ULDC.64 UR4, c[0x0][0xa20] ;  /* 0x0002880000047ab9 */ /* 0x000fe40000000a00 */
[----:B------:R-:W-:-:S04]  /*12670*/  ISETP.NE.U32.AND P0, PT, RZ, UR4, PT ;  /* 0x00000004ff007c0c */ /* 0x000fc8000bf05070 */
[----:B------:R-:W-:-:S13]  /*12680*/  ISETP.NE.AND.EX P0, PT, RZ, UR5, PT, P0 ;  /* 0x00000005ff007c0c */ /* 0x000fda000bf05300 */
[----:B------:R-:W-:Y:S05]  /*12690*/  @!P0 BRA `(.L_x_7927) ;  /* 0x0000000000108947 */ /* 0x000fea0003800000 */
[----:B------:R-:W1:Y:S02]  /*126a0*/  LDC.64 R2, c[0x0][0xa20] ;  /* 0x00028800ff027b82 */ /* 0x000e640000000a00 */
[----:B-1----:R-:W-:-:S05]  /*126b0*/  IMAD.WIDE R2, R19, 0x4, R2 ;  /* 0x0000000413027825 */ /* 0x002fca00078e0202 */
[----:B------:R1:W5:Y:S01]  /*126c0*/  LDG.E R7, desc[UR36][R2.64] ;  /* 0x0000002402077981 */ /* 0x000362000c1e1900 */
[----:B------:R-:W-:Y:S05]  /*126d0*/  BRA `(.L_x_7928) ;  /* 0x0000000000247947 */ /* 0x000fea0003800000 */
.L_x_7927:
[----:B------:R-:W-:Y:S02]  /*126e0*/  ULDC.64 UR4, c[0x0][0xa08] ;  /* 0x0002820000047ab9 */ /* 0x000fe40000000a00 */
[----:B------:R-:W-:-:S04]  /*126f0*/  ISETP.NE.U32.AND P0, PT, RZ, UR4, PT ;  /* 0x00000004ff007c0c */ /* 0x000fc8000bf05070 */
[----:B------:R-:W-:-:S13]  /*12700*/  ISETP.NE.AND.EX P0, PT, RZ, UR5, PT, P0 ;  /* 0x00000005ff007c0c */ /* 0x000fda000bf05300 */
[----:B------:R-:W-:Y:S05]  /*12710*/  @!P0 BRA `(.L_x_7928) ;  /* 0x0000000000148947 */ /* 0x000fea0003800000 */
[----:B------:R-:W1:Y:S02]  /*12720*/  LDC.64 R2, c[0x0][0xa08] ;  /* 0x00028200ff027b82 */ /* 0x000e640000000a00 */
[----:B-1----:R-:W-:-:S05]  /*12730*/  IMAD.WIDE R2, R19, 0x4, R2 ;  /* 0x0000000413027825 */ /* 0x002fca00078e0202 */
[----:B------:R-:W2:Y:S04]  /*12740*/  LDG.E R7, desc[UR36][R2.64] ;  /* 0x0000002402077981 */ /* 0x000ea8000c1e1900 */
[----:B0-----:R-:W2:Y:S02]  /*12750*/  LDG.E R0, desc[UR36][R2.64+0x4] ;  /* 0x0000042402007981 */ /* 0x001ea4000c1e1900 */
[----:B--2---:R-:W-:-:S07]  /*12760*/  IMAD.IADD R7, R0, 0x1, -R7 ;  /* 0x0000000100077824 */ /* 0x004fce00078e0a07 */
.L_x_7928:
[----:B0-----:R-:W0:Y:S01]  /*12770*/  LDC R0, c[0x0][0x448] ;  /* 0x00011200ff007b82 */ /* 0x001e220000000800 */
[----:B------:R-:W-:Y:S01]  /*12780*/  IMAD.SHL.U32 R27, R17, 0x80, RZ ;  /* 0x00000080111b7824 */ /* 0x000fe200078e00ff */
[----:B------:R-:W-:Y:S01]  /*12790*/  LOP3.LUT R23, R23, 0xffffffef, RZ, 0xc0, !PT ;  /* 0xffffffef17177812 */ /* 0x000fe200078ec0ff */
[----:B-----5:R-:W-:-:S05]  /*127a0*/  IMAD.IADD R34, R7, 0x1, -R36 ;  /* 0x0000000107227824 */ /* 0x020fca00078e0a24 */
[----:B-1----:R-:W1:Y:S01]  /*127b0*/  LDC.64 R2, c[0x0][0x9e0] ;  /* 0x00027800ff027b82 */ /* 0x002e620000000a00 */
[----:B0-----:R-:W-:Y:S01]  /*127c0*/  ISETP.NE.AND P2, PT, R0, 0x1, PT ;  /* 0x000000010000780c */ /* 0x001fe20003f45270 */
[----:B------:R-:W-:Y:S01]  /*127d0*/  VIADD R0, R27, 0x7f ;  /* 0x0000007f1b007836 */ /* 0x000fe20000000000 */
[----:B-1----:R-:W-:-:S11]  /*127e0*/  ISETP.GE.AND P1, PT, R3, 0x1, PT ;  /* 0x000000010300780c */ /* 0x002fd60003f26270 */
        /* <DEDUP_REMOVED lines=20> */
.L_x_7931:
[----:B------:R-:W-:-:S13]  /*12930*/  ISETP.NE.AND P0, PT, R3, 0x1, PT ;  /* 0x000000010300780c */ /* 0x000fda0003f05270 */
[----:B------:R-:W0:Y:S02]  /*12940*/  @P0 LDC.64 R4, c[0x0][0x9e8] ;  /* 0x00027a00ff040b82 */ /* 0x000e240000000a00 */
[----:B0-----:R-:W-:-:S05]  /*12950*/  @P0 IMAD.HI.U32 R4, R0, R4, RZ ;  /* 0x0000000400040227 */ /* 0x001fca00078e00ff */
[----:B------:R-:W-:-:S07]  /*12960*/  @P0 SHF.R.U32.HI R0, RZ, R5, R4 ;  /* 0x00000005ff000219 */ /* 0x000fce0000011604 */
.L_x_7932:
[----:B------:R-:W-:Y:S05]  /*12970*/  BSYNC B0 ;  /* 0x0000000000007941 */ /* 0x000fea0003800000 */
.L_x_7930:
[----:B------:R-:W-:-:S05]  /*12980*/  IMAD R5, R0, R3, R3 ;  /* 0x0000000300057224 */ /* 0x000fca00078e0203 */
[----:B------:R-:W-:-:S07]  /*12990*/  VIMNMX R2, R2, R5, PT ;  /* 0x0000000502027248 */ /* 0x000fce0003fe0100 */
.L_x_7929:
        /* <DEDUP_REMOVED lines=29> */
.L_x_7935:
[----:B------:R-:W-:-:S13]  /*12b70*/  ISETP.NE.AND P0, PT, R3, 0x1, PT ;  /* 0x000000010300780c */ /* 0x000fda0003f05270 */
[----:B------:R-:W0:Y:S02]  /*12b80*/  @P0 LDC.64 R4, c[0x0][0x9e8] ;  /* 0x00027a00ff040b82 */ /* 0x000e240000000a00 */
[----:B0-----:R-:W-:-:S05]  /*12b90*/  @P0 IMAD.HI.U32 R4, R6, R4, RZ ;  /* 0x0000000406040227 */ /* 0x001fca00078e00ff */
[----:B------:R-:W-:-:S07]  /*12ba0*/  @P0 SHF.R.U32.HI R6, RZ, R5, R4 ;  /* 0x00000005ff060219 */ /* 0x000fce0000011604 */
.L_x_7936:
[----:B------:R-:W-:Y:S05]  /*12bb0*/  BSYNC B0 ;  /* 0x0000000000007941 */ /* 0x000fea0003800000 */
.L_x_7934:
[----:B------:R-:W-:-:S05]  /*12bc0*/  IMAD R3, R6, R3, RZ ;  /* 0x0000000306037224 */ /* 0x000fca00078e02ff */
[----:B------:R-:W-:-:S07]  /*12bd0*/  VIMNMX R2, R2, R3, !PT ;  /* 0x0000000302027248 */ /* 0x000fce0007fe0100 */
.L_x_7933:
        /* <DEDUP_REMOVED lines=17> */
[----:B0-----:R-:W-:-:S04]  /*12cf0*/  IABS R6, R5 ;  /* 0x0000000500067213 */ /* 0x001fc80000000000 */
[----:B------:R-:W0:Y:S08]  /*12d00*/  I2F.RP R7, R6 ;  /* 0x0000000600077306 */ /* 0x000e300000209400 */
[----:B0-----:R-:W0:Y:S02]  /*12d10*/  MUFU.RCP R7, R7 ;  /* 0x0000000700077308 */ /* 0x001e240000001000 */
[----:B0-----:R-:W-:-:S06]  /*12d20*/  VIADD R8, R7, 0xffffffe ;  /* 0x0ffffffe07087836 */ /* 0x001fcc0000000000 */
[----:B------:R-:W0:Y:S02]  /*12d30*/  F2I.FTZ.U32.TRUNC.NTZ R3, R8 ;  /* 0x0000000800037305 */ /* 0x000e24000021f000 */
[----:B0-----:R-:W-:-:S04]  /*12d40*/  IMAD.MOV R9, RZ, RZ, -R3 ;  /* 0x000000ffff097224 */ /* 0x001fc800078e0a03 */
[----:B------:R-:W-:-:S04]  /*12d50*/  IMAD R9, R9, R6, RZ ;  /* 0x0000000609097224 */ /* 0x000fc800078e02ff */
[----:B------:R-:W-:Y:S01]  /*12d60*/  IMAD.HI.U32 R3, R3, R9, R2 ;  /* 0x0000000903037227 */ /* 0x000fe200078e0002 */
[----:B------:R-:W-:Y:S02]  /*12d70*/  IADD3 R2, R5, -0x1, R0 ;  /* 0xffffffff05027810 */ /* 0x000fe40007ffe000 */
[----:B------:R-:W-:-:S03]  /*12d80*/  IABS R9, R5 ;  /* 0x0000000500097213 */ /* 0x000fc60000000000 */
[----:B------:R-:W-:Y:S02]  /*12d90*/  IMAD.IADD R2, R2, 0x1, -R35 ;  /* 0x0000000102027824 */ /* 0x000fe400078e0a23 */
[----:B------:R-:W-:-:S03]  /*12da0*/  IMAD.MOV R7, RZ, RZ, -R9 ;  /* 0x000000ffff077224 */ /* 0x000fc600078e0a09 */
        /* <DEDUP_REMOVED lines=14> */
.L_x_7938:
[----:B------:R-:W-:Y:S05]  /*12e90*/  BSYNC B0 ;  /* 0x0000000000007941 */ /* 0x000fea0003800000 */
.L_x_7937:
[-C--:B------:R-:W-:Y:S01]  /*12ea0*/  IMAD R35, R4, R2.reuse, R35 ;  /* 0x0000000204237224 */ /* 0x080fe200078e0223 */
        /* <DEDUP_REMOVED lines=22> */
.L_x_7940:
        /* <DEDUP_REMOVED lines=20> */
.L_x_7943:
[----:B------:R-:W-:Y:S05]  /*13150*/  BSYNC B6 ;  /* 0x0000000000067941 */ /* 0x000fea0003800000 */
.L_x_7942:
        /* <DEDUP_REMOVED lines=20> */
.L_x_7946:
        /* <DEDUP_REMOVED lines=15> */
.L_x_7945:
[----:B------:R-:W-:Y:S05]  /*13390*/  BSYNC B6 ;  /* 0x0000000000067941 */ /* 0x000fea0003800000 */
.L_x_7944:
[----:B------:R-:W-:Y:S01]  /*133a0*/  ULDC.64 UR4, c[0x0][0x9f8] ;  /* 0x00027e0000047ab9 */ /* 0x000fe20000000a00 */
[----:B------:R-:W-:Y:S01]  /*133b0*/  IMAD.MOV.U32 R32, RZ, RZ, R19 ;  /* 0x000000ffff207224 */ /* 0x000fe200078e0013 */
[----:B------:R-:W-:Y:S01]  /*133c0*/  ISETP.NE.U32.AND P0, PT, RZ, UR4, PT ;  /* 0x00000004ff007c0c */ /* 0x000fe2000bf05070 */
[----:B------:R-:W0:Y:S01]  /*133d0*/  S2R R20, SR_TID.X ;  /* 0x0000000000147919 */ /* 0x000e220000002100 */
[----:B------:R-:W1:Y:S01]  /*133e0*/  LDC R6, c[0x0][0x430] ;  /* 0x00010c00ff067b82 */ /* 0x000e620000000800 */
[----:B------:R-:W2:Y:S01]  /*133f0*/  S2R R17, SR_TID.X ;  /* 0x0000000000117919 */ /* 0x000ea20000002100 */
[----:B------:R-:W-:Y:S01]  /*13400*/  ISETP.NE.AND.EX P0, PT, RZ, UR5, PT, P0 ;  /* 0x00000005ff007c0c */ /* 0x000fe2000bf05300 */
[----:B------:R-:W-:Y:S01]  /*13410*/  VIADD R26, R24, 0xffffffff ;  /* 0xffffffff181a7836 */ /* 0x000fe20000000000 */
[----:B------:R-:W-:Y:S01]  /*13420*/  LOP3.LUT R23, R23, 0xfffffff7, RZ, 0xc0, !PT ;  /* 0xfffffff717177812 */ /* 0x000fe200078ec0ff */
[----:B------:R-:W-:-:S10]  /*13430*/  ULDC UR4, c[0x0][0x2f4] ;  /* 0x0000bd0000047ab9 */ /* 0x000fd40000000800 */
[----:B------:R-:W3:Y:S02]  /*13440*/  @P0 LDC.64 R2, c[0x0][0x9f8] ;  /* 0x00027e00ff020b82 */ /* 0x000ee40000000a00 */
[----:B---3--:R-:W-:-:S05]  /*13450*/  @P0 IMAD.WIDE R2, R19, 0x4, R2 ;  /* 0x0000000413020825 */ /* 0x008fca00078e0202 */
[----:B------:R3:W4:Y:S01]  /*13460*/  @P0 LDG.E R32, desc[UR36][R2.64] ;  /* 0x0000002402200981 */ /* 0x000722000c1e1900 */
[----:B-1----:R-:W-:Y:S01]  /*13470*/  ISETP.NE.AND P1, PT, R6, 0x1, PT ;  /* 0x000000010600780c */ /* 0x002fe20003f25270 */
[----:B0-----:R-:W-:Y:S01]  /*13480*/  IMAD.SHL.U32 R20, R20, 0x10, RZ ;  /* 0x0000001014147824 */ /* 0x001fe200078e00ff */
[----:B--2---:R-:W-:Y:S01]  /*13490*/  LOP3.LUT R17, R17, 0x7f, RZ, 0xc0, !PT ;  /* 0x0000007f11117812 */ /* 0x004fe200078ec0ff */
[----:B------:R-:W-:-:S03]  /*134a0*/  IMAD.SHL.U32 R8, R26, 0x80, RZ ;  /* 0x000000801a087824 */ /* 0x000fc600078e00ff */
[----:B------:R-:W-:Y:S02]  /*134b0*/  SHF.R.U32.HI R17, RZ, 0x3, R17 ;  /* 0x00000003ff117819 */ /* 0x000fe40000011611 */
[----:B------:R-:W-:-:S04]  /*134c0*/  LOP3.LUT R20, R20, 0x70, RZ, 0xc0, !PT ;  /* 0x0000007014147812 */ /* 0x000fc800078ec0ff */
[----:B------:R-:W-:Y:S01]  /*134d0*/  LOP3.LUT R5, R8, R17, R20, 0xfe, !PT ;  /* 0x0000001108057212 */ /* 0x000fe200078efe14 */
[----:B------:R-:W0:Y:S01]  /*134e0*/  @P1 LDC R4, c[0x0][0x434] ;  /* 0x00010d00ff041b82 */ /* 0x000e220000000800 */
[----:B------:R-:W-:Y:S02]  /*134f0*/  @P1 LOP3.LUT R23, R23, 0x8, RZ, 0xfc, !PT ;  /* 0x0000000817171812 */ /* 0x000fe400078efcff */
[C---:B------:R-:W-:Y:S01]  /*13500*/  ISETP.GE.AND P0, PT, R5.reuse, R34, PT ;  /* 0x000000220500720c */ /* 0x040fe20003f06270 */
[----:B------:R-:W-:-:S04]  /*13510*/  IMAD.IADD R5, R5, 0x1, R36 ;  /* 0x0000000105057824 */ /* 0x000fc800078e0224 */
[----:B------:R-:W1:Y:S08]  /*13520*/  @P1 LDC R0, c[0x0][0x438] ;  /* 0x00010e00ff001b82 */ /* 0x000e700000000800 */
[----:B---3--:R-:W2:Y:S01]  /*13530*/  @!P0 LDC.64 R2, c[0x0][0x428] ;  /* 0x00010a00ff028b82 */ /* 0x008ea20000000a00 */
[----:B0-----:R-:W-:-:S04]  /*13540*/  @P1 IMAD.HI.U32 R7, R5, R4, RZ ;  /* 0x0000000405071227 */ /* 0x001fc800078e00ff */
[----:B------:R-:W-:Y:S01]  /*13550*/  IMAD.MOV.U32 R4, RZ, RZ, R5 ;  /* 0x000000ffff047224 */ /* 0x000fe200078e0005 */
[----:B-1----:R-:W-:-:S05]  /*13560*/  @P1 SHF.R.U32.HI R4, RZ, R0, R7 ;  /* 0x00000000ff041219 */ /* 0x002fca0000011607 */
[----:B------:R-:W-:-:S04]  /*13570*/  IMAD.MOV R0, RZ, RZ, -R4 ;  /* 0x000000ffff007224 */ /* 0x000fc800078e0a04 */
[----:B------:R-:W-:Y:S01]  /*13580*/  IMAD R0, R6, R0, R5 ;  /* 0x0000000006007224 */ /* 0x000fe200078e0205 */
[----:B------:R-:W-:Y:S02]  /*13590*/  @!P0 SHF.R.S32.HI R5, RZ, 0x1f, R4 ;  /* 0x0000001fff058819 */ /* 0x000fe40000011404 */
[----:B------:R-:W-:Y:S01]  /*135a0*/  LOP3.LUT R23, R23, 0xfffffffb, RZ, 0xc0, !PT ;  /* 0xfffffffb17177812 */ /* 0x000fe200078ec0ff */
[----:B------:R-:W-:Y:S01]  /*135b0*/  UMOV UR5, 0xffffffff ;  /* 0xffffffff00057882 */ /* 0x000fe20000000000 */
[----:B----4-:R-:W-:Y:S01]  /*135c0*/  SHF.R.S32.HI R37, RZ, 0x1f, R32 ;  /* 0x0000001fff257819 */ /* 0x010fe20000011420 */
[----:B--2---:R-:W-:-:S04]  /*135d0*/  @!P0 IMAD.WIDE.U32 R4, R32, R2, R4 ;  /* 0x0000000220048225 */ /* 0x004fc800078e0004 */
[----:B------:R-:W-:-:S04]  /*135e0*/  @!P0 IMAD R6, R37, R2, RZ ;  /* 0x0000000225068224 */ /* 0x000fc800078e02ff */
[----:B------:R-:W-:Y:S02]  /*135f0*/  @!P0 IMAD R6, R32, R3, R6 ;  /* 0x0000000320068224 */ /* 0x000fe400078e0206 */
[----:B------:R-:W0:Y:S02]  /*13600*/  @!P0 LDC.64 R2, c[0x0][0x418] ;  /* 0x00010600ff028b82 */ /* 0x000e240000000a00 */
[----:B------:R-:W-:Y:S01]  /*13610*/  @!P0 IMAD.IADD R5, R5, 0x1, R6 ;  /* 0x0000000105058824 */ /* 0x000fe200078e0206 */
[----:B0-----:R-:W-:-:S04]  /*13620*/  @!P0 LEA R2, P1, R4, R2, 0x2 ;  /* 0x0000000204028211 */ /* 0x001fc800078210ff */
[----:B------:R-:W-:Y:S01]  /*13630*/  @!P0 LEA.HI.X R3, R4, R3, R5, 0x2, P1 ;  /* 0x0000000304038211 */ /* 0x000fe200008f1405 */
[----:B------:R-:W-:Y:S02]  /*13640*/  IMAD.U32 R5, RZ, RZ, UR38 ;  /* 0x00000026ff057e24 */ /* 0x000fe4000f8e00ff */
[----:B------:R-:W-:-:S03]  /*13650*/  IMAD.MOV.U32 R4, RZ, RZ, RZ ;  /* 0x000000ffff047224 */ /* 0x000fc600078e00ff */
[----:B------:R-:W-:-:S03]  /*13660*/  ISETP.NE.AND P2, PT, R5, 0x3, PT ;  /* 0x000000030500780c */ /* 0x000fc60003f45270 */
[----:B------:R0:W5:Y:S01]  /*13670*/  @!P0 LDG.E R4, desc[UR36][R2.64] ;  /* 0x0000002402048981 */ /* 0x000162000c1e1900 */
[----:B------:R-:W-:-:S09]  /*13680*/  ISETP.GE.AND P0, PT, R30, UR4, PT ;  /* 0x000000041e007c0c */ /* 0x000fd2000bf06270 */
[----:B------:R-:W-:-:S04]  /*13690*/  @P2 LOP3.LUT R23, R23, 0x4, RZ, 0xfc, !PT ;  /* 0x0000000417172812 */ /* 0x000fc800078efcff */
[----:B------:R-:W-:-:S04]  /*136a0*/  LOP3.LUT R23, R23, 0xfffffffd, RZ, 0xc0, !PT ;  /* 0xfffffffd17177812 */ /* 0x000fc800078ec0ff */
[----:B------:R-:W-:Y:S02]  /*136b0*/  @P0 LOP3.LUT R23, R23, 0x2, RZ, 0xfc, !PT ;  /* 0x0000000217170812 */ /* 0x000fe400078efcff */
[----:B------:R-:W-:Y:S02]  /*136c0*/  ISETP.GE.AND P0, PT, R29, UR4, PT ;  /* 0x000000041d007c0c */ /* 0x000fe4000bf06270 */
[----:B------:R-:W-:-:S11]  /*136d0*/  LOP3.LUT R23, R23, 0xfffffffe, RZ, 0xc0, !PT ;  /* 0xfffffffe17177812 */ /* 0x000fd600078ec0ff */
[----:B------:R-:W-:Y:S01]  /*136e0*/  @P0 LOP3.LUT R23, R23, 0x1, RZ, 0xfc, !PT ;  /* 0x0000000117170812 */ /* 0x000fe200078efcff */
[----:B0-----:R-:W-:Y:S06]  /*136f0*/  BRA.DIV UR5, `(.L_x_7947) ;  /* 0x0000004605687947 */ /* 0x001fec000b800000 */
.L_x_8015:
[----:B------:R-:W-:Y:S01]  /*13700*/  LOP3.LUT R24, R18, 0xffff, RZ, 0xc0, !PT ;  /* 0x0000ffff12187812 */ /* 0x000fe200078ec0ff */
[----:B------:R-:W-:Y:S06]  /*13710*/  @!P2 BRA `(.L_x_7948) ;  /* 0x000000000004a947 */ /* 0x000fec0003800000 */
[----:B------:R-:W-:Y:S01]  /*13720*/  BPT.TRAP 0x1 ;  /* 0x000000040000795c */ /* 0x000fe20000300000 */
.L_x_7948:
[----:B------:R-:W-:Y:S01]  /*13730*/  SHF.R.S32.HI R6, RZ, 0x1f, R0 ;  /* 0x0000001fff067819 */ /* 0x000fe20000011400 */
[----:B------:R-:W-:Y:S01]  /*13740*/  ULDC.64 UR4, c[0x0][0x328] ;  /* 0x0000ca0000047ab9 */ /* 0x000fe20000000a00 */
[----:B------:R-:W-:Y:S01]  /*13750*/  ULDC.64 UR6, c[0x0][0x318] ;  /* 0x0000c60000067ab9 */ /* 0x000fe20000000a00 */
[----:B------:R-:W-:Y:S01]  /*13760*/  IMAD.WIDE.U32 R2, R0, UR4, RZ ;  /* 0x0000000400027c25 */ /* 0x000fe2000f8e00ff */
[----:B------:R-:W-:Y:S03]  /*13770*/  BSSY B0, `(.L_x_7949) ;  /* 0x0000013000007945 */ /* 0x000fe60003800000 */
[----:B------:R-:W-:-:S04]  /*13780*/  IMAD R5, R6, UR4, RZ ;  /* 0x0000000406057c24 */ /* 0x000fc8000f8e02ff */
[----:B------:R-:W-:Y:S01]  /*13790*/  IMAD R5, R0, UR5, R5 ;  /* 0x0000000500057c24 */ /* 0x000fe2000f8e0205 */
        /* <DEDUP_REMOVED lines=16> */
.L_x_8016:
[----:B------:R-:W-:Y:S05]  /*138a0*/  BSYNC B0 ;  /* 0x0000000000007941 */ /* 0x000fea0003800000 */
.L_x_7949:
        /* <DEDUP_REMOVED lines=105> */
.L_x_8034:
        /* <DEDUP_REMOVED lines=11> */
.L_x_7952:
        /* <DEDUP_REMOVED lines=10> */
.L_x_7953:
[----:B-1----:R1:W5:Y:S01]  /*14090*/  LDL.LU R2, [R1+0x4] ;  /* 0x0000040001027983 */ /* 0x0023620000300800 */
[----:B------:R1:W-:Y:S02]  /*140a0*/  SYNCS.ARRIVE.TRANS64.A1T0 RZ, [R7+URZ+0x28830], RZ ;  /* 0x028830ff07ff79a7 */ /* 0x0003e4000810003f */
[----:B------:R-:W-:Y:S05]  /*140b0*/  WARPSYNC.ALL ;  /* 0x0000000000007948 */ /* 0x000fea0003800000 */
[----:B------:R-:W-:Y:S01]  /*140c0*/  ULDC.64 UR4, c[0x0][0x298] ;  /* 0x0000a60000047ab9 */ /* 0x000fe20000000a00 */
[----:B------:R-:W-:Y:S01]  /*140d0*/  BSSY B6, `(.L_x_7954) ;  /* 0x000001c000067945 */ /* 0x000fe20003800000 */
[----:B------:R-:W-:Y:S01]  /*140e0*/  BAR.SYNC.DEFER_BLOCKING 0x8, 0x180 ;  /* 0x0206000000007b1d */ /* 0x000fe20000010000 */
[----:B-----5:R-:W-:Y:S01]  /*140f0*/  SHF.R.S32.HI R0, RZ, 0x1f, R2 ;  /* 0x0000001fff007819 */ /* 0x020fe20000011402 */
[----:B0-----:R-:W-:-:S04]  /*14100*/  IMAD.WIDE.U32 R4, R2, UR4, RZ ;  /* 0x0000000402047c25 */ /* 0x001fc8000f8e00ff */
[----:B------:R-:W-:Y:S01]  /*14110*/  IMAD R0, R0, UR4, RZ ;  /* 0x0000000400007c24 */ /* 0x000fe2000f8e02ff */
[----:B------:R0:W-:Y:S03]  /*14120*/  STL.64 [R1+0x8], R4 ;  /* 0x0000080401007387 */ /* 0x0001e60000100a00 */
[----:B------:R-:W-:Y:S02]  /*14130*/  IMAD R0, R2, UR5, R0 ;  /* 0x0000000502007c24 */ /* 0x000fe4000f8e0200 */
[----:B------:R-:W-:Y:S02]  /*14140*/  VIADD R2, R22, 0x10400 ;  /* 0x0001040016027836 */ /* 0x000fe40000000000 */
[----:B------:R-:W-:-:S03]  /*14150*/  IMAD.IADD R0, R5, 0x1, R0 ;  /* 0x0000000105007824 */ /* 0x000fc600078e0200 */
[----:B------:R-:W-:Y:S02]  /*14160*/  LOP3.LUT P0, RZ, R2, 0x3ff, RZ, 0xc0, !PT ;  /* 0x000003ff02ff7812 */ /* 0x000fe4000780c0ff */
[----:B------:R0:W-:Y:S11]  /*14170*/  STL [R1+0x4], R0 ;  /* 0x0000040001007387 */ /* 0x0001f60000100800 */
[----:B0-----:R-:W-:Y:S05]  /*14180*/  @!P0 BRA `(.L_x_7955) ;  /* 0x0000000000408947 */ /* 0x001fea0003800000 */
        /* <DEDUP_REMOVED lines=8> */
[----:B-1----:R-:W-:-:S02]  /*14210*/  IMAD.U32 R7, RZ, RZ, UR7 ;  /* 0x00000007ff077e24 */ /* 0x002fc4000f8e00ff */
[----:B------:R-:W-:Y:S02]  /*14220*/  IMAD.U32 R10, RZ, RZ, UR8 ;  /* 0x00000008ff0a7e24 */ /* 0x000fe4000f8e00ff */
[----:B------:R-:W-:Y:S02]  /*14230*/  IMAD.U32 R11, RZ, RZ, UR9 ;  /* 0x00000009ff0b7e24 */ /* 0x000fe4000f8e00ff */
[----:B------:R-:W-:Y:S02]  /*14240*/  IMAD.MOV.U32 R8, RZ, RZ, 0x70 ;  /* 0x00000070ff087424 */ /* 0x000fe400078e00ff */
[----:B------:R-:W-:Y:S02]  /*14250*/  IMAD.MOV.U32 R12, RZ, RZ, 0x1 ;  /* 0x00000001ff0c7424 */ /* 0x000fe400078e00ff */
[----:B------:R-:W-:-:S07]  /*14260*/  IMAD.MOV.U32 R13, RZ, RZ, RZ ;  /* 0x000000ffff0d7224 */ /* 0x000fce00078e00ff */
[----:B------:R-:W-:-:S07]  /*14270*/  LEPC R20, `(.L_x_7955) ;  /* 0x000000001014794e */ /* 0x000fce0000000000 */
[----:B0-----:R-:W-:Y:S05]  /*14280*/  CALL.ABS.NOINC R2 ;  /* 0x0000000002007343 */ /* 0x001fea0003c00000 */
.L_x_7955:
[----:B------:R-:W-:Y:S05]  /*14290*/  BSYNC B6 ;  /* 0x0000000000067941 */ /* 0x000fea0003800000 */
.L_x_7954:
[----:B------:R-:W2:Y:S01]  /*142a0*/  LDL.LU R2, [R1+0x4] ;  /* 0x0000040001027983 */ /* 0x000ea20000300800 */
[----:B------:R-:W-:Y:S01]  /*142b0*/  LOP3.LUT P6, RZ, R23, 0x20, RZ, 0xc0, !PT ;  /* 0x0000002017ff7812 */ /* 0x000fe200078cc0ff */
[----:B------:R-:W-:Y:S01]  /*142c0*/  ULDC.64 UR6, c[0x0][0x2e0] ;  /* 0x0000b80000067ab9 */ /* 0x000fe20000000a00 */
[----:B------:R-:W-:Y:S01]  /*142d0*/  SHF.R.S32.HI R0, RZ, 0x1f, R19 ;  /* 0x0000001fff007819 */ /* 0x000fe20000011413 */
[----:B------:R-:W3:Y:S01]  /*142e0*/  LDL.LU.64 R20, [R1+0x8] ;  /* 0x0000080001147983 */ /* 0x000ee20000300a00 */
[----:B------:R-:W-:Y:S02]  /*142f0*/  ULDC.64 UR4, c[0x0][0x2d8] ;  /* 0x0000b60000047ab9 */ /* 0x000fe40000000a00 */
[----:B------:R-:W-:Y:S01]  /*14300*/  SEL R0, R0, RZ, !P6 ;  /* 0x000000ff00007207 */ /* 0x000fe20007000000 */
[----:B------:R0:W5:Y:S04]  /*14310*/  LDL R8, [R1] ;  /* 0x0000000001087983 */ /* 0x0001680000100800 */
[----:B------:R-:W-:Y:S01]  /*14320*/  IMAD R4, R0, UR6, RZ ;  /* 0x0000000600047c24 */ /* 0x000fe2000f8e02ff */
[----:B------:R-:W-:-:S05]  /*14330*/  SEL R0, R19, RZ, !P6 ;  /* 0x000000ff13007207 */ /* 0x000fca0007000000 */
[----:B------:R-:W-:Y:S02]  /*14340*/  IMAD R4, R0, UR7, R4 ;  /* 0x0000000700047c24 */ /* 0x000fe4000f8e0204 */
[----:B--2---:R-:W-:Y:S01]  /*14350*/  IMAD.MOV.U32 R3, RZ, RZ, R2 ;  /* 0x000000ffff037224 */ /* 0x004fe200078e0002 */
[----:B---3--:R-:W2:Y:S01]  /*14360*/  LDC R21, c[0x0][0x448] ;  /* 0x00011200ff157b82 */ /* 0x008ea20000000800 */
[----:B------:R-:W-:Y:S02]  /*14370*/  IMAD.MOV.U32 R2, RZ, RZ, R20 ;  /* 0x000000ffff027224 */ /* 0x000fe400078e0014 */
[----:B------:R-:W3:Y:S02]  /*14380*/  S2R R20, SR_TID.X ;  /* 0x0000000000147919 */ /* 0x000ee40000002100 */
[----:B------:R-:W-:-:S04]  /*14390*/  IMAD.WIDE.U32 R2, R24, UR4, R2 ;  /* 0x0000000418027c25 */ /* 0x000fc8000f8e0002 */
[----:B------:R-:W-:Y:S01]  /*143a0*/  IMAD R3, R24, UR5, R3 ;  /* 0x0000000518037c24 */ /* 0x000fe2000f8e0203 */
[----:B------:R-:W-:Y:S01]  /*143b0*/  ULDC.64 UR4, c[0x0][0x2d0] ;  /* 0x0000b40000047ab9 */ /* 0x000fe20000000a00 */
[----:B------:R-:W-:-:S04]  /*143c0*/  IMAD.WIDE.U32 R2, R0, UR6, R2 ;  /* 0x0000000600027c25 */ /* 0x000fc8000f8e0002 */
[----:B------:R-:W-:Y:S01]  /*143d0*/  IMAD.IADD R3, R3, 0x1, R4 ;  /* 0x0000000103037824 */ /* 0x000fe200078e0204 */
[----:B--2---:R-:W-:Y:S02]  /*143e0*/  ISETP.NE.AND P6, PT, R21, 0x1, PT ;  /* 0x000000011500780c */ /* 0x004fe40003fc5270 */
[----:B------:R-:W2:Y:S01]  /*143f0*/  S2R R21, SR_TID.X ;  /* 0x0000000000157919 */ /* 0x000ea20000002100 */
[----:B---3--:R-:W-:-:S10]  /*14400*/  LOP3.LUT R20, R20, 0x7f, RZ, 0xc0, !PT ;  /* 0x0000007f14147812 */ /* 0x008fd400078ec0ff */
[----:B------:R-:W3:Y:S01]  /*14410*/  @P6 LDC R5, c[0x0][0x44c] ;  /* 0x00011300ff056b82 */ /* 0x000ee20000000800 */
[----:B------:R-:W-:-:S07]  /*14420*/  SHF.R.U32.HI R20, RZ, 0x3, R20 ;  /* 0x00000003ff147819 */ /* 0x000fce0000011614 */
[----:B------:R-:W4:Y:S01]  /*14430*/  @P6 LDC R0, c[0x0][0x450] ;  /* 0x00011400ff006b82 */ /* 0x000f220000000800 */
[----:B--2---:R-:W-:-:S05]  /*14440*/  IMAD.SHL.U32 R21, R21, 0x10, RZ ;  /* 0x0000001015157824 */ /* 0x004fca00078e00ff */
[----:B------:R-:W-:-:S04]  /*14450*/  LOP3.LUT R21, R21, 0x70, RZ, 0xc0, !PT ;  /* 0x0000007015157812 */ /* 0x000fc800078ec0ff */
[----:B------:R-:W-:-:S05]  /*14460*/  LOP3.LUT R20, R20, R21, RZ, 0xfc, !PT ;  /* 0x0000001514147212 */ /* 0x000fca00078efcff */
[----:B------:R-:W-:-:S04]  /*14470*/  IMAD.IADD R4, R20, 0x1, R27 ;  /* 0x0000000114047824 */ /* 0x000fc800078e021b */
[----:B---3--:R-:W-:-:S04]  /*14480*/  @P6 IMAD.HI.U32 R5, R4, R5, RZ ;  /* 0x0000000504056227 */ /* 0x008fc800078e00ff */
[----:B------:R-:W-:Y:S01]  /*14490*/  IMAD.MOV.U32 R6, RZ, RZ, R4 ;  /* 0x000000ffff067224 */ /* 0x000fe200078e0004 */
[----:B----4-:R-:W-:Y:S02]  /*144a0*/  @P6 SHF.R.U32.HI R6, RZ, R0, R5 ;  /* 0x00000000ff066219 */ /* 0x010fe40000011605 */
[----:B------:R-:W2:Y:S03]  /*144b0*/  LDC R5, c[0x0][0x448] ;  /* 0x00011200ff057b82 */ /* 0x000ea60000000800 */
[----:B------:R-:W-:Y:S01]  /*144c0*/  IMAD.MOV R0, RZ, RZ, -R6 ;  /* 0x000000ffff007224 */ /* 0x000fe200078e0a06 */
[----:B------:R-:W3:Y:S01]  /*144d0*/  S2R R20, SR_TID.X ;  /* 0x0000000000147919 */ /* 0x000ee20000002100 */
[----:B------:R-:W-:-:S04]  /*144e0*/  IMAD.WIDE.U32 R2, R6, UR4, R2 ;  /* 0x0000000406027c25 */ /* 0x000fc8000f8e0002 */
[----:B--2---:R-:W-:Y:S01]  /*144f0*/  IMAD R0, R5, R0, R4 ;  /* 0x0000000005007224 */ /* 0x004fe200078e0204 */
[----:B------:R-:W-:-:S05]  /*14500*/  SHF.R.S32.HI R4, RZ, 0x1f, R6 ;  /* 0x0000001fff047819 */ /* 0x000fca0000011406 */
[----:B-1----:R-:W-:-:S04]  /*14510*/  IMAD R7, R4, UR4, RZ ;  /* 0x0000000404077c24 */ /* 0x002fc8000f8e02ff */
        /* <DEDUP_REMOVED lines=14> */
[----:B------:R-:W-:Y:S01]  /*14600*/  UMOV UR4, 0xffffffff ;  /* 0xffffffff00047882 */ /* 0x000fe20000000000 */
[----:B---3--:R-:W-:-:S04]  /*14610*/  LOP3.LUT R20, R20, 0x7f, RZ, 0xc0, !PT ;  /* 0x0000007f14147812 */ /* 0x008fc800078ec0ff */
[----:B------:R-:W-:Y:S01]  /*14620*/  SHF.R.U32.HI R9, RZ, 0x3, R20 ;  /* 0x00000003ff097819 */ /* 0x000fe20000011614 */
[----:B0-----:R-:W-:Y:S06]  /*14630*/  BRA.DIV UR4, `(.L_x_7956) ;  /* 0x0000004204ac7947 */ /* 0x001fec000b800000 */
        /* <DEDUP_REMOVED lines=72> */
.L_x_8051:
        /* <DEDUP_REMOVED lines=11> */
.L_x_7958:
[----:B------:R-:W-:Y:S05]  /*14b70*/  BSYNC B0 ;  /* 0x0000000000007941 */ /* 0x000fea0003800000 */
.L_x_7957:
[----:B------:R-:W-:Y:S01]  /*14b80*/  NOP ;  /* 0x0000000000007918 */ /* 0x000fe20000000000 */
[----:B------:R-:W-:-:S13]  /*14b90*/  PLOP3.LUT P0, PT, PT, PT, PT, 0x80, 0x0 ;  /* 0x000000000000781c */ /* 0x000fda0003f0f070 */
.L_x_7959:
        /* <DEDUP_REMOVED lines=21> */
.L_x_8052:
[----:B------:R-:W-:Y:S05]  /*14cf0*/  BSYNC B0 ;  /* 0x0000000000007941 */ /* 0x000fea0003800000 */
.L_x_7960:
        /* <DEDUP_REMOVED lines=8> */
.L_x_7976:
[----:B------:R-:W1:Y:S01]  /*14d80*/  LDC R0, c[0x0][0x430] ;  /* 0x00010c00ff007b82 */ /* 0x000e620000000800 */
[----:B------:R-:W3:Y:S01]  /*14d90*/  S2R R4, SR_TID.X ;  /* 0x0000000000047919 */ /* 0x000ee20000002100 */
[----:B------:R-:W-:Y:S05]  /*14da0*/  YIELD ;  /* 0x0000000000007946 */ /* 0x000fea0003800000 */
[----:B------:R-:W-:Y:S01]  /*14db0*/  ULDC.64 UR4, c[0x0][0x428] ;  /* 0x00010a0000047ab9 */ /* 0x000fe20000000a00 */
[----:B------:R-:W-:Y:S01]  /*14dc0*/  LOP3.LUT P3, RZ, R23, 0x4, RZ, 0xc0, !PT ;  /* 0x0000000417ff7812 */ /* 0x000fe2000786c0ff */
[----:B------:R-:W-:Y:S01]  /*14dd0*/  VIADD R25, R10, 0x1 ;  /* 0x000000010a197836 */ /* 0x000fe20000000000 */
[----:B-1----:R-:W-:-:S02]  /*14de0*/  ISETP.NE.AND P0, PT, R0, 0x1, PT ;  /* 0x000000010000780c */ /* 0x002fc40003f05270 */
[----:B------:R-:W1:Y:S01]  /*14df0*/  S2R R0, SR_TID.X ;  /* 0x0000000000007919 */ /* 0x000e620000002100 */
[----:B---3--:R-:W-:-:S10]  /*14e00*/  IMAD.SHL.U32 R4, R4, 0x10, RZ ;  /* 0x0000001004047824 */ /* 0x008fd400078e00ff */
[----:B0-----:R-:W0:Y:S01]  /*14e10*/  @P0 LDC R3, c[0x0][0x438] ;  /* 0x00010e00ff030b82 */ /* 0x001e220000000800 */
[----:B------:R-:W-:Y:S02]  /*14e20*/  LOP3.LUT R4, R4, 0x70, RZ, 0xc0, !PT ;  /* 0x0000007004047812 */ /* 0x000fe400078ec0ff */
[----:B-1----:R-:W-:-:S04]  /*14e30*/  LOP3.LUT R0, R0, 0x7f, RZ, 0xc0, !PT ;  /* 0x0000007f00007812 */ /* 0x002fc800078ec0ff */
[----:B------:R-:W-:Y:S02]  /*14e40*/  SHF.R.U32.HI R5, RZ, 0x3, R0 ;  /* 0x00000003ff057819 */ /* 0x000fe40000011600 */
[----:B------:R-:W1:Y:S03]  /*14e50*/  @P0 LDC R0, c[0x0][0x434] ;  /* 0x00010d00ff000b82 */ /* 0x000e660000000800 */
[----:B------:R-:W-:Y:S02]  /*14e60*/  IMAD R7, R6, 0x80, R5 ;  /* 0x0000008006077824 */ /* 0x000fe400078e0205 */
[----:B------:R-:W-:-:S03]  /*14e70*/  IMAD R5, R37, UR4, RZ ;  /* 0x0000000425057c24 */ /* 0x000fc6000f8e02ff */
[----:B------:R-:W-:Y:S01]  /*14e80*/  IADD3 R7, R4, R7, R36 ;  /* 0x0000000704077210 */ /* 0x000fe20007ffe024 */
[----:B------:R-:W-:-:S04]  /*14e90*/  IMAD R5, R32, UR5, R5 ;  /* 0x0000000520057c24 */ /* 0x000fc8000f8e0205 */
[----:B------:R-:W-:Y:S02]  /*14ea0*/  IMAD.MOV.U32 R8, RZ, RZ, R7 ;  /* 0x000000ffff087224 */ /* 0x000fe400078e0007 */
[----:B-1----:R-:W-:-:S05]  /*14eb0*/  @P0 IMAD.HI.U32 R0, R7, R0, RZ ;  /* 0x0000000007000227 */ /* 0x002fca00078e00ff */
[----:B0-----:R-:W-:-:S04]  /*14ec0*/  @P0 SHF.R.U32.HI R8, RZ, R3, R0 ;  /* 0x00000003ff080219 */ /* 0x001fc80000011600 */
[--C-:B------:R-:W-:Y:S01]  /*14ed0*/  SHF.R.S32.HI R3, RZ, 0x1f, R8.reuse ;  /* 0x0000001fff037819 */ /* 0x100fe20000011408 */
[----:B------:R-:W-:-:S04]  /*14ee0*/  IMAD.MOV.U32 R2, RZ, RZ, R8 ;  /* 0x000000ffff027224 */ /* 0x000fc800078e0008 */
[----:B------:R-:W-:Y:S01]  /*14ef0*/  IMAD.WIDE.U32 R2, R32, UR4, R2 ;  /* 0x0000000420027c25 */ /* 0x000fe2000f8e0002 */
[----:B------:R-:W-:-:S03]  /*14f00*/  ULDC.64 UR4, c[0x0][0x418] ;  /* 0x0001060000047ab9 */ /* 0x000fc60000000a00 */
[----:B------:R-:W-:Y:S01]  /*14f10*/  IMAD.IADD R3, R5, 0x1, R3 ;  /* 0x0000000105037824 */ /* 0x000fe200078e0203 */
[----:B------:R-:W-:Y:S01]  /*14f20*/  LEA R4, P0, R2, UR4, 0x2 ;  /* 0x0000000402047c11 */ /* 0x000fe2000f8010ff */
[----:B------:R-:W-:-:S03]  /*14f30*/  ULDC UR4, c[0x0][0x430] ;  /* 0x00010c0000047ab9 */ /* 0x000fc60000000800 */
[----:B------:R-:W-:Y:S01]  /*14f40*/  LEA.HI.X R5, R2, UR5, R3, 0x2, P0 ;  /* 0x0000000502057c11 */ /* 0x000fe200080f1403 */
[----:B------:R-:W-:Y:S01]  /*14f50*/  IMAD.MOV R2, RZ, RZ, -R8 ;  /* 0x000000ffff027224 */ /* 0x000fe200078e0a08 */
[----:B------:R-:W-:-:S03]  /*14f60*/  ISETP.NE.AND P0, PT, R25, 0x2, PT ;  /* 0x000000021900780c */ /* 0x000fc60003f05270 */
[----:B------:R0:W3:Y:S01]  /*14f70*/  LDG.E R0, desc[UR36][R4.64] ;  /* 0x0000002404007981 */ /* 0x0000e2000c1e1900 */
[----:B------:R-:W-:Y:S01]  /*14f80*/  SEL R28, RZ, 0x1, P0 ;  /* 0x00000001ff1c7807 */ /* 0x000fe20000000000 */
[----:B------:R-:W-:Y:S01]  /*14f90*/  IMAD.MOV.U32 R26, RZ, RZ, R6 ;  /* 0x000000ffff1a7224 */ /* 0x000fe200078e0006 */
[----:B------:R-:W-:Y:S02]  /*14fa0*/  SEL R25, R25, RZ, P0 ;  /* 0x000000ff19197207 */ /* 0x000fe40000000000 */
[----:B------:R-:W-:Y:S01]  /*14fb0*/  LOP3.LUT R28, R20, R28, RZ, 0x3c, !PT ;  /* 0x0000001c141c7212 */ /* 0x000fe200078e3cff */
[----:B0-----:R-:W-:Y:S01]  /*14fc0*/  IMAD R4, R2, UR4, R7 ;  /* 0x0000000402047c24 */ /* 0x001fe2000f8e0207 */
[----:B---3--:R-:W-:Y:S01]  /*14fd0*/  SHF.R.S32.HI R27, RZ, 0x1f, R0 ;  /* 0x0000001fff1b7819 */ /* 0x008fe20000011400 */
[----:B------:R-:W-:Y:S06]  /*14fe0*/  @!P3 BRA `(.L_x_7964) ;  /* 0x000000000004b947 */ /* 0x000fec0003800000 */
[----:B------:R-:W-:Y:S01]  /*14ff0*/  BPT.TRAP 0x1 ;  /* 0x000000040000795c */ /* 0x000fe20000300000 */
.L_x_7964:
[----:B------:R-:W-:Y:S01]  /*15000*/  IMAD R6, R25, 0x8, R22 ;  /* 0x0000000819067824 */ /* 0x000fe200078e0216 */
[----:B------:R-:W-:Y:S01]  /*15010*/  SHF.L.U32 R3, R28, 0x1f, RZ ;  /* 0x0000001f1c037819 */ /* 0x000fe200000006ff */
[----:B------:R-:W-:Y:S03]  /*15020*/  BSSY B1, `(.L_x_7965) ;  /* 0x0000003000017945 */ /* 0x000fe60003800000 */
[----:B------:R-:W0:Y:S02]  /*15030*/  SYNCS.PHASECHK.TRANS64.TRYWAIT P0, [R6+URZ+0x28840], R3 ;  /* 0x02884003060075a7 */ /* 0x000e24000800017f */
[----:B0-----:R-:W-:Y:S05]  /*15040*/  @!P0 BRA `(.L_x_7966) ;  /* 0x0000004000bc8947 */ /* 0x001fea0003800000 */
.L_x_8053:
[----:B------:R-:W-:Y:S05]  /*15050*/  BSYNC B1 ;  /* 0x0000000000017941 */ /* 0x000fea0003800000 */
.L_x_7965:
[----:B------:R-:W-:Y:S01]  /*15060*/  SHF.R.S32.HI R21, RZ, 0x1f, R4 ;  /* 0x0000001fff157819 */ /* 0x000fe20000011404 */
[----:B------:R-:W-:Y:S01]  /*15070*/  ULDC.64 UR4, c[0x0][0x300] ;  /* 0x0000c00000047ab9 */ /* 0x000fe20000000a00 */
[----:B------:R-:W-:Y:S01]  /*15080*/  ULDC.64 UR6, c[0x0][0x2e8] ;  /* 0x0000ba0000067ab9 */ /* 0x000fe20000000a00 */
[C---:B0-----:R-:W-:Y:S01]  /*15090*/  IMAD.WIDE.U32 R2, R4.reuse, UR4, RZ ;  /* 0x0000000404027c25 */ /* 0x041fe2000f8e00ff */
        /* <DEDUP_REMOVED lines=65> */
.L_x_8071:
        /* <DEDUP_REMOVED lines=9> */
.L_x_7968:
        /* <DEDUP_REMOVED lines=10> */
.L_x_7969:
[----:B------:R3:W-:Y:S01]  /*155e0*/  SYNCS.ARRIVE.TRANS64.A1T0 RZ, [R6+URZ+0x28830], RZ ;  /* 0x028830ff06ff79a7 */ /* 0x0007e2000810003f */
[----:B------:R-:W-:Y:S05]  /*155f0*/  @!P4 BRA `(.L_x_7970) ;  /* 0x000000000004c947 */ /* 0x000fea0003800000 */
[----:B------:R-:W-:Y:S01]  /*15600*/  BPT.TRAP 0x1 ;  /* 0x000000040000795c */ /* 0x000fe20000300000 */
.L_x_7970:
[----:B-1----:R-:W-:Y:S01]  /*15610*/  SHF.L.U32 R2, R20, 0x1f, RZ ;  /* 0x0000001f14027819 */ /* 0x002fe200000006ff */
[----:B---3--:R-:W-:Y:S01]  /*15620*/  IMAD R6, R10, 0x8, R22 ;  /* 0x000000080a067824 */ /* 0x008fe200078e0216 */
[----:B------:R-:W-:Y:S01]  /*15630*/  BSSY B1, `(.L_x_7971) ;  /* 0x0000004000017945 */ /* 0x000fe20003800000 */
[----:B------:R-:W-:Y:S02]  /*15640*/  IMAD R8, R31, -0x80, R34 ;  /* 0xffffff801f087824 */ /* 0x000fe400078e0222 */
[----:B------:R-:W1:Y:S02]  /*15650*/  SYNCS.PHASECHK.TRANS64.TRYWAIT P0, [R6+URZ+0x28860], R2 ;  /* 0x02886002060075a7 */ /* 0x000e64000800017f */
[----:B-1----:R-:W-:Y:S05]  /*15660*/  @!P0 BRA `(.L_x_7972) ;  /* 0x0000004400948947 */ /* 0x002fea0003800000 */
.L_x_8072:
[----:B------:R-:W-:Y:S05]  /*15670*/  BSYNC B1 ;  /* 0x0000000000017941 */ /* 0x000fea0003800000 */
.L_x_7971:
[----:B------:R-:W3:Y:S01]  /*15680*/  S2R R3, SR_TID.X ;  /* 0x0000000000037919 */ /* 0x000ee20000002100 */
[----:B------:R-:W-:Y:S01]  /*15690*/  UMOV UR4, 0xffffffff ;  /* 0xffffffff00047882 */ /* 0x000fe20000000000 */
[----:B0-----:R-:W-:Y:S01]  /*156a0*/  IMAD R7, R10, 0x4000, R33 ;  /* 0x000040000a077824 */ /* 0x001fe200078e0221 */
[----:B---3--:R-:W-:-:S04]  /*156b0*/  LOP3.LUT R3, R3, 0x7f, RZ, 0xc0, !PT ;  /* 0x0000007f03037812 */ /* 0x008fc800078ec0ff */
[----:B------:R-:W-:-:S05]  /*156c0*/  SHF.R.U32.HI R3, RZ, 0x3, R3 ;  /* 0x00000003ff037819 */ /* 0x000fca0000011603 */
[----:B------:R-:W-:Y:S01]  /*156d0*/  IMAD.IADD R8, R8, 0x1, -R3 ;  /* 0x0000000108087824 */ /* 0x000fe200078e0a03 */
[----:B------:R-:W-:Y:S06]  /*156e0*/  BRA.DIV UR4, `(.L_x_7973) ;  /* 0x0000004604887947 */ /* 0x000fec000b800000 */
[----:B-1----:R-:W0:Y:S01]  /*156f0*/  SHFL.IDX PT, R2, R17, RZ, 0x181f ;  /* 0x00181fff11027589 */ /* 0x002e2200000e0000 */
        /* <DEDUP_REMOVED lines=58> */
.L_x_8090:
        /* <DEDUP_REMOVED lines=27> */
.L_x_7974:
        /* <DEDUP_REMOVED lines=10> */
.L_x_7975:
[C---:B------:R-:W-:Y:S01]  /*15cf0*/  ISETP.GT.AND P0, PT, R26.reuse, R35, PT ;  /* 0x000000231a00720c */ /* 0x040fe20003f04270 */
[----:B------:R0:W-:Y:S01]  /*15d00*/  SYNCS.ARRIVE.TRANS64.A1T0 RZ, [R6+URZ+0x28850], RZ ;  /* 0x028850ff06ff79a7 */ /* 0x0001e2000810003f */
[----:B------:R-:W-:Y:S02]  /*15d10*/  IMAD.MOV.U32 R10, RZ, RZ, R25 ;  /* 0x000000ffff0a7224 */ /* 0x000fe400078e0019 */
[----:B------:R-:W-:Y:S02]  /*15d20*/  IMAD.MOV.U32 R20, RZ, RZ, R28 ;  /* 0x000000ffff147224 */ /* 0x000fe400078e001c */
[----:B------:R-:W-:Y:S02]  /*15d30*/  IMAD.MOV.U32 R31, RZ, RZ, R26 ;  /* 0x000000ffff1f7224 */ /* 0x000fe400078e001a */
[----:B0-----:R-:W-:-:S05]  /*15d40*/  VIADD R6, R26, 0xffffffff ;  /* 0xffffffff1a067836 */ /* 0x001fca0000000000 */
[----:B------:R-:W-:Y:S05]  /*15d50*/  @P0 BRA `(.L_x_7976) ;  /* 0xfffffff000080947 */ /* 0x000fea000383ffff */
.L_x_7963:
[----:B------:R-:W-:Y:S05]  /*15d60*/  BSYNC B0 ;  /* 0x0000000000007941 */ /* 0x000fea0003800000 */
.L_x_7962:
        /* <DEDUP_REMOVED lines=17> */
.L_x_7978:
[----:B------:R-:W-:Y:S05]  /*15e80*/  BSYNC B0 ;  /* 0x0000000000007941 */ /* 0x000fea0003800000 */
.L_x_7977:
[----:B------:R-:W-:-:S13]  /*15e90*/  LOP3.LUT P0, RZ, R23, 0x4, RZ, 0xc0, !PT ;  /* 0x0000000417ff7812 */ /* 0x000fda000780c0ff */
[----:B------:R-:W-:Y:S05]  /*15ea0*/  @!P0 BRA `(.L_x_7979) ;  /* 0x0000000000048947 */ /* 0x000fea0003800000 */
[----:B------:R-:W-:Y:S01]  /*15eb0*/  BPT.TRAP 0x1 ;  /* 0x000000040000795c */ /* 0x000fe20000300000 */
.L_x_7979:
[----:B------:R-:W-:Y:S01]  /*15ec0*/  IMAD R0, R25, 0x8, R22 ;  /* 0x0000000819007824 */ /* 0x000fe200078e0216 */
[----:B0-----:R-:W-:Y:S01]  /*15ed0*/  SHF.L.U32 R3, R28, 0x1f, RZ ;  /* 0x0000001f1c037819 */ /* 0x001fe200000006ff */
[----:B------:R-:W-:Y:S01]  /*15ee0*/  BSSY B0, `(.L_x_7980) ;  /* 0x0000004000007945 */ /* 0x000fe20003800000 */
[----:B------:R-:W-:Y:S02]  /*15ef0*/  IMAD R6, R26, -0x80, R34 ;  /* 0xffffff801a067824 */ /* 0x000fe400078e0222 */
[----:B------:R-:W0:Y:S02]  /*15f00*/  SYNCS.PHASECHK.TRANS64.TRYWAIT P0, [R0+URZ+0x28860], R3 ;  /* 0x02886003000075a7 */ /* 0x000e24000800017f */
[----:B0-----:R-:W-:Y:S05]  /*15f10*/  @!P0 BRA `(.L_x_7981) ;  /* 0x0000004800048947 */ /* 0x001fea0003800000 */
.L_x_8091:
[----:B------:R-:W-:Y:S05]  /*15f20*/  BSYNC B0 ;  /* 0x0000000000007941 */ /* 0x000fea0003800000 */
.L_x_7980:
        /* <DEDUP_REMOVED lines=70> */
.L_x_8109:
        /* <DEDUP_REMOVED lines=11> */
.L_x_7983:
        /* <DEDUP_REMOVED lines=10> */
.L_x_7984:
[----:B------:R1:W-:Y:S01]  /*164e0*/  SYNCS.ARRIVE.TRANS64.A1T0 RZ, [R0+URZ+0x28850], RZ ;  /* 0x028850ff00ff79a7 */ /* 0x0003e2000810003f */
[----:B------:R-:W-:-:S05]  /*164f0*/  VIADD R25, R25, 0x1 ;  /* 0x0000000119197836 */ /* 0x000fca0000000000 */
[----:B------:R-:W-:-:S04]  /*16500*/  ISETP.NE.AND P0, PT, R25, 0x2, PT ;  /* 0x000000021900780c */ /* 0x000fc80003f05270 */
[----:B0-----:R-:W-:Y:S02]  /*16510*/  SEL R3, RZ, 0x1, P0 ;  /* 0x00000001ff037807 */ /* 0x001fe40000000000 */
[----:B------:R-:W-:Y:S02]  /*16520*/  SEL R25, R25, RZ, P0 ;  /* 0x000000ff19197207 */ /* 0x000fe40000000000 */
[----:B-1----:R-:W-:-:S07]  /*16530*/  LOP3.LUT R28, R28, R3, RZ, 0x3c, !PT ;  /* 0x000000031c1c7212 */ /* 0x002fce00078e3cff */
.L_x_7941:
[----:B------:R-:W-:Y:S05]  /*16540*/  BSYNC B7 ;  /* 0x0000000000077941 */ /* 0x000fea0003800000 */
.L_x_7939:
        /* <DEDUP_REMOVED lines=11> */
.L_x_7985:
        /* <DEDUP_REMOVED lines=43> */
.L_x_8119:
[----:B------:R-:W-:Y:S02]  /*168b0*/  ULDC UR4, c[0x0][0xc38] ;  /* 0x00030e0000047ab9 */ /* 0x000fe40000000800 */
[----:B------:R-:W-:-:S04]  /*168c0*/  IMAD.U32 R5, RZ, RZ, UR4 ;  /* 0x00000004ff057e24 */ /* 0x000fc8000f8e00ff */
[----:B-1----:R-:W-:-:S04]  /*168d0*/  IMAD R14, R14, R5, RZ ;  /* 0x000000050e0e7224 */ /* 0x002fc800078e02ff */
[----:B------:R-:W-:-:S05]  /*168e0*/  IMAD.IADD R7, R7, 0x1, R14 ;  /* 0x0000000107077824 */ /* 0x000fca00078e020e */
[----:B------:R-:W-:-:S13]  /*168f0*/  ISETP.GT.AND P6, PT, R7, R0, PT ;  /* 0x000000000700720c */ /* 0x000fda0003fc4270 */
[----:B------:R-:W-:Y:S05]  /*16900*/  @P6 BRA `(.L_x_7988) ;  /* 0x0000000000a46947 */ /* 0x000fea0003800000 */
.L_x_7991:
        /* <DEDUP_REMOVED lines=35> */
.L_x_8127:
[----:B------:R-:W-:Y:S02]  /*16b40*/  ULDC UR4, c[0x0][0xc38] ;  /* 0x00030e0000047ab9 */ /* 0x000fe40000000800 */
[----:B------:R-:W-:-:S04]  /*16b50*/  IMAD.U32 R5, RZ, RZ, UR4 ;  /* 0x00000004ff057e24 */ /* 0x000fc8000f8e00ff */
[----:B-1----:R-:W-:-:S04]  /*16b60*/  IMAD R14, R14, R5, RZ ;  /* 0x000000050e0e7224 */ /* 0x002fc800078e02ff */
[----:B------:R-:W-:-:S05]  /*16b70*/  IMAD.IADD R7, R14, 0x1, R7 ;  /* 0x000000010e077824 */ /* 0x000fca00078e0207 */
[----:B------:R-:W-:-:S13]  /*16b80*/  ISETP.GT.AND P6, PT, R7, R0, PT ;  /* 0x000000000700720c */ /* 0x000fda0003fc4270 */
[----:B------:R-:W-:Y:S05]  /*16b90*/  @!P6 BRA `(.L_x_7991) ;  /* 0xfffffffc005ce947 */ /* 0x000fea000383ffff */
.L_x_7988:
        /* <DEDUP_REMOVED lines=10> */
.L_x_8132:
[----:B------:R-:W-:-:S13]  /*16c40*/  ISETP.NE.AND P0, PT, R3, RZ, PT ;  /* 0x000000ff0300720c */ /* 0x000fda0003f05270 */
[----:B------:R-:W-:Y:S05]  /*16c50*/  @!P0 BRA `(.L_x_7993) ;  /* 0x0000000000108947 */ /* 0x000fea0003800000 */
[----:B------:R-:W-:Y:S01]  /*16c60*/  UMOV UR4, 0xffffffff ;  /* 0xffffffff00047882 */ /* 0x000fe20000000000 */
[----:B-1----:R-:W-:Y:S02]  /*16c70*/  VIADD R12, R12, 0xffffffff ;  /* 0xffffffff0c0c7836 */ /* 0x002fe40000000000 */
[----:B------:R-:W-:Y:S05]  /*16c80*/  BRA.DIV UR4, `(.L_x_7994) ;  /* 0x0000004e04887947 */ /* 0x000fea000b800000 */
[----:B------:R4:W1:Y:S02]  /*16c90*/  SHFL.IDX PT, R6, R2, R12, 0x1f ;  /* 0x00001f0c02067589 */ /* 0x00086400000e0000 */
.L_x_7993:
        /* <DEDUP_REMOVED lines=59> */
.L_x_7995:
        /* <DEDUP_REMOVED lines=60> */
.L_x_7996:
[----:B------:R-:W-:-:S05]  /*17410*/  LOP3.LUT R2, RZ, R2, RZ, 0x33, !PT ;  /* 0x00000002ff027212 */ /* 0x000fca00078e33ff */
[----:B------:R-:W-:Y:S01]  /*17420*/  IMAD.IADD R17, R17, 0x1, R2 ;  /* 0x0000000111117824 */ /* 0x000fe200078e0202 */
[----:B------:R-:W-:Y:S06]  /*17430*/  BRA `(.L_x_7997) ;  /* 0x00000000001c7947 */ /* 0x000fec0003800000 */
.L_x_7989:
[----:B------:R-:W-:Y:S01]  /*17440*/  UMOV UR4, URZ ;  /* 0x0000003f00047c82 */ /* 0x000fe20008000000 */
[----:B------:R-:W-:Y:S01]  /*17450*/  UMOV UR5, URZ ;  /* 0x0000003f00057c82 */ /* 0x000fe20008000000 */
[----:B------:R-:W-:Y:S01]  /*17460*/  ULDC UR6, c[0x0][0xc3c] ;  /* 0x00030f0000067ab9 */ /* 0x000fe20000000800 */
[----:B------:R-:W-:Y:S02]  /*17470*/  IMAD.MOV.U32 R16, RZ, RZ, R0 ;  /* 0x000000ffff107224 */ /* 0x000fe400078e0000 */
[----:B------:R-:W-:Y:S02]  /*17480*/  IMAD.U32 R17, RZ, RZ, UR4 ;  /* 0x00000004ff117e24 */ /* 0x000fe4000f8e00ff */
[----:B------:R-:W-:Y:S02]  /*17490*/  IMAD.U32 R18, RZ, RZ, UR5 ;  /* 0x00000005ff127e24 */ /* 0x000fe4000f8e00ff */
[----:B------:R-:W-:-:S07]  /*174a0*/  IMAD.U32 R19, RZ, RZ, UR6 ;  /* 0x00000006ff137e24 */ /* 0x000fce000f8e00ff */
.L_x_7997:
        /* <DEDUP_REMOVED lines=10> */
.L_x_7986:
[----:B------:R-:W-:Y:S02]  /*17550*/  ULDC UR4, c[0x0][0xc3c] ;  /* 0x00030f0000047ab9 */ /* 0x000fe40000000800 */
[----:B-1----:R-:W-:-:S13]  /*17560*/  ISETP.GE.AND P0, PT, R19, UR4, PT ;  /* 0x0000000413007c0c */ /* 0x002fda000bf06270 */
[----:B------:R-:W-:Y:S05]  /*17570*/  @!P0 BRA `(.L_x_7998) ;  /* 0xffffffac009c8947 */ /* 0x000fea000383ffff */
[----:B------:R-:W-:Y:S05]  /*17580*/  BSYNC B8 ;  /* 0x0000000000087941 */ /* 0x000fea0003800000 */
.L_x_7925:
        /* <DEDUP_REMOVED lines=12> */
.L_x_8135:
[----:B------:R-:W-:Y:S05]  /*17650*/  BSYNC B0 ;  /* 0x0000000000007941 */ /* 0x000fea0003800000 */
.L_x_7999:
[----:B------:R-:W-:-:S03]  /*17660*/  UMOV UR4, 0xffffffff ;  /* 0xffffffff00047882 */ /* 0x000fc60000000000 */
[----:B------:R-:W-:Y:S05]  /*17670*/  BRA.DIV UR4, `(.L_x_8001) ;  /* 0x0000004604487947 */ /* 0x000fea000b800000 */
[----:B-1----:R-:W1:Y:S02]  /*17680*/  S2R R0, SR_TID.X ;  /* 0x0000000000007919 */ /* 0x002e640000002100 */
[----:B-1----:R-:W-:-:S04]  /*17690*/  SHF.R.U32.HI R0, RZ, 0x5, R0 ;  /* 0x00000005ff007819 */ /* 0x002fc80000011600 */
[----:B------:R-:W-:-:S05]  /*176a0*/  LOP3.LUT R0, R0, 0x3, RZ, 0xc0, !PT ;  /* 0x0000000300007812 */ /* 0x000fca00078ec0ff */
[----:B------:R1:W3:Y:S02]  /*176b0*/  SHFL.IDX PT, R14, R0, RZ, 0x1f ;  /* 0x00001fff000e7589 */ /* 0x0002e400000e0000 */
.L_x_8138:
[----:B---3--:R-:W-:Y:S01]  /*176c0*/  ISETP.NE.AND P0, PT, R14, RZ, PT ;  /* 0x000000ff0e00720c */ /* 0x008fe20003f05270 */
[----:B------:R-:W-:-:S12]  /*176d0*/  BSSY B0, `(.L_x_8002) ;  /* 0x0000026000007945 */ /* 0x000fd80003800000 */
[----:B------:R-:W-:Y:S05]  /*176e0*/  @P0 BRA `(.L_x_8003) ;  /* 0x0000000000900947 */ /* 0x000fea0003800000 */
[----:B------:R-:W-:-:S03]  /*176f0*/  UMOV UR4, 0xffffffff ;  /* 0xffffffff00047882 */ /* 0x000fc60000000000 */
[----:B------:R-:W-:Y:S05]  /*17700*/  BRA.DIV UR4, `(.L_x_8004) ;  /* 0x0000004604587947 */ /* 0x000fea000b800000 */
[----:B------:R-:W-:-:S13]  /*17710*/  ELECT P6, URZ, PT ;  /* 0x00000000003f782f */ /* 0x000fda00038c0000 */
.L_x_8141:
        /* <DEDUP_REMOVED lines=8> */
.L_x_8005:
[C---:B------:R-:W-:Y:S01]  /*177a0*/  IMAD R5, R25.reuse, 0x8, R4 ;  /* 0x0000000819057824 */ /* 0x040fe200078e0204 */
[----:B------:R-:W-:Y:S01]  /*177b0*/  SHF.L.U32 R0, R28, 0x1f, RZ ;  /* 0x0000001f1c007819 */ /* 0x000fe200000006ff */
[----:B------:R-:W-:-:S03]  /*177c0*/  VIADD R25, R25, 0x1 ;  /* 0x0000000119197836 */ /* 0x000fc60000000000 */
[----:B------:R-:W1:Y:S02]  /*177d0*/  SYNCS.PHASECHK.TRANS64.TRYWAIT P1, [R5+URZ+0x28840], R0 ;  /* 0x02884000050075a7 */ /* 0x000e64000802017f */
[----:B------:R-:W-:-:S04]  /*177e0*/  ISETP.NE.AND P2, PT, R25, 0x2, PT ;  /* 0x000000021900780c */ /* 0x000fc80003f45270 */
[----:B------:R-:W-:Y:S01]  /*177f0*/  SEL R3, RZ, 0x1, P2 ;  /* 0x00000001ff037807 */ /* 0x000fe20001000000 */
[----:B-1----:R-:W-:Y:S08]  /*17800*/  @!P1 BRA `(.L_x_8006) ;  /* 0x0000004400389947 */ /* 0x002ff00003800000 */
.L_x_8142:
[----:B------:R-:W-:Y:S02]  /*17810*/  SEL R25, R25, RZ, P2 ;  /* 0x000000ff19197207 */ /* 0x000fe40001000000 */
[----:B------:R-:W-:Y:S01]  /*17820*/  LOP3.LUT R2, R28, R3, RZ, 0x3c, !PT ;  /* 0x000000031c027212 */ /* 0x000fe200078e3cff */
[----:B------:R-:W-:Y:S06]  /*17830*/  @!P0 BRA `(.L_x_8007) ;  /* 0x0000000000048947 */ /* 0x000fec0003800000 */
[----:B------:R-:W-:Y:S01]  /*17840*/  BPT.TRAP 0x1 ;  /* 0x000000040000795c */ /* 0x000fe20000300000 */
.L_x_8007:
[----:B------:R-:W-:Y:S01]  /*17850*/  IMAD R25, R25, 0x8, R4 ;  /* 0x0000000819197824 */ /* 0x000fe200078e0204 */
[----:B------:R-:W-:-:S04]  /*17860*/  SHF.L.U32 R2, R2, 0x1f, RZ ;  /* 0x0000001f02027819 */ /* 0x000fc800000006ff */
[----:B------:R-:W3:Y:S02]  /*17870*/  SYNCS.PHASECHK.TRANS64.TRYWAIT P1, [R25+URZ+0x28840], R2 ;  /* 0x02884002190075a7 */ /* 0x000ee4000802017f */
[----:B---3--:R-:W-:Y:S05]  /*17880*/  @!P1 BRA `(.L_x_8008) ;  /* 0x00000044002c9947 */ /* 0x008fea0003800000 */
.L_x_8143:
[----:B------:R-:W-:Y:S05]  /*17890*/  @!P0 BRA `(.L_x_8009) ;  /* 0x0000000000048947 */ /* 0x000fea0003800000 */
[----:B------:R-:W-:Y:S01]  /*178a0*/  BPT.TRAP 0x1 ;  /* 0x000000040000795c */ /* 0x000fe20000300000 */
.L_x_8009:
[----:B------:R-:W4:Y:S02]  /*178b0*/  SYNCS.PHASECHK.TRANS64.TRYWAIT P1, [R5+URZ+0x28860], R0 ;  /* 0x02886000050075a7 */ /* 0x000f24000802017f */
[----:B----4-:R-:W-:Y:S05]  /*178c0*/  @!P1 BRA `(.L_x_8010) ;  /* 0x0000004400309947 */ /* 0x010fea0003800000 */
.L_x_8144:
[----:B------:R-:W-:Y:S05]  /*178d0*/  @!P0 BRA `(.L_x_8011) ;  /* 0x0000000000048947 */ /* 0x000fea0003800000 */
[----:B------:R-:W-:Y:S01]  /*178e0*/  BPT.TRAP 0x1 ;  /* 0x000000040000795c */ /* 0x000fe20000300000 */
.L_x_8011:
[----:B------:R0:W0:Y:S02]  /*178f0*/  SYNCS.PHASECHK.TRANS64.TRYWAIT P0, [R25+URZ+0x28860], R2 ;  /* 0x02886002190075a7 */ /* 0x000024000800017f */
[----:B0-----:R-:W-:Y:S05]  /*17900*/  @!P0 NANOSLEEP.SYNCS 0x989680 ;  /* 0x009896800000895d */ /* 0x001fea0003900000 */
[----:B------:R-:W0:Y:S02]  /*17910*/  @!P0 SYNCS.PHASECHK.TRANS64 P0, [R25+URZ+0x28860], R2 ;  /* 0x02886002190085a7 */ /* 0x000e24000800007f */
[----:B0-----:R-:W-:Y:S05]  /*17920*/  @!P0 BRA `(.L_x_8011) ;  /* 0xfffffffc00f08947 */ /* 0x001fea000383ffff */
.L_x_8003:
[----:B------:R-:W-:Y:S05]  /*17930*/  BSYNC B0 ;  /* 0x0000000000007941 */ /* 0x000fea0003800000 */
.L_x_8002:
[----:B------:R-:W-:Y:S05]  /*17940*/  EXIT ;  /* 0x000000000000794d */ /* 0x000fea0003800000 */
.L_x_7816:
[----:B0-----:R-:W-:-:S04]  /*17950*/  IMAD.U32 R3, RZ, RZ, UR40 ;  /* 0x00000028ff037e24 */ /* 0x001fc8000f8e00ff */
[----:B------:R0:W1:Y:S03]  /*17960*/  SYNCS.PHASECHK.TRANS64.TRYWAIT P1, [R3+URZ+0x28800], R0 ;  /* 0x02880000030075a7 */ /* 0x000066000802017f */
[----:B-1----:R-:W-:Y:S05]  /*17970*/  @!P1 NANOSLEEP.SYNCS 0x989680 ;  /* 0x009896800000995d */ /* 0x002fea0003900000 */
[----:B------:R-:W1:Y:S02]  /*17980*/  @!P1 SYNCS.PHASECHK.TRANS64 P1, [R3+URZ+0x28800], R0 ;  /* 0x02880000030095a7 */ /* 0x000e64000802007f */
[----:B-1----:R-:W-:Y:S05]  /*17990*/  @!P1 BRA `(.L_x_7816) ;  /* 0xfffffffc00ec9947 */ /* 0x002fea000383ffff */
[----:B------:R-:W-:Y:S05]  /*179a0*/  BRA `(.L_x_8012) ;  /* 0xfffffea400c87947 */ /* 0x000fea000383ffff */
.L_x_7820:
[----:B-1----:R1:W2:Y:S02]  /*179b0*/  SYNCS.PHASECHK.TRANS64.TRYWAIT P1, [R3+URZ+0x28830], R0 ;  /* 0x02883000030075a7 */ /* 0x0022a4000802017f */
[----:B--2---:R-:W-:Y:S05]  /*179c0*/  @!P1 NANOSLEEP.SYNCS 0x989680 ;  /* 0x009896800000995d */ /* 0x004fea0003900000 */
[----:B------:R-:W2:Y:S02]  /*179d0*/  @!P1 SYNCS.PHASECHK.TRANS64 P1, [R3+URZ+0x28830], R0 ;  /* 0x02883000030095a7 */ /* 0x000ea4000802007f */
[----:B--2---:R-:W-:Y:S05]  /*179e0*/  @!P1 BRA `(.L_x_7820) ;  /* 0xfffffffc00f09947 */ /* 0x004fea000383ffff */
[----:B------:R-:W-:Y:S05]  /*179f0*/  BRA `(.L_x_7819) ;  /* 0xfffffea400e47947 */ /* 0x000fea000383ffff */
.L_x_7837:
[----:B-1----:R-:W-:-:S04]  /*17a00*/  IMAD.U32 R5, RZ, RZ, UR6 ;  /* 0x00000006ff057e24 */ /* 0x002fc8000f8e00ff */
[----:B------:R1:W2:Y:S03]  /*17a10*/  SYNCS.PHASECHK.TRANS64.TRYWAIT P1, [R5+URZ+0x28830], R0 ;  /* 0x02883000050075a7 */ /* 0x0002a6000802017f */
[----:B--2---:R-:W-:Y:S05]  /*17a20*/  @!P1 NANOSLEEP.SYNCS 0x989680 ;  /* 0x009896800000995d */ /* 0x004fea0003900000 */
[----:B------:R-:W2:Y:S02]  /*17a30*/  @!P1 SYNCS.PHASECHK.TRANS64 P1, [R5+URZ+0x28830], R0 ;  /* 0x02883000050095a7 */ /* 0x000ea4000802007f */
[----:B--2---:R-:W-:Y:S05]  /*17a40*/  @!P1 BRA `(.L_x_7837) ;  /* 0xfffffffc00ec9947 */ /* 0x004fea000383ffff */
[----:B------:R-:W-:Y:S05]  /*17a50*/  BRA `(.L_x_7834) ;  /* 0xfffffed800ac7947 */ /* 0x000fea000383ffff */
.L_x_7841:
[----:B-1----:R-:W-:-:S04]  /*17a60*/  IMAD.U32 R5, RZ, RZ, UR6 ;  /* 0x00000006ff057e24 */ /* 0x002fc8000f8e00ff */
[----:B------:R1:W2:Y:S03]  /*17a70*/  SYNCS.PHASECHK.TRANS64.TRYWAIT P1, [R5+URZ+0x28850], R0 ;  /* 0x02885000050075a7 */ /* 0x0002a6000802017f */
[----:B--2---:R-:W-:Y:S05]  /*17a80*/  @!P1 NANOSLEEP.SYNCS 0x989680 ;  /* 0x009896800000995d */ /* 0x004fea0003900000 */
[----:B------:R-:W2:Y:S02]  /*17a90*/  @!P1 SYNCS.PHASECHK.TRANS64 P1, [R5+URZ+0x28850], R0 ;  /* 0x02885000050095a7 */ /* 0x000ea4000802007f */
[----:B--2---:R-:W-:Y:S05]  /*17aa0*/  @!P1 BRA `(.L_x_7841) ;  /* 0xfffffffc00ec9947 */ /* 0x004fea000383ffff */
[----:B------:R-:W-:Y:S05]  /*17ab0*/  BRA `(.L_x_7838) ;  /* 0xfffffedc00847947 */ /* 0x000fea000383ffff */
.L_x_7860:
[----:B-1----:R-:W-:-:S04]  /*17ac0*/  IMAD.U32 R9, RZ, RZ, UR6 ;  /* 0x00000006ff097e24 */ /* 0x002fc8000f8e00ff */
[----:B------:R1:W2:Y:S03]  /*17ad0*/  SYNCS.PHASECHK.TRANS64.TRYWAIT P1, [R9+URZ+0x28830], R0 ;  /* 0x02883000090075a7 */ /* 0x0002a6000802017f */
[----:B--2---:R-:W-:Y:S05]  /*17ae0*/  @!P1 NANOSLEEP.SYNCS 0x989680 ;  /* 0x009896800000995d */ /* 0x004fea0003900000 */
[----:B------:R-:W2:Y:S02]  /*17af0*/  @!P1 SYNCS.PHASECHK.TRANS64 P1, [R9+URZ+0x28830], R0 ;  /* 0x02883000090095a7 */ /* 0x000ea4000802007f */
[----:B--2---:R-:W-:Y:S05]  /*17b00*/  @!P1 BRA `(.L_x_7860) ;  /* 0xfffffffc00ec9947 */ /* 0x004fea000383ffff */
[----:B------:R-:W-:Y:S05]  /*17b10*/  BRA `(.L_x_7857) ;  /* 0xffffff0c007c7947 */ /* 0x000fea000383ffff */
.L_x_7864:
[----:B-1----:R-:W-:-:S04]  /*17b20*/  IMAD.U32 R9, RZ, RZ, UR6 ;  /* 0x00000006ff097e24 */ /* 0x002fc8000f8e00ff */
[----:B------:R1:W2:Y:S03]  /*17b30*/  SYNCS.PHASECHK.TRANS64.TRYWAIT P1, [R9+URZ+0x28850], R0 ;  /* 0x02885000090075a7 */ /* 0x0002a6000802017f */
[----:B--2---:R-:W-:Y:S05]  /*17b40*/  @!P1 NANOSLEEP.SYNCS 0x989680 ;  /* 0x009896800000995d */ /* 0x004fea0003900000 */
[----:B------:R-:W2:Y:S02]  /*17b50*/  @!P1 SYNCS.PHASECHK.TRANS64 P1, [R9+URZ+0x28850], R0 ;  /* 0x02885000090095a7 */ /* 0x000ea4000802007f */
[----:B--2---:R-:W-:Y:S05]  /*17b60*/  @!P1 BRA `(.L_x_7864) ;  /* 0xfffffffc00ec9947 */ /* 0x004fea000383ffff */
[----:B------:R-:W-:Y:S05]  /*17b70*/  BRA `(.L_x_7861) ;  /* 0xffffff1000547947 */ /* 0x000fea000383ffff */
.L_x_7872:
[----:B-1----:R-:W-:-:S04]  /*17b80*/  IMAD.U32 R5, RZ, RZ, UR6 ;  /* 0x00000006ff057e24 */ /* 0x002fc8000f8e00ff */
[----:B------:R1:W2:Y:S03]  /*17b90*/  SYNCS.PHASECHK.TRANS64.TRYWAIT P1, [R5+URZ+0x28830], R0 ;  /* 0x02883000050075a7 */ /* 0x0002a6000802017f */
[----:B--2---:R-:W-:Y:S05]  /*17ba0*/  @!P1 NANOSLEEP.SYNCS 0x989680 ;  /* 0x009896800000995d */ /* 0x004fea0003900000 */
[----:B------:R-:W2:Y:S02]  /*17bb0*/  @!P1 SYNCS.PHASECHK.TRANS64 P1, [R5+URZ+0x28830], R0 ;  /* 0x02883000050095a7 */ /* 0x000ea4000802007f */
[----:B--2---:R-:W-:Y:S05]  /*17bc0*/  @!P1 BRA `(.L_x_7872) ;  /* 0xfffffffc00ec9947 */ /* 0x004fea000383ffff */
[----:B------:R-:W-:Y:S05]  /*17bd0*/  BRA `(.L_x_7869) ;  /* 0xffffff2c00807947 */ /* 0x000fea000383ffff */
.L_x_7876:
[----:B-1----:R-:W-:-:S04]  /*17be0*/  IMAD.U32 R5, RZ, RZ, UR6 ;  /* 0x00000006ff057e24 */ /* 0x002fc8000f8e00ff */
[----:B------:R1:W2:Y:S03]  /*17bf0*/  SYNCS.PHASECHK.TRANS64.TRYWAIT P1, [R5+URZ+0x28850], R0 ;  /* 0x02885000050075a7 */ /* 0x0002a6000802017f */
[----:B--2---:R-:W-:Y:S05]  /*17c00*/  @!P1 NANOSLEEP.SYNCS 0x989680 ;  /* 0x009896800000995d */ /* 0x004fea0003900000 */
[----:B------:R-:W2:Y:S02]  /*17c10*/  @!P1 SYNCS.PHASECHK.TRANS64 P1, [R5+URZ+0x28850], R0 ;  /* 0x02885000050095a7 */ /* 0x000ea4000802007f */
[----:B--2---:R-:W-:Y:S05]  /*17c20*/  @!P1 BRA `(.L_x_7876) ;  /* 0xfffffffc00ec9947 */ /* 0x004fea000383ffff */
[----:B------:R-:W-:Y:S05]  /*17c30*/  BRA `(.L_x_7873) ;  /* 0xffffff30004c7947 */ /* 0x000fea000383ffff */
.L_x_7891:
[----:B-1----:R-:W-:-:S04]  /*17c40*/  IMAD.U32 R6, RZ, RZ, UR5 ;  /* 0x00000005ff067e24 */ /* 0x002fc8000f8e00ff */
[----:B------:R1:W2:Y:S03]  /*17c50*/  SYNCS.PHASECHK.TRANS64.TRYWAIT P1, [R6+URZ+0x28850], R5 ;  /* 0x02885005060075a7 */ /* 0x0002a6000802017f */
[----:B--2---:R-:W-:Y:S05]  /*17c60*/  @!P1 NANOSLEEP.SYNCS 0x989680 ;  /* 0x009896800000995d */ /* 0x004fea0003900000 */
[----:B------:R-:W2:Y:S02]  /*17c70*/  @!P1 SYNCS.PHASECHK.TRANS64 P1, [R6+URZ+0x28850], R5 ;  /* 0x02885005060095a7 */ /* 0x000ea4000802007f */
[----:B--2---:R-:W-:Y:S05]  /*17c80*/  @!P1 BRA `(.L_x_7891) ;  /* 0xfffffffc00ec9947 */ /* 0x004fea000383ffff */
[----:B------:R-:W-:Y:S05]  /*17c90*/  BRA `(.L_x_7890) ;  /* 0xffffff5c00787947 */ /* 0x000fea000383ffff */
.L_x_7947:
        /* <DEDUP_REMOVED lines=11> */
.L_x_8014:
[----:B------:R-:W-:Y:S05]  /*17d50*/  BSYNC B0 ;  /* 0x0000000000007941 */ /* 0x000fea0003800000 */
.L_x_8013:
[----:B------:R-:W-:Y:S05]  /*17d60*/  BRA `(.L_x_8015) ;  /* 0xffffffb800647947 */ /* 0x000fea000383ffff */
.L_x_7950:
[----:B0-----:R0:W1:Y:S02]  /*17d70*/  SYNCS.PHASECHK.TRANS64.TRYWAIT P0, [R7+URZ+0x28840], R2 ;  /* 0x02884002070075a7 */ /* 0x001064000800017f */
[----:B-1----:R-:W-:Y:S05]  /*17d80*/  @!P0 NANOSLEEP.SYNCS 0x989680 ;  /* 0x009896800000895d */ /* 0x002fea0003900000 */
[----:B------:R-:W1:Y:S02]  /*17d90*/  @!P0 SYNCS.PHASECHK.TRANS64 P0, [R7+URZ+0x28840], R2 ;  /* 0x02884002070085a7 */ /* 0x000e64000800007f */
[----:B-1----:R-:W-:Y:S05]  /*17da0*/  @!P0 BRA `(.L_x_7950) ;  /* 0xfffffffc00f08947 */ /* 0x002fea000383ffff */
[----:B------:R-:W-:Y:S05]  /*17db0*/  BRA `(.L_x_8016) ;  /* 0xffffffb800b87947 */ /* 0x000fea000383ffff */
.L_x_7951:
        /* <DEDUP_REMOVED lines=8> */
.L_x_8018:
[----:B------:R-:W-:Y:S05]  /*17e40*/  BSYNC B0 ;  /* 0x0000000000007941 */ /* 0x000fea0003800000 */
.L_x_8017:
        /* <DEDUP_REMOVED lines=9> */
.L_x_8019:
[----:B------:R-:W-:Y:S02]  /*17ee0*/  IMAD.MOV.U32 R13, RZ, RZ, R0 ;  /* 0x000000ffff0d7224 */ /* 0x000fe400078e0000 */
[----:B------:R-:W-:Y:S02]  /*17ef0*/  IMAD.MOV.U32 R12, RZ, RZ, 0x1 ;  /* 0x00000001ff0c7424 */ /* 0x000fe400078e00ff */
[----:B------:R-:W-:-:S07]  /*17f00*/  IMAD.MOV.U32 R3, RZ, RZ, R14 ;  /* 0x000000ffff037224 */ /* 0x000fce00078e000e */
[----:B------:R-:W-:Y:S05]  /*17f10*/  WARPSYNC.COLLECTIVE R15, `(.L_x_8020) ;  /* 0x000000000f087348 */ /* 0x000fea0003c00000 */
[----:B------:R0:W1:Y:S02]  /*17f20*/  SHFL.IDX P6, R14, R13, R12, R11 ;  /* 0x0000000c0d0e7389 */ /* 0x00006400000c000b */
[----:B01----:R-:W-:Y:S01]  /*17f30*/  ENDCOLLECTIVE ;  /* 0x000000000000791b */ /* 0x003fe20003800000 */
.L_x_8020:
        /* <DEDUP_REMOVED lines=16> */
.L_x_8021:
[----:B------:R-:W-:Y:S02]  /*18040*/  @P1 IMAD R8, R5, 0x2, R22 ;  /* 0x0000000205081824 */ /* 0x000fe400078e0216 */
[----:B------:R-:W-:Y:S02]  /*18050*/  IMAD.MOV.U32 R13, RZ, RZ, R0 ;  /* 0x000000ffff0d7224 */ /* 0x000fe400078e0000 */
[----:B------:R-:W-:Y:S02]  /*18060*/  IMAD.MOV.U32 R12, RZ, RZ, 0x2 ;  /* 0x00000002ff0c7424 */ /* 0x000fe400078e00ff */
[----:B------:R-:W-:-:S07]  /*18070*/  IMAD.MOV.U32 R3, RZ, RZ, R14 ;  /* 0x000000ffff037224 */ /* 0x000fce00078e000e */
[----:B------:R-:W-:Y:S05]  /*18080*/  WARPSYNC.COLLECTIVE R15, `(.L_x_8022) ;  /* 0x000000000f087348 */ /* 0x000fea0003c00000 */
[----:B------:R0:W1:Y:S02]  /*18090*/  SHFL.IDX P6, R14, R13, R12, R11 ;  /* 0x0000000c0d0e7389 */ /* 0x00006400000c000b */
[----:B01----:R-:W-:Y:S01]  /*180a0*/  ENDCOLLECTIVE ;  /* 0x000000000000791b */ /* 0x003fe20003800000 */
.L_x_8022:
        /* <DEDUP_REMOVED lines=16> */
.L_x_8023:
[----:B------:R-:W-:Y:S02]  /*181b0*/  @P1 IMAD R8, R5, 0x2, R22 ;  /* 0x0000000205081824 */ /* 0x000fe400078e0216 */
[----:B------:R-:W-:Y:S02]  /*181c0*/  IMAD.MOV.U32 R13, RZ, RZ, R0 ;  /* 0x000000ffff0d7224 */ /* 0x000fe400078e0000 */
[----:B------:R-:W-:Y:S02]  /*181d0*/  IMAD.MOV.U32 R12, RZ, RZ, 0x3 ;  /* 0x00000003ff0c7424 */ /* 0x000fe400078e00ff */
[----:B------:R-:W-:-:S07]  /*181e0*/  IMAD.MOV.U32 R3, RZ, RZ, R14 ;  /* 0x000000ffff037224 */ /* 0x000fce00078e000e */
[----:B------:R-:W-:Y:S05]  /*181f0*/  WARPSYNC.COLLECTIVE R15, `(.L_x_8024) ;  /* 0x000000000f087348 */ /* 0x000fea0003c00000 */
[----:B------:R0:W1:Y:S02]  /*18200*/  SHFL.IDX P6, R14, R13, R12, R11 ;  /* 0x0000000c0d0e7389 */ /* 0x00006400000c000b */
[----:B01----:R-:W-:Y:S01]  /*18210*/  ENDCOLLECTIVE ;  /* 0x000000000000791b */ /* 0x003fe20003800000 */
.L_x_8024:
        /* <DEDUP_REMOVED lines=16> */
.L_x_8025:
[----:B------:R-:W-:Y:S02]  /*18320*/  @P1 IMAD R8, R5, 0x2, R22 ;  /* 0x0000000205081824 */ /* 0x000fe400078e0216 */
[----:B------:R-:W-:Y:S02]  /*18330*/  IMAD.MOV.U32 R13, RZ, RZ, R0 ;  /* 0x000000ffff0d7224 */ /* 0x000fe400078e0000 */
[----:B------:R-:W-:Y:S02]  /*18340*/  IMAD.MOV.U32 R12, RZ, RZ, 0x4 ;  /* 0x00000004ff0c7424 */ /* 0x000fe400078e00ff */
[----:B------:R-:W-:-:S07]  /*18350*/  IMAD.MOV.U32 R3, RZ, RZ, R14 ;  /* 0x000000ffff037224 */ /* 0x000fce00078e000e */
[----:B------:R-:W-:Y:S05]  /*18360*/  WARPSYNC.COLLECTIVE R15, `(.L_x_8026) ;  /* 0x000000000f087348 */ /* 0x000fea0003c00000 */
[----:B------:R0:W1:Y:S02]  /*18370*/  SHFL.IDX P6, R14, R13, R12, R11 ;  /* 0x0000000c0d0e7389 */ /* 0x00006400000c000b */
[----:B01----:R-:W-:Y:S01]  /*18380*/  ENDCOLLECTIVE ;  /* 0x000000000000791b */ /* 0x003fe20003800000 */
.L_x_8026:
        /* <DEDUP_REMOVED lines=16> */
.L_x_8027:
[----:B------:R-:W-:Y:S02]  /*18490*/  @P1 IMAD R8, R5, 0x2, R22 ;  /* 0x0000000205081824 */ /* 0x000fe400078e0216 */
[----:B------:R-:W-:Y:S02]  /*184a0*/  IMAD.MOV.U32 R13, RZ, RZ, R0 ;  /* 0x000000ffff0d7224 */ /* 0x000fe400078e0000 */
[----:B------:R-:W-:Y:S02]  /*184b0*/  IMAD.MOV.U32 R12, RZ, RZ, 0x5 ;  /* 0x00000005ff0c7424 */ /* 0x000fe400078e00ff */
[----:B------:R-:W-:-:S07]  /*184c0*/  IMAD.MOV.U32 R3, RZ, RZ, R14 ;  /* 0x000000ffff037224 */ /* 0x000fce00078e000e */
[----:B------:R-:W-:Y:S05]  /*184d0*/  WARPSYNC.COLLECTIVE R15, `(.L_x_8028) ;  /* 0x000000000f087348 */ /* 0x000fea0003c00000 */
[----:B------:R0:W1:Y:S02]  /*184e0*/  SHFL.IDX P6, R14, R13, R12, R11 ;  /* 0x0000000c0d0e7389 */ /* 0x00006400000c000b */
[----:B01----:R-:W-:Y:S01]  /*184f0*/  ENDCOLLECTIVE ;  /* 0x000000000000791b */ /* 0x003fe20003800000 */
.L_x_8028:
        /* <DEDUP_REMOVED lines=16> */
.L_x_8029:
[----:B------:R-:W-:Y:S02]  /*18600*/  @P1 IMAD R8, R5, 0x2, R22 ;  /* 0x0000000205081824 */ /* 0x000fe400078e0216 */
[----:B------:R-:W-:Y:S02]  /*18610*/  IMAD.MOV.U32 R13, RZ, RZ, R0 ;  /* 0x000000ffff0d7224 */ /* 0x000fe400078e0000 */
[----:B------:R-:W-:Y:S02]  /*18620*/  IMAD.MOV.U32 R12, RZ, RZ, 0x6 ;  /* 0x00000006ff0c7424 */ /* 0x000fe400078e00ff */
[----:B------:R-:W-:-:S07]  /*18630*/  IMAD.MOV.U32 R3, RZ, RZ, R14 ;  /* 0x000000ffff037224 */ /* 0x000fce00078e000e */
[----:B------:R-:W-:Y:S05]  /*18640*/  WARPSYNC.COLLECTIVE R15, `(.L_x_8030) ;  /* 0x000000000f087348 */ /* 0x000fea0003c00000 */
[----:B------:R0:W1:Y:S02]  /*18650*/  SHFL.IDX P6, R14, R13, R12, R11 ;  /* 0x0000000c0d0e7389 */ /* 0x00006400000c000b */
[----:B01----:R-:W-:Y:S01]  /*18660*/  ENDCOLLECTIVE ;  /* 0x000000000000791b */ /* 0x003fe20003800000 */
.L_x_8030:
        /* <DEDUP_REMOVED lines=16> */
.L_x_8031:
[----:B------:R-:W-:Y:S02]  /*18770*/  @P1 IMAD R8, R5, 0x2, R22 ;  /* 0x0000000205081824 */ /* 0x000fe400078e0216 */
[----:B------:R-:W-:Y:S02]  /*18780*/  IMAD.MOV.U32 R13, RZ, RZ, R0 ;  /* 0x000000ffff0d7224 */ /* 0x000fe400078e0000 */
[----:B------:R-:W-:Y:S02]  /*18790*/  IMAD.MOV.U32 R12, RZ, RZ, 0x7 ;  /* 0x00000007ff0c7424 */ /* 0x000fe400078e00ff */
[----:B------:R-:W-:-:S07]  /*187a0*/  IMAD.MOV.U32 R3, RZ, RZ, R14 ;  /* 0x000000ffff037224 */ /* 0x000fce00078e000e */
[----:B------:R-:W-:Y:S05]  /*187b0*/  WARPSYNC.COLLECTIVE R15, `(.L_x_8032) ;  /* 0x000000000f087348 */ /* 0x000fea0003c00000 */
[----:B------:R0:W1:Y:S02]  /*187c0*/  SHFL.IDX P6, R14, R13, R12, R11 ;  /* 0x0000000c0d0e7389 */ /* 0x00006400000c000b */
[----:B01----:R-:W-:Y:S01]  /*187d0*/  ENDCOLLECTIVE ;  /* 0x000000000000791b */ /* 0x003fe20003800000 */
.L_x_8032:
        /* <DEDUP_REMOVED lines=10> */
.L_x_8033:
[----:B------:R-:W-:Y:S01]  /*18880*/  @!PT LDS RZ, [RZ] ;  /* 0x00000000fffff984 */ /* 0x000fe20000000800 */
[----:B------:R-:W-:Y:S01]  /*18890*/  @!PT LDS RZ, [RZ] ;  /* 0x00000000fffff984 */ /* 0x000fe20000000800 */
[----:B------:R-:W-:Y:S01]  /*188a0*/  @!PT LDS RZ, [RZ] ;  /* 0x00000000fffff984 */ /* 0x000fe20000000800 */
[----:B------:R-:W-:Y:S04]  /*188b0*/  @P1 LDGSTS.E.BYPASS.LTC128B.128 [R8+0x1b400], desc[UR36][R2.64], !P3 ;  /* 0x1b40000002081fae */ /* 0x000fe8000d901d64 */
[----:B------:R0:W-:Y:S02]  /*188c0*/  @P1 LDGSTS.E.BYPASS.LTC128B.128 [R8+0x1f400], desc[UR36][R2.64+0x80], !P2 ;  /* 0x1f40008002081fae */ /* 0x0001e4000d101d64 */
[----:B0-----:R-:W-:Y:S01]  /*188d0*/  IMAD.MOV.U32 R2, RZ, RZ, R14 ;  /* 0x000000ffff027224 */ /* 0x001fe200078e000e */
[----:B------:R-:W-:Y:S06]  /*188e0*/  BRA `(.L_x_8034) ;  /* 0xffffffb400947947 */ /* 0x000fec000383ffff */
.L_x_7956:
        /* <DEDUP_REMOVED lines=9> */
.L_x_8035:
[C---:B------:R-:W-:Y:S01]  /*18980*/  VIADD R6, R27.reuse, 0x10 ;  /* 0x000000101b067836 */ /* 0x040fe20000000000 */
[----:B------:R-:W-:Y:S01]  /*18990*/  ISETP.GE.AND P2, PT, R27, R31, PT ;  /* 0x0000001f1b00720c */ /* 0x000fe20003f46270 */
[----:B------:R-:W-:Y:S02]  /*189a0*/  IMAD.MOV.U32 R13, RZ, RZ, R0 ;  /* 0x000000ffff0d7224 */ /* 0x000fe400078e0000 */
[----:B------:R-:W-:-:S10]  /*189b0*/  IMAD.MOV.U32 R2, RZ, RZ, R14 ;  /* 0x000000ffff027224 */ /* 0x000fd400078e000e */
[----:B------:R-:W-:Y:S05]  /*189c0*/  WARPSYNC.COLLECTIVE R15, `(.L_x_8036) ;  /* 0x000000000f087348 */ /* 0x000fea0003c00000 */
[----:B------:R0:W1:Y:S02]  /*189d0*/  SHFL.IDX P6, R14, R13, R12, R11 ;  /* 0x0000000c0d0e7389 */ /* 0x00006400000c000b */
[----:B01----:R-:W-:Y:S01]  /*189e0*/  ENDCOLLECTIVE ;  /* 0x000000000000791b */ /* 0x003fe20003800000 */
.L_x_8036:
        /* <DEDUP_REMOVED lines=8> */
.L_x_8037:
[----:B------:R-:W-:Y:S01]  /*18a70*/  @!PT LDS RZ, [RZ] ;  /* 0x00000000fffff984 */ /* 0x000fe20000000800 */
[----:B------:R-:W-:Y:S01]  /*18a80*/  @!PT LDS RZ, [RZ] ;  /* 0x00000000fffff984 */ /* 0x000fe20000000800 */
[----:B------:R-:W-:Y:S01]  /*18a90*/  @!PT LDS RZ, [RZ] ;  /* 0x00000000fffff984 */ /* 0x000fe20000000800 */
[----:B------:R-:W-:Y:S04]  /*18aa0*/  @!P2 LDGSTS.E.BYPASS.LTC128B.128 [R8+0x10400], desc[UR36][R2.64], !P0 ;  /* 0x104000000208afae */ /* 0x000fe8000c101d64 */
[----:B------:R0:W-:Y:S01]  /*18ab0*/  @!P2 LDGSTS.E.BYPASS.LTC128B.128 [R8+0x14400], desc[UR36][R2.64+0x80], !P1 ;  /* 0x144000800208afae */ /* 0x0001e2000c901d64 */
[----:B------:R-:W-:Y:S01]  /*18ac0*/  ISETP.GE.AND P2, PT, R6, R31, PT ;  /* 0x0000001f0600720c */ /* 0x000fe20003f46270 */
[----:B------:R-:W-:Y:S02]  /*18ad0*/  VIADD R6, R27, 0x20 ;  /* 0x000000201b067836 */ /* 0x000fe40000000000 */
[----:B------:R-:W-:Y:S02]  /*18ae0*/  IMAD.MOV.U32 R13, RZ, RZ, R0 ;  /* 0x000000ffff0d7224 */ /* 0x000fe400078e0000 */
[----:B0-----:R-:W-:-:S08]  /*18af0*/  IMAD.MOV.U32 R2, RZ, RZ, R14 ;  /* 0x000000ffff027224 */ /* 0x001fd000078e000e */
[----:B------:R-:W-:Y:S05]  /*18b00*/  WARPSYNC.COLLECTIVE R15, `(.L_x_8038) ;  /* 0x000000000f087348 */ /* 0x000fea0003c00000 */
[----:B------:R0:W1:Y:S02]  /*18b10*/  SHFL.IDX P6, R14, R13, R12, R11 ;  /* 0x0000000c0d0e7389 */ /* 0x00006400000c000b */
[----:B01----:R-:W-:Y:S01]  /*18b20*/  ENDCOLLECTIVE ;  /* 0x000000000000791b */ /* 0x003fe20003800000 */
.L_x_8038:
        /* <DEDUP_REMOVED lines=8> */
.L_x_8039:
[----:B------:R-:W-:-:S05]  /*18bb0*/  @!P2 IMAD.MOV.U32 R3, RZ, RZ, R5 ;  /* 0x000000ffff03a224 */ /* 0x000fca00078e0005 */
        /* <DEDUP_REMOVED lines=12> */
.L_x_8040:
        /* <DEDUP_REMOVED lines=8> */
.L_x_8041:
        /* <DEDUP_REMOVED lines=13> */
.L_x_8042:
        /* <DEDUP_REMOVED lines=8> */
.L_x_8043:
        /* <DEDUP_REMOVED lines=13> */
.L_x_8044:
        /* <DEDUP_REMOVED lines=8> */
.L_x_8045:
        /* <DEDUP_REMOVED lines=13> */
.L_x_8046:
        /* <DEDUP_REMOVED lines=8> */
.L_x_8047:
[----:B------:R-:W-:-:S05]  /*190f0*/  @!P2 IMAD.MOV.U32 R3, RZ, RZ, R5 ;  /* 0x000000ffff03a224 */ /* 0x000fca00078e0005 */
        /* <DEDUP_REMOVED lines=11> */
.L_x_8048:
        /* <DEDUP_REMOVED lines=8> */
.L_x_8049:
        /* <DEDUP_REMOVED lines=11> */
.L_x_8050:
[----:B------:R-:W-:Y:S05]  /*192e0*/  BRA `(.L_x_8051) ;  /* 0xffffffb400f47947 */ /* 0x000fea000383ffff */
.L_x_7961:
[----:B0-----:R0:W1:Y:S02]  /*192f0*/  SYNCS.PHASECHK.TRANS64.TRYWAIT P1, [R22+URZ+0x28820], R3 ;  /* 0x02882003160075a7 */ /* 0x001064000802017f */
[----:B-1----:R-:W-:Y:S05]  /*19300*/  @!P1 NANOSLEEP.SYNCS 0x989680 ;  /* 0x009896800000995d */ /* 0x002fea0003900000 */
[----:B------:R-:W1:Y:S02]  /*19310*/  @!P1 SYNCS.PHASECHK.TRANS64 P1, [R22+URZ+0x28820], R3 ;  /* 0x02882003160095a7 */ /* 0x000e64000802007f */
[----:B-1----:R-:W-:Y:S05]  /*19320*/  @!P1 BRA `(.L_x_7961) ;  /* 0xfffffffc00f09947 */ /* 0x002fea000383ffff */
[----:B------:R-:W-:Y:S05]  /*19330*/  BRA `(.L_x_8052) ;  /* 0xffffffb8006c7947 */ /* 0x000fea000383ffff */
.L_x_7966:
[----:B0-----:R0:W1:Y:S02]  /*19340*/  SYNCS.PHASECHK.TRANS64.TRYWAIT P0, [R6+URZ+0x28840], R3 ;  /* 0x02884003060075a7 */ /* 0x001064000800017f */
[----:B-1----:R-:W-:Y:S05]  /*19350*/  @!P0 NANOSLEEP.SYNCS 0x989680 ;  /* 0x009896800000895d */ /* 0x002fea0003900000 */
[----:B------:R-:W1:Y:S02]  /*19360*/  @!P0 SYNCS.PHASECHK.TRANS64 P0, [R6+URZ+0x28840], R3 ;  /* 0x02884003060085a7 */ /* 0x000e64000800007f */
[----:B-1----:R-:W-:Y:S05]  /*19370*/  @!P0 BRA `(.L_x_7966) ;  /* 0xfffffffc00f08947 */ /* 0x002fea000383ffff */
[----:B------:R-:W-:Y:S05]  /*19380*/  BRA `(.L_x_8053) ;  /* 0xffffffbc00307947 */ /* 0x000fea000383ffff */
.L_x_7967:
        /* <DEDUP_REMOVED lines=8> */
.L_x_8055:
[----:B------:R-:W-:Y:S05]  /*19410*/  BSYNC B1 ;  /* 0x0000000000017941 */ /* 0x000fea0003800000 */
.L_x_8054:
        /* <DEDUP_REMOVED lines=9> */
.L_x_8056:
[----:B------:R-:W-:Y:S02]  /*194b0*/  IMAD R8, R8, 0x2, R22 ;  /* 0x0000000208087824 */ /* 0x000fe400078e0216 */
[----:B------:R-:W-:Y:S02]  /*194c0*/  IMAD.MOV.U32 R13, RZ, RZ, R9 ;  /* 0x000000ffff0d7224 */ /* 0x000fe400078e0009 */
[----:B------:R-:W-:Y:S02]  /*194d0*/  IMAD.MOV.U32 R12, RZ, RZ, 0x1 ;  /* 0x00000001ff0c7424 */ /* 0x000fe400078e00ff */
[----:B------:R-:W-:-:S07]  /*194e0*/  IMAD.MOV.U32 R2, RZ, RZ, R14 ;  /* 0x000000ffff027224 */ /* 0x000fce00078e000e */
[----:B------:R-:W-:Y:S05]  /*194f0*/  WARPSYNC.COLLECTIVE R15, `(.L_x_8057) ;  /* 0x000000000f087348 */ /* 0x000fea0003c00000 */
[----:B------:R0:W1:Y:S02]  /*19500*/  SHFL.IDX P6, R14, R13, R12, R11 ;  /* 0x0000000c0d0e7389 */ /* 0x00006400000c000b */
[----:B01----:R-:W-:Y:S01]  /*19510*/  ENDCOLLECTIVE ;  /* 0x000000000000791b */ /* 0x003fe20003800000 */
.L_x_8057:
        /* <DEDUP_REMOVED lines=12> */
.L_x_8058:
[----:B------:R-:W-:Y:S02]  /*195e0*/  IMAD.MOV.U32 R13, RZ, RZ, R9 ;  /* 0x000000ffff0d7224 */ /* 0x000fe400078e0009 */
[----:B------:R-:W-:Y:S02]  /*195f0*/  IMAD.MOV.U32 R12, RZ, RZ, 0x2 ;  /* 0x00000002ff0c7424 */ /* 0x000fe400078e00ff */
[----:B------:R-:W-:-:S07]  /*19600*/  IMAD.MOV.U32 R2, RZ, RZ, R14 ;  /* 0x000000ffff027224 */ /* 0x000fce00078e000e */
[----:B------:R-:W-:Y:S05]  /*19610*/  WARPSYNC.COLLECTIVE R15, `(.L_x_8059) ;  /* 0x000000000f087348 */ /* 0x000fea0003c00000 */
[----:B------:R0:W1:Y:S02]  /*19620*/  SHFL.IDX P6, R14, R13, R12, R11 ;  /* 0x0000000c0d0e7389 */ /* 0x00006400000c000b */
[----:B01----:R-:W-:Y:S01]  /*19630*/  ENDCOLLECTIVE ;  /* 0x000000000000791b */ /* 0x003fe20003800000 */
.L_x_8059:
        /* <DEDUP_REMOVED lines=12> */
.L_x_8060:
[----:B------:R-:W-:Y:S02]  /*19700*/  IMAD.MOV.U32 R13, RZ, RZ, R9 ;  /* 0x000000ffff0d7224 */ /* 0x000fe400078e0009 */
[----:B------:R-:W-:Y:S02]  /*19710*/  IMAD.MOV.U32 R12, RZ, RZ, 0x3 ;  /* 0x00000003ff0c7424 */ /* 0x000fe400078e00ff */
[----:B------:R-:W-:-:S07]  /*19720*/  IMAD.MOV.U32 R2, RZ, RZ, R14 ;  /* 0x000000ffff027224 */ /* 0x000fce00078e000e */
[----:B------:R-:W-:Y:S05]  /*19730*/  WARPSYNC.COLLECTIVE R15, `(.L_x_8061) ;  /* 0x000000000f087348 */ /* 0x000fea0003c00000 */
[----:B------:R0:W1:Y:S02]  /*19740*/  SHFL.IDX P6, R14, R13, R12, R11 ;  /* 0x0000000c0d0e7389 */ /* 0x00006400000c000b */
[----:B01----:R-:W-:Y:S01]  /*19750*/  ENDCOLLECTIVE ;  /* 0x000000000000791b */ /* 0x003fe20003800000 */
.L_x_8061:
        /* <DEDUP_REMOVED lines=12> */
.L_x_8062:
[----:B------:R-:W-:Y:S02]  /*19820*/  IMAD.MOV.U32 R13, RZ, RZ, R9 ;  /* 0x000000ffff0d7224 */ /* 0x000fe400078e0009 */
[----:B------:R-:W-:Y:S02]  /*19830*/  IMAD.MOV.U32 R12, RZ, RZ, 0x4 ;  /* 0x00000004ff0c7424 */ /* 0x000fe400078e00ff */
[----:B------:R-:W-:-:S07]  /*19840*/  IMAD.MOV.U32 R2, RZ, RZ, R14 ;  /* 0x000000ffff027224 */ /* 0x000fce00078e000e */
[----:B------:R-:W-:Y:S05]  /*19850*/  WARPSYNC.COLLECTIVE R15, `(.L_x_8063) ;  /* 0x000000000f087348 */ /* 0x000fea0003c00000 */
[----:B------:R0:W1:Y:S02]  /*19860*/  SHFL.IDX P6, R14, R13, R12, R11 ;  /* 0x0000000c0d0e7389 */ /* 0x00006400000c000b */
[----:B01----:R-:W-:Y:S01]  /*19870*/  ENDCOLLECTIVE ;  /* 0x000000000000791b */ /* 0x003fe20003800000 */
.L_x_8063:
        /* <DEDUP_REMOVED lines=12> */
.L_x_8064:
[----:B------:R-:W-:Y:S02]  /*19940*/  IMAD.MOV.U32 R13, RZ, RZ, R9 ;  /* 0x000000ffff0d7224 */ /* 0x000fe400078e0009 */
[----:B------:R-:W-:Y:S02]  /*19950*/  IMAD.MOV.U32 R12, RZ, RZ, 0x5 ;  /* 0x00000005ff0c7424 */ /* 0x000fe400078e00ff */
[----:B------:R-:W-:-:S07]  /*19960*/  IMAD.MOV.U32 R2, RZ, RZ, R14 ;  /* 0x000000ffff027224 */ /* 0x000fce00078e000e */
[----:B------:R-:W-:Y:S05]  /*19970*/  WARPSYNC.COLLECTIVE R15, `(.L_x_8065) ;  /* 0x000000000f087348 */ /* 0x000fea0003c00000 */
[----:B------:R0:W1:Y:S02]  /*19980*/  SHFL.IDX P6, R14, R13, R12, R11 ;  /* 0x0000000c0d0e7389 */ /* 0x00006400000c000b */
[----:B01----:R-:W-:Y:S01]  /*19990*/  ENDCOLLECTIVE ;  /* 0x000000000000791b */ /* 0x003fe20003800000 */
.L_x_8065:
        /* <DEDUP_REMOVED lines=12> */
.L_x_8066:
[----:B------:R-:W-:Y:S02]  /*19a60*/  IMAD.MOV.U32 R13, RZ, RZ, R9 ;  /* 0x000000ffff0d7224 */ /* 0x000fe400078e0009 */
[----:B------:R-:W-:Y:S02]  /*19a70*/  IMAD.MOV.U32 R12, RZ, RZ, 0x6 ;  /* 0x00000006ff0c7424 */ /* 0x000fe400078e00ff */
[----:B------:R-:W-:-:S07]  /*19a80*/  IMAD.MOV.U32 R2, RZ, RZ, R14 ;  /* 0x000000ffff027224 */ /* 0x000fce00078e000e */
[----:B------:R-:W-:Y:S05]  /*19a90*/  WARPSYNC.COLLECTIVE R15, `(.L_x_8067) ;  /* 0x000000000f087348 */ /* 0x000fea0003c00000 */
[----:B------:R0:W1:Y:S02]  /*19aa0*/  SHFL.IDX P6, R14, R13, R12, R11 ;  /* 0x0000000c0d0e7389 */ /* 0x00006400000c000b */
[----:B01----:R-:W-:Y:S01]  /*19ab0*/  ENDCOLLECTIVE ;  /* 0x000000000000791b */ /* 0x003fe20003800000 */
.L_x_8067:
        /* <DEDUP_REMOVED lines=12> */
.L_x_8068:
[----:B------:R-:W-:Y:S02]  /*19b80*/  IMAD.MOV.U32 R13, RZ, RZ, R9 ;  /* 0x000000ffff0d7224 */ /* 0x000fe400078e0009 */
[----:B------:R-:W-:Y:S02]  /*19b90*/  IMAD.MOV.U32 R12, RZ, RZ, 0x7 ;  /* 0x00000007ff0c7424 */ /* 0x000fe400078e00ff */
[----:B------:R-:W-:-:S07]  /*19ba0*/  IMAD.MOV.U32 R2, RZ, RZ, R14 ;  /* 0x000000ffff027224 */ /* 0x000fce00078e000e */
[----:B------:R-:W-:Y:S05]  /*19bb0*/  WARPSYNC.COLLECTIVE R15, `(.L_x_8069) ;  /* 0x000000000f087348 */ /* 0x000fea0003c00000 */
[----:B------:R0:W1:Y:S02]  /*19bc0*/  SHFL.IDX P6, R14, R13, R12, R11 ;  /* 0x0000000c0d0e7389 */ /* 0x00006400000c000b */
[----:B01----:R-:W-:Y:S01]  /*19bd0*/  ENDCOLLECTIVE ;  /* 0x000000000000791b */ /* 0x003fe20003800000 */
.L_x_8069:
        /* <DEDUP_REMOVED lines=12> */
.L_x_8070:
[----:B------:R-:W-:Y:S01]  /*19ca0*/  IMAD.MOV.U32 R2, RZ, RZ, R14 ;  /* 0x000000ffff027224 */ /* 0x000fe200078e000e */
[----:B------:R-:W-:Y:S06]  /*19cb0*/  BRA `(.L_x_8071) ;  /* 0xffffffb400fc7947 */ /* 0x000fec000383ffff */
.L_x_7972:
[----:B-1----:R1:W3:Y:S02]  /*19cc0*/  SYNCS.PHASECHK.TRANS64.TRYWAIT P0, [R6+URZ+0x28860], R2 ;  /* 0x02886002060075a7 */ /* 0x0022e4000800017f */
[----:B---3--:R-:W-:Y:S05]  /*19cd0*/  @!P0 NANOSLEEP.SYNCS 0x989680 ;  /* 0x009896800000895d */ /* 0x008fea0003900000 */
[----:B------:R-:W3:Y:S02]  /*19ce0*/  @!P0 SYNCS.PHASECHK.TRANS64 P0, [R6+URZ+0x28860], R2 ;  /* 0x02886002060085a7 */ /* 0x000ee4000800007f */
[----:B---3--:R-:W-:Y:S05]  /*19cf0*/  @!P0 BRA `(.L_x_7972) ;  /* 0xfffffffc00f08947 */ /* 0x008fea000383ffff */
[----:B------:R-:W-:Y:S05]  /*19d00*/  BRA `(.L_x_8072) ;  /* 0xffffffb800587947 */ /* 0x000fea000383ffff */
.L_x_7973:
        /* <DEDUP_REMOVED lines=8> */
.L_x_8074:
[----:B------:R-:W-:Y:S05]  /*19d90*/  BSYNC B1 ;  /* 0x0000000000017941 */ /* 0x000fea0003800000 */
.L_x_8073:
        /* <DEDUP_REMOVED lines=9> */
.L_x_8075:
[----:B------:R-:W-:Y:S02]  /*19e30*/  IMAD.MOV.U32 R13, RZ, RZ, R18 ;  /* 0x000000ffff0d7224 */ /* 0x000fe400078e0012 */
[----:B------:R-:W-:Y:S02]  /*19e40*/  IMAD.MOV.U32 R12, RZ, RZ, 0x1 ;  /* 0x00000001ff0c7424 */ /* 0x000fe400078e00ff */
[----:B------:R-:W-:-:S07]  /*19e50*/  IMAD.MOV.U32 R2, RZ, RZ, R14 ;  /* 0x000000ffff027224 */ /* 0x000fce00078e000e */
[----:B------:R-:W-:Y:S05]  /*19e60*/  WARPSYNC.COLLECTIVE R15, `(.L_x_8076) ;  /* 0x000000000f087348 */ /* 0x000fea0003c00000 */
[----:B------:R0:W1:Y:S02]  /*19e70*/  SHFL.IDX P6, R14, R13, R12, R11 ;  /* 0x0000000c0d0e7389 */ /* 0x00006400000c000b */
[----:B01----:R-:W-:Y:S01]  /*19e80*/  ENDCOLLECTIVE ;  /* 0x000000000000791b */ /* 0x003fe20003800000 */
.L_x_8076:
        /* <DEDUP_REMOVED lines=14> */
.L_x_8077:
[----:B------:R-:W-:Y:S02]  /*19f70*/  IMAD.MOV.U32 R13, RZ, RZ, R18 ;  /* 0x000000ffff0d7224 */ /* 0x000fe400078e0012 */
[----:B------:R-:W-:Y:S02]  /*19f80*/  IMAD.MOV.U32 R12, RZ, RZ, 0x2 ;  /* 0x00000002ff0c7424 */ /* 0x000fe400078e00ff */
[----:B------:R-:W-:-:S07]  /*19f90*/  IMAD.MOV.U32 R2, RZ, RZ, R14 ;  /* 0x000000ffff027224 */ /* 0x000fce00078e000e */
[----:B------:R-:W-:Y:S05]  /*19fa0*/  WARPSYNC.COLLECTIVE R15, `(.L_x_8078) ;  /* 0x000000000f087348 */ /* 0x000fea0003c00000 */
[----:B------:R0:W1:Y:S02]  /*19fb0*/  SHFL.IDX P6, R14, R13, R12, R11 ;  /* 0x0000000c0d0e7389 */ /* 0x00006400000c000b */
[----:B01----:R-:W-:Y:S01]  /*19fc0*/  ENDCOLLECTIVE ;  /* 0x000000000000791b */ /* 0x003fe20003800000 */
.L_x_8078:
        /* <DEDUP_REMOVED lines=14> */
.L_x_8079:
[----:B------:R-:W-:Y:S02]  /*1a0b0*/  IMAD.MOV.U32 R13, RZ, RZ, R18 ;  /* 0x000000ffff0d7224 */ /* 0x000fe400078e0012 */
[----:B------:R-:W-:Y:S02]  /*1a0c0*/  IMAD.MOV.U32 R12, RZ, RZ, 0x3 ;  /* 0x00000003ff0c7424 */ /* 0x000fe400078e00ff */
[----:B------:R-:W-:-:S07]  /*1a0d0*/  IMAD.MOV.U32 R2, RZ, RZ, R14 ;  /* 0x000000ffff027224 */ /* 0x000fce00078e000e */
[----:B------:R-:W-:Y:S05]  /*1a0e0*/  WARPSYNC.COLLECTIVE R15, `(.L_x_8080) ;  /* 0x000000000f087348 */ /* 0x000fea0003c00000 */
[----:B------:R0:W1:Y:S02]  /*1a0f0*/  SHFL.IDX P6, R14, R13, R12, R11 ;  /* 0x0000000c0d0e7389 */ /* 0x00006400000c000b */
[----:B01----:R-:W-:Y:S01]  /*1a100*/  ENDCOLLECTIVE ;  /* 0x000000000000791b */ /* 0x003fe20003800000 */
.L_x_8080:
        /* <DEDUP_REMOVED lines=14> */
.L_x_8081:
[----:B------:R-:W-:Y:S02]  /*1a1f0*/  IMAD.MOV.U32 R13, RZ, RZ, R18 ;  /* 0x000000ffff0d7224 */ /* 0x000fe400078e0012 */
[----:B------:R-:W-:Y:S02]  /*1a200*/  IMAD.MOV.U32 R12, RZ, RZ, 0x4 ;  /* 0x00000004ff0c7424 */ /* 0x000fe400078e00ff */
[----:B------:R-:W-:-:S07]  /*1a210*/  IMAD.MOV.U32 R2, RZ, RZ, R14 ;  /* 0x000000ffff027224 */ /* 0x000fce00078e000e */
[----:B------:R-:W-:Y:S05]  /*1a220*/  WARPSYNC.COLLECTIVE R15, `(.L_x_8082) ;  /* 0x000000000f087348 */ /* 0x000fea0003c00000 */
[----:B------:R0:W1:Y:S02]  /*1a230*/  SHFL.IDX P6, R14, R13, R12, R11 ;  /* 0x0000000c0d0e7389 */ /* 0x00006400000c000b */
[----:B01----:R-:W-:Y:S01]  /*1a240*/  ENDCOLLECTIVE ;  /* 0x000000000000791b */ /* 0x003fe20003800000 */
.L_x_8082:
        /* <DEDUP_REMOVED lines=14> */
.L_x_8083:
[----:B------:R-:W-:Y:S02]  /*1a330*/  IMAD.MOV.U32 R13, RZ, RZ, R18 ;  /* 0x000000ffff0d7224 */ /* 0x000fe400078e0012 */
[----:B------:R-:W-:Y:S02]  /*1a340*/  IMAD.MOV.U32 R12, RZ, RZ, 0x5 ;  /* 0x00000005ff0c7424 */ /* 0x000fe400078e00ff */
[----:B------:R-:W-:-:S07]  /*1a350*/  IMAD.MOV.U32 R2, RZ, RZ, R14 ;  /* 0x000000ffff027224 */ /* 0x000fce00078e000e */
[----:B------:R-:W-:Y:S05]  /*1a360*/  WARPSYNC.COLLECTIVE R15, `(.L_x_8084) ;  /* 0x000000000f087348 */ /* 0x000fea0003c00000 */
[----:B------:R0:W1:Y:S02]  /*1a370*/  SHFL.IDX P6, R14, R13, R12, R11 ;  /* 0x0000000c0d0e7389 */ /* 0x00006400000c000b */
[----:B01----:R-:W-:Y:S01]  /*1a380*/  ENDCOLLECTIVE ;  /* 0x000000000000791b */ /* 0x003fe20003800000 */
.L_x_8084:
        /* <DEDUP_REMOVED lines=14> */
.L_x_8085:
[----:B------:R-:W-:Y:S02]  /*1a470*/  IMAD.MOV.U32 R13, RZ, RZ, R18 ;  /* 0x000000ffff0d7224 */ /* 0x000fe400078e0012 */
[----:B------:R-:W-:Y:S02]  /*1a480*/  IMAD.MOV.U32 R12, RZ, RZ, 0x6 ;  /* 0x00000006ff0c7424 */ /* 0x000fe400078e00ff */
[----:B------:R-:W-:-:S07]  /*1a490*/  IMAD.MOV.U32 R2, RZ, RZ, R14 ;  /* 0x000000ffff027224 */ /* 0x000fce00078e000e */
[----:B------:R-:W-:Y:S05]  /*1a4a0*/  WARPSYNC.COLLECTIVE R15, `(.L_x_8086) ;  /* 0x000000000f087348 */ /* 0x000fea0003c00000 */
[----:B------:R0:W1:Y:S02]  /*1a4b0*/  SHFL.IDX P6, R14, R13, R12, R11 ;  /* 0x0000000c0d0e7389 */ /* 0x00006400000c000b */
[----:B01----:R-:W-:Y:S01]  /*1a4c0*/  ENDCOLLECTIVE ;  /* 0x000000000000791b */ /* 0x003fe20003800000 */
.L_x_8086:
        /* <DEDUP_REMOVED lines=14> */
.L_x_8087:
[----:B------:R-:W-:Y:S02]  /*1a5b0*/  IMAD.MOV.U32 R13, RZ, RZ, R18 ;  /* 0x000000ffff0d7224 */ /* 0x000fe400078e0012 */
[----:B------:R-:W-:Y:S02]  /*1a5c0*/  IMAD.MOV.U32 R12, RZ, RZ, 0x7 ;  /* 0x00000007ff0c7424 */ /* 0x000fe400078e00ff */
[----:B------:R-:W-:-:S07]  /*1a5d0*/  IMAD.MOV.U32 R2, RZ, RZ, R14 ;  /* 0x000000ffff027224 */ /* 0x000fce00078e000e */
[----:B------:R-:W-:Y:S05]  /*1a5e0*/  WARPSYNC.COLLECTIVE R15, `(.L_x_8088) ;  /* 0x000000000f087348 */ /* 0x000fea0003c00000 */
[----:B------:R0:W1:Y:S02]  /*1a5f0*/  SHFL.IDX P6, R14, R13, R12, R11 ;  /* 0x0000000c0d0e7389 */ /* 0x00006400000c000b */
[----:B01----:R-:W-:Y:S01]  /*1a600*/  ENDCOLLECTIVE ;  /* 0x000000000000791b */ /* 0x003fe20003800000 */
.L_x_8088:
        /* <DEDUP_REMOVED lines=13> */
.L_x_8089:
[----:B------:R-:W-:Y:S01]  /*1a6e0*/  @!PT LDS RZ, [RZ] ;  /* 0x00000000fffff984 */ /* 0x000fe20000000800 */
[----:B------:R-:W-:Y:S01]  /*1a6f0*/  @!PT LDS RZ, [RZ] ;  /* 0x00000000fffff984 */ /* 0x000fe20000000800 */
[----:B------:R-:W-:Y:S01]  /*1a700*/  @!PT LDS RZ, [RZ] ;  /* 0x00000000fffff984 */ /* 0x000fe20000000800 */
[----:B------:R0:W-:Y:S01]  /*1a710*/  LDGSTS.E.BYPASS.LTC128B.128 [R7+0x7400], desc[UR36][R2.64+0x80], !P0 ;  /* 0x0740008002077fae */ /* 0x0001e2000c101d64 */
[----:B------:R-:W-:Y:S05]  /*1a720*/  BRA `(.L_x_8090) ;  /* 0xffffffb000dc7947 */ /* 0x000fea000383ffff */
.L_x_7981:
[----:B0-----:R0:W1:Y:S02]  /*1a730*/  SYNCS.PHASECHK.TRANS64.TRYWAIT P0, [R0+URZ+0x28860], R3 ;  /* 0x02886003000075a7 */ /* 0x001064000800017f */
[----:B-1----:R-:W-:Y:S05]  /*1a740*/  @!P0 NANOSLEEP.SYNCS 0x989680 ;  /* 0x009896800000895d */ /* 0x002fea0003900000 */
[----:B------:R-:W1:Y:S02]  /*1a750*/  @!P0 SYNCS.PHASECHK.TRANS64 P0, [R0+URZ+0x28860], R3 ;  /* 0x02886003000085a7 */ /* 0x000e64000800007f */
[----:B-1----:R-:W-:Y:S05]  /*1a760*/  @!P0 BRA `(.L_x_7981) ;  /* 0xfffffffc00f08947 */ /* 0x002fea000383ffff */
[----:B------:R-:W-:Y:S05]  /*1a770*/  BRA `(.L_x_8091) ;  /* 0xffffffb400e87947 */ /* 0x000fea000383ffff */
.L_x_7982:
        /* <DEDUP_REMOVED lines=8> */
.L_x_8093:
[----:B------:R-:W-:Y:S05]  /*1a800*/  BSYNC B0 ;  /* 0x0000000000007941 */ /* 0x000fea0003800000 */
.L_x_8092:
        /* <DEDUP_REMOVED lines=9> */
.L_x_8094:
        /* <DEDUP_REMOVED lines=12> */
.L_x_8095:
        /* <DEDUP_REMOVED lines=13> */
.L_x_8096:
[----:B------:R-:W-:Y:S02]  /*1aa30*/  IMAD.MOV.U32 R13, RZ, RZ, R18 ;  /* 0x000000ffff0d7224 */ /* 0x000fe400078e0012 */
[----:B------:R-:W-:Y:S02]  /*1aa40*/  IMAD.MOV.U32 R12, RZ, RZ, 0x2 ;  /* 0x00000002ff0c7424 */ /* 0x000fe400078e00ff */
[----:B------:R-:W-:-:S07]  /*1aa50*/  IMAD.MOV.U32 R10, RZ, RZ, R14 ;  /* 0x000000ffff0a7224 */ /* 0x000fce00078e000e */
[----:B------:R-:W-:Y:S05]  /*1aa60*/  WARPSYNC.COLLECTIVE R15, `(.L_x_8097) ;  /* 0x000000000f087348 */ /* 0x000fea0003c00000 */
[----:B------:R0:W1:Y:S02]  /*1aa70*/  SHFL.IDX P6, R14, R13, R12, R11 ;  /* 0x0000000c0d0e7389 */ /* 0x00006400000c000b */
[----:B01----:R-:W-:Y:S01]  /*1aa80*/  ENDCOLLECTIVE ;  /* 0x000000000000791b */ /* 0x003fe20003800000 */
.L_x_8097:
        /* <DEDUP_REMOVED lines=14> */
.L_x_8098:
[----:B------:R-:W-:Y:S02]  /*1ab70*/  IMAD.MOV.U32 R13, RZ, RZ, R18 ;  /* 0x000000ffff0d7224 */ /* 0x000fe400078e0012 */
[----:B------:R-:W-:Y:S01]  /*1ab80*/  IMAD.MOV.U32 R12, RZ, RZ, 0x3 ;  /* 0x00000003ff0c7424 */ /* 0x000fe200078e00ff */
[----:B------:R-:W-:-:S13]  /*1ab90*/  IADD3 R2, P2, R14, R5, RZ ;  /* 0x000000050e027210 */ /* 0x000fda0007f5e0ff */
[----:B------:R-:W-:Y:S05]  /*1aba0*/  WARPSYNC.COLLECTIVE R15, `(.L_x_8099) ;  /* 0x000000000f087348 */ /* 0x000fea0003c00000 */
[----:B------:R0:W1:Y:S02]  /*1abb0*/  SHFL.IDX P6, R14, R13, R12, R11 ;  /* 0x0000000c0d0e7389 */ /* 0x00006400000c000b */
[----:B01----:R-:W-:Y:S01]  /*1abc0*/  ENDCOLLECTIVE ;  /* 0x000000000000791b */ /* 0x003fe20003800000 */
.L_x_8099:
        /* <DEDUP_REMOVED lines=13> */
.L_x_8100:
[----:B------:R-:W-:Y:S02]  /*1aca0*/  IMAD.MOV.U32 R13, RZ, RZ, R18 ;  /* 0x000000ffff0d7224 */ /* 0x000fe400078e0012 */
[----:B------:R-:W-:Y:S01]  /*1acb0*/  IMAD.MOV.U32 R12, RZ, RZ, 0x4 ;  /* 0x00000004ff0c7424 */ /* 0x000fe200078e00ff */
[----:B------:R-:W-:-:S13]  /*1acc0*/  IADD3 R2, P2, R14, R5, RZ ;  /* 0x000000050e027210 */ /* 0x000fda0007f5e0ff */
[----:B------:R-:W-:Y:S05]  /*1acd0*/  WARPSYNC.COLLECTIVE R15, `(.L_x_8101) ;  /* 0x000000000f087348 */ /* 0x000fea0003c00000 */
[----:B------:R0:W1:Y:S02]  /*1ace0*/  SHFL.IDX P6, R14, R13, R12, R11 ;  /* 0x0000000c0d0e7389 */ /* 0x00006400000c000b */
[----:B01----:R-:W-:Y:S01]  /*1acf0*/  ENDCOLLECTIVE ;  /* 0x000000000000791b */ /* 0x003fe20003800000 */
.L_x_8101:
        /* <DEDUP_REMOVED lines=13> */
.L_x_8102:
[----:B------:R-:W-:Y:S02]  /*1add0*/  IMAD.MOV.U32 R13, RZ, RZ, R18 ;  /* 0x000000ffff0d7224 */ /* 0x000fe400078e0012 */
[----:B------:R-:W-:Y:S02]  /*1ade0*/  IMAD.MOV.U32 R12, RZ, RZ, 0x5 ;  /* 0x00000005ff0c7424 */ /* 0x000fe400078e00ff */
[----:B------:R-:W-:-:S07]  /*1adf0*/  IMAD.MOV.U32 R10, RZ, RZ, R14 ;  /* 0x000000ffff0a7224 */ /* 0x000fce00078e000e */
[----:B------:R-:W-:Y:S05]  /*1ae00*/  WARPSYNC.COLLECTIVE R15, `(.L_x_8103) ;  /* 0x000000000f087348 */ /* 0x000fea0003c00000 */
[----:B------:R0:W1:Y:S02]  /*1ae10*/  SHFL.IDX P6, R14, R13, R12, R11 ;  /* 0x0000000c0d0e7389 */ /* 0x00006400000c000b */
[----:B01----:R-:W-:Y:S01]  /*1ae20*/  ENDCOLLECTIVE ;  /* 0x000000000000791b */ /* 0x003fe20003800000 */
.L_x_8103:
        /* <DEDUP_REMOVED lines=14> */
.L_x_8104:
[----:B------:R-:W-:Y:S02]  /*1af10*/  IMAD.MOV.U32 R13, RZ, RZ, R18 ;  /* 0x000000ffff0d7224 */ /* 0x000fe400078e0012 */
[----:B------:R-:W-:Y:S01]  /*1af20*/  IMAD.MOV.U32 R12, RZ, RZ, 0x6 ;  /* 0x00000006ff0c7424 */ /* 0x000fe200078e00ff */
[----:B------:R-:W-:-:S13]  /*1af30*/  IADD3 R2, P2, R14, R5, RZ ;  /* 0x000000050e027210 */ /* 0x000fda0007f5e0ff */
[----:B------:R-:W-:Y:S05]  /*1af40*/  WARPSYNC.COLLECTIVE R15, `(.L_x_8105) ;  /* 0x000000000f087348 */ /* 0x000fea0003c00000 */
[----:B------:R0:W1:Y:S02]  /*1af50*/  SHFL.IDX P6, R14, R13, R12, R11 ;  /* 0x0000000c0d0e7389 */ /* 0x00006400000c000b */
[----:B01----:R-:W-:Y:S01]  /*1af60*/  ENDCOLLECTIVE ;  /* 0x000000000000791b */ /* 0x003fe20003800000 */
.L_x_8105:
        /* <DEDUP_REMOVED lines=13> */
.L_x_8106:
[----:B------:R-:W-:Y:S02]  /*1b040*/  IMAD.MOV.U32 R13, RZ, RZ, R18 ;  /* 0x000000ffff0d7224 */ /* 0x000fe400078e0012 */
[----:B------:R-:W-:Y:S02]  /*1b050*/  IMAD.MOV.U32 R12, RZ, RZ, 0x7 ;  /* 0x00000007ff0c7424 */ /* 0x000fe400078e00ff */
[----:B------:R-:W-:-:S07]  /*1b060*/  IMAD.MOV.U32 R10, RZ, RZ, R14 ;  /* 0x000000ffff0a7224 */ /* 0x000fce00078e000e */
[----:B------:R-:W-:Y:S05]  /*1b070*/  WARPSYNC.COLLECTIVE R15, `(.L_x_8107) ;  /* 0x000000000f087348 */ /* 0x000fea0003c00000 */
[----:B------:R0:W1:Y:S02]  /*1b080*/  SHFL.IDX P6, R14, R13, R12, R11 ;  /* 0x0000000c0d0e7389 */ /* 0x00006400000c000b */
[----:B01----:R-:W-:Y:S01]  /*1b090*/  ENDCOLLECTIVE ;  /* 0x000000000000791b */ /* 0x003fe20003800000 */
.L_x_8107:
        /* <DEDUP_REMOVED lines=12> */
.L_x_8108:
[----:B------:R-:W-:Y:S05]  /*1b160*/  BRA `(.L_x_8109) ;  /* 0xffffffb000887947 */ /* 0x000fea000383ffff */
.L_x_7987:
        /* <DEDUP_REMOVED lines=8> */
.L_x_8111:
[----:B------:R-:W-:Y:S05]  /*1b1f0*/  BSYNC B0 ;  /* 0x0000000000007941 */ /* 0x000fea0003800000 */
.L_x_8110:
        /* <DEDUP_REMOVED lines=9> */
.L_x_8112:
        /* <DEDUP_REMOVED lines=23> */
.L_x_8113:
[----:B------:R-:W-:Y:S01]  /*1b400*/  IMAD.MOV.U32 R12, RZ, RZ, 0x2 ;  /* 0x00000002ff0c7424 */ /* 0x000fe200078e00ff */
[----:B------:R-:W-:-:S05]  /*1b410*/  SEL R6, R14, RZ, P1 ;  /* 0x000000ff0e067207 */ /* 0x000fca0000800000 */
[----:B------:R-:W-:-:S04]  /*1b420*/  IMAD.IADD R6, R13, 0x1, R6 ;  /* 0x000000010d067824 */ /* 0x000fc800078e0206 */
[----:B------:R-:W-:-:S07]  /*1b430*/  IMAD.MOV.U32 R13, RZ, RZ, R6 ;  /* 0x000000ffff0d7224 */ /* 0x000fce00078e0006 */
[----:B------:R-:W-:Y:S05]  /*1b440*/  WARPSYNC.COLLECTIVE R15, `(.L_x_8114) ;  /* 0x000000000f087348 */ /* 0x000fea0003c00000 */
[----:B------:R0:W1:Y:S02]  /*1b450*/  SHFL.UP P6, R14, R13, R12, R11 ;  /* 0x0400000c0d0e7389 */ /* 0x00006400000c000b */
[----:B01----:R-:W-:Y:S01]  /*1b460*/  ENDCOLLECTIVE ;  /* 0x000000000000791b */ /* 0x003fe20003800000 */
.L_x_8114:
        /* <DEDUP_REMOVED lines=8> */
.L_x_8115:
[----:B------:R-:W-:Y:S01]  /*1b4f0*/  IMAD.MOV.U32 R12, RZ, RZ, 0x8 ;  /* 0x00000008ff0c7424 */ /* 0x000fe200078e00ff */
[----:B------:R-:W-:-:S05]  /*1b500*/  SEL R3, R14, RZ, P3 ;  /* 0x000000ff0e037207 */ /* 0x000fca0001800000 */
[----:B------:R-:W-:-:S04]  /*1b510*/  IMAD.IADD R3, R2, 0x1, R3 ;  /* 0x0000000102037824 */ /* 0x000fc800078e0203 */
[----:B------:R-:W-:-:S07]  /*1b520*/  IMAD.MOV.U32 R13, RZ, RZ, R3 ;  /* 0x000000ffff0d7224 */ /* 0x000fce00078e0003 */
[----:B------:R-:W-:Y:S05]  /*1b530*/  WARPSYNC.COLLECTIVE R15, `(.L_x_8116) ;  /* 0x000000000f087348 */ /* 0x000fea0003c00000 */
[----:B------:R0:W1:Y:S02]  /*1b540*/  SHFL.UP P6, R14, R13, R12, R11 ;  /* 0x0400000c0d0e7389 */ /* 0x00006400000c000b */
[----:B01----:R-:W-:Y:S01]  /*1b550*/  ENDCOLLECTIVE ;  /* 0x000000000000791b */ /* 0x003fe20003800000 */
.L_x_8116:
[----:B------:R-:W-:Y:S01]  /*1b560*/  IMAD.MOV.U32 R12, RZ, RZ, 0x10 ;  /* 0x00000010ff0c7424 */ /* 0x000fe200078e00ff */
[----:B------:R-:W-:-:S05]  /*1b570*/  SEL R4, R14, RZ, P4 ;  /* 0x000000ff0e047207 */ /* 0x000fca0002000000 */
[----:B------:R-:W-:-:S04]  /*1b580*/  IMAD.IADD R4, R3, 0x1, R4 ;  /* 0x0000000103047824 */ /* 0x000fc800078e0204 */
[----:B------:R-:W-:-:S07]  /*1b590*/  IMAD.MOV.U32 R13, RZ, RZ, R4 ;  /* 0x000000ffff0d7224 */ /* 0x000fce00078e0004 */
[----:B------:R-:W-:Y:S05]  /*1b5a0*/  WARPSYNC.COLLECTIVE R15, `(.L_x_8117) ;  /* 0x000000000f087348 */ /* 0x000fea0003c00000 */
[----:B------:R0:W1:Y:S02]  /*1b5b0*/  SHFL.UP P6, R14, R13, R12, R11 ;  /* 0x0400000c0d0e7389 */ /* 0x00006400000c000b */
[----:B01----:R-:W-:Y:S01]  /*1b5c0*/  ENDCOLLECTIVE ;  /* 0x000000000000791b */ /* 0x003fe20003800000 */
.L_x_8117:
        /* <DEDUP_REMOVED lines=8> */
.L_x_8118:
[----:B------:R-:W-:Y:S05]  /*1b650*/  BRA `(.L_x_8119) ;  /* 0xffffffb000947947 */ /* 0x000fea000383ffff */
.L_x_7990:
[----:B------:R-:W-:Y:S01]  /*1b660*/  BSSY B0, `(.L_x_8120) ;  /* 0x0000007000007945 */ /* 0x000fe20003800000 */
[----:B------:R-:W-:Y:S02]  /*1b670*/  IMAD.MOV.U32 R12, RZ, RZ, 0x1 ;  /* 0x00000001ff0c7424 */ /* 0x000fe400078e00ff */
[----:B------:R-:W-:Y:S02]  /*1b680*/  IMAD.MOV.U32 R11, RZ, RZ, RZ ;  /* 0x000000ffff0b7224 */ /* 0x000fe400078e00ff */
[----:B------:R-:W-:-:S07]  /*1b690*/  IMAD.MOV.U32 R15, RZ, RZ, -0x1 ;  /* 0xffffffffff0f7424 */ /* 0x000fce00078e00ff */
[----:B------:R-:W-:Y:S05]  /*1b6a0*/  WARPSYNC.COLLECTIVE R15, `(.L_x_8121) ;  /* 0x000000000f087348 */ /* 0x000fea0003c00000 */
[----:B------:R0:W1:Y:S02]  /*1b6b0*/  SHFL.UP P6, R14, R13, R12, R11 ;  /* 0x0400000c0d0e7389 */ /* 0x00006400000c000b */
[----:B01----:R-:W-:Y:S01]  /*1b6c0*/  ENDCOLLECTIVE ;  /* 0x000000000000791b */ /* 0x003fe20003800000 */
.L_x_8121:
[----:B------:R-:W-:Y:S05]  /*1b6d0*/  BSYNC B0 ;  /* 0x0000000000007941 */ /* 0x000fea0003800000 */
.L_x_8120:
        /* <DEDUP_REMOVED lines=8> */
.L_x_8122:
[----:B------:R-:W-:Y:S01]  /*1b760*/  IMAD.MOV.U32 R12, RZ, RZ, 0x4 ;  /* 0x00000004ff0c7424 */ /* 0x000fe200078e00ff */
[----:B------:R-:W-:-:S05]  /*1b770*/  SEL R2, R14, RZ, P2 ;  /* 0x000000ff0e027207 */ /* 0x000fca0001000000 */
[----:B------:R-:W-:-:S04]  /*1b780*/  IMAD.IADD R2, R13, 0x1, R2 ;  /* 0x000000010d027824 */ /* 0x000fc800078e0202 */
[----:B------:R-:W-:-:S07]  /*1b790*/  IMAD.MOV.U32 R13, RZ, RZ, R2 ;  /* 0x000000ffff0d7224 */ /* 0x000fce00078e0002 */
[----:B------:R-:W-:Y:S05]  /*1b7a0*/  WARPSYNC.COLLECTIVE R15, `(.L_x_8123) ;  /* 0x000000000f087348 */ /* 0x000fea0003c00000 */
[----:B------:R0:W1:Y:S02]  /*1b7b0*/  SHFL.UP P6, R14, R13, R12, R11 ;  /* 0x0400000c0d0e7389 */ /* 0x00006400000c000b */
[----:B01----:R-:W-:Y:S01]  /*1b7c0*/  ENDCOLLECTIVE ;  /* 0x000000000000791b */ /* 0x003fe20003800000 */
.L_x_8123:
[----:B------:R-:W-:Y:S01]  /*1b7d0*/  IMAD.MOV.U32 R12, RZ, RZ, 0x8 ;  /* 0x00000008ff0c7424 */ /* 0x000fe200078e00ff */
[----:B------:R-:W-:-:S05]  /*1b7e0*/  SEL R3, R14, RZ, P3 ;  /* 0x000000ff0e037207 */ /* 0x000fca0001800000 */
[----:B------:R-:W-:-:S04]  /*1b7f0*/  IMAD.IADD R3, R2, 0x1, R3 ;  /* 0x0000000102037824 */ /* 0x000fc800078e0203 */
[----:B------:R-:W-:-:S07]  /*1b800*/  IMAD.MOV.U32 R13, RZ, RZ, R3 ;  /* 0x000000ffff0d7224 */ /* 0x000fce00078e0003 */
[----:B------:R-:W-:Y:S05]  /*1b810*/  WARPSYNC.COLLECTIVE R15, `(.L_x_8124) ;  /* 0x000000000f087348 */ /* 0x000fea0003c00000 */
[----:B------:R0:W1:Y:S02]  /*1b820*/  SHFL.UP P6, R14, R13, R12, R11 ;  /* 0x0400000c0d0e7389 */ /* 0x00006400000c000b */
[----:B01----:R-:W-:Y:S01]  /*1b830*/  ENDCOLLECTIVE ;  /* 0x000000000000791b */ /* 0x003fe20003800000 */
.L_x_8124:
[----:B------:R-:W-:Y:S01]  /*1b840*/  IMAD.MOV.U32 R12, RZ, RZ, 0x10 ;  /* 0x00000010ff0c7424 */ /* 0x000fe200078e00ff */
[----:B------:R-:W-:-:S05]  /*1b850*/  SEL R4, R14, RZ, P4 ;  /* 0x000000ff0e047207 */ /* 0x000fca0002000000 */
[----:B------:R-:W-:-:S04]  /*1b860*/  IMAD.IADD R4, R3, 0x1, R4 ;  /* 0x0000000103047824 */ /* 0x000fc800078e0204 */
[----:B------:R-:W-:-:S07]  /*1b870*/  IMAD.MOV.U32 R13, RZ, RZ, R4 ;  /* 0x000000ffff0d7224 */ /* 0x000fce00078e0004 */
[----:B------:R-:W-:Y:S05]  /*1b880*/  WARPSYNC.COLLECTIVE R15, `(.L_x_8125) ;  /* 0x000000000f087348 */ /* 0x000fea0003c00000 */
[----:B------:R0:W1:Y:S02]  /*1b890*/  SHFL.UP P6, R14, R13, R12, R11 ;  /* 0x0400000c0d0e7389 */ /* 0x00006400000c000b */
[----:B01----:R-:W-:Y:S01]  /*1b8a0*/  ENDCOLLECTIVE ;  /* 0x000000000000791b */ /* 0x003fe20003800000 */
.L_x_8125:
        /* <DEDUP_REMOVED lines=8> */
.L_x_8126:
[----:B------:R-:W-:Y:S05]  /*1b930*/  BRA `(.L_x_8127) ;  /* 0xffffffb000807947 */ /* 0x000fea000383ffff */
.L_x_7992:
[----:B------:R-:W-:Y:S01]  /*1b940*/  BSSY B0, `(.L_x_8128) ;  /* 0x0000006000007945 */ /* 0x000fe20003800000 */
[----:B------:R-:W-:Y:S01]  /*1b950*/  PLOP3.LUT P6, PT, P6, PT, PT, 0x8, 0x0 ;  /* 0x000000000000781c */ /* 0x000fe200037ce170 */
[----:B------:R-:W-:-:S12]  /*1b960*/  IMAD.MOV.U32 R15, RZ, RZ, -0x1 ;  /* 0xffffffffff0f7424 */ /* 0x000fd800078e00ff */
[----:B0-----:R-:W-:Y:S05]  /*1b970*/  WARPSYNC.COLLECTIVE R15, `(.L_x_8129) ;  /* 0x000000000f087348 */ /* 0x001fea0003c00000 */
[----:B------:R-:W-:Y:S01]  /*1b980*/  VOTE.ANY R14, PT, P6 ;  /* 0x00000000000e7806 */ /* 0x000fe200030e0100 */
[----:B0-----:R-:W-:Y:S06]  /*1b990*/  ENDCOLLECTIVE ;  /* 0x000000000000791b */ /* 0x001fec0003800000 */
.L_x_8129:
[----:B------:R-:W-:Y:S05]  /*1b9a0*/  BSYNC B0 ;  /* 0x0000000000007941 */ /* 0x000fea0003800000 */
.L_x_8128:
        /* <DEDUP_REMOVED lines=8> */
.L_x_8130:
[----:B------:R-:W-:Y:S02]  /*1ba30*/  IMAD.IADD R19, R12, 0x1, R19 ;  /* 0x000000010c137824 */ /* 0x000fe400078e0213 */
[----:B------:R-:W-:Y:S02]  /*1ba40*/  IMAD.MOV.U32 R13, RZ, RZ, R8 ;  /* 0x000000ffff0d7224 */ /* 0x000fe400078e0008 */
[----:B------:R-:W-:-:S07]  /*1ba50*/  IMAD.MOV.U32 R17, RZ, RZ, R14 ;  /* 0x000000ffff117224 */ /* 0x000fce00078e000e */
[----:B------:R-:W-:Y:S05]  /*1ba60*/  WARPSYNC.COLLECTIVE R15, `(.L_x_8131) ;  /* 0x000000000f087348 */ /* 0x000fea0003c00000 */
[----:B------:R0:W1:Y:S02]  /*1ba70*/  SHFL.IDX P6, R14, R13, R12, R11 ;  /* 0x0000000c0d0e7389 */ /* 0x00006400000c000b */
[----:B01----:R-:W-:Y:S01]  /*1ba80*/  ENDCOLLECTIVE ;  /* 0x000000000000791b */ /* 0x003fe20003800000 */
.L_x_8131:
[----:B------:R-:W-:Y:S01]  /*1ba90*/  IMAD.MOV.U32 R8, RZ, RZ, R14 ;  /* 0x000000ffff087224 */ /* 0x000fe200078e000e */
[----:B------:R-:W-:Y:S06]  /*1baa0*/  BRA `(.L_x_8132) ;  /* 0xffffffb000647947 */ /* 0x000fec000383ffff */
.L_x_7994:
[----:B------:R-:W-:Y:S01]  /*1bab0*/  BSSY B0, `(.L_x_8133) ;  /* 0x0000007000007945 */ /* 0x000fe20003800000 */
[----:B------:R-:W-:Y:S02]  /*1bac0*/  IMAD.MOV.U32 R13, RZ, RZ, R2 ;  /* 0x000000ffff0d7224 */ /* 0x000fe400078e0002 */
[----:B------:R-:W-:Y:S02]  /*1bad0*/  IMAD.MOV.U32 R11, RZ, RZ, 0x1f ;  /* 0x0000001fff0b7424 */ /* 0x000fe400078e00ff */
[----:B------:R-:W-:-:S07]  /*1bae0*/  IMAD.MOV.U32 R15, RZ, RZ, -0x1 ;  /* 0xffffffffff0f7424 */ /* 0x000fce00078e00ff */
[----:B0-23--:R-:W-:Y:S05]  /*1baf0*/  WARPSYNC.COLLECTIVE R15, `(.L_x_8134) ;  /* 0x000000000f087348 */ /* 0x00dfea0003c00000 */
[----:B------:R1:W4:Y:S02]  /*1bb00*/  SHFL.IDX P6, R14, R13, R12, R11 ;  /* 0x0000000c0d0e7389 */ /* 0x00032400000c000b */
[----:B01234-:R-:W-:Y:S01]  /*1bb10*/  ENDCOLLECTIVE ;  /* 0x000000000000791b */ /* 0x01ffe20003800000 */
.L_x_8134:
[----:B------:R-:W-:Y:S05]  /*1bb20*/  BSYNC B0 ;  /* 0x0000000000007941 */ /* 0x000fea0003800000 */
.L_x_8133:
[----:B------:R-:W-:Y:S01]  /*1bb30*/  IMAD.MOV.U32 R6, RZ, RZ, R14 ;  /* 0x000000ffff067224 */ /* 0x000fe200078e000e */
[----:B------:R-:W-:Y:S06]  /*1bb40*/  BRA `(.L_x_7993) ;  /* 0xffffffb000547947 */ /* 0x000fec000383ffff */
.L_x_8000:
[----:B-1----:R1:W3:Y:S02]  /*1bb50*/  SYNCS.PHASECHK.TRANS64.TRYWAIT P0, [R4+URZ+0x28820], R0 ;  /* 0x02882000040075a7 */ /* 0x0022e4000800017f */
[----:B---3--:R-:W-:Y:S05]  /*1bb60*/  @!P0 NANOSLEEP.SYNCS 0x989680 ;  /* 0x009896800000895d */ /* 0x008fea0003900000 */
[----:B------:R-:W3:Y:S02]  /*1bb70*/  @!P0 SYNCS.PHASECHK.TRANS64 P0, [R4+URZ+0x28820], R0 ;  /* 0x02882000040085a7 */ /* 0x000ee4000800007f */
[----:B---3--:R-:W-:Y:S05]  /*1bb80*/  @!P0 BRA `(.L_x_8000) ;  /* 0xfffffffc00f08947 */ /* 0x008fea000383ffff */
[----:B------:R-:W-:Y:S05]  /*1bb90*/  BRA `(.L_x_8135) ;  /* 0xffffffb800ac7947 */ /* 0x000fea000383ffff */
.L_x_8001:
        /* <DEDUP_REMOVED lines=11> */
.L_x_8137:
[----:B------:R-:W-:Y:S05]  /*1bc50*/  BSYNC B0 ;  /* 0x0000000000007941 */ /* 0x000fea0003800000 */
.L_x_8136:
[----:B------:R-:W-:Y:S05]  /*1bc60*/  BRA `(.L_x_8138) ;  /* 0xffffffb800947947 */ /* 0x000fea000383ffff */
.L_x_8004:
[----:B------:R-:W-:Y:S01]  /*1bc70*/  BSSY B1, `(.L_x_8139) ;  /* 0x0000006000017945 */ /* 0x000fe20003800000 */
[----:B------:R-:W-:-:S07]  /*1bc80*/  IMAD.MOV.U32 R15, RZ, RZ, -0x1 ;  /* 0xffffffffff0f7424 */ /* 0x000fce00078e00ff */
[----:B012---:R-:W-:Y:S05]  /*1bc90*/  WARPSYNC.COLLECTIVE R15, `(.L_x_8140) ;  /* 0x000000000f0c7348 */ /* 0x007fea0003c00000 */
[----:B------:R-:W-:Y:S02]  /*1bca0*/  ELECT P6, UR62, PT ;  /* 0x00000000003e782f */ /* 0x000fe400038c0000 */
[----:B------:R-:W-:Y:S01]  /*1bcb0*/  MOV R14, UR62 ;  /* 0x0000003e000e7c02 */ /* 0x000fe20008000f00 */
[----:B012---:R-:W-:Y:S10]  /*1bcc0*/  ENDCOLLECTIVE ;  /* 0x000000000000791b */ /* 0x007ff40003800000 */
.L_x_8140:
[----:B------:R-:W-:Y:S05]  /*1bcd0*/  BSYNC B1 ;  /* 0x0000000000017941 */ /* 0x000fea0003800000 */
.L_x_8139:
[----:B------:R-:W-:Y:S05]  /*1bce0*/  BRA `(.L_x_8141) ;  /* 0xffffffb8008c7947 */ /* 0x000fea000383ffff */
.L_x_8006:
[----:B-1----:R1:W3:Y:S02]  /*1bcf0*/  SYNCS.PHASECHK.TRANS64.TRYWAIT P1, [R5+URZ+0x28840], R0 ;  /* 0x02884000050075a7 */ /* 0x0022e4000802017f */
[----:B---3--:R-:W-:Y:S05]  /*1bd00*/  @!P1 NANOSLEEP.SYNCS 0x989680 ;  /* 0x009896800000995d */ /* 0x008fea0003900000 */
[----:B------:R-:W3:Y:S02]  /*1bd10*/  @!P1 SYNCS.PHASECHK.TRANS64 P1, [R5+URZ+0x28840], R0 ;  /* 0x02884000050095a7 */ /* 0x000ee4000802007f */
[----:B---3--:R-:W-:Y:S05]  /*1bd20*/  @!P1 BRA `(.L_x_8006) ;  /* 0xfffffffc00f09947 */ /* 0x008fea000383ffff */
[----:B------:R-:W-:Y:S05]  /*1bd30*/  BRA `(.L_x_8142) ;  /* 0xffffffb800b47947 */ /* 0x000fea000383ffff */
.L_x_8008:
[----:B---3--:R3:W4:Y:S02]  /*1bd40*/  SYNCS.PHASECHK.TRANS64.TRYWAIT P1, [R25+URZ+0x28840], R2 ;  /* 0x02884002190075a7 */ /* 0x008724000802017f */
[----:B----4-:R-:W-:Y:S05]  /*1bd50*/  @!P1 NANOSLEEP.SYNCS 0x989680 ;  /* 0x009896800000995d */ /* 0x010fea0003900000 */
[----:B------:R-:W4:Y:S02]  /*1bd60*/  @!P1 SYNCS.PHASECHK.TRANS64 P1, [R25+URZ+0x28840], R2 ;  /* 0x02884002190095a7 */ /* 0x000f24000802007f */
[----:B----4-:R-:W-:Y:S05]  /*1bd70*/  @!P1 BRA `(.L_x_8008) ;  /* 0xfffffffc00f09947 */ /* 0x010fea000383ffff */
[----:B------:R-:W-:Y:S05]  /*1bd80*/  BRA `(.L_x_8143) ;  /* 0xffffffb800c07947 */ /* 0x000fea000383ffff */
.L_x_8010:
[----:B----4-:R4:W0:Y:S02]  /*1bd90*/  SYNCS.PHASECHK.TRANS64.TRYWAIT P1, [R5+URZ+0x28860], R0 ;  /* 0x02886000050075a7 */ /* 0x010824000802017f */
[----:B0-----:R-:W-:Y:S05]  /*1bda0*/  @!P1 NANOSLEEP.SYNCS 0x989680 ;  /* 0x009896800000995d */ /* 0x001fea0003900000 */
[----:B------:R-:W0:Y:S02]  /*1bdb0*/  @!P1 SYNCS.PHASECHK.TRANS64 P1, [R5+URZ+0x28860], R0 ;  /* 0x02886000050095a7 */ /* 0x000e24000802007f */
[----:B0-----:R-:W-:Y:S05]  /*1bdc0*/  @!P1 BRA `(.L_x_8010) ;  /* 0xfffffffc00f09947 */ /* 0x001fea000383ffff */
[----:B------:R-:W-:Y:S05]  /*1bdd0*/  BRA `(.L_x_8144) ;  /* 0xffffffb800bc7947 */ /* 0x000fea000383ffff */
.L_x_8145:
        /* <DEDUP_REMOVED lines=10> */
.L_x_15991:


//--------------------- .text._ZN7cutlass13device_kernelIN5flash11enable_sm90INS1_16FlashAttnFwdSm90INS1_25CollectiveMainloopFwdSm90ILi2EN4cute5tupleIJNS5_1CILi1EEES8_S8_EEENS6_IJNS7_ILi128EEESA_SA_EEELi128ENS_6half_tEfNS_4arch4Sm90ELb0ELb1ELb0ELb1ELb1ELb1ELb0ELb1ELb1ELb1ELb1ELb0EEENS1_21CollectiveEpilogueFwdISB_S9_SC_SE_Li256ELb1ELb1ELb1ELb0EEENS1_36VarlenDynamicPersistentTileSchedulerILi128ELi128ELi256ELi128ELb1ELb1ELb1ELb1ELb0ELb1EEEEEEEEEvNT_6ParamsE --------------------------
	.section	.text._ZN7cutlass13device_kernelIN5flash11enable_sm90INS1_16FlashAttnFwdSm90INS1_25CollectiveMainloopFwdSm90ILi2EN4cute5tupleIJNS5_1CILi1EEES8_S8_EEENS6_IJNS7_ILi128EEESA_SA_EEELi128ENS_6half_tEfNS_4arch4Sm90ELb0ELb1ELb0ELb1ELb1ELb1ELb0ELb1ELb1ELb1ELb1ELb0EEENS1_21CollectiveEpilogueFwdISB_S9_SC_SE_Li256ELb1ELb1ELb1ELb0EEENS1_36VarlenDynamicPersistentTileSchedulerILi128ELi128ELi256ELi128ELb1ELb1ELb1ELb1ELb0ELb1EEEEEEEEEvNT_6ParamsE,"ax",@progbits
	.align	128
.text._ZN7cutlass13device_kernelIN5flash11enable_sm90INS1_16FlashAttnFwdSm90INS1_25CollectiveMainloopFwdSm90ILi2EN4cute5tupleIJNS5_1CILi1EEES8_S8_EEENS6_IJNS7_ILi128EEESA_SA_EEELi128ENS_6half_tEfNS_4arch4Sm90ELb0ELb1ELb0ELb1ELb1ELb1ELb0ELb1ELb1ELb1ELb1ELb0EEENS1_21CollectiveEpilogueFwdISB_S9_SC_SE_Li256ELb1ELb1ELb1ELb0EEENS1_36VarlenDynamicPersistentTileSchedulerILi128ELi128ELi256ELi128ELb1ELb1ELb1ELb1ELb0ELb1EEEEEEEEEvNT_6ParamsE:
        .type           _ZN7cutlass13device_kernelIN5flash11enable_sm90INS1_16FlashAttnFwdSm90INS1_25CollectiveMainloopFwdSm90ILi2EN4cute5tupleIJNS5_1CILi1EEES8_S8_EEENS6_IJNS7_ILi128EEESA_SA_EEELi128ENS_6half_tEfNS_4arch4Sm90ELb0ELb1ELb0ELb1ELb1ELb1ELb0ELb1ELb1ELb1ELb1ELb0EEENS1_21CollectiveEpilogueFwdISB_S9_SC_SE_Li256ELb1ELb1ELb1ELb0EEENS1_36VarlenDynamicPersistentTileSchedulerILi128ELi128ELi256ELi128ELb1ELb1ELb1ELb1ELb0ELb1EEEEEEEEEvNT_6ParamsE,@function
        .size           _ZN7cutlass13device_kernelIN5flash11enable_sm90INS1_16FlashAttnFwdSm90INS1_25CollectiveMainloopFwdSm90ILi2EN4cute5tupleIJNS5_1CILi1EEES8_S8_EEENS6_IJNS7_ILi128EEESA_SA_EEELi128ENS_6half_tEfNS_4arch4Sm90ELb0ELb1ELb0ELb1ELb1ELb1ELb0ELb1ELb1ELb1ELb1ELb0EEENS1_21CollectiveEpilogueFwdISB_S9_SC_SE_Li256ELb1ELb1ELb1ELb0EEENS1_36VarlenDynamicPersistentTileSchedulerILi128ELi128ELi256ELi128ELb1ELb1ELb1ELb1ELb0ELb1EEEEEEEEEvNT_6ParamsE,(.L_x_15992 - _ZN7cutlass13device_kernelIN5flash11enable_sm90INS1_16FlashAttnFwdSm90INS1_25CollectiveMainloopFwdSm90ILi2EN4cute5tupleIJNS5_1CILi1EEES8_S8_EEENS6_IJNS7_ILi128EEESA_SA_EEELi128ENS_6half_tEfNS_4arch4Sm90ELb0ELb1ELb0ELb1ELb1ELb1ELb0ELb1ELb1ELb1ELb1ELb0EEENS1_21CollectiveEpilogueFwdISB_S9_SC_SE_Li256ELb1ELb1ELb1ELb0EEENS1_36VarlenDynamicPersistentTileSchedulerILi128ELi128ELi256ELi128ELb1ELb1ELb1ELb1ELb0ELb1EEEEEEEEEvNT_6ParamsE)
        .other          _ZN7cutlass13device_kernelIN5flash11enable_sm90INS1_16FlashAttnFwdSm90INS1_25CollectiveMainloopFwdSm90ILi2EN4cute5tupleIJNS5_1CILi1EEES8_S8_EEENS6_IJNS7_ILi128EEESA_SA_EEELi128ENS_6half_tEfNS_4arch4Sm90ELb0ELb1ELb0ELb1ELb1ELb1ELb0ELb1ELb1ELb1ELb1ELb0EEENS1_21CollectiveEpilogueFwdISB_S9_SC_SE_Li256ELb1ELb1ELb1ELb0EEENS1_36VarlenDynamicPersistentTileSchedulerILi128ELi128ELi256ELi128ELb1ELb1ELb1ELb1ELb0ELb1EEEEEEEEEvNT_6ParamsE,@"STO_CUDA_ENTRY STV_DEFAULT"
_ZN7cutlass13device_kernelIN5flash11enable_sm90INS1_16FlashAttnFwdSm90INS1_25CollectiveMainloopFwdSm90ILi2EN4cute5tupleIJNS5_1CILi1EEES8_S8_EEENS6_IJNS7_ILi128EEESA_SA_EEELi128ENS_6half_tEfNS_4arch4Sm90ELb0ELb1ELb0ELb1ELb1ELb1ELb0ELb1ELb1ELb1ELb1ELb0EEENS1_21CollectiveEpilogueFwdISB_S9_SC_SE_Li256ELb1ELb1ELb1ELb0EEENS1_36VarlenDynamicPersistentTileSchedulerILi128ELi128ELi256ELi128ELb1ELb1ELb1ELb1ELb0ELb1EEEEEEEEEvNT_6ParamsE:
        /* <DEDUP_REMOVED lines=18> */
.L_x_8147:
[----:B------:R-:W-:Y:S05]  /*0120*/  BSYNC B0 ;  /* 0x0000000000007941 */ /* 0x000fea0003800000 */
.L_x_8146:
        /* <DEDUP_REMOVED lines=41> */
.L_x_8148:
        /* <DEDUP_REMOVED lines=22> */
.L_x_8149:
        /* <DEDUP_REMOVED lines=18> */
.L_x_8150:
        /* <DEDUP_REMOVED lines=22> */
.L_x_8151:
        /* <DEDUP_REMOVED lines=22> */
.L_x_8152:
        /* <DEDUP_REMOVED lines=8> */
.L_x_8155:
        /* <DEDUP_REMOVED lines=19> */
[----:B------:R-:W-:Y:S01]  /*0ab0*/  ULOP3.LUT UR39, UR36, 0x1, URZ, 0xfc, !UPT ;  /* 0x0000000124277892 */ /* 0x000fe2000f8efc3f */
[----:B------:R-:W-:Y:S01]  /*0ac0*/  VIADD R214, R18, 0x10400 ;  /* 0x0001040012d67836 */ /* 0x000fe20000000000 */
[----:B------:R-:W-:Y:S01]  /*0ad0*/  UMOV UR37, URZ ;  /* 0x0000003f00257c82 */ /* 0x000fe20008000000 */
[----:B------:R-:W-:Y:S01]  /*0ae0*/  IMAD.MOV.U32 R19, RZ, RZ, RZ ;  /* 0x000000ffff137224 */ /* 0x000fe200078e00ff */
[----:B------:R-:W-:Y:S01]  /*0af0*/  SHF.R.S32.HI R3, RZ, 0x1f, R0 ;  /* 0x0000001fff037819 */ /* 0x000fe20000011400 */
[----:B------:R-:W-:Y:S02]  /*0b00*/  IMAD.MOV.U32 R199, RZ, RZ, RZ ;  /* 0x000000ffffc77224 */ /* 0x000fe400078e00ff */
[----:B------:R-:W-:Y:S01]  /*0b10*/  IMAD.MOV.U32 R187, RZ, RZ, RZ ;  /* 0x000000ffffbb7224 */ /* 0x000fe200078e00ff */
[CC--:B------:R-:W-:Y:S01]  /*0b20*/  LEA.HI R2, R3.reuse, R0.reuse, RZ, 0x7 ;  /* 0x0000000003027211 */ /* 0x0c0fe200078f38ff */
[----:B------:R-:W-:Y:S01]  /*0b30*/  IMAD.MOV.U32 R184, RZ, RZ, RZ ;  /* 0x000000ffffb87224 */ /* 0x000fe200078e00ff */
[----:B------:R-:W-:-:S02]  /*0b40*/  LEA.HI R4, R3, R0, RZ, 0x4 ;  /* 0x0000000003047211 */ /* 0x000fc400078f20ff */
[----:B------:R-:W-:Y:S02]  /*0b50*/  LOP3.LUT R5, R2, 0xffffff80, RZ, 0xc0, !PT ;  /* 0xffffff8002057812 */ /* 0x000fe400078ec0ff */
[----:B------:R-:W-:Y:S02]  /*0b60*/  SHF.R.S32.HI R7, RZ, 0x4, R4 ;  /* 0x00000004ff077819 */ /* 0x000fe40000011404 */
[----:B------:R-:W-:Y:S01]  /*0b70*/  SHF.R.S32.HI R13, RZ, 0x7, R2 ;  /* 0x00000007ff0d7819 */ /* 0x000fe20000011402 */
[----:B------:R-:W-:Y:S01]  /*0b80*/  IMAD.IADD R14, R0, 0x1, -R5 ;  /* 0x00000001000e7824 */ /* 0x000fe200078e0a05 */
[CC--:B------:R-:W-:Y:S02]  /*0b90*/  LEA.HI R5, R3.reuse, R0.reuse, RZ, 0x5 ;  /* 0x0000000003057211 */ /* 0x0c0fe400078f28ff */
[----:B------:R-:W-:Y:S02]  /*0ba0*/  LEA.HI R188, R3, R0, RZ, 0x3 ;  /* 0x0000000003bc7211 */ /* 0x000fe400078f18ff */
[----:B------:R-:W-:Y:S01]  /*0bb0*/  SHF.R.S32.HI R8, RZ, 0x1f, R14 ;  /* 0x0000001fff087819 */ /* 0x000fe2000001140e */
[----:B------:R-:W-:Y:S01]  /*0bc0*/  IMAD.SHL.U32 R6, R5, 0x20, RZ ;  /* 0x0000002005067824 */ /* 0x000fe200078e00ff */
[----:B------:R-:W-:Y:S01]  /*0bd0*/  LOP3.LUT R5, R4, 0x3fffff0, RZ, 0xc0, !PT ;  /* 0x03fffff004057812 */ /* 0x000fe200078ec0ff */
[----:B------:R-:W-:Y:S01]  /*0be0*/  STL [R1+0xc], R14 ;  /* 0x00000c0e01007387 */ /* 0x000fe20000100800 */
[----:B------:R-:W-:-:S02]  /*0bf0*/  LEA.HI R10, R8, R14, RZ, 0x2 ;  /* 0x0000000e080a7211 */ /* 0x000fc400078f10ff */
[----:B------:R-:W-:Y:S01]  /*0c00*/  LOP3.LUT R6, R6, 0xfffffc00, RZ, 0xc0, !PT ;  /* 0xfffffc0006067812 */ /* 0x000fe200078ec0ff */
[----:B------:R-:W-:Y:S01]  /*0c10*/  IMAD.IADD R5, R0, 0x1, -R5 ;  /* 0x0000000100057824 */ /* 0x000fe200078e0a05 */
[--C-:B------:R-:W-:Y:S01]  /*0c20*/  SHF.R.S32.HI R11, RZ, 0x2, R10.reuse ;  /* 0x00000002ff0b7819 */ /* 0x100fe2000001140a */
[----:B------:R0:W-:Y:S01]  /*0c30*/  STL [R1+0x34], R13 ;  /* 0x0000340d01007387 */ /* 0x0001e20000100800 */
[----:B------:R-:W-:Y:S01]  /*0c40*/  SHF.R.S32.HI R12, RZ, 0x1f, R10 ;  /* 0x0000001fff0c7819 */ /* 0x000fe2000001140a */
[----:B------:R-:W-:Y:S01]  /*0c50*/  IMAD R9, R5, 0x40, R6 ;  /* 0x0000004005097824 */ /* 0x000fe200078e0206 */
[----:B------:R-:W-:Y:S02]  /*0c60*/  LEA.HI R5, R3, R0, RZ, 0x2 ;  /* 0x0000000003057211 */ /* 0x000fe400078f10ff */
[----:B------:R-:W-:Y:S02]  /*0c70*/  LEA.HI R4, R4, R7, RZ, 0x1 ;  /* 0x0000000704047211 */ /* 0x000fe400078f08ff */
[----:B------:R-:W-:-:S02]  /*0c80*/  LOP3.LUT R5, R5, 0xfffffffc, RZ, 0xc0, !PT ;  /* 0xfffffffc05057812 */ /* 0x000fc400078ec0ff */
[----:B------:R-:W-:Y:S02]  /*0c90*/  LEA.HI R12, R12, R11, RZ, 0x3 ;  /* 0x0000000b0c0c7211 */ /* 0x000fe400078f18ff */
[----:B------:R-:W-:Y:S02]  /*0ca0*/  LOP3.LUT R4, R4, 0x1ffffffe, RZ, 0xc0, !PT ;  /* 0x1ffffffe04047812 */ /* 0x000fe400078ec0ff */
[----:B------:R-:W-:Y:S02]  /*0cb0*/  IADD3 R6, R0, -R5, RZ ;  /* 0x8000000500067210 */ /* 0x000fe40007ffe0ff */
[----:B------:R-:W-:Y:S01]  /*0cc0*/  LEA.HI R2, R2, R13, RZ, 0x1 ;  /* 0x0000000d02027211 */ /* 0x000fe200078f08ff */
[----:B------:R-:W-:Y:S01]  /*0cd0*/  IMAD.IADD R4, R7, 0x1, -R4 ;  /* 0x0000000107047824 */ /* 0x000fe200078e0a04 */
[----:B------:R-:W-:Y:S02]  /*0ce0*/  LOP3.LUT R12, R12, 0xfffffff8, RZ, 0xc0, !PT ;  /* 0xfffffff80c0c7812 */ /* 0x000fe400078ec0ff */
[----:B------:R-:W-:-:S02]  /*0cf0*/  LEA.HI R8, R8, R14, RZ, 0x5 ;  /* 0x0000000e08087211 */ /* 0x000fc400078f28ff */
[----:B------:R-:W-:Y:S01]  /*0d00*/  LOP3.LUT R5, R188, 0xfffffff8, RZ, 0xc0, !PT ;  /* 0xfffffff8bc057812 */ /* 0x000fe200078ec0ff */
[----:B------:R-:W-:Y:S01]  /*0d10*/  IMAD.IADD R11, R11, 0x1, -R12 ;  /* 0x000000010b0b7824 */ /* 0x000fe200078e0a0c */
[----:B------:R-:W-:Y:S02]  /*0d20*/  SHF.R.S32.HI R188, RZ, 0x3, R188 ;  /* 0x00000003ffbc7819 */ /* 0x000fe400000114bc */
[----:B------:R-:W-:Y:S01]  /*0d30*/  LOP3.LUT R2, R2, 0x3fffffe, RZ, 0xc0, !PT ;  /* 0x03fffffe02027812 */ /* 0x000fe200078ec0ff */
[----:B------:R-:W-:Y:S01]  /*0d40*/  IMAD.IADD R220, R0, 0x1, -R5 ;  /* 0x0000000100dc7824 */ /* 0x000fe200078e0a05 */
[----:B------:R-:W-:Y:S01]  /*0d50*/  SHF.R.S32.HI R8, RZ, 0x5, R8 ;  /* 0x00000005ff087819 */ /* 0x000fe20000011408 */
[----:B------:R-:W-:Y:S01]  /*0d60*/  VIADD R15, R188, 0x20 ;  /* 0x00000020bc0f7836 */ /* 0x000fe20000000000 */
[----:B------:R-:W-:Y:S01]  /*0d70*/  LEA.HI R3, R3, R0, RZ, 0x6 ;  /* 0x0000000003037211 */ /* 0x000fe200078f30ff */
[----:B------:R-:W-:Y:S01]  /*0d80*/  IMAD R0, R4, 0x8, R9 ;  /* 0x0000000804007824 */ /* 0x000fe200078e0209 */
[----:B------:R-:W-:Y:S01]  /*0d90*/  LEA.HI R7, R6, R6, RZ, 0x1 ;  /* 0x0000000606077211 */ /* 0x000fe200078f08ff */
[----:B------:R-:W-:Y:S01]  /*0da0*/  IMAD.IADD R2, R13, 0x1, -R2 ;  /* 0x000000010d027824 */ /* 0x000fe200078e0a02 */
[----:B------:R-:W-:Y:S01]  /*0db0*/  SHF.L.U32 R3, R3, 0x3, RZ ;  /* 0x0000000303037819 */ /* 0x000fe200000006ff */
[----:B------:R-:W-:Y:S01]  /*0dc0*/  IMAD R11, R8, 0x10, R11 ;  /* 0x00000010080b7824 */ /* 0x000fe200078e020b */
[----:B------:R1:W-:Y:S01]  /*0dd0*/  STL [R1+0x3c], R0 ;  /* 0x00003c0001007387 */ /* 0x0003e20000100800 */
[C---:B0-----:R-:W-:Y:S01]  /*0de0*/  VIADD R13, R188.reuse, 0x40 ;  /* 0x00000040bc0d7836 */ /* 0x041fe20000000000 */
[----:B------:R-:W-:Y:S01]  /*0df0*/  LOP3.LUT R213, R3, 0xfffffe00, RZ, 0xc0, !PT ;  /* 0xfffffe0003d57812 */ /* 0x000fe200078ec0ff */
[----:B------:R-:W-:Y:S01]  /*0e00*/  VIADD R12, R188, 0x60 ;  /* 0x00000060bc0c7836 */ /* 0x000fe20000000000 */
[----:B------:R-:W-:Y:S01]  /*0e10*/  LOP3.LUT R7, R7, 0x1ffffffe, RZ, 0xc0, !PT ;  /* 0x1ffffffe07077812 */ /* 0x000fe200078ec0ff */
[----:B------:R-:W-:Y:S01]  /*0e20*/  IMAD R8, R2, 0x40, R11 ;  /* 0x0000004002087824 */ /* 0x000fe200078e020b */
[----:B------:R-:W-:Y:S01]  /*0e30*/  SHF.R.S32.HI R2, RZ, 0x1f, R13 ;  /* 0x0000001fff027819 */ /* 0x000fe2000001140d */
[----:B------:R-:W-:Y:S01]  /*0e40*/  IMAD.SHL.U32 R209, R188, 0x40, RZ ;  /* 0x00000040bcd17824 */ /* 0x000fe200078e00ff */
[----:B------:R-:W-:Y:S01]  /*0e50*/  SHF.R.S32.HI R5, RZ, 0x1f, R12 ;  /* 0x0000001fff057819 */ /* 0x000fe2000001140c */
[----:B------:R-:W-:Y:S01]  /*0e60*/  IMAD.SHL.U32 R205, R15, 0x40, RZ ;  /* 0x000000400fcd7824 */ /* 0x000fe200078e00ff */
[----:B-1----:R-:W-:Y:S01]  /*0e70*/  SHF.R.S32.HI R0, RZ, 0x1f, R15 ;  /* 0x0000001fff007819 */ /* 0x002fe2000001140f */
[----:B------:R-:W-:Y:S01]  /*0e80*/  IMAD.SHL.U32 R16, R220, 0x8, RZ ;  /* 0x00000008dc107824 */ /* 0x000fe200078e00ff */
[----:B------:R-:W-:Y:S01]  /*0e90*/  LEA.HI R4, R2, R13, RZ, 0x3 ;  /* 0x0000000d02047211 */ /* 0x000fe200078f18ff */
[----:B------:R-:W-:Y:S01]  /*0ea0*/  IMAD.SHL.U32 R204, R13, 0x40, RZ ;  /* 0x000000400dcc7824 */ /* 0x000fe200078e00ff */
[----:B------:R-:W-:Y:S01]  /*0eb0*/  LEA.HI R3, R0, R15, RZ, 0x3 ;  /* 0x0000000f00037211 */ /* 0x000fe200078f18ff */
[----:B------:R-:W-:Y:S01]  /*0ec0*/  IMAD.IADD R7, R6, 0x1, -R7 ;  /* 0x0000000106077824 */ /* 0x000fe200078e0a07 */
[----:B------:R-:W-:Y:S01]  /*0ed0*/  LEA.HI R5, R5, R12, RZ, 0x3 ;  /* 0x0000000c05057211 */ /* 0x000fe200078f18ff */
[----:B------:R-:W-:Y:S01]  /*0ee0*/  IMAD.SHL.U32 R4, R4, 0x40, RZ ;  /* 0x0000004004047824 */ /* 0x000fe200078e00ff */
[----:B------:R-:W-:Y:S01]  /*0ef0*/  LOP3.LUT R209, R209, 0x1c0, RZ, 0xc0, !PT ;  /* 0x000001c0d1d17812 */ /* 0x000fe200078ec0ff */
[----:B------:R-:W-:Y:S01]  /*0f00*/  IMAD.SHL.U32 R3, R3, 0x40, RZ ;  /* 0x0000004003037824 */ /* 0x000fe200078e00ff */
[----:B------:R-:W-:Y:S01]  /*0f10*/  SHF.L.U32 R203, R12, 0x6, RZ ;  /* 0x000000060ccb7819 */ /* 0x000fe200000006ff */
[----:B------:R-:W-:Y:S01]  /*0f20*/  IMAD.SHL.U32 R5, R5, 0x40, RZ ;  /* 0x0000004005057824 */ /* 0x000fe200078e00ff */
[----:B------:R-:W-:Y:S01]  /*0f30*/  LOP3.LUT R205, R205, 0x1c0, RZ, 0xc0, !PT ;  /* 0x000001c0cdcd7812 */ /* 0x000fe200078ec0ff */
[----:B------:R-:W-:Y:S01]  /*0f40*/  STL [R1+0x38], R8 ;  /* 0x0000380801007387 */ /* 0x000fe20000100800 */
[----:B------:R-:W-:Y:S01]  /*0f50*/  LOP3.LUT R0, R209, 0x38, R16, 0xf8, !PT ;  /* 0x00000038d1007812 */ /* 0x000fe200078ef810 */
[----:B------:R-:W-:Y:S01]  /*0f60*/  IMAD.SHL.U32 R22, R220, 0x4, RZ ;  /* 0x00000004dc167824 */ /* 0x000fe200078e00ff */
[----:B------:R-:W-:Y:S01]  /*0f70*/  SHF.R.U32.HI R6, RZ, 0x3, R209 ;  /* 0x00000003ff067819 */ /* 0x000fe200000116d1 */
[----:B------:R-:W-:Y:S01]  /*0f80*/  VIADD R2, R16, 0x40 ;  /* 0x0000004010027836 */ /* 0x000fe20000000000 */
[----:B------:R-:W-:Y:S01]  /*0f90*/  LOP3.LUT R204, R204, 0x1c0, RZ, 0xc0, !PT ;  /* 0x000001c0cccc7812 */ /* 0x000fe200078ec0ff */
[----:B------:R-:W-:Y:S01]  /*0fa0*/  VIADD R186, R22, 0x20 ;  /* 0x0000002016ba7836 */ /* 0x000fe20000000000 */
[----:B------:R-:W-:Y:S01]  /*0fb0*/  LOP3.LUT R203, R203, 0x1c0, RZ, 0xc0, !PT ;  /* 0x000001c0cbcb7812 */ /* 0x000fe200078ec0ff */
[----:B------:R-:W-:Y:S01]  /*0fc0*/  IMAD R202, R7, 0x8, R8 ;  /* 0x0000000807ca7824 */ /* 0x000fe200078e0208 */
[----:B------:R-:W-:-:S02]  /*0fd0*/  SHF.R.U32.HI R13, RZ, 0x3, R205 ;  /* 0x00000003ff0d7819 */ /* 0x000fc400000116cd */
[----:B------:R-:W-:Y:S02]  /*0fe0*/  LOP3.LUT R9, R205, 0x38, R16, 0xf8, !PT ;  /* 0x00000038cd097812 */ /* 0x000fe400078ef810 */
[----:B------:R-:W-:Y:S02]  /*0ff0*/  LOP3.LUT R212, R3, 0xfffffe00, RZ, 0xc0, !PT ;  /* 0xfffffe0003d47812 */ /* 0x000fe400078ec0ff */
[----:B------:R-:W-:Y:S02]  /*1000*/  LOP3.LUT R219, R213, R0, R6, 0xf6, !PT ;  /* 0x00000000d5db7212 */ /* 0x000fe400078ef606 */
[----:B------:R-:W-:Y:S02]  /*1010*/  SHF.R.U32.HI R12, RZ, 0x3, R204 ;  /* 0x00000003ff0c7819 */ /* 0x000fe400000116cc */
[----:B------:R-:W-:Y:S02]  /*1020*/  LOP3.LUT R0, R204, 0x38, R16, 0xf8, !PT ;  /* 0x00000038cc007812 */ /* 0x000fe400078ef810 */
[----:B------:R-:W-:-:S02]  /*1030*/  SHF.R.U32.HI R6, RZ, 0x3, R203 ;  /* 0x00000003ff067819 */ /* 0x000fc400000116cb */
[----:B------:R-:W-:Y:S02]  /*1040*/  LOP3.LUT R11, R203, 0x38, R16, 0xf8, !PT ;  /* 0x00000038cb0b7812 */ /* 0x000fe400078ef810 */
[----:B------:R-:W-:Y:S02]  /*1050*/  LOP3.LUT R211, R4, 0xfffffe00, RZ, 0xc0, !PT ;  /* 0xfffffe0004d37812 */ /* 0x000fe400078ec0ff */
[----:B------:R-:W-:Y:S02]  /*1060*/  LOP3.LUT R210, R5, 0xfffffe00, RZ, 0xc0, !PT ;  /* 0xfffffe0005d27812 */ /* 0x000fe400078ec0ff */
[----:B------:R-:W-:Y:S02]  /*1070*/  LOP3.LUT R10, R10, 0x7ffffffc, RZ, 0xc0, !PT ;  /* 0x7ffffffc0a0a7812 */ /* 0x000fe400078ec0ff */
[----:B------:R-:W-:Y:S02]  /*1080*/  LOP3.LUT R9, R212, R9, R13, 0xf6, !PT ;  /* 0x00000009d4097212 */ /* 0x000fe400078ef60d */
[----:B------:R-:W-:Y:S01]  /*1090*/  LOP3.LUT R3, R211, R0, R12, 0xf6, !PT ;  /* 0x00000000d3037212 */ /* 0x000fe200078ef60c */
[----:B------:R-:W-:Y:S01]  /*10a0*/  IMAD.IADD R10, R14, 0x1, -R10 ;  /* 0x000000010e0a7824 */ /* 0x000fe200078e0a0a */
[----:B------:R-:W-:Y:S01]  /*10b0*/  LOP3.LUT R11, R210, R11, R6, 0xf6, !PT ;  /* 0x0000000bd20b7212 */ /* 0x000fe200078ef606 */
[----:B------:R-:W-:Y:S01]  /*10c0*/  IMAD R4, R9, 0x2, R214 ;  /* 0x0000000209047824 */ /* 0x000fe200078e02d6 */
[----:B------:R-:W-:Y:S01]  /*10d0*/  LEA R3, R3, R214, 0x1 ;  /* 0x000000d603037211 */ /* 0x000fe200078e08ff */
[----:B------:R-:W-:Y:S01]  /*10e0*/  IMAD.SHL.U32 R189, R10, 0x2, RZ ;  /* 0x000000020abd7824 */ /* 0x000fe200078e00ff */
[----:B------:R-:W-:Y:S01]  /*10f0*/  SHF.R.S32.HI R23, RZ, 0x1f, R22 ;  /* 0x0000001fff177819 */ /* 0x000fe20000011416 */
[----:B------:R-:W-:Y:S01]  /*1100*/  IMAD R0, R11, 0x2, R214 ;  /* 0x000000020b007824 */ /* 0x000fe200078e02d6 */
[----:B------:R-:W-:Y:S01]  /*1110*/  STL [R1+0x30], R4 ;  /* 0x0000300401007387 */ /* 0x000fe20000100800 */
[C---:B------:R-:W-:Y:S01]  /*1120*/  VIADD R229, R189.reuse, 0x58 ;  /* 0x00000058bde57836 */ /* 0x040fe20000000000 */
[C---:B------:R-:W-:Y:S01]  /*1130*/  IADD3 R225, R189.reuse, 0x78, RZ ;  /* 0x00000078bde17810 */ /* 0x040fe20007ffe0ff */
[C---:B------:R-:W-:Y:S01]  /*1140*/  VIADD R228, R189.reuse, 0x60 ;  /* 0x00000060bde47836 */ /* 0x040fe20000000000 */
[----:B------:R0:W-:Y:S01]  /*1150*/  STL [R1+0x2c], R3 ;  /* 0x00002c0301007387 */ /* 0x0001e20000100800 */
[C---:B------:R-:W-:Y:S01]  /*1160*/  VIADD R227, R189.reuse, 0x68 ;  /* 0x00000068bde37836 */ /* 0x040fe20000000000 */
[----:B------:R-:W-:Y:S01]  /*1170*/  SHF.R.S32.HI R17, RZ, 0x1f, R16 ;  /* 0x0000001fff117819 */ /* 0x000fe20000011410 */
[----:B------:R-:W-:Y:S01]  /*1180*/  VIADD R226, R189, 0x70 ;  /* 0x00000070bde27836 */ /* 0x000fe20000000000 */
[----:B------:R1:W-:Y:S01]  /*1190*/  STL [R1+0x28], R0 ;  /* 0x0000280001007387 */ /* 0x0003e20000100800 */
[----:B------:R-:W-:Y:S01]  /*11a0*/  SHF.R.S32.HI R185, RZ, 0x1f, R2 ;  /* 0x0000001fffb97819 */ /* 0x000fe20000011402 */
[----:B------:R-:W-:-:S02]  /*11b0*/  IMAD R214, R219, 0x2, R214 ;  /* 0x00000002dbd67824 */ /* 0x000fc400078e02d6 */
[C---:B------:R-:W-:Y:S02]  /*11c0*/  VIADD R224, R189.reuse, 0x40 ;  /* 0x00000040bde07836 */ /* 0x040fe40000000000 */
[C---:B0-----:R-:W-:Y:S02]  /*11d0*/  VIADD R3, R189.reuse, 0x48 ;  /* 0x00000048bd037836 */ /* 0x041fe40000000000 */
[----:B-1----:R-:W-:-:S03]  /*11e0*/  VIADD R0, R189, 0x50 ;  /* 0x00000050bd007836 */ /* 0x002fc60000000000 */
[----:B------:R-:W-:Y:S02]  /*11f0*/  SHF.R.S32.HI R5, RZ, 0x1f, R3 ;  /* 0x0000001fff057819 */ /* 0x000fe40000011403 */
[----:B------:R-:W-:Y:S02]  /*1200*/  SHF.R.S32.HI R3, RZ, 0x1f, R229 ;  /* 0x0000001fff037819 */ /* 0x000fe400000114e5 */
[----:B------:R-:W-:Y:S02]  /*1210*/  SHF.R.S32.HI R4, RZ, 0x1f, R0 ;  /* 0x0000001fff047819 */ /* 0x000fe40000011400 */
[----:B------:R-:W-:Y:S02]  /*1220*/  SHF.R.S32.HI R0, RZ, 0x1f, R228 ;  /* 0x0000001fff007819 */ /* 0x000fe400000114e4 */
[----:B------:R-:W-:Y:S02]  /*1230*/  SHF.R.S32.HI R4, RZ, 0x1f, R227 ;  /* 0x0000001fff047819 */ /* 0x000fe400000114e3 */
[----:B------:R-:W-:-:S02]  /*1240*/  SHF.R.S32.HI R3, RZ, 0x1f, R226 ;  /* 0x0000001fff037819 */ /* 0x000fc400000114e2 */
[----:B------:R-:W-:-:S07]  /*1250*/  SHF.R.S32.HI R0, RZ, 0x1f, R225 ;  /* 0x0000001fff007819 */ /* 0x000fce00000114e1 */
.L_x_8453:
[----:B------:R-:W-:Y:S05]  /*1260*/  YIELD ;  /* 0x0000000000007946 */ /* 0x000fea0003800000 */
[----:B------:R-:W-:Y:S01]  /*1270*/  ULDC.64 UR4, c[0x0][0xa28] ;  /* 0x00028a0000047ab9 */ /* 0x000fe20000000a00 */
[----:B01--4-:R-:W0:Y:S01]  /*1280*/  LDC.64 R6, c[0x0][0xa08] ;  /* 0x00028200ff067b82 */ /* 0x013e220000000a00 */
[----:B------:R-:W-:Y:S01]  /*1290*/  ISETP.NE.U32.AND P1, PT, RZ, UR4, PT ;  /* 0x00000004ff007c0c */ /* 0x000fe2000bf25070 */
[----:B------:R-:W-:Y:S02]  /*12a0*/  IMAD.MOV.U32 R12, RZ, RZ, RZ ;  /* 0x000000ffff0c7224 */ /* 0x000fe400078e00ff */
[----:B------:R-:W-:Y:S01]  /*12b0*/  IMAD.MOV.U32 R32, RZ, RZ, RZ ;  /* 0x000000ffff207224 */ /* 0x000fe200078e00ff */
[----:B------:R-:W-:Y:S01]  /*12c0*/  ISETP.NE.AND.EX P1, PT, RZ, UR5, PT, P1 ;  /* 0x00000005ff007c0c */ /* 0x000fe2000bf25310 */
[----:B------:R-:W-:-:S02]  /*12d0*/  ULDC.64 UR4, c[0x0][0xa18] ;  /* 0x0002860000047ab9 */ /* 0x000fc40000000a00 */
[----:B------:R-:W-:-:S04]  /*12e0*/  ISETP.NE.U32.AND P2, PT, RZ, UR4, PT ;  /* 0x00000004ff007c0c */ /* 0x000fc8000bf45070 */
[----:B------:R-:W-:Y:S01]  /*12f0*/  ISETP.NE.AND.EX P2, PT, RZ, UR5, PT, P2 ;  /* 0x00000005ff007c0c */ /* 0x000fe2000bf45320 */
[----:B------:R-:W-:Y:S02]  /*1300*/  ULDC.64 UR4, c[0x0][0xa08] ;  /* 0x0002820000047ab9 */ /* 0x000fe40000000a00 */
[----:B------:R-:W-:-:S03]  /*1310*/  ISETP.NE.U32.AND P0, PT, RZ, UR4, PT ;  /* 0x00000004ff007c0c */ /* 0x000fc6000bf05070 */
[----:B------:R-:W1:Y:S01]  /*1320*/  @P1 LDC.64 R4, c[0x0][0xa28] ;  /* 0x00028a00ff041b82 */ /* 0x000e620000000a00 */
[----:B------:R-:W-:Y:S01]  /*1330*/  ISETP.NE.AND.EX P0, PT, RZ, UR5, PT, P0 ;  /* 0x00000005ff007c0c */ /* 0x000fe2000bf05300 */
[----:B0-----:R-:W-:-:S06]  /*1340*/  IMAD.WIDE R10, R31, 0x4, R6 ;  /* 0x000000041f0a7825 */ /* 0x001fcc00078e0206 */
[----:B------:R-:W0:Y:S01]  /*1350*/  @P2 LDC.64 R8, c[0x0][0xa18] ;  /* 0x00028600ff082b82 */ /* 0x000e220000000a00 */
[----:B------:R-:W-:Y:S02]  /*1360*/  ULDC UR4, c[0x0][0x288] ;  /* 0x0000a20000047ab9 */ /* 0x000fe40000000800 */
[----:B------:R-:W-:Y:S01]  /*1370*/  IMAD.U32 R196, RZ, RZ, UR4 ;  /* 0x00000004ffc47e24 */ /* 0x000fe2000f8e00ff */
[----:B------:R-:W-:Y:S02]  /*1380*/  ULDC.64 UR4, c[0x0][0x418] ;  /* 0x0001060000047ab9 */ /* 0x000fe40000000a00 */
[----:B--2---:R2:W5:Y:S01]  /*1390*/  @P0 LDG.E R32, desc[UR52][R10.64] ;  /* 0x000000340a200981 */ /* 0x004562000c1e1900 */
[----:B-1----:R-:W-:-:S05]  /*13a0*/  @P1 IMAD.WIDE R4, R31, 0x4, R4 ;  /* 0x000000041f041825 */ /* 0x002fca00078e0204 */
[----:B------:R2:W5:Y:S01]  /*13b0*/  @P1 LDG.E R12, desc[UR52][R4.64] ;  /* 0x00000034040c1981 */ /* 0x000562000c1e1900 */
[----:B0-----:R-:W-:-:S05]  /*13c0*/  @P2 IMAD.WIDE R6, R31, 0x4, R8 ;  /* 0x000000041f062825 */ /* 0x001fca00078e0208 */
        /* <DEDUP_REMOVED lines=20> */
.L_x_8157:
[----:B------:R-:W-:Y:S01]  /*1510*/  ULDC.64 UR4, c[0x0][0xa20] ;  /* 0x0002880000047ab9 */ /* 0x000fe20000000a00 */
[C---:B------:R-:W-:Y:S01]  /*1520*/  LOP3.LUT R3, R30.reuse, 0xff000000, RZ, 0xc0, !PT ;  /* 0xff0000001e037812 */ /* 0x040fe200078ec0ff */
[----:B------:R-:W-:Y:S01]  /*1530*/  IMAD.MOV.U32 R222, RZ, RZ, R31 ;  /* 0x000000ffffde7224 */ /* 0x000fe200078e001f */
[----:B------:R-:W-:Y:S02]  /*1540*/  ISETP.NE.U32.AND P1, PT, RZ, UR4, PT ;  /* 0x00000004ff007c0c */ /* 0x000fe4000bf25070 */
[C---:B------:R-:W-:Y:S02]  /*1550*/  LOP3.LUT R0, R30.reuse, 0xff0000, RZ, 0xc0, !PT ;  /* 0x00ff00001e007812 */ /* 0x040fe400078ec0ff */
[----:B------:R-:W-:Y:S02]  /*1560*/  ISETP.NE.AND.EX P1, PT, RZ, UR5, PT, P1 ;  /* 0x00000005ff007c0c */ /* 0x000fe4000bf25310 */
[----:B------:R-:W-:Y:S02]  /*1570*/  SHF.R.U32.HI R3, RZ, 0x8, R3 ;  /* 0x00000008ff037819 */ /* 0x000fe40000011603 */
[----:B------:R-:W-:-:S02]  /*1580*/  LOP3.LUT R197, R30, 0xffff, RZ, 0xc0, !PT ;  /* 0x0000ffff1ec57812 */ /* 0x000fc400078ec0ff */
[----:B------:R-:W-:-:S07]  /*1590*/  LEA.HI R221, R0, R3, RZ, 0x10 ;  /* 0x0000000300dd7211 */ /* 0x000fce00078f80ff */
[----:B------:R-:W-:Y:S05]  /*15a0*/  @!P1 BRA `(.L_x_8158) ;  /* 0x0000000000109947 */ /* 0x000fea0003800000 */
[----:B------:R-:W0:Y:S02]  /*15b0*/  LDC.64 R4, c[0x0][0xa20] ;  /* 0x00028800ff047b82 */ /* 0x000e240000000a00 */
[----:B0-----:R-:W-:-:S05]  /*15c0*/  IMAD.WIDE R4, R31, 0x4, R4 ;  /* 0x000000041f047825 */ /* 0x001fca00078e0204 */
[----:B------:R0:W5:Y:S01]  /*15d0*/  LDG.E R33, desc[UR52][R4.64] ;  /* 0x0000003404217981 */ /* 0x000162000c1e1900 */
[----:B------:R-:W-:Y:S05]  /*15e0*/  BRA `(.L_x_8159) ;  /* 0x0000000000107947 */ /* 0x000fea0003800000 */
.L_x_8158:
[----:B------:R-:W-:Y:S05]  /*15f0*/  @!P0 BRA `(.L_x_8159) ;  /* 0x00000000000c8947 */ /* 0x000fea0003800000 */
[----:B------:R-:W2:Y:S04]  /*1600*/  LDG.E R0, desc[UR52][R10.64] ;  /* 0x000000340a007981 */ /* 0x000ea8000c1e1900 */
[----:B------:R-:W2:Y:S02]  /*1610*/  LDG.E R33, desc[UR52][R10.64+0x4] ;  /* 0x000004340a217981 */ /* 0x000ea4000c1e1900 */
[----:B--2---:R-:W-:-:S07]  /*1620*/  IMAD.IADD R33, R33, 0x1, -R0 ;  /* 0x0000000121217824 */ /* 0x004fce00078e0a00 */
.L_x_8159:
[----:B------:R-:W-:Y:S01]  /*1630*/  ULDC.64 UR4, c[0x0][0xa10] ;  /* 0x0002840000047ab9 */ /* 0x000fe20000000a00 */
[----:B------:R-:W1:Y:S01]  /*1640*/  LDC R8, c[0x0][0x448] ;  /* 0x00011200ff087b82 */ /* 0x000e620000000800 */
[----:B------:R-:W-:-:S04]  /*1650*/  ISETP.NE.U32.AND P0, PT, RZ, UR4, PT ;  /* 0x00000004ff007c0c */ /* 0x000fc8000bf05070 */
[----:B------:R-:W-:Y:S01]  /*1660*/  ISETP.NE.AND.EX P0, PT, RZ, UR5, PT, P0 ;  /* 0x00000005ff007c0c */ /* 0x000fe2000bf05300 */
[----:B------:R-:W-:Y:S02]  /*1670*/  ULDC.64 UR4, c[0x0][0xa30] ;  /* 0x00028c0000047ab9 */ /* 0x000fe40000000a00 */
[----:B------:R-:W-:Y:S01]  /*1680*/  ISETP.NE.U32.AND P1, PT, RZ, UR4, PT ;  /* 0x00000004ff007c0c */ /* 0x000fe2000bf25070 */
[----:B------:R-:W2:Y:S03]  /*1690*/  LDC.64 R10, c[0x0][0x9e0] ;  /* 0x00027800ff0a7b82 */ /* 0x000ea60000000a00 */
[----:B------:R-:W-:-:S06]  /*16a0*/  ISETP.NE.AND.EX P1, PT, RZ, UR5, PT, P1 ;  /* 0x00000005ff007c0c */ /* 0x000fcc000bf25310 */
[----:B0-----:R-:W0:Y:S08]  /*16b0*/  @P0 LDC.64 R4, c[0x0][0xa10] ;  /* 0x00028400ff040b82 */ /* 0x001e300000000a00 */
[----:B------:R-:W3:Y:S01]  /*16c0*/  @P1 LDC.64 R6, c[0x0][0xa30] ;  /* 0x00028c00ff061b82 */ /* 0x000ee20000000a00 */
[----:B0-----:R-:W-:-:S05]  /*16d0*/  @P0 IMAD.WIDE R4, R31, 0x4, R4 ;  /* 0x000000041f040825 */ /* 0x001fca00078e0204 */
[----:B------:R-:W4:Y:S04]  /*16e0*/  @P0 LDG.E R0, desc[UR52][R4.64] ;  /* 0x0000003404000981 */ /* 0x000f28000c1e1900 */
[----:B------:R-:W4:Y:S01]  /*16f0*/  @P0 LDG.E R3, desc[UR52][R4.64+0x4] ;  /* 0x0000043404030981 */ /* 0x000f22000c1e1900 */
[----:B-----5:R-:W-:Y:S01]  /*1700*/  MOV R24, R33 ;  /* 0x0000002100187202 */ /* 0x020fe20000000f00 */
[----:B---3--:R-:W-:-:S05]  /*1710*/  @P1 IMAD.WIDE R6, R31, 0x4, R6 ;  /* 0x000000041f061825 */ /* 0x008fca00078e0206 */
[----:B------:R0:W5:Y:S01]  /*1720*/  @P1 LDG.E R24, desc[UR52][R6.64] ;  /* 0x0000003406181981 */ /* 0x000162000c1e1900 */
[----:B-1----:R-:W-:Y:S01]  /*1730*/  ISETP.NE.AND P1, PT, R8, 0x1, PT ;  /* 0x000000010800780c */ /* 0x002fe20003f25270 */
[----:B------:R-:W-:Y:S01]  /*1740*/  IMAD.SHL.U32 R200, R29, 0x80, RZ ;  /* 0x000000801dc87824 */ /* 0x000fe200078e00ff */
[----:B--2---:R-:W-:Y:S01]  /*1750*/  ISETP.GE.AND P2, PT, R11, 0x1, PT ;  /* 0x000000010b00780c */ /* 0x004fe20003f46270 */
[----:B------:R-:W-:-:S10]  /*1760*/  IMAD.IADD R12, R33, 0x1, -R12 ;  /* 0x00000001210c7824 */ /* 0x000fd400078e0a0c */
[----:B------:R-:W1:Y:S08]  /*1770*/  @P1 LDC R9, c[0x0][0x44c] ;  /* 0x00011300ff091b82 */ /* 0x000e700000000800 */
[----:B------:R-:W2:Y:S01]  /*1780*/  @P1 LDC R8, c[0x0][0x450] ;  /* 0x00011400ff081b82 */ /* 0x000ea20000000800 */
[----:B----4-:R-:W-:Y:S02]  /*1790*/  @P0 IMAD.IADD R25, R3, 0x1, -R0 ;  /* 0x0000000103190824 */ /* 0x010fe400078e0a00 */
[----:B------:R-:W-:-:S02]  /*17a0*/  VIADD R0, R200, 0x7f ;  /* 0x0000007fc8007836 */ /* 0x000fc40000000000 */
[----:B------:R-:W-:Y:S02]  /*17b0*/  IMAD.IADD R198, R12, 0x1, R25 ;  /* 0x000000010cc67824 */ /* 0x000fe400078e0219 */
[----:B-1----:R-:W-:-:S03]  /*17c0*/  @P1 IMAD.HI.U32 R3, R0, R9, RZ ;  /* 0x0000000900031227 */ /* 0x002fc600078e00ff */
[C---:B------:R-:W-:Y:S01]  /*17d0*/  IADD3 R5, R198.reuse, 0x1, -R196 ;  /* 0x00000001c6057810 */ /* 0x040fe20007ffe8c4 */
[----:B------:R-:W-:Y:S01]  /*17e0*/  IMAD.MOV.U32 R4, RZ, RZ, R0 ;  /* 0x000000ffff047224 */ /* 0x000fe200078e0000 */
[----:B--2---:R-:W-:Y:S01]  /*17f0*/  @P1 SHF.R.U32.HI R4, RZ, R8, R3 ;  /* 0x00000008ff041219 */ /* 0x004fe20000011603 */
[----:B------:R-:W-:-:S04]  /*1800*/  VIADD R0, R198, 0x7f ;  /* 0x0000007fc6007836 */ /* 0x000fc80000000000 */
[----:B0-----:R-:W-:Y:S01]  /*1810*/  IMAD.IADD R7, R5, 0x1, R4 ;  /* 0x0000000105077824 */ /* 0x001fe200078e0204 */
[----:B------:R-:W-:-:S04]  /*1820*/  SHF.R.S32.HI R3, RZ, 0x1f, R0 ;  /* 0x0000001fff037819 */ /* 0x000fc80000011400 */
[----:B------:R-:W-:Y:S01]  /*1830*/  LEA.HI R3, R3, R0, RZ, 0x7 ;  /* 0x0000000003037211 */ /* 0x000fe200078f38ff */
[----:B------:R-:W-:-:S03]  /*1840*/  IMAD.IADD R0, R7, 0x1, R10 ;  /* 0x0000000107007824 */ /* 0x000fc600078e020a */
[----:B------:R-:W-:Y:S01]  /*1850*/  SHF.R.S32.HI R94, RZ, 0x7, R3 ;  /* 0x00000007ff5e7819 */ /* 0x000fe20000011403 */
        /* <DEDUP_REMOVED lines=12> */
.L_x_8162:
[----:B------:R-:W-:-:S13]  /*1920*/  ISETP.NE.AND P0, PT, R11, 0x1, PT ;  /* 0x000000010b00780c */ /* 0x000fda0003f05270 */
[----:B------:R-:W0:Y:S02]  /*1930*/  @P0 LDC.64 R4, c[0x0][0x9e8] ;  /* 0x00027a00ff040b82 */ /* 0x000e240000000a00 */
[----:B0-----:R-:W-:-:S05]  /*1940*/  @P0 IMAD.HI.U32 R4, R3, R4, RZ ;  /* 0x0000000403040227 */ /* 0x001fca00078e00ff */
[----:B------:R-:W-:-:S07]  /*1950*/  @P0 SHF.R.U32.HI R3, RZ, R5, R4 ;  /* 0x00000005ff030219 */ /* 0x000fce0000011604 */
.L_x_8163:
[----:B------:R-:W-:Y:S05]  /*1960*/  BSYNC B0 ;  /* 0x0000000000007941 */ /* 0x000fea0003800000 */
.L_x_8161:
[----:B------:R-:W-:-:S05]  /*1970*/  IMAD R3, R3, R11, R11 ;  /* 0x0000000b03037224 */ /* 0x000fca00078e020b */
[----:B------:R-:W-:-:S07]  /*1980*/  VIMNMX R0, R0, R3, PT ;  /* 0x0000000300007248 */ /* 0x000fce0003fe0100 */
.L_x_8160:
[----:B------:R-:W0:Y:S01]  /*1990*/  @P1 LDC R5, c[0x0][0x44c] ;  /* 0x00011300ff051b82 */ /* 0x000e220000000800 */
[----:B------:R-:W-:Y:S01]  /*19a0*/  VIADD R0, R0, 0x7f ;  /* 0x0000007f00007836 */ /* 0x000fe20000000000 */
[----:B------:R-:W-:Y:S01]  /*19b0*/  ULDC UR4, c[0x0][0x9dc] ;  /* 0x0002770000047ab9 */ /* 0x000fe20000000800 */
[----:B------:R-:W-:Y:S02]  /*19c0*/  IMAD.MOV.U32 R4, RZ, RZ, R200 ;  /* 0x000000ffff047224 */ /* 0x000fe400078e00c8 */
[----:B------:R-:W-:Y:S01]  /*19d0*/  IMAD.IADD R93, R198, 0x1, -R196 ;  /* 0x00000001c65d7824 */ /* 0x000fe200078e0ac4 */
[----:B------:R-:W-:Y:S02]  /*19e0*/  SHF.R.S32.HI R3, RZ, 0x1f, R0 ;  /* 0x0000001fff037819 */ /* 0x000fe40000011400 */
[----:B------:R-:W1:Y:S02]  /*19f0*/  @P1 LDC R6, c[0x0][0x450] ;  /* 0x00011400ff061b82 */ /* 0x000e640000000800 */
[----:B------:R-:W-:-:S04]  /*1a00*/  LEA.HI R3, R3, R0, RZ, 0x7 ;  /* 0x0000000003037211 */ /* 0x000fc800078f38ff */
[----:B------:R-:W-:-:S04]  /*1a10*/  SHF.R.S32.HI R3, RZ, 0x7, R3 ;  /* 0x00000007ff037819 */ /* 0x000fc80000011403 */
        /* <DEDUP_REMOVED lines=16> */
.L_x_8166:
[----:B------:R-:W-:-:S13]  /*1b20*/  ISETP.NE.AND P0, PT, R11, 0x1, PT ;  /* 0x000000010b00780c */ /* 0x000fda0003f05270 */
[----:B------:R-:W0:Y:S02]  /*1b30*/  @P0 LDC.64 R4, c[0x0][0x9e8] ;  /* 0x00027a00ff040b82 */ /* 0x000e240000000a00 */
[----:B0-----:R-:W-:-:S05]  /*1b40*/  @P0 IMAD.HI.U32 R4, R0, R4, RZ ;  /* 0x0000000400040227 */ /* 0x001fca00078e00ff */
[----:B------:R-:W-:-:S07]  /*1b50*/  @P0 SHF.R.U32.HI R0, RZ, R5, R4 ;  /* 0x00000005ff000219 */ /* 0x000fce0000011604 */
.L_x_8167:
[----:B------:R-:W-:Y:S05]  /*1b60*/  BSYNC B0 ;  /* 0x0000000000007941 */ /* 0x000fea0003800000 */
.L_x_8165:
[----:B------:R-:W-:-:S05]  /*1b70*/  IMAD R0, R0, R11, RZ ;  /* 0x0000000b00007224 */ /* 0x000fca00078e02ff */
[----:B------:R-:W-:-:S07]  /*1b80*/  VIMNMX R3, R3, R0, !PT ;  /* 0x0000000003037248 */ /* 0x000fce0007fe0100 */
.L_x_8164:
[----:B------:R-:W-:Y:S01]  /*1b90*/  SHF.R.S32.HI R0, RZ, 0x1f, R3 ;  /* 0x0000001fff007819 */ /* 0x000fe20000011403 */
[----:B------:R-:W-:Y:S01]  /*1ba0*/  BSSY B0, `(.L_x_8168) ;  /* 0x0000028000007945 */ /* 0x000fe20003800000 */
[----:B------:R-:W-:Y:S02]  /*1bb0*/  LOP3.LUT R223, R221, 0xff, RZ, 0xc0, !PT ;  /* 0x000000ffdddf7812 */ /* 0x000fe400078ec0ff */
[----:B------:R-:W-:Y:S02]  /*1bc0*/  LEA.HI R0, R0, R3, RZ, 0x7 ;  /* 0x0000000300007211 */ /* 0x000fe400078f38ff */
[----:B------:R-:W-:Y:S02]  /*1bd0*/  SHF.R.U32.HI R221, RZ, 0x10, R221 ;  /* 0x00000010ffdd7819 */ /* 0x000fe400000116dd */
[----:B------:R-:W-:-:S04]  /*1be0*/  SHF.R.S32.HI R0, RZ, 0x7, R0 ;  /* 0x00000007ff007819 */ /* 0x000fc80000011400 */
[----:B------:R-:W-:Y:S01]  /*1bf0*/  VIMNMX R9, RZ, R0, !PT ;  /* 0x00000000ff097248 */ /* 0x000fe20007fe0100 */
[----:B------:R-:W-:-:S03]  /*1c00*/  IMAD.MOV.U32 R0, RZ, RZ, RZ ;  /* 0x000000ffff007224 */ /* 0x000fc600078e00ff */
[----:B------:R-:W-:-:S13]  /*1c10*/  ISETP.GT.AND P0, PT, R8, R9, PT ;  /* 0x000000090800720c */ /* 0x000fda0003f04270 */
[----:B------:R-:W-:Y:S05]  /*1c20*/  @!P0 BRA `(.L_x_8169) ;  /* 0x00000000007c8947 */ /* 0x000fea0003800000 */
        /* <DEDUP_REMOVED lines=31> */
.L_x_8169:
[----:B------:R-:W-:Y:S05]  /*1e20*/  BSYNC B0 ;  /* 0x0000000000007941 */ /* 0x000fea0003800000 */
.L_x_8168:
[----:B------:R-:W-:-:S05]  /*1e30*/  IMAD R3, R223, R0, R9 ;  /* 0x00000000df037224 */ /* 0x000fca00078e0209 */
[C---:B------:R-:W-:Y:S01]  /*1e40*/  VIADDMNMX R0, R3.reuse, R0, R8, PT ;  /* 0x0000000003007246 */ /* 0x040fe20003800108 */
[----:B------:R-:W-:-:S03]  /*1e50*/  IMAD R3, R3, 0x80, -R12 ;  /* 0x0000008003037824 */ /* 0x000fc600078e0a0c */
[----:B------:R-:W-:Y:S02]  /*1e60*/  LEA R0, R0, -R12, 0x7 ;  /* 0x8000000c00007211 */ /* 0x000fe400078e38ff */
[----:B------:R-:W-:Y:S02]  /*1e70*/  VIMNMX R3, RZ, R3, !PT ;  /* 0x00000003ff037248 */ /* 0x000fe40007fe0100 */
        /* <DEDUP_REMOVED lines=30> */
[----:B-1---5:R-:W-:Y:S05]  /*2060*/  CALL.ABS.NOINC R14 ;  /* 0x000000000e007343 */ /* 0x022fea0003c00000 */
.L_x_8172:
[----:B------:R-:W-:Y:S05]  /*2070*/  BSYNC B6 ;  /* 0x0000000000067941 */ /* 0x000fea0003800000 */
.L_x_8171:
        /* <DEDUP_REMOVED lines=20> */
.L_x_8174:
[----:B------:R-:W-:Y:S05]  /*21c0*/  BSYNC B6 ;  /* 0x0000000000067941 */ /* 0x000fea0003800000 */
.L_x_8173:
[----:B------:R-:W-:Y:S01]  /*21d0*/  ULDC.64 UR4, c[0x0][0x9f8] ;  /* 0x00027e0000047ab9 */ /* 0x000fe20000000a00 */
[----:B------:R-:W-:Y:S01]  /*21e0*/  IMAD.MOV.U32 R0, RZ, RZ, R31 ;  /* 0x000000ffff007224 */ /* 0x000fe200078e001f */
[----:B------:R-:W-:Y:S01]  /*21f0*/  ISETP.NE.U32.AND P0, PT, RZ, UR4, PT ;  /* 0x00000004ff007c0c */ /* 0x000fe2000bf05070 */
[----:B------:R-:W0:Y:S03]  /*2200*/  LDC R15, c[0x0][0x3f4] ;  /* 0x0000fd00ff0f7b82 */ /* 0x000e260000000800 */
[----:B------:R-:W-:-:S05]  /*2210*/  ISETP.NE.AND.EX P0, PT, RZ, UR5, PT, P0 ;  /* 0x00000005ff007c0c */ /* 0x000fca000bf05300 */
[----:B------:R-:W1:Y:S08]  /*2220*/  LDC.64 R28, c[0x0][0x3f8] ;  /* 0x0000fe00ff1c7b82 */ /* 0x000e700000000a00 */
[----:B------:R-:W2:Y:S08]  /*2230*/  @P0 LDC.64 R4, c[0x0][0x9f8] ;  /* 0x00027e00ff040b82 */ /* 0x000eb00000000a00 */
[----:B------:R-:W3:Y:S01]  /*2240*/  LDC.64 R34, c[0x0][0x408] ;  /* 0x00010200ff227b82 */ /* 0x000ee20000000a00 */
[----:B--2---:R-:W-:-:S05]  /*2250*/  @P0 IMAD.WIDE R4, R31, 0x4, R4 ;  /* 0x000000041f040825 */ /* 0x004fca00078e0204 */
[----:B------:R3:W2:Y:S01]  /*2260*/  @P0 LDG.E R0, desc[UR52][R4.64] ;  /* 0x0000003404000981 */ /* 0x0006a2000c1e1900 */
[----:B------:R-:W-:Y:S01]  /*2270*/  SHF.R.S32.HI R11, RZ, 0x1f, R188 ;  /* 0x0000001fff0b7819 */ /* 0x000fe200000114bc */
[-C--:B-1----:R-:W-:Y:S01]  /*2280*/  IMAD.WIDE.U32 R6, R188, R28.reuse, R22 ;  /* 0x0000001cbc067225 */ /* 0x082fe200078e0016 */
[----:B0-----:R-:W-:Y:S02]  /*2290*/  ISETP.GE.AND P0, PT, R16, R15, PT ;  /* 0x0000000f1000720c */ /* 0x001fe40003f06270 */
[----:B------:R-:W-:Y:S01]  /*22a0*/  SHF.R.U32.HI R36, RZ, 0x3, R209 ;  /* 0x00000003ff247819 */ /* 0x000fe200000116d1 */
[C---:B------:R-:W-:Y:S01]  /*22b0*/  IMAD R8, R11.reuse, R28, RZ ;  /* 0x0000001c0b087224 */ /* 0x040fe200078e02ff */
[----:B-----5:R-:W-:Y:S01]  /*22c0*/  SHF.R.S32.HI R13, RZ, 0x1f, R24 ;  /* 0x0000001fff0d7819 */ /* 0x020fe20000011418 */
[----:B------:R-:W-:Y:S01]  /*22d0*/  IMAD.MOV.U32 R80, RZ, RZ, R6 ;  /* 0x000000ffff507224 */ /* 0x000fe200078e0006 */
[----:B------:R-:W-:Y:S01]  /*22e0*/  SHF.R.U32.HI R30, RZ, 0x3, R205 ;  /* 0x00000003ff1e7819 */ /* 0x000fe200000116cd */
[-C--:B---3--:R-:W-:Y:S01]  /*22f0*/  IMAD R4, R11, R34.reuse, RZ ;  /* 0x000000220b047224 */ /* 0x088fe200078e02ff */
[----:B------:R-:W-:Y:S01]  /*2300*/  SEL R11, R15, RZ, P0 ;  /* 0x000000ff0f0b7207 */ /* 0x000fe20000000000 */
[----:B------:R-:W-:Y:S01]  /*2310*/  IMAD.WIDE.U32 R84, R188, R34, R22 ;  /* 0x00000022bc547225 */ /* 0x000fe200078e0016 */
[----:B------:R-:W-:-:S02]  /*2320*/  SHF.R.U32.HI R21, RZ, 0x3, R204 ;  /* 0x00000003ff157819 */ /* 0x000fc400000116cc */
[----:B------:R-:W-:Y:S01]  /*2330*/  SHF.R.U32.HI R20, RZ, 0x3, R203 ;  /* 0x00000003ff147819 */ /* 0x000fe200000116cb */
[----:B------:R-:W-:Y:S01]  /*2340*/  IMAD.IADD R11, R16, 0x1, R11 ;  /* 0x00000001100b7824 */ /* 0x000fe200078e020b */
[----:B------:R-:W-:Y:S01]  /*2350*/  SHF.L.U64.HI R31, R34, 0x7, R35 ;  /* 0x00000007221f7819 */ /* 0x000fe20000010223 */
[C---:B------:R-:W-:Y:S02]  /*2360*/  IMAD R87, R188.reuse, R35, R4 ;  /* 0x00000023bc577224 */ /* 0x040fe400078e0204 */
[----:B------:R-:W-:Y:S01]  /*2370*/  IMAD.WIDE.U32 R4, R188, R34, R16 ;  /* 0x00000022bc047225 */ /* 0x000fe200078e0010 */
[----:B------:R-:W-:-:S03]  /*2380*/  SHF.R.S32.HI R6, RZ, 0x1f, R11 ;  /* 0x0000001fff067819 */ /* 0x000fc6000001140b */
[----:B------:R-:W-:Y:S01]  /*2390*/  IMAD.MOV.U32 R86, RZ, RZ, R4 ;  /* 0x000000ffff567224 */ /* 0x000fe200078e0004 */
[----:B------:R-:W-:Y:S01]  /*23a0*/  LEA.HI R12, R6, R11, RZ, 0x3 ;  /* 0x0000000b060c7211 */ /* 0x000fe200078f18ff */
[----:B------:R-:W-:Y:S02]  /*23b0*/  IMAD.IADD R85, R85, 0x1, R87 ;  /* 0x0000000155557824 */ /* 0x000fe400078e0257 */
[----:B------:R-:W-:Y:S01]  /*23c0*/  IMAD.IADD R87, R87, 0x1, R5 ;  /* 0x0000000157577824 */ /* 0x000fe200078e0205 */
[----:B------:R-:W-:Y:S01]  /*23d0*/  LOP3.LUT R4, R209, 0x38, R12, 0xf8, !PT ;  /* 0x00000038d1047812 */ /* 0x000fe200078ef80c */
[----:B------:R-:W-:Y:S01]  /*23e0*/  IMAD R83, R188, R29, R8 ;  /* 0x0000001dbc537224 */ /* 0x000fe200078e0208 */
[----:B------:R-:W-:Y:S01]  /*23f0*/  LEA.HI R5, R6, R11, RZ, 0x6 ;  /* 0x0000000b06057211 */ /* 0x000fe200078f30ff */
[----:B------:R-:W-:Y:S01]  /*2400*/  IMAD.WIDE.U32 R8, R188, R28, R16 ;  /* 0x0000001cbc087225 */ /* 0x000fe200078e0010 */
[----:B------:R-:W-:Y:S02]  /*2410*/  LOP3.LUT R4, R4, R36, RZ, 0x3c, !PT ;  /* 0x0000002404047212 */ /* 0x000fe400078e3cff */
[----:B------:R-:W0:Y:S01]  /*2420*/  S2R R36, SR_TID.X ;  /* 0x0000000000247919 */ /* 0x000e220000002100 */
[----:B------:R-:W-:Y:S01]  /*2430*/  IMAD.SHL.U32 R5, R5, 0x80, RZ ;  /* 0x0000008005057824 */ /* 0x000fe200078e00ff */
[----:B------:R-:W-:Y:S01]  /*2440*/  MOV R82, R8 ;  /* 0x0000000800527202 */ /* 0x000fe20000000f00 */
[----:B------:R-:W-:Y:S01]  /*2450*/  IMAD.IADD R81, R7, 0x1, R83 ;  /* 0x0000000107517824 */ /* 0x000fe200078e0253 */
[--C-:B------:R-:W-:Y:S01]  /*2460*/  LOP3.LUT R6, R205, 0x38, R12.reuse, 0xf8, !PT ;  /* 0x00000038cd067812 */ /* 0x100fe200078ef80c */
[----:B------:R-:W-:Y:S01]  /*2470*/  IMAD.IADD R83, R83, 0x1, R9 ;  /* 0x0000000153537824 */ /* 0x000fe200078e0209 */
[--C-:B------:R-:W-:Y:S01]  /*2480*/  LOP3.LUT R8, R204, 0x38, R12.reuse, 0xf8, !PT ;  /* 0x00000038cc087812 */ /* 0x100fe200078ef80c */
[----:B------:R-:W-:Y:S01]  /*2490*/  IMAD R10, R13, R28, RZ ;  /* 0x0000001c0d0a7224 */ /* 0x000fe200078e02ff */
[----:B------:R-:W-:Y:S01]  /*24a0*/  LOP3.LUT R9, R203, 0x38, R12, 0xf8, !PT ;  /* 0x00000038cb097812 */ /* 0x000fe200078ef80c */
[----:B------:R-:W-:Y:S01]  /*24b0*/  IMAD R13, R13, R34, RZ ;  /* 0x000000220d0d7224 */ /* 0x000fe200078e02ff */
[----:B------:R-:W-:Y:S01]  /*24c0*/  LOP3.LUT R7, R5, 0xffffe000, RZ, 0xc0, !PT ;  /* 0xffffe00005077812 */ /* 0x000fe200078ec0ff */
[----:B------:R-:W-:Y:S01]  /*24d0*/  IMAD R39, R24, R29, R10 ;  /* 0x0000001d18277224 */ /* 0x000fe200078e020a */
[----:B------:R-:W-:Y:S01]  /*24e0*/  LOP3.LUT R5, R6, R30, RZ, 0x3c, !PT ;  /* 0x0000001e06057212 */ /* 0x000fe200078e3cff */
[----:B------:R-:W-:Y:S01]  /*24f0*/  IMAD.WIDE.U32 R80, R24, R28, R80 ;  /* 0x0000001c18507225 */ /* 0x000fe200078e0050 */
[----:B------:R-:W-:-:S02]  /*2500*/  LOP3.LUT R6, R8, R21, RZ, 0x3c, !PT ;  /* 0x0000001508067212 */ /* 0x000fc400078e3cff */
[----:B------:R-:W-:Y:S01]  /*2510*/  LOP3.LUT R9, R9, R20, RZ, 0x3c, !PT ;  /* 0x0000001409097212 */ /* 0x000fe200078e3cff */
[----:B------:R-:W-:Y:S01]  /*2520*/  IMAD.WIDE.U32 R82, R24, R28, R82 ;  /* 0x0000001c18527225 */ /* 0x000fe200078e0052 */
[-C--:B------:R-:W-:Y:S02]  /*2530*/  IADD3 R4, R4, R7.reuse, R213 ;  /* 0x0000000704047210 */ /* 0x080fe40007ffe0d5 */
[----:B------:R-:W-:Y:S01]  /*2540*/  IADD3 R5, R5, R7, R212 ;  /* 0x0000000705057210 */ /* 0x000fe20007ffe0d4 */
[----:B------:R-:W-:Y:S01]  /*2550*/  IMAD R13, R24, R35, R13 ;  /* 0x00000023180d7224 */ /* 0x000fe200078e020d */
[-C--:B------:R-:W-:Y:S01]  /*2560*/  IADD3 R6, R6, R7.reuse, R211 ;  /* 0x0000000706067210 */ /* 0x080fe20007ffe0d3 */
[-C--:B------:R-:W-:Y:S01]  /*2570*/  IMAD.WIDE.U32 R84, R24, R34.reuse, R84 ;  /* 0x0000002218547225 */ /* 0x080fe200078e0054 */
[----:B------:R-:W-:Y:S02]  /*2580*/  LOP3.LUT R76, R12, 0xfffffff8, RZ, 0xc0, !PT ;  /* 0xfffffff80c4c7812 */ /* 0x000fe400078ec0ff */
[----:B------:R-:W-:Y:S01]  /*2590*/  IADD3 R7, R9, R7, R210 ;  /* 0x0000000709077210 */ /* 0x000fe20007ffe0d2 */
[----:B------:R-:W-:Y:S01]  /*25a0*/  IMAD.WIDE.U32 R86, R24, R34, R86 ;  /* 0x0000002218567225 */ /* 0x000fe200078e0056 */
[----:B------:R-:W-:-:S02]  /*25b0*/  SHF.L.U64.HI R8, R28, 0x5, R29 ;  /* 0x000000051c087819 */ /* 0x000fc4000001021d */
[----:B------:R-:W-:Y:S01]  /*25c0*/  SHF.L.U64.HI R9, R28, 0x6, R29 ;  /* 0x000000061c097819 */ /* 0x000fe2000001021d */
[----:B------:R-:W-:Y:S01]  /*25d0*/  IMAD.IADD R3, R32, 0x1, R33 ;  /* 0x0000000120037824 */ /* 0x000fe200078e0221 */
[----:B0-----:R-:W-:Y:S01]  /*25e0*/  SHF.R.U32.HI R36, RZ, 0x7, R36 ;  /* 0x00000007ff247819 */ /* 0x001fe20000011624 */
[C---:B------:R-:W-:Y:S01]  /*25f0*/  IMAD.SHL.U32 R20, R28.reuse, 0x20, RZ ;  /* 0x000000201c147824 */ /* 0x040fe200078e00ff */
[C---:B------:R-:W-:Y:S01]  /*2600*/  SHF.L.U64.HI R10, R28.reuse, 0x7, R29 ;  /* 0x000000071c0a7819 */ /* 0x040fe2000001021d */
[----:B------:R-:W-:Y:S01]  /*2610*/  IMAD.SHL.U32 R21, R28, 0x40, RZ ;  /* 0x000000401c157824 */ /* 0x000fe200078e00ff */
[----:B------:R-:W-:Y:S01]  /*2620*/  ISETP.NE.AND P6, PT, R36, 0x1, PT ;  /* 0x000000012400780c */ /* 0x000fe20003fc5270 */
[C---:B------:R-:W-:Y:S01]  /*2630*/  IMAD.SHL.U32 R32, R34.reuse, 0x20, RZ ;  /* 0x0000002022207824 */ /* 0x040fe200078e00ff */
[C-C-:B------:R-:W-:Y:S01]  /*2640*/  SHF.L.U64.HI R29, R34.reuse, 0x5, R35.reuse ;  /* 0x00000005221d7819 */ /* 0x140fe20000010223 */
[C---:B------:R-:W-:Y:S01]  /*2650*/  IMAD.SHL.U32 R33, R34.reuse, 0x40, RZ ;  /* 0x0000004022217824 */ /* 0x040fe200078e00ff */
[----:B------:R-:W-:Y:S01]  /*2660*/  SHF.L.U64.HI R30, R34, 0x6, R35 ;  /* 0x00000006221e7819 */ /* 0x000fe20000010223 */
[----:B------:R-:W-:Y:S01]  /*2670*/  VIADD R92, R36, 0x8 ;  /* 0x00000008245c7836 */ /* 0x000fe20000000000 */
[----:B------:R-:W-:Y:S01]  /*2680*/  LEA R35, R220, R188, 0x5 ;  /* 0x000000bcdc237211 */ /* 0x000fe200078e28ff */
[----:B------:R-:W-:Y:S01]  /*2690*/  IMAD.IADD R38, R81, 0x1, R39 ;  /* 0x0000000151267824 */ /* 0x000fe200078e0227 */
[----:B------:R-:W-:Y:S01]  /*26a0*/  SHF.R.S32.HI R79, RZ, 0x3, R12 ;  /* 0x00000003ff4f7819 */ /* 0x000fe2000001140c */
[----:B------:R-:W-:Y:S01]  /*26b0*/  IMAD.SHL.U32 R28, R28, 0x80, RZ ;  /* 0x000000801c1c7824 */ /* 0x000fe200078e00ff */
[----:B------:R-:W-:Y:S01]  /*26c0*/  SHF.R.S32.HI R88, RZ, 0x1f, R76 ;  /* 0x0000001fff587819 */ /* 0x000fe2000001144c */
[----:B------:R-:W-:-:S02]  /*26d0*/  IMAD.SHL.U32 R34, R34, 0x80, RZ ;  /* 0x0000008022227824 */ /* 0x000fc400078e00ff */
[----:B------:R-:W-:Y:S05]  /*26e0*/  @!P6 WARPSYNC.ALL ;  /* 0x000000000000e948 */ /* 0x000fea0003800000 */
[----:B------:R-:W-:Y:S01]  /*26f0*/  ULDC UR4, c[0x0][0x2f4] ;  /* 0x0000bd0000047ab9 */ /* 0x000fe20000000800 */
[----:B------:R-:W-:Y:S01]  /*2700*/  IMAD.SHL.U32 R36, R15, 0x2, RZ ;  /* 0x000000020f247824 */ /* 0x000fe200078e00ff */
[----:B------:R-:W-:Y:S01]  /*2710*/  @!P6 BAR.SYNC.DEFER_BLOCKING 0x9, 0x100 ;  /* 0x024400000000eb1d */ /* 0x000fe20000010000 */
[----:B------:R-:W-:Y:S01]  /*2720*/  ISETP.GE.AND P1, PT, R16, UR4, PT ;  /* 0x0000000410007c0c */ /* 0x000fe2000bf26270 */
[----:B------:R-:W-:Y:S01]  /*2730*/  IMAD.IADD R39, R39, 0x1, R83 ;  /* 0x0000000127277824 */ /* 0x000fe200078e0253 */
[----:B------:R-:W-:Y:S01]  /*2740*/  ISETP.GE.AND P2, PT, R2, UR4, PT ;  /* 0x0000000402007c0c */ /* 0x000fe2000bf46270 */
[----:B------:R-:W-:-:S02]  /*2750*/  IMAD.IADD R77, R85, 0x1, R13 ;  /* 0x00000001554d7824 */ /* 0x000fc400078e020d */
[----:B------:R-:W-:Y:S01]  /*2760*/  IMAD.IADD R78, R13, 0x1, R87 ;  /* 0x000000010d4e7824 */ /* 0x000fe200078e0257 */
[----:B--2---:R-:W-:-:S09]  /*2770*/  SHF.R.S32.HI R37, RZ, 0x1f, R0 ;  /* 0x0000001fff257819 */ /* 0x004fd20000011400 */
.L_x_8272:
[----:B------:R-:W0:Y:S01]  /*2780*/  LDC R98, c[0x0][0x430] ;  /* 0x00010c00ff627b82 */ /* 0x000e220000000800 */
[----:B------:R-:W-:Y:S02]  /*2790*/  VIADD R42, R27, 0xffffffff ;  /* 0xffffffff1b2a7836 */ /* 0x000fe40000000000 */
[----:B------:R-:W-:Y:S02]  /*27a0*/  IMAD.MOV.U32 R99, RZ, RZ, RZ ;  /* 0x000000ffff637224 */ /* 0x000fe400078e00ff */
[----:B------:R-:W-:-:S03]  /*27b0*/  IMAD R12, R42, 0x80, R35 ;  /* 0x000000802a0c7824 */ /* 0x000fc600078e0223 */
[----:B-1----:R-:W1:Y:S01]  /*27c0*/  LDC R102, c[0x0][0x3f4] ;  /* 0x0000fd00ff667b82 */ /* 0x002e620000000800 */
[----:B------:R-:W-:Y:S01]  /*27d0*/  IMAD.IADD R43, R3, 0x1, R12 ;  /* 0x00000001032b7824 */ /* 0x000fe200078e020c */
[----:B------:R-:W-:-:S04]  /*27e0*/  ISETP.GE.AND P3, PT, R12, R25, PT ;  /* 0x000000190c00720c */ /* 0x000fc80003f66270 */
[----:B------:R-:W-:Y:S02]  /*27f0*/  ISETP.GT.OR P3, PT, R35, 0x7f, P3 ;  /* 0x0000007f2300780c */ /* 0x000fe40001f64670 */
[----:B---3--:R-:W-:Y:S02]  /*2800*/  MOV R11, R43 ;  /* 0x0000002b000b7202 */ /* 0x008fe40000000f00 */
[----:B0-----:R-:W-:-:S09]  /*2810*/  ISETP.NE.AND P4, PT, R98, 0x1, PT ;  /* 0x000000016200780c */ /* 0x001fd20003f85270 */
        /* <DEDUP_REMOVED lines=12> */
[----:B--2---:R-:W-:-:S04]  /*28e0*/  @!P3 LEA R12, P4, R14, R12, 0x2 ;  /* 0x0000000c0e0cb211 */ /* 0x004fc800078810ff */
[----:B------:R-:W-:-:S05]  /*28f0*/  @!P3 LEA.HI.X R13, R14, R13, R15, 0x2, P4 ;  /* 0x0000000d0e0db211 */ /* 0x000fca00020f140f */
[----:B------:R0:W5:Y:S01]  /*2900*/  @!P3 LDG.E R99, desc[UR52][R12.64] ;  /* 0x000000340c63b981 */ /* 0x000162000c1e1900 */
[----:B-1----:R-:W-:Y:S01]  /*2910*/  ISETP.GE.AND P3, PT, R102, 0x1, PT ;  /* 0x000000016600780c */ /* 0x002fe20003f66270 */
[----:B------:R-:W-:Y:S01]  /*2920*/  IMAD.MOV R11, RZ, RZ, -R11 ;  /* 0x000000ffff0b7224 */ /* 0x000fe200078e0a0b */
[----:B------:R-:W-:Y:S01]  /*2930*/  ISETP.GT.AND P4, PT, R42, R26, PT ;  /* 0x0000001a2a00720c */ /* 0x000fe20003f84270 */
[----:B------:R-:W-:Y:S01]  /*2940*/  IMAD R91, R19, 0x4000, R219 ;  /* 0x00004000135b7824 */ /* 0x000fe200078e02db */
[----:B------:R-:W-:Y:S05]  /*2950*/  YIELD ;  /* 0x0000000000007946 */ /* 0x000fea0003800000 */
[----:B------:R-:W-:Y:S01]  /*2960*/  BSSY B0, `(.L_x_8175) ;  /* 0x0000579000007945 */ /* 0x000fe20003800000 */
[----:B------:R-:W-:Y:S01]  /*2970*/  IMAD R98, R98, R11, R43 ;  /* 0x0000000b62627224 */ /* 0x000fe200078e022b */
[----:B------:R-:W-:Y:S01]  /*2980*/  P2R R90, PR, RZ, 0x10 ;  /* 0x00000010ff5a7803 */ /* 0x000fe20000000000 */
[----:B------:R-:W-:-:S02]  /*2990*/  IMAD R91, R91, 0x2, R18 ;  /* 0x000000025b5b7824 */ /* 0x000fc400078e0212 */
[----:B------:R-:W-:Y:S01]  /*29a0*/  IMAD.MOV.U32 R27, RZ, RZ, R42 ;  /* 0x000000ffff1b7224 */ /* 0x000fe200078e002a */
[----:B0-----:R-:W-:Y:S06]  /*29b0*/  @!P3 BRA `(.L_x_8176) ;  /* 0x000000500028b947 */ /* 0x001fec0003800000 */
[----:B------:R-:W-:Y:S01]  /*29c0*/  SHF.R.S32.HI R97, RZ, 0x1f, R98 ;  /* 0x0000001fff617819 */ /* 0x000fe20000011462 */
[----:B------:R-:W-:Y:S01]  /*29d0*/  ULDC.64 UR4, c[0x0][0x300] ;  /* 0x0000c00000047ab9 */ /* 0x000fe20000000a00 */
[----:B-----5:R-:W-:Y:S01]  /*29e0*/  SHF.R.S32.HI R96, RZ, 0x1f, R99 ;  /* 0x0000001fff607819 */ /* 0x020fe20000011463 */
[C---:B------:R-:W-:Y:S01]  /*29f0*/  IMAD.WIDE.U32 R12, R98.reuse, UR4, RZ ;  /* 0x00000004620c7c25 */ /* 0x040fe2000f8e00ff */
        /* <DEDUP_REMOVED lines=57> */
.L_x_8179:
[----:B------:R-:W-:Y:S05]  /*2d90*/  BSYNC B1 ;  /* 0x0000000000017941 */ /* 0x000fea0003800000 */
.L_x_8178:
[----:B------:R-:W-:Y:S01]  /*2da0*/  VIADD R44, R188, 0x20 ;  /* 0x00000020bc2c7836 */ /* 0x000fe20000000000 */
[----:B------:R-:W-:Y:S01]  /*2db0*/  BSSY B1, `(.L_x_8180) ;  /* 0x0000029000017945 */ /* 0x000fe20003800000 */
[----:B0----5:R-:W-:Y:S01]  /*2dc0*/  IMAD.MOV.U32 R40, RZ, RZ, R64 ;  /* 0x000000ffff287224 */ /* 0x021fe200078e0040 */
[----:B------:R-:W-:Y:S01]  /*2dd0*/  CS2R R60, SRZ ;  /* 0x00000000003c7805 */ /* 0x000fe2000001ff00 */
[----:B------:R-:W-:Y:S01]  /*2de0*/  IMAD.MOV.U32 R41, RZ, RZ, R65 ;  /* 0x000000ffff297224 */ /* 0x000fe200078e0041 */
[----:B------:R-:W-:Y:S01]  /*2df0*/  ISETP.GE.AND P3, PT, R44, R95, PT ;  /* 0x0000005f2c00720c */ /* 0x000fe20003f66270 */
        /* <DEDUP_REMOVED lines=11> */
[----:B------:R-:W-:Y:S02]  /*2eb0*/  P2R R117, PR, RZ, 0x8 ;  /* 0x00000008ff757803 */ /* 0x000fe40000000000 */
[----:B------:R-:W-:Y:S02]  /*2ec0*/  PRMT R113, R40, 0x5410, R41 ;  /* 0x0000541028717816 */ /* 0x000fe40000000029 */
[----:B------:R-:W-:Y:S02]  /*2ed0*/  PRMT R120, R42, 0x7610, R120 ;  /* 0x000076102a787816 */ /* 0x000fe40000000078 */
[----:B------:R-:W-:Y:S01]  /*2ee0*/  PRMT R119, R119, 0x5410, R43 ;  /* 0x0000541077777816 */ /* 0x000fe2000000002b */
        /* <DEDUP_REMOVED lines=21> */
.L_x_8181:
[----:B------:R-:W-:Y:S05]  /*3040*/  BSYNC B1 ;  /* 0x0000000000017941 */ /* 0x000fea0003800000 */
.L_x_8180:
        /* <DEDUP_REMOVED lines=21> */
[----:B------:R-:W-:-:S02]  /*31a0*/  CS2R R42, SRZ ;  /* 0x00000000002a7805 */ /* 0x000fc4000001ff00 */
        /* <DEDUP_REMOVED lines=22> */
.L_x_8183:
[----:B------:R-:W-:Y:S05]  /*3310*/  BSYNC B1 ;  /* 0x0000000000017941 */ /* 0x000fea0003800000 */
.L_x_8182:
        /* <DEDUP_REMOVED lines=32> */
.L_x_8185:
[----:B------:R-:W-:Y:S05]  /*3520*/  BSYNC B1 ;  /* 0x0000000000017941 */ /* 0x000fea0003800000 */
.L_x_8184:
[----:B-----5:R-:W-:Y:S01]  /*3530*/  IMAD.MOV.U32 R11, RZ, RZ, R48 ;  /* 0x000000ffff0b7224 */ /* 0x020fe200078e0030 */
[----:B------:R-:W-:Y:S01]  /*3540*/  UISETP.NE.AND UP0, UPT, UR39, 0x3, UPT ;  /* 0x000000032700788c */ /* 0x000fe2000bf05270 */
        /* <DEDUP_REMOVED lines=8> */
[----:B------:R-:W-:Y:S01]  /*35d0*/  PLOP3.LUT P5, PT, PT, PT, UP0, 0x80, 0x0 ;  /* 0x000000000000781c */ /* 0x000fe20003faf008 */
[----:B------:R-:W-:Y:S01]  /*35e0*/  IMAD.MOV.U32 R14, RZ, RZ, R55 ;  /* 0x000000ffff0e7224 */ /* 0x000fe200078e0037 */
[----:B------:R-:W-:Y:S01]  /*35f0*/  PRMT R115, R11, 0x5410, R12 ;  /* 0x000054100b737816 */ /* 0x000fe2000000000c */
[----:B------:R-:W-:-:S02]  /*3600*/  IMAD.MOV.U32 R11, RZ, RZ, R40 ;  /* 0x000000ffff0b7224 */ /* 0x000fc400078e0028 */
        /* <DEDUP_REMOVED lines=11> */
[----:B------:R-:W-:Y:S01]  /*36c0*/  PRMT R109, R13, 0x5410, R14 ;  /* 0x000054100d6d7816 */ /* 0x000fe2000000000e */
[----:B------:R-:W-:Y:S06]  /*36d0*/  @!P5 BRA `(.L_x_8186) ;  /* 0x000000000004d947 */ /* 0x000fec0003800000 */
[----:B------:R-:W-:Y:S01]  /*36e0*/  BPT.TRAP 0x1 ;  /* 0x000000040000795c */ /* 0x000fe20000300000 */
.L_x_8186:
[----:B------:R-:W-:Y:S01]  /*36f0*/  IMAD R89, R19, 0x8, R18 ;  /* 0x0000000813597824 */ /* 0x000fe200078e0212 */
[----:B------:R-:W-:Y:S01]  /*3700*/  SHF.L.U32 R100, R199, 0x1f, RZ ;  /* 0x0000001fc7647819 */ /* 0x000fe200000006ff */
[----:B------:R-:W-:Y:S03]  /*3710*/  BSSY B1, `(.L_x_8187) ;  /* 0x0000003000017945 */ /* 0x000fe60003800000 */
[----:B------:R-:W0:Y:S02]  /*3720*/  SYNCS.PHASECHK.TRANS64.TRYWAIT P6, [R89+URZ+0x28890], R100 ;  /* 0x02889064590075a7 */ /* 0x000e2400080c017f */
[----:B0-----:R-:W-:Y:S05]  /*3730*/  @!P6 BRA `(.L_x_8188) ;  /* 0x000002280080e947 */ /* 0x001fea0003800000 */
.L_x_8594:
[----:B------:R-:W-:Y:S05]  /*3740*/  BSYNC B1 ;  /* 0x0000000000017941 */ /* 0x000fea0003800000 */
.L_x_8187:
[----:B------:R-:W-:-:S03]  /*3750*/  UMOV UR4, 0xffffffff ;  /* 0xffffffff00047882 */ /* 0x000fc60000000000 */
[----:B------:R-:W-:Y:S05]  /*3760*/  BRA.DIV UR4, `(.L_x_8189) ;  /* 0x0000022a04887947 */ /* 0x000fea000b800000 */
[----:B------:R1:W2:Y:S04]  /*3770*/  SHFL.IDX PT, R75, R101, RZ, 0x181f ;  /* 0x00181fff654b7589 */ /* 0x0002a800000e0000 */
[----:B------:R1:W3:Y:S02]  /*3780*/  SHFL.IDX PT, R103, R106, RZ, 0x181f ;  /* 0x00181fff6a677589 */ /* 0x0002e400000e0000 */
.L_x_8598:
        /* <DEDUP_REMOVED lines=31> */
[----:B------:R-:W-:-:S02]  /*3980*/  HADD2.F32 R15, -RZ, R120.H1_H1 ;  /* 0x30000078ff0f7230 */ /* 0x000fc40000004100 */
        /* <DEDUP_REMOVED lines=8> */
[----:B------:R-:W-:Y:S02]  /*3a10*/  HADD2.F32 R119, -RZ, R119.H0_H0 ;  /* 0x20000077ff777230 */ /* 0x000fe40000004100 */
        /* <DEDUP_REMOVED lines=10> */
.L_x_8195:
[----:B------:R-:W-:Y:S05]  /*3ac0*/  BSYNC B3 ;  /* 0x0000000000037941 */ /* 0x000fea0003800000 */
.L_x_8194:
[----:B0-----:R4:W-:Y:S02]  /*3ad0*/  ST.E.128 desc[UR52][R72.64], R12 ;  /* 0x0000000c48007985 */ /* 0x0019e4000c101d34 */
.L_x_8193:
[----:B------:R-:W-:Y:S05]  /*3ae0*/  BSYNC B2 ;  /* 0x0000000000027941 */ /* 0x000fea0003800000 */
.L_x_8192:
        /* <DEDUP_REMOVED lines=47> */
.L_x_8197:
[----:B------:R-:W-:Y:S05]  /*3de0*/  BSYNC B2 ;  /* 0x0000000000027941 */ /* 0x000fea0003800000 */
.L_x_8196:
[----:B0-----:R0:W-:Y:S02]  /*3df0*/  ST.E.128 desc[UR52][R68.64], R12 ;  /* 0x0000000c44007985 */ /* 0x0011e4000c101d34 */
.L_x_8191:
[----:B------:R-:W-:Y:S05]  /*3e00*/  BSYNC B1 ;  /* 0x0000000000017941 */ /* 0x000fea0003800000 */
.L_x_8190:
[----:B------:R-:W-:-:S03]  /*3e10*/  UMOV UR4, 0xffffffff ;  /* 0xffffffff00047882 */ /* 0x000fc60000000000 */
[----:B------:R-:W-:Y:S05]  /*3e20*/  BRA.DIV UR4, `(.L_x_8198) ;  /* 0x0000022604247947 */ /* 0x000fea000b800000 */
[----:B------:R1:W1:Y:S04]  /*3e30*/  SHFL.IDX PT, R67, R101, 0x1, 0x181f ;  /* 0x00381f0065437f89 */ /* 0x00026800000e0000 */
[----:B0-----:R0:W0:Y:S02]  /*3e40*/  SHFL.IDX PT, R69, R106, 0x1, 0x181f ;  /* 0x00381f006a457f89 */ /* 0x00102400000e0000 */
.L_x_8602:
[----:B------:R-:W-:Y:S01]  /*3e50*/  ISETP.NE.AND P6, PT, R117, RZ, PT ;  /* 0x000000ff7500720c */ /* 0x000fe20003fc5270 */
[----:B------:R-:W-:-:S12]  /*3e60*/  BSSY B1, `(.L_x_8199) ;  /* 0x0000066000017945 */ /* 0x000fd80003800000 */
[----:B------:R-:W-:Y:S05]  /*3e70*/  @P6 BRA `(.L_x_8200) ;  /* 0x0000000400906947 */ /* 0x000fea0003800000 */
[----:B------:R-:W-:Y:S04]  /*3e80*/  BSSY B2, `(.L_x_8201) ;  /* 0x0000032000027945 */ /* 0x000fe80003800000 */
[----:B------:R-:W-:Y:S05]  /*3e90*/  @P1 BRA `(.L_x_8202) ;  /* 0x0000000000c01947 */ /* 0x000fea0003800000 */
[----:B----4-:R4:W2:Y:S01]  /*3ea0*/  LDS.128 R12, [R91+0x19400] ;  /* 0x019400005b0c7984 */ /* 0x0108a20000000c00 */
[C---:B0-----:R-:W-:Y:S01]  /*3eb0*/  LEA R64, P6, R16.reuse, R69, 0x1 ;  /* 0x0000004510407211 */ /* 0x041fe200078c08ff */
[----:B------:R-:W-:Y:S03]  /*3ec0*/  BSSY B3, `(.L_x_8203) ;  /* 0x000002c000037945 */ /* 0x000fe60003800000 */
[----:B-1----:R-:W-:Y:S02]  /*3ed0*/  LEA.HI.X R65, R16, R67, R17, 0x1, P6 ;  /* 0x0000004310417211 */ /* 0x002fe400030f0c11 */
[----:B------:R-:W-:-:S13]  /*3ee0*/  ISETP.GE.AND P6, PT, R22, R102, PT ;  /* 0x000000661600720c */ /* 0x000fda0003fc6270 */
[----:B----4-:R-:W-:Y:S05]  /*3ef0*/  @P6 BRA `(.L_x_8204) ;  /* 0x0000000000a06947 */ /* 0x010fea0003800000 */
[----:B------:R-:W-:Y:S01]  /*3f00*/  SHF.R.U64 R11, R60, 0x10, R61 ;  /* 0x000000103c0b7819 */ /* 0x000fe2000000123d */
[--C-:B--2---:R-:W-:Y:S01]  /*3f10*/  HADD2.F32 R60, -RZ, R15.reuse.H1_H1 ;  /* 0x3000000fff3c7230 */ /* 0x104fe20000004100 */
        /* <DEDUP_REMOVED lines=38> */
.L_x_8204:
[----:B------:R-:W-:Y:S05]  /*4180*/  BSYNC B3 ;  /* 0x0000000000037941 */ /* 0x000fea0003800000 */
.L_x_8203:
[----:B--2---:R0:W-:Y:S02]  /*4190*/  ST.E.128 desc[UR52][R64.64], R12 ;  /* 0x0000000c40007985 */ /* 0x0041e4000c101d34 */
.L_x_8202:
[----:B------:R-:W-:Y:S05]  /*41a0*/  BSYNC B2 ;  /* 0x0000000000027941 */ /* 0x000fea0003800000 */
.L_x_8201:
[----:B------:R-:W-:Y:S05]  /*41b0*/  @P2 BRA `(.L_x_8200) ;  /* 0x0000000000c02947 */ /* 0x000fea0003800000 */
[----:B0---4-:R0:W4:Y:S01]  /*41c0*/  LDS.128 R12, [R91+0x1d400] ;  /* 0x01d400005b0c7984 */ /* 0x0111220000000c00 */
[C---:B------:R-:W-:Y:S01]  /*41d0*/  LEA R60, P6, R2.reuse, R69, 0x1 ;  /* 0x00000045023c7211 */ /* 0x040fe200078c08ff */
[----:B------:R-:W-:Y:S03]  /*41e0*/  BSSY B2, `(.L_x_8205) ;  /* 0x000002c000027945 */ /* 0x000fe60003800000 */
[----:B-1----:R-:W-:Y:S02]  /*41f0*/  LEA.HI.X R61, R2, R67, R185, 0x1, P6 ;  /* 0x00000043023d7211 */ /* 0x002fe400030f0cb9 */
        /* <DEDUP_REMOVED lines=42> */
.L_x_8206:
[----:B------:R-:W-:Y:S05]  /*44a0*/  BSYNC B2 ;  /* 0x0000000000027941 */ /* 0x000fea0003800000 */
.L_x_8205:
[----:B----4-:R0:W-:Y:S02]  /*44b0*/  ST.E.128 desc[UR52][R60.64], R12 ;  /* 0x0000000c3c007985 */ /* 0x0101e4000c101d34 */
.L_x_8200:
[----:B------:R-:W-:Y:S05]  /*44c0*/  BSYNC B1 ;  /* 0x0000000000017941 */ /* 0x000fea0003800000 */
.L_x_8199:
[----:B------:R-:W-:-:S03]  /*44d0*/  UMOV UR4, 0xffffffff ;  /* 0xffffffff00047882 */ /* 0x000fc60000000000 */
[----:B------:R-:W-:Y:S05]  /*44e0*/  BRA.DIV UR4, `(.L_x_8207) ;  /* 0x0000021e04c07947 */ /* 0x000fea000b800000 */
[----:B------:R1:W1:Y:S04]  /*44f0*/  SHFL.IDX PT, R59, R101, 0x2, 0x181f ;  /* 0x00581f00653b7f89 */ /* 0x00026800000e0000 */
[----:B0-----:R0:W0:Y:S02]  /*4500*/  SHFL.IDX PT, R61, R106, 0x2, 0x181f ;  /* 0x00581f006a3d7f89 */ /* 0x00102400000e0000 */
.L_x_8606:
[----:B------:R-:W-:Y:S04]  /*4510*/  BSSY B1, `(.L_x_8208) ;  /* 0x0000066000017945 */ /* 0x000fe80003800000 */
        /* <DEDUP_REMOVED lines=49> */
.L_x_8213:
[----:B------:R-:W-:Y:S05]  /*4830*/  BSYNC B3 ;  /* 0x0000000000037941 */ /* 0x000fea0003800000 */
.L_x_8212:
[----:B--2---:R0:W-:Y:S02]  /*4840*/  ST.E.128 desc[UR52][R56.64], R12 ;  /* 0x0000000c38007985 */ /* 0x0041e4000c101d34 */
.L_x_8211:
[----:B------:R-:W-:Y:S05]  /*4850*/  BSYNC B2 ;  /* 0x0000000000027941 */ /* 0x000fea0003800000 */
.L_x_8210:
        /* <DEDUP_REMOVED lines=47> */
.L_x_8215:
[----:B------:R-:W-:Y:S05]  /*4b50*/  BSYNC B2 ;  /* 0x0000000000027941 */ /* 0x000fea0003800000 */
.L_x_8214:
[----:B----4-:R0:W-:Y:S02]  /*4b60*/  ST.E.128 desc[UR52][R52.64], R12 ;  /* 0x0000000c34007985 */ /* 0x0101e4000c101d34 */
.L_x_8209:
[----:B------:R-:W-:Y:S05]  /*4b70*/  BSYNC B1 ;  /* 0x0000000000017941 */ /* 0x000fea0003800000 */
.L_x_8208:
[----:B------:R-:W-:-:S03]  /*4b80*/  UMOV UR4, 0xffffffff ;  /* 0xffffffff00047882 */ /* 0x000fc60000000000 */
[----:B------:R-:W-:Y:S05]  /*4b90*/  BRA.DIV UR4, `(.L_x_8216) ;  /* 0x0000021a04607947 */ /* 0x000fea000b800000 */
[----:B-1----:R-:W1:Y:S04]  /*4ba0*/  SHFL.IDX PT, R101, R101, 0x3, 0x181f ;  /* 0x00781f0065657f89 */ /* 0x002e6800000e0000 */
[----:B------:R0:W0:Y:S02]  /*4bb0*/  SHFL.IDX PT, R51, R106, 0x3, 0x181f ;  /* 0x00781f006a337f89 */ /* 0x00002400000e0000 */
.L_x_8610:
[----:B------:R-:W-:Y:S05]  /*4bc0*/  @P4 BRA `(.L_x_8217) ;  /* 0x0000003400484947 */ /* 0x000fea0003800000 */
[----:B------:R-:W-:Y:S04]  /*4bd0*/  BSSY B1, `(.L_x_8218) ;  /* 0x0000032000017945 */ /* 0x000fe80003800000 */
        /* <DEDUP_REMOVED lines=47> */
.L_x_8221:
[----:B------:R-:W-:Y:S05]  /*4ed0*/  BSYNC B2 ;  /* 0x0000000000027941 */ /* 0x000fea0003800000 */
.L_x_8220:
[----:B----4-:R0:W-:Y:S02]  /*4ee0*/  ST.E.128 desc[UR52][R48.64], R12 ;  /* 0x0000000c30007985 */ /* 0x0101e4000c101d34 */
.L_x_8219:
[----:B------:R-:W-:Y:S05]  /*4ef0*/  BSYNC B1 ;  /* 0x0000000000017941 */ /* 0x000fea0003800000 */
.L_x_8218:
        /* <DEDUP_REMOVED lines=47> */
.L_x_8223:
[----:B------:R-:W-:Y:S05]  /*51f0*/  BSYNC B1 ;  /* 0x0000000000017941 */ /* 0x000fea0003800000 */
.L_x_8222:
[----:B----4-:R0:W-:Y:S01]  /*5200*/  ST.E.128 desc[UR52][R44.64], R12 ;  /* 0x0000000c2c007985 */ /* 0x0101e2000c101d34 */
[----:B------:R-:W-:Y:S05]  /*5210*/  BRA `(.L_x_8217) ;  /* 0x0000002c00b47947 */ /* 0x000fea0003800000 */
.L_x_8177:
[C---:B------:R-:W-:Y:S01]  /*5220*/  VIADD R40, R188.reuse, 0x20 ;  /* 0x00000020bc287836 */ /* 0x040fe20000000000 */
[----:B------:R-:W-:Y:S01]  /*5230*/  CS2R R46, SRZ ;  /* 0x00000000002e7805 */ /* 0x000fe2000001ff00 */
[----:B------:R-:W-:-:S03]  /*5240*/  VIADD R44, R188, 0x40 ;  /* 0x00000040bc2c7836 */ /* 0x000fc60000000000 */
[----:B------:R-:W-:-:S04]  /*5250*/  ISETP.GE.AND P4, PT, R40, R95, PT ;  /* 0x0000005f2800720c */ /* 0x000fc80003f86270 */
        /* <DEDUP_REMOVED lines=18> */
[----:B------:R-:W-:-:S05]  /*5380*/  @!P5 IADD3 R44, P6, R82, R14, RZ ;  /* 0x0000000e522cd210 */ /* 0x000fca0007fde0ff */
[----:B------:R-:W-:Y:S02]  /*5390*/  @!P5 IMAD.X R45, R89, 0x1, R39, P6 ;  /* 0x00000001592dd824 */ /* 0x000fe400030e0627 */
[----:B------:R-:W0:Y:S01]  /*53a0*/  @!P5 LDC.64 R50, c[0x0][0x400] ;  /* 0x00010000ff32db82 */ /* 0x000e220000000a00 */
[----:B----4-:R-:W-:-:S04]  /*53b0*/  @!P5 LEA R48, P6, R44, R48, 0x1 ;  /* 0x000000302c30d211 */ /* 0x010fc800078c08ff */
[----:B------:R-:W-:Y:S02]  /*53c0*/  @!P5 LEA.HI.X R49, R44, R49, R45, 0x1, P6 ;  /* 0x000000312c31d211 */ /* 0x000fe400030f0c2d */
[----:B------:R-:W-:-:S05]  /*53d0*/  @!P5 IADD3 R44, P6, R86, R12, RZ ;  /* 0x0000000c562cd210 */ /* 0x000fca0007fde0ff */
[----:B------:R-:W-:Y:S01]  /*53e0*/  @!P5 IMAD.X R45, R11, 0x1, R78, P6 ;  /* 0x000000010b2dd824 */ /* 0x000fe200030e064e */
[----:B0-----:R-:W-:-:S04]  /*53f0*/  @!P5 LEA R50, P6, R44, R50, 0x1 ;  /* 0x000000322c32d211 */ /* 0x001fc800078c08ff */
[----:B------:R-:W-:Y:S02]  /*5400*/  @!P5 LEA.HI.X R51, R44, R51, R45, 0x1, P6 ;  /* 0x000000332c33d211 */ /* 0x000fe400030f0c2d */
[----:B------:R-:W-:Y:S02]  /*5410*/  CS2R R44, SRZ ;  /* 0x00000000002c7805 */ /* 0x000fe4000001ff00 */
[----:B------:R-:W-:-:S04]  /*5420*/  @!P4 LEA R56, P6, R42, R56, 0x1 ;  /* 0x000000382a38c211 */ /* 0x000fc800078c08ff */
[----:B------:R-:W-:Y:S02]  /*5430*/  @!P4 LEA.HI.X R57, R42, R57, R43, 0x1, P6 ;  /* 0x000000392a39c211 */ /* 0x000fe400030f0c2b */
[----:B------:R-:W-:Y:S02]  /*5440*/  CS2R R42, SRZ ;  /* 0x00000000002a7805 */ /* 0x000fe4000001ff00 */
[C---:B-1----:R-:W-:Y:S01]  /*5450*/  @!P4 LEA R58, P6, R40.reuse, R58, 0x1 ;  /* 0x0000003a283ac211 */ /* 0x042fe200078c08ff */
[----:B------:R0:W5:Y:S03]  /*5460*/  @!P5 LDG.E.128 R44, desc[UR52][R50.64] ;  /* 0x00000034322cd981 */ /* 0x000166000c1e1d00 */
[----:B------:R-:W-:Y:S02]  /*5470*/  @!P4 LEA.HI.X R59, R40, R59, R41, 0x1, P6 ;  /* 0x0000003b283bc211 */ /* 0x000fe400030f0c29 */
[----:B------:R-:W-:-:S02]  /*5480*/  CS2R R40, SRZ ;  /* 0x0000000000287805 */ /* 0x000fc4000001ff00 */
[----:B------:R-:W-:Y:S02]  /*5490*/  CS2R R54, SRZ ;  /* 0x0000000000367805 */ /* 0x000fe4000001ff00 */
[----:B------:R-:W-:Y:S02]  /*54a0*/  CS2R R52, SRZ ;  /* 0x0000000000347805 */ /* 0x000fe4000001ff00 */
[----:B------:R1:W5:Y:S01]  /*54b0*/  @!P5 LDG.E.128 R40, desc[UR52][R48.64] ;  /* 0x000000343028d981 */ /* 0x000362000c1e1d00 */
[----:B0-----:R-:W-:-:S03]  /*54c0*/  CS2R R50, SRZ ;  /* 0x0000000000327805 */ /* 0x001fc6000001ff00 */
[----:B------:R0:W5:Y:S01]  /*54d0*/  @!P4 LDG.E.128 R52, desc[UR52][R58.64] ;  /* 0x000000343a34c981 */ /* 0x000162000c1e1d00 */
[----:B-1----:R-:W-:-:S06]  /*54e0*/  CS2R R48, SRZ ;  /* 0x0000000000307805 */ /* 0x002fcc000001ff00 */
[----:B------:R1:W5:Y:S01]  /*54f0*/  @!P4 LDG.E.128 R48, desc[UR52][R56.64] ;  /* 0x000000343830c981 */ /* 0x000362000c1e1d00 */
[----:B--2---:R-:W-:Y:S01]  /*5500*/  @!P3 LEA R64, P4, R62, R64, 0x1 ;  /* 0x000000403e40b211 */ /* 0x004fe200078808ff */
[----:B------:R-:W-:-:S03]  /*5510*/  VIADD R68, R188, 0x60 ;  /* 0x00000060bc447836 */ /* 0x000fc60000000000 */
[----:B------:R-:W-:Y:S02]  /*5520*/  @!P3 LEA.HI.X R65, R62, R65, R63, 0x1, P4 ;  /* 0x000000413e41b211 */ /* 0x000fe400020f0c3f */
[----:B---3--:R-:W-:-:S04]  /*5530*/  @!P3 LEA R66, P4, R60, R66, 0x1 ;  /* 0x000000423c42b211 */ /* 0x008fc800078808ff */
[----:B------:R-:W-:Y:S02]  /*5540*/  @!P3 LEA.HI.X R67, R60, R67, R61, 0x1, P4 ;  /* 0x000000433c43b211 */ /* 0x000fe400020f0c3d */
[----:B------:R-:W-:-:S04]  /*5550*/  ISETP.GE.AND P4, PT, R68, R95, PT ;  /* 0x0000005f4400720c */ /* 0x000fc80003f86270 */
[----:B------:R-:W-:Y:S02]  /*5560*/  ISETP.GE.OR P4, PT, R16, R102, P4 ;  /* 0x000000661000720c */ /* 0x000fe40002786670 */
[----:B0-----:R-:W-:Y:S02]  /*5570*/  CS2R R58, SRZ ;  /* 0x00000000003a7805 */ /* 0x001fe4000001ff00 */
[----:B-1----:R-:W-:Y:S02]  /*5580*/  CS2R R56, SRZ ;  /* 0x0000000000387805 */ /* 0x002fe4000001ff00 */
[----:B------:R-:W-:Y:S02]  /*5590*/  CS2R R62, SRZ ;  /* 0x00000000003e7805 */ /* 0x000fe4000001ff00 */
[----:B------:R-:W-:Y:S01]  /*55a0*/  CS2R R60, SRZ ;  /* 0x00000000003c7805 */ /* 0x000fe2000001ff00 */
        /* <DEDUP_REMOVED lines=11> */
[----:B------:R-:W-:Y:S01]  /*5660*/  ULDC.64 UR4, c[0x0][0x3e8] ;  /* 0x0000fa0000047ab9 */ /* 0x000fe20000000a00 */
[----:B------:R-:W-:Y:S01]  /*5670*/  IMAD.MOV.U32 R13, RZ, RZ, R11 ;  /* 0x000000ffff0d7224 */ /* 0x000fe200078e000b */
[----:B------:R-:W-:-:S04]  /*5680*/  ULDC.64 UR6, c[0x0][0x400] ;  /* 0x0001000000067ab9 */ /* 0x000fc80000000a00 */
[----:B------:R-:W1:Y:S01]  /*5690*/  LDC.64 R66, c[0x0][0x408] ;  /* 0x00010200ff427b82 */ /* 0x000e620000000a00 */
[----:B0-----:R-:W-:-:S04]  /*56a0*/  IMAD.WIDE.U32 R14, R64, 0x60, R14 ;  /* 0x00000060400e7825 */ /* 0x001fc800078e000e */
[----:B------:R-:W-:Y:S01]  /*56b0*/  IMAD R65, R65, 0x60, RZ ;  /* 0x0000006041417824 */ /* 0x000fe200078e02ff */
[----:B------:R-:W-:Y:S01]  /*56c0*/  IADD3 R14, P4, R82, R14, RZ ;  /* 0x0000000e520e7210 */ /* 0x000fe20007f9e0ff */
[----:B-1----:R-:W-:-:S03]  /*56d0*/  IMAD.WIDE.U32 R12, R66, 0x60, R12 ;  /* 0x00000060420c7825 */ /* 0x002fc600078e000c */
[----:B------:R-:W-:Y:S01]  /*56e0*/  IADD3.X R15, R39, R15, R65, P4, !PT ;  /* 0x0000000f270f7210 */ /* 0x000fe200027fe441 */
[----:B------:R-:W-:Y:S01]  /*56f0*/  IMAD R67, R67, 0x60, RZ ;  /* 0x0000006043437824 */ /* 0x000fe200078e02ff */
[----:B------:R-:W-:-:S04]  /*5700*/  IADD3 R11, P4, R86, R12, RZ ;  /* 0x0000000c560b7210 */ /* 0x000fc80007f9e0ff */
[----:B------:R-:W-:Y:S02]  /*5710*/  IADD3.X R12, R78, R13, R67, P4, !PT ;  /* 0x0000000d4e0c7210 */ /* 0x000fe400027fe443 */
[----:B------:R-:W-:-:S04]  /*5720*/  LEA R64, P4, R14, UR4, 0x1 ;  /* 0x000000040e407c11 */ /* 0x000fc8000f8808ff */
[----:B------:R-:W-:Y:S02]  /*5730*/  LEA.HI.X R65, R14, UR5, R15, 0x1, P4 ;  /* 0x000000050e417c11 */ /* 0x000fe4000a0f0c0f */
[----:B------:R-:W-:-:S04]  /*5740*/  LEA R68, P4, R11, UR6, 0x1 ;  /* 0x000000060b447c11 */ /* 0x000fc8000f8808ff */
[----:B------:R-:W-:Y:S01]  /*5750*/  LEA.HI.X R69, R11, UR7, R12, 0x1, P4 ;  /* 0x000000070b457c11 */ /* 0x000fe2000a0f0c0c */
[----:B------:R-:W5:Y:S05]  /*5760*/  LDG.E.128 R64, desc[UR52][R64.64] ;  /* 0x0000003440407981 */ /* 0x000f6a000c1e1d00 */
[----:B------:R-:W5:Y:S03]  /*5770*/  LDG.E.128 R68, desc[UR52][R68.64] ;  /* 0x0000003444447981 */ /* 0x000f66000c1e1d00 */
.L_x_8225:
[----:B------:R-:W-:Y:S05]  /*5780*/  BSYNC B1 ;  /* 0x0000000000017941 */ /* 0x000fea0003800000 */
.L_x_8224:
[----:B-----5:R-:W-:Y:S01]  /*5790*/  IMAD.MOV.U32 R11, RZ, RZ, R66 ;  /* 0x000000ffff0b7224 */ /* 0x020fe200078e0042 */
[----:B------:R-:W-:Y:S01]  /*57a0*/  MOV R12, R67 ;  /* 0x00000043000c7202 */ /* 0x000fe20000000f00 */
[----:B------:R-:W-:Y:S01]  /*57b0*/  IMAD.MOV.U32 R13, RZ, RZ, R64 ;  /* 0x000000ffff0d7224 */ /* 0x000fe200078e0040 */
[----:B------:R-:W-:Y:S01]  /*57c0*/  UISETP.NE.AND UP0, UPT, UR39, 0x3, UPT ;  /* 0x000000032700788c */ /* 0x000fe2000bf05270 */
[----:B------:R-:W-:Y:S01]  /*57d0*/  IMAD.MOV.U32 R14, RZ, RZ, R65 ;  /* 0x000000ffff0e7224 */ /* 0x000fe200078e0041 */
[----:B------:R-:W-:Y:S01]  /*57e0*/  PRMT R112, R12, 0x5410, R11 ;  /* 0x000054100c707816 */ /* 0x000fe2000000000b */
[----:B------:R-:W-:Y:S02]  /*57f0*/  IMAD.MOV.U32 R11, RZ, RZ, R70 ;  /* 0x000000ffff0b7224 */ /* 0x000fe400078e0046 */
[----:B------:R-:W-:Y:S01]  /*5800*/  IMAD.MOV.U32 R12, RZ, RZ, R71 ;  /* 0x000000ffff0c7224 */ /* 0x000fe200078e0047 */
        /* <DEDUP_REMOVED lines=50> */
.L_x_8226:
[----:B------:R-:W-:Y:S01]  /*5b30*/  IMAD R89, R19, 0x8, R18 ;  /* 0x0000000813597824 */ /* 0x000fe200078e0212 */
[----:B------:R-:W-:Y:S01]  /*5b40*/  SHF.L.U32 R100, R199, 0x1f, RZ ;  /* 0x0000001fc7647819 */ /* 0x000fe200000006ff */
[----:B------:R-:W0:Y:S01]  /*5b50*/  LDC R107, c[0x0][0x2f4] ;  /* 0x0000bd00ff6b7b82 */ /* 0x000e220000000800 */
[----:B------:R-:W-:Y:S02]  /*5b60*/  BSSY B1, `(.L_x_8227) ;  /* 0x0000003000017945 */ /* 0x000fe40003800000 */
[----:B------:R-:W1:Y:S02]  /*5b70*/  SYNCS.PHASECHK.TRANS64.TRYWAIT P4, [R89+URZ+0x28890], R100 ;  /* 0x02889064590075a7 */ /* 0x000e64000808017f */
[----:B-1----:R-:W-:Y:S05]  /*5b80*/  @!P4 BRA `(.L_x_8228) ;  /* 0x0000020800b0c947 */ /* 0x002fea0003800000 */
.L_x_8611:
[----:B------:R-:W-:Y:S05]  /*5b90*/  BSYNC B1 ;  /* 0x0000000000017941 */ /* 0x000fea0003800000 */
.L_x_8227:
[----:B------:R-:W-:Y:S01]  /*5ba0*/  UMOV UR4, 0xffffffff ;  /* 0xffffffff00047882 */ /* 0x000fe20000000000 */
[----:B0-----:R-:W-:Y:S02]  /*5bb0*/  IMAD.IADD R109, R107, 0x1, -R36 ;  /* 0x000000016b6d7824 */ /* 0x001fe400078e0a24 */
[----:B------:R-:W-:Y:S05]  /*5bc0*/  BRA.DIV UR4, `(.L_x_8229) ;  /* 0x0000020a04b47947 */ /* 0x000fea000b800000 */
[----:B------:R0:W2:Y:S04]  /*5bd0*/  SHFL.IDX PT, R105, R101, RZ, 0x181f ;  /* 0x00181fff65697589 */ /* 0x0000a800000e0000 */
[----:B------:R0:W3:Y:S02]  /*5be0*/  SHFL.IDX PT, R104, R106, RZ, 0x181f ;  /* 0x00181fff6a687589 */ /* 0x0000e400000e0000 */
.L_x_8615:
[----:B------:R-:W-:Y:S01]  /*5bf0*/  ISETP.GE.OR P4, PT, R188, R95, P1 ;  /* 0x0000005fbc00720c */ /* 0x000fe20000f86670 */
[----:B------:R-:W-:-:S12]  /*5c00*/  BSSY B1, `(.L_x_8230) ;  /* 0x0000074000017945 */ /* 0x000fd80003800000 */
[----:B------:R-:W-:Y:S05]  /*5c10*/  @P4 BRA `(.L_x_8231) ;  /* 0x0000000400c84947 */ /* 0x000fea0003800000 */
[----:B------:R-:W-:Y:S01]  /*5c20*/  SEL R11, R36, R109, !P0 ;  /* 0x0000006d240b7207 */ /* 0x000fe20004000000 */
[----:B------:R-:W-:Y:S01]  /*5c30*/  BSSY B2, `(.L_x_8232) ;  /* 0x000006c000027945 */ /* 0x000fe20003800000 */
[----:B------:R-:W-:Y:S02]  /*5c40*/  SHF.R.U32.HI R13, RZ, 0x3, R209 ;  /* 0x00000003ff0d7819 */ /* 0x000fe400000116d1 */
[----:B------:R-:W-:Y:S02]  /*5c50*/  SHF.R.S32.HI R12, RZ, 0x1f, R11 ;  /* 0x0000001fff0c7819 */ /* 0x000fe4000001140b */
[----:B---3--:R-:W-:Y:S02]  /*5c60*/  LEA R102, P4, R76, R104, 0x1 ;  /* 0x000000684c667211 */ /* 0x008fe400078808ff */
[----:B------:R-:W-:Y:S02]  /*5c70*/  LEA.HI R12, R12, R11, RZ, 0x4 ;  /* 0x0000000b0c0c7211 */ /* 0x000fe400078f20ff */
[----:B--2---:R-:W-:-:S02]  /*5c80*/  LEA.HI.X R103, R76, R105, R88, 0x1, P4 ;  /* 0x000000694c677211 */ /* 0x004fc400020f0c58 */
        /* <DEDUP_REMOVED lines=9> */
[----:B------:R-:W-:-:S04]  /*5d20*/  IMAD R11, R19, 0x4000, R4 ;  /* 0x00004000130b7824 */ /* 0x000fc800078e0204 */
[----:B------:R-:W-:Y:S02]  /*5d30*/  IMAD R13, R19, 0x4000, R12 ;  /* 0x00004000130d7824 */ /* 0x000fe400078e020c */
[--C-:B------:R-:W-:Y:S02]  /*5d40*/  IMAD R11, R11, 0x2, R18.reuse ;  /* 0x000000020b0b7824 */ /* 0x100fe400078e0212 */
[----:B------:R-:W-:-:S03]  /*5d50*/  IMAD R72, R13, 0x2, R18 ;  /* 0x000000020d487824 */ /* 0x000fc600078e0212 */
[----:B------:R2:W3:Y:S04]  /*5d60*/  LDS.128 R12, [R11+0x18400] ;  /* 0x018400000b0c7984 */ /* 0x0004e80000000c00 */
[----:B------:R-:W4:Y:S01]  /*5d70*/  LDS.128 R72, [R72+0x18400] ;  /* 0x0184000048487984 */ /* 0x000f220000000c00 */
[----:B------:R-:W-:Y:S05]  /*5d80*/  @P3 BRA `(.L_x_8233) ;  /* 0x0000000400583947 */ /* 0x000fea0003800000 */
[----:B------:R-:W-:Y:S01]  /*5d90*/  SHF.R.U32.HI R128, RZ, 0x10, R45 ;  /* 0x00000010ff807819 */ /* 0x000fe2000001162d */
[----:B------:R-:W-:Y:S01]  /*5da0*/  HADD2.F32 R125, -RZ, R125.H0_H0 ;  /* 0x2000007dff7d7230 */ /* 0x000fe20000004100 */
[--C-:B------:R-:W-:Y:S02]  /*5db0*/  SHF.R.U64 R40, R40, 0x10, R41.reuse ;  /* 0x0000001028287819 */ /* 0x100fe40000001229 */
[----:B------:R-:W-:Y:S01]  /*5dc0*/  SHF.R.U32.HI R126, RZ, 0x10, R41 ;  /* 0x00000010ff7e7819 */ /* 0x000fe20000011629 */
[----:B------:R-:W-:Y:S01]  /*5dd0*/  HADD2.F32 R128, -RZ, R128.H0_H0 ;  /* 0x20000080ff807230 */ /* 0x000fe20000004100 */
[----:B--2---:R-:W-:Y:S01]  /*5de0*/  SHF.R.U64 R11, R42, 0x10, R43 ;  /* 0x000000102a0b7819 */ /* 0x004fe2000000122b */
[----:B---3--:R-:W-:Y:S01]  /*5df0*/  IMAD.MOV.U32 R42, RZ, RZ, R12 ;  /* 0x000000ffff2a7224 */ /* 0x008fe200078e000c */
[--C-:B------:R-:W-:Y:S01]  /*5e00*/  SHF.R.U64 R41, R46, 0x10, R47.reuse ;  /* 0x000000102e297819 */ /* 0x100fe2000000122f */
[----:B----4-:R-:W-:Y:S01]  /*5e10*/  HADD2.F32 R46, -RZ, R73.H0_H0 ;  /* 0x20000049ff2e7230 */ /* 0x010fe20000004100 */
[----:B------:R-:W-:Y:S01]  /*5e20*/  SHF.R.U32.HI R129, RZ, 0x10, R47 ;  /* 0x00000010ff817819 */ /* 0x000fe2000001162f */
[----:B------:R-:W-:Y:S01]  /*5e30*/  HADD2.F32 R47, -RZ, R127.H0_H0 ;  /* 0x2000007fff2f7230 */ /* 0x000fe20000004100 */
[----:B------:R-:W-:Y:S01]  /*5e40*/  SHF.R.U64 R44, R44, 0x10, R45 ;  /* 0x000000102c2c7819 */ /* 0x000fe2000000122d */
[----:B------:R-:W-:Y:S01]  /*5e50*/  HADD2.F32 R12, -RZ, R13.H0_H0 ;  /* 0x2000000dff0c7230 */ /* 0x000fe20000004100 */
[----:B------:R-:W-:Y:S01]  /*5e60*/  MOV R45, R15 ;  /* 0x0000000f002d7202 */ /* 0x000fe20000000f00 */
[----:B------:R-:W-:Y:S01]  /*5e70*/  HADD2.F32 R73, -RZ, R73.H1_H1 ;  /* 0x30000049ff497230 */ /* 0x000fe20000004100 */
[----:B------:R-:W-:Y:S01]  /*5e80*/  SHF.R.U32.HI R43, RZ, 0x10, R43 ;  /* 0x00000010ff2b7819 */ /* 0x000fe2000001162b */
[----:B------:R-:W-:-:S02]  /*5e90*/  HADD2.F32 R15, -RZ, R13.H1_H1 ;  /* 0x3000000dff0f7230 */ /* 0x000fc40000004100 */
[-C--:B------:R-:W-:Y:S01]  /*5ea0*/  FMUL.FTZ R13, R46, R47.reuse ;  /* 0x0000002f2e0d7220 */ /* 0x080fe20000410000 */
[C---:B------:R-:W-:Y:S01]  /*5eb0*/  FMUL.FTZ R47, R12.reuse, R47 ;  /* 0x0000002f0c2f7220 */ /* 0x040fe20000410000 */
[----:B------:R-:W-:Y:S02]  /*5ec0*/  HADD2.F32 R126, -RZ, R126.H0_H0 ;  /* 0x2000007eff7e7230 */ /* 0x000fe40000004100 */
[-C--:B------:R-:W-:Y:S01]  /*5ed0*/  FMUL.FTZ R130, R73, R128.reuse ;  /* 0x0000008049827220 */ /* 0x080fe20000410000 */
[----:B------:R-:W-:Y:S01]  /*5ee0*/  FMUL.FTZ R128, R15, R128 ;  /* 0x000000800f807220 */ /* 0x000fe20000410000 */
[-C--:B------:R-:W-:Y:S01]  /*5ef0*/  FFMA.FTZ R12, R12, R125.reuse, -R13 ;  /* 0x0000007d0c0c7223 */ /* 0x080fe2000001080d */
[----:B------:R-:W-:Y:S01]  /*5f00*/  FFMA.FTZ R13, R46, R125, R47 ;  /* 0x0000007d2e0d7223 */ /* 0x000fe2000001002f */
[--C-:B------:R-:W-:Y:S02]  /*5f10*/  HADD2.F32 R125, -RZ, R124.reuse.H0_H0 ;  /* 0x2000007cff7d7230 */ /* 0x100fe40000004100 */
[----:B------:R-:W-:Y:S01]  /*5f20*/  FFMA.FTZ R46, R73, R126, R128 ;  /* 0x0000007e492e7223 */ /* 0x000fe20000010080 */
[----:B------:R-:W-:-:S02]  /*5f30*/  HADD2.F32 R127, -RZ, R124.H1_H1 ;  /* 0x3000007cff7f7230 */ /* 0x000fc40000004100 */
[----:B------:R-:W-:Y:S01]  /*5f40*/  FFMA.FTZ R15, R15, R126, -R130 ;  /* 0x0000007e0f0f7223 */ /* 0x000fe20000010882 */
[--C-:B------:R-:W-:Y:S02]  /*5f50*/  HADD2.F32 R124, -RZ, R75.reuse.H0_H0 ;  /* 0x2000004bff7c7230 */ /* 0x100fe40000004100 */
[----:B------:R-:W-:Y:S01]  /*5f60*/  HADD2.F32 R75, -RZ, R75.H1_H1 ;  /* 0x3000004bff4b7230 */ /* 0x000fe20000004100 */
[----:B------:R-:W-:Y:S01]  /*5f70*/  F2FP.F16.F32.PACK_AB R46, R46, R13 ;  /* 0x0000000d2e2e723e */ /* 0x000fe200000000ff */
[----:B------:R-:W-:Y:S02]  /*5f80*/  HADD2.F32 R47, -RZ, R45.H0_H0 ;  /* 0x2000002dff2f7230 */ /* 0x000fe40000004100 */
[----:B------:R-:W-:Y:S01]  /*5f90*/  FMUL.FTZ R130, R124, R127 ;  /* 0x0000007f7c827220 */ /* 0x000fe20000410000 */
[----:B------:R-:W-:Y:S01]  /*5fa0*/  HADD2.F32 R128, -RZ, R129.H0_H0 ;  /* 0x20000081ff807230 */ /* 0x000fe20000004100 */
[----:B------:R-:W-:Y:S01]  /*5fb0*/  F2FP.F16.F32.PACK_AB R15, R15, R12 ;  /* 0x0000000c0f0f723e */ /* 0x000fe200000000ff */
[----:B------:R-:W-:-:S02]  /*5fc0*/  HADD2.F32 R73, -RZ, R45.H1_H1 ;  /* 0x3000002dff497230 */ /* 0x000fc40000004100 */
[----:B------:R-:W-:Y:S01]  /*5fd0*/  FMUL.FTZ R45, R47, R127 ;  /* 0x0000007f2f2d7220 */ /* 0x000fe20000410000 */
[----:B------:R-:W-:Y:S02]  /*5fe0*/  HADD2.F32 R126, -RZ, R43.H0_H0 ;  /* 0x2000002bff7e7230 */ /* 0x000fe40000004100 */
[-C--:B------:R-:W-:Y:S01]  /*5ff0*/  FMUL.FTZ R132, R75, R128.reuse ;  /* 0x000000804b847220 */ /* 0x080fe20000410000 */
[-C--:B------:R-:W-:Y:S01]  /*6000*/  FFMA.FTZ R43, R47, R125.reuse, -R130 ;  /* 0x0000007d2f2b7223 */ /* 0x080fe20000010882 */
[C---:B------:R-:W-:Y:S01]  /*6010*/  FMUL.FTZ R128, R73.reuse, R128 ;  /* 0x0000008049807220 */ /* 0x040fe20000410000 */
[----:B------:R-:W-:Y:S01]  /*6020*/  FFMA.FTZ R45, R124, R125, R45 ;  /* 0x0000007d7c2d7223 */ /* 0x000fe2000001002d */
[-C--:B------:R-:W-:Y:S01]  /*6030*/  FFMA.FTZ R132, R73, R126.reuse, -R132 ;  /* 0x0000007e49847223 */ /* 0x080fe20000010884 */
[----:B------:R-:W-:Y:S02]  /*6040*/  HADD2.F32 R73, -RZ, R123.H1_H1 ;  /* 0x3000007bff497230 */ /* 0x000fe40000004100 */
[----:B------:R-:W-:Y:S01]  /*6050*/  FFMA.FTZ R128, R75, R126, R128 ;  /* 0x0000007e4b807223 */ /* 0x000fe20000010080 */
[----:B------:R-:W-:-:S02]  /*6060*/  HADD2.F32 R125, -RZ, R44.H0_H0 ;  /* 0x2000002cff7d7230 */ /* 0x000fc40000004100 */
[----:B------:R-:W-:Y:S01]  /*6070*/  HADD2.F32 R123, -RZ, R123.H0_H0 ;  /* 0x2000007bff7b7230 */ /* 0x000fe20000004100 */
[----:B------:R-:W-:Y:S01]  /*6080*/  F2FP.F16.F32.PACK_AB R43, R132, R43 ;  /* 0x0000002b842b723e */ /* 0x000fe200000000ff */
[----:B------:R-:W-:Y:S01]  /*6090*/  HADD2.F32 R47, -RZ, R72.H0_H0 ;  /* 0x20000048ff2f7230 */ /* 0x000fe20000004100 */
[----:B------:R-:W-:Y:S01]  /*60a0*/  F2FP.F16.F32.PACK_AB R45, R128, R45 ;  /* 0x0000002d802d723e */ /* 0x000fe200000000ff */
[----:B------:R-:W-:Y:S02]  /*60b0*/  HADD2.F32 R44, -RZ, R42.H0_H0 ;  /* 0x2000002aff2c7230 */ /* 0x000fe40000004100 */
[----:B------:R-:W-:Y:S02]  /*60c0*/  HADD2.F32 R72, -RZ, R72.H1_H1 ;  /* 0x30000048ff487230 */ /* 0x000fe40000004100 */
[-C--:B------:R-:W-:Y:S01]  /*60d0*/  FMUL.FTZ R127, R47, R123.reuse ;  /* 0x0000007b2f7f7220 */ /* 0x080fe20000410000 */
[----:B------:R-:W-:Y:S02]  /*60e0*/  HADD2.F32 R75, -RZ, R40.H0_H0 ;  /* 0x20000028ff4b7230 */ /* 0x000fe40000004100 */
[----:B------:R-:W-:Y:S01]  /*60f0*/  FMUL.FTZ R40, R44, R123 ;  /* 0x0000007b2c287220 */ /* 0x000fe20000410000 */
[----:B------:R-:W-:-:S02]  /*6100*/  HADD2.F32 R42, -RZ, R42.H1_H1 ;  /* 0x3000002aff2a7230 */ /* 0x000fc40000004100 */
[----:B------:R-:W-:Y:S01]  /*6110*/  FMUL.FTZ R123, R72, R125 ;  /* 0x0000007d487b7220 */ /* 0x000fe20000410000 */
[-C--:B------:R-:W-:Y:S01]  /*6120*/  FFMA.FTZ R127, R44, R73.reuse, -R127 ;  /* 0x000000492c7f7223 */ /* 0x080fe2000001087f */
[----:B------:R-:W-:Y:S01]  /*6130*/  FFMA.FTZ R73, R47, R73, R40 ;  /* 0x000000492f497223 */ /* 0x000fe20000010028 */
[----:B------:R-:W-:Y:S02]  /*6140*/  HADD2.F32 R47, -RZ, R41.H0_H0 ;  /* 0x20000029ff2f7230 */ /* 0x000fe40000004100 */
[C---:B------:R-:W-:Y:S01]  /*6150*/  FMUL.FTZ R125, R42.reuse, R125 ;  /* 0x0000007d2a7d7220 */ /* 0x040fe20000410000 */
[-C--:B------:R-:W-:Y:S01]  /*6160*/  FFMA.FTZ R44, R42, R75.reuse, -R123 ;  /* 0x0000004b2a2c7223 */ /* 0x080fe2000001087b */
[--C-:B------:R-:W-:Y:S02]  /*6170*/  HADD2.F32 R42, -RZ, R121.reuse.H1_H1 ;  /* 0x30000079ff2a7230 */ /* 0x100fe40000004100 */
[----:B------:R-:W-:Y:S02]  /*6180*/  HADD2.F32 R121, -RZ, R121.H0_H0 ;  /* 0x20000079ff797230 */ /* 0x000fe40000004100 */
[----:B------:R-:W-:Y:S01]  /*6190*/  FFMA.FTZ R72, R72, R75, R125 ;  /* 0x0000004b48487223 */ /* 0x000fe2000001007d */
[----:B------:R-:W-:Y:S01]  /*61a0*/  HADD2.F32 R41, -RZ, R74.H0_H0 ;  /* 0x2000004aff297230 */ /* 0x000fe20000004100 */
[----:B------:R-:W-:Y:S01]  /*61b0*/  F2FP.F16.F32.PACK_AB R12, R44, R127 ;  /* 0x0000007f2c0c723e */ /* 0x000fe200000000ff */
[----:B------:R-:W-:-:S02]  /*61c0*/  HADD2.F32 R40, -RZ, R14.H0_H0 ;  /* 0x2000000eff287230 */ /* 0x000fc40000004100 */
[----:B------:R-:W-:Y:S02]  /*61d0*/  HADD2.F32 R74, -RZ, R74.H1_H1 ;  /* 0x3000004aff4a7230 */ /* 0x000fe40000004100 */
[CC--:B------:R-:W-:Y:S01]  /*61e0*/  FMUL.FTZ R75, R41.reuse, R121.reuse ;  /* 0x00000079294b7220 */ /* 0x0c0fe20000410000 */
[----:B------:R-:W-:Y:S02]  /*61f0*/  HADD2.F32 R14, -RZ, R14.H1_H1 ;  /* 0x3000000eff0e7230 */ /* 0x000fe40000004100 */
[----:B------:R-:W-:Y:S01]  /*6200*/  FMUL.FTZ R124, R40, R121 ;  /* 0x00000079287c7220 */ /* 0x000fe20000410000 */
[----:B------:R-:W-:Y:S02]  /*6210*/  HADD2.F32 R11, -RZ, R11.H0_H0 ;  /* 0x2000000bff0b7230 */ /* 0x000fe40000004100 */
[-C--:B------:R-:W-:Y:S01]  /*6220*/  FMUL.FTZ R121, R74, R47.reuse ;  /* 0x0000002f4a797220 */ /* 0x080fe20000410000 */
[-C--:B------:R-:W-:Y:S01]  /*6230*/  FFMA.FTZ R75, R40, R42.reuse, -R75 ;  /* 0x0000002a284b7223 */ /* 0x080fe2000001084b */
[C---:B------:R-:W-:Y:S01]  /*6240*/  FMUL.FTZ R47, R14.reuse, R47 ;  /* 0x0000002f0e2f7220 */ /* 0x040fe20000410000 */
[----:B------:R-:W-:Y:S01]  /*6250*/  FFMA.FTZ R124, R41, R42, R124 ;  /* 0x0000002a297c7223 */ /* 0x000fe2000001007c */
[----:B------:R-:W-:Y:S01]  /*6260*/  FFMA.FTZ R14, R14, R11, -R121 ;  /* 0x0000000b0e0e7223 */ /* 0x000fe20000010879 */
[----:B------:R-:W-:Y:S01]  /*6270*/  F2FP.F16.F32.PACK_AB R72, R72, R73 ;  /* 0x000000494848723e */ /* 0x000fe200000000ff */
[----:B------:R-:W-:Y:S01]  /*6280*/  FFMA.FTZ R47, R74, R11, R47 ;  /* 0x0000000b4a2f7223 */ /* 0x000fe2000001002f */
[----:B------:R-:W-:-:S02]  /*6290*/  IMAD.MOV.U32 R13, RZ, RZ, R15 ;  /* 0x000000ffff0d7224 */ /* 0x000fc400078e000f */
[----:B------:R-:W-:Y:S01]  /*62a0*/  F2FP.F16.F32.PACK_AB R14, R14, R75 ;  /* 0x0000004b0e0e723e */ /* 0x000fe200000000ff */
[----:B------:R-:W-:Y:S01]  /*62b0*/  IMAD.MOV.U32 R73, RZ, RZ, R46 ;  /* 0x000000ffff497224 */ /* 0x000fe200078e002e */
[----:B------:R-:W-:Y:S01]  /*62c0*/  F2FP.F16.F32.PACK_AB R74, R47, R124 ;  /* 0x0000007c2f4a723e */ /* 0x000fe200000000ff */
[----:B------:R-:W-:Y:S02]  /*62d0*/  IMAD.MOV.U32 R15, RZ, RZ, R43 ;  /* 0x000000ffff0f7224 */ /* 0x000fe400078e002b */
[----:B------:R-:W-:-:S07]  /*62e0*/  IMAD.MOV.U32 R75, RZ, RZ, R45 ;  /* 0x000000ffff4b7224 */ /* 0x000fce00078e002d */
.L_x_8233:
[----:B------:R-:W-:Y:S05]  /*62f0*/  BSYNC B2 ;  /* 0x0000000000027941 */ /* 0x000fea0003800000 */
.L_x_8232:
[----:B------:R-:W-:Y:S01]  /*6300*/  ISETP.GE.AND P4, PT, R122, R107, PT ;  /* 0x0000006b7a00720c */ /* 0x000fe20003f86270 */
[----:B---3--:R3:W-:-:S12]  /*6310*/  ST.E.128 desc[UR52][R102.64], R12 ;  /* 0x0000000c66007985 */ /* 0x0087d8000c101d34 */
[----:B------:R-:W-:-:S05]  /*6320*/  @!P4 IMAD.WIDE R104, R122, 0x2, R104 ;  /* 0x000000027a68c825 */ /* 0x000fca00078e0268 */
[----:B----4-:R3:W-:Y:S02]  /*6330*/  @!P4 ST.E.128 desc[UR52][R104.64], R72 ;  /* 0x000000486800c985 */ /* 0x0107e4000c101d34 */
.L_x_8231:
[----:B------:R-:W-:Y:S05]  /*6340*/  BSYNC B1 ;  /* 0x0000000000017941 */ /* 0x000fea0003800000 */
.L_x_8230:
[----:B------:R-:W-:-:S03]  /*6350*/  UMOV UR4, 0xffffffff ;  /* 0xffffffff00047882 */ /* 0x000fc60000000000 */
[----:B------:R-:W-:Y:S05]  /*6360*/  BRA.DIV UR4, `(.L_x_8234) ;  /* 0x0000020604187947 */ /* 0x000fea000b800000 */
[----:B------:R4:W0:Y:S04]  /*6370*/  SHFL.IDX PT, R47, R101, 0x1, 0x181f ;  /* 0x00381f00652f7f89 */ /* 0x00082800000e0000 */
[----:B------:R4:W0:Y:S02]  /*6380*/  SHFL.IDX PT, R46, R106, 0x1, 0x181f ;  /* 0x00381f006a2e7f89 */ /* 0x00082400000e0000 */
.L_x_8619:
[----:B--2---:R-:W-:Y:S01]  /*6390*/  VIADD R11, R188, 0x20 ;  /* 0x00000020bc0b7836 */ /* 0x004fe20000000000 */
[----:B------:R-:W-:Y:S04]  /*63a0*/  BSSY B1, `(.L_x_8235) ;  /* 0x0000076000017945 */ /* 0x000fe80003800000 */
[----:B------:R-:W-:-:S13]  /*63b0*/  ISETP.GE.OR P4, PT, R11, R95, P1 ;  /* 0x0000005f0b00720c */ /* 0x000fda0000f86670 */
[----:B------:R-:W-:Y:S05]  /*63c0*/  @P4 BRA `(.L_x_8236) ;  /* 0x0000000400cc4947 */ /* 0x000fea0003800000 */
[----:B------:R-:W-:Y:S01]  /*63d0*/  SEL R11, R36, R109, !P0 ;  /* 0x0000006d240b7207 */ /* 0x000fe20004000000 */
[----:B------:R-:W-:Y:S01]  /*63e0*/  BSSY B2, `(.L_x_8237) ;  /* 0x000006d000027945 */ /* 0x000fe20003800000 */
[----:B---3--:R-:W-:Y:S02]  /*63f0*/  SHF.R.U32.HI R13, RZ, 0x3, R205 ;  /* 0x00000003ff0d7819 */ /* 0x008fe400000116cd */
        /* <DEDUP_REMOVED lines=14> */
[----:B------:R-:W-:Y:S01]  /*64e0*/  IMAD R13, R19, 0x4000, R12 ;  /* 0x00004000130d7824 */ /* 0x000fe200078e020c */
[----:B------:R-:W-:-:S03]  /*64f0*/  LEA R11, R11, R18, 0x1 ;  /* 0x000000120b0b7211 */ /* 0x000fc600078e08ff */
[----:B------:R-:W-:Y:S02]  /*6500*/  IMAD R40, R13, 0x2, R18 ;  /* 0x000000020d287824 */ /* 0x000fe400078e0212 */
[----:B------:R0:W2:Y:S04]  /*6510*/  LDS.128 R12, [R11+0x18400] ;  /* 0x018400000b0c7984 */ /* 0x0000a80000000c00 */
[----:B------:R-:W3:Y:S01]  /*6520*/  LDS.128 R40, [R40+0x18400] ;  /* 0x0184000028287984 */ /* 0x000ee20000000c00 */
[----:B------:R-:W-:Y:S05]  /*6530*/  @P3 BRA `(.L_x_8238) ;  /* 0x00000004005c3947 */ /* 0x000fea0003800000 */
[--C-:B------:R-:W-:Y:S01]  /*6540*/  SHF.R.U64 R105, R52, 0x10, R53.reuse ;  /* 0x0000001034697819 */ /* 0x100fe20000001235 */
[--C-:B------:R-:W-:Y:S01]  /*6550*/  HADD2.F32 R52, -RZ, R120.reuse.H0_H0 ;  /* 0x20000078ff347230 */ /* 0x100fe20000004100 */
[----:B------:R-:W-:Y:S01]  /*6560*/  SHF.R.U32.HI R74, RZ, 0x10, R53 ;  /* 0x00000010ff4a7819 */ /* 0x000fe20000011635 */
[----:B------:R-:W-:Y:S01]  /*6570*/  HADD2.F32 R120, -RZ, R120.H1_H1 ;  /* 0x30000078ff787230 */ /* 0x000fe20000004100 */
[--C-:B0-----:R-:W-:Y:S01]  /*6580*/  SHF.R.U64 R11, R50, 0x10, R51.reuse ;  /* 0x00000010320b7819 */ /* 0x101fe20000001233 */
[----:B---3--:R-:W-:Y:S01]  /*6590*/  IMAD.MOV.U32 R50, RZ, RZ, R40 ;  /* 0x000000ffff327224 */ /* 0x008fe200078e0028 */
[----:B------:R-:W-:Y:S01]  /*65a0*/  SHF.R.U32.HI R53, RZ, 0x10, R51 ;  /* 0x00000010ff357819 */ /* 0x000fe20000011633 */
[----:B------:R-:W-:Y:S01]  /*65b0*/  IMAD.MOV.U32 R51, RZ, RZ, R43 ;  /* 0x000000ffff337224 */ /* 0x000fe200078e002b */
[--C-:B------:R-:W-:Y:S01]  /*65c0*/  SHF.R.U64 R73, R48, 0x10, R49.reuse ;  /* 0x0000001030497819 */ /* 0x100fe20000001231 */
[----:B------:R-:W-:Y:S01]  /*65d0*/  HADD2.F32 R43, -RZ, R41.H0_H0 ;  /* 0x20000029ff2b7230 */ /* 0x000fe20000004100 */
[----:B------:R-:W-:Y:S01]  /*65e0*/  SHF.R.U32.HI R75, RZ, 0x10, R49 ;  /* 0x00000010ff4b7819 */ /* 0x000fe20000011631 */
[----:B--2---:R-:W-:Y:S01]  /*65f0*/  IMAD.MOV.U32 R49, RZ, RZ, R12 ;  /* 0x000000ffff317224 */ /* 0x004fe200078e000c */
[--C-:B------:R-:W-:Y:S01]  /*6600*/  SHF.R.U64 R48, R54, 0x10, R55.reuse ;  /* 0x0000001036307819 */ /* 0x100fe20000001237 */
[----:B------:R-:W-:Y:S01]  /*6610*/  HADD2.F32 R12, -RZ, R13.H0_H0 ;  /* 0x2000000dff0c7230 */ /* 0x000fe20000004100 */
[----:B------:R-:W-:Y:S01]  /*6620*/  SHF.R.U32.HI R55, RZ, 0x10, R55 ;  /* 0x00000010ff377819 */ /* 0x000fe20000011637 */
[----:B------:R-:W-:-:S02]  /*6630*/  IMAD.MOV.U32 R40, RZ, RZ, R15 ;  /* 0x000000ffff287224 */ /* 0x000fc400078e000f */
[----:B------:R-:W-:Y:S02]  /*6640*/  HADD2.F32 R41, -RZ, R41.H1_H1 ;  /* 0x30000029ff297230 */ /* 0x000fe40000004100 */
[----:B------:R-:W-:Y:S02]  /*6650*/  HADD2.F32 R74, -RZ, R74.H0_H0 ;  /* 0x2000004aff4a7230 */ /* 0x000fe40000004100 */
[----:B------:R-:W-:Y:S02]  /*6660*/  HADD2.F32 R15, -RZ, R13.H1_H1 ;  /* 0x3000000dff0f7230 */ /* 0x000fe40000004100 */
[-C--:B------:R-:W-:Y:S01]  /*6670*/  FMUL.FTZ R13, R43, R120.reuse ;  /* 0x000000782b0d7220 */ /* 0x080fe20000410000 */
[C---:B------:R-:W-:Y:S01]  /*6680*/  FMUL.FTZ R120, R12.reuse, R120 ;  /* 0x000000780c787220 */ /* 0x040fe20000410000 */
[----:B------:R-:W-:Y:S02]  /*6690*/  HADD2.F32 R54, -RZ, R75.H0_H0 ;  /* 0x2000004bff367230 */ /* 0x000fe40000004100 */
[-C--:B------:R-:W-:Y:S01]  /*66a0*/  FMUL.FTZ R102, R41, R74.reuse ;  /* 0x0000004a29667220 */ /* 0x080fe20000410000 */
[----:B------:R-:W-:Y:S01]  /*66b0*/  FMUL.FTZ R74, R15, R74 ;  /* 0x0000004a0f4a7220 */ /* 0x000fe20000410000 */
[-C--:B------:R-:W-:Y:S01]  /*66c0*/  FFMA.FTZ R12, R12, R52.reuse, -R13 ;  /* 0x000000340c0c7223 */ /* 0x080fe2000001080d */
[----:B------:R-:W-:Y:S01]  /*66d0*/  FFMA.FTZ R13, R43, R52, R120 ;  /* 0x000000342b0d7223 */ /* 0x000fe20000010078 */
[----:B------:R-:W-:-:S02]  /*66e0*/  HADD2.F32 R43, -RZ, R51.H0_H0 ;  /* 0x20000033ff2b7230 */ /* 0x000fc40000004100 */
[-C--:B------:R-:W-:Y:S01]  /*66f0*/  FFMA.FTZ R15, R15, R54.reuse, -R102 ;  /* 0x000000360f0f7223 */ /* 0x080fe20000010866 */
[----:B------:R-:W-:Y:S01]  /*6700*/  FFMA.FTZ R74, R41, R54, R74 ;  /* 0x00000036294a7223 */ /* 0x000fe2000001004a */
[----:B------:R-:W-:Y:S02]  /*6710*/  HADD2.F32 R51, -RZ, R51.H1_H1 ;  /* 0x30000033ff337230 */ /* 0x000fe40000004100 */
[----:B------:R-:W-:Y:S01]  /*6720*/  HADD2.F32 R55, -RZ, R55.H0_H0 ;  /* 0x20000037ff377230 */ /* 0x000fe20000004100 */
[----:B------:R-:W-:Y:S01]  /*6730*/  F2FP.F16.F32.PACK_AB R15, R15, R12 ;  /* 0x0000000c0f0f723e */ /* 0x000fe200000000ff */
[----:B------:R-:W-:Y:S02]  /*6740*/  HADD2.F32 R54, -RZ, R119.H0_H0 ;  /* 0x20000077ff367230 */ /* 0x000fe40000004100 */
[--C-:B------:R-:W-:Y:S02]  /*6750*/  HADD2.F32 R41, -RZ, R40.reuse.H0_H0 ;  /* 0x20000028ff297230 */ /* 0x100fe40000004100 */
[----:B------:R-:W-:Y:S01]  /*6760*/  FMUL.FTZ R103, R51, R55 ;  /* 0x0000003733677220 */ /* 0x000fe20000410000 */
[----:B------:R-:W-:-:S02]  /*6770*/  HADD2.F32 R40, -RZ, R40.H1_H1 ;  /* 0x30000028ff287230 */ /* 0x000fc40000004100 */
[-C--:B------:R-:W-:Y:S01]  /*6780*/  FMUL.FTZ R102, R43, R54.reuse ;  /* 0x000000362b667220 */ /* 0x080fe20000410000 */
[----:B------:R-:W-:Y:S02]  /*6790*/  HADD2.F32 R53, -RZ, R53.H0_H0 ;  /* 0x20000035ff357230 */ /* 0x000fe40000004100 */
[----:B------:R-:W-:Y:S01]  /*67a0*/  FMUL.FTZ R54, R41, R54 ;  /* 0x0000003629367220 */ /* 0x000fe20000410000 */
[----:B------:R-:W-:Y:S02]  /*67b0*/  HADD2.F32 R52, -RZ, R117.H1_H1 ;  /* 0x30000075ff347230 */ /* 0x000fe40000004100 */
[C---:B------:R-:W-:Y:S01]  /*67c0*/  FMUL.FTZ R104, R40.reuse, R55 ;  /* 0x0000003728687220 */ /* 0x040fe20000410000 */
[----:B------:R-:W-:Y:S02]  /*67d0*/  HADD2.F32 R119, -RZ, R119.H1_H1 ;  /* 0x30000077ff777230 */ /* 0x000fe40000004100 */
[----:B------:R-:W-:Y:S01]  /*67e0*/  FFMA.FTZ R103, R40, R53, -R103 ;  /* 0x0000003528677223 */ /* 0x000fe20000010867 */
[----:B------:R-:W-:-:S02]  /*67f0*/  HADD2.F32 R40, -RZ, R49.H0_H0 ;  /* 0x20000031ff287230 */ /* 0x000fc40000004100 */
[-C--:B------:R-:W-:Y:S01]  /*6800*/  FFMA.FTZ R102, R41, R52.reuse, -R102 ;  /* 0x0000003429667223 */ /* 0x080fe20000010866 */
[----:B------:R-:W-:Y:S02]  /*6810*/  HADD2.F32 R41, -RZ, R50.H0_H0 ;  /* 0x20000032ff297230 */ /* 0x000fe40000004100 */
[----:B------:R-:W-:Y:S01]  /*6820*/  FFMA.FTZ R75, R43, R52, R54 ;  /* 0x000000342b4b7223 */ /* 0x000fe20000010036 */
[----:B------:R-:W-:Y:S02]  /*6830*/  HADD2.F32 R43, -RZ, R118.H0_H0 ;  /* 0x20000076ff2b7230 */ /* 0x000fe40000004100 */
[----:B------:R-:W-:Y:S01]  /*6840*/  FFMA.FTZ R104, R51, R53, R104 ;  /* 0x0000003533687223 */ /* 0x000fe20000010068 */
[-C--:B------:R-:W-:Y:S01]  /*6850*/  FMUL.FTZ R52, R40, R119.reuse ;  /* 0x0000007728347220 */ /* 0x080fe20000410000 */
[----:B------:R-:W-:Y:S02]  /*6860*/  HADD2.F32 R51, -RZ, R105.H0_H0 ;  /* 0x20000069ff337230 */ /* 0x000fe40000004100 */
[----:B------:R-:W-:Y:S01]  /*6870*/  FMUL.FTZ R53, R41, R119 ;  /* 0x0000007729357220 */ /* 0x000fe20000410000 */
[----:B------:R-:W-:-:S02]  /*6880*/  HADD2.F32 R50, -RZ, R50.H1_H1 ;  /* 0x30000032ff327230 */ /* 0x000fc40000004100 */
        /* <DEDUP_REMOVED lines=17> */
[----:B------:R-:W-:-:S02]  /*69a0*/  HADD2.F32 R117, -RZ, R117.H0_H0 ;  /* 0x20000075ff757230 */ /* 0x000fc40000004100 */
[-C--:B------:R-:W-:Y:S01]  /*69b0*/  FMUL.FTZ R55, R42, R43.reuse ;  /* 0x0000002b2a377220 */ /* 0x080fe20000410000 */
[----:B------:R-:W-:Y:S02]  /*69c0*/  HADD2.F32 R11, -RZ, R11.H0_H0 ;  /* 0x2000000bff0b7230 */ /* 0x000fe40000004100 */
[----:B------:R-:W-:Y:S01]  /*69d0*/  FMUL.FTZ R43, R14, R43 ;  /* 0x0000002b0e2b7220 */ /* 0x000fe20000410000 */
[----:B------:R-:W-:Y:S01]  /*69e0*/  F2FP.F16.F32.PACK_AB R75, R104, R75 ;  /* 0x0000004b684b723e */ /* 0x000fe200000000ff */
[-C--:B------:R-:W-:Y:S01]  /*69f0*/  FFMA.FTZ R118, R41, R117.reuse, R118 ;  /* 0x0000007529767223 */ /* 0x080fe20000010076 */
[----:B------:R-:W-:Y:S01]  /*6a00*/  FFMA.FTZ R49, R40, R117, -R49 ;  /* 0x0000007528317223 */ /* 0x000fe20000010831 */
[-C--:B------:R-:W-:Y:S01]  /*6a10*/  FFMA.FTZ R43, R42, R11.reuse, R43 ;  /* 0x0000000b2a2b7223 */ /* 0x080fe2000001002b */
[----:B------:R-:W-:Y:S01]  /*6a20*/  FFMA.FTZ R14, R14, R11, -R55 ;  /* 0x0000000b0e0e7223 */ /* 0x000fe20000010837 */
[----:B------:R-:W-:Y:S01]  /*6a30*/  F2FP.F16.F32.PACK_AB R41, R74, R13 ;  /* 0x0000000d4a29723e */ /* 0x000fe200000000ff */
[----:B------:R-:W-:Y:S01]  /*6a40*/  IMAD.MOV.U32 R13, RZ, RZ, R15 ;  /* 0x000000ffff0d7224 */ /* 0x000fe200078e000f */
[----:B------:R-:W-:Y:S01]  /*6a50*/  F2FP.F16.F32.PACK_AB R12, R54, R53 ;  /* 0x00000035360c723e */ /* 0x000fe200000000ff */
[----:B------:R-:W-:Y:S01]  /*6a60*/  IMAD.MOV.U32 R15, RZ, RZ, R102 ;  /* 0x000000ffff0f7224 */ /* 0x000fe200078e0066 */
[----:B------:R-:W-:Y:S01]  /*6a70*/  F2FP.F16.F32.PACK_AB R42, R43, R118 ;  /* 0x000000762b2a723e */ /* 0x000fe200000000ff */
[----:B------:R-:W-:Y:S01]  /*6a80*/  IMAD.MOV.U32 R43, RZ, RZ, R75 ;  /* 0x000000ffff2b7224 */ /* 0x000fe200078e004b */
[----:B------:R-:W-:-:S02]  /*6a90*/  F2FP.F16.F32.PACK_AB R40, R51, R52 ;  /* 0x000000343328723e */ /* 0x000fc400000000ff */
[----:B------:R-:W-:-:S07]  /*6aa0*/  F2FP.F16.F32.PACK_AB R14, R14, R49 ;  /* 0x000000310e0e723e */ /* 0x000fce00000000ff */
.L_x_8238:
[----:B------:R-:W-:Y:S05]  /*6ab0*/  BSYNC B2 ;  /* 0x0000000000027941 */ /* 0x000fea0003800000 */
.L_x_8237:
[----:B------:R-:W-:Y:S01]  /*6ac0*/  ISETP.GE.AND P4, PT, R72, R107, PT ;  /* 0x0000006b4800720c */ /* 0x000fe20003f86270 */
[----:B--2---:R2:W-:-:S12]  /*6ad0*/  ST.E.128 desc[UR52][R44.64], R12 ;  /* 0x0000000c2c007985 */ /* 0x0045d8000c101d34 */
[----:B------:R-:W-:-:S05]  /*6ae0*/  @!P4 IMAD.WIDE R46, R72, 0x2, R46 ;  /* 0x00000002482ec825 */ /* 0x000fca00078e022e */
[----:B---3--:R2:W-:Y:S02]  /*6af0*/  @!P4 ST.E.128 desc[UR52][R46.64], R40 ;  /* 0x000000282e00c985 */ /* 0x0085e4000c101d34 */
.L_x_8236:
[----:B------:R-:W-:Y:S05]  /*6b00*/  BSYNC B1 ;  /* 0x0000000000017941 */ /* 0x000fea0003800000 */
.L_x_8235:
[----:B------:R-:W-:-:S03]  /*6b10*/  UMOV UR4, 0xffffffff ;  /* 0xffffffff00047882 */ /* 0x000fc60000000000 */
[----:B------:R-:W-:Y:S05]  /*6b20*/  BRA.DIV UR4, `(.L_x_8239) ;  /* 0x000001fe04747947 */ /* 0x000fea000b800000 */
[----:B0-2---:R0:W2:Y:S04]  /*6b30*/  SHFL.IDX PT, R47, R101, 0x2, 0x181f ;  /* 0x00581f00652f7f89 */ /* 0x0050a800000e0000 */
[----:B------:R0:W0:Y:S02]  /*6b40*/  SHFL.IDX PT, R46, R106, 0x2, 0x181f ;  /* 0x00581f006a2e7f89 */ /* 0x00002400000e0000 */
.L_x_8623:
[----:B------:R-:W-:Y:S01]  /*6b50*/  VIADD R11, R188, 0x40 ;  /* 0x00000040bc0b7836 */ /* 0x000fe20000000000 */
        /* <DEDUP_REMOVED lines=9> */
[----:B--2---:R-:W-:-:S02]  /*6bf0*/  LEA.HI.X R45, R76, R47, R88, 0x1, P4 ;  /* 0x0000002f4c2d7211 */ /* 0x004fc400020f0c58 */
[----:B------:R-:W-:-:S04]  /*6c00*/  LEA.HI.SX32 R12, R12, R79, 0x1c ;  /* 0x0000004f0c0c7211 */ /* 0x000fc800078fe2ff */
[----:B------:R-:W-:Y:S02]  /*6c10*/  SHF.R.S32.HI R13, RZ, 0x1f, R12 ;  /* 0x0000001fff0d7819 */ /* 0x000fe4000001140c */
[----:B------:R-:W-:Y:S02]  /*6c20*/  SHF.L.U32 R11, R12, 0x3, RZ ;  /* 0x000000030c0b7819 */ /* 0x000fe400000006ff */
        /* <DEDUP_REMOVED lines=9> */
[----:B------:R-:W-:-:S04]  /*6cc0*/  IMAD R40, R15, 0x2, R18 ;  /* 0x000000020f287824 */ /* 0x000fc800078e0212 */
[----:B------:R-:W0:Y:S04]  /*6cd0*/  LDS.128 R12, [R13+0x18400] ;  /* 0x018400000d0c7984 */ /* 0x000e280000000c00 */
[----:B------:R-:W2:Y:S01]  /*6ce0*/  LDS.128 R40, [R40+0x18400] ;  /* 0x0184000028287984 */ /* 0x000ea20000000c00 */
[----:B------:R-:W-:Y:S05]  /*6cf0*/  @P3 BRA `(.L_x_8243) ;  /* 0x0000000400583947 */ /* 0x000fea0003800000 */
[----:B------:R-:W-:Y:S01]  /*6d00*/  SHF.R.U32.HI R54, RZ, 0x10, R61 ;  /* 0x00000010ff367819 */ /* 0x000fe2000001163d */
[----:B--2---:R-:W-:Y:S01]  /*6d10*/  IMAD.MOV.U32 R49, RZ, RZ, R40 ;  /* 0x000000ffff317224 */ /* 0x004fe200078e0028 */
[--C-:B------:R-:W-:Y:S01]  /*6d20*/  SHF.R.U32.HI R52, RZ, 0x10, R57.reuse ;  /* 0x00000010ff347819 */ /* 0x100fe20000011639 */
[----:B------:R-:W-:Y:S01]  /*6d30*/  IMAD.MOV.U32 R50, RZ, RZ, R42 ;  /* 0x000000ffff327224 */ /* 0x000fe200078e002a */
[----:B------:R-:W-:Y:S01]  /*6d40*/  SHF.R.U64 R73, R56, 0x10, R57 ;  /* 0x0000001038497819 */ /* 0x000fe20000001239 */
[----:B0-----:R-:W-:Y:S01]  /*6d50*/  IMAD.MOV.U32 R40, RZ, RZ, R14 ;  /* 0x000000ffff287224 */ /* 0x001fe200078e000e */
[----:B------:R-:W-:Y:S01]  /*6d60*/  SHF.R.U64 R72, R60, 0x10, R61 ;  /* 0x000000103c487819 */ /* 0x000fe2000000123d */
[----:B------:R-:W-:Y:S01]  /*6d70*/  HADD2.F32 R53, -RZ, R113.H0_H0 ;  /* 0x20000071ff357230 */ /* 0x000fe20000004100 */
[--C-:B------:R-:W-:Y:S01]  /*6d80*/  SHF.R.U64 R48, R58, 0x10, R59.reuse ;  /* 0x000000103a307819 */ /* 0x100fe2000000123b */
[----:B------:R-:W-:Y:S01]  /*6d90*/  HADD2.F32 R42, -RZ, R41.H0_H0 ;  /* 0x20000029ff2a7230 */ /* 0x000fe20000004100 */
[----:B------:R-:W-:Y:S01]  /*6da0*/  SHF.R.U32.HI R58, RZ, 0x10, R59 ;  /* 0x00000010ff3a7819 */ /* 0x000fe2000001163b */
[----:B------:R-:W-:Y:S01]  /*6db0*/  HADD2.F32 R14, -RZ, R13.H0_H0 ;  /* 0x2000000dff0e7230 */ /* 0x000fe20000004100 */
[----:B------:R-:W-:Y:S01]  /*6dc0*/  SHF.R.U64 R61, R62, 0x10, R63 ;  /* 0x000000103e3d7819 */ /* 0x000fe2000000123f */
[----:B------:R-:W-:-:S02]  /*6dd0*/  HADD2.F32 R41, -RZ, R41.H1_H1 ;  /* 0x30000029ff297230 */ /* 0x000fc40000004100 */
[-C--:B------:R-:W-:Y:S01]  /*6de0*/  FMUL.FTZ R55, R42, R53.reuse ;  /* 0x000000352a377220 */ /* 0x080fe20000410000 */
[----:B------:R-:W-:Y:S02]  /*6df0*/  HADD2.F32 R54, -RZ, R54.H0_H0 ;  /* 0x20000036ff367230 */ /* 0x000fe40000004100 */
[C---:B------:R-:W-:Y:S01]  /*6e00*/  FMUL.FTZ R53, R14.reuse, R53 ;  /* 0x000000350e357220 */ /* 0x040fe20000410000 */
[----:B------:R-:W-:Y:S01]  /*6e10*/  HADD2.F32 R51, -RZ, R115.H0_H0 ;  /* 0x20000073ff337230 */ /* 0x000fe20000004100 */
[----:B------:R-:W-:Y:S01]  /*6e20*/  SHF.R.U32.HI R62, RZ, 0x10, R63 ;  /* 0x00000010ff3e7819 */ /* 0x000fe2000001163f */
[----:B------:R-:W-:Y:S02]  /*6e30*/  HADD2.F32 R13, -RZ, R13.H1_H1 ;  /* 0x3000000dff0d7230 */ /* 0x000fe40000004100 */
[-C--:B------:R-:W-:Y:S01]  /*6e40*/  FMUL.FTZ R56, R41, R54.reuse ;  /* 0x0000003629387220 */ /* 0x080fe20000410000 */
[----:B------:R-:W-:Y:S02]  /*6e50*/  HADD2.F32 R52, -RZ, R52.H0_H0 ;  /* 0x20000034ff347230 */ /* 0x000fe40000004100 */
[-C--:B------:R-:W-:Y:S01]  /*6e60*/  FFMA.FTZ R55, R14, R51.reuse, -R55 ;  /* 0x000000330e377223 */ /* 0x080fe20000010837 */
[----:B------:R-:W-:Y:S01]  /*6e70*/  FFMA.FTZ R53, R42, R51, R53 ;  /* 0x000000332a357223 */ /* 0x000fe20000010035 */
[----:B------:R-:W-:Y:S01]  /*6e80*/  FMUL.FTZ R54, R13, R54 ;  /* 0x000000360d367220 */ /* 0x000fe20000410000 */
[----:B------:R-:W-:-:S02]  /*6e90*/  HADD2.F32 R51, -RZ, R114.H0_H0 ;  /* 0x20000072ff337230 */ /* 0x000fc40000004100 */
[-C--:B------:R-:W-:Y:S01]  /*6ea0*/  FFMA.FTZ R56, R13, R52.reuse, -R56 ;  /* 0x000000340d387223 */ /* 0x080fe20000010838 */
[----:B------:R-:W-:Y:S02]  /*6eb0*/  HADD2.F32 R14, -RZ, R43.H0_H0 ;  /* 0x2000002bff0e7230 */ /* 0x000fe40000004100 */
[----:B------:R-:W-:Y:S01]  /*6ec0*/  FFMA.FTZ R54, R41, R52, R54 ;  /* 0x0000003429367223 */ /* 0x000fe20000010036 */
[----:B------:R-:W-:Y:S02]  /*6ed0*/  HADD2.F32 R13, -RZ, R15.H0_H0 ;  /* 0x2000000fff0d7230 */ /* 0x000fe40000004100 */
[----:B------:R-:W-:Y:S02]  /*6ee0*/  HADD2.F32 R42, -RZ, R58.H0_H0 ;  /* 0x2000003aff2a7230 */ /* 0x000fe40000004100 */
[-C--:B------:R-:W-:Y:S01]  /*6ef0*/  FMUL.FTZ R58, R14, R51.reuse ;  /* 0x000000330e3a7220 */ /* 0x080fe20000410000 */
[----:B------:R-:W-:Y:S02]  /*6f00*/  HADD2.F32 R41, -RZ, R116.H0_H0 ;  /* 0x20000074ff297230 */ /* 0x000fe40000004100 */
[----:B------:R-:W-:Y:S01]  /*6f10*/  FMUL.FTZ R51, R13, R51 ;  /* 0x000000330d337220 */ /* 0x000fe20000410000 */
[----:B------:R-:W-:Y:S01]  /*6f20*/  HADD2.F32 R43, -RZ, R43.H1_H1 ;  /* 0x3000002bff2b7230 */ /* 0x000fe20000004100 */
[----:B------:R-:W-:Y:S01]  /*6f30*/  F2FP.F16.F32.PACK_AB R53, R54, R53 ;  /* 0x000000353635723e */ /* 0x000fe200000000ff */
[----:B------:R-:W-:-:S02]  /*6f40*/  HADD2.F32 R52, -RZ, R62.H0_H0 ;  /* 0x2000003eff347230 */ /* 0x000fc40000004100 */
[-C--:B------:R-:W-:Y:S01]  /*6f50*/  FFMA.FTZ R57, R14, R41.reuse, R51 ;  /* 0x000000290e397223 */ /* 0x080fe20000010033 */
[----:B------:R-:W-:Y:S02]  /*6f60*/  HADD2.F32 R15, -RZ, R15.H1_H1 ;  /* 0x3000000fff0f7230 */ /* 0x000fe40000004100 */
[----:B------:R-:W-:Y:S01]  /*6f70*/  FFMA.FTZ R58, R13, R41, -R58 ;  /* 0x000000290d3a7223 */ /* 0x000fe2000001083a */
[----:B------:R-:W-:Y:S02]  /*6f80*/  HADD2.F32 R113, -RZ, R113.H1_H1 ;  /* 0x30000071ff717230 */ /* 0x000fe40000004100 */
[-C--:B------:R-:W-:Y:S01]  /*6f90*/  FMUL.FTZ R60, R43, R52.reuse ;  /* 0x000000342b3c7220 */ /* 0x080fe20000410000 */
[----:B------:R-:W-:Y:S02]  /*6fa0*/  HADD2.F32 R14, -RZ, R49.H0_H0 ;  /* 0x20000031ff0e7230 */ /* 0x000fe40000004100 */
[----:B------:R-:W-:Y:S01]  /*6fb0*/  FMUL.FTZ R52, R15, R52 ;  /* 0x000000340f347220 */ /* 0x000fe20000410000 */
[----:B------:R-:W-:-:S02]  /*6fc0*/  HADD2.F32 R41, -RZ, R72.H0_H0 ;  /* 0x20000048ff297230 */ /* 0x000fc40000004100 */
[-C--:B------:R-:W-:Y:S01]  /*6fd0*/  FFMA.FTZ R59, R15, R42.reuse, -R60 ;  /* 0x0000002a0f3b7223 */ /* 0x080fe2000001083c */
[----:B------:R-:W-:Y:S02]  /*6fe0*/  HADD2.F32 R49, -RZ, R49.H1_H1 ;  /* 0x30000031ff317230 */ /* 0x000fe40000004100 */
[----:B------:R-:W-:Y:S01]  /*6ff0*/  FFMA.FTZ R60, R43, R42, R52 ;  /* 0x0000002a2b3c7223 */ /* 0x000fe20000010034 */
[----:B------:R-:W-:Y:S02]  /*7000*/  HADD2.F32 R115, -RZ, R115.H1_H1 ;  /* 0x30000073ff737230 */ /* 0x000fe40000004100 */
        /* <DEDUP_REMOVED lines=11> */
[----:B------:R-:W-:Y:S02]  /*70c0*/  HADD2.F32 R114, -RZ, R114.H1_H1 ;  /* 0x30000072ff727230 */ /* 0x000fe40000004100 */
        /* <DEDUP_REMOVED lines=22> */
[----:B------:R-:W-:Y:S02]  /*7230*/  F2FP.F16.F32.PACK_AB R42, R41, R114 ;  /* 0x00000072292a723e */ /* 0x000fe400000000ff */
[----:B------:R-:W-:Y:S02]  /*7240*/  F2FP.F16.F32.PACK_AB R15, R59, R58 ;  /* 0x0000003a3b0f723e */ /* 0x000fe400000000ff */
[----:B------:R-:W-:-:S07]  /*7250*/  MOV R41, R53 ;  /* 0x0000003500297202 */ /* 0x000fce0000000f00 */
.L_x_8243:
[----:B------:R-:W-:Y:S05]  /*7260*/  BSYNC B2 ;  /* 0x0000000000027941 */ /* 0x000fea0003800000 */
.L_x_8242:
[----:B------:R-:W-:Y:S01]  /*7270*/  ISETP.GE.AND P4, PT, R11, R107, PT ;  /* 0x0000006b0b00720c */ /* 0x000fe20003f86270 */
[----:B0-----:R0:W-:-:S12]  /*7280*/  ST.E.128 desc[UR52][R44.64], R12 ;  /* 0x0000000c2c007985 */ /* 0x0011d8000c101d34 */
[----:B------:R-:W-:-:S05]  /*7290*/  @!P4 IMAD.WIDE R46, R11, 0x2, R46 ;  /* 0x000000020b2ec825 */ /* 0x000fca00078e022e */
[----:B--2---:R0:W-:Y:S02]  /*72a0*/  @!P4 ST.E.128 desc[UR52][R46.64], R40 ;  /* 0x000000282e00c985 */ /* 0x0041e4000c101d34 */
.L_x_8241:
[----:B------:R-:W-:Y:S05]  /*72b0*/  BSYNC B1 ;  /* 0x0000000000017941 */ /* 0x000fea0003800000 */
.L_x_8240:
[----:B------:R-:W-:-:S03]  /*72c0*/  UMOV UR4, 0xffffffff ;  /* 0xffffffff00047882 */ /* 0x000fc60000000000 */
[----:B------:R-:W-:Y:S05]  /*72d0*/  BRA.DIV UR4, `(.L_x_8244) ;  /* 0x000001f604d47947 */ /* 0x000fea000b800000 */
[----:B0---4-:R-:W0:Y:S04]  /*72e0*/  SHFL.IDX PT, R101, R101, 0x3, 0x181f ;  /* 0x00781f0065657f89 */ /* 0x011e2800000e0000 */
[----:B------:R-:W4:Y:S02]  /*72f0*/  SHFL.IDX PT, R106, R106, 0x3, 0x181f ;  /* 0x00781f006a6a7f89 */ /* 0x000f2400000e0000 */
.L_x_8627:
[----:B------:R-:W-:-:S05]  /*7300*/  VIADD R11, R188, 0x60 ;  /* 0x00000060bc0b7836 */ /* 0x000fca0000000000 */
[----:B------:R-:W-:-:S13]  /*7310*/  ISETP.GE.OR P4, PT, R11, R95, P1 ;  /* 0x0000005f0b00720c */ /* 0x000fda0000f86670 */
[----:B------:R-:W-:Y:S05]  /*7320*/  @P4 BRA `(.L_x_8217) ;  /* 0x0000000c00704947 */ /* 0x000fea0003800000 */
[----:B------:R-:W-:Y:S01]  /*7330*/  SEL R109, R36, R109, !P0 ;  /* 0x0000006d246d7207 */ /* 0x000fe20004000000 */
[----:B------:R-:W-:Y:S01]  /*7340*/  BSSY B1, `(.L_x_8245) ;  /* 0x000006a000017945 */ /* 0x000fe20003800000 */
[----:B---3--:R-:W-:Y:S02]  /*7350*/  SHF.R.U32.HI R13, RZ, 0x3, R203 ;  /* 0x00000003ff0d7819 */ /* 0x008fe400000116cb */
[----:B------:R-:W-:Y:S02]  /*7360*/  SHF.R.S32.HI R12, RZ, 0x1f, R109 ;  /* 0x0000001fff0c7819 */ /* 0x000fe4000001146d */
[----:B----4-:R-:W-:Y:S02]  /*7370*/  LEA R44, P4, R76, R106, 0x1 ;  /* 0x0000006a4c2c7211 */ /* 0x010fe400078808ff */
[----:B------:R-:W-:Y:S02]  /*7380*/  LEA.HI R12, R12, R109, RZ, 0x4 ;  /* 0x0000006d0c0c7211 */ /* 0x000fe400078f20ff */
[----:B0-----:R-:W-:-:S02]  /*7390*/  LEA.HI.X R45, R76, R101, R88, 0x1, P4 ;  /* 0x000000654c2d7211 */ /* 0x001fc400020f0c58 */
        /* <DEDUP_REMOVED lines=17> */
[----:B--2-4-:R-:W-:Y:S01]  /*74b0*/  IMAD.MOV.U32 R47, RZ, RZ, R42 ;  /* 0x000000ffff2f7224 */ /* 0x014fe200078e002a */
[----:B------:R-:W-:Y:S01]  /*74c0*/  SHF.R.U32.HI R50, RZ, 0x10, R65 ;  /* 0x00000010ff327819 */ /* 0x000fe20000011641 */
[--C-:B------:R-:W-:Y:S01]  /*74d0*/  HADD2.F32 R42, -RZ, R41.reuse.H0_H0 ;  /* 0x20000029ff2a7230 */ /* 0x100fe20000004100 */
[--C-:B------:R-:W-:Y:S01]  /*74e0*/  SHF.R.U64 R53, R70, 0x10, R71.reuse ;  /* 0x0000001046357819 */ /* 0x100fe20000001247 */
[----:B------:R-:W-:Y:S01]  /*74f0*/  HADD2.F32 R41, -RZ, R41.H1_H1 ;  /* 0x30000029ff297230 */ /* 0x000fe20000004100 */
[----:B------:R-:W-:Y:S01]  /*7500*/  SHF.R.U32.HI R70, RZ, 0x10, R71 ;  /* 0x00000010ff467819 */ /* 0x000fe20000011647 */
[--C-:B0--3--:R-:W-:Y:S01]  /*7510*/  HADD2.F32 R11, -RZ, R13.reuse.H0_H0 ;  /* 0x2000000dff0b7230 */ /* 0x109fe20000004100 */
        /* <DEDUP_REMOVED lines=25> */
[-C--:B------:R-:W-:Y:S01]  /*76b0*/  FFMA.FTZ R58, R11, R42.reuse, -R58 ;  /* 0x0000002a0b3a7223 */ /* 0x080fe2000001083a */
        /* <DEDUP_REMOVED lines=8> */
[----:B------:R-:W-:Y:S02]  /*7740*/  HADD2.F32 R11, -RZ, R12.H0_H0 ;  /* 0x2000000cff0b7230 */ /* 0x000fe40000004100 */
[----:B------:R-:W-:Y:S01]  /*7750*/  FFMA.FTZ R59, R43, R48, R52 ;  /* 0x000000302b3b7223 */ /* 0x000fe20000010034 */
[----:B------:R-:W-:Y:S01]  /*7760*/  HADD2.F32 R40, -RZ, R40.H1_H1 ;  /* 0x30000028ff287230 */ /* 0x000fe20000004100 */
[----:B------:R-:W-:Y:S01]  /*7770*/  F2FP.F16.F32.PACK_AB R49, R56, R49 ;  /* 0x000000313831723e */ /* 0x000fe200000000ff */
[----:B------:R-:W-:Y:S02]  /*7780*/  HADD2.F32 R108, -RZ, R108.H1_H1 ;  /* 0x3000006cff6c7230 */ /* 0x000fe40000004100 */
[----:B------:R-:W-:Y:S02]  /*7790*/  HADD2.F32 R12, -RZ, R12.H1_H1 ;  /* 0x3000000cff0c7230 */ /* 0x000fe40000004100 */
[----:B------:R-:W-:Y:S01]  /*77a0*/  FMUL.FTZ R43, R40, R41 ;  /* 0x00000029282b7220 */ /* 0x000fe20000410000 */
[----:B------:R-:W-:-:S02]  /*77b0*/  HADD2.F32 R15, -RZ, R62.H0_H0 ;  /* 0x2000003eff0f7230 */ /* 0x000fc40000004100 */
[-C--:B------:R-:W-:Y:S01]  /*77c0*/  FMUL.FTZ R48, R13, R108.reuse ;  /* 0x0000006c0d307220 */ /* 0x080fe20000410000 */
[----:B------:R-:W-:Y:S02]  /*77d0*/  HADD2.F32 R42, -RZ, R111.H1_H1 ;  /* 0x3000006fff2a7230 */ /* 0x000fe40000004100 */
[C---:B------:R-:W-:Y:S01]  /*77e0*/  FMUL.FTZ R41, R12.reuse, R41 ;  /* 0x000000290c297220 */ /* 0x040fe20000410000 */
[C---:B------:R-:W-:Y:S01]  /*77f0*/  FMUL.FTZ R108, R11.reuse, R108 ;  /* 0x0000006c0b6c7220 */ /* 0x040fe20000410000 */
[-C--:B------:R-:W-:Y:S01]  /*7800*/  FFMA.FTZ R43, R12, R15.reuse, -R43 ;  /* 0x0000000f0c2b7223 */ /* 0x080fe2000001082b */
[----:B------:R-:W-:Y:S02]  /*7810*/  HADD2.F32 R12, -RZ, R47.H0_H0 ;  /* 0x2000002fff0c7230 */ /* 0x000fe40000004100 */
[----:B------:R-:W-:Y:S01]  /*7820*/  FFMA.FTZ R48, R11, R42, -R48 ;  /* 0x0000002a0b307223 */ /* 0x000fe20000010830 */
[----:B------:R-:W-:Y:S01]  /*7830*/  FFMA.FTZ R41, R40, R15, R41 ;  /* 0x0000000f28297223 */ /* 0x000fe20000010029 */
[----:B------:R-:W-:-:S02]  /*7840*/  HADD2.F32 R110, -RZ, R110.H1_H1 ;  /* 0x3000006eff6e7230 */ /* 0x000fc40000004100 */
[----:B------:R-:W-:Y:S01]  /*7850*/  FFMA.FTZ R108, R13, R42, R108 ;  /* 0x0000002a0d6c7223 */ /* 0x000fe2000001006c */
[----:B------:R-:W-:Y:S01]  /*7860*/  HADD2.F32 R15, -RZ, R53.H0_H0 ;  /* 0x20000035ff0f7230 */ /* 0x000fe20000004100 */
[----:B------:R-:W-:Y:S01]  /*7870*/  F2FP.F16.F32.PACK_AB R50, R59, R50 ;  /* 0x000000323b32723e */ /* 0x000fe200000000ff */
[--C-:B------:R-:W-:Y:S02]  /*7880*/  HADD2.F32 R11, -RZ, R14.reuse.H0_H0 ;  /* 0x2000000eff0b7230 */ /* 0x100fe40000004100 */
[-C--:B------:R-:W-:Y:S01]  /*7890*/  FMUL.FTZ R40, R12, R110.reuse ;  /* 0x0000006e0c287220 */ /* 0x080fe20000410000 */
[----:B------:R-:W-:Y:S02]  /*78a0*/  HADD2.F32 R47, -RZ, R47.H1_H1 ;  /* 0x3000002fff2f7230 */ /* 0x000fe40000004100 */
[----:B------:R-:W-:Y:S02]  /*78b0*/  HADD2.F32 R14, -RZ, R14.H1_H1 ;  /* 0x3000000eff0e7230 */ /* 0x000fe40000004100 */
[----:B------:R-:W-:Y:S01]  /*78c0*/  FMUL.FTZ R53, R11, R110 ;  /* 0x0000006e0b357220 */ /* 0x000fe20000410000 */
[----:B------:R-:W-:-:S02]  /*78d0*/  HADD2.F32 R112, -RZ, R112.H1_H1 ;  /* 0x30000070ff707230 */ /* 0x000fc40000004100 */
        /* <DEDUP_REMOVED lines=10> */
[----:B------:R-:W-:Y:S01]  /*7980*/  F2FP.F16.F32.PACK_AB R48, R41, R108 ;  /* 0x0000006c2930723e */ /* 0x000fe200000000ff */
[----:B------:R-:W-:Y:S01]  /*7990*/  IMAD.MOV.U32 R41, RZ, RZ, R49 ;  /* 0x000000ffff297224 */ /* 0x000fe200078e0031 */
[----:B------:R-:W-:-:S02]  /*79a0*/  F2FP.F16.F32.PACK_AB R14, R55, R40 ;  /* 0x00000028370e723e */ /* 0x000fc400000000ff */
[----:B------:R-:W-:Y:S02]  /*79b0*/  F2FP.F16.F32.PACK_AB R13, R51, R54 ;  /* 0x00000036330d723e */ /* 0x000fe400000000ff */
[----:B------:R-:W-:Y:S02]  /*79c0*/  F2FP.F16.F32.PACK_AB R42, R42, R53 ;  /* 0x000000352a2a723e */ /* 0x000fe400000000ff */
[----:B------:R-:W-:-:S07]  /*79d0*/  MOV R40, R48 ;  /* 0x0000003000287202 */ /* 0x000fce0000000f00 */
.L_x_8246:
[----:B------:R-:W-:Y:S05]  /*79e0*/  BSYNC B1 ;  /* 0x0000000000017941 */ /* 0x000fea0003800000 */
.L_x_8245:
[----:B---3--:R3:W-:Y:S01]  /*79f0*/  ST.E.128 desc[UR52][R44.64], R12 ;  /* 0x0000000c2c007985 */ /* 0x0087e2000c101d34 */
[----:B------:R-:W-:Y:S01]  /*7a00*/  ISETP.GE.AND P3, PT, R46, R107, PT ;  /* 0x0000006b2e00720c */ /* 0x000fe20003f66270 */
[----:B------:R-:W-:-:S12]  /*7a10*/  IMAD.MOV.U32 R107, RZ, RZ, R101 ;  /* 0x000000ffff6b7224 */ /* 0x000fd800078e0065 */
[----:B------:R-:W-:Y:S05]  /*7a20*/  @P3 BRA `(.L_x_8217) ;  /* 0x0000000400b03947 */ /* 0x000fea0003800000 */
[----:B--2---:R-:W-:-:S05]  /*7a30*/  IMAD.WIDE R46, R46, 0x2, R106 ;  /* 0x000000022e2e7825 */ /* 0x004fca00078e026a */
[----:B----4-:R2:W-:Y:S01]  /*7a40*/  ST.E.128 desc[UR52][R46.64], R40 ;  /* 0x000000282e007985 */ /* 0x0105e2000c101d34 */
[----:B------:R-:W-:Y:S05]  /*7a50*/  BRA `(.L_x_8217) ;  /* 0x0000000400a47947 */ /* 0x000fea0003800000 */
.L_x_8176:
[----:B------:R-:W-:-:S06]  /*7a60*/  UISETP.NE.AND UP0, UPT, UR39, 0x3, UPT ;  /* 0x000000032700788c */ /* 0x000fcc000bf05270 */
[----:B------:R-:W-:-:S13]  /*7a70*/  PLOP3.LUT P5, PT, PT, PT, UP0, 0x80, 0x0 ;  /* 0x000000000000781c */ /* 0x000fda0003faf008 */
[----:B------:R-:W-:Y:S05]  /*7a80*/  @!P5 BRA `(.L_x_8247) ;  /* 0x000000000004d947 */ /* 0x000fea0003800000 */
[----:B------:R-:W-:Y:S01]  /*7a90*/  BPT.TRAP 0x1 ;  /* 0x000000040000795c */ /* 0x000fe20000300000 */
.L_x_8247:
[----:B------:R-:W-:Y:S01]  /*7aa0*/  IMAD R89, R19, 0x8, R18 ;  /* 0x0000000813597824 */ /* 0x000fe200078e0212 */
[----:B------:R-:W-:Y:S01]  /*7ab0*/  SHF.L.U32 R100, R199, 0x1f, RZ ;  /* 0x0000001fc7647819 */ /* 0x000fe200000006ff */
[----:B------:R-:W-:Y:S01]  /*7ac0*/  BSSY B1, `(.L_x_8248) ;  /* 0x0000004000017945 */ /* 0x000fe20003800000 */
[----:B------:R-:W-:Y:S02]  /*7ad0*/  SHF.R.S32.HI R97, RZ, 0x1f, R98 ;  /* 0x0000001fff617819 */ /* 0x000fe40000011462 */
[----:B------:R-:W0:Y:S02]  /*7ae0*/  SYNCS.PHASECHK.TRANS64.TRYWAIT P3, [R89+URZ+0x28890], R100 ;  /* 0x02889064590075a7 */ /* 0x000e24000806017f */
[----:B0-----:R-:W-:Y:S05]  /*7af0*/  @!P3 BRA `(.L_x_8249) ;  /* 0x000001f00018b947 */ /* 0x001fea0003800000 */
.L_x_8628:
[----:B------:R-:W-:Y:S05]  /*7b00*/  BSYNC B1 ;  /* 0x0000000000017941 */ /* 0x000fea0003800000 */
.L_x_8248:
        /* <DEDUP_REMOVED lines=25> */
.L_x_8632:
        /* <DEDUP_REMOVED lines=13> */
.L_x_8252:
[----:B------:R-:W-:Y:S05]  /*7d70*/  BSYNC B1 ;  /* 0x0000000000017941 */ /* 0x000fea0003800000 */
.L_x_8251:
[----:B------:R-:W-:-:S03]  /*7d80*/  UMOV UR4, 0xffffffff ;  /* 0xffffffff00047882 */ /* 0x000fc60000000000 */
[----:B------:R-:W-:Y:S05]  /*7d90*/  BRA.DIV UR4, `(.L_x_8253) ;  /* 0x000001ee04cc7947 */ /* 0x000fea000b800000 */
[----:B--2-4-:R2:W4:Y:S04]  /*7da0*/  SHFL.IDX PT, R41, R45, 0x1, 0x181f ;  /* 0x00381f002d297f89 */ /* 0x01452800000e0000 */
[----:B---3--:R2:W3:Y:S02]  /*7db0*/  SHFL.IDX PT, R14, R44, 0x1, 0x181f ;  /* 0x00381f002c0e7f89 */ /* 0x0084e400000e0000 */
.L_x_8636:
        /* <DEDUP_REMOVED lines=14> */
.L_x_8255:
[----:B------:R-:W-:Y:S05]  /*7ea0*/  BSYNC B1 ;  /* 0x0000000000017941 */ /* 0x000fea0003800000 */
.L_x_8254:
[----:B------:R-:W-:-:S03]  /*7eb0*/  UMOV UR4, 0xffffffff ;  /* 0xffffffff00047882 */ /* 0x000fc60000000000 */
[----:B------:R-:W-:Y:S05]  /*7ec0*/  BRA.DIV UR4, `(.L_x_8256) ;  /* 0x000001ee04c87947 */ /* 0x000fea000b800000 */
[----:B---34-:R3:W4:Y:S04]  /*7ed0*/  SHFL.IDX PT, R41, R45, 0x2, 0x181f ;  /* 0x00581f002d297f89 */ /* 0x01872800000e0000 */
[----:B------:R3:W0:Y:S02]  /*7ee0*/  SHFL.IDX PT, R14, R44, 0x2, 0x181f ;  /* 0x00581f002c0e7f89 */ /* 0x00062400000e0000 */
.L_x_8640:
        /* <DEDUP_REMOVED lines=14> */
.L_x_8258:
[----:B------:R-:W-:Y:S05]  /*7fd0*/  BSYNC B1 ;  /* 0x0000000000017941 */ /* 0x000fea0003800000 */
.L_x_8257:
[----:B------:R-:W-:-:S03]  /*7fe0*/  UMOV UR4, 0xffffffff ;  /* 0xffffffff00047882 */ /* 0x000fc60000000000 */
[----:B------:R-:W-:Y:S05]  /*7ff0*/  BRA.DIV UR4, `(.L_x_8259) ;  /* 0x000001ee04c47947 */ /* 0x000fea000b800000 */
[----:B0---4-:R0:W4:Y:S04]  /*8000*/  SHFL.IDX PT, R41, R45, 0x3, 0x181f ;  /* 0x00781f002d297f89 */ /* 0x01112800000e0000 */
[----:B------:R0:W0:Y:S02]  /*8010*/  SHFL.IDX PT, R14, R44, 0x3, 0x181f ;  /* 0x00781f002c0e7f89 */ /* 0x00002400000e0000 */
.L_x_8644:
        /* <DEDUP_REMOVED lines=13> */
.L_x_8217:
[----:B------:R-:W-:Y:S05]  /*80f0*/  BSYNC B0 ;  /* 0x0000000000007941 */ /* 0x000fea0003800000 */
.L_x_8175:
[----:B0-----:R-:W0:Y:S01]  /*8100*/  S2R R11, SR_TID.X ;  /* 0x00000000000b7919 */ /* 0x001e220000002100 */
        /* <DEDUP_REMOVED lines=8> */
[----:B0-----:R-:W-:Y:S01]  /*8190*/  LOP3.LUT R11, R11, 0x7f, RZ, 0xc0, !PT ;  /* 0x0000007f0b0b7812 */ /* 0x001fe200078ec0ff */
[----:B-----5:R0:W-:Y:S03]  /*81a0*/  BAR.SYNC.DEFER_BLOCKING R92, 0x80 ;  /* 0x0002005c0000751d */ /* 0x0201e60000010000 */
[----:B------:R-:W-:-:S13]  /*81b0*/  ISETP.NE.AND P3, PT, R11, RZ, PT ;  /* 0x000000ff0b00720c */ /* 0x000fda0003f65270 */
[----:B------:R-:W-:-:S05]  /*81c0*/  @!P3 VIADD R11, R89, 0x288a0 ;  /* 0x000288a0590bb836 */ /* 0x000fca0000000000 */
[----:B------:R-:W-:-:S04]  /*81d0*/  @!P3 PRMT R11, RZ, 0x654, R11 ;  /* 0x00000654ff0bb816 */ /* 0x000fc8000000000b */
[----:B------:R0:W-:Y:S01]  /*81e0*/  @!P3 SYNCS.ARRIVE.TRANS64.RED.A1T0 RZ, [R11+URZ], RZ ;  /* 0x000000ff0bffb9a7 */ /* 0x0001e2000810043f */
[----:B------:R-:W-:Y:S05]  /*81f0*/  @!P5 BRA `(.L_x_8261) ;  /* 0x000000000004d947 */ /* 0x000fea0003800000 */
[----:B------:R-:W-:Y:S01]  /*8200*/  BPT.TRAP 0x1 ;  /* 0x000000040000795c */ /* 0x000fe20000300000 */
.L_x_8261:
[----:B------:R-:W-:Y:S05]  /*8210*/  BSYNC B0 ;  /* 0x0000000000007941 */ /* 0x000fea0003800000 */
.L_x_8260:
[----:B------:R-:W5:Y:S01]  /*8220*/  SYNCS.PHASECHK.TRANS64.TRYWAIT P4, [R89+URZ+0x288b0], R100 ;  /* 0x0288b064590075a7 */ /* 0x000f62000808017f */
[----:B------:R-:W-:Y:S01]  /*8230*/  ULDC UR40, c[0x0][0x2f4] ;  /* 0x0000bd0000287ab9 */ /* 0x000fe20000000800 */
[----:B------:R-:W-:Y:S04]  /*8240*/  BSSY B0, `(.L_x_8262) ;  /* 0x0000002000007945 */ /* 0x000fe80003800000 */
[----:B-----5:R-:W-:Y:S05]  /*8250*/  @!P4 BRA `(.L_x_8263) ;  /* 0x000001ec0074c947 */ /* 0x020fea0003800000 */
.L_x_8645:
[----:B------:R-:W-:Y:S05]  /*8260*/  BSYNC B0 ;  /* 0x0000000000007941 */ /* 0x000fea0003800000 */
.L_x_8262:
[----:B------:R-:W-:Y:S01]  /*8270*/  ULDC.64 UR4, c[0x0][0x328] ;  /* 0x0000ca0000047ab9 */ /* 0x000fe20000000a00 */
[----:B------:R-:W-:Y:S01]  /*8280*/  ULDC.64 UR6, c[0x0][0x318] ;  /* 0x0000c60000067ab9 */ /* 0x000fe20000000a00 */
[----:B------:R-:W-:Y:S01]  /*8290*/  IMAD R97, R97, UR4, RZ ;  /* 0x0000000461617c24 */ /* 0x000fe2000f8e02ff */
[----:B------:R-:W-:Y:S01]  /*82a0*/  BSSY B0, `(.L_x_8264) ;  /* 0x000001d000007945 */ /* 0x000fe20003800000 */
[----:B---34-:R-:W-:-:S04]  /*82b0*/  IMAD.WIDE.U32 R12, R98, UR4, RZ ;  /* 0x00000004620c7c25 */ /* 0x018fc8000f8e00ff */
[----:B------:R-:W-:Y:S01]  /*82c0*/  IMAD R97, R98, UR5, R97 ;  /* 0x0000000562617c24 */ /* 0x000fe2000f8e0261 */
[----:B------:R-:W-:Y:S01]  /*82d0*/  ULDC.64 UR4, c[0x0][0x338] ;  /* 0x0000ce0000047ab9 */ /* 0x000fe20000000a00 */
[----:B------:R-:W-:Y:S02]  /*82e0*/  IMAD.IADD R95, R95, 0x1, -R188 ;  /* 0x000000015f5f7824 */ /* 0x000fe400078e0abc */
[----:B------:R-:W-:Y:S02]  /*82f0*/  IMAD R96, R96, UR4, RZ ;  /* 0x0000000460607c24 */ /* 0x000fe4000f8e02ff */
[----:B------:R-:W-:Y:S02]  /*8300*/  IMAD.IADD R13, R13, 0x1, R97 ;  /* 0x000000010d0d7824 */ /* 0x000fe400078e0261 */
[C---:B0-----:R-:W-:Y:S02]  /*8310*/  IMAD R11, R99.reuse, UR5, R96 ;  /* 0x00000005630b7c24 */ /* 0x041fe4000f8e0260 */
[----:B------:R-:W-:Y:S01]  /*8320*/  IMAD.WIDE.U32 R12, R99, UR4, R12 ;  /* 0x00000004630c7c25 */ /* 0x000fe2000f8e000c */
[----:B------:R-:W-:-:S04]  /*8330*/  ULDC.64 UR4, c[0x0][0x330] ;  /* 0x0000cc0000047ab9 */ /* 0x000fc80000000a00 */
[----:B------:R-:W-:-:S03]  /*8340*/  IADD3 R13, R13, R11, RZ ;  /* 0x0000000b0d0d7210 */ /* 0x000fc60007ffe0ff */
[----:B------:R-:W-:-:S04]  /*8350*/  IMAD.WIDE.U32 R12, R197, UR4, R12 ;  /* 0x00000004c50c7c25 */ /* 0x000fc8000f8e000c */
[----:B------:R-:W-:Y:S01]  /*8360*/  IMAD R11, R197, UR5, R13 ;  /* 0x00000005c50b7c24 */ /* 0x000fe2000f8e020d */
[----:B-12---:R-:W-:-:S04]  /*8370*/  LEA R44, P4, R12, UR6, 0x1 ;  /* 0x000000060c2c7c11 */ /* 0x006fc8000f8808ff */
        /* <DEDUP_REMOVED lines=15> */
.L_x_8265:
[----:B------:R-:W-:Y:S05]  /*8470*/  BSYNC B0 ;  /* 0x0000000000007941 */ /* 0x000fea0003800000 */
.L_x_8264:
        /* <DEDUP_REMOVED lines=15> */
.L_x_8267:
[----:B------:R-:W-:Y:S05]  /*8570*/  BSYNC B0 ;  /* 0x0000000000007941 */ /* 0x000fea0003800000 */
.L_x_8266:
        /* <DEDUP_REMOVED lines=15> */
.L_x_8269:
[----:B------:R-:W-:Y:S05]  /*8670*/  BSYNC B0 ;  /* 0x0000000000007941 */ /* 0x000fea0003800000 */
.L_x_8268:
        /* <DEDUP_REMOVED lines=15> */
.L_x_8271:
[----:B------:R-:W-:Y:S05]  /*8770*/  BSYNC B0 ;  /* 0x0000000000007941 */ /* 0x000fea0003800000 */
.L_x_8270:
        /* <DEDUP_REMOVED lines=8> */
[----:B------:R-:W-:Y:S01]  /*8800*/  ISETP.NE.AND P4, PT, R90, RZ, PT ;  /* 0x000000ff5a00720c */ /* 0x000fe20003f85270 */
[----:B------:R-:W-:-:S02]  /*8810*/  VIADD R19, R19, 0x1 ;  /* 0x0000000113137836 */ /* 0x000fc40000000000 */
[----:B------:R-:W-:-:S04]  /*8820*/  @!P3 PRMT R89, RZ, 0x654, R89 ;  /* 0x00000654ff59b816 */ /* 0x000fc80000000059 */
[----:B------:R4:W-:Y:S01]  /*8830*/  @!P3 SYNCS.ARRIVE.TRANS64.RED.A1T0 RZ, [R89+URZ], RZ ;  /* 0x000000ff59ffb9a7 */ /* 0x0009e2000810043f */
[----:B------:R-:W-:-:S04]  /*8840*/  ISETP.NE.AND P3, PT, R19, 0x2, PT ;  /* 0x000000021300780c */ /* 0x000fc80003f65270 */
[----:B0-----:R-:W-:Y:S02]  /*8850*/  SEL R12, RZ, 0x1, P3 ;  /* 0x00000001ff0c7807 */ /* 0x001fe40001800000 */
[----:B------:R-:W-:Y:S02]  /*8860*/  SEL R19, R19, RZ, P3 ;  /* 0x000000ff13137207 */ /* 0x000fe40001800000 */
[----:B------:R-:W-:Y:S01]  /*8870*/  LOP3.LUT R199, R199, R12, RZ, 0x3c, !PT ;  /* 0x0000000cc7c77212 */ /* 0x000fe200078e3cff */
[----:B------:R-:W-:Y:S06]  /*8880*/  @P4 BRA `(.L_x_8272) ;  /* 0xffffff9c00bc4947 */ /* 0x000fec000383ffff */
[----:B---3--:R-:W0:Y:S01]  /*8890*/  S2R R11, SR_TID.X ;  /* 0x00000000000b7919 */ /* 0x008e220000002100 */
[----:B------:R-:W-:Y:S02]  /*88a0*/  PLOP3.LUT P0, PT, PT, PT, PT, 0x8, 0x0 ;  /* 0x000000000000781c */ /* 0x000fe40003f0e170 */
[----:B0-----:R-:W-:-:S04]  /*88b0*/  SHF.R.U32.HI R11, RZ, 0x7, R11 ;  /* 0x00000007ff0b7819 */ /* 0x001fc8000001160b */
[----:B------:R-:W-:-:S13]  /*88c0*/  ISETP.NE.AND P4, PT, R11, 0x1, PT ;  /* 0x000000010b00780c */ /* 0x000fda0003f85270 */
[----:B------:R-:W-:Y:S06]  /*88d0*/  @!P4 BAR.ARV 0x9, 0x100 ;  /* 0x024400000000cb1d */ /* 0x000fec0000002000 */
.L_x_8170:
[----:B------:R-:W0:Y:S01]  /*88e0*/  LDC R0, c[0x0][0x448] ;  /* 0x00011200ff007b82 */ /* 0x000e220000000800 */
[----:B------:R-:W-:-:S07]  /*88f0*/  IADD3 R5, R198, 0x1, -R196 ;  /* 0x00000001c6057810 */ /* 0x000fce0007ffe8c4 */
[----:B------:R-:W3:Y:S01]  /*8900*/  LDC.64 R6, c[0x0][0x9e0] ;  /* 0x00027800ff067b82 */ /* 0x000ee20000000a00 */
[----:B0-----:R-:W-:Y:S01]  /*8910*/  ISETP.NE.AND P1, PT, R0, 0x1, PT ;  /* 0x000000010000780c */ /* 0x001fe20003f25270 */
[----:B------:R-:W-:Y:S01]  /*8920*/  VIADD R0, R200, 0x7f ;  /* 0x0000007fc8007836 */ /* 0x000fe20000000000 */
[----:B---3--:R-:W-:-:S11]  /*8930*/  ISETP.GE.AND P2, PT, R7, 0x1, PT ;  /* 0x000000010700780c */ /* 0x008fd60003f46270 */
[----:B------:R-:W0:Y:S08]  /*8940*/  @P1 LDC R3, c[0x0][0x44c] ;  /* 0x00011300ff031b82 */ /* 0x000e300000000800 */
[----:B------:R-:W3:Y:S01]  /*8950*/  @P1 LDC R4, c[0x0][0x450] ;  /* 0x00011400ff041b82 */ /* 0x000ee20000000800 */
[----:B0-----:R-:W-:-:S05]  /*8960*/  @P1 IMAD.HI.U32 R3, R0, R3, RZ ;  /* 0x0000000300031227 */ /* 0x001fca00078e00ff */
[----:B---3--:R-:W-:-:S05]  /*8970*/  @P1 SHF.R.U32.HI R0, RZ, R4, R3 ;  /* 0x00000004ff001219 */ /* 0x008fca0000011603 */
[----:B------:R-:W-:Y:S01]  /*8980*/  IMAD.IADD R5, R5, 0x1, R0 ;  /* 0x0000000105057824 */ /* 0x000fe200078e0200 */
[----:B------:R-:W-:Y:S06]  /*8990*/  @P0 BRA `(.L_x_8273) ;  /* 0x00000000000c0947 */ /* 0x000fec0003800000 */
[----:B------:R-:W0:Y:S01]  /*89a0*/  FENCE.VIEW.ASYNC.G ;  /* 0x00000000000073c6 */ /* 0x000e220000000100 */
[----:B------:R-:W-:Y:S05]  /*89b0*/  WARPSYNC.ALL ;  /* 0x0000000000007948 */ /* 0x000fea0003800000 */
[----:B0-----:R-:W-:Y:S06]  /*89c0*/  BAR.ARV 0xc, 0x180 ;  /* 0x0306000000007b1d */ /* 0x001fec0000002000 */
.L_x_8273:
        /* <DEDUP_REMOVED lines=13> */
.L_x_8276:
[----:B------:R-:W-:-:S13]  /*8aa0*/  ISETP.NE.AND P0, PT, R7, 0x1, PT ;  /* 0x000000010700780c */ /* 0x000fda0003f05270 */
[----:B------:R-:W0:Y:S02]  /*8ab0*/  @P0 LDC.64 R4, c[0x0][0x9e8] ;  /* 0x00027a00ff040b82 */ /* 0x000e240000000a00 */
[----:B0-----:R-:W-:-:S05]  /*8ac0*/  @P0 IMAD.HI.U32 R4, R3, R4, RZ ;  /* 0x0000000403040227 */ /* 0x001fca00078e00ff */
[----:B------:R-:W-:-:S07]  /*8ad0*/  @P0 SHF.R.U32.HI R3, RZ, R5, R4 ;  /* 0x00000005ff030219 */ /* 0x000fce0000011604 */
.L_x_8277:
[----:B------:R-:W-:Y:S05]  /*8ae0*/  BSYNC B0 ;  /* 0x0000000000007941 */ /* 0x000fea0003800000 */
.L_x_8275:
[----:B------:R-:W-:-:S05]  /*8af0*/  IMAD R3, R3, R7, R7 ;  /* 0x0000000703037224 */ /* 0x000fca00078e0207 */
[----:B------:R-:W-:-:S07]  /*8b00*/  VIMNMX R0, R0, R3, PT ;  /* 0x0000000300007248 */ /* 0x000fce0003fe0100 */
.L_x_8274:
[----:B------:R-:W0:Y:S01]  /*8b10*/  @P1 LDC R5, c[0x0][0x44c] ;  /* 0x00011300ff051b82 */ /* 0x000e220000000800 */
[----:B------:R-:W-:Y:S01]  /*8b20*/  VIADD R0, R0, 0x7f ;  /* 0x0000007f00007836 */ /* 0x000fe20000000000 */
[----:B------:R-:W-:Y:S01]  /*8b30*/  MOV R4, R200 ;  /* 0x000000c800047202 */ /* 0x000fe20000000f00 */
[----:B------:R-:W-:-:S03]  /*8b40*/  ULDC UR4, c[0x0][0x9dc] ;  /* 0x0002770000047ab9 */ /* 0x000fc60000000800 */
[----:B------:R-:W-:Y:S02]  /*8b50*/  SHF.R.S32.HI R3, RZ, 0x1f, R0 ;  /* 0x0000001fff037819 */ /* 0x000fe40000011400 */
[----:B------:R-:W3:Y:S02]  /*8b60*/  @P1 LDC R6, c[0x0][0x450] ;  /* 0x00011400ff061b82 */ /* 0x000ee40000000800 */
[----:B------:R-:W-:-:S04]  /*8b70*/  LEA.HI R3, R3, R0, RZ, 0x7 ;  /* 0x0000000003037211 */ /* 0x000fc800078f38ff */
[----:B------:R-:W-:-:S04]  /*8b80*/  SHF.R.S32.HI R3, RZ, 0x7, R3 ;  /* 0x00000007ff037819 */ /* 0x000fc80000011403 */
[----:B------:R-:W-:Y:S01]  /*8b90*/  VIMNMX R9, R94, R3, PT ;  /* 0x000000035e097248 */ /* 0x000fe20003fe0100 */
[----:B0-----:R-:W-:-:S05]  /*8ba0*/  @P1 IMAD.HI.U32 R5, R200, R5, RZ ;  /* 0x00000005c8051227 */ /* 0x001fca00078e00ff */
[----:B---3--:R-:W-:-:S05]  /*8bb0*/  @P1 SHF.R.U32.HI R4, RZ, R6, R5 ;  /* 0x00000006ff041219 */ /* 0x008fca0000011605 */
        /* <DEDUP_REMOVED lines=13> */
.L_x_8280:
[----:B------:R-:W-:-:S13]  /*8c90*/  ISETP.NE.AND P0, PT, R7, 0x1, PT ;  /* 0x000000010700780c */ /* 0x000fda0003f05270 */
[----:B------:R-:W0:Y:S02]  /*8ca0*/  @P0 LDC.64 R4, c[0x0][0x9e8] ;  /* 0x00027a00ff040b82 */ /* 0x000e240000000a00 */
[----:B0-----:R-:W-:-:S05]  /*8cb0*/  @P0 IMAD.HI.U32 R4, R0, R4, RZ ;  /* 0x0000000400040227 */ /* 0x001fca00078e00ff */
[----:B------:R-:W-:-:S07]  /*8cc0*/  @P0 SHF.R.U32.HI R0, RZ, R5, R4 ;  /* 0x00000005ff000219 */ /* 0x000fce0000011604 */
.L_x_8281:
[----:B------:R-:W-:Y:S05]  /*8cd0*/  BSYNC B0 ;  /* 0x0000000000007941 */ /* 0x000fea0003800000 */
.L_x_8279:
[----:B------:R-:W-:-:S05]  /*8ce0*/  IMAD R0, R0, R7, RZ ;  /* 0x0000000700007224 */ /* 0x000fca00078e02ff */
[----:B------:R-:W-:-:S07]  /*8cf0*/  VIMNMX R3, R3, R0, !PT ;  /* 0x0000000003037248 */ /* 0x000fce0007fe0100 */
.L_x_8278:
        /* <DEDUP_REMOVED lines=16> */
[----:B------:R-:W-:Y:S02]  /*8e00*/  IABS R10, R0 ;  /* 0x00000000000a7213 */ /* 0x000fe40000000000 */
[----:B------:R-:W-:-:S04]  /*8e10*/  LOP3.LUT R0, R0, R8, RZ, 0x3c, !PT ;  /* 0x0000000800007212 */ /* 0x000fc800078e3cff */
[----:B------:R-:W-:Y:S01]  /*8e20*/  ISETP.GE.AND P2, PT, R0, RZ, PT ;  /* 0x000000ff0000720c */ /* 0x000fe20003f46270 */
[----:B0-----:R-:W0:Y:S02]  /*8e30*/  MUFU.RCP R3, R3 ;  /* 0x0000000300037308 */ /* 0x001e240000001000 */
[----:B0-----:R-:W-:Y:S02]  /*8e40*/  VIADD R4, R3, 0xffffffe ;  /* 0x0ffffffe03047836 */ /* 0x001fe40000000000 */
[----:B------:R-:W-:-:S04]  /*8e50*/  IMAD.MOV R3, RZ, RZ, -R11 ;  /* 0x000000ffff037224 */ /* 0x000fc800078e0a0b */
[----:B------:R0:W3:Y:S02]  /*8e60*/  F2I.FTZ.U32.TRUNC.NTZ R5, R4 ;  /* 0x0000000400057305 */ /* 0x0000e4000021f000 */
[----:B0-----:R-:W-:Y:S02]  /*8e70*/  IMAD.MOV.U32 R4, RZ, RZ, RZ ;  /* 0x000000ffff047224 */ /* 0x001fe400078e00ff */
[----:B---3--:R-:W-:-:S04]  /*8e80*/  IMAD.MOV R7, RZ, RZ, -R5 ;  /* 0x000000ffff077224 */ /* 0x008fc800078e0a05 */
[----:B------:R-:W-:-:S04]  /*8e90*/  IMAD R7, R7, R6, RZ ;  /* 0x0000000607077224 */ /* 0x000fc800078e02ff */
[----:B------:R-:W-:-:S04]  /*8ea0*/  IMAD.HI.U32 R5, R5, R7, R4 ;  /* 0x0000000705057227 */ /* 0x000fc800078e0004 */
[----:B------:R-:W-:-:S04]  /*8eb0*/  IMAD.MOV.U32 R4, RZ, RZ, R10 ;  /* 0x000000ffff047224 */ /* 0x000fc800078e000a */
        /* <DEDUP_REMOVED lines=11> */
.L_x_8283:
[----:B------:R-:W-:Y:S05]  /*8f70*/  BSYNC B0 ;  /* 0x0000000000007941 */ /* 0x000fea0003800000 */
.L_x_8282:
[-C--:B------:R-:W-:Y:S01]  /*8f80*/  IMAD R208, R223, R88.reuse, R208 ;  /* 0x00000058dfd07224 */ /* 0x080fe200078e02d0 */
[----:B------:R-:W-:Y:S02]  /*8f90*/  PLOP3.LUT P0, PT, PT, PT, PT, 0x80, 0x0 ;  /* 0x000000000000781c */ /* 0x000fe40003f0f070 */
[----:B------:R-:W-:Y:S02]  /*8fa0*/  CS2R R20, SRZ ;  /* 0x0000000000147805 */ /* 0x000fe4000001ff00 */
[----:B------:R-:W-:Y:S02]  /*8fb0*/  CS2R R150, SRZ ;  /* 0x0000000000967805 */ /* 0x000fe4000001ff00 */
[----:B------:R-:W-:Y:S02]  /*8fc0*/  CS2R R148, SRZ ;  /* 0x0000000000947805 */ /* 0x000fe4000001ff00 */
[----:B------:R-:W-:Y:S02]  /*8fd0*/  VIADDMNMX R88, R208, R88, R9, PT ;  /* 0x00000058d0587246 */ /* 0x000fe40003800109 */
[----:B------:R-:W-:-:S02]  /*8fe0*/  CS2R R146, SRZ ;  /* 0x0000000000927805 */ /* 0x000fc4000001ff00 */
[----:B------:R-:W-:Y:S02]  /*8ff0*/  CS2R R144, SRZ ;  /* 0x0000000000907805 */ /* 0x000fe4000001ff00 */
[----:B------:R-:W-:Y:S02]  /*9000*/  CS2R R142, SRZ ;  /* 0x00000000008e7805 */ /* 0x000fe4000001ff00 */
[----:B------:R-:W-:Y:S02]  /*9010*/  ISETP.GT.AND P1, PT, R88, R208, PT ;  /* 0x000000d05800720c */ /* 0x000fe40003f24270 */
        /* <DEDUP_REMOVED lines=28> */
[----:B------:R-:W-:Y:S01]  /*91e0*/  UMOV UR4, 0xffffffff ;  /* 0xffffffff00047882 */ /* 0x000fe20000000000 */
[----:B------:R-:W-:Y:S02]  /*91f0*/  VIADD R3, R18, 0x10400 ;  /* 0x0001040012037836 */ /* 0x000fe40000000000 */
[----:B------:R-:W-:Y:S05]  /*9200*/  BRA.DIV UR4, `(.L_x_8285) ;  /* 0x000001de049c7947 */ /* 0x000fea000b800000 */
[----:B------:R-:W3:Y:S04]  /*9210*/  LDL R0, [R1+0x34] ;  /* 0x0000340001007983 */ /* 0x000ee80000100800 */
[----:B---3--:R0:W3:Y:S02]  /*9220*/  SHFL.IDX PT, R201, R0, RZ, 0x1f ;  /* 0x00001fff00c97589 */ /* 0x0080e400000e0000 */
.L_x_8648:
[----:B0--3--:R-:W-:Y:S01]  /*9230*/  LEA.HI R0, R201, R201, RZ, 0x1 ;  /* 0x000000c9c9007211 */ /* 0x009fe200078f08ff */
[----:B------:R-:W-:Y:S01]  /*9240*/  BSSY B6, `(.L_x_8286) ;  /* 0x0000019000067945 */ /* 0x000fe20003800000 */
[----:B------:R-:W-:Y:S02]  /*9250*/  LOP3.LUT P0, RZ, R3, 0x3ff, RZ, 0xc0, !PT ;  /* 0x000003ff03ff7812 */ /* 0x000fe4000780c0ff */
[----:B------:R-:W-:Y:S02]  /*9260*/  LOP3.LUT R0, R0, 0x1e, RZ, 0xc0, !PT ;  /* 0x0000001e00007812 */ /* 0x000fe400078ec0ff */
[----:B------:R-:W-:-:S03]  /*9270*/  P2R R25, PR, RZ, 0x1 ;  /* 0x00000001ff197803 */ /* 0x000fc60000000000 */
[----:B------:R-:W-:-:S04]  /*9280*/  IMAD.IADD R0, R201, 0x1, -R0 ;  /* 0x00000001c9007824 */ /* 0x000fc800078e0a00 */
[----:B------:R-:W-:-:S05]  /*9290*/  IMAD R0, R0, 0x2000, R3 ;  /* 0x0000200000007824 */ /* 0x000fca00078e0203 */
[----:B------:R-:W-:-:S04]  /*92a0*/  SHF.R.U32.HI R0, RZ, 0x4, R0 ;  /* 0x00000004ff007819 */ /* 0x000fc80000011600 */
[----:B------:R-:W-:Y:S01]  /*92b0*/  LOP3.LUT R36, R0, 0x3fff, RZ, 0xc0, !PT ;  /* 0x00003fff00247812 */ /* 0x000fe200078ec0ff */
[----:B------:R-:W-:Y:S06]  /*92c0*/  @!P0 BRA `(.L_x_8287) ;  /* 0x0000000000408947 */ /* 0x000fec0003800000 */
[----:B------:R-:W-:Y:S01]  /*92d0*/  MOV R0, 0x0 ;  /* 0x0000000000007802 */ /* 0x000fe20000000f00 */
[----:B------:R-:W-:Y:S01]  /*92e0*/  ULDC.64 UR4, c[0x4][0x138] ;  /* 0x01004e0000047ab9 */ /* 0x000fe20000000a00 */
[----:B------:R-:W-:Y:S01]  /*92f0*/  ULDC.64 UR6, c[0x4][0x140] ;  /* 0x0100500000067ab9 */ /* 0x000fe20000000a00 */
[----:B------:R-:W-:Y:S01]  /*9300*/  IMAD.U32 R4, RZ, RZ, UR4 ;  /* 0x00000004ff047e24 */ /* 0x000fe2000f8e00ff */
[----:B------:R0:W3:Y:S01]  /*9310*/  LDC.64 R14, c[0x4][R0] ;  /* 0x01000000000e7b82 */ /* 0x0000e20000000a00 */
[----:B------:R-:W-:Y:S01]  /*9320*/  IMAD.U32 R5, RZ, RZ, UR5 ;  /* 0x00000005ff057e24 */ /* 0x000fe2000f8e00ff */
[----:B------:R-:W-:Y:S01]  /*9330*/  ULDC.64 UR4, c[0x4][0x68] ;  /* 0x01001a0000047ab9 */ /* 0x000fe20000000a00 */
[----:B------:R-:W-:Y:S01]  /*9340*/  MOV R6, UR6 ;  /* 0x0000000600067c02 */ /* 0x000fe20008000f00 */
[----:B------:R-:W-:Y:S02]  /*9350*/  IMAD.U32 R7, RZ, RZ, UR7 ;  /* 0x00000007ff077e24 */ /* 0x000fe4000f8e00ff */
[----:B------:R-:W-:-:S02]  /*9360*/  IMAD.U32 R10, RZ, RZ, UR4 ;  /* 0x00000004ff0a7e24 */ /* 0x000fc4000f8e00ff */
[----:B------:R-:W-:Y:S02]  /*9370*/  IMAD.U32 R11, RZ, RZ, UR5 ;  /* 0x00000005ff0b7e24 */ /* 0x000fe4000f8e00ff */
[----:B------:R-:W-:Y:S02]  /*9380*/  IMAD.MOV.U32 R8, RZ, RZ, 0x70 ;  /* 0x00000070ff087424 */ /* 0x000fe400078e00ff */
[----:B------:R-:W-:Y:S02]  /*9390*/  IMAD.MOV.U32 R12, RZ, RZ, 0x1 ;  /* 0x00000001ff0c7424 */ /* 0x000fe400078e00ff */
[----:B0-2---:R-:W-:-:S07]  /*93a0*/  IMAD.MOV.U32 R13, RZ, RZ, RZ ;  /* 0x000000ffff0d7224 */ /* 0x005fce00078e00ff */
[----:B------:R-:W-:-:S07]  /*93b0*/  LEPC R20, `(.L_x_8287) ;  /* 0x000000001014794e */ /* 0x000fce0000000000 */
[----:B-1-345:R-:W-:Y:S05]  /*93c0*/  CALL.ABS.NOINC R14 ;  /* 0x000000000e007343 */ /* 0x03afea0003c00000 */
.L_x_8287:
[----:B------:R-:W-:Y:S05]  /*93d0*/  BSYNC B6 ;  /* 0x0000000000067941 */ /* 0x000fea0003800000 */
.L_x_8286:
        /* <DEDUP_REMOVED lines=8> */
[----:B------:R0:W3:Y:S03]  /*9460*/  SYNCS.PHASECHK.TRANS64.TRYWAIT P0, [R18+URZ+0x28800], R3 ;  /* 0x02880003120075a7 */ /* 0x0000e6000800017f */
[----:B---3--:R-:W-:Y:S05]  /*9470*/  @!P0 NANOSLEEP.SYNCS 0x989680 ;  /* 0x009896800000895d */ /* 0x008fea0003900000 */
[----:B------:R-:W3:Y:S01]  /*9480*/  @!P0 SYNCS.PHASECHK.TRANS64 P0, [R18+URZ+0x28800], R3 ;  /* 0x02880003120085a7 */ /* 0x000ee2000800007f */
[----:B------:R-:W-:Y:S04]  /*9490*/  BSSY B0, `(.L_x_8289) ;  /* 0x0000006000007945 */ /* 0x000fe80003800000 */
[----:B---3--:R-:W-:Y:S05]  /*94a0*/  @P0 BRA `(.L_x_8290) ;  /* 0x0000000000100947 */ /* 0x008fea0003800000 */
.L_x_8291:
[----:B---3--:R3:W0:Y:S02]  /*94b0*/  SYNCS.PHASECHK.TRANS64.TRYWAIT P0, [R18+URZ+0x28800], R3 ;  /* 0x02880003120075a7 */ /* 0x008624000800017f */
[----:B0-----:R-:W-:Y:S05]  /*94c0*/  @!P0 NANOSLEEP.SYNCS 0x989680 ;  /* 0x009896800000895d */ /* 0x001fea0003900000 */
[----:B------:R-:W0:Y:S02]  /*94d0*/  @!P0 SYNCS.PHASECHK.TRANS64 P0, [R18+URZ+0x28800], R3 ;  /* 0x02880003120085a7 */ /* 0x000e24000800007f */
[----:B0-----:R-:W-:Y:S05]  /*94e0*/  @!P0 BRA `(.L_x_8291) ;  /* 0xfffffffc00f08947 */ /* 0x001fea000383ffff */
.L_x_8290:
[----:B------:R-:W-:Y:S05]  /*94f0*/  BSYNC B0 ;  /* 0x0000000000007941 */ /* 0x000fea0003800000 */
.L_x_8289:
[----:B------:R-:W-:Y:S05]  /*9500*/  BRA `(.L_x_8292) ;  /* 0x0000004c00d47947 */ /* 0x000fea0003800000 */
.L_x_8288:
[----:B------:R-:W-:Y:S01]  /*9510*/  ISETP.NE.AND P0, PT, R25, RZ, PT ;  /* 0x000000ff1900720c */ /* 0x000fe20003f05270 */
[----:B------:R-:W-:Y:S01]  /*9520*/  ULDC.64 UR4, c[0x0][0x3f8] ;  /* 0x0000fe0000047ab9 */ /* 0x000fe20000000a00 */
[----:B-----5:R-:W-:Y:S01]  /*9530*/  SHF.R.S32.HI R0, RZ, 0x1f, R24 ;  /* 0x0000001fff007819 */ /* 0x020fe20000011418 */
[----:B------:R-:W-:Y:S01]  /*9540*/  ULDC.64 UR6, c[0x0][0x408] ;  /* 0x0001020000067ab9 */ /* 0x000fe20000000a00 */
[----:B------:R-:W-:Y:S01]  /*9550*/  IMAD.WIDE.U32 R26, R24, UR4, RZ ;  /* 0x00000004181a7c25 */ /* 0x000fe2000f8e00ff */
[----:B------:R-:W-:Y:S03]  /*9560*/  BSSY B6, `(.L_x_8293) ;  /* 0x0000019000067945 */ /* 0x000fe60003800000 */
[C---:B------:R-:W-:Y:S02]  /*9570*/  IMAD R3, R0.reuse, UR4, RZ ;  /* 0x0000000400037c24 */ /* 0x040fe4000f8e02ff */
[----:B------:R-:W-:-:S02]  /*9580*/  IMAD R5, R0, UR6, RZ ;  /* 0x0000000600057c24 */ /* 0x000fc4000f8e02ff */
[C---:B------:R-:W-:Y:S02]  /*9590*/  IMAD R3, R24.reuse, UR5, R3 ;  /* 0x0000000518037c24 */ /* 0x040fe4000f8e0203 */
        /* <DEDUP_REMOVED lines=8> */
[----:B------:R-:W-:Y:S01]  /*9620*/  MOV R4, UR4 ;  /* 0x0000000400047c02 */ /* 0x000fe20008000f00 */
[----:B------:R0:W3:Y:S01]  /*9630*/  LDC.64 R14, c[0x4][R0] ;  /* 0x01000000000e7b82 */ /* 0x0000e20000000a00 */
        /* <DEDUP_REMOVED lines=8> */
[----:B0-2---:R-:W-:-:S07]  /*96c0*/  IMAD.MOV.U32 R13, RZ, RZ, RZ ;  /* 0x000000ffff0d7224 */ /* 0x005fce00078e00ff */
[----:B------:R-:W-:-:S07]  /*96d0*/  LEPC R20, `(.L_x_8294) ;  /* 0x000000001014794e */ /* 0x000fce0000000000 */
[----:B-1-34-:R-:W-:Y:S05]  /*96e0*/  CALL.ABS.NOINC R14 ;  /* 0x000000000e007343 */ /* 0x01afea0003c00000 */
.L_x_8294:
[----:B------:R-:W-:Y:S05]  /*96f0*/  BSYNC B6 ;  /* 0x0000000000067941 */ /* 0x000fea0003800000 */
.L_x_8293:
[----:B------:R-:W-:Y:S01]  /*9700*/  ULDC.U8 UR4, c[0x0][0x410] ;  /* 0x0001040000047ab9 */ /* 0x000fe20000000000 */
[----:B------:R-:W-:Y:S01]  /*9710*/  IMAD.IADD R54, R188, 0x1, R200 ;  /* 0x00000001bc367824 */ /* 0x000fe200078e02c8 */
[----:B------:R-:W-:Y:S01]  /*9720*/  ISETP.NE.AND P0, PT, RZ, UR4, PT ;  /* 0x00000004ff007c0c */ /* 0x000fe2000bf05270 */
[----:B------:R-:W-:Y:S03]  /*9730*/  BSSY B0, `(.L_x_8295) ;  /* 0x00004ca000007945 */ /* 0x000fe60003800000 */
[----:B------:R-:W-:-:S09]  /*9740*/  LEA R3, R220, R54, 0x5 ;  /* 0x00000036dc037211 */ /* 0x000fd200078e28ff */
[----:B------:R-:W-:Y:S05]  /*9750*/  @!P0 BRA `(.L_x_8296) ;  /* 0x0000002400c88947 */ /* 0x000fea0003800000 */
[----:B------:R-:W0:Y:S01]  /*9760*/  LDC R65, c[0x0][0x448] ;  /* 0x00011200ff417b82 */ /* 0x000e220000000800 */
[----:B------:R-:W-:Y:S01]  /*9770*/  ULDC.64 UR4, c[0x0][0x3f8] ;  /* 0x0000fe0000047ab9 */ /* 0x000fe20000000a00 */
[----:B------:R-:W-:Y:S01]  /*9780*/  ULDC.64 UR6, c[0x0][0x408] ;  /* 0x0001020000067ab9 */ /* 0x000fe20000000a00 */
[----:B------:R-:W-:Y:S01]  /*9790*/  IMAD.MOV.U32 R8, RZ, RZ, R26 ;  /* 0x000000ffff087224 */ /* 0x000fe200078e001a */
[----:B------:R-:W-:Y:S01]  /*97a0*/  SHF.R.S32.HI R61, RZ, 0x1f, R186 ;  /* 0x0000001fff3d7819 */ /* 0x000fe200000114ba */
[----:B------:R-:W-:Y:S02]  /*97b0*/  IMAD.MOV.U32 R9, RZ, RZ, R29 ;  /* 0x000000ffff097224 */ /* 0x000fe400078e001d */
[----:B------:R-:W-:Y:S02]  /*97c0*/  IMAD.MOV.U32 R10, RZ, RZ, R24 ;  /* 0x000000ffff0a7224 */ /* 0x000fe400078e0018 */
[----:B------:R-:W-:Y:S01]  /*97d0*/  IMAD.MOV.U32 R11, RZ, RZ, R31 ;  /* 0x000000ffff0b7224 */ /* 0x000fe200078e001f */
[----:B0-----:R-:W-:-:S13]  /*97e0*/  ISETP.NE.AND P0, PT, R65, 0x1, PT ;  /* 0x000000014100780c */ /* 0x001fda0003f05270 */
[----:B------:R-:W0:Y:S08]  /*97f0*/  @P0 LDC R0, c[0x0][0x44c] ;  /* 0x00011300ff000b82 */ /* 0x000e300000000800 */
[----:B------:R-:W3:Y:S01]  /*9800*/  @P0 LDC R5, c[0x0][0x450] ;  /* 0x00011400ff050b82 */ /* 0x000ee20000000800 */
[----:B0-----:R-:W-:-:S05]  /*9810*/  @P0 IMAD.HI.U32 R0, R3, R0, RZ ;  /* 0x0000000003000227 */ /* 0x001fca00078e00ff */
[----:B---3--:R-:W-:-:S04]  /*9820*/  @P0 SHF.R.U32.HI R3, RZ, R5, R0 ;  /* 0x00000005ff030219 */ /* 0x008fc80000011600 */
[----:B------:R-:W-:Y:S01]  /*9830*/  SHF.R.S32.HI R0, RZ, 0x1f, R3 ;  /* 0x0000001fff007819 */ /* 0x000fe20000011403 */
[----:B------:R-:W-:-:S04]  /*9840*/  IMAD.WIDE.U32 R8, R3, UR4, R8 ;  /* 0x0000000403087c25 */ /* 0x000fc8000f8e0008 */
[C---:B------:R-:W-:Y:S02]  /*9850*/  IMAD R4, R0.reuse, UR4, RZ ;  /* 0x0000000400047c24 */ /* 0x040fe4000f8e02ff */
[----:B------:R-:W-:Y:S02]  /*9860*/  IMAD R0, R0, UR6, RZ ;  /* 0x0000000600007c24 */ /* 0x000fe4000f8e02ff */
[C---:B--2---:R-:W-:Y:S01]  /*9870*/  IMAD R13, R3.reuse, UR5, R4 ;  /* 0x00000005030d7c24 */ /* 0x044fe2000f8e0204 */
        /* <DEDUP_REMOVED lines=14> */
[----:B------:R0:W0:Y:S04]  /*9960*/  SHFL.IDX PT, R4, R8, RZ, 0x181f ;  /* 0x00181fff08047589 */ /* 0x00002800000e0000 */
[----:B------:R0:W0:Y:S02]  /*9970*/  SHFL.IDX PT, R14, R7, RZ, 0x181f ;  /* 0x00181fff070e7589 */ /* 0x00002400000e0000 */
.L_x_8654:
[----:B------:R-:W-:Y:S01]  /*9980*/  IMAD R65, R196, R65, RZ ;  /* 0x00000041c4417224 */ /* 0x000fe200078e02ff */
[----:B------:R-:W-:Y:S01]  /*9990*/  BSSY B1, `(.L_x_8298) ;  /* 0x000001e000017945 */ /* 0x000fe20003800000 */
[----:B------:R-:W-:Y:S02]  /*99a0*/  CS2R R48, SRZ ;  /* 0x0000000000307805 */ /* 0x000fe4000001ff00 */
[----:B------:R-:W-:Y:S02]  /*99b0*/  CS2R R38, SRZ ;  /* 0x0000000000267805 */ /* 0x000fe4000001ff00 */
[----:B------:R-:W-:Y:S02]  /*99c0*/  CS2R R46, SRZ ;  /* 0x00000000002e7805 */ /* 0x000fe4000001ff00 */
[----:B------:R-:W-:Y:S02]  /*99d0*/  ISETP.GE.AND P0, PT, R54, R65, PT ;  /* 0x000000413600720c */ /* 0x000fe40003f06270 */
[----:B------:R-:W-:-:S11]  /*99e0*/  CS2R R40, SRZ ;  /* 0x0000000000287805 */ /* 0x000fd6000001ff00 */
        /* <DEDUP_REMOVED lines=8> */
[C---:B------:R-:W-:Y:S01]  /*9a70*/  @!P5 IMAD.SHL.U32 R15, R186.reuse, 0x2, RZ ;  /* 0x00000002ba0fd824 */ /* 0x040fe200078e00ff */
[----:B------:R-:W-:Y:S02]  /*9a80*/  @!P5 SHF.L.U64.HI R9, R186, 0x1, R61 ;  /* 0x00000001ba09d819 */ /* 0x000fe4000001023d */
[CC--:B---3--:R-:W-:Y:S02]  /*9a90*/  @!P4 IADD3 R10, P0, R3.reuse, R12.reuse, RZ ;  /* 0x0000000c030ac210 */ /* 0x0c8fe40007f1e0ff */
[C---:B0-----:R-:W-:Y:S02]  /*9aa0*/  @!P4 IADD3 R12, P1, R14.reuse, R12, RZ ;  /* 0x0000000c0e0cc210 */ /* 0x041fe40007f3e0ff */
[-C--:B------:R-:W-:Y:S02]  /*9ab0*/  @!P5 IADD3 R20, P2, R3, R15.reuse, RZ ;  /* 0x0000000f0314d210 */ /* 0x080fe40007f5e0ff */
[----:B------:R-:W-:Y:S02]  /*9ac0*/  @!P5 IADD3 R14, P3, R14, R15, RZ ;  /* 0x0000000f0e0ed210 */ /* 0x000fe40007f7e0ff */
[----:B------:R-:W-:-:S02]  /*9ad0*/  CS2R R46, SRZ ;  /* 0x00000000002e7805 */ /* 0x000fc4000001ff00 */
[C---:B--2---:R-:W-:Y:S02]  /*9ae0*/  @!P4 IADD3.X R11, R0.reuse, R13, RZ, P0, !PT ;  /* 0x0000000d000bc210 */ /* 0x044fe400007fe4ff */
[----:B------:R-:W-:Y:S01]  /*9af0*/  CS2R R48, SRZ ;  /* 0x0000000000307805 */ /* 0x000fe2000001ff00 */
[----:B------:R-:W-:Y:S02]  /*9b00*/  @!P5 IMAD.X R21, R0, 0x1, R9, P2 ;  /* 0x000000010015d824 */ /* 0x000fe400010e0609 */
[C---:B------:R-:W-:Y:S01]  /*9b10*/  @!P4 IMAD.X R13, R4.reuse, 0x1, R13, P1 ;  /* 0x00000001040dc824 */ /* 0x040fe200008e060d */
[----:B------:R0:W5:Y:S01]  /*9b20*/  @!P4 LD.E.64 R46, desc[UR52][R10.64] ;  /* 0x000000340a2ec980 */ /* 0x000162000c101b00 */
[----:B------:R-:W-:-:S03]  /*9b30*/  @!P5 IMAD.X R15, R4, 0x1, R9, P3 ;  /* 0x00000001040fd824 */ /* 0x000fc600018e0609 */
[----:B------:R0:W5:Y:S04]  /*9b40*/  @!P5 LD.E.64 R40, desc[UR52][R20.64] ;  /* 0x000000341428d980 */ /* 0x000168000c101b00 */
[----:B------:R0:W5:Y:S04]  /*9b50*/  @!P5 LD.E.64 R38, desc[UR52][R14.64] ;  /* 0x000000340e26d980 */ /* 0x000168000c101b00 */
[----:B------:R0:W5:Y:S02]  /*9b60*/  @!P4 LD.E.64 R48, desc[UR52][R12.64] ;  /* 0x000000340c30c980 */ /* 0x000164000c101b00 */
.L_x_8299:
[----:B------:R-:W-:Y:S05]  /*9b70*/  BSYNC B1 ;  /* 0x0000000000017941 */ /* 0x000fea0003800000 */
.L_x_8298:
[----:B--2--5:R-:W-:Y:S01]  /*9b80*/  IMAD.MOV.U32 R0, RZ, RZ, R48 ;  /* 0x000000ffff007224 */ /* 0x024fe200078e0030 */
[----:B------:R-:W-:Y:S01]  /*9b90*/  UMOV UR4, 0xffffffff ;  /* 0xffffffff00047882 */ /* 0x000fe20000000000 */
[----:B---3--:R-:W-:Y:S01]  /*9ba0*/  IMAD.MOV.U32 R3, RZ, RZ, R49 ;  /* 0x000000ffff037224 */ /* 0x008fe200078e0031 */
[----:B-1----:R-:W-:Y:S01]  /*9bb0*/  CS2R R42, SRZ ;  /* 0x00000000002a7805 */ /* 0x002fe2000001ff00 */
[----:B0-----:R-:W-:Y:S01]  /*9bc0*/  IMAD.MOV.U32 R4, RZ, RZ, R38 ;  /* 0x000000ffff047224 */ /* 0x001fe200078e0026 */
        /* <DEDUP_REMOVED lines=14> */
[----:B------:R0:W1:Y:S04]  /*9cb0*/  SHFL.IDX PT, R0, R6, 0x1, 0x181f ;  /* 0x00381f0006007f89 */ /* 0x00006800000e0000 */
[----:B------:R0:W2:Y:S04]  /*9cc0*/  SHFL.IDX PT, R3, R5, 0x1, 0x181f ;  /* 0x00381f0005037f89 */ /* 0x0000a800000e0000 */
[----:B------:R0:W3:Y:S04]  /*9cd0*/  SHFL.IDX PT, R4, R8, 0x1, 0x181f ;  /* 0x00381f0008047f89 */ /* 0x0000e800000e0000 */
[----:B------:R0:W0:Y:S02]  /*9ce0*/  SHFL.IDX PT, R14, R7, 0x1, 0x181f ;  /* 0x00381f00070e7f89 */ /* 0x00002400000e0000 */
.L_x_8660:
[----:B------:R-:W-:Y:S01]  /*9cf0*/  VIADD R10, R54, 0x20 ;  /* 0x00000020360a7836 */ /* 0x000fe20000000000 */
[----:B------:R-:W-:Y:S01]  /*9d00*/  BSSY B1, `(.L_x_8301) ;  /* 0x000001d000017945 */ /* 0x000fe20003800000 */
[----:B------:R-:W-:Y:S02]  /*9d10*/  CS2R R28, SRZ ;  /* 0x00000000001c7805 */ /* 0x000fe4000001ff00 */
[----:B------:R-:W-:Y:S02]  /*9d20*/  CS2R R44, SRZ ;  /* 0x00000000002c7805 */ /* 0x000fe4000001ff00 */
[----:B------:R-:W-:Y:S02]  /*9d30*/  CS2R R30, SRZ ;  /* 0x00000000001e7805 */ /* 0x000fe4000001ff00 */
        /* <DEDUP_REMOVED lines=11> */
[CC--:B--2---:R-:W-:Y:S02]  /*9df0*/  @!P4 IADD3 R10, P0, R3.reuse, R12.reuse, RZ ;  /* 0x0000000c030ac210 */ /* 0x0c4fe40007f1e0ff */
[-C--:B------:R-:W-:Y:S02]  /*9e00*/  @!P5 IADD3 R20, P2, R3, R11.reuse, RZ ;  /* 0x0000000b0314d210 */ /* 0x080fe40007f5e0ff */
[C---:B0-----:R-:W-:Y:S02]  /*9e10*/  @!P4 IADD3 R12, P1, R14.reuse, R12, RZ ;  /* 0x0000000c0e0cc210 */ /* 0x041fe40007f3e0ff */
[----:B------:R-:W-:Y:S01]  /*9e20*/  @!P5 IADD3 R14, P3, R14, R11, RZ ;  /* 0x0000000b0e0ed210 */ /* 0x000fe20007f7e0ff */
[----:B-1----:R-:W-:Y:S01]  /*9e30*/  @!P5 IMAD.X R21, R0, 0x1, R15, P2 ;  /* 0x000000010015d824 */ /* 0x002fe200010e060f */
[----:B------:R-:W-:-:S02]  /*9e40*/  CS2R R44, SRZ ;  /* 0x00000000002c7805 */ /* 0x000fc4000001ff00 */
[----:B------:R-:W-:Y:S01]  /*9e50*/  CS2R R42, SRZ ;  /* 0x00000000002a7805 */ /* 0x000fe2000001ff00 */
[--C-:B------:R-:W-:Y:S02]  /*9e60*/  @!P4 IMAD.X R11, R0, 0x1, R9.reuse, P0 ;  /* 0x00000001000bc824 */ /* 0x100fe400000e0609 */
[C---:B---3--:R-:W-:Y:S01]  /*9e70*/  @!P4 IMAD.X R13, R4.reuse, 0x1, R9, P1 ;  /* 0x00000001040dc824 */ /* 0x048fe200008e0609 */
[----:B------:R0:W5:Y:S01]  /*9e80*/  @!P5 LD.E.64 R30, desc[UR52][R20.64] ;  /* 0x00000034141ed980 */ /* 0x000162000c101b00 */
[----:B------:R-:W-:-:S03]  /*9e90*/  @!P5 IMAD.X R15, R4, 0x1, R15, P3 ;  /* 0x00000001040fd824 */ /* 0x000fc600018e060f */
[----:B------:R0:W5:Y:S04]  /*9ea0*/  @!P4 LD.E.64 R44, desc[UR52][R10.64] ;  /* 0x000000340a2cc980 */ /* 0x000168000c101b00 */
[----:B------:R0:W5:Y:S04]  /*9eb0*/  @!P5 LD.E.64 R28, desc[UR52][R14.64] ;  /* 0x000000340e1cd980 */ /* 0x000168000c101b00 */
[----:B------:R0:W5:Y:S02]  /*9ec0*/  @!P4 LD.E.64 R42, desc[UR52][R12.64] ;  /* 0x000000340c2ac980 */ /* 0x000164000c101b00 */
.L_x_8302:
[----:B------:R-:W-:Y:S05]  /*9ed0*/  BSYNC B1 ;  /* 0x0000000000017941 */ /* 0x000fea0003800000 */
.L_x_8301:
[----:B-1---5:R-:W-:Y:S01]  /*9ee0*/  IMAD.MOV.U32 R0, RZ, RZ, R42 ;  /* 0x000000ffff007224 */ /* 0x022fe200078e002a */
[----:B---3--:R-:W-:Y:S01]  /*9ef0*/  MOV R4, R28 ;  /* 0x0000001c00047202 */ /* 0x008fe20000000f00 */
        /* <DEDUP_REMOVED lines=11> */
[----:B------:R-:W-:-:S04]  /*9fb0*/  PRMT R56, R3, 0x7610, R56 ;  /* 0x0000761003387816 */ /* 0x000fc80000000038 */
[----:B------:R-:W-:Y:S01]  /*9fc0*/  PRMT R52, R4, 0x5410, R9 ;  /* 0x0000541004347816 */ /* 0x000fe20000000009 */
[----:B------:R-:W-:Y:S06]  /*9fd0*/  BRA.DIV UR4, `(.L_x_8303) ;  /* 0x000001d604347947 */ /* 0x000fec000b800000 */
[----:B------:R1:W2:Y:S04]  /*9fe0*/  SHFL.IDX PT, R0, R6, 0x2, 0x181f ;  /* 0x00581f0006007f89 */ /* 0x0002a800000e0000 */
[----:B------:R1:W3:Y:S04]  /*9ff0*/  SHFL.IDX PT, R3, R5, 0x2, 0x181f ;  /* 0x00581f0005037f89 */ /* 0x0002e800000e0000 */
[----:B------:R1:W1:Y:S04]  /*a000*/  SHFL.IDX PT, R4, R8, 0x2, 0x181f ;  /* 0x00581f0008047f89 */ /* 0x00026800000e0000 */
[----:B0-----:R0:W0:Y:S02]  /*a010*/  SHFL.IDX PT, R14, R7, 0x2, 0x181f ;  /* 0x00581f00070e7f89 */ /* 0x00102400000e0000 */
.L_x_8666:
[----:B------:R-:W-:Y:S01]  /*a020*/  VIADD R10, R54, 0x40 ;  /* 0x00000040360a7836 */ /* 0x000fe20000000000 */
        /* <DEDUP_REMOVED lines=17> */
[-C--:B------:R-:W-:Y:S02]  /*a140*/  @!P5 IADD3 R20, P2, R3, R11.reuse, RZ ;  /* 0x0000000b0314d210 */ /* 0x080fe40007f5e0ff */
[C---:B0-----:R-:W-:Y:S02]  /*a150*/  @!P4 IADD3 R12, P1, R14.reuse, R12, RZ ;  /* 0x0000000c0e0cc210 */ /* 0x041fe40007f3e0ff */
[----:B------:R-:W-:Y:S01]  /*a160*/  @!P5 IADD3 R14, P3, R14, R11, RZ ;  /* 0x0000000b0e0ed210 */ /* 0x000fe20007f7e0ff */
[----:B--2---:R-:W-:Y:S01]  /*a170*/  @!P5 IMAD.X R21, R0, 0x1, R15, P2 ;  /* 0x000000010015d824 */ /* 0x004fe200010e060f */
[----:B------:R-:W-:-:S02]  /*a180*/  CS2R R34, SRZ ;  /* 0x0000000000227805 */ /* 0x000fc4000001ff00 */
[----:B------:R-:W-:Y:S02]  /*a190*/  CS2R R32, SRZ ;  /* 0x0000000000207805 */ /* 0x000fe4000001ff00 */
[----:B------:R-:W-:Y:S01]  /*a1a0*/  @!P4 IADD3.X R11, R0, R9, RZ, P0, !PT ;  /* 0x00000009000bc210 */ /* 0x000fe200007fe4ff */
[C---:B-1----:R-:W-:Y:S01]  /*a1b0*/  @!P4 IMAD.X R13, R4.reuse, 0x1, R9, P1 ;  /* 0x00000001040dc824 */ /* 0x042fe200008e0609 */
[----:B------:R0:W5:Y:S01]  /*a1c0*/  @!P5 LD.E.64 R24, desc[UR52][R20.64] ;  /* 0x000000341418d980 */ /* 0x000162000c101b00 */
[----:B------:R-:W-:-:S03]  /*a1d0*/  @!P5 IMAD.X R15, R4, 0x1, R15, P3 ;  /* 0x00000001040fd824 */ /* 0x000fc600018e060f */
[----:B------:R0:W5:Y:S04]  /*a1e0*/  @!P4 LD.E.64 R34, desc[UR52][R10.64] ;  /* 0x000000340a22c980 */ /* 0x000168000c101b00 */
[----:B------:R0:W5:Y:S04]  /*a1f0*/  @!P5 LD.E.64 R26, desc[UR52][R14.64] ;  /* 0x000000340e1ad980 */ /* 0x000168000c101b00 */
[----:B------:R0:W5:Y:S02]  /*a200*/  @!P4 LD.E.64 R32, desc[UR52][R12.64] ;  /* 0x000000340c20c980 */ /* 0x000164000c101b00 */
.L_x_8305:
[----:B------:R-:W-:Y:S05]  /*a210*/  BSYNC B1 ;  /* 0x0000000000017941 */ /* 0x000fea0003800000 */
.L_x_8304:
[----:B--2--5:R-:W-:Y:S01]  /*a220*/  IMAD.MOV.U32 R0, RZ, RZ, R32 ;  /* 0x000000ffff007224 */ /* 0x024fe200078e0020 */
[----:B------:R-:W-:Y:S01]  /*a230*/  UMOV UR4, 0xffffffff ;  /* 0xffffffff00047882 */ /* 0x000fe20000000000 */
[----:B---3--:R-:W-:Y:S01]  /*a240*/  IMAD.MOV.U32 R3, RZ, RZ, R33 ;  /* 0x000000ffff037224 */ /* 0x008fe200078e0021 */
[----:B0-----:R-:W-:Y:S01]  /*a250*/  CS2R R20, SRZ ;  /* 0x0000000000147805 */ /* 0x001fe2000001ff00 */
[----:B-1----:R-:W-:Y:S02]  /*a260*/  IMAD.MOV.U32 R4, RZ, RZ, R26 ;  /* 0x000000ffff047224 */ /* 0x002fe400078e001a */
        /* <DEDUP_REMOVED lines=10> */
[----:B------:R0:W1:Y:S04]  /*a310*/  SHFL.IDX PT, R0, R6, 0x3, 0x181f ;  /* 0x00781f0006007f89 */ /* 0x00006800000e0000 */
[----:B------:R0:W2:Y:S04]  /*a320*/  SHFL.IDX PT, R3, R5, 0x3, 0x181f ;  /* 0x00781f0005037f89 */ /* 0x0000a800000e0000 */
[----:B------:R0:W3:Y:S04]  /*a330*/  SHFL.IDX PT, R4, R8, 0x3, 0x181f ;  /* 0x00781f0008047f89 */ /* 0x0000e800000e0000 */
[----:B------:R0:W0:Y:S02]  /*a340*/  SHFL.IDX PT, R14, R7, 0x3, 0x181f ;  /* 0x00781f00070e7f89 */ /* 0x00002400000e0000 */
.L_x_8672:
[----:B------:R-:W-:Y:S01]  /*a350*/  VIADD R54, R54, 0x60 ;  /* 0x0000006036367836 */ /* 0x000fe20000000000 */
[----:B------:R-:W-:Y:S01]  /*a360*/  BSSY B1, `(.L_x_8307) ;  /* 0x000001d000017945 */ /* 0x000fe20003800000 */
[----:B0-----:R-:W-:Y:S02]  /*a370*/  CS2R R8, SRZ ;  /* 0x0000000000087805 */ /* 0x001fe4000001ff00 */
[----:B------:R-:W-:Y:S02]  /*a380*/  CS2R R12, SRZ ;  /* 0x00000000000c7805 */ /* 0x000fe4000001ff00 */
[----:B------:R-:W-:Y:S02]  /*a390*/  CS2R R10, SRZ ;  /* 0x00000000000a7805 */ /* 0x000fe4000001ff00 */
[----:B------:R-:W-:-:S13]  /*a3a0*/  ISETP.GE.AND P0, PT, R54, R65, PT ;  /* 0x000000413600720c */ /* 0x000fda0003f06270 */
[----:B------:R-:W-:Y:S05]  /*a3b0*/  @P0 BRA `(.L_x_8308) ;  /* 0x00000000005c0947 */ /* 0x000fea0003800000 */
[----:B------:R-:W-:Y:S01]  /*a3c0*/  ULDC UR4, c[0x0][0x3f4] ;  /* 0x0000fd0000047ab9 */ /* 0x000fe20000000800 */
[----:B------:R-:W-:Y:S02]  /*a3d0*/  CS2R R10, SRZ ;  /* 0x00000000000a7805 */ /* 0x000fe4000001ff00 */
[----:B------:R-:W-:Y:S02]  /*a3e0*/  ISETP.GE.AND P4, PT, R22, UR4, PT ;  /* 0x0000000416007c0c */ /* 0x000fe4000bf86270 */
[----:B------:R-:W-:-:S11]  /*a3f0*/  ISETP.GE.AND P5, PT, R186, UR4, PT ;  /* 0x00000004ba007c0c */ /* 0x000fd6000bfa6270 */
[C---:B------:R-:W-:Y:S01]  /*a400*/  @!P4 IMAD.SHL.U32 R60, R22.reuse, 0x2, RZ ;  /* 0x00000002163cc824 */ /* 0x040fe200078e00ff */
[----:B------:R-:W-:Y:S01]  /*a410*/  @!P4 SHF.L.U64.HI R5, R22, 0x1, R23 ;  /* 0x000000011605c819 */ /* 0x000fe20000010217 */
[C---:B------:R-:W-:Y:S01]  /*a420*/  @!P5 IMAD.SHL.U32 R15, R186.reuse, 0x2, RZ ;  /* 0x00000002ba0fd824 */ /* 0x040fe200078e00ff */
[----:B------:R-:W-:Y:S02]  /*a430*/  @!P5 SHF.L.U64.HI R9, R186, 0x1, R61 ;  /* 0x00000001ba09d819 */ /* 0x000fe4000001023d */
[CC--:B--2---:R-:W-:Y:S02]  /*a440*/  @!P4 IADD3 R6, P0, R3.reuse, R60.reuse, RZ ;  /* 0x0000003c0306c210 */ /* 0x0c4fe40007f1e0ff */
[----:B------:R-:W-:Y:S02]  /*a450*/  @!P4 IADD3 R60, P1, R14, R60, RZ ;  /* 0x0000003c0e3cc210 */ /* 0x000fe40007f3e0ff */
[----:B------:R-:W-:Y:S02]  /*a460*/  @!P5 IADD3 R62, P2, R3, R15, RZ ;  /* 0x0000000f033ed210 */ /* 0x000fe40007f5e0ff */
[----:B------:R-:W-:-:S02]  /*a470*/  CS2R R12, SRZ ;  /* 0x00000000000c7805 */ /* 0x000fc4000001ff00 */
[----:B------:R-:W-:Y:S02]  /*a480*/  @!P5 IADD3 R14, P3, R14, R15, RZ ;  /* 0x0000000f0e0ed210 */ /* 0x000fe40007f7e0ff */
[----:B------:R-:W-:Y:S01]  /*a490*/  CS2R R20, SRZ ;  /* 0x0000000000147805 */ /* 0x000fe2000001ff00 */
[C---:B-1----:R-:W-:Y:S02]  /*a4a0*/  @!P4 IMAD.X R7, R0.reuse, 0x1, R5, P0 ;  /* 0x000000010007c824 */ /* 0x042fe400000e0605 */
[--C-:B------:R-:W-:Y:S02]  /*a4b0*/  @!P5 IMAD.X R63, R0, 0x1, R9.reuse, P2 ;  /* 0x00000001003fd824 */ /* 0x100fe400010e0609 */
[C---:B---3--:R-:W-:Y:S01]  /*a4c0*/  @!P5 IMAD.X R15, R4.reuse, 0x1, R9, P3 ;  /* 0x00000001040fd824 */ /* 0x048fe200018e0609 */
[----:B------:R-:W-:Y:S01]  /*a4d0*/  CS2R R8, SRZ ;  /* 0x0000000000087805 */ /* 0x000fe2000001ff00 */
[----:B------:R-:W-:Y:S01]  /*a4e0*/  @!P4 IMAD.X R61, R4, 0x1, R5, P1 ;  /* 0x00000001043dc824 */ /* 0x000fe200008e0605 */
[----:B------:R0:W5:Y:S04]  /*a4f0*/  @!P5 LD.E.64 R10, desc[UR52][R62.64] ;  /* 0x000000343e0ad980 */ /* 0x000168000c101b00 */
[----:B------:R0:W5:Y:S04]  /*a500*/  @!P5 LD.E.64 R8, desc[UR52][R14.64] ;  /* 0x000000340e08d980 */ /* 0x000168000c101b00 */
[----:B------:R0:W5:Y:S04]  /*a510*/  @!P4 LD.E.64 R12, desc[UR52][R6.64] ;  /* 0x00000034060cc980 */ /* 0x000168000c101b00 */
[----:B------:R0:W5:Y:S02]  /*a520*/  @!P4 LD.E.64 R20, desc[UR52][R60.64] ;  /* 0x000000343c14c980 */ /* 0x000164000c101b00 */
.L_x_8308:
[----:B------:R-:W-:Y:S05]  /*a530*/  BSYNC B1 ;  /* 0x0000000000017941 */ /* 0x000fea0003800000 */
.L_x_8307:
[----:B------:R-:W-:Y:S01]  /*a540*/  ULEA.HI UR4, UR37, UR37, URZ, 0x1 ;  /* 0x0000002525047291 */ /* 0x000fe2000f8f083f */
[----:B-1---5:R-:W-:Y:S01]  /*a550*/  IMAD.MOV.U32 R0, RZ, RZ, R20 ;  /* 0x000000ffff007224 */ /* 0x022fe200078e0014 */
[----:B---3--:R-:W-:Y:S01]  /*a560*/  MOV R4, R21 ;  /* 0x0000001500047202 */ /* 0x008fe20000000f00 */
[----:B0-----:R-:W-:Y:S01]  /*a570*/  IMAD.MOV.U32 R6, RZ, RZ, R12 ;  /* 0x000000ffff067224 */ /* 0x001fe200078e000c */
[----:B------:R-:W-:Y:S01]  /*a580*/  ULOP3.LUT UR4, UR4, 0xfffffffe, URZ, 0xc0, !UPT ;  /* 0xfffffffe04047892 */ /* 0x000fe2000f8ec03f */
[----:B------:R-:W-:Y:S01]  /*a590*/  IMAD.MOV.U32 R7, RZ, RZ, R13 ;  /* 0x000000ffff077224 */ /* 0x000fe200078e000d */
[----:B------:R-:W-:Y:S01]  /*a5a0*/  PRMT R15, R0, 0x5410, R4 ;  /* 0x00005410000f7816 */ /* 0x000fe20000000004 */
[----:B------:R-:W-:Y:S01]  /*a5b0*/  IMAD.MOV.U32 R0, RZ, RZ, R8 ;  /* 0x000000ffff007224 */ /* 0x000fe200078e0008 */
[----:B------:R-:W-:Y:S01]  /*a5c0*/  UIADD3 UR4, UR37, -UR4, URZ ;  /* 0x8000000425047290 */ /* 0x000fe2000fffe03f */
[----:B------:R-:W-:Y:S01]  /*a5d0*/  IMAD.MOV.U32 R4, RZ, RZ, R9 ;  /* 0x000000ffff047224 */ /* 0x000fe200078e0009 */
[----:B--2---:R-:W-:Y:S01]  /*a5e0*/  VIADDMNMX R3, R65, -R200, 0x80, PT ;  /* 0x0000008041037446 */ /* 0x004fe200038009c8 */
[----:B------:R-:W-:Y:S01]  /*a5f0*/  BSSY B1, `(.L_x_8309) ;  /* 0x000000a000017945 */ /* 0x000fe20003800000 */
[----:B------:R-:W-:Y:S01]  /*a600*/  PRMT R54, R6, 0x5410, R7 ;  /* 0x0000541006367816 */ /* 0x000fe20000000007 */
[----:B------:R-:W-:Y:S01]  /*a610*/  IMAD.MOV.U32 R6, RZ, RZ, R11 ;  /* 0x000000ffff067224 */ /* 0x000fe200078e000b */
[----:B------:R-:W-:Y:S01]  /*a620*/  PRMT R0, R0, 0x5410, R4 ;  /* 0x0000541000007816 */ /* 0x000fe20000000004 */
[----:B------:R-:W-:Y:S01]  /*a630*/  IMAD.U32 R5, RZ, RZ, UR4 ;  /* 0x00000004ff057e24 */ /* 0x000fe2000f8e00ff */
[----:B------:R-:W-:Y:S01]  /*a640*/  ISETP.GE.AND P1, PT, R188, R3, PT ;  /* 0x00000003bc00720c */ /* 0x000fe20003f26270 */
[----:B------:R-:W-:-:S03]  /*a650*/  IMAD.MOV.U32 R4, RZ, RZ, R10 ;  /* 0x000000ffff047224 */ /* 0x000fc600078e000a */
[----:B------:R-:W-:-:S04]  /*a660*/  SHF.L.U32 R5, R5, 0x1f, RZ ;  /* 0x0000001f05057819 */ /* 0x000fc800000006ff */
[----:B------:R-:W0:Y:S02]  /*a670*/  SYNCS.PHASECHK.TRANS64.TRYWAIT P0, [R18+URZ+0x28800], R5 ;  /* 0x02880005120075a7 */ /* 0x000e24000800017f */
[----:B0-----:R-:W-:Y:S05]  /*a680*/  @!P0 BRA `(.L_x_8310) ;  /* 0x000001d000688947 */ /* 0x001fea0003800000 */
.L_x_8673:
[----:B------:R-:W-:Y:S05]  /*a690*/  BSYNC B1 ;  /* 0x0000000000017941 */ /* 0x000fea0003800000 */
.L_x_8309:
        /* <DEDUP_REMOVED lines=9> */
[----:B------:R-:W-:Y:S01]  /*a730*/  SHF.R.U32.HI R61, RZ, 0x10, R47 ;  /* 0x00000010ff3d7819 */ /* 0x000fe2000001162f */
[--C-:B------:R-:W-:Y:S01]  /*a740*/  HADD2.F32 R60, -RZ, R66.reuse.H1_H1 ;  /* 0x30000042ff3c7230 */ /* 0x100fe20000004100 */
[--C-:B------:R-:W-:Y:S01]  /*a750*/  SHF.R.U32.HI R63, RZ, 0x10, R49.reuse ;  /* 0x00000010ff3f7819 */ /* 0x100fe20000011631 */
[----:B------:R-:W-:Y:S01]  /*a760*/  HADD2.F32 R62, -RZ, R66.H0_H0 ;  /* 0x20000042ff3e7230 */ /* 0x000fe20000004100 */
[----:B------:R-:W-:Y:S01]  /*a770*/  SHF.R.U64 R67, R48, 0x10, R49 ;  /* 0x0000001030437819 */ /* 0x000fe20000001231 */
[----:B------:R-:W-:Y:S01]  /*a780*/  HADD2.F32 R61, -RZ, R61.H0_H0 ;  /* 0x2000003dff3d7230 */ /* 0x000fe20000004100 */
[----:B------:R-:W-:Y:S01]  /*a790*/  SHF.R.U64 R69, R46, 0x10, R47 ;  /* 0x000000102e457819 */ /* 0x000fe2000000122f */
[----:B------:R-:W-:Y:S02]  /*a7a0*/  HADD2.F32 R63, -RZ, R63.H0_H0 ;  /* 0x2000003fff3f7230 */ /* 0x000fe40000004100 */
[----:B0-----:R-:W-:-:S02]  /*a7b0*/  HADD2.F32 R49, -RZ, R7.H1_H1 ;  /* 0x30000007ff317230 */ /* 0x001fc40000004100 */
[----:B------:R-:W-:Y:S02]  /*a7c0*/  HADD2.F32 R48, -RZ, R7.H0_H0 ;  /* 0x20000007ff307230 */ /* 0x000fe40000004100 */
[--C-:B------:R-:W-:Y:S02]  /*a7d0*/  HADD2.F32 R7, -RZ, R4.reuse.H0_H0 ;  /* 0x20000004ff077230 */ /* 0x100fe40000004100 */
[C---:B------:R-:W-:Y:S01]  /*a7e0*/  FMUL.FTZ R68, R49.reuse, R61 ;  /* 0x0000003d31447220 */ /* 0x040fe20000410000 */
[----:B------:R-:W-:Y:S02]  /*a7f0*/  HADD2.F32 R4, -RZ, R4.H1_H1 ;  /* 0x30000004ff047230 */ /* 0x000fe40000004100 */
[-C--:B------:R-:W-:Y:S01]  /*a800*/  FMUL.FTZ R65, R49, R63.reuse ;  /* 0x0000003f31417220 */ /* 0x080fe20000410000 */
[--C-:B------:R-:W-:Y:S02]  /*a810*/  HADD2.F32 R46, -RZ, R6.reuse.H0_H0 ;  /* 0x20000006ff2e7230 */ /* 0x100fe40000004100 */
[----:B------:R-:W-:Y:S01]  /*a820*/  FFMA.FTZ R70, R48, R63, R68 ;  /* 0x0000003f30467223 */ /* 0x000fe20000010044 */
[----:B------:R-:W-:-:S02]  /*a830*/  HADD2.F32 R47, -RZ, R6.H1_H1 ;  /* 0x30000006ff2f7230 */ /* 0x000fc40000004100 */
[----:B------:R-:W-:Y:S01]  /*a840*/  FMUL.FTZ R66, R4, R62 ;  /* 0x0000003e04427220 */ /* 0x000fe20000410000 */
[--C-:B------:R-:W-:Y:S02]  /*a850*/  HADD2.F32 R49, -RZ, R64.reuse.H0_H0 ;  /* 0x20000040ff317230 */ /* 0x100fe40000004100 */
[----:B------:R-:W-:Y:S01]  /*a860*/  FFMA.FTZ R65, R48, R61, -R65 ;  /* 0x0000003d30417223 */ /* 0x000fe20000010841 */
[--C-:B------:R-:W-:Y:S02]  /*a870*/  HADD2.F32 R6, -RZ, R5.reuse.H0_H0 ;  /* 0x20000005ff067230 */ /* 0x100fe40000004100 */
[-C--:B------:R-:W-:Y:S01]  /*a880*/  FMUL.FTZ R68, R4, R60.reuse ;  /* 0x0000003c04447220 */ /* 0x080fe20000410000 */
[----:B------:R-:W-:Y:S02]  /*a890*/  HADD2.F32 R64, -RZ, R64.H1_H1 ;  /* 0x30000040ff407230 */ /* 0x000fe40000004100 */
[----:B------:R-:W-:Y:S01]  /*a8a0*/  FFMA.FTZ R66, R7, R60, -R66 ;  /* 0x0000003c07427223 */ /* 0x000fe20000010842 */
[----:B------:R-:W-:-:S02]  /*a8b0*/  HADD2.F32 R5, -RZ, R5.H1_H1 ;  /* 0x30000005ff057230 */ /* 0x000fc40000004100 */
[----:B------:R-:W-:Y:S01]  /*a8c0*/  FFMA.FTZ R61, R7, R62, R68 ;  /* 0x0000003e073d7223 */ /* 0x000fe20000010044 */
[----:B------:R-:W-:Y:S02]  /*a8d0*/  HADD2.F32 R48, -RZ, R67.H0_H0 ;  /* 0x20000043ff307230 */ /* 0x000fe40000004100 */
[CC--:B------:R-:W-:Y:S01]  /*a8e0*/  FMUL.FTZ R63, R47.reuse, R49.reuse ;  /* 0x000000312f3f7220 */ /* 0x0c0fe20000410000 */
[----:B------:R-:W-:Y:S02]  /*a8f0*/  HADD2.F32 R4, -RZ, R69.H0_H0 ;  /* 0x20000045ff047230 */ /* 0x000fe40000004100 */
[----:B------:R-:W-:Y:S01]  /*a900*/  FMUL.FTZ R60, R47, R64 ;  /* 0x000000402f3c7220 */ /* 0x000fe20000410000 */
        /* <DEDUP_REMOVED lines=10> */
[----:B------:R0:W-:Y:S02]  /*a9b0*/  STS.128 [R214], R4 ;  /* 0x00000004d6007388 */ /* 0x0001e40000000c00 */
.L_x_8314:
[----:B------:R-:W-:Y:S05]  /*a9c0*/  BSYNC B2 ;  /* 0x0000000000027941 */ /* 0x000fea0003800000 */
.L_x_8313:
[----:B------:R-:W-:Y:S05]  /*a9d0*/  @P1 BRA `(.L_x_8312) ;  /* 0x0000000000a81947 */ /* 0x000fea0003800000 */
[----:B0-----:R-:W0:Y:S01]  /*a9e0*/  LDS.128 R4, [R214+0x4000] ;  /* 0x00400000d6047984 */ /* 0x001e220000000c00 */
        /* <DEDUP_REMOVED lines=11> */
[CC--:B------:R-:W-:Y:S01]  /*aaa0*/  FMUL.FTZ R49, R41.reuse, R48.reuse ;  /* 0x0000003029317220 */ /* 0x0c0fe20000410000 */
[----:B------:R-:W-:Y:S01]  /*aab0*/  FMUL.FTZ R41, R41, R47 ;  /* 0x0000002f29297220 */ /* 0x000fe20000410000 */
[----:B------:R-:W-:Y:S02]  /*aac0*/  HADD2.F32 R4, -RZ, R4.H1_H1 ;  /* 0x30000004ff047230 */ /* 0x000fe40000004100 */
[--C-:B------:R-:W-:Y:S02]  /*aad0*/  HADD2.F32 R38, -RZ, R6.reuse.H0_H0 ;  /* 0x20000006ff267230 */ /* 0x100fe40000004100 */
[----:B------:R-:W-:Y:S01]  /*aae0*/  FFMA.FTZ R62, R40, R48, R41 ;  /* 0x00000030283e7223 */ /* 0x000fe20000010029 */
[----:B------:R-:W-:-:S02]  /*aaf0*/  HADD2.F32 R39, -RZ, R6.H1_H1 ;  /* 0x30000006ff277230 */ /* 0x000fc40000004100 */
[----:B------:R-:W-:Y:S01]  /*ab00*/  FMUL.FTZ R60, R4, R59 ;  /* 0x0000003b043c7220 */ /* 0x000fe20000410000 */
[--C-:B------:R-:W-:Y:S02]  /*ab10*/  HADD2.F32 R41, -RZ, R58.reuse.H1_H1 ;  /* 0x3000003aff297230 */ /* 0x100fe40000004100 */
[----:B------:R-:W-:Y:S01]  /*ab20*/  FFMA.FTZ R49, R40, R47, -R49 ;  /* 0x0000002f28317223 */ /* 0x000fe20000010831 */
[--C-:B------:R-:W-:Y:S02]  /*ab30*/  HADD2.F32 R6, -RZ, R5.reuse.H0_H0 ;  /* 0x20000005ff067230 */ /* 0x100fe40000004100 */
[-C--:B------:R-:W-:Y:S01]  /*ab40*/  FMUL.FTZ R48, R4, R46.reuse ;  /* 0x0000002e04307220 */ /* 0x080fe20000410000 */
[----:B------:R-:W-:Y:S02]  /*ab50*/  HADD2.F32 R58, -RZ, R58.H0_H0 ;  /* 0x2000003aff3a7230 */ /* 0x000fe40000004100 */
        /* <DEDUP_REMOVED lines=18> */
.L_x_8312:
[----:B------:R-:W-:Y:S05]  /*ac80*/  BSYNC B1 ;  /* 0x0000000000017941 */ /* 0x000fea0003800000 */
.L_x_8311:
        /* <DEDUP_REMOVED lines=10> */
[----:B------:R-:W-:Y:S02]  /*ad30*/  SHF.R.U64 R49, R44, 0x10, R45 ;  /* 0x000000102c317819 */ /* 0x000fe4000000122d */
[----:B------:R-:W-:Y:S02]  /*ad40*/  SHF.R.U32.HI R44, RZ, 0x10, R43 ;  /* 0x00000010ff2c7819 */ /* 0x000fe4000001162b */
[----:B------:R-:W-:Y:S02]  /*ad50*/  SHF.R.U32.HI R45, RZ, 0x10, R45 ;  /* 0x00000010ff2d7819 */ /* 0x000fe4000001162d */
[----:B------:R-:W-:Y:S01]  /*ad60*/  SHF.R.U64 R47, R42, 0x10, R43 ;  /* 0x000000102a2f7819 */ /* 0x000fe2000000122b */
[----:B------:R-:W-:Y:S02]  /*ad70*/  HADD2.F32 R44, -RZ, R44.H0_H0 ;  /* 0x2000002cff2c7230 */ /* 0x000fe40000004100 */
[----:B------:R-:W-:-:S02]  /*ad80*/  HADD2.F32 R43, -RZ, R45.H0_H0 ;  /* 0x2000002dff2b7230 */ /* 0x000fc40000004100 */
[--C-:B------:R-:W-:Y:S02]  /*ad90*/  HADD2.F32 R42, -RZ, R57.reuse.H1_H1 ;  /* 0x30000039ff2a7230 */ /* 0x100fe40000004100 */
[----:B------:R-:W-:Y:S02]  /*ada0*/  HADD2.F32 R57, -RZ, R57.H0_H0 ;  /* 0x20000039ff397230 */ /* 0x000fe40000004100 */
[--C-:B0-----:R-:W-:Y:S02]  /*adb0*/  HADD2.F32 R41, -RZ, R7.reuse.H1_H1 ;  /* 0x30000007ff297230 */ /* 0x101fe40000004100 */
[----:B------:R-:W-:Y:S02]  /*adc0*/  HADD2.F32 R40, -RZ, R7.H0_H0 ;  /* 0x20000007ff287230 */ /* 0x000fe40000004100 */
[--C-:B------:R-:W-:Y:S02]  /*add0*/  HADD2.F32 R7, -RZ, R4.reuse.H0_H0 ;  /* 0x20000004ff077230 */ /* 0x100fe40000004100 */
[C---:B------:R-:W-:Y:S01]  /*ade0*/  FMUL.FTZ R45, R41.reuse, R44 ;  /* 0x0000002c292d7220 */ /* 0x040fe20000410000 */
[----:B------:R-:W-:Y:S01]  /*adf0*/  FMUL.FTZ R41, R41, R43 ;  /* 0x0000002b29297220 */ /* 0x000fe20000410000 */
[----:B------:R-:W-:-:S02]  /*ae00*/  HADD2.F32 R4, -RZ, R4.H1_H1 ;  /* 0x30000004ff047230 */ /* 0x000fc40000004100 */
[--C-:B------:R-:W-:Y:S02]  /*ae10*/  HADD2.F32 R38, -RZ, R6.reuse.H0_H0 ;  /* 0x20000006ff267230 */ /* 0x100fe40000004100 */
[----:B------:R-:W-:Y:S01]  /*ae20*/  FFMA.FTZ R48, R40, R44, R41 ;  /* 0x0000002c28307223 */ /* 0x000fe20000010029 */
[----:B------:R-:W-:Y:S02]  /*ae30*/  HADD2.F32 R39, -RZ, R6.H1_H1 ;  /* 0x30000006ff277230 */ /* 0x000fe40000004100 */
[----:B------:R-:W-:Y:S01]  /*ae40*/  FMUL.FTZ R46, R4, R57 ;  /* 0x00000039042e7220 */ /* 0x000fe20000410000 */
[--C-:B------:R-:W-:Y:S02]  /*ae50*/  HADD2.F32 R41, -RZ, R56.reuse.H1_H1 ;  /* 0x30000038ff297230 */ /* 0x100fe40000004100 */
[----:B------:R-:W-:Y:S01]  /*ae60*/  FFMA.FTZ R45, R40, R43, -R45 ;  /* 0x0000002b282d7223 */ /* 0x000fe2000001082d */
[----:B------:R-:W-:Y:S02]  /*ae70*/  HADD2.F32 R6, -RZ, R5.H0_H0 ;  /* 0x20000005ff067230 */ /* 0x000fe40000004100 */
[----:B------:R-:W-:Y:S01]  /*ae80*/  FMUL.FTZ R44, R4, R42 ;  /* 0x0000002a042c7220 */ /* 0x000fe20000410000 */
[----:B------:R-:W-:-:S02]  /*ae90*/  HADD2.F32 R56, -RZ, R56.H0_H0 ;  /* 0x20000038ff387230 */ /* 0x000fc40000004100 */
[C---:B------:R-:W-:Y:S01]  /*aea0*/  FFMA.FTZ R46, R7.reuse, R42, -R46 ;  /* 0x0000002a072e7223 */ /* 0x040fe2000001082e */
[----:B------:R-:W-:Y:S02]  /*aeb0*/  HADD2.F32 R5, -RZ, R5.H1_H1 ;  /* 0x30000005ff057230 */ /* 0x000fe40000004100 */
        /* <DEDUP_REMOVED lines=16> */
.L_x_8318:
[----:B------:R-:W-:Y:S05]  /*afc0*/  BSYNC B2 ;  /* 0x0000000000027941 */ /* 0x000fea0003800000 */
.L_x_8317:
[----:B------:R-:W-:Y:S05]  /*afd0*/  @P1 BRA `(.L_x_8316) ;  /* 0x0000000000a81947 */ /* 0x000fea0003800000 */
[----:B0-----:R-:W0:Y:S01]  /*afe0*/  LDS.128 R4, [R214+0x5000] ;  /* 0x00500000d6047984 */ /* 0x001e220000000c00 */
        /* <DEDUP_REMOVED lines=41> */
.L_x_8316:
[----:B------:R-:W-:Y:S05]  /*b280*/  BSYNC B1 ;  /* 0x0000000000017941 */ /* 0x000fea0003800000 */
.L_x_8315:
        /* <DEDUP_REMOVED lines=18> */
[--C-:B------:R-:W-:Y:S02]  /*b3b0*/  HADD2.F32 R32, -RZ, R55.reuse.H0_H0 ;  /* 0x20000037ff207230 */ /* 0x100fe40000004100 */
[----:B------:R-:W-:Y:S02]  /*b3c0*/  HADD2.F32 R55, -RZ, R55.H1_H1 ;  /* 0x30000037ff377230 */ /* 0x000fe40000004100 */
[--C-:B0-----:R-:W-:Y:S02]  /*b3d0*/  HADD2.F32 R31, -RZ, R7.reuse.H1_H1 ;  /* 0x30000007ff1f7230 */ /* 0x101fe40000004100 */
[----:B------:R-:W-:Y:S02]  /*b3e0*/  HADD2.F32 R30, -RZ, R7.H0_H0 ;  /* 0x20000007ff1e7230 */ /* 0x000fe40000004100 */
[--C-:B------:R-:W-:Y:S02]  /*b3f0*/  HADD2.F32 R7, -RZ, R4.reuse.H0_H0 ;  /* 0x20000004ff077230 */ /* 0x100fe40000004100 */
[----:B------:R-:W-:Y:S01]  /*b400*/  FMUL.FTZ R40, R31, R33 ;  /* 0x000000211f287220 */ /* 0x000fe20000410000 */
[----:B------:R-:W-:-:S02]  /*b410*/  HADD2.F32 R4, -RZ, R4.H1_H1 ;  /* 0x30000004ff047230 */ /* 0x000fc40000004100 */
[-C--:B------:R-:W-:Y:S01]  /*b420*/  FMUL.FTZ R39, R31, R35.reuse ;  /* 0x000000231f277220 */ /* 0x080fe20000410000 */
[--C-:B------:R-:W-:Y:S02]  /*b430*/  HADD2.F32 R28, -RZ, R6.reuse.H0_H0 ;  /* 0x20000006ff1c7230 */ /* 0x100fe40000004100 */
[----:B------:R-:W-:Y:S01]  /*b440*/  FFMA.FTZ R42, R30, R35, R40 ;  /* 0x000000231e2a7223 */ /* 0x000fe20000010028 */
[----:B------:R-:W-:Y:S02]  /*b450*/  HADD2.F32 R29, -RZ, R6.H1_H1 ;  /* 0x30000006ff1d7230 */ /* 0x000fe40000004100 */
[----:B------:R-:W-:Y:S01]  /*b460*/  FMUL.FTZ R38, R4, R34 ;  /* 0x0000002204267220 */ /* 0x000fe20000410000 */
[--C-:B------:R-:W-:Y:S02]  /*b470*/  HADD2.F32 R6, -RZ, R5.reuse.H0_H0 ;  /* 0x20000005ff067230 */ /* 0x100fe40000004100 */
[----:B------:R-:W-:Y:S01]  /*b480*/  FFMA.FTZ R39, R30, R33, -R39 ;  /* 0x000000211e277223 */ /* 0x000fe20000010827 */
[----:B------:R-:W-:Y:S01]  /*b490*/  FMUL.FTZ R40, R4, R32 ;  /* 0x0000002004287220 */ /* 0x000fe20000410000 */
[----:B------:R-:W-:-:S02]  /*b4a0*/  HADD2.F32 R5, -RZ, R5.H1_H1 ;  /* 0x30000005ff057230 */ /* 0x000fc40000004100 */
[C---:B------:R-:W-:Y:S01]  /*b4b0*/  FFMA.FTZ R38, R7.reuse, R32, -R38 ;  /* 0x0000002007267223 */ /* 0x040fe20000010826 */
[----:B------:R-:W-:Y:S02]  /*b4c0*/  HADD2.F32 R30, -RZ, R41.H0_H0 ;  /* 0x20000029ff1e7230 */ /* 0x000fe40000004100 */
        /* <DEDUP_REMOVED lines=15> */
.L_x_8322:
[----:B------:R-:W-:Y:S05]  /*b5c0*/  BSYNC B2 ;  /* 0x0000000000027941 */ /* 0x000fea0003800000 */
.L_x_8321:
        /* <DEDUP_REMOVED lines=43> */
.L_x_8320:
[----:B------:R-:W-:Y:S05]  /*b880*/  BSYNC B1 ;  /* 0x0000000000017941 */ /* 0x000fea0003800000 */
.L_x_8319:
        /* <DEDUP_REMOVED lines=50> */
.L_x_8325:
[----:B------:R-:W-:Y:S05]  /*bbb0*/  BSYNC B1 ;  /* 0x0000000000017941 */ /* 0x000fea0003800000 */
.L_x_8324:
[----:B------:R-:W-:Y:S05]  /*bbc0*/  @P1 BRA `(.L_x_8323) ;  /* 0x0000002800001947 */ /* 0x000fea0003800000 */
[----:B0-----:R-:W0:Y:S01]  /*bbd0*/  LDS.128 R4, [R214+0x7000] ;  /* 0x00700000d6047984 */ /* 0x001e220000000c00 */
        /* <DEDUP_REMOVED lines=27> */
[----:B------:R-:W-:Y:S02]  /*bd90*/  HADD2.F32 R0, -RZ, R25.H0_H0 ;  /* 0x20000019ff007230 */ /* 0x000fe40000004100 */
[CC--:B------:R-:W-:Y:S01]  /*bda0*/  FMUL.FTZ R12, R8.reuse, R9.reuse ;  /* 0x00000009080c7220 */ /* 0x0c0fe20000410000 */
[----:B------:R-:W-:Y:S01]  /*bdb0*/  FMUL.FTZ R8, R8, R14 ;  /* 0x0000000e08087220 */ /* 0x000fe20000410000 */
[C---:B------:R-:W-:Y:S01]  /*bdc0*/  FMUL.FTZ R11, R5.reuse, R4 ;  /* 0x00000004050b7220 */ /* 0x040fe20000410000 */
[----:B------:R-:W-:Y:S01]  /*bdd0*/  FMUL.FTZ R13, R5, R0 ;  /* 0x00000000050d7220 */ /* 0x000fe20000410000 */
[C---:B------:R-:W-:Y:S02]  /*bde0*/  FFMA.FTZ R12, R7.reuse, R14, -R12 ;  /* 0x0000000e070c7223 */ /* 0x040fe4000001080c */
[C---:B------:R-:W-:Y:S01]  /*bdf0*/  FFMA.FTZ R5, R6.reuse, R0, -R11 ;  /* 0x0000000006057223 */ /* 0x040fe2000001080b */
[----:B------:R-:W-:Y:S01]  /*be00*/  FFMA.FTZ R9, R7, R9, R8 ;  /* 0x0000000907097223 */ /* 0x000fe20000010008 */
[----:B------:R-:W-:Y:S01]  /*be10*/  FFMA.FTZ R0, R6, R4, R13 ;  /* 0x0000000406007223 */ /* 0x000fe2000001000d */
[----:B------:R-:W-:-:S02]  /*be20*/  F2FP.F16.F32.PACK_AB R7, R15, R20 ;  /* 0x000000140f07723e */ /* 0x000fc400000000ff */
[----:B------:R-:W-:Y:S02]  /*be30*/  F2FP.F16.F32.PACK_AB R4, R3, R10 ;  /* 0x0000000a0304723e */ /* 0x000fe400000000ff */
[----:B------:R-:W-:Y:S02]  /*be40*/  F2FP.F16.F32.PACK_AB R6, R9, R12 ;  /* 0x0000000c0906723e */ /* 0x000fe400000000ff */
[----:B------:R-:W-:-:S05]  /*be50*/  F2FP.F16.F32.PACK_AB R5, R0, R5 ;  /* 0x000000050005723e */ /* 0x000fca00000000ff */
[----:B------:R0:W-:Y:S01]  /*be60*/  STS.128 [R214+0x7000], R4 ;  /* 0x00700004d6007388 */ /* 0x0001e20000000c00 */
[----:B------:R-:W-:Y:S05]  /*be70*/  BRA `(.L_x_8323) ;  /* 0x0000002400547947 */ /* 0x000fea0003800000 */
.L_x_8296:
[----:B------:R-:W0:Y:S01]  /*be80*/  LDC R5, c[0x0][0x448] ;  /* 0x00011200ff057b82 */ /* 0x000e220000000800 */
[----:B------:R-:W-:Y:S01]  /*be90*/  ULDC.64 UR4, c[0x0][0x3f8] ;  /* 0x0000fe0000047ab9 */ /* 0x000fe20000000a00 */
[----:B------:R-:W-:Y:S01]  /*bea0*/  MOV R27, R29 ;  /* 0x0000001d001b7202 */ /* 0x000fe20000000f00 */
[----:B------:R-:W-:Y:S01]  /*beb0*/  ULDC.64 UR6, c[0x0][0x408] ;  /* 0x0001020000067ab9 */ /* 0x000fe20000000a00 */
        /* <DEDUP_REMOVED lines=23> */
[----:B------:R-:W0:Y:S01]  /*c030*/  LDC R53, c[0x0][0x3f4] ;  /* 0x0000fd00ff357b82 */ /* 0x000e220000000800 */
[----:B------:R-:W3:Y:S01]  /*c040*/  SHFL.IDX PT, R4, R32, RZ, 0x181f ;  /* 0x00181fff20047589 */ /* 0x000ee200000e0000 */
[----:B------:R-:W-:-:S03]  /*c050*/  IMAD R3, R196, R5, RZ ;  /* 0x00000005c4037224 */ /* 0x000fc600078e02ff */
[----:B------:R-:W5:Y:S04]  /*c060*/  SHFL.IDX PT, R0, R35, RZ, 0x181f ;  /* 0x00181fff23007589 */ /* 0x000f6800000e0000 */
[----:B------:R-:W1:Y:S04]  /*c070*/  SHFL.IDX PT, R14, R34, RZ, 0x181f ;  /* 0x00181fff220e7589 */ /* 0x000e6800000e0000 */
[----:B------:R-:W2:Y:S01]  /*c080*/  SHFL.IDX PT, R5, R33, RZ, 0x181f ;  /* 0x00181fff21057589 */ /* 0x000ea200000e0000 */
[----:B0-----:R-:W-:-:S04]  /*c090*/  ISETP.GE.AND P0, PT, R16, R53, PT ;  /* 0x000000351000720c */ /* 0x001fc80003f06270 */
[----:B------:R-:W-:-:S13]  /*c0a0*/  ISETP.GE.OR P1, PT, R54, R3, P0 ;  /* 0x000000033600720c */ /* 0x000fda0000726670 */
[C---:B------:R-:W-:Y:S01]  /*c0b0*/  @!P1 IMAD.SHL.U32 R21, R16.reuse, 0x2, RZ ;  /* 0x0000000210159824 */ /* 0x040fe200078e00ff */
[----:B------:R-:W-:-:S04]  /*c0c0*/  @!P1 SHF.L.U64.HI R6, R16, 0x1, R17 ;  /* 0x0000000110069819 */ /* 0x000fc80000010211 */
[----:B---3--:R-:W-:-:S05]  /*c0d0*/  @!P1 IADD3 R4, P2, R4, R21, RZ ;  /* 0x0000001504049210 */ /* 0x008fca0007f5e0ff */
[----:B-----5:R-:W-:Y:S02]  /*c0e0*/  @!P1 IMAD.X R7, R0, 0x1, R6, P2 ;  /* 0x0000000100079824 */ /* 0x020fe400010e0606 */
[----:B------:R-:W-:Y:S02]  /*c0f0*/  @!P1 IMAD.MOV.U32 R8, RZ, RZ, R4 ;  /* 0x000000ffff089224 */ /* 0x000fe400078e0004 */
[----:B------:R-:W-:-:S06]  /*c100*/  @!P1 IMAD.MOV.U32 R9, RZ, RZ, R7 ;  /* 0x000000ffff099224 */ /* 0x000fcc00078e0007 */
[----:B------:R-:W3:Y:S01]  /*c110*/  @!P1 LD.E.128 R8, desc[UR52][R8.64] ;  /* 0x0000003408089980 */ /* 0x000ee2000c101d00 */
[----:B-1----:R-:W-:-:S05]  /*c120*/  @!P1 IADD3 R14, P2, R14, R21, RZ ;  /* 0x000000150e0e9210 */ /* 0x002fca0007f5e0ff */
[----:B--2---:R-:W-:Y:S02]  /*c130*/  @!P1 IMAD.X R5, R5, 0x1, R6, P2 ;  /* 0x0000000105059824 */ /* 0x004fe400010e0606 */
[----:B------:R-:W-:-:S06]  /*c140*/  @!P1 IMAD.MOV.U32 R4, RZ, RZ, R14 ;  /* 0x000000ffff049224 */ /* 0x000fcc00078e000e */
[----:B------:R-:W2:Y:S01]  /*c150*/  @!P1 LD.E.128 R4, desc[UR52][R4.64] ;  /* 0x0000003404049980 */ /* 0x000ea2000c101d00 */
[----:B------:R-:W-:Y:S02]  /*c160*/  CS2R R48, SRZ ;  /* 0x0000000000307805 */ /* 0x000fe4000001ff00 */
[----:B------:R-:W-:Y:S02]  /*c170*/  CS2R R20, SRZ ;  /* 0x0000000000147805 */ /* 0x000fe4000001ff00 */
[----:B------:R-:W-:Y:S01]  /*c180*/  CS2R R50, SRZ ;  /* 0x0000000000327805 */ /* 0x000fe2000001ff00 */
[----:B------:R0:W1:Y:S01]  /*c190*/  SHFL.IDX PT, R14, R34, 0x1, 0x181f ;  /* 0x00381f00220e7f89 */ /* 0x00006200000e0000 */
[----:B------:R-:W-:Y:S02]  /*c1a0*/  CS2R R38, SRZ ;  /* 0x0000000000267805 */ /* 0x000fe4000001ff00 */
[----:B------:R-:W-:Y:S02]  /*c1b0*/  CS2R R24, SRZ ;  /* 0x0000000000187805 */ /* 0x000fe4000001ff00 */
[----:B---3--:R-:W-:Y:S01]  /*c1c0*/  @!P1 MOV R48, R8 ;  /* 0x0000000800309202 */ /* 0x008fe20000000f00 */
[----:B------:R-:W-:Y:S01]  /*c1d0*/  @!P1 IMAD.MOV.U32 R49, RZ, RZ, R9 ;  /* 0x000000ffff319224 */ /* 0x000fe200078e0009 */
[----:B------:R0:W3:Y:S01]  /*c1e0*/  SHFL.IDX PT, R8, R32, 0x1, 0x181f ;  /* 0x00381f0020087f89 */ /* 0x0000e200000e0000 */
[----:B------:R-:W-:-:S02]  /*c1f0*/  @!P1 IMAD.MOV.U32 R50, RZ, RZ, R10 ;  /* 0x000000ffff329224 */ /* 0x000fc400078e000a */
[----:B------:R-:W-:Y:S01]  /*c200*/  IMAD.MOV.U32 R0, RZ, RZ, R48 ;  /* 0x000000ffff007224 */ /* 0x000fe200078e0030 */
[----:B------:R0:W0:Y:S01]  /*c210*/  SHFL.IDX PT, R9, R33, 0x1, 0x181f ;  /* 0x00381f0021097f89 */ /* 0x00002200000e0000 */
[----:B------:R-:W-:Y:S02]  /*c220*/  IMAD.MOV.U32 R12, RZ, RZ, R49 ;  /* 0x000000ffff0c7224 */ /* 0x000fe400078e0031 */
[----:B------:R-:W-:Y:S01]  /*c230*/  @!P1 IMAD.MOV.U32 R51, RZ, RZ, R11 ;  /* 0x000000ffff339224 */ /* 0x000fe200078e000b */
[----:B------:R-:W-:Y:S01]  /*c240*/  PRMT R64, R64, 0x5410, R0 ;  /* 0x0000541040407816 */ /* 0x000fe20000000000 */
[----:B------:R-:W-:Y:S01]  /*c250*/  IMAD.MOV.U32 R10, RZ, RZ, R50 ;  /* 0x000000ffff0a7224 */ /* 0x000fe200078e0032 */
[----:B------:R0:W0:Y:S01]  /*c260*/  SHFL.IDX PT, R0, R35, 0x1, 0x181f ;  /* 0x00381f0023007f89 */ /* 0x00002200000e0000 */
[----:B------:R-:W-:Y:S01]  /*c270*/  IMAD.MOV.U32 R11, RZ, RZ, R51 ;  /* 0x000000ffff0b7224 */ /* 0x000fe200078e0033 */
[----:B--2---:R-:W-:Y:S01]  /*c280*/  @!P1 MOV R20, R6 ;  /* 0x0000000600149202 */ /* 0x004fe20000000f00 */
[----:B------:R-:W-:Y:S01]  /*c290*/  @!P1 IMAD.MOV.U32 R38, RZ, RZ, R4 ;  /* 0x000000ffff269224 */ /* 0x000fe200078e0004 */
[----:B------:R-:W-:Y:S01]  /*c2a0*/  PRMT R66, R12, 0x7610, R66 ;  /* 0x000076100c427816 */ /* 0x000fe20000000042 */
[----:B------:R-:W-:Y:S01]  /*c2b0*/  @!P1 IMAD.MOV.U32 R39, RZ, RZ, R5 ;  /* 0x000000ffff279224 */ /* 0x000fe200078e0005 */
[----:B------:R-:W-:Y:S01]  /*c2c0*/  PRMT R37, R10, 0x5410, R11 ;  /* 0x000054100a257816 */ /* 0x000fe2000000000b */
[----:B------:R-:W-:-:S02]  /*c2d0*/  @!P1 IMAD.MOV.U32 R21, RZ, RZ, R7 ;  /* 0x000000ffff159224 */ /* 0x000fc400078e0007 */
[----:B------:R-:W-:Y:S02]  /*c2e0*/  IMAD.MOV.U32 R4, RZ, RZ, R38 ;  /* 0x000000ffff047224 */ /* 0x000fe400078e0026 */
[----:B------:R-:W-:Y:S02]  /*c2f0*/  IMAD.MOV.U32 R5, RZ, RZ, R39 ;  /* 0x000000ffff057224 */ /* 0x000fe400078e0027 */
[----:B------:R-:W-:Y:S02]  /*c300*/  IMAD.MOV.U32 R6, RZ, RZ, R20 ;  /* 0x000000ffff067224 */ /* 0x000fe400078e0014 */
[----:B------:R-:W-:Y:S01]  /*c310*/  IMAD.MOV.U32 R7, RZ, RZ, R21 ;  /* 0x000000ffff077224 */ /* 0x000fe200078e0015 */
[----:B------:R-:W-:Y:S02]  /*c320*/  PRMT R66, R66, 0x5410, R5 ;  /* 0x0000541042427816 */ /* 0x000fe40000000005 */
[----:B------:R-:W-:Y:S02]  /*c330*/  PRMT R65, R6, 0x5410, R4 ;  /* 0x0000541006417816 */ /* 0x000fe40000000004 */
[----:B-1-3--:R-:W-:-:S07]  /*c340*/  PRMT R64, R7, 0x7610, R64 ;  /* 0x0000761007407816 */ /* 0x00afce0000000040 */
.L_x_8683:
[----:B------:R-:W-:Y:S01]  /*c350*/  VIADD R4, R54, 0x20 ;  /* 0x0000002036047836 */ /* 0x000fe20000000000 */
[----:B------:R-:W-:Y:S01]  /*c360*/  BSSY B1, `(.L_x_8327) ;  /* 0x0000012000017945 */ /* 0x000fe20003800000 */
[----:B------:R-:W-:Y:S02]  /*c370*/  CS2R R26, SRZ ;  /* 0x00000000001a7805 */ /* 0x000fe4000001ff00 */
[----:B------:R-:W-:Y:S02]  /*c380*/  CS2R R6, SRZ ;  /* 0x0000000000067805 */ /* 0x000fe4000001ff00 */
[----:B------:R-:W-:Y:S02]  /*c390*/  ISETP.GE.AND P1, PT, R4, R3, PT ;  /* 0x000000030400720c */ /* 0x000fe40003f26270 */
[----:B------:R-:W-:-:S11]  /*c3a0*/  CS2R R4, SRZ ;  /* 0x0000000000047805 */ /* 0x000fd6000001ff00 */
[----:B------:R-:W-:Y:S05]  /*c3b0*/  @P1 BRA `(.L_x_8328) ;  /* 0x0000000000301947 */ /* 0x000fea0003800000 */
[----:B------:R-:W-:Y:S02]  /*c3c0*/  CS2R R26, SRZ ;  /* 0x00000000001a7805 */ /* 0x000fe4000001ff00 */
[----:B------:R-:W-:Y:S02]  /*c3d0*/  CS2R R4, SRZ ;  /* 0x0000000000047805 */ /* 0x000fe4000001ff00 */
[----:B------:R-:W-:Y:S01]  /*c3e0*/  CS2R R6, SRZ ;  /* 0x0000000000067805 */ /* 0x000fe2000001ff00 */
[----:B------:R-:W-:Y:S06]  /*c3f0*/  @P0 BRA `(.L_x_8328) ;  /* 0x0000000000200947 */ /* 0x000fec0003800000 */
[C---:B------:R-:W-:Y:S01]  /*c400*/  IMAD.SHL.U32 R15, R16.reuse, 0x2, RZ ;  /* 0x00000002100f7824 */ /* 0x040fe200078e00ff */
[----:B------:R-:W-:-:S04]  /*c410*/  SHF.L.U64.HI R6, R16, 0x1, R17 ;  /* 0x0000000110067819 */ /* 0x000fc80000010211 */
[-C--:B------:R-:W-:Y:S02]  /*c420*/  IADD3 R4, P1, R8, R15.reuse, RZ ;  /* 0x0000000f08047210 */ /* 0x080fe40007f3e0ff */
[----:B------:R-:W-:-:S03]  /*c430*/  IADD3 R14, P2, R14, R15, RZ ;  /* 0x0000000f0e0e7210 */ /* 0x000fc60007f5e0ff */
[--C-:B0-----:R-:W-:Y:S02]  /*c440*/  IMAD.X R5, R0, 0x1, R6.reuse, P1 ;  /* 0x0000000100057824 */ /* 0x101fe400008e0606 */
[----:B------:R-:W-:-:S04]  /*c450*/  IMAD.X R15, R9, 0x1, R6, P2 ;  /* 0x00000001090f7824 */ /* 0x000fc800010e0606 */
[----:B------:R-:W5:Y:S04]  /*c460*/  LD.E.128 R4, desc[UR52][R4.64] ;  /* 0x0000003404047980 */ /* 0x000f68000c101d00 */
[----:B------:R1:W5:Y:S02]  /*c470*/  LD.E.128 R24, desc[UR52][R14.64] ;  /* 0x000000340e187980 */ /* 0x000364000c101d00 */
.L_x_8328:
[----:B------:R-:W-:Y:S05]  /*c480*/  BSYNC B1 ;  /* 0x0000000000017941 */ /* 0x000fea0003800000 */
.L_x_8327:
[----:B-----5:R-:W-:Y:S01]  /*c490*/  IMAD.MOV.U32 R8, RZ, RZ, R25 ;  /* 0x000000ffff087224 */ /* 0x020fe200078e0019 */
[----:B0-----:R-:W-:Y:S01]  /*c4a0*/  MOV R0, R24 ;  /* 0x0000001800007202 */ /* 0x001fe20000000f00 */
        /* <DEDUP_REMOVED lines=9> */
[----:B------:R-:W-:-:S04]  /*c540*/  PRMT R57, R0, 0x5410, R8 ;  /* 0x0000541000397816 */ /* 0x000fc80000000008 */
[----:B------:R-:W-:Y:S01]  /*c550*/  PRMT R58, R9, 0x5410, R10 ;  /* 0x00005410093a7816 */ /* 0x000fe2000000000a */
[----:B------:R-:W-:Y:S06]  /*c560*/  BRA.DIV UR4, `(.L_x_8329) ;  /* 0x000001ba04307947 */ /* 0x000fec000b800000 */
[----:B------:R-:W0:Y:S01]  /*c570*/  SHFL.IDX PT, R8, R32, 0x2, 0x181f ;  /* 0x00581f0020087f89 */ /* 0x000e2200000e0000 */
[----:B------:R-:W-:-:S03]  /*c580*/  VIADD R10, R54, 0x40 ;  /* 0x00000040360a7836 */ /* 0x000fc60000000000 */
[----:B------:R-:W2:Y:S02]  /*c590*/  SHFL.IDX PT, R0, R35, 0x2, 0x181f ;  /* 0x00581f0023007f89 */ /* 0x000ea400000e0000 */
[----:B------:R-:W-:Y:S02]  /*c5a0*/  ISETP.GE.OR P1, PT, R10, R3, P0 ;  /* 0x000000030a00720c */ /* 0x000fe40000726670 */
[----:B-1----:R-:W1:Y:S04]  /*c5b0*/  SHFL.IDX PT, R14, R34, 0x2, 0x181f ;  /* 0x00581f00220e7f89 */ /* 0x002e6800000e0000 */
[----:B------:R-:W3:Y:S07]  /*c5c0*/  SHFL.IDX PT, R28, R33, 0x2, 0x181f ;  /* 0x00581f00211c7f89 */ /* 0x000eee00000e0000 */
[C---:B------:R-:W-:Y:S01]  /*c5d0*/  @!P1 IMAD.SHL.U32 R31, R16.reuse, 0x2, RZ ;  /* 0x00000002101f9824 */ /* 0x040fe200078e00ff */
[----:B------:R-:W-:-:S04]  /*c5e0*/  @!P1 SHF.L.U64.HI R29, R16, 0x1, R17 ;  /* 0x00000001101d9819 */ /* 0x000fc80000010211 */
[----:B0-----:R-:W-:-:S04]  /*c5f0*/  @!P1 IADD3 R8, P2, R8, R31, RZ ;  /* 0x0000001f08089210 */ /* 0x001fc80007f5e0ff */
[----:B--2---:R-:W-:-:S06]  /*c600*/  @!P1 IADD3.X R9, R0, R29, RZ, P2, !PT ;  /* 0x0000001d00099210 */ /* 0x004fcc00017fe4ff */
[----:B------:R-:W2:Y:S01]  /*c610*/  @!P1 LD.E.128 R8, desc[UR52][R8.64] ;  /* 0x0000003408089980 */ /* 0x000ea2000c101d00 */
[----:B-1----:R-:W-:-:S05]  /*c620*/  @!P1 IADD3 R14, P2, R14, R31, RZ ;  /* 0x0000001f0e0e9210 */ /* 0x002fca0007f5e0ff */
[----:B---3--:R-:W-:-:S04]  /*c630*/  @!P1 IMAD.X R29, R28, 0x1, R29, P2 ;  /* 0x000000011c1d9824 */ /* 0x008fc800010e061d */
[----:B------:R-:W-:-:S05]  /*c640*/  @!P1 IMAD.MOV.U32 R15, RZ, RZ, R29 ;  /* 0x000000ffff0f9224 */ /* 0x000fca00078e001d */
[----:B------:R-:W3:Y:S01]  /*c650*/  @!P1 LD.E.128 R28, desc[UR52][R14.64] ;  /* 0x000000340e1c9980 */ /* 0x000ee2000c101d00 */
[----:B------:R-:W-:Y:S02]  /*c660*/  CS2R R44, SRZ ;  /* 0x00000000002c7805 */ /* 0x000fe4000001ff00 */
[----:B------:R-:W-:Y:S02]  /*c670*/  CS2R R46, SRZ ;  /* 0x00000000002e7805 */ /* 0x000fe4000001ff00 */
[----:B------:R-:W-:Y:S01]  /*c680*/  CS2R R40, SRZ ;  /* 0x0000000000287805 */ /* 0x000fe2000001ff00 */
[----:B------:R-:W0:Y:S01]  /*c690*/  SHFL.IDX PT, R32, R32, 0x3, 0x181f ;  /* 0x00781f0020207f89 */ /* 0x000e2200000e0000 */
[----:B------:R-:W-:-:S03]  /*c6a0*/  CS2R R42, SRZ ;  /* 0x00000000002a7805 */ /* 0x000fc6000001ff00 */
[----:B------:R-:W1:Y:S04]  /*c6b0*/  SHFL.IDX PT, R34, R34, 0x3, 0x181f ;  /* 0x00781f0022227f89 */ /* 0x000e6800000e0000 */
[----:B------:R-:W0:Y:S01]  /*c6c0*/  SHFL.IDX PT, R33, R33, 0x3, 0x181f ;  /* 0x00781f0021217f89 */ /* 0x000e2200000e0000 */
[----:B--2---:R-:W-:Y:S02]  /*c6d0*/  @!P1 IMAD.MOV.U32 R44, RZ, RZ, R8 ;  /* 0x000000ffff2c9224 */ /* 0x004fe400078e0008 */
[----:B------:R-:W-:Y:S02]  /*c6e0*/  @!P1 IMAD.MOV.U32 R45, RZ, RZ, R9 ;  /* 0x000000ffff2d9224 */ /* 0x000fe400078e0009 */
[----:B------:R-:W-:Y:S02]  /*c6f0*/  IMAD.MOV.U32 R0, RZ, RZ, R44 ;  /* 0x000000ffff007224 */ /* 0x000fe400078e002c */
[----:B------:R-:W-:-:S02]  /*c700*/  IMAD.MOV.U32 R12, RZ, RZ, R45 ;  /* 0x000000ffff0c7224 */ /* 0x000fc400078e002d */
[----:B------:R-:W-:Y:S02]  /*c710*/  @!P1 IMAD.MOV.U32 R46, RZ, RZ, R10 ;  /* 0x000000ffff2e9224 */ /* 0x000fe400078e000a */
[----:B------:R-:W-:Y:S01]  /*c720*/  @!P1 IMAD.MOV.U32 R47, RZ, RZ, R11 ;  /* 0x000000ffff2f9224 */ /* 0x000fe200078e000b */
[----:B------:R-:W-:Y:S01]  /*c730*/  PRMT R59, R0, 0x5410, R12 ;  /* 0x00005410003b7816 */ /* 0x000fe2000000000c */
[----:B------:R-:W-:Y:S01]  /*c740*/  IMAD.MOV.U32 R8, RZ, RZ, R46 ;  /* 0x000000ffff087224 */ /* 0x000fe200078e002e */
[----:B------:R2:W0:Y:S02]  /*c750*/  SHFL.IDX PT, R0, R35, 0x3, 0x181f ;  /* 0x00781f0023007f89 */ /* 0x00042400000e0000 */
[----:B------:R-:W-:Y:S01]  /*c760*/  MOV R9, R47 ;  /* 0x0000002f00097202 */ /* 0x000fe20000000f00 */
[----:B---3--:R-:W-:Y:S02]  /*c770*/  @!P1 IMAD.MOV.U32 R40, RZ, RZ, R28 ;  /* 0x000000ffff289224 */ /* 0x008fe400078e001c */
[----:B------:R-:W-:Y:S01]  /*c780*/  @!P1 IMAD.MOV.U32 R41, RZ, RZ, R29 ;  /* 0x000000ffff299224 */ /* 0x000fe200078e001d */
[----:B------:R-:W-:Y:S01]  /*c790*/  PRMT R52, R8, 0x5410, R9 ;  /* 0x0000541008347816 */ /* 0x000fe20000000009 */
[----:B------:R-:W-:-:S02]  /*c7a0*/  @!P1 IMAD.MOV.U32 R42, RZ, RZ, R30 ;  /* 0x000000ffff2a9224 */ /* 0x000fc400078e001e */
[----:B------:R-:W-:Y:S02]  /*c7b0*/  @!P1 IMAD.MOV.U32 R43, RZ, RZ, R31 ;  /* 0x000000ffff2b9224 */ /* 0x000fe400078e001f */
[----:B------:R-:W-:Y:S02]  /*c7c0*/  IMAD.MOV.U32 R8, RZ, RZ, R40 ;  /* 0x000000ffff087224 */ /* 0x000fe400078e0028 */
[----:B------:R-:W-:Y:S02]  /*c7d0*/  IMAD.MOV.U32 R9, RZ, RZ, R41 ;  /* 0x000000ffff097224 */ /* 0x000fe400078e0029 */
[----:B------:R-:W-:Y:S02]  /*c7e0*/  IMAD.MOV.U32 R10, RZ, RZ, R42 ;  /* 0x000000ffff0a7224 */ /* 0x000fe400078e002a */
[----:B------:R-:W-:Y:S01]  /*c7f0*/  IMAD.MOV.U32 R11, RZ, RZ, R43 ;  /* 0x000000ffff0b7224 */ /* 0x000fe200078e002b */
[----:B------:R-:W-:Y:S02]  /*c800*/  PRMT R62, R8, 0x5410, R9 ;  /* 0x00005410083e7816 */ /* 0x000fe40000000009 */
[----:B------:R-:W-:-:S02]  /*c810*/  CS2R R8, SRZ ;  /* 0x0000000000087805 */ /* 0x000fc4000001ff00 */
[----:B-12---:R-:W-:-:S07]  /*c820*/  PRMT R63, R10, 0x5410, R11 ;  /* 0x000054100a3f7816 */ /* 0x006fce000000000b */
.L_x_8693:
[----:B------:R-:W-:Y:S01]  /*c830*/  VIADD R54, R54, 0x60 ;  /* 0x0000006036367836 */ /* 0x000fe20000000000 */
[----:B------:R-:W-:Y:S01]  /*c840*/  BSSY B1, `(.L_x_8330) ;  /* 0x0000012000017945 */ /* 0x000fe20003800000 */
[----:B------:R-:W-:Y:S02]  /*c850*/  CS2R R10, SRZ ;  /* 0x00000000000a7805 */ /* 0x000fe4000001ff00 */
[----:B------:R-:W-:Y:S02]  /*c860*/  CS2R R12, SRZ ;  /* 0x00000000000c7805 */ /* 0x000fe4000001ff00 */
[----:B------:R-:W-:Y:S02]  /*c870*/  CS2R R14, SRZ ;  /* 0x00000000000e7805 */ /* 0x000fe4000001ff00 */
[----:B------:R-:W-:-:S13]  /*c880*/  ISETP.GE.AND P1, PT, R54, R3, PT ;  /* 0x000000033600720c */ /* 0x000fda0003f26270 */
[----:B------:R-:W-:Y:S05]  /*c890*/  @P1 BRA `(.L_x_8331) ;  /* 0x0000000000301947 */ /* 0x000fea0003800000 */
[----:B------:R-:W-:Y:S02]  /*c8a0*/  CS2R R10, SRZ ;  /* 0x00000000000a7805 */ /* 0x000fe4000001ff00 */
[----:B------:R-:W-:Y:S02]  /*c8b0*/  CS2R R12, SRZ ;  /* 0x00000000000c7805 */ /* 0x000fe4000001ff00 */
[----:B------:R-:W-:Y:S01]  /*c8c0*/  CS2R R14, SRZ ;  /* 0x00000000000e7805 */ /* 0x000fe2000001ff00 */
[----:B------:R-:W-:Y:S06]  /*c8d0*/  @P0 BRA `(.L_x_8331) ;  /* 0x0000000000200947 */ /* 0x000fec0003800000 */
[C---:B------:R-:W-:Y:S02]  /*c8e0*/  SHF.L.U32 R11, R16.reuse, 0x1, RZ ;  /* 0x00000001100b7819 */ /* 0x040fe400000006ff */
[----:B------:R-:W-:Y:S02]  /*c8f0*/  SHF.L.U64.HI R9, R16, 0x1, R17 ;  /* 0x0000000110097819 */ /* 0x000fe40000010211 */
[-C--:B0-----:R-:W-:Y:S02]  /*c900*/  IADD3 R12, P1, R32, R11.reuse, RZ ;  /* 0x0000000b200c7210 */ /* 0x081fe40007f3e0ff */
[----:B------:R-:W-:-:S03]  /*c910*/  IADD3 R8, P2, R34, R11, RZ ;  /* 0x0000000b22087210 */ /* 0x000fc60007f5e0ff */
[--C-:B------:R-:W-:Y:S02]  /*c920*/  IMAD.X R13, R0, 0x1, R9.reuse, P1 ;  /* 0x00000001000d7824 */ /* 0x100fe400008e0609 */
[----:B------:R-:W-:-:S04]  /*c930*/  IMAD.X R9, R33, 0x1, R9, P2 ;  /* 0x0000000121097824 */ /* 0x000fc800010e0609 */
[----:B------:R-:W5:Y:S04]  /*c940*/  LD.E.128 R12, desc[UR52][R12.64] ;  /* 0x000000340c0c7980 */ /* 0x000f68000c101d00 */
[----:B------:R-:W5:Y:S02]  /*c950*/  LD.E.128 R8, desc[UR52][R8.64] ;  /* 0x0000003408087980 */ /* 0x000f64000c101d00 */
.L_x_8331:
[----:B------:R-:W-:Y:S05]  /*c960*/  BSYNC B1 ;  /* 0x0000000000017941 */ /* 0x000fea0003800000 */
.L_x_8330:
[----:B------:R-:W-:Y:S01]  /*c970*/  ULEA.HI UR4, UR37, UR37, URZ, 0x1 ;  /* 0x0000002525047291 */ /* 0x000fe2000f8f083f */
[C---:B0-----:R-:W-:Y:S01]  /*c980*/  VIADD R0, R188.reuse, 0x20 ;  /* 0x00000020bc007836 */ /* 0x041fe20000000000 */
[----:B------:R-:W-:Y:S01]  /*c990*/  VIADDMNMX R3, R3, -R200, 0x80, PT ;  /* 0x0000008003037446 */ /* 0x000fe200038009c8 */
[----:B------:R-:W-:Y:S01]  /*c9a0*/  VIADD R31, R188, 0x40 ;  /* 0x00000040bc1f7836 */ /* 0x000fe20000000000 */
[----:B------:R-:W-:Y:S01]  /*c9b0*/  ULOP3.LUT UR4, UR4, 0xfffffffe, URZ, 0xc0, !UPT ;  /* 0xfffffffe04047892 */ /* 0x000fe2000f8ec03f */
[----:B-----5:R-:W-:Y:S01]  /*c9c0*/  IMAD.MOV.U32 R28, RZ, RZ, R9 ;  /* 0x000000ffff1c7224 */ /* 0x020fe200078e0009 */
[-C--:B------:R-:W-:Y:S01]  /*c9d0*/  ISETP.GE.OR P2, PT, R0, R3.reuse, P0 ;  /* 0x000000030000720c */ /* 0x080fe20000746670 */
[----:B------:R-:W-:Y:S01]  /*c9e0*/  IMAD.MOV.U32 R0, RZ, RZ, R8 ;  /* 0x000000ffff007224 */ /* 0x000fe200078e0008 */
[----:B------:R-:W-:Y:S01]  /*c9f0*/  UIADD3 UR4, UR37, -UR4, URZ ;  /* 0x8000000425047290 */ /* 0x000fe2000fffe03f */
[C---:B------:R-:W-:Y:S01]  /*ca00*/  VIADD R30, R188.reuse, 0x60 ;  /* 0x00000060bc1e7836 */ /* 0x040fe20000000000 */
[-C--:B------:R-:W-:Y:S01]  /*ca10*/  ISETP.GE.OR P3, PT, R188, R3.reuse, P0 ;  /* 0x00000003bc00720c */ /* 0x080fe20000766670 */
[----:B------:R-:W-:Y:S01]  /*ca20*/  BSSY B1, `(.L_x_8332) ;  /* 0x0000010000017945 */ /* 0x000fe20003800000 */
[----:B------:R-:W-:-:S02]  /*ca30*/  ISETP.GE.OR P1, PT, R31, R3, P0 ;  /* 0x000000031f00720c */ /* 0x000fc40000726670 */
[----:B------:R-:W-:Y:S01]  /*ca40*/  IMAD.U32 R29, RZ, RZ, UR4 ;  /* 0x00000004ff1d7e24 */ /* 0x000fe2000f8e00ff */
[----:B------:R-:W-:Y:S01]  /*ca50*/  PRMT R54, R0, 0x5410, R28 ;  /* 0x0000541000367816 */ /* 0x000fe2000000001c */
[----:B------:R-:W-:Y:S01]  /*ca60*/  IMAD.MOV.U32 R0, RZ, RZ, R10 ;  /* 0x000000ffff007224 */ /* 0x000fe200078e000a */
[----:B------:R-:W-:Y:S01]  /*ca70*/  ISETP.GE.OR P0, PT, R30, R3, P0 ;  /* 0x000000031e00720c */ /* 0x000fe20000706670 */
[----:B------:R-:W-:Y:S01]  /*ca80*/  IMAD.MOV.U32 R28, RZ, RZ, R12 ;  /* 0x000000ffff1c7224 */ /* 0x000fe200078e000c */
[----:B------:R-:W-:Y:S01]  /*ca90*/  SHF.L.U32 R29, R29, 0x1f, RZ ;  /* 0x0000001f1d1d7819 */ /* 0x000fe200000006ff */
[----:B------:R-:W-:Y:S01]  /*caa0*/  IMAD.MOV.U32 R30, RZ, RZ, R13 ;  /* 0x000000ffff1e7224 */ /* 0x000fe200078e000d */
[----:B------:R-:W-:Y:S02]  /*cab0*/  MOV R3, R11 ;  /* 0x0000000b00037202 */ /* 0x000fe40000000f00 */
[----:B------:R-:W0:Y:S02]  /*cac0*/  SYNCS.PHASECHK.TRANS64.TRYWAIT P4, [R18+URZ+0x28800], R29 ;  /* 0x0288001d120075a7 */ /* 0x000e24000808017f */
[----:B------:R-:W-:Y:S01]  /*cad0*/  PRMT R60, R0, 0x5410, R3 ;  /* 0x00005410003c7816 */ /* 0x000fe20000000003 */
[----:B------:R-:W-:Y:S01]  /*cae0*/  IMAD.MOV.U32 R0, RZ, RZ, R14 ;  /* 0x000000ffff007224 */ /* 0x000fe200078e000e */
[----:B------:R-:W-:Y:S01]  /*caf0*/  PRMT R61, R28, 0x5410, R30 ;  /* 0x000054101c3d7816 */ /* 0x000fe2000000001e */
[----:B------:R-:W-:Y:S01]  /*cb00*/  IMAD.MOV.U32 R3, RZ, RZ, R15 ;  /* 0x000000ffff037224 */ /* 0x000fe200078e000f */
[----:B0-----:R-:W-:Y:S06]  /*cb10*/  @!P4 BRA `(.L_x_8333) ;  /* 0x000001b80020c947 */ /* 0x001fec0003800000 */
.L_x_8694:
[----:B------:R-:W-:Y:S05]  /*cb20*/  BSYNC B1 ;  /* 0x0000000000017941 */ /* 0x000fea0003800000 */
.L_x_8332:
[----:B------:R-:W-:Y:S04]  /*cb30*/  BSSY B1, `(.L_x_8334) ;  /* 0x0000061000017945 */ /* 0x000fe80003800000 */
[----:B------:R-:W-:Y:S05]  /*cb40*/  @P3 BRA `(.L_x_8335) ;  /* 0x00000004007c3947 */ /* 0x000fea0003800000 */
[----:B------:R-:W-:Y:S01]  /*cb50*/  LEA.HI R28, R53, R220, RZ, 0x1d ;  /* 0x000000dc351c7211 */ /* 0x000fe200078fe8ff */
[--C-:B------:R-:W-:Y:S01]  /*cb60*/  HADD2.F32 R69, -RZ, R66.reuse.H1_H1 ;  /* 0x30000042ff457230 */ /* 0x100fe20000004100 */
[----:B------:R-:W-:Y:S01]  /*cb70*/  SHF.R.U32.HI R31, RZ, 0x3, R209 ;  /* 0x00000003ff1f7819 */ /* 0x000fe200000116d1 */
[----:B------:R-:W-:Y:S01]  /*cb80*/  HADD2.F32 R68, -RZ, R66.H0_H0 ;  /* 0x20000042ff447230 */ /* 0x000fe20000004100 */
[----:B0-----:R-:W-:Y:S01]  /*cb90*/  SHF.R.S32.HI R29, RZ, 0x1f, R28 ;  /* 0x0000001fff1d7819 */ /* 0x001fe2000001141c */
[----:B------:R-:W-:Y:S01]  /*cba0*/  IMAD.SHL.U32 R30, R28, 0x8, RZ ;  /* 0x000000081c1e7824 */ /* 0x000fe200078e00ff */
[----:B------:R-:W-:Y:S02]  /*cbb0*/  SHF.R.U64 R80, R48, 0x10, R49 ;  /* 0x0000001030507819 */ /* 0x000fe40000001231 */
[----:B------:R-:W-:Y:S02]  /*cbc0*/  LEA.HI R29, R29, R28, RZ, 0x3 ;  /* 0x0000001c1d1d7211 */ /* 0x000fe400078f18ff */
[----:B------:R-:W-:-:S02]  /*cbd0*/  LOP3.LUT R30, R209, 0x38, R30, 0xf8, !PT ;  /* 0x00000038d11e7812 */ /* 0x000fc400078ef81e */
[--C-:B------:R-:W-:Y:S01]  /*cbe0*/  SHF.R.U64 R75, R20, 0x10, R21.reuse ;  /* 0x00000010144b7819 */ /* 0x100fe20000001215 */
[----:B------:R-:W-:Y:S01]  /*cbf0*/  IMAD.SHL.U32 R29, R29, 0x400, RZ ;  /* 0x000004001d1d7824 */ /* 0x000fe200078e00ff */
[----:B------:R-:W-:Y:S02]  /*cc00*/  LOP3.LUT R33, R30, R31, RZ, 0x3c, !PT ;  /* 0x0000001f1e217212 */ /* 0x000fe400078e3cff */
[----:B------:R-:W-:Y:S02]  /*cc10*/  SHF.R.U32.HI R73, RZ, 0x10, R21 ;  /* 0x00000010ff497819 */ /* 0x000fe40000011615 */
[----:B------:R-:W-:Y:S02]  /*cc20*/  LOP3.LUT R32, R29, 0x7fffe000, RZ, 0xc0, !PT ;  /* 0x7fffe0001d207812 */ /* 0x000fe400078ec0ff */
[----:B------:R-:W0:Y:S01]  /*cc30*/  LDS.128 R28, [R214] ;  /* 0x00000000d61c7984 */ /* 0x000e220000000c00 */
[----:B------:R-:W-:Y:S02]  /*cc40*/  SHF.R.U32.HI R71, RZ, 0x10, R49 ;  /* 0x00000010ff477819 */ /* 0x000fe40000011631 */
[----:B------:R-:W-:-:S02]  /*cc50*/  IADD3 R33, R33, R32, R213 ;  /* 0x0000002021217210 */ /* 0x000fc40007ffe0d5 */
[----:B------:R-:W-:Y:S02]  /*cc60*/  SHF.R.U32.HI R70, RZ, 0x10, R39 ;  /* 0x00000010ff467819 */ /* 0x000fe40000011627 */
[--C-:B------:R-:W-:Y:S01]  /*cc70*/  SHF.R.U64 R79, R50, 0x10, R51.reuse ;  /* 0x00000010324f7819 */ /* 0x100fe20000001233 */
[----:B------:R-:W-:Y:S01]  /*cc80*/  IMAD R67, R33, 0x2, R18 ;  /* 0x0000000221437824 */ /* 0x000fe200078e0212 */
[----:B------:R-:W-:Y:S01]  /*cc90*/  SHF.R.U32.HI R78, RZ, 0x10, R51 ;  /* 0x00000010ff4e7819 */ /* 0x000fe20000011633 */
[----:B------:R-:W-:Y:S01]  /*cca0*/  HADD2.F32 R70, -RZ, R70.H0_H0 ;  /* 0x20000046ff467230 */ /* 0x000fe20000004100 */
[----:B------:R-:W-:Y:S02]  /*ccb0*/  SHF.R.U64 R77, R38, 0x10, R39 ;  /* 0x00000010264d7819 */ /* 0x000fe40000001227 */
[----:B------:R-:W1:Y:S01]  /*ccc0*/  LDS.128 R32, [R67+0x10400] ;  /* 0x0104000043207984 */ /* 0x000e620000000c00 */
[----:B0-----:R-:W-:Y:S02]  /*ccd0*/  HADD2.F32 R21, -RZ, R29.H0_H0 ;  /* 0x2000001dff157230 */ /* 0x001fe40000004100 */
[----:B------:R-:W-:-:S02]  /*cce0*/  HADD2.F32 R20, -RZ, R28.H0_H0 ;  /* 0x2000001cff147230 */ /* 0x000fc40000004100 */
[----:B------:R-:W-:Y:S02]  /*ccf0*/  HADD2.F32 R29, -RZ, R29.H1_H1 ;  /* 0x3000001dff1d7230 */ /* 0x000fe40000004100 */
[----:B------:R-:W-:Y:S02]  /*cd00*/  HADD2.F32 R38, -RZ, R30.H0_H0 ;  /* 0x2000001eff267230 */ /* 0x000fe40000004100 */
[--C-:B------:R-:W-:Y:S02]  /*cd10*/  HADD2.F32 R39, -RZ, R31.reuse.H0_H0 ;  /* 0x2000001fff277230 */ /* 0x100fe40000004100 */
[----:B------:R-:W-:Y:S02]  /*cd20*/  HADD2.F32 R31, -RZ, R31.H1_H1 ;  /* 0x3000001fff1f7230 */ /* 0x000fe40000004100 */
[----:B------:R-:W-:Y:S02]  /*cd30*/  HADD2.F32 R28, -RZ, R28.H1_H1 ;  /* 0x3000001cff1c7230 */ /* 0x000fe40000004100 */
[----:B-1----:R-:W-:-:S02]  /*cd40*/  HADD2.F32 R48, -RZ, R33.H0_H0 ;  /* 0x20000021ff307230 */ /* 0x002fc40000004100 */
[----:B------:R-:W-:Y:S02]  /*cd50*/  HADD2.F32 R49, -RZ, R33.H1_H1 ;  /* 0x30000021ff317230 */ /* 0x000fe40000004100 */
[----:B------:R-:W-:Y:S02]  /*cd60*/  HADD2.F32 R33, -RZ, R32.H0_H0 ;  /* 0x20000020ff217230 */ /* 0x000fe40000004100 */
[C---:B------:R-:W-:Y:S01]  /*cd70*/  FMUL.FTZ R66, R48.reuse, R69 ;  /* 0x0000004530427220 */ /* 0x040fe20000410000 */
[----:B------:R-:W-:Y:S01]  /*cd80*/  FMUL.FTZ R72, R48, R68 ;  /* 0x0000004430487220 */ /* 0x000fe20000410000 */
[----:B------:R-:W-:Y:S02]  /*cd90*/  HADD2.F32 R48, -RZ, R71.H0_H0 ;  /* 0x20000047ff307230 */ /* 0x000fe40000004100 */
[----:B------:R-:W-:Y:S01]  /*cda0*/  FMUL.FTZ R74, R49, R70 ;  /* 0x00000046314a7220 */ /* 0x000fe20000410000 */
[----:B------:R-:W-:Y:S01]  /*cdb0*/  FFMA.FTZ R68, R21, R68, -R66 ;  /* 0x0000004415447223 */ /* 0x000fe20000010842 */
[----:B------:R-:W-:-:S02]  /*cdc0*/  HADD2.F32 R66, -RZ, R65.H1_H1 ;  /* 0x30000041ff427230 */ /* 0x000fc40000004100 */
[----:B------:R-:W-:Y:S01]  /*cdd0*/  FFMA.FTZ R72, R21, R69, R72 ;  /* 0x0000004515487223 */ /* 0x000fe20000010048 */
[----:B------:R-:W-:Y:S02]  /*cde0*/  HADD2.F32 R21, -RZ, R64.H1_H1 ;  /* 0x30000040ff157230 */ /* 0x000fe40000004100 */
[----:B------:R-:W-:Y:S01]  /*cdf0*/  FMUL.FTZ R76, R49, R48 ;  /* 0x00000030314c7220 */ /* 0x000fe20000410000 */
[----:B------:R-:W-:Y:S02]  /*ce00*/  HADD2.F32 R50, -RZ, R34.H0_H0 ;  /* 0x20000022ff327230 */ /* 0x000fe40000004100 */
[C---:B------:R-:W-:Y:S01]  /*ce10*/  FMUL.FTZ R49, R33.reuse, R66 ;  /* 0x0000004221317220 */ /* 0x040fe20000410000 */
[----:B------:R-:W-:Y:S02]  /*ce20*/  HADD2.F32 R65, -RZ, R65.H0_H0 ;  /* 0x20000041ff417230 */ /* 0x000fe40000004100 */
[----:B------:R-:W-:Y:S01]  /*ce30*/  FMUL.FTZ R33, R33, R21 ;  /* 0x0000001521217220 */ /* 0x000fe20000410000 */
[----:B------:R-:W-:-:S02]  /*ce40*/  HADD2.F32 R51, -RZ, R35.H0_H0 ;  /* 0x20000023ff337230 */ /* 0x000fc40000004100 */
[C---:B------:R-:W-:Y:S01]  /*ce50*/  FFMA.FTZ R49, R20.reuse, R21, -R49 ;  /* 0x0000001514317223 */ /* 0x040fe20000010831 */
[--C-:B------:R-:W-:Y:S02]  /*ce60*/  HADD2.F32 R21, -RZ, R37.reuse.H0_H0 ;  /* 0x20000025ff157230 */ /* 0x100fe40000004100 */
[C---:B------:R-:W-:Y:S01]  /*ce70*/  FFMA.FTZ R69, R29.reuse, R48, -R74 ;  /* 0x000000301d457223 */ /* 0x040fe2000001084a */
[----:B------:R-:W-:Y:S02]  /*ce80*/  HADD2.F32 R64, -RZ, R64.H0_H0 ;  /* 0x20000040ff407230 */ /* 0x000fe40000004100 */
[----:B------:R-:W-:Y:S01]  /*ce90*/  FFMA.FTZ R71, R29, R70, R76 ;  /* 0x000000461d477223 */ /* 0x000fe2000001004c */
[----:B------:R-:W-:Y:S01]  /*cea0*/  FFMA.FTZ R66, R20, R66, R33 ;  /* 0x0000004214427223 */ /* 0x000fe20000010021 */
[C---:B------:R-:W-:Y:S01]  /*ceb0*/  FMUL.FTZ R29, R50.reuse, R65 ;  /* 0x00000041321d7220 */ /* 0x040fe20000410000 */
[----:B------:R-:W-:Y:S02]  /*cec0*/  HADD2.F32 R20, -RZ, R37.H1_H1 ;  /* 0x30000025ff147230 */ /* 0x000fe40000004100 */
[----:B------:R-:W-:Y:S01]  /*ced0*/  FMUL.FTZ R33, R50, R21 ;  /* 0x0000001532217220 */ /* 0x000fe20000410000 */
[----:B------:R-:W-:-:S02]  /*cee0*/  HADD2.F32 R35, -RZ, R35.H1_H1 ;  /* 0x30000023ff237230 */ /* 0x000fc40000004100 */
[C---:B------:R-:W-:Y:S01]  /*cef0*/  FMUL.FTZ R70, R51.reuse, R64 ;  /* 0x0000004033467220 */ /* 0x040fe20000410000 */
[----:B------:R-:W-:Y:S02]  /*cf00*/  HADD2.F32 R50, -RZ, R73.H0_H0 ;  /* 0x20000049ff327230 */ /* 0x000fe40000004100 */
[C---:B------:R-:W-:Y:S01]  /*cf10*/  FFMA.FTZ R37, R38.reuse, R21, -R29 ;  /* 0x0000001526257223 */ /* 0x040fe2000001081d */
[----:B------:R-:W-:Y:S02]  /*cf20*/  HADD2.F32 R48, -RZ, R78.H0_H0 ;  /* 0x2000004eff307230 */ /* 0x000fe40000004100 */
[-C--:B------:R-:W-:Y:S01]  /*cf30*/  FMUL.FTZ R51, R51, R20.reuse ;  /* 0x0000001433337220 */ /* 0x080fe20000410000 */
[----:B------:R-:W-:Y:S01]  /*cf40*/  FFMA.FTZ R70, R39, R20, -R70 ;  /* 0x0000001427467223 */ /* 0x000fe20000010846 */
[----:B------:R-:W-:Y:S01]  /*cf50*/  FFMA.FTZ R38, R38, R65, R33 ;  /* 0x0000004126267223 */ /* 0x000fe20000010021 */
[C---:B------:R-:W-:Y:S01]  /*cf60*/  FMUL.FTZ R74, R35.reuse, R50 ;  /* 0x00000032234a7220 */ /* 0x040fe20000410000 */
[----:B------:R-:W-:Y:S01]  /*cf70*/  FMUL.FTZ R20, R35, R48 ;  /* 0x0000003023147220 */ /* 0x000fe20000410000 */
[----:B------:R-:W-:-:S02]  /*cf80*/  HADD2.F32 R32, -RZ, R32.H1_H1 ;  /* 0x30000020ff207230 */ /* 0x000fc40000004100 */
[----:B------:R-:W-:Y:S01]  /*cf90*/  FFMA.FTZ R51, R39, R64, R51 ;  /* 0x0000004027337223 */ /* 0x000fe20000010033 */
        /* <DEDUP_REMOVED lines=10> */
[-C--:B------:R-:W-:Y:S01]  /*d040*/  FMUL.FTZ R32, R32, R21.reuse ;  /* 0x0000001520207220 */ /* 0x080fe20000410000 */
[----:B------:R-:W-:Y:S01]  /*d050*/  FFMA.FTZ R20, R28, R21, -R31 ;  /* 0x000000151c147223 */ /* 0x000fe2000001081f */
[-C--:B------:R-:W-:Y:S01]  /*d060*/  FMUL.FTZ R48, R34, R29.reuse ;  /* 0x0000001d22307220 */ /* 0x080fe20000410000 */
        /* <DEDUP_REMOVED lines=13> */
.L_x_8335:
[----:B------:R-:W-:Y:S05]  /*d140*/  BSYNC B1 ;  /* 0x0000000000017941 */ /* 0x000fea0003800000 */
.L_x_8334:
[----:B------:R-:W-:Y:S04]  /*d150*/  BSSY B1, `(.L_x_8336) ;  /* 0x0000062000017945 */ /* 0x000fe80003800000 */
[----:B------:R-:W-:Y:S05]  /*d160*/  @P2 BRA `(.L_x_8337) ;  /* 0x0000000400802947 */ /* 0x000fea0003800000 */
[----:B------:R-:W2:Y:S01]  /*d170*/  LDL R69, [R1+0x30] ;  /* 0x0000300001457983 */ /* 0x000ea20000100800 */
[----:B------:R-:W-:Y:S01]  /*d180*/  LEA.HI R20, R53, R220, RZ, 0x1d ;  /* 0x000000dc35147211 */ /* 0x000fe200078fe8ff */
[--C-:B------:R-:W-:Y:S01]  /*d190*/  HADD2.F32 R37, -RZ, R55.reuse.H1_H1 ;  /* 0x30000037ff257230 */ /* 0x100fe20000004100 */
[----:B01----:R-:W-:Y:S01]  /*d1a0*/  SHF.R.U32.HI R29, RZ, 0x3, R205 ;  /* 0x00000003ff1d7819 */ /* 0x003fe200000116cd */
[----:B------:R-:W-:Y:S01]  /*d1b0*/  HADD2.F32 R55, -RZ, R55.H0_H0 ;  /* 0x20000037ff377230 */ /* 0x000fe20000004100 */
[----:B------:R-:W-:Y:S01]  /*d1c0*/  SHF.R.S32.HI R21, RZ, 0x1f, R20 ;  /* 0x0000001fff157819 */ /* 0x000fe20000011414 */
[----:B------:R-:W-:Y:S01]  /*d1d0*/  IMAD.SHL.U32 R28, R20, 0x8, RZ ;  /* 0x00000008141c7824 */ /* 0x000fe200078e00ff */
[--C-:B------:R-:W-:Y:S02]  /*d1e0*/  SHF.R.U32.HI R38, RZ, 0x10, R25.reuse ;  /* 0x00000010ff267819 */ /* 0x100fe40000011619 */
[----:B------:R-:W-:Y:S02]  /*d1f0*/  LEA.HI R21, R21, R20, RZ, 0x3 ;  /* 0x0000001415157211 */ /* 0x000fe400078f18ff */
[----:B------:R-:W-:Y:S01]  /*d200*/  LOP3.LUT R20, R205, 0x38, R28, 0xf8, !PT ;  /* 0x00000038cd147812 */ /* 0x000fe200078ef81c */
[----:B------:R-:W-:Y:S01]  /*d210*/  HADD2.F32 R38, -RZ, R38.H0_H0 ;  /* 0x20000026ff267230 */ /* 0x000fe20000004100 */
[----:B------:R-:W-:Y:S01]  /*d220*/  SHF.R.U64 R51, R24, 0x10, R25 ;  /* 0x0000001018337819 */ /* 0x000fe20000001219 */
[----:B------:R-:W-:Y:S01]  /*d230*/  IMAD.SHL.U32 R28, R21, 0x400, RZ ;  /* 0x00000400151c7824 */ /* 0x000fe200078e00ff */
[----:B------:R-:W-:-:S02]  /*d240*/  LOP3.LUT R21, R20, R29, RZ, 0x3c, !PT ;  /* 0x0000001d14157212 */ /* 0x000fc400078e3cff */
[--C-:B------:R-:W-:Y:S02]  /*d250*/  SHF.R.U64 R49, R26, 0x10, R27.reuse ;  /* 0x000000101a317819 */ /* 0x100fe4000000121b */
[----:B------:R-:W-:Y:S02]  /*d260*/  LOP3.LUT R20, R28, 0x7fffe000, RZ, 0xc0, !PT ;  /* 0x7fffe0001c147812 */ /* 0x000fe400078ec0ff */
[----:B------:R-:W-:Y:S01]  /*d270*/  SHF.R.U32.HI R39, RZ, 0x10, R27 ;  /* 0x00000010ff277819 */ /* 0x000fe2000001161b */
[--C-:B------:R-:W-:Y:S01]  /*d280*/  HADD2.F32 R27, -RZ, R57.reuse.H1_H1 ;  /* 0x30000039ff1b7230 */ /* 0x100fe20000004100 */
[----:B------:R-:W-:Y:S01]  /*d290*/  IADD3 R21, R21, R20, R212 ;  /* 0x0000001415157210 */ /* 0x000fe20007ffe0d4 */
[----:B------:R-:W-:Y:S01]  /*d2a0*/  HADD2.F32 R57, -RZ, R57.H0_H0 ;  /* 0x20000039ff397230 */ /* 0x000fe20000004100 */
[----:B------:R-:W-:Y:S02]  /*d2b0*/  SHF.R.U32.HI R64, RZ, 0x10, R5 ;  /* 0x00000010ff407819 */ /* 0x000fe40000011605 */
[----:B------:R-:W-:-:S02]  /*d2c0*/  LEA R21, R21, R18, 0x1 ;  /* 0x0000001215157211 */ /* 0x000fc400078e08ff */
[----:B------:R-:W-:Y:S02]  /*d2d0*/  SHF.R.U64 R68, R4, 0x10, R5 ;  /* 0x0000001004447819 */ /* 0x000fe40000001205 */
[--C-:B------:R-:W-:Y:S01]  /*d2e0*/  SHF.R.U64 R67, R6, 0x10, R7.reuse ;  /* 0x0000001006437819 */ /* 0x100fe20000001207 */
[----:B------:R-:W0:Y:S01]  /*d2f0*/  LDS.128 R32, [R21+0x10400] ;  /* 0x0104000015207984 */ /* 0x000e220000000c00 */
[----:B------:R-:W-:Y:S01]  /*d300*/  SHF.R.U32.HI R65, RZ, 0x10, R7 ;  /* 0x00000010ff417819 */ /* 0x000fe20000011607 */
[--C-:B0-----:R-:W-:Y:S02]  /*d310*/  HADD2.F32 R24, -RZ, R33.reuse.H0_H0 ;  /* 0x20000021ff187230 */ /* 0x101fe40000004100 */
[----:B------:R-:W-:Y:S02]  /*d320*/  HADD2.F32 R33, -RZ, R33.H1_H1 ;  /* 0x30000021ff217230 */ /* 0x000fe40000004100 */
[----:B------:R-:W-:Y:S02]  /*d330*/  HADD2.F32 R20, -RZ, R32.H0_H0 ;  /* 0x20000020ff147230 */ /* 0x000fe40000004100 */
[C---:B------:R-:W-:Y:S01]  /*d340*/  FMUL.FTZ R48, R24.reuse, R37 ;  /* 0x0000002518307220 */ /* 0x040fe20000410000 */
[----:B------:R-:W-:Y:S01]  /*d350*/  FMUL.FTZ R50, R24, R27 ;  /* 0x0000001b18327220 */ /* 0x000fe20000410000 */
[----:B------:R-:W-:-:S02]  /*d360*/  HADD2.F32 R24, -RZ, R64.H0_H0 ;  /* 0x20000040ff187230 */ /* 0x000fc40000004100 */
[C---:B------:R-:W-:Y:S01]  /*d370*/  FMUL.FTZ R64, R33.reuse, R38 ;  /* 0x0000002621407220 */ /* 0x040fe20000410000 */
[----:B------:R-:W-:Y:S02]  /*d380*/  HADD2.F32 R25, -RZ, R34.H0_H0 ;  /* 0x20000022ff197230 */ /* 0x000fe40000004100 */
[--C-:B------:R-:W-:Y:S02]  /*d390*/  HADD2.F32 R26, -RZ, R35.reuse.H0_H0 ;  /* 0x20000023ff1a7230 */ /* 0x100fe40000004100 */
[----:B------:R-:W-:Y:S01]  /*d3a0*/  FMUL.FTZ R66, R33, R24 ;  /* 0x0000001821427220 */ /* 0x000fe20000410000 */
[----:B------:R-:W-:Y:S02]  /*d3b0*/  HADD2.F32 R35, -RZ, R35.H1_H1 ;  /* 0x30000023ff237230 */ /* 0x000fe40000004100 */
[----:B------:R-:W-:Y:S02]  /*d3c0*/  HADD2.F32 R32, -RZ, R32.H1_H1 ;  /* 0x30000020ff207230 */ /* 0x000fe40000004100 */
[----:B------:R-:W-:Y:S01]  /*d3d0*/  HADD2.F32 R34, -RZ, R34.H1_H1 ;  /* 0x30000022ff227230 */ /* 0x000fe20000004100 */
[----:B--2---:R-:W0:Y:S02]  /*d3e0*/  LDS.128 R28, [R69] ;  /* 0x00000000451c7984 */ /* 0x004e240000000c00 */
[----:B0-----:R-:W-:-:S02]  /*d3f0*/  HADD2.F32 R5, -RZ, R29.H0_H0 ;  /* 0x2000001dff057230 */ /* 0x001fc40000004100 */
[----:B------:R-:W-:Y:S02]  /*d400*/  HADD2.F32 R29, -RZ, R29.H1_H1 ;  /* 0x3000001dff1d7230 */ /* 0x000fe40000004100 */
[----:B------:R-:W-:Y:S02]  /*d410*/  HADD2.F32 R4, -RZ, R28.H0_H0 ;  /* 0x2000001cff047230 */ /* 0x000fe40000004100 */
[C---:B------:R-:W-:Y:S01]  /*d420*/  FFMA.FTZ R48, R5.reuse, R27, -R48 ;  /* 0x0000001b05307223 */ /* 0x040fe20000010830 */
[----:B------:R-:W-:Y:S01]  /*d430*/  FFMA.FTZ R50, R5, R37, R50 ;  /* 0x0000002505327223 */ /* 0x000fe20000010032 */
[----:B------:R-:W-:Y:S01]  /*d440*/  FFMA.FTZ R33, R29, R24, -R64 ;  /* 0x000000181d217223 */ /* 0x000fe20000010840 */
[C---:B------:R-:W-:Y:S01]  /*d450*/  FMUL.FTZ R5, R20.reuse, R55 ;  /* 0x0000003714057220 */ /* 0x040fe20000410000 */
[----:B------:R-:W-:Y:S02]  /*d460*/  HADD2.F32 R24, -RZ, R56.H0_H0 ;  /* 0x20000038ff187230 */ /* 0x000fe40000004100 */
[----:B------:R-:W-:Y:S01]  /*d470*/  FMUL.FTZ R20, R20, R57 ;  /* 0x0000003914147220 */ /* 0x000fe20000410000 */
[----:B------:R-:W-:-:S02]  /*d480*/  HADD2.F32 R6, -RZ, R30.H0_H0 ;  /* 0x2000001eff067230 */ /* 0x000fc40000004100 */
[C---:B------:R-:W-:Y:S01]  /*d490*/  FFMA.FTZ R57, R4.reuse, R57, -R5 ;  /* 0x0000003904397223 */ /* 0x040fe20000010805 */
[--C-:B------:R-:W-:Y:S02]  /*d4a0*/  HADD2.F32 R5, -RZ, R58.reuse.H0_H0 ;  /* 0x2000003aff057230 */ /* 0x100fe40000004100 */
[----:B------:R-:W-:Y:S01]  /*d4b0*/  FMUL.FTZ R27, R25, R24 ;  /* 0x00000018191b7220 */ /* 0x000fe20000410000 */
[----:B------:R-:W-:Y:S02]  /*d4c0*/  HADD2.F32 R58, -RZ, R58.H1_H1 ;  /* 0x3000003aff3a7230 */ /* 0x000fe40000004100 */
[----:B------:R-:W-:Y:S01]  /*d4d0*/  FFMA.FTZ R37, R29, R38, R66 ;  /* 0x000000261d257223 */ /* 0x000fe20000010042 */
[----:B------:R-:W-:Y:S02]  /*d4e0*/  HADD2.F32 R56, -RZ, R56.H1_H1 ;  /* 0x30000038ff387230 */ /* 0x000fe40000004100 */
[----:B------:R-:W-:Y:S01]  /*d4f0*/  FFMA.FTZ R55, R4, R55, R20 ;  /* 0x0000003704377223 */ /* 0x000fe20000010014 */
[----:B------:R-:W-:-:S02]  /*d500*/  HADD2.F32 R7, -RZ, R31.H0_H0 ;  /* 0x2000001fff077230 */ /* 0x000fc40000004100 */
[-C--:B------:R-:W-:Y:S01]  /*d510*/  FMUL.FTZ R25, R25, R5.reuse ;  /* 0x0000000519197220 */ /* 0x080fe20000410000 */
[----:B------:R-:W-:Y:S01]  /*d520*/  FFMA.FTZ R38, R6, R5, -R27 ;  /* 0x0000000506267223 */ /* 0x000fe2000001081b */
[----:B------:R-:W-:Y:S02]  /*d530*/  HADD2.F32 R20, -RZ, R39.H0_H0 ;  /* 0x20000027ff147230 */ /* 0x000fe40000004100 */
[C---:B------:R-:W-:Y:S01]  /*d540*/  FMUL.FTZ R64, R26.reuse, R56 ;  /* 0x000000381a407220 */ /* 0x040fe20000410000 */
[----:B------:R-:W-:Y:S02]  /*d550*/  HADD2.F32 R4, -RZ, R65.H0_H0 ;  /* 0x20000041ff047230 */ /* 0x000fe40000004100 */
[----:B------:R-:W-:Y:S01]  /*d560*/  FMUL.FTZ R5, R26, R58 ;  /* 0x0000003a1a057220 */ /* 0x000fe20000410000 */
[----:B------:R-:W-:Y:S02]  /*d570*/  HADD2.F32 R31, -RZ, R31.H1_H1 ;  /* 0x3000001fff1f7230 */ /* 0x000fe40000004100 */
[----:B------:R-:W-:Y:S01]  /*d580*/  FFMA.FTZ R26, R6, R24, R25 ;  /* 0x00000018061a7223 */ /* 0x000fe20000010019 */
[----:B------:R-:W-:Y:S01]  /*d590*/  FMUL.FTZ R6, R35, R20 ;  /* 0x0000001423067220 */ /* 0x000fe20000410000 */
[C---:B------:R-:W-:Y:S01]  /*d5a0*/  FFMA.FTZ R64, R7.reuse, R58, -R64 ;  /* 0x0000003a07407223 */ /* 0x040fe20000010840 */
[----:B------:R-:W-:Y:S01]  /*d5b0*/  FFMA.FTZ R56, R7, R56, R5 ;  /* 0x0000003807387223 */ /* 0x000fe20000010005 */
[----:B------:R-:W-:Y:S01]  /*d5c0*/  FMUL.FTZ R24, R35, R4 ;  /* 0x0000000423187220 */ /* 0x000fe20000410000 */
[----:B------:R-:W-:-:S02]  /*d5d0*/  HADD2.F32 R25, -RZ, R51.H0_H0 ;  /* 0x20000033ff197230 */ /* 0x000fc40000004100 */
[C---:B------:R-:W-:Y:S01]  /*d5e0*/  FFMA.FTZ R35, R31.reuse, R4, -R6 ;  /* 0x000000041f237223 */ /* 0x040fe20000010806 */
[----:B------:R-:W-:Y:S02]  /*d5f0*/  HADD2.F32 R27, -RZ, R49.H0_H0 ;  /* 0x20000031ff1b7230 */ /* 0x000fe40000004100 */
[----:B------:R-:W-:Y:S01]  /*d600*/  FFMA.FTZ R39, R31, R20, R24 ;  /* 0x000000141f277223 */ /* 0x000fe20000010018 */
[----:B------:R-:W-:Y:S02]  /*d610*/  HADD2.F32 R5, -RZ, R68.H0_H0 ;  /* 0x20000044ff057230 */ /* 0x000fe40000004100 */
[----:B------:R-:W-:Y:S01]  /*d620*/  FMUL.FTZ R29, R32, R25 ;  /* 0x00000019201d7220 */ /* 0x000fe20000410000 */
[----:B------:R-:W-:Y:S02]  /*d630*/  HADD2.F32 R7, -RZ, R67.H0_H0 ;  /* 0x20000043ff077230 */ /* 0x000fe40000004100 */
[----:B------:R-:W-:Y:S01]  /*d640*/  FMUL.FTZ R31, R34, R27 ;  /* 0x0000001b221f7220 */ /* 0x000fe20000410000 */
[----:B------:R-:W-:-:S02]  /*d650*/  HADD2.F32 R28, -RZ, R28.H1_H1 ;  /* 0x3000001cff1c7230 */ /* 0x000fc40000004100 */
[----:B------:R-:W-:Y:S01]  /*d660*/  FMUL.FTZ R32, R32, R5 ;  /* 0x0000000520207220 */ /* 0x000fe20000410000 */
[----:B------:R-:W-:Y:S02]  /*d670*/  HADD2.F32 R30, -RZ, R30.H1_H1 ;  /* 0x3000001eff1e7230 */ /* 0x000fe40000004100 */
[----:B------:R-:W-:Y:S01]  /*d680*/  FMUL.FTZ R34, R34, R7 ;  /* 0x0000000722227220 */ /* 0x000fe20000410000 */
        /* <DEDUP_REMOVED lines=14> */
.L_x_8337:
[----:B------:R-:W-:Y:S05]  /*d770*/  BSYNC B1 ;  /* 0x0000000000017941 */ /* 0x000fea0003800000 */
.L_x_8336:
[----:B------:R-:W-:Y:S04]  /*d780*/  BSSY B1, `(.L_x_8338) ;  /* 0x0000062000017945 */ /* 0x000fe80003800000 */
[----:B------:R-:W-:Y:S05]  /*d790*/  @P1 BRA `(.L_x_8339) ;  /* 0x0000000400801947 */ /* 0x000fea0003800000 */
[----:B------:R-:W3:Y:S01]  /*d7a0*/  LDL R51, [R1+0x2c] ;  /* 0x00002c0001337983 */ /* 0x000ee20000100800 */
[----:B--2---:R-:W-:Y:S01]  /*d7b0*/  LEA.HI R4, R53, R220, RZ, 0x1d ;  /* 0x000000dc35047211 */ /* 0x004fe200078fe8ff */
[----:B-1----:R-:W-:Y:S01]  /*d7c0*/  HADD2.F32 R35, -RZ, R59.H1_H1 ;  /* 0x3000003bff237230 */ /* 0x002fe20000004100 */
[----:B------:R-:W-:Y:S01]  /*d7d0*/  SHF.R.U32.HI R6, RZ, 0x3, R204 ;  /* 0x00000003ff067819 */ /* 0x000fe200000116cc */
[--C-:B------:R-:W-:Y:S01]  /*d7e0*/  HADD2.F32 R37, -RZ, R62.reuse.H1_H1 ;  /* 0x3000003eff257230 */ /* 0x100fe20000004100 */
[----:B------:R-:W-:Y:S01]  /*d7f0*/  SHF.R.S32.HI R7, RZ, 0x1f, R4 ;  /* 0x0000001fff077819 */ /* 0x000fe20000011404 */
[----:B------:R-:W-:Y:S01]  /*d800*/  IMAD.SHL.U32 R5, R4, 0x8, RZ ;  /* 0x0000000804057824 */ /* 0x000fe200078e00ff */
[----:B------:R-:W-:Y:S01]  /*d810*/  SHF.R.U64 R50, R44, 0x10, R45 ;  /* 0x000000102c327819 */ /* 0x000fe2000000122d */
[----:B------:R-:W-:Y:S01]  /*d820*/  HADD2.F32 R62, -RZ, R62.H0_H0 ;  /* 0x2000003eff3e7230 */ /* 0x000fe20000004100 */
[----:B------:R-:W-:Y:S02]  /*d830*/  LEA.HI R7, R7, R4, RZ, 0x3 ;  /* 0x0000000407077211 */ /* 0x000fe400078f18ff */
[----:B------:R-:W-:-:S02]  /*d840*/  LOP3.LUT R4, R204, 0x38, R5, 0xf8, !PT ;  /* 0x00000038cc047812 */ /* 0x000fc400078ef805 */
[----:B------:R-:W-:Y:S01]  /*d850*/  SHF.R.U64 R49, R46, 0x10, R47 ;  /* 0x000000102e317819 */ /* 0x000fe2000000122f */
[----:B------:R-:W-:Y:S01]  /*d860*/  IMAD.SHL.U32 R7, R7, 0x400, RZ ;  /* 0x0000040007077824 */ /* 0x000fe200078e00ff */
[----:B------:R-:W-:Y:S02]  /*d870*/  LOP3.LUT R20, R4, R6, RZ, 0x3c, !PT ;  /* 0x0000000604147212 */ /* 0x000fe400078e3cff */
[----:B------:R-:W-:Y:S02]  /*d880*/  SHF.R.U32.HI R44, RZ, 0x10, R45 ;  /* 0x00000010ff2c7819 */ /* 0x000fe4000001162d */
[----:B------:R-:W-:Y:S02]  /*d890*/  LOP3.LUT R21, R7, 0x7fffe000, RZ, 0xc0, !PT ;  /* 0x7fffe00007157812 */ /* 0x000fe400078ec0ff */
[----:B------:R-:W-:Y:S02]  /*d8a0*/  SHF.R.U32.HI R46, RZ, 0x10, R47 ;  /* 0x00000010ff2e7819 */ /* 0x000fe4000001162f */
[----:B------:R-:W-:-:S02]  /*d8b0*/  IADD3 R21, R20, R21, R211 ;  /* 0x0000001514157210 */ /* 0x000fc40007ffe0d3 */
[--C-:B------:R-:W-:Y:S02]  /*d8c0*/  SHF.R.U64 R48, R40, 0x10, R41.reuse ;  /* 0x0000001028307819 */ /* 0x100fe40000001229 */
[----:B------:R-:W-:Y:S01]  /*d8d0*/  SHF.R.U32.HI R39, RZ, 0x10, R41 ;  /* 0x00000010ff277819 */ /* 0x000fe20000011629 */
[----:B------:R-:W-:Y:S01]  /*d8e0*/  IMAD R21, R21, 0x2, R18 ;  /* 0x0000000215157824 */ /* 0x000fe200078e0212 */
[--C-:B------:R-:W-:Y:S02]  /*d8f0*/  SHF.R.U64 R47, R42, 0x10, R43.reuse ;  /* 0x000000102a2f7819 */ /* 0x100fe4000000122b */
[----:B------:R-:W-:Y:S01]  /*d900*/  SHF.R.U32.HI R45, RZ, 0x10, R43 ;  /* 0x00000010ff2d7819 */ /* 0x000fe2000001162b */
[----:B------:R-:W-:Y:S01]  /*d910*/  HADD2.F32 R39, -RZ, R39.H0_H0 ;  /* 0x20000027ff277230 */ /* 0x000fe20000004100 */
[----:B------:R-:W1:Y:S02]  /*d920*/  LDS.128 R24, [R21+0x10400] ;  /* 0x0104000015187984 */ /* 0x000e640000000c00 */
[----:B-1----:R-:W-:-:S02]  /*d930*/  HADD2.F32 R31, -RZ, R25.H0_H0 ;  /* 0x20000019ff1f7230 */ /* 0x002fc40000004100 */
[----:B------:R-:W-:Y:S02]  /*d940*/  HADD2.F32 R32, -RZ, R25.H1_H1 ;  /* 0x30000019ff207230 */ /* 0x000fe40000004100 */
[----:B------:R-:W-:Y:S02]  /*d950*/  HADD2.F32 R25, -RZ, R24.H0_H0 ;  /* 0x20000018ff197230 */ /* 0x000fe40000004100 */
[C---:B------:R-:W-:Y:S01]  /*d960*/  FMUL.FTZ R41, R31.reuse, R37 ;  /* 0x000000251f297220 */ /* 0x040fe20000410000 */
[----:B------:R-:W-:Y:S01]  /*d970*/  FMUL.FTZ R43, R31, R35 ;  /* 0x000000231f2b7220 */ /* 0x000fe20000410000 */
[----:B------:R-:W-:Y:S02]  /*d980*/  HADD2.F32 R31, -RZ, R44.H0_H0 ;  /* 0x2000002cff1f7230 */ /* 0x000fe40000004100 */
[----:B------:R-:W-:Y:S01]  /*d990*/  FMUL.FTZ R38, R25, R62 ;  /* 0x0000003e19267220 */ /* 0x000fe20000410000 */
[----:B------:R-:W-:Y:S02]  /*d9a0*/  HADD2.F32 R33, -RZ, R26.H0_H0 ;  /* 0x2000001aff217230 */ /* 0x000fe40000004100 */
[----:B------:R-:W-:-:S02]  /*d9b0*/  HADD2.F32 R34, -RZ, R27.H0_H0 ;  /* 0x2000001bff227230 */ /* 0x000fc40000004100 */
[----:B------:R-:W-:Y:S02]  /*d9c0*/  HADD2.F32 R27, -RZ, R27.H1_H1 ;  /* 0x3000001bff1b7230 */ /* 0x000fe40000004100 */
[----:B------:R-:W-:Y:S02]  /*d9d0*/  HADD2.F32 R24, -RZ, R24.H1_H1 ;  /* 0x30000018ff187230 */ /* 0x000fe40000004100 */
[----:B------:R-:W-:Y:S01]  /*d9e0*/  HADD2.F32 R26, -RZ, R26.H1_H1 ;  /* 0x3000001aff1a7230 */ /* 0x000fe20000004100 */
[----:B---3--:R-:W1:Y:S02]  /*d9f0*/  LDS.128 R4, [R51] ;  /* 0x0000000033047984 */ /* 0x008e640000000c00 */
[--C-:B-1----:R-:W-:Y:S02]  /*da00*/  HADD2.F32 R20, -RZ, R5.reuse.H0_H0 ;  /* 0x20000005ff147230 */ /* 0x102fe40000004100 */
[----:B------:R-:W-:Y:S02]  /*da10*/  HADD2.F32 R28, -RZ, R5.H1_H1 ;  /* 0x30000005ff1c7230 */ /* 0x000fe40000004100 */
[----:B------:R-:W-:-:S02]  /*da20*/  HADD2.F32 R5, -RZ, R4.H0_H0 ;  /* 0x20000004ff057230 */ /* 0x000fc40000004100 */
[C---:B------:R-:W-:Y:S01]  /*da30*/  FFMA.FTZ R41, R20.reuse, R35, -R41 ;  /* 0x0000002314297223 */ /* 0x040fe20000010829 */
[----:B------:R-:W-:Y:S01]  /*da40*/  FFMA.FTZ R43, R20, R37, R43 ;  /* 0x00000025142b7223 */ /* 0x000fe2000001002b */
[----:B------:R-:W-:Y:S02]  /*da50*/  HADD2.F32 R20, -RZ, R59.H0_H0 ;  /* 0x2000003bff147230 */ /* 0x000fe40000004100 */
[C---:B------:R-:W-:Y:S01]  /*da60*/  FMUL.FTZ R35, R32.reuse, R39 ;  /* 0x0000002720237220 */ /* 0x040fe20000410000 */
[----:B------:R-:W-:Y:S01]  /*da70*/  FMUL.FTZ R37, R32, R31 ;  /* 0x0000001f20257220 */ /* 0x000fe20000410000 */
[----:B------:R-:W-:Y:S02]  /*da80*/  HADD2.F32 R32, -RZ, R63.H0_H0 ;  /* 0x2000003fff207230 */ /* 0x000fe40000004100 */
[-C--:B------:R-:W-:Y:S01]  /*da90*/  FMUL.FTZ R25, R25, R20.reuse ;  /* 0x0000001419197220 */ /* 0x080fe20000410000 */
[----:B------:R-:W-:Y:S01]  /*daa0*/  FFMA.FTZ R38, R5, R20, -R38 ;  /* 0x0000001405267223 */ /* 0x000fe20000010826 */
[----:B0-----:R-:W-:-:S02]  /*dab0*/  HADD2.F32 R29, -RZ, R6.H0_H0 ;  /* 0x20000006ff1d7230 */ /* 0x001fc40000004100 */
[C---:B------:R-:W-:Y:S01]  /*dac0*/  FFMA.FTZ R40, R28.reuse, R31, -R35 ;  /* 0x0000001f1c287223 */ /* 0x040fe20000010823 */
[----:B------:R-:W-:Y:S01]  /*dad0*/  FFMA.FTZ R42, R28, R39, R37 ;  /* 0x000000271c2a7223 */ /* 0x000fe20000010025 */
[--C-:B------:R-:W-:Y:S02]  /*dae0*/  HADD2.F32 R20, -RZ, R52.reuse.H0_H0 ;  /* 0x20000034ff147230 */ /* 0x100fe40000004100 */
[----:B------:R-:W-:Y:S01]  /*daf0*/  FFMA.FTZ R62, R5, R62, R25 ;  /* 0x0000003e053e7223 */ /* 0x000fe20000010019 */
[----:B------:R-:W-:Y:S02]  /*db00*/  HADD2.F32 R63, -RZ, R63.H1_H1 ;  /* 0x3000003fff3f7230 */ /* 0x000fe40000004100 */
[C---:B------:R-:W-:Y:S01]  /*db10*/  FMUL.FTZ R28, R33.reuse, R32 ;  /* 0x00000020211c7220 */ /* 0x040fe20000410000 */
[----:B------:R-:W-:Y:S02]  /*db20*/  HADD2.F32 R5, -RZ, R52.H1_H1 ;  /* 0x30000034ff057230 */ /* 0x000fe40000004100 */
[----:B------:R-:W-:Y:S01]  /*db30*/  FMUL.FTZ R44, R33, R20 ;  /* 0x00000014212c7220 */ /* 0x000fe20000410000 */
[----:B------:R-:W-:-:S02]  /*db40*/  HADD2.F32 R30, -RZ, R7.H0_H0 ;  /* 0x20000007ff1e7230 */ /* 0x000fc40000004100 */
[C---:B------:R-:W-:Y:S01]  /*db50*/  FFMA.FTZ R35, R29.reuse, R20, -R28 ;  /* 0x000000141d237223 */ /* 0x040fe2000001081c */
[C---:B------:R-:W-:Y:S01]  /*db60*/  FMUL.FTZ R25, R34.reuse, R63 ;  /* 0x0000003f22197220 */ /* 0x040fe20000410000 */
[----:B------:R-:W-:Y:S02]  /*db70*/  HADD2.F32 R28, -RZ, R45.H0_H0 ;  /* 0x2000002dff1c7230 */ /* 0x000fe40000004100 */
[-C--:B------:R-:W-:Y:S01]  /*db80*/  FMUL.FTZ R34, R34, R5.reuse ;  /* 0x0000000522227220 */ /* 0x080fe20000410000 */
[----:B------:R-:W-:Y:S02]  /*db90*/  HADD2.F32 R20, -RZ, R46.H0_H0 ;  /* 0x2000002eff147230 */ /* 0x000fe40000004100 */
[----:B------:R-:W-:Y:S01]  /*dba0*/  FFMA.FTZ R44, R29, R32, R44 ;  /* 0x000000201d2c7223 */ /* 0x000fe2000001002c */
[C---:B------:R-:W-:Y:S01]  /*dbb0*/  FFMA.FTZ R32, R30.reuse, R5, -R25 ;  /* 0x000000051e207223 */ /* 0x040fe20000010819 */
[----:B------:R-:W-:Y:S01]  /*dbc0*/  FFMA.FTZ R34, R30, R63, R34 ;  /* 0x0000003f1e227223 */ /* 0x000fe20000010022 */
[----:B------:R-:W-:-:S02]  /*dbd0*/  HADD2.F32 R7, -RZ, R7.H1_H1 ;  /* 0x30000007ff077230 */ /* 0x000fc40000004100 */
[C---:B------:R-:W-:Y:S01]  /*dbe0*/  FMUL.FTZ R46, R27.reuse, R28 ;  /* 0x0000001c1b2e7220 */ /* 0x040fe20000410000 */
[-C--:B------:R-:W-:Y:S01]  /*dbf0*/  FMUL.FTZ R30, R27, R20.reuse ;  /* 0x000000141b1e7220 */ /* 0x080fe20000410000 */
[----:B------:R-:W-:Y:S02]  /*dc00*/  HADD2.F32 R27, -RZ, R48.H0_H0 ;  /* 0x20000030ff1b7230 */ /* 0x000fe40000004100 */
        /* <DEDUP_REMOVED lines=25> */
.L_x_8339:
[----:B------:R-:W-:Y:S05]  /*dda0*/  BSYNC B1 ;  /* 0x0000000000017941 */ /* 0x000fea0003800000 */
.L_x_8338:
[----:B-1----:R-:W-:Y:S01]  /*ddb0*/  PRMT R30, R0, 0x5410, R3 ;  /* 0x00005410001e7816 */ /* 0x002fe20000000003 */
[----:B------:R-:W-:Y:S06]  /*ddc0*/  @P0 BRA `(.L_x_8323) ;  /* 0x0000000400800947 */ /* 0x000fec0003800000 */
[----:B------:R-:W5:Y:S01]  /*ddd0*/  LDL R39, [R1+0x28] ;  /* 0x0000280001277983 */ /* 0x000f620000100800 */
[----:B------:R-:W-:Y:S01]  /*dde0*/  LEA.HI R53, R53, R220, RZ, 0x1d ;  /* 0x000000dc35357211 */ /* 0x000fe200078fe8ff */
[--C-:B--23--:R-:W-:Y:S01]  /*ddf0*/  HADD2.F32 R21, -RZ, R54.reuse.H1_H1 ;  /* 0x30000036ff157230 */ /* 0x10cfe20000004100 */
[----:B------:R-:W-:Y:S01]  /*de00*/  SHF.R.U32.HI R5, RZ, 0x3, R203 ;  /* 0x00000003ff057819 */ /* 0x000fe200000116cb */
[----:B------:R-:W-:Y:S01]  /*de10*/  HADD2.F32 R54, -RZ, R54.H0_H0 ;  /* 0x20000036ff367230 */ /* 0x000fe20000004100 */
[----:B------:R-:W-:Y:S01]  /*de20*/  SHF.R.S32.HI R4, RZ, 0x1f, R53 ;  /* 0x0000001fff047819 */ /* 0x000fe20000011435 */
[----:B------:R-:W-:Y:S01]  /*de30*/  IMAD.SHL.U32 R0, R53, 0x8, RZ ;  /* 0x0000000835007824 */ /* 0x000fe200078e00ff */
[----:B------:R-:W-:Y:S02]  /*de40*/  SHF.R.U32.HI R20, RZ, 0x10, R9 ;  /* 0x00000010ff147819 */ /* 0x000fe40000011609 */
        /* <DEDUP_REMOVED lines=13> */
[----:B------:R-:W-:Y:S01]  /*df20*/  SHF.R.U64 R35, R8, 0x10, R9 ;  /* 0x0000001008237819 */ /* 0x000fe20000001209 */
[----:B------:R-:W-:Y:S01]  /*df30*/  IMAD R3, R3, 0x2, R18 ;  /* 0x0000000203037824 */ /* 0x000fe200078e0212 */
[----:B------:R-:W-:-:S02]  /*df40*/  SHF.R.U64 R34, R10, 0x10, R11 ;  /* 0x000000100a227819 */ /* 0x000fc4000000120b */
[----:B------:R-:W-:Y:S02]  /*df50*/  SHF.R.U32.HI R32, RZ, 0x10, R11 ;  /* 0x00000010ff207819 */ /* 0x000fe4000001160b */
[----:B------:R-:W1:Y:S02]  /*df60*/  LDS.128 R24, [R3+0x10400] ;  /* 0x0104000003187984 */ /* 0x000e640000000c00 */
[--C-:B-1----:R-:W-:Y:S02]  /*df70*/  HADD2.F32 R12, -RZ, R25.reuse.H0_H0 ;  /* 0x20000019ff0c7230 */ /* 0x102fe40000004100 */
[----:B------:R-:W-:Y:S02]  /*df80*/  HADD2.F32 R25, -RZ, R25.H1_H1 ;  /* 0x30000019ff197230 */ /* 0x000fe40000004100 */
[----:B------:R-:W-:Y:S02]  /*df90*/  HADD2.F32 R11, -RZ, R24.H0_H0 ;  /* 0x20000018ff0b7230 */ /* 0x000fe40000004100 */
[C---:B0-----:R-:W-:Y:S01]  /*dfa0*/  FMUL.FTZ R29, R12.reuse, R21 ;  /* 0x000000150c1d7220 */ /* 0x041fe20000410000 */
[----:B------:R-:W-:Y:S01]  /*dfb0*/  FMUL.FTZ R31, R12, R15 ;  /* 0x0000000f0c1f7220 */ /* 0x000fe20000410000 */
[----:B------:R-:W-:-:S02]  /*dfc0*/  HADD2.F32 R12, -RZ, R28.H0_H0 ;  /* 0x2000001cff0c7230 */ /* 0x000fc40000004100 */
[----:B------:R-:W-:Y:S01]  /*dfd0*/  FMUL.FTZ R28, R25, R20 ;  /* 0x00000014191c7220 */ /* 0x000fe20000410000 */
[----:B------:R-:W-:Y:S02]  /*dfe0*/  HADD2.F32 R13, -RZ, R26.H0_H0 ;  /* 0x2000001aff0d7230 */ /* 0x000fe40000004100 */
[--C-:B------:R-:W-:Y:S02]  /*dff0*/  HADD2.F32 R14, -RZ, R27.reuse.H0_H0 ;  /* 0x2000001bff0e7230 */ /* 0x100fe40000004100 */
[----:B------:R-:W-:Y:S02]  /*e000*/  HADD2.F32 R27, -RZ, R27.H1_H1 ;  /* 0x3000001bff1b7230 */ /* 0x000fe40000004100 */
[----:B------:R-:W-:Y:S02]  /*e010*/  HADD2.F32 R24, -RZ, R24.H1_H1 ;  /* 0x30000018ff187230 */ /* 0x000fe40000004100 */
[----:B------:R-:W-:Y:S01]  /*e020*/  HADD2.F32 R26, -RZ, R26.H1_H1 ;  /* 0x3000001aff1a7230 */ /* 0x000fe20000004100 */
[----:B-----5:R-:W0:Y:S02]  /*e030*/  LDS.128 R4, [R39] ;  /* 0x0000000027047984 */ /* 0x020e240000000c00 */
[----:B0-----:R-:W-:-:S02]  /*e040*/  HADD2.F32 R8, -RZ, R5.H0_H0 ;  /* 0x20000005ff087230 */ /* 0x001fc40000004100 */
[----:B------:R-:W-:Y:S02]  /*e050*/  HADD2.F32 R5, -RZ, R5.H1_H1 ;  /* 0x30000005ff057230 */ /* 0x000fe40000004100 */
[----:B------:R-:W-:Y:S02]  /*e060*/  HADD2.F32 R0, -RZ, R4.H0_H0 ;  /* 0x20000004ff007230 */ /* 0x000fe40000004100 */
[C---:B------:R-:W-:Y:S01]  /*e070*/  FFMA.FTZ R29, R8.reuse, R15, -R29 ;  /* 0x0000000f081d7223 */ /* 0x040fe2000001081d */
[----:B------:R-:W-:Y:S01]  /*e080*/  FFMA.FTZ R31, R8, R21, R31 ;  /* 0x00000015081f7223 */ /* 0x000fe2000001001f */
[----:B------:R-:W-:Y:S01]  /*e090*/  FMUL.FTZ R8, R25, R12 ;  /* 0x0000000c19087220 */ /* 0x000fe20000410000 */
[----:B------:R-:W-:Y:S01]  /*e0a0*/  FMUL.FTZ R15, R11, R54 ;  /* 0x000000360b0f7220 */ /* 0x000fe20000410000 */
[----:B------:R-:W-:Y:S01]  /*e0b0*/  FFMA.FTZ R28, R5, R12, -R28 ;  /* 0x0000000c051c7223 */ /* 0x000fe2000001081c */
[----:B------:R-:W-:Y:S01]  /*e0c0*/  FMUL.FTZ R11, R11, R61 ;  /* 0x0000003d0b0b7220 */ /* 0x000fe20000410000 */
[----:B------:R-:W-:-:S02]  /*e0d0*/  HADD2.F32 R12, -RZ, R60.H0_H0 ;  /* 0x2000003cff0c7230 */ /* 0x000fc40000004100 */
[----:B------:R-:W-:Y:S01]  /*e0e0*/  FFMA.FTZ R20, R5, R20, R8 ;  /* 0x0000001405147223 */ /* 0x000fe20000010008 */
[----:B------:R-:W-:Y:S02]  /*e0f0*/  HADD2.F32 R8, -RZ, R30.H0_H0 ;  /* 0x2000001eff087230 */ /* 0x000fe40000004100 */
[C---:B------:R-:W-:Y:S01]  /*e100*/  FFMA.FTZ R54, R0.reuse, R54, R11 ;  /* 0x0000003600367223 */ /* 0x040fe2000001000b */
[----:B------:R-:W-:Y:S02]  /*e110*/  HADD2.F32 R9, -RZ, R6.H0_H0 ;  /* 0x20000006ff097230 */ /* 0x000fe40000004100 */
[----:B------:R-:W-:Y:S01]  /*e120*/  FFMA.FTZ R15, R0, R61, -R15 ;  /* 0x0000003d000f7223 */ /* 0x000fe2000001080f */
[----:B------:R-:W-:Y:S02]  /*e130*/  HADD2.F32 R11, -RZ, R60.H1_H1 ;  /* 0x3000003cff0b7230 */ /* 0x000fe40000004100 */
[----:B------:R-:W-:Y:S01]  /*e140*/  FMUL.FTZ R0, R13, R12 ;  /* 0x0000000c0d007220 */ /* 0x000fe20000410000 */
[----:B------:R-:W-:-:S02]  /*e150*/  HADD2.F32 R5, -RZ, R30.H1_H1 ;  /* 0x3000001eff057230 */ /* 0x000fc40000004100 */
[-C--:B------:R-:W-:Y:S01]  /*e160*/  FMUL.FTZ R30, R13, R8.reuse ;  /* 0x000000080d1e7220 */ /* 0x080fe20000410000 */
[----:B------:R-:W-:Y:S02]  /*e170*/  HADD2.F32 R10, -RZ, R7.H0_H0 ;  /* 0x20000007ff0a7230 */ /* 0x000fe40000004100 */
[C---:B------:R-:W-:Y:S01]  /*e180*/  FFMA.FTZ R25, R9.reuse, R8, -R0 ;  /* 0x0000000809197223 */ /* 0x040fe20000010800 */
[C---:B------:R-:W-:Y:S01]  /*e190*/  FMUL.FTZ R13, R14.reuse, R11 ;  /* 0x0000000b0e0d7220 */ /* 0x040fe20000410000 */
[----:B------:R-:W-:Y:S02]  /*e1a0*/  HADD2.F32 R8, -RZ, R32.H0_H0 ;  /* 0x20000020ff087230 */ /* 0x000fe40000004100 */
[----:B------:R-:W-:Y:S01]  /*e1b0*/  FMUL.FTZ R14, R14, R5 ;  /* 0x000000050e0e7220 */ /* 0x000fe20000410000 */
[----:B------:R-:W-:Y:S02]  /*e1c0*/  HADD2.F32 R0, -RZ, R33.H0_H0 ;  /* 0x20000021ff007230 */ /* 0x000fe40000004100 */
[----:B------:R-:W-:Y:S01]  /*e1d0*/  FFMA.FTZ R30, R9, R12, R30 ;  /* 0x0000000c091e7223 */ /* 0x000fe2000001001e */
[----:B------:R-:W-:-:S02]  /*e1e0*/  HADD2.F32 R7, -RZ, R7.H1_H1 ;  /* 0x30000007ff077230 */ /* 0x000fc40000004100 */
[C---:B------:R-:W-:Y:S01]  /*e1f0*/  FFMA.FTZ R12, R10.reuse, R5, -R13 ;  /* 0x000000050a0c7223 */ /* 0x040fe2000001080d */
[----:B------:R-:W-:Y:S01]  /*e200*/  FFMA.FTZ R14, R10, R11, R14 ;  /* 0x0000000b0a0e7223 */ /* 0x000fe2000001000e */
        /* <DEDUP_REMOVED lines=28> */
.L_x_8323:
[----:B------:R-:W-:Y:S05]  /*e3d0*/  BSYNC B0 ;  /* 0x0000000000007941 */ /* 0x000fea0003800000 */
.L_x_8295:
        /* <DEDUP_REMOVED lines=8> */
.L_x_8292:
[----:B------:R-:W-:-:S05]  /*e460*/  IMAD.U32 R0, RZ, RZ, UR39 ;  /* 0x00000027ff007e24 */ /* 0x000fca000f8e00ff */
[----:B------:R-:W-:-:S13]  /*e470*/  ISETP.NE.AND P0, PT, R0, 0x3, PT ;  /* 0x000000030000780c */ /* 0x000fda0003f05270 */
[----:B------:R-:W-:Y:S05]  /*e480*/  @!P0 BRA `(.L_x_8340) ;  /* 0x0000000000048947 */ /* 0x000fea0003800000 */
[----:B------:R-:W-:Y:S01]  /*e490*/  BPT.TRAP 0x1 ;  /* 0x000000040000795c */ /* 0x000fe20000300000 */
.L_x_8340:
[----:B-1----:R-:W-:Y:S01]  /*e4a0*/  IMAD R8, R184, 0x8, R18 ;  /* 0x00000008b8087824 */ /* 0x002fe200078e0212 */
[----:B0--3--:R-:W-:-:S04]  /*e4b0*/  SHF.L.U32 R3, R187, 0x1f, RZ ;  /* 0x0000001fbb037819 */ /* 0x009fc800000006ff */
[----:B------:R0:W1:Y:S01]  /*e4c0*/  SYNCS.PHASECHK.TRANS64.TRYWAIT P1, [R8+URZ+0x28830], R3 ;  /* 0x02883003080075a7 */ /* 0x000062000802017f */
[----:B------:R-:W-:Y:S05]  /*e4d0*/  @!P0 BRA `(.L_x_8341) ;  /* 0x0000000000048947 */ /* 0x000fea0003800000 */
[----:B------:R-:W-:Y:S01]  /*e4e0*/  BPT.TRAP 0x1 ;  /* 0x000000040000795c */ /* 0x000fe20000300000 */
.L_x_8341:
[----:B------:R-:W-:Y:S01]  /*e4f0*/  VIADD R0, R18, 0x18400 ;  /* 0x0001840012007836 */ /* 0x000fe20000000000 */
[----:B--2---:R-:W-:Y:S02]  /*e500*/  LOP3.LUT R6, R36, 0x10000, RZ, 0xfc, !PT ;  /* 0x0001000024067812 */ /* 0x004fe400078efcff */
[----:B------:R-:W-:Y:S02]  /*e510*/  MOV R7, 0x40000040 ;  /* 0x4000004000077802 */ /* 0x000fe40000000f00 */
[----:B------:R-:W-:-:S04]  /*e520*/  SHF.R.U32.HI R0, RZ, 0x4, R0 ;  /* 0x00000004ff007819 */ /* 0x000fc80000011600 */
[----:B------:R-:W-:-:S04]  /*e530*/  LOP3.LUT R0, R0, 0x3fff, RZ, 0xc0, !PT ;  /* 0x00003fff00007812 */ /* 0x000fc800078ec0ff */
[----:B------:R-:W-:Y:S01]  /*e540*/  LOP3.LUT R9, R0, 0x10000, RZ, 0xfc, !PT ;  /* 0x0001000000097812 */ /* 0x000fe200078efcff */
[----:B-1----:R-:W-:Y:S06]  /*e550*/  @P1 BRA `(.L_x_8342) ;  /* 0x0000000000081947 */ /* 0x002fec0003800000 */
[----:B------:R-:W1:Y:S02]  /*e560*/  SYNCS.PHASECHK.TRANS64.TRYWAIT P1, [R8+URZ+0x28830], R3 ;  /* 0x02883003080075a7 */ /* 0x000e64000802017f */
[----:B-1----:R-:W-:Y:S05]  /*e570*/  @!P1 BRA `(.L_x_8343) ;  /* 0x0000019c009c9947 */ /* 0x002fea0003800000 */
.L_x_8342:
[----:B------:R-:W-:Y:S01]  /*e580*/  IMAD R4, R184, 0x800, R9 ;  /* 0x00000800b8047824 */ /* 0x000fe200078e0209 */
[----:B------:R-:W-:Y:S05]  /*e590*/  WARPSYNC.ALL ;  /* 0x0000000000007948 */ /* 0x000fea0003800000 */
[----:B------:R-:W-:Y:S01]  /*e5a0*/  IMAD.MOV.U32 R5, RZ, RZ, 0x40000040 ;  /* 0x40000040ff057424 */ /* 0x000fe200078e00ff */
[C---:B------:R-:W-:Y:S01]  /*e5b0*/  R2UR UR4, R6.reuse ;  /* 0x00000000060472ca */ /* 0x040fe200000e0000 */
[----:B-----5:R-:W-:Y:S01]  /*e5c0*/  WARPGROUP.ARRIVE ;  /* 0x00000000000079c5 */ /* 0x020fe20000000000 */
[----:B------:R-:W-:Y:S01]  /*e5d0*/  R2UR UR5, R7 ;  /* 0x00000000070572ca */ /* 0x000fe200000e0000 */
[----:B------:R-:W-:Y:S01]  /*e5e0*/  VIADD R194, R6, 0x2 ;  /* 0x0000000206c27836 */ /* 0x000fe20000000000 */
[C---:B------:R-:W-:Y:S01]  /*e5f0*/  R2UR UR6, R4.reuse ;  /* 0x00000000040672ca */ /* 0x040fe200000e0000 */
[----:B------:R-:W-:Y:S01]  /*e600*/  VIADD R10, R4, 0x2 ;  /* 0x00000002040a7836 */ /* 0x000fe20000000000 */
[----:B------:R-:W-:Y:S01]  /*e610*/  R2UR UR7, R5 ;  /* 0x00000000050772ca */ /* 0x000fe200000e0000 */
[----:B------:R-:W-:Y:S01]  /*e620*/  IMAD.MOV.U32 R195, RZ, RZ, 0x40000040 ;  /* 0x40000040ffc37424 */ /* 0x000fe200078e00ff */
[----:B------:R-:W-:Y:S01]  /*e630*/  MOV R5, 0x40000040 ;  /* 0x4000004000057802 */ /* 0x000fe20000000f00 */
[----:B------:R-:W-:-:S02]  /*e640*/  IMAD.MOV.U32 R11, RZ, RZ, 0x40000040 ;  /* 0x40000040ff0b7424 */ /* 0x000fc400078e00ff */
[C---:B------:R-:W-:Y:S02]  /*e650*/  VIADD R192, R6.reuse, 0x4 ;  /* 0x0000000406c07836 */ /* 0x040fe40000000000 */
[----:B------:R-:W-:Y:S02]  /*e660*/  IMAD.MOV.U32 R193, RZ, RZ, 0x40000040 ;  /* 0x40000040ffc17424 */ /* 0x000fe400078e00ff */
[----:B------:R-:W-:Y:S02]  /*e670*/  VIADD R190, R6, 0x6 ;  /* 0x0000000606be7836 */ /* 0x000fe40000000000 */
[----:B------:R-:W-:Y:S02]  /*e680*/  IMAD.MOV.U32 R191, RZ, RZ, 0x40000040 ;  /* 0x40000040ffbf7424 */ /* 0x000fe400078e00ff */
[----:B------:R-:W-:Y:S01]  /*e690*/  HGMMA.64x128x16.F32 R24, gdesc[UR4], RZ, !UPT, gsb0 ;  /* 0x01e00000041879f0 */ /* 0x000fe2000c0008ff */
[----:B------:R-:W-:Y:S01]  /*e6a0*/  R2UR UR4, R194 ;  /* 0x00000000c20472ca */ /* 0x000fe200000e0000 */
[----:B------:R-:W-:Y:S01]  /*e6b0*/  VIADD R20, R6, 0x400 ;  /* 0x0000040006147836 */ /* 0x000fe20000000000 */
[----:B------:R-:W-:Y:S01]  /*e6c0*/  R2UR UR5, R195 ;  /* 0x00000000c30572ca */ /* 0x000fe200000e0000 */
[----:B------:R-:W-:Y:S01]  /*e6d0*/  IMAD.MOV.U32 R21, RZ, RZ, 0x40000040 ;  /* 0x40000040ff157424 */ /* 0x000fe200078e00ff */
[----:B------:R-:W-:Y:S01]  /*e6e0*/  R2UR UR6, R10 ;  /* 0x000000000a0672ca */ /* 0x000fe200000e0000 */
[----:B------:R-:W-:Y:S01]  /*e6f0*/  VIADD R10, R4, 0x4 ;  /* 0x00000004040a7836 */ /* 0x000fe20000000000 */
[----:B------:R-:W-:Y:S01]  /*e700*/  R2UR UR7, R11 ;  /* 0x000000000b0772ca */ /* 0x000fe200000e0000 */
[----:B------:R-:W-:Y:S01]  /*e710*/  VIADD R14, R6, 0x402 ;  /* 0x00000402060e7836 */ /* 0x000fe20000000000 */
[----:B------:R-:W-:Y:S01]  /*e720*/  MOV R11, 0x40000040 ;  /* 0x40000040000b7802 */ /* 0x000fe20000000f00 */
[----:B------:R-:W-:-:S02]  /*e730*/  IMAD.MOV.U32 R15, RZ, RZ, 0x40000040 ;  /* 0x40000040ff0f7424 */ /* 0x000fc400078e00ff */
[----:B------:R-:W-:Y:S02]  /*e740*/  VIADD R12, R6, 0x404 ;  /* 0x00000404060c7836 */ /* 0x000fe40000000000 */
[----:B------:R-:W-:Y:S01]  /*e750*/  IMAD.MOV.U32 R13, RZ, RZ, 0x40000040 ;  /* 0x40000040ff0d7424 */ /* 0x000fe200078e00ff */
[----:B------:R-:W-:Y:S02]  /*e760*/  WARPGROUP.DEPBAR.LE gsb0, 0x0 ;  /* 0x00008000000079c5 */ /* 0x000fe40000010000 */
[----:B------:R-:W-:-:S06]  /*e770*/  WARPGROUP.ARRIVE ;  /* 0x00000000000079c5 */ /* 0x000fcc0000000000 */
[----:B------:R-:W-:Y:S01]  /*e780*/  HGMMA.64x128x16.F32 R24, gdesc[UR4], R24, gsb0 ;  /* 0x01e00000041879f0 */ /* 0x000fe20008000818 */
        /* <DEDUP_REMOVED lines=26> */
[----:B------:R-:W-:Y:S01]  /*e930*/  HGMMA.64x128x16.F32 R24, gdesc[UR4], R24, gsb0 ;  /* 0x01e00000041879f0 */ /* 0x000fe20008000818 */
[----:B------:R-:W-:Y:S02]  /*e940*/  R2UR UR4, R14 ;  /* 0x000000000e0472ca */ /* 0x000fe400000e0000 */
[----:B------:R-:W-:Y:S02]  /*e950*/  R2UR UR5, R15 ;  /* 0x000000000f0572ca */ /* 0x000fe400000e0000 */
[----:B------:R-:W-:Y:S01]  /*e960*/  R2UR UR6, R10 ;  /* 0x000000000a0672ca */ /* 0x000fe200000e0000 */
[C---:B------:R-:W-:Y:S01]  /*e970*/  VIADD R10, R4.reuse, 0x404 ;  /* 0x00000404040a7836 */ /* 0x040fe20000000000 */
[----:B------:R-:W-:Y:S01]  /*e980*/  R2UR UR7, R11 ;  /* 0x000000000b0772ca */ /* 0x000fe200000e0000 */
[----:B------:R-:W-:Y:S02]  /*e990*/  IMAD.MOV.U32 R11, RZ, RZ, 0x40000040 ;  /* 0x40000040ff0b7424 */ /* 0x000fe400078e00ff */
[----:B------:R-:W-:Y:S01]  /*e9a0*/  VIADD R4, R4, 0x406 ;  /* 0x0000040604047836 */ /* 0x000fe20000000000 */
[----:B------:R-:W-:-:S02]  /*e9b0*/  WARPGROUP.DEPBAR.LE gsb0, 0x0 ;  /* 0x00008000000079c5 */ /* 0x000fc40000010000 */
[----:B------:R-:W-:-:S07]  /*e9c0*/  WARPGROUP.ARRIVE ;  /* 0x00000000000079c5 */ /* 0x000fce0000000000 */
        /* <DEDUP_REMOVED lines=14> */
[----:B------:R-:W-:Y:S02]  /*eab0*/  WARPGROUP.DEPBAR.LE gsb0, 0x0 ;  /* 0x00008000000079c5 */ /* 0x000fe40000010000 */
[----:B------:R-:W-:-:S10]  /*eac0*/  WARPGROUP.ARRIVE ;  /* 0x00000000000079c5 */ /* 0x000fd40000000000 */
[----:B------:R-:W-:Y:S03]  /*ead0*/  HGMMA.64x128x16.F32 R24, gdesc[UR4], R24, gsb0 ;  /* 0x01e00000041879f0 */ /* 0x000fe60008000818 */
[----:B------:R-:W-:Y:S02]  /*eae0*/  WARPGROUP.DEPBAR.LE gsb0, 0x0 ;  /* 0x00008000000079c5 */ /* 0x000fe40000010000 */
[----:B------:R-:W-:Y:S05]  /*eaf0*/  @!P0 BRA `(.L_x_8344) ;  /* 0x0000000000048947 */ /* 0x000fea0003800000 */
[----:B------:R-:W-:Y:S01]  /*eb00*/  BPT.TRAP 0x1 ;  /* 0x000000040000795c */ /* 0x000fe20000300000 */
.L_x_8344:
[----:B------:R-:W2:Y:S01]  /*eb10*/  LDC R0, c[0x0][0x448] ;  /* 0x00011200ff007b82 */ /* 0x000ea20000000800 */
[----:B01----:R-:W-:Y:S01]  /*eb20*/  IMAD.IADD R3, R202, 0x1, R200 ;  /* 0x00000001ca037824 */ /* 0x003fe200078e02c8 */
[----:B------:R-:W-:Y:S01]  /*eb30*/  ULDC UR50, c[0x0][0x9dc] ;  /* 0x0002770000327ab9 */ /* 0x000fe20000000800 */
[----:B----4-:R-:W-:Y:S01]  /*eb40*/  IMAD.U32 R89, RZ, RZ, UR38 ;  /* 0x00000026ff597e24 */ /* 0x010fe2000f8e00ff */
[----:B------:R-:W-:Y:S01]  /*eb50*/  ULOP3.LUT UR4, URZ, UR50, URZ, 0x33, !UPT ;  /* 0x000000323f047292 */ /* 0x000fe2000f8e333f */
[----:B------:R-:W-:-:S03]  /*eb60*/  LEA R92, R88, 0xffffff80, 0x7 ;  /* 0xffffff80585c7811 */ /* 0x000fc600078e38ff */
[----:B------:R-:W0:Y:S01]  /*eb70*/  LDC.64 R90, c[0x0][0x9e0] ;  /* 0x00027800ff5a7b82 */ /* 0x000e220000000a00 */
[----:B--2---:R-:W-:Y:S02]  /*eb80*/  ISETP.NE.AND P1, PT, R0, 0x1, PT ;  /* 0x000000010000780c */ /* 0x004fe40003f25270 */
[----:B0-----:R-:W-:-:S11]  /*eb90*/  ISETP.GE.AND P2, PT, R91, 0x1, PT ;  /* 0x000000015b00780c */ /* 0x001fd60003f46270 */
[----:B------:R-:W0:Y:S08]  /*eba0*/  @P1 LDC R0, c[0x0][0x44c] ;  /* 0x00011300ff001b82 */ /* 0x000e300000000800 */
[----:B------:R-:W1:Y:S01]  /*ebb0*/  @P1 LDC R5, c[0x0][0x450] ;  /* 0x00011400ff051b82 */ /* 0x000e620000000800 */
[----:B0-----:R-:W-:-:S05]  /*ebc0*/  @P1 IMAD.HI.U32 R0, R3, R0, RZ ;  /* 0x0000000003001227 */ /* 0x001fca00078e00ff */
[----:B-1----:R-:W-:Y:S01]  /*ebd0*/  @P1 SHF.R.U32.HI R3, RZ, R5, R0 ;  /* 0x00000005ff031219 */ /* 0x002fe20000011600 */
[----:B------:R-:W-:Y:S02]  /*ebe0*/  IMAD.MOV.U32 R5, RZ, RZ, -0x80 ;  /* 0xffffff80ff057424 */ /* 0x000fe400078e00ff */
[----:B------:R-:W-:Y:S02]  /*ebf0*/  VIADD R0, R8, 0x28840 ;  /* 0x0002884008007836 */ /* 0x000fe40000000000 */
[----:B------:R-:W0:Y:S01]  /*ec00*/  SHFL.IDX PT, R97, R3, RZ, 0x1c1f ;  /* 0x001c1fff03617589 */ /* 0x000e2200000e0000 */
[----:B------:R-:W-:Y:S02]  /*ec10*/  IMAD R94, R88, R5, 0x80 ;  /* 0x00000080585e7424 */ /* 0x000fe400078e0205 */
[----:B------:R-:W-:-:S03]  /*ec20*/  PRMT R0, R89, 0x654, R0 ;  /* 0x0000065459007816 */ /* 0x000fc60000000000 */
[----:B------:R-:W-:Y:S01]  /*ec30*/  IADD3 R5, -R189, 0x1, R94 ;  /* 0x00000001bd057810 */ /* 0x000fe20007ffe15e */
[----:B------:R1:W-:Y:S03]  /*ec40*/  SYNCS.ARRIVE.TRANS64.RED.A1T0 RZ, [R0+URZ], RZ ;  /* 0x000000ff00ff79a7 */ /* 0x0003e6000810043f */
[----:B------:R-:W-:-:S05]  /*ec50*/  IADD3 R5, -R196, R5, R198 ;  /* 0x00000005c4057210 */ /* 0x000fca0007ffe1c6 */
[----:B------:R-:W-:Y:S01]  /*ec60*/  IMAD.IADD R89, R5, 0x1, R90 ;  /* 0x0000000105597824 */ /* 0x000fe200078e025a */
[----:B-1----:R-:W-:Y:S01]  /*ec70*/  IADD3 R0, -R189, R198, R94 ;  /* 0x000000c6bd007210 */ /* 0x002fe20007ffe15e */
[----:B------:R-:W-:-:S04]  /*ec80*/  VIADD R8, R5, UR4 ;  /* 0x0000000405087c36 */ /* 0x000fc80008000000 */
        /* <DEDUP_REMOVED lines=14> */
.L_x_8347:
[----:B------:R-:W-:-:S13]  /*ed70*/  ISETP.NE.AND P3, PT, R91, 0x1, PT ;  /* 0x000000015b00780c */ /* 0x000fda0003f65270 */
[----:B------:R-:W0:Y:S02]  /*ed80*/  @P3 LDC.64 R4, c[0x0][0x9e8] ;  /* 0x00027a00ff043b82 */ /* 0x000e240000000a00 */
[----:B0-----:R-:W-:-:S05]  /*ed90*/  @P3 IMAD.HI.U32 R4, R97, R4, RZ ;  /* 0x0000000461043227 */ /* 0x001fca00078e00ff */
[----:B------:R-:W-:-:S07]  /*eda0*/  @P3 SHF.R.U32.HI R97, RZ, R5, R4 ;  /* 0x00000005ff613219 */ /* 0x000fce0000011604 */
.L_x_8348:
[----:B------:R-:W-:Y:S05]  /*edb0*/  BSYNC B0 ;  /* 0x0000000000007941 */ /* 0x000fea0003800000 */
.L_x_8346:
[----:B------:R-:W-:-:S04]  /*edc0*/  IMAD R4, R97, R91, -R92 ;  /* 0x0000005b61047224 */ /* 0x000fc800078e0a5c */
[----:B------:R-:W-:-:S05]  /*edd0*/  IMAD.IADD R4, R4, 0x1, -R189 ;  /* 0x0000000104047824 */ /* 0x000fca00078e0abd */
[----:B------:R-:W-:Y:S02]  /*ede0*/  VIMNMX R95, R95, R4, !PT ;  /* 0x000000045f5f7248 */ /* 0x000fe40007fe0100 */
[----:B------:R-:W-:-:S07]  /*edf0*/  VIADDMNMX R96, R4, R91, R96, PT ;  /* 0x0000005b04607246 */ /* 0x000fce0003800160 */
.L_x_8345:
[C---:B------:R-:W-:Y:S01]  /*ee00*/  ISETP.GE.AND P3, PT, R94.reuse, 0x2, PT ;  /* 0x000000025e00780c */ /* 0x040fe20003f66270 */
[----:B------:R-:W0:Y:S01]  /*ee10*/  SHFL.IDX PT, R3, R3, 0x1, 0x1c1f ;  /* 0x003c1f0003037f89 */ /* 0x000e2200000e0000 */
[----:B------:R-:W-:Y:S02]  /*ee20*/  ISETP.GE.AND P5, PT, R94, 0x9, PT ;  /* 0x000000095e00780c */ /* 0x000fe40003fa6270 */
[----:B------:R-:W-:Y:S02]  /*ee30*/  ISETP.GT.AND P4, PT, R95, 0x1, !P3 ;  /* 0x000000015f00780c */ /* 0x000fe40005f84270 */
[----:B------:R-:W-:Y:S02]  /*ee40*/  P2R R120, PR, RZ, 0x20 ;  /* 0x00000020ff787803 */ /* 0x000fe40000000000 */
[----:B------:R-:W-:-:S04]  /*ee50*/  ISETP.LT.OR P4, PT, R96, 0x2, P4 ;  /* 0x000000026000780c */ /* 0x000fc80002781670 */
[----:B------:R-:W-:Y:S02]  /*ee60*/  FSEL R25, R25, -INF , !P4 ;  /* 0xff80000019197808 */ /* 0x000fe40006000000 */
[----:B------:R-:W-:Y:S02]  /*ee70*/  ISETP.GT.AND P4, PT, R95, 0x8, !P5 ;  /* 0x000000085f00780c */ /* 0x000fe40006f84270 */
[----:B------:R-:W-:Y:S02]  /*ee80*/  ISETP.GE.AND P5, PT, R94, 0xa, PT ;  /* 0x0000000a5e00780c */ /* 0x000fe40003fa6270 */
[----:B------:R-:W-:Y:S02]  /*ee90*/  ISETP.LT.OR P4, PT, R96, 0x9, P4 ;  /* 0x000000096000780c */ /* 0x000fe40002781670 */
[----:B------:R-:W-:Y:S02]  /*eea0*/  P2R R119, PR, RZ, 0x20 ;  /* 0x00000020ff777803 */ /* 0x000fe40000000000 */
[----:B------:R-:W-:-:S02]  /*eeb0*/  FSEL R28, R28, -INF , !P4 ;  /* 0xff8000001c1c7808 */ /* 0x000fc40006000000 */
[----:B------:R-:W-:Y:S01]  /*eec0*/  ISETP.GT.AND P4, PT, R95, 0x9, !P5 ;  /* 0x000000095f00780c */ /* 0x000fe20006f84270 */
[----:B0-----:R-:W-:Y:S01]  /*eed0*/  IMAD.IADD R8, R8, 0x1, R3 ;  /* 0x0000000108087824 */ /* 0x001fe200078e0203 */
[----:B------:R-:W-:Y:S02]  /*eee0*/  ISETP.GE.AND P5, PT, R94, 0x11, PT ;  /* 0x000000115e00780c */ /* 0x000fe40003fa6270 */
[----:B------:R-:W-:Y:S02]  /*eef0*/  ISETP.LT.OR P4, PT, R96, 0xa, P4 ;  /* 0x0000000a6000780c */ /* 0x000fe40002781670 */
[----:B------:R-:W-:Y:S02]  /*ef00*/  P2R R118, PR, RZ, 0x20 ;  /* 0x00000020ff767803 */ /* 0x000fe40000000000 */
[----:B------:R-:W-:Y:S02]  /*ef10*/  FSEL R29, R29, -INF , !P4 ;  /* 0xff8000001d1d7808 */ /* 0x000fe40006000000 */
[----:B------:R-:W-:-:S02]  /*ef20*/  ISETP.GT.AND P4, PT, R95, 0x10, !P5 ;  /* 0x000000105f00780c */ /* 0x000fc40006f84270 */
[----:B------:R-:W-:Y:S02]  /*ef30*/  ISETP.GE.AND P5, PT, R94, 0x12, PT ;  /* 0x000000125e00780c */ /* 0x000fe40003fa6270 */
[----:B------:R-:W-:Y:S02]  /*ef40*/  ISETP.LT.OR P4, PT, R96, 0x11, P4 ;  /* 0x000000116000780c */ /* 0x000fe40002781670 */
[----:B------:R-:W-:Y:S02]  /*ef50*/  P2R R117, PR, RZ, 0x20 ;  /* 0x00000020ff757803 */ /* 0x000fe40000000000 */
[----:B------:R-:W-:Y:S02]  /*ef60*/  FSEL R32, R32, -INF , !P4 ;  /* 0xff80000020207808 */ /* 0x000fe40006000000 */
[----:B------:R-:W-:Y:S02]  /*ef70*/  ISETP.GT.AND P4, PT, R95, 0x11, !P5 ;  /* 0x000000115f00780c */ /* 0x000fe40006f84270 */
[----:B------:R-:W-:-:S02]  /*ef80*/  ISETP.GE.AND P5, PT, R94, 0x19, PT ;  /* 0x000000195e00780c */ /* 0x000fc40003fa6270 */
[----:B------:R-:W-:Y:S02]  /*ef90*/  ISETP.LT.OR P4, PT, R96, 0x12, P4 ;  /* 0x000000126000780c */ /* 0x000fe40002781670 */
[----:B------:R-:W-:Y:S02]  /*efa0*/  P2R R122, PR, RZ, 0x20 ;  /* 0x00000020ff7a7803 */ /* 0x000fe40000000000 */
[----:B------:R-:W-:Y:S02]  /*efb0*/  FSEL R33, R33, -INF , !P4 ;  /* 0xff80000021217808 */ /* 0x000fe40006000000 */
[----:B------:R-:W-:Y:S02]  /*efc0*/  ISETP.GT.AND P4, PT, R95, 0x18, !P5 ;  /* 0x000000185f00780c */ /* 0x000fe40006f84270 */
[----:B------:R-:W-:Y:S02]  /*efd0*/  ISETP.GE.AND P5, PT, R94, 0x1a, PT ;  /* 0x0000001a5e00780c */ /* 0x000fe40003fa6270 */
[----:B------:R-:W-:-:S02]  /*efe0*/  ISETP.LT.OR P4, PT, R96, 0x19, P4 ;  /* 0x000000196000780c */ /* 0x000fc40002781670 */
[----:B------:R-:W-:Y:S02]  /*eff0*/  P2R R116, PR, RZ, 0x20 ;  /* 0x00000020ff747803 */ /* 0x000fe40000000000 */
[----:B------:R-:W-:Y:S02]  /*f000*/  FSEL R36, R36, -INF , !P4 ;  /* 0xff80000024247808 */ /* 0x000fe40006000000 */
[----:B------:R-:W-:Y:S02]  /*f010*/  ISETP.GT.AND P4, PT, R95, 0x19, !P5 ;  /* 0x000000195f00780c */ /* 0x000fe40006f84270 */
[----:B------:R-:W-:Y:S02]  /*f020*/  ISETP.GE.AND P5, PT, R94, 0x21, PT ;  /* 0x000000215e00780c */ /* 0x000fe40003fa6270 */
[----:B------:R-:W-:Y:S02]  /*f030*/  ISETP.LT.OR P4, PT, R96, 0x1a, P4 ;  /* 0x0000001a6000780c */ /* 0x000fe40002781670 */
[----:B------:R-:W-:-:S02]  /*f040*/  P2R R115, PR, RZ, 0x20 ;  /* 0x00000020ff737803 */ /* 0x000fc40000000000 */
[----:B------:R-:W-:Y:S02]  /*f050*/  FSEL R37, R37, -INF , !P4 ;  /* 0xff80000025257808 */ /* 0x000fe40006000000 */
[----:B------:R-:W-:Y:S02]  /*f060*/  ISETP.GT.AND P4, PT, R95, 0x20, !P5 ;  /* 0x000000205f00780c */ /* 0x000fe40006f84270 */
[----:B------:R-:W-:Y:S02]  /*f070*/  ISETP.GE.AND P5, PT, R94, 0x22, PT ;  /* 0x000000225e00780c */ /* 0x000fe40003fa6270 */
[----:B------:R-:W-:Y:S02]  /*f080*/  ISETP.LT.OR P4, PT, R96, 0x21, P4 ;  /* 0x000000216000780c */ /* 0x000fe40002781670 */
[----:B------:R-:W-:Y:S02]  /*f090*/  P2R R114, PR, RZ, 0x20 ;  /* 0x00000020ff727803 */ /* 0x000fe40000000000 */
[----:B------:R-:W-:-:S02]  /*f0a0*/  FSEL R40, R40, -INF , !P4 ;  /* 0xff80000028287808 */ /* 0x000fc40006000000 */
[----:B------:R-:W-:Y:S02]  /*f0b0*/  ISETP.GT.AND P4, PT, R95, 0x21, !P5 ;  /* 0x000000215f00780c */ /* 0x000fe40006f84270 */
        /* <DEDUP_REMOVED lines=95> */
[----:B------:R-:W-:Y:S02]  /*f6b0*/  VIADDMNMX R0, R3, R89, R0, PT ;  /* 0x0000005903007246 */ /* 0x000fe40003800100 */
        /* <DEDUP_REMOVED lines=18> */
[----:B------:R-:W-:-:S04]  /*f7e0*/  ISETP.LT.OR P6, PT, R96, 0x7a, P6 ;  /* 0x0000007a6000780c */ /* 0x000fc800037c1670 */
[----:B------:R-:W-:Y:S01]  /*f7f0*/  FSEL R85, R85, -INF , !P6 ;  /* 0xff80000055557808 */ /* 0x000fe20007000000 */
[----:B------:R-:W-:Y:S08]  /*f800*/  @!P2 BRA `(.L_x_8349) ;  /* 0x000000000050a947 */ /* 0x000ff00003800000 */
        /* <DEDUP_REMOVED lines=11> */
.L_x_8351:
[----:B------:R-:W-:-:S13]  /*f8c0*/  ISETP.NE.AND P6, PT, R91, 0x1, PT ;  /* 0x000000015b00780c */ /* 0x000fda0003fc5270 */
[----:B------:R-:W0:Y:S02]  /*f8d0*/  @P6 LDC.64 R4, c[0x0][0x9e8] ;  /* 0x00027a00ff046b82 */ /* 0x000e240000000a00 */
[----:B0-----:R-:W-:-:S05]  /*f8e0*/  @P6 IMAD.HI.U32 R4, R3, R4, RZ ;  /* 0x0000000403046227 */ /* 0x001fca00078e00ff */
[----:B------:R-:W-:-:S07]  /*f8f0*/  @P6 SHF.R.U32.HI R3, RZ, R5, R4 ;  /* 0x00000005ff036219 */ /* 0x000fce0000011604 */
.L_x_8352:
[----:B------:R-:W-:Y:S05]  /*f900*/  BSYNC B0 ;  /* 0x0000000000007941 */ /* 0x000fea0003800000 */
.L_x_8350:
[----:B------:R-:W-:-:S05]  /*f910*/  IMAD R92, R3, R91, -R92 ;  /* 0x0000005b035c7224 */ /* 0x000fca00078e0a5c */
[----:B------:R-:W-:-:S04]  /*f920*/  IADD3 R3, -R189, R92, RZ ;  /* 0x0000005cbd037210 */ /* 0x000fc80007ffe1ff */
[----:B------:R-:W-:Y:S02]  /*f930*/  VIMNMX R8, R8, R3, !PT ;  /* 0x0000000308087248 */ /* 0x000fe40007fe0100 */
[----:B------:R-:W-:-:S07]  /*f940*/  VIADDMNMX R0, R3, R91, R0, PT ;  /* 0x0000005b03007246 */ /* 0x000fce0003800100 */
.L_x_8349:
[----:B------:R-:W-:Y:S01]  /*f950*/  ISETP.GT.AND P3, PT, R8, 0x1, !P3 ;  /* 0x000000010800780c */ /* 0x000fe20005f64270 */
[----:B------:R-:W-:Y:S01]  /*f960*/  ULDC UR51, c[0x0][0x988] ;  /* 0x0002620000337ab9 */ /* 0x000fe20000000800 */
        /* <DEDUP_REMOVED lines=77> */
[----:B------:R-:W-:Y:S01]  /*fe40*/  ISETP.GT.AND P4, PT, R8, 0x71, !P4 ;  /* 0x000000710800780c */ /* 0x000fe20006784270 */
[----:B------:R-:W0:Y:S01]  /*fe50*/  SHFL.BFLY PT, R4, R5, 0x2, 0x1f ;  /* 0x0c401f0005047f89 */ /* 0x000e2200000e0000 */
[----:B------:R-:W-:Y:S02]  /*fe60*/  FSEL R50, R50, -INF , !P3 ;  /* 0xff80000032327808 */ /* 0x000fe40005800000 */
[----:B------:R-:W-:Y:S02]  /*fe70*/  ISETP.NE.AND P3, PT, R110, RZ, PT ;  /* 0x000000ff6e00720c */ /* 0x000fe40003f65270 */
[C---:B------:R-:W-:Y:S02]  /*fe80*/  ISETP.GT.AND P5, PT, R8.reuse, 0x78, !P5 ;  /* 0x000000780800780c */ /* 0x040fe40006fa4270 */
[----:B------:R-:W-:Y:S02]  /*fe90*/  ISETP.GT.AND P3, PT, R8, 0x31, !P3 ;  /* 0x000000310800780c */ /* 0x000fe40005f64270 */
[----:B------:R-:W-:-:S02]  /*fea0*/  ISETP.LT.OR P4, PT, R0, 0x72, P4 ;  /* 0x000000720000780c */ /* 0x000fc40002781670 */
        /* <DEDUP_REMOVED lines=11> */
[----:B------:R-:W0:Y:S03]  /*ff60*/  SHFL.BFLY PT, R4, R89, 0x1, 0x1f ;  /* 0x0c201f0059047f89 */ /* 0x000e2600000e0000 */
[----:B------:R-:W-:-:S04]  /*ff70*/  ISETP.GT.AND P3, PT, R8, 0x39, !P3 ;  /* 0x000000390800780c */ /* 0x000fc80005f64270 */
[----:B------:R-:W-:-:S04]  /*ff80*/  ISETP.LT.OR P3, PT, R0, 0x3a, P3 ;  /* 0x0000003a0000780c */ /* 0x000fc80001f61670 */
[----:B------:R-:W-:Y:S02]  /*ff90*/  FSEL R55, R55, -INF , !P3 ;  /* 0xff80000037377808 */ /* 0x000fe40005800000 */
[----:B------:R-:W-:-:S04]  /*ffa0*/  ISETP.NE.AND P3, PT, R107, RZ, PT ;  /* 0x000000ff6b00720c */ /* 0x000fc80003f65270 */
[----:B------:R-:W-:-:S04]  /*ffb0*/  ISETP.GT.AND P3, PT, R8, 0x40, !P3 ;  /* 0x000000400800780c */ /* 0x000fc80005f64270 */
[----:B------:R-:W-:Y:S02]  /*ffc0*/  ISETP.LT.OR P3, PT, R0, 0x41, P3 ;  /* 0x000000410000780c */ /* 0x000fe40001f61670 */
[----:B0-----:R-:W-:Y:S02]  /*ffd0*/  FMNMX.FTZ R3, R89, R4, !PT ;  /* 0x0000000459037209 */ /* 0x001fe40007810000 */
[----:B------:R-:W-:Y:S02]  /*ffe0*/  FSEL R58, R58, -INF , !P3 ;  /* 0xff8000003a3a7808 */ /* 0x000fe40005800000 */
[----:B------:R-:W-:Y:S01]  /*fff0*/  ISETP.GT.AND P3, PT, R8, 0x41, !P6 ;  /* 0x000000410800780c */ /* 0x000fe20007764270 */
[----:B------:R-:W-:Y:S01]  /*10000*/  FMUL.FTZ R4, R3, UR51 ;  /* 0x0000003303047c20 */ /* 0x000fe20008410000 */
[----:B------:R-:W-:Y:S02]  /*10010*/  ISETP.NE.AND P6, PT, R124, RZ, PT ;  /* 0x000000ff7c00720c */ /* 0x000fe40003fc5270 */
        /* <DEDUP_REMOVED lines=44> */
[----:B------:R-:W-:-:S04]  /*102e0*/  ISETP.LT.OR P3, PT, R0, 0x71, P3 ;  /* 0x000000710000780c */ /* 0x000fc80001f61670 */
[----:B------:R-:W-:Y:S02]  /*102f0*/  FSEL R82, R82, -INF , !P3 ;  /* 0xff80000052527808 */ /* 0x000fe40005800000 */
[----:B------:R-:W-:-:S04]  /*10300*/  FSETP.NEU.FTZ.AND P3, PT, R3, -INF , PT ;  /* 0xff8000000300780b */ /* 0x000fc80003f7d000 */
[----:B------:R-:W-:Y:S02]  /*10310*/  FSEL R4, R4, RZ, P3 ;  /* 0x000000ff04047208 */ /* 0x000fe40001800000 */
[----:B------:R-:W-:Y:S02]  /*10320*/  ISETP.GT.AND P3, PT, R8, RZ, !P6 ;  /* 0x000000ff0800720c */ /* 0x000fe40007764270 */
[----:B------:R-:W-:Y:S01]  /*10330*/  ISETP.NE.AND P6, PT, R94, RZ, PT ;  /* 0x000000ff5e00720c */ /* 0x000fe20003fc5270 */
[--C-:B------:R-:W-:Y:S01]  /*10340*/  FFMA.FTZ R5, R25, UR51, -R4.reuse ;  /* 0x0000003319057c23 */ /* 0x100fe20008010804 */
[----:B------:R-:W-:Y:S01]  /*10350*/  ISETP.LT.OR P3, PT, R0, 0x1, P3 ;  /* 0x000000010000780c */ /* 0x000fe20001f61670 */
[--C-:B------:R-:W-:Y:S01]  /*10360*/  FFMA.FTZ R25, R29, UR51, -R4.reuse ;  /* 0x000000331d197c23 */ /* 0x100fe20008010804 */
[--C-:B------:R-:W-:Y:S01]  /*10370*/  FFMA.FTZ R180, R24, UR51, -R4.reuse ;  /* 0x0000003318b47c23 */ /* 0x100fe20008010804 */
[--C-:B------:R-:W-:Y:S01]  /*10380*/  FFMA.FTZ R182, R28, UR51, -R4.reuse ;  /* 0x000000331cb67c23 */ /* 0x100fe20008010804 */
[----:B------:R-:W-:Y:S01]  /*10390*/  FSEL R26, R26, -INF , !P3 ;  /* 0xff8000001a1a7808 */ /* 0x000fe20005800000 */
[--C-:B------:R-:W-:Y:S01]  /*103a0*/  FFMA.FTZ R28, R33, UR51, -R4.reuse ;  /* 0x00000033211c7c23 */ /* 0x100fe20008010804 */
[--C-:B------:R-:W-:Y:S01]  /*103b0*/  FFMA.FTZ R176, R32, UR51, -R4.reuse ;  /* 0x0000003320b07c23 */ /* 0x100fe20008010804 */
        /* <DEDUP_REMOVED lines=15> */
[--C-:B------:R-:W-:Y:S01]  /*104b0*/  FFMA.FTZ R164, R56, UR51, -R4.reuse ;  /* 0x0000003338a47c23 */ /* 0x100fe20008010804 */
[--C-:B------:R-:W-:Y:S01]  /*104c0*/  FFMA.FTZ R166, R60, UR51, -R4.reuse ;  /* 0x000000333ca67c23 */ /* 0x100fe20008010804 */
[----:B------:R-:W-:Y:S01]  /*104d0*/  FMNMX.FTZ R33, R35, R24, !PT ;  /* 0x0000001823217209 */ /* 0x000fe20007810000 */
[----:B------:R1:W-:Y:S01]  /*104e0*/  MUFU.EX2 R29, R28 ;  /* 0x0000001c001d7308 */ /* 0x0003e20000000800 */
[--C-:B------:R-:W-:Y:S01]  /*104f0*/  FFMA.FTZ R160, R64, UR51, -R4.reuse ;  /* 0x0000003340a07c23 */ /* 0x100fe20008010804 */
[--C-:B------:R-:W-:Y:S01]  /*10500*/  FFMA.FTZ R162, R68, UR51, -R4.reuse ;  /* 0x0000003344a27c23 */ /* 0x100fe20008010804 */
[----:B------:R-:W-:Y:S01]  /*10510*/  FMNMX.FTZ R24, R38, R33, !PT ;  /* 0x0000002126187209 */ /* 0x000fe20007810000 */
[--C-:B------:R-:W-:Y:S01]  /*10520*/  FFMA.FTZ R156, R72, UR51, -R4.reuse ;  /* 0x00000033489c7c23 */ /* 0x100fe20008010804 */
[--C-:B------:R-:W-:Y:S01]  /*10530*/  FFMA.FTZ R158, R76, UR51, -R4.reuse ;  /* 0x000000334c9e7c23 */ /* 0x100fe20008010804 */
[--C-:B------:R-:W-:Y:S01]  /*10540*/  FFMA.FTZ R152, R80, UR51, -R4.reuse ;  /* 0x0000003350987c23 */ /* 0x100fe20008010804 */
[----:B------:R-:W-:Y:S01]  /*10550*/  FMNMX.FTZ R33, R39, R24, !PT ;  /* 0x0000001827217209 */ /* 0x000fe20007810000 */
[----:B------:R-:W2:Y:S01]  /*10560*/  MUFU.EX2 R182, R182 ;  /* 0x000000b600b67308 */ /* 0x000ea20000000800 */
[--C-:B-1----:R-:W-:Y:S01]  /*10570*/  FFMA.FTZ R28, R41, UR51, -R4.reuse ;  /* 0x00000033291c7c23 */ /* 0x102fe20008010804 */
[----:B------:R-:W-:Y:S01]  /*10580*/  FFMA.FTZ R154, R84, UR51, -R4 ;  /* 0x00000033549a7c23 */ /* 0x000fe20008010804 */
[----:B------:R-:W-:Y:S01]  /*10590*/  FMNMX.FTZ R24, R42, R33, !PT ;  /* 0x000000212a187209 */ /* 0x000fe20007810000 */
[----:B------:R-:W1:Y:S03]  /*105a0*/  @P1 LDC R48, c[0x0][0x450] ;  /* 0x00011400ff301b82 */ /* 0x000e660000000800 */
[----:B------:R-:W-:Y:S01]  /*105b0*/  FMNMX.FTZ R37, R43, R24, !PT ;  /* 0x000000182b257209 */ /* 0x000fe20007810000 */
[----:B------:R3:W-:Y:S03]  /*105c0*/  MUFU.EX2 R33, R32 ;  /* 0x0000002000217308 */ /* 0x0007e60000000800 */
[----:B------:R-:W-:-:S04]  /*105d0*/  FMNMX.FTZ R24, R46, R37, !PT ;  /* 0x000000252e187209 */ /* 0x000fc80007810000 */
[----:B------:R-:W-:Y:S01]  /*105e0*/  FMNMX.FTZ R37, R47, R24, !PT ;  /* 0x000000182f257209 */ /* 0x000fe20007810000 */
[----:B------:R-:W4:Y:S01]  /*105f0*/  MUFU.EX2 R25, R25 ;  /* 0x0000001900197308 */ /* 0x000f220000000800 */
[----:B---3--:R-:W-:Y:S02]  /*10600*/  FFMA.FTZ R32, R45, UR51, -R4 ;  /* 0x000000332d207c23 */ /* 0x008fe40008010804 */
[----:B------:R-:W-:-:S04]  /*10610*/  FMNMX.FTZ R24, R50, R37, !PT ;  /* 0x0000002532187209 */ /* 0x000fc80007810000 */
[----:B------:R-:W-:Y:S01]  /*10620*/  FMNMX.FTZ R41, R51, R24, !PT ;  /* 0x0000001833297209 */ /* 0x000fe20007810000 */
[----:B------:R3:W-:Y:S03]  /*10630*/  MUFU.EX2 R37, R28 ;  /* 0x0000001c00257308 */ /* 0x0007e60000000800 */
[----:B------:R-:W-:-:S04]  /*10640*/  FMNMX.FTZ R24, R54, R41, !PT ;  /* 0x0000002936187209 */ /* 0x000fc80007810000 */
[----:B------:R-:W-:Y:S01]  /*10650*/  FMNMX.FTZ R41, R55, R24, !PT ;  /* 0x0000001837297209 */ /* 0x000fe20007810000 */
[----:B------:R-:W5:Y:S01]  /*10660*/  MUFU.EX2 R176, R176 ;  /* 0x000000b000b07308 */ /* 0x000f620000000800 */
[----:B---3--:R-:W-:Y:S02]  /*10670*/  FFMA.FTZ R28, R49, UR51, -R4 ;  /* 0x00000033311c7c23 */ /* 0x008fe40008010804 */
[----:B------:R-:W-:-:S04]  /*10680*/  FMNMX.FTZ R24, R58, R41, !PT ;  /* 0x000000293a187209 */ /* 0x000fc80007810000 */
[----:B------:R-:W-:Y:S01]  /*10690*/  FMNMX.FTZ R45, R59, R24, !PT ;  /* 0x000000183b2d7209 */ /* 0x000fe20007810000 */
[----:B------:R3:W-:Y:S03]  /*106a0*/  MUFU.EX2 R41, R32 ;  /* 0x0000002000297308 */ /* 0x0007e60000000800 */
[----:B------:R-:W-:-:S04]  /*106b0*/  FMNMX.FTZ R24, R62, R45, !PT ;  /* 0x0000002d3e187209 */ /* 0x000fc80007810000 */
[----:B------:R-:W-:Y:S01]  /*106c0*/  FMNMX.FTZ R45, R63, R24, !PT ;  /* 0x000000183f2d7209 */ /* 0x000fe20007810000 */
[----:B------:R-:W1:Y:S01]  /*106d0*/  MUFU.EX2 R178, R178 ;  /* 0x000000b200b27308 */ /* 0x000e620000000800 */
[----:B---3--:R-:W-:Y:S02]  /*106e0*/  FFMA.FTZ R32, R53, UR51, -R4 ;  /* 0x0000003335207c23 */ /* 0x008fe40008010804 */
[----:B------:R-:W-:-:S04]  /*106f0*/  FMNMX.FTZ R24, R66, R45, !PT ;  /* 0x0000002d42187209 */ /* 0x000fc80007810000 */
[----:B------:R-:W-:Y:S01]  /*10700*/  FMNMX.FTZ R49, R67, R24, !PT ;  /* 0x0000001843317209 */ /* 0x000fe20007810000 */
[----:B------:R-:W3:Y:S03]  /*10710*/  MUFU.EX2 R172, R172 ;  /* 0x000000ac00ac7308 */ /* 0x000ee60000000800 */
        /* <DEDUP_REMOVED lines=8> */
[----:B------:R-:W-:Y:S01]  /*107a0*/  FFMA.FTZ R24, R57, UR51, -R4 ;  /* 0x0000003339187c23 */ /* 0x000fe20008010804 */
[----:B------:R-:W-:Y:S02]  /*107b0*/  MUFU.EX2 R168, R168 ;  /* 0x000000a800a87308 */ /* 0x000fe40000000800 */
[----:B------:R-:W-:-:S04]  /*107c0*/  FMNMX.FTZ R8, R82, R53, !PT ;  /* 0x0000003552087209 */ /* 0x000fc80007810000 */
[----:B------:R-:W-:Y:S02]  /*107d0*/  FMNMX.FTZ R57, R83, R8, !PT ;  /* 0x0000000853397209 */ /* 0x000fe40007810000 */
[----:B------:R2:W-:Y:S02]  /*107e0*/  MUFU.EX2 R53, R24 ;  /* 0x0000001800357308 */ /* 0x0005e40000000800 */
        /* <DEDUP_REMOVED lines=8> */
[----:B------:R-:W-:Y:S01]  /*10870*/  FFMA.FTZ R81, R85, UR51, -R4 ;  /* 0x0000003355517c23 */ /* 0x000fe20008010804 */
[----:B------:R-:W0:Y:S01]  /*10880*/  SHFL.BFLY PT, R89, R0, 0x2, 0x1f ;  /* 0x0c401f0000597f89 */ /* 0x000e2200000e0000 */
[----:B------:R-:W-:Y:S08]  /*10890*/  MUFU.EX2 R170, R170 ;  /* 0x000000aa00aa7308 */ /* 0x000ff00000000800 */
[----:B------:R1:W-:Y:S08]  /*108a0*/  MUFU.EX2 R49, R32 ;  /* 0x0000002000317308 */ /* 0x0003f00000000800 */
        /* <DEDUP_REMOVED lines=18> */
[--C-:B--2---:R-:W-:Y:S01]  /*109d0*/  FFMA.FTZ R24, R31, UR51, -R8.reuse ;  /* 0x000000331f187c23 */ /* 0x104fe20008010808 */
[----:B------:R-:W-:Y:S01]  /*109e0*/  FADD.FTZ R38, R182, R27 ;  /* 0x0000001bb6267221 */ /* 0x000fe20000010000 */
[----:B------:R-:W-:Y:S01]  /*109f0*/  MUFU.EX2 R181, R181 ;  /* 0x000000b500b57308 */ /* 0x000fe20000000800 */
[--C-:B------:R-:W-:Y:S01]  /*10a00*/  FFMA.FTZ R177, R34, UR51, -R8.reuse ;  /* 0x0000003322b17c23 */ /* 0x100fe20008010808 */
[----:B------:R-:W-:Y:S01]  /*10a10*/  FFMA.FTZ R26, R35, UR51, -R8 ;  /* 0x00000033231a7c23 */ /* 0x000fe20008010808 */
[----:B----4-:R-:W-:Y:S01]  /*10a20*/  FADD.FTZ R27, R25, R38 ;  /* 0x00000026191b7221 */ /* 0x010fe20000010000 */
[--C-:B------:R-:W-:Y:S01]  /*10a30*/  FFMA.FTZ R173, R42, UR51, -R8.reuse ;  /* 0x000000332aad7c23 */ /* 0x100fe20008010808 */
[--C-:B------:R-:W-:Y:S01]  /*10a40*/  FFMA.FTZ R28, R39, UR51, -R8.reuse ;  /* 0x00000033271c7c23 */ /* 0x100fe20008010808 */
[----:B------:R-:W0:Y:S01]  /*10a50*/  @P1 LDC R35, c[0x0][0x44c] ;  /* 0x00011300ff231b82 */ /* 0x000e220000000800 */
[----:B-----5:R-:W-:Y:S01]  /*10a60*/  FADD.FTZ R40, R176, R27 ;  /* 0x0000001bb0287221 */ /* 0x020fe20000010000 */
[----:B------:R-:W2:Y:S01]  /*10a70*/  MUFU.EX2 R4, R4 ;  /* 0x0000000400047308 */ /* 0x000ea20000000800 */
[--C-:B------:R-:W-:Y:S01]  /*10a80*/  FFMA.FTZ R30, R43, UR51, -R8.reuse ;  /* 0x000000332b1e7c23 */ /* 0x100fe20008010808 */
[----:B------:R-:W-:Y:S01]  /*10a90*/  FFMA.FTZ R175, R46, UR51, -R8 ;  /* 0x000000332eaf7c23 */ /* 0x000fe20008010808 */
[----:B------:R-:W-:Y:S01]  /*10aa0*/  FADD.FTZ R27, R29, R40 ;  /* 0x000000281d1b7221 */ /* 0x000fe20000010000 */
[--C-:B-1----:R-:W-:Y:S01]  /*10ab0*/  FFMA.FTZ R32, R47, UR51, -R8.reuse ;  /* 0x000000332f207c23 */ /* 0x102fe20008010808 */
[--C-:B------:R-:W-:Y:S01]  /*10ac0*/  FFMA.FTZ R169, R50, UR51, -R8.reuse ;  /* 0x0000003332a97c23 */ /* 0x100fe20008010808 */
[--C-:B------:R-:W-:Y:S01]  /*10ad0*/  FFMA.FTZ R34, R51, UR51, -R8.reuse ;  /* 0x0000003333227c23 */ /* 0x100fe20008010808 */
[----:B------:R-:W-:Y:S01]  /*10ae0*/  FADD.FTZ R40, R178, R27 ;  /* 0x0000001bb2287221 */ /* 0x000fe20000010000 */
[----:B------:R-:W1:Y:S01]  /*10af0*/  MUFU.EX2 R183, R183 ;  /* 0x000000b700b77308 */ /* 0x000e620000000800 */
[----:B------:R-:W-:Y:S01]  /*10b00*/  FFMA.FTZ R171, R54, UR51, -R8 ;  /* 0x0000003336ab7c23 */ /* 0x000fe20008010808 */
[----:B------:R-:W-:-:S02]  /*10b10*/  IMAD.MOV.U32 R50, RZ, RZ, R200 ;  /* 0x000000ffff327224 */ /* 0x000fc400078e00c8 */
[----:B------:R-:W-:Y:S01]  /*10b20*/  FADD.FTZ R31, R33, R40 ;  /* 0x00000028211f7221 */ /* 0x000fe20000010000 */
[--C-:B------:R-:W-:Y:S01]  /*10b30*/  FFMA.FTZ R36, R55, UR51, -R8.reuse ;  /* 0x0000003337247c23 */ /* 0x100fe20008010808 */
[--C-:B------:R-:W-:Y:S01]  /*10b40*/  FFMA.FTZ R165, R58, UR51, -R8.reuse ;  /* 0x000000333aa57c23 */ /* 0x100fe20008010808 */
[----:B------:R-:W-:Y:S01]  /*10b50*/  FFMA.FTZ R38, R59, UR51, -R8 ;  /* 0x000000333b267c23 */ /* 0x000fe20008010808 */
[----:B---3--:R-:W-:Y:S01]  /*10b60*/  FADD.FTZ R44, R172, R31 ;  /* 0x0000001fac2c7221 */ /* 0x008fe20000010000 */
[----:B------:R-:W3:Y:S01]  /*10b70*/  MUFU.EX2 R24, R24 ;  /* 0x0000001800187308 */ /* 0x000ee20000000800 */
[----:B--2---:R-:W-:Y:S01]  /*10b80*/  FADD.FTZ R42, R181, R4 ;  /* 0x00000004b52a7221 */ /* 0x004fe20000010000 */
[----:B------:R-:W-:Y:S01]  /*10b90*/  FFMA.FTZ R167, R62, UR51, -R8 ;  /* 0x000000333ea77c23 */ /* 0x000fe20008010808 */
[----:B------:R-:W-:Y:S01]  /*10ba0*/  FADD.FTZ R31, R37, R44 ;  /* 0x0000002c251f7221 */ /* 0x000fe20000010000 */
[--C-:B------:R-:W-:Y:S01]  /*10bb0*/  FFMA.FTZ R40, R63, UR51, -R8.reuse ;  /* 0x000000333f287c23 */ /* 0x100fe20008010808 */
[----:B------:R-:W-:Y:S01]  /*10bc0*/  FFMA.FTZ R161, R66, UR51, -R8 ;  /* 0x0000003342a17c23 */ /* 0x000fe20008010808 */
[----:B0-----:R-:W-:-:S04]  /*10bd0*/  @P1 IMAD.HI.U32 R35, R200, R35, RZ ;  /* 0x00000023c8231227 */ /* 0x001fc800078e00ff */
[----:B------:R-:W-:Y:S01]  /*10be0*/  FFMA.FTZ R163, R70, UR51, -R8 ;  /* 0x0000003346a37c23 */ /* 0x000fe20008010808 */
[----:B------:R-:W0:Y:S01]  /*10bf0*/  MUFU.EX2 R177, R177 ;  /* 0x000000b100b17308 */ /* 0x000e220000000800 */
[----:B-1----:R-:W-:Y:S01]  /*10c00*/  FADD.FTZ R27, R183, R42 ;  /* 0x0000002ab71b7221 */ /* 0x002fe20000010000 */
[--C-:B------:R-:W-:Y:S01]  /*10c10*/  FFMA.FTZ R74, R74, UR51, -R8.reuse ;  /* 0x000000334a4a7c23 */ /* 0x100fe20008010808 */
[----:B------:R-:W-:Y:S01]  /*10c20*/  @P1 SHF.R.U32.HI R50, RZ, R48, R35 ;  /* 0x00000030ff321219 */ /* 0x000fe20000011623 */
[--C-:B------:R-:W-:Y:S01]  /*10c30*/  FFMA.FTZ R75, R75, UR51, -R8.reuse ;  /* 0x000000334b4b7c23 */ /* 0x100fe20008010808 */
[--C-:B------:R-:W-:Y:S01]  /*10c40*/  FFMA.FTZ R78, R78, UR51, -R8.reuse ;  /* 0x000000334e4e7c23 */ /* 0x100fe20008010808 */
[--C-:B------:R-:W-:Y:S01]  /*10c50*/  FFMA.FTZ R79, R79, UR51, -R8.reuse ;  /* 0x000000334f4f7c23 */ /* 0x100fe20008010808 */
[--C-:B------:R-:W-:Y:S01]  /*10c60*/  FFMA.FTZ R82, R82, UR51, -R8.reuse ;  /* 0x0000003352527c23 */ /* 0x100fe20008010808 */
[----:B------:R-:W1:Y:S01]  /*10c70*/  MUFU.EX2 R26, R26 ;  /* 0x0000001a001a7308 */ /* 0x000e620000000800 */
[----:B---3--:R-:W-:Y:S01]  /*10c80*/  FADD.FTZ R42, R24, R27 ;  /* 0x0000001b182a7221 */ /* 0x008fe20000010000 */
[--C-:B------:R-:W-:Y:S01]  /*10c90*/  FFMA.FTZ R83, R83, UR51, -R8.reuse ;  /* 0x0000003353537c23 */ /* 0x100fe20008010808 */
[--C-:B------:R-:W-:Y:S01]  /*10ca0*/  FFMA.FTZ R86, R86, UR51, -R8.reuse ;  /* 0x0000003356567c23 */ /* 0x100fe20008010808 */
[----:B------:R-:W-:Y:S01]  /*10cb0*/  FFMA.FTZ R87, R87, UR51, -R8 ;  /* 0x0000003357577c23 */ /* 0x000fe20008010808 */
[----:B------:R-:W-:Y:S01]  /*10cc0*/  F2FP.F16.F32.PACK_AB R180, R5, R180 ;  /* 0x000000b405b4723e */ /* 0x000fe200000000ff */
[----:B------:R-:W-:Y:S01]  /*10cd0*/  IMAD.IADD R93, R93, 0x1, R50 ;  /* 0x000000015d5d7824 */ /* 0x000fe200078e0232 */
[----:B------:R-:W-:Y:S01]  /*10ce0*/  F2FP.F16.F32.PACK_AB R182, R25, R182 ;  /* 0x000000b619b6723e */ /* 0x000fe200000000ff */
[----:B------:R-:W2:Y:S01]  /*10cf0*/  MUFU.EX2 R179, R179 ;  /* 0x000000b300b37308 */ /* 0x000ea20000000800 */
[----:B0-----:R-:W-:Y:S01]  /*10d00*/  FADD.FTZ R27, R177, R42 ;  /* 0x0000002ab11b7221 */ /* 0x001fe20000010000 */
[----:B------:R-:W-:Y:S01]  /*10d10*/  FADD.FTZ R42, R174, R31 ;  /* 0x0000001fae2a7221 */ /* 0x000fe20000010000 */
[----:B------:R-:W-:Y:S01]  /*10d20*/  F2FP.F16.F32.PACK_AB R181, R4, R181 ;  /* 0x000000b504b5723e */ /* 0x000fe200000000ff */
[----:B------:R-:W-:Y:S01]  /*10d30*/  IMAD.IADD R90, R93, 0x1, R90 ;  /* 0x000000015d5a7824 */ /* 0x000fe200078e025a */
[----:B------:R-:W-:Y:S01]  /*10d40*/  F2FP.F16.F32.PACK_AB R176, R29, R176 ;  /* 0x000000b01db0723e */ /* 0x000fe200000000ff */
        /* <DEDUP_REMOVED lines=10> */
[----:B--2---:R-:W-:Y:S01]  /*10df0*/  FADD.FTZ R27, R179, R44 ;  /* 0x0000002cb31b7221 */ /* 0x004fe20000010000 */
[----:B------:R-:W-:Y:S01]  /*10e00*/  FADD.FTZ R48, R170, R31 ;  /* 0x0000001faa307221 */ /* 0x000fe20000010000 */
[----:B------:R-:W-:Y:S02]  /*10e10*/  F2FP.F16.F32.PACK_AB R168, R45, R168 ;  /* 0x000000a82da8723e */ /* 0x000fe400000000ff */
[C---:B------:R-:W-:Y:S01]  /*10e20*/  F2FP.F16.F32.PACK_AB R170, R49.reuse, R170 ;  /* 0x000000aa31aa723e */ /* 0x040fe200000000ff */
[----:B------:R-:W-:Y:S01]  /*10e30*/  FADD.FTZ R31, R49, R48 ;  /* 0x00000030311f7221 */ /* 0x000fe20000010000 */
[----:B------:R-:W-:Y:S01]  /*10e40*/  F2FP.F16.F32.PACK_AB R183, R24, R183 ;  /* 0x000000b718b7723e */ /* 0x000fe200000000ff */
        /* <DEDUP_REMOVED lines=10> */
[----:B------:R-:W-:Y:S01]  /*10ef0*/  FFMA.FTZ R44, R71, UR51, -R8 ;  /* 0x00000033472c7c23 */ /* 0x000fe20008010808 */
[C---:B------:R-:W-:Y:S02]  /*10f00*/  F2FP.F16.F32.PACK_AB R166, R57.reuse, R166 ;  /* 0x000000a639a6723e */ /* 0x040fe400000000ff */
[----:B------:R-:W-:Y:S02]  /*10f10*/  FADD.FTZ R31, R57, R48 ;  /* 0x00000030391f7221 */ /* 0x000fe40000010000 */
        /* <DEDUP_REMOVED lines=78> */
[C---:B-1----:R-:W-:Y:S01]  /*11400*/  FADD.FTZ R5, R87.reuse, R4 ;  /* 0x0000000457057221 */ /* 0x042fe20000010000 */
[----:B------:R-:W-:Y:S01]  /*11410*/  F2FP.F16.F32.PACK_AB R155, R87, R86 ;  /* 0x00000056579b723e */ /* 0x000fe200000000ff */
[----:B------:R-:W-:Y:S02]  /*11420*/  VIADD R4, R88, 0xfffffffe ;  /* 0xfffffffe58047836 */ /* 0x000fe40000000000 */
        /* <DEDUP_REMOVED lines=14> */
.L_x_8355:
[----:B------:R-:W-:-:S13]  /*11510*/  ISETP.NE.AND P3, PT, R91, 0x1, PT ;  /* 0x000000015b00780c */ /* 0x000fda0003f65270 */
[----:B------:R-:W0:Y:S02]  /*11520*/  @P3 LDC.64 R26, c[0x0][0x9e8] ;  /* 0x00027a00ff1a3b82 */ /* 0x000e240000000a00 */
[----:B0-----:R-:W-:-:S05]  /*11530*/  @P3 IMAD.HI.U32 R26, R24, R26, RZ ;  /* 0x0000001a181a3227 */ /* 0x001fca00078e00ff */
[----:B------:R-:W-:-:S07]  /*11540*/  @P3 SHF.R.U32.HI R24, RZ, R27, R26 ;  /* 0x0000001bff183219 */ /* 0x000fce000001161a */
.L_x_8356:
[----:B------:R-:W-:Y:S05]  /*11550*/  BSYNC B0 ;  /* 0x0000000000007941 */ /* 0x000fea0003800000 */
.L_x_8354:
[----:B------:R-:W-:-:S05]  /*11560*/  IMAD R91, R24, R91, R91 ;  /* 0x0000005b185b7224 */ /* 0x000fca00078e025b */
[----:B------:R-:W-:-:S07]  /*11570*/  VIMNMX R90, R90, R91, PT ;  /* 0x0000005b5a5a7248 */ /* 0x000fce0003fe0100 */
.L_x_8353:
[----:B------:R-:W-:Y:S01]  /*11580*/  SHF.R.S32.HI R25, RZ, 0x1f, R90 ;  /* 0x0000001fff197819 */ /* 0x000fe2000001145a */
[----:B------:R-:W-:Y:S01]  /*11590*/  ULDC UR41, c[0x0][0x9e4] ;  /* 0x0002790000297ab9 */ /* 0x000fe20000000800 */
[----:B------:R-:W-:Y:S01]  /*115a0*/  ULDC UR5, c[0x0][0x9e4] ;  /* 0x0002790000057ab9 */ /* 0x000fe20000000800 */
[----:B------:R-:W-:Y:S01]  /*115b0*/  ULDC UR42, c[0x0][0x9dc] ;  /* 0x00027700002a7ab9 */ /* 0x000fe20000000800 */
[----:B------:R-:W-:Y:S01]  /*115c0*/  LEA.HI R25, R25, R90, RZ, 0x7 ;  /* 0x0000005a19197211 */ /* 0x000fe200078f38ff */
[----:B------:R-:W-:Y:S01]  /*115d0*/  ULDC UR48, c[0x0][0x9dc] ;  /* 0x0002770000307ab9 */ /* 0x000fe20000000800 */
[----:B------:R-:W-:Y:S01]  /*115e0*/  ULDC UR4, c[0x0][0x988] ;  /* 0x0002620000047ab9 */ /* 0x000fe20000000800 */
[----:B------:R-:W-:Y:S01]  /*115f0*/  ULDC UR7, c[0x0][0x988] ;  /* 0x0002620000077ab9 */ /* 0x000fe20000000800 */
[----:B------:R-:W-:Y:S01]  /*11600*/  SHF.R.S32.HI R25, RZ, 0x7, R25 ;  /* 0x00000007ff197819 */ /* 0x000fe20000011419 */
[----:B------:R-:W-:Y:S01]  /*11610*/  ULDC UR6, c[0x0][0x988] ;  /* 0x0002620000067ab9 */ /* 0x000fe20000000800 */
[----:B------:R-:W-:Y:S01]  /*11620*/  ULDC UR49, c[0x0][0x9e0] ;  /* 0x0002780000317ab9 */ /* 0x000fe20000000800 */
[----:B------:R-:W-:Y:S01]  /*11630*/  ULDC UR43, c[0x0][0x9e0] ;  /* 0x00027800002b7ab9 */ /* 0x000fe20000000800 */
[----:B------:R-:W-:-:S02]  /*11640*/  VIMNMX R215, R208, R25, !PT ;  /* 0x00000019d0d77248 */ /* 0x000fc40007fe0100 */
[----:B------:R-:W-:Y:S02]  /*11650*/  CS2R R150, SRZ ;  /* 0x0000000000967805 */ /* 0x000fe4000001ff00 */
[----:B------:R-:W-:Y:S02]  /*11660*/  CS2R R148, SRZ ;  /* 0x0000000000947805 */ /* 0x000fe4000001ff00 */
[----:B------:R-:W-:Y:S02]  /*11670*/  CS2R R146, SRZ ;  /* 0x0000000000927805 */ /* 0x000fe4000001ff00 */
[----:B------:R-:W-:Y:S02]  /*11680*/  ISETP.GE.AND P3, PT, R4, R215, PT ;  /* 0x000000d70400720c */ /* 0x000fe40003f66270 */
        /* <DEDUP_REMOVED lines=30> */
[----:B------:R-:W-:-:S07]  /*11870*/  IMAD.MOV.U32 R151, RZ, RZ, RZ ;  /* 0x000000ffff977224 */ /* 0x000fce00078e00ff */
.L_x_8377:
[----:B------:R-:W-:Y:S01]  /*11880*/  ISETP.NE.AND P3, PT, R201, RZ, PT ;  /* 0x000000ffc900720c */ /* 0x000fe20003f65270 */
[----:B------:R-:W-:Y:S01]  /*11890*/  VIADD R216, R184, 0x1 ;  /* 0x00000001b8d87836 */ /* 0x000fe20000000000 */
[----:B------:R-:W-:Y:S05]  /*118a0*/  YIELD ;  /* 0x0000000000007946 */ /* 0x000fea0003800000 */
[----:B------:R-:W-:-:S04]  /*118b0*/  ISETP.NE.AND P4, PT, R216, 0x2, PT ;  /* 0x00000002d800780c */ /* 0x000fc80003f85270 */
[----:B------:R-:W-:Y:S02]  /*118c0*/  SEL R24, RZ, 0x1, P4 ;  /* 0x00000001ff187807 */ /* 0x000fe40002000000 */
[----:B------:R-:W-:Y:S02]  /*118d0*/  SEL R216, R216, RZ, P4 ;  /* 0x000000ffd8d87207 */ /* 0x000fe40002000000 */
[----:B------:R-:W-:Y:S01]  /*118e0*/  LOP3.LUT R217, R187, R24, RZ, 0x3c, !PT ;  /* 0x00000018bbd97212 */ /* 0x000fe200078e3cff */
[----:B------:R-:W-:Y:S06]  /*118f0*/  @P3 BRA `(.L_x_8358) ;  /* 0x0000000000303947 */ /* 0x000fec0003800000 */
[----:B------:R-:W-:Y:S05]  /*11900*/  @!P0 BRA `(.L_x_8359) ;  /* 0x0000000000048947 */ /* 0x000fea0003800000 */
[----:B------:R-:W-:Y:S01]  /*11910*/  BPT.TRAP 0x1 ;  /* 0x000000040000795c */ /* 0x000fe20000300000 */
.L_x_8359:
[----:B------:R-:W-:Y:S01]  /*11920*/  IMAD R25, R216, 0x8, R18 ;  /* 0x00000008d8197824 */ /* 0x000fe200078e0212 */
[----:B------:R-:W-:-:S04]  /*11930*/  SHF.L.U32 R24, R217, 0x1f, RZ ;  /* 0x0000001fd9187819 */ /* 0x000fc800000006ff */
[----:B------:R0:W1:Y:S01]  /*11940*/  SYNCS.PHASECHK.TRANS64.TRYWAIT P4, [R25+URZ+0x28830], R24 ;  /* 0x02883018190075a7 */ /* 0x000062000808017f */
[----:B------:R-:W-:Y:S05]  /*11950*/  @!P0 BRA `(.L_x_8360) ;  /* 0x0000000000048947 */ /* 0x000fea0003800000 */
[----:B------:R-:W-:Y:S01]  /*11960*/  BPT.TRAP 0x1 ;  /* 0x000000040000795c */ /* 0x000fe20000300000 */
.L_x_8360:
[----:B------:R-:W-:Y:S04]  /*11970*/  BSSY B0, `(.L_x_8358) ;  /* 0x0000004000007945 */ /* 0x000fe80003800000 */
[----:B-1----:R-:W-:Y:S05]  /*11980*/  @P4 BRA `(.L_x_8361) ;  /* 0x0000000000084947 */ /* 0x002fea0003800000 */
[----:B------:R-:W1:Y:S02]  /*11990*/  SYNCS.PHASECHK.TRANS64.TRYWAIT P4, [R25+URZ+0x28830], R24 ;  /* 0x02883018190075a7 */ /* 0x000e64000808017f */
[----:B-1----:R-:W-:Y:S05]  /*119a0*/  @!P4 BRA `(.L_x_8362) ;  /* 0x0000016800a4c947 */ /* 0x002fea0003800000 */
.L_x_8361:
[----:B------:R-:W-:Y:S05]  /*119b0*/  BSYNC B0 ;  /* 0x0000000000007941 */ /* 0x000fea0003800000 */
.L_x_8358:
[----:B------:R-:W2:Y:S01]  /*119c0*/  S2R R26, SR_TID.X ;  /* 0x00000000001a7919 */ /* 0x000ea20000002100 */
[----:B------:R-:W-:Y:S05]  /*119d0*/  WARPSYNC.ALL ;  /* 0x0000000000007948 */ /* 0x000fea0003800000 */
[----:B01----:R-:W-:Y:S01]  /*119e0*/  LEA R24, R216, R9, 0xb ;  /* 0x00000009d8187211 */ /* 0x003fe200078e58ff */
[----:B------:R-:W-:Y:S01]  /*119f0*/  IMAD.MOV.U32 R25, RZ, RZ, 0x40000040 ;  /* 0x40000040ff197424 */ /* 0x000fe200078e00ff */
[----:B------:R-:W-:Y:S01]  /*11a00*/  R2UR UR8, R6 ;  /* 0x00000000060872ca */ /* 0x000fe200000e0000 */
[----:B------:R-:W-:Y:S01]  /*11a10*/  IMAD.MOV.U32 R29, RZ, RZ, 0x40000040 ;  /* 0x40000040ff1d7424 */ /* 0x000fe200078e00ff */
[C---:B------:R-:W-:Y:S01]  /*11a20*/  R2UR UR10, R24.reuse ;  /* 0x00000000180a72ca */ /* 0x040fe200000e0000 */
[----:B------:R-:W-:Y:S01]  /*11a30*/  VIADD R28, R24, 0x2 ;  /* 0x00000002181c7836 */ /* 0x000fe20000000000 */
[----:B------:R-:W-:Y:S01]  /*11a40*/  R2UR UR11, R25 ;  /* 0x00000000190b72ca */ /* 0x000fe200000e0000 */
[----:B------:R-:W-:Y:S01]  /*11a50*/  IMAD.MOV.U32 R27, RZ, RZ, 0x40000040 ;  /* 0x40000040ff1b7424 */ /* 0x000fe200078e00ff */
[----:B------:R-:W-:Y:S01]  /*11a60*/  R2UR UR9, R7 ;  /* 0x00000000070972ca */ /* 0x000fe200000e0000 */
[----:B------:R-:W-:Y:S01]  /*11a70*/  IMAD.MOV.U32 R31, RZ, RZ, 0x40000040 ;  /* 0x40000040ff1f7424 */ /* 0x000fe200078e00ff */
[----:B------:R-:W-:Y:S01]  /*11a80*/  R2UR UR14, R28 ;  /* 0x000000001c0e72ca */ /* 0x000fe200000e0000 */
[----:B------:R-:W-:Y:S01]  /*11a90*/  VIADD R28, R24, 0x6 ;  /* 0x00000006181c7836 */ /* 0x000fe20000000000 */
[----:B------:R-:W-:-:S02]  /*11aa0*/  R2UR UR15, R29 ;  /* 0x000000001d0f72ca */ /* 0x000fc400000e0000 */
[----:B------:R-:W-:Y:S02]  /*11ab0*/  R2UR UR19, R27 ;  /* 0x000000001b1372ca */ /* 0x000fe400000e0000 */
[----:B------:R-:W-:Y:S01]  /*11ac0*/  R2UR UR22, R28 ;  /* 0x000000001c1672ca */ /* 0x000fe200000e0000 */
[----:B------:R-:W-:Y:S01]  /*11ad0*/  VIADD R28, R24, 0x402 ;  /* 0x00000402181c7836 */ /* 0x000fe20000000000 */
[----:B------:R-:W-:Y:S02]  /*11ae0*/  R2UR UR23, R29 ;  /* 0x000000001d1772ca */ /* 0x000fe400000e0000 */
[----:B------:R-:W-:Y:S02]  /*11af0*/  R2UR UR27, R27 ;  /* 0x000000001b1b72ca */ /* 0x000fe400000e0000 */
[----:B------:R-:W-:Y:S02]  /*11b00*/  R2UR UR30, R28 ;  /* 0x000000001c1e72ca */ /* 0x000fe400000e0000 */
[----:B------:R-:W-:-:S02]  /*11b10*/  R2UR UR31, R29 ;  /* 0x000000001d1f72ca */ /* 0x000fc400000e0000 */
[----:B--2---:R-:W-:Y:S02]  /*11b20*/  SHF.R.U32.HI R26, RZ, 0x7, R26 ;  /* 0x00000007ff1a7819 */ /* 0x004fe4000001161a */
[----:B------:R-:W-:Y:S02]  /*11b30*/  R2UR UR35, R31 ;  /* 0x000000001f2372ca */ /* 0x000fe400000e0000 */
[----:B------:R-:W-:Y:S01]  /*11b40*/  R2UR UR47, R25 ;  /* 0x00000000192f72ca */ /* 0x000fe200000e0000 */
[----:B------:R-:W-:Y:S01]  /*11b50*/  VIADD R30, R26, 0x8 ;  /* 0x000000081a1e7836 */ /* 0x000fe20000000000 */
[----:B------:R-:W-:Y:S01]  /*11b60*/  R2UR UR12, R194 ;  /* 0x00000000c20c72ca */ /* 0x000fe200000e0000 */
[----:B------:R-:W-:Y:S01]  /*11b70*/  VIADD R26, R24, 0x4 ;  /* 0x00000004181a7836 */ /* 0x000fe20000000000 */
[----:B------:R-:W-:Y:S02]  /*11b80*/  R2UR UR13, R195 ;  /* 0x00000000c30d72ca */ /* 0x000fe400000e0000 */
[----:B------:R0:W-:Y:S01]  /*11b90*/  BAR.SYNC.DEFER_BLOCKING R30, 0x100 ;  /* 0x0004001e0000751d */ /* 0x0001e20000010000 */
[----:B------:R-:W-:-:S02]  /*11ba0*/  R2UR UR16, R192 ;  /* 0x00000000c01072ca */ /* 0x000fc400000e0000 */
[----:B------:R-:W-:Y:S01]  /*11bb0*/  R2UR UR18, R26 ;  /* 0x000000001a1272ca */ /* 0x000fe200000e0000 */
[----:B------:R-:W-:Y:S01]  /*11bc0*/  VIADD R26, R24, 0x400 ;  /* 0x00000400181a7836 */ /* 0x000fe20000000000 */
[----:B------:R-:W-:Y:S02]  /*11bd0*/  R2UR UR17, R193 ;  /* 0x00000000c11172ca */ /* 0x000fe400000e0000 */
[----:B------:R-:W-:Y:S02]  /*11be0*/  R2UR UR20, R190 ;  /* 0x00000000be1472ca */ /* 0x000fe400000e0000 */
[C---:B0-----:R-:W-:Y:S01]  /*11bf0*/  IADD3 R30, R24.reuse, 0x404, RZ ;  /* 0x00000404181e7810 */ /* 0x041fe20007ffe0ff */
[----:B------:R-:W-:Y:S01]  /*11c00*/  VIADD R24, R24, 0x406 ;  /* 0x0000040618187836 */ /* 0x000fe20000000000 */
[----:B------:R-:W-:Y:S02]  /*11c10*/  R2UR UR26, R26 ;  /* 0x000000001a1a72ca */ /* 0x000fe400000e0000 */
[----:B------:R-:W-:-:S02]  /*11c20*/  R2UR UR34, R30 ;  /* 0x000000001e2272ca */ /* 0x000fc400000e0000 */
[----:B------:R-:W-:Y:S02]  /*11c30*/  R2UR UR46, R24 ;  /* 0x00000000182e72ca */ /* 0x000fe400000e0000 */
[----:B------:R-:W-:Y:S02]  /*11c40*/  R2UR UR21, R191 ;  /* 0x00000000bf1572ca */ /* 0x000fe400000e0000 */
[----:B------:R-:W-:Y:S02]  /*11c50*/  R2UR UR24, R20 ;  /* 0x00000000141872ca */ /* 0x000fe400000e0000 */
[----:B------:R-:W-:Y:S02]  /*11c60*/  R2UR UR25, R21 ;  /* 0x00000000151972ca */ /* 0x000fe400000e0000 */
[----:B------:R-:W-:Y:S01]  /*11c70*/  R2UR UR28, R14 ;  /* 0x000000000e1c72ca */ /* 0x000fe200000e0000 */
[----:B------:R-:W-:Y:S01]  /*11c80*/  WARPGROUP.ARRIVE ;  /* 0x00000000000079c5 */ /* 0x000fe20000000000 */
[----:B------:R-:W-:-:S02]  /*11c90*/  R2UR UR29, R15 ;  /* 0x000000000f1d72ca */ /* 0x000fc400000e0000 */
[----:B------:R-:W-:Y:S02]  /*11ca0*/  R2UR UR32, R12 ;  /* 0x000000000c2072ca */ /* 0x000fe400000e0000 */
[----:B------:R-:W-:Y:S01]  /*11cb0*/  R2UR UR33, R13 ;  /* 0x000000000d2172ca */ /* 0x000fe200000e0000 */
[----:B------:R-:W-:Y:S01]  /*11cc0*/  HGMMA.64x128x16.F32 R24, gdesc[UR8], RZ, !UPT, gsb0 ;  /* 0x01e00000081879f0 */ /* 0x000fe2000c0008ff */
        /* <DEDUP_REMOVED lines=27> */
.L_x_8364:
[----:B------:R-:W-:Y:S01]  /*11e80*/  SHF.L.U32 R187, R187, 0x1f, RZ ;  /* 0x0000001fbbbb7819 */ /* 0x000fe200000006ff */
[----:B------:R-:W-:-:S04]  /*11e90*/  IMAD R206, R184, 0x8, R18 ;  /* 0x00000008b8ce7824 */ /* 0x000fc800078e0212 */
[----:B------:R0:W1:Y:S01]  /*11ea0*/  SYNCS.PHASECHK.TRANS64.TRYWAIT P3, [R206+URZ+0x28850], R187 ;  /* 0x028850bbce0075a7 */ /* 0x000062000806017f */
[----:B------:R-:W-:Y:S05]  /*11eb0*/  @!P0 BRA `(.L_x_8365) ;  /* 0x0000000000048947 */ /* 0x000fea0003800000 */
[----:B------:R-:W-:Y:S01]  /*11ec0*/  BPT.TRAP 0x1 ;  /* 0x000000040000795c */ /* 0x000fe20000300000 */
.L_x_8365:
[----:B-1----:R-:W-:Y:S05]  /*11ed0*/  @P3 BRA `(.L_x_8363) ;  /* 0x0000000000083947 */ /* 0x002fea0003800000 */
[----:B------:R-:W1:Y:S02]  /*11ee0*/  SYNCS.PHASECHK.TRANS64.TRYWAIT P3, [R206+URZ+0x28850], R187 ;  /* 0x028850bbce0075a7 */ /* 0x000e64000806017f */
[----:B-1----:R-:W-:Y:S05]  /*11ef0*/  @!P3 BRA `(.L_x_8366) ;  /* 0x000001640064b947 */ /* 0x002fea0003800000 */
.L_x_8363:
[----:B01----:R-:W-:Y:S01]  /*11f00*/  VIADD R187, R18, 0x400 ;  /* 0x0000040012bb7836 */ /* 0x003fe20000000000 */
[----:B------:R-:W-:Y:S05]  /*11f10*/  WARPSYNC.ALL ;  /* 0x0000000000007948 */ /* 0x000fea0003800000 */
[----:B------:R-:W-:Y:S01]  /*11f20*/  SHF.R.U32.HI R187, RZ, 0x4, R187 ;  /* 0x00000004ffbb7819 */ /* 0x000fe200000116bb */
[----:B------:R-:W-:Y:S01]  /*11f30*/  IMAD.MOV.U32 R207, RZ, RZ, 0x40000040 ;  /* 0x40000040ffcf7424 */ /* 0x000fe200078e00ff */
[----:B------:R-:W-:-:S06]  /*11f40*/  WARPGROUP.ARRIVE ;  /* 0x00000000000079c5 */ /* 0x000fcc0000000000 */
[----:B------:R-:W0:Y:S01]  /*11f50*/  S2R R218, SR_TID.X ;  /* 0x0000000000da7919 */ /* 0x000e220000002100 */
[----:B------:R-:W-:Y:S02]  /*11f60*/  LOP3.LUT R187, R187, 0x3fff, RZ, 0xc0, !PT ;  /* 0x00003fffbbbb7812 */ /* 0x000fe400078ec0ff */
[----:B------:R-:W-:Y:S02]  /*11f70*/  R2UR UR11, R207 ;  /* 0x00000000cf0b72ca */ /* 0x000fe400000e0000 */
[----:B------:R-:W-:Y:S02]  /*11f80*/  LOP3.LUT R187, R187, 0x4000000, RZ, 0xfc, !PT ;  /* 0x04000000bbbb7812 */ /* 0x000fe400078efcff */
[----:B------:R-:W-:-:S03]  /*11f90*/  MOV R207, 0x40000040 ;  /* 0x4000004000cf7802 */ /* 0x000fc60000000f00 */
[----:B------:R-:W-:-:S05]  /*11fa0*/  IMAD R206, R184, 0x800, R187 ;  /* 0x00000800b8ce7824 */ /* 0x000fca00078e02bb */
[----:B------:R-:W-:-:S13]  /*11fb0*/  R2UR UR10, R206 ;  /* 0x00000000ce0a72ca */ /* 0x000fda00000e0000 */
[----:B------:R-:W-:Y:S01]  /*11fc0*/  HGMMA.64x128x16.F32 R88, R180, gdesc[UR8].tnspB, R88, gsb0 ;  /* 0x41e00008b4587df0 */ /* 0x000fe20008000858 */
[----:B0-----:R-:W-:Y:S02]  /*11fd0*/  SHF.R.U32.HI R218, RZ, 0x7, R218 ;  /* 0x00000007ffda7819 */ /* 0x001fe400000116da */
[----:B------:R-:W-:Y:S02]  /*11fe0*/  WARPGROUP.DEPBAR.LE gsb0, 0x0 ;  /* 0x00008000000079c5 */ /* 0x000fe40000010000 */
[----:B------:R-:W-:Y:S01]  /*11ff0*/  VIADD R180, R206, 0x80 ;  /* 0x00000080ceb47836 */ /* 0x000fe20000000000 */
[----:B------:R-:W-:Y:S01]  /*12000*/  WARPGROUP.ARRIVE ;  /* 0x00000000000079c5 */ /* 0x000fe20000000000 */
[----:B------:R-:W-:-:S03]  /*12010*/  IMAD.MOV.U32 R181, RZ, RZ, 0x40000040 ;  /* 0x40000040ffb57424 */ /* 0x000fc600078e00ff */
[----:B------:R-:W-:Y:S02]  /*12020*/  R2UR UR10, R180 ;  /* 0x00000000b40a72ca */ /* 0x000fe400000e0000 */
[----:B------:R-:W-:-:S13]  /*12030*/  R2UR UR11, R181 ;  /* 0x00000000b50b72ca */ /* 0x000fda00000e0000 */
[----:B------:R-:W-:Y:S03]  /*12040*/  HGMMA.64x128x16.F32 R88, R176, gdesc[UR8].tnspB, R88, gsb0 ;  /* 0x41e00008b0587df0 */ /* 0x000fe60008000858 */
[----:B------:R-:W-:Y:S02]  /*12050*/  WARPGROUP.DEPBAR.LE gsb0, 0x0 ;  /* 0x00008000000079c5 */ /* 0x000fe40000010000 */
[----:B------:R-:W-:Y:S01]  /*12060*/  VIADD R176, R206, 0x100 ;  /* 0x00000100ceb07836 */ /* 0x000fe20000000000 */
[----:B------:R-:W-:Y:S01]  /*12070*/  MOV R177, 0x40000040 ;  /* 0x4000004000b17802 */ /* 0x000fe20000000f00 */
[----:B------:R-:W-:-:S03]  /*12080*/  WARPGROUP.ARRIVE ;  /* 0x00000000000079c5 */ /* 0x000fc60000000000 */
[----:B------:R-:W-:Y:S02]  /*12090*/  R2UR UR10, R176 ;  /* 0x00000000b00a72ca */ /* 0x000fe400000e0000 */
[----:B------:R-:W-:-:S13]  /*120a0*/  R2UR UR11, R177 ;  /* 0x00000000b10b72ca */ /* 0x000fda00000e0000 */
[----:B------:R-:W-:Y:S03]  /*120b0*/  HGMMA.64x128x16.F32 R88, R172, gdesc[UR8].tnspB, R88, gsb0 ;  /* 0x41e00008ac587df0 */ /* 0x000fe60008000858 */
        /* <DEDUP_REMOVED lines=22> */
[C---:B------:R-:W-:Y:S01]  /*12220*/  VIADD R160, R206.reuse, 0x300 ;  /* 0x00000300cea07836 */ /* 0x040fe20000000000 */
[----:B------:R-:W-:Y:S01]  /*12230*/  WARPGROUP.ARRIVE ;  /* 0x00000000000079c5 */ /* 0x000fe20000000000 */
[----:B------:R-:W-:Y:S02]  /*12240*/  IMAD.MOV.U32 R161, RZ, RZ, 0x40000040 ;  /* 0x40000040ffa17424 */ /* 0x000fe400078e00ff */
[----:B------:R-:W-:Y:S01]  /*12250*/  VIADD R206, R206, 0x380 ;  /* 0x00000380cece7836 */ /* 0x000fe20000000000 */
[----:B------:R-:W-:-:S02]  /*12260*/  R2UR UR10, R160 ;  /* 0x00000000a00a72ca */ /* 0x000fc400000e0000 */
[----:B------:R-:W-:-:S13]  /*12270*/  R2UR UR11, R161 ;  /* 0x00000000a10b72ca */ /* 0x000fda00000e0000 */
[----:B------:R-:W-:Y:S01]  /*12280*/  HGMMA.64x128x16.F32 R88, R156, gdesc[UR8].tnspB, R88, gsb0 ;  /* 0x41e000089c587df0 */ /* 0x000fe20008000858 */
[----:B------:R-:W-:Y:S02]  /*12290*/  R2UR UR10, R206 ;  /* 0x00000000ce0a72ca */ /* 0x000fe400000e0000 */
[----:B------:R-:W-:Y:S01]  /*122a0*/  R2UR UR11, R207 ;  /* 0x00000000cf0b72ca */ /* 0x000fe200000e0000 */
[----:B------:R-:W-:Y:S02]  /*122b0*/  WARPGROUP.DEPBAR.LE gsb0, 0x0 ;  /* 0x00008000000079c5 */ /* 0x000fe40000010000 */
[----:B------:R-:W-:-:S10]  /*122c0*/  WARPGROUP.ARRIVE ;  /* 0x00000000000079c5 */ /* 0x000fd40000000000 */
[----:B------:R-:W-:Y:S03]  /*122d0*/  HGMMA.64x128x16.F32 R88, R152, gdesc[UR8].tnspB, R88, gsb0 ;  /* 0x41e0000898587df0 */ /* 0x000fe60008000858 */
[----:B------:R-:W-:Y:S02]  /*122e0*/  WARPGROUP.DEPBAR.LE gsb0, 0x0 ;  /* 0x00008000000079c5 */ /* 0x000fe40000010000 */
[----:B------:R-:W-:-:S05]  /*122f0*/  IADD3 R152, -R218, 0xb, RZ ;  /* 0x0000000bda987810 */ /* 0x000fca0007ffe1ff */
[----:B------:R0:W-:Y:S06]  /*12300*/  BAR.ARV R152, 0x100 ;  /* 0x000400980000751d */ /* 0x0001ec0000002000 */
[----:B------:R-:W-:Y:S05]  /*12310*/  @!P0 BRA `(.L_x_8367) ;  /* 0x0000000000048947 */ /* 0x000fea0003800000 */
[----:B------:R-:W-:Y:S01]  /*12320*/  BPT.TRAP 0x1 ;  /* 0x000000040000795c */ /* 0x000fe20000300000 */
.L_x_8367:
[----:B0-----:R-:W0:Y:S01]  /*12330*/  @P1 LDC R152, c[0x0][0x44c] ;  /* 0x00011300ff981b82 */ /* 0x001e220000000800 */
[----:B------:R-:W-:Y:S01]  /*12340*/  IMAD.IADD R159, R202, 0x1, R200 ;  /* 0x00000001ca9f7824 */ /* 0x000fe200078e02c8 */
[----:B------:R-:W-:Y:S01]  /*12350*/  UMOV UR50, UR42 ;  /* 0x0000002a00327c82 */ /* 0x000fe20008000000 */
[----:B------:R-:W-:Y:S01]  /*12360*/  IMAD.SHL.U32 R154, R4, 0x80, RZ ;  /* 0x00000080049a7824 */ /* 0x000fe200078e00ff */
[----:B------:R-:W-:-:S04]  /*12370*/  ULOP3.LUT UR8, URZ, UR50, URZ, 0x33, !UPT ;  /* 0x000000323f087292 */ /* 0x000fc8000f8e333f */
[----:B------:R-:W1:Y:S01]  /*12380*/  @P1 LDC R153, c[0x0][0x450] ;  /* 0x00011400ff991b82 */ /* 0x000e620000000800 */
[----:B0-----:R-:W-:-:S05]  /*12390*/  @P1 IMAD.HI.U32 R152, R159, R152, RZ ;  /* 0x000000989f981227 */ /* 0x001fca00078e00ff */
[----:B-1----:R-:W-:Y:S01]  /*123a0*/  @P1 SHF.R.U32.HI R159, RZ, R153, R152 ;  /* 0x00000099ff9f1219 */ /* 0x002fe20000011698 */
[----:B------:R-:W-:Y:S02]  /*123b0*/  IMAD R152, R216, 0x8, R18 ;  /* 0x00000008d8987824 */ /* 0x000fe400078e0212 */
[----:B------:R-:W-:Y:S02]  /*123c0*/  IMAD.U32 R153, RZ, RZ, UR38 ;  /* 0x00000026ff997e24 */ /* 0x000fe4000f8e00ff */
[----:B------:R-:W0:Y:S01]  /*123d0*/  SHFL.IDX PT, R161, R159, RZ, 0x1c1f ;  /* 0x001c1fff9fa17589 */ /* 0x000e2200000e0000 */
[----:B------:R-:W-:-:S05]  /*123e0*/  VIADD R152, R152, 0x28840 ;  /* 0x0002884098987836 */ /* 0x000fca0000000000 */
[----:B------:R-:W-:Y:S02]  /*123f0*/  PRMT R152, R153, 0x654, R152 ;  /* 0x0000065499987816 */ /* 0x000fe40000000098 */
[----:B------:R-:W-:Y:S02]  /*12400*/  IADD3 R153, -R189, 0x1, -R154 ;  /* 0x00000001bd997810 */ /* 0x000fe40007ffe99a */
[----:B------:R1:W-:Y:S02]  /*12410*/  SYNCS.ARRIVE.TRANS64.RED.A1T0 RZ, [R152+URZ], RZ ;  /* 0x000000ff98ff79a7 */ /* 0x0003e4000810043f */
[----:B------:R-:W-:-:S05]  /*12420*/  IADD3 R153, -R196, R153, R198 ;  /* 0x00000099c4997210 */ /* 0x000fca0007ffe1c6 */
[C---:B------:R-:W-:Y:S02]  /*12430*/  VIADD R158, R153.reuse, UR49 ;  /* 0x00000031999e7c36 */ /* 0x040fe40008000000 */
[----:B------:R-:W-:Y:S02]  /*12440*/  VIADD R157, R153, UR8 ;  /* 0x00000008999d7c36 */ /* 0x000fe40008000000 */
[--C-:B0-----:R-:W-:Y:S02]  /*12450*/  IMAD.IADD R156, R158, 0x1, R161.reuse ;  /* 0x000000019e9c7824 */ /* 0x101fe400078e02a1 */
[----:B------:R-:W-:Y:S01]  /*12460*/  IMAD.IADD R155, R157, 0x1, R161 ;  /* 0x000000019d9b7824 */ /* 0x000fe200078e02a1 */
[----:B-1----:R-:W-:Y:S06]  /*12470*/  @!P2 BRA `(.L_x_8368) ;  /* 0x000000000058a947 */ /* 0x002fec0003800000 */
        /* <DEDUP_REMOVED lines=12> */
.L_x_8370:
[----:B------:R-:W-:-:S05]  /*12540*/  IMAD.U32 R161, RZ, RZ, UR41 ;  /* 0x00000029ffa17e24 */ /* 0x000fca000f8e00ff */
[----:B------:R-:W-:-:S13]  /*12550*/  ISETP.NE.AND P3, PT, R161, 0x1, PT ;  /* 0x00000001a100780c */ /* 0x000fda0003f65270 */
[----:B------:R-:W0:Y:S02]  /*12560*/  @P3 LDC.64 R152, c[0x0][0x9e8] ;  /* 0x00027a00ff983b82 */ /* 0x000e240000000a00 */
[----:B0-----:R-:W-:-:S05]  /*12570*/  @P3 IMAD.HI.U32 R152, R160, R152, RZ ;  /* 0x00000098a0983227 */ /* 0x001fca00078e00ff */
[----:B------:R-:W-:-:S07]  /*12580*/  @P3 SHF.R.U32.HI R160, RZ, R153, R152 ;  /* 0x00000099ffa03219 */ /* 0x000fce0000011698 */
.L_x_8371:
[----:B------:R-:W-:Y:S05]  /*12590*/  BSYNC B0 ;  /* 0x0000000000007941 */ /* 0x000fea0003800000 */
.L_x_8369:
[----:B------:R-:W-:-:S04]  /*125a0*/  IMAD R160, R160, R161, -R154 ;  /* 0x000000a1a0a07224 */ /* 0x000fc800078e0a9a */
[----:B------:R-:W-:-:S05]  /*125b0*/  IMAD.IADD R160, R160, 0x1, -R189 ;  /* 0x00000001a0a07824 */ /* 0x000fca00078e0abd */
[----:B------:R-:W-:Y:S02]  /*125c0*/  VIADDMNMX R156, R160, R161, R156, PT ;  /* 0x000000a1a09c7246 */ /* 0x000fe4000380019c */
[----:B------:R-:W-:-:S07]  /*125d0*/  VIMNMX R155, R155, R160, !PT ;  /* 0x000000a09b9b7248 */ /* 0x000fce0007fe0100 */
.L_x_8368:
[----:B------:R-:W-:Y:S01]  /*125e0*/  ISETP.GT.AND P3, PT, R4, -0x1, PT ;  /* 0xffffffff0400780c */ /* 0x000fe20003f64270 */
[----:B------:R-:W0:Y:S03]  /*125f0*/  SHFL.IDX PT, R159, R159, 0x1, 0x1c1f ;  /* 0x003c1f009f9f7f89 */ /* 0x000e2600000e0000 */
[C---:B------:R-:W-:Y:S02]  /*12600*/  ISETP.GT.AND P5, PT, R155.reuse, RZ, P3 ;  /* 0x000000ff9b00720c */ /* 0x040fe40001fa4270 */
[----:B------:R-:W-:Y:S02]  /*12610*/  ISETP.GT.AND P4, PT, R155, 0x1, P3 ;  /* 0x000000019b00780c */ /* 0x000fe40001f84270 */
[C---:B------:R-:W-:Y:S02]  /*12620*/  ISETP.LT.OR P5, PT, R156.reuse, 0x1, P5 ;  /* 0x000000019c00780c */ /* 0x040fe40002fa1670 */
[----:B------:R-:W-:-:S02]  /*12630*/  ISETP.LT.OR P4, PT, R156, 0x2, P4 ;  /* 0x000000029c00780c */ /* 0x000fc40002781670 */
[----:B------:R-:W-:Y:S02]  /*12640*/  FSEL R24, R24, -INF , !P5 ;  /* 0xff80000018187808 */ /* 0x000fe40006800000 */
[----:B------:R-:W-:Y:S02]  /*12650*/  FSEL R25, R25, -INF , !P4 ;  /* 0xff80000019197808 */ /* 0x000fe40006000000 */
[C---:B------:R-:W-:Y:S02]  /*12660*/  ISETP.GT.AND P5, PT, R155.reuse, 0x8, P3 ;  /* 0x000000089b00780c */ /* 0x040fe40001fa4270 */
[----:B------:R-:W-:Y:S02]  /*12670*/  ISETP.GT.AND P4, PT, R155, 0x9, P3 ;  /* 0x000000099b00780c */ /* 0x000fe40001f84270 */
[C---:B------:R-:W-:Y:S02]  /*12680*/  ISETP.LT.OR P5, PT, R156.reuse, 0x9, P5 ;  /* 0x000000099c00780c */ /* 0x040fe40002fa1670 */
[----:B------:R-:W-:-:S02]  /*12690*/  ISETP.LT.OR P4, PT, R156, 0xa, P4 ;  /* 0x0000000a9c00780c */ /* 0x000fc40002781670 */
[----:B------:R-:W-:Y:S01]  /*126a0*/  FSEL R28, R28, -INF , !P5 ;  /* 0xff8000001c1c7808 */ /* 0x000fe20006800000 */
[--C-:B0-----:R-:W-:Y:S01]  /*126b0*/  IMAD.IADD R158, R158, 0x1, R159.reuse ;  /* 0x000000019e9e7824 */ /* 0x101fe200078e029f */
[----:B------:R-:W-:Y:S01]  /*126c0*/  FSEL R29, R29, -INF , !P4 ;  /* 0xff8000001d1d7808 */ /* 0x000fe20006000000 */
[----:B------:R-:W-:Y:S01]  /*126d0*/  IMAD.IADD R157, R157, 0x1, R159 ;  /* 0x000000019d9d7824 */ /* 0x000fe200078e029f */
[C---:B------:R-:W-:Y:S02]  /*126e0*/  ISETP.GT.AND P5, PT, R155.reuse, 0x10, P3 ;  /* 0x000000109b00780c */ /* 0x040fe40001fa4270 */
        /* <DEDUP_REMOVED lines=82> */
[----:B------:R-:W-:Y:S01]  /*12c10*/  FSEL R85, R85, -INF , !P4 ;  /* 0xff80000055557808 */ /* 0x000fe20006000000 */
[----:B------:R-:W-:Y:S08]  /*12c20*/  @!P2 BRA `(.L_x_8372) ;  /* 0x000000000058a947 */ /* 0x000ff00003800000 */
        /* <DEDUP_REMOVED lines=12> */
.L_x_8374:
[----:B------:R-:W-:-:S05]  /*12cf0*/  IMAD.U32 R155, RZ, RZ, UR41 ;  /* 0x00000029ff9b7e24 */ /* 0x000fca000f8e00ff */
[----:B------:R-:W-:-:S13]  /*12d00*/  ISETP.NE.AND P4, PT, R155, 0x1, PT ;  /* 0x000000019b00780c */ /* 0x000fda0003f85270 */
[----:B------:R-:W0:Y:S02]  /*12d10*/  @P4 LDC.64 R32, c[0x0][0x9e8] ;  /* 0x00027a00ff204b82 */ /* 0x000e240000000a00 */
[----:B0-----:R-:W-:-:S05]  /*12d20*/  @P4 IMAD.HI.U32 R32, R159, R32, RZ ;  /* 0x000000209f204227 */ /* 0x001fca00078e00ff */
[----:B------:R-:W-:-:S07]  /*12d30*/  @P4 SHF.R.U32.HI R159, RZ, R33, R32 ;  /* 0x00000021ff9f4219 */ /* 0x000fce0000011620 */
.L_x_8375:
[----:B------:R-:W-:Y:S05]  /*12d40*/  BSYNC B0 ;  /* 0x0000000000007941 */ /* 0x000fea0003800000 */
.L_x_8373:
[----:B------:R-:W-:-:S04]  /*12d50*/  IMAD R154, R159, R155, -R154 ;  /* 0x0000009b9f9a7224 */ /* 0x000fc800078e0a9a */
[----:B------:R-:W-:-:S05]  /*12d60*/  IMAD.IADD R154, R154, 0x1, -R189 ;  /* 0x000000019a9a7824 */ /* 0x000fca00078e0abd */
[----:B------:R-:W-:Y:S02]  /*12d70*/  VIADDMNMX R158, R154, R155, R158, PT ;  /* 0x0000009b9a9e7246 */ /* 0x000fe4000380019e */
[----:B------:R-:W-:-:S07]  /*12d80*/  VIMNMX R157, R157, R154, !PT ;  /* 0x0000009a9d9d7248 */ /* 0x000fce0007fe0100 */
.L_x_8372:
        /* <DEDUP_REMOVED lines=8> */
[C---:B------:R-:W-:Y:S02]  /*12e10*/  ISETP.GT.AND P5, PT, R157.reuse, 0x10, P3 ;  /* 0x000000109d00780c */ /* 0x040fe40001fa4270 */
        /* <DEDUP_REMOVED lines=38> */
[----:B------:R-:W-:Y:S02]  /*13080*/  ISETP.LT.OR P5, PT, R158, 0x29, P5 ;  /* 0x000000299e00780c */ /* 0x000fe40002fa1670 */
[----:B------:R-:W-:-:S02]  /*13090*/  FMNMX.FTZ R33, R69, R32, !PT ;  /* 0x0000002045217209 */ /* 0x000fc40007810000 */
[----:B------:R-:W-:Y:S02]  /*130a0*/  ISETP.LT.OR P4, PT, R158, 0x1a, P4 ;  /* 0x0000001a9e00780c */ /* 0x000fe40002781670 */
[----:B------:R-:W-:Y:S02]  /*130b0*/  FSEL R46, R46, -INF , !P5 ;  /* 0xff8000002e2e7808 */ /* 0x000fe40006800000 */
[----:B------:R-:W-:Y:S02]  /*130c0*/  FMNMX.FTZ R32, R72, R33, !PT ;  /* 0x0000002148207209 */ /* 0x000fe40007810000 */
[----:B------:R-:W-:Y:S02]  /*130d0*/  ISETP.GT.AND P5, PT, R157, 0x30, P3 ;  /* 0x000000309d00780c */ /* 0x000fe40001fa4270 */
[----:B------:R-:W-:Y:S02]  /*130e0*/  FSEL R39, R39, -INF , !P4 ;  /* 0xff80000027277808 */ /* 0x000fe40006000000 */
[----:B------:R-:W-:-:S02]  /*130f0*/  ISETP.GT.AND P4, PT, R157, 0x21, P3 ;  /* 0x000000219d00780c */ /* 0x000fc40001f84270 */
[----:B------:R-:W-:Y:S02]  /*13100*/  FMNMX.FTZ R33, R73, R32, !PT ;  /* 0x0000002049217209 */ /* 0x000fe40007810000 */
[C---:B------:R-:W-:Y:S02]  /*13110*/  ISETP.LT.OR P5, PT, R158.reuse, 0x31, P5 ;  /* 0x000000319e00780c */ /* 0x040fe40002fa1670 */
[----:B------:R-:W-:Y:S02]  /*13120*/  ISETP.LT.OR P4, PT, R158, 0x22, P4 ;  /* 0x000000229e00780c */ /* 0x000fe40002781670 */
[----:B------:R-:W-:Y:S02]  /*13130*/  FMNMX.FTZ R32, R76, R33, !PT ;  /* 0x000000214c207209 */ /* 0x000fe40007810000 */
[----:B------:R-:W-:Y:S02]  /*13140*/  FSEL R50, R50, -INF , !P5 ;  /* 0xff80000032327808 */ /* 0x000fe40006800000 */
[----:B------:R-:W-:-:S02]  /*13150*/  ISETP.GT.AND P5, PT, R157, 0x38, P3 ;  /* 0x000000389d00780c */ /* 0x000fc40001fa4270 */
[----:B------:R-:W-:Y:S02]  /*13160*/  FSEL R43, R43, -INF , !P4 ;  /* 0xff8000002b2b7808 */ /* 0x000fe40006000000 */
[----:B------:R-:W-:Y:S02]  /*13170*/  ISETP.GT.AND P4, PT, R157, 0x29, P3 ;  /* 0x000000299d00780c */ /* 0x000fe40001f84270 */
[----:B------:R-:W-:Y:S02]  /*13180*/  FMNMX.FTZ R33, R77, R32, !PT ;  /* 0x000000204d217209 */ /* 0x000fe40007810000 */
[C---:B------:R-:W-:Y:S02]  /*13190*/  ISETP.LT.OR P5, PT, R158.reuse, 0x39, P5 ;  /* 0x000000399e00780c */ /* 0x040fe40002fa1670 */
[----:B------:R-:W-:Y:S02]  /*131a0*/  ISETP.LT.OR P4, PT, R158, 0x2a, P4 ;  /* 0x0000002a9e00780c */ /* 0x000fe40002781670 */
[----:B------:R-:W-:-:S02]  /*131b0*/  FMNMX.FTZ R32, R80, R33, !PT ;  /* 0x0000002150207209 */ /* 0x000fc40007810000 */
[----:B------:R-:W-:Y:S02]  /*131c0*/  FSEL R54, R54, -INF , !P5 ;  /* 0xff80000036367808 */ /* 0x000fe40006800000 */
[----:B------:R-:W-:Y:S02]  /*131d0*/  ISETP.GT.AND P5, PT, R157, 0x40, P3 ;  /* 0x000000409d00780c */ /* 0x000fe40001fa4270 */
[----:B------:R-:W-:Y:S02]  /*131e0*/  FSEL R47, R47, -INF , !P4 ;  /* 0xff8000002f2f7808 */ /* 0x000fe40006000000 */
[----:B------:R-:W-:Y:S02]  /*131f0*/  FMNMX.FTZ R33, R81, R32, !PT ;  /* 0x0000002051217209 */ /* 0x000fe40007810000 */
[----:B------:R-:W-:Y:S02]  /*13200*/  ISETP.GT.AND P4, PT, R157, 0x31, P3 ;  /* 0x000000319d00780c */ /* 0x000fe40001f84270 */
[----:B------:R-:W-:-:S02]  /*13210*/  ISETP.LT.OR P5, PT, R158, 0x41, P5 ;  /* 0x000000419e00780c */ /* 0x000fc40002fa1670 */
[----:B------:R-:W-:Y:S02]  /*13220*/  FMNMX.FTZ R32, R84, R33, !PT ;  /* 0x0000002154207209 */ /* 0x000fe40007810000 */
[----:B------:R-:W-:Y:S02]  /*13230*/  ISETP.LT.OR P4, PT, R158, 0x32, P4 ;  /* 0x000000329e00780c */ /* 0x000fe40002781670 */
[----:B------:R-:W-:Y:S02]  /*13240*/  FSEL R58, R58, -INF , !P5 ;  /* 0xff8000003a3a7808 */ /* 0x000fe40006800000 */
[----:B------:R-:W-:Y:S02]  /*13250*/  ISETP.GT.AND P5, PT, R157, 0x48, P3 ;  /* 0x000000489d00780c */ /* 0x000fe40001fa4270 */
[----:B------:R-:W-:Y:S02]  /*13260*/  FMNMX.FTZ R33, R85, R32, !PT ;  /* 0x0000002055217209 */ /* 0x000fe40007810000 */
[----:B------:R-:W-:-:S02]  /*13270*/  FSEL R51, R51, -INF , !P4 ;  /* 0xff80000033337808 */ /* 0x000fc40006000000 */
[C---:B------:R-:W-:Y:S01]  /*13280*/  ISETP.GT.AND P4, PT, R157.reuse, 0x39, P3 ;  /* 0x000000399d00780c */ /* 0x040fe20001f84270 */
[----:B------:R-:W0:Y:S01]  /*13290*/  SHFL.BFLY PT, R32, R33, 0x2, 0x1f ;  /* 0x0c401f0021207f89 */ /* 0x000e2200000e0000 */
[C---:B------:R-:W-:Y:S02]  /*132a0*/  ISETP.LT.OR P5, PT, R158.reuse, 0x49, P5 ;  /* 0x000000499e00780c */ /* 0x040fe40002fa1670 */
[----:B------:R-:W-:Y:S02]  /*132b0*/  ISETP.LT.OR P4, PT, R158, 0x3a, P4 ;  /* 0x0000003a9e00780c */ /* 0x000fe40002781670 */
[----:B------:R-:W-:Y:S02]  /*132c0*/  FSEL R62, R62, -INF , !P5 ;  /* 0xff8000003e3e7808 */ /* 0x000fe40006800000 */
[----:B------:R-:W-:Y:S02]  /*132d0*/  ISETP.GT.AND P5, PT, R157, 0x50, P3 ;  /* 0x000000509d00780c */ /* 0x000fe40001fa4270 */
[----:B------:R-:W-:-:S02]  /*132e0*/  FSEL R55, R55, -INF , !P4 ;  /* 0xff80000037377808 */ /* 0x000fc40006000000 */
[C---:B------:R-:W-:Y:S02]  /*132f0*/  ISETP.GT.AND P4, PT, R157.reuse, 0x41, P3 ;  /* 0x000000419d00780c */ /* 0x040fe40001f84270 */
        /* <DEDUP_REMOVED lines=11> */
[----:B------:R-:W-:Y:S02]  /*133b0*/  ISETP.GT.AND P4, PT, R157, 0x51, P3 ;  /* 0x000000519d00780c */ /* 0x000fe40001f84270 */
[----:B0-----:R-:W-:Y:S02]  /*133c0*/  FMNMX.FTZ R154, R33, R32, !PT ;  /* 0x00000020219a7209 */ /* 0x001fe40007810000 */
[C---:B------:R-:W-:Y:S02]  /*133d0*/  ISETP.LT.OR P5, PT, R158.reuse, 0x61, P5 ;  /* 0x000000619e00780c */ /* 0x040fe40002fa1670 */
[----:B------:R-:W-:Y:S01]  /*133e0*/  ISETP.LT.OR P4, PT, R158, 0x52, P4 ;  /* 0x000000529e00780c */ /* 0x000fe20002781670 */
[----:B------:R-:W0:Y:S01]  /*133f0*/  SHFL.BFLY PT, R155, R154, 0x1, 0x1f ;  /* 0x0c201f009a9b7f89 */ /* 0x000e2200000e0000 */
[----:B------:R-:W-:Y:S02]  /*13400*/  FSEL R74, R74, -INF , !P5 ;  /* 0xff8000004a4a7808 */ /* 0x000fe40006800000 */
[----:B------:R-:W-:-:S02]  /*13410*/  ISETP.GT.AND P5, PT, R157, 0x68, P3 ;  /* 0x000000689d00780c */ /* 0x000fc40001fa4270 */
[----:B------:R-:W-:Y:S02]  /*13420*/  FSEL R67, R67, -INF , !P4 ;  /* 0xff80000043437808 */ /* 0x000fe40006000000 */
[C---:B------:R-:W-:Y:S02]  /*13430*/  ISETP.GT.AND P4, PT, R157.reuse, 0x59, P3 ;  /* 0x000000599d00780c */ /* 0x040fe40001f84270 */
[C---:B------:R-:W-:Y:S02]  /*13440*/  ISETP.LT.OR P5, PT, R158.reuse, 0x69, P5 ;  /* 0x000000699e00780c */ /* 0x040fe40002fa1670 */
[----:B------:R-:W-:Y:S02]  /*13450*/  ISETP.LT.OR P4, PT, R158, 0x5a, P4 ;  /* 0x0000005a9e00780c */ /* 0x000fe40002781670 */
        /* <DEDUP_REMOVED lines=9> */
[----:B------:R-:W-:Y:S02]  /*134f0*/  ISETP.GT.AND P4, PT, R157, 0x69, P3 ;  /* 0x000000699d00780c */ /* 0x000fe40001f84270 */
[----:B------:R-:W-:Y:S02]  /*13500*/  ISETP.LT.OR P5, PT, R158, 0x72, P5 ;  /* 0x000000729e00780c */ /* 0x000fe40002fa1670 */
[----:B0-----:R-:W-:Y:S02]  /*13510*/  FMNMX.FTZ R32, R154, R155, !PT ;  /* 0x0000009b9a207209 */ /* 0x001fe40007810000 */
[----:B------:R-:W-:Y:S02]  /*13520*/  ISETP.LT.OR P4, PT, R158, 0x6a, P4 ;  /* 0x0000006a9e00780c */ /* 0x000fe40002781670 */
[----:B------:R-:W-:Y:S01]  /*13530*/  FSEL R83, R83, -INF , !P5 ;  /* 0xff80000053537808 */ /* 0x000fe20006800000 */
[----:B------:R-:W-:Y:S01]  /*13540*/  FMUL.FTZ R33, R32, UR51 ;  /* 0x0000003320217c20 */ /* 0x000fe20008410000 */
[----:B------:R-:W-:-:S02]  /*13550*/  ISETP.GT.AND P5, PT, R157, RZ, P3 ;  /* 0x000000ff9d00720c */ /* 0x000fc40001fa4270 */
[----:B------:R-:W-:Y:S02]  /*13560*/  FSEL R79, R79, -INF , !P4 ;  /* 0xff8000004f4f7808 */ /* 0x000fe40006000000 */
[----:B------:R-:W-:Y:S02]  /*13570*/  FSETP.NEU.FTZ.AND P4, PT, R32, -INF , PT ;  /* 0xff8000002000780b */ /* 0x000fe40003f9d000 */
[----:B------:R-:W-:Y:S02]  /*13580*/  ISETP.LT.OR P5, PT, R158, 0x1, P5 ;  /* 0x000000019e00780c */ /* 0x000fe40002fa1670 */
[----:B------:R-:W-:Y:S02]  /*13590*/  FSEL R33, R33, RZ, P4 ;  /* 0x000000ff21217208 */ /* 0x000fe40002000000 */
[----:B------:R-:W-:Y:S02]  /*135a0*/  FSEL R26, R26, -INF , !P5 ;  /* 0xff8000001a1a7808 */ /* 0x000fe40006800000 */
[----:B------:R-:W-:Y:S01]  /*135b0*/  ISETP.GT.AND P5, PT, R157, 0x78, P3 ;  /* 0x000000789d00780c */ /* 0x000fe20001fa4270 */
        /* <DEDUP_REMOVED lines=62> */
[----:B------:R0:W-:Y:S01]  /*139a0*/  MUFU.EX2 R29, R53 ;  /* 0x00000035001d7308 */ /* 0x0001e20000000800 */
[----:B------:R-:W-:-:S04]  /*139b0*/  FMNMX.FTZ R41, R71, R28, !PT ;  /* 0x0000001c47297209 */ /* 0x000fc80007810000 */
[----:B------:R-:W-:-:S03]  /*139c0*/  FMNMX.FTZ R28, R74, R41, !PT ;  /* 0x000000294a1c7209 */ /* 0x000fc60007810000 */
[----:B------:R-:W-:Y:S01]  /*139d0*/  MUFU.EX2 R178, R178 ;  /* 0x000000b200b27308 */ /* 0x000fe20000000800 */
[----:B------:R-:W-:Y:S01]  /*139e0*/  FMNMX.FTZ R41, R75, R28, !PT ;  /* 0x0000001c4b297209 */ /* 0x000fe20007810000 */
[--C-:B------:R-:W-:Y:S01]  /*139f0*/  FFMA.FTZ R28, R57, UR51, -R33.reuse ;  /* 0x00000033391c7c23 */ /* 0x100fe20008010821 */
[----:B0-----:R-:W-:Y:S02]  /*13a00*/  FFMA.FTZ R53, R61, UR51, -R33 ;  /* 0x000000333d357c23 */ /* 0x001fe40008010821 */
        /* <DEDUP_REMOVED lines=13> */
[----:B0-----:R-:W-:Y:S01]  /*13ae0*/  FMNMX.FTZ R56, R41, R44, !PT ;  /* 0x0000002c29387209 */ /* 0x001fe20007810000 */
[--C-:B------:R-:W-:Y:S01]  /*13af0*/  FFMA.FTZ R41, R80, UR51, -R33.reuse ;  /* 0x0000003350297c23 */ /* 0x100fe20008010821 */
[----:B------:R-:W-:-:S05]  /*13b00*/  FFMA.FTZ R44, R81, UR51, -R33 ;  /* 0x00000033512c7c23 */ /* 0x000fca0008010821 */
        /* <DEDUP_REMOVED lines=8> */
[----:B------:R-:W-:Y:S02]  /*13b90*/  FMUL.FTZ R57, R33, UR51 ;  /* 0x0000003321397c20 */ /* 0x000fe40008410000 */
[----:B------:R-:W-:Y:S01]  /*13ba0*/  MUFU.EX2 R166, R166 ;  /* 0x000000a600a67308 */ /* 0x000fe20000000800 */
[----:B------:R-:W-:Y:S02]  /*13bb0*/  FADD.FTZ R3, -R56, R3 ;  /* 0x0000000338037221 */ /* 0x000fe40000010100 */
[----:B------:R-:W-:Y:S02]  /*13bc0*/  FSEL R57, R57, RZ, P3 ;  /* 0x000000ff39397208 */ /* 0x000fe40001800000 */
[----:B------:R-:W-:-:S03]  /*13bd0*/  FMUL.FTZ R3, R3, UR51 ;  /* 0x0000003303037c20 */ /* 0x000fc60008410000 */
[----:B------:R-:W-:Y:S01]  /*13be0*/  MUFU.EX2 R53, R53 ;  /* 0x0000003500357308 */ /* 0x000fe20000000800 */
[--C-:B------:R-:W-:Y:S01]  /*13bf0*/  FFMA.FTZ R177, R34, UR51, -R57.reuse ;  /* 0x0000003322b17c23 */ /* 0x100fe20008010839 */
[--C-:B------:R-:W-:Y:S01]  /*13c00*/  FFMA.FTZ R34, R35, UR51, -R57.reuse ;  /* 0x0000003323227c23 */ /* 0x100fe20008010839 */
[----:B------:R-:W-:Y:S01]  /*13c10*/  FSEL R35, R33, RZ, P3 ;  /* 0x000000ff21237208 */ /* 0x000fe20001800000 */
[--C-:B------:R-:W-:Y:S01]  /*13c20*/  FFMA.FTZ R181, R26, UR51, -R57.reuse ;  /* 0x000000331ab57c23 */ /* 0x100fe20008010839 */
[--C-:B------:R-:W-:Y:S01]  /*13c30*/  FFMA.FTZ R61, R27, UR51, -R57.reuse ;  /* 0x000000331b3d7c23 */ /* 0x100fe20008010839 */
[--C-:B------:R-:W-:Y:S01]  /*13c40*/  FFMA.FTZ R183, R30, UR51, -R57.reuse ;  /* 0x000000331eb77c23 */ /* 0x100fe20008010839 */
[--C-:B------:R-:W-:Y:S01]  /*13c50*/  FFMA.FTZ R60, R31, UR51, -R57.reuse ;  /* 0x000000331f3c7c23 */ /* 0x100fe20008010839 */
[----:B------:R-:W-:Y:S01]  /*13c60*/  FADD.FTZ R0, -R35, R0 ;  /* 0x0000000023007221 */ /* 0x000fe20000010100 */
[----:B------:R-:W0:Y:S01]  /*13c70*/  MUFU.EX2 R3, R3 ;  /* 0x0000000300037308 */ /* 0x000e220000000800 */
[--C-:B------:R-:W-:Y:S01]  /*13c80*/  FFMA.FTZ R35, R55, UR51, -R57.reuse ;  /* 0x0000003337237c23 */ /* 0x100fe20008010839 */
[--C-:B------:R-:W-:Y:S01]  /*13c90*/  FFMA.FTZ R179, R38, UR51, -R57.reuse ;  /* 0x0000003326b37c23 */ /* 0x100fe20008010839 */
[----:B------:R-:W-:Y:S01]  /*13ca0*/  FMUL.FTZ R0, R0, UR51 ;  /* 0x0000003300007c20 */ /* 0x000fe20008410000 */
        /* <DEDUP_REMOVED lines=16> */
[----:B------:R-:W-:Y:S01]  /*13db0*/  FFMA.FTZ R51, R67, UR51, -R57 ;  /* 0x0000003343337c23 */ /* 0x000fe20008010839 */
[----:B------:R-:W-:Y:S01]  /*13dc0*/  FADD.FTZ R55, R24, R55 ;  /* 0x0000003718377221 */ /* 0x000fe20000010000 */
[--C-:B------:R-:W-:Y:S01]  /*13dd0*/  FFMA.FTZ R163, R70, UR51, -R57.reuse ;  /* 0x0000003346a37c23 */ /* 0x100fe20008010839 */
[----:B------:R-:W-:Y:S01]  /*13de0*/  FFMA.FTZ R47, R71, UR51, -R57 ;  /* 0x00000033472f7c23 */ /* 0x000fe20008010839 */
[----:B------:R-:W0:Y:S01]  /*13df0*/  MUFU.EX2 R61, R61 ;  /* 0x0000003d003d7308 */ /* 0x000e220000000800 */
[----:B------:R-:W-:Y:S01]  /*13e00*/  FADD.FTZ R58, R182, R55 ;  /* 0x00000037b63a7221 */ /* 0x000fe20000010000 */
[--C-:B------:R-:W-:Y:S01]  /*13e10*/  FFMA.FTZ R157, R74, UR51, -R57.reuse ;  /* 0x000000334a9d7c23 */ /* 0x100fe20008010839 */
[--C-:B------:R-:W-:Y:S01]  /*13e20*/  FFMA.FTZ R46, R75, UR51, -R57.reuse ;  /* 0x000000334b2e7c23 */ /* 0x100fe20008010839 */
[--C-:B------:R-:W-:Y:S01]  /*13e30*/  FFMA.FTZ R159, R78, UR51, -R57.reuse ;  /* 0x000000334e9f7c23 */ /* 0x100fe20008010839 */
[----:B------:R-:W-:Y:S01]  /*13e40*/  FADD.FTZ R55, R25, R58 ;  /* 0x0000003a19377221 */ /* 0x000fe20000010000 */
[--C-:B------:R-:W-:Y:S01]  /*13e50*/  FFMA.FTZ R43, R79, UR51, -R57.reuse ;  /* 0x000000334f2b7c23 */ /* 0x100fe20008010839 */
[----:B------:R-:W-:Y:S01]  /*13e60*/  FFMA.FTZ R39, R82, UR51, -R57 ;  /* 0x0000003352277c23 */ /* 0x000fe20008010839 */
[----:B------:R-:W2:Y:S01]  /*13e70*/  MUFU.EX2 R183, R183 ;  /* 0x000000b700b77308 */ /* 0x000ea20000000800 */
[----:B-1----:R-:W-:Y:S01]  /*13e80*/  FFMA.FTZ R8, R0, R5, R181 ;  /* 0x0000000500087223 */ /* 0x002fe200000100b5 */
[----:B------:R-:W-:Y:S01]  /*13e90*/  FADD.FTZ R58, R176, R55 ;  /* 0x00000037b03a7221 */ /* 0x000fe20000010000 */
[--C-:B------:R-:W-:Y:S01]  /*13ea0*/  FFMA.FTZ R42, R83, UR51, -R57.reuse ;  /* 0x00000033532a7c23 */ /* 0x100fe20008010839 */
[--C-:B------:R-:W-:Y:S01]  /*13eb0*/  FFMA.FTZ R155, R86, UR51, -R57.reuse ;  /* 0x00000033569b7c23 */ /* 0x100fe20008010839 */
[----:B------:R-:W-:Y:S01]  /*13ec0*/  FFMA.FTZ R38, R87, UR51, -R57 ;  /* 0x0000003357267c23 */ /* 0x000fe20008010839 */
[----:B------:R-:W-:-:S02]  /*13ed0*/  FADD.FTZ R55, R153, R58 ;  /* 0x0000003a99377221 */ /* 0x000fc40000010000 */
        /* <DEDUP_REMOVED lines=100> */
.L_x_8376:
        /* <DEDUP_REMOVED lines=107> */
[----:B0-----:R-:W-:Y:S06]  /*14bd0*/  @P3 BRA `(.L_x_8377) ;  /* 0xffffffcc00283947 */ /* 0x001fec000383ffff */
[----:B------:R-:W-:Y:S02]  /*14be0*/  IMAD.MOV.U32 R0, RZ, RZ, R33 ;  /* 0x000000ffff007224 */ /* 0x000fe400078e0021 */
[----:B------:R-:W-:Y:S02]  /*14bf0*/  IMAD.MOV.U32 R3, RZ, RZ, R32 ;  /* 0x000000ffff037224 */ /* 0x000fe400078e0020 */
[----:B------:R-:W-:Y:S02]  /*14c00*/  IMAD.MOV.U32 R184, RZ, RZ, R216 ;  /* 0x000000ffffb87224 */ /* 0x000fe400078e00d8 */
[----:B------:R-:W-:-:S07]  /*14c10*/  IMAD.MOV.U32 R187, RZ, RZ, R217 ;  /* 0x000000ffffbb7224 */ /* 0x000fce00078e00d9 */
.L_x_8357:
[----:B------:R-:W0:Y:S01]  /*14c20*/  LDC R24, c[0x0][0x448] ;  /* 0x00011200ff187b82 */ /* 0x000e220000000800 */
[----:B------:R-:W-:-:S07]  /*14c30*/  IADD3 R27, R198, 0x1, -R196 ;  /* 0x00000001c61b7810 */ /* 0x000fce0007ffe8c4 */
[----:B------:R-:W1:Y:S01]  /*14c40*/  LDC R28, c[0x0][0x9e4] ;  /* 0x00027900ff1c7b82 */ /* 0x000e620000000800 */
[----:B0-----:R-:W-:Y:S02]  /*14c50*/  ISETP.NE.AND P4, PT, R24, 0x1, PT ;  /* 0x000000011800780c */ /* 0x001fe40003f85270 */
[----:B------:R-:W-:Y:S02]  /*14c60*/  IADD3 R24, R200, 0x7f, RZ ;  /* 0x0000007fc8187810 */ /* 0x000fe40007ffe0ff */
[----:B-1----:R-:W-:-:S09]  /*14c70*/  ISETP.GE.AND P5, PT, R28, 0x1, PT ;  /* 0x000000011c00780c */ /* 0x002fd20003fa6270 */
[----:B------:R-:W0:Y:S08]  /*14c80*/  @P4 LDC R25, c[0x0][0x44c] ;  /* 0x00011300ff194b82 */ /* 0x000e300000000800 */
[----:B------:R-:W1:Y:S01]  /*14c90*/  @P4 LDC R26, c[0x0][0x450] ;  /* 0x00011400ff1a4b82 */ /* 0x000e620000000800 */
[----:B0-----:R-:W-:-:S05]  /*14ca0*/  @P4 IMAD.HI.U32 R25, R24, R25, RZ ;  /* 0x0000001918194227 */ /* 0x001fca00078e00ff */
[----:B-1----:R-:W-:-:S05]  /*14cb0*/  @P4 SHF.R.U32.HI R24, RZ, R26, R25 ;  /* 0x0000001aff184219 */ /* 0x002fca0000011619 */
[----:B------:R-:W-:-:S04]  /*14cc0*/  IMAD.IADD R24, R27, 0x1, R24 ;  /* 0x000000011b187824 */ /* 0x000fc800078e0218 */
[----:B------:R-:W-:Y:S01]  /*14cd0*/  VIADD R26, R24, -UR50 ;  /* 0x80000032181a7c36 */ /* 0x000fe20008000000 */
        /* <DEDUP_REMOVED lines=12> */
.L_x_8380:
[----:B------:R-:W-:-:S13]  /*14da0*/  ISETP.NE.AND P1, PT, R28, 0x1, PT ;  /* 0x000000011c00780c */ /* 0x000fda0003f25270 */
[----:B------:R-:W0:Y:S02]  /*14db0*/  @P1 LDC.64 R24, c[0x0][0x9e8] ;  /* 0x00027a00ff181b82 */ /* 0x000e240000000a00 */
[----:B0-----:R-:W-:-:S05]  /*14dc0*/  @P1 IMAD.HI.U32 R24, R27, R24, RZ ;  /* 0x000000181b181227 */ /* 0x001fca00078e00ff */
[----:B------:R-:W-:-:S07]  /*14dd0*/  @P1 SHF.R.U32.HI R27, RZ, R25, R24 ;  /* 0x00000019ff1b1219 */ /* 0x000fce0000011618 */
.L_x_8381:
[----:B------:R-:W-:Y:S05]  /*14de0*/  BSYNC B0 ;  /* 0x0000000000007941 */ /* 0x000fea0003800000 */
.L_x_8379:
[----:B------:R-:W-:-:S05]  /*14df0*/  IMAD R27, R27, R28, RZ ;  /* 0x0000001c1b1b7224 */ /* 0x000fca00078e02ff */
[----:B------:R-:W-:-:S07]  /*14e00*/  VIMNMX R26, R26, R27, !PT ;  /* 0x0000001b1a1a7248 */ /* 0x000fce0007fe0100 */
.L_x_8378:
[----:B------:R-:W-:-:S05]  /*14e10*/  VIADD R26, R26, 0x7f ;  /* 0x0000007f1a1a7836 */ /* 0x000fca0000000000 */
[----:B------:R-:W-:-:S04]  /*14e20*/  SHF.R.S32.HI R25, RZ, 0x1f, R26 ;  /* 0x0000001fff197819 */ /* 0x000fc8000001141a */
[----:B------:R-:W-:-:S04]  /*14e30*/  LEA.HI R25, R25, R26, RZ, 0x7 ;  /* 0x0000001a19197211 */ /* 0x000fc800078f38ff */
[----:B------:R-:W-:-:S04]  /*14e40*/  SHF.R.S32.HI R25, RZ, 0x7, R25 ;  /* 0x00000007ff197819 */ /* 0x000fc80000011419 */
[----:B------:R-:W-:-:S04]  /*14e50*/  VIMNMX R215, R208, R25, !PT ;  /* 0x00000019d0d77248 */ /* 0x000fc80007fe0100 */
[----:B------:R-:W-:-:S13]  /*14e60*/  ISETP.GE.AND P1, PT, R4, R215, PT ;  /* 0x000000d70400720c */ /* 0x000fda0003f26270 */
[----:B------:R-:W-:Y:S05]  /*14e70*/  @!P1 BRA `(.L_x_8382) ;  /* 0x0000002000dc9947 */ /* 0x000fea0003800000 */
[----:B------:R-:W-:Y:S02]  /*14e80*/  IMAD.MOV.U32 R216, RZ, RZ, R0 ;  /* 0x000000ffffd87224 */ /* 0x000fe400078e0000 */
[----:B------:R-:W-:Y:S02]  /*14e90*/  IMAD.MOV.U32 R217, RZ, RZ, R3 ;  /* 0x000000ffffd97224 */ /* 0x000fe400078e0003 */
[----:B------:R-:W-:Y:S02]  /*14ea0*/  IMAD.MOV.U32 R206, RZ, RZ, R187 ;  /* 0x000000ffffce7224 */ /* 0x000fe400078e00bb */
[----:B------:R-:W-:-:S07]  /*14eb0*/  IMAD.MOV.U32 R218, RZ, RZ, R184 ;  /* 0x000000ffffda7224 */ /* 0x000fce00078e00b8 */
.L_x_8394:
        /* <DEDUP_REMOVED lines=8> */
.L_x_8384:
[----:B------:R-:W-:-:S05]  /*14f40*/  VIADD R0, R218, 0x1 ;  /* 0x00000001da007836 */ /* 0x000fca0000000000 */
[----:B------:R-:W-:-:S04]  /*14f50*/  ISETP.NE.AND P2, PT, R0, 0x2, PT ;  /* 0x000000020000780c */ /* 0x000fc80003f45270 */
[----:B------:R-:W-:Y:S02]  /*14f60*/  SEL R3, R0, RZ, P2 ;  /* 0x000000ff00037207 */ /* 0x000fe40001000000 */
[----:B------:R-:W-:Y:S02]  /*14f70*/  SHF.L.U32 R0, R187, 0x1f, RZ ;  /* 0x0000001fbb007819 */ /* 0x000fe400000006ff */
[----:B------:R-:W-:-:S04]  /*14f80*/  LEA R3, R3, R18, 0x3 ;  /* 0x0000001203037211 */ /* 0x000fc800078e18ff */
[----:B------:R0:W1:Y:S01]  /*14f90*/  SYNCS.PHASECHK.TRANS64.TRYWAIT P2, [R3+URZ+0x28830], R0 ;  /* 0x02883000030075a7 */ /* 0x000062000804017f */
[----:B------:R-:W-:Y:S05]  /*14fa0*/  @!P0 BRA `(.L_x_8385) ;  /* 0x0000000000048947 */ /* 0x000fea0003800000 */
[----:B------:R-:W-:Y:S01]  /*14fb0*/  BPT.TRAP 0x1 ;  /* 0x000000040000795c */ /* 0x000fe20000300000 */
.L_x_8385:
[----:B------:R-:W-:Y:S04]  /*14fc0*/  BSSY B0, `(.L_x_8383) ;  /* 0x0000004000007945 */ /* 0x000fe80003800000 */
[----:B-1----:R-:W-:Y:S05]  /*14fd0*/  @P2 BRA `(.L_x_8386) ;  /* 0x0000000000082947 */ /* 0x002fea0003800000 */
[----:B------:R-:W1:Y:S02]  /*14fe0*/  SYNCS.PHASECHK.TRANS64.TRYWAIT P2, [R3+URZ+0x28830], R0 ;  /* 0x02883000030075a7 */ /* 0x000e64000804017f */
[----:B-1----:R-:W-:Y:S05]  /*14ff0*/  @!P2 BRA `(.L_x_8387) ;  /* 0x000001340038a947 */ /* 0x002fea0003800000 */
.L_x_8386:
[----:B------:R-:W-:Y:S05]  /*15000*/  BSYNC B0 ;  /* 0x0000000000007941 */ /* 0x000fea0003800000 */
.L_x_8383:
[----:B01----:R-:W0:Y:S01]  /*15010*/  S2R R0, SR_TID.X ;  /* 0x0000000000007919 */ /* 0x003e220000002100 */
[----:B------:R-:W-:Y:S01]  /*15020*/  VIADD R184, R218, 0x1 ;  /* 0x00000001dab87836 */ /* 0x000fe20000000000 */
[----:B------:R-:W-:Y:S05]  /*15030*/  WARPSYNC.ALL ;  /* 0x0000000000007948 */ /* 0x000fea0003800000 */
[----:B------:R-:W-:Y:S01]  /*15040*/  ISETP.NE.AND P2, PT, R184, 0x2, PT ;  /* 0x00000002b800780c */ /* 0x000fe20003f45270 */
[----:B------:R-:W-:Y:S01]  /*15050*/  IMAD.MOV.U32 R25, RZ, RZ, 0x40000040 ;  /* 0x40000040ff197424 */ /* 0x000fe200078e00ff */
[----:B------:R-:W-:Y:S01]  /*15060*/  R2UR UR8, R6 ;  /* 0x00000000060872ca */ /* 0x000fe200000e0000 */
[----:B------:R-:W-:Y:S01]  /*15070*/  IMAD.MOV.U32 R29, RZ, RZ, 0x40000040 ;  /* 0x40000040ff1d7424 */ /* 0x000fe200078e00ff */
[----:B------:R-:W-:Y:S01]  /*15080*/  SEL R184, R184, RZ, P2 ;  /* 0x000000ffb8b87207 */ /* 0x000fe20001000000 */
[----:B------:R-:W-:Y:S01]  /*15090*/  IMAD.MOV.U32 R27, RZ, RZ, 0x40000040 ;  /* 0x40000040ff1b7424 */ /* 0x000fe200078e00ff */
[----:B------:R-:W-:Y:S01]  /*150a0*/  R2UR UR11, R25 ;  /* 0x00000000190b72ca */ /* 0x000fe200000e0000 */
[----:B------:R-:W-:Y:S01]  /*150b0*/  IMAD.MOV.U32 R31, RZ, RZ, 0x40000040 ;  /* 0x40000040ff1f7424 */ /* 0x000fe200078e00ff */
[----:B------:R-:W-:Y:S01]  /*150c0*/  R2UR UR9, R7 ;  /* 0x00000000070972ca */ /* 0x000fe200000e0000 */
[----:B------:R-:W-:Y:S01]  /*150d0*/  IMAD R24, R184, 0x800, R9 ;  /* 0x00000800b8187824 */ /* 0x000fe200078e0209 */
[----:B------:R-:W-:-:S02]  /*150e0*/  R2UR UR15, R29 ;  /* 0x000000001d0f72ca */ /* 0x000fc400000e0000 */
[----:B------:R-:W-:Y:S01]  /*150f0*/  R2UR UR19, R27 ;  /* 0x000000001b1372ca */ /* 0x000fe200000e0000 */
[C---:B------:R-:W-:Y:S01]  /*15100*/  VIADD R28, R24.reuse, 0x2 ;  /* 0x00000002181c7836 */ /* 0x040fe20000000000 */
[C---:B------:R-:W-:Y:S01]  /*15110*/  R2UR UR10, R24.reuse ;  /* 0x00000000180a72ca */ /* 0x040fe200000e0000 */
[C---:B------:R-:W-:Y:S01]  /*15120*/  VIADD R26, R24.reuse, 0x4 ;  /* 0x00000004181a7836 */ /* 0x040fe20000000000 */
[----:B------:R-:W-:Y:S01]  /*15130*/  R2UR UR23, R29 ;  /* 0x000000001d1772ca */ /* 0x000fe200000e0000 */
[----:B------:R-:W-:Y:S01]  /*15140*/  VIADD R30, R24, 0x404 ;  /* 0x00000404181e7836 */ /* 0x000fe20000000000 */
[----:B------:R-:W-:Y:S01]  /*15150*/  R2UR UR14, R28 ;  /* 0x000000001c0e72ca */ /* 0x000fe200000e0000 */
[----:B------:R-:W-:Y:S01]  /*15160*/  VIADD R28, R24, 0x6 ;  /* 0x00000006181c7836 */ /* 0x000fe20000000000 */
[----:B------:R-:W-:Y:S02]  /*15170*/  R2UR UR18, R26 ;  /* 0x000000001a1272ca */ /* 0x000fe400000e0000 */
[----:B------:R-:W-:-:S02]  /*15180*/  IADD3 R26, R24, 0x400, RZ ;  /* 0x00000400181a7810 */ /* 0x000fc40007ffe0ff */
[----:B------:R-:W-:Y:S01]  /*15190*/  R2UR UR22, R28 ;  /* 0x000000001c1672ca */ /* 0x000fe200000e0000 */
[C---:B------:R-:W-:Y:S01]  /*151a0*/  VIADD R28, R24.reuse, 0x402 ;  /* 0x00000402181c7836 */ /* 0x040fe20000000000 */
[----:B0-----:R-:W-:Y:S01]  /*151b0*/  SHF.R.U32.HI R0, RZ, 0x7, R0 ;  /* 0x00000007ff007819 */ /* 0x001fe20000011600 */
[----:B------:R-:W-:Y:S01]  /*151c0*/  VIADD R24, R24, 0x406 ;  /* 0x0000040618187836 */ /* 0x000fe20000000000 */
[----:B------:R-:W-:Y:S02]  /*151d0*/  R2UR UR26, R26 ;  /* 0x000000001a1a72ca */ /* 0x000fe400000e0000 */
[----:B------:R-:W-:Y:S01]  /*151e0*/  R2UR UR27, R27 ;  /* 0x000000001b1b72ca */ /* 0x000fe200000e0000 */
[----:B------:R-:W-:Y:S01]  /*151f0*/  VIADD R0, R0, 0x8 ;  /* 0x0000000800007836 */ /* 0x000fe20000000000 */
[----:B------:R-:W-:Y:S02]  /*15200*/  R2UR UR30, R28 ;  /* 0x000000001c1e72ca */ /* 0x000fe400000e0000 */
[----:B------:R-:W-:-:S02]  /*15210*/  R2UR UR31, R29 ;  /* 0x000000001d1f72ca */ /* 0x000fc400000e0000 */
[----:B------:R0:W-:Y:S01]  /*15220*/  BAR.SYNC.DEFER_BLOCKING R0, 0x100 ;  /* 0x000400000000751d */ /* 0x0001e20000010000 */
        /* <DEDUP_REMOVED lines=45> */
.L_x_8389:
[----:B------:R-:W-:Y:S01]  /*15500*/  SHF.L.U32 R0, R206, 0x1f, RZ ;  /* 0x0000001fce007819 */ /* 0x000fe200000006ff */
[----:B------:R-:W-:-:S04]  /*15510*/  IMAD R3, R218, 0x8, R18 ;  /* 0x00000008da037824 */ /* 0x000fc800078e0212 */
[----:B------:R0:W1:Y:S01]  /*15520*/  SYNCS.PHASECHK.TRANS64.TRYWAIT P1, [R3+URZ+0x28850], R0 ;  /* 0x02885000030075a7 */ /* 0x000062000802017f */
[----:B------:R-:W-:Y:S05]  /*15530*/  @!P0 BRA `(.L_x_8390) ;  /* 0x0000000000048947 */ /* 0x000fea0003800000 */
[----:B------:R-:W-:Y:S01]  /*15540*/  BPT.TRAP 0x1 ;  /* 0x000000040000795c */ /* 0x000fe20000300000 */
.L_x_8390:
[----:B-1----:R-:W-:Y:S05]  /*15550*/  @P1 BRA `(.L_x_8388) ;  /* 0x0000000000081947 */ /* 0x002fea0003800000 */
[----:B------:R-:W1:Y:S02]  /*15560*/  SYNCS.PHASECHK.TRANS64.TRYWAIT P1, [R3+URZ+0x28850], R0 ;  /* 0x02885000030075a7 */ /* 0x000e64000802017f */
[----:B-1----:R-:W-:Y:S05]  /*15570*/  @!P1 BRA `(.L_x_8391) ;  /* 0x0000012c00ec9947 */ /* 0x002fea0003800000 */
.L_x_8388:
[----:B01----:R-:W-:Y:S01]  /*15580*/  VIADD R0, R18, 0x400 ;  /* 0x0000040012007836 */ /* 0x003fe20000000000 */
[----:B------:R-:W-:Y:S05]  /*15590*/  WARPSYNC.ALL ;  /* 0x0000000000007948 */ /* 0x000fea0003800000 */
[----:B------:R-:W-:Y:S01]  /*155a0*/  SHF.R.U32.HI R0, RZ, 0x4, R0 ;  /* 0x00000004ff007819 */ /* 0x000fe20000011600 */
[----:B------:R-:W-:Y:S01]  /*155b0*/  IMAD.MOV.U32 R207, RZ, RZ, 0x40000040 ;  /* 0x40000040ffcf7424 */ /* 0x000fe200078e00ff */
[----:B------:R-:W-:-:S06]  /*155c0*/  WARPGROUP.ARRIVE ;  /* 0x00000000000079c5 */ /* 0x000fcc0000000000 */
[----:B------:R-:W0:Y:S01]  /*155d0*/  S2R R3, SR_TID.X ;  /* 0x0000000000037919 */ /* 0x000e220000002100 */
[----:B------:R-:W-:Y:S02]  /*155e0*/  LOP3.LUT R0, R0, 0x3fff, RZ, 0xc0, !PT ;  /* 0x00003fff00007812 */ /* 0x000fe400078ec0ff */
[----:B------:R-:W-:Y:S01]  /*155f0*/  R2UR UR11, R207 ;  /* 0x00000000cf0b72ca */ /* 0x000fe200000e0000 */
[----:B------:R-:W-:Y:S01]  /*15600*/  IMAD.MOV.U32 R207, RZ, RZ, 0x40000040 ;  /* 0x40000040ffcf7424 */ /* 0x000fe200078e00ff */
[----:B------:R-:W-:-:S05]  /*15610*/  LOP3.LUT R0, R0, 0x4000000, RZ, 0xfc, !PT ;  /* 0x0400000000007812 */ /* 0x000fca00078efcff */
[----:B------:R-:W-:-:S05]  /*15620*/  IMAD R206, R218, 0x800, R0 ;  /* 0x00000800dace7824 */ /* 0x000fca00078e0200 */
[----:B------:R-:W-:-:S13]  /*15630*/  R2UR UR10, R206 ;  /* 0x00000000ce0a72ca */ /* 0x000fda00000e0000 */
[----:B------:R-:W-:Y:S01]  /*15640*/  HGMMA.64x128x16.F32 R88, R180, gdesc[UR8].tnspB, R88, gsb0 ;  /* 0x41e00008b4587df0 */ /* 0x000fe20008000858 */
[----:B0-----:R-:W-:-:S04]  /*15650*/  SHF.R.U32.HI R3, RZ, 0x7, R3 ;  /* 0x00000007ff037819 */ /* 0x001fc80000011603 */
[----:B------:R-:W-:Y:S01]  /*15660*/  IADD3 R0, -R3, 0xb, RZ ;  /* 0x0000000b03007810 */ /* 0x000fe20007ffe1ff */
        /* <DEDUP_REMOVED lines=36> */
[----:B------:R-:W-:Y:S01]  /*158b0*/  IMAD.MOV.U32 R161, RZ, RZ, 0x40000040 ;  /* 0x40000040ffa17424 */ /* 0x000fe200078e00ff */
[C---:B------:R-:W-:Y:S01]  /*158c0*/  IADD3 R160, R206.reuse, 0x300, RZ ;  /* 0x00000300cea07810 */ /* 0x040fe20007ffe0ff */
[----:B------:R-:W-:Y:S01]  /*158d0*/  WARPGROUP.ARRIVE ;  /* 0x00000000000079c5 */ /* 0x000fe20000000000 */
[----:B------:R-:W-:Y:S02]  /*158e0*/  VIADD R206, R206, 0x380 ;  /* 0x00000380cece7836 */ /* 0x000fe40000000000 */
        /* <DEDUP_REMOVED lines=9> */
[----:B------:R0:W-:Y:S06]  /*15980*/  BAR.ARV R0, 0x100 ;  /* 0x000400000000751d */ /* 0x0001ec0000002000 */
[----:B------:R-:W-:Y:S05]  /*15990*/  @!P0 BRA `(.L_x_8392) ;  /* 0x0000000000048947 */ /* 0x000fea0003800000 */
[----:B------:R-:W-:Y:S01]  /*159a0*/  BPT.TRAP 0x1 ;  /* 0x000000040000795c */ /* 0x000fe20000300000 */
.L_x_8392:
[----:B0-----:R-:W-:Y:S01]  /*159b0*/  FMNMX.FTZ R0, R24, R217, !PT ;  /* 0x000000d918007209 */ /* 0x001fe20007810000 */
[----:B------:R-:W-:-:S03]  /*159c0*/  UMOV UR51, UR6 ;  /* 0x0000000600337c82 */ /* 0x000fc60008000000 */
[----:B------:R-:W-:Y:S02]  /*159d0*/  FMNMX.FTZ R3, R25, R0, !PT ;  /* 0x0000000019037209 */ /* 0x000fe40007810000 */
[----:B------:R-:W-:-:S04]  /*159e0*/  FMNMX.FTZ R0, R26, R216, !PT ;  /* 0x000000d81a007209 */ /* 0x000fc80007810000 */
        /* <DEDUP_REMOVED lines=69> */
[C---:B------:R-:W-:Y:S01]  /*15e40*/  FMUL.FTZ R152, R3.reuse, UR51 ;  /* 0x0000003303987c20 */ /* 0x040fe20008410000 */
[----:B------:R-:W-:Y:S01]  /*15e50*/  FADD.FTZ R156, -R3, R217 ;  /* 0x000000d9039c7221 */ /* 0x000fe20000010100 */
[----:B------:R-:W-:Y:S02]  /*15e60*/  FADD.FTZ R153, -R0, R216 ;  /* 0x000000d800997221 */ /* 0x000fe40000010100 */
[--C-:B------:R-:W-:Y:S01]  /*15e70*/  FFMA.FTZ R170, R52, UR51, -R152.reuse ;  /* 0x0000003334aa7c23 */ /* 0x100fe20008010898 */
[----:B------:R-:W-:Y:S01]  /*15e80*/  FMUL.FTZ R52, R0, UR51 ;  /* 0x0000003300347c20 */ /* 0x000fe20008410000 */
[----:B------:R-:W-:Y:S01]  /*15e90*/  FFMA.FTZ R180, R24, UR51, -R152 ;  /* 0x0000003318b47c23 */ /* 0x000fe20008010898 */
[----:B------:R-:W-:Y:S01]  /*15ea0*/  FMUL.FTZ R153, R153, UR51 ;  /* 0x0000003399997c20 */ /* 0x000fe20008410000 */
[----:B------:R-:W-:Y:S01]  /*15eb0*/  FMUL.FTZ R156, R156, UR51 ;  /* 0x000000339c9c7c20 */ /* 0x000fe20008410000 */
[----:B------:R-:W-:Y:S01]  /*15ec0*/  FFMA.FTZ R181, R26, UR51, -R52 ;  /* 0x000000331ab57c23 */ /* 0x000fe20008010834 */
[----:B------:R-:W-:Y:S01]  /*15ed0*/  FFMA.FTZ R161, R25, UR51, -R152 ;  /* 0x0000003319a17c23 */ /* 0x000fe20008010898 */
[----:B------:R0:W-:Y:S01]  /*15ee0*/  MUFU.EX2 R207, R153 ;  /* 0x0000009900cf7308 */ /* 0x0001e20000000800 */
[----:B------:R-:W-:-:S02]  /*15ef0*/  IMAD R26, R184, 0x8, R18 ;  /* 0x00000008b81a7824 */ /* 0x000fc400078e0212 */
[----:B------:R-:W-:Y:S01]  /*15f00*/  FFMA.FTZ R182, R28, UR51, -R152 ;  /* 0x000000331cb67c23 */ /* 0x000fe20008010898 */
[--C-:B------:R-:W-:Y:S01]  /*15f10*/  FFMA.FTZ R183, R30, UR51, -R52.reuse ;  /* 0x000000331eb77c23 */ /* 0x100fe20008010834 */
[--C-:B------:R-:W-:Y:S01]  /*15f20*/  FFMA.FTZ R177, R34, UR51, -R52.reuse ;  /* 0x0000003322b17c23 */ /* 0x100fe20008010834 */
[----:B------:R-:W-:Y:S01]  /*15f30*/  FFMA.FTZ R34, R39, UR51, -R52 ;  /* 0x0000003327227c23 */ /* 0x000fe20008010834 */
[----:B------:R-:W-:Y:S02]  /*15f40*/  VIADD R26, R26, 0x28840 ;  /* 0x000288401a1a7836 */ /* 0x000fe40000000000 */
[--C-:B------:R-:W-:Y:S01]  /*15f50*/  FFMA.FTZ R159, R29, UR51, -R152.reuse ;  /* 0x000000331d9f7c23 */ /* 0x100fe20008010898 */
[----:B------:R-:W-:Y:S01]  /*15f60*/  MUFU.EX2 R206, R156 ;  /* 0x0000009c00ce7308 */ /* 0x000fe20000000800 */
[--C-:B0-----:R-:W-:Y:S01]  /*15f70*/  FFMA.FTZ R153, R41, UR51, -R152.reuse ;  /* 0x0000003329997c23 */ /* 0x101fe20008010898 */
[----:B------:R-:W-:Y:S01]  /*15f80*/  FFMA.FTZ R41, R49, UR51, -R152 ;  /* 0x0000003331297c23 */ /* 0x000fe20008010898 */
[----:B------:R-:W-:Y:S01]  /*15f90*/  FFMA.FTZ R49, R27, UR51, -R52 ;  /* 0x000000331b317c23 */ /* 0x000fe20008010834 */
[----:B------:R-:W-:-:S02]  /*15fa0*/  IMAD.U32 R39, RZ, RZ, UR38 ;  /* 0x00000026ff277e24 */ /* 0x000fc4000f8e00ff */
[----:B------:R-:W-:Y:S01]  /*15fb0*/  FFMA.FTZ R168, R48, UR51, -R152 ;  /* 0x0000003330a87c23 */ /* 0x000fe20008010898 */
[----:B------:R-:W-:Y:S01]  /*15fc0*/  FFMA.FTZ R48, R31, UR51, -R52 ;  /* 0x000000331f307c23 */ /* 0x000fe20008010834 */
[----:B------:R-:W-:Y:S01]  /*15fd0*/  FFMA.FTZ R176, R32, UR51, -R152 ;  /* 0x0000003320b07c23 */ /* 0x000fe20008010898 */
[----:B------:R-:W0:Y:S01]  /*15fe0*/  MUFU.EX2 R180, R180 ;  /* 0x000000b400b47308 */ /* 0x000e220000000800 */
[----:B------:R-:W-:Y:S01]  /*15ff0*/  PRMT R26, R39, 0x654, R26 ;  /* 0x00000654271a7816 */ /* 0x000fe2000000001a */
[--C-:B------:R-:W-:Y:S01]  /*16000*/  FFMA.FTZ R179, R38, UR51, -R52.reuse ;  /* 0x0000003326b37c23 */ /* 0x100fe20008010834 */
[----:B------:R-:W-:Y:S01]  /*16010*/  FFMA.FTZ R38, R55, UR51, -R52 ;  /* 0x0000003337267c23 */ /* 0x000fe20008010834 */
[--C-:B------:R-:W-:Y:S01]  /*16020*/  FFMA.FTZ R157, R33, UR51, -R152.reuse ;  /* 0x00000033219d7c23 */ /* 0x100fe20008010898 */
[----:B------:R-:W-:Y:S01]  /*16030*/  FFMA.FTZ R172, R40, UR51, -R152 ;  /* 0x0000003328ac7c23 */ /* 0x000fe20008010898 */
[----:B------:R-:W-:Y:S01]  /*16040*/  FFMA.FTZ R35, R35, UR51, -R52 ;  /* 0x0000003323237c23 */ /* 0x000fe20008010834 */
[----:B------:R1:W-:Y:S01]  /*16050*/  SYNCS.ARRIVE.TRANS64.RED.A1T0 RZ, [R26+URZ], RZ ;  /* 0x000000ff1aff79a7 */ /* 0x0003e2000810043f */
[----:B------:R-:W2:Y:S01]  /*16060*/  MUFU.EX2 R181, R181 ;  /* 0x000000b500b57308 */ /* 0x000ea20000000800 */
[--C-:B------:R-:W-:Y:S01]  /*16070*/  FFMA.FTZ R40, R53, UR51, -R152.reuse ;  /* 0x0000003335287c23 */ /* 0x100fe20008010898 */
[----:B------:R-:W-:Y:S01]  /*16080*/  FFMA.FTZ R164, R56, UR51, -R152 ;  /* 0x0000003338a47c23 */ /* 0x000fe20008010898 */
[--C-:B------:R-:W-:Y:S01]  /*16090*/  FFMA.FTZ R173, R42, UR51, -R52.reuse ;  /* 0x000000332aad7c23 */ /* 0x100fe20008010834 */
[--C-:B------:R-:W-:Y:S01]  /*160a0*/  FFMA.FTZ R31, R43, UR51, -R52.reuse ;  /* 0x000000332b1f7c23 */ /* 0x100fe20008010834 */
[--C-:B------:R-:W-:Y:S01]  /*160b0*/  FFMA.FTZ R175, R46, UR51, -R52.reuse ;  /* 0x000000332eaf7c23 */ /* 0x100fe20008010834 */
[--C-:B------:R-:W-:Y:S01]  /*160c0*/  FFMA.FTZ R30, R47, UR51, -R52.reuse ;  /* 0x000000332f1e7c23 */ /* 0x100fe20008010834 */
[--C-:B------:R-:W-:Y:S01]  /*160d0*/  FFMA.FTZ R169, R50, UR51, -R52.reuse ;  /* 0x0000003332a97c23 */ /* 0x100fe20008010834 */
[----:B------:R-:W3:Y:S01]  /*160e0*/  MUFU.EX2 R161, R161 ;  /* 0x000000a100a17308 */ /* 0x000ee20000000800 */
[--C-:B------:R-:W-:Y:S01]  /*160f0*/  FFMA.FTZ R27, R51, UR51, -R52.reuse ;  /* 0x00000033331b7c23 */ /* 0x100fe20008010834 */
[--C-:B------:R-:W-:Y:S01]  /*16100*/  FFMA.FTZ R171, R54, UR51, -R52.reuse ;  /* 0x0000003336ab7c23 */ /* 0x100fe20008010834 */
[--C-:B------:R-:W-:Y:S01]  /*16110*/  FFMA.FTZ R165, R58, UR51, -R52.reuse ;  /* 0x000000333aa57c23 */ /* 0x100fe20008010834 */
[--C-:B------:R-:W-:Y:S01]  /*16120*/  FFMA.FTZ R53, R59, UR51, -R52.reuse ;  /* 0x000000333b357c23 */ /* 0x100fe20008010834 */
[--C-:B------:R-:W-:Y:S01]  /*16130*/  FFMA.FTZ R167, R62, UR51, -R52.reuse ;  /* 0x000000333ea77c23 */ /* 0x100fe20008010834 */
[--C-:B------:R-:W-:Y:S01]  /*16140*/  FFMA.FTZ R56, R63, UR51, -R52.reuse ;  /* 0x000000333f387c23 */ /* 0x100fe20008010834 */
[--C-:B------:R-:W-:Y:S01]  /*16150*/  FFMA.FTZ R54, R66, UR51, -R52.reuse ;  /* 0x0000003342367c23 */ /* 0x100fe20008010834 */
[----:B------:R-:W4:Y:S01]  /*16160*/  MUFU.EX2 R49, R49 ;  /* 0x0000003100317308 */ /* 0x000f220000000800 */
[--C-:B------:R-:W-:Y:S01]  /*16170*/  FFMA.FTZ R55, R67, UR51, -R52.reuse ;  /* 0x0000003343377c23 */ /* 0x100fe20008010834 */
[--C-:B------:R-:W-:Y:S01]  /*16180*/  FFMA.FTZ R163, R70, UR51, -R52.reuse ;  /* 0x0000003346a37c23 */ /* 0x100fe20008010834 */
[--C-:B------:R-:W-:Y:S01]  /*16190*/  FFMA.FTZ R71, R71, UR51, -R52.reuse ;  /* 0x0000003347477c23 */ /* 0x100fe20008010834 */
[--C-:B------:R-:W-:Y:S01]  /*161a0*/  FFMA.FTZ R50, R74, UR51, -R52.reuse ;  /* 0x000000334a327c23 */ /* 0x100fe20008010834 */
[--C-:B------:R-:W-:Y:S01]  /*161b0*/  FFMA.FTZ R51, R75, UR51, -R52.reuse ;  /* 0x000000334b337c23 */ /* 0x100fe20008010834 */
[--C-:B------:R-:W-:Y:S01]  /*161c0*/  FFMA.FTZ R46, R78, UR51, -R52.reuse ;  /* 0x000000334e2e7c23 */ /* 0x100fe20008010834 */
[--C-:B------:R-:W-:Y:S01]  /*161d0*/  FFMA.FTZ R47, R79, UR51, -R52.reuse ;  /* 0x000000334f2f7c23 */ /* 0x100fe20008010834 */
[----:B------:R-:W5:Y:S01]  /*161e0*/  MUFU.EX2 R182, R182 ;  /* 0x000000b600b67308 */ /* 0x000f620000000800 */
[--C-:B------:R-:W-:Y:S01]  /*161f0*/  FFMA.FTZ R42, R82, UR51, -R52.reuse ;  /* 0x00000033522a7c23 */ /* 0x100fe20008010834 */
[--C-:B------:R-:W-:Y:S01]  /*16200*/  FFMA.FTZ R43, R83, UR51, -R52.reuse ;  /* 0x00000033532b7c23 */ /* 0x100fe20008010834 */
[----:B------:R-:W-:Y:S01]  /*16210*/  FFMA.FTZ R39, R87, UR51, -R52 ;  /* 0x0000003357277c23 */ /* 0x000fe20008010834 */
[----:B0-----:R-:W-:Y:S01]  /*16220*/  FFMA.FTZ R8, R206, R8, R180 ;  /* 0x00000008ce087223 */ /* 0x001fe200000100b4 */
        /* <DEDUP_REMOVED lines=21> */
[----:B------:R-:W-:-:S06]  /*16380*/  FFMA.FTZ R45, R85, UR51, -R152 ;  /* 0x00000033552d7c23 */ /* 0x000fcc0008010898 */
[----:B------:R-:W0:Y:S08]  /*16390*/  MUFU.EX2 R176, R176 ;  /* 0x000000b000b07308 */ /* 0x000e300000000800 */
[----:B-1----:R1:W-:Y:S08]  /*163a0*/  MUFU.EX2 R26, R38 ;  /* 0x00000026001a7308 */ /* 0x0023f00000000800 */
[----:B------:R-:W0:Y:S01]  /*163b0*/  MUFU.EX2 R177, R177 ;  /* 0x000000b100b17308 */ /* 0x000e220000000800 */
[----:B-1----:R-:W-:Y:S01]  /*163c0*/  FFMA.FTZ R38, R86, UR51, -R52 ;  /* 0x0000003356267c23 */ /* 0x002fe20008010834 */
[----:B--2---:R-:W-:Y:S01]  /*163d0*/  FFMA.FTZ R52, R207, R5, R181 ;  /* 0x00000005cf347223 */ /* 0x004fe200000100b5 */
[----:B---3--:R-:W-:-:S03]  /*163e0*/  FADD.FTZ R5, R161, R8 ;  /* 0x00000008a1057221 */ /* 0x008fc60000010000 */
[----:B----4-:R-:W-:Y:S01]  /*163f0*/  FADD.FTZ R52, R49, R52 ;  /* 0x0000003431347221 */ /* 0x010fe20000010000 */
[----:B-----5:R-:W-:Y:S01]  /*16400*/  FADD.FTZ R8, R182, R5 ;  /* 0x00000005b6087221 */ /* 0x020fe20000010000 */
[----:B------:R-:W1:Y:S02]  /*16410*/  MUFU.EX2 R157, R157 ;  /* 0x0000009d009d7308 */ /* 0x000e640000000800 */
[----:B0-----:R-:W-:Y:S01]  /*16420*/  FADD.FTZ R5, R183, R52 ;  /* 0x00000034b7057221 */ /* 0x001fe20000010000 */
[----:B------:R-:W-:-:S03]  /*16430*/  FADD.FTZ R57, R159, R8 ;  /* 0x000000089f397221 */ /* 0x000fc60000010000 */
[----:B------:R-:W-:Y:S01]  /*16440*/  FADD.FTZ R8, R48, R5 ;  /* 0x0000000530087221 */ /* 0x000fe20000010000 */
[----:B------:R-:W-:Y:S01]  /*16450*/  FADD.FTZ R52, R176, R57 ;  /* 0x00000039b0347221 */ /* 0x000fe20000010000 */
[----:B------:R-:W0:Y:S02]  /*16460*/  MUFU.EX2 R35, R35 ;  /* 0x0000002300237308 */ /* 0x000e240000000800 */
        /* <DEDUP_REMOVED lines=41> */
[----:B------:R-:W-:-:S03]  /*16700*/  FADD.FTZ R8, R26, R57 ;  /* 0x000000391a087221 */ /* 0x000fc60000010000 */
        /* <DEDUP_REMOVED lines=66> */
.L_x_8393:
[----:B------:R-:W-:Y:S01]  /*16b30*/  IMAD R57, R218, 0x8, R18 ;  /* 0x00000008da397824 */ /* 0x000fe200078e0212 */
[----:B------:R-:W-:Y:S01]  /*16b40*/  ISETP.GT.AND P1, PT, R4, R215, PT ;  /* 0x000000d70400720c */ /* 0x000fe20003f24270 */
[----:B------:R-:W-:Y:S01]  /*16b50*/  FMUL.FTZ R88, R88, R206 ;  /* 0x000000ce58587220 */ /* 0x000fe20000410000 */
[----:B------:R-:W-:Y:S01]  /*16b60*/  MOV R58, UR38 ;  /* 0x00000026003a7c02 */ /* 0x000fe20008000f00 */
[----:B------:R-:W-:Y:S01]  /*16b70*/  VIADD R57, R57, 0x28860 ;  /* 0x0002886039397836 */ /* 0x000fe20000000000 */
[----:B------:R-:W-:Y:S01]  /*16b80*/  F2FP.F16.F32.PACK_AB R180, R161, R180 ;  /* 0x000000b4a1b4723e */ /* 0x000fe200000000ff */
[----:B------:R-:W-:Y:S01]  /*16b90*/  FMUL.FTZ R89, R89, R206 ;  /* 0x000000ce59597220 */ /* 0x000fe20000410000 */
[----:B------:R-:W-:Y:S01]  /*16ba0*/  F2FP.F16.F32.PACK_AB R182, R159, R182 ;  /* 0x000000b69fb6723e */ /* 0x000fe200000000ff */
[-C--:B------:R-:W-:Y:S01]  /*16bb0*/  FMUL.FTZ R92, R92, R206.reuse ;  /* 0x000000ce5c5c7220 */ /* 0x080fe20000410000 */
[----:B------:R-:W-:Y:S01]  /*16bc0*/  PRMT R57, R58, 0x654, R57 ;  /* 0x000006543a397816 */ /* 0x000fe20000000039 */
[----:B------:R-:W-:Y:S01]  /*16bd0*/  FMUL.FTZ R93, R93, R206 ;  /* 0x000000ce5d5d7220 */ /* 0x000fe20000410000 */
[----:B------:R-:W-:Y:S01]  /*16be0*/  F2FP.F16.F32.PACK_AB R176, R157, R176 ;  /* 0x000000b09db0723e */ /* 0x000fe200000000ff */
[----:B------:R-:W-:Y:S01]  /*16bf0*/  FMUL.FTZ R96, R96, R206 ;  /* 0x000000ce60607220 */ /* 0x000fe20000410000 */
[----:B------:R0:W-:Y:S01]  /*16c00*/  SYNCS.ARRIVE.TRANS64.RED.A1T0 RZ, [R57+URZ], RZ ;  /* 0x000000ff39ff79a7 */ /* 0x0001e2000810043f */
        /* <DEDUP_REMOVED lines=90> */
[----:B------:R-:W-:Y:S02]  /*171b0*/  IMAD.MOV.U32 R217, RZ, RZ, R3 ;  /* 0x000000ffffd97224 */ /* 0x000fe400078e0003 */
[----:B------:R-:W-:Y:S02]  /*171c0*/  IMAD.MOV.U32 R206, RZ, RZ, R187 ;  /* 0x000000ffffce7224 */ /* 0x000fe400078e00bb */
[----:B------:R-:W-:Y:S01]  /*171d0*/  IMAD.MOV.U32 R218, RZ, RZ, R184 ;  /* 0x000000ffffda7224 */ /* 0x000fe200078e00b8 */
[----:B0-----:R-:W-:Y:S06]  /*171e0*/  @P1 BRA `(.L_x_8394) ;  /* 0xffffffdc00341947 */ /* 0x001fec000383ffff */
.L_x_8382:
[----:B------:R-:W-:-:S13]  /*171f0*/  ISETP.GE.AND P1, PT, R4, R208, PT ;  /* 0x000000d00400720c */ /* 0x000fda0003f26270 */
[----:B------:R-:W-:Y:S05]  /*17200*/  @!P1 BRA `(.L_x_8395) ;  /* 0x0000003000f49947 */ /* 0x000fea0003800000 */
[----:B------:R-:W-:Y:S01]  /*17210*/  IMAD.MOV.U32 R215, RZ, RZ, R0 ;  /* 0x000000ffffd77224 */ /* 0x000fe200078e0000 */
[----:B------:R-:W-:Y:S01]  /*17220*/  MOV R217, R184 ;  /* 0x000000b800d97202 */ /* 0x000fe20000000f00 */
[----:B------:R-:W-:Y:S02]  /*17230*/  IMAD.MOV.U32 R216, RZ, RZ, R3 ;  /* 0x000000ffffd87224 */ /* 0x000fe400078e0003 */
[----:B------:R-:W-:-:S07]  /*17240*/  IMAD.MOV.U32 R206, RZ, RZ, R187 ;  /* 0x000000ffffce7224 */ /* 0x000fce00078e00bb */
.L_x_8415:
        /* <DEDUP_REMOVED lines=8> */
.L_x_8397:
        /* <DEDUP_REMOVED lines=8> */
.L_x_8398:
[----:B------:R-:W-:Y:S04]  /*17350*/  BSSY B0, `(.L_x_8396) ;  /* 0x0000004000007945 */ /* 0x000fe80003800000 */
[----:B-1----:R-:W-:Y:S05]  /*17360*/  @P2 BRA `(.L_x_8399) ;  /* 0x0000000000082947 */ /* 0x002fea0003800000 */
[----:B------:R-:W1:Y:S02]  /*17370*/  SYNCS.PHASECHK.TRANS64.TRYWAIT P2, [R3+URZ+0x28830], R0 ;  /* 0x02883000030075a7 */ /* 0x000e64000804017f */
[----:B-1----:R-:W-:Y:S05]  /*17380*/  @!P2 BRA `(.L_x_8400) ;  /* 0x00000110007ca947 */ /* 0x002fea0003800000 */
.L_x_8399:
[----:B------:R-:W-:Y:S05]  /*17390*/  BSYNC B0 ;  /* 0x0000000000007941 */ /* 0x000fea0003800000 */
.L_x_8396:
        /* <DEDUP_REMOVED lines=9> */
[----:B------:R-:W-:-:S02]  /*17430*/  R2UR UR11, R25 ;  /* 0x00000000190b72ca */ /* 0x000fc400000e0000 */
[----:B------:R-:W-:Y:S01]  /*17440*/  R2UR UR9, R7 ;  /* 0x00000000070972ca */ /* 0x000fe200000e0000 */
[----:B------:R-:W-:Y:S01]  /*17450*/  IMAD R24, R184, 0x800, R9 ;  /* 0x00000800b8187824 */ /* 0x000fe200078e0209 */
[----:B------:R-:W-:Y:S02]  /*17460*/  MOV R29, 0x40000040 ;  /* 0x40000040001d7802 */ /* 0x000fe40000000f00 */
[----:B------:R-:W-:Y:S01]  /*17470*/  R2UR UR19, R27 ;  /* 0x000000001b1372ca */ /* 0x000fe200000e0000 */
[C---:B------:R-:W-:Y:S01]  /*17480*/  VIADD R28, R24.reuse, 0x2 ;  /* 0x00000002181c7836 */ /* 0x040fe20000000000 */
[C---:B------:R-:W-:Y:S01]  /*17490*/  R2UR UR10, R24.reuse ;  /* 0x00000000180a72ca */ /* 0x040fe200000e0000 */
[C---:B------:R-:W-:Y:S01]  /*174a0*/  VIADD R26, R24.reuse, 0x4 ;  /* 0x00000004181a7836 */ /* 0x040fe20000000000 */
[C---:B------:R-:W-:Y:S01]  /*174b0*/  R2UR UR15, R29.reuse ;  /* 0x000000001d0f72ca */ /* 0x040fe200000e0000 */
[----:B------:R-:W-:Y:S01]  /*174c0*/  VIADD R30, R24, 0x404 ;  /* 0x00000404181e7836 */ /* 0x000fe20000000000 */
[----:B------:R-:W-:Y:S01]  /*174d0*/  R2UR UR14, R28 ;  /* 0x000000001c0e72ca */ /* 0x000fe200000e0000 */
[----:B------:R-:W-:Y:S01]  /*174e0*/  VIADD R28, R24, 0x6 ;  /* 0x00000006181c7836 */ /* 0x000fe20000000000 */
[----:B------:R-:W-:Y:S01]  /*174f0*/  R2UR UR18, R26 ;  /* 0x000000001a1272ca */ /* 0x000fe200000e0000 */
[----:B------:R-:W-:Y:S01]  /*17500*/  VIADD R26, R24, 0x400 ;  /* 0x00000400181a7836 */ /* 0x000fe20000000000 */
[----:B------:R-:W-:-:S02]  /*17510*/  R2UR UR23, R29 ;  /* 0x000000001d1772ca */ /* 0x000fc400000e0000 */
        /* <DEDUP_REMOVED lines=55> */
.L_x_8402:
[----:B------:R-:W-:Y:S01]  /*17890*/  SHF.L.U32 R0, R206, 0x1f, RZ ;  /* 0x0000001fce007819 */ /* 0x000fe200000006ff */
[----:B------:R-:W-:-:S04]  /*178a0*/  IMAD R3, R217, 0x8, R18 ;  /* 0x00000008d9037824 */ /* 0x000fc800078e0212 */
[----:B------:R0:W1:Y:S01]  /*178b0*/  SYNCS.PHASECHK.TRANS64.TRYWAIT P1, [R3+URZ+0x28850], R0 ;  /* 0x02885000030075a7 */ /* 0x000062000802017f */
[----:B------:R-:W-:Y:S05]  /*178c0*/  @!P0 BRA `(.L_x_8403) ;  /* 0x0000000000048947 */ /* 0x000fea0003800000 */
[----:B------:R-:W-:Y:S01]  /*178d0*/  BPT.TRAP 0x1 ;  /* 0x000000040000795c */ /* 0x000fe20000300000 */
.L_x_8403:
[----:B-1----:R-:W-:Y:S05]  /*178e0*/  @P1 BRA `(.L_x_8401) ;  /* 0x0000000000081947 */ /* 0x002fea0003800000 */
[----:B------:R-:W1:Y:S02]  /*178f0*/  SYNCS.PHASECHK.TRANS64.TRYWAIT P1, [R3+URZ+0x28850], R0 ;  /* 0x02885000030075a7 */ /* 0x000e64000802017f */
[----:B-1----:R-:W-:Y:S05]  /*17900*/  @!P1 BRA `(.L_x_8404) ;  /* 0x0000010c00309947 */ /* 0x002fea0003800000 */
.L_x_8401:
[----:B01----:R-:W-:Y:S01]  /*17910*/  IADD3 R0, R18, 0x400, RZ ;  /* 0x0000040012007810 */ /* 0x003fe20007ffe0ff */
[----:B------:R-:W-:Y:S01]  /*17920*/  IMAD.MOV.U32 R207, RZ, RZ, 0x40000040 ;  /* 0x40000040ffcf7424 */ /* 0x000fe200078e00ff */
[----:B------:R-:W-:Y:S05]  /*17930*/  WARPSYNC.ALL ;  /* 0x0000000000007948 */ /* 0x000fea0003800000 */
[----:B------:R-:W-:Y:S01]  /*17940*/  SHF.R.U32.HI R0, RZ, 0x4, R0 ;  /* 0x00000004ff007819 */ /* 0x000fe20000011600 */
[----:B------:R-:W-:Y:S01]  /*17950*/  WARPGROUP.ARRIVE ;  /* 0x00000000000079c5 */ /* 0x000fe20000000000 */
[----:B------:R-:W-:Y:S01]  /*17960*/  R2UR UR11, R207 ;  /* 0x00000000cf0b72ca */ /* 0x000fe200000e0000 */
[----:B------:R-:W-:Y:S01]  /*17970*/  IMAD.MOV.U32 R207, RZ, RZ, 0x40000040 ;  /* 0x40000040ffcf7424 */ /* 0x000fe200078e00ff */
[----:B------:R-:W-:-:S03]  /*17980*/  LOP3.LUT R0, R0, 0x3fff, RZ, 0xc0, !PT ;  /* 0x00003fff00007812 */ /* 0x000fc600078ec0ff */
[----:B------:R-:W0:Y:S01]  /*17990*/  S2R R218, SR_TID.X ;  /* 0x0000000000da7919 */ /* 0x000e220000002100 */
        /* <DEDUP_REMOVED lines=29> */
[----:B------:R-:W-:Y:S01]  /*17b70*/  IADD3 R168, R206, 0x200, RZ ;  /* 0x00000200cea87810 */ /* 0x000fe20007ffe0ff */
        /* <DEDUP_REMOVED lines=28> */
.L_x_8405:
[----:B0-----:R-:W0:Y:S01]  /*17d40*/  @P4 LDC R0, c[0x0][0x44c] ;  /* 0x00011300ff004b82 */ /* 0x001e220000000800 */
[----:B------:R-:W-:Y:S01]  /*17d50*/  IMAD.IADD R157, R202, 0x1, R200 ;  /* 0x00000001ca9d7824 */ /* 0x000fe200078e02c8 */
[----:B------:R-:W-:-:S06]  /*17d60*/  ULOP3.LUT UR8, URZ, UR48, URZ, 0x33, !UPT ;  /* 0x000000303f087292 */ /* 0x000fcc000f8e333f */
[----:B------:R-:W1:Y:S01]  /*17d70*/  @P4 LDC R3, c[0x0][0x450] ;  /* 0x00011400ff034b82 */ /* 0x000e620000000800 */
[----:B0-----:R-:W-:-:S05]  /*17d80*/  @P4 IMAD.HI.U32 R0, R157, R0, RZ ;  /* 0x000000009d004227 */ /* 0x001fca00078e00ff */
[----:B-1----:R-:W-:Y:S01]  /*17d90*/  @P4 SHF.R.U32.HI R157, RZ, R3, R0 ;  /* 0x00000003ff9d4219 */ /* 0x002fe20000011600 */
[----:B------:R-:W-:Y:S01]  /*17da0*/  IMAD.U32 R3, RZ, RZ, UR38 ;  /* 0x00000026ff037e24 */ /* 0x000fe2000f8e00ff */
[----:B------:R-:W-:-:S03]  /*17db0*/  LEA R0, R184, R18, 0x3 ;  /* 0x00000012b8007211 */ /* 0x000fc600078e18ff */
[----:B------:R-:W0:Y:S02]  /*17dc0*/  SHFL.IDX PT, R159, R157, RZ, 0x1c1f ;  /* 0x001c1fff9d9f7589 */ /* 0x000e2400000e0000 */
[----:B------:R-:W-:-:S05]  /*17dd0*/  VIADD R0, R0, 0x28840 ;  /* 0x0002884000007836 */ /* 0x000fca0000000000 */
[----:B------:R-:W-:-:S04]  /*17de0*/  PRMT R0, R3, 0x654, R0 ;  /* 0x0000065403007816 */ /* 0x000fc80000000000 */
[----:B------:R1:W-:Y:S02]  /*17df0*/  SYNCS.ARRIVE.TRANS64.RED.A1T0 RZ, [R0+URZ], RZ ;  /* 0x000000ff00ff79a7 */ /* 0x0003e4000810043f */
[----:B-1----:R-:W-:-:S05]  /*17e00*/  IMAD.SHL.U32 R0, R4, 0x80, RZ ;  /* 0x0000008004007824 */ /* 0x002fca00078e00ff */
[----:B------:R-:W-:-:S04]  /*17e10*/  IADD3 R3, -R189, 0x1, -R0 ;  /* 0x00000001bd037810 */ /* 0x000fc80007ffe900 */
[----:B------:R-:W-:-:S05]  /*17e20*/  IADD3 R3, -R196, R3, R198 ;  /* 0x00000003c4037210 */ /* 0x000fca0007ffe1c6 */
[C---:B------:R-:W-:Y:S02]  /*17e30*/  VIADD R156, R3.reuse, UR43 ;  /* 0x0000002b039c7c36 */ /* 0x040fe40008000000 */
        /* <DEDUP_REMOVED lines=16> */
.L_x_8408:
[----:B------:R-:W-:-:S04]  /*17f40*/  MOV R161, UR5 ;  /* 0x0000000500a17c02 */ /* 0x000fc80008000f00 */
[----:B------:R-:W-:-:S13]  /*17f50*/  ISETP.NE.AND P1, PT, R161, 0x1, PT ;  /* 0x00000001a100780c */ /* 0x000fda0003f25270 */
[----:B------:R-:W0:Y:S02]  /*17f60*/  @P1 LDC.64 R152, c[0x0][0x9e8] ;  /* 0x00027a00ff981b82 */ /* 0x000e240000000a00 */
[----:B0-----:R-:W-:-:S05]  /*17f70*/  @P1 IMAD.HI.U32 R152, R159, R152, RZ ;  /* 0x000000989f981227 */ /* 0x001fca00078e00ff */
[----:B------:R-:W-:-:S07]  /*17f80*/  @P1 SHF.R.U32.HI R159, RZ, R153, R152 ;  /* 0x00000099ff9f1219 */ /* 0x000fce0000011698 */
.L_x_8409:
[----:B------:R-:W-:Y:S05]  /*17f90*/  BSYNC B0 ;  /* 0x0000000000007941 */ /* 0x000fea0003800000 */
.L_x_8407:
[----:B------:R-:W-:-:S04]  /*17fa0*/  IMAD R152, R159, R161, -R0 ;  /* 0x000000a19f987224 */ /* 0x000fc800078e0a00 */
[----:B------:R-:W-:-:S05]  /*17fb0*/  IMAD.IADD R152, R152, 0x1, -R189 ;  /* 0x0000000198987824 */ /* 0x000fca00078e0abd */
[----:B------:R-:W-:Y:S02]  /*17fc0*/  VIADDMNMX R154, R152, R161, R154, PT ;  /* 0x000000a1989a7246 */ /* 0x000fe4000380019a */
[----:B------:R-:W-:-:S07]  /*17fd0*/  VIMNMX R3, R3, R152, !PT ;  /* 0x0000009803037248 */ /* 0x000fce0007fe0100 */
.L_x_8406:
        /* <DEDUP_REMOVED lines=113> */
.L_x_8412:
[----:B------:R-:W-:-:S05]  /*186f0*/  IMAD.U32 R3, RZ, RZ, UR5 ;  /* 0x00000005ff037e24 */ /* 0x000fca000f8e00ff */
[----:B------:R-:W-:-:S13]  /*18700*/  ISETP.NE.AND P2, PT, R3, 0x1, PT ;  /* 0x000000010300780c */ /* 0x000fda0003f45270 */
[----:B------:R-:W0:Y:S02]  /*18710*/  @P2 LDC.64 R32, c[0x0][0x9e8] ;  /* 0x00027a00ff202b82 */ /* 0x000e240000000a00 */
[----:B0-----:R-:W-:-:S05]  /*18720*/  @P2 IMAD.HI.U32 R32, R157, R32, RZ ;  /* 0x000000209d202227 */ /* 0x001fca00078e00ff */
[----:B------:R-:W-:-:S07]  /*18730*/  @P2 SHF.R.U32.HI R157, RZ, R33, R32 ;  /* 0x00000021ff9d2219 */ /* 0x000fce0000011620 */
.L_x_8413:
[----:B------:R-:W-:Y:S05]  /*18740*/  BSYNC B0 ;  /* 0x0000000000007941 */ /* 0x000fea0003800000 */
.L_x_8411:
[----:B------:R-:W-:-:S04]  /*18750*/  IMAD R0, R157, R3, -R0 ;  /* 0x000000039d007224 */ /* 0x000fc800078e0a00 */
[----:B------:R-:W-:-:S05]  /*18760*/  IMAD.IADD R0, R0, 0x1, -R189 ;  /* 0x0000000100007824 */ /* 0x000fca00078e0abd */
[----:B------:R-:W-:Y:S02]  /*18770*/  VIADDMNMX R156, R0, R3, R156, PT ;  /* 0x00000003009c7246 */ /* 0x000fe4000380019c */
[----:B------:R-:W-:-:S07]  /*18780*/  VIMNMX R155, R155, R0, !PT ;  /* 0x000000009b9b7248 */ /* 0x000fce0007fe0100 */
.L_x_8410:
        /* <DEDUP_REMOVED lines=198> */
[----:B------:R-:W-:Y:S01]  /*193f0*/  FFMA.FTZ R28, R57, UR51, -R0 ;  /* 0x00000033391c7c23 */ /* 0x000fe20008010800 */
[----:B------:R-:W-:Y:S02]  /*19400*/  MUFU.EX2 R178, R178 ;  /* 0x000000b200b27308 */ /* 0x000fe40000000800 */
[----:B------:R-:W-:-:S04]  /*19410*/  FMNMX.FTZ R40, R78, R41, !PT ;  /* 0x000000294e287209 */ /* 0x000fc80007810000 */
[----:B------:R-:W-:Y:S02]  /*19420*/  FMNMX.FTZ R41, R79, R40, !PT ;  /* 0x000000284f297209 */ /* 0x000fe40007810000 */
[----:B------:R-:W-:Y:S02]  /*19430*/  MUFU.EX2 R37, R37 ;  /* 0x0000002500257308 */ /* 0x000fe40000000800 */
[----:B------:R-:W-:-:S04]  /*19440*/  FMNMX.FTZ R40, R82, R41, !PT ;  /* 0x0000002952287209 */ /* 0x000fc80007810000 */
[----:B------:R-:W-:Y:S02]  /*19450*/  FMNMX.FTZ R41, R83, R40, !PT ;  /* 0x0000002853297209 */ /* 0x000fe40007810000 */
[----:B------:R-:W-:Y:S02]  /*19460*/  MUFU.EX2 R172, R172 ;  /* 0x000000ac00ac7308 */ /* 0x000fe40000000800 */
[----:B------:R-:W-:Y:S01]  /*19470*/  FMNMX.FTZ R40, R86, R41, !PT ;  /* 0x0000002956287209 */ /* 0x000fe20007810000 */
[----:B------:R-:W-:-:S03]  /*19480*/  FFMA.FTZ R41, R81, UR51, -R0 ;  /* 0x0000003351297c23 */ /* 0x000fc60008010800 */
[----:B------:R-:W-:Y:S02]  /*19490*/  FMNMX.FTZ R40, R87, R40, !PT ;  /* 0x0000002857287209 */ /* 0x000fe40007810000 */
[----:B------:R-:W-:Y:S03]  /*194a0*/  MUFU.EX2 R36, R36 ;  /* 0x0000002400247308 */ /* 0x000fe60000000800 */
[----:B0-----:R-:W0:Y:S05]  /*194b0*/  SHFL.BFLY PT, R53, R40, 0x2, 0x1f ;  /* 0x0c401f0028357f89 */ /* 0x001e2a00000e0000 */
[----:B------:R-:W-:Y:S08]  /*194c0*/  MUFU.EX2 R174, R174 ;  /* 0x000000ae00ae7308 */ /* 0x000ff00000000800 */
[----:B------:R-:W-:Y:S08]  /*194d0*/  MUFU.EX2 R33, R33 ;  /* 0x0000002100217308 */ /* 0x000ff00000000800 */
[----:B------:R-:W-:Y:S01]  /*194e0*/  MUFU.EX2 R168, R168 ;  /* 0x000000a800a87308 */ /* 0x000fe20000000800 */
[----:B0-----:R-:W-:Y:S01]  /*194f0*/  FMNMX.FTZ R53, R40, R53, !PT ;  /* 0x0000003528357209 */ /* 0x001fe20007810000 */
[----:B------:R-:W-:-:S04]  /*19500*/  FFMA.FTZ R40, R80, UR51, -R0 ;  /* 0x0000003350287c23 */ /* 0x000fc80008010800 */
[----:B------:R-:W0:Y:S02]  /*19510*/  SHFL.BFLY PT, R56, R53, 0x1, 0x1f ;  /* 0x0c201f0035387f89 */ /* 0x000e2400000e0000 */
[----:B------:R-:W-:Y:S08]  /*19520*/  MUFU.EX2 R32, R32 ;  /* 0x0000002000207308 */ /* 0x000ff00000000800 */
[----:B------:R-:W-:Y:S08]  /*19530*/  MUFU.EX2 R170, R170 ;  /* 0x000000aa00aa7308 */ /* 0x000ff00000000800 */
[----:B------:R-:W-:Y:S01]  /*19540*/  MUFU.EX2 R164, R164 ;  /* 0x000000a400a47308 */ /* 0x000fe20000000800 */
[----:B0-----:R-:W-:-:S07]  /*19550*/  FMNMX.FTZ R0, R53, R56, !PT ;  /* 0x0000003835007209 */ /* 0x001fce0007810000 */
[----:B------:R-:W-:Y:S01]  /*19560*/  MUFU.EX2 R28, R28 ;  /* 0x0000001c001c7308 */ /* 0x000fe20000000800 */
[----:B------:R-:W-:Y:S02]  /*19570*/  FSEL R53, R3, RZ, P2 ;  /* 0x000000ff03357208 */ /* 0x000fe40001000000 */
[C---:B------:R-:W-:Y:S01]  /*19580*/  FSETP.NEU.FTZ.AND P1, PT, R0.reuse, -INF , PT ;  /* 0xff8000000000780b */ /* 0x040fe20003f3d000 */
[----:B------:R-:W-:Y:S02]  /*19590*/  FMUL.FTZ R57, R0, UR51 ;  /* 0x0000003300397c20 */ /* 0x000fe40008410000 */
[----:B------:R-:W-:Y:S02]  /*195a0*/  FADD.FTZ R53, -R53, R216 ;  /* 0x000000d835357221 */ /* 0x000fe40000010100 */
[----:B------:R-:W-:Y:S01]  /*195b0*/  MUFU.EX2 R166, R166 ;  /* 0x000000a600a67308 */ /* 0x000fe20000000800 */
[----:B------:R-:W-:Y:S01]  /*195c0*/  FSEL R57, R57, RZ, P1 ;  /* 0x000000ff39397208 */ /* 0x000fe20000800000 */
[----:B------:R-:W-:-:S04]  /*195d0*/  FMUL.FTZ R53, R53, UR51 ;  /* 0x0000003335357c20 */ /* 0x000fc80008410000 */
        /* <DEDUP_REMOVED lines=41> */
[----:B------:R-:W-:Y:S01]  /*19870*/  FADD.FTZ R55, R152, R55 ;  /* 0x0000003798377221 */ /* 0x000fe20000010000 */
[----:B------:R-:W-:Y:S01]  /*19880*/  FFMA.FTZ R43, R79, UR51, -R57 ;  /* 0x000000334f2b7c23 */ /* 0x000fe20008010839 */
[----:B------:R-:W1:Y:S01]  /*19890*/  MUFU.EX2 R60, R60 ;  /* 0x0000003c003c7308 */ /* 0x000e620000000800 */
[----:B0-----:R-:W-:Y:S01]  /*198a0*/  FADD.FTZ R8, R61, R8 ;  /* 0x000000083d087221 */ /* 0x001fe20000010000 */
[----:B------:R-:W-:Y:S01]  /*198b0*/  FADD.FTZ R58, R178, R55 ;  /* 0x00000037b23a7221 */ /* 0x000fe20000010000 */
[--C-:B------:R-:W-:Y:S01]  /*198c0*/  FFMA.FTZ R153, R82, UR51, -R57.reuse ;  /* 0x0000003352997c23 */ /* 0x100fe20008010839 */
[--C-:B------:R-:W-:Y:S01]  /*198d0*/  FFMA.FTZ R42, R83, UR51, -R57.reuse ;  /* 0x00000033532a7c23 */ /* 0x100fe20008010839 */
[--C-:B------:R-:W-:Y:S01]  /*198e0*/  FFMA.FTZ R155, R86, UR51, -R57.reuse ;  /* 0x00000033569b7c23 */ /* 0x100fe20008010839 */
[----:B------:R-:W-:Y:S01]  /*198f0*/  FADD.FTZ R55, R37, R58 ;  /* 0x0000003a25377221 */ /* 0x000fe20000010000 */
[----:B------:R-:W-:Y:S01]  /*19900*/  FFMA.FTZ R39, R87, UR51, -R57 ;  /* 0x0000003357277c23 */ /* 0x000fe20008010839 */
        /* <DEDUP_REMOVED lines=97> */
.L_x_8414:
        /* <DEDUP_REMOVED lines=10> */
[----:B------:R-:W-:Y:S01]  /*19fc0*/  FMUL.FTZ R93, R93, R53 ;  /* 0x000000355d5d7220 */ /* 0x000fe20000410000 */
[----:B------:R-:W-:Y:S01]  /*19fd0*/  F2FP.F16.F32.PACK_AB R181, R61, R181 ;  /* 0x000000b53db5723e */ /* 0x000fe200000000ff */
[-C--:B------:R-:W-:Y:S01]  /*19fe0*/  FMUL.FTZ R96, R96, R53.reuse ;  /* 0x0000003560607220 */ /* 0x080fe20000410000 */
[----:B------:R0:W-:Y:S01]  /*19ff0*/  SYNCS.ARRIVE.TRANS64.RED.A1T0 RZ, [R55+URZ], RZ ;  /* 0x000000ff37ff79a7 */ /* 0x0001e2000810043f */
        /* <DEDUP_REMOVED lines=94> */
.L_x_8395:
[----:B------:R-:W-:Y:S05]  /*1a5e0*/  WARPSYNC.ALL ;  /* 0x0000000000007948 */ /* 0x000fea0003800000 */
[----:B------:R-:W-:Y:S06]  /*1a5f0*/  BAR.ARV 0x8, 0x180 ;  /* 0x0206000000007b1d */ /* 0x000fec0000002000 */
[----:B------:R-:W-:Y:S05]  /*1a600*/  @!P0 BRA `(.L_x_8416) ;  /* 0x0000000000048947 */ /* 0x000fea0003800000 */
[----:B------:R-:W-:Y:S01]  /*1a610*/  BPT.TRAP 0x1 ;  /* 0x000000040000795c */ /* 0x000fe20000300000 */
.L_x_8416:
[----:B------:R-:W-:Y:S01]  /*1a620*/  IMAD R11, R184, 0x8, R18 ;  /* 0x00000008b80b7824 */ /* 0x000fe200078e0212 */
[----:B------:R-:W-:-:S04]  /*1a630*/  SHF.L.U32 R4, R187, 0x1f, RZ ;  /* 0x0000001fbb047819 */ /* 0x000fc800000006ff */
[----:B------:R0:W1:Y:S01]  /*1a640*/  SYNCS.PHASECHK.TRANS64.TRYWAIT P1, [R11+URZ+0x28850], R4 ;  /* 0x028850040b0075a7 */ /* 0x000062000802017f */
[----:B------:R-:W-:Y:S05]  /*1a650*/  @!P0 BRA `(.L_x_8417) ;  /* 0x0000000000048947 */ /* 0x000fea0003800000 */
[----:B------:R-:W-:Y:S01]  /*1a660*/  BPT.TRAP 0x1 ;  /* 0x000000040000795c */ /* 0x000fe20000300000 */
.L_x_8417:
[----:B------:R-:W-:-:S05]  /*1a670*/  VIADD R18, R18, 0x400 ;  /* 0x0000040012127836 */ /* 0x000fca0000000000 */
[----:B------:R-:W-:-:S04]  /*1a680*/  SHF.R.U32.HI R18, RZ, 0x4, R18 ;  /* 0x00000004ff127819 */ /* 0x000fc80000011612 */
[----:B------:R-:W-:-:S04]  /*1a690*/  LOP3.LUT R18, R18, 0x3fff, RZ, 0xc0, !PT ;  /* 0x00003fff12127812 */ /* 0x000fc800078ec0ff */
[----:B------:R-:W-:Y:S01]  /*1a6a0*/  LOP3.LUT R7, R18, 0x4000000, RZ, 0xfc, !PT ;  /* 0x0400000012077812 */ /* 0x000fe200078efcff */
[----:B-1----:R-:W-:Y:S06]  /*1a6b0*/  @P1 BRA `(.L_x_8418) ;  /* 0x0000000000081947 */ /* 0x002fec0003800000 */
[----:B------:R-:W1:Y:S02]  /*1a6c0*/  SYNCS.PHASECHK.TRANS64.TRYWAIT P1, [R11+URZ+0x28850], R4 ;  /* 0x028850040b0075a7 */ /* 0x000e64000802017f */
[----:B-1----:R-:W-:Y:S05]  /*1a6d0*/  @!P1 BRA `(.L_x_8419) ;  /* 0x000000dc00d09947 */ /* 0x002fea0003800000 */
.L_x_8418:
[----:B------:R-:W-:Y:S01]  /*1a6e0*/  IMAD R6, R184, 0x800, R7 ;  /* 0x00000800b8067824 */ /* 0x000fe200078e0207 */
[----:B------:R-:W-:Y:S01]  /*1a6f0*/  MOV R7, 0x40000040 ;  /* 0x4000004000077802 */ /* 0x000fe20000000f00 */
[----:B------:R-:W-:Y:S05]  /*1a700*/  WARPSYNC.ALL ;  /* 0x0000000000007948 */ /* 0x000fea0003800000 */
[C---:B------:R-:W-:Y:S01]  /*1a710*/  R2UR UR6, R6.reuse ;  /* 0x00000000060672ca */ /* 0x040fe200000e0000 */
[----:B------:R-:W-:Y:S01]  /*1a720*/  WARPGROUP.ARRIVE ;  /* 0x00000000000079c5 */ /* 0x000fe20000000000 */
[----:B------:R-:W-:Y:S01]  /*1a730*/  R2UR UR7, R7 ;  /* 0x00000000070772ca */ /* 0x000fe200000e0000 */
[----:B------:R-:W-:Y:S01]  /*1a740*/  VIADD R12, R6, 0x80 ;  /* 0x00000080060c7836 */ /* 0x000fe20000000000 */
[----:B01----:R-:W0:Y:S01]  /*1a750*/  SHFL.BFLY PT, R4, R5, 0x2, 0x1f ;  /* 0x0c401f0005047f89 */ /* 0x003e2200000e0000 */
[----:B------:R-:W-:Y:S01]  /*1a760*/  IMAD.MOV.U32 R13, RZ, RZ, 0x40000040 ;  /* 0x40000040ff0d7424 */ /* 0x000fe200078e00ff */
[----:B------:R-:W-:Y:S01]  /*1a770*/  MOV R14, UR51 ;  /* 0x00000033000e7c02 */ /* 0x000fe20008000f00 */
[----:B------:R-:W-:-:S02]  /*1a780*/  IMAD.MOV.U32 R7, RZ, RZ, 0x40000040 ;  /* 0x40000040ff077424 */ /* 0x000fc400078e00ff */
[----:B------:R-:W-:Y:S02]  /*1a790*/  IMAD.MOV.U32 R21, RZ, RZ, -0x800000 ;  /* 0xff800000ff157424 */ /* 0x000fe400078e00ff */
[----:B------:R-:W-:-:S04]  /*1a7a0*/  IMAD.MOV.U32 R20, RZ, RZ, -0x800000 ;  /* 0xff800000ff147424 */ /* 0x000fc800078e00ff */
        /* <DEDUP_REMOVED lines=42> */
[----:B------:R-:W-:Y:S01]  /*1aa50*/  R2UR UR6, R6 ;  /* 0x00000000060672ca */ /* 0x000fe200000e0000 */
[----:B0-----:R-:W-:Y:S01]  /*1aa60*/  FADD.FTZ R6, R4, R5 ;  /* 0x0000000504067221 */ /* 0x001fe20000010000 */
[----:B------:R-:W-:Y:S01]  /*1aa70*/  R2UR UR7, R7 ;  /* 0x00000000070772ca */ /* 0x000fe200000e0000 */
[----:B------:R-:W-:Y:S01]  /*1aa80*/  IMAD.U32 R5, RZ, RZ, UR51 ;  /* 0x00000033ff057e24 */ /* 0x000fe2000f8e00ff */
[----:B------:R-:W0:Y:S04]  /*1aa90*/  SHFL.BFLY PT, R7, R8, 0x2, 0x1f ;  /* 0x0c401f0008077f89 */ /* 0x000e2800000e0000 */
[----:B------:R-:W1:Y:S01]  /*1aaa0*/  SHFL.BFLY PT, R9, R6, 0x1, 0x1f ;  /* 0x0c201f0006097f89 */ /* 0x000e6200000e0000 */
[----:B0-----:R-:W-:Y:S01]  /*1aab0*/  FADD.FTZ R7, R7, R8 ;  /* 0x0000000807077221 */ /* 0x001fe20000010000 */
[----:B-1----:R-:W-:-:S04]  /*1aac0*/  FADD.FTZ R13, R6, R9 ;  /* 0x00000009060d7221 */ /* 0x002fc80000010000 */
[----:B------:R-:W0:Y:S01]  /*1aad0*/  SHFL.BFLY PT, R4, R7, 0x1, 0x1f ;  /* 0x0c201f0007047f89 */ /* 0x000e2200000e0000 */
[----:B------:R-:W-:Y:S01]  /*1aae0*/  IMAD.MOV.U32 R9, RZ, RZ, RZ ;  /* 0x000000ffff097224 */ /* 0x000fe200078e00ff */
[----:B------:R-:W-:-:S13]  /*1aaf0*/  FSETP.NE.FTZ.AND P2, PT, R13, RZ, PT ;  /* 0x000000ff0d00720b */ /* 0x000fda0003f55000 */
[----:B------:R-:W1:Y:S01]  /*1ab00*/  @P2 MUFU.LG2 R10, R13 ;  /* 0x0000000d000a2308 */ /* 0x000e620000000c00 */
[----:B------:R-:W-:Y:S01]  /*1ab10*/  @P2 FMUL.FTZ R14, R14, 0.69314718246459960938 ;  /* 0x3f3172180e0e2820 */ /* 0x000fe20000410000 */
[----:B0-----:R-:W-:Y:S01]  /*1ab20*/  FADD.FTZ R12, R7, R4 ;  /* 0x00000004070c7221 */ /* 0x001fe20000010000 */
[----:B------:R-:W-:-:S05]  /*1ab30*/  IMAD.MOV.U32 R4, RZ, RZ, RZ ;  /* 0x000000ffff047224 */ /* 0x000fca00078e00ff */
[----:B------:R-:W-:Y:S01]  /*1ab40*/  @P2 MUFU.RCP R9, R13 ;  /* 0x0000000d00092308 */ /* 0x000fe20000001000 */
[----:B------:R-:W-:Y:S01]  /*1ab50*/  FSETP.NE.FTZ.AND P1, PT, R12, RZ, PT ;  /* 0x000000ff0c00720b */ /* 0x000fe20003f35000 */
[----:B-1----:R-:W-:-:S04]  /*1ab60*/  @P2 FMUL.FTZ R7, R10, 0.69314718246459960938 ;  /* 0x3f3172180a072820 */ /* 0x002fc80000410000 */
        /* <DEDUP_REMOVED lines=12> */
.L_x_8420:
[----:B------:R-:W-:Y:S02]  /*1ac30*/  VIADD R0, R11, 0x28860 ;  /* 0x000288600b007836 */ /* 0x000fe40000000000 */
[-C--:B------:R-:W-:Y:S01]  /*1ac40*/  FMUL.FTZ R36, R88, R4.reuse ;  /* 0x0000000458247220 */ /* 0x080fe20000410000 */
[----:B------:R-:W-:Y:S02]  /*1ac50*/  IMAD.U32 R3, RZ, RZ, UR38 ;  /* 0x00000026ff037e24 */ /* 0x000fe4000f8e00ff */
        /* <DEDUP_REMOVED lines=16> */
[----:B0-----:R-:W-:Y:S01]  /*1ad60*/  SEL R0, RZ, 0x1, P1 ;  /* 0x00000001ff007807 */ /* 0x001fe20000800000 */
        /* <DEDUP_REMOVED lines=54> */
[----:B------:R-:W-:-:S11]  /*1b0d0*/  SEL R184, R184, RZ, P1 ;  /* 0x000000ffb8b87207 */ /* 0x000fd60000800000 */
.L_x_8284:
[----:B------:R-:W-:Y:S05]  /*1b0e0*/  WARPSYNC.ALL ;  /* 0x0000000000007948 */ /* 0x000fea0003800000 */
[----:B------:R-:W0:Y:S08]  /*1b0f0*/  S2UR UR38, SR_CgaCtaId ;  /* 0x00000000002679c3 */ /* 0x000e300000008800 */
[----:B------:R-:W-:Y:S06]  /*1b100*/  BAR.SYNC.DEFER_BLOCKING 0x5, 0x180 ;  /* 0x0146000000007b1d */ /* 0x000fec0000010000 */
[----:B------:R-:W-:Y:S01]  /*1b110*/  UMOV UR4, 0x400 ;  /* 0x0000040000047882 */ /* 0x000fe20000000000 */
[----:B------:R-:W-:Y:S01]  /*1b120*/  BSSY B0, `(.L_x_8421) ;  /* 0x0000306000007945 */ /* 0x000fe20003800000 */
[----:B0-----:R-:W-:-:S06]  /*1b130*/  ULEA UR4, UR38, UR4, 0x18 ;  /* 0x0000000426047291 */ /* 0x001fcc000f8ec03f */
[----:B------:R-:W-:-:S05]  /*1b140*/  IMAD.U32 R18, RZ, RZ, UR4 ;  /* 0x00000004ff127e24 */ /* 0x000fca000f8e00ff */
[----:B------:R0:W3:Y:S01]  /*1b150*/  LDS.128 R28, [R18+0x288d0] ;  /* 0x0288d000121c7984 */ /* 0x0000e20000000c00 */
[----:B------:R-:W-:Y:S06]  /*1b160*/  BAR.ARV 0x4, 0x180 ;  /* 0x0106000000007b1d */ /* 0x000fec0000002000 */
[----:B------:R-:W-:Y:S05]  /*1b170*/  @P0 BRA `(.L_x_8422) ;  /* 0x0000002400000947 */ /* 0x000fea0003800000 */
[----:B------:R-:W2:Y:S01]  /*1b180*/  LDL R0, [R1+0x3c] ;  /* 0x00003c0001007983 */ /* 0x000ea20000100800 */
[----:B------:R-:W-:Y:S01]  /*1b190*/  ULDC UR4, c[0x0][0xad4] ;  /* 0x0002b50000047ab9 */ /* 0x000fe20000000800 */
[----:B------:R-:W-:Y:S01]  /*1b1a0*/  F2FP.F16.F32.PACK_AB R34, R133, R132 ;  /* 0x000000848522723e */ /* 0x000fe200000000ff */
[----:B------:R-:W1:Y:S01]  /*1b1b0*/  S2R R3, SR_SWINHI ;  /* 0x0000000000037919 */ /* 0x000e620000002f00 */
[----:B------:R-:W-:Y:S02]  /*1b1c0*/  MOV R40, R18 ;  /* 0x0000001200287202 */ /* 0x000fe40000000f00 */
[----:B-1----:R-:W-:-:S03]  /*1b1d0*/  MOV R41, R3 ;  /* 0x0000000300297202 */ /* 0x002fc60000000f00 */
[----:B--2---:R-:W-:-:S03]  /*1b1e0*/  IMAD.WIDE R4, R0, 0x2, R40 ;  /* 0x0000000200047825 */ /* 0x004fc600078e0228 */
[C---:B------:R-:W-:Y:S02]  /*1b1f0*/  IADD3 R8, P0, R4.reuse, 0x40, RZ ;  /* 0x0000004004087810 */ /* 0x040fe40007f1e0ff */
[C---:B------:R-:W-:Y:S02]  /*1b200*/  LOP3.LUT R3, R4.reuse, 0x380, RZ, 0xc0, !PT ;  /* 0x0000038004037812 */ /* 0x040fe400078ec0ff */
[C---:B------:R-:W-:Y:S01]  /*1b210*/  IADD3 R7, P5, R4.reuse, 0x20, RZ ;  /* 0x0000002004077810 */ /* 0x040fe20007fbe0ff */
[--C-:B------:R-:W-:Y:S01]  /*1b220*/  IMAD.X R27, RZ, RZ, R5.reuse, P0 ;  /* 0x000000ffff1b7224 */ /* 0x100fe200000e0605 */
[C---:B------:R-:W-:Y:S02]  /*1b230*/  ISETP.NE.AND P0, PT, R221.reuse, RZ, PT ;  /* 0x000000ffdd00720c */ /* 0x040fe40003f05270 */
[----:B------:R-:W-:Y:S01]  /*1b240*/  IADD3 R35, P1, R4, 0x60, RZ ;  /* 0x0000006004237810 */ /* 0x000fe20007f3e0ff */
[----:B------:R-:W-:Y:S01]  /*1b250*/  IMAD.X R25, RZ, RZ, R5, P5 ;  /* 0x000000ffff197224 */ /* 0x000fe200028e0605 */
[----:B------:R-:W-:Y:S01]  /*1b260*/  SEL R221, R221, UR4, P0 ;  /* 0x00000004dddd7c07 */ /* 0x000fe20008000000 */
[----:B------:R-:W-:Y:S05]  /*1b270*/  WARPSYNC.ALL ;  /* 0x0000000000007948 */ /* 0x000fea0003800000 */
[----:B------:R-:W-:Y:S01]  /*1b280*/  SHF.R.U64 R3, R3, 0x3, RZ ;  /* 0x0000000303037819 */ /* 0x000fe200000012ff */
[----:B------:R-:W-:Y:S01]  /*1b290*/  ULDC.64 UR6, c[0x0][0xc08] ;  /* 0x0003020000067ab9 */ /* 0x000fe20000000a00 */
[----:B------:R-:W-:Y:S01]  /*1b2a0*/  LOP3.LUT R0, R7, 0x380, RZ, 0xc0, !PT ;  /* 0x0000038007007812 */ /* 0x000fe200078ec0ff */
[----:B------:R-:W-:Y:S01]  /*1b2b0*/  ULDC.64 UR4, c[0x0][0xc00] ;  /* 0x0003000000047ab9 */ /* 0x000fe20000000a00 */
[----:B------:R-:W-:-:S02]  /*1b2c0*/  LOP3.LUT R6, R8, 0x380, RZ, 0xc0, !PT ;  /* 0x0000038008067812 */ /* 0x000fc400078ec0ff */
[----:B------:R-:W-:Y:S01]  /*1b2d0*/  LOP3.LUT R10, R35, 0x380, RZ, 0xc0, !PT ;  /* 0x00000380230a7812 */ /* 0x000fe200078ec0ff */
[----:B------:R-:W-:Y:S01]  /*1b2e0*/  BAR.SYNC.DEFER_BLOCKING 0x1, 0x100 ;  /* 0x0044000000007b1d */ /* 0x000fe20000010000 */
[C---:B------:R-:W-:Y:S02]  /*1b2f0*/  IADD3 R43, P2, R4.reuse, 0x4000, RZ ;  /* 0x00004000042b7810 */ /* 0x040fe40007f5e0ff */
[C---:B---3--:R-:W-:Y:S02]  /*1b300*/  IADD3 R28, P3, R4.reuse, 0x4020, RZ ;  /* 0x00004020041c7810 */ /* 0x048fe40007f7e0ff */
[C---:B------:R-:W-:Y:S01]  /*1b310*/  IADD3 R45, P4, R4.reuse, 0x4040, RZ ;  /* 0x00004040042d7810 */ /* 0x040fe20007f9e0ff */
[--C-:B------:R-:W-:Y:S01]  /*1b320*/  IMAD.X R13, RZ, RZ, R5.reuse, P2 ;  /* 0x000000ffff0d7224 */ /* 0x100fe200010e0605 */
[----:B------:R-:W-:Y:S01]  /*1b330*/  IADD3 R32, P5, R4, 0x4060, RZ ;  /* 0x0000406004207810 */ /* 0x000fe20007fbe0ff */
[--C-:B------:R-:W-:Y:S01]  /*1b340*/  IMAD.X R11, RZ, RZ, R5.reuse, P3 ;  /* 0x000000ffff0b7224 */ /* 0x100fe200018e0605 */
[----:B------:R-:W-:Y:S01]  /*1b350*/  LOP3.LUT R4, R3, R4, RZ, 0x3c, !PT ;  /* 0x0000000403047212 */ /* 0x000fe200078e3cff */
[--C-:B------:R-:W-:Y:S01]  /*1b360*/  IMAD.X R9, RZ, RZ, R5.reuse, P4 ;  /* 0x000000ffff097224 */ /* 0x100fe200020e0605 */
[----:B------:R-:W-:Y:S01]  /*1b370*/  SHF.R.U64 R0, R0, 0x3, RZ ;  /* 0x0000000300007819 */ /* 0x000fe200000012ff */
[----:B------:R-:W-:Y:S01]  /*1b380*/  IMAD.X R33, RZ, RZ, R5, P5 ;  /* 0x000000ffff217224 */ /* 0x000fe200028e0605 */
[----:B------:R-:W-:-:S02]  /*1b390*/  SHF.R.U64 R3, R6, 0x3, RZ ;  /* 0x0000000306037819 */ /* 0x000fc400000012ff */
[----:B------:R-:W-:Y:S02]  /*1b3a0*/  SHF.R.U64 R6, R10, 0x3, RZ ;  /* 0x000000030a067819 */ /* 0x000fe400000012ff */
[----:B-----5:R-:W-:Y:S02]  /*1b3b0*/  LOP3.LUT R24, R0, R7, RZ, 0x3c, !PT ;  /* 0x0000000700187212 */ /* 0x020fe400078e3cff */
[----:B------:R-:W-:Y:S02]  /*1b3c0*/  LOP3.LUT R14, R6, R35, RZ, 0x3c, !PT ;  /* 0x00000023060e7212 */ /* 0x000fe400078e3cff */
[----:B------:R-:W-:Y:S02]  /*1b3d0*/  LOP3.LUT R0, R43, 0x380, RZ, 0xc0, !PT ;  /* 0x000003802b007812 */ /* 0x000fe400078ec0ff */
[----:B------:R-:W-:Y:S02]  /*1b3e0*/  LOP3.LUT R6, R45, 0x380, RZ, 0xc0, !PT ;  /* 0x000003802d067812 */ /* 0x000fe400078ec0ff */
[----:B------:R-:W-:-:S02]  /*1b3f0*/  LOP3.LUT R7, R32, 0x380, RZ, 0xc0, !PT ;  /* 0x0000038020077812 */ /* 0x000fc400078ec0ff */
[----:B------:R-:W-:Y:S02]  /*1b400*/  LOP3.LUT R26, R3, R8, RZ, 0x3c, !PT ;  /* 0x00000008031a7212 */ /* 0x000fe400078e3cff */
[----:B------:R-:W-:Y:S02]  /*1b410*/  LOP3.LUT R3, R28, 0x380, RZ, 0xc0, !PT ;  /* 0x000003801c037812 */ /* 0x000fe400078ec0ff */
[----:B------:R-:W-:Y:S02]  /*1b420*/  SHF.R.U64 R0, R0, 0x3, RZ ;  /* 0x0000000300007819 */ /* 0x000fe400000012ff */
[----:B------:R-:W-:Y:S02]  /*1b430*/  SHF.R.U64 R6, R6, 0x3, RZ ;  /* 0x0000000306067819 */ /* 0x000fe400000012ff */
[----:B------:R-:W-:Y:S02]  /*1b440*/  SHF.R.U64 R7, R7, 0x3, RZ ;  /* 0x0000000307077819 */ /* 0x000fe400000012ff */
[----:B------:R-:W-:-:S02]  /*1b450*/  SHF.R.U64 R3, R3, 0x3, RZ ;  /* 0x0000000303037819 */ /* 0x000fc400000012ff */
[----:B------:R-:W-:Y:S02]  /*1b460*/  LOP3.LUT R12, R0, R43, RZ, 0x3c, !PT ;  /* 0x0000002b000c7212 */ /* 0x000fe400078e3cff */
[----:B------:R-:W-:Y:S01]  /*1b470*/  ISETP.NE.U32.AND P0, PT, RZ, UR6, PT ;  /* 0x00000006ff007c0c */ /* 0x000fe2000bf05070 */
[----:B------:R-:W1:Y:S01]  /*1b480*/  LDC.64 R42, c[0x0][0xc00] ;  /* 0x00030000ff2a7b82 */ /* 0x000e620000000a00 */
[----:B------:R-:W-:Y:S02]  /*1b490*/  IADD3.X R15, RZ, R5, RZ, P1, !PT ;  /* 0x00000005ff0f7210 */ /* 0x000fe40000ffe4ff */
[----:B------:R-:W-:Y:S02]  /*1b4a0*/  LOP3.LUT R8, R6, R45, RZ, 0x3c, !PT ;  /* 0x0000002d06087212 */ /* 0x000fe400078e3cff */
[----:B------:R-:W-:Y:S02]  /*1b4b0*/  LOP3.LUT R32, R7, R32, RZ, 0x3c, !PT ;  /* 0x0000002007207212 */ /* 0x000fe400078e3cff */
[----:B------:R-:W-:-:S02]  /*1b4c0*/  MOV R0, R4 ;  /* 0x0000000400007202 */ /* 0x000fc40000000f00 */
[----:B------:R-:W-:Y:S02]  /*1b4d0*/  F2FP.F16.F32.PACK_AB R4, R37, R36 ;  /* 0x000000242504723e */ /* 0x000fe400000000ff */
[----:B------:R-:W-:Y:S02]  /*1b4e0*/  F2FP.F16.F32.PACK_AB R5, R91, R90 ;  /* 0x0000005a5b05723e */ /* 0x000fe400000000ff */
[----:B------:R-:W-:Y:S02]  /*1b4f0*/  F2FP.F16.F32.PACK_AB R6, R39, R38 ;  /* 0x000000262706723e */ /* 0x000fe400000000ff */
[----:B------:R-:W-:Y:S02]  /*1b500*/  F2FP.F16.F32.PACK_AB R7, R95, R94 ;  /* 0x0000005e5f07723e */ /* 0x000fe400000000ff */
[----:B------:R-:W-:Y:S02]  /*1b510*/  LOP3.LUT R10, R3, R28, RZ, 0x3c, !PT ;  /* 0x0000001c030a7212 */ /* 0x000fe400078e3cff */
[----:B------:R-:W-:Y:S01]  /*1b520*/  ISETP.NE.AND.EX P0, PT, RZ, UR7, PT, P0 ;  /* 0x00000007ff007c0c */ /* 0x000fe2000bf05300 */
[----:B------:R2:W-:Y:S01]  /*1b530*/  STSM.16.M88.4 [R0], R4 ;  /* 0x0000000400007844 */ /* 0x0005e20000000200 */
[----:B------:R-:W-:-:S02]  /*1b540*/  MOV R47, R24 ;  /* 0x00000018002f7202 */ /* 0x000fc40000000f00 */
[----:B------:R-:W-:Y:S02]  /*1b550*/  MOV R44, R10 ;  /* 0x0000000a002c7202 */ /* 0x000fe40000000f00 */
[----:B------:R-:W-:Y:S02]  /*1b560*/  MOV R46, R26 ;  /* 0x0000001a002e7202 */ /* 0x000fe40000000f00 */
[----:B------:R-:W-:Y:S02]  /*1b570*/  F2FP.F16.F32.PACK_AB R35, R135, R134 ;  /* 0x000000868723723e */ /* 0x000fe400000000ff */
[----:B------:R-:W-:Y:S01]  /*1b580*/  ISETP.NE.U32.AND P3, PT, RZ, UR4, PT ;  /* 0x00000004ff007c0c */ /* 0x000fe2000bf65070 */
[----:B------:R-:W-:Y:S01]  /*1b590*/  ULDC UR6, c[0x0][0xa88] ;  /* 0x0002a20000067ab9 */ /* 0x000fe20000000800 */
[----:B------:R-:W-:Y:S01]  /*1b5a0*/  MOV R28, R8 ;  /* 0x00000008001c7202 */ /* 0x000fe20000000f00 */
[----:B-1----:R-:W-:Y:S01]  /*1b5b0*/  IMAD.WIDE R42, R222, 0x4, R42 ;  /* 0x00000004de2a7825 */ /* 0x002fe200078e022a */
[----:B------:R-:W-:-:S02]  /*1b5c0*/  MOV R45, R14 ;  /* 0x0000000e002d7202 */ /* 0x000fc40000000f00 */
[----:B------:R-:W-:Y:S02]  /*1b5d0*/  MOV R3, R12 ;  /* 0x0000000c00037202 */ /* 0x000fe40000000f00 */
[----:B--2---:R-:W-:Y:S02]  /*1b5e0*/  F2FP.F16.F32.PACK_AB R4, R97, R96 ;  /* 0x000000606104723e */ /* 0x004fe400000000ff */
[----:B------:R-:W-:Y:S02]  /*1b5f0*/  F2FP.F16.F32.PACK_AB R5, R99, R98 ;  /* 0x000000626305723e */ /* 0x000fe400000000ff */
[----:B------:R-:W-:Y:S02]  /*1b600*/  F2FP.F16.F32.PACK_AB R6, R101, R100 ;  /* 0x000000646506723e */ /* 0x000fe400000000ff */
[----:B------:R-:W-:Y:S02]  /*1b610*/  F2FP.F16.F32.PACK_AB R7, R103, R102 ;  /* 0x000000666707723e */ /* 0x000fe400000000ff */
[----:B------:R-:W-:-:S02]  /*1b620*/  F2FP.F16.F32.PACK_AB R8, R105, R104 ;  /* 0x000000686908723e */ /* 0x000fc400000000ff */
        /* <DEDUP_REMOVED lines=11> */
[----:B------:R-:W-:Y:S01]  /*1b6e0*/  STSM.16.M88.4 [R45], R12 ;  /* 0x0000000c2d007844 */ /* 0x000fe20000000200 */
[----:B------:R-:W-:Y:S02]  /*1b6f0*/  F2FP.F16.F32.PACK_AB R26, R125, R124 ;  /* 0x0000007c7d1a723e */ /* 0x000fe400000000ff */
[----:B------:R-:W-:Y:S02]  /*1b700*/  F2FP.F16.F32.PACK_AB R27, R127, R126 ;  /* 0x0000007e7f1b723e */ /* 0x000fe400000000ff */
[----:B------:R-:W-:-:S02]  /*1b710*/  MOV R0, R32 ;  /* 0x0000002000007202 */ /* 0x000fc40000000f00 */
[----:B------:R-:W-:Y:S01]  /*1b720*/  F2FP.F16.F32.PACK_AB R32, R129, R128 ;  /* 0x000000808120723e */ /* 0x000fe200000000ff */
[----:B------:R3:W-:Y:S01]  /*1b730*/  STSM.16.M88.4 [R3], R24 ;  /* 0x0000001803007844 */ /* 0x0007e20000000200 */
[----:B------:R-:W-:Y:S02]  /*1b740*/  F2FP.F16.F32.PACK_AB R33, R131, R130 ;  /* 0x000000828321723e */ /* 0x000fe400000000ff */
[----:B-1----:R-:W-:Y:S02]  /*1b750*/  F2FP.F16.F32.PACK_AB R4, R137, R136 ;  /* 0x000000888904723e */ /* 0x002fe400000000ff */
[----:B------:R-:W-:Y:S01]  /*1b760*/  F2FP.F16.F32.PACK_AB R5, R139, R138 ;  /* 0x0000008a8b05723e */ /* 0x000fe200000000ff */
[----:B------:R-:W-:Y:S01]  /*1b770*/  STSM.16.M88.4 [R44], R32 ;  /* 0x000000202c007844 */ /* 0x000fe20000000200 */
[----:B------:R-:W-:Y:S02]  /*1b780*/  F2FP.F16.F32.PACK_AB R6, R141, R140 ;  /* 0x0000008c8d06723e */ /* 0x000fe400000000ff */
[----:B------:R-:W-:-:S02]  /*1b790*/  F2FP.F16.F32.PACK_AB R7, R143, R142 ;  /* 0x0000008e8f07723e */ /* 0x000fc400000000ff */
[----:B--2---:R-:W-:Y:S02]  /*1b7a0*/  F2FP.F16.F32.PACK_AB R8, R145, R144 ;  /* 0x000000909108723e */ /* 0x004fe400000000ff */
[----:B------:R-:W-:Y:S01]  /*1b7b0*/  F2FP.F16.F32.PACK_AB R9, R147, R146 ;  /* 0x000000929309723e */ /* 0x000fe200000000ff */
[----:B------:R1:W-:Y:S01]  /*1b7c0*/  STSM.16.M88.4 [R28], R4 ;  /* 0x000000041c007844 */ /* 0x0003e20000000200 */
[----:B------:R-:W-:Y:S01]  /*1b7d0*/  F2FP.F16.F32.PACK_AB R10, R149, R148 ;  /* 0x00000094950a723e */ /* 0x000fe200000000ff */
[----:B---3--:R-:W2:Y:S01]  /*1b7e0*/  @P0 LDC.64 R24, c[0x0][0xc08] ;  /* 0x00030200ff180b82 */ /* 0x008ea20000000a00 */
[----:B------:R-:W-:Y:S01]  /*1b7f0*/  F2FP.F16.F32.PACK_AB R11, R151, R150 ;  /* 0x00000096970b723e */ /* 0x000fe200000000ff */
[----:B------:R-:W-:Y:S01]  /*1b800*/  IMAD.MOV.U32 R3, RZ, RZ, RZ ;  /* 0x000000ffff037224 */ /* 0x000fe200078e00ff */
[----:B------:R-:W-:-:S03]  /*1b810*/  ISETP.NE.AND.EX P3, PT, RZ, UR5, PT, P3 ;  /* 0x00000005ff007c0c */ /* 0x000fc6000bf65330 */
[----:B------:R3:W-:Y:S02]  /*1b820*/  STSM.16.M88.4 [R0], R8 ;  /* 0x0000000800007844 */ /* 0x0007e40000000200 */
[----:B------:R-:W-:Y:S01]  /*1b830*/  BAR.SYNC.DEFER_BLOCKING 0x1, 0x100 ;  /* 0x0044000000007b1d */ /* 0x000fe20000010000 */
[----:B------:R-:W-:Y:S01]  /*1b840*/  IMAD.U32 R27, RZ, RZ, UR6 ;  /* 0x00000006ff1b7e24 */ /* 0x000fe2000f8e00ff */
[----:B------:R-:W-:Y:S01]  /*1b850*/  ISETP.GT.AND P1, PT, R221, 0x1, PT ;  /* 0x00000001dd00780c */ /* 0x000fe20003f24270 */
[----:B-1----:R-:W-:-:S05]  /*1b860*/  IMAD.MOV.U32 R4, RZ, RZ, 0x9b8 ;  /* 0x000009b8ff047424 */ /* 0x002fca00078e00ff */
[----:B---3--:R-:W1:Y:S01]  /*1b870*/  LDC R0, c[0x0][0xbe8] ;  /* 0x0002fa00ff007b82 */ /* 0x008e620000000800 */
[----:B--2---:R-:W-:Y:S01]  /*1b880*/  @P0 IMAD.WIDE R24, R222, 0x4, R24 ;  /* 0x00000004de180825 */ /* 0x004fe200078e0218 */
[----:B------:R2:W5:Y:S04]  /*1b890*/  @P3 LDG.E R3, desc[UR52][R42.64] ;  /* 0x000000342a033981 */ /* 0x000568000c1e1900 */
[----:B------:R2:W5:Y:S01]  /*1b8a0*/  @P0 LDG.E R27, desc[UR52][R24.64] ;  /* 0x00000034181b0981 */ /* 0x000562000c1e1900 */
[----:B------:R-:W-:-:S04]  /*1b8b0*/  SEL R4, R4, 0x978, P1 ;  /* 0x0000097804047807 */ /* 0x000fc80000800000 */
[----:B------:R2:W3:Y:S01]  /*1b8c0*/  LDC.64 R10, c[0x0][R4+0x220] ;  /* 0x00008800040a7b82 */ /* 0x0004e20000000a00 */
[----:B-1----:R-:W-:-:S07]  /*1b8d0*/  ISETP.NE.AND P2, PT, R0, 0x1, PT ;  /* 0x000000010000780c */ /* 0x002fce0003f45270 */
[----:B------:R2:W1:Y:S08]  /*1b8e0*/  LDC.64 R14, c[0x0][R4+0x218] ;  /* 0x00008600040e7b82 */ /* 0x0004700000000a00 */
[----:B------:R2:W0:Y:S01]  /*1b8f0*/  LDC.64 R12, c[0x0][R4+0x228] ;  /* 0x00008a00040c7b82 */ /* 0x0004220000000a00 */
[----:B------:R-:W-:Y:S05]  /*1b900*/  @P0 BRA `(.L_x_8423) ;  /* 0x0000000000100947 */ /* 0x000fea0003800000 */
[----:B------:R-:W-:Y:S05]  /*1b910*/  @!P3 BRA `(.L_x_8423) ;  /* 0x00000000000cb947 */ /* 0x000fea0003800000 */
[----:B------:R-:W2:Y:S04]  /*1b920*/  LDG.E R6, desc[UR52][R42.64] ;  /* 0x000000342a067981 */ /* 0x000ea8000c1e1900 */
[----:B-----5:R-:W2:Y:S02]  /*1b930*/  LDG.E R27, desc[UR52][R42.64+0x4] ;  /* 0x000004342a1b7981 */ /* 0x020ea4000c1e1900 */
[----:B--2---:R-:W-:-:S07]  /*1b940*/  IMAD.IADD R27, R27, 0x1, -R6 ;  /* 0x000000011b1b7824 */ /* 0x004fce00078e0a06 */
.L_x_8423:
[----:B------:R-:W4:Y:S04]  /*1b950*/  LDL R28, [R1+0x38] ;  /* 0x00003800011c7983 */ /* 0x000f280000100800 */
[----:B------:R-:W4:Y:S01]  /*1b960*/  LDL R26, [R1+0xc] ;  /* 0x00000c00011a7983 */ /* 0x000f220000100800 */
[----:B--2---:R-:W2:Y:S01]  /*1b970*/  LDC.64 R4, c[0x0][R4+0x210] ;  /* 0x0000840004047b82 */ /* 0x004ea20000000a00 */
[----:B------:R-:W-:Y:S01]  /*1b980*/  ISETP.NE.U32.AND P0, PT, RZ, UR4, PT ;  /* 0x00000004ff007c0c */ /* 0x000fe2000bf05070 */
[-C--:B-1----:R-:W-:Y:S01]  /*1b990*/  IMAD R25, R15, R197.reuse, RZ ;  /* 0x000000c50f197224 */ /* 0x082fe200078e02ff */
[----:B------:R-:W-:Y:S01]  /*1b9a0*/  SHF.R.S32.HI R9, RZ, 0x1f, R222 ;  /* 0x0000001fff097819 */ /* 0x000fe200000114de */
[----:B------:R-:W-:Y:S01]  /*1b9b0*/  IMAD.WIDE.U32 R14, R14, R197, RZ ;  /* 0x000000c50e0e7225 */ /* 0x000fe200078e00ff */
[----:B------:R-:W-:-:S02]  /*1b9c0*/  ISETP.NE.AND.EX P0, PT, RZ, UR5, PT, P0 ;  /* 0x00000005ff007c0c */ /* 0x000fc4000bf05300 */
[----:B------:R-:W-:Y:S01]  /*1b9d0*/  IADD3 R45, R202, R200, RZ ;  /* 0x000000c8ca2d7210 */ /* 0x000fe20007ffe0ff */
[----:B------:R-:W1:Y:S01]  /*1b9e0*/  @P2 LDC R24, c[0x0][0xbec] ;  /* 0x0002fb00ff182b82 */ /* 0x000e620000000800 */
[----:B------:R-:W-:Y:S01]  /*1b9f0*/  SEL R8, R222, RZ, !P0 ;  /* 0x000000ffde087207 */ /* 0x000fe20004000000 */
[----:B------:R-:W-:Y:S01]  /*1ba00*/  IMAD.IADD R43, R15, 0x1, R25 ;  /* 0x000000010f2b7824 */ /* 0x000fe200078e0219 */
[----:B------:R-:W-:-:S03]  /*1ba10*/  SEL R9, R9, RZ, !P0 ;  /* 0x000000ff09097207 */ /* 0x000fc60004000000 */
[-C--:B---3--:R-:W-:Y:S02]  /*1ba20*/  IMAD R11, R11, R8.reuse, RZ ;  /* 0x000000080b0b7224 */ /* 0x088fe400078e02ff */
[----:B------:R-:W3:Y:S02]  /*1ba30*/  @P2 LDC R35, c[0x0][0xbf0] ;  /* 0x0002fc00ff232b82 */ /* 0x000ee40000000800 */
[C---:B------:R-:W-:Y:S01]  /*1ba40*/  IMAD R33, R10.reuse, R9, R11 ;  /* 0x000000090a217224 */ /* 0x040fe200078e020b */
[----:B------:R-:W-:Y:S01]  /*1ba50*/  SEL R9, R223, RZ, P1 ;  /* 0x000000ffdf097207 */ /* 0x000fe20000800000 */
[----:B------:R-:W-:-:S04]  /*1ba60*/  IMAD.WIDE.U32 R10, R10, R8, RZ ;  /* 0x000000080a0a7225 */ /* 0x000fc800078e00ff */
[----:B------:R-:W2:Y:S01]  /*1ba70*/  LDC.64 R6, c[0x0][0xba8] ;  /* 0x0002ea00ff067b82 */ /* 0x000ea20000000a00 */
[----:B-----5:R-:W-:Y:S01]  /*1ba80*/  IADD3 R15, P0, P3, R10, R14, R3 ;  /* 0x0000000e0a0f7210 */ /* 0x020fe20007b1e003 */
[----:B------:R-:W-:Y:S01]  /*1ba90*/  IMAD.IADD R33, R11, 0x1, R33 ;  /* 0x000000010b217824 */ /* 0x000fe200078e0221 */
[----:B------:R-:W-:Y:S01]  /*1baa0*/  SHF.R.S32.HI R10, RZ, 0x1f, R3 ;  /* 0x0000001fff0a7819 */ /* 0x000fe20000011403 */
[----:B------:R-:W-:Y:S02]  /*1bab0*/  IMAD.MOV.U32 R11, RZ, RZ, R45 ;  /* 0x000000ffff0b7224 */ /* 0x000fe400078e002d */
[----:B0-----:R-:W-:Y:S02]  /*1bac0*/  IMAD R25, R13, R9, RZ ;  /* 0x000000090d197224 */ /* 0x001fe400078e02ff */
[----:B-1----:R-:W-:-:S04]  /*1bad0*/  @P2 IMAD.HI.U32 R14, R45, R24, RZ ;  /* 0x000000182d0e2227 */ /* 0x002fc800078e00ff */
[----:B------:R-:W-:Y:S01]  /*1bae0*/  IMAD.WIDE.U32 R12, R12, R9, RZ ;  /* 0x000000090c0c7225 */ /* 0x000fe200078e00ff */
[----:B---3--:R-:W-:-:S03]  /*1baf0*/  @P2 SHF.R.U32.HI R11, RZ, R35, R14 ;  /* 0x00000023ff0b2219 */ /* 0x008fc6000001160e */
[----:B------:R-:W-:Y:S01]  /*1bb00*/  IMAD.IADD R25, R13, 0x1, R25 ;  /* 0x000000010d197824 */ /* 0x000fe200078e0219 */
[----:B------:R-:W-:Y:S02]  /*1bb10*/  IADD3.X R14, R33, R43, R10, P0, P3 ;  /* 0x0000002b210e7210 */ /* 0x000fe400007e640a */
[----:B------:R-:W-:Y:S01]  /*1bb20*/  IADD3 R12, P0, P3, R11, R15, R12 ;  /* 0x0000000f0b0c7210 */ /* 0x000fe20007b1e00c */
[--C-:B------:R-:W-:Y:S01]  /*1bb30*/  IMAD.MOV R9, RZ, RZ, -R11.reuse ;  /* 0x000000ffff097224 */ /* 0x100fe200078e0a0b */
[----:B------:R-:W-:Y:S01]  /*1bb40*/  SHF.R.S32.HI R11, RZ, 0x1f, R11 ;  /* 0x0000001fff0b7819 */ /* 0x000fe2000001140b */
[----:B--2---:R-:W0:Y:S02]  /*1bb50*/  @!P1 LDC R6, c[0x0][0xb50] ;  /* 0x0002d400ff069b82 */ /* 0x004e240000000800 */
[----:B------:R-:W-:Y:S01]  /*1bb60*/  IMAD R9, R0, R9, R45 ;  /* 0x0000000900097224 */ /* 0x000fe200078e022d */
[----:B------:R-:W-:-:S03]  /*1bb70*/  IADD3.X R13, R11, R14, R25, P0, P3 ;  /* 0x0000000e0b0d7210 */ /* 0x000fc600007e6419 */
[----:B------:R-:W-:Y:S01]  /*1bb80*/  IMAD R5, R5, R9, RZ ;  /* 0x0000000905057224 */ /* 0x000fe200078e02ff */
[----:B------:R-:W-:Y:S01]  /*1bb90*/  SHF.R.S32.HI R11, RZ, 0x1f, R9 ;  /* 0x0000001fff0b7819 */ /* 0x000fe20000011409 */
[----:B------:R-:W1:Y:S04]  /*1bba0*/  @!P1 LDC R7, c[0x0][0xb54] ;  /* 0x0002d500ff079b82 */ /* 0x000e680000000800 */
[C---:B------:R-:W-:Y:S02]  /*1bbb0*/  IMAD R11, R4.reuse, R11, R5 ;  /* 0x0000000b040b7224 */ /* 0x040fe400078e0205 */
[----:B------:R-:W-:-:S04]  /*1bbc0*/  IMAD.WIDE.U32 R4, R4, R9, R12 ;  /* 0x0000000904047225 */ /* 0x000fc800078e000c */
[----:B------:R-:W-:Y:S02]  /*1bbd0*/  IMAD.IADD R5, R5, 0x1, R11 ;  /* 0x0000000105057824 */ /* 0x000fe400078e020b */
[----:B------:R-:W-:Y:S01]  /*1bbe0*/  IMAD R9, R27, R0, RZ ;  /* 0x000000001b097224 */ /* 0x000fe200078e02ff */
[----:B0-----:R-:W-:-:S05]  /*1bbf0*/  LEA R11, P0, R4, R6, 0x2 ;  /* 0x00000006040b7211 */ /* 0x001fca00078010ff */
[----:B------:R-:W-:Y:S01]  /*1bc00*/  SHFL.IDX PT, R12, R11, 0x1, 0x1c1f ;  /* 0x003c1f000b0c7f89 */ /* 0x000fe200000e0000 */
[----:B-1----:R-:W-:-:S03]  /*1bc10*/  LEA.HI.X R7, R4, R7, R5, 0x2, P0 ;  /* 0x0000000704077211 */ /* 0x002fc600000f1405 */
[----:B------:R-:W-:Y:S04]  /*1bc20*/  SHFL.IDX PT, R4, R11, RZ, 0x1c1f ;  /* 0x001c1fff0b047589 */ /* 0x000fe800000e0000 */
[----:B------:R-:W0:Y:S04]  /*1bc30*/  SHFL.IDX PT, R5, R7, RZ, 0x1c1f ;  /* 0x001c1fff07057589 */ /* 0x000e2800000e0000 */
[----:B------:R-:W1:Y:S01]  /*1bc40*/  SHFL.IDX PT, R13, R7, 0x1, 0x1c1f ;  /* 0x003c1f00070d7f89 */ /* 0x000e6200000e0000 */
[----:B----4-:R-:W-:Y:S01]  /*1bc50*/  IMAD.IADD R24, R28, 0x1, R200 ;  /* 0x000000011c187824 */ /* 0x010fe200078e02c8 */
[----:B------:R-:W-:-:S03]  /*1bc60*/  LOP3.LUT P0, RZ, R26, 0x3, RZ, 0xc0, !PT ;  /* 0x000000031aff7812 */ /* 0x000fc6000780c0ff */
[C---:B------:R-:W-:Y:S01]  /*1bc70*/  VIADD R6, R24.reuse, 0x8 ;  /* 0x0000000818067836 */ /* 0x040fe20000000000 */
[----:B------:R-:W-:-:S04]  /*1bc80*/  ISETP.GE.OR P3, PT, R24, R9, P0 ;  /* 0x000000091800720c */ /* 0x000fc80000766670 */
[----:B------:R-:W-:-:S09]  /*1bc90*/  ISETP.GE.OR P0, PT, R6, R9, P0 ;  /* 0x000000090600720c */ /* 0x000fd20000706670 */
[----:B0-----:R0:W-:Y:S04]  /*1bca0*/  @!P3 ST.E desc[UR52][R4.64], R21 ;  /* 0x000000150400b985 */ /* 0x0011e8000c101934 */
[----:B-1----:R0:W-:Y:S01]  /*1bcb0*/  @!P0 ST.E desc[UR52][R12.64], R20 ;  /* 0x000000140c008985 */ /* 0x0021e2000c101934 */
[----:B------:R-:W-:Y:S05]  /*1bcc0*/  @P1 BRA `(.L_x_8424) ;  /* 0x0000000800a41947 */ /* 0x000fea0003800000 */
[----:B0-----:R-:W-:Y:S01]  /*1bcd0*/  LEA R5, R188, R220, 0x3 ;  /* 0x000000dcbc057211 */ /* 0x001fe200078e18ff */
[----:B------:R-:W0:Y:S01]  /*1bce0*/  @P2 LDC R21, c[0x0][0xbec] ;  /* 0x0002fb00ff152b82 */ /* 0x000e220000000800 */
[----:B------:R-:W-:-:S03]  /*1bcf0*/  ULDC.64 UR4, c[0x0][0xaa0] ;  /* 0x0002a80000047ab9 */ /* 0x000fc60000000a00 */
[----:B------:R-:W-:-:S04]  /*1bd00*/  IMAD.SHL.U32 R5, R5, 0x8, RZ ;  /* 0x0000000805057824 */ /* 0x000fc800078e00ff */
[----:B------:R-:W-:Y:S01]  /*1bd10*/  IMAD.WIDE R40, R5, 0x2, R40 ;  /* 0x0000000205287825 */ /* 0x000fe200078e0228 */
[----:B------:R-:W1:Y:S02]  /*1bd20*/  @P2 LDC R14, c[0x0][0xbf0] ;  /* 0x0002fc00ff0e2b82 */ /* 0x000e640000000800 */
[C---:B------:R-:W-:Y:S02]  /*1bd30*/  IADD3 R25, P5, R40.reuse, 0x1000, RZ ;  /* 0x0000100028197810 */ /* 0x040fe40007fbe0ff */
[----:B------:R-:W-:Y:S02]  /*1bd40*/  IADD3 R33, P0, R40, 0x2000, RZ ;  /* 0x0000200028217810 */ /* 0x000fe40007f1e0ff */
[----:B------:R-:W-:Y:S02]  /*1bd50*/  LOP3.LUT R24, R25, 0x380, RZ, 0xc0, !PT ;  /* 0x0000038019187812 */ /* 0x000fe400078ec0ff */
[----:B------:R-:W-:Y:S02]  /*1bd60*/  LOP3.LUT R32, R33, 0x380, RZ, 0xc0, !PT ;  /* 0x0000038021207812 */ /* 0x000fe400078ec0ff */
[----:B------:R-:W-:-:S02]  /*1bd70*/  SHF.R.U64 R24, R24, 0x3, RZ ;  /* 0x0000000318187819 */ /* 0x000fc400000012ff */
[----:B------:R-:W-:Y:S01]  /*1bd80*/  SHF.R.U64 R32, R32, 0x3, RZ ;  /* 0x0000000320207819 */ /* 0x000fe200000012ff */
[----:B------:R-:W-:Y:S01]  /*1bd90*/  IMAD R10, R10, UR4, RZ ;  /* 0x000000040a0a7c24 */ /* 0x000fe2000f8e02ff */
[----:B------:R-:W-:Y:S01]  /*1bda0*/  LOP3.LUT R24, R24, R25, RZ, 0x3c, !PT ;  /* 0x0000001918187212 */ /* 0x000fe200078e3cff */
[--C-:B------:R-:W-:Y:S01]  /*1bdb0*/  IMAD.X R25, RZ, RZ, R41.reuse, P5 ;  /* 0x000000ffff197224 */ /* 0x100fe200028e0629 */
[----:B------:R-:W-:Y:S01]  /*1bdc0*/  LOP3.LUT R32, R32, R33, RZ, 0x3c, !PT ;  /* 0x0000002120207212 */ /* 0x000fe200078e3cff */
[--C-:B------:R-:W-:Y:S01]  /*1bdd0*/  IMAD.X R33, RZ, RZ, R41.reuse, P0 ;  /* 0x000000ffff217224 */ /* 0x100fe200000e0629 */
[C---:B------:R-:W-:Y:S02]  /*1bde0*/  IADD3 R37, P1, R40.reuse, 0x3000, RZ ;  /* 0x0000300028257810 */ /* 0x040fe40007f3e0ff */
[C---:B------:R-:W-:Y:S02]  /*1bdf0*/  IADD3 R43, P3, R40.reuse, 0x4000, RZ ;  /* 0x00004000282b7810 */ /* 0x040fe40007f7e0ff */
[C---:B------:R-:W-:Y:S01]  /*1be00*/  IADD3 R45, P4, R40.reuse, 0x5000, RZ ;  /* 0x00005000282d7810 */ /* 0x040fe20007f9e0ff */
[C---:B------:R-:W-:Y:S01]  /*1be10*/  IMAD R13, R3.reuse, UR5, R10 ;  /* 0x00000005030d7c24 */ /* 0x040fe2000f8e020a */
[C---:B------:R-:W-:Y:S01]  /*1be20*/  IADD3 R49, P5, R40.reuse, 0x6000, RZ ;  /* 0x0000600028317810 */ /* 0x040fe20007fbe0ff */
[----:B------:R-:W5:Y:S01]  /*1be30*/  LD.E.128 R24, desc[UR52][R24.64] ;  /* 0x0000003418187980 */ /* 0x000f62000c101d00 */
[----:B------:R-:W-:Y:S01]  /*1be40*/  IADD3 R7, P0, R40, 0x7000, RZ ;  /* 0x0000700028077810 */ /* 0x000fe20007f1e0ff */
[----:B------:R-:W-:Y:S01]  /*1be50*/  IMAD.WIDE.U32 R10, R3, UR4, RZ ;  /* 0x00000004030a7c25 */ /* 0x000fe2000f8e00ff */
[----:B------:R-:W-:Y:S01]  /*1be60*/  LOP3.LUT R36, R37, 0x380, RZ, 0xc0, !PT ;  /* 0x0000038025247812 */ /* 0x000fe200078ec0ff */
[----:B------:R-:W-:Y:S01]  /*1be70*/  ULDC.64 UR4, c[0x0][0xae8] ;  /* 0x0002ba0000047ab9 */ /* 0x000fe20000000a00 */
[----:B------:R-:W-:Y:S01]  /*1be80*/  LOP3.LUT R42, R43, 0x380, RZ, 0xc0, !PT ;  /* 0x000003802b2a7812 */ /* 0x000fe200078ec0ff */
[----:B------:R-:W-:Y:S01]  /*1be90*/  IMAD.X R53, RZ, RZ, R41, P0 ;  /* 0x000000ffff357224 */ /* 0x000fe200000e0629 */
[----:B------:R-:W-:Y:S01]  /*1bea0*/  LOP3.LUT R44, R45, 0x380, RZ, 0xc0, !PT ;  /* 0x000003802d2c7812 */ /* 0x000fe200078ec0ff */
[----:B------:R-:W5:Y:S01]  /*1beb0*/  LD.E.128 R32, desc[UR52][R32.64] ;  /* 0x0000003420207980 */ /* 0x000f62000c101d00 */
[----:B------:R-:W-:-:S02]  /*1bec0*/  LOP3.LUT R48, R49, 0x380, RZ, 0xc0, !PT ;  /* 0x0000038031307812 */ /* 0x000fc400078ec0ff */
[----:B------:R-:W-:Y:S02]  /*1bed0*/  LOP3.LUT R5, R40, 0x380, RZ, 0xc0, !PT ;  /* 0x0000038028057812 */ /* 0x000fe400078ec0ff */
[----:B------:R-:W-:Y:S01]  /*1bee0*/  LOP3.LUT R6, R7, 0x380, RZ, 0xc0, !PT ;  /* 0x0000038007067812 */ /* 0x000fe200078ec0ff */
[----:B------:R-:W-:Y:S01]  /*1bef0*/  IMAD.IADD R11, R11, 0x1, R13 ;  /* 0x000000010b0b7824 */ /* 0x000fe200078e020d */
[----:B------:R-:W-:Y:S01]  /*1bf00*/  SHF.R.U64 R36, R36, 0x3, RZ ;  /* 0x0000000324247819 */ /* 0x000fe200000012ff */
[----:B------:R-:W-:Y:S01]  /*1bf10*/  IMAD R3, R220, 0x20, R188 ;  /* 0x00000020dc037824 */ /* 0x000fe200078e02bc */
[----:B------:R-:W-:Y:S02]  /*1bf20*/  SHF.R.U64 R42, R42, 0x3, RZ ;  /* 0x000000032a2a7819 */ /* 0x000fe400000012ff */
[----:B------:R-:W-:Y:S02]  /*1bf30*/  SHF.R.U64 R44, R44, 0x3, RZ ;  /* 0x000000032c2c7819 */ /* 0x000fe400000012ff */
[----:B------:R-:W-:-:S02]  /*1bf40*/  SHF.R.U64 R48, R48, 0x3, RZ ;  /* 0x0000000330307819 */ /* 0x000fc400000012ff */
[----:B------:R-:W-:Y:S02]  /*1bf50*/  SHF.R.U64 R5, R5, 0x3, RZ ;  /* 0x0000000305057819 */ /* 0x000fe400000012ff */
        /* <DEDUP_REMOVED lines=11> */
[----:B------:R-:W-:Y:S01]  /*1c010*/  MOV R5, R41 ;  /* 0x0000002900057202 */ /* 0x000fe20000000f00 */
[----:B------:R-:W-:Y:S01]  /*1c020*/  IMAD.IADD R12, R200, 0x1, R3 ;  /* 0x00000001c80c7824 */ /* 0x000fe200078e0203 */
[----:B------:R-:W-:-:S02]  /*1c030*/  LOP3.LUT R52, R6, R7, RZ, 0x3c, !PT ;  /* 0x0000000706347212 */ /* 0x000fc400078e3cff */
[----:B------:R-:W-:Y:S01]  /*1c040*/  SHF.R.S32.HI R15, RZ, 0x1f, R8 ;  /* 0x0000001fff0f7819 */ /* 0x000fe20000011408 */
[----:B------:R-:W-:Y:S01]  /*1c050*/  IMAD R11, R197, UR5, R11 ;  /* 0x00000005c50b7c24 */ /* 0x000fe2000f8e020b */
[----:B------:R-:W-:Y:S01]  /*1c060*/  ULDC.64 UR4, c[0x0][0xaf0] ;  /* 0x0002bc0000047ab9 */ /* 0x000fe20000000a00 */
[----:B0-----:R-:W-:Y:S01]  /*1c070*/  @P2 IMAD.HI.U32 R3, R12, R21, RZ ;  /* 0x000000150c032227 */ /* 0x001fe200078e00ff */
[----:B------:R-:W5:Y:S03]  /*1c080*/  LD.E.128 R4, desc[UR52][R4.64] ;  /* 0x0000003404047980 */ /* 0x000f66000c101d00 */
[----:B------:R-:W-:Y:S01]  /*1c090*/  IMAD R15, R15, UR4, RZ ;  /* 0x000000040f0f7c24 */ /* 0x000fe2000f8e02ff */
[----:B------:R-:W5:Y:S01]  /*1c0a0*/  LD.E.128 R36, desc[UR52][R36.64] ;  /* 0x0000003424247980 */ /* 0x000f62000c101d00 */
[----:B------:R-:W-:-:S03]  /*1c0b0*/  IMAD.MOV.U32 R13, RZ, RZ, R12 ;  /* 0x000000ffff0d7224 */ /* 0x000fc600078e000c */
[----:B------:R-:W5:Y:S01]  /*1c0c0*/  LD.E.128 R40, desc[UR52][R42.64] ;  /* 0x000000342a287980 */ /* 0x000f62000c101d00 */
[----:B------:R-:W-:-:S03]  /*1c0d0*/  IMAD R15, R8, UR5, R15 ;  /* 0x00000005080f7c24 */ /* 0x000fc6000f8e020f */
[----:B------:R-:W5:Y:S01]  /*1c0e0*/  LD.E.128 R44, desc[UR52][R44.64] ;  /* 0x000000342c2c7980 */ /* 0x000f62000c101d00 */
[----:B------:R-:W-:-:S03]  /*1c0f0*/  IMAD.WIDE.U32 R10, R8, UR4, R10 ;  /* 0x00000004080a7c25 */ /* 0x000fc6000f8e000a */
[----:B------:R-:W5:Y:S01]  /*1c100*/  LD.E.128 R48, desc[UR52][R48.64] ;  /* 0x0000003430307980 */ /* 0x000f62000c101d00 */
[----:B-1----:R-:W-:-:S03]  /*1c110*/  @P2 SHF.R.U32.HI R13, RZ, R14, R3 ;  /* 0x0000000eff0d2219 */ /* 0x002fc60000011603 */
[----:B------:R-:W5:Y:S01]  /*1c120*/  LD.E.128 R52, desc[UR52][R52.64] ;  /* 0x0000003434347980 */ /* 0x000f62000c101d00 */
[----:B------:R-:W-:Y:S01]  /*1c130*/  ULDC.64 UR4, c[0x0][0xae0] ;  /* 0x0002b80000047ab9 */ /* 0x000fe20000000a00 */
[----:B------:R-:W-:Y:S01]  /*1c140*/  @!PT LDS RZ, [RZ] ;  /* 0x00000000fffff984 */ /* 0x000fe20000000800 */
[----:B------:R-:W-:Y:S01]  /*1c150*/  @!PT LDS RZ, [RZ] ;  /* 0x00000000fffff984 */ /* 0x000fe20000000800 */
[----:B------:R-:W-:Y:S01]  /*1c160*/  @!PT LDS RZ, [RZ] ;  /* 0x00000000fffff984 */ /* 0x000fe20000000800 */
[----:B------:R-:W-:Y:S01]  /*1c170*/  @!PT LDS RZ, [RZ] ;  /* 0x00000000fffff984 */ /* 0x000fe20000000800 */
[----:B------:R0:W-:Y:S06]  /*1c180*/  MEMBAR.ALL.CTA ;  /* 0x0000000000007992 */ /* 0x0001ec0000008000 */
[----:B0-----:R-:W0:Y:S01]  /*1c190*/  FENCE.VIEW.ASYNC.S ;  /* 0x00000000000073c6 */ /* 0x001e220000000000 */
[----:B------:R-:W-:Y:S01]  /*1c1a0*/  IMAD.IADD R11, R11, 0x1, R15 ;  /* 0x000000010b0b7824 */ /* 0x000fe200078e020f */
[--C-:B------:R-:W-:Y:S01]  /*1c1b0*/  SHF.R.S32.HI R8, RZ, 0x1f, R13.reuse ;  /* 0x0000001fff087819 */ /* 0x100fe2000001140d */
[----:B------:R-:W-:-:S04]  /*1c1c0*/  IMAD.MOV R15, RZ, RZ, -R13 ;  /* 0x000000ffff0f7224 */ /* 0x000fc800078e0a0d */
[----:B------:R-:W-:Y:S02]  /*1c1d0*/  IMAD R15, R0, R15, R12 ;  /* 0x0000000f000f7224 */ /* 0x000fe400078e020c */
[----:B------:R-:W-:Y:S02]  /*1c1e0*/  IMAD R8, R8, UR4, RZ ;  /* 0x0000000408087c24 */ /* 0x000fe4000f8e02ff */
[----:B------:R-:W-:Y:S01]  /*1c1f0*/  VIADD R3, R18, 0x28820 ;  /* 0x0002882012037836 */ /* 0x000fe20000000000 */
[----:B------:R-:W-:Y:S01]  /*1c200*/  SHF.R.S32.HI R0, RZ, 0x1f, R15 ;  /* 0x0000001fff007819 */ /* 0x000fe2000001140f */
[C---:B------:R-:W-:Y:S02]  /*1c210*/  IMAD R21, R13.reuse, UR5, R8 ;  /* 0x000000050d157c24 */ /* 0x040fe4000f8e0208 */
[----:B------:R-:W-:Y:S01]  /*1c220*/  IMAD.WIDE.U32 R10, R13, UR4, R10 ;  /* 0x000000040d0a7c25 */ /* 0x000fe2000f8e000a */
[----:B------:R-:W-:Y:S01]  /*1c230*/  ULDC.64 UR4, c[0x0][0xad8] ;  /* 0x0002b60000047ab9 */ /* 0x000fe20000000a00 */
[----:B------:R-:W-:-:S02]  /*1c240*/  PRMT R3, RZ, 0x654, R3 ;  /* 0x00000654ff037816 */ /* 0x000fc40000000003 */
[----:B------:R-:W-:Y:S02]  /*1c250*/  IMAD.IADD R11, R11, 0x1, R21 ;  /* 0x000000010b0b7824 */ /* 0x000fe400078e0215 */
[----:B------:R-:W-:Y:S02]  /*1c260*/  IMAD R0, R0, UR4, RZ ;  /* 0x0000000400007c24 */ /* 0x000fe4000f8e02ff */
[C---:B------:R-:W-:Y:S01]  /*1c270*/  IMAD.WIDE.U32 R10, R15.reuse, UR4, R10 ;  /* 0x000000040f0a7c25 */ /* 0x040fe2000f8e000a */
[----:B0-----:R0:W-:Y:S03]  /*1c280*/  SYNCS.ARRIVE.TRANS64.RED.A1T0 RZ, [R3+URZ], RZ ;  /* 0x000000ff03ff79a7 */ /* 0x0011e6000810043f */
[----:B0-----:R-:W-:Y:S01]  /*1c290*/  IMAD R3, R15, UR5, R0 ;  /* 0x000000050f037c24 */ /* 0x001fe2000f8e0200 */
[----:B------:R-:W-:Y:S02]  /*1c2a0*/  ULDC.64 UR4, c[0x0][0xa80] ;  /* 0x0002a00000047ab9 */ /* 0x000fe40000000a00 */
[----:B------:R-:W-:-:S02]  /*1c2b0*/  LEA R0, P0, R10, UR4, 0x1 ;  /* 0x000000040a007c11 */ /* 0x000fc4000f8008ff */
[----:B------:R-:W-:Y:S01]  /*1c2c0*/  IADD3 R3, R11, R3, RZ ;  /* 0x000000030b037210 */ /* 0x000fe20007ffe0ff */
[----:B------:R-:W-:-:S03]  /*1c2d0*/  UMOV UR4, 0xffffffff ;  /* 0xffffffff00047882 */ /* 0x000fc60000000000 */
[----:B------:R-:W-:Y:S01]  /*1c2e0*/  LEA.HI.X R8, R10, UR5, R3, 0x1, P0 ;  /* 0x000000050a087c11 */ /* 0x000fe200080f0c03 */
[----:B------:R-:W-:Y:S01]  /*1c2f0*/  IMAD.IADD R200, R188, 0x1, R200 ;  /* 0x00000001bcc87824 */ /* 0x000fe200078e02c8 */
[----:B------:R-:W-:Y:S06]  /*1c300*/  BRA.DIV UR4, `(.L_x_8425) ;  /* 0x000000c204d87947 */ /* 0x000fec000b800000 */
[----:B------:R0:W1:Y:S04]  /*1c310*/  SHFL.IDX PT, R3, R8, RZ, 0x181f ;  /* 0x00181fff08037589 */ /* 0x00006800000e0000 */
[----:B------:R0:W2:Y:S02]  /*1c320*/  SHFL.IDX PT, R14, R0, RZ, 0x181f ;  /* 0x00181fff000e7589 */ /* 0x0000a400000e0000 */
.L_x_8697:
[----:B------:R-:W-:Y:S01]  /*1c330*/  ISETP.GE.AND P0, PT, R200, R9, PT ;  /* 0x00000009c800720c */ /* 0x000fe20003f06270 */
[----:B------:R-:W-:-:S12]  /*1c340*/  BSSY B1, `(.L_x_8426) ;  /* 0x000000b000017945 */ /* 0x000fd80003800000 */
[----:B------:R-:W-:Y:S05]  /*1c350*/  @P0 BRA `(.L_x_8427) ;  /* 0x0000000000240947 */ /* 0x000fea0003800000 */
[----:B------:R-:W-:Y:S02]  /*1c360*/  ULDC UR4, c[0x0][0xac8] ;  /* 0x0002b20000047ab9 */ /* 0x000fe40000000800 */
[----:B------:R-:W-:Y:S02]  /*1c370*/  ISETP.GE.AND P0, PT, R16, UR4, PT ;  /* 0x0000000410007c0c */ /* 0x000fe4000bf06270 */
[----:B------:R-:W-:-:S11]  /*1c380*/  ISETP.GE.AND P1, PT, R2, UR4, PT ;  /* 0x0000000402007c0c */ /* 0x000fd6000bf26270 */
[-C--:B--2---:R-:W-:Y:S02]  /*1c390*/  @!P0 LEA R10, P2, R16, R14.reuse, 0x1 ;  /* 0x0000000e100a8211 */ /* 0x084fe400078408ff */
[----:B------:R-:W-:Y:S02]  /*1c3a0*/  @!P1 LEA R14, P3, R2, R14, 0x1 ;  /* 0x0000000e020e9211 */ /* 0x000fe400078608ff */
[-C--:B-1----:R-:W-:Y:S02]  /*1c3b0*/  @!P0 LEA.HI.X R11, R16, R3.reuse, R17, 0x1, P2 ;  /* 0x00000003100b8211 */ /* 0x082fe400010f0c11 */
[----:B------:R-:W-:-:S03]  /*1c3c0*/  @!P1 LEA.HI.X R15, R2, R3, R185, 0x1, P3 ;  /* 0x00000003020f9211 */ /* 0x000fc600018f0cb9 */
[----:B-----5:R3:W-:Y:S04]  /*1c3d0*/  @!P0 ST.E.128 desc[UR52][R10.64], R4 ;  /* 0x000000040a008985 */ /* 0x0207e8000c101d34 */
[----:B------:R3:W-:Y:S02]  /*1c3e0*/  @!P1 ST.E.128 desc[UR52][R14.64], R40 ;  /* 0x000000280e009985 */ /* 0x0007e4000c101d34 */
.L_x_8427:
[----:B------:R-:W-:Y:S05]  /*1c3f0*/  BSYNC B1 ;  /* 0x0000000000017941 */ /* 0x000fea0003800000 */
.L_x_8426:
[----:B------:R-:W-:-:S03]  /*1c400*/  UMOV UR4, 0xffffffff ;  /* 0xffffffff00047882 */ /* 0x000fc60000000000 */
[----:B------:R-:W-:Y:S05]  /*1c410*/  BRA.DIV UR4, `(.L_x_8428) ;  /* 0x000000c204c87947 */ /* 0x000fea000b800000 */
[----:B-1----:R1:W4:Y:S04]  /*1c420*/  SHFL.IDX PT, R3, R8, 0x1, 0x181f ;  /* 0x00381f0008037f89 */ /* 0x00232800000e0000 */
[----:B--23--:R1:W2:Y:S02]  /*1c430*/  SHFL.IDX PT, R14, R0, 0x1, 0x181f ;  /* 0x00381f00000e7f89 */ /* 0x00c2a400000e0000 */
.L_x_8701:
[----:B-----5:R-:W-:Y:S01]  /*1c440*/  VIADD R4, R200, 0x20 ;  /* 0x00000020c8047836 */ /* 0x020fe20000000000 */
[----:B------:R-:W-:Y:S04]  /*1c450*/  BSSY B1, `(.L_x_8429) ;  /* 0x000000c000017945 */ /* 0x000fe80003800000 */
[----:B------:R-:W-:-:S13]  /*1c460*/  ISETP.GE.AND P0, PT, R4, R9, PT ;  /* 0x000000090400720c */ /* 0x000fda0003f06270 */
[----:B------:R-:W-:Y:S05]  /*1c470*/  @P0 BRA `(.L_x_8430) ;  /* 0x0000000000240947 */ /* 0x000fea0003800000 */
[----:B------:R-:W-:Y:S02]  /*1c480*/  ULDC UR4, c[0x0][0xac8] ;  /* 0x0002b20000047ab9 */ /* 0x000fe40000000800 */
[----:B------:R-:W-:Y:S02]  /*1c490*/  ISETP.GE.AND P2, PT, R16, UR4, PT ;  /* 0x0000000410007c0c */ /* 0x000fe4000bf46270 */
[----:B------:R-:W-:-:S11]  /*1c4a0*/  ISETP.GE.AND P3, PT, R2, UR4, PT ;  /* 0x0000000402007c0c */ /* 0x000fd6000bf66270 */
[-C--:B--2---:R-:W-:Y:S02]  /*1c4b0*/  @!P2 LEA R4, P0, R16, R14.reuse, 0x1 ;  /* 0x0000000e1004a211 */ /* 0x084fe400078008ff */
[----:B------:R-:W-:Y:S02]  /*1c4c0*/  @!P3 LEA R14, P1, R2, R14, 0x1 ;  /* 0x0000000e020eb211 */ /* 0x000fe400078208ff */
[-C--:B----4-:R-:W-:Y:S02]  /*1c4d0*/  @!P2 LEA.HI.X R5, R16, R3.reuse, R17, 0x1, P0 ;  /* 0x000000031005a211 */ /* 0x090fe400000f0c11 */
[----:B------:R-:W-:-:S03]  /*1c4e0*/  @!P3 LEA.HI.X R15, R2, R3, R185, 0x1, P1 ;  /* 0x00000003020fb211 */ /* 0x000fc600008f0cb9 */
[----:B------:R3:W-:Y:S04]  /*1c4f0*/  @!P2 ST.E.128 desc[UR52][R4.64], R24 ;  /* 0x000000180400a985 */ /* 0x0007e8000c101d34 */
[----:B------:R3:W-:Y:S02]  /*1c500*/  @!P3 ST.E.128 desc[UR52][R14.64], R44 ;  /* 0x0000002c0e00b985 */ /* 0x0007e4000c101d34 */
.L_x_8430:
[----:B------:R-:W-:Y:S05]  /*1c510*/  BSYNC B1 ;  /* 0x0000000000017941 */ /* 0x000fea0003800000 */
.L_x_8429:
[----:B------:R-:W-:-:S03]  /*1c520*/  UMOV UR4, 0xffffffff ;  /* 0xffffffff00047882 */ /* 0x000fc60000000000 */
[----:B------:R-:W-:Y:S05]  /*1c530*/  BRA.DIV UR4, `(.L_x_8431) ;  /* 0x000000c204c87947 */ /* 0x000fea000b800000 */
[----:B----4-:R4:W0:Y:S04]  /*1c540*/  SHFL.IDX PT, R3, R8, 0x2, 0x181f ;  /* 0x00581f0008037f89 */ /* 0x01082800000e0000 */
[----:B--23--:R4:W2:Y:S02]  /*1c550*/  SHFL.IDX PT, R14, R0, 0x2, 0x181f ;  /* 0x00581f00000e7f89 */ /* 0x00c8a400000e0000 */
.L_x_8705:
[----:B------:R-:W-:Y:S01]  /*1c560*/  VIADD R4, R200, 0x40 ;  /* 0x00000040c8047836 */ /* 0x000fe20000000000 */
        /* <DEDUP_REMOVED lines=8> */
[-C--:B0-----:R-:W-:Y:S02]  /*1c5f0*/  @!P2 LEA.HI.X R5, R16, R3.reuse, R17, 0x1, P0 ;  /* 0x000000031005a211 */ /* 0x081fe400000f0c11 */
[----:B------:R-:W-:-:S03]  /*1c600*/  @!P3 LEA.HI.X R15, R2, R3, R185, 0x1, P1 ;  /* 0x00000003020fb211 */ /* 0x000fc600008f0cb9 */
[----:B------:R3:W-:Y:S04]  /*1c610*/  @!P2 ST.E.128 desc[UR52][R4.64], R32 ;  /* 0x000000200400a985 */ /* 0x0007e8000c101d34 */
[----:B------:R3:W-:Y:S02]  /*1c620*/  @!P3 ST.E.128 desc[UR52][R14.64], R48 ;  /* 0x000000300e00b985 */ /* 0x0007e4000c101d34 */
.L_x_8433:
[----:B------:R-:W-:Y:S05]  /*1c630*/  BSYNC B1 ;  /* 0x0000000000017941 */ /* 0x000fea0003800000 */
.L_x_8432:
[----:B------:R-:W-:-:S03]  /*1c640*/  UMOV UR4, 0xffffffff ;  /* 0xffffffff00047882 */ /* 0x000fc60000000000 */
[----:B------:R-:W-:Y:S05]  /*1c650*/  BRA.DIV UR4, `(.L_x_8434) ;  /* 0x000000c204c87947 */ /* 0x000fea000b800000 */
[----:B0-----:R0:W0:Y:S04]  /*1c660*/  SHFL.IDX PT, R3, R8, 0x3, 0x181f ;  /* 0x00781f0008037f89 */ /* 0x00102800000e0000 */
[----:B--23--:R2:W3:Y:S02]  /*1c670*/  SHFL.IDX PT, R14, R0, 0x3, 0x181f ;  /* 0x00781f00000e7f89 */ /* 0x00c4e400000e0000 */
.L_x_8709:
[----:B-12-4-:R-:W-:-:S05]  /*1c680*/  VIADD R0, R200, 0x60 ;  /* 0x00000060c8007836 */ /* 0x016fca0000000000 */
        /* <DEDUP_REMOVED lines=13> */
.L_x_8424:
[----:B0-----:R-:W0:Y:S01]  /*1c760*/  @P2 LDC R12, c[0x0][0xbec] ;  /* 0x0002fb00ff0c2b82 */ /* 0x001e220000000800 */
[----:B------:R-:W-:Y:S01]  /*1c770*/  ULDC.64 UR4, c[0x0][0xb08] ;  /* 0x0002c20000047ab9 */ /* 0x000fe20000000a00 */
[----:B------:R-:W-:Y:S01]  /*1c780*/  ULDC.64 UR6, c[0x0][0xb30] ;  /* 0x0002cc0000067ab9 */ /* 0x000fe20000000a00 */
[----:B------:R-:W-:Y:S01]  /*1c790*/  IMAD R10, R10, UR4, RZ ;  /* 0x000000040a0a7c24 */ /* 0x000fe2000f8e02ff */
[----:B------:R-:W-:Y:S01]  /*1c7a0*/  IADD3 R49, R189, 0x38, RZ ;  /* 0x00000038bd317810 */ /* 0x000fe20007ffe0ff */
[C---:B------:R-:W-:Y:S01]  /*1c7b0*/  IMAD.WIDE.U32 R4, R3.reuse, UR4, RZ ;  /* 0x0000000403047c25 */ /* 0x040fe2000f8e00ff */
[----:B------:R-:W-:Y:S02]  /*1c7c0*/  SHF.R.S32.HI R51, RZ, 0x1f, R224 ;  /* 0x0000001fff337819 */ /* 0x000fe400000114e0 */
[----:B------:R-:W1:Y:S01]  /*1c7d0*/  @P2 LDC R11, c[0x0][0xbf0] ;  /* 0x0002fc00ff0b2b82 */ /* 0x000e620000000800 */
[----:B------:R-:W-:Y:S01]  /*1c7e0*/  IMAD R3, R3, UR5, R10 ;  /* 0x0000000503037c24 */ /* 0x000fe2000f8e020a */
[----:B------:R-:W-:Y:S01]  /*1c7f0*/  ULDC.64 UR4, c[0x0][0xb38] ;  /* 0x0002ce0000047ab9 */ /* 0x000fe20000000a00 */
[----:B------:R-:W-:Y:S01]  /*1c800*/  VIADD R33, R189, 0x8 ;  /* 0x00000008bd217836 */ /* 0x000fe20000000000 */
[----:B------:R-:W-:Y:S01]  /*1c810*/  SHF.R.S32.HI R44, RZ, 0x1f, R49 ;  /* 0x0000001fff2c7819 */ /* 0x000fe20000011431 */
[----:B------:R-:W-:Y:S01]  /*1c820*/  IMAD.IADD R5, R5, 0x1, R3 ;  /* 0x0000000105057824 */ /* 0x000fe200078e0203 */
[----:B------:R-:W-:Y:S01]  /*1c830*/  SHF.R.S32.HI R3, RZ, 0x1f, R8 ;  /* 0x0000001fff037819 */ /* 0x000fe20000011408 */
[----:B------:R-:W-:-:S02]  /*1c840*/  VIADD R35, R189, 0x10 ;  /* 0x00000010bd237836 */ /* 0x000fc40000000000 */
[----:B------:R-:W-:-:S03]  /*1c850*/  IMAD.WIDE.U32 R4, R197, UR4, R4 ;  /* 0x00000004c5047c25 */ /* 0x000fc6000f8e0004 */
[----:B------:R-:W-:Y:S01]  /*1c860*/  SHF.R.S32.HI R28, RZ, 0x1f, R35 ;  /* 0x0000001fff1c7819 */ /* 0x000fe20000011423 */
[----:B------:R-:W-:Y:S01]  /*1c870*/  IMAD R5, R197, UR5, R5 ;  /* 0x00000005c5057c24 */ /* 0x000fe2000f8e0205 */
[----:B------:R-:W-:Y:S01]  /*1c880*/  ULDC.64 UR4, c[0x0][0xb40] ;  /* 0x0002d00000047ab9 */ /* 0x000fe20000000a00 */
[----:B------:R-:W-:Y:S02]  /*1c890*/  VIADD R41, R189, 0x18 ;  /* 0x00000018bd297836 */ /* 0x000fe40000000000 */
[----:B------:R-:W-:Y:S02]  /*1c8a0*/  IMAD R3, R3, UR4, RZ ;  /* 0x0000000403037c24 */ /* 0x000fe4000f8e02ff */
[----:B0-----:R-:W-:Y:S01]  /*1c8b0*/  @P2 IMAD.HI.U32 R12, R45, R12, RZ ;  /* 0x0000000c2d0c2227 */ /* 0x001fe200078e00ff */
[----:B------:R-:W-:-:S03]  /*1c8c0*/  SHF.R.S32.HI R32, RZ, 0x1f, R41 ;  /* 0x0000001fff207819 */ /* 0x000fc60000011429 */
[C---:B------:R-:W-:Y:S02]  /*1c8d0*/  IMAD R7, R8.reuse, UR5, R3 ;  /* 0x0000000508077c24 */ /* 0x040fe4000f8e0203 */
[----:B------:R-:W-:Y:S01]  /*1c8e0*/  IMAD.WIDE.U32 R4, R8, UR4, R4 ;  /* 0x0000000408047c25 */ /* 0x000fe2000f8e0004 */
[----:B------:R-:W-:-:S03]  /*1c8f0*/  ULDC.64 UR4, c[0x0][0xb48] ;  /* 0x0002d20000047ab9 */ /* 0x000fc60000000a00 */
[----:B------:R-:W-:Y:S01]  /*1c900*/  IMAD.MOV.U32 R3, RZ, RZ, R45 ;  /* 0x000000ffff037224 */ /* 0x000fe200078e002d */
[----:B-1----:R-:W-:Y:S01]  /*1c910*/  @P2 SHF.R.U32.HI R3, RZ, R11, R12 ;  /* 0x0000000bff032219 */ /* 0x002fe2000001160c */
[----:B------:R-:W-:Y:S02]  /*1c920*/  IMAD.IADD R5, R5, 0x1, R7 ;  /* 0x0000000105057824 */ /* 0x000fe400078e0207 */
[----:B------:R-:W-:Y:S01]  /*1c930*/  VIADD R43, R189, 0x20 ;  /* 0x00000020bd2b7836 */ /* 0x000fe20000000000 */
[--C-:B------:R-:W-:Y:S01]  /*1c940*/  SHF.R.S32.HI R8, RZ, 0x1f, R3.reuse ;  /* 0x0000001fff087819 */ /* 0x100fe20000011403 */
[----:B------:R-:W-:Y:S02]  /*1c950*/  IMAD.MOV R7, RZ, RZ, -R3 ;  /* 0x000000ffff077224 */ /* 0x000fe400078e0a03 */
[----:B------:R-:W-:Y:S01]  /*1c960*/  IMAD.WIDE.U32 R4, R223, UR4, R4 ;  /* 0x00000004df047c25 */ /* 0x000fe2000f8e0004 */
[----:B------:R-:W-:-:S03]  /*1c970*/  SHF.R.S32.HI R34, RZ, 0x1f, R43 ;  /* 0x0000001fff227819 */ /* 0x000fc6000001142b */
[----:B------:R-:W-:Y:S02]  /*1c980*/  IMAD R7, R0, R7, R45 ;  /* 0x0000000700077224 */ /* 0x000fe400078e022d */
[----:B------:R-:W-:Y:S02]  /*1c990*/  IMAD R8, R8, UR6, RZ ;  /* 0x0000000608087c24 */ /* 0x000fe4000f8e02ff */
[----:B------:R-:W-:Y:S01]  /*1c9a0*/  IMAD R5, R223, UR5, R5 ;  /* 0x00000005df057c24 */ /* 0x000fe2000f8e0205 */
[----:B------:R-:W-:Y:S01]  /*1c9b0*/  SHF.R.S32.HI R0, RZ, 0x1f, R7 ;  /* 0x0000001fff007819 */ /* 0x000fe20000011407 */
[C---:B------:R-:W-:Y:S01]  /*1c9c0*/  IMAD R11, R3.reuse, UR7, R8 ;  /* 0x00000007030b7c24 */ /* 0x040fe2000f8e0208 */
[----:B------:R-:W-:Y:S01]  /*1c9d0*/  ULDC.64 UR4, c[0x0][0xb28] ;  /* 0x0002ca0000047ab9 */ /* 0x000fe20000000a00 */
[----:B------:R-:W-:-:S04]  /*1c9e0*/  IMAD.WIDE.U32 R4, R3, UR6, R4 ;  /* 0x0000000603047c25 */ /* 0x000fc8000f8e0004 */
[----:B------:R-:W-:Y:S01]  /*1c9f0*/  IMAD R0, R0, UR4, RZ ;  /* 0x0000000400007c24 */ /* 0x000fe2000f8e02ff */
[----:B------:R-:W-:Y:S01]  /*1ca00*/  IADD3 R5, R5, R11, RZ ;  /* 0x0000000b05057210 */ /* 0x000fe20007ffe0ff */
[----:B------:R-:W-:Y:S02]  /*1ca10*/  VIADD R8, R18, 0x28820 ;  /* 0x0002882012087836 */ /* 0x000fe40000000000 */
[C---:B------:R-:W-:Y:S02]  /*1ca20*/  IMAD R3, R7.reuse, UR5, R0 ;  /* 0x0000000507037c24 */ /* 0x040fe4000f8e0200 */
[----:B------:R-:W-:Y:S01]  /*1ca30*/  IMAD.WIDE.U32 R4, R7, UR4, R4 ;  /* 0x0000000407047c25 */ /* 0x000fe2000f8e0004 */
[----:B------:R-:W-:Y:S01]  /*1ca40*/  ULDC.64 UR4, c[0x0][0xb00] ;  /* 0x0002c00000047ab9 */ /* 0x000fe20000000a00 */
[----:B------:R-:W-:Y:S02]  /*1ca50*/  PRMT R8, RZ, 0x654, R8 ;  /* 0x00000654ff087816 */ /* 0x000fe40000000008 */
[----:B------:R-:W-:Y:S01]  /*1ca60*/  IMAD.IADD R5, R5, 0x1, R3 ;  /* 0x0000000105057824 */ /* 0x000fe200078e0203 */
[C---:B------:R-:W-:Y:S01]  /*1ca70*/  LEA R3, P0, R4.reuse, UR4, 0x2 ;  /* 0x0000000404037c11 */ /* 0x040fe2000f8010ff */
[C---:B------:R-:W-:Y:S01]  /*1ca80*/  VIADD R45, R189.reuse, 0x28 ;  /* 0x00000028bd2d7836 */ /* 0x040fe20000000000 */
[----:B------:R-:W-:Y:S01]  /*1ca90*/  UMOV UR4, 0xffffffff ;  /* 0xffffffff00047882 */ /* 0x000fe20000000000 */
[----:B------:R-:W-:Y:S01]  /*1caa0*/  VIADD R47, R189, 0x30 ;  /* 0x00000030bd2f7836 */ /* 0x000fe20000000000 */
[----:B------:R0:W-:Y:S01]  /*1cab0*/  SYNCS.ARRIVE.TRANS64.RED.A1T0 RZ, [R8+URZ], RZ ;  /* 0x000000ff08ff79a7 */ /* 0x0001e2000810043f */
[----:B------:R-:W-:-:S02]  /*1cac0*/  LEA.HI.X R4, R4, UR5, R5, 0x2, P0 ;  /* 0x0000000504047c11 */ /* 0x000fc400080f1405 */
[----:B------:R-:W-:Y:S02]  /*1cad0*/  SHF.R.S32.HI R7, RZ, 0x1f, R189 ;  /* 0x0000001fff077819 */ /* 0x000fe400000114bd */
[----:B------:R-:W-:Y:S02]  /*1cae0*/  SHF.R.S32.HI R40, RZ, 0x1f, R45 ;  /* 0x0000001fff287819 */ /* 0x000fe4000001142d */
[----:B------:R-:W-:Y:S02]  /*1caf0*/  SHF.R.S32.HI R42, RZ, 0x1f, R47 ;  /* 0x0000001fff2a7819 */ /* 0x000fe4000001142f */
[----:B0-----:R-:W-:Y:S01]  /*1cb00*/  SHF.R.S32.HI R8, RZ, 0x1f, R33 ;  /* 0x0000001fff087819 */ /* 0x001fe20000011421 */
[----:B------:R-:W-:Y:S06]  /*1cb10*/  BRA.DIV UR4, `(.L_x_8436) ;  /* 0x000000be04e07947 */ /* 0x000fec000b800000 */
[----:B------:R0:W1:Y:S04]  /*1cb20*/  SHFL.IDX PT, R0, R4, RZ, 0x1c1f ;  /* 0x001c1fff04007589 */ /* 0x00006800000e0000 */
[----:B------:R0:W2:Y:S02]  /*1cb30*/  SHFL.IDX PT, R14, R3, RZ, 0x1c1f ;  /* 0x001c1fff030e7589 */ /* 0x0000a400000e0000 */
.L_x_8712:
[----:B------:R-:W-:Y:S01]  /*1cb40*/  ISETP.GE.AND P0, PT, R24, R9, PT ;  /* 0x000000091800720c */ /* 0x000fe20003f06270 */
[----:B------:R-:W-:-:S12]  /*1cb50*/  BSSY B1, `(.L_x_8437) ;  /* 0x000004e000017945 */ /* 0x000fd80003800000 */
[----:B------:R-:W-:Y:S05]  /*1cb60*/  @P0 BRA `(.L_x_8438) ;  /* 0x0000000400300947 */ /* 0x000fea0003800000 */
[----:B------:R-:W-:Y:S01]  /*1cb70*/  ULDC UR4, c[0x0][0xac8] ;  /* 0x0002b20000047ab9 */ /* 0x000fe20000000800 */
[C---:B------:R-:W-:Y:S01]  /*1cb80*/  VIADD R46, R189.reuse, 0x48 ;  /* 0x00000048bd2e7836 */ /* 0x040fe20000000000 */
[C---:B------:R-:W-:Y:S01]  /*1cb90*/  ISETP.GE.AND P0, PT, R189.reuse, UR4, PT ;  /* 0x00000004bd007c0c */ /* 0x040fe2000bf06270 */
[----:B------:R-:W-:Y:S01]  /*1cba0*/  VIADD R5, R189, 0x50 ;  /* 0x00000050bd057836 */ /* 0x000fe20000000000 */
[----:B------:R-:W-:Y:S01]  /*1cbb0*/  ISETP.GE.AND P2, PT, R33, UR4, PT ;  /* 0x0000000421007c0c */ /* 0x000fe2000bf46270 */
[----:B------:R-:W-:Y:S01]  /*1cbc0*/  VIADD R48, R189, 0x48 ;  /* 0x00000048bd307836 */ /* 0x000fe20000000000 */
[----:B------:R-:W-:Y:S01]  /*1cbd0*/  ISETP.GE.AND P3, PT, R35, UR4, PT ;  /* 0x0000000423007c0c */ /* 0x000fe2000bf66270 */
[----:B------:R-:W-:Y:S01]  /*1cbe0*/  VIADD R15, R189, 0x50 ;  /* 0x00000050bd0f7836 */ /* 0x000fe20000000000 */
[----:B------:R-:W-:Y:S02]  /*1cbf0*/  ISETP.GE.AND P1, PT, R41, UR4, PT ;  /* 0x0000000429007c0c */ /* 0x000fe4000bf26270 */
[----:B------:R-:W-:-:S02]  /*1cc00*/  SHF.R.S32.HI R48, RZ, 0x1f, R48 ;  /* 0x0000001fff307819 */ /* 0x000fc40000011430 */
[----:B------:R-:W-:-:S03]  /*1cc10*/  SHF.R.S32.HI R15, RZ, 0x1f, R15 ;  /* 0x0000001fff0f7819 */ /* 0x000fc6000001140f */
[-C--:B--2---:R-:W-:Y:S02]  /*1cc20*/  @!P0 LEA R10, P4, R189, R14.reuse, 0x2 ;  /* 0x0000000ebd0a8211 */ /* 0x084fe400078810ff */
[----:B------:R-:W-:Y:S02]  /*1cc30*/  @!P2 LEA R12, P5, R33, R14, 0x2 ;  /* 0x0000000e210ca211 */ /* 0x000fe400078a10ff */
[-C--:B-1----:R-:W-:Y:S02]  /*1cc40*/  @!P0 LEA.HI.X R11, R189, R0.reuse, R7, 0x2, P4 ;  /* 0x00000000bd0b8211 */ /* 0x082fe400020f1407 */
[----:B------:R-:W-:Y:S02]  /*1cc50*/  @!P2 LEA.HI.X R13, R33, R0, R8, 0x2, P5 ;  /* 0x00000000210da211 */ /* 0x000fe400028f1408 */
[----:B------:R-:W-:Y:S01]  /*1cc60*/  @!P3 LEA R20, P4, R35, R14, 0x2 ;  /* 0x0000000e2314b211 */ /* 0x000fe200078810ff */
[----:B------:R1:W-:Y:S01]  /*1cc70*/  @!P0 ST.E.64 desc[UR52][R10.64], R36 ;  /* 0x000000240a008985 */ /* 0x0003e2000c101b34 */
[----:B------:R-:W-:-:S02]  /*1cc80*/  ISETP.GE.AND P0, PT, R43, UR4, PT ;  /* 0x000000042b007c0c */ /* 0x000fc4000bf06270 */
[----:B------:R-:W-:Y:S01]  /*1cc90*/  @!P1 LEA R24, P5, R41, R14, 0x2 ;  /* 0x0000000e29189211 */ /* 0x000fe200078a10ff */
        /* <DEDUP_REMOVED lines=9> */
[----:B-1----:R-:W-:Y:S02]  /*1cd30*/  @!P2 LEA R10, P5, R45, R14, 0x2 ;  /* 0x0000000e2d0aa211 */ /* 0x002fe400078a10ff */
[-C--:B------:R-:W-:Y:S02]  /*1cd40*/  @!P0 LEA.HI.X R27, R43, R0.reuse, R34, 0x2, P3 ;  /* 0x000000002b1b8211 */ /* 0x080fe400018f1422 */
[----:B------:R-:W-:Y:S02]  /*1cd50*/  @!P2 LEA.HI.X R11, R45, R0, R40, 0x2, P5 ;  /* 0x000000002d0ba211 */ /* 0x000fe400028f1428 */
[----:B------:R-:W-:Y:S01]  /*1cd60*/  ISETP.GE.AND P3, PT, R224, UR4, PT ;  /* 0x00000004e0007c0c */ /* 0x000fe2000bf66270 */
[----:B------:R1:W-:Y:S01]  /*1cd70*/  @!P0 ST.E.64 desc[UR52][R26.64], R104 ;  /* 0x000000681a008985 */ /* 0x0003e2000c101b34 */
[----:B--2---:R-:W-:-:S03]  /*1cd80*/  @!P4 LEA R12, P0, R47, R14, 0x2 ;  /* 0x0000000e2f0cc211 */ /* 0x004fc600078010ff */
[----:B------:R2:W-:Y:S01]  /*1cd90*/  @!P2 ST.E.64 desc[UR52][R10.64], R108 ;  /* 0x0000006c0a00a985 */ /* 0x0005e2000c101b34 */
[----:B---3--:R-:W-:Y:S02]  /*1cda0*/  @!P1 LEA R20, P5, R49, R14, 0x2 ;  /* 0x0000000e31149211 */ /* 0x008fe400078a10ff */
        /* <DEDUP_REMOVED lines=8> */
[----:B------:R-:W-:Y:S02]  /*1ce30*/  @!P3 LEA.HI.X R25, R224, R0, R51, 0x2, P5 ;  /* 0x00000000e019b211 */ /* 0x000fe400028f1433 */
[CC--:B-1----:R-:W-:Y:S02]  /*1ce40*/  @!P2 LEA R26, P4, R46.reuse, R14.reuse, 0x2 ;  /* 0x0000000e2e1aa211 */ /* 0x0c2fe400078810ff */
[----:B--2---:R-:W-:Y:S01]  /*1ce50*/  @!P0 LEA R10, P5, R5, R14, 0x2 ;  /* 0x0000000e050a8211 */ /* 0x004fe200078a10ff */
[----:B------:R1:W-:Y:S01]  /*1ce60*/  @!P3 ST.E.64 desc[UR52][R24.64], R120 ;  /* 0x000000781800b985 */ /* 0x0003e2000c101b34 */
[----:B------:R-:W-:Y:S02]  /*1ce70*/  @!P2 LEA.HI.X R27, R46, R0, R48, 0x2, P4 ;  /* 0x000000002e1ba211 */ /* 0x000fe400020f1430 */
[----:B------:R-:W-:-:S02]  /*1ce80*/  ISETP.GE.AND P3, PT, R228, UR4, PT ;  /* 0x00000004e4007c0c */ /* 0x000fc4000bf66270 */
[----:B------:R-:W-:Y:S01]  /*1ce90*/  @!P0 LEA.HI.X R11, R5, R0, R15, 0x2, P5 ;  /* 0x00000000050b8211 */ /* 0x000fe200028f140f */
[----:B------:R2:W-:Y:S01]  /*1cea0*/  @!P2 ST.E.64 desc[UR52][R26.64], R124 ;  /* 0x0000007c1a00a985 */ /* 0x0005e2000c101b34 */
[----:B------:R-:W-:Y:S02]  /*1ceb0*/  ISETP.GE.AND P4, PT, R227, UR4, PT ;  /* 0x00000004e3007c0c */ /* 0x000fe4000bf86270 */
[----:B------:R-:W-:Y:S01]  /*1cec0*/  SHF.R.S32.HI R5, RZ, 0x1f, R229 ;  /* 0x0000001fff057819 */ /* 0x000fe200000114e5 */
[----:B------:R0:W-:Y:S01]  /*1ced0*/  @!P0 ST.E.64 desc[UR52][R10.64], R128 ;  /* 0x000000800a008985 */ /* 0x0001e2000c101b34 */
[----:B---3--:R-:W-:Y:S02]  /*1cee0*/  @!P1 LEA R12, P5, R229, R14, 0x2 ;  /* 0x0000000ee50c9211 */ /* 0x008fe400078a10ff */
[----:B------:R-:W-:Y:S02]  /*1cef0*/  ISETP.GE.AND P2, PT, R226, UR4, PT ;  /* 0x00000004e2007c0c */ /* 0x000fe4000bf46270 */
[----:B------:R-:W-:-:S02]  /*1cf00*/  ISETP.GE.AND P0, PT, R225, UR4, PT ;  /* 0x00000004e1007c0c */ /* 0x000fc4000bf06270 */
[----:B------:R-:W-:Y:S02]  /*1cf10*/  @!P1 LEA.HI.X R13, R229, R0, R5, 0x2, P5 ;  /* 0x00000000e50d9211 */ /* 0x000fe400028f1405 */
[----:B------:R-:W-:Y:S02]  /*1cf20*/  SHF.R.S32.HI R5, RZ, 0x1f, R228 ;  /* 0x0000001fff057819 */ /* 0x000fe400000114e4 */
[CC--:B----4-:R-:W-:Y:S01]  /*1cf30*/  @!P3 LEA R20, P5, R228.reuse, R14.reuse, 0x2 ;  /* 0x0000000ee414b211 */ /* 0x0d0fe200078a10ff */
[----:B------:R0:W-:Y:S01]  /*1cf40*/  @!P1 ST.E.64 desc[UR52][R12.64], R132 ;  /* 0x000000840c009985 */ /* 0x0001e2000c101b34 */
[----:B-1----:R-:W-:Y:S02]  /*1cf50*/  @!P4 LEA R24, P1, R227, R14, 0x2 ;  /* 0x0000000ee318c211 */ /* 0x002fe400078210ff */
[----:B------:R-:W-:Y:S02]  /*1cf60*/  SHF.R.S32.HI R15, RZ, 0x1f, R227 ;  /* 0x0000001fff0f7819 */ /* 0x000fe400000114e3 */
[----:B------:R-:W-:-:S02]  /*1cf70*/  @!P3 LEA.HI.X R21, R228, R0, R5, 0x2, P5 ;  /* 0x00000000e415b211 */ /* 0x000fc400028f1405 */
[C---:B--2---:R-:W-:Y:S02]  /*1cf80*/  @!P2 LEA R26, P5, R226.reuse, R14, 0x2 ;  /* 0x0000000ee21aa211 */ /* 0x044fe400078a10ff */
[----:B------:R-:W-:Y:S01]  /*1cf90*/  SHF.R.S32.HI R46, RZ, 0x1f, R226 ;  /* 0x0000001fff2e7819 */ /* 0x000fe200000114e2 */
[----:B------:R0:W-:Y:S01]  /*1cfa0*/  @!P3 ST.E.64 desc[UR52][R20.64], R136 ;  /* 0x000000881400b985 */ /* 0x0001e2000c101b34 */
[----:B------:R-:W-:Y:S02]  /*1cfb0*/  @!P4 LEA.HI.X R25, R227, R0, R15, 0x2, P1 ;  /* 0x00000000e319c211 */ /* 0x000fe400008f140f */
[----:B------:R-:W-:Y:S02]  /*1cfc0*/  SHF.R.S32.HI R5, RZ, 0x1f, R225 ;  /* 0x0000001fff057819 */ /* 0x000fe400000114e1 */
[----:B------:R-:W-:Y:S01]  /*1cfd0*/  @!P0 LEA R14, P1, R225, R14, 0x2 ;  /* 0x0000000ee10e8211 */ /* 0x000fe200078210ff */
[----:B------:R0:W-:Y:S01]  /*1cfe0*/  @!P4 ST.E.64 desc[UR52][R24.64], R140 ;  /* 0x0000008c1800c985 */ /* 0x0001e2000c101b34 */
[----:B------:R-:W-:-:S02]  /*1cff0*/  @!P2 LEA.HI.X R27, R226, R0, R46, 0x2, P5 ;  /* 0x00000000e21ba211 */ /* 0x000fc400028f142e */
[----:B------:R-:W-:-:S03]  /*1d000*/  @!P0 LEA.HI.X R15, R225, R0, R5, 0x2, P1 ;  /* 0x00000000e10f8211 */ /* 0x000fc600008f1405 */
[----:B------:R0:W-:Y:S04]  /*1d010*/  @!P2 ST.E.64 desc[UR52][R26.64], R144 ;  /* 0x000000901a00a985 */ /* 0x0001e8000c101b34 */
[----:B------:R0:W-:Y:S02]  /*1d020*/  @!P0 ST.E.64 desc[UR52][R14.64], R148 ;  /* 0x000000940e008985 */ /* 0x0001e4000c101b34 */
.L_x_8438:
[----:B------:R-:W-:Y:S05]  /*1d030*/  BSYNC B1 ;  /* 0x0000000000017941 */ /* 0x000fea0003800000 */
.L_x_8437:
[----:B------:R-:W-:-:S03]  /*1d040*/  UMOV UR4, 0xffffffff ;  /* 0xffffffff00047882 */ /* 0x000fc60000000000 */
[----:B------:R-:W-:Y:S05]  /*1d050*/  BRA.DIV UR4, `(.L_x_8439) ;  /* 0x000000ba04c47947 */ /* 0x000fea000b800000 */
[----:B-1----:R1:W3:Y:S04]  /*1d060*/  SHFL.IDX PT, R0, R4, 0x1, 0x1c1f ;  /* 0x003c1f0004007f89 */ /* 0x0022e800000e0000 */
[----:B0-2---:R1:W0:Y:S02]  /*1d070*/  SHFL.IDX PT, R14, R3, 0x1, 0x1c1f ;  /* 0x003c1f00030e7f89 */ /* 0x00522400000e0000 */
.L_x_8716:
[----:B------:R-:W-:-:S13]  /*1d080*/  ISETP.GE.AND P0, PT, R6, R9, PT ;  /* 0x000000090600720c */ /* 0x000fda0003f06270 */
[----:B------:R-:W-:Y:S05]  /*1d090*/  @P0 BRA `(.L_x_8435) ;  /* 0x0000001000380947 */ /* 0x000fea0003800000 */
[----:B------:R-:W-:Y:S01]  /*1d0a0*/  ULDC UR4, c[0x0][0xac8] ;  /* 0x0002b20000047ab9 */ /* 0x000fe20000000800 */
[C---:B------:R-:W-:Y:S01]  /*1d0b0*/  VIADD R15, R189.reuse, 0x48 ;  /* 0x00000048bd0f7836 */ /* 0x040fe20000000000 */
[C---:B------:R-:W-:Y:S01]  /*1d0c0*/  ISETP.GE.AND P3, PT, R189.reuse, UR4, PT ;  /* 0x00000004bd007c0c */ /* 0x040fe2000bf66270 */
[----:B-1----:R-:W-:Y:S01]  /*1d0d0*/  VIADD R3, R189, 0x50 ;  /* 0x00000050bd037836 */ /* 0x002fe20000000000 */
[----:B------:R-:W-:Y:S01]  /*1d0e0*/  ISETP.GE.AND P4, PT, R33, UR4, PT ;  /* 0x0000000421007c0c */ /* 0x000fe2000bf86270 */
[----:B------:R-:W-:Y:S01]  /*1d0f0*/  VIADD R26, R189, 0x48 ;  /* 0x00000048bd1a7836 */ /* 0x000fe20000000000 */
[----:B------:R-:W-:-:S04]  /*1d100*/  ISETP.GE.AND P0, PT, R35, UR4, PT ;  /* 0x0000000423007c0c */ /* 0x000fc8000bf06270 */
[----:B------:R-:W-:-:S05]  /*1d110*/  SHF.R.S32.HI R26, RZ, 0x1f, R26 ;  /* 0x0000001fff1a7819 */ /* 0x000fca000001141a */
[-C--:B0-----:R-:W-:Y:S02]  /*1d120*/  @!P3 LEA R4, P1, R189, R14.reuse, 0x2 ;  /* 0x0000000ebd04b211 */ /* 0x081fe400078210ff */
[----:B------:R-:W-:Y:S02]  /*1d130*/  @!P4 LEA R6, P2, R33, R14, 0x2 ;  /* 0x0000000e2106c211 */ /* 0x000fe400078410ff */
[-C--:B---3--:R-:W-:Y:S02]  /*1d140*/  @!P3 LEA.HI.X R5, R189, R0.reuse, R7, 0x2, P1 ;  /* 0x00000000bd05b211 */ /* 0x088fe400008f1407 */
[----:B------:R-:W-:Y:S02]  /*1d150*/  @!P4 LEA.HI.X R7, R33, R0, R8, 0x2, P2 ;  /* 0x000000002107c211 */ /* 0x000fe400010f1408 */
[----:B------:R-:W-:Y:S01]  /*1d160*/  ISETP.GE.AND P1, PT, R41, UR4, PT ;  /* 0x0000000429007c0c */ /* 0x000fe2000bf26270 */
[----:B------:R0:W-:Y:S01]  /*1d170*/  @!P3 ST.E.64 desc[UR52][R4.64], R90 ;  /* 0x0000005a0400b985 */ /* 0x0001e2000c101b34 */
[----:B------:R-:W-:-:S02]  /*1d180*/  ISETP.GE.AND P2, PT, R43, UR4, PT ;  /* 0x000000042b007c0c */ /* 0x000fc4000bf46270 */
[----:B------:R-:W-:Y:S01]  /*1d190*/  @!P0 LEA R8, P5, R35, R14, 0x2 ;  /* 0x0000000e23088211 */ /* 0x000fe200078a10ff */
[----:B------:R1:W-:Y:S01]  /*1d1a0*/  @!P4 ST.E.64 desc[UR52][R6.64], R94 ;  /* 0x0000005e0600c985 */ /* 0x0003e2000c101b34 */
[----:B------:R-:W-:Y:S02]  /*1d1b0*/  ISETP.GE.AND P3, PT, R45, UR4, PT ;  /* 0x000000042d007c0c */ /* 0x000fe4000bf66270 */
[----:B------:R-:W-:Y:S02]  /*1d1c0*/  @!P0 LEA.HI.X R9, R35, R0, R28, 0x2, P5 ;  /* 0x0000000023098211 */ /* 0x000fe400028f141c */
[----:B------:R-:W-:-:S03]  /*1d1d0*/  ISETP.GE.AND P4, PT, R47, UR4, PT ;  /* 0x000000042f007c0c */ /* 0x000fc6000bf86270 */
[-C--:B------:R-:W-:Y:S01]  /*1d1e0*/  @!P1 LEA R10, P5, R41, R14.reuse, 0x2 ;  /* 0x0000000e290a9211 */ /* 0x080fe200078a10ff */
[----:B------:R2:W-:Y:S01]  /*1d1f0*/  @!P0 ST.E.64 desc[UR52][R8.64], R98 ;  /* 0x0000006208008985 */ /* 0x0005e2000c101b34 */
[----:B------:R-:W-:Y:S02]  /*1d200*/  @!P2 LEA R12, P0, R43, R14, 0x2 ;  /* 0x0000000e2b0ca211 */ /* 0x000fe400078010ff */
[-C--:B------:R-:W-:Y:S02]  /*1d210*/  @!P1 LEA.HI.X R11, R41, R0.reuse, R32, 0x2, P5 ;  /* 0x00000000290b9211 */ /* 0x080fe400028f1420 */
[----:B------:R-:W-:Y:S02]  /*1d220*/  @!P2 LEA.HI.X R13, R43, R0, R34, 0x2, P0 ;  /* 0x000000002b0da211 */ /* 0x000fe400000f1422 */
[----:B------:R-:W-:Y:S01]  /*1d230*/  ISETP.GE.AND P0, PT, R49, UR4, PT ;  /* 0x0000000431007c0c */ /* 0x000fe2000bf06270 */
[----:B------:R-:W-:Y:S01]  /*1d240*/  @!P1 ST.E.64 desc[UR52][R10.64], R102 ;  /* 0x000000660a009985 */ /* 0x000fe2000c101b34 */
[----:B0-----:R-:W-:-:S02]  /*1d250*/  @!P3 LEA R4, P5, R45, R14, 0x2 ;  /* 0x0000000e2d04b211 */ /* 0x001fc400078a10ff */
[----:B------:R-:W-:Y:S01]  /*1d260*/  ISETP.GE.AND P1, PT, R224, UR4, PT ;  /* 0x00000004e0007c0c */ /* 0x000fe2000bf26270 */
[----:B------:R-:W-:Y:S01]  /*1d270*/  @!P2 ST.E.64 desc[UR52][R12.64], R106 ;  /* 0x0000006a0c00a985 */ /* 0x000fe2000c101b34 */
[----:B------:R-:W-:Y:S02]  /*1d280*/  ISETP.GE.AND P2, PT, R15, UR4, PT ;  /* 0x000000040f007c0c */ /* 0x000fe4000bf46270 */
[----:B------:R-:W-:Y:S02]  /*1d290*/  @!P3 LEA.HI.X R5, R45, R0, R40, 0x2, P5 ;  /* 0x000000002d05b211 */ /* 0x000fe400028f1428 */
[----:B------:R-:W-:-:S03]  /*1d2a0*/  @!P4 LEA R20, P5, R47, R14, 0x2 ;  /* 0x0000000e2f14c211 */ /* 0x000fc600078a10ff */
[----:B------:R0:W-:Y:S01]  /*1d2b0*/  @!P3 ST.E.64 desc[UR52][R4.64], R110 ;  /* 0x0000006e0400b985 */ /* 0x0001e2000c101b34 */
[----:B------:R-:W-:Y:S02]  /*1d2c0*/  @!P4 LEA.HI.X R21, R47, R0, R42, 0x2, P5 ;  /* 0x000000002f15c211 */ /* 0x000fe400028f142a */
[----:B-1----:R-:W-:Y:S02]  /*1d2d0*/  @!P0 LEA R6, P5, R49, R14, 0x2 ;  /* 0x0000000e31068211 */ /* 0x002fe400078a10ff */
[----:B------:R-:W-:Y:S01]  /*1d2e0*/  ISETP.GE.AND P3, PT, R3, UR4, PT ;  /* 0x0000000403007c0c */ /* 0x000fe2000bf66270 */
[----:B------:R-:W-:Y:S01]  /*1d2f0*/  @!P4 ST.E.64 desc[UR52][R20.64], R114 ;  /* 0x000000721400c985 */ /* 0x000fe2000c101b34 */
[----:B------:R-:W-:Y:S02]  /*1d300*/  @!P0 LEA.HI.X R7, R49, R0, R44, 0x2, P5 ;  /* 0x0000000031078211 */ /* 0x000fe400028f142c */
[CC--:B------:R-:W-:Y:S02]  /*1d310*/  @!P2 LEA R24, P4, R15.reuse, R14.reuse, 0x2 ;  /* 0x0000000e0f18a211 */ /* 0x0c0fe400078810ff */
[C---:B--2---:R-:W-:Y:S01]  /*1d320*/  @!P1 LEA R8, P5, R224.reuse, R14, 0x2 ;  /* 0x0000000ee0089211 */ /* 0x044fe200078a10ff */
[----:B------:R1:W-:Y:S01]  /*1d330*/  @!P0 ST.E.64 desc[UR52][R6.64], R118 ;  /* 0x0000007606008985 */ /* 0x0003e2000c101b34 */
[-C--:B------:R-:W-:Y:S01]  /*1d340*/  @!P2 LEA.HI.X R25, R15, R0.reuse, R26, 0x2, P4 ;  /* 0x000000000f19a211 */ /* 0x080fe200020f141a */
[----:B------:R-:W-:Y:S01]  /*1d350*/  VIADD R15, R189, 0x50 ;  /* 0x00000050bd0f7836 */ /* 0x000fe20000000000 */
[----:B------:R-:W-:-:S02]  /*1d360*/  @!P1 LEA.HI.X R9, R224, R0, R51, 0x2, P5 ;  /* 0x00000000e0099211 */ /* 0x000fc400028f1433 */
[----:B------:R-:W-:Y:S02]  /*1d370*/  ISETP.GE.AND P0, PT, R229, UR4, PT ;  /* 0x00000004e5007c0c */ /* 0x000fe4000bf06270 */
[----:B------:R-:W-:Y:S01]  /*1d380*/  ISETP.GE.AND P4, PT, R228, UR4, PT ;  /* 0x00000004e4007c0c */ /* 0x000fe2000bf86270 */
[----:B------:R2:W-:Y:S01]  /*1d390*/  @!P1 ST.E.64 desc[UR52][R8.64], R122 ;  /* 0x0000007a08009985 */ /* 0x0005e2000c101b34 */
[----:B------:R-:W-:Y:S02]  /*1d3a0*/  SHF.R.S32.HI R15, RZ, 0x1f, R15 ;  /* 0x0000001fff0f7819 */ /* 0x000fe4000001140f */
[----:B0-----:R-:W-:Y:S01]  /*1d3b0*/  @!P3 LEA R4, P5, R3, R14, 0x2 ;  /* 0x0000000e0304b211 */ /* 0x001fe200078a10ff */
[----:B------:R4:W-:Y:S01]  /*1d3c0*/  @!P2 ST.E.64 desc[UR52][R24.64], R126 ;  /* 0x0000007e1800a985 */ /* 0x0009e2000c101b34 */
[----:B------:R-:W-:Y:S02]  /*1d3d0*/  ISETP.GE.AND P1, PT, R227, UR4, PT ;  /* 0x00000004e3007c0c */ /* 0x000fe4000bf26270 */
[----:B------:R-:W-:-:S02]  /*1d3e0*/  ISETP.GE.AND P2, PT, R226, UR4, PT ;  /* 0x00000004e2007c0c */ /* 0x000fc4000bf46270 */
[----:B------:R-:W-:Y:S02]  /*1d3f0*/  @!P3 LEA.HI.X R5, R3, R0, R15, 0x2, P5 ;  /* 0x000000000305b211 */ /* 0x000fe400028f140f */
[----:B------:R-:W-:Y:S02]  /*1d400*/  SHF.R.S32.HI R3, RZ, 0x1f, R229 ;  /* 0x0000001fff037819 */ /* 0x000fe400000114e5 */
[CC--:B------:R-:W-:Y:S01]  /*1d410*/  @!P0 LEA R10, P5, R229.reuse, R14.reuse, 0x2 ;  /* 0x0000000ee50a8211 */ /* 0x0c0fe200078a10ff */
        /* <DEDUP_REMOVED lines=12> */
[----:B------:R-:W-:Y:S02]  /*1d4e0*/  @!P2 LEA.HI.X R13, R226, R0, R3, 0x2, P3 ;  /* 0x00000000e20da211 */ /* 0x000fe400018f1403 */
[----:B------:R-:W-:Y:S01]  /*1d4f0*/  ISETP.GE.AND P0, PT, R225, UR4, PT ;  /* 0x00000004e1007c0c */ /* 0x000fe2000bf06270 */
[----:B------:R4:W-:Y:S04]  /*1d500*/  @!P1 ST.E.64 desc[UR52][R8.64], R142 ;  /* 0x0000008e08009985 */ /* 0x0009e8000c101b34 */
[----:B------:R4:W-:Y:S08]  /*1d510*/  @!P2 ST.E.64 desc[UR52][R12.64], R146 ;  /* 0x000000920c00a985 */ /* 0x0009f0000c101b34 */
[----:B------:R-:W-:Y:S05]  /*1d520*/  @P0 BRA `(.L_x_8435) ;  /* 0x0000000c00140947 */ /* 0x000fea0003800000 */
[----:B------:R-:W-:Y:S02]  /*1d530*/  SHF.R.S32.HI R3, RZ, 0x1f, R225 ;  /* 0x0000001fff037819 */ /* 0x000fe400000114e1 */
[----:B------:R-:W-:-:S04]  /*1d540*/  LEA R14, P0, R225, R14, 0x2 ;  /* 0x0000000ee10e7211 */ /* 0x000fc800078010ff */
[----:B------:R-:W-:-:S05]  /*1d550*/  LEA.HI.X R15, R225, R0, R3, 0x2, P0 ;  /* 0x00000000e10f7211 */ /* 0x000fca00000f1403 */
[----:B------:R2:W-:Y:S01]  /*1d560*/  ST.E.64 desc[UR52][R14.64], R150 ;  /* 0x000000960e007985 */ /* 0x0005e2000c101b34 */
[----:B------:R-:W-:Y:S05]  /*1d570*/  BRA `(.L_x_8435) ;  /* 0x0000000c00007947 */ /* 0x000fea0003800000 */
.L_x_8422:
[----:B------:R-:W-:Y:S01]  /*1d580*/  ULDC.64 UR4, c[0x0][0xc08] ;  /* 0x0003020000047ab9 */ /* 0x000fe20000000a00 */
[----:B------:R-:W1:Y:S01]  /*1d590*/  LDC.64 R4, c[0x0][0xc00] ;  /* 0x00030000ff047b82 */ /* 0x000e620000000a00 */
[----:B------:R-:W-:Y:S02]  /*1d5a0*/  ISETP.NE.U32.AND P0, PT, RZ, UR4, PT ;  /* 0x00000004ff007c0c */ /* 0x000fe4000bf05070 */
[----:B------:R-:W-:Y:S02]  /*1d5b0*/  MOV R3, RZ ;  /* 0x000000ff00037202 */ /* 0x000fe40000000f00 */
[----:B------:R-:W-:Y:S01]  /*1d5c0*/  ISETP.NE.AND.EX P1, PT, RZ, UR5, PT, P0 ;  /* 0x00000005ff007c0c */ /* 0x000fe2000bf25300 */
[----:B------:R-:W-:Y:S02]  /*1d5d0*/  ULDC.64 UR4, c[0x0][0xc00] ;  /* 0x0003000000047ab9 */ /* 0x000fe40000000a00 */
[----:B------:R-:W-:-:S04]  /*1d5e0*/  ISETP.NE.U32.AND P0, PT, RZ, UR4, PT ;  /* 0x00000004ff007c0c */ /* 0x000fc8000bf05070 */
[----:B------:R-:W-:-:S06]  /*1d5f0*/  ISETP.NE.AND.EX P0, PT, RZ, UR5, PT, P0 ;  /* 0x00000005ff007c0c */ /* 0x000fcc000bf05300 */
[----:B------:R-:W2:Y:S01]  /*1d600*/  @P1 LDC.64 R6, c[0x0][0xc08] ;  /* 0x00030200ff061b82 */ /* 0x000ea20000000a00 */
[----:B------:R-:W-:Y:S02]  /*1d610*/  ULDC UR4, c[0x0][0xa88] ;  /* 0x0002a20000047ab9 */ /* 0x000fe40000000800 */
[----:B------:R-:W-:Y:S02]  /*1d620*/  IMAD.U32 R20, RZ, RZ, UR4 ;  /* 0x00000004ff147e24 */ /* 0x000fe4000f8e00ff */
[----:B-1----:R-:W-:-:S05]  /*1d630*/  IMAD.WIDE R4, R222, 0x4, R4 ;  /* 0x00000004de047825 */ /* 0x002fca00078e0204 */
[----:B------:R1:W5:Y:S01]  /*1d640*/  @P0 LDG.E R3, desc[UR52][R4.64] ;  /* 0x0000003404030981 */ /* 0x000362000c1e1900 */
[----:B--2---:R-:W-:-:S05]  /*1d650*/  @P1 IMAD.WIDE R6, R222, 0x4, R6 ;  /* 0x00000004de061825 */ /* 0x004fca00078e0206 */
[----:B------:R1:W5:Y:S01]  /*1d660*/  @P1 LDG.E R20, desc[UR52][R6.64] ;  /* 0x0000003406141981 */ /* 0x000362000c1e1900 */
[----:B------:R-:W-:Y:S02]  /*1d670*/  ISETP.NE.AND P2, PT, R221, RZ, PT ;  /* 0x000000ffdd00720c */ /* 0x000fe40003f45270 */
[----:B------:R-:W-:Y:S01]  /*1d680*/  SHF.R.S32.HI R26, RZ, 0x1f, R222 ;  /* 0x0000001fff1a7819 */ /* 0x000fe200000114de */
[----:B------:R-:W2:Y:S10]  /*1d690*/  S2R R27, SR_TID.X ;  /* 0x00000000001b7919 */ /* 0x000eb40000002100 */
[----:B------:R-:W4:Y:S01]  /*1d6a0*/  @!P2 LDC R221, c[0x0][0xad4] ;  /* 0x0002b500ffddab82 */ /* 0x000f220000000800 */
[----:B--2---:R-:W-:Y:S01]  /*1d6b0*/  VIADD R0, R27, 0xffffff80 ;  /* 0xffffff801b007836 */ /* 0x004fe20000000000 */
[----:B----4-:R-:W-:-:S04]  /*1d6c0*/  ISETP.GT.AND P2, PT, R221, 0x1, PT ;  /* 0x00000001dd00780c */ /* 0x010fc80003f44270 */
[----:B------:R-:W-:Y:S01]  /*1d6d0*/  ISETP.GT.AND P3, PT, R0, 0x7f, PT ;  /* 0x0000007f0000780c */ /* 0x000fe20003f64270 */
[----:B-1----:R-:W-:-:S12]  /*1d6e0*/  @P1 BRA `(.L_x_8440) ;  /* 0x0000000000101947 */ /* 0x002fd80003800000 */
[----:B------:R-:W-:Y:S05]  /*1d6f0*/  @!P0 BRA `(.L_x_8440) ;  /* 0x00000000000c8947 */ /* 0x000fea0003800000 */
[----:B------:R-:W2:Y:S04]  /*1d700*/  LDG.E R7, desc[UR52][R4.64] ;  /* 0x0000003404077981 */ /* 0x000ea8000c1e1900 */
[----:B-----5:R-:W2:Y:S02]  /*1d710*/  LDG.E R20, desc[UR52][R4.64+0x4] ;  /* 0x0000043404147981 */ /* 0x020ea4000c1e1900 */
[----:B--2---:R-:W-:-:S07]  /*1d720*/  IMAD.IADD R20, R20, 0x1, -R7 ;  /* 0x0000000114147824 */ /* 0x004fce00078e0a07 */
.L_x_8440:
[----:B------:R-:W-:Y:S01]  /*1d730*/  BSSY B1, `(.L_x_8441) ;  /* 0x0000035000017945 */ /* 0x000fe20003800000 */
[----:B------:R-:W-:Y:S02]  /*1d740*/  SEL R25, R222, RZ, !P0 ;  /* 0x000000ffde197207 */ /* 0x000fe40004000000 */
[----:B------:R-:W-:Y:S02]  /*1d750*/  SEL R26, R26, RZ, !P0 ;  /* 0x000000ff1a1a7207 */ /* 0x000fe40004000000 */
[----:B-----5:R-:W-:Y:S01]  /*1d760*/  SHF.R.S32.HI R24, RZ, 0x1f, R3 ;  /* 0x0000001fff187819 */ /* 0x020fe20000011403 */
[----:B------:R-:W-:Y:S06]  /*1d770*/  @P3 BRA `(.L_x_8442) ;  /* 0x0000000000c03947 */ /* 0x000fec0003800000 */
[----:B------:R-:W1:Y:S01]  /*1d780*/  LDC R35, c[0x0][0xbe8] ;  /* 0x0002fa00ff237b82 */ /* 0x000e620000000800 */
[----:B------:R-:W-:Y:S01]  /*1d790*/  IADD3 R27, R200, -0x80, R27 ;  /* 0xffffff80c81b7810 */ /* 0x000fe20007ffe01b */
[----:B-1----:R-:W-:-:S05]  /*1d7a0*/  IMAD R0, R20, R35, RZ ;  /* 0x0000002314007224 */ /* 0x002fca00078e02ff */
[----:B------:R-:W-:-:S13]  /*1d7b0*/  ISETP.GE.AND P0, PT, R27, R0, PT ;  /* 0x000000001b00720c */ /* 0x000fda0003f06270 */
[----:B------:R-:W-:Y:S05]  /*1d7c0*/  @P0 BRA `(.L_x_8442) ;  /* 0x0000000000ac0947 */ /* 0x000fea0003800000 */
[----:B------:R-:W-:Y:S01]  /*1d7d0*/  IMAD.MOV.U32 R14, RZ, RZ, 0x9b8 ;  /* 0x000009b8ff0e7424 */ /* 0x000fe200078e00ff */
[----:B------:R-:W-:Y:S01]  /*1d7e0*/  ISETP.GT.AND P0, PT, R221, 0x1, PT ;  /* 0x00000001dd00780c */ /* 0x000fe20003f04270 */
[----:B------:R-:W1:Y:S01]  /*1d7f0*/  LDC.64 R32, c[0x0][0xba8] ;  /* 0x0002ea00ff207b82 */ /* 0x000e620000000a00 */
[----:B------:R-:W-:Y:S01]  /*1d800*/  ISETP.NE.AND P1, PT, R35, 0x1, PT ;  /* 0x000000012300780c */ /* 0x000fe20003f25270 */
[----:B------:R-:W-:Y:S01]  /*1d810*/  IMAD.MOV.U32 R15, RZ, RZ, R27 ;  /* 0x000000ffff0f7224 */ /* 0x000fe200078e001b */
[----:B------:R-:W-:Y:S02]  /*1d820*/  SEL R14, R14, 0x978, P0 ;  /* 0x000009780e0e7807 */ /* 0x000fe40000000000 */
[----:B------:R-:W-:-:S03]  /*1d830*/  SEL R223, R223, RZ, P0 ;  /* 0x000000ffdfdf7207 */ /* 0x000fc60000000000 */
[----:B------:R-:W2:Y:S08]  /*1d840*/  LDC.64 R6, c[0x0][R14+0x220] ;  /* 0x000088000e067b82 */ /* 0x000eb00000000a00 */
[----:B------:R-:W4:Y:S08]  /*1d850*/  LDC.64 R4, c[0x0][R14+0x218] ;  /* 0x000086000e047b82 */ /* 0x000f300000000a00 */
[----:B------:R-:W5:Y:S08]  /*1d860*/  LDC.64 R8, c[0x0][R14+0x228] ;  /* 0x00008a000e087b82 */ /* 0x000f700000000a00 */
[----:B------:R-:W0:Y:S08]  /*1d870*/  LDC.64 R10, c[0x0][R14+0x210] ;  /* 0x000084000e0a7b82 */ /* 0x000e300000000a00 */
[----:B------:R-:W3:Y:S08]  /*1d880*/  @P1 LDC R0, c[0x0][0xbec] ;  /* 0x0002fb00ff001b82 */ /* 0x000ef00000000800 */
[----:B------:R-:W5:Y:S01]  /*1d890*/  @P1 LDC R37, c[0x0][0xbf0] ;  /* 0x0002fc00ff251b82 */ /* 0x000f620000000800 */
[----:B--2---:R-:W-:-:S07]  /*1d8a0*/  IMAD R7, R7, R25, RZ ;  /* 0x0000001907077224 */ /* 0x004fce00078e02ff */
[----:B-1----:R-:W1:Y:S01]  /*1d8b0*/  @!P0 LDC R32, c[0x0][0xb50] ;  /* 0x0002d400ff208b82 */ /* 0x002e620000000800 */
[----:B------:R-:W-:-:S04]  /*1d8c0*/  IMAD.WIDE.U32 R12, R6, R25, RZ ;  /* 0x00000019060c7225 */ /* 0x000fc800078e00ff */
[----:B------:R-:W-:Y:S02]  /*1d8d0*/  IMAD R7, R6, R26, R7 ;  /* 0x0000001a06077224 */ /* 0x000fe400078e0207 */
[----:B---3--:R-:W-:Y:S01]  /*1d8e0*/  @P1 IMAD.HI.U32 R0, R27, R0, RZ ;  /* 0x000000001b001227 */ /* 0x008fe200078e00ff */
[----:B------:R-:W2:Y:S03]  /*1d8f0*/  @!P0 LDC R33, c[0x0][0xb54] ;  /* 0x0002d500ff218b82 */ /* 0x000ea60000000800 */
[-C--:B----4-:R-:W-:Y:S02]  /*1d900*/  IMAD R21, R5, R197.reuse, RZ ;  /* 0x000000c505157224 */ /* 0x090fe400078e02ff */
[----:B------:R-:W-:Y:S01]  /*1d910*/  IMAD.WIDE.U32 R4, R4, R197, RZ ;  /* 0x000000c504047225 */ /* 0x000fe200078e00ff */
[----:B-----5:R-:W-:-:S03]  /*1d920*/  @P1 SHF.R.U32.HI R15, RZ, R37, R0 ;  /* 0x00000025ff0f1219 */ /* 0x020fc60000011600 */
[----:B------:R-:W-:Y:S01]  /*1d930*/  IMAD.IADD R21, R5, 0x1, R21 ;  /* 0x0000000105157824 */ /* 0x000fe200078e0215 */
[----:B------:R-:W-:Y:S01]  /*1d940*/  IADD3 R0, P1, P3, R12, R4, R3 ;  /* 0x000000040c007210 */ /* 0x000fe20007b3e003 */
[----:B------:R-:W-:Y:S02]  /*1d950*/  IMAD.IADD R12, R13, 0x1, R7 ;  /* 0x000000010d0c7824 */ /* 0x000fe400078e0207 */
[----:B------:R-:W-:Y:S02]  /*1d960*/  IMAD.MOV R6, RZ, RZ, -R15 ;  /* 0x000000ffff067224 */ /* 0x000fe400078e0a0f */
[----:B------:R-:W-:-:S04]  /*1d970*/  IMAD.WIDE.U32 R4, R8, R223, RZ ;  /* 0x000000df08047225 */ /* 0x000fc800078e00ff */
[----:B------:R-:W-:Y:S02]  /*1d980*/  IMAD R9, R9, R223, RZ ;  /* 0x000000df09097224 */ /* 0x000fe400078e02ff */
[----:B------:R-:W-:Y:S01]  /*1d990*/  IMAD R7, R35, R6, R27 ;  /* 0x0000000623077224 */ /* 0x000fe200078e021b */
[----:B------:R-:W-:Y:S02]  /*1d9a0*/  IADD3.X R6, R12, R21, R24, P1, P3 ;  /* 0x000000150c067210 */ /* 0x000fe40000fe6418 */
[----:B------:R-:W-:Y:S01]  /*1d9b0*/  IADD3 R4, P0, P1, R15, R0, R4 ;  /* 0x000000000f047210 */ /* 0x000fe2000791e004 */
[----:B0-----:R-:W-:Y:S01]  /*1d9c0*/  IMAD R0, R11, R7, RZ ;  /* 0x000000070b007224 */ /* 0x001fe200078e02ff */
[----:B------:R-:W-:Y:S02]  /*1d9d0*/  IADD3 R9, R5, R9, RZ ;  /* 0x0000000905097210 */ /* 0x000fe40007ffe0ff */
[----:B------:R-:W-:-:S04]  /*1d9e0*/  SHF.R.S32.HI R15, RZ, 0x1f, R15 ;  /* 0x0000001fff0f7819 */ /* 0x000fc8000001140f */
[----:B------:R-:W-:Y:S02]  /*1d9f0*/  IADD3.X R5, R15, R6, R9, P0, P1 ;  /* 0x000000060f057210 */ /* 0x000fe400007e2409 */
[----:B------:R-:W-:Y:S01]  /*1da00*/  SHF.R.S32.HI R9, RZ, 0x1f, R7 ;  /* 0x0000001fff097819 */ /* 0x000fe20000011407 */
[----:B------:R-:W-:-:S04]  /*1da10*/  IMAD.WIDE.U32 R4, R10, R7, R4 ;  /* 0x000000070a047225 */ /* 0x000fc800078e0004 */
[----:B------:R-:W-:Y:S01]  /*1da20*/  IMAD R9, R10, R9, R0 ;  /* 0x000000090a097224 */ /* 0x000fe200078e0200 */
[----:B-1----:R-:W-:-:S03]  /*1da30*/  LEA R6, P0, R4, R32, 0x2 ;  /* 0x0000002004067211 */ /* 0x002fc600078010ff */
[----:B------:R-:W-:Y:S02]  /*1da40*/  IMAD.IADD R0, R5, 0x1, R9 ;  /* 0x0000000105007824 */ /* 0x000fe400078e0209 */
[----:B------:R-:W-:-:S03]  /*1da50*/  IMAD.MOV.U32 R5, RZ, RZ, -0x800000 ;  /* 0xff800000ff057424 */ /* 0x000fc600078e00ff */
[----:B--2---:R-:W-:-:S05]  /*1da60*/  LEA.HI.X R7, R4, R33, R0, 0x2, P0 ;  /* 0x0000002104077211 */ /* 0x004fca00000f1400 */
[----:B------:R1:W-:Y:S02]  /*1da70*/  STG.E desc[UR52][R6.64], R5 ;  /* 0x0000000506007986 */ /* 0x0003e4000c101934 */
.L_x_8442:
[----:B------:R-:W-:Y:S05]  /*1da80*/  BSYNC B1 ;  /* 0x0000000000017941 */ /* 0x000fea0003800000 */
.L_x_8441:
[----:B------:R-:W-:Y:S05]  /*1da90*/  @P2 BRA `(.L_x_8435) ;  /* 0x0000000400b82947 */ /* 0x000fea0003800000 */
[----:B------:R-:W2:Y:S01]  /*1daa0*/  LDC R21, c[0x0][0xbe8] ;  /* 0x0002fa00ff157b82 */ /* 0x000ea20000000800 */
[----:B------:R-:W-:Y:S01]  /*1dab0*/  ULDC.64 UR4, c[0x0][0xaa0] ;  /* 0x0002a80000047ab9 */ /* 0x000fe20000000a00 */
[----:B------:R-:W-:Y:S01]  /*1dac0*/  ULDC.64 UR6, c[0x0][0xaf0] ;  /* 0x0002bc0000067ab9 */ /* 0x000fe20000000a00 */
[----:B------:R-:W-:Y:S02]  /*1dad0*/  IMAD R0, R24, UR4, RZ ;  /* 0x0000000418007c24 */ /* 0x000fe4000f8e02ff */
[----:B-1----:R-:W-:-:S04]  /*1dae0*/  IMAD.WIDE.U32 R4, R3, UR4, RZ ;  /* 0x0000000403047c25 */ /* 0x002fc8000f8e00ff */
[----:B------:R-:W-:Y:S01]  /*1daf0*/  IMAD R7, R3, UR5, R0 ;  /* 0x0000000503077c24 */ /* 0x000fe2000f8e0200 */
[----:B------:R-:W-:Y:S01]  /*1db00*/  ULDC.64 UR4, c[0x0][0xae8] ;  /* 0x0002ba0000047ab9 */ /* 0x000fe20000000a00 */
[----:B------:R-:W-:Y:S02]  /*1db10*/  IMAD R3, R220, 0x20, R188 ;  /* 0x00000020dc037824 */ /* 0x000fe400078e02bc */
[----:B------:R-:W-:Y:S02]  /*1db20*/  IMAD.IADD R5, R5, 0x1, R7 ;  /* 0x0000000105057824 */ /* 0x000fe400078e0207 */
[----:B------:R-:W-:Y:S02]  /*1db30*/  IMAD.IADD R9, R200, 0x1, R3 ;  /* 0x00000001c8097824 */ /* 0x000fe400078e0203 */
[----:B------:R-:W-:-:S04]  /*1db40*/  IMAD.WIDE.U32 R4, R197, UR4, R4 ;  /* 0x00000004c5047c25 */ /* 0x000fc8000f8e0004 */
[----:B------:R-:W-:Y:S02]  /*1db50*/  IMAD.MOV.U32 R3, RZ, RZ, R9 ;  /* 0x000000ffff037224 */ /* 0x000fe400078e0009 */
[----:B------:R-:W-:Y:S01]  /*1db60*/  IMAD R5, R197, UR5, R5 ;  /* 0x00000005c5057c24 */ /* 0x000fe2000f8e0205 */
[----:B--2---:R-:W-:Y:S01]  /*1db70*/  ISETP.NE.AND P0, PT, R21, 0x1, PT ;  /* 0x000000011500780c */ /* 0x004fe20003f05270 */
[----:B------:R-:W-:Y:S01]  /*1db80*/  ULDC.64 UR4, c[0x0][0xae0] ;  /* 0x0002b80000047ab9 */ /* 0x000fe20000000a00 */
[----:B------:R-:W-:Y:S02]  /*1db90*/  IMAD.IADD R200, R188, 0x1, R200 ;  /* 0x00000001bcc87824 */ /* 0x000fe400078e02c8 */
[----:B------:R-:W-:-:S09]  /*1dba0*/  IMAD.WIDE.U32 R4, R25, UR6, R4 ;  /* 0x0000000619047c25 */ /* 0x000fd2000f8e0004 */
[----:B------:R-:W1:Y:S08]  /*1dbb0*/  @P0 LDC R6, c[0x0][0xbec] ;  /* 0x0002fb00ff060b82 */ /* 0x000e700000000800 */
[----:B------:R-:W2:Y:S01]  /*1dbc0*/  @P0 LDC R11, c[0x0][0xbf0] ;  /* 0x0002fc00ff0b0b82 */ /* 0x000ea20000000800 */
[----:B-1----:R-:W-:-:S04]  /*1dbd0*/  @P0 IMAD.HI.U32 R0, R9, R6, RZ ;  /* 0x0000000609000227 */ /* 0x002fc800078e00ff */
[----:B------:R-:W-:Y:S01]  /*1dbe0*/  IMAD R6, R26, UR6, RZ ;  /* 0x000000061a067c24 */ /* 0x000fe2000f8e02ff */
[----:B--2---:R-:W-:-:S03]  /*1dbf0*/  @P0 SHF.R.U32.HI R3, RZ, R11, R0 ;  /* 0x0000000bff030219 */ /* 0x004fc60000011600 */
[----:B------:R-:W-:Y:S01]  /*1dc00*/  IMAD R7, R25, UR7, R6 ;  /* 0x0000000719077c24 */ /* 0x000fe2000f8e0206 */
[--C-:B------:R-:W-:Y:S01]  /*1dc10*/  SHF.R.S32.HI R0, RZ, 0x1f, R3.reuse ;  /* 0x0000001fff007819 */ /* 0x100fe20000011403 */
[----:B------:R-:W-:Y:S02]  /*1dc20*/  IMAD.MOV R6, RZ, RZ, -R3 ;  /* 0x000000ffff067224 */ /* 0x000fe400078e0a03 */
[----:B------:R-:W-:Y:S02]  /*1dc30*/  IMAD.IADD R5, R5, 0x1, R7 ;  /* 0x0000000105057824 */ /* 0x000fe400078e0207 */
[----:B------:R-:W-:Y:S02]  /*1dc40*/  IMAD R0, R0, UR4, RZ ;  /* 0x0000000400007c24 */ /* 0x000fe4000f8e02ff */
[----:B------:R-:W-:Y:S02]  /*1dc50*/  IMAD R7, R21, R6, R9 ;  /* 0x0000000615077224 */ /* 0x000fe400078e0209 */
[----:B------:R-:W-:-:S02]  /*1dc60*/  IMAD R9, R3, UR5, R0 ;  /* 0x0000000503097c24 */ /* 0x000fc4000f8e0200 */
[----:B------:R-:W-:Y:S01]  /*1dc70*/  IMAD.WIDE.U32 R4, R3, UR4, R4 ;  /* 0x0000000403047c25 */ /* 0x000fe2000f8e0004 */
[----:B------:R-:W-:Y:S01]  /*1dc80*/  SHF.R.S32.HI R0, RZ, 0x1f, R7 ;  /* 0x0000001fff007819 */ /* 0x000fe20000011407 */
[----:B------:R-:W-:-:S03]  /*1dc90*/  ULDC.64 UR4, c[0x0][0xad8] ;  /* 0x0002b60000047ab9 */ /* 0x000fc60000000a00 */
[----:B------:R-:W-:Y:S01]  /*1dca0*/  IADD3 R5, R5, R9, RZ ;  /* 0x0000000905057210 */ /* 0x000fe20007ffe0ff */
[----:B------:R-:W-:Y:S02]  /*1dcb0*/  IMAD R0, R0, UR4, RZ ;  /* 0x0000000400007c24 */ /* 0x000fe4000f8e02ff */
[----:B------:R-:W-:-:S04]  /*1dcc0*/  IMAD.WIDE.U32 R4, R7, UR4, R4 ;  /* 0x0000000407047c25 */ /* 0x000fc8000f8e0004 */
[----:B------:R-:W-:Y:S01]  /*1dcd0*/  IMAD R3, R7, UR5, R0 ;  /* 0x0000000507037c24 */ /* 0x000fe2000f8e0200 */
[----:B------:R-:W-:Y:S02]  /*1dce0*/  ULDC.64 UR4, c[0x0][0xa80] ;  /* 0x0002a00000047ab9 */ /* 0x000fe40000000a00 */
[----:B------:R-:W-:Y:S01]  /*1dcf0*/  LEA R0, P0, R4, UR4, 0x1 ;  /* 0x0000000404007c11 */ /* 0x000fe2000f8008ff */
[----:B------:R-:W-:Y:S01]  /*1dd00*/  IMAD.IADD R3, R5, 0x1, R3 ;  /* 0x0000000105037824 */ /* 0x000fe200078e0203 */
[----:B------:R-:W-:-:S04]  /*1dd10*/  UMOV UR4, 0xffffffff ;  /* 0xffffffff00047882 */ /* 0x000fc80000000000 */
[----:B------:R-:W-:Y:S01]  /*1dd20*/  LEA.HI.X R4, R4, UR5, R3, 0x1, P0 ;  /* 0x0000000504047c11 */ /* 0x000fe200080f0c03 */
[----:B------:R-:W-:Y:S06]  /*1dd30*/  BRA.DIV UR4, `(.L_x_8443) ;  /* 0x000000ae04d47947 */ /* 0x000fec000b800000 */
[----:B------:R1:W2:Y:S04]  /*1dd40*/  SHFL.IDX PT, R3, R4, RZ, 0x181f ;  /* 0x00181fff04037589 */ /* 0x0002a800000e0000 */
[----:B------:R1:W4:Y:S02]  /*1dd50*/  SHFL.IDX PT, R14, R0, RZ, 0x181f ;  /* 0x00181fff000e7589 */ /* 0x00032400000e0000 */
.L_x_8719:
[----:B------:R-:W-:Y:S01]  /*1dd60*/  IMAD R20, R20, R21, RZ ;  /* 0x0000001514147224 */ /* 0x000fe200078e02ff */
[----:B------:R-:W-:Y:S04]  /*1dd70*/  BSSY B1, `(.L_x_8444) ;  /* 0x000000c000017945 */ /* 0x000fe80003800000 */
[----:B------:R-:W-:-:S13]  /*1dd80*/  ISETP.GE.AND P0, PT, R200, R20, PT ;  /* 0x00000014c800720c */ /* 0x000fda0003f06270 */
[----:B------:R-:W-:Y:S05]  /*1dd90*/  @P0 BRA `(.L_x_8445) ;  /* 0x0000000000240947 */ /* 0x000fea0003800000 */
[----:B------:R-:W-:Y:S02]  /*1dda0*/  ULDC UR4, c[0x0][0xac8] ;  /* 0x0002b20000047ab9 */ /* 0x000fe40000000800 */
[----:B------:R-:W-:Y:S02]  /*1ddb0*/  ISETP.GE.AND P2, PT, R16, UR4, PT ;  /* 0x0000000410007c0c */ /* 0x000fe4000bf46270 */
[----:B------:R-:W-:-:S11]  /*1ddc0*/  ISETP.GE.AND P3, PT, R2, UR4, PT ;  /* 0x0000000402007c0c */ /* 0x000fd6000bf66270 */
[-C--:B----4-:R-:W-:Y:S02]  /*1ddd0*/  @!P2 LEA R6, P0, R16, R14.reuse, 0x1 ;  /* 0x0000000e1006a211 */ /* 0x090fe400078008ff */
[----:B------:R-:W-:Y:S02]  /*1dde0*/  @!P3 LEA R14, P1, R2, R14, 0x1 ;  /* 0x0000000e020eb211 */ /* 0x000fe400078208ff */
[-C--:B--2---:R-:W-:Y:S02]  /*1ddf0*/  @!P2 LEA.HI.X R7, R16, R3.reuse, R17, 0x1, P0 ;  /* 0x000000031007a211 */ /* 0x084fe400000f0c11 */
[----:B------:R-:W-:-:S03]  /*1de00*/  @!P3 LEA.HI.X R15, R2, R3, R185, 0x1, P1 ;  /* 0x00000003020fb211 */ /* 0x000fc600008f0cb9 */
[----:B------:R2:W-:Y:S04]  /*1de10*/  @!P2 ST.E.128 desc[UR52][R6.64], RZ ;  /* 0x000000ff0600a985 */ /* 0x0005e8000c101d34 */
[----:B------:R2:W-:Y:S02]  /*1de20*/  @!P3 ST.E.128 desc[UR52][R14.64], RZ ;  /* 0x000000ff0e00b985 */ /* 0x0005e4000c101d34 */
.L_x_8445:
[----:B------:R-:W-:Y:S05]  /*1de30*/  BSYNC B1 ;  /* 0x0000000000017941 */ /* 0x000fea0003800000 */
.L_x_8444:
[----:B------:R-:W-:-:S03]  /*1de40*/  UMOV UR4, 0xffffffff ;  /* 0xffffffff00047882 */ /* 0x000fc60000000000 */
[----:B------:R-:W-:Y:S05]  /*1de50*/  BRA.DIV UR4, `(.L_x_8446) ;  /* 0x000000ae04c07947 */ /* 0x000fea000b800000 */
[----:B--2---:R2:W0:Y:S04]  /*1de60*/  SHFL.IDX PT, R3, R4, 0x1, 0x181f ;  /* 0x00381f0004037f89 */ /* 0x00442800000e0000 */
[----:B----4-:R2:W4:Y:S02]  /*1de70*/  SHFL.IDX PT, R14, R0, 0x1, 0x181f ;  /* 0x00381f00000e7f89 */ /* 0x01052400000e0000 */
.L_x_8723:
[----:B------:R-:W-:Y:S01]  /*1de80*/  VIADD R5, R200, 0x20 ;  /* 0x00000020c8057836 */ /* 0x000fe20000000000 */
        /* <DEDUP_REMOVED lines=8> */
[-C--:B0-----:R-:W-:Y:S02]  /*1df10*/  @!P2 LEA.HI.X R7, R16, R3.reuse, R17, 0x1, P0 ;  /* 0x000000031007a211 */ /* 0x081fe400000f0c11 */
[----:B------:R-:W-:-:S03]  /*1df20*/  @!P3 LEA.HI.X R15, R2, R3, R185, 0x1, P1 ;  /* 0x00000003020fb211 */ /* 0x000fc600008f0cb9 */
[----:B------:R0:W-:Y:S04]  /*1df30*/  @!P2 ST.E.128 desc[UR52][R6.64], RZ ;  /* 0x000000ff0600a985 */ /* 0x0001e8000c101d34 */
[----:B------:R0:W-:Y:S02]  /*1df40*/  @!P3 ST.E.128 desc[UR52][R14.64], RZ ;  /* 0x000000ff0e00b985 */ /* 0x0001e4000c101d34 */
.L_x_8448:
[----:B------:R-:W-:Y:S05]  /*1df50*/  BSYNC B1 ;  /* 0x0000000000017941 */ /* 0x000fea0003800000 */
.L_x_8447:
[----:B------:R-:W-:-:S03]  /*1df60*/  UMOV UR4, 0xffffffff ;  /* 0xffffffff00047882 */ /* 0x000fc60000000000 */
[----:B------:R-:W-:Y:S05]  /*1df70*/  BRA.DIV UR4, `(.L_x_8449) ;  /* 0x000000ae04c07947 */ /* 0x000fea000b800000 */
[----:B0-----:R0:W0:Y:S04]  /*1df80*/  SHFL.IDX PT, R3, R4, 0x2, 0x181f ;  /* 0x00581f0004037f89 */ /* 0x00102800000e0000 */
[----:B----4-:R4:W0:Y:S02]  /*1df90*/  SHFL.IDX PT, R14, R0, 0x2, 0x181f ;  /* 0x00581f00000e7f89 */ /* 0x01082400000e0000 */
.L_x_8727:
[----:B------:R-:W-:Y:S01]  /*1dfa0*/  VIADD R5, R200, 0x40 ;  /* 0x00000040c8057836 */ /* 0x000fe20000000000 */
[----:B------:R-:W-:Y:S04]  /*1dfb0*/  BSSY B1, `(.L_x_8450) ;  /* 0x000000c000017945 */ /* 0x000fe80003800000 */
[----:B------:R-:W-:-:S13]  /*1dfc0*/  ISETP.GE.AND P0, PT, R5, R20, PT ;  /* 0x000000140500720c */ /* 0x000fda0003f06270 */
[----:B------:R-:W-:Y:S05]  /*1dfd0*/  @P0 BRA `(.L_x_8451) ;  /* 0x0000000000240947 */ /* 0x000fea0003800000 */
[----:B------:R-:W-:Y:S02]  /*1dfe0*/  ULDC UR4, c[0x0][0xac8] ;  /* 0x0002b20000047ab9 */ /* 0x000fe40000000800 */
[----:B------:R-:W-:Y:S02]  /*1dff0*/  ISETP.GE.AND P2, PT, R16, UR4, PT ;  /* 0x0000000410007c0c */ /* 0x000fe4000bf46270 */
[----:B------:R-:W-:-:S11]  /*1e000*/  ISETP.GE.AND P3, PT, R2, UR4, PT ;  /* 0x0000000402007c0c */ /* 0x000fd6000bf66270 */
[-C--:B0-----:R-:W-:Y:S02]  /*1e010*/  @!P2 LEA R6, P0, R16, R14.reuse, 0x1 ;  /* 0x0000000e1006a211 */ /* 0x081fe400078008ff */
[----:B------:R-:W-:Y:S02]  /*1e020*/  @!P3 LEA R14, P1, R2, R14, 0x1 ;  /* 0x0000000e020eb211 */ /* 0x000fe400078208ff */
[-C--:B------:R-:W-:Y:S02]  /*1e030*/  @!P2 LEA.HI.X R7, R16, R3.reuse, R17, 0x1, P0 ;  /* 0x000000031007a211 */ /* 0x080fe400000f0c11 */
[----:B------:R-:W-:-:S03]  /*1e040*/  @!P3 LEA.HI.X R15, R2, R3, R185, 0x1, P1 ;  /* 0x00000003020fb211 */ /* 0x000fc600008f0cb9 */
[----:B------:R0:W-:Y:S04]  /*1e050*/  @!P2 ST.E.128 desc[UR52][R6.64], RZ ;  /* 0x000000ff0600a985 */ /* 0x0001e8000c101d34 */
[----:B------:R0:W-:Y:S02]  /*1e060*/  @!P3 ST.E.128 desc[UR52][R14.64], RZ ;  /* 0x000000ff0e00b985 */ /* 0x0001e4000c101d34 */
.L_x_8451:
[----:B------:R-:W-:Y:S05]  /*1e070*/  BSYNC B1 ;  /* 0x0000000000017941 */ /* 0x000fea0003800000 */
.L_x_8450:
[----:B------:R-:W-:-:S03]  /*1e080*/  UMOV UR4, 0xffffffff ;  /* 0xffffffff00047882 */ /* 0x000fc60000000000 */
[----:B------:R-:W-:Y:S05]  /*1e090*/  BRA.DIV UR4, `(.L_x_8452) ;  /* 0x000000ae04c07947 */ /* 0x000fea000b800000 */
[----:B0-----:R0:W0:Y:S04]  /*1e0a0*/  SHFL.IDX PT, R3, R4, 0x3, 0x181f ;  /* 0x00781f0004037f89 */ /* 0x00102800000e0000 */
[----:B------:R0:W0:Y:S02]  /*1e0b0*/  SHFL.IDX PT, R14, R0, 0x3, 0x181f ;  /* 0x00781f00000e7f89 */ /* 0x00002400000e0000 */
.L_x_8731:
[----:B012-4-:R-:W-:-:S05]  /*1e0c0*/  VIADD R0, R200, 0x60 ;  /* 0x00000060c8007836 */ /* 0x017fca0000000000 */
[----:B------:R-:W-:-:S13]  /*1e0d0*/  ISETP.GE.AND P0, PT, R0, R20, PT ;  /* 0x000000140000720c */ /* 0x000fda0003f06270 */
[----:B------:R-:W-:Y:S05]  /*1e0e0*/  @P0 BRA `(.L_x_8435) ;  /* 0x0000000000240947 */ /* 0x000fea0003800000 */
[----:B------:R-:W-:Y:S02]  /*1e0f0*/  ULDC UR4, c[0x0][0xac8] ;  /* 0x0002b20000047ab9 */ /* 0x000fe40000000800 */
[----:B------:R-:W-:Y:S02]  /*1e100*/  ISETP.GE.AND P2, PT, R16, UR4, PT ;  /* 0x0000000410007c0c */ /* 0x000fe4000bf46270 */
[----:B------:R-:W-:-:S11]  /*1e110*/  ISETP.GE.AND P3, PT, R2, UR4, PT ;  /* 0x0000000402007c0c */ /* 0x000fd6000bf66270 */
[-C--:B------:R-:W-:Y:S02]  /*1e120*/  @!P2 LEA R4, P0, R16, R14.reuse, 0x1 ;  /* 0x0000000e1004a211 */ /* 0x080fe400078008ff */
[----:B------:R-:W-:Y:S02]  /*1e130*/  @!P3 LEA R14, P1, R2, R14, 0x1 ;  /* 0x0000000e020eb211 */ /* 0x000fe400078208ff */
[-C--:B------:R-:W-:Y:S02]  /*1e140*/  @!P2 LEA.HI.X R5, R16, R3.reuse, R17, 0x1, P0 ;  /* 0x000000031005a211 */ /* 0x080fe400000f0c11 */
[----:B------:R-:W-:-:S03]  /*1e150*/  @!P3 LEA.HI.X R15, R2, R3, R185, 0x1, P1 ;  /* 0x00000003020fb211 */ /* 0x000fc600008f0cb9 */
[----:B------:R0:W-:Y:S04]  /*1e160*/  @!P2 ST.E.128 desc[UR52][R4.64], RZ ;  /* 0x000000ff0400a985 */ /* 0x0001e8000c101d34 */
[----:B------:R0:W-:Y:S02]  /*1e170*/  @!P3 ST.E.128 desc[UR52][R14.64], RZ ;  /* 0x000000ff0e00b985 */ /* 0x0001e4000c101d34 */
.L_x_8435:
[----:B------:R-:W-:Y:S05]  /*1e180*/  BSYNC B0 ;  /* 0x0000000000007941 */ /* 0x000fea0003800000 */
.L_x_8421:
[----:B------:R-:W-:Y:S02]  /*1e190*/  ULDC UR4, c[0x0][0xc3c] ;  /* 0x00030f0000047ab9 */ /* 0x000fe40000000800 */
[----:B---3--:R-:W-:-:S13]  /*1e1a0*/  ISETP.GE.AND P0, PT, R31, UR4, PT ;  /* 0x000000041f007c0c */ /* 0x008fda000bf06270 */
[----:B------:R-:W-:Y:S05]  /*1e1b0*/  @!P0 BRA `(.L_x_8453) ;  /* 0xfffffe3000288947 */ /* 0x000fea000383ffff */
[----:B------:R-:W-:Y:S05]  /*1e1c0*/  BRA `(.L_x_8156) ;  /* 0x0000007c00d47947 */ /* 0x000fea0003800000 */
.L_x_8154:
        /* <DEDUP_REMOVED lines=16> */
.L_x_8454:
        /* <DEDUP_REMOVED lines=43> */
.L_x_8458:
        /* <DEDUP_REMOVED lines=37> */
.L_x_8456:
        /* <DEDUP_REMOVED lines=13> */
.L_x_8459:
        /* <DEDUP_REMOVED lines=30> */
[----:B------:R-:W-:Y:S01]  /*1ea80*/  @P0 IADD3 R2, R2, 0x1, RZ ;  /* 0x0000000102020810 */ /* 0x000fe20007ffe0ff */
[----:B0-----:R-:W-:-:S04]  /*1ea90*/  IMAD.MOV R13, RZ, RZ, -R3 ;  /* 0x000000ffff0d7224 */ /* 0x001fc800078e0a03 */
[----:B------:R-:W-:Y:S01]  /*1eaa0*/  IMAD.MOV.U32 R10, RZ, RZ, R2 ;  /* 0x000000ffff0a7224 */ /* 0x000fe200078e0002 */
[----:B------:R-:W-:Y:S01]  /*1eab0*/  IABS R2, R9 ;  /* 0x0000000900027213 */ /* 0x000fe20000000000 */
[----:B------:R-:W-:Y:S02]  /*1eac0*/  IMAD R11, R13, R4, RZ ;  /* 0x000000040d0b7224 */ /* 0x000fe400078e02ff */
[----:B------:R-:W-:Y:S01]  /*1ead0*/  @!P2 IMAD.MOV R10, RZ, RZ, -R10 ;  /* 0x000000ffff0aa224 */ /* 0x000fe200078e0a0a */
[----:B------:R-:W-:Y:S01]  /*1eae0*/  @!P1 LOP3.LUT R10, RZ, R6, RZ, 0x33, !PT ;  /* 0x00000006ff0a9212 */ /* 0x000fe200078e33ff */
[----:B------:R-:W-:Y:S02]  /*1eaf0*/  IMAD.MOV R12, RZ, RZ, -R2 ;  /* 0x000000ffff0c7224 */ /* 0x000fe400078e0a02 */
        /* <DEDUP_REMOVED lines=24> */
.L_x_8460:
[----:B------:R-:W0:Y:S02]  /*1ec80*/  LDC.64 R2, c[0x0][0xc90] ;  /* 0x00032400ff027b82 */ /* 0x000e240000000a00 */
        /* <DEDUP_REMOVED lines=60> */
.L_x_8461:
[----:B------:R-:W-:-:S04]  /*1f050*/  LOP3.LUT R17, RZ, R2, RZ, 0x33, !PT ;  /* 0x00000002ff117212 */ /* 0x000fc800078e33ff */
[----:B------:R-:W-:Y:S01]  /*1f060*/  IADD3 R17, R6, R17, RZ ;  /* 0x0000001106117210 */ /* 0x000fe20007ffe0ff */
[----:B------:R-:W-:Y:S06]  /*1f070*/  BRA `(.L_x_8462) ;  /* 0x00000000000c7947 */ /* 0x000fec0003800000 */
.L_x_8457:
[----:B------:R-:W-:Y:S02]  /*1f080*/  IMAD.MOV.U32 R17, RZ, RZ, RZ ;  /* 0x000000ffff117224 */ /* 0x000fe400078e00ff */
[----:B------:R-:W-:Y:S02]  /*1f090*/  IMAD.U32 R16, RZ, RZ, UR6 ;  /* 0x00000006ff107e24 */ /* 0x000fe4000f8e00ff */
[----:B------:R-:W-:-:S07]  /*1f0a0*/  IMAD.MOV.U32 R18, RZ, RZ, RZ ;  /* 0x000000ffff127224 */ /* 0x000fce00078e00ff */
.L_x_8462:
[----:B------:R-:W-:-:S13]  /*1f0b0*/  ISETP.NE.AND P0, PT, R7, RZ, PT ;  /* 0x000000ff0700720c */ /* 0x000fda0003f05270 */
[----:B------:R-:W0:Y:S01]  /*1f0c0*/  @!P0 S2R R3, SR_CgaCtaId ;  /* 0x0000000000038919 */ /* 0x000e220000008800 */
[----:B------:R-:W-:-:S04]  /*1f0d0*/  @!P0 MOV R2, 0x400 ;  /* 0x0000040000028802 */ /* 0x000fc80000000f00 */
[----:B0-----:R-:W-:-:S05]  /*1f0e0*/  @!P0 LEA R2, R3, R2, 0x18 ;  /* 0x0000000203028211 */ /* 0x001fca00078ec0ff */
[----:B------:R1:W-:Y:S01]  /*1f0f0*/  @!P0 STS.128 [R2+0x288d0], R16 ;  /* 0x0288d01002008388 */ /* 0x0003e20000000c00 */
[----:B------:R-:W-:Y:S06]  /*1f100*/  BAR.ARV 0x5, 0x180 ;  /* 0x0146000000007b1d */ /* 0x000fec0000002000 */
.L_x_8455:
        /* <DEDUP_REMOVED lines=12> */
[C---:B------:R-:W-:Y:S01]  /*1f1d0*/  LOP3.LUT R3, R31.reuse, 0x1f8, RZ, 0xc0, !PT ;  /* 0x000001f81f037812 */ /* 0x040fe200078ec0ff */
[----:B------:R-:W-:Y:S01]  /*1f1e0*/  IMAD.SHL.U32 R35, R4, 0x8, RZ ;  /* 0x0000000804237824 */ /* 0x000fe200078e00ff */
[----:B------:R-:W-:Y:S01]  /*1f1f0*/  LOP3.LUT R31, R31, 0x38, RZ, 0xc0, !PT ;  /* 0x000000381f1f7812 */ /* 0x000fe200078ec0ff */
[----:B------:R-:W-:Y:S01]  /*1f200*/  IMAD.MOV.U32 R26, RZ, RZ, RZ ;  /* 0x000000ffff1a7224 */ /* 0x000fe200078e00ff */
[----:B-1----:R-:W-:Y:S01]  /*1f210*/  LOP3.LUT R2, R3, 0x38, R0, 0x78, !PT ;  /* 0x0000003803027812 */ /* 0x002fe200078e7800 */
[----:B------:R-:W-:Y:S01]  /*1f220*/  IMAD.SHL.U32 R0, R0, 0x10, RZ ;  /* 0x0000001000007824 */ /* 0x000fe200078e00ff */
[----:B------:R-:W-:Y:S01]  /*1f230*/  MOV R29, 0x1 ;  /* 0x00000001001d7802 */ /* 0x000fe20000000f00 */
[----:B------:R-:W-:Y:S01]  /*1f240*/  IMAD.MOV.U32 R24, RZ, RZ, RZ ;  /* 0x000000ffff187224 */ /* 0x000fe200078e00ff */
[----:B------:R-:W-:Y:S01]  /*1f250*/  LOP3.LUT R35, R2, 0x200, R35, 0xf8, !PT ;  /* 0x0000020002237812 */ /* 0x000fe200078ef823 */
[----:B------:R-:W-:Y:S01]  /*1f260*/  IMAD.MOV.U32 R28, RZ, RZ, 0x1 ;  /* 0x00000001ff1c7424 */ /* 0x000fe200078e00ff */
[----:B------:R-:W-:Y:S01]  /*1f270*/  SHF.R.U32.HI R2, RZ, 0x3, R4 ;  /* 0x00000003ff027819 */ /* 0x000fe20000011604 */
[----:B------:R-:W-:Y:S01]  /*1f280*/  ULOP3.LUT UR38, UR36, 0x2, URZ, 0xfc, !UPT ;  /* 0x0000000224267892 */ /* 0x000fe2000f8efc3f */
[----:B------:R-:W-:Y:S01]  /*1f290*/  LOP3.LUT R0, R0, 0x70, RZ, 0xc0, !PT ;  /* 0x0000007000007812 */ /* 0x000fe200078ec0ff */
[----:B------:R-:W-:Y:S01]  /*1f2a0*/  ULDC.64 UR40, c[0x0][0x198] ;  /* 0x0000660000287ab9 */ /* 0x000fe20000000a00 */
[----:B------:R-:W-:Y:S01]  /*1f2b0*/  LOP3.LUT R30, R31, 0x40, RZ, 0xfc, !PT ;  /* 0x000000401f1e7812 */ /* 0x000fe200078efcff */
[----:B------:R-:W-:Y:S01]  /*1f2c0*/  ULDC UR37, c[0x0][0xc] ;  /* 0x0000030000257ab9 */ /* 0x000fe20000000800 */
[----:B------:R-:W-:Y:S01]  /*1f2d0*/  LOP3.LUT R2, R2, R0, RZ, 0xfc, !PT ;  /* 0x0000000002027212 */ /* 0x000fe200078efcff */
[----:B0-----:R-:W-:-:S06]  /*1f2e0*/  ULEA UR4, UR5, UR4, 0x18 ;  /* 0x0000000405047291 */ /* 0x001fcc000f8ec03f */
[----:B------:R-:W-:-:S04]  /*1f2f0*/  IMAD.U32 R22, RZ, RZ, UR4 ;  /* 0x00000004ff167e24 */ /* 0x000fc8000f8e00ff */
[----:B------:R-:W-:-:S05]  /*1f300*/  IMAD R0, R35, 0x2, R22 ;  /* 0x0000000223007824 */ /* 0x000fca00078e0216 */
[----:B------:R2:W-:Y:S02]  /*1f310*/  STL [R1+0x8], R0 ;  /* 0x0000080001007387 */ /* 0x0005e40000100800 */
.L_x_8582:
[----:B------:R-:W-:Y:S05]  /*1f320*/  YIELD ;  /* 0x0000000000007946 */ /* 0x000fea0003800000 */
[----:B------:R-:W-:Y:S01]  /*1f330*/  ULDC.64 UR4, c[0x0][0xa28] ;  /* 0x00028a0000047ab9 */ /* 0x000fe20000000a00 */
[----:B------:R-:W-:Y:S01]  /*1f340*/  IMAD.MOV.U32 R10, RZ, RZ, RZ ;  /* 0x000000ffff0a7224 */ /* 0x000fe200078e00ff */
[----:B------:R-:W-:Y:S01]  /*1f350*/  ISETP.NE.U32.AND P0, PT, RZ, UR4, PT ;  /* 0x00000004ff007c0c */ /* 0x000fe2000bf05070 */
[----:B0-----:R-:W0:Y:S01]  /*1f360*/  LDC.64 R4, c[0x0][0xa00] ;  /* 0x00028000ff047b82 */ /* 0x001e220000000a00 */
[----:B------:R-:W-:Y:S01]  /*1f370*/  IMAD.MOV.U32 R8, RZ, RZ, RZ ;  /* 0x000000ffff087224 */ /* 0x000fe200078e00ff */
[----:B------:R-:W-:Y:S01]  /*1f380*/  ULDC.64 UR6, c[0x0][0xa10] ;  /* 0x0002840000067ab9 */ /* 0x000fe20000000a00 */
[----:B------:R-:W-:Y:S01]  /*1f390*/  ISETP.NE.AND.EX P0, PT, RZ, UR5, PT, P0 ;  /* 0x00000005ff007c0c */ /* 0x000fe2000bf05300 */
[----:B------:R-:W-:-:S12]  /*1f3a0*/  ULDC.64 UR4, c[0x0][0xa18] ;  /* 0x0002860000047ab9 */ /* 0x000fd80000000a00 */
[----:B-1----:R-:W1:Y:S02]  /*1f3b0*/  @P0 LDC.64 R2, c[0x0][0xa28] ;  /* 0x00028a00ff020b82 */ /* 0x002e640000000a00 */
[----:B-1----:R-:W-:-:S05]  /*1f3c0*/  @P0 IMAD.WIDE R2, R19, 0x4, R2 ;  /* 0x0000000413020825 */ /* 0x002fca00078e0202 */
[----:B------:R1:W3:Y:S01]  /*1f3d0*/  @P0 LDG.E R10, desc[UR52][R2.64] ;  /* 0x00000034020a0981 */ /* 0x0002e2000c1e1900 */
[----:B------:R-:W-:Y:S01]  /*1f3e0*/  ISETP.NE.U32.AND P0, PT, RZ, UR4, PT ;  /* 0x00000004ff007c0c */ /* 0x000fe2000bf05070 */
[----:B0-----:R-:W-:Y:S01]  /*1f3f0*/  IMAD.WIDE R4, R19, 0x4, R4 ;  /* 0x0000000413047825 */ /* 0x001fe200078e0204 */
[----:B------:R-:W-:Y:S02]  /*1f400*/  ISETP.NE.U32.AND P1, PT, RZ, UR6, PT ;  /* 0x00000006ff007c0c */ /* 0x000fe4000bf25070 */
[----:B------:R-:W-:Y:S01]  /*1f410*/  ISETP.NE.AND.EX P2, PT, RZ, UR5, PT, P0 ;  /* 0x00000005ff007c0c */ /* 0x000fe2000bf45300 */
[----:B------:R-:W-:Y:S01]  /*1f420*/  ULDC.64 UR4, c[0x0][0xa00] ;  /* 0x0002800000047ab9 */ /* 0x000fe20000000a00 */
[----:B------:R-:W-:Y:S01]  /*1f430*/  ISETP.NE.AND.EX P1, PT, RZ, UR7, PT, P1 ;  /* 0x00000007ff007c0c */ /* 0x000fe2000bf25310 */
[----:B--2---:R-:W-:Y:S01]  /*1f440*/  IMAD.MOV.U32 R0, RZ, RZ, RZ ;  /* 0x000000ffff007224 */ /* 0x004fe200078e00ff */
[----:B------:R-:W-:Y:S01]  /*1f450*/  ISETP.NE.U32.AND P0, PT, RZ, UR4, PT ;  /* 0x00000004ff007c0c */ /* 0x000fe2000bf05070 */
[----:B-1----:R-:W0:Y:S03]  /*1f460*/  LDC.64 R2, c[0x0][0xa10] ;  /* 0x00028400ff027b82 */ /* 0x002e260000000a00 */
[----:B------:R-:W-:-:S05]  /*1f470*/  ISETP.NE.AND.EX P0, PT, RZ, UR5, PT, P0 ;  /* 0x00000005ff007c0c */ /* 0x000fca000bf05300 */
[----:B------:R-:W1:Y:S08]  /*1f480*/  @P2 LDC.64 R6, c[0x0][0xa18] ;  /* 0x00028600ff062b82 */ /* 0x000e700000000a00 */
[----:B------:R-:W2:Y:S01]  /*1f490*/  @P0 LDG.E R8, desc[UR52][R4.64] ;  /* 0x0000003404080981 */ /* 0x000ea2000c1e1900 */
        /* <DEDUP_REMOVED lines=16> */
[----:B---3--:R0:W-:Y:S04]  /*1f5a0*/  STL [R1], R10 ;  /* 0x0000000a01007387 */ /* 0x0081e80000100800 */
[----:B--2---:R0:W-:Y:S01]  /*1f5b0*/  STL [R1+0xc], R8 ;  /* 0x00000c0801007387 */ /* 0x0041e20000100800 */
[----:B------:R-:W-:Y:S05]  /*1f5c0*/  @P2 BRA `(.L_x_8464) ;  /* 0x0000000000102947 */ /* 0x000fea0003800000 */
[----:B------:R-:W-:Y:S05]  /*1f5d0*/  @!P0 BRA `(.L_x_8464) ;  /* 0x00000000000c8947 */ /* 0x000fea0003800000 */
[----:B------:R-:W2:Y:S04]  /*1f5e0*/  LDG.E R6, desc[UR52][R4.64] ;  /* 0x0000003404067981 */ /* 0x000ea8000c1e1900 */
[----:B-----5:R-:W2:Y:S02]  /*1f5f0*/  LDG.E R33, desc[UR52][R4.64+0x4] ;  /* 0x0000043404217981 */ /* 0x020ea4000c1e1900 */
[----:B--2---:R-:W-:-:S07]  /*1f600*/  IMAD.IADD R33, R33, 0x1, -R6 ;  /* 0x0000000121217824 */ /* 0x004fce00078e0a06 */
.L_x_8464:
        /* <DEDUP_REMOVED lines=13> */
.L_x_8465:
        /* <DEDUP_REMOVED lines=9> */
.L_x_8466:
[----:B-1----:R-:W2:Y:S01]  /*1f770*/  @P1 LDG.E R5, desc[UR52][R2.64] ;  /* 0x0000003402051981 */ /* 0x002ea2000c1e1900 */
[----:B0-----:R-:W0:Y:S03]  /*1f780*/  LDC R8, c[0x0][0x448] ;  /* 0x00011200ff087b82 */ /* 0x001e260000000800 */
[----:B------:R1:W2:Y:S01]  /*1f790*/  @P1 LDG.E R4, desc[UR52][R2.64+0x4] ;  /* 0x0000043402041981 */ /* 0x0002a2000c1e1900 */
[----:B------:R-:W-:Y:S02]  /*1f7a0*/  IMAD.SHL.U32 R27, R17, 0x80, RZ ;  /* 0x00000080111b7824 */ /* 0x000fe400078e00ff */
[----:B-----5:R-:W-:Y:S02]  /*1f7b0*/  IMAD.IADD R9, R9, 0x1, -R10 ;  /* 0x0000000109097824 */ /* 0x020fe400078e0a0a */
[----:B------:R-:W-:Y:S01]  /*1f7c0*/  VIADD R11, R27, 0x7f ;  /* 0x0000007f1b0b7836 */ /* 0x000fe20000000000 */
[----:B-1----:R-:W1:Y:S01]  /*1f7d0*/  LDC.64 R2, c[0x0][0x9e0] ;  /* 0x00027800ff027b82 */ /* 0x002e620000000a00 */
[----:B0-----:R-:W-:-:S13]  /*1f7e0*/  ISETP.NE.AND P2, PT, R8, 0x1, PT ;  /* 0x000000010800780c */ /* 0x001fda0003f45270 */
[----:B------:R-:W0:Y:S01]  /*1f7f0*/  @P2 LDC R8, c[0x0][0x44c] ;  /* 0x00011300ff082b82 */ /* 0x000e220000000800 */
[----:B-1----:R-:W-:-:S07]  /*1f800*/  ISETP.GE.AND P3, PT, R3, 0x1, PT ;  /* 0x000000010300780c */ /* 0x002fce0003f66270 */
[----:B------:R-:W1:Y:S01]  /*1f810*/  @P2 LDC R13, c[0x0][0x450] ;  /* 0x00011400ff0d2b82 */ /* 0x000e620000000800 */
[----:B--2---:R-:W-:Y:S02]  /*1f820*/  @P1 IMAD.IADD R7, R4, 0x1, -R5 ;  /* 0x0000000104071824 */ /* 0x004fe400078e0a05 */
[----:B0-----:R-:W-:-:S03]  /*1f830*/  @P2 IMAD.HI.U32 R4, R11, R8, RZ ;  /* 0x000000080b042227 */ /* 0x001fc600078e00ff */
[----:B------:R-:W-:Y:S02]  /*1f840*/  IADD3 R36, R9, R7, RZ ;  /* 0x0000000709247210 */ /* 0x000fe40007ffe0ff */
[----:B-1----:R-:W-:Y:S02]  /*1f850*/  @P2 SHF.R.U32.HI R11, RZ, R13, R4 ;  /* 0x0000000dff0b2219 */ /* 0x002fe40000011604 */
[C---:B------:R-:W-:Y:S01]  /*1f860*/  IADD3 R10, R36.reuse, 0x1, -R33 ;  /* 0x00000001240a7810 */ /* 0x040fe20007ffe821 */
[----:B------:R-:W-:-:S04]  /*1f870*/  VIADD R4, R36, 0x7f ;  /* 0x0000007f24047836 */ /* 0x000fc80000000000 */
[----:B------:R-:W-:Y:S01]  /*1f880*/  IMAD.IADD R11, R10, 0x1, R11 ;  /* 0x000000010a0b7824 */ /* 0x000fe200078e020b */
[----:B------:R-:W-:-:S03]  /*1f890*/  SHF.R.S32.HI R5, RZ, 0x1f, R4 ;  /* 0x0000001fff057819 */ /* 0x000fc60000011404 */
[----:B------:R-:W-:Y:S01]  /*1f8a0*/  IMAD.IADD R2, R11, 0x1, R2 ;  /* 0x000000010b027824 */ /* 0x000fe200078e0202 */
[----:B------:R-:W-:-:S04]  /*1f8b0*/  LEA.HI R5, R5, R4, RZ, 0x7 ;  /* 0x0000000405057211 */ /* 0x000fc800078f38ff */
[----:B------:R-:W-:Y:S01]  /*1f8c0*/  SHF.R.S32.HI R17, RZ, 0x7, R5 ;  /* 0x00000007ff117819 */ /* 0x000fe20000011405 */
        /* <DEDUP_REMOVED lines=12> */
.L_x_8469:
[----:B------:R-:W-:-:S13]  /*1f990*/  ISETP.NE.AND P0, PT, R3, 0x1, PT ;  /* 0x000000010300780c */ /* 0x000fda0003f05270 */
[----:B------:R-:W0:Y:S02]  /*1f9a0*/  @P0 LDC.64 R4, c[0x0][0x9e8] ;  /* 0x00027a00ff040b82 */ /* 0x000e240000000a00 */
[----:B0-----:R-:W-:-:S05]  /*1f9b0*/  @P0 IMAD.HI.U32 R4, R8, R4, RZ ;  /* 0x0000000408040227 */ /* 0x001fca00078e00ff */
[----:B------:R-:W-:-:S07]  /*1f9c0*/  @P0 SHF.R.U32.HI R8, RZ, R5, R4 ;  /* 0x00000005ff080219 */ /* 0x000fce0000011604 */
.L_x_8470:
[----:B------:R-:W-:Y:S05]  /*1f9d0*/  BSYNC B0 ;  /* 0x0000000000007941 */ /* 0x000fea0003800000 */
.L_x_8468:
[----:B------:R-:W-:-:S05]  /*1f9e0*/  IMAD R5, R8, R3, R3 ;  /* 0x0000000308057224 */ /* 0x000fca00078e0203 */
[----:B------:R-:W-:-:S07]  /*1f9f0*/  VIMNMX R2, R2, R5, PT ;  /* 0x0000000502027248 */ /* 0x000fce0003fe0100 */
.L_x_8467:
[----:B------:R-:W0:Y:S01]  /*1fa00*/  @P2 LDC R4, c[0x0][0x44c] ;  /* 0x00011300ff042b82 */ /* 0x000e220000000800 */
[----:B------:R-:W-:Y:S01]  /*1fa10*/  VIADD R2, R2, 0x7f ;  /* 0x0000007f02027836 */ /* 0x000fe20000000000 */
[----:B------:R-:W-:Y:S01]  /*1fa20*/  ULDC UR4, c[0x0][0x9dc] ;  /* 0x0002770000047ab9 */ /* 0x000fe20000000800 */
[----:B------:R-:W-:Y:S02]  /*1fa30*/  IMAD.MOV.U32 R5, RZ, RZ, R27 ;  /* 0x000000ffff057224 */ /* 0x000fe400078e001b */
[----:B------:R-:W-:-:S03]  /*1fa40*/  IMAD.IADD R8, R36, 0x1, -R33 ;  /* 0x0000000124087824 */ /* 0x000fc600078e0a21 */
[----:B------:R-:W1:Y:S01]  /*1fa50*/  @P2 LDC R11, c[0x0][0x450] ;  /* 0x00011400ff0b2b82 */ /* 0x000e620000000800 */
[----:B0-----:R-:W-:-:S05]  /*1fa60*/  @P2 IMAD.HI.U32 R4, R27, R4, RZ ;  /* 0x000000041b042227 */ /* 0x001fca00078e00ff */
[----:B-1----:R-:W-:Y:S02]  /*1fa70*/  @P2 SHF.R.U32.HI R5, RZ, R11, R4 ;  /* 0x0000000bff052219 */ /* 0x002fe40000011604 */
[----:B------:R-:W-:Y:S02]  /*1fa80*/  SHF.R.S32.HI R11, RZ, 0x1f, R2 ;  /* 0x0000001fff0b7819 */ /* 0x000fe40000011402 */
[----:B------:R-:W-:Y:S02]  /*1fa90*/  IADD3 R12, R8, R5, RZ ;  /* 0x00000005080c7210 */ /* 0x000fe40007ffe0ff */
[----:B------:R-:W-:-:S04]  /*1faa0*/  LEA.HI R11, R11, R2, RZ, 0x7 ;  /* 0x000000020b0b7211 */ /* 0x000fc800078f38ff */
[----:B------:R-:W-:-:S04]  /*1fab0*/  SHF.R.S32.HI R2, RZ, 0x7, R11 ;  /* 0x00000007ff027819 */ /* 0x000fc8000001140b */
        /* <DEDUP_REMOVED lines=13> */
.L_x_8473:
[----:B------:R-:W-:-:S13]  /*1fb90*/  ISETP.NE.AND P0, PT, R3, 0x1, PT ;  /* 0x000000010300780c */ /* 0x000fda0003f05270 */
[----:B------:R-:W0:Y:S02]  /*1fba0*/  @P0 LDC.64 R4, c[0x0][0x9e8] ;  /* 0x00027a00ff040b82 */ /* 0x000e240000000a00 */
[----:B0-----:R-:W-:-:S05]  /*1fbb0*/  @P0 IMAD.HI.U32 R4, R12, R4, RZ ;  /* 0x000000040c040227 */ /* 0x001fca00078e00ff */
[----:B------:R-:W-:-:S07]  /*1fbc0*/  @P0 SHF.R.U32.HI R12, RZ, R5, R4 ;  /* 0x00000005ff0c0219 */ /* 0x000fce0000011604 */
.L_x_8474:
[----:B------:R-:W-:Y:S05]  /*1fbd0*/  BSYNC B0 ;  /* 0x0000000000007941 */ /* 0x000fea0003800000 */
.L_x_8472:
[----:B------:R-:W-:-:S05]  /*1fbe0*/  IMAD R3, R12, R3, RZ ;  /* 0x000000030c037224 */ /* 0x000fca00078e02ff */
[----:B------:R-:W-:-:S07]  /*1fbf0*/  VIMNMX R2, R2, R3, !PT ;  /* 0x0000000302027248 */ /* 0x000fce0007fe0100 */
.L_x_8471:
[----:B------:R-:W-:Y:S01]  /*1fc00*/  SHF.R.S32.HI R3, RZ, 0x1f, R2 ;  /* 0x0000001fff037819 */ /* 0x000fe20000011402 */
[----:B------:R-:W-:Y:S01]  /*1fc10*/  BSSY B0, `(.L_x_8475) ;  /* 0x0000027000007945 */ /* 0x000fe20003800000 */
[----:B------:R-:W-:Y:S02]  /*1fc20*/  LOP3.LUT R37, R6, 0xff, RZ, 0xc0, !PT ;  /* 0x000000ff06257812 */ /* 0x000fe400078ec0ff */
[----:B------:R-:W-:Y:S01]  /*1fc30*/  LEA.HI R3, R3, R2, RZ, 0x7 ;  /* 0x0000000203037211 */ /* 0x000fe200078f38ff */
[----:B------:R-:W-:Y:S01]  /*1fc40*/  IMAD.MOV.U32 R2, RZ, RZ, RZ ;  /* 0x000000ffff027224 */ /* 0x000fe200078e00ff */
        /* <DEDUP_REMOVED lines=35> */
.L_x_8476:
[----:B------:R-:W-:Y:S05]  /*1fe80*/  BSYNC B0 ;  /* 0x0000000000007941 */ /* 0x000fea0003800000 */
.L_x_8475:
[-C--:B------:R-:W-:Y:S01]  /*1fe90*/  IMAD R4, R37, R2.reuse, R4 ;  /* 0x0000000225047224 */ /* 0x080fe200078e0204 */
        /* <DEDUP_REMOVED lines=23> */
.L_x_8734:
[----:B-1----:R-:W-:Y:S02]  /*20010*/  ISETP.NE.AND P0, PT, R14, RZ, PT ;  /* 0x000000ff0e00720c */ /* 0x002fe40003f05270 */
[----:B------:R-:W-:-:S11]  /*20020*/  PLOP3.LUT P6, PT, PT, PT, PT, 0x8, 0x0 ;  /* 0x000000000000781c */ /* 0x000fd60003fce170 */
[----:B------:R-:W-:Y:S05]  /*20030*/  @P0 BRA `(.L_x_8480) ;  /* 0x00000000000c0947 */ /* 0x000fea0003800000 */
[----:B------:R-:W-:-:S03]  /*20040*/  UMOV UR4, 0xffffffff ;  /* 0xffffffff00047882 */ /* 0x000fc60000000000 */
[----:B------:R-:W-:Y:S05]  /*20050*/  BRA.DIV UR4, `(.L_x_8481) ;  /* 0x00000092044c7947 */ /* 0x000fea000b800000 */
[----:B------:R-:W-:-:S13]  /*20060*/  ELECT P6, URZ, PT ;  /* 0x00000000003f782f */ /* 0x000fda00038c0000 */
.L_x_8480:
        /* <DEDUP_REMOVED lines=9> */
.L_x_8737:
[----:B------:R-:W-:Y:S05]  /*20100*/  BSYNC B1 ;  /* 0x0000000000017941 */ /* 0x000fea0003800000 */
.L_x_8482:
[----:B------:R-:W-:Y:S04]  /*20110*/  BSSY B1, `(.L_x_8484) ;  /* 0x000006e000017945 */ /* 0x000fe80003800000 */
[----:B------:R-:W-:Y:S05]  /*20120*/  @!P6 BRA `(.L_x_8485) ;  /* 0x0000000400b0e947 */ /* 0x000fea0003800000 */
[----:B0-----:R-:W-:Y:S01]  /*20130*/  IMAD R3, R26, 0x8, R22 ;  /* 0x000000081a037824 */ /* 0x001fe200078e0216 */
[----:B------:R-:W-:Y:S01]  /*20140*/  SHF.L.U32 R7, R29, 0x1f, RZ ;  /* 0x0000001f1d077819 */ /* 0x000fe200000006ff */
[----:B------:R-:W0:Y:S01]  /*20150*/  S2R R9, SR_TID.X ;  /* 0x0000000000097919 */ /* 0x000e220000002100 */
[----:B------:R-:W-:Y:S02]  /*20160*/  BSSY B2, `(.L_x_8486) ;  /* 0x0000005000027945 */ /* 0x000fe40003800000 */
[----:B------:R-:W1:Y:S01]  /*20170*/  SYNCS.PHASECHK.TRANS64.TRYWAIT P0, [R3+URZ+0x288a0], R7 ;  /* 0x0288a007030075a7 */ /* 0x000e62000800017f */
[----:B0-----:R-:W-:-:S04]  /*20180*/  LOP3.LUT R9, R9, 0x7f, RZ, 0xc0, !PT ;  /* 0x0000007f09097812 */ /* 0x001fc800078ec0ff */
[----:B------:R-:W-:Y:S01]  /*20190*/  ISETP.NE.AND P1, PT, R9, RZ, PT ;  /* 0x000000ff0900720c */ /* 0x000fe20003f25270 */
[----:B-1----:R-:W-:-:S12]  /*201a0*/  @!P0 BRA `(.L_x_8487) ;  /* 0x00000090002c8947 */ /* 0x002fd80003800000 */
.L_x_8738:
[----:B------:R-:W-:Y:S05]  /*201b0*/  BSYNC B2 ;  /* 0x0000000000027941 */ /* 0x000fea0003800000 */
.L_x_8486:
        /* <DEDUP_REMOVED lines=9> */
.L_x_8489:
[----:B------:R-:W-:Y:S05]  /*20250*/  BSYNC B2 ;  /* 0x0000000000027941 */ /* 0x000fea0003800000 */
.L_x_8488:
[----:B------:R-:W-:Y:S01]  /*20260*/  IMAD.MOV.U32 R20, RZ, RZ, RZ ;  /* 0x000000ffff147224 */ /* 0x000fe200078e00ff */
[----:B------:R-:W-:Y:S01]  /*20270*/  UIADD3 UR4, UP0, UR40, 0x570, URZ ;  /* 0x0000057028047890 */ /* 0x000fe2000ff1e03f */
[----:B------:R-:W-:Y:S01]  /*20280*/  IMAD R11, R26, 0x8000, R22 ;  /* 0x000080001a0b7824 */ /* 0x000fe200078e0216 */
[----:B------:R-:W-:Y:S01]  /*20290*/  PLOP3.LUT P0, PT, PT, PT, PT, 0x80, 0x0 ;  /* 0x000000000000781c */ /* 0x000fe20003f0f070 */
[----:B------:R-:W-:Y:S01]  /*202a0*/  IMAD R9, R2, 0x80, R0 ;  /* 0x0000008002097824 */ /* 0x000fe200078e0200 */
[----:B------:R-:W-:Y:S01]  /*202b0*/  R2UR UR10, R20 ;  /* 0x00000000140a72ca */ /* 0x000fe200000e0000 */
[----:B------:R-:W-:Y:S01]  /*202c0*/  IMAD.SHL.U32 R12, R26, 0x4000, RZ ;  /* 0x000040001a0c7824 */ /* 0x000fe200078e00ff */
[----:B------:R-:W-:Y:S01]  /*202d0*/  IADD3 R14, R11, 0x18400, RZ ;  /* 0x000184000b0e7810 */ /* 0x000fe20007ffe0ff */
[----:B------:R-:W-:Y:S01]  /*202e0*/  VIADD R9, R9, 0xffffff80 ;  /* 0xffffff8009097836 */ /* 0x000fe20000000000 */
[----:B------:R-:W-:Y:S01]  /*202f0*/  UIADD3.X UR5, URZ, UR41, URZ, UP0, !UPT ;  /* 0x000000293f057290 */ /* 0x000fe200087fe43f */
[----:B------:R-:W-:Y:S01]  /*20300*/  VIADD R13, R3, 0x28890 ;  /* 0x00028890030d7836 */ /* 0x000fe20000000000 */
[----:B------:R-:W-:Y:S01]  /*20310*/  UMOV UR6, 0x0 ;  /* 0x0000000000067882 */ /* 0x000fe20000000000 */
[----:B------:R-:W-:-:S09]  /*20320*/  UMOV UR7, 0x12f00000 ;  /* 0x12f0000000077882 */ /* 0x000fd20000000000 */
.L_x_8490:
        /* <DEDUP_REMOVED lines=16> */
.L_x_8491:
        /* <DEDUP_REMOVED lines=13> */
.L_x_8739:
[----:B------:R-:W-:Y:S05]  /*20500*/  BSYNC B2 ;  /* 0x0000000000027941 */ /* 0x000fea0003800000 */
.L_x_8492:
[----:B------:R-:W-:Y:S01]  /*20510*/  BSSY B2, `(.L_x_8494) ;  /* 0x000000b000027945 */ /* 0x000fe20003800000 */
[----:B------:R-:W-:Y:S02]  /*20520*/  IMAD.MOV.U32 R14, RZ, RZ, 0x0 ;  /* 0x00000000ff0e7424 */ /* 0x000fe400078e00ff */
[----:B------:R-:W-:Y:S01]  /*20530*/  IMAD.MOV.U32 R15, RZ, RZ, 0x12f00000 ;  /* 0x12f00000ff0f7424 */ /* 0x000fe200078e00ff */
[----:B------:R-:W-:Y:S06]  /*20540*/  @P1 BRA `(.L_x_8495) ;  /* 0x00000000001c1947 */ /* 0x000fec0003800000 */
[----:B------:R-:W2:Y:S01]  /*20550*/  S2R R11, SR_TID.X ;  /* 0x00000000000b7919 */ /* 0x000ea20000002100 */
[----:B01----:R-:W-:-:S04]  /*20560*/  IMAD.MOV.U32 R7, RZ, RZ, 0x8000 ;  /* 0x00008000ff077424 */ /* 0x003fc800078e00ff */
[----:B------:R3:W-:Y:S01]  /*20570*/  SYNCS.ARRIVE.TRANS64 RZ, [R3+URZ+0x288b0], R7 ;  /* 0x0288b00703ff79a7 */ /* 0x0007e2000800003f */
[----:B--2---:R-:W-:-:S04]  /*20580*/  LOP3.LUT R11, R11, 0x1f, RZ, 0xc0, !PT ;  /* 0x0000001f0b0b7812 */ /* 0x004fc800078ec0ff */
[----:B------:R-:W-:-:S13]  /*20590*/  ISETP.NE.AND P0, PT, R11, RZ, PT ;  /* 0x000000ff0b00720c */ /* 0x000fda0003f05270 */
[----:B---3--:R-:W-:Y:S05]  /*205a0*/  @!P0 BRA `(.L_x_8495) ;  /* 0x0000000000048947 */ /* 0x008fea0003800000 */
[----:B------:R-:W-:Y:S01]  /*205b0*/  BPT.TRAP 0x1 ;  /* 0x000000040000795c */ /* 0x000fe20000300000 */
.L_x_8495:
[----:B------:R-:W-:Y:S05]  /*205c0*/  BSYNC B2 ;  /* 0x0000000000027941 */ /* 0x000fea0003800000 */
.L_x_8494:
[----:B------:R-:W-:Y:S01]  /*205d0*/  R2UR UR10, R20 ;  /* 0x00000000140a72ca */ /* 0x000fe200000e0000 */
[----:B------:R-:W-:Y:S01]  /*205e0*/  IMAD R12, R12, 0x2, R22 ;  /* 0x000000020c0c7824 */ /* 0x000fe200078e0216 */
[----:B------:R-:W-:Y:S01]  /*205f0*/  R2UR UR6, R14 ;  /* 0x000000000e0672ca */ /* 0x000fe200000e0000 */
[----:B------:R-:W-:Y:S01]  /*20600*/  UIADD3 UR4, UP0, UR40, 0x670, URZ ;  /* 0x0000067028047890 */ /* 0x000fe2000ff1e03f */
[----:B------:R-:W-:Y:S01]  /*20610*/  R2UR UR7, R15 ;  /* 0x000000000f0772ca */ /* 0x000fe200000e0000 */
[----:B01----:R-:W-:Y:S01]  /*20620*/  VIADD R3, R3, 0x288b0 ;  /* 0x000288b003037836 */ /* 0x003fe20000000000 */
[----:B------:R-:W-:Y:S01]  /*20630*/  PLOP3.LUT P0, PT, PT, PT, PT, 0x80, 0x0 ;  /* 0x000000000000781c */ /* 0x000fe20003f0f070 */
[----:B------:R-:W-:Y:S01]  /*20640*/  VIADD R7, R12, 0x400 ;  /* 0x000004000c077836 */ /* 0x000fe20000000000 */
[----:B------:R-:W-:-:S12]  /*20650*/  UIADD3.X UR5, URZ, UR41, URZ, UP0, !UPT ;  /* 0x000000293f057290 */ /* 0x000fd800087fe43f */
.L_x_8496:
        /* <DEDUP_REMOVED lines=15> */
.L_x_8497:
        /* <DEDUP_REMOVED lines=10> */
.L_x_8485:
[----:B------:R-:W-:Y:S05]  /*207f0*/  BSYNC B1 ;  /* 0x0000000000017941 */ /* 0x000fea0003800000 */
.L_x_8484:
        /* <DEDUP_REMOVED lines=9> */
.L_x_8512:
[----:B------:R-:W-:Y:S05]  /*20890*/  YIELD ;  /* 0x0000000000007946 */ /* 0x000fea0003800000 */
[----:B------:R-:W-:Y:S04]  /*208a0*/  BSSY B1, `(.L_x_8498) ;  /* 0x000006b000017945 */ /* 0x000fe80003800000 */
[----:B------:R-:W-:Y:S05]  /*208b0*/  @!P6 BRA `(.L_x_8499) ;  /* 0x0000000400a4e947 */ /* 0x000fea0003800000 */
[----:B------:R-:W-:Y:S01]  /*208c0*/  IMAD R11, R26, 0x8, R22 ;  /* 0x000000081a0b7824 */ /* 0x000fe200078e0216 */
[----:B------:R-:W-:Y:S01]  /*208d0*/  SHF.L.U32 R2, R29, 0x1f, RZ ;  /* 0x0000001f1d027819 */ /* 0x000fe200000006ff */
[----:B0-----:R-:W0:Y:S01]  /*208e0*/  S2R R3, SR_TID.X ;  /* 0x0000000000037919 */ /* 0x001e220000002100 */
[----:B------:R-:W-:Y:S02]  /*208f0*/  BSSY B2, `(.L_x_8500) ;  /* 0x0000005000027945 */ /* 0x000fe40003800000 */
[----:B------:R-:W1:Y:S01]  /*20900*/  SYNCS.PHASECHK.TRANS64.TRYWAIT P1, [R11+URZ+0x288a0], R2 ;  /* 0x0288a0020b0075a7 */ /* 0x000e62000802017f */
[----:B0-----:R-:W-:-:S04]  /*20910*/  LOP3.LUT R3, R3, 0x7f, RZ, 0xc0, !PT ;  /* 0x0000007f03037812 */ /* 0x001fc800078ec0ff */
[----:B------:R-:W-:Y:S01]  /*20920*/  ISETP.NE.AND P2, PT, R3, RZ, PT ;  /* 0x000000ff0300720c */ /* 0x000fe20003f45270 */
[----:B-1----:R-:W-:-:S12]  /*20930*/  @!P1 BRA `(.L_x_8501) ;  /* 0x0000008800709947 */ /* 0x002fd80003800000 */
.L_x_8740:
[----:B------:R-:W-:Y:S05]  /*20940*/  BSYNC B2 ;  /* 0x0000000000027941 */ /* 0x000fea0003800000 */
.L_x_8500:
        /* <DEDUP_REMOVED lines=9> */
.L_x_8503:
[----:B------:R-:W-:Y:S05]  /*209e0*/  BSYNC B2 ;  /* 0x0000000000027941 */ /* 0x000fea0003800000 */
.L_x_8502:
        /* <DEDUP_REMOVED lines=11> */
.L_x_8504:
        /* <DEDUP_REMOVED lines=16> */
.L_x_8505:
        /* <DEDUP_REMOVED lines=13> */
.L_x_8741:
[----:B------:R-:W-:Y:S05]  /*20c70*/  BSYNC B2 ;  /* 0x0000000000027941 */ /* 0x000fea0003800000 */
.L_x_8506:
[----:B------:R-:W-:Y:S01]  /*20c80*/  BSSY B2, `(.L_x_8508) ;  /* 0x000000b000027945 */ /* 0x000fe20003800000 */
[----:B01----:R-:W-:Y:S02]  /*20c90*/  IMAD.MOV.U32 R2, RZ, RZ, 0x0 ;  /* 0x00000000ff027424 */ /* 0x003fe400078e00ff */
[----:B------:R-:W-:Y:S01]  /*20ca0*/  IMAD.MOV.U32 R3, RZ, RZ, 0x12f00000 ;  /* 0x12f00000ff037424 */ /* 0x000fe200078e00ff */
        /* <DEDUP_REMOVED lines=8> */
.L_x_8509:
[----:B------:R-:W-:Y:S05]  /*20d30*/  BSYNC B2 ;  /* 0x0000000000027941 */ /* 0x000fea0003800000 */
.L_x_8508:
        /* <DEDUP_REMOVED lines=8> */
.L_x_8510:
        /* <DEDUP_REMOVED lines=15> */
.L_x_8511:
        /* <DEDUP_REMOVED lines=10> */
.L_x_8499:
[----:B------:R-:W-:Y:S05]  /*20f50*/  BSYNC B1 ;  /* 0x0000000000017941 */ /* 0x000fea0003800000 */
.L_x_8498:
[C---:B------:R-:W-:Y:S01]  /*20f60*/  ISETP.GT.AND P2, PT, R12.reuse, R5, PT ;  /* 0x000000050c00720c */ /* 0x040fe20003f44270 */
[----:B------:R-:W-:Y:S01]  /*20f70*/  VIADD R12, R12, 0xffffffff ;  /* 0xffffffff0c0c7836 */ /* 0x000fe20000000000 */
[----:B------:R-:W-:-:S04]  /*20f80*/  IADD3 R26, R26, 0x1, RZ ;  /* 0x000000011a1a7810 */ /* 0x000fc80007ffe0ff */
[----:B------:R-:W-:-:S04]  /*20f90*/  ISETP.NE.AND P1, PT, R26, 0x2, PT ;  /* 0x000000021a00780c */ /* 0x000fc80003f25270 */
[----:B------:R-:W-:Y:S02]  /*20fa0*/  SEL R2, RZ, 0x1, P1 ;  /* 0x00000001ff027807 */ /* 0x000fe40000800000 */
[----:B------:R-:W-:Y:S02]  /*20fb0*/  SEL R26, R26, RZ, P1 ;  /* 0x000000ff1a1a7207 */ /* 0x000fe40000800000 */
[----:B------:R-:W-:Y:S01]  /*20fc0*/  LOP3.LUT R29, R29, R2, RZ, 0x3c, !PT ;  /* 0x000000021d1d7212 */ /* 0x000fe200078e3cff */
[----:B------:R-:W-:Y:S06]  /*20fd0*/  @P2 BRA `(.L_x_8512) ;  /* 0xfffffff8002c2947 */ /* 0x000fec000383ffff */
.L_x_8478:
[----:B------:R-:W-:Y:S05]  /*20fe0*/  BSYNC B0 ;  /* 0x0000000000007941 */ /* 0x000fea0003800000 */
.L_x_8477:
[----:B------:R-:W1:Y:S01]  /*20ff0*/  LDC R0, c[0x0][0x448] ;  /* 0x00011200ff007b82 */ /* 0x000e620000000800 */
[----:B------:R-:W-:Y:S01]  /*21000*/  VIADD R5, R27, 0x7f ;  /* 0x0000007f1b057836 */ /* 0x000fe20000000000 */
[----:B------:R-:W-:Y:S06]  /*21010*/  @!P0 WARPSYNC.ALL ;  /* 0x0000000000008948 */ /* 0x000fec0003800000 */
[----:B0-----:R-:W0:Y:S08]  /*21020*/  LDC.64 R2, c[0x0][0x9e0] ;  /* 0x00027800ff027b82 */ /* 0x001e300000000a00 */
[----:B------:R-:W-:Y:S01]  /*21030*/  @!P0 BAR.SYNC.DEFER_BLOCKING 0xc, 0x180 ;  /* 0x0306000000008b1d */ /* 0x000fe20000010000 */
[----:B-1----:R-:W-:-:S02]  /*21040*/  ISETP.NE.AND P1, PT, R0, 0x1, PT ;  /* 0x000000010000780c */ /* 0x002fc40003f25270 */
[----:B0-----:R-:W-:-:S11]  /*21050*/  ISETP.GE.AND P2, PT, R3, 0x1, PT ;  /* 0x000000010300780c */ /* 0x001fd60003f46270 */
[----:B------:R-:W0:Y:S08]  /*21060*/  @P1 LDC R0, c[0x0][0x44c] ;  /* 0x00011300ff001b82 */ /* 0x000e300000000800 */
[----:B------:R-:W1:Y:S01]  /*21070*/  @P1 LDC R7, c[0x0][0x450] ;  /* 0x00011400ff071b82 */ /* 0x000e620000000800 */
[----:B0-----:R-:W-:-:S05]  /*21080*/  @P1 IMAD.HI.U32 R0, R5, R0, RZ ;  /* 0x0000000005001227 */ /* 0x001fca00078e00ff */
        /* <DEDUP_REMOVED lines=15> */
.L_x_8515:
[----:B------:R-:W-:-:S13]  /*21180*/  ISETP.NE.AND P0, PT, R3, 0x1, PT ;  /* 0x000000010300780c */ /* 0x000fda0003f05270 */
[----:B------:R-:W0:Y:S02]  /*21190*/  @P0 LDC.64 R4, c[0x0][0x9e8] ;  /* 0x00027a00ff040b82 */ /* 0x000e240000000a00 */
[----:B0-----:R-:W-:-:S05]  /*211a0*/  @P0 IMAD.HI.U32 R4, R0, R4, RZ ;  /* 0x0000000400040227 */ /* 0x001fca00078e00ff */
[----:B------:R-:W-:-:S07]  /*211b0*/  @P0 SHF.R.U32.HI R0, RZ, R5, R4 ;  /* 0x00000005ff000219 */ /* 0x000fce0000011604 */
.L_x_8516:
[----:B------:R-:W-:Y:S05]  /*211c0*/  BSYNC B0 ;  /* 0x0000000000007941 */ /* 0x000fea0003800000 */
.L_x_8514:
[----:B------:R-:W-:-:S05]  /*211d0*/  IMAD R5, R0, R3, R3 ;  /* 0x0000000300057224 */ /* 0x000fca00078e0203 */
[----:B------:R-:W-:-:S07]  /*211e0*/  VIMNMX R2, R2, R5, PT ;  /* 0x0000000502027248 */ /* 0x000fce0003fe0100 */
.L_x_8513:
[----:B------:R-:W0:Y:S01]  /*211f0*/  @P1 LDC R4, c[0x0][0x44c] ;  /* 0x00011300ff041b82 */ /* 0x000e220000000800 */
[----:B------:R-:W-:Y:S01]  /*21200*/  VIADD R2, R2, 0x7f ;  /* 0x0000007f02027836 */ /* 0x000fe20000000000 */
[----:B------:R-:W-:Y:S01]  /*21210*/  ULDC UR4, c[0x0][0x9dc] ;  /* 0x0002770000047ab9 */ /* 0x000fe20000000800 */
[----:B------:R-:W-:-:S03]  /*21220*/  IMAD.MOV.U32 R7, RZ, RZ, R27 ;  /* 0x000000ffff077224 */ /* 0x000fc600078e001b */
[----:B------:R-:W-:Y:S02]  /*21230*/  SHF.R.S32.HI R5, RZ, 0x1f, R2 ;  /* 0x0000001fff057819 */ /* 0x000fe40000011402 */
[----:B------:R-:W1:Y:S02]  /*21240*/  @P1 LDC R0, c[0x0][0x450] ;  /* 0x00011400ff001b82 */ /* 0x000e640000000800 */
[----:B------:R-:W-:Y:S01]  /*21250*/  LEA.HI R5, R5, R2, RZ, 0x7 ;  /* 0x0000000205057211 */ /* 0x000fe200078f38ff */
[----:B0-----:R-:W-:-:S05]  /*21260*/  @P1 IMAD.HI.U32 R9, R27, R4, RZ ;  /* 0x000000041b091227 */ /* 0x001fca00078e00ff */
[----:B-1----:R-:W-:Y:S02]  /*21270*/  @P1 SHF.R.U32.HI R7, RZ, R0, R9 ;  /* 0x00000000ff071219 */ /* 0x002fe40000011609 */
[----:B------:R-:W-:Y:S02]  /*21280*/  SHF.R.S32.HI R0, RZ, 0x7, R5 ;  /* 0x00000007ff007819 */ /* 0x000fe40000011405 */
[----:B------:R-:W-:Y:S02]  /*21290*/  IADD3 R8, R8, R7, RZ ;  /* 0x0000000708087210 */ /* 0x000fe40007ffe0ff */
        /* <DEDUP_REMOVED lines=13> */
.L_x_8519:
[----:B------:R-:W-:-:S13]  /*21370*/  ISETP.NE.AND P0, PT, R3, 0x1, PT ;  /* 0x000000010300780c */ /* 0x000fda0003f05270 */
[----:B------:R-:W0:Y:S02]  /*21380*/  @P0 LDC.64 R4, c[0x0][0x9e8] ;  /* 0x00027a00ff040b82 */ /* 0x000e240000000a00 */
[----:B0-----:R-:W-:-:S05]  /*21390*/  @P0 IMAD.HI.U32 R4, R8, R4, RZ ;  /* 0x0000000408040227 */ /* 0x001fca00078e00ff */
[----:B------:R-:W-:-:S07]  /*213a0*/  @P0 SHF.R.U32.HI R8, RZ, R5, R4 ;  /* 0x00000005ff080219 */ /* 0x000fce0000011604 */
.L_x_8520:
[----:B------:R-:W-:Y:S05]  /*213b0*/  BSYNC B0 ;  /* 0x0000000000007941 */ /* 0x000fea0003800000 */
.L_x_8518:
[----:B------:R-:W-:-:S05]  /*213c0*/  IMAD R3, R8, R3, RZ ;  /* 0x0000000308037224 */ /* 0x000fca00078e02ff */
[----:B------:R-:W-:-:S07]  /*213d0*/  VIMNMX R0, R0, R3, !PT ;  /* 0x0000000300007248 */ /* 0x000fce0007fe0100 */
.L_x_8517:
[----:B------:R-:W-:Y:S01]  /*213e0*/  ISETP.NE.AND P1, PT, R6, RZ, PT ;  /* 0x000000ff0600720c */ /* 0x000fe20003f25270 */
[----:B------:R-:W-:Y:S01]  /*213f0*/  BSSY B0, `(.L_x_8521) ;  /* 0x0000023000007945 */ /* 0x000fe20003800000 */
[----:B------:R-:W-:Y:S01]  /*21400*/  SHF.R.S32.HI R3, RZ, 0x1f, R0 ;  /* 0x0000001fff037819 */ /* 0x000fe20000011400 */
[----:B------:R-:W-:-:S03]  /*21410*/  IMAD.MOV.U32 R2, RZ, RZ, RZ ;  /* 0x000000ffff027224 */ /* 0x000fc600078e00ff */
[----:B------:R-:W-:-:S04]  /*21420*/  LEA.HI R3, R3, R0, RZ, 0x7 ;  /* 0x0000000003037211 */ /* 0x000fc800078f38ff */
[----:B------:R-:W-:-:S03]  /*21430*/  SHF.R.S32.HI R0, RZ, 0x7, R3 ;  /* 0x00000007ff007819 */ /* 0x000fc60000011403 */
[----:B------:R-:W0:Y:S01]  /*21440*/  @!P1 LDC R6, c[0x0][0x9f0] ;  /* 0x00027c00ff069b82 */ /* 0x000e220000000800 */
[----:B------:R-:W-:-:S04]  /*21450*/  VIMNMX R0, RZ, R0, !PT ;  /* 0x00000000ff007248 */ /* 0x000fc80007fe0100 */
[----:B------:R-:W-:-:S13]  /*21460*/  ISETP.GT.AND P0, PT, R17, R0, PT ;  /* 0x000000001100720c */ /* 0x000fda0003f04270 */
[----:B------:R-:W-:Y:S05]  /*21470*/  @!P0 BRA `(.L_x_8522) ;  /* 0x0000000000688947 */ /* 0x000fea0003800000 */
[-C--:B0-----:R-:W-:Y:S01]  /*21480*/  IABS R4, R6.reuse ;  /* 0x0000000600047213 */ /* 0x081fe20000000000 */
[----:B------:R-:W-:Y:S01]  /*21490*/  IMAD.MOV.U32 R2, RZ, RZ, RZ ;  /* 0x000000ffff027224 */ /* 0x000fe200078e00ff */
        /* <DEDUP_REMOVED lines=24> */
.L_x_8522:
[----:B------:R-:W-:Y:S05]  /*21620*/  BSYNC B0 ;  /* 0x0000000000007941 */ /* 0x000fea0003800000 */
.L_x_8521:
[-C--:B------:R-:W-:Y:S01]  /*21630*/  IMAD R37, R37, R2.reuse, R0 ;  /* 0x0000000225257224 */ /* 0x080fe200078e0200 */
        /* <DEDUP_REMOVED lines=22> */
.L_x_8524:
        /* <DEDUP_REMOVED lines=20> */
.L_x_8527:
[----:B------:R-:W-:Y:S05]  /*218e0*/  BSYNC B6 ;  /* 0x0000000000067941 */ /* 0x000fea0003800000 */
.L_x_8526:
        /* <DEDUP_REMOVED lines=20> */
.L_x_8530:
        /* <DEDUP_REMOVED lines=15> */
.L_x_8529:
[----:B------:R-:W-:Y:S05]  /*21b20*/  BSYNC B6 ;  /* 0x0000000000067941 */ /* 0x000fea0003800000 */
.L_x_8528:
[----:B------:R-:W-:Y:S01]  /*21b30*/  ULDC.64 UR4, c[0x0][0x9f8] ;  /* 0x00027e0000047ab9 */ /* 0x000fe20000000a00 */
[----:B------:R-:W2:Y:S01]  /*21b40*/  LDL R17, [R1] ;  /* 0x0000000001117983 */ /* 0x000ea20000100800 */
[----:B------:R-:W-:Y:S01]  /*21b50*/  ISETP.NE.U32.AND P0, PT, RZ, UR4, PT ;  /* 0x00000004ff007c0c */ /* 0x000fe2000bf05070 */
[----:B------:R-:W-:Y:S01]  /*21b60*/  IMAD.MOV.U32 R34, RZ, RZ, R19 ;  /* 0x000000ffff227224 */ /* 0x000fe200078e0013 */
[----:B------:R-:W1:Y:S01]  /*21b70*/  LDC R0, c[0x0][0x430] ;  /* 0x00010c00ff007b82 */ /* 0x000e620000000800 */
[----:B------:R-:W3:Y:S01]  /*21b80*/  S2R R21, SR_TID.X ;  /* 0x0000000000157919 */ /* 0x000ee20000002100 */
[----:B------:R-:W-:Y:S01]  /*21b90*/  ISETP.NE.AND.EX P0, PT, RZ, UR5, PT, P0 ;  /* 0x00000005ff007c0c */ /* 0x000fe2000bf05300 */
[----:B------:R-:W4:Y:S01]  /*21ba0*/  S2R R20, SR_TID.X ;  /* 0x0000000000147919 */ /* 0x000f220000002100 */
[----:B------:R-:W-:Y:S01]  /*21bb0*/  VIADD R25, R23, 0xffffffff ;  /* 0xffffffff17197836 */ /* 0x000fe20000000000 */
[----:B------:R-:W-:-:S10]  /*21bc0*/  ULDC UR4, c[0x0][0x2f4] ;  /* 0x0000bd0000047ab9 */ /* 0x000fd40000000800 */
[----:B------:R-:W0:Y:S02]  /*21bd0*/  @P0 LDC.64 R2, c[0x0][0x9f8] ;  /* 0x00027e00ff020b82 */ /* 0x000e240000000a00 */
[----:B0-----:R-:W-:-:S05]  /*21be0*/  @P0 IMAD.WIDE R2, R19, 0x4, R2 ;  /* 0x0000000413020825 */ /* 0x001fca00078e0202 */
[----:B------:R0:W2:Y:S01]  /*21bf0*/  @P0 LDG.E R34, desc[UR52][R2.64] ;  /* 0x0000003402220981 */ /* 0x0000a2000c1e1900 */
[----:B-1----:R-:W-:Y:S01]  /*21c00*/  ISETP.NE.AND P1, PT, R0, 0x1, PT ;  /* 0x000000010000780c */ /* 0x002fe20003f25270 */
[----:B---3--:R-:W-:Y:S01]  /*21c10*/  IMAD.SHL.U32 R21, R21, 0x10, RZ ;  /* 0x0000001015157824 */ /* 0x008fe200078e00ff */
[----:B----4-:R-:W-:Y:S01]  /*21c20*/  LOP3.LUT R20, R20, 0x7f, RZ, 0xc0, !PT ;  /* 0x0000007f14147812 */ /* 0x010fe200078ec0ff */
[----:B------:R-:W-:-:S03]  /*21c30*/  IMAD.SHL.U32 R8, R25, 0x80, RZ ;  /* 0x0000008019087824 */ /* 0x000fc600078e00ff */
[----:B------:R-:W-:Y:S02]  /*21c40*/  SHF.R.U32.HI R20, RZ, 0x3, R20 ;  /* 0x00000003ff147819 */ /* 0x000fe40000011614 */
[----:B------:R-:W-:-:S04]  /*21c50*/  LOP3.LUT R21, R21, 0x70, RZ, 0xc0, !PT ;  /* 0x0000007015157812 */ /* 0x000fc800078ec0ff */
[----:B------:R-:W-:Y:S01]  /*21c60*/  LOP3.LUT R5, R8, R20, R21, 0xfe, !PT ;  /* 0x0000001408057212 */ /* 0x000fe200078efe15 */
[----:B------:R-:W1:Y:S03]  /*21c70*/  @P1 LDC R6, c[0x0][0x434] ;  /* 0x00010d00ff061b82 */ /* 0x000e660000000800 */
[----:B------:R-:W-:-:S05]  /*21c80*/  ISETP.GE.AND P0, PT, R5, R36, PT ;  /* 0x000000240500720c */ /* 0x000fca0003f06270 */
[----:B------:R-:W3:Y:S08]  /*21c90*/  @P1 LDC R7, c[0x0][0x438] ;  /* 0x00010e00ff071b82 */ /* 0x000ef00000000800 */
[----:B0-----:R-:W0:Y:S01]  /*21ca0*/  @!P0 LDC.64 R2, c[0x0][0x428] ;  /* 0x00010a00ff028b82 */ /* 0x001e220000000a00 */
[----:B------:R-:W-:Y:S01]  /*21cb0*/  LOP3.LUT R32, R32, 0xfffffffb, RZ, 0xc0, !PT ;  /* 0xfffffffb20207812 */ /* 0x000fe200078ec0ff */
[----:B------:R-:W-:Y:S01]  /*21cc0*/  UMOV UR5, 0xffffffff ;  /* 0xffffffff00057882 */ /* 0x000fe20000000000 */
[----:B--2---:R-:W-:-:S05]  /*21cd0*/  IADD3 R5, R5, R17, RZ ;  /* 0x0000001105057210 */ /* 0x004fca0007ffe0ff */
[----:B-1----:R-:W-:-:S04]  /*21ce0*/  @P1 IMAD.HI.U32 R6, R5, R6, RZ ;  /* 0x0000000605061227 */ /* 0x002fc800078e00ff */
[----:B------:R-:W-:Y:S01]  /*21cf0*/  IMAD.MOV.U32 R4, RZ, RZ, R5 ;  /* 0x000000ffff047224 */ /* 0x000fe200078e0005 */
[----:B---3--:R-:W-:-:S05]  /*21d00*/  @P1 SHF.R.U32.HI R4, RZ, R7, R6 ;  /* 0x00000007ff041219 */ /* 0x008fca0000011606 */
        /* <DEDUP_REMOVED lines=8> */
[----:B------:R-:W1:Y:S01]  /*21d90*/  @!P0 LDC.64 R2, c[0x0][0x418] ;  /* 0x00010600ff028b82 */ /* 0x000e620000000a00 */
[----:B------:R-:W-:Y:S02]  /*21da0*/  IMAD.U32 R6, RZ, RZ, UR38 ;  /* 0x00000026ff067e24 */ /* 0x000fe4000f8e00ff */
[----:B------:R-:W-:-:S03]  /*21db0*/  @!P0 IMAD.IADD R5, R5, 0x1, R7 ;  /* 0x0000000105058824 */ /* 0x000fc600078e0207 */
[----:B------:R-:W-:Y:S02]  /*21dc0*/  ISETP.NE.AND P2, PT, R6, 0x3, PT ;  /* 0x000000030600780c */ /* 0x000fe40003f45270 */
[----:B-1----:R-:W-:-:S04]  /*21dd0*/  @!P0 LEA R2, P1, R4, R2, 0x2 ;  /* 0x0000000204028211 */ /* 0x002fc800078210ff */
        /* <DEDUP_REMOVED lines=11> */
.L_x_8744:
[----:B------:R-:W-:Y:S05]  /*21e90*/  @!P2 BRA `(.L_x_8532) ;  /* 0x000000000004a947 */ /* 0x000fea0003800000 */
[----:B------:R-:W-:Y:S01]  /*21ea0*/  BPT.TRAP 0x1 ;  /* 0x000000040000795c */ /* 0x000fe20000300000 */
.L_x_8532:
        /* <DEDUP_REMOVED lines=23> */
.L_x_8745:
[----:B------:R-:W-:Y:S05]  /*22020*/  BSYNC B0 ;  /* 0x0000000000007941 */ /* 0x000fea0003800000 */
.L_x_8533:
        /* <DEDUP_REMOVED lines=27> */
[----:B------:R-:W-:-:S03]  /*221e0*/  @P0 IMAD R8, R5, 0x2, R22 ;  /* 0x0000000205080824 */ /* 0x000fc600078e0216 */
        /* <DEDUP_REMOVED lines=77> */
.L_x_8763:
[----:B------:R-:W-:-:S13]  /*226c0*/  ISETP.GE.AND P0, PT, R6, 0x71, PT ;  /* 0x000000710600780c */ /* 0x000fda0003f06270 */
[----:B-1----:R-:W-:Y:S02]  /*226d0*/  @P0 LEA R2, P1, R31, R2, 0x1 ;  /* 0x000000021f020211 */ /* 0x002fe400078208ff */
[----:B------:R-:W-:-:S03]  /*226e0*/  @P0 LEA R5, R5, R22, 0x1 ;  /* 0x0000001605050211 */ /* 0x000fc600078e08ff */
        /* <DEDUP_REMOVED lines=8> */
.L_x_8536:
        /* <DEDUP_REMOVED lines=11> */
.L_x_8537:
[----:B-1----:R1:W5:Y:S01]  /*22820*/  LDL.LU R3, [R1+0xc] ;  /* 0x00000c0001037983 */ /* 0x0023620000300800 */
[----:B------:R1:W-:Y:S02]  /*22830*/  SYNCS.ARRIVE.TRANS64.A1T0 RZ, [R7+URZ+0x28830], RZ ;  /* 0x028830ff07ff79a7 */ /* 0x0003e4000810003f */
[----:B------:R-:W-:Y:S05]  /*22840*/  WARPSYNC.ALL ;  /* 0x0000000000007948 */ /* 0x000fea0003800000 */
[----:B------:R-:W-:Y:S01]  /*22850*/  ULDC.64 UR4, c[0x0][0x298] ;  /* 0x0000a60000047ab9 */ /* 0x000fe20000000a00 */
[----:B------:R-:W-:Y:S01]  /*22860*/  VIADD R2, R22, 0x10400 ;  /* 0x0001040016027836 */ /* 0x000fe20000000000 */
[----:B------:R-:W-:Y:S01]  /*22870*/  ULDC.64 UR6, c[0x0][0xa00] ;  /* 0x0002800000067ab9 */ /* 0x000fe20000000a00 */
[----:B------:R-:W-:Y:S01]  /*22880*/  BSSY B6, `(.L_x_8538) ;  /* 0x0000022000067945 */ /* 0x000fe20003800000 */
[----:B------:R-:W-:Y:S01]  /*22890*/  BAR.SYNC.DEFER_BLOCKING 0x8, 0x180 ;  /* 0x0206000000007b1d */ /* 0x000fe20000010000 */
[----:B------:R-:W-:-:S02]  /*228a0*/  ISETP.NE.U32.AND P0, PT, RZ, UR6, PT ;  /* 0x00000006ff007c0c */ /* 0x000fc4000bf05070 */
[----:B------:R-:W-:Y:S02]  /*228b0*/  LOP3.LUT P1, RZ, R2, 0x3ff, RZ, 0xc0, !PT ;  /* 0x000003ff02ff7812 */ /* 0x000fe4000782c0ff */
[----:B------:R-:W-:Y:S02]  /*228c0*/  ISETP.NE.AND.EX P0, PT, RZ, UR7, PT, P0 ;  /* 0x00000007ff007c0c */ /* 0x000fe4000bf05300 */
[----:B-----5:R-:W-:Y:S01]  /*228d0*/  SHF.R.S32.HI R0, RZ, 0x1f, R3 ;  /* 0x0000001fff007819 */ /* 0x020fe20000011403 */
[----:B0-----:R-:W-:-:S04]  /*228e0*/  IMAD.WIDE.U32 R4, R3, UR4, RZ ;  /* 0x0000000403047c25 */ /* 0x001fc8000f8e00ff */
[----:B------:R-:W-:Y:S01]  /*228f0*/  IMAD R0, R0, UR4, RZ ;  /* 0x0000000400007c24 */ /* 0x000fe2000f8e02ff */
[----:B------:R0:W-:Y:S03]  /*22900*/  STL.64 [R1+0x10], R4 ;  /* 0x0000100401007387 */ /* 0x0001e60000100a00 */
[----:B------:R-:W-:Y:S01]  /*22910*/  IMAD R2, R3, UR5, R0 ;  /* 0x0000000503027c24 */ /* 0x000fe2000f8e0200 */
[----:B------:R-:W-:-:S03]  /*22920*/  SHF.R.S32.HI R0, RZ, 0x1f, R19 ;  /* 0x0000001fff007819 */ /* 0x000fc60000011413 */
[----:B------:R-:W-:Y:S01]  /*22930*/  IMAD.IADD R3, R5, 0x1, R2 ;  /* 0x0000000105037824 */ /* 0x000fe200078e0202 */
[----:B------:R-:W-:Y:S02]  /*22940*/  SEL R2, R0, RZ, !P0 ;  /* 0x000000ff00027207 */ /* 0x000fe40004000000 */
[----:B------:R-:W-:Y:S02]  /*22950*/  SEL R0, R19, RZ, !P0 ;  /* 0x000000ff13007207 */ /* 0x000fe40004000000 */
[----:B------:R0:W-:Y:S04]  /*22960*/  STL [R1+0x20], R3 ;  /* 0x0000200301007387 */ /* 0x0001e80000100800 */
        /* <DEDUP_REMOVED lines=12> */
[----:B-1----:R-:W-:-:S02]  /*22a30*/  IMAD.U32 R7, RZ, RZ, UR7 ;  /* 0x00000007ff077e24 */ /* 0x002fc4000f8e00ff */
[----:B------:R-:W-:Y:S02]  /*22a40*/  IMAD.U32 R10, RZ, RZ, UR8 ;  /* 0x00000008ff0a7e24 */ /* 0x000fe4000f8e00ff */
[----:B------:R-:W-:Y:S02]  /*22a50*/  IMAD.MOV.U32 R8, RZ, RZ, 0x70 ;  /* 0x00000070ff087424 */ /* 0x000fe400078e00ff */
[----:B------:R-:W-:Y:S02]  /*22a60*/  IMAD.MOV.U32 R12, RZ, RZ, 0x1 ;  /* 0x00000001ff0c7424 */ /* 0x000fe400078e00ff */
[----:B------:R-:W-:-:S07]  /*22a70*/  IMAD.MOV.U32 R13, RZ, RZ, RZ ;  /* 0x000000ffff0d7224 */ /* 0x000fce00078e00ff */
[----:B------:R-:W-:-:S07]  /*22a80*/  LEPC R20, `(.L_x_8539) ;  /* 0x000000001014794e */ /* 0x000fce0000000000 */
[----:B0-----:R-:W-:Y:S05]  /*22a90*/  CALL.ABS.NOINC R2 ;  /* 0x0000000002007343 */ /* 0x001fea0003c00000 */
.L_x_8539:
[----:B------:R-:W-:Y:S05]  /*22aa0*/  BSYNC B6 ;  /* 0x0000000000067941 */ /* 0x000fea0003800000 */
.L_x_8538:
[----:B------:R-:W2:Y:S01]  /*22ab0*/  LDL.LU R20, [R1+0x20] ;  /* 0x0000200001147983 */ /* 0x000ea20000300800 */
[----:B------:R-:W-:Y:S01]  /*22ac0*/  ULDC.64 UR4, c[0x0][0x2d8] ;  /* 0x0000b60000047ab9 */ /* 0x000fe20000000a00 */
[----:B------:R-:W3:Y:S01]  /*22ad0*/  LDC R6, c[0x0][0x448] ;  /* 0x00011200ff067b82 */ /* 0x000ee20000000800 */
[----:B------:R-:W-:Y:S01]  /*22ae0*/  ULDC.64 UR6, c[0x0][0x280] ;  /* 0x0000a00000067ab9 */ /* 0x000fe20000000a00 */
[----:B0-----:R-:W2:Y:S04]  /*22af0*/  LDL.LU.64 R2, [R1+0x10] ;  /* 0x0000100001027983 */ /* 0x001ea80000300a00 */
[----:B------:R-:W4:Y:S04]  /*22b00*/  LDL.LU R0, [R1+0x24] ;  /* 0x0000240001007983 */ /* 0x000f280000300800 */
[----:B------:R-:W4:Y:S04]  /*22b10*/  LDL.LU R21, [R1+0xc] ;  /* 0x00000c0001157983 */ /* 0x000f280000300800 */
[----:B------:R0:W5:Y:S01]  /*22b20*/  LDL R8, [R1+0x8] ;  /* 0x0000080001087983 */ /* 0x0001620000100800 */
[----:B---3--:R-:W-:-:S13]  /*22b30*/  ISETP.NE.AND P0, PT, R6, 0x1, PT ;  /* 0x000000010600780c */ /* 0x008fda0003f05270 */
[----:B-1----:R-:W1:Y:S01]  /*22b40*/  @P0 LDC R7, c[0x0][0x44c] ;  /* 0x00011300ff070b82 */ /* 0x002e620000000800 */
[----:B--2---:R-:W-:Y:S02]  /*22b50*/  IMAD.MOV.U32 R3, RZ, RZ, R20 ;  /* 0x000000ffff037224 */ /* 0x004fe400078e0014 */
[----:B------:R-:W2:Y:S01]  /*22b60*/  S2R R20, SR_TID.X ;  /* 0x0000000000147919 */ /* 0x000ea20000002100 */
[----:B------:R-:W-:-:S04]  /*22b70*/  IMAD.WIDE.U32 R2, R18, UR4, R2 ;  /* 0x0000000412027c25 */ /* 0x000fc8000f8e0002 */
[----:B------:R-:W-:Y:S01]  /*22b80*/  IMAD R3, R18, UR5, R3 ;  /* 0x0000000512037c24 */ /* 0x000fe2000f8e0203 */
[----:B------:R-:W-:Y:S02]  /*22b90*/  ULDC.64 UR4, c[0x0][0x2e0] ;  /* 0x0000b80000047ab9 */ /* 0x000fe40000000a00 */
[----:B----4-:R-:W-:Y:S02]  /*22ba0*/  IMAD R0, R0, UR4, RZ ;  /* 0x0000000400007c24 */ /* 0x010fe4000f8e02ff */
[----:B------:R-:W-:-:S04]  /*22bb0*/  IMAD.WIDE.U32 R2, R21, UR4, R2 ;  /* 0x0000000415027c25 */ /* 0x000fc8000f8e0002 */
[----:B------:R-:W-:Y:S01]  /*22bc0*/  IMAD R0, R21, UR5, R0 ;  /* 0x0000000515007c24 */ /* 0x000fe2000f8e0200 */
[----:B------:R-:W-:Y:S01]  /*22bd0*/  ULDC.64 UR4, c[0x0][0x2d0] ;  /* 0x0000b40000047ab9 */ /* 0x000fe20000000a00 */
[----:B------:R-:W3:Y:S02]  /*22be0*/  S2R R21, SR_TID.X ;  /* 0x0000000000157919 */ /* 0x000ee40000002100 */
[----:B------:R-:W-:Y:S02]  /*22bf0*/  IMAD.IADD R3, R3, 0x1, R0 ;  /* 0x0000000103037824 */ /* 0x000fe400078e0200 */
[----:B------:R-:W4:Y:S01]  /*22c00*/  @P0 LDC R0, c[0x0][0x450] ;  /* 0x00011400ff000b82 */ /* 0x000f220000000800 */
[----:B--2---:R-:W-:-:S04]  /*22c10*/  LOP3.LUT R20, R20, 0x7f, RZ, 0xc0, !PT ;  /* 0x0000007f14147812 */ /* 0x004fc800078ec0ff */
[----:B------:R-:W-:Y:S01]  /*22c20*/  SHF.R.U32.HI R20, RZ, 0x3, R20 ;  /* 0x00000003ff147819 */ /* 0x000fe20000011614 */
[----:B---3--:R-:W-:-:S05]  /*22c30*/  IMAD.SHL.U32 R21, R21, 0x10, RZ ;  /* 0x0000001015157824 */ /* 0x008fca00078e00ff */
[----:B------:R-:W-:-:S04]  /*22c40*/  LOP3.LUT R21, R21, 0x70, RZ, 0xc0, !PT ;  /* 0x0000007015157812 */ /* 0x000fc800078ec0ff */
[----:B------:R-:W-:-:S05]  /*22c50*/  LOP3.LUT R20, R20, R21, RZ, 0xfc, !PT ;  /* 0x0000001514147212 */ /* 0x000fca00078efcff */
[----:B------:R-:W-:-:S04]  /*22c60*/  IMAD.IADD R5, R20, 0x1, R27 ;  /* 0x0000000114057824 */ /* 0x000fc800078e021b */
[----:B-1----:R-:W-:-:S04]  /*22c70*/  @P0 IMAD.HI.U32 R7, R5, R7, RZ ;  /* 0x0000000705070227 */ /* 0x002fc800078e00ff */
[----:B------:R-:W-:Y:S01]  /*22c80*/  IMAD.MOV.U32 R4, RZ, RZ, R5 ;  /* 0x000000ffff047224 */ /* 0x000fe200078e0005 */
[----:B----4-:R-:W-:Y:S01]  /*22c90*/  @P0 SHF.R.U32.HI R4, RZ, R0, R7 ;  /* 0x00000000ff040219 */ /* 0x010fe20000011607 */
[----:B------:R-:W1:Y:S03]  /*22ca0*/  S2R R20, SR_TID.X ;  /* 0x0000000000147919 */ /* 0x000e660000002100 */
[----:B------:R-:W-:-:S05]  /*22cb0*/  IADD3 R0, -R4, RZ, RZ ;  /* 0x000000ff04007210 */ /* 0x000fca0007ffe1ff */
        /* <DEDUP_REMOVED lines=17> */
[----:B-1----:R-:W-:Y:S02]  /*22dd0*/  LOP3.LUT R20, R20, 0x7f, RZ, 0xc0, !PT ;  /* 0x0000007f14147812 */ /* 0x002fe400078ec0ff */
[----:B------:R-:W-:Y:S02]  /*22de0*/  LEA.HI.X R4, R2, UR7, R3, 0x1, P2 ;  /* 0x0000000702047c11 */ /* 0x000fe400090f0c03 */
        /* <DEDUP_REMOVED lines=23> */
[----:B------:R1:W-:Y:S01]  /*22f60*/  @!P3 LDGSTS.E.BYPASS.LTC128B.128 [R8+0x14c00], desc[UR52][R2.64+0x80], !P1 ;  /* 0x14c000800208bfae */ /* 0x0003e2000c901d74 */
[----:B------:R-:W-:Y:S01]  /*22f70*/  ISETP.GE.AND P3, PT, R6, R33, PT ;  /* 0x000000210600720c */ /* 0x000fe20003f66270 */
[----:B------:R-:W-:Y:S02]  /*22f80*/  VIADD R6, R27, 0x30 ;  /* 0x000000301b067836 */ /* 0x000fe40000000000 */
        /* <DEDUP_REMOVED lines=41> */
[----:B------:R-:W0:Y:S03]  /*23220*/  SHFL.IDX PT, R4, R4, 0x7, 0x181f ;  /* 0x00f81f0004047f89 */ /* 0x000e2600000e0000 */
[----:B-1----:R-:W-:Y:S01]  /*23230*/  @!P3 IADD3.X R5, RZ, R2, RZ, P2, !PT ;  /* 0x00000002ff05b210 */ /* 0x002fe200017fe4ff */
[----:B------:R-:W-:-:S02]  /*23240*/  @!P3 IMAD.MOV.U32 R2, RZ, RZ, R14 ;  /* 0x000000ffff02b224 */ /* 0x000fc400078e000e */
[----:B------:R1:W2:Y:S02]  /*23250*/  SHFL.IDX PT, R14, R0, 0x7, 0x181f ;  /* 0x00f81f00000e7f89 */ /* 0x0002a400000e0000 */
[----:B------:R-:W-:-:S05]  /*23260*/  @!P3 IMAD.MOV.U32 R3, RZ, RZ, R5 ;  /* 0x000000ffff03b224 */ /* 0x000fca00078e0005 */
[----:B------:R1:W-:Y:S04]  /*23270*/  @!P3 LDGSTS.E.BYPASS.LTC128B.128 [R8+0x13400], desc[UR52][R2.64], !P0 ;  /* 0x134000000208bfae */ /* 0x0003e8000c101d74 */
[----:B0-----:R1:W-:Y:S02]  /*23280*/  @!P3 LDGSTS.E.BYPASS.LTC128B.128 [R8+0x17400], desc[UR52][R2.64+0x80], !P1 ;  /* 0x174000800208bfae */ /* 0x0013e4000c901d74 */
.L_x_8780:
        /* <DEDUP_REMOVED lines=11> */
.L_x_8542:
[----:B------:R-:W-:Y:S05]  /*23340*/  BSYNC B0 ;  /* 0x0000000000007941 */ /* 0x000fea0003800000 */
.L_x_8541:
[----:B------:R-:W-:Y:S01]  /*23350*/  NOP ;  /* 0x0000000000007918 */ /* 0x000fe20000000000 */
[----:B------:R-:W-:-:S13]  /*23360*/  PLOP3.LUT P0, PT, PT, PT, PT, 0x80, 0x0 ;  /* 0x000000000000781c */ /* 0x000fda0003f0f070 */
.L_x_8543:
        /* <DEDUP_REMOVED lines=21> */
.L_x_8781:
[----:B------:R-:W-:Y:S05]  /*234c0*/  BSYNC B0 ;  /* 0x0000000000007941 */ /* 0x000fea0003800000 */
.L_x_8544:
        /* <DEDUP_REMOVED lines=8> */
.L_x_8560:
[----:B------:R-:W3:Y:S01]  /*23550*/  LDL R7, [R1] ;  /* 0x0000000001077983 */ /* 0x000ee20000100800 */
[----:B------:R-:W1:Y:S03]  /*23560*/  LDC R0, c[0x0][0x430] ;  /* 0x00010c00ff007b82 */ /* 0x000e660000000800 */
[----:B------:R-:W4:Y:S01]  /*23570*/  LDL R5, [R1+0x4] ;  /* 0x0000040001057983 */ /* 0x000f220000100800 */
[----:B------:R-:W-:Y:S05]  /*23580*/  YIELD ;  /* 0x0000000000007946 */ /* 0x000fea0003800000 */
[----:B------:R-:W5:Y:S01]  /*23590*/  S2R R2, SR_TID.X ;  /* 0x0000000000027919 */ /* 0x000f620000002100 */
[----:B------:R-:W-:Y:S01]  /*235a0*/  ULDC.64 UR4, c[0x0][0x428] ;  /* 0x00010a0000047ab9 */ /* 0x000fe20000000a00 */
[----:B------:R-:W2:Y:S01]  /*235b0*/  S2R R4, SR_TID.X ;  /* 0x0000000000047919 */ /* 0x000ea20000002100 */
[----:B-1----:R-:W-:-:S13]  /*235c0*/  ISETP.NE.AND P0, PT, R0, 0x1, PT ;  /* 0x000000010000780c */ /* 0x002fda0003f05270 */
[----:B0-----:R-:W0:Y:S01]  /*235d0*/  @P0 LDC R3, c[0x0][0x434] ;  /* 0x00010d00ff030b82 */ /* 0x001e220000000800 */
[----:B-----5:R-:W-:-:S07]  /*235e0*/  LOP3.LUT R2, R2, 0x7f, RZ, 0xc0, !PT ;  /* 0x0000007f02027812 */ /* 0x020fce00078ec0ff */
[----:B------:R-:W1:Y:S01]  /*235f0*/  @P0 LDC R8, c[0x0][0x438] ;  /* 0x00010e00ff080b82 */ /* 0x000e620000000800 */
[----:B------:R-:W-:Y:S01]  /*23600*/  SHF.R.U32.HI R2, RZ, 0x3, R2 ;  /* 0x00000003ff027819 */ /* 0x000fe20000011602 */
[----:B--2---:R-:W-:-:S04]  /*23610*/  IMAD.SHL.U32 R4, R4, 0x10, RZ ;  /* 0x0000001004047824 */ /* 0x004fc800078e00ff */
[----:B------:R-:W-:Y:S01]  /*23620*/  IMAD R2, R6, 0x80, R2 ;  /* 0x0000008006027824 */ /* 0x000fe200078e0202 */
[----:B------:R-:W-:-:S04]  /*23630*/  LOP3.LUT R4, R4, 0x70, RZ, 0xc0, !PT ;  /* 0x0000007004047812 */ /* 0x000fc800078ec0ff */
[----:B---3--:R-:W-:Y:S01]  /*23640*/  IADD3 R4, R4, R2, R7 ;  /* 0x0000000204047210 */ /* 0x008fe20007ffe007 */
[----:B----4-:R-:W-:-:S04]  /*23650*/  IMAD R5, R5, UR4, RZ ;  /* 0x0000000405057c24 */ /* 0x010fc8000f8e02ff */
[----:B0-----:R-:W-:-:S04]  /*23660*/  @P0 IMAD.HI.U32 R3, R4, R3, RZ ;  /* 0x0000000304030227 */ /* 0x001fc800078e00ff */
[----:B------:R-:W-:Y:S01]  /*23670*/  IMAD.MOV.U32 R2, RZ, RZ, R4 ;  /* 0x000000ffff027224 */ /* 0x000fe200078e0004 */
[----:B-1----:R-:W-:Y:S01]  /*23680*/  @P0 SHF.R.U32.HI R2, RZ, R8, R3 ;  /* 0x00000008ff020219 */ /* 0x002fe20000011603 */
[----:B------:R-:W-:-:S04]  /*23690*/  IMAD R5, R34, UR5, R5 ;  /* 0x0000000522057c24 */ /* 0x000fc8000f8e0205 */
[----:B------:R-:W-:-:S04]  /*236a0*/  IMAD.MOV R3, RZ, RZ, -R2 ;  /* 0x000000ffff037224 */ /* 0x000fc800078e0a02 */
[----:B------:R-:W-:Y:S01]  /*236b0*/  IMAD R0, R0, R3, R4 ;  /* 0x0000000300007224 */ /* 0x000fe200078e0204 */
[----:B------:R-:W-:-:S03]  /*236c0*/  SHF.R.S32.HI R3, RZ, 0x1f, R2 ;  /* 0x0000001fff037819 */ /* 0x000fc60000011402 */
[----:B------:R-:W-:Y:S01]  /*236d0*/  IMAD.WIDE.U32 R2, R34, UR4, R2 ;  /* 0x0000000422027c25 */ /* 0x000fe2000f8e0002 */
[----:B------:R-:W-:-:S03]  /*236e0*/  ULDC.64 UR4, c[0x0][0x418] ;  /* 0x0001060000047ab9 */ /* 0x000fc60000000a00 */
[----:B------:R-:W-:Y:S01]  /*236f0*/  IMAD.IADD R3, R5, 0x1, R3 ;  /* 0x0000000105037824 */ /* 0x000fe200078e0203 */
[----:B------:R-:W-:-:S04]  /*23700*/  LEA R4, P0, R2, UR4, 0x2 ;  /* 0x0000000402047c11 */ /* 0x000fc8000f8010ff */
[----:B------:R-:W-:-:S05]  /*23710*/  LEA.HI.X R5, R2, UR5, R3, 0x2, P0 ;  /* 0x0000000502057c11 */ /* 0x000fca00080f1403 */
[----:B------:R-:W2:Y:S01]  /*23720*/  LDG.E R4, desc[UR52][R4.64] ;  /* 0x0000003404047981 */ /* 0x000ea2000c1e1900 */
[----:B------:R-:W-:Y:S01]  /*23730*/  IMAD.U32 R7, RZ, RZ, UR38 ;  /* 0x00000026ff077e24 */ /* 0x000fe2000f8e00ff */
[----:B------:R-:W-:Y:S01]  /*23740*/  MOV R25, R6 ;  /* 0x0000000600197202 */ /* 0x000fe20000000f00 */
[----:B------:R-:W-:-:S03]  /*23750*/  VIADD R24, R10, 0x1 ;  /* 0x000000010a187836 */ /* 0x000fc60000000000 */
[----:B------:R-:W-:Y:S02]  /*23760*/  ISETP.NE.AND P3, PT, R7, 0x3, PT ;  /* 0x000000030700780c */ /* 0x000fe40003f65270 */
[----:B------:R-:W-:-:S04]  /*23770*/  ISETP.NE.AND P0, PT, R24, 0x2, PT ;  /* 0x000000021800780c */ /* 0x000fc80003f05270 */
[----:B------:R-:W-:Y:S02]  /*23780*/  SEL R3, RZ, 0x1, P0 ;  /* 0x00000001ff037807 */ /* 0x000fe40000000000 */
[----:B------:R-:W-:Y:S02]  /*23790*/  SEL R24, R24, RZ, P0 ;  /* 0x000000ff18187207 */ /* 0x000fe40000000000 */
[----:B------:R-:W-:Y:S02]  /*237a0*/  LOP3.LUT R28, R20, R3, RZ, 0x3c, !PT ;  /* 0x00000003141c7212 */ /* 0x000fe400078e3cff */
[----:B--2---:R-:W-:Y:S01]  /*237b0*/  SHF.R.S32.HI R27, RZ, 0x1f, R4 ;  /* 0x0000001fff1b7819 */ /* 0x004fe20000011404 */
[----:B------:R-:W-:Y:S06]  /*237c0*/  @!P3 BRA `(.L_x_8548) ;  /* 0x000000000004b947 */ /* 0x000fec0003800000 */
[----:B------:R-:W-:Y:S01]  /*237d0*/  BPT.TRAP 0x1 ;  /* 0x000000040000795c */ /* 0x000fe20000300000 */
.L_x_8548:
[----:B------:R-:W-:Y:S01]  /*237e0*/  IMAD R6, R24, 0x8, R22 ;  /* 0x0000000818067824 */ /* 0x000fe200078e0216 */
[----:B------:R-:W-:Y:S01]  /*237f0*/  SHF.L.U32 R3, R28, 0x1f, RZ ;  /* 0x0000001f1c037819 */ /* 0x000fe200000006ff */
[----:B------:R-:W-:Y:S03]  /*23800*/  BSSY B1, `(.L_x_8549) ;  /* 0x0000003000017945 */ /* 0x000fe60003800000 */
[----:B------:R-:W0:Y:S02]  /*23810*/  SYNCS.PHASECHK.TRANS64.TRYWAIT P0, [R6+URZ+0x28840], R3 ;  /* 0x02884003060075a7 */ /* 0x000e24000800017f */
[----:B0-----:R-:W-:Y:S05]  /*23820*/  @!P0 BRA `(.L_x_8550) ;  /* 0x0000007000848947 */ /* 0x001fea0003800000 */
.L_x_8782:
[----:B------:R-:W-:Y:S05]  /*23830*/  BSYNC B1 ;  /* 0x0000000000017941 */ /* 0x000fea0003800000 */
.L_x_8549:
        /* <DEDUP_REMOVED lines=63> */
[----:B------:R-:W2:Y:S01]  /*23c30*/  SHFL.IDX PT, R9, R9, 0x7, 0x181f ;  /* 0x00f81f0009097f89 */ /* 0x000ea200000e0000 */
[----:B0-----:R-:W-:-:S05]  /*23c40*/  IADD3 R2, P0, R2, R5, RZ ;  /* 0x0000000502027210 */ /* 0x001fca0007f1e0ff */
[----:B-1----:R-:W-:-:S05]  /*23c50*/  IMAD.X R3, RZ, RZ, R3, P0 ;  /* 0x000000ffff037224 */ /* 0x002fca00000e0603 */
[----:B------:R-:W-:Y:S04]  /*23c60*/  LDGSTS.E.BYPASS.LTC128B.128 [R8+0x1b400], desc[UR52][R2.64], !P4 ;  /* 0x1b40000002087fae */ /* 0x000fe8000e101d74 */
[----:B------:R0:W-:Y:S04]  /*23c70*/  LDGSTS.E.BYPASS.LTC128B.128 [R8+0x1f400], desc[UR52][R2.64+0x80], !P3 ;  /* 0x1f40008002087fae */ /* 0x0001e8000d901d74 */
[----:B0-2---:R0:W1:Y:S02]  /*23c80*/  SHFL.IDX PT, R2, R7, 0x7, 0x181f ;  /* 0x00f81f0007027f89 */ /* 0x00506400000e0000 */
.L_x_8800:
        /* <DEDUP_REMOVED lines=9> */
.L_x_8552:
        /* <DEDUP_REMOVED lines=11> */
.L_x_8553:
[----:B------:R1:W-:Y:S01]  /*23dd0*/  SYNCS.ARRIVE.TRANS64.A1T0 RZ, [R6+URZ+0x28830], RZ ;  /* 0x028830ff06ff79a7 */ /* 0x0003e2000810003f */
[----:B------:R-:W-:Y:S05]  /*23de0*/  @!P4 BRA `(.L_x_8554) ;  /* 0x000000000004c947 */ /* 0x000fea0003800000 */
[----:B------:R-:W-:Y:S01]  /*23df0*/  BPT.TRAP 0x1 ;  /* 0x000000040000795c */ /* 0x000fe20000300000 */
.L_x_8554:
[----:B------:R-:W-:Y:S01]  /*23e00*/  SHF.L.U32 R2, R20, 0x1f, RZ ;  /* 0x0000001f14027819 */ /* 0x000fe200000006ff */
[----:B-1----:R-:W-:Y:S01]  /*23e10*/  IMAD R6, R10, 0x8, R22 ;  /* 0x000000080a067824 */ /* 0x002fe200078e0216 */
[----:B------:R-:W-:Y:S03]  /*23e20*/  BSSY B1, `(.L_x_8555) ;  /* 0x0000003000017945 */ /* 0x000fe60003800000 */
[----:B------:R-:W1:Y:S02]  /*23e30*/  SYNCS.PHASECHK.TRANS64.TRYWAIT P0, [R6+URZ+0x28860], R2 ;  /* 0x02886002060075a7 */ /* 0x000e64000800017f */
[----:B-1----:R-:W-:Y:S05]  /*23e40*/  @!P0 BRA `(.L_x_8556) ;  /* 0x00000074005c8947 */ /* 0x002fea0003800000 */
.L_x_8801:
[----:B------:R-:W-:Y:S05]  /*23e50*/  BSYNC B1 ;  /* 0x0000000000017941 */ /* 0x000fea0003800000 */
.L_x_8555:
[----:B------:R-:W2:Y:S01]  /*23e60*/  S2R R3, SR_TID.X ;  /* 0x0000000000037919 */ /* 0x000ea20000002100 */
[----:B------:R-:W-:Y:S01]  /*23e70*/  IMAD R8, R33, -0x80, R36 ;  /* 0xffffff8021087824 */ /* 0x000fe200078e0224 */
[----:B------:R-:W-:Y:S01]  /*23e80*/  UMOV UR4, 0xffffffff ;  /* 0xffffffff00047882 */ /* 0x000fe20000000000 */
[----:B0-----:R-:W-:Y:S01]  /*23e90*/  IMAD R7, R10, 0x4000, R35 ;  /* 0x000040000a077824 */ /* 0x001fe200078e0223 */
[----:B--2---:R-:W-:-:S04]  /*23ea0*/  LOP3.LUT R3, R3, 0x7f, RZ, 0xc0, !PT ;  /* 0x0000007f03037812 */ /* 0x004fc800078ec0ff */
[----:B------:R-:W-:-:S04]  /*23eb0*/  SHF.R.U32.HI R3, RZ, 0x3, R3 ;  /* 0x00000003ff037819 */ /* 0x000fc80000011603 */
[----:B------:R-:W-:Y:S01]  /*23ec0*/  IADD3 R8, -R3, R8, RZ ;  /* 0x0000000803087210 */ /* 0x000fe20007ffe1ff */
        /* <DEDUP_REMOVED lines=60> */
.L_x_8819:
[----:B01----:R-:W-:Y:S01]  /*24290*/  IADD3 R2, P0, R14, R5, RZ ;  /* 0x000000050e027210 */ /* 0x003fe20007f1e0ff */
        /* <DEDUP_REMOVED lines=26> */
.L_x_8558:
        /* <DEDUP_REMOVED lines=11> */
.L_x_8559:
[C---:B------:R-:W-:Y:S01]  /*244f0*/  ISETP.GT.AND P0, PT, R25.reuse, R37, PT ;  /* 0x000000251900720c */ /* 0x040fe20003f04270 */
[----:B------:R0:W-:Y:S01]  /*24500*/  SYNCS.ARRIVE.TRANS64.A1T0 RZ, [R6+URZ+0x28850], RZ ;  /* 0x028850ff06ff79a7 */ /* 0x0001e2000810003f */
[----:B------:R-:W-:Y:S02]  /*24510*/  IMAD.MOV.U32 R10, RZ, RZ, R24 ;  /* 0x000000ffff0a7224 */ /* 0x000fe400078e0018 */
[----:B------:R-:W-:Y:S02]  /*24520*/  IMAD.MOV.U32 R20, RZ, RZ, R28 ;  /* 0x000000ffff147224 */ /* 0x000fe400078e001c */
[----:B------:R-:W-:Y:S02]  /*24530*/  IMAD.MOV.U32 R33, RZ, RZ, R25 ;  /* 0x000000ffff217224 */ /* 0x000fe400078e0019 */
[----:B0-----:R-:W-:-:S05]  /*24540*/  VIADD R6, R25, 0xffffffff ;  /* 0xffffffff19067836 */ /* 0x001fca0000000000 */
[----:B------:R-:W-:Y:S05]  /*24550*/  @P0 BRA `(.L_x_8560) ;  /* 0xffffffec00fc0947 */ /* 0x000fea000383ffff */
.L_x_8547:
[----:B------:R-:W-:Y:S05]  /*24560*/  BSYNC B0 ;  /* 0x0000000000007941 */ /* 0x000fea0003800000 */
.L_x_8546:
        /* <DEDUP_REMOVED lines=17> */
.L_x_8562:
[----:B------:R-:W-:Y:S05]  /*24680*/  BSYNC B0 ;  /* 0x0000000000007941 */ /* 0x000fea0003800000 */
.L_x_8561:
[----:B------:R-:W-:-:S05]  /*24690*/  IMAD.U32 R0, RZ, RZ, UR38 ;  /* 0x00000026ff007e24 */ /* 0x000fca000f8e00ff */
[----:B------:R-:W-:-:S13]  /*246a0*/  ISETP.NE.AND P0, PT, R0, 0x3, PT ;  /* 0x000000030000780c */ /* 0x000fda0003f05270 */
[----:B------:R-:W-:Y:S05]  /*246b0*/  @!P0 BRA `(.L_x_8563) ;  /* 0x0000000000048947 */ /* 0x000fea0003800000 */
[----:B------:R-:W-:Y:S01]  /*246c0*/  BPT.TRAP 0x1 ;  /* 0x000000040000795c */ /* 0x000fe20000300000 */
.L_x_8563:
[----:B------:R-:W-:Y:S01]  /*246d0*/  LEA R0, R24, R22, 0x3 ;  /* 0x0000001618007211 */ /* 0x000fe200078e18ff */
[----:B------:R-:W-:Y:S01]  /*246e0*/  BSSY B0, `(.L_x_8564) ;  /* 0x0000005000007945 */ /* 0x000fe20003800000 */
[----:B0-----:R-:W-:Y:S01]  /*246f0*/  SHF.L.U32 R3, R28, 0x1f, RZ ;  /* 0x0000001f1c037819 */ /* 0x001fe200000006ff */
[----:B------:R-:W-:-:S03]  /*24700*/  IMAD R6, R25, -0x80, R36 ;  /* 0xffffff8019067824 */ /* 0x000fc600078e0224 */
[----:B------:R-:W0:Y:S02]  /*24710*/  SYNCS.PHASECHK.TRANS64.TRYWAIT P0, [R0+URZ+0x28860], R3 ;  /* 0x02886003000075a7 */ /* 0x000e24000800017f */
[----:B0-----:R-:W-:Y:S05]  /*24720*/  @!P0 BRA `(.L_x_8565) ;  /* 0x0000007400c08947 */ /* 0x001fea0003800000 */
.L_x_8820:
[----:B------:R-:W-:Y:S05]  /*24730*/  BSYNC B0 ;  /* 0x0000000000007941 */ /* 0x000fea0003800000 */
.L_x_8564:
        /* <DEDUP_REMOVED lines=51> */
[----:B------:R-:W3:Y:S02]  /*24a70*/  SHFL.IDX PT, R10, R17, 0x6, 0x181f ;  /* 0x00d81f00110a7f89 */ /* 0x000ee400000e0000 */
[----:B-1----:R-:W-:Y:S02]  /*24a80*/  IADD3.X R3, RZ, R8, RZ, P4, !PT ;  /* 0x00000008ff037210 */ /* 0x002fe400027fe4ff */
        /* <DEDUP_REMOVED lines=17> */
.L_x_8838:
        /* <DEDUP_REMOVED lines=11> */
.L_x_8567:
        /* <DEDUP_REMOVED lines=11> */
.L_x_8568:
[----:B------:R0:W-:Y:S01]  /*24d00*/  SYNCS.ARRIVE.TRANS64.A1T0 RZ, [R0+URZ+0x28850], RZ ;  /* 0x028850ff00ff79a7 */ /* 0x0001e2000810003f */
[----:B------:R-:W-:-:S05]  /*24d10*/  VIADD R24, R24, 0x1 ;  /* 0x0000000118187836 */ /* 0x000fca0000000000 */
[----:B------:R-:W-:-:S04]  /*24d20*/  ISETP.NE.AND P0, PT, R24, 0x2, PT ;  /* 0x000000021800780c */ /* 0x000fc80003f05270 */
[----:B------:R-:W-:Y:S02]  /*24d30*/  SEL R3, RZ, 0x1, P0 ;  /* 0x00000001ff037807 */ /* 0x000fe40000000000 */
[----:B------:R-:W-:Y:S02]  /*24d40*/  SEL R24, R24, RZ, P0 ;  /* 0x000000ff18187207 */ /* 0x000fe40000000000 */
[----:B0-----:R-:W-:-:S07]  /*24d50*/  LOP3.LUT R28, R28, R3, RZ, 0x3c, !PT ;  /* 0x000000031c1c7212 */ /* 0x001fce00078e3cff */
.L_x_8525:
[----:B------:R-:W-:Y:S05]  /*24d60*/  BSYNC B7 ;  /* 0x0000000000077941 */ /* 0x000fea0003800000 */
.L_x_8523:
        /* <DEDUP_REMOVED lines=11> */
.L_x_8569:
        /* <DEDUP_REMOVED lines=11> */
[----:B0-----:R2:W3:Y:S02]  /*24ed0*/  @!P1 LDG.E R6, desc[UR52][R2.64] ;  /* 0x0000003402069981 */ /* 0x0014e4000c1e1900 */
        /* <DEDUP_REMOVED lines=10> */
[----:B---3--:R-:W-:Y:S01]  /*24f80*/  @!P1 MOV R17, R6 ;  /* 0x0000000600119202 */ /* 0x008fe20000000f00 */
[----:B------:R-:W-:-:S02]  /*24f90*/  IMAD.MOV.U32 R6, RZ, RZ, RZ ;  /* 0x000000ffff067224 */ /* 0x000fc400078e00ff */
[----:B--2---:R-:W-:Y:S01]  /*24fa0*/  @!P1 IMAD.MOV.U32 R4, RZ, RZ, R5 ;  /* 0x000000ffff049224 */ /* 0x004fe200078e0005 */
        /* <DEDUP_REMOVED lines=18> */
.L_x_8848:
[----:B------:R-:W-:Y:S02]  /*250d0*/  ULDC UR4, c[0x0][0xc38] ;  /* 0x00030e0000047ab9 */ /* 0x000fe40000000800 */
[----:B------:R-:W-:-:S05]  /*250e0*/  MOV R5, UR4 ;  /* 0x0000000400057c02 */ /* 0x000fca0008000f00 */
[----:B-1----:R-:W-:-:S04]  /*250f0*/  IMAD R14, R14, R5, RZ ;  /* 0x000000050e0e7224 */ /* 0x002fc800078e02ff */
[----:B------:R-:W-:-:S05]  /*25100*/  IMAD.IADD R7, R7, 0x1, R14 ;  /* 0x0000000107077824 */ /* 0x000fca00078e020e */
[----:B------:R-:W-:-:S13]  /*25110*/  ISETP.GT.AND P6, PT, R7, R0, PT ;  /* 0x000000000700720c */ /* 0x000fda0003fc4270 */
[----:B------:R-:W-:Y:S05]  /*25120*/  @P6 BRA `(.L_x_8572) ;  /* 0x0000000000a46947 */ /* 0x000fea0003800000 */
.L_x_8575:
        /* <DEDUP_REMOVED lines=35> */
.L_x_8856:
[----:B------:R-:W-:Y:S02]  /*25360*/  ULDC UR4, c[0x0][0xc38] ;  /* 0x00030e0000047ab9 */ /* 0x000fe40000000800 */
[----:B------:R-:W-:-:S04]  /*25370*/  IMAD.U32 R5, RZ, RZ, UR4 ;  /* 0x00000004ff057e24 */ /* 0x000fc8000f8e00ff */
[----:B-1----:R-:W-:-:S04]  /*25380*/  IMAD R14, R14, R5, RZ ;  /* 0x000000050e0e7224 */ /* 0x002fc800078e02ff */
[----:B------:R-:W-:-:S05]  /*25390*/  IMAD.IADD R7, R14, 0x1, R7 ;  /* 0x000000010e077824 */ /* 0x000fca00078e0207 */
[----:B------:R-:W-:-:S13]  /*253a0*/  ISETP.GT.AND P6, PT, R7, R0, PT ;  /* 0x000000000700720c */ /* 0x000fda0003fc4270 */
[----:B------:R-:W-:Y:S05]  /*253b0*/  @!P6 BRA `(.L_x_8575) ;  /* 0xfffffffc005ce947 */ /* 0x000fea000383ffff */
.L_x_8572:
        /* <DEDUP_REMOVED lines=10> */
.L_x_8861:
[----:B------:R-:W-:-:S13]  /*25460*/  ISETP.NE.AND P0, PT, R3, RZ, PT ;  /* 0x000000ff0300720c */ /* 0x000fda0003f05270 */
[----:B------:R-:W-:Y:S05]  /*25470*/  @!P0 BRA `(.L_x_8577) ;  /* 0x0000000000108947 */ /* 0x000fea0003800000 */
[----:B------:R-:W-:Y:S01]  /*25480*/  UMOV UR4, 0xffffffff ;  /* 0xffffffff00047882 */ /* 0x000fe20000000000 */
[----:B-1----:R-:W-:Y:S02]  /*25490*/  VIADD R12, R12, 0xffffffff ;  /* 0xffffffff0c0c7836 */ /* 0x002fe40000000000 */
[----:B------:R-:W-:Y:S05]  /*254a0*/  BRA.DIV UR4, `(.L_x_8578) ;  /* 0x0000007e04407947 */ /* 0x000fea000b800000 */
[----:B------:R4:W1:Y:S02]  /*254b0*/  SHFL.IDX PT, R6, R2, R12, 0x1f ;  /* 0x00001f0c02067589 */ /* 0x00086400000e0000 */
.L_x_8577:
        /* <DEDUP_REMOVED lines=13> */
[----:B0-----:R-:W-:Y:S01]  /*25590*/  IMAD.MOV.U32 R2, RZ, RZ, RZ ;  /* 0x000000ffff027224 */ /* 0x001fe200078e00ff */
[----:B-1----:R-:W-:-:S05]  /*255a0*/  IADD3 R9, RZ, -R3, RZ ;  /* 0x80000003ff097210 */ /* 0x002fca0007ffe0ff */
        /* <DEDUP_REMOVED lines=41> */
[----:B------:R-:W-:-:S05]  /*25840*/  IMAD R4, R4, R5, R7 ;  /* 0x0000000504047224 */ /* 0x000fca00078e0207 */
[----:B------:R-:W-:Y:S01]  /*25850*/  LEA R18, R4, R3, 0x10 ;  /* 0x0000000304127211 */ /* 0x000fe200078e80ff */
[----:B------:R-:W-:Y:S06]  /*25860*/  BRA `(.L_x_8580) ;  /* 0x0000000000f07947 */ /* 0x000fec0003800000 */
.L_x_8579:
        /* <DEDUP_REMOVED lines=56> */
[----:B------:R-:W-:Y:S02]  /*25bf0*/  @!P2 IADD3 R2, -R2, RZ, RZ ;  /* 0x000000ff0202a210 */ /* 0x000fe40007ffe1ff */
[----:B------:R-:W-:Y:S01]  /*25c00*/  @!P1 LOP3.LUT R2, RZ, R5, RZ, 0x33, !PT ;  /* 0x00000005ff029212 */ /* 0x000fe200078e33ff */
[----:B------:R-:W-:-:S04]  /*25c10*/  IMAD.MOV R5, RZ, RZ, -R5 ;  /* 0x000000ffff057224 */ /* 0x000fc800078e0a05 */
[----:B------:R-:W-:-:S07]  /*25c20*/  IMAD R18, R2, R5, R3 ;  /* 0x0000000502127224 */ /* 0x000fce00078e0203 */
.L_x_8580:
[----:B------:R-:W-:-:S05]  /*25c30*/  LOP3.LUT R2, RZ, R2, RZ, 0x33, !PT ;  /* 0x00000002ff027212 */ /* 0x000fca00078e33ff */
[----:B------:R-:W-:Y:S01]  /*25c40*/  IMAD.IADD R17, R17, 0x1, R2 ;  /* 0x0000000111117824 */ /* 0x000fe200078e0202 */
[----:B------:R-:W-:Y:S06]  /*25c50*/  BRA `(.L_x_8581) ;  /* 0x00000000001c7947 */ /* 0x000fec0003800000 */
.L_x_8573:
[----:B------:R-:W-:Y:S01]  /*25c60*/  UMOV UR4, URZ ;  /* 0x0000003f00047c82 */ /* 0x000fe20008000000 */
[----:B------:R-:W-:Y:S01]  /*25c70*/  UMOV UR5, URZ ;  /* 0x0000003f00057c82 */ /* 0x000fe20008000000 */
[----:B------:R-:W-:Y:S01]  /*25c80*/  ULDC UR6, c[0x0][0xc3c] ;  /* 0x00030f0000067ab9 */ /* 0x000fe20000000800 */
[----:B------:R-:W-:Y:S02]  /*25c90*/  IMAD.MOV.U32 R16, RZ, RZ, R0 ;  /* 0x000000ffff107224 */ /* 0x000fe400078e0000 */
[----:B------:R-:W-:Y:S02]  /*25ca0*/  IMAD.U32 R17, RZ, RZ, UR4 ;  /* 0x00000004ff117e24 */ /* 0x000fe4000f8e00ff */
[----:B------:R-:W-:Y:S02]  /*25cb0*/  IMAD.U32 R18, RZ, RZ, UR5 ;  /* 0x00000005ff127e24 */ /* 0x000fe4000f8e00ff */
[----:B------:R-:W-:-:S07]  /*25cc0*/  IMAD.U32 R19, RZ, RZ, UR6 ;  /* 0x00000006ff137e24 */ /* 0x000fce000f8e00ff */
.L_x_8581:
        /* <DEDUP_REMOVED lines=10> */
.L_x_8570:
[----:B------:R-:W-:Y:S02]  /*25d70*/  ULDC UR4, c[0x0][0xc3c] ;  /* 0x00030f0000047ab9 */ /* 0x000fe40000000800 */
[----:B--2---:R-:W-:-:S13]  /*25d80*/  ISETP.GE.AND P0, PT, R19, UR4, PT ;  /* 0x0000000413007c0c */ /* 0x004fda000bf06270 */
[----:B------:R-:W-:Y:S05]  /*25d90*/  @!P0 BRA `(.L_x_8582) ;  /* 0xffffff9400608947 */ /* 0x000fea000383ffff */
[----:B------:R-:W-:Y:S05]  /*25da0*/  BSYNC B8 ;  /* 0x0000000000087941 */ /* 0x000fea0003800000 */
.L_x_8463:
        /* <DEDUP_REMOVED lines=12> */
.L_x_8864:
[----:B------:R-:W-:Y:S05]  /*25e70*/  BSYNC B0 ;  /* 0x0000000000007941 */ /* 0x000fea0003800000 */
.L_x_8583:
[----:B------:R-:W-:-:S03]  /*25e80*/  UMOV UR4, 0xffffffff ;  /* 0xffffffff00047882 */ /* 0x000fc60000000000 */
[----:B------:R-:W-:Y:S05]  /*25e90*/  BRA.DIV UR4, `(.L_x_8585) ;  /* 0x0000007604007947 */ /* 0x000fea000b800000 */
[----:B-1----:R-:W1:Y:S02]  /*25ea0*/  S2R R0, SR_TID.X ;  /* 0x0000000000007919 */ /* 0x002e640000002100 */
[----:B-1----:R-:W-:-:S04]  /*25eb0*/  SHF.R.U32.HI R0, RZ, 0x5, R0 ;  /* 0x00000005ff007819 */ /* 0x002fc80000011600 */
[----:B------:R-:W-:-:S05]  /*25ec0*/  LOP3.LUT R0, R0, 0x3, RZ, 0xc0, !PT ;  /* 0x0000000300007812 */ /* 0x000fca00078ec0ff */
[----:B------:R1:W2:Y:S02]  /*25ed0*/  SHFL.IDX PT, R14, R0, RZ, 0x1f ;  /* 0x00001fff000e7589 */ /* 0x0002a400000e0000 */
.L_x_8867:
[----:B--2---:R-:W-:-:S13]  /*25ee0*/  ISETP.NE.AND P0, PT, R14, RZ, PT ;  /* 0x000000ff0e00720c */ /* 0x004fda0003f05270 */
[----:B------:R-:W-:Y:S05]  /*25ef0*/  @P0 BRA `(.L_x_8156) ;  /* 0x0000000000880947 */ /* 0x000fea0003800000 */
[----:B------:R-:W-:-:S03]  /*25f00*/  UMOV UR4, 0xffffffff ;  /* 0xffffffff00047882 */ /* 0x000fc60000000000 */
[----:B------:R-:W-:Y:S05]  /*25f10*/  BRA.DIV UR4, `(.L_x_8586) ;  /* 0x0000007604147947 */ /* 0x000fea000b800000 */
[----:B------:R-:W-:-:S13]  /*25f20*/  ELECT P6, URZ, PT ;  /* 0x00000000003f782f */ /* 0x000fda00038c0000 */
.L_x_8870:
[----:B------:R-:W-:Y:S05]  /*25f30*/  @!P6 BRA `(.L_x_8156) ;  /* 0x000000000078e947 */ /* 0x000fea0003800000 */
[----:B------:R-:W-:-:S06]  /*25f40*/  ULOP3.LUT UR4, UR36, 0x2, URZ, 0xfc, !UPT ;  /* 0x0000000224047892 */ /* 0x000fcc000f8efc3f */
[----:B-1----:R-:W-:-:S04]  /*25f50*/  MOV R0, UR4 ;  /* 0x0000000400007c02 */ /* 0x002fc80008000f00 */
[----:B------:R-:W-:-:S13]  /*25f60*/  ISETP.NE.AND P0, PT, R0, 0x3, PT ;  /* 0x000000030000780c */ /* 0x000fda0003f05270 */
[----:B------:R-:W-:Y:S05]  /*25f70*/  @!P0 BRA `(.L_x_8587) ;  /* 0x0000000000048947 */ /* 0x000fea0003800000 */
[----:B------:R-:W-:Y:S01]  /*25f80*/  BPT.TRAP 0x1 ;  /* 0x000000040000795c */ /* 0x000fe20000300000 */
.L_x_8587:
[----:B------:R-:W-:Y:S01]  /*25f90*/  IMAD R5, R24, 0x8, R7 ;  /* 0x0000000818057824 */ /* 0x000fe200078e0207 */
[----:B------:R-:W-:Y:S01]  /*25fa0*/  SHF.L.U32 R0, R28, 0x1f, RZ ;  /* 0x0000001f1c007819 */ /* 0x000fe200000006ff */
[----:B------:R-:W-:-:S03]  /*25fb0*/  VIADD R24, R24, 0x1 ;  /* 0x0000000118187836 */ /* 0x000fc60000000000 */
[----:B------:R-:W1:Y:S02]  /*25fc0*/  SYNCS.PHASECHK.TRANS64.TRYWAIT P1, [R5+URZ+0x28840], R0 ;  /* 0x02884000050075a7 */ /* 0x000e64000802017f */
[----:B------:R-:W-:-:S04]  /*25fd0*/  ISETP.NE.AND P2, PT, R24, 0x2, PT ;  /* 0x000000021800780c */ /* 0x000fc80003f45270 */
[----:B------:R-:W-:Y:S01]  /*25fe0*/  SEL R3, RZ, 0x1, P2 ;  /* 0x00000001ff037807 */ /* 0x000fe20001000000 */
[----:B-1----:R-:W-:Y:S08]  /*25ff0*/  @!P1 BRA `(.L_x_8588) ;  /* 0x0000007000fc9947 */ /* 0x002ff00003800000 */
.L_x_8871:
[----:B------:R-:W-:Y:S02]  /*26000*/  SEL R24, R24, RZ, P2 ;  /* 0x000000ff18187207 */ /* 0x000fe40001000000 */
[----:B------:R-:W-:Y:S01]  /*26010*/  LOP3.LUT R2, R28, R3, RZ, 0x3c, !PT ;  /* 0x000000031c027212 */ /* 0x000fe200078e3cff */
[----:B------:R-:W-:Y:S06]  /*26020*/  @!P0 BRA `(.L_x_8589) ;  /* 0x0000000000048947 */ /* 0x000fec0003800000 */
[----:B------:R-:W-:Y:S01]  /*26030*/  BPT.TRAP 0x1 ;  /* 0x000000040000795c */ /* 0x000fe20000300000 */
.L_x_8589:
[----:B------:R-:W-:Y:S01]  /*26040*/  IMAD R3, R24, 0x8, R7 ;  /* 0x0000000818037824 */ /* 0x000fe200078e0207 */
[----:B------:R-:W-:-:S04]  /*26050*/  SHF.L.U32 R2, R2, 0x1f, RZ ;  /* 0x0000001f02027819 */ /* 0x000fc800000006ff */
[----:B------:R-:W2:Y:S02]  /*26060*/  SYNCS.PHASECHK.TRANS64.TRYWAIT P1, [R3+URZ+0x28840], R2 ;  /* 0x02884002030075a7 */ /* 0x000ea4000802017f */
[----:B--2---:R-:W-:Y:S05]  /*26070*/  @!P1 BRA `(.L_x_8590) ;  /* 0x0000007000f09947 */ /* 0x004fea0003800000 */
.L_x_8872:
[----:B------:R-:W-:Y:S05]  /*26080*/  @!P0 BRA `(.L_x_8591) ;  /* 0x0000000000048947 */ /* 0x000fea0003800000 */
[----:B------:R-:W-:Y:S01]  /*26090*/  BPT.TRAP 0x1 ;  /* 0x000000040000795c */ /* 0x000fe20000300000 */
.L_x_8591:
[----:B------:R-:W3:Y:S02]  /*260a0*/  SYNCS.PHASECHK.TRANS64.TRYWAIT P1, [R5+URZ+0x28860], R0 ;  /* 0x02886000050075a7 */ /* 0x000ee4000802017f */
[----:B---3--:R-:W-:Y:S05]  /*260b0*/  @!P1 BRA `(.L_x_8592) ;  /* 0x0000007000f49947 */ /* 0x008fea0003800000 */
.L_x_8873:
[----:B------:R-:W-:Y:S05]  /*260c0*/  @!P0 BRA `(.L_x_8593) ;  /* 0x0000000000048947 */ /* 0x000fea0003800000 */
[----:B------:R-:W-:Y:S01]  /*260d0*/  BPT.TRAP 0x1 ;  /* 0x000000040000795c */ /* 0x000fe20000300000 */
.L_x_8593:
[----:B----4-:R4:W0:Y:S02]  /*260e0*/  SYNCS.PHASECHK.TRANS64.TRYWAIT P0, [R3+URZ+0x28860], R2 ;  /* 0x02886002030075a7 */ /* 0x010824000800017f */
[----:B0-----:R-:W-:Y:S05]  /*260f0*/  @!P0 NANOSLEEP.SYNCS 0x989680 ;  /* 0x009896800000895d */ /* 0x001fea0003900000 */
[----:B------:R-:W0:Y:S02]  /*26100*/  @!P0 SYNCS.PHASECHK.TRANS64 P0, [R3+URZ+0x28860], R2 ;  /* 0x02886002030085a7 */ /* 0x000e24000800007f */
[----:B0-----:R-:W-:Y:S05]  /*26110*/  @!P0 BRA `(.L_x_8593) ;  /* 0xfffffffc00f08947 */ /* 0x001fea000383ffff */
.L_x_8156:
[----:B------:R-:W-:Y:S05]  /*26120*/  BSYNC B9 ;  /* 0x0000000000097941 */ /* 0x000fea0003800000 */
.L_x_8153:
[----:B------:R-:W-:Y:S05]  /*26130*/  EXIT ;  /* 0x000000000000794d */ /* 0x000fea0003800000 */
.L_x_8188:
[----:B0-----:R0:W1:Y:S02]  /*26140*/  SYNCS.PHASECHK.TRANS64.TRYWAIT P6, [R89+URZ+0x28890], R100 ;  /* 0x02889064590075a7 */ /* 0x00106400080c017f */
[----:B-1----:R-:W-:Y:S05]  /*26150*/  @!P6 NANOSLEEP.SYNCS 0x989680 ;  /* 0x009896800000e95d */ /* 0x002fea0003900000 */
[----:B------:R-:W1:Y:S02]  /*26160*/  @!P6 SYNCS.PHASECHK.TRANS64 P6, [R89+URZ+0x28890], R100 ;  /* 0x028890645900e5a7 */ /* 0x000e6400080c007f */
[----:B-1----:R-:W-:Y:S05]  /*26170*/  @!P6 BRA `(.L_x_8188) ;  /* 0xfffffffc00f0e947 */ /* 0x002fea000383ffff */
[----:B------:R-:W-:Y:S05]  /*26180*/  BRA `(.L_x_8594) ;  /* 0xfffffdd4006c7947 */ /* 0x000fea000383ffff */
.L_x_8189:
        /* <DEDUP_REMOVED lines=8> */
.L_x_8596:
[----:B------:R-:W-:Y:S05]  /*26210*/  BSYNC B1 ;  /* 0x0000000000017941 */ /* 0x000fea0003800000 */
.L_x_8595:
        /* <DEDUP_REMOVED lines=8> */
.L_x_8597:
[----:B------:R-:W-:Y:S01]  /*262a0*/  IMAD.MOV.U32 R103, RZ, RZ, R14 ;  /* 0x000000ffff677224 */ /* 0x000fe200078e000e */
[----:B------:R-:W-:Y:S06]  /*262b0*/  BRA `(.L_x_8598) ;  /* 0xfffffdd400347947 */ /* 0x000fec000383ffff */
.L_x_8198:
[----:B------:R-:W-:Y:S01]  /*262c0*/  BSSY B1, `(.L_x_8599) ;  /* 0x0000008000017945 */ /* 0x000fe20003800000 */
[----:B0---4-:R-:W-:Y:S02]  /*262d0*/  IMAD.MOV.U32 R13, RZ, RZ, R101 ;  /* 0x000000ffff0d7224 */ /* 0x011fe400078e0065 */
[----:B------:R-:W-:Y:S02]  /*262e0*/  IMAD.MOV.U32 R12, RZ, RZ, 0x1 ;  /* 0x00000001ff0c7424 */ /* 0x000fe400078e00ff */
[----:B------:R-:W-:Y:S02]  /*262f0*/  IMAD.MOV.U32 R11, RZ, RZ, 0x181f ;  /* 0x0000181fff0b7424 */ /* 0x000fe400078e00ff */
[----:B------:R-:W-:-:S07]  /*26300*/  IMAD.MOV.U32 R15, RZ, RZ, -0x1 ;  /* 0xffffffffff0f7424 */ /* 0x000fce00078e00ff */
[----:B-123--:R-:W-:Y:S05]  /*26310*/  WARPSYNC.COLLECTIVE R15, `(.L_x_8600) ;  /* 0x000000000f087348 */ /* 0x00efea0003c00000 */
[----:B------:R0:W4:Y:S02]  /*26320*/  SHFL.IDX P6, R14, R13, R12, R11 ;  /* 0x0000000c0d0e7389 */ /* 0x00012400000c000b */
[----:B01234-:R-:W-:Y:S01]  /*26330*/  ENDCOLLECTIVE ;  /* 0x000000000000791b */ /* 0x01ffe20003800000 */
.L_x_8600:
[----:B------:R-:W-:Y:S05]  /*26340*/  BSYNC B1 ;  /* 0x0000000000017941 */ /* 0x000fea0003800000 */
.L_x_8599:
        /* <DEDUP_REMOVED lines=8> */
.L_x_8601:
[----:B------:R-:W-:Y:S01]  /*263d0*/  IMAD.MOV.U32 R69, RZ, RZ, R14 ;  /* 0x000000ffff457224 */ /* 0x000fe200078e000e */
[----:B------:R-:W-:Y:S06]  /*263e0*/  BRA `(.L_x_8602) ;  /* 0xfffffdd800987947 */ /* 0x000fec000383ffff */
.L_x_8207:
[----:B------:R-:W-:Y:S01]  /*263f0*/  BSSY B1, `(.L_x_8603) ;  /* 0x0000008000017945 */ /* 0x000fe20003800000 */
[----:B0---4-:R-:W-:Y:S01]  /*26400*/  IMAD.MOV.U32 R13, RZ, RZ, R101 ;  /* 0x000000ffff0d7224 */ /* 0x011fe200078e0065 */
[----:B------:R-:W-:Y:S01]  /*26410*/  MOV R15, 0xffffffff ;  /* 0xffffffff000f7802 */ /* 0x000fe20000000f00 */
[----:B------:R-:W-:Y:S02]  /*26420*/  IMAD.MOV.U32 R12, RZ, RZ, 0x2 ;  /* 0x00000002ff0c7424 */ /* 0x000fe400078e00ff */
[----:B------:R-:W-:-:S07]  /*26430*/  IMAD.MOV.U32 R11, RZ, RZ, 0x181f ;  /* 0x0000181fff0b7424 */ /* 0x000fce00078e00ff */
[----:B-123--:R-:W-:Y:S05]  /*26440*/  WARPSYNC.COLLECTIVE R15, `(.L_x_8604) ;  /* 0x000000000f087348 */ /* 0x00efea0003c00000 */
[----:B------:R0:W4:Y:S02]  /*26450*/  SHFL.IDX P6, R14, R13, R12, R11 ;  /* 0x0000000c0d0e7389 */ /* 0x00012400000c000b */
[----:B01234-:R-:W-:Y:S01]  /*26460*/  ENDCOLLECTIVE ;  /* 0x000000000000791b */ /* 0x01ffe20003800000 */
.L_x_8604:
[----:B------:R-:W-:Y:S05]  /*26470*/  BSYNC B1 ;  /* 0x0000000000017941 */ /* 0x000fea0003800000 */
.L_x_8603:
        /* <DEDUP_REMOVED lines=8> */
.L_x_8605:
[----:B------:R-:W-:Y:S01]  /*26500*/  IMAD.MOV.U32 R61, RZ, RZ, R14 ;  /* 0x000000ffff3d7224 */ /* 0x000fe200078e000e */
[----:B------:R-:W-:Y:S06]  /*26510*/  BRA `(.L_x_8606) ;  /* 0xfffffddc00fc7947 */ /* 0x000fec000383ffff */
.L_x_8216:
        /* <DEDUP_REMOVED lines=8> */
.L_x_8608:
[----:B------:R-:W-:Y:S05]  /*265a0*/  BSYNC B1 ;  /* 0x0000000000017941 */ /* 0x000fea0003800000 */
.L_x_8607:
        /* <DEDUP_REMOVED lines=8> */
.L_x_8609:
[----:B------:R-:W-:Y:S01]  /*26630*/  IMAD.MOV.U32 R51, RZ, RZ, R14 ;  /* 0x000000ffff337224 */ /* 0x000fe200078e000e */
[----:B------:R-:W-:Y:S06]  /*26640*/  BRA `(.L_x_8610) ;  /* 0xfffffde4005c7947 */ /* 0x000fec000383ffff */
.L_x_8228:
[----:B-1----:R1:W2:Y:S02]  /*26650*/  SYNCS.PHASECHK.TRANS64.TRYWAIT P4, [R89+URZ+0x28890], R100 ;  /* 0x02889064590075a7 */ /* 0x0022a4000808017f */
[----:B--2---:R-:W-:Y:S05]  /*26660*/  @!P4 NANOSLEEP.SYNCS 0x989680 ;  /* 0x009896800000c95d */ /* 0x004fea0003900000 */
[----:B------:R-:W2:Y:S02]  /*26670*/  @!P4 SYNCS.PHASECHK.TRANS64 P4, [R89+URZ+0x28890], R100 ;  /* 0x028890645900c5a7 */ /* 0x000ea4000808007f */
[----:B--2---:R-:W-:Y:S05]  /*26680*/  @!P4 BRA `(.L_x_8228) ;  /* 0xfffffffc00f0c947 */ /* 0x004fea000383ffff */
[----:B------:R-:W-:Y:S05]  /*26690*/  BRA `(.L_x_8611) ;  /* 0xfffffdf4003c7947 */ /* 0x000fea000383ffff */
.L_x_8229:
[----:B------:R-:W-:Y:S01]  /*266a0*/  BSSY B1, `(.L_x_8612) ;  /* 0x0000008000017945 */ /* 0x000fe20003800000 */
[----:B------:R-:W-:Y:S01]  /*266b0*/  IMAD.MOV.U32 R13, RZ, RZ, R101 ;  /* 0x000000ffff0d7224 */ /* 0x000fe200078e0065 */
[----:B------:R-:W-:Y:S01]  /*266c0*/  MOV R12, RZ ;  /* 0x000000ff000c7202 */ /* 0x000fe20000000f00 */
[----:B------:R-:W-:Y:S02]  /*266d0*/  IMAD.MOV.U32 R11, RZ, RZ, 0x181f ;  /* 0x0000181fff0b7424 */ /* 0x000fe400078e00ff */
[----:B------:R-:W-:-:S07]  /*266e0*/  IMAD.MOV.U32 R15, RZ, RZ, -0x1 ;  /* 0xffffffffff0f7424 */ /* 0x000fce00078e00ff */
[----:B-1----:R-:W-:Y:S05]  /*266f0*/  WARPSYNC.COLLECTIVE R15, `(.L_x_8613) ;  /* 0x000000000f087348 */ /* 0x002fea0003c00000 */
[----:B------:R0:W2:Y:S02]  /*26700*/  SHFL.IDX P6, R14, R13, R12, R11 ;  /* 0x0000000c0d0e7389 */ /* 0x0000a400000c000b */
[----:B012---:R-:W-:Y:S01]  /*26710*/  ENDCOLLECTIVE ;  /* 0x000000000000791b */ /* 0x007fe20003800000 */
.L_x_8613:
[----:B------:R-:W-:Y:S05]  /*26720*/  BSYNC B1 ;  /* 0x0000000000017941 */ /* 0x000fea0003800000 */
.L_x_8612:
        /* <DEDUP_REMOVED lines=8> */
.L_x_8614:
[----:B------:R-:W-:Y:S01]  /*267b0*/  IMAD.MOV.U32 R104, RZ, RZ, R14 ;  /* 0x000000ffff687224 */ /* 0x000fe200078e000e */
[----:B------:R-:W-:Y:S06]  /*267c0*/  BRA `(.L_x_8615) ;  /* 0xfffffdf400087947 */ /* 0x000fec000383ffff */
.L_x_8234:
[----:B------:R-:W-:Y:S01]  /*267d0*/  BSSY B1, `(.L_x_8616) ;  /* 0x0000008000017945 */ /* 0x000fe20003800000 */
[----:B---3--:R-:W-:Y:S01]  /*267e0*/  MOV R13, R101 ;  /* 0x00000065000d7202 */ /* 0x008fe20000000f00 */
[----:B------:R-:W-:Y:S02]  /*267f0*/  IMAD.MOV.U32 R12, RZ, RZ, 0x1 ;  /* 0x00000001ff0c7424 */ /* 0x000fe400078e00ff */
[----:B--2---:R-:W-:Y:S02]  /*26800*/  IMAD.MOV.U32 R11, RZ, RZ, 0x181f ;  /* 0x0000181fff0b7424 */ /* 0x004fe400078e00ff */
[----:B------:R-:W-:-:S07]  /*26810*/  IMAD.MOV.U32 R15, RZ, RZ, -0x1 ;  /* 0xffffffffff0f7424 */ /* 0x000fce00078e00ff */
[----:B01----:R-:W-:Y:S05]  /*26820*/  WARPSYNC.COLLECTIVE R15, `(.L_x_8617) ;  /* 0x000000000f087348 */ /* 0x003fea0003c00000 */
[----:B------:R2:W3:Y:S02]  /*26830*/  SHFL.IDX P6, R14, R13, R12, R11 ;  /* 0x0000000c0d0e7389 */ /* 0x0004e400000c000b */
[----:B0123--:R-:W-:Y:S01]  /*26840*/  ENDCOLLECTIVE ;  /* 0x000000000000791b */ /* 0x00ffe20003800000 */
.L_x_8617:
[----:B------:R-:W-:Y:S05]  /*26850*/  BSYNC B1 ;  /* 0x0000000000017941 */ /* 0x000fea0003800000 */
.L_x_8616:
        /* <DEDUP_REMOVED lines=8> */
.L_x_8618:
[----:B------:R-:W-:Y:S01]  /*268e0*/  MOV R46, R14 ;  /* 0x0000000e002e7202 */ /* 0x000fe20000000f00 */
[----:B------:R-:W-:Y:S06]  /*268f0*/  BRA `(.L_x_8619) ;  /* 0xfffffdf800a47947 */ /* 0x000fec000383ffff */
.L_x_8239:
[----:B------:R-:W-:Y:S01]  /*26900*/  BSSY B1, `(.L_x_8620) ;  /* 0x0000008000017945 */ /* 0x000fe20003800000 */
[----:B--23--:R-:W-:Y:S02]  /*26910*/  IMAD.MOV.U32 R13, RZ, RZ, R101 ;  /* 0x000000ffff0d7224 */ /* 0x00cfe400078e0065 */
[----:B------:R-:W-:Y:S02]  /*26920*/  IMAD.MOV.U32 R12, RZ, RZ, 0x2 ;  /* 0x00000002ff0c7424 */ /* 0x000fe400078e00ff */
[----:B0-----:R-:W-:Y:S02]  /*26930*/  IMAD.MOV.U32 R11, RZ, RZ, 0x181f ;  /* 0x0000181fff0b7424 */ /* 0x001fe400078e00ff */
[----:B------:R-:W-:-:S07]  /*26940*/  IMAD.MOV.U32 R15, RZ, RZ, -0x1 ;  /* 0xffffffffff0f7424 */ /* 0x000fce00078e00ff */
[----:B-1--4-:R-:W-:Y:S05]  /*26950*/  WARPSYNC.COLLECTIVE R15, `(.L_x_8621) ;  /* 0x000000000f087348 */ /* 0x012fea0003c00000 */
[----:B------:R0:W2:Y:S02]  /*26960*/  SHFL.IDX P6, R14, R13, R12, R11 ;  /* 0x0000000c0d0e7389 */ /* 0x0000a400000c000b */
[----:B012-4-:R-:W-:Y:S01]  /*26970*/  ENDCOLLECTIVE ;  /* 0x000000000000791b */ /* 0x017fe20003800000 */
.L_x_8621:
[----:B------:R-:W-:Y:S05]  /*26980*/  BSYNC B1 ;  /* 0x0000000000017941 */ /* 0x000fea0003800000 */
.L_x_8620:
        /* <DEDUP_REMOVED lines=8> */
.L_x_8622:
[----:B------:R-:W-:Y:S01]  /*26a10*/  IMAD.MOV.U32 R46, RZ, RZ, R14 ;  /* 0x000000ffff2e7224 */ /* 0x000fe200078e000e */
[----:B------:R-:W-:Y:S06]  /*26a20*/  BRA `(.L_x_8623) ;  /* 0xfffffe0000487947 */ /* 0x000fec000383ffff */
.L_x_8244:
[----:B------:R-:W-:Y:S01]  /*26a30*/  BSSY B1, `(.L_x_8624) ;  /* 0x0000008000017945 */ /* 0x000fe20003800000 */
[----:B0--3--:R-:W-:Y:S02]  /*26a40*/  IMAD.MOV.U32 R13, RZ, RZ, R101 ;  /* 0x000000ffff0d7224 */ /* 0x009fe400078e0065 */
[----:B------:R-:W-:Y:S02]  /*26a50*/  IMAD.MOV.U32 R12, RZ, RZ, 0x3 ;  /* 0x00000003ff0c7424 */ /* 0x000fe400078e00ff */
[----:B------:R-:W-:Y:S02]  /*26a60*/  IMAD.MOV.U32 R11, RZ, RZ, 0x181f ;  /* 0x0000181fff0b7424 */ /* 0x000fe400078e00ff */
[----:B------:R-:W-:-:S07]  /*26a70*/  IMAD.MOV.U32 R15, RZ, RZ, -0x1 ;  /* 0xffffffffff0f7424 */ /* 0x000fce00078e00ff */
[----:B-12-4-:R-:W-:Y:S05]  /*26a80*/  WARPSYNC.COLLECTIVE R15, `(.L_x_8625) ;  /* 0x000000000f087348 */ /* 0x016fea0003c00000 */
[----:B------:R0:W3:Y:S02]  /*26a90*/  SHFL.IDX P6, R14, R13, R12, R11 ;  /* 0x0000000c0d0e7389 */ /* 0x0000e400000c000b */
[----:B01234-:R-:W-:Y:S01]  /*26aa0*/  ENDCOLLECTIVE ;  /* 0x000000000000791b */ /* 0x01ffe20003800000 */
.L_x_8625:
[----:B------:R-:W-:Y:S05]  /*26ab0*/  BSYNC B1 ;  /* 0x0000000000017941 */ /* 0x000fea0003800000 */
.L_x_8624:
        /* <DEDUP_REMOVED lines=8> */
.L_x_8626:
[----:B------:R-:W-:Y:S01]  /*26b40*/  IMAD.MOV.U32 R106, RZ, RZ, R14 ;  /* 0x000000ffff6a7224 */ /* 0x000fe200078e000e */
[----:B------:R-:W-:Y:S06]  /*26b50*/  BRA `(.L_x_8627) ;  /* 0xfffffe0400e87947 */ /* 0x000fec000383ffff */
.L_x_8249:
[----:B0-----:R0:W1:Y:S02]  /*26b60*/  SYNCS.PHASECHK.TRANS64.TRYWAIT P3, [R89+URZ+0x28890], R100 ;  /* 0x02889064590075a7 */ /* 0x001064000806017f */
[----:B-1----:R-:W-:Y:S05]  /*26b70*/  @!P3 NANOSLEEP.SYNCS 0x989680 ;  /* 0x009896800000b95d */ /* 0x002fea0003900000 */
[----:B------:R-:W1:Y:S02]  /*26b80*/  @!P3 SYNCS.PHASECHK.TRANS64 P3, [R89+URZ+0x28890], R100 ;  /* 0x028890645900b5a7 */ /* 0x000e64000806007f */
[----:B-1----:R-:W-:Y:S05]  /*26b90*/  @!P3 BRA `(.L_x_8249) ;  /* 0xfffffffc00f0b947 */ /* 0x002fea000383ffff */
[----:B------:R-:W-:Y:S05]  /*26ba0*/  BRA `(.L_x_8628) ;  /* 0xfffffe0c00d47947 */ /* 0x000fea000383ffff */
.L_x_8250:
        /* <DEDUP_REMOVED lines=8> */
.L_x_8630:
[----:B------:R-:W-:Y:S05]  /*26c30*/  BSYNC B1 ;  /* 0x0000000000017941 */ /* 0x000fea0003800000 */
.L_x_8629:
        /* <DEDUP_REMOVED lines=8> */
.L_x_8631:
[----:B------:R-:W-:Y:S05]  /*26cc0*/  BRA `(.L_x_8632) ;  /* 0xfffffe0c00f47947 */ /* 0x000fea000383ffff */
.L_x_8253:
[----:B------:R-:W-:Y:S01]  /*26cd0*/  BSSY B1, `(.L_x_8633) ;  /* 0x0000008000017945 */ /* 0x000fe20003800000 */
[----:B----4-:R-:W-:Y:S02]  /*26ce0*/  IMAD.MOV.U32 R13, RZ, RZ, R45 ;  /* 0x000000ffff0d7224 */ /* 0x010fe400078e002d */
[----:B------:R-:W-:Y:S02]  /*26cf0*/  IMAD.MOV.U32 R12, RZ, RZ, 0x1 ;  /* 0x00000001ff0c7424 */ /* 0x000fe400078e00ff */
[----:B------:R-:W-:Y:S02]  /*26d00*/  IMAD.MOV.U32 R11, RZ, RZ, 0x181f ;  /* 0x0000181fff0b7424 */ /* 0x000fe400078e00ff */
[----:B------:R-:W-:-:S07]  /*26d10*/  IMAD.MOV.U32 R15, RZ, RZ, -0x1 ;  /* 0xffffffffff0f7424 */ /* 0x000fce00078e00ff */
[----:B0123--:R-:W-:Y:S05]  /*26d20*/  WARPSYNC.COLLECTIVE R15, `(.L_x_8634) ;  /* 0x000000000f087348 */ /* 0x00ffea0003c00000 */
[----:B---3--:R3:W4:Y:S02]  /*26d30*/  SHFL.IDX P6, R14, R13, R12, R11 ;  /* 0x0000000c0d0e7389 */ /* 0x00872400000c000b */
[----:B01234-:R-:W-:Y:S01]  /*26d40*/  ENDCOLLECTIVE ;  /* 0x000000000000791b */ /* 0x01ffe20003800000 */
.L_x_8634:
[----:B------:R-:W-:Y:S05]  /*26d50*/  BSYNC B1 ;  /* 0x0000000000017941 */ /* 0x000fea0003800000 */
.L_x_8633:
        /* <DEDUP_REMOVED lines=8> */
.L_x_8635:
[----:B------:R-:W-:Y:S05]  /*26de0*/  BRA `(.L_x_8636) ;  /* 0xfffffe0c00f47947 */ /* 0x000fea000383ffff */
.L_x_8256:
[----:B------:R-:W-:Y:S01]  /*26df0*/  BSSY B1, `(.L_x_8637) ;  /* 0x0000008000017945 */ /* 0x000fe20003800000 */
[----:B---3--:R-:W-:Y:S02]  /*26e00*/  IMAD.MOV.U32 R13, RZ, RZ, R45 ;  /* 0x000000ffff0d7224 */ /* 0x008fe400078e002d */
[----:B------:R-:W-:Y:S02]  /*26e10*/  IMAD.MOV.U32 R12, RZ, RZ, 0x2 ;  /* 0x00000002ff0c7424 */ /* 0x000fe400078e00ff */
[----:B------:R-:W-:Y:S02]  /*26e20*/  IMAD.MOV.U32 R11, RZ, RZ, 0x181f ;  /* 0x0000181fff0b7424 */ /* 0x000fe400078e00ff */
[----:B------:R-:W-:-:S07]  /*26e30*/  IMAD.MOV.U32 R15, RZ, RZ, -0x1 ;  /* 0xffffffffff0f7424 */ /* 0x000fce00078e00ff */
[----:B012-4-:R-:W-:Y:S05]  /*26e40*/  WARPSYNC.COLLECTIVE R15, `(.L_x_8638) ;  /* 0x000000000f087348 */ /* 0x017fea0003c00000 */
[----:B------:R3:W0:Y:S02]  /*26e50*/  SHFL.IDX P6, R14, R13, R12, R11 ;  /* 0x0000000c0d0e7389 */ /* 0x00062400000c000b */
[----:B01234-:R-:W-:Y:S01]  /*26e60*/  ENDCOLLECTIVE ;  /* 0x000000000000791b */ /* 0x01ffe20003800000 */
.L_x_8638:
[----:B------:R-:W-:Y:S05]  /*26e70*/  BSYNC B1 ;  /* 0x0000000000017941 */ /* 0x000fea0003800000 */
.L_x_8637:
        /* <DEDUP_REMOVED lines=8> */
.L_x_8639:
[----:B------:R-:W-:Y:S05]  /*26f00*/  BRA `(.L_x_8640) ;  /* 0xfffffe0c00f87947 */ /* 0x000fea000383ffff */
.L_x_8259:
[----:B------:R-:W-:Y:S01]  /*26f10*/  BSSY B1, `(.L_x_8641) ;  /* 0x0000008000017945 */ /* 0x000fe20003800000 */
[----:B0-----:R-:W-:Y:S02]  /*26f20*/  IMAD.MOV.U32 R13, RZ, RZ, R45 ;  /* 0x000000ffff0d7224 */ /* 0x001fe400078e002d */
[----:B------:R-:W-:Y:S02]  /*26f30*/  IMAD.MOV.U32 R12, RZ, RZ, 0x3 ;  /* 0x00000003ff0c7424 */ /* 0x000fe400078e00ff */
[----:B------:R-:W-:Y:S02]  /*26f40*/  IMAD.MOV.U32 R11, RZ, RZ, 0x181f ;  /* 0x0000181fff0b7424 */ /* 0x000fe400078e00ff */
[----:B------:R-:W-:-:S07]  /*26f50*/  IMAD.MOV.U32 R15, RZ, RZ, -0x1 ;  /* 0xffffffffff0f7424 */ /* 0x000fce00078e00ff */
[----:B-1234-:R-:W-:Y:S05]  /*26f60*/  WARPSYNC.COLLECTIVE R15, `(.L_x_8642) ;  /* 0x000000000f087348 */ /* 0x01efea0003c00000 */
[----:B------:R0:W0:Y:S02]  /*26f70*/  SHFL.IDX P6, R14, R13, R12, R11 ;  /* 0x0000000c0d0e7389 */ /* 0x00002400000c000b */
[----:B01234-:R-:W-:Y:S01]  /*26f80*/  ENDCOLLECTIVE ;  /* 0x000000000000791b */ /* 0x01ffe20003800000 */
.L_x_8642:
[----:B------:R-:W-:Y:S05]  /*26f90*/  BSYNC B1 ;  /* 0x0000000000017941 */ /* 0x000fea0003800000 */
.L_x_8641:
        /* <DEDUP_REMOVED lines=8> */
.L_x_8643:
[----:B------:R-:W-:Y:S05]  /*27020*/  BRA `(.L_x_8644) ;  /* 0xfffffe0c00fc7947 */ /* 0x000fea000383ffff */
.L_x_8263:
[----:B------:R0:W0:Y:S02]  /*27030*/  SYNCS.PHASECHK.TRANS64.TRYWAIT P4, [R89+URZ+0x288b0], R100 ;  /* 0x0288b064590075a7 */ /* 0x000024000808017f */
[----:B0-----:R-:W-:Y:S05]  /*27040*/  @!P4 NANOSLEEP.SYNCS 0x989680 ;  /* 0x009896800000c95d */ /* 0x001fea0003900000 */
[----:B------:R-:W0:Y:S02]  /*27050*/  @!P4 SYNCS.PHASECHK.TRANS64 P4, [R89+URZ+0x288b0], R100 ;  /* 0x0288b0645900c5a7 */ /* 0x000e24000808007f */
[----:B0-----:R-:W-:Y:S05]  /*27060*/  @!P4 BRA `(.L_x_8263) ;  /* 0xfffffffc00f0c947 */ /* 0x001fea000383ffff */
[----:B------:R-:W-:Y:S05]  /*27070*/  BRA `(.L_x_8645) ;  /* 0xfffffe1000787947 */ /* 0x000fea000383ffff */
.L_x_8285:
[----:B--2---:R0:W5:Y:S01]  /*27080*/  LDL R13, [R1+0x34] ;  /* 0x00003400010d7983 */ /* 0x0041620000100800 */
[----:B------:R-:W-:Y:S01]  /*27090*/  BSSY B0, `(.L_x_8646) ;  /* 0x0000007000007945 */ /* 0x000fe20003800000 */
[----:B------:R-:W-:Y:S02]  /*270a0*/  IMAD.MOV.U32 R12, RZ, RZ, RZ ;  /* 0x000000ffff0c7224 */ /* 0x000fe400078e00ff */
[----:B------:R-:W-:Y:S02]  /*270b0*/  IMAD.MOV.U32 R11, RZ, RZ, 0x1f ;  /* 0x0000001fff0b7424 */ /* 0x000fe400078e00ff */
[----:B------:R-:W-:-:S07]  /*270c0*/  IMAD.MOV.U32 R15, RZ, RZ, -0x1 ;  /* 0xffffffffff0f7424 */ /* 0x000fce00078e00ff */
[----:B01--45:R-:W-:Y:S05]  /*270d0*/  WARPSYNC.COLLECTIVE R15, `(.L_x_8647) ;  /* 0x000000000f087348 */ /* 0x033fea0003c00000 */
[----:B-----5:R2:W3:Y:S02]  /*270e0*/  SHFL.IDX P6, R14, R13, R12, R11 ;  /* 0x0000000c0d0e7389 */ /* 0x0204e400000c000b */
[----:B01234-:R-:W-:Y:S01]  /*270f0*/  ENDCOLLECTIVE ;  /* 0x000000000000791b */ /* 0x01ffe20003800000 */
.L_x_8647:
[----:B------:R-:W-:Y:S05]  /*27100*/  BSYNC B0 ;  /* 0x0000000000007941 */ /* 0x000fea0003800000 */
.L_x_8646:
[----:B------:R-:W-:Y:S01]  /*27110*/  IMAD.MOV.U32 R201, RZ, RZ, R14 ;  /* 0x000000ffffc97224 */ /* 0x000fe200078e000e */
[----:B------:R-:W-:Y:S06]  /*27120*/  BRA `(.L_x_8648) ;  /* 0xfffffe2000407947 */ /* 0x000fec000383ffff */
.L_x_8297:
[----:B------:R-:W-:Y:S01]  /*27130*/  BSSY B1, `(.L_x_8649) ;  /* 0x0000008000017945 */ /* 0x000fe20003800000 */
[----:B------:R-:W-:Y:S01]  /*27140*/  IMAD.MOV.U32 R13, RZ, RZ, R6 ;  /* 0x000000ffff0d7224 */ /* 0x000fe200078e0006 */
[----:B------:R-:W-:Y:S01]  /*27150*/  MOV R11, 0x181f ;  /* 0x0000181f000b7802 */ /* 0x000fe20000000f00 */
[----:B------:R-:W-:Y:S02]  /*27160*/  IMAD.MOV.U32 R12, RZ, RZ, RZ ;  /* 0x000000ffff0c7224 */ /* 0x000fe400078e00ff */
[----:B------:R-:W-:-:S07]  /*27170*/  IMAD.MOV.U32 R15, RZ, RZ, -0x1 ;  /* 0xffffffffff0f7424 */ /* 0x000fce00078e00ff */
[----:B-1--4-:R-:W-:Y:S05]  /*27180*/  WARPSYNC.COLLECTIVE R15, `(.L_x_8650) ;  /* 0x000000000f087348 */ /* 0x012fea0003c00000 */
[----:B------:R0:W2:Y:S02]  /*27190*/  SHFL.IDX P6, R14, R13, R12, R11 ;  /* 0x0000000c0d0e7389 */ /* 0x0000a400000c000b */
[----:B012-4-:R-:W-:Y:S01]  /*271a0*/  ENDCOLLECTIVE ;  /* 0x000000000000791b */ /* 0x017fe20003800000 */
.L_x_8650:
[----:B------:R-:W-:Y:S05]  /*271b0*/  BSYNC B1 ;  /* 0x0000000000017941 */ /* 0x000fea0003800000 */
.L_x_8649:
        /* <DEDUP_REMOVED lines=8> */
.L_x_8651:
[----:B------:R-:W-:Y:S02]  /*27240*/  IMAD.MOV.U32 R13, RZ, RZ, R8 ;  /* 0x000000ffff0d7224 */ /* 0x000fe400078e0008 */
[----:B------:R-:W-:-:S07]  /*27250*/  IMAD.MOV.U32 R3, RZ, RZ, R14 ;  /* 0x000000ffff037224 */ /* 0x000fce00078e000e */
[----:B------:R-:W-:Y:S05]  /*27260*/  WARPSYNC.COLLECTIVE R15, `(.L_x_8652) ;  /* 0x000000000f087348 */ /* 0x000fea0003c00000 */
[----:B------:R0:W1:Y:S02]  /*27270*/  SHFL.IDX P6, R14, R13, R12, R11 ;  /* 0x0000000c0d0e7389 */ /* 0x00006400000c000b */
[----:B01----:R-:W-:Y:S01]  /*27280*/  ENDCOLLECTIVE ;  /* 0x000000000000791b */ /* 0x003fe20003800000 */
.L_x_8652:
[----:B------:R-:W-:Y:S01]  /*27290*/  IMAD.MOV.U32 R13, RZ, RZ, R7 ;  /* 0x000000ffff0d7224 */ /* 0x000fe200078e0007 */
[----:B------:R-:W-:-:S07]  /*272a0*/  MOV R4, R14 ;  /* 0x0000000e00047202 */ /* 0x000fce0000000f00 */
[----:B------:R-:W-:Y:S05]  /*272b0*/  WARPSYNC.COLLECTIVE R15, `(.L_x_8653) ;  /* 0x000000000f087348 */ /* 0x000fea0003c00000 */
[----:B------:R0:W1:Y:S02]  /*272c0*/  SHFL.IDX P6, R14, R13, R12, R11 ;  /* 0x0000000c0d0e7389 */ /* 0x00006400000c000b */
[----:B01----:R-:W-:Y:S01]  /*272d0*/  ENDCOLLECTIVE ;  /* 0x000000000000791b */ /* 0x003fe20003800000 */
.L_x_8653:
[----:B------:R-:W-:Y:S05]  /*272e0*/  BRA `(.L_x_8654) ;  /* 0xfffffe2400a47947 */ /* 0x000fea000383ffff */
.L_x_8300:
[----:B------:R-:W-:Y:S01]  /*272f0*/  BSSY B1, `(.L_x_8655) ;  /* 0x0000008000017945 */ /* 0x000fe20003800000 */
[----:B------:R-:W-:Y:S02]  /*27300*/  IMAD.MOV.U32 R13, RZ, RZ, R6 ;  /* 0x000000ffff0d7224 */ /* 0x000fe400078e0006 */
[----:B------:R-:W-:Y:S02]  /*27310*/  IMAD.MOV.U32 R12, RZ, RZ, 0x1 ;  /* 0x00000001ff0c7424 */ /* 0x000fe400078e00ff */
[----:B------:R-:W-:Y:S02]  /*27320*/  IMAD.MOV.U32 R11, RZ, RZ, 0x181f ;  /* 0x0000181fff0b7424 */ /* 0x000fe400078e00ff */
[----:B------:R-:W-:-:S07]  /*27330*/  IMAD.MOV.U32 R15, RZ, RZ, -0x1 ;  /* 0xffffffffff0f7424 */ /* 0x000fce00078e00ff */
[----:B----4-:R-:W-:Y:S05]  /*27340*/  WARPSYNC.COLLECTIVE R15, `(.L_x_8656) ;  /* 0x000000000f087348 */ /* 0x010fea0003c00000 */
[----:B------:R0:W1:Y:S02]  /*27350*/  SHFL.IDX P6, R14, R13, R12, R11 ;  /* 0x0000000c0d0e7389 */ /* 0x00006400000c000b */
[----:B01--4-:R-:W-:Y:S01]  /*27360*/  ENDCOLLECTIVE ;  /* 0x000000000000791b */ /* 0x013fe20003800000 */
.L_x_8656:
[----:B------:R-:W-:Y:S05]  /*27370*/  BSYNC B1 ;  /* 0x0000000000017941 */ /* 0x000fea0003800000 */
.L_x_8655:
        /* <DEDUP_REMOVED lines=8> */
.L_x_8657:
[----:B------:R-:W-:Y:S02]  /*27400*/  IMAD.MOV.U32 R13, RZ, RZ, R8 ;  /* 0x000000ffff0d7224 */ /* 0x000fe400078e0008 */
[----:B------:R-:W-:-:S07]  /*27410*/  IMAD.MOV.U32 R3, RZ, RZ, R14 ;  /* 0x000000ffff037224 */ /* 0x000fce00078e000e */
[----:B------:R-:W-:Y:S05]  /*27420*/  WARPSYNC.COLLECTIVE R15, `(.L_x_8658) ;  /* 0x000000000f087348 */ /* 0x000fea0003c00000 */
[----:B------:R0:W1:Y:S02]  /*27430*/  SHFL.IDX P6, R14, R13, R12, R11 ;  /* 0x0000000c0d0e7389 */ /* 0x00006400000c000b */
[----:B01----:R-:W-:Y:S01]  /*27440*/  ENDCOLLECTIVE ;  /* 0x000000000000791b */ /* 0x003fe20003800000 */
.L_x_8658:
[----:B------:R-:W-:Y:S02]  /*27450*/  IMAD.MOV.U32 R13, RZ, RZ, R7 ;  /* 0x000000ffff0d7224 */ /* 0x000fe400078e0007 */
[----:B------:R-:W-:-:S07]  /*27460*/  IMAD.MOV.U32 R4, RZ, RZ, R14 ;  /* 0x000000ffff047224 */ /* 0x000fce00078e000e */
[----:B------:R-:W-:Y:S05]  /*27470*/  WARPSYNC.COLLECTIVE R15, `(.L_x_8659) ;  /* 0x000000000f087348 */ /* 0x000fea0003c00000 */
[----:B------:R0:W1:Y:S02]  /*27480*/  SHFL.IDX P6, R14, R13, R12, R11 ;  /* 0x0000000c0d0e7389 */ /* 0x00006400000c000b */
[----:B01----:R-:W-:Y:S01]  /*27490*/  ENDCOLLECTIVE ;  /* 0x000000000000791b */ /* 0x003fe20003800000 */
.L_x_8659:
[----:B------:R-:W-:Y:S05]  /*274a0*/  BRA `(.L_x_8660) ;  /* 0xfffffe2800107947 */ /* 0x000fea000383ffff */
.L_x_8303:
[----:B------:R-:W-:Y:S01]  /*274b0*/  BSSY B1, `(.L_x_8661) ;  /* 0x0000008000017945 */ /* 0x000fe20003800000 */
[----:B0-----:R-:W-:Y:S01]  /*274c0*/  IMAD.MOV.U32 R13, RZ, RZ, R6 ;  /* 0x000000ffff0d7224 */ /* 0x001fe200078e0006 */
[----:B------:R-:W-:Y:S01]  /*274d0*/  MOV R15, 0xffffffff ;  /* 0xffffffff000f7802 */ /* 0x000fe20000000f00 */
[----:B------:R-:W-:Y:S02]  /*274e0*/  IMAD.MOV.U32 R12, RZ, RZ, 0x2 ;  /* 0x00000002ff0c7424 */ /* 0x000fe400078e00ff */
[----:B------:R-:W-:-:S07]  /*274f0*/  IMAD.MOV.U32 R11, RZ, RZ, 0x181f ;  /* 0x0000181fff0b7424 */ /* 0x000fce00078e00ff */
[----:B----4-:R-:W-:Y:S05]  /*27500*/  WARPSYNC.COLLECTIVE R15, `(.L_x_8662) ;  /* 0x000000000f087348 */ /* 0x010fea0003c00000 */
[----:B------:R0:W1:Y:S02]  /*27510*/  SHFL.IDX P6, R14, R13, R12, R11 ;  /* 0x0000000c0d0e7389 */ /* 0x00006400000c000b */
[----:B01--4-:R-:W-:Y:S01]  /*27520*/  ENDCOLLECTIVE ;  /* 0x000000000000791b */ /* 0x013fe20003800000 */
.L_x_8662:
[----:B------:R-:W-:Y:S05]  /*27530*/  BSYNC B1 ;  /* 0x0000000000017941 */ /* 0x000fea0003800000 */
.L_x_8661:
        /* <DEDUP_REMOVED lines=8> */
.L_x_8663:
[----:B------:R-:W-:Y:S02]  /*275c0*/  IMAD.MOV.U32 R13, RZ, RZ, R8 ;  /* 0x000000ffff0d7224 */ /* 0x000fe400078e0008 */
[----:B------:R-:W-:-:S07]  /*275d0*/  IMAD.MOV.U32 R3, RZ, RZ, R14 ;  /* 0x000000ffff037224 */ /* 0x000fce00078e000e */
[----:B------:R-:W-:Y:S05]  /*275e0*/  WARPSYNC.COLLECTIVE R15, `(.L_x_8664) ;  /* 0x000000000f087348 */ /* 0x000fea0003c00000 */
[----:B------:R0:W1:Y:S02]  /*275f0*/  SHFL.IDX P6, R14, R13, R12, R11 ;  /* 0x0000000c0d0e7389 */ /* 0x00006400000c000b */
[----:B01----:R-:W-:Y:S01]  /*27600*/  ENDCOLLECTIVE ;  /* 0x000000000000791b */ /* 0x003fe20003800000 */
.L_x_8664:
[----:B------:R-:W-:Y:S01]  /*27610*/  MOV R13, R7 ;  /* 0x00000007000d7202 */ /* 0x000fe20000000f00 */
[----:B------:R-:W-:-:S07]  /*27620*/  IMAD.MOV.U32 R4, RZ, RZ, R14 ;  /* 0x000000ffff047224 */ /* 0x000fce00078e000e */
[----:B------:R-:W-:Y:S05]  /*27630*/  WARPSYNC.COLLECTIVE R15, `(.L_x_8665) ;  /* 0x000000000f087348 */ /* 0x000fea0003c00000 */
[----:B------:R0:W1:Y:S02]  /*27640*/  SHFL.IDX P6, R14, R13, R12, R11 ;  /* 0x0000000c0d0e7389 */ /* 0x00006400000c000b */
[----:B01----:R-:W-:Y:S01]  /*27650*/  ENDCOLLECTIVE ;  /* 0x000000000000791b */ /* 0x003fe20003800000 */
.L_x_8665:
[----:B------:R-:W-:Y:S05]  /*27660*/  BRA `(.L_x_8666) ;  /* 0xfffffe28006c7947 */ /* 0x000fea000383ffff */
.L_x_8306:
        /* <DEDUP_REMOVED lines=8> */
.L_x_8668:
[----:B------:R-:W-:Y:S05]  /*276f0*/  BSYNC B1 ;  /* 0x0000000000017941 */ /* 0x000fea0003800000 */
.L_x_8667:
        /* <DEDUP_REMOVED lines=8> */
.L_x_8669:
[----:B------:R-:W-:Y:S02]  /*27780*/  IMAD.MOV.U32 R13, RZ, RZ, R8 ;  /* 0x000000ffff0d7224 */ /* 0x000fe400078e0008 */
[----:B------:R-:W-:-:S07]  /*27790*/  IMAD.MOV.U32 R3, RZ, RZ, R14 ;  /* 0x000000ffff037224 */ /* 0x000fce00078e000e */
[----:B------:R-:W-:Y:S05]  /*277a0*/  WARPSYNC.COLLECTIVE R15, `(.L_x_8670) ;  /* 0x000000000f087348 */ /* 0x000fea0003c00000 */
[----:B------:R0:W1:Y:S02]  /*277b0*/  SHFL.IDX P6, R14, R13, R12, R11 ;  /* 0x0000000c0d0e7389 */ /* 0x00006400000c000b */
[----:B01----:R-:W-:Y:S01]  /*277c0*/  ENDCOLLECTIVE ;  /* 0x000000000000791b */ /* 0x003fe20003800000 */
.L_x_8670:
[----:B------:R-:W-:Y:S02]  /*277d0*/  IMAD.MOV.U32 R13, RZ, RZ, R7 ;  /* 0x000000ffff0d7224 */ /* 0x000fe400078e0007 */
[----:B------:R-:W-:-:S07]  /*277e0*/  IMAD.MOV.U32 R4, RZ, RZ, R14 ;  /* 0x000000ffff047224 */ /* 0x000fce00078e000e */
[----:B------:R-:W-:Y:S05]  /*277f0*/  WARPSYNC.COLLECTIVE R15, `(.L_x_8671) ;  /* 0x000000000f087348 */ /* 0x000fea0003c00000 */
[----:B------:R0:W1:Y:S02]  /*27800*/  SHFL.IDX P6, R14, R13, R12, R11 ;  /* 0x0000000c0d0e7389 */ /* 0x00006400000c000b */
[----:B01----:R-:W-:Y:S01]  /*27810*/  ENDCOLLECTIVE ;  /* 0x000000000000791b */ /* 0x003fe20003800000 */
.L_x_8671:
[----:B------:R-:W-:Y:S05]  /*27820*/  BRA `(.L_x_8672) ;  /* 0xfffffe2800c87947 */ /* 0x000fea000383ffff */
.L_x_8310:
[----:B0-----:R0:W1:Y:S02]  /*27830*/  SYNCS.PHASECHK.TRANS64.TRYWAIT P0, [R18+URZ+0x28800], R5 ;  /* 0x02880005120075a7 */ /* 0x001064000800017f */
[----:B-1----:R-:W-:Y:S05]  /*27840*/  @!P0 NANOSLEEP.SYNCS 0x989680 ;  /* 0x009896800000895d */ /* 0x002fea0003900000 */
[----:B------:R-:W1:Y:S02]  /*27850*/  @!P0 SYNCS.PHASECHK.TRANS64 P0, [R18+URZ+0x28800], R5 ;  /* 0x02880005120085a7 */ /* 0x000e64000800007f */
[----:B-1----:R-:W-:Y:S05]  /*27860*/  @!P0 BRA `(.L_x_8310) ;  /* 0xfffffffc00f08947 */ /* 0x002fea000383ffff */
[----:B------:R-:W-:Y:S05]  /*27870*/  BRA `(.L_x_8673) ;  /* 0xfffffe2c00847947 */ /* 0x000fea000383ffff */
.L_x_8326:
[----:B------:R-:W0:Y:S01]  /*27880*/  LDC R53, c[0x0][0x3f4] ;  /* 0x0000fd00ff357b82 */ /* 0x000e220000000800 */
[----:B------:R-:W-:Y:S01]  /*27890*/  BSSY B1, `(.L_x_8674) ;  /* 0x0000008000017945 */ /* 0x000fe20003800000 */
[----:B--2---:R-:W-:Y:S02]  /*278a0*/  IMAD.MOV.U32 R13, RZ, RZ, R35 ;  /* 0x000000ffff0d7224 */ /* 0x004fe400078e0023 */
[----:B------:R-:W-:Y:S02]  /*278b0*/  IMAD.MOV.U32 R12, RZ, RZ, RZ ;  /* 0x000000ffff0c7224 */ /* 0x000fe400078e00ff */
[----:B------:R-:W-:Y:S02]  /*278c0*/  IMAD.MOV.U32 R11, RZ, RZ, 0x181f ;  /* 0x0000181fff0b7424 */ /* 0x000fe400078e00ff */
[----:B------:R-:W-:-:S07]  /*278d0*/  IMAD.MOV.U32 R15, RZ, RZ, -0x1 ;  /* 0xffffffffff0f7424 */ /* 0x000fce00078e00ff */
[----:B01--4-:R-:W-:Y:S05]  /*278e0*/  WARPSYNC.COLLECTIVE R15, `(.L_x_8675) ;  /* 0x000000000f087348 */ /* 0x013fea0003c00000 */
[----:B------:R2:W3:Y:S02]  /*278f0*/  SHFL.IDX P6, R14, R13, R12, R11 ;  /* 0x0000000c0d0e7389 */ /* 0x0004e400000c000b */
[----:B01234-:R-:W-:Y:S01]  /*27900*/  ENDCOLLECTIVE ;  /* 0x000000000000791b */ /* 0x01ffe20003800000 */
.L_x_8675:
[----:B------:R-:W-:Y:S05]  /*27910*/  BSYNC B1 ;  /* 0x0000000000017941 */ /* 0x000fea0003800000 */
.L_x_8674:
[----:B------:R-:W-:Y:S01]  /*27920*/  IMAD.MOV.U32 R13, RZ, RZ, R32 ;  /* 0x000000ffff0d7224 */ /* 0x000fe200078e0020 */
[----:B------:R-:W-:Y:S01]  /*27930*/  MOV R0, R14 ;  /* 0x0000000e00007202 */ /* 0x000fe20000000f00 */
[----:B------:R-:W-:Y:S01]  /*27940*/  IMAD.MOV.U32 R12, RZ, RZ, RZ ;  /* 0x000000ffff0c7224 */ /* 0x000fe200078e00ff */
[----:B------:R-:W-:Y:S01]  /*27950*/  ISETP.GE.AND P0, PT, R16, R53, PT ;  /* 0x000000351000720c */ /* 0x000fe20003f06270 */
[----:B------:R-:W-:Y:S02]  /*27960*/  IMAD.MOV.U32 R11, RZ, RZ, 0x181f ;  /* 0x0000181fff0b7424 */ /* 0x000fe400078e00ff */
[----:B------:R-:W-:Y:S02]  /*27970*/  IMAD.MOV.U32 R15, RZ, RZ, -0x1 ;  /* 0xffffffffff0f7424 */ /* 0x000fe400078e00ff */
[----:B------:R-:W-:-:S08]  /*27980*/  IMAD R3, R196, R5, RZ ;  /* 0x00000005c4037224 */ /* 0x000fd000078e02ff */
[----:B------:R-:W-:Y:S05]  /*27990*/  WARPSYNC.COLLECTIVE R15, `(.L_x_8676) ;  /* 0x000000000f087348 */ /* 0x000fea0003c00000 */
[----:B------:R0:W1:Y:S02]  /*279a0*/  SHFL.IDX P6, R14, R13, R12, R11 ;  /* 0x0000000c0d0e7389 */ /* 0x00006400000c000b */
[----:B01----:R-:W-:Y:S01]  /*279b0*/  ENDCOLLECTIVE ;  /* 0x000000000000791b */ /* 0x003fe20003800000 */
.L_x_8676:
[----:B------:R-:W-:Y:S01]  /*279c0*/  ISETP.GE.OR P1, PT, R54, R3, P0 ;  /* 0x000000033600720c */ /* 0x000fe20000726670 */
[----:B------:R-:W-:-:S12]  /*279d0*/  IMAD.MOV.U32 R13, RZ, RZ, R33 ;  /* 0x000000ffff0d7224 */ /* 0x000fd800078e0021 */
[C---:B------:R-:W-:Y:S02]  /*279e0*/  @!P1 SHF.L.U32 R21, R16.reuse, 0x1, RZ ;  /* 0x0000000110159819 */ /* 0x040fe400000006ff */
[----:B------:R-:W-:Y:S01]  /*279f0*/  @!P1 SHF.L.U64.HI R6, R16, 0x1, R17 ;  /* 0x0000000110069819 */ /* 0x000fe20000010211 */
[----:B------:R-:W-:-:S07]  /*27a00*/  IMAD.MOV.U32 R4, RZ, RZ, R14 ;  /* 0x000000ffff047224 */ /* 0x000fce00078e000e */
[----:B------:R-:W-:Y:S05]  /*27a10*/  WARPSYNC.COLLECTIVE R15, `(.L_x_8677) ;  /* 0x000000000f087348 */ /* 0x000fea0003c00000 */
[----:B------:R0:W1:Y:S02]  /*27a20*/  SHFL.IDX P6, R14, R13, R12, R11 ;  /* 0x0000000c0d0e7389 */ /* 0x00006400000c000b */
[----:B01----:R-:W-:Y:S01]  /*27a30*/  ENDCOLLECTIVE ;  /* 0x000000000000791b */ /* 0x003fe20003800000 */
.L_x_8677:
[----:B------:R-:W-:-:S05]  /*27a40*/  @!P1 IADD3 R4, P2, R4, R21, RZ ;  /* 0x0000001504049210 */ /* 0x000fca0007f5e0ff */
[----:B------:R-:W-:Y:S02]  /*27a50*/  @!P1 IMAD.X R7, R0, 0x1, R6, P2 ;  /* 0x0000000100079824 */ /* 0x000fe400010e0606 */
[----:B------:R-:W-:Y:S02]  /*27a60*/  @!P1 IMAD.MOV.U32 R8, RZ, RZ, R4 ;  /* 0x000000ffff089224 */ /* 0x000fe400078e0004 */
[----:B------:R-:W-:Y:S02]  /*27a70*/  @!P1 IMAD.MOV.U32 R9, RZ, RZ, R7 ;  /* 0x000000ffff099224 */ /* 0x000fe400078e0007 */
[----:B------:R-:W-:Y:S02]  /*27a80*/  IMAD.MOV.U32 R13, RZ, RZ, R34 ;  /* 0x000000ffff0d7224 */ /* 0x000fe400078e0022 */
[----:B------:R-:W-:-:S07]  /*27a90*/  IMAD.MOV.U32 R5, RZ, RZ, R14 ;  /* 0x000000ffff057224 */ /* 0x000fce00078e000e */
[----:B------:R-:W-:Y:S05]  /*27aa0*/  WARPSYNC.COLLECTIVE R15, `(.L_x_8678) ;  /* 0x000000000f087348 */ /* 0x000fea0003c00000 */
[----:B------:R0:W1:Y:S02]  /*27ab0*/  SHFL.IDX P6, R14, R13, R12, R11 ;  /* 0x0000000c0d0e7389 */ /* 0x00006400000c000b */
[----:B01----:R-:W-:Y:S01]  /*27ac0*/  ENDCOLLECTIVE ;  /* 0x000000000000791b */ /* 0x003fe20003800000 */
.L_x_8678:
[----:B------:R-:W2:Y:S01]  /*27ad0*/  @!P1 LD.E.128 R8, desc[UR52][R8.64] ;  /* 0x0000003408089980 */ /* 0x000ea2000c101d00 */
[----:B------:R-:W-:-:S05]  /*27ae0*/  @!P1 IADD3 R14, P2, R14, R21, RZ ;  /* 0x000000150e0e9210 */ /* 0x000fca0007f5e0ff */
[----:B------:R-:W-:Y:S02]  /*27af0*/  @!P1 IMAD.X R5, R5, 0x1, R6, P2 ;  /* 0x0000000105059824 */ /* 0x000fe400010e0606 */
[----:B------:R-:W-:-:S06]  /*27b00*/  @!P1 IMAD.MOV.U32 R4, RZ, RZ, R14 ;  /* 0x000000ffff049224 */ /* 0x000fcc00078e000e */
[----:B------:R-:W5:Y:S01]  /*27b10*/  @!P1 LD.E.128 R4, desc[UR52][R4.64] ;  /* 0x0000003404049980 */ /* 0x000f62000c101d00 */
[----:B------:R-:W-:Y:S02]  /*27b20*/  CS2R R48, SRZ ;  /* 0x0000000000307805 */ /* 0x000fe4000001ff00 */
[----:B------:R-:W-:Y:S01]  /*27b30*/  CS2R R50, SRZ ;  /* 0x0000000000327805 */ /* 0x000fe2000001ff00 */
[----:B------:R-:W-:Y:S01]  /*27b40*/  IMAD.MOV.U32 R13, RZ, RZ, R35 ;  /* 0x000000ffff0d7224 */ /* 0x000fe200078e0023 */
[----:B------:R-:W-:Y:S02]  /*27b50*/  CS2R R38, SRZ ;  /* 0x0000000000267805 */ /* 0x000fe4000001ff00 */
[----:B------:R-:W-:Y:S01]  /*27b60*/  CS2R R20, SRZ ;  /* 0x0000000000147805 */ /* 0x000fe2000001ff00 */
[----:B--2---:R-:W-:Y:S02]  /*27b70*/  @!P1 IMAD.MOV.U32 R49, RZ, RZ, R9 ;  /* 0x000000ffff319224 */ /* 0x004fe400078e0009 */
[----:B------:R-:W-:-:S02]  /*27b80*/  @!P1 IMAD.MOV.U32 R51, RZ, RZ, R11 ;  /* 0x000000ffff339224 */ /* 0x000fc400078e000b */
[----:B------:R-:W-:Y:S01]  /*27b90*/  IMAD.MOV.U32 R11, RZ, RZ, 0x181f ;  /* 0x0000181fff0b7424 */ /* 0x000fe200078e00ff */
[----:B------:R-:W-:Y:S01]  /*27ba0*/  MOV R12, R49 ;  /* 0x00000031000c7202 */ /* 0x000fe20000000f00 */
[----:B------:R-:W-:Y:S02]  /*27bb0*/  @!P1 IMAD.MOV.U32 R48, RZ, RZ, R8 ;  /* 0x000000ffff309224 */ /* 0x000fe400078e0008 */
[----:B------:R-:W-:Y:S01]  /*27bc0*/  @!P1 IMAD.MOV.U32 R50, RZ, RZ, R10 ;  /* 0x000000ffff329224 */ /* 0x000fe200078e000a */
[----:B------:R-:W-:Y:S01]  /*27bd0*/  PRMT R66, R12, 0x7610, R66 ;  /* 0x000076100c427816 */ /* 0x000fe20000000042 */
[----:B------:R-:W-:Y:S02]  /*27be0*/  IMAD.MOV.U32 R12, RZ, RZ, 0x1 ;  /* 0x00000001ff0c7424 */ /* 0x000fe400078e00ff */
[----:B------:R-:W-:Y:S02]  /*27bf0*/  IMAD.MOV.U32 R0, RZ, RZ, R48 ;  /* 0x000000ffff007224 */ /* 0x000fe400078e0030 */
[----:B------:R-:W-:-:S07]  /*27c00*/  IMAD.MOV.U32 R10, RZ, RZ, R50 ;  /* 0x000000ffff0a7224 */ /* 0x000fce00078e0032 */
[----:B-----5:R-:W-:Y:S05]  /*27c10*/  WARPSYNC.COLLECTIVE R15, `(.L_x_8679) ;  /* 0x000000000f087348 */ /* 0x020fea0003c00000 */
[----:B------:R0:W1:Y:S02]  /*27c20*/  SHFL.IDX P6, R14, R13, R12, R11 ;  /* 0x0000000c0d0e7389 */ /* 0x00006400000c000b */
[----:B01---5:R-:W-:Y:S01]  /*27c30*/  ENDCOLLECTIVE ;  /* 0x000000000000791b */ /* 0x023fe20003800000 */
.L_x_8679:
[----:B------:R-:W-:Y:S01]  /*27c40*/  IMAD.MOV.U32 R24, RZ, RZ, R51 ;  /* 0x000000ffff187224 */ /* 0x000fe200078e0033 */
[----:B------:R-:W-:-:S04]  /*27c50*/  PRMT R64, R64, 0x5410, R0 ;  /* 0x0000541040407816 */ /* 0x000fc80000000000 */
[----:B------:R-:W-:Y:S02]  /*27c60*/  PRMT R37, R10, 0x5410, R24 ;  /* 0x000054100a257816 */ /* 0x000fe40000000018 */
[----:B------:R-:W-:Y:S01]  /*27c70*/  CS2R R24, SRZ ;  /* 0x0000000000187805 */ /* 0x000fe2000001ff00 */
[----:B------:R-:W-:Y:S02]  /*27c80*/  @!P1 IMAD.MOV.U32 R38, RZ, RZ, R4 ;  /* 0x000000ffff269224 */ /* 0x000fe400078e0004 */
[----:B------:R-:W-:Y:S02]  /*27c90*/  @!P1 IMAD.MOV.U32 R39, RZ, RZ, R5 ;  /* 0x000000ffff279224 */ /* 0x000fe400078e0005 */
[----:B------:R-:W-:Y:S01]  /*27ca0*/  @!P1 IMAD.MOV.U32 R20, RZ, RZ, R6 ;  /* 0x000000ffff149224 */ /* 0x000fe200078e0006 */
[----:B------:R-:W-:Y:S01]  /*27cb0*/  MOV R4, R38 ;  /* 0x0000002600047202 */ /* 0x000fe20000000f00 */
[----:B------:R-:W-:Y:S02]  /*27cc0*/  IMAD.MOV.U32 R13, RZ, RZ, R32 ;  /* 0x000000ffff0d7224 */ /* 0x000fe400078e0020 */
[----:B------:R-:W-:-:S02]  /*27cd0*/  @!P1 IMAD.MOV.U32 R21, RZ, RZ, R7 ;  /* 0x000000ffff159224 */ /* 0x000fc400078e0007 */
[----:B------:R-:W-:Y:S02]  /*27ce0*/  IMAD.MOV.U32 R5, RZ, RZ, R39 ;  /* 0x000000ffff057224 */ /* 0x000fe400078e0027 */
[----:B------:R-:W-:Y:S02]  /*27cf0*/  IMAD.MOV.U32 R6, RZ, RZ, R20 ;  /* 0x000000ffff067224 */ /* 0x000fe400078e0014 */
[----:B------:R-:W-:Y:S01]  /*27d00*/  IMAD.MOV.U32 R7, RZ, RZ, R21 ;  /* 0x000000ffff077224 */ /* 0x000fe200078e0015 */
[----:B------:R-:W-:Y:S01]  /*27d10*/  PRMT R66, R66, 0x5410, R5 ;  /* 0x0000541042427816 */ /* 0x000fe20000000005 */
[----:B------:R-:W-:Y:S01]  /*27d20*/  IMAD.MOV.U32 R0, RZ, RZ, R14 ;  /* 0x000000ffff007224 */ /* 0x000fe200078e000e */
[----:B------:R-:W-:-:S07]  /*27d30*/  PRMT R65, R6, 0x5410, R4 ;  /* 0x0000541006417816 */ /* 0x000fce0000000004 */
[----:B------:R-:W-:Y:S05]  /*27d40*/  WARPSYNC.COLLECTIVE R15, `(.L_x_8680) ;  /* 0x000000000f087348 */ /* 0x000fea0003c00000 */
[----:B------:R0:W1:Y:S02]  /*27d50*/  SHFL.IDX P6, R14, R13, R12, R11 ;  /* 0x0000000c0d0e7389 */ /* 0x00006400000c000b */
[----:B01----:R-:W-:Y:S01]  /*27d60*/  ENDCOLLECTIVE ;  /* 0x000000000000791b */ /* 0x003fe20003800000 */
.L_x_8680:
[----:B------:R-:W-:Y:S02]  /*27d70*/  PRMT R64, R7, 0x7610, R64 ;  /* 0x0000761007407816 */ /* 0x000fe40000000040 */
[----:B------:R-:W-:Y:S01]  /*27d80*/  MOV R13, R33 ;  /* 0x00000021000d7202 */ /* 0x000fe20000000f00 */
[----:B------:R-:W-:-:S07]  /*27d90*/  IMAD.MOV.U32 R8, RZ, RZ, R14 ;  /* 0x000000ffff087224 */ /* 0x000fce00078e000e */
[----:B------:R-:W-:Y:S05]  /*27da0*/  WARPSYNC.COLLECTIVE R15, `(.L_x_8681) ;  /* 0x000000000f087348 */ /* 0x000fea0003c00000 */
[----:B------:R0:W1:Y:S02]  /*27db0*/  SHFL.IDX P6, R14, R13, R12, R11 ;  /* 0x0000000c0d0e7389 */ /* 0x00006400000c000b */
[----:B01----:R-:W-:Y:S01]  /*27dc0*/  ENDCOLLECTIVE ;  /* 0x000000000000791b */ /* 0x003fe20003800000 */
.L_x_8681:
[----:B------:R-:W-:Y:S02]  /*27dd0*/  IMAD.MOV.U32 R13, RZ, RZ, R34 ;  /* 0x000000ffff0d7224 */ /* 0x000fe400078e0022 */
[----:B------:R-:W-:-:S07]  /*27de0*/  IMAD.MOV.U32 R9, RZ, RZ, R14 ;  /* 0x000000ffff097224 */ /* 0x000fce00078e000e */
[----:B------:R-:W-:Y:S05]  /*27df0*/  WARPSYNC.COLLECTIVE R15, `(.L_x_8682) ;  /* 0x000000000f087348 */ /* 0x000fea0003c00000 */
[----:B------:R0:W1:Y:S02]  /*27e00*/  SHFL.IDX P6, R14, R13, R12, R11 ;  /* 0x0000000c0d0e7389 */ /* 0x00006400000c000b */
[----:B01----:R-:W-:Y:S01]  /*27e10*/  ENDCOLLECTIVE ;  /* 0x000000000000791b */ /* 0x003fe20003800000 */
.L_x_8682:
[----:B------:R-:W-:Y:S05]  /*27e20*/  BRA `(.L_x_8683) ;  /* 0xfffffe4400487947 */ /* 0x000fea000383ffff */
.L_x_8329:
[----:B------:R-:W-:Y:S01]  /*27e30*/  BSSY B1, `(.L_x_8684) ;  /* 0x0000008000017945 */ /* 0x000fe20003800000 */
[----:B------:R-:W-:Y:S02]  /*27e40*/  IMAD.MOV.U32 R13, RZ, RZ, R35 ;  /* 0x000000ffff0d7224 */ /* 0x000fe400078e0023 */
[----:B------:R-:W-:Y:S02]  /*27e50*/  IMAD.MOV.U32 R12, RZ, RZ, 0x2 ;  /* 0x00000002ff0c7424 */ /* 0x000fe400078e00ff */
[----:B------:R-:W-:Y:S02]  /*27e60*/  IMAD.MOV.U32 R11, RZ, RZ, 0x181f ;  /* 0x0000181fff0b7424 */ /* 0x000fe400078e00ff */
[----:B-1----:R-:W-:-:S07]  /*27e70*/  IMAD.MOV.U32 R15, RZ, RZ, -0x1 ;  /* 0xffffffffff0f7424 */ /* 0x002fce00078e00ff */
[----:B----4-:R-:W-:Y:S05]  /*27e80*/  WARPSYNC.COLLECTIVE R15, `(.L_x_8685) ;  /* 0x000000000f087348 */ /* 0x010fea0003c00000 */
[----:B------:R0:W1:Y:S02]  /*27e90*/  SHFL.IDX P6, R14, R13, R12, R11 ;  /* 0x0000000c0d0e7389 */ /* 0x00006400000c000b */
[----:B01--4-:R-:W-:Y:S01]  /*27ea0*/  ENDCOLLECTIVE ;  /* 0x000000000000791b */ /* 0x013fe20003800000 */
.L_x_8685:
[----:B------:R-:W-:Y:S05]  /*27eb0*/  BSYNC B1 ;  /* 0x0000000000017941 */ /* 0x000fea0003800000 */
.L_x_8684:
[----:B------:R-:W-:Y:S01]  /*27ec0*/  MOV R13, R32 ;  /* 0x00000020000d7202 */ /* 0x000fe20000000f00 */
[----:B------:R-:W-:Y:S02]  /*27ed0*/  IMAD.MOV.U32 R12, RZ, RZ, 0x2 ;  /* 0x00000002ff0c7424 */ /* 0x000fe400078e00ff */
[----:B------:R-:W-:Y:S02]  /*27ee0*/  IMAD.MOV.U32 R11, RZ, RZ, 0x181f ;  /* 0x0000181fff0b7424 */ /* 0x000fe400078e00ff */
[----:B------:R-:W-:Y:S02]  /*27ef0*/  IMAD.MOV.U32 R15, RZ, RZ, -0x1 ;  /* 0xffffffffff0f7424 */ /* 0x000fe400078e00ff */
[----:B------:R-:W-:Y:S02]  /*27f00*/  IMAD.MOV.U32 R0, RZ, RZ, R14 ;  /* 0x000000ffff007224 */ /* 0x000fe400078e000e */
[----:B------:R-:W-:-:S07]  /*27f10*/  VIADD R10, R54, 0x40 ;  /* 0x00000040360a7836 */ /* 0x000fce0000000000 */
[----:B------:R-:W-:Y:S05]  /*27f20*/  WARPSYNC.COLLECTIVE R15, `(.L_x_8686) ;  /* 0x000000000f087348 */ /* 0x000fea0003c00000 */
[----:B------:R0:W1:Y:S02]  /*27f30*/  SHFL.IDX P6, R14, R13, R12, R11 ;  /* 0x0000000c0d0e7389 */ /* 0x00006400000c000b */
[----:B01----:R-:W-:Y:S01]  /*27f40*/  ENDCOLLECTIVE ;  /* 0x000000000000791b */ /* 0x003fe20003800000 */
.L_x_8686:
        /* <DEDUP_REMOVED lines=8> */
.L_x_8687:
[----:B------:R-:W-:-:S05]  /*27fd0*/  @!P1 IADD3 R8, P2, R8, R31, RZ ;  /* 0x0000001f08089210 */ /* 0x000fca0007f5e0ff */
[----:B------:R-:W-:Y:S02]  /*27fe0*/  @!P1 IMAD.X R9, R0, 0x1, R29, P2 ;  /* 0x0000000100099824 */ /* 0x000fe400010e061d */
[----:B------:R-:W-:Y:S02]  /*27ff0*/  IMAD.MOV.U32 R13, RZ, RZ, R34 ;  /* 0x000000ffff0d7224 */ /* 0x000fe400078e0022 */
[----:B------:R-:W-:-:S07]  /*28000*/  IMAD.MOV.U32 R28, RZ, RZ, R14 ;  /* 0x000000ffff1c7224 */ /* 0x000fce00078e000e */
[----:B------:R-:W-:Y:S05]  /*28010*/  WARPSYNC.COLLECTIVE R15, `(.L_x_8688) ;  /* 0x000000000f087348 */ /* 0x000fea0003c00000 */
[----:B------:R0:W1:Y:S02]  /*28020*/  SHFL.IDX P6, R14, R13, R12, R11 ;  /* 0x0000000c0d0e7389 */ /* 0x00006400000c000b */
[----:B01----:R-:W-:Y:S01]  /*28030*/  ENDCOLLECTIVE ;  /* 0x000000000000791b */ /* 0x003fe20003800000 */
.L_x_8688:
[----:B------:R-:W2:Y:S01]  /*28040*/  @!P1 LD.E.128 R8, desc[UR52][R8.64] ;  /* 0x0000003408089980 */ /* 0x000ea2000c101d00 */
[----:B------:R-:W-:-:S05]  /*28050*/  @!P1 IADD3 R14, P2, R14, R31, RZ ;  /* 0x0000001f0e0e9210 */ /* 0x000fca0007f5e0ff */
[----:B------:R-:W-:-:S04]  /*28060*/  @!P1 IMAD.X R29, R28, 0x1, R29, P2 ;  /* 0x000000011c1d9824 */ /* 0x000fc800010e061d */
[----:B------:R-:W-:-:S05]  /*28070*/  @!P1 IMAD.MOV.U32 R15, RZ, RZ, R29 ;  /* 0x000000ffff0f9224 */ /* 0x000fca00078e001d */
[----:B------:R0:W5:Y:S01]  /*28080*/  @!P1 LD.E.128 R28, desc[UR52][R14.64] ;  /* 0x000000340e1c9980 */ /* 0x000162000c101d00 */
[----:B------:R-:W-:Y:S02]  /*28090*/  CS2R R44, SRZ ;  /* 0x00000000002c7805 */ /* 0x000fe4000001ff00 */
[----:B------:R-:W-:Y:S01]  /*280a0*/  CS2R R46, SRZ ;  /* 0x00000000002e7805 */ /* 0x000fe2000001ff00 */
[----:B------:R-:W-:Y:S01]  /*280b0*/  IMAD.MOV.U32 R13, RZ, RZ, R35 ;  /* 0x000000ffff0d7224 */ /* 0x000fe200078e0023 */
[----:B------:R-:W-:Y:S02]  /*280c0*/  CS2R R40, SRZ ;  /* 0x0000000000287805 */ /* 0x000fe4000001ff00 */
[----:B------:R-:W-:Y:S01]  /*280d0*/  CS2R R42, SRZ ;  /* 0x00000000002a7805 */ /* 0x000fe2000001ff00 */
[----:B0-----:R-:W-:Y:S02]  /*280e0*/  IMAD.MOV.U32 R15, RZ, RZ, -0x1 ;  /* 0xffffffffff0f7424 */ /* 0x001fe400078e00ff */
[----:B--2---:R-:W-:Y:S01]  /*280f0*/  @!P1 IMAD.MOV.U32 R44, RZ, RZ, R8 ;  /* 0x000000ffff2c9224 */ /* 0x004fe200078e0008 */
[----:B------:R-:W-:Y:S01]  /*28100*/  @!P1 MOV R47, R11 ;  /* 0x0000000b002f9202 */ /* 0x000fe20000000f00 */
[----:B------:R-:W-:-:S02]  /*28110*/  @!P1 IMAD.MOV.U32 R45, RZ, RZ, R9 ;  /* 0x000000ffff2d9224 */ /* 0x000fc400078e0009 */
[----:B------:R-:W-:Y:S02]  /*28120*/  IMAD.MOV.U32 R0, RZ, RZ, R44 ;  /* 0x000000ffff007224 */ /* 0x000fe400078e002c */
[----:B------:R-:W-:Y:S02]  /*28130*/  IMAD.MOV.U32 R12, RZ, RZ, R45 ;  /* 0x000000ffff0c7224 */ /* 0x000fe400078e002d */
[----:B------:R-:W-:Y:S02]  /*28140*/  IMAD.MOV.U32 R11, RZ, RZ, 0x181f ;  /* 0x0000181fff0b7424 */ /* 0x000fe400078e00ff */
[----:B------:R-:W-:Y:S01]  /*28150*/  @!P1 IMAD.MOV.U32 R46, RZ, RZ, R10 ;  /* 0x000000ffff2e9224 */ /* 0x000fe200078e000a */
[----:B------:R-:W-:Y:S01]  /*28160*/  PRMT R59, R0, 0x5410, R12 ;  /* 0x00005410003b7816 */ /* 0x000fe2000000000c */
[----:B------:R-:W-:Y:S02]  /*28170*/  IMAD.MOV.U32 R12, RZ, RZ, 0x3 ;  /* 0x00000003ff0c7424 */ /* 0x000fe400078e00ff */
[----:B------:R-:W-:-:S02]  /*28180*/  IMAD.MOV.U32 R8, RZ, RZ, R46 ;  /* 0x000000ffff087224 */ /* 0x000fc400078e002e */
[----:B------:R-:W-:-:S07]  /*28190*/  IMAD.MOV.U32 R9, RZ, RZ, R47 ;  /* 0x000000ffff097224 */ /* 0x000fce00078e002f */
[----:B-----5:R-:W-:Y:S05]  /*281a0*/  WARPSYNC.COLLECTIVE R15, `(.L_x_8689) ;  /* 0x000000000f087348 */ /* 0x020fea0003c00000 */
[----:B------:R0:W1:Y:S02]  /*281b0*/  SHFL.IDX P6, R14, R13, R12, R11 ;  /* 0x0000000c0d0e7389 */ /* 0x00006400000c000b */
[----:B01---5:R-:W-:Y:S01]  /*281c0*/  ENDCOLLECTIVE ;  /* 0x000000000000791b */ /* 0x023fe20003800000 */
.L_x_8689:
[----:B------:R-:W-:Y:S01]  /*281d0*/  PRMT R52, R8, 0x5410, R9 ;  /* 0x0000541008347816 */ /* 0x000fe20000000009 */
[----:B------:R-:W-:Y:S02]  /*281e0*/  @!P1 IMAD.MOV.U32 R40, RZ, RZ, R28 ;  /* 0x000000ffff289224 */ /* 0x000fe400078e001c */
[----:B------:R-:W-:Y:S02]  /*281f0*/  @!P1 IMAD.MOV.U32 R41, RZ, RZ, R29 ;  /* 0x000000ffff299224 */ /* 0x000fe400078e001d */
[----:B------:R-:W-:Y:S01]  /*28200*/  @!P1 IMAD.MOV.U32 R42, RZ, RZ, R30 ;  /* 0x000000ffff2a9224 */ /* 0x000fe200078e001e */
[----:B------:R-:W-:Y:S01]  /*28210*/  MOV R8, R40 ;  /* 0x0000002800087202 */ /* 0x000fe20000000f00 */
[----:B------:R-:W-:Y:S02]  /*28220*/  @!P1 IMAD.MOV.U32 R43, RZ, RZ, R31 ;  /* 0x000000ffff2b9224 */ /* 0x000fe400078e001f */
[----:B------:R-:W-:Y:S02]  /*28230*/  IMAD.MOV.U32 R13, RZ, RZ, R32 ;  /* 0x000000ffff0d7224 */ /* 0x000fe400078e0020 */
[----:B------:R-:W-:-:S02]  /*28240*/  IMAD.MOV.U32 R9, RZ, RZ, R41 ;  /* 0x000000ffff097224 */ /* 0x000fc400078e0029 */
[----:B------:R-:W-:-:S03]  /*28250*/  IMAD.MOV.U32 R10, RZ, RZ, R42 ;  /* 0x000000ffff0a7224 */ /* 0x000fc600078e002a */
[----:B------:R-:W-:Y:S02]  /*28260*/  PRMT R62, R8, 0x5410, R9 ;  /* 0x00005410083e7816 */ /* 0x000fe40000000009 */
[----:B------:R-:W-:Y:S01]  /*28270*/  CS2R R8, SRZ ;  /* 0x0000000000087805 */ /* 0x000fe2000001ff00 */
[----:B------:R-:W-:-:S07]  /*28280*/  IMAD.MOV.U32 R0, RZ, RZ, R14 ;  /* 0x000000ffff007224 */ /* 0x000fce00078e000e */
[----:B------:R-:W-:Y:S05]  /*28290*/  WARPSYNC.COLLECTIVE R15, `(.L_x_8690) ;  /* 0x000000000f087348 */ /* 0x000fea0003c00000 */
[----:B------:R0:W1:Y:S02]  /*282a0*/  SHFL.IDX P6, R14, R13, R12, R11 ;  /* 0x0000000c0d0e7389 */ /* 0x00006400000c000b */
[----:B01----:R-:W-:Y:S01]  /*282b0*/  ENDCOLLECTIVE ;  /* 0x000000000000791b */ /* 0x003fe20003800000 */
.L_x_8690:
[----:B------:R-:W-:Y:S02]  /*282c0*/  IMAD.MOV.U32 R13, RZ, RZ, R33 ;  /* 0x000000ffff0d7224 */ /* 0x000fe400078e0021 */
[----:B------:R-:W-:-:S07]  /*282d0*/  IMAD.MOV.U32 R32, RZ, RZ, R14 ;  /* 0x000000ffff207224 */ /* 0x000fce00078e000e */
[----:B------:R-:W-:Y:S05]  /*282e0*/  WARPSYNC.COLLECTIVE R15, `(.L_x_8691) ;  /* 0x000000000f087348 */ /* 0x000fea0003c00000 */
[----:B------:R0:W1:Y:S02]  /*282f0*/  SHFL.IDX P6, R14, R13, R12, R11 ;  /* 0x0000000c0d0e7389 */ /* 0x00006400000c000b */
[----:B01----:R-:W-:Y:S01]  /*28300*/  ENDCOLLECTIVE ;  /* 0x000000000000791b */ /* 0x003fe20003800000 */
.L_x_8691:
[----:B------:R-:W-:Y:S01]  /*28310*/  IMAD.MOV.U32 R13, RZ, RZ, R34 ;  /* 0x000000ffff0d7224 */ /* 0x000fe200078e0022 */
[----:B------:R-:W-:-:S07]  /*28320*/  MOV R33, R14 ;  /* 0x0000000e00217202 */ /* 0x000fce0000000f00 */
[----:B------:R-:W-:Y:S05]  /*28330*/  WARPSYNC.COLLECTIVE R15, `(.L_x_8692) ;  /* 0x000000000f087348 */ /* 0x000fea0003c00000 */
[----:B------:R0:W1:Y:S02]  /*28340*/  SHFL.IDX P6, R14, R13, R12, R11 ;  /* 0x0000000c0d0e7389 */ /* 0x00006400000c000b */
[----:B01----:R-:W-:Y:S01]  /*28350*/  ENDCOLLECTIVE ;  /* 0x000000000000791b */ /* 0x003fe20003800000 */
.L_x_8692:
[----:B------:R-:W-:-:S05]  /*28360*/  IMAD.MOV.U32 R11, RZ, RZ, R43 ;  /* 0x000000ffff0b7224 */ /* 0x000fca00078e002b */
[----:B------:R-:W-:Y:S01]  /*28370*/  PRMT R63, R10, 0x5410, R11 ;  /* 0x000054100a3f7816 */ /* 0x000fe2000000000b */
[----:B------:R-:W-:Y:S01]  /*28380*/  IMAD.MOV.U32 R34, RZ, RZ, R14 ;  /* 0x000000ffff227224 */ /* 0x000fe200078e000e */
[----:B------:R-:W-:Y:S06]  /*28390*/  BRA `(.L_x_8693) ;  /* 0xfffffe4400247947 */ /* 0x000fec000383ffff */
.L_x_8333:
[----:B0-----:R0:W1:Y:S02]  /*283a0*/  SYNCS.PHASECHK.TRANS64.TRYWAIT P4, [R18+URZ+0x28800], R29 ;  /* 0x0288001d120075a7 */ /* 0x001064000808017f */
[----:B-1----:R-:W-:Y:S05]  /*283b0*/  @!P4 NANOSLEEP.SYNCS 0x989680 ;  /* 0x009896800000c95d */ /* 0x002fea0003900000 */
[----:B------:R-:W1:Y:S02]  /*283c0*/  @!P4 SYNCS.PHASECHK.TRANS64 P4, [R18+URZ+0x28800], R29 ;  /* 0x0288001d1200c5a7 */ /* 0x000e64000808007f */
[----:B-1----:R-:W-:Y:S05]  /*283d0*/  @!P4 BRA `(.L_x_8333) ;  /* 0xfffffffc00f0c947 */ /* 0x002fea000383ffff */
[----:B------:R-:W-:Y:S05]  /*283e0*/  BRA `(.L_x_8694) ;  /* 0xfffffe4400cc7947 */ /* 0x000fea000383ffff */
.L_x_8343:
[----:B-1----:R1:W2:Y:S02]  /*283f0*/  SYNCS.PHASECHK.TRANS64.TRYWAIT P1, [R8+URZ+0x28830], R3 ;  /* 0x02883003080075a7 */ /* 0x0022a4000802017f */
[----:B--2---:R-:W-:Y:S05]  /*28400*/  @!P1 NANOSLEEP.SYNCS 0x989680 ;  /* 0x009896800000995d */ /* 0x004fea0003900000 */
[----:B------:R-:W2:Y:S02]  /*28410*/  @!P1 SYNCS.PHASECHK.TRANS64 P1, [R8+URZ+0x28830], R3 ;  /* 0x02883003080095a7 */ /* 0x000ea4000802007f */
[----:B--2---:R-:W-:Y:S05]  /*28420*/  @!P1 BRA `(.L_x_8343) ;  /* 0xfffffffc00f09947 */ /* 0x004fea000383ffff */
[----:B------:R-:W-:Y:S05]  /*28430*/  BRA `(.L_x_8342) ;  /* 0xfffffe6000507947 */ /* 0x000fea000383ffff */
.L_x_8362:
[----:B-1----:R1:W2:Y:S02]  /*28440*/  SYNCS.PHASECHK.TRANS64.TRYWAIT P4, [R25+URZ+0x28830], R24 ;  /* 0x02883018190075a7 */ /* 0x0022a4000808017f */
[----:B--2---:R-:W-:Y:S05]  /*28450*/  @!P4 NANOSLEEP.SYNCS 0x989680 ;  /* 0x009896800000c95d */ /* 0x004fea0003900000 */
[----:B------:R-:W2:Y:S02]  /*28460*/  @!P4 SYNCS.PHASECHK.TRANS64 P4, [R25+URZ+0x28830], R24 ;  /* 0x028830181900c5a7 */ /* 0x000ea4000808007f */
[----:B--2---:R-:W-:Y:S05]  /*28470*/  @!P4 BRA `(.L_x_8362) ;  /* 0xfffffffc00f0c947 */ /* 0x004fea000383ffff */
[----:B------:R-:W-:Y:S05]  /*28480*/  BRA `(.L_x_8361) ;  /* 0xfffffe9400487947 */ /* 0x000fea000383ffff */
.L_x_8366:
[----:B-1----:R1:W2:Y:S02]  /*28490*/  SYNCS.PHASECHK.TRANS64.TRYWAIT P3, [R206+URZ+0x28850], R187 ;  /* 0x028850bbce0075a7 */ /* 0x0022a4000806017f */
[----:B--2---:R-:W-:Y:S05]  /*284a0*/  @!P3 NANOSLEEP.SYNCS 0x989680 ;  /* 0x009896800000b95d */ /* 0x004fea0003900000 */
[----:B------:R-:W2:Y:S02]  /*284b0*/  @!P3 SYNCS.PHASECHK.TRANS64 P3, [R206+URZ+0x28850], R187 ;  /* 0x028850bbce00b5a7 */ /* 0x000ea4000806007f */
[----:B--2---:R-:W-:Y:S05]  /*284c0*/  @!P3 BRA `(.L_x_8366) ;  /* 0xfffffffc00f0b947 */ /* 0x004fea000383ffff */
[----:B------:R-:W-:Y:S05]  /*284d0*/  BRA `(.L_x_8363) ;  /* 0xfffffe9800887947 */ /* 0x000fea000383ffff */
.L_x_8387:
[----:B-1----:R1:W2:Y:S02]  /*284e0*/  SYNCS.PHASECHK.TRANS64.TRYWAIT P2, [R3+URZ+0x28830], R0 ;  /* 0x02883000030075a7 */ /* 0x0022a4000804017f */
[----:B--2---:R-:W-:Y:S05]  /*284f0*/  @!P2 NANOSLEEP.SYNCS 0x989680 ;  /* 0x009896800000a95d */ /* 0x004fea0003900000 */
[----:B------:R-:W2:Y:S02]  /*28500*/  @!P2 SYNCS.PHASECHK.TRANS64 P2, [R3+URZ+0x28830], R0 ;  /* 0x028830000300a5a7 */ /* 0x000ea4000804007f */
[----:B--2---:R-:W-:Y:S05]  /*28510*/  @!P2 BRA `(.L_x_8387) ;  /* 0xfffffffc00f0a947 */ /* 0x004fea000383ffff */
[----:B------:R-:W-:Y:S05]  /*28520*/  BRA `(.L_x_8386) ;  /* 0xfffffec800b47947 */ /* 0x000fea000383ffff */
.L_x_8391:
[----:B-1----:R1:W2:Y:S02]  /*28530*/  SYNCS.PHASECHK.TRANS64.TRYWAIT P1, [R3+URZ+0x28850], R0 ;  /* 0x02885000030075a7 */ /* 0x0022a4000802017f */
[----:B--2---:R-:W-:Y:S05]  /*28540*/  @!P1 NANOSLEEP.SYNCS 0x989680 ;  /* 0x009896800000995d */ /* 0x004fea0003900000 */
[----:B------:R-:W2:Y:S02]  /*28550*/  @!P1 SYNCS.PHASECHK.TRANS64 P1, [R3+URZ+0x28850], R0 ;  /* 0x02885000030095a7 */ /* 0x000ea4000802007f */
[----:B--2---:R-:W-:Y:S05]  /*28560*/  @!P1 BRA `(.L_x_8391) ;  /* 0xfffffffc00f09947 */ /* 0x004fea000383ffff */
[----:B------:R-:W-:Y:S05]  /*28570*/  BRA `(.L_x_8388) ;  /* 0xfffffed000007947 */ /* 0x000fea000383ffff */
.L_x_8400:
[----:B-1----:R1:W2:Y:S02]  /*28580*/  SYNCS.PHASECHK.TRANS64.TRYWAIT P2, [R3+URZ+0x28830], R0 ;  /* 0x02883000030075a7 */ /* 0x0022a4000804017f */
[----:B--2---:R-:W-:Y:S05]  /*28590*/  @!P2 NANOSLEEP.SYNCS 0x989680 ;  /* 0x009896800000a95d */ /* 0x004fea0003900000 */
[----:B------:R-:W2:Y:S02]  /*285a0*/  @!P2 SYNCS.PHASECHK.TRANS64 P2, [R3+URZ+0x28830], R0 ;  /* 0x028830000300a5a7 */ /* 0x000ea4000804007f */
[----:B--2---:R-:W-:Y:S05]  /*285b0*/  @!P2 BRA `(.L_x_8400) ;  /* 0xfffffffc00f0a947 */ /* 0x004fea000383ffff */
[----:B------:R-:W-:Y:S05]  /*285c0*/  BRA `(.L_x_8399) ;  /* 0xfffffeec00707947 */ /* 0x000fea000383ffff */
.L_x_8404:
[----:B-1----:R1:W2:Y:S02]  /*285d0*/  SYNCS.PHASECHK.TRANS64.TRYWAIT P1, [R3+URZ+0x28850], R0 ;  /* 0x02885000030075a7 */ /* 0x0022a4000802017f */
[----:B--2---:R-:W-:Y:S05]  /*285e0*/  @!P1 NANOSLEEP.SYNCS 0x989680 ;  /* 0x009896800000995d */ /* 0x004fea0003900000 */
[----:B------:R-:W2:Y:S02]  /*285f0*/  @!P1 SYNCS.PHASECHK.TRANS64 P1, [R3+URZ+0x28850], R0 ;  /* 0x02885000030095a7 */ /* 0x000ea4000802007f */
[----:B--2---:R-:W-:Y:S05]  /*28600*/  @!P1 BRA `(.L_x_8404) ;  /* 0xfffffffc00f09947 */ /* 0x004fea000383ffff */
[----:B------:R-:W-:Y:S05]  /*28610*/  BRA `(.L_x_8401) ;  /* 0xfffffef000bc7947 */ /* 0x000fea000383ffff */
.L_x_8419:
[----:B-1----:R1:W2:Y:S02]  /*28620*/  SYNCS.PHASECHK.TRANS64.TRYWAIT P1, [R11+URZ+0x28850], R4 ;  /* 0x028850040b0075a7 */ /* 0x0022a4000802017f */
[----:B--2---:R-:W-:Y:S05]  /*28630*/  @!P1 NANOSLEEP.SYNCS 0x989680 ;  /* 0x009896800000995d */ /* 0x004fea0003900000 */
[----:B------:R-:W2:Y:S02]  /*28640*/  @!P1 SYNCS.PHASECHK.TRANS64 P1, [R11+URZ+0x28850], R4 ;  /* 0x028850040b0095a7 */ /* 0x000ea4000802007f */
[----:B--2---:R-:W-:Y:S05]  /*28650*/  @!P1 BRA `(.L_x_8419) ;  /* 0xfffffffc00f09947 */ /* 0x004fea000383ffff */
[----:B------:R-:W-:Y:S05]  /*28660*/  BRA `(.L_x_8418) ;  /* 0xffffff20001c7947 */ /* 0x000fea000383ffff */
.L_x_8425:
[----:B------:R-:W-:Y:S02]  /*28670*/  IMAD.MOV.U32 R13, RZ, RZ, R8 ;  /* 0x000000ffff0d7224 */ /* 0x000fe400078e0008 */
[----:B------:R-:W-:Y:S02]  /*28680*/  IMAD.MOV.U32 R12, RZ, RZ, RZ ;  /* 0x000000ffff0c7224 */ /* 0x000fe400078e00ff */
[----:B------:R-:W-:Y:S02]  /*28690*/  IMAD.MOV.U32 R11, RZ, RZ, 0x181f ;  /* 0x0000181fff0b7424 */ /* 0x000fe400078e00ff */
[----:B------:R-:W-:-:S07]  /*286a0*/  IMAD.MOV.U32 R15, RZ, RZ, -0x1 ;  /* 0xffffffffff0f7424 */ /* 0x000fce00078e00ff */
[----:B-----5:R-:W-:Y:S05]  /*286b0*/  WARPSYNC.COLLECTIVE R15, `(.L_x_8695) ;  /* 0x000000000f087348 */ /* 0x020fea0003c00000 */
[----:B------:R0:W1:Y:S02]  /*286c0*/  SHFL.IDX P6, R14, R13, R12, R11 ;  /* 0x0000000c0d0e7389 */ /* 0x00006400000c000b */
[----:B01---5:R-:W-:Y:S01]  /*286d0*/  ENDCOLLECTIVE ;  /* 0x000000000000791b */ /* 0x023fe20003800000 */
.L_x_8695:
[----:B------:R-:W-:Y:S01]  /*286e0*/  MOV R13, R0 ;  /* 0x00000000000d7202 */ /* 0x000fe20000000f00 */
[----:B------:R-:W-:-:S07]  /*286f0*/  IMAD.MOV.U32 R3, RZ, RZ, R14 ;  /* 0x000000ffff037224 */ /* 0x000fce00078e000e */
[----:B------:R-:W-:Y:S05]  /*28700*/  WARPSYNC.COLLECTIVE R15, `(.L_x_8696) ;  /* 0x000000000f087348 */ /* 0x000fea0003c00000 */
[----:B------:R0:W1:Y:S02]  /*28710*/  SHFL.IDX P6, R14, R13, R12, R11 ;  /* 0x0000000c0d0e7389 */ /* 0x00006400000c000b */
[----:B01----:R-:W-:Y:S01]  /*28720*/  ENDCOLLECTIVE ;  /* 0x000000000000791b */ /* 0x003fe20003800000 */
.L_x_8696:
[----:B------:R-:W-:Y:S05]  /*28730*/  BRA `(.L_x_8697) ;  /* 0xffffff3800fc7947 */ /* 0x000fea000383ffff */
.L_x_8428:
[----:B------:R-:W-:Y:S01]  /*28740*/  BSSY B1, `(.L_x_8698) ;  /* 0x0000008000017945 */ /* 0x000fe20003800000 */
[----:B------:R-:W-:Y:S02]  /*28750*/  IMAD.MOV.U32 R13, RZ, RZ, R8 ;  /* 0x000000ffff0d7224 */ /* 0x000fe400078e0008 */
[----:B------:R-:W-:Y:S02]  /*28760*/  IMAD.MOV.U32 R12, RZ, RZ, 0x1 ;  /* 0x00000001ff0c7424 */ /* 0x000fe400078e00ff */
[----:B---3--:R-:W-:Y:S02]  /*28770*/  IMAD.MOV.U32 R11, RZ, RZ, 0x181f ;  /* 0x0000181fff0b7424 */ /* 0x008fe400078e00ff */
[----:B------:R-:W-:-:S07]  /*28780*/  IMAD.MOV.U32 R15, RZ, RZ, -0x1 ;  /* 0xffffffffff0f7424 */ /* 0x000fce00078e00ff */
[----:B012--5:R-:W-:Y:S05]  /*28790*/  WARPSYNC.COLLECTIVE R15, `(.L_x_8699) ;  /* 0x000000000f087348 */ /* 0x027fea0003c00000 */
[----:B--2---:R2:W3:Y:S02]  /*287a0*/  SHFL.IDX P6, R14, R13, R12, R11 ;  /* 0x0000000c0d0e7389 */ /* 0x0044e400000c000b */
[----:B0123-5:R-:W-:Y:S01]  /*287b0*/  ENDCOLLECTIVE ;  /* 0x000000000000791b */ /* 0x02ffe20003800000 */
.L_x_8699:
[----:B------:R-:W-:Y:S05]  /*287c0*/  BSYNC B1 ;  /* 0x0000000000017941 */ /* 0x000fea0003800000 */
.L_x_8698:
        /* <DEDUP_REMOVED lines=8> */
.L_x_8700:
[----:B------:R-:W-:Y:S05]  /*28850*/  BRA `(.L_x_8701) ;  /* 0xffffff3800f87947 */ /* 0x000fea000383ffff */
.L_x_8431:
[----:B------:R-:W-:Y:S01]  /*28860*/  BSSY B1, `(.L_x_8702) ;  /* 0x0000008000017945 */ /* 0x000fe20003800000 */
[----:B------:R-:W-:Y:S02]  /*28870*/  IMAD.MOV.U32 R13, RZ, RZ, R8 ;  /* 0x000000ffff0d7224 */ /* 0x000fe400078e0008 */
[----:B------:R-:W-:Y:S02]  /*28880*/  IMAD.MOV.U32 R12, RZ, RZ, 0x2 ;  /* 0x00000002ff0c7424 */ /* 0x000fe400078e00ff */
[----:B------:R-:W-:Y:S02]  /*28890*/  IMAD.MOV.U32 R11, RZ, RZ, 0x181f ;  /* 0x0000181fff0b7424 */ /* 0x000fe400078e00ff */
[----:B---3--:R-:W-:-:S07]  /*288a0*/  IMAD.MOV.U32 R15, RZ, RZ, -0x1 ;  /* 0xffffffffff0f7424 */ /* 0x008fce00078e00ff */
[----:B012-4-:R-:W-:Y:S05]  /*288b0*/  WARPSYNC.COLLECTIVE R15, `(.L_x_8703) ;  /* 0x000000000f087348 */ /* 0x017fea0003c00000 */
[----:B--2---:R2:W3:Y:S02]  /*288c0*/  SHFL.IDX P6, R14, R13, R12, R11 ;  /* 0x0000000c0d0e7389 */ /* 0x0044e400000c000b */
[----:B01234-:R-:W-:Y:S01]  /*288d0*/  ENDCOLLECTIVE ;  /* 0x000000000000791b */ /* 0x01ffe20003800000 */
.L_x_8703:
[----:B------:R-:W-:Y:S05]  /*288e0*/  BSYNC B1 ;  /* 0x0000000000017941 */ /* 0x000fea0003800000 */
.L_x_8702:
        /* <DEDUP_REMOVED lines=8> */
.L_x_8704:
[----:B------:R-:W-:Y:S05]  /*28970*/  BRA `(.L_x_8705) ;  /* 0xffffff3800f87947 */ /* 0x000fea000383ffff */
.L_x_8434:
        /* <DEDUP_REMOVED lines=8> */
.L_x_8707:
[----:B------:R-:W-:Y:S05]  /*28a00*/  BSYNC B1 ;  /* 0x0000000000017941 */ /* 0x000fea0003800000 */
.L_x_8706:
        /* <DEDUP_REMOVED lines=8> */
.L_x_8708:
[----:B------:R-:W-:Y:S05]  /*28a90*/  BRA `(.L_x_8709) ;  /* 0xffffff3800f87947 */ /* 0x000fea000383ffff */
.L_x_8436:
[----:B------:R-:W-:Y:S02]  /*28aa0*/  IMAD.MOV.U32 R13, RZ, RZ, R4 ;  /* 0x000000ffff0d7224 */ /* 0x000fe400078e0004 */
[----:B------:R-:W-:Y:S02]  /*28ab0*/  IMAD.MOV.U32 R12, RZ, RZ, RZ ;  /* 0x000000ffff0c7224 */ /* 0x000fe400078e00ff */
[----:B------:R-:W-:Y:S02]  /*28ac0*/  IMAD.MOV.U32 R11, RZ, RZ, 0x1c1f ;  /* 0x00001c1fff0b7424 */ /* 0x000fe400078e00ff */
[----:B------:R-:W-:-:S07]  /*28ad0*/  IMAD.MOV.U32 R15, RZ, RZ, -0x1 ;  /* 0xffffffffff0f7424 */ /* 0x000fce00078e00ff */
[----:B------:R-:W-:Y:S05]  /*28ae0*/  WARPSYNC.COLLECTIVE R15, `(.L_x_8710) ;  /* 0x000000000f087348 */ /* 0x000fea0003c00000 */
[----:B------:R0:W1:Y:S02]  /*28af0*/  SHFL.IDX P6, R14, R13, R12, R11 ;  /* 0x0000000c0d0e7389 */ /* 0x00006400000c000b */
[----:B01----:R-:W-:Y:S01]  /*28b00*/  ENDCOLLECTIVE ;  /* 0x000000000000791b */ /* 0x003fe20003800000 */
.L_x_8710:
[----:B------:R-:W-:Y:S02]  /*28b10*/  IMAD.MOV.U32 R13, RZ, RZ, R3 ;  /* 0x000000ffff0d7224 */ /* 0x000fe400078e0003 */
[----:B------:R-:W-:-:S07]  /*28b20*/  IMAD.MOV.U32 R0, RZ, RZ, R14 ;  /* 0x000000ffff007224 */ /* 0x000fce00078e000e */
[----:B------:R-:W-:Y:S05]  /*28b30*/  WARPSYNC.COLLECTIVE R15, `(.L_x_8711) ;  /* 0x000000000f087348 */ /* 0x000fea0003c00000 */
[----:B------:R0:W1:Y:S02]  /*28b40*/  SHFL.IDX P6, R14, R13, R12, R11 ;  /* 0x0000000c0d0e7389 */ /* 0x00006400000c000b */
[----:B01----:R-:W-:Y:S01]  /*28b50*/  ENDCOLLECTIVE ;  /* 0x000000000000791b */ /* 0x003fe20003800000 */
.L_x_8711:
[----:B------:R-:W-:Y:S05]  /*28b60*/  BRA `(.L_x_8712) ;  /* 0xffffff3c00f47947 */ /* 0x000fea000383ffff */
.L_x_8439:
[----:B------:R-:W-:Y:S01]  /*28b70*/  BSSY B1, `(.L_x_8713) ;  /* 0x0000008000017945 */ /* 0x000fe20003800000 */
[----:B0-----:R-:W-:Y:S01]  /*28b80*/  IMAD.MOV.U32 R13, RZ, RZ, R4 ;  /* 0x000000ffff0d7224 */ /* 0x001fe200078e0004 */
[----:B------:R-:W-:Y:S01]  /*28b90*/  MOV R11, 0x1c1f ;  /* 0x00001c1f000b7802 */ /* 0x000fe20000000f00 */
[----:B------:R-:W-:Y:S02]  /*28ba0*/  IMAD.MOV.U32 R12, RZ, RZ, 0x1 ;  /* 0x00000001ff0c7424 */ /* 0x000fe400078e00ff */
[----:B------:R-:W-:-:S07]  /*28bb0*/  IMAD.MOV.U32 R15, RZ, RZ, -0x1 ;  /* 0xffffffffff0f7424 */ /* 0x000fce00078e00ff */
[----:B-12---:R-:W-:Y:S05]  /*28bc0*/  WARPSYNC.COLLECTIVE R15, `(.L_x_8714) ;  /* 0x000000000f087348 */ /* 0x006fea0003c00000 */
[----:B--2---:R0:W2:Y:S02]  /*28bd0*/  SHFL.IDX P6, R14, R13, R12, R11 ;  /* 0x0000000c0d0e7389 */ /* 0x0040a400000c000b */
[----:B012---:R-:W-:Y:S01]  /*28be0*/  ENDCOLLECTIVE ;  /* 0x000000000000791b */ /* 0x007fe20003800000 */
.L_x_8714:
[----:B------:R-:W-:Y:S05]  /*28bf0*/  BSYNC B1 ;  /* 0x0000000000017941 */ /* 0x000fea0003800000 */
.L_x_8713:
        /* <DEDUP_REMOVED lines=8> */
.L_x_8715:
[----:B------:R-:W-:Y:S05]  /*28c80*/  BRA `(.L_x_8716) ;  /* 0xffffff4000fc7947 */ /* 0x000fea000383ffff */
.L_x_8443:
[----:B------:R-:W-:Y:S01]  /*28c90*/  IMAD.MOV.U32 R13, RZ, RZ, R4 ;  /* 0x000000ffff0d7224 */ /* 0x000fe200078e0004 */
[----:B------:R-:W-:Y:S01]  /*28ca0*/  MOV R11, 0x181f ;  /* 0x0000181f000b7802 */ /* 0x000fe20000000f00 */
[----:B------:R-:W-:Y:S02]  /*28cb0*/  IMAD.MOV.U32 R12, RZ, RZ, RZ ;  /* 0x000000ffff0c7224 */ /* 0x000fe400078e00ff */
[----:B------:R-:W-:-:S07]  /*28cc0*/  IMAD.MOV.U32 R15, RZ, RZ, -0x1 ;  /* 0xffffffffff0f7424 */ /* 0x000fce00078e00ff */
[----:B0--3--:R-:W-:Y:S05]  /*28cd0*/  WARPSYNC.COLLECTIVE R15, `(.L_x_8717) ;  /* 0x000000000f087348 */ /* 0x009fea0003c00000 */
[----:B------:R1:W2:Y:S02]  /*28ce0*/  SHFL.IDX P6, R14, R13, R12, R11 ;  /* 0x0000000c0d0e7389 */ /* 0x0002a400000c000b */
[----:B0123--:R-:W-:Y:S01]  /*28cf0*/  ENDCOLLECTIVE ;  /* 0x000000000000791b */ /* 0x00ffe20003800000 */
.L_x_8717:
[----:B------:R-:W-:Y:S02]  /*28d00*/  IMAD.MOV.U32 R13, RZ, RZ, R0 ;  /* 0x000000ffff0d7224 */ /* 0x000fe400078e0000 */
[----:B------:R-:W-:-:S07]  /*28d10*/  IMAD.MOV.U32 R3, RZ, RZ, R14 ;  /* 0x000000ffff037224 */ /* 0x000fce00078e000e */
[----:B------:R-:W-:Y:S05]  /*28d20*/  WARPSYNC.COLLECTIVE R15, `(.L_x_8718) ;  /* 0x000000000f087348 */ /* 0x000fea0003c00000 */
[----:B------:R0:W1:Y:S02]  /*28d30*/  SHFL.IDX P6, R14, R13, R12, R11 ;  /* 0x0000000c0d0e7389 */ /* 0x00006400000c000b */
[----:B01----:R-:W-:Y:S01]  /*28d40*/  ENDCOLLECTIVE ;  /* 0x000000000000791b */ /* 0x003fe20003800000 */
.L_x_8718:
[----:B------:R-:W-:Y:S05]  /*28d50*/  BRA `(.L_x_8719) ;  /* 0xffffff5000007947 */ /* 0x000fea000383ffff */
.L_x_8446:
[----:B------:R-:W-:Y:S01]  /*28d60*/  BSSY B1, `(.L_x_8720) ;  /* 0x0000008000017945 */ /* 0x000fe20003800000 */
[----:B------:R-:W-:Y:S02]  /*28d70*/  IMAD.MOV.U32 R13, RZ, RZ, R4 ;  /* 0x000000ffff0d7224 */ /* 0x000fe400078e0004 */
[----:B------:R-:W-:Y:S02]  /*28d80*/  IMAD.MOV.U32 R12, RZ, RZ, 0x1 ;  /* 0x00000001ff0c7424 */ /* 0x000fe400078e00ff */
[----:B------:R-:W-:Y:S02]  /*28d90*/  IMAD.MOV.U32 R11, RZ, RZ, 0x181f ;  /* 0x0000181fff0b7424 */ /* 0x000fe400078e00ff */
[----:B--2---:R-:W-:-:S07]  /*28da0*/  IMAD.MOV.U32 R15, RZ, RZ, -0x1 ;  /* 0xffffffffff0f7424 */ /* 0x004fce00078e00ff */
[----:B01-34-:R-:W-:Y:S05]  /*28db0*/  WARPSYNC.COLLECTIVE R15, `(.L_x_8721) ;  /* 0x000000000f087348 */ /* 0x01bfea0003c00000 */
[----:B----4-:R2:W4:Y:S02]  /*28dc0*/  SHFL.IDX P6, R14, R13, R12, R11 ;  /* 0x0000000c0d0e7389 */ /* 0x01052400000c000b */
[----:B01234-:R-:W-:Y:S01]  /*28dd0*/  ENDCOLLECTIVE ;  /* 0x000000000000791b */ /* 0x01ffe20003800000 */
.L_x_8721:
[----:B------:R-:W-:Y:S05]  /*28de0*/  BSYNC B1 ;  /* 0x0000000000017941 */ /* 0x000fea0003800000 */
.L_x_8720:
        /* <DEDUP_REMOVED lines=8> */
.L_x_8722:
[----:B------:R-:W-:Y:S05]  /*28e70*/  BRA `(.L_x_8723) ;  /* 0xffffff5000007947 */ /* 0x000fea000383ffff */
.L_x_8449:
[----:B------:R-:W-:Y:S01]  /*28e80*/  BSSY B1, `(.L_x_8724) ;  /* 0x0000008000017945 */ /* 0x000fe20003800000 */
[----:B------:R-:W-:Y:S02]  /*28e90*/  IMAD.MOV.U32 R13, RZ, RZ, R4 ;  /* 0x000000ffff0d7224 */ /* 0x000fe400078e0004 */
[----:B------:R-:W-:Y:S02]  /*28ea0*/  IMAD.MOV.U32 R12, RZ, RZ, 0x2 ;  /* 0x00000002ff0c7424 */ /* 0x000fe400078e00ff */
[----:B------:R-:W-:Y:S02]  /*28eb0*/  IMAD.MOV.U32 R11, RZ, RZ, 0x181f ;  /* 0x0000181fff0b7424 */ /* 0x000fe400078e00ff */
[----:B0-----:R-:W-:-:S07]  /*28ec0*/  IMAD.MOV.U32 R15, RZ, RZ, -0x1 ;  /* 0xffffffffff0f7424 */ /* 0x001fce00078e00ff */
[----:B-1234-:R-:W-:Y:S05]  /*28ed0*/  WARPSYNC.COLLECTIVE R15, `(.L_x_8725) ;  /* 0x000000000f087348 */ /* 0x01efea0003c00000 */
[----:B----4-:R0:W4:Y:S02]  /*28ee0*/  SHFL.IDX P6, R14, R13, R12, R11 ;  /* 0x0000000c0d0e7389 */ /* 0x01012400000c000b */
[----:B01234-:R-:W-:Y:S01]  /*28ef0*/  ENDCOLLECTIVE ;  /* 0x000000000000791b */ /* 0x01ffe20003800000 */
.L_x_8725:
[----:B------:R-:W-:Y:S05]  /*28f00*/  BSYNC B1 ;  /* 0x0000000000017941 */ /* 0x000fea0003800000 */
.L_x_8724:
        /* <DEDUP_REMOVED lines=8> */
.L_x_8726:
[----:B------:R-:W-:Y:S05]  /*28f90*/  BRA `(.L_x_8727) ;  /* 0xffffff5000007947 */ /* 0x000fea000383ffff */
.L_x_8452:
[----:B------:R-:W-:Y:S01]  /*28fa0*/  BSSY B1, `(.L_x_8728) ;  /* 0x0000008000017945 */ /* 0x000fe20003800000 */
[----:B------:R-:W-:Y:S02]  /*28fb0*/  IMAD.MOV.U32 R13, RZ, RZ, R4 ;  /* 0x000000ffff0d7224 */ /* 0x000fe400078e0004 */
[----:B------:R-:W-:Y:S02]  /*28fc0*/  IMAD.MOV.U32 R12, RZ, RZ, 0x3 ;  /* 0x00000003ff0c7424 */ /* 0x000fe400078e00ff */
[----:B------:R-:W-:Y:S02]  /*28fd0*/  IMAD.MOV.U32 R11, RZ, RZ, 0x181f ;  /* 0x0000181fff0b7424 */ /* 0x000fe400078e00ff */
[----:B0-----:R-:W-:-:S07]  /*28fe0*/  IMAD.MOV.U32 R15, RZ, RZ, -0x1 ;  /* 0xffffffffff0f7424 */ /* 0x001fce00078e00ff */
[----:B-1234-:R-:W-:Y:S05]  /*28ff0*/  WARPSYNC.COLLECTIVE R15, `(.L_x_8729) ;  /* 0x000000000f087348 */ /* 0x01efea0003c00000 */
[----:B------:R0:W0:Y:S02]  /*29000*/  SHFL.IDX P6, R14, R13, R12, R11 ;  /* 0x0000000c0d0e7389 */ /* 0x00002400000c000b */
[----:B01234-:R-:W-:Y:S01]  /*29010*/  ENDCOLLECTIVE ;  /* 0x000000000000791b */ /* 0x01ffe20003800000 */
.L_x_8729:
[----:B------:R-:W-:Y:S05]  /*29020*/  BSYNC B1 ;  /* 0x0000000000017941 */ /* 0x000fea0003800000 */
.L_x_8728:
        /* <DEDUP_REMOVED lines=8> */
.L_x_8730:
[----:B------:R-:W-:Y:S05]  /*290b0*/  BRA `(.L_x_8731) ;  /* 0xffffff5000007947 */ /* 0x000fea000383ffff */
.L_x_8479:
        /* <DEDUP_REMOVED lines=11> */
.L_x_8733:
[----:B------:R-:W-:Y:S05]  /*29170*/  BSYNC B1 ;  /* 0x0000000000017941 */ /* 0x000fea0003800000 */
.L_x_8732:
[----:B------:R-:W-:Y:S05]  /*29180*/  BRA `(.L_x_8734) ;  /* 0xffffff6c00a07947 */ /* 0x000fea000383ffff */
.L_x_8481:
[----:B------:R-:W-:Y:S01]  /*29190*/  BSSY B1, `(.L_x_8735) ;  /* 0x0000006000017945 */ /* 0x000fe20003800000 */
[----:B------:R-:W-:-:S07]  /*291a0*/  IMAD.MOV.U32 R15, RZ, RZ, -0x1 ;  /* 0xffffffffff0f7424 */ /* 0x000fce00078e00ff */
[----:B0-----:R-:W-:Y:S05]  /*291b0*/  WARPSYNC.COLLECTIVE R15, `(.L_x_8736) ;  /* 0x000000000f0c7348 */ /* 0x001fea0003c00000 */
[----:B------:R-:W-:Y:S02]  /*291c0*/  ELECT P6, UR62, PT ;  /* 0x00000000003e782f */ /* 0x000fe400038c0000 */
[----:B------:R-:W-:Y:S01]  /*291d0*/  MOV R14, UR62 ;  /* 0x0000003e000e7c02 */ /* 0x000fe20008000f00 */
[----:B0-----:R-:W-:Y:S10]  /*291e0*/  ENDCOLLECTIVE ;  /* 0x000000000000791b */ /* 0x001ff40003800000 */
.L_x_8736:
[----:B------:R-:W-:Y:S05]  /*291f0*/  BSYNC B1 ;  /* 0x0000000000017941 */ /* 0x000fea0003800000 */
.L_x_8735:
[----:B------:R-:W-:Y:S05]  /*29200*/  BRA `(.L_x_8480) ;  /* 0xffffff6c00987947 */ /* 0x000fea000383ffff */
.L_x_8483:
[----:B0-----:R0:W1:Y:S02]  /*29210*/  SYNCS.PHASECHK.TRANS64.TRYWAIT P0, [R22+URZ+0x28820], R3 ;  /* 0x02882003160075a7 */ /* 0x001064000800017f */
[----:B-1----:R-:W-:Y:S05]  /*29220*/  @!P0 NANOSLEEP.SYNCS 0x989680 ;  /* 0x009896800000895d */ /* 0x002fea0003900000 */
[----:B------:R-:W1:Y:S02]  /*29230*/  @!P0 SYNCS.PHASECHK.TRANS64 P0, [R22+URZ+0x28820], R3 ;  /* 0x02882003160085a7 */ /* 0x000e64000800007f */
[----:B-1----:R-:W-:Y:S05]  /*29240*/  @!P0 BRA `(.L_x_8483) ;  /* 0xfffffffc00f08947 */ /* 0x002fea000383ffff */
[----:B------:R-:W-:Y:S05]  /*29250*/  BRA `(.L_x_8737) ;  /* 0xffffff6c00a87947 */ /* 0x000fea000383ffff */
.L_x_8487:
[----:B0-----:R0:W1:Y:S02]  /*29260*/  SYNCS.PHASECHK.TRANS64.TRYWAIT P0, [R3+URZ+0x288a0], R7 ;  /* 0x0288a007030075a7 */ /* 0x001064000800017f */
[----:B-1----:R-:W-:Y:S05]  /*29270*/  @!P0 NANOSLEEP.SYNCS 0x989680 ;  /* 0x009896800000895d */ /* 0x002fea0003900000 */
[----:B------:R-:W1:Y:S02]  /*29280*/  @!P0 SYNCS.PHASECHK.TRANS64 P0, [R3+URZ+0x288a0], R7 ;  /* 0x0288a007030085a7 */ /* 0x000e64000800007f */
[----:B-1----:R-:W-:Y:S05]  /*29290*/  @!P0 BRA `(.L_x_8487) ;  /* 0xfffffffc00f08947 */ /* 0x002fea000383ffff */
[----:B------:R-:W-:Y:S05]  /*292a0*/  BRA `(.L_x_8738) ;  /* 0xffffff6c00c07947 */ /* 0x000fea000383ffff */
.L_x_8493:
[----:B-1----:R1:W2:Y:S02]  /*292b0*/  SYNCS.PHASECHK.TRANS64.TRYWAIT P0, [R3+URZ+0x288c0], R7 ;  /* 0x0288c007030075a7 */ /* 0x0022a4000800017f */
[----:B--2---:R-:W-:Y:S05]  /*292c0*/  @!P0 NANOSLEEP.SYNCS 0x989680 ;  /* 0x009896800000895d */ /* 0x004fea0003900000 */
[----:B------:R-:W2:Y:S02]  /*292d0*/  @!P0 SYNCS.PHASECHK.TRANS64 P0, [R3+URZ+0x288c0], R7 ;  /* 0x0288c007030085a7 */ /* 0x000ea4000800007f */
[----:B--2---:R-:W-:Y:S05]  /*292e0*/  @!P0 BRA `(.L_x_8493) ;  /* 0xfffffffc00f08947 */ /* 0x004fea000383ffff */
[----:B------:R-:W-:Y:S05]  /*292f0*/  BRA `(.L_x_8739) ;  /* 0xffffff7000807947 */ /* 0x000fea000383ffff */
.L_x_8501:
[----:B0-----:R0:W1:Y:S02]  /*29300*/  SYNCS.PHASECHK.TRANS64.TRYWAIT P1, [R11+URZ+0x288a0], R2 ;  /* 0x0288a0020b0075a7 */ /* 0x001064000802017f */
[----:B-1----:R-:W-:Y:S05]  /*29310*/  @!P1 NANOSLEEP.SYNCS 0x989680 ;  /* 0x009896800000995d */ /* 0x002fea0003900000 */
[----:B------:R-:W1:Y:S02]  /*29320*/  @!P1 SYNCS.PHASECHK.TRANS64 P1, [R11+URZ+0x288a0], R2 ;  /* 0x0288a0020b0095a7 */ /* 0x000e64000802007f */
[----:B-1----:R-:W-:Y:S05]  /*29330*/  @!P1 BRA `(.L_x_8501) ;  /* 0xfffffffc00f09947 */ /* 0x002fea000383ffff */
[----:B------:R-:W-:Y:S05]  /*29340*/  BRA `(.L_x_8740) ;  /* 0xffffff74007c7947 */ /* 0x000fea000383ffff */
.L_x_8507:
[----:B-1----:R1:W2:Y:S02]  /*29350*/  SYNCS.PHASECHK.TRANS64.TRYWAIT P1, [R11+URZ+0x288c0], R2 ;  /* 0x0288c0020b0075a7 */ /* 0x0022a4000802017f */
[----:B--2---:R-:W-:Y:S05]  /*29360*/  @!P1 NANOSLEEP.SYNCS 0x989680 ;  /* 0x009896800000995d */ /* 0x004fea0003900000 */
[----:B------:R-:W2:Y:S02]  /*29370*/  @!P1 SYNCS.PHASECHK.TRANS64 P1, [R11+URZ+0x288c0], R2 ;  /* 0x0288c0020b0095a7 */ /* 0x000ea4000802007f */
[----:B--2---:R-:W-:Y:S05]  /*29380*/  @!P1 BRA `(.L_x_8507) ;  /* 0xfffffffc00f09947 */ /* 0x004fea000383ffff */
[----:B------:R-:W-:Y:S05]  /*29390*/  BRA `(.L_x_8741) ;  /* 0xffffff7800347947 */ /* 0x000fea000383ffff */
.L_x_8531:
        /* <DEDUP_REMOVED lines=11> */
.L_x_8743:
[----:B------:R-:W-:Y:S05]  /*29450*/  BSYNC B0 ;  /* 0x0000000000007941 */ /* 0x000fea0003800000 */
.L_x_8742:
[----:B------:R-:W-:Y:S05]  /*29460*/  BRA `(.L_x_8744) ;  /* 0xffffff8800887947 */ /* 0x000fea000383ffff */
.L_x_8534:
[----:B0-----:R0:W1:Y:S02]  /*29470*/  SYNCS.PHASECHK.TRANS64.TRYWAIT P0, [R7+URZ+0x28840], R2 ;  /* 0x02884002070075a7 */ /* 0x001064000800017f */
[----:B-1----:R-:W-:Y:S05]  /*29480*/  @!P0 NANOSLEEP.SYNCS 0x989680 ;  /* 0x009896800000895d */ /* 0x002fea0003900000 */
[----:B------:R-:W1:Y:S02]  /*29490*/  @!P0 SYNCS.PHASECHK.TRANS64 P0, [R7+URZ+0x28840], R2 ;  /* 0x02884002070085a7 */ /* 0x000e64000800007f */
[----:B-1----:R-:W-:Y:S05]  /*294a0*/  @!P0 BRA `(.L_x_8534) ;  /* 0xfffffffc00f08947 */ /* 0x002fea000383ffff */
[----:B------:R-:W-:Y:S05]  /*294b0*/  BRA `(.L_x_8745) ;  /* 0xffffff8800d87947 */ /* 0x000fea000383ffff */
.L_x_8535:
        /* <DEDUP_REMOVED lines=8> */
.L_x_8747:
[----:B------:R-:W-:Y:S05]  /*29540*/  BSYNC B0 ;  /* 0x0000000000007941 */ /* 0x000fea0003800000 */
.L_x_8746:
[----:B------:R-:W-:Y:S01]  /*29550*/  MOV R13, R4 ;  /* 0x00000004000d7202 */ /* 0x000fe20000000f00 */
        /* <DEDUP_REMOVED lines=8> */
.L_x_8748:
[----:B------:R-:W-:Y:S02]  /*295e0*/  IMAD.MOV.U32 R13, RZ, RZ, R0 ;  /* 0x000000ffff0d7224 */ /* 0x000fe400078e0000 */
[----:B------:R-:W-:Y:S02]  /*295f0*/  IMAD.MOV.U32 R12, RZ, RZ, 0x1 ;  /* 0x00000001ff0c7424 */ /* 0x000fe400078e00ff */
[----:B------:R-:W-:-:S07]  /*29600*/  IMAD.MOV.U32 R3, RZ, RZ, R14 ;  /* 0x000000ffff037224 */ /* 0x000fce00078e000e */
[----:B------:R-:W-:Y:S05]  /*29610*/  WARPSYNC.COLLECTIVE R15, `(.L_x_8749) ;  /* 0x000000000f087348 */ /* 0x000fea0003c00000 */
[----:B------:R0:W1:Y:S02]  /*29620*/  SHFL.IDX P6, R14, R13, R12, R11 ;  /* 0x0000000c0d0e7389 */ /* 0x00006400000c000b */
[----:B01----:R-:W-:Y:S01]  /*29630*/  ENDCOLLECTIVE ;  /* 0x000000000000791b */ /* 0x003fe20003800000 */
.L_x_8749:
        /* <DEDUP_REMOVED lines=16> */
.L_x_8750:
[----:B------:R-:W-:Y:S02]  /*29740*/  @P0 IMAD R8, R5, 0x2, R22 ;  /* 0x0000000205080824 */ /* 0x000fe400078e0216 */
[----:B------:R-:W-:Y:S02]  /*29750*/  IMAD.MOV.U32 R13, RZ, RZ, R0 ;  /* 0x000000ffff0d7224 */ /* 0x000fe400078e0000 */
[----:B------:R-:W-:Y:S02]  /*29760*/  IMAD.MOV.U32 R12, RZ, RZ, 0x2 ;  /* 0x00000002ff0c7424 */ /* 0x000fe400078e00ff */
[----:B------:R-:W-:-:S07]  /*29770*/  IMAD.MOV.U32 R3, RZ, RZ, R14 ;  /* 0x000000ffff037224 */ /* 0x000fce00078e000e */
[----:B------:R-:W-:Y:S05]  /*29780*/  WARPSYNC.COLLECTIVE R15, `(.L_x_8751) ;  /* 0x000000000f087348 */ /* 0x000fea0003c00000 */
[----:B------:R0:W1:Y:S02]  /*29790*/  SHFL.IDX P6, R14, R13, R12, R11 ;  /* 0x0000000c0d0e7389 */ /* 0x00006400000c000b */
[----:B01----:R-:W-:Y:S01]  /*297a0*/  ENDCOLLECTIVE ;  /* 0x000000000000791b */ /* 0x003fe20003800000 */
.L_x_8751:
        /* <DEDUP_REMOVED lines=16> */
.L_x_8752:
[----:B------:R-:W-:Y:S02]  /*298b0*/  @P0 IMAD R8, R5, 0x2, R22 ;  /* 0x0000000205080824 */ /* 0x000fe400078e0216 */
[----:B------:R-:W-:Y:S02]  /*298c0*/  IMAD.MOV.U32 R13, RZ, RZ, R0 ;  /* 0x000000ffff0d7224 */ /* 0x000fe400078e0000 */
[----:B------:R-:W-:Y:S01]  /*298d0*/  IMAD.MOV.U32 R12, RZ, RZ, 0x3 ;  /* 0x00000003ff0c7424 */ /* 0x000fe200078e00ff */
[----:B------:R-:W-:-:S07]  /*298e0*/  MOV R3, R14 ;  /* 0x0000000e00037202 */ /* 0x000fce0000000f00 */
[----:B------:R-:W-:Y:S05]  /*298f0*/  WARPSYNC.COLLECTIVE R15, `(.L_x_8753) ;  /* 0x000000000f087348 */ /* 0x000fea0003c00000 */
[----:B------:R0:W1:Y:S02]  /*29900*/  SHFL.IDX P6, R14, R13, R12, R11 ;  /* 0x0000000c0d0e7389 */ /* 0x00006400000c000b */
[----:B01----:R-:W-:Y:S01]  /*29910*/  ENDCOLLECTIVE ;  /* 0x000000000000791b */ /* 0x003fe20003800000 */
.L_x_8753:
        /* <DEDUP_REMOVED lines=16> */
.L_x_8754:
[----:B------:R-:W-:Y:S01]  /*29a20*/  @P0 LEA R8, R5, R22, 0x1 ;  /* 0x0000001605080211 */ /* 0x000fe200078e08ff */
[----:B------:R-:W-:Y:S02]  /*29a30*/  IMAD.MOV.U32 R13, RZ, RZ, R0 ;  /* 0x000000ffff0d7224 */ /* 0x000fe400078e0000 */
[----:B------:R-:W-:Y:S02]  /*29a40*/  IMAD.MOV.U32 R12, RZ, RZ, 0x4 ;  /* 0x00000004ff0c7424 */ /* 0x000fe400078e00ff */
[----:B------:R-:W-:-:S07]  /*29a50*/  IMAD.MOV.U32 R3, RZ, RZ, R14 ;  /* 0x000000ffff037224 */ /* 0x000fce00078e000e */
[----:B------:R-:W-:Y:S05]  /*29a60*/  WARPSYNC.COLLECTIVE R15, `(.L_x_8755) ;  /* 0x000000000f087348 */ /* 0x000fea0003c00000 */
[----:B------:R0:W1:Y:S02]  /*29a70*/  SHFL.IDX P6, R14, R13, R12, R11 ;  /* 0x0000000c0d0e7389 */ /* 0x00006400000c000b */
[----:B01----:R-:W-:Y:S01]  /*29a80*/  ENDCOLLECTIVE ;  /* 0x000000000000791b */ /* 0x003fe20003800000 */
.L_x_8755:
        /* <DEDUP_REMOVED lines=16> */
.L_x_8756:
[----:B------:R-:W-:Y:S02]  /*29b90*/  @P0 IMAD R8, R5, 0x2, R22 ;  /* 0x0000000205080824 */ /* 0x000fe400078e0216 */
[----:B------:R-:W-:Y:S01]  /*29ba0*/  IMAD.MOV.U32 R13, RZ, RZ, R0 ;  /* 0x000000ffff0d7224 */ /* 0x000fe200078e0000 */
[----:B------:R-:W-:Y:S01]  /*29bb0*/  MOV R12, 0x5 ;  /* 0x00000005000c7802 */ /* 0x000fe20000000f00 */
[----:B------:R-:W-:-:S07]  /*29bc0*/  IMAD.MOV.U32 R3, RZ, RZ, R14 ;  /* 0x000000ffff037224 */ /* 0x000fce00078e000e */
[----:B------:R-:W-:Y:S05]  /*29bd0*/  WARPSYNC.COLLECTIVE R15, `(.L_x_8757) ;  /* 0x000000000f087348 */ /* 0x000fea0003c00000 */
[----:B------:R0:W1:Y:S02]  /*29be0*/  SHFL.IDX P6, R14, R13, R12, R11 ;  /* 0x0000000c0d0e7389 */ /* 0x00006400000c000b */
[----:B01----:R-:W-:Y:S01]  /*29bf0*/  ENDCOLLECTIVE ;  /* 0x000000000000791b */ /* 0x003fe20003800000 */
.L_x_8757:
        /* <DEDUP_REMOVED lines=16> */
.L_x_8758:
[----:B------:R-:W-:Y:S02]  /*29d00*/  @P0 IMAD R8, R5, 0x2, R22 ;  /* 0x0000000205080824 */ /* 0x000fe400078e0216 */
[----:B------:R-:W-:Y:S02]  /*29d10*/  IMAD.MOV.U32 R13, RZ, RZ, R0 ;  /* 0x000000ffff0d7224 */ /* 0x000fe400078e0000 */
[----:B------:R-:W-:Y:S02]  /*29d20*/  IMAD.MOV.U32 R12, RZ, RZ, 0x6 ;  /* 0x00000006ff0c7424 */ /* 0x000fe400078e00ff */
[----:B------:R-:W-:-:S07]  /*29d30*/  IMAD.MOV.U32 R3, RZ, RZ, R14 ;  /* 0x000000ffff037224 */ /* 0x000fce00078e000e */
[----:B------:R-:W-:Y:S05]  /*29d40*/  WARPSYNC.COLLECTIVE R15, `(.L_x_8759) ;  /* 0x000000000f087348 */ /* 0x000fea0003c00000 */
[----:B------:R0:W1:Y:S02]  /*29d50*/  SHFL.IDX P6, R14, R13, R12, R11 ;  /* 0x0000000c0d0e7389 */ /* 0x00006400000c000b */
[----:B01----:R-:W-:Y:S01]  /*29d60*/  ENDCOLLECTIVE ;  /* 0x000000000000791b */ /* 0x003fe20003800000 */
.L_x_8759:
        /* <DEDUP_REMOVED lines=16> */
.L_x_8760:
[----:B------:R-:W-:Y:S02]  /*29e70*/  @P0 IMAD R8, R5, 0x2, R22 ;  /* 0x0000000205080824 */ /* 0x000fe400078e0216 */
[----:B------:R-:W-:Y:S02]  /*29e80*/  IMAD.MOV.U32 R13, RZ, RZ, R0 ;  /* 0x000000ffff0d7224 */ /* 0x000fe400078e0000 */
[----:B------:R-:W-:Y:S02]  /*29e90*/  IMAD.MOV.U32 R12, RZ, RZ, 0x7 ;  /* 0x00000007ff0c7424 */ /* 0x000fe400078e00ff */
[----:B------:R-:W-:-:S07]  /*29ea0*/  IMAD.MOV.U32 R3, RZ, RZ, R14 ;  /* 0x000000ffff037224 */ /* 0x000fce00078e000e */
[----:B------:R-:W-:Y:S05]  /*29eb0*/  WARPSYNC.COLLECTIVE R15, `(.L_x_8761) ;  /* 0x000000000f087348 */ /* 0x000fea0003c00000 */
[----:B------:R0:W1:Y:S02]  /*29ec0*/  SHFL.IDX P6, R14, R13, R12, R11 ;  /* 0x0000000c0d0e7389 */ /* 0x00006400000c000b */
[----:B01----:R-:W-:Y:S01]  /*29ed0*/  ENDCOLLECTIVE ;  /* 0x000000000000791b */ /* 0x003fe20003800000 */
.L_x_8761:
        /* <DEDUP_REMOVED lines=10> */
.L_x_8762:
[----:B------:R-:W-:Y:S01]  /*29f80*/  @!PT LDS RZ, [RZ] ;  /* 0x00000000fffff984 */ /* 0x000fe20000000800 */
[----:B------:R-:W-:Y:S01]  /*29f90*/  @!PT LDS RZ, [RZ] ;  /* 0x00000000fffff984 */ /* 0x000fe20000000800 */
[----:B------:R-:W-:Y:S01]  /*29fa0*/  @!PT LDS RZ, [RZ] ;  /* 0x00000000fffff984 */ /* 0x000fe20000000800 */
[----:B------:R-:W-:Y:S04]  /*29fb0*/  @P0 LDGSTS.E.BYPASS.LTC128B.128 [R8+0x1b400], desc[UR52][R2.64], !P3 ;  /* 0x1b40000002080fae */ /* 0x000fe8000d901d74 */
[----:B------:R0:W-:Y:S02]  /*29fc0*/  @P0 LDGSTS.E.BYPASS.LTC128B.128 [R8+0x1f400], desc[UR52][R2.64+0x80], !P2 ;  /* 0x1f40008002080fae */ /* 0x0001e4000d101d74 */
[----:B0-----:R-:W-:Y:S01]  /*29fd0*/  IMAD.MOV.U32 R2, RZ, RZ, R14 ;  /* 0x000000ffff027224 */ /* 0x001fe200078e000e */
[----:B------:R-:W-:Y:S06]  /*29fe0*/  BRA `(.L_x_8763) ;  /* 0xffffff8400b47947 */ /* 0x000fec000383ffff */
.L_x_8540:
[----:B------:R-:W-:Y:S01]  /*29ff0*/  MOV R13, R4 ;  /* 0x00000004000d7202 */ /* 0x000fe20000000f00 */
        /* <DEDUP_REMOVED lines=8> */
.L_x_8764:
[C---:B------:R-:W-:Y:S02]  /*2a080*/  ISETP.GE.AND P3, PT, R27.reuse, R33, PT ;  /* 0x000000211b00720c */ /* 0x040fe40003f66270 */
[----:B------:R-:W-:Y:S01]  /*2a090*/  IADD3 R6, R27, 0x10, RZ ;  /* 0x000000101b067810 */ /* 0x000fe20007ffe0ff */
[----:B------:R-:W-:Y:S02]  /*2a0a0*/  IMAD.MOV.U32 R13, RZ, RZ, R0 ;  /* 0x000000ffff0d7224 */ /* 0x000fe400078e0000 */
[----:B------:R-:W-:-:S08]  /*2a0b0*/  IMAD.MOV.U32 R2, RZ, RZ, R14 ;  /* 0x000000ffff027224 */ /* 0x000fd000078e000e */
[----:B------:R-:W-:Y:S05]  /*2a0c0*/  WARPSYNC.COLLECTIVE R15, `(.L_x_8765) ;  /* 0x000000000f087348 */ /* 0x000fea0003c00000 */
[----:B------:R0:W1:Y:S02]  /*2a0d0*/  SHFL.IDX P6, R14, R13, R12, R11 ;  /* 0x0000000c0d0e7389 */ /* 0x00006400000c000b */
[----:B01----:R-:W-:Y:S01]  /*2a0e0*/  ENDCOLLECTIVE ;  /* 0x000000000000791b */ /* 0x003fe20003800000 */
.L_x_8765:
        /* <DEDUP_REMOVED lines=8> */
.L_x_8766:
        /* <DEDUP_REMOVED lines=12> */
.L_x_8767:
        /* <DEDUP_REMOVED lines=8> */
.L_x_8768:
        /* <DEDUP_REMOVED lines=13> */
.L_x_8769:
        /* <DEDUP_REMOVED lines=8> */
.L_x_8770:
        /* <DEDUP_REMOVED lines=13> */
.L_x_8771:
        /* <DEDUP_REMOVED lines=8> */
.L_x_8772:
        /* <DEDUP_REMOVED lines=8> */
[----:B------:R-:W-:Y:S01]  /*2a5d0*/  IMAD.MOV.U32 R13, RZ, RZ, R0 ;  /* 0x000000ffff0d7224 */ /* 0x000fe200078e0000 */
[----:B0-----:R-:W-:-:S09]  /*2a5e0*/  MOV R2, R14 ;  /* 0x0000000e00027202 */ /* 0x001fd20000000f00 */
[----:B------:R-:W-:Y:S05]  /*2a5f0*/  WARPSYNC.COLLECTIVE R15, `(.L_x_8773) ;  /* 0x000000000f087348 */ /* 0x000fea0003c00000 */
[----:B------:R0:W1:Y:S02]  /*2a600*/  SHFL.IDX P6, R14, R13, R12, R11 ;  /* 0x0000000c0d0e7389 */ /* 0x00006400000c000b */
[----:B01----:R-:W-:Y:S01]  /*2a610*/  ENDCOLLECTIVE ;  /* 0x000000000000791b */ /* 0x003fe20003800000 */
.L_x_8773:
        /* <DEDUP_REMOVED lines=8> */
.L_x_8774:
[----:B------:R-:W-:-:S05]  /*2a6a0*/  @!P3 IMAD.MOV.U32 R3, RZ, RZ, R5 ;  /* 0x000000ffff03b224 */ /* 0x000fca00078e0005 */
[----:B------:R-:W-:Y:S01]  /*2a6b0*/  @!PT LDS RZ, [RZ] ;  /* 0x00000000fffff984 */ /* 0x000fe20000000800 */
[----:B------:R-:W-:Y:S01]  /*2a6c0*/  @!PT LDS RZ, [RZ] ;  /* 0x00000000fffff984 */ /* 0x000fe20000000800 */
[----:B------:R-:W-:Y:S01]  /*2a6d0*/  @!PT LDS RZ, [RZ] ;  /* 0x00000000fffff984 */ /* 0x000fe20000000800 */
[----:B------:R-:W-:Y:S04]  /*2a6e0*/  @!P3 LDGSTS.E.BYPASS.LTC128B.128 [R8+0x12400], desc[UR52][R2.64], !P0 ;  /* 0x124000000208bfae */ /* 0x000fe8000c101d74 */
[----:B------:R0:W-:Y:S01]  /*2a6f0*/  @!P3 LDGSTS.E.BYPASS.LTC128B.128 [R8+0x16400], desc[UR52][R2.64+0x80], !P1 ;  /* 0x164000800208bfae */ /* 0x0001e2000c901d74 */
[----:B------:R-:W-:Y:S01]  /*2a700*/  ISETP.GE.AND P3, PT, R6, R33, PT ;  /* 0x000000210600720c */ /* 0x000fe20003f66270 */
[----:B------:R-:W-:Y:S01]  /*2a710*/  VIADD R6, R27, 0x60 ;  /* 0x000000601b067836 */ /* 0x000fe20000000000 */
[----:B------:R-:W-:Y:S01]  /*2a720*/  MOV R13, R0 ;  /* 0x00000000000d7202 */ /* 0x000fe20000000f00 */
[----:B0-----:R-:W-:-:S10]  /*2a730*/  IMAD.MOV.U32 R2, RZ, RZ, R14 ;  /* 0x000000ffff027224 */ /* 0x001fd400078e000e */
[----:B------:R-:W-:Y:S05]  /*2a740*/  WARPSYNC.COLLECTIVE R15, `(.L_x_8775) ;  /* 0x000000000f087348 */ /* 0x000fea0003c00000 */
[----:B------:R0:W1:Y:S02]  /*2a750*/  SHFL.IDX P6, R14, R13, R12, R11 ;  /* 0x0000000c0d0e7389 */ /* 0x00006400000c000b */
[----:B01----:R-:W-:Y:S01]  /*2a760*/  ENDCOLLECTIVE ;  /* 0x000000000000791b */ /* 0x003fe20003800000 */
.L_x_8775:
        /* <DEDUP_REMOVED lines=8> */
.L_x_8776:
        /* <DEDUP_REMOVED lines=12> */
.L_x_8777:
        /* <DEDUP_REMOVED lines=8> */
.L_x_8778:
        /* <DEDUP_REMOVED lines=11> */
.L_x_8779:
[----:B------:R-:W-:Y:S05]  /*2a9e0*/  BRA `(.L_x_8780) ;  /* 0xffffff8800287947 */ /* 0x000fea000383ffff */
.L_x_8545:
[----:B0-----:R0:W1:Y:S02]  /*2a9f0*/  SYNCS.PHASECHK.TRANS64.TRYWAIT P0, [R22+URZ+0x28820], R3 ;  /* 0x02882003160075a7 */ /* 0x001064000800017f */
[----:B-1----:R-:W-:Y:S05]  /*2aa00*/  @!P0 NANOSLEEP.SYNCS 0x989680 ;  /* 0x009896800000895d */ /* 0x002fea0003900000 */
[----:B------:R-:W1:Y:S02]  /*2aa10*/  @!P0 SYNCS.PHASECHK.TRANS64 P0, [R22+URZ+0x28820], R3 ;  /* 0x02882003160085a7 */ /* 0x000e64000800007f */
[----:B-1----:R-:W-:Y:S05]  /*2aa20*/  @!P0 BRA `(.L_x_8545) ;  /* 0xfffffffc00f08947 */ /* 0x002fea000383ffff */
[----:B------:R-:W-:Y:S05]  /*2aa30*/  BRA `(.L_x_8781) ;  /* 0xffffff8800a07947 */ /* 0x000fea000383ffff */
.L_x_8550:
[----:B0-----:R0:W1:Y:S02]  /*2aa40*/  SYNCS.PHASECHK.TRANS64.TRYWAIT P0, [R6+URZ+0x28840], R3 ;  /* 0x02884003060075a7 */ /* 0x001064000800017f */
[----:B-1----:R-:W-:Y:S05]  /*2aa50*/  @!P0 NANOSLEEP.SYNCS 0x989680 ;  /* 0x009896800000895d */ /* 0x002fea0003900000 */
[----:B------:R-:W1:Y:S02]  /*2aa60*/  @!P0 SYNCS.PHASECHK.TRANS64 P0, [R6+URZ+0x28840], R3 ;  /* 0x02884003060085a7 */ /* 0x000e64000800007f */
[----:B-1----:R-:W-:Y:S05]  /*2aa70*/  @!P0 BRA `(.L_x_8550) ;  /* 0xfffffffc00f08947 */ /* 0x002fea000383ffff */
[----:B------:R-:W-:Y:S05]  /*2aa80*/  BRA `(.L_x_8782) ;  /* 0xffffff8c00687947 */ /* 0x000fea000383ffff */
.L_x_8551:
        /* <DEDUP_REMOVED lines=8> */
.L_x_8784:
[----:B------:R-:W-:Y:S05]  /*2ab10*/  BSYNC B1 ;  /* 0x0000000000017941 */ /* 0x000fea0003800000 */
.L_x_8783:
        /* <DEDUP_REMOVED lines=9> */
.L_x_8785:
[----:B------:R-:W-:Y:S02]  /*2abb0*/  IMAD R8, R8, 0x2, R22 ;  /* 0x0000000208087824 */ /* 0x000fe400078e0216 */
[----:B------:R-:W-:Y:S02]  /*2abc0*/  IMAD.MOV.U32 R13, RZ, RZ, R9 ;  /* 0x000000ffff0d7224 */ /* 0x000fe400078e0009 */
[----:B------:R-:W-:Y:S02]  /*2abd0*/  IMAD.MOV.U32 R12, RZ, RZ, 0x1 ;  /* 0x00000001ff0c7424 */ /* 0x000fe400078e00ff */
[----:B------:R-:W-:-:S07]  /*2abe0*/  IMAD.MOV.U32 R2, RZ, RZ, R14 ;  /* 0x000000ffff027224 */ /* 0x000fce00078e000e */
[----:B------:R-:W-:Y:S05]  /*2abf0*/  WARPSYNC.COLLECTIVE R15, `(.L_x_8786) ;  /* 0x000000000f087348 */ /* 0x000fea0003c00000 */
[----:B------:R0:W1:Y:S02]  /*2ac00*/  SHFL.IDX P6, R14, R13, R12, R11 ;  /* 0x0000000c0d0e7389 */ /* 0x00006400000c000b */
[----:B01----:R-:W-:Y:S01]  /*2ac10*/  ENDCOLLECTIVE ;  /* 0x000000000000791b */ /* 0x003fe20003800000 */
.L_x_8786:
        /* <DEDUP_REMOVED lines=12> */
.L_x_8787:
[----:B------:R-:W-:Y:S01]  /*2ace0*/  IMAD.MOV.U32 R13, RZ, RZ, R9 ;  /* 0x000000ffff0d7224 */ /* 0x000fe200078e0009 */
[----:B------:R-:W-:Y:S01]  /*2acf0*/  MOV R12, 0x2 ;  /* 0x00000002000c7802 */ /* 0x000fe20000000f00 */
[----:B------:R-:W-:-:S07]  /*2ad00*/  IMAD.MOV.U32 R2, RZ, RZ, R14 ;  /* 0x000000ffff027224 */ /* 0x000fce00078e000e */
[----:B------:R-:W-:Y:S05]  /*2ad10*/  WARPSYNC.COLLECTIVE R15, `(.L_x_8788) ;  /* 0x000000000f087348 */ /* 0x000fea0003c00000 */
[----:B------:R0:W1:Y:S02]  /*2ad20*/  SHFL.IDX P6, R14, R13, R12, R11 ;  /* 0x0000000c0d0e7389 */ /* 0x00006400000c000b */
[----:B01----:R-:W-:Y:S01]  /*2ad30*/  ENDCOLLECTIVE ;  /* 0x000000000000791b */ /* 0x003fe20003800000 */
.L_x_8788:
        /* <DEDUP_REMOVED lines=12> */
.L_x_8789:
[----:B------:R-:W-:Y:S02]  /*2ae00*/  IMAD.MOV.U32 R13, RZ, RZ, R9 ;  /* 0x000000ffff0d7224 */ /* 0x000fe400078e0009 */
[----:B------:R-:W-:Y:S02]  /*2ae10*/  IMAD.MOV.U32 R12, RZ, RZ, 0x3 ;  /* 0x00000003ff0c7424 */ /* 0x000fe400078e00ff */
[----:B------:R-:W-:-:S07]  /*2ae20*/  IMAD.MOV.U32 R2, RZ, RZ, R14 ;  /* 0x000000ffff027224 */ /* 0x000fce00078e000e */
[----:B------:R-:W-:Y:S05]  /*2ae30*/  WARPSYNC.COLLECTIVE R15, `(.L_x_8790) ;  /* 0x000000000f087348 */ /* 0x000fea0003c00000 */
[----:B------:R0:W1:Y:S02]  /*2ae40*/  SHFL.IDX P6, R14, R13, R12, R11 ;  /* 0x0000000c0d0e7389 */ /* 0x00006400000c000b */
[----:B01----:R-:W-:Y:S01]  /*2ae50*/  ENDCOLLECTIVE ;  /* 0x000000000000791b */ /* 0x003fe20003800000 */
.L_x_8790:
        /* <DEDUP_REMOVED lines=12> */
.L_x_8791:
[----:B------:R-:W-:Y:S02]  /*2af20*/  IMAD.MOV.U32 R13, RZ, RZ, R9 ;  /* 0x000000ffff0d7224 */ /* 0x000fe400078e0009 */
[----:B------:R-:W-:Y:S01]  /*2af30*/  IMAD.MOV.U32 R12, RZ, RZ, 0x4 ;  /* 0x00000004ff0c7424 */ /* 0x000fe200078e00ff */
[----:B------:R-:W-:-:S07]  /*2af40*/  MOV R2, R14 ;  /* 0x0000000e00027202 */ /* 0x000fce0000000f00 */
[----:B------:R-:W-:Y:S05]  /*2af50*/  WARPSYNC.COLLECTIVE R15, `(.L_x_8792) ;  /* 0x000000000f087348 */ /* 0x000fea0003c00000 */
[----:B------:R0:W1:Y:S02]  /*2af60*/  SHFL.IDX P6, R14, R13, R12, R11 ;  /* 0x0000000c0d0e7389 */ /* 0x00006400000c000b */
[----:B01----:R-:W-:Y:S01]  /*2af70*/  ENDCOLLECTIVE ;  /* 0x000000000000791b */ /* 0x003fe20003800000 */
.L_x_8792:
        /* <DEDUP_REMOVED lines=12> */
.L_x_8793:
[----:B------:R-:W-:Y:S01]  /*2b040*/  IMAD.MOV.U32 R13, RZ, RZ, R9 ;  /* 0x000000ffff0d7224 */ /* 0x000fe200078e0009 */
[----:B------:R-:W-:Y:S01]  /*2b050*/  MOV R12, 0x5 ;  /* 0x00000005000c7802 */ /* 0x000fe20000000f00 */
[----:B------:R-:W-:-:S07]  /*2b060*/  IMAD.MOV.U32 R2, RZ, RZ, R14 ;  /* 0x000000ffff027224 */ /* 0x000fce00078e000e */
[----:B------:R-:W-:Y:S05]  /*2b070*/  WARPSYNC.COLLECTIVE R15, `(.L_x_8794) ;  /* 0x000000000f087348 */ /* 0x000fea0003c00000 */
[----:B------:R0:W1:Y:S02]  /*2b080*/  SHFL.IDX P6, R14, R13, R12, R11 ;  /* 0x0000000c0d0e7389 */ /* 0x00006400000c000b */
[----:B01----:R-:W-:Y:S01]  /*2b090*/  ENDCOLLECTIVE ;  /* 0x000000000000791b */ /* 0x003fe20003800000 */
.L_x_8794:
        /* <DEDUP_REMOVED lines=12> */
.L_x_8795:
[----:B------:R-:W-:Y:S02]  /*2b160*/  IMAD.MOV.U32 R13, RZ, RZ, R9 ;  /* 0x000000ffff0d7224 */ /* 0x000fe400078e0009 */
[----:B------:R-:W-:Y:S02]  /*2b170*/  IMAD.MOV.U32 R12, RZ, RZ, 0x6 ;  /* 0x00000006ff0c7424 */ /* 0x000fe400078e00ff */
[----:B------:R-:W-:-:S07]  /*2b180*/  IMAD.MOV.U32 R2, RZ, RZ, R14 ;  /* 0x000000ffff027224 */ /* 0x000fce00078e000e */
[----:B------:R-:W-:Y:S05]  /*2b190*/  WARPSYNC.COLLECTIVE R15, `(.L_x_8796) ;  /* 0x000000000f087348 */ /* 0x000fea0003c00000 */
[----:B------:R0:W1:Y:S02]  /*2b1a0*/  SHFL.IDX P6, R14, R13, R12, R11 ;  /* 0x0000000c0d0e7389 */ /* 0x00006400000c000b */
[----:B01----:R-:W-:Y:S01]  /*2b1b0*/  ENDCOLLECTIVE ;  /* 0x000000000000791b */ /* 0x003fe20003800000 */
.L_x_8796:
        /* <DEDUP_REMOVED lines=12> */
.L_x_8797:
[----:B------:R-:W-:Y:S02]  /*2b280*/  IMAD.MOV.U32 R13, RZ, RZ, R9 ;  /* 0x000000ffff0d7224 */ /* 0x000fe400078e0009 */
[----:B------:R-:W-:Y:S01]  /*2b290*/  IMAD.MOV.U32 R12, RZ, RZ, 0x7 ;  /* 0x00000007ff0c7424 */ /* 0x000fe200078e00ff */
[----:B------:R-:W-:-:S07]  /*2b2a0*/  MOV R2, R14 ;  /* 0x0000000e00027202 */ /* 0x000fce0000000f00 */
[----:B------:R-:W-:Y:S05]  /*2b2b0*/  WARPSYNC.COLLECTIVE R15, `(.L_x_8798) ;  /* 0x000000000f087348 */ /* 0x000fea0003c00000 */
[----:B------:R0:W1:Y:S02]  /*2b2c0*/  SHFL.IDX P6, R14, R13, R12, R11 ;  /* 0x0000000c0d0e7389 */ /* 0x00006400000c000b */
[----:B01----:R-:W-:Y:S01]  /*2b2d0*/  ENDCOLLECTIVE ;  /* 0x000000000000791b */ /* 0x003fe20003800000 */
.L_x_8798:
        /* <DEDUP_REMOVED lines=12> */
.L_x_8799:
[----:B------:R-:W-:Y:S01]  /*2b3a0*/  IMAD.MOV.U32 R2, RZ, RZ, R14 ;  /* 0x000000ffff027224 */ /* 0x000fe200078e000e */
[----:B------:R-:W-:Y:S06]  /*2b3b0*/  BRA `(.L_x_8800) ;  /* 0xffffff8800347947 */ /* 0x000fec000383ffff */
.L_x_8556:
[----:B-1----:R1:W2:Y:S02]  /*2b3c0*/  SYNCS.PHASECHK.TRANS64.TRYWAIT P0, [R6+URZ+0x28860], R2 ;  /* 0x02886002060075a7 */ /* 0x0022a4000800017f */
[----:B--2---:R-:W-:Y:S05]  /*2b3d0*/  @!P0 NANOSLEEP.SYNCS 0x989680 ;  /* 0x009896800000895d */ /* 0x004fea0003900000 */
[----:B------:R-:W2:Y:S02]  /*2b3e0*/  @!P0 SYNCS.PHASECHK.TRANS64 P0, [R6+URZ+0x28860], R2 ;  /* 0x02886002060085a7 */ /* 0x000ea4000800007f */
[----:B--2---:R-:W-:Y:S05]  /*2b3f0*/  @!P0 BRA `(.L_x_8556) ;  /* 0xfffffffc00f08947 */ /* 0x004fea000383ffff */
[----:B------:R-:W-:Y:S05]  /*2b400*/  BRA `(.L_x_8801) ;  /* 0xffffff8800907947 */ /* 0x000fea000383ffff */
.L_x_8557:
        /* <DEDUP_REMOVED lines=8> */
.L_x_8803:
[----:B------:R-:W-:Y:S05]  /*2b490*/  BSYNC B1 ;  /* 0x0000000000017941 */ /* 0x000fea0003800000 */
.L_x_8802:
[----:B------:R-:W-:Y:S01]  /*2b4a0*/  IMAD.MOV.U32 R13, RZ, RZ, R17 ;  /* 0x000000ffff0d7224 */ /* 0x000fe200078e0011 */
[----:B------:R-:W-:Y:S01]  /*2b4b0*/  LEA R7, R7, R22, 0x1 ;  /* 0x0000001607077211 */ /* 0x000fe200078e08ff */
[----:B------:R-:W-:Y:S02]  /*2b4c0*/  IMAD.MOV.U32 R12, RZ, RZ, RZ ;  /* 0x000000ffff0c7224 */ /* 0x000fe400078e00ff */
[----:B------:R-:W-:Y:S02]  /*2b4d0*/  IMAD.MOV.U32 R11, RZ, RZ, 0x181f ;  /* 0x0000181fff0b7424 */ /* 0x000fe400078e00ff */
[----:B------:R-:W-:Y:S02]  /*2b4e0*/  IMAD.MOV.U32 R15, RZ, RZ, -0x1 ;  /* 0xffffffffff0f7424 */ /* 0x000fe400078e00ff */
[----:B------:R-:W-:-:S07]  /*2b4f0*/  IMAD.MOV.U32 R3, RZ, RZ, R14 ;  /* 0x000000ffff037224 */ /* 0x000fce00078e000e */
[----:B------:R-:W-:Y:S05]  /*2b500*/  WARPSYNC.COLLECTIVE R15, `(.L_x_8804) ;  /* 0x000000000f087348 */ /* 0x000fea0003c00000 */
[----:B------:R0:W1:Y:S02]  /*2b510*/  SHFL.IDX P6, R14, R13, R12, R11 ;  /* 0x0000000c0d0e7389 */ /* 0x00006400000c000b */
[----:B01----:R-:W-:Y:S01]  /*2b520*/  ENDCOLLECTIVE ;  /* 0x000000000000791b */ /* 0x003fe20003800000 */
.L_x_8804:
[----:B------:R-:W-:Y:S02]  /*2b530*/  IMAD.MOV.U32 R13, RZ, RZ, R23 ;  /* 0x000000ffff0d7224 */ /* 0x000fe400078e0017 */
[----:B------:R-:W-:Y:S02]  /*2b540*/  IMAD.MOV.U32 R12, RZ, RZ, 0x1 ;  /* 0x00000001ff0c7424 */ /* 0x000fe400078e00ff */
[----:B------:R-:W-:-:S07]  /*2b550*/  IMAD.MOV.U32 R2, RZ, RZ, R14 ;  /* 0x000000ffff027224 */ /* 0x000fce00078e000e */
[----:B------:R-:W-:Y:S05]  /*2b560*/  WARPSYNC.COLLECTIVE R15, `(.L_x_8805) ;  /* 0x000000000f087348 */ /* 0x000fea0003c00000 */
[----:B------:R0:W1:Y:S02]  /*2b570*/  SHFL.IDX P6, R14, R13, R12, R11 ;  /* 0x0000000c0d0e7389 */ /* 0x00006400000c000b */
[----:B01----:R-:W-:Y:S01]  /*2b580*/  ENDCOLLECTIVE ;  /* 0x000000000000791b */ /* 0x003fe20003800000 */
.L_x_8805:
        /* <DEDUP_REMOVED lines=14> */
.L_x_8806:
[----:B------:R-:W-:Y:S02]  /*2b670*/  IMAD.MOV.U32 R13, RZ, RZ, R23 ;  /* 0x000000ffff0d7224 */ /* 0x000fe400078e0017 */
[----:B------:R-:W-:Y:S02]  /*2b680*/  IMAD.MOV.U32 R12, RZ, RZ, 0x2 ;  /* 0x00000002ff0c7424 */ /* 0x000fe400078e00ff */
[----:B------:R-:W-:-:S07]  /*2b690*/  IMAD.MOV.U32 R2, RZ, RZ, R14 ;  /* 0x000000ffff027224 */ /* 0x000fce00078e000e */
[----:B------:R-:W-:Y:S05]  /*2b6a0*/  WARPSYNC.COLLECTIVE R15, `(.L_x_8807) ;  /* 0x000000000f087348 */ /* 0x000fea0003c00000 */
[----:B------:R0:W1:Y:S02]  /*2b6b0*/  SHFL.IDX P6, R14, R13, R12, R11 ;  /* 0x0000000c0d0e7389 */ /* 0x00006400000c000b */
[----:B01----:R-:W-:Y:S01]  /*2b6c0*/  ENDCOLLECTIVE ;  /* 0x000000000000791b */ /* 0x003fe20003800000 */
.L_x_8807:
        /* <DEDUP_REMOVED lines=14> */
.L_x_8808:
[----:B------:R-:W-:Y:S02]  /*2b7b0*/  IMAD.MOV.U32 R13, RZ, RZ, R23 ;  /* 0x000000ffff0d7224 */ /* 0x000fe400078e0017 */
[----:B------:R-:W-:Y:S02]  /*2b7c0*/  IMAD.MOV.U32 R12, RZ, RZ, 0x3 ;  /* 0x00000003ff0c7424 */ /* 0x000fe400078e00ff */
[----:B------:R-:W-:-:S07]  /*2b7d0*/  IMAD.MOV.U32 R2, RZ, RZ, R14 ;  /* 0x000000ffff027224 */ /* 0x000fce00078e000e */
[----:B------:R-:W-:Y:S05]  /*2b7e0*/  WARPSYNC.COLLECTIVE R15, `(.L_x_8809) ;  /* 0x000000000f087348 */ /* 0x000fea0003c00000 */
[----:B------:R0:W1:Y:S02]  /*2b7f0*/  SHFL.IDX P6, R14, R13, R12, R11 ;  /* 0x0000000c0d0e7389 */ /* 0x00006400000c000b */
[----:B01----:R-:W-:Y:S01]  /*2b800*/  ENDCOLLECTIVE ;  /* 0x000000000000791b */ /* 0x003fe20003800000 */
.L_x_8809:
        /* <DEDUP_REMOVED lines=14> */
.L_x_8810:
[----:B------:R-:W-:Y:S02]  /*2b8f0*/  IMAD.MOV.U32 R13, RZ, RZ, R23 ;  /* 0x000000ffff0d7224 */ /* 0x000fe400078e0017 */
[----:B------:R-:W-:Y:S02]  /*2b900*/  IMAD.MOV.U32 R12, RZ, RZ, 0x4 ;  /* 0x00000004ff0c7424 */ /* 0x000fe400078e00ff */
[----:B------:R-:W-:-:S07]  /*2b910*/  IMAD.MOV.U32 R2, RZ, RZ, R14 ;  /* 0x000000ffff027224 */ /* 0x000fce00078e000e */
[----:B------:R-:W-:Y:S05]  /*2b920*/  WARPSYNC.COLLECTIVE R15, `(.L_x_8811) ;  /* 0x000000000f087348 */ /* 0x000fea0003c00000 */
[----:B------:R0:W1:Y:S02]  /*2b930*/  SHFL.IDX P6, R14, R13, R12, R11 ;  /* 0x0000000c0d0e7389 */ /* 0x00006400000c000b */
[----:B01----:R-:W-:Y:S01]  /*2b940*/  ENDCOLLECTIVE ;  /* 0x000000000000791b */ /* 0x003fe20003800000 */
.L_x_8811:
        /* <DEDUP_REMOVED lines=14> */
.L_x_8812:
[----:B------:R-:W-:Y:S02]  /*2ba30*/  IMAD.MOV.U32 R13, RZ, RZ, R23 ;  /* 0x000000ffff0d7224 */ /* 0x000fe400078e0017 */
[----:B------:R-:W-:Y:S02]  /*2ba40*/  IMAD.MOV.U32 R12, RZ, RZ, 0x5 ;  /* 0x00000005ff0c7424 */ /* 0x000fe400078e00ff */
[----:B------:R-:W-:-:S07]  /*2ba50*/  IMAD.MOV.U32 R2, RZ, RZ, R14 ;  /* 0x000000ffff027224 */ /* 0x000fce00078e000e */
[----:B------:R-:W-:Y:S05]  /*2ba60*/  WARPSYNC.COLLECTIVE R15, `(.L_x_8813) ;  /* 0x000000000f087348 */ /* 0x000fea0003c00000 */
[----:B------:R0:W1:Y:S02]  /*2ba70*/  SHFL.IDX P6, R14, R13, R12, R11 ;  /* 0x0000000c0d0e7389 */ /* 0x00006400000c000b */
[----:B01----:R-:W-:Y:S01]  /*2ba80*/  ENDCOLLECTIVE ;  /* 0x000000000000791b */ /* 0x003fe20003800000 */
.L_x_8813:
        /* <DEDUP_REMOVED lines=14> */
.L_x_8814:
[----:B------:R-:W-:Y:S02]  /*2bb70*/  IMAD.MOV.U32 R13, RZ, RZ, R23 ;  /* 0x000000ffff0d7224 */ /* 0x000fe400078e0017 */
[----:B------:R-:W-:Y:S02]  /*2bb80*/  IMAD.MOV.U32 R12, RZ, RZ, 0x6 ;  /* 0x00000006ff0c7424 */ /* 0x000fe400078e00ff */
[----:B------:R-:W-:-:S07]  /*2bb90*/  IMAD.MOV.U32 R2, RZ, RZ, R14 ;  /* 0x000000ffff027224 */ /* 0x000fce00078e000e */
[----:B------:R-:W-:Y:S05]  /*2bba0*/  WARPSYNC.COLLECTIVE R15, `(.L_x_8815) ;  /* 0x000000000f087348 */ /* 0x000fea0003c00000 */
[----:B------:R0:W1:Y:S02]  /*2bbb0*/  SHFL.IDX P6, R14, R13, R12, R11 ;  /* 0x0000000c0d0e7389 */ /* 0x00006400000c000b */
[----:B01----:R-:W-:Y:S01]  /*2bbc0*/  ENDCOLLECTIVE ;  /* 0x000000000000791b */ /* 0x003fe20003800000 */
.L_x_8815:
        /* <DEDUP_REMOVED lines=14> */
.L_x_8816:
[----:B------:R-:W-:Y:S02]  /*2bcb0*/  IMAD.MOV.U32 R13, RZ, RZ, R23 ;  /* 0x000000ffff0d7224 */ /* 0x000fe400078e0017 */
[----:B------:R-:W-:Y:S02]  /*2bcc0*/  IMAD.MOV.U32 R12, RZ, RZ, 0x7 ;  /* 0x00000007ff0c7424 */ /* 0x000fe400078e00ff */
[----:B------:R-:W-:-:S07]  /*2bcd0*/  IMAD.MOV.U32 R2, RZ, RZ, R14 ;  /* 0x000000ffff027224 */ /* 0x000fce00078e000e */
[----:B------:R-:W-:Y:S05]  /*2bce0*/  WARPSYNC.COLLECTIVE R15, `(.L_x_8817) ;  /* 0x000000000f087348 */ /* 0x000fea0003c00000 */
[----:B------:R0:W1:Y:S02]  /*2bcf0*/  SHFL.IDX P6, R14, R13, R12, R11 ;  /* 0x0000000c0d0e7389 */ /* 0x00006400000c000b */
[----:B01----:R-:W-:Y:S01]  /*2bd00*/  ENDCOLLECTIVE ;  /* 0x000000000000791b */ /* 0x003fe20003800000 */
.L_x_8817:
        /* <DEDUP_REMOVED lines=13> */
.L_x_8818:
[----:B------:R-:W-:Y:S01]  /*2bde0*/  @!PT LDS RZ, [RZ] ;  /* 0x00000000fffff984 */ /* 0x000fe20000000800 */
[----:B------:R-:W-:Y:S01]  /*2bdf0*/  @!PT LDS RZ, [RZ] ;  /* 0x00000000fffff984 */ /* 0x000fe20000000800 */
[----:B------:R-:W-:Y:S01]  /*2be00*/  @!PT LDS RZ, [RZ] ;  /* 0x00000000fffff984 */ /* 0x000fe20000000800 */
[----:B------:R1:W-:Y:S01]  /*2be10*/  LDGSTS.E.BYPASS.LTC128B.128 [R7+0x7400], desc[UR52][R2.64+0x80], !P0 ;  /* 0x0740008002077fae */ /* 0x0003e2000c101d74 */
[----:B------:R-:W-:Y:S05]  /*2be20*/  BRA `(.L_x_8819) ;  /* 0xffffff8400187947 */ /* 0x000fea000383ffff */
.L_x_8565:
[----:B0-----:R0:W1:Y:S02]  /*2be30*/  SYNCS.PHASECHK.TRANS64.TRYWAIT P0, [R0+URZ+0x28860], R3 ;  /* 0x02886003000075a7 */ /* 0x001064000800017f */
[----:B-1----:R-:W-:Y:S05]  /*2be40*/  @!P0 NANOSLEEP.SYNCS 0x989680 ;  /* 0x009896800000895d */ /* 0x002fea0003900000 */
[----:B------:R-:W1:Y:S02]  /*2be50*/  @!P0 SYNCS.PHASECHK.TRANS64 P0, [R0+URZ+0x28860], R3 ;  /* 0x02886003000085a7 */ /* 0x000e64000800007f */
[----:B-1----:R-:W-:Y:S05]  /*2be60*/  @!P0 BRA `(.L_x_8565) ;  /* 0xfffffffc00f08947 */ /* 0x002fea000383ffff */
[----:B------:R-:W-:Y:S05]  /*2be70*/  BRA `(.L_x_8820) ;  /* 0xffffff88002c7947 */ /* 0x000fea000383ffff */
.L_x_8566:
        /* <DEDUP_REMOVED lines=8> */
.L_x_8822:
[----:B------:R-:W-:Y:S05]  /*2bf00*/  BSYNC B0 ;  /* 0x0000000000007941 */ /* 0x000fea0003800000 */
.L_x_8821:
[----:B------:R-:W-:Y:S01]  /*2bf10*/  IMAD.MOV.U32 R13, RZ, RZ, R17 ;  /* 0x000000ffff0d7224 */ /* 0x000fe200078e0011 */
[----:B------:R-:W-:Y:S01]  /*2bf20*/  MOV R3, R14 ;  /* 0x0000000e00037202 */ /* 0x000fe20000000f00 */
[----:B------:R-:W-:Y:S02]  /*2bf30*/  IMAD.MOV.U32 R12, RZ, RZ, RZ ;  /* 0x000000ffff0c7224 */ /* 0x000fe400078e00ff */
[----:B------:R-:W-:Y:S02]  /*2bf40*/  IMAD.MOV.U32 R11, RZ, RZ, 0x181f ;  /* 0x0000181fff0b7424 */ /* 0x000fe400078e00ff */
[----:B------:R-:W-:Y:S02]  /*2bf50*/  IMAD.MOV.U32 R15, RZ, RZ, -0x1 ;  /* 0xffffffffff0f7424 */ /* 0x000fe400078e00ff */
[----:B------:R-:W-:Y:S02]  /*2bf60*/  IMAD.SHL.U32 R5, R31, 0x2, RZ ;  /* 0x000000021f057824 */ /* 0x000fe400078e00ff */
[----:B------:R-:W-:-:S07]  /*2bf70*/  IMAD R4, R9, 0x2, R22 ;  /* 0x0000000209047824 */ /* 0x000fce00078e0216 */
[----:B------:R-:W-:Y:S05]  /*2bf80*/  WARPSYNC.COLLECTIVE R15, `(.L_x_8823) ;  /* 0x000000000f087348 */ /* 0x000fea0003c00000 */
[----:B------:R0:W1:Y:S02]  /*2bf90*/  SHFL.IDX P6, R14, R13, R12, R11 ;  /* 0x0000000c0d0e7389 */ /* 0x00006400000c000b */
[----:B01----:R-:W-:Y:S01]  /*2bfa0*/  ENDCOLLECTIVE ;  /* 0x000000000000791b */ /* 0x003fe20003800000 */
.L_x_8823:
        /* <DEDUP_REMOVED lines=11> */
.L_x_8824:
        /* <DEDUP_REMOVED lines=13> */
.L_x_8825:
[----:B------:R-:W-:Y:S02]  /*2c130*/  IMAD.MOV.U32 R13, RZ, RZ, R23 ;  /* 0x000000ffff0d7224 */ /* 0x000fe400078e0017 */
[----:B------:R-:W-:Y:S02]  /*2c140*/  IMAD.MOV.U32 R12, RZ, RZ, 0x2 ;  /* 0x00000002ff0c7424 */ /* 0x000fe400078e00ff */
[----:B------:R-:W-:-:S07]  /*2c150*/  IMAD.MOV.U32 R10, RZ, RZ, R14 ;  /* 0x000000ffff0a7224 */ /* 0x000fce00078e000e */
[----:B------:R-:W-:Y:S05]  /*2c160*/  WARPSYNC.COLLECTIVE R15, `(.L_x_8826) ;  /* 0x000000000f087348 */ /* 0x000fea0003c00000 */
[----:B------:R0:W1:Y:S02]  /*2c170*/  SHFL.IDX P6, R14, R13, R12, R11 ;  /* 0x0000000c0d0e7389 */ /* 0x00006400000c000b */
[----:B01----:R-:W-:Y:S01]  /*2c180*/  ENDCOLLECTIVE ;  /* 0x000000000000791b */ /* 0x003fe20003800000 */
.L_x_8826:
        /* <DEDUP_REMOVED lines=14> */
.L_x_8827:
[----:B------:R-:W-:Y:S02]  /*2c270*/  IMAD.MOV.U32 R13, RZ, RZ, R23 ;  /* 0x000000ffff0d7224 */ /* 0x000fe400078e0017 */
[----:B------:R-:W-:Y:S01]  /*2c280*/  IMAD.MOV.U32 R12, RZ, RZ, 0x3 ;  /* 0x00000003ff0c7424 */ /* 0x000fe200078e00ff */
[----:B------:R-:W-:-:S13]  /*2c290*/  IADD3 R2, P2, R14, R5, RZ ;  /* 0x000000050e027210 */ /* 0x000fda0007f5e0ff */
[----:B------:R-:W-:Y:S05]  /*2c2a0*/  WARPSYNC.COLLECTIVE R15, `(.L_x_8828) ;  /* 0x000000000f087348 */ /* 0x000fea0003c00000 */
[----:B------:R0:W1:Y:S02]  /*2c2b0*/  SHFL.IDX P6, R14, R13, R12, R11 ;  /* 0x0000000c0d0e7389 */ /* 0x00006400000c000b */
[----:B01----:R-:W-:Y:S01]  /*2c2c0*/  ENDCOLLECTIVE ;  /* 0x000000000000791b */ /* 0x003fe20003800000 */
.L_x_8828:
        /* <DEDUP_REMOVED lines=13> */
.L_x_8829:
[----:B------:R-:W-:Y:S02]  /*2c3a0*/  IMAD.MOV.U32 R13, RZ, RZ, R23 ;  /* 0x000000ffff0d7224 */ /* 0x000fe400078e0017 */
[----:B------:R-:W-:Y:S01]  /*2c3b0*/  IMAD.MOV.U32 R12, RZ, RZ, 0x4 ;  /* 0x00000004ff0c7424 */ /* 0x000fe200078e00ff */
[----:B------:R-:W-:-:S13]  /*2c3c0*/  IADD3 R2, P2, R14, R5, RZ ;  /* 0x000000050e027210 */ /* 0x000fda0007f5e0ff */
[----:B------:R-:W-:Y:S05]  /*2c3d0*/  WARPSYNC.COLLECTIVE R15, `(.L_x_8830) ;  /* 0x000000000f087348 */ /* 0x000fea0003c00000 */
[----:B------:R0:W1:Y:S02]  /*2c3e0*/  SHFL.IDX P6, R14, R13, R12, R11 ;  /* 0x0000000c0d0e7389 */ /* 0x00006400000c000b */
[----:B01----:R-:W-:Y:S01]  /*2c3f0*/  ENDCOLLECTIVE ;  /* 0x000000000000791b */ /* 0x003fe20003800000 */
.L_x_8830:
        /* <DEDUP_REMOVED lines=13> */
.L_x_8831:
[----:B------:R-:W-:Y:S02]  /*2c4d0*/  IMAD.MOV.U32 R13, RZ, RZ, R23 ;  /* 0x000000ffff0d7224 */ /* 0x000fe400078e0017 */
[----:B------:R-:W-:Y:S02]  /*2c4e0*/  IMAD.MOV.U32 R12, RZ, RZ, 0x5 ;  /* 0x00000005ff0c7424 */ /* 0x000fe400078e00ff */
[----:B------:R-:W-:-:S07]  /*2c4f0*/  IMAD.MOV.U32 R10, RZ, RZ, R14 ;  /* 0x000000ffff0a7224 */ /* 0x000fce00078e000e */
[----:B------:R-:W-:Y:S05]  /*2c500*/  WARPSYNC.COLLECTIVE R15, `(.L_x_8832) ;  /* 0x000000000f087348 */ /* 0x000fea0003c00000 */
[----:B------:R0:W1:Y:S02]  /*2c510*/  SHFL.IDX P6, R14, R13, R12, R11 ;  /* 0x0000000c0d0e7389 */ /* 0x00006400000c000b */
[----:B01----:R-:W-:Y:S01]  /*2c520*/  ENDCOLLECTIVE ;  /* 0x000000000000791b */ /* 0x003fe20003800000 */
.L_x_8832:
        /* <DEDUP_REMOVED lines=14> */
.L_x_8833:
[----:B------:R-:W-:Y:S01]  /*2c610*/  IMAD.MOV.U32 R13, RZ, RZ, R23 ;  /* 0x000000ffff0d7224 */ /* 0x000fe200078e0017 */
[----:B------:R-:W-:Y:S02]  /*2c620*/  MOV R12, 0x6 ;  /* 0x00000006000c7802 */ /* 0x000fe40000000f00 */
[----:B------:R-:W-:-:S13]  /*2c630*/  IADD3 R2, P2, R14, R5, RZ ;  /* 0x000000050e027210 */ /* 0x000fda0007f5e0ff */
[----:B------:R-:W-:Y:S05]  /*2c640*/  WARPSYNC.COLLECTIVE R15, `(.L_x_8834) ;  /* 0x000000000f087348 */ /* 0x000fea0003c00000 */
[----:B------:R0:W1:Y:S02]  /*2c650*/  SHFL.IDX P6, R14, R13, R12, R11 ;  /* 0x0000000c0d0e7389 */ /* 0x00006400000c000b */
[----:B01----:R-:W-:Y:S01]  /*2c660*/  ENDCOLLECTIVE ;  /* 0x000000000000791b */ /* 0x003fe20003800000 */
.L_x_8834:
        /* <DEDUP_REMOVED lines=13> */
.L_x_8835:
[----:B------:R-:W-:Y:S02]  /*2c740*/  IMAD.MOV.U32 R13, RZ, RZ, R23 ;  /* 0x000000ffff0d7224 */ /* 0x000fe400078e0017 */
[----:B------:R-:W-:Y:S02]  /*2c750*/  IMAD.MOV.U32 R12, RZ, RZ, 0x7 ;  /* 0x00000007ff0c7424 */ /* 0x000fe400078e00ff */
[----:B------:R-:W-:-:S07]  /*2c760*/  IMAD.MOV.U32 R10, RZ, RZ, R14 ;  /* 0x000000ffff0a7224 */ /* 0x000fce00078e000e */
[----:B------:R-:W-:Y:S05]  /*2c770*/  WARPSYNC.COLLECTIVE R15, `(.L_x_8836) ;  /* 0x000000000f087348 */ /* 0x000fea0003c00000 */
[----:B------:R0:W1:Y:S02]  /*2c780*/  SHFL.IDX P6, R14, R13, R12, R11 ;  /* 0x0000000c0d0e7389 */ /* 0x00006400000c000b */
[----:B01----:R-:W-:Y:S01]  /*2c790*/  ENDCOLLECTIVE ;  /* 0x000000000000791b */ /* 0x003fe20003800000 */
.L_x_8836:
        /* <DEDUP_REMOVED lines=12> */
.L_x_8837:
[----:B------:R-:W-:Y:S05]  /*2c860*/  BRA `(.L_x_8838) ;  /* 0xffffff8000cc7947 */ /* 0x000fea000383ffff */
.L_x_8571:
        /* <DEDUP_REMOVED lines=8> */
.L_x_8840:
[----:B------:R-:W-:Y:S05]  /*2c8f0*/  BSYNC B0 ;  /* 0x0000000000007941 */ /* 0x000fea0003800000 */
.L_x_8839:
        /* <DEDUP_REMOVED lines=9> */
.L_x_8841:
        /* <DEDUP_REMOVED lines=24> */
.L_x_8842:
[----:B------:R-:W-:Y:S02]  /*2cb10*/  MOV R12, 0x2 ;  /* 0x00000002000c7802 */ /* 0x000fe40000000f00 */
[----:B------:R-:W-:-:S05]  /*2cb20*/  SEL R14, R14, RZ, P1 ;  /* 0x000000ff0e0e7207 */ /* 0x000fca0000800000 */
[----:B------:R-:W-:-:S04]  /*2cb30*/  IMAD.IADD R5, R13, 0x1, R14 ;  /* 0x000000010d057824 */ /* 0x000fc800078e020e */
[----:B------:R-:W-:-:S07]  /*2cb40*/  IMAD.MOV.U32 R13, RZ, RZ, R5 ;  /* 0x000000ffff0d7224 */ /* 0x000fce00078e0005 */
[----:B------:R-:W-:Y:S05]  /*2cb50*/  WARPSYNC.COLLECTIVE R15, `(.L_x_8843) ;  /* 0x000000000f087348 */ /* 0x000fea0003c00000 */
[----:B------:R0:W1:Y:S02]  /*2cb60*/  SHFL.UP P6, R14, R13, R12, R11 ;  /* 0x0400000c0d0e7389 */ /* 0x00006400000c000b */
[----:B01----:R-:W-:Y:S01]  /*2cb70*/  ENDCOLLECTIVE ;  /* 0x000000000000791b */ /* 0x003fe20003800000 */
.L_x_8843:
[----:B------:R-:W-:Y:S01]  /*2cb80*/  IMAD.MOV.U32 R12, RZ, RZ, 0x4 ;  /* 0x00000004ff0c7424 */ /* 0x000fe200078e00ff */
[----:B------:R-:W-:-:S05]  /*2cb90*/  SEL R2, R14, RZ, P2 ;  /* 0x000000ff0e027207 */ /* 0x000fca0001000000 */
[----:B------:R-:W-:-:S04]  /*2cba0*/  IMAD.IADD R2, R5, 0x1, R2 ;  /* 0x0000000105027824 */ /* 0x000fc800078e0202 */
[----:B------:R-:W-:-:S07]  /*2cbb0*/  IMAD.MOV.U32 R13, RZ, RZ, R2 ;  /* 0x000000ffff0d7224 */ /* 0x000fce00078e0002 */
[----:B------:R-:W-:Y:S05]  /*2cbc0*/  WARPSYNC.COLLECTIVE R15, `(.L_x_8844) ;  /* 0x000000000f087348 */ /* 0x000fea0003c00000 */
[----:B------:R0:W1:Y:S02]  /*2cbd0*/  SHFL.UP P6, R14, R13, R12, R11 ;  /* 0x0400000c0d0e7389 */ /* 0x00006400000c000b */
[----:B01----:R-:W-:Y:S01]  /*2cbe0*/  ENDCOLLECTIVE ;  /* 0x000000000000791b */ /* 0x003fe20003800000 */
.L_x_8844:
[----:B------:R-:W-:Y:S01]  /*2cbf0*/  IMAD.MOV.U32 R12, RZ, RZ, 0x8 ;  /* 0x00000008ff0c7424 */ /* 0x000fe200078e00ff */
[----:B------:R-:W-:-:S05]  /*2cc00*/  SEL R3, R14, RZ, P3 ;  /* 0x000000ff0e037207 */ /* 0x000fca0001800000 */
[----:B------:R-:W-:-:S04]  /*2cc10*/  IMAD.IADD R3, R2, 0x1, R3 ;  /* 0x0000000102037824 */ /* 0x000fc800078e0203 */
[----:B------:R-:W-:-:S07]  /*2cc20*/  IMAD.MOV.U32 R13, RZ, RZ, R3 ;  /* 0x000000ffff0d7224 */ /* 0x000fce00078e0003 */
[----:B------:R-:W-:Y:S05]  /*2cc30*/  WARPSYNC.COLLECTIVE R15, `(.L_x_8845) ;  /* 0x000000000f087348 */ /* 0x000fea0003c00000 */
[----:B------:R0:W1:Y:S02]  /*2cc40*/  SHFL.UP P6, R14, R13, R12, R11 ;  /* 0x0400000c0d0e7389 */ /* 0x00006400000c000b */
[----:B01----:R-:W-:Y:S01]  /*2cc50*/  ENDCOLLECTIVE ;  /* 0x000000000000791b */ /* 0x003fe20003800000 */
.L_x_8845:
[----:B------:R-:W-:Y:S02]  /*2cc60*/  MOV R12, 0x10 ;  /* 0x00000010000c7802 */ /* 0x000fe40000000f00 */
[----:B------:R-:W-:-:S05]  /*2cc70*/  SEL R14, R14, RZ, P4 ;  /* 0x000000ff0e0e7207 */ /* 0x000fca0002000000 */
[----:B------:R-:W-:-:S04]  /*2cc80*/  IMAD.IADD R5, R3, 0x1, R14 ;  /* 0x0000000103057824 */ /* 0x000fc800078e020e */
[----:B------:R-:W-:-:S07]  /*2cc90*/  IMAD.MOV.U32 R13, RZ, RZ, R5 ;  /* 0x000000ffff0d7224 */ /* 0x000fce00078e0005 */
[----:B------:R-:W-:Y:S05]  /*2cca0*/  WARPSYNC.COLLECTIVE R15, `(.L_x_8846) ;  /* 0x000000000f087348 */ /* 0x000fea0003c00000 */
[----:B------:R0:W1:Y:S02]  /*2ccb0*/  SHFL.UP P6, R14, R13, R12, R11 ;  /* 0x0400000c0d0e7389 */ /* 0x00006400000c000b */
[----:B01----:R-:W-:Y:S01]  /*2ccc0*/  ENDCOLLECTIVE ;  /* 0x000000000000791b */ /* 0x003fe20003800000 */
.L_x_8846:
        /* <DEDUP_REMOVED lines=8> */
.L_x_8847:
[----:B------:R-:W-:Y:S05]  /*2cd50*/  BRA `(.L_x_8848) ;  /* 0xffffff8000dc7947 */ /* 0x000fea000383ffff */
.L_x_8574:
[----:B------:R-:W-:Y:S01]  /*2cd60*/  BSSY B0, `(.L_x_8849) ;  /* 0x0000007000007945 */ /* 0x000fe20003800000 */
[----:B------:R-:W-:Y:S02]  /*2cd70*/  IMAD.MOV.U32 R12, RZ, RZ, 0x1 ;  /* 0x00000001ff0c7424 */ /* 0x000fe400078e00ff */
[----:B------:R-:W-:Y:S02]  /*2cd80*/  IMAD.MOV.U32 R11, RZ, RZ, RZ ;  /* 0x000000ffff0b7224 */ /* 0x000fe400078e00ff */
[----:B------:R-:W-:-:S07]  /*2cd90*/  IMAD.MOV.U32 R15, RZ, RZ, -0x1 ;  /* 0xffffffffff0f7424 */ /* 0x000fce00078e00ff */
[----:B------:R-:W-:Y:S05]  /*2cda0*/  WARPSYNC.COLLECTIVE R15, `(.L_x_8850) ;  /* 0x000000000f087348 */ /* 0x000fea0003c00000 */
[----:B------:R0:W1:Y:S02]  /*2cdb0*/  SHFL.UP P6, R14, R13, R12, R11 ;  /* 0x0400000c0d0e7389 */ /* 0x00006400000c000b */
[----:B01----:R-:W-:Y:S01]  /*2cdc0*/  ENDCOLLECTIVE ;  /* 0x000000000000791b */ /* 0x003fe20003800000 */
.L_x_8850:
[----:B------:R-:W-:Y:S05]  /*2cdd0*/  BSYNC B0 ;  /* 0x0000000000007941 */ /* 0x000fea0003800000 */
.L_x_8849:
        /* <DEDUP_REMOVED lines=8> */
.L_x_8851:
[----:B------:R-:W-:Y:S01]  /*2ce60*/  IMAD.MOV.U32 R12, RZ, RZ, 0x4 ;  /* 0x00000004ff0c7424 */ /* 0x000fe200078e00ff */
[----:B------:R-:W-:-:S05]  /*2ce70*/  SEL R2, R14, RZ, P2 ;  /* 0x000000ff0e027207 */ /* 0x000fca0001000000 */
[----:B------:R-:W-:-:S04]  /*2ce80*/  IMAD.IADD R2, R13, 0x1, R2 ;  /* 0x000000010d027824 */ /* 0x000fc800078e0202 */
[----:B------:R-:W-:-:S07]  /*2ce90*/  IMAD.MOV.U32 R13, RZ, RZ, R2 ;  /* 0x000000ffff0d7224 */ /* 0x000fce00078e0002 */
[----:B------:R-:W-:Y:S05]  /*2cea0*/  WARPSYNC.COLLECTIVE R15, `(.L_x_8852) ;  /* 0x000000000f087348 */ /* 0x000fea0003c00000 */
[----:B------:R0:W1:Y:S02]  /*2ceb0*/  SHFL.UP P6, R14, R13, R12, R11 ;  /* 0x0400000c0d0e7389 */ /* 0x00006400000c000b */
[----:B01----:R-:W-:Y:S01]  /*2cec0*/  ENDCOLLECTIVE ;  /* 0x000000000000791b */ /* 0x003fe20003800000 */
.L_x_8852:
[----:B------:R-:W-:Y:S02]  /*2ced0*/  MOV R12, 0x8 ;  /* 0x00000008000c7802 */ /* 0x000fe40000000f00 */
[----:B------:R-:W-:-:S05]  /*2cee0*/  SEL R3, R14, RZ, P3 ;  /* 0x000000ff0e037207 */ /* 0x000fca0001800000 */
[----:B------:R-:W-:-:S04]  /*2cef0*/  IMAD.IADD R3, R2, 0x1, R3 ;  /* 0x0000000102037824 */ /* 0x000fc800078e0203 */
[----:B------:R-:W-:-:S07]  /*2cf00*/  IMAD.MOV.U32 R13, RZ, RZ, R3 ;  /* 0x000000ffff0d7224 */ /* 0x000fce00078e0003 */
[----:B------:R-:W-:Y:S05]  /*2cf10*/  WARPSYNC.COLLECTIVE R15, `(.L_x_8853) ;  /* 0x000000000f087348 */ /* 0x000fea0003c00000 */
[----:B------:R0:W1:Y:S02]  /*2cf20*/  SHFL.UP P6, R14, R13, R12, R11 ;  /* 0x0400000c0d0e7389 */ /* 0x00006400000c000b */
[----:B01----:R-:W-:Y:S01]  /*2cf30*/  ENDCOLLECTIVE ;  /* 0x000000000000791b */ /* 0x003fe20003800000 */
.L_x_8853:
[----:B------:R-:W-:Y:S01]  /*2cf40*/  IMAD.MOV.U32 R12, RZ, RZ, 0x10 ;  /* 0x00000010ff0c7424 */ /* 0x000fe200078e00ff */
[----:B------:R-:W-:-:S05]  /*2cf50*/  SEL R14, R14, RZ, P4 ;  /* 0x000000ff0e0e7207 */ /* 0x000fca0002000000 */
[----:B------:R-:W-:-:S04]  /*2cf60*/  IMAD.IADD R5, R3, 0x1, R14 ;  /* 0x0000000103057824 */ /* 0x000fc800078e020e */
[----:B------:R-:W-:-:S07]  /*2cf70*/  IMAD.MOV.U32 R13, RZ, RZ, R5 ;  /* 0x000000ffff0d7224 */ /* 0x000fce00078e0005 */
[----:B------:R-:W-:Y:S05]  /*2cf80*/  WARPSYNC.COLLECTIVE R15, `(.L_x_8854) ;  /* 0x000000000f087348 */ /* 0x000fea0003c00000 */
[----:B------:R0:W1:Y:S02]  /*2cf90*/  SHFL.UP P6, R14, R13, R12, R11 ;  /* 0x0400000c0d0e7389 */ /* 0x00006400000c000b */
[----:B01----:R-:W-:Y:S01]  /*2cfa0*/  ENDCOLLECTIVE ;  /* 0x000000000000791b */ /* 0x003fe20003800000 */
.L_x_8854:
        /* <DEDUP_REMOVED lines=8> */
.L_x_8855:
[----:B------:R-:W-:Y:S05]  /*2d030*/  BRA `(.L_x_8856) ;  /* 0xffffff8000c87947 */ /* 0x000fea000383ffff */
.L_x_8576:
[----:B------:R-:W-:Y:S01]  /*2d040*/  BSSY B0, `(.L_x_8857) ;  /* 0x0000006000007945 */ /* 0x000fe20003800000 */
[----:B------:R-:W-:Y:S01]  /*2d050*/  PLOP3.LUT P6, PT, P6, PT, PT, 0x8, 0x0 ;  /* 0x000000000000781c */ /* 0x000fe200037ce170 */
[----:B------:R-:W-:-:S12]  /*2d060*/  IMAD.MOV.U32 R15, RZ, RZ, -0x1 ;  /* 0xffffffffff0f7424 */ /* 0x000fd800078e00ff */
[----:B0-----:R-:W-:Y:S05]  /*2d070*/  WARPSYNC.COLLECTIVE R15, `(.L_x_8858) ;  /* 0x000000000f087348 */ /* 0x001fea0003c00000 */
[----:B------:R-:W-:Y:S01]  /*2d080*/  VOTE.ANY R14, PT, P6 ;  /* 0x00000000000e7806 */ /* 0x000fe200030e0100 */
[----:B0-----:R-:W-:Y:S06]  /*2d090*/  ENDCOLLECTIVE ;  /* 0x000000000000791b */ /* 0x001fec0003800000 */
.L_x_8858:
[----:B------:R-:W-:Y:S05]  /*2d0a0*/  BSYNC B0 ;  /* 0x0000000000007941 */ /* 0x000fea0003800000 */
.L_x_8857:
        /* <DEDUP_REMOVED lines=8> */
.L_x_8859:
[----:B------:R-:W-:Y:S02]  /*2d130*/  IMAD.IADD R19, R12, 0x1, R19 ;  /* 0x000000010c137824 */ /* 0x000fe400078e0213 */
[----:B------:R-:W-:Y:S02]  /*2d140*/  IMAD.MOV.U32 R13, RZ, RZ, R4 ;  /* 0x000000ffff0d7224 */ /* 0x000fe400078e0004 */
[----:B------:R-:W-:-:S07]  /*2d150*/  IMAD.MOV.U32 R17, RZ, RZ, R14 ;  /* 0x000000ffff117224 */ /* 0x000fce00078e000e */
[----:B------:R-:W-:Y:S05]  /*2d160*/  WARPSYNC.COLLECTIVE R15, `(.L_x_8860) ;  /* 0x000000000f087348 */ /* 0x000fea0003c00000 */
[----:B------:R0:W1:Y:S02]  /*2d170*/  SHFL.IDX P6, R14, R13, R12, R11 ;  /* 0x0000000c0d0e7389 */ /* 0x00006400000c000b */
[----:B01----:R-:W-:Y:S01]  /*2d180*/  ENDCOLLECTIVE ;  /* 0x000000000000791b */ /* 0x003fe20003800000 */
.L_x_8860:
[----:B------:R-:W-:Y:S01]  /*2d190*/  IMAD.MOV.U32 R4, RZ, RZ, R14 ;  /* 0x000000ffff047224 */ /* 0x000fe200078e000e */
[----:B------:R-:W-:Y:S06]  /*2d1a0*/  BRA `(.L_x_8861) ;  /* 0xffffff8000ac7947 */ /* 0x000fec000383ffff */
.L_x_8578:
[----:B------:R-:W-:Y:S01]  /*2d1b0*/  BSSY B0, `(.L_x_8862) ;  /* 0x0000007000007945 */ /* 0x000fe20003800000 */
[----:B------:R-:W-:Y:S01]  /*2d1c0*/  IMAD.MOV.U32 R13, RZ, RZ, R2 ;  /* 0x000000ffff0d7224 */ /* 0x000fe200078e0002 */
[----:B------:R-:W-:Y:S01]  /*2d1d0*/  MOV R11, 0x1f ;  /* 0x0000001f000b7802 */ /* 0x000fe20000000f00 */
[----:B------:R-:W-:-:S07]  /*2d1e0*/  IMAD.MOV.U32 R15, RZ, RZ, -0x1 ;  /* 0xffffffffff0f7424 */ /* 0x000fce00078e00ff */
[----:B0-23--:R-:W-:Y:S05]  /*2d1f0*/  WARPSYNC.COLLECTIVE R15, `(.L_x_8863) ;  /* 0x000000000f087348 */ /* 0x00dfea0003c00000 */
[----:B------:R1:W4:Y:S02]  /*2d200*/  SHFL.IDX P6, R14, R13, R12, R11 ;  /* 0x0000000c0d0e7389 */ /* 0x00032400000c000b */
[----:B01234-:R-:W-:Y:S01]  /*2d210*/  ENDCOLLECTIVE ;  /* 0x000000000000791b */ /* 0x01ffe20003800000 */
.L_x_8863:
[----:B------:R-:W-:Y:S05]  /*2d220*/  BSYNC B0 ;  /* 0x0000000000007941 */ /* 0x000fea0003800000 */
.L_x_8862:
[----:B------:R-:W-:Y:S01]  /*2d230*/  IMAD.MOV.U32 R6, RZ, RZ, R14 ;  /* 0x000000ffff067224 */ /* 0x000fe200078e000e */
[----:B------:R-:W-:Y:S06]  /*2d240*/  BRA `(.L_x_8577) ;  /* 0xffffff80009c7947 */ /* 0x000fec000383ffff */
.L_x_8584:
[----:B-1----:R1:W2:Y:S02]  /*2d250*/  SYNCS.PHASECHK.TRANS64.TRYWAIT P0, [R7+URZ+0x28820], R0 ;  /* 0x02882000070075a7 */ /* 0x0022a4000800017f */
[----:B--2---:R-:W-:Y:S05]  /*2d260*/  @!P0 NANOSLEEP.SYNCS 0x989680 ;  /* 0x009896800000895d */ /* 0x004fea0003900000 */
[----:B------:R-:W2:Y:S02]  /*2d270*/  @!P0 SYNCS.PHASECHK.TRANS64 P0, [R7+URZ+0x28820], R0 ;  /* 0x02882000070085a7 */ /* 0x000ea4000800007f */
[----:B--2---:R-:W-:Y:S05]  /*2d280*/  @!P0 BRA `(.L_x_8584) ;  /* 0xfffffffc00f08947 */ /* 0x004fea000383ffff */
[----:B------:R-:W-:Y:S05]  /*2d290*/  BRA `(.L_x_8864) ;  /* 0xffffff8800f47947 */ /* 0x000fea000383ffff */
.L_x_8585:
        /* <DEDUP_REMOVED lines=11> */
.L_x_8866:
[----:B------:R-:W-:Y:S05]  /*2d350*/  BSYNC B0 ;  /* 0x0000000000007941 */ /* 0x000fea0003800000 */
.L_x_8865:
[----:B------:R-:W-:Y:S05]  /*2d360*/  BRA `(.L_x_8867) ;  /* 0xffffff8800dc7947 */ /* 0x000fea000383ffff */
.L_x_8586:
[----:B------:R-:W-:Y:S01]  /*2d370*/  BSSY B0, `(.L_x_8868) ;  /* 0x0000006000007945 */ /* 0x000fe20003800000 */
[----:B------:R-:W-:-:S07]  /*2d380*/  IMAD.MOV.U32 R15, RZ, RZ, -0x1 ;  /* 0xffffffffff0f7424 */ /* 0x000fce00078e00ff */
[----:B01----:R-:W-:Y:S05]  /*2d390*/  WARPSYNC.COLLECTIVE R15, `(.L_x_8869) ;  /* 0x000000000f0c7348 */ /* 0x003fea0003c00000 */
[----:B------:R-:W-:Y:S02]  /*2d3a0*/  ELECT P6, UR62, PT ;  /* 0x00000000003e782f */ /* 0x000fe400038c0000 */
[----:B------:R-:W-:Y:S01]  /*2d3b0*/  MOV R14, UR62 ;  /* 0x0000003e000e7c02 */ /* 0x000fe20008000f00 */
[----:B01----:R-:W-:Y:S10]  /*2d3c0*/  ENDCOLLECTIVE ;  /* 0x000000000000791b */ /* 0x003ff40003800000 */
.L_x_8869:
[----:B------:R-:W-:Y:S05]  /*2d3d0*/  BSYNC B0 ;  /* 0x0000000000007941 */ /* 0x000fea0003800000 */
.L_x_8868:
[----:B------:R-:W-:Y:S05]  /*2d3e0*/  BRA `(.L_x_8870) ;  /* 0xffffff8800d07947 */ /* 0x000fea000383ffff */
.L_x_8588:
[----:B-1----:R1:W2:Y:S02]  /*2d3f0*/  SYNCS.PHASECHK.TRANS64.TRYWAIT P1, [R5+URZ+0x28840], R0 ;  /* 0x02884000050075a7 */ /* 0x0022a4000802017f */
[----:B--2---:R-:W-:Y:S05]  /*2d400*/  @!P1 NANOSLEEP.SYNCS 0x989680 ;  /* 0x009896800000995d */ /* 0x004fea0003900000 */
[----:B------:R-:W2:Y:S02]  /*2d410*/  @!P1 SYNCS.PHASECHK.TRANS64 P1, [R5+URZ+0x28840], R0 ;  /* 0x02884000050095a7 */ /* 0x000ea4000802007f */
[----:B--2---:R-:W-:Y:S05]  /*2d420*/  @!P1 BRA `(.L_x_8588) ;  /* 0xfffffffc00f09947 */ /* 0x004fea000383ffff */
[----:B------:R-:W-:Y:S05]  /*2d430*/  BRA `(.L_x_8871) ;  /* 0xffffff8800f07947 */ /* 0x000fea000383ffff */
.L_x_8590:
[----:B--2---:R2:W3:Y:S02]  /*2d440*/  SYNCS.PHASECHK.TRANS64.TRYWAIT P1, [R3+URZ+0x28840], R2 ;  /* 0x02884002030075a7 */ /* 0x0044e4000802017f */
[----:B---3--:R-:W-:Y:S05]  /*2d450*/  @!P1 NANOSLEEP.SYNCS 0x989680 ;  /* 0x009896800000995d */ /* 0x008fea0003900000 */
[----:B------:R-:W3:Y:S02]  /*2d460*/  @!P1 SYNCS.PHASECHK.TRANS64 P1, [R3+URZ+0x28840], R2 ;  /* 0x02884002030095a7 */ /* 0x000ee4000802007f */
[----:B---3--:R-:W-:Y:S05]  /*2d470*/  @!P1 BRA `(.L_x_8590) ;  /* 0xfffffffc00f09947 */ /* 0x008fea000383ffff */
[----:B------:R-:W-:Y:S05]  /*2d480*/  BRA `(.L_x_8872) ;  /* 0xffffff8800fc7947 */ /* 0x000fea000383ffff */
.L_x_8592:
[----:B---3--:R3:W4:Y:S02]  /*2d490*/  SYNCS.PHASECHK.TRANS64.TRYWAIT P1, [R5+URZ+0x28860], R0 ;  /* 0x02886000050075a7 */ /* 0x008724000802017f */
[----:B----4-:R-:W-:Y:S05]  /*2d4a0*/  @!P1 NANOSLEEP.SYNCS 0x989680 ;  /* 0x009896800000995d */ /* 0x010fea0003900000 */
[----:B------:R-:W4:Y:S02]  /*2d4b0*/  @!P1 SYNCS.PHASECHK.TRANS64 P1, [R5+URZ+0x28860], R0 ;  /* 0x02886000050095a7 */ /* 0x000f24000802007f */
[----:B----4-:R-:W-:Y:S05]  /*2d4c0*/  @!P1 BRA `(.L_x_8592) ;  /* 0xfffffffc00f09947 */ /* 0x010fea000383ffff */
[----:B------:R-:W-:Y:S05]  /*2d4d0*/  BRA `(.L_x_8873) ;  /* 0xffffff8800f87947 */ /* 0x000fea000383ffff */
.L_x_8874:
        /* <DEDUP_REMOVED lines=10> */
.L_x_15992:


//--------------------- .text._ZN7cutlass13device_kernelIN5flash11enable_sm90INS1_16FlashAttnFwdSm90INS1_25CollectiveMainloopFwdSm90ILi2EN4cute5tupleIJNS5_1CILi1EEES8_S8_EEENS6_IJNS7_ILi128EEESA_SA_EEELi128ENS_6half_tEfNS_4arch4Sm90ELb1ELb0ELb0ELb0ELb1ELb0ELb0ELb1ELb1ELb1ELb1ELb0EEENS1_21CollectiveEpilogueFwdISB_S9_SC_SE_Li256ELb0ELb1ELb1ELb0EEENS1_19SingleTileSchedulerILb0ELb1ELb1ELi128EEEEEEEEEvNT_6ParamsE --------------------------
	.section	.text._ZN7cutlass13device_kernelIN5flash11enable_sm90INS1_16FlashAttnFwdSm90INS1_25CollectiveMainloopFwdSm90ILi2EN4cute5tupleIJNS5_1CILi1EEES8_S8_EEENS6_IJNS7_ILi128EEESA_SA_EEELi128ENS_6half_tEfNS_4arch4Sm90ELb1ELb0ELb0ELb0ELb1ELb0ELb0ELb1ELb1ELb1ELb1ELb0EEENS1_21CollectiveEpilogueFwdISB_S9_SC_SE_Li256ELb0ELb1ELb1ELb0EEENS1_19SingleTileSchedulerILb0ELb1ELb1ELi128EEEEEEEEEvNT_6ParamsE,"ax",@progbits
	.align	128
.text._ZN7cutlass13device_kernelIN5flash11enable_sm90INS1_16FlashAttnFwdSm90INS1_25CollectiveMainloopFwdSm90ILi2EN4cute5tupleIJNS5_1CILi1EEES8_S8_EEENS6_IJNS7_ILi128EEESA_SA_EEELi128ENS_6half_tEfNS_4arch4Sm90ELb1ELb0ELb0ELb0ELb1ELb0ELb0ELb1ELb1ELb1ELb1ELb0EEENS1_21CollectiveEpilogueFwdISB_S9_SC_SE_Li256ELb0ELb1ELb1ELb0EEENS1_19SingleTileSchedulerILb0ELb1ELb1ELi128EEEEEEEEEvNT_6ParamsE:
        .type           _ZN7cutlass13device_kernelIN5flash11enable_sm90INS1_16FlashAttnFwdSm90INS1_25CollectiveMainloopFwdSm90ILi2EN4cute5tupleIJNS5_1CILi1EEES8_S8_EEENS6_IJNS7_ILi128EEESA_SA_EEELi128ENS_6half_tEfNS_4arch4Sm90ELb1ELb0ELb0ELb0ELb1ELb0ELb0ELb1ELb1ELb1ELb1ELb0EEENS1_21CollectiveEpilogueFwdISB_S9_SC_SE_Li256ELb0ELb1ELb1ELb0EEENS1_19SingleTileSchedulerILb0ELb1ELb1ELi128EEEEEEEEEvNT_6ParamsE,@function
        .size           _ZN7cutlass13device_kernelIN5flash11enable_sm90INS1_16FlashAttnFwdSm90INS1_25CollectiveMainloopFwdSm90ILi2EN4cute5tupleIJNS5_1CILi1EEES8_S8_EEENS6_IJNS7_ILi128EEESA_SA_EEELi128ENS_6half_tEfNS_4arch4Sm90ELb1ELb0ELb0ELb0ELb1ELb0ELb0ELb1ELb1ELb1ELb1ELb0EEENS1_21CollectiveEpilogueFwdISB_S9_SC_SE_Li256ELb0ELb1ELb1ELb0EEENS1_19SingleTileSchedulerILb0ELb1ELb1ELi128EEEEEEEEEvNT_6ParamsE,(.L_x_15993 - _ZN7cutlass13device_kernelIN5flash11enable_sm90INS1_16FlashAttnFwdSm90INS1_25CollectiveMainloopFwdSm90ILi2EN4cute5tupleIJNS5_1CILi1EEES8_S8_EEENS6_IJNS7_ILi128EEESA_SA_EEELi128ENS_6half_tEfNS_4arch4Sm90ELb1ELb0ELb0ELb0ELb1ELb0ELb0ELb1ELb1ELb1ELb1ELb0EEENS1_21CollectiveEpilogueFwdISB_S9_SC_SE_Li256ELb0ELb1ELb1ELb0EEENS1_19SingleTileSchedulerILb0ELb1ELb1ELi128EEEEEEEEEvNT_6ParamsE)
        .other          _ZN7cutlass13device_kernelIN5flash11enable_sm90INS1_16FlashAttnFwdSm90INS1_25CollectiveMainloopFwdSm90ILi2EN4cute5tupleIJNS5_1CILi1EEES8_S8_EEENS6_IJNS7_ILi128EEESA_SA_EEELi128ENS_6half_tEfNS_4arch4Sm90ELb1ELb0ELb0ELb0ELb1ELb0ELb0ELb1ELb1ELb1ELb1ELb0EEENS1_21CollectiveEpilogueFwdISB_S9_SC_SE_Li256ELb0ELb1ELb1ELb0EEENS1_19SingleTileSchedulerILb0ELb1ELb1ELi128EEEEEEEEEvNT_6ParamsE,@"STO_CUDA_ENTRY STV_DEFAULT"
_ZN7cutlass13device_kernelIN5flash11enable_sm90INS1_16FlashAttnFwdSm90INS1_25CollectiveMainloopFwdSm90ILi2EN4cute5tupleIJNS5_1CILi1EEES8_S8_EEENS6_IJNS7_ILi128EEESA_SA_EEELi128ENS_6half_tEfNS_4arch4Sm90ELb1ELb0ELb0ELb0ELb1ELb0ELb0ELb1ELb1ELb1ELb1ELb0EEENS1_21CollectiveEpilogueFwdISB_S9_SC_SE_Li256ELb0ELb1ELb1ELb0EEENS1_19SingleTileSchedulerILb0ELb1ELb1ELi128EEEEEEEEEvNT_6ParamsE:
        /* <DEDUP_REMOVED lines=44> */
.L_x_8875:
        /* <DEDUP_REMOVED lines=22> */
.L_x_8876:
        /* <DEDUP_REMOVED lines=18> */
.L_x_8877:
        /* <DEDUP_REMOVED lines=22> */
.L_x_8878:
        /* <DEDUP_REMOVED lines=23> */
.L_x_8879:
        /* <DEDUP_REMOVED lines=9> */
.L_x_8882:
        /* <DEDUP_REMOVED lines=21> */
[----:B------:R-:W0:Y:S01]  /*09f0*/  S2UR UR48, SR_CTAID.X ;  /* 0x00000000003079c3 */ /* 0x000e220000002500 */
[----:B------:R-:W-:Y:S01]  /*0a00*/  ULDC UR4, c[0x0][0x448] ;  /* 0x0001120000047ab9 */ /* 0x000fe20000000800 */
[----:B------:R-:W-:Y:S01]  /*0a10*/  ULDC UR38, c[0x0][0x424] ;  /* 0x0001090000267ab9 */ /* 0x000fe20000000800 */
[----:B------:R-:W-:Y:S01]  /*0a20*/  UISETP.NE.AND UP1, UPT, UR4, 0x1, UPT ;  /* 0x000000010400788c */ /* 0x000fe2000bf25270 */
[----:B------:R-:W-:Y:S02]  /*0a30*/  ULDC UR7, c[0x0][0x288] ;  /* 0x0000a20000077ab9 */ /* 0x000fe40000000800 */
[----:B------:R-:W-:Y:S01]  /*0a40*/  ULDC.64 UR4, c[0x0][0x418] ;  /* 0x0001060000047ab9 */ /* 0x000fe20000000a00 */
[----:B------:R-:W-:Y:S02]  /*0a50*/  UIADD3 UR7, -UR7, 0x80, URZ ;  /* 0x0000008007077890 */ /* 0x000fe4000fffe13f */
[----:B------:R-:W-:Y:S01]  /*0a60*/  UISETP.NE.U32.AND UP0, UPT, UR4, URZ, UPT ;  /* 0x0000003f0400728c */ /* 0x000fe2000bf05070 */
[----:B------:R-:W-:Y:S01]  /*0a70*/  ULDC UR8, c[0x0][0x2f0] ;  /* 0x0000bc0000087ab9 */ /* 0x000fe20000000800 */
[----:B------:R-:W-:-:S02]  /*0a80*/  UP2UR UR42, UPR, URZ, 0x2 ;  /* 0x000000023f2a7883 */ /* 0x000fc40008000000 */
[----:B------:R-:W-:Y:S01]  /*0a90*/  UISETP.NE.AND.EX UP0, UPT, UR5, URZ, UPT, UP0 ;  /* 0x0000003f0500728c */ /* 0x000fe2000bf05300 */
[----:B------:R-:W-:Y:S02]  /*0aa0*/  @UP1 ULDC UR9, c[0x0][0x450] ;  /* 0x0001140000091ab9 */ /* 0x000fe40000000800 */
[----:B------:R-:W-:Y:S01]  /*0ab0*/  @UP1 ULDC UR5, c[0x0][0x44c] ;  /* 0x0001130000051ab9 */ /* 0x000fe20000000800 */
[----:B------:R-:W-:Y:S02]  /*0ac0*/  USEL UR38, UR38, 0x1, UP0 ;  /* 0x0000000126267887 */ /* 0x000fe40008000000 */
[----:B------:R-:W-:Y:S02]  /*0ad0*/  USHF.R.U32.HI UR10, URZ, 0x10, UR39 ;  /* 0x000000103f0a7899 */ /* 0x000fe40008011627 */
[----:B------:R-:W-:Y:S02]  /*0ae0*/  UIMAD UR7, UR38, UR8, UR7 ;  /* 0x00000008260772a4 */ /* 0x000fe4000f8e0207 */
[----:B0-----:R-:W-:-:S02]  /*0af0*/  USHF.L.U32 UR48, UR48, 0x7, URZ ;  /* 0x0000000730307899 */ /* 0x001fc4000800063f */
[----:B------:R-:W-:Y:S02]  /*0b00*/  ULOP3.LUT UR39, UR39, 0xffff, URZ, 0xc0, !UPT ;  /* 0x0000ffff27277892 */ /* 0x000fe4000f8ec03f */
[----:B------:R-:W-:Y:S02]  /*0b10*/  @UP1 UIADD3 UR4, UR48, 0x7f, URZ ;  /* 0x0000007f30041890 */ /* 0x000fe4000fffe03f */
[----:B------:R-:W-:Y:S02]  /*0b20*/  UIADD3 UR6, UR48, 0x7f, URZ ;  /* 0x0000007f30067890 */ /* 0x000fe4000fffe03f */
[----:B------:R-:W-:Y:S02]  /*0b30*/  UIMAD.WIDE.U32 UR4, UR4, UR5, URZ ;  /* 0x00000005040472a5 */ /* 0x000fe4000f8e003f */
[----:B------:R-:W-:Y:S02]  /*0b40*/  UIMAD UR4, UR38, UR8, 0x7f ;  /* 0x0000007f260474a4 */ /* 0x000fe4000f8e0208 */
[----:B------:R-:W-:-:S02]  /*0b50*/  @UP1 USHF.R.U32.HI UR6, URZ, UR9, UR5 ;  /* 0x000000093f061299 */ /* 0x000fc40008011605 */
[----:B------:R-:W-:Y:S02]  /*0b60*/  USHF.R.S32.HI UR5, URZ, 0x1f, UR4 ;  /* 0x0000001f3f057899 */ /* 0x000fe40008011404 */
[----:B------:R-:W-:Y:S02]  /*0b70*/  UIADD3 UR6, UR7, UR6, URZ ;  /* 0x0000000607067290 */ /* 0x000fe4000fffe03f */
[----:B------:R-:W-:Y:S02]  /*0b80*/  ULEA.HI UR5, UR5, UR4, URZ, 0x7 ;  /* 0x0000000405057291 */ /* 0x000fe4000f8f383f */
[----:B------:R-:W-:Y:S02]  /*0b90*/  USHF.R.S32.HI UR7, URZ, 0x1f, UR6 ;  /* 0x0000001f3f077899 */ /* 0x000fe40008011406 */
[----:B------:R-:W-:Y:S02]  /*0ba0*/  USHF.R.S32.HI UR5, URZ, 0x7, UR5 ;  /* 0x000000073f057899 */ /* 0x000fe40008011405 */
[----:B------:R-:W-:Y:S01]  /*0bb0*/  ULEA.HI UR7, UR7, UR6, URZ, 0x7 ;  /* 0x0000000607077291 */ /* 0x000fe2000f8f383f */
[----:B------:R-:W-:-:S03]  /*0bc0*/  UMOV UR4, URZ ;  /* 0x0000003f00047c82 */ /* 0x000fc60008000000 */
[----:B------:R-:W-:-:S04]  /*0bd0*/  USHF.R.S32.HI UR7, URZ, 0x7, UR7 ;  /* 0x000000073f077899 */ /* 0x000fc80008011407 */
[----:B------:R-:W-:-:S04]  /*0be0*/  UISETP.LT.AND UP0, UPT, UR5, UR7, UPT ;  /* 0x000000070500728c */ /* 0x000fc8000bf01270 */
[----:B------:R-:W-:Y:S02]  /*0bf0*/  USEL UR9, UR5, UR7, UP0 ;  /* 0x0000000705097287 */ /* 0x000fe40008000000 */
[----:B------:R-:W-:Y:S02]  /*0c00*/  UISETP.NE.AND UP0, UPT, UR10, URZ, UPT ;  /* 0x0000003f0a00728c */ /* 0x000fe4000bf05270 */
[----:B------:R-:W-:-:S06]  /*0c10*/  UISETP.GE.AND UP1, UPT, UR9, 0x1, UPT ;  /* 0x000000010900788c */ /* 0x000fcc000bf26270 */
        /* <DEDUP_REMOVED lines=36> */
.L_x_8884:
[----:B------:R-:W-:Y:S02]  /*0e60*/  UIMAD UR39, UR39, UR4, URZ ;  /* 0x00000004272772a4 */ /* 0x000fe4000f8e023f */
[----:B------:R-:W-:Y:S01]  /*0e70*/  IMAD.U32 R3, RZ, RZ, UR4 ;  /* 0x00000004ff037e24 */ /* 0x000fe2000f8e00ff */
[----:B------:R-:W-:Y:S01]  /*0e80*/  MOV R0, UR9 ;  /* 0x0000000900007c02 */ /* 0x000fe20008000f00 */
[----:B------:R-:W-:Y:S01]  /*0e90*/  VIADD R19, R19, 0xffffff80 ;  /* 0xffffff8013137836 */ /* 0x000fe20000000000 */
[----:B------:R-:W-:Y:S01]  /*0ea0*/  PLOP3.LUT P0, PT, PT, PT, PT, 0x80, 0x0 ;  /* 0x000000000000781c */ /* 0x000fe20003f0f070 */
[----:B------:R-:W-:Y:S01]  /*0eb0*/  IMAD.MOV.U32 R4, RZ, RZ, RZ ;  /* 0x000000ffff047224 */ /* 0x000fe200078e00ff */
        /* <DEDUP_REMOVED lines=72> */
.L_x_8886:
[----:B------:R-:W-:-:S04]  /*1340*/  SHF.L.U32 R0, RZ, 0x1f, RZ ;  /* 0x0000001fff007819 */ /* 0x000fc800000006ff */
[----:B------:R-:W0:Y:S02]  /*1350*/  SYNCS.PHASECHK.TRANS64.TRYWAIT P0, [UR41+0x28800], R0 ;  /* 0x02880000ff0075a7 */ /* 0x000e240008000169 */
[----:B0-----:R-:W-:Y:S05]  /*1360*/  @!P0 BRA `(.L_x_8887) ;  /* 0x000000cc00ec8947 */ /* 0x001fea0003800000 */
.L_x_8972:
[----:B------:R-:W-:-:S06]  /*1370*/  ULOP3.LUT UR4, UR36, 0x1, URZ, 0xfc, !UPT ;  /* 0x0000000124047892 */ /* 0x000fcc000f8efc3f */
[----:B0-----:R-:W-:-:S05]  /*1380*/  IMAD.U32 R3, RZ, RZ, UR4 ;  /* 0x00000004ff037e24 */ /* 0x001fca000f8e00ff */
[----:B------:R-:W-:-:S13]  /*1390*/  ISETP.NE.AND P0, PT, R3, 0x3, PT ;  /* 0x000000030300780c */ /* 0x000fda0003f05270 */
[----:B------:R-:W-:Y:S05]  /*13a0*/  @!P0 BRA `(.L_x_8888) ;  /* 0x0000000000048947 */ /* 0x000fea0003800000 */
[----:B------:R-:W-:Y:S01]  /*13b0*/  BPT.TRAP 0x1 ;  /* 0x000000040000795c */ /* 0x000fe20000300000 */
.L_x_8888:
[----:B------:R0:W1:Y:S01]  /*13c0*/  SYNCS.PHASECHK.TRANS64.TRYWAIT P1, [UR41+0x28830], R0 ;  /* 0x02883000ff0075a7 */ /* 0x0000620008020169 */
[----:B------:R-:W-:Y:S05]  /*13d0*/  @!P0 BRA `(.L_x_8889) ;  /* 0x0000000000048947 */ /* 0x000fea0003800000 */
[----:B------:R-:W-:Y:S01]  /*13e0*/  BPT.TRAP 0x1 ;  /* 0x000000040000795c */ /* 0x000fe20000300000 */
.L_x_8889:
[----:B------:R-:W-:-:S05]  /*13f0*/  IMAD.U32 R8, RZ, RZ, UR43 ;  /* 0x0000002bff087e24 */ /* 0x000fca000f8e00ff */
[----:B------:R-:W-:Y:S01]  /*1400*/  LOP3.LUT R8, R8, 0x10000, RZ, 0xfc, !PT ;  /* 0x0001000008087812 */ /* 0x000fe200078efcff */
[----:B-1----:R-:W-:Y:S06]  /*1410*/  @P1 BRA `(.L_x_8890) ;  /* 0x0000000000081947 */ /* 0x002fec0003800000 */
[----:B------:R-:W1:Y:S02]  /*1420*/  SYNCS.PHASECHK.TRANS64.TRYWAIT P1, [UR41+0x28830], R0 ;  /* 0x02883000ff0075a7 */ /* 0x000e640008020169 */
[----:B-1----:R-:W-:Y:S05]  /*1430*/  @!P1 BRA `(.L_x_8891) ;  /* 0x000000cc00d09947 */ /* 0x002fea0003800000 */
.L_x_8890:
[----:B------:R-:W-:Y:S05]  /*1440*/  WARPSYNC.ALL ;  /* 0x0000000000007948 */ /* 0x000fea0003800000 */
[----:B------:R-:W-:Y:S01]  /*1450*/  IMAD.MOV.U32 R9, RZ, RZ, 0x40000040 ;  /* 0x40000040ff097424 */ /* 0x000fe200078e00ff */
[----:B------:R-:W-:Y:S01]  /*1460*/  UIADD3 UR4, UR41, 0x18400, URZ ;  /* 0x0001840029047890 */ /* 0x000fe2000fffe03f */
[----:B------:R-:W-:Y:S01]  /*1470*/  R2UR UR8, R8 ;  /* 0x00000000080872ca */ /* 0x000fe200000e0000 */
[----:B------:R-:W-:Y:S02]  /*1480*/  WARPGROUP.ARRIVE ;  /* 0x00000000000079c5 */ /* 0x000fe40000000000 */
[----:B------:R-:W-:Y:S01]  /*1490*/  R2UR UR9, R9 ;  /* 0x00000000090972ca */ /* 0x000fe200000e0000 */
[----:B------:R-:W-:-:S03]  /*14a0*/  USHF.R.U32.HI UR4, URZ, 0x4, UR4 ;  /* 0x000000043f047899 */ /* 0x000fc60008011604 */
[----:B------:R-:W2:Y:S01]  /*14b0*/  S2UR UR43, SR_CgaCtaId ;  /* 0x00000000002b79c3 */ /* 0x000ea20000008800 */
[----:B------:R-:W-:Y:S01]  /*14c0*/  UMOV UR11, 0x40000040 ;  /* 0x40000040000b7882 */ /* 0x000fe20000000000 */
[----:B------:R-:W-:Y:S01]  /*14d0*/  UMOV UR13, 0x40000040 ;  /* 0x40000040000d7882 */ /* 0x000fe20000000000 */
[----:B------:R-:W-:Y:S01]  /*14e0*/  ULOP3.LUT UR4, UR4, 0x3fff, URZ, 0xc0, !UPT ;  /* 0x00003fff04047892 */ /* 0x000fe2000f8ec03f */
[----:B------:R-:W-:Y:S01]  /*14f0*/  UMOV UR15, 0x40000040 ;  /* 0x40000040000f7882 */ /* 0x000fe20000000000 */
[----:B------:R-:W-:Y:S02]  /*1500*/  UMOV UR17, 0x40000040 ;  /* 0x4000004000117882 */ /* 0x000fe40000000000 */
[----:B------:R-:W-:Y:S01]  /*1510*/  ULOP3.LUT UR46, UR4, 0x10000, URZ, 0xfc, !UPT ;  /* 0x00010000042e7892 */ /* 0x000fe2000f8efc3f */
[----:B------:R-:W-:Y:S02]  /*1520*/  UMOV UR19, 0x40000040 ;  /* 0x4000004000137882 */ /* 0x000fe40000000000 */
[----:B------:R-:W-:Y:S01]  /*1530*/  R2UR UR4, R8 ;  /* 0x00000000080472ca */ /* 0x000fe200000e0000 */
[----:B------:R-:W-:-:S02]  /*1540*/  UIADD3 UR14, UR46, 0x4, URZ ;  /* 0x000000042e0e7890 */ /* 0x000fc4000fffe03f */
[----:B------:R-:W-:Y:S02]  /*1550*/  UIADD3 UR18, UR46, 0x6, URZ ;  /* 0x000000062e127890 */ /* 0x000fe4000fffe03f */
[----:B------:R-:W-:Y:S01]  /*1560*/  UMOV UR10, UR46 ;  /* 0x0000002e000a7c82 */ /* 0x000fe20008000000 */
[----:B------:R-:W-:Y:S01]  /*1570*/  UIADD3 UR22, UR46, 0x400, URZ ;  /* 0x000004002e167890 */ /* 0x000fe2000fffe03f */
[----:B------:R-:W-:Y:S01]  /*1580*/  HGMMA.64x128x16.F32 R24, gdesc[UR8], RZ, !UPT, gsb0 ;  /* 0x01e00000081879f0 */ /* 0x000fe2000c0008ff */
[----:B------:R-:W-:Y:S01]  /*1590*/  UIADD3 UR10, UR46, 0x2, URZ ;  /* 0x000000022e0a7890 */ /* 0x000fe2000fffe03f */
[----:B------:R-:W-:Y:S01]  /*15a0*/  UMOV UR9, 0x40000040 ;  /* 0x4000004000097882 */ /* 0x000fe20000000000 */
[----:B------:R-:W-:Y:S01]  /*15b0*/  UMOV UR11, 0x40000040 ;  /* 0x40000040000b7882 */ /* 0x000fe20000000000 */
[----:B------:R-:W-:Y:S02]  /*15c0*/  UMOV UR21, 0x40000040 ;  /* 0x4000004000157882 */ /* 0x000fe40000000000 */
[----:B------:R-:W-:-:S02]  /*15d0*/  UIADD3 UR8, UR4, 0x2, URZ ;  /* 0x0000000204087890 */ /* 0x000fc4000fffe03f */
[----:B------:R-:W-:Y:S02]  /*15e0*/  UIADD3 UR12, UR4, 0x4, URZ ;  /* 0x00000004040c7890 */ /* 0x000fe4000fffe03f */
[----:B------:R-:W-:Y:S02]  /*15f0*/  UIADD3 UR16, UR4, 0x6, URZ ;  /* 0x0000000604107890 */ /* 0x000fe4000fffe03f */
[----:B------:R-:W-:Y:S01]  /*1600*/  UIADD3 UR20, UR4, 0x400, URZ ;  /* 0x0000040004147890 */ /* 0x000fe2000fffe03f */
        /* <DEDUP_REMOVED lines=37> */
.L_x_8892:
[----:B01----:R-:W-:Y:S01]  /*1860*/  LOP3.LUT R0, R17, 0xffffff80, RZ, 0xc0, !PT ;  /* 0xffffff8011007812 */ /* 0x003fe200078ec0ff */
[----:B------:R-:W-:Y:S01]  /*1870*/  UISETP.NE.AND UP0, UPT, UR42, URZ, UPT ;  /* 0x0000003f2a00728c */ /* 0x000fe2000bf05270 */
[----:B------:R-:W-:Y:S01]  /*1880*/  LEA.HI R16, R16, R19, RZ, 0x2 ;  /* 0x0000001310107211 */ /* 0x000fe200078f10ff */
[----:B------:R-:W-:Y:S01]  /*1890*/  ULDC UR7, c[0x0][0x2f0] ;  /* 0x0000bc0000077ab9 */ /* 0x000fe20000000800 */
[----:B------:R-:W-:Y:S01]  /*18a0*/  LEA.HI R7, R18, R18, RZ, 0x1 ;  /* 0x0000001212077211 */ /* 0x000fe200078f08ff */
[----:B------:R-:W-:Y:S01]  /*18b0*/  IMAD.IADD R0, R19, 0x1, -R0 ;  /* 0x0000000113007824 */ /* 0x000fe200078e0a00 */
[----:B------:R-:W-:Y:S01]  /*18c0*/  LOP3.LUT R16, R16, 0xfffffffc, RZ, 0xc0, !PT ;  /* 0xfffffffc10107812 */ /* 0x000fe200078ec0ff */
[----:B------:R-:W-:Y:S01]  /*18d0*/  IMAD.U32 R13, RZ, RZ, UR7 ;  /* 0x00000007ff0d7e24 */ /* 0x000fe2000f8e00ff */
[----:B------:R-:W-:Y:S01]  /*18e0*/  LOP3.LUT R7, R7, 0x3fffffe, RZ, 0xc0, !PT ;  /* 0x03fffffe07077812 */ /* 0x000fe200078ec0ff */
[----:B------:R-:W-:Y:S01]  /*18f0*/  ULDC UR10, c[0x0][0x288] ;  /* 0x0000a200000a7ab9 */ /* 0x000fe20000000800 */
[----:B------:R-:W-:Y:S01]  /*1900*/  SHF.R.S32.HI R3, RZ, 0x1f, R0 ;  /* 0x0000001fff037819 */ /* 0x000fe20000011400 */
[----:B------:R-:W-:Y:S01]  /*1910*/  UIADD3 UR53, UR47, -0x2, URZ ;  /* 0xfffffffe2f357890 */ /* 0x000fe2000fffe03f */
[----:B------:R-:W-:Y:S01]  /*1920*/  IADD3 R16, R19, -R16, RZ ;  /* 0x8000001013107210 */ /* 0x000fe20007ffe0ff */
[----:B------:R-:W-:Y:S01]  /*1930*/  IMAD.IADD R7, R18, 0x1, -R7 ;  /* 0x0000000112077824 */ /* 0x000fe200078e0a07 */
[CC--:B------:R-:W-:Y:S01]  /*1940*/  LEA.HI R4, R3.reuse, R0.reuse, RZ, 0x2 ;  /* 0x0000000003047211 */ /* 0x0c0fe200078f10ff */
[----:B------:R-:W-:Y:S01]  /*1950*/  @UP0 ULDC UR4, c[0x0][0x44c] ;  /* 0x0001130000040ab9 */ /* 0x000fe20000000800 */
[----:B------:R-:W-:Y:S01]  /*1960*/  LEA.HI R5, R3, R0, RZ, 0x5 ;  /* 0x0000000003057211 */ /* 0x000fe200078f28ff */
[----:B------:R-:W-:Y:S01]  /*1970*/  @UP0 ULDC UR5, c[0x0][0x450] ;  /* 0x0001140000050ab9 */ /* 0x000fe20000000800 */
[--C-:B------:R-:W-:Y:S01]  /*1980*/  SHF.R.S32.HI R3, RZ, 0x2, R4.reuse ;  /* 0x00000002ff037819 */ /* 0x100fe20000011404 */
[----:B------:R-:W-:Y:S01]  /*1990*/  @UP0 ULDC UR11, c[0x0][0x450] ;  /* 0x00011400000b0ab9 */ /* 0x000fe20000000800 */
[----:B------:R-:W-:Y:S01]  /*19a0*/  SHF.R.S32.HI R6, RZ, 0x1f, R4 ;  /* 0x0000001fff067819 */ /* 0x000fe20000011404 */
[----:B------:R-:W-:Y:S01]  /*19b0*/  UIADD3 UR6, UR41, 0x28840, URZ ;  /* 0x0002884029067890 */ /* 0x000fe2000fffe03f */
[----:B------:R-:W-:-:S02]  /*19c0*/  SHF.R.S32.HI R5, RZ, 0x5, R5 ;  /* 0x00000005ff057819 */ /* 0x000fc40000011405 */
[----:B------:R-:W-:Y:S02]  /*19d0*/  CS2R R150, SRZ ;  /* 0x0000000000967805 */ /* 0x000fe4000001ff00 */
[----:B------:R-:W-:Y:S01]  /*19e0*/  LEA.HI R6, R6, R3, RZ, 0x3 ;  /* 0x0000000306067211 */ /* 0x000fe200078f18ff */
[----:B------:R-:W-:Y:S01]  /*19f0*/  UPRMT UR6, UR43, 0x654, UR6 ;  /* 0x000006542b067896 */ /* 0x000fe20008000006 */
[----:B------:R-:W-:Y:S02]  /*1a00*/  LEA.HI R10, R16, R16, RZ, 0x1 ;  /* 0x00000010100a7211 */ /* 0x000fe400078f08ff */
[----:B------:R-:W-:Y:S02]  /*1a10*/  CS2R R148, SRZ ;  /* 0x0000000000947805 */ /* 0x000fe4000001ff00 */
[----:B------:R-:W-:Y:S02]  /*1a20*/  LEA R11, R5, UR48, 0x4 ;  /* 0x00000030050b7c11 */ /* 0x000fe4000f8e20ff */
[----:B------:R-:W-:-:S02]  /*1a30*/  CS2R R146, SRZ ;  /* 0x0000000000927805 */ /* 0x000fc4000001ff00 */
[----:B------:R-:W-:Y:S02]  /*1a40*/  LOP3.LUT R6, R6, 0xfffffff8, RZ, 0xc0, !PT ;  /* 0xfffffff806067812 */ /* 0x000fe400078ec0ff */
[----:B------:R-:W-:Y:S02]  /*1a50*/  CS2R R144, SRZ ;  /* 0x0000000000907805 */ /* 0x000fe4000001ff00 */
[----:B------:R-:W-:Y:S02]  /*1a60*/  LOP3.LUT R5, R10, 0x1ffffffe, RZ, 0xc0, !PT ;  /* 0x1ffffffe0a057812 */ /* 0x000fe400078ec0ff */
[----:B------:R-:W-:Y:S02]  /*1a70*/  CS2R R142, SRZ ;  /* 0x00000000008e7805 */ /* 0x000fe4000001ff00 */
[----:B------:R-:W-:Y:S01]  /*1a80*/  IADD3 R6, R11, R3, -R6 ;  /* 0x000000030b067210 */ /* 0x000fe20007ffe806 */
[----:B------:R-:W-:Y:S01]  /*1a90*/  SYNCS.ARRIVE.TRANS64.RED.A1T0 RZ, [UR6], RZ ;  /* 0x000000ffffff79a7 */ /* 0x000fe20008100406 */
[----:B------:R-:W-:Y:S01]  /*1aa0*/  PLOP3.LUT P1, PT, PT, PT, UP0, 0x80, 0x0 ;  /* 0x000000000000781c */ /* 0x000fe20003f2f008 */
[----:B------:R-:W-:Y:S01]  /*1ab0*/  IMAD.IADD R3, R16, 0x1, -R5 ;  /* 0x0000000110037824 */ /* 0x000fe200078e0a05 */
[----:B------:R-:W-:Y:S01]  /*1ac0*/  PLOP3.LUT P2, PT, PT, PT, UP0, 0x80, 0x0 ;  /* 0x000000000000781c */ /* 0x000fe20003f4f008 */
[----:B------:R-:W-:Y:S01]  /*1ad0*/  IMAD R6, R7, 0x40, R6 ;  /* 0x0000004007067824 */ /* 0x000fe200078e0206 */
[----:B------:R-:W-:-:S02]  /*1ae0*/  CS2R R140, SRZ ;  /* 0x00000000008c7805 */ /* 0x000fc4000001ff00 */
[----:B------:R-:W-:Y:S02]  /*1af0*/  CS2R R138, SRZ ;  /* 0x00000000008a7805 */ /* 0x000fe4000001ff00 */
[----:B------:R-:W-:Y:S01]  /*1b00*/  CS2R R136, SRZ ;  /* 0x0000000000887805 */ /* 0x000fe2000001ff00 */
[----:B------:R-:W-:Y:S01]  /*1b10*/  IMAD R3, R3, 0x8, R6 ;  /* 0x0000000803037824 */ /* 0x000fe200078e0206 */
[----:B------:R-:W-:Y:S02]  /*1b20*/  CS2R R134, SRZ ;  /* 0x0000000000867805 */ /* 0x000fe4000001ff00 */
[----:B------:R-:W-:Y:S02]  /*1b30*/  CS2R R132, SRZ ;  /* 0x0000000000847805 */ /* 0x000fe4000001ff00 */
[----:B------:R-:W-:Y:S01]  /*1b40*/  CS2R R130, SRZ ;  /* 0x0000000000827805 */ /* 0x000fe2000001ff00 */
[----:B------:R-:W-:Y:S01]  /*1b50*/  IMAD.MOV.U32 R10, RZ, RZ, R3 ;  /* 0x000000ffff0a7224 */ /* 0x000fe200078e0003 */
[----:B------:R-:W-:Y:S01]  /*1b60*/  CS2R R128, SRZ ;  /* 0x0000000000807805 */ /* 0x000fe2000001ff00 */
[----:B------:R-:W-:Y:S01]  /*1b70*/  @P1 IMAD.HI.U32 R5, R3, UR4, RZ ;  /* 0x0000000403051c27 */ /* 0x000fe2000f8e00ff */
[----:B------:R-:W-:Y:S01]  /*1b80*/  UMOV UR4, 0xffffff80 ;  /* 0xffffff8000047882 */ /* 0x000fe20000000000 */
[----:B------:R-:W-:Y:S01]  /*1b90*/  CS2R R126, SRZ ;  /* 0x00000000007e7805 */ /* 0x000fe2000001ff00 */
[----:B------:R-:W-:Y:S01]  /*1ba0*/  UIMAD UR4, UR47, UR4, 0x80 ;  /* 0x000000802f0474a4 */ /* 0x000fe2000f8e0204 */
[----:B------:R-:W-:-:S02]  /*1bb0*/  CS2R R124, SRZ ;  /* 0x00000000007c7805 */ /* 0x000fc4000001ff00 */
[----:B------:R-:W-:Y:S01]  /*1bc0*/  @P2 SHF.R.U32.HI R10, RZ, UR5, R5 ;  /* 0x00000005ff0a2c19 */ /* 0x000fe20008011605 */
[----:B------:R-:W-:Y:S01]  /*1bd0*/  UMOV UR47, URZ ;  /* 0x0000003f002f7c82 */ /* 0x000fe20008000000 */
[----:B------:R-:W-:Y:S01]  /*1be0*/  UIADD3 UR5, UR4, 0x1, URZ ;  /* 0x0000000104057890 */ /* 0x000fe2000fffe03f */
[----:B------:R-:W-:Y:S01]  /*1bf0*/  LOP3.LUT R5, R4, 0x7ffffffc, RZ, 0xc0, !PT ;  /* 0x7ffffffc04057812 */ /* 0x000fe200078ec0ff */
[----:B------:R-:W-:Y:S01]  /*1c00*/  UIMAD UR4, UR38, UR7, UR4 ;  /* 0x00000007260472a4 */ /* 0x000fe2000f8e0204 */
[----:B------:R-:W0:Y:S01]  /*1c10*/  SHFL.IDX PT, R11, R10, RZ, 0x1c1f ;  /* 0x001c1fff0a0b7589 */ /* 0x000e2200000e0000 */
[----:B------:R-:W-:Y:S01]  /*1c20*/  UIMAD UR7, UR38, UR7, -UR10 ;  /* 0x00000007260772a4 */ /* 0x000fe2000f8e0a0a */
[----:B------:R-:W-:Y:S01]  /*1c30*/  IADD3 R6, R0, -R5, RZ ;  /* 0x8000000500067210 */ /* 0x000fe20007ffe0ff */
[----:B------:R-:W-:Y:S01]  /*1c40*/  IMAD.U32 R5, RZ, RZ, UR5 ;  /* 0x00000005ff057e24 */ /* 0x000fe2000f8e00ff */
[----:B------:R-:W1:Y:S01]  /*1c50*/  SHFL.IDX PT, R10, R10, 0x1, 0x1c1f ;  /* 0x003c1f000a0a7f89 */ /* 0x000e6200000e0000 */
[----:B------:R-:W-:Y:S01]  /*1c60*/  IMAD.U32 R7, RZ, RZ, UR4 ;  /* 0x00000004ff077e24 */ /* 0x000fe2000f8e00ff */
[----:B------:R-:W-:Y:S01]  /*1c70*/  ULDC UR4, c[0x0][0x988] ;  /* 0x0002620000047ab9 */ /* 0x000fe20000000800 */
[C---:B------:R-:W-:Y:S01]  /*1c80*/  IMAD R0, R6.reuse, -0x2, R5 ;  /* 0xfffffffe06007824 */ /* 0x040fe200078e0205 */
[----:B------:R-:W-:Y:S01]  /*1c90*/  CS2R R122, SRZ ;  /* 0x00000000007a7805 */ /* 0x000fe2000001ff00 */
[----:B------:R-:W-:Y:S01]  /*1ca0*/  IMAD R4, R6, -0x2, R7 ;  /* 0xfffffffe06047824 */ /* 0x000fe200078e0207 */
[----:B------:R-:W-:Y:S01]  /*1cb0*/  CS2R R120, SRZ ;  /* 0x0000000000787805 */ /* 0x000fe2000001ff00 */
[----:B------:R-:W-:-:S04]  /*1cc0*/  IMAD R5, R13, UR38, R0 ;  /* 0x000000260d057c24 */ /* 0x000fc8000f8e0200 */
[----:B------:R-:W-:-:S05]  /*1cd0*/  VIADD R7, R5, -UR10 ;  /* 0x8000000a05077c36 */ /* 0x000fca0008000000 */
        /* <DEDUP_REMOVED lines=95> */
[----:B-1----:R-:W-:Y:S02]  /*22d0*/  IADD3 R5, R10, -UR10, R5 ;  /* 0x8000000a0a057c10 */ /* 0x002fe4000fffe005 */
[----:B------:R-:W-:Y:S01]  /*22e0*/  FMNMX.FTZ R12, R85, R0, !PT ;  /* 0x00000000550c7209 */ /* 0x000fe20007810000 */
[----:B------:R-:W-:Y:S01]  /*22f0*/  IMAD.U32 R0, RZ, RZ, UR4 ;  /* 0x00000004ff007e24 */ /* 0x000fe2000f8e00ff */
[----:B------:R-:W-:Y:S01]  /*2300*/  VIMNMX R4, R4, R5, PT ;  /* 0x0000000504047248 */ /* 0x000fe20003fe0100 */
[----:B------:R-:W-:-:S02]  /*2310*/  @UP0 ULDC UR4, c[0x0][0x44c] ;  /* 0x0001130000040ab9 */ /* 0x000fc40000000800 */
[----:B------:R-:W0:Y:S01]  /*2320*/  SHFL.BFLY PT, R7, R12, 0x2, 0x1f ;  /* 0x0c401f000c077f89 */ /* 0x000e2200000e0000 */
[C---:B------:R-:W-:Y:S01]  /*2330*/  ISETP.GT.AND P2, PT, R4.reuse, 0x1, PT ;  /* 0x000000010400780c */ /* 0x040fe20003f44270 */
[----:B------:R-:W-:Y:S01]  /*2340*/  UIMAD.WIDE.U32 UR4, UR48, UR4, URZ ;  /* 0x00000004300472a5 */ /* 0x000fe2000f8e003f */
[----:B------:R-:W-:Y:S02]  /*2350*/  ISETP.GT.AND P3, PT, R4, 0x8, PT ;  /* 0x000000080400780c */ /* 0x000fe40003f64270 */
[----:B------:R-:W-:Y:S01]  /*2360*/  FSEL R27, R27, -INF , P2 ;  /* 0xff8000001b1b7808 */ /* 0x000fe20001000000 */
[----:B------:R-:W-:Y:S01]  /*2370*/  @UP0 USHF.R.U32.HI UR48, URZ, UR11, UR5 ;  /* 0x0000000b3f300299 */ /* 0x000fe20008011605 */
[----:B------:R-:W-:Y:S02]  /*2380*/  FSEL R109, R30, -INF , P3 ;  /* 0xff8000001e6d7808 */ /* 0x000fe40001800000 */
[----:B------:R-:W-:Y:S01]  /*2390*/  ISETP.GT.AND P2, PT, R4, 0x10, PT ;  /* 0x000000100400780c */ /* 0x000fe20003f44270 */
[----:B------:R-:W-:-:S03]  /*23a0*/  UIADD3 UR7, UR7, UR48, URZ ;  /* 0x0000003007077290 */ /* 0x000fc6000fffe03f */
[----:B------:R-:W-:Y:S01]  /*23b0*/  UMOV UR48, URZ ;  /* 0x0000003f00307c82 */ /* 0x000fe20008000000 */
[----:B------:R-:W-:-:S04]  /*23c0*/  USHF.R.S32.HI UR4, URZ, 0x1f, UR7 ;  /* 0x0000001f3f047899 */ /* 0x000fc80008011407 */
[----:B------:R-:W-:-:S04]  /*23d0*/  ULEA.HI UR4, UR4, UR7, URZ, 0x7 ;  /* 0x0000000704047291 */ /* 0x000fc8000f8f383f */
[----:B------:R-:W-:Y:S01]  /*23e0*/  USHF.R.S32.HI UR4, URZ, 0x7, UR4 ;  /* 0x000000073f047899 */ /* 0x000fe20008011404 */
[----:B0-----:R-:W-:-:S03]  /*23f0*/  FMNMX.FTZ R14, R12, R7, !PT ;  /* 0x000000070c0e7209 */ /* 0x001fc60007810000 */
[----:B------:R-:W-:Y:S02]  /*2400*/  UISETP.LT.AND UP0, UPT, UR39, UR4, UPT ;  /* 0x000000042700728c */ /* 0x000fe4000bf01270 */
[----:B------:R-:W0:Y:S02]  /*2410*/  SHFL.BFLY PT, R7, R14, 0x1, 0x1f ;  /* 0x0c201f000e077f89 */ /* 0x000e2400000e0000 */
[----:B------:R-:W-:-:S04]  /*2420*/  USEL UR51, UR39, UR4, !UP0 ;  /* 0x0000000427337287 */ /* 0x000fc8000c000000 */
[----:B------:R-:W-:Y:S01]  /*2430*/  UISETP.GE.AND UP0, UPT, UR53, UR51, UPT ;  /* 0x000000333500728c */ /* 0x000fe2000bf06270 */
[----:B0-----:R-:W-:-:S04]  /*2440*/  FMNMX.FTZ R7, R14, R7, !PT ;  /* 0x000000070e077209 */ /* 0x001fc80007810000 */
[C---:B------:R-:W-:Y:S01]  /*2450*/  FSETP.NEU.FTZ.AND P1, PT, R7.reuse, -INF , PT ;  /* 0xff8000000700780b */ /* 0x040fe20003f3d000 */
[----:B------:R-:W-:-:S05]  /*2460*/  FMUL.FTZ R16, R7, R0 ;  /* 0x0000000007107220 */ /* 0x000fca0000410000 */
[----:B------:R-:W-:Y:S02]  /*2470*/  FSEL R16, R16, RZ, P1 ;  /* 0x000000ff10107208 */ /* 0x000fe40000800000 */
[----:B------:R-:W-:-:S03]  /*2480*/  ISETP.GT.AND P1, PT, R4, RZ, PT ;  /* 0x000000ff0400720c */ /* 0x000fc60003f24270 */
[-CC-:B------:R-:W-:Y:S01]  /*2490*/  FFMA.FTZ R180, R11, R0.reuse, -R16.reuse ;  /* 0x000000000bb47223 */ /* 0x180fe20000010810 */
[----:B------:R-:W-:Y:S01]  /*24a0*/  FSEL R107, R26, -INF , P1 ;  /* 0xff8000001a6b7808 */ /* 0x000fe20000800000 */
[-CC-:B------:R-:W-:Y:S01]  /*24b0*/  FFMA.FTZ R11, R29, R0.reuse, -R16.reuse ;  /* 0x000000001d0b7223 */ /* 0x180fe20000010810 */
[C---:B------:R-:W-:Y:S01]  /*24c0*/  ISETP.GT.AND P1, PT, R4.reuse, 0x9, PT ;  /* 0x000000090400780c */ /* 0x040fe20003f24270 */
[-CC-:B------:R-:W-:Y:S01]  /*24d0*/  FFMA.FTZ R176, R15, R0.reuse, -R16.reuse ;  /* 0x000000000fb07223 */ /* 0x180fe20000010810 */
[----:B------:R-:W-:Y:S01]  /*24e0*/  FMNMX.FTZ R10, R107, R27, !PT ;  /* 0x0000001b6b0a7209 */ /* 0x000fe20007810000 */
        /* <DEDUP_REMOVED lines=24> */
[----:B------:R0:W-:Y:S01]  /*2670*/  MUFU.EX2 R5, R25 ;  /* 0x0000001900057308 */ /* 0x0001e20000000800 */
        /* <DEDUP_REMOVED lines=9> */
[-CC-:B0-----:R-:W-:Y:S01]  /*2710*/  FFMA.FTZ R25, R53, R0.reuse, -R16.reuse ;  /* 0x0000000035197223 */ /* 0x181fe20000010810 */
[C---:B------:R-:W-:Y:S01]  /*2720*/  ISETP.GT.AND P2, PT, R4.reuse, 0x28, PT ;  /* 0x000000280400780c */ /* 0x040fe20003f44270 */
        /* <DEDUP_REMOVED lines=11> */
[C---:B------:R-:W-:Y:S01]  /*27e0*/  ISETP.GT.AND P2, PT, R4.reuse, 0x30, PT ;  /* 0x000000300400780c */ /* 0x040fe20003f44270 */
        /* <DEDUP_REMOVED lines=20> */
[----:B------:R-:W-:Y:S01]  /*2930*/  FFMA.FTZ R16, R85, R0, -R16 ;  /* 0x0000000055107223 */ /* 0x000fe20000010810 */
[----:B------:R-:W-:-:S02]  /*2940*/  FMNMX.FTZ R10, R51, R10, !PT ;  /* 0x0000000a330a7209 */ /* 0x000fc40007810000 */
[C---:B------:R-:W-:Y:S01]  /*2950*/  ISETP.GT.AND P2, PT, R4.reuse, 0x40, PT ;  /* 0x000000400400780c */ /* 0x040fe20003f44270 */
[----:B------:R-:W-:Y:S01]  /*2960*/  MUFU.EX2 R178, R178 ;  /* 0x000000b200b27308 */ /* 0x000fe20000000800 */
[----:B------:R-:W-:Y:S02]  /*2970*/  FSEL R55, R55, -INF , P1 ;  /* 0xff80000037377808 */ /* 0x000fe40000800000 */
[----:B------:R-:W-:Y:S02]  /*2980*/  FMNMX.FTZ R10, R115, R10, !PT ;  /* 0x0000000a730a7209 */ /* 0x000fe40007810000 */
[----:B------:R-:W-:Y:S02]  /*2990*/  ISETP.GT.AND P1, PT, R4, 0x41, PT ;  /* 0x000000410400780c */ /* 0x000fe40003f24270 */
[----:B------:R-:W-:Y:S01]  /*29a0*/  FSEL R41, R58, -INF , P2 ;  /* 0xff8000003a297808 */ /* 0x000fe20001000000 */
[----:B------:R-:W-:Y:S01]  /*29b0*/  MUFU.EX2 R17, R17 ;  /* 0x0000001100117308 */ /* 0x000fe20000000800 */
[----:B------:R-:W-:-:S02]  /*29c0*/  FMNMX.FTZ R10, R55, R10, !PT ;  /* 0x0000000a370a7209 */ /* 0x000fc40007810000 */
[C---:B------:R-:W-:Y:S02]  /*29d0*/  ISETP.GT.AND P2, PT, R4.reuse, 0x48, PT ;  /* 0x000000480400780c */ /* 0x040fe40003f44270 */
[----:B------:R-:W-:Y:S02]  /*29e0*/  FSEL R59, R59, -INF , P1 ;  /* 0xff8000003b3b7808 */ /* 0x000fe40000800000 */
[----:B------:R-:W-:Y:S01]  /*29f0*/  FMNMX.FTZ R10, R41, R10, !PT ;  /* 0x0000000a290a7209 */ /* 0x000fe20007810000 */
[----:B------:R-:W-:Y:S01]  /*2a00*/  MUFU.EX2 R172, R172 ;  /* 0x000000ac00ac7308 */ /* 0x000fe20000000800 */
[----:B------:R-:W-:Y:S02]  /*2a10*/  ISETP.GT.AND P1, PT, R4, 0x49, PT ;  /* 0x000000490400780c */ /* 0x000fe40003f24270 */
[----:B------:R-:W-:Y:S02]  /*2a20*/  FSEL R117, R62, -INF , P2 ;  /* 0xff8000003e757808 */ /* 0x000fe40001000000 */
        /* <DEDUP_REMOVED lines=42> */
[----:B------:R-:W0:Y:S01]  /*2cd0*/  MUFU.EX2 R57, R57 ;  /* 0x0000003900397308 */ /* 0x000e220000000800 */
[----:B------:R-:W-:Y:S02]  /*2ce0*/  ISETP.GT.AND P1, PT, R4, 0x79, PT ;  /* 0x000000790400780c */ /* 0x000fe40003f24270 */
[----:B------:R-:W-:Y:S02]  /*2cf0*/  FSEL R91, R86, -INF , P2 ;  /* 0xff800000565b7808 */ /* 0x000fe40001000000 */
[----:B------:R-:W-:-:S02]  /*2d00*/  FMNMX.FTZ R10, R83, R10, !PT ;  /* 0x0000000a530a7209 */ /* 0x000fc40007810000 */
[----:B------:R-:W-:Y:S01]  /*2d10*/  FSEL R87, R87, -INF , P1 ;  /* 0xff80000057577808 */ /* 0x000fe20000800000 */
[----:B------:R-:W-:Y:S01]  /*2d20*/  MUFU.EX2 R93, R93 ;  /* 0x0000005d005d7308 */ /* 0x000fe20000000800 */
[----:B------:R-:W-:-:S04]  /*2d30*/  FMNMX.FTZ R10, R91, R10, !PT ;  /* 0x0000000a5b0a7209 */ /* 0x000fc80007810000 */
[----:B------:R-:W-:-:S03]  /*2d40*/  FMNMX.FTZ R10, R87, R10, !PT ;  /* 0x0000000a570a7209 */ /* 0x000fc60007810000 */
[----:B------:R-:W-:Y:S01]  /*2d50*/  MUFU.EX2 R166, R61 ;  /* 0x0000003d00a67308 */ /* 0x000fe20000000800 */
[----:B0-----:R-:W-:Y:S01]  /*2d60*/  F2FP.F16.F32.PACK_AB R164, R57, R12 ;  /* 0x0000000c39a4723e */ /* 0x001fe200000000ff */
[----:B------:R-:W0:Y:S06]  /*2d70*/  SHFL.BFLY PT, R13, R10, 0x2, 0x1f ;  /* 0x0c401f000a0d7f89 */ /* 0x000e2c00000e0000 */
        /* <DEDUP_REMOVED lines=11> */
[----:B------:R-:W-:-:S06]  /*2e30*/  FMUL.FTZ R4, R13, R0 ;  /* 0x000000000d047220 */ /* 0x000fcc0000410000 */
[----:B------:R-:W-:Y:S01]  /*2e40*/  MUFU.EX2 R154, R77 ;  /* 0x0000004d009a7308 */ /* 0x000fe20000000800 */
        /* <DEDUP_REMOVED lines=19> */
[----:B------:R-:W-:Y:S01]  /*2f80*/  FADD.FTZ R30, R182, R27 ;  /* 0x0000001bb61e7221 */ /* 0x000fe20000010000 */
[-CC-:B------:R-:W-:Y:S01]  /*2f90*/  FFMA.FTZ R115, R115, R0.reuse, -R4.reuse ;  /* 0x0000000073737223 */ /* 0x180fe20000010804 */
        /* <DEDUP_REMOVED lines=9> */
[----:B------:R2:W3:Y:S01]  /*3030*/  MUFU.EX2 R14, R31 ;  /* 0x0000001f000e7308 */ /* 0x0004e20000000800 */
[----:B------:R-:W-:Y:S01]  /*3040*/  FADD.FTZ R27, R15, R30 ;  /* 0x0000001e0f1b7221 */ /* 0x000fe20000010000 */
[-CC-:B------:R-:W-:Y:S01]  /*3050*/  FFMA.FTZ R67, R67, R0.reuse, -R4.reuse ;  /* 0x0000000043437223 */ /* 0x180fe20000010804 */
[-CC-:B------:R-:W-:Y:S01]  /*3060*/  FFMA.FTZ R119, R119, R0.reuse, -R4.reuse ;  /* 0x0000000077777223 */ /* 0x180fe20000010804 */
[-CC-:B------:R-:W-:Y:S01]  /*3070*/  FFMA.FTZ R71, R71, R0.reuse, -R4.reuse ;  /* 0x0000000047477223 */ /* 0x180fe20000010804 */
[----:B------:R-:W-:Y:S01]  /*3080*/  FADD.FTZ R32, R178, R27 ;  /* 0x0000001bb2207221 */ /* 0x000fe20000010000 */
[-CC-:B------:R-:W-:Y:S01]  /*3090*/  FFMA.FTZ R49, R49, R0.reuse, -R4.reuse ;  /* 0x0000000031317223 */ /* 0x180fe20000010804 */
[-C--:B------:R-:W-:Y:S01]  /*30a0*/  FFMA.FTZ R75, R75, R0.reuse, -R4 ;  /* 0x000000004b4b7223 */ /* 0x080fe20000010804 */
[----:B------:R-:W4:Y:S01]  /*30b0*/  MUFU.EX2 R29, R29 ;  /* 0x0000001d001d7308 */ /* 0x000f220000000800 */
[----:B------:R-:W-:Y:S01]  /*30c0*/  FADD.FTZ R27, R17, R32 ;  /* 0x00000020111b7221 */ /* 0x000fe20000010000 */
[----:B-1----:R-:W-:Y:S01]  /*30d0*/  FADD.FTZ R32, R107, R10 ;  /* 0x0000000a6b207221 */ /* 0x002fe20000010000 */
[-CC-:B------:R-:W-:Y:S01]  /*30e0*/  FFMA.FTZ R89, R89, R0.reuse, -R4.reuse ;  /* 0x0000000059597223 */ /* 0x180fe20000010804 */
[-C--:B------:R-:W-:Y:S01]  /*30f0*/  FFMA.FTZ R79, R79, R0.reuse, -R4 ;  /* 0x000000004f4f7223 */ /* 0x080fe20000010804 */
[----:B------:R-:W-:Y:S01]  /*3100*/  FADD.FTZ R34, R172, R27 ;  /* 0x0000001bac227221 */ /* 0x000fe20000010000 */
[----:B0-----:R-:W-:Y:S01]  /*3110*/  FADD.FTZ R27, R109, R32 ;  /* 0x000000206d1b7221 */ /* 0x001fe20000010000 */
[-C--:B------:R-:W-:Y:S01]  /*3120*/  FFMA.FTZ R53, R53, R0.reuse, -R4 ;  /* 0x0000000035357223 */ /* 0x080fe20000010804 */
[----:B------:R-:W0:Y:S01]  /*3130*/  MUFU.EX2 R18, R35 ;  /* 0x0000002300127308 */ /* 0x000e220000000800 */
[----:B--2---:R-:W-:Y:S01]  /*3140*/  FADD.FTZ R31, R19, R34 ;  /* 0x00000022131f7221 */ /* 0x004fe20000010000 */
[----:B---3--:R-:W-:Y:S01]  /*3150*/  FADD.FTZ R34, R14, R27 ;  /* 0x0000001b0e227221 */ /* 0x008fe20000010000 */
[-CC-:B------:R-:W-:Y:S01]  /*3160*/  FFMA.FTZ R83, R83, R0.reuse, -R4.reuse ;  /* 0x0000000053537223 */ /* 0x180fe20000010804 */
[-CC-:B------:R-:W-:Y:S01]  /*3170*/  FFMA.FTZ R91, R91, R0.reuse, -R4.reuse ;  /* 0x000000005b5b7223 */ /* 0x180fe20000010804 */
[----:B------:R-:W-:Y:S01]  /*3180*/  FADD.FTZ R36, R174, R31 ;  /* 0x0000001fae247221 */ /* 0x000fe20000010000 */
[----:B------:R-:W-:Y:S01]  /*3190*/  FFMA.FTZ R87, R87, R0, -R4 ;  /* 0x0000000057577223 */ /* 0x000fe20000010804 */
[----:B------:R-:W-:Y:S01]  /*31a0*/  F2FP.F16.F32.PACK_AB R180, R5, R180 ;  /* 0x000000b405b4723e */ /* 0x000fe200000000ff */
[----:B------:R-:W1:Y:S01]  /*31b0*/  MUFU.EX2 R111, R111 ;  /* 0x0000006f006f7308 */ /* 0x000e620000000800 */
[----:B----4-:R-:W-:Y:S01]  /*31c0*/  FADD.FTZ R27, R29, R34 ;  /* 0x000000221d1b7221 */ /* 0x010fe20000010000 */
[----:B------:R-:W-:Y:S01]  /*31d0*/  FADD.FTZ R31, R21, R36 ;  /* 0x00000024151f7221 */ /* 0x000fe20000010000 */
[----:B------:R-:W-:-:S02]  /*31e0*/  F2FP.F16.F32.PACK_AB R182, R11, R182 ;  /* 0x000000b60bb6723e */ /* 0x000fc400000000ff */
[----:B------:R-:W-:Y:S01]  /*31f0*/  F2FP.F16.F32.PACK_AB R181, R10, R107 ;  /* 0x0000006b0ab5723e */ /* 0x000fe200000000ff */
[----:B------:R-:W-:Y:S01]  /*3200*/  FADD.FTZ R36, R168, R31 ;  /* 0x0000001fa8247221 */ /* 0x000fe20000010000 */
[----:B------:R-:W-:Y:S01]  /*3210*/  F2FP.F16.F32.PACK_AB R183, R14, R109 ;  /* 0x0000006d0eb7723e */ /* 0x000fe200000000ff */
[----:B------:R-:W2:Y:S01]  /*3220*/  MUFU.EX2 R20, R39 ;  /* 0x0000002700147308 */ /* 0x000ea20000000800 */
[----:B0-----:R-:W-:Y:S01]  /*3230*/  FADD.FTZ R34, R18, R27 ;  /* 0x0000001b12227221 */ /* 0x001fe20000010000 */
[----:B------:R-:W-:Y:S01]  /*3240*/  FADD.FTZ R31, R23, R36 ;  /* 0x00000024171f7221 */ /* 0x000fe20000010000 */
[----:B------:R-:W-:Y:S02]  /*3250*/  F2FP.F16.F32.PACK_AB R176, R15, R176 ;  /* 0x000000b00fb0723e */ /* 0x000fe400000000ff */
[----:B------:R-:W-:Y:S02]  /*3260*/  CS2R R108, SRZ ;  /* 0x00000000006c7805 */ /* 0x000fe4000001ff00 */
[----:B------:R-:W-:Y:S01]  /*3270*/  F2FP.F16.F32.PACK_AB R178, R17, R178 ;  /* 0x000000b211b2723e */ /* 0x000fe200000000ff */
[----:B------:R-:W-:Y:S01]  /*3280*/  FADD.FTZ R38, R170, R31 ;  /* 0x0000001faa267221 */ /* 0x000fe20000010000 */
[----:B------:R-:W-:Y:S01]  /*3290*/  F2FP.F16.F32.PACK_AB R172, R19, R172 ;  /* 0x000000ac13ac723e */ /* 0x000fe200000000ff */
[----:B------:R-:W0:Y:S01]  /*32a0*/  MUFU.EX2 R33, R33 ;  /* 0x0000002100217308 */ /* 0x000e220000000800 */
[----:B-1----:R-:W-:Y:S01]  /*32b0*/  FADD.FTZ R27, R111, R34 ;  /* 0x000000226f1b7221 */ /* 0x002fe20000010000 */
[----:B------:R-:W-:Y:S01]  /*32c0*/  FADD.FTZ R31, R25, R38 ;  /* 0x00000026191f7221 */ /* 0x000fe20000010000 */
[----:B------:R-:W-:-:S02]  /*32d0*/  F2FP.F16.F32.PACK_AB R174, R21, R174 ;  /* 0x000000ae15ae723e */ /* 0x000fc400000000ff */
[----:B------:R-:W-:Y:S02]  /*32e0*/  CS2R R106, SRZ ;  /* 0x00000000006a7805 */ /* 0x000fe4000001ff00 */
[----:B------:R-:W-:Y:S01]  /*32f0*/  F2FP.F16.F32.PACK_AB R168, R23, R168 ;  /* 0x000000a817a8723e */ /* 0x000fe200000000ff */
[----:B------:R-:W-:Y:S01]  /*3300*/  FADD.FTZ R38, R12, R31 ;  /* 0x0000001f0c267221 */ /* 0x000fe20000010000 */
[----:B------:R-:W-:Y:S01]  /*3310*/  F2FP.F16.F32.PACK_AB R170, R25, R170 ;  /* 0x000000aa19aa723e */ /* 0x000fe200000000ff */
[----:B------:R-:W1:Y:S01]  /*3320*/  MUFU.EX2 R22, R43 ;  /* 0x0000002b00167308 */ /* 0x000e620000000800 */
[C---:B--2---:R-:W-:Y:S01]  /*3330*/  FADD.FTZ R36, R20.reuse, R27 ;  /* 0x0000001b14247221 */ /* 0x044fe20000010000 */
[----:B------:R-:W-:Y:S01]  /*3340*/  FADD.FTZ R40, R57, R38 ;  /* 0x0000002639287221 */ /* 0x000fe20000010000 */
[----:B------:R-:W-:Y:S02]  /*3350*/  F2FP.F16.F32.PACK_AB R179, R20, R111 ;  /* 0x0000006f14b3723e */ /* 0x000fe400000000ff */
[----:B------:R-:W-:-:S02]  /*3360*/  CS2R R110, SRZ ;  /* 0x00000000006e7805 */ /* 0x000fc4000001ff00 */
[----:B------:R-:W-:Y:S01]  /*3370*/  F2FP.F16.F32.PACK_AB R177, R18, R29 ;  /* 0x0000001d12b1723e */ /* 0x000fe200000000ff */
[----:B------:R-:W-:Y:S01]  /*3380*/  FADD.FTZ R31, R93, R40 ;  /* 0x000000285d1f7221 */ /* 0x000fe20000010000 */
[----:B------:R-:W2:Y:S01]  /*3390*/  MUFU.EX2 R113, R113 ;  /* 0x0000007100717308 */ /* 0x000ea20000000800 */
[----:B0-----:R-:W-:Y:S02]  /*33a0*/  FADD.FTZ R27, R33, R36 ;  /* 0x00000024211b7221 */ /* 0x001fe40000010000 */
[C---:B------:R-:W-:Y:S01]  /*33b0*/  FADD.FTZ R40, R166.reuse, R31 ;  /* 0x0000001fa6287221 */ /* 0x040fe20000010000 */
[----:B------:R-:W-:Y:S02]  /*33c0*/  F2FP.F16.F32.PACK_AB R166, R166, R93 ;  /* 0x0000005da6a6723e */ /* 0x000fe400000000ff */
[----:B------:R-:W-:Y:S01]  /*33d0*/  CS2R R92, SRZ ;  /* 0x00000000005c7805 */ /* 0x000fe2000001ff00 */
[----:B------:R-:W-:Y:S01]  /*33e0*/  FADD.FTZ R31, R95, R40 ;  /* 0x000000285f1f7221 */ /* 0x000fe20000010000 */
[----:B------:R-:W0:Y:S01]  /*33f0*/  MUFU.EX2 R24, R47 ;  /* 0x0000002f00187308 */ /* 0x000e220000000800 */
[----:B-1----:R-:W-:-:S02]  /*3400*/  FADD.FTZ R36, R22, R27 ;  /* 0x0000001b16247221 */ /* 0x002fc40000010000 */
[C---:B------:R-:W-:Y:S01]  /*3410*/  FADD.FTZ R40, R160.reuse, R31 ;  /* 0x0000001fa0287221 */ /* 0x040fe20000010000 */
[----:B------:R-:W-:Y:S02]  /*3420*/  F2FP.F16.F32.PACK_AB R160, R160, R95 ;  /* 0x0000005fa0a0723e */ /* 0x000fe400000000ff */
[----:B------:R-:W-:Y:S02]  /*3430*/  CS2R R94, SRZ ;  /* 0x00000000005e7805 */ /* 0x000fe4000001ff00 */
[----:B------:R-:W-:Y:S01]  /*3440*/  F2FP.F16.F32.PACK_AB R173, R22, R33 ;  /* 0x0000002116ad723e */ /* 0x000fe200000000ff */
        /* <DEDUP_REMOVED lines=15> */
[----:B------:R-:W-:Y:S01]  /*3540*/  FADD.FTZ R27, R97, R40 ;  /* 0x00000028611b7221 */ /* 0x000fe20000010000 */
[----:B------:R-:W-:Y:S02]  /*3550*/  F2FP.F16.F32.PACK_AB R171, R28, R115 ;  /* 0x000000731cab723e */ /* 0x000fe400000000ff */
[----:B------:R-:W-:Y:S01]  /*3560*/  CS2R R114, SRZ ;  /* 0x0000000000727805 */ /* 0x000fe2000001ff00 */
[C---:B------:R-:W-:Y:S01]  /*3570*/  FADD.FTZ R40, R162.reuse, R27 ;  /* 0x0000001ba2287221 */ /* 0x040fe20000010000 */
[----:B------:R-:W-:Y:S01]  /*3580*/  F2FP.F16.F32.PACK_AB R162, R162, R97 ;  /* 0x00000061a2a2723e */ /* 0x000fe200000000ff */
[----:B------:R-:W1:Y:S01]  /*3590*/  MUFU.EX2 R117, R117 ;  /* 0x0000007500757308 */ /* 0x000e620000000800 */
[----:B--2---:R-:W-:Y:S01]  /*35a0*/  FADD.FTZ R5, R41, R4 ;  /* 0x0000000429057221 */ /* 0x004fe20000010000 */
[----:B------:R-:W-:Y:S01]  /*35b0*/  FADD.FTZ R11, R99, R40 ;  /* 0x00000028630b7221 */ /* 0x000fe20000010000 */
[----:B------:R-:W-:-:S03]  /*35c0*/  CS2R R96, SRZ ;  /* 0x0000000000607805 */ /* 0x000fc6000001ff00 */
[C---:B------:R-:W-:Y:S01]  /*35d0*/  FADD.FTZ R42, R152.reuse, R11 ;  /* 0x0000000b982a7221 */ /* 0x040fe20000010000 */
[----:B------:R-:W-:Y:S01]  /*35e0*/  F2FP.F16.F32.PACK_AB R152, R152, R99 ;  /* 0x000000639898723e */ /* 0x000fe200000000ff */
[----:B------:R-:W2:Y:S01]  /*35f0*/  MUFU.EX2 R32, R63 ;  /* 0x0000003f00207308 */ /* 0x000ea20000000800 */
[C---:B0-----:R-:W-:Y:S01]  /*3600*/  FADD.FTZ R4, R30.reuse, R5 ;  /* 0x000000051e047221 */ /* 0x041fe20000010000 */
[----:B------:R-:W-:Y:S01]  /*3610*/  FADD.FTZ R11, R101, R42 ;  /* 0x0000002a650b7221 */ /* 0x000fe20000010000 */
[----:B------:R-:W-:Y:S02]  /*3620*/  F2FP.F16.F32.PACK_AB R165, R30, R41 ;  /* 0x000000291ea5723e */ /* 0x000fe400000000ff */
[----:B------:R-:W-:Y:S01]  /*3630*/  CS2R R98, SRZ ;  /* 0x0000000000627805 */ /* 0x000fe2000001ff00 */
[C---:B------:R-:W-:Y:S01]  /*3640*/  FADD.FTZ R12, R154.reuse, R11 ;  /* 0x0000000b9a0c7221 */ /* 0x040fe20000010000 */
[----:B------:R-:W-:Y:S01]  /*3650*/  F2FP.F16.F32.PACK_AB R154, R154, R101 ;  /* 0x000000659a9a723e */ /* 0x000fe200000000ff */
[----:B------:R-:W0:Y:S01]  /*3660*/  MUFU.EX2 R45, R45 ;  /* 0x0000002d002d7308 */ /* 0x000e220000000800 */
[----:B-1----:R-:W-:Y:S01]  /*3670*/  FADD.FTZ R5, R117, R4 ;  /* 0x0000000475057221 */ /* 0x002fe20000010000 */
[----:B------:R-:W-:-:S06]  /*3680*/  CS2R R100, SRZ ;  /* 0x0000000000647805 */ /* 0x000fcc000001ff00 */
[----:B------:R-:W1:Y:S01]  /*3690*/  MUFU.EX2 R34, R67 ;  /* 0x0000004300227308 */ /* 0x000e620000000800 */
[C---:B--2---:R-:W-:Y:S01]  /*36a0*/  FADD.FTZ R4, R32.reuse, R5 ;  /* 0x0000000520047221 */ /* 0x044fe20000010000 */
[----:B------:R-:W-:Y:S02]  /*36b0*/  F2FP.F16.F32.PACK_AB R167, R32, R117 ;  /* 0x0000007520a7723e */ /* 0x000fe400000000ff */
[----:B------:R-:W-:-:S04]  /*36c0*/  CS2R R116, SRZ ;  /* 0x0000000000747805 */ /* 0x000fc8000001ff00 */
        /* <DEDUP_REMOVED lines=32> */
[----:B------:R-:W-:-:S06]  /*38d0*/  F2FP.F16.F32.PACK_AB R157, R12, R53 ;  /* 0x000000350c9d723e */ /* 0x000fcc00000000ff */
[----:B------:R-:W2:Y:S01]  /*38e0*/  MUFU.EX2 R16, R16 ;  /* 0x0000001000107308 */ /* 0x000ea20000000800 */
[----:B0-----:R-:W-:-:S07]  /*38f0*/  FADD.FTZ R11, R105, R42 ;  /* 0x0000002a690b7221 */ /* 0x001fce0000010000 */
[----:B------:R-:W0:Y:S01]  /*3900*/  MUFU.EX2 R10, R87 ;  /* 0x00000057000a7308 */ /* 0x000e220000000800 */
[----:B-1----:R-:W-:Y:S01]  /*3910*/  FADD.FTZ R5, R91, R14 ;  /* 0x0000000e5b057221 */ /* 0x002fe20000010000 */
[C---:B--2---:R-:W-:Y:S01]  /*3920*/  F2FP.F16.F32.PACK_AB R158, R16.reuse, R105 ;  /* 0x00000069109e723e */ /* 0x044fe200000000ff */
[----:B------:R-:W-:Y:S01]  /*3930*/  FADD.FTZ R4, R16, R11 ;  /* 0x0000000b10047221 */ /* 0x000fe20000010000 */
[----:B------:R-:W-:Y:S02]  /*3940*/  CS2R R104, SRZ ;  /* 0x0000000000687805 */ /* 0x000fe4000001ff00 */
[C---:B0-----:R-:W-:Y:S01]  /*3950*/  F2FP.F16.F32.PACK_AB R159, R10.reuse, R91 ;  /* 0x0000005b0a9f723e */ /* 0x041fe200000000ff */
[----:B------:R-:W-:Y:S01]  /*3960*/  FADD.FTZ R5, R10, R5 ;  /* 0x000000050a057221 */ /* 0x000fe20000010000 */
[----:B------:R-:W-:Y:S01]  /*3970*/  CS2R R90, SRZ ;  /* 0x00000000005a7805 */ /* 0x000fe2000001ff00 */
[----:B------:R-:W-:Y:S06]  /*3980*/  @!P1 BRA `(.L_x_8893) ;  /* 0x00000028008c9947 */ /* 0x000fec0003800000 */
[----:B------:R-:W-:Y:S01]  /*3990*/  MOV R11, R13 ;  /* 0x0000000d000b7202 */ /* 0x000fe20000000f00 */
[----:B------:R-:W-:Y:S01]  /*39a0*/  IMAD.MOV.U32 R10, RZ, RZ, R7 ;  /* 0x000000ffff0a7224 */ /* 0x000fe200078e0007 */
[----:B------:R-:W-:Y:S01]  /*39b0*/  UMOV UR54, URZ ;  /* 0x0000003f00367c82 */ /* 0x000fe20008000000 */
[----:B------:R-:W-:Y:S01]  /*39c0*/  IMAD.MOV.U32 R151, RZ, RZ, RZ ;  /* 0x000000ffff977224 */ /* 0x000fe200078e00ff */
[----:B------:R-:W-:Y:S01]  /*39d0*/  UMOV UR52, URZ ;  /* 0x0000003f00347c82 */ /* 0x000fe20008000000 */
[----:B------:R-:W-:Y:S01]  /*39e0*/  ULDC UR49, c[0x0][0x288] ;  /* 0x0000a20000317ab9 */ /* 0x000fe20000000800 */
[----:B------:R-:W-:-:S05]  /*39f0*/  ULDC UR50, c[0x0][0x2f0] ;  /* 0x0000bc0000327ab9 */ /* 0x000fca0000000800 */
.L_x_8904:
[----:B------:R-:W-:Y:S01]  /*3a00*/  ISETP.NE.AND P2, PT, RZ, UR40, PT ;  /* 0x00000028ff007c0c */ /* 0x000fe2000bf45270 */
[----:B------:R-:W-:-:S04]  /*3a10*/  UISETP.NE.AND UP0, UPT, UR52, 0x1, UPT ;  /* 0x000000013400788c */ /* 0x000fc8000bf05270 */
[----:B------:R-:W-:-:S04]  /*3a20*/  USEL UR47, URZ, 0x1, UP0 ;  /* 0x000000013f2f7887 */ /* 0x000fc80008000000 */
[----:B------:R-:W-:-:S04]  /*3a30*/  ULOP3.LUT UR47, UR54, UR47, URZ, 0x3c, !UPT ;  /* 0x0000002f362f7292 */ /* 0x000fc8000f8e3c3f */
[----:B------:R-:W-:Y:S08]  /*3a40*/  @P2 BRA `(.L_x_8894) ;  /* 0x0000000000382947 */ /* 0x000ff00003800000 */
[----:B------:R-:W-:Y:S05]  /*3a50*/  @!P0 BRA `(.L_x_8895) ;  /* 0x0000000000048947 */ /* 0x000fea0003800000 */
[----:B------:R-:W-:Y:S01]  /*3a60*/  BPT.TRAP 0x1 ;  /* 0x000000040000795c */ /* 0x000fe20000300000 */
.L_x_8895:
        /* <DEDUP_REMOVED lines=9> */
.L_x_8896:
[----:B-1----:R-:W-:Y:S05]  /*3b00*/  @P1 BRA `(.L_x_8894) ;  /* 0x0000000000081947 */ /* 0x002fea0003800000 */
[----:B------:R-:W1:Y:S02]  /*3b10*/  SYNCS.PHASECHK.TRANS64.TRYWAIT P1, [UR4+0x28830], R0 ;  /* 0x02883000ff0075a7 */ /* 0x000e640008020144 */
[----:B-1----:R-:W-:Y:S05]  /*3b20*/  @!P1 BRA `(.L_x_8897) ;  /* 0x000000a8002c9947 */ /* 0x002fea0003800000 */
.L_x_8894:
        /* <DEDUP_REMOVED lines=50> */
.L_x_8899:
[----:B------:R-:W-:Y:S01]  /*3e50*/  ULEA UR4, UR52, UR41, 0x3 ;  /* 0x0000002934047291 */ /* 0x000fe2000f8e183f */
[----:B------:R-:W-:-:S05]  /*3e60*/  IMAD.U32 R0, RZ, RZ, UR54 ;  /* 0x00000036ff007e24 */ /* 0x000fca000f8e00ff */
[----:B------:R-:W-:-:S04]  /*3e70*/  SHF.L.U32 R0, R0, 0x1f, RZ ;  /* 0x0000001f00007819 */ /* 0x000fc800000006ff */
[----:B------:R0:W1:Y:S01]  /*3e80*/  SYNCS.PHASECHK.TRANS64.TRYWAIT P1, [UR4+0x28850], R0 ;  /* 0x02885000ff0075a7 */ /* 0x0000620008020144 */
[----:B------:R-:W-:Y:S05]  /*3e90*/  @!P0 BRA `(.L_x_8900) ;  /* 0x0000000000048947 */ /* 0x000fea0003800000 */
[----:B------:R-:W-:Y:S01]  /*3ea0*/  BPT.TRAP 0x1 ;  /* 0x000000040000795c */ /* 0x000fe20000300000 */
.L_x_8900:
[----:B-1----:R-:W-:Y:S05]  /*3eb0*/  @P1 BRA `(.L_x_8898) ;  /* 0x0000000000081947 */ /* 0x002fea0003800000 */
[----:B------:R-:W1:Y:S02]  /*3ec0*/  SYNCS.PHASECHK.TRANS64.TRYWAIT P1, [UR4+0x28850], R0 ;  /* 0x02885000ff0075a7 */ /* 0x000e640008020144 */
[----:B-1----:R-:W-:Y:S05]  /*3ed0*/  @!P1 BRA `(.L_x_8901) ;  /* 0x000000a400589947 */ /* 0x002fea0003800000 */
.L_x_8898:
        /* <DEDUP_REMOVED lines=49> */
.L_x_8902:
[----:B------:R-:W-:Y:S01]  /*41f0*/  UISETP.NE.AND UP0, UPT, UR42, URZ, UPT ;  /* 0x0000003f2a00728c */ /* 0x000fe2000bf05270 */
[----:B------:R-:W-:Y:S01]  /*4200*/  MOV R16, R3 ;  /* 0x0000000300107202 */ /* 0x000fe20000000f00 */
[----:B------:R-:W-:-:S04]  /*4210*/  IMAD.U32 R15, RZ, RZ, UR50 ;  /* 0x00000032ff0f7e24 */ /* 0x000fc8000f8e00ff */
[----:B------:R-:W-:Y:S02]  /*4220*/  PLOP3.LUT P1, PT, PT, PT, UP0, 0x80, 0x0 ;  /* 0x000000000000781c */ /* 0x000fe40003f2f008 */
[----:B------:R-:W-:-:S03]  /*4230*/  PLOP3.LUT P2, PT, PT, PT, UP0, 0x80, 0x0 ;  /* 0x000000000000781c */ /* 0x000fc60003f4f008 */
[----:B------:R-:W-:-:S08]  /*4240*/  @UP0 ULDC UR4, c[0x0][0x44c] ;  /* 0x0001130000040ab9 */ /* 0x000fd00000000800 */
[----:B0-----:R-:W-:Y:S01]  /*4250*/  @P1 IMAD.HI.U32 R0, R3, UR4, RZ ;  /* 0x0000000403001c27 */ /* 0x001fe2000f8e00ff */
[----:B------:R-:W-:-:S04]  /*4260*/  @UP0 ULDC UR4, c[0x0][0x450] ;  /* 0x0001140000040ab9 */ /* 0x000fc80000000800 */
[----:B------:R-:W-:Y:S01]  /*4270*/  @P2 SHF.R.U32.HI R16, RZ, UR4, R0 ;  /* 0x00000004ff102c19 */ /* 0x000fe20008011600 */
[----:B------:R-:W-:Y:S02]  /*4280*/  UMOV UR4, 0xffffff80 ;  /* 0xffffff8000047882 */ /* 0x000fe40000000000 */
[----:B------:R-:W-:Y:S02]  /*4290*/  UIMAD UR4, UR53, UR4, 0x1 ;  /* 0x00000001350474a4 */ /* 0x000fe4000f8e0204 */
[----:B------:R-:W0:Y:S04]  /*42a0*/  SHFL.IDX PT, R7, R16, RZ, 0x1c1f ;  /* 0x001c1fff10077589 */ /* 0x000e2800000e0000 */
[----:B------:R-:W-:Y:S01]  /*42b0*/  IMAD.U32 R13, RZ, RZ, UR4 ;  /* 0x00000004ff0d7e24 */ /* 0x000fe2000f8e00ff */
[----:B------:R-:W1:Y:S01]  /*42c0*/  SHFL.IDX PT, R157, R16, 0x1, 0x1c1f ;  /* 0x003c1f00109d7f89 */ /* 0x000e6200000e0000 */
[----:B------:R-:W-:-:S02]  /*42d0*/  ULEA UR4, UR48, UR41, 0x3 ;  /* 0x0000002930047291 */ /* 0x000fc4000f8e183f */
[----:B------:R-:W-:Y:S02]  /*42e0*/  IMAD R0, R6, -0x2, R13 ;  /* 0xfffffffe06007824 */ /* 0x000fe400078e020d */
[----:B------:R-:W-:Y:S02]  /*42f0*/  UIADD3 UR4, UR4, 0x28840, URZ ;  /* 0x0002884004047890 */ /* 0x000fe4000fffe03f */
[----:B------:R-:W-:Y:S02]  /*4300*/  IMAD R14, R15, UR38, R0 ;  /* 0x000000260f0e7c24 */ /* 0x000fe4000f8e0200 */
[----:B------:R-:W-:-:S09]  /*4310*/  UPRMT UR4, UR43, 0x654, UR4 ;  /* 0x000006542b047896 */ /* 0x000fd20008000004 */
[----:B------:R-:W-:Y:S01]  /*4320*/  SYNCS.ARRIVE.TRANS64.RED.A1T0 RZ, [UR4], RZ ;  /* 0x000000ffffff79a7 */ /* 0x000fe20008100404 */
[----:B0-----:R-:W-:-:S04]  /*4330*/  IADD3 R7, R7, -UR49, R14 ;  /* 0x8000003107077c10 */ /* 0x001fc8000fffe00e */
        /* <DEDUP_REMOVED lines=95> */
[----:B-1----:R-:W-:-:S02]  /*4930*/  IADD3 R14, R157, -UR49, R14 ;  /* 0x800000319d0e7c10 */ /* 0x002fc4000fffe00e */
[----:B------:R-:W-:Y:S02]  /*4940*/  FMNMX.FTZ R18, R85, R0, !PT ;  /* 0x0000000055127209 */ /* 0x000fe40007810000 */
[----:B------:R-:W0:Y:S01]  /*4950*/  LDC R0, c[0x0][0x988] ;  /* 0x00026200ff007b82 */ /* 0x000e220000000800 */
[C---:B------:R-:W-:Y:S02]  /*4960*/  ISETP.GT.AND P2, PT, R14.reuse, RZ, PT ;  /* 0x000000ff0e00720c */ /* 0x040fe40003f44270 */
[----:B------:R-:W1:Y:S01]  /*4970*/  SHFL.BFLY PT, R7, R18, 0x2, 0x1f ;  /* 0x0c401f0012077f89 */ /* 0x000e6200000e0000 */
[----:B------:R-:W-:Y:S02]  /*4980*/  ISETP.GT.AND P3, PT, R14, 0x1, PT ;  /* 0x000000010e00780c */ /* 0x000fe40003f64270 */
        /* <DEDUP_REMOVED lines=11> */
[----:B-1----:R-:W-:Y:S02]  /*4a40*/  FMNMX.FTZ R20, R18, R7, !PT ;  /* 0x0000000712147209 */ /* 0x002fe40007810000 */
[----:B------:R-:W-:-:S03]  /*4a50*/  FMNMX.FTZ R16, R31, R16, !PT ;  /* 0x000000101f107209 */ /* 0x000fc60007810000 */
[----:B------:R-:W1:Y:S02]  /*4a60*/  SHFL.BFLY PT, R7, R20, 0x1, 0x1f ;  /* 0x0c201f0014077f89 */ /* 0x000e6400000e0000 */
[----:B-1----:R-:W-:-:S04]  /*4a70*/  FMNMX.FTZ R7, R20, R7, !PT ;  /* 0x0000000714077209 */ /* 0x002fc80007810000 */
[C---:B------:R-:W-:Y:S01]  /*4a80*/  FSETP.NEU.FTZ.AND P1, PT, R7.reuse, -INF , PT ;  /* 0xff8000000700780b */ /* 0x040fe20003f3d000 */
[----:B0-----:R-:W-:-:S05]  /*4a90*/  FMUL.FTZ R12, R7, R0 ;  /* 0x00000000070c7220 */ /* 0x001fca0000410000 */
[----:B------:R-:W-:-:S05]  /*4aa0*/  FSEL R12, R12, RZ, P1 ;  /* 0x000000ff0c0c7208 */ /* 0x000fca0000800000 */
[-CC-:B------:R-:W-:Y:S01]  /*4ab0*/  FFMA.FTZ R180, R17, R0.reuse, -R12.reuse ;  /* 0x0000000011b47223 */ /* 0x180fe2000001080c */
[-CC-:B------:R-:W-:Y:S01]  /*4ac0*/  FFMA.FTZ R17, R163, R0.reuse, -R12.reuse ;  /* 0x00000000a3117223 */ /* 0x180fe2000001080c */
[----:B------:R-:W-:Y:S01]  /*4ad0*/  FSEL R163, R34, -INF , P2 ;  /* 0xff80000022a37808 */ /* 0x000fe20001000000 */
        /* <DEDUP_REMOVED lines=64> */
[----:B------:R-:W-:Y:S01]  /*4ee0*/  ISETP.GT.AND P3, PT, R14, 0x41, PT ;  /* 0x000000410e00780c */ /* 0x000fe20003f64270 */
[----:B------:R-:W-:Y:S01]  /*4ef0*/  MUFU.EX2 R180, R180 ;  /* 0x000000b400b47308 */ /* 0x000fe20000000800 */
[----:B------:R-:W-:Y:S02]  /*4f00*/  FSEL R51, R58, -INF , P2 ;  /* 0xff8000003a337808 */ /* 0x000fe40001000000 */
[----:B------:R-:W-:Y:S02]  /*4f10*/  FMNMX.FTZ R16, R55, R16, !PT ;  /* 0x0000001037107209 */ /* 0x000fe40007810000 */
[----:B------:R-:W-:-:S02]  /*4f20*/  ISETP.GT.AND P2, PT, R14, 0x48, PT ;  /* 0x000000480e00780c */ /* 0x000fc40003f44270 */
[----:B------:R-:W-:Y:S01]  /*4f30*/  FSEL R59, R59, -INF , P3 ;  /* 0xff8000003b3b7808 */ /* 0x000fe20001800000 */
[----:B------:R-:W-:Y:S01]  /*4f40*/  MUFU.EX2 R182, R182 ;  /* 0x000000b600b67308 */ /* 0x000fe20000000800 */
[----:B------:R-:W-:Y:S02]  /*4f50*/  FMNMX.FTZ R16, R51, R16, !PT ;  /* 0x0000001033107209 */ /* 0x000fe40007810000 */
[----:B------:R-:W-:Y:S02]  /*4f60*/  ISETP.GT.AND P3, PT, R14, 0x49, PT ;  /* 0x000000490e00780c */ /* 0x000fe40003f64270 */
[----:B------:R-:W-:Y:S02]  /*4f70*/  FSEL R161, R62, -INF , P2 ;  /* 0xff8000003ea17808 */ /* 0x000fe40001000000 */
        /* <DEDUP_REMOVED lines=47> */
[----:B------:R-:W-:-:S02]  /*5270*/  FSEL R87, R87, -INF , P3 ;  /* 0xff80000057577808 */ /* 0x000fc40001800000 */
        /* <DEDUP_REMOVED lines=21> */
[----:B------:R-:W-:Y:S01]  /*53d0*/  FSEL R47, R7, RZ, P1 ;  /* 0x000000ff072f7208 */ /* 0x000fe20000800000 */
[-CC-:B------:R-:W-:Y:S01]  /*53e0*/  FFMA.FTZ R14, R26, R0.reuse, -R12.reuse ;  /* 0x000000001a0e7223 */ /* 0x180fe2000001080c */
[-C--:B------:R-:W-:Y:S01]  /*53f0*/  FMUL.FTZ R11, R11, R0.reuse ;  /* 0x000000000b0b7220 */ /* 0x080fe20000410000 */
[-CC-:B------:R-:W-:Y:S01]  /*5400*/  FFMA.FTZ R57, R157, R0.reuse, -R12.reuse ;  /* 0x000000009d397223 */ /* 0x180fe2000001080c */
[-C--:B------:R-:W-:Y:S01]  /*5410*/  FFMA.FTZ R16, R159, R0.reuse, -R12 ;  /* 0x000000009f107223 */ /* 0x080fe2000001080c */
[----:B------:R-:W-:Y:S01]  /*5420*/  FADD.FTZ R47, -R47, R10 ;  /* 0x0000000a2f2f7221 */ /* 0x000fe20000010100 */
[-CC-:B------:R-:W-:Y:S01]  /*5430*/  FFMA.FTZ R31, R31, R0.reuse, -R12.reuse ;  /* 0x000000001f1f7223 */ /* 0x180fe2000001080c */
[----:B------:R-:W-:Y:S01]  /*5440*/  MUFU.EX2 R14, R14 ;  /* 0x0000000e000e7308 */ /* 0x000fe20000000800 */
[-CC-:B------:R-:W-:Y:S01]  /*5450*/  FFMA.FTZ R18, R163, R0.reuse, -R12.reuse ;  /* 0x00000000a3127223 */ /* 0x180fe2000001080c */
[-C--:B------:R-:W-:Y:S01]  /*5460*/  FMUL.FTZ R10, R47, R0.reuse ;  /* 0x000000002f0a7220 */ /* 0x080fe20000410000 */
        /* <DEDUP_REMOVED lines=22> */
[----:B0-----:R-:W-:Y:S01]  /*55d0*/  FFMA.FTZ R47, R10, R4, R15 ;  /* 0x000000040a2f7223 */ /* 0x001fe2000001000f */
[-CC-:B------:R-:W-:Y:S01]  /*55e0*/  FFMA.FTZ R79, R79, R0.reuse, -R12.reuse ;  /* 0x000000004f4f7223 */ /* 0x180fe2000001080c */
[-CC-:B------:R-:W-:Y:S01]  /*55f0*/  FFMA.FTZ R185, R185, R0.reuse, -R12.reuse ;  /* 0x00000000b9b97223 */ /* 0x180fe2000001080c */
[-CC-:B------:R-:W-:Y:S01]  /*5600*/  FFMA.FTZ R83, R83, R0.reuse, -R12.reuse ;  /* 0x0000000053537223 */ /* 0x180fe2000001080c */
[----:B------:R-:W-:-:S03]  /*5610*/  FFMA.FTZ R187, R187, R0, -R12 ;  /* 0x00000000bbbb7223 */ /* 0x000fc6000001080c */
[----:B------:R-:W0:Y:S01]  /*5620*/  MUFU.EX2 R16, R16 ;  /* 0x0000001000107308 */ /* 0x000e220000000800 */
[----:B-1----:R-:W-:Y:S01]  /*5630*/  FFMA.FTZ R4, R11, R5, R14 ;  /* 0x000000050b047223 */ /* 0x002fe2000001000e */
[----:B------:R-:W-:Y:S01]  /*5640*/  FADD.FTZ R5, R180, R47 ;  /* 0x0000002fb4057221 */ /* 0x000fe20000010000 */
[----:B------:R-:W-:-:S05]  /*5650*/  FFMA.FTZ R47, R63, R0, -R12 ;  /* 0x000000003f2f7223 */ /* 0x000fca000001080c */
        /* <DEDUP_REMOVED lines=19> */
[-CC-:B------:R-:W-:Y:S01]  /*5790*/  FFMA.FTZ R34, R67, R0.reuse, -R12.reuse ;  /* 0x0000000043227223 */ /* 0x180fe2000001080c */
[----:B------:R-:W-:-:S04]  /*57a0*/  FFMA.FTZ R12, R87, R0, -R12 ;  /* 0x00000000570c7223 */ /* 0x000fc8000001080c */
[----:B------:R-:W0:Y:S01]  /*57b0*/  MUFU.EX2 R22, R22 ;  /* 0x0000001600167308 */ /* 0x000e220000000800 */
[----:B-1----:R-:W-:-:S07]  /*57c0*/  FADD.FTZ R36, R20, R51 ;  /* 0x0000003314247221 */ /* 0x002fce0000010000 */
[----:B------:R-:W1:Y:S01]  /*57d0*/  MUFU.EX2 R65, R65 ;  /* 0x0000004100417308 */ /* 0x000e620000000800 */
[----:B--2---:R-:W-:-:S07]  /*57e0*/  FADD.FTZ R51, R39, R36 ;  /* 0x0000002427337221 */ /* 0x004fce0000010000 */
[----:B------:R-:W2:Y:S01]  /*57f0*/  MUFU.EX2 R175, R175 ;  /* 0x000000af00af7308 */ /* 0x000ea20000000800 */
[----:B0-----:R-:W-:Y:S01]  /*5800*/  FADD.FTZ R36, R22, R51 ;  /* 0x0000003316247221 */ /* 0x001fe20000010000 */
[----:B------:R-:W-:-:S06]  /*5810*/  FADD.FTZ R51, R43, R4 ;  /* 0x000000042b337221 */ /* 0x000fcc0000010000 */
[----:B------:R-:W0:Y:S01]  /*5820*/  MUFU.EX2 R24, R24 ;  /* 0x0000001800187308 */ /* 0x000e220000000800 */
[----:B-1----:R-:W-:-:S07]  /*5830*/  FADD.FTZ R36, R65, R36 ;  /* 0x0000002441247221 */ /* 0x002fce0000010000 */
        /* <DEDUP_REMOVED lines=20> */
[----:B------:R-:W-:-:S06]  /*5980*/  FADD.FTZ R4, R166, R51 ;  /* 0x00000033a6047221 */ /* 0x000fcc0000010000 */
        /* <DEDUP_REMOVED lines=53> */
.L_x_8903:
[----:B------:R-:W-:Y:S01]  /*5ce0*/  UISETP.GT.AND UP0, UPT, UR53, UR51, UPT ;  /* 0x000000333500728c */ /* 0x000fe2000bf04270 */
[-C--:B------:R-:W-:Y:S01]  /*5cf0*/  FMUL.FTZ R88, R88, R10.reuse ;  /* 0x0000000a58587220 */ /* 0x080fe20000410000 */
[----:B------:R-:W-:Y:S01]  /*5d00*/  ULEA UR4, UR52, UR41, 0x3 ;  /* 0x0000002934047291 */ /* 0x000fe2000f8e183f */
[-C--:B------:R-:W-:Y:S01]  /*5d10*/  FMUL.FTZ R89, R89, R10.reuse ;  /* 0x0000000a59597220 */ /* 0x080fe20000410000 */
[----:B------:R-:W-:Y:S01]  /*5d20*/  UIADD3 UR5, UR53, -0x1, URZ ;  /* 0xffffffff35057890 */ /* 0x000fe2000fffe03f */
[-C--:B------:R-:W-:Y:S01]  /*5d30*/  FMUL.FTZ R92, R92, R10.reuse ;  /* 0x0000000a5c5c7220 */ /* 0x080fe20000410000 */
[----:B------:R-:W-:Y:S01]  /*5d40*/  UIADD3 UR4, UR4, 0x28860, URZ ;  /* 0x0002886004047890 */ /* 0x000fe2000fffe03f */
[----:B------:R-:W-:Y:S01]  /*5d50*/  PLOP3.LUT P1, PT, PT, PT, UP0, 0x80, 0x0 ;  /* 0x000000000000781c */ /* 0x000fe20003f2f008 */
[----:B------:R-:W-:Y:S01]  /*5d60*/  UMOV UR54, UR47 ;  /* 0x0000002f00367c82 */ /* 0x000fe20008000000 */
[----:B------:R-:W-:Y:S01]  /*5d70*/  UMOV UR52, UR48 ;  /* 0x0000003000347c82 */ /* 0x000fe20008000000 */
[----:B------:R-:W-:Y:S01]  /*5d80*/  UPRMT UR4, UR43, 0x654, UR4 ;  /* 0x000006542b047896 */ /* 0x000fe20008000004 */
[-C--:B------:R-:W-:Y:S01]  /*5d90*/  FMUL.FTZ R93, R93, R10.reuse ;  /* 0x0000000a5d5d7220 */ /* 0x080fe20000410000 */
[----:B------:R-:W-:Y:S01]  /*5da0*/  UMOV UR53, UR5 ;  /* 0x0000000500357c82 */ /* 0x000fe20008000000 */
        /* <DEDUP_REMOVED lines=96> */
[----:B------:R-:W-:-:S05]  /*63b0*/  UMOV UR53, UR5 ;  /* 0x0000000500357c82 */ /* 0x000fca0008000000 */
.L_x_8893:
[----:B------:R-:W-:-:S06]  /*63c0*/  UISETP.GE.AND UP0, UPT, UR53, UR39, UPT ;  /* 0x000000273500728c */ /* 0x000fcc000bf06270 */
[----:B------:R-:W-:-:S13]  /*63d0*/  PLOP3.LUT P1, PT, PT, PT, UP0, 0x80, 0x0 ;  /* 0x000000000000781c */ /* 0x000fda0003f2f008 */
[----:B------:R-:W-:Y:S05]  /*63e0*/  @!P1 BRA `(.L_x_8905) ;  /* 0x0000002000109947 */ /* 0x000fea0003800000 */
[C---:B------:R-:W-:Y:S01]  /*63f0*/  VIADD R3, R2.reuse, 0x8 ;  /* 0x0000000802037836 */ /* 0x040fe20000000000 */
[----:B------:R-:W-:Y:S01]  /*6400*/  MOV R6, R7 ;  /* 0x0000000700067202 */ /* 0x000fe20000000f00 */
[----:B------:R-:W-:Y:S01]  /*6410*/  IMAD.MOV.U32 R10, RZ, RZ, R13 ;  /* 0x000000ffff0a7224 */ /* 0x000fe200078e000d */
[----:B------:R-:W-:Y:S01]  /*6420*/  IADD3 R2, -R2, 0xb, RZ ;  /* 0x0000000b02027810 */ /* 0x000fe20007ffe1ff */
[----:B------:R-:W-:Y:S01]  /*6430*/  UMOV UR42, UR47 ;  /* 0x0000002f002a7c82 */ /* 0x000fe20008000000 */
[----:B------:R-:W-:-:S05]  /*6440*/  UMOV UR38, UR48 ;  /* 0x0000003000267c82 */ /* 0x000fca0008000000 */
.L_x_8916:
        /* <DEDUP_REMOVED lines=9> */
.L_x_8907:
[----:B------:R-:W-:Y:S01]  /*64e0*/  ULEA UR4, UR48, UR41, 0x3 ;  /* 0x0000002930047291 */ /* 0x000fe2000f8e183f */
[----:B------:R-:W-:-:S05]  /*64f0*/  IMAD.U32 R0, RZ, RZ, UR47 ;  /* 0x0000002fff007e24 */ /* 0x000fca000f8e00ff */
[----:B------:R-:W-:-:S04]  /*6500*/  SHF.L.U32 R0, R0, 0x1f, RZ ;  /* 0x0000001f00007819 */ /* 0x000fc800000006ff */
[----:B------:R0:W1:Y:S01]  /*6510*/  SYNCS.PHASECHK.TRANS64.TRYWAIT P1, [UR4+0x28830], R0 ;  /* 0x02883000ff0075a7 */ /* 0x0000620008020144 */
[----:B------:R-:W-:Y:S05]  /*6520*/  @!P0 BRA `(.L_x_8908) ;  /* 0x0000000000048947 */ /* 0x000fea0003800000 */
[----:B------:R-:W-:Y:S01]  /*6530*/  BPT.TRAP 0x1 ;  /* 0x000000040000795c */ /* 0x000fe20000300000 */
.L_x_8908:
[----:B-1----:R-:W-:Y:S05]  /*6540*/  @P1 BRA `(.L_x_8906) ;  /* 0x0000000000081947 */ /* 0x002fea0003800000 */
[----:B------:R-:W1:Y:S02]  /*6550*/  SYNCS.PHASECHK.TRANS64.TRYWAIT P1, [UR4+0x28830], R0 ;  /* 0x02883000ff0075a7 */ /* 0x000e640008020144 */
[----:B-1----:R-:W-:Y:S05]  /*6560*/  @!P1 BRA `(.L_x_8909) ;  /* 0x0000007c00cc9947 */ /* 0x002fea0003800000 */
.L_x_8906:
        /* <DEDUP_REMOVED lines=46> */
.L_x_8911:
[----:B------:R-:W-:Y:S01]  /*6850*/  ULEA UR4, UR38, UR41, 0x3 ;  /* 0x0000002926047291 */ /* 0x000fe2000f8e183f */
[----:B01----:R-:W-:-:S05]  /*6860*/  IMAD.U32 R0, RZ, RZ, UR42 ;  /* 0x0000002aff007e24 */ /* 0x003fca000f8e00ff */
[----:B------:R-:W-:-:S04]  /*6870*/  SHF.L.U32 R0, R0, 0x1f, RZ ;  /* 0x0000001f00007819 */ /* 0x000fc800000006ff */
[----:B------:R0:W1:Y:S01]  /*6880*/  SYNCS.PHASECHK.TRANS64.TRYWAIT P1, [UR4+0x28850], R0 ;  /* 0x02885000ff0075a7 */ /* 0x0000620008020144 */
[----:B------:R-:W-:Y:S05]  /*6890*/  @!P0 BRA `(.L_x_8912) ;  /* 0x0000000000048947 */ /* 0x000fea0003800000 */
[----:B------:R-:W-:Y:S01]  /*68a0*/  BPT.TRAP 0x1 ;  /* 0x000000040000795c */ /* 0x000fe20000300000 */
.L_x_8912:
[----:B-1----:R-:W-:Y:S05]  /*68b0*/  @P1 BRA `(.L_x_8910) ;  /* 0x0000000000081947 */ /* 0x002fea0003800000 */
[----:B------:R-:W1:Y:S02]  /*68c0*/  SYNCS.PHASECHK.TRANS64.TRYWAIT P1, [UR4+0x28850], R0 ;  /* 0x02885000ff0075a7 */ /* 0x000e640008020144 */
[----:B-1----:R-:W-:Y:S05]  /*68d0*/  @!P1 BRA `(.L_x_8913) ;  /* 0x0000007c00089947 */ /* 0x002fea0003800000 */
.L_x_8910:
        /* <DEDUP_REMOVED lines=49> */
.L_x_8914:
[----:B01----:R-:W-:Y:S01]  /*6bf0*/  FMNMX.FTZ R0, R24, R6, !PT ;  /* 0x0000000618007209 */ /* 0x003fe20007810000 */
        /* <DEDUP_REMOVED lines=73> */
[----:B------:R-:W3:Y:S01]  /*7090*/  SHFL.BFLY PT, R16, R15, 0x1, 0x1f ;  /* 0x0c201f000f107f89 */ /* 0x000ee200000e0000 */
[----:B-1----:R-:W-:-:S02]  /*70a0*/  FMNMX.FTZ R7, R14, R7, !PT ;  /* 0x000000070e077209 */ /* 0x002fc40007810000 */
[----:B---3--:R-:W-:-:S03]  /*70b0*/  FMNMX.FTZ R13, R15, R16, !PT ;  /* 0x000000100f0d7209 */ /* 0x008fc60007810000 */
[C---:B------:R-:W-:Y:S01]  /*70c0*/  FADD.FTZ R17, -R7.reuse, R6 ;  /* 0x0000000607117221 */ /* 0x040fe20000010100 */
[----:B0-----:R-:W-:-:S03]  /*70d0*/  FMUL.FTZ R153, R7, R0 ;  /* 0x0000000007997220 */ /* 0x001fc60000410000 */
[-C--:B------:R-:W-:Y:S01]  /*70e0*/  FMUL.FTZ R17, R17, R0.reuse ;  /* 0x0000000011117220 */ /* 0x080fe20000410000 */
[-CC-:B------:R-:W-:Y:S01]  /*70f0*/  FFMA.FTZ R29, R29, R0.reuse, -R153.reuse ;  /* 0x000000001d1d7223 */ /* 0x180fe20000010899 */
        /* <DEDUP_REMOVED lines=19> */
[-CC-:B0-----:R-:W-:Y:S01]  /*7230*/  FFMA.FTZ R29, R49, R0.reuse, -R153.reuse ;  /* 0x00000000311d7223 */ /* 0x181fe20000010899 */
[-CC-:B------:R-:W-:Y:S01]  /*7240*/  FFMA.FTZ R49, R69, R0.reuse, -R153.reuse ;  /* 0x0000000045317223 */ /* 0x180fe20000010899 */
[-C--:B------:R-:W-:Y:S01]  /*7250*/  FMUL.FTZ R69, R13, R0.reuse ;  /* 0x000000000d457220 */ /* 0x080fe20000410000 */
[-CC-:B------:R-:W-:Y:S01]  /*7260*/  FFMA.FTZ R164, R56, R0.reuse, -R153.reuse ;  /* 0x0000000038a47223 */ /* 0x180fe20000010899 */
[-CC-:B------:R-:W-:Y:S01]  /*7270*/  FFMA.FTZ R37, R57, R0.reuse, -R153.reuse ;  /* 0x0000000039257223 */ /* 0x180fe20000010899 */
[-C--:B------:R-:W-:Y:S01]  /*7280*/  FFMA.FTZ R166, R60, R0.reuse, -R153 ;  /* 0x000000003ca67223 */ /* 0x080fe20000010899 */
        /* <DEDUP_REMOVED lines=10> */
[----:B------:R-:W0:Y:S01]  /*7330*/  MUFU.EX2 R181, R181 ;  /* 0x000000b500b57308 */ /* 0x000e220000000800 */
[----:B-1----:R-:W-:Y:S01]  /*7340*/  FFMA.FTZ R4, R11, R4, R180 ;  /* 0x000000040b047223 */ /* 0x002fe200000100b4 */
        /* <DEDUP_REMOVED lines=10> */
[-C--:B------:R-:W-:Y:S01]  /*73f0*/  FFMA.FTZ R167, R62, R0.reuse, -R69 ;  /* 0x000000003ea77223 */ /* 0x080fe20000010845 */
[-C--:B------:R-:W-:Y:S01]  /*7400*/  FFMA.FTZ R41, R61, R0.reuse, -R153 ;  /* 0x000000003d297223 */ /* 0x080fe20000010899 */
[-C--:B------:R-:W-:Y:S01]  /*7410*/  FFMA.FTZ R28, R63, R0.reuse, -R69 ;  /* 0x000000003f1c7223 */ /* 0x080fe20000010845 */
[-C--:B------:R-:W-:Y:S01]  /*7420*/  FFMA.FTZ R160, R64, R0.reuse, -R153 ;  /* 0x0000000040a07223 */ /* 0x080fe20000010899 */
[----:B------:R-:W3:Y:S01]  /*7430*/  MUFU.EX2 R10, R10 ;  /* 0x0000000a000a7308 */ /* 0x000ee20000000800 */
[----:B0-----:R-:W-:Y:S01]  /*7440*/  FFMA.FTZ R5, R6, R5, R181 ;  /* 0x0000000506057223 */ /* 0x001fe200000100b5 */
[-C--:B------:R-:W-:Y:S01]  /*7450*/  FFMA.FTZ R161, R66, R0.reuse, -R69 ;  /* 0x0000000042a17223 */ /* 0x080fe20000010845 */
[-CC-:B------:R-:W-:Y:S01]  /*7460*/  FFMA.FTZ R45, R65, R0.reuse, -R153.reuse ;  /* 0x00000000412d7223 */ /* 0x180fe20000010899 */
[-C--:B------:R-:W-:Y:S01]  /*7470*/  FFMA.FTZ R162, R68, R0.reuse, -R153 ;  /* 0x0000000044a27223 */ /* 0x080fe20000010899 */
[-CC-:B------:R-:W-:Y:S01]  /*7480*/  FFMA.FTZ R70, R70, R0.reuse, -R69.reuse ;  /* 0x0000000046467223 */ /* 0x180fe20000010845 */
        /* <DEDUP_REMOVED lines=8> */
[-C--:B------:R-:W-:Y:S01]  /*7510*/  FFMA.FTZ R78, R78, R0.reuse, -R69 ;  /* 0x000000004e4e7223 */ /* 0x080fe20000010845 */
[-C--:B------:R-:W-:Y:S01]  /*7520*/  FFMA.FTZ R57, R77, R0.reuse, -R153 ;  /* 0x000000004d397223 */ /* 0x080fe20000010899 */
[----:B------:R-:W1:Y:S01]  /*7530*/  MUFU.EX2 R183, R183 ;  /* 0x000000b700b77308 */ /* 0x000e620000000800 */
[----:B---3--:R-:W-:Y:S01]  /*7540*/  FADD.FTZ R4, R10, R5 ;  /* 0x000000050a047221 */ /* 0x008fe20000010000 */
[-C--:B------:R-:W-:Y:S01]  /*7550*/  FFMA.FTZ R79, R79, R0.reuse, -R69 ;  /* 0x000000004f4f7223 */ /* 0x080fe20000010845 */
[-C--:B------:R-:W-:Y:S01]  /*7560*/  FFMA.FTZ R156, R80, R0.reuse, -R153 ;  /* 0x00000000509c7223 */ /* 0x080fe20000010899 */
[-C--:B------:R-:W-:Y:S01]  /*7570*/  FFMA.FTZ R82, R82, R0.reuse, -R69 ;  /* 0x0000000052527223 */ /* 0x080fe20000010845 */
[-C--:B------:R-:W-:Y:S01]  /*7580*/  FFMA.FTZ R61, R81, R0.reuse, -R153 ;  /* 0x00000000513d7223 */ /* 0x080fe20000010899 */
[-C--:B------:R-:W-:Y:S01]  /*7590*/  FFMA.FTZ R83, R83, R0.reuse, -R69 ;  /* 0x0000000053537223 */ /* 0x080fe20000010845 */
[-C--:B------:R-:W-:Y:S01]  /*75a0*/  FFMA.FTZ R158, R84, R0.reuse, -R153 ;  /* 0x00000000549e7223 */ /* 0x080fe20000010899 */
[----:B------:R-:W3:Y:S01]  /*75b0*/  MUFU.EX2 R12, R12 ;  /* 0x0000000c000c7308 */ /* 0x000ee20000000800 */
[----:B0-----:R-:W-:Y:S01]  /*75c0*/  FADD.FTZ R30, R182, R27 ;  /* 0x0000001bb61e7221 */ /* 0x001fe20000010000 */
[-C--:B------:R-:W-:Y:S01]  /*75d0*/  FFMA.FTZ R86, R86, R0.reuse, -R69 ;  /* 0x0000000056567223 */ /* 0x080fe20000010845 */
[----:B------:R-:W-:-:S02]  /*75e0*/  FFMA.FTZ R65, R85, R0, -R153 ;  /* 0x0000000055417223 */ /* 0x000fc40000010899 */
[----:B------:R-:W-:-:S03]  /*75f0*/  FADD.FTZ R27, R17, R30 ;  /* 0x0000001e111b7221 */ /* 0x000fc60000010000 */
        /* <DEDUP_REMOVED lines=9> */
[----:B---3--:R-:W-:Y:S01]  /*7690*/  FADD.FTZ R27, R19, R30 ;  /* 0x0000001e131b7221 */ /* 0x008fe20000010000 */
[-CC-:B------:R-:W-:Y:S01]  /*76a0*/  FFMA.FTZ R30, R67, R0.reuse, -R69.reuse ;  /* 0x00000000431e7223 */ /* 0x180fe20000010845 */
[----:B------:R-:W-:-:S05]  /*76b0*/  FFMA.FTZ R69, R87, R0, -R69 ;  /* 0x0000000057457223 */ /* 0x000fca0000010845 */
        /* <DEDUP_REMOVED lines=102> */
[----:B0-----:R-:W-:-:S03]  /*7d20*/  FADD.FTZ R4, R65, R4 ;  /* 0x0000000441047221 */ /* 0x001fc60000010000 */
[----:B-1----:R-:W-:Y:S01]  /*7d30*/  FADD.FTZ R5, R69, R5 ;  /* 0x0000000545057221 */ /* 0x002fe20000010000 */
[----:B------:R-:W-:Y:S06]  /*7d40*/  @!P0 BRA `(.L_x_8915) ;  /* 0x0000000000048947 */ /* 0x000fec0003800000 */
[----:B------:R-:W-:Y:S01]  /*7d50*/  BPT.TRAP 0x1 ;  /* 0x000000040000795c */ /* 0x000fe20000300000 */
.L_x_8915:
[----:B------:R-:W-:Y:S01]  /*7d60*/  UISETP.GT.AND UP0, UPT, UR53, UR39, UPT ;  /* 0x000000273500728c */ /* 0x000fe2000bf04270 */
[----:B------:R-:W-:Y:S01]  /*7d70*/  F2FP.F16.F32.PACK_AB R181, R10, R181 ;  /* 0x000000b50ab5723e */ /* 0x000fe200000000ff */
        /* <DEDUP_REMOVED lines=103> */
[----:B------:R-:W-:Y:S01]  /*83f0*/  FMUL.FTZ R149, R149, R11 ;  /* 0x0000000b95957220 */ /* 0x000fe20000410000 */
[----:B------:R-:W-:-:S02]  /*8400*/  IMAD.MOV.U32 R10, RZ, RZ, R13 ;  /* 0x000000ffff0a7224 */ /* 0x000fc400078e000d */
[----:B------:R-:W-:Y:S01]  /*8410*/  IMAD.MOV.U32 R6, RZ, RZ, R7 ;  /* 0x000000ffff067224 */ /* 0x000fe200078e0007 */
[----:B------:R-:W-:Y:S06]  /*8420*/  @P1 BRA `(.L_x_8916) ;  /* 0xffffffe000081947 */ /* 0x000fec000383ffff */
.L_x_8905:
[----:B------:R-:W-:Y:S06]  /*8430*/  BAR.ARV 0x8, 0x180 ;  /* 0x0206000000007b1d */ /* 0x000fec0000002000 */
[----:B------:R-:W-:Y:S05]  /*8440*/  @!P0 BRA `(.L_x_8917) ;  /* 0x0000000000048947 */ /* 0x000fea0003800000 */
[----:B------:R-:W-:Y:S01]  /*8450*/  BPT.TRAP 0x1 ;  /* 0x000000040000795c */ /* 0x000fe20000300000 */
.L_x_8917:
[----:B------:R-:W-:Y:S01]  /*8460*/  ULEA UR5, UR48, UR41, 0x3 ;  /* 0x0000002930057291 */ /* 0x000fe2000f8e183f */
[----:B--2---:R-:W-:-:S04]  /*8470*/  MOV R2, UR47 ;  /* 0x0000002f00027c02 */ /* 0x004fc80008000f00 */
[----:B------:R-:W-:-:S04]  /*8480*/  SHF.L.U32 R2, R2, 0x1f, RZ ;  /* 0x0000001f02027819 */ /* 0x000fc800000006ff */
[----:B------:R0:W1:Y:S01]  /*8490*/  SYNCS.PHASECHK.TRANS64.TRYWAIT P1, [UR5+0x28850], R2 ;  /* 0x02885002ff0075a7 */ /* 0x0000620008020145 */
[----:B------:R-:W-:Y:S05]  /*84a0*/  @!P0 BRA `(.L_x_8918) ;  /* 0x0000000000048947 */ /* 0x000fea0003800000 */
[----:B------:R-:W-:Y:S01]  /*84b0*/  BPT.TRAP 0x1 ;  /* 0x000000040000795c */ /* 0x000fe20000300000 */
.L_x_8918:
[----:B-1----:R-:W-:Y:S05]  /*84c0*/  @P1 BRA `(.L_x_8919) ;  /* 0x0000000000081947 */ /* 0x002fea0003800000 */
[----:B------:R-:W1:Y:S02]  /*84d0*/  SYNCS.PHASECHK.TRANS64.TRYWAIT P1, [UR5+0x28850], R2 ;  /* 0x02885002ff0075a7 */ /* 0x000e640008020145 */
[----:B-1----:R-:W-:Y:S05]  /*84e0*/  @!P1 BRA `(.L_x_8920) ;  /* 0x00000060001c9947 */ /* 0x002fea0003800000 */
.L_x_8919:
[----:B------:R-:W-:Y:S01]  /*84f0*/  UIADD3 UR41, UR41, 0x400, URZ ;  /* 0x0000040029297890 */ /* 0x000fe2000fffe03f */
[----:B------:R-:W-:Y:S01]  /*8500*/  WARPGROUP.ARRIVE ;  /* 0x00000000000079c5 */ /* 0x000fe20000000000 */
[----:B------:R-:W-:Y:S01]  /*8510*/  UMOV UR7, 0x40000040 ;  /* 0x4000004000077882 */ /* 0x000fe20000000000 */
[----:B-1----:R-:W1:Y:S01]  /*8520*/  SHFL.BFLY PT, R3, R4, 0x2, 0x1f ;  /* 0x0c401f0004037f89 */ /* 0x002e6200000e0000 */
[----:B------:R-:W-:Y:S01]  /*8530*/  USHF.R.U32.HI UR41, URZ, 0x4, UR41 ;  /* 0x000000043f297899 */ /* 0x000fe20008011629 */
[----:B------:R-:W-:Y:S02]  /*8540*/  IMAD.MOV.U32 R8, RZ, RZ, RZ ;  /* 0x000000ffff087224 */ /* 0x000fe400078e00ff */
[----:B0-----:R-:W0:Y:S01]  /*8550*/  SHFL.BFLY PT, R2, R5, 0x2, 0x1f ;  /* 0x0c401f0005027f89 */ /* 0x001e2200000e0000 */
[----:B------:R-:W-:-:S04]  /*8560*/  ULOP3.LUT UR41, UR41, 0x3fff, URZ, 0xc0, !UPT ;  /* 0x00003fff29297892 */ /* 0x000fc8000f8ec03f */
[----:B------:R-:W-:-:S04]  /*8570*/  ULOP3.LUT UR41, UR41, 0x4000000, URZ, 0xfc, !UPT ;  /* 0x0400000029297892 */ /* 0x000fc8000f8efc3f */
[----:B------:R-:W-:-:S04]  /*8580*/  ULEA UR48, UR48, UR41, 0xb ;  /* 0x0000002930307291 */ /* 0x000fc8000f8e583f */
[----:B------:R-:W-:-:S03]  /*8590*/  UIADD3 UR4, UR48, 0x80, URZ ;  /* 0x0000008030047890 */ /* 0x000fc6000fffe03f */
[----:B------:R-:W-:-:S06]  /*85a0*/  UMOV UR6, UR48 ;  /* 0x0000003000067c82 */ /* 0x000fcc0008000000 */
[----:B------:R-:W-:Y:S01]  /*85b0*/  HGMMA.64x128x16.F32 R88, R180, gdesc[UR4].tnspB, R88, gsb0 ;  /* 0x41e00004b4587df0 */ /* 0x000fe20008000858 */
[----:B------:R-:W-:Y:S01]  /*85c0*/  UMOV UR7, 0x40000040 ;  /* 0x4000004000077882 */ /* 0x000fe20000000000 */
[----:B------:R-:W-:Y:S01]  /*85d0*/  UMOV UR6, UR4 ;  /* 0x0000000400067c82 */ /* 0x000fe20008000000 */
[----:B------:R-:W-:Y:S01]  /*85e0*/  UIADD3 UR4, UR48, 0x100, URZ ;  /* 0x0000010030047890 */ /* 0x000fe2000fffe03f */
[----:B-1----:R-:W-:Y:S01]  /*85f0*/  FADD.FTZ R3, R3, R4 ;  /* 0x0000000403037221 */ /* 0x002fe20000010000 */
[----:B------:R-:W-:Y:S02]  /*8600*/  IMAD.MOV.U32 R4, RZ, RZ, -0x800000 ;  /* 0xff800000ff047424 */ /* 0x000fe400078e00ff */
[----:B0-----:R-:W-:Y:S02]  /*8610*/  FADD.FTZ R6, R2, R5 ;  /* 0x0000000502067221 */ /* 0x001fe40000010000 */
[----:B------:R-:W0:Y:S04]  /*8620*/  SHFL.BFLY PT, R2, R3, 0x1, 0x1f ;  /* 0x0c201f0003027f89 */ /* 0x000e2800000e0000 */
[----:B------:R-:W1:Y:S01]  /*8630*/  SHFL.BFLY PT, R9, R6, 0x1, 0x1f ;  /* 0x0c201f0006097f89 */ /* 0x000e6200000e0000 */
[----:B0-----:R-:W-:Y:S01]  /*8640*/  FADD.FTZ R10, R3, R2 ;  /* 0x00000002030a7221 */ /* 0x001fe20000010000 */
[----:B------:R-:W-:-:S02]  /*8650*/  IMAD.MOV.U32 R2, RZ, RZ, RZ ;  /* 0x000000ffff027224 */ /* 0x000fc400078e00ff */
        /* <DEDUP_REMOVED lines=55> */
.L_x_8921:
        /* <DEDUP_REMOVED lines=68> */
.L_x_8885:
        /* <DEDUP_REMOVED lines=27> */
[----:B------:R-:W-:Y:S02]  /*8fc0*/  LOP3.LUT R5, R5, 0xfffffffc, RZ, 0xc0, !PT ;  /* 0xfffffffc05057812 */ /* 0x000fe400078ec0ff */
[C---:B------:R-:W-:Y:S01]  /*8fd0*/  IADD3 R24, R2.reuse, -R7, RZ ;  /* 0x8000000702187210 */ /* 0x040fe20007ffe0ff */
[----:B------:R-:W3:Y:S01]  /*8fe0*/  @P0 LDC R27, c[0x0][0xbec] ;  /* 0x0002fb00ff1b0b82 */ /* 0x000ee20000000800 */
[----:B------:R-:W-:Y:S01]  /*8ff0*/  SHF.R.S32.HI R7, RZ, 0x7, R0 ;  /* 0x00000007ff077819 */ /* 0x000fe20000011400 */
[----:B------:R-:W-:Y:S01]  /*9000*/  IMAD.IADD R8, R2, 0x1, -R5 ;  /* 0x0000000102087824 */ /* 0x000fe200078e0a05 */
[----:B------:R-:W-:Y:S01]  /*9010*/  SHF.R.S32.HI R9, RZ, 0x1f, R24 ;  /* 0x0000001fff097819 */ /* 0x000fe20000011418 */
[----:B----4-:R-:W-:Y:S01]  /*9020*/  IMAD R23, R23, R14, UR11 ;  /* 0x0000000b17177e24 */ /* 0x010fe2000f8e020e */
[----:B------:R-:W-:-:S02]  /*9030*/  LEA.HI R0, R0, R7, RZ, 0x1 ;  /* 0x0000000700007211 */ /* 0x000fc400078f08ff */
[----:B------:R-:W-:Y:S01]  /*9040*/  LEA.HI R25, R9, R24, RZ, 0x2 ;  /* 0x0000001809197211 */ /* 0x000fe200078f10ff */
[----:B------:R-:W4:Y:S01]  /*9050*/  @P0 LDC R15, c[0x0][0xbf0] ;  /* 0x0002fc00ff0f0b82 */ /* 0x000f220000000800 */
[----:B------:R-:W-:Y:S01]  /*9060*/  LOP3.LUT R0, R0, 0x3fffffe, RZ, 0xc0, !PT ;  /* 0x03fffffe00007812 */ /* 0x000fe200078ec0ff */
[----:B0-----:R-:W-:Y:S01]  /*9070*/  IMAD R12, R18, UR10, RZ ;  /* 0x0000000a120c7c24 */ /* 0x001fe2000f8e02ff */
[--C-:B------:R-:W-:Y:S02]  /*9080*/  SHF.R.S32.HI R6, RZ, 0x2, R25.reuse ;  /* 0x00000002ff067819 */ /* 0x100fe40000011419 */
[----:B------:R-:W-:Y:S01]  /*9090*/  SHF.R.S32.HI R11, RZ, 0x1f, R25 ;  /* 0x0000001fff0b7819 */ /* 0x000fe20000011419 */
[----:B------:R-:W-:Y:S01]  /*90a0*/  IMAD.IADD R0, R7, 0x1, -R0 ;  /* 0x0000000107007824 */ /* 0x000fe200078e0a00 */
[----:B------:R-:W-:Y:S01]  /*90b0*/  LEA.HI R5, R8, R8, RZ, 0x1 ;  /* 0x0000000808057211 */ /* 0x000fe200078f08ff */
[----:B------:R-:W0:Y:S01]  /*90c0*/  @P0 LDC R16, c[0x0][0xbf0] ;  /* 0x0002fc00ff100b82 */ /* 0x000e220000000800 */
[----:B------:R-:W-:-:S02]  /*90d0*/  LEA.HI R11, R11, R6, RZ, 0x3 ;  /* 0x000000060b0b7211 */ /* 0x000fc400078f18ff */
[----:B------:R-:W-:Y:S02]  /*90e0*/  LEA.HI R9, R9, R24, RZ, 0x5 ;  /* 0x0000001809097211 */ /* 0x000fe400078f28ff */
[----:B------:R-:W-:Y:S02]  /*90f0*/  LOP3.LUT R11, R11, 0xfffffff8, RZ, 0xc0, !PT ;  /* 0xfffffff80b0b7812 */ /* 0x000fe400078ec0ff */
[----:B------:R-:W-:Y:S02]  /*9100*/  LOP3.LUT R7, R5, 0x1ffffffe, RZ, 0xc0, !PT ;  /* 0x1ffffffe05077812 */ /* 0x000fe400078ec0ff */
[----:B------:R-:W-:Y:S01]  /*9110*/  SHF.R.S32.HI R5, RZ, 0x5, R9 ;  /* 0x00000005ff057819 */ /* 0x000fe20000011409 */
[----:B------:R-:W-:Y:S01]  /*9120*/  IMAD.IADD R2, R6, 0x1, -R11 ;  /* 0x0000000106027824 */ /* 0x000fe200078e0a0b */
[----:B------:R-:W-:Y:S01]  /*9130*/  MOV R6, UR4 ;  /* 0x0000000400067c02 */ /* 0x000fe20008000f00 */
[----:B------:R-:W5:Y:S01]  /*9140*/  LDC.64 R10, c[0x0][0xbd8] ;  /* 0x0002f600ff0a7b82 */ /* 0x000f620000000a00 */
[----:B------:R-:W-:Y:S01]  /*9150*/  IMAD.IADD R9, R8, 0x1, -R7 ;  /* 0x0000000108097824 */ /* 0x000fe200078e0a07 */
[----:B------:R-:W-:Y:S01]  /*9160*/  LOP3.LUT R25, R25, 0x7ffffffc, RZ, 0xc0, !PT ;  /* 0x7ffffffc19197812 */ /* 0x000fe200078ec0ff */
[----:B------:R-:W-:-:S02]  /*9170*/  IMAD R5, R5, 0x10, R2 ;  /* 0x0000001005057824 */ /* 0x000fc400078e0202 */
[----:B------:R-:W-:Y:S01]  /*9180*/  IMAD.U32 R7, RZ, RZ, UR5 ;  /* 0x00000005ff077e24 */ /* 0x000fe2000f8e00ff */
[----:B------:R-:W-:Y:S01]  /*9190*/  UIMAD.WIDE.U32 UR4, UR37, UR8, URZ ;  /* 0x00000008250472a5 */ /* 0x000fe2000f8e003f */
[----:B------:R-:W-:Y:S01]  /*91a0*/  IMAD.U32 R7, RZ, RZ, UR6 ;  /* 0x00000006ff077e24 */ /* 0x000fe2000f8e00ff */
[----:B------:R-:W-:Y:S01]  /*91b0*/  UIMAD UR6, UR37, UR9, UR7 ;  /* 0x00000009250672a4 */ /* 0x000fe2000f8e0207 */
[----:B------:R-:W-:Y:S02]  /*91c0*/  IMAD R0, R0, 0x40, R5 ;  /* 0x0000004000007824 */ /* 0x000fe400078e0205 */
[----:B------:R-:W-:Y:S01]  /*91d0*/  ULDC.64 UR8, c[0x0][0xb28] ;  /* 0x0002ca0000087ab9 */ /* 0x000fe20000000a00 */
[----:B------:R-:W-:Y:S01]  /*91e0*/  UIADD3 UR6, UR5, UR6, URZ ;  /* 0x0000000605067290 */ /* 0x000fe2000fffe03f */
[----:B------:R-:W-:Y:S02]  /*91f0*/  IMAD R2, R9, 0x8, R0 ;  /* 0x0000000809027824 */ /* 0x000fe400078e0200 */
[----:B------:R-:W-:-:S02]  /*9200*/  IMAD.U32 R9, RZ, RZ, UR5 ;  /* 0x00000005ff097e24 */ /* 0x000fc4000f8e00ff */
[----:B--2---:R-:W-:Y:S02]  /*9210*/  IMAD R2, R21, 0x80, R2 ;  /* 0x0000008015027824 */ /* 0x004fe400078e0202 */
[----:B------:R-:W-:Y:S01]  /*9220*/  IMAD.U32 R9, RZ, RZ, UR6 ;  /* 0x00000006ff097e24 */ /* 0x000fe2000f8e00ff */
[----:B------:R-:W-:Y:S01]  /*9230*/  ULDC.64 UR6, c[0x0][0xb48] ;  /* 0x0002d20000067ab9 */ /* 0x000fe20000000a00 */
[----:B---3--:R-:W-:-:S04]  /*9240*/  @P0 IMAD.HI.U32 R27, R2, R27, RZ ;  /* 0x0000001b021b0227 */ /* 0x008fc800078e00ff */
[C---:B-----5:R-:W-:Y:S02]  /*9250*/  IMAD R8, R10.reuse, UR10, RZ ;  /* 0x0000000a0a087c24 */ /* 0x060fe4000f8e02ff */
[----:B------:R-:W-:-:S04]  /*9260*/  IMAD.WIDE.U32 R6, R10, UR12, R6 ;  /* 0x0000000c0a067c25 */ /* 0x000fc8000f8e0006 */
[----:B------:R-:W-:Y:S01]  /*9270*/  IMAD R11, R11, UR12, R8 ;  /* 0x0000000c0b0b7c24 */ /* 0x000fe2000f8e0208 */
[----:B------:R-:W-:Y:S01]  /*9280*/  MOV R8, UR4 ;  /* 0x0000000400087c02 */ /* 0x000fe20008000f00 */
[----:B-1----:R-:W-:Y:S01]  /*9290*/  @P0 IMAD.HI.U32 R10, R2, R13, RZ ;  /* 0x0000000d020a0227 */ /* 0x002fe200078e00ff */
[----:B------:R-:W-:-:S03]  /*92a0*/  ULDC.64 UR4, c[0x0][0xbe0] ;  /* 0x0002f80000047ab9 */ /* 0x000fc60000000a00 */
[----:B------:R-:W-:Y:S01]  /*92b0*/  IMAD R13, R19, UR12, R12 ;  /* 0x0000000c130d7c24 */ /* 0x000fe2000f8e020c */
[----:B------:R-:W-:Y:S01]  /*92c0*/  SHF.R.S32.HI R12, RZ, 0x1f, R23 ;  /* 0x0000001fff0c7819 */ /* 0x000fe20000011417 */
[----:B------:R-:W-:-:S04]  /*92d0*/  IMAD.WIDE.U32 R8, R18, UR12, R8 ;  /* 0x0000000c12087c25 */ /* 0x000fc8000f8e0008 */
[----:B------:R-:W-:Y:S01]  /*92e0*/  IMAD.IADD R7, R7, 0x1, R11 ;  /* 0x0000000107077824 */ /* 0x000fe200078e020b */
[----:B------:R-:W-:Y:S01]  /*92f0*/  MOV R11, R2 ;  /* 0x00000002000b7202 */ /* 0x000fe20000000f00 */
[----:B------:R-:W-:Y:S01]  /*9300*/  IMAD.IADD R9, R9, 0x1, R13 ;  /* 0x0000000109097824 */ /* 0x000fe200078e020d */
[----:B0-----:R-:W-:Y:S01]  /*9310*/  @P0 SHF.R.U32.HI R11, RZ, R16, R27 ;  /* 0x00000010ff0b0219 */ /* 0x001fe2000001161b */
[----:B------:R-:W-:Y:S01]  /*9320*/  IMAD.MOV.U32 R5, RZ, RZ, R2 ;  /* 0x000000ffff057224 */ /* 0x000fe200078e0002 */
[----:B----4-:R-:W-:Y:S01]  /*9330*/  @P0 SHF.R.U32.HI R5, RZ, R15, R10 ;  /* 0x0000000fff050219 */ /* 0x010fe2000001160a */
[----:B------:R-:W-:Y:S02]  /*9340*/  IMAD R13, R12, UR6, RZ ;  /* 0x000000060c0d7c24 */ /* 0x000fe4000f8e02ff */
[----:B------:R-:W-:-:S04]  /*9350*/  IMAD.WIDE.U32 R6, R23, UR4, R6 ;  /* 0x0000000417067c25 */ /* 0x000fc8000f8e0006 */
        /* <DEDUP_REMOVED lines=13> */
[----:B------:R-:W-:Y:S01]  /*9430*/  IMAD R13, R17, R14, R2 ;  /* 0x0000000e110d7224 */ /* 0x000fe200078e0202 */
[----:B------:R-:W-:Y:S01]  /*9440*/  SHF.R.S32.HI R2, RZ, 0x1f, R5 ;  /* 0x0000001fff027819 */ /* 0x000fe20000011405 */
[----:B------:R-:W-:Y:S02]  /*9450*/  IMAD R10, R10, UR4, RZ ;  /* 0x000000040a0a7c24 */ /* 0x000fe4000f8e02ff */
[----:B------:R-:W-:Y:S02]  /*9460*/  IMAD.IADD R9, R9, 0x1, R15 ;  /* 0x0000000109097824 */ /* 0x000fe400078e020f */
[C---:B------:R-:W-:Y:S01]  /*9470*/  IMAD R15, R11.reuse, UR5, R10 ;  /* 0x000000050b0f7c24 */ /* 0x040fe2000f8e020a */
[----:B------:R-:W0:Y:S01]  /*9480*/  S2UR UR5, SR_CgaCtaId ;  /* 0x00000000000579c3 */ /* 0x000e220000008800 */
[----:B------:R-:W-:Y:S01]  /*9490*/  SHF.R.S32.HI R10, RZ, 0x1f, R13 ;  /* 0x0000001fff0a7819 */ /* 0x000fe2000001140d */
[----:B------:R-:W-:Y:S02]  /*94a0*/  IMAD R2, R2, UR6, RZ ;  /* 0x0000000602027c24 */ /* 0x000fe4000f8e02ff */
[----:B------:R-:W-:Y:S01]  /*94b0*/  IMAD.WIDE.U32 R8, R11, UR4, R8 ;  /* 0x000000040b087c25 */ /* 0x000fe2000f8e0008 */
[----:B------:R-:W-:-:S03]  /*94c0*/  UMOV UR4, 0x400 ;  /* 0x0000040000047882 */ /* 0x000fc60000000000 */
[C---:B------:R-:W-:Y:S02]  /*94d0*/  IMAD R11, R5.reuse, UR7, R2 ;  /* 0x00000007050b7c24 */ /* 0x040fe4000f8e0202 */
[----:B------:R-:W-:Y:S01]  /*94e0*/  IMAD.WIDE.U32 R6, R5, UR6, R6 ;  /* 0x0000000605067c25 */ /* 0x000fe2000f8e0006 */
[----:B------:R-:W-:-:S03]  /*94f0*/  ULDC.64 UR6, c[0x0][0xba8] ;  /* 0x0002ea0000067ab9 */ /* 0x000fc60000000a00 */
[----:B------:R-:W-:Y:S01]  /*9500*/  IMAD.IADD R9, R9, 0x1, R15 ;  /* 0x0000000109097824 */ /* 0x000fe200078e020f */
[----:B------:R-:W-:Y:S01]  /*9510*/  LEA R2, P0, R6, UR6, 0x2 ;  /* 0x0000000606027c11 */ /* 0x000fe2000f8010ff */
[----:B------:R-:W-:Y:S01]  /*9520*/  IMAD R10, R10, UR8, RZ ;  /* 0x000000080a0a7c24 */ /* 0x000fe2000f8e02ff */
[----:B------:R-:W-:Y:S01]  /*9530*/  IADD3 R7, R7, R11, RZ ;  /* 0x0000000b07077210 */ /* 0x000fe20007ffe0ff */
[----:B------:R-:W-:Y:S01]  /*9540*/  IMAD.WIDE.U32 R8, R13, UR8, R8 ;  /* 0x000000080d087c25 */ /* 0x000fe2000f8e0008 */
[----:B------:R-:W-:-:S03]  /*9550*/  ULDC UR6, c[0x0][0xa88] ;  /* 0x0002a20000067ab9 */ /* 0x000fc60000000800 */
[----:B------:R-:W-:Y:S01]  /*9560*/  IMAD R5, R13, UR9, R10 ;  /* 0x000000090d057c24 */ /* 0x000fe2000f8e020a */
[----:B------:R-:W-:Y:S01]  /*9570*/  ULDC.64 UR8, c[0x0][0xb00] ;  /* 0x0002c00000087ab9 */ /* 0x000fe20000000a00 */
[----:B------:R-:W-:Y:S01]  /*9580*/  LEA.HI.X R10, R6, UR7, R7, 0x2, P0 ;  /* 0x00000007060a7c11 */ /* 0x000fe200080f1407 */
[----:B------:R-:W-:Y:S01]  /*9590*/  IMAD R0, R21, 0x80, R0 ;  /* 0x0000008015007824 */ /* 0x000fe200078e0200 */
[----:B------:R-:W-:Y:S01]  /*95a0*/  LEA R20, P1, R8, UR8, 0x2 ;  /* 0x0000000808147c11 */ /* 0x000fe2000f8210ff */
[----:B------:R-:W-:Y:S01]  /*95b0*/  IMAD.IADD R5, R9, 0x1, R5 ;  /* 0x0000000109057824 */ /* 0x000fe200078e0205 */
[----:B------:R-:W-:Y:S01]  /*95c0*/  SHFL.IDX PT, R6, R2, RZ, 0x1c1f ;  /* 0x001c1fff02067589 */ /* 0x000fe200000e0000 */
[----:B0-----:R-:W-:Y:S01]  /*95d0*/  ULEA UR4, UR5, UR4, 0x18 ;  /* 0x0000000405047291 */ /* 0x001fe2000f8ec03f */
[----:B------:R-:W-:Y:S01]  /*95e0*/  IMAD R17, R17, UR6, RZ ;  /* 0x0000000611117c24 */ /* 0x000fe2000f8e02ff */
[----:B------:R-:W-:Y:S01]  /*95f0*/  LOP3.LUT P0, RZ, R24, 0x3, RZ, 0xc0, !PT ;  /* 0x0000000318ff7812 */ /* 0x000fe2000780c0ff */
[----:B------:R-:W0:Y:S01]  /*9600*/  SHFL.IDX PT, R7, R10, RZ, 0x1c1f ;  /* 0x001c1fff0a077589 */ /* 0x000e2200000e0000 */
[----:B------:R-:W-:Y:S01]  /*9610*/  LEA.HI.X R22, R8, UR9, R5, 0x2, P1 ;  /* 0x0000000908167c11 */ /* 0x000fe200088f1405 */
[C---:B------:R-:W-:Y:S01]  /*9620*/  VIADD R16, R0.reuse, 0x8 ;  /* 0x0000000800107836 */ /* 0x040fe20000000000 */
[----:B------:R-:W-:Y:S01]  /*9630*/  UIADD3 UR4, UR4, 0x28820, URZ ;  /* 0x0002882004047890 */ /* 0x000fe2000fffe03f */
[----:B------:R-:W-:Y:S01]  /*9640*/  SHFL.IDX PT, R8, R2, 0x1, 0x1c1f ;  /* 0x003c1f0002087f89 */ /* 0x000fe200000e0000 */
[-C--:B------:R-:W-:Y:S01]  /*9650*/  ISETP.GE.OR P1, PT, R0, R17.reuse, P0 ;  /* 0x000000110000720c */ /* 0x080fe20000726670 */
[----:B------:R-:W-:Y:S01]  /*9660*/  IMAD.IADD R19, R24, 0x1, -R25 ;  /* 0x0000000118137824 */ /* 0x000fe200078e0a19 */
[-C--:B------:R-:W-:Y:S01]  /*9670*/  ISETP.GE.OR P0, PT, R16, R17.reuse, P0 ;  /* 0x000000111000720c */ /* 0x080fe20000706670 */
[----:B------:R-:W1:Y:S01]  /*9680*/  SHFL.IDX PT, R9, R10, 0x1, 0x1c1f ;  /* 0x003c1f000a097f89 */ /* 0x000e6200000e0000 */
[----:B------:R-:W-:Y:S01]  /*9690*/  UPRMT UR4, URZ, 0x654, UR4 ;  /* 0x000006543f047896 */ /* 0x000fe20008000004 */
[----:B------:R-:W-:Y:S01]  /*96a0*/  ISETP.GE.AND P2, PT, R0, R17, PT ;  /* 0x000000110000720c */ /* 0x000fe20003f46270 */
[----:B------:R-:W-:Y:S01]  /*96b0*/  IMAD.SHL.U32 R19, R19, 0x2, RZ ;  /* 0x0000000213137824 */ /* 0x000fe200078e00ff */
[----:B------:R2:W3:Y:S04]  /*96c0*/  SHFL.IDX PT, R14, R20, RZ, 0x1c1f ;  /* 0x001c1fff140e7589 */ /* 0x0004e800000e0000 */
[----:B------:R2:W4:Y:S02]  /*96d0*/  SHFL.IDX PT, R15, R22, RZ, 0x1c1f ;  /* 0x001c1fff160f7589 */ /* 0x00052400000e0000 */
[----:B------:R-:W-:Y:S02]  /*96e0*/  SYNCS.ARRIVE.TRANS64.RED.A1T0 RZ, [UR4], RZ ;  /* 0x000000ffffff79a7 */ /* 0x000fe40008100404 */
[----:B0-----:R2:W-:Y:S04]  /*96f0*/  @!P1 ST.E desc[UR44][R6.64], R3 ;  /* 0x0000000306009985 */ /* 0x0015e8000c10192c */
[----:B-1----:R2:W-:Y:S01]  /*9700*/  @!P0 ST.E desc[UR44][R8.64], R4 ;  /* 0x0000000408008985 */ /* 0x0025e2000c10192c */
[----:B------:R-:W-:Y:S05]  /*9710*/  @P2 BRA `(.L_x_8924) ;  /* 0x0000000400782947 */ /* 0x000fea0003800000 */
[C---:B------:R-:W-:Y:S01]  /*9720*/  IADD3 R0, R19.reuse, 0x8, RZ ;  /* 0x0000000813007810 */ /* 0x040fe20007ffe0ff */
[----:B------:R-:W-:Y:S01]  /*9730*/  ULDC UR4, c[0x0][0xac8] ;  /* 0x0002b20000047ab9 */ /* 0x000fe20000000800 */
[C---:B--2---:R-:W-:Y:S01]  /*9740*/  VIADD R6, R19.reuse, 0x10 ;  /* 0x0000001013067836 */ /* 0x044fe20000000000 */
[C---:B------:R-:W-:Y:S01]  /*9750*/  ISETP.GE.AND P2, PT, R19.reuse, UR4, PT ;  /* 0x0000000413007c0c */ /* 0x040fe2000bf46270 */
[C---:B------:R-:W-:Y:S01]  /*9760*/  VIADD R7, R19.reuse, 0x18 ;  /* 0x0000001813077836 */ /* 0x040fe20000000000 */
        /* <DEDUP_REMOVED lines=11> */
[----:B---34-:R-:W-:Y:S01]  /*9820*/  @!P2 IMAD.WIDE R2, R19, 0x4, R14 ;  /* 0x000000041302a825 */ /* 0x018fe200078e020e */
[----:B------:R-:W-:-:S02]  /*9830*/  ISETP.GE.AND P6, PT, R11, UR4, PT ;  /* 0x000000040b007c0c */ /* 0x000fc4000bfc6270 */
[----:B------:R-:W-:Y:S02]  /*9840*/  @!P3 LEA.HI R0, R0, R0, RZ, 0x1 ;  /* 0x000000000000b211 */ /* 0x000fe400078f08ff */
[----:B------:R0:W-:Y:S01]  /*9850*/  @!P2 ST.E.64 desc[UR44][R2.64], R88 ;  /* 0x000000580200a985 */ /* 0x0001e2000c101b2c */
[----:B------:R-:W-:Y:S02]  /*9860*/  @!P0 LEA.HI R6, R6, R6, RZ, 0x1 ;  /* 0x0000000606068211 */ /* 0x000fe400078f08ff */
[----:B------:R-:W-:Y:S01]  /*9870*/  @!P3 LOP3.LUT R5, R0, 0xfffffffe, RZ, 0xc0, !PT ;  /* 0xfffffffe0005b812 */ /* 0x000fe200078ec0ff */
[----:B------:R-:W-:Y:S01]  /*9880*/  VIADD R0, R19, 0x20 ;  /* 0x0000002013007836 */ /* 0x000fe20000000000 */
[----:B------:R-:W-:Y:S02]  /*9890*/  @!P1 LEA.HI R7, R7, R7, RZ, 0x1 ;  /* 0x0000000707079211 */ /* 0x000fe400078f08ff */
[----:B------:R-:W-:Y:S01]  /*98a0*/  @!P5 LEA.HI R10, R10, R10, RZ, 0x1 ;  /* 0x0000000a0a0ad211 */ /* 0x000fe200078f08ff */
[----:B------:R-:W-:Y:S01]  /*98b0*/  @!P3 IMAD.WIDE R4, R5, 0x4, R14 ;  /* 0x000000040504b825 */ /* 0x000fe200078e020e */
[----:B------:R-:W-:-:S02]  /*98c0*/  ISETP.GE.AND P2, PT, R0, UR4, PT ;  /* 0x0000000400007c0c */ /* 0x000fc4000bf46270 */
[----:B------:R-:W-:Y:S02]  /*98d0*/  @!P5 LOP3.LUT R13, R10, 0xfffffffe, RZ, 0xc0, !PT ;  /* 0xfffffffe0a0dd812 */ /* 0x000fe400078ec0ff */
[----:B------:R1:W-:Y:S01]  /*98e0*/  @!P3 ST.E.64 desc[UR44][R4.64], R92 ;  /* 0x0000005c0400b985 */ /* 0x0003e2000c101b2c */
[----:B------:R-:W-:Y:S02]  /*98f0*/  ISETP.GE.AND P3, PT, R8, UR4, PT ;  /* 0x0000000408007c0c */ /* 0x000fe4000bf66270 */
        /* <DEDUP_REMOVED lines=28> */
[----:B------:R1:W-:Y:S01]  /*9ac0*/  @!P4 ST.E.64 desc[UR44][R4.64], R112 ;  /* 0x000000700400c985 */ /* 0x0003e2000c101b2c */
[C---:B0-----:R-:W-:Y:S02]  /*9ad0*/  IADD3 R6, R19.reuse, 0x68, RZ ;  /* 0x0000006813067810 */ /* 0x041fe40007ffe0ff */
[C---:B------:R-:W-:Y:S01]  /*9ae0*/  VIADD R7, R19.reuse, 0x70 ;  /* 0x0000007013077836 */ /* 0x040fe20000000000 */
[----:B------:R0:W-:Y:S01]  /*9af0*/  @!P5 ST.E.64 desc[UR44][R8.64], R116 ;  /* 0x000000740800d985 */ /* 0x0001e2000c101b2c */
[----:B--2---:R-:W-:Y:S01]  /*9b00*/  VIADD R3, R19, 0x78 ;  /* 0x0000007813037836 */ /* 0x004fe20000000000 */
[----:B------:R-:W-:Y:S02]  /*9b10*/  ISETP.GE.AND P4, PT, R6, UR4, PT ;  /* 0x0000000406007c0c */ /* 0x000fe4000bf86270 */
[----:B------:R2:W-:Y:S01]  /*9b20*/  @!P6 ST.E.64 desc[UR44][R10.64], R120 ;  /* 0x000000780a00e985 */ /* 0x0005e2000c101b2c */
[----:B------:R-:W-:-:S02]  /*9b30*/  ISETP.GE.AND P5, PT, R7, UR4, PT ;  /* 0x0000000407007c0c */ /* 0x000fc4000bfa6270 */
[----:B------:R-:W-:Y:S02]  /*9b40*/  ISETP.GE.AND P6, PT, R3, UR4, PT ;  /* 0x0000000403007c0c */ /* 0x000fe4000bfc6270 */
[----:B------:R-:W-:Y:S02]  /*9b50*/  @!P0 LEA.HI R0, R0, R0, RZ, 0x1 ;  /* 0x0000000000008211 */ /* 0x000fe400078f08ff */
[----:B------:R-:W-:Y:S02]  /*9b60*/  @!P2 LEA.HI R13, R13, R13, RZ, 0x1 ;  /* 0x0000000d0d0da211 */ /* 0x000fe400078f08ff */
[----:B------:R-:W-:Y:S02]  /*9b70*/  @!P3 LEA.HI R18, R18, R18, RZ, 0x1 ;  /* 0x000000121212b211 */ /* 0x000fe400078f08ff */
[----:B------:R-:W-:Y:S02]  /*9b80*/  @!P4 LEA.HI R6, R6, R6, RZ, 0x1 ;  /* 0x000000060606c211 */ /* 0x000fe400078f08ff */
[----:B-1----:R-:W-:-:S02]  /*9b90*/  @!P1 LOP3.LUT R5, R12, 0xfffffffe, RZ, 0xc0, !PT ;  /* 0xfffffffe0c059812 */ /* 0x002fc400078ec0ff */
[----:B------:R-:W-:Y:S02]  /*9ba0*/  @!P5 LEA.HI R2, R7, R7, RZ, 0x1 ;  /* 0x000000070702d211 */ /* 0x000fe400078f08ff */
[----:B------:R-:W-:Y:S02]  /*9bb0*/  @!P6 LEA.HI R4, R3, R3, RZ, 0x1 ;  /* 0x000000030304e211 */ /* 0x000fe400078f08ff */
[----:B------:R-:W-:Y:S02]  /*9bc0*/  @!P0 LOP3.LUT R3, R0, 0xfffffffe, RZ, 0xc0, !PT ;  /* 0xfffffffe00038812 */ /* 0x000fe400078ec0ff */
[----:B------:R-:W-:Y:S02]  /*9bd0*/  @!P2 LOP3.LUT R7, R13, 0xfffffffe, RZ, 0xc0, !PT ;  /* 0xfffffffe0d07a812 */ /* 0x000fe400078ec0ff */
[----:B0-----:R-:W-:Y:S02]  /*9be0*/  @!P3 LOP3.LUT R9, R18, 0xfffffffe, RZ, 0xc0, !PT ;  /* 0xfffffffe1209b812 */ /* 0x001fe400078ec0ff */
[----:B--2---:R-:W-:Y:S01]  /*9bf0*/  @!P4 LOP3.LUT R11, R6, 0xfffffffe, RZ, 0xc0, !PT ;  /* 0xfffffffe060bc812 */ /* 0x004fe200078ec0ff */
        /* <DEDUP_REMOVED lines=16> */
.L_x_8924:
[----:B------:R-:W-:Y:S05]  /*9d00*/  BSYNC B0 ;  /* 0x0000000000007941 */ /* 0x000fea0003800000 */
.L_x_8923:
[----:B------:R-:W-:Y:S01]  /*9d10*/  ISETP.GE.AND P0, PT, R16, R17, PT ;  /* 0x000000111000720c */ /* 0x000fe20003f06270 */
[----:B0-----:R0:W1:Y:S04]  /*9d20*/  SHFL.IDX PT, R13, R22, 0x1, 0x1c1f ;  /* 0x003c1f00160d7f89 */ /* 0x00106800000e0000 */
[----:B------:R0:W0:Y:S08]  /*9d30*/  SHFL.IDX PT, R12, R20, 0x1, 0x1c1f ;  /* 0x003c1f00140c7f89 */ /* 0x00003000000e0000 */
[----:B------:R-:W-:Y:S05]  /*9d40*/  @P0 BRA `(.L_x_8883) ;  /* 0x00000044006c0947 */ /* 0x000fea0003800000 */
[----:B------:R-:W-:Y:S01]  /*9d50*/  ULDC UR4, c[0x0][0xac8] ;  /* 0x0002b20000047ab9 */ /* 0x000fe20000000800 */
[C---:B------:R-:W-:Y:S01]  /*9d60*/  VIADD R0, R19.reuse, 0x8 ;  /* 0x0000000813007836 */ /* 0x040fe20000000000 */
[C---:B------:R-:W-:Y:S01]  /*9d70*/  ISETP.GE.AND P0, PT, R19.reuse, UR4, PT ;  /* 0x0000000413007c0c */ /* 0x040fe2000bf06270 */
[C---:B--2---:R-:W-:Y:S01]  /*9d80*/  VIADD R4, R19.reuse, 0x10 ;  /* 0x0000001013047836 */ /* 0x044fe20000000000 */
[C---:B------:R-:W-:Y:S01]  /*9d90*/  IADD3 R8, R19.reuse, 0x20, RZ ;  /* 0x0000002013087810 */ /* 0x040fe20007ffe0ff */
        /* <DEDUP_REMOVED lines=9> */
[----:B------:R-:W-:Y:S01]  /*9e30*/  ISETP.GE.AND P2, PT, R10, UR4, PT ;  /* 0x000000040a007c0c */ /* 0x000fe2000bf46270 */
[----:B01----:R-:W-:Y:S01]  /*9e40*/  @!P0 IMAD.WIDE R2, R19, 0x4, R12 ;  /* 0x0000000413028825 */ /* 0x003fe200078e020c */
[----:B------:R-:W-:-:S03]  /*9e50*/  ISETP.GE.AND P1, PT, R11, UR4, PT ;  /* 0x000000040b007c0c */ /* 0x000fc6000bf26270 */
[----:B------:R-:W-:Y:S01]  /*9e60*/  @!P5 LEA.HI R0, R0, R0, RZ, 0x1 ;  /* 0x000000000000d211 */ /* 0x000fe200078f08ff */
[----:B------:R0:W-:Y:S01]  /*9e70*/  @!P0 ST.E.64 desc[UR44][R2.64], R90 ;  /* 0x0000005a02008985 */ /* 0x0001e2000c101b2c */
[----:B------:R-:W-:Y:S01]  /*9e80*/  ISETP.GE.AND P0, PT, R6, UR4, PT ;  /* 0x0000000406007c0c */ /* 0x000fe2000bf06270 */
[C---:B------:R-:W-:Y:S01]  /*9e90*/  VIADD R18, R19.reuse, 0x48 ;  /* 0x0000004813127836 */ /* 0x040fe20000000000 */
[----:B------:R-:W-:Y:S01]  /*9ea0*/  @!P6 LEA.HI R4, R4, R4, RZ, 0x1 ;  /* 0x000000040404e211 */ /* 0x000fe200078f08ff */
[----:B------:R-:W-:Y:S01]  /*9eb0*/  VIADD R20, R19, 0x70 ;  /* 0x0000007013147836 */ /* 0x000fe20000000000 */
[----:B------:R-:W-:Y:S02]  /*9ec0*/  @!P5 LOP3.LUT R5, R0, 0xfffffffe, RZ, 0xc0, !PT ;  /* 0xfffffffe0005d812 */ /* 0x000fe400078ec0ff */
[----:B------:R-:W-:Y:S02]  /*9ed0*/  @!P6 LOP3.LUT R7, R4, 0xfffffffe, RZ, 0xc0, !PT ;  /* 0xfffffffe0407e812 */ /* 0x000fe400078ec0ff */
[----:B------:R-:W-:-:S02]  /*9ee0*/  @!P4 LEA.HI R8, R8, R8, RZ, 0x1 ;  /* 0x000000080808c211 */ /* 0x000fc400078f08ff */
[----:B------:R-:W-:Y:S02]  /*9ef0*/  @!P3 LEA.HI R0, R9, R9, RZ, 0x1 ;  /* 0x000000090900b211 */ /* 0x000fe400078f08ff */
[----:B------:R-:W-:Y:S01]  /*9f00*/  @!P2 LEA.HI R10, R10, R10, RZ, 0x1 ;  /* 0x0000000a0a0aa211 */ /* 0x000fe200078f08ff */
[--C-:B0-----:R-:W-:Y:S01]  /*9f10*/  @!P5 IMAD.WIDE R2, R5, 0x4, R12.reuse ;  /* 0x000000040502d825 */ /* 0x101fe200078e020c */
[----:B------:R-:W-:Y:S02]  /*9f20*/  @!P0 LEA.HI R6, R6, R6, RZ, 0x1 ;  /* 0x0000000606068211 */ /* 0x000fe400078f08ff */
[----:B---3--:R-:W-:Y:S01]  /*9f30*/  @!P1 LEA.HI R14, R11, R11, RZ, 0x1 ;  /* 0x0000000b0b0e9211 */ /* 0x008fe200078f08ff */
[----:B------:R-:W-:Y:S01]  /*9f40*/  @!P6 IMAD.WIDE R4, R7, 0x4, R12 ;  /* 0x000000040704e825 */ /* 0x000fe200078e020c */
[----:B------:R-:W-:Y:S01]  /*9f50*/  @!P0 LOP3.LUT R7, R6, 0xfffffffe, RZ, 0xc0, !PT ;  /* 0xfffffffe06078812 */ /* 0x000fe200078ec0ff */
[----:B------:R0:W-:Y:S01]  /*9f60*/  @!P5 ST.E.64 desc[UR44][R2.64], R94 ;  /* 0x0000005e0200d985 */ /* 0x0001e2000c101b2c */
[----:B------:R-:W-:-:S02]  /*9f70*/  @!P4 LOP3.LUT R9, R8, 0xfffffffe, RZ, 0xc0, !PT ;  /* 0xfffffffe0809c812 */ /* 0x000fc400078ec0ff */
[----:B------:R-:W-:Y:S01]  /*9f80*/  @!P3 LOP3.LUT R11, R0, 0xfffffffe, RZ, 0xc0, !PT ;  /* 0xfffffffe000bb812 */ /* 0x000fe200078ec0ff */
[----:B------:R1:W-:Y:S01]  /*9f90*/  @!P6 ST.E.64 desc[UR44][R4.64], R98 ;  /* 0x000000620400e985 */ /* 0x0003e2000c101b2c */
[----:B----4-:R-:W-:Y:S02]  /*9fa0*/  @!P2 LOP3.LUT R15, R10, 0xfffffffe, RZ, 0xc0, !PT ;  /* 0xfffffffe0a0fa812 */ /* 0x010fe400078ec0ff */
[----:B------:R-:W-:Y:S01]  /*9fb0*/  @!P1 LOP3.LUT R17, R14, 0xfffffffe, RZ, 0xc0, !PT ;  /* 0xfffffffe0e119812 */ /* 0x000fe200078ec0ff */
[C---:B------:R-:W-:Y:S01]  /*9fc0*/  VIADD R14, R19.reuse, 0x58 ;  /* 0x00000058130e7836 */ /* 0x040fe20000000000 */
[----:B------:R-:W-:Y:S02]  /*9fd0*/  ISETP.GE.AND P5, PT, R16, UR4, PT ;  /* 0x0000000410007c0c */ /* 0x000fe4000bfa6270 */
[----:B------:R-:W-:Y:S02]  /*9fe0*/  ISETP.GE.AND P6, PT, R18, UR4, PT ;  /* 0x0000000412007c0c */ /* 0x000fe4000bfc6270 */
[----:B------:R-:W-:Y:S01]  /*9ff0*/  IADD3 R0, R19, 0x50, RZ ;  /* 0x0000005013007810 */ /* 0x000fe20007ffe0ff */
        /* <DEDUP_REMOVED lines=53> */
.L_x_8922:
        /* <DEDUP_REMOVED lines=60> */
.L_x_8881:
        /* <DEDUP_REMOVED lines=18> */
.L_x_8925:
[----:B------:R-:W-:Y:S01]  /*a830*/  ULDC UR43, c[0x0][0xc50] ;  /* 0x00031400002b7ab9 */ /* 0x000fe20000000800 */
[----:B------:R-:W-:Y:S01]  /*a840*/  UMOV UR40, UR6 ;  /* 0x0000000600287c82 */ /* 0x000fe20008000000 */
[----:B------:R-:W-:-:S11]  /*a850*/  UISETP.NE.AND UP0, UPT, UR43, 0x1, UPT ;  /* 0x000000012b00788c */ /* 0x000fd6000bf05270 */
[----:B------:R-:W-:Y:S01]  /*a860*/  @UP0 ULDC UR4, c[0x0][0xc54] ;  /* 0x0003150000040ab9 */ /* 0x000fe20000000800 */
[----:B------:R-:W-:Y:S01]  /*a870*/  @UP0 ULDC UR7, c[0x0][0xc58] ;  /* 0x0003160000070ab9 */ /* 0x000fe20000000800 */
[----:B------:R-:W-:-:S04]  /*a880*/  UIMAD.WIDE.U32 UR4, UR6, UR4, URZ ;  /* 0x00000004060472a5 */ /* 0x000fc8000f8e003f */
[----:B------:R-:W-:-:S12]  /*a890*/  @UP0 USHF.R.U32.HI UR40, URZ, UR7, UR5 ;  /* 0x000000073f280299 */ /* 0x000fd80008011605 */
.L_x_8926:
        /* <DEDUP_REMOVED lines=31> */
[----:B------:R-:W-:Y:S02]  /*aa90*/  USHF.R.S32.HI UR5, URZ, 0x1f, UR4 ;  /* 0x0000001f3f057899 */ /* 0x000fe40008011404 */
[----:B------:R-:W-:Y:S02]  /*aaa0*/  USHF.R.S32.HI UR7, URZ, 0x1f, UR6 ;  /* 0x0000001f3f077899 */ /* 0x000fe40008011406 */
[----:B------:R-:W-:-:S02]  /*aab0*/  ULEA.HI UR5, UR5, UR4, URZ, 0x7 ;  /* 0x0000000405057291 */ /* 0x000fc4000f8f383f */
[----:B------:R-:W-:Y:S02]  /*aac0*/  ULEA.HI UR7, UR7, UR6, URZ, 0x7 ;  /* 0x0000000607077291 */ /* 0x000fe4000f8f383f */
[----:B------:R-:W-:Y:S02]  /*aad0*/  USHF.R.S32.HI UR42, URZ, 0x7, UR5 ;  /* 0x000000073f2a7899 */ /* 0x000fe40008011405 */
[----:B------:R-:W-:-:S04]  /*aae0*/  USHF.R.S32.HI UR46, URZ, 0x7, UR7 ;  /* 0x000000073f2e7899 */ /* 0x000fc80008011407 */
        /* <DEDUP_REMOVED lines=43> */
.L_x_8928:
[----:B------:R-:W-:Y:S02]  /*ada0*/  UIMAD UR51, UR43, UR37, URZ ;  /* 0x000000252b3372a4 */ /* 0x000fe4000f8e023f */
[----:B------:R-:W-:Y:S01]  /*adb0*/  MOV R3, UR37 ;  /* 0x0000002500037c02 */ /* 0x000fe20008000f00 */
[----:B------:R-:W-:Y:S02]  /*adc0*/  IMAD.MOV.U32 R0, RZ, RZ, RZ ;  /* 0x000000ffff007224 */ /* 0x000fe400078e00ff */
[----:B------:R-:W-:Y:S02]  /*add0*/  IMAD.MOV.U32 R9, RZ, RZ, 0x1 ;  /* 0x00000001ff097424 */ /* 0x000fe400078e00ff */
[----:B------:R-:W-:-:S05]  /*ade0*/  IMAD.U32 R34, RZ, RZ, UR51 ;  /* 0x00000033ff227e24 */ /* 0x000fca000f8e00ff */
        /* <DEDUP_REMOVED lines=26> */
.L_x_8929:
        /* <DEDUP_REMOVED lines=20> */
.L_x_8931:
        /* <DEDUP_REMOVED lines=15> */
.L_x_8930:
        /* <DEDUP_REMOVED lines=18> */
[C---:B------:R-:W-:Y:S02]  /*b2e0*/  ISETP.GE.AND P0, PT, R8.reuse, UR41, PT ;  /* 0x0000002908007c0c */ /* 0x040fe4000bf06270 */
[----:B-----5:R-:W-:Y:S01]  /*b2f0*/  IADD3 R8, R8, R31, RZ ;  /* 0x0000001f08087210 */ /* 0x020fe20007ffe0ff */
[----:B0-----:R-:W0:Y:S01]  /*b300*/  @P1 LDC R3, c[0x0][0x434] ;  /* 0x00010d00ff031b82 */ /* 0x001e220000000800 */
[----:B------:R-:W-:-:S03]  /*b310*/  @P1 LOP3.LUT R23, R23, 0x8, RZ, 0xfc, !PT ;  /* 0x0000000817171812 */ /* 0x000fc600078efcff */
[----:B------:R-:W-:-:S04]  /*b320*/  IMAD.MOV.U32 R9, RZ, RZ, R8 ;  /* 0x000000ffff097224 */ /* 0x000fc800078e0008 */
        /* <DEDUP_REMOVED lines=27> */
.L_x_8974:
[----:B------:R-:W-:Y:S01]  /*b4e0*/  ULOP3.LUT UR4, UR36, 0x2, URZ, 0xfc, !UPT ;  /* 0x0000000224047892 */ /* 0x000fe2000f8efc3f */
[----:B------:R-:W-:Y:S01]  /*b4f0*/  IMAD.U32 R24, RZ, RZ, UR40 ;  /* 0x00000028ff187e24 */ /* 0x000fe2000f8e00ff */
[----:B------:R-:W-:Y:S01]  /*b500*/  LOP3.LUT R23, R23, 0xfffffffb, RZ, 0xc0, !PT ;  /* 0xfffffffb17177812 */ /* 0x000fe200078ec0ff */
[----:B------:R-:W-:-:S03]  /*b510*/  IMAD.MOV R4, RZ, RZ, -R9 ;  /* 0x000000ffff047224 */ /* 0x000fc600078e0a09 */
[----:B------:R-:W-:Y:S01]  /*b520*/  MOV R18, UR4 ;  /* 0x0000000400127c02 */ /* 0x000fe20008000f00 */
[----:B------:R-:W-:Y:S01]  /*b530*/  IMAD R4, R29, R4, R8 ;  /* 0x000000041d047224 */ /* 0x000fe200078e0208 */
[----:B------:R-:W-:Y:S02]  /*b540*/  SHF.R.S32.HI R24, RZ, 0x1f, R24 ;  /* 0x0000001fff187819 */ /* 0x000fe40000011418 */
[----:B------:R-:W-:-:S13]  /*b550*/  ISETP.NE.AND P0, PT, R18, 0x3, PT ;  /* 0x000000031200780c */ /* 0x000fda0003f05270 */
[----:B------:R-:W-:Y:S01]  /*b560*/  @P0 LOP3.LUT R23, R23, 0x4, RZ, 0xfc, !PT ;  /* 0x0000000417170812 */ /* 0x000fe200078efcff */
[----:B------:R-:W-:Y:S06]  /*b570*/  @!P0 BRA `(.L_x_8933) ;  /* 0x0000000000048947 */ /* 0x000fec0003800000 */
[----:B------:R-:W-:Y:S01]  /*b580*/  BPT.TRAP 0x1 ;  /* 0x000000040000795c */ /* 0x000fe20000300000 */
.L_x_8933:
        /* <DEDUP_REMOVED lines=16> */
[----:B------:R-:W-:Y:S01]  /*b690*/  IMAD.IADD R3, R3, 0x1, R11 ;  /* 0x0000000103037824 */ /* 0x000fe200078e020b */
[----:B------:R-:W-:Y:S01]  /*b6a0*/  MOV R11, UR4 ;  /* 0x00000004000b7c02 */ /* 0x000fe20008000f00 */
[----:B------:R-:W-:-:S03]  /*b6b0*/  UIMAD UR4, UR6, UR4, URZ ;  /* 0x00000004060472a4 */ /* 0x000fc6000f8e023f */
[----:B------:R-:W-:Y:S01]  /*b6c0*/  ULDC.64 UR6, c[0x0][0x318] ;  /* 0x0000c60000067ab9 */ /* 0x000fe20000000a00 */
[----:B------:R-:W-:Y:S02]  /*b6d0*/  UIMAD UR4, UR40, UR5, UR4 ;  /* 0x00000005280472a4 */ /* 0x000fe4000f8e0204 */
[----:B------:R-:W-:-:S04]  /*b6e0*/  IMAD.WIDE.U32 R2, R11, UR40, R2 ;  /* 0x000000280b027c25 */ /* 0x000fc8000f8e0002 */
[----:B------:R-:W-:Y:S01]  /*b6f0*/  VIADD R3, R3, UR4 ;  /* 0x0000000403037c36 */ /* 0x000fe20008000000 */
[----:B------:R-:W-:-:S04]  /*b700*/  LEA R16, P1, R2, UR6, 0x1 ;  /* 0x0000000602107c11 */ /* 0x000fc8000f8208ff */
[----:B------:R-:W-:Y:S01]  /*b710*/  LEA.HI.X R2, R2, UR7, R3, 0x1, P1 ;  /* 0x0000000702027c11 */ /* 0x000fe200088f0c03 */
[----:B0-----:R-:W-:Y:S08]  /*b720*/  @!P0 BRA `(.L_x_8934) ;  /* 0x0000002c00c48947 */ /* 0x001ff00003800000 */
.L_x_8975:
        /* <DEDUP_REMOVED lines=23> */
[----:B------:R-:W-:Y:S01]  /*b8a0*/  ULDC.64 UR6, c[0x0][0x2e8] ;  /* 0x0000ba0000067ab9 */ /* 0x000fe20000000a00 */
[----:B------:R-:W-:-:S02]  /*b8b0*/  IADD3 R6, -R28, R3, RZ ;  /* 0x000000031c067210 */ /* 0x000fc40007ffe1ff */
        /* <DEDUP_REMOVED lines=28> */
[----:B------:R-:W2:Y:S01]  /*ba80*/  SHFL.IDX PT, R10, R3, 0x4, 0x181f ;  /* 0x00981f00030a7f89 */ /* 0x000ea200000e0000 */
[----:B---3--:R-:W-:Y:S01]  /*ba90*/  IMAD.MOV.U32 R4, RZ, RZ, R37 ;  /* 0x000000ffff047224 */ /* 0x008fe200078e0025 */
[----:B------:R-:W-:Y:S02]  /*baa0*/  @P1 LEA R37, R19, UR47, 0x1 ;  /* 0x0000002f13251c11 */ /* 0x000fe4000f8e08ff */
[----:B------:R-:W-:Y:S01]  /*bab0*/  @P0 LDGSTS.E.BYPASS.LTC128B.128 [R36+0x18c00], desc[UR44][R20.64], !P3 ;  /* 0x18c0000014240fae */ /* 0x000fe2000d901d6c */
[----:B------:R-:W-:-:S03]  /*bac0*/  @P1 IMAD.WIDE.U32 R8, R26, 0x2, R4 ;  /* 0x000000021a081825 */ /* 0x000fc600078e0004 */
[----:B------:R3:W-:Y:S01]  /*bad0*/  @P0 LDGSTS.E.BYPASS.LTC128B.128 [R36+0x1cc00], desc[UR44][R20.64+0x80], !P2 ;  /* 0x1cc0008014240fae */ /* 0x0007e2000d101d6c */
[C---:B------:R-:W-:Y:S01]  /*bae0*/  ISETP.GE.AND P0, PT, R6.reuse, 0x31, PT ;  /* 0x000000310600780c */ /* 0x040fe20003f06270 */
[----:B0-----:R-:W-:Y:S02]  /*baf0*/  IMAD.MOV.U32 R4, RZ, RZ, R32 ;  /* 0x000000ffff047224 */ /* 0x001fe400078e0020 */
[----:B------:R-:W-:Y:S01]  /*bb00*/  IMAD.MOV.U32 R5, RZ, RZ, R7 ;  /* 0x000000ffff057224 */ /* 0x000fe200078e0007 */
[----:B------:R-:W-:Y:S04]  /*bb10*/  @P1 LDGSTS.E.BYPASS.LTC128B.128 [R37+0x19400], desc[UR44][R8.64], !P3 ;  /* 0x1940000008251fae */ /* 0x000fe8000d901d6c */
[----:B------:R0:W-:Y:S01]  /*bb20*/  @P1 LDGSTS.E.BYPASS.LTC128B.128 [R37+0x1d400], desc[UR44][R8.64+0x80], !P2 ;  /* 0x1d40008008251fae */ /* 0x0001e2000d101d6c */
[----:B------:R-:W-:-:S03]  /*bb30*/  ISETP.GE.AND P1, PT, R6, 0x51, PT ;  /* 0x000000510600780c */ /* 0x000fc60003f26270 */
[----:B------:R-:W4:Y:S01]  /*bb40*/  SHFL.IDX PT, R32, R3, 0x5, 0x181f ;  /* 0x00b81f0003207f89 */ /* 0x000f2200000e0000 */
[----:B------:R-:W-:Y:S01]  /*bb50*/  @P0 IMAD.WIDE.U32 R4, R26, 0x2, R4 ;  /* 0x000000021a040825 */ /* 0x000fe200078e0004 */
[----:B------:R-:W-:Y:S02]  /*bb60*/  @P0 LEA R7, R19, UR47, 0x1 ;  /* 0x0000002f13070c11 */ /* 0x000fe4000f8e08ff */
[----:B---3--:R-:W-:Y:S04]  /*bb70*/  SHFL.IDX PT, R36, R0, 0x6, 0x181f ;  /* 0x00d81f0000247f89 */ /* 0x008fe800000e0000 */
[----:B------:R-:W-:Y:S04]  /*bb80*/  @P0 LDGSTS.E.BYPASS.LTC128B.128 [R7+0x19c00], desc[UR44][R4.64], !P3 ;  /* 0x19c0000004070fae */ /* 0x000fe8000d901d6c */
[----:B------:R3:W-:Y:S01]  /*bb90*/  @P0 LDGSTS.E.BYPASS.LTC128B.128 [R7+0x1dc00], desc[UR44][R4.64+0x80], !P2 ;  /* 0x1dc0008004070fae */ /* 0x0007e2000d101d6c */
[----:B------:R-:W-:-:S03]  /*bba0*/  ISETP.GE.AND P0, PT, R6, 0x41, PT ;  /* 0x000000410600780c */ /* 0x000fc60003f06270 */
[----:B0-----:R-:W0:Y:S04]  /*bbb0*/  SHFL.IDX PT, R37, R0, 0x5, 0x181f ;  /* 0x00b81f0000257f89 */ /* 0x001e2800000e0000 */
[----:B---3--:R-:W3:Y:S01]  /*bbc0*/  SHFL.IDX PT, R7, R3, 0x6, 0x181f ;  /* 0x00d81f0003077f89 */ /* 0x008ee200000e0000 */
[----:B-1----:R-:W-:Y:S02]  /*bbd0*/  IMAD.MOV.U32 R4, RZ, RZ, R14 ;  /* 0x000000ffff047224 */ /* 0x002fe400078e000e */
[----:B--2---:R-:W-:-:S03]  /*bbe0*/  IMAD.MOV.U32 R5, RZ, RZ, R10 ;  /* 0x000000ffff057224 */ /* 0x004fc600078e000a */
[----:B------:R-:W-:Y:S01]  /*bbf0*/  @P0 LEA R10, R19, UR47, 0x1 ;  /* 0x0000002f130a0c11 */ /* 0x000fe2000f8e08ff */
[----:B------:R-:W1:Y:S01]  /*bc00*/  SHFL.IDX PT, R3, R3, 0x7, 0x181f ;  /* 0x00f81f0003037f89 */ /* 0x000e6200000e0000 */
[----:B------:R-:W-:Y:S01]  /*bc10*/  @P0 IMAD.WIDE.U32 R20, R26, 0x2, R4 ;  /* 0x000000021a140825 */ /* 0x000fe200078e0004 */
[----:B----4-:R-:W-:Y:S02]  /*bc20*/  MOV R5, R32 ;  /* 0x0000002000057202 */ /* 0x010fe40000000f00 */
[----:B------:R2:W4:Y:S04]  /*bc30*/  SHFL.IDX PT, R14, R0, 0x7, 0x181f ;  /* 0x00f81f00000e7f89 */ /* 0x00052800000e0000 */
[----:B------:R2:W-:Y:S01]  /*bc40*/  @P0 LDGSTS.E.BYPASS.LTC128B.128 [R10+0x1a400], desc[UR44][R20.64], !P3 ;  /* 0x1a400000140a0fae */ /* 0x0005e2000d901d6c */
[----:B0-----:R-:W-:-:S03]  /*bc50*/  IMAD.MOV.U32 R4, RZ, RZ, R37 ;  /* 0x000000ffff047224 */ /* 0x001fc600078e0025 */
[----:B------:R2:W-:Y:S01]  /*bc60*/  @P0 LDGSTS.E.BYPASS.LTC128B.128 [R10+0x1e400], desc[UR44][R20.64+0x80], !P2 ;  /* 0x1e400080140a0fae */ /* 0x0005e2000d101d6c */
[----:B------:R-:W-:Y:S01]  /*bc70*/  ISETP.GE.AND P0, PT, R6, 0x61, PT ;  /* 0x000000610600780c */ /* 0x000fe20003f06270 */
[----:B------:R-:W-:Y:S01]  /*bc80*/  @P1 IMAD.WIDE.U32 R8, R26, 0x2, R4 ;  /* 0x000000021a081825 */ /* 0x000fe200078e0004 */
[----:B------:R-:W-:-:S03]  /*bc90*/  @P1 LEA R37, R19, UR47, 0x1 ;  /* 0x0000002f13251c11 */ /* 0x000fc6000f8e08ff */
[----:B------:R-:W-:Y:S02]  /*bca0*/  IMAD.MOV.U32 R4, RZ, RZ, R36 ;  /* 0x000000ffff047224 */ /* 0x000fe400078e0024 */
[----:B---3--:R-:W-:Y:S01]  /*bcb0*/  IMAD.MOV.U32 R5, RZ, RZ, R7 ;  /* 0x000000ffff057224 */ /* 0x008fe200078e0007 */
[----:B------:R2:W-:Y:S05]  /*bcc0*/  @P1 LDGSTS.E.BYPASS.LTC128B.128 [R37+0x1ac00], desc[UR44][R8.64], !P3 ;  /* 0x1ac0000008251fae */ /* 0x0005ea000d901d6c */
[----:B------:R-:W-:Y:S01]  /*bcd0*/  @P0 IMAD.WIDE.U32 R4, R26, 0x2, R4 ;  /* 0x000000021a040825 */ /* 0x000fe200078e0004 */
[----:B------:R-:W-:Y:S01]  /*bce0*/  @P0 LEA R7, R19, UR47, 0x1 ;  /* 0x0000002f13070c11 */ /* 0x000fe2000f8e08ff */
[----:B------:R2:W-:Y:S04]  /*bcf0*/  @P1 LDGSTS.E.BYPASS.LTC128B.128 [R37+0x1ec00], desc[UR44][R8.64+0x80], !P2 ;  /* 0x1ec0008008251fae */ /* 0x0005e8000d101d6c */
[----:B------:R2:W-:Y:S04]  /*bd00*/  @P0 LDGSTS.E.BYPASS.LTC128B.128 [R7+0x1b400], desc[UR44][R4.64], !P3 ;  /* 0x1b40000004070fae */ /* 0x0005e8000d901d6c */
[----:B-1--4-:R2:W-:Y:S02]  /*bd10*/  @P0 LDGSTS.E.BYPASS.LTC128B.128 [R7+0x1f400], desc[UR44][R4.64+0x80], !P2 ;  /* 0x1f40008004070fae */ /* 0x0125e4000d101d6c */
.L_x_8993:
        /* <DEDUP_REMOVED lines=17> */
.L_x_8936:
        /* <DEDUP_REMOVED lines=30> */
.L_x_8937:
[----:B------:R-:W-:Y:S01]  /*c010*/  UISETP.NE.AND UP0, UPT, UR50, URZ, UPT ;  /* 0x0000003f3200728c */ /* 0x000fe2000bf05270 */
[----:B------:R-:W-:Y:S01]  /*c020*/  IMAD.U32 R4, RZ, RZ, UR38 ;  /* 0x00000026ff047e24 */ /* 0x000fe2000f8e00ff */
[----:B------:R-:W0:Y:S01]  /*c030*/  LDC R0, c[0x0][0x448] ;  /* 0x00011200ff007b82 */ /* 0x000e220000000800 */
[----:B------:R-:W-:Y:S01]  /*c040*/  IADD3 R3, R33, R28, RZ ;  /* 0x0000001c21037210 */ /* 0x000fe20007ffe0ff */
[----:B------:R-:W-:Y:S01]  /*c050*/  IMAD.U32 R7, RZ, RZ, UR48 ;  /* 0x00000030ff077e24 */ /* 0x000fe2000f8e00ff */
[----:B------:R-:W-:Y:S01]  /*c060*/  ULDC.64 UR4, c[0x0][0x2e0] ;  /* 0x0000b80000047ab9 */ /* 0x000fe20000000a00 */
[----:B------:R-:W-:Y:S01]  /*c070*/  PLOP3.LUT P0, PT, PT, PT, UP0, 0x80, 0x0 ;  /* 0x000000000000781c */ /* 0x000fe20003f0f008 */
[----:B------:R-:W-:Y:S01]  /*c080*/  IMAD.MOV.U32 R6, RZ, RZ, R4 ;  /* 0x000000ffff067224 */ /* 0x000fe200078e0004 */
[----:B------:R-:W-:Y:S01]  /*c090*/  PLOP3.LUT P1, PT, PT, PT, UP0, 0x80, 0x0 ;  /* 0x000000000000781c */ /* 0x000fe20003f2f008 */
[----:B------:R-:W-:Y:S01]  /*c0a0*/  IMAD.U32 R4, RZ, RZ, UR49 ;  /* 0x00000031ff047e24 */ /* 0x000fe2000f8e00ff */
[----:B------:R-:W-:Y:S01]  /*c0b0*/  ULDC.64 UR6, c[0x0][0x280] ;  /* 0x0000a00000067ab9 */ /* 0x000fe20000000a00 */
[----:B------:R-:W-:-:S02]  /*c0c0*/  IMAD R32, R32, UR4, RZ ;  /* 0x0000000420207c24 */ /* 0x000fc4000f8e02ff */
[----:B------:R-:W-:Y:S02]  /*c0d0*/  IMAD R3, R4, 0x80, R3 ;  /* 0x0000008004037824 */ /* 0x000fe400078e0203 */
[----:B------:R-:W-:Y:S01]  /*c0e0*/  IMAD.WIDE.U32 R6, R35, UR4, R6 ;  /* 0x0000000423067c25 */ /* 0x000fe2000f8e0006 */
[----:B------:R-:W-:-:S03]  /*c0f0*/  @UP0 ULDC UR4, c[0x0][0x44c] ;  /* 0x0001130000040ab9 */ /* 0x000fc60000000800 */
[----:B------:R-:W-:Y:S01]  /*c100*/  @P0 IMAD.HI.U32 R4, R3, UR4, RZ ;  /* 0x0000000403040c27 */ /* 0x000fe2000f8e00ff */
[----:B------:R-:W-:-:S03]  /*c110*/  @UP0 ULDC UR4, c[0x0][0x450] ;  /* 0x0001140000040ab9 */ /* 0x000fc60000000800 */
[----:B------:R-:W-:Y:S01]  /*c120*/  IMAD.MOV.U32 R9, RZ, RZ, R3 ;  /* 0x000000ffff097224 */ /* 0x000fe200078e0003 */
[----:B------:R-:W-:Y:S01]  /*c130*/  @P1 SHF.R.U32.HI R9, RZ, UR4, R4 ;  /* 0x00000004ff091c19 */ /* 0x000fe20008011604 */
[----:B------:R-:W-:Y:S02]  /*c140*/  IMAD.U32 R5, RZ, RZ, UR39 ;  /* 0x00000027ff057e24 */ /* 0x000fe4000f8e00ff */
[----:B------:R-:W-:Y:S01]  /*c150*/  IMAD R5, R35, UR5, R32 ;  /* 0x0000000523057c24 */ /* 0x000fe2000f8e0220 */
[----:B------:R-:W-:Y:S01]  /*c160*/  ULDC.64 UR4, c[0x0][0x2d0] ;  /* 0x0000b40000047ab9 */ /* 0x000fe20000000a00 */
[----:B------:R-:W-:Y:S02]  /*c170*/  IMAD.MOV R4, RZ, RZ, -R9 ;  /* 0x000000ffff047224 */ /* 0x000fe400078e0a09 */
[----:B------:R-:W-:Y:S02]  /*c180*/  IMAD.IADD R7, R7, 0x1, R5 ;  /* 0x0000000107077824 */ /* 0x000fe400078e0205 */
        /* <DEDUP_REMOVED lines=8> */
[----:B------:R-:W-:Y:S02]  /*c210*/  IADD3 R5, R5, R9, RZ ;  /* 0x0000000905057210 */ /* 0x000fe40007ffe0ff */
        /* <DEDUP_REMOVED lines=11> */
[----:B------:R-:W-:Y:S01]  /*c2d0*/  IMAD.U32 R3, RZ, RZ, UR49 ;  /* 0x00000031ff037e24 */ /* 0x000fe2000f8e00ff */
[----:B------:R-:W-:Y:S02]  /*c2e0*/  ULDC UR4, c[0x0][0x288] ;  /* 0x0000a20000047ab9 */ /* 0x000fe40000000800 */
[----:B------:R-:W0:Y:S01]  /*c2f0*/  SHFL.IDX PT, R4, R6, RZ, 0x181f ;  /* 0x00181fff06047589 */ /* 0x000e2200000e0000 */
[----:B------:R-:W-:Y:S02]  /*c300*/  IMAD R0, R0, UR4, RZ ;  /* 0x0000000400007c24 */ /* 0x000fe4000f8e02ff */
[----:B------:R-:W-:Y:S01]  /*c310*/  IMAD R3, R3, 0x80, R28 ;  /* 0x0000008003037824 */ /* 0x000fe200078e021c */
[----:B------:R-:W-:Y:S03]  /*c320*/  SHFL.IDX PT, R8, R7, 0x1, 0x181f ;  /* 0x00381f0007087f89 */ /* 0x000fe600000e0000 */
[C---:B------:R-:W-:Y:S01]  /*c330*/  VIADD R9, R3.reuse, 0x10 ;  /* 0x0000001003097836 */ /* 0x040fe20000000000 */
[C---:B------:R-:W-:Y:S01]  /*c340*/  ISETP.GE.AND P2, PT, R3.reuse, R0, PT ;  /* 0x000000000300720c */ /* 0x040fe20003f46270 */
[----:B------:R-:W1:Y:S01]  /*c350*/  SHFL.IDX PT, R14, R6, 0x1, 0x181f ;  /* 0x00381f00060e7f89 */ /* 0x000e6200000e0000 */
[----:B------:R-:W-:-:S03]  /*c360*/  VIADD R11, R3, 0x20 ;  /* 0x00000020030b7836 */ /* 0x000fc60000000000 */
[----:B------:R-:W-:Y:S08]  /*c370*/  SHFL.IDX PT, R10, R7, 0x3, 0x181f ;  /* 0x00781f00070a7f89 */ /* 0x000ff000000e0000 */
[----:B------:R-:W-:Y:S01]  /*c380*/  @!P2 LEA R21, R19, UR47, 0x1 ;  /* 0x0000002f1315ac11 */ /* 0x000fe2000f8e08ff */
[----:B0-----:R-:W-:-:S05]  /*c390*/  @!P2 IMAD.WIDE.U32 R4, R26, 0x2, R4 ;  /* 0x000000021a04a825 */ /* 0x001fca00078e0004 */
[----:B------:R-:W-:Y:S04]  /*c3a0*/  @!P2 LDGSTS.E.BYPASS.LTC128B.128 [R21+0x10400], desc[UR44][R4.64], !P0 ;  /* 0x104000000415afae */ /* 0x000fe8000c101d6c */
[----:B------:R1:W-:Y:S01]  /*c3b0*/  @!P2 LDGSTS.E.BYPASS.LTC128B.128 [R21+0x14400], desc[UR44][R4.64+0x80], !P1 ;  /* 0x144000800415afae */ /* 0x0003e2000c901d6c */
[----:B------:R-:W-:Y:S01]  /*c3c0*/  ISETP.GE.AND P2, PT, R9, R0, PT ;  /* 0x000000000900720c */ /* 0x000fe20003f46270 */
[----:B-1----:R-:W-:Y:S01]  /*c3d0*/  IMAD.MOV.U32 R4, RZ, RZ, R14 ;  /* 0x000000ffff047224 */ /* 0x002fe200078e000e */
[----:B------:R-:W-:Y:S01]  /*c3e0*/  MOV R5, R8 ;  /* 0x0000000800057202 */ /* 0x000fe20000000f00 */
[----:B------:R-:W-:Y:S10]  /*c3f0*/  SHFL.IDX PT, R14, R6, 0x3, 0x181f ;  /* 0x00781f00060e7f89 */ /* 0x000ff400000e0000 */
[----:B------:R-:W-:Y:S01]  /*c400*/  @!P2 LEA R35, R19, UR47, 0x1 ;  /* 0x0000002f1323ac11 */ /* 0x000fe2000f8e08ff */
[----:B------:R-:W-:-:S02]  /*c410*/  @!P2 IMAD.WIDE.U32 R8, R26, 0x2, R4 ;  /* 0x000000021a08a825 */ /* 0x000fc400078e0004 */
        /* <DEDUP_REMOVED lines=24> */
[----:B-1----:R-:W-:-:S09]  /*c5a0*/  IADD3 R9, R3, 0x50, RZ ;  /* 0x0000005003097810 */ /* 0x002fd20007ffe0ff */
        /* <DEDUP_REMOVED lines=20> */
.L_x_9010:
[----:B------:R-:W-:Y:S01]  /*c6f0*/  VIADD R3, R3, 0x70 ;  /* 0x0000007003037836 */ /* 0x000fe20000000000 */
[----:B------:R-:W-:Y:S01]  /*c700*/  BSSY B0, `(.L_x_8939) ;  /* 0x000000e000007945 */ /* 0x000fe20003800000 */
[----:B-12---:R-:W-:Y:S01]  /*c710*/  MOV R4, R14 ;  /* 0x0000000e00047202 */ /* 0x006fe20000000f00 */
[----:B------:R-:W-:Y:S02]  /*c720*/  IMAD.MOV.U32 R5, RZ, RZ, R10 ;  /* 0x000000ffff057224 */ /* 0x000fe400078e000a */
        /* <DEDUP_REMOVED lines=11> */
.L_x_8940:
[----:B------:R-:W-:Y:S05]  /*c7e0*/  BSYNC B0 ;  /* 0x0000000000007941 */ /* 0x000fea0003800000 */
.L_x_8939:
        /* <DEDUP_REMOVED lines=9> */
.L_x_9011:
[----:B------:R-:W-:Y:S02]  /*c880*/  IMAD.MOV.U32 R8, RZ, RZ, 0x1 ;  /* 0x00000001ff087424 */ /* 0x000fe400078e00ff */
[----:B------:R-:W-:Y:S01]  /*c890*/  IMAD.MOV.U32 R10, RZ, RZ, RZ ;  /* 0x000000ffff0a7224 */ /* 0x000fe200078e00ff */
[----:B------:R-:W-:Y:S06]  /*c8a0*/  @!P1 BRA `(.L_x_8942) ;  /* 0x00000010002c9947 */ /* 0x000fec0003800000 */
[----:B------:R-:W-:Y:S01]  /*c8b0*/  UIADD3 UR4, UR43, 0x1, URZ ;  /* 0x000000012b047890 */ /* 0x000fe2000fffe03f */
[----:B0-----:R-:W-:Y:S01]  /*c8c0*/  LOP3.LUT R0, RZ, UR42, RZ, 0x33, !PT ;  /* 0x0000002aff007c12 */ /* 0x001fe2000f8e33ff */
[----:B------:R-:W-:Y:S01]  /*c8d0*/  ULOP3.LUT UR5, URZ, UR46, URZ, 0x33, !UPT ;  /* 0x0000002e3f057292 */ /* 0x000fe2000f8e333f */
[----:B------:R-:W-:Y:S01]  /*c8e0*/  IADD3 R31, R33, R31, R28 ;  /* 0x0000001f211f7210 */ /* 0x000fe20007ffe01c */
[----:B------:R-:W-:Y:S01]  /*c8f0*/  UIMAD UR4, UR4, UR37, URZ ;  /* 0x00000025040472a4 */ /* 0x000fe2000f8e023f */
[----:B------:R-:W-:Y:S01]  /*c900*/  BSSY B0, `(.L_x_8942) ;  /* 0x0000105000007945 */ /* 0x000fe20003800000 */
[----:B------:R-:W-:Y:S01]  /*c910*/  MOV R9, 0x1 ;  /* 0x0000000100097802 */ /* 0x000fe20000000f00 */
[----:B------:R-:W-:Y:S02]  /*c920*/  IMAD.MOV.U32 R20, RZ, RZ, RZ ;  /* 0x000000ffff147224 */ /* 0x000fe400078e00ff */
[----:B------:R-:W-:Y:S01]  /*c930*/  VIADD R31, R31, 0xfffffe80 ;  /* 0xfffffe801f1f7836 */ /* 0x000fe20000000000 */
[----:B------:R-:W-:Y:S01]  /*c940*/  LOP3.LUT R3, RZ, UR4, RZ, 0x33, !PT ;  /* 0x00000004ff037c12 */ /* 0x000fe2000f8e33ff */
[----:B------:R-:W-:-:S02]  /*c950*/  ULDC UR4, c[0x0][0x2f4] ;  /* 0x0000bd0000047ab9 */ /* 0x000fc40000000800 */
[----:B------:R-:W-:Y:S02]  /*c960*/  ISETP.GE.AND P2, PT, R26, UR4, PT ;  /* 0x000000041a007c0c */ /* 0x000fe4000bf46270 */
[----:B------:R-:W-:Y:S02]  /*c970*/  VIMNMX3 R0, R0, UR5, R3, !PT ;  /* 0x0000000500007c0f */ /* 0x000fe4000f800103 */
[----:B------:R-:W-:Y:S02]  /*c980*/  IADD3 R3, -R28, UR41, RZ ;  /* 0x000000291c037c10 */ /* 0x000fe4000fffe1ff */
[----:B------:R-:W-:Y:S01]  /*c990*/  ISETP.GE.AND P1, PT, R25, UR4, PT ;  /* 0x0000000419007c0c */ /* 0x000fe2000bf26270 */
[C---:B------:R-:W-:Y:S01]  /*c9a0*/  IMAD R21, R0.reuse, -0x80, R31 ;  /* 0xffffff8000157824 */ /* 0x040fe200078e021f */
[C---:B------:R-:W-:Y:S01]  /*c9b0*/  IADD3 R22, -R0.reuse, -0x2, RZ ;  /* 0xfffffffe00167810 */ /* 0x040fe20007ffe1ff */
[----:B------:R-:W-:-:S04]  /*c9c0*/  IMAD R3, R0, 0x80, R3 ;  /* 0x0000008000037824 */ /* 0x000fc800078e0203 */
[----:B------:R-:W-:-:S07]  /*c9d0*/  VIADD R31, R3, 0x100 ;  /* 0x00000100031f7836 */ /* 0x000fce0000000000 */
.L_x_8955:
        /* <DEDUP_REMOVED lines=26> */
.L_x_8943:
[----:B------:R-:W-:Y:S01]  /*cb80*/  LEA R34, R10, UR47, 0x3 ;  /* 0x0000002f0a227c11 */ /* 0x000fe2000f8e18ff */
[----:B------:R-:W-:Y:S01]  /*cb90*/  BSSY B1, `(.L_x_8944) ;  /* 0x0000004000017945 */ /* 0x000fe20003800000 */
[----:B------:R-:W-:-:S04]  /*cba0*/  SHF.L.U32 R3, R8, 0x1f, RZ ;  /* 0x0000001f08037819 */ /* 0x000fc800000006ff */
[----:B------:R-:W0:Y:S02]  /*cbb0*/  SYNCS.PHASECHK.TRANS64.TRYWAIT P0, [R34+URZ+0x28840], R3 ;  /* 0x02884003220075a7 */ /* 0x000e24000800017f */
[----:B0-----:R-:W-:Y:S05]  /*cbc0*/  @!P0 BRA `(.L_x_8945) ;  /* 0x0000002c00c88947 */ /* 0x001fea0003800000 */
.L_x_9012:
[----:B------:R-:W-:Y:S05]  /*cbd0*/  BSYNC B1 ;  /* 0x0000000000017941 */ /* 0x000fea0003800000 */
.L_x_8944:
        /* <DEDUP_REMOVED lines=26> */
[----:B------:R-:W-:Y:S02]  /*cd80*/  LEA.HI.X R5, R4, UR7, R5, 0x1, P0 ;  /* 0x0000000704057c11 */ /* 0x000fe400080f0c05 */
[----:B------:R-:W-:Y:S01]  /*cd90*/  LEA R4, R10, R19, 0xe ;  /* 0x000000130a047211 */ /* 0x000fe200078e70ff */
        /* <DEDUP_REMOVED lines=47> */
.L_x_9030:
        /* <DEDUP_REMOVED lines=9> */
.L_x_8947:
        /* <DEDUP_REMOVED lines=10> */
.L_x_8948:
[----:B------:R2:W-:Y:S01]  /*d1c0*/  SYNCS.ARRIVE.TRANS64.A1T0 RZ, [R34+URZ+0x28830], RZ ;  /* 0x028830ff22ff79a7 */ /* 0x0005e2000810003f */
[----:B------:R-:W-:Y:S05]  /*d1d0*/  @!P4 BRA `(.L_x_8949) ;  /* 0x000000000004c947 */ /* 0x000fea0003800000 */
[----:B------:R-:W-:Y:S01]  /*d1e0*/  BPT.TRAP 0x1 ;  /* 0x000000040000795c */ /* 0x000fe20000300000 */
.L_x_8949:
[----:B------:R-:W-:Y:S01]  /*d1f0*/  SHF.L.U32 R5, R9, 0x1f, RZ ;  /* 0x0000001f09057819 */ /* 0x000fe200000006ff */
[----:B------:R-:W-:Y:S01]  /*d200*/  BSSY B1, `(.L_x_8950) ;  /* 0x0000004000017945 */ /* 0x000fe20003800000 */
[----:B------:R-:W-:-:S04]  /*d210*/  LEA R0, R20, UR47, 0x3 ;  /* 0x0000002f14007c11 */ /* 0x000fc8000f8e18ff */
[----:B------:R-:W3:Y:S02]  /*d220*/  SYNCS.PHASECHK.TRANS64.TRYWAIT P0, [R0+URZ+0x28860], R5 ;  /* 0x02886005000075a7 */ /* 0x000ee4000800017f */
[----:B---3--:R-:W-:Y:S05]  /*d230*/  @!P0 BRA `(.L_x_8951) ;  /* 0x00000030009c8947 */ /* 0x008fea0003800000 */
.L_x_9031:
[----:B------:R-:W-:Y:S05]  /*d240*/  BSYNC B1 ;  /* 0x0000000000017941 */ /* 0x000fea0003800000 */
.L_x_8950:
        /* <DEDUP_REMOVED lines=15> */
[----:B------:R-:W1:Y:S01]  /*d340*/  SHFL.IDX PT, R14, R16, 0x2, 0x181f ;  /* 0x00581f00100e7f89 */ /* 0x000e6200000e0000 */
[----:B------:R-:W-:Y:S02]  /*d350*/  IADD3.X R13, RZ, R6, RZ, P0, !PT ;  /* 0x00000006ff0d7210 */ /* 0x000fe400007fe4ff */
        /* <DEDUP_REMOVED lines=45> */
.L_x_9049:
        /* <DEDUP_REMOVED lines=21> */
.L_x_8953:
        /* <DEDUP_REMOVED lines=10> */
.L_x_8954:
[----:B------:R-:W-:Y:S01]  /*d820*/  R2UR UR4, R24 ;  /* 0x00000000180472ca */ /* 0x000fe200000e0000 */
[----:B------:R-:W-:Y:S01]  /*d830*/  ULDC.64 UR6, c[0x0][0x330] ;  /* 0x0000cc0000067ab9 */ /* 0x000fe20000000a00 */
[----:B------:R-:W-:Y:S01]  /*d840*/  IMAD.MOV.U32 R5, RZ, RZ, R33 ;  /* 0x000000ffff057224 */ /* 0x000fe200078e0021 */
[----:B------:R-:W-:Y:S01]  /*d850*/  IADD3 R22, R22, -0x1, RZ ;  /* 0xffffffff16167810 */ /* 0x000fe20007ffe0ff */
[----:B0-----:R-:W-:Y:S01]  /*d860*/  IMAD.U32 R3, RZ, RZ, UR6 ;  /* 0x00000006ff037e24 */ /* 0x001fe2000f8e00ff */
        /* <DEDUP_REMOVED lines=15> */
.L_x_8942:
[----:B------:R-:W-:-:S13]  /*d960*/  ISETP.NE.AND P0, PT, R18, 0x3, PT ;  /* 0x000000031200780c */ /* 0x000fda0003f05270 */
[----:B------:R-:W-:Y:S05]  /*d970*/  @!P0 BRA `(.L_x_8956) ;  /* 0x0000000000048947 */ /* 0x000fea0003800000 */
[----:B------:R-:W-:Y:S01]  /*d980*/  BPT.TRAP 0x1 ;  /* 0x000000040000795c */ /* 0x000fe20000300000 */
.L_x_8956:
        /* <DEDUP_REMOVED lines=9> */
.L_x_9050:
[----:B------:R-:W-:Y:S05]  /*da20*/  BSYNC B0 ;  /* 0x0000000000007941 */ /* 0x000fea0003800000 */
.L_x_8957:
        /* <DEDUP_REMOVED lines=31> */
[----:B------:R-:W5:Y:S01]  /*dc20*/  SHFL.IDX PT, R19, R2, 0x5, 0x181f ;  /* 0x00b81f0002137f89 */ /* 0x000f6200000e0000 */
[----:B0-----:R-:W-:-:S03]  /*dc30*/  MOV R12, R24 ;  /* 0x00000018000c7202 */ /* 0x001fc60000000f00 */
[----:B------:R-:W0:Y:S01]  /*dc40*/  SHFL.IDX PT, R14, R16, 0x5, 0x181f ;  /* 0x00b81f00100e7f89 */ /* 0x000e2200000e0000 */
[----:B-1----:R-:W-:Y:S01]  /*dc50*/  IMAD.MOV.U32 R13, RZ, RZ, R9 ;  /* 0x000000ffff0d7224 */ /* 0x002fe200078e0009 */
[----:B------:R-:W-:Y:S02]  /*dc60*/  MOV R9, RZ ;  /* 0x000000ff00097202 */ /* 0x000fe40000000f00 */
        /* <DEDUP_REMOVED lines=32> */
.L_x_9068:
        /* <DEDUP_REMOVED lines=12> */
.L_x_8960:
        /* <DEDUP_REMOVED lines=10> */
.L_x_8961:
[----:B------:R1:W-:Y:S02]  /*dfd0*/  SYNCS.ARRIVE.TRANS64.A1T0 RZ, [R0+URZ+0x28850], RZ ;  /* 0x028850ff00ff79a7 */ /* 0x0003e4000810003f */
[----:B-1----:R-:W-:-:S05]  /*dfe0*/  VIADD R0, R10, 0x1 ;  /* 0x000000010a007836 */ /* 0x002fca0000000000 */
[----:B------:R-:W-:-:S04]  /*dff0*/  ISETP.NE.AND P0, PT, R0, 0x2, PT ;  /* 0x000000020000780c */ /* 0x000fc80003f05270 */
[----:B0-----:R-:W-:Y:S02]  /*e000*/  SEL R3, RZ, 0x1, P0 ;  /* 0x00000001ff037807 */ /* 0x001fe40000000000 */
[----:B------:R-:W-:Y:S02]  /*e010*/  SEL R0, R0, RZ, P0 ;  /* 0x000000ff00007207 */ /* 0x000fe40000000000 */
[----:B------:R-:W-:-:S07]  /*e020*/  LOP3.LUT R8, R8, R3, RZ, 0x3c, !PT ;  /* 0x0000000308087212 */ /* 0x000fce00078e3cff */
.L_x_8927:
[----:B------:R-:W0:Y:S01]  /*e030*/  S2R R3, SR_CgaCtaId ;  /* 0x0000000000037919 */ /* 0x000e220000008800 */
[----:B------:R-:W-:Y:S02]  /*e040*/  MOV R2, 0x400 ;  /* 0x0000040000027802 */ /* 0x000fe40000000f00 */
[----:B------:R-:W-:Y:S02]  /*e050*/  SHF.L.U32 R9, R9, 0x1f, RZ ;  /* 0x0000001f09097819 */ /* 0x000fe400000006ff */
[----:B0-----:R-:W-:-:S04]  /*e060*/  LEA R7, R3, R2, 0x18 ;  /* 0x0000000203077211 */ /* 0x001fc800078ec0ff */
[----:B------:R-:W0:Y:S02]  /*e070*/  SYNCS.PHASECHK.TRANS64.TRYWAIT P0, [R7+URZ+0x28820], R9 ;  /* 0x02882009070075a7 */ /* 0x000e24000800017f */
[----:B0-----:R-:W-:Y:S05]  /*e080*/  @!P0 BRA `(.L_x_8962) ;  /* 0x00000038007c8947 */ /* 0x001fea0003800000 */
.L_x_9069:
[----:B------:R-:W-:-:S03]  /*e090*/  UMOV UR4, 0xffffffff ;  /* 0xffffffff00047882 */ /* 0x000fc60000000000 */
[----:B------:R-:W-:Y:S05]  /*e0a0*/  BRA.DIV UR4, `(.L_x_8963) ;  /* 0x0000003a04887947 */ /* 0x000fea000b800000 */
[----:B------:R1:W3:Y:S02]  /*e0b0*/  SHFL.IDX PT, R14, R17, RZ, 0x1f ;  /* 0x00001fff110e7589 */ /* 0x0002e400000e0000 */
.L_x_9072:
[----:B---3--:R-:W-:-:S13]  /*e0c0*/  ISETP.NE.AND P0, PT, R14, RZ, PT ;  /* 0x000000ff0e00720c */ /* 0x008fda0003f05270 */
[----:B------:R-:W-:Y:S05]  /*e0d0*/  @P0 BRA `(.L_x_8883) ;  /* 0x0000000000880947 */ /* 0x000fea0003800000 */
[----:B------:R-:W-:-:S03]  /*e0e0*/  UMOV UR4, 0xffffffff ;  /* 0xffffffff00047882 */ /* 0x000fc60000000000 */
[----:B------:R-:W-:Y:S05]  /*e0f0*/  BRA.DIV UR4, `(.L_x_8964) ;  /* 0x0000003a049c7947 */ /* 0x000fea000b800000 */
[----:B------:R-:W-:-:S13]  /*e100*/  ELECT P6, URZ, PT ;  /* 0x00000000003f782f */ /* 0x000fda00038c0000 */
.L_x_9075:
[----:B------:R-:W-:Y:S05]  /*e110*/  @!P6 BRA `(.L_x_8883) ;  /* 0x000000000078e947 */ /* 0x000fea0003800000 */
[----:B------:R-:W-:-:S06]  /*e120*/  ULOP3.LUT UR4, UR36, 0x2, URZ, 0xfc, !UPT ;  /* 0x0000000224047892 */ /* 0x000fcc000f8efc3f */
[----:B------:R-:W-:-:S05]  /*e130*/  IMAD.U32 R2, RZ, RZ, UR4 ;  /* 0x00000004ff027e24 */ /* 0x000fca000f8e00ff */
[----:B------:R-:W-:-:S13]  /*e140*/  ISETP.NE.AND P0, PT, R2, 0x3, PT ;  /* 0x000000030200780c */ /* 0x000fda0003f05270 */
[----:B------:R-:W-:Y:S05]  /*e150*/  @!P0 BRA `(.L_x_8965) ;  /* 0x0000000000048947 */ /* 0x000fea0003800000 */
[----:B------:R-:W-:Y:S01]  /*e160*/  BPT.TRAP 0x1 ;  /* 0x000000040000795c */ /* 0x000fe20000300000 */
.L_x_8965:
[----:B------:R-:W-:Y:S01]  /*e170*/  IMAD R5, R0, 0x8, R7 ;  /* 0x0000000800057824 */ /* 0x000fe200078e0207 */
[----:B------:R-:W-:Y:S02]  /*e180*/  SHF.L.U32 R2, R8, 0x1f, RZ ;  /* 0x0000001f08027819 */ /* 0x000fe400000006ff */
[----:B------:R-:W-:Y:S02]  /*e190*/  IADD3 R0, R0, 0x1, RZ ;  /* 0x0000000100007810 */ /* 0x000fe40007ffe0ff */
[----:B------:R-:W3:Y:S02]  /*e1a0*/  SYNCS.PHASECHK.TRANS64.TRYWAIT P1, [R5+URZ+0x28840], R2 ;  /* 0x02884002050075a7 */ /* 0x000ee4000802017f */
[----:B------:R-:W-:-:S04]  /*e1b0*/  ISETP.NE.AND P2, PT, R0, 0x2, PT ;  /* 0x000000020000780c */ /* 0x000fc80003f45270 */
[----:B------:R-:W-:Y:S01]  /*e1c0*/  SEL R3, RZ, 0x1, P2 ;  /* 0x00000001ff037807 */ /* 0x000fe20001000000 */
[----:B---3--:R-:W-:Y:S08]  /*e1d0*/  @!P1 BRA `(.L_x_8966) ;  /* 0x0000003800849947 */ /* 0x008ff00003800000 */
.L_x_9076:
[----:B------:R-:W-:Y:S02]  /*e1e0*/  SEL R0, R0, RZ, P2 ;  /* 0x000000ff00007207 */ /* 0x000fe40001000000 */
[----:B------:R-:W-:Y:S01]  /*e1f0*/  LOP3.LUT R3, R8, R3, RZ, 0x3c, !PT ;  /* 0x0000000308037212 */ /* 0x000fe200078e3cff */
[----:B------:R-:W-:Y:S06]  /*e200*/  @!P0 BRA `(.L_x_8967) ;  /* 0x0000000000048947 */ /* 0x000fec0003800000 */
[----:B------:R-:W-:Y:S01]  /*e210*/  BPT.TRAP 0x1 ;  /* 0x000000040000795c */ /* 0x000fe20000300000 */
.L_x_8967:
[----:B0-----:R-:W-:Y:S01]  /*e220*/  IMAD R7, R0, 0x8, R7 ;  /* 0x0000000800077824 */ /* 0x001fe200078e0207 */
[----:B------:R-:W-:-:S04]  /*e230*/  SHF.L.U32 R0, R3, 0x1f, RZ ;  /* 0x0000001f03007819 */ /* 0x000fc800000006ff */
[----:B------:R-:W0:Y:S02]  /*e240*/  SYNCS.PHASECHK.TRANS64.TRYWAIT P1, [R7+URZ+0x28840], R0 ;  /* 0x02884000070075a7 */ /* 0x000e24000802017f */
[----:B0-----:R-:W-:Y:S05]  /*e250*/  @!P1 BRA `(.L_x_8968) ;  /* 0x0000003800789947 */ /* 0x001fea0003800000 */
.L_x_9077:
[----:B------:R-:W-:Y:S05]  /*e260*/  @!P0 BRA `(.L_x_8969) ;  /* 0x0000000000048947 */ /* 0x000fea0003800000 */
[----:B------:R-:W-:Y:S01]  /*e270*/  BPT.TRAP 0x1 ;  /* 0x000000040000795c */ /* 0x000fe20000300000 */
.L_x_8969:
[----:B------:R-:W4:Y:S02]  /*e280*/  SYNCS.PHASECHK.TRANS64.TRYWAIT P1, [R5+URZ+0x28860], R2 ;  /* 0x02886002050075a7 */ /* 0x000f24000802017f */
[----:B----4-:R-:W-:Y:S05]  /*e290*/  @!P1 BRA `(.L_x_8970) ;  /* 0x00000038007c9947 */ /* 0x010fea0003800000 */
.L_x_9078:
[----:B------:R-:W-:Y:S05]  /*e2a0*/  @!P0 BRA `(.L_x_8971) ;  /* 0x0000000000048947 */ /* 0x000fea0003800000 */
[----:B------:R-:W-:Y:S01]  /*e2b0*/  BPT.TRAP 0x1 ;  /* 0x000000040000795c */ /* 0x000fe20000300000 */
.L_x_8971:
[----:B------:R0:W0:Y:S02]  /*e2c0*/  SYNCS.PHASECHK.TRANS64.TRYWAIT P0, [R7+URZ+0x28860], R0 ;  /* 0x02886000070075a7 */ /* 0x000024000800017f */
[----:B0-----:R-:W-:Y:S05]  /*e2d0*/  @!P0 NANOSLEEP.SYNCS 0x989680 ;  /* 0x009896800000895d */ /* 0x001fea0003900000 */
[----:B------:R-:W0:Y:S02]  /*e2e0*/  @!P0 SYNCS.PHASECHK.TRANS64 P0, [R7+URZ+0x28860], R0 ;  /* 0x02886000070085a7 */ /* 0x000e24000800007f */
[----:B0-----:R-:W-:Y:S05]  /*e2f0*/  @!P0 BRA `(.L_x_8971) ;  /* 0xfffffffc00f08947 */ /* 0x001fea000383ffff */
.L_x_8883:
[----:B------:R-:W-:Y:S05]  /*e300*/  BSYNC B6 ;  /* 0x0000000000067941 */ /* 0x000fea0003800000 */
.L_x_8880:
[----:B------:R-:W-:Y:S05]  /*e310*/  EXIT ;  /* 0x000000000000794d */ /* 0x000fea0003800000 */
.L_x_8887:
[----:B0-----:R-:W-:-:S04]  /*e320*/  IMAD.U32 R3, RZ, RZ, UR41 ;  /* 0x00000029ff037e24 */ /* 0x001fc8000f8e00ff */
[----:B------:R0:W1:Y:S03]  /*e330*/  SYNCS.PHASECHK.TRANS64.TRYWAIT P0, [R3+URZ+0x28800], R0 ;  /* 0x02880000030075a7 */ /* 0x000066000800017f */
[----:B-1----:R-:W-:Y:S05]  /*e340*/  @!P0 NANOSLEEP.SYNCS 0x989680 ;  /* 0x009896800000895d */ /* 0x002fea0003900000 */
[----:B------:R-:W1:Y:S02]  /*e350*/  @!P0 SYNCS.PHASECHK.TRANS64 P0, [R3+URZ+0x28800], R0 ;  /* 0x02880000030085a7 */ /* 0x000e64000800007f */
[----:B-1----:R-:W-:Y:S05]  /*e360*/  @!P0 BRA `(.L_x_8887) ;  /* 0xfffffffc00ec8947 */ /* 0x002fea000383ffff */
[----:B------:R-:W-:Y:S05]  /*e370*/  BRA `(.L_x_8972) ;  /* 0xffffff2c00fc7947 */ /* 0x000fea000383ffff */
.L_x_8891:
[----:B-1----:R-:W-:-:S04]  /*e380*/  IMAD.U32 R3, RZ, RZ, UR41 ;  /* 0x00000029ff037e24 */ /* 0x002fc8000f8e00ff */
[----:B------:R1:W2:Y:S03]  /*e390*/  SYNCS.PHASECHK.TRANS64.TRYWAIT P1, [R3+URZ+0x28830], R0 ;  /* 0x02883000030075a7 */ /* 0x0002a6000802017f */
[----:B--2---:R-:W-:Y:S05]  /*e3a0*/  @!P1 NANOSLEEP.SYNCS 0x989680 ;  /* 0x009896800000995d */ /* 0x004fea0003900000 */
[----:B------:R-:W2:Y:S02]  /*e3b0*/  @!P1 SYNCS.PHASECHK.TRANS64 P1, [R3+URZ+0x28830], R0 ;  /* 0x02883000030095a7 */ /* 0x000ea4000802007f */
[----:B--2---:R-:W-:Y:S05]  /*e3c0*/  @!P1 BRA `(.L_x_8891) ;  /* 0xfffffffc00ec9947 */ /* 0x004fea000383ffff */
[----:B------:R-:W-:Y:S05]  /*e3d0*/  BRA `(.L_x_8890) ;  /* 0xffffff3000187947 */ /* 0x000fea000383ffff */
.L_x_8897:
[----:B-1----:R-:W-:-:S04]  /*e3e0*/  IMAD.U32 R7, RZ, RZ, UR4 ;  /* 0x00000004ff077e24 */ /* 0x002fc8000f8e00ff */
[----:B------:R1:W2:Y:S03]  /*e3f0*/  SYNCS.PHASECHK.TRANS64.TRYWAIT P1, [R7+URZ+0x28830], R0 ;  /* 0x02883000070075a7 */ /* 0x0002a6000802017f */
[----:B--2---:R-:W-:Y:S05]  /*e400*/  @!P1 NANOSLEEP.SYNCS 0x989680 ;  /* 0x009896800000995d */ /* 0x004fea0003900000 */
[----:B------:R-:W2:Y:S02]  /*e410*/  @!P1 SYNCS.PHASECHK.TRANS64 P1, [R7+URZ+0x28830], R0 ;  /* 0x02883000070095a7 */ /* 0x000ea4000802007f */
[----:B--2---:R-:W-:Y:S05]  /*e420*/  @!P1 BRA `(.L_x_8897) ;  /* 0xfffffffc00ec9947 */ /* 0x004fea000383ffff */
[----:B------:R-:W-:Y:S05]  /*e430*/  BRA `(.L_x_8894) ;  /* 0xffffff5400bc7947 */ /* 0x000fea000383ffff */
.L_x_8901:
[----:B-1----:R-:W-:-:S04]  /*e440*/  IMAD.U32 R7, RZ, RZ, UR4 ;  /* 0x00000004ff077e24 */ /* 0x002fc8000f8e00ff */
[----:B------:R1:W2:Y:S03]  /*e450*/  SYNCS.PHASECHK.TRANS64.TRYWAIT P1, [R7+URZ+0x28850], R0 ;  /* 0x02885000070075a7 */ /* 0x0002a6000802017f */
[----:B--2---:R-:W-:Y:S05]  /*e460*/  @!P1 NANOSLEEP.SYNCS 0x989680 ;  /* 0x009896800000995d */ /* 0x004fea0003900000 */
[----:B------:R-:W2:Y:S02]  /*e470*/  @!P1 SYNCS.PHASECHK.TRANS64 P1, [R7+URZ+0x28850], R0 ;  /* 0x02885000070095a7 */ /* 0x000ea4000802007f */
[----:B--2---:R-:W-:Y:S05]  /*e480*/  @!P1 BRA `(.L_x_8901) ;  /* 0xfffffffc00ec9947 */ /* 0x004fea000383ffff */
[----:B------:R-:W-:Y:S05]  /*e490*/  BRA `(.L_x_8898) ;  /* 0xffffff5800907947 */ /* 0x000fea000383ffff */
.L_x_8909:
[----:B-1----:R-:W-:-:S04]  /*e4a0*/  MOV R7, UR4 ;  /* 0x0000000400077c02 */ /* 0x002fc80008000f00 */
[----:B------:R1:W2:Y:S03]  /*e4b0*/  SYNCS.PHASECHK.TRANS64.TRYWAIT P1, [R7+URZ+0x28830], R0 ;  /* 0x02883000070075a7 */ /* 0x0002a6000802017f */
[----:B--2---:R-:W-:Y:S05]  /*e4c0*/  @!P1 NANOSLEEP.SYNCS 0x989680 ;  /* 0x009896800000995d */ /* 0x004fea0003900000 */
[----:B------:R-:W2:Y:S02]  /*e4d0*/  @!P1 SYNCS.PHASECHK.TRANS64 P1, [R7+URZ+0x28830], R0 ;  /* 0x02883000070095a7 */ /* 0x000ea4000802007f */
[----:B--2---:R-:W-:Y:S05]  /*e4e0*/  @!P1 BRA `(.L_x_8909) ;  /* 0xfffffffc00ec9947 */ /* 0x004fea000383ffff */
[----:B------:R-:W-:Y:S05]  /*e4f0*/  BRA `(.L_x_8906) ;  /* 0xffffff80001c7947 */ /* 0x000fea000383ffff */
.L_x_8913:
[----:B-1----:R-:W-:-:S04]  /*e500*/  IMAD.U32 R7, RZ, RZ, UR4 ;  /* 0x00000004ff077e24 */ /* 0x002fc8000f8e00ff */
[----:B------:R1:W2:Y:S03]  /*e510*/  SYNCS.PHASECHK.TRANS64.TRYWAIT P1, [R7+URZ+0x28850], R0 ;  /* 0x02885000070075a7 */ /* 0x0002a6000802017f */
[----:B--2---:R-:W-:Y:S05]  /*e520*/  @!P1 NANOSLEEP.SYNCS 0x989680 ;  /* 0x009896800000995d */ /* 0x004fea0003900000 */
[----:B------:R-:W2:Y:S02]  /*e530*/  @!P1 SYNCS.PHASECHK.TRANS64 P1, [R7+URZ+0x28850], R0 ;  /* 0x02885000070095a7 */ /* 0x000ea4000802007f */
[----:B--2---:R-:W-:Y:S05]  /*e540*/  @!P1 BRA `(.L_x_8913) ;  /* 0xfffffffc00ec9947 */ /* 0x004fea000383ffff */
[----:B------:R-:W-:Y:S05]  /*e550*/  BRA `(.L_x_8910) ;  /* 0xffffff8000e07947 */ /* 0x000fea000383ffff */
.L_x_8920:
[----:B-1----:R-:W-:-:S04]  /*e560*/  IMAD.U32 R3, RZ, RZ, UR5 ;  /* 0x00000005ff037e24 */ /* 0x002fc8000f8e00ff */
[----:B------:R1:W2:Y:S03]  /*e570*/  SYNCS.PHASECHK.TRANS64.TRYWAIT P1, [R3+URZ+0x28850], R2 ;  /* 0x02885002030075a7 */ /* 0x0002a6000802017f */
[----:B--2---:R-:W-:Y:S05]  /*e580*/  @!P1 NANOSLEEP.SYNCS 0x989680 ;  /* 0x009896800000995d */ /* 0x004fea0003900000 */
[----:B------:R-:W2:Y:S02]  /*e590*/  @!P1 SYNCS.PHASECHK.TRANS64 P1, [R3+URZ+0x28850], R2 ;  /* 0x02885002030095a7 */ /* 0x000ea4000802007f */
[----:B--2---:R-:W-:Y:S05]  /*e5a0*/  @!P1 BRA `(.L_x_8920) ;  /* 0xfffffffc00ec9947 */ /* 0x004fea000383ffff */
[----:B------:R-:W-:Y:S05]  /*e5b0*/  BRA `(.L_x_8919) ;  /* 0xffffff9c00cc7947 */ /* 0x000fea000383ffff */
.L_x_8932:
[----:B------:R-:W-:Y:S01]  /*e5c0*/  IMAD.MOV.U32 R13, RZ, RZ, R17 ;  /* 0x000000ffff0d7224 */ /* 0x000fe200078e0011 */
[----:B------:R-:W-:Y:S01]  /*e5d0*/  MOV R15, 0xffffffff ;  /* 0xffffffff000f7802 */ /* 0x000fe20000000f00 */
[----:B------:R-:W-:Y:S02]  /*e5e0*/  IMAD.MOV.U32 R12, RZ, RZ, RZ ;  /* 0x000000ffff0c7224 */ /* 0x000fe400078e00ff */
[----:B------:R-:W-:-:S07]  /*e5f0*/  IMAD.MOV.U32 R11, RZ, RZ, 0x1f ;  /* 0x0000001fff0b7424 */ /* 0x000fce00078e00ff */
[----:B-----5:R-:W-:Y:S05]  /*e600*/  WARPSYNC.COLLECTIVE R15, `(.L_x_8973) ;  /* 0x000000000f087348 */ /* 0x020fea0003c00000 */
[----:B------:R0:W1:Y:S02]  /*e610*/  SHFL.IDX P6, R14, R13, R12, R11 ;  /* 0x0000000c0d0e7389 */ /* 0x00006400000c000b */
[----:B01---5:R-:W-:Y:S01]  /*e620*/  ENDCOLLECTIVE ;  /* 0x000000000000791b */ /* 0x023fe20003800000 */
.L_x_8973:
[----:B------:R-:W-:Y:S05]  /*e630*/  BRA `(.L_x_8974) ;  /* 0xffffffcc00a87947 */ /* 0x000fea000383ffff */
.L_x_8934:
[----:B0-----:R-:W-:-:S04]  /*e640*/  IMAD.U32 R10, RZ, RZ, UR47 ;  /* 0x0000002fff0a7e24 */ /* 0x001fc8000f8e00ff */
[----:B------:R0:W1:Y:S03]  /*e650*/  SYNCS.PHASECHK.TRANS64.TRYWAIT P0, [R10+URZ+0x28840], R9 ;  /* 0x028840090a0075a7 */ /* 0x000066000800017f */
[----:B-1----:R-:W-:Y:S05]  /*e660*/  @!P0 NANOSLEEP.SYNCS 0x989680 ;  /* 0x009896800000895d */ /* 0x002fea0003900000 */
[----:B------:R-:W1:Y:S02]  /*e670*/  @!P0 SYNCS.PHASECHK.TRANS64 P0, [R10+URZ+0x28840], R9 ;  /* 0x028840090a0085a7 */ /* 0x000e64000800007f */
[----:B-1----:R-:W-:Y:S05]  /*e680*/  @!P0 BRA `(.L_x_8934) ;  /* 0xfffffffc00ec8947 */ /* 0x002fea000383ffff */
[----:B------:R-:W-:Y:S05]  /*e690*/  BRA `(.L_x_8975) ;  /* 0xffffffd000247947 */ /* 0x000fea000383ffff */
.L_x_8935:
        /* <DEDUP_REMOVED lines=8> */
.L_x_8977:
[----:B------:R-:W-:Y:S05]  /*e720*/  BSYNC B0 ;  /* 0x0000000000007941 */ /* 0x000fea0003800000 */
.L_x_8976:
[----:B------:R-:W-:Y:S01]  /*e730*/  IMAD.MOV.U32 R13, RZ, RZ, R0 ;  /* 0x000000ffff0d7224 */ /* 0x000fe200078e0000 */
[----:B------:R-:W-:Y:S01]  /*e740*/  MOV R5, R14 ;  /* 0x0000000e00057202 */ /* 0x000fe20000000f00 */
[----:B------:R-:W-:Y:S01]  /*e750*/  IMAD.MOV.U32 R12, RZ, RZ, RZ ;  /* 0x000000ffff0c7224 */ /* 0x000fe200078e00ff */
[----:B------:R-:W-:Y:S01]  /*e760*/  @P0 LEA R9, R19, UR47, 0x1 ;  /* 0x0000002f13090c11 */ /* 0x000fe2000f8e08ff */
[----:B------:R-:W-:Y:S02]  /*e770*/  IMAD.MOV.U32 R11, RZ, RZ, 0x181f ;  /* 0x0000181fff0b7424 */ /* 0x000fe400078e00ff */
[----:B------:R-:W-:-:S07]  /*e780*/  IMAD.MOV.U32 R15, RZ, RZ, -0x1 ;  /* 0xffffffffff0f7424 */ /* 0x000fce00078e00ff */
[----:B------:R-:W-:Y:S05]  /*e790*/  WARPSYNC.COLLECTIVE R15, `(.L_x_8978) ;  /* 0x000000000f087348 */ /* 0x000fea0003c00000 */
[----:B------:R0:W1:Y:S02]  /*e7a0*/  SHFL.IDX P6, R14, R13, R12, R11 ;  /* 0x0000000c0d0e7389 */ /* 0x00006400000c000b */
[----:B01----:R-:W-:Y:S01]  /*e7b0*/  ENDCOLLECTIVE ;  /* 0x000000000000791b */ /* 0x003fe20003800000 */
.L_x_8978:
[----:B------:R-:W-:Y:S01]  /*e7c0*/  MOV R13, R3 ;  /* 0x00000003000d7202 */ /* 0x000fe20000000f00 */
[----:B------:R-:W-:Y:S02]  /*e7d0*/  IMAD.MOV.U32 R12, RZ, RZ, 0x1 ;  /* 0x00000001ff0c7424 */ /* 0x000fe400078e00ff */
[----:B------:R-:W-:-:S07]  /*e7e0*/  IMAD.MOV.U32 R4, RZ, RZ, R14 ;  /* 0x000000ffff047224 */ /* 0x000fce00078e000e */
[----:B------:R-:W-:Y:S05]  /*e7f0*/  WARPSYNC.COLLECTIVE R15, `(.L_x_8979) ;  /* 0x000000000f087348 */ /* 0x000fea0003c00000 */
[----:B------:R0:W1:Y:S02]  /*e800*/  SHFL.IDX P6, R14, R13, R12, R11 ;  /* 0x0000000c0d0e7389 */ /* 0x00006400000c000b */
[----:B01----:R-:W-:Y:S01]  /*e810*/  ENDCOLLECTIVE ;  /* 0x000000000000791b */ /* 0x003fe20003800000 */
.L_x_8979:
        /* <DEDUP_REMOVED lines=13> */
.L_x_8980:
[----:B------:R-:W-:Y:S01]  /*e8f0*/  IMAD.MOV.U32 R5, RZ, RZ, R8 ;  /* 0x000000ffff057224 */ /* 0x000fe200078e0008 */
[----:B------:R-:W-:Y:S01]  /*e900*/  MOV R13, R3 ;  /* 0x00000003000d7202 */ /* 0x000fe20000000f00 */
[----:B------:R-:W-:Y:S02]  /*e910*/  IMAD.MOV.U32 R12, RZ, RZ, 0x2 ;  /* 0x00000002ff0c7424 */ /* 0x000fe400078e00ff */
[----:B------:R-:W-:-:S07]  /*e920*/  IMAD.MOV.U32 R4, RZ, RZ, R14 ;  /* 0x000000ffff047224 */ /* 0x000fce00078e000e */
[----:B------:R-:W-:Y:S05]  /*e930*/  WARPSYNC.COLLECTIVE R15, `(.L_x_8981) ;  /* 0x000000000f087348 */ /* 0x000fea0003c00000 */
[----:B------:R0:W1:Y:S02]  /*e940*/  SHFL.IDX P6, R14, R13, R12, R11 ;  /* 0x0000000c0d0e7389 */ /* 0x00006400000c000b */
[----:B01----:R-:W-:Y:S01]  /*e950*/  ENDCOLLECTIVE ;  /* 0x000000000000791b */ /* 0x003fe20003800000 */
.L_x_8981:
        /* <DEDUP_REMOVED lines=12> */
.L_x_8982:
[----:B------:R-:W-:Y:S01]  /*ea20*/  MOV R5, R10 ;  /* 0x0000000a00057202 */ /* 0x000fe20000000f00 */
[----:B------:R-:W-:Y:S02]  /*ea30*/  IMAD.MOV.U32 R13, RZ, RZ, R3 ;  /* 0x000000ffff0d7224 */ /* 0x000fe400078e0003 */
[----:B------:R-:W-:Y:S02]  /*ea40*/  IMAD.MOV.U32 R12, RZ, RZ, 0x3 ;  /* 0x00000003ff0c7424 */ /* 0x000fe400078e00ff */
[----:B------:R-:W-:-:S07]  /*ea50*/  IMAD.MOV.U32 R37, RZ, RZ, R14 ;  /* 0x000000ffff257224 */ /* 0x000fce00078e000e */
[----:B------:R-:W-:Y:S05]  /*ea60*/  WARPSYNC.COLLECTIVE R15, `(.L_x_8983) ;  /* 0x000000000f087348 */ /* 0x000fea0003c00000 */
[----:B------:R0:W1:Y:S02]  /*ea70*/  SHFL.IDX P6, R14, R13, R12, R11 ;  /* 0x0000000c0d0e7389 */ /* 0x00006400000c000b */
[----:B01----:R-:W-:Y:S01]  /*ea80*/  ENDCOLLECTIVE ;  /* 0x000000000000791b */ /* 0x003fe20003800000 */
.L_x_8983:
[----:B------:R-:W-:Y:S01]  /*ea90*/  IMAD.MOV.U32 R4, RZ, RZ, R37 ;  /* 0x000000ffff047224 */ /* 0x000fe200078e0025 */
[----:B------:R-:W-:-:S03]  /*eaa0*/  @P0 LEA R37, R19, UR47, 0x1 ;  /* 0x0000002f13250c11 */ /* 0x000fc6000f8e08ff */
        /* <DEDUP_REMOVED lines=12> */
.L_x_8984:
        /* <DEDUP_REMOVED lines=8> */
.L_x_8985:
[----:B------:R-:W-:-:S05]  /*ebf0*/  MOV R4, R32 ;  /* 0x0000002000047202 */ /* 0x000fca0000000f00 */
        /* <DEDUP_REMOVED lines=12> */
.L_x_8986:
        /* <DEDUP_REMOVED lines=8> */
.L_x_8987:
        /* <DEDUP_REMOVED lines=12> */
.L_x_8988:
[----:B------:R-:W-:Y:S02]  /*ee00*/  IMAD.MOV.U32 R5, RZ, RZ, R32 ;  /* 0x000000ffff057224 */ /* 0x000fe400078e0020 */
[----:B------:R-:W-:Y:S02]  /*ee10*/  IMAD.MOV.U32 R13, RZ, RZ, R3 ;  /* 0x000000ffff0d7224 */ /* 0x000fe400078e0003 */
[----:B------:R-:W-:Y:S01]  /*ee20*/  IMAD.MOV.U32 R12, RZ, RZ, 0x6 ;  /* 0x00000006ff0c7424 */ /* 0x000fe200078e00ff */
[----:B------:R-:W-:-:S07]  /*ee30*/  MOV R37, R14 ;  /* 0x0000000e00257202 */ /* 0x000fce0000000f00 */
[----:B------:R-:W-:Y:S05]  /*ee40*/  WARPSYNC.COLLECTIVE R15, `(.L_x_8989) ;  /* 0x000000000f087348 */ /* 0x000fea0003c00000 */
[----:B------:R0:W1:Y:S02]  /*ee50*/  SHFL.IDX P6, R14, R13, R12, R11 ;  /* 0x0000000c0d0e7389 */ /* 0x00006400000c000b */
[----:B01----:R-:W-:Y:S01]  /*ee60*/  ENDCOLLECTIVE ;  /* 0x000000000000791b */ /* 0x003fe20003800000 */
.L_x_8989:
        /* <DEDUP_REMOVED lines=14> */
.L_x_8990:
        /* <DEDUP_REMOVED lines=8> */
.L_x_8991:
        /* <DEDUP_REMOVED lines=8> */
[----:B------:R-:W-:-:S07]  /*f050*/  MOV R3, R14 ;  /* 0x0000000e00037202 */ /* 0x000fce0000000f00 */
[----:B0-----:R-:W-:Y:S05]  /*f060*/  WARPSYNC.COLLECTIVE R15, `(.L_x_8992) ;  /* 0x000000000f087348 */ /* 0x001fea0003c00000 */
[----:B------:R1:W2:Y:S02]  /*f070*/  SHFL.IDX P6, R14, R13, R12, R11 ;  /* 0x0000000c0d0e7389 */ /* 0x0002a400000c000b */
[----:B012---:R-:W-:Y:S01]  /*f080*/  ENDCOLLECTIVE ;  /* 0x000000000000791b */ /* 0x007fe20003800000 */
.L_x_8992:
[----:B------:R-:W-:Y:S05]  /*f090*/  BRA `(.L_x_8993) ;  /* 0xffffffcc00207947 */ /* 0x000fea000383ffff */
.L_x_8938:
[----:B------:R-:W-:Y:S02]  /*f0a0*/  IMAD.MOV.U32 R13, RZ, RZ, R7 ;  /* 0x000000ffff0d7224 */ /* 0x000fe400078e0007 */
[----:B------:R-:W-:Y:S02]  /*f0b0*/  IMAD.MOV.U32 R12, RZ, RZ, RZ ;  /* 0x000000ffff0c7224 */ /* 0x000fe400078e00ff */
[----:B------:R-:W-:Y:S02]  /*f0c0*/  IMAD.MOV.U32 R11, RZ, RZ, 0x181f ;  /* 0x0000181fff0b7424 */ /* 0x000fe400078e00ff */
[----:B------:R-:W-:Y:S02]  /*f0d0*/  IMAD.MOV.U32 R15, RZ, RZ, -0x1 ;  /* 0xffffffffff0f7424 */ /* 0x000fe400078e00ff */
[----:B------:R-:W-:-:S07]  /*f0e0*/  IMAD.U32 R3, RZ, RZ, UR49 ;  /* 0x00000031ff037e24 */ /* 0x000fce000f8e00ff */
[----:B------:R-:W-:Y:S05]  /*f0f0*/  WARPSYNC.COLLECTIVE R15, `(.L_x_8994) ;  /* 0x000000000f087348 */ /* 0x000fea0003c00000 */
[----:B------:R0:W1:Y:S02]  /*f100*/  SHFL.IDX P6, R14, R13, R12, R11 ;  /* 0x0000000c0d0e7389 */ /* 0x00006400000c000b */
[----:B01----:R-:W-:Y:S01]  /*f110*/  ENDCOLLECTIVE ;  /* 0x000000000000791b */ /* 0x003fe20003800000 */
.L_x_8994:
[----:B------:R-:W-:-:S04]  /*f120*/  IMAD R3, R3, 0x80, R28 ;  /* 0x0000008003037824 */ /* 0x000fc800078e021c */
[----:B------:R-:W-:Y:S02]  /*f130*/  VIADD R9, R3, 0x10 ;  /* 0x0000001003097836 */ /* 0x000fe40000000000 */
[----:B------:R-:W-:Y:S01]  /*f140*/  IMAD.MOV.U32 R13, RZ, RZ, R6 ;  /* 0x000000ffff0d7224 */ /* 0x000fe200078e0006 */
[----:B------:R-:W-:-:S07]  /*f150*/  MOV R5, R14 ;  /* 0x0000000e00057202 */ /* 0x000fce0000000f00 */
[----:B------:R-:W-:Y:S05]  /*f160*/  WARPSYNC.COLLECTIVE R15, `(.L_x_8995) ;  /* 0x000000000f087348 */ /* 0x000fea0003c00000 */
[----:B------:R0:W1:Y:S02]  /*f170*/  SHFL.IDX P6, R14, R13, R12, R11 ;  /* 0x0000000c0d0e7389 */ /* 0x00006400000c000b */
[----:B01----:R-:W-:Y:S01]  /*f180*/  ENDCOLLECTIVE ;  /* 0x000000000000791b */ /* 0x003fe20003800000 */
.L_x_8995:
[----:B------:R-:W-:Y:S02]  /*f190*/  ULDC UR4, c[0x0][0x288] ;  /* 0x0000a20000047ab9 */ /* 0x000fe40000000800 */
[----:B------:R-:W-:-:S05]  /*f1a0*/  IMAD R0, R0, UR4, RZ ;  /* 0x0000000400007c24 */ /* 0x000fca000f8e02ff */
[----:B------:R-:W-:Y:S02]  /*f1b0*/  ISETP.GE.AND P2, PT, R3, R0, PT ;  /* 0x000000000300720c */ /* 0x000fe40003f46270 */
[----:B------:R-:W-:Y:S01]  /*f1c0*/  MOV R13, R7 ;  /* 0x00000007000d7202 */ /* 0x000fe20000000f00 */
[----:B------:R-:W-:-:S10]  /*f1d0*/  IMAD.MOV.U32 R12, RZ, RZ, 0x1 ;  /* 0x00000001ff0c7424 */ /* 0x000fd400078e00ff */
[----:B------:R-:W-:Y:S01]  /*f1e0*/  @!P2 LEA R21, R19, UR47, 0x1 ;  /* 0x0000002f1315ac11 */ /* 0x000fe2000f8e08ff */
[----:B------:R-:W-:-:S07]  /*f1f0*/  IMAD.MOV.U32 R4, RZ, RZ, R14 ;  /* 0x000000ffff047224 */ /* 0x000fce00078e000e */
[----:B------:R-:W-:Y:S05]  /*f200*/  WARPSYNC.COLLECTIVE R15, `(.L_x_8996) ;  /* 0x000000000f087348 */ /* 0x000fea0003c00000 */
[----:B------:R0:W1:Y:S02]  /*f210*/  SHFL.IDX P6, R14, R13, R12, R11 ;  /* 0x0000000c0d0e7389 */ /* 0x00006400000c000b */
[----:B01----:R-:W-:Y:S01]  /*f220*/  ENDCOLLECTIVE ;  /* 0x000000000000791b */ /* 0x003fe20003800000 */
.L_x_8996:
        /* <DEDUP_REMOVED lines=13> */
.L_x_8997:
[----:B------:R-:W-:Y:S02]  /*f300*/  IMAD.MOV.U32 R5, RZ, RZ, R8 ;  /* 0x000000ffff057224 */ /* 0x000fe400078e0008 */
[----:B------:R-:W-:Y:S02]  /*f310*/  IMAD.MOV.U32 R13, RZ, RZ, R7 ;  /* 0x000000ffff0d7224 */ /* 0x000fe400078e0007 */
[----:B------:R-:W-:Y:S02]  /*f320*/  IMAD.MOV.U32 R12, RZ, RZ, 0x2 ;  /* 0x00000002ff0c7424 */ /* 0x000fe400078e00ff */
[----:B------:R-:W-:-:S07]  /*f330*/  IMAD.MOV.U32 R4, RZ, RZ, R14 ;  /* 0x000000ffff047224 */ /* 0x000fce00078e000e */
[----:B------:R-:W-:Y:S05]  /*f340*/  WARPSYNC.COLLECTIVE R15, `(.L_x_8998) ;  /* 0x000000000f087348 */ /* 0x000fea0003c00000 */
[----:B------:R0:W1:Y:S02]  /*f350*/  SHFL.IDX P6, R14, R13, R12, R11 ;  /* 0x0000000c0d0e7389 */ /* 0x00006400000c000b */
[----:B01----:R-:W-:Y:S01]  /*f360*/  ENDCOLLECTIVE ;  /* 0x000000000000791b */ /* 0x003fe20003800000 */
.L_x_8998:
[----:B------:R-:W-:Y:S01]  /*f370*/  @!P2 IMAD.WIDE.U32 R8, R26, 0x2, R4 ;  /* 0x000000021a08a825 */ /* 0x000fe200078e0004 */
        /* <DEDUP_REMOVED lines=8> */
[----:B0-----:R-:W-:Y:S01]  /*f400*/  IADD3 R9, R3, 0x30, RZ ;  /* 0x0000003003097810 */ /* 0x001fe20007ffe0ff */
[----:B------:R-:W-:-:S10]  /*f410*/  IMAD.MOV.U32 R5, RZ, RZ, R14 ;  /* 0x000000ffff057224 */ /* 0x000fd400078e000e */
[----:B------:R-:W-:-:S07]  /*f420*/  @!P2 LEA R21, R19, UR47, 0x1 ;  /* 0x0000002f1315ac11 */ /* 0x000fce000f8e08ff */
[----:B------:R-:W-:Y:S05]  /*f430*/  WARPSYNC.COLLECTIVE R15, `(.L_x_8999) ;  /* 0x000000000f087348 */ /* 0x000fea0003c00000 */
[----:B------:R0:W1:Y:S02]  /*f440*/  SHFL.IDX P6, R14, R13, R12, R11 ;  /* 0x0000000c0d0e7389 */ /* 0x00006400000c000b */
[----:B01----:R-:W-:Y:S01]  /*f450*/  ENDCOLLECTIVE ;  /* 0x000000000000791b */ /* 0x003fe20003800000 */
.L_x_8999:
[----:B------:R-:W-:Y:S02]  /*f460*/  IMAD.MOV.U32 R13, RZ, RZ, R7 ;  /* 0x000000ffff0d7224 */ /* 0x000fe400078e0007 */
[----:B------:R-:W-:Y:S02]  /*f470*/  IMAD.MOV.U32 R12, RZ, RZ, 0x3 ;  /* 0x00000003ff0c7424 */ /* 0x000fe400078e00ff */
[----:B------:R-:W-:-:S07]  /*f480*/  IMAD.MOV.U32 R4, RZ, RZ, R14 ;  /* 0x000000ffff047224 */ /* 0x000fce00078e000e */
[----:B------:R-:W-:Y:S05]  /*f490*/  WARPSYNC.COLLECTIVE R15, `(.L_x_9000) ;  /* 0x000000000f087348 */ /* 0x000fea0003c00000 */
[----:B------:R0:W1:Y:S02]  /*f4a0*/  SHFL.IDX P6, R14, R13, R12, R11 ;  /* 0x0000000c0d0e7389 */ /* 0x00006400000c000b */
[----:B01----:R-:W-:Y:S01]  /*f4b0*/  ENDCOLLECTIVE ;  /* 0x000000000000791b */ /* 0x003fe20003800000 */
.L_x_9000:
        /* <DEDUP_REMOVED lines=13> */
.L_x_9001:
[----:B------:R-:W-:Y:S01]  /*f590*/  MOV R5, R10 ;  /* 0x0000000a00057202 */ /* 0x000fe20000000f00 */
[----:B------:R-:W-:Y:S02]  /*f5a0*/  IMAD.MOV.U32 R13, RZ, RZ, R7 ;  /* 0x000000ffff0d7224 */ /* 0x000fe400078e0007 */
[----:B------:R-:W-:Y:S02]  /*f5b0*/  IMAD.MOV.U32 R12, RZ, RZ, 0x4 ;  /* 0x00000004ff0c7424 */ /* 0x000fe400078e00ff */
[----:B------:R-:W-:-:S07]  /*f5c0*/  IMAD.MOV.U32 R4, RZ, RZ, R14 ;  /* 0x000000ffff047224 */ /* 0x000fce00078e000e */
[----:B------:R-:W-:Y:S05]  /*f5d0*/  WARPSYNC.COLLECTIVE R15, `(.L_x_9002) ;  /* 0x000000000f087348 */ /* 0x000fea0003c00000 */
[----:B------:R0:W1:Y:S02]  /*f5e0*/  SHFL.IDX P6, R14, R13, R12, R11 ;  /* 0x0000000c0d0e7389 */ /* 0x00006400000c000b */
[----:B01----:R-:W-:Y:S01]  /*f5f0*/  ENDCOLLECTIVE ;  /* 0x000000000000791b */ /* 0x003fe20003800000 */
.L_x_9002:
        /* <DEDUP_REMOVED lines=15> */
.L_x_9003:
[----:B------:R-:W-:Y:S02]  /*f6f0*/  IMAD.MOV.U32 R13, RZ, RZ, R7 ;  /* 0x000000ffff0d7224 */ /* 0x000fe400078e0007 */
[----:B------:R-:W-:Y:S01]  /*f700*/  IMAD.MOV.U32 R12, RZ, RZ, 0x5 ;  /* 0x00000005ff0c7424 */ /* 0x000fe200078e00ff */
[----:B------:R-:W-:-:S07]  /*f710*/  MOV R4, R14 ;  /* 0x0000000e00047202 */ /* 0x000fce0000000f00 */
[----:B------:R-:W-:Y:S05]  /*f720*/  WARPSYNC.COLLECTIVE R15, `(.L_x_9004) ;  /* 0x000000000f087348 */ /* 0x000fea0003c00000 */
[----:B------:R0:W1:Y:S02]  /*f730*/  SHFL.IDX P6, R14, R13, R12, R11 ;  /* 0x0000000c0d0e7389 */ /* 0x00006400000c000b */
[----:B01----:R-:W-:Y:S01]  /*f740*/  ENDCOLLECTIVE ;  /* 0x000000000000791b */ /* 0x003fe20003800000 */
.L_x_9004:
        /* <DEDUP_REMOVED lines=12> */
.L_x_9005:
[----:B------:R-:W-:Y:S01]  /*f810*/  @!P2 LEA R35, R19, UR47, 0x1 ;  /* 0x0000002f1323ac11 */ /* 0x000fe2000f8e08ff */
[----:B------:R-:W-:Y:S02]  /*f820*/  IMAD.MOV.U32 R5, RZ, RZ, R10 ;  /* 0x000000ffff057224 */ /* 0x000fe400078e000a */
[----:B------:R-:W-:Y:S02]  /*f830*/  IMAD.MOV.U32 R13, RZ, RZ, R7 ;  /* 0x000000ffff0d7224 */ /* 0x000fe400078e0007 */
[----:B------:R-:W-:Y:S01]  /*f840*/  IMAD.MOV.U32 R12, RZ, RZ, 0x6 ;  /* 0x00000006ff0c7424 */ /* 0x000fe200078e00ff */
[----:B------:R-:W-:-:S07]  /*f850*/  MOV R4, R14 ;  /* 0x0000000e00047202 */ /* 0x000fce0000000f00 */
[----:B------:R-:W-:Y:S05]  /*f860*/  WARPSYNC.COLLECTIVE R15, `(.L_x_9006) ;  /* 0x000000000f087348 */ /* 0x000fea0003c00000 */
[----:B------:R0:W1:Y:S02]  /*f870*/  SHFL.IDX P6, R14, R13, R12, R11 ;  /* 0x0000000c0d0e7389 */ /* 0x00006400000c000b */
[----:B01----:R-:W-:Y:S01]  /*f880*/  ENDCOLLECTIVE ;  /* 0x000000000000791b */ /* 0x003fe20003800000 */
.L_x_9006:
[----:B------:R-:W-:-:S04]  /*f890*/  @!P2 IMAD.WIDE.U32 R8, R26, 0x2, R4 ;  /* 0x000000021a08a825 */ /* 0x000fc800078e0004 */
[----:B------:R-:W-:Y:S01]  /*f8a0*/  VIADD R5, R3, 0x60 ;  /* 0x0000006003057836 */ /* 0x000fe20000000000 */
        /* <DEDUP_REMOVED lines=8> */
[----:B0-----:R-:W-:Y:S05]  /*f930*/  WARPSYNC.COLLECTIVE R15, `(.L_x_9007) ;  /* 0x000000000f087348 */ /* 0x001fea0003c00000 */
[----:B------:R1:W2:Y:S02]  /*f940*/  SHFL.IDX P6, R14, R13, R12, R11 ;  /* 0x0000000c0d0e7389 */ /* 0x0002a400000c000b */
[----:B012---:R-:W-:Y:S01]  /*f950*/  ENDCOLLECTIVE ;  /* 0x000000000000791b */ /* 0x007fe20003800000 */
.L_x_9007:
[----:B------:R-:W-:Y:S01]  /*f960*/  @!P2 LEA R21, R19, UR47, 0x1 ;  /* 0x0000002f1315ac11 */ /* 0x000fe2000f8e08ff */
[----:B------:R-:W-:Y:S02]  /*f970*/  IMAD.MOV.U32 R13, RZ, RZ, R7 ;  /* 0x000000ffff0d7224 */ /* 0x000fe400078e0007 */
[----:B------:R-:W-:Y:S02]  /*f980*/  IMAD.MOV.U32 R12, RZ, RZ, 0x7 ;  /* 0x00000007ff0c7424 */ /* 0x000fe400078e00ff */
[----:B------:R-:W-:-:S07]  /*f990*/  IMAD.MOV.U32 R4, RZ, RZ, R14 ;  /* 0x000000ffff047224 */ /* 0x000fce00078e000e */
[----:B------:R-:W-:Y:S05]  /*f9a0*/  WARPSYNC.COLLECTIVE R15, `(.L_x_9008) ;  /* 0x000000000f087348 */ /* 0x000fea0003c00000 */
[----:B------:R0:W1:Y:S02]  /*f9b0*/  SHFL.IDX P6, R14, R13, R12, R11 ;  /* 0x0000000c0d0e7389 */ /* 0x00006400000c000b */
[----:B01----:R-:W-:Y:S01]  /*f9c0*/  ENDCOLLECTIVE ;  /* 0x000000000000791b */ /* 0x003fe20003800000 */
.L_x_9008:
        /* <DEDUP_REMOVED lines=11> */
.L_x_9009:
[----:B------:R-:W-:Y:S05]  /*fa80*/  BRA `(.L_x_9010) ;  /* 0xffffffcc00187947 */ /* 0x000fea000383ffff */
.L_x_8941:
[----:B0-----:R-:W-:-:S04]  /*fa90*/  MOV R3, UR47 ;  /* 0x0000002f00037c02 */ /* 0x001fc80008000f00 */
[----:B------:R0:W1:Y:S03]  /*faa0*/  SYNCS.PHASECHK.TRANS64.TRYWAIT P0, [R3+URZ+0x28820], R0 ;  /* 0x02882000030075a7 */ /* 0x000066000800017f */
[----:B-1----:R-:W-:Y:S05]  /*fab0*/  @!P0 NANOSLEEP.SYNCS 0x989680 ;  /* 0x009896800000895d */ /* 0x002fea0003900000 */
[----:B------:R-:W1:Y:S02]  /*fac0*/  @!P0 SYNCS.PHASECHK.TRANS64 P0, [R3+URZ+0x28820], R0 ;  /* 0x02882000030085a7 */ /* 0x000e64000800007f */
[----:B-1----:R-:W-:Y:S05]  /*fad0*/  @!P0 BRA `(.L_x_8941) ;  /* 0xfffffffc00ec8947 */ /* 0x002fea000383ffff */
[----:B------:R-:W-:Y:S05]  /*fae0*/  BRA `(.L_x_9011) ;  /* 0xffffffcc00647947 */ /* 0x000fea000383ffff */
.L_x_8945:
[----:B0-----:R0:W1:Y:S02]  /*faf0*/  SYNCS.PHASECHK.TRANS64.TRYWAIT P0, [R34+URZ+0x28840], R3 ;  /* 0x02884003220075a7 */ /* 0x001064000800017f */
[----:B-1----:R-:W-:Y:S05]  /*fb00*/  @!P0 NANOSLEEP.SYNCS 0x989680 ;  /* 0x009896800000895d */ /* 0x002fea0003900000 */
[----:B------:R-:W1:Y:S02]  /*fb10*/  @!P0 SYNCS.PHASECHK.TRANS64 P0, [R34+URZ+0x28840], R3 ;  /* 0x02884003220085a7 */ /* 0x000e64000800007f */
[----:B-1----:R-:W-:Y:S05]  /*fb20*/  @!P0 BRA `(.L_x_8945) ;  /* 0xfffffffc00f08947 */ /* 0x002fea000383ffff */
[----:B------:R-:W-:Y:S05]  /*fb30*/  BRA `(.L_x_9012) ;  /* 0xffffffd000247947 */ /* 0x000fea000383ffff */
.L_x_8946:
        /* <DEDUP_REMOVED lines=8> */
.L_x_9014:
[----:B------:R-:W-:Y:S05]  /*fbc0*/  BSYNC B1 ;  /* 0x0000000000017941 */ /* 0x000fea0003800000 */
.L_x_9013:
[----:B------:R-:W-:Y:S01]  /*fbd0*/  MOV R13, R6 ;  /* 0x00000006000d7202 */ /* 0x000fe20000000f00 */
[----:B------:R-:W-:Y:S01]  /*fbe0*/  IMAD.MOV.U32 R12, RZ, RZ, RZ ;  /* 0x000000ffff0c7224 */ /* 0x000fe200078e00ff */
[----:B------:R-:W-:Y:S01]  /*fbf0*/  LEA R4, R4, UR47, 0x1 ;  /* 0x0000002f04047c11 */ /* 0x000fe2000f8e08ff */
[----:B------:R-:W-:Y:S02]  /*fc00*/  IMAD.MOV.U32 R11, RZ, RZ, 0x181f ;  /* 0x0000181fff0b7424 */ /* 0x000fe400078e00ff */
[----:B------:R-:W-:Y:S02]  /*fc10*/  IMAD.MOV.U32 R15, RZ, RZ, -0x1 ;  /* 0xffffffffff0f7424 */ /* 0x000fe400078e00ff */
[----:B------:R-:W-:Y:S02]  /*fc20*/  IMAD.MOV.U32 R0, RZ, RZ, R14 ;  /* 0x000000ffff007224 */ /* 0x000fe400078e000e */
[----:B------:R-:W-:-:S07]  /*fc30*/  IMAD.SHL.U32 R3, R26, 0x2, RZ ;  /* 0x000000021a037824 */ /* 0x000fce00078e00ff */
[----:B------:R-:W-:Y:S05]  /*fc40*/  WARPSYNC.COLLECTIVE R15, `(.L_x_9015) ;  /* 0x000000000f087348 */ /* 0x000fea0003c00000 */
[----:B------:R0:W1:Y:S02]  /*fc50*/  SHFL.IDX P6, R14, R13, R12, R11 ;  /* 0x0000000c0d0e7389 */ /* 0x00006400000c000b */
[----:B01----:R-:W-:Y:S01]  /*fc60*/  ENDCOLLECTIVE ;  /* 0x000000000000791b */ /* 0x003fe20003800000 */
.L_x_9015:
[----:B------:R-:W-:Y:S01]  /*fc70*/  MOV R13, R5 ;  /* 0x00000005000d7202 */ /* 0x000fe20000000f00 */
        /* <DEDUP_REMOVED lines=12> */
.L_x_9016:
[----:B------:R-:W-:Y:S02]  /*fd40*/  IMAD.MOV.U32 R13, RZ, RZ, R6 ;  /* 0x000000ffff0d7224 */ /* 0x000fe400078e0006 */
[----:B------:R-:W-:-:S07]  /*fd50*/  IMAD.MOV.U32 R0, RZ, RZ, R14 ;  /* 0x000000ffff007224 */ /* 0x000fce00078e000e */
[----:B------:R-:W-:Y:S05]  /*fd60*/  WARPSYNC.COLLECTIVE R15, `(.L_x_9017) ;  /* 0x000000000f087348 */ /* 0x000fea0003c00000 */
[----:B------:R0:W1:Y:S02]  /*fd70*/  SHFL.IDX P6, R14, R13, R12, R11 ;  /* 0x0000000c0d0e7389 */ /* 0x00006400000c000b */
[----:B01----:R-:W-:Y:S01]  /*fd80*/  ENDCOLLECTIVE ;  /* 0x000000000000791b */ /* 0x003fe20003800000 */
.L_x_9017:
        /* <DEDUP_REMOVED lines=14> */
.L_x_9018:
[----:B------:R-:W-:Y:S01]  /*fe70*/  MOV R13, R6 ;  /* 0x00000006000d7202 */ /* 0x000fe20000000f00 */
[----:B------:R-:W-:-:S07]  /*fe80*/  IMAD.MOV.U32 R7, RZ, RZ, R14 ;  /* 0x000000ffff077224 */ /* 0x000fce00078e000e */
[----:B------:R-:W-:Y:S05]  /*fe90*/  WARPSYNC.COLLECTIVE R15, `(.L_x_9019) ;  /* 0x000000000f087348 */ /* 0x000fea0003c00000 */
[----:B------:R0:W1:Y:S02]  /*fea0*/  SHFL.IDX P6, R14, R13, R12, R11 ;  /* 0x0000000c0d0e7389 */ /* 0x00006400000c000b */
[----:B01----:R-:W-:Y:S01]  /*feb0*/  ENDCOLLECTIVE ;  /* 0x000000000000791b */ /* 0x003fe20003800000 */
.L_x_9019:
        /* <DEDUP_REMOVED lines=13> */
.L_x_9020:
[----:B------:R-:W-:Y:S01]  /*ff90*/  IMAD.MOV.U32 R13, RZ, RZ, R6 ;  /* 0x000000ffff0d7224 */ /* 0x000fe200078e0006 */
[----:B------:R-:W-:-:S07]  /*ffa0*/  MOV R0, R14 ;  /* 0x0000000e00007202 */ /* 0x000fce0000000f00 */
[----:B------:R-:W-:Y:S05]  /*ffb0*/  WARPSYNC.COLLECTIVE R15, `(.L_x_9021) ;  /* 0x000000000f087348 */ /* 0x000fea0003c00000 */
[----:B------:R0:W1:Y:S02]  /*ffc0*/  SHFL.IDX P6, R14, R13, R12, R11 ;  /* 0x0000000c0d0e7389 */ /* 0x00006400000c000b */
[----:B01----:R-:W-:Y:S01]  /*ffd0*/  ENDCOLLECTIVE ;  /* 0x000000000000791b */ /* 0x003fe20003800000 */
.L_x_9021:
        /* <DEDUP_REMOVED lines=14> */
.L_x_9022:
[----:B------:R-:W-:Y:S02]  /*100c0*/  IMAD.MOV.U32 R13, RZ, RZ, R6 ;  /* 0x000000ffff0d7224 */ /* 0x000fe400078e0006 */
[----:B------:R-:W-:-:S07]  /*100d0*/  IMAD.MOV.U32 R0, RZ, RZ, R14 ;  /* 0x000000ffff007224 */ /* 0x000fce00078e000e */
[----:B------:R-:W-:Y:S05]  /*100e0*/  WARPSYNC.COLLECTIVE R15, `(.L_x_9023) ;  /* 0x000000000f087348 */ /* 0x000fea0003c00000 */
[----:B------:R0:W1:Y:S02]  /*100f0*/  SHFL.IDX P6, R14, R13, R12, R11 ;  /* 0x0000000c0d0e7389 */ /* 0x00006400000c000b */
[----:B01----:R-:W-:Y:S01]  /*10100*/  ENDCOLLECTIVE ;  /* 0x000000000000791b */ /* 0x003fe20003800000 */
.L_x_9023:
        /* <DEDUP_REMOVED lines=14> */
.L_x_9024:
[----:B------:R-:W-:Y:S01]  /*101f0*/  MOV R13, R6 ;  /* 0x00000006000d7202 */ /* 0x000fe20000000f00 */
[----:B------:R-:W-:-:S07]  /*10200*/  IMAD.MOV.U32 R7, RZ, RZ, R14 ;  /* 0x000000ffff077224 */ /* 0x000fce00078e000e */
[----:B------:R-:W-:Y:S05]  /*10210*/  WARPSYNC.COLLECTIVE R15, `(.L_x_9025) ;  /* 0x000000000f087348 */ /* 0x000fea0003c00000 */
[----:B------:R0:W1:Y:S02]  /*10220*/  SHFL.IDX P6, R14, R13, R12, R11 ;  /* 0x0000000c0d0e7389 */ /* 0x00006400000c000b */
[----:B01----:R-:W-:Y:S01]  /*10230*/  ENDCOLLECTIVE ;  /* 0x000000000000791b */ /* 0x003fe20003800000 */
.L_x_9025:
        /* <DEDUP_REMOVED lines=13> */
.L_x_9026:
[----:B------:R-:W-:Y:S01]  /*10310*/  IMAD.MOV.U32 R13, RZ, RZ, R6 ;  /* 0x000000ffff0d7224 */ /* 0x000fe200078e0006 */
[----:B------:R-:W-:-:S07]  /*10320*/  MOV R0, R14 ;  /* 0x0000000e00007202 */ /* 0x000fce0000000f00 */
[----:B------:R-:W-:Y:S05]  /*10330*/  WARPSYNC.COLLECTIVE R15, `(.L_x_9027) ;  /* 0x000000000f087348 */ /* 0x000fea0003c00000 */
[----:B------:R0:W1:Y:S02]  /*10340*/  SHFL.IDX P6, R14, R13, R12, R11 ;  /* 0x0000000c0d0e7389 */ /* 0x00006400000c000b */
[----:B01----:R-:W-:Y:S01]  /*10350*/  ENDCOLLECTIVE ;  /* 0x000000000000791b */ /* 0x003fe20003800000 */
.L_x_9027:
        /* <DEDUP_REMOVED lines=14> */
.L_x_9028:
[----:B------:R-:W-:Y:S02]  /*10440*/  IMAD.MOV.U32 R13, RZ, RZ, R6 ;  /* 0x000000ffff0d7224 */ /* 0x000fe400078e0006 */
[----:B------:R-:W-:-:S07]  /*10450*/  IMAD.MOV.U32 R5, RZ, RZ, R14 ;  /* 0x000000ffff057224 */ /* 0x000fce00078e000e */
[----:B------:R-:W-:Y:S05]  /*10460*/  WARPSYNC.COLLECTIVE R15, `(.L_x_9029) ;  /* 0x000000000f087348 */ /* 0x000fea0003c00000 */
[----:B------:R0:W1:Y:S02]  /*10470*/  SHFL.IDX P6, R14, R13, R12, R11 ;  /* 0x0000000c0d0e7389 */ /* 0x00006400000c000b */
[----:B01----:R-:W-:Y:S01]  /*10480*/  ENDCOLLECTIVE ;  /* 0x000000000000791b */ /* 0x003fe20003800000 */
.L_x_9029:
[----:B------:R-:W-:Y:S01]  /*10490*/  IMAD.MOV.U32 R6, RZ, RZ, R14 ;  /* 0x000000ffff067224 */ /* 0x000fe200078e000e */
[----:B------:R-:W-:Y:S06]  /*104a0*/  BRA `(.L_x_9030) ;  /* 0xffffffc800f87947 */ /* 0x000fec000383ffff */
.L_x_8951:
[----:B---3--:R3:W4:Y:S02]  /*104b0*/  SYNCS.PHASECHK.TRANS64.TRYWAIT P0, [R0+URZ+0x28860], R5 ;  /* 0x02886005000075a7 */ /* 0x008724000800017f */
[----:B----4-:R-:W-:Y:S05]  /*104c0*/  @!P0 NANOSLEEP.SYNCS 0x989680 ;  /* 0x009896800000895d */ /* 0x010fea0003900000 */
[----:B------:R-:W4:Y:S02]  /*104d0*/  @!P0 SYNCS.PHASECHK.TRANS64 P0, [R0+URZ+0x28860], R5 ;  /* 0x02886005000085a7 */ /* 0x000f24000800007f */
[----:B----4-:R-:W-:Y:S05]  /*104e0*/  @!P0 BRA `(.L_x_8951) ;  /* 0xfffffffc00f08947 */ /* 0x010fea000383ffff */
[----:B------:R-:W-:Y:S05]  /*104f0*/  BRA `(.L_x_9031) ;  /* 0xffffffcc00507947 */ /* 0x000fea000383ffff */
.L_x_8952:
[----:B------:R-:W-:Y:S01]  /*10500*/  BSSY B1, `(.L_x_9032) ;  /* 0x0000008000017945 */ /* 0x000fe20003800000 */
[----:B0-----:R-:W-:Y:S01]  /*10510*/  MOV R13, R2 ;  /* 0x00000002000d7202 */ /* 0x001fe20000000f00 */
[----:B------:R-:W-:Y:S02]  /*10520*/  IMAD.MOV.U32 R12, RZ, RZ, RZ ;  /* 0x000000ffff0c7224 */ /* 0x000fe400078e00ff */
[----:B------:R-:W-:Y:S02]  /*10530*/  IMAD.MOV.U32 R11, RZ, RZ, 0x181f ;  /* 0x0000181fff0b7424 */ /* 0x000fe400078e00ff */
[----:B------:R-:W-:-:S07]  /*10540*/  IMAD.MOV.U32 R15, RZ, RZ, -0x1 ;  /* 0xffffffffff0f7424 */ /* 0x000fce00078e00ff */
[----:B--23--:R-:W-:Y:S05]  /*10550*/  WARPSYNC.COLLECTIVE R15, `(.L_x_9033) ;  /* 0x000000000f087348 */ /* 0x00cfea0003c00000 */
[----:B------:R0:W1:Y:S02]  /*10560*/  SHFL.IDX P6, R14, R13, R12, R11 ;  /* 0x0000000c0d0e7389 */ /* 0x00006400000c000b */
[----:B0123--:R-:W-:Y:S01]  /*10570*/  ENDCOLLECTIVE ;  /* 0x000000000000791b */ /* 0x00ffe20003800000 */
.L_x_9033:
[----:B------:R-:W-:Y:S05]  /*10580*/  BSYNC B1 ;  /* 0x0000000000017941 */ /* 0x000fea0003800000 */
.L_x_9032:
[----:B------:R-:W-:Y:S01]  /*10590*/  MOV R13, R16 ;  /* 0x00000010000d7202 */ /* 0x000fe20000000f00 */
[----:B------:R-:W-:Y:S01]  /*105a0*/  IMAD.MOV.U32 R12, RZ, RZ, RZ ;  /* 0x000000ffff0c7224 */ /* 0x000fe200078e00ff */
[----:B------:R-:W-:Y:S01]  /*105b0*/  LEA R7, R7, UR47, 0x1 ;  /* 0x0000002f07077c11 */ /* 0x000fe2000f8e08ff */
[----:B------:R-:W-:Y:S02]  /*105c0*/  IMAD.MOV.U32 R11, RZ, RZ, 0x181f ;  /* 0x0000181fff0b7424 */ /* 0x000fe400078e00ff */
[----:B------:R-:W-:Y:S02]  /*105d0*/  IMAD.MOV.U32 R15, RZ, RZ, -0x1 ;  /* 0xffffffffff0f7424 */ /* 0x000fe400078e00ff */
[----:B------:R-:W-:-:S07]  /*105e0*/  IMAD.MOV.U32 R5, RZ, RZ, R14 ;  /* 0x000000ffff057224 */ /* 0x000fce00078e000e */
[----:B------:R-:W-:Y:S05]  /*105f0*/  WARPSYNC.COLLECTIVE R15, `(.L_x_9034) ;  /* 0x000000000f087348 */ /* 0x000fea0003c00000 */
[----:B------:R0:W1:Y:S02]  /*10600*/  SHFL.IDX P6, R14, R13, R12, R11 ;  /* 0x0000000c0d0e7389 */ /* 0x00006400000c000b */
[----:B01----:R-:W-:Y:S01]  /*10610*/  ENDCOLLECTIVE ;  /* 0x000000000000791b */ /* 0x003fe20003800000 */
.L_x_9034:
[----:B------:R-:W-:Y:S01]  /*10620*/  MOV R13, R2 ;  /* 0x00000002000d7202 */ /* 0x000fe20000000f00 */
[----:B------:R-:W-:Y:S01]  /*10630*/  IMAD.MOV.U32 R12, RZ, RZ, 0x1 ;  /* 0x00000001ff0c7424 */ /* 0x000fe200078e00ff */
[----:B------:R-:W-:-:S13]  /*10640*/  IADD3 R4, P0, R14, R3, RZ ;  /* 0x000000030e047210 */ /* 0x000fda0007f1e0ff */
[----:B------:R-:W-:Y:S05]  /*10650*/  WARPSYNC.COLLECTIVE R15, `(.L_x_9035) ;  /* 0x000000000f087348 */ /* 0x000fea0003c00000 */
[----:B------:R0:W1:Y:S02]  /*10660*/  SHFL.IDX P6, R14, R13, R12, R11 ;  /* 0x0000000c0d0e7389 */ /* 0x00006400000c000b */
[----:B01----:R-:W-:Y:S01]  /*10670*/  ENDCOLLECTIVE ;  /* 0x000000000000791b */ /* 0x003fe20003800000 */
.L_x_9035:
        /* <DEDUP_REMOVED lines=12> */
.L_x_9036:
        /* <DEDUP_REMOVED lines=10> */
.L_x_9037:
        /* <DEDUP_REMOVED lines=12> */
.L_x_9038:
        /* <DEDUP_REMOVED lines=10> */
.L_x_9039:
        /* <DEDUP_REMOVED lines=12> */
.L_x_9040:
        /* <DEDUP_REMOVED lines=10> */
.L_x_9041:
        /* <DEDUP_REMOVED lines=12> */
.L_x_9042:
        /* <DEDUP_REMOVED lines=10> */
.L_x_9043:
        /* <DEDUP_REMOVED lines=12> */
.L_x_9044:
        /* <DEDUP_REMOVED lines=10> */
.L_x_9045:
        /* <DEDUP_REMOVED lines=12> */
.L_x_9046:
        /* <DEDUP_REMOVED lines=10> */
.L_x_9047:
        /* <DEDUP_REMOVED lines=12> */
.L_x_9048:
[----:B------:R-:W-:Y:S01]  /*10f80*/  @!PT LDS RZ, [RZ] ;  /* 0x00000000fffff984 */ /* 0x000fe20000000800 */
[----:B------:R-:W-:Y:S01]  /*10f90*/  @!PT LDS RZ, [RZ] ;  /* 0x00000000fffff984 */ /* 0x000fe20000000800 */
[----:B------:R-:W-:Y:S01]  /*10fa0*/  @!PT LDS RZ, [RZ] ;  /* 0x00000000fffff984 */ /* 0x000fe20000000800 */
[----:B------:R0:W-:Y:S01]  /*10fb0*/  LDGSTS.E.BYPASS.LTC128B.128 [R7+0x7400], desc[UR44][R4.64+0x80], !P0 ;  /* 0x0740008004077fae */ /* 0x0001e2000c101d6c */
[----:B------:R-:W-:Y:S05]  /*10fc0*/  BRA `(.L_x_9049) ;  /* 0xffffffc400987947 */ /* 0x000fea000383ffff */
.L_x_8958:
[----:B0-----:R0:W1:Y:S02]  /*10fd0*/  SYNCS.PHASECHK.TRANS64.TRYWAIT P0, [R0+URZ+0x28860], R5 ;  /* 0x02886005000075a7 */ /* 0x001064000800017f */
[----:B-1----:R-:W-:Y:S05]  /*10fe0*/  @!P0 NANOSLEEP.SYNCS 0x989680 ;  /* 0x009896800000895d */ /* 0x002fea0003900000 */
[----:B------:R-:W1:Y:S02]  /*10ff0*/  @!P0 SYNCS.PHASECHK.TRANS64 P0, [R0+URZ+0x28860], R5 ;  /* 0x02886005000085a7 */ /* 0x000e64000800007f */
[----:B-1----:R-:W-:Y:S05]  /*11000*/  @!P0 BRA `(.L_x_8958) ;  /* 0xfffffffc00f08947 */ /* 0x002fea000383ffff */
[----:B------:R-:W-:Y:S05]  /*11010*/  BRA `(.L_x_9050) ;  /* 0xffffffc800807947 */ /* 0x000fea000383ffff */
.L_x_8959:
        /* <DEDUP_REMOVED lines=8> */
.L_x_9052:
[----:B------:R-:W-:Y:S05]  /*110a0*/  BSYNC B0 ;  /* 0x0000000000007941 */ /* 0x000fea0003800000 */
.L_x_9051:
        /* <DEDUP_REMOVED lines=9> */
.L_x_9053:
[----:B------:R-:W-:Y:S02]  /*11140*/  ULDC UR4, c[0x0][0x2f4] ;  /* 0x0000bd0000047ab9 */ /* 0x000fe40000000800 */
[----:B------:R-:W-:Y:S02]  /*11150*/  ISETP.GE.AND P0, PT, R25, UR4, PT ;  /* 0x0000000419007c0c */ /* 0x000fe4000bf06270 */
[----:B------:R-:W-:Y:S02]  /*11160*/  ISETP.GE.AND P1, PT, R26, UR4, PT ;  /* 0x000000041a007c0c */ /* 0x000fe4000bf26270 */
[C---:B------:R-:W-:Y:S02]  /*11170*/  ISETP.LT.OR P3, PT, R28.reuse, 0x1, P0 ;  /* 0x000000011c00780c */ /* 0x040fe40000761670 */
[----:B------:R-:W-:Y:S01]  /*11180*/  ISETP.LT.OR P2, PT, R28, 0x1, P1 ;  /* 0x000000011c00780c */ /* 0x000fe20000f41670 */
[----:B------:R-:W-:Y:S01]  /*11190*/  IMAD.MOV.U32 R13, RZ, RZ, R2 ;  /* 0x000000ffff0d7224 */ /* 0x000fe200078e0002 */
[----:B------:R-:W-:Y:S01]  /*111a0*/  MOV R12, 0x1 ;  /* 0x00000001000c7802 */ /* 0x000fe20000000f00 */
[----:B------:R-:W-:-:S10]  /*111b0*/  IMAD.MOV.U32 R4, RZ, RZ, R14 ;  /* 0x000000ffff047224 */ /* 0x000fd400078e000e */
[----:B------:R-:W-:Y:S05]  /*111c0*/  WARPSYNC.COLLECTIVE R15, `(.L_x_9054) ;  /* 0x000000000f087348 */ /* 0x000fea0003c00000 */
[----:B------:R0:W1:Y:S02]  /*111d0*/  SHFL.IDX P6, R14, R13, R12, R11 ;  /* 0x0000000c0d0e7389 */ /* 0x00006400000c000b */
[----:B01----:R-:W-:Y:S01]  /*111e0*/  ENDCOLLECTIVE ;  /* 0x000000000000791b */ /* 0x003fe20003800000 */
.L_x_9054:
        /* <DEDUP_REMOVED lines=13> */
.L_x_9055:
[----:B------:R-:W-:Y:S01]  /*112c0*/  IMAD.MOV.U32 R5, RZ, RZ, R19 ;  /* 0x000000ffff057224 */ /* 0x000fe200078e0013 */
[----:B------:R-:W-:Y:S01]  /*112d0*/  MOV R13, R2 ;  /* 0x00000002000d7202 */ /* 0x000fe20000000f00 */
[----:B------:R-:W-:Y:S02]  /*112e0*/  IMAD.MOV.U32 R12, RZ, RZ, 0x2 ;  /* 0x00000002ff0c7424 */ /* 0x000fe400078e00ff */
[----:B------:R-:W-:-:S07]  /*112f0*/  IMAD.MOV.U32 R4, RZ, RZ, R14 ;  /* 0x000000ffff047224 */ /* 0x000fce00078e000e */
[----:B------:R-:W-:Y:S05]  /*11300*/  WARPSYNC.COLLECTIVE R15, `(.L_x_9056) ;  /* 0x000000000f087348 */ /* 0x000fea0003c00000 */
[----:B------:R0:W1:Y:S02]  /*11310*/  SHFL.IDX P6, R14, R13, R12, R11 ;  /* 0x0000000c0d0e7389 */ /* 0x00006400000c000b */
[----:B01----:R-:W-:Y:S01]  /*11320*/  ENDCOLLECTIVE ;  /* 0x000000000000791b */ /* 0x003fe20003800000 */
.L_x_9056:
        /* <DEDUP_REMOVED lines=13> */
.L_x_9057:
[----:B------:R-:W-:Y:S02]  /*11400*/  IMAD.MOV.U32 R5, RZ, RZ, R23 ;  /* 0x000000ffff057224 */ /* 0x000fe400078e0017 */
[----:B------:R-:W-:Y:S02]  /*11410*/  IMAD.MOV.U32 R13, RZ, RZ, R2 ;  /* 0x000000ffff0d7224 */ /* 0x000fe400078e0002 */
[----:B------:R-:W-:Y:S02]  /*11420*/  IMAD.MOV.U32 R12, RZ, RZ, 0x3 ;  /* 0x00000003ff0c7424 */ /* 0x000fe400078e00ff */
[----:B------:R-:W-:-:S07]  /*11430*/  IMAD.MOV.U32 R22, RZ, RZ, R14 ;  /* 0x000000ffff167224 */ /* 0x000fce00078e000e */
[----:B------:R-:W-:Y:S05]  /*11440*/  WARPSYNC.COLLECTIVE R15, `(.L_x_9058) ;  /* 0x000000000f087348 */ /* 0x000fea0003c00000 */
[----:B------:R0:W1:Y:S02]  /*11450*/  SHFL.IDX P6, R14, R13, R12, R11 ;  /* 0x0000000c0d0e7389 */ /* 0x00006400000c000b */
[----:B01----:R-:W-:Y:S01]  /*11460*/  ENDCOLLECTIVE ;  /* 0x000000000000791b */ /* 0x003fe20003800000 */
.L_x_9058:
[----:B------:R-:W-:-:S05]  /*11470*/  MOV R4, R22 ;  /* 0x0000001600047202 */ /* 0x000fca0000000f00 */
[----:B------:R-:W-:-:S05]  /*11480*/  IMAD.WIDE.U32 R4, R26, 0x2, R4 ;  /* 0x000000021a047825 */ /* 0x000fca00078e0004 */
        /* <DEDUP_REMOVED lines=12> */
.L_x_9059:
[----:B------:R-:W-:Y:S02]  /*11550*/  IMAD.MOV.U32 R5, RZ, RZ, R21 ;  /* 0x000000ffff057224 */ /* 0x000fe400078e0015 */
[----:B------:R-:W-:Y:S01]  /*11560*/  IMAD.MOV.U32 R13, RZ, RZ, R2 ;  /* 0x000000ffff0d7224 */ /* 0x000fe200078e0002 */
[----:B------:R-:W-:Y:S01]  /*11570*/  MOV R12, 0x4 ;  /* 0x00000004000c7802 */ /* 0x000fe20000000f00 */
[----:B------:R-:W-:-:S07]  /*11580*/  IMAD.MOV.U32 R20, RZ, RZ, R14 ;  /* 0x000000ffff147224 */ /* 0x000fce00078e000e */
[----:B------:R-:W-:Y:S05]  /*11590*/  WARPSYNC.COLLECTIVE R15, `(.L_x_9060) ;  /* 0x000000000f087348 */ /* 0x000fea0003c00000 */
[----:B------:R0:W1:Y:S02]  /*115a0*/  SHFL.IDX P6, R14, R13, R12, R11 ;  /* 0x0000000c0d0e7389 */ /* 0x00006400000c000b */
[----:B01----:R-:W-:Y:S01]  /*115b0*/  ENDCOLLECTIVE ;  /* 0x000000000000791b */ /* 0x003fe20003800000 */
.L_x_9060:
        /* <DEDUP_REMOVED lines=14> */
.L_x_9061:
[----:B------:R-:W-:Y:S01]  /*116a0*/  MOV R5, R9 ;  /* 0x0000000900057202 */ /* 0x000fe20000000f00 */
[----:B------:R-:W-:Y:S02]  /*116b0*/  IMAD.MOV.U32 R9, RZ, RZ, RZ ;  /* 0x000000ffff097224 */ /* 0x000fe400078e00ff */
[----:B------:R-:W-:Y:S02]  /*116c0*/  IMAD.MOV.U32 R13, RZ, RZ, R2 ;  /* 0x000000ffff0d7224 */ /* 0x000fe400078e0002 */
[----:B------:R-:W-:Y:S02]  /*116d0*/  IMAD.MOV.U32 R12, RZ, RZ, 0x5 ;  /* 0x00000005ff0c7424 */ /* 0x000fe400078e00ff */
[----:B------:R-:W-:-:S07]  /*116e0*/  IMAD.MOV.U32 R24, RZ, RZ, R14 ;  /* 0x000000ffff187224 */ /* 0x000fce00078e000e */
[----:B------:R-:W-:Y:S05]  /*116f0*/  WARPSYNC.COLLECTIVE R15, `(.L_x_9062) ;  /* 0x000000000f087348 */ /* 0x000fea0003c00000 */
[----:B------:R0:W1:Y:S02]  /*11700*/  SHFL.IDX P6, R14, R13, R12, R11 ;  /* 0x0000000c0d0e7389 */ /* 0x00006400000c000b */
[----:B01----:R-:W-:Y:S01]  /*11710*/  ENDCOLLECTIVE ;  /* 0x000000000000791b */ /* 0x003fe20003800000 */
.L_x_9062:
        /* <DEDUP_REMOVED lines=14> */
.L_x_9063:
[----:B------:R-:W-:Y:S02]  /*11800*/  IMAD.MOV.U32 R5, RZ, RZ, R19 ;  /* 0x000000ffff057224 */ /* 0x000fe400078e0013 */
[----:B------:R-:W-:Y:S02]  /*11810*/  IMAD.MOV.U32 R13, RZ, RZ, R2 ;  /* 0x000000ffff0d7224 */ /* 0x000fe400078e0002 */
[----:B------:R-:W-:Y:S01]  /*11820*/  IMAD.MOV.U32 R12, RZ, RZ, 0x6 ;  /* 0x00000006ff0c7424 */ /* 0x000fe200078e00ff */
[----:B------:R-:W-:-:S07]  /*11830*/  MOV R4, R14 ;  /* 0x0000000e00047202 */ /* 0x000fce0000000f00 */
[----:B------:R-:W-:Y:S05]  /*11840*/  WARPSYNC.COLLECTIVE R15, `(.L_x_9064) ;  /* 0x000000000f087348 */ /* 0x000fea0003c00000 */
[----:B------:R0:W1:Y:S02]  /*11850*/  SHFL.IDX P6, R14, R13, R12, R11 ;  /* 0x0000000c0d0e7389 */ /* 0x00006400000c000b */
[----:B01----:R-:W-:Y:S01]  /*11860*/  ENDCOLLECTIVE ;  /* 0x000000000000791b */ /* 0x003fe20003800000 */
.L_x_9064:
        /* <DEDUP_REMOVED lines=13> */
.L_x_9065:
[----:B------:R-:W-:Y:S02]  /*11940*/  IMAD.MOV.U32 R5, RZ, RZ, R25 ;  /* 0x000000ffff057224 */ /* 0x000fe400078e0019 */
[----:B------:R-:W-:Y:S01]  /*11950*/  IMAD.MOV.U32 R13, RZ, RZ, R2 ;  /* 0x000000ffff0d7224 */ /* 0x000fe200078e0002 */
[----:B------:R-:W-:Y:S01]  /*11960*/  MOV R12, 0x7 ;  /* 0x00000007000c7802 */ /* 0x000fe20000000f00 */
[----:B------:R-:W-:-:S07]  /*11970*/  IMAD.MOV.U32 R30, RZ, RZ, R14 ;  /* 0x000000ffff1e7224 */ /* 0x000fce00078e000e */
[----:B------:R-:W-:Y:S05]  /*11980*/  WARPSYNC.COLLECTIVE R15, `(.L_x_9066) ;  /* 0x000000000f087348 */ /* 0x000fea0003c00000 */
[----:B------:R0:W1:Y:S02]  /*11990*/  SHFL.IDX P6, R14, R13, R12, R11 ;  /* 0x0000000c0d0e7389 */ /* 0x00006400000c000b */
[----:B01----:R-:W-:Y:S01]  /*119a0*/  ENDCOLLECTIVE ;  /* 0x000000000000791b */ /* 0x003fe20003800000 */
.L_x_9066:
        /* <DEDUP_REMOVED lines=12> */
.L_x_9067:
[----:B------:R-:W-:Y:S05]  /*11a70*/  BRA `(.L_x_9068) ;  /* 0xffffffc000fc7947 */ /* 0x000fea000383ffff */
.L_x_8962:
[----:B0-----:R0:W1:Y:S02]  /*11a80*/  SYNCS.PHASECHK.TRANS64.TRYWAIT P0, [R7+URZ+0x28820], R9 ;  /* 0x02882009070075a7 */ /* 0x001064000800017f */
[----:B-1----:R-:W-:Y:S05]  /*11a90*/  @!P0 NANOSLEEP.SYNCS 0x989680 ;  /* 0x009896800000895d */ /* 0x002fea0003900000 */
[----:B------:R-:W1:Y:S02]  /*11aa0*/  @!P0 SYNCS.PHASECHK.TRANS64 P0, [R7+URZ+0x28820], R9 ;  /* 0x02882009070085a7 */ /* 0x000e64000800007f */
[----:B-1----:R-:W-:Y:S05]  /*11ab0*/  @!P0 BRA `(.L_x_8962) ;  /* 0xfffffffc00f08947 */ /* 0x002fea000383ffff */
[----:B------:R-:W-:Y:S05]  /*11ac0*/  BRA `(.L_x_9069) ;  /* 0xffffffc400707947 */ /* 0x000fea000383ffff */
.L_x_8963:
[----:B------:R-:W-:Y:S01]  /*11ad0*/  BSSY B0, `(.L_x_9070) ;  /* 0x0000008000007945 */ /* 0x000fe20003800000 */
[----:B------:R-:W-:Y:S01]  /*11ae0*/  IMAD.MOV.U32 R13, RZ, RZ, R17 ;  /* 0x000000ffff0d7224 */ /* 0x000fe200078e0011 */
[----:B------:R-:W-:Y:S01]  /*11af0*/  MOV R12, RZ ;  /* 0x000000ff000c7202 */ /* 0x000fe20000000f00 */
[----:B------:R-:W-:Y:S02]  /*11b00*/  IMAD.MOV.U32 R11, RZ, RZ, 0x1f ;  /* 0x0000001fff0b7424 */ /* 0x000fe400078e00ff */
[----:B------:R-:W-:-:S07]  /*11b10*/  IMAD.MOV.U32 R15, RZ, RZ, -0x1 ;  /* 0xffffffffff0f7424 */ /* 0x000fce00078e00ff */
[----:B0-2--5:R-:W-:Y:S05]  /*11b20*/  WARPSYNC.COLLECTIVE R15, `(.L_x_9071) ;  /* 0x000000000f087348 */ /* 0x025fea0003c00000 */
[----:B------:R1:W3:Y:S02]  /*11b30*/  SHFL.IDX P6, R14, R13, R12, R11 ;  /* 0x0000000c0d0e7389 */ /* 0x0002e400000c000b */
[----:B0123-5:R-:W-:Y:S01]  /*11b40*/  ENDCOLLECTIVE ;  /* 0x000000000000791b */ /* 0x02ffe20003800000 */
.L_x_9071:
[----:B------:R-:W-:Y:S05]  /*11b50*/  BSYNC B0 ;  /* 0x0000000000007941 */ /* 0x000fea0003800000 */
.L_x_9070:
[----:B------:R-:W-:Y:S05]  /*11b60*/  BRA `(.L_x_9072) ;  /* 0xffffffc400547947 */ /* 0x000fea000383ffff */
.L_x_8964:
[----:B------:R-:W-:Y:S01]  /*11b70*/  BSSY B0, `(.L_x_9073) ;  /* 0x0000006000007945 */ /* 0x000fe20003800000 */
[----:B------:R-:W-:-:S07]  /*11b80*/  IMAD.MOV.U32 R15, RZ, RZ, -0x1 ;  /* 0xffffffffff0f7424 */ /* 0x000fce00078e00ff */
[----:B012--5:R-:W-:Y:S05]  /*11b90*/  WARPSYNC.COLLECTIVE R15, `(.L_x_9074) ;  /* 0x000000000f0c7348 */ /* 0x027fea0003c00000 */
[----:B------:R-:W-:Y:S02]  /*11ba0*/  ELECT P6, UR62, PT ;  /* 0x00000000003e782f */ /* 0x000fe400038c0000 */
[----:B------:R-:W-:Y:S01]  /*11bb0*/  MOV R14, UR62 ;  /* 0x0000003e000e7c02 */ /* 0x000fe20008000f00 */
[----:B012--5:R-:W-:Y:S10]  /*11bc0*/  ENDCOLLECTIVE ;  /* 0x000000000000791b */ /* 0x027ff40003800000 */
.L_x_9074:
[----:B------:R-:W-:Y:S05]  /*11bd0*/  BSYNC B0 ;  /* 0x0000000000007941 */ /* 0x000fea0003800000 */
.L_x_9073:
[----:B------:R-:W-:Y:S05]  /*11be0*/  BRA `(.L_x_9075) ;  /* 0xffffffc400487947 */ /* 0x000fea000383ffff */
.L_x_8966:
[----:B---3--:R3:W4:Y:S02]  /*11bf0*/  SYNCS.PHASECHK.TRANS64.TRYWAIT P1, [R5+URZ+0x28840], R2 ;  /* 0x02884002050075a7 */ /* 0x008724000802017f */
[----:B----4-:R-:W-:Y:S05]  /*11c00*/  @!P1 NANOSLEEP.SYNCS 0x989680 ;  /* 0x009896800000995d */ /* 0x010fea0003900000 */
[----:B------:R-:W4:Y:S02]  /*11c10*/  @!P1 SYNCS.PHASECHK.TRANS64 P1, [R5+URZ+0x28840], R2 ;  /* 0x02884002050095a7 */ /* 0x000f24000802007f */
[----:B----4-:R-:W-:Y:S05]  /*11c20*/  @!P1 BRA `(.L_x_8966) ;  /* 0xfffffffc00f09947 */ /* 0x010fea000383ffff */
[----:B------:R-:W-:Y:S05]  /*11c30*/  BRA `(.L_x_9076) ;  /* 0xffffffc400687947 */ /* 0x000fea000383ffff */
.L_x_8968:
[----:B0-----:R0:W4:Y:S02]  /*11c40*/  SYNCS.PHASECHK.TRANS64.TRYWAIT P1, [R7+URZ+0x28840], R0 ;  /* 0x02884000070075a7 */ /* 0x001124000802017f */
[----:B----4-:R-:W-:Y:S05]  /*11c50*/  @!P1 NANOSLEEP.SYNCS 0x989680 ;  /* 0x009896800000995d */ /* 0x010fea0003900000 */
[----:B------:R-:W4:Y:S02]  /*11c60*/  @!P1 SYNCS.PHASECHK.TRANS64 P1, [R7+URZ+0x28840], R0 ;  /* 0x02884000070095a7 */ /* 0x000f24000802007f */
[----:B----4-:R-:W-:Y:S05]  /*11c70*/  @!P1 BRA `(.L_x_8968) ;  /* 0xfffffffc00f09947 */ /* 0x010fea000383ffff */
[----:B------:R-:W-:Y:S05]  /*11c80*/  BRA `(.L_x_9077) ;  /* 0xffffffc400747947 */ /* 0x000fea000383ffff */
.L_x_8970:
[----:B----4-:R4:W0:Y:S02]  /*11c90*/  SYNCS.PHASECHK.TRANS64.TRYWAIT P1, [R5+URZ+0x28860], R2 ;  /* 0x02886002050075a7 */ /* 0x010824000802017f */
[----:B0-----:R-:W-:Y:S05]  /*11ca0*/  @!P1 NANOSLEEP.SYNCS 0x989680 ;  /* 0x009896800000995d */ /* 0x001fea0003900000 */
[----:B------:R-:W0:Y:S02]  /*11cb0*/  @!P1 SYNCS.PHASECHK.TRANS64 P1, [R5+URZ+0x28860], R2 ;  /* 0x02886002050095a7 */ /* 0x000e24000802007f */
[----:B0-----:R-:W-:Y:S05]  /*11cc0*/  @!P1 BRA `(.L_x_8970) ;  /* 0xfffffffc00f09947 */ /* 0x001fea000383ffff */
[----:B------:R-:W-:Y:S05]  /*11cd0*/  BRA `(.L_x_9078) ;  /* 0xffffffc400707947 */ /* 0x000fea000383ffff */
.L_x_9079:
        /* <DEDUP_REMOVED lines=10> */
.L_x_15993:


//--------------------- .text._ZN7cutlass13device_kernelIN5flash11enable_sm90INS1_16FlashAttnFwdSm90INS1_25CollectiveMainloopFwdSm90ILi2EN4cute5tupleIJNS5_1CILi1EEES8_S8_EEENS6_IJNS7_ILi128EEESA_SA_EEELi128ENS_6half_tEfNS_4arch4Sm90ELb1ELb0ELb0ELb1ELb1ELb0ELb0ELb1ELb1ELb1ELb1ELb0EEENS1_21CollectiveEpilogueFwdISB_S9_SC_SE_Li256ELb1ELb1ELb1ELb0EEENS1_36VarlenDynamicPersistentTileSchedulerILi128ELi128ELi256ELi128ELb1ELb1ELb1ELb1ELb1ELb1EEEEEEEEEvNT_6ParamsE --------------------------
	.section	.text._ZN7cutlass13device_kernelIN5flash11enable_sm90INS1_16FlashAttnFwdSm90INS1_25CollectiveMainloopFwdSm90ILi2EN4cute5tupleIJNS5_1CILi1EEES8_S8_EEENS6_IJNS7_ILi128EEESA_SA_EEELi128ENS_6half_tEfNS_4arch4Sm90ELb1ELb0ELb0ELb1ELb1ELb0ELb0ELb1ELb1ELb1ELb1ELb0EEENS1_21CollectiveEpilogueFwdISB_S9_SC_SE_Li256ELb1ELb1ELb1ELb0EEENS1_36VarlenDynamicPersistentTileSchedulerILi128ELi128ELi256ELi128ELb1ELb1ELb1ELb1ELb1ELb1EEEEEEEEEvNT_6ParamsE,"ax",@progbits
	.align	128
.text._ZN7cutlass13device_kernelIN5flash11enable_sm90INS1_16FlashAttnFwdSm90INS1_25CollectiveMainloopFwdSm90ILi2EN4cute5tupleIJNS5_1CILi1EEES8_S8_EEENS6_IJNS7_ILi128EEESA_SA_EEELi128ENS_6half_tEfNS_4arch4Sm90ELb1ELb0ELb0ELb1ELb1ELb0ELb0ELb1ELb1ELb1ELb1ELb0EEENS1_21CollectiveEpilogueFwdISB_S9_SC_SE_Li256ELb1ELb1ELb1ELb0EEENS1_36VarlenDynamicPersistentTileSchedulerILi128ELi128ELi256ELi128ELb1ELb1ELb1ELb1ELb1ELb1EEEEEEEEEvNT_6ParamsE:
        .type           _ZN7cutlass13device_kernelIN5flash11enable_sm90INS1_16FlashAttnFwdSm90INS1_25CollectiveMainloopFwdSm90ILi2EN4cute5tupleIJNS5_1CILi1EEES8_S8_EEENS6_IJNS7_ILi128EEESA_SA_EEELi128ENS_6half_tEfNS_4arch4Sm90ELb1ELb0ELb0ELb1ELb1ELb0ELb0ELb1ELb1ELb1ELb1ELb0EEENS1_21CollectiveEpilogueFwdISB_S9_SC_SE_Li256ELb1ELb1ELb1ELb0EEENS1_36VarlenDynamicPersistentTileSchedulerILi128ELi128ELi256ELi128ELb1ELb1ELb1ELb1ELb1ELb1EEEEEEEEEvNT_6ParamsE,@function
        .size           _ZN7cutlass13device_kernelIN5flash11enable_sm90INS1_16FlashAttnFwdSm90INS1_25CollectiveMainloopFwdSm90ILi2EN4cute5tupleIJNS5_1CILi1EEES8_S8_EEENS6_IJNS7_ILi128EEESA_SA_EEELi128ENS_6half_tEfNS_4arch4Sm90ELb1ELb0ELb0ELb1ELb1ELb0ELb0ELb1ELb1ELb1ELb1ELb0EEENS1_21CollectiveEpilogueFwdISB_S9_SC_SE_Li256ELb1ELb1ELb1ELb0EEENS1_36VarlenDynamicPersistentTileSchedulerILi128ELi128ELi256ELi128ELb1ELb1ELb1ELb1ELb1ELb1EEEEEEEEEvNT_6ParamsE,(.L_x_15994 - _ZN7cutlass13device_kernelIN5flash11enable_sm90INS1_16FlashAttnFwdSm90INS1_25CollectiveMainloopFwdSm90ILi2EN4cute5tupleIJNS5_1CILi1EEES8_S8_EEENS6_IJNS7_ILi128EEESA_SA_EEELi128ENS_6half_tEfNS_4arch4Sm90ELb1ELb0ELb0ELb1ELb1ELb0ELb0ELb1ELb1ELb1ELb1ELb0EEENS1_21CollectiveEpilogueFwdISB_S9_SC_SE_Li256ELb1ELb1ELb1ELb0EEENS1_36VarlenDynamicPersistentTileSchedulerILi128ELi128ELi256ELi128ELb1ELb1ELb1ELb1ELb1ELb1EEEEEEEEEvNT_6ParamsE)
        .other          _ZN7cutlass13device_kernelIN5flash11enable_sm90INS1_16FlashAttnFwdSm90INS1_25CollectiveMainloopFwdSm90ILi2EN4cute5tupleIJNS5_1CILi1EEES8_S8_EEENS6_IJNS7_ILi128EEESA_SA_EEELi128ENS_6half_tEfNS_4arch4Sm90ELb1ELb0ELb0ELb1ELb1ELb0ELb0ELb1ELb1ELb1ELb1ELb0EEENS1_21CollectiveEpilogueFwdISB_S9_SC_SE_Li256ELb1ELb1ELb1ELb0EEENS1_36VarlenDynamicPersistentTileSchedulerILi128ELi128ELi256ELi128ELb1ELb1ELb1ELb1ELb1ELb1EEEEEEEEEvNT_6ParamsE,@"STO_CUDA_ENTRY STV_DEFAULT"
_ZN7cutlass13device_kernelIN5flash11enable_sm90INS1_16FlashAttnFwdSm90INS1_25CollectiveMainloopFwdSm90ILi2EN4cute5tupleIJNS5_1CILi1EEES8_S8_EEENS6_IJNS7_ILi128EEESA_SA_EEELi128ENS_6half_tEfNS_4arch4Sm90ELb1ELb0ELb0ELb1ELb1ELb0ELb0ELb1ELb1ELb1ELb1ELb0EEENS1_21CollectiveEpilogueFwdISB_S9_SC_SE_Li256ELb1ELb1ELb1ELb0EEENS1_36VarlenDynamicPersistentTileSchedulerILi128ELi128ELi256ELi128ELb1ELb1ELb1ELb1ELb1ELb1EEEEEEEEEvNT_6ParamsE:
        /* <DEDUP_REMOVED lines=45> */
.L_x_9080:
        /* <DEDUP_REMOVED lines=22> */
.L_x_9081:
        /* <DEDUP_REMOVED lines=18> */
.L_x_9082:
        /* <DEDUP_REMOVED lines=22> */
.L_x_9083:
        /* <DEDUP_REMOVED lines=23> */
.L_x_9084:
[----:B------:R-:W-:Y:S01]  /*0820*/  UISETP.NE.AND UP0, UPT, UR9, URZ, UPT ;  /* 0x0000003f0900728c */ /* 0x000fe2000bf05270 */
[----:B------:R-:W-:Y:S01]  /*0830*/  NOP ;  /* 0x0000000000007918 */ /* 0x000fe20000000000 */
[----:B------:R-:W-:Y:S01]  /*0840*/  UMOV UR44, 0x1 ;  /* 0x00000001002c7882 */ /* 0x000fe20000000000 */
[----:B------:R-:W-:Y:S01]  /*0850*/  ULDC.64 UR56, c[0x0][0x208] ;  /* 0x0000820000387ab9 */ /* 0x000fe20000000a00 */
[----:B------:R-:W-:Y:S01]  /*0860*/  USEL UR44, UR44, 0x2, !UP0 ;  /* 0x000000022c2c7887 */ /* 0x000fe2000c000000 */
[----:B01234-:R-:W-:Y:S01]  /*0870*/  BAR.SYNC.DEFER_BLOCKING 0x0 ;  /* 0x0000000000007b1d */ /* 0x01ffe20000010000 */
[----:B------:R-:W-:-:S13]  /*0880*/  PLOP3.LUT P0, PT, PT, PT, UP0, 0x80, 0x0 ;  /* 0x000000000000781c */ /* 0x000fda0003f0f008 */
[----:B------:R-:W-:Y:S05]  /*0890*/  @!P0 BRA `(.L_x_9085) ;  /* 0x000000b800dc8947 */ /* 0x000fea0003800000 */
.L_x_9086:
        /* <DEDUP_REMOVED lines=18> */
[----:B------:R-:W-:Y:S01]  /*09c0*/  VIADD R219, R2, 0xffffff80 ;  /* 0xffffff8002db7836 */ /* 0x000fe20000000000 */
[----:B------:R-:W-:Y:S01]  /*09d0*/  R2UR UR6, R33 ;  /* 0x00000000210672ca */ /* 0x000fe200000e0000 */
[----:B------:R-:W-:Y:S01]  /*09e0*/  ULOP3.LUT UR50, UR44, 0x1, URZ, 0xfc, !UPT ;  /* 0x000000012c327892 */ /* 0x000fe2000f8efc3f */
[----:B------:R-:W-:Y:S01]  /*09f0*/  R2UR UR5, R34 ;  /* 0x00000000220572ca */ /* 0x000fe200000e0000 */
[----:B------:R-:W-:Y:S01]  /*0a00*/  UMOV UR49, URZ ;  /* 0x0000003f00317c82 */ /* 0x000fe20008000000 */
[----:B------:R-:W-:Y:S01]  /*0a10*/  SHF.R.S32.HI R0, RZ, 0x1f, R219 ;  /* 0x0000001fff007819 */ /* 0x000fe200000114db */
[----:B------:R-:W-:Y:S01]  /*0a20*/  UMOV UR48, URZ ;  /* 0x0000003f00307c82 */ /* 0x000fe20008000000 */
[----:B------:R-:W-:Y:S02]  /*0a30*/  UMOV UR47, URZ ;  /* 0x0000003f002f7c82 */ /* 0x000fe40008000000 */
[CC--:B------:R-:W-:Y:S02]  /*0a40*/  LEA.HI R4, R0.reuse, R219.reuse, RZ, 0x5 ;  /* 0x000000db00047211 */ /* 0x0c0fe400078f28ff */
[----:B------:R-:W-:-:S02]  /*0a50*/  LEA.HI R2, R0, R219, RZ, 0x4 ;  /* 0x000000db00027211 */ /* 0x000fc400078f20ff */
[----:B------:R-:W-:Y:S01]  /*0a60*/  LEA.HI R3, R0, R219, RZ, 0x7 ;  /* 0x000000db00037211 */ /* 0x000fe200078f38ff */
[----:B------:R-:W-:Y:S01]  /*0a70*/  IMAD.SHL.U32 R6, R4, 0x20, RZ ;  /* 0x0000002004067824 */ /* 0x000fe200078e00ff */
[----:B------:R-:W-:Y:S02]  /*0a80*/  LOP3.LUT R4, R2, 0x3fffff0, RZ, 0xc0, !PT ;  /* 0x03fffff002047812 */ /* 0x000fe400078ec0ff */
[----:B------:R-:W-:Y:S02]  /*0a90*/  SHF.R.S32.HI R5, RZ, 0x4, R2 ;  /* 0x00000004ff057819 */ /* 0x000fe40000011402 */
[----:B------:R-:W-:Y:S01]  /*0aa0*/  LOP3.LUT R7, R6, 0xfffffc00, RZ, 0xc0, !PT ;  /* 0xfffffc0006077812 */ /* 0x000fe200078ec0ff */
[----:B------:R-:W-:Y:S01]  /*0ab0*/  IMAD.IADD R4, R219, 0x1, -R4 ;  /* 0x00000001db047824 */ /* 0x000fe200078e0a04 */
[----:B------:R-:W-:Y:S02]  /*0ac0*/  LOP3.LUT R198, R3, 0xffffff80, RZ, 0xc0, !PT ;  /* 0xffffff8003c67812 */ /* 0x000fe400078ec0ff */
[----:B------:R-:W-:Y:S01]  /*0ad0*/  LEA.HI R2, R2, R5, RZ, 0x1 ;  /* 0x0000000502027211 */ /* 0x000fe200078f08ff */
[----:B------:R-:W-:Y:S01]  /*0ae0*/  IMAD R7, R4, 0x40, R7 ;  /* 0x0000004004077824 */ /* 0x000fe200078e0207 */
[----:B------:R-:W-:Y:S01]  /*0af0*/  LEA.HI R4, R0, R219, RZ, 0x2 ;  /* 0x000000db00047211 */ /* 0x000fe200078f10ff */
[----:B------:R-:W-:Y:S01]  /*0b00*/  IMAD.IADD R198, R219, 0x1, -R198 ;  /* 0x00000001dbc67824 */ /* 0x000fe200078e0ac6 */
[----:B------:R-:W-:-:S02]  /*0b10*/  LOP3.LUT R2, R2, 0x1ffffffe, RZ, 0xc0, !PT ;  /* 0x1ffffffe02027812 */ /* 0x000fc400078ec0ff */
[----:B------:R-:W-:Y:S02]  /*0b20*/  LOP3.LUT R4, R4, 0xfffffffc, RZ, 0xc0, !PT ;  /* 0xfffffffc04047812 */ /* 0x000fe400078ec0ff */
[----:B------:R-:W-:Y:S01]  /*0b30*/  SHF.R.S32.HI R9, RZ, 0x1f, R198 ;  /* 0x0000001fff097819 */ /* 0x000fe200000114c6 */
[----:B------:R-:W-:Y:S01]  /*0b40*/  IMAD.IADD R2, R5, 0x1, -R2 ;  /* 0x0000000105027824 */ /* 0x000fe200078e0a02 */
[----:B------:R-:W-:Y:S01]  /*0b50*/  LEA.HI R0, R0, R219, RZ, 0x3 ;  /* 0x000000db00007211 */ /* 0x000fe200078f18ff */
[----:B------:R-:W-:Y:S01]  /*0b60*/  IMAD.IADD R4, R219, 0x1, -R4 ;  /* 0x00000001db047824 */ /* 0x000fe200078e0a04 */
[----:B------:R-:W-:Y:S01]  /*0b70*/  LEA.HI R8, R9, R198, RZ, 0x2 ;  /* 0x000000c609087211 */ /* 0x000fe200078f10ff */
[----:B------:R-:W-:Y:S01]  /*0b80*/  IMAD R216, R2, 0x8, R7 ;  /* 0x0000000802d87824 */ /* 0x000fe200078e0207 */
[----:B------:R-:W-:Y:S02]  /*0b90*/  SHF.R.S32.HI R214, RZ, 0x7, R3 ;  /* 0x00000007ffd67819 */ /* 0x000fe40000011403 */
[----:B------:R-:W-:-:S02]  /*0ba0*/  LEA.HI R2, R4, R4, RZ, 0x1 ;  /* 0x0000000404027211 */ /* 0x000fc400078f08ff */
[--C-:B------:R-:W-:Y:S02]  /*0bb0*/  SHF.R.S32.HI R6, RZ, 0x2, R8.reuse ;  /* 0x00000002ff067819 */ /* 0x100fe40000011408 */
[----:B------:R-:W-:Y:S02]  /*0bc0*/  SHF.R.S32.HI R11, RZ, 0x1f, R8 ;  /* 0x0000001fff0b7819 */ /* 0x000fe40000011408 */
[----:B------:R-:W-:Y:S02]  /*0bd0*/  LOP3.LUT R5, R2, 0x1ffffffe, RZ, 0xc0, !PT ;  /* 0x1ffffffe02057812 */ /* 0x000fe400078ec0ff */
[----:B------:R-:W-:Y:S02]  /*0be0*/  LEA.HI R11, R11, R6, RZ, 0x3 ;  /* 0x000000060b0b7211 */ /* 0x000fe400078f18ff */
[----:B------:R-:W-:Y:S01]  /*0bf0*/  LOP3.LUT R2, R0, 0xfffffff8, RZ, 0xc0, !PT ;  /* 0xfffffff800027812 */ /* 0x000fe200078ec0ff */
[----:B------:R-:W-:Y:S01]  /*0c00*/  IMAD.IADD R4, R4, 0x1, -R5 ;  /* 0x0000000104047824 */ /* 0x000fe200078e0a05 */
[----:B------:R-:W-:-:S02]  /*0c10*/  LOP3.LUT R5, R8, 0x7ffffffc, RZ, 0xc0, !PT ;  /* 0x7ffffffc08057812 */ /* 0x000fc400078ec0ff */
        /* <DEDUP_REMOVED lines=13> */
[----:B------:R-:W-:-:S02]  /*0cf0*/  IMAD.IADD R3, R214, 0x1, -R3 ;  /* 0x00000001d6037824 */ /* 0x000fc400078e0a03 */
[----:B------:R-:W-:Y:S02]  /*0d00*/  VIADD R18, R2, 0x40 ;  /* 0x0000004002127836 */ /* 0x000fe40000000000 */
        /* <DEDUP_REMOVED lines=31> */
[----:B------:R-:W-:Y:S01]  /*0f00*/  SHF.R.S32.HI R199, RZ, 0x1f, R22 ;  /* 0x0000001fffc77819 */ /* 0x000fe20000011416 */
[----:B------:R-:W-:-:S07]  /*0f10*/  IMAD R17, R4, 0x8, R215 ;  /* 0x0000000804117824 */ /* 0x000fce00078e02d7 */
.L_x_9150:
[----:B0-2-4-:R-:W0:Y:S01]  /*0f20*/  LDC.64 R4, c[0x0][0xc88] ;  /* 0x00032200ff047b82 */ /* 0x015e220000000a00 */
[----:B------:R-:W-:Y:S01]  /*0f30*/  ULDC.64 UR8, c[0x0][0xa28] ;  /* 0x00028a0000087ab9 */ /* 0x000fe20000000a00 */
[----:B------:R-:W-:Y:S01]  /*0f40*/  ULDC.64 UR10, c[0x0][0xa18] ;  /* 0x00028600000a7ab9 */ /* 0x000fe20000000a00 */
[----:B------:R-:W-:Y:S01]  /*0f50*/  ULDC UR4, c[0x0][0x424] ;  /* 0x0001090000047ab9 */ /* 0x000fe20000000800 */
[----:B------:R-:W-:Y:S01]  /*0f60*/  ULDC UR7, c[0x0][0x2f0] ;  /* 0x0000bc0000077ab9 */ /* 0x000fe20000000800 */
[----:B0-----:R-:W-:-:S06]  /*0f70*/  IMAD.WIDE R4, R35, 0x4, R4 ;  /* 0x0000000423047825 */ /* 0x001fcc00078e0204 */
[----:B------:R-:W2:Y:S01]  /*0f80*/  LDG.E R4, desc[UR56][R4.64] ;  /* 0x0000003804047981 */ /* 0x000ea2000c1e1900 */
[----:B------:R-:W-:Y:S02]  /*0f90*/  UISETP.NE.U32.AND UP0, UPT, UR8, URZ, UPT ;  /* 0x0000003f0800728c */ /* 0x000fe4000bf05070 */
        /* <DEDUP_REMOVED lines=9> */
[----:B------:R-:W-:Y:S01]  /*1030*/  @UP1 ULEA UR10, UP0, UR42, UR10, 0x2 ;  /* 0x0000000a2a0a1291 */ /* 0x000fe2000f80103f */
[----:B------:R-:W-:-:S03]  /*1040*/  IMAD.U32 R4, RZ, RZ, UR8 ;  /* 0x00000008ff047e24 */ /* 0x000fc6000f8e00ff */
[----:B------:R-:W-:Y:S01]  /*1050*/  @UP1 ULEA.HI.X UR11, UR42, UR11, UR36, 0x2, UP0 ;  /* 0x0000000b2a0b1291 */ /* 0x000fe200080f1424 */
[----:B------:R-:W-:Y:S01]  /*1060*/  IMAD.U32 R5, RZ, RZ, UR9 ;  /* 0x00000009ff057e24 */ /* 0x000fe2000f8e00ff */
[----:B------:R-:W-:Y:S01]  /*1070*/  ULDC.64 UR8, c[0x0][0x418] ;  /* 0x0001060000087ab9 */ /* 0x000fe20000000a00 */
[----:B------:R-:W-:-:S03]  /*1080*/  IMAD.U32 R6, RZ, RZ, UR10 ;  /* 0x0000000aff067e24 */ /* 0x000fc6000f8e00ff */
[----:B---3--:R-:W-:Y:S01]  /*1090*/  IMAD.U32 R7, RZ, RZ, UR11 ;  /* 0x0000000bff077e24 */ /* 0x008fe2000f8e00ff */
[----:B------:R-:W2:Y:S01]  /*10a0*/  @P0 LDG.E R4, desc[UR56][R4.64] ;  /* 0x0000003804040981 */ /* 0x000ea2000c1e1900 */
[----:B------:R-:W-:Y:S01]  /*10b0*/  UISETP.NE.U32.AND UP0, UPT, UR8, URZ, UPT ;  /* 0x0000003f0800728c */ /* 0x000fe2000bf05070 */
[----:B------:R-:W-:Y:S02]  /*10c0*/  ULDC.64 UR10, c[0x0][0xa20] ;  /* 0x00028800000a7ab9 */ /* 0x000fe40000000a00 */
[----:B------:R-:W3:Y:S01]  /*10d0*/  @P2 LDG.E R6, desc[UR56][R6.64] ;  /* 0x0000003806062981 */ /* 0x000ee2000c1e1900 */
[----:B------:R-:W-:Y:S01]  /*10e0*/  UISETP.NE.AND.EX UP0, UPT, UR9, URZ, UPT, UP0 ;  /* 0x0000003f0900728c */ /* 0x000fe2000bf05300 */
[----:B------:R-:W-:Y:S01]  /*10f0*/  ISETP.NE.U32.AND P1, PT, RZ, UR10, PT ;  /* 0x0000000aff007c0c */ /* 0x000fe2000bf25070 */
[----:B------:R-:W-:Y:S01]  /*1100*/  UMOV UR52, URZ ;  /* 0x0000003f00347c82 */ /* 0x000fe20008000000 */
[----:B------:R-:W-:Y:S02]  /*1110*/  ULOP3.LUT UR43, UR5, 0xffff, URZ, 0xc0, !UPT ;  /* 0x0000ffff052b7892 */ /* 0x000fe4000f8ec03f */
[----:B------:R-:W-:Y:S01]  /*1120*/  USEL UR4, UR4, 0x1, UP0 ;  /* 0x0000000104047887 */ /* 0x000fe20008000000 */
[----:B------:R-:W-:-:S03]  /*1130*/  ISETP.NE.AND.EX P1, PT, RZ, UR11, PT, P1 ;  /* 0x0000000bff007c0c */ /* 0x000fc6000bf25310 */
[----:B------:R-:W-:Y:S01]  /*1140*/  UIMAD UR4, UR4, UR7, URZ ;  /* 0x00000007040472a4 */ /* 0x000fe2000f8e023f */
[----:B--2---:R-:W-:Y:S02]  /*1150*/  @P0 R2UR UR52, R4 ;  /* 0x00000000043402ca */ /* 0x004fe400000e0000 */
[----:B---3--:R-:W-:Y:S01]  /*1160*/  @P2 R2UR UR53, R6 ;  /* 0x00000000063522ca */ /* 0x008fe200000e0000 */
[----:B-1---5:R-:W-:-:S14]  /*1170*/  @P2 BRA `(.L_x_9087) ;  /* 0x0000000000382947 */ /* 0x022fdc0003800000 */
        /* <DEDUP_REMOVED lines=14> */
.L_x_9087:
[----:B------:R-:W-:Y:S05]  /*1260*/  @!P1 BRA `(.L_x_9088) ;  /* 0x00000000001c9947 */ /* 0x000fea0003800000 */
[----:B------:R-:W-:-:S04]  /*1270*/  ULEA UR4, UP0, UR42, UR10, 0x2 ;  /* 0x0000000a2a047291 */ /* 0x000fc8000f80103f */
[----:B------:R-:W-:Y:S02]  /*1280*/  ULEA.HI.X UR7, UR42, UR11, UR36, 0x2, UP0 ;  /* 0x0000000b2a077291 */ /* 0x000fe400080f1424 */
[----:B------:R-:W-:-:S04]  /*1290*/  IMAD.U32 R4, RZ, RZ, UR4 ;  /* 0x00000004ff047e24 */ /* 0x000fc8000f8e00ff */
[----:B------:R-:W-:-:S05]  /*12a0*/  IMAD.U32 R5, RZ, RZ, UR7 ;  /* 0x00000007ff057e24 */ /* 0x000fca000f8e00ff */
[----:B------:R-:W2:Y:S02]  /*12b0*/  LDG.E R4, desc[UR56][R4.64] ;  /* 0x0000003804047981 */ /* 0x000ea4000c1e1900 */
[----:B--2---:R-:W-:Y:S01]  /*12c0*/  R2UR UR4, R4 ;  /* 0x00000000040472ca */ /* 0x004fe200000e0000 */
[----:B------:R-:W-:-:S14]  /*12d0*/  BRA `(.L_x_9089) ;  /* 0x0000000000347947 */ /* 0x000fdc0003800000 */
.L_x_9088:
        /* <DEDUP_REMOVED lines=13> */
.L_x_9089:
[----:B------:R-:W-:Y:S01]  /*13b0*/  ULDC UR7, c[0x0][0x448] ;  /* 0x0001120000077ab9 */ /* 0x000fe20000000800 */
[----:B------:R-:W-:Y:S02]  /*13c0*/  USHF.L.U32 UR37, UR6, 0x7, URZ ;  /* 0x0000000706257899 */ /* 0x000fe4000800063f */
[----:B------:R-:W-:Y:S02]  /*13d0*/  UISETP.NE.AND UP0, UPT, UR7, 0x1, UPT ;  /* 0x000000010700788c */ /* 0x000fe4000bf05270 */
[----:B------:R-:W-:Y:S02]  /*13e0*/  UIADD3 UR8, UR37, 0x7f, URZ ;  /* 0x0000007f25087890 */ /* 0x000fe4000fffe03f */
[----:B------:R-:W-:Y:S02]  /*13f0*/  UIADD3 UR52, -UR52, UR4, URZ ;  /* 0x0000000434347290 */ /* 0x000fe4000fffe13f */
[----:B------:R-:W-:Y:S02]  /*1400*/  UP2UR UR54, UPR, URZ, 0x1 ;  /* 0x000000013f367883 */ /* 0x000fe40008000000 */
[----:B------:R-:W-:-:S03]  /*1410*/  UIADD3 UR9, UR52, 0x80, -UR53 ;  /* 0x0000008034097890 */ /* 0x000fc6000fffe835 */
[----:B------:R-:W-:Y:S01]  /*1420*/  @UP0 ULDC UR6, c[0x0][0x44c] ;  /* 0x0001130000060ab9 */ /* 0x000fe20000000800 */
[----:B------:R-:W-:Y:S01]  /*1430*/  @UP0 ULDC UR4, c[0x0][0x450] ;  /* 0x0001140000040ab9 */ /* 0x000fe20000000800 */
[----:B------:R-:W-:-:S04]  /*1440*/  UIMAD.WIDE.U32 UR6, UR8, UR6, URZ ;  /* 0x00000006080672a5 */ /* 0x000fc8000f8e003f */
[----:B------:R-:W-:Y:S02]  /*1450*/  @UP0 USHF.R.U32.HI UR8, URZ, UR4, UR7 ;  /* 0x000000043f080299 */ /* 0x000fe40008011607 */
[----:B------:R-:W-:Y:S02]  /*1460*/  UIADD3 UR4, UR52, 0x7f, URZ ;  /* 0x0000007f34047890 */ /* 0x000fe4000fffe03f */
[----:B------:R-:W-:Y:S02]  /*1470*/  UIADD3 UR8, UR9, UR8, URZ ;  /* 0x0000000809087290 */ /* 0x000fe4000fffe03f */
[----:B------:R-:W-:Y:S02]  /*1480*/  USHF.R.S32.HI UR6, URZ, 0x1f, UR4 ;  /* 0x0000001f3f067899 */ /* 0x000fe40008011404 */
[----:B------:R-:W-:Y:S02]  /*1490*/  USHF.R.S32.HI UR7, URZ, 0x1f, UR8 ;  /* 0x0000001f3f077899 */ /* 0x000fe40008011408 */
[----:B------:R-:W-:-:S02]  /*14a0*/  ULEA.HI UR6, UR6, UR4, URZ, 0x7 ;  /* 0x0000000406067291 */ /* 0x000fc4000f8f383f */
[----:B------:R-:W-:Y:S02]  /*14b0*/  ULEA.HI UR7, UR7, UR8, URZ, 0x7 ;  /* 0x0000000807077291 */ /* 0x000fe4000f8f383f */
[----:B------:R-:W-:Y:S02]  /*14c0*/  USHF.R.S32.HI UR6, URZ, 0x7, UR6 ;  /* 0x000000073f067899 */ /* 0x000fe40008011406 */
[----:B------:R-:W-:Y:S02]  /*14d0*/  USHF.R.S32.HI UR7, URZ, 0x7, UR7 ;  /* 0x000000073f077899 */ /* 0x000fe40008011407 */
[----:B------:R-:W-:Y:S02]  /*14e0*/  ULOP3.LUT UR4, UR5, 0xff000000, URZ, 0xc0, !UPT ;  /* 0xff00000005047892 */ /* 0x000fe4000f8ec03f */
[----:B------:R-:W-:Y:S02]  /*14f0*/  UISETP.LT.AND UP0, UPT, UR6, UR7, UPT ;  /* 0x000000070600728c */ /* 0x000fe4000bf01270 */
[----:B------:R-:W-:-:S02]  /*1500*/  ULOP3.LUT UR5, UR5, 0xff0000, URZ, 0xc0, !UPT ;  /* 0x00ff000005057892 */ /* 0x000fc4000f8ec03f */
[----:B------:R-:W-:Y:S02]  /*1510*/  USEL UR9, UR6, UR7, UP0 ;  /* 0x0000000706097287 */ /* 0x000fe40008000000 */
[----:B------:R-:W-:Y:S02]  /*1520*/  USHF.R.U32.HI UR4, URZ, 0x8, UR4 ;  /* 0x000000083f047899 */ /* 0x000fe40008011604 */
[----:B------:R-:W-:Y:S02]  /*1530*/  UISETP.GE.AND UP0, UPT, UR9, 0x1, UPT ;  /* 0x000000010900788c */ /* 0x000fe4000bf06270 */
        /* <DEDUP_REMOVED lines=42> */
.L_x_9090:
[----:B------:R-:W-:Y:S01]  /*17e0*/  UIMAD UR39, UR38, UR4, URZ ;  /* 0x00000004262772a4 */ /* 0x000fe2000f8e023f */
[----:B------:R-:W-:Y:S01]  /*17f0*/  IMAD.U32 R0, RZ, RZ, UR9 ;  /* 0x00000009ff007e24 */ /* 0x000fe2000f8e00ff */
[----:B------:R-:W-:Y:S01]  /*1800*/  PLOP3.LUT P0, PT, PT, PT, PT, 0x80, 0x0 ;  /* 0x000000000000781c */ /* 0x000fe20003f0f070 */
[----:B------:R-:W-:Y:S01]  /*1810*/  IMAD.U32 R3, RZ, RZ, UR4 ;  /* 0x00000004ff037e24 */ /* 0x000fe2000f8e00ff */
[----:B------:R-:W-:Y:S02]  /*1820*/  CS2R R150, SRZ ;  /* 0x0000000000967805 */ /* 0x000fe4000001ff00 */
[----:B------:R-:W-:Y:S02]  /*1830*/  CS2R R148, SRZ ;  /* 0x0000000000947805 */ /* 0x000fe4000001ff00 */
[----:B------:R-:W-:Y:S02]  /*1840*/  CS2R R146, SRZ ;  /* 0x0000000000927805 */ /* 0x000fe4000001ff00 */
[----:B------:R-:W-:-:S02]  /*1850*/  CS2R R144, SRZ ;  /* 0x0000000000907805 */ /* 0x000fc4000001ff00 */
[----:B------:R-:W-:Y:S01]  /*1860*/  VIADDMNMX R3, R3, UR39, R0, PT ;  /* 0x0000002703037c46 */ /* 0x000fe2000b800100 */
[----:B------:R-:W-:Y:S01]  /*1870*/  IMAD.MOV.U32 R0, RZ, RZ, RZ ;  /* 0x000000ffff007224 */ /* 0x000fe200078e00ff */
[----:B------:R-:W-:Y:S02]  /*1880*/  CS2R R142, SRZ ;  /* 0x00000000008e7805 */ /* 0x000fe4000001ff00 */
[----:B------:R-:W-:Y:S02]  /*1890*/  CS2R R140, SRZ ;  /* 0x00000000008c7805 */ /* 0x000fe4000001ff00 */
[----:B------:R-:W-:Y:S01]  /*18a0*/  R2UR UR60, R3 ;  /* 0x00000000033c72ca */ /* 0x000fe200000e0000 */
[----:B------:R-:W-:Y:S01]  /*18b0*/  IMAD.MOV.U32 R3, RZ, RZ, RZ ;  /* 0x000000ffff037224 */ /* 0x000fe200078e00ff */
        /* <DEDUP_REMOVED lines=60> */
.L_x_9092:
[----:B------:R-:W-:Y:S01]  /*1c80*/  ULEA.HI UR4, UR49, UR49, URZ, 0x1 ;  /* 0x0000003131047291 */ /* 0x000fe2000f8f083f */
[----:B------:R-:W-:-:S03]  /*1c90*/  IMAD.U32 R3, RZ, RZ, UR50 ;  /* 0x00000032ff037e24 */ /* 0x000fc6000f8e00ff */
[----:B------:R-:W-:Y:S02]  /*1ca0*/  ULOP3.LUT UR4, UR4, 0xfffffffe, URZ, 0xc0, !UPT ;  /* 0xfffffffe04047892 */ /* 0x000fe4000f8ec03f */
[----:B------:R-:W-:Y:S02]  /*1cb0*/  ISETP.NE.AND P0, PT, R3, 0x3, PT ;  /* 0x000000030300780c */ /* 0x000fe40003f05270 */
[----:B------:R-:W-:-:S06]  /*1cc0*/  UIADD3 UR4, UR49, -UR4, URZ ;  /* 0x8000000431047290 */ /* 0x000fcc000fffe03f */
[----:B------:R-:W-:-:S05]  /*1cd0*/  IMAD.U32 R0, RZ, RZ, UR4 ;  /* 0x00000004ff007e24 */ /* 0x000fca000f8e00ff */
[----:B------:R-:W-:-:S04]  /*1ce0*/  SHF.L.U32 R0, R0, 0x1f, RZ ;  /* 0x0000001f00007819 */ /* 0x000fc800000006ff */
[----:B------:R-:W0:Y:S02]  /*1cf0*/  SYNCS.PHASECHK.TRANS64.TRYWAIT P1, [UR41+0x28800], R0 ;  /* 0x02880000ff0075a7 */ /* 0x000e240008020169 */
[----:B0-----:R-:W-:Y:S05]  /*1d00*/  @!P1 BRA `(.L_x_9093) ;  /* 0x0000010800c89947 */ /* 0x001fea0003800000 */
.L_x_9239:
[----:B------:R-:W-:Y:S05]  /*1d10*/  @!P0 BRA `(.L_x_9094) ;  /* 0x0000000000048947 */ /* 0x000fea0003800000 */
[----:B------:R-:W-:Y:S01]  /*1d20*/  BPT.TRAP 0x1 ;  /* 0x000000040000795c */ /* 0x000fe20000300000 */
.L_x_9094:
[----:B0-----:R-:W-:Y:S02]  /*1d30*/  IMAD.U32 R0, RZ, RZ, UR47 ;  /* 0x0000002fff007e24 */ /* 0x001fe4000f8e00ff */
[----:B------:R-:W-:-:S03]  /*1d40*/  IMAD.U32 R3, RZ, RZ, UR48 ;  /* 0x00000030ff037e24 */ /* 0x000fc6000f8e00ff */
[----:B------:R-:W-:Y:S02]  /*1d50*/  LEA R0, R0, UR41, 0x3 ;  /* 0x0000002900007c11 */ /* 0x000fe4000f8e18ff */
[----:B------:R-:W-:-:S04]  /*1d60*/  SHF.L.U32 R3, R3, 0x1f, RZ ;  /* 0x0000001f03037819 */ /* 0x000fc800000006ff */
[----:B------:R0:W1:Y:S01]  /*1d70*/  SYNCS.PHASECHK.TRANS64.TRYWAIT P1, [R0+URZ+0x28830], R3 ;  /* 0x02883003000075a7 */ /* 0x000062000802017f */
[----:B------:R-:W-:Y:S05]  /*1d80*/  @!P0 BRA `(.L_x_9095) ;  /* 0x0000000000048947 */ /* 0x000fea0003800000 */
[----:B------:R-:W-:Y:S01]  /*1d90*/  BPT.TRAP 0x1 ;  /* 0x000000040000795c */ /* 0x000fe20000300000 */
.L_x_9095:
[----:B-1----:R-:W-:Y:S05]  /*1da0*/  @P1 BRA `(.L_x_9096) ;  /* 0x0000000000081947 */ /* 0x002fea0003800000 */
[----:B------:R-:W1:Y:S02]  /*1db0*/  SYNCS.PHASECHK.TRANS64.TRYWAIT P1, [R0+URZ+0x28830], R3 ;  /* 0x02883003000075a7 */ /* 0x000e64000802017f */
[----:B-1----:R-:W-:Y:S05]  /*1dc0*/  @!P1 BRA `(.L_x_9097) ;  /* 0x0000010800b09947 */ /* 0x002fea0003800000 */
.L_x_9096:
        /* <DEDUP_REMOVED lines=63> */
.L_x_9098:
[----:B------:R-:W-:Y:S01]  /*21c0*/  UISETP.NE.AND UP0, UPT, UR54, URZ, UPT ;  /* 0x0000003f3600728c */ /* 0x000fe2000bf05270 */
[----:B------:R-:W-:Y:S01]  /*21d0*/  VIADD R5, R17, UR37 ;  /* 0x0000002511057c36 */ /* 0x000fe20008000000 */
[----:B------:R-:W-:Y:S01]  /*21e0*/  ULDC UR55, c[0x0][0x988] ;  /* 0x0002620000377ab9 */ /* 0x000fe20000000800 */
[----:B------:R-:W-:Y:S01]  /*21f0*/  IMAD.U32 R8, RZ, RZ, UR53 ;  /* 0x00000035ff087e24 */ /* 0x000fe2000f8e00ff */
[----:B------:R-:W-:Y:S01]  /*2200*/  R2UR UR11, R0 ;  /* 0x00000000000b72ca */ /* 0x000fe200000e0000 */
[----:B------:R-:W-:Y:S01]  /*2210*/  UMOV UR10, UR37 ;  /* 0x00000025000a7c82 */ /* 0x000fe20008000000 */
[----:B------:R-:W-:Y:S02]  /*2220*/  PLOP3.LUT P1, PT, PT, PT, UP0, 0x80, 0x0 ;  /* 0x000000000000781c */ /* 0x000fe40003f2f008 */
[----:B------:R-:W-:Y:S02]  /*2230*/  CS2R R150, SRZ ;  /* 0x0000000000967805 */ /* 0x000fe4000001ff00 */
[----:B------:R-:W-:-:S02]  /*2240*/  PLOP3.LUT P2, PT, PT, PT, UP0, 0x80, 0x0 ;  /* 0x000000000000781c */ /* 0x000fc40003f4f008 */
[----:B------:R-:W-:Y:S02]  /*2250*/  CS2R R148, SRZ ;  /* 0x0000000000947805 */ /* 0x000fe4000001ff00 */
[----:B------:R-:W-:Y:S01]  /*2260*/  CS2R R146, SRZ ;  /* 0x0000000000927805 */ /* 0x000fe2000001ff00 */
[----:B------:R-:W-:Y:S01]  /*2270*/  @UP0 ULDC UR6, c[0x0][0x44c] ;  /* 0x0001130000060ab9 */ /* 0x000fe20000000800 */
[----:B------:R-:W-:Y:S01]  /*2280*/  @UP0 ULDC UR14, c[0x0][0x450] ;  /* 0x00011400000e0ab9 */ /* 0x000fe20000000800 */
[----:B------:R-:W-:Y:S02]  /*2290*/  CS2R R144, SRZ ;  /* 0x0000000000907805 */ /* 0x000fe4000001ff00 */
[----:B------:R-:W-:Y:S02]  /*22a0*/  CS2R R142, SRZ ;  /* 0x00000000008e7805 */ /* 0x000fe4000001ff00 */
[----:B------:R-:W-:Y:S02]  /*22b0*/  CS2R R140, SRZ ;  /* 0x00000000008c7805 */ /* 0x000fe4000001ff00 */
[----:B------:R-:W-:-:S02]  /*22c0*/  CS2R R138, SRZ ;  /* 0x00000000008a7805 */ /* 0x000fc4000001ff00 */
[----:B------:R-:W-:Y:S02]  /*22d0*/  CS2R R136, SRZ ;  /* 0x0000000000887805 */ /* 0x000fe4000001ff00 */
[----:B------:R-:W-:Y:S01]  /*22e0*/  CS2R R134, SRZ ;  /* 0x0000000000867805 */ /* 0x000fe2000001ff00 */
[----:B01----:R-:W-:Y:S01]  /*22f0*/  @P1 IMAD.HI.U32 R3, R5, UR6, RZ ;  /* 0x0000000605031c27 */ /* 0x003fe2000f8e00ff */
[----:B------:R-:W-:Y:S01]  /*2300*/  @UP0 ULDC UR6, c[0x0][0x450] ;  /* 0x0001140000060ab9 */ /* 0x000fe20000000800 */
[----:B------:R-:W-:Y:S02]  /*2310*/  CS2R R132, SRZ ;  /* 0x0000000000847805 */ /* 0x000fe4000001ff00 */
[----:B------:R-:W-:Y:S02]  /*2320*/  CS2R R130, SRZ ;  /* 0x0000000000827805 */ /* 0x000fe4000001ff00 */
[----:B------:R-:W-:Y:S02]  /*2330*/  CS2R R128, SRZ ;  /* 0x0000000000807805 */ /* 0x000fe4000001ff00 */
[----:B------:R-:W-:Y:S01]  /*2340*/  @P2 SHF.R.U32.HI R5, RZ, UR6, R3 ;  /* 0x00000006ff052c19 */ /* 0x000fe20008011603 */
[----:B------:R-:W-:Y:S01]  /*2350*/  UMOV UR6, 0xffffff80 ;  /* 0xffffff8000067882 */ /* 0x000fe20000000000 */
[----:B------:R-:W-:Y:S01]  /*2360*/  CS2R R126, SRZ ;  /* 0x00000000007e7805 */ /* 0x000fe2000001ff00 */
[----:B------:R-:W-:Y:S01]  /*2370*/  UIMAD UR6, UR60, UR6, 0x80 ;  /* 0x000000803c0674a4 */ /* 0x000fe2000f8e0206 */
[----:B------:R-:W-:Y:S01]  /*2380*/  CS2R R124, SRZ ;  /* 0x00000000007c7805 */ /* 0x000fe2000001ff00 */
[----:B------:R-:W0:Y:S01]  /*2390*/  SHFL.IDX PT, R4, R5, 0x1, 0x1c1f ;  /* 0x003c1f0005047f89 */ /* 0x000e2200000e0000 */
[----:B------:R-:W-:Y:S01]  /*23a0*/  UIADD3 UR60, UR60, -0x2, URZ ;  /* 0xfffffffe3c3c7890 */ /* 0x000fe2000fffe03f */
[----:B------:R-:W-:-:S02]  /*23b0*/  CS2R R122, SRZ ;  /* 0x00000000007a7805 */ /* 0x000fc4000001ff00 */
[----:B------:R-:W-:Y:S01]  /*23c0*/  CS2R R120, SRZ ;  /* 0x0000000000787805 */ /* 0x000fe2000001ff00 */
[----:B------:R-:W-:Y:S01]  /*23d0*/  IMAD.U32 R7, RZ, RZ, UR6 ;  /* 0x00000006ff077e24 */ /* 0x000fe2000f8e00ff */
[----:B------:R-:W1:Y:S01]  /*23e0*/  SHFL.IDX PT, R5, R5, RZ, 0x1c1f ;  /* 0x001c1fff05057589 */ /* 0x000e6200000e0000 */
[----:B------:R-:W-:Y:S01]  /*23f0*/  @UP0 ULDC UR6, c[0x0][0x44c] ;  /* 0x0001130000060ab9 */ /* 0x000fe20000000800 */
[----:B------:R-:W-:Y:S01]  /*2400*/  CS2R R118, SRZ ;  /* 0x0000000000767805 */ /* 0x000fe2000001ff00 */
[----:B------:R-:W-:Y:S01]  /*2410*/  UIMAD.WIDE.U32 UR6, UR37, UR6, URZ ;  /* 0x00000006250672a5 */ /* 0x000fe2000f8e003f */
[C-C-:B------:R-:W-:Y:S01]  /*2420*/  IADD3 R3, -R16.reuse, 0x1, R7.reuse ;  /* 0x0000000110037810 */ /* 0x140fe20007ffe107 */
[----:B------:R-:W-:Y:S01]  /*2430*/  UIADD3 UR6, UR11, 0x28840, URZ ;  /* 0x000288400b067890 */ /* 0x000fe2000fffe03f */
[----:B------:R-:W-:Y:S01]  /*2440*/  IADD3 R6, -R16, UR52, R7 ;  /* 0x0000003410067c10 */ /* 0x000fe2000fffe107 */
[----:B------:R-:W-:Y:S01]  /*2450*/  @UP0 USHF.R.U32.HI UR10, URZ, UR14, UR7 ;  /* 0x0000000e3f0a0299 */ /* 0x000fe20008011607 */
[----:B------:R-:W-:Y:S01]  /*2460*/  IADD3 R7, -R8, UR52, R3 ;  /* 0x0000003408077c10 */ /* 0x000fe2000fffe103 */
[----:B------:R-:W-:Y:S01]  /*2470*/  UPRMT UR6, UR40, 0x654, UR6 ;  /* 0x0000065428067896 */ /* 0x000fe20008000006 */
[----:B------:R-:W-:Y:S01]  /*2480*/  CS2R R116, SRZ ;  /* 0x0000000000747805 */ /* 0x000fe2000001ff00 */
[----:B------:R-:W-:Y:S01]  /*2490*/  UIADD3 UR7, UR10, UR52, -UR53 ;  /* 0x000000340a077290 */ /* 0x000fe2000fffe835 */
[----:B------:R-:W-:-:S02]  /*24a0*/  CS2R R114, SRZ ;  /* 0x0000000000727805 */ /* 0x000fc4000001ff00 */
[----:B------:R-:W-:Y:S02]  /*24b0*/  CS2R R112, SRZ ;  /* 0x0000000000707805 */ /* 0x000fe4000001ff00 */
[----:B------:R-:W-:Y:S01]  /*24c0*/  CS2R R110, SRZ ;  /* 0x00000000006e7805 */ /* 0x000fe2000001ff00 */
[----:B------:R-:W-:Y:S01]  /*24d0*/  USHF.R.S32.HI UR10, URZ, 0x1f, UR7 ;  /* 0x0000001f3f0a7899 */ /* 0x000fe20008011407 */
[----:B------:R-:W-:Y:S02]  /*24e0*/  CS2R R108, SRZ ;  /* 0x00000000006c7805 */ /* 0x000fe4000001ff00 */
[----:B------:R-:W-:Y:S01]  /*24f0*/  CS2R R106, SRZ ;  /* 0x00000000006a7805 */ /* 0x000fe2000001ff00 */
[----:B------:R-:W-:Y:S01]  /*2500*/  SYNCS.ARRIVE.TRANS64.RED.A1T0 RZ, [UR6], RZ ;  /* 0x000000ffffff79a7 */ /* 0x000fe20008100406 */
[----:B0-----:R-:W-:Y:S01]  /*2510*/  VIADDMNMX R4, R4, R7, R6, PT ;  /* 0x0000000704047246 */ /* 0x001fe20003800106 */
[----:B------:R-:W-:-:S03]  /*2520*/  ULEA.HI UR10, UR10, UR7, URZ, 0x7 ;  /* 0x000000070a0a7291 */ /* 0x000fc6000f8f383f */
[C---:B------:R-:W-:Y:S01]  /*2530*/  ISETP.GT.AND P1, PT, R4.reuse, RZ, PT ;  /* 0x000000ff0400720c */ /* 0x040fe20003f24270 */
[----:B------:R-:W-:Y:S01]  /*2540*/  USHF.R.S32.HI UR10, URZ, 0x7, UR10 ;  /* 0x000000073f0a7899 */ /* 0x000fe2000801140a */
[C---:B------:R-:W-:Y:S02]  /*2550*/  ISETP.GT.AND P2, PT, R4.reuse, 0x1, PT ;  /* 0x000000010400780c */ /* 0x040fe40003f44270 */
        /* <DEDUP_REMOVED lines=97> */
[C---:B------:R-:W-:Y:S02]  /*2b70*/  ISETP.GT.AND P2, PT, R11.reuse, 0x1, PT ;  /* 0x000000010b00780c */ /* 0x040fe40003f44270 */
[----:B------:R-:W-:Y:S01]  /*2b80*/  ISETP.GT.AND P3, PT, R11, 0x8, PT ;  /* 0x000000080b00780c */ /* 0x000fe20003f64270 */
[----:B------:R-:W0:Y:S01]  /*2b90*/  SHFL.BFLY PT, R4, R9, 0x2, 0x1f ;  /* 0x0c401f0009047f89 */ /* 0x000e2200000e0000 */
[----:B------:R-:W-:Y:S02]  /*2ba0*/  FSEL R88, R25, -INF , P2 ;  /* 0xff80000019587808 */ /* 0x000fe40001000000 */
[----:B------:R-:W-:Y:S02]  /*2bb0*/  FSEL R28, R28, -INF , P3 ;  /* 0xff8000001c1c7808 */ /* 0x000fe40001800000 */
[----:B------:R-:W-:-:S04]  /*2bc0*/  ISETP.GT.AND P2, PT, R11, 0x10, PT ;  /* 0x000000100b00780c */ /* 0x000fc80003f44270 */
[----:B------:R-:W-:Y:S02]  /*2bd0*/  FSEL R32, R32, -INF , P2 ;  /* 0xff80000020207808 */ /* 0x000fe40001000000 */
[----:B------:R-:W-:Y:S02]  /*2be0*/  ISETP.GT.AND P2, PT, R11, 0x18, PT ;  /* 0x000000180b00780c */ /* 0x000fe40003f44270 */
[----:B0-----:R-:W-:Y:S02]  /*2bf0*/  FMNMX.FTZ R13, R9, R4, !PT ;  /* 0x00000004090d7209 */ /* 0x001fe40007810000 */
[----:B------:R-:W-:Y:S02]  /*2c00*/  FSEL R9, R36, -INF , P2 ;  /* 0xff80000024097808 */ /* 0x000fe40001000000 */
[----:B------:R-:W-:Y:S01]  /*2c10*/  ISETP.GT.AND P2, PT, R11, 0x20, PT ;  /* 0x000000200b00780c */ /* 0x000fe20003f44270 */
[----:B------:R-:W0:Y:S03]  /*2c20*/  SHFL.BFLY PT, R4, R13, 0x1, 0x1f ;  /* 0x0c201f000d047f89 */ /* 0x000e2600000e0000 */
        /* <DEDUP_REMOVED lines=10> */
[C---:B------:R-:W-:Y:S01]  /*2cd0*/  FSETP.NEU.FTZ.AND P1, PT, R4.reuse, -INF , PT ;  /* 0xff8000000400780b */ /* 0x040fe20003f3d000 */
[----:B------:R-:W-:Y:S01]  /*2ce0*/  FMUL.FTZ R3, R4, UR55 ;  /* 0x0000003704037c20 */ /* 0x000fe20008410000 */
[----:B------:R-:W-:-:S04]  /*2cf0*/  ISETP.GT.AND P2, PT, R11, 0x48, PT ;  /* 0x000000480b00780c */ /* 0x000fc80003f44270 */
[----:B------:R-:W-:Y:S02]  /*2d00*/  FSEL R3, R3, RZ, P1 ;  /* 0x000000ff03037208 */ /* 0x000fe40000800000 */
[C---:B------:R-:W-:Y:S02]  /*2d10*/  ISETP.GT.AND P1, PT, R11.reuse, RZ, PT ;  /* 0x000000ff0b00720c */ /* 0x040fe40003f24270 */
[----:B------:R-:W-:Y:S01]  /*2d20*/  FSEL R60, R60, -INF , P2 ;  /* 0xff8000003c3c7808 */ /* 0x000fe20001000000 */
[--C-:B------:R-:W-:Y:S01]  /*2d30*/  FFMA.FTZ R181, R8, UR55, -R3.reuse ;  /* 0x0000003708b57c23 */ /* 0x100fe20008010803 */
[----:B------:R-:W-:Y:S01]  /*2d40*/  FSEL R7, R24, -INF , P1 ;  /* 0xff80000018077808 */ /* 0x000fe20000800000 */
[--C-:B------:R-:W-:Y:S01]  /*2d50*/  FFMA.FTZ R6, R10, UR55, -R3.reuse ;  /* 0x000000370a067c23 */ /* 0x100fe20008010803 */
[----:B------:R-:W-:Y:S01]  /*2d60*/  ISETP.GT.AND P1, PT, R11, 0x9, PT ;  /* 0x000000090b00780c */ /* 0x000fe20003f24270 */
[--C-:B------:R-:W-:Y:S01]  /*2d70*/  FFMA.FTZ R183, R12, UR55, -R3.reuse ;  /* 0x000000370cb77c23 */ /* 0x100fe20008010803 */
[----:B------:R-:W-:Y:S01]  /*2d80*/  FMNMX.FTZ R5, R7, R88, !PT ;  /* 0x0000005807057209 */ /* 0x000fe20007810000 */
[--C-:B------:R-:W-:Y:S01]  /*2d90*/  FFMA.FTZ R171, R54, UR55, -R3.reuse ;  /* 0x0000003736ab7c23 */ /* 0x100fe20008010803 */
[----:B------:R-:W-:Y:S01]  /*2da0*/  FSEL R29, R29, -INF , P1 ;  /* 0xff8000001d1d7808 */ /* 0x000fe20000800000 */
[----:B------:R-:W-:Y:S01]  /*2db0*/  MUFU.EX2 R181, R181 ;  /* 0x000000b500b57308 */ /* 0x000fe20000000800 */
[----:B------:R-:W-:Y:S01]  /*2dc0*/  FMNMX.FTZ R8, R28, R5, !PT ;  /* 0x000000051c087209 */ /* 0x000fe20007810000 */
[--C-:B------:R-:W-:Y:S01]  /*2dd0*/  FFMA.FTZ R177, R90, UR55, -R3.reuse ;  /* 0x000000375ab17c23 */ /* 0x100fe20008010803 */
[----:B------:R-:W-:Y:S01]  /*2de0*/  ISETP.GT.AND P1, PT, R11, 0x11, PT ;  /* 0x000000110b00780c */ /* 0x000fe20003f24270 */
[--C-:B------:R-:W-:Y:S01]  /*2df0*/  FFMA.FTZ R179, R94, UR55, -R3.reuse ;  /* 0x000000375eb37c23 */ /* 0x100fe20008010803 */
[----:B------:R-:W-:Y:S01]  /*2e00*/  FMNMX.FTZ R5, R29, R8, !PT ;  /* 0x000000081d057209 */ /* 0x000fe20007810000 */
[--C-:B------:R-:W-:Y:S01]  /*2e10*/  FFMA.FTZ R8, R14, UR55, -R3.reuse ;  /* 0x000000370e087c23 */ /* 0x100fe20008010803 */
[----:B------:R-:W-:Y:S01]  /*2e20*/  FSEL R33, R33, -INF , P1 ;  /* 0xff80000021217808 */ /* 0x000fe20000800000 */
[----:B------:R-:W0:Y:S01]  /*2e30*/  MUFU.EX2 R6, R6 ;  /* 0x0000000600067308 */ /* 0x000e220000000800 */
[----:B------:R-:W-:Y:S01]  /*2e40*/  FMNMX.FTZ R10, R32, R5, !PT ;  /* 0x00000005200a7209 */ /* 0x000fe20007810000 */
        /* <DEDUP_REMOVED lines=16> */
[----:B0-----:R-:W-:Y:S01]  /*2f50*/  FADD.FTZ R58, R181, R6 ;  /* 0x00000006b53a7221 */ /* 0x001fe20000010000 */
        /* <DEDUP_REMOVED lines=36> */
[----:B------:R-:W-:Y:S01]  /*31a0*/  ISETP.GT.AND P2, PT, R11, 0x50, PT ;  /* 0x000000500b00780c */ /* 0x000fe20003f44270 */
[----:B------:R-:W-:Y:S01]  /*31b0*/  MUFU.EX2 R173, R173 ;  /* 0x000000ad00ad7308 */ /* 0x000fe20000000800 */
[----:B------:R-:W-:Y:S01]  /*31c0*/  FSEL R61, R61, -INF , P1 ;  /* 0xff8000003d3d7808 */ /* 0x000fe20000800000 */
[--C-:B------:R-:W-:Y:S01]  /*31d0*/  FFMA.FTZ R159, R86, UR55, -R3.reuse ;  /* 0x00000037569f7c23 */ /* 0x100fe20008010803 */
[----:B------:R-:W-:Y:S01]  /*31e0*/  FMNMX.FTZ R24, R60, R5, !PT ;  /* 0x000000053c187209 */ /* 0x000fe20007810000 */
[----:B------:R-:W-:Y:S01]  /*31f0*/  FFMA.FTZ R87, R87, UR55, -R3 ;  /* 0x0000003757577c23 */ /* 0x000fe20008010803 */
[----:B------:R-:W-:-:S02]  /*3200*/  ISETP.GT.AND P1, PT, R11, 0x51, PT ;  /* 0x000000510b00780c */ /* 0x000fc40003f24270 */
[----:B------:R-:W-:Y:S02]  /*3210*/  CS2R R102, SRZ ;  /* 0x0000000000667805 */ /* 0x000fe4000001ff00 */
[----:B------:R-:W-:Y:S01]  /*3220*/  FSEL R64, R64, -INF , P2 ;  /* 0xff80000040407808 */ /* 0x000fe20001000000 */
[----:B------:R-:W-:Y:S01]  /*3230*/  MUFU.EX2 R14, R14 ;  /* 0x0000000e000e7308 */ /* 0x000fe20000000800 */
[----:B------:R-:W-:Y:S01]  /*3240*/  FMNMX.FTZ R5, R61, R24, !PT ;  /* 0x000000183d057209 */ /* 0x000fe20007810000 */
[----:B------:R-:W-:Y:S01]  /*3250*/  FFMA.FTZ R24, R104, UR55, -R3 ;  /* 0x0000003768187c23 */ /* 0x000fe20008010803 */
[----:B------:R-:W-:Y:S02]  /*3260*/  ISETP.GT.AND P2, PT, R11, 0x58, PT ;  /* 0x000000580b00780c */ /* 0x000fe40003f44270 */
[----:B------:R-:W-:Y:S02]  /*3270*/  CS2R R104, SRZ ;  /* 0x0000000000687805 */ /* 0x000fe4000001ff00 */
[----:B------:R-:W-:-:S02]  /*3280*/  FSEL R65, R65, -INF , P1 ;  /* 0xff80000041417808 */ /* 0x000fc40000800000 */
[----:B------:R-:W-:Y:S02]  /*3290*/  CS2R R100, SRZ ;  /* 0x0000000000647805 */ /* 0x000fe4000001ff00 */
[----:B------:R-:W-:Y:S01]  /*32a0*/  FMNMX.FTZ R36, R64, R5, !PT ;  /* 0x0000000540247209 */ /* 0x000fe20007810000 */
[----:B------:R-:W-:Y:S01]  /*32b0*/  MUFU.EX2 R175, R175 ;  /* 0x000000af00af7308 */ /* 0x000fe20000000800 */
[----:B------:R-:W-:Y:S02]  /*32c0*/  ISETP.GT.AND P1, PT, R11, 0x59, PT ;  /* 0x000000590b00780c */ /* 0x000fe40003f24270 */
[----:B------:R-:W-:Y:S02]  /*32d0*/  CS2R R98, SRZ ;  /* 0x0000000000627805 */ /* 0x000fe4000001ff00 */
[----:B------:R-:W-:Y:S02]  /*32e0*/  FSEL R68, R68, -INF , P2 ;  /* 0xff80000044447808 */ /* 0x000fe40001000000 */
[----:B------:R-:W-:-:S02]  /*32f0*/  CS2R R96, SRZ ;  /* 0x0000000000607805 */ /* 0x000fc4000001ff00 */
[----:B------:R-:W-:Y:S02]  /*3300*/  FMNMX.FTZ R5, R65, R36, !PT ;  /* 0x0000002441057209 */ /* 0x000fe40007810000 */
[----:B------:R-:W-:Y:S02]  /*3310*/  CS2R R94, SRZ ;  /* 0x00000000005e7805 */ /* 0x000fe4000001ff00 */
[----:B------:R-:W-:Y:S01]  /*3320*/  ISETP.GT.AND P2, PT, R11, 0x60, PT ;  /* 0x000000600b00780c */ /* 0x000fe20003f44270 */
[----:B------:R-:W-:Y:S01]  /*3330*/  MUFU.EX2 R24, R24 ;  /* 0x0000001800187308 */ /* 0x000fe20000000800 */
[----:B------:R-:W-:Y:S02]  /*3340*/  FSEL R69, R69, -INF , P1 ;  /* 0xff80000045457808 */ /* 0x000fe40000800000 */
[----:B------:R-:W-:Y:S02]  /*3350*/  CS2R R92, SRZ ;  /* 0x00000000005c7805 */ /* 0x000fe4000001ff00 */
[----:B------:R-:W-:-:S02]  /*3360*/  FMNMX.FTZ R36, R68, R5, !PT ;  /* 0x0000000544247209 */ /* 0x000fc40007810000 */
[----:B------:R-:W-:Y:S02]  /*3370*/  CS2R R90, SRZ ;  /* 0x00000000005a7805 */ /* 0x000fe4000001ff00 */
[----:B------:R-:W-:Y:S02]  /*3380*/  ISETP.GT.AND P1, PT, R11, 0x61, PT ;  /* 0x000000610b00780c */ /* 0x000fe40003f24270 */
[----:B------:R-:W-:Y:S01]  /*3390*/  FSEL R72, R72, -INF , P2 ;  /* 0xff80000048487808 */ /* 0x000fe20001000000 */
[----:B------:R-:W-:Y:S01]  /*33a0*/  MUFU.EX2 R169, R169 ;  /* 0x000000a900a97308 */ /* 0x000fe20000000800 */
[----:B------:R-:W-:Y:S01]  /*33b0*/  FMNMX.FTZ R5, R69, R36, !PT ;  /* 0x0000002445057209 */ /* 0x000fe20007810000 */
[----:B------:R-:W-:Y:S01]  /*33c0*/  FFMA.FTZ R36, R46, UR55, -R3 ;  /* 0x000000372e247c23 */ /* 0x000fe20008010803 */
[----:B------:R-:W-:Y:S02]  /*33d0*/  ISETP.GT.AND P2, PT, R11, 0x68, PT ;  /* 0x000000680b00780c */ /* 0x000fe40003f44270 */
[----:B------:R-:W-:-:S02]  /*33e0*/  FSEL R73, R73, -INF , P1 ;  /* 0xff80000049497808 */ /* 0x000fc40000800000 */
[----:B------:R-:W-:Y:S01]  /*33f0*/  FMNMX.FTZ R46, R72, R5, !PT ;  /* 0x00000005482e7209 */ /* 0x000fe20007810000 */
[----:B------:R-:W-:Y:S01]  /*3400*/  MUFU.EX2 R36, R36 ;  /* 0x0000002400247308 */ /* 0x000fe20000000800 */
[----:B------:R-:W-:Y:S02]  /*3410*/  ISETP.GT.AND P1, PT, R11, 0x69, PT ;  /* 0x000000690b00780c */ /* 0x000fe40003f24270 */
[----:B------:R-:W-:Y:S02]  /*3420*/  FSEL R76, R76, -INF , P2 ;  /* 0xff8000004c4c7808 */ /* 0x000fe40001000000 */
[----:B------:R-:W-:Y:S02]  /*3430*/  FMNMX.FTZ R5, R73, R46, !PT ;  /* 0x0000002e49057209 */ /* 0x000fe40007810000 */
[----:B------:R-:W-:Y:S01]  /*3440*/  ISETP.GT.AND P2, PT, R11, 0x70, PT ;  /* 0x000000700b00780c */ /* 0x000fe20003f44270 */
[----:B------:R-:W-:Y:S01]  /*3450*/  MUFU.EX2 R171, R171 ;  /* 0x000000ab00ab7308 */ /* 0x000fe20000000800 */
[----:B------:R-:W-:-:S02]  /*3460*/  FSEL R77, R77, -INF , P1 ;  /* 0xff8000004d4d7808 */ /* 0x000fc40000800000 */
[----:B------:R-:W-:Y:S02]  /*3470*/  FMNMX.FTZ R46, R76, R5, !PT ;  /* 0x000000054c2e7209 */ /* 0x000fe40007810000 */
        /* <DEDUP_REMOVED lines=8> */
[----:B------:R-:W-:Y:S02]  /*3500*/  ISETP.GT.AND P1, PT, R11, 0x79, PT ;  /* 0x000000790b00780c */ /* 0x000fe40003f24270 */
[----:B------:R-:W-:Y:S02]  /*3510*/  FSEL R84, R84, -INF , P2 ;  /* 0xff80000054547808 */ /* 0x000fe40001000000 */
[----:B------:R-:W-:Y:S02]  /*3520*/  FMNMX.FTZ R5, R81, R46, !PT ;  /* 0x0000002e51057209 */ /* 0x000fe40007810000 */
[----:B------:R-:W-:Y:S01]  /*3530*/  FSEL R85, R85, -INF , P1 ;  /* 0xff80000055557808 */ /* 0x000fe20000800000 */
[----:B------:R-:W-:Y:S01]  /*3540*/  MUFU.EX2 R167, R167 ;  /* 0x000000a700a77308 */ /* 0x000fe20000000800 */
[----:B------:R-:W-:-:S02]  /*3550*/  FMNMX.FTZ R46, R84, R5, !PT ;  /* 0x00000005542e7209 */ /* 0x000fc40007810000 */
[----:B------:R-:W-:Y:S02]  /*3560*/  F2FP.F16.F32.PACK_AB R181, R6, R181 ;  /* 0x000000b506b5723e */ /* 0x000fe400000000ff */
[----:B------:R-:W-:Y:S01]  /*3570*/  FMNMX.FTZ R5, R85, R46, !PT ;  /* 0x0000002e55057209 */ /* 0x000fe20007810000 */
[----:B------:R-:W-:Y:S02]  /*3580*/  FFMA.FTZ R46, R59, UR55, -R3 ;  /* 0x000000373b2e7c23 */ /* 0x000fe40008010803 */
[----:B------:R-:W-:Y:S02]  /*3590*/  MUFU.EX2 R50, R50 ;  /* 0x0000003200327308 */ /* 0x000fe40000000800 */
        /* <DEDUP_REMOVED lines=47> */
[----:B0-----:R-:W-:Y:S01]  /*3890*/  FADD.FTZ R11, R7, R88 ;  /* 0x00000058070b7221 */ /* 0x001fe20000010000 */
[----:B------:R-:W-:Y:S01]  /*38a0*/  F2FP.F16.F32.PACK_AB R180, R88, R7 ;  /* 0x0000000758b4723e */ /* 0x000fe200000000ff */
[--C-:B------:R-:W-:Y:S01]  /*38b0*/  FFMA.FTZ R77, R77, UR55, -R54.reuse ;  /* 0x000000374d4d7c23 */ /* 0x100fe20008010836 */
[--C-:B------:R-:W-:Y:S01]  /*38c0*/  FFMA.FTZ R80, R80, UR55, -R54.reuse ;  /* 0x0000003750507c23 */ /* 0x100fe20008010836 */
[--C-:B------:R-:W-:Y:S01]  /*38d0*/  FFMA.FTZ R81, R81, UR55, -R54.reuse ;  /* 0x0000003751517c23 */ /* 0x100fe20008010836 */
[--C-:B------:R-:W-:Y:S01]  /*38e0*/  FFMA.FTZ R84, R84, UR55, -R54.reuse ;  /* 0x0000003754547c23 */ /* 0x100fe20008010836 */
[----:B------:R-:W-:Y:S01]  /*38f0*/  FFMA.FTZ R54, R85, UR55, -R54 ;  /* 0x0000003755367c23 */ /* 0x000fe20008010836 */
[----:B------:R-:W0:Y:S01]  /*3900*/  MUFU.EX2 R32, R32 ;  /* 0x0000002000207308 */ /* 0x000e220000000800 */
[----:B-1----:R-:W-:Y:S01]  /*3910*/  FADD.FTZ R62, R28, R11 ;  /* 0x0000000b1c3e7221 */ /* 0x002fe20000010000 */
[----:B------:R-:W-:Y:S01]  /*3920*/  FADD.FTZ R11, R183, R58 ;  /* 0x0000003ab70b7221 */ /* 0x000fe20000010000 */
[----:B------:R-:W-:-:S02]  /*3930*/  F2FP.F16.F32.PACK_AB R183, R8, R183 ;  /* 0x000000b708b7723e */ /* 0x000fc400000000ff */
[----:B------:R-:W-:Y:S01]  /*3940*/  CS2R R88, SRZ ;  /* 0x0000000000587805 */ /* 0x000fe2000001ff00 */
[----:B------:R-:W-:Y:S02]  /*3950*/  FADD.FTZ R58, R8, R11 ;  /* 0x0000000b083a7221 */ /* 0x000fe40000010000 */
[----:B------:R-:W1:Y:S01]  /*3960*/  MUFU.EX2 R33, R33 ;  /* 0x0000002100217308 */ /* 0x000e620000000800 */
[----:B--2---:R-:W-:Y:S01]  /*3970*/  FADD.FTZ R13, R29, R62 ;  /* 0x0000003e1d0d7221 */ /* 0x004fe20000010000 */
[----:B------:R-:W-:Y:S01]  /*3980*/  FADD.FTZ R11, R177, R58 ;  /* 0x0000003ab10b7221 */ /* 0x000fe20000010000 */
[C---:B------:R-:W-:Y:S02]  /*3990*/  F2FP.F16.F32.PACK_AB R177, R10.reuse, R177 ;  /* 0x000000b10ab1723e */ /* 0x040fe400000000ff */
[----:B------:R-:W-:Y:S01]  /*39a0*/  F2FP.F16.F32.PACK_AB R182, R29, R28 ;  /* 0x0000001c1db6723e */ /* 0x000fe200000000ff */
[----:B------:R-:W-:Y:S02]  /*39b0*/  FADD.FTZ R58, R10, R11 ;  /* 0x0000000b0a3a7221 */ /* 0x000fe40000010000 */
[----:B------:R-:W2:Y:S01]  /*39c0*/  MUFU.EX2 R9, R9 ;  /* 0x0000000900097308 */ /* 0x000ea20000000800 */
[----:B0-----:R-:W-:Y:S01]  /*39d0*/  FADD.FTZ R0, R32, R13 ;  /* 0x0000000d20007221 */ /* 0x001fe20000010000 */
[----:B------:R-:W-:Y:S01]  /*39e0*/  FADD.FTZ R11, R179, R58 ;  /* 0x0000003ab30b7221 */ /* 0x000fe20000010000 */
[----:B------:R-:W-:-:S05]  /*39f0*/  F2FP.F16.F32.PACK_AB R179, R12, R179 ;  /* 0x000000b30cb3723e */ /* 0x000fca00000000ff */
[----:B------:R-:W0:Y:S01]  /*3a00*/  MUFU.EX2 R178, R37 ;  /* 0x0000002500b27308 */ /* 0x000e220000000800 */
[C---:B-1----:R-:W-:Y:S01]  /*3a10*/  FADD.FTZ R0, R33.reuse, R0 ;  /* 0x0000000021007221 */ /* 0x042fe20000010000 */
[----:B------:R-:W-:-:S06]  /*3a20*/  F2FP.F16.F32.PACK_AB R176, R33, R32 ;  /* 0x0000002021b0723e */ /* 0x000fcc00000000ff */
[----:B------:R-:W1:Y:S01]  /*3a30*/  MUFU.EX2 R40, R40 ;  /* 0x0000002800287308 */ /* 0x000e620000000800 */
[----:B--2---:R-:W-:Y:S01]  /*3a40*/  FADD.FTZ R3, R9, R0 ;  /* 0x0000000009037221 */ /* 0x004fe20000010000 */
[----:B------:R-:W-:-:S06]  /*3a50*/  FADD.FTZ R0, R12, R11 ;  /* 0x0000000b0c007221 */ /* 0x000fcc0000010000 */
        /* <DEDUP_REMOVED lines=22> */
[----:B------:R-:W-:Y:S02]  /*3bc0*/  F2FP.F16.F32.PACK_AB R174, R45, R44 ;  /* 0x0000002c2dae723e */ /* 0x000fe400000000ff */
[C---:B------:R-:W-:Y:S01]  /*3bd0*/  F2FP.F16.F32.PACK_AB R171, R26.reuse, R171 ;  /* 0x000000ab1aab723e */ /* 0x040fe200000000ff */
[----:B------:R-:W-:Y:S02]  /*3be0*/  FADD.FTZ R0, R26, R3 ;  /* 0x000000031a007221 */ /* 0x000fe40000010000 */
[----:B------:R-:W1:Y:S01]  /*3bf0*/  MUFU.EX2 R52, R52 ;  /* 0x0000003400347308 */ /* 0x000e620000000800 */
[----:B--2---:R-:W-:Y:S01]  /*3c00*/  FADD.FTZ R58, R48, R11 ;  /* 0x0000000b303a7221 */ /* 0x004fe20000010000 */
[----:B------:R-:W-:Y:S01]  /*3c10*/  FADD.FTZ R3, R165, R0 ;  /* 0x00000000a5037221 */ /* 0x000fe20000010000 */
[----:B------:R-:W-:-:S03]  /*3c20*/  F2FP.F16.F32.PACK_AB R165, R46, R165 ;  /* 0x000000a52ea5723e */ /* 0x000fc600000000ff */
[----:B------:R-:W-:Y:S02]  /*3c30*/  FADD.FTZ R0, R46, R3 ;  /* 0x000000032e007221 */ /* 0x000fe40000010000 */
[----:B------:R-:W2:Y:S01]  /*3c40*/  MUFU.EX2 R53, R53 ;  /* 0x0000003500357308 */ /* 0x000ea20000000800 */
[----:B0-----:R-:W-:Y:S01]  /*3c50*/  FADD.FTZ R11, R49, R58 ;  /* 0x0000003a310b7221 */ /* 0x001fe20000010000 */
[----:B------:R-:W-:Y:S01]  /*3c60*/  FADD.FTZ R3, R167, R0 ;  /* 0x00000000a7037221 */ /* 0x000fe20000010000 */
[----:B------:R-:W-:Y:S02]  /*3c70*/  F2FP.F16.F32.PACK_AB R168, R49, R48 ;  /* 0x0000003031a8723e */ /* 0x000fe400000000ff */
[C---:B------:R-:W-:Y:S01]  /*3c80*/  F2FP.F16.F32.PACK_AB R167, R50.reuse, R167 ;  /* 0x000000a732a7723e */ /* 0x040fe200000000ff */
[----:B------:R-:W-:Y:S02]  /*3c90*/  FADD.FTZ R0, R50, R3 ;  /* 0x0000000332007221 */ /* 0x000fe40000010000 */
        /* <DEDUP_REMOVED lines=8> */
[----:B------:R-:W-:Y:S02]  /*3d20*/  F2FP.F16.F32.PACK_AB R170, R53, R52 ;  /* 0x0000003435aa723e */ /* 0x000fe400000000ff */
[C---:B------:R-:W-:Y:S01]  /*3d30*/  F2FP.F16.F32.PACK_AB R163, R30.reuse, R163 ;  /* 0x000000a31ea3723e */ /* 0x040fe200000000ff */
[----:B------:R-:W-:Y:S02]  /*3d40*/  FADD.FTZ R0, R30, R3 ;  /* 0x000000031e007221 */ /* 0x000fe40000010000 */
        /* <DEDUP_REMOVED lines=28> */
[----:B------:R-:W-:-:S05]  /*3f10*/  F2FP.F16.F32.PACK_AB R152, R73, R72 ;  /* 0x000000484998723e */ /* 0x000fca00000000ff */
        /* <DEDUP_REMOVED lines=23> */
[----:B------:R-:W-:Y:S02]  /*4090*/  F2FP.F16.F32.PACK_AB R158, R3, R84 ;  /* 0x00000054039e723e */ /* 0x000fe400000000ff */
[C---:B--2---:R-:W-:Y:S01]  /*40a0*/  FADD.FTZ R3, R6.reuse, R7 ;  /* 0x0000000706037221 */ /* 0x044fe20000010000 */
[----:B------:R-:W-:Y:S01]  /*40b0*/  F2FP.F16.F32.PACK_AB R159, R6, R159 ;  /* 0x0000009f069f723e */ /* 0x000fe200000000ff */
[----:B------:R-:W-:Y:S06]  /*40c0*/  @!P1 BRA `(.L_x_9099) ;  /* 0x0000002800889947 */ /* 0x000fec0003800000 */
[----:B------:R-:W-:Y:S01]  /*40d0*/  IMAD.MOV.U32 R7, RZ, RZ, R4 ;  /* 0x000000ffff077224 */ /* 0x000fe200078e0004 */
[----:B------:R-:W-:Y:S01]  /*40e0*/  UMOV UR61, UR48 ;  /* 0x00000030003d7c82 */ /* 0x000fe20008000000 */
[----:B------:R-:W-:Y:S01]  /*40f0*/  IMAD.MOV.U32 R6, RZ, RZ, R5 ;  /* 0x000000ffff067224 */ /* 0x000fe200078e0005 */
[----:B------:R-:W-:Y:S01]  /*4100*/  UMOV UR59, UR47 ;  /* 0x0000002f003b7c82 */ /* 0x000fe20008000000 */
[----:B------:R-:W-:Y:S01]  /*4110*/  IMAD.MOV.U32 R151, RZ, RZ, RZ ;  /* 0x000000ffff977224 */ /* 0x000fe200078e00ff */
[----:B------:R-:W-:-:S06]  /*4120*/  ULDC UR55, c[0x0][0x988] ;  /* 0x0002620000377ab9 */ /* 0x000fcc0000000800 */
.L_x_9110:
[----:B------:R-:W-:Y:S01]  /*4130*/  ISETP.NE.AND P2, PT, RZ, UR45, PT ;  /* 0x0000002dff007c0c */ /* 0x000fe2000bf45270 */
[----:B------:R-:W-:-:S04]  /*4140*/  UISETP.NE.AND UP0, UPT, UR59, 0x1, UPT ;  /* 0x000000013b00788c */ /* 0x000fc8000bf05270 */
[----:B------:R-:W-:-:S04]  /*4150*/  USEL UR48, URZ, 0x1, UP0 ;  /* 0x000000013f307887 */ /* 0x000fc80008000000 */
[----:B------:R-:W-:-:S04]  /*4160*/  ULOP3.LUT UR48, UR61, UR48, URZ, 0x3c, !UPT ;  /* 0x000000303d307292 */ /* 0x000fc8000f8e3c3f */
[----:B------:R-:W-:Y:S08]  /*4170*/  @P2 BRA `(.L_x_9100) ;  /* 0x0000000000382947 */ /* 0x000ff00003800000 */
[----:B------:R-:W-:Y:S05]  /*4180*/  @!P0 BRA `(.L_x_9101) ;  /* 0x0000000000048947 */ /* 0x000fea0003800000 */
[----:B------:R-:W-:Y:S01]  /*4190*/  BPT.TRAP 0x1 ;  /* 0x000000040000795c */ /* 0x000fe20000300000 */
.L_x_9101:
        /* <DEDUP_REMOVED lines=9> */
.L_x_9102:
[----:B-1----:R-:W-:Y:S05]  /*4230*/  @P1 BRA `(.L_x_9100) ;  /* 0x0000000000081947 */ /* 0x002fea0003800000 */
[----:B------:R-:W1:Y:S02]  /*4240*/  SYNCS.PHASECHK.TRANS64.TRYWAIT P1, [UR6+0x28830], R4 ;  /* 0x02883004ff0075a7 */ /* 0x000e640008020146 */
[----:B-1----:R-:W-:Y:S05]  /*4250*/  @!P1 BRA `(.L_x_9103) ;  /* 0x000000e400a09947 */ /* 0x002fea0003800000 */
.L_x_9100:
        /* <DEDUP_REMOVED lines=50> */
.L_x_9105:
[----:B------:R-:W-:Y:S01]  /*4580*/  ULEA UR6, UR59, UR41, 0x3 ;  /* 0x000000293b067291 */ /* 0x000fe2000f8e183f */
[----:B------:R-:W-:-:S05]  /*4590*/  IMAD.U32 R4, RZ, RZ, UR61 ;  /* 0x0000003dff047e24 */ /* 0x000fca000f8e00ff */
[----:B------:R-:W-:-:S04]  /*45a0*/  SHF.L.U32 R4, R4, 0x1f, RZ ;  /* 0x0000001f04047819 */ /* 0x000fc800000006ff */
[----:B------:R0:W1:Y:S01]  /*45b0*/  SYNCS.PHASECHK.TRANS64.TRYWAIT P1, [UR6+0x28850], R4 ;  /* 0x02885004ff0075a7 */ /* 0x0000620008020146 */
[----:B------:R-:W-:Y:S05]  /*45c0*/  @!P0 BRA `(.L_x_9106) ;  /* 0x0000000000048947 */ /* 0x000fea0003800000 */
[----:B------:R-:W-:Y:S01]  /*45d0*/  BPT.TRAP 0x1 ;  /* 0x000000040000795c */ /* 0x000fe20000300000 */
.L_x_9106:
[----:B-1----:R-:W-:Y:S05]  /*45e0*/  @P1 BRA `(.L_x_9104) ;  /* 0x0000000000081947 */ /* 0x002fea0003800000 */
[----:B------:R-:W1:Y:S02]  /*45f0*/  SYNCS.PHASECHK.TRANS64.TRYWAIT P1, [UR6+0x28850], R4 ;  /* 0x02885004ff0075a7 */ /* 0x000e640008020146 */
[----:B-1----:R-:W-:Y:S05]  /*4600*/  @!P1 BRA `(.L_x_9107) ;  /* 0x000000e000cc9947 */ /* 0x002fea0003800000 */
.L_x_9104:
[----:B------:R-:W-:Y:S01]  /*4610*/  UIADD3 UR6, UR41, 0x400, URZ ;  /* 0x0000040029067890 */ /* 0x000fe2000fffe03f */
[----:B------:R-:W-:Y:S01]  /*4620*/  WARPGROUP.ARRIVE ;  /* 0x00000000000079c5 */ /* 0x000fe20000000000 */
[----:B------:R-:W-:-:S05]  /*4630*/  UMOV UR7, 0x40000040 ;  /* 0x4000004000077882 */ /* 0x000fca0000000000 */
[----:B-1----:R-:W1:Y:S01]  /*4640*/  S2R R5, SR_TID.X ;  /* 0x0000000000057919 */ /* 0x002e620000002100 */
        /* <DEDUP_REMOVED lines=8> */
[----:B-1----:R-:W-:-:S04]  /*46d0*/  SHF.R.U32.HI R5, RZ, 0x7, R5 ;  /* 0x00000007ff057819 */ /* 0x002fc80000011605 */
[----:B0-----:R-:W-:Y:S01]  /*46e0*/  IADD3 R4, -R5, 0xb, RZ ;  /* 0x0000000b05047810 */ /* 0x001fe20007ffe1ff */
        /* <DEDUP_REMOVED lines=37> */
.L_x_9108:
[----:B------:R-:W-:Y:S01]  /*4940*/  UISETP.NE.AND UP0, UPT, UR54, URZ, UPT ;  /* 0x0000003f3600728c */ /* 0x000fe2000bf05270 */
[----:B------:R-:W-:Y:S02]  /*4950*/  VIADD R10, R17, UR37 ;  /* 0x00000025110a7c36 */ /* 0x000fe40008000000 */
[----:B------:R-:W-:-:S03]  /*4960*/  IMAD.U32 R9, RZ, RZ, UR52 ;  /* 0x00000034ff097e24 */ /* 0x000fc6000f8e00ff */
        /* <DEDUP_REMOVED lines=9> */
[----:B------:R-:W-:Y:S01]  /*4a00*/  IADD3 R4, R9, UR6, -R16 ;  /* 0x0000000609047c10 */ /* 0x000fe2000fffe810 */
[----:B------:R-:W1:Y:S01]  /*4a10*/  SHFL.IDX PT, R173, R10, 0x1, 0x1c1f ;  /* 0x003c1f000aad7f89 */ /* 0x000e6200000e0000 */
[----:B------:R-:W-:-:S03]  /*4a20*/  ULEA UR6, UR47, UR41, 0x3 ;  /* 0x000000292f067291 */ /* 0x000fc6000f8e183f */
[----:B------:R-:W-:Y:S01]  /*4a30*/  VIADD R4, R4, -UR53 ;  /* 0x8000003504047c36 */ /* 0x000fe20008000000 */
[----:B------:R-:W-:-:S04]  /*4a40*/  UIADD3 UR6, UR6, 0x28840, URZ ;  /* 0x0002884006067890 */ /* 0x000fc8000fffe03f */
[----:B------:R-:W-:-:S09]  /*4a50*/  UPRMT UR6, UR40, 0x654, UR6 ;  /* 0x0000065428067896 */ /* 0x000fd20008000006 */
[----:B------:R-:W-:Y:S01]  /*4a60*/  SYNCS.ARRIVE.TRANS64.RED.A1T0 RZ, [UR6], RZ ;  /* 0x000000ffffff79a7 */ /* 0x000fe20008100406 */
[----:B0-----:R-:W-:-:S05]  /*4a70*/  IMAD.IADD R5, R4, 0x1, R5 ;  /* 0x0000000104057824 */ /* 0x001fca00078e0205 */
[C---:B------:R-:W-:Y:S01]  /*4a80*/  ISETP.GT.AND P1, PT, R5.reuse, RZ, PT ;  /* 0x000000ff0500720c */ /* 0x040fe20003f24270 */
[----:B-1----:R-:W-:Y:S01]  /*4a90*/  IMAD.IADD R4, R4, 0x1, R173 ;  /* 0x0000000104047824 */ /* 0x002fe200078e02ad */
        /* <DEDUP_REMOVED lines=94> */
[----:B------:R-:W-:-:S02]  /*5080*/  ISETP.GT.AND P2, PT, R4, RZ, PT ;  /* 0x000000ff0400720c */ /* 0x000fc40003f44270 */
[----:B------:R-:W-:Y:S02]  /*5090*/  FMNMX.FTZ R12, R85, R8, !PT ;  /* 0x00000008550c7209 */ /* 0x000fe40007810000 */
[----:B------:R-:W-:Y:S02]  /*50a0*/  ISETP.GT.AND P3, PT, R4, 0x1, PT ;  /* 0x000000010400780c */ /* 0x000fe40003f64270 */
[----:B------:R-:W-:Y:S01]  /*50b0*/  FSEL R26, R26, -INF , P2 ;  /* 0xff8000001a1a7808 */ /* 0x000fe20001000000 */
[----:B------:R-:W0:Y:S01]  /*50c0*/  SHFL.BFLY PT, R5, R12, 0x2, 0x1f ;  /* 0x0c401f000c057f89 */ /* 0x000e2200000e0000 */
[----:B------:R-:W-:Y:S02]  /*50d0*/  ISETP.GT.AND P2, PT, R4, 0x8, PT ;  /* 0x000000080400780c */ /* 0x000fe40003f44270 */
[----:B------:R-:W-:Y:S02]  /*50e0*/  FSEL R27, R27, -INF , P3 ;  /* 0xff8000001b1b7808 */ /* 0x000fe40001800000 */
[----:B------:R-:W-:-:S02]  /*50f0*/  FMNMX.FTZ R10, R26, R7, !PT ;  /* 0x000000071a0a7209 */ /* 0x000fc40007810000 */
[----:B------:R-:W-:Y:S02]  /*5100*/  ISETP.GT.AND P3, PT, R4, 0x9, PT ;  /* 0x000000090400780c */ /* 0x000fe40003f64270 */
        /* <DEDUP_REMOVED lines=24> */
[----:B------:R-:W-:Y:S02]  /*5290*/  FSEL R66, R66, -INF , P2 ;  /* 0xff80000042427808 */ /* 0x000fe40001000000 */
        /* <DEDUP_REMOVED lines=49> */
[----:B------:R-:W-:Y:S01]  /*55b0*/  FFMA.FTZ R25, R85, UR55, -R8 ;  /* 0x0000003755197c23 */ /* 0x000fe20008010808 */
[----:B------:R-:W-:Y:S01]  /*55c0*/  FMNMX.FTZ R161, R20, R161, !PT ;  /* 0x000000a114a17209 */ /* 0x000fe20007810000 */
[----:B------:R-:W-:Y:S01]  /*55d0*/  MUFU.EX2 R9, R9 ;  /* 0x0000000900097308 */ /* 0x000fe20000000800 */
[----:B------:R-:W-:-:S02]  /*55e0*/  FSEL R55, R55, -INF , P3 ;  /* 0xff80000037377808 */ /* 0x000fc40001800000 */
[----:B------:R-:W-:Y:S02]  /*55f0*/  FMNMX.FTZ R24, R54, R161, !PT ;  /* 0x000000a136187209 */ /* 0x000fe40007810000 */
[----:B------:R-:W-:Y:S02]  /*5600*/  ISETP.GT.AND P3, PT, R4, 0x41, PT ;  /* 0x000000410400780c */ /* 0x000fe40003f64270 */
[----:B------:R-:W-:Y:S01]  /*5610*/  FMNMX.FTZ R51, R55, R24, !PT ;  /* 0x0000001837337209 */ /* 0x000fe20007810000 */
[----:B------:R-:W-:Y:S01]  /*5620*/  MUFU.EX2 R180, R180 ;  /* 0x000000b400b47308 */ /* 0x000fe20000000800 */
[----:B------:R-:W-:Y:S02]  /*5630*/  FSEL R59, R59, -INF , P3 ;  /* 0xff8000003b3b7808 */ /* 0x000fe40001800000 */
[----:B------:R-:W-:Y:S01]  /*5640*/  FMNMX.FTZ R24, R58, R51, !PT ;  /* 0x000000333a187209 */ /* 0x000fe20007810000 */
[----:B------:R-:W-:Y:S01]  /*5650*/  FFMA.FTZ R51, R153, UR55, -R8 ;  /* 0x0000003799337c23 */ /* 0x000fe20008010808 */
[----:B------:R-:W-:-:S02]  /*5660*/  ISETP.GT.AND P3, PT, R4, 0x49, PT ;  /* 0x000000490400780c */ /* 0x000fc40003f64270 */
[----:B------:R-:W-:Y:S01]  /*5670*/  FMNMX.FTZ R153, R59, R24, !PT ;  /* 0x000000183b997209 */ /* 0x000fe20007810000 */
[----:B------:R-:W-:Y:S01]  /*5680*/  MUFU.EX2 R182, R182 ;  /* 0x000000b600b67308 */ /* 0x000fe20000000800 */
[----:B------:R-:W-:Y:S02]  /*5690*/  FSEL R63, R63, -INF , P3 ;  /* 0xff8000003f3f7808 */ /* 0x000fe40001800000 */
[----:B------:R-:W-:Y:S02]  /*56a0*/  FMNMX.FTZ R24, R62, R153, !PT ;  /* 0x000000993e187209 */ /* 0x000fe40007810000 */
[----:B------:R-:W-:Y:S02]  /*56b0*/  ISETP.GT.AND P3, PT, R4, 0x51, PT ;  /* 0x000000510400780c */ /* 0x000fe40003f64270 */
[----:B------:R-:W-:Y:S01]  /*56c0*/  FMNMX.FTZ R45, R63, R24, !PT ;  /* 0x000000183f2d7209 */ /* 0x000fe20007810000 */
        /* <DEDUP_REMOVED lines=18> */
[----:B------:R-:W-:Y:S01]  /*57f0*/  FMNMX.FTZ R24, R74, R41, !PT ;  /* 0x000000294a187209 */ /* 0x000fe20007810000 */
[--C-:B------:R-:W-:Y:S01]  /*5800*/  FFMA.FTZ R41, R53, UR55, -R8.reuse ;  /* 0x0000003735297c23 */ /* 0x100fe20008010808 */
[----:B------:R-:W-:Y:S01]  /*5810*/  ISETP.GT.AND P3, PT, R4, 0x69, PT ;  /* 0x000000690400780c */ /* 0x000fe20003f64270 */
[----:B------:R-:W-:Y:S01]  /*5820*/  FFMA.FTZ R53, R61, UR55, -R8 ;  /* 0x000000373d357c23 */ /* 0x000fe20008010808 */
[----:B------:R-:W-:Y:S01]  /*5830*/  FSEL R78, R78, -INF , P2 ;  /* 0xff8000004e4e7808 */ /* 0x000fe20001000000 */
[----:B------:R-:W-:Y:S01]  /*5840*/  MUFU.EX2 R39, R39 ;  /* 0x0000002700277308 */ /* 0x000fe20000000800 */
[----:B------:R-:W-:Y:S02]  /*5850*/  FMNMX.FTZ R49, R75, R24, !PT ;  /* 0x000000184b317209 */ /* 0x000fe40007810000 */
[----:B------:R-:W-:Y:S02]  /*5860*/  ISETP.GT.AND P2, PT, R4, 0x70, PT ;  /* 0x000000700400780c */ /* 0x000fe40003f44270 */
[----:B------:R-:W-:-:S02]  /*5870*/  FSEL R79, R79, -INF , P3 ;  /* 0xff8000004f4f7808 */ /* 0x000fc40001800000 */
[----:B------:R-:W-:Y:S01]  /*5880*/  FMNMX.FTZ R24, R78, R49, !PT ;  /* 0x000000314e187209 */ /* 0x000fe20007810000 */
[----:B------:R-:W-:Y:S01]  /*5890*/  FFMA.FTZ R49, R65, UR55, -R8 ;  /* 0x0000003741317c23 */ /* 0x000fe20008010808 */
[----:B------:R-:W-:Y:S01]  /*58a0*/  ISETP.GT.AND P3, PT, R4, 0x71, PT ;  /* 0x000000710400780c */ /* 0x000fe20003f64270 */
[----:B------:R-:W-:Y:S01]  /*58b0*/  MUFU.EX2 R172, R172 ;  /* 0x000000ac00ac7308 */ /* 0x000fe20000000800 */
[----:B------:R-:W-:Y:S02]  /*58c0*/  FSEL R82, R82, -INF , P2 ;  /* 0xff80000052527808 */ /* 0x000fe40001000000 */
[----:B------:R-:W-:Y:S02]  /*58d0*/  FMNMX.FTZ R37, R79, R24, !PT ;  /* 0x000000184f257209 */ /* 0x000fe40007810000 */
[----:B------:R-:W-:Y:S02]  /*58e0*/  ISETP.GT.AND P2, PT, R4, 0x78, PT ;  /* 0x000000780400780c */ /* 0x000fe40003f44270 */
[----:B------:R-:W-:Y:S01]  /*58f0*/  FSEL R83, R83, -INF , P3 ;  /* 0xff80000053537808 */ /* 0x000fe20001800000 */
[----:B------:R-:W-:Y:S01]  /*5900*/  MUFU.EX2 R47, R47 ;  /* 0x0000002f002f7308 */ /* 0x000fe20000000800 */
[----:B------:R-:W-:-:S02]  /*5910*/  FMNMX.FTZ R24, R82, R37, !PT ;  /* 0x0000002552187209 */ /* 0x000fc40007810000 */
[----:B------:R-:W-:Y:S02]  /*5920*/  ISETP.GT.AND P3, PT, R4, 0x79, PT ;  /* 0x000000790400780c */ /* 0x000fe40003f64270 */
[----:B------:R-:W-:Y:S02]  /*5930*/  FSEL R86, R86, -INF , P2 ;  /* 0xff80000056567808 */ /* 0x000fe40001000000 */
[----:B------:R-:W-:Y:S01]  /*5940*/  FMNMX.FTZ R37, R83, R24, !PT ;  /* 0x0000001853257209 */ /* 0x000fe20007810000 */
[----:B------:R-:W-:Y:S01]  /*5950*/  MUFU.EX2 R174, R174 ;  /* 0x000000ae00ae7308 */ /* 0x000fe20000000800 */
[----:B------:R-:W-:Y:S02]  /*5960*/  FSEL R87, R87, -INF , P3 ;  /* 0xff80000057577808 */ /* 0x000fe40001800000 */
        /* <DEDUP_REMOVED lines=55> */
[----:B------:R-:W-:-:S06]  /*5ce0*/  FFMA.FTZ R86, R86, UR55, -R29 ;  /* 0x0000003756567c23 */ /* 0x000fcc000801081d */
[----:B------:R-:W2:Y:S01]  /*5cf0*/  MUFU.EX2 R183, R183 ;  /* 0x000000b700b77308 */ /* 0x000ea20000000800 */
[----:B0-----:R-:W-:-:S04]  /*5d00*/  FFMA.FTZ R27, R6, R0, R9 ;  /* 0x00000000061b7223 */ /* 0x001fc80000010009 */
[----:B------:R-:W-:-:S03]  /*5d10*/  FADD.FTZ R27, R180, R27 ;  /* 0x0000001bb41b7221 */ /* 0x000fc60000010000 */
[----:B------:R-:W0:Y:S01]  /*5d20*/  MUFU.EX2 R10, R10 ;  /* 0x0000000a000a7308 */ /* 0x000e220000000800 */
[----:B-1----:R-:W-:Y:S01]  /*5d30*/  FFMA.FTZ R0, R7, R3, R8 ;  /* 0x0000000307007223 */ /* 0x002fe20000010008 */
        /* <DEDUP_REMOVED lines=19> */
[----:B------:R-:W-:-:S04]  /*5e70*/  FADD.FTZ R38, R174, R27 ;  /* 0x0000001bae267221 */ /* 0x000fc80000010000 */
[----:B------:R-:W-:Y:S02]  /*5e80*/  FADD.FTZ R27, R51, R38 ;  /* 0x00000026331b7221 */ /* 0x000fe40000010000 */
[----:B------:R-:W2:Y:S01]  /*5e90*/  MUFU.EX2 R173, R173 ;  /* 0x000000ad00ad7308 */ /* 0x000ea20000000800 */
[----:B0-----:R-:W-:Y:S01]  /*5ea0*/  FADD.FTZ R3, R179, R0 ;  /* 0x00000000b3037221 */ /* 0x001fe20000010000 */
[----:B------:R-:W-:-:S04]  /*5eb0*/  FADD.FTZ R38, R168, R27 ;  /* 0x0000001ba8267221 */ /* 0x000fc80000010000 */
[----:B------:R-:W-:Y:S01]  /*5ec0*/  FADD.FTZ R27, R45, R38 ;  /* 0x000000262d1b7221 */ /* 0x000fe20000010000 */
[----:B------:R-:W-:Y:S01]  /*5ed0*/  FFMA.FTZ R38, R75, UR55, -R29 ;  /* 0x000000374b267c23 */ /* 0x000fe2000801081d */
[----:B------:R-:W0:Y:S01]  /*5ee0*/  MUFU.EX2 R26, R26 ;  /* 0x0000001a001a7308 */ /* 0x000e220000000800 */
[----:B-1----:R-:W-:Y:S01]  /*5ef0*/  FADD.FTZ R0, R12, R3 ;  /* 0x000000030c007221 */ /* 0x002fe20000010000 */
[----:B------:R-:W-:-:S04]  /*5f00*/  FADD.FTZ R40, R170, R27 ;  /* 0x0000001baa287221 */ /* 0x000fc80000010000 */
        /* <DEDUP_REMOVED lines=80> */
.L_x_9109:
        /* <DEDUP_REMOVED lines=110> */
.L_x_9099:
        /* <DEDUP_REMOVED lines=8> */
.L_x_9122:
        /* <DEDUP_REMOVED lines=9> */
.L_x_9113:
[----:B------:R-:W-:Y:S01]  /*6c00*/  ULEA UR6, UR47, UR41, 0x3 ;  /* 0x000000292f067291 */ /* 0x000fe2000f8e183f */
[----:B------:R-:W-:-:S05]  /*6c10*/  IMAD.U32 R4, RZ, RZ, UR48 ;  /* 0x00000030ff047e24 */ /* 0x000fca000f8e00ff */
[----:B------:R-:W-:-:S04]  /*6c20*/  SHF.L.U32 R4, R4, 0x1f, RZ ;  /* 0x0000001f04047819 */ /* 0x000fc800000006ff */
[----:B------:R0:W1:Y:S01]  /*6c30*/  SYNCS.PHASECHK.TRANS64.TRYWAIT P1, [UR6+0x28830], R4 ;  /* 0x02883004ff0075a7 */ /* 0x0000620008020146 */
[----:B------:R-:W-:Y:S05]  /*6c40*/  @!P0 BRA `(.L_x_9114) ;  /* 0x0000000000048947 */ /* 0x000fea0003800000 */
[----:B------:R-:W-:Y:S01]  /*6c50*/  BPT.TRAP 0x1 ;  /* 0x000000040000795c */ /* 0x000fe20000300000 */
.L_x_9114:
[----:B-1----:R-:W-:Y:S05]  /*6c60*/  @P1 BRA `(.L_x_9112) ;  /* 0x0000000000081947 */ /* 0x002fea0003800000 */
[----:B------:R-:W1:Y:S02]  /*6c70*/  SYNCS.PHASECHK.TRANS64.TRYWAIT P1, [UR6+0x28830], R4 ;  /* 0x02883004ff0075a7 */ /* 0x000e640008020146 */
[----:B-1----:R-:W-:Y:S05]  /*6c80*/  @!P1 BRA `(.L_x_9115) ;  /* 0x000000bc00449947 */ /* 0x002fea0003800000 */
.L_x_9112:
[----:B-1----:R-:W1:Y:S01]  /*6c90*/  S2R R5, SR_TID.X ;  /* 0x0000000000057919 */ /* 0x002e620000002100 */
[----:B------:R-:W-:Y:S01]  /*6ca0*/  ULEA UR34, UR47, UR51, 0xb ;  /* 0x000000332f227291 */ /* 0x000fe2000f8e583f */
[----:B------:R-:W-:Y:S01]  /*6cb0*/  UMOV UR35, 0x40000040 ;  /* 0x4000004000237882 */ /* 0x000fe20000000000 */
[----:B------:R-:W-:Y:S02]  /*6cc0*/  UMOV UR7, 0x40000040 ;  /* 0x4000004000077882 */ /* 0x000fe40000000000 */
        /* <DEDUP_REMOVED lines=43> */
.L_x_9117:
[----:B------:R-:W-:Y:S01]  /*6f80*/  ULEA UR6, UR53, UR41, 0x3 ;  /* 0x0000002935067291 */ /* 0x000fe2000f8e183f */
[----:B------:R-:W-:-:S05]  /*6f90*/  IMAD.U32 R4, RZ, RZ, UR54 ;  /* 0x00000036ff047e24 */ /* 0x000fca000f8e00ff */
[----:B------:R-:W-:-:S04]  /*6fa0*/  SHF.L.U32 R4, R4, 0x1f, RZ ;  /* 0x0000001f04047819 */ /* 0x000fc800000006ff */
[----:B------:R0:W1:Y:S01]  /*6fb0*/  SYNCS.PHASECHK.TRANS64.TRYWAIT P1, [UR6+0x28850], R4 ;  /* 0x02885004ff0075a7 */ /* 0x0000620008020146 */
[----:B------:R-:W-:Y:S05]  /*6fc0*/  @!P0 BRA `(.L_x_9118) ;  /* 0x0000000000048947 */ /* 0x000fea0003800000 */
[----:B------:R-:W-:Y:S01]  /*6fd0*/  BPT.TRAP 0x1 ;  /* 0x000000040000795c */ /* 0x000fe20000300000 */
.L_x_9118:
[----:B-1----:R-:W-:Y:S05]  /*6fe0*/  @P1 BRA `(.L_x_9116) ;  /* 0x0000000000081947 */ /* 0x002fea0003800000 */
[----:B------:R-:W1:Y:S02]  /*6ff0*/  SYNCS.PHASECHK.TRANS64.TRYWAIT P1, [UR6+0x28850], R4 ;  /* 0x02885004ff0075a7 */ /* 0x000e640008020146 */
[----:B-1----:R-:W-:Y:S05]  /*7000*/  @!P1 BRA `(.L_x_9119) ;  /* 0x000000b8007c9947 */ /* 0x002fea0003800000 */
.L_x_9116:
        /* <DEDUP_REMOVED lines=51> */
.L_x_9120:
        /* <DEDUP_REMOVED lines=78> */
[----:B------:R-:W-:-:S03]  /*7820*/  FADD.FTZ R6, -R5, R6 ;  /* 0x0000000605067221 */ /* 0x000fc60000010100 */
[--C-:B------:R-:W-:Y:S01]  /*7830*/  FFMA.FTZ R153, R41, UR55, -R8.reuse ;  /* 0x0000003729997c23 */ /* 0x100fe20008010808 */
[--C-:B------:R-:W-:Y:S01]  /*7840*/  FFMA.FTZ R161, R25, UR55, -R8.reuse ;  /* 0x0000003719a17c23 */ /* 0x100fe20008010808 */
[--C-:B------:R-:W-:Y:S01]  /*7850*/  FFMA.FTZ R159, R29, UR55, -R8.reuse ;  /* 0x000000371d9f7c23 */ /* 0x100fe20008010808 */
[--C-:B------:R-:W-:Y:S01]  /*7860*/  FFMA.FTZ R157, R33, UR55, -R8.reuse ;  /* 0x00000037219d7c23 */ /* 0x100fe20008010808 */
        /* <DEDUP_REMOVED lines=29> */
[C---:B------:R-:W-:Y:S01]  /*7a40*/  FADD.FTZ R6, -R4.reuse, R7 ;  /* 0x0000000704067221 */ /* 0x040fe20000010100 */
[----:B------:R-:W-:Y:S01]  /*7a50*/  FMUL.FTZ R8, R4, UR55 ;  /* 0x0000003704087c20 */ /* 0x000fe20008410000 */
[----:B------:R0:W-:Y:S02]  /*7a60*/  MUFU.EX2 R7, R12 ;  /* 0x0000000c00077308 */ /* 0x0001e40000000800 */
[----:B------:R-:W-:Y:S01]  /*7a70*/  FMUL.FTZ R6, R6, UR55 ;  /* 0x0000003706067c20 */ /* 0x000fe20008410000 */
[--C-:B------:R-:W-:Y:S01]  /*7a80*/  FFMA.FTZ R181, R26, UR55, -R8.reuse ;  /* 0x000000371ab57c23 */ /* 0x100fe20008010808 */
[--C-:B------:R-:W-:Y:S01]  /*7a90*/  FFMA.FTZ R10, R27, UR55, -R8.reuse ;  /* 0x000000371b0a7c23 */ /* 0x100fe20008010808 */
[--C-:B------:R-:W-:Y:S01]  /*7aa0*/  FFMA.FTZ R183, R30, UR55, -R8.reuse ;  /* 0x000000371eb77c23 */ /* 0x100fe20008010808 */
[--C-:B------:R-:W-:Y:S01]  /*7ab0*/  FFMA.FTZ R177, R34, UR55, -R8.reuse ;  /* 0x0000003722b17c23 */ /* 0x100fe20008010808 */
[--C-:B------:R-:W-:Y:S01]  /*7ac0*/  FFMA.FTZ R14, R35, UR55, -R8.reuse ;  /* 0x00000037230e7c23 */ /* 0x100fe20008010808 */
[----:B------:R-:W1:Y:S01]  /*7ad0*/  MUFU.EX2 R180, R180 ;  /* 0x000000b400b47308 */ /* 0x000e620000000800 */
[--C-:B0-----:R-:W-:Y:S01]  /*7ae0*/  FFMA.FTZ R12, R31, UR55, -R8.reuse ;  /* 0x000000371f0c7c23 */ /* 0x101fe20008010808 */
        /* <DEDUP_REMOVED lines=18> */
[----:B------:R-:W-:-:S04]  /*7c10*/  FFMA.FTZ R86, R86, UR55, -R8 ;  /* 0x0000003756567c23 */ /* 0x000fc80008010808 */
        /* <DEDUP_REMOVED lines=93> */
[--C-:B------:R-:W-:Y:S01]  /*81f0*/  FFMA.FTZ R44, R83, UR55, -R8.reuse ;  /* 0x00000037532c7c23 */ /* 0x100fe20008010808 */
[----:B------:R-:W-:-:S05]  /*8200*/  FFMA.FTZ R8, R87, UR55, -R8 ;  /* 0x0000003757087c23 */ /* 0x000fca0008010808 */
        /* <DEDUP_REMOVED lines=42> */
.L_x_9121:
[----:B------:R-:W-:Y:S01]  /*84b0*/  UISETP.GT.AND UP0, UPT, UR60, UR39, UPT ;  /* 0x000000273c00728c */ /* 0x000fe2000bf04270 */
[----:B------:R-:W-:Y:S01]  /*84c0*/  F2FP.F16.F32.PACK_AB R180, R161, R180 ;  /* 0x000000b4a1b4723e */ /* 0x000fe200000000ff */
[----:B------:R-:W-:Y:S01]  /*84d0*/  ULEA UR6, UR53, UR41, 0x3 ;  /* 0x0000002935067291 */ /* 0x000fe2000f8e183f */
[----:B------:R-:W-:Y:S01]  /*84e0*/  F2FP.F16.F32.PACK_AB R182, R159, R182 ;  /* 0x000000b69fb6723e */ /* 0x000fe200000000ff */
[----:B------:R-:W-:Y:S01]  /*84f0*/  UIADD3 UR7, UR60, -0x1, URZ ;  /* 0xffffffff3c077890 */ /* 0x000fe2000fffe03f */
[----:B------:R-:W-:Y:S01]  /*8500*/  F2FP.F16.F32.PACK_AB R176, R157, R176 ;  /* 0x000000b09db0723e */ /* 0x000fe200000000ff */
[----:B------:R-:W-:Y:S01]  /*8510*/  UIADD3 UR6, UR6, 0x28860, URZ ;  /* 0x0002886006067890 */ /* 0x000fe2000fffe03f */
[----:B------:R-:W-:Y:S01]  /*8520*/  PLOP3.LUT P1, PT, PT, PT, UP0, 0x80, 0x0 ;  /* 0x000000000000781c */ /* 0x000fe20003f2f008 */
[----:B------:R-:W-:Y:S01]  /*8530*/  UMOV UR54, UR48 ;  /* 0x0000003000367c82 */ /* 0x000fe20008000000 */
[----:B------:R-:W-:Y:S01]  /*8540*/  UMOV UR53, UR47 ;  /* 0x0000002f00357c82 */ /* 0x000fe20008000000 */
[----:B------:R-:W-:Y:S01]  /*8550*/  UPRMT UR6, UR40, 0x654, UR6 ;  /* 0x0000065428067896 */ /* 0x000fe20008000006 */
[----:B------:R-:W-:Y:S01]  /*8560*/  F2FP.F16.F32.PACK_AB R178, R155, R178 ;  /* 0x000000b29bb2723e */ /* 0x000fe200000000ff */
[----:B------:R-:W-:Y:S01]  /*8570*/  UMOV UR60, UR7 ;  /* 0x00000007003c7c82 */ /* 0x000fe20008000000 */
[----:B------:R-:W-:Y:S01]  /*8580*/  F2FP.F16.F32.PACK_AB R172, R153, R172 ;  /* 0x000000ac99ac723e */ /* 0x000fe200000000ff */
        /* <DEDUP_REMOVED lines=95> */
.L_x_9111:
[----:B------:R-:W-:Y:S06]  /*8b80*/  BAR.ARV 0x8, 0x180 ;  /* 0x0206000000007b1d */ /* 0x000fec0000002000 */
[----:B------:R-:W-:Y:S05]  /*8b90*/  @!P0 BRA `(.L_x_9123) ;  /* 0x0000000000048947 */ /* 0x000fea0003800000 */
[----:B------:R-:W-:Y:S01]  /*8ba0*/  BPT.TRAP 0x1 ;  /* 0x000000040000795c */ /* 0x000fe20000300000 */
.L_x_9123:
[----:B------:R-:W-:Y:S01]  /*8bb0*/  ULEA UR5, UR47, UR41, 0x3 ;  /* 0x000000292f057291 */ /* 0x000fe2000f8e183f */
[----:B------:R-:W-:-:S05]  /*8bc0*/  IMAD.U32 R6, RZ, RZ, UR48 ;  /* 0x00000030ff067e24 */ /* 0x000fca000f8e00ff */
[----:B------:R-:W-:-:S04]  /*8bd0*/  SHF.L.U32 R6, R6, 0x1f, RZ ;  /* 0x0000001f06067819 */ /* 0x000fc800000006ff */
[----:B------:R0:W1:Y:S01]  /*8be0*/  SYNCS.PHASECHK.TRANS64.TRYWAIT P1, [UR5+0x28850], R6 ;  /* 0x02885006ff0075a7 */ /* 0x0000620008020145 */
[----:B------:R-:W-:Y:S05]  /*8bf0*/  @!P0 BRA `(.L_x_9124) ;  /* 0x0000000000048947 */ /* 0x000fea0003800000 */
[----:B------:R-:W-:Y:S01]  /*8c00*/  BPT.TRAP 0x1 ;  /* 0x000000040000795c */ /* 0x000fe20000300000 */
.L_x_9124:
[----:B-1----:R-:W-:Y:S05]  /*8c10*/  @P1 BRA `(.L_x_9125) ;  /* 0x0000000000081947 */ /* 0x002fea0003800000 */
[----:B------:R-:W1:Y:S02]  /*8c20*/  SYNCS.PHASECHK.TRANS64.TRYWAIT P1, [UR5+0x28850], R6 ;  /* 0x02885006ff0075a7 */ /* 0x000e640008020145 */
[----:B-1----:R-:W-:Y:S05]  /*8c30*/  @!P1 BRA `(.L_x_9126) ;  /* 0x0000009c00889947 */ /* 0x002fea0003800000 */
.L_x_9125:
        /* <DEDUP_REMOVED lines=12> */
[----:B------:R-:W-:Y:S01]  /*8d00*/  HGMMA.64x128x16.F32 R88, R180, gdesc[UR4].tnspB, R88, gsb0 ;  /* 0x41e00004b4587df0 */ /* 0x000fe20008000858 */
[----:B------:R-:W-:Y:S01]  /*8d10*/  UIADD3 UR6, UR4, 0x80, URZ ;  /* 0x0000008004067890 */ /* 0x000fe2000fffe03f */
[----:B-1----:R-:W-:Y:S01]  /*8d20*/  FADD.FTZ R7, R7, R0 ;  /* 0x0000000007077221 */ /* 0x002fe20000010000 */
[----:B------:R-:W-:Y:S01]  /*8d30*/  UMOV UR7, 0x40000040 ;  /* 0x4000004000077882 */ /* 0x000fe20000000000 */
[----:B------:R-:W-:Y:S02]  /*8d40*/  IMAD.MOV.U32 R0, RZ, RZ, -0x800000 ;  /* 0xff800000ff007424 */ /* 0x000fe400078e00ff */
[----:B0-----:R-:W-:Y:S01]  /*8d50*/  FADD.FTZ R8, R6, R3 ;  /* 0x0000000306087221 */ /* 0x001fe20000010000 */
[----:B------:R-:W-:Y:S01]  /*8d60*/  IMAD.MOV.U32 R3, RZ, RZ, -0x800000 ;  /* 0xff800000ff037424 */ /* 0x000fe200078e00ff */
[----:B------:R-:W0:Y:S04]  /*8d70*/  SHFL.BFLY PT, R6, R7, 0x1, 0x1f ;  /* 0x0c201f0007067f89 */ /* 0x000e2800000e0000 */
[----:B------:R-:W1:Y:S01]  /*8d80*/  SHFL.BFLY PT, R9, R8, 0x1, 0x1f ;  /* 0x0c201f0008097f89 */ /* 0x000e6200000e0000 */
[----:B0-----:R-:W-:Y:S01]  /*8d90*/  FADD.FTZ R12, R7, R6 ;  /* 0x00000006070c7221 */ /* 0x001fe20000010000 */
[----:B------:R-:W-:-:S02]  /*8da0*/  IMAD.MOV.U32 R6, RZ, RZ, RZ ;  /* 0x000000ffff067224 */ /* 0x000fc400078e00ff */
[----:B------:R-:W-:Y:S02]  /*8db0*/  IMAD.U32 R7, RZ, RZ, UR55 ;  /* 0x00000037ff077e24 */ /* 0x000fe4000f8e00ff */
        /* <DEDUP_REMOVED lines=47> */
[----:B0-23--:R-:W-:Y:S05]  /*90b0*/  @!P0 BRA `(.L_x_9127) ;  /* 0x0000000000048947 */ /* 0x00dfea0003800000 */
[----:B------:R-:W-:Y:S01]  /*90c0*/  BPT.TRAP 0x1 ;  /* 0x000000040000795c */ /* 0x000fe20000300000 */
.L_x_9127:
        /* <DEDUP_REMOVED lines=74> */
.L_x_9091:
[----:B------:R-:W0:Y:S01]  /*9570*/  S2R R5, SR_CgaCtaId ;  /* 0x0000000000057919 */ /* 0x000e220000008800 */
[----:B------:R-:W-:Y:S01]  /*9580*/  MOV R20, 0x400 ;  /* 0x0000040000147802 */ /* 0x000fe20000000f00 */
[----:B------:R-:W-:Y:S01]  /*9590*/  BSSY B0, `(.L_x_9128) ;  /* 0x00002e3000007945 */ /* 0x000fe20003800000 */
[----:B------:R-:W-:Y:S02]  /*95a0*/  BAR.SYNC.DEFER_BLOCKING 0x5, 0x180 ;  /* 0x0146000000007b1d */ /* 0x000fe40000010000 */
[----:B0-----:R-:W-:-:S05]  /*95b0*/  LEA R20, R5, R20, 0x18 ;  /* 0x0000001405147211 */ /* 0x001fca00078ec0ff */
[----:B------:R-:W0:Y:S02]  /*95c0*/  LDS.128 R32, [R20+0x288d0] ;  /* 0x0288d00014207984 */ /* 0x000e240000000c00 */
[----:B0-----:R-:W-:Y:S02]  /*95d0*/  R2UR UR6, R33 ;  /* 0x00000000210672ca */ /* 0x001fe400000e0000 */
[----:B------:R-:W-:Y:S01]  /*95e0*/  R2UR UR5, R34 ;  /* 0x00000000220572ca */ /* 0x000fe200000e0000 */
[----:B------:R-:W-:Y:S06]  /*95f0*/  BAR.ARV 0x4, 0x180 ;  /* 0x0106000000007b1d */ /* 0x000fec0000002000 */
[----:B------:R-:W-:Y:S08]  /*9600*/  @P0 BRA `(.L_x_9129) ;  /* 0x0000002000580947 */ /* 0x000ff00003800000 */
[----:B------:R-:W0:Y:S01]  /*9610*/  S2R R5, SR_SWINHI ;  /* 0x0000000000057919 */ /* 0x000e220000002f00 */
[----:B------:R-:W-:Y:S01]  /*9620*/  ULDC.64 UR10, c[0x0][0xc00] ;  /* 0x00030000000a7ab9 */ /* 0x000fe20000000a00 */
[----:B------:R-:W-:Y:S02]  /*9630*/  ULDC.64 UR8, c[0x0][0xc00] ;  /* 0x0003000000087ab9 */ /* 0x000fe40000000a00 */
        /* <DEDUP_REMOVED lines=83> */
[----:B------:R-:W-:Y:S01]  /*9b70*/  F2FP.F16.F32.PACK_AB R14, R141, R140 ;  /* 0x0000008c8d0e723e */ /* 0x000fe200000000ff */
[----:B0-----:R-:W-:Y:S01]  /*9b80*/  IMAD.U32 R28, RZ, RZ, UR8 ;  /* 0x00000008ff1c7e24 */ /* 0x001fe2000f8e00ff */
[----:B------:R-:W-:Y:S01]  /*9b90*/  F2FP.F16.F32.PACK_AB R15, R143, R142 ;  /* 0x0000008e8f0f723e */ /* 0x000fe200000000ff */
[----:B------:R-:W-:Y:S01]  /*9ba0*/  IMAD.U32 R29, RZ, RZ, UR9 ;  /* 0x00000009ff1d7e24 */ /* 0x000fe2000f8e00ff */
[----:B------:R-:W-:Y:S01]  /*9bb0*/  F2FP.F16.F32.PACK_AB R24, R145, R144 ;  /* 0x000000909118723e */ /* 0x000fe200000000ff */
[----:B------:R-:W-:Y:S01]  /*9bc0*/  ULDC.64 UR8, c[0x0][0xc08] ;  /* 0x0003020000087ab9 */ /* 0x000fe20000000a00 */
[----:B------:R-:W-:Y:S01]  /*9bd0*/  F2FP.F16.F32.PACK_AB R25, R147, R146 ;  /* 0x000000929319723e */ /* 0x000fe200000000ff */
[----:B------:R-:W-:Y:S01]  /*9be0*/  STSM.16.M88.4 [R21], R12 ;  /* 0x0000000c15007844 */ /* 0x000fe20000000200 */
[----:B------:R-:W-:-:S02]  /*9bf0*/  F2FP.F16.F32.PACK_AB R26, R149, R148 ;  /* 0x00000094951a723e */ /* 0x000fc400000000ff */
        /* <DEDUP_REMOVED lines=32> */
[----:B------:R-:W-:Y:S01]  /*9e00*/  USEL UR42, UR42, URZ, !UP0 ;  /* 0x0000003f2a2a7287 */ /* 0x000fe2000c000000 */
[----:B------:R-:W-:Y:S01]  /*9e10*/  ULDC.64 UR10, c[0x0][UR16+0x220] ;  /* 0x00008800100a7abb */ /* 0x000fe20008000a00 */
[----:B------:R-:W-:Y:S01]  /*9e20*/  ULDC.64 UR8, c[0x0][UR16+0x218] ;  /* 0x0000860010087abb */ /* 0x000fe20008000a00 */
[----:B0-----:R-:W-:Y:S01]  /*9e30*/  @P1 IMAD.HI.U32 R4, R11, R6, RZ ;  /* 0x000000060b041227 */ /* 0x001fe200078e00ff */
[----:B------:R-:W-:Y:S01]  /*9e40*/  USEL UR36, UR36, URZ, !UP0 ;  /* 0x0000003f24247287 */ /* 0x000fe2000c000000 */
[----:B------:R-:W-:Y:S01]  /*9e50*/  ULDC.64 UR12, c[0x0][UR16+0x228] ;  /* 0x00008a00100c7abb */ /* 0x000fe20008000a00 */
[----:B------:R-:W-:Y:S02]  /*9e60*/  UIMAD UR11, UR11, UR42, URZ ;  /* 0x0000002a0b0b72a4 */ /* 0x000fe4000f8e023f */
[----:B------:R-:W-:Y:S02]  /*9e70*/  UIMAD.WIDE.U32 UR14, UR8, UR43, URZ ;  /* 0x0000002b080e72a5 */ /* 0x000fe4000f8e003f */
[----:B------:R-:W-:Y:S01]  /*9e80*/  UIMAD UR17, UR9, UR43, URZ ;  /* 0x0000002b091172a4 */ /* 0x000fe2000f8e023f */
[----:B-1----:R-:W-:Y:S01]  /*9e90*/  @P1 SHF.R.U32.HI R7, RZ, R9, R4 ;  /* 0x00000009ff071219 */ /* 0x002fe20000011604 */
[----:B------:R-:W-:-:S02]  /*9ea0*/  UIMAD.WIDE.U32 UR8, UR10, UR42, URZ ;  /* 0x0000002a0a0872a5 */ /* 0x000fc4000f8e003f */
[----:B------:R-:W-:Y:S02]  /*9eb0*/  UIMAD.WIDE.U32 UR18, UR12, UR7, URZ ;  /* 0x000000070c1272a5 */ /* 0x000fe4000f8e003f */
[----:B------:R-:W-:Y:S01]  /*9ec0*/  UIMAD UR7, UR13, UR7, URZ ;  /* 0x000000070d0772a4 */ /* 0x000fe2000f8e023f */
[--C-:B------:R-:W-:Y:S01]  /*9ed0*/  IMAD.MOV R9, RZ, RZ, -R7.reuse ;  /* 0x000000ffff097224 */ /* 0x100fe200078e0a07 */
[----:B------:R-:W-:Y:S02]  /*9ee0*/  UIMAD UR11, UR10, UR36, UR11 ;  /* 0x000000240a0b72a4 */ /* 0x000fe4000f8e020b */
[----:B------:R-:W-:Y:S01]  /*9ef0*/  UIADD3 UR17, UR15, UR17, URZ ;  /* 0x000000110f117290 */ /* 0x000fe2000fffe03f */
[----:B------:R-:W-:Y:S02]  /*9f00*/  IMAD.U32 R4, RZ, RZ, UR18 ;  /* 0x00000012ff047e24 */ /* 0x000fe4000f8e00ff */
        /* <DEDUP_REMOVED lines=28> */
.L_x_9130:
        /* <DEDUP_REMOVED lines=16> */
[----:B0-----:R-:W-:Y:S01]  /*a1d0*/  IMAD R3, R197, 0x40, R2 ;  /* 0x00000040c5037824 */ /* 0x001fe200078e0202 */
[----:B------:R-:W-:Y:S01]  /*a1e0*/  ULDC.64 UR10, c[0x0][0xaa0] ;  /* 0x0002a800000a7ab9 */ /* 0x000fe20000000a00 */
[----:B------:R-:W0:Y:S02]  /*a1f0*/  @P1 LDC R49, c[0x0][0xbf0] ;  /* 0x0002fc00ff311b82 */ /* 0x000e240000000800 */
[----:B------:R-:W-:-:S03]  /*a200*/  IMAD.WIDE R32, R3, 0x2, R32 ;  /* 0x0000000203207825 */ /* 0x000fc600078e0220 */
[C---:B------:R-:W-:Y:S02]  /*a210*/  IADD3 R9, P6, R32.reuse, 0x1000, RZ ;  /* 0x0000100020097810 */ /* 0x040fe40007fde0ff */
[C---:B------:R-:W-:Y:S02]  /*a220*/  IADD3 R13, P5, R32.reuse, 0x2000, RZ ;  /* 0x00002000200d7810 */ /* 0x040fe40007fbe0ff */
[----:B------:R-:W-:Y:S02]  /*a230*/  LOP3.LUT R8, R9, 0x380, RZ, 0xc0, !PT ;  /* 0x0000038009087812 */ /* 0x000fe400078ec0ff */
[C---:B------:R-:W-:Y:S02]  /*a240*/  IADD3 R25, P4, R32.reuse, 0x3000, RZ ;  /* 0x0000300020197810 */ /* 0x040fe40007f9e0ff */
[C---:B------:R-:W-:Y:S02]  /*a250*/  IADD3 R29, P3, R32.reuse, 0x4000, RZ ;  /* 0x00004000201d7810 */ /* 0x040fe40007f7e0ff */
[----:B------:R-:W-:-:S02]  /*a260*/  IADD3 R37, P2, R32, 0x5000, RZ ;  /* 0x0000500020257810 */ /* 0x000fc40007f5e0ff */
[C---:B------:R-:W-:Y:S02]  /*a270*/  IADD3 R41, P0, R32.reuse, 0x6000, RZ ;  /* 0x0000600020297810 */ /* 0x040fe40007f1e0ff */
[----:B------:R-:W-:Y:S02]  /*a280*/  LOP3.LUT R5, R32, 0x380, RZ, 0xc0, !PT ;  /* 0x0000038020057812 */ /* 0x000fe400078ec0ff */
[----:B------:R-:W-:Y:S02]  /*a290*/  SHF.R.U64 R8, R8, 0x3, RZ ;  /* 0x0000000308087819 */ /* 0x000fe400000012ff */
[----:B------:R-:W-:Y:S02]  /*a2a0*/  LOP3.LUT R12, R13, 0x380, RZ, 0xc0, !PT ;  /* 0x000003800d0c7812 */ /* 0x000fe400078ec0ff */
[----:B------:R-:W-:Y:S02]  /*a2b0*/  LOP3.LUT R24, R25, 0x380, RZ, 0xc0, !PT ;  /* 0x0000038019187812 */ /* 0x000fe400078ec0ff */
[----:B------:R-:W-:-:S02]  /*a2c0*/  LOP3.LUT R28, R29, 0x380, RZ, 0xc0, !PT ;  /* 0x000003801d1c7812 */ /* 0x000fc400078ec0ff */
[----:B------:R-:W-:Y:S02]  /*a2d0*/  LOP3.LUT R36, R37, 0x380, RZ, 0xc0, !PT ;  /* 0x0000038025247812 */ /* 0x000fe400078ec0ff */
[----:B------:R-:W-:Y:S02]  /*a2e0*/  LOP3.LUT R40, R41, 0x380, RZ, 0xc0, !PT ;  /* 0x0000038029287812 */ /* 0x000fe400078ec0ff */
[----:B------:R-:W-:Y:S02]  /*a2f0*/  SHF.R.U64 R5, R5, 0x3, RZ ;  /* 0x0000000305057819 */ /* 0x000fe400000012ff */
[----:B------:R-:W-:Y:S01]  /*a300*/  LOP3.LUT R8, R8, R9, RZ, 0x3c, !PT ;  /* 0x0000000908087212 */ /* 0x000fe200078e3cff */
[----:B------:R-:W-:Y:S01]  /*a310*/  IMAD.X R9, RZ, RZ, R33, P6 ;  /* 0x000000ffff097224 */ /* 0x000fe200030e0621 */
[----:B------:R-:W-:Y:S02]  /*a320*/  IADD3 R3, P6, R32, 0x7000, RZ ;  /* 0x0000700020037810 */ /* 0x000fe40007fde0ff */
[----:B------:R-:W-:-:S02]  /*a330*/  SHF.R.U64 R12, R12, 0x3, RZ ;  /* 0x000000030c0c7819 */ /* 0x000fc400000012ff */
[----:B------:R-:W-:Y:S01]  /*a340*/  SHF.R.U64 R24, R24, 0x3, RZ ;  /* 0x0000000318187819 */ /* 0x000fe200000012ff */
[--C-:B------:R-:W-:Y:S01]  /*a350*/  IMAD.X R45, RZ, RZ, R33.reuse, P6 ;  /* 0x000000ffff2d7224 */ /* 0x100fe200030e0621 */
[----:B------:R-:W-:Y:S01]  /*a360*/  SHF.R.U64 R28, R28, 0x3, RZ ;  /* 0x000000031c1c7819 */ /* 0x000fe200000012ff */
[----:B------:R-:W-:Y:S01]  /*a370*/  UIMAD UR7, UR12, UR10, URZ ;  /* 0x0000000a0c0772a4 */ /* 0x000fe2000f8e023f */
[----:B------:R-:W-:Y:S01]  /*a380*/  SHF.R.U64 R36, R36, 0x3, RZ ;  /* 0x0000000324247819 */ /* 0x000fe200000012ff */
[----:B------:R-:W-:Y:S01]  /*a390*/  UIMAD.WIDE.U32 UR8, UR4, UR10, URZ ;  /* 0x0000000a040872a5 */ /* 0x000fe2000f8e003f */
[----:B------:R-:W-:Y:S01]  /*a3a0*/  SHF.R.U64 R40, R40, 0x3, RZ ;  /* 0x0000000328287819 */ /* 0x000fe200000012ff */
[----:B------:R-:W5:Y:S01]  /*a3b0*/  LD.E.128 R8, desc[UR56][R8.64] ;  /* 0x0000003808087980 */ /* 0x000f62000c101d00 */
        /* <DEDUP_REMOVED lines=11> */
[----:B------:R1:W5:Y:S01]  /*a470*/  LD.E.128 R4, desc[UR56][R32.64] ;  /* 0x0000003820047980 */ /* 0x000362000c101d00 */
[----:B------:R-:W-:Y:S01]  /*a480*/  LOP3.LUT R0, R3, 0x380, RZ, 0xc0, !PT ;  /* 0x0000038003007812 */ /* 0x000fe200078ec0ff */
[----:B------:R-:W-:-:S02]  /*a490*/  UIMAD UR7, UR4, UR11, UR7 ;  /* 0x0000000b040772a4 */ /* 0x000fc4000f8e0207 */
[----:B------:R-:W5:Y:S01]  /*a4a0*/  LD.E.128 R12, desc[UR56][R12.64] ;  /* 0x000000380c0c7980 */ /* 0x000f62000c101d00 */
[----:B------:R-:W-:-:S03]  /*a4b0*/  SHF.R.U64 R0, R0, 0x3, RZ ;  /* 0x0000000300007819 */ /* 0x000fc600000012ff */
[----:B------:R-:W5:Y:S01]  /*a4c0*/  LD.E.128 R24, desc[UR56][R24.64] ;  /* 0x0000003818187980 */ /* 0x000f62000c101d00 */
[----:B-1----:R-:W1:Y:S01]  /*a4d0*/  @P1 LDC R33, c[0x0][0xbec] ;  /* 0x0002fb00ff211b82 */ /* 0x002e620000000800 */
[----:B------:R-:W-:Y:S01]  /*a4e0*/  UIADD3 UR9, UR9, UR7, URZ ;  /* 0x0000000709097290 */ /* 0x000fe2000fffe03f */
[----:B------:R-:W-:Y:S01]  /*a4f0*/  LOP3.LUT R44, R0, R3, RZ, 0x3c, !PT ;  /* 0x00000003002c7212 */ /* 0x000fe200078e3cff */
[----:B------:R-:W-:Y:S01]  /*a500*/  ULDC.64 UR10, c[0x0][0xae8] ;  /* 0x0002ba00000a7ab9 */ /* 0x000fe20000000a00 */
[----:B------:R-:W-:Y:S01]  /*a510*/  IMAD R0, R19, 0x20, R197 ;  /* 0x0000002013007824 */ /* 0x000fe200078e02c5 */
[----:B------:R-:W-:Y:S01]  /*a520*/  UIMAD.WIDE.U32 UR8, UR43, UR10, UR8 ;  /* 0x0000000a2b0872a5 */ /* 0x000fe2000f8e0008 */
[----:B------:R-:W5:Y:S01]  /*a530*/  LD.E.128 R28, desc[UR56][R28.64] ;  /* 0x000000381c1c7980 */ /* 0x000f62000c101d00 */
[----:B------:R-:W-:Y:S01]  /*a540*/  USHF.R.S32.HI UR4, URZ, 0x1f, UR42 ;  /* 0x0000001f3f047899 */ /* 0x000fe2000801142a */
[----:B------:R-:W-:Y:S01]  /*a550*/  VIADD R48, R0, UR37 ;  /* 0x0000002500307c36 */ /* 0x000fe20008000000 */
[----:B------:R-:W-:Y:S01]  /*a560*/  UIMAD UR9, UR43, UR11, UR9 ;  /* 0x0000000b2b0972a4 */ /* 0x000fe2000f8e0209 */
[----:B------:R-:W5:Y:S02]  /*a570*/  LD.E.128 R36, desc[UR56][R36.64] ;  /* 0x0000003824247980 */ /* 0x000f64000c101d00 */
[----:B------:R-:W-:-:S02]  /*a580*/  ULDC.64 UR10, c[0x0][0xaf0] ;  /* 0x0002bc00000a7ab9 */ /* 0x000fc40000000a00 */
[----:B------:R-:W-:Y:S01]  /*a590*/  UIMAD UR4, UR4, UR10, URZ ;  /* 0x0000000a040472a4 */ /* 0x000fe2000f8e023f */
[----:B------:R-:W-:Y:S01]  /*a5a0*/  IMAD.MOV.U32 R3, RZ, RZ, R48 ;  /* 0x000000ffff037224 */ /* 0x000fe200078e0030 */
[----:B------:R-:W5:Y:S02]  /*a5b0*/  LD.E.128 R40, desc[UR56][R40.64] ;  /* 0x0000003828287980 */ /* 0x000f64000c101d00 */
[----:B------:R-:W-:Y:S02]  /*a5c0*/  UIMAD UR4, UR42, UR11, UR4 ;  /* 0x0000000b2a0472a4 */ /* 0x000fe4000f8e0204 */
[----:B------:R-:W5:Y:S01]  /*a5d0*/  LD.E.128 R44, desc[UR56][R44.64] ;  /* 0x000000382c2c7980 */ /* 0x000f62000c101d00 */
[----:B-1----:R-:W-:Y:S01]  /*a5e0*/  @P1 IMAD.HI.U32 R0, R48, R33, RZ ;  /* 0x0000002130001227 */ /* 0x002fe200078e00ff */
[----:B------:R-:W-:Y:S01]  /*a5f0*/  UIMAD.WIDE.U32 UR42, UR42, UR10, UR8 ;  /* 0x0000000a2a2a72a5 */ /* 0x000fe2000f8e0008 */
[----:B------:R-:W-:Y:S01]  /*a600*/  @!PT LDS RZ, [RZ] ;  /* 0x00000000fffff984 */ /* 0x000fe20000000800 */
[----:B------:R-:W-:Y:S01]  /*a610*/  @!PT LDS RZ, [RZ] ;  /* 0x00000000fffff984 */ /* 0x000fe20000000800 */
[----:B------:R-:W-:Y:S01]  /*a620*/  @!PT LDS RZ, [RZ] ;  /* 0x00000000fffff984 */ /* 0x000fe20000000800 */
[----:B------:R-:W-:Y:S01]  /*a630*/  @!PT LDS RZ, [RZ] ;  /* 0x00000000fffff984 */ /* 0x000fe20000000800 */
[----:B------:R1:W-:Y:S06]  /*a640*/  MEMBAR.ALL.CTA ;  /* 0x0000000000007992 */ /* 0x0003ec0000008000 */
[----:B-1----:R-:W1:Y:S01]  /*a650*/  FENCE.VIEW.ASYNC.S ;  /* 0x00000000000073c6 */ /* 0x002e620000000000 */
[----:B------:R-:W-:Y:S01]  /*a660*/  ULDC.64 UR8, c[0x0][0xae0] ;  /* 0x0002b80000087ab9 */ /* 0x000fe20000000a00 */
[----:B0-----:R-:W-:Y:S01]  /*a670*/  @P1 SHF.R.U32.HI R3, RZ, R49, R0 ;  /* 0x00000031ff031219 */ /* 0x001fe20000011600 */
[----:B------:R-:W-:-:S03]  /*a680*/  UIADD3 UR4, UR43, UR4, URZ ;  /* 0x000000042b047290 */ /* 0x000fc6000fffe03f */
[--C-:B------:R-:W-:Y:S01]  /*a690*/  SHF.R.S32.HI R0, RZ, 0x1f, R3.reuse ;  /* 0x0000001fff007819 */ /* 0x100fe20000011403 */
[----:B------:R-:W-:Y:S02]  /*a6a0*/  IMAD.MOV R49, RZ, RZ, -R3 ;  /* 0x000000ffff317224 */ /* 0x000fe400078e0a03 */
[----:B------:R-:W-:Y:S02]  /*a6b0*/  IMAD.U32 R33, RZ, RZ, UR43 ;  /* 0x0000002bff217e24 */ /* 0x000fe4000f8e00ff */
[----:B------:R-:W-:Y:S02]  /*a6c0*/  IMAD R0, R0, UR8, RZ ;  /* 0x0000000800007c24 */ /* 0x000fe4000f8e02ff */
[----:B------:R-:W-:Y:S02]  /*a6d0*/  IMAD R49, R34, R49, R48 ;  /* 0x0000003122317224 */ /* 0x000fe400078e0230 */
[----:B------:R-:W-:Y:S02]  /*a6e0*/  IMAD.U32 R32, RZ, RZ, UR42 ;  /* 0x0000002aff207e24 */ /* 0x000fe4000f8e00ff */
[----:B------:R-:W-:-:S02]  /*a6f0*/  IMAD.U32 R33, RZ, RZ, UR4 ;  /* 0x00000004ff217e24 */ /* 0x000fc4000f8e00ff */
[C---:B------:R-:W-:Y:S01]  /*a700*/  IMAD R51, R3.reuse, UR9, R0 ;  /* 0x0000000903337c24 */ /* 0x040fe2000f8e0200 */
[----:B------:R-:W-:Y:S01]  /*a710*/  SHF.R.S32.HI R0, RZ, 0x1f, R49 ;  /* 0x0000001fff007819 */ /* 0x000fe20000011431 */
[----:B------:R-:W-:Y:S01]  /*a720*/  IMAD.WIDE.U32 R32, R3, UR8, R32 ;  /* 0x0000000803207c25 */ /* 0x000fe2000f8e0020 */
[----:B------:R-:W-:-:S03]  /*a730*/  ULDC.64 UR8, c[0x0][0xad8] ;  /* 0x0002b60000087ab9 */ /* 0x000fc60000000a00 */
[----:B------:R-:W-:Y:S02]  /*a740*/  IMAD.IADD R33, R33, 0x1, R51 ;  /* 0x0000000121217824 */ /* 0x000fe400078e0233 */
[----:B------:R-:W-:Y:S02]  /*a750*/  IMAD R34, R0, UR8, RZ ;  /* 0x0000000800227c24 */ /* 0x000fe4000f8e02ff */
[----:B------:R-:W-:Y:S02]  /*a760*/  VIADD R50, R197, UR37 ;  /* 0x00000025c5327c36 */ /* 0x000fe40008000000 */
[C---:B------:R-:W-:Y:S02]  /*a770*/  IMAD R3, R49.reuse, UR9, R34 ;  /* 0x0000000931037c24 */ /* 0x040fe4000f8e0222 */
[----:B------:R-:W-:Y:S01]  /*a780*/  IMAD.WIDE.U32 R32, R49, UR8, R32 ;  /* 0x0000000831207c25 */ /* 0x000fe2000f8e0020 */
[----:B------:R-:W-:Y:S01]  /*a790*/  ISETP.GE.AND P2, PT, R50, R21, PT ;  /* 0x000000153200720c */ /* 0x000fe20003f46270 */
[----:B------:R-:W-:-:S02]  /*a7a0*/  ULDC.64 UR8, c[0x0][0xa80] ;  /* 0x0002a00000087ab9 */ /* 0x000fc40000000a00 */
[----:B------:R-:W-:Y:S01]  /*a7b0*/  IMAD.IADD R3, R33, 0x1, R3 ;  /* 0x0000000121037824 */ /* 0x000fe200078e0203 */
[----:B------:R-:W-:Y:S01]  /*a7c0*/  LEA R34, P3, R32, UR8, 0x1 ;  /* 0x0000000820227c11 */ /* 0x000fe2000f8608ff */
[----:B------:R-:W-:Y:S02]  /*a7d0*/  VIADD R20, R20, 0x28820 ;  /* 0x0002882014147836 */ /* 0x000fe40000000000 */
[----:B------:R-:W-:Y:S01]  /*a7e0*/  VIADD R0, R50, 0x20 ;  /* 0x0000002032007836 */ /* 0x000fe20000000000 */
[----:B------:R-:W-:Y:S02]  /*a7f0*/  LEA.HI.X R3, R32, UR9, R3, 0x1, P3 ;  /* 0x0000000920037c11 */ /* 0x000fe400098f0c03 */
[----:B------:R-:W-:Y:S02]  /*a800*/  PRMT R20, RZ, 0x654, R20 ;  /* 0x00000654ff147816 */ /* 0x000fe40000000014 */
[-C--:B------:R-:W-:Y:S01]  /*a810*/  ISETP.GE.AND P0, PT, R0, R21.reuse, PT ;  /* 0x000000150000720c */ /* 0x080fe20003f06270 */
[----:B------:R-:W-:Y:S01]  /*a820*/  VIADD R0, R50, 0x40 ;  /* 0x0000004032007836 */ /* 0x000fe20000000000 */
[----:B-1----:R0:W-:Y:S01]  /*a830*/  SYNCS.ARRIVE.TRANS64.RED.A1T0 RZ, [R20+URZ], RZ ;  /* 0x000000ff14ff79a7 */ /* 0x0021e2000810043f */
[----:B------:R0:W1:Y:S01]  /*a840*/  SHFL.IDX PT, R33, R34, RZ, 0x181f ;  /* 0x00181fff22217589 */ /* 0x00006200000e0000 */
[----:B------:R-:W-:Y:S03]  /*a850*/  BSSY B1, `(.L_x_9132) ;  /* 0x000000d000017945 */ /* 0x000fe60003800000 */
[----:B------:R0:W2:Y:S01]  /*a860*/  SHFL.IDX PT, R49, R3, RZ, 0x181f ;  /* 0x00181fff03317589 */ /* 0x0000a200000e0000 */
[----:B------:R-:W-:Y:S01]  /*a870*/  ISETP.GE.AND P1, PT, R0, R21, PT ;  /* 0x000000150000720c */ /* 0x000fe20003f26270 */
[----:B------:R-:W-:-:S12]  /*a880*/  @P2 BRA `(.L_x_9133) ;  /* 0x0000000000242947 */ /* 0x000fd80003800000 */
        /* <DEDUP_REMOVED lines=9> */
.L_x_9133:
[----:B------:R-:W-:Y:S05]  /*a920*/  BSYNC B1 ;  /* 0x0000000000017941 */ /* 0x000fea0003800000 */
.L_x_9132:
[----:B---3-5:R3:W4:Y:S01]  /*a930*/  SHFL.IDX PT, R7, R3, 0x1, 0x181f ;  /* 0x00381f0003077f89 */ /* 0x02872200000e0000 */
[----:B------:R-:W-:Y:S03]  /*a940*/  BSSY B1, `(.L_x_9134) ;  /* 0x000000c000017945 */ /* 0x000fe60003800000 */
[----:B------:R3:W0:Y:S01]  /*a950*/  SHFL.IDX PT, R5, R34, 0x1, 0x181f ;  /* 0x00381f0022057f89 */ /* 0x00062200000e0000 */
[----:B------:R-:W-:Y:S05]  /*a960*/  @P0 BRA `(.L_x_9135) ;  /* 0x0000000000240947 */ /* 0x000fea0003800000 */
[----:B------:R-:W-:Y:S02]  /*a970*/  ULDC UR4, c[0x0][0xac8] ;  /* 0x0002b20000047ab9 */ /* 0x000fe40000000800 */
[----:B------:R-:W-:Y:S02]  /*a980*/  ISETP.GE.AND P3, PT, R2, UR4, PT ;  /* 0x0000000402007c0c */ /* 0x000fe4000bf66270 */
[----:B------:R-:W-:-:S11]  /*a990*/  ISETP.GE.AND P4, PT, R18, UR4, PT ;  /* 0x0000000412007c0c */ /* 0x000fd6000bf86270 */
[-C--:B0-----:R-:W-:Y:S02]  /*a9a0*/  @!P3 LEA R4, P0, R2, R5.reuse, 0x1 ;  /* 0x000000050204b211 */ /* 0x081fe400078008ff */
[----:B------:R-:W-:Y:S02]  /*a9b0*/  @!P4 LEA R6, P2, R18, R5, 0x1 ;  /* 0x000000051206c211 */ /* 0x000fe400078408ff */
[-C--:B----4-:R-:W-:Y:S02]  /*a9c0*/  @!P3 LEA.HI.X R5, R2, R7.reuse, R218, 0x1, P0 ;  /* 0x000000070205b211 */ /* 0x090fe400000f0cda */
[----:B------:R-:W-:-:S03]  /*a9d0*/  @!P4 LEA.HI.X R7, R18, R7, R217, 0x1, P2 ;  /* 0x000000071207c211 */ /* 0x000fc600010f0cd9 */
[----:B------:R0:W-:Y:S04]  /*a9e0*/  @!P3 ST.E.128 desc[UR56][R4.64], R8 ;  /* 0x000000080400b985 */ /* 0x0001e8000c101d38 */
[----:B------:R0:W-:Y:S02]  /*a9f0*/  @!P4 ST.E.128 desc[UR56][R6.64], R36 ;  /* 0x000000240600c985 */ /* 0x0001e4000c101d38 */
.L_x_9135:
[----:B------:R-:W-:Y:S05]  /*aa00*/  BSYNC B1 ;  /* 0x0000000000017941 */ /* 0x000fea0003800000 */
.L_x_9134:
[----:B0---4-:R0:W4:Y:S01]  /*aa10*/  SHFL.IDX PT, R7, R3, 0x2, 0x181f ;  /* 0x00581f0003077f89 */ /* 0x01112200000e0000 */
        /* <DEDUP_REMOVED lines=12> */
.L_x_9137:
[----:B------:R-:W-:Y:S05]  /*aae0*/  BSYNC B1 ;  /* 0x0000000000017941 */ /* 0x000fea0003800000 */
.L_x_9136:
[----:B------:R-:W-:Y:S01]  /*aaf0*/  VIADD R0, R50, 0x60 ;  /* 0x0000006032007836 */ /* 0x000fe20000000000 */
[----:B0--3--:R-:W0:Y:S04]  /*ab00*/  SHFL.IDX PT, R3, R3, 0x3, 0x181f ;  /* 0x00781f0003037f89 */ /* 0x009e2800000e0000 */
[----:B------:R-:W-:Y:S01]  /*ab10*/  ISETP.GE.AND P0, PT, R0, R21, PT ;  /* 0x000000150000720c */ /* 0x000fe20003f06270 */
[----:B----4-:R3:W4:-:S12]  /*ab20*/  SHFL.IDX PT, R7, R34, 0x3, 0x181f ;  /* 0x00781f0022077f89 */ /* 0x01071800000e0000 */
[----:B---3--:R-:W-:Y:S05]  /*ab30*/  @P0 BRA `(.L_x_9138) ;  /* 0x0000001800200947 */ /* 0x008fea0003800000 */
[----:B------:R-:W-:Y:S02]  /*ab40*/  ULDC UR4, c[0x0][0xac8] ;  /* 0x0002b20000047ab9 */ /* 0x000fe40000000800 */
[----:B------:R-:W-:-:S13]  /*ab50*/  ISETP.GE.AND P1, PT, R2, UR4, PT ;  /* 0x0000000402007c0c */ /* 0x000fda000bf26270 */
[----:B----4-:R-:W-:-:S04]  /*ab60*/  @!P1 LEA R4, P0, R2, R7, 0x1 ;  /* 0x0000000702049211 */ /* 0x010fc800078008ff */
        /* <DEDUP_REMOVED lines=8> */
.L_x_9131:
[----:B------:R-:W-:Y:S01]  /*abf0*/  ULDC.64 UR10, c[0x0][0xb08] ;  /* 0x0002c200000a7ab9 */ /* 0x000fe20000000a00 */
[----:B0-----:R-:W0:Y:S01]  /*ac00*/  @P1 LDC R0, c[0x0][0xbec] ;  /* 0x0002fb00ff001b82 */ /* 0x001e220000000800 */
[----:B------:R-:W-:Y:S01]  /*ac10*/  UIMAD UR7, UR12, UR10, URZ ;  /* 0x0000000a0c0772a4 */ /* 0x000fe2000f8e023f */
[----:B------:R-:W-:Y:S01]  /*ac20*/  IMAD.MOV.U32 R3, RZ, RZ, R11 ;  /* 0x000000ffff037224 */ /* 0x000fe200078e000b */
[----:B------:R-:W-:Y:S01]  /*ac30*/  UIMAD.WIDE.U32 UR8, UR4, UR10, URZ ;  /* 0x0000000a040872a5 */ /* 0x000fe2000f8e003f */
[----:B------:R-:W-:Y:S01]  /*ac40*/  VIADD R20, R20, 0x28820 ;  /* 0x0002882014147836 */ /* 0x000fe20000000000 */
[----:B------:R-:W-:Y:S01]  /*ac50*/  UIMAD UR7, UR4, UR11, UR7 ;  /* 0x0000000b040772a4 */ /* 0x000fe2000f8e0207 */
[----:B------:R-:W-:Y:S01]  /*ac60*/  BSSY B1, `(.L_x_9139) ;  /* 0x000006b000017945 */ /* 0x000fe20003800000 */
[----:B------:R-:W-:Y:S01]  /*ac70*/  USHF.R.S32.HI UR4, URZ, 0x1f, UR42 ;  /* 0x0000001f3f047899 */ /* 0x000fe2000801142a */
[----:B------:R-:W1:Y:S01]  /*ac80*/  @P1 LDC R5, c[0x0][0xbf0] ;  /* 0x0002fc00ff051b82 */ /* 0x000e620000000800 */
[----:B------:R-:W-:Y:S01]  /*ac90*/  UIADD3 UR9, UR9, UR7, URZ ;  /* 0x0000000709097290 */ /* 0x000fe2000fffe03f */
[----:B------:R-:W-:Y:S01]  /*aca0*/  PRMT R20, RZ, 0x654, R20 ;  /* 0x00000654ff147816 */ /* 0x000fe20000000014 */
[----:B------:R-:W-:-:S02]  /*acb0*/  ULDC.64 UR10, c[0x0][0xb38] ;  /* 0x0002ce00000a7ab9 */ /* 0x000fc40000000a00 */
[----:B------:R-:W-:Y:S01]  /*acc0*/  UIMAD.WIDE.U32 UR8, UR43, UR10, UR8 ;  /* 0x0000000a2b0872a5 */ /* 0x000fe2000f8e0008 */
[----:B------:R2:W-:Y:S03]  /*acd0*/  SYNCS.ARRIVE.TRANS64.RED.A1T0 RZ, [R20+URZ], RZ ;  /* 0x000000ff14ff79a7 */ /* 0x0005e6000810043f */
        /* <DEDUP_REMOVED lines=8> */
[----:B-1----:R-:W-:Y:S02]  /*ad60*/  @P1 SHF.R.U32.HI R3, RZ, R5, R0 ;  /* 0x00000005ff031219 */ /* 0x002fe40000011600 */
[----:B------:R-:W-:Y:S02]  /*ad70*/  UMOV UR8, UR42 ;  /* 0x0000002a00087c82 */ /* 0x000fe40008000000 */
[----:B------:R-:W-:Y:S01]  /*ad80*/  UIMAD.WIDE.U32 UR8, UR38, UR10, UR8 ;  /* 0x0000000a260872a5 */ /* 0x000fe2000f8e0008 */
[--C-:B------:R-:W-:Y:S01]  /*ad90*/  SHF.R.S32.HI R0, RZ, 0x1f, R3.reuse ;  /* 0x0000001fff007819 */ /* 0x100fe20000011403 */
[----:B------:R-:W-:Y:S02]  /*ada0*/  IMAD.MOV R7, RZ, RZ, -R3 ;  /* 0x000000ffff077224 */ /* 0x000fe400078e0a03 */
[----:B------:R-:W-:-:S02]  /*adb0*/  UIMAD UR38, UR38, UR11, UR9 ;  /* 0x0000000b262672a4 */ /* 0x000fc4000f8e0209 */
[----:B------:R-:W-:Y:S01]  /*adc0*/  IMAD R7, R34, R7, R11 ;  /* 0x0000000722077224 */ /* 0x000fe200078e020b */
[----:B------:R-:W-:Y:S01]  /*add0*/  ULDC.64 UR10, c[0x0][0xb30] ;  /* 0x0002cc00000a7ab9 */ /* 0x000fe20000000a00 */
[----:B------:R-:W-:Y:S02]  /*ade0*/  IMAD.U32 R5, RZ, RZ, UR9 ;  /* 0x00000009ff057e24 */ /* 0x000fe4000f8e00ff */
[----:B------:R-:W-:Y:S02]  /*adf0*/  IMAD R0, R0, UR10, RZ ;  /* 0x0000000a00007c24 */ /* 0x000fe4000f8e02ff */
        /* <DEDUP_REMOVED lines=13> */
[----:B------:R-:W-:Y:S01]  /*aed0*/  LEA.HI.X R3, R4, UR9, R3, 0x2, P1 ;  /* 0x0000000904037c11 */ /* 0x000fe200088f1403 */
[----:B------:R2:W0:Y:S04]  /*aee0*/  SHFL.IDX PT, R6, R0, RZ, 0x1c1f ;  /* 0x001c1fff00067589 */ /* 0x00042800000e0000 */
[----:B------:R2:W1:Y:S01]  /*aef0*/  SHFL.IDX PT, R7, R3, RZ, 0x1c1f ;  /* 0x001c1fff03077589 */ /* 0x00046200000e0000 */
[----:B------:R-:W-:Y:S05]  /*af00*/  @P2 BRA `(.L_x_9140) ;  /* 0x0000000400002947 */ /* 0x000fea0003800000 */
[----:B------:R-:W-:Y:S02]  /*af10*/  ULDC UR4, c[0x0][0xac8] ;  /* 0x0002b20000047ab9 */ /* 0x000fe40000000800 */
[----:B------:R-:W-:Y:S02]  /*af20*/  ISETP.GE.AND P3, PT, R196, UR4, PT ;  /* 0x00000004c4007c0c */ /* 0x000fe4000bf66270 */
[----:B------:R-:W-:Y:S02]  /*af30*/  ISETP.GE.AND P1, PT, R16, UR4, PT ;  /* 0x0000000410007c0c */ /* 0x000fe4000bf26270 */
[----:B------:R-:W-:Y:S02]  /*af40*/  ISETP.GE.AND P4, PT, R195, UR4, PT ;  /* 0x00000004c3007c0c */ /* 0x000fe4000bf86270 */
[----:B------:R-:W-:-:S07]  /*af50*/  ISETP.GE.AND P2, PT, R194, UR4, PT ;  /* 0x00000004c2007c0c */ /* 0x000fce000bf46270 */
[-C--:B0-----:R-:W-:Y:S02]  /*af60*/  @!P3 LEA R8, P5, R196, R6.reuse, 0x2 ;  /* 0x00000006c408b211 */ /* 0x081fe400078a10ff */
[----:B-1----:R-:W-:Y:S02]  /*af70*/  @!P1 IMAD.WIDE R4, R16, 0x4, R6 ;  /* 0x0000000410049825 */ /* 0x002fe400078e0206 */
        /* <DEDUP_REMOVED lines=19> */
[----:B-1----:R-:W-:-:S03]  /*b0b0*/  @!P5 LEA R8, P1, R191, R6, 0x2 ;  /* 0x00000006bf08d211 */ /* 0x002fc600078210ff */
        /* <DEDUP_REMOVED lines=37> */
.L_x_9140:
[----:B------:R-:W-:Y:S05]  /*b310*/  BSYNC B1 ;  /* 0x0000000000017941 */ /* 0x000fea0003800000 */
.L_x_9139:
[----:B-1-3--:R1:W3:Y:S04]  /*b320*/  SHFL.IDX PT, R7, R3, 0x1, 0x1c1f ;  /* 0x003c1f0003077f89 */ /* 0x00a2e800000e0000 */
        /* <DEDUP_REMOVED lines=24> */
[----:B--2---:R-:W-:-:S03]  /*b4b0*/  @!P5 LEA R20, P6, R192, R6, 0x2 ;  /* 0x00000006c014d211 */ /* 0x004fc600078c10ff */
        /* <DEDUP_REMOVED lines=13> */
[----:B--2---:R-:W-:Y:S01]  /*b590*/  @!P3 LEA R12, P5, R188, R6, 0x2 ;  /* 0x00000006bc0cb211 */ /* 0x004fe200078a10ff */
[----:B------:R0:W-:Y:S01]  /*b5a0*/  @!P1 ST.E.64 desc[UR56][R8.64], R118 ;  /* 0x0000007608009985 */ /* 0x0001e2000c101b38 */
[----:B------:R-:W-:Y:S02]  /*b5b0*/  ISETP.GE.AND P1, PT, R185, UR4, PT ;  /* 0x00000004b9007c0c */ /* 0x000fe4000bf26270 */
[----:B------:R-:W-:Y:S01]  /*b5c0*/  ISETP.GE.AND P0, PT, R184, UR4, PT ;  /* 0x00000004b8007c0c */ /* 0x000fe2000bf06270 */
[----:B------:R2:W-:Y:S01]  /*b5d0*/  @!P2 ST.E.64 desc[UR56][R10.64], R122 ;  /* 0x0000007a0a00a985 */ /* 0x0005e2000c101b38 */
[----:B------:R-:W-:-:S02]  /*b5e0*/  ISETP.GE.AND P2, PT, R186, UR4, PT ;  /* 0x00000004ba007c0c */ /* 0x000fc4000bf46270 */
[-C--:B------:R-:W-:Y:S02]  /*b5f0*/  @!P3 LEA.HI.X R13, R188, R7.reuse, R205, 0x2, P5 ;  /* 0x00000007bc0db211 */ /* 0x080fe400028f14cd */
[----:B------:R-:W-:Y:S02]  /*b600*/  ISETP.GE.AND P5, PT, R23, UR4, PT ;  /* 0x0000000417007c0c */ /* 0x000fe4000bfa6270 */
[CC--:B----4-:R-:W-:Y:S01]  /*b610*/  @!P4 LEA R14, P6, R187.reuse, R6.reuse, 0x2 ;  /* 0x00000006bb0ec211 */ /* 0x0d0fe200078c10ff */
[----:B------:R4:W-:Y:S03]  /*b620*/  @!P3 ST.E.64 desc[UR56][R12.64], R126 ;  /* 0x0000007e0c00b985 */ /* 0x0009e6000c101b38 */
[----:B------:R-:W-:Y:S02]  /*b630*/  @!P4 LEA.HI.X R15, R187, R7, R204, 0x2, P6 ;  /* 0x00000007bb0fc211 */ /* 0x000fe400030f14cc */
[----:B0-----:R-:W-:-:S02]  /*b640*/  @!P1 LEA R8, P6, R185, R6, 0x2 ;  /* 0x00000006b9089211 */ /* 0x001fc400078c10ff */
[-C--:B------:R-:W-:Y:S01]  /*b650*/  @!P2 LEA R4, P3, R186, R6.reuse, 0x2 ;  /* 0x00000006ba04a211 */ /* 0x080fe200078610ff */
[----:B------:R4:W-:Y:S01]  /*b660*/  @!P4 ST.E.64 desc[UR56][R14.64], R130 ;  /* 0x000000820e00c985 */ /* 0x0009e2000c101b38 */
[-C--:B--2---:R-:W-:Y:S02]  /*b670*/  @!P0 LEA R10, P4, R184, R6.reuse, 0x2 ;  /* 0x00000006b80a8211 */ /* 0x084fe400078810ff */
        /* <DEDUP_REMOVED lines=15> */
.L_x_9129:
        /* <DEDUP_REMOVED lines=11> */
[----:B------:R-:W-:Y:S01]  /*b820*/  UISETP.NE.AND.EX UP1, UPT, UR9, URZ, UPT, UP1 ;  /* 0x0000003f0900728c */ /* 0x000fe2000bf25310 */
[----:B------:R-:W-:Y:S02]  /*b830*/  ULDC UR4, c[0x0][0xa88] ;  /* 0x0002a20000047ab9 */ /* 0x000fe40000000800 */
[----:B------:R-:W-:-:S03]  /*b840*/  IMAD.U32 R0, RZ, RZ, UR4 ;  /* 0x00000004ff007e24 */ /* 0x000fc6000f8e00ff */
[----:B------:R-:W-:-:S05]  /*b850*/  PLOP3.LUT P2, PT, PT, PT, UP1, 0x80, 0x0 ;  /* 0x000000000000781c */ /* 0x000fca0003f4f018 */
[----:B------:R-:W-:-:S04]  /*b860*/  @UP1 ULEA UR8, UP2, UR42, UR8, 0x2 ;  /* 0x000000082a081291 */ /* 0x000fc8000f84103f */
[----:B------:R-:W-:Y:S02]  /*b870*/  @UP1 ULEA.HI.X UR9, UR42, UR9, UR36, 0x2, UP2 ;  /* 0x000000092a091291 */ /* 0x000fe400090f1424 */
[----:B------:R-:W-:-:S04]  /*b880*/  IMAD.U32 R6, RZ, RZ, UR8 ;  /* 0x00000008ff067e24 */ /* 0x000fc8000f8e00ff */
[----:B------:R-:W-:-:S05]  /*b890*/  IMAD.U32 R7, RZ, RZ, UR9 ;  /* 0x00000009ff077e24 */ /* 0x000fca000f8e00ff */
[----:B------:R0:W5:Y:S01]  /*b8a0*/  @P2 LDG.E R0, desc[UR56][R6.64] ;  /* 0x0000003806002981 */ /* 0x000162000c1e1900 */
[----:B------:R-:W-:Y:S01]  /*b8b0*/  UMOV UR4, URZ ;  /* 0x0000003f00047c82 */ /* 0x000fe20008000000 */
[----:B------:R-:W-:Y:S01]  /*b8c0*/  UISETP.NE.AND UP1, UPT, UR46, URZ, UPT ;  /* 0x0000003f2e00728c */ /* 0x000fe2000bf25270 */
[----:B------:R-:W-:-:S10]  /*b8d0*/  ISETP.GT.AND P0, PT, R219, 0x7f, PT ;  /* 0x0000007fdb00780c */ /* 0x000fd40003f04270 */
[----:B------:R-:W-:Y:S01]  /*b8e0*/  @!UP1 ULDC UR46, c[0x0][0xad4] ;  /* 0x0002b500002e9ab9 */ /* 0x000fe20000000800 */
[----:B--2---:R-:W-:-:S13]  /*b8f0*/  @P1 R2UR UR4, R3 ;  /* 0x00000000030412ca */ /* 0x004fda00000e0000 */
[----:B------:R-:W-:Y:S01]  /*b900*/  USHF.R.S32.HI UR18, URZ, 0x1f, UR4 ;  /* 0x0000001f3f127899 */ /* 0x000fe20008011404 */
[----:B0-----:R-:W-:Y:S11]  /*b910*/  @P2 BRA `(.L_x_9141) ;  /* 0x0000000000102947 */ /* 0x001ff60003800000 */
[----:B------:R-:W-:Y:S05]  /*b920*/  @!P1 BRA `(.L_x_9141) ;  /* 0x00000000000c9947 */ /* 0x000fea0003800000 */
[----:B------:R-:W2:Y:S04]  /*b930*/  LDG.E R3, desc[UR56][R4.64] ;  /* 0x0000003804037981 */ /* 0x000ea8000c1e1900 */
[----:B-----5:R-:W2:Y:S02]  /*b940*/  LDG.E R0, desc[UR56][R4.64+0x4] ;  /* 0x0000043804007981 */ /* 0x020ea4000c1e1900 */
[----:B--2---:R-:W-:-:S07]  /*b950*/  IMAD.IADD R0, R0, 0x1, -R3 ;  /* 0x0000000100007824 */ /* 0x004fce00078e0a03 */
.L_x_9141:
[----:B------:R-:W-:Y:S01]  /*b960*/  USEL UR42, UR42, URZ, !UP0 ;  /* 0x0000003f2a2a7287 */ /* 0x000fe2000c000000 */
[----:B------:R-:W-:Y:S01]  /*b970*/  BSSY B1, `(.L_x_9142) ;  /* 0x0000038000017945 */ /* 0x000fe20003800000 */
[----:B------:R-:W-:-:S03]  /*b980*/  USEL UR36, UR36, URZ, !UP0 ;  /* 0x0000003f24247287 */ /* 0x000fc6000c000000 */
[----:B------:R-:W-:Y:S09]  /*b990*/  @P0 BRA `(.L_x_9143) ;  /* 0x0000000000d40947 */ /* 0x000ff20003800000 */
        /* <DEDUP_REMOVED lines=9> */
[----:B------:R-:W-:-:S03]  /*ba30*/  UMOV UR16, 0x9b8 ;  /* 0x000009b800107882 */ /* 0x000fc60000000000 */
[----:B------:R-:W-:Y:S02]  /*ba40*/  USEL UR16, UR16, 0x978, UP0 ;  /* 0x0000097810107887 */ /* 0x000fe40008000000 */
[----:B------:R-:W-:-:S06]  /*ba50*/  USEL UR7, UR38, URZ, UP0 ;  /* 0x0000003f26077287 */ /* 0x000fcc0008000000 */
[----:B------:R-:W0:Y:S04]  /*ba60*/  @P0 LDC R3, c[0x0][0xbec] ;  /* 0x0002fb00ff030b82 */ /* 0x000e280000000800 */
[----:B------:R-:W-:Y:S01]  /*ba70*/  ULDC.64 UR10, c[0x0][UR16+0x220] ;  /* 0x00008800100a7abb */ /* 0x000fe20008000a00 */
[----:B------:R-:W-:Y:S01]  /*ba80*/  ULDC.64 UR8, c[0x0][UR16+0x218] ;  /* 0x0000860010087abb */ /* 0x000fe20008000a00 */
[----:B------:R-:W-:Y:S01]  /*ba90*/  ULDC.64 UR12, c[0x0][UR16+0x228] ;  /* 0x00008a00100c7abb */ /* 0x000fe20008000a00 */
[----:B------:R-:W-:Y:S01]  /*baa0*/  UIMAD UR11, UR11, UR42, URZ ;  /* 0x0000002a0b0b72a4 */ /* 0x000fe2000f8e023f */
[----:B------:R-:W1:Y:S01]  /*bab0*/  @P0 LDC R5, c[0x0][0xbf0] ;  /* 0x0002fc00ff050b82 */ /* 0x000e620000000800 */
[----:B------:R-:W-:Y:S02]  /*bac0*/  UIMAD.WIDE.U32 UR14, UR8, UR43, URZ ;  /* 0x0000002b080e72a5 */ /* 0x000fe4000f8e003f */
        /* <DEDUP_REMOVED lines=10> */
[----:B------:R-:W-:Y:S02]  /*bb70*/  IMAD.MOV.U32 R3, RZ, RZ, R6 ;  /* 0x000000ffff037224 */ /* 0x000fe400078e0006 */
[----:B------:R-:W-:Y:S01]  /*bb80*/  IMAD.U32 R8, RZ, RZ, UR8 ;  /* 0x00000008ff087e24 */ /* 0x000fe2000f8e00ff */
[----:B------:R-:W-:Y:S01]  /*bb90*/  UIADD3.X UR7, UR7, UR17, UR18, UP1, UP2 ;  /* 0x0000001107077290 */ /* 0x000fe20008fe4412 */
[----:B-1----:R-:W-:Y:S01]  /*bba0*/  @P0 SHF.R.U32.HI R3, RZ, R5, R4 ;  /* 0x00000005ff030219 */ /* 0x002fe20000011604 */
[----:B------:R-:W-:Y:S01]  /*bbb0*/  IMAD.U32 R4, RZ, RZ, UR20 ;  /* 0x00000014ff047e24 */ /* 0x000fe2000f8e00ff */
[----:B------:R-:W-:Y:S01]  /*bbc0*/  ULDC.64 UR8, c[0x0][UR16+0x210] ;  /* 0x0000840010087abb */ /* 0x000fe20008000a00 */
[----:B------:R-:W-:Y:S01]  /*bbd0*/  IMAD.U32 R5, RZ, RZ, UR21 ;  /* 0x00000015ff057e24 */ /* 0x000fe2000f8e00ff */
[--C-:B------:R-:W-:Y:S01]  /*bbe0*/  SHF.R.S32.HI R5, RZ, 0x1f, R3.reuse ;  /* 0x0000001fff057819 */ /* 0x100fe20000011403 */
[----:B------:R-:W-:Y:S01]  /*bbf0*/  IMAD.MOV R7, RZ, RZ, -R3 ;  /* 0x000000ffff077224 */ /* 0x000fe200078e0a03 */
[----:B------:R-:W-:Y:S01]  /*bc00*/  IADD3 R4, P0, P1, R3, UR14, R4 ;  /* 0x0000000e03047c10 */ /* 0x000fe2000f91e004 */
[----:B------:R-:W-:Y:S01]  /*bc10*/  ULDC.64 UR10, c[0x0][0xba8] ;  /* 0x0002ea00000a7ab9 */ /* 0x000fe20000000a00 */
[----:B------:R-:W-:Y:S01]  /*bc20*/  @!UP0 ULDC UR10, c[0x0][0xb50] ;  /* 0x0002d400000a8ab9 */ /* 0x000fe20000000800 */
[----:B------:R-:W-:Y:S01]  /*bc30*/  IMAD R7, R9, R7, R6 ;  /* 0x0000000709077224 */ /* 0x000fe200078e0206 */
[----:B------:R-:W-:Y:S01]  /*bc40*/  IADD3.X R5, R5, UR7, R8, P0, P1 ;  /* 0x0000000705057c10 */ /* 0x000fe200087e2408 */
[----:B------:R-:W-:-:S02]  /*bc50*/  @!UP0 ULDC UR11, c[0x0][0xb54] ;  /* 0x0002d500000b8ab9 */ /* 0x000fc40000000800 */
[C---:B------:R-:W-:Y:S01]  /*bc60*/  IMAD R6, R7.reuse, UR9, RZ ;  /* 0x0000000907067c24 */ /* 0x040fe2000f8e02ff */
[----:B------:R-:W-:Y:S01]  /*bc70*/  SHF.R.S32.HI R3, RZ, 0x1f, R7 ;  /* 0x0000001fff037819 */ /* 0x000fe20000011407 */
[----:B------:R-:W-:-:S04]  /*bc80*/  IMAD.WIDE.U32 R4, R7, UR8, R4 ;  /* 0x0000000807047c25 */ /* 0x000fc8000f8e0004 */
[----:B------:R-:W-:Y:S01]  /*bc90*/  IMAD R3, R3, UR8, R6 ;  /* 0x0000000803037c24 */ /* 0x000fe2000f8e0206 */
[----:B------:R-:W-:-:S03]  /*bca0*/  LEA R6, P0, R4, UR10, 0x2 ;  /* 0x0000000a04067c11 */ /* 0x000fc6000f8010ff */
[----:B------:R-:W-:-:S05]  /*bcb0*/  IMAD.IADD R3, R5, 0x1, R3 ;  /* 0x0000000105037824 */ /* 0x000fca00078e0203 */
[----:B------:R-:W-:Y:S01]  /*bcc0*/  LEA.HI.X R7, R4, UR11, R3, 0x2, P0 ;  /* 0x0000000b04077c11 */ /* 0x000fe200080f1403 */
[----:B------:R-:W-:-:S05]  /*bcd0*/  IMAD.MOV.U32 R3, RZ, RZ, -0x800000 ;  /* 0xff800000ff037424 */ /* 0x000fca00078e00ff */
[----:B------:R0:W-:Y:S02]  /*bce0*/  STG.E desc[UR56][R6.64], R3 ;  /* 0x0000000306007986 */ /* 0x0001e4000c101938 */
.L_x_9143:
[----:B------:R-:W-:Y:S05]  /*bcf0*/  BSYNC B1 ;  /* 0x0000000000017941 */ /* 0x000fea0003800000 */
.L_x_9142:
[----:B------:R-:W-:-:S06]  /*bd00*/  UISETP.GT.AND UP0, UPT, UR46, 0x1, UPT ;  /* 0x000000012e00788c */ /* 0x000fcc000bf04270 */
[----:B------:R-:W-:-:S13]  /*bd10*/  PLOP3.LUT P0, PT, PT, PT, UP0, 0x80, 0x0 ;  /* 0x000000000000781c */ /* 0x000fda0003f0f008 */
[----:B------:R-:W-:Y:S05]  /*bd20*/  @P0 BRA `(.L_x_9138) ;  /* 0x0000000400a40947 */ /* 0x000fea0003800000 */
[----:B------:R-:W1:Y:S01]  /*bd30*/  LDC R11, c[0x0][0xbe8] ;  /* 0x0002fa00ff0b7b82 */ /* 0x000e620000000800 */
[----:B------:R-:W-:Y:S01]  /*bd40*/  ULDC.64 UR10, c[0x0][0xaa0] ;  /* 0x0002a800000a7ab9 */ /* 0x000fe20000000a00 */
[----:B0-----:R-:W-:Y:S01]  /*bd50*/  IMAD R3, R19, 0x20, R197 ;  /* 0x0000002013037824 */ /* 0x001fe200078e02c5 */
[----:B------:R-:W-:Y:S01]  /*bd60*/  UIMAD UR7, UR18, UR10, URZ ;  /* 0x0000000a120772a4 */ /* 0x000fe2000f8e023f */
[----:B------:R-:W-:Y:S01]  /*bd70*/  BSSY B1, `(.L_x_9144) ;  /* 0x000003a000017945 */ /* 0x000fe20003800000 */
[----:B------:R-:W-:Y:S01]  /*bd80*/  UIMAD.WIDE.U32 UR8, UR4, UR10, URZ ;  /* 0x0000000a040872a5 */ /* 0x000fe2000f8e003f */
[----:B------:R-:W-:Y:S01]  /*bd90*/  VIADD R8, R3, UR37 ;  /* 0x0000002503087c36 */ /* 0x000fe20008000000 */
[----:B------:R-:W-:-:S03]  /*bda0*/  UIMAD UR7, UR4, UR11, UR7 ;  /* 0x0000000b040772a4 */ /* 0x000fc6000f8e0207 */
[----:B------:R-:W-:Y:S01]  /*bdb0*/  ULDC.64 UR10, c[0x0][0xae8] ;  /* 0x0002ba00000a7ab9 */ /* 0x000fe20000000a00 */
[----:B------:R-:W-:Y:S01]  /*bdc0*/  UIADD3 UR9, UR9, UR7, URZ ;  /* 0x0000000709097290 */ /* 0x000fe2000fffe03f */
[----:B------:R-:W-:-:S03]  /*bdd0*/  IMAD.MOV.U32 R3, RZ, RZ, R8 ;  /* 0x000000ffff037224 */ /* 0x000fc600078e0008 */
        /* <DEDUP_REMOVED lines=18> */
[----:B------:R-:W-:Y:S02]  /*bf00*/  IMAD.U32 R4, RZ, RZ, UR42 ;  /* 0x0000002aff047e24 */ /* 0x000fe4000f8e00ff */
[----:B------:R-:W-:Y:S02]  /*bf10*/  IMAD R7, R11, R7, R8 ;  /* 0x000000070b077224 */ /* 0x000fe400078e0208 */
[C---:B------:R-:W-:Y:S02]  /*bf20*/  IMAD R9, R3.reuse, UR9, R6 ;  /* 0x0000000903097c24 */ /* 0x040fe4000f8e0206 */
[----:B------:R-:W-:Y:S01]  /*bf30*/  IMAD.WIDE.U32 R4, R3, UR8, R4 ;  /* 0x0000000803047c25 */ /* 0x000fe2000f8e0004 */
[----:B------:R-:W-:Y:S01]  /*bf40*/  SHF.R.S32.HI R3, RZ, 0x1f, R7 ;  /* 0x0000001fff037819 */ /* 0x000fe20000011407 */
[----:B------:R-:W-:-:S02]  /*bf50*/  ULDC.64 UR8, c[0x0][0xad8] ;  /* 0x0002b60000087ab9 */ /* 0x000fc40000000a00 */
        /* <DEDUP_REMOVED lines=8> */
[----:B------:R-:W-:Y:S01]  /*bfe0*/  IMAD.IADD R3, R5, 0x1, R3 ;  /* 0x0000000105037824 */ /* 0x000fe200078e0203 */
[----:B------:R-:W-:Y:S01]  /*bff0*/  LEA R6, P3, R4, UR8, 0x1 ;  /* 0x0000000804067c11 */ /* 0x000fe2000f8608ff */
[----:B------:R-:W-:-:S03]  /*c000*/  VIADD R0, R8, 0x20 ;  /* 0x0000002008007836 */ /* 0x000fc60000000000 */
[----:B------:R-:W-:Y:S01]  /*c010*/  LEA.HI.X R3, R4, UR9, R3, 0x1, P3 ;  /* 0x0000000904037c11 */ /* 0x000fe200098f0c03 */
[----:B------:R0:W1:Y:S01]  /*c020*/  SHFL.IDX PT, R7, R6, RZ, 0x181f ;  /* 0x00181fff06077589 */ /* 0x00006200000e0000 */
[-C--:B------:R-:W-:Y:S01]  /*c030*/  ISETP.GE.AND P1, PT, R0, R11.reuse, PT ;  /* 0x0000000b0000720c */ /* 0x080fe20003f26270 */
[----:B------:R-:W-:Y:S02]  /*c040*/  VIADD R0, R8, 0x40 ;  /* 0x0000004008007836 */ /* 0x000fe40000000000 */
[----:B------:R0:W2:Y:S03]  /*c050*/  SHFL.IDX PT, R5, R3, RZ, 0x181f ;  /* 0x00181fff03057589 */ /* 0x0000a600000e0000 */
        /* <DEDUP_REMOVED lines=11> */
.L_x_9145:
[----:B------:R-:W-:Y:S05]  /*c110*/  BSYNC B1 ;  /* 0x0000000000017941 */ /* 0x000fea0003800000 */
.L_x_9144:
[----:B--23--:R2:W3:Y:S01]  /*c120*/  SHFL.IDX PT, R5, R3, 0x1, 0x181f ;  /* 0x00381f0003057f89 */ /* 0x00c4e200000e0000 */
[----:B------:R-:W-:Y:S03]  /*c130*/  BSSY B1, `(.L_x_9146) ;  /* 0x000000c000017945 */ /* 0x000fe60003800000 */
[----:B-1----:R2:W1:Y:S01]  /*c140*/  SHFL.IDX PT, R7, R6, 0x1, 0x181f ;  /* 0x00381f0006077f89 */ /* 0x00246200000e0000 */
[----:B------:R-:W-:Y:S05]  /*c150*/  @P1 BRA `(.L_x_9147) ;  /* 0x0000000000241947 */ /* 0x000fea0003800000 */
[----:B------:R-:W-:Y:S02]  /*c160*/  ULDC UR4, c[0x0][0xac8] ;  /* 0x0002b20000047ab9 */ /* 0x000fe40000000800 */
[----:B------:R-:W-:Y:S02]  /*c170*/  ISETP.GE.AND P3, PT, R2, UR4, PT ;  /* 0x0000000402007c0c */ /* 0x000fe4000bf66270 */
[----:B------:R-:W-:-:S11]  /*c180*/  ISETP.GE.AND P4, PT, R18, UR4, PT ;  /* 0x0000000412007c0c */ /* 0x000fd6000bf86270 */
[-C--:B-1----:R-:W-:Y:S02]  /*c190*/  @!P3 LEA R12, P1, R2, R7.reuse, 0x1 ;  /* 0x00000007020cb211 */ /* 0x082fe400078208ff */
[----:B------:R-:W-:Y:S02]  /*c1a0*/  @!P4 LEA R4, P2, R18, R7, 0x1 ;  /* 0x000000071204c211 */ /* 0x000fe400078408ff */
[-C--:B---3--:R-:W-:Y:S02]  /*c1b0*/  @!P3 LEA.HI.X R13, R2, R5.reuse, R218, 0x1, P1 ;  /* 0x00000005020db211 */ /* 0x088fe400008f0cda */
[----:B------:R-:W-:-:S03]  /*c1c0*/  @!P4 LEA.HI.X R5, R18, R5, R217, 0x1, P2 ;  /* 0x000000051205c211 */ /* 0x000fc600010f0cd9 */
[----:B------:R4:W-:Y:S04]  /*c1d0*/  @!P3 ST.E.128 desc[UR56][R12.64], RZ ;  /* 0x000000ff0c00b985 */ /* 0x0009e8000c101d38 */
[----:B------:R4:W-:Y:S02]  /*c1e0*/  @!P4 ST.E.128 desc[UR56][R4.64], RZ ;  /* 0x000000ff0400c985 */ /* 0x0009e4000c101d38 */
.L_x_9147:
[----:B------:R-:W-:Y:S05]  /*c1f0*/  BSYNC B1 ;  /* 0x0000000000017941 */ /* 0x000fea0003800000 */
.L_x_9146:
[----:B---34-:R3:W4:Y:S01]  /*c200*/  SHFL.IDX PT, R5, R3, 0x2, 0x181f ;  /* 0x00581f0003057f89 */ /* 0x01872200000e0000 */
        /* <DEDUP_REMOVED lines=12> */
.L_x_9149:
[----:B------:R-:W-:Y:S05]  /*c2d0*/  BSYNC B1 ;  /* 0x0000000000017941 */ /* 0x000fea0003800000 */
.L_x_9148:
[----:B------:R-:W-:Y:S01]  /*c2e0*/  VIADD R0, R8, 0x60 ;  /* 0x0000006008007836 */ /* 0x000fe20000000000 */
[----:B0-23--:R-:W0:Y:S04]  /*c2f0*/  SHFL.IDX PT, R3, R3, 0x3, 0x181f ;  /* 0x00781f0003037f89 */ /* 0x00de2800000e0000 */
[----:B------:R-:W-:Y:S01]  /*c300*/  ISETP.GE.AND P0, PT, R0, R11, PT ;  /* 0x0000000b0000720c */ /* 0x000fe20003f06270 */
[----:B-1--4-:R1:W2:-:S12]  /*c310*/  SHFL.IDX PT, R5, R6, 0x3, 0x181f ;  /* 0x00781f0006057f89 */ /* 0x01229800000e0000 */
        /* <DEDUP_REMOVED lines=10> */
.L_x_9138:
[----:B------:R-:W-:Y:S05]  /*c3c0*/  BSYNC B0 ;  /* 0x0000000000007941 */ /* 0x000fea0003800000 */
.L_x_9128:
[----:B------:R-:W-:Y:S02]  /*c3d0*/  ULDC UR4, c[0x0][0xc3c] ;  /* 0x00030f0000047ab9 */ /* 0x000fe40000000800 */
[----:B------:R-:W-:-:S13]  /*c3e0*/  ISETP.GE.AND P0, PT, R35, UR4, PT ;  /* 0x0000000423007c0c */ /* 0x000fda000bf06270 */
[----:B------:R-:W-:Y:S05]  /*c3f0*/  @!P0 BRA `(.L_x_9150) ;  /* 0xffffff4800c88947 */ /* 0x000fea000383ffff */
[----:B------:R-:W-:Y:S05]  /*c400*/  EXIT ;  /* 0x000000000000794d */ /* 0x000fea0003800000 */
.L_x_9085:
        /* <DEDUP_REMOVED lines=16> */
.L_x_9151:
        /* <DEDUP_REMOVED lines=44> */
.L_x_9155:
        /* <DEDUP_REMOVED lines=35> */
.L_x_9153:
        /* <DEDUP_REMOVED lines=13> */
.L_x_9156:
        /* <DEDUP_REMOVED lines=62> */
.L_x_9157:
        /* <DEDUP_REMOVED lines=61> */
.L_x_9158:
[----:B------:R-:W-:-:S05]  /*d280*/  LOP3.LUT R17, RZ, R2, RZ, 0x33, !PT ;  /* 0x00000002ff117212 */ /* 0x000fca00078e33ff */
[----:B------:R-:W-:Y:S01]  /*d290*/  IMAD.IADD R17, R0, 0x1, R17 ;  /* 0x0000000100117824 */ /* 0x000fe200078e0211 */
[----:B------:R-:W-:Y:S06]  /*d2a0*/  BRA `(.L_x_9159) ;  /* 0x0000000000147947 */ /* 0x000fec0003800000 */
.L_x_9154:
[----:B------:R-:W-:Y:S01]  /*d2b0*/  ULDC UR4, c[0x0][0xc3c] ;  /* 0x00030f0000047ab9 */ /* 0x000fe20000000800 */
[----:B------:R-:W-:Y:S02]  /*d2c0*/  IMAD.MOV.U32 R17, RZ, RZ, RZ ;  /* 0x000000ffff117224 */ /* 0x000fe400078e00ff */
[----:B------:R-:W-:Y:S02]  /*d2d0*/  IMAD.U32 R16, RZ, RZ, UR6 ;  /* 0x00000006ff107e24 */ /* 0x000fe4000f8e00ff */
[----:B------:R-:W-:Y:S02]  /*d2e0*/  IMAD.MOV.U32 R18, RZ, RZ, RZ ;  /* 0x000000ffff127224 */ /* 0x000fe400078e00ff */
[----:B------:R-:W-:-:S07]  /*d2f0*/  IMAD.U32 R19, RZ, RZ, UR4 ;  /* 0x00000004ff137e24 */ /* 0x000fce000f8e00ff */
.L_x_9159:
[----:B------:R-:W-:-:S13]  /*d300*/  ISETP.NE.AND P0, PT, R7, RZ, PT ;  /* 0x000000ff0700720c */ /* 0x000fda0003f05270 */
[----:B------:R-:W0:Y:S01]  /*d310*/  @!P0 S2R R3, SR_CgaCtaId ;  /* 0x0000000000038919 */ /* 0x000e220000008800 */
[----:B------:R-:W-:-:S04]  /*d320*/  @!P0 MOV R0, 0x400 ;  /* 0x0000040000008802 */ /* 0x000fc80000000f00 */
[----:B0-----:R-:W-:-:S05]  /*d330*/  @!P0 LEA R0, R3, R0, 0x18 ;  /* 0x0000000003008211 */ /* 0x001fca00078ec0ff */
[----:B------:R0:W-:Y:S01]  /*d340*/  @!P0 STS.128 [R0+0x288d0], R16 ;  /* 0x0288d01000008388 */ /* 0x0001e20000000c00 */
[----:B------:R-:W-:Y:S06]  /*d350*/  BAR.ARV 0x5, 0x180 ;  /* 0x0146000000007b1d */ /* 0x000fec0000002000 */
.L_x_9152:
[----:B------:R2:W-:Y:S01]  /*d360*/  STL [R1+0x1c], RZ ;  /* 0x00001cff01007387 */ /* 0x0005e20000100800 */
[----:B------:R-:W-:Y:S01]  /*d370*/  ULDC UR4, c[0x0][0xc3c] ;  /* 0x00030f0000047ab9 */ /* 0x000fe20000000800 */
[----:B------:R-:W-:Y:S01]  /*d380*/  IMAD.MOV.U32 R28, RZ, RZ, 0x1 ;  /* 0x00000001ff1c7424 */ /* 0x000fe200078e00ff */
[----:B-1----:R-:W-:Y:S01]  /*d390*/  ISETP.GE.AND P0, PT, R19, UR4, PT ;  /* 0x0000000413007c0c */ /* 0x002fe2000bf06270 */
[----:B------:R-:W-:-:S12]  /*d3a0*/  IMAD.MOV.U32 R25, RZ, RZ, RZ ;  /* 0x000000ffff197224 */ /* 0x000fd800078e00ff */
[----:B--2---:R-:W-:Y:S05]  /*d3b0*/  @P0 BRA `(.L_x_9160) ;  /* 0x0000005000340947 */ /* 0x004fea0003800000 */
[----:B------:R-:W1:Y:S01]  /*d3c0*/  S2R R4, SR_TID.X ;  /* 0x0000000000047919 */ /* 0x000e620000002100 */
[----:B------:R-:W2:Y:S01]  /*d3d0*/  S2UR UR5, SR_CgaCtaId ;  /* 0x00000000000579c3 */ /* 0x000ea20000008800 */
[----:B------:R-:W-:Y:S01]  /*d3e0*/  UMOV UR4, 0x400 ;  /* 0x0000040000047882 */ /* 0x000fe20000000000 */
[----:B------:R-:W-:Y:S01]  /*d3f0*/  BSSY B8, `(.L_x_9160) ;  /* 0x0000509000087945 */ /* 0x000fe20003800000 */
[----:B------:R3:W-:Y:S01]  /*d400*/  STL [R1+0x1c], RZ ;  /* 0x00001cff01007387 */ /* 0x0007e20000100800 */
[----:B------:R-:W-:Y:S01]  /*d410*/  IMAD.MOV.U32 R28, RZ, RZ, 0x1 ;  /* 0x00000001ff1c7424 */ /* 0x000fe200078e00ff */
[----:B------:R-:W-:Y:S01]  /*d420*/  ULOP3.LUT UR36, UR44, 0x2, URZ, 0xfc, !UPT ;  /* 0x000000022c247892 */ /* 0x000fe2000f8efc3f */
[----:B------:R-:W-:Y:S01]  /*d430*/  IMAD.MOV.U32 R25, RZ, RZ, RZ ;  /* 0x000000ffff197224 */ /* 0x000fe200078e00ff */
[----:B------:R-:W-:Y:S01]  /*d440*/  ULDC UR37, c[0x0][0xc] ;  /* 0x0000030000257ab9 */ /* 0x000fe20000000800 */
[----:B--2---:R-:W-:-:S06]  /*d450*/  ULEA UR4, UR5, UR4, 0x18 ;  /* 0x0000000405047291 */ /* 0x004fcc000f8ec03f */
[----:B------:R-:W-:Y:S01]  /*d460*/  IMAD.U32 R22, RZ, RZ, UR4 ;  /* 0x00000004ff167e24 */ /* 0x000fe2000f8e00ff */
[C---:B-1----:R-:W-:Y:S01]  /*d470*/  LOP3.LUT R3, R4.reuse, 0x7f, RZ, 0xc0, !PT ;  /* 0x0000007f04037812 */ /* 0x042fe200078ec0ff */
[C---:B------:R-:W-:Y:S02]  /*d480*/  IMAD.SHL.U32 R30, R4.reuse, 0x8, RZ ;  /* 0x00000008041e7824 */ /* 0x040fe400078e00ff */
[----:B------:R-:W-:-:S03]  /*d490*/  IMAD.SHL.U32 R2, R4, 0x10, RZ ;  /* 0x0000001004027824 */ /* 0x000fc600078e00ff */
[----:B0-----:R-:W-:Y:S02]  /*d4a0*/  LOP3.LUT R0, R30, 0x1f8, RZ, 0xc0, !PT ;  /* 0x000001f81e007812 */ /* 0x001fe400078ec0ff */
[----:B------:R-:W-:Y:S02]  /*d4b0*/  LOP3.LUT R2, R2, 0x70, RZ, 0xc0, !PT ;  /* 0x0000007002027812 */ /* 0x000fe400078ec0ff */
[----:B------:R-:W-:Y:S02]  /*d4c0*/  LOP3.LUT R33, R0, 0x38, R4, 0x78, !PT ;  /* 0x0000003800217812 */ /* 0x000fe400078e7804 */
[----:B------:R-:W-:Y:S02]  /*d4d0*/  SHF.R.U32.HI R0, RZ, 0x3, R3 ;  /* 0x00000003ff007819 */ /* 0x000fe40000011603 */
[----:B------:R-:W-:Y:S02]  /*d4e0*/  LOP3.LUT R33, R33, 0x200, R30, 0xf8, !PT ;  /* 0x0000020021217812 */ /* 0x000fe400078ef81e */
[----:B------:R-:W-:-:S02]  /*d4f0*/  LOP3.LUT R2, R0, R2, RZ, 0xfc, !PT ;  /* 0x0000000200027212 */ /* 0x000fc400078efcff */
[----:B------:R-:W-:Y:S01]  /*d500*/  LOP3.LUT R30, R30, 0x38, RZ, 0xc0, !PT ;  /* 0x000000381e1e7812 */ /* 0x000fe200078ec0ff */
[----:B------:R-:W-:-:S03]  /*d510*/  IMAD R0, R33, 0x2, R22 ;  /* 0x0000000221007824 */ /* 0x000fc600078e0216 */
[----:B------:R-:W-:Y:S02]  /*d520*/  LOP3.LUT R29, R30, 0x40, RZ, 0xfc, !PT ;  /* 0x000000401e1d7812 */ /* 0x000fe400078efcff */
[----:B------:R3:W-:Y:S05]  /*d530*/  STL [R1], R0 ;  /* 0x0000000001007387 */ /* 0x0007ea0000100800 */
.L_x_9225:
[----:B0-----:R-:W0:Y:S02]  /*d540*/  LDC.64 R2, c[0x0][0xc88] ;  /* 0x00032200ff027b82 */ /* 0x001e240000000a00 */
[----:B0-----:R-:W-:-:S05]  /*d550*/  IMAD.WIDE R2, R19, 0x4, R2 ;  /* 0x0000000413027825 */ /* 0x001fca00078e0202 */
[----:B------:R-:W3:Y:S01]  /*d560*/  LDG.E R31, desc[UR56][R2.64] ;  /* 0x00000038021f7981 */ /* 0x000ee2000c1e1900 */
[----:B------:R-:W-:Y:S05]  /*d570*/  YIELD ;  /* 0x0000000000007946 */ /* 0x000fea0003800000 */
[----:B------:R-:W-:Y:S01]  /*d580*/  ULDC.64 UR4, c[0x0][0xa28] ;  /* 0x00028a0000047ab9 */ /* 0x000fe20000000a00 */
[----:B------:R-:W-:Y:S01]  /*d590*/  IMAD.MOV.U32 R36, RZ, RZ, RZ ;  /* 0x000000ffff247224 */ /* 0x000fe200078e00ff */
[----:B------:R-:W-:Y:S01]  /*d5a0*/  ISETP.NE.U32.AND P0, PT, RZ, UR4, PT ;  /* 0x00000004ff007c0c */ /* 0x000fe2000bf05070 */
[----:B------:R-:W-:-:S03]  /*d5b0*/  ULDC.64 UR6, c[0x0][0xa18] ;  /* 0x0002860000067ab9 */ /* 0x000fc60000000a00 */
[----:B------:R-:W-:Y:S02]  /*d5c0*/  ISETP.NE.AND.EX P0, PT, RZ, UR5, PT, P0 ;  /* 0x00000005ff007c0c */ /* 0x000fe4000bf05300 */
[----:B---3--:R-:W-:-:S11]  /*d5d0*/  SHF.R.S32.HI R0, RZ, 0x1f, R31 ;  /* 0x0000001fff007819 */ /* 0x008fd6000001141f */
        /* <DEDUP_REMOVED lines=39> */
.L_x_9161:
        /* <DEDUP_REMOVED lines=9> */
.L_x_9162:
        /* <DEDUP_REMOVED lines=8> */
[----:B---3--:R-:W-:-:S07]  /*d960*/  IMAD.IADD R7, R0, 0x1, -R7 ;  /* 0x0000000100077824 */ /* 0x008fce00078e0a07 */
.L_x_9163:
        /* <DEDUP_REMOVED lines=12> */
[----:B-1----:R-:W-:Y:S02]  /*da30*/  @P0 SHF.R.U32.HI R0, RZ, R5, R2 ;  /* 0x00000005ff000219 */ /* 0x002fe40000011602 */
[----:B----4-:R-:W-:-:S05]  /*da40*/  IADD3 R3, R34, 0x80, -R4 ;  /* 0x0000008022037810 */ /* 0x010fca0007ffe804 */
[----:B------:R-:W-:Y:S02]  /*da50*/  IMAD.IADD R2, R3, 0x1, R0 ;  /* 0x0000000103027824 */ /* 0x000fe400078e0200 */
[----:B------:R-:W-:-:S03]  /*da60*/  VIADD R0, R34, 0x7f ;  /* 0x0000007f22007836 */ /* 0x000fc60000000000 */
[----:B------:R-:W-:Y:S02]  /*da70*/  SHF.R.S32.HI R5, RZ, 0x1f, R2 ;  /* 0x0000001fff057819 */ /* 0x000fe40000011402 */
[----:B------:R-:W-:Y:S02]  /*da80*/  SHF.R.S32.HI R3, RZ, 0x1f, R0 ;  /* 0x0000001fff037819 */ /* 0x000fe40000011400 */
[----:B------:R-:W-:Y:S02]  /*da90*/  LEA.HI R5, R5, R2, RZ, 0x7 ;  /* 0x0000000205057211 */ /* 0x000fe400078f38ff */
[----:B------:R-:W-:Y:S02]  /*daa0*/  LEA.HI R3, R3, R0, RZ, 0x7 ;  /* 0x0000000003037211 */ /* 0x000fe400078f38ff */
[----:B------:R-:W-:Y:S02]  /*dab0*/  SHF.R.S32.HI R5, RZ, 0x7, R5 ;  /* 0x00000007ff057819 */ /* 0x000fe40000011405 */
[----:B------:R-:W-:-:S02]  /*dac0*/  SHF.R.S32.HI R0, RZ, 0x7, R3 ;  /* 0x00000007ff007819 */ /* 0x000fc40000011403 */
        /* <DEDUP_REMOVED lines=37> */
.L_x_9165:
[----:B------:R-:W-:Y:S05]  /*dd20*/  BSYNC B0 ;  /* 0x0000000000007941 */ /* 0x000fea0003800000 */
.L_x_9164:
        /* <DEDUP_REMOVED lines=23> */
.L_x_9167:
        /* <DEDUP_REMOVED lines=20> */
.L_x_9170:
[----:B------:R-:W-:Y:S05]  /*dfe0*/  BSYNC B6 ;  /* 0x0000000000067941 */ /* 0x000fea0003800000 */
.L_x_9169:
        /* <DEDUP_REMOVED lines=20> */
.L_x_9173:
        /* <DEDUP_REMOVED lines=15> */
.L_x_9172:
[----:B------:R-:W-:Y:S05]  /*e220*/  BSYNC B6 ;  /* 0x0000000000067941 */ /* 0x000fea0003800000 */
.L_x_9171:
[----:B------:R-:W2:Y:S01]  /*e230*/  LDL R26, [R1+0x18] ;  /* 0x00001800011a7983 */ /* 0x000ea20000100800 */
[----:B------:R-:W-:Y:S01]  /*e240*/  ULDC.64 UR4, c[0x0][0x9f8] ;  /* 0x00027e0000047ab9 */ /* 0x000fe20000000a00 */
[----:B------:R-:W0:Y:S01]  /*e250*/  LDC R10, c[0x0][0x430] ;  /* 0x00010c00ff0a7b82 */ /* 0x000e220000000800 */
[----:B------:R-:W-:-:S04]  /*e260*/  ISETP.NE.U32.AND P0, PT, RZ, UR4, PT ;  /* 0x00000004ff007c0c */ /* 0x000fc8000bf05070 */
[----:B------:R-:W-:-:S13]  /*e270*/  ISETP.NE.AND.EX P0, PT, RZ, UR5, PT, P0 ;  /* 0x00000005ff007c0c */ /* 0x000fda000bf05300 */
[----:B------:R-:W-:Y:S01]  /*e280*/  @P0 IADD3 R2, P1, R23, UR4, RZ ;  /* 0x0000000417020c10 */ /* 0x000fe2000ff3e0ff */
[----:B------:R-:W1:Y:S01]  /*e290*/  S2R R21, SR_TID.X ;  /* 0x0000000000157919 */ /* 0x000e620000002100 */
[----:B------:R-:W3:Y:S02]  /*e2a0*/  S2R R20, SR_TID.X ;  /* 0x0000000000147919 */ /* 0x000ee40000002100 */
[----:B------:R-:W-:Y:S01]  /*e2b0*/  @P0 IADD3.X R3, R24, UR5, RZ, P1, !PT ;  /* 0x0000000518030c10 */ /* 0x000fe20008ffe4ff */
[----:B------:R-:W-:-:S04]  /*e2c0*/  ULDC UR4, c[0x0][0x2f4] ;  /* 0x0000bd0000047ab9 */ /* 0x000fc80000000800 */
[----:B------:R4:W4:Y:S01]  /*e2d0*/  @P0 LDG.E R32, desc[UR56][R2.64] ;  /* 0x0000003802200981 */ /* 0x000922000c1e1900 */
[----:B0-----:R-:W-:Y:S02]  /*e2e0*/  ISETP.NE.AND P2, PT, R10, 0x1, PT ;  /* 0x000000010a00780c */ /* 0x001fe40003f45270 */
[----:B------:R-:W-:-:S11]  /*e2f0*/  LOP3.LUT R27, R27, 0xfffffff7, RZ, 0xc0, !PT ;  /* 0xfffffff71b1b7812 */ /* 0x000fd600078ec0ff */
[----:B------:R-:W0:Y:S01]  /*e300*/  @P2 LDC R7, c[0x0][0x434] ;  /* 0x00010d00ff072b82 */ /* 0x000e220000000800 */
[----:B------:R-:W-:Y:S01]  /*e310*/  @P2 LOP3.LUT R27, R27, 0x8, RZ, 0xfc, !PT ;  /* 0x000000081b1b2812 */ /* 0x000fe200078efcff */
[----:B-1----:R-:W-:-:S06]  /*e320*/  IMAD.SHL.U32 R21, R21, 0x10, RZ ;  /* 0x0000001015157824 */ /* 0x002fcc00078e00ff */
[----:B------:R-:W1:Y:S01]  /*e330*/  @P2 LDC R5, c[0x0][0x438] ;  /* 0x00010e00ff052b82 */ /* 0x000e620000000800 */
[----:B---3--:R-:W-:Y:S02]  /*e340*/  LOP3.LUT R20, R20, 0x7f, RZ, 0xc0, !PT ;  /* 0x0000007f14147812 */ /* 0x008fe400078ec0ff */
        /* <DEDUP_REMOVED lines=12> */
[----:B----4-:R-:W0:Y:S02]  /*e410*/  @!P0 LDC.64 R2, c[0x0][0x428] ;  /* 0x00010a00ff028b82 */ /* 0x010e240000000a00 */
[----:B------:R-:W-:Y:S01]  /*e420*/  IMAD.MOV R5, RZ, RZ, -R4 ;  /* 0x000000ffff057224 */ /* 0x000fe200078e0a04 */
[----:B------:R-:W-:-:S03]  /*e430*/  SHF.R.S32.HI R37, RZ, 0x1f, R32 ;  /* 0x0000001fff257819 */ /* 0x000fc60000011420 */
[----:B------:R-:W-:Y:S01]  /*e440*/  IMAD R0, R10, R5, R0 ;  /* 0x000000050a007224 */ /* 0x000fe200078e0200 */
[--C-:B------:R-:W-:Y:S01]  /*e450*/  @!P0 SHF.R.S32.HI R5, RZ, 0x1f, R4.reuse ;  /* 0x0000001fff058819 */ /* 0x100fe20000011404 */
[-C--:B0-----:R-:W-:Y:S02]  /*e460*/  @!P0 IMAD R6, R37, R2.reuse, RZ ;  /* 0x0000000225068224 */ /* 0x081fe400078e02ff */
[----:B------:R-:W-:-:S04]  /*e470*/  @!P0 IMAD.WIDE.U32 R4, R32, R2, R4 ;  /* 0x0000000220048225 */ /* 0x000fc800078e0004 */
[----:B------:R-:W-:Y:S02]  /*e480*/  @!P0 IMAD R6, R32, R3, R6 ;  /* 0x0000000320068224 */ /* 0x000fe400078e0206 */
[----:B------:R-:W0:Y:S01]  /*e490*/  @!P0 LDC.64 R2, c[0x0][0x418] ;  /* 0x00010600ff028b82 */ /* 0x000e220000000a00 */
[----:B------:R-:W-:Y:S02]  /*e4a0*/  IMAD.U32 R7, RZ, RZ, UR36 ;  /* 0x00000024ff077e24 */ /* 0x000fe4000f8e00ff */
        /* <DEDUP_REMOVED lines=14> */
.L_x_9242:
[----:B------:R-:W-:Y:S01]  /*e590*/  LOP3.LUT R24, R18, 0xffff, RZ, 0xc0, !PT ;  /* 0x0000ffff12187812 */ /* 0x000fe200078ec0ff */
[----:B------:R-:W-:Y:S06]  /*e5a0*/  @!P2 BRA `(.L_x_9175) ;  /* 0x000000000004a947 */ /* 0x000fec0003800000 */
[----:B------:R-:W-:Y:S01]  /*e5b0*/  BPT.TRAP 0x1 ;  /* 0x000000040000795c */ /* 0x000fe20000300000 */
.L_x_9175:
        /* <DEDUP_REMOVED lines=23> */
.L_x_9243:
[----:B------:R-:W-:Y:S05]  /*e730*/  BSYNC B0 ;  /* 0x0000000000007941 */ /* 0x000fea0003800000 */
.L_x_9176:
        /* <DEDUP_REMOVED lines=105> */
.L_x_9261:
        /* <DEDUP_REMOVED lines=11> */
.L_x_9179:
        /* <DEDUP_REMOVED lines=11> */
.L_x_9180:
[----:B0-----:R0:W5:Y:S01]  /*ef30*/  LDL.LU R4, [R1+0xc] ;  /* 0x00000c0001047983 */ /* 0x0011620000300800 */
[----:B------:R0:W-:Y:S03]  /*ef40*/  SYNCS.ARRIVE.TRANS64.A1T0 RZ, [R7+URZ+0x28830], RZ ;  /* 0x028830ff07ff79a7 */ /* 0x0001e6000810003f */
[----:B-1----:R0:W5:Y:S02]  /*ef50*/  LDL.LU R3, [R1+0x4] ;  /* 0x0000040001037983 */ /* 0x0021640000300800 */
[----:B------:R-:W-:Y:S05]  /*ef60*/  WARPSYNC.ALL ;  /* 0x0000000000007948 */ /* 0x000fea0003800000 */
[----:B------:R-:W-:Y:S01]  /*ef70*/  ULDC.64 UR4, c[0x0][0x298] ;  /* 0x0000a60000047ab9 */ /* 0x000fe20000000a00 */
[----:B------:R-:W-:Y:S01]  /*ef80*/  BAR.SYNC.DEFER_BLOCKING 0x8, 0x180 ;  /* 0x0206000000007b1d */ /* 0x000fe20000010000 */
[----:B------:R-:W-:Y:S01]  /*ef90*/  LOP3.LUT P0, RZ, R27, 0x10, RZ, 0xc0, !PT ;  /* 0x000000101bff7812 */ /* 0x000fe2000780c0ff */
[----:B------:R-:W-:-:S03]  /*efa0*/  VIADD R2, R22, 0x10400 ;  /* 0x0001040016027836 */ /* 0x000fc60000000000 */
[----:B------:R-:W-:Y:S01]  /*efb0*/  SEL R31, R31, RZ, !P0 ;  /* 0x000000ff1f1f7207 */ /* 0x000fe20004000000 */
[----:B------:R-:W-:Y:S01]  /*efc0*/  BSSY B6, `(.L_x_9181) ;  /* 0x000001c000067945 */ /* 0x000fe20003800000 */
[----:B-----5:R-:W-:Y:S02]  /*efd0*/  SEL R4, R4, RZ, !P0 ;  /* 0x000000ff04047207 */ /* 0x020fe40004000000 */
[----:B------:R-:W-:Y:S02]  /*efe0*/  LOP3.LUT P0, RZ, R2, 0x3ff, RZ, 0xc0, !PT ;  /* 0x000003ff02ff7812 */ /* 0x000fe4000780c0ff */
[----:B------:R-:W-:Y:S01]  /*eff0*/  SHF.R.S32.HI R0, RZ, 0x1f, R3 ;  /* 0x0000001fff007819 */ /* 0x000fe20000011403 */
[----:B------:R1:W-:Y:S04]  /*f000*/  STL [R1+0xc], R4 ;  /* 0x00000c0401007387 */ /* 0x0003e80000100800 */
[----:B------:R-:W-:-:S04]  /*f010*/  IMAD R0, R0, UR4, RZ ;  /* 0x0000000400007c24 */ /* 0x000fc8000f8e02ff */
[C---:B------:R-:W-:Y:S02]  /*f020*/  IMAD R0, R3.reuse, UR5, R0 ;  /* 0x0000000503007c24 */ /* 0x040fe4000f8e0200 */
[----:B------:R-:W-:-:S04]  /*f030*/  IMAD.WIDE.U32 R2, R3, UR4, RZ ;  /* 0x0000000403027c25 */ /* 0x000fc8000f8e00ff */
[----:B------:R-:W-:Y:S01]  /*f040*/  IMAD.IADD R0, R3, 0x1, R0 ;  /* 0x0000000103007824 */ /* 0x000fe200078e0200 */
[----:B------:R1:W-:Y:S04]  /*f050*/  STL.64 [R1+0x10], R2 ;  /* 0x0000100201007387 */ /* 0x0003e80000100a00 */
[----:B------:R1:W-:Y:S01]  /*f060*/  STL [R1+0x4], R0 ;  /* 0x0000040001007387 */ /* 0x0003e20000100800 */
[----:B------:R-:W-:Y:S05]  /*f070*/  @!P0 BRA `(.L_x_9182) ;  /* 0x0000000000408947 */ /* 0x000fea0003800000 */
[----:B-1----:R-:W-:Y:S01]  /*f080*/  MOV R2, 0x0 ;  /* 0x0000000000027802 */ /* 0x002fe20000000f00 */
[----:B------:R-:W-:Y:S01]  /*f090*/  ULDC.64 UR4, c[0x4][0x138] ;  /* 0x01004e0000047ab9 */ /* 0x000fe20000000a00 */
[----:B------:R-:W-:Y:S01]  /*f0a0*/  ULDC.64 UR6, c[0x4][0x140] ;  /* 0x0100500000067ab9 */ /* 0x000fe20000000a00 */
[----:B------:R-:W-:Y:S01]  /*f0b0*/  ULDC.64 UR8, c[0x4][0x68] ;  /* 0x01001a0000087ab9 */ /* 0x000fe20000000a00 */
[----:B------:R-:W-:Y:S02]  /*f0c0*/  IMAD.U32 R4, RZ, RZ, UR4 ;  /* 0x00000004ff047e24 */ /* 0x000fe4000f8e00ff */
[----:B------:R-:W1:Y:S01]  /*f0d0*/  LDC.64 R2, c[0x4][R2] ;  /* 0x0100000002027b82 */ /* 0x000e620000000a00 */
[----:B------:R-:W-:Y:S02]  /*f0e0*/  IMAD.U32 R5, RZ, RZ, UR5 ;  /* 0x00000005ff057e24 */ /* 0x000fe4000f8e00ff */
[----:B------:R-:W-:Y:S02]  /*f0f0*/  IMAD.U32 R6, RZ, RZ, UR6 ;  /* 0x00000006ff067e24 */ /* 0x000fe4000f8e00ff */
[----:B0-----:R-:W-:-:S02]  /*f100*/  IMAD.U32 R7, RZ, RZ, UR7 ;  /* 0x00000007ff077e24 */ /* 0x001fc4000f8e00ff */
[----:B------:R-:W-:Y:S02]  /*f110*/  IMAD.U32 R10, RZ, RZ, UR8 ;  /* 0x00000008ff0a7e24 */ /* 0x000fe4000f8e00ff */
[----:B------:R-:W-:Y:S02]  /*f120*/  IMAD.U32 R11, RZ, RZ, UR9 ;  /* 0x00000009ff0b7e24 */ /* 0x000fe4000f8e00ff */
[----:B------:R-:W-:Y:S02]  /*f130*/  IMAD.MOV.U32 R8, RZ, RZ, 0x70 ;  /* 0x00000070ff087424 */ /* 0x000fe400078e00ff */
[----:B------:R-:W-:Y:S02]  /*f140*/  IMAD.MOV.U32 R12, RZ, RZ, 0x1 ;  /* 0x00000001ff0c7424 */ /* 0x000fe400078e00ff */
[----:B------:R-:W-:-:S07]  /*f150*/  IMAD.MOV.U32 R13, RZ, RZ, RZ ;  /* 0x000000ffff0d7224 */ /* 0x000fce00078e00ff */
[----:B------:R-:W-:-:S07]  /*f160*/  LEPC R20, `(.L_x_9182) ;  /* 0x000000001014794e */ /* 0x000fce0000000000 */
[----:B-1----:R-:W-:Y:S05]  /*f170*/  CALL.ABS.NOINC R2 ;  /* 0x0000000002007343 */ /* 0x002fea0003c00000 */
.L_x_9182:
[----:B------:R-:W-:Y:S05]  /*f180*/  BSYNC B6 ;  /* 0x0000000000067941 */ /* 0x000fea0003800000 */
.L_x_9181:
[----:B------:R-:W2:Y:S01]  /*f190*/  LDL.LU R21, [R1+0xc] ;  /* 0x00000c0001157983 */ /* 0x000ea20000300800 */
[----:B-1----:R-:W1:Y:S01]  /*f1a0*/  LDC R4, c[0x0][0x448] ;  /* 0x00011200ff047b82 */ /* 0x002e620000000800 */
[----:B------:R-:W-:Y:S01]  /*f1b0*/  ULDC.64 UR6, c[0x0][0x2e0] ;  /* 0x0000b80000067ab9 */ /* 0x000fe20000000a00 */
[----:B------:R-:W-:Y:S01]  /*f1c0*/  ULDC.64 UR4, c[0x0][0x2d8] ;  /* 0x0000b60000047ab9 */ /* 0x000fe20000000a00 */
[----:B------:R-:W3:Y:S04]  /*f1d0*/  LDL.LU R20, [R1+0x4] ;  /* 0x0000040001147983 */ /* 0x000ee80000300800 */
[----:B------:R-:W3:Y:S04]  /*f1e0*/  LDL.LU.64 R2, [R1+0x10] ;  /* 0x0000100001027983 */ /* 0x000ee80000300a00 */
[----:B------:R4:W5:Y:S04]  /*f1f0*/  LDL R10, [R1+0x8] ;  /* 0x00000800010a7983 */ /* 0x0009680000100800 */
[----:B------:R4:W5:Y:S01]  /*f200*/  LDL R8, [R1] ;  /* 0x0000000001087983 */ /* 0x0009620000100800 */
[----:B-1----:R-:W-:-:S13]  /*f210*/  ISETP.NE.AND P6, PT, R4, 0x1, PT ;  /* 0x000000010400780c */ /* 0x002fda0003fc5270 */
[----:B------:R-:W1:Y:S08]  /*f220*/  @P6 LDC R5, c[0x0][0x44c] ;  /* 0x00011300ff056b82 */ /* 0x000e700000000800 */
[----:B------:R-:W0:Y:S01]  /*f230*/  @P6 LDC R4, c[0x0][0x450] ;  /* 0x00011400ff046b82 */ /* 0x000e220000000800 */
[----:B--2---:R-:W-:Y:S02]  /*f240*/  IMAD R0, R21, UR6, RZ ;  /* 0x0000000615007c24 */ /* 0x004fe4000f8e02ff */
[----:B------:R-:W2:Y:S02]  /*f250*/  S2R R21, SR_TID.X ;  /* 0x0000000000157919 */ /* 0x000ea40000002100 */
[----:B------:R-:W-:-:S02]  /*f260*/  IMAD R0, R31, UR7, R0 ;  /* 0x000000071f007c24 */ /* 0x000fc4000f8e0200 */
[----:B---3--:R-:W-:Y:S02]  /*f270*/  IMAD.MOV.U32 R3, RZ, RZ, R20 ;  /* 0x000000ffff037224 */ /* 0x008fe400078e0014 */
[----:B------:R-:W3:Y:S01]  /*f280*/  S2R R20, SR_TID.X ;  /* 0x0000000000147919 */ /* 0x000ee20000002100 */
[----:B------:R-:W-:-:S04]  /*f290*/  IMAD.WIDE.U32 R2, R24, UR4, R2 ;  /* 0x0000000418027c25 */ /* 0x000fc8000f8e0002 */
[----:B------:R-:W-:Y:S01]  /*f2a0*/  IMAD R3, R24, UR5, R3 ;  /* 0x0000000518037c24 */ /* 0x000fe2000f8e0203 */
[----:B------:R-:W-:Y:S01]  /*f2b0*/  ULDC.64 UR4, c[0x0][0x2d0] ;  /* 0x0000b40000047ab9 */ /* 0x000fe20000000a00 */
[----:B------:R-:W-:-:S04]  /*f2c0*/  IMAD.WIDE.U32 R2, R31, UR6, R2 ;  /* 0x000000061f027c25 */ /* 0x000fc8000f8e0002 */
[----:B------:R-:W-:Y:S02]  /*f2d0*/  IMAD.IADD R3, R3, 0x1, R0 ;  /* 0x0000000103037824 */ /* 0x000fe400078e0200 */
[----:B--2---:R-:W-:-:S05]  /*f2e0*/  IMAD.SHL.U32 R21, R21, 0x10, RZ ;  /* 0x0000001015157824 */ /* 0x004fca00078e00ff */
[----:B------:R-:W-:Y:S02]  /*f2f0*/  LOP3.LUT R21, R21, 0x70, RZ, 0xc0, !PT ;  /* 0x0000007015157812 */ /* 0x000fe400078ec0ff */
[----:B---3--:R-:W-:-:S04]  /*f300*/  LOP3.LUT R20, R20, 0x7f, RZ, 0xc0, !PT ;  /* 0x0000007f14147812 */ /* 0x008fc800078ec0ff */
[----:B------:R-:W-:-:S04]  /*f310*/  SHF.R.U32.HI R20, RZ, 0x3, R20 ;  /* 0x00000003ff147819 */ /* 0x000fc80000011614 */
[----:B------:R-:W-:-:S05]  /*f320*/  LOP3.LUT R20, R20, R21, RZ, 0xfc, !PT ;  /* 0x0000001514147212 */ /* 0x000fca00078efcff */
[----:B------:R-:W-:-:S04]  /*f330*/  IMAD R0, R17, 0x80, R20 ;  /* 0x0000008011007824 */ /* 0x000fc800078e0214 */
[----:B-1----:R-:W-:-:S04]  /*f340*/  @P6 IMAD.HI.U32 R5, R0, R5, RZ ;  /* 0x0000000500056227 */ /* 0x002fc800078e00ff */
[----:B------:R-:W-:Y:S01]  /*f350*/  IMAD.MOV.U32 R6, RZ, RZ, R0 ;  /* 0x000000ffff067224 */ /* 0x000fe200078e0000 */
[----:B0-----:R-:W-:Y:S02]  /*f360*/  @P6 SHF.R.U32.HI R6, RZ, R4, R5 ;  /* 0x00000004ff066219 */ /* 0x001fe40000011605 */
[----:B------:R-:W0:Y:S03]  /*f370*/  LDC R5, c[0x0][0x448] ;  /* 0x00011200ff057b82 */ /* 0x000e260000000800 */
[----:B------:R-:W-:Y:S01]  /*f380*/  IMAD.MOV R4, RZ, RZ, -R6 ;  /* 0x000000ffff047224 */ /* 0x000fe200078e0a06 */
[----:B------:R-:W1:Y:S01]  /*f390*/  S2R R20, SR_TID.X ;  /* 0x0000000000147919 */ /* 0x000e620000002100 */
        /* <DEDUP_REMOVED lines=19> */
[----:B-1----:R-:W-:-:S04]  /*f4d0*/  LOP3.LUT R20, R20, 0x7f, RZ, 0xc0, !PT ;  /* 0x0000007f14147812 */ /* 0x002fc800078ec0ff */
[----:B------:R-:W-:Y:S01]  /*f4e0*/  SHF.R.U32.HI R9, RZ, 0x3, R20 ;  /* 0x00000003ff097819 */ /* 0x000fe20000011614 */
[----:B----4-:R-:W-:Y:S06]  /*f4f0*/  BRA.DIV UR4, `(.L_x_9183) ;  /* 0x0000004204847947 */ /* 0x010fec000b800000 */
        /* <DEDUP_REMOVED lines=72> */
.L_x_9278:
        /* <DEDUP_REMOVED lines=11> */
.L_x_9185:
[----:B------:R-:W-:Y:S05]  /*fa30*/  BSYNC B0 ;  /* 0x0000000000007941 */ /* 0x000fea0003800000 */
.L_x_9184:
[----:B------:R-:W-:Y:S01]  /*fa40*/  NOP ;  /* 0x0000000000007918 */ /* 0x000fe20000000000 */
[----:B------:R-:W-:-:S13]  /*fa50*/  PLOP3.LUT P0, PT, PT, PT, PT, 0x80, 0x0 ;  /* 0x000000000000781c */ /* 0x000fda0003f0f070 */
.L_x_9186:
        /* <DEDUP_REMOVED lines=21> */
.L_x_9279:
[----:B------:R-:W-:Y:S05]  /*fbb0*/  BSYNC B0 ;  /* 0x0000000000007941 */ /* 0x000fea0003800000 */
.L_x_9187:
        /* <DEDUP_REMOVED lines=8> */
.L_x_9203:
[----:B0-----:R-:W0:Y:S01]  /*fc40*/  S2R R3, SR_TID.X ;  /* 0x0000000000037919 */ /* 0x001e220000002100 */
[----:B------:R-:W1:Y:S01]  /*fc50*/  LDC R4, c[0x0][0x430] ;  /* 0x00010c00ff047b82 */ /* 0x000e620000000800 */
[----:B------:R-:W-:Y:S05]  /*fc60*/  YIELD ;  /* 0x0000000000007946 */ /* 0x000fea0003800000 */
[----:B------:R-:W-:Y:S01]  /*fc70*/  ULDC.64 UR4, c[0x0][0x428] ;  /* 0x00010a0000047ab9 */ /* 0x000fe20000000a00 */
[----:B------:R-:W-:Y:S01]  /*fc80*/  VIADD R25, R10, 0x1 ;  /* 0x000000010a197836 */ /* 0x000fe20000000000 */
[----:B-1----:R-:W-:Y:S02]  /*fc90*/  ISETP.NE.AND P0, PT, R4, 0x1, PT ;  /* 0x000000010400780c */ /* 0x002fe40003f05270 */
[C---:B0-----:R-:W-:Y:S01]  /*fca0*/  LOP3.LUT R0, R3.reuse, 0x7f, RZ, 0xc0, !PT ;  /* 0x0000007f03007812 */ /* 0x041fe200078ec0ff */
[----:B------:R-:W-:-:S03]  /*fcb0*/  IMAD.SHL.U32 R4, R3, 0x10, RZ ;  /* 0x0000001003047824 */ /* 0x000fc600078e00ff */
[----:B------:R-:W-:-:S07]  /*fcc0*/  SHF.R.U32.HI R5, RZ, 0x3, R0 ;  /* 0x00000003ff057819 */ /* 0x000fce0000011600 */
[----:B------:R-:W0:Y:S01]  /*fcd0*/  @P0 LDC R0, c[0x0][0x434] ;  /* 0x00010d00ff000b82 */ /* 0x000e220000000800 */
[----:B------:R-:W-:Y:S01]  /*fce0*/  LOP3.LUT R4, R4, 0x70, RZ, 0xc0, !PT ;  /* 0x0000007004047812 */ /* 0x000fe200078ec0ff */
[----:B------:R-:W-:Y:S02]  /*fcf0*/  IMAD R7, R6, 0x80, R5 ;  /* 0x0000008006077824 */ /* 0x000fe400078e0205 */
[----:B------:R-:W-:-:S04]  /*fd00*/  IMAD R5, R37, UR4, RZ ;  /* 0x0000000425057c24 */ /* 0x000fc8000f8e02ff */
[----:B------:R-:W1:Y:S01]  /*fd10*/  @P0 LDC R3, c[0x0][0x438] ;  /* 0x00010e00ff030b82 */ /* 0x000e620000000800 */
[----:B------:R-:W-:Y:S01]  /*fd20*/  IADD3 R7, R4, R7, R36 ;  /* 0x0000000704077210 */ /* 0x000fe20007ffe024 */
[----:B------:R-:W-:-:S04]  /*fd30*/  IMAD R5, R32, UR5, R5 ;  /* 0x0000000520057c24 */ /* 0x000fc8000f8e0205 */
[----:B------:R-:W-:Y:S02]  /*fd40*/  IMAD.MOV.U32 R8, RZ, RZ, R7 ;  /* 0x000000ffff087224 */ /* 0x000fe400078e0007 */
[----:B0-----:R-:W-:-:S05]  /*fd50*/  @P0 IMAD.HI.U32 R0, R7, R0, RZ ;  /* 0x0000000007000227 */ /* 0x001fca00078e00ff */
[----:B-1----:R-:W-:-:S04]  /*fd60*/  @P0 SHF.R.U32.HI R8, RZ, R3, R0 ;  /* 0x00000003ff080219 */ /* 0x002fc80000011600 */
[--C-:B------:R-:W-:Y:S01]  /*fd70*/  SHF.R.S32.HI R3, RZ, 0x1f, R8.reuse ;  /* 0x0000001fff037819 */ /* 0x100fe20000011408 */
[----:B------:R-:W-:-:S04]  /*fd80*/  IMAD.MOV.U32 R2, RZ, RZ, R8 ;  /* 0x000000ffff027224 */ /* 0x000fc800078e0008 */
[----:B------:R-:W-:Y:S01]  /*fd90*/  IMAD.WIDE.U32 R2, R32, UR4, R2 ;  /* 0x0000000420027c25 */ /* 0x000fe2000f8e0002 */
[----:B------:R-:W-:-:S03]  /*fda0*/  ULDC.64 UR4, c[0x0][0x418] ;  /* 0x0001060000047ab9 */ /* 0x000fc60000000a00 */
[----:B------:R-:W-:Y:S01]  /*fdb0*/  IMAD.IADD R3, R5, 0x1, R3 ;  /* 0x0000000105037824 */ /* 0x000fe200078e0203 */
[C---:B------:R-:W-:Y:S01]  /*fdc0*/  LEA R4, P0, R2.reuse, UR4, 0x2 ;  /* 0x0000000402047c11 */ /* 0x040fe2000f8010ff */
[----:B------:R-:W-:Y:S01]  /*fdd0*/  IMAD.U32 R9, RZ, RZ, UR36 ;  /* 0x00000024ff097e24 */ /* 0x000fe2000f8e00ff */
[----:B------:R-:W-:Y:S02]  /*fde0*/  ULDC UR4, c[0x0][0x430] ;  /* 0x00010c0000047ab9 */ /* 0x000fe40000000800 */
[----:B------:R-:W-:Y:S02]  /*fdf0*/  LEA.HI.X R5, R2, UR5, R3, 0x2, P0 ;  /* 0x0000000502057c11 */ /* 0x000fe400080f1403 */
[----:B------:R-:W-:Y:S01]  /*fe00*/  ISETP.NE.AND P3, PT, R9, 0x3, PT ;  /* 0x000000030900780c */ /* 0x000fe20003f65270 */
[----:B------:R-:W-:Y:S01]  /*fe10*/  IMAD.MOV R2, RZ, RZ, -R8 ;  /* 0x000000ffff027224 */ /* 0x000fe200078e0a08 */
[C---:B------:R-:W-:Y:S01]  /*fe20*/  ISETP.NE.AND P0, PT, R25.reuse, 0x2, PT ;  /* 0x000000021900780c */ /* 0x040fe20003f05270 */
[----:B------:R0:W3:Y:S03]  /*fe30*/  LDG.E R0, desc[UR56][R4.64] ;  /* 0x0000003804007981 */ /* 0x0000e6000c1e1900 */
[----:B------:R-:W-:Y:S01]  /*fe40*/  SEL R28, RZ, 0x1, P0 ;  /* 0x00000001ff1c7807 */ /* 0x000fe20000000000 */
[----:B------:R-:W-:Y:S01]  /*fe50*/  IMAD.MOV.U32 R26, RZ, RZ, R6 ;  /* 0x000000ffff1a7224 */ /* 0x000fe200078e0006 */
[----:B------:R-:W-:-:S02]  /*fe60*/  SEL R25, R25, RZ, P0 ;  /* 0x000000ff19197207 */ /* 0x000fc40000000000 */
[----:B------:R-:W-:Y:S01]  /*fe70*/  LOP3.LUT R28, R17, R28, RZ, 0x3c, !PT ;  /* 0x0000001c111c7212 */ /* 0x000fe200078e3cff */
[----:B0-----:R-:W-:Y:S01]  /*fe80*/  IMAD R4, R2, UR4, R7 ;  /* 0x0000000402047c24 */ /* 0x001fe2000f8e0207 */
[----:B---3--:R-:W-:Y:S01]  /*fe90*/  SHF.R.S32.HI R21, RZ, 0x1f, R0 ;  /* 0x0000001fff157819 */ /* 0x008fe20000011400 */
[----:B------:R-:W-:Y:S06]  /*fea0*/  @!P3 BRA `(.L_x_9191) ;  /* 0x000000000004b947 */ /* 0x000fec0003800000 */
[----:B------:R-:W-:Y:S01]  /*feb0*/  BPT.TRAP 0x1 ;  /* 0x000000040000795c */ /* 0x000fe20000300000 */
.L_x_9191:
[----:B------:R-:W-:Y:S01]  /*fec0*/  IMAD R6, R25, 0x8, R22 ;  /* 0x0000000819067824 */ /* 0x000fe200078e0216 */
[----:B------:R-:W-:Y:S01]  /*fed0*/  SHF.L.U32 R3, R28, 0x1f, RZ ;  /* 0x0000001f1c037819 */ /* 0x000fe200000006ff */
[----:B------:R-:W-:Y:S03]  /*fee0*/  BSSY B1, `(.L_x_9192) ;  /* 0x0000003000017945 */ /* 0x000fe60003800000 */
[----:B------:R-:W0:Y:S02]  /*fef0*/  SYNCS.PHASECHK.TRANS64.TRYWAIT P0, [R6+URZ+0x28840], R3 ;  /* 0x02884003060075a7 */ /* 0x000e24000800017f */
[----:B0-----:R-:W-:Y:S05]  /*ff00*/  @!P0 BRA `(.L_x_9193) ;  /* 0x0000004000948947 */ /* 0x001fea0003800000 */
.L_x_9280:
[----:B------:R-:W-:Y:S05]  /*ff10*/  BSYNC B1 ;  /* 0x0000000000017941 */ /* 0x000fea0003800000 */
.L_x_9192:
        /* <DEDUP_REMOVED lines=69> */
.L_x_9298:
        /* <DEDUP_REMOVED lines=9> */
.L_x_9195:
        /* <DEDUP_REMOVED lines=11> */
.L_x_9196:
[----:B------:R1:W-:Y:S01]  /*104b0*/  SYNCS.ARRIVE.TRANS64.A1T0 RZ, [R6+URZ+0x28830], RZ ;  /* 0x028830ff06ff79a7 */ /* 0x0003e2000810003f */
[----:B------:R-:W-:Y:S05]  /*104c0*/  @!P4 BRA `(.L_x_9197) ;  /* 0x000000000004c947 */ /* 0x000fea0003800000 */
[----:B------:R-:W-:Y:S01]  /*104d0*/  BPT.TRAP 0x1 ;  /* 0x000000040000795c */ /* 0x000fe20000300000 */
.L_x_9197:
[----:B------:R-:W-:Y:S01]  /*104e0*/  SHF.L.U32 R2, R17, 0x1f, RZ ;  /* 0x0000001f11027819 */ /* 0x000fe200000006ff */
[----:B-1----:R-:W-:Y:S01]  /*104f0*/  IMAD R6, R10, 0x8, R22 ;  /* 0x000000080a067824 */ /* 0x002fe200078e0216 */
[----:B------:R-:W-:Y:S01]  /*10500*/  BSSY B1, `(.L_x_9198) ;  /* 0x0000004000017945 */ /* 0x000fe20003800000 */
[----:B0-----:R-:W-:Y:S02]  /*10510*/  IMAD R8, R31, -0x80, R34 ;  /* 0xffffff801f087824 */ /* 0x001fe400078e0222 */
[----:B------:R-:W0:Y:S02]  /*10520*/  SYNCS.PHASECHK.TRANS64.TRYWAIT P0, [R6+URZ+0x28860], R2 ;  /* 0x02886002060075a7 */ /* 0x000e24000800017f */
[----:B0-----:R-:W-:Y:S05]  /*10530*/  @!P0 BRA `(.L_x_9199) ;  /* 0x0000004400688947 */ /* 0x001fea0003800000 */
.L_x_9299:
[----:B------:R-:W-:Y:S05]  /*10540*/  BSYNC B1 ;  /* 0x0000000000017941 */ /* 0x000fea0003800000 */
.L_x_9198:
        /* <DEDUP_REMOVED lines=66> */
.L_x_9317:
        /* <DEDUP_REMOVED lines=27> */
.L_x_9201:
        /* <DEDUP_REMOVED lines=11> */
.L_x_9202:
[C---:B------:R-:W-:Y:S01]  /*10bd0*/  ISETP.GT.AND P0, PT, R26.reuse, R35, PT ;  /* 0x000000231a00720c */ /* 0x040fe20003f04270 */
[----:B------:R0:W-:Y:S01]  /*10be0*/  SYNCS.ARRIVE.TRANS64.A1T0 RZ, [R6+URZ+0x28850], RZ ;  /* 0x028850ff06ff79a7 */ /* 0x0001e2000810003f */
[----:B------:R-:W-:Y:S02]  /*10bf0*/  IMAD.MOV.U32 R10, RZ, RZ, R25 ;  /* 0x000000ffff0a7224 */ /* 0x000fe400078e0019 */
[----:B------:R-:W-:Y:S02]  /*10c00*/  IMAD.MOV.U32 R17, RZ, RZ, R28 ;  /* 0x000000ffff117224 */ /* 0x000fe400078e001c */
[----:B------:R-:W-:Y:S02]  /*10c10*/  IMAD.MOV.U32 R31, RZ, RZ, R26 ;  /* 0x000000ffff1f7224 */ /* 0x000fe400078e001a */
[----:B0-----:R-:W-:-:S05]  /*10c20*/  VIADD R6, R26, 0xffffffff ;  /* 0xffffffff1a067836 */ /* 0x001fca0000000000 */
[----:B------:R-:W-:Y:S05]  /*10c30*/  @P0 BRA `(.L_x_9203) ;  /* 0xfffffff000000947 */ /* 0x000fea000383ffff */
.L_x_9190:
[----:B------:R-:W-:Y:S05]  /*10c40*/  BSYNC B0 ;  /* 0x0000000000007941 */ /* 0x000fea0003800000 */
.L_x_9189:
        /* <DEDUP_REMOVED lines=17> */
.L_x_9205:
[----:B------:R-:W-:Y:S05]  /*10d60*/  BSYNC B0 ;  /* 0x0000000000007941 */ /* 0x000fea0003800000 */
.L_x_9204:
[----:B------:R-:W-:-:S05]  /*10d70*/  IMAD.U32 R0, RZ, RZ, UR36 ;  /* 0x00000024ff007e24 */ /* 0x000fca000f8e00ff */
[----:B------:R-:W-:-:S13]  /*10d80*/  ISETP.NE.AND P0, PT, R0, 0x3, PT ;  /* 0x000000030000780c */ /* 0x000fda0003f05270 */
[----:B------:R-:W-:Y:S05]  /*10d90*/  @!P0 BRA `(.L_x_9206) ;  /* 0x0000000000048947 */ /* 0x000fea0003800000 */
[----:B------:R-:W-:Y:S01]  /*10da0*/  BPT.TRAP 0x1 ;  /* 0x000000040000795c */ /* 0x000fe20000300000 */
.L_x_9206:
[----:B------:R-:W-:Y:S01]  /*10db0*/  IMAD R0, R25, 0x8, R22 ;  /* 0x0000000819007824 */ /* 0x000fe200078e0216 */
[----:B0-----:R-:W-:Y:S01]  /*10dc0*/  SHF.L.U32 R3, R28, 0x1f, RZ ;  /* 0x0000001f1c037819 */ /* 0x001fe200000006ff */
[----:B------:R-:W-:Y:S01]  /*10dd0*/  BSSY B0, `(.L_x_9207) ;  /* 0x0000004000007945 */ /* 0x000fe20003800000 */
[----:B------:R-:W-:Y:S02]  /*10de0*/  IMAD R6, R26, -0x80, R34 ;  /* 0xffffff801a067824 */ /* 0x000fe400078e0222 */
[----:B------:R-:W0:Y:S02]  /*10df0*/  SYNCS.PHASECHK.TRANS64.TRYWAIT P0, [R0+URZ+0x28860], R3 ;  /* 0x02886003000075a7 */ /* 0x000e24000800017f */
[----:B0-----:R-:W-:Y:S05]  /*10e00*/  @!P0 BRA `(.L_x_9208) ;  /* 0x0000004400d08947 */ /* 0x001fea0003800000 */
.L_x_9318:
[----:B------:R-:W-:Y:S05]  /*10e10*/  BSYNC B0 ;  /* 0x0000000000007941 */ /* 0x000fea0003800000 */
.L_x_9207:
        /* <DEDUP_REMOVED lines=70> */
.L_x_9336:
        /* <DEDUP_REMOVED lines=11> */
.L_x_9210:
        /* <DEDUP_REMOVED lines=11> */
.L_x_9211:
[----:B------:R0:W-:Y:S01]  /*113e0*/  SYNCS.ARRIVE.TRANS64.A1T0 RZ, [R0+URZ+0x28850], RZ ;  /* 0x028850ff00ff79a7 */ /* 0x0001e2000810003f */
[----:B------:R-:W-:-:S05]  /*113f0*/  VIADD R25, R25, 0x1 ;  /* 0x0000000119197836 */ /* 0x000fca0000000000 */
[----:B------:R-:W-:-:S04]  /*11400*/  ISETP.NE.AND P0, PT, R25, 0x2, PT ;  /* 0x000000021900780c */ /* 0x000fc80003f05270 */
[----:B------:R-:W-:Y:S02]  /*11410*/  SEL R3, RZ, 0x1, P0 ;  /* 0x00000001ff037807 */ /* 0x000fe40000000000 */
[----:B------:R-:W-:Y:S02]  /*11420*/  SEL R25, R25, RZ, P0 ;  /* 0x000000ff19197207 */ /* 0x000fe40000000000 */
[----:B0-----:R-:W-:-:S07]  /*11430*/  LOP3.LUT R28, R28, R3, RZ, 0x3c, !PT ;  /* 0x000000031c1c7212 */ /* 0x001fce00078e3cff */
.L_x_9168:
[----:B------:R-:W-:Y:S05]  /*11440*/  BSYNC B7 ;  /* 0x0000000000077941 */ /* 0x000fea0003800000 */
.L_x_9166:
        /* <DEDUP_REMOVED lines=11> */
.L_x_9212:
        /* <DEDUP_REMOVED lines=43> */
.L_x_9346:
[----:B------:R-:W-:Y:S02]  /*117b0*/  ULDC UR4, c[0x0][0xc38] ;  /* 0x00030e0000047ab9 */ /* 0x000fe40000000800 */
[----:B------:R-:W-:-:S04]  /*117c0*/  IMAD.U32 R4, RZ, RZ, UR4 ;  /* 0x00000004ff047e24 */ /* 0x000fc8000f8e00ff */
[----:B-1----:R-:W-:-:S04]  /*117d0*/  IMAD R14, R14, R4, RZ ;  /* 0x000000040e0e7224 */ /* 0x002fc800078e02ff */
[----:B------:R-:W-:-:S05]  /*117e0*/  IMAD.IADD R9, R6, 0x1, R14 ;  /* 0x0000000106097824 */ /* 0x000fca00078e020e */
[----:B------:R-:W-:-:S13]  /*117f0*/  ISETP.GT.AND P6, PT, R9, R0, PT ;  /* 0x000000000900720c */ /* 0x000fda0003fc4270 */
[----:B------:R-:W-:Y:S05]  /*11800*/  @P6 BRA `(.L_x_9215) ;  /* 0x0000000000a46947 */ /* 0x000fea0003800000 */
.L_x_9218:
        /* <DEDUP_REMOVED lines=35> */
.L_x_9354:
[----:B------:R-:W-:Y:S02]  /*11a40*/  ULDC UR4, c[0x0][0xc38] ;  /* 0x00030e0000047ab9 */ /* 0x000fe40000000800 */
[----:B------:R-:W-:-:S04]  /*11a50*/  IMAD.U32 R4, RZ, RZ, UR4 ;  /* 0x00000004ff047e24 */ /* 0x000fc8000f8e00ff */
[----:B-1----:R-:W-:-:S04]  /*11a60*/  IMAD R14, R14, R4, RZ ;  /* 0x000000040e0e7224 */ /* 0x002fc800078e02ff */
[----:B------:R-:W-:-:S05]  /*11a70*/  IMAD.IADD R9, R14, 0x1, R9 ;  /* 0x000000010e097824 */ /* 0x000fca00078e0209 */
[----:B------:R-:W-:-:S13]  /*11a80*/  ISETP.GT.AND P6, PT, R9, R0, PT ;  /* 0x000000000900720c */ /* 0x000fda0003fc4270 */
[----:B------:R-:W-:Y:S05]  /*11a90*/  @!P6 BRA `(.L_x_9218) ;  /* 0xfffffffc005ce947 */ /* 0x000fea000383ffff */
.L_x_9215:
        /* <DEDUP_REMOVED lines=10> */
.L_x_9359:
[----:B------:R-:W-:-:S13]  /*11b40*/  ISETP.NE.AND P0, PT, R3, RZ, PT ;  /* 0x000000ff0300720c */ /* 0x000fda0003f05270 */
[----:B------:R-:W-:Y:S05]  /*11b50*/  @!P0 BRA `(.L_x_9220) ;  /* 0x0000000000108947 */ /* 0x000fea0003800000 */
[----:B------:R-:W-:Y:S01]  /*11b60*/  UMOV UR4, 0xffffffff ;  /* 0xffffffff00047882 */ /* 0x000fe20000000000 */
[----:B-1----:R-:W-:Y:S02]  /*11b70*/  VIADD R12, R12, 0xffffffff ;  /* 0xffffffff0c0c7836 */ /* 0x002fe40000000000 */
[----:B------:R-:W-:Y:S05]  /*11b80*/  BRA.DIV UR4, `(.L_x_9221) ;  /* 0x0000004e04507947 */ /* 0x000fea000b800000 */
[----:B------:R4:W1:Y:S02]  /*11b90*/  SHFL.IDX PT, R7, R2, R12, 0x1f ;  /* 0x00001f0c02077589 */ /* 0x00086400000e0000 */
.L_x_9220:
        /* <DEDUP_REMOVED lines=59> */
.L_x_9222:
        /* <DEDUP_REMOVED lines=43> */
[----:B------:R-:W-:Y:S02]  /*12200*/  IABS R5, R9 ;  /* 0x0000000900057213 */ /* 0x000fe40000000000 */
[----:B------:R-:W-:Y:S01]  /*12210*/  IADD3 R3, R6, 0x1000000, R9 ;  /* 0x0100000006037810 */ /* 0x000fe20007ffe009 */
        /* <DEDUP_REMOVED lines=12> */
[----:B------:R-:W-:Y:S01]  /*122e0*/  @!P1 LOP3.LUT R2, RZ, R4, RZ, 0x33, !PT ;  /* 0x00000004ff029212 */ /* 0x000fe200078e33ff */
[----:B------:R-:W-:-:S04]  /*122f0*/  IMAD.MOV R4, RZ, RZ, -R4 ;  /* 0x000000ffff047224 */ /* 0x000fc800078e0a04 */
[----:B------:R-:W-:-:S07]  /*12300*/  IMAD R18, R2, R4, R3 ;  /* 0x0000000402127224 */ /* 0x000fce00078e0203 */
.L_x_9223:
[----:B------:R-:W-:-:S05]  /*12310*/  LOP3.LUT R2, RZ, R2, RZ, 0x33, !PT ;  /* 0x00000002ff027212 */ /* 0x000fca00078e33ff */
[----:B------:R-:W-:Y:S01]  /*12320*/  IMAD.IADD R17, R17, 0x1, R2 ;  /* 0x0000000111117824 */ /* 0x000fe200078e0202 */
[----:B------:R-:W-:Y:S06]  /*12330*/  BRA `(.L_x_9224) ;  /* 0x00000000001c7947 */ /* 0x000fec0003800000 */
.L_x_9216:
[----:B------:R-:W-:Y:S01]  /*12340*/  UMOV UR4, URZ ;  /* 0x0000003f00047c82 */ /* 0x000fe20008000000 */
[----:B------:R-:W-:Y:S01]  /*12350*/  UMOV UR5, URZ ;  /* 0x0000003f00057c82 */ /* 0x000fe20008000000 */
[----:B------:R-:W-:Y:S01]  /*12360*/  ULDC UR6, c[0x0][0xc3c] ;  /* 0x00030f0000067ab9 */ /* 0x000fe20000000800 */
[----:B------:R-:W-:Y:S02]  /*12370*/  IMAD.MOV.U32 R16, RZ, RZ, R0 ;  /* 0x000000ffff107224 */ /* 0x000fe400078e0000 */
[----:B------:R-:W-:Y:S02]  /*12380*/  IMAD.U32 R17, RZ, RZ, UR4 ;  /* 0x00000004ff117e24 */ /* 0x000fe4000f8e00ff */
[----:B------:R-:W-:Y:S02]  /*12390*/  IMAD.U32 R18, RZ, RZ, UR5 ;  /* 0x00000005ff127e24 */ /* 0x000fe4000f8e00ff */
[----:B------:R-:W-:-:S07]  /*123a0*/  IMAD.U32 R19, RZ, RZ, UR6 ;  /* 0x00000006ff137e24 */ /* 0x000fce000f8e00ff */
.L_x_9224:
        /* <DEDUP_REMOVED lines=10> */
.L_x_9213:
[----:B------:R-:W-:Y:S02]  /*12450*/  ULDC UR4, c[0x0][0xc3c] ;  /* 0x00030f0000047ab9 */ /* 0x000fe40000000800 */
[----:B-1----:R-:W-:-:S13]  /*12460*/  ISETP.GE.AND P0, PT, R19, UR4, PT ;  /* 0x0000000413007c0c */ /* 0x002fda000bf06270 */
[----:B------:R-:W-:Y:S05]  /*12470*/  @!P0 BRA `(.L_x_9225) ;  /* 0xffffffb000308947 */ /* 0x000fea000383ffff */
[----:B------:R-:W-:Y:S05]  /*12480*/  BSYNC B8 ;  /* 0x0000000000087941 */ /* 0x000fea0003800000 */
.L_x_9160:
        /* <DEDUP_REMOVED lines=12> */
.L_x_9362:
[----:B------:R-:W-:Y:S05]  /*12550*/  BSYNC B0 ;  /* 0x0000000000007941 */ /* 0x000fea0003800000 */
.L_x_9226:
[----:B------:R-:W-:-:S03]  /*12560*/  UMOV UR4, 0xffffffff ;  /* 0xffffffff00047882 */ /* 0x000fc60000000000 */
[----:B------:R-:W-:Y:S05]  /*12570*/  BRA.DIV UR4, `(.L_x_9228) ;  /* 0x0000004604107947 */ /* 0x000fea000b800000 */
[----:B0-----:R-:W0:Y:S02]  /*12580*/  S2R R0, SR_TID.X ;  /* 0x0000000000007919 */ /* 0x001e240000002100 */
[----:B0-----:R-:W-:-:S04]  /*12590*/  SHF.R.U32.HI R0, RZ, 0x5, R0 ;  /* 0x00000005ff007819 */ /* 0x001fc80000011600 */
[----:B------:R-:W-:-:S05]  /*125a0*/  LOP3.LUT R0, R0, 0x3, RZ, 0xc0, !PT ;  /* 0x0000000300007812 */ /* 0x000fca00078ec0ff */
[----:B------:R0:W1:Y:S02]  /*125b0*/  SHFL.IDX PT, R14, R0, RZ, 0x1f ;  /* 0x00001fff000e7589 */ /* 0x00006400000e0000 */
.L_x_9365:
[----:B-1----:R-:W-:Y:S01]  /*125c0*/  ISETP.NE.AND P0, PT, R14, RZ, PT ;  /* 0x000000ff0e00720c */ /* 0x002fe20003f05270 */
[----:B------:R-:W-:-:S12]  /*125d0*/  BSSY B0, `(.L_x_9229) ;  /* 0x0000024000007945 */ /* 0x000fd80003800000 */
[----:B------:R-:W-:Y:S05]  /*125e0*/  @P0 BRA `(.L_x_9230) ;  /* 0x0000000000880947 */ /* 0x000fea0003800000 */
[----:B------:R-:W-:-:S03]  /*125f0*/  UMOV UR4, 0xffffffff ;  /* 0xffffffff00047882 */ /* 0x000fc60000000000 */
[----:B------:R-:W-:Y:S05]  /*12600*/  BRA.DIV UR4, `(.L_x_9231) ;  /* 0x0000004604207947 */ /* 0x000fea000b800000 */
[----:B------:R-:W-:-:S13]  /*12610*/  ELECT P6, URZ, PT ;  /* 0x00000000003f782f */ /* 0x000fda00038c0000 */
.L_x_9368:
[----:B------:R-:W-:Y:S05]  /*12620*/  @!P6 BRA `(.L_x_9230) ;  /* 0x000000000078e947 */ /* 0x000fea0003800000 */
[----:B------:R-:W-:-:S06]  /*12630*/  ULOP3.LUT UR4, UR44, 0x2, URZ, 0xfc, !UPT ;  /* 0x000000022c047892 */ /* 0x000fcc000f8efc3f */
[----:B0-----:R-:W-:-:S05]  /*12640*/  IMAD.U32 R0, RZ, RZ, UR4 ;  /* 0x00000004ff007e24 */ /* 0x001fca000f8e00ff */
[----:B------:R-:W-:-:S13]  /*12650*/  ISETP.NE.AND P0, PT, R0, 0x3, PT ;  /* 0x000000030000780c */ /* 0x000fda0003f05270 */
[----:B------:R-:W-:Y:S05]  /*12660*/  @!P0 BRA `(.L_x_9232) ;  /* 0x0000000000048947 */ /* 0x000fea0003800000 */
[----:B------:R-:W-:Y:S01]  /*12670*/  BPT.TRAP 0x1 ;  /* 0x000000040000795c */ /* 0x000fe20000300000 */
.L_x_9232:
[C---:B------:R-:W-:Y:S01]  /*12680*/  IMAD R5, R25.reuse, 0x8, R4 ;  /* 0x0000000819057824 */ /* 0x040fe200078e0204 */
[----:B------:R-:W-:Y:S01]  /*12690*/  SHF.L.U32 R0, R28, 0x1f, RZ ;  /* 0x0000001f1c007819 */ /* 0x000fe200000006ff */
[----:B------:R-:W-:-:S03]  /*126a0*/  VIADD R25, R25, 0x1 ;  /* 0x0000000119197836 */ /* 0x000fc60000000000 */
[----:B------:R-:W0:Y:S02]  /*126b0*/  SYNCS.PHASECHK.TRANS64.TRYWAIT P1, [R5+URZ+0x28840], R0 ;  /* 0x02884000050075a7 */ /* 0x000e24000802017f */
[----:B------:R-:W-:-:S04]  /*126c0*/  ISETP.NE.AND P2, PT, R25, 0x2, PT ;  /* 0x000000021900780c */ /* 0x000fc80003f45270 */
[----:B------:R-:W-:Y:S01]  /*126d0*/  SEL R3, RZ, 0x1, P2 ;  /* 0x00000001ff037807 */ /* 0x000fe20001000000 */
[----:B0-----:R-:W-:Y:S08]  /*126e0*/  @!P1 BRA `(.L_x_9233) ;  /* 0x0000004400089947 */ /* 0x001ff00003800000 */
.L_x_9369:
[----:B------:R-:W-:Y:S02]  /*126f0*/  SEL R25, R25, RZ, P2 ;  /* 0x000000ff19197207 */ /* 0x000fe40001000000 */
[----:B------:R-:W-:Y:S01]  /*12700*/  LOP3.LUT R2, R28, R3, RZ, 0x3c, !PT ;  /* 0x000000031c027212 */ /* 0x000fe200078e3cff */
[----:B------:R-:W-:Y:S06]  /*12710*/  @!P0 BRA `(.L_x_9234) ;  /* 0x0000000000048947 */ /* 0x000fec0003800000 */
[----:B------:R-:W-:Y:S01]  /*12720*/  BPT.TRAP 0x1 ;  /* 0x000000040000795c */ /* 0x000fe20000300000 */
.L_x_9234:
[----:B------:R-:W-:Y:S01]  /*12730*/  IMAD R25, R25, 0x8, R4 ;  /* 0x0000000819197824 */ /* 0x000fe200078e0204 */
[----:B------:R-:W-:-:S04]  /*12740*/  SHF.L.U32 R2, R2, 0x1f, RZ ;  /* 0x0000001f02027819 */ /* 0x000fc800000006ff */
[----:B------:R-:W1:Y:S02]  /*12750*/  SYNCS.PHASECHK.TRANS64.TRYWAIT P1, [R25+URZ+0x28840], R2 ;  /* 0x02884002190075a7 */ /* 0x000e64000802017f */
[----:B-1----:R-:W-:Y:S05]  /*12760*/  @!P1 BRA `(.L_x_9235) ;  /* 0x0000004000fc9947 */ /* 0x002fea0003800000 */
.L_x_9370:
[----:B------:R-:W-:Y:S05]  /*12770*/  @!P0 BRA `(.L_x_9236) ;  /* 0x0000000000048947 */ /* 0x000fea0003800000 */
[----:B------:R-:W-:Y:S01]  /*12780*/  BPT.TRAP 0x1 ;  /* 0x000000040000795c */ /* 0x000fe20000300000 */
.L_x_9236:
[----:B------:R-:W3:Y:S02]  /*12790*/  SYNCS.PHASECHK.TRANS64.TRYWAIT P1, [R5+URZ+0x28860], R0 ;  /* 0x02886000050075a7 */ /* 0x000ee4000802017f */
[----:B---3--:R-:W-:Y:S05]  /*127a0*/  @!P1 BRA `(.L_x_9237) ;  /* 0x0000004400009947 */ /* 0x008fea0003800000 */
.L_x_9371:
[----:B------:R-:W-:Y:S05]  /*127b0*/  @!P0 BRA `(.L_x_9238) ;  /* 0x0000000000048947 */ /* 0x000fea0003800000 */
[----:B------:R-:W-:Y:S01]  /*127c0*/  BPT.TRAP 0x1 ;  /* 0x000000040000795c */ /* 0x000fe20000300000 */
.L_x_9238:
[----:B----4-:R4:W0:Y:S02]  /*127d0*/  SYNCS.PHASECHK.TRANS64.TRYWAIT P0, [R25+URZ+0x28860], R2 ;  /* 0x02886002190075a7 */ /* 0x010824000800017f */
[----:B0-----:R-:W-:Y:S05]  /*127e0*/  @!P0 NANOSLEEP.SYNCS 0x989680 ;  /* 0x009896800000895d */ /* 0x001fea0003900000 */
[----:B------:R-:W0:Y:S02]  /*127f0*/  @!P0 SYNCS.PHASECHK.TRANS64 P0, [R25+URZ+0x28860], R2 ;  /* 0x02886002190085a7 */ /* 0x000e24000800007f */
[----:B0-----:R-:W-:Y:S05]  /*12800*/  @!P0 BRA `(.L_x_9238) ;  /* 0xfffffffc00f08947 */ /* 0x001fea000383ffff */
.L_x_9230:
[----:B------:R-:W-:Y:S05]  /*12810*/  BSYNC B0 ;  /* 0x0000000000007941 */ /* 0x000fea0003800000 */
.L_x_9229:
[----:B------:R-:W-:Y:S05]  /*12820*/  EXIT ;  /* 0x000000000000794d */ /* 0x000fea0003800000 */
.L_x_9093:
[----:B0-----:R-:W-:-:S04]  /*12830*/  IMAD.U32 R3, RZ, RZ, UR41 ;  /* 0x00000029ff037e24 */ /* 0x001fc8000f8e00ff */
[----:B------:R0:W1:Y:S03]  /*12840*/  SYNCS.PHASECHK.TRANS64.TRYWAIT P1, [R3+URZ+0x28800], R0 ;  /* 0x02880000030075a7 */ /* 0x000066000802017f */
[----:B-1----:R-:W-:Y:S05]  /*12850*/  @!P1 NANOSLEEP.SYNCS 0x989680 ;  /* 0x009896800000995d */ /* 0x002fea0003900000 */
[----:B------:R-:W1:Y:S02]  /*12860*/  @!P1 SYNCS.PHASECHK.TRANS64 P1, [R3+URZ+0x28800], R0 ;  /* 0x02880000030095a7 */ /* 0x000e64000802007f */
[----:B-1----:R-:W-:Y:S05]  /*12870*/  @!P1 BRA `(.L_x_9093) ;  /* 0xfffffffc00ec9947 */ /* 0x002fea000383ffff */
[----:B------:R-:W-:Y:S05]  /*12880*/  BRA `(.L_x_9239) ;  /* 0xfffffef400207947 */ /* 0x000fea000383ffff */
.L_x_9097:
[----:B-1----:R1:W2:Y:S02]  /*12890*/  SYNCS.PHASECHK.TRANS64.TRYWAIT P1, [R0+URZ+0x28830], R3 ;  /* 0x02883003000075a7 */ /* 0x0022a4000802017f */
[----:B--2---:R-:W-:Y:S05]  /*128a0*/  @!P1 NANOSLEEP.SYNCS 0x989680 ;  /* 0x009896800000995d */ /* 0x004fea0003900000 */
[----:B------:R-:W2:Y:S02]  /*128b0*/  @!P1 SYNCS.PHASECHK.TRANS64 P1, [R0+URZ+0x28830], R3 ;  /* 0x02883003000095a7 */ /* 0x000ea4000802007f */
[----:B--2---:R-:W-:Y:S05]  /*128c0*/  @!P1 BRA `(.L_x_9097) ;  /* 0xfffffffc00f09947 */ /* 0x004fea000383ffff */
[----:B------:R-:W-:Y:S05]  /*128d0*/  BRA `(.L_x_9096) ;  /* 0xfffffef4003c7947 */ /* 0x000fea000383ffff */
.L_x_9103:
[----:B-1----:R-:W-:-:S04]  /*128e0*/  IMAD.U32 R5, RZ, RZ, UR6 ;  /* 0x00000006ff057e24 */ /* 0x002fc8000f8e00ff */
[----:B------:R1:W2:Y:S03]  /*128f0*/  SYNCS.PHASECHK.TRANS64.TRYWAIT P1, [R5+URZ+0x28830], R4 ;  /* 0x02883004050075a7 */ /* 0x0002a6000802017f */
[----:B--2---:R-:W-:Y:S05]  /*12900*/  @!P1 NANOSLEEP.SYNCS 0x989680 ;  /* 0x009896800000995d */ /* 0x004fea0003900000 */
[----:B------:R-:W2:Y:S02]  /*12910*/  @!P1 SYNCS.PHASECHK.TRANS64 P1, [R5+URZ+0x28830], R4 ;  /* 0x02883004050095a7 */ /* 0x000ea4000802007f */
[----:B--2---:R-:W-:Y:S05]  /*12920*/  @!P1 BRA `(.L_x_9103) ;  /* 0xfffffffc00ec9947 */ /* 0x004fea000383ffff */
[----:B------:R-:W-:Y:S05]  /*12930*/  BRA `(.L_x_9100) ;  /* 0xffffff1800487947 */ /* 0x000fea000383ffff */
.L_x_9107:
[----:B-1----:R-:W-:-:S04]  /*12940*/  IMAD.U32 R5, RZ, RZ, UR6 ;  /* 0x00000006ff057e24 */ /* 0x002fc8000f8e00ff */
[----:B------:R1:W2:Y:S03]  /*12950*/  SYNCS.PHASECHK.TRANS64.TRYWAIT P1, [R5+URZ+0x28850], R4 ;  /* 0x02885004050075a7 */ /* 0x0002a6000802017f */
[----:B--2---:R-:W-:Y:S05]  /*12960*/  @!P1 NANOSLEEP.SYNCS 0x989680 ;  /* 0x009896800000995d */ /* 0x004fea0003900000 */
[----:B------:R-:W2:Y:S02]  /*12970*/  @!P1 SYNCS.PHASECHK.TRANS64 P1, [R5+URZ+0x28850], R4 ;  /* 0x02885004050095a7 */ /* 0x000ea4000802007f */
[----:B--2---:R-:W-:Y:S05]  /*12980*/  @!P1 BRA `(.L_x_9107) ;  /* 0xfffffffc00ec9947 */ /* 0x004fea000383ffff */
[----:B------:R-:W-:Y:S05]  /*12990*/  BRA `(.L_x_9104) ;  /* 0xffffff1c001c7947 */ /* 0x000fea000383ffff */
.L_x_9115:
[----:B-1----:R-:W-:-:S04]  /*129a0*/  IMAD.U32 R5, RZ, RZ, UR6 ;  /* 0x00000006ff057e24 */ /* 0x002fc8000f8e00ff */
[----:B------:R1:W2:Y:S03]  /*129b0*/  SYNCS.PHASECHK.TRANS64.TRYWAIT P1, [R5+URZ+0x28830], R4 ;  /* 0x02883004050075a7 */ /* 0x0002a6000802017f */
[----:B--2---:R-:W-:Y:S05]  /*129c0*/  @!P1 NANOSLEEP.SYNCS 0x989680 ;  /* 0x009896800000995d */ /* 0x004fea0003900000 */
[----:B------:R-:W2:Y:S02]  /*129d0*/  @!P1 SYNCS.PHASECHK.TRANS64 P1, [R5+URZ+0x28830], R4 ;  /* 0x02883004050095a7 */ /* 0x000ea4000802007f */
[----:B--2---:R-:W-:Y:S05]  /*129e0*/  @!P1 BRA `(.L_x_9115) ;  /* 0xfffffffc00ec9947 */ /* 0x004fea000383ffff */
[----:B------:R-:W-:Y:S05]  /*129f0*/  BRA `(.L_x_9112) ;  /* 0xffffff4000a47947 */ /* 0x000fea000383ffff */
.L_x_9119:
[----:B-1----:R-:W-:-:S04]  /*12a00*/  IMAD.U32 R5, RZ, RZ, UR6 ;  /* 0x00000006ff057e24 */ /* 0x002fc8000f8e00ff */
[----:B------:R1:W2:Y:S03]  /*12a10*/  SYNCS.PHASECHK.TRANS64.TRYWAIT P1, [R5+URZ+0x28850], R4 ;  /* 0x02885004050075a7 */ /* 0x0002a6000802017f */
[----:B--2---:R-:W-:Y:S05]  /*12a20*/  @!P1 NANOSLEEP.SYNCS 0x989680 ;  /* 0x009896800000995d */ /* 0x004fea0003900000 */
[----:B------:R-:W2:Y:S02]  /*12a30*/  @!P1 SYNCS.PHASECHK.TRANS64 P1, [R5+URZ+0x28850], R4 ;  /* 0x02885004050095a7 */ /* 0x000ea4000802007f */
[----:B--2---:R-:W-:Y:S05]  /*12a40*/  @!P1 BRA `(.L_x_9119) ;  /* 0xfffffffc00ec9947 */ /* 0x004fea000383ffff */
[----:B------:R-:W-:Y:S05]  /*12a50*/  BRA `(.L_x_9116) ;  /* 0xffffff44006c7947 */ /* 0x000fea000383ffff */
.L_x_9126:
[----:B-1----:R-:W-:-:S04]  /*12a60*/  IMAD.U32 R7, RZ, RZ, UR5 ;  /* 0x00000005ff077e24 */ /* 0x002fc8000f8e00ff */
[----:B------:R1:W2:Y:S03]  /*12a70*/  SYNCS.PHASECHK.TRANS64.TRYWAIT P1, [R7+URZ+0x28850], R6 ;  /* 0x02885006070075a7 */ /* 0x0002a6000802017f */
[----:B--2---:R-:W-:Y:S05]  /*12a80*/  @!P1 NANOSLEEP.SYNCS 0x989680 ;  /* 0x009896800000995d */ /* 0x004fea0003900000 */
[----:B------:R-:W2:Y:S02]  /*12a90*/  @!P1 SYNCS.PHASECHK.TRANS64 P1, [R7+URZ+0x28850], R6 ;  /* 0x02885006070095a7 */ /* 0x000ea4000802007f */
[----:B--2---:R-:W-:Y:S05]  /*12aa0*/  @!P1 BRA `(.L_x_9126) ;  /* 0xfffffffc00ec9947 */ /* 0x004fea000383ffff */
[----:B------:R-:W-:Y:S05]  /*12ab0*/  BRA `(.L_x_9125) ;  /* 0xffffff6000607947 */ /* 0x000fea000383ffff */
.L_x_9174:
        /* <DEDUP_REMOVED lines=11> */
.L_x_9241:
[----:B------:R-:W-:Y:S05]  /*12b70*/  BSYNC B0 ;  /* 0x0000000000007941 */ /* 0x000fea0003800000 */
.L_x_9240:
[----:B------:R-:W-:Y:S05]  /*12b80*/  BRA `(.L_x_9242) ;  /* 0xffffffb800807947 */ /* 0x000fea000383ffff */
.L_x_9177:
[----:B0-----:R0:W1:Y:S02]  /*12b90*/  SYNCS.PHASECHK.TRANS64.TRYWAIT P0, [R7+URZ+0x28840], R2 ;  /* 0x02884002070075a7 */ /* 0x001064000800017f */
[----:B-1----:R-:W-:Y:S05]  /*12ba0*/  @!P0 NANOSLEEP.SYNCS 0x989680 ;  /* 0x009896800000895d */ /* 0x002fea0003900000 */
[----:B------:R-:W1:Y:S02]  /*12bb0*/  @!P0 SYNCS.PHASECHK.TRANS64 P0, [R7+URZ+0x28840], R2 ;  /* 0x02884002070085a7 */ /* 0x000e64000800007f */
[----:B-1----:R-:W-:Y:S05]  /*12bc0*/  @!P0 BRA `(.L_x_9177) ;  /* 0xfffffffc00f08947 */ /* 0x002fea000383ffff */
[----:B------:R-:W-:Y:S05]  /*12bd0*/  BRA `(.L_x_9243) ;  /* 0xffffffb800d47947 */ /* 0x000fea000383ffff */
.L_x_9178:
        /* <DEDUP_REMOVED lines=8> */
.L_x_9245:
[----:B------:R-:W-:Y:S05]  /*12c60*/  BSYNC B0 ;  /* 0x0000000000007941 */ /* 0x000fea0003800000 */
.L_x_9244:
        /* <DEDUP_REMOVED lines=9> */
.L_x_9246:
[----:B------:R-:W-:Y:S02]  /*12d00*/  IMAD.MOV.U32 R13, RZ, RZ, R0 ;  /* 0x000000ffff0d7224 */ /* 0x000fe400078e0000 */
[----:B------:R-:W-:Y:S02]  /*12d10*/  IMAD.MOV.U32 R12, RZ, RZ, 0x1 ;  /* 0x00000001ff0c7424 */ /* 0x000fe400078e00ff */
[----:B------:R-:W-:-:S07]  /*12d20*/  IMAD.MOV.U32 R3, RZ, RZ, R14 ;  /* 0x000000ffff037224 */ /* 0x000fce00078e000e */
[----:B------:R-:W-:Y:S05]  /*12d30*/  WARPSYNC.COLLECTIVE R15, `(.L_x_9247) ;  /* 0x000000000f087348 */ /* 0x000fea0003c00000 */
[----:B------:R0:W1:Y:S02]  /*12d40*/  SHFL.IDX P6, R14, R13, R12, R11 ;  /* 0x0000000c0d0e7389 */ /* 0x00006400000c000b */
[----:B01----:R-:W-:Y:S01]  /*12d50*/  ENDCOLLECTIVE ;  /* 0x000000000000791b */ /* 0x003fe20003800000 */
.L_x_9247:
        /* <DEDUP_REMOVED lines=16> */
.L_x_9248:
[----:B------:R-:W-:Y:S02]  /*12e60*/  @P1 IMAD R8, R5, 0x2, R22 ;  /* 0x0000000205081824 */ /* 0x000fe400078e0216 */
[----:B------:R-:W-:Y:S02]  /*12e70*/  IMAD.MOV.U32 R13, RZ, RZ, R0 ;  /* 0x000000ffff0d7224 */ /* 0x000fe400078e0000 */
[----:B------:R-:W-:Y:S02]  /*12e80*/  IMAD.MOV.U32 R12, RZ, RZ, 0x2 ;  /* 0x00000002ff0c7424 */ /* 0x000fe400078e00ff */
[----:B------:R-:W-:-:S07]  /*12e90*/  IMAD.MOV.U32 R3, RZ, RZ, R14 ;  /* 0x000000ffff037224 */ /* 0x000fce00078e000e */
[----:B------:R-:W-:Y:S05]  /*12ea0*/  WARPSYNC.COLLECTIVE R15, `(.L_x_9249) ;  /* 0x000000000f087348 */ /* 0x000fea0003c00000 */
[----:B------:R0:W1:Y:S02]  /*12eb0*/  SHFL.IDX P6, R14, R13, R12, R11 ;  /* 0x0000000c0d0e7389 */ /* 0x00006400000c000b */
[----:B01----:R-:W-:Y:S01]  /*12ec0*/  ENDCOLLECTIVE ;  /* 0x000000000000791b */ /* 0x003fe20003800000 */
.L_x_9249:
        /* <DEDUP_REMOVED lines=16> */
.L_x_9250:
[----:B------:R-:W-:Y:S02]  /*12fd0*/  @P1 IMAD R8, R5, 0x2, R22 ;  /* 0x0000000205081824 */ /* 0x000fe400078e0216 */
[----:B------:R-:W-:Y:S02]  /*12fe0*/  IMAD.MOV.U32 R13, RZ, RZ, R0 ;  /* 0x000000ffff0d7224 */ /* 0x000fe400078e0000 */
[----:B------:R-:W-:Y:S02]  /*12ff0*/  IMAD.MOV.U32 R12, RZ, RZ, 0x3 ;  /* 0x00000003ff0c7424 */ /* 0x000fe400078e00ff */
[----:B------:R-:W-:-:S07]  /*13000*/  IMAD.MOV.U32 R3, RZ, RZ, R14 ;  /* 0x000000ffff037224 */ /* 0x000fce00078e000e */
[----:B------:R-:W-:Y:S05]  /*13010*/  WARPSYNC.COLLECTIVE R15, `(.L_x_9251) ;  /* 0x000000000f087348 */ /* 0x000fea0003c00000 */
[----:B------:R0:W1:Y:S02]  /*13020*/  SHFL.IDX P6, R14, R13, R12, R11 ;  /* 0x0000000c0d0e7389 */ /* 0x00006400000c000b */
[----:B01----:R-:W-:Y:S01]  /*13030*/  ENDCOLLECTIVE ;  /* 0x000000000000791b */ /* 0x003fe20003800000 */
.L_x_9251:
        /* <DEDUP_REMOVED lines=16> */
.L_x_9252:
[----:B------:R-:W-:Y:S02]  /*13140*/  @P1 IMAD R8, R5, 0x2, R22 ;  /* 0x0000000205081824 */ /* 0x000fe400078e0216 */
[----:B------:R-:W-:Y:S02]  /*13150*/  IMAD.MOV.U32 R13, RZ, RZ, R0 ;  /* 0x000000ffff0d7224 */ /* 0x000fe400078e0000 */
[----:B------:R-:W-:Y:S02]  /*13160*/  IMAD.MOV.U32 R12, RZ, RZ, 0x4 ;  /* 0x00000004ff0c7424 */ /* 0x000fe400078e00ff */
[----:B------:R-:W-:-:S07]  /*13170*/  IMAD.MOV.U32 R3, RZ, RZ, R14 ;  /* 0x000000ffff037224 */ /* 0x000fce00078e000e */
[----:B------:R-:W-:Y:S05]  /*13180*/  WARPSYNC.COLLECTIVE R15, `(.L_x_9253) ;  /* 0x000000000f087348 */ /* 0x000fea0003c00000 */
[----:B------:R0:W1:Y:S02]  /*13190*/  SHFL.IDX P6, R14, R13, R12, R11 ;  /* 0x0000000c0d0e7389 */ /* 0x00006400000c000b */
[----:B01----:R-:W-:Y:S01]  /*131a0*/  ENDCOLLECTIVE ;  /* 0x000000000000791b */ /* 0x003fe20003800000 */
.L_x_9253:
        /* <DEDUP_REMOVED lines=16> */
.L_x_9254:
[----:B------:R-:W-:Y:S02]  /*132b0*/  @P1 IMAD R8, R5, 0x2, R22 ;  /* 0x0000000205081824 */ /* 0x000fe400078e0216 */
[----:B------:R-:W-:Y:S02]  /*132c0*/  IMAD.MOV.U32 R13, RZ, RZ, R0 ;  /* 0x000000ffff0d7224 */ /* 0x000fe400078e0000 */
[----:B------:R-:W-:Y:S02]  /*132d0*/  IMAD.MOV.U32 R12, RZ, RZ, 0x5 ;  /* 0x00000005ff0c7424 */ /* 0x000fe400078e00ff */
[----:B------:R-:W-:-:S07]  /*132e0*/  IMAD.MOV.U32 R3, RZ, RZ, R14 ;  /* 0x000000ffff037224 */ /* 0x000fce00078e000e */
[----:B------:R-:W-:Y:S05]  /*132f0*/  WARPSYNC.COLLECTIVE R15, `(.L_x_9255) ;  /* 0x000000000f087348 */ /* 0x000fea0003c00000 */
[----:B------:R0:W1:Y:S02]  /*13300*/  SHFL.IDX P6, R14, R13, R12, R11 ;  /* 0x0000000c0d0e7389 */ /* 0x00006400000c000b */
[----:B01----:R-:W-:Y:S01]  /*13310*/  ENDCOLLECTIVE ;  /* 0x000000000000791b */ /* 0x003fe20003800000 */
.L_x_9255:
        /* <DEDUP_REMOVED lines=16> */
.L_x_9256:
[----:B------:R-:W-:Y:S02]  /*13420*/  @P1 IMAD R8, R5, 0x2, R22 ;  /* 0x0000000205081824 */ /* 0x000fe400078e0216 */
[----:B------:R-:W-:Y:S02]  /*13430*/  IMAD.MOV.U32 R13, RZ, RZ, R0 ;  /* 0x000000ffff0d7224 */ /* 0x000fe400078e0000 */
[----:B------:R-:W-:Y:S02]  /*13440*/  IMAD.MOV.U32 R12, RZ, RZ, 0x6 ;  /* 0x00000006ff0c7424 */ /* 0x000fe400078e00ff */
[----:B------:R-:W-:-:S07]  /*13450*/  IMAD.MOV.U32 R3, RZ, RZ, R14 ;  /* 0x000000ffff037224 */ /* 0x000fce00078e000e */
[----:B------:R-:W-:Y:S05]  /*13460*/  WARPSYNC.COLLECTIVE R15, `(.L_x_9257) ;  /* 0x000000000f087348 */ /* 0x000fea0003c00000 */
[----:B------:R0:W1:Y:S02]  /*13470*/  SHFL.IDX P6, R14, R13, R12, R11 ;  /* 0x0000000c0d0e7389 */ /* 0x00006400000c000b */
[----:B01----:R-:W-:Y:S01]  /*13480*/  ENDCOLLECTIVE ;  /* 0x000000000000791b */ /* 0x003fe20003800000 */
.L_x_9257:
        /* <DEDUP_REMOVED lines=16> */
.L_x_9258:
[----:B------:R-:W-:Y:S02]  /*13590*/  @P1 IMAD R8, R5, 0x2, R22 ;  /* 0x0000000205081824 */ /* 0x000fe400078e0216 */
[----:B------:R-:W-:Y:S02]  /*135a0*/  IMAD.MOV.U32 R13, RZ, RZ, R0 ;  /* 0x000000ffff0d7224 */ /* 0x000fe400078e0000 */
[----:B------:R-:W-:Y:S02]  /*135b0*/  IMAD.MOV.U32 R12, RZ, RZ, 0x7 ;  /* 0x00000007ff0c7424 */ /* 0x000fe400078e00ff */
[----:B------:R-:W-:-:S07]  /*135c0*/  IMAD.MOV.U32 R3, RZ, RZ, R14 ;  /* 0x000000ffff037224 */ /* 0x000fce00078e000e */
[----:B------:R-:W-:Y:S05]  /*135d0*/  WARPSYNC.COLLECTIVE R15, `(.L_x_9259) ;  /* 0x000000000f087348 */ /* 0x000fea0003c00000 */
[----:B------:R0:W1:Y:S02]  /*135e0*/  SHFL.IDX P6, R14, R13, R12, R11 ;  /* 0x0000000c0d0e7389 */ /* 0x00006400000c000b */
[----:B01----:R-:W-:Y:S01]  /*135f0*/  ENDCOLLECTIVE ;  /* 0x000000000000791b */ /* 0x003fe20003800000 */
.L_x_9259:
        /* <DEDUP_REMOVED lines=10> */
.L_x_9260:
[----:B------:R-:W-:Y:S01]  /*136a0*/  @!PT LDS RZ, [RZ] ;  /* 0x00000000fffff984 */ /* 0x000fe20000000800 */
[----:B------:R-:W-:Y:S01]  /*136b0*/  @!PT LDS RZ, [RZ] ;  /* 0x00000000fffff984 */ /* 0x000fe20000000800 */
[----:B------:R-:W-:Y:S01]  /*136c0*/  @!PT LDS RZ, [RZ] ;  /* 0x00000000fffff984 */ /* 0x000fe20000000800 */
[----:B------:R-:W-:Y:S04]  /*136d0*/  @P1 LDGSTS.E.BYPASS.LTC128B.128 [R8+0x1b400], desc[UR56][R2.64], !P3 ;  /* 0x1b40000002081fae */ /* 0x000fe8000d901d78 */
[----:B------:R0:W-:Y:S02]  /*136e0*/  @P1 LDGSTS.E.BYPASS.LTC128B.128 [R8+0x1f400], desc[UR56][R2.64+0x80], !P2 ;  /* 0x1f40008002081fae */ /* 0x0001e4000d101d78 */
[----:B0-----:R-:W-:Y:S01]  /*136f0*/  IMAD.MOV.U32 R2, RZ, RZ, R14 ;  /* 0x000000ffff027224 */ /* 0x001fe200078e000e */
[----:B------:R-:W-:Y:S06]  /*13700*/  BRA `(.L_x_9261) ;  /* 0xffffffb400b07947 */ /* 0x000fec000383ffff */
.L_x_9183:
        /* <DEDUP_REMOVED lines=9> */
.L_x_9262:
[C---:B------:R-:W-:Y:S01]  /*137a0*/  VIADD R6, R17.reuse, 0x10 ;  /* 0x0000001011067836 */ /* 0x040fe20000000000 */
[----:B------:R-:W-:Y:S01]  /*137b0*/  ISETP.GE.AND P2, PT, R17, R5, PT ;  /* 0x000000051100720c */ /* 0x000fe20003f46270 */
[----:B------:R-:W-:Y:S02]  /*137c0*/  IMAD.MOV.U32 R13, RZ, RZ, R0 ;  /* 0x000000ffff0d7224 */ /* 0x000fe400078e0000 */
[----:B------:R-:W-:-:S10]  /*137d0*/  IMAD.MOV.U32 R2, RZ, RZ, R14 ;  /* 0x000000ffff027224 */ /* 0x000fd400078e000e */
[----:B------:R-:W-:Y:S05]  /*137e0*/  WARPSYNC.COLLECTIVE R15, `(.L_x_9263) ;  /* 0x000000000f087348 */ /* 0x000fea0003c00000 */
[----:B------:R0:W1:Y:S02]  /*137f0*/  SHFL.IDX P6, R14, R13, R12, R11 ;  /* 0x0000000c0d0e7389 */ /* 0x00006400000c000b */
[----:B01----:R-:W-:Y:S01]  /*13800*/  ENDCOLLECTIVE ;  /* 0x000000000000791b */ /* 0x003fe20003800000 */
.L_x_9263:
        /* <DEDUP_REMOVED lines=8> */
.L_x_9264:
        /* <DEDUP_REMOVED lines=12> */
.L_x_9265:
        /* <DEDUP_REMOVED lines=8> */
.L_x_9266:
        /* <DEDUP_REMOVED lines=13> */
.L_x_9267:
        /* <DEDUP_REMOVED lines=8> */
.L_x_9268:
        /* <DEDUP_REMOVED lines=13> */
.L_x_9269:
        /* <DEDUP_REMOVED lines=8> */
.L_x_9270:
        /* <DEDUP_REMOVED lines=13> */
.L_x_9271:
        /* <DEDUP_REMOVED lines=8> */
.L_x_9272:
        /* <DEDUP_REMOVED lines=13> */
.L_x_9273:
        /* <DEDUP_REMOVED lines=8> */
.L_x_9274:
        /* <DEDUP_REMOVED lines=12> */
.L_x_9275:
        /* <DEDUP_REMOVED lines=8> */
.L_x_9276:
        /* <DEDUP_REMOVED lines=11> */
.L_x_9277:
[----:B------:R-:W-:Y:S05]  /*14100*/  BRA `(.L_x_9278) ;  /* 0xffffffb8001c7947 */ /* 0x000fea000383ffff */
.L_x_9188:
[----:B0-----:R0:W1:Y:S02]  /*14110*/  SYNCS.PHASECHK.TRANS64.TRYWAIT P1, [R22+URZ+0x28820], R3 ;  /* 0x02882003160075a7 */ /* 0x001064000802017f */
[----:B-1----:R-:W-:Y:S05]  /*14120*/  @!P1 NANOSLEEP.SYNCS 0x989680 ;  /* 0x009896800000995d */ /* 0x002fea0003900000 */
[----:B------:R-:W1:Y:S02]  /*14130*/  @!P1 SYNCS.PHASECHK.TRANS64 P1, [R22+URZ+0x28820], R3 ;  /* 0x02882003160095a7 */ /* 0x000e64000802007f */
[----:B-1----:R-:W-:Y:S05]  /*14140*/  @!P1 BRA `(.L_x_9188) ;  /* 0xfffffffc00f09947 */ /* 0x002fea000383ffff */
[----:B------:R-:W-:Y:S05]  /*14150*/  BRA `(.L_x_9279) ;  /* 0xffffffb800947947 */ /* 0x000fea000383ffff */
.L_x_9193:
[----:B0-----:R0:W1:Y:S02]  /*14160*/  SYNCS.PHASECHK.TRANS64.TRYWAIT P0, [R6+URZ+0x28840], R3 ;  /* 0x02884003060075a7 */ /* 0x001064000800017f */
[----:B-1----:R-:W-:Y:S05]  /*14170*/  @!P0 NANOSLEEP.SYNCS 0x989680 ;  /* 0x009896800000895d */ /* 0x002fea0003900000 */
[----:B------:R-:W1:Y:S02]  /*14180*/  @!P0 SYNCS.PHASECHK.TRANS64 P0, [R6+URZ+0x28840], R3 ;  /* 0x02884003060085a7 */ /* 0x000e64000800007f */
[----:B-1----:R-:W-:Y:S05]  /*14190*/  @!P0 BRA `(.L_x_9193) ;  /* 0xfffffffc00f08947 */ /* 0x002fea000383ffff */
[----:B------:R-:W-:Y:S05]  /*141a0*/  BRA `(.L_x_9280) ;  /* 0xffffffbc00587947 */ /* 0x000fea000383ffff */
.L_x_9194:
        /* <DEDUP_REMOVED lines=8> */
.L_x_9282:
[----:B------:R-:W-:Y:S05]  /*14230*/  BSYNC B1 ;  /* 0x0000000000017941 */ /* 0x000fea0003800000 */
.L_x_9281:
        /* <DEDUP_REMOVED lines=9> */
.L_x_9283:
[----:B------:R-:W-:Y:S02]  /*142d0*/  IMAD R7, R7, 0x2, R22 ;  /* 0x0000000207077824 */ /* 0x000fe400078e0216 */
[----:B------:R-:W-:Y:S02]  /*142e0*/  IMAD.MOV.U32 R13, RZ, RZ, R9 ;  /* 0x000000ffff0d7224 */ /* 0x000fe400078e0009 */
[----:B------:R-:W-:Y:S02]  /*142f0*/  IMAD.MOV.U32 R12, RZ, RZ, 0x1 ;  /* 0x00000001ff0c7424 */ /* 0x000fe400078e00ff */
[----:B------:R-:W-:-:S07]  /*14300*/  IMAD.MOV.U32 R2, RZ, RZ, R14 ;  /* 0x000000ffff027224 */ /* 0x000fce00078e000e */
[----:B------:R-:W-:Y:S05]  /*14310*/  WARPSYNC.COLLECTIVE R15, `(.L_x_9284) ;  /* 0x000000000f087348 */ /* 0x000fea0003c00000 */
[----:B------:R0:W1:Y:S02]  /*14320*/  SHFL.IDX P6, R14, R13, R12, R11 ;  /* 0x0000000c0d0e7389 */ /* 0x00006400000c000b */
[----:B01----:R-:W-:Y:S01]  /*14330*/  ENDCOLLECTIVE ;  /* 0x000000000000791b */ /* 0x003fe20003800000 */
.L_x_9284:
        /* <DEDUP_REMOVED lines=12> */
.L_x_9285:
[----:B------:R-:W-:Y:S02]  /*14400*/  IMAD.MOV.U32 R13, RZ, RZ, R9 ;  /* 0x000000ffff0d7224 */ /* 0x000fe400078e0009 */
[----:B------:R-:W-:Y:S02]  /*14410*/  IMAD.MOV.U32 R12, RZ, RZ, 0x2 ;  /* 0x00000002ff0c7424 */ /* 0x000fe400078e00ff */
[----:B------:R-:W-:-:S07]  /*14420*/  IMAD.MOV.U32 R2, RZ, RZ, R14 ;  /* 0x000000ffff027224 */ /* 0x000fce00078e000e */
[----:B------:R-:W-:Y:S05]  /*14430*/  WARPSYNC.COLLECTIVE R15, `(.L_x_9286) ;  /* 0x000000000f087348 */ /* 0x000fea0003c00000 */
[----:B------:R0:W1:Y:S02]  /*14440*/  SHFL.IDX P6, R14, R13, R12, R11 ;  /* 0x0000000c0d0e7389 */ /* 0x00006400000c000b */
[----:B01----:R-:W-:Y:S01]  /*14450*/  ENDCOLLECTIVE ;  /* 0x000000000000791b */ /* 0x003fe20003800000 */
.L_x_9286:
        /* <DEDUP_REMOVED lines=12> */
.L_x_9287:
[----:B------:R-:W-:Y:S02]  /*14520*/  IMAD.MOV.U32 R13, RZ, RZ, R9 ;  /* 0x000000ffff0d7224 */ /* 0x000fe400078e0009 */
[----:B------:R-:W-:Y:S02]  /*14530*/  IMAD.MOV.U32 R12, RZ, RZ, 0x3 ;  /* 0x00000003ff0c7424 */ /* 0x000fe400078e00ff */
[----:B------:R-:W-:-:S07]  /*14540*/  IMAD.MOV.U32 R2, RZ, RZ, R14 ;  /* 0x000000ffff027224 */ /* 0x000fce00078e000e */
[----:B------:R-:W-:Y:S05]  /*14550*/  WARPSYNC.COLLECTIVE R15, `(.L_x_9288) ;  /* 0x000000000f087348 */ /* 0x000fea0003c00000 */
[----:B------:R0:W1:Y:S02]  /*14560*/  SHFL.IDX P6, R14, R13, R12, R11 ;  /* 0x0000000c0d0e7389 */ /* 0x00006400000c000b */
[----:B01----:R-:W-:Y:S01]  /*14570*/  ENDCOLLECTIVE ;  /* 0x000000000000791b */ /* 0x003fe20003800000 */
.L_x_9288:
        /* <DEDUP_REMOVED lines=12> */
.L_x_9289:
[----:B------:R-:W-:Y:S02]  /*14640*/  IMAD.MOV.U32 R13, RZ, RZ, R9 ;  /* 0x000000ffff0d7224 */ /* 0x000fe400078e0009 */
[----:B------:R-:W-:Y:S02]  /*14650*/  IMAD.MOV.U32 R12, RZ, RZ, 0x4 ;  /* 0x00000004ff0c7424 */ /* 0x000fe400078e00ff */
[----:B------:R-:W-:-:S07]  /*14660*/  IMAD.MOV.U32 R2, RZ, RZ, R14 ;  /* 0x000000ffff027224 */ /* 0x000fce00078e000e */
[----:B------:R-:W-:Y:S05]  /*14670*/  WARPSYNC.COLLECTIVE R15, `(.L_x_9290) ;  /* 0x000000000f087348 */ /* 0x000fea0003c00000 */
[----:B------:R0:W1:Y:S02]  /*14680*/  SHFL.IDX P6, R14, R13, R12, R11 ;  /* 0x0000000c0d0e7389 */ /* 0x00006400000c000b */
[----:B01----:R-:W-:Y:S01]  /*14690*/  ENDCOLLECTIVE ;  /* 0x000000000000791b */ /* 0x003fe20003800000 */
.L_x_9290:
        /* <DEDUP_REMOVED lines=12> */
.L_x_9291:
[----:B------:R-:W-:Y:S02]  /*14760*/  IMAD.MOV.U32 R13, RZ, RZ, R9 ;  /* 0x000000ffff0d7224 */ /* 0x000fe400078e0009 */
[----:B------:R-:W-:Y:S02]  /*14770*/  IMAD.MOV.U32 R12, RZ, RZ, 0x5 ;  /* 0x00000005ff0c7424 */ /* 0x000fe400078e00ff */
[----:B------:R-:W-:-:S07]  /*14780*/  IMAD.MOV.U32 R2, RZ, RZ, R14 ;  /* 0x000000ffff027224 */ /* 0x000fce00078e000e */
[----:B------:R-:W-:Y:S05]  /*14790*/  WARPSYNC.COLLECTIVE R15, `(.L_x_9292) ;  /* 0x000000000f087348 */ /* 0x000fea0003c00000 */
[----:B------:R0:W1:Y:S02]  /*147a0*/  SHFL.IDX P6, R14, R13, R12, R11 ;  /* 0x0000000c0d0e7389 */ /* 0x00006400000c000b */
[----:B01----:R-:W-:Y:S01]  /*147b0*/  ENDCOLLECTIVE ;  /* 0x000000000000791b */ /* 0x003fe20003800000 */
.L_x_9292:
        /* <DEDUP_REMOVED lines=12> */
.L_x_9293:
[----:B------:R-:W-:Y:S02]  /*14880*/  IMAD.MOV.U32 R13, RZ, RZ, R9 ;  /* 0x000000ffff0d7224 */ /* 0x000fe400078e0009 */
[----:B------:R-:W-:Y:S02]  /*14890*/  IMAD.MOV.U32 R12, RZ, RZ, 0x6 ;  /* 0x00000006ff0c7424 */ /* 0x000fe400078e00ff */
[----:B------:R-:W-:-:S07]  /*148a0*/  IMAD.MOV.U32 R2, RZ, RZ, R14 ;  /* 0x000000ffff027224 */ /* 0x000fce00078e000e */
[----:B------:R-:W-:Y:S05]  /*148b0*/  WARPSYNC.COLLECTIVE R15, `(.L_x_9294) ;  /* 0x000000000f087348 */ /* 0x000fea0003c00000 */
[----:B------:R0:W1:Y:S02]  /*148c0*/  SHFL.IDX P6, R14, R13, R12, R11 ;  /* 0x0000000c0d0e7389 */ /* 0x00006400000c000b */
[----:B01----:R-:W-:Y:S01]  /*148d0*/  ENDCOLLECTIVE ;  /* 0x000000000000791b */ /* 0x003fe20003800000 */
.L_x_9294:
        /* <DEDUP_REMOVED lines=12> */
.L_x_9295:
[----:B------:R-:W-:Y:S02]  /*149a0*/  IMAD.MOV.U32 R13, RZ, RZ, R9 ;  /* 0x000000ffff0d7224 */ /* 0x000fe400078e0009 */
[----:B------:R-:W-:Y:S02]  /*149b0*/  IMAD.MOV.U32 R12, RZ, RZ, 0x7 ;  /* 0x00000007ff0c7424 */ /* 0x000fe400078e00ff */
[----:B------:R-:W-:-:S07]  /*149c0*/  IMAD.MOV.U32 R2, RZ, RZ, R14 ;  /* 0x000000ffff027224 */ /* 0x000fce00078e000e */
[----:B------:R-:W-:Y:S05]  /*149d0*/  WARPSYNC.COLLECTIVE R15, `(.L_x_9296) ;  /* 0x000000000f087348 */ /* 0x000fea0003c00000 */
[----:B------:R0:W1:Y:S02]  /*149e0*/  SHFL.IDX P6, R14, R13, R12, R11 ;  /* 0x0000000c0d0e7389 */ /* 0x00006400000c000b */
[----:B01----:R-:W-:Y:S01]  /*149f0*/  ENDCOLLECTIVE ;  /* 0x000000000000791b */ /* 0x003fe20003800000 */
.L_x_9296:
        /* <DEDUP_REMOVED lines=12> */
.L_x_9297:
[----:B------:R-:W-:Y:S01]  /*14ac0*/  IMAD.MOV.U32 R2, RZ, RZ, R14 ;  /* 0x000000ffff027224 */ /* 0x000fe200078e000e */
[----:B------:R-:W-:Y:S06]  /*14ad0*/  BRA `(.L_x_9298) ;  /* 0xffffffb800247947 */ /* 0x000fec000383ffff */
.L_x_9199:
[----:B0-----:R0:W1:Y:S02]  /*14ae0*/  SYNCS.PHASECHK.TRANS64.TRYWAIT P0, [R6+URZ+0x28860], R2 ;  /* 0x02886002060075a7 */ /* 0x001064000800017f */
[----:B-1----:R-:W-:Y:S05]  /*14af0*/  @!P0 NANOSLEEP.SYNCS 0x989680 ;  /* 0x009896800000895d */ /* 0x002fea0003900000 */
[----:B------:R-:W1:Y:S02]  /*14b00*/  @!P0 SYNCS.PHASECHK.TRANS64 P0, [R6+URZ+0x28860], R2 ;  /* 0x02886002060085a7 */ /* 0x000e64000800007f */
[----:B-1----:R-:W-:Y:S05]  /*14b10*/  @!P0 BRA `(.L_x_9199) ;  /* 0xfffffffc00f08947 */ /* 0x002fea000383ffff */
[----:B------:R-:W-:Y:S05]  /*14b20*/  BRA `(.L_x_9299) ;  /* 0xffffffb800847947 */ /* 0x000fea000383ffff */
.L_x_9200:
        /* <DEDUP_REMOVED lines=8> */
.L_x_9301:
[----:B------:R-:W-:Y:S05]  /*14bb0*/  BSYNC B1 ;  /* 0x0000000000017941 */ /* 0x000fea0003800000 */
.L_x_9300:
        /* <DEDUP_REMOVED lines=9> */
.L_x_9302:
[----:B------:R-:W-:Y:S02]  /*14c50*/  IMAD.MOV.U32 R13, RZ, RZ, R23 ;  /* 0x000000ffff0d7224 */ /* 0x000fe400078e0017 */
[----:B------:R-:W-:Y:S02]  /*14c60*/  IMAD.MOV.U32 R12, RZ, RZ, 0x1 ;  /* 0x00000001ff0c7424 */ /* 0x000fe400078e00ff */
[----:B------:R-:W-:-:S07]  /*14c70*/  IMAD.MOV.U32 R2, RZ, RZ, R14 ;  /* 0x000000ffff027224 */ /* 0x000fce00078e000e */
[----:B------:R-:W-:Y:S05]  /*14c80*/  WARPSYNC.COLLECTIVE R15, `(.L_x_9303) ;  /* 0x000000000f087348 */ /* 0x000fea0003c00000 */
[----:B------:R0:W1:Y:S02]  /*14c90*/  SHFL.IDX P6, R14, R13, R12, R11 ;  /* 0x0000000c0d0e7389 */ /* 0x00006400000c000b */
[----:B01----:R-:W-:Y:S01]  /*14ca0*/  ENDCOLLECTIVE ;  /* 0x000000000000791b */ /* 0x003fe20003800000 */
.L_x_9303:
        /* <DEDUP_REMOVED lines=14> */
.L_x_9304:
[----:B------:R-:W-:Y:S02]  /*14d90*/  IMAD.MOV.U32 R13, RZ, RZ, R23 ;  /* 0x000000ffff0d7224 */ /* 0x000fe400078e0017 */
[----:B------:R-:W-:Y:S02]  /*14da0*/  IMAD.MOV.U32 R12, RZ, RZ, 0x2 ;  /* 0x00000002ff0c7424 */ /* 0x000fe400078e00ff */
[----:B------:R-:W-:-:S07]  /*14db0*/  IMAD.MOV.U32 R2, RZ, RZ, R14 ;  /* 0x000000ffff027224 */ /* 0x000fce00078e000e */
[----:B------:R-:W-:Y:S05]  /*14dc0*/  WARPSYNC.COLLECTIVE R15, `(.L_x_9305) ;  /* 0x000000000f087348 */ /* 0x000fea0003c00000 */
[----:B------:R0:W1:Y:S02]  /*14dd0*/  SHFL.IDX P6, R14, R13, R12, R11 ;  /* 0x0000000c0d0e7389 */ /* 0x00006400000c000b */
[----:B01----:R-:W-:Y:S01]  /*14de0*/  ENDCOLLECTIVE ;  /* 0x000000000000791b */ /* 0x003fe20003800000 */
.L_x_9305:
        /* <DEDUP_REMOVED lines=14> */
.L_x_9306:
[----:B------:R-:W-:Y:S02]  /*14ed0*/  IMAD.MOV.U32 R13, RZ, RZ, R23 ;  /* 0x000000ffff0d7224 */ /* 0x000fe400078e0017 */
[----:B------:R-:W-:Y:S02]  /*14ee0*/  IMAD.MOV.U32 R12, RZ, RZ, 0x3 ;  /* 0x00000003ff0c7424 */ /* 0x000fe400078e00ff */
[----:B------:R-:W-:-:S07]  /*14ef0*/  IMAD.MOV.U32 R2, RZ, RZ, R14 ;  /* 0x000000ffff027224 */ /* 0x000fce00078e000e */
[----:B------:R-:W-:Y:S05]  /*14f00*/  WARPSYNC.COLLECTIVE R15, `(.L_x_9307) ;  /* 0x000000000f087348 */ /* 0x000fea0003c00000 */
[----:B------:R0:W1:Y:S02]  /*14f10*/  SHFL.IDX P6, R14, R13, R12, R11 ;  /* 0x0000000c0d0e7389 */ /* 0x00006400000c000b */
[----:B01----:R-:W-:Y:S01]  /*14f20*/  ENDCOLLECTIVE ;  /* 0x000000000000791b */ /* 0x003fe20003800000 */
.L_x_9307:
        /* <DEDUP_REMOVED lines=14> */
.L_x_9308:
[----:B------:R-:W-:Y:S02]  /*15010*/  IMAD.MOV.U32 R13, RZ, RZ, R23 ;  /* 0x000000ffff0d7224 */ /* 0x000fe400078e0017 */
[----:B------:R-:W-:Y:S02]  /*15020*/  IMAD.MOV.U32 R12, RZ, RZ, 0x4 ;  /* 0x00000004ff0c7424 */ /* 0x000fe400078e00ff */
[----:B------:R-:W-:-:S07]  /*15030*/  IMAD.MOV.U32 R2, RZ, RZ, R14 ;  /* 0x000000ffff027224 */ /* 0x000fce00078e000e */
[----:B------:R-:W-:Y:S05]  /*15040*/  WARPSYNC.COLLECTIVE R15, `(.L_x_9309) ;  /* 0x000000000f087348 */ /* 0x000fea0003c00000 */
[----:B------:R0:W1:Y:S02]  /*15050*/  SHFL.IDX P6, R14, R13, R12, R11 ;  /* 0x0000000c0d0e7389 */ /* 0x00006400000c000b */
[----:B01----:R-:W-:Y:S01]  /*15060*/  ENDCOLLECTIVE ;  /* 0x000000000000791b */ /* 0x003fe20003800000 */
.L_x_9309:
        /* <DEDUP_REMOVED lines=14> */
.L_x_9310:
[----:B------:R-:W-:Y:S02]  /*15150*/  IMAD.MOV.U32 R13, RZ, RZ, R23 ;  /* 0x000000ffff0d7224 */ /* 0x000fe400078e0017 */
[----:B------:R-:W-:Y:S02]  /*15160*/  IMAD.MOV.U32 R12, RZ, RZ, 0x5 ;  /* 0x00000005ff0c7424 */ /* 0x000fe400078e00ff */
[----:B------:R-:W-:-:S07]  /*15170*/  IMAD.MOV.U32 R2, RZ, RZ, R14 ;  /* 0x000000ffff027224 */ /* 0x000fce00078e000e */
[----:B------:R-:W-:Y:S05]  /*15180*/  WARPSYNC.COLLECTIVE R15, `(.L_x_9311) ;  /* 0x000000000f087348 */ /* 0x000fea0003c00000 */
[----:B------:R0:W1:Y:S02]  /*15190*/  SHFL.IDX P6, R14, R13, R12, R11 ;  /* 0x0000000c0d0e7389 */ /* 0x00006400000c000b */
[----:B01----:R-:W-:Y:S01]  /*151a0*/  ENDCOLLECTIVE ;  /* 0x000000000000791b */ /* 0x003fe20003800000 */
.L_x_9311:
        /* <DEDUP_REMOVED lines=14> */
.L_x_9312:
[----:B------:R-:W-:Y:S02]  /*15290*/  IMAD.MOV.U32 R13, RZ, RZ, R23 ;  /* 0x000000ffff0d7224 */ /* 0x000fe400078e0017 */
[----:B------:R-:W-:Y:S02]  /*152a0*/  IMAD.MOV.U32 R12, RZ, RZ, 0x6 ;  /* 0x00000006ff0c7424 */ /* 0x000fe400078e00ff */
[----:B------:R-:W-:-:S07]  /*152b0*/  IMAD.MOV.U32 R2, RZ, RZ, R14 ;  /* 0x000000ffff027224 */ /* 0x000fce00078e000e */
[----:B------:R-:W-:Y:S05]  /*152c0*/  WARPSYNC.COLLECTIVE R15, `(.L_x_9313) ;  /* 0x000000000f087348 */ /* 0x000fea0003c00000 */
[----:B------:R0:W1:Y:S02]  /*152d0*/  SHFL.IDX P6, R14, R13, R12, R11 ;  /* 0x0000000c0d0e7389 */ /* 0x00006400000c000b */
[----:B01----:R-:W-:Y:S01]  /*152e0*/  ENDCOLLECTIVE ;  /* 0x000000000000791b */ /* 0x003fe20003800000 */
.L_x_9313:
        /* <DEDUP_REMOVED lines=14> */
.L_x_9314:
[----:B------:R-:W-:Y:S02]  /*153d0*/  IMAD.MOV.U32 R13, RZ, RZ, R23 ;  /* 0x000000ffff0d7224 */ /* 0x000fe400078e0017 */
[----:B------:R-:W-:Y:S02]  /*153e0*/  IMAD.MOV.U32 R12, RZ, RZ, 0x7 ;  /* 0x00000007ff0c7424 */ /* 0x000fe400078e00ff */
[----:B------:R-:W-:-:S07]  /*153f0*/  IMAD.MOV.U32 R2, RZ, RZ, R14 ;  /* 0x000000ffff027224 */ /* 0x000fce00078e000e */
[----:B------:R-:W-:Y:S05]  /*15400*/  WARPSYNC.COLLECTIVE R15, `(.L_x_9315) ;  /* 0x000000000f087348 */ /* 0x000fea0003c00000 */
[----:B------:R0:W1:Y:S02]  /*15410*/  SHFL.IDX P6, R14, R13, R12, R11 ;  /* 0x0000000c0d0e7389 */ /* 0x00006400000c000b */
[----:B01----:R-:W-:Y:S01]  /*15420*/  ENDCOLLECTIVE ;  /* 0x000000000000791b */ /* 0x003fe20003800000 */
.L_x_9315:
        /* <DEDUP_REMOVED lines=13> */
.L_x_9316:
[----:B------:R-:W-:Y:S01]  /*15500*/  @!PT LDS RZ, [RZ] ;  /* 0x00000000fffff984 */ /* 0x000fe20000000800 */
[----:B------:R-:W-:Y:S01]  /*15510*/  @!PT LDS RZ, [RZ] ;  /* 0x00000000fffff984 */ /* 0x000fe20000000800 */
[----:B------:R-:W-:Y:S01]  /*15520*/  @!PT LDS RZ, [RZ] ;  /* 0x00000000fffff984 */ /* 0x000fe20000000800 */
[----:B------:R1:W-:Y:S01]  /*15530*/  LDGSTS.E.BYPASS.LTC128B.128 [R7+0x7400], desc[UR56][R2.64+0x80], !P0 ;  /* 0x0740008002077fae */ /* 0x0003e2000c101d78 */
[----:B------:R-:W-:Y:S05]  /*15540*/  BRA `(.L_x_9317) ;  /* 0xffffffb400087947 */ /* 0x000fea000383ffff */
.L_x_9208:
[----:B0-----:R0:W1:Y:S02]  /*15550*/  SYNCS.PHASECHK.TRANS64.TRYWAIT P0, [R0+URZ+0x28860], R3 ;  /* 0x02886003000075a7 */ /* 0x001064000800017f */
[----:B-1----:R-:W-:Y:S05]  /*15560*/  @!P0 NANOSLEEP.SYNCS 0x989680 ;  /* 0x009896800000895d */ /* 0x002fea0003900000 */
[----:B------:R-:W1:Y:S02]  /*15570*/  @!P0 SYNCS.PHASECHK.TRANS64 P0, [R0+URZ+0x28860], R3 ;  /* 0x02886003000085a7 */ /* 0x000e64000800007f */
[----:B-1----:R-:W-:Y:S05]  /*15580*/  @!P0 BRA `(.L_x_9208) ;  /* 0xfffffffc00f08947 */ /* 0x002fea000383ffff */
[----:B------:R-:W-:Y:S05]  /*15590*/  BRA `(.L_x_9318) ;  /* 0xffffffb8001c7947 */ /* 0x000fea000383ffff */
.L_x_9209:
        /* <DEDUP_REMOVED lines=8> */
.L_x_9320:
[----:B------:R-:W-:Y:S05]  /*15620*/  BSYNC B0 ;  /* 0x0000000000007941 */ /* 0x000fea0003800000 */
.L_x_9319:
        /* <DEDUP_REMOVED lines=9> */
.L_x_9321:
        /* <DEDUP_REMOVED lines=12> */
.L_x_9322:
        /* <DEDUP_REMOVED lines=13> */
.L_x_9323:
[----:B------:R-:W-:Y:S02]  /*15850*/  IMAD.MOV.U32 R13, RZ, RZ, R23 ;  /* 0x000000ffff0d7224 */ /* 0x000fe400078e0017 */
[----:B------:R-:W-:Y:S02]  /*15860*/  IMAD.MOV.U32 R12, RZ, RZ, 0x2 ;  /* 0x00000002ff0c7424 */ /* 0x000fe400078e00ff */
[----:B------:R-:W-:-:S07]  /*15870*/  IMAD.MOV.U32 R10, RZ, RZ, R14 ;  /* 0x000000ffff0a7224 */ /* 0x000fce00078e000e */
[----:B------:R-:W-:Y:S05]  /*15880*/  WARPSYNC.COLLECTIVE R15, `(.L_x_9324) ;  /* 0x000000000f087348 */ /* 0x000fea0003c00000 */
[----:B------:R0:W1:Y:S02]  /*15890*/  SHFL.IDX P6, R14, R13, R12, R11 ;  /* 0x0000000c0d0e7389 */ /* 0x00006400000c000b */
[----:B01----:R-:W-:Y:S01]  /*158a0*/  ENDCOLLECTIVE ;  /* 0x000000000000791b */ /* 0x003fe20003800000 */
.L_x_9324:
        /* <DEDUP_REMOVED lines=14> */
.L_x_9325:
[----:B------:R-:W-:Y:S02]  /*15990*/  IMAD.MOV.U32 R13, RZ, RZ, R23 ;  /* 0x000000ffff0d7224 */ /* 0x000fe400078e0017 */
[----:B------:R-:W-:Y:S01]  /*159a0*/  IMAD.MOV.U32 R12, RZ, RZ, 0x3 ;  /* 0x00000003ff0c7424 */ /* 0x000fe200078e00ff */
[----:B------:R-:W-:-:S13]  /*159b0*/  IADD3 R2, P2, R14, R5, RZ ;  /* 0x000000050e027210 */ /* 0x000fda0007f5e0ff */
[----:B------:R-:W-:Y:S05]  /*159c0*/  WARPSYNC.COLLECTIVE R15, `(.L_x_9326) ;  /* 0x000000000f087348 */ /* 0x000fea0003c00000 */
[----:B------:R0:W1:Y:S02]  /*159d0*/  SHFL.IDX P6, R14, R13, R12, R11 ;  /* 0x0000000c0d0e7389 */ /* 0x00006400000c000b */
[----:B01----:R-:W-:Y:S01]  /*159e0*/  ENDCOLLECTIVE ;  /* 0x000000000000791b */ /* 0x003fe20003800000 */
.L_x_9326:
        /* <DEDUP_REMOVED lines=13> */
.L_x_9327:
[----:B------:R-:W-:Y:S02]  /*15ac0*/  IMAD.MOV.U32 R13, RZ, RZ, R23 ;  /* 0x000000ffff0d7224 */ /* 0x000fe400078e0017 */
[----:B------:R-:W-:Y:S01]  /*15ad0*/  IMAD.MOV.U32 R12, RZ, RZ, 0x4 ;  /* 0x00000004ff0c7424 */ /* 0x000fe200078e00ff */
[----:B------:R-:W-:-:S13]  /*15ae0*/  IADD3 R2, P2, R14, R5, RZ ;  /* 0x000000050e027210 */ /* 0x000fda0007f5e0ff */
[----:B------:R-:W-:Y:S05]  /*15af0*/  WARPSYNC.COLLECTIVE R15, `(.L_x_9328) ;  /* 0x000000000f087348 */ /* 0x000fea0003c00000 */
[----:B------:R0:W1:Y:S02]  /*15b00*/  SHFL.IDX P6, R14, R13, R12, R11 ;  /* 0x0000000c0d0e7389 */ /* 0x00006400000c000b */
[----:B01----:R-:W-:Y:S01]  /*15b10*/  ENDCOLLECTIVE ;  /* 0x000000000000791b */ /* 0x003fe20003800000 */
.L_x_9328:
        /* <DEDUP_REMOVED lines=13> */
.L_x_9329:
[----:B------:R-:W-:Y:S02]  /*15bf0*/  IMAD.MOV.U32 R13, RZ, RZ, R23 ;  /* 0x000000ffff0d7224 */ /* 0x000fe400078e0017 */
[----:B------:R-:W-:Y:S02]  /*15c00*/  IMAD.MOV.U32 R12, RZ, RZ, 0x5 ;  /* 0x00000005ff0c7424 */ /* 0x000fe400078e00ff */
[----:B------:R-:W-:-:S07]  /*15c10*/  IMAD.MOV.U32 R10, RZ, RZ, R14 ;  /* 0x000000ffff0a7224 */ /* 0x000fce00078e000e */
[----:B------:R-:W-:Y:S05]  /*15c20*/  WARPSYNC.COLLECTIVE R15, `(.L_x_9330) ;  /* 0x000000000f087348 */ /* 0x000fea0003c00000 */
[----:B------:R0:W1:Y:S02]  /*15c30*/  SHFL.IDX P6, R14, R13, R12, R11 ;  /* 0x0000000c0d0e7389 */ /* 0x00006400000c000b */
[----:B01----:R-:W-:Y:S01]  /*15c40*/  ENDCOLLECTIVE ;  /* 0x000000000000791b */ /* 0x003fe20003800000 */
.L_x_9330:
        /* <DEDUP_REMOVED lines=14> */
.L_x_9331:
[----:B------:R-:W-:Y:S02]  /*15d30*/  IMAD.MOV.U32 R13, RZ, RZ, R23 ;  /* 0x000000ffff0d7224 */ /* 0x000fe400078e0017 */
[----:B------:R-:W-:Y:S01]  /*15d40*/  IMAD.MOV.U32 R12, RZ, RZ, 0x6 ;  /* 0x00000006ff0c7424 */ /* 0x000fe200078e00ff */
[----:B------:R-:W-:-:S13]  /*15d50*/  IADD3 R2, P2, R14, R5, RZ ;  /* 0x000000050e027210 */ /* 0x000fda0007f5e0ff */
[----:B------:R-:W-:Y:S05]  /*15d60*/  WARPSYNC.COLLECTIVE R15, `(.L_x_9332) ;  /* 0x000000000f087348 */ /* 0x000fea0003c00000 */
[----:B------:R0:W1:Y:S02]  /*15d70*/  SHFL.IDX P6, R14, R13, R12, R11 ;  /* 0x0000000c0d0e7389 */ /* 0x00006400000c000b */
[----:B01----:R-:W-:Y:S01]  /*15d80*/  ENDCOLLECTIVE ;  /* 0x000000000000791b */ /* 0x003fe20003800000 */
.L_x_9332:
        /* <DEDUP_REMOVED lines=13> */
.L_x_9333:
[----:B------:R-:W-:Y:S02]  /*15e60*/  IMAD.MOV.U32 R13, RZ, RZ, R23 ;  /* 0x000000ffff0d7224 */ /* 0x000fe400078e0017 */
[----:B------:R-:W-:Y:S02]  /*15e70*/  IMAD.MOV.U32 R12, RZ, RZ, 0x7 ;  /* 0x00000007ff0c7424 */ /* 0x000fe400078e00ff */
[----:B------:R-:W-:-:S07]  /*15e80*/  IMAD.MOV.U32 R10, RZ, RZ, R14 ;  /* 0x000000ffff0a7224 */ /* 0x000fce00078e000e */
[----:B------:R-:W-:Y:S05]  /*15e90*/  WARPSYNC.COLLECTIVE R15, `(.L_x_9334) ;  /* 0x000000000f087348 */ /* 0x000fea0003c00000 */
[----:B------:R0:W1:Y:S02]  /*15ea0*/  SHFL.IDX P6, R14, R13, R12, R11 ;  /* 0x0000000c0d0e7389 */ /* 0x00006400000c000b */
[----:B01----:R-:W-:Y:S01]  /*15eb0*/  ENDCOLLECTIVE ;  /* 0x000000000000791b */ /* 0x003fe20003800000 */
.L_x_9334:
        /* <DEDUP_REMOVED lines=12> */
.L_x_9335:
[----:B------:R-:W-:Y:S05]  /*15f80*/  BRA `(.L_x_9336) ;  /* 0xffffffb000bc7947 */ /* 0x000fea000383ffff */
.L_x_9214:
        /* <DEDUP_REMOVED lines=8> */
.L_x_9338:
[----:B------:R-:W-:Y:S05]  /*16010*/  BSYNC B0 ;  /* 0x0000000000007941 */ /* 0x000fea0003800000 */
.L_x_9337:
        /* <DEDUP_REMOVED lines=9> */
.L_x_9339:
        /* <DEDUP_REMOVED lines=23> */
.L_x_9340:
[----:B------:R-:W-:Y:S01]  /*16220*/  IMAD.MOV.U32 R12, RZ, RZ, 0x2 ;  /* 0x00000002ff0c7424 */ /* 0x000fe200078e00ff */
[----:B------:R-:W-:-:S05]  /*16230*/  SEL R14, R14, RZ, P1 ;  /* 0x000000ff0e0e7207 */ /* 0x000fca0000800000 */
[----:B------:R-:W-:-:S04]  /*16240*/  IMAD.IADD R7, R13, 0x1, R14 ;  /* 0x000000010d077824 */ /* 0x000fc800078e020e */
[----:B------:R-:W-:-:S07]  /*16250*/  IMAD.MOV.U32 R13, RZ, RZ, R7 ;  /* 0x000000ffff0d7224 */ /* 0x000fce00078e0007 */
[----:B------:R-:W-:Y:S05]  /*16260*/  WARPSYNC.COLLECTIVE R15, `(.L_x_9341) ;  /* 0x000000000f087348 */ /* 0x000fea0003c00000 */
[----:B------:R0:W1:Y:S02]  /*16270*/  SHFL.UP P6, R14, R13, R12, R11 ;  /* 0x0400000c0d0e7389 */ /* 0x00006400000c000b */
[----:B01----:R-:W-:Y:S01]  /*16280*/  ENDCOLLECTIVE ;  /* 0x000000000000791b */ /* 0x003fe20003800000 */
.L_x_9341:
        /* <DEDUP_REMOVED lines=8> */
.L_x_9342:
[----:B------:R-:W-:Y:S01]  /*16310*/  IMAD.MOV.U32 R12, RZ, RZ, 0x8 ;  /* 0x00000008ff0c7424 */ /* 0x000fe200078e00ff */
[----:B------:R-:W-:-:S05]  /*16320*/  SEL R3, R14, RZ, P3 ;  /* 0x000000ff0e037207 */ /* 0x000fca0001800000 */
[----:B------:R-:W-:-:S04]  /*16330*/  IMAD.IADD R3, R2, 0x1, R3 ;  /* 0x0000000102037824 */ /* 0x000fc800078e0203 */
[----:B------:R-:W-:-:S07]  /*16340*/  IMAD.MOV.U32 R13, RZ, RZ, R3 ;  /* 0x000000ffff0d7224 */ /* 0x000fce00078e0003 */
[----:B------:R-:W-:Y:S05]  /*16350*/  WARPSYNC.COLLECTIVE R15, `(.L_x_9343) ;  /* 0x000000000f087348 */ /* 0x000fea0003c00000 */
[----:B------:R0:W1:Y:S02]  /*16360*/  SHFL.UP P6, R14, R13, R12, R11 ;  /* 0x0400000c0d0e7389 */ /* 0x00006400000c000b */
[----:B01----:R-:W-:Y:S01]  /*16370*/  ENDCOLLECTIVE ;  /* 0x000000000000791b */ /* 0x003fe20003800000 */
.L_x_9343:
[----:B------:R-:W-:Y:S01]  /*16380*/  IMAD.MOV.U32 R12, RZ, RZ, 0x10 ;  /* 0x00000010ff0c7424 */ /* 0x000fe200078e00ff */
[----:B------:R-:W-:-:S05]  /*16390*/  SEL R4, R14, RZ, P4 ;  /* 0x000000ff0e047207 */ /* 0x000fca0002000000 */
[----:B------:R-:W-:-:S04]  /*163a0*/  IMAD.IADD R4, R3, 0x1, R4 ;  /* 0x0000000103047824 */ /* 0x000fc800078e0204 */
[----:B------:R-:W-:-:S07]  /*163b0*/  IMAD.MOV.U32 R13, RZ, RZ, R4 ;  /* 0x000000ffff0d7224 */ /* 0x000fce00078e0004 */
[----:B------:R-:W-:Y:S05]  /*163c0*/  WARPSYNC.COLLECTIVE R15, `(.L_x_9344) ;  /* 0x000000000f087348 */ /* 0x000fea0003c00000 */
[----:B------:R0:W1:Y:S02]  /*163d0*/  SHFL.UP P6, R14, R13, R12, R11 ;  /* 0x0400000c0d0e7389 */ /* 0x00006400000c000b */
[----:B01----:R-:W-:Y:S01]  /*163e0*/  ENDCOLLECTIVE ;  /* 0x000000000000791b */ /* 0x003fe20003800000 */
.L_x_9344:
        /* <DEDUP_REMOVED lines=8> */
.L_x_9345:
[----:B------:R-:W-:Y:S05]  /*16470*/  BRA `(.L_x_9346) ;  /* 0xffffffb000cc7947 */ /* 0x000fea000383ffff */
.L_x_9217:
[----:B------:R-:W-:Y:S01]  /*16480*/  BSSY B0, `(.L_x_9347) ;  /* 0x0000007000007945 */ /* 0x000fe20003800000 */
[----:B------:R-:W-:Y:S02]  /*16490*/  IMAD.MOV.U32 R12, RZ, RZ, 0x1 ;  /* 0x00000001ff0c7424 */ /* 0x000fe400078e00ff */
[----:B------:R-:W-:Y:S02]  /*164a0*/  IMAD.MOV.U32 R11, RZ, RZ, RZ ;  /* 0x000000ffff0b7224 */ /* 0x000fe400078e00ff */
[----:B------:R-:W-:-:S07]  /*164b0*/  IMAD.MOV.U32 R15, RZ, RZ, -0x1 ;  /* 0xffffffffff0f7424 */ /* 0x000fce00078e00ff */
[----:B------:R-:W-:Y:S05]  /*164c0*/  WARPSYNC.COLLECTIVE R15, `(.L_x_9348) ;  /* 0x000000000f087348 */ /* 0x000fea0003c00000 */
[----:B------:R0:W1:Y:S02]  /*164d0*/  SHFL.UP P6, R14, R13, R12, R11 ;  /* 0x0400000c0d0e7389 */ /* 0x00006400000c000b */
[----:B01----:R-:W-:Y:S01]  /*164e0*/  ENDCOLLECTIVE ;  /* 0x000000000000791b */ /* 0x003fe20003800000 */
.L_x_9348:
[----:B------:R-:W-:Y:S05]  /*164f0*/  BSYNC B0 ;  /* 0x0000000000007941 */ /* 0x000fea0003800000 */
.L_x_9347:
        /* <DEDUP_REMOVED lines=8> */
.L_x_9349:
[----:B------:R-:W-:Y:S01]  /*16580*/  IMAD.MOV.U32 R12, RZ, RZ, 0x4 ;  /* 0x00000004ff0c7424 */ /* 0x000fe200078e00ff */
[----:B------:R-:W-:-:S05]  /*16590*/  SEL R2, R14, RZ, P2 ;  /* 0x000000ff0e027207 */ /* 0x000fca0001000000 */
[----:B------:R-:W-:-:S04]  /*165a0*/  IMAD.IADD R2, R13, 0x1, R2 ;  /* 0x000000010d027824 */ /* 0x000fc800078e0202 */
[----:B------:R-:W-:-:S07]  /*165b0*/  IMAD.MOV.U32 R13, RZ, RZ, R2 ;  /* 0x000000ffff0d7224 */ /* 0x000fce00078e0002 */
[----:B------:R-:W-:Y:S05]  /*165c0*/  WARPSYNC.COLLECTIVE R15, `(.L_x_9350) ;  /* 0x000000000f087348 */ /* 0x000fea0003c00000 */
[----:B------:R0:W1:Y:S02]  /*165d0*/  SHFL.UP P6, R14, R13, R12, R11 ;  /* 0x0400000c0d0e7389 */ /* 0x00006400000c000b */
[----:B01----:R-:W-:Y:S01]  /*165e0*/  ENDCOLLECTIVE ;  /* 0x000000000000791b */ /* 0x003fe20003800000 */
.L_x_9350:
[----:B------:R-:W-:Y:S01]  /*165f0*/  IMAD.MOV.U32 R12, RZ, RZ, 0x8 ;  /* 0x00000008ff0c7424 */ /* 0x000fe200078e00ff */
[----:B------:R-:W-:-:S05]  /*16600*/  SEL R3, R14, RZ, P3 ;  /* 0x000000ff0e037207 */ /* 0x000fca0001800000 */
[----:B------:R-:W-:-:S04]  /*16610*/  IMAD.IADD R3, R2, 0x1, R3 ;  /* 0x0000000102037824 */ /* 0x000fc800078e0203 */
[----:B------:R-:W-:-:S07]  /*16620*/  IMAD.MOV.U32 R13, RZ, RZ, R3 ;  /* 0x000000ffff0d7224 */ /* 0x000fce00078e0003 */
[----:B------:R-:W-:Y:S05]  /*16630*/  WARPSYNC.COLLECTIVE R15, `(.L_x_9351) ;  /* 0x000000000f087348 */ /* 0x000fea0003c00000 */
[----:B------:R0:W1:Y:S02]  /*16640*/  SHFL.UP P6, R14, R13, R12, R11 ;  /* 0x0400000c0d0e7389 */ /* 0x00006400000c000b */
[----:B01----:R-:W-:Y:S01]  /*16650*/  ENDCOLLECTIVE ;  /* 0x000000000000791b */ /* 0x003fe20003800000 */
.L_x_9351:
[----:B------:R-:W-:Y:S01]  /*16660*/  IMAD.MOV.U32 R12, RZ, RZ, 0x10 ;  /* 0x00000010ff0c7424 */ /* 0x000fe200078e00ff */
[----:B------:R-:W-:-:S05]  /*16670*/  SEL R4, R14, RZ, P4 ;  /* 0x000000ff0e047207 */ /* 0x000fca0002000000 */
[----:B------:R-:W-:-:S04]  /*16680*/  IMAD.IADD R4, R3, 0x1, R4 ;  /* 0x0000000103047824 */ /* 0x000fc800078e0204 */
[----:B------:R-:W-:-:S07]  /*16690*/  IMAD.MOV.U32 R13, RZ, RZ, R4 ;  /* 0x000000ffff0d7224 */ /* 0x000fce00078e0004 */
[----:B------:R-:W-:Y:S05]  /*166a0*/  WARPSYNC.COLLECTIVE R15, `(.L_x_9352) ;  /* 0x000000000f087348 */ /* 0x000fea0003c00000 */
[----:B------:R0:W1:Y:S02]  /*166b0*/  SHFL.UP P6, R14, R13, R12, R11 ;  /* 0x0400000c0d0e7389 */ /* 0x00006400000c000b */
[----:B01----:R-:W-:Y:S01]  /*166c0*/  ENDCOLLECTIVE ;  /* 0x000000000000791b */ /* 0x003fe20003800000 */
.L_x_9352:
        /* <DEDUP_REMOVED lines=8> */
.L_x_9353:
[----:B------:R-:W-:Y:S05]  /*16750*/  BRA `(.L_x_9354) ;  /* 0xffffffb000b87947 */ /* 0x000fea000383ffff */
.L_x_9219:
[----:B------:R-:W-:Y:S01]  /*16760*/  BSSY B0, `(.L_x_9355) ;  /* 0x0000006000007945 */ /* 0x000fe20003800000 */
[----:B------:R-:W-:Y:S01]  /*16770*/  PLOP3.LUT P6, PT, P6, PT, PT, 0x8, 0x0 ;  /* 0x000000000000781c */ /* 0x000fe200037ce170 */
[----:B------:R-:W-:-:S12]  /*16780*/  IMAD.MOV.U32 R15, RZ, RZ, -0x1 ;  /* 0xffffffffff0f7424 */ /* 0x000fd800078e00ff */
[----:B0-----:R-:W-:Y:S05]  /*16790*/  WARPSYNC.COLLECTIVE R15, `(.L_x_9356) ;  /* 0x000000000f087348 */ /* 0x001fea0003c00000 */
[----:B------:R-:W-:Y:S01]  /*167a0*/  VOTE.ANY R14, PT, P6 ;  /* 0x00000000000e7806 */ /* 0x000fe200030e0100 */
[----:B0-----:R-:W-:Y:S06]  /*167b0*/  ENDCOLLECTIVE ;  /* 0x000000000000791b */ /* 0x001fec0003800000 */
.L_x_9356:
[----:B------:R-:W-:Y:S05]  /*167c0*/  BSYNC B0 ;  /* 0x0000000000007941 */ /* 0x000fea0003800000 */
.L_x_9355:
        /* <DEDUP_REMOVED lines=8> */
.L_x_9357:
[----:B------:R-:W-:Y:S02]  /*16850*/  IMAD.IADD R19, R12, 0x1, R19 ;  /* 0x000000010c137824 */ /* 0x000fe400078e0213 */
[----:B------:R-:W-:Y:S02]  /*16860*/  IMAD.MOV.U32 R13, RZ, RZ, R8 ;  /* 0x000000ffff0d7224 */ /* 0x000fe400078e0008 */
[----:B------:R-:W-:-:S07]  /*16870*/  IMAD.MOV.U32 R17, RZ, RZ, R14 ;  /* 0x000000ffff117224 */ /* 0x000fce00078e000e */
[----:B------:R-:W-:Y:S05]  /*16880*/  WARPSYNC.COLLECTIVE R15, `(.L_x_9358) ;  /* 0x000000000f087348 */ /* 0x000fea0003c00000 */
[----:B------:R0:W1:Y:S02]  /*16890*/  SHFL.IDX P6, R14, R13, R12, R11 ;  /* 0x0000000c0d0e7389 */ /* 0x00006400000c000b */
[----:B01----:R-:W-:Y:S01]  /*168a0*/  ENDCOLLECTIVE ;  /* 0x000000000000791b */ /* 0x003fe20003800000 */
.L_x_9358:
[----:B------:R-:W-:Y:S01]  /*168b0*/  IMAD.MOV.U32 R8, RZ, RZ, R14 ;  /* 0x000000ffff087224 */ /* 0x000fe200078e000e */
[----:B------:R-:W-:Y:S06]  /*168c0*/  BRA `(.L_x_9359) ;  /* 0xffffffb0009c7947 */ /* 0x000fec000383ffff */
.L_x_9221:
[----:B------:R-:W-:Y:S01]  /*168d0*/  BSSY B0, `(.L_x_9360) ;  /* 0x0000007000007945 */ /* 0x000fe20003800000 */
[----:B------:R-:W-:Y:S02]  /*168e0*/  IMAD.MOV.U32 R13, RZ, RZ, R2 ;  /* 0x000000ffff0d7224 */ /* 0x000fe400078e0002 */
[----:B------:R-:W-:Y:S02]  /*168f0*/  IMAD.MOV.U32 R11, RZ, RZ, 0x1f ;  /* 0x0000001fff0b7424 */ /* 0x000fe400078e00ff */
[----:B------:R-:W-:-:S07]  /*16900*/  IMAD.MOV.U32 R15, RZ, RZ, -0x1 ;  /* 0xffffffffff0f7424 */ /* 0x000fce00078e00ff */
[----:B0-23--:R-:W-:Y:S05]  /*16910*/  WARPSYNC.COLLECTIVE R15, `(.L_x_9361) ;  /* 0x000000000f087348 */ /* 0x00dfea0003c00000 */
[----:B------:R1:W4:Y:S02]  /*16920*/  SHFL.IDX P6, R14, R13, R12, R11 ;  /* 0x0000000c0d0e7389 */ /* 0x00032400000c000b */
[----:B01234-:R-:W-:Y:S01]  /*16930*/  ENDCOLLECTIVE ;  /* 0x000000000000791b */ /* 0x01ffe20003800000 */
.L_x_9361:
[----:B------:R-:W-:Y:S05]  /*16940*/  BSYNC B0 ;  /* 0x0000000000007941 */ /* 0x000fea0003800000 */
.L_x_9360:
[----:B------:R-:W-:Y:S01]  /*16950*/  IMAD.MOV.U32 R7, RZ, RZ, R14 ;  /* 0x000000ffff077224 */ /* 0x000fe200078e000e */
[----:B------:R-:W-:Y:S06]  /*16960*/  BRA `(.L_x_9220) ;  /* 0xffffffb0008c7947 */ /* 0x000fec000383ffff */
.L_x_9227:
[----:B0-----:R0:W1:Y:S02]  /*16970*/  SYNCS.PHASECHK.TRANS64.TRYWAIT P0, [R4+URZ+0x28820], R0 ;  /* 0x02882000040075a7 */ /* 0x001064000800017f */
[----:B-1----:R-:W-:Y:S05]  /*16980*/  @!P0 NANOSLEEP.SYNCS 0x989680 ;  /* 0x009896800000895d */ /* 0x002fea0003900000 */
[----:B------:R-:W1:Y:S02]  /*16990*/  @!P0 SYNCS.PHASECHK.TRANS64 P0, [R4+URZ+0x28820], R0 ;  /* 0x02882000040085a7 */ /* 0x000e64000800007f */
[----:B-1----:R-:W-:Y:S05]  /*169a0*/  @!P0 BRA `(.L_x_9227) ;  /* 0xfffffffc00f08947 */ /* 0x002fea000383ffff */
[----:B------:R-:W-:Y:S05]  /*169b0*/  BRA `(.L_x_9362) ;  /* 0xffffffb800e47947 */ /* 0x000fea000383ffff */
.L_x_9228:
        /* <DEDUP_REMOVED lines=11> */
.L_x_9364:
[----:B------:R-:W-:Y:S05]  /*16a70*/  BSYNC B0 ;  /* 0x0000000000007941 */ /* 0x000fea0003800000 */
.L_x_9363:
[----:B------:R-:W-:Y:S05]  /*16a80*/  BRA `(.L_x_9365) ;  /* 0xffffffb800cc7947 */ /* 0x000fea000383ffff */
.L_x_9231:
[----:B------:R-:W-:Y:S01]  /*16a90*/  BSSY B1, `(.L_x_9366) ;  /* 0x0000006000017945 */ /* 0x000fe20003800000 */
[----:B------:R-:W-:-:S07]  /*16aa0*/  IMAD.MOV.U32 R15, RZ, RZ, -0x1 ;  /* 0xffffffffff0f7424 */ /* 0x000fce00078e00ff */
[----:B0-2---:R-:W-:Y:S05]  /*16ab0*/  WARPSYNC.COLLECTIVE R15, `(.L_x_9367) ;  /* 0x000000000f0c7348 */ /* 0x005fea0003c00000 */
[----:B------:R-:W-:Y:S02]  /*16ac0*/  ELECT P6, UR62, PT ;  /* 0x00000000003e782f */ /* 0x000fe400038c0000 */
[----:B------:R-:W-:Y:S01]  /*16ad0*/  MOV R14, UR62 ;  /* 0x0000003e000e7c02 */ /* 0x000fe20008000f00 */
[----:B0-2---:R-:W-:Y:S10]  /*16ae0*/  ENDCOLLECTIVE ;  /* 0x000000000000791b */ /* 0x005ff40003800000 */
.L_x_9367:
[----:B------:R-:W-:Y:S05]  /*16af0*/  BSYNC B1 ;  /* 0x0000000000017941 */ /* 0x000fea0003800000 */
.L_x_9366:
[----:B------:R-:W-:Y:S05]  /*16b00*/  BRA `(.L_x_9368) ;  /* 0xffffffb800c47947 */ /* 0x000fea000383ffff */
.L_x_9233:
[----:B0-----:R0:W1:Y:S02]  /*16b10*/  SYNCS.PHASECHK.TRANS64.TRYWAIT P1, [R5+URZ+0x28840], R0 ;  /* 0x02884000050075a7 */ /* 0x001064000802017f */
[----:B-1----:R-:W-:Y:S05]  /*16b20*/  @!P1 NANOSLEEP.SYNCS 0x989680 ;  /* 0x009896800000995d */ /* 0x002fea0003900000 */
[----:B------:R-:W1:Y:S02]  /*16b30*/  @!P1 SYNCS.PHASECHK.TRANS64 P1, [R5+URZ+0x28840], R0 ;  /* 0x02884000050095a7 */ /* 0x000e64000802007f */
[----:B-1----:R-:W-:Y:S05]  /*16b40*/  @!P1 BRA `(.L_x_9233) ;  /* 0xfffffffc00f09947 */ /* 0x002fea000383ffff */
[----:B------:R-:W-:Y:S05]  /*16b50*/  BRA `(.L_x_9369) ;  /* 0xffffffb800e47947 */ /* 0x000fea000383ffff */
.L_x_9235:
[----:B-1----:R1:W3:Y:S02]  /*16b60*/  SYNCS.PHASECHK.TRANS64.TRYWAIT P1, [R25+URZ+0x28840], R2 ;  /* 0x02884002190075a7 */ /* 0x0022e4000802017f */
[----:B---3--:R-:W-:Y:S05]  /*16b70*/  @!P1 NANOSLEEP.SYNCS 0x989680 ;  /* 0x009896800000995d */ /* 0x008fea0003900000 */
[----:B------:R-:W3:Y:S02]  /*16b80*/  @!P1 SYNCS.PHASECHK.TRANS64 P1, [R25+URZ+0x28840], R2 ;  /* 0x02884002190095a7 */ /* 0x000ee4000802007f */
[----:B---3--:R-:W-:Y:S05]  /*16b90*/  @!P1 BRA `(.L_x_9235) ;  /* 0xfffffffc00f09947 */ /* 0x008fea000383ffff */
[----:B------:R-:W-:Y:S05]  /*16ba0*/  BRA `(.L_x_9370) ;  /* 0xffffffb800f07947 */ /* 0x000fea000383ffff */
.L_x_9237:
[----:B---3--:R3:W4:Y:S02]  /*16bb0*/  SYNCS.PHASECHK.TRANS64.TRYWAIT P1, [R5+URZ+0x28860], R0 ;  /* 0x02886000050075a7 */ /* 0x008724000802017f */
[----:B----4-:R-:W-:Y:S05]  /*16bc0*/  @!P1 NANOSLEEP.SYNCS 0x989680 ;  /* 0x009896800000995d */ /* 0x010fea0003900000 */
[----:B------:R-:W4:Y:S02]  /*16bd0*/  @!P1 SYNCS.PHASECHK.TRANS64 P1, [R5+URZ+0x28860], R0 ;  /* 0x02886000050095a7 */ /* 0x000f24000802007f */
[----:B----4-:R-:W-:Y:S05]  /*16be0*/  @!P1 BRA `(.L_x_9237) ;  /* 0xfffffffc00f09947 */ /* 0x010fea000383ffff */
[----:B------:R-:W-:Y:S05]  /*16bf0*/  BRA `(.L_x_9371) ;  /* 0xffffffb800ec7947 */ /* 0x000fea000383ffff */
.L_x_9372:
        /* <DEDUP_REMOVED lines=16> */
.L_x_15994:


//--------------------- .text._ZN7cutlass13device_kernelIN5flash11enable_sm90INS1_16FlashAttnFwdSm90INS1_25CollectiveMainloopFwdSm90ILi2EN4cute5tupleIJNS5_1CILi1EEES8_S8_EEENS6_IJNS7_ILi128EEESA_SA_EEELi128ENS_6half_tEfNS_4arch4Sm90ELb1ELb0ELb0ELb1ELb1ELb1ELb0ELb1ELb1ELb1ELb1ELb0EEENS1_21CollectiveEpilogueFwdISB_S9_SC_SE_Li256ELb1ELb1ELb1ELb0EEENS1_36VarlenDynamicPersistentTileSchedulerILi128ELi128ELi256ELi128ELb1ELb1ELb1ELb1ELb1ELb1EEEEEEEEEvNT_6ParamsE --------------------------
	.section	.text._ZN7cutlass13device_kernelIN5flash11enable_sm90INS1_16FlashAttnFwdSm90INS1_25CollectiveMainloopFwdSm90ILi2EN4cute5tupleIJNS5_1CILi1EEES8_S8_EEENS6_IJNS7_ILi128EEESA_SA_EEELi128ENS_6half_tEfNS_4arch4Sm90ELb1ELb0ELb0ELb1ELb1ELb1ELb0ELb1ELb1ELb1ELb1ELb0EEENS1_21CollectiveEpilogueFwdISB_S9_SC_SE_Li256ELb1ELb1ELb1ELb0EEENS1_36VarlenDynamicPersistentTileSchedulerILi128ELi128ELi256ELi128ELb1ELb1ELb1ELb1ELb1ELb1EEEEEEEEEvNT_6ParamsE,"ax",@progbits
	.align	128
.text._ZN7cutlass13device_kernelIN5flash11enable_sm90INS1_16FlashAttnFwdSm90INS1_25CollectiveMainloopFwdSm90ILi2EN4cute5tupleIJNS5_1CILi1EEES8_S8_EEENS6_IJNS7_ILi128EEESA_SA_EEELi128ENS_6half_tEfNS_4arch4Sm90ELb1ELb0ELb0ELb1ELb1ELb1ELb0ELb1ELb1ELb1ELb1ELb0EEENS1_21CollectiveEpilogueFwdISB_S9_SC_SE_Li256ELb1ELb1ELb1ELb0EEENS1_36VarlenDynamicPersistentTileSchedulerILi128ELi128ELi256ELi128ELb1ELb1ELb1ELb1ELb1ELb1EEEEEEEEEvNT_6ParamsE:
        .type           _ZN7cutlass13device_kernelIN5flash11enable_sm90INS1_16FlashAttnFwdSm90INS1_25CollectiveMainloopFwdSm90ILi2EN4cute5tupleIJNS5_1CILi1EEES8_S8_EEENS6_IJNS7_ILi128EEESA_SA_EEELi128ENS_6half_tEfNS_4arch4Sm90ELb1ELb0ELb0ELb1ELb1ELb1ELb0ELb1ELb1ELb1ELb1ELb0EEENS1_21CollectiveEpilogueFwdISB_S9_SC_SE_Li256ELb1ELb1ELb1ELb0EEENS1_36VarlenDynamicPersistentTileSchedulerILi128ELi128ELi256ELi128ELb1ELb1ELb1ELb1ELb1ELb1EEEEEEEEEvNT_6ParamsE,@function
        .size           _ZN7cutlass13device_kernelIN5flash11enable_sm90INS1_16FlashAttnFwdSm90INS1_25CollectiveMainloopFwdSm90ILi2EN4cute5tupleIJNS5_1CILi1EEES8_S8_EEENS6_IJNS7_ILi128EEESA_SA_EEELi128ENS_6half_tEfNS_4arch4Sm90ELb1ELb0ELb0ELb1ELb1ELb1ELb0ELb1ELb1ELb1ELb1ELb0EEENS1_21CollectiveEpilogueFwdISB_S9_SC_SE_Li256ELb1ELb1ELb1ELb0EEENS1_36VarlenDynamicPersistentTileSchedulerILi128ELi128ELi256ELi128ELb1ELb1ELb1ELb1ELb1ELb1EEEEEEEEEvNT_6ParamsE,(.L_x_15995 - _ZN7cutlass13device_kernelIN5flash11enable_sm90INS1_16FlashAttnFwdSm90INS1_25CollectiveMainloopFwdSm90ILi2EN4cute5tupleIJNS5_1CILi1EEES8_S8_EEENS6_IJNS7_ILi128EEESA_SA_EEELi128ENS_6half_tEfNS_4arch4Sm90ELb1ELb0ELb0ELb1ELb1ELb1ELb0ELb1ELb1ELb1ELb1ELb0EEENS1_21CollectiveEpilogueFwdISB_S9_SC_SE_Li256ELb1ELb1ELb1ELb0EEENS1_36VarlenDynamicPersistentTileSchedulerILi128ELi128ELi256ELi128ELb1ELb1ELb1ELb1ELb1ELb1EEEEEEEEEvNT_6ParamsE)
        .other          _ZN7cutlass13device_kernelIN5flash11enable_sm90INS1_16FlashAttnFwdSm90INS1_25CollectiveMainloopFwdSm90ILi2EN4cute5tupleIJNS5_1CILi1EEES8_S8_EEENS6_IJNS7_ILi128EEESA_SA_EEELi128ENS_6half_tEfNS_4arch4Sm90ELb1ELb0ELb0ELb1ELb1ELb1ELb0ELb1ELb1ELb1ELb1ELb0EEENS1_21CollectiveEpilogueFwdISB_S9_SC_SE_Li256ELb1ELb1ELb1ELb0EEENS1_36VarlenDynamicPersistentTileSchedulerILi128ELi128ELi256ELi128ELb1ELb1ELb1ELb1ELb1ELb1EEEEEEEEEvNT_6ParamsE,@"STO_CUDA_ENTRY STV_DEFAULT"
_ZN7cutlass13device_kernelIN5flash11enable_sm90INS1_16FlashAttnFwdSm90INS1_25CollectiveMainloopFwdSm90ILi2EN4cute5tupleIJNS5_1CILi1EEES8_S8_EEENS6_IJNS7_ILi128EEESA_SA_EEELi128ENS_6half_tEfNS_4arch4Sm90ELb1ELb0ELb0ELb1ELb1ELb1ELb0ELb1ELb1ELb1ELb1ELb0EEENS1_21CollectiveEpilogueFwdISB_S9_SC_SE_Li256ELb1ELb1ELb1ELb0EEENS1_36VarlenDynamicPersistentTileSchedulerILi128ELi128ELi256ELi128ELb1ELb1ELb1ELb1ELb1ELb1EEEEEEEEEvNT_6ParamsE:
        /* <DEDUP_REMOVED lines=18> */
.L_x_9374:
[----:B------:R-:W-:Y:S05]  /*0120*/  BSYNC B0 ;  /* 0x0000000000007941 */ /* 0x000fea0003800000 */
.L_x_9373:
        /* <DEDUP_REMOVED lines=41> */
.L_x_9375:
        /* <DEDUP_REMOVED lines=22> */
.L_x_9376:
        /* <DEDUP_REMOVED lines=18> */
.L_x_9377:
        /* <DEDUP_REMOVED lines=22> */
.L_x_9378:
        /* <DEDUP_REMOVED lines=22> */
.L_x_9379:
        /* <DEDUP_REMOVED lines=8> */
.L_x_9382:
        /* <DEDUP_REMOVED lines=25> */
[----:B------:R-:W-:Y:S02]  /*0b10*/  ULOP3.LUT UR41, UR36, 0x1, URZ, 0xfc, !UPT ;  /* 0x0000000124297892 */ /* 0x000fe4000f8efc3f */
[CC--:B------:R-:W-:Y:S01]  /*0b20*/  LEA.HI R2, R0.reuse, R12.reuse, RZ, 0x7 ;  /* 0x0000000c00027211 */ /* 0x0c0fe200078f38ff */
[----:B------:R-:W-:Y:S01]  /*0b30*/  UMOV UR39, URZ ;  /* 0x0000003f00277c82 */ /* 0x000fe20008000000 */
[----:B------:R-:W-:-:S02]  /*0b40*/  LEA.HI R4, R0, R12, RZ, 0x5 ;  /* 0x0000000c00047211 */ /* 0x000fc400078f28ff */
[----:B------:R-:W-:Y:S01]  /*0b50*/  LOP3.LUT R220, R2, 0xffffff80, RZ, 0xc0, !PT ;  /* 0xffffff8002dc7812 */ /* 0x000fe200078ec0ff */
[----:B------:R-:W-:Y:S01]  /*0b60*/  UIADD3 UR40, UR40, 0x10400, URZ ;  /* 0x0001040028287890 */ /* 0x000fe2000fffe03f */
[-C--:B------:R-:W-:Y:S02]  /*0b70*/  LEA.HI R3, R0, R12.reuse, RZ, 0x4 ;  /* 0x0000000c00037211 */ /* 0x080fe400078f20ff */
[----:B------:R-:W-:Y:S01]  /*0b80*/  SHF.L.U32 R5, R4, 0x5, RZ ;  /* 0x0000000504057819 */ /* 0x000fe200000006ff */
[C---:B------:R-:W-:Y:S01]  /*0b90*/  IMAD.IADD R220, R12.reuse, 0x1, -R220 ;  /* 0x000000010cdc7824 */ /* 0x040fe200078e0adc */
[----:B------:R-:W-:Y:S02]  /*0ba0*/  LOP3.LUT R4, R3, 0x3fffff0, RZ, 0xc0, !PT ;  /* 0x03fffff003047812 */ /* 0x000fe400078ec0ff */
[----:B------:R-:W-:Y:S02]  /*0bb0*/  LOP3.LUT R5, R5, 0xfffffc00, RZ, 0xc0, !PT ;  /* 0xfffffc0005057812 */ /* 0x000fe400078ec0ff */
[----:B------:R-:W-:Y:S01]  /*0bc0*/  SHF.R.S32.HI R7, RZ, 0x1f, R220 ;  /* 0x0000001fff077819 */ /* 0x000fe200000114dc */
[----:B------:R-:W-:Y:S01]  /*0bd0*/  IMAD.IADD R4, R12, 0x1, -R4 ;  /* 0x000000010c047824 */ /* 0x000fe200078e0a04 */
[----:B------:R-:W-:-:S02]  /*0be0*/  LEA.HI R11, R0, R12, RZ, 0x2 ;  /* 0x0000000c000b7211 */ /* 0x000fc400078f10ff */
[----:B------:R-:W-:Y:S02]  /*0bf0*/  LEA.HI R8, R7, R220, RZ, 0x2 ;  /* 0x000000dc07087211 */ /* 0x000fe400078f10ff */
[----:B------:R-:W-:Y:S02]  /*0c00*/  SHF.R.S32.HI R16, RZ, 0x7, R2 ;  /* 0x00000007ff107819 */ /* 0x000fe40000011402 */
[--C-:B------:R-:W-:Y:S02]  /*0c10*/  SHF.R.S32.HI R9, RZ, 0x2, R8.reuse ;  /* 0x00000002ff097819 */ /* 0x100fe40000011408 */
[----:B------:R-:W-:Y:S02]  /*0c20*/  SHF.R.S32.HI R6, RZ, 0x1f, R8 ;  /* 0x0000001fff067819 */ /* 0x000fe40000011408 */
[----:B------:R-:W-:Y:S02]  /*0c30*/  LOP3.LUT R11, R11, 0xfffffffc, RZ, 0xc0, !PT ;  /* 0xfffffffc0b0b7812 */ /* 0x000fe400078ec0ff */
[----:B------:R-:W-:-:S02]  /*0c40*/  LEA.HI R6, R6, R9, RZ, 0x3 ;  /* 0x0000000906067211 */ /* 0x000fc400078f18ff */
[----:B------:R-:W-:Y:S01]  /*0c50*/  LEA.HI R7, R7, R220, RZ, 0x5 ;  /* 0x000000dc07077211 */ /* 0x000fe200078f28ff */
[----:B------:R-:W-:Y:S01]  /*0c60*/  IMAD.IADD R11, R12, 0x1, -R11 ;  /* 0x000000010c0b7824 */ /* 0x000fe200078e0a0b */
[----:B------:R-:W-:Y:S01]  /*0c70*/  LOP3.LUT R10, R6, 0xfffffff8, RZ, 0xc0, !PT ;  /* 0xfffffff8060a7812 */ /* 0x000fe200078ec0ff */
[----:B------:R-:W-:Y:S01]  /*0c80*/  IMAD R6, R4, 0x40, R5 ;  /* 0x0000004004067824 */ /* 0x000fe200078e0205 */
[----:B------:R-:W-:Y:S02]  /*0c90*/  SHF.R.S32.HI R4, RZ, 0x4, R3 ;  /* 0x00000004ff047819 */ /* 0x000fe40000011403 */
[----:B------:R-:W-:Y:S01]  /*0ca0*/  LEA.HI R2, R2, R16, RZ, 0x1 ;  /* 0x0000001002027211 */ /* 0x000fe200078f08ff */
[----:B------:R-:W-:Y:S01]  /*0cb0*/  IMAD.IADD R10, R9, 0x1, -R10 ;  /* 0x00000001090a7824 */ /* 0x000fe200078e0a0a */
[----:B------:R-:W-:Y:S02]  /*0cc0*/  LEA.HI R3, R3, R4, RZ, 0x1 ;  /* 0x0000000403037211 */ /* 0x000fe400078f08ff */
[----:B------:R-:W-:-:S02]  /*0cd0*/  SHF.R.S32.HI R7, RZ, 0x5, R7 ;  /* 0x00000005ff077819 */ /* 0x000fc40000011407 */
[----:B------:R-:W-:Y:S02]  /*0ce0*/  LOP3.LUT R3, R3, 0x1ffffffe, RZ, 0xc0, !PT ;  /* 0x1ffffffe03037812 */ /* 0x000fe400078ec0ff */
[----:B------:R-:W-:Y:S01]  /*0cf0*/  LOP3.LUT R2, R2, 0x3fffffe, RZ, 0xc0, !PT ;  /* 0x03fffffe02027812 */ /* 0x000fe200078ec0ff */
[----:B------:R-:W-:Y:S01]  /*0d00*/  IMAD R7, R7, 0x10, R10 ;  /* 0x0000001007077824 */ /* 0x000fe200078e020a */
[----:B------:R-:W-:Y:S02]  /*0d10*/  LEA.HI R187, R0, R12, RZ, 0x3 ;  /* 0x0000000c00bb7211 */ /* 0x000fe400078f18ff */
[----:B------:R-:W-:Y:S01]  /*0d20*/  LEA.HI R5, R11, R11, RZ, 0x1 ;  /* 0x0000000b0b057211 */ /* 0x000fe200078f08ff */
[----:B------:R-:W-:Y:S01]  /*0d30*/  IMAD.IADD R2, R16, 0x1, -R2 ;  /* 0x0000000110027824 */ /* 0x000fe200078e0a02 */
[----:B------:R-:W-:Y:S02]  /*0d40*/  IADD3 R3, R4, -R3, RZ ;  /* 0x8000000304037210 */ /* 0x000fe40007ffe0ff */
[----:B------:R-:W-:-:S02]  /*0d50*/  LOP3.LUT R207, R187, 0xfffffff8, RZ, 0xc0, !PT ;  /* 0xfffffff8bbcf7812 */ /* 0x000fc400078ec0ff */
[----:B------:R-:W-:Y:S01]  /*0d60*/  LOP3.LUT R4, R5, 0x1ffffffe, RZ, 0xc0, !PT ;  /* 0x1ffffffe05047812 */ /* 0x000fe200078ec0ff */
[----:B------:R-:W-:Y:S01]  /*0d70*/  IMAD R3, R3, 0x8, R6 ;  /* 0x0000000803037824 */ /* 0x000fe200078e0206 */
[----:B------:R-:W-:Y:S01]  /*0d80*/  LEA.HI R0, R0, R12, RZ, 0x6 ;  /* 0x0000000c00007211 */ /* 0x000fe200078f30ff */
[----:B------:R-:W-:Y:S01]  /*0d90*/  IMAD.IADD R207, R12, 0x1, -R207 ;  /* 0x000000010ccf7824 */ /* 0x000fe200078e0acf */
[----:B------:R-:W-:Y:S01]  /*0da0*/  SHF.R.S32.HI R187, RZ, 0x3, R187 ;  /* 0x00000003ffbb7819 */ /* 0x000fe200000114bb */
[----:B------:R-:W-:Y:S01]  /*0db0*/  IMAD.IADD R4, R11, 0x1, -R4 ;  /* 0x000000010b047824 */ /* 0x000fe200078e0a04 */
[----:B------:R-:W-:Y:S01]  /*0dc0*/  LEA R20, R2, R7, 0x6 ;  /* 0x0000000702147211 */ /* 0x000fe200078e30ff */
[----:B------:R-:W-:Y:S01]  /*0dd0*/  IMAD.SHL.U32 R0, R0, 0x8, RZ ;  /* 0x0000000800007824 */ /* 0x000fe200078e00ff */
[C---:B------:R-:W-:Y:S01]  /*0de0*/  SHF.L.U32 R2, R187.reuse, 0x6, RZ ;  /* 0x00000006bb027819 */ /* 0x040fe200000006ff */
[C---:B------:R-:W-:Y:S01]  /*0df0*/  VIADD R12, R187.reuse, 0x20 ;  /* 0x00000020bb0c7836 */ /* 0x040fe20000000000 */
[----:B------:R0:W-:Y:S01]  /*0e00*/  STL [R1+0x18], R3 ;  /* 0x0000180301007387 */ /* 0x0001e20000100800 */
[C---:B------:R-:W-:Y:S01]  /*0e10*/  VIADD R9, R187.reuse, 0x40 ;  /* 0x00000040bb097836 */ /* 0x040fe20000000000 */
[----:B------:R-:W-:Y:S01]  /*0e20*/  LOP3.LUT R205, R0, 0xfffffe00, RZ, 0xc0, !PT ;  /* 0xfffffe0000cd7812 */ /* 0x000fe200078ec0ff */
[----:B------:R-:W-:Y:S01]  /*0e30*/  VIADD R11, R187, 0x60 ;  /* 0x00000060bb0b7836 */ /* 0x000fe20000000000 */
[----:B------:R-:W-:Y:S01]  /*0e40*/  SHF.R.S32.HI R0, RZ, 0x1f, R12 ;  /* 0x0000001fff007819 */ /* 0x000fe2000001140c */
[----:B------:R-:W-:Y:S01]  /*0e50*/  IMAD.SHL.U32 R16, R207, 0x8, RZ ;  /* 0x00000008cf107824 */ /* 0x000fe200078e00ff */
[----:B------:R1:W-:Y:S01]  /*0e60*/  STL [R1+0x14], R20 ;  /* 0x0000141401007387 */ /* 0x0003e20000100800 */
[----:B------:R-:W-:Y:S01]  /*0e70*/  IMAD.SHL.U32 R197, R9, 0x40, RZ ;  /* 0x0000004009c57824 */ /* 0x000fe200078e00ff */
[----:B------:R-:W-:Y:S01]  /*0e80*/  SHF.R.S32.HI R10, RZ, 0x1f, R11 ;  /* 0x0000001fff0a7819 */ /* 0x000fe2000001140b */
[----:B------:R-:W-:Y:S01]  /*0e90*/  IMAD.SHL.U32 R196, R11, 0x40, RZ ;  /* 0x000000400bc47824 */ /* 0x000fe200078e00ff */
[----:B0-----:R-:W-:Y:S01]  /*0ea0*/  LOP3.LUT R3, R2, 0x1c0, RZ, 0xc0, !PT ;  /* 0x000001c002037812 */ /* 0x001fe200078ec0ff */
[----:B------:R-:W-:Y:S01]  /*0eb0*/  IMAD.MOV.U32 R5, RZ, RZ, R13 ;  /* 0x000000ffff057224 */ /* 0x000fe200078e000d */
[----:B------:R-:W-:Y:S01]  /*0ec0*/  SHF.R.S32.HI R2, RZ, 0x1f, R9 ;  /* 0x0000001fff027819 */ /* 0x000fe20000011409 */
[----:B------:R-:W-:Y:S01]  /*0ed0*/  IMAD.MOV.U32 R6, RZ, RZ, R14 ;  /* 0x000000ffff067224 */ /* 0x000fe200078e000e */
[----:B------:R-:W-:Y:S01]  /*0ee0*/  SHF.R.U32.HI R204, RZ, 0x3, R3 ;  /* 0x00000003ffcc7819 */ /* 0x000fe20000011603 */
[----:B------:R-:W-:Y:S01]  /*0ef0*/  IMAD.MOV.U32 R7, RZ, RZ, R15 ;  /* 0x000000ffff077224 */ /* 0x000fe200078e000f */
[----:B------:R-:W-:Y:S01]  /*0f00*/  LOP3.LUT R200, R3, 0x38, R16, 0xf8, !PT ;  /* 0x0000003803c87812 */ /* 0x000fe200078ef810 */
[----:B------:R-:W-:Y:S01]  /*0f10*/  IMAD.SHL.U32 R22, R207, 0x4, RZ ;  /* 0x00000004cf167824 */ /* 0x000fe200078e00ff */
[----:B------:R-:W-:Y:S01]  /*0f20*/  LOP3.LUT R3, R8, 0x7ffffffc, RZ, 0xc0, !PT ;  /* 0x7ffffffc08037812 */ /* 0x000fe200078ec0ff */
[----:B------:R-:W-:Y:S01]  /*0f30*/  IMAD R206, R4, 0x8, R20 ;  /* 0x0000000804ce7824 */ /* 0x000fe200078e0214 */
[----:B------:R-:W-:Y:S01]  /*0f40*/  LEA.HI R0, R0, R12, RZ, 0x3 ;  /* 0x0000000c00007211 */ /* 0x000fe200078f18ff */
[----:B------:R-:W-:Y:S01]  /*0f50*/  VIADD R185, R22, 0x20 ;  /* 0x0000002016b97836 */ /* 0x000fe20000000000 */
[----:B------:R-:W-:Y:S01]  /*0f60*/  LEA.HI R9, R2, R9, RZ, 0x3 ;  /* 0x0000000902097211 */ /* 0x000fe200078f18ff */
[----:B------:R-:W-:Y:S01]  /*0f70*/  IMAD.IADD R3, R220, 0x1, -R3 ;  /* 0x00000001dc037824 */ /* 0x000fe200078e0a03 */
[----:B------:R-:W-:Y:S01]  /*0f80*/  LEA.HI R10, R10, R11, RZ, 0x3 ;  /* 0x0000000b0a0a7211 */ /* 0x000fe200078f18ff */
[----:B------:R-:W-:Y:S01]  /*0f90*/  IMAD.SHL.U32 R0, R0, 0x40, RZ ;  /* 0x0000004000007824 */ /* 0x000fe200078e00ff */
[----:B------:R-:W-:Y:S01]  /*0fa0*/  SHF.L.U32 R198, R12, 0x6, RZ ;  /* 0x000000060cc67819 */ /* 0x000fe200000006ff */
[----:B------:R-:W-:Y:S01]  /*0fb0*/  IMAD.SHL.U32 R9, R9, 0x40, RZ ;  /* 0x0000004009097824 */ /* 0x000fe200078e00ff */
[----:B------:R-:W-:Y:S01]  /*0fc0*/  LOP3.LUT R197, R197, 0x1c0, RZ, 0xc0, !PT ;  /* 0x000001c0c5c57812 */ /* 0x000fe200078ec0ff */
[----:B------:R-:W-:Y:S01]  /*0fd0*/  IMAD.SHL.U32 R10, R10, 0x40, RZ ;  /* 0x000000400a0a7824 */ /* 0x000fe200078e00ff */
[----:B------:R-:W-:-:S02]  /*0fe0*/  LOP3.LUT R198, R198, 0x1c0, RZ, 0xc0, !PT ;  /* 0x000001c0c6c67812 */ /* 0x000fc400078ec0ff */
[----:B------:R-:W-:Y:S02]  /*0ff0*/  LOP3.LUT R196, R196, 0x1c0, RZ, 0xc0, !PT ;  /* 0x000001c0c4c47812 */ /* 0x000fe400078ec0ff */
[----:B------:R-:W-:Y:S02]  /*1000*/  SHF.L.U32 R193, R3, 0x1, RZ ;  /* 0x0000000103c17819 */ /* 0x000fe400000006ff */
[----:B------:R-:W-:Y:S02]  /*1010*/  SHF.R.U32.HI R15, RZ, 0x3, R198 ;  /* 0x00000003ff0f7819 */ /* 0x000fe400000116c6 */
[--C-:B------:R-:W-:Y:S01]  /*1020*/  LOP3.LUT R8, R198, 0x38, R16.reuse, 0xf8, !PT ;  /* 0x00000038c6087812 */ /* 0x100fe200078ef810 */
[C---:B------:R-:W-:Y:S01]  /*1030*/  VIADD R218, R193.reuse, 0x50 ;  /* 0x00000050c1da7836 */ /* 0x040fe20000000000 */
[----:B------:R-:W-:Y:S01]  /*1040*/  SHF.R.U32.HI R14, RZ, 0x3, R197 ;  /* 0x00000003ff0e7819 */ /* 0x000fe200000116c5 */
[----:B------:R-:W-:Y:S01]  /*1050*/  VIADD R217, R193, 0x58 ;  /* 0x00000058c1d97836 */ /* 0x000fe20000000000 */
[----:B------:R-:W-:Y:S01]  /*1060*/  LOP3.LUT R11, R197, 0x38, R16, 0xf8, !PT ;  /* 0x00000038c50b7812 */ /* 0x000fe200078ef810 */
[C---:B------:R-:W-:Y:S01]  /*1070*/  VIADD R216, R193.reuse, 0x60 ;  /* 0x00000060c1d87836 */ /* 0x040fe20000000000 */
[----:B------:R-:W-:Y:S01]  /*1080*/  SHF.R.U32.HI R13, RZ, 0x3, R196 ;  /* 0x00000003ff0d7819 */ /* 0x000fe200000116c4 */
[C---:B------:R-:W-:Y:S01]  /*1090*/  VIADD R215, R193.reuse, 0x68 ;  /* 0x00000068c1d77836 */ /* 0x040fe20000000000 */
[----:B------:R-:W-:Y:S01]  /*10a0*/  LOP3.LUT R12, R196, 0x38, R16, 0xf8, !PT ;  /* 0x00000038c40c7812 */ /* 0x000fe200078ef810 */
[----:B------:R-:W-:Y:S01]  /*10b0*/  VIADD R213, R193, 0x78 ;  /* 0x00000078c1d57836 */ /* 0x000fe20000000000 */
[----:B------:R-:W-:-:S02]  /*10c0*/  LOP3.LUT R203, R0, 0xfffffe00, RZ, 0xc0, !PT ;  /* 0xfffffe0000cb7812 */ /* 0x000fc400078ec0ff */
[----:B------:R-:W-:Y:S02]  /*10d0*/  LOP3.LUT R202, R9, 0xfffffe00, RZ, 0xc0, !PT ;  /* 0xfffffe0009ca7812 */ /* 0x000fe400078ec0ff */
[----:B------:R-:W-:Y:S02]  /*10e0*/  LOP3.LUT R201, R10, 0xfffffe00, RZ, 0xc0, !PT ;  /* 0xfffffe000ac97812 */ /* 0x000fe400078ec0ff */
[----:B------:R-:W-:Y:S02]  /*10f0*/  IADD3 R2, R16, 0x40, RZ ;  /* 0x0000004010027810 */ /* 0x000fe40007ffe0ff */
[----:B------:R-:W-:Y:S02]  /*1100*/  LOP3.LUT R8, R203, R8, R15, 0xf6, !PT ;  /* 0x00000008cb087212 */ /* 0x000fe400078ef60f */
[----:B------:R-:W-:Y:S02]  /*1110*/  LOP3.LUT R11, R202, R11, R14, 0xf6, !PT ;  /* 0x0000000bca0b7212 */ /* 0x000fe400078ef60e */
[----:B------:R-:W-:-:S02]  /*1120*/  LOP3.LUT R12, R201, R12, R13, 0xf6, !PT ;  /* 0x0000000cc90c7212 */ /* 0x000fc400078ef60d */
[----:B------:R-:W-:Y:S02]  /*1130*/  IADD3 R214, R193, 0x70, RZ ;  /* 0x00000070c1d67810 */ /* 0x000fe40007ffe0ff */
[----:B------:R-:W-:Y:S02]  /*1140*/  SHF.R.S32.HI R23, RZ, 0x1f, R22 ;  /* 0x0000001fff177819 */ /* 0x000fe40000011416 */
[----:B------:R-:W-:Y:S02]  /*1150*/  SHF.R.S32.HI R17, RZ, 0x1f, R16 ;  /* 0x0000001fff117819 */ /* 0x000fe40000011410 */
[----:B------:R-:W-:Y:S02]  /*1160*/  LOP3.LUT R200, R205, R200, R204, 0xf6, !PT ;  /* 0x000000c8cdc87212 */ /* 0x000fe400078ef6cc */
[----:B------:R-:W-:Y:S02]  /*1170*/  SHF.R.S32.HI R184, RZ, 0x1f, R2 ;  /* 0x0000001fffb87819 */ /* 0x000fe40000011402 */
[----:B------:R-:W-:-:S02]  /*1180*/  LEA R229, R8, UR40, 0x1 ;  /* 0x0000002808e57c11 */ /* 0x000fc4000f8e08ff */
[----:B------:R-:W-:Y:S02]  /*1190*/  LEA R228, R11, UR40, 0x1 ;  /* 0x000000280be47c11 */ /* 0x000fe4000f8e08ff */
[----:B------:R-:W-:Y:S02]  /*11a0*/  LEA R227, R12, UR40, 0x1 ;  /* 0x000000280ce37c11 */ /* 0x000fe4000f8e08ff */
[----:B------:R-:W-:Y:S02]  /*11b0*/  SHF.R.S32.HI R226, RZ, 0x1f, R218 ;  /* 0x0000001fffe27819 */ /* 0x000fe400000114da */
[----:B------:R-:W-:Y:S02]  /*11c0*/  SHF.R.S32.HI R225, RZ, 0x1f, R217 ;  /* 0x0000001fffe17819 */ /* 0x000fe400000114d9 */
[----:B------:R-:W-:Y:S02]  /*11d0*/  SHF.R.S32.HI R224, RZ, 0x1f, R216 ;  /* 0x0000001fffe07819 */ /* 0x000fe400000114d8 */
[----:B------:R-:W-:-:S02]  /*11e0*/  SHF.R.S32.HI R223, RZ, 0x1f, R215 ;  /* 0x0000001fffdf7819 */ /* 0x000fc400000114d7 */
[----:B------:R-:W-:Y:S02]  /*11f0*/  SHF.R.S32.HI R222, RZ, 0x1f, R214 ;  /* 0x0000001fffde7819 */ /* 0x000fe400000114d6 */
[----:B-1----:R-:W-:-:S07]  /*1200*/  SHF.R.S32.HI R221, RZ, 0x1f, R213 ;  /* 0x0000001fffdd7819 */ /* 0x002fce00000114d5 */
.L_x_9617:
[----:B012---:R-:W0:Y:S02]  /*1210*/  LDC.64 R8, c[0x0][0xc88] ;  /* 0x00032200ff087b82 */ /* 0x007e240000000a00 */
[----:B0-----:R-:W-:-:S05]  /*1220*/  IMAD.WIDE R8, R7, 0x4, R8 ;  /* 0x0000000407087825 */ /* 0x001fca00078e0208 */
[----:B------:R-:W2:Y:S01]  /*1230*/  LDG.E R209, desc[UR42][R8.64] ;  /* 0x0000002a08d17981 */ /* 0x000ea2000c1e1900 */
[----:B------:R-:W-:Y:S05]  /*1240*/  YIELD ;  /* 0x0000000000007946 */ /* 0x000fea0003800000 */
[----:B------:R-:W-:Y:S01]  /*1250*/  ULDC.64 UR4, c[0x0][0xa28] ;  /* 0x00028a0000047ab9 */ /* 0x000fe20000000a00 */
[----:B------:R-:W-:Y:S01]  /*1260*/  ULDC.64 UR8, c[0x0][0xa18] ;  /* 0x0002860000087ab9 */ /* 0x000fe20000000a00 */
[----:B------:R-:W-:Y:S01]  /*1270*/  ISETP.NE.U32.AND P1, PT, RZ, UR4, PT ;  /* 0x00000004ff007c0c */ /* 0x000fe2000bf25070 */
[----:B------:R-:W-:Y:S01]  /*1280*/  ULDC.64 UR6, c[0x0][0xa08] ;  /* 0x0002820000067ab9 */ /* 0x000fe20000000a00 */
[----:B------:R-:W-:Y:S01]  /*1290*/  IMAD.MOV.U32 R15, RZ, RZ, RZ ;  /* 0x000000ffff0f7224 */ /* 0x000fe200078e00ff */
[----:B------:R-:W-:-:S02]  /*12a0*/  ISETP.NE.U32.AND P0, PT, RZ, UR6, PT ;  /* 0x00000006ff007c0c */ /* 0x000fc4000bf05070 */
[----:B------:R-:W-:Y:S02]  /*12b0*/  ISETP.NE.AND.EX P1, PT, RZ, UR5, PT, P1 ;  /* 0x00000005ff007c0c */ /* 0x000fe4000bf25310 */
[----:B------:R-:W-:Y:S02]  /*12c0*/  ISETP.NE.AND.EX P0, PT, RZ, UR7, PT, P0 ;  /* 0x00000007ff007c0c */ /* 0x000fe4000bf05300 */
[----:B-----5:R-:W-:Y:S02]  /*12d0*/  MOV R31, RZ ;  /* 0x000000ff001f7202 */ /* 0x020fe40000000f00 */
[----:B--2---:R-:W-:Y:S01]  /*12e0*/  SHF.R.S32.HI R219, RZ, 0x1f, R209 ;  /* 0x0000001fffdb7819 */ /* 0x004fe200000114d1 */
[----:B------:R-:W-:-:S06]  /*12f0*/  IMAD.SHL.U32 R210, R209, 0x4, RZ ;  /* 0x00000004d1d27824 */ /* 0x000fcc00078e00ff */
[C---:B------:R-:W-:Y:S02]  /*1300*/  @P1 LEA R10, P2, R209.reuse, UR4, 0x2 ;  /* 0x00000004d10a1c11 */ /* 0x040fe4000f8410ff */
[C-C-:B------:R-:W-:Y:S02]  /*1310*/  SHF.L.U64.HI R211, R209.reuse, 0x2, R219.reuse ;  /* 0x00000002d1d37819 */ /* 0x140fe400000102db */
[----:B------:R-:W-:Y:S02]  /*1320*/  @P1 LEA.HI.X R11, R209, UR5, R219, 0x2, P2 ;  /* 0x00000005d10b1c11 */ /* 0x000fe400090f14db */
[----:B------:R-:W-:Y:S01]  /*1330*/  ISETP.NE.U32.AND P2, PT, RZ, UR8, PT ;  /* 0x00000008ff007c0c */ /* 0x000fe2000bf45070 */
[----:B------:R-:W-:Y:S01]  /*1340*/  ULDC UR4, c[0x0][0x288] ;  /* 0x0000a20000047ab9 */ /* 0x000fe20000000800 */
[----:B------:R-:W-:Y:S01]  /*1350*/  IADD3 R12, P3, R210, UR6, RZ ;  /* 0x00000006d20c7c10 */ /* 0x000fe2000ff7e0ff */
[----:B------:R0:W5:Y:S01]  /*1360*/  @P1 LDG.E R15, desc[UR42][R10.64] ;  /* 0x0000002a0a0f1981 */ /* 0x000162000c1e1900 */
[----:B------:R-:W-:Y:S01]  /*1370*/  ISETP.NE.AND.EX P2, PT, RZ, UR9, PT, P2 ;  /* 0x00000009ff007c0c */ /* 0x000fe2000bf45320 */
[----:B------:R-:W-:Y:S01]  /*1380*/  IMAD.U32 R194, RZ, RZ, UR4 ;  /* 0x00000004ffc27e24 */ /* 0x000fe2000f8e00ff */
[----:B------:R-:W-:Y:S01]  /*1390*/  IADD3.X R13, R211, UR7, RZ, P3, !PT ;  /* 0x00000007d30d7c10 */ /* 0x000fe20009ffe4ff */
[----:B------:R-:W-:-:S04]  /*13a0*/  ULDC.64 UR4, c[0x0][0x418] ;  /* 0x0001060000047ab9 */ /* 0x000fc80000000a00 */
[----:B------:R0:W5:Y:S06]  /*13b0*/  @P0 LDG.E R31, desc[UR42][R12.64] ;  /* 0x0000002a0c1f0981 */ /* 0x00016c000c1e1900 */
        /* <DEDUP_REMOVED lines=12> */
[----:B0---4-:R-:W-:Y:S06]  /*1480*/  @P2 BRA `(.L_x_9384) ;  /* 0x0000000000242947 */ /* 0x011fec0003800000 */
        /* <DEDUP_REMOVED lines=9> */
.L_x_9384:
[----:B------:R-:W-:Y:S01]  /*1520*/  ULDC.64 UR4, c[0x0][0xa20] ;  /* 0x0002880000047ab9 */ /* 0x000fe20000000a00 */
[C---:B------:R-:W-:Y:S02]  /*1530*/  LOP3.LUT R3, R6.reuse, 0xff000000, RZ, 0xc0, !PT ;  /* 0xff00000006037812 */ /* 0x040fe400078ec0ff */
[----:B------:R-:W-:Y:S02]  /*1540*/  ISETP.NE.U32.AND P1, PT, RZ, UR4, PT ;  /* 0x00000004ff007c0c */ /* 0x000fe4000bf25070 */
[C---:B------:R-:W-:Y:S02]  /*1550*/  LOP3.LUT R0, R6.reuse, 0xff0000, RZ, 0xc0, !PT ;  /* 0x00ff000006007812 */ /* 0x040fe400078ec0ff */
[----:B------:R-:W-:Y:S02]  /*1560*/  ISETP.NE.AND.EX P1, PT, RZ, UR5, PT, P1 ;  /* 0x00000005ff007c0c */ /* 0x000fe4000bf25310 */
[----:B------:R-:W-:Y:S02]  /*1570*/  SHF.R.U32.HI R3, RZ, 0x8, R3 ;  /* 0x00000008ff037819 */ /* 0x000fe40000011603 */
[----:B------:R-:W-:-:S02]  /*1580*/  LOP3.LUT R188, R6, 0xffff, RZ, 0xc0, !PT ;  /* 0x0000ffff06bc7812 */ /* 0x000fc400078ec0ff */
[----:B------:R-:W-:-:S07]  /*1590*/  LEA.HI R208, R0, R3, RZ, 0x10 ;  /* 0x0000000300d07211 */ /* 0x000fce00078f80ff */
[----:B------:R-:W-:Y:S05]  /*15a0*/  @!P1 BRA `(.L_x_9385) ;  /* 0x0000000000109947 */ /* 0x000fea0003800000 */
[----:B------:R-:W-:-:S04]  /*15b0*/  IADD3 R6, P0, R210, UR4, RZ ;  /* 0x00000004d2067c10 */ /* 0x000fc8000ff1e0ff */
[----:B------:R-:W-:-:S05]  /*15c0*/  IADD3.X R7, R211, UR5, RZ, P0, !PT ;  /* 0x00000005d3077c10 */ /* 0x000fca00087fe4ff */
[----:B------:R0:W5:Y:S01]  /*15d0*/  LDG.E R30, desc[UR42][R6.64] ;  /* 0x0000002a061e7981 */ /* 0x000162000c1e1900 */
[----:B------:R-:W-:Y:S05]  /*15e0*/  BRA `(.L_x_9386) ;  /* 0x0000000000107947 */ /* 0x000fea0003800000 */
.L_x_9385:
[----:B------:R-:W-:Y:S05]  /*15f0*/  @!P0 BRA `(.L_x_9386) ;  /* 0x00000000000c8947 */ /* 0x000fea0003800000 */
[----:B------:R-:W2:Y:S04]  /*1600*/  LDG.E R3, desc[UR42][R12.64] ;  /* 0x0000002a0c037981 */ /* 0x000ea8000c1e1900 */
[----:B------:R-:W2:Y:S02]  /*1610*/  LDG.E R30, desc[UR42][R12.64+0x4] ;  /* 0x0000042a0c1e7981 */ /* 0x000ea4000c1e1900 */
[----:B--2---:R-:W-:-:S07]  /*1620*/  IADD3 R30, -R3, R30, RZ ;  /* 0x0000001e031e7210 */ /* 0x004fce0007ffe1ff */
.L_x_9386:
[----:B------:R-:W-:Y:S01]  /*1630*/  ULDC.64 UR4, c[0x0][0xa10] ;  /* 0x0002840000047ab9 */ /* 0x000fe20000000a00 */
[----:B------:R-:W1:Y:S01]  /*1640*/  LDC R4, c[0x0][0x448] ;  /* 0x00011200ff047b82 */ /* 0x000e620000000800 */
        /* <DEDUP_REMOVED lines=8> */
[----:B-----5:R-:W-:-:S03]  /*16d0*/  IMAD.MOV.U32 R24, RZ, RZ, R30 ;  /* 0x000000ffff187224 */ /* 0x020fc600078e001e */
[----:B------:R-:W-:-:S13]  /*16e0*/  ISETP.NE.AND.EX P1, PT, RZ, UR5, PT, P1 ;  /* 0x00000005ff007c0c */ /* 0x000fda000bf25310 */
[----:B------:R-:W-:-:S04]  /*16f0*/  @P1 IADD3 R8, P2, R210, UR4, RZ ;  /* 0x00000004d2081c10 */ /* 0x000fc8000ff5e0ff */
[----:B------:R-:W-:-:S05]  /*1700*/  @P1 IADD3.X R9, R211, UR5, RZ, P2, !PT ;  /* 0x00000005d3091c10 */ /* 0x000fca00097fe4ff */
[----:B------:R3:W5:Y:S01]  /*1710*/  @P1 LDG.E R24, desc[UR42][R8.64] ;  /* 0x0000002a08181981 */ /* 0x000762000c1e1900 */
[----:B-1----:R-:W-:Y:S01]  /*1720*/  ISETP.NE.AND P1, PT, R4, 0x1, PT ;  /* 0x000000010400780c */ /* 0x002fe20003f25270 */
[----:B------:R-:W-:Y:S01]  /*1730*/  IMAD.SHL.U32 R192, R5, 0x80, RZ ;  /* 0x0000008005c07824 */ /* 0x000fe200078e00ff */
[----:B------:R-:W-:Y:S01]  /*1740*/  IADD3 R10, -R15, R30, RZ ;  /* 0x0000001e0f0a7210 */ /* 0x000fe20007ffe1ff */
[----:B------:R-:W-:Y:S01]  /*1750*/  BSSY B0, `(.L_x_9387) ;  /* 0x0000034000007945 */ /* 0x000fe20003800000 */
[----:B------:R-:W-:Y:S01]  /*1760*/  LOP3.LUT R212, R208, 0xff, RZ, 0xc0, !PT ;  /* 0x000000ffd0d47812 */ /* 0x000fe200078ec0ff */
[----:B------:R-:W-:Y:S01]  /*1770*/  VIADD R4, R192, 0x7f ;  /* 0x0000007fc0047836 */ /* 0x000fe20000000000 */
[----:B------:R-:W-:-:S07]  /*1780*/  SHF.R.U32.HI R208, RZ, 0x10, R208 ;  /* 0x00000010ffd07819 */ /* 0x000fce00000116d0 */
[----:B------:R-:W1:Y:S08]  /*1790*/  @P1 LDC R11, c[0x0][0x44c] ;  /* 0x00011300ff0b1b82 */ /* 0x000e700000000800 */
[----:B0-----:R-:W0:Y:S01]  /*17a0*/  @P1 LDC R7, c[0x0][0x450] ;  /* 0x00011400ff071b82 */ /* 0x001e220000000800 */
[----:B--2---:R-:W-:Y:S02]  /*17b0*/  @P0 IMAD.IADD R25, R3, 0x1, -R0 ;  /* 0x0000000103190824 */ /* 0x004fe400078e0a00 */
[----:B-1----:R-:W-:-:S04]  /*17c0*/  @P1 IMAD.HI.U32 R0, R4, R11, RZ ;  /* 0x0000000b04001227 */ /* 0x002fc800078e00ff */
[----:B------:R-:W-:Y:S01]  /*17d0*/  IMAD.IADD R195, R10, 0x1, R25 ;  /* 0x000000010ac37824 */ /* 0x000fe200078e0219 */
[----:B0-----:R-:W-:-:S03]  /*17e0*/  @P1 SHF.R.U32.HI R4, RZ, R7, R0 ;  /* 0x00000007ff041219 */ /* 0x001fc60000011600 */
[C---:B------:R-:W-:Y:S01]  /*17f0*/  VIADD R0, R195.reuse, 0x7f ;  /* 0x0000007fc3007836 */ /* 0x040fe20000000000 */
[----:B------:R-:W-:-:S04]  /*1800*/  IADD3 R93, R195, 0x80, -R194 ;  /* 0x00000080c35d7810 */ /* 0x000fc80007ffe8c2 */
[----:B------:R-:W-:Y:S01]  /*1810*/  SHF.R.S32.HI R3, RZ, 0x1f, R0 ;  /* 0x0000001fff037819 */ /* 0x000fe20000011400 */
[----:B------:R-:W-:-:S03]  /*1820*/  IMAD.IADD R4, R93, 0x1, R4 ;  /* 0x000000015d047824 */ /* 0x000fc600078e0204 */
[----:B------:R-:W-:Y:S02]  /*1830*/  LEA.HI R3, R3, R0, RZ, 0x7 ;  /* 0x0000000003037211 */ /* 0x000fe400078f38ff */
[----:B------:R-:W-:Y:S02]  /*1840*/  SHF.R.S32.HI R5, RZ, 0x1f, R4 ;  /* 0x0000001fff057819 */ /* 0x000fe40000011404 */
[----:B------:R-:W-:Y:S01]  /*1850*/  SHF.R.S32.HI R94, RZ, 0x7, R3 ;  /* 0x00000007ff5e7819 */ /* 0x000fe20000011403 */
[----:B------:R-:W-:Y:S01]  /*1860*/  IMAD.MOV.U32 R3, RZ, RZ, RZ ;  /* 0x000000ffff037224 */ /* 0x000fe200078e00ff */
[----:B------:R-:W-:-:S04]  /*1870*/  LEA.HI R5, R5, R4, RZ, 0x7 ;  /* 0x0000000405057211 */ /* 0x000fc800078f38ff */
[----:B------:R-:W-:-:S04]  /*1880*/  SHF.R.S32.HI R5, RZ, 0x7, R5 ;  /* 0x00000007ff057819 */ /* 0x000fc80000011405 */
[----:B---3--:R-:W-:-:S04]  /*1890*/  VIMNMX R9, R94, R5, PT ;  /* 0x000000055e097248 */ /* 0x008fc80003fe0100 */
[----:B------:R-:W-:-:S13]  /*18a0*/  ISETP.GE.AND P0, PT, R9, 0x1, PT ;  /* 0x000000010900780c */ /* 0x000fda0003f06270 */
        /* <DEDUP_REMOVED lines=30> */
.L_x_9388:
[----:B------:R-:W-:Y:S05]  /*1a90*/  BSYNC B0 ;  /* 0x0000000000007941 */ /* 0x000fea0003800000 */
.L_x_9387:
[----:B------:R-:W-:-:S05]  /*1aa0*/  IMAD R0, R212, R3, RZ ;  /* 0x00000003d4007224 */ /* 0x000fca00078e02ff */
        /* <DEDUP_REMOVED lines=35> */
.L_x_9391:
[----:B------:R-:W-:Y:S05]  /*1ce0*/  BSYNC B6 ;  /* 0x0000000000067941 */ /* 0x000fea0003800000 */
.L_x_9390:
        /* <DEDUP_REMOVED lines=20> */
.L_x_9393:
[----:B------:R-:W-:Y:S05]  /*1e30*/  BSYNC B6 ;  /* 0x0000000000067941 */ /* 0x000fea0003800000 */
.L_x_9392:
        /* <DEDUP_REMOVED lines=10> */
[----:B------:R-:W-:Y:S01]  /*1ee0*/  SHF.R.S32.HI R11, RZ, 0x1f, R187 ;  /* 0x0000001fff0b7819 */ /* 0x000fe200000114bb */
[----:B------:R-:W-:Y:S01]  /*1ef0*/  IMAD.SHL.U32 R33, R187, 0x40, RZ ;  /* 0x00000040bb217824 */ /* 0x000fe200078e00ff */
[----:B0-----:R-:W-:Y:S01]  /*1f00*/  ISETP.GE.AND P0, PT, R16, R37, PT ;  /* 0x000000251000720c */ /* 0x001fe20003f06270 */
        /* <DEDUP_REMOVED lines=10> */
[-C--:B--2---:R-:W-:Y:S01]  /*1fb0*/  IMAD R4, R11, R34.reuse, RZ ;  /* 0x000000220b047224 */ /* 0x084fe200078e02ff */
[----:B------:R-:W-:Y:S01]  /*1fc0*/  SHF.L.U64.HI R30, R34, 0x6, R35 ;  /* 0x00000006221e7819 */ /* 0x000fe20000010223 */
[----:B------:R-:W-:Y:S01]  /*1fd0*/  IMAD.IADD R5, R16, 0x1, R5 ;  /* 0x0000000110057824 */ /* 0x000fe200078e0205 */
[----:B------:R-:W-:Y:S01]  /*1fe0*/  IADD3 R81, R7, R83, RZ ;  /* 0x0000005307517210 */ /* 0x000fe20007ffe0ff */
[C---:B------:R-:W-:Y:S01]  /*1ff0*/  IMAD R7, R187.reuse, R35, R4 ;  /* 0x00000023bb077224 */ /* 0x040fe200078e0204 */
[----:B------:R-:W-:Y:S01]  /*2000*/  SHF.L.U64.HI R31, R34, 0x7, R35 ;  /* 0x00000007221f7819 */ /* 0x000fe20000010223 */
[----:B------:R-:W-:Y:S01]  /*2010*/  IMAD.MOV.U32 R80, RZ, RZ, R6 ;  /* 0x000000ffff507224 */ /* 0x000fe200078e0006 */
[----:B------:R-:W-:Y:S01]  /*2020*/  SHF.R.S32.HI R4, RZ, 0x1f, R5 ;  /* 0x0000001fff047819 */ /* 0x000fe20000011405 */
[----:B------:R-:W-:-:S03]  /*2030*/  IMAD.WIDE.U32 R84, R187, R34, R22 ;  /* 0x00000022bb547225 */ /* 0x000fc600078e0016 */
[CC--:B------:R-:W-:Y:S01]  /*2040*/  LEA.HI R11, R4.reuse, R5.reuse, RZ, 0x3 ;  /* 0x00000005040b7211 */ /* 0x0c0fe200078f18ff */
[--C-:B------:R-:W-:Y:S01]  /*2050*/  IMAD.WIDE.U32 R86, R187, R34, R16.reuse ;  /* 0x00000022bb567225 */ /* 0x100fe200078e0010 */
[----:B------:R-:W-:Y:S02]  /*2060*/  LEA.HI R6, R4, R5, RZ, 0x6 ;  /* 0x0000000504067211 */ /* 0x000fe400078f30ff */
[----:B------:R-:W-:Y:S01]  /*2070*/  LOP3.LUT R4, R11, 0x38, RZ, 0xc0, !PT ;  /* 0x000000380b047812 */ /* 0x000fe200078ec0ff */
[-C--:B------:R-:W-:Y:S01]  /*2080*/  IMAD.WIDE.U32 R8, R187, R28.reuse, R16 ;  /* 0x0000001cbb087225 */ /* 0x080fe200078e0010 */
[----:B------:R-:W-:Y:S02]  /*2090*/  LOP3.LUT R10, R196, 0x38, R11, 0xf8, !PT ;  /* 0x00000038c40a7812 */ /* 0x000fe400078ef80b */
[----:B------:R-:W-:Y:S01]  /*20a0*/  LOP3.LUT R5, R4, 0x1c0, R33, 0xf8, !PT ;  /* 0x000001c004057812 */ /* 0x000fe200078ef821 */
[----:B------:R-:W-:Y:S01]  /*20b0*/  IMAD.IADD R85, R85, 0x1, R7 ;  /* 0x0000000155557824 */ /* 0x000fe200078e0207 */
[----:B0-----:R-:W-:Y:S01]  /*20c0*/  SHF.R.U32.HI R36, RZ, 0x7, R36 ;  /* 0x00000007ff247819 */ /* 0x001fe20000011624 */
[----:B------:R-:W-:Y:S01]  /*20d0*/  IMAD.IADD R87, R7, 0x1, R87 ;  /* 0x0000000107577824 */ /* 0x000fe200078e0257 */
[----:B------:R-:W-:Y:S01]  /*20e0*/  LOP3.LUT R7, R198, 0x38, R11, 0xf8, !PT ;  /* 0x00000038c6077812 */ /* 0x000fe200078ef80b */
[----:B------:R-:W-:Y:S01]  /*20f0*/  IMAD.SHL.U32 R6, R6, 0x80, RZ ;  /* 0x0000008006067824 */ /* 0x000fe200078e00ff */
[----:B------:R-:W-:Y:S01]  /*2100*/  ISETP.NE.AND P6, PT, R36, 0x1, PT ;  /* 0x000000012400780c */ /* 0x000fe20003fc5270 */
[----:B------:R-:W-:Y:S01]  /*2110*/  IMAD.IADD R83, R83, 0x1, R9 ;  /* 0x0000000153537824 */ /* 0x000fe200078e0209 */
[----:B------:R-:W-:Y:S01]  /*2120*/  LOP3.LUT R9, R197, 0x38, R11, 0xf8, !PT ;  /* 0x00000038c5097812 */ /* 0x000fe200078ef80b */
[C---:B------:R-:W-:Y:S01]  /*2130*/  IMAD R12, R13.reuse, R28, RZ ;  /* 0x0000001c0d0c7224 */ /* 0x040fe200078e02ff */
[----:B------:R-:W-:Y:S01]  /*2140*/  MOV R82, R8 ;  /* 0x0000000800527202 */ /* 0x000fe20000000f00 */
[-C--:B------:R-:W-:Y:S01]  /*2150*/  IMAD R13, R13, R34.reuse, RZ ;  /* 0x000000220d0d7224 */ /* 0x080fe200078e02ff */
[----:B------:R-:W-:Y:S01]  /*2160*/  LOP3.LUT R8, R6, 0xffffe000, RZ, 0xc0, !PT ;  /* 0xffffe00006087812 */ /* 0x000fe200078ec0ff */
[----:B------:R-:W-:Y:S01]  /*2170*/  IMAD.WIDE.U32 R84, R24, R34, R84 ;  /* 0x0000002218547225 */ /* 0x000fe200078e0054 */
[----:B------:R-:W-:-:S02]  /*2180*/  LOP3.LUT R4, R7, R32, RZ, 0x3c, !PT ;  /* 0x0000002007047212 */ /* 0x000fc400078e3cff */
[----:B------:R-:W-:Y:S01]  /*2190*/  LOP3.LUT R9, R9, R21, RZ, 0x3c, !PT ;  /* 0x0000001509097212 */ /* 0x000fe200078e3cff */
[----:B------:R-:W-:Y:S01]  /*21a0*/  IMAD R13, R24, R35, R13 ;  /* 0x00000023180d7224 */ /* 0x000fe200078e020d */
[----:B------:R-:W-:Y:S01]  /*21b0*/  LOP3.LUT R6, R10, R20, RZ, 0x3c, !PT ;  /* 0x000000140a067212 */ /* 0x000fe200078e3cff */
[----:B------:R-:W-:Y:S05]  /*21c0*/  @!P6 WARPSYNC.ALL ;  /* 0x000000000000e948 */ /* 0x000fea0003800000 */
[----:B------:R-:W-:Y:S01]  /*21d0*/  LOP3.LUT R7, R5, R204, RZ, 0x3c, !PT ;  /* 0x000000cc05077212 */ /* 0x000fe200078e3cff */
[C---:B------:R-:W-:Y:S01]  /*21e0*/  IMAD R15, R24.reuse, R29, R12 ;  /* 0x0000001d180f7224 */ /* 0x040fe200078e020c */
[----:B------:R-:W-:Y:S01]  /*21f0*/  LOP3.LUT R76, R11, 0xfffffff8, RZ, 0xc0, !PT ;  /* 0xfffffff80b4c7812 */ /* 0x000fe200078ec0ff */
[----:B------:R-:W-:Y:S01]  /*2200*/  IMAD.WIDE.U32 R80, R24, R28, R80 ;  /* 0x0000001c18507225 */ /* 0x000fe200078e0050 */
[-C--:B------:R-:W-:Y:S01]  /*2210*/  IADD3 R4, R4, R8.reuse, R203 ;  /* 0x0000000804047210 */ /* 0x080fe20007ffe0cb */
[----:B------:R-:W-:Y:S01]  /*2220*/  ULDC UR4, c[0x0][0x2f4] ;  /* 0x0000bd0000047ab9 */ /* 0x000fe20000000800 */
[----:B------:R-:W-:Y:S01]  /*2230*/  IADD3 R5, R9, R8, R202 ;  /* 0x0000000809057210 */ /* 0x000fe20007ffe0ca */
[----:B------:R-:W-:Y:S01]  /*2240*/  IMAD.WIDE.U32 R82, R24, R28, R82 ;  /* 0x0000001c18527225 */ /* 0x000fe200078e0052 */
[----:B------:R-:W-:-:S02]  /*2250*/  IADD3 R6, R6, R8, R201 ;  /* 0x0000000806067210 */ /* 0x000fc40007ffe0c9 */
[----:B------:R-:W-:Y:S01]  /*2260*/  IADD3 R7, R7, R8, R205 ;  /* 0x0000000807077210 */ /* 0x000fe20007ffe0cd */
[----:B------:R-:W-:Y:S01]  /*2270*/  IMAD.WIDE.U32 R86, R24, R34, R86 ;  /* 0x0000002218567225 */ /* 0x000fe200078e0056 */
[C-C-:B------:R-:W-:Y:S02]  /*2280*/  SHF.L.U64.HI R8, R28.reuse, 0x5, R29.reuse ;  /* 0x000000051c087819 */ /* 0x140fe4000001021d */
[--C-:B------:R-:W-:Y:S01]  /*2290*/  SHF.L.U64.HI R9, R28, 0x6, R29.reuse ;  /* 0x000000061c097819 */ /* 0x100fe2000001021d */
[----:B------:R-:W-:Y:S01]  /*22a0*/  VIADD R92, R36, 0x8 ;  /* 0x00000008245c7836 */ /* 0x000fe20000000000 */
[C---:B------:R-:W-:Y:S01]  /*22b0*/  SHF.L.U64.HI R10, R28.reuse, 0x7, R29 ;  /* 0x000000071c0a7819 */ /* 0x040fe2000001021d */
[C---:B------:R-:W-:Y:S01]  /*22c0*/  IMAD.SHL.U32 R20, R28.reuse, 0x20, RZ ;  /* 0x000000201c147824 */ /* 0x040fe200078e00ff */
[----:B------:R-:W-:Y:S01]  /*22d0*/  SHF.L.U32 R21, R28, 0x6, RZ ;  /* 0x000000061c157819 */ /* 0x000fe200000006ff */
[C---:B------:R-:W-:Y:S01]  /*22e0*/  IMAD.SHL.U32 R32, R34.reuse, 0x20, RZ ;  /* 0x0000002022207824 */ /* 0x040fe200078e00ff */
[C---:B------:R-:W-:Y:S01]  /*22f0*/  SHF.L.U64.HI R29, R34.reuse, 0x5, R35 ;  /* 0x00000005221d7819 */ /* 0x040fe20000010223 */
[----:B------:R-:W-:Y:S01]  /*2300*/  IMAD.SHL.U32 R33, R34, 0x40, RZ ;  /* 0x0000004022217824 */ /* 0x000fe200078e00ff */
[----:B------:R-:W-:Y:S01]  /*2310*/  LEA R35, R207, R187, 0x5 ;  /* 0x000000bbcf237211 */ /* 0x000fe200078e28ff */
[----:B------:R-:W-:Y:S01]  /*2320*/  IMAD.SHL.U32 R36, R37, 0x2, RZ ;  /* 0x0000000225247824 */ /* 0x000fe200078e00ff */
[----:B------:R-:W-:Y:S01]  /*2330*/  ISETP.GE.AND P1, PT, R16, UR4, PT ;  /* 0x0000000410007c0c */ /* 0x000fe2000bf26270 */
[----:B------:R-:W-:Y:S01]  /*2340*/  IMAD.SHL.U32 R28, R28, 0x80, RZ ;  /* 0x000000801c1c7824 */ /* 0x000fe200078e00ff */
[----:B------:R-:W-:Y:S01]  /*2350*/  ISETP.GE.AND P2, PT, R2, UR4, PT ;  /* 0x0000000402007c0c */ /* 0x000fe2000bf46270 */
[----:B------:R-:W-:Y:S01]  /*2360*/  IMAD.SHL.U32 R34, R34, 0x80, RZ ;  /* 0x0000008022227824 */ /* 0x000fe200078e00ff */
[----:B------:R-:W-:Y:S01]  /*2370*/  IADD3 R39, R85, R13, RZ ;  /* 0x0000000d55277210 */ /* 0x000fe20007ffe0ff */
[----:B------:R-:W-:Y:S01]  /*2380*/  IMAD.IADD R37, R81, 0x1, R15 ;  /* 0x0000000151257824 */ /* 0x000fe200078e020f */
[----:B------:R-:W-:Y:S01]  /*2390*/  SHF.R.S32.HI R78, RZ, 0x3, R11 ;  /* 0x00000003ff4e7819 */ /* 0x000fe2000001140b */
[----:B------:R-:W-:Y:S01]  /*23a0*/  IMAD.IADD R38, R15, 0x1, R83 ;  /* 0x000000010f267824 */ /* 0x000fe200078e0253 */
[----:B------:R-:W-:Y:S01]  /*23b0*/  SHF.R.S32.HI R88, RZ, 0x1f, R76 ;  /* 0x0000001fff587819 */ /* 0x000fe2000001144c */
[----:B------:R-:W-:Y:S01]  /*23c0*/  IMAD.IADD R77, R13, 0x1, R87 ;  /* 0x000000010d4d7824 */ /* 0x000fe200078e0257 */
[----:B------:R-:W-:Y:S01]  /*23d0*/  @!P6 BAR.SYNC.DEFER_BLOCKING 0x9, 0x100 ;  /* 0x024400000000eb1d */ /* 0x000fe20000010000 */
[----:B----4-:R-:W-:-:S07]  /*23e0*/  SHF.R.S32.HI R79, RZ, 0x1f, R0 ;  /* 0x0000001fff4f7819 */ /* 0x010fce0000011400 */
.L_x_9491:
[----:B0-----:R-:W0:Y:S01]  /*23f0*/  LDC R98, c[0x0][0x430] ;  /* 0x00010c00ff627b82 */ /* 0x001e220000000800 */
[----:B------:R-:W-:Y:S02]  /*2400*/  VIADD R42, R27, 0xffffffff ;  /* 0xffffffff1b2a7836 */ /* 0x000fe40000000000 */
[----:B------:R-:W-:Y:S02]  /*2410*/  IMAD.MOV.U32 R99, RZ, RZ, RZ ;  /* 0x000000ffff637224 */ /* 0x000fe400078e00ff */
[----:B------:R-:W-:-:S03]  /*2420*/  IMAD R12, R42, 0x80, R35 ;  /* 0x000000802a0c7824 */ /* 0x000fc600078e0223 */
[----:B-1----:R-:W1:Y:S01]  /*2430*/  LDC R102, c[0x0][0x3f4] ;  /* 0x0000fd00ff667b82 */ /* 0x002e620000000800 */
[----:B------:R-:W-:Y:S01]  /*2440*/  IMAD.IADD R43, R3, 0x1, R12 ;  /* 0x00000001032b7824 */ /* 0x000fe200078e020c */
[----:B------:R-:W-:-:S04]  /*2450*/  ISETP.GE.AND P3, PT, R12, R25, PT ;  /* 0x000000190c00720c */ /* 0x000fc80003f66270 */
[----:B------:R-:W-:Y:S02]  /*2460*/  ISETP.GT.OR P3, PT, R35, 0x7f, P3 ;  /* 0x0000007f2300780c */ /* 0x000fe40001f64670 */
[----:B------:R-:W-:Y:S02]  /*2470*/  MOV R11, R43 ;  /* 0x0000002b000b7202 */ /* 0x000fe40000000f00 */
        /* <DEDUP_REMOVED lines=18> */
[----:B------:R-:W-:Y:S01]  /*25a0*/  LEA R91, R19, R200, 0xe ;  /* 0x000000c8135b7211 */ /* 0x000fe200078e70ff */
[----:B------:R-:W-:Y:S05]  /*25b0*/  YIELD ;  /* 0x0000000000007946 */ /* 0x000fea0003800000 */
[----:B------:R-:W-:Y:S01]  /*25c0*/  ISETP.GT.AND P4, PT, R42, R26, PT ;  /* 0x0000001a2a00720c */ /* 0x000fe20003f84270 */
[----:B------:R-:W-:Y:S01]  /*25d0*/  BSSY B0, `(.L_x_9394) ;  /* 0x000057f000007945 */ /* 0x000fe20003800000 */
[----:B------:R-:W-:-:S02]  /*25e0*/  IMAD R98, R98, R11, R43 ;  /* 0x0000000b62627224 */ /* 0x000fc400078e022b */
[----:B------:R-:W-:Y:S01]  /*25f0*/  IMAD R91, R91, 0x2, R18 ;  /* 0x000000025b5b7824 */ /* 0x000fe200078e0212 */
[----:B------:R-:W-:Y:S01]  /*2600*/  P2R R90, PR, RZ, 0x10 ;  /* 0x00000010ff5a7803 */ /* 0x000fe20000000000 */
        /* <DEDUP_REMOVED lines=63> */
.L_x_9398:
[----:B------:R-:W-:Y:S05]  /*2a00*/  BSYNC B1 ;  /* 0x0000000000017941 */ /* 0x000fea0003800000 */
.L_x_9397:
        /* <DEDUP_REMOVED lines=16> */
[----:B------:R-:W-:Y:S02]  /*2b10*/  CS2R R58, SRZ ;  /* 0x00000000003a7805 */ /* 0x000fe4000001ff00 */
[----:B------:R-:W-:Y:S02]  /*2b20*/  PRMT R113, R40, 0x5410, R41 ;  /* 0x0000541028717816 */ /* 0x000fe40000000029 */
[----:B------:R-:W-:Y:S02]  /*2b30*/  CS2R R62, SRZ ;  /* 0x00000000003e7805 */ /* 0x000fe4000001ff00 */
[----:B------:R-:W-:-:S02]  /*2b40*/  PRMT R120, R42, 0x7610, R120 ;  /* 0x000076102a787816 */ /* 0x000fc40000000078 */
        /* <DEDUP_REMOVED lines=22> */
.L_x_9400:
[----:B------:R-:W-:Y:S05]  /*2cb0*/  BSYNC B1 ;  /* 0x0000000000017941 */ /* 0x000fea0003800000 */
.L_x_9399:
[----:B------:R-:W-:Y:S01]  /*2cc0*/  VIADD R72, R187, 0x40 ;  /* 0x00000040bb487836 */ /* 0x000fe20000000000 */
[----:B0----5:R-:W-:Y:S01]  /*2cd0*/  MOV R42, R60 ;  /* 0x0000003c002a7202 */ /* 0x021fe20000000f00 */
[----:B------:R-:W-:Y:S01]  /*2ce0*/  IMAD.MOV.U32 R40, RZ, RZ, R56 ;  /* 0x000000ffff287224 */ /* 0x000fe200078e0038 */
[----:B------:R-:W-:Y:S01]  /*2cf0*/  BSSY B1, `(.L_x_9401) ;  /* 0x0000029000017945 */ /* 0x000fe20003800000 */
[----:B------:R-:W-:Y:S01]  /*2d00*/  IMAD.MOV.U32 R41, RZ, RZ, R57 ;  /* 0x000000ffff297224 */ /* 0x000fe200078e0039 */
[----:B------:R-:W-:Y:S01]  /*2d10*/  ISETP.GE.AND P3, PT, R72, R95, PT ;  /* 0x0000005f4800720c */ /* 0x000fe20003f66270 */
[----:B------:R-:W-:Y:S01]  /*2d20*/  IMAD.MOV.U32 R43, RZ, RZ, R61 ;  /* 0x000000ffff2b7224 */ /* 0x000fe200078e003d */
[----:B------:R-:W-:Y:S02]  /*2d30*/  CS2R R48, SRZ ;  /* 0x0000000000307805 */ /* 0x000fe4000001ff00 */
        /* <DEDUP_REMOVED lines=36> */
.L_x_9402:
[----:B------:R-:W-:Y:S05]  /*2f80*/  BSYNC B1 ;  /* 0x0000000000017941 */ /* 0x000fea0003800000 */
.L_x_9401:
[----:B0-----:R-:W-:Y:S01]  /*2f90*/  VIADD R72, R187, 0x60 ;  /* 0x00000060bb487836 */ /* 0x001fe20000000000 */
[----:B------:R-:W-:Y:S04]  /*2fa0*/  BSSY B1, `(.L_x_9403) ;  /* 0x000001f000017945 */ /* 0x000fe80003800000 */
[----:B------:R-:W-:-:S13]  /*2fb0*/  ISETP.GE.AND P4, PT, R72, R95, PT ;  /* 0x0000005f4800720c */ /* 0x000fda0003f86270 */
[----:B------:R-:W-:Y:S05]  /*2fc0*/  @P4 BRA `(.L_x_9404) ;  /* 0x0000000000704947 */ /* 0x000fea0003800000 */
[----:B------:R-:W0:Y:S01]  /*2fd0*/  LDC.64 R40, c[0x0][0x3f8] ;  /* 0x0000fe00ff287b82 */ /* 0x000e220000000a00 */
[----:B------:R-:W-:Y:S01]  /*2fe0*/  IMAD.MOV.U32 R15, RZ, RZ, R89 ;  /* 0x000000ffff0f7224 */ /* 0x000fe200078e0059 */
[----:B------:R-:W-:Y:S01]  /*2ff0*/  ULDC.64 UR4, c[0x0][0x3e8] ;  /* 0x0000fa0000047ab9 */ /* 0x000fe20000000a00 */
[----:B------:R-:W-:Y:S01]  /*3000*/  IMAD.MOV.U32 R13, RZ, RZ, R11 ;  /* 0x000000ffff0d7224 */ /* 0x000fe200078e000b */
[----:B------:R-:W-:Y:S02]  /*3010*/  CS2R R44, SRZ ;  /* 0x00000000002c7805 */ /* 0x000fe4000001ff00 */
[----:B------:R-:W-:Y:S01]  /*3020*/  CS2R R46, SRZ ;  /* 0x00000000002e7805 */ /* 0x000fe2000001ff00 */
        /* <DEDUP_REMOVED lines=22> */
.L_x_9404:
[----:B------:R-:W-:Y:S05]  /*3190*/  BSYNC B1 ;  /* 0x0000000000017941 */ /* 0x000fea0003800000 */
.L_x_9403:
        /* <DEDUP_REMOVED lines=30> */
.L_x_9405:
[----:B------:R-:W-:Y:S01]  /*3380*/  IMAD R89, R19, 0x8, R18 ;  /* 0x0000000813597824 */ /* 0x000fe200078e0212 */
[----:B------:R-:W-:Y:S01]  /*3390*/  SHF.L.U32 R100, R190, 0x1f, RZ ;  /* 0x0000001fbe647819 */ /* 0x000fe200000006ff */
[----:B------:R-:W-:Y:S03]  /*33a0*/  BSSY B1, `(.L_x_9406) ;  /* 0x0000003000017945 */ /* 0x000fe60003800000 */
[----:B------:R-:W0:Y:S02]  /*33b0*/  SYNCS.PHASECHK.TRANS64.TRYWAIT P6, [R89+URZ+0x28890], R100 ;  /* 0x02889064590075a7 */ /* 0x000e2400080c017f */
[----:B0-----:R-:W-:Y:S05]  /*33c0*/  @!P6 BRA `(.L_x_9407) ;  /* 0x000001d00010e947 */ /* 0x001fea0003800000 */
.L_x_9742:
[----:B------:R-:W-:Y:S05]  /*33d0*/  BSYNC B1 ;  /* 0x0000000000017941 */ /* 0x000fea0003800000 */
.L_x_9406:
[----:B------:R-:W-:-:S03]  /*33e0*/  UMOV UR4, 0xffffffff ;  /* 0xffffffff00047882 */ /* 0x000fc60000000000 */
[----:B------:R-:W-:Y:S05]  /*33f0*/  BRA.DIV UR4, `(.L_x_9408) ;  /* 0x000001d204187947 */ /* 0x000fea000b800000 */
[----:B------:R1:W2:Y:S04]  /*3400*/  SHFL.IDX PT, R75, R101, RZ, 0x181f ;  /* 0x00181fff654b7589 */ /* 0x0002a800000e0000 */
[----:B------:R1:W3:Y:S02]  /*3410*/  SHFL.IDX PT, R103, R106, RZ, 0x181f ;  /* 0x00181fff6a677589 */ /* 0x0002e400000e0000 */
.L_x_9746:
        /* <DEDUP_REMOVED lines=25> */
[----:B------:R-:W-:Y:S01]  /*35b0*/  FMUL.FTZ R71, R15, R71 ;  /* 0x000000470f477220 */ /* 0x000fe20000410000 */
[----:B------:R-:W-:Y:S01]  /*35c0*/  FMUL.FTZ R122, R13, R122 ;  /* 0x0000007a0d7a7220 */ /* 0x000fe20000410000 */
[----:B------:R-:W-:Y:S01]  /*35d0*/  FFMA.FTZ R126, R15, R69, -R126 ;  /* 0x000000450f7e7223 */ /* 0x000fe2000001087e */
[-C--:B------:R-:W-:Y:S02]  /*35e0*/  FFMA.FTZ R124, R13, R70.reuse, -R124 ;  /* 0x000000460d7c7223 */ /* 0x080fe4000001087c */
[----:B------:R-:W-:Y:S01]  /*35f0*/  FFMA.FTZ R121, R11, R70, R122 ;  /* 0x000000460b797223 */ /* 0x000fe2000001007a */
[----:B------:R-:W-:-:S02]  /*3600*/  HADD2.F32 R15, -RZ, R120.H1_H1 ;  /* 0x30000078ff0f7230 */ /* 0x000fc40000004100 */
[----:B------:R-:W-:Y:S01]  /*3610*/  FFMA.FTZ R125, R68, R69, R71 ;  /* 0x00000045447d7223 */ /* 0x000fe20000010047 */
[----:B------:R-:W-:Y:S02]  /*3620*/  HADD2.F32 R120, -RZ, R120.H0_H0 ;  /* 0x20000078ff787230 */ /* 0x000fe40000004100 */
[----:B------:R-:W-:Y:S02]  /*3630*/  HADD2.F32 R11, -RZ, R12.H1_H1 ;  /* 0x3000000cff0b7230 */ /* 0x000fe40000004100 */
[----:B------:R-:W-:Y:S02]  /*3640*/  HADD2.F32 R13, -RZ, R14.H1_H1 ;  /* 0x3000000eff0d7230 */ /* 0x000fe40000004100 */
[----:B------:R-:W-:Y:S02]  /*3650*/  HADD2.F32 R69, -RZ, R119.H1_H1 ;  /* 0x30000077ff457230 */ /* 0x000fe40000004100 */
[----:B------:R-:W-:Y:S01]  /*3660*/  FMUL.FTZ R71, R11, R120 ;  /* 0x000000780b477220 */ /* 0x000fe20000410000 */
[----:B------:R-:W-:-:S02]  /*3670*/  HADD2.F32 R12, -RZ, R12.H0_H0 ;  /* 0x2000000cff0c7230 */ /* 0x000fc40000004100 */
[----:B------:R-:W-:Y:S02]  /*3680*/  HADD2.F32 R14, -RZ, R14.H0_H0 ;  /* 0x2000000eff0e7230 */ /* 0x000fe40000004100 */
[----:B------:R-:W-:Y:S01]  /*3690*/  FMUL.FTZ R123, R13, R69 ;  /* 0x000000450d7b7220 */ /* 0x000fe20000410000 */
[----:B------:R-:W-:Y:S02]  /*36a0*/  HADD2.F32 R68, -RZ, R116.H0_H0 ;  /* 0x20000074ff447230 */ /* 0x000fe40000004100 */
[C---:B------:R-:W-:Y:S01]  /*36b0*/  FMUL.FTZ R120, R12.reuse, R120 ;  /* 0x000000780c787220 */ /* 0x040fe20000410000 */
[----:B------:R-:W-:Y:S01]  /*36c0*/  FFMA.FTZ R71, R12, R15, -R71 ;  /* 0x0000000f0c477223 */ /* 0x000fe20000010847 */
        /* <DEDUP_REMOVED lines=8> */
.L_x_9414:
[----:B------:R-:W-:Y:S05]  /*3750*/  BSYNC B3 ;  /* 0x0000000000037941 */ /* 0x000fea0003800000 */
.L_x_9413:
[----:B0-----:R4:W-:Y:S02]  /*3760*/  ST.E.128 desc[UR42][R72.64], R12 ;  /* 0x0000000c48007985 */ /* 0x0019e4000c101d2a */
.L_x_9412:
[----:B------:R-:W-:Y:S05]  /*3770*/  BSYNC B2 ;  /* 0x0000000000027941 */ /* 0x000fea0003800000 */
.L_x_9411:
        /* <DEDUP_REMOVED lines=47> */
.L_x_9416:
[----:B------:R-:W-:Y:S05]  /*3a70*/  BSYNC B2 ;  /* 0x0000000000027941 */ /* 0x000fea0003800000 */
.L_x_9415:
[----:B0-----:R0:W-:Y:S02]  /*3a80*/  ST.E.128 desc[UR42][R68.64], R12 ;  /* 0x0000000c44007985 */ /* 0x0011e4000c101d2a */
.L_x_9410:
[----:B------:R-:W-:Y:S05]  /*3a90*/  BSYNC B1 ;  /* 0x0000000000017941 */ /* 0x000fea0003800000 */
.L_x_9409:
[----:B------:R-:W-:-:S03]  /*3aa0*/  UMOV UR4, 0xffffffff ;  /* 0xffffffff00047882 */ /* 0x000fc60000000000 */
[----:B------:R-:W-:Y:S05]  /*3ab0*/  BRA.DIV UR4, `(.L_x_9417) ;  /* 0x000001ca04b47947 */ /* 0x000fea000b800000 */
[----:B------:R1:W1:Y:S04]  /*3ac0*/  SHFL.IDX PT, R67, R101, 0x1, 0x181f ;  /* 0x00381f0065437f89 */ /* 0x00026800000e0000 */
[----:B0-----:R0:W0:Y:S02]  /*3ad0*/  SHFL.IDX PT, R69, R106, 0x1, 0x181f ;  /* 0x00381f006a457f89 */ /* 0x00102400000e0000 */
.L_x_9750:
        /* <DEDUP_REMOVED lines=51> */
.L_x_9423:
[----:B------:R-:W-:Y:S05]  /*3e10*/  BSYNC B3 ;  /* 0x0000000000037941 */ /* 0x000fea0003800000 */
.L_x_9422:
[----:B--2---:R0:W-:Y:S02]  /*3e20*/  ST.E.128 desc[UR42][R64.64], R12 ;  /* 0x0000000c40007985 */ /* 0x0041e4000c101d2a */
.L_x_9421:
[----:B------:R-:W-:Y:S05]  /*3e30*/  BSYNC B2 ;  /* 0x0000000000027941 */ /* 0x000fea0003800000 */
.L_x_9420:
        /* <DEDUP_REMOVED lines=47> */
.L_x_9425:
[----:B------:R-:W-:Y:S05]  /*4130*/  BSYNC B2 ;  /* 0x0000000000027941 */ /* 0x000fea0003800000 */
.L_x_9424:
[----:B----4-:R0:W-:Y:S02]  /*4140*/  ST.E.128 desc[UR42][R60.64], R12 ;  /* 0x0000000c3c007985 */ /* 0x0101e4000c101d2a */
.L_x_9419:
[----:B------:R-:W-:Y:S05]  /*4150*/  BSYNC B1 ;  /* 0x0000000000017941 */ /* 0x000fea0003800000 */
.L_x_9418:
[----:B------:R-:W-:-:S03]  /*4160*/  UMOV UR4, 0xffffffff ;  /* 0xffffffff00047882 */ /* 0x000fc60000000000 */
[----:B------:R-:W-:Y:S05]  /*4170*/  BRA.DIV UR4, `(.L_x_9426) ;  /* 0x000001c604507947 */ /* 0x000fea000b800000 */
[----:B------:R1:W1:Y:S04]  /*4180*/  SHFL.IDX PT, R59, R101, 0x2, 0x181f ;  /* 0x00581f00653b7f89 */ /* 0x00026800000e0000 */
[----:B0-----:R0:W0:Y:S02]  /*4190*/  SHFL.IDX PT, R61, R106, 0x2, 0x181f ;  /* 0x00581f006a3d7f89 */ /* 0x00102400000e0000 */
.L_x_9754:
        /* <DEDUP_REMOVED lines=27> */
[-C--:B------:R-:W-:Y:S01]  /*4350*/  FFMA.FTZ R55, R11, R54.reuse, R58 ;  /* 0x000000360b377223 */ /* 0x080fe2000001003a */
[----:B------:R-:W-:Y:S01]  /*4360*/  FFMA.FTZ R60, R13, R54, -R60 ;  /* 0x000000360d3c7223 */ /* 0x000fe2000001083c */
[----:B------:R-:W-:Y:S01]  /*4370*/  FFMA.FTZ R62, R15, R53, -R62 ;  /* 0x000000350f3e7223 */ /* 0x000fe2000001083e */
[----:B------:R-:W-:-:S02]  /*4380*/  HADD2.F32 R11, -RZ, R12.H1_H1 ;  /* 0x3000000cff0b7230 */ /* 0x000fc40000004100 */
[----:B------:R-:W-:Y:S01]  /*4390*/  FFMA.FTZ R63, R52, R53, R63 ;  /* 0x00000035343f7223 */ /* 0x000fe2000001003f */
[----:B------:R-:W-:Y:S02]  /*43a0*/  HADD2.F32 R15, -RZ, R118.H1_H1 ;  /* 0x30000076ff0f7230 */ /* 0x000fe40000004100 */
[----:B------:R-:W-:Y:S02]  /*43b0*/  HADD2.F32 R12, -RZ, R12.H0_H0 ;  /* 0x2000000cff0c7230 */ /* 0x000fe40000004100 */
[--C-:B------:R-:W-:Y:S02]  /*43c0*/  HADD2.F32 R13, -RZ, R14.reuse.H1_H1 ;  /* 0x3000000eff0d7230 */ /* 0x100fe40000004100 */
[-C--:B------:R-:W-:Y:S01]  /*43d0*/  FMUL.FTZ R53, R11, R15.reuse ;  /* 0x0000000f0b357220 */ /* 0x080fe20000410000 */
[----:B------:R-:W-:Y:S02]  /*43e0*/  HADD2.F32 R14, -RZ, R14.H0_H0 ;  /* 0x2000000eff0e7230 */ /* 0x000fe40000004100 */
[----:B------:R-:W-:Y:S01]  /*43f0*/  FMUL.FTZ R52, R12, R15 ;  /* 0x0000000f0c347220 */ /* 0x000fe20000410000 */
[----:B------:R-:W-:-:S02]  /*4400*/  HADD2.F32 R118, -RZ, R118.H0_H0 ;  /* 0x20000076ff767230 */ /* 0x000fc40000004100 */
        /* <DEDUP_REMOVED lines=12> */
.L_x_9432:
[----:B------:R-:W-:Y:S05]  /*44d0*/  BSYNC B3 ;  /* 0x0000000000037941 */ /* 0x000fea0003800000 */
.L_x_9431:
[----:B--2---:R0:W-:Y:S02]  /*44e0*/  ST.E.128 desc[UR42][R56.64], R12 ;  /* 0x0000000c38007985 */ /* 0x0041e4000c101d2a */
.L_x_9430:
[----:B------:R-:W-:Y:S05]  /*44f0*/  BSYNC B2 ;  /* 0x0000000000027941 */ /* 0x000fea0003800000 */
.L_x_9429:
        /* <DEDUP_REMOVED lines=47> */
.L_x_9434:
[----:B------:R-:W-:Y:S05]  /*47f0*/  BSYNC B2 ;  /* 0x0000000000027941 */ /* 0x000fea0003800000 */
.L_x_9433:
[----:B----4-:R0:W-:Y:S02]  /*4800*/  ST.E.128 desc[UR42][R52.64], R12 ;  /* 0x0000000c34007985 */ /* 0x0101e4000c101d2a */
.L_x_9428:
[----:B------:R-:W-:Y:S05]  /*4810*/  BSYNC B1 ;  /* 0x0000000000017941 */ /* 0x000fea0003800000 */
.L_x_9427:
[----:B------:R-:W-:-:S03]  /*4820*/  UMOV UR4, 0xffffffff ;  /* 0xffffffff00047882 */ /* 0x000fc60000000000 */
[----:B------:R-:W-:Y:S05]  /*4830*/  BRA.DIV UR4, `(.L_x_9435) ;  /* 0x000001be04ec7947 */ /* 0x000fea000b800000 */
[----:B-1----:R-:W1:Y:S04]  /*4840*/  SHFL.IDX PT, R101, R101, 0x3, 0x181f ;  /* 0x00781f0065657f89 */ /* 0x002e6800000e0000 */
[----:B------:R0:W0:Y:S02]  /*4850*/  SHFL.IDX PT, R51, R106, 0x3, 0x181f ;  /* 0x00781f006a337f89 */ /* 0x00002400000e0000 */
.L_x_9758:
        /* <DEDUP_REMOVED lines=49> */
.L_x_9440:
[----:B------:R-:W-:Y:S05]  /*4b70*/  BSYNC B2 ;  /* 0x0000000000027941 */ /* 0x000fea0003800000 */
.L_x_9439:
[----:B----4-:R0:W-:Y:S02]  /*4b80*/  ST.E.128 desc[UR42][R48.64], R12 ;  /* 0x0000000c30007985 */ /* 0x0101e4000c101d2a */
.L_x_9438:
[----:B------:R-:W-:Y:S05]  /*4b90*/  BSYNC B1 ;  /* 0x0000000000017941 */ /* 0x000fea0003800000 */
.L_x_9437:
        /* <DEDUP_REMOVED lines=47> */
.L_x_9442:
[----:B------:R-:W-:Y:S05]  /*4e90*/  BSYNC B1 ;  /* 0x0000000000017941 */ /* 0x000fea0003800000 */
.L_x_9441:
[----:B----4-:R0:W-:Y:S01]  /*4ea0*/  ST.E.128 desc[UR42][R44.64], R12 ;  /* 0x0000000c2c007985 */ /* 0x0101e2000c101d2a */
[----:B------:R-:W-:Y:S05]  /*4eb0*/  BRA `(.L_x_9436) ;  /* 0x0000002c00c07947 */ /* 0x000fea0003800000 */
.L_x_9396:
        /* <DEDUP_REMOVED lines=23> */
[----:B------:R-:W-:-:S03]  /*5030*/  @!P5 IADD3.X R45, R89, R38, RZ, P6, !PT ;  /* 0x00000026592dd210 */ /* 0x000fc600037fe4ff */
        /* <DEDUP_REMOVED lines=62> */
.L_x_9444:
[----:B------:R-:W-:Y:S05]  /*5420*/  BSYNC B1 ;  /* 0x0000000000017941 */ /* 0x000fea0003800000 */
.L_x_9443:
[----:B-----5:R-:W-:Y:S01]  /*5430*/  IMAD.MOV.U32 R12, RZ, RZ, R67 ;  /* 0x000000ffff0c7224 */ /* 0x020fe200078e0043 */
[----:B------:R-:W-:Y:S01]  /*5440*/  MOV R11, R66 ;  /* 0x00000042000b7202 */ /* 0x000fe20000000f00 */
[----:B------:R-:W-:Y:S01]  /*5450*/  IMAD.MOV.U32 R13, RZ, RZ, R64 ;  /* 0x000000ffff0d7224 */ /* 0x000fe200078e0040 */
[----:B------:R-:W-:Y:S01]  /*5460*/  UISETP.NE.AND UP0, UPT, UR41, 0x3, UPT ;  /* 0x000000032900788c */ /* 0x000fe2000bf05270 */
        /* <DEDUP_REMOVED lines=8> */
[----:B------:R-:W-:Y:S01]  /*54f0*/  PLOP3.LUT P5, PT, PT, PT, UP0, 0x80, 0x0 ;  /* 0x000000000000781c */ /* 0x000fe20003faf008 */
        /* <DEDUP_REMOVED lines=45> */
.L_x_9445:
[----:B------:R-:W-:Y:S01]  /*57d0*/  IMAD R89, R19, 0x8, R18 ;  /* 0x0000000813597824 */ /* 0x000fe200078e0212 */
[----:B------:R-:W-:Y:S01]  /*57e0*/  SHF.L.U32 R100, R190, 0x1f, RZ ;  /* 0x0000001fbe647819 */ /* 0x000fe200000006ff */
[----:B------:R-:W0:Y:S01]  /*57f0*/  LDC R107, c[0x0][0x2f4] ;  /* 0x0000bd00ff6b7b82 */ /* 0x000e220000000800 */
[----:B------:R-:W-:Y:S02]  /*5800*/  BSSY B1, `(.L_x_9446) ;  /* 0x0000003000017945 */ /* 0x000fe40003800000 */
[----:B------:R-:W1:Y:S02]  /*5810*/  SYNCS.PHASECHK.TRANS64.TRYWAIT P4, [R89+URZ+0x28890], R100 ;  /* 0x02889064590075a7 */ /* 0x000e64000808017f */
[----:B-1----:R-:W-:Y:S05]  /*5820*/  @!P4 BRA `(.L_x_9447) ;  /* 0x000001b0003cc947 */ /* 0x002fea0003800000 */
.L_x_9759:
[----:B------:R-:W-:Y:S05]  /*5830*/  BSYNC B1 ;  /* 0x0000000000017941 */ /* 0x000fea0003800000 */
.L_x_9446:
[----:B------:R-:W-:Y:S01]  /*5840*/  UMOV UR4, 0xffffffff ;  /* 0xffffffff00047882 */ /* 0x000fe20000000000 */
[----:B0-----:R-:W-:Y:S02]  /*5850*/  IMAD.IADD R109, R107, 0x1, -R36 ;  /* 0x000000016b6d7824 */ /* 0x001fe400078e0a24 */
[----:B------:R-:W-:Y:S05]  /*5860*/  BRA.DIV UR4, `(.L_x_9448) ;  /* 0x000001b204407947 */ /* 0x000fea000b800000 */
[----:B------:R0:W2:Y:S04]  /*5870*/  SHFL.IDX PT, R105, R101, RZ, 0x181f ;  /* 0x00181fff65697589 */ /* 0x0000a800000e0000 */
[----:B------:R0:W3:Y:S02]  /*5880*/  SHFL.IDX PT, R104, R106, RZ, 0x181f ;  /* 0x00181fff6a687589 */ /* 0x0000e400000e0000 */
.L_x_9763:
[----:B------:R-:W-:Y:S01]  /*5890*/  ISETP.GE.OR P4, PT, R187, R95, P1 ;  /* 0x0000005fbb00720c */ /* 0x000fe20000f86670 */
[----:B------:R-:W-:-:S12]  /*58a0*/  BSSY B1, `(.L_x_9449) ;  /* 0x0000074000017945 */ /* 0x000fd80003800000 */
[----:B------:R-:W-:Y:S05]  /*58b0*/  @P4 BRA `(.L_x_9450) ;  /* 0x0000000400c84947 */ /* 0x000fea0003800000 */
[----:B------:R-:W-:Y:S01]  /*58c0*/  SEL R11, R36, R109, !P0 ;  /* 0x0000006d240b7207 */ /* 0x000fe20004000000 */
[----:B------:R-:W-:Y:S01]  /*58d0*/  BSSY B2, `(.L_x_9451) ;  /* 0x000006c000027945 */ /* 0x000fe20003800000 */
[----:B------:R-:W-:Y:S02]  /*58e0*/  SHF.L.U32 R15, R187, 0x6, RZ ;  /* 0x00000006bb0f7819 */ /* 0x000fe400000006ff */
        /* <DEDUP_REMOVED lines=15> */
[----:B------:R-:W-:Y:S02]  /*59e0*/  IMAD R15, R19, 0x4000, R14 ;  /* 0x00004000130f7824 */ /* 0x000fe400078e020e */
[----:B------:R-:W-:-:S03]  /*59f0*/  IMAD R13, R13, 0x2, R18 ;  /* 0x000000020d0d7824 */ /* 0x000fc600078e0212 */
[----:B------:R-:W-:-:S03]  /*5a00*/  LEA R72, R15, R18, 0x1 ;  /* 0x000000120f487211 */ /* 0x000fc600078e08ff */
[----:B------:R-:W2:Y:S04]  /*5a10*/  LDS.128 R12, [R13+0x18400] ;  /* 0x018400000d0c7984 */ /* 0x000ea80000000c00 */
[----:B------:R-:W3:Y:S01]  /*5a20*/  LDS.128 R72, [R72+0x18400] ;  /* 0x0184000048487984 */ /* 0x000ee20000000c00 */
[----:B------:R-:W-:Y:S05]  /*5a30*/  @P3 BRA `(.L_x_9452) ;  /* 0x0000000400543947 */ /* 0x000fea0003800000 */
[--C-:B------:R-:W-:Y:S01]  /*5a40*/  SHF.R.U64 R123, R40, 0x10, R41.reuse ;  /* 0x00000010287b7819 */ /* 0x100fe20000001229 */
[----:B------:R-:W-:Y:S01]  /*5a50*/  HADD2.F32 R127, -RZ, R124.H0_H0 ;  /* 0x2000007cff7f7230 */ /* 0x000fe20000004100 */
[----:B------:R-:W-:Y:S02]  /*5a60*/  SHF.R.U32.HI R126, RZ, 0x10, R41 ;  /* 0x00000010ff7e7819 */ /* 0x000fe40000011629 */
[----:B------:R-:W-:Y:S01]  /*5a70*/  SHF.R.U32.HI R128, RZ, 0x10, R45 ;  /* 0x00000010ff807819 */ /* 0x000fe2000001162d */
[----:B------:R-:W-:Y:S01]  /*5a80*/  HADD2.F32 R123, -RZ, R123.H0_H0 ;  /* 0x2000007bff7b7230 */ /* 0x000fe20000004100 */
[--C-:B------:R-:W-:Y:S01]  /*5a90*/  SHF.R.U64 R41, R46, 0x10, R47.reuse ;  /* 0x000000102e297819 */ /* 0x100fe2000000122f */
[----:B---3--:R-:W-:Y:S01]  /*5aa0*/  HADD2.F32 R46, -RZ, R73.H0_H0 ;  /* 0x20000049ff2e7230 */ /* 0x008fe20000004100 */
[----:B------:R-:W-:Y:S01]  /*5ab0*/  SHF.R.U32.HI R129, RZ, 0x10, R47 ;  /* 0x00000010ff817819 */ /* 0x000fe2000001162f */
[--C-:B------:R-:W-:Y:S01]  /*5ac0*/  HADD2.F32 R47, -RZ, R125.reuse.H0_H0 ;  /* 0x2000007dff2f7230 */ /* 0x100fe20000004100 */
[----:B------:R-:W-:Y:S01]  /*5ad0*/  SHF.R.U64 R40, R42, 0x10, R43 ;  /* 0x000000102a287819 */ /* 0x000fe2000000122b */
[----:B--2---:R-:W-:Y:S01]  /*5ae0*/  IMAD.MOV.U32 R42, RZ, RZ, R12 ;  /* 0x000000ffff2a7224 */ /* 0x004fe200078e000c */
[----:B------:R-:W-:Y:S01]  /*5af0*/  SHF.R.U64 R44, R44, 0x10, R45 ;  /* 0x000000102c2c7819 */ /* 0x000fe2000000122d */
[----:B------:R-:W-:Y:S01]  /*5b00*/  HADD2.F32 R125, -RZ, R125.H1_H1 ;  /* 0x3000007dff7d7230 */ /* 0x000fe20000004100 */
[----:B------:R-:W-:Y:S01]  /*5b10*/  SHF.R.U32.HI R43, RZ, 0x10, R43 ;  /* 0x00000010ff2b7819 */ /* 0x000fe2000001162b */
[----:B------:R-:W-:-:S02]  /*5b20*/  HADD2.F32 R12, -RZ, R13.H0_H0 ;  /* 0x2000000dff0c7230 */ /* 0x000fc40000004100 */
[----:B------:R-:W-:Y:S02]  /*5b30*/  IMAD.MOV.U32 R45, RZ, RZ, R15 ;  /* 0x000000ffff2d7224 */ /* 0x000fe400078e000f */
[----:B------:R-:W-:Y:S02]  /*5b40*/  HADD2.F32 R73, -RZ, R73.H1_H1 ;  /* 0x30000049ff497230 */ /* 0x000fe40000004100 */
[----:B------:R-:W-:Y:S02]  /*5b50*/  HADD2.F32 R128, -RZ, R128.H0_H0 ;  /* 0x20000080ff807230 */ /* 0x000fe40000004100 */
[----:B------:R-:W-:Y:S02]  /*5b60*/  HADD2.F32 R15, -RZ, R13.H1_H1 ;  /* 0x3000000dff0f7230 */ /* 0x000fe40000004100 */
[-C--:B------:R-:W-:Y:S01]  /*5b70*/  FMUL.FTZ R13, R46, R125.reuse ;  /* 0x0000007d2e0d7220 */ /* 0x080fe20000410000 */
[----:B------:R-:W-:Y:S01]  /*5b80*/  FMUL.FTZ R125, R12, R125 ;  /* 0x0000007d0c7d7220 */ /* 0x000fe20000410000 */
[----:B------:R-:W-:-:S02]  /*5b90*/  HADD2.F32 R126, -RZ, R126.H0_H0 ;  /* 0x2000007eff7e7230 */ /* 0x000fc40000004100 */
        /* <DEDUP_REMOVED lines=8> */
[----:B------:R-:W-:-:S02]  /*5c20*/  HADD2.F32 R75, -RZ, R75.H1_H1 ;  /* 0x3000004bff4b7230 */ /* 0x000fc40000004100 */
[----:B------:R-:W-:Y:S02]  /*5c30*/  HADD2.F32 R128, -RZ, R129.H0_H0 ;  /* 0x20000081ff807230 */ /* 0x000fe40000004100 */
[----:B------:R-:W-:Y:S01]  /*5c40*/  FMUL.FTZ R130, R124, R127 ;  /* 0x0000007f7c827220 */ /* 0x000fe20000410000 */
[----:B------:R-:W-:Y:S01]  /*5c50*/  HADD2.F32 R73, -RZ, R45.H1_H1 ;  /* 0x3000002dff497230 */ /* 0x000fe20000004100 */
[----:B------:R-:W-:Y:S01]  /*5c60*/  F2FP.F16.F32.PACK_AB R15, R15, R12 ;  /* 0x0000000c0f0f723e */ /* 0x000fe200000000ff */
[----:B------:R-:W-:Y:S02]  /*5c70*/  HADD2.F32 R126, -RZ, R43.H0_H0 ;  /* 0x2000002bff7e7230 */ /* 0x000fe40000004100 */
[-C--:B------:R-:W-:Y:S01]  /*5c80*/  FMUL.FTZ R132, R75, R128.reuse ;  /* 0x000000804b847220 */ /* 0x080fe20000410000 */
[----:B------:R-:W-:Y:S02]  /*5c90*/  HADD2.F32 R47, -RZ, R45.H0_H0 ;  /* 0x2000002dff2f7230 */ /* 0x000fe40000004100 */
[C---:B------:R-:W-:Y:S01]  /*5ca0*/  FMUL.FTZ R128, R73.reuse, R128 ;  /* 0x0000008049807220 */ /* 0x040fe20000410000 */
[----:B------:R-:W-:Y:S01]  /*5cb0*/  FFMA.FTZ R132, R73, R126, -R132 ;  /* 0x0000007e49847223 */ /* 0x000fe20000010884 */
[----:B------:R-:W-:-:S02]  /*5cc0*/  HADD2.F32 R73, -RZ, R122.H0_H0 ;  /* 0x2000007aff497230 */ /* 0x000fc40000004100 */
[C---:B------:R-:W-:Y:S01]  /*5cd0*/  FMUL.FTZ R45, R47.reuse, R127 ;  /* 0x0000007f2f2d7220 */ /* 0x040fe20000410000 */
[-C--:B------:R-:W-:Y:S01]  /*5ce0*/  FFMA.FTZ R43, R47, R125.reuse, -R130 ;  /* 0x0000007d2f2b7223 */ /* 0x080fe20000010882 */
[----:B------:R-:W-:Y:S01]  /*5cf0*/  FFMA.FTZ R128, R75, R126, R128 ;  /* 0x0000007e4b807223 */ /* 0x000fe20000010080 */
[----:B------:R-:W-:Y:S02]  /*5d00*/  HADD2.F32 R122, -RZ, R122.H1_H1 ;  /* 0x3000007aff7a7230 */ /* 0x000fe40000004100 */
[----:B------:R-:W-:Y:S01]  /*5d10*/  FFMA.FTZ R45, R124, R125, R45 ;  /* 0x0000007d7c2d7223 */ /* 0x000fe2000001002d */
[----:B------:R-:W-:Y:S01]  /*5d20*/  HADD2.F32 R75, -RZ, R44.H0_H0 ;  /* 0x2000002cff4b7230 */ /* 0x000fe20000004100 */
[----:B------:R-:W-:Y:S01]  /*5d30*/  F2FP.F16.F32.PACK_AB R43, R132, R43 ;  /* 0x0000002b842b723e */ /* 0x000fe200000000ff */
[----:B------:R-:W-:Y:S02]  /*5d40*/  HADD2.F32 R47, -RZ, R72.H0_H0 ;  /* 0x20000048ff2f7230 */ /* 0x000fe40000004100 */
[----:B------:R-:W-:Y:S01]  /*5d50*/  HADD2.F32 R44, -RZ, R42.H0_H0 ;  /* 0x2000002aff2c7230 */ /* 0x000fe20000004100 */
[----:B------:R-:W-:Y:S01]  /*5d60*/  F2FP.F16.F32.PACK_AB R45, R128, R45 ;  /* 0x0000002d802d723e */ /* 0x000fe200000000ff */
[----:B------:R-:W-:-:S02]  /*5d70*/  HADD2.F32 R72, -RZ, R72.H1_H1 ;  /* 0x30000048ff487230 */ /* 0x000fc40000004100 */
[CC--:B------:R-:W-:Y:S01]  /*5d80*/  FMUL.FTZ R125, R47.reuse, R122.reuse ;  /* 0x0000007a2f7d7220 */ /* 0x0c0fe20000410000 */
[----:B------:R-:W-:Y:S02]  /*5d90*/  HADD2.F32 R42, -RZ, R42.H1_H1 ;  /* 0x3000002aff2a7230 */ /* 0x000fe40000004100 */
[----:B------:R-:W-:Y:S01]  /*5da0*/  FMUL.FTZ R122, R44, R122 ;  /* 0x0000007a2c7a7220 */ /* 0x000fe20000410000 */
[----:B------:R-:W-:Y:S01]  /*5db0*/  FMUL.FTZ R127, R72, R75 ;  /* 0x0000004b487f7220 */ /* 0x000fe20000410000 */
[----:B------:R-:W-:Y:S01]  /*5dc0*/  FFMA.FTZ R125, R44, R73, -R125 ;  /* 0x000000492c7d7223 */ /* 0x000fe2000001087d */
[C---:B------:R-:W-:Y:S01]  /*5dd0*/  FMUL.FTZ R75, R42.reuse, R75 ;  /* 0x0000004b2a4b7220 */ /* 0x040fe20000410000 */
[----:B------:R-:W-:Y:S01]  /*5de0*/  FFMA.FTZ R122, R47, R73, R122 ;  /* 0x000000492f7a7223 */ /* 0x000fe2000001007a */
[-C--:B------:R-:W-:Y:S01]  /*5df0*/  FFMA.FTZ R124, R42, R123.reuse, -R127 ;  /* 0x0000007b2a7c7223 */ /* 0x080fe2000001087f */
[----:B------:R-:W-:Y:S02]  /*5e00*/  HADD2.F32 R44, -RZ, R121.H0_H0 ;  /* 0x20000079ff2c7230 */ /* 0x000fe40000004100 */
[----:B------:R-:W-:Y:S01]  /*5e10*/  FFMA.FTZ R75, R72, R123, R75 ;  /* 0x0000007b484b7223 */ /* 0x000fe2000001004b */
[----:B------:R-:W-:-:S02]  /*5e20*/  HADD2.F32 R73, -RZ, R41.H0_H0 ;  /* 0x20000029ff497230 */ /* 0x000fc40000004100 */
[----:B------:R-:W-:Y:S01]  /*5e30*/  HADD2.F32 R42, -RZ, R74.H0_H0 ;  /* 0x2000004aff2a7230 */ /* 0x000fe20000004100 */
[----:B------:R-:W-:Y:S01]  /*5e40*/  F2FP.F16.F32.PACK_AB R12, R124, R125 ;  /* 0x0000007d7c0c723e */ /* 0x000fe200000000ff */
[----:B------:R-:W-:Y:S01]  /*5e50*/  HADD2.F32 R121, -RZ, R121.H1_H1 ;  /* 0x30000079ff797230 */ /* 0x000fe20000004100 */
[----:B------:R-:W-:Y:S01]  /*5e60*/  F2FP.F16.F32.PACK_AB R72, R75, R122 ;  /* 0x0000007a4b48723e */ /* 0x000fe200000000ff */
[----:B------:R-:W-:Y:S01]  /*5e70*/  HADD2.F32 R41, -RZ, R14.H0_H0 ;  /* 0x2000000eff297230 */ /* 0x000fe20000004100 */
[----:B------:R-:W-:Y:S01]  /*5e80*/  MOV R75, R45 ;  /* 0x0000002d004b7202 */ /* 0x000fe20000000f00 */
[----:B------:R-:W-:Y:S02]  /*5e90*/  HADD2.F32 R74, -RZ, R74.H1_H1 ;  /* 0x3000004aff4a7230 */ /* 0x000fe40000004100 */
[----:B------:R-:W-:Y:S02]  /*5ea0*/  HADD2.F32 R14, -RZ, R14.H1_H1 ;  /* 0x3000000eff0e7230 */ /* 0x000fe40000004100 */
[----:B------:R-:W-:-:S02]  /*5eb0*/  HADD2.F32 R47, -RZ, R40.H0_H0 ;  /* 0x20000028ff2f7230 */ /* 0x000fc40000004100 */
[----:B------:R-:W-:Y:S01]  /*5ec0*/  FMUL.FTZ R40, R42, R121 ;  /* 0x000000792a287220 */ /* 0x000fe20000410000 */
[----:B------:R-:W-:Y:S01]  /*5ed0*/  FMUL.FTZ R123, R74, R73 ;  /* 0x000000494a7b7220 */ /* 0x000fe20000410000 */
[C---:B------:R-:W-:Y:S01]  /*5ee0*/  FMUL.FTZ R121, R41.reuse, R121 ;  /* 0x0000007929797220 */ /* 0x040fe20000410000 */
[C---:B------:R-:W-:Y:S01]  /*5ef0*/  FMUL.FTZ R73, R14.reuse, R73 ;  /* 0x000000490e497220 */ /* 0x040fe20000410000 */
[-C--:B------:R-:W-:Y:S01]  /*5f00*/  FFMA.FTZ R40, R41, R44.reuse, -R40 ;  /* 0x0000002c29287223 */ /* 0x080fe20000010828 */
[-C--:B------:R-:W-:Y:S01]  /*5f10*/  FFMA.FTZ R123, R14, R47.reuse, -R123 ;  /* 0x0000002f0e7b7223 */ /* 0x080fe2000001087b */
[----:B------:R-:W-:Y:S01]  /*5f20*/  FFMA.FTZ R121, R42, R44, R121 ;  /* 0x0000002c2a797223 */ /* 0x000fe20000010079 */
[----:B------:R-:W-:Y:S01]  /*5f30*/  FFMA.FTZ R74, R74, R47, R73 ;  /* 0x0000002f4a4a7223 */ /* 0x000fe20000010049 */
[----:B------:R-:W-:Y:S01]  /*5f40*/  F2FP.F16.F32.PACK_AB R73, R46, R13 ;  /* 0x0000000d2e49723e */ /* 0x000fe200000000ff */
[----:B------:R-:W-:Y:S01]  /*5f50*/  IMAD.MOV.U32 R13, RZ, RZ, R15 ;  /* 0x000000ffff0d7224 */ /* 0x000fe200078e000f */
[----:B------:R-:W-:Y:S01]  /*5f60*/  F2FP.F16.F32.PACK_AB R14, R123, R40 ;  /* 0x000000287b0e723e */ /* 0x000fe200000000ff */
[----:B------:R-:W-:Y:S01]  /*5f70*/  IMAD.MOV.U32 R15, RZ, RZ, R43 ;  /* 0x000000ffff0f7224 */ /* 0x000fe200078e002b */
[----:B------:R-:W-:-:S07]  /*5f80*/  F2FP.F16.F32.PACK_AB R74, R74, R121 ;  /* 0x000000794a4a723e */ /* 0x000fce00000000ff */
.L_x_9452:
[----:B------:R-:W-:Y:S05]  /*5f90*/  BSYNC B2 ;  /* 0x0000000000027941 */ /* 0x000fea0003800000 */
.L_x_9451:
[----:B------:R-:W-:Y:S01]  /*5fa0*/  ISETP.GE.AND P4, PT, R11, R107, PT ;  /* 0x0000006b0b00720c */ /* 0x000fe20003f86270 */
[----:B--2---:R4:W-:-:S12]  /*5fb0*/  ST.E.128 desc[UR42][R102.64], R12 ;  /* 0x0000000c66007985 */ /* 0x0049d8000c101d2a */
[----:B------:R-:W-:-:S05]  /*5fc0*/  @!P4 IMAD.WIDE R104, R11, 0x2, R104 ;  /* 0x000000020b68c825 */ /* 0x000fca00078e0268 */
[----:B---3--:R4:W-:Y:S02]  /*5fd0*/  @!P4 ST.E.128 desc[UR42][R104.64], R72 ;  /* 0x000000486800c985 */ /* 0x0089e4000c101d2a */
.L_x_9450:
[----:B------:R-:W-:Y:S05]  /*5fe0*/  BSYNC B1 ;  /* 0x0000000000017941 */ /* 0x000fea0003800000 */
.L_x_9449:
[----:B------:R-:W-:-:S03]  /*5ff0*/  UMOV UR4, 0xffffffff ;  /* 0xffffffff00047882 */ /* 0x000fc60000000000 */
[----:B------:R-:W-:Y:S05]  /*6000*/  BRA.DIV UR4, `(.L_x_9453) ;  /* 0x000001aa04a47947 */ /* 0x000fea000b800000 */
[----:B------:R0:W0:Y:S04]  /*6010*/  SHFL.IDX PT, R47, R101, 0x1, 0x181f ;  /* 0x00381f00652f7f89 */ /* 0x00002800000e0000 */
[----:B------:R0:W0:Y:S02]  /*6020*/  SHFL.IDX PT, R46, R106, 0x1, 0x181f ;  /* 0x00381f006a2e7f89 */ /* 0x00002400000e0000 */
.L_x_9767:
        /* <DEDUP_REMOVED lines=27> */
[----:B------:R-:W-:Y:S02]  /*61e0*/  SHF.R.U32.HI R74, RZ, 0x10, R53 ;  /* 0x00000010ff4a7819 */ /* 0x000fe40000011635 */
[----:B------:R-:W-:Y:S02]  /*61f0*/  SHF.R.U64 R72, R48, 0x10, R49 ;  /* 0x0000001030487819 */ /* 0x000fe40000001231 */
[----:B--2---:R-:W-:Y:S01]  /*6200*/  SHF.R.U64 R105, R52, 0x10, R53 ;  /* 0x0000001034697819 */ /* 0x004fe20000001235 */
[----:B----4-:R-:W-:Y:S01]  /*6210*/  IMAD.MOV.U32 R52, RZ, RZ, R43 ;  /* 0x000000ffff347224 */ /* 0x010fe200078e002b */
[--C-:B------:R-:W-:Y:S01]  /*6220*/  SHF.R.U64 R48, R50, 0x10, R51.reuse ;  /* 0x0000001032307819 */ /* 0x100fe20000001233 */
[--C-:B------:R-:W-:Y:S01]  /*6230*/  HADD2.F32 R53, -RZ, R120.reuse.H0_H0 ;  /* 0x20000078ff357230 */ /* 0x100fe20000004100 */
[----:B------:R-:W-:Y:S01]  /*6240*/  SHF.R.U32.HI R73, RZ, 0x10, R51 ;  /* 0x00000010ff497819 */ /* 0x000fe20000011633 */
[----:B0-----:R-:W-:Y:S01]  /*6250*/  IMAD.MOV.U32 R50, RZ, RZ, R12 ;  /* 0x000000ffff327224 */ /* 0x001fe200078e000c */
[----:B------:R-:W-:Y:S01]  /*6260*/  SHF.R.U32.HI R75, RZ, 0x10, R49 ;  /* 0x00000010ff4b7819 */ /* 0x000fe20000011631 */
[----:B------:R-:W-:Y:S01]  /*6270*/  HADD2.F32 R120, -RZ, R120.H1_H1 ;  /* 0x30000078ff787230 */ /* 0x000fe20000004100 */
[--C-:B------:R-:W-:Y:S01]  /*6280*/  SHF.R.U64 R49, R54, 0x10, R55.reuse ;  /* 0x0000001036317819 */ /* 0x100fe20000001237 */
[----:B------:R-:W-:Y:S01]  /*6290*/  HADD2.F32 R43, -RZ, R41.H0_H0 ;  /* 0x20000029ff2b7230 */ /* 0x000fe20000004100 */
[----:B------:R-:W-:Y:S01]  /*62a0*/  SHF.R.U32.HI R55, RZ, 0x10, R55 ;  /* 0x00000010ff377819 */ /* 0x000fe20000011637 */
[----:B------:R-:W-:Y:S01]  /*62b0*/  IMAD.MOV.U32 R51, RZ, RZ, R40 ;  /* 0x000000ffff337224 */ /* 0x000fe200078e0028 */
[----:B------:R-:W-:Y:S01]  /*62c0*/  MOV R40, R15 ;  /* 0x0000000f00287202 */ /* 0x000fe20000000f00 */
[----:B------:R-:W-:-:S02]  /*62d0*/  HADD2.F32 R12, -RZ, R13.H0_H0 ;  /* 0x2000000dff0c7230 */ /* 0x000fc40000004100 */
[----:B------:R-:W-:Y:S02]  /*62e0*/  HADD2.F32 R41, -RZ, R41.H1_H1 ;  /* 0x30000029ff297230 */ /* 0x000fe40000004100 */
[----:B------:R-:W-:Y:S02]  /*62f0*/  HADD2.F32 R74, -RZ, R74.H0_H0 ;  /* 0x2000004aff4a7230 */ /* 0x000fe40000004100 */
[----:B------:R-:W-:Y:S02]  /*6300*/  HADD2.F32 R15, -RZ, R13.H1_H1 ;  /* 0x3000000dff0f7230 */ /* 0x000fe40000004100 */
[-C--:B------:R-:W-:Y:S01]  /*6310*/  FMUL.FTZ R13, R43, R120.reuse ;  /* 0x000000782b0d7220 */ /* 0x080fe20000410000 */
[----:B------:R-:W-:Y:S02]  /*6320*/  HADD2.F32 R54, -RZ, R75.H0_H0 ;  /* 0x2000004bff367230 */ /* 0x000fe40000004100 */
[C---:B------:R-:W-:Y:S01]  /*6330*/  FMUL.FTZ R120, R12.reuse, R120 ;  /* 0x000000780c787220 */ /* 0x040fe20000410000 */
[-C--:B------:R-:W-:Y:S01]  /*6340*/  FMUL.FTZ R102, R41, R74.reuse ;  /* 0x0000004a29667220 */ /* 0x080fe20000410000 */
[----:B------:R-:W-:Y:S01]  /*6350*/  FMUL.FTZ R74, R15, R74 ;  /* 0x0000004a0f4a7220 */ /* 0x000fe20000410000 */
[-C--:B------:R-:W-:Y:S01]  /*6360*/  FFMA.FTZ R12, R12, R53.reuse, -R13 ;  /* 0x000000350c0c7223 */ /* 0x080fe2000001080d */
[----:B------:R-:W-:Y:S01]  /*6370*/  FFMA.FTZ R13, R43, R53, R120 ;  /* 0x000000352b0d7223 */ /* 0x000fe20000010078 */
[----:B------:R-:W-:Y:S01]  /*6380*/  FFMA.FTZ R15, R15, R54, -R102 ;  /* 0x000000360f0f7223 */ /* 0x000fe20000010866 */
[----:B------:R-:W-:-:S02]  /*6390*/  HADD2.F32 R43, -RZ, R52.H0_H0 ;  /* 0x20000034ff2b7230 */ /* 0x000fc40000004100 */
[----:B------:R-:W-:Y:S01]  /*63a0*/  FFMA.FTZ R102, R41, R54, R74 ;  /* 0x0000003629667223 */ /* 0x000fe2000001004a */
[----:B------:R-:W-:Y:S02]  /*63b0*/  HADD2.F32 R52, -RZ, R52.H1_H1 ;  /* 0x30000034ff347230 */ /* 0x000fe40000004100 */
[----:B------:R-:W-:Y:S01]  /*63c0*/  HADD2.F32 R55, -RZ, R55.H0_H0 ;  /* 0x20000037ff377230 */ /* 0x000fe20000004100 */
[----:B------:R-:W-:Y:S01]  /*63d0*/  F2FP.F16.F32.PACK_AB R15, R15, R12 ;  /* 0x0000000c0f0f723e */ /* 0x000fe200000000ff */
[----:B------:R-:W-:Y:S02]  /*63e0*/  HADD2.F32 R74, -RZ, R119.H0_H0 ;  /* 0x20000077ff4a7230 */ /* 0x000fe40000004100 */
[--C-:B------:R-:W-:Y:S02]  /*63f0*/  HADD2.F32 R41, -RZ, R40.reuse.H0_H0 ;  /* 0x20000028ff297230 */ /* 0x100fe40000004100 */
[----:B------:R-:W-:Y:S02]  /*6400*/  HADD2.F32 R40, -RZ, R40.H1_H1 ;  /* 0x30000028ff287230 */ /* 0x000fe40000004100 */
[----:B---3--:R-:W-:Y:S01]  /*6410*/  FMUL.FTZ R104, R43, R74 ;  /* 0x0000004a2b687220 */ /* 0x008fe20000410000 */
[----:B------:R-:W-:-:S02]  /*6420*/  HADD2.F32 R53, -RZ, R73.H0_H0 ;  /* 0x20000049ff357230 */ /* 0x000fc40000004100 */
[-C--:B------:R-:W-:Y:S01]  /*6430*/  FMUL.FTZ R73, R52, R55.reuse ;  /* 0x0000003734497220 */ /* 0x080fe20000410000 */
[----:B------:R-:W-:Y:S02]  /*6440*/  HADD2.F32 R54, -RZ, R117.H1_H1 ;  /* 0x30000075ff367230 */ /* 0x000fe40000004100 */
[C---:B------:R-:W-:Y:S01]  /*6450*/  FMUL.FTZ R74, R41.reuse, R74 ;  /* 0x0000004a294a7220 */ /* 0x040fe20000410000 */
[C---:B------:R-:W-:Y:S01]  /*6460*/  FMUL.FTZ R55, R40.reuse, R55 ;  /* 0x0000003728377220 */ /* 0x040fe20000410000 */
[----:B------:R-:W-:Y:S01]  /*6470*/  FFMA.FTZ R75, R40, R53, -R73 ;  /* 0x00000035284b7223 */ /* 0x000fe20000010849 */
[----:B------:R-:W-:Y:S02]  /*6480*/  HADD2.F32 R119, -RZ, R119.H1_H1 ;  /* 0x30000077ff777230 */ /* 0x000fe40000004100 */
[-C--:B------:R-:W-:Y:S01]  /*6490*/  FFMA.FTZ R104, R41, R54.reuse, -R104 ;  /* 0x0000003629687223 */ /* 0x080fe20000010868 */
[----:B------:R-:W-:Y:S02]  /*64a0*/  HADD2.F32 R40, -RZ, R50.H0_H0 ;  /* 0x20000032ff287230 */ /* 0x000fe40000004100 */
[----:B------:R-:W-:Y:S01]  /*64b0*/  FFMA.FTZ R74, R43, R54, R74 ;  /* 0x000000362b4a7223 */ /* 0x000fe2000001004a */
[----:B------:R-:W-:-:S02]  /*64c0*/  HADD2.F32 R41, -RZ, R51.H0_H0 ;  /* 0x20000033ff297230 */ /* 0x000fc40000004100 */
[----:B------:R-:W-:Y:S01]  /*64d0*/  FFMA.FTZ R103, R52, R53, R55 ;  /* 0x0000003534677223 */ /* 0x000fe20000010037 */
[----:B------:R-:W-:Y:S02]  /*64e0*/  HADD2.F32 R43, -RZ, R118.H0_H0 ;  /* 0x20000076ff2b7230 */ /* 0x000fe40000004100 */
[-C--:B------:R-:W-:Y:S01]  /*64f0*/  FMUL.FTZ R54, R40, R119.reuse ;  /* 0x0000007728367220 */ /* 0x080fe20000410000 */
[----:B------:R-:W-:Y:S02]  /*6500*/  HADD2.F32 R52, -RZ, R105.H0_H0 ;  /* 0x20000069ff347230 */ /* 0x000fe40000004100 */
[C---:B------:R-:W-:Y:S01]  /*6510*/  FMUL.FTZ R53, R41.reuse, R119 ;  /* 0x0000007729357220 */ /* 0x040fe20000410000 */
[----:B------:R-:W-:Y:S02]  /*6520*/  HADD2.F32 R51, -RZ, R51.H1_H1 ;  /* 0x30000033ff337230 */ /* 0x000fe40000004100 */
[----:B------:R-:W-:Y:S01]  /*6530*/  FFMA.FTZ R54, R41, R43, R54 ;  /* 0x0000002b29367223 */ /* 0x000fe20000010036 */
[----:B------:R-:W-:-:S02]  /*6540*/  HADD2.F32 R50, -RZ, R50.H1_H1 ;  /* 0x30000032ff327230 */ /* 0x000fc40000004100 */
[----:B------:R-:W-:Y:S01]  /*6550*/  FFMA.FTZ R53, R40, R43, -R53 ;  /* 0x0000002b28357223 */ /* 0x000fe20000010835 */
[----:B------:R-:W-:Y:S02]  /*6560*/  HADD2.F32 R72, -RZ, R72.H0_H0 ;  /* 0x20000048ff487230 */ /* 0x000fe40000004100 */
[-C--:B------:R-:W-:Y:S01]  /*6570*/  FMUL.FTZ R55, R51, R52.reuse ;  /* 0x0000003433377220 */ /* 0x080fe20000410000 */
[----:B------:R-:W-:Y:S02]  /*6580*/  HADD2.F32 R41, -RZ, R42.H0_H0 ;  /* 0x2000002aff297230 */ /* 0x000fe40000004100 */
[C---:B------:R-:W-:Y:S01]  /*6590*/  FMUL.FTZ R52, R50.reuse, R52 ;  /* 0x0000003432347220 */ /* 0x040fe20000410000 */
[----:B------:R-:W-:Y:S02]  /*65a0*/  HADD2.F32 R118, -RZ, R118.H1_H1 ;  /* 0x30000076ff767230 */ /* 0x000fe40000004100 */
[----:B------:R-:W-:Y:S01]  /*65b0*/  FFMA.FTZ R50, R50, R72, -R55 ;  /* 0x0000004832327223 */ /* 0x000fe20000010837 */
[----:B------:R-:W-:-:S02]  /*65c0*/  HADD2.F32 R49, -RZ, R49.H0_H0 ;  /* 0x20000031ff317230 */ /* 0x000fc40000004100 */
[----:B------:R-:W-:Y:S01]  /*65d0*/  FFMA.FTZ R51, R51, R72, R52 ;  /* 0x0000004833337223 */ /* 0x000fe20000010034 */
[----:B------:R-:W-:Y:S02]  /*65e0*/  HADD2.F32 R40, -RZ, R14.H0_H0 ;  /* 0x2000000eff287230 */ /* 0x000fe40000004100 */
[----:B------:R-:W-:Y:S01]  /*65f0*/  FMUL.FTZ R55, R41, R118 ;  /* 0x0000007629377220 */ /* 0x000fe20000410000 */
[----:B------:R-:W-:Y:S01]  /*6600*/  HADD2.F32 R42, -RZ, R42.H1_H1 ;  /* 0x3000002aff2a7230 */ /* 0x000fe20000004100 */
[----:B------:R-:W-:Y:S01]  /*6610*/  F2FP.F16.F32.PACK_AB R75, R75, R104 ;  /* 0x000000684b4b723e */ /* 0x000fe200000000ff */
[----:B------:R-:W-:Y:S02]  /*6620*/  HADD2.F32 R14, -RZ, R14.H1_H1 ;  /* 0x3000000eff0e7230 */ /* 0x000fe40000004100 */
[----:B------:R-:W-:Y:S01]  /*6630*/  FMUL.FTZ R118, R40, R118 ;  /* 0x0000007628767220 */ /* 0x000fe20000410000 */
[----:B------:R-:W-:Y:S02]  /*6640*/  HADD2.F32 R117, -RZ, R117.H0_H0 ;  /* 0x20000075ff757230 */ /* 0x000fe40000004100 */
        /* <DEDUP_REMOVED lines=14> */
[----:B------:R-:W-:-:S07]  /*6730*/  F2FP.F16.F32.PACK_AB R42, R49, R118 ;  /* 0x00000076312a723e */ /* 0x000fce00000000ff */
.L_x_9457:
[----:B------:R-:W-:Y:S05]  /*6740*/  BSYNC B2 ;  /* 0x0000000000027941 */ /* 0x000fea0003800000 */
.L_x_9456:
[----:B------:R-:W-:Y:S01]  /*6750*/  ISETP.GE.AND P4, PT, R11, R107, PT ;  /* 0x0000006b0b00720c */ /* 0x000fe20003f86270 */
[----:B0-----:R0:W-:-:S12]  /*6760*/  ST.E.128 desc[UR42][R44.64], R12 ;  /* 0x0000000c2c007985 */ /* 0x0011d8000c101d2a */
[----:B------:R-:W-:-:S05]  /*6770*/  @!P4 IMAD.WIDE R46, R11, 0x2, R46 ;  /* 0x000000020b2ec825 */ /* 0x000fca00078e022e */
[----:B----4-:R0:W-:Y:S02]  /*6780*/  @!P4 ST.E.128 desc[UR42][R46.64], R40 ;  /* 0x000000282e00c985 */ /* 0x0101e4000c101d2a */
.L_x_9455:
[----:B------:R-:W-:Y:S05]  /*6790*/  BSYNC B1 ;  /* 0x0000000000017941 */ /* 0x000fea0003800000 */
.L_x_9454:
[----:B------:R-:W-:-:S03]  /*67a0*/  UMOV UR4, 0xffffffff ;  /* 0xffffffff00047882 */ /* 0x000fc60000000000 */
[----:B------:R-:W-:Y:S05]  /*67b0*/  BRA.DIV UR4, `(.L_x_9458) ;  /* 0x000001a604047947 */ /* 0x000fea000b800000 */
[----:B0-----:R0:W0:Y:S04]  /*67c0*/  SHFL.IDX PT, R47, R101, 0x2, 0x181f ;  /* 0x00581f00652f7f89 */ /* 0x00102800000e0000 */
[----:B------:R0:W0:Y:S02]  /*67d0*/  SHFL.IDX PT, R46, R106, 0x2, 0x181f ;  /* 0x00581f006a2e7f89 */ /* 0x00002400000e0000 */
.L_x_9771:
        /* <DEDUP_REMOVED lines=22> */
[----:B------:R-:W-:-:S03]  /*6940*/  IMAD R11, R11, 0x2, R18 ;  /* 0x000000020b0b7824 */ /* 0x000fc600078e0212 */
[----:B------:R-:W-:Y:S02]  /*6950*/  LEA R40, R13, R18, 0x1 ;  /* 0x000000120d287211 */ /* 0x000fe400078e08ff */
[----:B------:R0:W4:Y:S04]  /*6960*/  LDS.128 R12, [R11+0x18400] ;  /* 0x018400000b0c7984 */ /* 0x0001280000000c00 */
[----:B------:R-:W0:Y:S01]  /*6970*/  LDS.128 R40, [R40+0x18400] ;  /* 0x0184000028287984 */ /* 0x000e220000000c00 */
[----:B------:R-:W-:Y:S05]  /*6980*/  @P3 BRA `(.L_x_9462) ;  /* 0x0000000400603947 */ /* 0x000fea0003800000 */
[----:B------:R-:W-:Y:S01]  /*6990*/  SHF.R.U32.HI R54, RZ, 0x10, R61 ;  /* 0x00000010ff367819 */ /* 0x000fe2000001163d */
[----:B0-----:R-:W-:Y:S01]  /*69a0*/  IMAD.MOV.U32 R49, RZ, RZ, R40 ;  /* 0x000000ffff317224 */ /* 0x001fe200078e0028 */
[--C-:B------:R-:W-:Y:S01]  /*69b0*/  SHF.R.U32.HI R52, RZ, 0x10, R57.reuse ;  /* 0x00000010ff347819 */ /* 0x100fe20000011639 */
[----:B------:R-:W-:Y:S01]  /*69c0*/  IMAD.MOV.U32 R50, RZ, RZ, R42 ;  /* 0x000000ffff327224 */ /* 0x000fe200078e002a */
[----:B------:R-:W-:Y:S01]  /*69d0*/  SHF.R.U64 R73, R56, 0x10, R57 ;  /* 0x0000001038497819 */ /* 0x000fe20000001239 */
[----:B----4-:R-:W-:Y:S01]  /*69e0*/  IMAD.MOV.U32 R40, RZ, RZ, R14 ;  /* 0x000000ffff287224 */ /* 0x010fe200078e000e */
[----:B------:R-:W-:Y:S01]  /*69f0*/  SHF.R.U64 R72, R60, 0x10, R61 ;  /* 0x000000103c487819 */ /* 0x000fe2000000123d */
[----:B------:R-:W-:Y:S01]  /*6a00*/  HADD2.F32 R53, -RZ, R116.H1_H1 ;  /* 0x30000074ff357230 */ /* 0x000fe20000004100 */
        /* <DEDUP_REMOVED lines=9> */
[----:B------:R-:W-:Y:S01]  /*6aa0*/  HADD2.F32 R51, -RZ, R114.H1_H1 ;  /* 0x30000072ff337230 */ /* 0x000fe20000004100 */
[----:B------:R-:W-:Y:S01]  /*6ab0*/  SHF.R.U32.HI R62, RZ, 0x10, R63 ;  /* 0x00000010ff3e7819 */ /* 0x000fe2000001163f */
[----:B------:R-:W-:Y:S02]  /*6ac0*/  HADD2.F32 R13, -RZ, R13.H1_H1 ;  /* 0x3000000dff0d7230 */ /* 0x000fe40000004100 */
[-C--:B------:R-:W-:Y:S01]  /*6ad0*/  FMUL.FTZ R56, R41, R54.reuse ;  /* 0x0000003629387220 */ /* 0x080fe20000410000 */
[----:B------:R-:W-:Y:S02]  /*6ae0*/  HADD2.F32 R52, -RZ, R52.H0_H0 ;  /* 0x20000034ff347230 */ /* 0x000fe40000004100 */
[-C--:B------:R-:W-:Y:S01]  /*6af0*/  FFMA.FTZ R55, R14, R51.reuse, -R55 ;  /* 0x000000330e377223 */ /* 0x080fe20000010837 */
[----:B------:R-:W-:Y:S01]  /*6b00*/  FFMA.FTZ R53, R42, R51, R53 ;  /* 0x000000332a357223 */ /* 0x000fe20000010035 */
[----:B------:R-:W-:Y:S01]  /*6b10*/  FMUL.FTZ R54, R13, R54 ;  /* 0x000000360d367220 */ /* 0x000fe20000410000 */
[----:B------:R-:W-:-:S02]  /*6b20*/  HADD2.F32 R51, -RZ, R115.H1_H1 ;  /* 0x30000073ff337230 */ /* 0x000fc40000004100 */
[-C--:B------:R-:W-:Y:S01]  /*6b30*/  FFMA.FTZ R56, R13, R52.reuse, -R56 ;  /* 0x000000340d387223 */ /* 0x080fe20000010838 */
        /* <DEDUP_REMOVED lines=26> */
[-C--:B------:R-:W-:Y:S01]  /*6ce0*/  FMUL.FTZ R51, R49, R41.reuse ;  /* 0x0000002931337220 */ /* 0x080fe20000410000 */
[----:B------:R-:W-:Y:S02]  /*6cf0*/  HADD2.F32 R15, -RZ, R73.H0_H0 ;  /* 0x20000049ff0f7230 */ /* 0x000fe40000004100 */
[C---:B------:R-:W-:Y:S01]  /*6d00*/  FMUL.FTZ R52, R12.reuse, R41 ;  /* 0x000000290c347220 */ /* 0x040fe20000410000 */
[----:B------:R-:W-:Y:S02]  /*6d10*/  HADD2.F32 R115, -RZ, R115.H0_H0 ;  /* 0x20000073ff737230 */ /* 0x000fe40000004100 */
[----:B------:R-:W-:Y:S01]  /*6d20*/  FFMA.FTZ R42, R13, R114, -R42 ;  /* 0x000000720d2a7223 */ /* 0x000fe2000001082a */
[----:B------:R-:W-:Y:S02]  /*6d30*/  HADD2.F32 R13, -RZ, R50.H0_H0 ;  /* 0x20000032ff0d7230 */ /* 0x000fe40000004100 */
[-C--:B------:R-:W-:Y:S01]  /*6d40*/  FFMA.FTZ R51, R12, R15.reuse, -R51 ;  /* 0x0000000f0c337223 */ /* 0x080fe20000010833 */
[----:B------:R-:W-:Y:S01]  /*6d50*/  FFMA.FTZ R52, R49, R15, R52 ;  /* 0x0000000f31347223 */ /* 0x000fe20000010034 */
[----:B------:R-:W-:-:S02]  /*6d60*/  HADD2.F32 R15, -RZ, R61.H0_H0 ;  /* 0x2000003dff0f7230 */ /* 0x000fc40000004100 */
[----:B------:R-:W-:Y:S01]  /*6d70*/  FFMA.FTZ R43, R14, R114, R43 ;  /* 0x000000720e2b7223 */ /* 0x000fe2000001002b */
[----:B------:R-:W-:Y:S02]  /*6d80*/  HADD2.F32 R50, -RZ, R50.H1_H1 ;  /* 0x30000032ff327230 */ /* 0x000fe40000004100 */
[----:B------:R-:W-:Y:S01]  /*6d90*/  FMUL.FTZ R41, R13, R115 ;  /* 0x000000730d297220 */ /* 0x000fe20000410000 */
[--C-:B------:R-:W-:Y:S01]  /*6da0*/  HADD2.F32 R12, -RZ, R40.reuse.H0_H0 ;  /* 0x20000028ff0c7230 */ /* 0x100fe20000004100 */
        /* <DEDUP_REMOVED lines=15> */
[----:B------:R-:W-:Y:S01]  /*6ea0*/  F2FP.F16.F32.PACK_AB R11, R40, R41 ;  /* 0x00000029280b723e */ /* 0x000fe200000000ff */
[----:B------:R-:W-:Y:S01]  /*6eb0*/  IMAD.MOV.U32 R40, RZ, RZ, R52 ;  /* 0x000000ffff287224 */ /* 0x000fe200078e0034 */
[----:B------:R-:W-:Y:S01]  /*6ec0*/  F2FP.F16.F32.PACK_AB R42, R15, R14 ;  /* 0x0000000e0f2a723e */ /* 0x000fe200000000ff */
[----:B------:R-:W-:Y:S01]  /*6ed0*/  IMAD.MOV.U32 R15, RZ, RZ, R58 ;  /* 0x000000ffff0f7224 */ /* 0x000fe200078e003a */
[----:B------:R-:W-:Y:S01]  /*6ee0*/  F2FP.F16.F32.PACK_AB R13, R56, R55 ;  /* 0x00000037380d723e */ /* 0x000fe200000000ff */
[----:B------:R-:W-:Y:S01]  /*6ef0*/  IMAD.MOV.U32 R14, RZ, RZ, R11 ;  /* 0x000000ffff0e7224 */ /* 0x000fe200078e000b */
[----:B------:R-:W-:-:S07]  /*6f00*/  MOV R41, R53 ;  /* 0x0000003500297202 */ /* 0x000fce0000000f00 */
.L_x_9462:
[----:B------:R-:W-:Y:S05]  /*6f10*/  BSYNC B2 ;  /* 0x0000000000027941 */ /* 0x000fea0003800000 */
.L_x_9461:
[----:B------:R-:W-:Y:S01]  /*6f20*/  ISETP.GE.AND P4, PT, R48, R107, PT ;  /* 0x0000006b3000720c */ /* 0x000fe20003f86270 */
[----:B----4-:R4:W-:-:S12]  /*6f30*/  ST.E.128 desc[UR42][R44.64], R12 ;  /* 0x0000000c2c007985 */ /* 0x0109d8000c101d2a */
[----:B------:R-:W-:-:S05]  /*6f40*/  @!P4 IMAD.WIDE R46, R48, 0x2, R46 ;  /* 0x00000002302ec825 */ /* 0x000fca00078e022e */
[----:B0-----:R4:W-:Y:S02]  /*6f50*/  @!P4 ST.E.128 desc[UR42][R46.64], R40 ;  /* 0x000000282e00c985 */ /* 0x0019e4000c101d2a */
.L_x_9460:
[----:B------:R-:W-:Y:S05]  /*6f60*/  BSYNC B1 ;  /* 0x0000000000017941 */ /* 0x000fea0003800000 */
.L_x_9459:
[----:B------:R-:W-:-:S03]  /*6f70*/  UMOV UR4, 0xffffffff ;  /* 0xffffffff00047882 */ /* 0x000fc60000000000 */
[----:B------:R-:W-:Y:S05]  /*6f80*/  BRA.DIV UR4, `(.L_x_9463) ;  /* 0x0000019e045c7947 */ /* 0x000fea000b800000 */
[----:B0-----:R-:W0:Y:S04]  /*6f90*/  SHFL.IDX PT, R101, R101, 0x3, 0x181f ;  /* 0x00781f0065657f89 */ /* 0x001e2800000e0000 */
[----:B------:R-:W0:Y:S02]  /*6fa0*/  SHFL.IDX PT, R106, R106, 0x3, 0x181f ;  /* 0x00781f006a6a7f89 */ /* 0x000e2400000e0000 */
.L_x_9775:
        /* <DEDUP_REMOVED lines=16> */
[----:B------:R-:W-:Y:S01]  /*70b0*/  LOP3.LUT R12, R12, R13, RZ, 0x3c, !PT ;  /* 0x0000000d0c0c7212 */ /* 0x000fe200078e3cff */
[----:B------:R-:W-:-:S03]  /*70c0*/  IMAD R13, R19, 0x4000, R6 ;  /* 0x00004000130d7824 */ /* 0x000fc600078e0206 */
[----:B------:R-:W-:Y:S01]  /*70d0*/  LOP3.LUT R109, R109, 0x7fffe000, RZ, 0xc0, !PT ;  /* 0x7fffe0006d6d7812 */ /* 0x000fe200078ec0ff */
[----:B------:R-:W-:-:S03]  /*70e0*/  IMAD R13, R13, 0x2, R18 ;  /* 0x000000020d0d7824 */ /* 0x000fc600078e0212 */
[----:B------:R-:W-:-:S05]  /*70f0*/  IADD3 R12, R12, R109, R201 ;  /* 0x0000006d0c0c7210 */ /* 0x000fca0007ffe0c9 */
[----:B------:R-:W-:-:S05]  /*7100*/  IMAD R15, R19, 0x4000, R12 ;  /* 0x00004000130f7824 */ /* 0x000fca00078e020c */
[----:B------:R-:W-:Y:S02]  /*7110*/  LEA R40, R15, R18, 0x1 ;  /* 0x000000120f287211 */ /* 0x000fe400078e08ff */
[----:B------:R-:W0:Y:S04]  /*7120*/  LDS.128 R12, [R13+0x18400] ;  /* 0x018400000d0c7984 */ /* 0x000e280000000c00 */
[----:B------:R-:W4:Y:S01]  /*7130*/  LDS.128 R40, [R40+0x18400] ;  /* 0x0184000028287984 */ /* 0x000f220000000c00 */
[----:B------:R-:W-:Y:S05]  /*7140*/  @P3 BRA `(.L_x_9465) ;  /* 0x0000000400583947 */ /* 0x000fea0003800000 */
[----:B------:R-:W-:Y:S01]  /*7150*/  SHF.R.U32.HI R50, RZ, 0x10, R69 ;  /* 0x00000010ff327819 */ /* 0x000fe20000011645 */
[----:B----4-:R-:W-:Y:S01]  /*7160*/  IMAD.MOV.U32 R46, RZ, RZ, R40 ;  /* 0x000000ffff2e7224 */ /* 0x010fe200078e0028 */
[----:B------:R-:W-:Y:S01]  /*7170*/  SHF.R.U32.HI R48, RZ, 0x10, R65 ;  /* 0x00000010ff307819 */ /* 0x000fe20000011641 */
[----:B------:R-:W-:Y:S01]  /*7180*/  IMAD.MOV.U32 R47, RZ, RZ, R42 ;  /* 0x000000ffff2f7224 */ /* 0x000fe200078e002a */
[--C-:B------:R-:W-:Y:S01]  /*7190*/  SHF.R.U64 R55, R70, 0x10, R71.reuse ;  /* 0x0000001046377819 */ /* 0x100fe20000001247 */
[----:B0-----:R-:W-:Y:S01]  /*71a0*/  IMAD.MOV.U32 R40, RZ, RZ, R14 ;  /* 0x000000ffff287224 */ /* 0x001fe200078e000e */
[----:B------:R-:W-:Y:S01]  /*71b0*/  SHF.R.U32.HI R70, RZ, 0x10, R71 ;  /* 0x00000010ff467819 */ /* 0x000fe20000011647 */
[--C-:B------:R-:W-:Y:S01]  /*71c0*/  HADD2.F32 R42, -RZ, R41.reuse.H0_H0 ;  /* 0x20000029ff2a7230 */ /* 0x100fe20000004100 */
[--C-:B------:R-:W-:Y:S01]  /*71d0*/  SHF.R.U64 R61, R66, 0x10, R67.reuse ;  /* 0x00000010423d7819 */ /* 0x100fe20000001243 */
[----:B------:R-:W-:Y:S01]  /*71e0*/  HADD2.F32 R41, -RZ, R41.H1_H1 ;  /* 0x30000029ff297230 */ /* 0x000fe20000004100 */
[----:B------:R-:W-:Y:S01]  /*71f0*/  SHF.R.U32.HI R66, RZ, 0x10, R67 ;  /* 0x00000010ff427819 */ /* 0x000fe20000011643 */
[--C-:B------:R-:W-:Y:S01]  /*7200*/  HADD2.F32 R14, -RZ, R13.reuse.H0_H0 ;  /* 0x2000000dff0e7230 */ /* 0x100fe20000004100 */
[----:B------:R-:W-:Y:S01]  /*7210*/  SHF.R.U64 R60, R68, 0x10, R69 ;  /* 0x00000010443c7819 */ /* 0x000fe20000001245 */
[----:B------:R-:W-:Y:S01]  /*7220*/  HADD2.F32 R50, -RZ, R50.H0_H0 ;  /* 0x20000032ff327230 */ /* 0x000fe20000004100 */
[----:B------:R-:W-:Y:S01]  /*7230*/  SHF.R.U64 R62, R64, 0x10, R65 ;  /* 0x00000010403e7819 */ /* 0x000fe20000001241 */
[----:B------:R-:W-:-:S02]  /*7240*/  HADD2.F32 R13, -RZ, R13.H1_H1 ;  /* 0x3000000dff0d7230 */ /* 0x000fc40000004100 */
[----:B------:R-:W-:Y:S02]  /*7250*/  HADD2.F32 R51, -RZ, R108.H0_H0 ;  /* 0x2000006cff337230 */ /* 0x000fe40000004100 */
        /* <DEDUP_REMOVED lines=11> */
[----:B------:R-:W-:Y:S02]  /*7310*/  HADD2.F32 R13, -RZ, R15.H0_H0 ;  /* 0x2000000fff0d7230 */ /* 0x000fe40000004100 */
[--C-:B------:R-:W-:Y:S02]  /*7320*/  HADD2.F32 R14, -RZ, R43.reuse.H0_H0 ;  /* 0x2000002bff0e7230 */ /* 0x100fe40000004100 */
[----:B------:R-:W-:Y:S02]  /*7330*/  HADD2.F32 R43, -RZ, R43.H1_H1 ;  /* 0x3000002bff2b7230 */ /* 0x000fe40000004100 */
[-C--:B------:R-:W-:Y:S01]  /*7340*/  FMUL.FTZ R49, R13, R48.reuse ;  /* 0x000000300d317220 */ /* 0x080fe20000410000 */
[----:B------:R-:W-:Y:S02]  /*7350*/  HADD2.F32 R50, -RZ, R70.H0_H0 ;  /* 0x20000046ff327230 */ /* 0x000fe40000004100 */
[----:B------:R-:W-:Y:S01]  /*7360*/  FMUL.FTZ R56, R14, R48 ;  /* 0x000000300e387220 */ /* 0x000fe20000410000 */
[----:B------:R-:W-:Y:S01]  /*7370*/  HADD2.F32 R15, -RZ, R15.H1_H1 ;  /* 0x3000000fff0f7230 */ /* 0x000fe20000004100 */
[----:B------:R-:W-:Y:S01]  /*7380*/  F2FP.F16.F32.PACK_AB R51, R54, R51 ;  /* 0x000000333633723e */ /* 0x000fe200000000ff */
[----:B------:R-:W-:-:S02]  /*7390*/  HADD2.F32 R41, -RZ, R112.H0_H0 ;  /* 0x20000070ff297230 */ /* 0x000fc40000004100 */
[-C--:B------:R-:W-:Y:S01]  /*73a0*/  FMUL.FTZ R48, R43, R50.reuse ;  /* 0x000000322b307220 */ /* 0x080fe20000410000 */
[----:B------:R-:W-:Y:S02]  /*73b0*/  HADD2.F32 R42, -RZ, R66.H0_H0 ;  /* 0x20000042ff2a7230 */ /* 0x000fe40000004100 */
[----:B------:R-:W-:Y:S01]  /*73c0*/  FMUL.FTZ R58, R15, R50 ;  /* 0x000000320f3a7220 */ /* 0x000fe20000410000 */
[----:B------:R-:W-:Y:S02]  /*73d0*/  HADD2.F32 R108, -RZ, R108.H1_H1 ;  /* 0x3000006cff6c7230 */ /* 0x000fe40000004100 */
[-C--:B------:R-:W-:Y:S01]  /*73e0*/  FFMA.FTZ R50, R14, R41.reuse, R49 ;  /* 0x000000290e327223 */ /* 0x080fe20000010031 */
[----:B------:R-:W-:Y:S01]  /*73f0*/  FFMA.FTZ R56, R13, R41, -R56 ;  /* 0x000000290d387223 */ /* 0x000fe20000010838 */
[----:B------:R-:W-:Y:S02]  /*7400*/  HADD2.F32 R14, -RZ, R46.H0_H0 ;  /* 0x2000002eff0e7230 */ /* 0x000fe40000004100 */
[----:B------:R-:W-:Y:S01]  /*7410*/  FFMA.FTZ R57, R15, R42, -R48 ;  /* 0x0000002a0f397223 */ /* 0x000fe20000010830 */
[----:B------:R-:W-:-:S02]  /*7420*/  HADD2.F32 R41, -RZ, R60.H0_H0 ;  /* 0x2000003cff297230 */ /* 0x000fc40000004100 */
[----:B------:R-:W-:Y:S01]  /*7430*/  FFMA.FTZ R59, R43, R42, R58 ;  /* 0x0000002a2b3b7223 */ /* 0x000fe2000001003a */
[----:B------:R-:W-:Y:S02]  /*7440*/  HADD2.F32 R13, -RZ, R12.H0_H0 ;  /* 0x2000000cff0d7230 */ /* 0x000fe40000004100 */
[-C--:B------:R-:W-:Y:S01]  /*7450*/  FMUL.FTZ R42, R14, R108.reuse ;  /* 0x0000006c0e2a7220 */ /* 0x080fe20000410000 */
        /* <DEDUP_REMOVED lines=8> */
[----:B------:R-:W-:Y:S01]  /*74e0*/  FFMA.FTZ R42, R13, R111, -R42 ;  /* 0x0000006f0d2a7223 */ /* 0x000fe2000001082a */
[----:B------:R-:W-:Y:S02]  /*74f0*/  HADD2.F32 R13, -RZ, R47.H0_H0 ;  /* 0x2000002fff0d7230 */ /* 0x000fe40000004100 */
[-C--:B------:R-:W-:Y:S01]  /*7500*/  FFMA.FTZ R49, R12, R15.reuse, -R49 ;  /* 0x0000000f0c317223 */ /* 0x080fe20000010831 */
[----:B------:R-:W-:Y:S01]  /*7510*/  FFMA.FTZ R46, R46, R15, R41 ;  /* 0x0000000f2e2e7223 */ /* 0x000fe20000010029 */
[----:B------:R-:W-:Y:S02]  /*7520*/  HADD2.F32 R15, -RZ, R55.H0_H0 ;  /* 0x20000037ff0f7230 */ /* 0x000fe40000004100 */
[----:B------:R-:W-:Y:S01]  /*7530*/  FFMA.FTZ R43, R14, R111, R43 ;  /* 0x0000006f0e2b7223 */ /* 0x000fe2000001002b */
[----:B------:R-:W-:-:S02]  /*7540*/  HADD2.F32 R12, -RZ, R40.H0_H0 ;  /* 0x20000028ff0c7230 */ /* 0x000fc40000004100 */
[----:B------:R-:W-:Y:S01]  /*7550*/  FMUL.FTZ R41, R13, R110 ;  /* 0x0000006e0d297220 */ /* 0x000fe20000410000 */
[----:B------:R-:W-:Y:S01]  /*7560*/  HADD2.F32 R47, -RZ, R47.H1_H1 ;  /* 0x3000002fff2f7230 */ /* 0x000fe20000004100 */
[----:B------:R-:W-:Y:S01]  /*7570*/  F2FP.F16.F32.PACK_AB R59, R59, R50 ;  /* 0x000000323b3b723e */ /* 0x000fe200000000ff */
        /* <DEDUP_REMOVED lines=19> */
.L_x_9465:
[----:B------:R-:W-:Y:S05]  /*76b0*/  BSYNC B1 ;  /* 0x0000000000017941 */ /* 0x000fea0003800000 */
.L_x_9464:
[----:B0-----:R0:W-:Y:S01]  /*76c0*/  ST.E.128 desc[UR42][R44.64], R12 ;  /* 0x0000000c2c007985 */ /* 0x0011e2000c101d2a */
[----:B------:R-:W-:Y:S01]  /*76d0*/  ISETP.GE.AND P3, PT, R11, R107, PT ;  /* 0x0000006b0b00720c */ /* 0x000fe20003f66270 */
[----:B------:R-:W-:-:S12]  /*76e0*/  IMAD.MOV.U32 R107, RZ, RZ, R101 ;  /* 0x000000ffff6b7224 */ /* 0x000fd800078e0065 */
[----:B------:R-:W-:Y:S05]  /*76f0*/  @P3 BRA `(.L_x_9436) ;  /* 0x0000000400b03947 */ /* 0x000fea0003800000 */
[----:B0-----:R-:W-:-:S05]  /*7700*/  IMAD.WIDE R12, R11, 0x2, R106 ;  /* 0x000000020b0c7825 */ /* 0x001fca00078e026a */
[----:B----4-:R0:W-:Y:S01]  /*7710*/  ST.E.128 desc[UR42][R12.64], R40 ;  /* 0x000000280c007985 */ /* 0x0101e2000c101d2a */
[----:B------:R-:W-:Y:S05]  /*7720*/  BRA `(.L_x_9436) ;  /* 0x0000000400a47947 */ /* 0x000fea0003800000 */
.L_x_9395:
[----:B------:R-:W-:-:S06]  /*7730*/  UISETP.NE.AND UP0, UPT, UR41, 0x3, UPT ;  /* 0x000000032900788c */ /* 0x000fcc000bf05270 */
[----:B------:R-:W-:-:S13]  /*7740*/  PLOP3.LUT P5, PT, PT, PT, UP0, 0x80, 0x0 ;  /* 0x000000000000781c */ /* 0x000fda0003faf008 */
[----:B------:R-:W-:Y:S05]  /*7750*/  @!P5 BRA `(.L_x_9466) ;  /* 0x000000000004d947 */ /* 0x000fea0003800000 */
[----:B------:R-:W-:Y:S01]  /*7760*/  BPT.TRAP 0x1 ;  /* 0x000000040000795c */ /* 0x000fe20000300000 */
.L_x_9466:
[----:B------:R-:W-:Y:S01]  /*7770*/  IMAD R89, R19, 0x8, R18 ;  /* 0x0000000813597824 */ /* 0x000fe200078e0212 */
[----:B------:R-:W-:Y:S01]  /*7780*/  SHF.L.U32 R100, R190, 0x1f, RZ ;  /* 0x0000001fbe647819 */ /* 0x000fe200000006ff */
[----:B------:R-:W-:Y:S01]  /*7790*/  BSSY B1, `(.L_x_9467) ;  /* 0x0000004000017945 */ /* 0x000fe20003800000 */
[----:B------:R-:W-:Y:S02]  /*77a0*/  SHF.R.S32.HI R97, RZ, 0x1f, R98 ;  /* 0x0000001fff617819 */ /* 0x000fe40000011462 */
[----:B------:R-:W0:Y:S02]  /*77b0*/  SYNCS.PHASECHK.TRANS64.TRYWAIT P3, [R89+URZ+0x28890], R100 ;  /* 0x02889064590075a7 */ /* 0x000e24000806017f */
[----:B0-----:R-:W-:Y:S05]  /*77c0*/  @!P3 BRA `(.L_x_9468) ;  /* 0x000001940098b947 */ /* 0x001fea0003800000 */
.L_x_9776:
[----:B------:R-:W-:Y:S05]  /*77d0*/  BSYNC B1 ;  /* 0x0000000000017941 */ /* 0x000fea0003800000 */
.L_x_9467:
        /* <DEDUP_REMOVED lines=25> */
.L_x_9780:
        /* <DEDUP_REMOVED lines=13> */
.L_x_9471:
[----:B------:R-:W-:Y:S05]  /*7a40*/  BSYNC B1 ;  /* 0x0000000000017941 */ /* 0x000fea0003800000 */
.L_x_9470:
[----:B------:R-:W-:-:S03]  /*7a50*/  UMOV UR4, 0xffffffff ;  /* 0xffffffff00047882 */ /* 0x000fc60000000000 */
[----:B------:R-:W-:Y:S05]  /*7a60*/  BRA.DIV UR4, `(.L_x_9472) ;  /* 0x00000196044c7947 */ /* 0x000fea000b800000 */
[----:B--2-4-:R2:W4:Y:S04]  /*7a70*/  SHFL.IDX PT, R41, R45, 0x1, 0x181f ;  /* 0x00381f002d297f89 */ /* 0x01452800000e0000 */
[----:B---3--:R2:W3:Y:S02]  /*7a80*/  SHFL.IDX PT, R14, R44, 0x1, 0x181f ;  /* 0x00381f002c0e7f89 */ /* 0x0084e400000e0000 */
.L_x_9784:
        /* <DEDUP_REMOVED lines=14> */
.L_x_9474:
[----:B------:R-:W-:Y:S05]  /*7b70*/  BSYNC B1 ;  /* 0x0000000000017941 */ /* 0x000fea0003800000 */
.L_x_9473:
[----:B------:R-:W-:-:S03]  /*7b80*/  UMOV UR4, 0xffffffff ;  /* 0xffffffff00047882 */ /* 0x000fc60000000000 */
[----:B------:R-:W-:Y:S05]  /*7b90*/  BRA.DIV UR4, `(.L_x_9475) ;  /* 0x0000019604487947 */ /* 0x000fea000b800000 */
[----:B---34-:R3:W4:Y:S04]  /*7ba0*/  SHFL.IDX PT, R41, R45, 0x2, 0x181f ;  /* 0x00581f002d297f89 */ /* 0x01872800000e0000 */
[----:B------:R3:W0:Y:S02]  /*7bb0*/  SHFL.IDX PT, R14, R44, 0x2, 0x181f ;  /* 0x00581f002c0e7f89 */ /* 0x00062400000e0000 */
.L_x_9788:
        /* <DEDUP_REMOVED lines=14> */
.L_x_9477:
[----:B------:R-:W-:Y:S05]  /*7ca0*/  BSYNC B1 ;  /* 0x0000000000017941 */ /* 0x000fea0003800000 */
.L_x_9476:
[----:B------:R-:W-:-:S03]  /*7cb0*/  UMOV UR4, 0xffffffff ;  /* 0xffffffff00047882 */ /* 0x000fc60000000000 */
[----:B------:R-:W-:Y:S05]  /*7cc0*/  BRA.DIV UR4, `(.L_x_9478) ;  /* 0x0000019604447947 */ /* 0x000fea000b800000 */
[----:B0---4-:R0:W4:Y:S04]  /*7cd0*/  SHFL.IDX PT, R41, R45, 0x3, 0x181f ;  /* 0x00781f002d297f89 */ /* 0x01112800000e0000 */
[----:B------:R0:W0:Y:S02]  /*7ce0*/  SHFL.IDX PT, R14, R44, 0x3, 0x181f ;  /* 0x00781f002c0e7f89 */ /* 0x00002400000e0000 */
.L_x_9792:
        /* <DEDUP_REMOVED lines=13> */
.L_x_9436:
[----:B------:R-:W-:Y:S05]  /*7dc0*/  BSYNC B0 ;  /* 0x0000000000007941 */ /* 0x000fea0003800000 */
.L_x_9394:
[----:B------:R-:W5:Y:S01]  /*7dd0*/  S2R R11, SR_TID.X ;  /* 0x00000000000b7919 */ /* 0x000f620000002100 */
[----:B------:R-:W-:Y:S01]  /*7de0*/  @!PT LDS RZ, [RZ] ;  /* 0x00000000fffff984 */ /* 0x000fe20000000800 */
[----:B------:R-:W-:Y:S01]  /*7df0*/  @!PT LDS RZ, [RZ] ;  /* 0x00000000fffff984 */ /* 0x000fe20000000800 */
[----:B------:R-:W-:Y:S01]  /*7e00*/  @!PT LDS RZ, [RZ] ;  /* 0x00000000fffff984 */ /* 0x000fe20000000800 */
[----:B------:R-:W-:Y:S01]  /*7e10*/  @!PT LDS RZ, [RZ] ;  /* 0x00000000fffff984 */ /* 0x000fe20000000800 */
[----:B------:R2:W-:Y:S06]  /*7e20*/  MEMBAR.ALL.CTA ;  /* 0x0000000000007992 */ /* 0x0005ec0000008000 */
[----:B--2---:R-:W2:Y:S01]  /*7e30*/  FENCE.VIEW.ASYNC.S ;  /* 0x00000000000073c6 */ /* 0x004ea20000000000 */
[----:B------:R-:W-:Y:S05]  /*7e40*/  WARPSYNC.ALL ;  /* 0x0000000000007948 */ /* 0x000fea0003800000 */
[----:B------:R-:W-:Y:S01]  /*7e50*/  BSSY B0, `(.L_x_9479) ;  /* 0x0000009000007945 */ /* 0x000fe20003800000 */
[----:B-----5:R-:W-:Y:S01]  /*7e60*/  LOP3.LUT R11, R11, 0x7f, RZ, 0xc0, !PT ;  /* 0x0000007f0b0b7812 */ /* 0x020fe200078ec0ff */
[----:B--2---:R2:W-:Y:S03]  /*7e70*/  BAR.SYNC.DEFER_BLOCKING R92, 0x80 ;  /* 0x0002005c0000751d */ /* 0x0045e60000010000 */
[----:B------:R-:W-:-:S13]  /*7e80*/  ISETP.NE.AND P3, PT, R11, RZ, PT ;  /* 0x000000ff0b00720c */ /* 0x000fda0003f65270 */
[----:B------:R-:W-:-:S05]  /*7e90*/  @!P3 VIADD R11, R89, 0x288a0 ;  /* 0x000288a0590bb836 */ /* 0x000fca0000000000 */
[----:B------:R-:W-:-:S04]  /*7ea0*/  @!P3 PRMT R11, RZ, 0x654, R11 ;  /* 0x00000654ff0bb816 */ /* 0x000fc8000000000b */
[----:B------:R2:W-:Y:S01]  /*7eb0*/  @!P3 SYNCS.ARRIVE.TRANS64.RED.A1T0 RZ, [R11+URZ], RZ ;  /* 0x000000ff0bffb9a7 */ /* 0x0005e2000810043f */
[----:B------:R-:W-:Y:S05]  /*7ec0*/  @!P5 BRA `(.L_x_9480) ;  /* 0x000000000004d947 */ /* 0x000fea0003800000 */
[----:B------:R-:W-:Y:S01]  /*7ed0*/  BPT.TRAP 0x1 ;  /* 0x000000040000795c */ /* 0x000fe20000300000 */
.L_x_9480:
[----:B------:R-:W-:Y:S05]  /*7ee0*/  BSYNC B0 ;  /* 0x0000000000007941 */ /* 0x000fea0003800000 */
.L_x_9479:
[----:B------:R-:W5:Y:S01]  /*7ef0*/  SYNCS.PHASECHK.TRANS64.TRYWAIT P4, [R89+URZ+0x288b0], R100 ;  /* 0x0288b064590075a7 */ /* 0x000f62000808017f */
[----:B------:R-:W-:Y:S01]  /*7f00*/  ULDC UR37, c[0x0][0x2f4] ;  /* 0x0000bd0000257ab9 */ /* 0x000fe20000000800 */
[----:B------:R-:W-:Y:S04]  /*7f10*/  BSSY B0, `(.L_x_9481) ;  /* 0x0000002000007945 */ /* 0x000fe80003800000 */
[----:B-----5:R-:W-:Y:S05]  /*7f20*/  @!P4 BRA `(.L_x_9482) ;  /* 0x0000019000f4c947 */ /* 0x020fea0003800000 */
.L_x_9793:
[----:B------:R-:W-:Y:S05]  /*7f30*/  BSYNC B0 ;  /* 0x0000000000007941 */ /* 0x000fea0003800000 */
.L_x_9481:
[----:B------:R-:W-:Y:S01]  /*7f40*/  ULDC.64 UR4, c[0x0][0x328] ;  /* 0x0000ca0000047ab9 */ /* 0x000fe20000000a00 */
[----:B------:R-:W-:Y:S01]  /*7f50*/  ULDC.64 UR6, c[0x0][0x318] ;  /* 0x0000c60000067ab9 */ /* 0x000fe20000000a00 */
[----:B------:R-:W-:Y:S01]  /*7f60*/  IMAD R97, R97, UR4, RZ ;  /* 0x0000000461617c24 */ /* 0x000fe2000f8e02ff */
[----:B------:R-:W-:Y:S01]  /*7f70*/  IADD3 R95, -R187, R95, RZ ;  /* 0x0000005fbb5f7210 */ /* 0x000fe20007ffe1ff */
[C---:B0---4-:R-:W-:Y:S01]  /*7f80*/  IMAD.WIDE.U32 R12, R98.reuse, UR4, RZ ;  /* 0x00000004620c7c25 */ /* 0x051fe2000f8e00ff */
[----:B------:R-:W-:Y:S03]  /*7f90*/  BSSY B0, `(.L_x_9483) ;  /* 0x000001b000007945 */ /* 0x000fe60003800000 */
[----:B------:R-:W-:Y:S01]  /*7fa0*/  IMAD R97, R98, UR5, R97 ;  /* 0x0000000562617c24 */ /* 0x000fe2000f8e0261 */
[----:B------:R-:W-:Y:S02]  /*7fb0*/  ULDC.64 UR4, c[0x0][0x338] ;  /* 0x0000ce0000047ab9 */ /* 0x000fe40000000a00 */
[----:B------:R-:W-:-:S02]  /*7fc0*/  IMAD R96, R96, UR4, RZ ;  /* 0x0000000460607c24 */ /* 0x000fc4000f8e02ff */
[----:B------:R-:W-:Y:S02]  /*7fd0*/  IMAD.IADD R13, R13, 0x1, R97 ;  /* 0x000000010d0d7824 */ /* 0x000fe400078e0261 */
[C---:B--2---:R-:W-:Y:S02]  /*7fe0*/  IMAD R11, R99.reuse, UR5, R96 ;  /* 0x00000005630b7c24 */ /* 0x044fe4000f8e0260 */
[----:B------:R-:W-:Y:S01]  /*7ff0*/  IMAD.WIDE.U32 R12, R99, UR4, R12 ;  /* 0x00000004630c7c25 */ /* 0x000fe2000f8e000c */
[----:B------:R-:W-:-:S03]  /*8000*/  ULDC.64 UR4, c[0x0][0x330] ;  /* 0x0000cc0000047ab9 */ /* 0x000fc60000000a00 */
[----:B------:R-:W-:Y:S02]  /*8010*/  IMAD.IADD R13, R13, 0x1, R11 ;  /* 0x000000010d0d7824 */ /* 0x000fe400078e020b */
[----:B------:R-:W-:-:S04]  /*8020*/  IMAD.WIDE.U32 R12, R188, UR4, R12 ;  /* 0x00000004bc0c7c25 */ /* 0x000fc8000f8e000c */
[----:B------:R-:W-:Y:S01]  /*8030*/  IMAD R11, R188, UR5, R13 ;  /* 0x00000005bc0b7c24 */ /* 0x000fe2000f8e020d */
[----:B-1-3--:R-:W-:-:S04]  /*8040*/  LEA R44, P4, R12, UR6, 0x1 ;  /* 0x000000060c2c7c11 */ /* 0x00afc8000f8808ff */
        /* <DEDUP_REMOVED lines=15> */
.L_x_9484:
[----:B------:R-:W-:Y:S05]  /*8140*/  BSYNC B0 ;  /* 0x0000000000007941 */ /* 0x000fea0003800000 */
.L_x_9483:
        /* <DEDUP_REMOVED lines=15> */
.L_x_9486:
[----:B------:R-:W-:Y:S05]  /*8240*/  BSYNC B0 ;  /* 0x0000000000007941 */ /* 0x000fea0003800000 */
.L_x_9485:
        /* <DEDUP_REMOVED lines=15> */
.L_x_9488:
[----:B------:R-:W-:Y:S05]  /*8340*/  BSYNC B0 ;  /* 0x0000000000007941 */ /* 0x000fea0003800000 */
.L_x_9487:
        /* <DEDUP_REMOVED lines=15> */
.L_x_9490:
[----:B------:R-:W-:Y:S05]  /*8440*/  BSYNC B0 ;  /* 0x0000000000007941 */ /* 0x000fea0003800000 */
.L_x_9489:
        /* <DEDUP_REMOVED lines=22> */
.L_x_9389:
[----:B------:R-:W0:Y:S01]  /*85b0*/  LDC R0, c[0x0][0x448] ;  /* 0x00011200ff007b82 */ /* 0x000e220000000800 */
[----:B------:R-:W-:Y:S02]  /*85c0*/  MOV R88, RZ ;  /* 0x000000ff00587202 */ /* 0x000fe40000000f00 */
[----:B0-----:R-:W-:Y:S01]  /*85d0*/  ISETP.NE.AND P1, PT, R0, 0x1, PT ;  /* 0x000000010000780c */ /* 0x001fe20003f25270 */
[----:B------:R-:W-:-:S12]  /*85e0*/  VIADD R0, R192, 0x7f ;  /* 0x0000007fc0007836 */ /* 0x000fd80000000000 */
[----:B------:R-:W0:Y:S08]  /*85f0*/  @P1 LDC R3, c[0x0][0x44c] ;  /* 0x00011300ff031b82 */ /* 0x000e300000000800 */
[----:B------:R-:W3:Y:S01]  /*8600*/  @P1 LDC R4, c[0x0][0x450] ;  /* 0x00011400ff041b82 */ /* 0x000ee20000000800 */
[----:B0-----:R-:W-:-:S05]  /*8610*/  @P1 IMAD.HI.U32 R3, R0, R3, RZ ;  /* 0x0000000300031227 */ /* 0x001fca00078e00ff */
[----:B---3--:R-:W-:-:S05]  /*8620*/  @P1 SHF.R.U32.HI R0, RZ, R4, R3 ;  /* 0x00000004ff001219 */ /* 0x008fca0000011603 */
[----:B------:R-:W-:-:S05]  /*8630*/  IMAD.IADD R0, R93, 0x1, R0 ;  /* 0x000000015d007824 */ /* 0x000fca00078e0200 */
[----:B------:R-:W-:-:S04]  /*8640*/  SHF.R.S32.HI R3, RZ, 0x1f, R0 ;  /* 0x0000001fff037819 */ /* 0x000fc80000011400 */
[----:B------:R-:W-:-:S04]  /*8650*/  LEA.HI R3, R3, R0, RZ, 0x7 ;  /* 0x0000000003037211 */ /* 0x000fc800078f38ff */
[----:B------:R-:W-:-:S04]  /*8660*/  SHF.R.S32.HI R3, RZ, 0x7, R3 ;  /* 0x00000007ff037819 */ /* 0x000fc80000011403 */
[----:B------:R-:W-:-:S04]  /*8670*/  VIMNMX R94, R94, R3, PT ;  /* 0x000000035e5e7248 */ /* 0x000fc80003fe0100 */
[----:B------:R-:W-:Y:S01]  /*8680*/  ISETP.GE.AND P1, PT, R94, 0x1, PT ;  /* 0x000000015e00780c */ /* 0x000fe20003f26270 */
[----:B------:R-:W-:-:S12]  /*8690*/  @P0 BRA `(.L_x_9492) ;  /* 0x00000000000c0947 */ /* 0x000fd80003800000 */
[----:B------:R-:W0:Y:S01]  /*86a0*/  FENCE.VIEW.ASYNC.G ;  /* 0x00000000000073c6 */ /* 0x000e220000000100 */
[----:B------:R-:W-:Y:S05]  /*86b0*/  WARPSYNC.ALL ;  /* 0x0000000000007948 */ /* 0x000fea0003800000 */
[----:B0-----:R-:W-:Y:S06]  /*86c0*/  BAR.ARV 0xc, 0x180 ;  /* 0x0306000000007b1d */ /* 0x001fec0000002000 */
.L_x_9492:
        /* <DEDUP_REMOVED lines=31> */
.L_x_9494:
[----:B------:R-:W-:Y:S05]  /*88c0*/  BSYNC B0 ;  /* 0x0000000000007941 */ /* 0x000fea0003800000 */
.L_x_9493:
        /* <DEDUP_REMOVED lines=35> */
[----:B----4-:R-:W-:Y:S02]  /*8b00*/  CS2R R92, SRZ ;  /* 0x00000000005c7805 */ /* 0x010fe4000001ff00 */
        /* <DEDUP_REMOVED lines=10> */
[----:B------:R0:W3:Y:S02]  /*8bb0*/  SHFL.IDX PT, R191, R0, RZ, 0x1f ;  /* 0x00001fff00bf7589 */ /* 0x0000e400000e0000 */
.L_x_9796:
[----:B0--3--:R-:W-:Y:S01]  /*8bc0*/  LEA.HI R0, R191, R191, RZ, 0x1 ;  /* 0x000000bfbf007211 */ /* 0x009fe200078f08ff */
[----:B------:R-:W-:-:S03]  /*8bd0*/  IMAD.U32 R3, RZ, RZ, UR40 ;  /* 0x00000028ff037e24 */ /* 0x000fc6000f8e00ff */
        /* <DEDUP_REMOVED lines=21> */
[----:B0-2---:R-:W-:-:S07]  /*8d30*/  IMAD.MOV.U32 R13, RZ, RZ, RZ ;  /* 0x000000ffff0d7224 */ /* 0x005fce00078e00ff */
[----:B------:R-:W-:-:S07]  /*8d40*/  LEPC R20, `(.L_x_9497) ;  /* 0x000000001014794e */ /* 0x000fce0000000000 */
[----:B-1-3-5:R-:W-:Y:S05]  /*8d50*/  CALL.ABS.NOINC R14 ;  /* 0x000000000e007343 */ /* 0x02afea0003c00000 */
.L_x_9497:
        /* <DEDUP_REMOVED lines=13> */
.L_x_9501:
[----:B---3--:R3:W4:Y:S02]  /*8e30*/  SYNCS.PHASECHK.TRANS64.TRYWAIT P0, [R18+URZ+0x28800], R3 ;  /* 0x02880003120075a7 */ /* 0x008724000800017f */
[----:B----4-:R-:W-:Y:S05]  /*8e40*/  @!P0 NANOSLEEP.SYNCS 0x989680 ;  /* 0x009896800000895d */ /* 0x010fea0003900000 */
[----:B------:R-:W4:Y:S02]  /*8e50*/  @!P0 SYNCS.PHASECHK.TRANS64 P0, [R18+URZ+0x28800], R3 ;  /* 0x02880003120085a7 */ /* 0x000f24000800007f */
[----:B----4-:R-:W-:Y:S05]  /*8e60*/  @!P0 BRA `(.L_x_9501) ;  /* 0xfffffffc00f08947 */ /* 0x010fea000383ffff */
.L_x_9500:
[----:B------:R-:W-:Y:S05]  /*8e70*/  BSYNC B0 ;  /* 0x0000000000007941 */ /* 0x000fea0003800000 */
.L_x_9499:
[----:B------:R-:W-:Y:S05]  /*8e80*/  BRA `(.L_x_9502) ;  /* 0x0000004c00c07947 */ /* 0x000fea0003800000 */
.L_x_9498:
[----:B------:R-:W-:Y:S01]  /*8e90*/  ISETP.NE.AND P0, PT, R25, RZ, PT ;  /* 0x000000ff1900720c */ /* 0x000fe20003f05270 */
[----:B------:R-:W-:Y:S01]  /*8ea0*/  ULDC.64 UR4, c[0x0][0x3f8] ;  /* 0x0000fe0000047ab9 */ /* 0x000fe20000000a00 */
[----:B-----5:R-:W-:Y:S01]  /*8eb0*/  SHF.R.S32.HI R0, RZ, 0x1f, R24 ;  /* 0x0000001fff007819 */ /* 0x020fe20000011418 */
[----:B------:R-:W-:Y:S01]  /*8ec0*/  ULDC.64 UR6, c[0x0][0x408] ;  /* 0x0001020000067ab9 */ /* 0x000fe20000000a00 */
[----:B------:R-:W-:-:S04]  /*8ed0*/  IMAD.WIDE.U32 R26, R24, UR4, RZ ;  /* 0x00000004181a7c25 */ /* 0x000fc8000f8e00ff */
[C---:B------:R-:W-:Y:S02]  /*8ee0*/  IMAD R3, R0.reuse, UR4, RZ ;  /* 0x0000000400037c24 */ /* 0x040fe4000f8e02ff */
[----:B------:R-:W-:Y:S02]  /*8ef0*/  IMAD R5, R0, UR6, RZ ;  /* 0x0000000600057c24 */ /* 0x000fe4000f8e02ff */
[C---:B------:R-:W-:Y:S02]  /*8f00*/  IMAD R3, R24.reuse, UR5, R3 ;  /* 0x0000000518037c24 */ /* 0x040fe4000f8e0203 */
[C---:B------:R-:W-:Y:S02]  /*8f10*/  IMAD R5, R24.reuse, UR7, R5 ;  /* 0x0000000718057c24 */ /* 0x040fe4000f8e0205 */
[----:B------:R-:W-:Y:S01]  /*8f20*/  IMAD.WIDE.U32 R24, R24, UR6, RZ ;  /* 0x0000000618187c25 */ /* 0x000fe2000f8e00ff */
[----:B------:R-:W-:-:S03]  /*8f30*/  IADD3 R29, R3, R27, RZ ;  /* 0x0000001b031d7210 */ /* 0x000fc60007ffe0ff */
[----:B------:R-:W-:Y:S01]  /*8f40*/  IMAD.IADD R31, R5, 0x1, R25 ;  /* 0x00000001051f7824 */ /* 0x000fe200078e0219 */
        /* <DEDUP_REMOVED lines=8> */
[----:B------:R-:W-:Y:S01]  /*8fd0*/  IMAD.U32 R10, RZ, RZ, UR6 ;  /* 0x00000006ff0a7e24 */ /* 0x000fe2000f8e00ff */
[----:B------:R-:W-:Y:S01]  /*8fe0*/  MOV R7, UR5 ;  /* 0x0000000500077c02 */ /* 0x000fe20008000f00 */
[----:B------:R-:W-:Y:S01]  /*8ff0*/  IMAD.U32 R6, RZ, RZ, UR4 ;  /* 0x00000004ff067e24 */ /* 0x000fe2000f8e00ff */
[----:B--2---:R-:W-:Y:S01]  /*9000*/  MOV R13, RZ ;  /* 0x000000ff000d7202 */ /* 0x004fe20000000f00 */
[----:B------:R-:W-:-:S02]  /*9010*/  IMAD.U32 R11, RZ, RZ, UR7 ;  /* 0x00000007ff0b7e24 */ /* 0x000fc4000f8e00ff */
[----:B------:R-:W-:Y:S02]  /*9020*/  IMAD.MOV.U32 R8, RZ, RZ, 0x70 ;  /* 0x00000070ff087424 */ /* 0x000fe400078e00ff */
[----:B0-----:R-:W-:-:S07]  /*9030*/  IMAD.MOV.U32 R12, RZ, RZ, 0x1 ;  /* 0x00000001ff0c7424 */ /* 0x001fce00078e00ff */
[----:B------:R-:W-:-:S07]  /*9040*/  LEPC R20, `(.L_x_9503) ;  /* 0x000000001014794e */ /* 0x000fce0000000000 */
[----:B-1-3--:R-:W-:Y:S05]  /*9050*/  CALL.ABS.NOINC R14 ;  /* 0x000000000e007343 */ /* 0x00afea0003c00000 */
.L_x_9503:
[----:B------:R-:W-:Y:S01]  /*9060*/  ULDC.U8 UR4, c[0x0][0x410] ;  /* 0x0001040000047ab9 */ /* 0x000fe20000000000 */
[----:B------:R-:W-:Y:S01]  /*9070*/  IMAD.IADD R54, R187, 0x1, R192 ;  /* 0x00000001bb367824 */ /* 0x000fe200078e02c0 */
[----:B------:R-:W-:Y:S01]  /*9080*/  ISETP.NE.AND P0, PT, RZ, UR4, PT ;  /* 0x00000004ff007c0c */ /* 0x000fe2000bf05270 */
[----:B------:R-:W-:Y:S01]  /*9090*/  BSSY B0, `(.L_x_9504) ;  /* 0x00004c7000007945 */ /* 0x000fe20003800000 */
[----:B------:R-:W-:Y:S01]  /*90a0*/  LEA R37, R200, UR40, 0x1 ;  /* 0x00000028c8257c11 */ /* 0x000fe2000f8e08ff */
[----:B------:R-:W-:-:S10]  /*90b0*/  IMAD R3, R207, 0x20, R54 ;  /* 0x00000020cf037824 */ /* 0x000fd400078e0236 */
[----:B------:R-:W-:Y:S05]  /*90c0*/  @!P0 BRA `(.L_x_9505) ;  /* 0x0000002400c08947 */ /* 0x000fea0003800000 */
[----:B------:R-:W0:Y:S01]  /*90d0*/  LDC R67, c[0x0][0x448] ;  /* 0x00011200ff437b82 */ /* 0x000e220000000800 */
[----:B------:R-:W-:Y:S01]  /*90e0*/  ULDC.64 UR4, c[0x0][0x3f8] ;  /* 0x0000fe0000047ab9 */ /* 0x000fe20000000a00 */
[----:B------:R-:W-:Y:S01]  /*90f0*/  ULDC.64 UR6, c[0x0][0x408] ;  /* 0x0001020000067ab9 */ /* 0x000fe20000000a00 */
[----:B------:R-:W-:Y:S01]  /*9100*/  MOV R10, R24 ;  /* 0x00000018000a7202 */ /* 0x000fe20000000f00 */
[----:B------:R-:W-:Y:S01]  /*9110*/  IMAD.MOV.U32 R8, RZ, RZ, R26 ;  /* 0x000000ffff087224 */ /* 0x000fe200078e001a */
[----:B------:R-:W-:Y:S01]  /*9120*/  SHF.R.S32.HI R64, RZ, 0x1f, R185 ;  /* 0x0000001fff407819 */ /* 0x000fe200000114b9 */
        /* <DEDUP_REMOVED lines=28> */
.L_x_9802:
        /* <DEDUP_REMOVED lines=15> */
[----:B------:R-:W-:Y:S02]  /*93e0*/  @!P5 SHF.L.U32 R15, R185, 0x1, RZ ;  /* 0x00000001b90fd819 */ /* 0x000fe400000006ff */
[-C--:B---3--:R-:W-:Y:S02]  /*93f0*/  @!P4 IADD3 R10, P0, R3, R12.reuse, RZ ;  /* 0x0000000c030ac210 */ /* 0x088fe40007f1e0ff */
[----:B0-----:R-:W-:Y:S02]  /*9400*/  @!P4 IADD3 R12, P1, R14, R12, RZ ;  /* 0x0000000c0e0cc210 */ /* 0x001fe40007f3e0ff */
[----:B------:R-:W-:Y:S01]  /*9410*/  @!P5 SHF.L.U64.HI R9, R185, 0x1, R64 ;  /* 0x00000001b909d819 */ /* 0x000fe20000010240 */
[----:B--2---:R-:W-:Y:S01]  /*9420*/  @!P4 IMAD.X R11, R0, 0x1, R13, P0 ;  /* 0x00000001000bc824 */ /* 0x004fe200000e060d */
[----:B------:R-:W-:Y:S02]  /*9430*/  @!P5 IADD3 R20, P2, R3, R15, RZ ;  /* 0x0000000f0314d210 */ /* 0x000fe40007f5e0ff */
[----:B------:R-:W-:-:S02]  /*9440*/  CS2R R46, SRZ ;  /* 0x00000000002e7805 */ /* 0x000fc4000001ff00 */
[----:B------:R-:W-:Y:S02]  /*9450*/  @!P5 IADD3 R14, P3, R14, R15, RZ ;  /* 0x0000000f0e0ed210 */ /* 0x000fe40007f7e0ff */
[----:B------:R-:W-:Y:S01]  /*9460*/  CS2R R48, SRZ ;  /* 0x0000000000307805 */ /* 0x000fe2000001ff00 */
[----:B----4-:R-:W-:Y:S02]  /*9470*/  @!P4 IMAD.X R13, R4, 0x1, R13, P1 ;  /* 0x00000001040dc824 */ /* 0x010fe400008e060d */
[--C-:B------:R-:W-:Y:S01]  /*9480*/  @!P5 IMAD.X R21, R0, 0x1, R9.reuse, P2 ;  /* 0x000000010015d824 */ /* 0x100fe200010e0609 */
[----:B------:R0:W5:Y:S01]  /*9490*/  @!P4 LD.E.64 R46, desc[UR42][R10.64] ;  /* 0x0000002a0a2ec980 */ /* 0x000162000c101b00 */
[----:B------:R-:W-:-:S03]  /*94a0*/  @!P5 IMAD.X R15, R4, 0x1, R9, P3 ;  /* 0x00000001040fd824 */ /* 0x000fc600018e0609 */
[----:B------:R0:W5:Y:S04]  /*94b0*/  @!P5 LD.E.64 R40, desc[UR42][R20.64] ;  /* 0x0000002a1428d980 */ /* 0x000168000c101b00 */
[----:B------:R0:W5:Y:S04]  /*94c0*/  @!P5 LD.E.64 R38, desc[UR42][R14.64] ;  /* 0x0000002a0e26d980 */ /* 0x000168000c101b00 */
[----:B------:R0:W5:Y:S02]  /*94d0*/  @!P4 LD.E.64 R48, desc[UR42][R12.64] ;  /* 0x0000002a0c30c980 */ /* 0x000164000c101b00 */
.L_x_9508:
[----:B------:R-:W-:Y:S05]  /*94e0*/  BSYNC B1 ;  /* 0x0000000000017941 */ /* 0x000fea0003800000 */
.L_x_9507:
[----:B----45:R-:W-:Y:S01]  /*94f0*/  IMAD.MOV.U32 R4, RZ, RZ, R38 ;  /* 0x000000ffff047224 */ /* 0x030fe200078e0026 */
[----:B--2---:R-:W-:Y:S01]  /*9500*/  MOV R0, R48 ;  /* 0x0000003000007202 */ /* 0x004fe20000000f00 */
        /* <DEDUP_REMOVED lines=9> */
[----:B------:R-:W-:-:S02]  /*95a0*/  PRMT R61, R3, 0x7610, R61 ;  /* 0x00007610033d7816 */ /* 0x000fc4000000003d */
[----:B-1----:R-:W-:Y:S02]  /*95b0*/  CS2R R42, SRZ ;  /* 0x00000000002a7805 */ /* 0x002fe4000001ff00 */
[----:B------:R-:W-:Y:S02]  /*95c0*/  MOV R3, R47 ;  /* 0x0000002f00037202 */ /* 0x000fe40000000f00 */
[----:B------:R-:W-:Y:S02]  /*95d0*/  PRMT R66, R66, 0x5410, R0 ;  /* 0x0000541042427816 */ /* 0x000fe40000000000 */
[----:B------:R-:W-:Y:S02]  /*95e0*/  PRMT R61, R61, 0x5410, R3 ;  /* 0x000054103d3d7816 */ /* 0x000fe40000000003 */
[----:B------:R-:W-:Y:S02]  /*95f0*/  PRMT R60, R60, 0x5410, R4 ;  /* 0x000054103c3c7816 */ /* 0x000fe40000000004 */
[----:B------:R-:W-:Y:S01]  /*9600*/  PRMT R59, R9, 0x7610, R59 ;  /* 0x00007610093b7816 */ /* 0x000fe2000000003b */
[----:B------:R-:W-:Y:S06]  /*9610*/  BRA.DIV UR4, `(.L_x_9509) ;  /* 0x0000017e04fc7947 */ /* 0x000fec000b800000 */
[----:B------:R1:W2:Y:S04]  /*9620*/  SHFL.IDX PT, R0, R6, 0x1, 0x181f ;  /* 0x00381f0006007f89 */ /* 0x0002a800000e0000 */
[----:B------:R1:W3:Y:S04]  /*9630*/  SHFL.IDX PT, R3, R5, 0x1, 0x181f ;  /* 0x00381f0005037f89 */ /* 0x0002e800000e0000 */
[----:B------:R1:W4:Y:S04]  /*9640*/  SHFL.IDX PT, R4, R8, 0x1, 0x181f ;  /* 0x00381f0008047f89 */ /* 0x00032800000e0000 */
[----:B0-----:R1:W0:Y:S02]  /*9650*/  SHFL.IDX PT, R14, R7, 0x1, 0x181f ;  /* 0x00381f00070e7f89 */ /* 0x00122400000e0000 */
.L_x_9808:
        /* <DEDUP_REMOVED lines=16> */
[----:B------:R-:W-:Y:S02]  /*9760*/  @!P5 SHF.L.U64.HI R15, R185, 0x1, R64 ;  /* 0x00000001b90fd819 */ /* 0x000fe40000010240 */
[-C--:B------:R-:W-:Y:S02]  /*9770*/  @!P5 IADD3 R20, P2, R3, R11.reuse, RZ ;  /* 0x0000000b0314d210 */ /* 0x080fe40007f5e0ff */
[C---:B0-----:R-:W-:Y:S02]  /*9780*/  @!P4 IADD3 R12, P1, R14.reuse, R12, RZ ;  /* 0x0000000c0e0cc210 */ /* 0x041fe40007f3e0ff */
[----:B------:R-:W-:Y:S01]  /*9790*/  @!P5 IADD3 R14, P3, R14, R11, RZ ;  /* 0x0000000b0e0ed210 */ /* 0x000fe20007f7e0ff */
[----:B--2---:R-:W-:Y:S01]  /*97a0*/  @!P5 IMAD.X R21, R0, 0x1, R15, P2 ;  /* 0x000000010015d824 */ /* 0x004fe200010e060f */
[----:B------:R-:W-:-:S02]  /*97b0*/  CS2R R44, SRZ ;  /* 0x00000000002c7805 */ /* 0x000fc4000001ff00 */
[----:B------:R-:W-:Y:S01]  /*97c0*/  CS2R R42, SRZ ;  /* 0x00000000002a7805 */ /* 0x000fe2000001ff00 */
[--C-:B------:R-:W-:Y:S02]  /*97d0*/  @!P4 IMAD.X R11, R0, 0x1, R9.reuse, P0 ;  /* 0x00000001000bc824 */ /* 0x100fe400000e0609 */
[C---:B----4-:R-:W-:Y:S01]  /*97e0*/  @!P4 IMAD.X R13, R4.reuse, 0x1, R9, P1 ;  /* 0x00000001040dc824 */ /* 0x050fe200008e0609 */
[----:B------:R0:W5:Y:S01]  /*97f0*/  @!P5 LD.E.64 R30, desc[UR42][R20.64] ;  /* 0x0000002a141ed980 */ /* 0x000162000c101b00 */
[----:B------:R-:W-:-:S03]  /*9800*/  @!P5 IMAD.X R15, R4, 0x1, R15, P3 ;  /* 0x00000001040fd824 */ /* 0x000fc600018e060f */
[----:B------:R0:W5:Y:S04]  /*9810*/  @!P4 LD.E.64 R44, desc[UR42][R10.64] ;  /* 0x0000002a0a2cc980 */ /* 0x000168000c101b00 */
[----:B------:R0:W5:Y:S04]  /*9820*/  @!P5 LD.E.64 R28, desc[UR42][R14.64] ;  /* 0x0000002a0e1cd980 */ /* 0x000168000c101b00 */
[----:B------:R0:W5:Y:S02]  /*9830*/  @!P4 LD.E.64 R42, desc[UR42][R12.64] ;  /* 0x0000002a0c2ac980 */ /* 0x000164000c101b00 */
.L_x_9511:
[----:B------:R-:W-:Y:S05]  /*9840*/  BSYNC B1 ;  /* 0x0000000000017941 */ /* 0x000fea0003800000 */
.L_x_9510:
[----:B---3-5:R-:W-:Y:S01]  /*9850*/  IMAD.MOV.U32 R3, RZ, RZ, R43 ;  /* 0x000000ffff037224 */ /* 0x028fe200078e002b */
[----:B--2---:R-:W-:Y:S01]  /*9860*/  MOV R0, R42 ;  /* 0x0000002a00007202 */ /* 0x004fe20000000f00 */
[----:B----4-:R-:W-:Y:S01]  /*9870*/  IMAD.MOV.U32 R4, RZ, RZ, R28 ;  /* 0x000000ffff047224 */ /* 0x010fe200078e001c */
        /* <DEDUP_REMOVED lines=8> */
[----:B------:R-:W-:-:S05]  /*9900*/  IMAD.MOV.U32 R9, RZ, RZ, R31 ;  /* 0x000000ffff097224 */ /* 0x000fca00078e001f */
[----:B------:R-:W-:Y:S01]  /*9910*/  PRMT R53, R4, 0x5410, R9 ;  /* 0x0000541004357816 */ /* 0x000fe20000000009 */
[----:B------:R-:W-:Y:S06]  /*9920*/  BRA.DIV UR4, `(.L_x_9512) ;  /* 0x0000017e04a87947 */ /* 0x000fec000b800000 */
[----:B------:R2:W3:Y:S04]  /*9930*/  SHFL.IDX PT, R0, R6, 0x2, 0x181f ;  /* 0x00581f0006007f89 */ /* 0x0004e800000e0000 */
[----:B------:R2:W4:Y:S04]  /*9940*/  SHFL.IDX PT, R3, R5, 0x2, 0x181f ;  /* 0x00581f0005037f89 */ /* 0x00052800000e0000 */
[----:B------:R2:W1:Y:S04]  /*9950*/  SHFL.IDX PT, R4, R8, 0x2, 0x181f ;  /* 0x00581f0008047f89 */ /* 0x00046800000e0000 */
[----:B0-----:R2:W0:Y:S02]  /*9960*/  SHFL.IDX PT, R14, R7, 0x2, 0x181f ;  /* 0x00581f00070e7f89 */ /* 0x00142400000e0000 */
.L_x_9814:
        /* <DEDUP_REMOVED lines=16> */
[-C--:B----4-:R-:W-:Y:S02]  /*9a70*/  @!P4 IADD3 R10, P0, R3, R12.reuse, RZ ;  /* 0x0000000c030ac210 */ /* 0x090fe40007f1e0ff */
[----:B------:R-:W-:Y:S02]  /*9a80*/  @!P5 SHF.L.U64.HI R15, R185, 0x1, R64 ;  /* 0x00000001b90fd819 */ /* 0x000fe40000010240 */
[-C--:B------:R-:W-:Y:S02]  /*9a90*/  @!P5 IADD3 R20, P2, R3, R11.reuse, RZ ;  /* 0x0000000b0314d210 */ /* 0x080fe40007f5e0ff */
[C---:B0-----:R-:W-:Y:S02]  /*9aa0*/  @!P4 IADD3 R12, P1, R14.reuse, R12, RZ ;  /* 0x0000000c0e0cc210 */ /* 0x041fe40007f3e0ff */
[----:B------:R-:W-:Y:S01]  /*9ab0*/  @!P5 IADD3 R14, P3, R14, R11, RZ ;  /* 0x0000000b0e0ed210 */ /* 0x000fe20007f7e0ff */
[----:B---3--:R-:W-:Y:S01]  /*9ac0*/  @!P5 IMAD.X R21, R0, 0x1, R15, P2 ;  /* 0x000000010015d824 */ /* 0x008fe200010e060f */
[----:B------:R-:W-:-:S02]  /*9ad0*/  CS2R R34, SRZ ;  /* 0x0000000000227805 */ /* 0x000fc4000001ff00 */
[----:B------:R-:W-:Y:S01]  /*9ae0*/  CS2R R32, SRZ ;  /* 0x0000000000207805 */ /* 0x000fe2000001ff00 */
[--C-:B------:R-:W-:Y:S02]  /*9af0*/  @!P4 IMAD.X R11, R0, 0x1, R9.reuse, P0 ;  /* 0x00000001000bc824 */ /* 0x100fe400000e0609 */
[C---:B-1----:R-:W-:Y:S01]  /*9b00*/  @!P4 IMAD.X R13, R4.reuse, 0x1, R9, P1 ;  /* 0x00000001040dc824 */ /* 0x042fe200008e0609 */
[----:B------:R0:W5:Y:S01]  /*9b10*/  @!P5 LD.E.64 R24, desc[UR42][R20.64] ;  /* 0x0000002a1418d980 */ /* 0x000162000c101b00 */
[----:B------:R-:W-:-:S03]  /*9b20*/  @!P5 IMAD.X R15, R4, 0x1, R15, P3 ;  /* 0x00000001040fd824 */ /* 0x000fc600018e060f */
[----:B------:R0:W5:Y:S04]  /*9b30*/  @!P4 LD.E.64 R34, desc[UR42][R10.64] ;  /* 0x0000002a0a22c980 */ /* 0x000168000c101b00 */
[----:B------:R0:W5:Y:S04]  /*9b40*/  @!P5 LD.E.64 R26, desc[UR42][R14.64] ;  /* 0x0000002a0e1ad980 */ /* 0x000168000c101b00 */
[----:B------:R0:W5:Y:S02]  /*9b50*/  @!P4 LD.E.64 R32, desc[UR42][R12.64] ;  /* 0x0000002a0c20c980 */ /* 0x000164000c101b00 */
.L_x_9514:
[----:B------:R-:W-:Y:S05]  /*9b60*/  BSYNC B1 ;  /* 0x0000000000017941 */ /* 0x000fea0003800000 */
.L_x_9513:
[----:B----45:R-:W-:Y:S01]  /*9b70*/  IMAD.MOV.U32 R3, RZ, RZ, R33 ;  /* 0x000000ffff037224 */ /* 0x030fe200078e0021 */
[----:B---3--:R-:W-:Y:S01]  /*9b80*/  MOV R0, R32 ;  /* 0x0000002000007202 */ /* 0x008fe20000000f00 */
[----:B-1----:R-:W-:Y:S01]  /*9b90*/  IMAD.MOV.U32 R4, RZ, RZ, R26 ;  /* 0x000000ffff047224 */ /* 0x002fe200078e001a */
[----:B------:R-:W-:Y:S01]  /*9ba0*/  UMOV UR4, 0xffffffff ;  /* 0xffffffff00047882 */ /* 0x000fe20000000000 */
[----:B------:R-:W-:Y:S01]  /*9bb0*/  IMAD.MOV.U32 R9, RZ, RZ, R27 ;  /* 0x000000ffff097224 */ /* 0x000fe200078e001b */
[----:B------:R-:W-:Y:S01]  /*9bc0*/  PRMT R55, R0, 0x5410, R3 ;  /* 0x0000541000377816 */ /* 0x000fe20000000003 */
[----:B------:R-:W-:Y:S01]  /*9bd0*/  IMAD.MOV.U32 R0, RZ, RZ, R34 ;  /* 0x000000ffff007224 */ /* 0x000fe200078e0022 */
[----:B------:R-:W-:Y:S02]  /*9be0*/  MOV R3, R35 ;  /* 0x0000002300037202 */ /* 0x000fe40000000f00 */
[----:B0-----:R-:W-:Y:S02]  /*9bf0*/  CS2R R20, SRZ ;  /* 0x0000000000147805 */ /* 0x001fe4000001ff00 */
[----:B------:R-:W-:Y:S01]  /*9c00*/  PRMT R50, R4, 0x5410, R9 ;  /* 0x0000541004327816 */ /* 0x000fe20000000009 */
[----:B------:R-:W-:Y:S01]  /*9c10*/  IMAD.MOV.U32 R4, RZ, RZ, R24 ;  /* 0x000000ffff047224 */ /* 0x000fe200078e0018 */
[----:B------:R-:W-:Y:S01]  /*9c20*/  PRMT R56, R0, 0x5410, R3 ;  /* 0x0000541000387816 */ /* 0x000fe20000000003 */
[----:B------:R-:W-:-:S05]  /*9c30*/  IMAD.MOV.U32 R9, RZ, RZ, R25 ;  /* 0x000000ffff097224 */ /* 0x000fca00078e0019 */
[----:B------:R-:W-:Y:S01]  /*9c40*/  PRMT R51, R4, 0x5410, R9 ;  /* 0x0000541004337816 */ /* 0x000fe20000000009 */
[----:B------:R-:W-:Y:S06]  /*9c50*/  BRA.DIV UR4, `(.L_x_9515) ;  /* 0x0000017e044c7947 */ /* 0x000fec000b800000 */
[----:B------:R0:W1:Y:S04]  /*9c60*/  SHFL.IDX PT, R0, R6, 0x3, 0x181f ;  /* 0x00781f0006007f89 */ /* 0x00006800000e0000 */
[----:B------:R0:W3:Y:S04]  /*9c70*/  SHFL.IDX PT, R3, R5, 0x3, 0x181f ;  /* 0x00781f0005037f89 */ /* 0x0000e800000e0000 */
[----:B------:R0:W4:Y:S04]  /*9c80*/  SHFL.IDX PT, R4, R8, 0x3, 0x181f ;  /* 0x00781f0008047f89 */ /* 0x00012800000e0000 */
[----:B------:R0:W0:Y:S02]  /*9c90*/  SHFL.IDX PT, R14, R7, 0x3, 0x181f ;  /* 0x00781f00070e7f89 */ /* 0x00002400000e0000 */
.L_x_9820:
[----:B------:R-:W-:Y:S01]  /*9ca0*/  VIADD R54, R54, 0x60 ;  /* 0x0000006036367836 */ /* 0x000fe20000000000 */
[----:B------:R-:W-:Y:S01]  /*9cb0*/  BSSY B1, `(.L_x_9516) ;  /* 0x000001d000017945 */ /* 0x000fe20003800000 */
[----:B0-2---:R-:W-:Y:S02]  /*9cc0*/  CS2R R8, SRZ ;  /* 0x0000000000087805 */ /* 0x005fe4000001ff00 */
        /* <DEDUP_REMOVED lines=9> */
[----:B------:R-:W-:Y:S02]  /*9d60*/  @!P4 SHF.L.U64.HI R5, R22, 0x1, R23 ;  /* 0x000000011605c819 */ /* 0x000fe40000010217 */
[----:B------:R-:W-:Y:S02]  /*9d70*/  @!P5 SHF.L.U32 R15, R185, 0x1, RZ ;  /* 0x00000001b90fd819 */ /* 0x000fe400000006ff */
[-C--:B---3--:R-:W-:Y:S02]  /*9d80*/  @!P4 IADD3 R6, P0, R3, R62.reuse, RZ ;  /* 0x0000003e0306c210 */ /* 0x088fe40007f1e0ff */
[----:B------:R-:W-:Y:S02]  /*9d90*/  @!P5 SHF.L.U64.HI R9, R185, 0x1, R64 ;  /* 0x00000001b909d819 */ /* 0x000fe40000010240 */
[----:B------:R-:W-:Y:S02]  /*9da0*/  @!P4 IADD3 R62, P1, R14, R62, RZ ;  /* 0x0000003e0e3ec210 */ /* 0x000fe40007f3e0ff */
[----:B------:R-:W-:-:S02]  /*9db0*/  CS2R R12, SRZ ;  /* 0x00000000000c7805 */ /* 0x000fc4000001ff00 */
[-C--:B------:R-:W-:Y:S02]  /*9dc0*/  @!P5 IADD3 R64, P2, R3, R15.reuse, RZ ;  /* 0x0000000f0340d210 */ /* 0x080fe40007f5e0ff */
[----:B------:R-:W-:Y:S02]  /*9dd0*/  CS2R R20, SRZ ;  /* 0x0000000000147805 */ /* 0x000fe4000001ff00 */
[----:B------:R-:W-:Y:S01]  /*9de0*/  @!P5 IADD3 R14, P3, R14, R15, RZ ;  /* 0x0000000f0e0ed210 */ /* 0x000fe20007f7e0ff */
[C---:B-1----:R-:W-:Y:S02]  /*9df0*/  @!P4 IMAD.X R7, R0.reuse, 0x1, R5, P0 ;  /* 0x000000010007c824 */ /* 0x042fe400000e0605 */
[--C-:B------:R-:W-:Y:S02]  /*9e00*/  @!P5 IMAD.X R65, R0, 0x1, R9.reuse, P2 ;  /* 0x000000010041d824 */ /* 0x100fe400010e0609 */
[C---:B----4-:R-:W-:Y:S01]  /*9e10*/  @!P5 IMAD.X R15, R4.reuse, 0x1, R9, P3 ;  /* 0x00000001040fd824 */ /* 0x050fe200018e0609 */
[----:B------:R-:W-:Y:S01]  /*9e20*/  CS2R R8, SRZ ;  /* 0x0000000000087805 */ /* 0x000fe2000001ff00 */
[----:B------:R-:W-:Y:S01]  /*9e30*/  @!P4 IMAD.X R63, R4, 0x1, R5, P1 ;  /* 0x00000001043fc824 */ /* 0x000fe200008e0605 */
[----:B------:R0:W5:Y:S04]  /*9e40*/  @!P5 LD.E.64 R10, desc[UR42][R64.64] ;  /* 0x0000002a400ad980 */ /* 0x000168000c101b00 */
[----:B------:R0:W5:Y:S04]  /*9e50*/  @!P5 LD.E.64 R8, desc[UR42][R14.64] ;  /* 0x0000002a0e08d980 */ /* 0x000168000c101b00 */
[----:B------:R0:W5:Y:S04]  /*9e60*/  @!P4 LD.E.64 R12, desc[UR42][R6.64] ;  /* 0x0000002a060cc980 */ /* 0x000168000c101b00 */
[----:B------:R0:W5:Y:S02]  /*9e70*/  @!P4 LD.E.64 R20, desc[UR42][R62.64] ;  /* 0x0000002a3e14c980 */ /* 0x000164000c101b00 */
.L_x_9517:
[----:B------:R-:W-:Y:S05]  /*9e80*/  BSYNC B1 ;  /* 0x0000000000017941 */ /* 0x000fea0003800000 */
.L_x_9516:
[----:B------:R-:W-:Y:S01]  /*9e90*/  ULEA.HI UR4, UR39, UR39, URZ, 0x1 ;  /* 0x0000002727047291 */ /* 0x000fe2000f8f083f */
[----:B---3-5:R-:W-:Y:S01]  /*9ea0*/  IMAD.MOV.U32 R3, RZ, RZ, R20 ;  /* 0x000000ffff037224 */ /* 0x028fe200078e0014 */
[----:B0-----:R-:W-:Y:S01]  /*9eb0*/  MOV R6, R12 ;  /* 0x0000000c00067202 */ /* 0x001fe20000000f00 */
[----:B----4-:R-:W-:Y:S01]  /*9ec0*/  IMAD.MOV.U32 R4, RZ, RZ, R21 ;  /* 0x000000ffff047224 */ /* 0x010fe200078e0015 */
[----:B------:R-:W-:Y:S01]  /*9ed0*/  ULOP3.LUT UR4, UR4, 0xfffffffe, URZ, 0xc0, !UPT ;  /* 0xfffffffe04047892 */ /* 0x000fe2000f8ec03f */
[----:B------:R-:W-:Y:S01]  /*9ee0*/  IMAD.MOV.U32 R7, RZ, RZ, R13 ;  /* 0x000000ffff077224 */ /* 0x000fe200078e000d */
[----:B-1----:R-:W-:Y:S01]  /*9ef0*/  VIADDMNMX R0, R67, -R192, 0x80, PT ;  /* 0x0000008043007446 */ /* 0x002fe200038009c0 */
[----:B------:R-:W-:Y:S01]  /*9f00*/  BSSY B1, `(.L_x_9518) ;  /* 0x000000e000017945 */ /* 0x000fe20003800000 */
[----:B------:R-:W-:Y:S01]  /*9f10*/  UIADD3 UR4, UR39, -UR4, URZ ;  /* 0x8000000427047290 */ /* 0x000fe2000fffe03f */
[----:B------:R-:W-:Y:S01]  /*9f20*/  PRMT R15, R3, 0x5410, R4 ;  /* 0x00005410030f7816 */ /* 0x000fe20000000004 */
[----:B------:R-:W-:Y:S01]  /*9f30*/  IMAD.MOV.U32 R3, RZ, RZ, R8 ;  /* 0x000000ffff037224 */ /* 0x000fe200078e0008 */
[----:B------:R-:W-:Y:S01]  /*9f40*/  PRMT R54, R6, 0x5410, R7 ;  /* 0x0000541006367816 */ /* 0x000fe20000000007 */
[----:B------:R-:W-:Y:S01]  /*9f50*/  IMAD.MOV.U32 R4, RZ, RZ, R9 ;  /* 0x000000ffff047224 */ /* 0x000fe200078e0009 */
[----:B------:R-:W-:Y:S01]  /*9f60*/  ISETP.GE.AND P1, PT, R187, R0, PT ;  /* 0x00000000bb00720c */ /* 0x000fe20003f26270 */
[----:B------:R-:W-:Y:S01]  /*9f70*/  IMAD.MOV.U32 R6, RZ, RZ, R11 ;  /* 0x000000ffff067224 */ /* 0x000fe200078e000b */
[----:B------:R-:W-:-:S02]  /*9f80*/  MOV R5, UR4 ;  /* 0x0000000400057c02 */ /* 0x000fc40008000f00 */
[----:B------:R-:W-:Y:S01]  /*9f90*/  PRMT R3, R3, 0x5410, R4 ;  /* 0x0000541003037816 */ /* 0x000fe20000000004 */
[----:B------:R-:W-:Y:S01]  /*9fa0*/  IMAD.MOV.U32 R4, RZ, RZ, R10 ;  /* 0x000000ffff047224 */ /* 0x000fe200078e000a */
[----:B------:R-:W-:-:S04]  /*9fb0*/  SHF.L.U32 R5, R5, 0x1f, RZ ;  /* 0x0000001f05057819 */ /* 0x000fc800000006ff */
[----:B------:R-:W0:Y:S02]  /*9fc0*/  SYNCS.PHASECHK.TRANS64.TRYWAIT P0, [R18+URZ+0x28800], R5 ;  /* 0x02880005120075a7 */ /* 0x000e24000800017f */
[----:B0-----:R-:W-:Y:S05]  /*9fd0*/  @!P0 BRA `(.L_x_9519) ;  /* 0x0000017800dc8947 */ /* 0x001fea0003800000 */
.L_x_9821:
[----:B------:R-:W-:Y:S05]  /*9fe0*/  BSYNC B1 ;  /* 0x0000000000017941 */ /* 0x000fea0003800000 */
.L_x_9518:
[----:B------:R-:W-:Y:S01]  /*9ff0*/  BSSY B1, `(.L_x_9520) ;  /* 0x000005e000017945 */ /* 0x000fe20003800000 */
[----:B------:R-:W-:-:S03]  /*a000*/  PRMT R14, R4, 0x5410, R6 ;  /* 0x00005410040e7816 */ /* 0x000fc60000000006 */
[----:B------:R-:W-:Y:S05]  /*a010*/  @P1 BRA `(.L_x_9521) ;  /* 0x00000004006c1947 */ /* 0x000fea0003800000 */
[----:B------:R-:W1:Y:S01]  /*a020*/  LDC R4, c[0x0][0x3f4] ;  /* 0x0000fd00ff047b82 */ /* 0x000e620000000800 */
[----:B------:R-:W-:Y:S01]  /*a030*/  BSSY B2, `(.L_x_9522) ;  /* 0x000002e000027945 */ /* 0x000fe20003800000 */
[-C--:B-1----:R-:W-:Y:S02]  /*a040*/  ISETP.GE.AND P0, PT, R22, R4.reuse, PT ;  /* 0x000000041600720c */ /* 0x082fe40003f06270 */
[----:B------:R-:W-:-:S11]  /*a050*/  ISETP.GE.AND P1, PT, R185, R4, PT ;  /* 0x00000004b900720c */ /* 0x000fd60003f26270 */
[----:B------:R-:W-:Y:S05]  /*a060*/  @P0 BRA `(.L_x_9523) ;  /* 0x0000000000a80947 */ /* 0x000fea0003800000 */
[----:B0-----:R-:W0:Y:S01]  /*a070*/  LDS.128 R4, [R37] ;  /* 0x0000000025047984 */ /* 0x001e220000000c00 */
        /* <DEDUP_REMOVED lines=18> */
[----:B------:R-:W-:Y:S02]  /*a1a0*/  HADD2.F32 R49, -RZ, R61.H0_H0 ;  /* 0x2000003dff317230 */ /* 0x000fe40000004100 */
[----:B------:R-:W-:Y:S01]  /*a1b0*/  FFMA.FTZ R67, R48, R63, -R67 ;  /* 0x0000003f30437223 */ /* 0x000fe20000010843 */
[----:B------:R-:W-:Y:S02]  /*a1c0*/  HADD2.F32 R6, -RZ, R5.H0_H0 ;  /* 0x20000005ff067230 */ /* 0x000fe40000004100 */
        /* <DEDUP_REMOVED lines=20> */
.L_x_9523:
[----:B------:R-:W-:Y:S05]  /*a310*/  BSYNC B2 ;  /* 0x0000000000027941 */ /* 0x000fea0003800000 */
.L_x_9522:
[----:B------:R-:W-:Y:S05]  /*a320*/  @P1 BRA `(.L_x_9521) ;  /* 0x0000000000a81947 */ /* 0x000fea0003800000 */
[----:B01----:R-:W0:Y:S01]  /*a330*/  LDS.128 R4, [R37+0x4000] ;  /* 0x0040000025047984 */ /* 0x003e220000000c00 */
        /* <DEDUP_REMOVED lines=18> */
[----:B------:R-:W-:Y:S02]  /*a460*/  HADD2.F32 R41, -RZ, R59.H1_H1 ;  /* 0x3000003bff297230 */ /* 0x000fe40000004100 */
[----:B------:R-:W-:Y:S01]  /*a470*/  FFMA.FTZ R61, R40, R47, -R49 ;  /* 0x0000002f283d7223 */ /* 0x000fe20000010831 */
[----:B------:R-:W-:Y:S02]  /*a480*/  HADD2.F32 R6, -RZ, R5.H0_H0 ;  /* 0x20000005ff067230 */ /* 0x000fe40000004100 */
        /* <DEDUP_REMOVED lines=20> */
.L_x_9521:
[----:B------:R-:W-:Y:S05]  /*a5d0*/  BSYNC B1 ;  /* 0x0000000000017941 */ /* 0x000fea0003800000 */
.L_x_9520:
[----:B-12---:R-:W-:Y:S01]  /*a5e0*/  VIADD R4, R187, 0x20 ;  /* 0x00000020bb047836 */ /* 0x006fe20000000000 */
[----:B------:R-:W-:Y:S04]  /*a5f0*/  BSSY B1, `(.L_x_9524) ;  /* 0x000005e000017945 */ /* 0x000fe80003800000 */
[----:B------:R-:W-:-:S13]  /*a600*/  ISETP.GE.AND P0, PT, R4, R0, PT ;  /* 0x000000000400720c */ /* 0x000fda0003f06270 */
[----:B------:R-:W-:Y:S05]  /*a610*/  @P0 BRA `(.L_x_9525) ;  /* 0x00000004006c0947 */ /* 0x000fea0003800000 */
[----:B------:R-:W1:Y:S01]  /*a620*/  LDC R4, c[0x0][0x3f4] ;  /* 0x0000fd00ff047b82 */ /* 0x000e620000000800 */
[----:B------:R-:W-:Y:S01]  /*a630*/  BSSY B2, `(.L_x_9526) ;  /* 0x000002e000027945 */ /* 0x000fe20003800000 */
[-C--:B-1----:R-:W-:Y:S02]  /*a640*/  ISETP.GE.AND P0, PT, R22, R4.reuse, PT ;  /* 0x000000041600720c */ /* 0x082fe40003f06270 */
[----:B------:R-:W-:-:S11]  /*a650*/  ISETP.GE.AND P1, PT, R185, R4, PT ;  /* 0x00000004b900720c */ /* 0x000fd60003f26270 */
[----:B------:R-:W-:Y:S05]  /*a660*/  @P0 BRA `(.L_x_9527) ;  /* 0x0000000000a80947 */ /* 0x000fea0003800000 */
[----:B0-----:R-:W0:Y:S01]  /*a670*/  LDS.128 R4, [R37+0x1000] ;  /* 0x0010000025047984 */ /* 0x001e220000000c00 */
        /* <DEDUP_REMOVED lines=41> */
.L_x_9527:
[----:B------:R-:W-:Y:S05]  /*a910*/  BSYNC B2 ;  /* 0x0000000000027941 */ /* 0x000fea0003800000 */
.L_x_9526:
[----:B------:R-:W-:Y:S05]  /*a920*/  @P1 BRA `(.L_x_9525) ;  /* 0x0000000000a81947 */ /* 0x000fea0003800000 */
[----:B01----:R-:W0:Y:S01]  /*a930*/  LDS.128 R4, [R37+0x5000] ;  /* 0x0050000025047984 */ /* 0x003e220000000c00 */
[----:B------:R-:W-:Y:S01]  /*a940*/  SHF.R.U32.HI R39, RZ, 0x10, R31 ;  /* 0x00000010ff277819 */ /* 0x000fe2000001161f */
[----:B------:R-:W-:Y:S01]  /*a950*/  HADD2.F32 R38, -RZ, R53.H0_H0 ;  /* 0x20000035ff267230 */ /* 0x000fe20000004100 */
[----:B------:R-:W-:Y:S01]  /*a960*/  SHF.R.U32.HI R41, RZ, 0x10, R29 ;  /* 0x00000010ff297819 */ /* 0x000fe2000001161d */
        /* <DEDUP_REMOVED lines=38> */
.L_x_9525:
[----:B------:R-:W-:Y:S05]  /*abd0*/  BSYNC B1 ;  /* 0x0000000000017941 */ /* 0x000fea0003800000 */
.L_x_9524:
[----:B-12---:R-:W-:Y:S01]  /*abe0*/  IADD3 R4, R187, 0x40, RZ ;  /* 0x00000040bb047810 */ /* 0x006fe20007ffe0ff */
[----:B------:R-:W-:Y:S03]  /*abf0*/  BSSY B1, `(.L_x_9528) ;  /* 0x000005e000017945 */ /* 0x000fe60003800000 */
        /* <DEDUP_REMOVED lines=49> */
.L_x_9531:
[----:B------:R-:W-:Y:S05]  /*af10*/  BSYNC B2 ;  /* 0x0000000000027941 */ /* 0x000fea0003800000 */
.L_x_9530:
[----:B------:R-:W-:Y:S05]  /*af20*/  @P1 BRA `(.L_x_9529) ;  /* 0x0000000000a81947 */ /* 0x000fea0003800000 */
[----:B01----:R-:W0:Y:S01]  /*af30*/  LDS.128 R4, [R37+0x6000] ;  /* 0x0060000025047984 */ /* 0x003e220000000c00 */
        /* <DEDUP_REMOVED lines=41> */
.L_x_9529:
[----:B------:R-:W-:Y:S05]  /*b1d0*/  BSYNC B1 ;  /* 0x0000000000017941 */ /* 0x000fea0003800000 */
.L_x_9528:
[----:B-12---:R-:W-:-:S05]  /*b1e0*/  VIADD R4, R187, 0x60 ;  /* 0x00000060bb047836 */ /* 0x006fca0000000000 */
        /* <DEDUP_REMOVED lines=25> */
[C---:B------:R-:W-:Y:S01]  /*b380*/  FFMA.FTZ R31, R13.reuse, R26, R29 ;  /* 0x0000001a0d1f7223 */ /* 0x040fe2000001001d */
[----:B------:R-:W-:Y:S02]  /*b390*/  HADD2.F32 R12, -RZ, R6.H1_H1 ;  /* 0x30000006ff0c7230 */ /* 0x000fe40000004100 */
[C---:B------:R-:W-:Y:S01]  /*b3a0*/  FMUL.FTZ R27, R4.reuse, R25 ;  /* 0x00000019041b7220 */ /* 0x040fe20000410000 */
[--C-:B------:R-:W-:Y:S02]  /*b3b0*/  HADD2.F32 R6, -RZ, R5.reuse.H0_H0 ;  /* 0x20000005ff067230 */ /* 0x100fe40000004100 */
[----:B------:R-:W-:Y:S01]  /*b3c0*/  FFMA.FTZ R28, R13, R24, -R28 ;  /* 0x000000180d1c7223 */ /* 0x000fe2000001081c */
[-C--:B------:R-:W-:Y:S01]  /*b3d0*/  FMUL.FTZ R29, R4, R21.reuse ;  /* 0x00000015041d7220 */ /* 0x080fe20000410000 */
[----:B------:R-:W-:Y:S02]  /*b3e0*/  HADD2.F32 R5, -RZ, R5.H1_H1 ;  /* 0x30000005ff057230 */ /* 0x000fe40000004100 */
[----:B------:R-:W-:Y:S01]  /*b3f0*/  FFMA.FTZ R27, R0, R21, -R27 ;  /* 0x00000015001b7223 */ /* 0x000fe2000001081b */
[----:B------:R-:W-:-:S02]  /*b400*/  HADD2.F32 R13, -RZ, R30.H0_H0 ;  /* 0x2000001eff0d7230 */ /* 0x000fc40000004100 */
[C---:B------:R-:W-:Y:S01]  /*b410*/  FMUL.FTZ R20, R12.reuse, R15 ;  /* 0x0000000f0c147220 */ /* 0x040fe20000410000 */
[----:B------:R-:W-:Y:S02]  /*b420*/  HADD2.F32 R4, -RZ, R32.H0_H0 ;  /* 0x20000020ff047230 */ /* 0x000fe40000004100 */
[-C--:B------:R-:W-:Y:S01]  /*b430*/  FMUL.FTZ R24, R12, R54.reuse ;  /* 0x000000360c187220 */ /* 0x080fe20000410000 */
[----:B------:R-:W-:Y:S01]  /*b440*/  FFMA.FTZ R0, R0, R25, R29 ;  /* 0x0000001900007223 */ /* 0x000fe2000001001d */
[----:B------:R-:W-:Y:S01]  /*b450*/  FMUL.FTZ R21, R5, R13 ;  /* 0x0000000d05157220 */ /* 0x000fe20000410000 */
[----:B------:R-:W-:Y:S01]  /*b460*/  FFMA.FTZ R20, R7, R54, -R20 ;  /* 0x0000003607147223 */ /* 0x000fe20000010814 */
[-C--:B------:R-:W-:Y:S01]  /*b470*/  FMUL.FTZ R12, R5, R4.reuse ;  /* 0x00000004050c7220 */ /* 0x080fe20000410000 */
[----:B------:R-:W-:Y:S01]  /*b480*/  FFMA.FTZ R15, R7, R15, R24 ;  /* 0x0000000f070f7223 */ /* 0x000fe20000010018 */
[C---:B------:R-:W-:Y:S01]  /*b490*/  FFMA.FTZ R5, R6.reuse, R4, -R21 ;  /* 0x0000000406057223 */ /* 0x040fe20000010815 */
[----:B------:R-:W-:Y:S01]  /*b4a0*/  F2FP.F16.F32.PACK_AB R7, R31, R28 ;  /* 0x0000001c1f07723e */ /* 0x000fe200000000ff */
[----:B------:R-:W-:Y:S01]  /*b4b0*/  FFMA.FTZ R12, R6, R13, R12 ;  /* 0x0000000d060c7223 */ /* 0x000fe2000001000c */
[----:B------:R-:W-:-:S02]  /*b4c0*/  F2FP.F16.F32.PACK_AB R4, R0, R27 ;  /* 0x0000001b0004723e */ /* 0x000fc400000000ff */
[----:B------:R-:W-:Y:S02]  /*b4d0*/  F2FP.F16.F32.PACK_AB R6, R15, R20 ;  /* 0x000000140f06723e */ /* 0x000fe400000000ff */
[----:B------:R-:W-:-:S05]  /*b4e0*/  F2FP.F16.F32.PACK_AB R5, R12, R5 ;  /* 0x000000050c05723e */ /* 0x000fca00000000ff */
[----:B------:R1:W-:Y:S02]  /*b4f0*/  STS.128 [R37+0x3000], R4 ;  /* 0x0030000425007388 */ /* 0x0003e40000000c00 */
.L_x_9534:
[----:B------:R-:W-:Y:S05]  /*b500*/  BSYNC B1 ;  /* 0x0000000000017941 */ /* 0x000fea0003800000 */
.L_x_9533:
[----:B------:R-:W-:Y:S05]  /*b510*/  @P1 BRA `(.L_x_9532) ;  /* 0x0000002400f81947 */ /* 0x000fea0003800000 */
[----:B01----:R-:W0:Y:S01]  /*b520*/  LDS.128 R4, [R37+0x7000] ;  /* 0x0070000025047984 */ /* 0x003e220000000c00 */
        /* <DEDUP_REMOVED lines=13> */
[----:B------:R-:W-:Y:S01]  /*b600*/  FMUL.FTZ R10, R10, R12 ;  /* 0x0000000c0a0a7220 */ /* 0x000fe20000410000 */
[----:B------:R-:W-:-:S02]  /*b610*/  HADD2.F32 R4, -RZ, R4.H1_H1 ;  /* 0x30000004ff047230 */ /* 0x000fc40000004100 */
[C---:B------:R-:W-:Y:S01]  /*b620*/  FFMA.FTZ R20, R9.reuse, R12, -R20 ;  /* 0x0000000c09147223 */ /* 0x040fe20000010814 */
[----:B------:R-:W-:Y:S01]  /*b630*/  FFMA.FTZ R25, R9, R15, R10 ;  /* 0x0000000f09197223 */ /* 0x000fe2000001000a */
[--C-:B------:R-:W-:Y:S02]  /*b640*/  HADD2.F32 R7, -RZ, R6.reuse.H0_H0 ;  /* 0x20000006ff077230 */ /* 0x100fe40000004100 */
[C---:B------:R-:W-:Y:S01]  /*b650*/  FMUL.FTZ R21, R4.reuse, R13 ;  /* 0x0000000d04157220 */ /* 0x040fe20000410000 */
[----:B------:R-:W-:Y:S02]  /*b660*/  HADD2.F32 R8, -RZ, R6.H1_H1 ;  /* 0x30000006ff087230 */ /* 0x000fe40000004100 */
[-C--:B------:R-:W-:Y:S01]  /*b670*/  FMUL.FTZ R15, R4, R11.reuse ;  /* 0x0000000b040f7220 */ /* 0x080fe20000410000 */
[----:B------:R-:W-:Y:S02]  /*b680*/  HADD2.F32 R9, -RZ, R3.H1_H1 ;  /* 0x30000003ff097230 */ /* 0x000fe40000004100 */
[----:B------:R-:W-:Y:S01]  /*b690*/  FFMA.FTZ R21, R0, R11, -R21 ;  /* 0x0000000b00157223 */ /* 0x000fe20000010815 */
[----:B------:R-:W-:-:S02]  /*b6a0*/  HADD2.F32 R6, -RZ, R5.H0_H0 ;  /* 0x20000005ff067230 */ /* 0x000fc40000004100 */
[----:B------:R-:W-:Y:S01]  /*b6b0*/  FFMA.FTZ R0, R0, R13, R15 ;  /* 0x0000000d00007223 */ /* 0x000fe2000001000f */
[----:B------:R-:W-:Y:S02]  /*b6c0*/  HADD2.F32 R5, -RZ, R5.H1_H1 ;  /* 0x30000005ff057230 */ /* 0x000fe40000004100 */
[CC--:B------:R-:W-:Y:S01]  /*b6d0*/  FMUL.FTZ R10, R8.reuse, R9.reuse ;  /* 0x00000009080a7220 */ /* 0x0c0fe20000410000 */
[----:B------:R-:W-:Y:S02]  /*b6e0*/  HADD2.F32 R4, -RZ, R24.H0_H0 ;  /* 0x20000018ff047230 */ /* 0x000fe40000004100 */
[-C--:B------:R-:W-:Y:S01]  /*b6f0*/  FMUL.FTZ R8, R8, R14.reuse ;  /* 0x0000000e08087220 */ /* 0x080fe20000410000 */
[----:B------:R-:W-:Y:S02]  /*b700*/  HADD2.F32 R3, -RZ, R26.H0_H0 ;  /* 0x2000001aff037230 */ /* 0x000fe40000004100 */
[----:B------:R-:W-:Y:S01]  /*b710*/  FFMA.FTZ R10, R7, R14, -R10 ;  /* 0x0000000e070a7223 */ /* 0x000fe2000001080a */
[----:B------:R-:W-:Y:S01]  /*b720*/  FMUL.FTZ R11, R5, R4 ;  /* 0x00000004050b7220 */ /* 0x000fe20000410000 */
[----:B------:R-:W-:Y:S01]  /*b730*/  FFMA.FTZ R9, R7, R9, R8 ;  /* 0x0000000907097223 */ /* 0x000fe20000010008 */
[-C--:B------:R-:W-:Y:S01]  /*b740*/  FMUL.FTZ R13, R5, R3.reuse ;  /* 0x00000003050d7220 */ /* 0x080fe20000410000 */
[----:B------:R-:W-:Y:S01]  /*b750*/  F2FP.F16.F32.PACK_AB R7, R25, R20 ;  /* 0x000000141907723e */ /* 0x000fe200000000ff */
[----:B------:R-:W-:-:S02]  /*b760*/  FFMA.FTZ R5, R6, R3, -R11 ;  /* 0x0000000306057223 */ /* 0x000fc4000001080b */
[----:B------:R-:W-:Y:S01]  /*b770*/  FFMA.FTZ R8, R6, R4, R13 ;  /* 0x0000000406087223 */ /* 0x000fe2000001000d */
[----:B------:R-:W-:Y:S02]  /*b780*/  F2FP.F16.F32.PACK_AB R6, R9, R10 ;  /* 0x0000000a0906723e */ /* 0x000fe400000000ff */
[----:B------:R-:W-:Y:S02]  /*b790*/  F2FP.F16.F32.PACK_AB R4, R0, R21 ;  /* 0x000000150004723e */ /* 0x000fe400000000ff */
[----:B------:R-:W-:-:S05]  /*b7a0*/  F2FP.F16.F32.PACK_AB R5, R8, R5 ;  /* 0x000000050805723e */ /* 0x000fca00000000ff */
[----:B------:R4:W-:Y:S01]  /*b7b0*/  STS.128 [R37+0x7000], R4 ;  /* 0x0070000425007388 */ /* 0x0009e20000000c00 */
[----:B------:R-:W-:Y:S05]  /*b7c0*/  BRA `(.L_x_9532) ;  /* 0x00000024004c7947 */ /* 0x000fea0003800000 */
.L_x_9505:
[----:B------:R-:W0:Y:S01]  /*b7d0*/  LDC R5, c[0x0][0x448] ;  /* 0x00011200ff057b82 */ /* 0x000e220000000800 */
[----:B------:R-:W-:Y:S01]  /*b7e0*/  ULDC.64 UR4, c[0x0][0x3f8] ;  /* 0x0000fe0000047ab9 */ /* 0x000fe20000000a00 */
[----:B------:R-:W-:Y:S01]  /*b7f0*/  ULDC.64 UR6, c[0x0][0x408] ;  /* 0x0001020000067ab9 */ /* 0x000fe20000000a00 */
        /* <DEDUP_REMOVED lines=19> */
[----:B------:R-:W-:-:S02]  /*b930*/  LEA R34, P1, R24, UR6, 0x1 ;  /* 0x0000000618227c11 */ /* 0x000fc4000f8208ff */
[----:B------:R-:W-:Y:S02]  /*b940*/  IADD3 R3, R25, R3, RZ ;  /* 0x0000000319037210 */ /* 0x000fe40007ffe0ff */
[----:B------:R-:W-:Y:S02]  /*b950*/  LEA.HI.X R35, R26, UR5, R7, 0x1, P0 ;  /* 0x000000051a237c11 */ /* 0x000fe400080f0c07 */
[----:B------:R-:W-:Y:S01]  /*b960*/  LEA.HI.X R33, R24, UR7, R3, 0x1, P1 ;  /* 0x0000000718217c11 */ /* 0x000fe200088f0c03 */
[----:B------:R-:W-:Y:S06]  /*b970*/  BRA.DIV UR4, `(.L_x_9535) ;  /* 0x0000016204887947 */ /* 0x000fec000b800000 */
[----:B------:R-:W0:Y:S01]  /*b980*/  LDC R56, c[0x0][0x3f4] ;  /* 0x0000fd00ff387b82 */ /* 0x000e220000000800 */
[----:B------:R-:W3:Y:S01]  /*b990*/  SHFL.IDX PT, R4, R32, RZ, 0x181f ;  /* 0x00181fff20047589 */ /* 0x000ee200000e0000 */
[----:B------:R-:W-:-:S03]  /*b9a0*/  IMAD R3, R194, R5, RZ ;  /* 0x00000005c2037224 */ /* 0x000fc600078e02ff */
[----:B------:R-:W4:Y:S04]  /*b9b0*/  SHFL.IDX PT, R0, R35, RZ, 0x181f ;  /* 0x00181fff23007589 */ /* 0x000f2800000e0000 */
[----:B------:R-:W5:Y:S04]  /*b9c0*/  SHFL.IDX PT, R14, R34, RZ, 0x181f ;  /* 0x00181fff220e7589 */ /* 0x000f6800000e0000 */
[----:B------:R-:W1:Y:S01]  /*b9d0*/  SHFL.IDX PT, R5, R33, RZ, 0x181f ;  /* 0x00181fff21057589 */ /* 0x000e6200000e0000 */
[----:B0-----:R-:W-:-:S04]  /*b9e0*/  ISETP.GE.AND P0, PT, R16, R56, PT ;  /* 0x000000381000720c */ /* 0x001fc80003f06270 */
[----:B------:R-:W-:-:S13]  /*b9f0*/  ISETP.GE.OR P1, PT, R54, R3, P0 ;  /* 0x000000033600720c */ /* 0x000fda0000726670 */
[C---:B------:R-:W-:Y:S01]  /*ba00*/  @!P1 IMAD.SHL.U32 R21, R16.reuse, 0x2, RZ ;  /* 0x0000000210159824 */ /* 0x040fe200078e00ff */
[----:B------:R-:W-:-:S04]  /*ba10*/  @!P1 SHF.L.U64.HI R6, R16, 0x1, R17 ;  /* 0x0000000110069819 */ /* 0x000fc80000010211 */
[----:B---3--:R-:W-:-:S05]  /*ba20*/  @!P1 IADD3 R4, P2, R4, R21, RZ ;  /* 0x0000001504049210 */ /* 0x008fca0007f5e0ff */
[----:B----4-:R-:W-:Y:S02]  /*ba30*/  @!P1 IMAD.X R7, R0, 0x1, R6, P2 ;  /* 0x0000000100079824 */ /* 0x010fe400010e0606 */
[----:B------:R-:W-:Y:S02]  /*ba40*/  @!P1 IMAD.MOV.U32 R8, RZ, RZ, R4 ;  /* 0x000000ffff089224 */ /* 0x000fe400078e0004 */
[----:B------:R-:W-:-:S06]  /*ba50*/  @!P1 IMAD.MOV.U32 R9, RZ, RZ, R7 ;  /* 0x000000ffff099224 */ /* 0x000fcc00078e0007 */
[----:B------:R-:W3:Y:S01]  /*ba60*/  @!P1 LD.E.128 R8, desc[UR42][R8.64] ;  /* 0x0000002a08089980 */ /* 0x000ee2000c101d00 */
[----:B-----5:R-:W-:-:S04]  /*ba70*/  @!P1 IADD3 R14, P2, R14, R21, RZ ;  /* 0x000000150e0e9210 */ /* 0x020fc80007f5e0ff */
[----:B-1----:R-:W-:Y:S01]  /*ba80*/  @!P1 IADD3.X R5, R5, R6, RZ, P2, !PT ;  /* 0x0000000605059210 */ /* 0x002fe200017fe4ff */
[----:B------:R-:W-:-:S06]  /*ba90*/  @!P1 IMAD.MOV.U32 R4, RZ, RZ, R14 ;  /* 0x000000ffff049224 */ /* 0x000fcc00078e000e */
[----:B------:R-:W4:Y:S01]  /*baa0*/  @!P1 LD.E.128 R4, desc[UR42][R4.64] ;  /* 0x0000002a04049980 */ /* 0x000f22000c101d00 */
[----:B------:R-:W-:Y:S02]  /*bab0*/  CS2R R48, SRZ ;  /* 0x0000000000307805 */ /* 0x000fe4000001ff00 */
[----:B------:R-:W-:Y:S02]  /*bac0*/  CS2R R38, SRZ ;  /* 0x0000000000267805 */ /* 0x000fe4000001ff00 */
[----:B------:R-:W-:Y:S01]  /*bad0*/  CS2R R50, SRZ ;  /* 0x0000000000327805 */ /* 0x000fe2000001ff00 */
[----:B------:R0:W1:Y:S01]  /*bae0*/  SHFL.IDX PT, R14, R34, 0x1, 0x181f ;  /* 0x00381f00220e7f89 */ /* 0x00006200000e0000 */
[----:B------:R-:W-:Y:S02]  /*baf0*/  CS2R R20, SRZ ;  /* 0x0000000000147805 */ /* 0x000fe4000001ff00 */
[----:B------:R-:W-:Y:S01]  /*bb00*/  CS2R R24, SRZ ;  /* 0x0000000000187805 */ /* 0x000fe2000001ff00 */
[----:B---3--:R-:W-:-:S02]  /*bb10*/  @!P1 IMAD.MOV.U32 R48, RZ, RZ, R8 ;  /* 0x000000ffff309224 */ /* 0x008fc400078e0008 */
[----:B------:R-:W-:Y:S01]  /*bb20*/  @!P1 IMAD.MOV.U32 R49, RZ, RZ, R9 ;  /* 0x000000ffff319224 */ /* 0x000fe200078e0009 */
[----:B------:R0:W3:Y:S01]  /*bb30*/  SHFL.IDX PT, R8, R32, 0x1, 0x181f ;  /* 0x00381f0020087f89 */ /* 0x0000e200000e0000 */
[----:B------:R-:W-:Y:S02]  /*bb40*/  IMAD.MOV.U32 R0, RZ, RZ, R48 ;  /* 0x000000ffff007224 */ /* 0x000fe400078e0030 */
[----:B------:R-:W-:Y:S01]  /*bb50*/  @!P1 IMAD.MOV.U32 R50, RZ, RZ, R10 ;  /* 0x000000ffff329224 */ /* 0x000fe200078e000a */
[----:B------:R0:W0:Y:S01]  /*bb60*/  SHFL.IDX PT, R9, R33, 0x1, 0x181f ;  /* 0x00381f0021097f89 */ /* 0x00002200000e0000 */
[----:B------:R-:W-:Y:S01]  /*bb70*/  @!P1 IMAD.MOV.U32 R51, RZ, RZ, R11 ;  /* 0x000000ffff339224 */ /* 0x000fe200078e000b */
[----:B------:R-:W-:Y:S01]  /*bb80*/  PRMT R65, R65, 0x5410, R0 ;  /* 0x0000541041417816 */ /* 0x000fe20000000000 */
[----:B------:R-:W-:Y:S01]  /*bb90*/  IMAD.MOV.U32 R10, RZ, RZ, R50 ;  /* 0x000000ffff0a7224 */ /* 0x000fe200078e0032 */
[----:B------:R0:W0:Y:S01]  /*bba0*/  SHFL.IDX PT, R0, R35, 0x1, 0x181f ;  /* 0x00381f0023007f89 */ /* 0x00002200000e0000 */
[----:B----4-:R-:W-:Y:S01]  /*bbb0*/  @!P1 MOV R38, R4 ;  /* 0x0000000400269202 */ /* 0x010fe20000000f00 */
[----:B------:R-:W-:Y:S01]  /*bbc0*/  @!P1 IMAD.MOV.U32 R39, RZ, RZ, R5 ;  /* 0x000000ffff279224 */ /* 0x000fe200078e0005 */
[----:B------:R-:W-:Y:S01]  /*bbd0*/  MOV R12, R49 ;  /* 0x00000031000c7202 */ /* 0x000fe20000000f00 */
[----:B------:R-:W-:-:S02]  /*bbe0*/  @!P1 IMAD.MOV.U32 R20, RZ, RZ, R6 ;  /* 0x000000ffff149224 */ /* 0x000fc400078e0006 */
[----:B------:R-:W-:Y:S01]  /*bbf0*/  @!P1 IMAD.MOV.U32 R21, RZ, RZ, R7 ;  /* 0x000000ffff159224 */ /* 0x000fe200078e0007 */
[----:B------:R-:W-:Y:S01]  /*bc00*/  PRMT R67, R12, 0x7610, R67 ;  /* 0x000076100c437816 */ /* 0x000fe20000000043 */
[----:B------:R-:W-:Y:S01]  /*bc10*/  IMAD.MOV.U32 R11, RZ, RZ, R51 ;  /* 0x000000ffff0b7224 */ /* 0x000fe200078e0033 */
[----:B------:R-:W-:Y:S01]  /*bc20*/  MOV R5, R39 ;  /* 0x0000002700057202 */ /* 0x000fe20000000f00 */
[----:B------:R-:W-:Y:S02]  /*bc30*/  IMAD.MOV.U32 R4, RZ, RZ, R38 ;  /* 0x000000ffff047224 */ /* 0x000fe400078e0026 */
[----:B------:R-:W-:Y:S01]  /*bc40*/  IMAD.MOV.U32 R6, RZ, RZ, R20 ;  /* 0x000000ffff067224 */ /* 0x000fe200078e0014 */
[----:B------:R-:W-:Y:S01]  /*bc50*/  PRMT R52, R10, 0x5410, R11 ;  /* 0x000054100a347816 */ /* 0x000fe2000000000b */
[----:B------:R-:W-:Y:S01]  /*bc60*/  IMAD.MOV.U32 R7, RZ, RZ, R21 ;  /* 0x000000ffff077224 */ /* 0x000fe200078e0015 */
[----:B------:R-:W-:Y:S02]  /*bc70*/  PRMT R67, R67, 0x5410, R5 ;  /* 0x0000541043437816 */ /* 0x000fe40000000005 */
[----:B------:R-:W-:-:S02]  /*bc80*/  PRMT R66, R6, 0x5410, R4 ;  /* 0x0000541006427816 */ /* 0x000fc40000000004 */
[----:B-1-3--:R-:W-:-:S07]  /*bc90*/  PRMT R65, R7, 0x7610, R65 ;  /* 0x0000761007417816 */ /* 0x00afce0000000041 */
.L_x_9831:
        /* <DEDUP_REMOVED lines=14> */
[----:B------:R-:W-:Y:S02]  /*bd80*/  IADD3 R14, P2, R14, R15, RZ ;  /* 0x0000000f0e0e7210 */ /* 0x000fe40007f5e0ff */
[----:B0-----:R-:W-:-:S03]  /*bd90*/  IADD3.X R5, R0, R6, RZ, P1, !PT ;  /* 0x0000000600057210 */ /* 0x001fc60000ffe4ff */
[----:B------:R-:W-:-:S03]  /*bda0*/  IMAD.X R15, R9, 0x1, R6, P2 ;  /* 0x00000001090f7824 */ /* 0x000fc600010e0606 */
[----:B------:R-:W5:Y:S04]  /*bdb0*/  LD.E.128 R4, desc[UR42][R4.64] ;  /* 0x0000002a04047980 */ /* 0x000f68000c101d00 */
[----:B------:R1:W5:Y:S02]  /*bdc0*/  LD.E.128 R24, desc[UR42][R14.64] ;  /* 0x0000002a0e187980 */ /* 0x000364000c101d00 */
.L_x_9537:
[----:B------:R-:W-:Y:S05]  /*bdd0*/  BSYNC B1 ;  /* 0x0000000000017941 */ /* 0x000fea0003800000 */
.L_x_9536:
[----:B0----5:R-:W-:Y:S01]  /*bde0*/  IMAD.MOV.U32 R0, RZ, RZ, R24 ;  /* 0x000000ffff007224 */ /* 0x021fe200078e0018 */
[----:B------:R-:W-:Y:S01]  /*bdf0*/  MOV R10, R27 ;  /* 0x0000001b000a7202 */ /* 0x000fe20000000f00 */
[----:B------:R-:W-:Y:S01]  /*be00*/  IMAD.MOV.U32 R8, RZ, RZ, R25 ;  /* 0x000000ffff087224 */ /* 0x000fe200078e0019 */
[----:B------:R-:W-:Y:S01]  /*be10*/  UMOV UR4, 0xffffffff ;  /* 0xffffffff00047882 */ /* 0x000fe20000000000 */
[----:B------:R-:W-:-:S03]  /*be20*/  IMAD.MOV.U32 R9, RZ, RZ, R26 ;  /* 0x000000ffff097224 */ /* 0x000fc600078e001a */
[----:B------:R-:W-:Y:S01]  /*be30*/  PRMT R55, R0, 0x5410, R8 ;  /* 0x0000541000377816 */ /* 0x000fe20000000008 */
[----:B------:R-:W-:Y:S01]  /*be40*/  IMAD.MOV.U32 R0, RZ, RZ, R4 ;  /* 0x000000ffff007224 */ /* 0x000fe200078e0004 */
[----:B------:R-:W-:Y:S01]  /*be50*/  PRMT R57, R9, 0x5410, R10 ;  /* 0x0000541009397816 */ /* 0x000fe2000000000a */
[----:B------:R-:W-:Y:S02]  /*be60*/  IMAD.MOV.U32 R8, RZ, RZ, R5 ;  /* 0x000000ffff087224 */ /* 0x000fe400078e0005 */
[----:B------:R-:W-:Y:S02]  /*be70*/  IMAD.MOV.U32 R9, RZ, RZ, R6 ;  /* 0x000000ffff097224 */ /* 0x000fe400078e0006 */
[----:B------:R-:W-:Y:S01]  /*be80*/  IMAD.MOV.U32 R10, RZ, RZ, R7 ;  /* 0x000000ffff0a7224 */ /* 0x000fe200078e0007 */
[----:B------:R-:W-:-:S04]  /*be90*/  PRMT R58, R0, 0x5410, R8 ;  /* 0x00005410003a7816 */ /* 0x000fc80000000008 */
[----:B------:R-:W-:Y:S01]  /*bea0*/  PRMT R59, R9, 0x5410, R10 ;  /* 0x00005410093b7816 */ /* 0x000fe2000000000a */
[----:B------:R-:W-:Y:S06]  /*beb0*/  BRA.DIV UR4, `(.L_x_9538) ;  /* 0x0000016204a47947 */ /* 0x000fec000b800000 */
[----:B------:R-:W0:Y:S01]  /*bec0*/  SHFL.IDX PT, R8, R32, 0x2, 0x181f ;  /* 0x00581f0020087f89 */ /* 0x000e2200000e0000 */
[----:B------:R-:W-:-:S03]  /*bed0*/  IADD3 R10, R54, 0x40, RZ ;  /* 0x00000040360a7810 */ /* 0x000fc60007ffe0ff */
[----:B------:R-:W3:Y:S01]  /*bee0*/  SHFL.IDX PT, R0, R35, 0x2, 0x181f ;  /* 0x00581f0023007f89 */ /* 0x000ee200000e0000 */
[----:B------:R-:W-:-:S03]  /*bef0*/  ISETP.GE.OR P1, PT, R10, R3, P0 ;  /* 0x000000030a00720c */ /* 0x000fc60000726670 */
[----:B-1----:R-:W1:Y:S04]  /*bf00*/  SHFL.IDX PT, R14, R34, 0x2, 0x181f ;  /* 0x00581f00220e7f89 */ /* 0x002e6800000e0000 */
[----:B------:R-:W4:Y:S06]  /*bf10*/  SHFL.IDX PT, R28, R33, 0x2, 0x181f ;  /* 0x00581f00211c7f89 */ /* 0x000f2c00000e0000 */
[C---:B------:R-:W-:Y:S01]  /*bf20*/  @!P1 IMAD.SHL.U32 R31, R16.reuse, 0x2, RZ ;  /* 0x00000002101f9824 */ /* 0x040fe200078e00ff */
[----:B------:R-:W-:-:S04]  /*bf30*/  @!P1 SHF.L.U64.HI R29, R16, 0x1, R17 ;  /* 0x00000001101d9819 */ /* 0x000fc80000010211 */
[----:B0-----:R-:W-:-:S05]  /*bf40*/  @!P1 IADD3 R8, P2, R8, R31, RZ ;  /* 0x0000001f08089210 */ /* 0x001fca0007f5e0ff */
[----:B---3--:R-:W-:-:S06]  /*bf50*/  @!P1 IMAD.X R9, R0, 0x1, R29, P2 ;  /* 0x0000000100099824 */ /* 0x008fcc00010e061d */
[----:B------:R-:W3:Y:S01]  /*bf60*/  @!P1 LD.E.128 R8, desc[UR42][R8.64] ;  /* 0x0000002a08089980 */ /* 0x000ee2000c101d00 */
[----:B-1----:R-:W-:-:S05]  /*bf70*/  @!P1 IADD3 R14, P2, R14, R31, RZ ;  /* 0x0000001f0e0e9210 */ /* 0x002fca0007f5e0ff */
[----:B----4-:R-:W-:-:S04]  /*bf80*/  @!P1 IMAD.X R29, R28, 0x1, R29, P2 ;  /* 0x000000011c1d9824 */ /* 0x010fc800010e061d */
[----:B------:R-:W-:-:S05]  /*bf90*/  @!P1 IMAD.MOV.U32 R15, RZ, RZ, R29 ;  /* 0x000000ffff0f9224 */ /* 0x000fca00078e001d */
[----:B------:R-:W4:Y:S01]  /*bfa0*/  @!P1 LD.E.128 R28, desc[UR42][R14.64] ;  /* 0x0000002a0e1c9980 */ /* 0x000f22000c101d00 */
[----:B------:R-:W-:Y:S02]  /*bfb0*/  CS2R R44, SRZ ;  /* 0x00000000002c7805 */ /* 0x000fe4000001ff00 */
[----:B------:R-:W-:Y:S02]  /*bfc0*/  CS2R R46, SRZ ;  /* 0x00000000002e7805 */ /* 0x000fe4000001ff00 */
[----:B------:R-:W-:Y:S01]  /*bfd0*/  CS2R R40, SRZ ;  /* 0x0000000000287805 */ /* 0x000fe2000001ff00 */
[----:B------:R-:W0:Y:S01]  /*bfe0*/  SHFL.IDX PT, R32, R32, 0x3, 0x181f ;  /* 0x00781f0020207f89 */ /* 0x000e2200000e0000 */
[----:B------:R-:W-:-:S03]  /*bff0*/  CS2R R42, SRZ ;  /* 0x00000000002a7805 */ /* 0x000fc6000001ff00 */
[----:B------:R-:W1:Y:S04]  /*c000*/  SHFL.IDX PT, R34, R34, 0x3, 0x181f ;  /* 0x00781f0022227f89 */ /* 0x000e6800000e0000 */
[----:B------:R-:W0:Y:S01]  /*c010*/  SHFL.IDX PT, R33, R33, 0x3, 0x181f ;  /* 0x00781f0021217f89 */ /* 0x000e2200000e0000 */
[----:B---3--:R-:W-:Y:S01]  /*c020*/  @!P1 MOV R44, R8 ;  /* 0x00000008002c9202 */ /* 0x008fe20000000f00 */
[----:B------:R-:W-:Y:S01]  /*c030*/  @!P1 IMAD.MOV.U32 R45, RZ, RZ, R9 ;  /* 0x000000ffff2d9224 */ /* 0x000fe200078e0009 */
[----:B------:R-:W-:Y:S01]  /*c040*/  @!P1 MOV R47, R11 ;  /* 0x0000000b002f9202 */ /* 0x000fe20000000f00 */
[----:B------:R-:W-:Y:S02]  /*c050*/  @!P1 IMAD.MOV.U32 R46, RZ, RZ, R10 ;  /* 0x000000ffff2e9224 */ /* 0x000fe400078e000a */
[----:B------:R-:W-:-:S02]  /*c060*/  IMAD.MOV.U32 R0, RZ, RZ, R44 ;  /* 0x000000ffff007224 */ /* 0x000fc400078e002c */
[----:B------:R-:W-:Y:S02]  /*c070*/  IMAD.MOV.U32 R12, RZ, RZ, R45 ;  /* 0x000000ffff0c7224 */ /* 0x000fe400078e002d */
[----:B------:R-:W-:Y:S02]  /*c080*/  IMAD.MOV.U32 R8, RZ, RZ, R46 ;  /* 0x000000ffff087224 */ /* 0x000fe400078e002e */
[----:B------:R-:W-:Y:S01]  /*c090*/  IMAD.MOV.U32 R9, RZ, RZ, R47 ;  /* 0x000000ffff097224 */ /* 0x000fe200078e002f */
[----:B------:R-:W-:Y:S02]  /*c0a0*/  PRMT R60, R0, 0x5410, R12 ;  /* 0x00005410003c7816 */ /* 0x000fe4000000000c */
[----:B------:R3:W0:Y:S01]  /*c0b0*/  SHFL.IDX PT, R0, R35, 0x3, 0x181f ;  /* 0x00781f0023007f89 */ /* 0x00062200000e0000 */
[----:B----4-:R-:W-:Y:S01]  /*c0c0*/  @!P1 IMAD.MOV.U32 R40, RZ, RZ, R28 ;  /* 0x000000ffff289224 */ /* 0x010fe200078e001c */
[----:B------:R-:W-:Y:S01]  /*c0d0*/  @!P1 MOV R42, R30 ;  /* 0x0000001e002a9202 */ /* 0x000fe20000000f00 */
[----:B------:R-:W-:Y:S01]  /*c0e0*/  @!P1 IMAD.MOV.U32 R41, RZ, RZ, R29 ;  /* 0x000000ffff299224 */ /* 0x000fe200078e001d */
[----:B------:R-:W-:Y:S01]  /*c0f0*/  PRMT R53, R8, 0x5410, R9 ;  /* 0x0000541008357816 */ /* 0x000fe20000000009 */
[----:B------:R-:W-:-:S02]  /*c100*/  @!P1 IMAD.MOV.U32 R43, RZ, RZ, R31 ;  /* 0x000000ffff2b9224 */ /* 0x000fc400078e001f */
[----:B------:R-:W-:Y:S02]  /*c110*/  IMAD.MOV.U32 R8, RZ, RZ, R40 ;  /* 0x000000ffff087224 */ /* 0x000fe400078e0028 */
[----:B------:R-:W-:Y:S01]  /*c120*/  IMAD.MOV.U32 R9, RZ, RZ, R41 ;  /* 0x000000ffff097224 */ /* 0x000fe200078e0029 */
[----:B------:R-:W-:Y:S01]  /*c130*/  MOV R11, R43 ;  /* 0x0000002b000b7202 */ /* 0x000fe20000000f00 */
[----:B------:R-:W-:-:S03]  /*c140*/  IMAD.MOV.U32 R10, RZ, RZ, R42 ;  /* 0x000000ffff0a7224 */ /* 0x000fc600078e002a */
[----:B------:R-:W-:Y:S02]  /*c150*/  PRMT R63, R8, 0x5410, R9 ;  /* 0x00005410083f7816 */ /* 0x000fe40000000009 */
[----:B------:R-:W-:Y:S02]  /*c160*/  CS2R R8, SRZ ;  /* 0x0000000000087805 */ /* 0x000fe4000001ff00 */
[----:B-1-3--:R-:W-:-:S07]  /*c170*/  PRMT R64, R10, 0x5410, R11 ;  /* 0x000054100a407816 */ /* 0x00afce000000000b */
.L_x_9841:
[----:B------:R-:W-:Y:S01]  /*c180*/  VIADD R54, R54, 0x60 ;  /* 0x0000006036367836 */ /* 0x000fe20000000000 */
[----:B------:R-:W-:Y:S01]  /*c190*/  BSSY B1, `(.L_x_9539) ;  /* 0x0000012000017945 */ /* 0x000fe20003800000 */
[----:B------:R-:W-:Y:S02]  /*c1a0*/  CS2R R10, SRZ ;  /* 0x00000000000a7805 */ /* 0x000fe4000001ff00 */
[----:B--2---:R-:W-:Y:S02]  /*c1b0*/  CS2R R12, SRZ ;  /* 0x00000000000c7805 */ /* 0x004fe4000001ff00 */
[----:B------:R-:W-:Y:S02]  /*c1c0*/  CS2R R14, SRZ ;  /* 0x00000000000e7805 */ /* 0x000fe4000001ff00 */
[----:B------:R-:W-:-:S13]  /*c1d0*/  ISETP.GE.AND P1, PT, R54, R3, PT ;  /* 0x000000033600720c */ /* 0x000fda0003f26270 */
[----:B------:R-:W-:Y:S05]  /*c1e0*/  @P1 BRA `(.L_x_9540) ;  /* 0x0000000000301947 */ /* 0x000fea0003800000 */
[----:B------:R-:W-:Y:S02]  /*c1f0*/  CS2R R10, SRZ ;  /* 0x00000000000a7805 */ /* 0x000fe4000001ff00 */
[----:B------:R-:W-:Y:S02]  /*c200*/  CS2R R12, SRZ ;  /* 0x00000000000c7805 */ /* 0x000fe4000001ff00 */
[----:B------:R-:W-:Y:S01]  /*c210*/  CS2R R14, SRZ ;  /* 0x00000000000e7805 */ /* 0x000fe2000001ff00 */
[----:B------:R-:W-:Y:S06]  /*c220*/  @P0 BRA `(.L_x_9540) ;  /* 0x0000000000200947 */ /* 0x000fec0003800000 */
[C---:B------:R-:W-:Y:S01]  /*c230*/  IMAD.SHL.U32 R11, R16.reuse, 0x2, RZ ;  /* 0x00000002100b7824 */ /* 0x040fe200078e00ff */
[----:B------:R-:W-:-:S04]  /*c240*/  SHF.L.U64.HI R9, R16, 0x1, R17 ;  /* 0x0000000110097819 */ /* 0x000fc80000010211 */
[-C--:B0-----:R-:W-:Y:S02]  /*c250*/  IADD3 R12, P1, R32, R11.reuse, RZ ;  /* 0x0000000b200c7210 */ /* 0x081fe40007f3e0ff */
[----:B------:R-:W-:-:S03]  /*c260*/  IADD3 R8, P2, R34, R11, RZ ;  /* 0x0000000b22087210 */ /* 0x000fc60007f5e0ff */
[--C-:B------:R-:W-:Y:S02]  /*c270*/  IMAD.X R13, R0, 0x1, R9.reuse, P1 ;  /* 0x00000001000d7824 */ /* 0x100fe400008e0609 */
[----:B------:R-:W-:-:S04]  /*c280*/  IMAD.X R9, R33, 0x1, R9, P2 ;  /* 0x0000000121097824 */ /* 0x000fc800010e0609 */
[----:B------:R-:W5:Y:S04]  /*c290*/  LD.E.128 R12, desc[UR42][R12.64] ;  /* 0x0000002a0c0c7980 */ /* 0x000f68000c101d00 */
[----:B------:R-:W5:Y:S02]  /*c2a0*/  LD.E.128 R8, desc[UR42][R8.64] ;  /* 0x0000002a08087980 */ /* 0x000f64000c101d00 */
.L_x_9540:
[----:B------:R-:W-:Y:S05]  /*c2b0*/  BSYNC B1 ;  /* 0x0000000000017941 */ /* 0x000fea0003800000 */
.L_x_9539:
[----:B------:R-:W-:Y:S01]  /*c2c0*/  ULEA.HI UR4, UR39, UR39, URZ, 0x1 ;  /* 0x0000002727047291 */ /* 0x000fe2000f8f083f */
[----:B------:R-:W-:Y:S01]  /*c2d0*/  VIADD R28, R187, 0x20 ;  /* 0x00000020bb1c7836 */ /* 0x000fe20000000000 */
[----:B0-----:R-:W-:Y:S01]  /*c2e0*/  VIADDMNMX R0, R3, -R192, 0x80, PT ;  /* 0x0000008003007446 */ /* 0x001fe200038009c0 */
[C---:B------:R-:W-:Y:S01]  /*c2f0*/  VIADD R31, R187.reuse, 0x40 ;  /* 0x00000040bb1f7836 */ /* 0x040fe20000000000 */
[----:B------:R-:W-:Y:S01]  /*c300*/  ULOP3.LUT UR4, UR4, 0xfffffffe, URZ, 0xc0, !UPT ;  /* 0xfffffffe04047892 */ /* 0x000fe2000f8ec03f */
[C---:B------:R-:W-:Y:S01]  /*c310*/  VIADD R30, R187.reuse, 0x60 ;  /* 0x00000060bb1e7836 */ /* 0x040fe20000000000 */
[-C--:B------:R-:W-:Y:S01]  /*c320*/  ISETP.GE.OR P2, PT, R28, R0.reuse, P0 ;  /* 0x000000001c00720c */ /* 0x080fe20000746670 */
[----:B-----5:R-:W-:Y:S01]  /*c330*/  IMAD.MOV.U32 R3, RZ, RZ, R8 ;  /* 0x000000ffff037224 */ /* 0x020fe200078e0008 */
[----:B------:R-:W-:Y:S01]  /*c340*/  UIADD3 UR4, UR39, -UR4, URZ ;  /* 0x8000000427047290 */ /* 0x000fe2000fffe03f */
[----:B------:R-:W-:Y:S01]  /*c350*/  MOV R28, R9 ;  /* 0x00000009001c7202 */ /* 0x000fe20000000f00 */
[----:B------:R-:W-:Y:S01]  /*c360*/  BSSY B1, `(.L_x_9541) ;  /* 0x0000011000017945 */ /* 0x000fe20003800000 */
[----:B------:R-:W-:-:S02]  /*c370*/  ISETP.GE.OR P3, PT, R187, R0, P0 ;  /* 0x00000000bb00720c */ /* 0x000fc40000766670 */
[-C--:B------:R-:W-:Y:S02]  /*c380*/  ISETP.GE.OR P1, PT, R31, R0.reuse, P0 ;  /* 0x000000001f00720c */ /* 0x080fe40000726670 */
[----:B------:R-:W-:Y:S02]  /*c390*/  MOV R29, UR4 ;  /* 0x00000004001d7c02 */ /* 0x000fe40008000f00 */
[----:B------:R-:W-:Y:S01]  /*c3a0*/  ISETP.GE.OR P0, PT, R30, R0, P0 ;  /* 0x000000001e00720c */ /* 0x000fe20000706670 */
[----:B------:R-:W-:Y:S01]  /*c3b0*/  IMAD.MOV.U32 R0, RZ, RZ, R10 ;  /* 0x000000ffff007224 */ /* 0x000fe200078e000a */
[----:B------:R-:W-:Y:S01]  /*c3c0*/  SHF.L.U32 R29, R29, 0x1f, RZ ;  /* 0x0000001f1d1d7819 */ /* 0x000fe200000006ff */
[----:B------:R-:W-:Y:S01]  /*c3d0*/  IMAD.MOV.U32 R30, RZ, RZ, R13 ;  /* 0x000000ffff1e7224 */ /* 0x000fe200078e000d */
[----:B------:R-:W-:Y:S01]  /*c3e0*/  PRMT R54, R3, 0x5410, R28 ;  /* 0x0000541003367816 */ /* 0x000fe2000000001c */
[----:B------:R-:W-:Y:S01]  /*c3f0*/  IMAD.MOV.U32 R3, RZ, RZ, R11 ;  /* 0x000000ffff037224 */ /* 0x000fe200078e000b */
[----:B------:R-:W0:Y:S01]  /*c400*/  SYNCS.PHASECHK.TRANS64.TRYWAIT P4, [R18+URZ+0x28800], R29 ;  /* 0x0288001d120075a7 */ /* 0x000e22000808017f */
[----:B------:R-:W-:-:S03]  /*c410*/  IMAD.MOV.U32 R28, RZ, RZ, R12 ;  /* 0x000000ffff1c7224 */ /* 0x000fc600078e000c */
[----:B------:R-:W-:Y:S01]  /*c420*/  PRMT R61, R0, 0x5410, R3 ;  /* 0x00005410003d7816 */ /* 0x000fe20000000003 */
[----:B------:R-:W-:Y:S01]  /*c430*/  IMAD.MOV.U32 R3, RZ, RZ, R15 ;  /* 0x000000ffff037224 */ /* 0x000fe200078e000f */
[----:B------:R-:W-:Y:S02]  /*c440*/  PRMT R62, R28, 0x5410, R30 ;  /* 0x000054101c3e7816 */ /* 0x000fe4000000001e */
[----:B------:R-:W-:Y:S01]  /*c450*/  MOV R0, R14 ;  /* 0x0000000e00007202 */ /* 0x000fe20000000f00 */
[----:B0-----:R-:W-:Y:S06]  /*c460*/  @!P4 BRA `(.L_x_9542) ;  /* 0x000001600094c947 */ /* 0x001fec0003800000 */
.L_x_9842:
[----:B------:R-:W-:Y:S05]  /*c470*/  BSYNC B1 ;  /* 0x0000000000017941 */ /* 0x000fea0003800000 */
.L_x_9541:
[----:B------:R-:W-:Y:S04]  /*c480*/  BSSY B1, `(.L_x_9543) ;  /* 0x0000062000017945 */ /* 0x000fe80003800000 */
[----:B------:R-:W-:Y:S05]  /*c490*/  @P3 BRA `(.L_x_9544) ;  /* 0x0000000400803947 */ /* 0x000fea0003800000 */
[----:B------:R-:W-:Y:S01]  /*c4a0*/  LEA.HI R28, R56, R207, RZ, 0x1d ;  /* 0x000000cf381c7211 */ /* 0x000fe200078fe8ff */
[----:B------:R-:W-:Y:S01]  /*c4b0*/  IMAD.SHL.U32 R30, R187, 0x40, RZ ;  /* 0x00000040bb1e7824 */ /* 0x000fe200078e00ff */
[----:B------:R-:W-:Y:S01]  /*c4c0*/  SHF.R.U64 R82, R48, 0x10, R49 ;  /* 0x0000001030527819 */ /* 0x000fe20000001231 */
[--C-:B------:R-:W-:Y:S01]  /*c4d0*/  HADD2.F32 R69, -RZ, R67.reuse.H0_H0 ;  /* 0x20000043ff457230 */ /* 0x100fe20000004100 */
[----:B------:R-:W-:Y:S01]  /*c4e0*/  SHF.R.S32.HI R31, RZ, 0x1f, R28 ;  /* 0x0000001fff1f7819 */ /* 0x000fe2000001141c */
[----:B0-----:R-:W-:Y:S01]  /*c4f0*/  IMAD.SHL.U32 R29, R28, 0x8, RZ ;  /* 0x000000081c1d7824 */ /* 0x001fe200078e00ff */
[----:B------:R-:W-:Y:S01]  /*c500*/  SHF.R.U32.HI R72, RZ, 0x10, R39 ;  /* 0x00000010ff487819 */ /* 0x000fe20000011627 */
[----:B------:R-:W-:Y:S01]  /*c510*/  HADD2.F32 R70, -RZ, R67.H1_H1 ;  /* 0x30000043ff467230 */ /* 0x000fe20000004100 */
[----:B------:R-:W-:Y:S01]  /*c520*/  LEA.HI R31, R31, R28, RZ, 0x3 ;  /* 0x0000001c1f1f7211 */ /* 0x000fe200078f18ff */
[----:B------:R-:W-:Y:S01]  /*c530*/  HADD2.F32 R67, -RZ, R66.H1_H1 ;  /* 0x30000042ff437230 */ /* 0x000fe20000004100 */
[----:B------:R-:W-:Y:S01]  /*c540*/  LOP3.LUT R29, R29, 0x38, RZ, 0xc0, !PT ;  /* 0x000000381d1d7812 */ /* 0x000fe200078ec0ff */
[----:B------:R-:W-:Y:S01]  /*c550*/  HADD2.F32 R72, -RZ, R72.H0_H0 ;  /* 0x20000048ff487230 */ /* 0x000fe20000004100 */
[----:B------:R-:W-:Y:S01]  /*c560*/  SHF.R.U64 R77, R20, 0x10, R21 ;  /* 0x00000010144d7819 */ /* 0x000fe20000001215 */
[----:B------:R-:W-:Y:S01]  /*c570*/  IMAD.SHL.U32 R31, R31, 0x400, RZ ;  /* 0x000004001f1f7824 */ /* 0x000fe200078e00ff */
[----:B------:R-:W-:-:S02]  /*c580*/  LOP3.LUT R29, R29, 0x1c0, R30, 0xf8, !PT ;  /* 0x000001c01d1d7812 */ /* 0x000fc400078ef81e */
[----:B------:R-:W-:Y:S02]  /*c590*/  SHF.R.U32.HI R75, RZ, 0x10, R21 ;  /* 0x00000010ff4b7819 */ /* 0x000fe40000011615 */
[----:B------:R-:W-:Y:S02]  /*c5a0*/  LOP3.LUT R33, R29, R204, RZ, 0x3c, !PT ;  /* 0x000000cc1d217212 */ /* 0x000fe400078e3cff */
[----:B------:R-:W-:Y:S02]  /*c5b0*/  LOP3.LUT R32, R31, 0x7fffe000, RZ, 0xc0, !PT ;  /* 0x7fffe0001f207812 */ /* 0x000fe400078ec0ff */
[----:B------:R-:W0:Y:S01]  /*c5c0*/  LDS.128 R28, [R37] ;  /* 0x00000000251c7984 */ /* 0x000e220000000c00 */
[----:B------:R-:W-:Y:S02]  /*c5d0*/  SHF.R.U32.HI R71, RZ, 0x10, R49 ;  /* 0x00000010ff477819 */ /* 0x000fe40000011631 */
[----:B------:R-:W-:Y:S02]  /*c5e0*/  IADD3 R33, R33, R32, R205 ;  /* 0x0000002021217210 */ /* 0x000fe40007ffe0cd */
[----:B------:R-:W-:-:S02]  /*c5f0*/  SHF.R.U64 R81, R50, 0x10, R51 ;  /* 0x0000001032517819 */ /* 0x000fc40000001233 */
[----:B------:R-:W-:Y:S02]  /*c600*/  LEA R68, R33, R18, 0x1 ;  /* 0x0000001221447211 */ /* 0x000fe400078e08ff */
[----:B------:R-:W-:Y:S02]  /*c610*/  SHF.R.U32.HI R80, RZ, 0x10, R51 ;  /* 0x00000010ff507819 */ /* 0x000fe40000011633 */
[----:B------:R-:W-:Y:S01]  /*c620*/  SHF.R.U64 R79, R38, 0x10, R39 ;  /* 0x00000010264f7819 */ /* 0x000fe20000001227 */
[----:B------:R-:W1:Y:S01]  /*c630*/  LDS.128 R32, [R68+0x10400] ;  /* 0x0104000044207984 */ /* 0x000e620000000c00 */
[--C-:B0-----:R-:W-:Y:S02]  /*c640*/  HADD2.F32 R21, -RZ, R29.reuse.H0_H0 ;  /* 0x2000001dff157230 */ /* 0x101fe40000004100 */
[----:B------:R-:W-:Y:S02]  /*c650*/  HADD2.F32 R29, -RZ, R29.H1_H1 ;  /* 0x3000001dff1d7230 */ /* 0x000fe40000004100 */
[----:B------:R-:W-:-:S02]  /*c660*/  HADD2.F32 R20, -RZ, R28.H0_H0 ;  /* 0x2000001cff147230 */ /* 0x000fc40000004100 */
[----:B------:R-:W-:Y:S02]  /*c670*/  HADD2.F32 R38, -RZ, R30.H0_H0 ;  /* 0x2000001eff267230 */ /* 0x000fe40000004100 */
[--C-:B------:R-:W-:Y:S02]  /*c680*/  HADD2.F32 R39, -RZ, R31.reuse.H0_H0 ;  /* 0x2000001fff277230 */ /* 0x100fe40000004100 */
[----:B------:R-:W-:Y:S02]  /*c690*/  HADD2.F32 R31, -RZ, R31.H1_H1 ;  /* 0x3000001fff1f7230 */ /* 0x000fe40000004100 */
[--C-:B-1----:R-:W-:Y:S02]  /*c6a0*/  HADD2.F32 R48, -RZ, R33.reuse.H0_H0 ;  /* 0x20000021ff307230 */ /* 0x102fe40000004100 */
[----:B------:R-:W-:Y:S02]  /*c6b0*/  HADD2.F32 R49, -RZ, R33.H1_H1 ;  /* 0x30000021ff317230 */ /* 0x000fe40000004100 */
[----:B------:R-:W-:-:S02]  /*c6c0*/  HADD2.F32 R33, -RZ, R32.H0_H0 ;  /* 0x20000020ff217230 */ /* 0x000fc40000004100 */
[C---:B------:R-:W-:Y:S01]  /*c6d0*/  FMUL.FTZ R74, R48.reuse, R70 ;  /* 0x00000046304a7220 */ /* 0x040fe20000410000 */
[-C--:B------:R-:W-:Y:S01]  /*c6e0*/  FMUL.FTZ R76, R48, R69.reuse ;  /* 0x00000045304c7220 */ /* 0x080fe20000410000 */
[----:B------:R-:W-:Y:S02]  /*c6f0*/  HADD2.F32 R48, -RZ, R71.H0_H0 ;  /* 0x20000047ff307230 */ /* 0x000fe40000004100 */
[----:B------:R-:W-:Y:S01]  /*c700*/  FMUL.FTZ R78, R49, R72 ;  /* 0x00000048314e7220 */ /* 0x000fe20000410000 */
[C---:B------:R-:W-:Y:S01]  /*c710*/  FFMA.FTZ R74, R21.reuse, R69, -R74 ;  /* 0x00000045154a7223 */ /* 0x040fe2000001084a */
[----:B------:R-:W-:Y:S01]  /*c720*/  FFMA.FTZ R76, R21, R70, R76 ;  /* 0x00000046154c7223 */ /* 0x000fe2000001004c */
[----:B------:R-:W-:Y:S02]  /*c730*/  HADD2.F32 R21, -RZ, R65.H1_H1 ;  /* 0x30000041ff157230 */ /* 0x000fe40000004100 */
[-C--:B------:R-:W-:Y:S01]  /*c740*/  FMUL.FTZ R70, R49, R48.reuse ;  /* 0x0000003031467220 */ /* 0x080fe20000410000 */
        /* <DEDUP_REMOVED lines=8> */
[----:B------:R-:W-:Y:S02]  /*c7d0*/  HADD2.F32 R21, -RZ, R52.H0_H0 ;  /* 0x20000034ff157230 */ /* 0x000fe40000004100 */
[----:B------:R-:W-:Y:S01]  /*c7e0*/  FFMA.FTZ R73, R29, R72, R70 ;  /* 0x000000481d497223 */ /* 0x000fe20000010046 */
[----:B------:R-:W-:-:S02]  /*c7f0*/  HADD2.F32 R48, -RZ, R65.H0_H0 ;  /* 0x20000041ff307230 */ /* 0x000fc40000004100 */
[C---:B------:R-:W-:Y:S01]  /*c800*/  FMUL.FTZ R29, R50.reuse, R49 ;  /* 0x00000031321d7220 */ /* 0x040fe20000410000 */
[----:B------:R-:W-:Y:S02]  /*c810*/  HADD2.F32 R52, -RZ, R52.H1_H1 ;  /* 0x30000034ff347230 */ /* 0x000fe40000004100 */
[----:B------:R-:W-:Y:S01]  /*c820*/  FMUL.FTZ R33, R50, R21 ;  /* 0x0000001532217220 */ /* 0x000fe20000410000 */
[----:B------:R-:W-:Y:S02]  /*c830*/  HADD2.F32 R35, -RZ, R35.H1_H1 ;  /* 0x30000023ff237230 */ /* 0x000fe40000004100 */
[C---:B------:R-:W-:Y:S01]  /*c840*/  FMUL.FTZ R66, R51.reuse, R48 ;  /* 0x0000003033427220 */ /* 0x040fe20000410000 */
[----:B------:R-:W-:Y:S02]  /*c850*/  HADD2.F32 R50, -RZ, R75.H0_H0 ;  /* 0x2000004bff327230 */ /* 0x000fe40000004100 */
[----:B------:R-:W-:Y:S01]  /*c860*/  FMUL.FTZ R51, R51, R52 ;  /* 0x0000003433337220 */ /* 0x000fe20000410000 */
[----:B------:R-:W-:-:S02]  /*c870*/  HADD2.F32 R20, -RZ, R80.H0_H0 ;  /* 0x20000050ff147230 */ /* 0x000fc40000004100 */
[C---:B------:R-:W-:Y:S01]  /*c880*/  FFMA.FTZ R65, R38.reuse, R21, -R29 ;  /* 0x0000001526417223 */ /* 0x040fe2000001081d */
[----:B------:R-:W-:Y:S01]  /*c890*/  FFMA.FTZ R38, R38, R49, R33 ;  /* 0x0000003126267223 */ /* 0x000fe20000010021 */
[----:B------:R-:W-:Y:S01]  /*c8a0*/  FFMA.FTZ R51, R39, R48, R51 ;  /* 0x0000003027337223 */ /* 0x000fe20000010033 */
[C---:B------:R-:W-:Y:S01]  /*c8b0*/  FMUL.FTZ R70, R35.reuse, R50 ;  /* 0x0000003223467220 */ /* 0x040fe20000410000 */
[----:B------:R-:W-:Y:S01]  /*c8c0*/  FMUL.FTZ R48, R35, R20 ;  /* 0x0000001423307220 */ /* 0x000fe20000410000 */
[----:B------:R-:W-:Y:S02]  /*c8d0*/  HADD2.F32 R32, -RZ, R32.H1_H1 ;  /* 0x30000020ff207230 */ /* 0x000fe40000004100 */
[----:B------:R-:W-:Y:S01]  /*c8e0*/  FFMA.FTZ R66, R39, R52, -R66 ;  /* 0x0000003427427223 */ /* 0x000fe20000010842 */
[----:B------:R-:W-:Y:S02]  /*c8f0*/  HADD2.F32 R34, -RZ, R34.H1_H1 ;  /* 0x30000022ff227230 */ /* 0x000fe40000004100 */
[----:B------:R-:W-:Y:S01]  /*c900*/  FFMA.FTZ R49, R31, R20, -R70 ;  /* 0x000000141f317223 */ /* 0x000fe20000010846 */
[----:B------:R-:W-:-:S02]  /*c910*/  HADD2.F32 R33, -RZ, R79.H0_H0 ;  /* 0x2000004fff217230 */ /* 0x000fc40000004100 */
[----:B------:R-:W-:Y:S01]  /*c920*/  FFMA.FTZ R50, R31, R50, R48 ;  /* 0x000000321f327223 */ /* 0x000fe20000010030 */
        /* <DEDUP_REMOVED lines=23> */
.L_x_9544:
[----:B------:R-:W-:Y:S05]  /*caa0*/  BSYNC B1 ;  /* 0x0000000000017941 */ /* 0x000fea0003800000 */
.L_x_9543:
[----:B------:R-:W-:Y:S04]  /*cab0*/  BSSY B1, `(.L_x_9545) ;  /* 0x0000061000017945 */ /* 0x000fe80003800000 */
[----:B------:R-:W-:Y:S05]  /*cac0*/  @P2 BRA `(.L_x_9546) ;  /* 0x00000004007c2947 */ /* 0x000fea0003800000 */
[----:B------:R-:W-:Y:S01]  /*cad0*/  LEA.HI R20, R56, R207, RZ, 0x1d ;  /* 0x000000cf38147211 */ /* 0x000fe200078fe8ff */
[--C-:B-1----:R-:W-:Y:S01]  /*cae0*/  HADD2.F32 R37, -RZ, R55.reuse.H1_H1 ;  /* 0x30000037ff257230 */ /* 0x102fe20000004100 */
        /* <DEDUP_REMOVED lines=10> */
[----:B------:R-:W-:Y:S01]  /*cb90*/  SHF.R.U32.HI R39, RZ, 0x10, R27 ;  /* 0x00000010ff277819 */ /* 0x000fe2000001161b */
[----:B------:R-:W-:Y:S01]  /*cba0*/  HADD2.F32 R27, -RZ, R58.H1_H1 ;  /* 0x3000003aff1b7230 */ /* 0x000fe20000004100 */
[----:B------:R-:W-:Y:S02]  /*cbb0*/  LOP3.LUT R21, R29, 0x7fffe000, RZ, 0xc0, !PT ;  /* 0x7fffe0001d157812 */ /* 0x000fe400078ec0ff */
[----:B------:R-:W0:Y:S01]  /*cbc0*/  LDS.128 R28, [R229] ;  /* 0x00000000e51c7984 */ /* 0x000e220000000c00 */
[----:B------:R-:W-:Y:S02]  /*cbd0*/  SHF.R.U32.HI R52, RZ, 0x10, R5 ;  /* 0x00000010ff347819 */ /* 0x000fe40000011605 */
[----:B------:R-:W-:-:S02]  /*cbe0*/  IADD3 R21, R20, R21, R203 ;  /* 0x0000001514157210 */ /* 0x000fc40007ffe0cb */
[----:B------:R-:W-:Y:S02]  /*cbf0*/  SHF.R.U32.HI R38, RZ, 0x10, R25 ;  /* 0x00000010ff267819 */ /* 0x000fe40000011619 */
[----:B------:R-:W-:Y:S01]  /*cc00*/  SHF.R.U64 R67, R4, 0x10, R5 ;  /* 0x0000001004437819 */ /* 0x000fe20000001205 */
[----:B------:R-:W-:Y:S01]  /*cc10*/  IMAD R21, R21, 0x2, R18 ;  /* 0x0000000215157824 */ /* 0x000fe200078e0212 */
[--C-:B------:R-:W-:Y:S01]  /*cc20*/  SHF.R.U32.HI R65, RZ, 0x10, R7.reuse ;  /* 0x00000010ff417819 */ /* 0x100fe20000011607 */
[----:B------:R-:W-:Y:S01]  /*cc30*/  HADD2.F32 R38, -RZ, R38.H0_H0 ;  /* 0x20000026ff267230 */ /* 0x000fe20000004100 */
[----:B------:R-:W-:Y:S02]  /*cc40*/  SHF.R.U64 R66, R6, 0x10, R7 ;  /* 0x0000001006427819 */ /* 0x000fe40000001207 */
[----:B------:R-:W1:Y:S01]  /*cc50*/  LDS.128 R32, [R21+0x10400] ;  /* 0x0104000015207984 */ /* 0x000e620000000c00 */
[--C-:B0-----:R-:W-:Y:S02]  /*cc60*/  HADD2.F32 R5, -RZ, R29.reuse.H0_H0 ;  /* 0x2000001dff057230 */ /* 0x101fe40000004100 */
[----:B------:R-:W-:-:S02]  /*cc70*/  HADD2.F32 R29, -RZ, R29.H1_H1 ;  /* 0x3000001dff1d7230 */ /* 0x000fc40000004100 */
[----:B------:R-:W-:Y:S02]  /*cc80*/  HADD2.F32 R4, -RZ, R28.H0_H0 ;  /* 0x2000001cff047230 */ /* 0x000fe40000004100 */
        /* <DEDUP_REMOVED lines=15> */
[C---:B------:R-:W-:Y:S01]  /*cd80*/  FMUL.FTZ R27, R20.reuse, R55 ;  /* 0x00000037141b7220 */ /* 0x040fe20000410000 */
[C---:B------:R-:W-:Y:S01]  /*cd90*/  FFMA.FTZ R33, R29.reuse, R24, -R52 ;  /* 0x000000181d217223 */ /* 0x040fe20000010834 */
[----:B------:R-:W-:Y:S02]  /*cda0*/  HADD2.F32 R25, -RZ, R34.H0_H0 ;  /* 0x20000022ff197230 */ /* 0x000fe40000004100 */
[----:B------:R-:W-:Y:S01]  /*cdb0*/  FFMA.FTZ R37, R29, R38, R58 ;  /* 0x000000261d257223 */ /* 0x000fe2000001003a */
[----:B------:R-:W-:Y:S02]  /*cdc0*/  HADD2.F32 R24, -RZ, R57.H0_H0 ;  /* 0x20000039ff187230 */ /* 0x000fe40000004100 */
[-C--:B------:R-:W-:Y:S01]  /*cdd0*/  FMUL.FTZ R20, R20, R5.reuse ;  /* 0x0000000514147220 */ /* 0x080fe20000410000 */
[----:B------:R-:W-:Y:S01]  /*cde0*/  FFMA.FTZ R29, R4, R5, -R27 ;  /* 0x00000005041d7223 */ /* 0x000fe2000001081b */
[----:B------:R-:W-:-:S02]  /*cdf0*/  HADD2.F32 R5, -RZ, R59.H0_H0 ;  /* 0x2000003bff057230 */ /* 0x000fc40000004100 */
[----:B------:R-:W-:Y:S02]  /*ce00*/  HADD2.F32 R26, -RZ, R35.H0_H0 ;  /* 0x20000023ff1a7230 */ /* 0x000fe40000004100 */
[----:B------:R-:W-:Y:S01]  /*ce10*/  FFMA.FTZ R55, R4, R55, R20 ;  /* 0x0000003704377223 */ /* 0x000fe20000010014 */
[----:B------:R-:W-:Y:S02]  /*ce20*/  HADD2.F32 R59, -RZ, R59.H1_H1 ;  /* 0x3000003bff3b7230 */ /* 0x000fe40000004100 */
[C---:B------:R-:W-:Y:S01]  /*ce30*/  FMUL.FTZ R27, R25.reuse, R24 ;  /* 0x00000018191b7220 */ /* 0x040fe20000410000 */
[----:B------:R-:W-:Y:S02]  /*ce40*/  HADD2.F32 R57, -RZ, R57.H1_H1 ;  /* 0x30000039ff397230 */ /* 0x000fe40000004100 */
[----:B------:R-:W-:Y:S01]  /*ce50*/  FMUL.FTZ R25, R25, R5 ;  /* 0x0000000519197220 */ /* 0x000fe20000410000 */
[----:B------:R-:W-:Y:S02]  /*ce60*/  HADD2.F32 R35, -RZ, R35.H1_H1 ;  /* 0x30000023ff237230 */ /* 0x000fe40000004100 */
[----:B------:R-:W-:Y:S01]  /*ce70*/  FMUL.FTZ R58, R26, R59 ;  /* 0x0000003b1a3a7220 */ /* 0x000fe20000410000 */
[----:B------:R-:W-:-:S02]  /*ce80*/  HADD2.F32 R20, -RZ, R39.H0_H0 ;  /* 0x20000027ff147230 */ /* 0x000fc40000004100 */
[----:B------:R-:W-:Y:S01]  /*ce90*/  FMUL.FTZ R52, R26, R57 ;  /* 0x000000391a347220 */ /* 0x000fe20000410000 */
[----:B------:R-:W-:Y:S02]  /*cea0*/  HADD2.F32 R4, -RZ, R65.H0_H0 ;  /* 0x20000041ff047230 */ /* 0x000fe40000004100 */
[C---:B------:R-:W-:Y:S01]  /*ceb0*/  FFMA.FTZ R38, R6.reuse, R5, -R27 ;  /* 0x0000000506267223 */ /* 0x040fe2000001081b */
[----:B------:R-:W-:Y:S01]  /*cec0*/  FFMA.FTZ R26, R6, R24, R25 ;  /* 0x00000018061a7223 */ /* 0x000fe20000010019 */
[----:B------:R-:W-:Y:S02]  /*ced0*/  HADD2.F32 R32, -RZ, R32.H1_H1 ;  /* 0x30000020ff207230 */ /* 0x000fe40000004100 */
[----:B------:R-:W-:Y:S01]  /*cee0*/  FMUL.FTZ R6, R35, R20 ;  /* 0x0000001423067220 */ /* 0x000fe20000410000 */
[----:B------:R-:W-:Y:S02]  /*cef0*/  HADD2.F32 R34, -RZ, R34.H1_H1 ;  /* 0x30000022ff227230 */ /* 0x000fe40000004100 */
        /* <DEDUP_REMOVED lines=12> */
[-C--:B------:R-:W-:Y:S01]  /*cfc0*/  FMUL.FTZ R32, R32, R5.reuse ;  /* 0x0000000520207220 */ /* 0x080fe20000410000 */
[----:B------:R-:W-:Y:S01]  /*cfd0*/  FFMA.FTZ R4, R28, R5, -R31 ;  /* 0x000000051c047223 */ /* 0x000fe2000001081f */
[-C--:B------:R-:W-:Y:S01]  /*cfe0*/  FMUL.FTZ R34, R34, R7.reuse ;  /* 0x0000000722227220 */ /* 0x080fe20000410000 */
        /* <DEDUP_REMOVED lines=13> */
.L_x_9546:
[----:B------:R-:W-:Y:S05]  /*d0c0*/  BSYNC B1 ;  /* 0x0000000000017941 */ /* 0x000fea0003800000 */
.L_x_9545:
[----:B------:R-:W-:Y:S04]  /*d0d0*/  BSSY B1, `(.L_x_9547) ;  /* 0x0000061000017945 */ /* 0x000fe80003800000 */
[----:B------:R-:W-:Y:S05]  /*d0e0*/  @P1 BRA `(.L_x_9548) ;  /* 0x00000004007c1947 */ /* 0x000fea0003800000 */
[----:B--2---:R-:W-:Y:S01]  /*d0f0*/  LEA.HI R4, R56, R207, RZ, 0x1d ;  /* 0x000000cf38047211 */ /* 0x004fe200078fe8ff */
[--C-:B-1----:R-:W-:Y:S01]  /*d100*/  HADD2.F32 R35, -RZ, R60.reuse.H1_H1 ;  /* 0x3000003cff237230 */ /* 0x102fe20000004100 */
[----:B------:R-:W-:Y:S01]  /*d110*/  SHF.R.U32.HI R7, RZ, 0x3, R197 ;  /* 0x00000003ff077819 */ /* 0x000fe200000116c5 */
[--C-:B------:R-:W-:Y:S01]  /*d120*/  HADD2.F32 R37, -RZ, R63.reuse.H1_H1 ;  /* 0x3000003fff257230 */ /* 0x100fe20000004100 */
[----:B------:R-:W-:Y:S01]  /*d130*/  SHF.R.S32.HI R5, RZ, 0x1f, R4 ;  /* 0x0000001fff057819 */ /* 0x000fe20000011404 */
[----:B------:R-:W-:Y:S01]  /*d140*/  IMAD.SHL.U32 R6, R4, 0x8, RZ ;  /* 0x0000000804067824 */ /* 0x000fe200078e00ff */
[----:B------:R-:W-:Y:S01]  /*d150*/  SHF.R.U64 R50, R44, 0x10, R45 ;  /* 0x000000102c327819 */ /* 0x000fe2000000122d */
[----:B------:R-:W-:Y:S01]  /*d160*/  HADD2.F32 R38, -RZ, R63.H0_H0 ;  /* 0x2000003fff267230 */ /* 0x000fe20000004100 */
[----:B------:R-:W-:Y:S01]  /*d170*/  LEA.HI R5, R5, R4, RZ, 0x3 ;  /* 0x0000000405057211 */ /* 0x000fe200078f18ff */
[----:B------:R-:W-:Y:S01]  /*d180*/  HADD2.F32 R60, -RZ, R60.H0_H0 ;  /* 0x2000003cff3c7230 */ /* 0x000fe20000004100 */
[----:B------:R-:W-:-:S02]  /*d190*/  LOP3.LUT R4, R197, 0x38, R6, 0xf8, !PT ;  /* 0x00000038c5047812 */ /* 0x000fc400078ef806 */
[----:B------:R-:W-:Y:S02]  /*d1a0*/  SHF.L.U32 R5, R5, 0xa, RZ ;  /* 0x0000000a05057819 */ /* 0x000fe400000006ff */
[----:B------:R-:W-:Y:S02]  /*d1b0*/  LOP3.LUT R21, R4, R7, RZ, 0x3c, !PT ;  /* 0x0000000704157212 */ /* 0x000fe400078e3cff */
[----:B------:R-:W-:Y:S02]  /*d1c0*/  LOP3.LUT R20, R5, 0x7fffe000, RZ, 0xc0, !PT ;  /* 0x7fffe00005147812 */ /* 0x000fe400078ec0ff */
[----:B------:R-:W1:Y:S01]  /*d1d0*/  LDS.128 R4, [R228] ;  /* 0x00000000e4047984 */ /* 0x000e620000000c00 */
[----:B------:R-:W-:Y:S02]  /*d1e0*/  SHF.R.U32.HI R44, RZ, 0x10, R45 ;  /* 0x00000010ff2c7819 */ /* 0x000fe4000001162d */
[----:B------:R-:W-:Y:S02]  /*d1f0*/  IADD3 R21, R21, R20, R202 ;  /* 0x0000001415157210 */ /* 0x000fe40007ffe0ca */
[----:B------:R-:W-:-:S02]  /*d200*/  SHF.R.U32.HI R39, RZ, 0x10, R41 ;  /* 0x00000010ff277819 */ /* 0x000fc40000011629 */
[----:B------:R-:W-:Y:S01]  /*d210*/  SHF.R.U64 R49, R46, 0x10, R47 ;  /* 0x000000102e317819 */ /* 0x000fe2000000122f */
[----:B------:R-:W-:Y:S01]  /*d220*/  IMAD R21, R21, 0x2, R18 ;  /* 0x0000000215157824 */ /* 0x000fe200078e0212 */
[----:B------:R-:W-:Y:S01]  /*d230*/  SHF.R.U64 R48, R40, 0x10, R41 ;  /* 0x0000001028307819 */ /* 0x000fe20000001229 */
[----:B------:R-:W-:Y:S01]  /*d240*/  HADD2.F32 R39, -RZ, R39.H0_H0 ;  /* 0x20000027ff277230 */ /* 0x000fe20000004100 */
[--C-:B------:R-:W-:Y:S02]  /*d250*/  SHF.R.U64 R46, R42, 0x10, R43.reuse ;  /* 0x000000102a2e7819 */ /* 0x100fe4000000122b */
[----:B------:R-:W2:Y:S01]  /*d260*/  LDS.128 R24, [R21+0x10400] ;  /* 0x0104000015187984 */ /* 0x000ea20000000c00 */
[----:B------:R-:W-:Y:S02]  /*d270*/  SHF.R.U32.HI R45, RZ, 0x10, R43 ;  /* 0x00000010ff2d7819 */ /* 0x000fe4000001162b */
[----:B------:R-:W-:Y:S01]  /*d280*/  SHF.R.U32.HI R47, RZ, 0x10, R47 ;  /* 0x00000010ff2f7819 */ /* 0x000fe2000001162f */
[----:B-1----:R-:W-:-:S02]  /*d290*/  HADD2.F32 R20, -RZ, R5.H0_H0 ;  /* 0x20000005ff147230 */ /* 0x002fc40000004100 */
[----:B------:R-:W-:Y:S02]  /*d2a0*/  HADD2.F32 R28, -RZ, R5.H1_H1 ;  /* 0x30000005ff1c7230 */ /* 0x000fe40000004100 */
[----:B------:R-:W-:Y:S02]  /*d2b0*/  HADD2.F32 R5, -RZ, R4.H0_H0 ;  /* 0x20000004ff057230 */ /* 0x000fe40000004100 */
[----:B0-----:R-:W-:Y:S02]  /*d2c0*/  HADD2.F32 R29, -RZ, R6.H0_H0 ;  /* 0x20000006ff1d7230 */ /* 0x001fe40000004100 */
[--C-:B------:R-:W-:Y:S02]  /*d2d0*/  HADD2.F32 R30, -RZ, R7.reuse.H0_H0 ;  /* 0x20000007ff1e7230 */ /* 0x100fe40000004100 */
[----:B------:R-:W-:Y:S02]  /*d2e0*/  HADD2.F32 R7, -RZ, R7.H1_H1 ;  /* 0x30000007ff077230 */ /* 0x000fe40000004100 */
[----:B------:R-:W-:-:S02]  /*d2f0*/  HADD2.F32 R4, -RZ, R4.H1_H1 ;  /* 0x30000004ff047230 */ /* 0x000fc40000004100 */
[--C-:B--2---:R-:W-:Y:S02]  /*d300*/  HADD2.F32 R31, -RZ, R25.reuse.H0_H0 ;  /* 0x20000019ff1f7230 */ /* 0x104fe40000004100 */
        /* <DEDUP_REMOVED lines=9> */
[----:B------:R-:W-:Y:S01]  /*d3a0*/  FMUL.FTZ R37, R32, R31 ;  /* 0x0000001f20257220 */ /* 0x000fe20000410000 */
[----:B------:R-:W-:Y:S01]  /*d3b0*/  FMUL.FTZ R25, R25, R60 ;  /* 0x0000003c19197220 */ /* 0x000fe20000410000 */
[----:B------:R-:W-:-:S02]  /*d3c0*/  HADD2.F32 R33, -RZ, R26.H0_H0 ;  /* 0x2000001aff217230 */ /* 0x000fc40000004100 */
[C---:B------:R-:W-:Y:S01]  /*d3d0*/  FFMA.FTZ R60, R5.reuse, R60, -R20 ;  /* 0x0000003c053c7223 */ /* 0x040fe20000010814 */
[--C-:B------:R-:W-:Y:S02]  /*d3e0*/  HADD2.F32 R32, -RZ, R64.reuse.H0_H0 ;  /* 0x20000040ff207230 */ /* 0x100fe40000004100 */
[----:B------:R-:W-:Y:S01]  /*d3f0*/  FFMA.FTZ R38, R5, R38, R25 ;  /* 0x0000002605267223 */ /* 0x000fe20000010019 */
[----:B------:R-:W-:Y:S02]  /*d400*/  HADD2.F32 R34, -RZ, R27.H0_H0 ;  /* 0x2000001bff227230 */ /* 0x000fe40000004100 */
[C---:B------:R-:W-:Y:S01]  /*d410*/  FFMA.FTZ R40, R28.reuse, R31, -R35 ;  /* 0x0000001f1c287223 */ /* 0x040fe20000010823 */
[----:B------:R-:W-:Y:S01]  /*d420*/  FFMA.FTZ R42, R28, R39, R37 ;  /* 0x000000271c2a7223 */ /* 0x000fe20000010025 */
[----:B------:R-:W-:Y:S02]  /*d430*/  HADD2.F32 R20, -RZ, R53.H0_H0 ;  /* 0x20000035ff147230 */ /* 0x000fe40000004100 */
[----:B------:R-:W-:Y:S01]  /*d440*/  FMUL.FTZ R28, R33, R32 ;  /* 0x00000020211c7220 */ /* 0x000fe20000410000 */
[----:B------:R-:W-:-:S02]  /*d450*/  HADD2.F32 R5, -RZ, R64.H1_H1 ;  /* 0x30000040ff057230 */ /* 0x000fc40000004100 */
[----:B------:R-:W-:Y:S02]  /*d460*/  HADD2.F32 R53, -RZ, R53.H1_H1 ;  /* 0x30000035ff357230 */ /* 0x000fe40000004100 */
[-C--:B------:R-:W-:Y:S01]  /*d470*/  FMUL.FTZ R44, R33, R20.reuse ;  /* 0x00000014212c7220 */ /* 0x080fe20000410000 */
[C---:B------:R-:W-:Y:S01]  /*d480*/  FFMA.FTZ R35, R29.reuse, R20, -R28 ;  /* 0x000000141d237223 */ /* 0x040fe2000001081c */
[C---:B------:R-:W-:Y:S01]  /*d490*/  FMUL.FTZ R25, R34.reuse, R5 ;  /* 0x0000000522197220 */ /* 0x040fe20000410000 */
[----:B------:R-:W-:Y:S02]  /*d4a0*/  HADD2.F32 R27, -RZ, R27.H1_H1 ;  /* 0x3000001bff1b7230 */ /* 0x000fe40000004100 */
[----:B------:R-:W-:Y:S01]  /*d4b0*/  FMUL.FTZ R34, R34, R53 ;  /* 0x0000003522227220 */ /* 0x000fe20000410000 */
[----:B------:R-:W-:Y:S02]  /*d4c0*/  HADD2.F32 R28, -RZ, R45.H0_H0 ;  /* 0x2000002dff1c7230 */ /* 0x000fe40000004100 */
[----:B------:R-:W-:Y:S01]  /*d4d0*/  FFMA.FTZ R44, R29, R32, R44 ;  /* 0x000000201d2c7223 */ /* 0x000fe2000001002c */
[----:B------:R-:W-:-:S02]  /*d4e0*/  HADD2.F32 R20, -RZ, R47.H0_H0 ;  /* 0x2000002fff147230 */ /* 0x000fc40000004100 */
[C---:B------:R-:W-:Y:S01]  /*d4f0*/  FFMA.FTZ R53, R30.reuse, R53, -R25 ;  /* 0x000000351e357223 */ /* 0x040fe20000010819 */
[----:B------:R-:W-:Y:S01]  /*d500*/  FFMA.FTZ R34, R30, R5, R34 ;  /* 0x000000051e227223 */ /* 0x000fe20000010022 */
[C---:B------:R-:W-:Y:S01]  /*d510*/  FMUL.FTZ R32, R27.reuse, R28 ;  /* 0x0000001c1b207220 */ /* 0x040fe20000410000 */
[----:B------:R-:W-:Y:S02]  /*d520*/  HADD2.F32 R24, -RZ, R24.H1_H1 ;  /* 0x30000018ff187230 */ /* 0x000fe40000004100 */
[-C--:B------:R-:W-:Y:S01]  /*d530*/  FMUL.FTZ R30, R27, R20.reuse ;  /* 0x000000141b1e7220 */ /* 0x080fe20000410000 */
        /* <DEDUP_REMOVED lines=26> */
.L_x_9548:
[----:B------:R-:W-:Y:S05]  /*d6e0*/  BSYNC B1 ;  /* 0x0000000000017941 */ /* 0x000fea0003800000 */
.L_x_9547:
[----:B-1----:R-:W-:Y:S01]  /*d6f0*/  PRMT R30, R0, 0x5410, R3 ;  /* 0x00005410001e7816 */ /* 0x002fe20000000003 */
[----:B------:R-:W-:Y:S06]  /*d700*/  @P0 BRA `(.L_x_9532) ;  /* 0x00000004007c0947 */ /* 0x000fec0003800000 */
        /* <DEDUP_REMOVED lines=15> */
[----:B------:R-:W1:Y:S01]  /*d800*/  LDS.128 R4, [R227] ;  /* 0x00000000e3047984 */ /* 0x000e620000000c00 */
        /* <DEDUP_REMOVED lines=9> */
[----:B------:R-:W2:Y:S01]  /*d8a0*/  LDS.128 R24, [R3+0x10400] ;  /* 0x0104000003187984 */ /* 0x000ea20000000c00 */
[--C-:B-1----:R-:W-:Y:S02]  /*d8b0*/  HADD2.F32 R8, -RZ, R5.reuse.H0_H0 ;  /* 0x20000005ff087230 */ /* 0x102fe40000004100 */
[----:B------:R-:W-:Y:S02]  /*d8c0*/  HADD2.F32 R5, -RZ, R5.H1_H1 ;  /* 0x30000005ff057230 */ /* 0x000fe40000004100 */
[----:B------:R-:W-:Y:S02]  /*d8d0*/  HADD2.F32 R0, -RZ, R4.H0_H0 ;  /* 0x20000004ff007230 */ /* 0x000fe40000004100 */
[----:B------:R-:W-:Y:S02]  /*d8e0*/  HADD2.F32 R9, -RZ, R6.H0_H0 ;  /* 0x20000006ff097230 */ /* 0x000fe40000004100 */
[----:B------:R-:W-:-:S02]  /*d8f0*/  HADD2.F32 R10, -RZ, R7.H0_H0 ;  /* 0x20000007ff0a7230 */ /* 0x000fc40000004100 */
[----:B------:R-:W-:Y:S02]  /*d900*/  HADD2.F32 R7, -RZ, R7.H1_H1 ;  /* 0x30000007ff077230 */ /* 0x000fe40000004100 */
[----:B------:R-:W-:Y:S02]  /*d910*/  HADD2.F32 R4, -RZ, R4.H1_H1 ;  /* 0x30000004ff047230 */ /* 0x000fe40000004100 */
[--C-:B--2---:R-:W-:Y:S02]  /*d920*/  HADD2.F32 R12, -RZ, R25.reuse.H0_H0 ;  /* 0x20000019ff0c7230 */ /* 0x104fe40000004100 */
[----:B------:R-:W-:Y:S02]  /*d930*/  HADD2.F32 R25, -RZ, R25.H1_H1 ;  /* 0x30000019ff197230 */ /* 0x000fe40000004100 */
[----:B------:R-:W-:Y:S02]  /*d940*/  HADD2.F32 R11, -RZ, R24.H0_H0 ;  /* 0x20000018ff0b7230 */ /* 0x000fe40000004100 */
[C---:B0-----:R-:W-:Y:S01]  /*d950*/  FMUL.FTZ R29, R12.reuse, R21 ;  /* 0x000000150c1d7220 */ /* 0x041fe20000410000 */
[----:B------:R-:W-:Y:S01]  /*d960*/  FMUL.FTZ R31, R12, R15 ;  /* 0x0000000f0c1f7220 */ /* 0x000fe20000410000 */
[----:B------:R-:W-:-:S02]  /*d970*/  HADD2.F32 R12, -RZ, R28.H0_H0 ;  /* 0x2000001cff0c7230 */ /* 0x000fc40000004100 */
[----:B------:R-:W-:Y:S01]  /*d980*/  FMUL.FTZ R28, R25, R20 ;  /* 0x00000014191c7220 */ /* 0x000fe20000410000 */
[C---:B------:R-:W-:Y:S01]  /*d990*/  FFMA.FTZ R29, R8.reuse, R15, -R29 ;  /* 0x0000000f081d7223 */ /* 0x040fe2000001081d */
[----:B------:R-:W-:Y:S01]  /*d9a0*/  FFMA.FTZ R31, R8, R21, R31 ;  /* 0x00000015081f7223 */ /* 0x000fe2000001001f */
[----:B------:R-:W-:Y:S01]  /*d9b0*/  FMUL.FTZ R15, R11, R54 ;  /* 0x000000360b0f7220 */ /* 0x000fe20000410000 */
[-C--:B------:R-:W-:Y:S01]  /*d9c0*/  FMUL.FTZ R8, R25, R12.reuse ;  /* 0x0000000c19087220 */ /* 0x080fe20000410000 */
[----:B------:R-:W-:Y:S01]  /*d9d0*/  FFMA.FTZ R28, R5, R12, -R28 ;  /* 0x0000000c051c7223 */ /* 0x000fe2000001081c */
[----:B------:R-:W-:Y:S02]  /*d9e0*/  HADD2.F32 R13, -RZ, R26.H0_H0 ;  /* 0x2000001aff0d7230 */ /* 0x000fe40000004100 */
[----:B------:R-:W-:Y:S01]  /*d9f0*/  FMUL.FTZ R11, R11, R62 ;  /* 0x0000003e0b0b7220 */ /* 0x000fe20000410000 */
[----:B------:R-:W-:Y:S02]  /*da00*/  HADD2.F32 R12, -RZ, R61.H0_H0 ;  /* 0x2000003dff0c7230 */ /* 0x000fe40000004100 */
[----:B------:R-:W-:Y:S01]  /*da10*/  FFMA.FTZ R20, R5, R20, R8 ;  /* 0x0000001405147223 */ /* 0x000fe20000010008 */
[----:B------:R-:W-:-:S02]  /*da20*/  HADD2.F32 R14, -RZ, R27.H0_H0 ;  /* 0x2000001bff0e7230 */ /* 0x000fc40000004100 */
[C---:B------:R-:W-:Y:S01]  /*da30*/  FFMA.FTZ R15, R0.reuse, R62, -R15 ;  /* 0x0000003e000f7223 */ /* 0x040fe2000001080f */
[--C-:B------:R-:W-:Y:S02]  /*da40*/  HADD2.F32 R8, -RZ, R30.reuse.H0_H0 ;  /* 0x2000001eff087230 */ /* 0x100fe40000004100 */
[----:B------:R-:W-:Y:S01]  /*da50*/  FFMA.FTZ R54, R0, R54, R11 ;  /* 0x0000003600367223 */ /* 0x000fe2000001000b */
[----:B------:R-:W-:Y:S02]  /*da60*/  HADD2.F32 R61, -RZ, R61.H1_H1 ;  /* 0x3000003dff3d7230 */ /* 0x000fe40000004100 */
[C---:B------:R-:W-:Y:S01]  /*da70*/  FMUL.FTZ R0, R13.reuse, R12 ;  /* 0x0000000c0d007220 */ /* 0x040fe20000410000 */
[----:B------:R-:W-:Y:S02]  /*da80*/  HADD2.F32 R5, -RZ, R30.H1_H1 ;  /* 0x3000001eff057230 */ /* 0x000fe40000004100 */
[----:B------:R-:W-:Y:S01]  /*da90*/  FMUL.FTZ R30, R13, R8 ;  /* 0x000000080d1e7220 */ /* 0x000fe20000410000 */
[----:B------:R-:W-:-:S02]  /*daa0*/  HADD2.F32 R27, -RZ, R27.H1_H1 ;  /* 0x3000001bff1b7230 */ /* 0x000fc40000004100 */
        /* <DEDUP_REMOVED lines=37> */
.L_x_9532:
[----:B------:R-:W-:Y:S05]  /*dd00*/  BSYNC B0 ;  /* 0x0000000000007941 */ /* 0x000fea0003800000 */
.L_x_9504:
        /* <DEDUP_REMOVED lines=8> */
.L_x_9502:
[----:B------:R-:W-:-:S04]  /*dd90*/  MOV R0, UR41 ;  /* 0x0000002900007c02 */ /* 0x000fc80008000f00 */
[----:B------:R-:W-:-:S13]  /*dda0*/  ISETP.NE.AND P0, PT, R0, 0x3, PT ;  /* 0x000000030000780c */ /* 0x000fda0003f05270 */
[----:B------:R-:W-:Y:S05]  /*ddb0*/  @!P0 BRA `(.L_x_9549) ;  /* 0x0000000000048947 */ /* 0x000fea0003800000 */
[----:B------:R-:W-:Y:S01]  /*ddc0*/  BPT.TRAP 0x1 ;  /* 0x000000040000795c */ /* 0x000fe20000300000 */
.L_x_9549:
[----:B------:R-:W-:Y:S01]  /*ddd0*/  IMAD R0, R186, 0x8, R18 ;  /* 0x00000008ba007824 */ /* 0x000fe200078e0212 */
[----:B01-3--:R-:W-:-:S04]  /*dde0*/  SHF.L.U32 R3, R189, 0x1f, RZ ;  /* 0x0000001fbd037819 */ /* 0x00bfc800000006ff */
[----:B------:R0:W1:Y:S01]  /*ddf0*/  SYNCS.PHASECHK.TRANS64.TRYWAIT P1, [R0+URZ+0x28830], R3 ;  /* 0x02883003000075a7 */ /* 0x000062000802017f */
[----:B------:R-:W-:Y:S05]  /*de00*/  @!P0 BRA `(.L_x_9550) ;  /* 0x0000000000048947 */ /* 0x000fea0003800000 */
[----:B------:R-:W-:Y:S01]  /*de10*/  BPT.TRAP 0x1 ;  /* 0x000000040000795c */ /* 0x000fe20000300000 */
.L_x_9550:
[----:B-1----:R-:W-:Y:S05]  /*de20*/  @P1 BRA `(.L_x_9551) ;  /* 0x0000000000081947 */ /* 0x002fea0003800000 */
[----:B------:R-:W1:Y:S02]  /*de30*/  SYNCS.PHASECHK.TRANS64.TRYWAIT P1, [R0+URZ+0x28830], R3 ;  /* 0x02883003000075a7 */ /* 0x000e64000802017f */
[----:B-1----:R-:W-:Y:S05]  /*de40*/  @!P1 BRA `(.L_x_9552) ;  /* 0x0000014800309947 */ /* 0x002fea0003800000 */
.L_x_9551:
[----:B------:R-:W-:Y:S05]  /*de50*/  WARPSYNC.ALL ;  /* 0x0000000000007948 */ /* 0x000fea0003800000 */
[----:B01----:R-:W-:Y:S01]  /*de60*/  VIADD R3, R18, 0x18400 ;  /* 0x0001840012037836 */ /* 0x003fe20000000000 */
[----:B------:R-:W-:Y:S01]  /*de70*/  R2UR UR4, R36 ;  /* 0x00000000240472ca */ /* 0x000fe200000e0000 */
[----:B--2-4-:R-:W-:Y:S01]  /*de80*/  IMAD.MOV.U32 R7, RZ, RZ, 0x40000040 ;  /* 0x40000040ff077424 */ /* 0x014fe200078e00ff */
        /* <DEDUP_REMOVED lines=14> */
[----:B------:R-:W-:Y:S01]  /*df70*/  R2UR UR15, R9 ;  /* 0x00000000090f72ca */ /* 0x000fe200000e0000 */
[----:B------:R-:W-:Y:S01]  /*df80*/  IMAD R6, R186, 0x800, R4 ;  /* 0x00000800ba067824 */ /* 0x000fe200078e0204 */
[----:B------:R-:W-:Y:S01]  /*df90*/  UIADD3 UR8, UR4, 0x2, URZ ;  /* 0x0000000204087890 */ /* 0x000fe2000fffe03f */
[----:B------:R-:W-:Y:S01]  /*dfa0*/  MOV R9, 0x40000040 ;  /* 0x4000004000097802 */ /* 0x000fe20000000f00 */
[----:B------:R-:W-:Y:S01]  /*dfb0*/  UIADD3 UR12, UR4, 0x4, URZ ;  /* 0x00000004040c7890 */ /* 0x000fe2000fffe03f */
[----:B------:R-:W-:Y:S01]  /*dfc0*/  R2UR UR35, R7 ;  /* 0x00000000072372ca */ /* 0x000fe200000e0000 */
[----:B------:R-:W-:Y:S01]  /*dfd0*/  UIADD3 UR16, UR4, 0x6, URZ ;  /* 0x0000000604107890 */ /* 0x000fe2000fffe03f */
[C---:B------:R-:W-:Y:S01]  /*dfe0*/  R2UR UR6, R6.reuse ;  /* 0x00000000060672ca */ /* 0x040fe200000e0000 */
[----:B------:R-:W-:Y:S01]  /*dff0*/  UIADD3 UR20, UR4, 0x400, URZ ;  /* 0x0000040004147890 */ /* 0x000fe2000fffe03f */
[----:B------:R-:W-:Y:S01]  /*e000*/  IADD3 R8, R6, 0x2, RZ ;  /* 0x0000000206087810 */ /* 0x000fe20007ffe0ff */
[----:B------:R-:W-:Y:S01]  /*e010*/  UMOV UR21, 0x40000040 ;  /* 0x4000004000157882 */ /* 0x000fe20000000000 */
[----:B------:R-:W-:Y:S01]  /*e020*/  R2UR UR19, R9 ;  /* 0x00000000091372ca */ /* 0x000fe200000e0000 */
[----:B------:R-:W-:Y:S01]  /*e030*/  IMAD.MOV.U32 R9, RZ, RZ, 0x40000040 ;  /* 0x40000040ff097424 */ /* 0x000fe200078e00ff */
[----:B------:R-:W-:Y:S01]  /*e040*/  R2UR UR10, R8 ;  /* 0x00000000080a72ca */ /* 0x000fe200000e0000 */
[----:B------:R-:W-:Y:S01]  /*e050*/  VIADD R8, R6, 0x4 ;  /* 0x0000000406087836 */ /* 0x000fe20000000000 */
[----:B------:R-:W-:-:S02]  /*e060*/  UIADD3 UR24, UR4, 0x402, URZ ;  /* 0x0000040204187890 */ /* 0x000fc4000fffe03f */
[----:B------:R-:W-:Y:S01]  /*e070*/  R2UR UR23, R9 ;  /* 0x00000000091772ca */ /* 0x000fe200000e0000 */
[----:B------:R-:W-:Y:S01]  /*e080*/  IMAD.MOV.U32 R9, RZ, RZ, 0x40000040 ;  /* 0x40000040ff097424 */ /* 0x000fe200078e00ff */
[----:B------:R-:W-:Y:S01]  /*e090*/  R2UR UR14, R8 ;  /* 0x00000000080e72ca */ /* 0x000fe200000e0000 */
[----:B------:R-:W-:Y:S01]  /*e0a0*/  HGMMA.64x128x16.F32 R24, gdesc[UR4], RZ, !UPT, gsb0 ;  /* 0x01e00000041879f0 */ /* 0x000fe2000c0008ff */
[----:B------:R-:W-:Y:S01]  /*e0b0*/  VIADD R8, R6, 0x6 ;  /* 0x0000000606087836 */ /* 0x000fe20000000000 */
[----:B------:R-:W-:Y:S01]  /*e0c0*/  UMOV UR25, 0x40000040 ;  /* 0x4000004000197882 */ /* 0x000fe20000000000 */
[----:B------:R-:W-:Y:S01]  /*e0d0*/  R2UR UR27, R9 ;  /* 0x00000000091b72ca */ /* 0x000fe200000e0000 */
[----:B------:R-:W-:Y:S01]  /*e0e0*/  IMAD.MOV.U32 R9, RZ, RZ, 0x40000040 ;  /* 0x40000040ff097424 */ /* 0x000fe200078e00ff */
[----:B------:R-:W-:Y:S01]  /*e0f0*/  UIADD3 UR28, UR4, 0x404, URZ ;  /* 0x00000404041c7890 */ /* 0x000fe2000fffe03f */
[----:B------:R-:W-:Y:S01]  /*e100*/  R2UR UR18, R8 ;  /* 0x00000000081272ca */ /* 0x000fe200000e0000 */
[----:B------:R-:W-:Y:S01]  /*e110*/  VIADD R8, R6, 0x400 ;  /* 0x0000040006087836 */ /* 0x000fe20000000000 */
[----:B------:R-:W-:Y:S01]  /*e120*/  UMOV UR29, 0x40000040 ;  /* 0x40000040001d7882 */ /* 0x000fe20000000000 */
[----:B------:R-:W-:Y:S01]  /*e130*/  R2UR UR31, R9 ;  /* 0x00000000091f72ca */ /* 0x000fe200000e0000 */
[----:B------:R-:W-:-:S02]  /*e140*/  UIADD3 UR32, UR4, 0x406, URZ ;  /* 0x0000040604207890 */ /* 0x000fc4000fffe03f */
[----:B------:R-:W-:Y:S01]  /*e150*/  R2UR UR22, R8 ;  /* 0x00000000081672ca */ /* 0x000fe200000e0000 */
[----:B------:R-:W-:Y:S01]  /*e160*/  VIADD R8, R6, 0x402 ;  /* 0x0000040206087836 */ /* 0x000fe20000000000 */
[----:B------:R-:W-:-:S04]  /*e170*/  UMOV UR33, 0x40000040 ;  /* 0x4000004000217882 */ /* 0x000fc80000000000 */
        /* <DEDUP_REMOVED lines=29> */
.L_x_9553:
[----:B------:R-:W0:Y:S01]  /*e350*/  LDC R3, c[0x0][0x448] ;  /* 0x00011200ff037b82 */ /* 0x000e220000000800 */
[----:B------:R-:W-:Y:S01]  /*e360*/  ULDC UR46, c[0x0][0x988] ;  /* 0x00026200002e7ab9 */ /* 0x000fe20000000800 */
[----:B------:R-:W-:Y:S01]  /*e370*/  VIADD R0, R0, 0x28840 ;  /* 0x0002884000007836 */ /* 0x000fe20000000000 */
[----:B------:R-:W-:Y:S01]  /*e380*/  ULDC UR44, c[0x0][0x988] ;  /* 0x00026200002c7ab9 */ /* 0x000fe20000000800 */
[----:B------:R-:W-:Y:S01]  /*e390*/  ULDC UR45, c[0x0][0x988] ;  /* 0x00026200002d7ab9 */ /* 0x000fe20000000800 */
        /* <DEDUP_REMOVED lines=19> */
[----:B0-----:R-:W-:Y:S01]  /*e4d0*/  ISETP.NE.AND P1, PT, R3, 0x1, PT ;  /* 0x000000010300780c */ /* 0x001fe20003f25270 */
[----:B------:R-:W-:Y:S01]  /*e4e0*/  IMAD.IADD R3, R206, 0x1, R192 ;  /* 0x00000001ce037824 */ /* 0x000fe200078e02c0 */
[----:B------:R-:W-:Y:S02]  /*e4f0*/  CS2R R112, SRZ ;  /* 0x0000000000707805 */ /* 0x000fe4000001ff00 */
[----:B------:R-:W-:-:S02]  /*e500*/  CS2R R110, SRZ ;  /* 0x00000000006e7805 */ /* 0x000fc4000001ff00 */
[----:B------:R-:W-:-:S07]  /*e510*/  CS2R R108, SRZ ;  /* 0x00000000006c7805 */ /* 0x000fce000001ff00 */
[----:B------:R-:W0:Y:S08]  /*e520*/  @P1 LDC R6, c[0x0][0x44c] ;  /* 0x00011300ff061b82 */ /* 0x000e300000000800 */
[----:B------:R-:W1:Y:S01]  /*e530*/  @P1 LDC R8, c[0x0][0x450] ;  /* 0x00011400ff081b82 */ /* 0x000e620000000800 */
[----:B0-----:R-:W-:Y:S01]  /*e540*/  @P1 IMAD.HI.U32 R5, R3, R6, RZ ;  /* 0x0000000603051227 */ /* 0x001fe200078e00ff */
[----:B------:R-:W-:-:S03]  /*e550*/  MOV R6, R3 ;  /* 0x0000000300067202 */ /* 0x000fc60000000f00 */
[----:B------:R-:W-:Y:S01]  /*e560*/  IMAD.MOV.U32 R3, RZ, RZ, -0x80 ;  /* 0xffffff80ff037424 */ /* 0x000fe200078e00ff */
[----:B-1----:R-:W-:-:S03]  /*e570*/  @P1 SHF.R.U32.HI R6, RZ, R8, R5 ;  /* 0x00000008ff061219 */ /* 0x002fc60000011605 */
[----:B------:R-:W-:Y:S02]  /*e580*/  IMAD R8, R88, R3, 0x80 ;  /* 0x0000008058087424 */ /* 0x000fe400078e0203 */
[----:B------:R-:W0:Y:S03]  /*e590*/  SHFL.IDX PT, R5, R6, 0x1, 0x1c1f ;  /* 0x003c1f0006057f89 */ /* 0x000e2600000e0000 */
[C-C-:B------:R-:W-:Y:S02]  /*e5a0*/  IADD3 R3, -R193.reuse, 0x1, R8.reuse ;  /* 0x00000001c1037810 */ /* 0x140fe40007ffe108 */
[----:B------:R-:W-:Y:S01]  /*e5b0*/  IADD3 R10, -R193, R195, R8 ;  /* 0x000000c3c10a7210 */ /* 0x000fe20007ffe108 */
        /* <DEDUP_REMOVED lines=106> */
[----:B------:R-:W-:-:S04]  /*ec60*/  ISETP.GT.AND P3, PT, R95, 0x18, PT ;  /* 0x000000185f00780c */ /* 0x000fc80003f64270 */
[----:B------:R-:W-:Y:S02]  /*ec70*/  FSEL R36, R36, -INF , P3 ;  /* 0xff80000024247808 */ /* 0x000fe40001800000 */
[----:B------:R-:W-:-:S04]  /*ec80*/  ISETP.GT.AND P3, PT, R95, 0x20, PT ;  /* 0x000000205f00780c */ /* 0x000fc80003f64270 */
[----:B------:R-:W-:Y:S02]  /*ec90*/  FSEL R40, R40, -INF , P3 ;  /* 0xff80000028287808 */ /* 0x000fe40001800000 */
[C---:B------:R-:W-:Y:S02]  /*eca0*/  ISETP.GT.AND P3, PT, R95.reuse, 0x28, PT ;  /* 0x000000285f00780c */ /* 0x040fe40003f64270 */
        /* <DEDUP_REMOVED lines=9> */
[----:B------:R-:W-:Y:S02]  /*ed40*/  ISETP.GT.AND P3, PT, R95, 0x48, PT ;  /* 0x000000485f00780c */ /* 0x000fe40003f64270 */
[----:B0-----:R-:W-:-:S04]  /*ed50*/  FMNMX.FTZ R5, R14, R5, !PT ;  /* 0x000000050e057209 */ /* 0x001fc80007810000 */
[C---:B------:R-:W-:Y:S01]  /*ed60*/  FSETP.NEU.FTZ.AND P2, PT, R5.reuse, -INF , PT ;  /* 0xff8000000500780b */ /* 0x040fe20003f5d000 */
[----:B------:R-:W-:-:S05]  /*ed70*/  FMUL.FTZ R8, R5, UR46 ;  /* 0x0000002e05087c20 */ /* 0x000fca0008410000 */
[----:B------:R-:W-:Y:S02]  /*ed80*/  FSEL R8, R8, RZ, P2 ;  /* 0x000000ff08087208 */ /* 0x000fe40001000000 */
[----:B------:R-:W-:-:S03]  /*ed90*/  ISETP.GT.AND P2, PT, R95, RZ, PT ;  /* 0x000000ff5f00720c */ /* 0x000fc60003f44270 */
        /* <DEDUP_REMOVED lines=20> */
[----:B------:R-:W0:Y:S01]  /*eee0*/  @P1 LDC R31, c[0x0][0x450] ;  /* 0x00011400ff1f1b82 */ /* 0x000e220000000800 */
        /* <DEDUP_REMOVED lines=15> */
[----:B------:R-:W1:Y:S01]  /*efe0*/  MUFU.EX2 R10, R10 ;  /* 0x0000000a000a7308 */ /* 0x000e620000000800 */
        /* <DEDUP_REMOVED lines=41> */
[----:B------:R-:W-:Y:S01]  /*f280*/  FFMA.FTZ R8, R87, UR46, -R8 ;  /* 0x0000002e57087c23 */ /* 0x000fe20008010808 */
[----:B------:R-:W-:-:S02]  /*f290*/  ISETP.GT.AND P2, PT, R95, 0x51, PT ;  /* 0x000000515f00780c */ /* 0x000fc40003f44270 */
[----:B------:R-:W-:Y:S02]  /*f2a0*/  CS2R R106, SRZ ;  /* 0x00000000006a7805 */ /* 0x000fe4000001ff00 */
[----:B------:R-:W-:Y:S02]  /*f2b0*/  FSEL R64, R64, -INF , P3 ;  /* 0xff80000040407808 */ /* 0x000fe40001800000 */
[----:B------:R-:W-:Y:S02]  /*f2c0*/  CS2R R104, SRZ ;  /* 0x0000000000687805 */ /* 0x000fe4000001ff00 */
[----:B------:R-:W-:Y:S01]  /*f2d0*/  FMNMX.FTZ R39, R61, R6, !PT ;  /* 0x000000063d277209 */ /* 0x000fe20007810000 */
[----:B------:R-:W-:Y:S01]  /*f2e0*/  MUFU.EX2 R20, R20 ;  /* 0x0000001400147308 */ /* 0x000fe20000000800 */
[----:B------:R-:W-:Y:S02]  /*f2f0*/  ISETP.GT.AND P3, PT, R95, 0x58, PT ;  /* 0x000000585f00780c */ /* 0x000fe40003f64270 */
[----:B------:R-:W-:-:S02]  /*f300*/  CS2R R102, SRZ ;  /* 0x0000000000667805 */ /* 0x000fc4000001ff00 */
[----:B------:R-:W-:Y:S02]  /*f310*/  FSEL R65, R65, -INF , P2 ;  /* 0xff80000041417808 */ /* 0x000fe40001000000 */
[----:B------:R-:W-:Y:S02]  /*f320*/  CS2R R100, SRZ ;  /* 0x0000000000647805 */ /* 0x000fe4000001ff00 */
[----:B------:R-:W-:Y:S02]  /*f330*/  FMNMX.FTZ R6, R64, R39, !PT ;  /* 0x0000002740067209 */ /* 0x000fe40007810000 */
[----:B------:R-:W-:Y:S02]  /*f340*/  CS2R R98, SRZ ;  /* 0x0000000000627805 */ /* 0x000fe4000001ff00 */
[----:B------:R-:W-:Y:S01]  /*f350*/  ISETP.GT.AND P2, PT, R95, 0x59, PT ;  /* 0x000000595f00780c */ /* 0x000fe20003f44270 */
[----:B------:R-:W-:Y:S01]  /*f360*/  MUFU.EX2 R173, R173 ;  /* 0x000000ad00ad7308 */ /* 0x000fe20000000800 */
[----:B------:R-:W-:-:S02]  /*f370*/  FSEL R68, R68, -INF , P3 ;  /* 0xff80000044447808 */ /* 0x000fc40001800000 */
[----:B------:R-:W-:Y:S02]  /*f380*/  CS2R R96, SRZ ;  /* 0x0000000000607805 */ /* 0x000fe4000001ff00 */
[----:B------:R-:W-:Y:S02]  /*f390*/  FMNMX.FTZ R39, R65, R6, !PT ;  /* 0x0000000641277209 */ /* 0x000fe40007810000 */
[----:B------:R-:W-:Y:S02]  /*f3a0*/  CS2R R92, SRZ ;  /* 0x00000000005c7805 */ /* 0x000fe4000001ff00 */
[----:B------:R-:W-:Y:S02]  /*f3b0*/  ISETP.GT.AND P3, PT, R95, 0x60, PT ;  /* 0x000000605f00780c */ /* 0x000fe40003f64270 */
[----:B------:R-:W-:Y:S02]  /*f3c0*/  CS2R R90, SRZ ;  /* 0x00000000005a7805 */ /* 0x000fe4000001ff00 */
[----:B------:R-:W-:Y:S01]  /*f3d0*/  FSEL R69, R69, -INF , P2 ;  /* 0xff80000045457808 */ /* 0x000fe20001000000 */
[----:B------:R-:W-:Y:S01]  /*f3e0*/  MUFU.EX2 R26, R26 ;  /* 0x0000001a001a7308 */ /* 0x000fe20000000800 */
[----:B------:R-:W-:-:S02]  /*f3f0*/  FMNMX.FTZ R6, R68, R39, !PT ;  /* 0x0000002744067209 */ /* 0x000fc40007810000 */
[----:B------:R-:W-:Y:S02]  /*f400*/  ISETP.GT.AND P2, PT, R95, 0x61, PT ;  /* 0x000000615f00780c */ /* 0x000fe40003f44270 */
[----:B------:R-:W-:Y:S02]  /*f410*/  FSEL R72, R72, -INF , P3 ;  /* 0xff80000048487808 */ /* 0x000fe40001800000 */
[----:B------:R-:W-:Y:S01]  /*f420*/  FMNMX.FTZ R13, R69, R6, !PT ;  /* 0x00000006450d7209 */ /* 0x000fe20007810000 */
[----:B------:R-:W-:Y:S01]  /*f430*/  MUFU.EX2 R175, R175 ;  /* 0x000000af00af7308 */ /* 0x000fe20000000800 */
[----:B------:R-:W-:Y:S02]  /*f440*/  ISETP.GT.AND P3, PT, R95, 0x68, PT ;  /* 0x000000685f00780c */ /* 0x000fe40003f64270 */
[----:B------:R-:W-:Y:S02]  /*f450*/  FSEL R73, R73, -INF , P2 ;  /* 0xff80000049497808 */ /* 0x000fe40001000000 */
[----:B------:R-:W-:-:S02]  /*f460*/  FMNMX.FTZ R6, R72, R13, !PT ;  /* 0x0000000d48067209 */ /* 0x000fc40007810000 */
        /* <DEDUP_REMOVED lines=18> */
[----:B------:R-:W-:Y:S02]  /*f590*/  CS2R R94, SRZ ;  /* 0x00000000005e7805 */ /* 0x000fe4000001ff00 */
[----:B------:R-:W-:Y:S02]  /*f5a0*/  FMNMX.FTZ R7, R81, R6, !PT ;  /* 0x0000000651077209 */ /* 0x000fe40007810000 */
[----:B------:R-:W-:Y:S02]  /*f5b0*/  FSEL R85, R85, -INF , P2 ;  /* 0xff80000055557808 */ /* 0x000fe40001000000 */
[----:B------:R-:W-:Y:S01]  /*f5c0*/  FMNMX.FTZ R6, R84, R7, !PT ;  /* 0x0000000754067209 */ /* 0x000fe20007810000 */
[----:B------:R-:W-:Y:S01]  /*f5d0*/  MUFU.EX2 R38, R38 ;  /* 0x0000002600267308 */ /* 0x000fe20000000800 */
[----:B------:R-:W2:Y:S02]  /*f5e0*/  @P1 LDC R7, c[0x0][0x44c] ;  /* 0x00011300ff071b82 */ /* 0x000ea40000000800 */
[----:B------:R-:W-:-:S05]  /*f5f0*/  FMNMX.FTZ R6, R85, R6, !PT ;  /* 0x0000000655067209 */ /* 0x000fca0007810000 */
[----:B------:R-:W3:Y:S01]  /*f600*/  SHFL.BFLY PT, R3, R6, 0x2, 0x1f ;  /* 0x0c401f0006037f89 */ /* 0x000ee200000e0000 */
[----:B------:R-:W-:Y:S08]  /*f610*/  MUFU.EX2 R165, R165 ;  /* 0x000000a500a57308 */ /* 0x000ff00000000800 */
[----:B------:R-:W-:Y:S08]  /*f620*/  MUFU.EX2 R42, R42 ;  /* 0x0000002a002a7308 */ /* 0x000ff00000000800 */
[----:B------:R-:W-:Y:S01]  /*f630*/  MUFU.EX2 R167, R167 ;  /* 0x000000a700a77308 */ /* 0x000fe20000000800 */
[----:B---3--:R-:W-:-:S07]  /*f640*/  FMNMX.FTZ R3, R6, R3, !PT ;  /* 0x0000000306037209 */ /* 0x008fce0007810000 */
[----:B------:R-:W-:Y:S01]  /*f650*/  MUFU.EX2 R50, R50 ;  /* 0x0000003200327308 */ /* 0x000fe20000000800 */
[----:B------:R-:W3:Y:S07]  /*f660*/  SHFL.BFLY PT, R6, R3, 0x1, 0x1f ;  /* 0x0c201f0003067f89 */ /* 0x000eee00000e0000 */
[----:B------:R-:W-:Y:S08]  /*f670*/  MUFU.EX2 R161, R161 ;  /* 0x000000a100a17308 */ /* 0x000ff00000000800 */
[----:B------:R-:W-:Y:S08]  /*f680*/  MUFU.EX2 R46, R46 ;  /* 0x0000002e002e7308 */ /* 0x000ff00000000800 */
[----:B------:R-:W-:Y:S01]  /*f690*/  MUFU.EX2 R163, R163 ;  /* 0x000000a300a37308 */ /* 0x000fe20000000800 */
[----:B---3--:R-:W-:-:S04]  /*f6a0*/  FMNMX.FTZ R6, R3, R6, !PT ;  /* 0x0000000603067209 */ /* 0x008fc80007810000 */
[C---:B------:R-:W-:Y:S01]  /*f6b0*/  FSETP.NEU.FTZ.AND P2, PT, R6.reuse, -INF , PT ;  /* 0xff8000000600780b */ /* 0x040fe20003f5d000 */
[----:B------:R-:W-:Y:S02]  /*f6c0*/  FMUL.FTZ R3, R6, UR46 ;  /* 0x0000002e06037c20 */ /* 0x000fe40008410000 */
[----:B------:R-:W-:Y:S03]  /*f6d0*/  MUFU.EX2 R54, R54 ;  /* 0x0000003600367308 */ /* 0x000fe60000000800 */
[----:B------:R-:W-:-:S05]  /*f6e0*/  FSEL R66, R3, RZ, P2 ;  /* 0x000000ff03427208 */ /* 0x000fca0001000000 */
[----:B------:R-:W-:Y:S01]  /*f6f0*/  MUFU.EX2 R157, R157 ;  /* 0x0000009d009d7308 */ /* 0x000fe20000000800 */
[--C-:B------:R-:W-:Y:S01]  /*f700*/  FFMA.FTZ R180, R24, UR46, -R66.reuse ;  /* 0x0000002e18b47c23 */ /* 0x100fe20008010842 */
[--C-:B------:R-:W-:Y:S01]  /*f710*/  FFMA.FTZ R3, R25, UR46, -R66.reuse ;  /* 0x0000002e19037c23 */ /* 0x100fe20008010842 */
[--C-:B------:R-:W-:Y:S01]  /*f720*/  FFMA.FTZ R182, R28, UR46, -R66.reuse ;  /* 0x0000002e1cb67c23 */ /* 0x100fe20008010842 */
[--C-:B------:R-:W-:Y:S01]  /*f730*/  FFMA.FTZ R9, R29, UR46, -R66.reuse ;  /* 0x0000002e1d097c23 */ /* 0x100fe20008010842 */
[--C-:B------:R-:W-:Y:S01]  /*f740*/  FFMA.FTZ R176, R32, UR46, -R66.reuse ;  /* 0x0000002e20b07c23 */ /* 0x100fe20008010842 */
[--C-:B------:R-:W-:Y:S01]  /*f750*/  FFMA.FTZ R11, R33, UR46, -R66.reuse ;  /* 0x0000002e210b7c23 */ /* 0x100fe20008010842 */
[----:B------:R-:W-:Y:S01]  /*f760*/  IMAD.U32 R33, RZ, RZ, UR38 ;  /* 0x00000026ff217e24 */ /* 0x000fe2000f8e00ff */
[----:B------:R-:W-:Y:S01]  /*f770*/  MUFU.EX2 R180, R180 ;  /* 0x000000b400b47308 */ /* 0x000fe20000000800 */
[----:B------:R-:W-:Y:S01]  /*f780*/  FFMA.FTZ R178, R36, UR46, -R66 ;  /* 0x0000002e24b27c23 */ /* 0x000fe20008010842 */
[----:B--2---:R-:W-:-:S04]  /*f790*/  @P1 IMAD.HI.U32 R24, R192, R7, RZ ;  /* 0x00000007c0181227 */ /* 0x004fc800078e00ff */
[----:B------:R-:W-:Y:S01]  /*f7a0*/  FFMA.FTZ R13, R37, UR46, -R66 ;  /* 0x0000002e250d7c23 */ /* 0x000fe20008010842 */
[----:B------:R-:W-:Y:S01]  /*f7b0*/  PRMT R0, R33, 0x654, R0 ;  /* 0x0000065421007816 */ /* 0x000fe20000000000 */
[----:B------:R-:W-:Y:S01]  /*f7c0*/  FFMA.FTZ R172, R40, UR46, -R66 ;  /* 0x0000002e28ac7c23 */ /* 0x000fe20008010842 */
[----:B------:R-:W-:Y:S01]  /*f7d0*/  IMAD.MOV.U32 R28, RZ, RZ, R192 ;  /* 0x000000ffff1c7224 */ /* 0x000fe200078e00c0 */
[----:B0-----:R-:W-:Y:S01]  /*f7e0*/  @P1 SHF.R.U32.HI R28, RZ, R31, R24 ;  /* 0x0000001fff1c1219 */ /* 0x001fe20000011618 */
[----:B------:R-:W0:Y:S01]  /*f7f0*/  MUFU.EX2 R3, R3 ;  /* 0x0000000300037308 */ /* 0x000e220000000800 */
[----:B------:R1:W-:Y:S01]  /*f800*/  SYNCS.ARRIVE.TRANS64.RED.A1T0 RZ, [R0+URZ], RZ ;  /* 0x000000ff00ff79a7 */ /* 0x0003e2000810043f */
[--C-:B------:R-:W-:Y:S01]  /*f810*/  FFMA.FTZ R15, R41, UR46, -R66.reuse ;  /* 0x0000002e290f7c23 */ /* 0x100fe20008010842 */
[--C-:B------:R-:W-:Y:S01]  /*f820*/  FFMA.FTZ R174, R44, UR46, -R66.reuse ;  /* 0x0000002e2cae7c23 */ /* 0x100fe20008010842 */
[--C-:B------:R-:W-:Y:S01]  /*f830*/  FFMA.FTZ R21, R45, UR46, -R66.reuse ;  /* 0x0000002e2d157c23 */ /* 0x100fe20008010842 */
[--C-:B------:R-:W-:Y:S01]  /*f840*/  FFMA.FTZ R168, R48, UR46, -R66.reuse ;  /* 0x0000002e30a87c23 */ /* 0x100fe20008010842 */
[--C-:B------:R-:W-:Y:S01]  /*f850*/  FFMA.FTZ R27, R49, UR46, -R66.reuse ;  /* 0x0000002e311b7c23 */ /* 0x100fe20008010842 */
[----:B------:R-:W-:Y:S01]  /*f860*/  FFMA.FTZ R170, R52, UR46, -R66 ;  /* 0x0000002e34aa7c23 */ /* 0x000fe20008010842 */
[----:B------:R-:W2:Y:S01]  /*f870*/  MUFU.EX2 R182, R182 ;  /* 0x000000b600b67308 */ /* 0x000ea20000000800 */
[----:B-1----:R-:W-:Y:S01]  /*f880*/  FADD.FTZ R0, R181, R10 ;  /* 0x0000000ab5007221 */ /* 0x002fe20000010000 */
[--C-:B------:R-:W-:Y:S01]  /*f890*/  FFMA.FTZ R25, R53, UR46, -R66.reuse ;  /* 0x0000002e35197c23 */ /* 0x100fe20008010842 */
[----:B------:R-:W-:Y:S01]  /*f8a0*/  FFMA.FTZ R164, R62, UR46, -R66 ;  /* 0x0000002e3ea47c23 */ /* 0x000fe20008010842 */
[----:B------:R-:W-:Y:S01]  /*f8b0*/  IADD3 R28, R28, R195, -R194 ;  /* 0x000000c31c1c7210 */ /* 0x000fe20007ffe8c2 */
[--C-:B------:R-:W-:Y:S01]  /*f8c0*/  FFMA.FTZ R29, R57, UR46, -R66.reuse ;  /* 0x0000002e391d7c23 */ /* 0x100fe20008010842 */
[--C-:B------:R-:W-:Y:S01]  /*f8d0*/  FFMA.FTZ R166, R43, UR46, -R66.reuse ;  /* 0x0000002e2ba67c23 */ /* 0x100fe20008010842 */
[----:B------:R-:W-:Y:S01]  /*f8e0*/  FFMA.FTZ R61, R61, UR46, -R66 ;  /* 0x0000002e3d3d7c23 */ /* 0x000fe20008010842 */
[----:B------:R-:W1:Y:S01]  /*f8f0*/  MUFU.EX2 R9, R9 ;  /* 0x0000000900097308 */ /* 0x000e620000000800 */
[----:B0-----:R-:W-:Y:S01]  /*f900*/  FADD.FTZ R7, R180, R3 ;  /* 0x00000003b4077221 */ /* 0x001fe20000010000 */
[----:B------:R-:W-:Y:S01]  /*f910*/  SHF.R.S32.HI R33, RZ, 0x1f, R28 ;  /* 0x0000001fff217819 */ /* 0x000fe2000001141c */
[--C-:B------:R-:W-:Y:S01]  /*f920*/  FFMA.FTZ R64, R64, UR46, -R66.reuse ;  /* 0x0000002e40407c23 */ /* 0x100fe20008010842 */
[----:B------:R-:W-:Y:S01]  /*f930*/  F2FP.F16.F32.PACK_AB R181, R10, R181 ;  /* 0x000000b50ab5723e */ /* 0x000fe200000000ff */
[--C-:B------:R-:W-:Y:S01]  /*f940*/  FFMA.FTZ R65, R65, UR46, -R66.reuse ;  /* 0x0000002e41417c23 */ /* 0x100fe20008010842 */
[----:B------:R-:W-:Y:S01]  /*f950*/  FFMA.FTZ R68, R68, UR46, -R66 ;  /* 0x0000002e44447c23 */ /* 0x000fe20008010842 */
[----:B------:R-:W-:Y:S01]  /*f960*/  F2FP.F16.F32.PACK_AB R180, R3, R180 ;  /* 0x000000b403b4723e */ /* 0x000fe200000000ff */
[----:B------:R-:W0:Y:S01]  /*f970*/  MUFU.EX2 R176, R176 ;  /* 0x000000b000b07308 */ /* 0x000e220000000800 */
[----:B--2---:R-:W-:Y:S01]  /*f980*/  FADD.FTZ R24, R182, R7 ;  /* 0x00000007b6187221 */ /* 0x004fe20000010000 */
[----:B------:R-:W-:Y:S01]  /*f990*/  FADD.FTZ R7, R183, R0 ;  /* 0x00000000b7077221 */ /* 0x000fe20000010000 */
[--C-:B------:R-:W-:Y:S01]  /*f9a0*/  FFMA.FTZ R69, R69, UR46, -R66.reuse ;  /* 0x0000002e45457c23 */ /* 0x100fe20008010842 */
[--C-:B------:R-:W-:Y:S01]  /*f9b0*/  FFMA.FTZ R72, R72, UR46, -R66.reuse ;  /* 0x0000002e48487c23 */ /* 0x100fe20008010842 */
[--C-:B------:R-:W-:Y:S01]  /*f9c0*/  FFMA.FTZ R73, R73, UR46, -R66.reuse ;  /* 0x0000002e49497c23 */ /* 0x100fe20008010842 */
[----:B------:R-:W-:Y:S01]  /*f9d0*/  FADD.FTZ R0, R12, R7 ;  /* 0x000000070c007221 */ /* 0x000fe20000010000 */
[----:B------:R-:W-:Y:S01]  /*f9e0*/  FFMA.FTZ R76, R76, UR46, -R66 ;  /* 0x0000002e4c4c7c23 */ /* 0x000fe20008010842 */
[----:B------:R-:W2:Y:S01]  /*f9f0*/  MUFU.EX2 R11, R11 ;  /* 0x0000000b000b7308 */ /* 0x000ea20000000800 */
[----:B-1----:R-:W-:Y:S01]  /*fa00*/  FADD.FTZ R31, R9, R24 ;  /* 0x00000018091f7221 */ /* 0x002fe20000010000 */
[----:B------:R-:W-:Y:S01]  /*fa10*/  FADD.FTZ R7, R177, R0 ;  /* 0x00000000b1077221 */ /* 0x000fe20000010000 */
[----:B------:R-:W-:Y:S01]  /*fa20*/  F2FP.F16.F32.PACK_AB R182, R9, R182 ;  /* 0x000000b609b6723e */ /* 0x000fe200000000ff */
[--C-:B------:R-:W-:Y:S01]  /*fa30*/  FFMA.FTZ R77, R77, UR46, -R66.reuse ;  /* 0x0000002e4d4d7c23 */ /* 0x100fe20008010842 */
[--C-:B------:R-:W-:Y:S01]  /*fa40*/  FFMA.FTZ R80, R80, UR46, -R66.reuse ;  /* 0x0000002e50507c23 */ /* 0x100fe20008010842 */
[----:B------:R-:W-:Y:S01]  /*fa50*/  FADD.FTZ R0, R14, R7 ;  /* 0x000000070e007221 */ /* 0x000fe20000010000 */
[----:B------:R-:W-:Y:S01]  /*fa60*/  FFMA.FTZ R81, R81, UR46, -R66 ;  /* 0x0000002e51517c23 */ /* 0x000fe20008010842 */
[----:B------:R-:W1:Y:S01]  /*fa70*/  MUFU.EX2 R178, R178 ;  /* 0x000000b200b27308 */ /* 0x000e620000000800 */
[----:B0-----:R-:W-:Y:S01]  /*fa80*/  FADD.FTZ R24, R176, R31 ;  /* 0x0000001fb0187221 */ /* 0x001fe20000010000 */
[----:B------:R-:W-:Y:S01]  /*fa90*/  FADD.FTZ R7, R179, R0 ;  /* 0x00000000b3077221 */ /* 0x000fe20000010000 */
[--C-:B------:R-:W-:Y:S01]  /*faa0*/  FFMA.FTZ R84, R84, UR46, -R66.reuse ;  /* 0x0000002e54547c23 */ /* 0x100fe20008010842 */
[----:B------:R-:W-:Y:S01]  /*fab0*/  FFMA.FTZ R66, R85, UR46, -R66 ;  /* 0x0000002e55427c23 */ /* 0x000fe20008010842 */
[----:B------:R-:W-:Y:S01]  /*fac0*/  F2FP.F16.F32.PACK_AB R183, R12, R183 ;  /* 0x000000b70cb7723e */ /* 0x000fe200000000ff */
[----:B------:R-:W-:Y:S01]  /*fad0*/  FADD.FTZ R0, R20, R7 ;  /* 0x0000000714007221 */ /* 0x000fe20000010000 */
[----:B------:R-:W-:Y:S01]  /*fae0*/  F2FP.F16.F32.PACK_AB R177, R14, R177 ;  /* 0x000000b10eb1723e */ /* 0x000fe200000000ff */
[----:B------:R-:W0:Y:S01]  /*faf0*/  MUFU.EX2 R13, R13 ;  /* 0x0000000d000d7308 */ /* 0x000e220000000800 */
[----:B--2---:R-:W-:Y:S01]  /*fb00*/  FADD.FTZ R31, R11, R24 ;  /* 0x000000180b1f7221 */ /* 0x004fe20000010000 */
[----:B------:R-:W-:Y:S01]  /*fb10*/  FADD.FTZ R7, R173, R0 ;  /* 0x00000000ad077221 */ /* 0x000fe20000010000 */
[----:B------:R-:W-:-:S02]  /*fb20*/  F2FP.F16.F32.PACK_AB R176, R11, R176 ;  /* 0x000000b00bb0723e */ /* 0x000fc400000000ff */
[----:B------:R-:W-:Y:S01]  /*fb30*/  F2FP.F16.F32.PACK_AB R179, R20, R179 ;  /* 0x000000b314b3723e */ /* 0x000fe200000000ff */
[C---:B------:R-:W-:Y:S01]  /*fb40*/  FADD.FTZ R0, R26.reuse, R7 ;  /* 0x000000071a007221 */ /* 0x040fe20000010000 */
[----:B------:R-:W-:Y:S01]  /*fb50*/  F2FP.F16.F32.PACK_AB R173, R26, R173 ;  /* 0x000000ad1aad723e */ /* 0x000fe200000000ff */
[----:B------:R-:W2:Y:S01]  /*fb60*/  MUFU.EX2 R172, R172 ;  /* 0x000000ac00ac7308 */ /* 0x000ea20000000800 */
[----:B-1----:R-:W-:Y:S01]  /*fb70*/  FADD.FTZ R24, R178, R31 ;  /* 0x0000001fb2187221 */ /* 0x002fe20000010000 */
[----:B------:R-:W-:Y:S01]  /*fb80*/  FADD.FTZ R7, R175, R0 ;  /* 0x00000000af077221 */ /* 0x000fe20000010000 */
[----:B------:R-:W-:-:S03]  /*fb90*/  F2FP.F16.F32.PACK_AB R175, R30, R175 ;  /* 0x000000af1eaf723e */ /* 0x000fc600000000ff */
[----:B------:R-:W-:Y:S01]  /*fba0*/  FADD.FTZ R0, R30, R7 ;  /* 0x000000071e007221 */ /* 0x000fe20000010000 */
[----:B------:R-:W-:Y:S01]  /*fbb0*/  LEA.HI R7, R33, R28, RZ, 0x7 ;  /* 0x0000001c21077211 */ /* 0x000fe200078f38ff */
[----:B------:R-:W1:Y:S01]  /*fbc0*/  MUFU.EX2 R15, R15 ;  /* 0x0000000f000f7308 */ /* 0x000e620000000800 */
[C---:B0-----:R-:W-:Y:S01]  /*fbd0*/  FADD.FTZ R31, R13.reuse, R24 ;  /* 0x000000180d1f7221 */ /* 0x041fe20000010000 */
[----:B------:R-:W-:Y:S02]  /*fbe0*/  F2FP.F16.F32.PACK_AB R178, R13, R178 ;  /* 0x000000b20db2723e */ /* 0x000fe400000000ff */
[----:B------:R-:W-:Y:S02]  /*fbf0*/  IADD3 R13, R88, -0x2, RZ ;  /* 0xfffffffe580d7810 */ /* 0x000fe40007ffe0ff */
[----:B------:R-:W-:Y:S02]  /*fc00*/  CS2R R88, SRZ ;  /* 0x0000000000587805 */ /* 0x000fe4000001ff00 */
        /* <DEDUP_REMOVED lines=11> */
[----:B-1----:R-:W-:Y:S01]  /*fcc0*/  FADD.FTZ R24, R168, R31 ;  /* 0x0000001fa8187221 */ /* 0x002fe20000010000 */
[----:B------:R-:W-:Y:S01]  /*fcd0*/  FADD.FTZ R31, R169, R0 ;  /* 0x00000000a91f7221 */ /* 0x000fe20000010000 */
[----:B------:R-:W-:-:S03]  /*fce0*/  F2FP.F16.F32.PACK_AB R169, R34, R169 ;  /* 0x000000a922a9723e */ /* 0x000fc600000000ff */
[----:B------:R-:W-:Y:S02]  /*fcf0*/  FADD.FTZ R0, R34, R31 ;  /* 0x0000001f22007221 */ /* 0x000fe40000010000 */
[----:B------:R-:W1:Y:S01]  /*fd00*/  MUFU.EX2 R25, R25 ;  /* 0x0000001900197308 */ /* 0x000e620000000800 */
[----:B0-----:R-:W-:Y:S01]  /*fd10*/  FADD.FTZ R33, R27, R24 ;  /* 0x000000181b217221 */ /* 0x001fe20000010000 */
[----:B------:R-:W-:Y:S01]  /*fd20*/  FADD.FTZ R31, R171, R0 ;  /* 0x00000000ab1f7221 */ /* 0x000fe20000010000 */
[----:B------:R-:W-:Y:S02]  /*fd30*/  F2FP.F16.F32.PACK_AB R168, R27, R168 ;  /* 0x000000a81ba8723e */ /* 0x000fe400000000ff */
[C---:B------:R-:W-:Y:S01]  /*fd40*/  F2FP.F16.F32.PACK_AB R171, R38.reuse, R171 ;  /* 0x000000ab26ab723e */ /* 0x040fe200000000ff */
[----:B------:R-:W-:Y:S02]  /*fd50*/  FADD.FTZ R0, R38, R31 ;  /* 0x0000001f26007221 */ /* 0x000fe40000010000 */
[----:B------:R-:W0:Y:S01]  /*fd60*/  MUFU.EX2 R164, R164 ;  /* 0x000000a400a47308 */ /* 0x000e220000000800 */
[----:B--2---:R-:W-:Y:S01]  /*fd70*/  FADD.FTZ R10, R170, R33 ;  /* 0x00000021aa0a7221 */ /* 0x004fe20000010000 */
[----:B------:R-:W-:Y:S01]  /*fd80*/  FADD.FTZ R31, R165, R0 ;  /* 0x00000000a51f7221 */ /* 0x000fe20000010000 */
[----:B------:R-:W-:-:S03]  /*fd90*/  F2FP.F16.F32.PACK_AB R165, R42, R165 ;  /* 0x000000a52aa5723e */ /* 0x000fc600000000ff */
[----:B------:R-:W-:Y:S02]  /*fda0*/  FADD.FTZ R0, R42, R31 ;  /* 0x0000001f2a007221 */ /* 0x000fe40000010000 */
        /* <DEDUP_REMOVED lines=25> */
[----:B-1----:R-:W-:Y:S01]  /*ff40*/  FADD.FTZ R9, R65, R10 ;  /* 0x0000000a41097221 */ /* 0x002fe20000010000 */
[----:B------:R-:W-:Y:S01]  /*ff50*/  FADD.FTZ R3, R157, R0 ;  /* 0x000000009d037221 */ /* 0x000fe20000010000 */
[----:B------:R-:W-:-:S05]  /*ff60*/  F2FP.F16.F32.PACK_AB R160, R65, R64 ;  /* 0x0000004041a0723e */ /* 0x000fca00000000ff */
        /* <DEDUP_REMOVED lines=16> */
[C---:B0-----:R-:W-:Y:S01]  /*10070*/  FADD.FTZ R11, R77.reuse, R10 ;  /* 0x0000000a4d0b7221 */ /* 0x041fe20000010000 */
[----:B------:R-:W-:-:S06]  /*10080*/  F2FP.F16.F32.PACK_AB R158, R77, R76 ;  /* 0x0000004c4d9e723e */ /* 0x000fcc00000000ff */
[----:B------:R-:W0:Y:S01]  /*10090*/  MUFU.EX2 R58, R58 ;  /* 0x0000003a003a7308 */ /* 0x000e220000000800 */
[----:B--2---:R-:W-:-:S07]  /*100a0*/  FADD.FTZ R3, R159, R0 ;  /* 0x000000009f037221 */ /* 0x004fce0000010000 */
[----:B------:R-:W2:Y:S01]  /*100b0*/  MUFU.EX2 R81, R81 ;  /* 0x0000005100517308 */ /* 0x000ea20000000800 */
[----:B-1----:R-:W-:-:S07]  /*100c0*/  FADD.FTZ R10, R80, R11 ;  /* 0x0000000b500a7221 */ /* 0x002fce0000010000 */
[----:B------:R-:W1:Y:S01]  /*100d0*/  MUFU.EX2 R153, R153 ;  /* 0x0000009900997308 */ /* 0x000e620000000800 */
[C---:B0-----:R-:W-:Y:S01]  /*100e0*/  FADD.FTZ R0, R58.reuse, R3 ;  /* 0x000000033a007221 */ /* 0x041fe20000010000 */
[----:B------:R-:W-:-:S06]  /*100f0*/  F2FP.F16.F32.PACK_AB R159, R58, R159 ;  /* 0x0000009f3a9f723e */ /* 0x000fcc00000000ff */
[----:B------:R-:W0:Y:S01]  /*10100*/  MUFU.EX2 R84, R84 ;  /* 0x0000005400547308 */ /* 0x000e220000000800 */
[C---:B--2---:R-:W-:Y:S01]  /*10110*/  FADD.FTZ R11, R81.reuse, R10 ;  /* 0x0000000a510b7221 */ /* 0x044fe20000010000 */
[----:B------:R-:W-:-:S06]  /*10120*/  F2FP.F16.F32.PACK_AB R152, R81, R80 ;  /* 0x000000505198723e */ /* 0x000fcc00000000ff */
[----:B------:R-:W2:Y:S01]  /*10130*/  MUFU.EX2 R60, R60 ;  /* 0x0000003c003c7308 */ /* 0x000ea20000000800 */
[----:B-1----:R-:W-:-:S07]  /*10140*/  FADD.FTZ R3, R153, R0 ;  /* 0x0000000099037221 */ /* 0x002fce0000010000 */
[----:B------:R-:W1:Y:S01]  /*10150*/  MUFU.EX2 R9, R66 ;  /* 0x0000004200097308 */ /* 0x000e620000000800 */
[----:B0-----:R-:W-:-:S07]  /*10160*/  FADD.FTZ R10, R84, R11 ;  /* 0x0000000b540a7221 */ /* 0x001fce0000010000 */
[----:B------:R-:W0:Y:S01]  /*10170*/  MUFU.EX2 R155, R155 ;  /* 0x0000009b009b7308 */ /* 0x000e220000000800 */
[C---:B--2---:R-:W-:Y:S01]  /*10180*/  FADD.FTZ R0, R60.reuse, R3 ;  /* 0x000000033c007221 */ /* 0x044fe20000010000 */
[----:B------:R-:W-:-:S06]  /*10190*/  F2FP.F16.F32.PACK_AB R153, R60, R153 ;  /* 0x000000993c99723e */ /* 0x000fcc00000000ff */
[----:B------:R-:W2:Y:S01]  /*101a0*/  MUFU.EX2 R8, R8 ;  /* 0x0000000800087308 */ /* 0x000ea20000000800 */
[C---:B-1----:R-:W-:Y:S01]  /*101b0*/  FADD.FTZ R3, R9.reuse, R10 ;  /* 0x0000000a09037221 */ /* 0x042fe20000010000 */
[----:B------:R-:W-:Y:S02]  /*101c0*/  SHF.R.S32.HI R10, RZ, 0x7, R7 ;  /* 0x00000007ff0a7819 */ /* 0x000fe40000011407 */
[----:B------:R-:W-:Y:S02]  /*101d0*/  F2FP.F16.F32.PACK_AB R154, R9, R84 ;  /* 0x00000054099a723e */ /* 0x000fe400000000ff */
[----:B------:R-:W-:Y:S01]  /*101e0*/  VIMNMX R10, R199, R10, !PT ;  /* 0x0000000ac70a7248 */ /* 0x000fe20007fe0100 */
[----:B0-----:R-:W-:-:S03]  /*101f0*/  FADD.FTZ R11, R155, R0 ;  /* 0x000000009b0b7221 */ /* 0x001fc60000010000 */
[----:B------:R-:W-:Y:S01]  /*10200*/  ISETP.GE.AND P2, PT, R13, R10, PT ;  /* 0x0000000a0d00720c */ /* 0x000fe20003f46270 */
[C---:B--2---:R-:W-:Y:S01]  /*10210*/  FADD.FTZ R0, R8.reuse, R11 ;  /* 0x0000000b08007221 */ /* 0x044fe20000010000 */
[----:B------:R-:W-:-:S11]  /*10220*/  F2FP.F16.F32.PACK_AB R155, R8, R155 ;  /* 0x0000009b089b723e */ /* 0x000fd600000000ff */
[----:B------:R-:W-:Y:S05]  /*10230*/  @!P2 BRA `(.L_x_9554) ;  /* 0x0000002800eca947 */ /* 0x000fea0003800000 */
[----:B------:R-:W-:Y:S01]  /*10240*/  IMAD.MOV.U32 R11, RZ, RZ, R5 ;  /* 0x000000ffff0b7224 */ /* 0x000fe200078e0005 */
[----:B------:R-:W-:Y:S01]  /*10250*/  MOV R151, RZ ;  /* 0x000000ff00977202 */ /* 0x000fe20000000f00 */
[----:B------:R-:W-:Y:S02]  /*10260*/  IMAD.MOV.U32 R12, RZ, RZ, R6 ;  /* 0x000000ffff0c7224 */ /* 0x000fe400078e0006 */
[----:B------:R-:W-:Y:S02]  /*10270*/  IMAD.MOV.U32 R7, RZ, RZ, R189 ;  /* 0x000000ffff077224 */ /* 0x000fe400078e00bd */
[----:B------:R-:W-:-:S07]  /*10280*/  IMAD.MOV.U32 R14, RZ, RZ, R186 ;  /* 0x000000ffff0e7224 */ /* 0x000fce00078e00ba */
.L_x_9566:
        /* <DEDUP_REMOVED lines=8> */
.L_x_9556:
        /* <DEDUP_REMOVED lines=8> */
.L_x_9557:
[----:B------:R-:W-:Y:S04]  /*10390*/  BSSY B0, `(.L_x_9555) ;  /* 0x0000004000007945 */ /* 0x000fe80003800000 */
[----:B-1----:R-:W-:Y:S05]  /*103a0*/  @P3 BRA `(.L_x_9558) ;  /* 0x0000000000083947 */ /* 0x002fea0003800000 */
[----:B------:R-:W1:Y:S02]  /*103b0*/  SYNCS.PHASECHK.TRANS64.TRYWAIT P3, [R5+URZ+0x28830], R6 ;  /* 0x02883006050075a7 */ /* 0x000e64000806017f */
[----:B-1----:R-:W-:Y:S05]  /*103c0*/  @!P3 BRA `(.L_x_9559) ;  /* 0x0000012000e4b947 */ /* 0x002fea0003800000 */
.L_x_9558:
[----:B------:R-:W-:Y:S05]  /*103d0*/  BSYNC B0 ;  /* 0x0000000000007941 */ /* 0x000fea0003800000 */
.L_x_9555:
[----:B01----:R-:W0:Y:S01]  /*103e0*/  S2R R5, SR_TID.X ;  /* 0x0000000000057919 */ /* 0x003e220000002100 */
[----:B------:R-:W-:Y:S01]  /*103f0*/  VIADD R186, R14, 0x1 ;  /* 0x000000010eba7836 */ /* 0x000fe20000000000 */
        /* <DEDUP_REMOVED lines=8> */
[----:B------:R-:W-:Y:S02]  /*10480*/  LEA R8, R186, R4, 0xb ;  /* 0x00000004ba087211 */ /* 0x000fe400078e58ff */
[----:B------:R-:W-:Y:S02]  /*10490*/  R2UR UR11, R25 ;  /* 0x00000000190b72ca */ /* 0x000fe400000e0000 */
[C---:B------:R-:W-:Y:S01]  /*104a0*/  R2UR UR6, R8.reuse ;  /* 0x00000000080672ca */ /* 0x040fe200000e0000 */
[C---:B------:R-:W-:Y:S01]  /*104b0*/  VIADD R24, R8.reuse, 0x2 ;  /* 0x0000000208187836 */ /* 0x040fe20000000000 */
[----:B------:R-:W-:Y:S01]  /*104c0*/  R2UR UR15, R27 ;  /* 0x000000001b0f72ca */ /* 0x000fe200000e0000 */
[C---:B------:R-:W-:Y:S01]  /*104d0*/  VIADD R26, R8.reuse, 0x4 ;  /* 0x00000004081a7836 */ /* 0x040fe20000000000 */
[----:B------:R-:W-:Y:S01]  /*104e0*/  R2UR UR23, R25 ;  /* 0x00000000191772ca */ /* 0x000fe200000e0000 */
[----:B------:R-:W-:Y:S01]  /*104f0*/  VIADD R20, R8, 0x6 ;  /* 0x0000000608147836 */ /* 0x000fe20000000000 */
[----:B------:R-:W-:Y:S01]  /*10500*/  R2UR UR10, R24 ;  /* 0x00000000180a72ca */ /* 0x000fe200000e0000 */
[----:B------:R-:W-:Y:S01]  /*10510*/  VIADD R24, R8, 0x400 ;  /* 0x0000040008187836 */ /* 0x000fe20000000000 */
[----:B------:R-:W-:-:S02]  /*10520*/  R2UR UR14, R26 ;  /* 0x000000001a0e72ca */ /* 0x000fc400000e0000 */
[----:B------:R-:W-:Y:S02]  /*10530*/  IADD3 R26, R8, 0x404, RZ ;  /* 0x00000404081a7810 */ /* 0x000fe40007ffe0ff */
[----:B------:R-:W-:Y:S02]  /*10540*/  R2UR UR22, R24 ;  /* 0x00000000181672ca */ /* 0x000fe400000e0000 */
[----:B0-----:R-:W-:Y:S02]  /*10550*/  SHF.R.U32.HI R5, RZ, 0x7, R5 ;  /* 0x00000007ff057819 */ /* 0x001fe40000011605 */
[----:B------:R-:W-:Y:S02]  /*10560*/  R2UR UR30, R26 ;  /* 0x000000001a1e72ca */ /* 0x000fe400000e0000 */
[----:B------:R-:W-:Y:S01]  /*10570*/  R2UR UR31, R27 ;  /* 0x000000001b1f72ca */ /* 0x000fe200000e0000 */
[----:B------:R-:W-:Y:S01]  /*10580*/  VIADD R5, R5, 0x8 ;  /* 0x0000000805057836 */ /* 0x000fe20000000000 */
[----:B------:R-:W-:Y:S01]  /*10590*/  R2UR UR18, R20 ;  /* 0x00000000141272ca */ /* 0x000fe200000e0000 */
[C---:B------:R-:W-:Y:S01]  /*105a0*/  VIADD R20, R8.reuse, 0x402 ;  /* 0x0000040208147836 */ /* 0x040fe20000000000 */
[C---:B------:R-:W-:Y:S01]  /*105b0*/  R2UR UR19, R21.reuse ;  /* 0x00000000151372ca */ /* 0x040fe200000e0000 */
[----:B------:R-:W-:Y:S01]  /*105c0*/  VIADD R8, R8, 0x406 ;  /* 0x0000040608087836 */ /* 0x000fe20000000000 */
[----:B------:R0:W-:Y:S01]  /*105d0*/  BAR.SYNC.DEFER_BLOCKING R5, 0x100 ;  /* 0x000400050000751d */ /* 0x0001e20000010000 */
[----:B------:R-:W-:-:S02]  /*105e0*/  R2UR UR27, R21 ;  /* 0x00000000151b72ca */ /* 0x000fc400000e0000 */
        /* <DEDUP_REMOVED lines=30> */
.L_x_9561:
[----:B------:R-:W-:Y:S01]  /*107d0*/  SHF.L.U32 R5, R7, 0x1f, RZ ;  /* 0x0000001f07057819 */ /* 0x000fe200000006ff */
[----:B------:R-:W-:-:S04]  /*107e0*/  IMAD R6, R14, 0x8, R18 ;  /* 0x000000080e067824 */ /* 0x000fc800078e0212 */
[----:B------:R0:W1:Y:S01]  /*107f0*/  SYNCS.PHASECHK.TRANS64.TRYWAIT P2, [R6+URZ+0x28850], R5 ;  /* 0x02885005060075a7 */ /* 0x000062000804017f */
[----:B------:R-:W-:Y:S05]  /*10800*/  @!P0 BRA `(.L_x_9562) ;  /* 0x0000000000048947 */ /* 0x000fea0003800000 */
[----:B------:R-:W-:Y:S01]  /*10810*/  BPT.TRAP 0x1 ;  /* 0x000000040000795c */ /* 0x000fe20000300000 */
.L_x_9562:
[----:B-1----:R-:W-:Y:S05]  /*10820*/  @P2 BRA `(.L_x_9560) ;  /* 0x0000000000082947 */ /* 0x002fea0003800000 */
[----:B------:R-:W1:Y:S02]  /*10830*/  SYNCS.PHASECHK.TRANS64.TRYWAIT P2, [R6+URZ+0x28850], R5 ;  /* 0x02885005060075a7 */ /* 0x000e64000804017f */
[----:B-1----:R-:W-:Y:S05]  /*10840*/  @!P2 BRA `(.L_x_9563) ;  /* 0x0000011c00d8a947 */ /* 0x002fea0003800000 */
.L_x_9560:
[----:B01----:R-:W-:Y:S01]  /*10850*/  VIADD R5, R18, 0x400 ;  /* 0x0000040012057836 */ /* 0x003fe20000000000 */
[----:B------:R-:W-:Y:S01]  /*10860*/  MOV R7, 0x40000040 ;  /* 0x4000004000077802 */ /* 0x000fe20000000f00 */
[----:B------:R-:W-:Y:S05]  /*10870*/  WARPSYNC.ALL ;  /* 0x0000000000007948 */ /* 0x000fea0003800000 */
[----:B------:R-:W-:Y:S01]  /*10880*/  SHF.R.U32.HI R5, RZ, 0x4, R5 ;  /* 0x00000004ff057819 */ /* 0x000fe20000011605 */
[----:B------:R-:W-:Y:S01]  /*10890*/  WARPGROUP.ARRIVE ;  /* 0x00000000000079c5 */ /* 0x000fe20000000000 */
[----:B------:R-:W-:Y:S01]  /*108a0*/  R2UR UR7, R7 ;  /* 0x00000000070772ca */ /* 0x000fe200000e0000 */
[----:B------:R-:W-:Y:S01]  /*108b0*/  IMAD.MOV.U32 R9, RZ, RZ, 0x40000040 ;  /* 0x40000040ff097424 */ /* 0x000fe200078e00ff */
[----:B------:R-:W-:Y:S01]  /*108c0*/  LOP3.LUT R5, R5, 0x3fff, RZ, 0xc0, !PT ;  /* 0x00003fff05057812 */ /* 0x000fe200078ec0ff */
[----:B------:R-:W-:-:S02]  /*108d0*/  IMAD.MOV.U32 R7, RZ, RZ, 0x40000040 ;  /* 0x40000040ff077424 */ /* 0x000fc400078e00ff */
[----:B------:R-:W0:Y:S01]  /*108e0*/  S2R R15, SR_TID.X ;  /* 0x00000000000f7919 */ /* 0x000e220000002100 */
[----:B------:R-:W-:-:S05]  /*108f0*/  LOP3.LUT R5, R5, 0x4000000, RZ, 0xfc, !PT ;  /* 0x0400000005057812 */ /* 0x000fca00078efcff */
[----:B------:R-:W-:-:S04]  /*10900*/  IMAD R6, R14, 0x800, R5 ;  /* 0x000008000e067824 */ /* 0x000fc800078e0205 */
[C---:B------:R-:W-:Y:S01]  /*10910*/  VIADD R8, R6.reuse, 0x80 ;  /* 0x0000008006087836 */ /* 0x040fe20000000000 */
[----:B------:R-:W-:-:S13]  /*10920*/  R2UR UR6, R6 ;  /* 0x00000000060672ca */ /* 0x000fda00000e0000 */
[----:B------:R-:W-:Y:S01]  /*10930*/  HGMMA.64x128x16.F32 R88, R180, gdesc[UR4].tnspB, R88, gsb0 ;  /* 0x41e00004b4587df0 */ /* 0x000fe20008000858 */
[----:B------:R-:W-:Y:S01]  /*10940*/  R2UR UR6, R8 ;  /* 0x00000000080672ca */ /* 0x000fe200000e0000 */
[----:B------:R-:W-:Y:S01]  /*10950*/  VIADD R8, R6, 0x100 ;  /* 0x0000010006087836 */ /* 0x000fe20000000000 */
[----:B------:R-:W-:Y:S01]  /*10960*/  R2UR UR7, R9 ;  /* 0x00000000090772ca */ /* 0x000fe200000e0000 */
[----:B------:R-:W-:Y:S01]  /*10970*/  IMAD.MOV.U32 R9, RZ, RZ, 0x40000040 ;  /* 0x40000040ff097424 */ /* 0x000fe200078e00ff */
[----:B0-----:R-:W-:-:S04]  /*10980*/  SHF.R.U32.HI R15, RZ, 0x7, R15 ;  /* 0x00000007ff0f7819 */ /* 0x001fc8000001160f */
[----:B------:R-:W-:Y:S01]  /*10990*/  IADD3 R5, -R15, 0xb, RZ ;  /* 0x0000000b0f057810 */ /* 0x000fe20007ffe1ff */
[----:B------:R-:W-:Y:S02]  /*109a0*/  WARPGROUP.DEPBAR.LE gsb0, 0x0 ;  /* 0x00008000000079c5 */ /* 0x000fe40000010000 */
[----:B------:R-:W-:-:S06]  /*109b0*/  WARPGROUP.ARRIVE ;  /* 0x00000000000079c5 */ /* 0x000fcc0000000000 */
        /* <DEDUP_REMOVED lines=44> */
.L_x_9564:
[----:B0-----:R-:W0:Y:S01]  /*10c80*/  @P1 LDC R5, c[0x0][0x44c] ;  /* 0x00011300ff051b82 */ /* 0x001e220000000800 */
[----:B------:R-:W-:Y:S01]  /*10c90*/  IADD3 R6, R206, R192, RZ ;  /* 0x000000c0ce067210 */ /* 0x000fe20007ffe0ff */
[----:B------:R-:W-:-:S06]  /*10ca0*/  UMOV UR46, UR45 ;  /* 0x0000002d002e7c82 */ /* 0x000fcc0008000000 */
[----:B------:R-:W1:Y:S01]  /*10cb0*/  @P1 LDC R8, c[0x0][0x450] ;  /* 0x00011400ff081b82 */ /* 0x000e620000000800 */
[----:B0-----:R-:W-:-:S05]  /*10cc0*/  @P1 IMAD.HI.U32 R5, R6, R5, RZ ;  /* 0x0000000506051227 */ /* 0x001fca00078e00ff */
[----:B-1----:R-:W-:Y:S01]  /*10cd0*/  @P1 SHF.R.U32.HI R6, RZ, R8, R5 ;  /* 0x00000008ff061219 */ /* 0x002fe20000011605 */
[----:B------:R-:W-:-:S04]  /*10ce0*/  IMAD.MOV.U32 R8, RZ, RZ, -0x80 ;  /* 0xffffff80ff087424 */ /* 0x000fc800078e00ff */
[----:B------:R-:W0:Y:S01]  /*10cf0*/  SHFL.IDX PT, R20, R6, RZ, 0x1c1f ;  /* 0x001c1fff06147589 */ /* 0x000e2200000e0000 */
[----:B------:R-:W-:-:S05]  /*10d00*/  IMAD R8, R13, R8, 0x1 ;  /* 0x000000010d087424 */ /* 0x000fca00078e0208 */
[----:B------:R-:W-:-:S05]  /*10d10*/  IADD3 R5, R195, R8, -R193 ;  /* 0x00000008c3057210 */ /* 0x000fca0007ffe8c1 */
[----:B------:R-:W-:-:S04]  /*10d20*/  IMAD.IADD R5, R5, 0x1, -R194 ;  /* 0x0000000105057824 */ /* 0x000fc800078e0ac2 */
        /* <DEDUP_REMOVED lines=95> */
[----:B------:R-:W-:-:S04]  /*11320*/  FMNMX.FTZ R8, R84, R7, !PT ;  /* 0x0000000754087209 */ /* 0x000fc80007810000 */
[----:B------:R-:W-:-:S05]  /*11330*/  FMNMX.FTZ R9, R85, R8, !PT ;  /* 0x0000000855097209 */ /* 0x000fca0007810000 */
[----:B------:R-:W0:Y:S02]  /*11340*/  SHFL.BFLY PT, R8, R9, 0x2, 0x1f ;  /* 0x0c401f0009087f89 */ /* 0x000e2400000e0000 */
[----:B0-----:R-:W-:Y:S02]  /*11350*/  FMNMX.FTZ R15, R9, R8, !PT ;  /* 0x00000008090f7209 */ /* 0x001fe40007810000 */
[----:B------:R-:W0:Y:S04]  /*11360*/  SHFL.IDX PT, R8, R6, 0x1, 0x1c1f ;  /* 0x003c1f0006087f89 */ /* 0x000e2800000e0000 */
[----:B------:R-:W1:Y:S01]  /*11370*/  SHFL.BFLY PT, R20, R15, 0x1, 0x1f ;  /* 0x0c201f000f147f89 */ /* 0x000e6200000e0000 */
[----:B0-----:R-:W-:Y:S01]  /*11380*/  IMAD.IADD R5, R5, 0x1, R8 ;  /* 0x0000000105057824 */ /* 0x001fe200078e0208 */
[----:B-1----:R-:W-:-:S04]  /*11390*/  FMNMX.FTZ R6, R15, R20, !PT ;  /* 0x000000140f067209 */ /* 0x002fc80007810000 */
[C---:B------:R-:W-:Y:S02]  /*113a0*/  ISETP.GT.AND P3, PT, R5.reuse, RZ, PT ;  /* 0x000000ff0500720c */ /* 0x040fe40003f64270 */
[C---:B------:R-:W-:Y:S01]  /*113b0*/  ISETP.GT.AND P4, PT, R5.reuse, 0x1, PT ;  /* 0x000000010500780c */ /* 0x040fe20003f84270 */
[----:B------:R-:W-:Y:S01]  /*113c0*/  FMUL.FTZ R7, R6, UR46 ;  /* 0x0000002e06077c20 */ /* 0x000fe20008410000 */
        /* <DEDUP_REMOVED lines=25> */
[----:B------:R-:W-:Y:S02]  /*11560*/  FSETP.NEU.FTZ.AND P2, PT, R6, -INF , PT ;  /* 0xff8000000600780b */ /* 0x000fe40003f5d000 */
[----:B------:R-:W-:Y:S02]  /*11570*/  ISETP.GT.AND P3, PT, R5, 0x28, PT ;  /* 0x000000280500780c */ /* 0x000fe40003f64270 */
[----:B------:R-:W-:-:S02]  /*11580*/  FSEL R43, R43, -INF , P4 ;  /* 0xff8000002b2b7808 */ /* 0x000fc40002000000 */
        /* <DEDUP_REMOVED lines=10> */
[----:B------:R0:W-:Y:S01]  /*11630*/  MUFU.EX2 R8, R25 ;  /* 0x0000001900087308 */ /* 0x0001e20000000800 */
        /* <DEDUP_REMOVED lines=18> */
[----:B0-----:R-:W-:Y:S01]  /*11760*/  FMNMX.FTZ R25, R51, R24, !PT ;  /* 0x0000001833197209 */ /* 0x001fe20007810000 */
        /* <DEDUP_REMOVED lines=48> */
[----:B------:R-:W-:Y:S01]  /*11a70*/  FFMA.FTZ R154, R84, UR46, -R7 ;  /* 0x0000002e549a7c23 */ /* 0x000fe20008010807 */
[----:B------:R-:W-:-:S02]  /*11a80*/  ISETP.GT.AND P3, PT, R5, 0x60, PT ;  /* 0x000000600500780c */ /* 0x000fc40003f64270 */
[----:B------:R-:W-:Y:S02]  /*11a90*/  FSEL R71, R71, -INF , P4 ;  /* 0xff80000047477808 */ /* 0x000fe40002000000 */
[----:B------:R-:W-:Y:S01]  /*11aa0*/  FMNMX.FTZ R28, R70, R29, !PT ;  /* 0x0000001d461c7209 */ /* 0x000fe20007810000 */
[----:B------:R-:W-:Y:S01]  /*11ab0*/  MUFU.EX2 R172, R172 ;  /* 0x000000ac00ac7308 */ /* 0x000fe20000000800 */
[----:B------:R-:W-:Y:S01]  /*11ac0*/  ISETP.GT.AND P4, PT, R5, 0x61, PT ;  /* 0x000000610500780c */ /* 0x000fe20003f84270 */
[----:B0-----:R-:W-:Y:S01]  /*11ad0*/  FFMA.FTZ R37, R65, UR46, -R7 ;  /* 0x0000002e41257c23 */ /* 0x001fe20008010807 */
        /* <DEDUP_REMOVED lines=25> */
[----:B------:R-:W-:Y:S02]  /*11c70*/  FSEL R87, R87, -INF , P4 ;  /* 0xff80000057577808 */ /* 0x000fe40002000000 */
[----:B------:R-:W-:-:S03]  /*11c80*/  FMNMX.FTZ R32, R86, R5, !PT ;  /* 0x0000000556207209 */ /* 0x000fc60007810000 */
[----:B------:R0:W-:Y:S01]  /*11c90*/  MUFU.EX2 R28, R53 ;  /* 0x00000035001c7308 */ /* 0x0001e20000000800 */
[----:B------:R-:W-:-:S05]  /*11ca0*/  FMNMX.FTZ R32, R87, R32, !PT ;  /* 0x0000002057207209 */ /* 0x000fca0007810000 */
[----:B------:R-:W1:Y:S02]  /*11cb0*/  SHFL.BFLY PT, R5, R32, 0x2, 0x1f ;  /* 0x0c401f0020057f89 */ /* 0x000e6400000e0000 */
[----:B------:R-:W-:Y:S01]  /*11cc0*/  MUFU.EX2 R164, R164 ;  /* 0x000000a400a47308 */ /* 0x000fe20000000800 */
[----:B0-----:R-:W-:-:S07]  /*11cd0*/  LEA R53, R186, R18, 0x3 ;  /* 0x00000012ba357211 */ /* 0x001fce00078e18ff */
[----:B------:R-:W-:Y:S08]  /*11ce0*/  MUFU.EX2 R41, R41 ;  /* 0x0000002900297308 */ /* 0x000ff00000000800 */
[----:B------:R-:W-:Y:S01]  /*11cf0*/  MUFU.EX2 R166, R166 ;  /* 0x000000a600a67308 */ /* 0x000fe20000000800 */
[----:B-1----:R-:W-:Y:S01]  /*11d00*/  FMNMX.FTZ R29, R32, R5, !PT ;  /* 0x00000005201d7209 */ /* 0x002fe20007810000 */
[----:B------:R-:W-:-:S06]  /*11d10*/  FFMA.FTZ R32, R77, UR46, -R7 ;  /* 0x0000002e4d207c23 */ /* 0x000fcc0008010807 */
[----:B------:R-:W-:Y:S01]  /*11d20*/  MUFU.EX2 R40, R40 ;  /* 0x0000002800287308 */ /* 0x000fe20000000800 */
[----:B------:R-:W-:Y:S01]  /*11d30*/  FFMA.FTZ R7, R85, UR46, -R7 ;  /* 0x0000002e55077c23 */ /* 0x000fe20008010807 */
[----:B------:R-:W0:Y:S06]  /*11d40*/  SHFL.BFLY PT, R44, R29, 0x1, 0x1f ;  /* 0x0c201f001d2c7f89 */ /* 0x000e2c00000e0000 */
        /* <DEDUP_REMOVED lines=11> */
[----:B------:R-:W-:Y:S01]  /*11e00*/  FSEL R35, R6, RZ, P2 ;  /* 0x000000ff06237208 */ /* 0x000fe20001000000 */
[--C-:B------:R-:W-:Y:S01]  /*11e10*/  FFMA.FTZ R181, R26, UR46, -R44.reuse ;  /* 0x0000002e1ab57c23 */ /* 0x100fe2000801082c */
[--C-:B------:R-:W-:Y:S01]  /*11e20*/  FFMA.FTZ R48, R27, UR46, -R44.reuse ;  /* 0x0000002e1b307c23 */ /* 0x100fe2000801082c */
[--C-:B------:R-:W-:Y:S01]  /*11e30*/  FFMA.FTZ R183, R30, UR46, -R44.reuse ;  /* 0x0000002e1eb77c23 */ /* 0x100fe2000801082c */
[----:B------:R-:W-:Y:S01]  /*11e40*/  FFMA.FTZ R45, R31, UR46, -R44 ;  /* 0x0000002e1f2d7c23 */ /* 0x000fe2000801082c */
[----:B------:R-:W-:Y:S01]  /*11e50*/  FADD.FTZ R35, -R35, R12 ;  /* 0x0000000c23237221 */ /* 0x000fe20000010100 */
[----:B------:R-:W-:Y:S01]  /*11e60*/  FSEL R12, R5, RZ, P3 ;  /* 0x000000ff050c7208 */ /* 0x000fe20001800000 */
[----:B------:R-:W-:Y:S01]  /*11e70*/  MUFU.EX2 R181, R181 ;  /* 0x000000b500b57308 */ /* 0x000fe20000000800 */
[--C-:B------:R-:W-:Y:S01]  /*11e80*/  FFMA.FTZ R179, R38, UR46, -R44.reuse ;  /* 0x0000002e26b37c23 */ /* 0x100fe2000801082c */
[----:B------:R-:W-:Y:S01]  /*11e90*/  FMUL.FTZ R35, R35, UR46 ;  /* 0x0000002e23237c20 */ /* 0x000fe20008410000 */
[--C-:B------:R-:W-:Y:S01]  /*11ea0*/  FFMA.FTZ R31, R39, UR46, -R44.reuse ;  /* 0x0000002e271f7c23 */ /* 0x100fe2000801082c */
[----:B------:R-:W-:Y:S01]  /*11eb0*/  FADD.FTZ R12, -R12, R11 ;  /* 0x0000000b0c0c7221 */ /* 0x000fe20000010100 */
[--C-:B------:R-:W-:Y:S01]  /*11ec0*/  FFMA.FTZ R173, R42, UR46, -R44.reuse ;  /* 0x0000002e2aad7c23 */ /* 0x100fe2000801082c */
        /* <DEDUP_REMOVED lines=21> */
[--C-:B------:R-:W-:Y:S01]  /*12020*/  FFMA.FTZ R39, R75, UR46, -R44.reuse ;  /* 0x0000002e4b277c23 */ /* 0x100fe2000801082c */
[--C-:B------:R-:W-:Y:S01]  /*12030*/  FFMA.FTZ R159, R78, UR46, -R44.reuse ;  /* 0x0000002e4e9f7c23 */ /* 0x100fe2000801082c */
[--C-:B------:R-:W-:Y:S01]  /*12040*/  FFMA.FTZ R153, R82, UR46, -R44.reuse ;  /* 0x0000002e52997c23 */ /* 0x100fe2000801082c */
[----:B------:R-:W-:Y:S01]  /*12050*/  FADD.FTZ R3, R8, R3 ;  /* 0x0000000308037221 */ /* 0x000fe20000010000 */
[----:B------:R-:W-:-:S02]  /*12060*/  FFMA.FTZ R155, R86, UR46, -R44 ;  /* 0x0000002e569b7c23 */ /* 0x000fc4000801082c */
[----:B------:R-:W0:Y:S01]  /*12070*/  MUFU.EX2 R183, R183 ;  /* 0x000000b700b77308 */ /* 0x000e220000000800 */
[----:B-1----:R-:W-:Y:S01]  /*12080*/  FFMA.FTZ R35, R12, R0, R181 ;  /* 0x000000000c237223 */ /* 0x002fe200000100b5 */
        /* <DEDUP_REMOVED lines=41> */
[----:B------:R-:W-:Y:S01]  /*12320*/  FADD.FTZ R3, R41, R38 ;  /* 0x0000002629037221 */ /* 0x000fe20000010000 */
[----:B------:R-:W-:-:S03]  /*12330*/  FFMA.FTZ R38, R79, UR46, -R44 ;  /* 0x0000002e4f267c23 */ /* 0x000fc6000801082c */
        /* <DEDUP_REMOVED lines=29> */
[----:B------:R-:W-:-:S06]  /*12510*/  IMAD.U32 R51, RZ, RZ, UR38 ;  /* 0x00000026ff337e24 */ /* 0x000fcc000f8e00ff */
[----:B------:R-:W0:Y:S01]  /*12520*/  MUFU.EX2 R39, R39 ;  /* 0x0000002700277308 */ /* 0x000e220000000800 */
[----:B-1----:R-:W-:Y:S01]  /*12530*/  FADD.FTZ R52, R157, R0 ;  /* 0x000000009d347221 */ /* 0x002fe20000010000 */
[----:B------:R-:W-:-:S05]  /*12540*/  VIADD R0, R53, 0x28840 ;  /* 0x0002884035007836 */ /* 0x000fca0000000000 */
[----:B------:R-:W-:Y:S01]  /*12550*/  PRMT R0, R51, 0x654, R0 ;  /* 0x0000065433007816 */ /* 0x000fe20000000000 */
[----:B------:R-:W1:Y:S01]  /*12560*/  MUFU.EX2 R158, R158 ;  /* 0x0000009e009e7308 */ /* 0x000e620000000800 */
[----:B--2---:R-:W-:Y:S02]  /*12570*/  FADD.FTZ R3, R33, R50 ;  /* 0x0000003221037221 */ /* 0x004fe40000010000 */
[----:B------:R2:W-:Y:S05]  /*12580*/  SYNCS.ARRIVE.TRANS64.RED.A1T0 RZ, [R0+URZ], RZ ;  /* 0x000000ff00ff79a7 */ /* 0x0005ea000810043f */
[----:B------:R-:W3:Y:S01]  /*12590*/  MUFU.EX2 R159, R159 ;  /* 0x0000009f009f7308 */ /* 0x000ee20000000800 */
[----:B0-----:R-:W-:-:S07]  /*125a0*/  FADD.FTZ R52, R39, R52 ;  /* 0x0000003427347221 */ /* 0x001fce0000010000 */
[----:B------:R-:W0:Y:S01]  /*125b0*/  MUFU.EX2 R32, R32 ;  /* 0x0000002000207308 */ /* 0x000e220000000800 */
[----:B-1----:R-:W-:-:S07]  /*125c0*/  FADD.FTZ R3, R158, R3 ;  /* 0x000000039e037221 */ /* 0x002fce0000010000 */
[----:B------:R-:W2:Y:S01]  /*125d0*/  MUFU.EX2 R38, R38 ;  /* 0x0000002600267308 */ /* 0x000ea20000000800 */
[----:B---3--:R-:W-:-:S07]  /*125e0*/  FADD.FTZ R51, R159, R52 ;  /* 0x000000349f337221 */ /* 0x008fce0000010000 */
        /* <DEDUP_REMOVED lines=20> */
.L_x_9565:
[----:B------:R-:W-:Y:S01]  /*12730*/  IMAD R14, R14, 0x8, R18 ;  /* 0x000000080e0e7824 */ /* 0x000fe200078e0212 */
[----:B------:R-:W-:Y:S01]  /*12740*/  ISETP.GT.AND P2, PT, R13, R10, PT ;  /* 0x0000000a0d00720c */ /* 0x000fe20003f44270 */
[----:B------:R-:W-:Y:S01]  /*12750*/  IMAD.U32 R51, RZ, RZ, UR38 ;  /* 0x00000026ff337e24 */ /* 0x000fe2000f8e00ff */
[----:B------:R-:W-:Y:S01]  /*12760*/  F2FP.F16.F32.PACK_AB R154, R7, R154 ;  /* 0x0000009a079a723e */ /* 0x000fe200000000ff */
[-C--:B------:R-:W-:Y:S01]  /*12770*/  FMUL.FTZ R88, R88, R11.reuse ;  /* 0x0000000b58587220 */ /* 0x080fe20000410000 */
[----:B------:R-:W-:Y:S01]  /*12780*/  IADD3 R14, R14, 0x28860, RZ ;  /* 0x000288600e0e7810 */ /* 0x000fe20007ffe0ff */
[-C--:B------:R-:W-:Y:S01]  /*12790*/  FMUL.FTZ R89, R89, R11.reuse ;  /* 0x0000000b59597220 */ /* 0x080fe20000410000 */
        /* <DEDUP_REMOVED lines=99> */
[----:B0-----:R-:W-:Y:S01]  /*12dd0*/  MOV R14, R186 ;  /* 0x000000ba000e7202 */ /* 0x001fe20000000f00 */
[----:B------:R-:W-:Y:S06]  /*12de0*/  @P2 BRA `(.L_x_9566) ;  /* 0xffffffd400282947 */ /* 0x000fec000383ffff */
.L_x_9554:
[----:B------:R-:W-:-:S13]  /*12df0*/  ISETP.GE.AND P1, PT, R13, R199, PT ;  /* 0x000000c70d00720c */ /* 0x000fda0003f26270 */
[----:B------:R-:W-:Y:S05]  /*12e00*/  @!P1 BRA `(.L_x_9567) ;  /* 0x00000020008c9947 */ /* 0x000fea0003800000 */
[----:B------:R-:W-:Y:S02]  /*12e10*/  IMAD.MOV.U32 R10, RZ, RZ, R5 ;  /* 0x000000ffff0a7224 */ /* 0x000fe400078e0005 */
[----:B------:R-:W-:Y:S02]  /*12e20*/  IMAD.MOV.U32 R11, RZ, RZ, R6 ;  /* 0x000000ffff0b7224 */ /* 0x000fe400078e0006 */
[----:B------:R-:W-:Y:S02]  /*12e30*/  IMAD.MOV.U32 R7, RZ, RZ, R189 ;  /* 0x000000ffff077224 */ /* 0x000fe400078e00bd */
[----:B------:R-:W-:-:S07]  /*12e40*/  IMAD.MOV.U32 R12, RZ, RZ, R186 ;  /* 0x000000ffff0c7224 */ /* 0x000fce00078e00ba */
.L_x_9579:
[----:B------:R-:W-:Y:S01]  /*12e50*/  ISETP.NE.AND P2, PT, R191, RZ, PT ;  /* 0x000000ffbf00720c */ /* 0x000fe20003f45270 */
[----:B------:R-:W-:Y:S05]  /*12e60*/  YIELD ;  /* 0x0000000000007946 */ /* 0x000fea0003800000 */
[----:B------:R-:W-:-:S04]  /*12e70*/  IADD3 R186, R12, 0x1, RZ ;  /* 0x000000010cba7810 */ /* 0x000fc80007ffe0ff */
[----:B------:R-:W-:-:S04]  /*12e80*/  ISETP.NE.AND P1, PT, R186, 0x2, PT ;  /* 0x00000002ba00780c */ /* 0x000fc80003f25270 */
[----:B------:R-:W-:Y:S02]  /*12e90*/  SEL R6, RZ, 0x1, P1 ;  /* 0x00000001ff067807 */ /* 0x000fe40000800000 */
[----:B------:R-:W-:Y:S02]  /*12ea0*/  SEL R186, R186, RZ, P1 ;  /* 0x000000ffbaba7207 */ /* 0x000fe40000800000 */
[----:B------:R-:W-:Y:S01]  /*12eb0*/  LOP3.LUT R189, R7, R6, RZ, 0x3c, !PT ;  /* 0x0000000607bd7212 */ /* 0x000fe200078e3cff */
[----:B------:R-:W-:Y:S06]  /*12ec0*/  @P2 BRA `(.L_x_9568) ;  /* 0x0000000000302947 */ /* 0x000fec0003800000 */
[----:B------:R-:W-:Y:S05]  /*12ed0*/  @!P0 BRA `(.L_x_9569) ;  /* 0x0000000000048947 */ /* 0x000fea0003800000 */
[----:B------:R-:W-:Y:S01]  /*12ee0*/  BPT.TRAP 0x1 ;  /* 0x000000040000795c */ /* 0x000fe20000300000 */
.L_x_9569:
[----:B------:R-:W-:Y:S01]  /*12ef0*/  IMAD R5, R186, 0x8, R18 ;  /* 0x00000008ba057824 */ /* 0x000fe200078e0212 */
[----:B------:R-:W-:-:S04]  /*12f00*/  SHF.L.U32 R6, R189, 0x1f, RZ ;  /* 0x0000001fbd067819 */ /* 0x000fc800000006ff */
[----:B------:R0:W1:Y:S01]  /*12f10*/  SYNCS.PHASECHK.TRANS64.TRYWAIT P1, [R5+URZ+0x28830], R6 ;  /* 0x02883006050075a7 */ /* 0x000062000802017f */
[----:B------:R-:W-:Y:S05]  /*12f20*/  @!P0 BRA `(.L_x_9570) ;  /* 0x0000000000048947 */ /* 0x000fea0003800000 */
[----:B------:R-:W-:Y:S01]  /*12f30*/  BPT.TRAP 0x1 ;  /* 0x000000040000795c */ /* 0x000fe20000300000 */
.L_x_9570:
[----:B------:R-:W-:Y:S04]  /*12f40*/  BSSY B0, `(.L_x_9568) ;  /* 0x0000004000007945 */ /* 0x000fe80003800000 */
[----:B-1----:R-:W-:Y:S05]  /*12f50*/  @P1 BRA `(.L_x_9571) ;  /* 0x0000000000081947 */ /* 0x002fea0003800000 */
[----:B------:R-:W1:Y:S02]  /*12f60*/  SYNCS.PHASECHK.TRANS64.TRYWAIT P1, [R5+URZ+0x28830], R6 ;  /* 0x02883006050075a7 */ /* 0x000e64000802017f */
[----:B-1----:R-:W-:Y:S05]  /*12f70*/  @!P1 BRA `(.L_x_9572) ;  /* 0x000000f800209947 */ /* 0x002fea0003800000 */
.L_x_9571:
[----:B------:R-:W-:Y:S05]  /*12f80*/  BSYNC B0 ;  /* 0x0000000000007941 */ /* 0x000fea0003800000 */
.L_x_9568:
[----:B01----:R-:W0:Y:S01]  /*12f90*/  S2R R5, SR_TID.X ;  /* 0x0000000000057919 */ /* 0x003e220000002100 */
[----:B------:R-:W-:Y:S05]  /*12fa0*/  WARPSYNC.ALL ;  /* 0x0000000000007948 */ /* 0x000fea0003800000 */
[----:B------:R-:W-:Y:S02]  /*12fb0*/  IMAD R8, R186, 0x800, R4 ;  /* 0x00000800ba087824 */ /* 0x000fe400078e0204 */
[----:B------:R-:W-:Y:S02]  /*12fc0*/  IMAD.MOV.U32 R9, RZ, RZ, 0x40000040 ;  /* 0x40000040ff097424 */ /* 0x000fe400078e00ff */
[----:B------:R-:W-:Y:S01]  /*12fd0*/  IMAD.MOV.U32 R25, RZ, RZ, 0x40000040 ;  /* 0x40000040ff197424 */ /* 0x000fe200078e00ff */
[C---:B------:R-:W-:Y:S01]  /*12fe0*/  IADD3 R24, R8.reuse, 0x4, RZ ;  /* 0x0000000408187810 */ /* 0x040fe20007ffe0ff */
[C---:B------:R-:W-:Y:S01]  /*12ff0*/  VIADD R20, R8.reuse, 0x2 ;  /* 0x0000000208147836 */ /* 0x040fe20000000000 */
[C---:B------:R-:W-:Y:S01]  /*13000*/  R2UR UR6, R8.reuse ;  /* 0x00000000080672ca */ /* 0x040fe200000e0000 */
[----:B------:R-:W-:Y:S01]  /*13010*/  IMAD.MOV.U32 R21, RZ, RZ, 0x40000040 ;  /* 0x40000040ff157424 */ /* 0x000fe200078e00ff */
[----:B------:R-:W-:Y:S01]  /*13020*/  R2UR UR7, R9 ;  /* 0x00000000090772ca */ /* 0x000fe200000e0000 */
[----:B------:R-:W-:Y:S01]  /*13030*/  VIADD R14, R8, 0x6 ;  /* 0x00000006080e7836 */ /* 0x000fe20000000000 */
[----:B------:R-:W-:Y:S01]  /*13040*/  R2UR UR14, R24 ;  /* 0x00000000180e72ca */ /* 0x000fe200000e0000 */
[----:B------:R-:W-:Y:S01]  /*13050*/  VIADD R24, R8, 0x404 ;  /* 0x0000040408187836 */ /* 0x000fe20000000000 */
[C---:B------:R-:W-:Y:S01]  /*13060*/  R2UR UR15, R25.reuse ;  /* 0x00000000190f72ca */ /* 0x040fe200000e0000 */
[----:B------:R-:W-:Y:S01]  /*13070*/  IMAD.MOV.U32 R15, RZ, RZ, 0x40000040 ;  /* 0x40000040ff0f7424 */ /* 0x000fe200078e00ff */
[----:B------:R-:W-:-:S02]  /*13080*/  R2UR UR31, R25 ;  /* 0x00000000191f72ca */ /* 0x000fc400000e0000 */
[----:B------:R-:W-:Y:S02]  /*13090*/  R2UR UR30, R24 ;  /* 0x00000000181e72ca */ /* 0x000fe400000e0000 */
[----:B------:R-:W-:Y:S02]  /*130a0*/  R2UR UR10, R20 ;  /* 0x00000000140a72ca */ /* 0x000fe400000e0000 */
[----:B------:R-:W-:Y:S02]  /*130b0*/  R2UR UR11, R21 ;  /* 0x00000000150b72ca */ /* 0x000fe400000e0000 */
[----:B------:R-:W-:Y:S01]  /*130c0*/  R2UR UR18, R14 ;  /* 0x000000000e1272ca */ /* 0x000fe200000e0000 */
[----:B------:R-:W-:Y:S01]  /*130d0*/  VIADD R14, R8, 0x402 ;  /* 0x00000402080e7836 */ /* 0x000fe20000000000 */
[----:B------:R-:W-:Y:S02]  /*130e0*/  R2UR UR19, R15 ;  /* 0x000000000f1372ca */ /* 0x000fe400000e0000 */
[----:B0-----:R-:W-:-:S02]  /*130f0*/  SHF.R.U32.HI R5, RZ, 0x7, R5 ;  /* 0x00000007ff057819 */ /* 0x001fc40000011605 */
[C---:B------:R-:W-:Y:S01]  /*13100*/  IADD3 R20, R8.reuse, 0x400, RZ ;  /* 0x0000040008147810 */ /* 0x040fe20007ffe0ff */
[----:B------:R-:W-:Y:S01]  /*13110*/  VIADD R8, R8, 0x406 ;  /* 0x0000040608087836 */ /* 0x000fe20000000000 */
[----:B------:R-:W-:Y:S01]  /*13120*/  R2UR UR23, R21 ;  /* 0x00000000151772ca */ /* 0x000fe200000e0000 */
[----:B------:R-:W-:Y:S01]  /*13130*/  VIADD R5, R5, 0x8 ;  /* 0x0000000805057836 */ /* 0x000fe20000000000 */
[----:B------:R-:W-:Y:S02]  /*13140*/  R2UR UR22, R20 ;  /* 0x00000000141672ca */ /* 0x000fe400000e0000 */
[----:B------:R-:W-:Y:S02]  /*13150*/  R2UR UR26, R14 ;  /* 0x000000000e1a72ca */ /* 0x000fe400000e0000 */
[----:B------:R0:W-:Y:S01]  /*13160*/  BAR.SYNC.DEFER_BLOCKING R5, 0x100 ;  /* 0x000400050000751d */ /* 0x0001e20000010000 */
[----:B------:R-:W-:Y:S02]  /*13170*/  R2UR UR27, R15 ;  /* 0x000000000f1b72ca */ /* 0x000fe400000e0000 */
[----:B------:R-:W-:-:S02]  /*13180*/  R2UR UR34, R8 ;  /* 0x00000000082272ca */ /* 0x000fc400000e0000 */
        /* <DEDUP_REMOVED lines=28> */
.L_x_9574:
[----:B------:R-:W-:Y:S02]  /*13350*/  SHF.L.U32 R5, R7, 0x1f, RZ ;  /* 0x0000001f07057819 */ /* 0x000fe400000006ff */
[----:B------:R-:W-:-:S04]  /*13360*/  LEA R6, R12, R18, 0x3 ;  /* 0x000000120c067211 */ /* 0x000fc800078e18ff */
[----:B------:R0:W1:Y:S01]  /*13370*/  SYNCS.PHASECHK.TRANS64.TRYWAIT P1, [R6+URZ+0x28850], R5 ;  /* 0x02885005060075a7 */ /* 0x000062000802017f */
[----:B------:R-:W-:Y:S05]  /*13380*/  @!P0 BRA `(.L_x_9575) ;  /* 0x0000000000048947 */ /* 0x000fea0003800000 */
[----:B------:R-:W-:Y:S01]  /*13390*/  BPT.TRAP 0x1 ;  /* 0x000000040000795c */ /* 0x000fe20000300000 */
.L_x_9575:
[----:B-1----:R-:W-:Y:S05]  /*133a0*/  @P1 BRA `(.L_x_9573) ;  /* 0x0000000000081947 */ /* 0x002fea0003800000 */
[----:B------:R-:W1:Y:S02]  /*133b0*/  SYNCS.PHASECHK.TRANS64.TRYWAIT P1, [R6+URZ+0x28850], R5 ;  /* 0x02885005060075a7 */ /* 0x000e64000802017f */
[----:B-1----:R-:W-:Y:S05]  /*133c0*/  @!P1 BRA `(.L_x_9576) ;  /* 0x000000f400209947 */ /* 0x002fea0003800000 */
.L_x_9573:
[----:B01----:R-:W-:Y:S01]  /*133d0*/  VIADD R5, R18, 0x400 ;  /* 0x0000040012057836 */ /* 0x003fe20000000000 */
[----:B------:R-:W-:Y:S05]  /*133e0*/  WARPSYNC.ALL ;  /* 0x0000000000007948 */ /* 0x000fea0003800000 */
[----:B------:R-:W-:Y:S01]  /*133f0*/  SHF.R.U32.HI R5, RZ, 0x4, R5 ;  /* 0x00000004ff057819 */ /* 0x000fe20000011605 */
[----:B------:R-:W-:Y:S01]  /*13400*/  IMAD.MOV.U32 R7, RZ, RZ, 0x40000040 ;  /* 0x40000040ff077424 */ /* 0x000fe200078e00ff */
[----:B------:R-:W-:Y:S01]  /*13410*/  WARPGROUP.ARRIVE ;  /* 0x00000000000079c5 */ /* 0x000fe20000000000 */
[----:B------:R-:W-:-:S05]  /*13420*/  MOV R9, 0x40000040 ;  /* 0x4000004000097802 */ /* 0x000fca0000000f00 */
[----:B------:R-:W0:Y:S01]  /*13430*/  S2R R14, SR_TID.X ;  /* 0x00000000000e7919 */ /* 0x000e220000002100 */
[----:B------:R-:W-:Y:S02]  /*13440*/  LOP3.LUT R5, R5, 0x3fff, RZ, 0xc0, !PT ;  /* 0x00003fff05057812 */ /* 0x000fe400078ec0ff */
[----:B------:R-:W-:Y:S01]  /*13450*/  R2UR UR7, R7 ;  /* 0x00000000070772ca */ /* 0x000fe200000e0000 */
[----:B------:R-:W-:Y:S01]  /*13460*/  IMAD.MOV.U32 R7, RZ, RZ, 0x40000040 ;  /* 0x40000040ff077424 */ /* 0x000fe200078e00ff */
        /* <DEDUP_REMOVED lines=36> */
[C---:B------:R-:W-:Y:S01]  /*136b0*/  VIADD R8, R6.reuse, 0x300 ;  /* 0x0000030006087836 */ /* 0x040fe20000000000 */
[----:B------:R-:W-:Y:S01]  /*136c0*/  R2UR UR7, R9 ;  /* 0x00000000090772ca */ /* 0x000fe200000e0000 */
[----:B------:R-:W-:Y:S01]  /*136d0*/  VIADD R6, R6, 0x380 ;  /* 0x0000038006067836 */ /* 0x000fe20000000000 */
[----:B------:R-:W-:Y:S01]  /*136e0*/  MOV R9, 0x40000040 ;  /* 0x4000004000097802 */ /* 0x000fe20000000f00 */
[----:B------:R-:W-:Y:S02]  /*136f0*/  WARPGROUP.DEPBAR.LE gsb0, 0x0 ;  /* 0x00008000000079c5 */ /* 0x000fe40000010000 */
[----:B------:R-:W-:-:S08]  /*13700*/  WARPGROUP.ARRIVE ;  /* 0x00000000000079c5 */ /* 0x000fd00000000000 */
        /* <DEDUP_REMOVED lines=15> */
.L_x_9577:
[----:B------:R-:W-:Y:S01]  /*13800*/  FMNMX.FTZ R6, R24, R11, !PT ;  /* 0x0000000b18067209 */ /* 0x000fe20007810000 */
[----:B------:R-:W-:Y:S01]  /*13810*/  UMOV UR46, UR44 ;  /* 0x0000002c002e7c82 */ /* 0x000fe20008000000 */
[----:B------:R-:W-:Y:S02]  /*13820*/  FMNMX.FTZ R8, R26, R10, !PT ;  /* 0x0000000a1a087209 */ /* 0x000fe40007810000 */
[----:B0-----:R-:W-:Y:S02]  /*13830*/  FMNMX.FTZ R5, R25, R6, !PT ;  /* 0x0000000619057209 */ /* 0x001fe40007810000 */
        /* <DEDUP_REMOVED lines=120> */
[----:B------:R-:W-:Y:S01]  /*13fc0*/  FFMA.FTZ R167, R62, UR46, -R36 ;  /* 0x0000002e3ea77c23 */ /* 0x000fe20008010824 */
        /* <DEDUP_REMOVED lines=11> */
[--C-:B------:R-:W-:Y:S01]  /*14080*/  FFMA.FTZ R163, R70, UR46, -R36.reuse ;  /* 0x0000002e46a37c23 */ /* 0x100fe20008010824 */
[--C-:B------:R-:W-:Y:S01]  /*14090*/  FFMA.FTZ R15, R69, UR46, -R9.reuse ;  /* 0x0000002e450f7c23 */ /* 0x100fe20008010809 */
[--C-:B------:R-:W-:Y:S01]  /*140a0*/  FFMA.FTZ R37, R71, UR46, -R36.reuse ;  /* 0x0000002e47257c23 */ /* 0x100fe20008010824 */
[--C-:B------:R-:W-:Y:S01]  /*140b0*/  FFMA.FTZ R156, R72, UR46, -R9.reuse ;  /* 0x0000002e489c7c23 */ /* 0x100fe20008010809 */
[----:B------:R-:W-:Y:S01]  /*140c0*/  FFMA.FTZ R14, R73, UR46, -R9 ;  /* 0x0000002e490e7c23 */ /* 0x000fe20008010809 */
[--C-:B------:R-:W-:Y:S01]  /*140d0*/  FFMA.FTZ R35, R75, UR46, -R36.reuse ;  /* 0x0000002e4b237c23 */ /* 0x100fe20008010824 */
[----:B------:R-:W0:Y:S01]  /*140e0*/  MUFU.EX2 R155, R155 ;  /* 0x0000009b009b7308 */ /* 0x000e220000000800 */
[----:B-1----:R-:W-:Y:S01]  /*140f0*/  FADD.FTZ R26, R182, R27 ;  /* 0x0000001bb61a7221 */ /* 0x002fe20000010000 */
[--C-:B------:R-:W-:Y:S01]  /*14100*/  FFMA.FTZ R158, R76, UR46, -R9.reuse ;  /* 0x0000002e4c9e7c23 */ /* 0x100fe20008010809 */
[--C-:B------:R-:W-:Y:S01]  /*14110*/  FFMA.FTZ R159, R78, UR46, -R36.reuse ;  /* 0x0000002e4e9f7c23 */ /* 0x100fe20008010824 */
[--C-:B------:R-:W-:Y:S01]  /*14120*/  FFMA.FTZ R11, R77, UR46, -R9.reuse ;  /* 0x0000002e4d0b7c23 */ /* 0x100fe20008010809 */
[----:B------:R-:W-:Y:S01]  /*14130*/  FFMA.FTZ R34, R79, UR46, -R36 ;  /* 0x0000002e4f227c23 */ /* 0x000fe20008010824 */
[--C-:B------:R-:W-:Y:S01]  /*14140*/  FFMA.FTZ R152, R80, UR46, -R9.reuse ;  /* 0x0000002e50987c23 */ /* 0x100fe20008010809 */
[----:B------:R-:W-:Y:S01]  /*14150*/  FFMA.FTZ R10, R81, UR46, -R9 ;  /* 0x0000002e510a7c23 */ /* 0x000fe20008010809 */
[----:B------:R-:W1:Y:S01]  /*14160*/  MUFU.EX2 R49, R49 ;  /* 0x0000003100317308 */ /* 0x000e620000000800 */
[----:B--2---:R-:W-:Y:S01]  /*14170*/  FADD.FTZ R0, R183, R0 ;  /* 0x00000000b7007221 */ /* 0x004fe20000010000 */
[----:B------:R-:W-:-:S02]  /*14180*/  IMAD R46, R186, 0x8, R18 ;  /* 0x00000008ba2e7824 */ /* 0x000fc400078e0212 */
[--C-:B------:R-:W-:Y:S01]  /*14190*/  FFMA.FTZ R154, R84, UR46, -R9.reuse ;  /* 0x0000002e549a7c23 */ /* 0x100fe20008010809 */
[----:B------:R-:W-:Y:S02]  /*141a0*/  IMAD.U32 R51, RZ, RZ, UR38 ;  /* 0x00000026ff337e24 */ /* 0x000fe4000f8e00ff */
[----:B------:R-:W-:Y:S01]  /*141b0*/  FFMA.FTZ R9, R85, UR46, -R9 ;  /* 0x0000002e55097c23 */ /* 0x000fe20008010809 */
[----:B------:R-:W-:Y:S01]  /*141c0*/  IADD3 R46, R46, 0x28840, RZ ;  /* 0x000288402e2e7810 */ /* 0x000fe20007ffe0ff */
        /* <DEDUP_REMOVED lines=92> */
[----:B-1----:R-:W-:Y:S01]  /*14790*/  FADD.FTZ R0, R26, R47 ;  /* 0x0000002f1a007221 */ /* 0x002fe20000010000 */
[----:B------:R-:W-:-:S04]  /*147a0*/  PRMT R47, R51, 0x654, R46 ;  /* 0x00000654332f7816 */ /* 0x000fc8000000002e */
[----:B------:R1:W-:Y:S02]  /*147b0*/  SYNCS.ARRIVE.TRANS64.RED.A1T0 RZ, [R47+URZ], RZ ;  /* 0x000000ff2fff79a7 */ /* 0x0003e4000810043f */
[----:B------:R-:W3:Y:S01]  /*147c0*/  MUFU.EX2 R158, R158 ;  /* 0x0000009e009e7308 */ /* 0x000ee20000000800 */
[----:B--2---:R-:W-:-:S07]  /*147d0*/  FADD.FTZ R3, R14, R3 ;  /* 0x000000030e037221 */ /* 0x004fce0000010000 */
[----:B------:R-:W2:Y:S01]  /*147e0*/  MUFU.EX2 R159, R159 ;  /* 0x0000009f009f7308 */ /* 0x000ea20000000800 */
[----:B0-----:R-:W-:-:S07]  /*147f0*/  FADD.FTZ R0, R35, R0 ;  /* 0x0000000023007221 */ /* 0x001fce0000010000 */
[----:B------:R-:W1:Y:S01]  /*14800*/  MUFU.EX2 R11, R11 ;  /* 0x0000000b000b7308 */ /* 0x000e620000000800 */
[----:B---3--:R-:W-:-:S07]  /*14810*/  FADD.FTZ R46, R158, R3 ;  /* 0x000000039e2e7221 */ /* 0x008fce0000010000 */
        /* <DEDUP_REMOVED lines=22> */
.L_x_9578:
[----:B------:R-:W-:Y:S01]  /*14980*/  IMAD R12, R12, 0x8, R18 ;  /* 0x000000080c0c7824 */ /* 0x000fe200078e0212 */
[----:B------:R-:W-:Y:S01]  /*14990*/  ISETP.GT.AND P1, PT, R13, R199, PT ;  /* 0x000000c70d00720c */ /* 0x000fe20003f24270 */
[----:B------:R-:W-:Y:S01]  /*149a0*/  IMAD.U32 R47, RZ, RZ, UR38 ;  /* 0x00000026ff2f7e24 */ /* 0x000fe2000f8e00ff */
[----:B------:R-:W-:Y:S01]  /*149b0*/  F2FP.F16.F32.PACK_AB R180, R157, R180 ;  /* 0x000000b49db4723e */ /* 0x000fe200000000ff */
        /* <DEDUP_REMOVED lines=104> */
.L_x_9567:
[----:B------:R-:W-:Y:S05]  /*15040*/  WARPSYNC.ALL ;  /* 0x0000000000007948 */ /* 0x000fea0003800000 */
[----:B------:R-:W-:Y:S06]  /*15050*/  BAR.ARV 0x8, 0x180 ;  /* 0x0206000000007b1d */ /* 0x000fec0000002000 */
[----:B------:R-:W-:Y:S05]  /*15060*/  @!P0 BRA `(.L_x_9580) ;  /* 0x0000000000048947 */ /* 0x000fea0003800000 */
[----:B------:R-:W-:Y:S01]  /*15070*/  BPT.TRAP 0x1 ;  /* 0x000000040000795c */ /* 0x000fe20000300000 */
.L_x_9580:
[----:B------:R-:W-:Y:S01]  /*15080*/  IMAD R13, R186, 0x8, R18 ;  /* 0x00000008ba0d7824 */ /* 0x000fe200078e0212 */
[----:B------:R-:W-:-:S04]  /*15090*/  SHF.L.U32 R4, R189, 0x1f, RZ ;  /* 0x0000001fbd047819 */ /* 0x000fc800000006ff */
[----:B------:R0:W1:Y:S01]  /*150a0*/  SYNCS.PHASECHK.TRANS64.TRYWAIT P1, [R13+URZ+0x28850], R4 ;  /* 0x028850040d0075a7 */ /* 0x000062000802017f */
[----:B------:R-:W-:Y:S05]  /*150b0*/  @!P0 BRA `(.L_x_9581) ;  /* 0x0000000000048947 */ /* 0x000fea0003800000 */
[----:B------:R-:W-:Y:S01]  /*150c0*/  BPT.TRAP 0x1 ;  /* 0x000000040000795c */ /* 0x000fe20000300000 */
.L_x_9581:
[----:B------:R-:W-:-:S04]  /*150d0*/  IADD3 R18, R18, 0x400, RZ ;  /* 0x0000040012127810 */ /* 0x000fc80007ffe0ff */
[----:B------:R-:W-:-:S04]  /*150e0*/  SHF.R.U32.HI R18, RZ, 0x4, R18 ;  /* 0x00000004ff127819 */ /* 0x000fc80000011612 */
[----:B------:R-:W-:-:S04]  /*150f0*/  LOP3.LUT R18, R18, 0x3fff, RZ, 0xc0, !PT ;  /* 0x00003fff12127812 */ /* 0x000fc800078ec0ff */
[----:B------:R-:W-:Y:S01]  /*15100*/  LOP3.LUT R9, R18, 0x4000000, RZ, 0xfc, !PT ;  /* 0x0400000012097812 */ /* 0x000fe200078efcff */
[----:B-1----:R-:W-:Y:S06]  /*15110*/  @P1 BRA `(.L_x_9582) ;  /* 0x0000000000081947 */ /* 0x002fec0003800000 */
[----:B------:R-:W1:Y:S02]  /*15120*/  SYNCS.PHASECHK.TRANS64.TRYWAIT P1, [R13+URZ+0x28850], R4 ;  /* 0x028850040d0075a7 */ /* 0x000e64000802017f */
[----:B-1----:R-:W-:Y:S05]  /*15130*/  @!P1 BRA `(.L_x_9583) ;  /* 0x000000d400d89947 */ /* 0x002fea0003800000 */
.L_x_9582:
        /* <DEDUP_REMOVED lines=8> */
[----:B------:R-:W-:Y:S01]  /*151c0*/  IMAD.MOV.U32 R11, RZ, RZ, 0x40000040 ;  /* 0x40000040ff0b7424 */ /* 0x000fe200078e00ff */
[----:B------:R-:W-:Y:S01]  /*151d0*/  MOV R21, UR46 ;  /* 0x0000002e00157c02 */ /* 0x000fe20008000f00 */
[----:B------:R-:W-:Y:S01]  /*151e0*/  IMAD.MOV.U32 R9, RZ, RZ, 0x40000040 ;  /* 0x40000040ff097424 */ /* 0x000fe200078e00ff */
[----:B------:R-:W1:Y:S09]  /*151f0*/  SHFL.BFLY PT, R7, R0, 0x2, 0x1f ;  /* 0x0c401f0000077f89 */ /* 0x000e7200000e0000 */
[----:B------:R-:W-:Y:S01]  /*15200*/  HGMMA.64x128x16.F32 R88, R180, gdesc[UR4].tnspB, R88, gsb0 ;  /* 0x41e00004b4587df0 */ /* 0x000fe20008000858 */
[----:B------:R-:W-:-:S02]  /*15210*/  R2UR UR6, R10 ;  /* 0x000000000a0672ca */ /* 0x000fc400000e0000 */
[----:B------:R-:W-:Y:S01]  /*15220*/  R2UR UR7, R11 ;  /* 0x000000000b0772ca */ /* 0x000fe200000e0000 */
[----:B------:R-:W-:Y:S01]  /*15230*/  IMAD.MOV.U32 R11, RZ, RZ, 0x40000040 ;  /* 0x40000040ff0b7424 */ /* 0x000fe200078e00ff */
[----:B------:R-:W-:Y:S01]  /*15240*/  IADD3 R10, R8, 0x100, RZ ;  /* 0x00000100080a7810 */ /* 0x000fe20007ffe0ff */
[----:B0-----:R-:W-:Y:S01]  /*15250*/  FADD.FTZ R4, R4, R3 ;  /* 0x0000000304047221 */ /* 0x001fe20000010000 */
[----:B------:R-:W-:Y:S01]  /*15260*/  IMAD.MOV.U32 R3, RZ, RZ, -0x800000 ;  /* 0xff800000ff037424 */ /* 0x000fe200078e00ff */
        /* <DEDUP_REMOVED lines=27> */
[----:B------:R-:W-:Y:S01]  /*15420*/  IMAD.MOV.U32 R11, RZ, RZ, 0x40000040 ;  /* 0x40000040ff0b7424 */ /* 0x000fe200078e00ff */
[----:B------:R-:W-:Y:S01]  /*15430*/  IADD3 R8, R8, 0x380, RZ ;  /* 0x0000038008087810 */ /* 0x000fe20007ffe0ff */
[----:B------:R-:W-:Y:S02]  /*15440*/  WARPGROUP.DEPBAR.LE gsb0, 0x0 ;  /* 0x00008000000079c5 */ /* 0x000fe40000010000 */
[----:B------:R-:W-:-:S08]  /*15450*/  WARPGROUP.ARRIVE ;  /* 0x00000000000079c5 */ /* 0x000fd00000000000 */
[----:B------:R-:W-:Y:S01]  /*15460*/  HGMMA.64x128x16.F32 R88, R160, gdesc[UR4].tnspB, R88, gsb0 ;  /* 0x41e00004a0587df0 */ /* 0x000fe20008000858 */
[----:B------:R-:W-:Y:S02]  /*15470*/  R2UR UR6, R10 ;  /* 0x000000000a0672ca */ /* 0x000fe400000e0000 */
[----:B------:R-:W-:Y:S01]  /*15480*/  R2UR UR7, R11 ;  /* 0x000000000b0772ca */ /* 0x000fe200000e0000 */
[----:B------:R-:W-:Y:S01]  /*15490*/  IMAD.MOV.U32 R11, RZ, RZ, RZ ;  /* 0x000000ffff0b7224 */ /* 0x000fe200078e00ff */
[----:B------:R-:W-:Y:S02]  /*154a0*/  WARPGROUP.DEPBAR.LE gsb0, 0x0 ;  /* 0x00008000000079c5 */ /* 0x000fe40000010000 */
[----:B------:R-:W-:-:S09]  /*154b0*/  WARPGROUP.ARRIVE ;  /* 0x00000000000079c5 */ /* 0x000fd20000000000 */
[----:B------:R-:W-:Y:S01]  /*154c0*/  HGMMA.64x128x16.F32 R88, R156, gdesc[UR4].tnspB, R88, gsb0 ;  /* 0x41e000049c587df0 */ /* 0x000fe20008000858 */
[----:B------:R-:W-:Y:S01]  /*154d0*/  R2UR UR6, R8 ;  /* 0x00000000080672ca */ /* 0x000fe200000e0000 */
[----:B-1----:R-:W-:Y:S01]  /*154e0*/  FADD.FTZ R8, R7, R0 ;  /* 0x0000000007087221 */ /* 0x002fe20000010000 */
[----:B------:R-:W-:Y:S01]  /*154f0*/  R2UR UR7, R9 ;  /* 0x00000000090772ca */ /* 0x000fe200000e0000 */
[----:B------:R-:W0:Y:S01]  /*15500*/  SHFL.BFLY PT, R7, R4, 0x1, 0x1f ;  /* 0x0c201f0004077f89 */ /* 0x000e2200000e0000 */
[----:B------:R-:W-:-:S03]  /*15510*/  IMAD.MOV.U32 R0, RZ, RZ, -0x800000 ;  /* 0xff800000ff007424 */ /* 0x000fc600078e00ff */
[----:B------:R-:W1:Y:S01]  /*15520*/  SHFL.BFLY PT, R9, R8, 0x1, 0x1f ;  /* 0x0c201f0008097f89 */ /* 0x000e6200000e0000 */
[----:B0-----:R-:W-:Y:S01]  /*15530*/  FADD.FTZ R14, R4, R7 ;  /* 0x00000007040e7221 */ /* 0x001fe20000010000 */
[----:B------:R-:W-:Y:S02]  /*15540*/  IMAD.MOV.U32 R7, RZ, RZ, RZ ;  /* 0x000000ffff077224 */ /* 0x000fe400078e00ff */
[----:B-1----:R-:W-:Y:S02]  /*15550*/  FADD.FTZ R15, R8, R9 ;  /* 0x00000009080f7221 */ /* 0x002fe40000010000 */
[----:B------:R-:W-:Y:S01]  /*15560*/  FSETP.NE.FTZ.AND P1, PT, R14, RZ, PT ;  /* 0x000000ff0e00720b */ /* 0x000fe20003f35000 */
[----:B------:R-:W-:Y:S02]  /*15570*/  IMAD.U32 R9, RZ, RZ, UR46 ;  /* 0x0000002eff097e24 */ /* 0x000fe4000f8e00ff */
        /* <DEDUP_REMOVED lines=13> */
[----:B------:R-:W-:Y:S03]  /*15650*/  HGMMA.64x128x16.F32 R88, R152, gdesc[UR4].tnspB, R88, gsb0 ;  /* 0x41e0000498587df0 */ /* 0x000fe60008000858 */
[----:B------:R-:W-:Y:S02]  /*15660*/  WARPGROUP.DEPBAR.LE gsb0, 0x0 ;  /* 0x00008000000079c5 */ /* 0x000fe40000010000 */
[----:B--23--:R-:W-:Y:S05]  /*15670*/  @!P0 BRA `(.L_x_9584) ;  /* 0x0000000000048947 */ /* 0x00cfea0003800000 */
[----:B------:R-:W-:Y:S01]  /*15680*/  BPT.TRAP 0x1 ;  /* 0x000000040000795c */ /* 0x000fe20000300000 */
.L_x_9584:
[----:B------:R-:W-:Y:S01]  /*15690*/  VIADD R4, R13, 0x28860 ;  /* 0x000288600d047836 */ /* 0x000fe20000000000 */
[----:B------:R-:W-:Y:S01]  /*156a0*/  IADD3 R186, R186, 0x1, RZ ;  /* 0x00000001baba7810 */ /* 0x000fe20007ffe0ff */
[----:B------:R-:W-:Y:S02]  /*156b0*/  IMAD.U32 R5, RZ, RZ, UR38 ;  /* 0x00000026ff057e24 */ /* 0x000fe4000f8e00ff */
[-C--:B------:R-:W-:Y:S01]  /*156c0*/  FMUL.FTZ R20, R88, R7.reuse ;  /* 0x0000000758147220 */ /* 0x080fe20000410000 */
[-C--:B------:R-:W-:Y:S01]  /*156d0*/  FMUL.FTZ R21, R89, R7.reuse ;  /* 0x0000000759157220 */ /* 0x080fe20000410000 */
[----:B------:R-:W-:Y:S01]  /*156e0*/  ISETP.NE.AND P1, PT, R186, 0x2, PT ;  /* 0x00000002ba00780c */ /* 0x000fe20003f25270 */
        /* <DEDUP_REMOVED lines=69> */
.L_x_9495:
        /* <DEDUP_REMOVED lines=13> */
[----:B------:R-:W4:Y:S01]  /*15c10*/  S2R R9, SR_SWINHI ;  /* 0x0000000000097919 */ /* 0x000f220000002f00 */
[----:B------:R-:W-:Y:S02]  /*15c20*/  F2FP.F16.F32.PACK_AB R36, R137, R136 ;  /* 0x000000888924723e */ /* 0x000fe400000000ff */
[----:B------:R-:W-:Y:S02]  /*15c30*/  MOV R40, R18 ;  /* 0x0000001200287202 */ /* 0x000fe40000000f00 */
[----:B----4-:R-:W-:-:S03]  /*15c40*/  MOV R41, R9 ;  /* 0x0000000900297202 */ /* 0x010fc60000000f00 */
[----:B--2---:R-:W-:-:S03]  /*15c50*/  IMAD.WIDE R12, R8, 0x2, R40 ;  /* 0x00000002080c7825 */ /* 0x004fc600078e0228 */
[C---:B------:R-:W-:Y:S02]  /*15c60*/  IADD3 R37, P0, R12.reuse, 0x40, RZ ;  /* 0x000000400c257810 */ /* 0x040fe40007f1e0ff */
[----:B------:R-:W-:Y:S02]  /*15c70*/  IADD3 R35, P5, R12, 0x20, RZ ;  /* 0x000000200c237810 */ /* 0x000fe40007fbe0ff */
[----:B------:R-:W-:Y:S01]  /*15c80*/  LOP3.LUT R8, R37, 0x380, RZ, 0xc0, !PT ;  /* 0x0000038025087812 */ /* 0x000fe200078ec0ff */
[--C-:B------:R-:W-:Y:S01]  /*15c90*/  IMAD.X R31, RZ, RZ, R13.reuse, P0 ;  /* 0x000000ffff1f7224 */ /* 0x100fe200000e060d */
[C---:B------:R-:W-:Y:S01]  /*15ca0*/  ISETP.NE.AND P0, PT, R208.reuse, RZ, PT ;  /* 0x000000ffd000720c */ /* 0x040fe20003f05270 */
[----:B------:R-:W-:Y:S01]  /*15cb0*/  IMAD.X R29, RZ, RZ, R13, P5 ;  /* 0x000000ffff1d7224 */ /* 0x000fe200028e060d */
[----:B---3--:R-:W-:Y:S02]  /*15cc0*/  LOP3.LUT R4, R35, 0x380, RZ, 0xc0, !PT ;  /* 0x0000038023047812 */ /* 0x008fe400078ec0ff */
[----:B------:R-:W-:Y:S01]  /*15cd0*/  SEL R208, R208, UR4, P0 ;  /* 0x00000004d0d07c07 */ /* 0x000fe20008000000 */
[----:B------:R-:W-:Y:S05]  /*15ce0*/  WARPSYNC.ALL ;  /* 0x0000000000007948 */ /* 0x000fea0003800000 */
[C---:B------:R-:W-:Y:S01]  /*15cf0*/  LOP3.LUT R15, R12.reuse, 0x380, RZ, 0xc0, !PT ;  /* 0x000003800c0f7812 */ /* 0x040fe200078ec0ff */
[----:B------:R-:W-:Y:S01]  /*15d00*/  ULDC.64 UR6, c[0x0][0xc08] ;  /* 0x0003020000067ab9 */ /* 0x000fe20000000a00 */
[----:B------:R-:W-:Y:S01]  /*15d10*/  IADD3 R39, P1, R12, 0x60, RZ ;  /* 0x000000600c277810 */ /* 0x000fe20007f3e0ff */
[----:B------:R-:W-:Y:S01]  /*15d20*/  ULDC.64 UR4, c[0x0][0xc00] ;  /* 0x0003000000047ab9 */ /* 0x000fe20000000a00 */
[----:B------:R-:W-:-:S02]  /*15d30*/  SHF.R.U64 R4, R4, 0x3, RZ ;  /* 0x0000000304047819 */ /* 0x000fc400000012ff */
[----:B------:R-:W-:Y:S01]  /*15d40*/  SHF.R.U64 R8, R8, 0x3, RZ ;  /* 0x0000000308087819 */ /* 0x000fe200000012ff */
[--C-:B------:R-:W-:Y:S01]  /*15d50*/  IMAD.X R27, RZ, RZ, R13.reuse, P1 ;  /* 0x000000ffff1b7224 */ /* 0x100fe200008e060d */
[C---:B-1----:R-:W-:Y:S02]  /*15d60*/  IADD3 R43, P2, R12.reuse, 0x4000, RZ ;  /* 0x000040000c2b7810 */ /* 0x042fe40007f5e0ff */
[C---:B------:R-:W-:Y:S02]  /*15d70*/  IADD3 R45, P3, R12.reuse, 0x4020, RZ ;  /* 0x000040200c2d7810 */ /* 0x040fe40007f7e0ff */
[----:B------:R-:W-:Y:S02]  /*15d80*/  SHF.R.U64 R15, R15, 0x3, RZ ;  /* 0x000000030f0f7819 */ /* 0x000fe400000012ff */
[C---:B------:R-:W-:Y:S01]  /*15d90*/  IADD3 R47, P4, R12.reuse, 0x4040, RZ ;  /* 0x000040400c2f7810 */ /* 0x040fe20007f9e0ff */
[----:B------:R-:W-:Y:S01]  /*15da0*/  IMAD.X R11, RZ, RZ, R13, P3 ;  /* 0x000000ffff0b7224 */ /* 0x000fe200018e060d */
[----:B------:R-:W-:-:S02]  /*15db0*/  IADD3 R32, P5, R12, 0x4060, RZ ;  /* 0x000040600c207810 */ /* 0x000fc40007fbe0ff */
[----:B------:R-:W-:Y:S01]  /*15dc0*/  LOP3.LUT R10, R39, 0x380, RZ, 0xc0, !PT ;  /* 0x00000380270a7812 */ /* 0x000fe200078ec0ff */
[--C-:B------:R-:W-:Y:S01]  /*15dd0*/  IMAD.X R9, RZ, RZ, R13.reuse, P4 ;  /* 0x000000ffff097224 */ /* 0x100fe200020e060d */
[----:B------:R-:W-:Y:S01]  /*15de0*/  LOP3.LUT R28, R4, R35, RZ, 0x3c, !PT ;  /* 0x00000023041c7212 */ /* 0x000fe200078e3cff */
[----:B------:R-:W-:Y:S01]  /*15df0*/  IMAD.X R33, RZ, RZ, R13, P5 ;  /* 0x000000ffff217224 */ /* 0x000fe200028e060d */
[----:B------:R-:W-:Y:S02]  /*15e00*/  LOP3.LUT R30, R8, R37, RZ, 0x3c, !PT ;  /* 0x00000025081e7212 */ /* 0x000fe400078e3cff */
[----:B------:R-:W-:Y:S02]  /*15e10*/  LOP3.LUT R12, R15, R12, RZ, 0x3c, !PT ;  /* 0x0000000c0f0c7212 */ /* 0x000fe400078e3cff */
        /* <DEDUP_REMOVED lines=9> */
[----:B------:R-:W-:Y:S02]  /*15eb0*/  LOP3.LUT R26, R10, R39, RZ, 0x3c, !PT ;  /* 0x000000270a1a7212 */ /* 0x000fe400078e3cff */
[----:B-----5:R-:W-:Y:S02]  /*15ec0*/  LOP3.LUT R24, R4, R43, RZ, 0x3c, !PT ;  /* 0x0000002b04187212 */ /* 0x020fe400078e3cff */
[----:B------:R-:W-:Y:S02]  /*15ed0*/  LOP3.LUT R10, R8, R45, RZ, 0x3c, !PT ;  /* 0x0000002d080a7212 */ /* 0x000fe400078e3cff */
[----:B------:R-:W-:Y:S02]  /*15ee0*/  IADD3.X R25, RZ, R13, RZ, P2, !PT ;  /* 0x0000000dff197210 */ /* 0x000fe400017fe4ff */
[----:B------:R-:W-:-:S02]  /*15ef0*/  LOP3.LUT R8, R14, R47, RZ, 0x3c, !PT ;  /* 0x0000002f0e087212 */ /* 0x000fc400078e3cff */
[----:B------:R-:W-:Y:S02]  /*15f00*/  LOP3.LUT R32, R15, R32, RZ, 0x3c, !PT ;  /* 0x000000200f207212 */ /* 0x000fe400078e3cff */
[----:B------:R-:W-:Y:S02]  /*15f10*/  MOV R4, R12 ;  /* 0x0000000c00047202 */ /* 0x000fe40000000f00 */
[----:B------:R-:W-:Y:S02]  /*15f20*/  F2FP.F16.F32.PACK_AB R12, R21, R20 ;  /* 0x00000014150c723e */ /* 0x000fe400000000ff */
[----:B------:R-:W-:Y:S02]  /*15f30*/  F2FP.F16.F32.PACK_AB R13, R91, R90 ;  /* 0x0000005a5b0d723e */ /* 0x000fe400000000ff */
[----:B------:R-:W-:Y:S02]  /*15f40*/  F2FP.F16.F32.PACK_AB R14, R93, R92 ;  /* 0x0000005c5d0e723e */ /* 0x000fe400000000ff */
[----:B------:R-:W-:Y:S01]  /*15f50*/  F2FP.F16.F32.PACK_AB R15, R95, R94 ;  /* 0x0000005e5f0f723e */ /* 0x000fe200000000ff */
[----:B------:R-:W-:Y:S01]  /*15f60*/  BAR.SYNC.DEFER_BLOCKING 0x1, 0x100 ;  /* 0x0044000000007b1d */ /* 0x000fe20000010000 */
[----:B------:R-:W-:-:S02]  /*15f70*/  MOV R43, R10 ;  /* 0x0000000a002b7202 */ /* 0x000fc40000000f00 */
[----:B------:R-:W-:Y:S02]  /*15f80*/  MOV R42, R8 ;  /* 0x00000008002a7202 */ /* 0x000fe40000000f00 */
[----:B------:R-:W-:Y:S02]  /*15f90*/  MOV R37, R28 ;  /* 0x0000001c00257202 */ /* 0x000fe40000000f00 */
[----:B------:R-:W-:Y:S02]  /*15fa0*/  F2FP.F16.F32.PACK_AB R8, R97, R96 ;  /* 0x000000606108723e */ /* 0x000fe400000000ff */
[----:B------:R-:W-:Y:S02]  /*15fb0*/  F2FP.F16.F32.PACK_AB R9, R99, R98 ;  /* 0x000000626309723e */ /* 0x000fe400000000ff */
[----:B------:R-:W-:Y:S02]  /*15fc0*/  F2FP.F16.F32.PACK_AB R10, R101, R100 ;  /* 0x00000064650a723e */ /* 0x000fe400000000ff */
[----:B------:R-:W-:-:S02]  /*15fd0*/  F2FP.F16.F32.PACK_AB R11, R103, R102 ;  /* 0x00000066670b723e */ /* 0x000fc400000000ff */
[----:B------:R-:W-:Y:S02]  /*15fe0*/  MOV R38, R30 ;  /* 0x0000001e00267202 */ /* 0x000fe40000000f00 */
[----:B------:R-:W-:Y:S02]  /*15ff0*/  MOV R39, R26 ;  /* 0x0000001a00277202 */ /* 0x000fe40000000f00 */
[----:B------:R-:W-:Y:S02]  /*16000*/  MOV R44, R24 ;  /* 0x00000018002c7202 */ /* 0x000fe40000000f00 */
[----:B------:R-:W-:Y:S02]  /*16010*/  F2FP.F16.F32.PACK_AB R24, R113, R112 ;  /* 0x000000707118723e */ /* 0x000fe400000000ff */
[----:B------:R-:W-:Y:S01]  /*16020*/  F2FP.F16.F32.PACK_AB R25, R115, R114 ;  /* 0x000000727319723e */ /* 0x000fe200000000ff */
[----:B------:R1:W-:Y:S01]  /*16030*/  STSM.16.M88.4 [R4], R12 ;  /* 0x0000000c04007844 */ /* 0x0003e20000000200 */
[----:B------:R-:W-:-:S02]  /*16040*/  F2FP.F16.F32.PACK_AB R26, R117, R116 ;  /* 0x00000074751a723e */ /* 0x000fc400000000ff */
[----:B------:R-:W-:Y:S01]  /*16050*/  F2FP.F16.F32.PACK_AB R27, R119, R118 ;  /* 0x00000076771b723e */ /* 0x000fe200000000ff */
[----:B------:R2:W-:Y:S01]  /*16060*/  STSM.16.M88.4 [R37], R8 ;  /* 0x0000000825007844 */ /* 0x0005e20000000200 */
[----:B------:R-:W-:Y:S02]  /*16070*/  F2FP.F16.F32.PACK_AB R28, R121, R120 ;  /* 0x00000078791c723e */ /* 0x000fe400000000ff */
[----:B------:R-:W-:Y:S02]  /*16080*/  F2FP.F16.F32.PACK_AB R29, R123, R122 ;  /* 0x0000007a7b1d723e */ /* 0x000fe400000000ff */
[----:B------:R-:W-:Y:S02]  /*16090*/  F2FP.F16.F32.PACK_AB R30, R125, R124 ;  /* 0x0000007c7d1e723e */ /* 0x000fe400000000ff */
[----:B------:R-:W-:Y:S02]  /*160a0*/  F2FP.F16.F32.PACK_AB R31, R127, R126 ;  /* 0x0000007e7f1f723e */ /* 0x000fe400000000ff */
[----:B------:R-:W-:-:S02]  /*160b0*/  F2FP.F16.F32.PACK_AB R35, R135, R134 ;  /* 0x000000868723723e */ /* 0x000fc400000000ff */
[----:B------:R-:W-:Y:S02]  /*160c0*/  ISETP.NE.U32.AND P0, PT, RZ, UR4, PT ;  /* 0x00000004ff007c0c */ /* 0x000fe4000bf05070 */
[----:B-1----:R-:W-:Y:S02]  /*160d0*/  F2FP.F16.F32.PACK_AB R12, R105, R104 ;  /* 0x00000068690c723e */ /* 0x002fe400000000ff */
[----:B------:R-:W-:Y:S02]  /*160e0*/  F2FP.F16.F32.PACK_AB R13, R107, R106 ;  /* 0x0000006a6b0d723e */ /* 0x000fe400000000ff */
[----:B------:R-:W-:Y:S02]  /*160f0*/  F2FP.F16.F32.PACK_AB R14, R109, R108 ;  /* 0x0000006c6d0e723e */ /* 0x000fe400000000ff */
[----:B------:R-:W-:Y:S02]  /*16100*/  F2FP.F16.F32.PACK_AB R15, R111, R110 ;  /* 0x0000006e6f0f723e */ /* 0x000fe400000000ff */
[----:B------:R-:W-:-:S02]  /*16110*/  MOV R4, R32 ;  /* 0x0000002000047202 */ /* 0x000fc40000000f00 */
[----:B------:R-:W-:Y:S01]  /*16120*/  F2FP.F16.F32.PACK_AB R32, R129, R128 ;  /* 0x000000808120723e */ /* 0x000fe200000000ff */
[----:B------:R1:W-:Y:S01]  /*16130*/  STSM.16.M88.4 [R38], R12 ;  /* 0x0000000c26007844 */ /* 0x0003e20000000200 */
[----:B------:R-:W-:Y:S02]  /*16140*/  F2FP.F16.F32.PACK_AB R33, R131, R130 ;  /* 0x000000828321723e */ /* 0x000fe400000000ff */
[----:B--2---:R-:W-:Y:S01]  /*16150*/  F2FP.F16.F32.PACK_AB R37, R139, R138 ;  /* 0x0000008a8b25723e */ /* 0x004fe200000000ff */
[----:B------:R2:W-:Y:S01]  /*16160*/  STSM.16.M88.4 [R39], R24 ;  /* 0x0000001827007844 */ /* 0x0005e20000000200 */
[----:B------:R-:W-:Y:S02]  /*16170*/  F2FP.F16.F32.PACK_AB R8, R145, R144 ;  /* 0x000000909108723e */ /* 0x000fe400000000ff */
[----:B------:R-:W-:Y:S01]  /*16180*/  F2FP.F16.F32.PACK_AB R9, R147, R146 ;  /* 0x000000929309723e */ /* 0x000fe200000000ff */
[----:B------:R3:W-:Y:S01]  /*16190*/  STSM.16.M88.4 [R44], R28 ;  /* 0x0000001c2c007844 */ /* 0x0007e20000000200 */
[----:B------:R-:W-:-:S02]  /*161a0*/  F2FP.F16.F32.PACK_AB R10, R149, R148 ;  /* 0x00000094950a723e */ /* 0x000fc400000000ff */
[----:B------:R-:W-:Y:S01]  /*161b0*/  F2FP.F16.F32.PACK_AB R11, R151, R150 ;  /* 0x00000096970b723e */ /* 0x000fe200000000ff */
[----:B------:R-:W-:Y:S01]  /*161c0*/  STSM.16.M88.4 [R43], R32 ;  /* 0x000000202b007844 */ /* 0x000fe20000000200 */
[----:B------:R-:W-:Y:S02]  /*161d0*/  ISETP.NE.U32.AND P3, PT, RZ, UR6, PT ;  /* 0x00000006ff007c0c */ /* 0x000fe4000bf65070 */
[----:B------:R-:W-:Y:S01]  /*161e0*/  ISETP.NE.AND.EX P0, PT, RZ, UR5, PT, P0 ;  /* 0x00000005ff007c0c */ /* 0x000fe2000bf05300 */
[----:B-1----:R-:W-:Y:S01]  /*161f0*/  IMAD.MOV.U32 R12, RZ, RZ, RZ ;  /* 0x000000ffff0c7224 */ /* 0x002fe200078e00ff */
[----:B------:R-:W-:Y:S02]  /*16200*/  F2FP.F16.F32.PACK_AB R38, R141, R140 ;  /* 0x0000008c8d26723e */ /* 0x000fe400000000ff */
[----:B------:R-:W-:Y:S02]  /*16210*/  IADD3 R14, P1, R210, UR4, RZ ;  /* 0x00000004d20e7c10 */ /* 0x000fe4000ff3e0ff */
[----:B--2---:R-:W-:-:S02]  /*16220*/  F2FP.F16.F32.PACK_AB R39, R143, R142 ;  /* 0x0000008e8f27723e */ /* 0x004fc400000000ff */
[----:B------:R-:W-:Y:S02]  /*16230*/  ISETP.NE.AND.EX P3, PT, RZ, UR7, PT, P3 ;  /* 0x00000007ff007c0c */ /* 0x000fe4000bf65330 */
[----:B------:R-:W-:Y:S01]  /*16240*/  IADD3.X R15, R211, UR5, RZ, P1, !PT ;  /* 0x00000005d30f7c10 */ /* 0x000fe20008ffe4ff */
[----:B------:R-:W-:Y:S04]  /*16250*/  STSM.16.M88.4 [R42], R36 ;  /* 0x000000242a007844 */ /* 0x000fe80000000200 */
[----:B------:R1:W-:Y:S01]  /*16260*/  STSM.16.M88.4 [R4], R8 ;  /* 0x0000000804007844 */ /* 0x0003e20000000200 */
[----:B------:R-:W-:Y:S05]  /*16270*/  BAR.SYNC.DEFER_BLOCKING 0x1, 0x100 ;  /* 0x0044000000007b1d */ /* 0x000fea0000010000 */
[----:B------:R-:W-:Y:S01]  /*16280*/  @P3 IADD3 R210, P1, R210, UR6, RZ ;  /* 0x00000006d2d23c10 */ /* 0x000fe2000ff3e0ff */
[----:B------:R-:W-:-:S03]  /*16290*/  ULDC UR6, c[0x0][0xa88] ;  /* 0x0002a20000067ab9 */ /* 0x000fc60000000800 */
[----:B------:R-:W-:Y:S02]  /*162a0*/  @P3 IADD3.X R211, R211, UR7, RZ, P1, !PT ;  /* 0x00000007d3d33c10 */ /* 0x000fe40008ffe4ff */
[----:B------:R-:W-:Y:S01]  /*162b0*/  MOV R13, UR6 ;  /* 0x00000006000d7c02 */ /* 0x000fe20008000f00 */
[----:B---3--:R-:W-:Y:S01]  /*162c0*/  IMAD.MOV.U32 R30, RZ, RZ, 0x9b8 ;  /* 0x000009b8ff1e7424 */ /* 0x008fe200078e00ff */
[----:B------:R-:W-:Y:S01]  /*162d0*/  ISETP.GT.AND P2, PT, R208, 0x1, PT ;  /* 0x00000001d000780c */ /* 0x000fe20003f44270 */
[----:B-1----:R-:W1:Y:S01]  /*162e0*/  LDC R4, c[0x0][0xbe8] ;  /* 0x0002fa00ff047b82 */ /* 0x002e620000000800 */
[----:B------:R2:W5:Y:S04]  /*162f0*/  @P0 LDG.E R12, desc[UR42][R14.64] ;  /* 0x0000002a0e0c0981 */ /* 0x000568000c1e1900 */
[----:B------:R2:W5:Y:S01]  /*16300*/  @P3 LDG.E R13, desc[UR42][R210.64] ;  /* 0x0000002ad20d3981 */ /* 0x000562000c1e1900 */
[----:B------:R-:W-:-:S04]  /*16310*/  SEL R30, R30, 0x978, P2 ;  /* 0x000009781e1e7807 */ /* 0x000fc80001000000 */
[----:B------:R2:W3:Y:S01]  /*16320*/  LDC.64 R26, c[0x0][R30+0x220] ;  /* 0x000088001e1a7b82 */ /* 0x0004e20000000a00 */
[----:B-1----:R-:W-:-:S07]  /*16330*/  ISETP.NE.AND P1, PT, R4, 0x1, PT ;  /* 0x000000010400780c */ /* 0x002fce0003f25270 */
[----:B------:R2:W1:Y:S08]  /*16340*/  LDC.64 R24, c[0x0][R30+0x218] ;  /* 0x000086001e187b82 */ /* 0x0004700000000a00 */
[----:B------:R2:W4:Y:S01]  /*16350*/  LDC.64 R8, c[0x0][R30+0x228] ;  /* 0x00008a001e087b82 */ /* 0x0005220000000a00 */
[----:B---3--:R-:W-:Y:S05]  /*16360*/  @P3 BRA `(.L_x_9587) ;  /* 0x0000000000103947 */ /* 0x008fea0003800000 */
[----:B------:R-:W-:Y:S05]  /*16370*/  @!P0 BRA `(.L_x_9587) ;  /* 0x00000000000c8947 */ /* 0x000fea0003800000 */
[----:B------:R-:W3:Y:S04]  /*16380*/  LDG.E R10, desc[UR42][R14.64] ;  /* 0x0000002a0e0a7981 */ /* 0x000ee8000c1e1900 */
[----:B-----5:R-:W3:Y:S02]  /*16390*/  LDG.E R13, desc[UR42][R14.64+0x4] ;  /* 0x0000042a0e0d7981 */ /* 0x020ee4000c1e1900 */
[----:B---3--:R-:W-:-:S07]  /*163a0*/  IMAD.IADD R13, R13, 0x1, -R10 ;  /* 0x000000010d0d7824 */ /* 0x008fce00078e0a0a */
.L_x_9587:
[----:B------:R-:W3:Y:S01]  /*163b0*/  LDL R36, [R1+0x14] ;  /* 0x0000140001247983 */ /* 0x000ee20000100800 */
[----:B--2---:R-:W2:Y:S01]  /*163c0*/  LDC.64 R14, c[0x0][R30+0x210] ;  /* 0x000084001e0e7b82 */ /* 0x004ea20000000a00 */
[----:B------:R-:W-:Y:S01]  /*163d0*/  ISETP.NE.U32.AND P0, PT, RZ, UR4, PT ;  /* 0x00000004ff007c0c */ /* 0x000fe2000bf05070 */
[-C--:B-1----:R-:W-:Y:S01]  /*163e0*/  IMAD R31, R25, R188.reuse, RZ ;  /* 0x000000bc191f7224 */ /* 0x082fe200078e02ff */
[----:B------:R-:W-:Y:S01]  /*163f0*/  SEL R29, R212, RZ, P2 ;  /* 0x000000ffd41d7207 */ /* 0x000fe20001000000 */
[----:B------:R-:W-:Y:S01]  /*16400*/  IMAD.WIDE.U32 R24, R24, R188, RZ ;  /* 0x000000bc18187225 */ /* 0x000fe200078e00ff */
[----:B------:R-:W-:-:S03]  /*16410*/  ISETP.NE.AND.EX P0, PT, RZ, UR5, PT, P0 ;  /* 0x00000005ff007c0c */ /* 0x000fc6000bf05300 */
[----:B------:R-:W1:Y:S01]  /*16420*/  @P1 LDC R32, c[0x0][0xbec] ;  /* 0x0002fb00ff201b82 */ /* 0x000e620000000800 */
[----:B------:R-:W-:Y:S01]  /*16430*/  SEL R209, R209, RZ, !P0 ;  /* 0x000000ffd1d17207 */ /* 0x000fe20004000000 */
[----:B------:R-:W-:Y:S01]  /*16440*/  IMAD.IADD R35, R206, 0x1, R192 ;  /* 0x00000001ce237824 */ /* 0x000fe200078e02c0 */
[----:B------:R-:W-:Y:S01]  /*16450*/  SEL R219, R219, RZ, !P0 ;  /* 0x000000ffdbdb7207 */ /* 0x000fe20004000000 */
[----:B------:R-:W-:Y:S02]  /*16460*/  IMAD.IADD R34, R25, 0x1, R31 ;  /* 0x0000000119227824 */ /* 0x000fe400078e021f */
[----:B------:R-:W-:Y:S02]  /*16470*/  IMAD R27, R27, R209, RZ ;  /* 0x000000d11b1b7224 */ /* 0x000fe400078e02ff */
[----:B------:R-:W0:Y:S01]  /*16480*/  @P1 LDC R33, c[0x0][0xbf0] ;  /* 0x0002fc00ff211b82 */ /* 0x000e220000000800 */
[----:B----4-:R-:W-:Y:S01]  /*16490*/  IMAD R31, R9, R29, RZ ;  /* 0x0000001d091f7224 */ /* 0x010fe200078e02ff */
[----:B-----5:R-:W-:Y:S01]  /*164a0*/  SHF.R.S32.HI R9, RZ, 0x1f, R12 ;  /* 0x0000001fff097819 */ /* 0x020fe2000001140c */
[----:B------:R-:W-:-:S02]  /*164b0*/  IMAD R219, R26, R219, R27 ;  /* 0x000000db1adb7224 */ /* 0x000fc400078e021b */
[----:B------:R-:W-:-:S03]  /*164c0*/  IMAD.WIDE.U32 R26, R26, R209, RZ ;  /* 0x000000d11a1a7225 */ /* 0x000fc600078e00ff */
[----:B------:R-:W4:Y:S01]  /*164d0*/  LDC.64 R10, c[0x0][0xba8] ;  /* 0x0002ea00ff0a7b82 */ /* 0x000f220000000a00 */
[----:B------:R-:W-:Y:S01]  /*164e0*/  IADD3 R28, P0, P3, R26, R24, R12 ;  /* 0x000000181a1c7210 */ /* 0x000fe20007b1e00c */
[----:B------:R-:W-:Y:S01]  /*164f0*/  IMAD.WIDE.U32 R24, R8, R29, RZ ;  /* 0x0000001d08187225 */ /* 0x000fe200078e00ff */
[----:B------:R-:W-:-:S03]  /*16500*/  IADD3 R219, R27, R219, RZ ;  /* 0x000000db1bdb7210 */ /* 0x000fc60007ffe0ff */
[----:B------:R-:W-:Y:S01]  /*16510*/  IMAD.MOV.U32 R27, RZ, RZ, R35 ;  /* 0x000000ffff1b7224 */ /* 0x000fe200078e0023 */
[----:B------:R-:W-:Y:S01]  /*16520*/  IADD3.X R29, R219, R34, R9, P0, P3 ;  /* 0x00000022db1d7210 */ /* 0x000fe200007e6409 */
[----:B-1----:R-:W-:-:S04]  /*16530*/  @P1 IMAD.HI.U32 R26, R35, R32, RZ ;  /* 0x00000020231a1227 */ /* 0x002fc800078e00ff */
[----:B------:R-:W-:Y:S01]  /*16540*/  IMAD.IADD R31, R25, 0x1, R31 ;  /* 0x00000001191f7824 */ /* 0x000fe200078e021f */
[----:B0-----:R-:W-:-:S04]  /*16550*/  @P1 SHF.R.U32.HI R27, RZ, R33, R26 ;  /* 0x00000021ff1b1219 */ /* 0x001fc8000001161a */
[----:B------:R-:W-:Y:S01]  /*16560*/  IADD3 R24, P0, P3, R27, R28, R24 ;  /* 0x0000001c1b187210 */ /* 0x000fe20007b1e018 */
[--C-:B------:R-:W-:Y:S01]  /*16570*/  IMAD.MOV R33, RZ, RZ, -R27.reuse ;  /* 0x000000ffff217224 */ /* 0x100fe200078e0a1b */
[----:B------:R-:W-:Y:S01]  /*16580*/  SHF.R.S32.HI R8, RZ, 0x1f, R27 ;  /* 0x0000001fff087819 */ /* 0x000fe2000001141b */
[----:B----4-:R-:W0:Y:S02]  /*16590*/  @!P2 LDC R10, c[0x0][0xb50] ;  /* 0x0002d400ff0aab82 */ /* 0x010e240000000800 */
[----:B------:R-:W-:Y:S01]  /*165a0*/  IMAD R27, R4, R33, R35 ;  /* 0x00000021041b7224 */ /* 0x000fe200078e0223 */
[----:B------:R-:W-:-:S03]  /*165b0*/  IADD3.X R25, R8, R29, R31, P0, P3 ;  /* 0x0000001d08197210 */ /* 0x000fc600007e641f */
[----:B--2---:R-:W-:Y:S01]  /*165c0*/  IMAD R8, R15, R27, RZ ;  /* 0x0000001b0f087224 */ /* 0x004fe200078e02ff */
[----:B------:R-:W-:Y:S01]  /*165d0*/  SHF.R.S32.HI R29, RZ, 0x1f, R27 ;  /* 0x0000001fff1d7819 */ /* 0x000fe2000001141b */
[----:B------:R-:W1:Y:S04]  /*165e0*/  @!P2 LDC R11, c[0x0][0xb54] ;  /* 0x0002d500ff0bab82 */ /* 0x000e680000000800 */
[C---:B------:R-:W-:Y:S02]  /*165f0*/  IMAD R29, R14.reuse, R29, R8 ;  /* 0x0000001d0e1d7224 */ /* 0x040fe400078e0208 */
[----:B------:R-:W-:-:S04]  /*16600*/  IMAD.WIDE.U32 R14, R14, R27, R24 ;  /* 0x0000001b0e0e7225 */ /* 0x000fc800078e0018 */
[----:B------:R-:W-:Y:S01]  /*16610*/  IMAD.IADD R8, R15, 0x1, R29 ;  /* 0x000000010f087824 */ /* 0x000fe200078e021d */
[----:B0-----:R-:W-:-:S05]  /*16620*/  LEA R24, P0, R14, R10, 0x2 ;  /* 0x0000000a0e187211 */ /* 0x001fca00078010ff */
[----:B------:R-:W-:Y:S01]  /*16630*/  SHFL.IDX PT, R10, R24, RZ, 0x1c1f ;  /* 0x001c1fff180a7589 */ /* 0x000fe200000e0000 */
[----:B-1----:R-:W-:Y:S01]  /*16640*/  LEA.HI.X R26, R14, R11, R8, 0x2, P0 ;  /* 0x0000000b0e1a7211 */ /* 0x002fe200000f1408 */
[----:B------:R-:W-:Y:S02]  /*16650*/  IMAD R8, R13, R4, RZ ;  /* 0x000000040d087224 */ /* 0x000fe400078e02ff */
[----:B------:R-:W-:Y:S01]  /*16660*/  SHFL.IDX PT, R14, R24, 0x1, 0x1c1f ;  /* 0x003c1f00180e7f89 */ /* 0x000fe200000e0000 */
[----:B------:R-:W-:-:S03]  /*16670*/  LOP3.LUT P0, RZ, R220, 0x3, RZ, 0xc0, !PT ;  /* 0x00000003dcff7812 */ /* 0x000fc6000780c0ff */
[----:B------:R-:W0:Y:S04]  /*16680*/  SHFL.IDX PT, R11, R26, RZ, 0x1c1f ;  /* 0x001c1fff1a0b7589 */ /* 0x000e2800000e0000 */
[----:B------:R-:W1:Y:S01]  /*16690*/  SHFL.IDX PT, R15, R26, 0x1, 0x1c1f ;  /* 0x003c1f001a0f7f89 */ /* 0x000e6200000e0000 */
[----:B---3--:R-:W-:-:S04]  /*166a0*/  IADD3 R27, R36, R192, RZ ;  /* 0x000000c0241b7210 */ /* 0x008fc80007ffe0ff */
[C---:B------:R-:W-:Y:S01]  /*166b0*/  ISETP.GE.OR P3, PT, R27.reuse, R8, P0 ;  /* 0x000000081b00720c */ /* 0x040fe20000766670 */
[----:B------:R-:W-:-:S05]  /*166c0*/  VIADD R25, R27, 0x8 ;  /* 0x000000081b197836 */ /* 0x000fca0000000000 */
[----:B------:R-:W-:-:S07]  /*166d0*/  ISETP.GE.OR P0, PT, R25, R8, P0 ;  /* 0x000000081900720c */ /* 0x000fce0000706670 */
[----:B0-----:R0:W-:Y:S06]  /*166e0*/  @!P3 ST.E desc[UR42][R10.64], R3 ;  /* 0x000000030a00b985 */ /* 0x0011ec000c10192a */
[----:B-1----:R0:W-:Y:S01]  /*166f0*/  @!P0 ST.E desc[UR42][R14.64], R0 ;  /* 0x000000000e008985 */ /* 0x0021e2000c10192a */
[----:B------:R-:W-:Y:S05]  /*16700*/  @P2 BRA `(.L_x_9588) ;  /* 0x0000000800a42947 */ /* 0x000fea0003800000 */
[----:B------:R-:W-:Y:S01]  /*16710*/  IMAD.SHL.U32 R36, R187, 0x40, RZ ;  /* 0x00000040bb247824 */ /* 0x000fe200078e00ff */
[----:B------:R-:W1:Y:S01]  /*16720*/  @P1 LDC R13, c[0x0][0xbec] ;  /* 0x0002fb00ff0d1b82 */ /* 0x000e620000000800 */
[----:B------:R-:W-:Y:S02]  /*16730*/  ULDC.64 UR4, c[0x0][0xaa0] ;  /* 0x0002a80000047ab9 */ /* 0x000fe40000000a00 */
[----:B0-----:R-:W-:-:S04]  /*16740*/  IMAD.IADD R3, R16, 0x1, R36 ;  /* 0x0000000110037824 */ /* 0x001fc800078e0224 */
[----:B------:R-:W-:Y:S01]  /*16750*/  IMAD.WIDE R40, R3, 0x2, R40 ;  /* 0x0000000203287825 */ /* 0x000fe200078e0228 */
[----:B------:R-:W0:Y:S02]  /*16760*/  @P1 LDC R15, c[0x0][0xbf0] ;  /* 0x0002fc00ff0f1b82 */ /* 0x000e240000000800 */
[C---:B------:R-:W-:Y:S02]  /*16770*/  IADD3 R29, P5, R40.reuse, 0x1000, RZ ;  /* 0x00001000281d7810 */ /* 0x040fe40007fbe0ff */
[----:B------:R-:W-:Y:S02]  /*16780*/  IADD3 R33, P0, R40, 0x2000, RZ ;  /* 0x0000200028217810 */ /* 0x000fe40007f1e0ff */
[----:B------:R-:W-:Y:S02]  /*16790*/  LOP3.LUT R28, R29, 0x380, RZ, 0xc0, !PT ;  /* 0x000003801d1c7812 */ /* 0x000fe400078ec0ff */
[----:B------:R-:W-:Y:S02]  /*167a0*/  LOP3.LUT R32, R33, 0x380, RZ, 0xc0, !PT ;  /* 0x0000038021207812 */ /* 0x000fe400078ec0ff */
[----:B------:R-:W-:-:S02]  /*167b0*/  SHF.R.U64 R28, R28, 0x3, RZ ;  /* 0x000000031c1c7819 */ /* 0x000fc400000012ff */
[----:B------:R-:W-:Y:S02]  /*167c0*/  SHF.R.U64 R32, R32, 0x3, RZ ;  /* 0x0000000320207819 */ /* 0x000fe400000012ff */
[----:B------:R-:W-:Y:S01]  /*167d0*/  LOP3.LUT R28, R28, R29, RZ, 0x3c, !PT ;  /* 0x0000001d1c1c7212 */ /* 0x000fe200078e3cff */
[----:B------:R-:W-:Y:S01]  /*167e0*/  IMAD.X R29, RZ, RZ, R41, P5 ;  /* 0x000000ffff1d7224 */ /* 0x000fe200028e0629 */
[----:B------:R-:W-:Y:S02]  /*167f0*/  LOP3.LUT R32, R32, R33, RZ, 0x3c, !PT ;  /* 0x0000002120207212 */ /* 0x000fe400078e3cff */
[C---:B------:R-:W-:Y:S02]  /*16800*/  IADD3 R37, P2, R40.reuse, 0x3000, RZ ;  /* 0x0000300028257810 */ /* 0x040fe40007f5e0ff */
[C---:B------:R-:W-:Y:S01]  /*16810*/  IADD3 R43, P3, R40.reuse, 0x4000, RZ ;  /* 0x00004000282b7810 */ /* 0x040fe20007f7e0ff */
[----:B------:R-:W-:Y:S01]  /*16820*/  IMAD R9, R9, UR4, RZ ;  /* 0x0000000409097c24 */ /* 0x000fe2000f8e02ff */
[----:B------:R-:W-:Y:S01]  /*16830*/  IADD3 R45, P4, R40, 0x5000, RZ ;  /* 0x00005000282d7810 */ /* 0x000fe20007f9e0ff */
[----:B------:R-:W-:Y:S01]  /*16840*/  IMAD.WIDE.U32 R10, R12, UR4, RZ ;  /* 0x000000040c0a7c25 */ /* 0x000fe2000f8e00ff */
[----:B------:R-:W-:Y:S01]  /*16850*/  IADD3 R49, P5, R40, 0x6000, RZ ;  /* 0x0000600028317810 */ /* 0x000fe20007fbe0ff */
[----:B------:R-:W5:Y:S01]  /*16860*/  LD.E.128 R28, desc[UR42][R28.64] ;  /* 0x0000002a1c1c7980 */ /* 0x000f62000c101d00 */
[----:B------:R-:W-:-:S02]  /*16870*/  IADD3.X R33, RZ, R41, RZ, P0, !PT ;  /* 0x00000029ff217210 */ /* 0x000fc400007fe4ff */
[C---:B------:R-:W-:Y:S02]  /*16880*/  IADD3 R3, P0, R40.reuse, 0x7000, RZ ;  /* 0x0000700028037810 */ /* 0x040fe40007f1e0ff */
[----:B------:R-:W-:Y:S02]  /*16890*/  LOP3.LUT R36, R37, 0x380, RZ, 0xc0, !PT ;  /* 0x0000038025247812 */ /* 0x000fe400078ec0ff */
[----:B------:R-:W-:Y:S02]  /*168a0*/  LOP3.LUT R42, R43, 0x380, RZ, 0xc0, !PT ;  /* 0x000003802b2a7812 */ /* 0x000fe400078ec0ff */
[----:B------:R-:W-:Y:S01]  /*168b0*/  LOP3.LUT R25, R40, 0x380, RZ, 0xc0, !PT ;  /* 0x0000038028197812 */ /* 0x000fe200078ec0ff */
[----:B------:R-:W-:Y:S01]  /*168c0*/  IMAD R9, R12, UR5, R9 ;  /* 0x000000050c097c24 */ /* 0x000fe2000f8e0209 */
[----:B------:R-:W-:Y:S01]  /*168d0*/  LOP3.LUT R44, R45, 0x380, RZ, 0xc0, !PT ;  /* 0x000003802d2c7812 */ /* 0x000fe200078ec0ff */
[----:B------:R-:W-:Y:S01]  /*168e0*/  ULDC.64 UR4, c[0x0][0xae8] ;  /* 0x0002ba0000047ab9 */ /* 0x000fe20000000a00 */
[----:B------:R-:W-:Y:S01]  /*168f0*/  LOP3.LUT R48, R49, 0x380, RZ, 0xc0, !PT ;  /* 0x0000038031307812 */ /* 0x000fe200078ec0ff */
[----:B------:R-:W5:Y:S01]  /*16900*/  LD.E.128 R32, desc[UR42][R32.64] ;  /* 0x0000002a20207980 */ /* 0x000f62000c101d00 */
        /* <DEDUP_REMOVED lines=17> */
[----:B------:R-:W-:Y:S01]  /*16a20*/  IADD3.X R53, RZ, R41, RZ, P0, !PT ;  /* 0x00000029ff357210 */ /* 0x000fe200007fe4ff */
[----:B------:R-:W-:Y:S01]  /*16a30*/  IMAD.IADD R11, R11, 0x1, R9 ;  /* 0x000000010b0b7824 */ /* 0x000fe200078e0209 */
[----:B------:R-:W-:Y:S01]  /*16a40*/  LOP3.LUT R52, R0, R3, RZ, 0x3c, !PT ;  /* 0x0000000300347212 */ /* 0x000fe200078e3cff */
[----:B------:R-:W-:Y:S01]  /*16a50*/  IMAD R3, R207, 0x20, R187 ;  /* 0x00000020cf037824 */ /* 0x000fe200078e02bb */
[----:B------:R-:W5:Y:S01]  /*16a60*/  LD.E.128 R36, desc[UR42][R36.64] ;  /* 0x0000002a24247980 */ /* 0x000f62000c101d00 */
[----:B------:R-:W-:-:S03]  /*16a70*/  IMAD.WIDE.U32 R10, R188, UR4, R10 ;  /* 0x00000004bc0a7c25 */ /* 0x000fc6000f8e000a */
[----:B------:R-:W5:Y:S01]  /*16a80*/  LD.E.128 R24, desc[UR42][R24.64] ;  /* 0x0000002a18187980 */ /* 0x000f62000c101d00 */
[----:B------:R-:W-:-:S03]  /*16a90*/  IMAD.IADD R14, R192, 0x1, R3 ;  /* 0x00000001c00e7824 */ /* 0x000fc600078e0203 */
[----:B------:R-:W5:Y:S01]  /*16aa0*/  LD.E.128 R40, desc[UR42][R42.64] ;  /* 0x0000002a2a287980 */ /* 0x000f62000c101d00 */
[----:B------:R-:W-:-:S03]  /*16ab0*/  SHF.R.S32.HI R12, RZ, 0x1f, R209 ;  /* 0x0000001fff0c7819 */ /* 0x000fc600000114d1 */
        /* <DEDUP_REMOVED lines=8> */
[----:B--2---:R-:W2:Y:S01]  /*16b40*/  FENCE.VIEW.ASYNC.S ;  /* 0x00000000000073c6 */ /* 0x004ea20000000000 */
[----:B------:R-:W-:Y:S01]  /*16b50*/  IMAD R11, R188, UR5, R11 ;  /* 0x00000005bc0b7c24 */ /* 0x000fe2000f8e020b */
[----:B------:R-:W-:Y:S01]  /*16b60*/  ULDC.64 UR4, c[0x0][0xaf0] ;  /* 0x0002bc0000047ab9 */ /* 0x000fe20000000a00 */
[----:B-1----:R-:W-:Y:S01]  /*16b70*/  @P1 IMAD.HI.U32 R0, R14, R13, RZ ;  /* 0x0000000d0e001227 */ /* 0x002fe200078e00ff */
[----:B------:R-:W-:-:S03]  /*16b80*/  MOV R3, R14 ;  /* 0x0000000e00037202 */ /* 0x000fc60000000f00 */
[----:B------:R-:W-:Y:S01]  /*16b90*/  IMAD R12, R12, UR4, RZ ;  /* 0x000000040c0c7c24 */ /* 0x000fe2000f8e02ff */
[----:B0-----:R-:W-:Y:S01]  /*16ba0*/  @P1 SHF.R.U32.HI R3, RZ, R15, R0 ;  /* 0x0000000fff031219 */ /* 0x001fe20000011600 */
[----:B------:R-:W-:-:S04]  /*16bb0*/  IMAD.WIDE.U32 R10, R209, UR4, R10 ;  /* 0x00000004d10a7c25 */ /* 0x000fc8000f8e000a */
[----:B------:R-:W-:Y:S01]  /*16bc0*/  IMAD R13, R209, UR5, R12 ;  /* 0x00000005d10d7c24 */ /* 0x000fe2000f8e020c */
[----:B------:R-:W-:Y:S01]  /*16bd0*/  SHF.R.S32.HI R9, RZ, 0x1f, R3 ;  /* 0x0000001fff097819 */ /* 0x000fe20000011403 */
[----:B------:R-:W-:Y:S01]  /*16be0*/  VIADD R0, R18, 0x28820 ;  /* 0x0002882012007836 */ /* 0x000fe20000000000 */
[----:B------:R-:W-:Y:S01]  /*16bf0*/  ULDC.64 UR4, c[0x0][0xae0] ;  /* 0x0002b80000047ab9 */ /* 0x000fe20000000a00 */
[----:B------:R-:W-:Y:S02]  /*16c00*/  IMAD.IADD R11, R11, 0x1, R13 ;  /* 0x000000010b0b7824 */ /* 0x000fe400078e020d */
[----:B------:R-:W-:Y:S01]  /*16c10*/  IMAD.MOV R13, RZ, RZ, -R3 ;  /* 0x000000ffff0d7224 */ /* 0x000fe200078e0a03 */
[----:B------:R-:W-:Y:S01]  /*16c20*/  PRMT R0, RZ, 0x654, R0 ;  /* 0x00000654ff007816 */ /* 0x000fe20000000000 */
[----:B------:R-:W-:Y:S02]  /*16c30*/  IMAD R12, R9, UR4, RZ ;  /* 0x00000004090c7c24 */ /* 0x000fe4000f8e02ff */
[----:B------:R-:W-:Y:S01]  /*16c40*/  IMAD R9, R4, R13, R14 ;  /* 0x0000000d04097224 */ /* 0x000fe200078e020e */
[----:B--2---:R0:W-:Y:S01]  /*16c50*/  SYNCS.ARRIVE.TRANS64.RED.A1T0 RZ, [R0+URZ], RZ ;  /* 0x000000ff00ff79a7 */ /* 0x0041e2000810043f */
[----:B------:R-:W-:-:S02]  /*16c60*/  IMAD R13, R3, UR5, R12 ;  /* 0x00000005030d7c24 */ /* 0x000fc4000f8e020c */
        /* <DEDUP_REMOVED lines=12> */
[----:B------:R-:W-:Y:S01]  /*16d30*/  IMAD.IADD R21, R187, 0x1, R192 ;  /* 0x00000001bb157824 */ /* 0x000fe200078e02c0 */
[----:B------:R-:W-:Y:S06]  /*16d40*/  BRA.DIV UR4, `(.L_x_9589) ;  /* 0x000000ba04e87947 */ /* 0x000fec000b800000 */
[----:B------:R0:W1:Y:S04]  /*16d50*/  SHFL.IDX PT, R3, R4, RZ, 0x181f ;  /* 0x00181fff04037589 */ /* 0x00006800000e0000 */
[----:B------:R0:W2:Y:S02]  /*16d60*/  SHFL.IDX PT, R14, R0, RZ, 0x181f ;  /* 0x00181fff000e7589 */ /* 0x0000a400000e0000 */
.L_x_9845:
        /* <DEDUP_REMOVED lines=12> */
.L_x_9591:
[----:B------:R-:W-:Y:S05]  /*16e30*/  BSYNC B1 ;  /* 0x0000000000017941 */ /* 0x000fea0003800000 */
.L_x_9590:
[----:B------:R-:W-:-:S03]  /*16e40*/  UMOV UR4, 0xffffffff ;  /* 0xffffffff00047882 */ /* 0x000fc60000000000 */
[----:B------:R-:W-:Y:S05]  /*16e50*/  BRA.DIV UR4, `(.L_x_9592) ;  /* 0x000000ba04d87947 */ /* 0x000fea000b800000 */
[----:B-1----:R1:W4:Y:S04]  /*16e60*/  SHFL.IDX PT, R3, R4, 0x1, 0x181f ;  /* 0x00381f0004037f89 */ /* 0x00232800000e0000 */
[----:B--23--:R1:W2:Y:S02]  /*16e70*/  SHFL.IDX PT, R14, R0, 0x1, 0x181f ;  /* 0x00381f00000e7f89 */ /* 0x00c2a400000e0000 */
.L_x_9849:
        /* <DEDUP_REMOVED lines=11> */
[----:B-----5:R3:W-:Y:S04]  /*16f30*/  @!P2 ST.E.128 desc[UR42][R10.64], R28 ;  /* 0x0000001c0a00a985 */ /* 0x0207e8000c101d2a */
[----:B------:R3:W-:Y:S02]  /*16f40*/  @!P3 ST.E.128 desc[UR42][R14.64], R44 ;  /* 0x0000002c0e00b985 */ /* 0x0007e4000c101d2a */
.L_x_9594:
[----:B------:R-:W-:Y:S05]  /*16f50*/  BSYNC B1 ;  /* 0x0000000000017941 */ /* 0x000fea0003800000 */
.L_x_9593:
[----:B------:R-:W-:-:S03]  /*16f60*/  UMOV UR4, 0xffffffff ;  /* 0xffffffff00047882 */ /* 0x000fc60000000000 */
[----:B------:R-:W-:Y:S05]  /*16f70*/  BRA.DIV UR4, `(.L_x_9595) ;  /* 0x000000ba04d87947 */ /* 0x000fea000b800000 */
[----:B----4-:R4:W0:Y:S04]  /*16f80*/  SHFL.IDX PT, R3, R4, 0x2, 0x181f ;  /* 0x00581f0004037f89 */ /* 0x01082800000e0000 */
[----:B--23--:R4:W2:Y:S02]  /*16f90*/  SHFL.IDX PT, R14, R0, 0x2, 0x181f ;  /* 0x00581f00000e7f89 */ /* 0x00c8a400000e0000 */
.L_x_9853:
        /* <DEDUP_REMOVED lines=11> */
[----:B-----5:R3:W-:Y:S04]  /*17050*/  @!P2 ST.E.128 desc[UR42][R10.64], R32 ;  /* 0x000000200a00a985 */ /* 0x0207e8000c101d2a */
[----:B------:R3:W-:Y:S02]  /*17060*/  @!P3 ST.E.128 desc[UR42][R14.64], R48 ;  /* 0x000000300e00b985 */ /* 0x0007e4000c101d2a */
.L_x_9597:
[----:B------:R-:W-:Y:S05]  /*17070*/  BSYNC B1 ;  /* 0x0000000000017941 */ /* 0x000fea0003800000 */
.L_x_9596:
[----:B------:R-:W-:-:S03]  /*17080*/  UMOV UR4, 0xffffffff ;  /* 0xffffffff00047882 */ /* 0x000fc60000000000 */
[----:B------:R-:W-:Y:S05]  /*17090*/  BRA.DIV UR4, `(.L_x_9598) ;  /* 0x000000ba04d87947 */ /* 0x000fea000b800000 */
[----:B0-----:R0:W0:Y:S04]  /*170a0*/  SHFL.IDX PT, R3, R4, 0x3, 0x181f ;  /* 0x00781f0004037f89 */ /* 0x00102800000e0000 */
[----:B--23--:R2:W3:Y:S02]  /*170b0*/  SHFL.IDX PT, R14, R0, 0x3, 0x181f ;  /* 0x00781f00000e7f89 */ /* 0x00c4e400000e0000 */
.L_x_9857:
[----:B------:R-:W-:-:S05]  /*170c0*/  VIADD R9, R21, 0x60 ;  /* 0x0000006015097836 */ /* 0x000fca0000000000 */
[----:B------:R-:W-:-:S13]  /*170d0*/  ISETP.GE.AND P0, PT, R9, R8, PT ;  /* 0x000000080900720c */ /* 0x000fda0003f06270 */
[----:B------:R-:W-:Y:S05]  /*170e0*/  @P0 BRA `(.L_x_9599) ;  /* 0x0000001800640947 */ /* 0x000fea0003800000 */
[----:B------:R-:W-:Y:S02]  /*170f0*/  ULDC UR4, c[0x0][0xac8] ;  /* 0x0002b20000047ab9 */ /* 0x000fe40000000800 */
[----:B------:R-:W-:-:S13]  /*17100*/  ISETP.GE.AND P1, PT, R16, UR4, PT ;  /* 0x0000000410007c0c */ /* 0x000fda000bf26270 */
[----:B---3--:R-:W-:-:S04]  /*17110*/  @!P1 LEA R8, P0, R16, R14, 0x1 ;  /* 0x0000000e10089211 */ /* 0x008fc800078008ff */
[----:B0-----:R-:W-:Y:S02]  /*17120*/  @!P1 LEA.HI.X R9, R16, R3, R17, 0x1, P0 ;  /* 0x0000000310099211 */ /* 0x001fe400000f0c11 */
[----:B------:R-:W-:-:S03]  /*17130*/  ISETP.GE.AND P0, PT, R2, UR4, PT ;  /* 0x0000000402007c0c */ /* 0x000fc6000bf06270 */
[----:B-----5:R0:W-:Y:S10]  /*17140*/  @!P1 ST.E.128 desc[UR42][R8.64], R36 ;  /* 0x0000002408009985 */ /* 0x0201f4000c101d2a */
[----:B------:R-:W-:Y:S05]  /*17150*/  @P0 BRA `(.L_x_9599) ;  /* 0x0000001800480947 */ /* 0x000fea0003800000 */
[----:B------:R-:W-:-:S04]  /*17160*/  LEA R14, P0, R2, R14, 0x1 ;  /* 0x0000000e020e7211 */ /* 0x000fc800078008ff */
[----:B------:R-:W-:-:S05]  /*17170*/  LEA.HI.X R15, R2, R3, R184, 0x1, P0 ;  /* 0x00000003020f7211 */ /* 0x000fca00000f0cb8 */
[----:B------:R3:W-:Y:S01]  /*17180*/  ST.E.128 desc[UR42][R14.64], R52 ;  /* 0x000000340e007985 */ /* 0x0007e2000c101d2a */
[----:B------:R-:W-:Y:S05]  /*17190*/  BRA `(.L_x_9599) ;  /* 0x0000001800387947 */ /* 0x000fea0003800000 */
.L_x_9588:
[----:B0-----:R-:W0:Y:S01]  /*171a0*/  @P1 LDC R14, c[0x0][0xbec] ;  /* 0x0002fb00ff0e1b82 */ /* 0x001e220000000800 */
[----:B------:R-:W-:Y:S01]  /*171b0*/  ULDC.64 UR4, c[0x0][0xb08] ;  /* 0x0002c20000047ab9 */ /* 0x000fe20000000a00 */
[----:B------:R-:W-:Y:S01]  /*171c0*/  SHF.R.S32.HI R0, RZ, 0x1f, R209 ;  /* 0x0000001fff007819 */ /* 0x000fe200000114d1 */
[----:B------:R-:W-:Y:S01]  /*171d0*/  IMAD R9, R9, UR4, RZ ;  /* 0x0000000409097c24 */ /* 0x000fe2000f8e02ff */
[----:B------:R-:W-:Y:S01]  /*171e0*/  ULDC.64 UR6, c[0x0][0xb30] ;  /* 0x0002cc0000067ab9 */ /* 0x000fe20000000a00 */
[C---:B------:R-:W-:Y:S01]  /*171f0*/  IMAD.WIDE.U32 R10, R12.reuse, UR4, RZ ;  /* 0x000000040c0a7c25 */ /* 0x040fe2000f8e00ff */
[C---:B------:R-:W-:Y:S02]  /*17200*/  IADD3 R37, R193.reuse, 0x20, RZ ;  /* 0x00000020c1257810 */ /* 0x040fe40007ffe0ff */
[----:B------:R-:W1:Y:S01]  /*17210*/  @P1 LDC R13, c[0x0][0xbf0] ;  /* 0x0002fc00ff0d1b82 */ /* 0x000e620000000800 */
[----:B------:R-:W-:Y:S01]  /*17220*/  IMAD R9, R12, UR5, R9 ;  /* 0x000000050c097c24 */ /* 0x000fe2000f8e0209 */
[----:B------:R-:W-:Y:S01]  /*17230*/  ULDC.64 UR4, c[0x0][0xb38] ;  /* 0x0002ce0000047ab9 */ /* 0x000fe20000000a00 */
[----:B------:R-:W-:Y:S01]  /*17240*/  IMAD.MOV.U32 R3, RZ, RZ, R35 ;  /* 0x000000ffff037224 */ /* 0x000fe200078e0023 */
[C---:B------:R-:W-:Y:S01]  /*17250*/  IADD3 R47, R193.reuse, 0x48, RZ ;  /* 0x00000048c12f7810 */ /* 0x040fe20007ffe0ff */
[----:B------:R-:W-:Y:S01]  /*17260*/  VIADD R24, R193, 0x8 ;  /* 0x00000008c1187836 */ /* 0x000fe20000000000 */
[----:B------:R-:W-:Y:S01]  /*17270*/  IADD3 R11, R11, R9, RZ ;  /* 0x000000090b0b7210 */ /* 0x000fe20007ffe0ff */
[C---:B------:R-:W-:Y:S01]  /*17280*/  VIADD R33, R193.reuse, 0x10 ;  /* 0x00000010c1217836 */ /* 0x040fe20000000000 */
        /* <DEDUP_REMOVED lines=8> */
[----:B0-----:R-:W-:Y:S01]  /*17310*/  @P1 IMAD.HI.U32 R14, R35, R14, RZ ;  /* 0x0000000e230e1227 */ /* 0x001fe200078e00ff */
[----:B------:R-:W-:-:S03]  /*17320*/  SHF.R.S32.HI R48, RZ, 0x1f, R47 ;  /* 0x0000001fff307819 */ /* 0x000fc6000001142f */
[----:B------:R-:W-:Y:S02]  /*17330*/  IMAD R0, R0, UR4, RZ ;  /* 0x0000000400007c24 */ /* 0x000fe4000f8e02ff */
[----:B------:R-:W-:Y:S01]  /*17340*/  IMAD.WIDE.U32 R10, R209, UR4, R10 ;  /* 0x00000004d10a7c25 */ /* 0x000fe2000f8e000a */
[----:B-1----:R-:W-:-:S03]  /*17350*/  @P1 SHF.R.U32.HI R3, RZ, R13, R14 ;  /* 0x0000000dff031219 */ /* 0x002fc6000001160e */
[----:B------:R-:W-:Y:S01]  /*17360*/  IMAD R9, R209, UR5, R0 ;  /* 0x00000005d1097c24 */ /* 0x000fe2000f8e0200 */
[----:B------:R-:W-:Y:S01]  /*17370*/  SHF.R.S32.HI R0, RZ, 0x1f, R3 ;  /* 0x0000001fff007819 */ /* 0x000fe20000011403 */
[----:B------:R-:W-:Y:S01]  /*17380*/  ULDC.64 UR4, c[0x0][0xb48] ;  /* 0x0002d20000047ab9 */ /* 0x000fe20000000a00 */
[----:B------:R-:W-:Y:S02]  /*17390*/  VIADD R41, R193, 0x30 ;  /* 0x00000030c1297836 */ /* 0x000fe40000000000 */
[----:B------:R-:W-:Y:S02]  /*173a0*/  IMAD.IADD R11, R11, 0x1, R9 ;  /* 0x000000010b0b7824 */ /* 0x000fe400078e0209 */
[----:B------:R-:W-:Y:S01]  /*173b0*/  IMAD.MOV R9, RZ, RZ, -R3 ;  /* 0x000000ffff097224 */ /* 0x000fe200078e0a03 */
[----:B------:R-:W-:Y:S01]  /*173c0*/  SHF.R.S32.HI R42, RZ, 0x1f, R41 ;  /* 0x0000001fff2a7819 */ /* 0x000fe20000011429 */
[----:B------:R-:W-:-:S04]  /*173d0*/  IMAD.WIDE.U32 R10, R212, UR4, R10 ;  /* 0x00000004d40a7c25 */ /* 0x000fc8000f8e000a */
[----:B------:R-:W-:Y:S01]  /*173e0*/  IMAD R9, R4, R9, R35 ;  /* 0x0000000904097224 */ /* 0x000fe200078e0223 */
[----:B------:R-:W-:Y:S01]  /*173f0*/  IADD3 R4, R18, 0x28820, RZ ;  /* 0x0002882012047810 */ /* 0x000fe20007ffe0ff */
[----:B------:R-:W-:Y:S02]  /*17400*/  IMAD R0, R0, UR6, RZ ;  /* 0x0000000600007c24 */ /* 0x000fe4000f8e02ff */
[----:B------:R-:W-:Y:S01]  /*17410*/  IMAD R11, R212, UR5, R11 ;  /* 0x00000005d40b7c24 */ /* 0x000fe2000f8e020b */
[----:B------:R-:W-:Y:S01]  /*17420*/  ULDC.64 UR4, c[0x0][0xb28] ;  /* 0x0002ca0000047ab9 */ /* 0x000fe20000000a00 */
[C---:B------:R-:W-:Y:S01]  /*17430*/  IMAD R13, R3.reuse, UR7, R0 ;  /* 0x00000007030d7c24 */ /* 0x040fe2000f8e0200 */
[----:B------:R-:W-:Y:S01]  /*17440*/  SHF.R.S32.HI R0, RZ, 0x1f, R9 ;  /* 0x0000001fff007819 */ /* 0x000fe20000011409 */
[----:B------:R-:W-:Y:S01]  /*17450*/  IMAD.WIDE.U32 R10, R3, UR6, R10 ;  /* 0x00000006030a7c25 */ /* 0x000fe2000f8e000a */
[----:B------:R-:W-:-:S03]  /*17460*/  PRMT R4, RZ, 0x654, R4 ;  /* 0x00000654ff047816 */ /* 0x000fc60000000004 */
[----:B------:R-:W-:Y:S01]  /*17470*/  IMAD R0, R0, UR4, RZ ;  /* 0x0000000400007c24 */ /* 0x000fe2000f8e02ff */
[----:B------:R0:W-:Y:S01]  /*17480*/  SYNCS.ARRIVE.TRANS64.RED.A1T0 RZ, [R4+URZ], RZ ;  /* 0x000000ff04ff79a7 */ /* 0x0001e2000810043f */
[----:B------:R-:W-:Y:S02]  /*17490*/  IMAD.IADD R11, R11, 0x1, R13 ;  /* 0x000000010b0b7824 */ /* 0x000fe400078e020d */
[C---:B------:R-:W-:Y:S02]  /*174a0*/  IMAD R3, R9.reuse, UR5, R0 ;  /* 0x0000000509037c24 */ /* 0x040fe4000f8e0200 */
[----:B------:R-:W-:Y:S01]  /*174b0*/  IMAD.WIDE.U32 R10, R9, UR4, R10 ;  /* 0x00000004090a7c25 */ /* 0x000fe2000f8e000a */
[----:B------:R-:W-:-:S03]  /*174c0*/  ULDC.64 UR4, c[0x0][0xb00] ;  /* 0x0002c00000047ab9 */ /* 0x000fc60000000a00 */
[----:B------:R-:W-:Y:S01]  /*174d0*/  IMAD.IADD R3, R11, 0x1, R3 ;  /* 0x000000010b037824 */ /* 0x000fe200078e0203 */
[C---:B------:R-:W-:Y:S01]  /*174e0*/  LEA R0, P0, R10.reuse, UR4, 0x2 ;  /* 0x000000040a007c11 */ /* 0x040fe2000f8010ff */
[C---:B------:R-:W-:Y:S01]  /*174f0*/  VIADD R35, R193.reuse, 0x18 ;  /* 0x00000018c1237836 */ /* 0x040fe20000000000 */
[----:B------:R-:W-:Y:S01]  /*17500*/  UMOV UR4, 0xffffffff ;  /* 0xffffffff00047882 */ /* 0x000fe20000000000 */
[C---:B------:R-:W-:Y:S01]  /*17510*/  VIADD R43, R193.reuse, 0x38 ;  /* 0x00000038c12b7836 */ /* 0x040fe20000000000 */
[----:B0-----:R-:W-:Y:S01]  /*17520*/  LEA.HI.X R4, R10, UR5, R3, 0x2, P0 ;  /* 0x000000050a047c11 */ /* 0x001fe200080f1403 */
[----:B------:R-:W-:Y:S01]  /*17530*/  VIADD R45, R193, 0x40 ;  /* 0x00000040c12d7836 */ /* 0x000fe20000000000 */
[----:B------:R-:W-:Y:S02]  /*17540*/  SHF.R.S32.HI R36, RZ, 0x1f, R35 ;  /* 0x0000001fff247819 */ /* 0x000fe40000011423 */
[----:B------:R-:W-:Y:S02]  /*17550*/  SHF.R.S32.HI R44, RZ, 0x1f, R43 ;  /* 0x0000001fff2c7819 */ /* 0x000fe4000001142b */
[----:B------:R-:W-:Y:S01]  /*17560*/  SHF.R.S32.HI R46, RZ, 0x1f, R45 ;  /* 0x0000001fff2e7819 */ /* 0x000fe2000001142d */
[----:B------:R-:W-:Y:S06]  /*17570*/  BRA.DIV UR4, `(.L_x_9600) ;  /* 0x000000b604e87947 */ /* 0x000fec000b800000 */
[----:B------:R0:W1:Y:S04]  /*17580*/  SHFL.IDX PT, R3, R4, RZ, 0x1c1f ;  /* 0x001c1fff04037589 */ /* 0x00006800000e0000 */
[----:B------:R0:W2:Y:S02]  /*17590*/  SHFL.IDX PT, R14, R0, RZ, 0x1c1f ;  /* 0x001c1fff000e7589 */ /* 0x0000a400000e0000 */
.L_x_9860:
        /* <DEDUP_REMOVED lines=8> */
[----:B-1----:R-:W-:Y:S02]  /*17620*/  @!P0 IMAD.MOV.U32 R15, RZ, RZ, R3 ;  /* 0x000000ffff0f8224 */ /* 0x002fe400078e0003 */
[----:B--2---:R-:W-:Y:S01]  /*17630*/  @!P2 LEA R12, P4, R24, R14, 0x2 ;  /* 0x0000000e180ca211 */ /* 0x004fe200078810ff */
[----:B------:R-:W-:-:S03]  /*17640*/  @!P0 IMAD.WIDE R10, R193, 0x4, R14 ;  /* 0x00000004c10a8825 */ /* 0x000fc600078e020e */
[-C--:B------:R-:W-:Y:S02]  /*17650*/  @!P2 LEA.HI.X R13, R24, R3.reuse, R32, 0x2, P4 ;  /* 0x00000003180da211 */ /* 0x080fe400020f1420 */
[-C--:B------:R-:W-:Y:S01]  /*17660*/  @!P3 LEA R26, P4, R33, R14.reuse, 0x2 ;  /* 0x0000000e211ab211 */ /* 0x080fe200078810ff */
        /* <DEDUP_REMOVED lines=19> */
[-C--:B------:R-:W-:Y:S02]  /*177a0*/  @!P1 LEA R20, P5, R43, R14.reuse, 0x2 ;  /* 0x0000000e2b149211 */ /* 0x080fe400078a10ff */
        /* <DEDUP_REMOVED lines=9> */
[CC--:B----4-:R-:W-:Y:S02]  /*17840*/  @!P2 LEA R28, P4, R47.reuse, R14.reuse, 0x2 ;  /* 0x0000000e2f1ca211 */ /* 0x0d0fe400078810ff */
        /* <DEDUP_REMOVED lines=25> */
.L_x_9602:
[----:B------:R-:W-:Y:S05]  /*179e0*/  BSYNC B1 ;  /* 0x0000000000017941 */ /* 0x000fea0003800000 */
.L_x_9601:
[----:B------:R-:W-:-:S03]  /*179f0*/  UMOV UR4, 0xffffffff ;  /* 0xffffffff00047882 */ /* 0x000fc60000000000 */
[----:B------:R-:W-:Y:S05]  /*17a00*/  BRA.DIV UR4, `(.L_x_9603) ;  /* 0x000000b204f87947 */ /* 0x000fea000b800000 */
[----:B-1----:R1:W3:Y:S04]  /*17a10*/  SHFL.IDX PT, R3, R4, 0x1, 0x1c1f ;  /* 0x003c1f0004037f89 */ /* 0x0022e800000e0000 */
[----:B--2---:R1:W2:Y:S02]  /*17a20*/  SHFL.IDX PT, R14, R0, 0x1, 0x1c1f ;  /* 0x003c1f00000e7f89 */ /* 0x0042a400000e0000 */
.L_x_9864:
        /* <DEDUP_REMOVED lines=8> */
[----:B---3--:R-:W-:Y:S02]  /*17ab0*/  @!P4 IMAD.MOV.U32 R15, RZ, RZ, R3 ;  /* 0x000000ffff0fc224 */ /* 0x008fe400078e0003 */
[----:B------:R-:W-:Y:S02]  /*17ac0*/  @!P2 LEA.HI.X R11, R24, R3, R32, 0x2, P3 ;  /* 0x00000003180ba211 */ /* 0x000fe400018f1420 */
[----:B------:R-:W-:Y:S01]  /*17ad0*/  ISETP.GE.AND P3, PT, R37, UR4, PT ;  /* 0x0000000425007c0c */ /* 0x000fe2000bf66270 */
[----:B------:R-:W-:Y:S01]  /*17ae0*/  @!P4 IMAD.WIDE R8, R193, 0x4, R14 ;  /* 0x00000004c108c825 */ /* 0x000fe200078e020e */
[----:B------:R-:W-:-:S04]  /*17af0*/  @!P1 LEA R12, P5, R33, R14, 0x2 ;  /* 0x0000000e210c9211 */ /* 0x000fc800078a10ff */
[----:B------:R2:W-:Y:S01]  /*17b00*/  @!P4 ST.E.64 desc[UR42][R8.64], R90 ;  /* 0x0000005a0800c985 */ /* 0x0005e2000c101b2a */
[-C--:B------:R-:W-:Y:S02]  /*17b10*/  @!P1 LEA.HI.X R13, R33, R3.reuse, R34, 0x2, P5 ;  /* 0x00000003210d9211 */ /* 0x080fe400028f1422 */
[----:B------:R-:W-:Y:S01]  /*17b20*/  ISETP.GE.AND P4, PT, R39, UR4, PT ;  /* 0x0000000427007c0c */ /* 0x000fe2000bf86270 */
[----:B------:R3:W-:Y:S01]  /*17b30*/  @!P2 ST.E.64 desc[UR42][R10.64], R94 ;  /* 0x0000005e0a00a985 */ /* 0x0007e2000c101b2a */
[----:B------:R-:W-:Y:S02]  /*17b40*/  ISETP.GE.AND P2, PT, R41, UR4, PT ;  /* 0x0000000429007c0c */ /* 0x000fe4000bf46270 */
[-C--:B------:R-:W-:Y:S01]  /*17b50*/  @!P0 LEA R20, P5, R35, R14.reuse, 0x2 ;  /* 0x0000000e23148211 */ /* 0x080fe200078a10ff */
[----:B------:R4:W-:Y:S01]  /*17b60*/  @!P1 ST.E.64 desc[UR42][R12.64], R98 ;  /* 0x000000620c009985 */ /* 0x0009e2000c101b2a */
[----:B------:R-:W-:Y:S02]  /*17b70*/  @!P3 LEA R24, P1, R37, R14, 0x2 ;  /* 0x0000000e2518b211 */ /* 0x000fe400078210ff */
[----:B------:R-:W-:-:S02]  /*17b80*/  @!P0 LEA.HI.X R21, R35, R3, R36, 0x2, P5 ;  /* 0x0000000323158211 */ /* 0x000fc400028f1424 */
[-C--:B------:R-:W-:Y:S02]  /*17b90*/  @!P3 LEA.HI.X R25, R37, R3.reuse, R38, 0x2, P1 ;  /* 0x000000032519b211 */ /* 0x080fe400008f1426 */
[----:B------:R-:W-:Y:S01]  /*17ba0*/  ISETP.GE.AND P1, PT, R43, UR4, PT ;  /* 0x000000042b007c0c */ /* 0x000fe2000bf26270 */
[----:B------:R5:W-:Y:S01]  /*17bb0*/  @!P0 ST.E.64 desc[UR42][R20.64], R102 ;  /* 0x0000006614008985 */ /* 0x000be2000c101b2a */
[-C--:B--2---:R-:W-:Y:S02]  /*17bc0*/  @!P4 LEA R8, P5, R39, R14.reuse, 0x2 ;  /* 0x0000000e2708c211 */ /* 0x084fe400078a10ff */
[----:B------:R-:W-:Y:S01]  /*17bd0*/  ISETP.GE.AND P0, PT, R45, UR4, PT ;  /* 0x000000042d007c0c */ /* 0x000fe2000bf06270 */
[----:B------:R2:W-:Y:S01]  /*17be0*/  @!P3 ST.E.64 desc[UR42][R24.64], R106 ;  /* 0x0000006a1800b985 */ /* 0x0005e2000c101b2a */
[----:B------:R-:W-:Y:S02]  /*17bf0*/  @!P4 LEA.HI.X R9, R39, R3, R40, 0x2, P5 ;  /* 0x000000032709c211 */ /* 0x000fe400028f1428 */
[----:B---3--:R-:W-:-:S02]  /*17c00*/  @!P2 LEA R10, P5, R41, R14, 0x2 ;  /* 0x0000000e290aa211 */ /* 0x008fc400078a10ff */
[----:B------:R-:W-:Y:S01]  /*17c10*/  ISETP.GE.AND P3, PT, R47, UR4, PT ;  /* 0x000000042f007c0c */ /* 0x000fe2000bf66270 */
[----:B------:R3:W-:Y:S01]  /*17c20*/  @!P4 ST.E.64 desc[UR42][R8.64], R110 ;  /* 0x0000006e0800c985 */ /* 0x0007e2000c101b2a */
[-C--:B------:R-:W-:Y:S02]  /*17c30*/  @!P2 LEA.HI.X R11, R41, R3.reuse, R42, 0x2, P5 ;  /* 0x00000003290ba211 */ /* 0x080fe400028f142a */
[CC--:B----4-:R-:W-:Y:S02]  /*17c40*/  @!P1 LEA R12, P5, R43.reuse, R14.reuse, 0x2 ;  /* 0x0000000e2b0c9211 */ /* 0x0d0fe400078a10ff */
[----:B------:R-:W-:Y:S01]  /*17c50*/  ISETP.GE.AND P4, PT, R218, UR4, PT ;  /* 0x00000004da007c0c */ /* 0x000fe2000bf86270 */
[----:B------:R4:W-:Y:S01]  /*17c60*/  @!P2 ST.E.64 desc[UR42][R10.64], R114 ;  /* 0x000000720a00a985 */ /* 0x0009e2000c101b2a */
[----:B------:R-:W-:Y:S02]  /*17c70*/  @!P1 LEA.HI.X R13, R43, R3, R44, 0x2, P5 ;  /* 0x000000032b0d9211 */ /* 0x000fe400028f142c */
[----:B------:R-:W-:-:S02]  /*17c80*/  @!P0 LEA R26, P5, R45, R14, 0x2 ;  /* 0x0000000e2d1a8211 */ /* 0x000fc400078a10ff */
[----:B------:R-:W-:Y:S01]  /*17c90*/  ISETP.GE.AND P2, PT, R216, UR4, PT ;  /* 0x00000004d8007c0c */ /* 0x000fe2000bf46270 */
[----:B------:R0:W-:Y:S01]  /*17ca0*/  @!P1 ST.E.64 desc[UR42][R12.64], R118 ;  /* 0x000000760c009985 */ /* 0x0001e2000c101b2a */
[-C--:B------:R-:W-:Y:S02]  /*17cb0*/  @!P0 LEA.HI.X R27, R45, R3.reuse, R46, 0x2, P5 ;  /* 0x000000032d1b8211 */ /* 0x080fe400028f142e */
[-C--:B-----5:R-:W-:Y:S02]  /*17cc0*/  @!P3 LEA R20, P5, R47, R14.reuse, 0x2 ;  /* 0x0000000e2f14b211 */ /* 0x0a0fe400078a10ff */
[----:B------:R-:W-:Y:S01]  /*17cd0*/  ISETP.GE.AND P1, PT, R217, UR4, PT ;  /* 0x00000004d9007c0c */ /* 0x000fe2000bf26270 */
[----:B------:R5:W-:Y:S01]  /*17ce0*/  @!P0 ST.E.64 desc[UR42][R26.64], R122 ;  /* 0x0000007a1a008985 */ /* 0x000be2000c101b2a */
[----:B------:R-:W-:Y:S02]  /*17cf0*/  @!P3 LEA.HI.X R21, R47, R3, R48, 0x2, P5 ;  /* 0x000000032f15b211 */ /* 0x000fe400028f1430 */
[----:B--2---:R-:W-:-:S02]  /*17d00*/  @!P4 LEA R24, P5, R218, R14, 0x2 ;  /* 0x0000000eda18c211 */ /* 0x004fc400078a10ff */
[----:B------:R-:W-:Y:S01]  /*17d10*/  ISETP.GE.AND P0, PT, R215, UR4, PT ;  /* 0x00000004d7007c0c */ /* 0x000fe2000bf06270 */
[----:B------:R2:W-:Y:S01]  /*17d20*/  @!P3 ST.E.64 desc[UR42][R20.64], R126 ;  /* 0x0000007e1400b985 */ /* 0x0005e2000c101b2a */
[----:B------:R-:W-:Y:S02]  /*17d30*/  ISETP.GE.AND P3, PT, R214, UR4, PT ;  /* 0x00000004d6007c0c */ /* 0x000fe4000bf66270 */
[----:B------:R-:W-:-:S03]  /*17d40*/  @!P4 LEA.HI.X R25, R218, R3, R226, 0x2, P5 ;  /* 0x00000003da19c211 */ /* 0x000fc600028f14e2 */
[CC--:B---3--:R-:W-:Y:S02]  /*17d50*/  @!P1 LEA R8, P5, R217.reuse, R14.reuse, 0x2 ;  /* 0x0000000ed9089211 */ /* 0x0c8fe400078a10ff */
[----:B------:R2:W-:Y:S01]  /*17d60*/  @!P4 ST.E.64 desc[UR42][R24.64], R130 ;  /* 0x000000821800c985 */ /* 0x0005e2000c101b2a */
[CC--:B----4-:R-:W-:Y:S02]  /*17d70*/  @!P2 LEA R10, P4, R216.reuse, R14.reuse, 0x2 ;  /* 0x0000000ed80aa211 */ /* 0x0d0fe400078810ff */
[-C--:B------:R-:W-:Y:S02]  /*17d80*/  @!P1 LEA.HI.X R9, R217, R3.reuse, R225, 0x2, P5 ;  /* 0x00000003d9099211 */ /* 0x080fe400028f14e1 */
[-C--:B0-----:R-:W-:Y:S02]  /*17d90*/  @!P0 LEA R12, P5, R215, R14.reuse, 0x2 ;  /* 0x0000000ed70c8211 */ /* 0x081fe400078a10ff */
[----:B------:R-:W-:Y:S01]  /*17da0*/  @!P2 LEA.HI.X R11, R216, R3, R224, 0x2, P4 ;  /* 0x00000003d80ba211 */ /* 0x000fe200020f14e0 */
[----:B------:R2:W-:Y:S01]  /*17db0*/  @!P1 ST.E.64 desc[UR42][R8.64], R134 ;  /* 0x0000008608009985 */ /* 0x0005e2000c101b2a */
[----:B-----5:R-:W-:-:S02]  /*17dc0*/  @!P3 LEA R26, P4, R214, R14, 0x2 ;  /* 0x0000000ed61ab211 */ /* 0x020fc400078810ff */
[-C--:B------:R-:W-:Y:S01]  /*17dd0*/  @!P0 LEA.HI.X R13, R215, R3.reuse, R223, 0x2, P5 ;  /* 0x00000003d70d8211 */ /* 0x080fe200028f14df */
[----:B------:R2:W-:Y:S01]  /*17de0*/  @!P2 ST.E.64 desc[UR42][R10.64], R138 ;  /* 0x0000008a0a00a985 */ /* 0x0005e2000c101b2a */
[----:B------:R-:W-:-:S03]  /*17df0*/  @!P3 LEA.HI.X R27, R214, R3, R222, 0x2, P4 ;  /* 0x00000003d61bb211 */ /* 0x000fc600020f14de */
[----:B------:R2:W-:Y:S01]  /*17e00*/  @!P0 ST.E.64 desc[UR42][R12.64], R142 ;  /* 0x0000008e0c008985 */ /* 0x0005e2000c101b2a */
[----:B------:R-:W-:-:S03]  /*17e10*/  ISETP.GE.AND P0, PT, R213, UR4, PT ;  /* 0x00000004d5007c0c */ /* 0x000fc6000bf06270 */
[----:B------:R2:W-:Y:S10]  /*17e20*/  @!P3 ST.E.64 desc[UR42][R26.64], R146 ;  /* 0x000000921a00b985 */ /* 0x0005f4000c101b2a */
[----:B------:R-:W-:Y:S05]  /*17e30*/  @P0 BRA `(.L_x_9599) ;  /* 0x0000000c00100947 */ /* 0x000fea0003800000 */
[----:B------:R-:W-:-:S04]  /*17e40*/  LEA R14, P0, R213, R14, 0x2 ;  /* 0x0000000ed50e7211 */ /* 0x000fc800078010ff */
[----:B------:R-:W-:-:S05]  /*17e50*/  LEA.HI.X R15, R213, R3, R221, 0x2, P0 ;  /* 0x00000003d50f7211 */ /* 0x000fca00000f14dd */
[----:B------:R0:W-:Y:S01]  /*17e60*/  ST.E.64 desc[UR42][R14.64], R150 ;  /* 0x000000960e007985 */ /* 0x0001e2000c101b2a */
[----:B------:R-:W-:Y:S05]  /*17e70*/  BRA `(.L_x_9599) ;  /* 0x0000000c00007947 */ /* 0x000fea0003800000 */
.L_x_9586:
        /* <DEDUP_REMOVED lines=10> */
[----:B-----5:R-:W-:-:S04]  /*17f20*/  IMAD.U32 R24, RZ, RZ, UR4 ;  /* 0x00000004ff187e24 */ /* 0x020fc8000f8e00ff */
[----:B------:R-:W-:-:S04]  /*17f30*/  @P1 IADD3 R210, P2, R210, UR6, RZ ;  /* 0x00000006d2d21c10 */ /* 0x000fc8000ff5e0ff */
[----:B------:R-:W-:Y:S01]  /*17f40*/  @P1 IADD3.X R211, R211, UR7, RZ, P2, !PT ;  /* 0x00000007d3d31c10 */ /* 0x000fe200097fe4ff */
[----:B------:R4:W5:Y:S04]  /*17f50*/  @P0 LDG.E R3, desc[UR42][R8.64] ;  /* 0x0000002a08030981 */ /* 0x000968000c1e1900 */
[----:B------:R4:W5:Y:S01]  /*17f60*/  @P1 LDG.E R24, desc[UR42][R210.64] ;  /* 0x0000002ad2181981 */ /* 0x000962000c1e1900 */
[----:B------:R-:W-:Y:S01]  /*17f70*/  ISETP.NE.AND P2, PT, R208, RZ, PT ;  /* 0x000000ffd000720c */ /* 0x000fe20003f45270 */
[----:B------:R-:W1:-:S12]  /*17f80*/  S2R R0, SR_TID.X ;  /* 0x0000000000007919 */ /* 0x000e580000002100 */
[----:B------:R-:W2:Y:S01]  /*17f90*/  @!P2 LDC R208, c[0x0][0xad4] ;  /* 0x0002b500ffd0ab82 */ /* 0x000ea20000000800 */
[----:B-1----:R-:W-:Y:S02]  /*17fa0*/  IADD3 R0, R0, -0x80, RZ ;  /* 0xffffff8000007810 */ /* 0x002fe40007ffe0ff */
[----:B--2---:R-:W-:Y:S02]  /*17fb0*/  ISETP.GT.AND P2, PT, R208, 0x1, PT ;  /* 0x00000001d000780c */ /* 0x004fe40003f44270 */
[----:B------:R-:W-:Y:S01]  /*17fc0*/  ISETP.GT.AND P3, PT, R0, 0x7f, PT ;  /* 0x0000007f0000780c */ /* 0x000fe20003f64270 */
[----:B----4-:R-:W-:-:S12]  /*17fd0*/  @P1 BRA `(.L_x_9604) ;  /* 0x0000000000101947 */ /* 0x010fd80003800000 */
[----:B------:R-:W-:Y:S05]  /*17fe0*/  @!P0 BRA `(.L_x_9604) ;  /* 0x00000000000c8947 */ /* 0x000fea0003800000 */
[----:B------:R-:W2:Y:S04]  /*17ff0*/  LDG.E R11, desc[UR42][R8.64] ;  /* 0x0000002a080b7981 */ /* 0x000ea8000c1e1900 */
[----:B-----5:R-:W2:Y:S02]  /*18000*/  LDG.E R24, desc[UR42][R8.64+0x4] ;  /* 0x0000042a08187981 */ /* 0x020ea4000c1e1900 */
[----:B--2---:R-:W-:-:S07]  /*18010*/  IMAD.IADD R24, R24, 0x1, -R11 ;  /* 0x0000000118187824 */ /* 0x004fce00078e0a0b */
.L_x_9604:
[----:B------:R-:W-:Y:S01]  /*18020*/  BSSY B1, `(.L_x_9605) ;  /* 0x0000036000017945 */ /* 0x000fe20003800000 */
[----:B------:R-:W-:Y:S02]  /*18030*/  SEL R209, R209, RZ, !P0 ;  /* 0x000000ffd1d17207 */ /* 0x000fe40004000000 */
[----:B------:R-:W-:Y:S02]  /*18040*/  SEL R219, R219, RZ, !P0 ;  /* 0x000000ffdbdb7207 */ /* 0x000fe40004000000 */
[----:B-----5:R-:W-:Y:S01]  /*18050*/  SHF.R.S32.HI R28, RZ, 0x1f, R3 ;  /* 0x0000001fff1c7819 */ /* 0x020fe20000011403 */
[----:B------:R-:W-:Y:S06]  /*18060*/  @P3 BRA `(.L_x_9606) ;  /* 0x0000000000c43947 */ /* 0x000fec0003800000 */
[----:B------:R-:W1:Y:S01]  /*18070*/  S2R R31, SR_TID.X ;  /* 0x00000000001f7919 */ /* 0x000e620000002100 */
[----:B------:R-:W2:Y:S02]  /*18080*/  LDC R35, c[0x0][0xbe8] ;  /* 0x0002fa00ff237b82 */ /* 0x000ea40000000800 */
[----:B--2---:R-:W-:Y:S01]  /*18090*/  IMAD R0, R24, R35, RZ ;  /* 0x0000002318007224 */ /* 0x004fe200078e02ff */
[----:B-1----:R-:W-:-:S04]  /*180a0*/  IADD3 R31, R192, -0x80, R31 ;  /* 0xffffff80c01f7810 */ /* 0x002fc80007ffe01f */
[----:B------:R-:W-:-:S13]  /*180b0*/  ISETP.GE.AND P0, PT, R31, R0, PT ;  /* 0x000000001f00720c */ /* 0x000fda0003f06270 */
[----:B------:R-:W-:Y:S05]  /*180c0*/  @P0 BRA `(.L_x_9606) ;  /* 0x0000000000ac0947 */ /* 0x000fea0003800000 */
[----:B------:R-:W-:Y:S01]  /*180d0*/  IMAD.MOV.U32 R26, RZ, RZ, 0x9b8 ;  /* 0x000009b8ff1a7424 */ /* 0x000fe200078e00ff */
[----:B------:R-:W-:Y:S01]  /*180e0*/  ISETP.GT.AND P0, PT, R208, 0x1, PT ;  /* 0x00000001d000780c */ /* 0x000fe20003f04270 */
[----:B------:R-:W1:Y:S01]  /*180f0*/  LDC.64 R32, c[0x0][0xba8] ;  /* 0x0002ea00ff207b82 */ /* 0x000e620000000a00 */
[----:B------:R-:W-:Y:S01]  /*18100*/  ISETP.NE.AND P1, PT, R35, 0x1, PT ;  /* 0x000000012300780c */ /* 0x000fe20003f25270 */
[----:B------:R-:W-:Y:S01]  /*18110*/  IMAD.MOV.U32 R25, RZ, RZ, R31 ;  /* 0x000000ffff197224 */ /* 0x000fe200078e001f */
[----:B------:R-:W-:-:S05]  /*18120*/  SEL R26, R26, 0x978, P0 ;  /* 0x000009781a1a7807 */ /* 0x000fca0000000000 */
[----:B------:R-:W2:Y:S08]  /*18130*/  LDC.64 R10, c[0x0][R26+0x220] ;  /* 0x000088001a0a7b82 */ /* 0x000eb00000000a00 */
[----:B------:R-:W4:Y:S08]  /*18140*/  LDC.64 R8, c[0x0][R26+0x218] ;  /* 0x000086001a087b82 */ /* 0x000f300000000a00 */
[----:B------:R-:W5:Y:S08]  /*18150*/  LDC.64 R12, c[0x0][R26+0x228] ;  /* 0x00008a001a0c7b82 */ /* 0x000f700000000a00 */
[----:B------:R-:W0:Y:S08]  /*18160*/  @P1 LDC R0, c[0x0][0xbec] ;  /* 0x0002fb00ff001b82 */ /* 0x000e300000000800 */
[----:B------:R-:W5:Y:S08]  /*18170*/  LDC.64 R14, c[0x0][R26+0x210] ;  /* 0x000084001a0e7b82 */ /* 0x000f700000000a00 */
[----:B------:R-:W3:Y:S01]  /*18180*/  @P1 LDC R29, c[0x0][0xbf0] ;  /* 0x0002fc00ff1d1b82 */ /* 0x000ee20000000800 */
[----:B0-----:R-:W-:-:S07]  /*18190*/  @P1 IMAD.HI.U32 R0, R31, R0, RZ ;  /* 0x000000001f001227 */ /* 0x001fce00078e00ff */
[----:B-1----:R-:W0:Y:S01]  /*181a0*/  @!P0 LDC R32, c[0x0][0xb50] ;  /* 0x0002d400ff208b82 */ /* 0x002e220000000800 */
[-C--:B--2---:R-:W-:Y:S02]  /*181b0*/  IMAD R11, R11, R209.reuse, RZ ;  /* 0x000000d10b0b7224 */ /* 0x084fe400078e02ff */
[----:B------:R-:W-:-:S05]  /*181c0*/  IMAD.WIDE.U32 R20, R10, R209, RZ ;  /* 0x000000d10a147225 */ /* 0x000fca00078e00ff */
[----:B------:R-:W1:Y:S01]  /*181d0*/  @!P0 LDC R33, c[0x0][0xb54] ;  /* 0x0002d500ff218b82 */ /* 0x000e620000000800 */
[-C--:B----4-:R-:W-:Y:S02]  /*181e0*/  IMAD R27, R9, R188.reuse, RZ ;  /* 0x000000bc091b7224 */ /* 0x090fe400078e02ff */
[----:B------:R-:W-:Y:S01]  /*181f0*/  IMAD.WIDE.U32 R8, R8, R188, RZ ;  /* 0x000000bc08087225 */ /* 0x000fe200078e00ff */
[----:B---3--:R-:W-:-:S03]  /*18200*/  @P1 SHF.R.U32.HI R25, RZ, R29, R0 ;  /* 0x0000001dff191219 */ /* 0x008fc60000011600 */
[----:B------:R-:W-:Y:S01]  /*18210*/  IMAD R29, R10, R219, R11 ;  /* 0x000000db0a1d7224 */ /* 0x000fe200078e020b */
[----:B------:R-:W-:Y:S01]  /*18220*/  SEL R11, R212, RZ, P0 ;  /* 0x000000ffd40b7207 */ /* 0x000fe20000000000 */
[----:B------:R-:W-:Y:S01]  /*18230*/  IMAD.IADD R27, R9, 0x1, R27 ;  /* 0x00000001091b7824 */ /* 0x000fe200078e021b */
[----:B------:R-:W-:Y:S01]  /*18240*/  IADD3 R4, -R25, RZ, RZ ;  /* 0x000000ff19047210 */ /* 0x000fe20007ffe1ff */
[----:B------:R-:W-:Y:S01]  /*18250*/  IMAD.IADD R29, R21, 0x1, R29 ;  /* 0x00000001151d7824 */ /* 0x000fe200078e021d */
[----:B------:R-:W-:Y:S01]  /*18260*/  IADD3 R0, P1, P3, R20, R8, R3 ;  /* 0x0000000814007210 */ /* 0x000fe20007b3e003 */
[----:B-----5:R-:W-:-:S04]  /*18270*/  IMAD.WIDE.U32 R8, R12, R11, RZ ;  /* 0x0000000b0c087225 */ /* 0x020fc800078e00ff */
[----:B------:R-:W-:Y:S02]  /*18280*/  IMAD R13, R13, R11, RZ ;  /* 0x0000000b0d0d7224 */ /* 0x000fe400078e02ff */
        /* <DEDUP_REMOVED lines=15> */
.L_x_9606:
[----:B------:R-:W-:Y:S05]  /*18380*/  BSYNC B1 ;  /* 0x0000000000017941 */ /* 0x000fea0003800000 */
.L_x_9605:
[----:B------:R-:W-:Y:S05]  /*18390*/  @P2 BRA `(.L_x_9599) ;  /* 0x0000000400b82947 */ /* 0x000fea0003800000 */
[----:B------:R-:W2:Y:S01]  /*183a0*/  LDC R21, c[0x0][0xbe8] ;  /* 0x0002fa00ff157b82 */ /* 0x000ea20000000800 */
[----:B------:R-:W-:Y:S01]  /*183b0*/  ULDC.64 UR4, c[0x0][0xaa0] ;  /* 0x0002a80000047ab9 */ /* 0x000fe20000000a00 */
[----:B------:R-:W-:Y:S01]  /*183c0*/  ULDC.64 UR6, c[0x0][0xaf0] ;  /* 0x0002bc0000067ab9 */ /* 0x000fe20000000a00 */
[----:B------:R-:W-:Y:S02]  /*183d0*/  IMAD R0, R28, UR4, RZ ;  /* 0x000000041c007c24 */ /* 0x000fe4000f8e02ff */
[----:B-1----:R-:W-:-:S04]  /*183e0*/  IMAD.WIDE.U32 R8, R3, UR4, RZ ;  /* 0x0000000403087c25 */ /* 0x002fc8000f8e00ff */
[----:B------:R-:W-:Y:S01]  /*183f0*/  IMAD R11, R3, UR5, R0 ;  /* 0x00000005030b7c24 */ /* 0x000fe2000f8e0200 */
[----:B------:R-:W-:Y:S01]  /*18400*/  LEA R3, R207, R187, 0x5 ;  /* 0x000000bbcf037211 */ /* 0x000fe200078e28ff */
[----:B------:R-:W-:Y:S02]  /*18410*/  ULDC.64 UR4, c[0x0][0xae8] ;  /* 0x0002ba0000047ab9 */ /* 0x000fe40000000a00 */
        /* <DEDUP_REMOVED lines=9> */
[----:B---3--:R-:W1:Y:S08]  /*184b0*/  @P0 LDC R4, c[0x0][0xbec] ;  /* 0x0002fb00ff040b82 */ /* 0x008e700000000800 */
[----:B------:R-:W2:Y:S01]  /*184c0*/  @P0 LDC R15, c[0x0][0xbf0] ;  /* 0x0002fc00ff0f0b82 */ /* 0x000ea20000000800 */
[----:B-1----:R-:W-:-:S04]  /*184d0*/  @P0 IMAD.HI.U32 R0, R13, R4, RZ ;  /* 0x000000040d000227 */ /* 0x002fc800078e00ff */
[----:B------:R-:W-:Y:S01]  /*184e0*/  IMAD R4, R219, UR6, RZ ;  /* 0x00000006db047c24 */ /* 0x000fe2000f8e02ff */
[----:B--2---:R-:W-:-:S03]  /*184f0*/  @P0 SHF.R.U32.HI R3, RZ, R15, R0 ;  /* 0x0000000fff030219 */ /* 0x004fc60000011600 */
[----:B------:R-:W-:Y:S01]  /*18500*/  IMAD R11, R209, UR7, R4 ;  /* 0x00000007d10b7c24 */ /* 0x000fe2000f8e0204 */
[--C-:B------:R-:W-:Y:S01]  /*18510*/  SHF.R.S32.HI R0, RZ, 0x1f, R3.reuse ;  /* 0x0000001fff007819 */ /* 0x100fe20000011403 */
[----:B------:R-:W-:-:S03]  /*18520*/  IMAD.MOV R4, RZ, RZ, -R3 ;  /* 0x000000ffff047224 */ /* 0x000fc600078e0a03 */
[----:B------:R-:W-:Y:S01]  /*18530*/  IADD3 R9, R9, R11, RZ ;  /* 0x0000000b09097210 */ /* 0x000fe20007ffe0ff */
[----:B------:R-:W-:Y:S02]  /*18540*/  IMAD R0, R0, UR4, RZ ;  /* 0x0000000400007c24 */ /* 0x000fe4000f8e02ff */
[----:B------:R-:W-:Y:S02]  /*18550*/  IMAD R11, R21, R4, R13 ;  /* 0x00000004150b7224 */ /* 0x000fe400078e020d */
[C---:B------:R-:W-:Y:S02]  /*18560*/  IMAD R13, R3.reuse, UR5, R0 ;  /* 0x00000005030d7c24 */ /* 0x040fe4000f8e0200 */
[----:B------:R-:W-:Y:S01]  /*18570*/  IMAD.WIDE.U32 R8, R3, UR4, R8 ;  /* 0x0000000403087c25 */ /* 0x000fe2000f8e0008 */
[----:B------:R-:W-:Y:S01]  /*18580*/  SHF.R.S32.HI R0, RZ, 0x1f, R11 ;  /* 0x0000001fff007819 */ /* 0x000fe2000001140b */
[----:B------:R-:W-:Y:S02]  /*18590*/  ULDC.64 UR4, c[0x0][0xad8] ;  /* 0x0002b60000047ab9 */ /* 0x000fe40000000a00 */
[----:B------:R-:W-:-:S02]  /*185a0*/  IMAD.IADD R9, R9, 0x1, R13 ;  /* 0x0000000109097824 */ /* 0x000fc400078e020d */
        /* <DEDUP_REMOVED lines=10> */
[----:B------:R1:W3:Y:S02]  /*18650*/  SHFL.IDX PT, R14, R0, RZ, 0x181f ;  /* 0x00181fff000e7589 */ /* 0x0002e400000e0000 */
.L_x_9867:
[----:B------:R-:W-:Y:S01]  /*18660*/  IMAD R21, R24, R21, RZ ;  /* 0x0000001518157224 */ /* 0x000fe200078e02ff */
[----:B------:R-:W-:Y:S04]  /*18670*/  BSSY B1, `(.L_x_9608) ;  /* 0x000000c000017945 */ /* 0x000fe80003800000 */
[----:B------:R-:W-:-:S13]  /*18680*/  ISETP.GE.AND P0, PT, R192, R21, PT ;  /* 0x00000015c000720c */ /* 0x000fda0003f06270 */
[----:B------:R-:W-:Y:S05]  /*18690*/  @P0 BRA `(.L_x_9609) ;  /* 0x0000000000240947 */ /* 0x000fea0003800000 */
[----:B------:R-:W-:Y:S02]  /*186a0*/  ULDC UR4, c[0x0][0xac8] ;  /* 0x0002b20000047ab9 */ /* 0x000fe40000000800 */
[----:B------:R-:W-:Y:S02]  /*186b0*/  ISETP.GE.AND P2, PT, R16, UR4, PT ;  /* 0x0000000410007c0c */ /* 0x000fe4000bf46270 */
[----:B------:R-:W-:-:S11]  /*186c0*/  ISETP.GE.AND P3, PT, R2, UR4, PT ;  /* 0x0000000402007c0c */ /* 0x000fd6000bf66270 */
[-C--:B---3--:R-:W-:Y:S02]  /*186d0*/  @!P2 LEA R8, P0, R16, R14.reuse, 0x1 ;  /* 0x0000000e1008a211 */ /* 0x088fe400078008ff */
[----:B------:R-:W-:Y:S02]  /*186e0*/  @!P3 LEA R14, P1, R2, R14, 0x1 ;  /* 0x0000000e020eb211 */ /* 0x000fe400078208ff */
[-C--:B--2---:R-:W-:Y:S02]  /*186f0*/  @!P2 LEA.HI.X R9, R16, R3.reuse, R17, 0x1, P0 ;  /* 0x000000031009a211 */ /* 0x084fe400000f0c11 */
[----:B------:R-:W-:-:S03]  /*18700*/  @!P3 LEA.HI.X R15, R2, R3, R184, 0x1, P1 ;  /* 0x00000003020fb211 */ /* 0x000fc600008f0cb8 */
[----:B------:R4:W-:Y:S04]  /*18710*/  @!P2 ST.E.128 desc[UR42][R8.64], RZ ;  /* 0x000000ff0800a985 */ /* 0x0009e8000c101d2a */
[----:B------:R4:W-:Y:S02]  /*18720*/  @!P3 ST.E.128 desc[UR42][R14.64], RZ ;  /* 0x000000ff0e00b985 */ /* 0x0009e4000c101d2a */
.L_x_9609:
[----:B------:R-:W-:Y:S05]  /*18730*/  BSYNC B1 ;  /* 0x0000000000017941 */ /* 0x000fea0003800000 */
.L_x_9608:
[----:B------:R-:W-:-:S03]  /*18740*/  UMOV UR4, 0xffffffff ;  /* 0xffffffff00047882 */ /* 0x000fc60000000000 */
[----:B------:R-:W-:Y:S05]  /*18750*/  BRA.DIV UR4, `(.L_x_9610) ;  /* 0x000000aa04207947 */ /* 0x000fea000b800000 */
[----:B--2---:R2:W0:Y:S04]  /*18760*/  SHFL.IDX PT, R3, R4, 0x1, 0x181f ;  /* 0x00381f0004037f89 */ /* 0x00442800000e0000 */
[----:B---34-:R2:W3:Y:S02]  /*18770*/  SHFL.IDX PT, R14, R0, 0x1, 0x181f ;  /* 0x00381f00000e7f89 */ /* 0x0184e400000e0000 */
.L_x_9871:
[----:B------:R-:W-:Y:S01]  /*18780*/  VIADD R8, R192, 0x20 ;  /* 0x00000020c0087836 */ /* 0x000fe20000000000 */
        /* <DEDUP_REMOVED lines=10> */
[----:B------:R4:W-:Y:S04]  /*18830*/  @!P2 ST.E.128 desc[UR42][R8.64], RZ ;  /* 0x000000ff0800a985 */ /* 0x0009e8000c101d2a */
[----:B------:R4:W-:Y:S02]  /*18840*/  @!P3 ST.E.128 desc[UR42][R14.64], RZ ;  /* 0x000000ff0e00b985 */ /* 0x0009e4000c101d2a */
.L_x_9612:
[----:B------:R-:W-:Y:S05]  /*18850*/  BSYNC B1 ;  /* 0x0000000000017941 */ /* 0x000fea0003800000 */
.L_x_9611:
[----:B------:R-:W-:-:S03]  /*18860*/  UMOV UR4, 0xffffffff ;  /* 0xffffffff00047882 */ /* 0x000fc60000000000 */
[----:B------:R-:W-:Y:S05]  /*18870*/  BRA.DIV UR4, `(.L_x_9613) ;  /* 0x000000aa04207947 */ /* 0x000fea000b800000 */
[----:B0-----:R0:W0:Y:S04]  /*18880*/  SHFL.IDX PT, R3, R4, 0x2, 0x181f ;  /* 0x00581f0004037f89 */ /* 0x00102800000e0000 */
[----:B---34-:R3:W4:Y:S02]  /*18890*/  SHFL.IDX PT, R14, R0, 0x2, 0x181f ;  /* 0x00581f00000e7f89 */ /* 0x01872400000e0000 */
.L_x_9875:
[----:B------:R-:W-:Y:S01]  /*188a0*/  IADD3 R8, R192, 0x40, RZ ;  /* 0x00000040c0087810 */ /* 0x000fe20007ffe0ff */
[----:B------:R-:W-:Y:S03]  /*188b0*/  BSSY B1, `(.L_x_9614) ;  /* 0x000000c000017945 */ /* 0x000fe60003800000 */
        /* <DEDUP_REMOVED lines=11> */
.L_x_9615:
[----:B------:R-:W-:Y:S05]  /*18970*/  BSYNC B1 ;  /* 0x0000000000017941 */ /* 0x000fea0003800000 */
.L_x_9614:
[----:B------:R-:W-:-:S03]  /*18980*/  UMOV UR4, 0xffffffff ;  /* 0xffffffff00047882 */ /* 0x000fc60000000000 */
[----:B------:R-:W-:Y:S05]  /*18990*/  BRA.DIV UR4, `(.L_x_9616) ;  /* 0x000000aa04207947 */ /* 0x000fea000b800000 */
[----:B0-----:R0:W0:Y:S04]  /*189a0*/  SHFL.IDX PT, R3, R4, 0x3, 0x181f ;  /* 0x00781f0004037f89 */ /* 0x00102800000e0000 */
[----:B----4-:R4:W0:Y:S02]  /*189b0*/  SHFL.IDX PT, R14, R0, 0x3, 0x181f ;  /* 0x00781f00000e7f89 */ /* 0x01082400000e0000 */
.L_x_9879:
[----:B-1234-:R-:W-:-:S05]  /*189c0*/  VIADD R0, R192, 0x60 ;  /* 0x00000060c0007836 */ /* 0x01efca0000000000 */
        /* <DEDUP_REMOVED lines=11> */
.L_x_9599:
[----:B------:R-:W-:Y:S05]  /*18a80*/  BSYNC B0 ;  /* 0x0000000000007941 */ /* 0x000fea0003800000 */
.L_x_9585:
[----:B------:R-:W-:Y:S02]  /*18a90*/  ULDC UR4, c[0x0][0xc3c] ;  /* 0x00030f0000047ab9 */ /* 0x000fe40000000800 */
[----:B---3--:R-:W-:-:S13]  /*18aa0*/  ISETP.GE.AND P0, PT, R7, UR4, PT ;  /* 0x0000000407007c0c */ /* 0x008fda000bf06270 */
[----:B------:R-:W-:Y:S05]  /*18ab0*/  @!P0 BRA `(.L_x_9617) ;  /* 0xfffffe8400d48947 */ /* 0x000fea000383ffff */
[----:B------:R-:W-:Y:S05]  /*18ac0*/  BRA `(.L_x_9383) ;  /* 0x0000007800487947 */ /* 0x000fea0003800000 */
.L_x_9381:
        /* <DEDUP_REMOVED lines=16> */
.L_x_9618:
        /* <DEDUP_REMOVED lines=43> */
.L_x_9622:
        /* <DEDUP_REMOVED lines=37> */
.L_x_9620:
        /* <DEDUP_REMOVED lines=13> */
.L_x_9623:
        /* <DEDUP_REMOVED lines=11> */
[----:B0-----:R-:W-:-:S02]  /*19250*/  IADD3 R2, R8, 0xffffffe, RZ ;  /* 0x0ffffffe08027810 */ /* 0x001fc40007ffe0ff */
[----:B------:R-:W-:-:S05]  /*19260*/  IABS R8, R5 ;  /* 0x0000000500087213 */ /* 0x000fca0000000000 */
        /* <DEDUP_REMOVED lines=8> */
[----:B------:R-:W-:Y:S02]  /*192f0*/  IADD3 R11, R10, 0xffffffe, RZ ;  /* 0x0ffffffe0a0b7810 */ /* 0x000fe40007ffe0ff */
[----:B------:R-:W-:Y:S02]  /*19300*/  LOP3.LUT R8, R5, R6, RZ, 0x3c, !PT ;  /* 0x0000000605087212 */ /* 0x000fe400078e3cff */
        /* <DEDUP_REMOVED lines=29> */
[----:B------:R-:W-:-:S05]  /*194e0*/  IADD3 R3, -R10, RZ, RZ ;  /* 0x000000ff0a037210 */ /* 0x000fca0007ffe1ff */
        /* <DEDUP_REMOVED lines=9> */
.L_x_9624:
        /* <DEDUP_REMOVED lines=41> */
[----:B0-----:R-:W-:-:S05]  /*19810*/  IMAD.MOV R9, RZ, RZ, -R3 ;  /* 0x000000ffff097224 */ /* 0x001fca00078e0a03 */
[----:B------:R-:W-:Y:S02]  /*19820*/  MOV R5, R9 ;  /* 0x0000000900057202 */ /* 0x000fe40000000f00 */
        /* <DEDUP_REMOVED lines=16> */
[----:B------:R-:W-:-:S05]  /*19930*/  @!P1 LOP3.LUT R2, RZ, R13, RZ, 0x33, !PT ;  /* 0x0000000dff029212 */ /* 0x000fca00078e33ff */
[----:B------:R-:W-:-:S07]  /*19940*/  IMAD R18, R2, R18, R3 ;  /* 0x0000001202127224 */ /* 0x000fce00078e0203 */
.L_x_9625:
[----:B------:R-:W-:-:S05]  /*19950*/  LOP3.LUT R17, RZ, R2, RZ, 0x33, !PT ;  /* 0x00000002ff117212 */ /* 0x000fca00078e33ff */
[----:B------:R-:W-:Y:S01]  /*19960*/  IMAD.IADD R17, R6, 0x1, R17 ;  /* 0x0000000106117824 */ /* 0x000fe200078e0211 */
[----:B------:R-:W-:Y:S06]  /*19970*/  BRA `(.L_x_9626) ;  /* 0x00000000000c7947 */ /* 0x000fec0003800000 */
.L_x_9621:
[----:B------:R-:W-:Y:S01]  /*19980*/  IMAD.MOV.U32 R17, RZ, RZ, RZ ;  /* 0x000000ffff117224 */ /* 0x000fe200078e00ff */
[----:B------:R-:W-:Y:S01]  /*19990*/  MOV R16, UR6 ;  /* 0x0000000600107c02 */ /* 0x000fe20008000f00 */
[----:B------:R-:W-:-:S07]  /*199a0*/  IMAD.MOV.U32 R18, RZ, RZ, RZ ;  /* 0x000000ffff127224 */ /* 0x000fce00078e00ff */
.L_x_9626:
[----:B------:R-:W-:-:S13]  /*199b0*/  ISETP.NE.AND P0, PT, R7, RZ, PT ;  /* 0x000000ff0700720c */ /* 0x000fda0003f05270 */
[----:B------:R-:W0:Y:S01]  /*199c0*/  @!P0 S2R R3, SR_CgaCtaId ;  /* 0x0000000000038919 */ /* 0x000e220000008800 */
[----:B------:R-:W-:-:S04]  /*199d0*/  @!P0 MOV R2, 0x400 ;  /* 0x0000040000028802 */ /* 0x000fc80000000f00 */
[----:B0-----:R-:W-:-:S05]  /*199e0*/  @!P0 LEA R2, R3, R2, 0x18 ;  /* 0x0000000203028211 */ /* 0x001fca00078ec0ff */
[----:B------:R1:W-:Y:S01]  /*199f0*/  @!P0 STS.128 [R2+0x288d0], R16 ;  /* 0x0288d01002008388 */ /* 0x0003e20000000c00 */
[----:B------:R-:W-:Y:S06]  /*19a00*/  BAR.ARV 0x5, 0x180 ;  /* 0x0146000000007b1d */ /* 0x000fec0000002000 */
.L_x_9619:
        /* <DEDUP_REMOVED lines=30> */
[----:B------:R-:W-:-:S05]  /*19bf0*/  MOV R22, UR4 ;  /* 0x0000000400167c02 */ /* 0x000fca0008000f00 */
[----:B------:R-:W-:-:S05]  /*19c00*/  IMAD R0, R35, 0x2, R22 ;  /* 0x0000000223007824 */ /* 0x000fca00078e0216 */
[----:B------:R2:W-:Y:S02]  /*19c10*/  STL [R1+0x8], R0 ;  /* 0x0000080001007387 */ /* 0x0005e40000100800 */
.L_x_9730:
[----:B0-----:R-:W0:Y:S02]  /*19c20*/  LDC.64 R2, c[0x0][0xc88] ;  /* 0x00032200ff027b82 */ /* 0x001e240000000a00 */
[----:B0-----:R-:W-:-:S05]  /*19c30*/  IMAD.WIDE R2, R19, 0x4, R2 ;  /* 0x0000000413027825 */ /* 0x001fca00078e0202 */
[----:B--2---:R-:W2:Y:S01]  /*19c40*/  LDG.E R33, desc[UR42][R2.64] ;  /* 0x0000002a02217981 */ /* 0x004ea2000c1e1900 */
        /* <DEDUP_REMOVED lines=44> */
[----:B------:R-:W-:Y:S01]  /*19f10*/  MOV R9, UR4 ;  /* 0x0000000400097c02 */ /* 0x000fe20008000f00 */
[----:B---3--:R0:W-:Y:S04]  /*19f20*/  STL [R1+0x10], R8 ;  /* 0x0000100801007387 */ /* 0x0081e80000100800 */
[----:B--2---:R0:W-:Y:S01]  /*19f30*/  STL [R1], R13 ;  /* 0x0000000d01007387 */ /* 0x0041e20000100800 */
[----:B------:R-:W-:Y:S01]  /*19f40*/  IMAD.MOV.U32 R12, RZ, RZ, R8 ;  /* 0x000000ffff0c7224 */ /* 0x000fe200078e0008 */
[----:B------:R-:W-:Y:S06]  /*19f50*/  @P2 BRA `(.L_x_9628) ;  /* 0x0000000000142947 */ /* 0x000fec0003800000 */
[----:B------:R-:W-:Y:S05]  /*19f60*/  @!P0 BRA `(.L_x_9628) ;  /* 0x0000000000108947 */ /* 0x000fea0003800000 */
[----:B0-----:R-:W2:Y:S04]  /*19f70*/  LDG.E R8, desc[UR42][R2.64] ;  /* 0x0000002a02087981 */ /* 0x001ea8000c1e1900 */
[----:B------:R-:W2:Y:S02]  /*19f80*/  LDG.E R7, desc[UR42][R2.64+0x4] ;  /* 0x0000042a02077981 */ /* 0x000ea4000c1e1900 */
[----:B--2---:R-:W-:-:S05]  /*19f90*/  IMAD.IADD R12, R7, 0x1, -R8 ;  /* 0x00000001070c7824 */ /* 0x004fca00078e0a08 */
[----:B------:R1:W-:Y:S02]  /*19fa0*/  STL [R1+0x10], R12 ;  /* 0x0000100c01007387 */ /* 0x0003e40000100800 */
.L_x_9628:
[----:B------:R-:W-:Y:S01]  /*19fb0*/  ULDC.64 UR4, c[0x0][0xa20] ;  /* 0x0002880000047ab9 */ /* 0x000fe20000000a00 */
[C---:B------:R-:W-:Y:S01]  /*19fc0*/  LOP3.LUT R2, R18.reuse, 0xff000000, RZ, 0xc0, !PT ;  /* 0xff00000012027812 */ /* 0x040fe200078ec0ff */
[----:B------:R-:W-:Y:S01]  /*19fd0*/  IMAD.MOV.U32 R34, RZ, RZ, R33 ;  /* 0x000000ffff227224 */ /* 0x000fe200078e0021 */
[----:B------:R-:W-:Y:S02]  /*19fe0*/  ISETP.NE.U32.AND P0, PT, RZ, UR4, PT ;  /* 0x00000004ff007c0c */ /* 0x000fe4000bf05070 */
[----:B------:R-:W-:Y:S02]  /*19ff0*/  SHF.R.U32.HI R3, RZ, 0x8, R2 ;  /* 0x00000008ff037819 */ /* 0x000fe40000011602 */
[----:B------:R-:W-:Y:S02]  /*1a000*/  ISETP.NE.AND.EX P0, PT, RZ, UR5, PT, P0 ;  /* 0x00000005ff007c0c */ /* 0x000fe4000bf05300 */
[C---:B0-----:R-:W-:Y:S02]  /*1a010*/  LOP3.LUT R8, R18.reuse, 0xff0000, RZ, 0xc0, !PT ;  /* 0x00ff000012087812 */ /* 0x041fe400078ec0ff */
[----:B------:R-:W-:-:S02]  /*1a020*/  LOP3.LUT R18, R18, 0xffff, RZ, 0xc0, !PT ;  /* 0x0000ffff12127812 */ /* 0x000fc400078ec0ff */
[----:B------:R-:W-:-:S07]  /*1a030*/  LEA.HI R8, R8, R3, RZ, 0x10 ;  /* 0x0000000308087211 */ /* 0x000fce00078f80ff */
[----:B------:R-:W-:Y:S05]  /*1a040*/  @!P0 BRA `(.L_x_9629) ;  /* 0x0000000000108947 */ /* 0x000fea0003800000 */
[----:B------:R-:W-:-:S04]  /*1a050*/  IADD3 R2, P0, R23, UR4, RZ ;  /* 0x0000000417027c10 */ /* 0x000fc8000ff1e0ff */
[----:B------:R-:W-:-:S05]  /*1a060*/  IADD3.X R3, R24, UR5, RZ, P0, !PT ;  /* 0x0000000518037c10 */ /* 0x000fca00087fe4ff */
[----:B------:R0:W5:Y:S01]  /*1a070*/  LDG.E R9, desc[UR42][R2.64] ;  /* 0x0000002a02097981 */ /* 0x000162000c1e1900 */
[----:B------:R-:W-:Y:S05]  /*1a080*/  BRA `(.L_x_9630) ;  /* 0x0000000000247947 */ /* 0x000fea0003800000 */
.L_x_9629:
        /* <DEDUP_REMOVED lines=9> */
.L_x_9630:
[----:B0-----:R-:W2:Y:S01]  /*1a120*/  @P1 LDG.E R2, desc[UR42][R4.64] ;  /* 0x0000002a04021981 */ /* 0x001ea2000c1e1900 */
[----:B------:R-:W0:Y:S03]  /*1a130*/  LDC R3, c[0x0][0x448] ;  /* 0x00011200ff037b82 */ /* 0x000e260000000800 */
[----:B------:R-:W2:Y:S01]  /*1a140*/  @P1 LDG.E R11, desc[UR42][R4.64+0x4] ;  /* 0x0000042a040b1981 */ /* 0x000ea2000c1e1900 */
[----:B-----5:R-:W-:Y:S01]  /*1a150*/  IMAD.IADD R9, R9, 0x1, -R13 ;  /* 0x0000000109097824 */ /* 0x020fe200078e0a0d */
[----:B------:R-:W-:Y:S01]  /*1a160*/  BSSY B0, `(.L_x_9631) ;  /* 0x0000035000007945 */ /* 0x000fe20003800000 */
[----:B------:R-:W-:Y:S01]  /*1a170*/  LOP3.LUT R37, R8, 0xff, RZ, 0xc0, !PT ;  /* 0x000000ff08257812 */ /* 0x000fe200078ec0ff */
[----:B------:R-:W-:Y:S01]  /*1a180*/  IMAD.MOV.U32 R13, RZ, RZ, RZ ;  /* 0x000000ffff0d7224 */ /* 0x000fe200078e00ff */
[----:B0-----:R-:W-:-:S13]  /*1a190*/  ISETP.NE.AND P0, PT, R3, 0x1, PT ;  /* 0x000000010300780c */ /* 0x001fda0003f05270 */
[----:B------:R-:W0:Y:S08]  /*1a1a0*/  @P0 LDC R7, c[0x0][0x44c] ;  /* 0x00011300ff070b82 */ /* 0x000e300000000800 */
[----:B------:R-:W3:Y:S01]  /*1a1b0*/  @P0 LDC R3, c[0x0][0x450] ;  /* 0x00011400ff030b82 */ /* 0x000ee20000000800 */
[----:B--2---:R-:W-:Y:S01]  /*1a1c0*/  @P1 IMAD.IADD R6, R11, 0x1, -R2 ;  /* 0x000000010b061824 */ /* 0x004fe200078e0a02 */
[----:B------:R-:W-:-:S03]  /*1a1d0*/  SHF.L.U32 R2, R17, 0x7, RZ ;  /* 0x0000000711027819 */ /* 0x000fc600000006ff */
[----:B------:R-:W-:Y:S02]  /*1a1e0*/  IMAD.IADD R36, R9, 0x1, R6 ;  /* 0x0000000109247824 */ /* 0x000fe400078e0206 */
[----:B------:R-:W-:-:S04]  /*1a1f0*/  VIADD R2, R2, 0x7f ;  /* 0x0000007f02027836 */ /* 0x000fc80000000000 */
[----:B0-----:R-:W-:Y:S01]  /*1a200*/  @P0 IMAD.HI.U32 R10, R2, R7, RZ ;  /* 0x00000007020a0227 */ /* 0x001fe200078e00ff */
[----:B------:R-:W-:-:S04]  /*1a210*/  IADD3 R7, R36, 0x80, -R12 ;  /* 0x0000008024077810 */ /* 0x000fc80007ffe80c */
[----:B---3--:R-:W-:Y:S01]  /*1a220*/  @P0 SHF.R.U32.HI R2, RZ, R3, R10 ;  /* 0x00000003ff020219 */ /* 0x008fe2000001160a */
[----:B------:R-:W-:-:S03]  /*1a230*/  VIADD R3, R36, 0x7f ;  /* 0x0000007f24037836 */ /* 0x000fc60000000000 */
[----:B------:R-:W-:Y:S02]  /*1a240*/  IADD3 R2, R7, R2, RZ ;  /* 0x0000000207027210 */ /* 0x000fe40007ffe0ff */
[----:B------:R-:W-:-:S04]  /*1a250*/  SHF.R.S32.HI R4, RZ, 0x1f, R3 ;  /* 0x0000001fff047819 */ /* 0x000fc80000011403 */
[----:B------:R-:W-:Y:S02]  /*1a260*/  LEA.HI R4, R4, R3, RZ, 0x7 ;  /* 0x0000000304047211 */ /* 0x000fe400078f38ff */
[----:B------:R-:W-:Y:S02]  /*1a270*/  SHF.R.S32.HI R3, RZ, 0x1f, R2 ;  /* 0x0000001fff037819 */ /* 0x000fe40000011402 */
[----:B------:R-:W-:Y:S02]  /*1a280*/  SHF.R.S32.HI R5, RZ, 0x7, R4 ;  /* 0x00000007ff057819 */ /* 0x000fe40000011404 */
[----:B------:R-:W-:Y:S02]  /*1a290*/  LEA.HI R3, R3, R2, RZ, 0x7 ;  /* 0x0000000203037211 */ /* 0x000fe400078f38ff */
[----:B------:R-:W-:Y:S02]  /*1a2a0*/  SHF.R.U32.HI R4, RZ, 0x10, R8 ;  /* 0x00000010ff047819 */ /* 0x000fe40000011608 */
[----:B------:R-:W-:-:S04]  /*1a2b0*/  SHF.R.S32.HI R10, RZ, 0x7, R3 ;  /* 0x00000007ff0a7819 */ /* 0x000fc80000011403 */
[----:B------:R-:W-:-:S04]  /*1a2c0*/  VIMNMX R10, R5, R10, PT ;  /* 0x0000000a050a7248 */ /* 0x000fc80003fe0100 */
[----:B------:R-:W-:-:S13]  /*1a2d0*/  ISETP.GE.AND P0, PT, R10, 0x1, PT ;  /* 0x000000010a00780c */ /* 0x000fda0003f06270 */
[----:B------:R-:W-:Y:S05]  /*1a2e0*/  @!P0 BRA `(.L_x_9632) ;  /* 0x0000000000708947 */ /* 0x000fea0003800000 */
[----:B------:R-:W-:Y:S01]  /*1a2f0*/  ISETP.NE.AND P0, PT, R4, RZ, PT ;  /* 0x000000ff0400720c */ /* 0x000fe20003f05270 */
[----:B------:R-:W-:-:S03]  /*1a300*/  ULDC UR4, c[0x0][0x9f0] ;  /* 0x00027c0000047ab9 */ /* 0x000fc60000000800 */
[----:B------:R-:W-:-:S04]  /*1a310*/  SEL R8, R4, UR4, P0 ;  /* 0x0000000404087c07 */ /* 0x000fc80008000000 */
[----:B-1----:R-:W-:Y:S02]  /*1a320*/  IABS R12, R8 ;  /* 0x00000008000c7213 */ /* 0x002fe40000000000 */
        /* <DEDUP_REMOVED lines=24> */
.L_x_9632:
[----:B------:R-:W-:Y:S05]  /*1a4b0*/  BSYNC B0 ;  /* 0x0000000000007941 */ /* 0x000fea0003800000 */
.L_x_9631:
[-C--:B------:R-:W-:Y:S01]  /*1a4c0*/  IMAD R2, R37, R13.reuse, RZ ;  /* 0x0000000d25027224 */ /* 0x080fe200078e02ff */
[----:B------:R-:W-:Y:S04]  /*1a4d0*/  BSSY B0, `(.L_x_9633) ;  /* 0x0000114000007945 */ /* 0x000fe80003800000 */
[C---:B------:R-:W-:Y:S01]  /*1a4e0*/  VIADDMNMX R10, R2.reuse, R13, R10, PT ;  /* 0x0000000d020a7246 */ /* 0x040fe2000380010a */
[----:B------:R-:W-:-:S03]  /*1a4f0*/  IMAD R2, R2, 0x80, -R9 ;  /* 0x0000008002027824 */ /* 0x000fc600078e0a09 */
[----:B------:R-:W-:-:S04]  /*1a500*/  LEA R10, R10, -R9, 0x7 ;  /* 0x800000090a0a7211 */ /* 0x000fc800078e38ff */
[----:B------:R-:W-:Y:S02]  /*1a510*/  VIMNMX R10, R10, R6, PT ;  /* 0x000000060a0a7248 */ /* 0x000fe40003fe0100 */
[----:B------:R-:W-:-:S04]  /*1a520*/  VIMNMX R6, RZ, R2, !PT ;  /* 0x00000002ff067248 */ /* 0x000fc80007fe0100 */
        /* <DEDUP_REMOVED lines=16> */
[----:B------:R0:W2:Y:S02]  /*1a630*/  SHFL.IDX PT, R14, R8, RZ, 0x1f ;  /* 0x00001fff080e7589 */ /* 0x0000a400000e0000 */
.L_x_9882:
[----:B--2---:R-:W-:Y:S02]  /*1a640*/  ISETP.NE.AND P0, PT, R14, RZ, PT ;  /* 0x000000ff0e00720c */ /* 0x004fe40003f05270 */
[----:B------:R-:W-:-:S11]  /*1a650*/  PLOP3.LUT P6, PT, PT, PT, PT, 0x8, 0x0 ;  /* 0x000000000000781c */ /* 0x000fd60003fce170 */
[----:B------:R-:W-:Y:S05]  /*1a660*/  @P0 BRA `(.L_x_9636) ;  /* 0x00000000000c0947 */ /* 0x000fea0003800000 */
[----:B------:R-:W-:-:S03]  /*1a670*/  UMOV UR4, 0xffffffff ;  /* 0xffffffff00047882 */ /* 0x000fc60000000000 */
[----:B------:R-:W-:Y:S05]  /*1a680*/  BRA.DIV UR4, `(.L_x_9637) ;  /* 0x0000008e04607947 */ /* 0x000fea000b800000 */
[----:B------:R-:W-:-:S13]  /*1a690*/  ELECT P6, URZ, PT ;  /* 0x00000000003f782f */ /* 0x000fda00038c0000 */
.L_x_9636:
        /* <DEDUP_REMOVED lines=9> */
.L_x_9885:
[----:B------:R-:W-:Y:S05]  /*1a730*/  BSYNC B1 ;  /* 0x0000000000017941 */ /* 0x000fea0003800000 */
.L_x_9638:
        /* <DEDUP_REMOVED lines=10> */
.L_x_9886:
[----:B------:R-:W-:Y:S05]  /*1a7e0*/  BSYNC B2 ;  /* 0x0000000000027941 */ /* 0x000fea0003800000 */
.L_x_9642:
        /* <DEDUP_REMOVED lines=9> */
.L_x_9645:
[----:B------:R-:W-:Y:S05]  /*1a880*/  BSYNC B2 ;  /* 0x0000000000027941 */ /* 0x000fea0003800000 */
.L_x_9644:
[----:B------:R-:W-:Y:S01]  /*1a890*/  IMAD.MOV.U32 R15, RZ, RZ, RZ ;  /* 0x000000ffff0f7224 */ /* 0x000fe200078e00ff */
[----:B------:R-:W-:Y:S01]  /*1a8a0*/  UIADD3 UR4, UP0, UR40, 0x570, URZ ;  /* 0x0000057028047890 */ /* 0x000fe2000ff1e03f */
[----:B------:R-:W-:Y:S01]  /*1a8b0*/  IMAD R10, R3, 0x80, R0 ;  /* 0x00000080030a7824 */ /* 0x000fe200078e0200 */
[----:B------:R-:W-:Y:S01]  /*1a8c0*/  PLOP3.LUT P0, PT, PT, PT, PT, 0x80, 0x0 ;  /* 0x000000000000781c */ /* 0x000fe20003f0f070 */
[----:B------:R-:W-:Y:S01]  /*1a8d0*/  IMAD R11, R27, 0x8000, R22 ;  /* 0x000080001b0b7824 */ /* 0x000fe200078e0216 */
[----:B------:R-:W-:Y:S01]  /*1a8e0*/  R2UR UR10, R15 ;  /* 0x000000000f0a72ca */ /* 0x000fe200000e0000 */
[----:B------:R-:W-:Y:S01]  /*1a8f0*/  IMAD.SHL.U32 R14, R27, 0x4000, RZ ;  /* 0x000040001b0e7824 */ /* 0x000fe200078e00ff */
[----:B------:R-:W-:Y:S01]  /*1a900*/  IADD3 R10, R10, -0x80, RZ ;  /* 0xffffff800a0a7810 */ /* 0x000fe20007ffe0ff */
[----:B-1----:R-:W-:Y:S01]  /*1a910*/  VIADD R12, R8, 0x28890 ;  /* 0x00028890080c7836 */ /* 0x002fe20000000000 */
[----:B------:R-:W-:Y:S01]  /*1a920*/  UIADD3.X UR5, URZ, UR41, URZ, UP0, !UPT ;  /* 0x000000293f057290 */ /* 0x000fe200087fe43f */
[----:B------:R-:W-:Y:S01]  /*1a930*/  VIADD R13, R11, 0x18400 ;  /* 0x000184000b0d7836 */ /* 0x000fe20000000000 */
[----:B------:R-:W-:Y:S01]  /*1a940*/  UMOV UR6, 0x0 ;  /* 0x0000000000067882 */ /* 0x000fe20000000000 */
[----:B------:R-:W-:-:S09]  /*1a950*/  UMOV UR7, 0x12f00000 ;  /* 0x12f0000000077882 */ /* 0x000fd20000000000 */
.L_x_9646:
        /* <DEDUP_REMOVED lines=16> */
.L_x_9647:
        /* <DEDUP_REMOVED lines=13> */
.L_x_9887:
[----:B------:R-:W-:Y:S05]  /*1ab30*/  BSYNC B2 ;  /* 0x0000000000027941 */ /* 0x000fea0003800000 */
.L_x_9648:
        /* <DEDUP_REMOVED lines=11> */
.L_x_9651:
[----:B------:R-:W-:Y:S05]  /*1abf0*/  BSYNC B2 ;  /* 0x0000000000027941 */ /* 0x000fea0003800000 */
.L_x_9650:
[----:B------:R-:W-:Y:S01]  /*1ac00*/  R2UR UR10, R15 ;  /* 0x000000000f0a72ca */ /* 0x000fe200000e0000 */
[----:B------:R-:W-:Y:S01]  /*1ac10*/  UIADD3 UR4, UP0, UR40, 0x670, URZ ;  /* 0x0000067028047890 */ /* 0x000fe2000ff1e03f */
[----:B------:R-:W-:Y:S01]  /*1ac20*/  R2UR UR6, R12 ;  /* 0x000000000c0672ca */ /* 0x000fe200000e0000 */
[----:B01----:R-:W-:Y:S01]  /*1ac30*/  VIADD R8, R8, 0x288b0 ;  /* 0x000288b008087836 */ /* 0x003fe20000000000 */
[----:B------:R-:W-:Y:S01]  /*1ac40*/  R2UR UR7, R13 ;  /* 0x000000000d0772ca */ /* 0x000fe200000e0000 */
[----:B------:R-:W-:Y:S01]  /*1ac50*/  UIADD3.X UR5, URZ, UR41, URZ, UP0, !UPT ;  /* 0x000000293f057290 */ /* 0x000fe200087fe43f */
[----:B------:R-:W-:Y:S02]  /*1ac60*/  LEA R14, R14, R22, 0x1 ;  /* 0x000000160e0e7211 */ /* 0x000fe400078e08ff */
[----:B------:R-:W-:-:S03]  /*1ac70*/  PLOP3.LUT P0, PT, PT, PT, PT, 0x80, 0x0 ;  /* 0x000000000000781c */ /* 0x000fc60003f0f070 */
[----:B------:R-:W-:-:S10]  /*1ac80*/  VIADD R9, R14, 0x400 ;  /* 0x000004000e097836 */ /* 0x000fd40000000000 */
.L_x_9652:
        /* <DEDUP_REMOVED lines=15> */
.L_x_9653:
        /* <DEDUP_REMOVED lines=10> */
.L_x_9641:
[----:B------:R-:W-:Y:S05]  /*1ae20*/  BSYNC B1 ;  /* 0x0000000000017941 */ /* 0x000fea0003800000 */
.L_x_9640:
[----:B-1----:R-:W-:Y:S01]  /*1ae30*/  IADD3 R12, R3, -0x2, RZ ;  /* 0xfffffffe030c7810 */ /* 0x002fe20007ffe0ff */
        /* <DEDUP_REMOVED lines=8> */
.L_x_9668:
        /* <DEDUP_REMOVED lines=11> */
.L_x_9888:
[----:B------:R-:W-:Y:S05]  /*1af70*/  BSYNC B2 ;  /* 0x0000000000027941 */ /* 0x000fea0003800000 */
.L_x_9656:
        /* <DEDUP_REMOVED lines=9> */
.L_x_9659:
[----:B------:R-:W-:Y:S05]  /*1b010*/  BSYNC B2 ;  /* 0x0000000000027941 */ /* 0x000fea0003800000 */
.L_x_9658:
        /* <DEDUP_REMOVED lines=11> */
.L_x_9660:
        /* <DEDUP_REMOVED lines=16> */
.L_x_9661:
        /* <DEDUP_REMOVED lines=13> */
.L_x_9889:
[----:B------:R-:W-:Y:S05]  /*1b2a0*/  BSYNC B2 ;  /* 0x0000000000027941 */ /* 0x000fea0003800000 */
.L_x_9662:
[----:B------:R-:W-:Y:S01]  /*1b2b0*/  BSSY B2, `(.L_x_9664) ;  /* 0x000000b000027945 */ /* 0x000fe20003800000 */
[----:B------:R-:W-:Y:S01]  /*1b2c0*/  MOV R14, 0x0 ;  /* 0x00000000000e7802 */ /* 0x000fe20000000f00 */
[----:B------:R-:W-:Y:S02]  /*1b2d0*/  IMAD.MOV.U32 R15, RZ, RZ, 0x12f00000 ;  /* 0x12f00000ff0f7424 */ /* 0x000fe400078e00ff */
        /* <DEDUP_REMOVED lines=8> */
.L_x_9665:
[----:B------:R-:W-:Y:S05]  /*1b360*/  BSYNC B2 ;  /* 0x0000000000027941 */ /* 0x000fea0003800000 */
.L_x_9664:
        /* <DEDUP_REMOVED lines=8> */
.L_x_9666:
        /* <DEDUP_REMOVED lines=15> */
.L_x_9667:
        /* <DEDUP_REMOVED lines=10> */
.L_x_9655:
[----:B------:R-:W-:Y:S05]  /*1b580*/  BSYNC B1 ;  /* 0x0000000000017941 */ /* 0x000fea0003800000 */
.L_x_9654:
[C---:B------:R-:W-:Y:S01]  /*1b590*/  ISETP.GT.AND P2, PT, R12.reuse, R6, PT ;  /* 0x000000060c00720c */ /* 0x040fe20003f44270 */
[----:B------:R-:W-:Y:S02]  /*1b5a0*/  VIADD R27, R27, 0x1 ;  /* 0x000000011b1b7836 */ /* 0x000fe40000000000 */
[----:B------:R-:W-:-:S03]  /*1b5b0*/  VIADD R12, R12, 0xffffffff ;  /* 0xffffffff0c0c7836 */ /* 0x000fc60000000000 */
[----:B------:R-:W-:-:S04]  /*1b5c0*/  ISETP.NE.AND P1, PT, R27, 0x2, PT ;  /* 0x000000021b00780c */ /* 0x000fc80003f25270 */
[----:B------:R-:W-:Y:S02]  /*1b5d0*/  SEL R3, RZ, 0x1, P1 ;  /* 0x00000001ff037807 */ /* 0x000fe40000800000 */
[----:B------:R-:W-:Y:S02]  /*1b5e0*/  SEL R27, R27, RZ, P1 ;  /* 0x000000ff1b1b7207 */ /* 0x000fe40000800000 */
[----:B------:R-:W-:Y:S01]  /*1b5f0*/  LOP3.LUT R29, R29, R3, RZ, 0x3c, !PT ;  /* 0x000000031d1d7212 */ /* 0x000fe200078e3cff */
[----:B------:R-:W-:Y:S06]  /*1b600*/  @P2 BRA `(.L_x_9668) ;  /* 0xfffffff8002c2947 */ /* 0x000fec000383ffff */
.L_x_9634:
[----:B------:R-:W-:Y:S05]  /*1b610*/  BSYNC B0 ;  /* 0x0000000000007941 */ /* 0x000fea0003800000 */
.L_x_9633:
        /* <DEDUP_REMOVED lines=11> */
[----:B----4-:R-:W-:-:S05]  /*1b6d0*/  @P1 SHF.R.U32.HI R2, RZ, R3, R0 ;  /* 0x00000003ff021219 */ /* 0x010fca0000011600 */
[----:B------:R-:W-:-:S05]  /*1b6e0*/  IMAD.IADD R2, R7, 0x1, R2 ;  /* 0x0000000107027824 */ /* 0x000fca00078e0202 */
[----:B------:R-:W-:-:S04]  /*1b6f0*/  SHF.R.S32.HI R3, RZ, 0x1f, R2 ;  /* 0x0000001fff037819 */ /* 0x000fc80000011402 */
[----:B------:R-:W-:-:S04]  /*1b700*/  LEA.HI R3, R3, R2, RZ, 0x7 ;  /* 0x0000000203037211 */ /* 0x000fc800078f38ff */
[----:B------:R-:W-:-:S04]  /*1b710*/  SHF.R.S32.HI R0, RZ, 0x7, R3 ;  /* 0x00000007ff007819 */ /* 0x000fc80000011403 */
[----:B------:R-:W-:Y:S01]  /*1b720*/  VIMNMX R5, R5, R0, PT ;  /* 0x0000000005057248 */ /* 0x000fe20003fe0100 */
[----:B------:R-:W-:-:S03]  /*1b730*/  IMAD.MOV.U32 R0, RZ, RZ, RZ ;  /* 0x000000ffff007224 */ /* 0x000fc600078e00ff */
[----:B------:R-:W-:-:S13]  /*1b740*/  ISETP.GE.AND P1, PT, R5, 0x1, PT ;  /* 0x000000010500780c */ /* 0x000fda0003f26270 */
[----:B---3--:R-:W-:Y:S05]  /*1b750*/  @!P1 BRA `(.L_x_9670) ;  /* 0x0000000000689947 */ /* 0x008fea0003800000 */
[----:B------:R-:W-:Y:S01]  /*1b760*/  IABS R0, R4 ;  /* 0x0000000400007213 */ /* 0x000fe20000000000 */
[----:B------:R-:W-:-:S03]  /*1b770*/  IMAD.MOV.U32 R2, RZ, RZ, RZ ;  /* 0x000000ffff027224 */ /* 0x000fc600078e00ff */
[----:B0-----:R-:W0:Y:S08]  /*1b780*/  I2F.RP R8, R0 ;  /* 0x0000000000087306 */ /* 0x001e300000209400 */
[----:B0-----:R-:W0:Y:S02]  /*1b790*/  MUFU.RCP R8, R8 ;  /* 0x0000000800087308 */ /* 0x001e240000001000 */
[----:B0-----:R-:W-:-:S06]  /*1b7a0*/  IADD3 R9, R8, 0xffffffe, RZ ;  /* 0x0ffffffe08097810 */ /* 0x001fcc0007ffe0ff */
        /* <DEDUP_REMOVED lines=21> */
.L_x_9670:
[----:B------:R-:W-:Y:S05]  /*1b900*/  BSYNC B0 ;  /* 0x0000000000007941 */ /* 0x000fea0003800000 */
.L_x_9669:
[-C--:B------:R-:W-:Y:S01]  /*1b910*/  IMAD R37, R37, R0.reuse, RZ ;  /* 0x0000000025257224 */ /* 0x080fe200078e02ff */
[----:B------:R-:W-:Y:S04]  /*1b920*/  BSSY B7, `(.L_x_9671) ;  /* 0x0000371000077945 */ /* 0x000fe80003800000 */
[----:B------:R-:W-:-:S04]  /*1b930*/  VIADDMNMX R2, R37, R0, R5, PT ;  /* 0x0000000025027246 */ /* 0x000fc80003800105 */
        /* <DEDUP_REMOVED lines=20> */
.L_x_9672:
        /* <DEDUP_REMOVED lines=10> */
[----:B------:R-:W2:Y:S01]  /*1bb20*/  LDC.64 R2, c[0x4][R2] ;  /* 0x0100000002027b82 */ /* 0x000ea20000000a00 */
[----:B------:R-:W-:Y:S01]  /*1bb30*/  IMAD.U32 R6, RZ, RZ, UR8 ;  /* 0x00000008ff067e24 */ /* 0x000fe2000f8e00ff */
[----:B------:R-:W-:Y:S01]  /*1bb40*/  MOV R11, UR5 ;  /* 0x00000005000b7c02 */ /* 0x000fe20008000f00 */
[----:B------:R-:W-:Y:S02]  /*1bb50*/  IMAD.U32 R7, RZ, RZ, UR9 ;  /* 0x00000009ff077e24 */ /* 0x000fe4000f8e00ff */
[----:B------:R-:W-:-:S02]  /*1bb60*/  IMAD.U32 R10, RZ, RZ, UR4 ;  /* 0x00000004ff0a7e24 */ /* 0x000fc4000f8e00ff */
[----:B0-----:R-:W-:Y:S02]  /*1bb70*/  IMAD.MOV.U32 R8, RZ, RZ, 0x70 ;  /* 0x00000070ff087424 */ /* 0x001fe400078e00ff */
[----:B-1----:R-:W-:Y:S02]  /*1bb80*/  IMAD.MOV.U32 R12, RZ, RZ, 0x1 ;  /* 0x00000001ff0c7424 */ /* 0x002fe400078e00ff */
[----:B------:R-:W-:-:S07]  /*1bb90*/  IMAD.MOV.U32 R13, RZ, RZ, RZ ;  /* 0x000000ffff0d7224 */ /* 0x000fce00078e00ff */
[----:B------:R-:W-:-:S07]  /*1bba0*/  LEPC R20, `(.L_x_9675) ;  /* 0x000000001014794e */ /* 0x000fce0000000000 */
[----:B--2---:R-:W-:Y:S05]  /*1bbb0*/  CALL.ABS.NOINC R2 ;  /* 0x0000000002007343 */ /* 0x004fea0003c00000 */
.L_x_9675:
[----:B------:R-:W-:Y:S05]  /*1bbc0*/  BSYNC B6 ;  /* 0x0000000000067941 */ /* 0x000fea0003800000 */
.L_x_9674:
        /* <DEDUP_REMOVED lines=9> */
[----:B------:R-:W-:Y:S01]  /*1bc60*/  MOV R4, UR6 ;  /* 0x0000000600047c02 */ /* 0x000fe20008000f00 */
[----:B------:R-:W-:Y:S01]  /*1bc70*/  IMAD.U32 R5, RZ, RZ, UR7 ;  /* 0x00000007ff057e24 */ /* 0x000fe2000f8e00ff */
[----:B------:R-:W-:Y:S01]  /*1bc80*/  MOV R11, UR5 ;  /* 0x00000005000b7c02 */ /* 0x000fe20008000f00 */
[----:B------:R-:W-:Y:S02]  /*1bc90*/  IMAD.U32 R6, RZ, RZ, UR8 ;  /* 0x00000008ff067e24 */ /* 0x000fe4000f8e00ff */
[----:B------:R-:W-:-:S02]  /*1bca0*/  IMAD.U32 R7, RZ, RZ, UR9 ;  /* 0x00000009ff077e24 */ /* 0x000fc4000f8e00ff */
[----:B------:R-:W-:Y:S02]  /*1bcb0*/  IMAD.U32 R10, RZ, RZ, UR4 ;  /* 0x00000004ff0a7e24 */ /* 0x000fe4000f8e00ff */
[----:B0-----:R-:W-:Y:S02]  /*1bcc0*/  IMAD.MOV.U32 R8, RZ, RZ, 0x70 ;  /* 0x00000070ff087424 */ /* 0x001fe400078e00ff */
[----:B-1----:R-:W-:Y:S02]  /*1bcd0*/  IMAD.MOV.U32 R12, RZ, RZ, 0x1 ;  /* 0x00000001ff0c7424 */ /* 0x002fe400078e00ff */
[----:B--2---:R-:W-:-:S07]  /*1bce0*/  IMAD.MOV.U32 R13, RZ, RZ, RZ ;  /* 0x000000ffff0d7224 */ /* 0x004fce00078e00ff */
[----:B------:R-:W-:-:S07]  /*1bcf0*/  LEPC R20, `(.L_x_9678) ;  /* 0x000000001014794e */ /* 0x000fce0000000000 */
[----:B---3--:R-:W-:Y:S05]  /*1bd00*/  CALL.ABS.NOINC R2 ;  /* 0x0000000002007343 */ /* 0x008fea0003c00000 */
.L_x_9678:
        /* <DEDUP_REMOVED lines=15> */
.L_x_9677:
[----:B------:R-:W-:Y:S05]  /*1be00*/  BSYNC B6 ;  /* 0x0000000000067941 */ /* 0x000fea0003800000 */
.L_x_9676:
[----:B------:R-:W2:Y:S01]  /*1be10*/  LDL R26, [R1+0x20] ;  /* 0x00002000011a7983 */ /* 0x000ea20000100800 */
[----:B------:R-:W-:Y:S01]  /*1be20*/  ULDC.64 UR4, c[0x0][0x9f8] ;  /* 0x00027e0000047ab9 */ /* 0x000fe20000000a00 */
[----:B------:R-:W3:Y:S01]  /*1be30*/  LDC R0, c[0x0][0x430] ;  /* 0x00010c00ff007b82 */ /* 0x000ee20000000800 */
[----:B------:R-:W-:Y:S01]  /*1be40*/  ISETP.NE.U32.AND P0, PT, RZ, UR4, PT ;  /* 0x00000004ff007c0c */ /* 0x000fe2000bf05070 */
[----:B------:R-:W4:Y:S03]  /*1be50*/  LDL R20, [R1] ;  /* 0x0000000001147983 */ /* 0x000f260000100800 */
[----:B------:R-:W-:-:S13]  /*1be60*/  ISETP.NE.AND.EX P0, PT, RZ, UR5, PT, P0 ;  /* 0x00000005ff007c0c */ /* 0x000fda000bf05300 */
[----:B------:R-:W-:Y:S01]  /*1be70*/  @P0 IADD3 R2, P1, R23, UR4, RZ ;  /* 0x0000000417020c10 */ /* 0x000fe2000ff3e0ff */
[----:B------:R-:W0:Y:S01]  /*1be80*/  S2R R5, SR_TID.X ;  /* 0x0000000000057919 */ /* 0x000e220000002100 */
[----:B------:R-:W-:Y:S02]  /*1be90*/  ULDC UR4, c[0x0][0x2f4] ;  /* 0x0000bd0000047ab9 */ /* 0x000fe40000000800 */
[----:B------:R-:W-:-:S05]  /*1bea0*/  @P0 IADD3.X R3, R24, UR5, RZ, P1, !PT ;  /* 0x0000000518030c10 */ /* 0x000fca0008ffe4ff */
[----:B------:R1:W4:Y:S01]  /*1beb0*/  @P0 LDG.E R34, desc[UR42][R2.64] ;  /* 0x0000002a02220981 */ /* 0x000322000c1e1900 */
[----:B---3--:R-:W-:Y:S01]  /*1bec0*/  ISETP.NE.AND P1, PT, R0, 0x1, PT ;  /* 0x000000010000780c */ /* 0x008fe20003f25270 */
[----:B------:R-:W3:-:S12]  /*1bed0*/  S2R R21, SR_TID.X ;  /* 0x0000000000157919 */ /* 0x000ed80000002100 */
[----:B------:R-:W1:Y:S08]  /*1bee0*/  @P1 LDC R4, c[0x0][0x434] ;  /* 0x00010d00ff041b82 */ /* 0x000e700000000800 */
[----:B------:R-:W1:Y:S01]  /*1bef0*/  @P1 LDC R6, c[0x0][0x438] ;  /* 0x00010e00ff061b82 */ /* 0x000e620000000800 */
[----:B0-----:R-:W-:-:S05]  /*1bf00*/  IMAD.SHL.U32 R5, R5, 0x10, RZ ;  /* 0x0000001005057824 */ /* 0x001fca00078e00ff */
[----:B------:R-:W-:Y:S02]  /*1bf10*/  LOP3.LUT R5, R5, 0x70, RZ, 0xc0, !PT ;  /* 0x0000007005057812 */ /* 0x000fe400078ec0ff */
[----:B---3--:R-:W-:-:S04]  /*1bf20*/  LOP3.LUT R21, R21, 0x7f, RZ, 0xc0, !PT ;  /* 0x0000007f15157812 */ /* 0x008fc800078ec0ff */
[----:B------:R-:W-:Y:S02]  /*1bf30*/  SHF.R.U32.HI R21, RZ, 0x3, R21 ;  /* 0x00000003ff157819 */ /* 0x000fe40000011615 */
[----:B------:R-:W-:Y:S01]  /*1bf40*/  LOP3.LUT R32, R32, 0xfffffffb, RZ, 0xc0, !PT ;  /* 0xfffffffb20207812 */ /* 0x000fe200078ec0ff */
[----:B------:R-:W-:Y:S01]  /*1bf50*/  UMOV UR5, 0xffffffff ;  /* 0xffffffff00057882 */ /* 0x000fe20000000000 */
[----:B--2---:R-:W-:-:S05]  /*1bf60*/  VIADD R26, R26, 0xffffffff ;  /* 0xffffffff1a1a7836 */ /* 0x004fca0000000000 */
[----:B------:R-:W-:-:S04]  /*1bf70*/  SHF.L.U32 R8, R26, 0x7, RZ ;  /* 0x000000071a087819 */ /* 0x000fc800000006ff */
[----:B------:R-:W-:-:S04]  /*1bf80*/  LOP3.LUT R5, R8, R21, R5, 0xfe, !PT ;  /* 0x0000001508057212 */ /* 0x000fc800078efe05 */
[C---:B------:R-:W-:Y:S01]  /*1bf90*/  ISETP.GE.AND P0, PT, R5.reuse, R36, PT ;  /* 0x000000240500720c */ /* 0x040fe20003f06270 */
[----:B----4-:R-:W-:-:S04]  /*1bfa0*/  IMAD.IADD R5, R5, 0x1, R20 ;  /* 0x0000000105057824 */ /* 0x010fc800078e0214 */
[----:B-1----:R-:W-:-:S04]  /*1bfb0*/  @P1 IMAD.HI.U32 R7, R5, R4, RZ ;  /* 0x0000000405071227 */ /* 0x002fc800078e00ff */
[----:B------:R-:W-:Y:S01]  /*1bfc0*/  IMAD.MOV.U32 R4, RZ, RZ, R5 ;  /* 0x000000ffff047224 */ /* 0x000fe200078e0005 */
[----:B------:R-:W-:-:S03]  /*1bfd0*/  @P1 SHF.R.U32.HI R4, RZ, R6, R7 ;  /* 0x00000006ff041219 */ /* 0x000fc60000011607 */
[----:B------:R-:W0:Y:S02]  /*1bfe0*/  @!P0 LDC.64 R2, c[0x0][0x428] ;  /* 0x00010a00ff028b82 */ /* 0x000e240000000a00 */
[----:B------:R-:W-:Y:S01]  /*1bff0*/  IMAD.MOV R6, RZ, RZ, -R4 ;  /* 0x000000ffff067224 */ /* 0x000fe200078e0a04 */
[----:B------:R-:W-:-:S03]  /*1c000*/  SHF.R.S32.HI R9, RZ, 0x1f, R34 ;  /* 0x0000001fff097819 */ /* 0x000fc60000011422 */
[----:B------:R-:W-:Y:S01]  /*1c010*/  IMAD R0, R0, R6, R5 ;  /* 0x0000000600007224 */ /* 0x000fe200078e0205 */
[--C-:B------:R-:W-:Y:S01]  /*1c020*/  @!P0 SHF.R.S32.HI R5, RZ, 0x1f, R4.reuse ;  /* 0x0000001fff058819 */ /* 0x100fe20000011404 */
[----:B------:R-:W-:Y:S01]  /*1c030*/  IMAD.U32 R7, RZ, RZ, UR38 ;  /* 0x00000026ff077e24 */ /* 0x000fe2000f8e00ff */
[----:B------:R1:W-:Y:S01]  /*1c040*/  STL [R1+0x4], R9 ;  /* 0x0000040901007387 */ /* 0x0003e20000100800 */
        /* <DEDUP_REMOVED lines=18> */
.L_x_9892:
[----:B------:R-:W-:Y:S05]  /*1c170*/  @!P2 BRA `(.L_x_9680) ;  /* 0x000000000004a947 */ /* 0x000fea0003800000 */
[----:B------:R-:W-:Y:S01]  /*1c180*/  BPT.TRAP 0x1 ;  /* 0x000000040000795c */ /* 0x000fe20000300000 */
.L_x_9680:
        /* <DEDUP_REMOVED lines=23> */
.L_x_9893:
[----:B------:R-:W-:Y:S05]  /*1c300*/  BSYNC B0 ;  /* 0x0000000000007941 */ /* 0x000fea0003800000 */
.L_x_9681:
        /* <DEDUP_REMOVED lines=97> */
[----:B0-----:R-:W-:-:S04]  /*1c920*/  @P0 LEA R3, P1, R31, R3, 0x1 ;  /* 0x000000031f030211 */ /* 0x001fc800078208ff */
[----:B-1----:R-:W-:-:S04]  /*1c930*/  @P0 IADD3.X R2, RZ, R2, RZ, P1, !PT ;  /* 0x00000002ff020210 */ /* 0x002fc80000ffe4ff */
[----:B------:R-:W-:-:S04]  /*1c940*/  @P0 LOP3.LUT R3, R3, R2, RZ, 0x3c, !PT ;  /* 0x0000000203030212 */ /* 0x000fc800078e3cff */
[----:B------:R-:W-:-:S04]  /*1c950*/  @P0 LOP3.LUT R2, R3, R2, RZ, 0x3c, !PT ;  /* 0x0000000203020212 */ /* 0x000fc800078e3cff */
[----:B------:R-:W-:-:S05]  /*1c960*/  @P0 LOP3.LUT R3, R3, R2, RZ, 0x3c, !PT ;  /* 0x0000000203030212 */ /* 0x000fca00078e3cff */
[----:B------:R-:W-:Y:S04]  /*1c970*/  @P0 LDGSTS.E.BYPASS.LTC128B.128 [R8+0x1b400], desc[UR42][R2.64], !P3 ;  /* 0x1b40000002080fae */ /* 0x000fe8000d901d6a */
[----:B------:R0:W-:Y:S04]  /*1c980*/  @P0 LDGSTS.E.BYPASS.LTC128B.128 [R8+0x1f400], desc[UR42][R2.64+0x80], !P2 ;  /* 0x1f40008002080fae */ /* 0x0001e8000d101d6a */
[----:B0-2---:R0:W1:Y:S02]  /*1c990*/  SHFL.IDX PT, R2, R4, 0x7, 0x181f ;  /* 0x00f81f0004027f89 */ /* 0x00506400000e0000 */
.L_x_9911:
        /* <DEDUP_REMOVED lines=11> */
.L_x_9684:
        /* <DEDUP_REMOVED lines=11> */
.L_x_9685:
        /* <DEDUP_REMOVED lines=28> */
[----:B-1----:R-:W-:Y:S01]  /*1ccc0*/  MOV R7, UR7 ;  /* 0x0000000700077c02 */ /* 0x002fe20008000f00 */
[----:B------:R-:W0:Y:S01]  /*1ccd0*/  LDC.64 R2, c[0x4][R2] ;  /* 0x0100000002027b82 */ /* 0x000e220000000a00 */
[----:B------:R-:W-:Y:S01]  /*1cce0*/  IMAD.U32 R5, RZ, RZ, UR5 ;  /* 0x00000005ff057e24 */ /* 0x000fe2000f8e00ff */
[----:B------:R-:W-:Y:S01]  /*1ccf0*/  MOV R13, RZ ;  /* 0x000000ff000d7202 */ /* 0x000fe20000000f00 */
[----:B------:R-:W-:Y:S02]  /*1cd00*/  IMAD.U32 R6, RZ, RZ, UR6 ;  /* 0x00000006ff067e24 */ /* 0x000fe4000f8e00ff */
[----:B------:R-:W-:-:S02]  /*1cd10*/  IMAD.U32 R10, RZ, RZ, UR8 ;  /* 0x00000008ff0a7e24 */ /* 0x000fc4000f8e00ff */
[----:B------:R-:W-:Y:S02]  /*1cd20*/  IMAD.U32 R11, RZ, RZ, UR9 ;  /* 0x00000009ff0b7e24 */ /* 0x000fe4000f8e00ff */
[----:B------:R-:W-:Y:S02]  /*1cd30*/  IMAD.MOV.U32 R8, RZ, RZ, 0x70 ;  /* 0x00000070ff087424 */ /* 0x000fe400078e00ff */
[----:B------:R-:W-:-:S07]  /*1cd40*/  IMAD.MOV.U32 R12, RZ, RZ, 0x1 ;  /* 0x00000001ff0c7424 */ /* 0x000fce00078e00ff */
[----:B------:R-:W-:-:S07]  /*1cd50*/  LEPC R20, `(.L_x_9687) ;  /* 0x000000001014794e */ /* 0x000fce0000000000 */
[----:B0-----:R-:W-:Y:S05]  /*1cd60*/  CALL.ABS.NOINC R2 ;  /* 0x0000000002007343 */ /* 0x001fea0003c00000 */
.L_x_9687:
[----:B------:R-:W-:Y:S05]  /*1cd70*/  BSYNC B6 ;  /* 0x0000000000067941 */ /* 0x000fea0003800000 */
.L_x_9686:
[----:B------:R-:W2:Y:S01]  /*1cd80*/  LDL.LU R20, [R1+0x14] ;  /* 0x0000140001147983 */ /* 0x000ea20000300800 */
[----:B------:R-:W3:Y:S01]  /*1cd90*/  LDC R6, c[0x0][0x448] ;  /* 0x00011200ff067b82 */ /* 0x000ee20000000800 */
[----:B------:R-:W-:Y:S01]  /*1cda0*/  ULDC.64 UR4, c[0x0][0x2d8] ;  /* 0x0000b60000047ab9 */ /* 0x000fe20000000a00 */
[----:B------:R-:W-:Y:S01]  /*1cdb0*/  ULDC.64 UR6, c[0x0][0x280] ;  /* 0x0000a00000067ab9 */ /* 0x000fe20000000a00 */
[----:B------:R-:W4:Y:S04]  /*1cdc0*/  LDL.LU R21, [R1+0xc] ;  /* 0x00000c0001157983 */ /* 0x000f280000300800 */
[----:B0-----:R-:W4:Y:S04]  /*1cdd0*/  LDL.LU.64 R2, [R1+0x18] ;  /* 0x0000180001027983 */ /* 0x001f280000300a00 */
[----:B------:R0:W5:Y:S04]  /*1cde0*/  LDL R10, [R1+0x10] ;  /* 0x00001000010a7983 */ /* 0x0001680000100800 */
[----:B------:R0:W5:Y:S01]  /*1cdf0*/  LDL R8, [R1+0x8] ;  /* 0x0000080001087983 */ /* 0x0001620000100800 */
[----:B---3--:R-:W-:-:S13]  /*1ce00*/  ISETP.NE.AND P0, PT, R6, 0x1, PT ;  /* 0x000000010600780c */ /* 0x008fda0003f05270 */
[----:B-1----:R-:W1:Y:S01]  /*1ce10*/  @P0 LDC R7, c[0x0][0x44c] ;  /* 0x00011300ff070b82 */ /* 0x002e620000000800 */
[----:B----4-:R-:W-:Y:S02]  /*1ce20*/  IMAD.MOV.U32 R3, RZ, RZ, R21 ;  /* 0x000000ffff037224 */ /* 0x010fe400078e0015 */
[C---:B------:R-:W-:Y:S01]  /*1ce30*/  IMAD.WIDE.U32 R2, R18.reuse, UR4, R2 ;  /* 0x0000000412027c25 */ /* 0x040fe2000f8e0002 */
[----:B------:R-:W3:Y:S03]  /*1ce40*/  S2R R21, SR_TID.X ;  /* 0x0000000000157919 */ /* 0x000ee60000002100 */
[----:B------:R-:W-:Y:S01]  /*1ce50*/  IMAD R3, R18, UR5, R3 ;  /* 0x0000000512037c24 */ /* 0x000fe2000f8e0203 */
[----:B------:R-:W-:Y:S02]  /*1ce60*/  ULDC.64 UR4, c[0x0][0x2e0] ;  /* 0x0000b80000047ab9 */ /* 0x000fe40000000a00 */
[----:B--2---:R-:W-:-:S02]  /*1ce70*/  IMAD R0, R20, UR4, RZ ;  /* 0x0000000414007c24 */ /* 0x004fc4000f8e02ff */
[----:B------:R-:W2:Y:S01]  /*1ce80*/  S2R R20, SR_TID.X ;  /* 0x0000000000147919 */ /* 0x000ea20000002100 */
[----:B------:R-:W-:-:S04]  /*1ce90*/  IMAD.WIDE.U32 R2, R33, UR4, R2 ;  /* 0x0000000421027c25 */ /* 0x000fc8000f8e0002 */
[----:B------:R-:W-:Y:S01]  /*1cea0*/  IMAD R0, R33, UR5, R0 ;  /* 0x0000000521007c24 */ /* 0x000fe2000f8e0200 */
[----:B------:R-:W-:-:S03]  /*1ceb0*/  ULDC.64 UR4, c[0x0][0x2d0] ;  /* 0x0000b40000047ab9 */ /* 0x000fc60000000a00 */
[----:B------:R-:W-:Y:S02]  /*1cec0*/  IMAD.IADD R3, R3, 0x1, R0 ;  /* 0x0000000103037824 */ /* 0x000fe400078e0200 */
[----:B------:R-:W4:Y:S01]  /*1ced0*/  @P0 LDC R0, c[0x0][0x450] ;  /* 0x00011400ff000b82 */ /* 0x000f220000000800 */
[----:B---3--:R-:W-:Y:S01]  /*1cee0*/  IMAD.SHL.U32 R21, R21, 0x10, RZ ;  /* 0x0000001015157824 */ /* 0x008fe200078e00ff */
[----:B--2---:R-:W-:-:S04]  /*1cef0*/  LOP3.LUT R20, R20, 0x7f, RZ, 0xc0, !PT ;  /* 0x0000007f14147812 */ /* 0x004fc800078ec0ff */
[----:B------:R-:W-:Y:S02]  /*1cf00*/  LOP3.LUT R21, R21, 0x70, RZ, 0xc0, !PT ;  /* 0x0000007015157812 */ /* 0x000fe400078ec0ff */
[----:B------:R-:W-:-:S04]  /*1cf10*/  SHF.R.U32.HI R20, RZ, 0x3, R20 ;  /* 0x00000003ff147819 */ /* 0x000fc80000011614 */
[----:B------:R-:W-:-:S05]  /*1cf20*/  LOP3.LUT R20, R20, R21, RZ, 0xfc, !PT ;  /* 0x0000001514147212 */ /* 0x000fca00078efcff */
[----:B------:R-:W-:-:S04]  /*1cf30*/  IMAD R5, R17, 0x80, R20 ;  /* 0x0000008011057824 */ /* 0x000fc800078e0214 */
[----:B-1----:R-:W-:Y:S01]  /*1cf40*/  @P0 IMAD.HI.U32 R7, R5, R7, RZ ;  /* 0x0000000705070227 */ /* 0x002fe200078e00ff */
[----:B------:R-:W-:-:S04]  /*1cf50*/  MOV R4, R5 ;  /* 0x0000000500047202 */ /* 0x000fc80000000f00 */
[----:B----4-:R-:W-:Y:S01]  /*1cf60*/  @P0 SHF.R.U32.HI R4, RZ, R0, R7 ;  /* 0x00000000ff040219 */ /* 0x010fe20000011607 */
        /* <DEDUP_REMOVED lines=24> */
[----:B-----5:R-:W-:Y:S02]  /*1d0f0*/  IMAD R5, R10, R6, RZ ;  /* 0x000000060a057224 */ /* 0x020fe400078e02ff */
[----:B------:R-:W-:Y:S01]  /*1d100*/  IMAD R17, R17, 0x80, R9 ;  /* 0x0000008011117824 */ /* 0x000fe200078e0209 */
        /* <DEDUP_REMOVED lines=19> */
[----:B------:R-:W-:Y:S02]  /*1d240*/  ISETP.GE.AND P3, PT, R6, R5, PT ;  /* 0x000000050600720c */ /* 0x000fe40003f66270 */
        /* <DEDUP_REMOVED lines=22> */
[----:B0-----:R-:W-:-:S04]  /*1d3b0*/  @!P3 LEA R14, P2, R31, R14, 0x1 ;  /* 0x0000000e1f0eb211 */ /* 0x001fc800078408ff */
[----:B-1----:R-:W-:Y:S01]  /*1d3c0*/  @!P3 IADD3.X R7, RZ, R2, RZ, P2, !PT ;  /* 0x00000002ff07b210 */ /* 0x002fe200017fe4ff */
[----:B------:R-:W-:Y:S02]  /*1d3d0*/  @!P3 IMAD.MOV.U32 R2, RZ, RZ, R14 ;  /* 0x000000ffff02b224 */ /* 0x000fe400078e000e */
[----:B------:R-:W0:Y:S02]  /*1d3e0*/  SHFL.IDX PT, R14, R0, 0x5, 0x181f ;  /* 0x00b81f00000e7f89 */ /* 0x000e2400000e0000 */
[----:B------:R-:W-:-:S05]  /*1d3f0*/  @!P3 IMAD.MOV.U32 R3, RZ, RZ, R7 ;  /* 0x000000ffff03b224 */ /* 0x000fca00078e0007 */
[----:B------:R-:W-:Y:S04]  /*1d400*/  @!P3 LDGSTS.E.BYPASS.LTC128B.128 [R8+0x12400], desc[UR42][R2.64], !P0 ;  /* 0x124000000208bfae */ /* 0x000fe8000c101d6a */
[----:B------:R1:W-:Y:S01]  /*1d410*/  @!P3 LDGSTS.E.BYPASS.LTC128B.128 [R8+0x16400], desc[UR42][R2.64+0x80], !P1 ;  /* 0x164000800208bfae */ /* 0x0003e2000c901d6a */
[----:B------:R-:W-:Y:S01]  /*1d420*/  ISETP.GE.AND P3, PT, R6, R5, PT ;  /* 0x000000050600720c */ /* 0x000fe20003f66270 */
[----:B------:R-:W-:Y:S02]  /*1d430*/  VIADD R6, R17, 0x60 ;  /* 0x0000006011067836 */ /* 0x000fe40000000000 */
[----:B-1----:R-:W1:Y:S10]  /*1d440*/  SHFL.IDX PT, R2, R4, 0x5, 0x181f ;  /* 0x00b81f0004027f89 */ /* 0x002e7400000e0000 */
[----:B0-----:R-:W-:-:S05]  /*1d450*/  @!P3 LEA R14, P2, R31, R14, 0x1 ;  /* 0x0000000e1f0eb211 */ /* 0x001fca00078408ff */
[----:B-1----:R-:W-:Y:S01]  /*1d460*/  @!P3 IMAD.X R7, RZ, RZ, R2, P2 ;  /* 0x000000ffff07b224 */ /* 0x002fe200010e0602 */
[----:B------:R-:W-:Y:S02]  /*1d470*/  @!P3 MOV R2, R14 ;  /* 0x0000000e0002b202 */ /* 0x000fe40000000f00 */
[----:B------:R-:W0:Y:S01]  /*1d480*/  SHFL.IDX PT, R14, R0, 0x6, 0x181f ;  /* 0x00d81f00000e7f89 */ /* 0x000e2200000e0000 */
[----:B------:R-:W-:-:S05]  /*1d490*/  @!P3 IMAD.MOV.U32 R3, RZ, RZ, R7 ;  /* 0x000000ffff03b224 */ /* 0x000fca00078e0007 */
        /* <DEDUP_REMOVED lines=11> */
[----:B0-----:R1:W-:Y:S02]  /*1d550*/  @!P3 LDGSTS.E.BYPASS.LTC128B.128 [R8+0x17400], desc[UR42][R2.64+0x80], !P1 ;  /* 0x174000800208bfae */ /* 0x0013e4000c901d6a */
.L_x_9928:
        /* <DEDUP_REMOVED lines=11> */
.L_x_9690:
[----:B------:R-:W-:Y:S05]  /*1d610*/  BSYNC B0 ;  /* 0x0000000000007941 */ /* 0x000fea0003800000 */
.L_x_9689:
[----:B------:R-:W-:Y:S01]  /*1d620*/  NOP ;  /* 0x0000000000007918 */ /* 0x000fe20000000000 */
[----:B------:R-:W-:-:S13]  /*1d630*/  PLOP3.LUT P0, PT, PT, PT, PT, 0x80, 0x0 ;  /* 0x000000000000781c */ /* 0x000fda0003f0f070 */
.L_x_9691:
        /* <DEDUP_REMOVED lines=18> */
[----:B---3--:R-:W-:-:S04]  /*1d760*/  IADD3 R6, R2, -0x2, RZ ;  /* 0xfffffffe02067810 */ /* 0x008fc80007ffe0ff */
[----:B------:R-:W-:Y:S01]  /*1d770*/  ISETP.GE.AND P1, PT, R6, R37, PT ;  /* 0x000000250600720c */ /* 0x000fe20003f26270 */
[----:B01----:R-:W-:-:S12]  /*1d780*/  @!P0 BRA `(.L_x_9693) ;  /* 0x0000007400448947 */ /* 0x003fd80003800000 */
.L_x_9929:
[----:B------:R-:W-:Y:S05]  /*1d790*/  BSYNC B0 ;  /* 0x0000000000007941 */ /* 0x000fea0003800000 */
.L_x_9692:
        /* <DEDUP_REMOVED lines=8> */
.L_x_9708:
        /* <DEDUP_REMOVED lines=11> */
[----:B--2---:R-:W-:Y:S01]  /*1d8d0*/  IMAD.SHL.U32 R4, R4, 0x10, RZ ;  /* 0x0000001004047824 */ /* 0x004fe200078e00ff */
[----:B------:R-:W-:-:S04]  /*1d8e0*/  SHF.R.U32.HI R2, RZ, 0x3, R2 ;  /* 0x00000003ff027819 */ /* 0x000fc80000011602 */
[----:B------:R-:W-:Y:S02]  /*1d8f0*/  LOP3.LUT R4, R4, 0x70, RZ, 0xc0, !PT ;  /* 0x0000007004047812 */ /* 0x000fe400078ec0ff */
[----:B------:R-:W-:-:S04]  /*1d900*/  LEA R2, R6, R2, 0x7 ;  /* 0x0000000206027211 */ /* 0x000fc800078e38ff */
        /* <DEDUP_REMOVED lines=15> */
[----:B------:R-:W-:Y:S01]  /*1da00*/  MOV R7, UR38 ;  /* 0x0000002600077c02 */ /* 0x000fe20008000f00 */
[----:B------:R-:W-:Y:S02]  /*1da10*/  VIADD R25, R10, 0x1 ;  /* 0x000000010a197836 */ /* 0x000fe40000000000 */
[----:B------:R-:W-:Y:S01]  /*1da20*/  IMAD.MOV.U32 R26, RZ, RZ, R6 ;  /* 0x000000ffff1a7224 */ /* 0x000fe200078e0006 */
        /* <DEDUP_REMOVED lines=8> */
.L_x_9696:
[----:B------:R-:W-:Y:S01]  /*1dab0*/  IMAD R6, R25, 0x8, R22 ;  /* 0x0000000819067824 */ /* 0x000fe200078e0216 */
[----:B------:R-:W-:Y:S01]  /*1dac0*/  SHF.L.U32 R3, R28, 0x1f, RZ ;  /* 0x0000001f1c037819 */ /* 0x000fe200000006ff */
[----:B------:R-:W-:Y:S03]  /*1dad0*/  BSSY B1, `(.L_x_9697) ;  /* 0x0000003000017945 */ /* 0x000fe60003800000 */
[----:B------:R-:W0:Y:S02]  /*1dae0*/  SYNCS.PHASECHK.TRANS64.TRYWAIT P0, [R6+URZ+0x28840], R3 ;  /* 0x02884003060075a7 */ /* 0x000e24000800017f */
[----:B0-----:R-:W-:Y:S05]  /*1daf0*/  @!P0 BRA `(.L_x_9698) ;  /* 0x00000070007c8947 */ /* 0x001fea0003800000 */
.L_x_9930:
[----:B------:R-:W-:Y:S05]  /*1db00*/  BSYNC B1 ;  /* 0x0000000000017941 */ /* 0x000fea0003800000 */
.L_x_9697:
[----:B------:R-:W-:Y:S01]  /*1db10*/  SHF.R.S32.HI R20, RZ, 0x1f, R0 ;  /* 0x0000001fff147819 */ /* 0x000fe20000011400 */
[----:B------:R-:W-:Y:S01]  /*1db20*/  ULDC.64 UR4, c[0x0][0x300] ;  /* 0x0000c00000047ab9 */ /* 0x000fe20000000a00 */
[----:B------:R-:W-:Y:S01]  /*1db30*/  ULDC.64 UR6, c[0x0][0x2e8] ;  /* 0x0000ba0000067ab9 */ /* 0x000fe20000000a00 */
[----:B0-----:R-:W-:Y:S01]  /*1db40*/  IMAD.WIDE.U32 R2, R0, UR4, RZ ;  /* 0x0000000400027c25 */ /* 0x001fe2000f8e00ff */
[C---:B------:R-:W-:Y:S02]  /*1db50*/  LOP3.LUT P4, RZ, R32.reuse, 0x2, RZ, 0xc0, !PT ;  /* 0x0000000220ff7812 */ /* 0x040fe4000788c0ff */
[----:B------:R-:W-:Y:S01]  /*1db60*/  LOP3.LUT P3, RZ, R32, 0x1, RZ, 0xc0, !PT ;  /* 0x0000000120ff7812 */ /* 0x000fe2000786c0ff */
[----:B------:R-:W-:Y:S01]  /*1db70*/  IMAD R5, R20, UR4, RZ ;  /* 0x0000000414057c24 */ /* 0x000fe2000f8e02ff */
[----:B------:R-:W-:-:S03]  /*1db80*/  LEA R8, R25, R35, 0xe ;  /* 0x0000002319087211 */ /* 0x000fc600078e70ff */
        /* <DEDUP_REMOVED lines=61> */
.L_x_9948:
        /* <DEDUP_REMOVED lines=9> */
.L_x_9700:
        /* <DEDUP_REMOVED lines=11> */
.L_x_9701:
[----:B------:R1:W-:Y:S01]  /*1e0a0*/  SYNCS.ARRIVE.TRANS64.A1T0 RZ, [R6+URZ+0x28830], RZ ;  /* 0x028830ff06ff79a7 */ /* 0x0003e2000810003f */
[----:B------:R-:W-:Y:S05]  /*1e0b0*/  @!P4 BRA `(.L_x_9702) ;  /* 0x000000000004c947 */ /* 0x000fea0003800000 */
[----:B------:R-:W-:Y:S01]  /*1e0c0*/  BPT.TRAP 0x1 ;  /* 0x000000040000795c */ /* 0x000fe20000300000 */
.L_x_9702:
[----:B------:R-:W-:Y:S01]  /*1e0d0*/  SHF.L.U32 R2, R17, 0x1f, RZ ;  /* 0x0000001f11027819 */ /* 0x000fe200000006ff */
[----:B-1----:R-:W-:Y:S01]  /*1e0e0*/  IMAD R6, R10, 0x8, R22 ;  /* 0x000000080a067824 */ /* 0x002fe200078e0216 */
[----:B------:R-:W-:Y:S03]  /*1e0f0*/  BSSY B1, `(.L_x_9703) ;  /* 0x0000003000017945 */ /* 0x000fe60003800000 */
[----:B------:R-:W1:Y:S02]  /*1e100*/  SYNCS.PHASECHK.TRANS64.TRYWAIT P0, [R6+URZ+0x28860], R2 ;  /* 0x02886002060075a7 */ /* 0x000e64000800017f */
[----:B-1----:R-:W-:Y:S05]  /*1e110*/  @!P0 BRA `(.L_x_9704) ;  /* 0x0000007400548947 */ /* 0x002fea0003800000 */
.L_x_9949:
[----:B------:R-:W-:Y:S05]  /*1e120*/  BSYNC B1 ;  /* 0x0000000000017941 */ /* 0x000fea0003800000 */
.L_x_9703:
[----:B------:R-:W2:Y:S01]  /*1e130*/  S2R R3, SR_TID.X ;  /* 0x0000000000037919 */ /* 0x000ea20000002100 */
[----:B------:R-:W-:Y:S01]  /*1e140*/  UMOV UR4, 0xffffffff ;  /* 0xffffffff00047882 */ /* 0x000fe20000000000 */
[----:B------:R-:W-:Y:S02]  /*1e150*/  IMAD R8, R33, -0x80, R36 ;  /* 0xffffff8021087824 */ /* 0x000fe400078e0224 */
[----:B0-----:R-:W-:Y:S01]  /*1e160*/  IMAD R7, R10, 0x4000, R35 ;  /* 0x000040000a077824 */ /* 0x001fe200078e0223 */
[----:B--2---:R-:W-:-:S04]  /*1e170*/  LOP3.LUT R3, R3, 0x7f, RZ, 0xc0, !PT ;  /* 0x0000007f03037812 */ /* 0x004fc800078ec0ff */
[----:B------:R-:W-:-:S05]  /*1e180*/  SHF.R.U32.HI R3, RZ, 0x3, R3 ;  /* 0x00000003ff037819 */ /* 0x000fca0000011603 */
[----:B------:R-:W-:Y:S01]  /*1e190*/  IMAD.IADD R8, R8, 0x1, -R3 ;  /* 0x0000000108087824 */ /* 0x000fe200078e0a03 */
[----:B------:R-:W-:Y:S06]  /*1e1a0*/  BRA.DIV UR4, `(.L_x_9705) ;  /* 0x0000007604447947 */ /* 0x000fec000b800000 */
[----:B-1----:R-:W0:Y:S01]  /*1e1b0*/  SHFL.IDX PT, R2, R23, RZ, 0x181f ;  /* 0x00181fff17027589 */ /* 0x002e2200000e0000 */
[----:B------:R-:W-:-:S03]  /*1e1c0*/  IMAD R7, R7, 0x2, R22 ;  /* 0x0000000207077824 */ /* 0x000fc600078e0216 */
[----:B------:R-:W1:Y:S04]  /*1e1d0*/  SHFL.IDX PT, R3, R24, RZ, 0x181f ;  /* 0x00181fff18037589 */ /* 0x000e6800000e0000 */
[----:B------:R-:W-:Y:S01]  /*1e1e0*/  SHFL.IDX PT, R14, R23, 0x7, 0x181f ;  /* 0x00f81f00170e7f89 */ /* 0x000fe200000e0000 */
        /* <DEDUP_REMOVED lines=55> */
.L_x_9967:
        /* <DEDUP_REMOVED lines=20> */
[----:B------:R-:W-:-:S04]  /*1e6a0*/  ULDC.64 UR4, c[0x0][0x330] ;  /* 0x0000cc0000047ab9 */ /* 0x000fc80000000a00 */
[----:B------:R-:W-:-:S03]  /*1e6b0*/  IADD3 R3, R3, R21, RZ ;  /* 0x0000001503037210 */ /* 0x000fc60007ffe0ff */
[----:B------:R-:W-:-:S04]  /*1e6c0*/  IMAD.WIDE.U32 R2, R18, UR4, R2 ;  /* 0x0000000412027c25 */ /* 0x000fc8000f8e0002 */
[----:B------:R-:W-:Y:S01]  /*1e6d0*/  IMAD R3, R18, UR5, R3 ;  /* 0x0000000512037c24 */ /* 0x000fe2000f8e0203 */
[----:B------:R-:W-:-:S04]  /*1e6e0*/  LEA R23, P0, R2, UR6, 0x1 ;  /* 0x0000000602177c11 */ /* 0x000fc8000f8008ff */
[----:B------:R-:W-:Y:S02]  /*1e6f0*/  LEA.HI.X R24, R2, UR7, R3, 0x1, P0 ;  /* 0x0000000702187c11 */ /* 0x000fe400080f0c03 */
[----:B------:R-:W-:-:S13]  /*1e700*/  PLOP3.LUT P0, PT, PT, PT, PT, 0x80, 0x0 ;  /* 0x000000000000781c */ /* 0x000fda0003f0f070 */
.L_x_9706:
        /* <DEDUP_REMOVED lines=11> */
.L_x_9707:
[C---:B------:R-:W-:Y:S01]  /*1e7c0*/  ISETP.GT.AND P0, PT, R26.reuse, R37, PT ;  /* 0x000000251a00720c */ /* 0x040fe20003f04270 */
[----:B------:R0:W-:Y:S01]  /*1e7d0*/  SYNCS.ARRIVE.TRANS64.A1T0 RZ, [R6+URZ+0x28850], RZ ;  /* 0x028850ff06ff79a7 */ /* 0x0001e2000810003f */
[----:B------:R-:W-:Y:S01]  /*1e7e0*/  IMAD.MOV.U32 R10, RZ, RZ, R25 ;  /* 0x000000ffff0a7224 */ /* 0x000fe200078e0019 */
[----:B------:R-:W-:Y:S01]  /*1e7f0*/  MOV R33, R26 ;  /* 0x0000001a00217202 */ /* 0x000fe20000000f00 */
[----:B------:R-:W-:Y:S02]  /*1e800*/  IMAD.MOV.U32 R17, RZ, RZ, R28 ;  /* 0x000000ffff117224 */ /* 0x000fe400078e001c */
[----:B0-----:R-:W-:-:S07]  /*1e810*/  VIADD R6, R26, 0xffffffff ;  /* 0xffffffff1a067836 */ /* 0x001fce0000000000 */
[----:B------:R-:W-:Y:S05]  /*1e820*/  @P0 BRA `(.L_x_9708) ;  /* 0xffffffec00fc0947 */ /* 0x000fea000383ffff */
.L_x_9695:
[----:B------:R-:W-:Y:S05]  /*1e830*/  BSYNC B0 ;  /* 0x0000000000007941 */ /* 0x000fea0003800000 */
.L_x_9694:
        /* <DEDUP_REMOVED lines=17> */
.L_x_9710:
[----:B------:R-:W-:Y:S05]  /*1e950*/  BSYNC B0 ;  /* 0x0000000000007941 */ /* 0x000fea0003800000 */
.L_x_9709:
[----:B------:R-:W-:-:S05]  /*1e960*/  IMAD.U32 R0, RZ, RZ, UR38 ;  /* 0x00000026ff007e24 */ /* 0x000fca000f8e00ff */
[----:B------:R-:W-:-:S13]  /*1e970*/  ISETP.NE.AND P0, PT, R0, 0x3, PT ;  /* 0x000000030000780c */ /* 0x000fda0003f05270 */
[----:B------:R-:W-:Y:S05]  /*1e980*/  @!P0 BRA `(.L_x_9711) ;  /* 0x0000000000048947 */ /* 0x000fea0003800000 */
[----:B------:R-:W-:Y:S01]  /*1e990*/  BPT.TRAP 0x1 ;  /* 0x000000040000795c */ /* 0x000fe20000300000 */
.L_x_9711:
[----:B------:R-:W-:Y:S01]  /*1e9a0*/  IMAD R0, R25, 0x8, R22 ;  /* 0x0000000819007824 */ /* 0x000fe200078e0216 */
[----:B0-----:R-:W-:Y:S01]  /*1e9b0*/  SHF.L.U32 R3, R28, 0x1f, RZ ;  /* 0x0000001f1c037819 */ /* 0x001fe200000006ff */
[----:B------:R-:W-:Y:S01]  /*1e9c0*/  BSSY B0, `(.L_x_9712) ;  /* 0x0000004000007945 */ /* 0x000fe20003800000 */
[----:B------:R-:W-:Y:S02]  /*1e9d0*/  IMAD R6, R26, -0x80, R36 ;  /* 0xffffff801a067824 */ /* 0x000fe400078e0224 */
[----:B------:R-:W0:Y:S02]  /*1e9e0*/  SYNCS.PHASECHK.TRANS64.TRYWAIT P0, [R0+URZ+0x28860], R3 ;  /* 0x02886003000075a7 */ /* 0x000e24000800017f */
[----:B0-----:R-:W-:Y:S05]  /*1e9f0*/  @!P0 BRA `(.L_x_9713) ;  /* 0x0000007400b88947 */ /* 0x001fea0003800000 */
.L_x_9968:
[----:B------:R-:W-:Y:S05]  /*1ea00*/  BSYNC B0 ;  /* 0x0000000000007941 */ /* 0x000fea0003800000 */
.L_x_9712:
        /* <DEDUP_REMOVED lines=9> */
[----:B------:R-:W-:Y:S01]  /*1eaa0*/  SHF.L.U32 R5, R31, 0x1, RZ ;  /* 0x000000011f057819 */ /* 0x000fe200000006ff */
[----:B------:R-:W-:Y:S01]  /*1eab0*/  IMAD R4, R9, 0x2, R22 ;  /* 0x0000000209047824 */ /* 0x000fe200078e0216 */
[----:B0-----:R-:W0:Y:S01]  /*1eac0*/  SHFL.IDX PT, R3, R24, RZ, 0x181f ;  /* 0x00181fff18037589 */ /* 0x001e2200000e0000 */
[----:B------:R-:W-:Y:S02]  /*1ead0*/  ISETP.GE.AND P1, PT, R31, UR4, PT ;  /* 0x000000041f007c0c */ /* 0x000fe4000bf26270 */
[----:B------:R-:W-:Y:S01]  /*1eae0*/  ISETP.GE.AND P0, PT, R30, UR4, PT ;  /* 0x000000041e007c0c */ /* 0x000fe2000bf06270 */
[----:B------:R-:W2:Y:S01]  /*1eaf0*/  SHFL.IDX PT, R10, R23, 0x1, 0x181f ;  /* 0x00381f00170a7f89 */ /* 0x000ea200000e0000 */
[C---:B------:R-:W-:Y:S02]  /*1eb00*/  ISETP.LT.OR P2, PT, R6.reuse, 0x1, P1 ;  /* 0x000000010600780c */ /* 0x040fe40000f41670 */
[----:B------:R-:W-:Y:S01]  /*1eb10*/  ISETP.LT.OR P3, PT, R6, 0x1, P0 ;  /* 0x000000010600780c */ /* 0x000fe20000761670 */
        /* <DEDUP_REMOVED lines=26> */
[----:B------:R-:W0:Y:S02]  /*1ecc0*/  SHFL.IDX PT, R14, R23, 0x5, 0x181f ;  /* 0x00b81f00170e7f89 */ /* 0x000e2400000e0000 */
[----:B------:R-:W-:Y:S02]  /*1ecd0*/  IADD3.X R3, RZ, R7, RZ, P4, !PT ;  /* 0x00000007ff037210 */ /* 0x000fe400027fe4ff */
        /* <DEDUP_REMOVED lines=25> */
.L_x_9986:
        /* <DEDUP_REMOVED lines=11> */
.L_x_9715:
        /* <DEDUP_REMOVED lines=11> */
.L_x_9716:
[----:B------:R0:W-:Y:S01]  /*1efd0*/  SYNCS.ARRIVE.TRANS64.A1T0 RZ, [R0+URZ+0x28850], RZ ;  /* 0x028850ff00ff79a7 */ /* 0x0001e2000810003f */
[----:B------:R-:W-:-:S05]  /*1efe0*/  VIADD R25, R25, 0x1 ;  /* 0x0000000119197836 */ /* 0x000fca0000000000 */
[----:B------:R-:W-:-:S04]  /*1eff0*/  ISETP.NE.AND P0, PT, R25, 0x2, PT ;  /* 0x000000021900780c */ /* 0x000fc80003f05270 */
[----:B------:R-:W-:Y:S02]  /*1f000*/  SEL R3, RZ, 0x1, P0 ;  /* 0x00000001ff037807 */ /* 0x000fe40000000000 */
[----:B------:R-:W-:Y:S02]  /*1f010*/  SEL R25, R25, RZ, P0 ;  /* 0x000000ff19197207 */ /* 0x000fe40000000000 */
[----:B0-----:R-:W-:-:S07]  /*1f020*/  LOP3.LUT R28, R28, R3, RZ, 0x3c, !PT ;  /* 0x000000031c1c7212 */ /* 0x001fce00078e3cff */
.L_x_9673:
[----:B------:R-:W-:Y:S05]  /*1f030*/  BSYNC B7 ;  /* 0x0000000000077941 */ /* 0x000fea0003800000 */
.L_x_9671:
[----:B------:R-:W-:-:S13]  /*1f040*/  LOP3.LUT P0, RZ, R32, 0x8, RZ, 0xc0, !PT ;  /* 0x0000000820ff7812 */ /* 0x000fda000780c0ff */
[----:B------:R-:W-:Y:S05]  /*1f050*/  @!P0 BRA `(.L_x_9717) ;  /* 0x0000000000248947 */ /* 0x000fea0003800000 */
[----:B------:R-:W-:Y:S05]  /*1f060*/  WARPSYNC.ALL ;  /* 0x0000000000007948 */ /* 0x000fea0003800000 */
[----:B------:R-:W2:Y:S08]  /*1f070*/  S2UR UR5, SR_CgaCtaId ;  /* 0x00000000000579c3 */ /* 0x000eb00000008800 */
[----:B------:R-:W-:Y:S06]  /*1f080*/  BAR.SYNC.DEFER_BLOCKING 0x5, 0x180 ;  /* 0x0146000000007b1d */ /* 0x000fec0000010000 */
[----:B------:R-:W-:-:S02]  /*1f090*/  UMOV UR4, 0x400 ;  /* 0x0000040000047882 */ /* 0x000fc40000000000 */
[----:B--2---:R-:W-:-:S06]  /*1f0a0*/  ULEA UR4, UR5, UR4, 0x18 ;  /* 0x0000000405047291 */ /* 0x004fcc000f8ec03f */
[----:B0-----:R-:W-:-:S05]  /*1f0b0*/  IMAD.U32 R22, RZ, RZ, UR4 ;  /* 0x00000004ff167e24 */ /* 0x001fca000f8e00ff */
[----:B------:R2:W3:Y:S01]  /*1f0c0*/  LDS.128 R16, [R22+0x288d0] ;  /* 0x0288d00016107984 */ /* 0x0004e20000000c00 */
[----:B------:R-:W-:Y:S06]  /*1f0d0*/  BAR.ARV 0x4, 0x180 ;  /* 0x0106000000007b1d */ /* 0x000fec0000002000 */
[----:B------:R-:W-:Y:S05]  /*1f0e0*/  BRA `(.L_x_9718) ;  /* 0x0000000c00d47947 */ /* 0x000fea0003800000 */
.L_x_9717:
[----:B0-----:R-:W0:Y:S01]  /*1f0f0*/  S2R R8, SR_TID.X ;  /* 0x0000000000087919 */ /* 0x001e220000002100 */
        /* <DEDUP_REMOVED lines=8> */
[----:B------:R-:W2:Y:S01]  /*1f180*/  @!P1 LDC.64 R4, c[0x0][0xc78] ;  /* 0x00031e00ff049b82 */ /* 0x000ea20000000a00 */
[----:B0-----:R-:W-:-:S05]  /*1f190*/  @!P1 IMAD.WIDE R2, R7, 0x4, R2 ;  /* 0x0000000407029825 */ /* 0x001fca00078e0202 */
        /* <DEDUP_REMOVED lines=31> */
[----:B------:R0:W2:Y:S02]  /*1f390*/  SHFL.IDX PT, R14, R2, 0x1f, 0x1f ;  /* 0x03e01f00020e7f89 */ /* 0x0000a400000e0000 */
.L_x_9996:
[----:B------:R-:W-:Y:S02]  /*1f3a0*/  ULDC UR4, c[0x0][0xc38] ;  /* 0x00030e0000047ab9 */ /* 0x000fe40000000800 */
[----:B------:R-:W-:-:S04]  /*1f3b0*/  IMAD.U32 R5, RZ, RZ, UR4 ;  /* 0x00000004ff057e24 */ /* 0x000fc8000f8e00ff */
[----:B--2---:R-:W-:-:S05]  /*1f3c0*/  IMAD R14, R14, R5, RZ ;  /* 0x000000050e0e7224 */ /* 0x004fca00078e02ff */
[----:B------:R-:W-:-:S04]  /*1f3d0*/  IADD3 R7, R7, R14, RZ ;  /* 0x0000000e07077210 */ /* 0x000fc80007ffe0ff */
[----:B------:R-:W-:-:S13]  /*1f3e0*/  ISETP.GT.AND P6, PT, R7, R0, PT ;  /* 0x000000000700720c */ /* 0x000fda0003fc4270 */
[----:B------:R-:W-:Y:S05]  /*1f3f0*/  @P6 BRA `(.L_x_9720) ;  /* 0x0000000000a46947 */ /* 0x000fea0003800000 */
.L_x_9723:
        /* <DEDUP_REMOVED lines=10> */
[----:B------:R-:W2:Y:S01]  /*1f4a0*/  @!P6 LDC.64 R4, c[0x0][0xc78] ;  /* 0x00031e00ff04eb82 */ /* 0x000ea20000000a00 */
[----:B0-----:R-:W-:-:S05]  /*1f4b0*/  @!P6 IMAD.WIDE R2, R9, 0x4, R2 ;  /* 0x000000040902e825 */ /* 0x001fca00078e0202 */
[----:B------:R2:W3:Y:S02]  /*1f4c0*/  @!P6 LDG.E R17, desc[UR42][R2.64] ;  /* 0x0000002a0211e981 */ /* 0x0004e4000c1e1900 */
[----:B--2---:R-:W-:-:S04]  /*1f4d0*/  @!P6 IMAD.WIDE R2, R9, 0x4, R4 ;  /* 0x000000040902e825 */ /* 0x004fc800078e0204 */
[----:B------:R-:W-:-:S06]  /*1f4e0*/  IMAD.MOV.U32 R4, RZ, RZ, RZ ;  /* 0x000000ffff047224 */ /* 0x000fcc00078e00ff */
[----:B------:R-:W3:Y:S01]  /*1f4f0*/  @!P6 LDG.E R4, desc[UR42][R2.64] ;  /* 0x0000002a0204e981 */ /* 0x000ee2000c1e1900 */
[----:B------:R-:W-:Y:S01]  /*1f500*/  UMOV UR4, 0xffffffff ;  /* 0xffffffff00047882 */ /* 0x000fe20000000000 */
[----:B---3--:R-:W-:Y:S02]  /*1f510*/  IMAD R13, R4, R17, RZ ;  /* 0x00000011040d7224 */ /* 0x008fe400078e02ff */
[----:B------:R-:W-:Y:S05]  /*1f520*/  BRA.DIV UR4, `(.L_x_9722) ;  /* 0x0000007a04b87947 */ /* 0x000fea000b800000 */
        /* <DEDUP_REMOVED lines=15> */
[----:B------:R0:W2:Y:S02]  /*1f620*/  SHFL.IDX PT, R14, R2, 0x1f, 0x1f ;  /* 0x03e01f00020e7f89 */ /* 0x0000a400000e0000 */
.L_x_10004:
[----:B------:R-:W-:Y:S02]  /*1f630*/  ULDC UR4, c[0x0][0xc38] ;  /* 0x00030e0000047ab9 */ /* 0x000fe40000000800 */
[----:B------:R-:W-:-:S05]  /*1f640*/  MOV R5, UR4 ;  /* 0x0000000400057c02 */ /* 0x000fca0008000f00 */
[----:B--2---:R-:W-:-:S04]  /*1f650*/  IMAD R14, R14, R5, RZ ;  /* 0x000000050e0e7224 */ /* 0x004fc800078e02ff */
[----:B------:R-:W-:-:S05]  /*1f660*/  IMAD.IADD R7, R14, 0x1, R7 ;  /* 0x000000010e077824 */ /* 0x000fca00078e0207 */
[----:B------:R-:W-:-:S13]  /*1f670*/  ISETP.GT.AND P6, PT, R7, R0, PT ;  /* 0x000000000700720c */ /* 0x000fda0003fc4270 */
[----:B------:R-:W-:Y:S05]  /*1f680*/  @!P6 BRA `(.L_x_9723) ;  /* 0xfffffffc005ce947 */ /* 0x000fea000383ffff */
.L_x_9720:
[----:B------:R-:W-:Y:S01]  /*1f690*/  IMAD.IADD R7, R7, 0x1, -R14 ;  /* 0x0000000107077824 */ /* 0x000fe200078e0a0e */
[----:B------:R-:W-:-:S03]  /*1f6a0*/  UMOV UR4, 0xffffffff ;  /* 0xffffffff00047882 */ /* 0x000fc60000000000 */
[----:B------:R-:W-:-:S05]  /*1f6b0*/  IMAD R3, R2, R5, R7 ;  /* 0x0000000502037224 */ /* 0x000fca00078e0207 */
[----:B------:R-:W-:Y:S01]  /*1f6c0*/  ISETP.GT.AND P6, PT, R3, R0, PT ;  /* 0x000000000300720c */ /* 0x000fe20003fc4270 */
[----:B------:R-:W-:-:S12]  /*1f6d0*/  BRA.DIV UR4, `(.L_x_9724) ;  /* 0x0000007e04047947 */ /* 0x000fd8000b800000 */
[----:B------:R-:W-:-:S04]  /*1f6e0*/  VOTE.ANY R3, PT, !P6 ;  /* 0x0000000000037806 */ /* 0x000fc800070e0100 */
[----:B-1----:R-:W1:Y:S02]  /*1f6f0*/  POPC R12, R3 ;  /* 0x00000003000c7309 */ /* 0x002e640000000000 */
[----:B-1----:R1:W2:Y:S01]  /*1f700*/  SHFL.IDX PT, R17, R17, R12, 0x1f ;  /* 0x00001f0c11117589 */ /* 0x0022a200000e0000 */
[----:B------:R-:W-:-:S03]  /*1f710*/  IMAD.IADD R19, R12, 0x1, R19 ;  /* 0x000000010c137824 */ /* 0x000fc600078e0213 */
[----:B------:R1:W3:Y:S04]  /*1f720*/  SHFL.IDX PT, R4, R4, R12, 0x1f ;  /* 0x00001f0c04047589 */ /* 0x0002e800000e0000 */
.L_x_10009:
[----:B------:R-:W-:-:S13]  /*1f730*/  ISETP.NE.AND P0, PT, R3, RZ, PT ;  /* 0x000000ff0300720c */ /* 0x000fda0003f05270 */
[----:B------:R-:W-:Y:S05]  /*1f740*/  @!P0 BRA `(.L_x_9725) ;  /* 0x0000000000108947 */ /* 0x000fea0003800000 */
[----:B------:R-:W-:Y:S01]  /*1f750*/  UMOV UR4, 0xffffffff ;  /* 0xffffffff00047882 */ /* 0x000fe20000000000 */
[----:B-1----:R-:W-:Y:S02]  /*1f760*/  VIADD R12, R12, 0xffffffff ;  /* 0xffffffff0c0c7836 */ /* 0x002fe40000000000 */
[----:B------:R-:W-:Y:S05]  /*1f770*/  BRA.DIV UR4, `(.L_x_9726) ;  /* 0x0000007e04387947 */ /* 0x000fea000b800000 */
[----:B------:R4:W1:Y:S02]  /*1f780*/  SHFL.IDX PT, R6, R2, R12, 0x1f ;  /* 0x00001f0c02067589 */ /* 0x00086400000e0000 */
.L_x_9725:
[----:B---3--:R-:W-:Y:S01]  /*1f790*/  ISETP.NE.AND P0, PT, R4, 0x1, PT ;  /* 0x000000010400780c */ /* 0x008fe20003f05270 */
[----:B-1----:R-:W-:-:S05]  /*1f7a0*/  IMAD R16, R6, R5, R7 ;  /* 0x0000000506107224 */ /* 0x002fca00078e0207 */
[----:B------:R-:W-:-:S07]  /*1f7b0*/  IADD3 R0, R0, -R16, RZ ;  /* 0x8000001000007210 */ /* 0x000fce0007ffe0ff */
        /* <DEDUP_REMOVED lines=30> */
[----:B------:R-:W-:Y:S02]  /*1f9a0*/  ISETP.GE.AND P2, PT, R2, RZ, PT ;  /* 0x000000ff0200720c */ /* 0x000fe40003f46270 */
[----:B------:R-:W-:Y:S02]  /*1f9b0*/  @P0 IADD3 R7, R7, 0x1, RZ ;  /* 0x0000000107070810 */ /* 0x000fe40007ffe0ff */
[----:B------:R-:W-:-:S05]  /*1f9c0*/  IABS R2, R4 ;  /* 0x0000000400027213 */ /* 0x000fca0000000000 */
[----:B------:R-:W-:-:S04]  /*1f9d0*/  IMAD.MOV R2, RZ, RZ, -R2 ;  /* 0x000000ffff027224 */ /* 0x000fc800078e0a02 */
        /* <DEDUP_REMOVED lines=19> */
[----:B------:R-:W-:-:S05]  /*1fb10*/  IMAD R4, R4, R5, R7 ;  /* 0x0000000504047224 */ /* 0x000fca00078e0207 */
[----:B------:R-:W-:Y:S01]  /*1fb20*/  LEA R18, R4, R3, 0x10 ;  /* 0x0000000304127211 */ /* 0x000fe200078e80ff */
[----:B------:R-:W-:Y:S06]  /*1fb30*/  BRA `(.L_x_9728) ;  /* 0x0000000000f07947 */ /* 0x000fec0003800000 */
.L_x_9727:
        /* <DEDUP_REMOVED lines=37> */
[----:B0-----:R-:W-:-:S02]  /*1fd90*/  IADD3 R3, R8, 0xffffffe, RZ ;  /* 0x0ffffffe08037810 */ /* 0x001fc40007ffe0ff */
[----:B------:R-:W-:-:S04]  /*1fda0*/  IABS R8, R5 ;  /* 0x0000000500087213 */ /* 0x000fc80000000000 */
        /* <DEDUP_REMOVED lines=18> */
[----:B------:R-:W-:Y:S02]  /*1fed0*/  @!P1 LOP3.LUT R2, RZ, R5, RZ, 0x33, !PT ;  /* 0x00000005ff029212 */ /* 0x000fe400078e33ff */
[----:B------:R-:W-:-:S05]  /*1fee0*/  IADD3 R5, -R5, RZ, RZ ;  /* 0x000000ff05057210 */ /* 0x000fca0007ffe1ff */
[----:B------:R-:W-:-:S07]  /*1fef0*/  IMAD R18, R2, R5, R3 ;  /* 0x0000000502127224 */ /* 0x000fce00078e0203 */
.L_x_9728:
[----:B------:R-:W-:-:S05]  /*1ff00*/  LOP3.LUT R2, RZ, R2, RZ, 0x33, !PT ;  /* 0x00000002ff027212 */ /* 0x000fca00078e33ff */
[----:B------:R-:W-:Y:S01]  /*1ff10*/  IMAD.IADD R17, R17, 0x1, R2 ;  /* 0x0000000111117824 */ /* 0x000fe200078e0202 */
[----:B------:R-:W-:Y:S06]  /*1ff20*/  BRA `(.L_x_9729) ;  /* 0x00000000001c7947 */ /* 0x000fec0003800000 */
.L_x_9721:
[----:B------:R-:W-:Y:S01]  /*1ff30*/  UMOV UR4, URZ ;  /* 0x0000003f00047c82 */ /* 0x000fe20008000000 */
[----:B------:R-:W-:Y:S01]  /*1ff40*/  UMOV UR5, URZ ;  /* 0x0000003f00057c82 */ /* 0x000fe20008000000 */
[----:B------:R-:W-:Y:S01]  /*1ff50*/  ULDC UR6, c[0x0][0xc3c] ;  /* 0x00030f0000067ab9 */ /* 0x000fe20000000800 */
[----:B------:R-:W-:Y:S01]  /*1ff60*/  IMAD.MOV.U32 R16, RZ, RZ, R0 ;  /* 0x000000ffff107224 */ /* 0x000fe200078e0000 */
[----:B------:R-:W-:Y:S01]  /*1ff70*/  MOV R18, UR5 ;  /* 0x0000000500127c02 */ /* 0x000fe20008000f00 */
[----:B------:R-:W-:Y:S02]  /*1ff80*/  IMAD.U32 R17, RZ, RZ, UR4 ;  /* 0x00000004ff117e24 */ /* 0x000fe4000f8e00ff */
[----:B------:R-:W-:-:S07]  /*1ff90*/  IMAD.U32 R19, RZ, RZ, UR6 ;  /* 0x00000006ff137e24 */ /* 0x000fce000f8e00ff */
.L_x_9729:
        /* <DEDUP_REMOVED lines=10> */
.L_x_9718:
[----:B------:R-:W-:Y:S02]  /*20040*/  ULDC UR4, c[0x0][0xc3c] ;  /* 0x00030f0000047ab9 */ /* 0x000fe40000000800 */
[----:B---3--:R-:W-:-:S13]  /*20050*/  ISETP.GE.AND P0, PT, R19, UR4, PT ;  /* 0x0000000413007c0c */ /* 0x008fda000bf06270 */
[----:B------:R-:W-:Y:S05]  /*20060*/  @!P0 BRA `(.L_x_9730) ;  /* 0xffffff9800ec8947 */ /* 0x000fea000383ffff */
[----:B------:R-:W-:Y:S05]  /*20070*/  BSYNC B8 ;  /* 0x0000000000087941 */ /* 0x000fea0003800000 */
.L_x_9627:
        /* <DEDUP_REMOVED lines=12> */
.L_x_10012:
[----:B------:R-:W-:Y:S05]  /*20140*/  BSYNC B0 ;  /* 0x0000000000007941 */ /* 0x000fea0003800000 */
.L_x_9731:
[----:B------:R-:W-:-:S03]  /*20150*/  UMOV UR4, 0xffffffff ;  /* 0xffffffff00047882 */ /* 0x000fc60000000000 */
[----:B------:R-:W-:Y:S05]  /*20160*/  BRA.DIV UR4, `(.L_x_9733) ;  /* 0x0000007204f87947 */ /* 0x000fea000b800000 */
[----:B-1----:R-:W1:Y:S02]  /*20170*/  S2R R0, SR_TID.X ;  /* 0x0000000000007919 */ /* 0x002e640000002100 */
[----:B-1----:R-:W-:-:S04]  /*20180*/  SHF.R.U32.HI R0, RZ, 0x5, R0 ;  /* 0x00000005ff007819 */ /* 0x002fc80000011600 */
[----:B------:R-:W-:-:S05]  /*20190*/  LOP3.LUT R0, R0, 0x3, RZ, 0xc0, !PT ;  /* 0x0000000300007812 */ /* 0x000fca00078ec0ff */
[----:B------:R1:W3:Y:S02]  /*201a0*/  SHFL.IDX PT, R14, R0, RZ, 0x1f ;  /* 0x00001fff000e7589 */ /* 0x0002e400000e0000 */
.L_x_10015:
[----:B---3--:R-:W-:-:S13]  /*201b0*/  ISETP.NE.AND P0, PT, R14, RZ, PT ;  /* 0x000000ff0e00720c */ /* 0x008fda0003f05270 */
[----:B------:R-:W-:Y:S05]  /*201c0*/  @P0 BRA `(.L_x_9383) ;  /* 0x0000000000880947 */ /* 0x000fea0003800000 */
[----:B------:R-:W-:-:S03]  /*201d0*/  UMOV UR4, 0xffffffff ;  /* 0xffffffff00047882 */ /* 0x000fc60000000000 */
[----:B------:R-:W-:Y:S05]  /*201e0*/  BRA.DIV UR4, `(.L_x_9734) ;  /* 0x00000076040c7947 */ /* 0x000fea000b800000 */
[----:B------:R-:W-:-:S13]  /*201f0*/  ELECT P6, URZ, PT ;  /* 0x00000000003f782f */ /* 0x000fda00038c0000 */
.L_x_10018:
[----:B------:R-:W-:Y:S05]  /*20200*/  @!P6 BRA `(.L_x_9383) ;  /* 0x000000000078e947 */ /* 0x000fea0003800000 */
[----:B------:R-:W-:-:S06]  /*20210*/  ULOP3.LUT UR4, UR36, 0x2, URZ, 0xfc, !UPT ;  /* 0x0000000224047892 */ /* 0x000fcc000f8efc3f */
[----:B-1----:R-:W-:-:S04]  /*20220*/  MOV R0, UR4 ;  /* 0x0000000400007c02 */ /* 0x002fc80008000f00 */
[----:B------:R-:W-:-:S13]  /*20230*/  ISETP.NE.AND P0, PT, R0, 0x3, PT ;  /* 0x000000030000780c */ /* 0x000fda0003f05270 */
[----:B------:R-:W-:Y:S05]  /*20240*/  @!P0 BRA `(.L_x_9735) ;  /* 0x0000000000048947 */ /* 0x000fea0003800000 */
[----:B------:R-:W-:Y:S01]  /*20250*/  BPT.TRAP 0x1 ;  /* 0x000000040000795c */ /* 0x000fe20000300000 */
.L_x_9735:
[C---:B------:R-:W-:Y:S01]  /*20260*/  IMAD R5, R25.reuse, 0x8, R4 ;  /* 0x0000000819057824 */ /* 0x040fe200078e0204 */
[----:B------:R-:W-:Y:S01]  /*20270*/  SHF.L.U32 R0, R28, 0x1f, RZ ;  /* 0x0000001f1c007819 */ /* 0x000fe200000006ff */
[----:B------:R-:W-:-:S03]  /*20280*/  VIADD R25, R25, 0x1 ;  /* 0x0000000119197836 */ /* 0x000fc60000000000 */
[----:B------:R-:W1:Y:S02]  /*20290*/  SYNCS.PHASECHK.TRANS64.TRYWAIT P1, [R5+URZ+0x28840], R0 ;  /* 0x02884000050075a7 */ /* 0x000e64000802017f */
[----:B------:R-:W-:-:S04]  /*202a0*/  ISETP.NE.AND P2, PT, R25, 0x2, PT ;  /* 0x000000021900780c */ /* 0x000fc80003f45270 */
[----:B------:R-:W-:Y:S01]  /*202b0*/  SEL R3, RZ, 0x1, P2 ;  /* 0x00000001ff037807 */ /* 0x000fe20001000000 */
[----:B-1----:R-:W-:Y:S08]  /*202c0*/  @!P1 BRA `(.L_x_9736) ;  /* 0x0000007000f49947 */ /* 0x002ff00003800000 */
.L_x_10019:
[----:B------:R-:W-:Y:S02]  /*202d0*/  SEL R25, R25, RZ, P2 ;  /* 0x000000ff19197207 */ /* 0x000fe40001000000 */
[----:B------:R-:W-:Y:S01]  /*202e0*/  LOP3.LUT R2, R28, R3, RZ, 0x3c, !PT ;  /* 0x000000031c027212 */ /* 0x000fe200078e3cff */
[----:B------:R-:W-:Y:S06]  /*202f0*/  @!P0 BRA `(.L_x_9737) ;  /* 0x0000000000048947 */ /* 0x000fec0003800000 */
[----:B------:R-:W-:Y:S01]  /*20300*/  BPT.TRAP 0x1 ;  /* 0x000000040000795c */ /* 0x000fe20000300000 */
.L_x_9737:
[----:B------:R-:W-:Y:S01]  /*20310*/  IMAD R25, R25, 0x8, R4 ;  /* 0x0000000819197824 */ /* 0x000fe200078e0204 */
[----:B------:R-:W-:-:S04]  /*20320*/  SHF.L.U32 R2, R2, 0x1f, RZ ;  /* 0x0000001f02027819 */ /* 0x000fc800000006ff */
[----:B------:R-:W3:Y:S02]  /*20330*/  SYNCS.PHASECHK.TRANS64.TRYWAIT P1, [R25+URZ+0x28840], R2 ;  /* 0x02884002190075a7 */ /* 0x000ee4000802017f */
[----:B---3--:R-:W-:Y:S05]  /*20340*/  @!P1 BRA `(.L_x_9738) ;  /* 0x0000007000e89947 */ /* 0x008fea0003800000 */
.L_x_10020:
[----:B------:R-:W-:Y:S05]  /*20350*/  @!P0 BRA `(.L_x_9739) ;  /* 0x0000000000048947 */ /* 0x000fea0003800000 */
[----:B------:R-:W-:Y:S01]  /*20360*/  BPT.TRAP 0x1 ;  /* 0x000000040000795c */ /* 0x000fe20000300000 */
.L_x_9739:
[----:B------:R-:W4:Y:S02]  /*20370*/  SYNCS.PHASECHK.TRANS64.TRYWAIT P1, [R5+URZ+0x28860], R0 ;  /* 0x02886000050075a7 */ /* 0x000f24000802017f */
[----:B----4-:R-:W-:Y:S05]  /*20380*/  @!P1 BRA `(.L_x_9740) ;  /* 0x0000007000ec9947 */ /* 0x010fea0003800000 */
.L_x_10021:
[----:B------:R-:W-:Y:S05]  /*20390*/  @!P0 BRA `(.L_x_9741) ;  /* 0x0000000000048947 */ /* 0x000fea0003800000 */
[----:B------:R-:W-:Y:S01]  /*203a0*/  BPT.TRAP 0x1 ;  /* 0x000000040000795c */ /* 0x000fe20000300000 */
.L_x_9741:
[----:B------:R0:W0:Y:S02]  /*203b0*/  SYNCS.PHASECHK.TRANS64.TRYWAIT P0, [R25+URZ+0x28860], R2 ;  /* 0x02886002190075a7 */ /* 0x000024000800017f */
[----:B0-----:R-:W-:Y:S05]  /*203c0*/  @!P0 NANOSLEEP.SYNCS 0x989680 ;  /* 0x009896800000895d */ /* 0x001fea0003900000 */
[----:B------:R-:W0:Y:S02]  /*203d0*/  @!P0 SYNCS.PHASECHK.TRANS64 P0, [R25+URZ+0x28860], R2 ;  /* 0x02886002190085a7 */ /* 0x000e24000800007f */
[----:B0-----:R-:W-:Y:S05]  /*203e0*/  @!P0 BRA `(.L_x_9741) ;  /* 0xfffffffc00f08947 */ /* 0x001fea000383ffff */
.L_x_9383:
[----:B------:R-:W-:Y:S05]  /*203f0*/  BSYNC B9 ;  /* 0x0000000000097941 */ /* 0x000fea0003800000 */
.L_x_9380:
[----:B------:R-:W-:Y:S05]  /*20400*/  EXIT ;  /* 0x000000000000794d */ /* 0x000fea0003800000 */
.L_x_9407:
[----:B0-----:R0:W1:Y:S02]  /*20410*/  SYNCS.PHASECHK.TRANS64.TRYWAIT P6, [R89+URZ+0x28890], R100 ;  /* 0x02889064590075a7 */ /* 0x00106400080c017f */
[----:B-1----:R-:W-:Y:S05]  /*20420*/  @!P6 NANOSLEEP.SYNCS 0x989680 ;  /* 0x009896800000e95d */ /* 0x002fea0003900000 */
[----:B------:R-:W1:Y:S02]  /*20430*/  @!P6 SYNCS.PHASECHK.TRANS64 P6, [R89+URZ+0x28890], R100 ;  /* 0x028890645900e5a7 */ /* 0x000e6400080c007f */
[----:B-1----:R-:W-:Y:S05]  /*20440*/  @!P6 BRA `(.L_x_9407) ;  /* 0xfffffffc00f0e947 */ /* 0x002fea000383ffff */
[----:B------:R-:W-:Y:S05]  /*20450*/  BRA `(.L_x_9742) ;  /* 0xfffffe2c00dc7947 */ /* 0x000fea000383ffff */
.L_x_9408:
        /* <DEDUP_REMOVED lines=8> */
.L_x_9744:
[----:B------:R-:W-:Y:S05]  /*204e0*/  BSYNC B1 ;  /* 0x0000000000017941 */ /* 0x000fea0003800000 */
.L_x_9743:
        /* <DEDUP_REMOVED lines=8> */
.L_x_9745:
[----:B------:R-:W-:Y:S01]  /*20570*/  IMAD.MOV.U32 R103, RZ, RZ, R14 ;  /* 0x000000ffff677224 */ /* 0x000fe200078e000e */
[----:B------:R-:W-:Y:S06]  /*20580*/  BRA `(.L_x_9746) ;  /* 0xfffffe2c00a47947 */ /* 0x000fec000383ffff */
.L_x_9417:
        /* <DEDUP_REMOVED lines=8> */
.L_x_9748:
[----:B------:R-:W-:Y:S05]  /*20610*/  BSYNC B1 ;  /* 0x0000000000017941 */ /* 0x000fea0003800000 */
.L_x_9747:
        /* <DEDUP_REMOVED lines=8> */
.L_x_9749:
[----:B------:R-:W-:Y:S01]  /*206a0*/  IMAD.MOV.U32 R69, RZ, RZ, R14 ;  /* 0x000000ffff457224 */ /* 0x000fe200078e000e */
[----:B------:R-:W-:Y:S06]  /*206b0*/  BRA `(.L_x_9750) ;  /* 0xfffffe3400087947 */ /* 0x000fec000383ffff */
.L_x_9426:
        /* <DEDUP_REMOVED lines=8> */
.L_x_9752:
[----:B------:R-:W-:Y:S05]  /*20740*/  BSYNC B1 ;  /* 0x0000000000017941 */ /* 0x000fea0003800000 */
.L_x_9751:
        /* <DEDUP_REMOVED lines=8> */
.L_x_9753:
[----:B------:R-:W-:Y:S01]  /*207d0*/  IMAD.MOV.U32 R61, RZ, RZ, R14 ;  /* 0x000000ffff3d7224 */ /* 0x000fe200078e000e */
[----:B------:R-:W-:Y:S06]  /*207e0*/  BRA `(.L_x_9754) ;  /* 0xfffffe38006c7947 */ /* 0x000fec000383ffff */
.L_x_9435:
        /* <DEDUP_REMOVED lines=8> */
.L_x_9756:
[----:B------:R-:W-:Y:S05]  /*20870*/  BSYNC B1 ;  /* 0x0000000000017941 */ /* 0x000fea0003800000 */
.L_x_9755:
        /* <DEDUP_REMOVED lines=8> */
.L_x_9757:
[----:B------:R-:W-:Y:S01]  /*20900*/  IMAD.MOV.U32 R51, RZ, RZ, R14 ;  /* 0x000000ffff337224 */ /* 0x000fe200078e000e */
[----:B------:R-:W-:Y:S06]  /*20910*/  BRA `(.L_x_9758) ;  /* 0xfffffe3c00d07947 */ /* 0x000fec000383ffff */
.L_x_9447:
[----:B-1----:R1:W2:Y:S02]  /*20920*/  SYNCS.PHASECHK.TRANS64.TRYWAIT P4, [R89+URZ+0x28890], R100 ;  /* 0x02889064590075a7 */ /* 0x0022a4000808017f */
[----:B--2---:R-:W-:Y:S05]  /*20930*/  @!P4 NANOSLEEP.SYNCS 0x989680 ;  /* 0x009896800000c95d */ /* 0x004fea0003900000 */
[----:B------:R-:W2:Y:S02]  /*20940*/  @!P4 SYNCS.PHASECHK.TRANS64 P4, [R89+URZ+0x28890], R100 ;  /* 0x028890645900c5a7 */ /* 0x000ea4000808007f */
[----:B--2---:R-:W-:Y:S05]  /*20950*/  @!P4 BRA `(.L_x_9447) ;  /* 0xfffffffc00f0c947 */ /* 0x004fea000383ffff */
[----:B------:R-:W-:Y:S05]  /*20960*/  BRA `(.L_x_9759) ;  /* 0xfffffe4c00b07947 */ /* 0x000fea000383ffff */
.L_x_9448:
        /* <DEDUP_REMOVED lines=8> */
.L_x_9761:
[----:B------:R-:W-:Y:S05]  /*209f0*/  BSYNC B1 ;  /* 0x0000000000017941 */ /* 0x000fea0003800000 */
.L_x_9760:
        /* <DEDUP_REMOVED lines=8> */
.L_x_9762:
[----:B------:R-:W-:Y:S01]  /*20a80*/  IMAD.MOV.U32 R104, RZ, RZ, R14 ;  /* 0x000000ffff687224 */ /* 0x000fe200078e000e */
[----:B------:R-:W-:Y:S06]  /*20a90*/  BRA `(.L_x_9763) ;  /* 0xfffffe4c007c7947 */ /* 0x000fec000383ffff */
.L_x_9453:
        /* <DEDUP_REMOVED lines=8> */
.L_x_9765:
[----:B------:R-:W-:Y:S05]  /*20b20*/  BSYNC B1 ;  /* 0x0000000000017941 */ /* 0x000fea0003800000 */
.L_x_9764:
        /* <DEDUP_REMOVED lines=8> */
.L_x_9766:
[----:B------:R-:W-:Y:S01]  /*20bb0*/  IMAD.MOV.U32 R46, RZ, RZ, R14 ;  /* 0x000000ffff2e7224 */ /* 0x000fe200078e000e */
[----:B------:R-:W-:Y:S06]  /*20bc0*/  BRA `(.L_x_9767) ;  /* 0xfffffe5400187947 */ /* 0x000fec000383ffff */
.L_x_9458:
        /* <DEDUP_REMOVED lines=8> */
.L_x_9769:
[----:B------:R-:W-:Y:S05]  /*20c50*/  BSYNC B1 ;  /* 0x0000000000017941 */ /* 0x000fea0003800000 */
.L_x_9768:
        /* <DEDUP_REMOVED lines=8> */
.L_x_9770:
[----:B------:R-:W-:Y:S01]  /*20ce0*/  IMAD.MOV.U32 R46, RZ, RZ, R14 ;  /* 0x000000ffff2e7224 */ /* 0x000fe200078e000e */
[----:B------:R-:W-:Y:S06]  /*20cf0*/  BRA `(.L_x_9771) ;  /* 0xfffffe5800b87947 */ /* 0x000fec000383ffff */
.L_x_9463:
        /* <DEDUP_REMOVED lines=8> */
.L_x_9773:
[----:B------:R-:W-:Y:S05]  /*20d80*/  BSYNC B1 ;  /* 0x0000000000017941 */ /* 0x000fea0003800000 */
.L_x_9772:
        /* <DEDUP_REMOVED lines=8> */
.L_x_9774:
[----:B------:R-:W-:Y:S01]  /*20e10*/  IMAD.MOV.U32 R106, RZ, RZ, R14 ;  /* 0x000000ffff6a7224 */ /* 0x000fe200078e000e */
[----:B------:R-:W-:Y:S06]  /*20e20*/  BRA `(.L_x_9775) ;  /* 0xfffffe6000607947 */ /* 0x000fec000383ffff */
.L_x_9468:
[----:B0-----:R0:W1:Y:S02]  /*20e30*/  SYNCS.PHASECHK.TRANS64.TRYWAIT P3, [R89+URZ+0x28890], R100 ;  /* 0x02889064590075a7 */ /* 0x001064000806017f */
[----:B-1----:R-:W-:Y:S05]  /*20e40*/  @!P3 NANOSLEEP.SYNCS 0x989680 ;  /* 0x009896800000b95d */ /* 0x002fea0003900000 */
[----:B------:R-:W1:Y:S02]  /*20e50*/  @!P3 SYNCS.PHASECHK.TRANS64 P3, [R89+URZ+0x28890], R100 ;  /* 0x028890645900b5a7 */ /* 0x000e64000806007f */
[----:B-1----:R-:W-:Y:S05]  /*20e60*/  @!P3 BRA `(.L_x_9468) ;  /* 0xfffffffc00f0b947 */ /* 0x002fea000383ffff */
[----:B------:R-:W-:Y:S05]  /*20e70*/  BRA `(.L_x_9776) ;  /* 0xfffffe6800547947 */ /* 0x000fea000383ffff */
.L_x_9469:
        /* <DEDUP_REMOVED lines=8> */
.L_x_9778:
[----:B------:R-:W-:Y:S05]  /*20f00*/  BSYNC B1 ;  /* 0x0000000000017941 */ /* 0x000fea0003800000 */
.L_x_9777:
        /* <DEDUP_REMOVED lines=8> */
.L_x_9779:
[----:B------:R-:W-:Y:S05]  /*20f90*/  BRA `(.L_x_9780) ;  /* 0xfffffe6800747947 */ /* 0x000fea000383ffff */
.L_x_9472:
[----:B------:R-:W-:Y:S01]  /*20fa0*/  BSSY B1, `(.L_x_9781) ;  /* 0x0000008000017945 */ /* 0x000fe20003800000 */
[----:B----4-:R-:W-:Y:S01]  /*20fb0*/  IMAD.MOV.U32 R13, RZ, RZ, R45 ;  /* 0x000000ffff0d7224 */ /* 0x010fe200078e002d */
[----:B------:R-:W-:Y:S01]  /*20fc0*/  MOV R15, 0xffffffff ;  /* 0xffffffff000f7802 */ /* 0x000fe20000000f00 */
[----:B------:R-:W-:Y:S02]  /*20fd0*/  IMAD.MOV.U32 R12, RZ, RZ, 0x1 ;  /* 0x00000001ff0c7424 */ /* 0x000fe400078e00ff */
[----:B------:R-:W-:-:S07]  /*20fe0*/  IMAD.MOV.U32 R11, RZ, RZ, 0x181f ;  /* 0x0000181fff0b7424 */ /* 0x000fce00078e00ff */
[----:B0123--:R-:W-:Y:S05]  /*20ff0*/  WARPSYNC.COLLECTIVE R15, `(.L_x_9782) ;  /* 0x000000000f087348 */ /* 0x00ffea0003c00000 */
[----:B---3--:R3:W4:Y:S02]  /*21000*/  SHFL.IDX P6, R14, R13, R12, R11 ;  /* 0x0000000c0d0e7389 */ /* 0x00872400000c000b */
[----:B01234-:R-:W-:Y:S01]  /*21010*/  ENDCOLLECTIVE ;  /* 0x000000000000791b */ /* 0x01ffe20003800000 */
.L_x_9782:
[----:B------:R-:W-:Y:S05]  /*21020*/  BSYNC B1 ;  /* 0x0000000000017941 */ /* 0x000fea0003800000 */
.L_x_9781:
        /* <DEDUP_REMOVED lines=8> */
.L_x_9783:
[----:B------:R-:W-:Y:S05]  /*210b0*/  BRA `(.L_x_9784) ;  /* 0xfffffe6800747947 */ /* 0x000fea000383ffff */
.L_x_9475:
        /* <DEDUP_REMOVED lines=8> */
.L_x_9786:
[----:B------:R-:W-:Y:S05]  /*21140*/  BSYNC B1 ;  /* 0x0000000000017941 */ /* 0x000fea0003800000 */
.L_x_9785:
        /* <DEDUP_REMOVED lines=8> */
.L_x_9787:
[----:B------:R-:W-:Y:S05]  /*211d0*/  BRA `(.L_x_9788) ;  /* 0xfffffe6800787947 */ /* 0x000fea000383ffff */
.L_x_9478:
        /* <DEDUP_REMOVED lines=8> */
.L_x_9790:
[----:B------:R-:W-:Y:S05]  /*21260*/  BSYNC B1 ;  /* 0x0000000000017941 */ /* 0x000fea0003800000 */
.L_x_9789:
        /* <DEDUP_REMOVED lines=8> */
.L_x_9791:
[----:B------:R-:W-:Y:S05]  /*212f0*/  BRA `(.L_x_9792) ;  /* 0xfffffe68007c7947 */ /* 0x000fea000383ffff */
.L_x_9482:
[----:B------:R0:W0:Y:S02]  /*21300*/  SYNCS.PHASECHK.TRANS64.TRYWAIT P4, [R89+URZ+0x288b0], R100 ;  /* 0x0288b064590075a7 */ /* 0x000024000808017f */
[----:B0-----:R-:W-:Y:S05]  /*21310*/  @!P4 NANOSLEEP.SYNCS 0x989680 ;  /* 0x009896800000c95d */ /* 0x001fea0003900000 */
[----:B------:R-:W0:Y:S02]  /*21320*/  @!P4 SYNCS.PHASECHK.TRANS64 P4, [R89+URZ+0x288b0], R100 ;  /* 0x0288b0645900c5a7 */ /* 0x000e24000808007f */
[----:B0-----:R-:W-:Y:S05]  /*21330*/  @!P4 BRA `(.L_x_9482) ;  /* 0xfffffffc00f0c947 */ /* 0x001fea000383ffff */
[----:B------:R-:W-:Y:S05]  /*21340*/  BRA `(.L_x_9793) ;  /* 0xfffffe6800f87947 */ /* 0x000fea000383ffff */
.L_x_9496:
[----:B------:R-:W0:Y:S01]  /*21350*/  S2R R5, SR_TID.X ;  /* 0x0000000000057919 */ /* 0x000e220000002100 */
[----:B------:R-:W-:Y:S01]  /*21360*/  BSSY B0, `(.L_x_9794) ;  /* 0x000000c000007945 */ /* 0x000fe20003800000 */
[----:B------:R-:W-:Y:S01]  /*21370*/  IMAD.MOV.U32 R12, RZ, RZ, RZ ;  /* 0x000000ffff0c7224 */ /* 0x000fe200078e00ff */
[----:B------:R-:W-:Y:S01]  /*21380*/  MOV R15, 0xffffffff ;  /* 0xffffffff000f7802 */ /* 0x000fe20000000f00 */
[----:B------:R-:W-:Y:S01]  /*21390*/  IMAD.MOV.U32 R11, RZ, RZ, 0x1f ;  /* 0x0000001fff0b7424 */ /* 0x000fe200078e00ff */
[----:B0-----:R-:W-:-:S04]  /*213a0*/  IADD3 R5, R5, -0x80, RZ ;  /* 0xffffff8005057810 */ /* 0x001fc80007ffe0ff */
[----:B------:R-:W-:-:S04]  /*213b0*/  SHF.R.S32.HI R4, RZ, 0x1f, R5 ;  /* 0x0000001fff047819 */ /* 0x000fc80000011405 */
[----:B------:R-:W-:-:S04]  /*213c0*/  LEA.HI R4, R4, R5, RZ, 0x7 ;  /* 0x0000000504047211 */ /* 0x000fc800078f38ff */
[----:B------:R-:W-:-:S05]  /*213d0*/  SHF.R.S32.HI R4, RZ, 0x7, R4 ;  /* 0x00000007ff047819 */ /* 0x000fca0000011404 */
[----:B--2---:R-:W-:-:S07]  /*213e0*/  IMAD.MOV.U32 R13, RZ, RZ, R4 ;  /* 0x000000ffff0d7224 */ /* 0x004fce00078e0004 */
[----:B-1---5:R-:W-:Y:S05]  /*213f0*/  WARPSYNC.COLLECTIVE R15, `(.L_x_9795) ;  /* 0x000000000f087348 */ /* 0x022fea0003c00000 */
[----:B------:R0:W2:Y:S02]  /*21400*/  SHFL.IDX P6, R14, R13, R12, R11 ;  /* 0x0000000c0d0e7389 */ /* 0x0000a400000c000b */
[----:B012--5:R-:W-:Y:S01]  /*21410*/  ENDCOLLECTIVE ;  /* 0x000000000000791b */ /* 0x027fe20003800000 */
.L_x_9795:
[----:B------:R-:W-:Y:S05]  /*21420*/  BSYNC B0 ;  /* 0x0000000000007941 */ /* 0x000fea0003800000 */
.L_x_9794:
[----:B------:R-:W-:Y:S01]  /*21430*/  IMAD.MOV.U32 R191, RZ, RZ, R14 ;  /* 0x000000ffffbf7224 */ /* 0x000fe200078e000e */
[----:B------:R-:W-:Y:S06]  /*21440*/  BRA `(.L_x_9796) ;  /* 0xfffffe7400dc7947 */ /* 0x000fec000383ffff */
.L_x_9506:
        /* <DEDUP_REMOVED lines=8> */
.L_x_9798:
[----:B------:R-:W-:Y:S05]  /*214d0*/  BSYNC B1 ;  /* 0x0000000000017941 */ /* 0x000fea0003800000 */
.L_x_9797:
        /* <DEDUP_REMOVED lines=8> */
.L_x_9799:
[----:B------:R-:W-:Y:S01]  /*21560*/  MOV R13, R8 ;  /* 0x00000008000d7202 */ /* 0x000fe20000000f00 */
[----:B------:R-:W-:-:S07]  /*21570*/  IMAD.MOV.U32 R3, RZ, RZ, R14 ;  /* 0x000000ffff037224 */ /* 0x000fce00078e000e */
[----:B------:R-:W-:Y:S05]  /*21580*/  WARPSYNC.COLLECTIVE R15, `(.L_x_9800) ;  /* 0x000000000f087348 */ /* 0x000fea0003c00000 */
[----:B------:R0:W1:Y:S02]  /*21590*/  SHFL.IDX P6, R14, R13, R12, R11 ;  /* 0x0000000c0d0e7389 */ /* 0x00006400000c000b */
[----:B01----:R-:W-:Y:S01]  /*215a0*/  ENDCOLLECTIVE ;  /* 0x000000000000791b */ /* 0x003fe20003800000 */
.L_x_9800:
[----:B------:R-:W-:Y:S02]  /*215b0*/  IMAD.MOV.U32 R13, RZ, RZ, R7 ;  /* 0x000000ffff0d7224 */ /* 0x000fe400078e0007 */
[----:B------:R-:W-:-:S07]  /*215c0*/  IMAD.MOV.U32 R4, RZ, RZ, R14 ;  /* 0x000000ffff047224 */ /* 0x000fce00078e000e */
[----:B------:R-:W-:Y:S05]  /*215d0*/  WARPSYNC.COLLECTIVE R15, `(.L_x_9801) ;  /* 0x000000000f087348 */ /* 0x000fea0003c00000 */
[----:B------:R0:W1:Y:S02]  /*215e0*/  SHFL.IDX P6, R14, R13, R12, R11 ;  /* 0x0000000c0d0e7389 */ /* 0x00006400000c000b */
[----:B01----:R-:W-:Y:S01]  /*215f0*/  ENDCOLLECTIVE ;  /* 0x000000000000791b */ /* 0x003fe20003800000 */
.L_x_9801:
[----:B------:R-:W-:Y:S05]  /*21600*/  BRA `(.L_x_9802) ;  /* 0xfffffe7c00387947 */ /* 0x000fea000383ffff */
.L_x_9509:
[----:B------:R-:W-:Y:S01]  /*21610*/  BSSY B1, `(.L_x_9803) ;  /* 0x0000008000017945 */ /* 0x000fe20003800000 */
[----:B0-----:R-:W-:Y:S01]  /*21620*/  IMAD.MOV.U32 R13, RZ, RZ, R6 ;  /* 0x000000ffff0d7224 */ /* 0x001fe200078e0006 */
[----:B------:R-:W-:Y:S01]  /*21630*/  MOV R12, 0x1 ;  /* 0x00000001000c7802 */ /* 0x000fe20000000f00 */
[----:B------:R-:W-:Y:S02]  /*21640*/  IMAD.MOV.U32 R11, RZ, RZ, 0x181f ;  /* 0x0000181fff0b7424 */ /* 0x000fe400078e00ff */
[----:B------:R-:W-:-:S07]  /*21650*/  IMAD.MOV.U32 R15, RZ, RZ, -0x1 ;  /* 0xffffffffff0f7424 */ /* 0x000fce00078e00ff */
[----:B------:R-:W-:Y:S05]  /*21660*/  WARPSYNC.COLLECTIVE R15, `(.L_x_9804) ;  /* 0x000000000f087348 */ /* 0x000fea0003c00000 */
[----:B------:R0:W1:Y:S02]  /*21670*/  SHFL.IDX P6, R14, R13, R12, R11 ;  /* 0x0000000c0d0e7389 */ /* 0x00006400000c000b */
[----:B01----:R-:W-:Y:S01]  /*21680*/  ENDCOLLECTIVE ;  /* 0x000000000000791b */ /* 0x003fe20003800000 */
.L_x_9804:
[----:B------:R-:W-:Y:S05]  /*21690*/  BSYNC B1 ;  /* 0x0000000000017941 */ /* 0x000fea0003800000 */
.L_x_9803:
        /* <DEDUP_REMOVED lines=8> */
.L_x_9805:
[----:B------:R-:W-:Y:S01]  /*21720*/  IMAD.MOV.U32 R13, RZ, RZ, R8 ;  /* 0x000000ffff0d7224 */ /* 0x000fe200078e0008 */
[----:B------:R-:W-:-:S07]  /*21730*/  MOV R3, R14 ;  /* 0x0000000e00037202 */ /* 0x000fce0000000f00 */
[----:B------:R-:W-:Y:S05]  /*21740*/  WARPSYNC.COLLECTIVE R15, `(.L_x_9806) ;  /* 0x000000000f087348 */ /* 0x000fea0003c00000 */
[----:B------:R0:W1:Y:S02]  /*21750*/  SHFL.IDX P6, R14, R13, R12, R11 ;  /* 0x0000000c0d0e7389 */ /* 0x00006400000c000b */
[----:B01----:R-:W-:Y:S01]  /*21760*/  ENDCOLLECTIVE ;  /* 0x000000000000791b */ /* 0x003fe20003800000 */
.L_x_9806:
[----:B------:R-:W-:Y:S02]  /*21770*/  IMAD.MOV.U32 R13, RZ, RZ, R7 ;  /* 0x000000ffff0d7224 */ /* 0x000fe400078e0007 */
[----:B------:R-:W-:-:S07]  /*21780*/  IMAD.MOV.U32 R4, RZ, RZ, R14 ;  /* 0x000000ffff047224 */ /* 0x000fce00078e000e */
[----:B------:R-:W-:Y:S05]  /*21790*/  WARPSYNC.COLLECTIVE R15, `(.L_x_9807) ;  /* 0x000000000f087348 */ /* 0x000fea0003c00000 */
[----:B------:R0:W1:Y:S02]  /*217a0*/  SHFL.IDX P6, R14, R13, R12, R11 ;  /* 0x0000000c0d0e7389 */ /* 0x00006400000c000b */
[----:B01----:R-:W-:Y:S01]  /*217b0*/  ENDCOLLECTIVE ;  /* 0x000000000000791b */ /* 0x003fe20003800000 */
.L_x_9807:
[----:B------:R-:W-:Y:S05]  /*217c0*/  BRA `(.L_x_9808) ;  /* 0xfffffe7c00a47947 */ /* 0x000fea000383ffff */
.L_x_9512:
[----:B------:R-:W-:Y:S01]  /*217d0*/  BSSY B1, `(.L_x_9809) ;  /* 0x0000008000017945 */ /* 0x000fe20003800000 */
[----:B0-----:R-:W-:Y:S01]  /*217e0*/  MOV R13, R6 ;  /* 0x00000006000d7202 */ /* 0x001fe20000000f00 */
[----:B------:R-:W-:Y:S02]  /*217f0*/  IMAD.MOV.U32 R12, RZ, RZ, 0x2 ;  /* 0x00000002ff0c7424 */ /* 0x000fe400078e00ff */
[----:B------:R-:W-:Y:S02]  /*21800*/  IMAD.MOV.U32 R11, RZ, RZ, 0x181f ;  /* 0x0000181fff0b7424 */ /* 0x000fe400078e00ff */
[----:B------:R-:W-:-:S07]  /*21810*/  IMAD.MOV.U32 R15, RZ, RZ, -0x1 ;  /* 0xffffffffff0f7424 */ /* 0x000fce00078e00ff */
[----:B-1----:R-:W-:Y:S05]  /*21820*/  WARPSYNC.COLLECTIVE R15, `(.L_x_9810) ;  /* 0x000000000f087348 */ /* 0x002fea0003c00000 */
[----:B------:R0:W2:Y:S02]  /*21830*/  SHFL.IDX P6, R14, R13, R12, R11 ;  /* 0x0000000c0d0e7389 */ /* 0x0000a400000c000b */
[----:B012---:R-:W-:Y:S01]  /*21840*/  ENDCOLLECTIVE ;  /* 0x000000000000791b */ /* 0x007fe20003800000 */
.L_x_9810:
[----:B------:R-:W-:Y:S05]  /*21850*/  BSYNC B1 ;  /* 0x0000000000017941 */ /* 0x000fea0003800000 */
.L_x_9809:
        /* <DEDUP_REMOVED lines=8> */
.L_x_9811:
[----:B------:R-:W-:Y:S02]  /*218e0*/  IMAD.MOV.U32 R13, RZ, RZ, R8 ;  /* 0x000000ffff0d7224 */ /* 0x000fe400078e0008 */
[----:B------:R-:W-:-:S07]  /*218f0*/  IMAD.MOV.U32 R3, RZ, RZ, R14 ;  /* 0x000000ffff037224 */ /* 0x000fce00078e000e */
[----:B------:R-:W-:Y:S05]  /*21900*/  WARPSYNC.COLLECTIVE R15, `(.L_x_9812) ;  /* 0x000000000f087348 */ /* 0x000fea0003c00000 */
[----:B------:R0:W1:Y:S02]  /*21910*/  SHFL.IDX P6, R14, R13, R12, R11 ;  /* 0x0000000c0d0e7389 */ /* 0x00006400000c000b */
[----:B01----:R-:W-:Y:S01]  /*21920*/  ENDCOLLECTIVE ;  /* 0x000000000000791b */ /* 0x003fe20003800000 */
.L_x_9812:
[----:B------:R-:W-:Y:S01]  /*21930*/  MOV R13, R7 ;  /* 0x00000007000d7202 */ /* 0x000fe20000000f00 */
[----:B------:R-:W-:-:S07]  /*21940*/  IMAD.MOV.U32 R4, RZ, RZ, R14 ;  /* 0x000000ffff047224 */ /* 0x000fce00078e000e */
[----:B------:R-:W-:Y:S05]  /*21950*/  WARPSYNC.COLLECTIVE R15, `(.L_x_9813) ;  /* 0x000000000f087348 */ /* 0x000fea0003c00000 */
[----:B------:R0:W1:Y:S02]  /*21960*/  SHFL.IDX P6, R14, R13, R12, R11 ;  /* 0x0000000c0d0e7389 */ /* 0x00006400000c000b */
[----:B01----:R-:W-:Y:S01]  /*21970*/  ENDCOLLECTIVE ;  /* 0x000000000000791b */ /* 0x003fe20003800000 */
.L_x_9813:
[----:B------:R-:W-:Y:S05]  /*21980*/  BRA `(.L_x_9814) ;  /* 0xfffffe7c00f87947 */ /* 0x000fea000383ffff */
.L_x_9515:
[----:B------:R-:W-:Y:S01]  /*21990*/  BSSY B1, `(.L_x_9815) ;  /* 0x0000008000017945 */ /* 0x000fe20003800000 */
[----:B------:R-:W-:Y:S01]  /*219a0*/  IMAD.MOV.U32 R13, RZ, RZ, R6 ;  /* 0x000000ffff0d7224 */ /* 0x000fe200078e0006 */
[----:B------:R-:W-:Y:S01]  /*219b0*/  MOV R15, 0xffffffff ;  /* 0xffffffff000f7802 */ /* 0x000fe20000000f00 */
[----:B------:R-:W-:Y:S02]  /*219c0*/  IMAD.MOV.U32 R12, RZ, RZ, 0x3 ;  /* 0x00000003ff0c7424 */ /* 0x000fe400078e00ff */
[----:B------:R-:W-:-:S07]  /*219d0*/  IMAD.MOV.U32 R11, RZ, RZ, 0x181f ;  /* 0x0000181fff0b7424 */ /* 0x000fce00078e00ff */
[----:B--2---:R-:W-:Y:S05]  /*219e0*/  WARPSYNC.COLLECTIVE R15, `(.L_x_9816) ;  /* 0x000000000f087348 */ /* 0x004fea0003c00000 */
[----:B------:R0:W1:Y:S02]  /*219f0*/  SHFL.IDX P6, R14, R13, R12, R11 ;  /* 0x0000000c0d0e7389 */ /* 0x00006400000c000b */
[----:B012---:R-:W-:Y:S01]  /*21a00*/  ENDCOLLECTIVE ;  /* 0x000000000000791b */ /* 0x007fe20003800000 */
.L_x_9816:
[----:B------:R-:W-:Y:S05]  /*21a10*/  BSYNC B1 ;  /* 0x0000000000017941 */ /* 0x000fea0003800000 */
.L_x_9815:
        /* <DEDUP_REMOVED lines=8> */
.L_x_9817:
[----:B------:R-:W-:Y:S02]  /*21aa0*/  IMAD.MOV.U32 R13, RZ, RZ, R8 ;  /* 0x000000ffff0d7224 */ /* 0x000fe400078e0008 */
[----:B------:R-:W-:-:S07]  /*21ab0*/  IMAD.MOV.U32 R3, RZ, RZ, R14 ;  /* 0x000000ffff037224 */ /* 0x000fce00078e000e */
[----:B------:R-:W-:Y:S05]  /*21ac0*/  WARPSYNC.COLLECTIVE R15, `(.L_x_9818) ;  /* 0x000000000f087348 */ /* 0x000fea0003c00000 */
[----:B------:R0:W1:Y:S02]  /*21ad0*/  SHFL.IDX P6, R14, R13, R12, R11 ;  /* 0x0000000c0d0e7389 */ /* 0x00006400000c000b */
[----:B01----:R-:W-:Y:S01]  /*21ae0*/  ENDCOLLECTIVE ;  /* 0x000000000000791b */ /* 0x003fe20003800000 */
.L_x_9818:
[----:B------:R-:W-:Y:S01]  /*21af0*/  IMAD.MOV.U32 R13, RZ, RZ, R7 ;  /* 0x000000ffff0d7224 */ /* 0x000fe200078e0007 */
[----:B------:R-:W-:-:S07]  /*21b00*/  MOV R4, R14 ;  /* 0x0000000e00047202 */ /* 0x000fce0000000f00 */
[----:B------:R-:W-:Y:S05]  /*21b10*/  WARPSYNC.COLLECTIVE R15, `(.L_x_9819) ;  /* 0x000000000f087348 */ /* 0x000fea0003c00000 */
[----:B------:R0:W1:Y:S02]  /*21b20*/  SHFL.IDX P6, R14, R13, R12, R11 ;  /* 0x0000000c0d0e7389 */ /* 0x00006400000c000b */
[----:B01----:R-:W-:Y:S01]  /*21b30*/  ENDCOLLECTIVE ;  /* 0x000000000000791b */ /* 0x003fe20003800000 */
.L_x_9819:
[----:B------:R-:W-:Y:S05]  /*21b40*/  BRA `(.L_x_9820) ;  /* 0xfffffe8000547947 */ /* 0x000fea000383ffff */
.L_x_9519:
[----:B0-----:R0:W1:Y:S02]  /*21b50*/  SYNCS.PHASECHK.TRANS64.TRYWAIT P0, [R18+URZ+0x28800], R5 ;  /* 0x02880005120075a7 */ /* 0x001064000800017f */
[----:B-1----:R-:W-:Y:S05]  /*21b60*/  @!P0 NANOSLEEP.SYNCS 0x989680 ;  /* 0x009896800000895d */ /* 0x002fea0003900000 */
[----:B------:R-:W1:Y:S02]  /*21b70*/  @!P0 SYNCS.PHASECHK.TRANS64 P0, [R18+URZ+0x28800], R5 ;  /* 0x02880005120085a7 */ /* 0x000e64000800007f */
[----:B-1----:R-:W-:Y:S05]  /*21b80*/  @!P0 BRA `(.L_x_9519) ;  /* 0xfffffffc00f08947 */ /* 0x002fea000383ffff */
[----:B------:R-:W-:Y:S05]  /*21b90*/  BRA `(.L_x_9821) ;  /* 0xfffffe8400107947 */ /* 0x000fea000383ffff */
.L_x_9535:
[----:B------:R-:W0:Y:S01]  /*21ba0*/  LDC R56, c[0x0][0x3f4] ;  /* 0x0000fd00ff387b82 */ /* 0x000e220000000800 */
[----:B------:R-:W-:Y:S01]  /*21bb0*/  BSSY B1, `(.L_x_9822) ;  /* 0x0000008000017945 */ /* 0x000fe20003800000 */
[----:B--2---:R-:W-:Y:S01]  /*21bc0*/  IMAD.MOV.U32 R13, RZ, RZ, R35 ;  /* 0x000000ffff0d7224 */ /* 0x004fe200078e0023 */
[----:B------:R-:W-:Y:S01]  /*21bd0*/  MOV R11, 0x181f ;  /* 0x0000181f000b7802 */ /* 0x000fe20000000f00 */
[----:B------:R-:W-:Y:S02]  /*21be0*/  IMAD.MOV.U32 R12, RZ, RZ, RZ ;  /* 0x000000ffff0c7224 */ /* 0x000fe400078e00ff */
[----:B------:R-:W-:-:S07]  /*21bf0*/  IMAD.MOV.U32 R15, RZ, RZ, -0x1 ;  /* 0xffffffffff0f7424 */ /* 0x000fce00078e00ff */
[----:B01----:R-:W-:Y:S05]  /*21c00*/  WARPSYNC.COLLECTIVE R15, `(.L_x_9823) ;  /* 0x000000000f087348 */ /* 0x003fea0003c00000 */
[----:B------:R2:W3:Y:S02]  /*21c10*/  SHFL.IDX P6, R14, R13, R12, R11 ;  /* 0x0000000c0d0e7389 */ /* 0x0004e400000c000b */
[----:B0123--:R-:W-:Y:S01]  /*21c20*/  ENDCOLLECTIVE ;  /* 0x000000000000791b */ /* 0x00ffe20003800000 */
.L_x_9823:
[----:B------:R-:W-:Y:S05]  /*21c30*/  BSYNC B1 ;  /* 0x0000000000017941 */ /* 0x000fea0003800000 */
.L_x_9822:
[----:B------:R-:W-:Y:S01]  /*21c40*/  IMAD.MOV.U32 R13, RZ, RZ, R32 ;  /* 0x000000ffff0d7224 */ /* 0x000fe200078e0020 */
[----:B------:R-:W-:Y:S01]  /*21c50*/  MOV R12, RZ ;  /* 0x000000ff000c7202 */ /* 0x000fe20000000f00 */
[----:B------:R-:W-:Y:S01]  /*21c60*/  IMAD.MOV.U32 R11, RZ, RZ, 0x181f ;  /* 0x0000181fff0b7424 */ /* 0x000fe200078e00ff */
[----:B------:R-:W-:Y:S01]  /*21c70*/  ISETP.GE.AND P0, PT, R16, R56, PT ;  /* 0x000000381000720c */ /* 0x000fe20003f06270 */
[----:B------:R-:W-:Y:S02]  /*21c80*/  IMAD.MOV.U32 R15, RZ, RZ, -0x1 ;  /* 0xffffffffff0f7424 */ /* 0x000fe400078e00ff */
[----:B------:R-:W-:Y:S02]  /*21c90*/  IMAD.MOV.U32 R0, RZ, RZ, R14 ;  /* 0x000000ffff007224 */ /* 0x000fe400078e000e */
[----:B------:R-:W-:-:S08]  /*21ca0*/  IMAD R3, R194, R5, RZ ;  /* 0x00000005c2037224 */ /* 0x000fd000078e02ff */
[----:B------:R-:W-:Y:S05]  /*21cb0*/  WARPSYNC.COLLECTIVE R15, `(.L_x_9824) ;  /* 0x000000000f087348 */ /* 0x000fea0003c00000 */
[----:B------:R0:W1:Y:S02]  /*21cc0*/  SHFL.IDX P6, R14, R13, R12, R11 ;  /* 0x0000000c0d0e7389 */ /* 0x00006400000c000b */
[----:B01----:R-:W-:Y:S01]  /*21cd0*/  ENDCOLLECTIVE ;  /* 0x000000000000791b */ /* 0x003fe20003800000 */
.L_x_9824:
[----:B------:R-:W-:Y:S02]  /*21ce0*/  ISETP.GE.OR P1, PT, R54, R3, P0 ;  /* 0x000000033600720c */ /* 0x000fe40000726670 */
[----:B------:R-:W-:-:S11]  /*21cf0*/  MOV R13, R33 ;  /* 0x00000021000d7202 */ /* 0x000fd60000000f00 */
[C---:B------:R-:W-:Y:S01]  /*21d00*/  @!P1 IMAD.SHL.U32 R21, R16.reuse, 0x2, RZ ;  /* 0x0000000210159824 */ /* 0x040fe200078e00ff */
[----:B------:R-:W-:Y:S01]  /*21d10*/  @!P1 SHF.L.U64.HI R6, R16, 0x1, R17 ;  /* 0x0000000110069819 */ /* 0x000fe20000010211 */
[----:B------:R-:W-:-:S07]  /*21d20*/  IMAD.MOV.U32 R4, RZ, RZ, R14 ;  /* 0x000000ffff047224 */ /* 0x000fce00078e000e */
[----:B------:R-:W-:Y:S05]  /*21d30*/  WARPSYNC.COLLECTIVE R15, `(.L_x_9825) ;  /* 0x000000000f087348 */ /* 0x000fea0003c00000 */
[----:B------:R0:W1:Y:S02]  /*21d40*/  SHFL.IDX P6, R14, R13, R12, R11 ;  /* 0x0000000c0d0e7389 */ /* 0x00006400000c000b */
[----:B01----:R-:W-:Y:S01]  /*21d50*/  ENDCOLLECTIVE ;  /* 0x000000000000791b */ /* 0x003fe20003800000 */
.L_x_9825:
[----:B------:R-:W-:-:S04]  /*21d60*/  @!P1 IADD3 R4, P2, R4, R21, RZ ;  /* 0x0000001504049210 */ /* 0x000fc80007f5e0ff */
[----:B------:R-:W-:Y:S01]  /*21d70*/  @!P1 IADD3.X R7, R0, R6, RZ, P2, !PT ;  /* 0x0000000600079210 */ /* 0x000fe200017fe4ff */
[----:B------:R-:W-:-:S04]  /*21d80*/  @!P1 IMAD.MOV.U32 R8, RZ, RZ, R4 ;  /* 0x000000ffff089224 */ /* 0x000fc800078e0004 */
[----:B------:R-:W-:Y:S02]  /*21d90*/  @!P1 IMAD.MOV.U32 R9, RZ, RZ, R7 ;  /* 0x000000ffff099224 */ /* 0x000fe400078e0007 */
[----:B------:R-:W-:Y:S02]  /*21da0*/  IMAD.MOV.U32 R13, RZ, RZ, R34 ;  /* 0x000000ffff0d7224 */ /* 0x000fe400078e0022 */
[----:B------:R-:W-:-:S07]  /*21db0*/  IMAD.MOV.U32 R5, RZ, RZ, R14 ;  /* 0x000000ffff057224 */ /* 0x000fce00078e000e */
[----:B------:R-:W-:Y:S05]  /*21dc0*/  WARPSYNC.COLLECTIVE R15, `(.L_x_9826) ;  /* 0x000000000f087348 */ /* 0x000fea0003c00000 */
[----:B------:R0:W1:Y:S02]  /*21dd0*/  SHFL.IDX P6, R14, R13, R12, R11 ;  /* 0x0000000c0d0e7389 */ /* 0x00006400000c000b */
[----:B01----:R-:W-:Y:S01]  /*21de0*/  ENDCOLLECTIVE ;  /* 0x000000000000791b */ /* 0x003fe20003800000 */
.L_x_9826:
[----:B------:R-:W2:Y:S01]  /*21df0*/  @!P1 LD.E.128 R8, desc[UR42][R8.64] ;  /* 0x0000002a08089980 */ /* 0x000ea2000c101d00 */
[----:B------:R-:W-:-:S04]  /*21e00*/  @!P1 IADD3 R14, P2, R14, R21, RZ ;  /* 0x000000150e0e9210 */ /* 0x000fc80007f5e0ff */
[----:B------:R-:W-:Y:S01]  /*21e10*/  @!P1 MOV R4, R14 ;  /* 0x0000000e00049202 */ /* 0x000fe20000000f00 */
[----:B------:R-:W-:-:S06]  /*21e20*/  @!P1 IMAD.X R5, R5, 0x1, R6, P2 ;  /* 0x0000000105059824 */ /* 0x000fcc00010e0606 */
        /* <DEDUP_REMOVED lines=13> */
[----:B------:R-:W-:Y:S01]  /*21f00*/  IMAD.MOV.U32 R0, RZ, RZ, R48 ;  /* 0x000000ffff007224 */ /* 0x000fe200078e0030 */
[----:B------:R-:W-:Y:S01]  /*21f10*/  MOV R12, 0x1 ;  /* 0x00000001000c7802 */ /* 0x000fe20000000f00 */
[----:B------:R-:W-:Y:S01]  /*21f20*/  IMAD.MOV.U32 R24, RZ, RZ, R51 ;  /* 0x000000ffff187224 */ /* 0x000fe200078e0033 */
[----:B------:R-:W-:Y:S02]  /*21f30*/  MOV R10, R50 ;  /* 0x00000032000a7202 */ /* 0x000fe40000000f00 */
[----:B------:R-:W-:-:S07]  /*21f40*/  PRMT R65, R65, 0x5410, R0 ;  /* 0x0000541041417816 */ /* 0x000fce0000000000 */
[----:B-----5:R-:W-:Y:S05]  /*21f50*/  WARPSYNC.COLLECTIVE R15, `(.L_x_9827) ;  /* 0x000000000f087348 */ /* 0x020fea0003c00000 */
[----:B------:R0:W1:Y:S02]  /*21f60*/  SHFL.IDX P6, R14, R13, R12, R11 ;  /* 0x0000000c0d0e7389 */ /* 0x00006400000c000b */
[----:B01---5:R-:W-:Y:S01]  /*21f70*/  ENDCOLLECTIVE ;  /* 0x000000000000791b */ /* 0x023fe20003800000 */
.L_x_9827:
[----:B------:R-:W-:Y:S02]  /*21f80*/  PRMT R52, R10, 0x5410, R24 ;  /* 0x000054100a347816 */ /* 0x000fe40000000018 */
[----:B------:R-:W-:Y:S01]  /*21f90*/  CS2R R24, SRZ ;  /* 0x0000000000187805 */ /* 0x000fe2000001ff00 */
[----:B------:R-:W-:Y:S01]  /*21fa0*/  @!P1 IMAD.MOV.U32 R38, RZ, RZ, R4 ;  /* 0x000000ffff269224 */ /* 0x000fe200078e0004 */
[----:B------:R-:W-:Y:S01]  /*21fb0*/  @!P1 MOV R20, R6 ;  /* 0x0000000600149202 */ /* 0x000fe20000000f00 */
[----:B------:R-:W-:Y:S02]  /*21fc0*/  @!P1 IMAD.MOV.U32 R39, RZ, RZ, R5 ;  /* 0x000000ffff279224 */ /* 0x000fe400078e0005 */
[----:B------:R-:W-:Y:S01]  /*21fd0*/  @!P1 IMAD.MOV.U32 R21, RZ, RZ, R7 ;  /* 0x000000ffff159224 */ /* 0x000fe200078e0007 */
[----:B------:R-:W-:Y:S01]  /*21fe0*/  MOV R6, R20 ;  /* 0x0000001400067202 */ /* 0x000fe20000000f00 */
[----:B------:R-:W-:Y:S02]  /*21ff0*/  IMAD.MOV.U32 R4, RZ, RZ, R38 ;  /* 0x000000ffff047224 */ /* 0x000fe400078e0026 */
[----:B------:R-:W-:-:S02]  /*22000*/  IMAD.MOV.U32 R5, RZ, RZ, R39 ;  /* 0x000000ffff057224 */ /* 0x000fc400078e0027 */
[----:B------:R-:W-:Y:S01]  /*22010*/  IMAD.MOV.U32 R13, RZ, RZ, R32 ;  /* 0x000000ffff0d7224 */ /* 0x000fe200078e0020 */
[----:B------:R-:W-:Y:S01]  /*22020*/  PRMT R66, R6, 0x5410, R4 ;  /* 0x0000541006427816 */ /* 0x000fe20000000004 */
[----:B------:R-:W-:Y:S01]  /*22030*/  IMAD.MOV.U32 R7, RZ, RZ, R21 ;  /* 0x000000ffff077224 */ /* 0x000fe200078e0015 */
[----:B------:R-:W-:-:S04]  /*22040*/  PRMT R67, R67, 0x5410, R5 ;  /* 0x0000541043437816 */ /* 0x000fc80000000005 */
[----:B------:R-:W-:Y:S01]  /*22050*/  PRMT R65, R7, 0x7610, R65 ;  /* 0x0000761007417816 */ /* 0x000fe20000000041 */
[----:B------:R-:W-:-:S07]  /*22060*/  IMAD.MOV.U32 R0, RZ, RZ, R14 ;  /* 0x000000ffff007224 */ /* 0x000fce00078e000e */
[----:B------:R-:W-:Y:S05]  /*22070*/  WARPSYNC.COLLECTIVE R15, `(.L_x_9828) ;  /* 0x000000000f087348 */ /* 0x000fea0003c00000 */
[----:B------:R0:W1:Y:S02]  /*22080*/  SHFL.IDX P6, R14, R13, R12, R11 ;  /* 0x0000000c0d0e7389 */ /* 0x00006400000c000b */
[----:B01----:R-:W-:Y:S01]  /*22090*/  ENDCOLLECTIVE ;  /* 0x000000000000791b */ /* 0x003fe20003800000 */
.L_x_9828:
[----:B------:R-:W-:Y:S01]  /*220a0*/  IMAD.MOV.U32 R13, RZ, RZ, R33 ;  /* 0x000000ffff0d7224 */ /* 0x000fe200078e0021 */
[----:B------:R-:W-:-:S07]  /*220b0*/  MOV R8, R14 ;  /* 0x0000000e00087202 */ /* 0x000fce0000000f00 */
[----:B------:R-:W-:Y:S05]  /*220c0*/  WARPSYNC.COLLECTIVE R15, `(.L_x_9829) ;  /* 0x000000000f087348 */ /* 0x000fea0003c00000 */
[----:B------:R0:W1:Y:S02]  /*220d0*/  SHFL.IDX P6, R14, R13, R12, R11 ;  /* 0x0000000c0d0e7389 */ /* 0x00006400000c000b */
[----:B01----:R-:W-:Y:S01]  /*220e0*/  ENDCOLLECTIVE ;  /* 0x000000000000791b */ /* 0x003fe20003800000 */
.L_x_9829:
[----:B------:R-:W-:Y:S02]  /*220f0*/  IMAD.MOV.U32 R13, RZ, RZ, R34 ;  /* 0x000000ffff0d7224 */ /* 0x000fe400078e0022 */
[----:B------:R-:W-:-:S07]  /*22100*/  IMAD.MOV.U32 R9, RZ, RZ, R14 ;  /* 0x000000ffff097224 */ /* 0x000fce00078e000e */
[----:B------:R-:W-:Y:S05]  /*22110*/  WARPSYNC.COLLECTIVE R15, `(.L_x_9830) ;  /* 0x000000000f087348 */ /* 0x000fea0003c00000 */
[----:B------:R0:W1:Y:S02]  /*22120*/  SHFL.IDX P6, R14, R13, R12, R11 ;  /* 0x0000000c0d0e7389 */ /* 0x00006400000c000b */
[----:B01----:R-:W-:Y:S01]  /*22130*/  ENDCOLLECTIVE ;  /* 0x000000000000791b */ /* 0x003fe20003800000 */
.L_x_9830:
[----:B------:R-:W-:Y:S05]  /*22140*/  BRA `(.L_x_9831) ;  /* 0xfffffe9800d47947 */ /* 0x000fea000383ffff */
.L_x_9538:
[----:B------:R-:W-:Y:S01]  /*22150*/  BSSY B1, `(.L_x_9832) ;  /* 0x0000008000017945 */ /* 0x000fe20003800000 */
[----:B--2---:R-:W-:Y:S01]  /*22160*/  IMAD.MOV.U32 R13, RZ, RZ, R35 ;  /* 0x000000ffff0d7224 */ /* 0x004fe200078e0023 */
[----:B------:R-:W-:Y:S01]  /*22170*/  MOV R11, 0x181f ;  /* 0x0000181f000b7802 */ /* 0x000fe20000000f00 */
[----:B------:R-:W-:Y:S02]  /*22180*/  IMAD.MOV.U32 R12, RZ, RZ, 0x2 ;  /* 0x00000002ff0c7424 */ /* 0x000fe400078e00ff */
[----:B-1----:R-:W-:-:S07]  /*22190*/  IMAD.MOV.U32 R15, RZ, RZ, -0x1 ;  /* 0xffffffffff0f7424 */ /* 0x002fce00078e00ff */
[----:B------:R-:W-:Y:S05]  /*221a0*/  WARPSYNC.COLLECTIVE R15, `(.L_x_9833) ;  /* 0x000000000f087348 */ /* 0x000fea0003c00000 */
[----:B------:R0:W1:Y:S02]  /*221b0*/  SHFL.IDX P6, R14, R13, R12, R11 ;  /* 0x0000000c0d0e7389 */ /* 0x00006400000c000b */
[----:B01----:R-:W-:Y:S01]  /*221c0*/  ENDCOLLECTIVE ;  /* 0x000000000000791b */ /* 0x003fe20003800000 */
.L_x_9833:
[----:B------:R-:W-:Y:S05]  /*221d0*/  BSYNC B1 ;  /* 0x0000000000017941 */ /* 0x000fea0003800000 */
.L_x_9832:
[----:B------:R-:W-:Y:S01]  /*221e0*/  IMAD.MOV.U32 R13, RZ, RZ, R32 ;  /* 0x000000ffff0d7224 */ /* 0x000fe200078e0020 */
[----:B------:R-:W-:Y:S01]  /*221f0*/  MOV R12, 0x2 ;  /* 0x00000002000c7802 */ /* 0x000fe20000000f00 */
[----:B------:R-:W-:Y:S01]  /*22200*/  IMAD.MOV.U32 R11, RZ, RZ, 0x181f ;  /* 0x0000181fff0b7424 */ /* 0x000fe200078e00ff */
[----:B------:R-:W-:Y:S01]  /*22210*/  IADD3 R10, R54, 0x40, RZ ;  /* 0x00000040360a7810 */ /* 0x000fe20007ffe0ff */
[----:B------:R-:W-:Y:S02]  /*22220*/  IMAD.MOV.U32 R15, RZ, RZ, -0x1 ;  /* 0xffffffffff0f7424 */ /* 0x000fe400078e00ff */
[----:B------:R-:W-:Y:S01]  /*22230*/  IMAD.MOV.U32 R0, RZ, RZ, R14 ;  /* 0x000000ffff007224 */ /* 0x000fe200078e000e */
[----:B------:R-:W-:-:S13]  /*22240*/  ISETP.GE.OR P1, PT, R10, R3, P0 ;  /* 0x000000030a00720c */ /* 0x000fda0000726670 */
[----:B------:R-:W-:Y:S05]  /*22250*/  WARPSYNC.COLLECTIVE R15, `(.L_x_9834) ;  /* 0x000000000f087348 */ /* 0x000fea0003c00000 */
[----:B------:R0:W1:Y:S02]  /*22260*/  SHFL.IDX P6, R14, R13, R12, R11 ;  /* 0x0000000c0d0e7389 */ /* 0x00006400000c000b */
[----:B01----:R-:W-:Y:S01]  /*22270*/  ENDCOLLECTIVE ;  /* 0x000000000000791b */ /* 0x003fe20003800000 */
.L_x_9834:
[C---:B------:R-:W-:Y:S02]  /*22280*/  @!P1 SHF.L.U32 R31, R16.reuse, 0x1, RZ ;  /* 0x00000001101f9819 */ /* 0x040fe400000006ff */
[----:B------:R-:W-:Y:S01]  /*22290*/  @!P1 SHF.L.U64.HI R29, R16, 0x1, R17 ;  /* 0x00000001101d9819 */ /* 0x000fe20000010211 */
[----:B------:R-:W-:Y:S02]  /*222a0*/  IMAD.MOV.U32 R13, RZ, RZ, R33 ;  /* 0x000000ffff0d7224 */ /* 0x000fe400078e0021 */
[----:B------:R-:W-:-:S07]  /*222b0*/  IMAD.MOV.U32 R8, RZ, RZ, R14 ;  /* 0x000000ffff087224 */ /* 0x000fce00078e000e */
[----:B------:R-:W-:Y:S05]  /*222c0*/  WARPSYNC.COLLECTIVE R15, `(.L_x_9835) ;  /* 0x000000000f087348 */ /* 0x000fea0003c00000 */
[----:B------:R0:W1:Y:S02]  /*222d0*/  SHFL.IDX P6, R14, R13, R12, R11 ;  /* 0x0000000c0d0e7389 */ /* 0x00006400000c000b */
[----:B01----:R-:W-:Y:S01]  /*222e0*/  ENDCOLLECTIVE ;  /* 0x000000000000791b */ /* 0x003fe20003800000 */
.L_x_9835:
[----:B------:R-:W-:-:S05]  /*222f0*/  @!P1 IADD3 R8, P2, R8, R31, RZ ;  /* 0x0000001f08089210 */ /* 0x000fca0007f5e0ff */
[----:B------:R-:W-:Y:S02]  /*22300*/  @!P1 IMAD.X R9, R0, 0x1, R29, P2 ;  /* 0x0000000100099824 */ /* 0x000fe400010e061d */
[----:B------:R-:W-:Y:S02]  /*22310*/  IMAD.MOV.U32 R13, RZ, RZ, R34 ;  /* 0x000000ffff0d7224 */ /* 0x000fe400078e0022 */
[----:B------:R-:W-:-:S07]  /*22320*/  IMAD.MOV.U32 R28, RZ, RZ, R14 ;  /* 0x000000ffff1c7224 */ /* 0x000fce00078e000e */
[----:B------:R-:W-:Y:S05]  /*22330*/  WARPSYNC.COLLECTIVE R15, `(.L_x_9836) ;  /* 0x000000000f087348 */ /* 0x000fea0003c00000 */
[----:B------:R0:W1:Y:S02]  /*22340*/  SHFL.IDX P6, R14, R13, R12, R11 ;  /* 0x0000000c0d0e7389 */ /* 0x00006400000c000b */
[----:B01----:R-:W-:Y:S01]  /*22350*/  ENDCOLLECTIVE ;  /* 0x000000000000791b */ /* 0x003fe20003800000 */
.L_x_9836:
        /* <DEDUP_REMOVED lines=10> */
[----:B0-----:R-:W-:Y:S01]  /*22400*/  IMAD.MOV.U32 R15, RZ, RZ, -0x1 ;  /* 0xffffffffff0f7424 */ /* 0x001fe200078e00ff */
[----:B--2---:R-:W-:Y:S01]  /*22410*/  @!P1 MOV R44, R8 ;  /* 0x00000008002c9202 */ /* 0x004fe20000000f00 */
[----:B------:R-:W-:Y:S01]  /*22420*/  @!P1 IMAD.MOV.U32 R45, RZ, RZ, R9 ;  /* 0x000000ffff2d9224 */ /* 0x000fe200078e0009 */
[----:B------:R-:W-:Y:S01]  /*22430*/  @!P1 MOV R46, R10 ;  /* 0x0000000a002e9202 */ /* 0x000fe20000000f00 */
[----:B------:R-:W-:Y:S01]  /*22440*/  @!P1 IMAD.MOV.U32 R47, RZ, RZ, R11 ;  /* 0x000000ffff2f9224 */ /* 0x000fe200078e000b */
[----:B------:R-:W-:Y:S01]  /*22450*/  MOV R11, 0x181f ;  /* 0x0000181f000b7802 */ /* 0x000fe20000000f00 */
[----:B------:R-:W-:-:S02]  /*22460*/  IMAD.MOV.U32 R0, RZ, RZ, R44 ;  /* 0x000000ffff007224 */ /* 0x000fc400078e002c */
[----:B------:R-:W-:Y:S02]  /*22470*/  IMAD.MOV.U32 R12, RZ, RZ, R45 ;  /* 0x000000ffff0c7224 */ /* 0x000fe400078e002d */
[----:B------:R-:W-:Y:S02]  /*22480*/  IMAD.MOV.U32 R8, RZ, RZ, R46 ;  /* 0x000000ffff087224 */ /* 0x000fe400078e002e */
[----:B------:R-:W-:Y:S01]  /*22490*/  IMAD.MOV.U32 R9, RZ, RZ, R47 ;  /* 0x000000ffff097224 */ /* 0x000fe200078e002f */
[----:B------:R-:W-:Y:S01]  /*224a0*/  PRMT R60, R0, 0x5410, R12 ;  /* 0x00005410003c7816 */ /* 0x000fe2000000000c */
[----:B------:R-:W-:-:S03]  /*224b0*/  IMAD.MOV.U32 R12, RZ, RZ, 0x3 ;  /* 0x00000003ff0c7424 */ /* 0x000fc600078e00ff */
[----:B------:R-:W-:-:S07]  /*224c0*/  PRMT R53, R8, 0x5410, R9 ;  /* 0x0000541008357816 */ /* 0x000fce0000000009 */
[----:B-----5:R-:W-:Y:S05]  /*224d0*/  WARPSYNC.COLLECTIVE R15, `(.L_x_9837) ;  /* 0x000000000f087348 */ /* 0x020fea0003c00000 */
[----:B------:R0:W1:Y:S02]  /*224e0*/  SHFL.IDX P6, R14, R13, R12, R11 ;  /* 0x0000000c0d0e7389 */ /* 0x00006400000c000b */
[----:B01---5:R-:W-:Y:S01]  /*224f0*/  ENDCOLLECTIVE ;  /* 0x000000000000791b */ /* 0x023fe20003800000 */
.L_x_9837:
[----:B------:R-:W-:Y:S01]  /*22500*/  @!P1 IMAD.MOV.U32 R40, RZ, RZ, R28 ;  /* 0x000000ffff289224 */ /* 0x000fe200078e001c */
[----:B------:R-:W-:Y:S01]  /*22510*/  @!P1 MOV R41, R29 ;  /* 0x0000001d00299202 */ /* 0x000fe20000000f00 */
[----:B------:R-:W-:Y:S02]  /*22520*/  @!P1 IMAD.MOV.U32 R42, RZ, RZ, R30 ;  /* 0x000000ffff2a9224 */ /* 0x000fe400078e001e */
[----:B------:R-:W-:Y:S01]  /*22530*/  @!P1 IMAD.MOV.U32 R43, RZ, RZ, R31 ;  /* 0x000000ffff2b9224 */ /* 0x000fe200078e001f */
[----:B------:R-:W-:Y:S01]  /*22540*/  MOV R9, R41 ;  /* 0x0000002900097202 */ /* 0x000fe20000000f00 */
[----:B------:R-:W-:Y:S02]  /*22550*/  IMAD.MOV.U32 R8, RZ, RZ, R40 ;  /* 0x000000ffff087224 */ /* 0x000fe400078e0028 */
[----:B------:R-:W-:Y:S02]  /*22560*/  IMAD.MOV.U32 R13, RZ, RZ, R32 ;  /* 0x000000ffff0d7224 */ /* 0x000fe400078e0020 */
[----:B------:R-:W-:Y:S01]  /*22570*/  IMAD.MOV.U32 R10, RZ, RZ, R42 ;  /* 0x000000ffff0a7224 */ /* 0x000fe200078e002a */
[----:B------:R-:W-:-:S02]  /*22580*/  PRMT R63, R8, 0x5410, R9 ;  /* 0x00005410083f7816 */ /* 0x000fc40000000009 */
[----:B------:R-:W-:Y:S01]  /*22590*/  CS2R R8, SRZ ;  /* 0x0000000000087805 */ /* 0x000fe2000001ff00 */
[----:B------:R-:W-:-:S07]  /*225a0*/  IMAD.MOV.U32 R0, RZ, RZ, R14 ;  /* 0x000000ffff007224 */ /* 0x000fce00078e000e */
[----:B------:R-:W-:Y:S05]  /*225b0*/  WARPSYNC.COLLECTIVE R15, `(.L_x_9838) ;  /* 0x000000000f087348 */ /* 0x000fea0003c00000 */
[----:B------:R0:W1:Y:S02]  /*225c0*/  SHFL.IDX P6, R14, R13, R12, R11 ;  /* 0x0000000c0d0e7389 */ /* 0x00006400000c000b */
[----:B01----:R-:W-:Y:S01]  /*225d0*/  ENDCOLLECTIVE ;  /* 0x000000000000791b */ /* 0x003fe20003800000 */
.L_x_9838:
[----:B------:R-:W-:Y:S01]  /*225e0*/  IMAD.MOV.U32 R13, RZ, RZ, R33 ;  /* 0x000000ffff0d7224 */ /* 0x000fe200078e0021 */
[----:B------:R-:W-:-:S07]  /*225f0*/  MOV R32, R14 ;  /* 0x0000000e00207202 */ /* 0x000fce0000000f00 */
[----:B------:R-:W-:Y:S05]  /*22600*/  WARPSYNC.COLLECTIVE R15, `(.L_x_9839) ;  /* 0x000000000f087348 */ /* 0x000fea0003c00000 */
[----:B------:R0:W1:Y:S02]  /*22610*/  SHFL.IDX P6, R14, R13, R12, R11 ;  /* 0x0000000c0d0e7389 */ /* 0x00006400000c000b */
[----:B01----:R-:W-:Y:S01]  /*22620*/  ENDCOLLECTIVE ;  /* 0x000000000000791b */ /* 0x003fe20003800000 */
.L_x_9839:
[----:B------:R-:W-:Y:S02]  /*22630*/  IMAD.MOV.U32 R13, RZ, RZ, R34 ;  /* 0x000000ffff0d7224 */ /* 0x000fe400078e0022 */
[----:B------:R-:W-:-:S07]  /*22640*/  IMAD.MOV.U32 R33, RZ, RZ, R14 ;  /* 0x000000ffff217224 */ /* 0x000fce00078e000e */
[----:B------:R-:W-:Y:S05]  /*22650*/  WARPSYNC.COLLECTIVE R15, `(.L_x_9840) ;  /* 0x000000000f087348 */ /* 0x000fea0003c00000 */
[----:B------:R0:W1:Y:S02]  /*22660*/  SHFL.IDX P6, R14, R13, R12, R11 ;  /* 0x0000000c0d0e7389 */ /* 0x00006400000c000b */
[----:B01----:R-:W-:Y:S01]  /*22670*/  ENDCOLLECTIVE ;  /* 0x000000000000791b */ /* 0x003fe20003800000 */
.L_x_9840:
[----:B------:R-:W-:-:S05]  /*22680*/  IMAD.MOV.U32 R11, RZ, RZ, R43 ;  /* 0x000000ffff0b7224 */ /* 0x000fca00078e002b */
[----:B------:R-:W-:Y:S02]  /*22690*/  PRMT R64, R10, 0x5410, R11 ;  /* 0x000054100a407816 */ /* 0x000fe4000000000b */
[----:B------:R-:W-:Y:S01]  /*226a0*/  MOV R34, R14 ;  /* 0x0000000e00227202 */ /* 0x000fe20000000f00 */
[----:B------:R-:W-:Y:S06]  /*226b0*/  BRA `(.L_x_9841) ;  /* 0xfffffe9800b07947 */ /* 0x000fec000383ffff */
.L_x_9542:
[----:B0-----:R0:W1:Y:S02]  /*226c0*/  SYNCS.PHASECHK.TRANS64.TRYWAIT P4, [R18+URZ+0x28800], R29 ;  /* 0x0288001d120075a7 */ /* 0x001064000808017f */
[----:B-1----:R-:W-:Y:S05]  /*226d0*/  @!P4 NANOSLEEP.SYNCS 0x989680 ;  /* 0x009896800000c95d */ /* 0x002fea0003900000 */
[----:B------:R-:W1:Y:S02]  /*226e0*/  @!P4 SYNCS.PHASECHK.TRANS64 P4, [R18+URZ+0x28800], R29 ;  /* 0x0288001d1200c5a7 */ /* 0x000e64000808007f */
[----:B-1----:R-:W-:Y:S05]  /*226f0*/  @!P4 BRA `(.L_x_9542) ;  /* 0xfffffffc00f0c947 */ /* 0x002fea000383ffff */
[----:B------:R-:W-:Y:S05]  /*22700*/  BRA `(.L_x_9842) ;  /* 0xfffffe9c00587947 */ /* 0x000fea000383ffff */
.L_x_9552:
[----:B-1----:R1:W3:Y:S02]  /*22710*/  SYNCS.PHASECHK.TRANS64.TRYWAIT P1, [R0+URZ+0x28830], R3 ;  /* 0x02883003000075a7 */ /* 0x0022e4000802017f */
[----:B---3--:R-:W-:Y:S05]  /*22720*/  @!P1 NANOSLEEP.SYNCS 0x989680 ;  /* 0x009896800000995d */ /* 0x008fea0003900000 */
[----:B------:R-:W3:Y:S02]  /*22730*/  @!P1 SYNCS.PHASECHK.TRANS64 P1, [R0+URZ+0x28830], R3 ;  /* 0x02883003000095a7 */ /* 0x000ee4000802007f */
[----:B---3--:R-:W-:Y:S05]  /*22740*/  @!P1 BRA `(.L_x_9552) ;  /* 0xfffffffc00f09947 */ /* 0x008fea000383ffff */
[----:B------:R-:W-:Y:S05]  /*22750*/  BRA `(.L_x_9551) ;  /* 0xfffffeb400bc7947 */ /* 0x000fea000383ffff */
.L_x_9559:
[----:B-1----:R1:W2:Y:S02]  /*22760*/  SYNCS.PHASECHK.TRANS64.TRYWAIT P3, [R5+URZ+0x28830], R6 ;  /* 0x02883006050075a7 */ /* 0x0022a4000806017f */
[----:B--2---:R-:W-:Y:S05]  /*22770*/  @!P3 NANOSLEEP.SYNCS 0x989680 ;  /* 0x009896800000b95d */ /* 0x004fea0003900000 */
[----:B------:R-:W2:Y:S02]  /*22780*/  @!P3 SYNCS.PHASECHK.TRANS64 P3, [R5+URZ+0x28830], R6 ;  /* 0x028830060500b5a7 */ /* 0x000ea4000806007f */
[----:B--2---:R-:W-:Y:S05]  /*22790*/  @!P3 BRA `(.L_x_9559) ;  /* 0xfffffffc00f0b947 */ /* 0x004fea000383ffff */
[----:B------:R-:W-:Y:S05]  /*227a0*/  BRA `(.L_x_9558) ;  /* 0xfffffedc00087947 */ /* 0x000fea000383ffff */
.L_x_9563:
[----:B-1----:R1:W2:Y:S02]  /*227b0*/  SYNCS.PHASECHK.TRANS64.TRYWAIT P2, [R6+URZ+0x28850], R5 ;  /* 0x02885005060075a7 */ /* 0x0022a4000804017f */
[----:B--2---:R-:W-:Y:S05]  /*227c0*/  @!P2 NANOSLEEP.SYNCS 0x989680 ;  /* 0x009896800000a95d */ /* 0x004fea0003900000 */
[----:B------:R-:W2:Y:S02]  /*227d0*/  @!P2 SYNCS.PHASECHK.TRANS64 P2, [R6+URZ+0x28850], R5 ;  /* 0x028850050600a5a7 */ /* 0x000ea4000804007f */
[----:B--2---:R-:W-:Y:S05]  /*227e0*/  @!P2 BRA `(.L_x_9563) ;  /* 0xfffffffc00f0a947 */ /* 0x004fea000383ffff */
[----:B------:R-:W-:Y:S05]  /*227f0*/  BRA `(.L_x_9560) ;  /* 0xfffffee000147947 */ /* 0x000fea000383ffff */
.L_x_9572:
[----:B-1----:R1:W2:Y:S02]  /*22800*/  SYNCS.PHASECHK.TRANS64.TRYWAIT P1, [R5+URZ+0x28830], R6 ;  /* 0x02883006050075a7 */ /* 0x0022a4000802017f */
[----:B--2---:R-:W-:Y:S05]  /*22810*/  @!P1 NANOSLEEP.SYNCS 0x989680 ;  /* 0x009896800000995d */ /* 0x004fea0003900000 */
[----:B------:R-:W2:Y:S02]  /*22820*/  @!P1 SYNCS.PHASECHK.TRANS64 P1, [R5+URZ+0x28830], R6 ;  /* 0x02883006050095a7 */ /* 0x000ea4000802007f */
[----:B--2---:R-:W-:Y:S05]  /*22830*/  @!P1 BRA `(.L_x_9572) ;  /* 0xfffffffc00f09947 */ /* 0x004fea000383ffff */
[----:B------:R-:W-:Y:S05]  /*22840*/  BRA `(.L_x_9571) ;  /* 0xffffff0400cc7947 */ /* 0x000fea000383ffff */
.L_x_9576:
[----:B-1----:R1:W2:Y:S02]  /*22850*/  SYNCS.PHASECHK.TRANS64.TRYWAIT P1, [R6+URZ+0x28850], R5 ;  /* 0x02885005060075a7 */ /* 0x0022a4000802017f */
[----:B--2---:R-:W-:Y:S05]  /*22860*/  @!P1 NANOSLEEP.SYNCS 0x989680 ;  /* 0x009896800000995d */ /* 0x004fea0003900000 */
[----:B------:R-:W2:Y:S02]  /*22870*/  @!P1 SYNCS.PHASECHK.TRANS64 P1, [R6+URZ+0x28850], R5 ;  /* 0x02885005060095a7 */ /* 0x000ea4000802007f */
[----:B--2---:R-:W-:Y:S05]  /*22880*/  @!P1 BRA `(.L_x_9576) ;  /* 0xfffffffc00f09947 */ /* 0x004fea000383ffff */
[----:B------:R-:W-:Y:S05]  /*22890*/  BRA `(.L_x_9573) ;  /* 0xffffff0800cc7947 */ /* 0x000fea000383ffff */
.L_x_9583:
[----:B-1----:R1:W2:Y:S02]  /*228a0*/  SYNCS.PHASECHK.TRANS64.TRYWAIT P1, [R13+URZ+0x28850], R4 ;  /* 0x028850040d0075a7 */ /* 0x0022a4000802017f */
[----:B--2---:R-:W-:Y:S05]  /*228b0*/  @!P1 NANOSLEEP.SYNCS 0x989680 ;  /* 0x009896800000995d */ /* 0x004fea0003900000 */
[----:B------:R-:W2:Y:S02]  /*228c0*/  @!P1 SYNCS.PHASECHK.TRANS64 P1, [R13+URZ+0x28850], R4 ;  /* 0x028850040d0095a7 */ /* 0x000ea4000802007f */
[----:B--2---:R-:W-:Y:S05]  /*228d0*/  @!P1 BRA `(.L_x_9583) ;  /* 0xfffffffc00f09947 */ /* 0x004fea000383ffff */
[----:B------:R-:W-:Y:S05]  /*228e0*/  BRA `(.L_x_9582) ;  /* 0xffffff2800147947 */ /* 0x000fea000383ffff */
.L_x_9589:
[----:B------:R-:W-:Y:S01]  /*228f0*/  IMAD.MOV.U32 R13, RZ, RZ, R4 ;  /* 0x000000ffff0d7224 */ /* 0x000fe200078e0004 */
[----:B------:R-:W-:Y:S01]  /*22900*/  MOV R12, RZ ;  /* 0x000000ff000c7202 */ /* 0x000fe20000000f00 */
[----:B------:R-:W-:Y:S02]  /*22910*/  IMAD.MOV.U32 R11, RZ, RZ, 0x181f ;  /* 0x0000181fff0b7424 */ /* 0x000fe400078e00ff */
[----:B------:R-:W-:-:S07]  /*22920*/  IMAD.MOV.U32 R15, RZ, RZ, -0x1 ;  /* 0xffffffffff0f7424 */ /* 0x000fce00078e00ff */
[----:B-----5:R-:W-:Y:S05]  /*22930*/  WARPSYNC.COLLECTIVE R15, `(.L_x_9843) ;  /* 0x000000000f087348 */ /* 0x020fea0003c00000 */
[----:B------:R0:W1:Y:S02]  /*22940*/  SHFL.IDX P6, R14, R13, R12, R11 ;  /* 0x0000000c0d0e7389 */ /* 0x00006400000c000b */
[----:B01---5:R-:W-:Y:S01]  /*22950*/  ENDCOLLECTIVE ;  /* 0x000000000000791b */ /* 0x023fe20003800000 */
.L_x_9843:
[----:B------:R-:W-:Y:S01]  /*22960*/  MOV R13, R0 ;  /* 0x00000000000d7202 */ /* 0x000fe20000000f00 */
[----:B------:R-:W-:-:S07]  /*22970*/  IMAD.MOV.U32 R3, RZ, RZ, R14 ;  /* 0x000000ffff037224 */ /* 0x000fce00078e000e */
[----:B------:R-:W-:Y:S05]  /*22980*/  WARPSYNC.COLLECTIVE R15, `(.L_x_9844) ;  /* 0x000000000f087348 */ /* 0x000fea0003c00000 */
[----:B------:R0:W1:Y:S02]  /*22990*/  SHFL.IDX P6, R14, R13, R12, R11 ;  /* 0x0000000c0d0e7389 */ /* 0x00006400000c000b */
[----:B01----:R-:W-:Y:S01]  /*229a0*/  ENDCOLLECTIVE ;  /* 0x000000000000791b */ /* 0x003fe20003800000 */
.L_x_9844:
[----:B------:R-:W-:Y:S05]  /*229b0*/  BRA `(.L_x_9845) ;  /* 0xffffff4000ec7947 */ /* 0x000fea000383ffff */
.L_x_9592:
[----:B------:R-:W-:Y:S01]  /*229c0*/  BSSY B1, `(.L_x_9846) ;  /* 0x0000008000017945 */ /* 0x000fe20003800000 */
[----:B------:R-:W-:Y:S01]  /*229d0*/  IMAD.MOV.U32 R13, RZ, RZ, R4 ;  /* 0x000000ffff0d7224 */ /* 0x000fe200078e0004 */
[----:B---3--:R-:W-:Y:S01]  /*229e0*/  MOV R15, 0xffffffff ;  /* 0xffffffff000f7802 */ /* 0x008fe20000000f00 */
[----:B------:R-:W-:Y:S02]  /*229f0*/  IMAD.MOV.U32 R12, RZ, RZ, 0x1 ;  /* 0x00000001ff0c7424 */ /* 0x000fe400078e00ff */
[----:B------:R-:W-:-:S07]  /*22a00*/  IMAD.MOV.U32 R11, RZ, RZ, 0x181f ;  /* 0x0000181fff0b7424 */ /* 0x000fce00078e00ff */
[----:B012--5:R-:W-:Y:S05]  /*22a10*/  WARPSYNC.COLLECTIVE R15, `(.L_x_9847) ;  /* 0x000000000f087348 */ /* 0x027fea0003c00000 */
[----:B--2---:R2:W3:Y:S02]  /*22a20*/  SHFL.IDX P6, R14, R13, R12, R11 ;  /* 0x0000000c0d0e7389 */ /* 0x0044e400000c000b */
[----:B0123-5:R-:W-:Y:S01]  /*22a30*/  ENDCOLLECTIVE ;  /* 0x000000000000791b */ /* 0x02ffe20003800000 */
.L_x_9847:
[----:B------:R-:W-:Y:S05]  /*22a40*/  BSYNC B1 ;  /* 0x0000000000017941 */ /* 0x000fea0003800000 */
.L_x_9846:
        /* <DEDUP_REMOVED lines=8> */
.L_x_9848:
[----:B------:R-:W-:Y:S05]  /*22ad0*/  BRA `(.L_x_9849) ;  /* 0xffffff4000e87947 */ /* 0x000fea000383ffff */
.L_x_9595:
[----:B------:R-:W-:Y:S01]  /*22ae0*/  BSSY B1, `(.L_x_9850) ;  /* 0x0000008000017945 */ /* 0x000fe20003800000 */
[----:B------:R-:W-:Y:S01]  /*22af0*/  IMAD.MOV.U32 R13, RZ, RZ, R4 ;  /* 0x000000ffff0d7224 */ /* 0x000fe200078e0004 */
[----:B---3--:R-:W-:Y:S01]  /*22b00*/  MOV R11, 0x181f ;  /* 0x0000181f000b7802 */ /* 0x008fe20000000f00 */
[----:B------:R-:W-:Y:S02]  /*22b10*/  IMAD.MOV.U32 R12, RZ, RZ, 0x2 ;  /* 0x00000002ff0c7424 */ /* 0x000fe400078e00ff */
[----:B------:R-:W-:-:S07]  /*22b20*/  IMAD.MOV.U32 R15, RZ, RZ, -0x1 ;  /* 0xffffffffff0f7424 */ /* 0x000fce00078e00ff */
[----:B012-45:R-:W-:Y:S05]  /*22b30*/  WARPSYNC.COLLECTIVE R15, `(.L_x_9851) ;  /* 0x000000000f087348 */ /* 0x037fea0003c00000 */
[----:B--2---:R2:W3:Y:S02]  /*22b40*/  SHFL.IDX P6, R14, R13, R12, R11 ;  /* 0x0000000c0d0e7389 */ /* 0x0044e400000c000b */
[----:B012345:R-:W-:Y:S01]  /*22b50*/  ENDCOLLECTIVE ;  /* 0x000000000000791b */ /* 0x03ffe20003800000 */
.L_x_9851:
[----:B------:R-:W-:Y:S05]  /*22b60*/  BSYNC B1 ;  /* 0x0000000000017941 */ /* 0x000fea0003800000 */
.L_x_9850:
        /* <DEDUP_REMOVED lines=8> */
.L_x_9852:
[----:B------:R-:W-:Y:S05]  /*22bf0*/  BRA `(.L_x_9853) ;  /* 0xffffff4000e87947 */ /* 0x000fea000383ffff */
.L_x_9598:
[----:B------:R-:W-:Y:S01]  /*22c00*/  BSSY B1, `(.L_x_9854) ;  /* 0x0000008000017945 */ /* 0x000fe20003800000 */
[----:B------:R-:W-:Y:S01]  /*22c10*/  IMAD.MOV.U32 R13, RZ, RZ, R4 ;  /* 0x000000ffff0d7224 */ /* 0x000fe200078e0004 */
[----:B------:R-:W-:Y:S01]  /*22c20*/  MOV R12, 0x3 ;  /* 0x00000003000c7802 */ /* 0x000fe20000000f00 */
[----:B---3--:R-:W-:Y:S02]  /*22c30*/  IMAD.MOV.U32 R11, RZ, RZ, 0x181f ;  /* 0x0000181fff0b7424 */ /* 0x008fe400078e00ff */
[----:B------:R-:W-:-:S07]  /*22c40*/  IMAD.MOV.U32 R15, RZ, RZ, -0x1 ;  /* 0xffffffffff0f7424 */ /* 0x000fce00078e00ff */
[----:B012-45:R-:W-:Y:S05]  /*22c50*/  WARPSYNC.COLLECTIVE R15, `(.L_x_9855) ;  /* 0x000000000f087348 */ /* 0x037fea0003c00000 */
[----:B--2---:R2:W3:Y:S02]  /*22c60*/  SHFL.IDX P6, R14, R13, R12, R11 ;  /* 0x0000000c0d0e7389 */ /* 0x0044e400000c000b */
[----:B012345:R-:W-:Y:S01]  /*22c70*/  ENDCOLLECTIVE ;  /* 0x000000000000791b */ /* 0x03ffe20003800000 */
.L_x_9855:
[----:B------:R-:W-:Y:S05]  /*22c80*/  BSYNC B1 ;  /* 0x0000000000017941 */ /* 0x000fea0003800000 */
.L_x_9854:
        /* <DEDUP_REMOVED lines=8> */
.L_x_9856:
[----:B------:R-:W-:Y:S05]  /*22d10*/  BRA `(.L_x_9857) ;  /* 0xffffff4000e87947 */ /* 0x000fea000383ffff */
.L_x_9600:
[----:B------:R-:W-:Y:S01]  /*22d20*/  MOV R13, R4 ;  /* 0x00000004000d7202 */ /* 0x000fe20000000f00 */
[----:B------:R-:W-:Y:S02]  /*22d30*/  IMAD.MOV.U32 R12, RZ, RZ, RZ ;  /* 0x000000ffff0c7224 */ /* 0x000fe400078e00ff */
[----:B------:R-:W-:Y:S02]  /*22d40*/  IMAD.MOV.U32 R11, RZ, RZ, 0x1c1f ;  /* 0x00001c1fff0b7424 */ /* 0x000fe400078e00ff */
[----:B------:R-:W-:-:S07]  /*22d50*/  IMAD.MOV.U32 R15, RZ, RZ, -0x1 ;  /* 0xffffffffff0f7424 */ /* 0x000fce00078e00ff */
[----:B------:R-:W-:Y:S05]  /*22d60*/  WARPSYNC.COLLECTIVE R15, `(.L_x_9858) ;  /* 0x000000000f087348 */ /* 0x000fea0003c00000 */
[----:B------:R0:W1:Y:S02]  /*22d70*/  SHFL.IDX P6, R14, R13, R12, R11 ;  /* 0x0000000c0d0e7389 */ /* 0x00006400000c000b */
[----:B01----:R-:W-:Y:S01]  /*22d80*/  ENDCOLLECTIVE ;  /* 0x000000000000791b */ /* 0x003fe20003800000 */
.L_x_9858:
[----:B------:R-:W-:Y:S01]  /*22d90*/  IMAD.MOV.U32 R13, RZ, RZ, R0 ;  /* 0x000000ffff0d7224 */ /* 0x000fe200078e0000 */
[----:B------:R-:W-:-:S07]  /*22da0*/  MOV R3, R14 ;  /* 0x0000000e00037202 */ /* 0x000fce0000000f00 */
[----:B------:R-:W-:Y:S05]  /*22db0*/  WARPSYNC.COLLECTIVE R15, `(.L_x_9859) ;  /* 0x000000000f087348 */ /* 0x000fea0003c00000 */
[----:B------:R0:W1:Y:S02]  /*22dc0*/  SHFL.IDX P6, R14, R13, R12, R11 ;  /* 0x0000000c0d0e7389 */ /* 0x00006400000c000b */
[----:B01----:R-:W-:Y:S01]  /*22dd0*/  ENDCOLLECTIVE ;  /* 0x000000000000791b */ /* 0x003fe20003800000 */
.L_x_9859:
[----:B------:R-:W-:Y:S05]  /*22de0*/  BRA `(.L_x_9860) ;  /* 0xffffff4400ec7947 */ /* 0x000fea000383ffff */
.L_x_9603:
        /* <DEDUP_REMOVED lines=8> */
.L_x_9862:
[----:B------:R-:W-:Y:S05]  /*22e70*/  BSYNC B1 ;  /* 0x0000000000017941 */ /* 0x000fea0003800000 */
.L_x_9861:
        /* <DEDUP_REMOVED lines=8> */
.L_x_9863:
[----:B------:R-:W-:Y:S05]  /*22f00*/  BRA `(.L_x_9864) ;  /* 0xffffff4800c87947 */ /* 0x000fea000383ffff */
.L_x_9607:
[----:B------:R-:W-:Y:S01]  /*22f10*/  IMAD.MOV.U32 R13, RZ, RZ, R4 ;  /* 0x000000ffff0d7224 */ /* 0x000fe200078e0004 */
[----:B------:R-:W-:Y:S01]  /*22f20*/  MOV R12, RZ ;  /* 0x000000ff000c7202 */ /* 0x000fe20000000f00 */
[----:B------:R-:W-:Y:S02]  /*22f30*/  IMAD.MOV.U32 R11, RZ, RZ, 0x181f ;  /* 0x0000181fff0b7424 */ /* 0x000fe400078e00ff */
[----:B------:R-:W-:-:S07]  /*22f40*/  IMAD.MOV.U32 R15, RZ, RZ, -0x1 ;  /* 0xffffffffff0f7424 */ /* 0x000fce00078e00ff */
[----:B0-----:R-:W-:Y:S05]  /*22f50*/  WARPSYNC.COLLECTIVE R15, `(.L_x_9865) ;  /* 0x000000000f087348 */ /* 0x001fea0003c00000 */
[----:B------:R1:W2:Y:S02]  /*22f60*/  SHFL.IDX P6, R14, R13, R12, R11 ;  /* 0x0000000c0d0e7389 */ /* 0x0002a400000c000b */
[----:B012---:R-:W-:Y:S01]  /*22f70*/  ENDCOLLECTIVE ;  /* 0x000000000000791b */ /* 0x007fe20003800000 */
.L_x_9865:
[----:B------:R-:W-:Y:S01]  /*22f80*/  MOV R13, R0 ;  /* 0x00000000000d7202 */ /* 0x000fe20000000f00 */
[----:B------:R-:W-:-:S07]  /*22f90*/  IMAD.MOV.U32 R3, RZ, RZ, R14 ;  /* 0x000000ffff037224 */ /* 0x000fce00078e000e */
[----:B------:R-:W-:Y:S05]  /*22fa0*/  WARPSYNC.COLLECTIVE R15, `(.L_x_9866) ;  /* 0x000000000f087348 */ /* 0x000fea0003c00000 */
[----:B------:R0:W1:Y:S02]  /*22fb0*/  SHFL.IDX P6, R14, R13, R12, R11 ;  /* 0x0000000c0d0e7389 */ /* 0x00006400000c000b */
[----:B01----:R-:W-:Y:S01]  /*22fc0*/  ENDCOLLECTIVE ;  /* 0x000000000000791b */ /* 0x003fe20003800000 */
.L_x_9866:
[----:B------:R-:W-:Y:S05]  /*22fd0*/  BRA `(.L_x_9867) ;  /* 0xffffff5400a07947 */ /* 0x000fea000383ffff */
.L_x_9610:
[----:B------:R-:W-:Y:S01]  /*22fe0*/  BSSY B1, `(.L_x_9868) ;  /* 0x0000008000017945 */ /* 0x000fe20003800000 */
[----:B------:R-:W-:Y:S01]  /*22ff0*/  IMAD.MOV.U32 R13, RZ, RZ, R4 ;  /* 0x000000ffff0d7224 */ /* 0x000fe200078e0004 */
[----:B----4-:R-:W-:Y:S01]  /*23000*/  MOV R15, 0xffffffff ;  /* 0xffffffff000f7802 */ /* 0x010fe20000000f00 */
[----:B------:R-:W-:Y:S02]  /*23010*/  IMAD.MOV.U32 R12, RZ, RZ, 0x1 ;  /* 0x00000001ff0c7424 */ /* 0x000fe400078e00ff */
[----:B------:R-:W-:-:S07]  /*23020*/  IMAD.MOV.U32 R11, RZ, RZ, 0x181f ;  /* 0x0000181fff0b7424 */ /* 0x000fce00078e00ff */
[----:B0123--:R-:W-:Y:S05]  /*23030*/  WARPSYNC.COLLECTIVE R15, `(.L_x_9869) ;  /* 0x000000000f087348 */ /* 0x00ffea0003c00000 */
[----:B---3--:R3:W4:Y:S02]  /*23040*/  SHFL.IDX P6, R14, R13, R12, R11 ;  /* 0x0000000c0d0e7389 */ /* 0x00872400000c000b */
[----:B01234-:R-:W-:Y:S01]  /*23050*/  ENDCOLLECTIVE ;  /* 0x000000000000791b */ /* 0x01ffe20003800000 */
.L_x_9869:
[----:B------:R-:W-:Y:S05]  /*23060*/  BSYNC B1 ;  /* 0x0000000000017941 */ /* 0x000fea0003800000 */
.L_x_9868:
        /* <DEDUP_REMOVED lines=8> */
.L_x_9870:
[----:B------:R-:W-:Y:S05]  /*230f0*/  BRA `(.L_x_9871) ;  /* 0xffffff5400a07947 */ /* 0x000fea000383ffff */
.L_x_9613:
[----:B------:R-:W-:Y:S01]  /*23100*/  BSSY B1, `(.L_x_9872) ;  /* 0x0000008000017945 */ /* 0x000fe20003800000 */
[----:B------:R-:W-:Y:S01]  /*23110*/  IMAD.MOV.U32 R13, RZ, RZ, R4 ;  /* 0x000000ffff0d7224 */ /* 0x000fe200078e0004 */
[----:B------:R-:W-:Y:S01]  /*23120*/  MOV R11, 0x181f ;  /* 0x0000181f000b7802 */ /* 0x000fe20000000f00 */
[----:B------:R-:W-:Y:S02]  /*23130*/  IMAD.MOV.U32 R12, RZ, RZ, 0x2 ;  /* 0x00000002ff0c7424 */ /* 0x000fe400078e00ff */
[----:B----4-:R-:W-:-:S07]  /*23140*/  IMAD.MOV.U32 R15, RZ, RZ, -0x1 ;  /* 0xffffffffff0f7424 */ /* 0x010fce00078e00ff */
[----:B0123--:R-:W-:Y:S05]  /*23150*/  WARPSYNC.COLLECTIVE R15, `(.L_x_9873) ;  /* 0x000000000f087348 */ /* 0x00ffea0003c00000 */
[----:B---3--:R3:W4:Y:S02]  /*23160*/  SHFL.IDX P6, R14, R13, R12, R11 ;  /* 0x0000000c0d0e7389 */ /* 0x00872400000c000b */
[----:B01234-:R-:W-:Y:S01]  /*23170*/  ENDCOLLECTIVE ;  /* 0x000000000000791b */ /* 0x01ffe20003800000 */
.L_x_9873:
[----:B------:R-:W-:Y:S05]  /*23180*/  BSYNC B1 ;  /* 0x0000000000017941 */ /* 0x000fea0003800000 */
.L_x_9872:
        /* <DEDUP_REMOVED lines=8> */
.L_x_9874:
[----:B------:R-:W-:Y:S05]  /*23210*/  BRA `(.L_x_9875) ;  /* 0xffffff5400a07947 */ /* 0x000fea000383ffff */
.L_x_9616:
        /* <DEDUP_REMOVED lines=8> */
.L_x_9877:
[----:B------:R-:W-:Y:S05]  /*232a0*/  BSYNC B1 ;  /* 0x0000000000017941 */ /* 0x000fea0003800000 */
.L_x_9876:
        /* <DEDUP_REMOVED lines=8> */
.L_x_9878:
[----:B------:R-:W-:Y:S05]  /*23330*/  BRA `(.L_x_9879) ;  /* 0xffffff5400a07947 */ /* 0x000fea000383ffff */
.L_x_9635:
[----:B------:R-:W0:Y:S01]  /*23340*/  S2R R8, SR_TID.X ;  /* 0x0000000000087919 */ /* 0x000e220000002100 */
[----:B------:R-:W-:Y:S01]  /*23350*/  BSSY B1, `(.L_x_9880) ;  /* 0x000000a000017945 */ /* 0x000fe20003800000 */
[----:B-1----:R-:W-:Y:S02]  /*23360*/  IMAD.MOV.U32 R12, RZ, RZ, RZ ;  /* 0x000000ffff0c7224 */ /* 0x002fe400078e00ff */
[----:B------:R-:W-:Y:S02]  /*23370*/  IMAD.MOV.U32 R11, RZ, RZ, 0x1f ;  /* 0x0000001fff0b7424 */ /* 0x000fe400078e00ff */
[----:B------:R-:W-:Y:S01]  /*23380*/  IMAD.MOV.U32 R15, RZ, RZ, -0x1 ;  /* 0xffffffffff0f7424 */ /* 0x000fe200078e00ff */
[----:B0-----:R-:W-:-:S04]  /*23390*/  SHF.R.U32.HI R8, RZ, 0x5, R8 ;  /* 0x00000005ff087819 */ /* 0x001fc80000011608 */
[----:B------:R-:W-:-:S04]  /*233a0*/  LOP3.LUT R8, R8, 0x3, RZ, 0xc0, !PT ;  /* 0x0000000308087812 */ /* 0x000fc800078ec0ff */
[----:B------:R-:W-:-:S07]  /*233b0*/  MOV R13, R8 ;  /* 0x00000008000d7202 */ /* 0x000fce0000000f00 */
[----:B------:R-:W-:Y:S05]  /*233c0*/  WARPSYNC.COLLECTIVE R15, `(.L_x_9881) ;  /* 0x000000000f087348 */ /* 0x000fea0003c00000 */
[----:B------:R0:W1:Y:S02]  /*233d0*/  SHFL.IDX P6, R14, R13, R12, R11 ;  /* 0x0000000c0d0e7389 */ /* 0x00006400000c000b */
[----:B01----:R-:W-:Y:S01]  /*233e0*/  ENDCOLLECTIVE ;  /* 0x000000000000791b */ /* 0x003fe20003800000 */
.L_x_9881:
[----:B------:R-:W-:Y:S05]  /*233f0*/  BSYNC B1 ;  /* 0x0000000000017941 */ /* 0x000fea0003800000 */
.L_x_9880:
[----:B------:R-:W-:Y:S05]  /*23400*/  BRA `(.L_x_9882) ;  /* 0xffffff70008c7947 */ /* 0x000fea000383ffff */
.L_x_9637:
[----:B------:R-:W-:Y:S01]  /*23410*/  BSSY B1, `(.L_x_9883) ;  /* 0x0000006000017945 */ /* 0x000fe20003800000 */
[----:B------:R-:W-:-:S07]  /*23420*/  MOV R15, 0xffffffff ;  /* 0xffffffff000f7802 */ /* 0x000fce0000000f00 */
[----:B01----:R-:W-:Y:S05]  /*23430*/  WARPSYNC.COLLECTIVE R15, `(.L_x_9884) ;  /* 0x000000000f0c7348 */ /* 0x003fea0003c00000 */
[----:B------:R-:W-:Y:S02]  /*23440*/  ELECT P6, UR62, PT ;  /* 0x00000000003e782f */ /* 0x000fe400038c0000 */
[----:B------:R-:W-:Y:S01]  /*23450*/  MOV R14, UR62 ;  /* 0x0000003e000e7c02 */ /* 0x000fe20008000f00 */
[----:B01----:R-:W-:Y:S10]  /*23460*/  ENDCOLLECTIVE ;  /* 0x000000000000791b */ /* 0x003ff40003800000 */
.L_x_9884:
[----:B------:R-:W-:Y:S05]  /*23470*/  BSYNC B1 ;  /* 0x0000000000017941 */ /* 0x000fea0003800000 */
.L_x_9883:
[----:B------:R-:W-:Y:S05]  /*23480*/  BRA `(.L_x_9636) ;  /* 0xffffff7000847947 */ /* 0x000fea000383ffff */
.L_x_9639:
[----:B0-----:R0:W2:Y:S02]  /*23490*/  SYNCS.PHASECHK.TRANS64.TRYWAIT P0, [R22+URZ+0x28820], R8 ;  /* 0x02882008160075a7 */ /* 0x0010a4000800017f */
[----:B--2---:R-:W-:Y:S05]  /*234a0*/  @!P0 NANOSLEEP.SYNCS 0x989680 ;  /* 0x009896800000895d */ /* 0x004fea0003900000 */
[----:B------:R-:W2:Y:S02]  /*234b0*/  @!P0 SYNCS.PHASECHK.TRANS64 P0, [R22+URZ+0x28820], R8 ;  /* 0x02882008160085a7 */ /* 0x000ea4000800007f */
[----:B--2---:R-:W-:Y:S05]  /*234c0*/  @!P0 BRA `(.L_x_9639) ;  /* 0xfffffffc00f08947 */ /* 0x004fea000383ffff */
[----:B------:R-:W-:Y:S05]  /*234d0*/  BRA `(.L_x_9885) ;  /* 0xffffff7000947947 */ /* 0x000fea000383ffff */
.L_x_9643:
[----:B0-----:R0:W2:Y:S02]  /*234e0*/  SYNCS.PHASECHK.TRANS64.TRYWAIT P0, [R8+URZ+0x288a0], R9 ;  /* 0x0288a009080075a7 */ /* 0x0010a4000800017f */
[----:B--2---:R-:W-:Y:S05]  /*234f0*/  @!P0 NANOSLEEP.SYNCS 0x989680 ;  /* 0x009896800000895d */ /* 0x004fea0003900000 */
[----:B------:R-:W2:Y:S02]  /*23500*/  @!P0 SYNCS.PHASECHK.TRANS64 P0, [R8+URZ+0x288a0], R9 ;  /* 0x0288a009080085a7 */ /* 0x000ea4000800007f */
[----:B--2---:R-:W-:Y:S05]  /*23510*/  @!P0 BRA `(.L_x_9643) ;  /* 0xfffffffc00f08947 */ /* 0x004fea000383ffff */
[----:B------:R-:W-:Y:S05]  /*23520*/  BRA `(.L_x_9886) ;  /* 0xffffff7000ac7947 */ /* 0x000fea000383ffff */
.L_x_9649:
[----:B-1----:R1:W2:Y:S02]  /*23530*/  SYNCS.PHASECHK.TRANS64.TRYWAIT P0, [R8+URZ+0x288c0], R9 ;  /* 0x0288c009080075a7 */ /* 0x0022a4000800017f */
[----:B--2---:R-:W-:Y:S05]  /*23540*/  @!P0 NANOSLEEP.SYNCS 0x989680 ;  /* 0x009896800000895d */ /* 0x004fea0003900000 */
[----:B------:R-:W2:Y:S02]  /*23550*/  @!P0 SYNCS.PHASECHK.TRANS64 P0, [R8+URZ+0x288c0], R9 ;  /* 0x0288c009080085a7 */ /* 0x000ea4000800007f */
[----:B--2---:R-:W-:Y:S05]  /*23560*/  @!P0 BRA `(.L_x_9649) ;  /* 0xfffffffc00f08947 */ /* 0x004fea000383ffff */
[----:B------:R-:W-:Y:S05]  /*23570*/  BRA `(.L_x_9887) ;  /* 0xffffff74006c7947 */ /* 0x000fea000383ffff */
.L_x_9657:
[----:B-1----:R1:W2:Y:S02]  /*23580*/  SYNCS.PHASECHK.TRANS64.TRYWAIT P1, [R11+URZ+0x288a0], R10 ;  /* 0x0288a00a0b0075a7 */ /* 0x0022a4000802017f */
[----:B--2---:R-:W-:Y:S05]  /*23590*/  @!P1 NANOSLEEP.SYNCS 0x989680 ;  /* 0x009896800000995d */ /* 0x004fea0003900000 */
[----:B------:R-:W2:Y:S02]  /*235a0*/  @!P1 SYNCS.PHASECHK.TRANS64 P1, [R11+URZ+0x288a0], R10 ;  /* 0x0288a00a0b0095a7 */ /* 0x000ea4000802007f */
[----:B--2---:R-:W-:Y:S05]  /*235b0*/  @!P1 BRA `(.L_x_9657) ;  /* 0xfffffffc00f09947 */ /* 0x004fea000383ffff */
[----:B------:R-:W-:Y:S05]  /*235c0*/  BRA `(.L_x_9888) ;  /* 0xffffff7800687947 */ /* 0x000fea000383ffff */
.L_x_9663:
[----:B0-----:R0:W2:Y:S02]  /*235d0*/  SYNCS.PHASECHK.TRANS64.TRYWAIT P1, [R11+URZ+0x288c0], R10 ;  /* 0x0288c00a0b0075a7 */ /* 0x0010a4000802017f */
[----:B--2---:R-:W-:Y:S05]  /*235e0*/  @!P1 NANOSLEEP.SYNCS 0x989680 ;  /* 0x009896800000995d */ /* 0x004fea0003900000 */
[----:B------:R-:W2:Y:S02]  /*235f0*/  @!P1 SYNCS.PHASECHK.TRANS64 P1, [R11+URZ+0x288c0], R10 ;  /* 0x0288c00a0b0095a7 */ /* 0x000ea4000802007f */
[----:B--2---:R-:W-:Y:S05]  /*23600*/  @!P1 BRA `(.L_x_9663) ;  /* 0xfffffffc00f09947 */ /* 0x004fea000383ffff */
[----:B------:R-:W-:Y:S05]  /*23610*/  BRA `(.L_x_9889) ;  /* 0xffffff7c00207947 */ /* 0x000fea000383ffff */
.L_x_9679:
        /* <DEDUP_REMOVED lines=11> */
.L_x_9891:
[----:B------:R-:W-:Y:S05]  /*236d0*/  BSYNC B0 ;  /* 0x0000000000007941 */ /* 0x000fea0003800000 */
.L_x_9890:
[----:B------:R-:W-:Y:S05]  /*236e0*/  BRA `(.L_x_9892) ;  /* 0xffffff8800a07947 */ /* 0x000fea000383ffff */
.L_x_9682:
[----:B0-----:R0:W1:Y:S02]  /*236f0*/  SYNCS.PHASECHK.TRANS64.TRYWAIT P0, [R7+URZ+0x28840], R2 ;  /* 0x02884002070075a7 */ /* 0x001064000800017f */
[----:B-1----:R-:W-:Y:S05]  /*23700*/  @!P0 NANOSLEEP.SYNCS 0x989680 ;  /* 0x009896800000895d */ /* 0x002fea0003900000 */
[----:B------:R-:W1:Y:S02]  /*23710*/  @!P0 SYNCS.PHASECHK.TRANS64 P0, [R7+URZ+0x28840], R2 ;  /* 0x02884002070085a7 */ /* 0x000e64000800007f */
[----:B-1----:R-:W-:Y:S05]  /*23720*/  @!P0 BRA `(.L_x_9682) ;  /* 0xfffffffc00f08947 */ /* 0x002fea000383ffff */
[----:B------:R-:W-:Y:S05]  /*23730*/  BRA `(.L_x_9893) ;  /* 0xffffff8800f07947 */ /* 0x000fea000383ffff */
.L_x_9683:
        /* <DEDUP_REMOVED lines=8> */
.L_x_9895:
[----:B------:R-:W-:Y:S05]  /*237c0*/  BSYNC B0 ;  /* 0x0000000000007941 */ /* 0x000fea0003800000 */
.L_x_9894:
[----:B------:R-:W-:Y:S01]  /*237d0*/  IMAD.MOV.U32 R13, RZ, RZ, R4 ;  /* 0x000000ffff0d7224 */ /* 0x000fe200078e0004 */
[----:B------:R-:W-:Y:S01]  /*237e0*/  MOV R11, 0x181f ;  /* 0x0000181f000b7802 */ /* 0x000fe20000000f00 */
[----:B------:R-:W-:Y:S01]  /*237f0*/  IMAD.MOV.U32 R12, RZ, RZ, RZ ;  /* 0x000000ffff0c7224 */ /* 0x000fe200078e00ff */
[----:B------:R-:W-:Y:S01]  /*23800*/  @P0 LEA R8, R5, R22, 0x1 ;  /* 0x0000001605080211 */ /* 0x000fe200078e08ff */
[----:B------:R-:W-:Y:S02]  /*23810*/  IMAD.MOV.U32 R15, RZ, RZ, -0x1 ;  /* 0xffffffffff0f7424 */ /* 0x000fe400078e00ff */
[----:B------:R-:W-:-:S07]  /*23820*/  IMAD.MOV.U32 R2, RZ, RZ, R14 ;  /* 0x000000ffff027224 */ /* 0x000fce00078e000e */
[----:B------:R-:W-:Y:S05]  /*23830*/  WARPSYNC.COLLECTIVE R15, `(.L_x_9896) ;  /* 0x000000000f087348 */ /* 0x000fea0003c00000 */
[----:B------:R0:W1:Y:S02]  /*23840*/  SHFL.IDX P6, R14, R13, R12, R11 ;  /* 0x0000000c0d0e7389 */ /* 0x00006400000c000b */
[----:B01----:R-:W-:Y:S01]  /*23850*/  ENDCOLLECTIVE ;  /* 0x000000000000791b */ /* 0x003fe20003800000 */
.L_x_9896:
[----:B------:R-:W-:Y:S02]  /*23860*/  IMAD.MOV.U32 R13, RZ, RZ, R0 ;  /* 0x000000ffff0d7224 */ /* 0x000fe400078e0000 */
[----:B------:R-:W-:Y:S02]  /*23870*/  IMAD.MOV.U32 R12, RZ, RZ, 0x1 ;  /* 0x00000001ff0c7424 */ /* 0x000fe400078e00ff */
[----:B------:R-:W-:-:S07]  /*23880*/  IMAD.MOV.U32 R3, RZ, RZ, R14 ;  /* 0x000000ffff037224 */ /* 0x000fce00078e000e */
[----:B------:R-:W-:Y:S05]  /*23890*/  WARPSYNC.COLLECTIVE R15, `(.L_x_9897) ;  /* 0x000000000f087348 */ /* 0x000fea0003c00000 */
[----:B------:R0:W1:Y:S02]  /*238a0*/  SHFL.IDX P6, R14, R13, R12, R11 ;  /* 0x0000000c0d0e7389 */ /* 0x00006400000c000b */
[----:B01----:R-:W-:Y:S01]  /*238b0*/  ENDCOLLECTIVE ;  /* 0x000000000000791b */ /* 0x003fe20003800000 */
.L_x_9897:
        /* <DEDUP_REMOVED lines=16> */
.L_x_9898:
[----:B------:R-:W-:Y:S01]  /*239c0*/  @P0 IMAD R8, R5, 0x2, R22 ;  /* 0x0000000205080824 */ /* 0x000fe200078e0216 */
[----:B------:R-:W-:Y:S01]  /*239d0*/  MOV R13, R0 ;  /* 0x00000000000d7202 */ /* 0x000fe20000000f00 */
[----:B------:R-:W-:Y:S02]  /*239e0*/  IMAD.MOV.U32 R12, RZ, RZ, 0x2 ;  /* 0x00000002ff0c7424 */ /* 0x000fe400078e00ff */
[----:B------:R-:W-:-:S07]  /*239f0*/  IMAD.MOV.U32 R3, RZ, RZ, R14 ;  /* 0x000000ffff037224 */ /* 0x000fce00078e000e */
[----:B------:R-:W-:Y:S05]  /*23a00*/  WARPSYNC.COLLECTIVE R15, `(.L_x_9899) ;  /* 0x000000000f087348 */ /* 0x000fea0003c00000 */
[----:B------:R0:W1:Y:S02]  /*23a10*/  SHFL.IDX P6, R14, R13, R12, R11 ;  /* 0x0000000c0d0e7389 */ /* 0x00006400000c000b */
[----:B01----:R-:W-:Y:S01]  /*23a20*/  ENDCOLLECTIVE ;  /* 0x000000000000791b */ /* 0x003fe20003800000 */
.L_x_9899:
        /* <DEDUP_REMOVED lines=16> */
.L_x_9900:
[----:B------:R-:W-:Y:S02]  /*23b30*/  @P0 IMAD R8, R5, 0x2, R22 ;  /* 0x0000000205080824 */ /* 0x000fe400078e0216 */
[----:B------:R-:W-:Y:S01]  /*23b40*/  IMAD.MOV.U32 R13, RZ, RZ, R0 ;  /* 0x000000ffff0d7224 */ /* 0x000fe200078e0000 */
[----:B------:R-:W-:Y:S02]  /*23b50*/  MOV R12, 0x3 ;  /* 0x00000003000c7802 */ /* 0x000fe40000000f00 */
[----:B------:R-:W-:-:S07]  /*23b60*/  MOV R3, R14 ;  /* 0x0000000e00037202 */ /* 0x000fce0000000f00 */
[----:B------:R-:W-:Y:S05]  /*23b70*/  WARPSYNC.COLLECTIVE R15, `(.L_x_9901) ;  /* 0x000000000f087348 */ /* 0x000fea0003c00000 */
[----:B------:R0:W1:Y:S02]  /*23b80*/  SHFL.IDX P6, R14, R13, R12, R11 ;  /* 0x0000000c0d0e7389 */ /* 0x00006400000c000b */
[----:B01----:R-:W-:Y:S01]  /*23b90*/  ENDCOLLECTIVE ;  /* 0x000000000000791b */ /* 0x003fe20003800000 */
.L_x_9901:
        /* <DEDUP_REMOVED lines=16> */
.L_x_9902:
[----:B------:R-:W-:Y:S02]  /*23ca0*/  @P0 IMAD R8, R5, 0x2, R22 ;  /* 0x0000000205080824 */ /* 0x000fe400078e0216 */
[----:B------:R-:W-:Y:S02]  /*23cb0*/  IMAD.MOV.U32 R13, RZ, RZ, R0 ;  /* 0x000000ffff0d7224 */ /* 0x000fe400078e0000 */
[----:B------:R-:W-:Y:S02]  /*23cc0*/  IMAD.MOV.U32 R12, RZ, RZ, 0x4 ;  /* 0x00000004ff0c7424 */ /* 0x000fe400078e00ff */
[----:B------:R-:W-:-:S07]  /*23cd0*/  IMAD.MOV.U32 R3, RZ, RZ, R14 ;  /* 0x000000ffff037224 */ /* 0x000fce00078e000e */
[----:B------:R-:W-:Y:S05]  /*23ce0*/  WARPSYNC.COLLECTIVE R15, `(.L_x_9903) ;  /* 0x000000000f087348 */ /* 0x000fea0003c00000 */
[----:B------:R0:W1:Y:S02]  /*23cf0*/  SHFL.IDX P6, R14, R13, R12, R11 ;  /* 0x0000000c0d0e7389 */ /* 0x00006400000c000b */
[----:B01----:R-:W-:Y:S01]  /*23d00*/  ENDCOLLECTIVE ;  /* 0x000000000000791b */ /* 0x003fe20003800000 */
.L_x_9903:
        /* <DEDUP_REMOVED lines=16> */
.L_x_9904:
[----:B------:R-:W-:Y:S01]  /*23e10*/  @P0 LEA R8, R5, R22, 0x1 ;  /* 0x0000001605080211 */ /* 0x000fe200078e08ff */
[----:B------:R-:W-:Y:S02]  /*23e20*/  IMAD.MOV.U32 R13, RZ, RZ, R0 ;  /* 0x000000ffff0d7224 */ /* 0x000fe400078e0000 */
[----:B------:R-:W-:Y:S02]  /*23e30*/  IMAD.MOV.U32 R12, RZ, RZ, 0x5 ;  /* 0x00000005ff0c7424 */ /* 0x000fe400078e00ff */
[----:B------:R-:W-:-:S07]  /*23e40*/  IMAD.MOV.U32 R3, RZ, RZ, R14 ;  /* 0x000000ffff037224 */ /* 0x000fce00078e000e */
[----:B------:R-:W-:Y:S05]  /*23e50*/  WARPSYNC.COLLECTIVE R15, `(.L_x_9905) ;  /* 0x000000000f087348 */ /* 0x000fea0003c00000 */
[----:B------:R0:W1:Y:S02]  /*23e60*/  SHFL.IDX P6, R14, R13, R12, R11 ;  /* 0x0000000c0d0e7389 */ /* 0x00006400000c000b */
[----:B01----:R-:W-:Y:S01]  /*23e70*/  ENDCOLLECTIVE ;  /* 0x000000000000791b */ /* 0x003fe20003800000 */
.L_x_9905:
        /* <DEDUP_REMOVED lines=16> */
.L_x_9906:
[----:B------:R-:W-:Y:S01]  /*23f80*/  @P0 IMAD R8, R5, 0x2, R22 ;  /* 0x0000000205080824 */ /* 0x000fe200078e0216 */
[----:B------:R-:W-:Y:S01]  /*23f90*/  MOV R13, R0 ;  /* 0x00000000000d7202 */ /* 0x000fe20000000f00 */
[----:B------:R-:W-:Y:S02]  /*23fa0*/  IMAD.MOV.U32 R12, RZ, RZ, 0x6 ;  /* 0x00000006ff0c7424 */ /* 0x000fe400078e00ff */
[----:B------:R-:W-:-:S07]  /*23fb0*/  IMAD.MOV.U32 R3, RZ, RZ, R14 ;  /* 0x000000ffff037224 */ /* 0x000fce00078e000e */
[----:B------:R-:W-:Y:S05]  /*23fc0*/  WARPSYNC.COLLECTIVE R15, `(.L_x_9907) ;  /* 0x000000000f087348 */ /* 0x000fea0003c00000 */
[----:B------:R0:W1:Y:S02]  /*23fd0*/  SHFL.IDX P6, R14, R13, R12, R11 ;  /* 0x0000000c0d0e7389 */ /* 0x00006400000c000b */
[----:B01----:R-:W-:Y:S01]  /*23fe0*/  ENDCOLLECTIVE ;  /* 0x000000000000791b */ /* 0x003fe20003800000 */
.L_x_9907:
        /* <DEDUP_REMOVED lines=16> */
.L_x_9908:
[----:B------:R-:W-:Y:S02]  /*240f0*/  @P0 IMAD R8, R5, 0x2, R22 ;  /* 0x0000000205080824 */ /* 0x000fe400078e0216 */
[----:B------:R-:W-:Y:S01]  /*24100*/  IMAD.MOV.U32 R13, RZ, RZ, R0 ;  /* 0x000000ffff0d7224 */ /* 0x000fe200078e0000 */
[----:B------:R-:W-:Y:S02]  /*24110*/  MOV R12, 0x7 ;  /* 0x00000007000c7802 */ /* 0x000fe40000000f00 */
[----:B------:R-:W-:-:S07]  /*24120*/  MOV R3, R14 ;  /* 0x0000000e00037202 */ /* 0x000fce0000000f00 */
[----:B------:R-:W-:Y:S05]  /*24130*/  WARPSYNC.COLLECTIVE R15, `(.L_x_9909) ;  /* 0x000000000f087348 */ /* 0x000fea0003c00000 */
[----:B------:R0:W1:Y:S02]  /*24140*/  SHFL.IDX P6, R14, R13, R12, R11 ;  /* 0x0000000c0d0e7389 */ /* 0x00006400000c000b */
[----:B01----:R-:W-:Y:S01]  /*24150*/  ENDCOLLECTIVE ;  /* 0x000000000000791b */ /* 0x003fe20003800000 */
.L_x_9909:
[----:B------:R-:W-:-:S05]  /*24160*/  @P0 LEA R3, P1, R31, R3, 0x1 ;  /* 0x000000031f030211 */ /* 0x000fca00078208ff */
[----:B------:R-:W-:-:S05]  /*24170*/  @P0 IMAD.X R2, RZ, RZ, R2, P1 ;  /* 0x000000ffff020224 */ /* 0x000fca00008e0602 */
        /* <DEDUP_REMOVED lines=12> */
.L_x_9910:
[----:B------:R-:W-:Y:S01]  /*24240*/  @!PT LDS RZ, [RZ] ;  /* 0x00000000fffff984 */ /* 0x000fe20000000800 */
[----:B------:R-:W-:Y:S01]  /*24250*/  @!PT LDS RZ, [RZ] ;  /* 0x00000000fffff984 */ /* 0x000fe20000000800 */
[----:B------:R-:W-:Y:S01]  /*24260*/  @!PT LDS RZ, [RZ] ;  /* 0x00000000fffff984 */ /* 0x000fe20000000800 */
[----:B------:R0:W-:Y:S02]  /*24270*/  @P0 LDGSTS.E.BYPASS.LTC128B.128 [R8+0x1f400], desc[UR42][R2.64+0x80], !P2 ;  /* 0x1f40008002080fae */ /* 0x0001e4000d101d6a */
[----:B0-----:R-:W-:Y:S01]  /*24280*/  IMAD.MOV.U32 R2, RZ, RZ, R14 ;  /* 0x000000ffff027224 */ /* 0x001fe200078e000e */
[----:B------:R-:W-:Y:S06]  /*24290*/  BRA `(.L_x_9911) ;  /* 0xffffff8400c07947 */ /* 0x000fec000383ffff */
.L_x_9688:
[----:B------:R-:W-:Y:S01]  /*242a0*/  MOV R13, R4 ;  /* 0x00000004000d7202 */ /* 0x000fe20000000f00 */
        /* <DEDUP_REMOVED lines=8> */
.L_x_9912:
[C---:B------:R-:W-:Y:S01]  /*24330*/  VIADD R6, R17.reuse, 0x10 ;  /* 0x0000001011067836 */ /* 0x040fe20000000000 */
[----:B------:R-:W-:Y:S01]  /*24340*/  ISETP.GE.AND P3, PT, R17, R5, PT ;  /* 0x000000051100720c */ /* 0x000fe20003f66270 */
[----:B------:R-:W-:Y:S01]  /*24350*/  IMAD.MOV.U32 R13, RZ, RZ, R0 ;  /* 0x000000ffff0d7224 */ /* 0x000fe200078e0000 */
[----:B------:R-:W-:-:S11]  /*24360*/  MOV R2, R14 ;  /* 0x0000000e00027202 */ /* 0x000fd60000000f00 */
[----:B------:R-:W-:Y:S05]  /*24370*/  WARPSYNC.COLLECTIVE R15, `(.L_x_9913) ;  /* 0x000000000f087348 */ /* 0x000fea0003c00000 */
[----:B------:R0:W1:Y:S02]  /*24380*/  SHFL.IDX P6, R14, R13, R12, R11 ;  /* 0x0000000c0d0e7389 */ /* 0x00006400000c000b */
[----:B01----:R-:W-:Y:S01]  /*24390*/  ENDCOLLECTIVE ;  /* 0x000000000000791b */ /* 0x003fe20003800000 */
.L_x_9913:
        /* <DEDUP_REMOVED lines=8> */
.L_x_9914:
        /* <DEDUP_REMOVED lines=12> */
.L_x_9915:
        /* <DEDUP_REMOVED lines=8> */
.L_x_9916:
[----:B------:R-:W-:-:S05]  /*24560*/  @!P3 MOV R3, R7 ;  /* 0x000000070003b202 */ /* 0x000fca0000000f00 */
        /* <DEDUP_REMOVED lines=12> */
.L_x_9917:
        /* <DEDUP_REMOVED lines=8> */
.L_x_9918:
        /* <DEDUP_REMOVED lines=13> */
.L_x_9919:
        /* <DEDUP_REMOVED lines=8> */
.L_x_9920:
        /* <DEDUP_REMOVED lines=13> */
.L_x_9921:
        /* <DEDUP_REMOVED lines=8> */
.L_x_9922:
        /* <DEDUP_REMOVED lines=13> */
.L_x_9923:
        /* <DEDUP_REMOVED lines=8> */
.L_x_9924:
[----:B------:R-:W-:-:S05]  /*24aa0*/  @!P3 MOV R3, R7 ;  /* 0x000000070003b202 */ /* 0x000fca0000000f00 */
        /* <DEDUP_REMOVED lines=11> */
.L_x_9925:
        /* <DEDUP_REMOVED lines=8> */
.L_x_9926:
[----:B------:R-:W-:-:S05]  /*24be0*/  @!P3 MOV R3, R7 ;  /* 0x000000070003b202 */ /* 0x000fca0000000f00 */
        /* <DEDUP_REMOVED lines=10> */
.L_x_9927:
[----:B------:R-:W-:Y:S05]  /*24c90*/  BRA `(.L_x_9928) ;  /* 0xffffff8800307947 */ /* 0x000fea000383ffff */
.L_x_9693:
[----:B0-----:R0:W1:Y:S02]  /*24ca0*/  SYNCS.PHASECHK.TRANS64.TRYWAIT P0, [R22+URZ+0x28820], R3 ;  /* 0x02882003160075a7 */ /* 0x001064000800017f */
[----:B-1----:R-:W-:Y:S05]  /*24cb0*/  @!P0 NANOSLEEP.SYNCS 0x989680 ;  /* 0x009896800000895d */ /* 0x002fea0003900000 */
[----:B------:R-:W1:Y:S02]  /*24cc0*/  @!P0 SYNCS.PHASECHK.TRANS64 P0, [R22+URZ+0x28820], R3 ;  /* 0x02882003160085a7 */ /* 0x000e64000800007f */
[----:B-1----:R-:W-:Y:S05]  /*24cd0*/  @!P0 BRA `(.L_x_9693) ;  /* 0xfffffffc00f08947 */ /* 0x002fea000383ffff */
[----:B------:R-:W-:Y:S05]  /*24ce0*/  BRA `(.L_x_9929) ;  /* 0xffffff8800a87947 */ /* 0x000fea000383ffff */
.L_x_9698:
[----:B0-----:R0:W1:Y:S02]  /*24cf0*/  SYNCS.PHASECHK.TRANS64.TRYWAIT P0, [R6+URZ+0x28840], R3 ;  /* 0x02884003060075a7 */ /* 0x001064000800017f */
[----:B-1----:R-:W-:Y:S05]  /*24d00*/  @!P0 NANOSLEEP.SYNCS 0x989680 ;  /* 0x009896800000895d */ /* 0x002fea0003900000 */
[----:B------:R-:W1:Y:S02]  /*24d10*/  @!P0 SYNCS.PHASECHK.TRANS64 P0, [R6+URZ+0x28840], R3 ;  /* 0x02884003060085a7 */ /* 0x000e64000800007f */
[----:B-1----:R-:W-:Y:S05]  /*24d20*/  @!P0 BRA `(.L_x_9698) ;  /* 0xfffffffc00f08947 */ /* 0x002fea000383ffff */
[----:B------:R-:W-:Y:S05]  /*24d30*/  BRA `(.L_x_9930) ;  /* 0xffffff8c00707947 */ /* 0x000fea000383ffff */
.L_x_9699:
        /* <DEDUP_REMOVED lines=8> */
.L_x_9932:
[----:B------:R-:W-:Y:S05]  /*24dc0*/  BSYNC B1 ;  /* 0x0000000000017941 */ /* 0x000fea0003800000 */
.L_x_9931:
[----:B------:R-:W-:Y:S01]  /*24dd0*/  IMAD.MOV.U32 R13, RZ, RZ, R7 ;  /* 0x000000ffff0d7224 */ /* 0x000fe200078e0007 */
[----:B------:R-:W-:Y:S01]  /*24de0*/  MOV R11, 0x181f ;  /* 0x0000181f000b7802 */ /* 0x000fe20000000f00 */
[----:B------:R-:W-:Y:S02]  /*24df0*/  IMAD.MOV.U32 R12, RZ, RZ, RZ ;  /* 0x000000ffff0c7224 */ /* 0x000fe400078e00ff */
[----:B------:R-:W-:Y:S02]  /*24e00*/  IMAD.MOV.U32 R15, RZ, RZ, -0x1 ;  /* 0xffffffffff0f7424 */ /* 0x000fe400078e00ff */
[----:B------:R-:W-:Y:S02]  /*24e10*/  IMAD.MOV.U32 R3, RZ, RZ, R14 ;  /* 0x000000ffff037224 */ /* 0x000fe400078e000e */
[----:B------:R-:W-:-:S07]  /*24e20*/  IMAD.SHL.U32 R5, R31, 0x2, RZ ;  /* 0x000000021f057824 */ /* 0x000fce00078e00ff */
[----:B------:R-:W-:Y:S05]  /*24e30*/  WARPSYNC.COLLECTIVE R15, `(.L_x_9933) ;  /* 0x000000000f087348 */ /* 0x000fea0003c00000 */
[----:B------:R0:W1:Y:S02]  /*24e40*/  SHFL.IDX P6, R14, R13, R12, R11 ;  /* 0x0000000c0d0e7389 */ /* 0x00006400000c000b */
[----:B01----:R-:W-:Y:S01]  /*24e50*/  ENDCOLLECTIVE ;  /* 0x000000000000791b */ /* 0x003fe20003800000 */
.L_x_9933:
[----:B------:R-:W-:Y:S02]  /*24e60*/  IMAD R8, R8, 0x2, R22 ;  /* 0x0000000208087824 */ /* 0x000fe400078e0216 */
[----:B------:R-:W-:Y:S02]  /*24e70*/  IMAD.MOV.U32 R13, RZ, RZ, R9 ;  /* 0x000000ffff0d7224 */ /* 0x000fe400078e0009 */
[----:B------:R-:W-:Y:S02]  /*24e80*/  IMAD.MOV.U32 R12, RZ, RZ, 0x1 ;  /* 0x00000001ff0c7424 */ /* 0x000fe400078e00ff */
[----:B------:R-:W-:-:S07]  /*24e90*/  IMAD.MOV.U32 R2, RZ, RZ, R14 ;  /* 0x000000ffff027224 */ /* 0x000fce00078e000e */
[----:B------:R-:W-:Y:S05]  /*24ea0*/  WARPSYNC.COLLECTIVE R15, `(.L_x_9934) ;  /* 0x000000000f087348 */ /* 0x000fea0003c00000 */
[----:B------:R0:W1:Y:S02]  /*24eb0*/  SHFL.IDX P6, R14, R13, R12, R11 ;  /* 0x0000000c0d0e7389 */ /* 0x00006400000c000b */
[----:B01----:R-:W-:Y:S01]  /*24ec0*/  ENDCOLLECTIVE ;  /* 0x000000000000791b */ /* 0x003fe20003800000 */
.L_x_9934:
        /* <DEDUP_REMOVED lines=8> */
[----:B0-----:R-:W-:-:S07]  /*24f50*/  MOV R3, R14 ;  /* 0x0000000e00037202 */ /* 0x001fce0000000f00 */
[----:B------:R-:W-:Y:S05]  /*24f60*/  WARPSYNC.COLLECTIVE R15, `(.L_x_9935) ;  /* 0x000000000f087348 */ /* 0x000fea0003c00000 */
[----:B------:R0:W1:Y:S02]  /*24f70*/  SHFL.IDX P6, R14, R13, R12, R11 ;  /* 0x0000000c0d0e7389 */ /* 0x00006400000c000b */
[----:B01----:R-:W-:Y:S01]  /*24f80*/  ENDCOLLECTIVE ;  /* 0x000000000000791b */ /* 0x003fe20003800000 */
.L_x_9935:
[----:B------:R-:W-:Y:S01]  /*24f90*/  MOV R13, R9 ;  /* 0x00000009000d7202 */ /* 0x000fe20000000f00 */
[----:B------:R-:W-:Y:S02]  /*24fa0*/  IMAD.MOV.U32 R12, RZ, RZ, 0x2 ;  /* 0x00000002ff0c7424 */ /* 0x000fe400078e00ff */
[----:B------:R-:W-:-:S07]  /*24fb0*/  IMAD.MOV.U32 R2, RZ, RZ, R14 ;  /* 0x000000ffff027224 */ /* 0x000fce00078e000e */
[----:B------:R-:W-:Y:S05]  /*24fc0*/  WARPSYNC.COLLECTIVE R15, `(.L_x_9936) ;  /* 0x000000000f087348 */ /* 0x000fea0003c00000 */
[----:B------:R0:W1:Y:S02]  /*24fd0*/  SHFL.IDX P6, R14, R13, R12, R11 ;  /* 0x0000000c0d0e7389 */ /* 0x00006400000c000b */
[----:B01----:R-:W-:Y:S01]  /*24fe0*/  ENDCOLLECTIVE ;  /* 0x000000000000791b */ /* 0x003fe20003800000 */
.L_x_9936:
        /* <DEDUP_REMOVED lines=12> */
.L_x_9937:
[----:B------:R-:W-:Y:S02]  /*250b0*/  IMAD.MOV.U32 R13, RZ, RZ, R9 ;  /* 0x000000ffff0d7224 */ /* 0x000fe400078e0009 */
[----:B------:R-:W-:Y:S01]  /*250c0*/  IMAD.MOV.U32 R12, RZ, RZ, 0x3 ;  /* 0x00000003ff0c7424 */ /* 0x000fe200078e00ff */
[----:B------:R-:W-:-:S07]  /*250d0*/  MOV R2, R14 ;  /* 0x0000000e00027202 */ /* 0x000fce0000000f00 */
[----:B------:R-:W-:Y:S05]  /*250e0*/  WARPSYNC.COLLECTIVE R15, `(.L_x_9938) ;  /* 0x000000000f087348 */ /* 0x000fea0003c00000 */
[----:B------:R0:W1:Y:S02]  /*250f0*/  SHFL.IDX P6, R14, R13, R12, R11 ;  /* 0x0000000c0d0e7389 */ /* 0x00006400000c000b */
[----:B01----:R-:W-:Y:S01]  /*25100*/  ENDCOLLECTIVE ;  /* 0x000000000000791b */ /* 0x003fe20003800000 */
.L_x_9938:
        /* <DEDUP_REMOVED lines=12> */
.L_x_9939:
[----:B------:R-:W-:Y:S01]  /*251d0*/  MOV R13, R9 ;  /* 0x00000009000d7202 */ /* 0x000fe20000000f00 */
[----:B------:R-:W-:Y:S02]  /*251e0*/  IMAD.MOV.U32 R12, RZ, RZ, 0x4 ;  /* 0x00000004ff0c7424 */ /* 0x000fe400078e00ff */
[----:B------:R-:W-:-:S07]  /*251f0*/  IMAD.MOV.U32 R2, RZ, RZ, R14 ;  /* 0x000000ffff027224 */ /* 0x000fce00078e000e */
[----:B------:R-:W-:Y:S05]  /*25200*/  WARPSYNC.COLLECTIVE R15, `(.L_x_9940) ;  /* 0x000000000f087348 */ /* 0x000fea0003c00000 */
[----:B------:R0:W1:Y:S02]  /*25210*/  SHFL.IDX P6, R14, R13, R12, R11 ;  /* 0x0000000c0d0e7389 */ /* 0x00006400000c000b */
[----:B01----:R-:W-:Y:S01]  /*25220*/  ENDCOLLECTIVE ;  /* 0x000000000000791b */ /* 0x003fe20003800000 */
.L_x_9940:
        /* <DEDUP_REMOVED lines=12> */
.L_x_9941:
[----:B------:R-:W-:Y:S02]  /*252f0*/  IMAD.MOV.U32 R13, RZ, RZ, R9 ;  /* 0x000000ffff0d7224 */ /* 0x000fe400078e0009 */
[----:B------:R-:W-:Y:S01]  /*25300*/  IMAD.MOV.U32 R12, RZ, RZ, 0x5 ;  /* 0x00000005ff0c7424 */ /* 0x000fe200078e00ff */
[----:B------:R-:W-:-:S07]  /*25310*/  MOV R2, R14 ;  /* 0x0000000e00027202 */ /* 0x000fce0000000f00 */
[----:B------:R-:W-:Y:S05]  /*25320*/  WARPSYNC.COLLECTIVE R15, `(.L_x_9942) ;  /* 0x000000000f087348 */ /* 0x000fea0003c00000 */
[----:B------:R0:W1:Y:S02]  /*25330*/  SHFL.IDX P6, R14, R13, R12, R11 ;  /* 0x0000000c0d0e7389 */ /* 0x00006400000c000b */
[----:B01----:R-:W-:Y:S01]  /*25340*/  ENDCOLLECTIVE ;  /* 0x000000000000791b */ /* 0x003fe20003800000 */
.L_x_9942:
        /* <DEDUP_REMOVED lines=12> */
.L_x_9943:
[----:B------:R-:W-:Y:S01]  /*25410*/  MOV R13, R9 ;  /* 0x00000009000d7202 */ /* 0x000fe20000000f00 */
[----:B------:R-:W-:Y:S02]  /*25420*/  IMAD.MOV.U32 R12, RZ, RZ, 0x6 ;  /* 0x00000006ff0c7424 */ /* 0x000fe400078e00ff */
[----:B------:R-:W-:-:S07]  /*25430*/  IMAD.MOV.U32 R2, RZ, RZ, R14 ;  /* 0x000000ffff027224 */ /* 0x000fce00078e000e */
[----:B------:R-:W-:Y:S05]  /*25440*/  WARPSYNC.COLLECTIVE R15, `(.L_x_9944) ;  /* 0x000000000f087348 */ /* 0x000fea0003c00000 */
[----:B------:R0:W1:Y:S02]  /*25450*/  SHFL.IDX P6, R14, R13, R12, R11 ;  /* 0x0000000c0d0e7389 */ /* 0x00006400000c000b */
[----:B01----:R-:W-:Y:S01]  /*25460*/  ENDCOLLECTIVE ;  /* 0x000000000000791b */ /* 0x003fe20003800000 */
.L_x_9944:
        /* <DEDUP_REMOVED lines=12> */
.L_x_9945:
[----:B------:R-:W-:Y:S02]  /*25530*/  IMAD.MOV.U32 R13, RZ, RZ, R9 ;  /* 0x000000ffff0d7224 */ /* 0x000fe400078e0009 */
[----:B------:R-:W-:Y:S01]  /*25540*/  IMAD.MOV.U32 R12, RZ, RZ, 0x7 ;  /* 0x00000007ff0c7424 */ /* 0x000fe200078e00ff */
[----:B------:R-:W-:-:S07]  /*25550*/  MOV R2, R14 ;  /* 0x0000000e00027202 */ /* 0x000fce0000000f00 */
[----:B------:R-:W-:Y:S05]  /*25560*/  WARPSYNC.COLLECTIVE R15, `(.L_x_9946) ;  /* 0x000000000f087348 */ /* 0x000fea0003c00000 */
[----:B------:R0:W1:Y:S02]  /*25570*/  SHFL.IDX P6, R14, R13, R12, R11 ;  /* 0x0000000c0d0e7389 */ /* 0x00006400000c000b */
[----:B01----:R-:W-:Y:S01]  /*25580*/  ENDCOLLECTIVE ;  /* 0x000000000000791b */ /* 0x003fe20003800000 */
.L_x_9946:
        /* <DEDUP_REMOVED lines=12> */
.L_x_9947:
[----:B------:R-:W-:Y:S01]  /*25650*/  IMAD.MOV.U32 R2, RZ, RZ, R14 ;  /* 0x000000ffff027224 */ /* 0x000fe200078e000e */
[----:B------:R-:W-:Y:S06]  /*25660*/  BRA `(.L_x_9948) ;  /* 0xffffff88003c7947 */ /* 0x000fec000383ffff */
.L_x_9704:
[----:B-1----:R1:W2:Y:S02]  /*25670*/  SYNCS.PHASECHK.TRANS64.TRYWAIT P0, [R6+URZ+0x28860], R2 ;  /* 0x02886002060075a7 */ /* 0x0022a4000800017f */
[----:B--2---:R-:W-:Y:S05]  /*25680*/  @!P0 NANOSLEEP.SYNCS 0x989680 ;  /* 0x009896800000895d */ /* 0x004fea0003900000 */
[----:B------:R-:W2:Y:S02]  /*25690*/  @!P0 SYNCS.PHASECHK.TRANS64 P0, [R6+URZ+0x28860], R2 ;  /* 0x02886002060085a7 */ /* 0x000ea4000800007f */
[----:B--2---:R-:W-:Y:S05]  /*256a0*/  @!P0 BRA `(.L_x_9704) ;  /* 0xfffffffc00f08947 */ /* 0x004fea000383ffff */
[----:B------:R-:W-:Y:S05]  /*256b0*/  BRA `(.L_x_9949) ;  /* 0xffffff8800987947 */ /* 0x000fea000383ffff */
.L_x_9705:
        /* <DEDUP_REMOVED lines=8> */
.L_x_9951:
[----:B------:R-:W-:Y:S05]  /*25740*/  BSYNC B1 ;  /* 0x0000000000017941 */ /* 0x000fea0003800000 */
.L_x_9950:
        /* <DEDUP_REMOVED lines=9> */
.L_x_9952:
[----:B------:R-:W-:Y:S01]  /*257e0*/  IMAD.MOV.U32 R13, RZ, RZ, R24 ;  /* 0x000000ffff0d7224 */ /* 0x000fe200078e0018 */
[----:B------:R-:W-:Y:S02]  /*257f0*/  MOV R12, 0x1 ;  /* 0x00000001000c7802 */ /* 0x000fe40000000f00 */
[----:B------:R-:W-:-:S07]  /*25800*/  MOV R2, R14 ;  /* 0x0000000e00027202 */ /* 0x000fce0000000f00 */
[----:B------:R-:W-:Y:S05]  /*25810*/  WARPSYNC.COLLECTIVE R15, `(.L_x_9953) ;  /* 0x000000000f087348 */ /* 0x000fea0003c00000 */
[----:B------:R0:W1:Y:S02]  /*25820*/  SHFL.IDX P6, R14, R13, R12, R11 ;  /* 0x0000000c0d0e7389 */ /* 0x00006400000c000b */
[----:B01----:R-:W-:Y:S01]  /*25830*/  ENDCOLLECTIVE ;  /* 0x000000000000791b */ /* 0x003fe20003800000 */
.L_x_9953:
        /* <DEDUP_REMOVED lines=14> */
.L_x_9954:
[----:B------:R-:W-:Y:S02]  /*25920*/  IMAD.MOV.U32 R13, RZ, RZ, R24 ;  /* 0x000000ffff0d7224 */ /* 0x000fe400078e0018 */
[----:B------:R-:W-:Y:S02]  /*25930*/  IMAD.MOV.U32 R12, RZ, RZ, 0x2 ;  /* 0x00000002ff0c7424 */ /* 0x000fe400078e00ff */
[----:B------:R-:W-:-:S07]  /*25940*/  IMAD.MOV.U32 R2, RZ, RZ, R14 ;  /* 0x000000ffff027224 */ /* 0x000fce00078e000e */
[----:B------:R-:W-:Y:S05]  /*25950*/  WARPSYNC.COLLECTIVE R15, `(.L_x_9955) ;  /* 0x000000000f087348 */ /* 0x000fea0003c00000 */
[----:B------:R0:W1:Y:S02]  /*25960*/  SHFL.IDX P6, R14, R13, R12, R11 ;  /* 0x0000000c0d0e7389 */ /* 0x00006400000c000b */
[----:B01----:R-:W-:Y:S01]  /*25970*/  ENDCOLLECTIVE ;  /* 0x000000000000791b */ /* 0x003fe20003800000 */
.L_x_9955:
[----:B------:R-:W-:-:S04]  /*25980*/  IADD3 R2, P0, R2, R5, RZ ;  /* 0x0000000502027210 */ /* 0x000fc80007f1e0ff */
[----:B------:R-:W-:Y:S02]  /*25990*/  IADD3.X R3, RZ, R3, RZ, P0, !PT ;  /* 0x00000003ff037210 */ /* 0x000fe400007fe4ff */
        /* <DEDUP_REMOVED lines=12> */
.L_x_9956:
[----:B------:R-:W-:Y:S01]  /*25a60*/  IMAD.MOV.U32 R13, RZ, RZ, R24 ;  /* 0x000000ffff0d7224 */ /* 0x000fe200078e0018 */
[----:B------:R-:W-:Y:S01]  /*25a70*/  MOV R12, 0x3 ;  /* 0x00000003000c7802 */ /* 0x000fe20000000f00 */
[----:B------:R-:W-:-:S07]  /*25a80*/  IMAD.MOV.U32 R2, RZ, RZ, R14 ;  /* 0x000000ffff027224 */ /* 0x000fce00078e000e */
[----:B------:R-:W-:Y:S05]  /*25a90*/  WARPSYNC.COLLECTIVE R15, `(.L_x_9957) ;  /* 0x000000000f087348 */ /* 0x000fea0003c00000 */
[----:B------:R0:W1:Y:S02]  /*25aa0*/  SHFL.IDX P6, R14, R13, R12, R11 ;  /* 0x0000000c0d0e7389 */ /* 0x00006400000c000b */
[----:B01----:R-:W-:Y:S01]  /*25ab0*/  ENDCOLLECTIVE ;  /* 0x000000000000791b */ /* 0x003fe20003800000 */
.L_x_9957:
        /* <DEDUP_REMOVED lines=14> */
.L_x_9958:
[----:B------:R-:W-:Y:S02]  /*25ba0*/  IMAD.MOV.U32 R13, RZ, RZ, R24 ;  /* 0x000000ffff0d7224 */ /* 0x000fe400078e0018 */
[----:B------:R-:W-:Y:S02]  /*25bb0*/  IMAD.MOV.U32 R12, RZ, RZ, 0x4 ;  /* 0x00000004ff0c7424 */ /* 0x000fe400078e00ff */
[----:B------:R-:W-:-:S07]  /*25bc0*/  IMAD.MOV.U32 R2, RZ, RZ, R14 ;  /* 0x000000ffff027224 */ /* 0x000fce00078e000e */
[----:B------:R-:W-:Y:S05]  /*25bd0*/  WARPSYNC.COLLECTIVE R15, `(.L_x_9959) ;  /* 0x000000000f087348 */ /* 0x000fea0003c00000 */
[----:B------:R0:W1:Y:S02]  /*25be0*/  SHFL.IDX P6, R14, R13, R12, R11 ;  /* 0x0000000c0d0e7389 */ /* 0x00006400000c000b */
[----:B01----:R-:W-:Y:S01]  /*25bf0*/  ENDCOLLECTIVE ;  /* 0x000000000000791b */ /* 0x003fe20003800000 */
.L_x_9959:
        /* <DEDUP_REMOVED lines=14> */
.L_x_9960:
[----:B------:R-:W-:Y:S01]  /*25ce0*/  IMAD.MOV.U32 R13, RZ, RZ, R24 ;  /* 0x000000ffff0d7224 */ /* 0x000fe200078e0018 */
[----:B------:R-:W-:Y:S01]  /*25cf0*/  MOV R12, 0x5 ;  /* 0x00000005000c7802 */ /* 0x000fe20000000f00 */
[----:B------:R-:W-:-:S07]  /*25d00*/  IMAD.MOV.U32 R2, RZ, RZ, R14 ;  /* 0x000000ffff027224 */ /* 0x000fce00078e000e */
[----:B------:R-:W-:Y:S05]  /*25d10*/  WARPSYNC.COLLECTIVE R15, `(.L_x_9961) ;  /* 0x000000000f087348 */ /* 0x000fea0003c00000 */
[----:B------:R0:W1:Y:S02]  /*25d20*/  SHFL.IDX P6, R14, R13, R12, R11 ;  /* 0x0000000c0d0e7389 */ /* 0x00006400000c000b */
[----:B01----:R-:W-:Y:S01]  /*25d30*/  ENDCOLLECTIVE ;  /* 0x000000000000791b */ /* 0x003fe20003800000 */
.L_x_9961:
        /* <DEDUP_REMOVED lines=14> */
.L_x_9962:
[----:B------:R-:W-:Y:S02]  /*25e20*/  IMAD.MOV.U32 R13, RZ, RZ, R24 ;  /* 0x000000ffff0d7224 */ /* 0x000fe400078e0018 */
[----:B------:R-:W-:Y:S02]  /*25e30*/  IMAD.MOV.U32 R12, RZ, RZ, 0x6 ;  /* 0x00000006ff0c7424 */ /* 0x000fe400078e00ff */
[----:B------:R-:W-:-:S07]  /*25e40*/  IMAD.MOV.U32 R2, RZ, RZ, R14 ;  /* 0x000000ffff027224 */ /* 0x000fce00078e000e */
[----:B------:R-:W-:Y:S05]  /*25e50*/  WARPSYNC.COLLECTIVE R15, `(.L_x_9963) ;  /* 0x000000000f087348 */ /* 0x000fea0003c00000 */
[----:B------:R0:W1:Y:S02]  /*25e60*/  SHFL.IDX P6, R14, R13, R12, R11 ;  /* 0x0000000c0d0e7389 */ /* 0x00006400000c000b */
[----:B01----:R-:W-:Y:S01]  /*25e70*/  ENDCOLLECTIVE ;  /* 0x000000000000791b */ /* 0x003fe20003800000 */
.L_x_9963:
        /* <DEDUP_REMOVED lines=14> */
.L_x_9964:
[----:B------:R-:W-:Y:S01]  /*25f60*/  IMAD.MOV.U32 R13, RZ, RZ, R24 ;  /* 0x000000ffff0d7224 */ /* 0x000fe200078e0018 */
[----:B------:R-:W-:Y:S01]  /*25f70*/  MOV R12, 0x7 ;  /* 0x00000007000c7802 */ /* 0x000fe20000000f00 */
[----:B------:R-:W-:-:S07]  /*25f80*/  IMAD.MOV.U32 R2, RZ, RZ, R14 ;  /* 0x000000ffff027224 */ /* 0x000fce00078e000e */
[----:B------:R-:W-:Y:S05]  /*25f90*/  WARPSYNC.COLLECTIVE R15, `(.L_x_9965) ;  /* 0x000000000f087348 */ /* 0x000fea0003c00000 */
[----:B------:R0:W1:Y:S02]  /*25fa0*/  SHFL.IDX P6, R14, R13, R12, R11 ;  /* 0x0000000c0d0e7389 */ /* 0x00006400000c000b */
[----:B01----:R-:W-:Y:S01]  /*25fb0*/  ENDCOLLECTIVE ;  /* 0x000000000000791b */ /* 0x003fe20003800000 */
.L_x_9965:
        /* <DEDUP_REMOVED lines=13> */
.L_x_9966:
[----:B------:R-:W-:Y:S01]  /*26090*/  @!PT LDS RZ, [RZ] ;  /* 0x00000000fffff984 */ /* 0x000fe20000000800 */
[----:B------:R-:W-:Y:S01]  /*260a0*/  @!PT LDS RZ, [RZ] ;  /* 0x00000000fffff984 */ /* 0x000fe20000000800 */
[----:B------:R-:W-:Y:S01]  /*260b0*/  @!PT LDS RZ, [RZ] ;  /* 0x00000000fffff984 */ /* 0x000fe20000000800 */
[----:B------:R1:W-:Y:S01]  /*260c0*/  LDGSTS.E.BYPASS.LTC128B.128 [R7+0x7400], desc[UR42][R2.64+0x80], !P0 ;  /* 0x0740008002077fae */ /* 0x0003e2000c101d6a */
[----:B------:R-:W-:Y:S05]  /*260d0*/  BRA `(.L_x_9967) ;  /* 0xffffff8400207947 */ /* 0x000fea000383ffff */
.L_x_9713:
[----:B0-----:R0:W1:Y:S02]  /*260e0*/  SYNCS.PHASECHK.TRANS64.TRYWAIT P0, [R0+URZ+0x28860], R3 ;  /* 0x02886003000075a7 */ /* 0x001064000800017f */
[----:B-1----:R-:W-:Y:S05]  /*260f0*/  @!P0 NANOSLEEP.SYNCS 0x989680 ;  /* 0x009896800000895d */ /* 0x002fea0003900000 */
[----:B------:R-:W1:Y:S02]  /*26100*/  @!P0 SYNCS.PHASECHK.TRANS64 P0, [R0+URZ+0x28860], R3 ;  /* 0x02886003000085a7 */ /* 0x000e64000800007f */
[----:B-1----:R-:W-:Y:S05]  /*26110*/  @!P0 BRA `(.L_x_9713) ;  /* 0xfffffffc00f08947 */ /* 0x002fea000383ffff */
[----:B------:R-:W-:Y:S05]  /*26120*/  BRA `(.L_x_9968) ;  /* 0xffffff8800347947 */ /* 0x000fea000383ffff */
.L_x_9714:
        /* <DEDUP_REMOVED lines=8> */
.L_x_9970:
[----:B------:R-:W-:Y:S05]  /*261b0*/  BSYNC B0 ;  /* 0x0000000000007941 */ /* 0x000fea0003800000 */
.L_x_9969:
[----:B------:R-:W-:Y:S01]  /*261c0*/  MOV R13, R23 ;  /* 0x00000017000d7202 */ /* 0x000fe20000000f00 */
[----:B------:R-:W-:Y:S01]  /*261d0*/  IMAD.MOV.U32 R12, RZ, RZ, RZ ;  /* 0x000000ffff0c7224 */ /* 0x000fe200078e00ff */
[----:B------:R-:W-:Y:S01]  /*261e0*/  SHF.L.U32 R5, R31, 0x1, RZ ;  /* 0x000000011f057819 */ /* 0x000fe200000006ff */
[----:B------:R-:W-:Y:S02]  /*261f0*/  IMAD.MOV.U32 R11, RZ, RZ, 0x181f ;  /* 0x0000181fff0b7424 */ /* 0x000fe400078e00ff */
[----:B------:R-:W-:Y:S02]  /*26200*/  IMAD.MOV.U32 R15, RZ, RZ, -0x1 ;  /* 0xffffffffff0f7424 */ /* 0x000fe400078e00ff */
[----:B------:R-:W-:Y:S02]  /*26210*/  IMAD.MOV.U32 R3, RZ, RZ, R14 ;  /* 0x000000ffff037224 */ /* 0x000fe400078e000e */
[----:B------:R-:W-:-:S07]  /*26220*/  IMAD R4, R9, 0x2, R22 ;  /* 0x0000000209047824 */ /* 0x000fce00078e0216 */
[----:B------:R-:W-:Y:S05]  /*26230*/  WARPSYNC.COLLECTIVE R15, `(.L_x_9971) ;  /* 0x000000000f087348 */ /* 0x000fea0003c00000 */
[----:B------:R0:W1:Y:S02]  /*26240*/  SHFL.IDX P6, R14, R13, R12, R11 ;  /* 0x0000000c0d0e7389 */ /* 0x00006400000c000b */
[----:B01----:R-:W-:Y:S01]  /*26250*/  ENDCOLLECTIVE ;  /* 0x000000000000791b */ /* 0x003fe20003800000 */
.L_x_9971:
        /* <DEDUP_REMOVED lines=11> */
.L_x_9972:
        /* <DEDUP_REMOVED lines=13> */
.L_x_9973:
[----:B------:R-:W-:Y:S02]  /*263e0*/  IMAD.MOV.U32 R13, RZ, RZ, R24 ;  /* 0x000000ffff0d7224 */ /* 0x000fe400078e0018 */
[----:B------:R-:W-:Y:S02]  /*263f0*/  IMAD.MOV.U32 R12, RZ, RZ, 0x2 ;  /* 0x00000002ff0c7424 */ /* 0x000fe400078e00ff */
[----:B------:R-:W-:-:S07]  /*26400*/  IMAD.MOV.U32 R10, RZ, RZ, R14 ;  /* 0x000000ffff0a7224 */ /* 0x000fce00078e000e */
[----:B------:R-:W-:Y:S05]  /*26410*/  WARPSYNC.COLLECTIVE R15, `(.L_x_9974) ;  /* 0x000000000f087348 */ /* 0x000fea0003c00000 */
[----:B------:R0:W1:Y:S02]  /*26420*/  SHFL.IDX P6, R14, R13, R12, R11 ;  /* 0x0000000c0d0e7389 */ /* 0x00006400000c000b */
[----:B01----:R-:W-:Y:S01]  /*26430*/  ENDCOLLECTIVE ;  /* 0x000000000000791b */ /* 0x003fe20003800000 */
.L_x_9974:
[----:B------:R-:W-:-:S04]  /*26440*/  IADD3 R2, P2, R10, R5, RZ ;  /* 0x000000050a027210 */ /* 0x000fc80007f5e0ff */
[----:B------:R-:W-:-:S05]  /*26450*/  IADD3.X R3, RZ, R7, RZ, P2, !PT ;  /* 0x00000007ff037210 */ /* 0x000fca00017fe4ff */
        /* <DEDUP_REMOVED lines=12> */
.L_x_9975:
[----:B------:R-:W-:Y:S02]  /*26520*/  IMAD.MOV.U32 R13, RZ, RZ, R24 ;  /* 0x000000ffff0d7224 */ /* 0x000fe400078e0018 */
[----:B------:R-:W-:Y:S01]  /*26530*/  IMAD.MOV.U32 R12, RZ, RZ, 0x3 ;  /* 0x00000003ff0c7424 */ /* 0x000fe200078e00ff */
[----:B------:R-:W-:-:S13]  /*26540*/  IADD3 R2, P2, R14, R5, RZ ;  /* 0x000000050e027210 */ /* 0x000fda0007f5e0ff */
[----:B------:R-:W-:Y:S05]  /*26550*/  WARPSYNC.COLLECTIVE R15, `(.L_x_9976) ;  /* 0x000000000f087348 */ /* 0x000fea0003c00000 */
[----:B------:R0:W1:Y:S02]  /*26560*/  SHFL.IDX P6, R14, R13, R12, R11 ;  /* 0x0000000c0d0e7389 */ /* 0x00006400000c000b */
[----:B01----:R-:W-:Y:S01]  /*26570*/  ENDCOLLECTIVE ;  /* 0x000000000000791b */ /* 0x003fe20003800000 */
.L_x_9976:
        /* <DEDUP_REMOVED lines=13> */
.L_x_9977:
[----:B------:R-:W-:Y:S01]  /*26650*/  IMAD.MOV.U32 R13, RZ, RZ, R24 ;  /* 0x000000ffff0d7224 */ /* 0x000fe200078e0018 */
[----:B------:R-:W-:Y:S02]  /*26660*/  MOV R12, 0x4 ;  /* 0x00000004000c7802 */ /* 0x000fe40000000f00 */
[----:B------:R-:W-:-:S13]  /*26670*/  IADD3 R2, P2, R14, R5, RZ ;  /* 0x000000050e027210 */ /* 0x000fda0007f5e0ff */
[----:B------:R-:W-:Y:S05]  /*26680*/  WARPSYNC.COLLECTIVE R15, `(.L_x_9978) ;  /* 0x000000000f087348 */ /* 0x000fea0003c00000 */
[----:B------:R0:W1:Y:S02]  /*26690*/  SHFL.IDX P6, R14, R13, R12, R11 ;  /* 0x0000000c0d0e7389 */ /* 0x00006400000c000b */
[----:B01----:R-:W-:Y:S01]  /*266a0*/  ENDCOLLECTIVE ;  /* 0x000000000000791b */ /* 0x003fe20003800000 */
.L_x_9978:
        /* <DEDUP_REMOVED lines=13> */
.L_x_9979:
[----:B------:R-:W-:Y:S02]  /*26780*/  IMAD.MOV.U32 R13, RZ, RZ, R24 ;  /* 0x000000ffff0d7224 */ /* 0x000fe400078e0018 */
[----:B------:R-:W-:Y:S02]  /*26790*/  IMAD.MOV.U32 R12, RZ, RZ, 0x5 ;  /* 0x00000005ff0c7424 */ /* 0x000fe400078e00ff */
[----:B------:R-:W-:-:S07]  /*267a0*/  IMAD.MOV.U32 R10, RZ, RZ, R14 ;  /* 0x000000ffff0a7224 */ /* 0x000fce00078e000e */
[----:B------:R-:W-:Y:S05]  /*267b0*/  WARPSYNC.COLLECTIVE R15, `(.L_x_9980) ;  /* 0x000000000f087348 */ /* 0x000fea0003c00000 */
[----:B------:R0:W1:Y:S02]  /*267c0*/  SHFL.IDX P6, R14, R13, R12, R11 ;  /* 0x0000000c0d0e7389 */ /* 0x00006400000c000b */
[----:B01----:R-:W-:Y:S01]  /*267d0*/  ENDCOLLECTIVE ;  /* 0x000000000000791b */ /* 0x003fe20003800000 */
.L_x_9980:
        /* <DEDUP_REMOVED lines=14> */
.L_x_9981:
[----:B------:R-:W-:Y:S02]  /*268c0*/  IMAD.MOV.U32 R13, RZ, RZ, R24 ;  /* 0x000000ffff0d7224 */ /* 0x000fe400078e0018 */
[----:B------:R-:W-:Y:S01]  /*268d0*/  IMAD.MOV.U32 R12, RZ, RZ, 0x6 ;  /* 0x00000006ff0c7424 */ /* 0x000fe200078e00ff */
[----:B------:R-:W-:-:S13]  /*268e0*/  IADD3 R2, P2, R14, R5, RZ ;  /* 0x000000050e027210 */ /* 0x000fda0007f5e0ff */
[----:B------:R-:W-:Y:S05]  /*268f0*/  WARPSYNC.COLLECTIVE R15, `(.L_x_9982) ;  /* 0x000000000f087348 */ /* 0x000fea0003c00000 */
[----:B------:R0:W1:Y:S02]  /*26900*/  SHFL.IDX P6, R14, R13, R12, R11 ;  /* 0x0000000c0d0e7389 */ /* 0x00006400000c000b */
[----:B01----:R-:W-:Y:S01]  /*26910*/  ENDCOLLECTIVE ;  /* 0x000000000000791b */ /* 0x003fe20003800000 */
.L_x_9982:
        /* <DEDUP_REMOVED lines=13> */
.L_x_9983:
[----:B------:R-:W-:Y:S01]  /*269f0*/  MOV R13, R24 ;  /* 0x00000018000d7202 */ /* 0x000fe20000000f00 */
[----:B------:R-:W-:Y:S02]  /*26a00*/  IMAD.MOV.U32 R12, RZ, RZ, 0x7 ;  /* 0x00000007ff0c7424 */ /* 0x000fe400078e00ff */
[----:B------:R-:W-:-:S07]  /*26a10*/  IMAD.MOV.U32 R10, RZ, RZ, R14 ;  /* 0x000000ffff0a7224 */ /* 0x000fce00078e000e */
[----:B------:R-:W-:Y:S05]  /*26a20*/  WARPSYNC.COLLECTIVE R15, `(.L_x_9984) ;  /* 0x000000000f087348 */ /* 0x000fea0003c00000 */
[----:B------:R0:W1:Y:S02]  /*26a30*/  SHFL.IDX P6, R14, R13, R12, R11 ;  /* 0x0000000c0d0e7389 */ /* 0x00006400000c000b */
[----:B01----:R-:W-:Y:S01]  /*26a40*/  ENDCOLLECTIVE ;  /* 0x000000000000791b */ /* 0x003fe20003800000 */
.L_x_9984:
        /* <DEDUP_REMOVED lines=12> */
.L_x_9985:
[----:B------:R-:W-:Y:S05]  /*26b10*/  BRA `(.L_x_9986) ;  /* 0xffffff8000d47947 */ /* 0x000fea000383ffff */
.L_x_9719:
[----:B------:R-:W-:Y:S01]  /*26b20*/  BSSY B0, `(.L_x_9987) ;  /* 0x0000008000007945 */ /* 0x000fe20003800000 */
[----:B------:R-:W-:Y:S01]  /*26b30*/  MOV R13, R16 ;  /* 0x00000010000d7202 */ /* 0x000fe20000000f00 */
[----:B-1----:R-:W-:Y:S02]  /*26b40*/  IMAD.MOV.U32 R12, RZ, RZ, RZ ;  /* 0x000000ffff0c7224 */ /* 0x002fe400078e00ff */
[----:B------:R-:W-:Y:S02]  /*26b50*/  IMAD.MOV.U32 R11, RZ, RZ, 0x1f ;  /* 0x0000001fff0b7424 */ /* 0x000fe400078e00ff */
[----:B------:R-:W-:-:S07]  /*26b60*/  IMAD.MOV.U32 R15, RZ, RZ, -0x1 ;  /* 0xffffffffff0f7424 */ /* 0x000fce00078e00ff */
[----:B------:R-:W-:Y:S05]  /*26b70*/  WARPSYNC.COLLECTIVE R15, `(.L_x_9988) ;  /* 0x000000000f087348 */ /* 0x000fea0003c00000 */
[----:B------:R0:W1:Y:S02]  /*26b80*/  SHFL.IDX P6, R14, R13, R12, R11 ;  /* 0x0000000c0d0e7389 */ /* 0x00006400000c000b */
[----:B01----:R-:W-:Y:S01]  /*26b90*/  ENDCOLLECTIVE ;  /* 0x000000000000791b */ /* 0x003fe20003800000 */
.L_x_9988:
[----:B------:R-:W-:Y:S05]  /*26ba0*/  BSYNC B0 ;  /* 0x0000000000007941 */ /* 0x000fea0003800000 */
.L_x_9987:
        /* <DEDUP_REMOVED lines=9> */
.L_x_9989:
        /* <DEDUP_REMOVED lines=24> */
.L_x_9990:
[----:B------:R-:W-:Y:S01]  /*26dc0*/  IMAD.MOV.U32 R12, RZ, RZ, 0x2 ;  /* 0x00000002ff0c7424 */ /* 0x000fe200078e00ff */
[----:B------:R-:W-:-:S04]  /*26dd0*/  SEL R14, R14, RZ, P1 ;  /* 0x000000ff0e0e7207 */ /* 0x000fc80000800000 */
[----:B------:R-:W-:-:S05]  /*26de0*/  IADD3 R5, R13, R14, RZ ;  /* 0x0000000e0d057210 */ /* 0x000fca0007ffe0ff */
[----:B------:R-:W-:-:S07]  /*26df0*/  IMAD.MOV.U32 R13, RZ, RZ, R5 ;  /* 0x000000ffff0d7224 */ /* 0x000fce00078e0005 */
[----:B------:R-:W-:Y:S05]  /*26e00*/  WARPSYNC.COLLECTIVE R15, `(.L_x_9991) ;  /* 0x000000000f087348 */ /* 0x000fea0003c00000 */
[----:B------:R0:W1:Y:S02]  /*26e10*/  SHFL.UP P6, R14, R13, R12, R11 ;  /* 0x0400000c0d0e7389 */ /* 0x00006400000c000b */
[----:B01----:R-:W-:Y:S01]  /*26e20*/  ENDCOLLECTIVE ;  /* 0x000000000000791b */ /* 0x003fe20003800000 */
.L_x_9991:
[----:B------:R-:W-:Y:S01]  /*26e30*/  IMAD.MOV.U32 R12, RZ, RZ, 0x4 ;  /* 0x00000004ff0c7424 */ /* 0x000fe200078e00ff */
[----:B------:R-:W-:-:S05]  /*26e40*/  SEL R2, R14, RZ, P2 ;  /* 0x000000ff0e027207 */ /* 0x000fca0001000000 */
[----:B------:R-:W-:-:S05]  /*26e50*/  IMAD.IADD R2, R5, 0x1, R2 ;  /* 0x0000000105027824 */ /* 0x000fca00078e0202 */
[----:B------:R-:W-:-:S07]  /*26e60*/  MOV R13, R2 ;  /* 0x00000002000d7202 */ /* 0x000fce0000000f00 */
[----:B------:R-:W-:Y:S05]  /*26e70*/  WARPSYNC.COLLECTIVE R15, `(.L_x_9992) ;  /* 0x000000000f087348 */ /* 0x000fea0003c00000 */
[----:B------:R0:W1:Y:S02]  /*26e80*/  SHFL.UP P6, R14, R13, R12, R11 ;  /* 0x0400000c0d0e7389 */ /* 0x00006400000c000b */
[----:B01----:R-:W-:Y:S01]  /*26e90*/  ENDCOLLECTIVE ;  /* 0x000000000000791b */ /* 0x003fe20003800000 */
.L_x_9992:
[----:B------:R-:W-:Y:S02]  /*26ea0*/  MOV R12, 0x8 ;  /* 0x00000008000c7802 */ /* 0x000fe40000000f00 */
[----:B------:R-:W-:-:S05]  /*26eb0*/  SEL R3, R14, RZ, P3 ;  /* 0x000000ff0e037207 */ /* 0x000fca0001800000 */
[----:B------:R-:W-:-:S04]  /*26ec0*/  IMAD.IADD R3, R2, 0x1, R3 ;  /* 0x0000000102037824 */ /* 0x000fc800078e0203 */
[----:B------:R-:W-:-:S07]  /*26ed0*/  IMAD.MOV.U32 R13, RZ, RZ, R3 ;  /* 0x000000ffff0d7224 */ /* 0x000fce00078e0003 */
[----:B------:R-:W-:Y:S05]  /*26ee0*/  WARPSYNC.COLLECTIVE R15, `(.L_x_9993) ;  /* 0x000000000f087348 */ /* 0x000fea0003c00000 */
[----:B------:R0:W1:Y:S02]  /*26ef0*/  SHFL.UP P6, R14, R13, R12, R11 ;  /* 0x0400000c0d0e7389 */ /* 0x00006400000c000b */
[----:B01----:R-:W-:Y:S01]  /*26f00*/  ENDCOLLECTIVE ;  /* 0x000000000000791b */ /* 0x003fe20003800000 */
.L_x_9993:
[----:B------:R-:W-:Y:S01]  /*26f10*/  IMAD.MOV.U32 R12, RZ, RZ, 0x10 ;  /* 0x00000010ff0c7424 */ /* 0x000fe200078e00ff */
[----:B------:R-:W-:-:S05]  /*26f20*/  SEL R14, R14, RZ, P4 ;  /* 0x000000ff0e0e7207 */ /* 0x000fca0002000000 */
[----:B------:R-:W-:-:S04]  /*26f30*/  IMAD.IADD R5, R3, 0x1, R14 ;  /* 0x0000000103057824 */ /* 0x000fc800078e020e */
[----:B------:R-:W-:-:S07]  /*26f40*/  IMAD.MOV.U32 R13, RZ, RZ, R5 ;  /* 0x000000ffff0d7224 */ /* 0x000fce00078e0005 */
[----:B------:R-:W-:Y:S05]  /*26f50*/  WARPSYNC.COLLECTIVE R15, `(.L_x_9994) ;  /* 0x000000000f087348 */ /* 0x000fea0003c00000 */
[----:B------:R0:W1:Y:S02]  /*26f60*/  SHFL.UP P6, R14, R13, R12, R11 ;  /* 0x0400000c0d0e7389 */ /* 0x00006400000c000b */
[----:B01----:R-:W-:Y:S01]  /*26f70*/  ENDCOLLECTIVE ;  /* 0x000000000000791b */ /* 0x003fe20003800000 */
.L_x_9994:
        /* <DEDUP_REMOVED lines=8> */
.L_x_9995:
[----:B------:R-:W-:Y:S05]  /*27000*/  BRA `(.L_x_9996) ;  /* 0xffffff8000e47947 */ /* 0x000fea000383ffff */
.L_x_9722:
[----:B------:R-:W-:Y:S01]  /*27010*/  BSSY B0, `(.L_x_9997) ;  /* 0x0000007000007945 */ /* 0x000fe20003800000 */
[----:B-1----:R-:W-:Y:S02]  /*27020*/  IMAD.MOV.U32 R12, RZ, RZ, 0x1 ;  /* 0x00000001ff0c7424 */ /* 0x002fe400078e00ff */
[----:B------:R-:W-:Y:S02]  /*27030*/  IMAD.MOV.U32 R11, RZ, RZ, RZ ;  /* 0x000000ffff0b7224 */ /* 0x000fe400078e00ff */
[----:B------:R-:W-:-:S07]  /*27040*/  IMAD.MOV.U32 R15, RZ, RZ, -0x1 ;  /* 0xffffffffff0f7424 */ /* 0x000fce00078e00ff */
[----:B------:R-:W-:Y:S05]  /*27050*/  WARPSYNC.COLLECTIVE R15, `(.L_x_9998) ;  /* 0x000000000f087348 */ /* 0x000fea0003c00000 */
[----:B------:R0:W1:Y:S02]  /*27060*/  SHFL.UP P6, R14, R13, R12, R11 ;  /* 0x0400000c0d0e7389 */ /* 0x00006400000c000b */
[----:B01----:R-:W-:Y:S01]  /*27070*/  ENDCOLLECTIVE ;  /* 0x000000000000791b */ /* 0x003fe20003800000 */
.L_x_9998:
[----:B------:R-:W-:Y:S05]  /*27080*/  BSYNC B0 ;  /* 0x0000000000007941 */ /* 0x000fea0003800000 */
.L_x_9997:
        /* <DEDUP_REMOVED lines=8> */
.L_x_9999:
[----:B------:R-:W-:Y:S01]  /*27110*/  IMAD.MOV.U32 R12, RZ, RZ, 0x4 ;  /* 0x00000004ff0c7424 */ /* 0x000fe200078e00ff */
[----:B------:R-:W-:-:S04]  /*27120*/  SEL R2, R14, RZ, P2 ;  /* 0x000000ff0e027207 */ /* 0x000fc80001000000 */
[----:B------:R-:W-:-:S05]  /*27130*/  IADD3 R2, R13, R2, RZ ;  /* 0x000000020d027210 */ /* 0x000fca0007ffe0ff */
[----:B------:R-:W-:-:S07]  /*27140*/  IMAD.MOV.U32 R13, RZ, RZ, R2 ;  /* 0x000000ffff0d7224 */ /* 0x000fce00078e0002 */
[----:B------:R-:W-:Y:S05]  /*27150*/  WARPSYNC.COLLECTIVE R15, `(.L_x_10000) ;  /* 0x000000000f087348 */ /* 0x000fea0003c00000 */
[----:B------:R0:W1:Y:S02]  /*27160*/  SHFL.UP P6, R14, R13, R12, R11 ;  /* 0x0400000c0d0e7389 */ /* 0x00006400000c000b */
[----:B01----:R-:W-:Y:S01]  /*27170*/  ENDCOLLECTIVE ;  /* 0x000000000000791b */ /* 0x003fe20003800000 */
.L_x_10000:
[----:B------:R-:W-:Y:S01]  /*27180*/  IMAD.MOV.U32 R12, RZ, RZ, 0x8 ;  /* 0x00000008ff0c7424 */ /* 0x000fe200078e00ff */
[----:B------:R-:W-:-:S05]  /*27190*/  SEL R3, R14, RZ, P3 ;  /* 0x000000ff0e037207 */ /* 0x000fca0001800000 */
[----:B------:R-:W-:-:S05]  /*271a0*/  IMAD.IADD R3, R2, 0x1, R3 ;  /* 0x0000000102037824 */ /* 0x000fca00078e0203 */
[----:B------:R-:W-:-:S07]  /*271b0*/  MOV R13, R3 ;  /* 0x00000003000d7202 */ /* 0x000fce0000000f00 */
[----:B------:R-:W-:Y:S05]  /*271c0*/  WARPSYNC.COLLECTIVE R15, `(.L_x_10001) ;  /* 0x000000000f087348 */ /* 0x000fea0003c00000 */
[----:B------:R0:W1:Y:S02]  /*271d0*/  SHFL.UP P6, R14, R13, R12, R11 ;  /* 0x0400000c0d0e7389 */ /* 0x00006400000c000b */
[----:B01----:R-:W-:Y:S01]  /*271e0*/  ENDCOLLECTIVE ;  /* 0x000000000000791b */ /* 0x003fe20003800000 */
.L_x_10001:
[----:B------:R-:W-:Y:S02]  /*271f0*/  MOV R12, 0x10 ;  /* 0x00000010000c7802 */ /* 0x000fe40000000f00 */
[----:B------:R-:W-:-:S05]  /*27200*/  SEL R14, R14, RZ, P4 ;  /* 0x000000ff0e0e7207 */ /* 0x000fca0002000000 */
[----:B------:R-:W-:-:S04]  /*27210*/  IMAD.IADD R5, R3, 0x1, R14 ;  /* 0x0000000103057824 */ /* 0x000fc800078e020e */
[----:B------:R-:W-:-:S07]  /*27220*/  IMAD.MOV.U32 R13, RZ, RZ, R5 ;  /* 0x000000ffff0d7224 */ /* 0x000fce00078e0005 */
[----:B------:R-:W-:Y:S05]  /*27230*/  WARPSYNC.COLLECTIVE R15, `(.L_x_10002) ;  /* 0x000000000f087348 */ /* 0x000fea0003c00000 */
[----:B------:R0:W1:Y:S02]  /*27240*/  SHFL.UP P6, R14, R13, R12, R11 ;  /* 0x0400000c0d0e7389 */ /* 0x00006400000c000b */
[----:B01----:R-:W-:Y:S01]  /*27250*/  ENDCOLLECTIVE ;  /* 0x000000000000791b */ /* 0x003fe20003800000 */
.L_x_10002:
        /* <DEDUP_REMOVED lines=8> */
.L_x_10003:
[----:B------:R-:W-:Y:S05]  /*272e0*/  BRA `(.L_x_10004) ;  /* 0xffffff8000d07947 */ /* 0x000fea000383ffff */
.L_x_9724:
[----:B------:R-:W-:Y:S01]  /*272f0*/  BSSY B0, `(.L_x_10005) ;  /* 0x0000006000007945 */ /* 0x000fe20003800000 */
[----:B------:R-:W-:Y:S01]  /*27300*/  PLOP3.LUT P6, PT, P6, PT, PT, 0x8, 0x0 ;  /* 0x000000000000781c */ /* 0x000fe200037ce170 */
[----:B------:R-:W-:-:S12]  /*27310*/  IMAD.MOV.U32 R15, RZ, RZ, -0x1 ;  /* 0xffffffffff0f7424 */ /* 0x000fd800078e00ff */
[----:B01----:R-:W-:Y:S05]  /*27320*/  WARPSYNC.COLLECTIVE R15, `(.L_x_10006) ;  /* 0x000000000f087348 */ /* 0x003fea0003c00000 */
[----:B------:R-:W-:Y:S01]  /*27330*/  VOTE.ANY R14, PT, P6 ;  /* 0x00000000000e7806 */ /* 0x000fe200030e0100 */
[----:B01----:R-:W-:Y:S06]  /*27340*/  ENDCOLLECTIVE ;  /* 0x000000000000791b */ /* 0x003fec0003800000 */
.L_x_10006:
[----:B------:R-:W-:Y:S05]  /*27350*/  BSYNC B0 ;  /* 0x0000000000007941 */ /* 0x000fea0003800000 */
.L_x_10005:
        /* <DEDUP_REMOVED lines=8> */
.L_x_10007:
[----:B------:R-:W-:Y:S02]  /*273e0*/  IMAD.IADD R19, R12, 0x1, R19 ;  /* 0x000000010c137824 */ /* 0x000fe400078e0213 */
[----:B------:R-:W-:Y:S02]  /*273f0*/  IMAD.MOV.U32 R13, RZ, RZ, R4 ;  /* 0x000000ffff0d7224 */ /* 0x000fe400078e0004 */
[----:B------:R-:W-:-:S07]  /*27400*/  IMAD.MOV.U32 R17, RZ, RZ, R14 ;  /* 0x000000ffff117224 */ /* 0x000fce00078e000e */
[----:B------:R-:W-:Y:S05]  /*27410*/  WARPSYNC.COLLECTIVE R15, `(.L_x_10008) ;  /* 0x000000000f087348 */ /* 0x000fea0003c00000 */
[----:B------:R0:W1:Y:S02]  /*27420*/  SHFL.IDX P6, R14, R13, R12, R11 ;  /* 0x0000000c0d0e7389 */ /* 0x00006400000c000b */
[----:B01----:R-:W-:Y:S01]  /*27430*/  ENDCOLLECTIVE ;  /* 0x000000000000791b */ /* 0x003fe20003800000 */
.L_x_10008:
[----:B------:R-:W-:Y:S01]  /*27440*/  MOV R4, R14 ;  /* 0x0000000e00047202 */ /* 0x000fe20000000f00 */
[----:B------:R-:W-:Y:S06]  /*27450*/  BRA `(.L_x_10009) ;  /* 0xffffff8000b47947 */ /* 0x000fec000383ffff */
.L_x_9726:
[----:B------:R-:W-:Y:S01]  /*27460*/  BSSY B0, `(.L_x_10010) ;  /* 0x0000007000007945 */ /* 0x000fe20003800000 */
[----:B------:R-:W-:Y:S01]  /*27470*/  IMAD.MOV.U32 R13, RZ, RZ, R2 ;  /* 0x000000ffff0d7224 */ /* 0x000fe200078e0002 */
[----:B------:R-:W-:Y:S01]  /*27480*/  MOV R15, 0xffffffff ;  /* 0xffffffff000f7802 */ /* 0x000fe20000000f00 */
[----:B------:R-:W-:-:S07]  /*27490*/  IMAD.MOV.U32 R11, RZ, RZ, 0x1f ;  /* 0x0000001fff0b7424 */ /* 0x000fce00078e00ff */
[----:B0-23--:R-:W-:Y:S05]  /*274a0*/  WARPSYNC.COLLECTIVE R15, `(.L_x_10011) ;  /* 0x000000000f087348 */ /* 0x00dfea0003c00000 */
[----:B------:R1:W4:Y:S02]  /*274b0*/  SHFL.IDX P6, R14, R13, R12, R11 ;  /* 0x0000000c0d0e7389 */ /* 0x00032400000c000b */
[----:B01234-:R-:W-:Y:S01]  /*274c0*/  ENDCOLLECTIVE ;  /* 0x000000000000791b */ /* 0x01ffe20003800000 */
.L_x_10011:
[----:B------:R-:W-:Y:S05]  /*274d0*/  BSYNC B0 ;  /* 0x0000000000007941 */ /* 0x000fea0003800000 */
.L_x_10010:
[----:B------:R-:W-:Y:S01]  /*274e0*/  IMAD.MOV.U32 R6, RZ, RZ, R14 ;  /* 0x000000ffff067224 */ /* 0x000fe200078e000e */
[----:B------:R-:W-:Y:S06]  /*274f0*/  BRA `(.L_x_9725) ;  /* 0xffffff8000a47947 */ /* 0x000fec000383ffff */
.L_x_9732:
[----:B-1----:R1:W3:Y:S02]  /*27500*/  SYNCS.PHASECHK.TRANS64.TRYWAIT P0, [R4+URZ+0x28820], R0 ;  /* 0x02882000040075a7 */ /* 0x0022e4000800017f */
[----:B---3--:R-:W-:Y:S05]  /*27510*/  @!P0 NANOSLEEP.SYNCS 0x989680 ;  /* 0x009896800000895d */ /* 0x008fea0003900000 */
[----:B------:R-:W3:Y:S02]  /*27520*/  @!P0 SYNCS.PHASECHK.TRANS64 P0, [R4+URZ+0x28820], R0 ;  /* 0x02882000040085a7 */ /* 0x000ee4000800007f */
[----:B---3--:R-:W-:Y:S05]  /*27530*/  @!P0 BRA `(.L_x_9732) ;  /* 0xfffffffc00f08947 */ /* 0x008fea000383ffff */
[----:B------:R-:W-:Y:S05]  /*27540*/  BRA `(.L_x_10012) ;  /* 0xffffff8800fc7947 */ /* 0x000fea000383ffff */
.L_x_9733:
[----:B------:R-:W3:Y:S01]  /*27550*/  S2R R2, SR_TID.X ;  /* 0x0000000000027919 */ /* 0x000ee20000002100 */
[----:B------:R-:W-:Y:S01]  /*27560*/  BSSY B0, `(.L_x_10013) ;  /* 0x000000a000007945 */ /* 0x000fe20003800000 */
[----:B------:R-:W-:Y:S01]  /*27570*/  IMAD.MOV.U32 R12, RZ, RZ, RZ ;  /* 0x000000ffff0c7224 */ /* 0x000fe200078e00ff */
[----:B------:R-:W-:Y:S01]  /*27580*/  MOV R11, 0x1f ;  /* 0x0000001f000b7802 */ /* 0x000fe20000000f00 */
[----:B------:R-:W-:Y:S01]  /*27590*/  IMAD.MOV.U32 R15, RZ, RZ, -0x1 ;  /* 0xffffffffff0f7424 */ /* 0x000fe200078e00ff */
[----:B---3--:R-:W-:-:S04]  /*275a0*/  SHF.R.U32.HI R2, RZ, 0x5, R2 ;  /* 0x00000005ff027819 */ /* 0x008fc80000011602 */
[----:B------:R-:W-:-:S05]  /*275b0*/  LOP3.LUT R2, R2, 0x3, RZ, 0xc0, !PT ;  /* 0x0000000302027812 */ /* 0x000fca00078ec0ff */
[----:B------:R-:W-:-:S07]  /*275c0*/  IMAD.MOV.U32 R13, RZ, RZ, R2 ;  /* 0x000000ffff0d7224 */ /* 0x000fce00078e0002 */
[----:B012---:R-:W-:Y:S05]  /*275d0*/  WARPSYNC.COLLECTIVE R15, `(.L_x_10014) ;  /* 0x000000000f087348 */ /* 0x007fea0003c00000 */
[----:B------:R3:W4:Y:S02]  /*275e0*/  SHFL.IDX P6, R14, R13, R12, R11 ;  /* 0x0000000c0d0e7389 */ /* 0x00072400000c000b */
[----:B01234-:R-:W-:Y:S01]  /*275f0*/  ENDCOLLECTIVE ;  /* 0x000000000000791b */ /* 0x01ffe20003800000 */
.L_x_10014:
[----:B------:R-:W-:Y:S05]  /*27600*/  BSYNC B0 ;  /* 0x0000000000007941 */ /* 0x000fea0003800000 */
.L_x_10013:
[----:B------:R-:W-:Y:S05]  /*27610*/  BRA `(.L_x_10015) ;  /* 0xffffff8800e47947 */ /* 0x000fea000383ffff */
.L_x_9734:
[----:B------:R-:W-:Y:S01]  /*27620*/  BSSY B0, `(.L_x_10016) ;  /* 0x0000006000007945 */ /* 0x000fe20003800000 */
[----:B------:R-:W-:-:S07]  /*27630*/  IMAD.MOV.U32 R15, RZ, RZ, -0x1 ;  /* 0xffffffffff0f7424 */ /* 0x000fce00078e00ff */
[----:B012---:R-:W-:Y:S05]  /*27640*/  WARPSYNC.COLLECTIVE R15, `(.L_x_10017) ;  /* 0x000000000f0c7348 */ /* 0x007fea0003c00000 */
[----:B------:R-:W-:Y:S02]  /*27650*/  ELECT P6, UR62, PT ;  /* 0x00000000003e782f */ /* 0x000fe400038c0000 */
[----:B------:R-:W-:Y:S01]  /*27660*/  MOV R14, UR62 ;  /* 0x0000003e000e7c02 */ /* 0x000fe20008000f00 */
[----:B012---:R-:W-:Y:S10]  /*27670*/  ENDCOLLECTIVE ;  /* 0x000000000000791b */ /* 0x007ff40003800000 */
.L_x_10017:
[----:B------:R-:W-:Y:S05]  /*27680*/  BSYNC B0 ;  /* 0x0000000000007941 */ /* 0x000fea0003800000 */
.L_x_10016:
[----:B------:R-:W-:Y:S05]  /*27690*/  BRA `(.L_x_10018) ;  /* 0xffffff8800d87947 */ /* 0x000fea000383ffff */
.L_x_9736:
[----:B-1----:R1:W3:Y:S02]  /*276a0*/  SYNCS.PHASECHK.TRANS64.TRYWAIT P1, [R5+URZ+0x28840], R0 ;  /* 0x02884000050075a7 */ /* 0x0022e4000802017f */
[----:B---3--:R-:W-:Y:S05]  /*276b0*/  @!P1 NANOSLEEP.SYNCS 0x989680 ;  /* 0x009896800000995d */ /* 0x008fea0003900000 */
[----:B------:R-:W3:Y:S02]  /*276c0*/  @!P1 SYNCS.PHASECHK.TRANS64 P1, [R5+URZ+0x28840], R0 ;  /* 0x02884000050095a7 */ /* 0x000ee4000802007f */
[----:B---3--:R-:W-:Y:S05]  /*276d0*/  @!P1 BRA `(.L_x_9736) ;  /* 0xfffffffc00f09947 */ /* 0x008fea000383ffff */
[----:B------:R-:W-:Y:S05]  /*276e0*/  BRA `(.L_x_10019) ;  /* 0xffffff8800f87947 */ /* 0x000fea000383ffff */
.L_x_9738:
[----:B---3--:R3:W4:Y:S02]  /*276f0*/  SYNCS.PHASECHK.TRANS64.TRYWAIT P1, [R25+URZ+0x28840], R2 ;  /* 0x02884002190075a7 */ /* 0x008724000802017f */
[----:B----4-:R-:W-:Y:S05]  /*27700*/  @!P1 NANOSLEEP.SYNCS 0x989680 ;  /* 0x009896800000995d */ /* 0x010fea0003900000 */
[----:B------:R-:W4:Y:S02]  /*27710*/  @!P1 SYNCS.PHASECHK.TRANS64 P1, [R25+URZ+0x28840], R2 ;  /* 0x02884002190095a7 */ /* 0x000f24000802007f */
[----:B----4-:R-:W-:Y:S05]  /*27720*/  @!P1 BRA `(.L_x_9738) ;  /* 0xfffffffc00f09947 */ /* 0x010fea000383ffff */
[----:B------:R-:W-:Y:S05]  /*27730*/  BRA `(.L_x_10020) ;  /* 0xffffff8c00047947 */ /* 0x000fea000383ffff */
.L_x_9740:
[----:B----4-:R4:W0:Y:S02]  /*27740*/  SYNCS.PHASECHK.TRANS64.TRYWAIT P1, [R5+URZ+0x28860], R0 ;  /* 0x02886000050075a7 */ /* 0x010824000802017f */
[----:B0-----:R-:W-:Y:S05]  /*27750*/  @!P1 NANOSLEEP.SYNCS 0x989680 ;  /* 0x009896800000995d */ /* 0x001fea0003900000 */
[----:B------:R-:W0:Y:S02]  /*27760*/  @!P1 SYNCS.PHASECHK.TRANS64 P1, [R5+URZ+0x28860], R0 ;  /* 0x02886000050095a7 */ /* 0x000e24000802007f */
[----:B0-----:R-:W-:Y:S05]  /*27770*/  @!P1 BRA `(.L_x_9740) ;  /* 0xfffffffc00f09947 */ /* 0x001fea000383ffff */
[----:B------:R-:W-:Y:S05]  /*27780*/  BRA `(.L_x_10021) ;  /* 0xffffff8c00007947 */ /* 0x000fea000383ffff */
.L_x_10022:
        /* <DEDUP_REMOVED lines=15> */
.L_x_15995:


//--------------------- .text._ZN7cutlass13device_kernelIN5flash11enable_sm90INS1_16FlashAttnFwdSm90INS1_25CollectiveMainloopFwdSm90ILi2EN4cute5tupleIJNS5_1CILi1EEES8_S8_EEENS6_IJNS7_ILi192EEENS7_ILi128EEENS7_ILi96EEEEEELi96ENS_6half_tEfNS_4arch4Sm90ELb0ELb0ELb0ELb0ELb1ELb0ELb0ELb0ELb1ELb1ELb1ELb0EEENS1_21CollectiveEpilogueFwdINS6_IJSA_SC_SB_EEES9_SE_SG_Li384ELb0ELb1ELb1ELb0EEENS1_19SingleTileSchedulerILb0ELb1ELb1ELi192EEEEEEEEEvNT_6ParamsE --------------------------
	.section	.text._ZN7cutlass13device_kernelIN5flash11enable_sm90INS1_16FlashAttnFwdSm90INS1_25CollectiveMainloopFwdSm90ILi2EN4cute5tupleIJNS5_1CILi1EEES8_S8_EEENS6_IJNS7_ILi192EEENS7_ILi128EEENS7_ILi96EEEEEELi96ENS_6half_tEfNS_4arch4Sm90ELb0ELb0ELb0ELb0ELb1ELb0ELb0ELb0ELb1ELb1ELb1ELb0EEENS1_21CollectiveEpilogueFwdINS6_IJSA_SC_SB_EEES9_SE_SG_Li384ELb0ELb1ELb1ELb0EEENS1_19SingleTileSchedulerILb0ELb1ELb1ELi192EEEEEEEEEvNT_6ParamsE,"ax",@progbits
	.align	128
.text._ZN7cutlass13device_kernelIN5flash11enable_sm90INS1_16FlashAttnFwdSm90INS1_25CollectiveMainloopFwdSm90ILi2EN4cute5tupleIJNS5_1CILi1EEES8_S8_EEENS6_IJNS7_ILi192EEENS7_ILi128EEENS7_ILi96EEEEEELi96ENS_6half_tEfNS_4arch4Sm90ELb0ELb0ELb0ELb0ELb1ELb0ELb0ELb0ELb1ELb1ELb1ELb0EEENS1_21CollectiveEpilogueFwdINS6_IJSA_SC_SB_EEES9_SE_SG_Li384ELb0ELb1ELb1ELb0EEENS1_19SingleTileSchedulerILb0ELb1ELb1ELi192EEEEEEEEEvNT_6ParamsE:
        .type           _ZN7cutlass13device_kernelIN5flash11enable_sm90INS1_16FlashAttnFwdSm90INS1_25CollectiveMainloopFwdSm90ILi2EN4cute5tupleIJNS5_1CILi1EEES8_S8_EEENS6_IJNS7_ILi192EEENS7_ILi128EEENS7_ILi96EEEEEELi96ENS_6half_tEfNS_4arch4Sm90ELb0ELb0ELb0ELb0ELb1ELb0ELb0ELb0ELb1ELb1ELb1ELb0EEENS1_21CollectiveEpilogueFwdINS6_IJSA_SC_SB_EEES9_SE_SG_Li384ELb0ELb1ELb1ELb0EEENS1_19SingleTileSchedulerILb0ELb1ELb1ELi192EEEEEEEEEvNT_6ParamsE,@function
        .size           _ZN7cutlass13device_kernelIN5flash11enable_sm90INS1_16FlashAttnFwdSm90INS1_25CollectiveMainloopFwdSm90ILi2EN4cute5tupleIJNS5_1CILi1EEES8_S8_EEENS6_IJNS7_ILi192EEENS7_ILi128EEENS7_ILi96EEEEEELi96ENS_6half_tEfNS_4arch4Sm90ELb0ELb0ELb0ELb0ELb1ELb0ELb0ELb0ELb1ELb1ELb1ELb0EEENS1_21CollectiveEpilogueFwdINS6_IJSA_SC_SB_EEES9_SE_SG_Li384ELb0ELb1ELb1ELb0EEENS1_19SingleTileSchedulerILb0ELb1ELb1ELi192EEEEEEEEEvNT_6ParamsE,(.L_x_15996 - _ZN7cutlass13device_kernelIN5flash11enable_sm90INS1_16FlashAttnFwdSm90INS1_25CollectiveMainloopFwdSm90ILi2EN4cute5tupleIJNS5_1CILi1EEES8_S8_EEENS6_IJNS7_ILi192EEENS7_ILi128EEENS7_ILi96EEEEEELi96ENS_6half_tEfNS_4arch4Sm90ELb0ELb0ELb0ELb0ELb1ELb0ELb0ELb0ELb1ELb1ELb1ELb0EEENS1_21CollectiveEpilogueFwdINS6_IJSA_SC_SB_EEES9_SE_SG_Li384ELb0ELb1ELb1ELb0EEENS1_19SingleTileSchedulerILb0ELb1ELb1ELi192EEEEEEEEEvNT_6ParamsE)
        .other          _ZN7cutlass13device_kernelIN5flash11enable_sm90INS1_16FlashAttnFwdSm90INS1_25CollectiveMainloopFwdSm90ILi2EN4cute5tupleIJNS5_1CILi1EEES8_S8_EEENS6_IJNS7_ILi192EEENS7_ILi128EEENS7_ILi96EEEEEELi96ENS_6half_tEfNS_4arch4Sm90ELb0ELb0ELb0ELb0ELb1ELb0ELb0ELb0ELb1ELb1ELb1ELb0EEENS1_21CollectiveEpilogueFwdINS6_IJSA_SC_SB_EEES9_SE_SG_Li384ELb0ELb1ELb1ELb0EEENS1_19SingleTileSchedulerILb0ELb1ELb1ELi192EEEEEEEEEvNT_6ParamsE,@"STO_CUDA_ENTRY STV_DEFAULT"
_ZN7cutlass13device_kernelIN5flash11enable_sm90INS1_16FlashAttnFwdSm90INS1_25CollectiveMainloopFwdSm90ILi2EN4cute5tupleIJNS5_1CILi1EEES8_S8_EEENS6_IJNS7_ILi192EEENS7_ILi128EEENS7_ILi96EEEEEELi96ENS_6half_tEfNS_4arch4Sm90ELb0ELb0ELb0ELb0ELb1ELb0ELb0ELb0ELb1ELb1ELb1ELb0EEENS1_21CollectiveEpilogueFwdINS6_IJSA_SC_SB_EEES9_SE_SG_Li384ELb0ELb1ELb1ELb0EEENS1_19SingleTileSchedulerILb0ELb1ELb1ELi192EEEEEEEEEvNT_6ParamsE:
        /* <DEDUP_REMOVED lines=9> */
[----:B------:R1:W2:Y:S01]  /*0090*/  SHFL.IDX PT, R3, R16, RZ, 0x1f ;  /* 0x00001fff10037589 */ /* 0x0002a200000e0000 */
        /* <DEDUP_REMOVED lines=14> */
[----:B------:R1:W0:Y:S06]  /*0180*/  @!UP0 SYNCS.EXCH.64 URZ, [UR8+0x2d800], UR4 ;  /* 0x02d80004083f85b2 */ /* 0x00022c0008000100 */
[----:B------:R1:W3:Y:S02]  /*0190*/  @!UP1 SYNCS.EXCH.64 URZ, [UR8+0x2d820], UR6 ;  /* 0x02d82006083f95b2 */ /* 0x0002e40008000100 */
[----:B-12---:R-:W-:Y:S05]  /*01a0*/  @P1 BRA `(.L_x_10023) ;  /* 0x0000000000481947 */ /* 0x006fea0003800000 */
[----:B------:R-:W1:Y:S01]  /*01b0*/  S2UR UR5, SR_CgaCtaId ;  /* 0x00000000000579c3 */ /* 0x000e620000008800 */
[----:B------:R-:W-:Y:S01]  /*01c0*/  UMOV UR4, 0x400 ;  /* 0x0000040000047882 */ /* 0x000fe20000000000 */
[----:B------:R-:W-:Y:S01]  /*01d0*/  UMOV UR6, 0x80 ;  /* 0x0000008000067882 */ /* 0x000fe20000000000 */
[----:B------:R-:W-:Y:S01]  /*01e0*/  UMOV UR7, 0x180 ;  /* 0x0000018000077882 */ /* 0x000fe20000000000 */
[----:B------:R-:W-:Y:S01]  /*01f0*/  ELECT P0, URZ, PT ;  /* 0x00000000003f782f */ /* 0x000fe20003800000 */
[----:B-1----:R-:W-:Y:S02]  /*0200*/  ULEA UR8, UR5, UR4, 0x18 ;  /* 0x0000000405087291 */ /* 0x002fe4000f8ec03f */
[----:B------:R-:W-:-:S04]  /*0210*/  UIADD3 UR4, -UR6, 0x100000, URZ ;  /* 0x0010000006047890 */ /* 0x000fc8000fffe13f */
[----:B------:R-:W-:Y:S02]  /*0220*/  USHF.L.U32 UR5, UR4, 0xb, URZ ;  /* 0x0000000b04057899 */ /* 0x000fe4000800063f */
[----:B------:R-:W-:Y:S02]  /*0230*/  USHF.L.U32 UR4, UR4, 0x1, URZ ;  /* 0x0000000104047899 */ /* 0x000fe4000800063f */
[----:B------:R-:W-:-:S04]  /*0240*/  UIADD3 UR6, -UR7, 0x100000, URZ ;  /* 0x0010000007067890 */ /* 0x000fc8000fffe13f */
[----:B------:R-:W-:Y:S02]  /*0250*/  USHF.L.U32 UR7, UR6, 0xb, URZ ;  /* 0x0000000b06077899 */ /* 0x000fe4000800063f */
[----:B------:R-:W-:Y:S01]  /*0260*/  USHF.L.U32 UR6, UR6, 0x1, URZ ;  /* 0x0000000106067899 */ /* 0x000fe2000800063f */
[----:B------:R-:W1:Y:S03]  /*0270*/  FENCE.VIEW.ASYNC.S ;  /* 0x00000000000073c6 */ /* 0x000e660000000000 */
[----:B-1----:R1:W2:Y:S08]  /*0280*/  SYNCS.EXCH.64 URZ, [UR8+0x2d830], UR4 ;  /* 0x02d83004083f75b2 */ /* 0x0022b00008000100 */
[----:B------:R1:W4:Y:S01]  /*0290*/  SYNCS.EXCH.64 URZ, [UR8+0x2d840], UR6 ;  /* 0x02d84006083f75b2 */ /* 0x0003220008000100 */
[----:B------:R1:W0:Y:S01]  /*02a0*/  SYNCS.EXCH.64 URZ, [UR8+0x2d838], UR4 ;  /* 0x02d83804083f75b2 */ /* 0x0002220008000100 */
[----:B------:R1:W0:Y:S01]  /*02b0*/  SYNCS.EXCH.64 URZ, [UR8+0x2d848], UR6 ;  /* 0x02d84806083f75b2 */ /* 0x0002220008000100 */
[----:B------:R-:W-:Y:S01]  /*02c0*/  NOP ;  /* 0x0000000000007918 */ /* 0x000fe20000000000 */
.L_x_10023:
[----:B------:R-:W5:Y:S01]  /*02d0*/  SHFL.IDX PT, R2, R0, RZ, 0x1f ;  /* 0x00001fff00027589 */ /* 0x000f6200000e0000 */
[----:B------:R-:W-:Y:S01]  /*02e0*/  NOP ;  /* 0x0000000000007918 */ /* 0x000fe20000000000 */
[----:B-----5:R-:W-:-:S13]  /*02f0*/  ISETP.NE.AND P0, PT, R2, RZ, PT ;  /* 0x000000ff0200720c */ /* 0x020fda0003f05270 */
[----:B------:R-:W-:Y:S05]  /*0300*/  @P0 BRA `(.L_x_10024) ;  /* 0x0000000000480947 */ /* 0x000fea0003800000 */
[----:B-1----:R-:W1:Y:S01]  /*0310*/  S2UR UR5, SR_CgaCtaId ;  /* 0x00000000000579c3 */ /* 0x002e620000008800 */
        /* <DEDUP_REMOVED lines=12> */
[----:B-1----:R1:W0:Y:S08]  /*03e0*/  SYNCS.EXCH.64 URZ, [UR8+0x2d850], UR4 ;  /* 0x02d85004083f75b2 */ /* 0x0022300008000100 */
[----:B------:R1:W0:Y:S01]  /*03f0*/  SYNCS.EXCH.64 URZ, [UR8+0x2d860], UR6 ;  /* 0x02d86006083f75b2 */ /* 0x0002220008000100 */
[----:B------:R1:W0:Y:S01]  /*0400*/  SYNCS.EXCH.64 URZ, [UR8+0x2d858], UR4 ;  /* 0x02d85804083f75b2 */ /* 0x0002220008000100 */
[----:B------:R1:W0:Y:S01]  /*0410*/  SYNCS.EXCH.64 URZ, [UR8+0x2d868], UR6 ;  /* 0x02d86806083f75b2 */ /* 0x0002220008000100 */
[----:B------:R-:W-:Y:S01]  /*0420*/  NOP ;  /* 0x0000000000007918 */ /* 0x000fe20000000000 */
.L_x_10024:
[----:B------:R-:W5:Y:S01]  /*0430*/  SHFL.IDX PT, R2, R0, RZ, 0x1f ;  /* 0x00001fff00027589 */ /* 0x000f6200000e0000 */
[----:B------:R-:W-:Y:S01]  /*0440*/  NOP ;  /* 0x0000000000007918 */ /* 0x000fe20000000000 */
[----:B-----5:R-:W-:-:S13]  /*0450*/  ISETP.NE.AND P0, PT, R2, RZ, PT ;  /* 0x000000ff0200720c */ /* 0x020fda0003f05270 */
[----:B------:R-:W-:Y:S05]  /*0460*/  @P0 BRA `(.L_x_10025) ;  /* 0x0000000000380947 */ /* 0x000fea0003800000 */
[----:B-1----:R-:W1:Y:S01]  /*0470*/  S2UR UR5, SR_CgaCtaId ;  /* 0x00000000000579c3 */ /* 0x002e620000008800 */
[----:B------:R-:W-:Y:S01]  /*0480*/  UMOV UR4, 0x400 ;  /* 0x0000040000047882 */ /* 0x000fe20000000000 */
[----:B------:R-:W-:Y:S01]  /*0490*/  UMOV UR7, 0x80 ;  /* 0x0000008000077882 */ /* 0x000fe20000000000 */
[----:B------:R-:W-:Y:S01]  /*04a0*/  ELECT P0, URZ, PT ;  /* 0x00000000003f782f */ /* 0x000fe20003800000 */
[----:B-1----:R-:W-:Y:S02]  /*04b0*/  ULEA UR6, UR5, UR4, 0x18 ;  /* 0x0000000405067291 */ /* 0x002fe4000f8ec03f */
[----:B------:R-:W-:-:S04]  /*04c0*/  UIADD3 UR4, -UR7, 0x100000, URZ ;  /* 0x0010000007047890 */ /* 0x000fc8000fffe13f */
[----:B------:R-:W-:Y:S02]  /*04d0*/  USHF.L.U32 UR5, UR4, 0xb, URZ ;  /* 0x0000000b04057899 */ /* 0x000fe4000800063f */
[----:B------:R-:W-:Y:S01]  /*04e0*/  USHF.L.U32 UR4, UR4, 0x1, URZ ;  /* 0x0000000104047899 */ /* 0x000fe2000800063f */
[----:B------:R-:W1:Y:S11]  /*04f0*/  FENCE.VIEW.ASYNC.S ;  /* 0x00000000000073c6 */ /* 0x000e760000000000 */
[----:B-1----:R1:W0:Y:S01]  /*0500*/  SYNCS.EXCH.64 URZ, [UR6+0x2d870], UR4 ;  /* 0x02d87004063f75b2 */ /* 0x0022220008000100 */
[----:B------:R1:W0:Y:S01]  /*0510*/  SYNCS.EXCH.64 URZ, [UR6+0x2d880], UR4 ;  /* 0x02d88004063f75b2 */ /* 0x0002220008000100 */
[----:B------:R1:W0:Y:S01]  /*0520*/  SYNCS.EXCH.64 URZ, [UR6+0x2d878], UR4 ;  /* 0x02d87804063f75b2 */ /* 0x0002220008000100 */
[----:B------:R1:W0:Y:S01]  /*0530*/  SYNCS.EXCH.64 URZ, [UR6+0x2d888], UR4 ;  /* 0x02d88804063f75b2 */ /* 0x0002220008000100 */
[----:B------:R-:W-:Y:S01]  /*0540*/  NOP ;  /* 0x0000000000007918 */ /* 0x000fe20000000000 */
.L_x_10025:
        /* <DEDUP_REMOVED lines=22> */
.L_x_10026:
[----:B------:R-:W5:Y:S01]  /*06b0*/  SHFL.IDX PT, R2, R0, RZ, 0x1f ;  /* 0x00001fff00027589 */ /* 0x000f6200000e0000 */
[----:B------:R-:W-:Y:S01]  /*06c0*/  R2UR UR9, R3 ;  /* 0x00000000030972ca */ /* 0x000fe200000e0000 */
        /* <DEDUP_REMOVED lines=21> */
.L_x_10027:
[----:B------:R-:W-:Y:S01]  /*0820*/  UISETP.NE.AND UP0, UPT, UR9, URZ, UPT ;  /* 0x0000003f0900728c */ /* 0x000fe2000bf05270 */
[----:B------:R-:W-:Y:S01]  /*0830*/  NOP ;  /* 0x0000000000007918 */ /* 0x000fe20000000000 */
[----:B------:R-:W-:Y:S01]  /*0840*/  UMOV UR38, 0x1 ;  /* 0x0000000100267882 */ /* 0x000fe20000000000 */
[----:B------:R-:W-:Y:S01]  /*0850*/  ULDC.64 UR36, c[0x0][0x208] ;  /* 0x0000820000247ab9 */ /* 0x000fe20000000a00 */
[----:B------:R-:W-:Y:S01]  /*0860*/  USEL UR38, UR38, 0x2, !UP0 ;  /* 0x0000000226267887 */ /* 0x000fe2000c000000 */
[----:B------:R-:W-:Y:S01]  /*0870*/  BSSY B6, `(.L_x_10028) ;  /* 0x0000aa7000067945 */ /* 0x000fe20003800000 */
[----:B0-234-:R-:W-:Y:S01]  /*0880*/  BAR.SYNC.DEFER_BLOCKING 0x0 ;  /* 0x0000000000007b1d */ /* 0x01dfe20000010000 */
[----:B------:R-:W-:-:S13]  /*0890*/  PLOP3.LUT P0, PT, PT, PT, UP0, 0x80, 0x0 ;  /* 0x000000000000781c */ /* 0x000fda0003f0f008 */
[----:B------:R-:W-:Y:S05]  /*08a0*/  @!P0 BRA `(.L_x_10029) ;  /* 0x0000007000008947 */ /* 0x000fea0003800000 */
.L_x_10030:
[----:B------:R-:W-:-:S08]  /*08b0*/  NOP ;  /* 0x0000000000007918 */ /* 0x000fd00000000000 */
[----:B------:R-:W0:Y:S02]  /*08c0*/  USETMAXREG.TRY_ALLOC.CTAPOOL UP0, 0xa0 ;  /* 0x000000a0000079c8 */ /* 0x000e240008000600 */
[----:B0-----:R-:W-:-:S13]  /*08d0*/  PLOP3.LUT P0, PT, PT, PT, UP0, 0x80, 0x0 ;  /* 0x000000000000781c */ /* 0x001fda0003f0f008 */
[----:B------:R-:W-:Y:S05]  /*08e0*/  @!P0 BRA `(.L_x_10030) ;  /* 0xfffffffc00f08947 */ /* 0x000fea000383ffff */
[----:B-1----:R-:W0:Y:S01]  /*08f0*/  S2UR UR6, SR_CTAID.Y ;  /* 0x00000000000679c3 */ /* 0x002e220000002600 */
        /* <DEDUP_REMOVED lines=28> */
[----:B------:R-:W-:-:S03]  /*0ac0*/  ULEA.HI UR5, UR5, UR4, URZ, 0x7 ;  /* 0x0000000405057291 */ /* 0x000fc6000f8f383f */
[----:B------:R-:W-:Y:S01]  /*0ad0*/  UMOV UR4, URZ ;  /* 0x0000003f00047c82 */ /* 0x000fe20008000000 */
[----:B------:R-:W-:-:S04]  /*0ae0*/  USHF.R.S32.HI UR6, URZ, 0x7, UR5 ;  /* 0x000000073f067899 */ /* 0x000fc80008011405 */
        /* <DEDUP_REMOVED lines=37> */
.L_x_10032:
[----:B------:R-:W-:Y:S02]  /*0d40*/  UIMAD UR40, UR40, UR4, URZ ;  /* 0x00000004282872a4 */ /* 0x000fe4000f8e023f */
[----:B------:R-:W-:Y:S01]  /*0d50*/  IMAD.U32 R3, RZ, RZ, UR4 ;  /* 0x00000004ff037e24 */ /* 0x000fe2000f8e00ff */
[----:B------:R-:W-:Y:S01]  /*0d60*/  MOV R0, UR6 ;  /* 0x0000000600007c02 */ /* 0x000fe20008000f00 */
[----:B------:R-:W-:Y:S01]  /*0d70*/  VIADD R17, R22, 0xffffff80 ;  /* 0xffffff8016117836 */ /* 0x000fe20000000000 */
[----:B------:R-:W-:Y:S01]  /*0d80*/  PLOP3.LUT P0, PT, PT, PT, PT, 0x80, 0x0 ;  /* 0x000000000000781c */ /* 0x000fe20003f0f070 */
[----:B------:R-:W-:Y:S01]  /*0d90*/  IMAD.MOV.U32 R23, RZ, RZ, RZ ;  /* 0x000000ffff177224 */ /* 0x000fe200078e00ff */
        /* <DEDUP_REMOVED lines=28> */
[----:B------:R-:W-:-:S03]  /*0f60*/  CS2R R24, SRZ ;  /* 0x0000000000187805 */ /* 0x000fc6000001ff00 */
[----:B------:R-:W-:Y:S05]  /*0f70*/  @!P1 BRA `(.L_x_10033) ;  /* 0x0000005000d49947 */ /* 0x000fea0003800000 */
        /* <DEDUP_REMOVED lines=11> */
[----:B------:R-:W-:-:S04]  /*1030*/  UIMAD.WIDE UR4, UR41, 0x55555556, URZ ;  /* 0x55555556290478a5 */ /* 0x000fc8000f8e023f */
[----:B------:R-:W-:-:S04]  /*1040*/  ULEA.HI UR5, UR5, UR5, URZ, 0x1 ;  /* 0x0000000505057291 */ /* 0x000fc8000f8f083f */
[----:B------:R-:W-:-:S04]  /*1050*/  UIMAD UR46, UR5, -0x3, UR41 ;  /* 0xfffffffd052e78a4 */ /* 0x000fc8000f8e0229 */
        /* <DEDUP_REMOVED lines=20> */
.L_x_10034:
[----:B------:R-:W-:-:S04]  /*11a0*/  SHF.L.U32 R0, RZ, 0x1f, RZ ;  /* 0x0000001fff007819 */ /* 0x000fc800000006ff */
[----:B------:R-:W0:Y:S02]  /*11b0*/  SYNCS.PHASECHK.TRANS64.TRYWAIT P0, [UR42+0x2d800], R0 ;  /* 0x02d80000ff0075a7 */ /* 0x000e24000800016a */
[----:B0-----:R-:W-:Y:S05]  /*11c0*/  @!P0 BRA `(.L_x_10035) ;  /* 0x000000a0004c8947 */ /* 0x001fea0003800000 */
.L_x_10108:
[----:B------:R-:W-:-:S06]  /*11d0*/  ULOP3.LUT UR4, UR38, 0x1, URZ, 0xfc, !UPT ;  /* 0x0000000126047892 */ /* 0x000fcc000f8efc3f */
[----:B------:R-:W-:-:S04]  /*11e0*/  MOV R2, UR4 ;  /* 0x0000000400027c02 */ /* 0x000fc80008000f00 */
[----:B------:R-:W-:-:S13]  /*11f0*/  ISETP.NE.AND P0, PT, R2, 0x3, PT ;  /* 0x000000030200780c */ /* 0x000fda0003f05270 */
[----:B------:R-:W-:Y:S05]  /*1200*/  @!P0 BRA `(.L_x_10036) ;  /* 0x0000000000048947 */ /* 0x000fea0003800000 */
[----:B------:R-:W-:Y:S01]  /*1210*/  BPT.TRAP 0x1 ;  /* 0x000000040000795c */ /* 0x000fe20000300000 */
.L_x_10036:
[----:B------:R1:W2:Y:S01]  /*1220*/  SYNCS.PHASECHK.TRANS64.TRYWAIT P1, [UR42+0x2d830], R0 ;  /* 0x02d83000ff0075a7 */ /* 0x0002a2000802016a */
[----:B------:R-:W-:Y:S05]  /*1230*/  @!P0 BRA `(.L_x_10037) ;  /* 0x0000000000048947 */ /* 0x000fea0003800000 */
[----:B------:R-:W-:Y:S01]  /*1240*/  BPT.TRAP 0x1 ;  /* 0x000000040000795c */ /* 0x000fe20000300000 */
.L_x_10037:
[----:B--2---:R-:W-:Y:S05]  /*1250*/  @P1 BRA `(.L_x_10038) ;  /* 0x0000000000081947 */ /* 0x004fea0003800000 */
[----:B------:R-:W2:Y:S02]  /*1260*/  SYNCS.PHASECHK.TRANS64.TRYWAIT P1, [UR42+0x2d830], R0 ;  /* 0x02d83000ff0075a7 */ /* 0x000ea4000802016a */
[----:B--2---:R-:W-:Y:S05]  /*1270*/  @!P1 BRA `(.L_x_10039) ;  /* 0x000000a000389947 */ /* 0x004fea0003800000 */
.L_x_10038:
[----:B------:R-:W-:Y:S01]  /*1280*/  ULEA UR4, UR46, UR42, 0xc ;  /* 0x0000002a2e047291 */ /* 0x000fe2000f8e603f */
[----:B01----:R-:W-:Y:S02]  /*1290*/  IMAD.MOV.U32 R0, RZ, RZ, RZ ;  /* 0x000000ffff007224 */ /* 0x003fe400078e00ff */
[----:B------:R-:W-:Y:S01]  /*12a0*/  IMAD.MOV.U32 R135, RZ, RZ, RZ ;  /* 0x000000ffff877224 */ /* 0x000fe200078e00ff */
[----:B------:R-:W-:Y:S01]  /*12b0*/  UIADD3 UR4, UR4, 0xc400, URZ ;  /* 0x0000c40004047890 */ /* 0x000fe2000fffe03f */
[----:B------:R-:W-:-:S03]  /*12c0*/  IMAD.MOV.U32 R3, RZ, RZ, -0x7fffffe0 ;  /* 0x80000020ff037424 */ /* 0x000fc600078e00ff */
[----:B------:R-:W-:-:S04]  /*12d0*/  USHF.R.U32.HI UR4, URZ, 0x4, UR4 ;  /* 0x000000043f047899 */ /* 0x000fc80008011604 */
[----:B------:R-:W-:-:S06]  /*12e0*/  ULOP3.LUT UR4, UR4, 0x3fff, URZ, 0xc0, !UPT ;  /* 0x00003fff04047892 */ /* 0x000fcc000f8ec03f */
[----:B------:R-:W-:Y:S01]  /*12f0*/  IMAD.U32 R2, RZ, RZ, UR4 ;  /* 0x00000004ff027e24 */ /* 0x000fe2000f8e00ff */
[----:B------:R-:W-:Y:S05]  /*1300*/  WARPSYNC.ALL ;  /* 0x0000000000007948 */ /* 0x000fea0003800000 */
[----:B------:R-:W-:Y:S01]  /*1310*/  LOP3.LUT R2, R2, 0x10000, RZ, 0xfc, !PT ;  /* 0x0001000002027812 */ /* 0x000fe200078efcff */
[----:B------:R-:W-:-:S03]  /*1320*/  UIADD3 UR4, UR42, 0x15400, URZ ;  /* 0x000154002a047890 */ /* 0x000fc6000fffe03f */
[C---:B------:R-:W-:Y:S01]  /*1330*/  R2UR UR8, R2.reuse ;  /* 0x00000000020872ca */ /* 0x040fe200000e0000 */
[----:B------:R-:W-:Y:S01]  /*1340*/  WARPGROUP.ARRIVE ;  /* 0x00000000000079c5 */ /* 0x000fe20000000000 */
[----:B------:R-:W-:Y:S01]  /*1350*/  R2UR UR9, R3 ;  /* 0x00000000030972ca */ /* 0x000fe200000e0000 */
[----:B------:R-:W-:Y:S01]  /*1360*/  USHF.R.U32.HI UR4, URZ, 0x4, UR4 ;  /* 0x000000043f047899 */ /* 0x000fe20008011604 */
[----:B------:R-:W-:Y:S01]  /*1370*/  R2UR UR24, R2 ;  /* 0x00000000021872ca */ /* 0x000fe200000e0000 */
[----:B------:R-:W-:Y:S01]  /*1380*/  UMOV UR11, 0x80000020 ;  /* 0x80000020000b7882 */ /* 0x000fe20000000000 */
[----:B------:R-:W-:Y:S01]  /*1390*/  UMOV UR13, 0x80000020 ;  /* 0x80000020000d7882 */ /* 0x000fe20000000000 */
[----:B------:R-:W-:Y:S01]  /*13a0*/  ULOP3.LUT UR4, UR4, 0x3fff, URZ, 0xc0, !UPT ;  /* 0x00003fff04047892 */ /* 0x000fe2000f8ec03f */
[----:B------:R-:W0:Y:S01]  /*13b0*/  S2UR UR5, SR_CgaCtaId ;  /* 0x00000000000579c3 */ /* 0x000e220000008800 */
        /* <DEDUP_REMOVED lines=38> */
[----:B0-----:R-:W-:Y:S05]  /*1620*/  @!P0 BRA `(.L_x_10040) ;  /* 0x0000000000048947 */ /* 0x001fea0003800000 */
[----:B------:R-:W-:Y:S01]  /*1630*/  BPT.TRAP 0x1 ;  /* 0x000000040000795c */ /* 0x000fe20000300000 */
.L_x_10040:
[----:B------:R-:W-:Y:S01]  /*1640*/  LOP3.LUT R4, R19, 0xffffff80, RZ, 0xc0, !PT ;  /* 0xffffff8013047812 */ /* 0x000fe200078ec0ff */
[----:B------:R-:W-:Y:S01]  /*1650*/  IMAD.MOV.U32 R8, RZ, RZ, -0x2 ;  /* 0xfffffffeff087424 */ /* 0x000fe200078e00ff */
[----:B------:R-:W-:Y:S01]  /*1660*/  P2R R6, PR, RZ, 0x1 ;  /* 0x00000001ff067803 */ /* 0x000fe20000000000 */
[----:B------:R-:W-:Y:S01]  /*1670*/  ULDC UR4, c[0x0][0x988] ;  /* 0x0002620000047ab9 */ /* 0x000fe20000000800 */
[----:B------:R-:W-:Y:S01]  /*1680*/  UIADD3 UR7, UR42, 0x2d840, URZ ;  /* 0x0002d8402a077890 */ /* 0x000fe2000fffe03f */
[----:B------:R-:W-:Y:S01]  /*1690*/  IMAD.IADD R4, R17, 0x1, -R4 ;  /* 0x0000000111047824 */ /* 0x000fe200078e0a04 */
[----:B------:R-:W-:Y:S01]  /*16a0*/  UIADD3 UR33, UR45, -0x2, URZ ;  /* 0xfffffffe2d217890 */ /* 0x000fe2000fffe03f */
[--C-:B------:R-:W-:Y:S01]  /*16b0*/  IMAD.MOV.U32 R134, RZ, RZ, R135.reuse ;  /* 0x000000ffff867224 */ /* 0x100fe200078e0087 */
[----:B------:R-:W-:Y:S01]  /*16c0*/  UPRMT UR7, UR5, 0x654, UR7 ;  /* 0x0000065405077896 */ /* 0x000fe20008000007 */
[--C-:B------:R-:W-:Y:S01]  /*16d0*/  IMAD.MOV.U32 R133, RZ, RZ, R135.reuse ;  /* 0x000000ffff857224 */ /* 0x100fe200078e0087 */
[----:B------:R-:W-:Y:S01]  /*16e0*/  SHF.R.S32.HI R5, RZ, 0x1f, R4 ;  /* 0x0000001fff057819 */ /* 0x000fe20000011404 */
[----:B------:R-:W-:Y:S01]  /*16f0*/  UISETP.GE.AND UP0, UPT, UR33, UR40, UPT ;  /* 0x000000282100728c */ /* 0x000fe2000bf06270 */
[--C-:B------:R-:W-:Y:S01]  /*1700*/  IMAD.MOV.U32 R132, RZ, RZ, R135.reuse ;  /* 0x000000ffff847224 */ /* 0x100fe200078e0087 */
[----:B------:R-:W-:Y:S01]  /*1710*/  UMOV UR32, URZ ;  /* 0x0000003f00207c82 */ /* 0x000fe20008000000 */
[----:B------:R-:W-:Y:S01]  /*1720*/  LEA.HI R5, R5, R4, RZ, 0x2 ;  /* 0x0000000405057211 */ /* 0x000fe200078f10ff */
[--C-:B------:R-:W-:Y:S01]  /*1730*/  IMAD.MOV.U32 R131, RZ, RZ, R135.reuse ;  /* 0x000000ffff837224 */ /* 0x100fe200078e0087 */
[-C--:B------:R-:W-:Y:S01]  /*1740*/  MOV R128, R135.reuse ;  /* 0x0000008700807202 */ /* 0x080fe20000000f00 */
[----:B------:R-:W-:Y:S01]  /*1750*/  SYNCS.ARRIVE.TRANS64.RED.A1T0 RZ, [UR7], RZ ;  /* 0x000000ffffff79a7 */ /* 0x000fe20008100407 */
[----:B------:R-:W-:Y:S01]  /*1760*/  LOP3.LUT R5, R5, 0x7ffffffc, RZ, 0xc0, !PT ;  /* 0x7ffffffc05057812 */ /* 0x000fe200078ec0ff */
[--C-:B------:R-:W-:Y:S01]  /*1770*/  IMAD.MOV.U32 R130, RZ, RZ, R135.reuse ;  /* 0x000000ffff827224 */ /* 0x100fe200078e0087 */
[----:B------:R-:W-:Y:S01]  /*1780*/  MOV R121, R135 ;  /* 0x0000008700797202 */ /* 0x000fe20000000f00 */
[--C-:B------:R-:W-:Y:S01]  /*1790*/  IMAD.MOV.U32 R129, RZ, RZ, R135.reuse ;  /* 0x000000ffff817224 */ /* 0x100fe200078e0087 */
[----:B------:R-:W-:Y:S01]  /*17a0*/  IADD3 R5, R4, -R5, RZ ;  /* 0x8000000504057210 */ /* 0x000fe20007ffe0ff */
[----:B------:R-:W-:Y:S01]  /*17b0*/  IMAD.U32 R4, RZ, RZ, UR45 ;  /* 0x0000002dff047e24 */ /* 0x000fe2000f8e00ff */
[-C--:B------:R-:W-:Y:S01]  /*17c0*/  MOV R114, R135.reuse ;  /* 0x0000008700727202 */ /* 0x080fe20000000f00 */
[--C-:B------:R-:W-:Y:S01]  /*17d0*/  IMAD.MOV.U32 R127, RZ, RZ, R135.reuse ;  /* 0x000000ffff7f7224 */ /* 0x100fe200078e0087 */
[-C--:B------:R-:W-:Y:S01]  /*17e0*/  MOV R107, R135.reuse ;  /* 0x00000087006b7202 */ /* 0x080fe20000000f00 */
[----:B------:R-:W-:Y:S01]  /*17f0*/  IMAD R5, R5, R8, 0x80 ;  /* 0x0000008005057424 */ /* 0x000fe200078e0208 */
[-C--:B------:R-:W-:Y:S01]  /*1800*/  MOV R100, R135.reuse ;  /* 0x0000008700647202 */ /* 0x080fe20000000f00 */
[----:B------:R-:W-:Y:S01]  /*1810*/  IMAD.MOV.U32 R126, RZ, RZ, R135 ;  /* 0x000000ffff7e7224 */ /* 0x000fe200078e0087 */
[----:B------:R-:W-:Y:S01]  /*1820*/  MOV R93, R135 ;  /* 0x00000087005d7202 */ /* 0x000fe20000000f00 */
[----:B------:R-:W-:-:S02]  /*1830*/  VIADD R5, R5, UR44 ;  /* 0x0000002c05057c36 */ /* 0x000fc40008000000 */
[----:B------:R-:W-:Y:S02]  /*1840*/  IMAD.MOV.U32 R125, RZ, RZ, R135 ;  /* 0x000000ffff7d7224 */ /* 0x000fe400078e0087 */
[----:B------:R-:W-:Y:S02]  /*1850*/  IMAD R5, R4, -0x80, R5 ;  /* 0xffffff8004057824 */ /* 0x000fe400078e0205 */
        /* <DEDUP_REMOVED lines=61> */
[----:B------:R-:W-:Y:S01]  /*1c30*/  IMAD.MOV.U32 R88, RZ, RZ, R135 ;  /* 0x000000ffff587224 */ /* 0x000fe200078e0087 */
        /* <DEDUP_REMOVED lines=71> */
[----:B------:R-:W-:Y:S02]  /*20b0*/  FSEL R79, R79, -INF , P2 ;  /* 0xff8000004f4f7808 */ /* 0x000fe40001000000 */
[----:B------:R-:W-:-:S02]  /*20c0*/  FMNMX.FTZ R4, R78, R7, !PT ;  /* 0x000000074e047209 */ /* 0x000fc40007810000 */
[----:B------:R-:W-:Y:S02]  /*20d0*/  ISETP.GT.AND P3, PT, R5, 0x70, PT ;  /* 0x000000700500780c */ /* 0x000fe40003f64270 */
[----:B------:R-:W-:Y:S02]  /*20e0*/  FSEL R60, R60, -INF , P4 ;  /* 0xff8000003c3c7808 */ /* 0x000fe40002000000 */
[----:B------:R-:W-:Y:S02]  /*20f0*/  FSEL R82, R82, -INF , P3 ;  /* 0xff80000052527808 */ /* 0x000fe40001800000 */
[----:B------:R-:W-:Y:S02]  /*2100*/  FMNMX.FTZ R7, R79, R4, !PT ;  /* 0x000000044f077209 */ /* 0x000fe40007810000 */
[----:B------:R-:W-:Y:S02]  /*2110*/  ISETP.GT.AND P4, PT, R5, 0x71, PT ;  /* 0x000000710500780c */ /* 0x000fe40003f84270 */
[----:B------:R-:W-:-:S02]  /*2120*/  FMNMX.FTZ R4, R82, R7, !PT ;  /* 0x0000000752047209 */ /* 0x000fc40007810000 */
[----:B------:R-:W-:Y:S02]  /*2130*/  FSEL R83, R83, -INF , P4 ;  /* 0xff80000053537808 */ /* 0x000fe40002000000 */
[----:B------:R-:W-:Y:S02]  /*2140*/  ISETP.GT.AND P5, PT, R5, 0x78, PT ;  /* 0x000000780500780c */ /* 0x000fe40003fa4270 */
[----:B------:R-:W-:Y:S02]  /*2150*/  FMNMX.FTZ R7, R83, R4, !PT ;  /* 0x0000000453077209 */ /* 0x000fe40007810000 */
[----:B------:R-:W-:Y:S02]  /*2160*/  FSEL R86, R86, -INF , P5 ;  /* 0xff80000056567808 */ /* 0x000fe40002800000 */
[----:B------:R-:W-:Y:S02]  /*2170*/  ISETP.GT.AND P6, PT, R5, 0x79, PT ;  /* 0x000000790500780c */ /* 0x000fe40003fc4270 */
[----:B------:R-:W-:-:S02]  /*2180*/  FMNMX.FTZ R4, R86, R7, !PT ;  /* 0x0000000756047209 */ /* 0x000fc40007810000 */
[----:B------:R-:W-:Y:S02]  /*2190*/  FSEL R87, R87, -INF , P6 ;  /* 0xff80000057577808 */ /* 0x000fe40003000000 */
[----:B------:R-:W-:Y:S02]  /*21a0*/  P2R R10, PR, RZ, 0x8 ;  /* 0x00000008ff0a7803 */ /* 0x000fe40000000000 */
[----:B------:R-:W-:Y:S02]  /*21b0*/  FMNMX.FTZ R7, R87, R4, !PT ;  /* 0x0000000457077209 */ /* 0x000fe40007810000 */
[----:B------:R-:W-:Y:S02]  /*21c0*/  P2R R13, PR, RZ, 0x1 ;  /* 0x00000001ff0d7803 */ /* 0x000fe40000000000 */
[----:B------:R-:W-:Y:S01]  /*21d0*/  P2R R12, PR, RZ, 0x2 ;  /* 0x00000002ff0c7803 */ /* 0x000fe20000000000 */
[----:B------:R-:W0:Y:S01]  /*21e0*/  SHFL.BFLY PT, R4, R7, 0x2, 0x1f ;  /* 0x0c401f0007047f89 */ /* 0x000e2200000e0000 */
[----:B------:R-:W-:-:S02]  /*21f0*/  P2R R11, PR, RZ, 0x4 ;  /* 0x00000004ff0b7803 */ /* 0x000fc40000000000 */
[C---:B------:R-:W-:Y:S02]  /*2200*/  ISETP.GT.AND P2, PT, R5.reuse, 0x58, PT ;  /* 0x000000580500780c */ /* 0x040fe40003f44270 */
[C---:B------:R-:W-:Y:S02]  /*2210*/  ISETP.GT.AND P1, PT, R5.reuse, 0x59, PT ;  /* 0x000000590500780c */ /* 0x040fe40003f24270 */
[----:B------:R-:W-:Y:S02]  /*2220*/  ISETP.GT.AND P0, PT, R5, 0x60, PT ;  /* 0x000000600500780c */ /* 0x000fe40003f04270 */
[----:B------:R-:W-:Y:S02]  /*2230*/  FMNMX.FTZ R5, R24, R25, !PT ;  /* 0x0000001918057209 */ /* 0x000fe40007810000 */
[----:B------:R-:W-:Y:S02]  /*2240*/  FSEL R69, R69, -INF , P1 ;  /* 0xff80000045457808 */ /* 0x000fe40000800000 */
[----:B------:R-:W-:-:S02]  /*2250*/  ISETP.NE.AND P1, PT, R12, RZ, PT ;  /* 0x000000ff0c00720c */ /* 0x000fc40003f25270 */
[----:B------:R-:W-:Y:S02]  /*2260*/  FSEL R72, R72, -INF , P0 ;  /* 0xff80000048487808 */ /* 0x000fe40000000000 */
[----:B------:R-:W-:Y:S02]  /*2270*/  ISETP.NE.AND P0, PT, R13, RZ, PT ;  /* 0x000000ff0d00720c */ /* 0x000fe40003f05270 */
[----:B------:R-:W-:Y:S02]  /*2280*/  FSEL R68, R68, -INF , P2 ;  /* 0xff80000044447808 */ /* 0x000fe40001000000 */
[----:B------:R-:W-:Y:S02]  /*2290*/  ISETP.NE.AND P2, PT, R11, RZ, PT ;  /* 0x000000ff0b00720c */ /* 0x000fe40003f45270 */
[----:B------:R-:W-:Y:S02]  /*22a0*/  FSEL R73, R73, -INF , P0 ;  /* 0xff80000049497808 */ /* 0x000fe40000000000 */
[----:B0-----:R-:W-:-:S02]  /*22b0*/  FMNMX.FTZ R8, R7, R4, !PT ;  /* 0x0000000407087209 */ /* 0x001fc40007810000 */
[----:B------:R-:W-:Y:S02]  /*22c0*/  FSEL R76, R76, -INF , P1 ;  /* 0xff8000004c4c7808 */ /* 0x000fe40000800000 */
[----:B------:R-:W-:Y:S01]  /*22d0*/  FSEL R77, R77, -INF , P2 ;  /* 0xff8000004d4d7808 */ /* 0x000fe20001000000 */
[----:B------:R-:W0:Y:S01]  /*22e0*/  SHFL.BFLY PT, R9, R8, 0x1, 0x1f ;  /* 0x0c201f0008097f89 */ /* 0x000e2200000e0000 */
[----:B------:R-:W-:Y:S02]  /*22f0*/  FSEL R81, R81, -INF , P4 ;  /* 0xff80000051517808 */ /* 0x000fe40002000000 */
[----:B------:R-:W-:Y:S02]  /*2300*/  FSEL R84, R84, -INF , P5 ;  /* 0xff80000054547808 */ /* 0x000fe40002800000 */
[----:B------:R-:W-:Y:S02]  /*2310*/  FSEL R85, R85, -INF , P6 ;  /* 0xff80000055557808 */ /* 0x000fe40003000000 */
[----:B------:R-:W-:-:S02]  /*2320*/  ISETP.NE.AND P0, PT, R6, RZ, PT ;  /* 0x000000ff0600720c */ /* 0x000fc40003f05270 */
[----:B0-----:R-:W-:-:S04]  /*2330*/  FMNMX.FTZ R4, R8, R9, !PT ;  /* 0x0000000908047209 */ /* 0x001fc80007810000 */
[C---:B------:R-:W-:Y:S01]  /*2340*/  FSETP.NEU.FTZ.AND P3, PT, R4.reuse, -INF , PT ;  /* 0xff8000000400780b */ /* 0x040fe20003f7d000 */
[----:B------:R-:W-:-:S05]  /*2350*/  FMUL.FTZ R15, R4, UR4 ;  /* 0x00000004040f7c20 */ /* 0x000fca0008410000 */
[----:B------:R-:W-:Y:S02]  /*2360*/  FSEL R15, R15, RZ, P3 ;  /* 0x000000ff0f0f7208 */ /* 0x000fe40001800000 */
[----:B------:R-:W-:Y:S02]  /*2370*/  ISETP.NE.AND P3, PT, R10, RZ, PT ;  /* 0x000000ff0a00720c */ /* 0x000fe40003f65270 */
[----:B------:R-:W-:Y:S01]  /*2380*/  FMNMX.FTZ R10, R28, R5, !PT ;  /* 0x000000051c0a7209 */ /* 0x000fe20007810000 */
[--C-:B------:R-:W-:Y:S01]  /*2390*/  FFMA.FTZ R11, R30, UR4, -R15.reuse ;  /* 0x000000041e0b7c23 */ /* 0x100fe2000801080f */
[----:B------:R-:W-:Y:S01]  /*23a0*/  FSEL R80, R80, -INF , P3 ;  /* 0xff80000050507808 */ /* 0x000fe20001800000 */
        /* <DEDUP_REMOVED lines=15> */
[----:B------:R0:W-:Y:S01]  /*24a0*/  MUFU.EX2 R10, R35 ;  /* 0x00000023000a7308 */ /* 0x0001e20000000800 */
        /* <DEDUP_REMOVED lines=8> */
[--C-:B0-----:R-:W-:Y:S01]  /*2530*/  FFMA.FTZ R35, R54, UR4, -R15.reuse ;  /* 0x0000000436237c23 */ /* 0x101fe2000801080f */
        /* <DEDUP_REMOVED lines=11> */
[----:B0-----:R-:W-:Y:S01]  /*25f0*/  FFMA.FTZ R39, R71, UR4, -R15 ;  /* 0x0000000447277c23 */ /* 0x001fe2000801080f */
[----:B------:R-:W-:Y:S01]  /*2600*/  FMNMX.FTZ R14, R48, R13, !PT ;  /* 0x0000000d300e7209 */ /* 0x000fe20007810000 */
[----:B------:R-:W-:Y:S03]  /*2610*/  MUFU.EX2 R9, R9 ;  /* 0x0000000900097308 */ /* 0x000fe60000000800 */
[----:B------:R-:W-:-:S04]  /*2620*/  FMNMX.FTZ R13, R49, R14, !PT ;  /* 0x0000000e310d7209 */ /* 0x000fc80007810000 */
[----:B------:R-:W-:Y:S01]  /*2630*/  FMNMX.FTZ R20, R52, R13, !PT ;  /* 0x0000000d34147209 */ /* 0x000fe20007810000 */
[----:B------:R0:W-:Y:S03]  /*2640*/  MUFU.EX2 R14, R43 ;  /* 0x0000002b000e7308 */ /* 0x0001e60000000800 */
[----:B------:R-:W-:-:S04]  /*2650*/  FMNMX.FTZ R13, R53, R20, !PT ;  /* 0x00000014350d7209 */ /* 0x000fc80007810000 */
[----:B------:R-:W-:Y:S01]  /*2660*/  FMNMX.FTZ R20, R56, R13, !PT ;  /* 0x0000000d38147209 */ /* 0x000fe20007810000 */
[----:B------:R-:W1:Y:S01]  /*2670*/  MUFU.EX2 R6, R6 ;  /* 0x0000000600067308 */ /* 0x000e620000000800 */
[----:B0-----:R-:W-:Y:S02]  /*2680*/  FFMA.FTZ R43, R74, UR4, -R15 ;  /* 0x000000044a2b7c23 */ /* 0x001fe4000801080f */
[----:B------:R-:W-:-:S04]  /*2690*/  FMNMX.FTZ R13, R57, R20, !PT ;  /* 0x00000014390d7209 */ /* 0x000fc80007810000 */
        /* <DEDUP_REMOVED lines=14> */
[----:B0-----:R-:W-:-:S03]  /*2780*/  FFMA.FTZ R51, R78, UR4, -R15 ;  /* 0x000000044e337c23 */ /* 0x001fc6000801080f */
[----:B------:R-:W-:-:S03]  /*2790*/  FMNMX.FTZ R30, R76, R19, !PT ;  /* 0x000000134c1e7209 */ /* 0x000fc60007810000 */
[----:B------:R-:W-:Y:S01]  /*27a0*/  MUFU.EX2 R27, R27 ;  /* 0x0000001b001b7308 */ /* 0x000fe20000000800 */
[----:B------:R-:W-:-:S04]  /*27b0*/  FMNMX.FTZ R19, R77, R30, !PT ;  /* 0x0000001e4d137209 */ /* 0x000fc80007810000 */
[----:B------:R-:W-:-:S03]  /*27c0*/  FMNMX.FTZ R30, R80, R19, !PT ;  /* 0x00000013501e7209 */ /* 0x000fc60007810000 */
[----:B------:R-:W0:Y:S01]  /*27d0*/  MUFU.EX2 R7, R7 ;  /* 0x0000000700077308 */ /* 0x000e220000000800 */
[----:B------:R-:W-:-:S04]  /*27e0*/  FMNMX.FTZ R19, R81, R30, !PT ;  /* 0x0000001e51137209 */ /* 0x000fc80007810000 */
[----:B------:R-:W-:-:S03]  /*27f0*/  FMNMX.FTZ R30, R84, R19, !PT ;  /* 0x00000013541e7209 */ /* 0x000fc60007810000 */
[----:B------:R-:W-:Y:S01]  /*2800*/  MUFU.EX2 R31, R31 ;  /* 0x0000001f001f7308 */ /* 0x000fe20000000800 */
[----:B------:R-:W-:-:S05]  /*2810*/  FMNMX.FTZ R30, R85, R30, !PT ;  /* 0x0000001e551e7209 */ /* 0x000fca0007810000 */
[----:B------:R-:W2:Y:S02]  /*2820*/  SHFL.BFLY PT, R19, R30, 0x2, 0x1f ;  /* 0x0c401f001e137f89 */ /* 0x000ea400000e0000 */
[----:B------:R-:W-:Y:S08]  /*2830*/  MUFU.EX2 R26, R26 ;  /* 0x0000001a001a7308 */ /* 0x000ff00000000800 */
        /* <DEDUP_REMOVED lines=8> */
[----:B--2---:R-:W-:Y:S01]  /*28c0*/  FMNMX.FTZ R19, R55, R30, !PT ;  /* 0x0000001e37137209 */ /* 0x004fe20007810000 */
[----:B------:R-:W-:-:S03]  /*28d0*/  FFMA.FTZ R55, R86, UR4, -R15 ;  /* 0x0000000456377c23 */ /* 0x000fc6000801080f */
[C---:B------:R-:W-:Y:S01]  /*28e0*/  FSETP.NEU.FTZ.AND P1, PT, R19.reuse, -INF , PT ;  /* 0xff8000001300780b */ /* 0x040fe20003f3d000 */
[----:B------:R-:W-:Y:S02]  /*28f0*/  FMUL.FTZ R30, R19, UR4 ;  /* 0x00000004131e7c20 */ /* 0x000fe40008410000 */
[----:B------:R-:W-:Y:S03]  /*2900*/  MUFU.EX2 R54, R54 ;  /* 0x0000003600367308 */ /* 0x000fe60000000800 */
[----:B------:R-:W-:-:S05]  /*2910*/  FSEL R79, R30, RZ, P1 ;  /* 0x000000ff1e4f7208 */ /* 0x000fca0000800000 */
[----:B------:R-:W-:Y:S01]  /*2920*/  MUFU.EX2 R23, R23 ;  /* 0x0000001700177308 */ /* 0x000fe20000000800 */
[--C-:B------:R-:W-:Y:S01]  /*2930*/  FFMA.FTZ R15, R24, UR4, -R79.reuse ;  /* 0x00000004180f7c23 */ /* 0x100fe2000801084f */
[--C-:B------:R-:W-:Y:S01]  /*2940*/  FFMA.FTZ R24, R25, UR4, -R79.reuse ;  /* 0x0000000419187c23 */ /* 0x100fe2000801084f */
[-C--:B------:R-:W-:Y:S01]  /*2950*/  LEA.HI R25, R18, R17.reuse, RZ, 0x4 ;  /* 0x0000001112197211 */ /* 0x080fe200078f20ff */
[--C-:B------:R-:W-:Y:S01]  /*2960*/  FFMA.FTZ R30, R32, UR4, -R79.reuse ;  /* 0x00000004201e7c23 */ /* 0x100fe2000801084f */
[--C-:B------:R-:W-:Y:S01]  /*2970*/  FFMA.FTZ R63, R29, UR4, -R79.reuse ;  /* 0x000000041d3f7c23 */ /* 0x100fe2000801084f */
[--C-:B------:R-:W-:Y:S01]  /*2980*/  FFMA.FTZ R67, R36, UR4, -R79.reuse ;  /* 0x0000000424437c23 */ /* 0x100fe2000801084f */
[----:B------:R-:W-:Y:S01]  /*2990*/  LOP3.LUT R32, R25, 0xfffffff0, RZ, 0xc0, !PT ;  /* 0xfffffff019207812 */ /* 0x000fe200078ec0ff */
[--C-:B------:R-:W-:Y:S01]  /*29a0*/  FFMA.FTZ R70, R40, UR4, -R79.reuse ;  /* 0x0000000428467c23 */ /* 0x100fe2000801084f */
[----:B------:R-:W-:Y:S01]  /*29b0*/  FFMA.FTZ R75, R41, UR4, -R79 ;  /* 0x00000004294b7c23 */ /* 0x000fe2000801084f */
[----:B------:R-:W-:Y:S01]  /*29c0*/  SHF.R.S32.HI R41, RZ, 0x4, R25 ;  /* 0x00000004ff297819 */ /* 0x000fe20000011419 */
[--C-:B------:R-:W-:Y:S01]  /*29d0*/  FFMA.FTZ R71, R44, UR4, -R79.reuse ;  /* 0x000000042c477c23 */ /* 0x100fe2000801084f */
[----:B------:R-:W-:Y:S01]  /*29e0*/  IMAD.IADD R29, R17, 0x1, -R32 ;  /* 0x00000001111d7824 */ /* 0x000fe200078e0a20 */
[----:B------:R-:W-:Y:S01]  /*29f0*/  LEA.HI R17, R18, R17, RZ, 0x5 ;  /* 0x0000001112117211 */ /* 0x000fe200078f28ff */
[----:B------:R-:W-:Y:S01]  /*2a00*/  FFMA.FTZ R28, R28, UR4, -R79 ;  /* 0x000000041c1c7c23 */ /* 0x000fe2000801084f */
[----:B------:R-:W-:Y:S01]  /*2a10*/  IMAD.SHL.U32 R44, R41, 0x8, RZ ;  /* 0x00000008292c7824 */ /* 0x000fe200078e00ff */
[----:B------:R-:W-:Y:S01]  /*2a20*/  MUFU.EX2 R15, R15 ;  /* 0x0000000f000f7308 */ /* 0x000fe20000000800 */
[----:B------:R-:W-:Y:S01]  /*2a30*/  SHF.R.S32.HI R36, RZ, 0x1f, R29 ;  /* 0x0000001fff247819 */ /* 0x000fe2000001141d */
[----:B-1----:R-:W-:Y:S01]  /*2a40*/  FADD.FTZ R18, R9, R6 ;  /* 0x0000000609127221 */ /* 0x002fe20000010000 */
[----:B------:R-:W-:Y:S01]  /*2a50*/  SHF.L.U32 R17, R17, 0x5, RZ ;  /* 0x0000000511117819 */ /* 0x000fe200000006ff */
[--C-:B------:R-:W-:Y:S01]  /*2a60*/  FFMA.FTZ R78, R45, UR4, -R79.reuse ;  /* 0x000000042d4e7c23 */ /* 0x100fe2000801084f */
[----:B------:R-:W-:Y:S01]  /*2a70*/  LEA.HI R40, R36, R29, RZ, 0x3 ;  /* 0x0000001d24287211 */ /* 0x000fe200078f18ff */
[----:B------:R-:W-:Y:S01]  /*2a80*/  FFMA.FTZ R33, R33, UR4, -R79 ;  /* 0x0000000421217c23 */ /* 0x000fe2000801084f */
[----:B------:R-:W-:Y:S01]  /*2a90*/  LOP3.LUT R17, R17, 0x7ffffc00, RZ, 0xc0, !PT ;  /* 0x7ffffc0011117812 */ /* 0x000fe200078ec0ff */
[----:B------:R-:W1:Y:S01]  /*2aa0*/  MUFU.EX2 R24, R24 ;  /* 0x0000001800187308 */ /* 0x000e620000000800 */
[C---:B------:R-:W-:Y:S01]  /*2ab0*/  LOP3.LUT R36, R40.reuse, 0xfffffff8, RZ, 0xc0, !PT ;  /* 0xfffffff828247812 */ /* 0x040fe200078ec0ff */
[----:B------:R-:W-:-:S02]  /*2ac0*/  IMAD.SHL.U32 R40, R40, 0x40, RZ ;  /* 0x0000004028287824 */ /* 0x000fc400078e00ff */
[--C-:B------:R-:W-:Y:S01]  /*2ad0*/  FFMA.FTZ R74, R37, UR4, -R79.reuse ;  /* 0x00000004254a7c23 */ /* 0x100fe2000801084f */
[----:B------:R-:W-:Y:S01]  /*2ae0*/  F2FP.F16.F32.PACK_AB R9, R6, R9 ;  /* 0x000000090609723e */ /* 0x000fe200000000ff */
[--C-:B------:R-:W-:Y:S01]  /*2af0*/  FFMA.FTZ R32, R48, UR4, -R79.reuse ;  /* 0x0000000430207c23 */ /* 0x100fe2000801084f */
[----:B------:R-:W-:Y:S01]  /*2b00*/  IMAD.IADD R29, R29, 0x1, -R36 ;  /* 0x000000011d1d7824 */ /* 0x000fe200078e0a24 */
[----:B------:R-:W-:Y:S01]  /*2b10*/  LOP3.LUT R40, R40, 0x7ffffe00, RZ, 0xc0, !PT ;  /* 0x7ffffe0028287812 */ /* 0x000fe200078ec0ff */
[----:B------:R-:W2:Y:S01]  /*2b20*/  MUFU.EX2 R28, R28 ;  /* 0x0000001c001c7308 */ /* 0x000ea20000000800 */
[--C-:B------:R-:W-:Y:S01]  /*2b30*/  FFMA.FTZ R36, R52, UR4, -R79.reuse ;  /* 0x0000000434247c23 */ /* 0x100fe2000801084f */
[----:B------:R-:W-:Y:S02]  /*2b40*/  IMAD.SHL.U32 R25, R29, 0x40, RZ ;  /* 0x000000401d197824 */ /* 0x000fe400078e00ff */
[--C-:B------:R-:W-:Y:S01]  /*2b50*/  FFMA.FTZ R37, R49, UR4, -R79.reuse ;  /* 0x0000000431257c23 */ /* 0x100fe2000801084f */
[----:B------:R-:W-:Y:S01]  /*2b60*/  LOP3.LUT P1, RZ, R29, 0x4, RZ, 0xc0, !PT ;  /* 0x000000041dff7812 */ /* 0x000fe2000782c0ff */
[--C-:B------:R-:W-:Y:S01]  /*2b70*/  FFMA.FTZ R41, R53, UR4, -R79.reuse ;  /* 0x0000000435297c23 */ /* 0x100fe2000801084f */
[----:B------:R-:W-:Y:S01]  /*2b80*/  LOP3.LUT P2, RZ, R29, 0x2, RZ, 0xc0, !PT ;  /* 0x000000021dff7812 */ /* 0x000fe2000784c0ff */
[--C-:B------:R-:W-:Y:S01]  /*2b90*/  FFMA.FTZ R49, R57, UR4, -R79.reuse ;  /* 0x0000000439317c23 */ /* 0x100fe2000801084f */
[----:B------:R-:W-:Y:S01]  /*2ba0*/  LOP3.LUT R25, R25, 0x1c0, RZ, 0xc0, !PT ;  /* 0x000001c019197812 */ /* 0x000fe200078ec0ff */
[----:B------:R-:W3:Y:S01]  /*2bb0*/  MUFU.EX2 R63, R63 ;  /* 0x0000003f003f7308 */ /* 0x000ee20000000800 */
[----:B0-----:R-:W-:Y:S01]  /*2bc0*/  F2FP.F16.F32.PACK_AB R29, R14, R7 ;  /* 0x000000070e1d723e */ /* 0x001fe200000000ff */
[--C-:B------:R-:W-:Y:S01]  /*2bd0*/  FFMA.FTZ R48, R60, UR4, -R79.reuse ;  /* 0x000000043c307c23 */ /* 0x100fe2000801084f */
[----:B------:R-:W-:Y:S01]  /*2be0*/  LOP3.LUT R44, R25, 0x8, R44, 0xf8, !PT ;  /* 0x00000008192c7812 */ /* 0x000fe200078ef82c */
[----:B------:R-:W-:Y:S01]  /*2bf0*/  FFMA.FTZ R61, R61, UR4, -R79 ;  /* 0x000000043d3d7c23 */ /* 0x000fe2000801084f */
[----:B------:R-:W-:Y:S01]  /*2c00*/  SHF.R.U32.HI R25, RZ, 0x3, R25 ;  /* 0x00000003ff197819 */ /* 0x000fe20000011619 */
[--C-:B------:R-:W-:Y:S01]  /*2c10*/  FFMA.FTZ R65, R65, UR4, -R79.reuse ;  /* 0x0000000441417c23 */ /* 0x100fe2000801084f */
[--C-:B------:R-:W-:Y:S01]  /*2c20*/  FFMA.FTZ R68, R68, UR4, -R79.reuse ;  /* 0x0000000444447c23 */ /* 0x100fe2000801084f */
[----:B------:R-:W0:Y:S01]  /*2c30*/  MUFU.EX2 R30, R30 ;  /* 0x0000001e001e7308 */ /* 0x000e220000000800 */
[----:B------:R-:W-:Y:S01]  /*2c40*/  LOP3.LUT R25, R44, R25, RZ, 0x3c, !PT ;  /* 0x000000192c197212 */ /* 0x000fe200078e3cff */
[--C-:B------:R-:W-:Y:S01]  /*2c50*/  FFMA.FTZ R44, R56, UR4, -R79.reuse ;  /* 0x00000004382c7c23 */ /* 0x100fe2000801084f */
[--C-:B------:R-:W-:Y:S01]  /*2c60*/  FFMA.FTZ R69, R69, UR4, -R79.reuse ;  /* 0x0000000445457c23 */ /* 0x100fe2000801084f */
[----:B------:R-:W-:Y:S01]  /*2c70*/  FFMA.FTZ R72, R72, UR4, -R79 ;  /* 0x0000000448487c23 */ /* 0x000fe2000801084f */
[----:B------:R-:W-:Y:S01]  /*2c80*/  IADD3 R45, R25, R40, R17 ;  /* 0x00000028192d7210 */ /* 0x000fe20007ffe011 */
[----:B------:R-:W-:Y:S01]  /*2c90*/  FADD.FTZ R17, R11, R18 ;  /* 0x000000120b117221 */ /* 0x000fe20000010000 */
[----:B------:R-:W-:Y:S01]  /*2ca0*/  FFMA.FTZ R40, R64, UR4, -R79 ;  /* 0x0000000440287c23 */ /* 0x000fe2000801084f */
[----:B------:R-:W4:Y:S01]  /*2cb0*/  MUFU.EX2 R33, R33 ;  /* 0x0000002100217308 */ /* 0x000f220000000800 */
[C---:B------:R-:W-:Y:S01]  /*2cc0*/  F2FP.F16.F32.PACK_AB R11, R8.reuse, R11 ;  /* 0x0000000b080b723e */ /* 0x040fe200000000ff */
[----:B------:R-:W-:Y:S01]  /*2cd0*/  FADD.FTZ R18, R8, R17 ;  /* 0x0000001108127221 */ /* 0x000fe20000010000 */
[----:B-1----:R-:W-:Y:S01]  /*2ce0*/  FADD.FTZ R17, R15, R24 ;  /* 0x000000180f117221 */ /* 0x002fe20000010000 */
[--C-:B------:R-:W-:Y:S01]  /*2cf0*/  FFMA.FTZ R73, R73, UR4, -R79.reuse ;  /* 0x0000000449497c23 */ /* 0x100fe2000801084f */
[----:B------:R-:W-:Y:S01]  /*2d00*/  FFMA.FTZ R76, R76, UR4, -R79 ;  /* 0x000000044c4c7c23 */ /* 0x000fe2000801084f */
[----:B------:R-:W-:Y:S01]  /*2d10*/  FADD.FTZ R25, R5, R18 ;  /* 0x0000001205197221 */ /* 0x000fe20000010000 */
[----:B--2---:R-:W-:Y:S01]  /*2d20*/  FADD.FTZ R18, R28, R17 ;  /* 0x000000111c127221 */ /* 0x004fe20000010000 */
[----:B------:R-:W1:Y:S01]  /*2d30*/  MUFU.EX2 R67, R67 ;  /* 0x0000004300437308 */ /* 0x000e620000000800 */
[----:B------:R-:W-:Y:S01]  /*2d40*/  FFMA.FTZ R77, R77, UR4, -R79 ;  /* 0x000000044d4d7c23 */ /* 0x000fe2000801084f */
[----:B------:R-:W-:Y:S01]  /*2d50*/  FADD.FTZ R52, R10, R25 ;  /* 0x000000190a347221 */ /* 0x000fe20000010000 */
[----:B---3--:R-:W-:Y:S01]  /*2d60*/  FADD.FTZ R17, R63, R18 ;  /* 0x000000123f117221 */ /* 0x008fe20000010000 */
[--C-:B------:R-:W-:Y:S01]  /*2d70*/  FFMA.FTZ R80, R80, UR4, -R79.reuse ;  /* 0x0000000450507c23 */ /* 0x100fe2000801084f */
[----:B------:R-:W-:Y:S01]  /*2d80*/  FFMA.FTZ R81, R81, UR4, -R79 ;  /* 0x0000000451517c23 */ /* 0x000fe2000801084f */
[----:B------:R-:W-:Y:S01]  /*2d90*/  FADD.FTZ R25, R27, R52 ;  /* 0x000000341b197221 */ /* 0x000fe20000010000 */
[----:B0-----:R-:W-:Y:S01]  /*2da0*/  FADD.FTZ R18, R30, R17 ;  /* 0x000000111e127221 */ /* 0x001fe20000010000 */
[----:B------:R-:W0:Y:S01]  /*2db0*/  MUFU.EX2 R74, R74 ;  /* 0x0000004a004a7308 */ /* 0x000e220000000800 */
[C---:B------:R-:W-:Y:S01]  /*2dc0*/  F2FP.F16.F32.PACK_AB R27, R12.reuse, R27 ;  /* 0x0000001b0c1b723e */ /* 0x040fe200000000ff */
[----:B------:R-:W-:Y:S01]  /*2dd0*/  FADD.FTZ R52, R12, R25 ;  /* 0x000000190c347221 */ /* 0x000fe20000010000 */
[----:B----4-:R-:W-:Y:S01]  /*2de0*/  FADD.FTZ R18, R33, R18 ;  /* 0x0000001221127221 */ /* 0x010fe20000010000 */
[----:B------:R-:W-:Y:S01]  /*2df0*/  F2FP.F16.F32.PACK_AB R25, R10, R5 ;  /* 0x000000050a19723e */ /* 0x000fe200000000ff */
[----:B------:R-:W-:Y:S01]  /*2e00*/  FFMA.FTZ R84, R84, UR4, -R79 ;  /* 0x0000000454547c23 */ /* 0x000fe2000801084f */
[----:B------:R-:W-:Y:S01]  /*2e10*/  FADD.FTZ R17, R7, R52 ;  /* 0x0000003407117221 */ /* 0x000fe20000010000 */
[----:B------:R-:W-:Y:S01]  /*2e20*/  F2FP.F16.F32.PACK_AB R8, R24, R15 ;  /* 0x0000000f1808723e */ /* 0x000fe200000000ff */
[----:B------:R-:W2:Y:S01]  /*2e30*/  MUFU.EX2 R70, R70 ;  /* 0x0000004600467308 */ /* 0x000ea20000000800 */
[----:B-1----:R-:W-:Y:S01]  /*2e40*/  FADD.FTZ R5, R67, R18 ;  /* 0x0000001243057221 */ /* 0x002fe20000010000 */
[----:B------:R-:W-:Y:S01]  /*2e50*/  FADD.FTZ R6, R14, R17 ;  /* 0x000000110e067221 */ /* 0x000fe20000010000 */
[----:B------:R-:W-:Y:S01]  /*2e60*/  F2FP.F16.F32.PACK_AB R10, R63, R28 ;  /* 0x0000001c3f0a723e */ /* 0x000fe200000000ff */
[----:B------:R-:W-:Y:S01]  /*2e70*/  FFMA.FTZ R79, R85, UR4, -R79 ;  /* 0x00000004554f7c23 */ /* 0x000fe2000801084f */
[----:B------:R-:W-:Y:S01]  /*2e80*/  LEA R18, R45, UR42, 0x1 ;  /* 0x0000002a2d127c11 */ /* 0x000fe2000f8e08ff */
[----:B------:R-:W-:Y:S01]  /*2e90*/  FADD.FTZ R17, R31, R6 ;  /* 0x000000061f117221 */ /* 0x000fe20000010000 */
[----:B------:R-:W-:Y:S01]  /*2ea0*/  IMAD.MOV.U32 R14, RZ, RZ, 0x40 ;  /* 0x00000040ff0e7424 */ /* 0x000fe200078e00ff */
[----:B------:R-:W1:Y:S01]  /*2eb0*/  MUFU.EX2 R75, R75 ;  /* 0x0000004b004b7308 */ /* 0x000e620000000800 */
[----:B0-----:R-:W-:Y:S01]  /*2ec0*/  FADD.FTZ R5, R74, R5 ;  /* 0x000000054a057221 */ /* 0x001fe20000010000 */
[----:B------:R-:W-:Y:S01]  /*2ed0*/  FADD.FTZ R12, R26, R17 ;  /* 0x000000111a0c7221 */ /* 0x000fe20000010000 */
[----:B------:R0:W-:Y:S01]  /*2ee0*/  STSM.16.M88.4 [R18+0x21800], R8 ;  /* 0x0218000812007844 */ /* 0x0001e20000000200 */
[----:B------:R-:W-:Y:S01]  /*2ef0*/  VIADD R15, R18, 0x21800 ;  /* 0x00021800120f7836 */ /* 0x000fe20000000000 */
[----:B------:R-:W-:Y:S01]  /*2f00*/  SEL R14, R14, 0xffffffc0, !P1 ;  /* 0xffffffc00e0e7807 */ /* 0x000fe20004800000 */
[----:B------:R-:W-:Y:S01]  /*2f10*/  FADD.FTZ R7, R13, R12 ;  /* 0x0000000c0d077221 */ /* 0x000fe20000010000 */
[----:B------:R-:W-:Y:S01]  /*2f20*/  VIADD R17, R18, 0x21820 ;  /* 0x0002182012117836 */ /* 0x000fe20000000000 */
[----:B------:R-:W3:Y:S01]  /*2f30*/  MUFU.EX2 R71, R71 ;  /* 0x0000004700477308 */ /* 0x000ee20000000800 */
[----:B--2---:R-:W-:Y:S01]  /*2f40*/  FADD.FTZ R6, R70, R5 ;  /* 0x0000000546067221 */ /* 0x004fe20000010000 */
[----:B------:R-:W-:Y:S01]  /*2f50*/  FADD.FTZ R12, R20, R7 ;  /* 0x00000007140c7221 */ /* 0x000fe20000010000 */
[C---:B------:R-:W-:Y:S01]  /*2f60*/  @P2 VIADD R17, R15.reuse, 0xffffffe0 ;  /* 0xffffffe00f112836 */ /* 0x040fe20000000000 */
[----:B------:R-:W-:Y:S01]  /*2f70*/  F2FP.F16.F32.PACK_AB R31, R26, R31 ;  /* 0x0000001f1a1f723e */ /* 0x000fe200000000ff */
[----:B------:R-:W-:-:S02]  /*2f80*/  IMAD.IADD R15, R15, 0x1, R14 ;  /* 0x000000010f0f7824 */ /* 0x000fc400078e020e */
[----:B------:R-:W-:Y:S01]  /*2f90*/  FADD.FTZ R7, R35, R12 ;  /* 0x0000000c23077221 */ /* 0x000fe20000010000 */
[----:B------:R-:W-:Y:S01]  /*2fa0*/  F2FP.F16.F32.PACK_AB R24, R33, R30 ;  /* 0x0000001e2118723e */ /* 0x000fe200000000ff */
[----:B------:R-:W2:Y:S01]  /*2fb0*/  MUFU.EX2 R78, R78 ;  /* 0x0000004e004e7308 */ /* 0x000ea20000000800 */
[C---:B-1----:R-:W-:Y:S01]  /*2fc0*/  FADD.FTZ R6, R75.reuse, R6 ;  /* 0x000000064b067221 */ /* 0x042fe20000010000 */
[----:B------:R-:W-:Y:S01]  /*2fd0*/  FADD.FTZ R12, R34, R7 ;  /* 0x00000007220c7221 */ /* 0x000fe20000010000 */
[----:B------:R-:W-:Y:S02]  /*2fe0*/  F2FP.F16.F32.PACK_AB R26, R74, R67 ;  /* 0x000000434a1a723e */ /* 0x000fe400000000ff */
[----:B------:R-:W-:Y:S01]  /*2ff0*/  F2FP.F16.F32.PACK_AB R28, R75, R70 ;  /* 0x000000464b1c723e */ /* 0x000fe200000000ff */
[----:B------:R-:W-:Y:S01]  /*3000*/  FADD.FTZ R7, R21, R12 ;  /* 0x0000000c15077221 */ /* 0x000fe20000010000 */
[----:B------:R-:W-:Y:S01]  /*3010*/  F2FP.F16.F32.PACK_AB R35, R34, R35 ;  /* 0x000000232223723e */ /* 0x000fe200000000ff */
[----:B------:R-:W1:Y:S01]  /*3020*/  MUFU.EX2 R32, R32 ;  /* 0x0000002000207308 */ /* 0x000e620000000800 */
[----:B---3--:R-:W-:Y:S01]  /*3030*/  FADD.FTZ R5, R71, R6 ;  /* 0x0000000647057221 */ /* 0x008fe20000010000 */
[----:B------:R-:W-:Y:S01]  /*3040*/  FADD.FTZ R12, R46, R7 ;  /* 0x000000072e0c7221 */ /* 0x000fe20000010000 */
[----:B------:R-:W-:Y:S01]  /*3050*/  F2FP.F16.F32.PACK_AB R33, R20, R13 ;  /* 0x0000000d1421723e */ /* 0x000fe200000000ff */
[----:B------:R3:W-:Y:S01]  /*3060*/  STSM.16.M88.4 [R17], R24 ;  /* 0x0000001811007844 */ /* 0x0007e20000000200 */
[----:B------:R-:W-:Y:S01]  /*3070*/  F2FP.F16.F32.PACK_AB R45, R46, R21 ;  /* 0x000000152e2d723e */ /* 0x000fe200000000ff */
[----:B------:R-:W-:Y:S01]  /*3080*/  FADD.FTZ R7, R47, R12 ;  /* 0x0000000c2f077221 */ /* 0x000fe20000010000 */
[----:B------:R-:W-:Y:S01]  /*3090*/  IADD3 R14, R14, R17, RZ ;  /* 0x000000110e0e7210 */ /* 0x000fe20007ffe0ff */
[----:B------:R-:W4:Y:S01]  /*30a0*/  MUFU.EX2 R37, R37 ;  /* 0x0000002500257308 */ /* 0x000f220000000800 */
[----:B--2---:R-:W-:Y:S01]  /*30b0*/  FADD.FTZ R5, R78, R5 ;  /* 0x000000054e057221 */ /* 0x004fe20000010000 */
[----:B------:R-:W-:Y:S01]  /*30c0*/  FADD.FTZ R12, R54, R7 ;  /* 0x00000007360c7221 */ /* 0x000fe20000010000 */
[----:B------:R-:W-:-:S02]  /*30d0*/  F2FP.F16.F32.PACK_AB R30, R78, R71 ;  /* 0x000000474e1e723e */ /* 0x000fc400000000ff */
[----:B------:R-:W-:Y:S01]  /*30e0*/  F2FP.F16.F32.PACK_AB R47, R54, R47 ;  /* 0x0000002f362f723e */ /* 0x000fe200000000ff */
[----:B------:R-:W-:Y:S01]  /*30f0*/  FADD.FTZ R7, R23, R12 ;  /* 0x0000000c17077221 */ /* 0x000fe20000010000 */
[----:B------:R-:W-:Y:S01]  /*3100*/  PLOP3.LUT P1, PT, PT, PT, UP0, 0x80, 0x0 ;  /* 0x000000000000781c */ /* 0x000fe20003f2f008 */
[----:B------:R-:W2:Y:S01]  /*3110*/  MUFU.EX2 R36, R36 ;  /* 0x0000002400247308 */ /* 0x000ea20000000800 */
[----:B-1----:R-:W-:Y:S01]  /*3120*/  FADD.FTZ R6, R32, R5 ;  /* 0x0000000520067221 */ /* 0x002fe20000010000 */
[----:B------:R1:W-:Y:S06]  /*3130*/  STSM.16.M88.4 [R15], R28 ;  /* 0x0000001c0f007844 */ /* 0x0003ec0000000200 */
[----:B------:R-:W5:Y:S01]  /*3140*/  MUFU.EX2 R41, R41 ;  /* 0x0000002900297308 */ /* 0x000f620000000800 */
[C---:B----4-:R-:W-:Y:S01]  /*3150*/  FADD.FTZ R5, R37.reuse, R6 ;  /* 0x0000000625057221 */ /* 0x050fe20000010000 */
[----:B------:R-:W-:-:S06]  /*3160*/  F2FP.F16.F32.PACK_AB R32, R37, R32 ;  /* 0x000000202520723e */ /* 0x000fcc00000000ff */
[----:B------:R-:W4:Y:S01]  /*3170*/  MUFU.EX2 R44, R44 ;  /* 0x0000002c002c7308 */ /* 0x000f220000000800 */
[----:B--2---:R-:W-:-:S07]  /*3180*/  FADD.FTZ R6, R36, R5 ;  /* 0x0000000524067221 */ /* 0x004fce0000010000 */
[----:B------:R-:W2:Y:S01]  /*3190*/  MUFU.EX2 R49, R49 ;  /* 0x0000003100317308 */ /* 0x000ea20000000800 */
[C---:B-----5:R-:W-:Y:S01]  /*31a0*/  FADD.FTZ R5, R41.reuse, R6 ;  /* 0x0000000629057221 */ /* 0x060fe20000010000 */
[----:B------:R-:W-:-:S05]  /*31b0*/  F2FP.F16.F32.PACK_AB R34, R41, R36 ;  /* 0x000000242922723e */ /* 0x000fca00000000ff */
[----:B------:R1:W-:Y:S01]  /*31c0*/  STSM.16.M88.4 [R14], R32 ;  /* 0x000000200e007844 */ /* 0x0003e20000000200 */
[----:B------:R-:W5:Y:S01]  /*31d0*/  MUFU.EX2 R42, R42 ;  /* 0x0000002a002a7308 */ /* 0x000f620000000800 */
[----:B----4-:R-:W-:-:S07]  /*31e0*/  FADD.FTZ R6, R44, R5 ;  /* 0x000000052c067221 */ /* 0x010fce0000010000 */
[----:B------:R-:W4:Y:S01]  /*31f0*/  MUFU.EX2 R48, R48 ;  /* 0x0000003000307308 */ /* 0x000f220000000800 */
[C---:B--2---:R-:W-:Y:S01]  /*3200*/  FADD.FTZ R5, R49.reuse, R6 ;  /* 0x0000000631057221 */ /* 0x044fe20000010000 */
[----:B------:R-:W-:-:S06]  /*3210*/  F2FP.F16.F32.PACK_AB R44, R49, R44 ;  /* 0x0000002c312c723e */ /* 0x000fcc00000000ff */
[----:B------:R-:W0:Y:S01]  /*3220*/  MUFU.EX2 R38, R38 ;  /* 0x0000002600267308 */ /* 0x000e220000000800 */
[C---:B-----5:R-:W-:Y:S01]  /*3230*/  FADD.FTZ R7, R42.reuse, R7 ;  /* 0x000000072a077221 */ /* 0x060fe20000010000 */
[----:B------:R-:W-:-:S06]  /*3240*/  F2FP.F16.F32.PACK_AB R37, R42, R23 ;  /* 0x000000172a25723e */ /* 0x000fcc00000000ff */
[----:B------:R-:W2:Y:S01]  /*3250*/  MUFU.EX2 R61, R61 ;  /* 0x0000003d003d7308 */ /* 0x000ea20000000800 */
[----:B----4-:R-:W-:-:S07]  /*3260*/  FADD.FTZ R6, R48, R5 ;  /* 0x0000000530067221 */ /* 0x010fce0000010000 */
[----:B------:R-:W4:Y:S01]  /*3270*/  MUFU.EX2 R39, R39 ;  /* 0x0000002700277308 */ /* 0x000f220000000800 */
[----:B0-----:R-:W-:-:S07]  /*3280*/  FADD.FTZ R8, R38, R7 ;  /* 0x0000000726087221 */ /* 0x001fce0000010000 */
[----:B------:R-:W0:Y:S01]  /*3290*/  MUFU.EX2 R40, R40 ;  /* 0x0000002800287308 */ /* 0x000e220000000800 */
[C---:B--2---:R-:W-:Y:S01]  /*32a0*/  FADD.FTZ R5, R61.reuse, R6 ;  /* 0x000000063d057221 */ /* 0x044fe20000010000 */
[----:B------:R-:W-:-:S05]  /*32b0*/  F2FP.F16.F32.PACK_AB R46, R61, R48 ;  /* 0x000000303d2e723e */ /* 0x000fca00000000ff */
[----:B------:R1:W-:Y:S01]  /*32c0*/  STSM.16.M88.4 [R18+0x27800], R44 ;  /* 0x0278002c12007844 */ /* 0x0003e20000000200 */
[----:B------:R-:W2:Y:S01]  /*32d0*/  MUFU.EX2 R43, R43 ;  /* 0x0000002b002b7308 */ /* 0x000ea20000000800 */
[C---:B----4-:R-:W-:Y:S01]  /*32e0*/  FADD.FTZ R8, R39.reuse, R8 ;  /* 0x0000000827087221 */ /* 0x050fe20000010000 */
[----:B------:R-:W-:-:S06]  /*32f0*/  F2FP.F16.F32.PACK_AB R39, R39, R38 ;  /* 0x000000262727723e */ /* 0x000fcc00000000ff */
[----:B------:R-:W4:Y:S01]  /*3300*/  MUFU.EX2 R65, R65 ;  /* 0x0000004100417308 */ /* 0x000f220000000800 */
[----:B0-----:R-:W-:-:S07]  /*3310*/  FADD.FTZ R6, R40, R5 ;  /* 0x0000000528067221 */ /* 0x001fce0000010000 */
[----:B------:R-:W0:Y:S01]  /*3320*/  MUFU.EX2 R50, R50 ;  /* 0x0000003200327308 */ /* 0x000e220000000800 */
[----:B--2---:R-:W-:-:S07]  /*3330*/  FADD.FTZ R7, R43, R8 ;  /* 0x000000082b077221 */ /* 0x004fce0000010000 */
[----:B------:R-:W2:Y:S01]  /*3340*/  MUFU.EX2 R68, R68 ;  /* 0x0000004400447308 */ /* 0x000ea20000000800 */
[C---:B----4-:R-:W-:Y:S01]  /*3350*/  FADD.FTZ R5, R65.reuse, R6 ;  /* 0x0000000641057221 */ /* 0x050fe20000010000 */
[----:B------:R-:W-:-:S06]  /*3360*/  F2FP.F16.F32.PACK_AB R36, R65, R40 ;  /* 0x000000284124723e */ /* 0x000fcc00000000ff */
[----:B------:R-:W4:Y:S01]  /*3370*/  MUFU.EX2 R51, R51 ;  /* 0x0000003300337308 */ /* 0x000f220000000800 */
[C---:B0-----:R-:W-:Y:S01]  /*3380*/  FADD.FTZ R8, R50.reuse, R7 ;  /* 0x0000000732087221 */ /* 0x041fe20000010000 */
[----:B------:R-:W-:-:S06]  /*3390*/  F2FP.F16.F32.PACK_AB R49, R50, R43 ;  /* 0x0000002b3231723e */ /* 0x000fcc00000000ff */
[----:B------:R-:W0:Y:S01]  /*33a0*/  MUFU.EX2 R69, R69 ;  /* 0x0000004500457308 */ /* 0x000e220000000800 */
[----:B--2---:R-:W-:-:S07]  /*33b0*/  FADD.FTZ R6, R68, R5 ;  /* 0x0000000544067221 */ /* 0x004fce0000010000 */
[----:B------:R-:W2:Y:S01]  /*33c0*/  MUFU.EX2 R58, R58 ;  /* 0x0000003a003a7308 */ /* 0x000ea20000000800 */
[----:B----4-:R-:W-:-:S07]  /*33d0*/  FADD.FTZ R7, R51, R8 ;  /* 0x0000000833077221 */ /* 0x010fce0000010000 */
[----:B------:R-:W4:Y:S01]  /*33e0*/  MUFU.EX2 R72, R72 ;  /* 0x0000004800487308 */ /* 0x000f220000000800 */
[C---:B0-----:R-:W-:Y:S01]  /*33f0*/  F2FP.F16.F32.PACK_AB R38, R69.reuse, R68 ;  /* 0x000000444526723e */ /* 0x041fe200000000ff */
[----:B------:R-:W-:-:S04]  /*3400*/  FADD.FTZ R5, R69, R6 ;  /* 0x0000000645057221 */ /* 0x000fc80000010000 */
[----:B------:R1:W-:Y:S02]  /*3410*/  STSM.16.M88.4 [R17+0x6000], R36 ;  /* 0x0060002411007844 */ /* 0x0003e40000000200 */
[----:B------:R-:W0:Y:S01]  /*3420*/  MUFU.EX2 R73, R73 ;  /* 0x0000004900497308 */ /* 0x000e220000000800 */
[C---:B--2---:R-:W-:Y:S01]  /*3430*/  F2FP.F16.F32.PACK_AB R51, R58.reuse, R51 ;  /* 0x000000333a33723e */ /* 0x044fe200000000ff */
[----:B------:R-:W-:-:S06]  /*3440*/  FADD.FTZ R8, R58, R7 ;  /* 0x000000073a087221 */ /* 0x000fcc0000010000 */
[----:B------:R-:W2:Y:S01]  /*3450*/  MUFU.EX2 R76, R76 ;  /* 0x0000004c004c7308 */ /* 0x000ea20000000800 */
[----:B----4-:R-:W-:-:S07]  /*3460*/  FADD.FTZ R6, R72, R5 ;  /* 0x0000000548067221 */ /* 0x010fce0000010000 */
[----:B------:R-:W4:Y:S01]  /*3470*/  MUFU.EX2 R77, R77 ;  /* 0x0000004d004d7308 */ /* 0x000f220000000800 */
[C---:B0-----:R-:W-:Y:S01]  /*3480*/  F2FP.F16.F32.PACK_AB R48, R73.reuse, R72 ;  /* 0x000000484930723e */ /* 0x041fe200000000ff */
[----:B------:R-:W-:-:S06]  /*3490*/  FADD.FTZ R5, R73, R6 ;  /* 0x0000000649057221 */ /* 0x000fcc0000010000 */
[----:B------:R-:W0:Y:S01]  /*34a0*/  MUFU.EX2 R59, R59 ;  /* 0x0000003b003b7308 */ /* 0x000e220000000800 */
[----:B--2---:R-:W-:-:S07]  /*34b0*/  FADD.FTZ R6, R76, R5 ;  /* 0x000000054c067221 */ /* 0x004fce0000010000 */
[----:B------:R-:W3:Y:S01]  /*34c0*/  MUFU.EX2 R66, R66 ;  /* 0x0000004200427308 */ /* 0x000ee20000000800 */
[C---:B----4-:R-:W-:Y:S01]  /*34d0*/  F2FP.F16.F32.PACK_AB R50, R77.reuse, R76 ;  /* 0x0000004c4d32723e */ /* 0x050fe200000000ff */
[----:B------:R-:W-:-:S04]  /*34e0*/  FADD.FTZ R5, R77, R6 ;  /* 0x000000064d057221 */ /* 0x000fc80000010000 */
[----:B------:R1:W-:Y:S02]  /*34f0*/  STSM.16.M88.4 [R15+0x6000], R48 ;  /* 0x006000300f007844 */ /* 0x0003e40000000200 */
[----:B------:R-:W-:Y:S01]  /*3500*/  MUFU.EX2 R55, R55 ;  /* 0x0000003700377308 */ /* 0x000fe20000000800 */
[----:B0-----:R-:W-:-:S07]  /*3510*/  FADD.FTZ R7, R59, R8 ;  /* 0x000000083b077221 */ /* 0x001fce0000010000 */
[----:B------:R-:W0:Y:S01]  /*3520*/  MUFU.EX2 R62, R62 ;  /* 0x0000003e003e7308 */ /* 0x000e220000000800 */
[C---:B---3--:R-:W-:Y:S01]  /*3530*/  F2FP.F16.F32.PACK_AB R25, R66.reuse, R59 ;  /* 0x0000003b4219723e */ /* 0x048fe200000000ff */
[----:B------:R-:W-:-:S06]  /*3540*/  FADD.FTZ R8, R66, R7 ;  /* 0x0000000742087221 */ /* 0x000fcc0000010000 */
[----:B------:R-:W2:Y:S08]  /*3550*/  MUFU.EX2 R80, R80 ;  /* 0x0000005000507308 */ /* 0x000eb00000000800 */
[----:B------:R-:W3:Y:S01]  /*3560*/  MUFU.EX2 R81, R81 ;  /* 0x0000005100517308 */ /* 0x000ee20000000800 */
[----:B0-----:R-:W-:Y:S01]  /*3570*/  F2FP.F16.F32.PACK_AB R27, R62, R55 ;  /* 0x000000373e1b723e */ /* 0x001fe200000000ff */
[----:B------:R-:W-:-:S04]  /*3580*/  FADD.FTZ R55, R55, R8 ;  /* 0x0000000837377221 */ /* 0x000fc80000010000 */
[----:B------:R-:W-:Y:S02]  /*3590*/  FADD.FTZ R12, R62, R55 ;  /* 0x000000373e0c7221 */ /* 0x000fe40000010000 */
[----:B------:R-:W-:Y:S01]  /*35a0*/  MUFU.EX2 R84, R84 ;  /* 0x0000005400547308 */ /* 0x000fe20000000800 */
[----:B--2---:R-:W-:-:S07]  /*35b0*/  FADD.FTZ R6, R80, R5 ;  /* 0x0000000550067221 */ /* 0x004fce0000010000 */
[----:B------:R-:W0:Y:S01]  /*35c0*/  MUFU.EX2 R79, R79 ;  /* 0x0000004f004f7308 */ /* 0x000e220000000800 */
[C---:B---3--:R-:W-:Y:S01]  /*35d0*/  F2FP.F16.F32.PACK_AB R24, R81.reuse, R80 ;  /* 0x000000505118723e */ /* 0x048fe200000000ff */
[----:B------:R-:W-:Y:S01]  /*35e0*/  FADD.FTZ R5, R81, R6 ;  /* 0x0000000651057221 */ /* 0x000fe20000010000 */
[----:B0-----:R-:W-:-:S03]  /*35f0*/  F2FP.F16.F32.PACK_AB R26, R79, R84 ;  /* 0x000000544f1a723e */ /* 0x001fc600000000ff */
[----:B------:R-:W-:Y:S02]  /*3600*/  FADD.FTZ R84, R84, R5 ;  /* 0x0000000554547221 */ /* 0x000fe40000010000 */
[----:B------:R1:W-:Y:S02]  /*3610*/  STSM.16.M88.4 [R14+0x6000], R24 ;  /* 0x006000180e007844 */ /* 0x0003e40000000200 */
[----:B------:R-:W-:Y:S01]  /*3620*/  FADD.FTZ R13, R79, R84 ;  /* 0x000000544f0d7221 */ /* 0x000fe20000010000 */
[----:B------:R0:W-:Y:S06]  /*3630*/  MEMBAR.ALL.CTA ;  /* 0x0000000000007992 */ /* 0x0001ec0000008000 */
[----:B0-----:R-:W0:Y:S02]  /*3640*/  FENCE.VIEW.ASYNC.S ;  /* 0x00000000000073c6 */ /* 0x001e240000000000 */
[----:B0-----:R-:W-:Y:S01]  /*3650*/  NOP ;  /* 0x0000000000007918 */ /* 0x001fe20000000000 */
[----:B------:R-:W-:Y:S05]  /*3660*/  @!P1 BRA `(.L_x_10041) ;  /* 0x0000002000a89947 */ /* 0x000fea0003800000 */
[----:B------:R-:W-:Y:S01]  /*3670*/  IMAD.MOV.U32 R9, RZ, RZ, R4 ;  /* 0x000000ffff097224 */ /* 0x000fe200078e0004 */
[----:B------:R-:W-:Y:S01]  /*3680*/  MOV R5, R19 ;  /* 0x0000001300057202 */ /* 0x000fe20000000f00 */
[----:B------:R-:W-:Y:S01]  /*3690*/  VIADD R7, R17, 0x6000 ;  /* 0x0000600011077836 */ /* 0x000fe20000000000 */
        /* <DEDUP_REMOVED lines=25> */
[----:B------:R-:W-:Y:S01]  /*3830*/  UMOV UR7, URZ ;  /* 0x0000003f00077c82 */ /* 0x000fe20008000000 */
[----:B------:R-:W-:-:S05]  /*3840*/  ULDC UR4, c[0x0][0x988] ;  /* 0x0002620000047ab9 */ /* 0x000fca0000000800 */
.L_x_10052:
[----:B------:R-:W-:Y:S01]  /*3850*/  ISETP.NE.AND P2, PT, RZ, UR41, PT ;  /* 0x00000029ff007c0c */ /* 0x000fe2000bf45270 */
[----:B------:R-:W-:-:S04]  /*3860*/  UISETP.NE.AND UP0, UPT, UR7, 0x1, UPT ;  /* 0x000000010700788c */ /* 0x000fc8000bf05270 */
[----:B------:R-:W-:-:S04]  /*3870*/  USEL UR32, URZ, 0x1, UP0 ;  /* 0x000000013f207887 */ /* 0x000fc80008000000 */
[----:B------:R-:W-:-:S04]  /*3880*/  ULOP3.LUT UR32, UR34, UR32, URZ, 0x3c, !UPT ;  /* 0x0000002022207292 */ /* 0x000fc8000f8e3c3f */
[----:B------:R-:W-:Y:S08]  /*3890*/  @P2 BRA `(.L_x_10042) ;  /* 0x0000000000382947 */ /* 0x000ff00003800000 */
[----:B------:R-:W-:Y:S05]  /*38a0*/  @!P0 BRA `(.L_x_10043) ;  /* 0x0000000000048947 */ /* 0x000fea0003800000 */
[----:B------:R-:W-:Y:S01]  /*38b0*/  BPT.TRAP 0x1 ;  /* 0x000000040000795c */ /* 0x000fe20000300000 */
.L_x_10043:
[----:B------:R-:W-:Y:S01]  /*38c0*/  UIADD3 UR10, UR7, 0x1, URZ ;  /* 0x00000001070a7890 */ /* 0x000fe2000fffe03f */
[----:B------:R-:W-:-:S03]  /*38d0*/  IMAD.U32 R0, RZ, RZ, UR32 ;  /* 0x00000020ff007e24 */ /* 0x000fc6000f8e00ff */
[----:B------:R-:W-:Y:S02]  /*38e0*/  UISETP.NE.AND UP0, UPT, UR10, 0x2, UPT ;  /* 0x000000020a00788c */ /* 0x000fe4000bf05270 */
[----:B------:R-:W-:Y:S02]  /*38f0*/  SHF.L.U32 R0, R0, 0x1f, RZ ;  /* 0x0000001f00007819 */ /* 0x000fe400000006ff */
[----:B------:R-:W-:-:S04]  /*3900*/  USEL UR10, UR10, URZ, UP0 ;  /* 0x0000003f0a0a7287 */ /* 0x000fc80008000000 */
[----:B------:R-:W-:-:S09]  /*3910*/  ULEA UR10, UR10, UR42, 0x3 ;  /* 0x0000002a0a0a7291 */ /* 0x000fd2000f8e183f */
[----:B------:R0:W2:Y:S01]  /*3920*/  SYNCS.PHASECHK.TRANS64.TRYWAIT P1, [UR10+0x2d830], R0 ;  /* 0x02d83000ff0075a7 */ /* 0x0000a2000802014a */
[----:B------:R-:W-:Y:S05]  /*3930*/  @!P0 BRA `(.L_x_10044) ;  /* 0x0000000000048947 */ /* 0x000fea0003800000 */
[----:B------:R-:W-:Y:S01]  /*3940*/  BPT.TRAP 0x1 ;  /* 0x000000040000795c */ /* 0x000fe20000300000 */
.L_x_10044:
[----:B--2---:R-:W-:Y:S05]  /*3950*/  @P1 BRA `(.L_x_10042) ;  /* 0x0000000000081947 */ /* 0x004fea0003800000 */
[----:B------:R-:W2:Y:S02]  /*3960*/  SYNCS.PHASECHK.TRANS64.TRYWAIT P1, [UR10+0x2d830], R0 ;  /* 0x02d83000ff0075a7 */ /* 0x000ea4000802014a */
[----:B--2---:R-:W-:Y:S05]  /*3970*/  @!P1 BRA `(.L_x_10045) ;  /* 0x0000007800909947 */ /* 0x004fea0003800000 */
.L_x_10042:
[----:B0-2---:R-:W-:Y:S01]  /*3980*/  VIADD R0, R16, 0x8 ;  /* 0x0000000810007836 */ /* 0x005fe20000000000 */
        /* <DEDUP_REMOVED lines=9> */
[----:B------:R-:W-:Y:S01]  /*3a20*/  UIMAD UR30, UR35, 0x600, UR6 ;  /* 0x00000600231e78a4 */ /* 0x000fe2000f8e0206 */
[----:B------:R-:W-:Y:S01]  /*3a30*/  UMOV UR19, 0x80000020 ;  /* 0x8000002000137882 */ /* 0x000fe20000000000 */
[----:B------:R-:W-:Y:S02]  /*3a40*/  UMOV UR23, 0x80000020 ;  /* 0x8000002000177882 */ /* 0x000fe40000000000 */
[----:B------:R-:W-:Y:S01]  /*3a50*/  UIADD3 UR10, UR30, 0x2, URZ ;  /* 0x000000021e0a7890 */ /* 0x000fe2000fffe03f */
[----:B0-----:R-:W-:Y:S01]  /*3a60*/  IMAD.U32 R0, RZ, RZ, UR35 ;  /* 0x00000023ff007e24 */ /* 0x001fe2000f8e00ff */
[----:B------:R-:W-:-:S02]  /*3a70*/  UIADD3 UR14, UR30, 0x200, URZ ;  /* 0x000002001e0e7890 */ /* 0x000fc4000fffe03f */
[----:B------:R-:W-:Y:S02]  /*3a80*/  UIADD3 UR18, UR30, 0x202, URZ ;  /* 0x000002021e127890 */ /* 0x000fe4000fffe03f */
[----:B------:R-:W-:Y:S02]  /*3a90*/  UIADD3 UR22, UR30, 0x400, URZ ;  /* 0x000004001e167890 */ /* 0x000fe4000fffe03f */
[----:B------:R-:W-:Y:S01]  /*3aa0*/  UIADD3 UR26, UR30, 0x402, URZ ;  /* 0x000004021e1a7890 */ /* 0x000fe2000fffe03f */
[----:B------:R-:W-:Y:S01]  /*3ab0*/  UMOV UR27, 0x80000020 ;  /* 0x80000020001b7882 */ /* 0x000fe20000000000 */
[----:B-1----:R-:W-:-:S06]  /*3ac0*/  WARPGROUP.ARRIVE ;  /* 0x00000000000079c5 */ /* 0x002fcc0000000000 */
        /* <DEDUP_REMOVED lines=20> */
.L_x_10047:
[----:B------:R-:W-:Y:S01]  /*3c10*/  ULEA UR10, UR7, UR42, 0x3 ;  /* 0x0000002a070a7291 */ /* 0x000fe2000f8e183f */
[----:B------:R-:W-:-:S05]  /*3c20*/  IMAD.U32 R4, RZ, RZ, UR34 ;  /* 0x00000022ff047e24 */ /* 0x000fca000f8e00ff */
[----:B------:R-:W-:-:S04]  /*3c30*/  SHF.L.U32 R4, R4, 0x1f, RZ ;  /* 0x0000001f04047819 */ /* 0x000fc800000006ff */
[----:B------:R0:W1:Y:S01]  /*3c40*/  SYNCS.PHASECHK.TRANS64.TRYWAIT P1, [UR10+0x2d850], R4 ;  /* 0x02d85004ff0075a7 */ /* 0x000062000802014a */
[----:B------:R-:W-:Y:S05]  /*3c50*/  @!P0 BRA `(.L_x_10048) ;  /* 0x0000000000048947 */ /* 0x000fea0003800000 */
[----:B------:R-:W-:Y:S01]  /*3c60*/  BPT.TRAP 0x1 ;  /* 0x000000040000795c */ /* 0x000fe20000300000 */
.L_x_10048:
[----:B-1----:R-:W-:Y:S05]  /*3c70*/  @P1 BRA `(.L_x_10046) ;  /* 0x0000000000081947 */ /* 0x002fea0003800000 */
[----:B------:R-:W1:Y:S02]  /*3c80*/  SYNCS.PHASECHK.TRANS64.TRYWAIT P1, [UR10+0x2d850], R4 ;  /* 0x02d85004ff0075a7 */ /* 0x000e64000802014a */
[----:B-1----:R-:W-:Y:S05]  /*3c90*/  @!P1 BRA `(.L_x_10049) ;  /* 0x0000007400e09947 */ /* 0x002fea0003800000 */
.L_x_10046:
[----:B------:R-:W-:Y:S01]  /*3ca0*/  UIADD3 UR10, UR42, 0x400, URZ ;  /* 0x000004002a0a7890 */ /* 0x000fe2000fffe03f */
[----:B------:R-:W-:Y:S01]  /*3cb0*/  WARPGROUP.ARRIVE ;  /* 0x00000000000079c5 */ /* 0x000fe20000000000 */
[----:B------:R-:W-:Y:S01]  /*3cc0*/  ULOP3.LUT UR11, UR43, 0x10000, URZ, 0xfc, !UPT ;  /* 0x000100002b0b7892 */ /* 0x000fe2000f8efc3f */
[----:B01----:R-:W-:Y:S01]  /*3cd0*/  VIADD R4, R16, 0x9 ;  /* 0x0000000910047836 */ /* 0x003fe20000000000 */
[----:B------:R-:W-:Y:S01]  /*3ce0*/  USHF.R.U32.HI UR10, URZ, 0x4, UR10 ;  /* 0x000000043f0a7899 */ /* 0x000fe2000801160a */
[----:B------:R-:W-:Y:S01]  /*3cf0*/  ISETP.GE.U32.AND P1, PT, R22, 0x180, PT ;  /* 0x000001801600780c */ /* 0x000fe20003f26070 */
[----:B------:R-:W-:Y:S01]  /*3d00*/  UMOV UR29, 0x40000040 ;  /* 0x40000040001d7882 */ /* 0x000fe20000000000 */
[----:B------:R-:W-:Y:S01]  /*3d10*/  UMOV UR31, 0x80000020 ;  /* 0x80000020001f7882 */ /* 0x000fe20000000000 */
[----:B------:R-:W-:Y:S01]  /*3d20*/  ULOP3.LUT UR10, UR10, 0x3fff, URZ, 0xc0, !UPT ;  /* 0x00003fff0a0a7892 */ /* 0x000fe2000f8ec03f */
[----:B------:R-:W-:Y:S01]  /*3d30*/  SEL R4, R4, 0x9, !P1 ;  /* 0x0000000904047807 */ /* 0x000fe20004800000 */
[----:B------:R-:W-:-:S02]  /*3d40*/  UMOV UR28, UR11 ;  /* 0x0000000b001c7c82 */ /* 0x000fc40008000000 */
[----:B------:R-:W-:-:S04]  /*3d50*/  ULOP3.LUT UR10, UR10, 0x2000000, URZ, 0xfc, !UPT ;  /* 0x020000000a0a7892 */ /* 0x000fc8000f8efc3f */
[----:B------:R-:W-:-:S07]  /*3d60*/  UIMAD UR10, UR7, 0x600, UR10 ;  /* 0x00000600070a78a4 */ /* 0x000fce000f8e020a */
[----:B------:R-:W-:Y:S02]  /*3d70*/  UMOV UR30, UR10 ;  /* 0x0000000a001e7c82 */ /* 0x000fe40008000000 */
[----:B------:R-:W-:Y:S01]  /*3d80*/  HGMMA.64x96x16.F32 R88, gdesc[UR28].tnspB, R88, gsb0 ;  /* 0x416000001c5879f0 */ /* 0x000fe20008000858 */
[----:B------:R-:W-:Y:S02]  /*3d90*/  UIADD3 UR28, UR11, 0x2, URZ ;  /* 0x000000020b1c7890 */ /* 0x000fe4000fffe03f */
[----:B------:R-:W-:Y:S01]  /*3da0*/  UIADD3 UR30, UR10, 0x40, URZ ;  /* 0x000000400a1e7890 */ /* 0x000fe2000fffe03f */
[----:B------:R-:W-:Y:S01]  /*3db0*/  UMOV UR29, 0x40000040 ;  /* 0x40000040001d7882 */ /* 0x000fe20000000000 */
[----:B------:R-:W-:Y:S01]  /*3dc0*/  UMOV UR31, 0x80000020 ;  /* 0x80000020001f7882 */ /* 0x000fe20000000000 */
[----:B------:R-:W-:Y:S02]  /*3dd0*/  WARPGROUP.DEPBAR.LE gsb0, 0x0 ;  /* 0x00008000000079c5 */ /* 0x000fe40000010000 */
[----:B------:R-:W-:-:S06]  /*3de0*/  WARPGROUP.ARRIVE ;  /* 0x00000000000079c5 */ /* 0x000fcc0000000000 */
        /* <DEDUP_REMOVED lines=42> */
[----:B------:R-:W-:Y:S03]  /*4090*/  HGMMA.64x96x16.F32 R88, gdesc[UR28].tnspB, R88, gsb0 ;  /* 0x416000001c5879f0 */ /* 0x000fe60008000858 */
[----:B------:R-:W-:Y:S02]  /*40a0*/  WARPGROUP.DEPBAR.LE gsb0, 0x0 ;  /* 0x00008000000079c5 */ /* 0x000fe40000010000 */
[----:B------:R0:W-:Y:S06]  /*40b0*/  BAR.ARV R4, 0x100 ;  /* 0x000400040000751d */ /* 0x0001ec0000002000 */
[----:B------:R-:W-:Y:S05]  /*40c0*/  @!P0 BRA `(.L_x_10050) ;  /* 0x0000000000048947 */ /* 0x000fea0003800000 */
[----:B------:R-:W-:Y:S01]  /*40d0*/  BPT.TRAP 0x1 ;  /* 0x000000040000795c */ /* 0x000fe20000300000 */
.L_x_10050:
[----:B0-----:R-:W-:Y:S02]  /*40e0*/  FMNMX.FTZ R4, R24, R5, !PT ;  /* 0x0000000518047209 */ /* 0x001fe40007810000 */
        /* <DEDUP_REMOVED lines=71> */
[----:B------:R-:W0:Y:S03]  /*4560*/  SHFL.BFLY PT, R4, R11, 0x1, 0x1f ;  /* 0x0c201f000b047f89 */ /* 0x000e2600000e0000 */
[----:B------:R-:W-:Y:S01]  /*4570*/  SYNCS.ARRIVE.TRANS64.RED.A1T0 RZ, [UR10], RZ ;  /* 0x000000ffffff79a7 */ /* 0x000fe2000810040a */
[----:B------:R-:W1:Y:S01]  /*4580*/  SHFL.BFLY PT, R21, R10, 0x1, 0x1f ;  /* 0x0c201f000a157f89 */ /* 0x000e6200000e0000 */
[----:B0-----:R-:W-:Y:S02]  /*4590*/  FMNMX.FTZ R19, R11, R4, !PT ;  /* 0x000000040b137209 */ /* 0x001fe40007810000 */
[----:B-1----:R-:W-:-:S03]  /*45a0*/  FMNMX.FTZ R4, R10, R21, !PT ;  /* 0x000000150a047209 */ /* 0x002fc60007810000 */
[C---:B------:R-:W-:Y:S01]  /*45b0*/  FADD.FTZ R5, -R19.reuse, R5 ;  /* 0x0000000513057221 */ /* 0x040fe20000010100 */
[----:B------:R-:W-:-:S03]  /*45c0*/  FMUL.FTZ R8, R19, UR4 ;  /* 0x0000000413087c20 */ /* 0x000fc60008410000 */
[----:B------:R-:W-:Y:S01]  /*45d0*/  FMUL.FTZ R20, R5, UR4 ;  /* 0x0000000405147c20 */ /* 0x000fe20008410000 */
[--C-:B------:R-:W-:Y:S01]  /*45e0*/  FFMA.FTZ R142, R25, UR4, -R8.reuse ;  /* 0x00000004198e7c23 */ /* 0x100fe20008010808 */
[--C-:B------:R-:W-:Y:S01]  /*45f0*/  FFMA.FTZ R25, R28, UR4, -R8.reuse ;  /* 0x000000041c197c23 */ /* 0x100fe20008010808 */
[----:B------:R-:W-:Y:S01]  /*4600*/  FADD.FTZ R5, -R4, R9 ;  /* 0x0000000904057221 */ /* 0x000fe20000010100 */
        /* <DEDUP_REMOVED lines=196> */
.L_x_10051:
[----:B------:R-:W-:Y:S01]  /*5250*/  ULEA UR7, UR7, UR42, 0x3 ;  /* 0x0000002a07077291 */ /* 0x000fe2000f8e183f */
[----:B------:R-:W-:Y:S01]  /*5260*/  F2FP.F16.F32.PACK_AB R30, R140, R25 ;  /* 0x000000198c1e723e */ /* 0x000fe200000000ff */
[----:B------:R-:W-:Y:S01]  /*5270*/  UISETP.GT.AND UP0, UPT, UR33, UR40, UPT ;  /* 0x000000282100728c */ /* 0x000fe2000bf04270 */
[----:B------:R-:W-:Y:S01]  /*5280*/  F2FP.F16.F32.PACK_AB R28, R142, R137 ;  /* 0x000000898e1c723e */ /* 0x000fe200000000ff */
[----:B------:R-:W-:Y:S01]  /*5290*/  UIADD3 UR7, UR7, 0x2d860, URZ ;  /* 0x0002d86007077890 */ /* 0x000fe2000fffe03f */
[----:B------:R-:W-:Y:S01]  /*52a0*/  F2FP.F16.F32.PACK_AB R29, R29, R8 ;  /* 0x000000081d1d723e */ /* 0x000fe200000000ff */
[----:B------:R-:W-:Y:S01]  /*52b0*/  UIADD3 UR10, UR33, -0x1, URZ ;  /* 0xffffffff210a7890 */ /* 0x000fe2000fffe03f */
[----:B------:R-:W-:Y:S01]  /*52c0*/  F2FP.F16.F32.PACK_AB R31, R31, R26 ;  /* 0x0000001a1f1f723e */ /* 0x000fe200000000ff */
[----:B------:R-:W-:Y:S01]  /*52d0*/  UPRMT UR7, UR5, 0x654, UR7 ;  /* 0x0000065405077896 */ /* 0x000fe20008000007 */
[----:B------:R-:W-:Y:S01]  /*52e0*/  F2FP.F16.F32.PACK_AB R25, R80, R27 ;  /* 0x0000001b5019723e */ /* 0x000fe200000000ff */
[----:B------:R-:W-:Y:S01]  /*52f0*/  UMOV UR34, UR32 ;  /* 0x0000002000227c82 */ /* 0x000fe20008000000 */
[----:B------:R-:W-:Y:S01]  /*5300*/  F2FP.F16.F32.PACK_AB R24, R141, R24 ;  /* 0x000000188d18723e */ /* 0x000fe200000000ff */
[----:B------:R-:W-:Y:S01]  /*5310*/  FMUL.FTZ R90, R90, R5 ;  /* 0x000000055a5a7220 */ /* 0x000fe20000410000 */
[----:B------:R-:W-:Y:S01]  /*5320*/  F2FP.F16.F32.PACK_AB R26, R138, R11 ;  /* 0x0000000b8a1a723e */ /* 0x000fe200000000ff */
[----:B------:R-:W-:Y:S01]  /*5330*/  UMOV UR33, UR10 ;  /* 0x0000000a00217c82 */ /* 0x000fe20008000000 */
[----:B------:R-:W-:Y:S01]  /*5340*/  F2FP.F16.F32.PACK_AB R27, R73, R34 ;  /* 0x00000022491b723e */ /* 0x000fe200000000ff */
[----:B------:R-:W-:Y:S01]  /*5350*/  FMUL.FTZ R91, R91, R5 ;  /* 0x000000055b5b7220 */ /* 0x000fe20000410000 */
[----:B------:R-:W-:Y:S01]  /*5360*/  F2FP.F16.F32.PACK_AB R8, R136, R9 ;  /* 0x000000098808723e */ /* 0x000fe200000000ff */
[----:B------:R-:W-:Y:S01]  /*5370*/  SYNCS.ARRIVE.TRANS64.RED.A1T0 RZ, [UR7], RZ ;  /* 0x000000ffffff79a7 */ /* 0x000fe20008100407 */
[----:B------:R-:W-:Y:S01]  /*5380*/  F2FP.F16.F32.PACK_AB R9, R76, R35 ;  /* 0x000000234c09723e */ /* 0x000fe200000000ff */
[----:B------:R-:W-:Y:S01]  /*5390*/  STSM.16.M88.4 [R18+0x21800], R28 ;  /* 0x0218001c12007844 */ /* 0x000fe20000000200 */
[----:B------:R-:W-:Y:S01]  /*53a0*/  F2FP.F16.F32.PACK_AB R10, R139, R10 ;  /* 0x0000000a8b0a723e */ /* 0x000fe200000000ff */
[-C--:B------:R-:W-:Y:S01]  /*53b0*/  FMUL.FTZ R94, R94, R5.reuse ;  /* 0x000000055e5e7220 */ /* 0x080fe20000410000 */
[----:B------:R-:W-:Y:S01]  /*53c0*/  F2FP.F16.F32.PACK_AB R11, R69, R38 ;  /* 0x00000026450b723e */ /* 0x000fe200000000ff */
[----:B------:R0:W-:Y:S01]  /*53d0*/  STSM.16.M88.4 [R17], R24 ;  /* 0x0000001811007844 */ /* 0x0001e20000000200 */
[----:B------:R-:W-:Y:S01]  /*53e0*/  F2FP.F16.F32.PACK_AB R32, R33, R32 ;  /* 0x000000202120723e */ /* 0x000fe200000000ff */
[----:B------:R-:W-:Y:S01]  /*53f0*/  FMUL.FTZ R95, R95, R5 ;  /* 0x000000055f5f7220 */ /* 0x000fe20000410000 */
[----:B------:R-:W-:Y:S01]  /*5400*/  F2FP.F16.F32.PACK_AB R33, R72, R39 ;  /* 0x000000274821723e */ /* 0x000fe200000000ff */
[----:B------:R1:W-:Y:S01]  /*5410*/  STSM.16.M88.4 [R15], R8 ;  /* 0x000000080f007844 */ /* 0x0003e20000000200 */
[----:B------:R-:W-:Y:S01]  /*5420*/  F2FP.F16.F32.PACK_AB R34, R52, R37 ;  /* 0x000000253422723e */ /* 0x000fe200000000ff */
[-C--:B------:R-:W-:Y:S01]  /*5430*/  FMUL.FTZ R98, R98, R5.reuse ;  /* 0x0000000562627220 */ /* 0x080fe20000410000 */
[----:B------:R-:W-:Y:S01]  /*5440*/  F2FP.F16.F32.PACK_AB R35, R65, R42 ;  /* 0x0000002a4123723e */ /* 0x000fe200000000ff */
[-C--:B------:R-:W-:Y:S01]  /*5450*/  FMUL.FTZ R99, R99, R5.reuse ;  /* 0x0000000563637220 */ /* 0x080fe20000410000 */
[----:B------:R-:W-:Y:S01]  /*5460*/  F2FP.F16.F32.PACK_AB R36, R49, R36 ;  /* 0x000000243124723e */ /* 0x000fe200000000ff */
[----:B------:R-:W-:Y:S01]  /*5470*/  FMUL.FTZ R102, R102, R5 ;  /* 0x0000000566667220 */ /* 0x000fe20000410000 */
[----:B------:R-:W-:Y:S01]  /*5480*/  F2FP.F16.F32.PACK_AB R37, R68, R43 ;  /* 0x0000002b4425723e */ /* 0x000fe200000000ff */
[----:B------:R2:W-:Y:S01]  /*5490*/  STSM.16.M88.4 [R14], R32 ;  /* 0x000000200e007844 */ /* 0x0005e20000000200 */
[----:B------:R-:W-:Y:S01]  /*54a0*/  F2FP.F16.F32.PACK_AB R38, R45, R40 ;  /* 0x000000282d26723e */ /* 0x000fe200000000ff */
[-C--:B------:R-:W-:Y:S01]  /*54b0*/  FMUL.FTZ R103, R103, R5.reuse ;  /* 0x0000000567677220 */ /* 0x080fe20000410000 */
[----:B------:R-:W-:Y:S01]  /*54c0*/  F2FP.F16.F32.PACK_AB R39, R63, R46 ;  /* 0x0000002e3f27723e */ /* 0x000fe200000000ff */
[----:B------:R-:W-:Y:S01]  /*54d0*/  FMUL.FTZ R106, R106, R5 ;  /* 0x000000056a6a7220 */ /* 0x000fe20000410000 */
[----:B------:R-:W-:Y:S01]  /*54e0*/  F2FP.F16.F32.PACK_AB R49, R50, R47 ;  /* 0x0000002f3231723e */ /* 0x000fe200000000ff */
[----:B------:R-:W-:Y:S01]  /*54f0*/  FMUL.FTZ R107, R107, R5 ;  /* 0x000000056b6b7220 */ /* 0x000fe20000410000 */
[----:B------:R-:W-:Y:S01]  /*5500*/  F2FP.F16.F32.PACK_AB R48, R48, R23 ;  /* 0x000000173030723e */ /* 0x000fe200000000ff */
[----:B------:R2:W-:Y:S01]  /*5510*/  STSM.16.M88.4 [R18+0x27800], R36 ;  /* 0x0278002412007844 */ /* 0x0005e20000000200 */
[----:B------:R-:W-:Y:S01]  /*5520*/  F2FP.F16.F32.PACK_AB R50, R44, R21 ;  /* 0x000000152c32723e */ /* 0x000fe200000000ff */
[----:B------:R-:W-:Y:S01]  /*5530*/  FMUL.FTZ R110, R110, R5 ;  /* 0x000000056e6e7220 */ /* 0x000fe20000410000 */
[----:B------:R-:W-:Y:S01]  /*5540*/  F2FP.F16.F32.PACK_AB R51, R66, R51 ;  /* 0x000000334233723e */ /* 0x000fe200000000ff */
[-C--:B------:R-:W-:Y:S01]  /*5550*/  FMUL.FTZ R111, R111, R5.reuse ;  /* 0x000000056f6f7220 */ /* 0x080fe20000410000 */
[----:B------:R-:W-:Y:S01]  /*5560*/  F2FP.F16.F32.PACK_AB R56, R57, R56 ;  /* 0x000000383938723e */ /* 0x000fe200000000ff */
[-C--:B------:R-:W-:Y:S01]  /*5570*/  FMUL.FTZ R114, R114, R5.reuse ;  /* 0x0000000572727220 */ /* 0x080fe20000410000 */
[----:B0-----:R-:W-:Y:S01]  /*5580*/  F2FP.F16.F32.PACK_AB R24, R41, R20 ;  /* 0x000000142918723e */ /* 0x001fe200000000ff */
[----:B------:R2:W-:Y:S01]  /*5590*/  STSM.16.M88.4 [R7], R48 ;  /* 0x0000003007007844 */ /* 0x0005e20000000200 */
        /* <DEDUP_REMOVED lines=9> */
[----:B------:R2:W-:Y:S01]  /*5630*/  STSM.16.M88.4 [R15+0x6000], R24 ;  /* 0x006000180f007844 */ /* 0x0005e20000000200 */
[----:B------:R-:W-:Y:S01]  /*5640*/  F2FP.F16.F32.PACK_AB R59, R71, R70 ;  /* 0x00000046473b723e */ /* 0x000fe200000000ff */
[-C--:B------:R-:W-:Y:S01]  /*5650*/  FMUL.FTZ R123, R123, R5.reuse ;  /* 0x000000057b7b7220 */ /* 0x080fe20000410000 */
[----:B------:R-:W-:Y:S01]  /*5660*/  PLOP3.LUT P1, PT, PT, PT, UP0, 0x80, 0x0 ;  /* 0x000000000000781c */ /* 0x000fe20003f2f008 */
[-C--:B------:R-:W-:Y:S01]  /*5670*/  FMUL.FTZ R126, R126, R5.reuse ;  /* 0x000000057e7e7220 */ /* 0x080fe20000410000 */
[----:B------:R-:W-:Y:S01]  /*5680*/  R2UR UR7, R0 ;  /* 0x00000000000772ca */ /* 0x000fe200000e0000 */
[----:B------:R2:W-:Y:S01]  /*5690*/  STSM.16.M88.4 [R14+0x6000], R56 ;  /* 0x006000380e007844 */ /* 0x0005e20000000200 */
[-C--:B------:R-:W-:Y:S01]  /*56a0*/  FMUL.FTZ R127, R127, R5.reuse ;  /* 0x000000057f7f7220 */ /* 0x080fe20000410000 */
[-C--:B------:R-:W-:Y:S01]  /*56b0*/  FMUL.FTZ R130, R130, R5.reuse ;  /* 0x0000000582827220 */ /* 0x080fe20000410000 */
[-C--:B------:R-:W-:Y:S01]  /*56c0*/  FMUL.FTZ R131, R131, R5.reuse ;  /* 0x0000000583837220 */ /* 0x080fe20000410000 */
[----:B------:R-:W-:Y:S01]  /*56d0*/  @!PT LDS RZ, [RZ] ;  /* 0x00000000fffff984 */ /* 0x000fe20000000800 */
[----:B------:R-:W-:Y:S01]  /*56e0*/  @!PT LDS RZ, [RZ] ;  /* 0x00000000fffff984 */ /* 0x000fe20000000800 */
[----:B------:R-:W-:Y:S01]  /*56f0*/  @!PT LDS RZ, [RZ] ;  /* 0x00000000fffff984 */ /* 0x000fe20000000800 */
[----:B------:R-:W-:Y:S01]  /*5700*/  @!PT LDS RZ, [RZ] ;  /* 0x00000000fffff984 */ /* 0x000fe20000000800 */
[----:B------:R0:W-:Y:S06]  /*5710*/  MEMBAR.ALL.CTA ;  /* 0x0000000000007992 */ /* 0x0001ec0000008000 */
[----:B0-----:R-:W0:Y:S01]  /*5720*/  FENCE.VIEW.ASYNC.S ;  /* 0x00000000000073c6 */ /* 0x001e220000000000 */
        /* <DEDUP_REMOVED lines=26> */
[----:B-1----:R-:W-:Y:S01]  /*58d0*/  MOV R9, R4 ;  /* 0x0000000400097202 */ /* 0x002fe20000000f00 */
[----:B------:R-:W-:Y:S01]  /*58e0*/  IMAD.MOV.U32 R5, RZ, RZ, R19 ;  /* 0x000000ffff057224 */ /* 0x000fe200078e0013 */
[----:B0-----:R-:W-:Y:S01]  /*58f0*/  NOP ;  /* 0x0000000000007918 */ /* 0x001fe20000000000 */
[----:B--2---:R-:W-:Y:S05]  /*5900*/  @P1 BRA `(.L_x_10052) ;  /* 0xffffffdc00d01947 */ /* 0x004fea000383ffff */
.L_x_10041:
[----:B------:R-:W-:Y:S06]  /*5910*/  BAR.ARV 0x8, 0x200 ;  /* 0x0208000000007b1d */ /* 0x000fec0000002000 */
[----:B------:R-:W-:Y:S05]  /*5920*/  @!P0 BRA `(.L_x_10053) ;  /* 0x0000000000048947 */ /* 0x000fea0003800000 */
[----:B------:R-:W-:Y:S01]  /*5930*/  BPT.TRAP 0x1 ;  /* 0x000000040000795c */ /* 0x000fe20000300000 */
.L_x_10053:
[----:B------:R-:W-:Y:S01]  /*5940*/  R2UR UR6, R0 ;  /* 0x00000000000672ca */ /* 0x000fe200000e0000 */
[----:B------:R-:W-:-:S05]  /*5950*/  IMAD.U32 R2, RZ, RZ, UR32 ;  /* 0x00000020ff027e24 */ /* 0x000fca000f8e00ff */
[----:B------:R-:W-:-:S07]  /*5960*/  SHF.L.U32 R2, R2, 0x1f, RZ ;  /* 0x0000001f02027819 */ /* 0x000fce00000006ff */
[----:B------:R-:W-:-:S09]  /*5970*/  ULEA UR6, UR6, UR42, 0x3 ;  /* 0x0000002a06067291 */ /* 0x000fd2000f8e183f */
[----:B------:R0:W2:Y:S01]  /*5980*/  SYNCS.PHASECHK.TRANS64.TRYWAIT P1, [UR6+0x2d850], R2 ;  /* 0x02d85002ff0075a7 */ /* 0x0000a20008020146 */
[----:B------:R-:W-:Y:S05]  /*5990*/  @!P0 BRA `(.L_x_10054) ;  /* 0x0000000000048947 */ /* 0x000fea0003800000 */
[----:B------:R-:W-:Y:S01]  /*59a0*/  BPT.TRAP 0x1 ;  /* 0x000000040000795c */ /* 0x000fe20000300000 */
.L_x_10054:
[----:B--2---:R-:W-:Y:S05]  /*59b0*/  @P1 BRA `(.L_x_10055) ;  /* 0x0000000000081947 */ /* 0x004fea0003800000 */
[----:B------:R-:W2:Y:S02]  /*59c0*/  SYNCS.PHASECHK.TRANS64.TRYWAIT P1, [UR6+0x2d850], R2 ;  /* 0x02d85002ff0075a7 */ /* 0x000ea40008020146 */
[----:B--2---:R-:W-:Y:S05]  /*59d0*/  @!P1 BRA `(.L_x_10056) ;  /* 0x0000005800a89947 */ /* 0x004fea0003800000 */
.L_x_10055:
[----:B------:R-:W-:Y:S01]  /*59e0*/  UIADD3 UR42, UR42, 0x400, URZ ;  /* 0x000004002a2a7890 */ /* 0x000fe2000fffe03f */
[----:B------:R-:W-:Y:S01]  /*59f0*/  R2UR UR8, R0 ;  /* 0x00000000000872ca */ /* 0x000fe200000e0000 */
[----:B------:R-:W-:Y:S01]  /*5a00*/  ULOP3.LUT UR43, UR43, 0x10000, URZ, 0xfc, !UPT ;  /* 0x000100002b2b7892 */ /* 0x000fe2000f8efc3f */
[----:B------:R-:W-:Y:S01]  /*5a10*/  WARPGROUP.ARRIVE ;  /* 0x00000000000079c5 */ /* 0x000fe20000000000 */
[----:B------:R-:W-:Y:S01]  /*5a20*/  USHF.R.U32.HI UR42, URZ, 0x4, UR42 ;  /* 0x000000043f2a7899 */ /* 0x000fe2000801162a */
[----:B------:R-:W3:Y:S01]  /*5a30*/  SHFL.BFLY PT, R0, R13, 0x2, 0x1f ;  /* 0x0c401f000d007f89 */ /* 0x000ee200000e0000 */
[----:B------:R-:W-:Y:S01]  /*5a40*/  UMOV UR9, 0x40000040 ;  /* 0x4000004000097882 */ /* 0x000fe20000000000 */
[----:B------:R-:W-:Y:S01]  /*5a50*/  UMOV UR11, 0x80000020 ;  /* 0x80000020000b7882 */ /* 0x000fe20000000000 */
[----:B------:R-:W-:Y:S01]  /*5a60*/  ULOP3.LUT UR42, UR42, 0x3fff, URZ, 0xc0, !UPT ;  /* 0x00003fff2a2a7892 */ /* 0x000fe2000f8ec03f */
[----:B--2---:R-:W0:Y:S01]  /*5a70*/  SHFL.BFLY PT, R3, R12, 0x2, 0x1f ;  /* 0x0c401f000c037f89 */ /* 0x004e2200000e0000 */
[----:B------:R-:W-:-:S02]  /*5a80*/  IMAD.MOV.U32 R43, RZ, RZ, RZ ;  /* 0x000000ffff2b7224 */ /* 0x000fc400078e00ff */
[----:B------:R-:W-:Y:S01]  /*5a90*/  ULOP3.LUT UR7, UR42, 0x2000000, URZ, 0xfc, !UPT ;  /* 0x020000002a077892 */ /* 0x000fe2000f8efc3f */
[----:B------:R-:W-:Y:S02]  /*5aa0*/  IMAD.MOV.U32 R16, RZ, RZ, RZ ;  /* 0x000000ffff107224 */ /* 0x000fe400078e00ff */
[----:B------:R-:W-:Y:S01]  /*5ab0*/  IMAD.U32 R8, RZ, RZ, UR4 ;  /* 0x00000004ff087e24 */ /* 0x000fe2000f8e00ff */
[----:B------:R-:W-:Y:S01]  /*5ac0*/  UIMAD UR7, UR8, 0x600, UR7 ;  /* 0x00000600080778a4 */ /* 0x000fe2000f8e0207 */
[----:B------:R-:W-:Y:S02]  /*5ad0*/  IMAD.U32 R9, RZ, RZ, UR4 ;  /* 0x00000004ff097e24 */ /* 0x000fe4000f8e00ff */
[----:B------:R-:W-:Y:S01]  /*5ae0*/  UMOV UR8, UR43 ;  /* 0x0000002b00087c82 */ /* 0x000fe20008000000 */
[----:B------:R-:W-:-:S03]  /*5af0*/  IMAD.MOV.U32 R23, RZ, RZ, -0x800000 ;  /* 0xff800000ff177424 */ /* 0x000fc600078e00ff */
[----:B------:R-:W-:Y:S02]  /*5b00*/  UMOV UR10, UR7 ;  /* 0x00000007000a7c82 */ /* 0x000fe40008000000 */
[----:B------:R-:W-:Y:S01]  /*5b10*/  HGMMA.64x96x16.F32 R88, gdesc[UR8].tnspB, R88, gsb0 ;  /* 0x41600000085879f0 */ /* 0x000fe20008000858 */
[----:B------:R-:W-:Y:S02]  /*5b20*/  UIADD3 UR8, UR43, 0x2, URZ ;  /* 0x000000022b087890 */ /* 0x000fe4000fffe03f */
[----:B------:R-:W-:Y:S01]  /*5b30*/  UIADD3 UR10, UR7, 0x40, URZ ;  /* 0x00000040070a7890 */ /* 0x000fe2000fffe03f */
[----:B---3--:R-:W-:Y:S01]  /*5b40*/  FADD.FTZ R0, R0, R13 ;  /* 0x0000000d00007221 */ /* 0x008fe20000010000 */
[----:B------:R-:W-:Y:S01]  /*5b50*/  UMOV UR9, 0x40000040 ;  /* 0x4000004000097882 */ /* 0x000fe20000000000 */
[----:B------:R-:W-:Y:S01]  /*5b60*/  UMOV UR11, 0x80000020 ;  /* 0x80000020000b7882 */ /* 0x000fe20000000000 */
[----:B0-----:R-:W-:Y:S02]  /*5b70*/  FADD.FTZ R2, R3, R12 ;  /* 0x0000000c03027221 */ /* 0x001fe40000010000 */
[----:B------:R-:W0:Y:S04]  /*5b80*/  SHFL.BFLY PT, R3, R0, 0x1, 0x1f ;  /* 0x0c201f0000037f89 */ /* 0x000e2800000e0000 */
[----:B------:R-:W2:Y:S01]  /*5b90*/  SHFL.BFLY PT, R5, R2, 0x1, 0x1f ;  /* 0x0c201f0002057f89 */ /* 0x000ea200000e0000 */
[----:B0-----:R-:W-:Y:S01]  /*5ba0*/  FADD.FTZ R6, R0, R3 ;  /* 0x0000000300067221 */ /* 0x001fe20000010000 */
[----:B------:R-:W-:Y:S01]  /*5bb0*/  MOV R0, 0xff800000 ;  /* 0xff80000000007802 */ /* 0x000fe20000000f00 */
[----:B--2---:R-:W-:-:S03]  /*5bc0*/  FADD.FTZ R7, R2, R5 ;  /* 0x0000000502077221 */ /* 0x004fc60000010000 */
[----:B------:R-:W-:Y:S02]  /*5bd0*/  FSETP.NE.FTZ.AND P1, PT, R6, RZ, PT ;  /* 0x000000ff0600720b */ /* 0x000fe40003f35000 */
[----:B------:R-:W-:-:S11]  /*5be0*/  FSETP.NE.FTZ.AND P2, PT, R7, RZ, PT ;  /* 0x000000ff0700720b */ /* 0x000fd60003f55000 */
[----:B------:R-:W0:Y:S01]  /*5bf0*/  @P1 MUFU.LG2 R3, R6 ;  /* 0x0000000600031308 */ /* 0x000e220000000c00 */
[----:B------:R-:W-:Y:S01]  /*5c00*/  @P1 FMUL.FTZ R2, R8, 0.69314718246459960938 ;  /* 0x3f31721808021820 */ /* 0x000fe20000410000 */
[----:B------:R-:W-:-:S06]  /*5c10*/  @P2 FMUL.FTZ R8, R9, 0.69314718246459960938 ;  /* 0x3f31721809082820 */ /* 0x000fcc0000410000 */
[----:B------:R-:W2:Y:S08]  /*5c20*/  @P2 MUFU.LG2 R5, R7 ;  /* 0x0000000700052308 */ /* 0x000eb00000000c00 */
[----:B------:R3:W4:Y:S01]  /*5c30*/  @P1 MUFU.RCP R43, R6 ;  /* 0x00000006002b1308 */ /* 0x0007220000001000 */
[----:B0-----:R-:W-:-:S04]  /*5c40*/  @P1 FMUL.FTZ R3, R3, 0.69314718246459960938 ;  /* 0x3f31721803031820 */ /* 0x001fc80000410000 */
[----:B------:R-:W-:-:S03]  /*5c50*/  @P1 FFMA.FTZ R0, R2, R19, R3 ;  /* 0x0000001302001223 */ /* 0x000fc60000010003 */
[----:B------:R3:W0:Y:S01]  /*5c60*/  @P2 MUFU.RCP R16, R7 ;  /* 0x0000000700102308 */ /* 0x0006220000001000 */
[----:B--2---:R-:W-:-:S04]  /*5c70*/  @P2 FMUL.FTZ R5, R5, 0.69314718246459960938 ;  /* 0x3f31721805052820 */ /* 0x004fc80000410000 */
[----:B------:R-:W-:Y:S01]  /*5c80*/  @P2 FFMA.FTZ R23, R8, R4, R5 ;  /* 0x0000000408172223 */ /* 0x000fe20000010005 */
        /* <DEDUP_REMOVED lines=46> */
[----:B0--34-:R-:W-:Y:S05]  /*5f70*/  @!P0 BRA `(.L_x_10057) ;  /* 0x0000000000048947 */ /* 0x019fea0003800000 */
[----:B------:R-:W-:Y:S01]  /*5f80*/  BPT.TRAP 0x1 ;  /* 0x000000040000795c */ /* 0x000fe20000300000 */
.L_x_10057:
[----:B------:R-:W-:Y:S01]  /*5f90*/  UIADD3 UR6, UR6, 0x2d860, URZ ;  /* 0x0002d86006067890 */ /* 0x000fe2000fffe03f */
[-C--:B-1----:R-:W-:Y:S01]  /*5fa0*/  FMUL.FTZ R24, R88, R43.reuse ;  /* 0x0000002b58187220 */ /* 0x082fe20000410000 */
        /* <DEDUP_REMOVED lines=50> */
.L_x_10033:
[----:B------:R-:W-:Y:S05]  /*62d0*/  @P0 BRA `(.L_x_10058) ;  /* 0x0000001000880947 */ /* 0x000fea0003800000 */
[----:B------:R-:W-:Y:S01]  /*62e0*/  VIADD R58, R22, 0xffffff80 ;  /* 0xffffff80163a7836 */ /* 0x000fe20000000000 */
[----:B------:R-:W0:Y:S01]  /*62f0*/  LDC R53, c[0x0][0xbe8] ;  /* 0x0002fa00ff357b82 */ /* 0x000e220000000800 */
[----:B------:R-:W1:Y:S01]  /*6300*/  S2R R60, SR_CTAID.X ;  /* 0x00000000003c7919 */ /* 0x000e620000002500 */
[----:B------:R-:W-:Y:S01]  /*6310*/  USHF.R.S32.HI UR7, URZ, 0x1f, UR39 ;  /* 0x0000001f3f077899 */ /* 0x000fe20008011427 */
[----:B------:R-:W-:Y:S01]  /*6320*/  BSSY B0, `(.L_x_10059) ;  /* 0x00000d1000007945 */ /* 0x000fe20003800000 */
[----:B------:R-:W-:Y:S01]  /*6330*/  SHF.R.S32.HI R55, RZ, 0x1f, R58 ;  /* 0x0000001fff377819 */ /* 0x000fe2000001143a */
[----:B------:R-:W-:Y:S02]  /*6340*/  ULDC.64 UR8, c[0x0][0xbd0] ;  /* 0x0002f40000087ab9 */ /* 0x000fe40000000a00 */
[----:B------:R-:W-:Y:S01]  /*6350*/  UIMAD UR6, UR7, UR8, URZ ;  /* 0x00000008070672a4 */ /* 0x000fe2000f8e023f */
[CC--:B------:R-:W-:Y:S01]  /*6360*/  LEA.HI R16, R55.reuse, R58.reuse, RZ, 0x7 ;  /* 0x0000003a37107211 */ /* 0x0c0fe200078f38ff */
[----:B------:R-:W2:Y:S01]  /*6370*/  S2UR UR12, SR_CTAID.Z ;  /* 0x00000000000c79c3 */ /* 0x000ea20000002700 */
[----:B------:R-:W-:Y:S01]  /*6380*/  LEA.HI R55, R55, R58, RZ, 0x2 ;  /* 0x0000003a37377211 */ /* 0x000fe200078f10ff */
[----:B------:R-:W-:Y:S01]  /*6390*/  UIMAD.WIDE.U32 UR4, UR39, UR8, URZ ;  /* 0x00000008270472a5 */ /* 0x000fe2000f8e003f */
[----:B------:R-:W-:Y:S01]  /*63a0*/  LOP3.LUT R17, R16, 0xffffff80, RZ, 0xc0, !PT ;  /* 0xffffff8010117812 */ /* 0x000fe200078ec0ff */
[----:B------:R-:W-:Y:S01]  /*63b0*/  UIMAD UR6, UR39, UR9, UR6 ;  /* 0x00000009270672a4 */ /* 0x000fe2000f8e0206 */
[----:B------:R-:W-:-:S02]  /*63c0*/  SHF.R.S32.HI R57, RZ, 0x7, R16 ;  /* 0x00000007ff397819 */ /* 0x000fc40000011410 */
[----:B------:R-:W-:Y:S01]  /*63d0*/  LOP3.LUT R55, R55, 0xfffffffc, RZ, 0xc0, !PT ;  /* 0xfffffffc37377812 */ /* 0x000fe200078ec0ff */
[C---:B------:R-:W-:Y:S01]  /*63e0*/  IMAD.IADD R22, R58.reuse, 0x1, -R17 ;  /* 0x000000013a167824 */ /* 0x040fe200078e0a11 */
[----:B------:R-:W3:Y:S01]  /*63f0*/  LDC.64 R62, c[0x0][0xbd8] ;  /* 0x0002f600ff3e7b82 */ /* 0x000ee20000000a00 */
[----:B------:R-:W-:Y:S01]  /*6400*/  IMAD.HI R16, R57, 0x55555556, RZ ;  /* 0x5555555639107827 */ /* 0x000fe200078e02ff */
[----:B------:R-:W-:Y:S02]  /*6410*/  UIADD3 UR6, UR5, UR6, URZ ;  /* 0x0000000605067290 */ /* 0x000fe4000fffe03f */
[----:B------:R-:W-:Y:S01]  /*6420*/  SHF.R.S32.HI R59, RZ, 0x1f, R22 ;  /* 0x0000001fff3b7819 */ /* 0x000fe20000011416 */
[----:B------:R-:W-:Y:S01]  /*6430*/  IMAD.IADD R55, R58, 0x1, -R55 ;  /* 0x000000013a377824 */ /* 0x000fe200078e0a37 */
[----:B0-----:R-:W-:Y:S01]  /*6440*/  ISETP.NE.AND P0, PT, R53, 0x1, PT ;  /* 0x000000013500780c */ /* 0x001fe20003f05270 */
[----:B------:R-:W-:Y:S01]  /*6450*/  ULDC.64 UR8, c[0x0][0xb38] ;  /* 0x0002ce0000087ab9 */ /* 0x000fe20000000a00 */
[----:B------:R-:W-:Y:S01]  /*6460*/  LEA.HI R52, R59, R22, RZ, 0x2 ;  /* 0x000000163b347211 */ /* 0x000fe200078f10ff */
[----:B------:R-:W0:Y:S01]  /*6470*/  S2UR UR11, SR_CTAID.Y ;  /* 0x00000000000b79c3 */ /* 0x000e220000002600 */
[----:B------:R-:W-:Y:S01]  /*6480*/  LEA.HI R16, R16, R16, RZ, 0x1 ;  /* 0x0000001010107211 */ /* 0x000fe200078f08ff */
[----:B------:R-:W-:Y:S01]  /*6490*/  UIMAD UR7, UR7, UR8, URZ ;  /* 0x00000008070772a4 */ /* 0x000fe2000f8e023f */
[----:B------:R-:W-:-:S02]  /*64a0*/  SHF.R.S32.HI R17, RZ, 0x2, R52 ;  /* 0x00000002ff117819 */ /* 0x000fc40000011434 */
[----:B------:R-:W-:Y:S01]  /*64b0*/  SHF.R.S32.HI R54, RZ, 0x1f, R52 ;  /* 0x0000001fff367819 */ /* 0x000fe20000011434 */
[----:B--2---:R-:W-:Y:S02]  /*64c0*/  USHF.R.S32.HI UR10, URZ, 0x1f, UR12 ;  /* 0x0000001f3f0a7899 */ /* 0x004fe4000801140c */
[----:B------:R-:W0:Y:S01]  /*64d0*/  LDC R68, c[0x0][0xc50] ;  /* 0x00031400ff447b82 */ /* 0x000e220000000800 */
[----:B------:R-:W-:-:S04]  /*64e0*/  LEA.HI R54, R54, R17, RZ, 0x3 ;  /* 0x0000001136367211 */ /* 0x000fc800078f18ff */
[----:B------:R-:W-:Y:S01]  /*64f0*/  LOP3.LUT R56, R54, 0xfffffff8, RZ, 0xc0, !PT ;  /* 0xfffffff836387812 */ /* 0x000fe200078ec0ff */
[----:B------:R-:W-:Y:S01]  /*6500*/  IMAD R54, R16, -0x3, R57 ;  /* 0xfffffffd10367824 */ /* 0x000fe200078e0239 */
[----:B------:R-:W-:Y:S01]  /*6510*/  LEA.HI R16, R59, R22, RZ, 0x5 ;  /* 0x000000163b107211 */ /* 0x000fe200078f28ff */
[----:B------:R-:W2:Y:S02]  /*6520*/  LDC.64 R66, c[0x0][0xb40] ;  /* 0x0002d000ff427b82 */ /* 0x000ea40000000a00 */
[----:B------:R-:W-:Y:S01]  /*6530*/  IMAD.IADD R17, R17, 0x1, -R56 ;  /* 0x0000000111117824 */ /* 0x000fe200078e0a38 */
[C---:B------:R-:W-:Y:S02]  /*6540*/  LEA.HI R56, R55.reuse, R55, RZ, 0x1 ;  /* 0x0000003737387211 */ /* 0x040fe400078f08ff */
[----:B------:R-:W-:Y:S02]  /*6550*/  SHF.R.S32.HI R16, RZ, 0x5, R16 ;  /* 0x00000005ff107819 */ /* 0x000fe40000011410 */
[----:B------:R-:W-:Y:S01]  /*6560*/  LOP3.LUT R56, R56, 0x1ffffffe, RZ, 0xc0, !PT ;  /* 0x1ffffffe38387812 */ /* 0x000fe200078ec0ff */
[----:B------:R-:W4:Y:S04]  /*6570*/  @P0 LDC R59, c[0x0][0xbec] ;  /* 0x0002fb00ff3b0b82 */ /* 0x000f280000000800 */
[----:B------:R-:W-:Y:S01]  /*6580*/  IMAD.IADD R57, R55, 0x1, -R56 ;  /* 0x0000000137397824 */ /* 0x000fe200078e0a38 */
[----:B------:R-:W-:Y:S01]  /*6590*/  LEA R55, R16, R17, 0x4 ;  /* 0x0000001110377211 */ /* 0x000fe200078e20ff */
[----:B------:R-:W-:-:S02]  /*65a0*/  IMAD.U32 R17, RZ, RZ, UR5 ;  /* 0x00000005ff117e24 */ /* 0x000fc4000f8e00ff */
[----:B------:R-:W5:Y:S01]  /*65b0*/  @P0 LDC R65, c[0x0][0xbec] ;  /* 0x0002fb00ff410b82 */ /* 0x000f620000000800 */
[----:B------:R-:W-:Y:S01]  /*65c0*/  IMAD.U32 R16, RZ, RZ, UR4 ;  /* 0x00000004ff107e24 */ /* 0x000fe2000f8e00ff */
[----:B------:R-:W-:Y:S01]  /*65d0*/  UIMAD.WIDE.U32 UR4, UR39, UR8, URZ ;  /* 0x00000008270472a5 */ /* 0x000fe2000f8e003f */
[----:B------:R-:W-:Y:S01]  /*65e0*/  IMAD.U32 R17, RZ, RZ, UR6 ;  /* 0x00000006ff117e24 */ /* 0x000fe2000f8e00ff */
[----:B------:R-:W-:Y:S01]  /*65f0*/  UIMAD UR6, UR39, UR9, UR7 ;  /* 0x00000009270672a4 */ /* 0x000fe2000f8e0207 */
[----:B------:R-:W-:Y:S02]  /*6600*/  IMAD R56, R54, 0x40, R55 ;  /* 0x0000004036387824 */ /* 0x000fe400078e0237 */
[----:B---3--:R-:W-:Y:S01]  /*6610*/  IMAD R54, R62, UR10, RZ ;  /* 0x0000000a3e367c24 */ /* 0x008fe2000f8e02ff */
[----:B------:R-:W3:Y:S01]  /*6620*/  @P0 LDC R64, c[0x0][0xbf0] ;  /* 0x0002fc00ff400b82 */ /* 0x000ee20000000800 */
[----:B------:R-:W-:Y:S01]  /*6630*/  UIADD3 UR6, UR5, UR6, URZ ;  /* 0x0000000605067290 */ /* 0x000fe2000fffe03f */
[----:B------:R-:W-:Y:S01]  /*6640*/  IMAD R57, R57, 0x8, R56 ;  /* 0x0000000839397824 */ /* 0x000fe200078e0238 */
[----:B------:R-:W-:Y:S01]  /*6650*/  MOV R55, UR5 ;  /* 0x0000000500377c02 */ /* 0x000fe20008000f00 */
[----:B------:R-:W-:Y:S01]  /*6660*/  IMAD R61, R63, UR12, R54 ;  /* 0x0000000c3f3d7c24 */ /* 0x000fe2000f8e0236 */
[----:B------:R-:W-:Y:S01]  /*6670*/  ULDC.64 UR8, c[0x0][0xb28] ;  /* 0x0002ca0000087ab9 */ /* 0x000fe20000000a00 */
[----:B------:R-:W-:-:S02]  /*6680*/  IMAD R63, RZ, RZ, -UR39 ;  /* 0x80000027ff3f7e24 */ /* 0x000fc4000f8e02ff */
[----:B------:R-:W3:Y:S01]  /*6690*/  @P0 LDC R70, c[0x0][0xbf0] ;  /* 0x0002fc00ff460b82 */ /* 0x000ee20000000800 */
[----:B------:R-:W-:-:S04]  /*66a0*/  IMAD.WIDE.U32 R16, R62, UR12, R16 ;  /* 0x0000000c3e107c25 */ /* 0x000fc8000f8e0010 */
[----:B------:R-:W-:Y:S01]  /*66b0*/  IMAD.U32 R54, RZ, RZ, UR4 ;  /* 0x00000004ff367e24 */ /* 0x000fe2000f8e00ff */
[----:B------:R-:W-:Y:S01]  /*66c0*/  ULDC.64 UR4, c[0x0][0xbe0] ;  /* 0x0002f80000047ab9 */ /* 0x000fe20000000a00 */
[----:B------:R-:W-:Y:S01]  /*66d0*/  IMAD.U32 R55, RZ, RZ, UR6 ;  /* 0x00000006ff377e24 */ /* 0x000fe2000f8e00ff */
[----:B------:R-:W-:Y:S01]  /*66e0*/  ULDC.64 UR6, c[0x0][0xb48] ;  /* 0x0002d20000067ab9 */ /* 0x000fe20000000a00 */
[----:B--2---:R-:W-:Y:S02]  /*66f0*/  IMAD R62, R66, UR10, RZ ;  /* 0x0000000a423e7c24 */ /* 0x004fe4000f8e02ff */
[----:B0-----:R-:W-:Y:S02]  /*6700*/  IMAD R69, R68, R63, UR11 ;  /* 0x0000000b44457e24 */ /* 0x001fe4000f8e023f */
[----:B-1----:R-:W-:Y:S02]  /*6710*/  IMAD R58, R60, 0xc0, R57 ;  /* 0x000000c03c3a7824 */ /* 0x002fe400078e0239 */
[----:B------:R-:W-:-:S02]  /*6720*/  IMAD.IADD R17, R17, 0x1, R61 ;  /* 0x0000000111117824 */ /* 0x000fc400078e023d */
[----:B------:R-:W-:Y:S01]  /*6730*/  IMAD R61, R67, UR12, R62 ;  /* 0x0000000c433d7c24 */ /* 0x000fe2000f8e023e */
[----:B------:R-:W-:Y:S01]  /*6740*/  SHF.R.S32.HI R62, RZ, 0x1f, R69 ;  /* 0x0000001fff3e7819 */ /* 0x000fe20000011445 */
[----:B------:R-:W-:-:S04]  /*6750*/  IMAD.WIDE.U32 R54, R66, UR12, R54 ;  /* 0x0000000c42367c25 */ /* 0x000fc8000f8e0036 */
[----:B----4-:R-:W-:Y:S01]  /*6760*/  @P0 IMAD.HI.U32 R59, R58, R59, RZ ;  /* 0x0000003b3a3b0227 */ /* 0x010fe200078e00ff */
[----:B------:R-:W-:-:S03]  /*6770*/  IADD3 R55, R55, R61, RZ ;  /* 0x0000003d37377210 */ /* 0x000fc60007ffe0ff */
[----:B-----5:R-:W-:-:S04]  /*6780*/  @P0 IMAD.HI.U32 R65, R58, R65, RZ ;  /* 0x000000413a410227 */ /* 0x020fc800078e00ff */
[----:B------:R-:W-:Y:S01]  /*6790*/  IMAD.MOV.U32 R57, RZ, RZ, R58 ;  /* 0x000000ffff397224 */ /* 0x000fe200078e003a */
[----:B---3--:R-:W-:Y:S01]  /*67a0*/  @P0 SHF.R.U32.HI R57, RZ, R64, R59 ;  /* 0x00000040ff390219 */ /* 0x008fe2000001163b */
[----:B------:R-:W-:Y:S02]  /*67b0*/  IMAD R61, R62, UR4, RZ ;  /* 0x000000043e3d7c24 */ /* 0x000fe4000f8e02ff */
[----:B------:R-:W-:-:S04]  /*67c0*/  IMAD.WIDE.U32 R16, R69, UR4, R16 ;  /* 0x0000000445107c25 */ /* 0x000fc8000f8e0010 */
[----:B------:R-:W-:Y:S01]  /*67d0*/  IMAD.MOV.U32 R59, RZ, RZ, R58 ;  /* 0x000000ffff3b7224 */ /* 0x000fe200078e003a */
[----:B------:R-:W-:Y:S01]  /*67e0*/  @P0 SHF.R.U32.HI R59, RZ, R70, R65 ;  /* 0x00000046ff3b0219 */ /* 0x000fe20000011641 */
[----:B------:R-:W-:Y:S01]  /*67f0*/  IMAD R62, R62, UR6, RZ ;  /* 0x000000063e3e7c24 */ /* 0x000fe2000f8e02ff */
[----:B------:R-:W-:Y:S01]  /*6800*/  BAR.SYNC.DEFER_BLOCKING 0x1, 0x180 ;  /* 0x0046000000007b1d */ /* 0x000fe20000010000 */
[C---:B------:R-:W-:Y:S01]  /*6810*/  IMAD R63, R69.reuse, UR5, R61 ;  /* 0x00000005453f7c24 */ /* 0x040fe2000f8e023d */
[--C-:B------:R-:W-:Y:S01]  /*6820*/  SHF.R.S32.HI R61, RZ, 0x1f, R57.reuse ;  /* 0x0000001fff3d7819 */ /* 0x100fe20000011439 */
[----:B------:R-:W-:Y:S01]  /*6830*/  IMAD R65, R69, UR7, R62 ;  /* 0x0000000745417c24 */ /* 0x000fe2000f8e023e */
[----:B------:R-:W-:Y:S01]  /*6840*/  IADD3 R16, P0, R57, R16, RZ ;  /* 0x0000001039107210 */ /* 0x000fe20007f1e0ff */
[----:B------:R-:W-:Y:S01]  /*6850*/  IMAD.MOV R57, RZ, RZ, -R57 ;  /* 0x000000ffff397224 */ /* 0x000fe200078e0a39 */
[----:B------:R-:W-:Y:S01]  /*6860*/  SHF.R.S32.HI R62, RZ, 0x1f, R59 ;  /* 0x0000001fff3e7819 */ /* 0x000fe2000001143b */
[----:B------:R-:W-:Y:S01]  /*6870*/  IMAD.WIDE.U32 R54, R69, UR6, R54 ;  /* 0x0000000645367c25 */ /* 0x000fe2000f8e0036 */
[----:B------:R-:W-:Y:S01]  /*6880*/  ULDC.64 UR4, c[0x0][0xb30] ;  /* 0x0002cc0000047ab9 */ /* 0x000fe20000000a00 */
[----:B------:R-:W-:Y:S01]  /*6890*/  IADD3.X R17, R61, R17, R63, P0, !PT ;  /* 0x000000113d117210 */ /* 0x000fe200007fe43f */
[----:B------:R-:W-:Y:S01]  /*68a0*/  ULDC.64 UR6, c[0x0][0xbc8] ;  /* 0x0002f20000067ab9 */ /* 0x000fe20000000a00 */
[----:B------:R-:W-:-:S02]  /*68b0*/  IMAD.MOV R64, RZ, RZ, -R59 ;  /* 0x000000ffff407224 */ /* 0x000fc400078e0a3b */
[--C-:B------:R-:W-:Y:S02]  /*68c0*/  IMAD R57, R53, R57, R58.reuse ;  /* 0x0000003935397224 */ /* 0x100fe400078e023a */
[----:B------:R-:W-:Y:S02]  /*68d0*/  IMAD.IADD R55, R55, 0x1, R65 ;  /* 0x0000000137377824 */ /* 0x000fe400078e0241 */
[----:B------:R-:W-:Y:S02]  /*68e0*/  IMAD R62, R62, UR4, RZ ;  /* 0x000000043e3e7c24 */ /* 0x000fe4000f8e02ff */
[----:B------:R-:W-:Y:S01]  /*68f0*/  IMAD R61, R53, R64, R58 ;  /* 0x00000040353d7224 */ /* 0x000fe200078e023a */
[----:B------:R-:W-:Y:S01]  /*6900*/  SHF.R.S32.HI R58, RZ, 0x1f, R57 ;  /* 0x0000001fff3a7819 */ /* 0x000fe20000011439 */
[C---:B------:R-:W-:Y:S01]  /*6910*/  IMAD R63, R59.reuse, UR5, R62 ;  /* 0x000000053b3f7c24 */ /* 0x040fe2000f8e023e */
[----:B------:R-:W0:Y:S01]  /*6920*/  S2UR UR5, SR_CgaCtaId ;  /* 0x00000000000579c3 */ /* 0x000e220000008800 */
[----:B------:R-:W-:Y:S01]  /*6930*/  IMAD.WIDE.U32 R54, R59, UR4, R54 ;  /* 0x000000043b367c25 */ /* 0x000fe2000f8e0036 */
[----:B------:R-:W-:Y:S01]  /*6940*/  SHF.R.S32.HI R59, RZ, 0x1f, R61 ;  /* 0x0000001fff3b7819 */ /* 0x000fe2000001143d */
[----:B------:R-:W-:-:S02]  /*6950*/  UMOV UR4, 0x400 ;  /* 0x0000040000047882 */ /* 0x000fc40000000000 */
[----:B------:R-:W-:Y:S02]  /*6960*/  IMAD R58, R58, UR6, RZ ;  /* 0x000000063a3a7c24 */ /* 0x000fe4000f8e02ff */
[----:B------:R-:W-:Y:S02]  /*6970*/  IMAD R62, R59, UR8, RZ ;  /* 0x000000083b3e7c24 */ /* 0x000fe4000f8e02ff */
[----:B------:R-:W-:Y:S02]  /*6980*/  IMAD.IADD R55, R55, 0x1, R63 ;  /* 0x0000000137377824 */ /* 0x000fe400078e023f */
[C---:B------:R-:W-:Y:S02]  /*6990*/  IMAD R59, R57.reuse, UR7, R58 ;  /* 0x00000007393b7c24 */ /* 0x040fe4000f8e023a */
[----:B------:R-:W-:Y:S01]  /*69a0*/  IMAD.WIDE.U32 R16, R57, UR6, R16 ;  /* 0x0000000639107c25 */ /* 0x000fe2000f8e0010 */
[----:B------:R-:W-:-:S03]  /*69b0*/  ULDC.64 UR6, c[0x0][0xba8] ;  /* 0x0002ea0000067ab9 */ /* 0x000fc60000000a00 */
[C---:B------:R-:W-:Y:S02]  /*69c0*/  IMAD R63, R61.reuse, UR9, R62 ;  /* 0x000000093d3f7c24 */ /* 0x040fe4000f8e023e */
[----:B------:R-:W-:Y:S01]  /*69d0*/  IMAD.WIDE.U32 R54, R61, UR8, R54 ;  /* 0x000000083d367c25 */ /* 0x000fe2000f8e0036 */
[----:B------:R-:W-:Y:S01]  /*69e0*/  LEA R61, P0, R16, UR6, 0x2 ;  /* 0x00000006103d7c11 */ /* 0x000fe2000f8010ff */
[----:B------:R-:W-:Y:S01]  /*69f0*/  ULDC.64 UR8, c[0x0][0xb00] ;  /* 0x0002c00000087ab9 */ /* 0x000fe20000000a00 */
[----:B------:R-:W-:Y:S01]  /*6a00*/  ULDC UR6, c[0x0][0xa88] ;  /* 0x0002a20000067ab9 */ /* 0x000fe20000000800 */
[----:B------:R-:W-:Y:S01]  /*6a10*/  IMAD.IADD R57, R17, 0x1, R59 ;  /* 0x0000000111397824 */ /* 0x000fe200078e023b */
[----:B------:R-:W-:Y:S01]  /*6a20*/  IADD3 R17, R55, R63, RZ ;  /* 0x0000003f37117210 */ /* 0x000fe20007ffe0ff */
[----:B------:R-:W-:Y:S01]  /*6a30*/  IMAD R58, R60, 0xc0, R56 ;  /* 0x000000c03c3a7824 */ /* 0x000fe200078e0238 */
[----:B------:R-:W-:Y:S01]  /*6a40*/  LEA R66, P1, R54, UR8, 0x2 ;  /* 0x0000000836427c11 */ /* 0x000fe2000f8210ff */
[----:B------:R-:W-:Y:S01]  /*6a50*/  SHFL.IDX PT, R56, R61, 0x1, 0x1c1f ;  /* 0x003c1f003d387f89 */ /* 0x000fe200000e0000 */
[----:B------:R-:W-:Y:S01]  /*6a60*/  LEA.HI.X R59, R16, UR7, R57, 0x2, P0 ;  /* 0x00000007103b7c11 */ /* 0x000fe200080f1439 */
[----:B0-----:R-:W-:Y:S01]  /*6a70*/  ULEA UR4, UR5, UR4, 0x18 ;  /* 0x0000000405047291 */ /* 0x001fe2000f8ec03f */
[----:B------:R-:W-:Y:S01]  /*6a80*/  LEA.HI.X R67, R54, UR9, R17, 0x2, P1 ;  /* 0x0000000936437c11 */ /* 0x000fe200088f1411 */
[----:B------:R-:W-:Y:S01]  /*6a90*/  IMAD R63, R53, UR6, RZ ;  /* 0x00000006353f7c24 */ /* 0x000fe2000f8e02ff */
[----:B------:R-:W-:Y:S01]  /*6aa0*/  SHFL.IDX PT, R54, R61, RZ, 0x1c1f ;  /* 0x001c1fff3d367589 */ /* 0x000fe200000e0000 */
[----:B------:R-:W-:Y:S01]  /*6ab0*/  LOP3.LUT P0, RZ, R22, 0x3, RZ, 0xc0, !PT ;  /* 0x0000000316ff7812 */ /* 0x000fe2000780c0ff */
[C---:B------:R-:W-:Y:S01]  /*6ac0*/  VIADD R62, R58.reuse, 0x8 ;  /* 0x000000083a3e7836 */ /* 0x040fe20000000000 */
[----:B------:R-:W-:Y:S01]  /*6ad0*/  UIADD3 UR4, UR4, 0x2d820, URZ ;  /* 0x0002d82004047890 */ /* 0x000fe2000fffe03f */
[----:B------:R-:W0:Y:S01]  /*6ae0*/  SHFL.IDX PT, R55, R59, RZ, 0x1c1f ;  /* 0x001c1fff3b377589 */ /* 0x000e2200000e0000 */
[----:B------:R-:W-:-:S02]  /*6af0*/  ISETP.GE.OR P1, PT, R58, R63, P0 ;  /* 0x0000003f3a00720c */ /* 0x000fc40000726670 */
[-C--:B------:R-:W-:Y:S01]  /*6b00*/  ISETP.GE.OR P0, PT, R62, R63.reuse, P0 ;  /* 0x0000003f3e00720c */ /* 0x080fe20000706670 */
[----:B------:R-:W1:Y:S01]  /*6b10*/  SHFL.IDX PT, R57, R59, 0x1, 0x1c1f ;  /* 0x003c1f003b397f89 */ /* 0x000e6200000e0000 */
[----:B------:R-:W-:Y:S01]  /*6b20*/  UPRMT UR4, URZ, 0x654, UR4 ;  /* 0x000006543f047896 */ /* 0x000fe20008000004 */
[----:B------:R-:W-:Y:S02]  /*6b30*/  ISETP.GE.AND P2, PT, R58, R63, PT ;  /* 0x0000003f3a00720c */ /* 0x000fe40003f46270 */
[----:B------:R-:W-:Y:S01]  /*6b40*/  LOP3.LUT R53, R52, 0x7ffffffc, RZ, 0xc0, !PT ;  /* 0x7ffffffc34357812 */ /* 0x000fe200078ec0ff */
[----:B------:R2:W3:Y:S04]  /*6b50*/  SHFL.IDX PT, R16, R66, RZ, 0x1c1f ;  /* 0x001c1fff42107589 */ /* 0x0004e800000e0000 */
[----:B------:R-:W-:Y:S01]  /*6b60*/  IMAD.IADD R53, R22, 0x1, -R53 ;  /* 0x0000000116357824 */ /* 0x000fe200078e0a35 */
[----:B------:R-:W-:Y:S01]  /*6b70*/  SYNCS.ARRIVE.TRANS64.RED.A1T0 RZ, [UR4], RZ ;  /* 0x000000ffffff79a7 */ /* 0x000fe20008100404 */
[----:B------:R2:W4:Y:S02]  /*6b80*/  SHFL.IDX PT, R17, R67, RZ, 0x1c1f ;  /* 0x001c1fff43117589 */ /* 0x00052400000e0000 */
[----:B------:R-:W-:-:S02]  /*6b90*/  IMAD.SHL.U32 R53, R53, 0x2, RZ ;  /* 0x0000000235357824 */ /* 0x000fc400078e00ff */
        /* <DEDUP_REMOVED lines=11> */
[----:B------:R-:W-:Y:S01]  /*6c50*/  VIADD R65, R53, 0x40 ;  /* 0x0000004035417836 */ /* 0x000fe20000000000 */
[----:B------:R-:W-:Y:S02]  /*6c60*/  ISETP.GE.AND P3, PT, R23, UR4, PT ;  /* 0x0000000417007c0c */ /* 0x000fe4000bf66270 */
[----:B------:R-:W-:-:S02]  /*6c70*/  ISETP.GE.AND P4, PT, R54, UR4, PT ;  /* 0x0000000436007c0c */ /* 0x000fc4000bf86270 */
[----:B------:R-:W-:-:S05]  /*6c80*/  ISETP.GE.AND P0, PT, R53, UR4, PT ;  /* 0x0000000435007c0c */ /* 0x000fca000bf06270 */
[----:B------:R-:W-:Y:S02]  /*6c90*/  @!P1 LEA.HI R0, R0, R0, RZ, 0x1 ;  /* 0x0000000000009211 */ /* 0x000fe400078f08ff */
[----:B------:R-:W-:Y:S02]  /*6ca0*/  @!P2 LEA.HI R22, R22, R22, RZ, 0x1 ;  /* 0x000000161616a211 */ /* 0x000fe400078f08ff */
[----:B------:R-:W-:Y:S02]  /*6cb0*/  @!P3 LEA.HI R52, R23, R23, RZ, 0x1 ;  /* 0x000000171734b211 */ /* 0x000fe400078f08ff */
[----:B------:R-:W-:Y:S02]  /*6cc0*/  @!P1 LOP3.LUT R55, R0, 0xfffffffe, RZ, 0xc0, !PT ;  /* 0xfffffffe00379812 */ /* 0x000fe400078ec0ff */
[----:B------:R-:W-:Y:S02]  /*6cd0*/  @!P4 LEA.HI R0, R54, R54, RZ, 0x1 ;  /* 0x000000363600c211 */ /* 0x000fe400078f08ff */
[----:B------:R-:W-:Y:S01]  /*6ce0*/  @!P2 LOP3.LUT R57, R22, 0xfffffffe, RZ, 0xc0, !PT ;  /* 0xfffffffe1639a812 */ /* 0x000fe200078ec0ff */
[----:B---34-:R-:W-:Y:S01]  /*6cf0*/  @!P0 IMAD.WIDE R22, R53, 0x4, R16 ;  /* 0x0000000435168825 */ /* 0x018fe200078e0210 */
[----:B------:R-:W-:-:S02]  /*6d00*/  @!P3 LOP3.LUT R59, R52, 0xfffffffe, RZ, 0xc0, !PT ;  /* 0xfffffffe343bb812 */ /* 0x000fc400078ec0ff */
[----:B------:R-:W-:Y:S01]  /*6d10*/  @!P4 LOP3.LUT R61, R0, 0xfffffffe, RZ, 0xc0, !PT ;  /* 0xfffffffe003dc812 */ /* 0x000fe200078ec0ff */
[--C-:B------:R-:W-:Y:S01]  /*6d20*/  @!P1 IMAD.WIDE R54, R55, 0x4, R16.reuse ;  /* 0x0000000437369825 */ /* 0x100fe200078e0210 */
[----:B------:R0:W-:Y:S03]  /*6d30*/  @!P0 ST.E.64 desc[UR36][R22.64], R24 ;  /* 0x0000001816008985 */ /* 0x0001e6000c101b24 */
[----:B------:R-:W-:Y:S01]  /*6d40*/  VIADD R0, R53, 0x28 ;  /* 0x0000002835007836 */ /* 0x000fe20000000000 */
[----:B------:R1:W-:Y:S01]  /*6d50*/  @!P1 ST.E.64 desc[UR36][R54.64], R26 ;  /* 0x0000001a36009985 */ /* 0x0003e2000c101b24 */
[----:B------:R-:W-:-:S03]  /*6d60*/  @!P2 IMAD.WIDE R56, R57, 0x4, R16 ;  /* 0x000000043938a825 */ /* 0x000fc600078e0210 */
[----:B------:R-:W-:Y:S01]  /*6d70*/  ISETP.GE.AND P0, PT, R0, UR4, PT ;  /* 0x0000000400007c0c */ /* 0x000fe2000bf06270 */
[----:B------:R-:W-:Y:S01]  /*6d80*/  VIADD R52, R53, 0x30 ;  /* 0x0000003035347836 */ /* 0x000fe20000000000 */
[----:B------:R2:W-:Y:S01]  /*6d90*/  @!P2 ST.E.64 desc[UR36][R56.64], R28 ;  /* 0x0000001c3800a985 */ /* 0x0005e2000c101b24 */
[--C-:B------:R-:W-:Y:S01]  /*6da0*/  @!P3 IMAD.WIDE R58, R59, 0x4, R16.reuse ;  /* 0x000000043b3ab825 */ /* 0x100fe200078e0210 */
[----:B------:R-:W-:Y:S02]  /*6db0*/  ISETP.GE.AND P2, PT, R64, UR4, PT ;  /* 0x0000000440007c0c */ /* 0x000fe4000bf46270 */
[----:B0-----:R-:W-:Y:S01]  /*6dc0*/  IADD3 R22, R53, 0x48, RZ ;  /* 0x0000004835167810 */ /* 0x001fe20007ffe0ff */
[----:B------:R-:W-:Y:S01]  /*6dd0*/  @!P4 IMAD.WIDE R60, R61, 0x4, R16 ;  /* 0x000000043d3cc825 */ /* 0x000fe200078e0210 */
[----:B------:R-:W-:Y:S01]  /*6de0*/  ISETP.GE.AND P1, PT, R52, UR4, PT ;  /* 0x0000000434007c0c */ /* 0x000fe2000bf26270 */
[----:B------:R0:W-:Y:S01]  /*6df0*/  @!P3 ST.E.64 desc[UR36][R58.64], R34 ;  /* 0x000000223a00b985 */ /* 0x0001e2000c101b24 */
[----:B------:R-:W-:Y:S01]  /*6e00*/  ISETP.GE.AND P3, PT, R65, UR4, PT ;  /* 0x0000000441007c0c */ /* 0x000fe2000bf66270 */
[----:B------:R-:W-:-:S02]  /*6e10*/  VIADD R23, R53, 0x50 ;  /* 0x0000005035177836 */ /* 0x000fc40000000000 */
[----:B------:R-:W-:Y:S01]  /*6e20*/  VIADD R25, R53, 0x58 ;  /* 0x0000005835197836 */ /* 0x000fe20000000000 */
[----:B------:R3:W-:Y:S01]  /*6e30*/  @!P4 ST.E.64 desc[UR36][R60.64], R48 ;  /* 0x000000303c00c985 */ /* 0x0007e2000c101b24 */
[----:B------:R-:W-:Y:S02]  /*6e40*/  ISETP.GE.AND P4, PT, R22, UR4, PT ;  /* 0x0000000416007c0c */ /* 0x000fe4000bf86270 */
[----:B------:R-:W-:Y:S02]  /*6e50*/  ISETP.GE.AND P5, PT, R23, UR4, PT ;  /* 0x0000000417007c0c */ /* 0x000fe4000bfa6270 */
[----:B------:R-:W-:Y:S02]  /*6e60*/  ISETP.GE.AND P6, PT, R25, UR4, PT ;  /* 0x0000000419007c0c */ /* 0x000fe4000bfc6270 */
[----:B------:R-:W-:Y:S02]  /*6e70*/  @!P0 LEA.HI R0, R0, R0, RZ, 0x1 ;  /* 0x0000000000008211 */ /* 0x000fe400078f08ff */
[----:B------:R-:W-:-:S02]  /*6e80*/  @!P1 LEA.HI R52, R52, R52, RZ, 0x1 ;  /* 0x0000003434349211 */ /* 0x000fc400078f08ff */
[----:B------:R-:W-:Y:S02]  /*6e90*/  @!P2 LEA.HI R64, R64, R64, RZ, 0x1 ;  /* 0x000000404040a211 */ /* 0x000fe400078f08ff */
[----:B------:R-:W-:Y:S02]  /*6ea0*/  @!P3 LEA.HI R65, R65, R65, RZ, 0x1 ;  /* 0x000000414141b211 */ /* 0x000fe400078f08ff */
[----:B------:R-:W-:Y:S02]  /*6eb0*/  @!P4 LEA.HI R22, R22, R22, RZ, 0x1 ;  /* 0x000000161616c211 */ /* 0x000fe400078f08ff */
[----:B------:R-:W-:Y:S02]  /*6ec0*/  @!P5 LEA.HI R24, R23, R23, RZ, 0x1 ;  /* 0x000000171718d211 */ /* 0x000fe400078f08ff */
[----:B-1----:R-:W-:Y:S02]  /*6ed0*/  @!P6 LEA.HI R26, R25, R25, RZ, 0x1 ;  /* 0x00000019191ae211 */ /* 0x002fe400078f08ff */
[----:B------:R-:W-:-:S02]  /*6ee0*/  @!P0 LOP3.LUT R23, R0, 0xfffffffe, RZ, 0xc0, !PT ;  /* 0xfffffffe00178812 */ /* 0x000fc400078ec0ff */
[----:B------:R-:W-:Y:S02]  /*6ef0*/  @!P1 LOP3.LUT R25, R52, 0xfffffffe, RZ, 0xc0, !PT ;  /* 0xfffffffe34199812 */ /* 0x000fe400078ec0ff */
[----:B------:R-:W-:Y:S02]  /*6f00*/  @!P2 LOP3.LUT R27, R64, 0xfffffffe, RZ, 0xc0, !PT ;  /* 0xfffffffe401ba812 */ /* 0x000fe400078ec0ff */
[----:B--2---:R-:W-:Y:S02]  /*6f10*/  @!P3 LOP3.LUT R29, R65, 0xfffffffe, RZ, 0xc0, !PT ;  /* 0xfffffffe411db812 */ /* 0x004fe400078ec0ff */
[----:B0-----:R-:W-:Y:S01]  /*6f20*/  @!P4 LOP3.LUT R35, R22, 0xfffffffe, RZ, 0xc0, !PT ;  /* 0xfffffffe1623c812 */ /* 0x001fe200078ec0ff */
[--C-:B------:R-:W-:Y:S01]  /*6f30*/  @!P0 IMAD.WIDE R22, R23, 0x4, R16.reuse ;  /* 0x0000000417168825 */ /* 0x100fe200078e0210 */
[----:B---3--:R-:W-:Y:S02]  /*6f40*/  @!P5 LOP3.LUT R49, R24, 0xfffffffe, RZ, 0xc0, !PT ;  /* 0xfffffffe1831d812 */ /* 0x008fe400078ec0ff */
[----:B------:R-:W-:Y:S01]  /*6f50*/  @!P6 LOP3.LUT R55, R26, 0xfffffffe, RZ, 0xc0, !PT ;  /* 0xfffffffe1a37e812 */ /* 0x000fe200078ec0ff */
        /* <DEDUP_REMOVED lines=12> */
[----:B------:R0:W-:Y:S02]  /*7020*/  @!P6 ST.E.64 desc[UR36][R16.64], R42 ;  /* 0x0000002a1000e985 */ /* 0x0001e4000c101b24 */
.L_x_10060:
[----:B------:R-:W-:Y:S05]  /*7030*/  BSYNC B0 ;  /* 0x0000000000007941 */ /* 0x000fea0003800000 */
.L_x_10059:
[----:B------:R-:W-:Y:S01]  /*7040*/  ISETP.GE.AND P0, PT, R62, R63, PT ;  /* 0x0000003f3e00720c */ /* 0x000fe20003f06270 */
[----:B0-----:R1:W0:Y:S04]  /*7050*/  SHFL.IDX PT, R19, R67, 0x1, 0x1c1f ;  /* 0x003c1f0043137f89 */ /* 0x00122800000e0000 */
[----:B------:R1:W0:Y:S08]  /*7060*/  SHFL.IDX PT, R18, R66, 0x1, 0x1c1f ;  /* 0x003c1f0042127f89 */ /* 0x00023000000e0000 */
[----:B-1----:R-:W-:Y:S05]  /*7070*/  @P0 BRA `(.L_x_10031) ;  /* 0x0000004000980947 */ /* 0x002fea0003800000 */
        /* <DEDUP_REMOVED lines=15> */
[----:B------:R-:W-:Y:S02]  /*7170*/  IADD3 R27, R53, 0x50, RZ ;  /* 0x00000050351b7810 */ /* 0x000fe40007ffe0ff */
[----:B------:R-:W-:Y:S02]  /*7180*/  @!P3 LEA.HI R0, R0, R0, RZ, 0x1 ;  /* 0x000000000000b211 */ /* 0x000fe400078f08ff */
[----:B------:R-:W-:Y:S02]  /*7190*/  @!P4 LEA.HI R2, R2, R2, RZ, 0x1 ;  /* 0x000000020202c211 */ /* 0x000fe400078f08ff */
[----:B------:R-:W-:Y:S02]  /*71a0*/  @!P5 LEA.HI R3, R3, R3, RZ, 0x1 ;  /* 0x000000030303d211 */ /* 0x000fe400078f08ff */
[----:B------:R-:W-:Y:S01]  /*71b0*/  @!P3 LOP3.LUT R5, R0, 0xfffffffe, RZ, 0xc0, !PT ;  /* 0xfffffffe0005b812 */ /* 0x000fe200078ec0ff */
[----:B------:R-:W-:Y:S01]  /*71c0*/  VIADD R0, R53, 0x30 ;  /* 0x0000003035007836 */ /* 0x000fe20000000000 */
[----:B------:R-:W-:-:S02]  /*71d0*/  @!P4 LOP3.LUT R11, R2, 0xfffffffe, RZ, 0xc0, !PT ;  /* 0xfffffffe020bc812 */ /* 0x000fc400078ec0ff */
[----:B----4-:R-:W-:Y:S01]  /*71e0*/  @!P5 LOP3.LUT R17, R3, 0xfffffffe, RZ, 0xc0, !PT ;  /* 0xfffffffe0311d812 */ /* 0x010fe200078ec0ff */
[--C-:B0-----:R-:W-:Y:S01]  /*71f0*/  @!P2 IMAD.WIDE R2, R53, 0x4, R18.reuse ;  /* 0x000000043502a825 */ /* 0x101fe200078e0212 */
[----:B------:R-:W-:Y:S02]  /*7200*/  ISETP.GE.AND P6, PT, R27, UR4, PT ;  /* 0x000000041b007c0c */ /* 0x000fe4000bfc6270 */
[----:B------:R-:W-:Y:S01]  /*7210*/  @!P0 LEA.HI R22, R22, R22, RZ, 0x1 ;  /* 0x0000001616168211 */ /* 0x000fe200078f08ff */
[--C-:B------:R-:W-:Y:S01]  /*7220*/  @!P3 IMAD.WIDE R4, R5, 0x4, R18.reuse ;  /* 0x000000040504b825 */ /* 0x100fe200078e0212 */
[----:B------:R0:W-:Y:S01]  /*7230*/  @!P2 ST.E.64 desc[UR36][R2.64], R12 ;  /* 0x0000000c0200a985 */ /* 0x0001e2000c101b24 */
[----:B------:R-:W-:Y:S02]  /*7240*/  ISETP.GE.AND P2, PT, R0, UR4, PT ;  /* 0x0000000400007c0c */ /* 0x000fe4000bf46270 */
[----:B------:R-:W-:Y:S01]  /*7250*/  @!P4 IMAD.WIDE R10, R11, 0x4, R18 ;  /* 0x000000040b0ac825 */ /* 0x000fe200078e0212 */
[----:B------:R1:W-:Y:S01]  /*7260*/  @!P3 ST.E.64 desc[UR36][R4.64], R20 ;  /* 0x000000140400b985 */ /* 0x0003e2000c101b24 */
[----:B------:R-:W-:-:S02]  /*7270*/  ISETP.GE.AND P3, PT, R24, UR4, PT ;  /* 0x0000000418007c0c */ /* 0x000fc4000bf66270 */
[----:B---3--:R-:W-:Y:S01]  /*7280*/  @!P5 IMAD.WIDE R16, R17, 0x4, R18 ;  /* 0x000000041110d825 */ /* 0x008fe200078e0212 */
[----:B------:R2:W-:Y:S01]  /*7290*/  @!P4 ST.E.64 desc[UR36][R10.64], R32 ;  /* 0x000000200a00c985 */ /* 0x0005e2000c101b24 */
[----:B------:R-:W-:Y:S02]  /*72a0*/  ISETP.GE.AND P4, PT, R25, UR4, PT ;  /* 0x0000000419007c0c */ /* 0x000fe4000bf86270 */
[----:B------:R-:W-:Y:S01]  /*72b0*/  @!P1 LEA.HI R23, R23, R23, RZ, 0x1 ;  /* 0x0000001717179211 */ /* 0x000fe200078f08ff */
[----:B------:R3:W-:Y:S01]  /*72c0*/  @!P5 ST.E.64 desc[UR36][R16.64], R50 ;  /* 0x000000321000d985 */ /* 0x0007e2000c101b24 */
[----:B------:R-:W-:Y:S01]  /*72d0*/  ISETP.GE.AND P5, PT, R26, UR4, PT ;  /* 0x000000041a007c0c */ /* 0x000fe2000bfa6270 */
[----:B------:R-:W-:Y:S01]  /*72e0*/  VIADD R53, R53, 0x58 ;  /* 0x0000005835357836 */ /* 0x000fe20000000000 */
[----:B0-----:R-:W-:Y:S02]  /*72f0*/  @!P0 LOP3.LUT R3, R22, 0xfffffffe, RZ, 0xc0, !PT ;  /* 0xfffffffe16038812 */ /* 0x001fe400078ec0ff */
        /* <DEDUP_REMOVED lines=11> */
[----:B------:R-:W-:-:S02]  /*73b0*/  @!P3 LOP3.LUT R13, R24, 0xfffffffe, RZ, 0xc0, !PT ;  /* 0xfffffffe180db812 */ /* 0x000fc400078ec0ff */
[----:B------:R-:W-:Y:S02]  /*73c0*/  @!P4 LOP3.LUT R25, R25, 0xfffffffe, RZ, 0xc0, !PT ;  /* 0xfffffffe1919c812 */ /* 0x000fe400078ec0ff */
[----:B---3--:R-:W-:Y:S02]  /*73d0*/  @!P5 LOP3.LUT R17, R26, 0xfffffffe, RZ, 0xc0, !PT ;  /* 0xfffffffe1a11d812 */ /* 0x008fe400078ec0ff */
[----:B------:R-:W-:Y:S02]  /*73e0*/  @!P6 LOP3.LUT R27, R27, 0xfffffffe, RZ, 0xc0, !PT ;  /* 0xfffffffe1b1be812 */ /* 0x000fe400078ec0ff */
        /* <DEDUP_REMOVED lines=13> */
[----:B-1----:R-:W-:-:S05]  /*74c0*/  LOP3.LUT R3, R53, 0xfffffffe, RZ, 0xc0, !PT ;  /* 0xfffffffe35037812 */ /* 0x002fca00078ec0ff */
[----:B------:R-:W-:-:S05]  /*74d0*/  IMAD.WIDE R2, R3, 0x4, R18 ;  /* 0x0000000403027825 */ /* 0x000fca00078e0212 */
[----:B------:R0:W-:Y:S01]  /*74e0*/  ST.E.64 desc[UR36][R2.64], R134 ;  /* 0x0000008602007985 */ /* 0x0001e2000c101b24 */
[----:B------:R-:W-:Y:S05]  /*74f0*/  BRA `(.L_x_10031) ;  /* 0x0000003c00787947 */ /* 0x000fea0003800000 */
.L_x_10058:
[----:B------:R-:W-:-:S05]  /*7500*/  VIADD R0, R22, 0xffffff80 ;  /* 0xffffff8016007836 */ /* 0x000fca0000000000 */
        /* <DEDUP_REMOVED lines=12> */
[----:B------:R-:W-:Y:S02]  /*75d0*/  USHF.R.S32.HI UR6, URZ, 0x1f, UR39 ;  /* 0x0000001f3f067899 */ /* 0x000fe40008011427 */
[----:B------:R-:W-:Y:S01]  /*75e0*/  IMAD R6, RZ, RZ, -UR39 ;  /* 0x80000027ff067e24 */ /* 0x000fe2000f8e02ff */
[----:B------:R-:W-:Y:S01]  /*75f0*/  ULDC.64 UR8, c[0x0][0xbd0] ;  /* 0x0002f40000087ab9 */ /* 0x000fe20000000a00 */
[----:B------:R-:W-:Y:S01]  /*7600*/  IMAD.MOV.U32 R5, RZ, RZ, R22 ;  /* 0x000000ffff057224 */ /* 0x000fe200078e0016 */
[----:B------:R-:W-:Y:S02]  /*7610*/  UIMAD UR6, UR6, UR8, URZ ;  /* 0x00000008060672a4 */ /* 0x000fe4000f8e023f */
[----:B------:R-:W-:Y:S01]  /*7620*/  UIMAD.WIDE.U32 UR4, UR39, UR8, URZ ;  /* 0x00000008270472a5 */ /* 0x000fe2000f8e003f */
[----:B------:R-:W1:Y:S01]  /*7630*/  LDC.64 R12, c[0x0][0xbd8] ;  /* 0x0002f600ff0c7b82 */ /* 0x000e620000000a00 */
[----:B------:R-:W-:-:S04]  /*7640*/  UIMAD UR6, UR39, UR9, UR6 ;  /* 0x00000009270672a4 */ /* 0x000fc8000f8e0206 */
[----:B------:R-:W-:Y:S02]  /*7650*/  UIADD3 UR6, UR5, UR6, URZ ;  /* 0x0000000605067290 */ /* 0x000fe4000fffe03f */
[----:B------:R-:W-:Y:S01]  /*7660*/  MOV R3, UR5 ;  /* 0x0000000500037c02 */ /* 0x000fe20008000f00 */
[----:B------:R-:W-:Y:S01]  /*7670*/  IMAD.U32 R2, RZ, RZ, UR4 ;  /* 0x00000004ff027e24 */ /* 0x000fe2000f8e00ff */
[----:B------:R-:W2:Y:S01]  /*7680*/  @P0 LDC R9, c[0x0][0xbec] ;  /* 0x0002fb00ff090b82 */ /* 0x000ea20000000800 */
[----:B------:R-:W-:Y:S01]  /*7690*/  ULDC.64 UR4, c[0x0][0xbe0] ;  /* 0x0002f80000047ab9 */ /* 0x000fe20000000a00 */
[----:B------:R-:W-:-:S06]  /*76a0*/  IMAD.U32 R3, RZ, RZ, UR6 ;  /* 0x00000006ff037e24 */ /* 0x000fcc000f8e00ff */
[----:B------:R-:W3:Y:S01]  /*76b0*/  S2UR UR10, SR_CTAID.Y ;  /* 0x00000000000a79c3 */ /* 0x000ee20000002600 */
[----:B0-----:R-:W-:-:S07]  /*76c0*/  USHF.R.S32.HI UR8, URZ, 0x1f, UR7 ;  /* 0x0000001f3f087899 */ /* 0x001fce0008011407 */
[----:B------:R-:W3:Y:S01]  /*76d0*/  LDC R7, c[0x0][0xc50] ;  /* 0x00031400ff077b82 */ /* 0x000ee20000000800 */
[C---:B-1----:R-:W-:Y:S02]  /*76e0*/  IMAD R8, R12.reuse, UR8, RZ ;  /* 0x000000080c087c24 */ /* 0x042fe4000f8e02ff */
[----:B------:R-:W-:-:S04]  /*76f0*/  IMAD.WIDE.U32 R2, R12, UR7, R2 ;  /* 0x000000070c027c25 */ /* 0x000fc8000f8e0002 */
[----:B------:R-:W-:Y:S01]  /*7700*/  IMAD R13, R13, UR7, R8 ;  /* 0x000000070d0d7c24 */ /* 0x000fe2000f8e0208 */
[----:B------:R-:W0:Y:S01]  /*7710*/  @P0 LDC R11, c[0x0][0xbf0] ;  /* 0x0002fc00ff0b0b82 */ /* 0x000e220000000800 */
[----:B--2---:R-:W-:-:S04]  /*7720*/  @P0 IMAD.HI.U32 R0, R22, R9, RZ ;  /* 0x0000000916000227 */ /* 0x004fc800078e00ff */
[----:B------:R-:W-:Y:S02]  /*7730*/  IMAD.IADD R3, R13, 0x1, R3 ;  /* 0x000000010d037824 */ /* 0x000fe400078e0203 */
[----:B---3--:R-:W-:-:S04]  /*7740*/  IMAD R9, R7, R6, UR10 ;  /* 0x0000000a07097e24 */ /* 0x008fc8000f8e0206 */
[----:B------:R-:W-:Y:S01]  /*7750*/  IMAD.WIDE.U32 R2, R9, UR4, R2 ;  /* 0x0000000409027c25 */ /* 0x000fe2000f8e0002 */
[----:B0-----:R-:W-:Y:S02]  /*7760*/  @P0 SHF.R.U32.HI R5, RZ, R11, R0 ;  /* 0x0000000bff050219 */ /* 0x001fe40000011600 */
[----:B------:R-:W-:Y:S02]  /*7770*/  SHF.R.S32.HI R0, RZ, 0x1f, R9 ;  /* 0x0000001fff007819 */ /* 0x000fe40000011409 */
[----:B------:R-:W-:Y:S01]  /*7780*/  IADD3 R2, P0, R5, R2, RZ ;  /* 0x0000000205027210 */ /* 0x000fe20007f1e0ff */
[----:B------:R-:W-:Y:S02]  /*7790*/  IMAD.MOV R7, RZ, RZ, -R5 ;  /* 0x000000ffff077224 */ /* 0x000fe400078e0a05 */
[----:B------:R-:W-:Y:S02]  /*77a0*/  IMAD R0, R0, UR4, RZ ;  /* 0x0000000400007c24 */ /* 0x000fe4000f8e02ff */
[----:B------:R-:W-:-:S02]  /*77b0*/  IMAD R7, R4, R7, R22 ;  /* 0x0000000704077224 */ /* 0x000fc400078e0216 */
[----:B------:R-:W-:Y:S01]  /*77c0*/  IMAD R4, R9, UR5, R0 ;  /* 0x0000000509047c24 */ /* 0x000fe2000f8e0200 */
[----:B------:R-:W-:Y:S01]  /*77d0*/  SHF.R.S32.HI R9, RZ, 0x1f, R5 ;  /* 0x0000001fff097819 */ /* 0x000fe20000011405 */
[----:B------:R-:W-:Y:S01]  /*77e0*/  ULDC.64 UR4, c[0x0][0xbc8] ;  /* 0x0002f20000047ab9 */ /* 0x000fe20000000a00 */
[----:B------:R-:W-:Y:S02]  /*77f0*/  SHF.R.S32.HI R0, RZ, 0x1f, R7 ;  /* 0x0000001fff007819 */ /* 0x000fe40000011407 */
[----:B------:R-:W-:-:S03]  /*7800*/  IADD3.X R3, R9, R3, R4, P0, !PT ;  /* 0x0000000309037210 */ /* 0x000fc600007fe404 */
[----:B------:R-:W-:Y:S02]  /*7810*/  IMAD R0, R0, UR4, RZ ;  /* 0x0000000400007c24 */ /* 0x000fe4000f8e02ff */
[----:B------:R-:W-:-:S04]  /*7820*/  IMAD.WIDE.U32 R2, R7, UR4, R2 ;  /* 0x0000000407027c25 */ /* 0x000fc8000f8e0002 */
[----:B------:R-:W-:Y:S01]  /*7830*/  IMAD R5, R7, UR5, R0 ;  /* 0x0000000507057c24 */ /* 0x000fe2000f8e0200 */
[----:B------:R-:W-:Y:S02]  /*7840*/  ULDC.64 UR4, c[0x0][0xba8] ;  /* 0x0002ea0000047ab9 */ /* 0x000fe40000000a00 */
[----:B------:R-:W-:Y:S01]  /*7850*/  LEA R4, P0, R2, UR4, 0x2 ;  /* 0x0000000402047c11 */ /* 0x000fe2000f8010ff */
[----:B------:R-:W-:-:S05]  /*7860*/  IMAD.IADD R3, R3, 0x1, R5 ;  /* 0x0000000103037824 */ /* 0x000fca00078e0205 */
[----:B------:R-:W-:Y:S02]  /*7870*/  LEA.HI.X R5, R2, UR5, R3, 0x2, P0 ;  /* 0x0000000502057c11 */ /* 0x000fe400080f1403 */
[----:B------:R-:W-:-:S05]  /*7880*/  MOV R3, 0xff800000 ;  /* 0xff80000000037802 */ /* 0x000fca0000000f00 */
[----:B------:R0:W-:Y:S01]  /*7890*/  STG.E desc[UR36][R4.64], R3 ;  /* 0x0000000304007986 */ /* 0x0001e2000c101924 */
[----:B------:R-:W-:Y:S05]  /*78a0*/  BRA `(.L_x_10031) ;  /* 0x00000038008c7947 */ /* 0x000fea0003800000 */
.L_x_10029:
[----:B------:R-:W-:-:S08]  /*78b0*/  NOP ;  /* 0x0000000000007918 */ /* 0x000fd00000000000 */
[----:B------:R-:W0:-:S00]  /*78c0*/  USETMAXREG.DEALLOC.CTAPOOL 0x20 ;  /* 0x00000020000079c8 */ /* 0x000e0000080e0500 */
[----:B0-----:R-:W-:Y:S01]  /*78d0*/  LOP3.LUT R18, R0, 0x3, RZ, 0xc0, !PT ;  /* 0x0000000300127812 */ /* 0x001fe200078ec0ff */
[----:B------:R-:W0:Y:S05]  /*78e0*/  S2R R24, SR_CTAID.Z ;  /* 0x0000000000187919 */ /* 0x000e2a0000002700 */
[----:B-1----:R-:W1:Y:S01]  /*78f0*/  S2UR UR6, SR_CTAID.Y ;  /* 0x00000000000679c3 */ /* 0x002e620000002600 */
        /* <DEDUP_REMOVED lines=13> */
.L_x_10061:
[----:B------:R-:W-:Y:S01]  /*79d0*/  ULDC UR7, c[0x0][0xc50] ;  /* 0x0003140000077ab9 */ /* 0x000fe20000000800 */
[----:B------:R-:W-:Y:S01]  /*79e0*/  UMOV UR42, UR6 ;  /* 0x00000006002a7c82 */ /* 0x000fe20008000000 */
[----:B------:R-:W-:-:S11]  /*79f0*/  UISETP.NE.AND UP0, UPT, UR7, 0x1, UPT ;  /* 0x000000010700788c */ /* 0x000fd6000bf05270 */
[----:B------:R-:W-:Y:S01]  /*7a00*/  @UP0 ULDC UR4, c[0x0][0xc54] ;  /* 0x0003150000040ab9 */ /* 0x000fe20000000800 */
[----:B------:R-:W-:Y:S01]  /*7a10*/  @UP0 ULDC UR8, c[0x0][0xc58] ;  /* 0x0003160000080ab9 */ /* 0x000fe20000000800 */
[----:B------:R-:W-:-:S04]  /*7a20*/  UIMAD.WIDE.U32 UR4, UR6, UR4, URZ ;  /* 0x00000004060472a5 */ /* 0x000fc8000f8e003f */
[----:B------:R-:W-:-:S12]  /*7a30*/  @UP0 USHF.R.U32.HI UR42, URZ, UR8, UR5 ;  /* 0x000000083f2a0299 */ /* 0x000fd80008011605 */
.L_x_10062:
        /* <DEDUP_REMOVED lines=64> */
.L_x_10064:
[----:B------:R-:W-:Y:S02]  /*7e40*/  UIMAD UR48, UR47, UR39, URZ ;  /* 0x000000272f3072a4 */ /* 0x000fe4000f8e023f */
[----:B------:R-:W-:Y:S02]  /*7e50*/  IMAD.U32 R3, RZ, RZ, UR39 ;  /* 0x00000027ff037e24 */ /* 0x000fe4000f8e00ff */
[----:B------:R-:W-:Y:S02]  /*7e60*/  IMAD.MOV.U32 R6, RZ, RZ, 0x1 ;  /* 0x00000001ff067424 */ /* 0x000fe400078e00ff */
        /* <DEDUP_REMOVED lines=30> */
.L_x_10065:
        /* <DEDUP_REMOVED lines=20> */
.L_x_10067:
[----:B------:R0:W1:Y:S01]  /*8190*/  LDC.64 R2, c[0x4][R16] ;  /* 0x0100000010027b82 */ /* 0x0000620000000a00 */
[----:B------:R-:W-:Y:S01]  /*81a0*/  ULDC.64 UR4, c[0x4][0x138] ;  /* 0x01004e0000047ab9 */ /* 0x000fe20000000a00 */
[----:B------:R-:W-:Y:S01]  /*81b0*/  ULDC.64 UR6, c[0x4][0x140] ;  /* 0x0100500000067ab9 */ /* 0x000fe20000000a00 */
[----:B------:R-:W-:Y:S01]  /*81c0*/  IMAD.U32 R4, RZ, RZ, UR4 ;  /* 0x00000004ff047e24 */ /* 0x000fe2000f8e00ff */
        /* <DEDUP_REMOVED lines=11> */
.L_x_10066:
[----:B------:R-:W0:Y:S01]  /*8280*/  LDC.64 R2, c[0x0][0x9f8] ;  /* 0x00027e00ff027b82 */ /* 0x000e220000000a00 */
[----:B------:R-:W-:-:S07]  /*8290*/  IMAD.MOV.U32 R6, RZ, RZ, R24 ;  /* 0x000000ffff067224 */ /* 0x000fce00078e0018 */
[----:B------:R-:W1:Y:S01]  /*82a0*/  LDC R17, c[0x0][0x430] ;  /* 0x00010c00ff117b82 */ /* 0x000e620000000800 */
[----:B------:R-:W-:Y:S01]  /*82b0*/  IMAD.U32 R0, RZ, RZ, UR49 ;  /* 0x00000031ff007e24 */ /* 0x000fe2000f8e00ff */
[C---:B------:R-:W-:Y:S01]  /*82c0*/  LOP3.LUT R20, R22.reuse, 0x7f, RZ, 0xc0, !PT ;  /* 0x0000007f16147812 */ /* 0x040fe200078ec0ff */
[----:B------:R-:W-:Y:S01]  /*82d0*/  IMAD.SHL.U32 R23, R22, 0x20, RZ ;  /* 0x0000002016177824 */ /* 0x000fe200078e00ff */
[----:B------:R-:W-:Y:S01]  /*82e0*/  ULDC UR4, c[0x0][0x2f4] ;  /* 0x0000bd0000047ab9 */ /* 0x000fe20000000800 */
[----:B0-----:R-:W-:-:S04]  /*82f0*/  ISETP.NE.U32.AND P0, PT, R2, RZ, PT ;  /* 0x000000ff0200720c */ /* 0x001fc80003f05070 */
[----:B------:R-:W-:-:S13]  /*8300*/  ISETP.NE.AND.EX P0, PT, R3, RZ, PT, P0 ;  /* 0x000000ff0300720c */ /* 0x000fda0003f05300 */
[----:B------:R-:W0:Y:S02]  /*8310*/  @P0 LDC.64 R2, c[0x0][0x9f8] ;  /* 0x00027e00ff020b82 */ /* 0x000e240000000a00 */
[----:B0-----:R-:W-:-:S05]  /*8320*/  @P0 IMAD.WIDE R2, R24, 0x4, R2 ;  /* 0x0000000418020825 */ /* 0x001fca00078e0202 */
[----:B------:R0:W2:Y:S01]  /*8330*/  @P0 LDG.E R6, desc[UR36][R2.64] ;  /* 0x0000002402060981 */ /* 0x0000a2000c1e1900 */
[----:B------:R-:W-:Y:S01]  /*8340*/  VIADD R0, R0, 0xffffffff ;  /* 0xffffffff00007836 */ /* 0x000fe20000000000 */
[----:B------:R-:W-:Y:S02]  /*8350*/  SHF.R.U32.HI R4, RZ, 0x2, R20 ;  /* 0x00000002ff047819 */ /* 0x000fe40000011614 */
[----:B------:R-:W-:Y:S02]  /*8360*/  LOP3.LUT R23, R23, 0x60, RZ, 0xc0, !PT ;  /* 0x0000006017177812 */ /* 0x000fe400078ec0ff */
[----:B------:R-:W-:Y:S02]  /*8370*/  LEA R4, R0, R4, 0x7 ;  /* 0x0000000400047211 */ /* 0x000fe400078e38ff */
[----:B-1----:R-:W-:Y:S02]  /*8380*/  ISETP.NE.AND P1, PT, R17, 0x1, PT ;  /* 0x000000011100780c */ /* 0x002fe40003f25270 */
[----:B------:R-:W-:Y:S01]  /*8390*/  LOP3.LUT R16, R16, 0xffffffef, RZ, 0xc0, !PT ;  /* 0xffffffef10107812 */ /* 0x000fe200078ec0ff */
[----:B------:R-:W-:-:S04]  /*83a0*/  IMAD.IADD R4, R23, 0x1, R4 ;  /* 0x0000000117047824 */ /* 0x000fc800078e0204 */
[C---:B-----5:R-:W-:Y:S01]  /*83b0*/  IMAD.IADD R9, R4.reuse, 0x1, R19 ;  /* 0x0000000104097824 */ /* 0x060fe200078e0213 */
[----:B------:R-:W-:-:S03]  /*83c0*/  ISETP.GE.AND P0, PT, R4, UR43, PT ;  /* 0x0000002b04007c0c */ /* 0x000fc6000bf06270 */
[----:B------:R-:W-:Y:S02]  /*83d0*/  IMAD.MOV.U32 R7, RZ, RZ, R9 ;  /* 0x000000ffff077224 */ /* 0x000fe400078e0009 */
[----:B0-----:R-:W0:Y:S01]  /*83e0*/  @P1 LDC R2, c[0x0][0x434] ;  /* 0x00010d00ff021b82 */ /* 0x001e220000000800 */
[----:B------:R-:W-:-:S07]  /*83f0*/  @P1 LOP3.LUT R16, R16, 0x10, RZ, 0xfc, !PT ;  /* 0x0000001010101812 */ /* 0x000fce00078efcff */
[----:B------:R-:W1:Y:S08]  /*8400*/  @P1 LDC R3, c[0x0][0x438] ;  /* 0x00010e00ff031b82 */ /* 0x000e700000000800 */
[----:B------:R-:W3:Y:S08]  /*8410*/  @!P0 LDC.64 R10, c[0x0][0x428] ;  /* 0x00010a00ff0a8b82 */ /* 0x000ef00000000a00 */
[----:B------:R-:W4:Y:S01]  /*8420*/  @!P0 LDC.64 R4, c[0x0][0x418] ;  /* 0x00010600ff048b82 */ /* 0x000f220000000a00 */
[----:B0-----:R-:W-:-:S05]  /*8430*/  @P1 IMAD.HI.U32 R2, R9, R2, RZ ;  /* 0x0000000209021227 */ /* 0x001fca00078e00ff */
[----:B-1----:R-:W-:-:S04]  /*8440*/  @P1 SHF.R.U32.HI R7, RZ, R3, R2 ;  /* 0x00000003ff071219 */ /* 0x002fc80000011602 */
[----:B------:R-:W-:Y:S02]  /*8450*/  @!P0 SHF.R.S32.HI R3, RZ, 0x1f, R7 ;  /* 0x0000001fff038819 */ /* 0x000fe40000011407 */
[----:B------:R-:W-:Y:S01]  /*8460*/  LOP3.LUT R16, R16, 0xfffffffb, RZ, 0xc0, !PT ;  /* 0xfffffffb10107812 */ /* 0x000fe200078ec0ff */
[----:B------:R-:W-:Y:S01]  /*8470*/  UMOV UR5, 0xffffffff ;  /* 0xffffffff00057882 */ /* 0x000fe20000000000 */
[----:B--2---:R-:W-:Y:S01]  /*8480*/  SHF.R.S32.HI R8, RZ, 0x1f, R6 ;  /* 0x0000001fff087819 */ /* 0x004fe20000011406 */
[----:B------:R-:W-:Y:S04]  /*8490*/  STL [R1], R6 ;  /* 0x0000000601007387 */ /* 0x000fe80000100800 */
[----:B------:R0:W-:Y:S01]  /*84a0*/  STL [R1+0x4], R8 ;  /* 0x0000040801007387 */ /* 0x0001e20000100800 */
[----:B---3--:R-:W-:-:S04]  /*84b0*/  @!P0 IMAD R2, R8, R10, RZ ;  /* 0x0000000a08028224 */ /* 0x008fc800078e02ff */
[----:B------:R-:W-:Y:S02]  /*84c0*/  @!P0 IMAD R11, R6, R11, R2 ;  /* 0x0000000b060b8224 */ /* 0x000fe400078e0202 */
[----:B------:R-:W-:Y:S02]  /*84d0*/  @!P0 IMAD.MOV.U32 R2, RZ, RZ, R7 ;  /* 0x000000ffff028224 */ /* 0x000fe400078e0007 */
[----:B0-----:R-:W-:Y:S02]  /*84e0*/  IMAD.SHL.U32 R8, R22, 0x8, RZ ;  /* 0x0000000816087824 */ /* 0x001fe400078e00ff */
[----:B------:R-:W-:Y:S01]  /*84f0*/  @!P0 IMAD.WIDE.U32 R2, R6, R10, R2 ;  /* 0x0000000a06028225 */ /* 0x000fe200078e0002 */
[----:B------:R-:W-:Y:S02]  /*8500*/  MOV R6, RZ ;  /* 0x000000ff00067202 */ /* 0x000fe40000000f00 */
[----:B------:R-:W-:Y:S01]  /*8510*/  LOP3.LUT R14, R8, 0x18, RZ, 0xc0, !PT ;  /* 0x00000018080e7812 */ /* 0x000fe200078ec0ff */
[----:B------:R-:W-:Y:S01]  /*8520*/  @!P0 IMAD.IADD R3, R3, 0x1, R11 ;  /* 0x0000000103038824 */ /* 0x000fe200078e020b */
[----:B----4-:R-:W-:-:S02]  /*8530*/  @!P0 LEA R4, P1, R2, R4, 0x2 ;  /* 0x0000000402048211 */ /* 0x010fc400078210ff */
[C---:B------:R-:W-:Y:S02]  /*8540*/  ISETP.GE.AND P2, PT, R14.reuse, UR4, PT ;  /* 0x000000040e007c0c */ /* 0x040fe4000bf46270 */
[----:B------:R-:W-:Y:S02]  /*8550*/  LOP3.LUT R13, R14, 0x20, RZ, 0xfc, !PT ;  /* 0x000000200e0d7812 */ /* 0x000fe400078efcff */
[----:B------:R-:W-:Y:S02]  /*8560*/  @!P0 LEA.HI.X R5, R2, R5, R3, 0x2, P1 ;  /* 0x0000000502058211 */ /* 0x000fe400008f1403 */
[----:B------:R-:W-:Y:S02]  /*8570*/  LOP3.LUT R12, R14, 0x40, RZ, 0xfc, !PT ;  /* 0x000000400e0c7812 */ /* 0x000fe400078efcff */
[----:B------:R-:W-:Y:S01]  /*8580*/  ISETP.GE.AND P1, PT, R13, UR4, PT ;  /* 0x000000040d007c0c */ /* 0x000fe2000bf26270 */
[----:B------:R0:W5:Y:S01]  /*8590*/  @!P0 LDG.E R6, desc[UR36][R4.64] ;  /* 0x0000002404068981 */ /* 0x000162000c1e1900 */
[----:B------:R-:W-:-:S03]  /*85a0*/  ISETP.GE.AND P0, PT, R12, UR4, PT ;  /* 0x000000040c007c0c */ /* 0x000fc6000bf06270 */
[----:B------:R-:W-:-:S04]  /*85b0*/  @P2 LOP3.LUT R16, R16, 0x4, RZ, 0xfc, !PT ;  /* 0x0000000410102812 */ /* 0x000fc800078efcff */
[----:B------:R-:W-:-:S04]  /*85c0*/  LOP3.LUT R16, R16, 0xfffffffe, RZ, 0xc0, !PT ;  /* 0xfffffffe10107812 */ /* 0x000fc800078ec0ff */
[----:B------:R-:W-:-:S04]  /*85d0*/  LOP3.LUT R16, R16, 0xfffffffd, RZ, 0xc0, !PT ;  /* 0xfffffffd10107812 */ /* 0x000fc800078ec0ff */
[----:B------:R-:W-:-:S04]  /*85e0*/  @P1 LOP3.LUT R16, R16, 0x2, RZ, 0xfc, !PT ;  /* 0x0000000210101812 */ /* 0x000fc800078efcff */
[----:B------:R-:W-:Y:S01]  /*85f0*/  @P0 LOP3.LUT R16, R16, 0x1, RZ, 0xfc, !PT ;  /* 0x0000000110100812 */ /* 0x000fe200078efcff */
[----:B0-----:R-:W-:Y:S06]  /*8600*/  BRA.DIV UR5, `(.L_x_10068) ;  /* 0x0000002e05b47947 */ /* 0x001fec000b800000 */
.L_x_10110:
[----:B------:R-:W-:Y:S01]  /*8610*/  ULOP3.LUT UR4, UR38, 0x2, URZ, 0xfc, !UPT ;  /* 0x0000000226047892 */ /* 0x000fe2000f8efc3f */
[----:B------:R-:W-:Y:S01]  /*8620*/  IMAD.U32 R29, RZ, RZ, UR42 ;  /* 0x0000002aff1d7e24 */ /* 0x000fe2000f8e00ff */
[----:B------:R-:W-:Y:S01]  /*8630*/  LOP3.LUT R16, R16, 0xfffffff7, RZ, 0xc0, !PT ;  /* 0xfffffff710107812 */ /* 0x000fe200078ec0ff */
[----:B------:R-:W-:Y:S02]  /*8640*/  IMAD.MOV R2, RZ, RZ, -R7 ;  /* 0x000000ffff027224 */ /* 0x000fe400078e0a07 */
[----:B------:R-:W-:Y:S01]  /*8650*/  IMAD.MOV.U32 R26, RZ, RZ, R0 ;  /* 0x000000ffff1a7224 */ /* 0x000fe200078e0000 */
[----:B------:R-:W-:Y:S01]  /*8660*/  SHF.R.S32.HI R29, RZ, 0x1f, R29 ;  /* 0x0000001fff1d7819 */ /* 0x000fe2000001141d */
[----:B------:R-:W-:Y:S02]  /*8670*/  IMAD.U32 R3, RZ, RZ, UR4 ;  /* 0x00000004ff037e24 */ /* 0x000fe4000f8e00ff */
[----:B------:R-:W-:-:S03]  /*8680*/  IMAD R5, R17, R2, R9 ;  /* 0x0000000211057224 */ /* 0x000fc600078e0209 */
[----:B------:R-:W-:-:S13]  /*8690*/  ISETP.NE.AND P0, PT, R3, 0x3, PT ;  /* 0x000000030300780c */ /* 0x000fda0003f05270 */
[----:B------:R-:W-:Y:S01]  /*86a0*/  @P0 LOP3.LUT R16, R16, 0x8, RZ, 0xfc, !PT ;  /* 0x0000000810100812 */ /* 0x000fe200078efcff */
[----:B------:R-:W-:Y:S06]  /*86b0*/  @!P0 BRA `(.L_x_10069) ;  /* 0x0000000000048947 */ /* 0x000fec0003800000 */
[----:B------:R-:W-:Y:S01]  /*86c0*/  BPT.TRAP 0x1 ;  /* 0x000000040000795c */ /* 0x000fe20000300000 */
.L_x_10069:
        /* <DEDUP_REMOVED lines=8> */
[----:B------:R-:W-:Y:S01]  /*8750*/  IMAD R11, R4, UR4, RZ ;  /* 0x00000004040b7c24 */ /* 0x000fe2000f8e02ff */
[----:B------:R-:W-:Y:S01]  /*8760*/  IADD3 R3, R3, R9, RZ ;  /* 0x0000000903037210 */ /* 0x000fe20007ffe0ff */
[----:B------:R-:W-:Y:S02]  /*8770*/  IMAD.MOV.U32 R9, RZ, RZ, 0x1 ;  /* 0x00000001ff097424 */ /* 0x000fe400078e00ff */
[C---:B------:R-:W-:Y:S02]  /*8780*/  IMAD R10, R6.reuse, UR5, R11 ;  /* 0x00000005060a7c24 */ /* 0x040fe4000f8e020b */
[----:B------:R-:W-:Y:S01]  /*8790*/  IMAD.WIDE.U32 R2, R6, UR4, R2 ;  /* 0x0000000406027c25 */ /* 0x000fe2000f8e0002 */
[----:B------:R-:W-:Y:S01]  /*87a0*/  SHF.L.U32 R9, R9, 0x1f, RZ ;  /* 0x0000001f09097819 */ /* 0x000fe200000006ff */
[----:B------:R-:W-:Y:S02]  /*87b0*/  ULDC.64 UR4, c[0x0][0x330] ;  /* 0x0000cc0000047ab9 */ /* 0x000fe40000000a00 */
[----:B------:R-:W-:Y:S01]  /*87c0*/  IMAD.U32 R11, RZ, RZ, UR4 ;  /* 0x00000004ff0b7e24 */ /* 0x000fe2000f8e00ff */
[----:B------:R-:W0:Y:S01]  /*87d0*/  SYNCS.PHASECHK.TRANS64.TRYWAIT P0, [UR45+0x2d840], R9 ;  /* 0x02d84009ff0075a7 */ /* 0x000e22000800016d */
[----:B------:R-:W-:Y:S01]  /*87e0*/  UIMAD UR4, UR6, UR4, URZ ;  /* 0x00000004060472a4 */ /* 0x000fe2000f8e023f */
[----:B------:R-:W-:-:S02]  /*87f0*/  IMAD.IADD R3, R3, 0x1, R10 ;  /* 0x0000000103037824 */ /* 0x000fc400078e020a */
[----:B------:R-:W-:Y:S01]  /*8800*/  ULDC.64 UR6, c[0x0][0x318] ;  /* 0x0000c60000067ab9 */ /* 0x000fe20000000a00 */
[----:B------:R-:W-:Y:S02]  /*8810*/  UIMAD UR4, UR42, UR5, UR4 ;  /* 0x000000052a0472a4 */ /* 0x000fe4000f8e0204 */
[----:B------:R-:W-:-:S04]  /*8820*/  IMAD.WIDE.U32 R2, R11, UR42, R2 ;  /* 0x0000002a0b027c25 */ /* 0x000fc8000f8e0002 */
[----:B------:R-:W-:Y:S01]  /*8830*/  VIADD R3, R3, UR4 ;  /* 0x0000000403037c36 */ /* 0x000fe20008000000 */
[----:B------:R-:W-:-:S04]  /*8840*/  LEA R17, P1, R2, UR6, 0x1 ;  /* 0x0000000602117c11 */ /* 0x000fc8000f8208ff */
[----:B------:R-:W-:Y:S01]  /*8850*/  LEA.HI.X R18, R2, UR7, R3, 0x1, P1 ;  /* 0x0000000702127c11 */ /* 0x000fe200088f0c03 */
[----:B0-----:R-:W-:Y:S08]  /*8860*/  @!P0 BRA `(.L_x_10070) ;  /* 0x0000002c003c8947 */ /* 0x001ff00003800000 */
.L_x_10111:
[----:B------:R-:W1:Y:S01]  /*8870*/  S2R R10, SR_TID.X ;  /* 0x00000000000a7919 */ /* 0x000e620000002100 */
[----:B------:R-:W-:Y:S01]  /*8880*/  ULDC.64 UR4, c[0x0][0x300] ;  /* 0x0000c00000047ab9 */ /* 0x000fe20000000a00 */
[----:B------:R-:W-:Y:S01]  /*8890*/  R2UR UR6, R29 ;  /* 0x000000001d0672ca */ /* 0x000fe200000e0000 */
[----:B0-----:R-:W-:Y:S01]  /*88a0*/  IMAD R2, R7, UR4, RZ ;  /* 0x0000000407027c24 */ /* 0x001fe2000f8e02ff */
[----:B------:R-:W-:Y:S02]  /*88b0*/  LOP3.LUT R9, R8, 0xc0, RZ, 0xc0, !PT ;  /* 0x000000c008097812 */ /* 0x000fe400078ec0ff */
[C---:B------:R-:W-:Y:S01]  /*88c0*/  LOP3.LUT P4, RZ, R16.reuse, 0x4, RZ, 0xc0, !PT ;  /* 0x0000000410ff7812 */ /* 0x040fe2000788c0ff */
[----:B------:R-:W-:Y:S01]  /*88d0*/  IMAD R7, R5, UR5, R2 ;  /* 0x0000000505077c24 */ /* 0x000fe2000f8e0202 */
[----:B------:R-:W-:Y:S01]  /*88e0*/  LOP3.LUT R9, R9, 0x18, R8, 0xf8, !PT ;  /* 0x0000001809097812 */ /* 0x000fe200078ef808 */
[----:B------:R-:W-:Y:S01]  /*88f0*/  IMAD.WIDE.U32 R2, R5, UR4, RZ ;  /* 0x0000000405027c25 */ /* 0x000fe2000f8e00ff */
[----:B------:R-:W-:Y:S01]  /*8900*/  ULDC.64 UR4, c[0x0][0x310] ;  /* 0x0000c40000047ab9 */ /* 0x000fe20000000a00 */
[----:B------:R-:W-:-:S02]  /*8910*/  LOP3.LUT P3, RZ, R16, 0x2, RZ, 0xc0, !PT ;  /* 0x0000000210ff7812 */ /* 0x000fc4000786c0ff */
[----:B------:R-:W-:Y:S01]  /*8920*/  IMAD.IADD R3, R3, 0x1, R7 ;  /* 0x0000000103037824 */ /* 0x000fe200078e0207 */
[----:B------:R-:W-:Y:S01]  /*8930*/  SHF.L.U32 R7, R20, 0x3, RZ ;  /* 0x0000000314077819 */ /* 0x000fe200000006ff */
[----:B------:R-:W-:Y:S01]  /*8940*/  IMAD R5, R4, UR4, RZ ;  /* 0x0000000404057c24 */ /* 0x000fe2000f8e02ff */
[----:B------:R-:W-:Y:S01]  /*8950*/  LOP3.LUT R28, R9, 0x18, R22, 0x78, !PT ;  /* 0x00000018091c7812 */ /* 0x000fe200078e7816 */
[----:B------:R-:W-:Y:S01]  /*8960*/  IMAD.WIDE.U32 R2, R6, UR4, R2 ;  /* 0x0000000406027c25 */ /* 0x000fe2000f8e0002 */
[----:B------:R-:W-:Y:S02]  /*8970*/  LOP3.LUT R7, R7, 0x300, RZ, 0xc0, !PT ;  /* 0x0000030007077812 */ /* 0x000fe400078ec0ff */
[----:B------:R-:W-:Y:S01]  /*8980*/  LOP3.LUT P2, RZ, R16, 0x1, RZ, 0xc0, !PT ;  /* 0x0000000110ff7812 */ /* 0x000fe2000784c0ff */
[----:B------:R-:W-:Y:S01]  /*8990*/  IMAD R5, R6, UR5, R5 ;  /* 0x0000000506057c24 */ /* 0x000fe2000f8e0205 */
[----:B------:R-:W-:Y:S01]  /*89a0*/  LOP3.LUT R4, R7, 0x20, R8, 0xf8, !PT ;  /* 0x0000002007047812 */ /* 0x000fe200078ef808 */
[----:B------:R-:W-:-:S02]  /*89b0*/  ULDC.64 UR4, c[0x0][0x308] ;  /* 0x0000c20000047ab9 */ /* 0x000fc40000000a00 */
[----:B------:R-:W-:Y:S01]  /*89c0*/  IMAD.IADD R3, R3, 0x1, R5 ;  /* 0x0000000103037824 */ /* 0x000fe200078e0205 */
[----:B------:R-:W-:Y:S01]  /*89d0*/  LOP3.LUT R28, R4, R28, RZ, 0xfc, !PT ;  /* 0x0000001c041c7212 */ /* 0x000fe200078efcff */
[----:B------:R-:W-:-:S04]  /*89e0*/  IMAD.MOV.U32 R5, RZ, RZ, -0x80 ;  /* 0xffffff80ff057424 */ /* 0x000fc800078e00ff */
[----:B------:R-:W-:Y:S01]  /*89f0*/  IMAD R8, R0, R5, UR43 ;  /* 0x0000002b00087e24 */ /* 0x000fe2000f8e0205 */
[----:B-1----:R-:W-:Y:S01]  /*8a00*/  LOP3.LUT R10, R10, 0x7f, RZ, 0xc0, !PT ;  /* 0x0000007f0a0a7812 */ /* 0x002fe200078ec0ff */
[----:B------:R-:W-:Y:S01]  /*8a10*/  IMAD.U32 R5, RZ, RZ, UR4 ;  /* 0x00000004ff057e24 */ /* 0x000fe2000f8e00ff */
[----:B------:R-:W-:Y:S02]  /*8a20*/  UIMAD UR4, UR6, UR4, URZ ;  /* 0x00000004060472a4 */ /* 0x000fe4000f8e023f */
[----:B------:R-:W-:Y:S01]  /*8a30*/  SHF.R.U32.HI R10, RZ, 0x2, R10 ;  /* 0x00000002ff0a7819 */ /* 0x000fe2000001160a */
[----:B------:R-:W-:Y:S01]  /*8a40*/  IMAD.WIDE.U32 R2, R5, UR42, R2 ;  /* 0x0000002a05027c25 */ /* 0x000fe2000f8e0002 */
[----:B------:R-:W-:Y:S01]  /*8a50*/  UIMAD UR4, UR42, UR5, UR4 ;  /* 0x000000052a0472a4 */ /* 0x000fe2000f8e0204 */
[----:B------:R-:W-:Y:S02]  /*8a60*/  ULDC.64 UR6, c[0x0][0x2e8] ;  /* 0x0000ba0000067ab9 */ /* 0x000fe40000000a00 */
[----:B------:R-:W-:Y:S01]  /*8a70*/  IMAD.IADD R8, R8, 0x1, -R10 ;  /* 0x0000000108087824 */ /* 0x000fe200078e0a0a */
[----:B------:R-:W-:-:S02]  /*8a80*/  LEA R0, P1, R2, UR6, 0x1 ;  /* 0x0000000602007c11 */ /* 0x000fc4000f8208ff */
[----:B------:R-:W-:Y:S01]  /*8a90*/  VIADD R9, R3, UR4 ;  /* 0x0000000403097c36 */ /* 0x000fe20008000000 */
[----:B------:R-:W-:Y:S01]  /*8aa0*/  UMOV UR4, 0xffffffff ;  /* 0xffffffff00047882 */ /* 0x000fe20000000000 */
[----:B------:R-:W-:-:S03]  /*8ab0*/  ISETP.GE.AND P0, PT, R8, 0x1, PT ;  /* 0x000000010800780c */ /* 0x000fc60003f06270 */
[----:B------:R-:W-:Y:S01]  /*8ac0*/  LEA.HI.X R9, R2, UR7, R9, 0x1, P1 ;  /* 0x0000000702097c11 */ /* 0x000fe200088f0c09 */
[----:B------:R-:W-:Y:S09]  /*8ad0*/  BRA.DIV UR4, `(.L_x_10071) ;  /* 0x0000002a04b87947 */ /* 0x000ff2000b800000 */
[----:B------:R-:W0:Y:S01]  /*8ae0*/  S2R R10, SR_TID.X ;  /* 0x00000000000a7919 */ /* 0x000e220000002100 */
[----:B------:R-:W-:Y:S02]  /*8af0*/  @P0 LEA R21, R28, UR45, 0x1 ;  /* 0x0000002d1c150c11 */ /* 0x000fe4000f8e08ff */
[----:B------:R-:W-:Y:S01]  /*8b00*/  ISETP.GE.AND P1, PT, R8, 0x21, PT ;  /* 0x000000210800780c */ /* 0x000fe20003f26270 */
[----:B------:R-:W1:Y:S04]  /*8b10*/  SHFL.IDX PT, R6, R9, RZ, 0x1c1f ;  /* 0x001c1fff09067589 */ /* 0x000e6800000e0000 */
[----:B------:R-:W2:Y:S04]  /*8b20*/  SHFL.IDX PT, R14, R0, RZ, 0x1c1f ;  /* 0x001c1fff000e7589 */ /* 0x000ea800000e0000 */
[----:B------:R-:W-:Y:S04]  /*8b30*/  SHFL.IDX PT, R4, R9, 0x1, 0x1c1f ;  /* 0x003c1f0009047f89 */ /* 0x000fe800000e0000 */
[----:B------:R-:W3:Y:S01]  /*8b40*/  SHFL.IDX PT, R5, R0, 0x1, 0x1c1f ;  /* 0x003c1f0000057f89 */ /* 0x000ee200000e0000 */
[----:B------:R-:W-:-:S03]  /*8b50*/  @P1 LEA R27, R28, UR45, 0x1 ;  /* 0x0000002d1c1b1c11 */ /* 0x000fc6000f8e08ff */
[----:B------:R-:W-:Y:S04]  /*8b60*/  SHFL.IDX PT, R2, R9, 0x2, 0x1c1f ;  /* 0x005c1f0009027f89 */ /* 0x000fe800000e0000 */
[----:B------:R-:W4:Y:S01]  /*8b70*/  SHFL.IDX PT, R3, R0, 0x2, 0x1c1f ;  /* 0x005c1f0000037f89 */ /* 0x000f2200000e0000 */
[----:B-1----:R-:W-:-:S03]  /*8b80*/  IMAD.MOV.U32 R7, RZ, RZ, R6 ;  /* 0x000000ffff077224 */ /* 0x002fc600078e0006 */
[----:B------:R-:W1:Y:S01]  /*8b90*/  SHFL.IDX PT, R9, R9, 0x3, 0x1c1f ;  /* 0x007c1f0009097f89 */ /* 0x000e6200000e0000 */
[----:B0-----:R-:W-:Y:S01]  /*8ba0*/  SHF.L.U32 R10, R10, 0x3, RZ ;  /* 0x000000030a0a7819 */ /* 0x001fe200000006ff */
[----:B--2---:R-:W-:Y:S02]  /*8bb0*/  IMAD.MOV.U32 R6, RZ, RZ, R14 ;  /* 0x000000ffff067224 */ /* 0x004fe400078e000e */
[----:B------:R0:W2:Y:S01]  /*8bc0*/  SHFL.IDX PT, R14, R0, 0x3, 0x1c1f ;  /* 0x007c1f00000e7f89 */ /* 0x0000a200000e0000 */
[----:B------:R-:W-:Y:S02]  /*8bd0*/  LOP3.LUT R10, R10, 0x18, RZ, 0xc0, !PT ;  /* 0x000000180a0a7812 */ /* 0x000fe400078ec0ff */
[----:B---3--:R-:W-:-:S03]  /*8be0*/  LOP3.LUT R5, R5, R4, RZ, 0x3c, !PT ;  /* 0x0000000405057212 */ /* 0x008fc600078e3cff */
[----:B------:R-:W-:Y:S01]  /*8bf0*/  @P0 IMAD.WIDE.U32 R6, R10, 0x2, R6 ;  /* 0x000000020a060825 */ /* 0x000fe200078e0006 */
[----:B------:R-:W-:-:S04]  /*8c00*/  LOP3.LUT R4, R5, R4, RZ, 0x3c, !PT ;  /* 0x0000000405047212 */ /* 0x000fc800078e3cff */
[----:B------:R-:W-:Y:S01]  /*8c10*/  @P0 LDGSTS.E.BYPASS.LTC128B.128 [R21+0x15400], desc[UR36][R6.64], !P4 ;  /* 0x1540000006150fae */ /* 0x000fe2000e101d64 */
[----:B----4-:R-:W-:-:S03]  /*8c20*/  LOP3.LUT R3, R3, R2, RZ, 0x3c, !PT ;  /* 0x0000000203037212 */ /* 0x010fc600078e3cff */
[----:B------:R-:W-:Y:S01]  /*8c30*/  @P0 LDGSTS.E.BYPASS.LTC128B.128 [R21+0x17400], desc[UR36][R6.64+0x40], !P3 ;  /* 0x1740004006150fae */ /* 0x000fe2000d901d64 */
[----:B------:R-:W-:Y:S02]  /*8c40*/  LOP3.LUT R5, R5, R4, RZ, 0x3c, !PT ;  /* 0x0000000405057212 */ /* 0x000fe400078e3cff */
[C---:B------:R-:W-:Y:S01]  /*8c50*/  LOP3.LUT R2, R3.reuse, R2, RZ, 0x3c, !PT ;  /* 0x0000000203027212 */ /* 0x040fe200078e3cff */
[----:B------:R3:W-:Y:S01]  /*8c60*/  @P0 LDGSTS.E.BYPASS.LTC128B.128 [R21+0x19400], desc[UR36][R6.64+0x80], !P2 ;  /* 0x1940008006150fae */ /* 0x0007e2000d101d64 */
[----:B------:R-:W-:Y:S01]  /*8c70*/  ISETP.GE.AND P0, PT, R8, 0x41, PT ;  /* 0x000000410800780c */ /* 0x000fe20003f06270 */
[----:B------:R-:W-:Y:S01]  /*8c80*/  @P1 IMAD.WIDE.U32 R4, R10, 0x2, R4 ;  /* 0x000000020a041825 */ /* 0x000fe200078e0004 */
[----:B------:R-:W-:-:S04]  /*8c90*/  LOP3.LUT R3, R3, R2, RZ, 0x3c, !PT ;  /* 0x0000000203037212 */ /* 0x000fc800078e3cff */
[----:B------:R0:W-:Y:S04]  /*8ca0*/  @P1 LDGSTS.E.BYPASS.LTC128B.128 [R27+0x15c00], desc[UR36][R4.64], !P4 ;  /* 0x15c00000041b1fae */ /* 0x0001e8000e101d64 */
[----:B------:R0:W-:Y:S03]  /*8cb0*/  @P1 LDGSTS.E.BYPASS.LTC128B.128 [R27+0x17c00], desc[UR36][R4.64+0x40], !P3 ;  /* 0x17c00040041b1fae */ /* 0x0001e6000d901d64 */
[----:B------:R-:W-:Y:S01]  /*8cc0*/  @P0 IMAD.WIDE.U32 R2, R10, 0x2, R2 ;  /* 0x000000020a020825 */ /* 0x000fe200078e0002 */
[----:B---3--:R-:W-:Y:S01]  /*8cd0*/  @P0 LEA R7, R28, UR45, 0x1 ;  /* 0x0000002d1c070c11 */ /* 0x008fe2000f8e08ff */
[----:B------:R0:W-:Y:S04]  /*8ce0*/  @P1 LDGSTS.E.BYPASS.LTC128B.128 [R27+0x19c00], desc[UR36][R4.64+0x80], !P2 ;  /* 0x19c00080041b1fae */ /* 0x0001e8000d101d64 */
[----:B------:R0:W-:Y:S04]  /*8cf0*/  @P0 LDGSTS.E.BYPASS.LTC128B.128 [R7+0x16400], desc[UR36][R2.64], !P4 ;  /* 0x1640000002070fae */ /* 0x0001e8000e101d64 */
[----:B------:R0:W-:Y:S04]  /*8d00*/  @P0 LDGSTS.E.BYPASS.LTC128B.128 [R7+0x18400], desc[UR36][R2.64+0x40], !P3 ;  /* 0x1840004002070fae */ /* 0x0001e8000d901d64 */
[----:B-12---:R0:W-:Y:S02]  /*8d10*/  @P0 LDGSTS.E.BYPASS.LTC128B.128 [R7+0x1a400], desc[UR36][R2.64+0x80], !P2 ;  /* 0x1a40008002070fae */ /* 0x0061e4000d101d64 */
.L_x_10121:
[----:B0-----:R-:W0:Y:S01]  /*8d20*/  S2R R27, SR_TID.X ;  /* 0x00000000001b7919 */ /* 0x001e220000002100 */
[----:B------:R-:W-:Y:S01]  /*8d30*/  ISETP.GE.AND P0, PT, R8, 0x61, PT ;  /* 0x000000610800780c */ /* 0x000fe20003f06270 */
[----:B------:R-:W-:Y:S02]  /*8d40*/  IMAD.MOV.U32 R2, RZ, RZ, R14 ;  /* 0x000000ffff027224 */ /* 0x000fe400078e000e */
[----:B------:R-:W-:-:S10]  /*8d50*/  IMAD.MOV.U32 R3, RZ, RZ, R9 ;  /* 0x000000ffff037224 */ /* 0x000fd400078e0009 */
[----:B------:R-:W-:Y:S01]  /*8d60*/  @P0 LEA R5, R28, UR45, 0x1 ;  /* 0x0000002d1c050c11 */ /* 0x000fe2000f8e08ff */
[----:B0-----:R-:W-:-:S05]  /*8d70*/  IMAD.SHL.U32 R27, R27, 0x8, RZ ;  /* 0x000000081b1b7824 */ /* 0x001fca00078e00ff */
[----:B------:R-:W-:-:S05]  /*8d80*/  LOP3.LUT R27, R27, 0x18, RZ, 0xc0, !PT ;  /* 0x000000181b1b7812 */ /* 0x000fca00078ec0ff */
[----:B------:R-:W-:-:S05]  /*8d90*/  @P0 IMAD.WIDE.U32 R2, R27, 0x2, R2 ;  /* 0x000000021b020825 */ /* 0x000fca00078e0002 */
        /* <DEDUP_REMOVED lines=10> */
[----:B------:R-:W-:-:S06]  /*8e40*/  ULOP3.LUT UR4, UR38, 0x2, URZ, 0xfc, !UPT ;  /* 0x0000000226047892 */ /* 0x000fcc000f8efc3f */
[----:B------:R-:W-:-:S04]  /*8e50*/  MOV R4, UR4 ;  /* 0x0000000400047c02 */ /* 0x000fc80008000f00 */
[----:B------:R-:W-:-:S13]  /*8e60*/  ISETP.NE.AND P1, PT, R4, 0x3, PT ;  /* 0x000000030400780c */ /* 0x000fda0003f25270 */
[----:B0-----:R-:W-:Y:S05]  /*8e70*/  @!P1 BRA `(.L_x_10072) ;  /* 0x0000000000049947 */ /* 0x001fea0003800000 */
[----:B------:R-:W-:Y:S01]  /*8e80*/  BPT.TRAP 0x1 ;  /* 0x000000040000795c */ /* 0x000fe20000300000 */
.L_x_10072:
        /* <DEDUP_REMOVED lines=30> */
.L_x_10073:
[----:B------:R-:W0:Y:S01]  /*9070*/  LDC R20, c[0x0][0x448] ;  /* 0x00011200ff147b82 */ /* 0x000e220000000800 */
[----:B------:R-:W1:Y:S01]  /*9080*/  S2R R21, SR_TID.X ;  /* 0x0000000000157919 */ /* 0x000e620000002100 */
[----:B------:R-:W-:Y:S01]  /*9090*/  ULDC.64 UR4, c[0x0][0x2e0] ;  /* 0x0000b80000047ab9 */ /* 0x000fe20000000a00 */
[----:B------:R-:W-:Y:S01]  /*90a0*/  IMAD.U32 R5, RZ, RZ, UR41 ;  /* 0x00000029ff057e24 */ /* 0x000fe2000f8e00ff */
[----:B------:R-:W-:Y:S01]  /*90b0*/  ULDC.64 UR6, c[0x0][0x2c8] ;  /* 0x0000b20000067ab9 */ /* 0x000fe20000000a00 */
[----:B------:R-:W-:Y:S01]  /*90c0*/  IMAD R8, R22, UR4, RZ ;  /* 0x0000000416087c24 */ /* 0x000fe2000f8e02ff */
[----:B------:R-:W2:Y:S01]  /*90d0*/  S2R R11, SR_TID.X ;  /* 0x00000000000b7919 */ /* 0x000ea20000002100 */
[----:B------:R-:W-:Y:S02]  /*90e0*/  IMAD.U32 R4, RZ, RZ, UR40 ;  /* 0x00000028ff047e24 */ /* 0x000fe4000f8e00ff */
[----:B------:R-:W-:Y:S01]  /*90f0*/  IMAD R5, R24, UR5, R8 ;  /* 0x0000000518057c24 */ /* 0x000fe2000f8e0208 */
[----:B------:R-:W3:Y:S01]  /*9100*/  S2R R22, SR_TID.X ;  /* 0x0000000000167919 */ /* 0x000ee20000002100 */
[----:B0-----:R-:W-:-:S02]  /*9110*/  ISETP.NE.AND P0, PT, R20, 0x1, PT ;  /* 0x000000011400780c */ /* 0x001fc40003f05270 */
[----:B-1----:R-:W-:-:S11]  /*9120*/  LOP3.LUT R21, R21, 0x7f, RZ, 0xc0, !PT ;  /* 0x0000007f15157812 */ /* 0x002fd600078ec0ff */
[----:B------:R-:W0:Y:S01]  /*9130*/  @P0 LDC R2, c[0x0][0x44c] ;  /* 0x00011300ff020b82 */ /* 0x000e220000000800 */
[----:B------:R-:W-:Y:S01]  /*9140*/  SHF.R.U32.HI R21, RZ, 0x2, R21 ;  /* 0x00000002ff157819 */ /* 0x000fe20000011615 */
[----:B--2---:R-:W-:Y:S01]  /*9150*/  IMAD.SHL.U32 R11, R11, 0x8, RZ ;  /* 0x000000080b0b7824 */ /* 0x004fe200078e00ff */
[----:B---3--:R-:W-:-:S03]  /*9160*/  LOP3.LUT R22, R22, 0x7f, RZ, 0xc0, !PT ;  /* 0x0000007f16167812 */ /* 0x008fc600078ec0ff */
[----:B------:R-:W-:Y:S01]  /*9170*/  IMAD.IADD R0, R23, 0x1, R21 ;  /* 0x0000000117007824 */ /* 0x000fe200078e0215 */
[----:B------:R-:W-:Y:S01]  /*9180*/  LOP3.LUT R11, R11, 0x18, RZ, 0xc0, !PT ;  /* 0x000000180b0b7812 */ /* 0x000fe200078ec0ff */
[----:B------:R-:W1:Y:S01]  /*9190*/  @P0 LDC R3, c[0x0][0x450] ;  /* 0x00011400ff030b82 */ /* 0x000e620000000800 */
[----:B------:R-:W2:Y:S01]  /*91a0*/  S2R R21, SR_TID.X ;  /* 0x0000000000157919 */ /* 0x000ea20000002100 */
[----:B------:R-:W-:Y:S01]  /*91b0*/  IMAD R7, R25, 0xc0, R0 ;  /* 0x000000c019077824 */ /* 0x000fe200078e0200 */
[----:B------:R-:W-:Y:S02]  /*91c0*/  LOP3.LUT R11, R11, 0x20, RZ, 0xfc, !PT ;  /* 0x000000200b0b7812 */ /* 0x000fe400078efcff */
[----:B------:R-:W-:Y:S01]  /*91d0*/  SHF.R.U32.HI R22, RZ, 0x2, R22 ;  /* 0x00000002ff167819 */ /* 0x000fe20000011616 */
[----:B------:R-:W-:Y:S02]  /*91e0*/  IMAD.MOV.U32 R6, RZ, RZ, R7 ;  /* 0x000000ffff067224 */ /* 0x000fe400078e0007 */
[----:B------:R-:W3:Y:S01]  /*91f0*/  @P0 LDC R9, c[0x0][0x450] ;  /* 0x00011400ff090b82 */ /* 0x000ee20000000800 */
[----:B------:R-:W-:-:S02]  /*9200*/  VIADD R8, R7, 0x80 ;  /* 0x0000008007087836 */ /* 0x000fc40000000000 */
[----:B0-----:R-:W-:-:S04]  /*9210*/  @P0 IMAD.HI.U32 R0, R7, R2, RZ ;  /* 0x0000000207000227 */ /* 0x001fc800078e00ff */
[----:B------:R-:W-:Y:S01]  /*9220*/  IMAD.MOV.U32 R2, RZ, RZ, R4 ;  /* 0x000000ffff027224 */ /* 0x000fe200078e0004 */
[----:B-1----:R-:W-:Y:S02]  /*9230*/  @P0 SHF.R.U32.HI R6, RZ, R3, R0 ;  /* 0x00000003ff060219 */ /* 0x002fe40000011600 */
[----:B------:R-:W0:Y:S01]  /*9240*/  @P0 LDC R0, c[0x0][0x44c] ;  /* 0x00011300ff000b82 */ /* 0x000e220000000800 */
[----:B------:R-:W-:-:S03]  /*9250*/  MOV R3, UR46 ;  /* 0x0000002e00037c02 */ /* 0x000fc60008000f00 */
[----:B------:R-:W-:Y:S01]  /*9260*/  IMAD.WIDE.U32 R2, R24, UR4, R2 ;  /* 0x0000000418027c25 */ /* 0x000fe2000f8e0002 */
[----:B------:R-:W-:-:S03]  /*9270*/  ULDC.64 UR4, c[0x0][0x2d0] ;  /* 0x0000b40000047ab9 */ /* 0x000fc60000000a00 */
[----:B--2---:R-:W-:Y:S01]  /*9280*/  IMAD.SHL.U32 R21, R21, 0x8, RZ ;  /* 0x0000000815157824 */ /* 0x004fe200078e00ff */
[----:B------:R-:W-:-:S04]  /*9290*/  IADD3 R3, R3, R5, RZ ;  /* 0x0000000503037210 */ /* 0x000fc80007ffe0ff */
[----:B------:R-:W-:Y:S01]  /*92a0*/  LOP3.LUT R21, R21, 0x18, RZ, 0xc0, !PT ;  /* 0x0000001815157812 */ /* 0x000fe200078ec0ff */
[----:B0-----:R-:W-:-:S04]  /*92b0*/  @P0 IMAD.HI.U32 R4, R8, R0, RZ ;  /* 0x0000000008040227 */ /* 0x001fc800078e00ff */
[----:B------:R-:W-:Y:S01]  /*92c0*/  IMAD.MOV.U32 R0, RZ, RZ, R8 ;  /* 0x000000ffff007224 */ /* 0x000fe200078e0008 */
[----:B---3--:R-:W-:Y:S01]  /*92d0*/  @P0 SHF.R.U32.HI R0, RZ, R9, R4 ;  /* 0x00000009ff000219 */ /* 0x008fe20000011604 */
[--C-:B------:R-:W-:Y:S01]  /*92e0*/  IMAD.MOV R9, RZ, RZ, -R6.reuse ;  /* 0x000000ffff097224 */ /* 0x100fe200078e0a06 */
[----:B------:R-:W-:-:S03]  /*92f0*/  SHF.R.S32.HI R4, RZ, 0x1f, R6 ;  /* 0x0000001fff047819 */ /* 0x000fc60000011406 */
[----:B------:R-:W-:Y:S02]  /*9300*/  IMAD R7, R20, R9, R7 ;  /* 0x0000000914077224 */ /* 0x000fe400078e0207 */
[----:B------:R-:W-:-:S04]  /*9310*/  IMAD R5, R4, UR4, RZ ;  /* 0x0000000404057c24 */ /* 0x000fc8000f8e02ff */
[C---:B------:R-:W-:Y:S02]  /*9320*/  IMAD R9, R6.reuse, UR5, R5 ;  /* 0x0000000506097c24 */ /* 0x040fe4000f8e0205 */
[----:B------:R-:W-:-:S04]  /*9330*/  IMAD.WIDE.U32 R4, R6, UR4, R2 ;  /* 0x0000000406047c25 */ /* 0x000fc8000f8e0002 */
[----:B------:R-:W-:Y:S02]  /*9340*/  IMAD.IADD R5, R5, 0x1, R9 ;  /* 0x0000000105057824 */ /* 0x000fe400078e0209 */
[----:B------:R-:W-:Y:S02]  /*9350*/  IMAD.MOV R9, RZ, RZ, -R0 ;  /* 0x000000ffff097224 */ /* 0x000fe400078e0a00 */
[----:B------:R-:W-:-:S04]  /*9360*/  IMAD.WIDE.U32 R2, R0, UR4, R2 ;  /* 0x0000000400027c25 */ /* 0x000fc8000f8e0002 */
[----:B------:R-:W-:Y:S01]  /*9370*/  IMAD R6, R20, R9, R8 ;  /* 0x0000000914067224 */ /* 0x000fe200078e0208 */
[----:B------:R-:W-:Y:S01]  /*9380*/  SHF.R.S32.HI R9, RZ, 0x1f, R0 ;  /* 0x0000001fff097819 */ /* 0x000fe20000011400 */
[----:B------:R-:W-:Y:S01]  /*9390*/  IMAD.WIDE.U32 R4, R7, UR6, R4 ;  /* 0x0000000607047c25 */ /* 0x000fe2000f8e0004 */
[----:B------:R-:W-:-:S03]  /*93a0*/  SHF.R.S32.HI R8, RZ, 0x1f, R7 ;  /* 0x0000001fff087819 */ /* 0x000fc60000011407 */
[----:B------:R-:W-:Y:S02]  /*93b0*/  IMAD R9, R9, UR4, RZ ;  /* 0x0000000409097c24 */ /* 0x000fe4000f8e02ff */
[----:B------:R-:W-:Y:S02]  /*93c0*/  IMAD R8, R8, UR6, RZ ;  /* 0x0000000608087c24 */ /* 0x000fe4000f8e02ff */
[----:B------:R-:W-:Y:S01]  /*93d0*/  IMAD R9, R0, UR5, R9 ;  /* 0x0000000500097c24 */ /* 0x000fe2000f8e0209 */
[----:B------:R-:W-:Y:S01]  /*93e0*/  ULDC.64 UR4, c[0x0][0x280] ;  /* 0x0000a00000047ab9 */ /* 0x000fe20000000a00 */
[----:B------:R-:W-:Y:S01]  /*93f0*/  IMAD R0, R7, UR7, R8 ;  /* 0x0000000707007c24 */ /* 0x000fe2000f8e0208 */
[----:B------:R-:W-:Y:S01]  /*9400*/  SHF.R.S32.HI R7, RZ, 0x1f, R6 ;  /* 0x0000001fff077819 */ /* 0x000fe20000011406 */
[----:B------:R-:W-:Y:S02]  /*9410*/  IMAD.IADD R3, R3, 0x1, R9 ;  /* 0x0000000103037824 */ /* 0x000fe400078e0209 */
[----:B------:R-:W-:-:S02]  /*9420*/  IMAD.IADD R9, R5, 0x1, R0 ;  /* 0x0000000105097824 */ /* 0x000fc400078e0200 */
[----:B------:R-:W-:Y:S02]  /*9430*/  IMAD R7, R7, UR6, RZ ;  /* 0x0000000607077c24 */ /* 0x000fe4000f8e02ff */
[----:B------:R-:W-:-:S04]  /*9440*/  IMAD.WIDE.U32 R2, R6, UR6, R2 ;  /* 0x0000000606027c25 */ /* 0x000fc8000f8e0002 */
[----:B------:R-:W-:Y:S01]  /*9450*/  IMAD R8, R6, UR7, R7 ;  /* 0x0000000706087c24 */ /* 0x000fe2000f8e0207 */
[----:B------:R-:W-:-:S04]  /*9460*/  LEA R7, P0, R4, UR4, 0x1 ;  /* 0x0000000404077c11 */ /* 0x000fc8000f8008ff */
[----:B------:R-:W-:Y:S02]  /*9470*/  LEA.HI.X R9, R4, UR5, R9, 0x1, P0 ;  /* 0x0000000504097c11 */ /* 0x000fe400080f0c09 */
[----:B------:R-:W-:Y:S02]  /*9480*/  IADD3 R3, R3, R8, RZ ;  /* 0x0000000803037210 */ /* 0x000fe40007ffe0ff */
[C---:B------:R-:W-:Y:S01]  /*9490*/  LEA R10, P0, R2.reuse, UR4, 0x1 ;  /* 0x00000004020a7c11 */ /* 0x040fe2000f8008ff */
[----:B------:R-:W-:Y:S02]  /*94a0*/  ULDC UR4, c[0x0][0x2b8] ;  /* 0x0000ae0000047ab9 */ /* 0x000fe40000000800 */
[----:B------:R-:W-:Y:S02]  /*94b0*/  ISETP.GE.AND P3, PT, R27, UR4, PT ;  /* 0x000000041b007c0c */ /* 0x000fe4000bf66270 */
[----:B------:R-:W-:Y:S01]  /*94c0*/  LEA.HI.X R8, R2, UR5, R3, 0x1, P0 ;  /* 0x0000000502087c11 */ /* 0x000fe200080f0c03 */
[----:B------:R-:W-:Y:S01]  /*94d0*/  UMOV UR5, 0xffffffff ;  /* 0xffffffff00057882 */ /* 0x000fe20000000000 */
[----:B------:R-:W-:-:S02]  /*94e0*/  ISETP.GE.AND P0, PT, R11, UR4, PT ;  /* 0x000000040b007c0c */ /* 0x000fc4000bf06270 */
[----:B------:R-:W-:-:S04]  /*94f0*/  LOP3.LUT R11, R21, 0x40, RZ, 0xfc, !PT ;  /* 0x00000040150b7812 */ /* 0x000fc800078efcff */
[----:B------:R-:W-:Y:S01]  /*9500*/  ISETP.GE.AND P1, PT, R11, UR4, PT ;  /* 0x000000040b007c0c */ /* 0x000fe2000bf26270 */
[----:B------:R-:W-:-:S12]  /*9510*/  BRA.DIV UR5, `(.L_x_10074) ;  /* 0x0000002605907947 */ /* 0x000fd8000b800000 */
[----:B------:R-:W0:Y:S01]  /*9520*/  SHFL.IDX PT, R2, R9, RZ, 0x1c1f ;  /* 0x001c1fff09027589 */ /* 0x000e2200000e0000 */
[----:B------:R-:W-:Y:S01]  /*9530*/  ULDC UR4, c[0x0][0x288] ;  /* 0x0000a20000047ab9 */ /* 0x000fe20000000800 */
[----:B------:R-:W-:Y:S02]  /*9540*/  IMAD R0, R25, 0xc0, R22 ;  /* 0x000000c019007824 */ /* 0x000fe400078e0216 */
[----:B------:R-:W1:Y:S01]  /*9550*/  SHFL.IDX PT, R14, R7, RZ, 0x1c1f ;  /* 0x001c1fff070e7589 */ /* 0x000e6200000e0000 */
[----:B------:R-:W-:Y:S02]  /*9560*/  IMAD R6, R20, UR4, RZ ;  /* 0x0000000414067c24 */ /* 0x000fe4000f8e02ff */
[C---:B------:R-:W-:Y:S01]  /*9570*/  VIADD R11, R0.reuse, 0x20 ;  /* 0x00000020000b7836 */ /* 0x040fe20000000000 */
[----:B------:R-:W-:Y:S01]  /*9580*/  SHFL.IDX PT, R5, R9, 0x1, 0x1c1f ;  /* 0x003c1f0009057f89 */ /* 0x000fe200000e0000 */
[----:B------:R-:W-:Y:S01]  /*9590*/  IMAD.MOV.U32 R24, RZ, RZ, 0x1 ;  /* 0x00000001ff187424 */ /* 0x000fe200078e00ff */
[----:B------:R-:W-:-:S02]  /*95a0*/  ISETP.GE.AND P2, PT, R0, R6, PT ;  /* 0x000000060000720c */ /* 0x000fc40003f46270 */
[----:B------:R-:W2:Y:S11]  /*95b0*/  SHFL.IDX PT, R4, R7, 0x1, 0x1c1f ;  /* 0x003c1f0007047f89 */ /* 0x000eb600000e0000 */
[----:B------:R-:W-:Y:S01]  /*95c0*/  @!P2 LEA R21, R28, UR45, 0x1 ;  /* 0x0000002d1c15ac11 */ /* 0x000fe2000f8e08ff */
[----:B0-----:R-:W-:-:S02]  /*95d0*/  IMAD.MOV.U32 R3, RZ, RZ, R2 ;  /* 0x000000ffff037224 */ /* 0x001fc400078e0002 */
[----:B-1----:R-:W-:Y:S02]  /*95e0*/  IMAD.MOV.U32 R2, RZ, RZ, R14 ;  /* 0x000000ffff027224 */ /* 0x002fe400078e000e */
[----:B------:R-:W-:Y:S02]  /*95f0*/  SHFL.IDX PT, R14, R10, 0x1, 0x1c1f ;  /* 0x003c1f000a0e7f89 */ /* 0x000fe400000e0000 */
[----:B------:R-:W-:-:S05]  /*9600*/  @!P2 IMAD.WIDE.U32 R2, R27, 0x2, R2 ;  /* 0x000000021b02a825 */ /* 0x000fca00078e0002 */
[----:B------:R-:W-:Y:S04]  /*9610*/  @!P2 LDGSTS.E.BYPASS.LTC128B.128 [R21+0xc400], desc[UR36][R2.64], !P3 ;  /* 0x0c4000000215afae */ /* 0x000fe8000d901d64 */
[----:B------:R-:W-:Y:S04]  /*9620*/  @!P2 LDGSTS.E.BYPASS.LTC128B.128 [R21+0xf400], desc[UR36][R2.64+0x40], !P0 ;  /* 0x0f4000400215afae */ /* 0x000fe8000c101d64 */
[----:B------:R0:W-:Y:S01]  /*9630*/  @!P2 LDGSTS.E.BYPASS.LTC128B.128 [R21+0x12400], desc[UR36][R2.64+0x80], !P1 ;  /* 0x124000800215afae */ /* 0x0001e2000c901d64 */
[-C--:B------:R-:W-:Y:S02]  /*9640*/  ISETP.GE.AND P2, PT, R11, R6.reuse, PT ;  /* 0x000000060b00720c */ /* 0x080fe40003f46270 */
[----:B------:R-:W-:Y:S01]  /*9650*/  IADD3 R11, R0, 0x40, RZ ;  /* 0x00000040000b7810 */ /* 0x000fe20007ffe0ff */
[----:B0-----:R-:W-:Y:S10]  /*9660*/  SHFL.IDX PT, R3, R9, 0x2, 0x1c1f ;  /* 0x005c1f0009037f89 */ /* 0x001ff400000e0000 */
[----:B--2---:R-:W-:Y:S01]  /*9670*/  @!P2 IMAD.WIDE.U32 R4, R27, 0x2, R4 ;  /* 0x000000021b04a825 */ /* 0x004fe200078e0004 */
[----:B------:R-:W-:Y:S01]  /*9680*/  @!P2 LEA R25, R28, UR45, 0x1 ;  /* 0x0000002d1c19ac11 */ /* 0x000fe2000f8e08ff */
[----:B------:R-:W0:Y:S04]  /*9690*/  SHFL.IDX PT, R2, R7, 0x2, 0x1c1f ;  /* 0x005c1f0007027f89 */ /* 0x000e2800000e0000 */
        /* <DEDUP_REMOVED lines=8> */
[----:B------:R0:W1:Y:S04]  /*9720*/  SHFL.IDX PT, R4, R7, 0x3, 0x1c1f ;  /* 0x007c1f0007047f89 */ /* 0x00006800000e0000 */
[----:B------:R-:W-:Y:S04]  /*9730*/  @!P2 LDGSTS.E.BYPASS.LTC128B.128 [R21+0xd400], desc[UR36][R2.64], !P3 ;  /* 0x0d4000000215afae */ /* 0x000fe8000d901d64 */
[----:B------:R-:W-:Y:S01]  /*9740*/  @!P2 LDGSTS.E.BYPASS.LTC128B.128 [R21+0x10400], desc[UR36][R2.64+0x40], !P0 ;  /* 0x104000400215afae */ /* 0x000fe2000c101d64 */
[----:B0-----:R-:W-:-:S03]  /*9750*/  VIADD R7, R0, 0x80 ;  /* 0x0000008000077836 */ /* 0x001fc60000000000 */
[----:B------:R0:W-:Y:S01]  /*9760*/  @!P2 LDGSTS.E.BYPASS.LTC128B.128 [R21+0x13400], desc[UR36][R2.64+0x80], !P1 ;  /* 0x134000800215afae */ /* 0x0001e2000c901d64 */
[----:B------:R-:W-:-:S03]  /*9770*/  ISETP.GE.AND P2, PT, R11, R6, PT ;  /* 0x000000060b00720c */ /* 0x000fc60003f46270 */
[----:B0-----:R-:W-:Y:S10]  /*9780*/  SHFL.IDX PT, R3, R8, RZ, 0x1c1f ;  /* 0x001c1fff08037589 */ /* 0x001ff400000e0000 */
[----:B-1----:R-:W-:Y:S01]  /*9790*/  @!P2 IMAD.WIDE.U32 R4, R27, 0x2, R4 ;  /* 0x000000021b04a825 */ /* 0x002fe200078e0004 */
[----:B------:R-:W-:Y:S01]  /*97a0*/  @!P2 LEA R25, R28, UR45, 0x1 ;  /* 0x0000002d1c19ac11 */ /* 0x000fe2000f8e08ff */
[----:B------:R-:W0:Y:S04]  /*97b0*/  SHFL.IDX PT, R2, R10, RZ, 0x1c1f ;  /* 0x001c1fff0a027589 */ /* 0x000e2800000e0000 */
        /* <DEDUP_REMOVED lines=10> */
.L_x_10134:
[----:B------:R-:W-:Y:S01]  /*9860*/  VIADD R5, R0, 0xa0 ;  /* 0x000000a000057836 */ /* 0x000fe20000000000 */
[----:B------:R-:W-:Y:S01]  /*9870*/  BSSY B0, `(.L_x_10075) ;  /* 0x000000d000007945 */ /* 0x000fe20003800000 */
[----:B-1----:R-:W-:Y:S01]  /*9880*/  IMAD.MOV.U32 R2, RZ, RZ, R14 ;  /* 0x000000ffff027224 */ /* 0x002fe200078e000e */
[----:B--2---:R-:W-:Y:S02]  /*9890*/  MOV R3, R4 ;  /* 0x0000000400037202 */ /* 0x004fe40000000f00 */
        /* <DEDUP_REMOVED lines=10> */
.L_x_10076:
[----:B------:R-:W-:Y:S05]  /*9940*/  BSYNC B0 ;  /* 0x0000000000007941 */ /* 0x000fea0003800000 */
.L_x_10075:
        /* <DEDUP_REMOVED lines=9> */
.L_x_10135:
[----:B------:R-:W-:Y:S01]  /*99e0*/  UIADD3 UR4, UR49, -0x2, URZ ;  /* 0xfffffffe31047890 */ /* 0x000fe2000fffe03f */
[----:B------:R-:W-:-:S03]  /*99f0*/  IMAD.MOV.U32 R21, RZ, RZ, RZ ;  /* 0x000000ffff157224 */ /* 0x000fc600078e00ff */
[----:B------:R-:W-:-:S06]  /*9a00*/  UISETP.GE.AND UP0, UPT, UR4, UR48, UPT ;  /* 0x000000300400728c */ /* 0x000fcc000bf06270 */
[----:B------:R-:W-:-:S13]  /*9a10*/  PLOP3.LUT P0, PT, PT, PT, UP0, 0x80, 0x0 ;  /* 0x000000000000781c */ /* 0x000fda0003f0f008 */
[----:B------:R-:W-:Y:S05]  /*9a20*/  @!P0 BRA `(.L_x_10078) ;  /* 0x0000000c00e08947 */ /* 0x000fea0003800000 */
[----:B0-----:R-:W0:Y:S01]  /*9a30*/  S2R R2, SR_TID.X ;  /* 0x0000000000027919 */ /* 0x001e220000002100 */
[----:B------:R-:W-:Y:S01]  /*9a40*/  UIADD3 UR4, UR47, 0x1, URZ ;  /* 0x000000012f047890 */ /* 0x000fe2000fffe03f */
[----:B------:R-:W-:Y:S01]  /*9a50*/  LOP3.LUT R3, RZ, UR44, RZ, 0x33, !PT ;  /* 0x0000002cff037c12 */ /* 0x000fe2000f8e33ff */
[----:B------:R-:W-:Y:S01]  /*9a60*/  BSSY B0, `(.L_x_10078) ;  /* 0x00000f4000007945 */ /* 0x000fe20003800000 */
[----:B------:R-:W1:Y:S01]  /*9a70*/  S2R R4, SR_TID.X ;  /* 0x0000000000047919 */ /* 0x000e620000002100 */
[----:B------:R-:W-:Y:S01]  /*9a80*/  UIMAD UR4, UR4, UR39, URZ ;  /* 0x00000027040472a4 */ /* 0x000fe2000f8e023f */
[----:B------:R-:W-:Y:S02]  /*9a90*/  IMAD.MOV.U32 R22, RZ, RZ, 0x1 ;  /* 0x00000001ff167424 */ /* 0x000fe400078e00ff */
[----:B------:R-:W-:-:S03]  /*9aa0*/  IMAD.MOV.U32 R20, RZ, RZ, RZ ;  /* 0x000000ffff147224 */ /* 0x000fc600078e00ff */
[----:B------:R-:W-:Y:S01]  /*9ab0*/  LOP3.LUT R0, RZ, UR4, RZ, 0x33, !PT ;  /* 0x00000004ff007c12 */ /* 0x000fe2000f8e33ff */
[----:B------:R-:W-:-:S03]  /*9ac0*/  ULDC UR4, c[0x0][0x2f4] ;  /* 0x0000bd0000047ab9 */ /* 0x000fc60000000800 */
[----:B------:R-:W-:-:S04]  /*9ad0*/  VIMNMX R0, R0, R3, !PT ;  /* 0x0000000300007248 */ /* 0x000fc80007fe0100 */
[----:B------:R-:W-:Y:S02]  /*9ae0*/  IADD3 R26, -R0, -0x2, RZ ;  /* 0xfffffffe001a7810 */ /* 0x000fe40007ffe1ff */
[----:B0-----:R-:W-:-:S04]  /*9af0*/  LOP3.LUT R2, R2, 0x7f, RZ, 0xc0, !PT ;  /* 0x0000007f02027812 */ /* 0x001fc800078ec0ff */
[----:B------:R-:W-:Y:S01]  /*9b00*/  SHF.R.U32.HI R2, RZ, 0x2, R2 ;  /* 0x00000002ff027819 */ /* 0x000fe20000011602 */
[----:B-1----:R-:W-:-:S03]  /*9b10*/  IMAD.SHL.U32 R4, R4, 0x8, RZ ;  /* 0x0000000804047824 */ /* 0x002fc600078e00ff */
[----:B------:R-:W-:Y:S02]  /*9b20*/  IADD3 R19, R23, R19, R2 ;  /* 0x0000001317137210 */ /* 0x000fe40007ffe002 */
[----:B------:R-:W-:Y:S02]  /*9b30*/  IADD3 R3, -R2, UR43, RZ ;  /* 0x0000002b02037c10 */ /* 0x000fe4000fffe1ff */
[----:B------:R-:W0:Y:S01]  /*9b40*/  S2R R2, SR_TID.X ;  /* 0x0000000000027919 */ /* 0x000e220000002100 */
[----:B------:R-:W-:Y:S02]  /*9b50*/  LOP3.LUT R4, R4, 0x18, RZ, 0xc0, !PT ;  /* 0x0000001804047812 */ /* 0x000fe400078ec0ff */
[----:B------:R-:W-:Y:S01]  /*9b60*/  IADD3 R19, R19, -0x180, RZ ;  /* 0xfffffe8013137810 */ /* 0x000fe20007ffe0ff */
[----:B------:R-:W-:Y:S01]  /*9b70*/  IMAD R3, R0, 0x80, R3 ;  /* 0x0000008000037824 */ /* 0x000fe200078e0203 */
[----:B------:R-:W-:-:S03]  /*9b80*/  LOP3.LUT R4, R4, 0x20, RZ, 0xfc, !PT ;  /* 0x0000002004047812 */ /* 0x000fc600078efcff */
[----:B------:R-:W-:Y:S01]  /*9b90*/  IMAD R10, R0, -0x80, R19 ;  /* 0xffffff80000a7824 */ /* 0x000fe200078e0213 */
[----:B------:R-:W-:Y:S01]  /*9ba0*/  ISETP.GE.AND P2, PT, R4, UR4, PT ;  /* 0x0000000404007c0c */ /* 0x000fe2000bf46270 */
[----:B------:R-:W-:Y:S02]  /*9bb0*/  VIADD R0, R3, 0x100 ;  /* 0x0000010003007836 */ /* 0x000fe40000000000 */
[----:B0-----:R-:W-:-:S05]  /*9bc0*/  IMAD.SHL.U32 R2, R2, 0x8, RZ ;  /* 0x0000000802027824 */ /* 0x001fca00078e00ff */
[----:B------:R-:W-:-:S04]  /*9bd0*/  LOP3.LUT R2, R2, 0x18, RZ, 0xc0, !PT ;  /* 0x0000001802027812 */ /* 0x000fc800078ec0ff */
[C---:B------:R-:W-:Y:S02]  /*9be0*/  ISETP.GE.AND P3, PT, R2.reuse, UR4, PT ;  /* 0x0000000402007c0c */ /* 0x040fe4000bf66270 */
[----:B------:R-:W-:-:S04]  /*9bf0*/  LOP3.LUT R2, R2, 0x40, RZ, 0xfc, !PT ;  /* 0x0000004002027812 */ /* 0x000fc800078efcff */
[----:B------:R-:W-:-:S13]  /*9c00*/  ISETP.GE.AND P1, PT, R2, UR4, PT ;  /* 0x0000000402007c0c */ /* 0x000fda000bf26270 */
.L_x_10091:
[----:B------:R-:W2:Y:S01]  /*9c10*/  LDL R7, [R1+0x4] ;  /* 0x0000040001077983 */ /* 0x000ea20000100800 */
[----:B------:R-:W0:Y:S03]  /*9c20*/  LDC R2, c[0x0][0x430] ;  /* 0x00010c00ff027b82 */ /* 0x000e260000000800 */
[----:B------:R-:W3:Y:S01]  /*9c30*/  LDL R6, [R1] ;  /* 0x0000000001067983 */ /* 0x000ee20000100800 */
[----:B------:R-:W-:Y:S01]  /*9c40*/  IMAD.MOV.U32 R4, RZ, RZ, R10 ;  /* 0x000000ffff047224 */ /* 0x000fe200078e000a */
[----:B------:R-:W-:Y:S01]  /*9c50*/  ULDC.64 UR4, c[0x0][0x428] ;  /* 0x00010a0000047ab9 */ /* 0x000fe20000000a00 */
[----:B0-----:R-:W-:-:S13]  /*9c60*/  ISETP.NE.AND P0, PT, R2, 0x1, PT ;  /* 0x000000010200780c */ /* 0x001fda0003f05270 */
[----:B------:R-:W0:Y:S08]  /*9c70*/  @P0 LDC R3, c[0x0][0x434] ;  /* 0x00010d00ff030b82 */ /* 0x000e300000000800 */
[----:B------:R-:W1:Y:S01]  /*9c80*/  @P0 LDC R5, c[0x0][0x438] ;  /* 0x00010e00ff050b82 */ /* 0x000e620000000800 */
[----:B0-----:R-:W-:-:S05]  /*9c90*/  @P0 IMAD.HI.U32 R2, R10, R3, RZ ;  /* 0x000000030a020227 */ /* 0x001fca00078e00ff */
[----:B-1----:R-:W-:-:S04]  /*9ca0*/  @P0 SHF.R.U32.HI R4, RZ, R5, R2 ;  /* 0x00000005ff040219 */ /* 0x002fc80000011602 */
[----:B------:R-:W-:Y:S01]  /*9cb0*/  SHF.R.S32.HI R3, RZ, 0x1f, R4 ;  /* 0x0000001fff037819 */ /* 0x000fe20000011404 */
[----:B--2---:R-:W-:-:S04]  /*9cc0*/  IMAD R2, R7, UR4, RZ ;  /* 0x0000000407027c24 */ /* 0x004fc8000f8e02ff */
[----:B---3--:R-:W-:Y:S02]  /*9cd0*/  IMAD R5, R6, UR5, R2 ;  /* 0x0000000506057c24 */ /* 0x008fe4000f8e0202 */
[----:B------:R-:W-:-:S04]  /*9ce0*/  IMAD.MOV.U32 R2, RZ, RZ, R4 ;  /* 0x000000ffff027224 */ /* 0x000fc800078e0004 */
[----:B------:R-:W-:Y:S01]  /*9cf0*/  IMAD.WIDE.U32 R2, R6, UR4, R2 ;  /* 0x0000000406027c25 */ /* 0x000fe2000f8e0002 */
[----:B------:R-:W-:-:S04]  /*9d00*/  ULDC.64 UR4, c[0x0][0x418] ;  /* 0x0001060000047ab9 */ /* 0x000fc80000000a00 */
[----:B------:R-:W-:Y:S02]  /*9d10*/  IADD3 R3, R5, R3, RZ ;  /* 0x0000000305037210 */ /* 0x000fe40007ffe0ff */
[----:B------:R-:W-:-:S04]  /*9d20*/  LEA R6, P0, R2, UR4, 0x2 ;  /* 0x0000000402067c11 */ /* 0x000fc8000f8010ff */
[----:B------:R-:W-:-:S05]  /*9d30*/  LEA.HI.X R7, R2, UR5, R3, 0x2, P0 ;  /* 0x0000000502077c11 */ /* 0x000fca00080f1403 */
[----:B------:R-:W2:Y:S01]  /*9d40*/  LDG.E R6, desc[UR36][R6.64] ;  /* 0x0000002406067981 */ /* 0x000ea2000c1e1900 */
[----:B------:R-:W-:-:S06]  /*9d50*/  ULOP3.LUT UR6, UR38, 0x2, URZ, 0xfc, !UPT ;  /* 0x0000000226067892 */ /* 0x000fcc000f8efc3f */
[----:B------:R-:W-:Y:S02]  /*9d60*/  IMAD.U32 R8, RZ, RZ, UR6 ;  /* 0x00000006ff087e24 */ /* 0x000fe4000f8e00ff */
        /* <DEDUP_REMOVED lines=9> */
.L_x_10079:
[----:B------:R-:W-:Y:S01]  /*9e00*/  LEA R7, R21, UR45, 0x3 ;  /* 0x0000002d15077c11 */ /* 0x000fe2000f8e18ff */
[----:B------:R-:W-:Y:S01]  /*9e10*/  BSSY B1, `(.L_x_10080) ;  /* 0x0000004000017945 */ /* 0x000fe20003800000 */
[----:B------:R-:W-:-:S04]  /*9e20*/  SHF.L.U32 R2, R24, 0x1f, RZ ;  /* 0x0000001f18027819 */ /* 0x000fc800000006ff */
[----:B------:R-:W0:Y:S02]  /*9e30*/  SYNCS.PHASECHK.TRANS64.TRYWAIT P0, [R7+URZ+0x2d840], R2 ;  /* 0x02d84002070075a7 */ /* 0x000e24000800017f */
[----:B0-----:R-:W-:Y:S05]  /*9e40*/  @!P0 BRA `(.L_x_10081) ;  /* 0x0000002400448947 */ /* 0x001fea0003800000 */
.L_x_10136:
[----:B------:R-:W-:Y:S05]  /*9e50*/  BSYNC B1 ;  /* 0x0000000000017941 */ /* 0x000fea0003800000 */
.L_x_10080:
[----:B------:R-:W-:Y:S01]  /*9e60*/  ULDC UR4, c[0x0][0x430] ;  /* 0x00010c0000047ab9 */ /* 0x000fe20000000800 */
[----:B------:R-:W-:Y:S01]  /*9e70*/  R2UR UR6, R29 ;  /* 0x000000001d0672ca */ /* 0x000fe200000e0000 */
[----:B------:R-:W-:Y:S01]  /*9e80*/  UIADD3 UR4, -UR4, URZ, URZ ;  /* 0x0000003f04047290 */ /* 0x000fe2000fffe13f */
[C---:B------:R-:W-:Y:S02]  /*9e90*/  LOP3.LUT P5, RZ, R16.reuse, 0x2, RZ, 0xc0, !PT ;  /* 0x0000000210ff7812 */ /* 0x040fe400078ac0ff */
        /* <DEDUP_REMOVED lines=12> */
[----:B------:R-:W-:Y:S02]  /*9f60*/  ULDC.64 UR4, c[0x0][0x308] ;  /* 0x0000c20000047ab9 */ /* 0x000fe40000000a00 */
[----:B------:R-:W-:Y:S01]  /*9f70*/  IMAD.U32 R9, RZ, RZ, UR4 ;  /* 0x00000004ff097e24 */ /* 0x000fe2000f8e00ff */
[----:B------:R-:W-:Y:S01]  /*9f80*/  UIMAD UR4, UR6, UR4, URZ ;  /* 0x00000004060472a4 */ /* 0x000fe2000f8e023f */
[----:B------:R-:W-:Y:S02]  /*9f90*/  IMAD.IADD R3, R3, 0x1, R4 ;  /* 0x0000000103037824 */ /* 0x000fe400078e0204 */
[----:B------:R-:W-:Y:S01]  /*9fa0*/  ULDC.64 UR6, c[0x0][0x2e8] ;  /* 0x0000ba0000067ab9 */ /* 0x000fe20000000a00 */
[----:B------:R-:W-:Y:S02]  /*9fb0*/  UIMAD UR4, UR42, UR5, UR4 ;  /* 0x000000052a0472a4 */ /* 0x000fe4000f8e0204 */
[----:B------:R-:W-:-:S04]  /*9fc0*/  IMAD.WIDE.U32 R2, R9, UR42, R2 ;  /* 0x0000002a09027c25 */ /* 0x000fc8000f8e0002 */
[----:B------:R-:W-:Y:S01]  /*9fd0*/  IMAD R9, R21, 0x3000, R28 ;  /* 0x0000300015097824 */ /* 0x000fe200078e021c */
[----:B------:R-:W-:Y:S01]  /*9fe0*/  IADD3 R19, R3, UR4, RZ ;  /* 0x0000000403137c10 */ /* 0x000fe2000fffe0ff */
[----:B------:R-:W-:Y:S01]  /*9ff0*/  UMOV UR4, 0xffffffff ;  /* 0xffffffff00047882 */ /* 0x000fe20000000000 */
[----:B------:R-:W-:-:S04]  /*a000*/  LEA R8, P0, R2, UR6, 0x1 ;  /* 0x0000000602087c11 */ /* 0x000fc8000f8008ff */
[----:B------:R-:W-:Y:S01]  /*a010*/  LEA.HI.X R19, R2, UR7, R19, 0x1, P0 ;  /* 0x0000000702137c11 */ /* 0x000fe200080f0c13 */
[----:B------:R-:W-:Y:S08]  /*a020*/  BRA.DIV UR4, `(.L_x_10082) ;  /* 0x0000002204e07947 */ /* 0x000ff0000b800000 */
[----:B------:R-:W0:Y:S01]  /*a030*/  S2R R11, SR_TID.X ;  /* 0x00000000000b7919 */ /* 0x000e220000002100 */
[----:B------:R-:W-:Y:S02]  /*a040*/  LOP3.LUT P6, RZ, R16, 0x4, RZ, 0xc0, !PT ;  /* 0x0000000410ff7812 */ /* 0x000fe400078cc0ff */
[----:B------:R-:W-:Y:S01]  /*a050*/  LEA R9, R9, UR45, 0x1 ;  /* 0x0000002d09097c11 */ /* 0x000fe2000f8e08ff */
[----:B------:R-:W1:Y:S04]  /*a060*/  SHFL.IDX PT, R2, R8, RZ, 0x1c1f ;  /* 0x001c1fff08027589 */ /* 0x000e6800000e0000 */
[----:B------:R-:W2:Y:S04]  /*a070*/  SHFL.IDX PT, R3, R19, RZ, 0x1c1f ;  /* 0x001c1fff13037589 */ /* 0x000ea800000e0000 */
[----:B------:R-:W-:Y:S01]  /*a080*/  SHFL.IDX PT, R27, R19, 0x2, 0x1c1f ;  /* 0x005c1f00131b7f89 */ /* 0x000fe200000e0000 */
[----:B0-----:R-:W-:-:S05]  /*a090*/  IMAD.SHL.U32 R11, R11, 0x8, RZ ;  /* 0x000000080b0b7824 */ /* 0x001fca00078e00ff */
[----:B------:R-:W-:-:S05]  /*a0a0*/  LOP3.LUT R11, R11, 0x18, RZ, 0xc0, !PT ;  /* 0x000000180b0b7812 */ /* 0x000fca00078ec0ff */
[----:B------:R-:W-:-:S05]  /*a0b0*/  IMAD.SHL.U32 R4, R11, 0x2, RZ ;  /* 0x000000020b047824 */ /* 0x000fca00078e00ff */
[----:B-1----:R-:W-:-:S05]  /*a0c0*/  IADD3 R2, P0, R2, R4, RZ ;  /* 0x0000000402027210 */ /* 0x002fca0007f1e0ff */
[----:B--2---:R-:W-:-:S05]  /*a0d0*/  IMAD.X R3, RZ, RZ, R3, P0 ;  /* 0x000000ffff037224 */ /* 0x004fca00000e0603 */
        /* <DEDUP_REMOVED lines=18> */
.L_x_10146:
[----:B------:R-:W-:Y:S02]  /*a200*/  LOP3.LUT P6, RZ, R16, 0x4, RZ, 0xc0, !PT ;  /* 0x0000000410ff7812 */ /* 0x000fe400078cc0ff */
[----:B--2---:R-:W-:-:S04]  /*a210*/  IADD3 R2, P0, R2, R4, RZ ;  /* 0x0000000402027210 */ /* 0x004fc80007f1e0ff */
        /* <DEDUP_REMOVED lines=9> */
.L_x_10083:
[----:B------:R-:W-:Y:S02]  /*a2b0*/  PLOP3.LUT P4, PT, P4, P0, PT, 0xa2, 0x0 ;  /* 0x000000000000781c */ /* 0x000fe40002781472 */
[----:B------:R-:W-:-:S08]  /*a2c0*/  @P0 R2UR P4, UR4, R7 ;  /* 0x00000000070402ca */ /* 0x000fd00000080000 */
[----:B------:R-:W-:-:S05]  /*a2d0*/  @P0 PLOP3.LUT P0, PT, P4, PT, PT, 0x80, 0x0 ;  /* 0x000000000000081c */ /* 0x000fca000270f070 */
[----:B------:R-:W-:Y:S01]  /*a2e0*/  @!P4 SYNCS.ARRIVE.TRANS64.RED.A0T1 RZ, [UR4+0x2d830], RZ ;  /* 0x02d830ffffffc9a7 */ /* 0x000fe20008200404 */
[----:B------:R-:W-:Y:S07]  /*a2f0*/  @!P4 ARRIVES.LDGSTSBAR.64.TRANSCNT [UR4+0x2d830] ;  /* 0x02d83000ff00c9b0 */ /* 0x000fee0008000a84 */
[----:B------:R-:W-:Y:S05]  /*a300*/  @P0 BRA.U.ANY `(.L_x_10083) ;  /* 0xfffffffd00e80947 */ /* 0x000fea000393ffff */
[----:B------:R-:W-:Y:S01]  /*a310*/  NOP ;  /* 0x0000000000007918 */ /* 0x000fe20000000000 */
[----:B------:R-:W-:-:S06]  /*a320*/  ULOP3.LUT UR5, UR38, 0x2, URZ, 0xfc, !UPT ;  /* 0x0000000226057892 */ /* 0x000fcc000f8efc3f */
[----:B-1----:R-:W-:-:S05]  /*a330*/  IMAD.U32 R2, RZ, RZ, UR5 ;  /* 0x00000005ff027e24 */ /* 0x002fca000f8e00ff */
[----:B------:R-:W-:-:S13]  /*a340*/  ISETP.NE.AND P5, PT, R2, 0x3, PT ;  /* 0x000000030200780c */ /* 0x000fda0003fa5270 */
[----:B------:R-:W-:Y:S05]  /*a350*/  @!P5 BRA `(.L_x_10084) ;  /* 0x000000000004d947 */ /* 0x000fea0003800000 */
[----:B------:R-:W-:Y:S01]  /*a360*/  BPT.TRAP 0x1 ;  /* 0x000000040000795c */ /* 0x000fe20000300000 */
.L_x_10084:
[----:B------:R1:W-:Y:S01]  /*a370*/  SYNCS.ARRIVE.TRANS64.A1T0 RZ, [R7+URZ+0x2d830], RZ ;  /* 0x02d830ff07ff79a7 */ /* 0x0003e2000810003f */
[----:B------:R-:W-:Y:S05]  /*a380*/  @!P5 BRA `(.L_x_10085) ;  /* 0x000000000004d947 */ /* 0x000fea0003800000 */
[----:B------:R-:W-:Y:S01]  /*a390*/  BPT.TRAP 0x1 ;  /* 0x000000040000795c */ /* 0x000fe20000300000 */
.L_x_10085:
[----:B------:R-:W-:Y:S01]  /*a3a0*/  SHF.L.U32 R2, R22, 0x1f, RZ ;  /* 0x0000001f16027819 */ /* 0x000fe200000006ff */
[----:B------:R-:W-:Y:S01]  /*a3b0*/  BSSY B1, `(.L_x_10086) ;  /* 0x0000004000017945 */ /* 0x000fe20003800000 */
[----:B-1----:R-:W-:-:S04]  /*a3c0*/  LEA R7, R20, UR45, 0x3 ;  /* 0x0000002d14077c11 */ /* 0x002fc8000f8e18ff */
[----:B------:R-:W1:Y:S02]  /*a3d0*/  SYNCS.PHASECHK.TRANS64.TRYWAIT P0, [R7+URZ+0x2d860], R2 ;  /* 0x02d86002070075a7 */ /* 0x000e64000800017f */
[----:B-1----:R-:W-:Y:S05]  /*a3e0*/  @!P0 BRA `(.L_x_10087) ;  /* 0x0000002400448947 */ /* 0x002fea0003800000 */
.L_x_10147:
[----:B------:R-:W-:Y:S05]  /*a3f0*/  BSYNC B1 ;  /* 0x0000000000017941 */ /* 0x000fea0003800000 */
.L_x_10086:
[----:B------:R-:W-:Y:S01]  /*a400*/  UMOV UR4, 0xffffffff ;  /* 0xffffffff00047882 */ /* 0x000fe20000000000 */
[----:B0-----:R-:W-:Y:S02]  /*a410*/  IMAD R8, R20, 0x3000, R28 ;  /* 0x0000300014087824 */ /* 0x001fe400078e021c */
[----:B------:R-:W-:Y:S05]  /*a420*/  BRA.DIV UR4, `(.L_x_10088) ;  /* 0x0000002604487947 */ /* 0x000fea000b800000 */
[----:B------:R-:W1:Y:S01]  /*a430*/  SHFL.IDX PT, R14, R17, RZ, 0x1c1f ;  /* 0x001c1fff110e7589 */ /* 0x000e6200000e0000 */
[----:B------:R-:W-:-:S03]  /*a440*/  LEA R8, R8, UR45, 0x1 ;  /* 0x0000002d08087c11 */ /* 0x000fc6000f8e08ff */
[----:B------:R-:W0:Y:S01]  /*a450*/  SHFL.IDX PT, R3, R18, RZ, 0x1c1f ;  /* 0x001c1fff12037589 */ /* 0x000e2200000e0000 */
[----:B-1----:R-:W-:-:S03]  /*a460*/  IADD3 R2, P0, R14, R4, RZ ;  /* 0x000000040e027210 */ /* 0x002fc60007f1e0ff */
[----:B------:R-:W1:Y:S02]  /*a470*/  SHFL.IDX PT, R14, R17, 0x1, 0x1c1f ;  /* 0x003c1f00110e7f89 */ /* 0x000e6400000e0000 */
[----:B0-----:R-:W-:Y:S01]  /*a480*/  IMAD.X R3, RZ, RZ, R3, P0 ;  /* 0x000000ffff037224 */ /* 0x001fe200000e0603 */
[----:B------:R-:W-:-:S13]  /*a490*/  ISETP.LT.OR P0, PT, R0, 0x1, P3 ;  /* 0x000000010000780c */ /* 0x000fda0001f01670 */
[----:B------:R-:W-:Y:S01]  /*a4a0*/  LDGSTS.E.BYPASS.LTC128B.128 [R8+0x400], desc[UR36][R2.64], !P0 ;  /* 0x0040000002087fae */ /* 0x000fe2000c101d64 */
[----:B------:R-:W-:-:S13]  /*a4b0*/  ISETP.LT.OR P0, PT, R0, 0x1, P2 ;  /* 0x000000010000780c */ /* 0x000fda0001701670 */
[----:B------:R-:W-:Y:S01]  /*a4c0*/  LDGSTS.E.BYPASS.LTC128B.128 [R8+0x2400], desc[UR36][R2.64+0x40], !P0 ;  /* 0x0240004002087fae */ /* 0x000fe2000c101d64 */
[----:B------:R-:W-:-:S13]  /*a4d0*/  ISETP.LT.OR P0, PT, R0, 0x1, P1 ;  /* 0x000000010000780c */ /* 0x000fda0000f01670 */
[----:B------:R0:W-:Y:S04]  /*a4e0*/  LDGSTS.E.BYPASS.LTC128B.128 [R8+0x4400], desc[UR36][R2.64+0x80], !P0 ;  /* 0x0440008002087fae */ /* 0x0001e8000c101d64 */
[----:B0-----:R-:W0:Y:S01]  /*a4f0*/  SHFL.IDX PT, R3, R18, 0x1, 0x1c1f ;  /* 0x003c1f0012037f89 */ /* 0x001e2200000e0000 */
        /* <DEDUP_REMOVED lines=11> */
[----:B------:R-:W1:Y:S04]  /*a5b0*/  SHFL.IDX PT, R18, R18, 0x3, 0x1c1f ;  /* 0x007c1f0012127f89 */ /* 0x000e6800000e0000 */
[----:B------:R2:W3:Y:S01]  /*a5c0*/  SHFL.IDX PT, R14, R17, 0x3, 0x1c1f ;  /* 0x007c1f00110e7f89 */ /* 0x0004e200000e0000 */
[----:B0-----:R-:W-:Y:S01]  /*a5d0*/  IMAD.X R3, RZ, RZ, R3, P0 ;  /* 0x000000ffff037224 */ /* 0x001fe200000e0603 */
[----:B------:R-:W-:-:S13]  /*a5e0*/  ISETP.LT.OR P0, PT, R0, 0x41, P3 ;  /* 0x000000410000780c */ /* 0x000fda0001f01670 */
[----:B------:R2:W-:Y:S01]  /*a5f0*/  LDGSTS.E.BYPASS.LTC128B.128 [R8+0x1400], desc[UR36][R2.64], !P0 ;  /* 0x0140000002087fae */ /* 0x0005e2000c101d64 */
[----:B------:R-:W-:-:S13]  /*a600*/  ISETP.LT.OR P0, PT, R0, 0x41, P2 ;  /* 0x000000410000780c */ /* 0x000fda0001701670 */
[----:B------:R2:W-:Y:S01]  /*a610*/  LDGSTS.E.BYPASS.LTC128B.128 [R8+0x3400], desc[UR36][R2.64+0x40], !P0 ;  /* 0x0340004002087fae */ /* 0x0005e2000c101d64 */
[----:B------:R-:W-:-:S13]  /*a620*/  ISETP.LT.OR P0, PT, R0, 0x41, P1 ;  /* 0x000000410000780c */ /* 0x000fda0000f01670 */
[----:B-1-3--:R2:W-:Y:S02]  /*a630*/  LDGSTS.E.BYPASS.LTC128B.128 [R8+0x5400], desc[UR36][R2.64+0x80], !P0 ;  /* 0x0540008002087fae */ /* 0x00a5e4000c101d64 */
.L_x_10157:
[----:B0-2---:R-:W-:Y:S01]  /*a640*/  IADD3 R2, P0, R14, R4, RZ ;  /* 0x000000040e027210 */ /* 0x005fe20007f1e0ff */
        /* <DEDUP_REMOVED lines=21> */
[----:B------:R-:W-:-:S07]  /*a7a0*/  IMAD.IADD R19, R3, 0x1, R25 ;  /* 0x0000000103137824 */ /* 0x000fce00078e0219 */
.L_x_10089:
        /* <DEDUP_REMOVED lines=8> */
[----:B------:R-:W-:-:S05]  /*a830*/  IMAD.U32 R4, RZ, RZ, UR5 ;  /* 0x00000005ff047e24 */ /* 0x000fca000f8e00ff */
[----:B------:R-:W-:-:S13]  /*a840*/  ISETP.NE.AND P5, PT, R4, 0x3, PT ;  /* 0x000000030400780c */ /* 0x000fda0003fa5270 */
[----:B------:R-:W-:Y:S05]  /*a850*/  @!P5 BRA `(.L_x_10090) ;  /* 0x000000000004d947 */ /* 0x000fea0003800000 */
[----:B------:R-:W-:Y:S01]  /*a860*/  BPT.TRAP 0x1 ;  /* 0x000000040000795c */ /* 0x000fe20000300000 */
.L_x_10090:
[----:B------:R-:W-:Y:S01]  /*a870*/  R2UR UR6, R29 ;  /* 0x000000001d0672ca */ /* 0x000fe200000e0000 */
[----:B------:R-:W-:Y:S01]  /*a880*/  ULDC.64 UR4, c[0x0][0x330] ;  /* 0x0000cc0000047ab9 */ /* 0x000fe20000000a00 */
[----:B------:R-:W-:Y:S01]  /*a890*/  IMAD.MOV.U32 R18, RZ, RZ, R2 ;  /* 0x000000ffff127224 */ /* 0x000fe200078e0002 */
[----:B------:R0:W-:Y:S01]  /*a8a0*/  SYNCS.ARRIVE.TRANS64.A1T0 RZ, [R7+URZ+0x2d850], RZ ;  /* 0x02d850ff07ff79a7 */ /* 0x0001e2000810003f */
[----:B------:R-:W-:Y:S01]  /*a8b0*/  IMAD.U32 R3, RZ, RZ, UR4 ;  /* 0x00000004ff037e24 */ /* 0x000fe2000f8e00ff */
[----:B------:R-:W-:Y:S01]  /*a8c0*/  IADD3 R0, R0, 0x80, RZ ;  /* 0x0000008000007810 */ /* 0x000fe20007ffe0ff */
[----:B------:R-:W-:Y:S02]  /*a8d0*/  VIADD R26, R26, 0xffffffff ;  /* 0xffffffff1a1a7836 */ /* 0x000fe40000000000 */
[----:B------:R-:W-:-:S04]  /*a8e0*/  IMAD.WIDE.U32 R18, R3, UR42, R18 ;  /* 0x0000002a03127c25 */ /* 0x000fc8000f8e0012 */
[----:B------:R-:W-:Y:S01]  /*a8f0*/  VIADD R10, R10, 0xffffff80 ;  /* 0xffffff800a0a7836 */ /* 0x000fe20000000000 */
[----:B------:R-:W-:Y:S01]  /*a900*/  UIMAD UR4, UR6, UR4, URZ ;  /* 0x00000004060472a4 */ /* 0x000fe2000f8e023f */
[----:B------:R-:W-:Y:S02]  /*a910*/  IMAD.MOV.U32 R22, RZ, RZ, R24 ;  /* 0x000000ffff167224 */ /* 0x000fe400078e0018 */
[----:B------:R-:W-:Y:S01]  /*a920*/  ULDC.64 UR6, c[0x0][0x318] ;  /* 0x0000c60000067ab9 */ /* 0x000fe20000000a00 */
[----:B------:R-:W-:Y:S01]  /*a930*/  UIMAD UR4, UR42, UR5, UR4 ;  /* 0x000000052a0472a4 */ /* 0x000fe2000f8e0204 */
[----:B------:R-:W-:Y:S01]  /*a940*/  LEA R17, P0, R18, UR6, 0x1 ;  /* 0x0000000612117c11 */ /* 0x000fe2000f8008ff */
[----:B------:R-:W-:-:S04]  /*a950*/  IMAD.MOV.U32 R20, RZ, RZ, R21 ;  /* 0x000000ffff147224 */ /* 0x000fc800078e0015 */
[----:B------:R-:W-:-:S05]  /*a960*/  VIADD R3, R19, UR4 ;  /* 0x0000000413037c36 */ /* 0x000fca0008000000 */
[----:B------:R-:W-:Y:S02]  /*a970*/  LEA.HI.X R18, R18, UR7, R3, 0x1, P0 ;  /* 0x0000000712127c11 */ /* 0x000fe400080f0c03 */
[----:B------:R-:W-:-:S13]  /*a980*/  ISETP.GT.AND P0, PT, R26, UR48, PT ;  /* 0x000000301a007c0c */ /* 0x000fda000bf04270 */
[----:B0-----:R-:W-:Y:S05]  /*a990*/  @P0 BRA `(.L_x_10091) ;  /* 0xfffffff0009c0947 */ /* 0x001fea000383ffff */
[----:B------:R-:W-:Y:S05]  /*a9a0*/  BSYNC B0 ;  /* 0x0000000000007941 */ /* 0x000fea0003800000 */
.L_x_10078:
[----:B------:R-:W-:-:S06]  /*a9b0*/  ULOP3.LUT UR4, UR38, 0x2, URZ, 0xfc, !UPT ;  /* 0x0000000226047892 */ /* 0x000fcc000f8efc3f */
[----:B0-----:R-:W-:-:S05]  /*a9c0*/  IMAD.U32 R0, RZ, RZ, UR4 ;  /* 0x00000004ff007e24 */ /* 0x001fca000f8e00ff */
[----:B------:R-:W-:-:S13]  /*a9d0*/  ISETP.NE.AND P0, PT, R0, 0x3, PT ;  /* 0x000000030000780c */ /* 0x000fda0003f05270 */
[----:B------:R-:W-:Y:S05]  /*a9e0*/  @!P0 BRA `(.L_x_10092) ;  /* 0x0000000000048947 */ /* 0x000fea0003800000 */
[----:B------:R-:W-:Y:S01]  /*a9f0*/  BPT.TRAP 0x1 ;  /* 0x000000040000795c */ /* 0x000fe20000300000 */
.L_x_10092:
[C---:B------:R-:W-:Y:S01]  /*aa00*/  LEA R0, R21.reuse, UR45, 0x3 ;  /* 0x0000002d15007c11 */ /* 0x040fe2000f8e18ff */
        /* <DEDUP_REMOVED lines=11> */
.L_x_10158:
[----:B------:R-:W-:Y:S05]  /*aac0*/  BSYNC B0 ;  /* 0x0000000000007941 */ /* 0x000fea0003800000 */
.L_x_10093:
[----:B------:R-:W1:Y:S01]  /*aad0*/  S2R R9, SR_TID.X ;  /* 0x0000000000097919 */ /* 0x000e620000002100 */
[----:B------:R-:W-:Y:S01]  /*aae0*/  UMOV UR4, 0xffffffff ;  /* 0xffffffff00047882 */ /* 0x000fe20000000000 */
[----:B-1----:R-:W-:-:S05]  /*aaf0*/  IMAD.SHL.U32 R9, R9, 0x8, RZ ;  /* 0x0000000809097824 */ /* 0x002fca00078e00ff */
[----:B------:R-:W-:Y:S01]  /*ab00*/  LOP3.LUT R9, R9, 0x18, RZ, 0xc0, !PT ;  /* 0x0000001809097812 */ /* 0x000fe200078ec0ff */
[----:B------:R-:W-:Y:S06]  /*ab10*/  BRA.DIV UR4, `(.L_x_10095) ;  /* 0x0000002204f47947 */ /* 0x000fec000b800000 */
[----:B------:R-:W1:Y:S01]  /*ab20*/  S2R R7, SR_TID.X ;  /* 0x0000000000077919 */ /* 0x000e620000002100 */
[----:B------:R-:W-:Y:S01]  /*ab30*/  ULDC UR4, c[0x0][0x2f4] ;  /* 0x0000bd0000047ab9 */ /* 0x000fe20000000800 */
[----:B------:R-:W-:Y:S01]  /*ab40*/  LEA R4, R4, UR45, 0x1 ;  /* 0x0000002d04047c11 */ /* 0x000fe2000f8e08ff */
[----:B0-----:R-:W-:Y:S01]  /*ab50*/  SHFL.IDX PT, R3, R18, RZ, 0x1c1f ;  /* 0x001c1fff12037589 */ /* 0x001fe200000e0000 */
[----:B------:R-:W-:-:S03]  /*ab60*/  ISETP.GE.AND P2, PT, R9, UR4, PT ;  /* 0x0000000409007c0c */ /* 0x000fc6000bf46270 */
[----:B------:R-:W0:Y:S01]  /*ab70*/  SHFL.IDX PT, R2, R17, RZ, 0x1c1f ;  /* 0x001c1fff11027589 */ /* 0x000e2200000e0000 */
[----:B------:R-:W-:-:S03]  /*ab80*/  ISETP.LT.OR P3, PT, R5, 0x1, P2 ;  /* 0x000000010500780c */ /* 0x000fc60001761670 */
[----:B------:R-:W-:Y:S04]  /*ab90*/  SHFL.IDX PT, R6, R18, 0x1, 0x1c1f ;  /* 0x003c1f0012067f89 */ /* 0x000fe800000e0000 */
[----:B------:R-:W2:Y:S01]  /*aba0*/  SHFL.IDX PT, R14, R17, 0x1, 0x1c1f ;  /* 0x003c1f00110e7f89 */ /* 0x000ea200000e0000 */
[----:B-1----:R-:W-:Y:S02]  /*abb0*/  IMAD.SHL.U32 R7, R7, 0x8, RZ ;  /* 0x0000000807077824 */ /* 0x002fe400078e00ff */
[----:B0-----:R-:W-:-:S03]  /*abc0*/  IMAD.WIDE.U32 R2, R9, 0x2, R2 ;  /* 0x0000000209027825 */ /* 0x001fc600078e0002 */
[----:B------:R-:W-:Y:S02]  /*abd0*/  LOP3.LUT R7, R7, 0x18, RZ, 0xc0, !PT ;  /* 0x0000001807077812 */ /* 0x000fe400078ec0ff */
[----:B------:R-:W-:Y:S01]  /*abe0*/  LDGSTS.E.BYPASS.LTC128B.128 [R4+0x400], desc[UR36][R2.64], !P3 ;  /* 0x0040000002047fae */ /* 0x000fe2000d901d64 */
[----:B------:R-:W-:Y:S02]  /*abf0*/  ISETP.LT.OR P3, PT, R5, 0x21, P2 ;  /* 0x000000210500780c */ /* 0x000fe40001761670 */
[C---:B------:R-:W-:Y:S02]  /*ac00*/  LOP3.LUT R8, R7.reuse, 0x20, RZ, 0xfc, !PT ;  /* 0x0000002007087812 */ /* 0x040fe400078efcff */
[----:B------:R-:W-:Y:S02]  /*ac10*/  LOP3.LUT R7, R7, 0x40, RZ, 0xfc, !PT ;  /* 0x0000004007077812 */ /* 0x000fe400078efcff */
[----:B------:R-:W-:Y:S02]  /*ac20*/  ISETP.GE.AND P1, PT, R8, UR4, PT ;  /* 0x0000000408007c0c */ /* 0x000fe4000bf26270 */
[----:B------:R-:W-:Y:S01]  /*ac30*/  ISETP.GE.AND P0, PT, R7, UR4, PT ;  /* 0x0000000407007c0c */ /* 0x000fe2000bf06270 */
[----:B------:R-:W0:Y:S01]  /*ac40*/  SHFL.IDX PT, R8, R17, 0x2, 0x1c1f ;  /* 0x005c1f0011087f89 */ /* 0x000e2200000e0000 */
[----:B------:R-:W-:-:S02]  /*ac50*/  ISETP.LT.OR P4, PT, R5, 0x1, P1 ;  /* 0x000000010500780c */ /* 0x000fc40000f81670 */
[C---:B------:R-:W-:Y:S01]  /*ac60*/  ISETP.LT.OR P5, PT, R5.reuse, 0x1, P0 ;  /* 0x000000010500780c */ /* 0x040fe200007a1670 */
[----:B------:R-:W1:Y:S04]  /*ac70*/  SHFL.IDX PT, R7, R18, 0x2, 0x1c1f ;  /* 0x005c1f0012077f89 */ /* 0x000e6800000e0000 */
[----:B------:R-:W3:Y:S06]  /*ac80*/  SHFL.IDX PT, R18, R18, 0x3, 0x1c1f ;  /* 0x007c1f0012127f89 */ /* 0x000eec00000e0000 */
[----:B------:R-:W-:Y:S01]  /*ac90*/  LDGSTS.E.BYPASS.LTC128B.128 [R4+0x2400], desc[UR36][R2.64+0x40], !P4 ;  /* 0x0240004002047fae */ /* 0x000fe2000e101d64 */
[----:B------:R-:W-:-:S03]  /*aca0*/  ISETP.LT.OR P4, PT, R5, 0x21, P1 ;  /* 0x000000210500780c */ /* 0x000fc60000f81670 */
[----:B------:R2:W-:Y:S01]  /*acb0*/  LDGSTS.E.BYPASS.LTC128B.128 [R4+0x4400], desc[UR36][R2.64+0x80], !P5 ;  /* 0x0440008002047fae */ /* 0x0005e2000e901d64 */
[----:B------:R-:W-:Y:S01]  /*acc0*/  ISETP.LT.OR P5, PT, R5, 0x21, P0 ;  /* 0x000000210500780c */ /* 0x000fe200007a1670 */
[----:B--2---:R-:W-:Y:S02]  /*acd0*/  IMAD.MOV.U32 R2, RZ, RZ, R14 ;  /* 0x000000ffff027224 */ /* 0x004fe400078e000e */
[----:B------:R-:W-:Y:S01]  /*ace0*/  IMAD.MOV.U32 R3, RZ, RZ, R6 ;  /* 0x000000ffff037224 */ /* 0x000fe200078e0006 */
[----:B------:R2:W4:Y:S01]  /*acf0*/  SHFL.IDX PT, R14, R17, 0x3, 0x1c1f ;  /* 0x007c1f00110e7f89 */ /* 0x00052200000e0000 */
        /* <DEDUP_REMOVED lines=8> */
[----:B0-----:R-:W-:Y:S01]  /*ad80*/  MOV R2, R8 ;  /* 0x0000000800027202 */ /* 0x001fe20000000f00 */
[----:B-1----:R-:W-:-:S04]  /*ad90*/  IMAD.MOV.U32 R3, RZ, RZ, R7 ;  /* 0x000000ffff037224 */ /* 0x002fc800078e0007 */
[----:B------:R-:W-:-:S05]  /*ada0*/  IMAD.WIDE.U32 R2, R9, 0x2, R2 ;  /* 0x0000000209027825 */ /* 0x000fca00078e0002 */
[----:B------:R2:W-:Y:S04]  /*adb0*/  LDGSTS.E.BYPASS.LTC128B.128 [R4+0x1400], desc[UR36][R2.64], !P3 ;  /* 0x0140000002047fae */ /* 0x0005e8000d901d64 */
[----:B------:R2:W-:Y:S04]  /*adc0*/  LDGSTS.E.BYPASS.LTC128B.128 [R4+0x3400], desc[UR36][R2.64+0x40], !P4 ;  /* 0x0340004002047fae */ /* 0x0005e8000e101d64 */
[----:B---34-:R2:W-:Y:S02]  /*add0*/  LDGSTS.E.BYPASS.LTC128B.128 [R4+0x5400], desc[UR36][R2.64+0x80], !P5 ;  /* 0x0540008002047fae */ /* 0x0185e4000e901d64 */
.L_x_10168:
[C---:B------:R-:W-:Y:S01]  /*ade0*/  ISETP.LT.OR P2, PT, R5.reuse, 0x61, P2 ;  /* 0x000000610500780c */ /* 0x040fe20001741670 */
[----:B--2---:R-:W-:Y:S01]  /*adf0*/  IMAD.MOV.U32 R2, RZ, RZ, R14 ;  /* 0x000000ffff027224 */ /* 0x004fe200078e000e */
        /* <DEDUP_REMOVED lines=12> */
.L_x_10096:
        /* <DEDUP_REMOVED lines=8> */
[----:B0-----:R-:W-:-:S05]  /*af40*/  IMAD.U32 R2, RZ, RZ, UR5 ;  /* 0x00000005ff027e24 */ /* 0x001fca000f8e00ff */
[----:B------:R-:W-:-:S13]  /*af50*/  ISETP.NE.AND P2, PT, R2, 0x3, PT ;  /* 0x000000030200780c */ /* 0x000fda0003f45270 */
[----:B------:R-:W-:Y:S05]  /*af60*/  @!P2 BRA `(.L_x_10097) ;  /* 0x000000000004a947 */ /* 0x000fea0003800000 */
[----:B------:R-:W-:Y:S01]  /*af70*/  BPT.TRAP 0x1 ;  /* 0x000000040000795c */ /* 0x000fe20000300000 */
.L_x_10097:
[----:B------:R-:W-:Y:S01]  /*af80*/  IADD3 R2, R21, 0x1, RZ ;  /* 0x0000000115027810 */ /* 0x000fe20007ffe0ff */
[----:B------:R0:W-:Y:S03]  /*af90*/  SYNCS.ARRIVE.TRANS64.A1T0 RZ, [R0+URZ+0x2d850], RZ ;  /* 0x02d850ff00ff79a7 */ /* 0x0001e6000810003f */
[----:B------:R-:W-:-:S04]  /*afa0*/  ISETP.NE.AND P0, PT, R2, 0x2, PT ;  /* 0x000000020200780c */ /* 0x000fc80003f05270 */
[----:B------:R-:W-:Y:S02]  /*afb0*/  SEL R3, RZ, 0x1, P0 ;  /* 0x00000001ff037807 */ /* 0x000fe40000000000 */
[----:B------:R-:W-:Y:S02]  /*afc0*/  SEL R2, R2, RZ, P0 ;  /* 0x000000ff02027207 */ /* 0x000fe40000000000 */
[----:B0-----:R-:W-:-:S07]  /*afd0*/  LOP3.LUT R0, R24, R3, RZ, 0x3c, !PT ;  /* 0x0000000318007212 */ /* 0x001fce00078e3cff */
.L_x_10063:
[----:B------:R-:W0:Y:S01]  /*afe0*/  S2R R4, SR_CgaCtaId ;  /* 0x0000000000047919 */ /* 0x000e220000008800 */
[----:B------:R-:W-:Y:S02]  /*aff0*/  MOV R3, 0x400 ;  /* 0x0000040000037802 */ /* 0x000fe40000000f00 */
[----:B------:R-:W-:Y:S02]  /*b000*/  SHF.L.U32 R6, R6, 0x1f, RZ ;  /* 0x0000001f06067819 */ /* 0x000fe400000006ff */
[----:B0-----:R-:W-:-:S04]  /*b010*/  LEA R7, R4, R3, 0x18 ;  /* 0x0000000304077211 */ /* 0x001fc800078ec0ff */
[----:B------:R-:W0:Y:S02]  /*b020*/  SYNCS.PHASECHK.TRANS64.TRYWAIT P0, [R7+URZ+0x2d820], R6 ;  /* 0x02d82006070075a7 */ /* 0x000e24000800017f */
[----:B0-----:R-:W-:Y:S05]  /*b030*/  @!P0 BRA `(.L_x_10098) ;  /* 0x0000002400288947 */ /* 0x001fea0003800000 */
.L_x_10169:
[----:B------:R-:W-:-:S03]  /*b040*/  UMOV UR4, 0xffffffff ;  /* 0xffffffff00047882 */ /* 0x000fc60000000000 */
[----:B------:R-:W-:Y:S05]  /*b050*/  BRA.DIV UR4, `(.L_x_10099) ;  /* 0x0000002604347947 */ /* 0x000fea000b800000 */
[----:B------:R-:W1:Y:S02]  /*b060*/  S2R R3, SR_TID.X ;  /* 0x0000000000037919 */ /* 0x000e640000002100 */
[----:B-1----:R-:W-:-:S04]  /*b070*/  SHF.R.U32.HI R3, RZ, 0x5, R3 ;  /* 0x00000005ff037819 */ /* 0x002fc80000011603 */
[----:B------:R-:W-:-:S05]  /*b080*/  LOP3.LUT R3, R3, 0x3, RZ, 0xc0, !PT ;  /* 0x0000000303037812 */ /* 0x000fca00078ec0ff */
[----:B------:R1:W2:Y:S02]  /*b090*/  SHFL.IDX PT, R14, R3, RZ, 0x1f ;  /* 0x00001fff030e7589 */ /* 0x0002a400000e0000 */
.L_x_10172:
[----:B--2---:R-:W-:-:S13]  /*b0a0*/  ISETP.NE.AND P0, PT, R14, RZ, PT ;  /* 0x000000ff0e00720c */ /* 0x004fda0003f05270 */
[----:B------:R-:W-:Y:S05]  /*b0b0*/  @P0 BRA `(.L_x_10031) ;  /* 0x0000000000880947 */ /* 0x000fea0003800000 */
[----:B------:R-:W-:-:S03]  /*b0c0*/  UMOV UR4, 0xffffffff ;  /* 0xffffffff00047882 */ /* 0x000fc60000000000 */
[----:B------:R-:W-:Y:S05]  /*b0d0*/  BRA.DIV UR4, `(.L_x_10100) ;  /* 0x0000002604487947 */ /* 0x000fea000b800000 */
[----:B------:R-:W-:-:S13]  /*b0e0*/  ELECT P6, URZ, PT ;  /* 0x00000000003f782f */ /* 0x000fda00038c0000 */
.L_x_10175:
[----:B------:R-:W-:Y:S05]  /*b0f0*/  @!P6 BRA `(.L_x_10031) ;  /* 0x000000000078e947 */ /* 0x000fea0003800000 */
[----:B------:R-:W-:-:S06]  /*b100*/  ULOP3.LUT UR4, UR38, 0x2, URZ, 0xfc, !UPT ;  /* 0x0000000226047892 */ /* 0x000fcc000f8efc3f */
[----:B-1----:R-:W-:-:S05]  /*b110*/  IMAD.U32 R3, RZ, RZ, UR4 ;  /* 0x00000004ff037e24 */ /* 0x002fca000f8e00ff */
[----:B------:R-:W-:-:S13]  /*b120*/  ISETP.NE.AND P0, PT, R3, 0x3, PT ;  /* 0x000000030300780c */ /* 0x000fda0003f05270 */
[----:B------:R-:W-:Y:S05]  /*b130*/  @!P0 BRA `(.L_x_10101) ;  /* 0x0000000000048947 */ /* 0x000fea0003800000 */
[----:B------:R-:W-:Y:S01]  /*b140*/  BPT.TRAP 0x1 ;  /* 0x000000040000795c */ /* 0x000fe20000300000 */
.L_x_10101:
[----:B------:R-:W-:Y:S01]  /*b150*/  IMAD R5, R2, 0x8, R7 ;  /* 0x0000000802057824 */ /* 0x000fe200078e0207 */
[----:B------:R-:W-:Y:S01]  /*b160*/  SHF.L.U32 R4, R0, 0x1f, RZ ;  /* 0x0000001f00047819 */ /* 0x000fe200000006ff */
[----:B------:R-:W-:-:S03]  /*b170*/  VIADD R2, R2, 0x1 ;  /* 0x0000000102027836 */ /* 0x000fc60000000000 */
[----:B------:R-:W1:Y:S02]  /*b180*/  SYNCS.PHASECHK.TRANS64.TRYWAIT P1, [R5+URZ+0x2d840], R4 ;  /* 0x02d84004050075a7 */ /* 0x000e64000802017f */
[----:B------:R-:W-:-:S04]  /*b190*/  ISETP.NE.AND P2, PT, R2, 0x2, PT ;  /* 0x000000020200780c */ /* 0x000fc80003f45270 */
[----:B------:R-:W-:Y:S01]  /*b1a0*/  SEL R3, RZ, 0x1, P2 ;  /* 0x00000001ff037807 */ /* 0x000fe20001000000 */
[----:B-1----:R-:W-:Y:S08]  /*b1b0*/  @!P1 BRA `(.L_x_10102) ;  /* 0x0000002400309947 */ /* 0x002ff00003800000 */
.L_x_10176:
[----:B------:R-:W-:Y:S02]  /*b1c0*/  SEL R2, R2, RZ, P2 ;  /* 0x000000ff02027207 */ /* 0x000fe40001000000 */
[----:B------:R-:W-:Y:S01]  /*b1d0*/  LOP3.LUT R0, R0, R3, RZ, 0x3c, !PT ;  /* 0x0000000300007212 */ /* 0x000fe200078e3cff */
[----:B------:R-:W-:Y:S06]  /*b1e0*/  @!P0 BRA `(.L_x_10103) ;  /* 0x0000000000048947 */ /* 0x000fec0003800000 */
[----:B------:R-:W-:Y:S01]  /*b1f0*/  BPT.TRAP 0x1 ;  /* 0x000000040000795c */ /* 0x000fe20000300000 */
.L_x_10103:
[----:B------:R-:W-:Y:S01]  /*b200*/  IMAD R3, R2, 0x8, R7 ;  /* 0x0000000802037824 */ /* 0x000fe200078e0207 */
[----:B------:R-:W-:-:S04]  /*b210*/  SHF.L.U32 R0, R0, 0x1f, RZ ;  /* 0x0000001f00007819 */ /* 0x000fc800000006ff */
[----:B------:R-:W2:Y:S02]  /*b220*/  SYNCS.PHASECHK.TRANS64.TRYWAIT P1, [R3+URZ+0x2d840], R0 ;  /* 0x02d84000030075a7 */ /* 0x000ea4000802017f */
[----:B--2---:R-:W-:Y:S05]  /*b230*/  @!P1 BRA `(.L_x_10104) ;  /* 0x0000002400249947 */ /* 0x004fea0003800000 */
.L_x_10177:
[----:B------:R-:W-:Y:S05]  /*b240*/  @!P0 BRA `(.L_x_10105) ;  /* 0x0000000000048947 */ /* 0x000fea0003800000 */
[----:B------:R-:W-:Y:S01]  /*b250*/  BPT.TRAP 0x1 ;  /* 0x000000040000795c */ /* 0x000fe20000300000 */
.L_x_10105:
[----:B------:R-:W3:Y:S02]  /*b260*/  SYNCS.PHASECHK.TRANS64.TRYWAIT P1, [R5+URZ+0x2d860], R4 ;  /* 0x02d86004050075a7 */ /* 0x000ee4000802017f */
[----:B---3--:R-:W-:Y:S05]  /*b270*/  @!P1 BRA `(.L_x_10106) ;  /* 0x0000002400289947 */ /* 0x008fea0003800000 */
.L_x_10178:
[----:B------:R-:W-:Y:S05]  /*b280*/  @!P0 BRA `(.L_x_10107) ;  /* 0x0000000000048947 */ /* 0x000fea0003800000 */
[----:B------:R-:W-:Y:S01]  /*b290*/  BPT.TRAP 0x1 ;  /* 0x000000040000795c */ /* 0x000fe20000300000 */
.L_x_10107:
[----:B----4-:R4:W0:Y:S02]  /*b2a0*/  SYNCS.PHASECHK.TRANS64.TRYWAIT P0, [R3+URZ+0x2d860], R0 ;  /* 0x02d86000030075a7 */ /* 0x010824000800017f */
[----:B0-----:R-:W-:Y:S05]  /*b2b0*/  @!P0 NANOSLEEP.SYNCS 0x989680 ;  /* 0x009896800000895d */ /* 0x001fea0003900000 */
[----:B------:R-:W0:Y:S02]  /*b2c0*/  @!P0 SYNCS.PHASECHK.TRANS64 P0, [R3+URZ+0x2d860], R0 ;  /* 0x02d86000030085a7 */ /* 0x000e24000800007f */
[----:B0-----:R-:W-:Y:S05]  /*b2d0*/  @!P0 BRA `(.L_x_10107) ;  /* 0xfffffffc00f08947 */ /* 0x001fea000383ffff */
.L_x_10031:
[----:B------:R-:W-:Y:S05]  /*b2e0*/  BSYNC B6 ;  /* 0x0000000000067941 */ /* 0x000fea0003800000 */
.L_x_10028:
[----:B------:R-:W-:Y:S05]  /*b2f0*/  EXIT ;  /* 0x000000000000794d */ /* 0x000fea0003800000 */
.L_x_10035:
[----:B0-----:R-:W-:-:S04]  /*b300*/  IMAD.U32 R3, RZ, RZ, UR42 ;  /* 0x0000002aff037e24 */ /* 0x001fc8000f8e00ff */
[----:B------:R0:W1:Y:S03]  /*b310*/  SYNCS.PHASECHK.TRANS64.TRYWAIT P0, [R3+URZ+0x2d800], R0 ;  /* 0x02d80000030075a7 */ /* 0x000066000800017f */
[----:B-1----:R-:W-:Y:S05]  /*b320*/  @!P0 NANOSLEEP.SYNCS 0x989680 ;  /* 0x009896800000895d */ /* 0x002fea0003900000 */
[----:B------:R-:W1:Y:S02]  /*b330*/  @!P0 SYNCS.PHASECHK.TRANS64 P0, [R3+URZ+0x2d800], R0 ;  /* 0x02d80000030085a7 */ /* 0x000e64000800007f */
[----:B-1----:R-:W-:Y:S05]  /*b340*/  @!P0 BRA `(.L_x_10035) ;  /* 0xfffffffc00ec8947 */ /* 0x002fea000383ffff */
[----:B------:R-:W-:Y:S05]  /*b350*/  BRA `(.L_x_10108) ;  /* 0xffffff5c009c7947 */ /* 0x000fea000383ffff */
.L_x_10039:
[----:B0-----:R-:W-:-:S04]  /*b360*/  MOV R3, UR42 ;  /* 0x0000002a00037c02 */ /* 0x001fc80008000f00 */
[----:B------:R0:W2:Y:S03]  /*b370*/  SYNCS.PHASECHK.TRANS64.TRYWAIT P1, [R3+URZ+0x2d830], R0 ;  /* 0x02d83000030075a7 */ /* 0x0000a6000802017f */
[----:B--2---:R-:W-:Y:S05]  /*b380*/  @!P1 NANOSLEEP.SYNCS 0x989680 ;  /* 0x009896800000995d */ /* 0x004fea0003900000 */
[----:B------:R-:W2:Y:S02]  /*b390*/  @!P1 SYNCS.PHASECHK.TRANS64 P1, [R3+URZ+0x2d830], R0 ;  /* 0x02d83000030095a7 */ /* 0x000ea4000802007f */
[----:B--2---:R-:W-:Y:S05]  /*b3a0*/  @!P1 BRA `(.L_x_10039) ;  /* 0xfffffffc00ec9947 */ /* 0x004fea000383ffff */
[----:B------:R-:W-:Y:S05]  /*b3b0*/  BRA `(.L_x_10038) ;  /* 0xffffff5c00b07947 */ /* 0x000fea000383ffff */
.L_x_10045:
[----:B--2---:R-:W-:-:S04]  /*b3c0*/  IMAD.U32 R11, RZ, RZ, UR10 ;  /* 0x0000000aff0b7e24 */ /* 0x004fc8000f8e00ff */
[----:B------:R2:W3:Y:S03]  /*b3d0*/  SYNCS.PHASECHK.TRANS64.TRYWAIT P1, [R11+URZ+0x2d830], R0 ;  /* 0x02d830000b0075a7 */ /* 0x0004e6000802017f */
[----:B---3--:R-:W-:Y:S05]  /*b3e0*/  @!P1 NANOSLEEP.SYNCS 0x989680 ;  /* 0x009896800000995d */ /* 0x008fea0003900000 */
[----:B------:R-:W3:Y:S02]  /*b3f0*/  @!P1 SYNCS.PHASECHK.TRANS64 P1, [R11+URZ+0x2d830], R0 ;  /* 0x02d830000b0095a7 */ /* 0x000ee4000802007f */
[----:B---3--:R-:W-:Y:S05]  /*b400*/  @!P1 BRA `(.L_x_10045) ;  /* 0xfffffffc00ec9947 */ /* 0x008fea000383ffff */
[----:B------:R-:W-:Y:S05]  /*b410*/  BRA `(.L_x_10042) ;  /* 0xffffff8400587947 */ /* 0x000fea000383ffff */
.L_x_10049:
[----:B-1----:R-:W-:-:S04]  /*b420*/  IMAD.U32 R11, RZ, RZ, UR10 ;  /* 0x0000000aff0b7e24 */ /* 0x002fc8000f8e00ff */
[----:B------:R1:W2:Y:S03]  /*b430*/  SYNCS.PHASECHK.TRANS64.TRYWAIT P1, [R11+URZ+0x2d850], R4 ;  /* 0x02d850040b0075a7 */ /* 0x0002a6000802017f */
[----:B--2---:R-:W-:Y:S05]  /*b440*/  @!P1 NANOSLEEP.SYNCS 0x989680 ;  /* 0x009896800000995d */ /* 0x004fea0003900000 */
[----:B------:R-:W2:Y:S02]  /*b450*/  @!P1 SYNCS.PHASECHK.TRANS64 P1, [R11+URZ+0x2d850], R4 ;  /* 0x02d850040b0095a7 */ /* 0x000ea4000802007f */
[----:B--2---:R-:W-:Y:S05]  /*b460*/  @!P1 BRA `(.L_x_10049) ;  /* 0xfffffffc00ec9947 */ /* 0x004fea000383ffff */
[----:B------:R-:W-:Y:S05]  /*b470*/  BRA `(.L_x_10046) ;  /* 0xffffff8800087947 */ /* 0x000fea000383ffff */
.L_x_10056:
[----:B--2---:R-:W-:-:S04]  /*b480*/  IMAD.U32 R3, RZ, RZ, UR6 ;  /* 0x00000006ff037e24 */ /* 0x004fc8000f8e00ff */
[----:B------:R2:W3:Y:S03]  /*b490*/  SYNCS.PHASECHK.TRANS64.TRYWAIT P1, [R3+URZ+0x2d850], R2 ;  /* 0x02d85002030075a7 */ /* 0x0004e6000802017f */
[----:B---3--:R-:W-:Y:S05]  /*b4a0*/  @!P1 NANOSLEEP.SYNCS 0x989680 ;  /* 0x009896800000995d */ /* 0x008fea0003900000 */
[----:B------:R-:W3:Y:S02]  /*b4b0*/  @!P1 SYNCS.PHASECHK.TRANS64 P1, [R3+URZ+0x2d850], R2 ;  /* 0x02d85002030095a7 */ /* 0x000ee4000802007f */
[----:B---3--:R-:W-:Y:S05]  /*b4c0*/  @!P1 BRA `(.L_x_10056) ;  /* 0xfffffffc00ec9947 */ /* 0x008fea000383ffff */
[----:B------:R-:W-:Y:S05]  /*b4d0*/  BRA `(.L_x_10055) ;  /* 0xffffffa400407947 */ /* 0x000fea000383ffff */
.L_x_10068:
[----:B------:R-:W-:Y:S01]  /*b4e0*/  IMAD.MOV.U32 R13, RZ, RZ, R18 ;  /* 0x000000ffff0d7224 */ /* 0x000fe200078e0012 */
[----:B------:R-:W-:Y:S01]  /*b4f0*/  MOV R11, 0x1f ;  /* 0x0000001f000b7802 */ /* 0x000fe20000000f00 */
[----:B------:R-:W-:Y:S02]  /*b500*/  IMAD.MOV.U32 R12, RZ, RZ, RZ ;  /* 0x000000ffff0c7224 */ /* 0x000fe400078e00ff */
[----:B------:R-:W-:-:S07]  /*b510*/  IMAD.MOV.U32 R15, RZ, RZ, -0x1 ;  /* 0xffffffffff0f7424 */ /* 0x000fce00078e00ff */
[----:B-----5:R-:W-:Y:S05]  /*b520*/  WARPSYNC.COLLECTIVE R15, `(.L_x_10109) ;  /* 0x000000000f087348 */ /* 0x020fea0003c00000 */
[----:B------:R0:W1:Y:S02]  /*b530*/  SHFL.IDX P6, R14, R13, R12, R11 ;  /* 0x0000000c0d0e7389 */ /* 0x00006400000c000b */
[----:B01---5:R-:W-:Y:S01]  /*b540*/  ENDCOLLECTIVE ;  /* 0x000000000000791b */ /* 0x023fe20003800000 */
.L_x_10109:
[----:B------:R-:W-:Y:S05]  /*b550*/  BRA `(.L_x_10110) ;  /* 0xffffffd0002c7947 */ /* 0x000fea000383ffff */
.L_x_10070:
[----:B0-----:R-:W-:-:S04]  /*b560*/  IMAD.U32 R2, RZ, RZ, UR45 ;  /* 0x0000002dff027e24 */ /* 0x001fc8000f8e00ff */
[----:B------:R0:W1:Y:S03]  /*b570*/  SYNCS.PHASECHK.TRANS64.TRYWAIT P0, [R2+URZ+0x2d840], R9 ;  /* 0x02d84009020075a7 */ /* 0x000066000800017f */
[----:B-1----:R-:W-:Y:S05]  /*b580*/  @!P0 NANOSLEEP.SYNCS 0x989680 ;  /* 0x009896800000895d */ /* 0x002fea0003900000 */
[----:B------:R-:W1:Y:S02]  /*b590*/  @!P0 SYNCS.PHASECHK.TRANS64 P0, [R2+URZ+0x2d840], R9 ;  /* 0x02d84009020085a7 */ /* 0x000e64000800007f */
[----:B-1----:R-:W-:Y:S05]  /*b5a0*/  @!P0 BRA `(.L_x_10070) ;  /* 0xfffffffc00ec8947 */ /* 0x002fea000383ffff */
[----:B------:R-:W-:Y:S05]  /*b5b0*/  BRA `(.L_x_10111) ;  /* 0xffffffd000ac7947 */ /* 0x000fea000383ffff */
.L_x_10071:
        /* <DEDUP_REMOVED lines=8> */
.L_x_10113:
[----:B------:R-:W-:Y:S05]  /*b640*/  BSYNC B0 ;  /* 0x0000000000007941 */ /* 0x000fea0003800000 */
.L_x_10112:
[----:B------:R-:W-:Y:S01]  /*b650*/  IMAD.MOV.U32 R13, RZ, RZ, R0 ;  /* 0x000000ffff0d7224 */ /* 0x000fe200078e0000 */
[----:B------:R-:W0:Y:S01]  /*b660*/  S2R R10, SR_TID.X ;  /* 0x00000000000a7919 */ /* 0x000e220000002100 */
[----:B------:R-:W-:Y:S01]  /*b670*/  IMAD.MOV.U32 R12, RZ, RZ, RZ ;  /* 0x000000ffff0c7224 */ /* 0x000fe200078e00ff */
[----:B------:R-:W-:Y:S01]  /*b680*/  @P0 LEA R21, R28, UR45, 0x1 ;  /* 0x0000002d1c150c11 */ /* 0x000fe2000f8e08ff */
[----:B------:R-:W-:Y:S02]  /*b690*/  IMAD.MOV.U32 R11, RZ, RZ, 0x1c1f ;  /* 0x00001c1fff0b7424 */ /* 0x000fe400078e00ff */
[----:B------:R-:W-:Y:S02]  /*b6a0*/  IMAD.MOV.U32 R15, RZ, RZ, -0x1 ;  /* 0xffffffffff0f7424 */ /* 0x000fe400078e00ff */
[----:B------:R-:W-:-:S07]  /*b6b0*/  IMAD.MOV.U32 R6, RZ, RZ, R14 ;  /* 0x000000ffff067224 */ /* 0x000fce00078e000e */
[----:B0-----:R-:W-:Y:S05]  /*b6c0*/  WARPSYNC.COLLECTIVE R15, `(.L_x_10114) ;  /* 0x000000000f087348 */ /* 0x001fea0003c00000 */
[----:B------:R1:W2:Y:S02]  /*b6d0*/  SHFL.IDX P6, R14, R13, R12, R11 ;  /* 0x0000000c0d0e7389 */ /* 0x0002a400000c000b */
[----:B012---:R-:W-:Y:S01]  /*b6e0*/  ENDCOLLECTIVE ;  /* 0x000000000000791b */ /* 0x007fe20003800000 */
.L_x_10114:
[----:B------:R-:W-:Y:S02]  /*b6f0*/  IMAD.MOV.U32 R7, RZ, RZ, R6 ;  /* 0x000000ffff077224 */ /* 0x000fe400078e0006 */
[----:B------:R-:W-:Y:S02]  /*b700*/  IMAD.MOV.U32 R13, RZ, RZ, R9 ;  /* 0x000000ffff0d7224 */ /* 0x000fe400078e0009 */
[----:B------:R-:W-:Y:S01]  /*b710*/  IMAD.MOV.U32 R12, RZ, RZ, 0x1 ;  /* 0x00000001ff0c7424 */ /* 0x000fe200078e00ff */
[----:B------:R-:W-:Y:S01]  /*b720*/  SHF.L.U32 R10, R10, 0x3, RZ ;  /* 0x000000030a0a7819 */ /* 0x000fe200000006ff */
[----:B------:R-:W-:-:S07]  /*b730*/  IMAD.MOV.U32 R6, RZ, RZ, R14 ;  /* 0x000000ffff067224 */ /* 0x000fce00078e000e */
[----:B------:R-:W-:Y:S05]  /*b740*/  WARPSYNC.COLLECTIVE R15, `(.L_x_10115) ;  /* 0x000000000f087348 */ /* 0x000fea0003c00000 */
[----:B------:R0:W1:Y:S02]  /*b750*/  SHFL.IDX P6, R14, R13, R12, R11 ;  /* 0x0000000c0d0e7389 */ /* 0x00006400000c000b */
[----:B01----:R-:W-:Y:S01]  /*b760*/  ENDCOLLECTIVE ;  /* 0x000000000000791b */ /* 0x003fe20003800000 */
.L_x_10115:
[----:B------:R-:W-:-:S05]  /*b770*/  LOP3.LUT R10, R10, 0x18, RZ, 0xc0, !PT ;  /* 0x000000180a0a7812 */ /* 0x000fca00078ec0ff */
[----:B------:R-:W-:-:S05]  /*b780*/  @P0 IMAD.WIDE.U32 R6, R10, 0x2, R6 ;  /* 0x000000020a060825 */ /* 0x000fca00078e0006 */
[----:B------:R-:W-:Y:S01]  /*b790*/  @!PT LDS RZ, [RZ] ;  /* 0x00000000fffff984 */ /* 0x000fe20000000800 */
[----:B------:R-:W-:Y:S01]  /*b7a0*/  @!PT LDS RZ, [RZ] ;  /* 0x00000000fffff984 */ /* 0x000fe20000000800 */
[----:B------:R-:W-:Y:S01]  /*b7b0*/  @!PT LDS RZ, [RZ] ;  /* 0x00000000fffff984 */ /* 0x000fe20000000800 */
[----:B------:R0:W-:Y:S01]  /*b7c0*/  @P0 LDGSTS.E.BYPASS.LTC128B.128 [R21+0x15400], desc[UR36][R6.64], !P4 ;  /* 0x1540000006150fae */ /* 0x0001e2000e101d64 */
[----:B------:R-:W-:-:S03]  /*b7d0*/  MOV R13, R0 ;  /* 0x00000000000d7202 */ /* 0x000fc60000000f00 */
[----:B------:R0:W-:Y:S04]  /*b7e0*/  @P0 LDGSTS.E.BYPASS.LTC128B.128 [R21+0x17400], desc[UR36][R6.64+0x40], !P3 ;  /* 0x1740004006150fae */ /* 0x0001e8000d901d64 */
[----:B------:R0:W-:Y:S01]  /*b7f0*/  @P0 LDGSTS.E.BYPASS.LTC128B.128 [R21+0x19400], desc[UR36][R6.64+0x80], !P2 ;  /* 0x1940008006150fae */ /* 0x0001e2000d101d64 */
[----:B------:R-:W-:Y:S01]  /*b800*/  ISETP.GE.AND P0, PT, R8, 0x21, PT ;  /* 0x000000210800780c */ /* 0x000fe20003f06270 */
[----:B------:R-:W-:-:S12]  /*b810*/  IMAD.MOV.U32 R4, RZ, RZ, R14 ;  /* 0x000000ffff047224 */ /* 0x000fd800078e000e */
[----:B0-----:R-:W-:Y:S05]  /*b820*/  WARPSYNC.COLLECTIVE R15, `(.L_x_10116) ;  /* 0x000000000f087348 */ /* 0x001fea0003c00000 */
[----:B------:R1:W2:Y:S02]  /*b830*/  SHFL.IDX P6, R14, R13, R12, R11 ;  /* 0x0000000c0d0e7389 */ /* 0x0002a400000c000b */
[----:B012---:R-:W-:Y:S01]  /*b840*/  ENDCOLLECTIVE ;  /* 0x000000000000791b */ /* 0x007fe20003800000 */
.L_x_10116:
[----:B------:R-:W-:Y:S01]  /*b850*/  @P0 LEA R27, R28, UR45, 0x1 ;  /* 0x0000002d1c1b0c11 */ /* 0x000fe2000f8e08ff */
[----:B------:R-:W-:Y:S02]  /*b860*/  IMAD.MOV.U32 R13, RZ, RZ, R9 ;  /* 0x000000ffff0d7224 */ /* 0x000fe400078e0009 */
[----:B------:R-:W-:Y:S02]  /*b870*/  IMAD.MOV.U32 R12, RZ, RZ, 0x2 ;  /* 0x00000002ff0c7424 */ /* 0x000fe400078e00ff */
[----:B------:R-:W-:-:S07]  /*b880*/  IMAD.MOV.U32 R5, RZ, RZ, R14 ;  /* 0x000000ffff057224 */ /* 0x000fce00078e000e */
[----:B------:R-:W-:Y:S05]  /*b890*/  WARPSYNC.COLLECTIVE R15, `(.L_x_10117) ;  /* 0x000000000f087348 */ /* 0x000fea0003c00000 */
[----:B------:R0:W1:Y:S02]  /*b8a0*/  SHFL.IDX P6, R14, R13, R12, R11 ;  /* 0x0000000c0d0e7389 */ /* 0x00006400000c000b */
[----:B01----:R-:W-:Y:S01]  /*b8b0*/  ENDCOLLECTIVE ;  /* 0x000000000000791b */ /* 0x003fe20003800000 */
.L_x_10117:
[----:B------:R-:W-:-:S04]  /*b8c0*/  LOP3.LUT R5, R5, R4, RZ, 0x3c, !PT ;  /* 0x0000000405057212 */ /* 0x000fc800078e3cff */
[----:B------:R-:W-:-:S04]  /*b8d0*/  LOP3.LUT R4, R5, R4, RZ, 0x3c, !PT ;  /* 0x0000000405047212 */ /* 0x000fc800078e3cff */
[----:B------:R-:W-:Y:S01]  /*b8e0*/  LOP3.LUT R5, R5, R4, RZ, 0x3c, !PT ;  /* 0x0000000405057212 */ /* 0x000fe200078e3cff */
[----:B------:R-:W-:Y:S02]  /*b8f0*/  IMAD.MOV.U32 R13, RZ, RZ, R0 ;  /* 0x000000ffff0d7224 */ /* 0x000fe400078e0000 */
[----:B------:R-:W-:-:S05]  /*b900*/  @P0 IMAD.WIDE.U32 R4, R10, 0x2, R4 ;  /* 0x000000020a040825 */ /* 0x000fca00078e0004 */
[----:B------:R-:W-:Y:S01]  /*b910*/  @!PT LDS RZ, [RZ] ;  /* 0x00000000fffff984 */ /* 0x000fe20000000800 */
[----:B------:R-:W-:Y:S01]  /*b920*/  @!PT LDS RZ, [RZ] ;  /* 0x00000000fffff984 */ /* 0x000fe20000000800 */
[----:B------:R-:W-:Y:S01]  /*b930*/  @!PT LDS RZ, [RZ] ;  /* 0x00000000fffff984 */ /* 0x000fe20000000800 */
[----:B------:R0:W-:Y:S01]  /*b940*/  @P0 LDGSTS.E.BYPASS.LTC128B.128 [R27+0x15c00], desc[UR36][R4.64], !P4 ;  /* 0x15c00000041b0fae */ /* 0x0001e2000e101d64 */
[----:B------:R-:W-:-:S03]  /*b950*/  IMAD.MOV.U32 R2, RZ, RZ, R14 ;  /* 0x000000ffff027224 */ /* 0x000fc600078e000e */
[----:B------:R0:W-:Y:S04]  /*b960*/  @P0 LDGSTS.E.BYPASS.LTC128B.128 [R27+0x17c00], desc[UR36][R4.64+0x40], !P3 ;  /* 0x17c00040041b0fae */ /* 0x0001e8000d901d64 */
[----:B0-----:R-:W-:Y:S05]  /*b970*/  WARPSYNC.COLLECTIVE R15, `(.L_x_10118) ;  /* 0x000000000f087348 */ /* 0x001fea0003c00000 */
[----:B------:R1:W2:Y:S02]  /*b980*/  SHFL.IDX P6, R14, R13, R12, R11 ;  /* 0x0000000c0d0e7389 */ /* 0x0002a400000c000b */
[----:B012---:R-:W-:Y:S01]  /*b990*/  ENDCOLLECTIVE ;  /* 0x000000000000791b */ /* 0x007fe20003800000 */
.L_x_10118:
[----:B------:R-:W-:Y:S01]  /*b9a0*/  @!PT LDS RZ, [RZ] ;  /* 0x00000000fffff984 */ /* 0x000fe20000000800 */
[----:B------:R-:W-:Y:S01]  /*b9b0*/  @!PT LDS RZ, [RZ] ;  /* 0x00000000fffff984 */ /* 0x000fe20000000800 */
[----:B------:R-:W-:Y:S01]  /*b9c0*/  @!PT LDS RZ, [RZ] ;  /* 0x00000000fffff984 */ /* 0x000fe20000000800 */
[----:B------:R0:W-:Y:S01]  /*b9d0*/  @P0 LDGSTS.E.BYPASS.LTC128B.128 [R27+0x19c00], desc[UR36][R4.64+0x80], !P2 ;  /* 0x19c00080041b0fae */ /* 0x0001e2000d101d64 */
[----:B------:R-:W-:Y:S01]  /*b9e0*/  ISETP.GE.AND P0, PT, R8, 0x41, PT ;  /* 0x000000410800780c */ /* 0x000fe20003f06270 */
[----:B------:R-:W-:Y:S02]  /*b9f0*/  IMAD.MOV.U32 R13, RZ, RZ, R9 ;  /* 0x000000ffff0d7224 */ /* 0x000fe400078e0009 */
[----:B------:R-:W-:-:S10]  /*ba00*/  IMAD.MOV.U32 R12, RZ, RZ, 0x3 ;  /* 0x00000003ff0c7424 */ /* 0x000fd400078e00ff */
[----:B------:R-:W-:Y:S02]  /*ba10*/  @P0 LEA R7, R28, UR45, 0x1 ;  /* 0x0000002d1c070c11 */ /* 0x000fe4000f8e08ff */
[----:B0-----:R-:W-:-:S07]  /*ba20*/  MOV R3, R14 ;  /* 0x0000000e00037202 */ /* 0x001fce0000000f00 */
[----:B------:R-:W-:Y:S05]  /*ba30*/  WARPSYNC.COLLECTIVE R15, `(.L_x_10119) ;  /* 0x000000000f087348 */ /* 0x000fea0003c00000 */
[----:B------:R0:W1:Y:S02]  /*ba40*/  SHFL.IDX P6, R14, R13, R12, R11 ;  /* 0x0000000c0d0e7389 */ /* 0x00006400000c000b */
[----:B01----:R-:W-:Y:S01]  /*ba50*/  ENDCOLLECTIVE ;  /* 0x000000000000791b */ /* 0x003fe20003800000 */
.L_x_10119:
        /* <DEDUP_REMOVED lines=11> */
[----:B------:R0:W-:Y:S02]  /*bb10*/  @P0 LDGSTS.E.BYPASS.LTC128B.128 [R7+0x1a400], desc[UR36][R2.64+0x80], !P2 ;  /* 0x1a40008002070fae */ /* 0x0001e4000d101d64 */
[----:B0-----:R-:W-:Y:S05]  /*bb20*/  WARPSYNC.COLLECTIVE R15, `(.L_x_10120) ;  /* 0x000000000f087348 */ /* 0x001fea0003c00000 */
[----:B------:R1:W2:Y:S02]  /*bb30*/  SHFL.IDX P6, R14, R13, R12, R11 ;  /* 0x0000000c0d0e7389 */ /* 0x0002a400000c000b */
[----:B012---:R-:W-:Y:S01]  /*bb40*/  ENDCOLLECTIVE ;  /* 0x000000000000791b */ /* 0x007fe20003800000 */
.L_x_10120:
[----:B------:R-:W-:Y:S05]  /*bb50*/  BRA `(.L_x_10121) ;  /* 0xffffffd000707947 */ /* 0x000fea000383ffff */
.L_x_10074:
[----:B------:R-:W-:Y:S01]  /*bb60*/  IMAD.MOV.U32 R13, RZ, RZ, R9 ;  /* 0x000000ffff0d7224 */ /* 0x000fe200078e0009 */
[----:B------:R-:W-:Y:S01]  /*bb70*/  MOV R12, RZ ;  /* 0x000000ff000c7202 */ /* 0x000fe20000000f00 */
[----:B------:R-:W-:Y:S02]  /*bb80*/  IMAD.MOV.U32 R11, RZ, RZ, 0x1c1f ;  /* 0x00001c1fff0b7424 */ /* 0x000fe400078e00ff */
[----:B------:R-:W-:Y:S02]  /*bb90*/  IMAD.MOV.U32 R15, RZ, RZ, -0x1 ;  /* 0xffffffffff0f7424 */ /* 0x000fe400078e00ff */
[----:B------:R-:W-:Y:S02]  /*bba0*/  IMAD R0, R25, 0xc0, R22 ;  /* 0x000000c019007824 */ /* 0x000fe400078e0216 */
[----:B------:R-:W-:-:S07]  /*bbb0*/  IMAD.MOV.U32 R24, RZ, RZ, 0x1 ;  /* 0x00000001ff187424 */ /* 0x000fce00078e00ff */
[----:B------:R-:W-:Y:S05]  /*bbc0*/  WARPSYNC.COLLECTIVE R15, `(.L_x_10122) ;  /* 0x000000000f087348 */ /* 0x000fea0003c00000 */
[----:B------:R0:W1:Y:S02]  /*bbd0*/  SHFL.IDX P6, R14, R13, R12, R11 ;  /* 0x0000000c0d0e7389 */ /* 0x00006400000c000b */
[----:B01----:R-:W-:Y:S01]  /*bbe0*/  ENDCOLLECTIVE ;  /* 0x000000000000791b */ /* 0x003fe20003800000 */
.L_x_10122:
[----:B------:R-:W-:Y:S02]  /*bbf0*/  VIADD R5, R0, 0x20 ;  /* 0x0000002000057836 */ /* 0x000fe40000000000 */
[----:B------:R-:W-:Y:S02]  /*bc00*/  IMAD.MOV.U32 R13, RZ, RZ, R7 ;  /* 0x000000ffff0d7224 */ /* 0x000fe400078e0007 */
[----:B------:R-:W-:-:S07]  /*bc10*/  IMAD.MOV.U32 R2, RZ, RZ, R14 ;  /* 0x000000ffff027224 */ /* 0x000fce00078e000e */
[----:B------:R-:W-:Y:S05]  /*bc20*/  WARPSYNC.COLLECTIVE R15, `(.L_x_10123) ;  /* 0x000000000f087348 */ /* 0x000fea0003c00000 */
[----:B------:R0:W1:Y:S02]  /*bc30*/  SHFL.IDX P6, R14, R13, R12, R11 ;  /* 0x0000000c0d0e7389 */ /* 0x00006400000c000b */
[----:B01----:R-:W-:Y:S01]  /*bc40*/  ENDCOLLECTIVE ;  /* 0x000000000000791b */ /* 0x003fe20003800000 */
.L_x_10123:
[----:B------:R-:W-:Y:S01]  /*bc50*/  ULDC UR4, c[0x0][0x288] ;  /* 0x0000a20000047ab9 */ /* 0x000fe20000000800 */
[----:B------:R-:W-:Y:S02]  /*bc60*/  IMAD.MOV.U32 R3, RZ, RZ, R2 ;  /* 0x000000ffff037224 */ /* 0x000fe400078e0002 */
[----:B------:R-:W-:-:S05]  /*bc70*/  IMAD R6, R20, UR4, RZ ;  /* 0x0000000414067c24 */ /* 0x000fca000f8e02ff */
[----:B------:R-:W-:Y:S01]  /*bc80*/  ISETP.GE.AND P2, PT, R0, R6, PT ;  /* 0x000000060000720c */ /* 0x000fe20003f46270 */
[----:B------:R-:W-:Y:S02]  /*bc90*/  IMAD.MOV.U32 R13, RZ, RZ, R9 ;  /* 0x000000ffff0d7224 */ /* 0x000fe400078e0009 */
[----:B------:R-:W-:-:S10]  /*bca0*/  IMAD.MOV.U32 R12, RZ, RZ, 0x1 ;  /* 0x00000001ff0c7424 */ /* 0x000fd400078e00ff */
[----:B------:R-:W-:Y:S02]  /*bcb0*/  @!P2 LEA R21, R28, UR45, 0x1 ;  /* 0x0000002d1c15ac11 */ /* 0x000fe4000f8e08ff */
[----:B------:R-:W-:-:S07]  /*bcc0*/  MOV R2, R14 ;  /* 0x0000000e00027202 */ /* 0x000fce0000000f00 */
[----:B------:R-:W-:Y:S05]  /*bcd0*/  WARPSYNC.COLLECTIVE R15, `(.L_x_10124) ;  /* 0x000000000f087348 */ /* 0x000fea0003c00000 */
[----:B------:R0:W1:Y:S02]  /*bce0*/  SHFL.IDX P6, R14, R13, R12, R11 ;  /* 0x0000000c0d0e7389 */ /* 0x00006400000c000b */
[----:B01----:R-:W-:Y:S01]  /*bcf0*/  ENDCOLLECTIVE ;  /* 0x000000000000791b */ /* 0x003fe20003800000 */
.L_x_10124:
        /* <DEDUP_REMOVED lines=13> */
.L_x_10125:
        /* <DEDUP_REMOVED lines=8> */
.L_x_10126:
        /* <DEDUP_REMOVED lines=13> */
.L_x_10127:
[----:B------:R-:W-:Y:S01]  /*bf20*/  @!P2 LEA R21, R28, UR45, 0x1 ;  /* 0x0000002d1c15ac11 */ /* 0x000fe2000f8e08ff */
[----:B------:R-:W-:Y:S02]  /*bf30*/  IMAD.MOV.U32 R13, RZ, RZ, R9 ;  /* 0x000000ffff0d7224 */ /* 0x000fe400078e0009 */
[----:B------:R-:W-:Y:S01]  /*bf40*/  IMAD.MOV.U32 R12, RZ, RZ, 0x3 ;  /* 0x00000003ff0c7424 */ /* 0x000fe200078e00ff */
[----:B------:R-:W-:-:S07]  /*bf50*/  MOV R2, R14 ;  /* 0x0000000e00027202 */ /* 0x000fce0000000f00 */
[----:B------:R-:W-:Y:S05]  /*bf60*/  WARPSYNC.COLLECTIVE R15, `(.L_x_10128) ;  /* 0x000000000f087348 */ /* 0x000fea0003c00000 */
[----:B------:R0:W1:Y:S02]  /*bf70*/  SHFL.IDX P6, R14, R13, R12, R11 ;  /* 0x0000000c0d0e7389 */ /* 0x00006400000c000b */
[----:B01----:R-:W-:Y:S01]  /*bf80*/  ENDCOLLECTIVE ;  /* 0x000000000000791b */ /* 0x003fe20003800000 */
.L_x_10128:
        /* <DEDUP_REMOVED lines=12> */
.L_x_10129:
[----:B------:R-:W-:-:S04]  /*c050*/  IADD3 R3, R0, 0x60, RZ ;  /* 0x0000006000037810 */ /* 0x000fc80007ffe0ff */
[----:B------:R-:W-:Y:S01]  /*c060*/  ISETP.GE.AND P2, PT, R3, R6, PT ;  /* 0x000000060300720c */ /* 0x000fe20003f46270 */
[----:B------:R-:W-:Y:S02]  /*c070*/  VIADD R3, R0, 0x80 ;  /* 0x0000008000037836 */ /* 0x000fe40000000000 */
[----:B------:R-:W-:Y:S02]  /*c080*/  IMAD.MOV.U32 R13, RZ, RZ, R8 ;  /* 0x000000ffff0d7224 */ /* 0x000fe400078e0008 */
[----:B------:R-:W-:-:S08]  /*c090*/  IMAD.MOV.U32 R12, RZ, RZ, RZ ;  /* 0x000000ffff0c7224 */ /* 0x000fd000078e00ff */
[----:B------:R-:W-:Y:S01]  /*c0a0*/  @!P2 LEA R25, R28, UR45, 0x1 ;  /* 0x0000002d1c19ac11 */ /* 0x000fe2000f8e08ff */
[----:B------:R-:W-:-:S07]  /*c0b0*/  IMAD.MOV.U32 R4, RZ, RZ, R14 ;  /* 0x000000ffff047224 */ /* 0x000fce00078e000e */
[----:B------:R-:W-:Y:S05]  /*c0c0*/  WARPSYNC.COLLECTIVE R15, `(.L_x_10130) ;  /* 0x000000000f087348 */ /* 0x000fea0003c00000 */
[----:B------:R0:W1:Y:S02]  /*c0d0*/  SHFL.IDX P6, R14, R13, R12, R11 ;  /* 0x0000000c0d0e7389 */ /* 0x00006400000c000b */
[----:B01----:R-:W-:Y:S01]  /*c0e0*/  ENDCOLLECTIVE ;  /* 0x000000000000791b */ /* 0x003fe20003800000 */
.L_x_10130:
        /* <DEDUP_REMOVED lines=13> */
.L_x_10131:
[----:B------:R-:W-:Y:S01]  /*c1c0*/  @!P2 LEA R7, R28, UR45, 0x1 ;  /* 0x0000002d1c07ac11 */ /* 0x000fe2000f8e08ff */
[----:B------:R-:W-:Y:S02]  /*c1d0*/  IMAD.MOV.U32 R13, RZ, RZ, R8 ;  /* 0x000000ffff0d7224 */ /* 0x000fe400078e0008 */
[----:B------:R-:W-:Y:S01]  /*c1e0*/  IMAD.MOV.U32 R12, RZ, RZ, 0x1 ;  /* 0x00000001ff0c7424 */ /* 0x000fe200078e00ff */
[----:B------:R-:W-:-:S07]  /*c1f0*/  MOV R2, R14 ;  /* 0x0000000e00027202 */ /* 0x000fce0000000f00 */
[----:B------:R-:W-:Y:S05]  /*c200*/  WARPSYNC.COLLECTIVE R15, `(.L_x_10132) ;  /* 0x000000000f087348 */ /* 0x000fea0003c00000 */
[----:B------:R0:W1:Y:S02]  /*c210*/  SHFL.IDX P6, R14, R13, R12, R11 ;  /* 0x0000000c0d0e7389 */ /* 0x00006400000c000b */
[----:B01----:R-:W-:Y:S01]  /*c220*/  ENDCOLLECTIVE ;  /* 0x000000000000791b */ /* 0x003fe20003800000 */
.L_x_10132:
        /* <DEDUP_REMOVED lines=12> */
.L_x_10133:
[----:B------:R-:W-:Y:S05]  /*c2f0*/  BRA `(.L_x_10134) ;  /* 0xffffffd400587947 */ /* 0x000fea000383ffff */
.L_x_10077:
[----:B0-----:R-:W-:-:S04]  /*c300*/  MOV R3, UR45 ;  /* 0x0000002d00037c02 */ /* 0x001fc80008000f00 */
[----:B------:R0:W1:Y:S03]  /*c310*/  SYNCS.PHASECHK.TRANS64.TRYWAIT P0, [R3+URZ+0x2d820], R0 ;  /* 0x02d82000030075a7 */ /* 0x000066000800017f */
[----:B-1----:R-:W-:Y:S05]  /*c320*/  @!P0 NANOSLEEP.SYNCS 0x989680 ;  /* 0x009896800000895d */ /* 0x002fea0003900000 */
[----:B------:R-:W1:Y:S02]  /*c330*/  @!P0 SYNCS.PHASECHK.TRANS64 P0, [R3+URZ+0x2d820], R0 ;  /* 0x02d82000030085a7 */ /* 0x000e64000800007f */
[----:B-1----:R-:W-:Y:S05]  /*c340*/  @!P0 BRA `(.L_x_10077) ;  /* 0xfffffffc00ec8947 */ /* 0x002fea000383ffff */
[----:B------:R-:W-:Y:S05]  /*c350*/  BRA `(.L_x_10135) ;  /* 0xffffffd400a07947 */ /* 0x000fea000383ffff */
.L_x_10081:
[----:B0-----:R0:W1:Y:S02]  /*c360*/  SYNCS.PHASECHK.TRANS64.TRYWAIT P0, [R7+URZ+0x2d840], R2 ;  /* 0x02d84002070075a7 */ /* 0x001064000800017f */
[----:B-1----:R-:W-:Y:S05]  /*c370*/  @!P0 NANOSLEEP.SYNCS 0x989680 ;  /* 0x009896800000895d */ /* 0x002fea0003900000 */
[----:B------:R-:W1:Y:S02]  /*c380*/  @!P0 SYNCS.PHASECHK.TRANS64 P0, [R7+URZ+0x2d840], R2 ;  /* 0x02d84002070085a7 */ /* 0x000e64000800007f */
[----:B-1----:R-:W-:Y:S05]  /*c390*/  @!P0 BRA `(.L_x_10081) ;  /* 0xfffffffc00f08947 */ /* 0x002fea000383ffff */
[----:B------:R-:W-:Y:S05]  /*c3a0*/  BRA `(.L_x_10136) ;  /* 0xffffffd800a87947 */ /* 0x000fea000383ffff */
.L_x_10082:
        /* <DEDUP_REMOVED lines=8> */
.L_x_10138:
[----:B------:R-:W-:Y:S05]  /*c430*/  BSYNC B1 ;  /* 0x0000000000017941 */ /* 0x000fea0003800000 */
.L_x_10137:
[----:B------:R-:W0:Y:S01]  /*c440*/  S2R R27, SR_TID.X ;  /* 0x00000000001b7919 */ /* 0x000e220000002100 */
[----:B------:R-:W-:Y:S01]  /*c450*/  MOV R13, R8 ;  /* 0x00000008000d7202 */ /* 0x000fe20000000f00 */
[----:B------:R-:W-:Y:S01]  /*c460*/  IMAD.MOV.U32 R12, RZ, RZ, RZ ;  /* 0x000000ffff0c7224 */ /* 0x000fe200078e00ff */
[----:B------:R-:W-:Y:S01]  /*c470*/  LOP3.LUT R16, R16, 0xffffffdf, RZ, 0xc0, !PT ;  /* 0xffffffdf10107812 */ /* 0x000fe200078ec0ff */
[----:B------:R-:W-:Y:S01]  /*c480*/  IMAD.MOV.U32 R11, RZ, RZ, 0x1c1f ;  /* 0x00001c1fff0b7424 */ /* 0x000fe200078e00ff */
[----:B------:R-:W-:Y:S01]  /*c490*/  LEA R9, R9, UR45, 0x1 ;  /* 0x0000002d09097c11 */ /* 0x000fe2000f8e08ff */
[----:B------:R-:W-:Y:S01]  /*c4a0*/  IMAD.MOV.U32 R15, RZ, RZ, -0x1 ;  /* 0xffffffffff0f7424 */ /* 0x000fe200078e00ff */
[----:B------:R-:W-:Y:S01]  /*c4b0*/  @P1 LOP3.LUT R16, R16, 0x20, RZ, 0xfc, !PT ;  /* 0x0000002010101812 */ /* 0x000fe200078efcff */
[----:B------:R-:W-:-:S07]  /*c4c0*/  IMAD.MOV.U32 R3, RZ, RZ, R14 ;  /* 0x000000ffff037224 */ /* 0x000fce00078e000e */
[----:B0-----:R-:W-:Y:S05]  /*c4d0*/  WARPSYNC.COLLECTIVE R15, `(.L_x_10139) ;  /* 0x000000000f087348 */ /* 0x001fea0003c00000 */
[----:B------:R1:W2:Y:S02]  /*c4e0*/  SHFL.IDX P6, R14, R13, R12, R11 ;  /* 0x0000000c0d0e7389 */ /* 0x0002a400000c000b */
[----:B012---:R-:W-:Y:S01]  /*c4f0*/  ENDCOLLECTIVE ;  /* 0x000000000000791b */ /* 0x007fe20003800000 */
.L_x_10139:
[----:B------:R-:W-:Y:S01]  /*c500*/  LOP3.LUT P1, RZ, R16, 0x4, RZ, 0xc0, !PT ;  /* 0x0000000410ff7812 */ /* 0x000fe2000782c0ff */
[----:B------:R-:W-:Y:S02]  /*c510*/  IMAD.MOV.U32 R13, RZ, RZ, R19 ;  /* 0x000000ffff0d7224 */ /* 0x000fe400078e0013 */
[----:B------:R-:W-:Y:S02]  /*c520*/  IMAD.MOV.U32 R12, RZ, RZ, 0x1 ;  /* 0x00000001ff0c7424 */ /* 0x000fe400078e00ff */
[----:B------:R-:W-:Y:S02]  /*c530*/  IMAD.SHL.U32 R27, R27, 0x8, RZ ;  /* 0x000000081b1b7824 */ /* 0x000fe400078e00ff */
[----:B------:R-:W-:-:S07]  /*c540*/  IMAD.MOV.U32 R2, RZ, RZ, R14 ;  /* 0x000000ffff027224 */ /* 0x000fce00078e000e */
[----:B------:R-:W-:Y:S05]  /*c550*/  WARPSYNC.COLLECTIVE R15, `(.L_x_10140) ;  /* 0x000000000f087348 */ /* 0x000fea0003c00000 */
[----:B------:R0:W1:Y:S02]  /*c560*/  SHFL.IDX P6, R14, R13, R12, R11 ;  /* 0x0000000c0d0e7389 */ /* 0x00006400000c000b */
[----:B01----:R-:W-:Y:S01]  /*c570*/  ENDCOLLECTIVE ;  /* 0x000000000000791b */ /* 0x003fe20003800000 */
.L_x_10140:
[----:B------:R-:W-:-:S04]  /*c580*/  LOP3.LUT R27, R27, 0x18, RZ, 0xc0, !PT ;  /* 0x000000181b1b7812 */ /* 0x000fc800078ec0ff */
[----:B------:R-:W-:-:S04]  /*c590*/  SHF.L.U32 R4, R27, 0x1, RZ ;  /* 0x000000011b047819 */ /* 0x000fc800000006ff */
[----:B------:R-:W-:-:S05]  /*c5a0*/  IADD3 R2, P0, R2, R4, RZ ;  /* 0x0000000402027210 */ /* 0x000fca0007f1e0ff */
[----:B------:R-:W-:Y:S02]  /*c5b0*/  IMAD.X R3, RZ, RZ, R3, P0 ;  /* 0x000000ffff037224 */ /* 0x000fe400000e0603 */
[----:B------:R-:W-:-:S03]  /*c5c0*/  IMAD.MOV.U32 R13, RZ, RZ, R8 ;  /* 0x000000ffff0d7224 */ /* 0x000fc600078e0008 */
[----:B------:R-:W-:Y:S01]  /*c5d0*/  @!PT LDS RZ, [RZ] ;  /* 0x00000000fffff984 */ /* 0x000fe20000000800 */
[----:B------:R-:W-:Y:S01]  /*c5e0*/  @!PT LDS RZ, [RZ] ;  /* 0x00000000fffff984 */ /* 0x000fe20000000800 */
[----:B------:R-:W-:Y:S01]  /*c5f0*/  @!PT LDS RZ, [RZ] ;  /* 0x00000000fffff984 */ /* 0x000fe20000000800 */
[----:B------:R-:W-:Y:S04]  /*c600*/  LDGSTS.E.BYPASS.LTC128B.128 [R9+0x15400], desc[UR36][R2.64], !P1 ;  /* 0x1540000002097fae */ /* 0x000fe8000c901d64 */
[----:B------:R-:W-:Y:S04]  /*c610*/  LDGSTS.E.BYPASS.LTC128B.128 [R9+0x17400], desc[UR36][R2.64+0x40], !P5 ;  /* 0x1740004002097fae */ /* 0x000fe8000e901d64 */
[----:B------:R0:W-:Y:S02]  /*c620*/  LDGSTS.E.BYPASS.LTC128B.128 [R9+0x19400], desc[UR36][R2.64+0x80], !P4 ;  /* 0x1940008002097fae */ /* 0x0001e4000e101d64 */
[----:B0-----:R-:W-:-:S07]  /*c630*/  IMAD.MOV.U32 R3, RZ, RZ, R14 ;  /* 0x000000ffff037224 */ /* 0x001fce00078e000e */
[----:B------:R-:W-:Y:S05]  /*c640*/  WARPSYNC.COLLECTIVE R15, `(.L_x_10141) ;  /* 0x000000000f087348 */ /* 0x000fea0003c00000 */
[----:B------:R0:W1:Y:S02]  /*c650*/  SHFL.IDX P6, R14, R13, R12, R11 ;  /* 0x0000000c0d0e7389 */ /* 0x00006400000c000b */
[----:B01----:R-:W-:Y:S01]  /*c660*/  ENDCOLLECTIVE ;  /* 0x000000000000791b */ /* 0x003fe20003800000 */
.L_x_10141:
[----:B------:R-:W-:Y:S02]  /*c670*/  IMAD.MOV.U32 R13, RZ, RZ, R19 ;  /* 0x000000ffff0d7224 */ /* 0x000fe400078e0013 */
[----:B------:R-:W-:Y:S01]  /*c680*/  IMAD.MOV.U32 R12, RZ, RZ, 0x2 ;  /* 0x00000002ff0c7424 */ /* 0x000fe200078e00ff */
[----:B------:R-:W-:-:S07]  /*c690*/  MOV R2, R14 ;  /* 0x0000000e00027202 */ /* 0x000fce0000000f00 */
[----:B------:R-:W-:Y:S05]  /*c6a0*/  WARPSYNC.COLLECTIVE R15, `(.L_x_10142) ;  /* 0x000000000f087348 */ /* 0x000fea0003c00000 */
[----:B------:R0:W1:Y:S02]  /*c6b0*/  SHFL.IDX P6, R14, R13, R12, R11 ;  /* 0x0000000c0d0e7389 */ /* 0x00006400000c000b */
[----:B01----:R-:W-:Y:S01]  /*c6c0*/  ENDCOLLECTIVE ;  /* 0x000000000000791b */ /* 0x003fe20003800000 */
.L_x_10142:
        /* <DEDUP_REMOVED lines=13> */
.L_x_10143:
[----:B------:R-:W-:Y:S02]  /*c7a0*/  IMAD.MOV.U32 R13, RZ, RZ, R19 ;  /* 0x000000ffff0d7224 */ /* 0x000fe400078e0013 */
[----:B------:R-:W-:Y:S01]  /*c7b0*/  IMAD.MOV.U32 R12, RZ, RZ, 0x3 ;  /* 0x00000003ff0c7424 */ /* 0x000fe200078e00ff */
[----:B------:R-:W-:-:S07]  /*c7c0*/  MOV R2, R14 ;  /* 0x0000000e00027202 */ /* 0x000fce0000000f00 */
[----:B------:R-:W-:Y:S05]  /*c7d0*/  WARPSYNC.COLLECTIVE R15, `(.L_x_10144) ;  /* 0x000000000f087348 */ /* 0x000fea0003c00000 */
[----:B------:R0:W1:Y:S02]  /*c7e0*/  SHFL.IDX P6, R14, R13, R12, R11 ;  /* 0x0000000c0d0e7389 */ /* 0x00006400000c000b */
[----:B01----:R-:W-:Y:S01]  /*c7f0*/  ENDCOLLECTIVE ;  /* 0x000000000000791b */ /* 0x003fe20003800000 */
.L_x_10144:
[----:B------:R-:W-:-:S05]  /*c800*/  IADD3 R2, P0, R2, R4, RZ ;  /* 0x0000000402027210 */ /* 0x000fca0007f1e0ff */
[----:B------:R-:W-:-:S05]  /*c810*/  IMAD.X R3, RZ, RZ, R27, P0 ;  /* 0x000000ffff037224 */ /* 0x000fca00000e061b */
[----:B------:R-:W-:Y:S01]  /*c820*/  @!PT LDS RZ, [RZ] ;  /* 0x00000000fffff984 */ /* 0x000fe20000000800 */
[----:B------:R-:W-:Y:S01]  /*c830*/  @!PT LDS RZ, [RZ] ;  /* 0x00000000fffff984 */ /* 0x000fe20000000800 */
[----:B------:R-:W-:Y:S01]  /*c840*/  @!PT LDS RZ, [RZ] ;  /* 0x00000000fffff984 */ /* 0x000fe20000000800 */
[----:B------:R0:W-:Y:S01]  /*c850*/  LDGSTS.E.BYPASS.LTC128B.128 [R9+0x16400], desc[UR36][R2.64], !P1 ;  /* 0x1640000002097fae */ /* 0x0001e2000c901d64 */
[----:B------:R-:W-:Y:S01]  /*c860*/  LOP3.LUT P1, RZ, R16, 0x20, RZ, 0xc0, !PT ;  /* 0x0000002010ff7812 */ /* 0x000fe2000782c0ff */
[----:B------:R-:W-:Y:S02]  /*c870*/  IMAD.MOV.U32 R13, RZ, RZ, R8 ;  /* 0x000000ffff0d7224 */ /* 0x000fe400078e0008 */
[----:B------:R0:W-:Y:S04]  /*c880*/  LDGSTS.E.BYPASS.LTC128B.128 [R9+0x18400], desc[UR36][R2.64+0x40], !P5 ;  /* 0x1840004002097fae */ /* 0x0001e8000e901d64 */
[----:B------:R0:W-:Y:S01]  /*c890*/  LDGSTS.E.BYPASS.LTC128B.128 [R9+0x1a400], desc[UR36][R2.64+0x80], !P4 ;  /* 0x1a40008002097fae */ /* 0x0001e2000e101d64 */
[----:B------:R-:W-:-:S07]  /*c8a0*/  IMAD.MOV.U32 R27, RZ, RZ, R14 ;  /* 0x000000ffff1b7224 */ /* 0x000fce00078e000e */
[----:B0-----:R-:W-:Y:S05]  /*c8b0*/  WARPSYNC.COLLECTIVE R15, `(.L_x_10145) ;  /* 0x000000000f087348 */ /* 0x001fea0003c00000 */
[----:B------:R1:W2:Y:S02]  /*c8c0*/  SHFL.IDX P6, R14, R13, R12, R11 ;  /* 0x0000000c0d0e7389 */ /* 0x0002a400000c000b */
[----:B012---:R-:W-:Y:S01]  /*c8d0*/  ENDCOLLECTIVE ;  /* 0x000000000000791b */ /* 0x007fe20003800000 */
.L_x_10145:
[----:B------:R-:W-:Y:S01]  /*c8e0*/  MOV R2, R14 ;  /* 0x0000000e00027202 */ /* 0x000fe20000000f00 */
[----:B------:R-:W-:Y:S06]  /*c8f0*/  BRA `(.L_x_10146) ;  /* 0xffffffd800407947 */ /* 0x000fec000383ffff */
.L_x_10087:
[----:B-1----:R1:W2:Y:S02]  /*c900*/  SYNCS.PHASECHK.TRANS64.TRYWAIT P0, [R7+URZ+0x2d860], R2 ;  /* 0x02d86002070075a7 */ /* 0x0022a4000800017f */
[----:B--2---:R-:W-:Y:S05]  /*c910*/  @!P0 NANOSLEEP.SYNCS 0x989680 ;  /* 0x009896800000895d */ /* 0x004fea0003900000 */
[----:B------:R-:W2:Y:S02]  /*c920*/  @!P0 SYNCS.PHASECHK.TRANS64 P0, [R7+URZ+0x2d860], R2 ;  /* 0x02d86002070085a7 */ /* 0x000ea4000800007f */
[----:B--2---:R-:W-:Y:S05]  /*c930*/  @!P0 BRA `(.L_x_10087) ;  /* 0xfffffffc00f08947 */ /* 0x004fea000383ffff */
[----:B------:R-:W-:Y:S05]  /*c940*/  BRA `(.L_x_10147) ;  /* 0xffffffd800a87947 */ /* 0x000fea000383ffff */
.L_x_10088:
        /* <DEDUP_REMOVED lines=8> */
.L_x_10149:
[----:B------:R-:W-:Y:S05]  /*c9d0*/  BSYNC B1 ;  /* 0x0000000000017941 */ /* 0x000fea0003800000 */
.L_x_10148:
        /* <DEDUP_REMOVED lines=9> */
.L_x_10150:
[----:B------:R-:W-:Y:S01]  /*ca70*/  IMAD.MOV.U32 R13, RZ, RZ, R18 ;  /* 0x000000ffff0d7224 */ /* 0x000fe200078e0012 */
[----:B------:R-:W-:Y:S02]  /*ca80*/  MOV R12, 0x1 ;  /* 0x00000001000c7802 */ /* 0x000fe40000000f00 */
[----:B------:R-:W-:-:S13]  /*ca90*/  IADD3 R2, P0, R14, R4, RZ ;  /* 0x000000040e027210 */ /* 0x000fda0007f1e0ff */
[----:B------:R-:W-:Y:S05]  /*caa0*/  WARPSYNC.COLLECTIVE R15, `(.L_x_10151) ;  /* 0x000000000f087348 */ /* 0x000fea0003c00000 */
[----:B------:R0:W1:Y:S02]  /*cab0*/  SHFL.IDX P6, R14, R13, R12, R11 ;  /* 0x0000000c0d0e7389 */ /* 0x00006400000c000b */
[----:B01----:R-:W-:Y:S01]  /*cac0*/  ENDCOLLECTIVE ;  /* 0x000000000000791b */ /* 0x003fe20003800000 */
.L_x_10151:
        /* <DEDUP_REMOVED lines=15> */
.L_x_10152:
[----:B------:R-:W-:Y:S02]  /*cbc0*/  IMAD.MOV.U32 R13, RZ, RZ, R18 ;  /* 0x000000ffff0d7224 */ /* 0x000fe400078e0012 */
[----:B------:R-:W-:Y:S01]  /*cbd0*/  IMAD.MOV.U32 R12, RZ, RZ, 0x2 ;  /* 0x00000002ff0c7424 */ /* 0x000fe200078e00ff */
[----:B------:R-:W-:-:S13]  /*cbe0*/  IADD3 R2, P0, R14, R4, RZ ;  /* 0x000000040e027210 */ /* 0x000fda0007f1e0ff */
[----:B------:R-:W-:Y:S05]  /*cbf0*/  WARPSYNC.COLLECTIVE R15, `(.L_x_10153) ;  /* 0x000000000f087348 */ /* 0x000fea0003c00000 */
[----:B------:R0:W1:Y:S02]  /*cc00*/  SHFL.IDX P6, R14, R13, R12, R11 ;  /* 0x0000000c0d0e7389 */ /* 0x00006400000c000b */
[----:B01----:R-:W-:Y:S01]  /*cc10*/  ENDCOLLECTIVE ;  /* 0x000000000000791b */ /* 0x003fe20003800000 */
.L_x_10153:
        /* <DEDUP_REMOVED lines=15> */
.L_x_10154:
[----:B------:R-:W-:Y:S02]  /*cd10*/  IMAD.MOV.U32 R13, RZ, RZ, R18 ;  /* 0x000000ffff0d7224 */ /* 0x000fe400078e0012 */
[----:B------:R-:W-:Y:S01]  /*cd20*/  IMAD.MOV.U32 R12, RZ, RZ, 0x3 ;  /* 0x00000003ff0c7424 */ /* 0x000fe200078e00ff */
[----:B------:R-:W-:-:S13]  /*cd30*/  IADD3 R2, P0, R14, R4, RZ ;  /* 0x000000040e027210 */ /* 0x000fda0007f1e0ff */
[----:B------:R-:W-:Y:S05]  /*cd40*/  WARPSYNC.COLLECTIVE R15, `(.L_x_10155) ;  /* 0x000000000f087348 */ /* 0x000fea0003c00000 */
[----:B------:R0:W1:Y:S02]  /*cd50*/  SHFL.IDX P6, R14, R13, R12, R11 ;  /* 0x0000000c0d0e7389 */ /* 0x00006400000c000b */
[----:B01----:R-:W-:Y:S01]  /*cd60*/  ENDCOLLECTIVE ;  /* 0x000000000000791b */ /* 0x003fe20003800000 */
.L_x_10155:
        /* <DEDUP_REMOVED lines=12> */
.L_x_10156:
[----:B------:R-:W-:Y:S01]  /*ce30*/  @!PT LDS RZ, [RZ] ;  /* 0x00000000fffff984 */ /* 0x000fe20000000800 */
[----:B------:R-:W-:Y:S01]  /*ce40*/  @!PT LDS RZ, [RZ] ;  /* 0x00000000fffff984 */ /* 0x000fe20000000800 */
[----:B------:R-:W-:Y:S01]  /*ce50*/  @!PT LDS RZ, [RZ] ;  /* 0x00000000fffff984 */ /* 0x000fe20000000800 */
[----:B------:R0:W-:Y:S01]  /*ce60*/  LDGSTS.E.BYPASS.LTC128B.128 [R8+0x3400], desc[UR36][R2.64+0x40], !P0 ;  /* 0x0340004002087fae */ /* 0x0001e2000c101d64 */
[----:B------:R-:W-:-:S13]  /*ce70*/  ISETP.LT.OR P0, PT, R0, 0x41, P1 ;  /* 0x000000410000780c */ /* 0x000fda0000f01670 */
[----:B------:R0:W-:Y:S01]  /*ce80*/  LDGSTS.E.BYPASS.LTC128B.128 [R8+0x5400], desc[UR36][R2.64+0x80], !P0 ;  /* 0x0540008002087fae */ /* 0x0001e2000c101d64 */
[----:B------:R-:W-:Y:S05]  /*ce90*/  BRA `(.L_x_10157) ;  /* 0xffffffd400e87947 */ /* 0x000fea000383ffff */
.L_x_10094:
[----:B0-----:R0:W1:Y:S02]  /*cea0*/  SYNCS.PHASECHK.TRANS64.TRYWAIT P0, [R0+URZ+0x2d860], R3 ;  /* 0x02d86003000075a7 */ /* 0x001064000800017f */
[----:B-1----:R-:W-:Y:S05]  /*ceb0*/  @!P0 NANOSLEEP.SYNCS 0x989680 ;  /* 0x009896800000895d */ /* 0x002fea0003900000 */
[----:B------:R-:W1:Y:S02]  /*cec0*/  @!P0 SYNCS.PHASECHK.TRANS64 P0, [R0+URZ+0x2d860], R3 ;  /* 0x02d86003000085a7 */ /* 0x000e64000800007f */
[----:B-1----:R-:W-:Y:S05]  /*ced0*/  @!P0 BRA `(.L_x_10094) ;  /* 0xfffffffc00f08947 */ /* 0x002fea000383ffff */
[----:B------:R-:W-:Y:S05]  /*cee0*/  BRA `(.L_x_10158) ;  /* 0xffffffd800f47947 */ /* 0x000fea000383ffff */
.L_x_10095:
        /* <DEDUP_REMOVED lines=8> */
.L_x_10160:
[----:B------:R-:W-:Y:S05]  /*cf70*/  BSYNC B0 ;  /* 0x0000000000007941 */ /* 0x000fea0003800000 */
.L_x_10159:
[----:B------:R-:W0:Y:S01]  /*cf80*/  S2R R2, SR_TID.X ;  /* 0x0000000000027919 */ /* 0x000e220000002100 */
[----:B------:R-:W-:Y:S01]  /*cf90*/  MOV R13, R17 ;  /* 0x00000011000d7202 */ /* 0x000fe20000000f00 */
[----:B------:R-:W-:Y:S01]  /*cfa0*/  IMAD.MOV.U32 R12, RZ, RZ, RZ ;  /* 0x000000ffff0c7224 */ /* 0x000fe200078e00ff */
[----:B------:R-:W-:Y:S01]  /*cfb0*/  LEA R4, R4, UR45, 0x1 ;  /* 0x0000002d04047c11 */ /* 0x000fe2000f8e08ff */
[----:B------:R-:W-:Y:S02]  /*cfc0*/  IMAD.MOV.U32 R11, RZ, RZ, 0x1c1f ;  /* 0x00001c1fff0b7424 */ /* 0x000fe400078e00ff */
[----:B------:R-:W-:Y:S02]  /*cfd0*/  IMAD.MOV.U32 R15, RZ, RZ, -0x1 ;  /* 0xffffffffff0f7424 */ /* 0x000fe400078e00ff */
[----:B------:R-:W-:-:S07]  /*cfe0*/  IMAD.MOV.U32 R3, RZ, RZ, R14 ;  /* 0x000000ffff037224 */ /* 0x000fce00078e000e */
[----:B0-----:R-:W-:Y:S05]  /*cff0*/  WARPSYNC.COLLECTIVE R15, `(.L_x_10161) ;  /* 0x000000000f087348 */ /* 0x001fea0003c00000 */
[----:B------:R1:W2:Y:S02]  /*d000*/  SHFL.IDX P6, R14, R13, R12, R11 ;  /* 0x0000000c0d0e7389 */ /* 0x0002a400000c000b */
[----:B012---:R-:W-:Y:S01]  /*d010*/  ENDCOLLECTIVE ;  /* 0x000000000000791b */ /* 0x007fe20003800000 */
.L_x_10161:
[----:B------:R-:W-:Y:S02]  /*d020*/  ULDC UR4, c[0x0][0x2f4] ;  /* 0x0000bd0000047ab9 */ /* 0x000fe40000000800 */
[----:B------:R-:W-:-:S04]  /*d030*/  ISETP.GE.AND P2, PT, R9, UR4, PT ;  /* 0x0000000409007c0c */ /* 0x000fc8000bf46270 */
[----:B------:R-:W-:Y:S02]  /*d040*/  ISETP.LT.OR P3, PT, R5, 0x1, P2 ;  /* 0x000000010500780c */ /* 0x000fe40001761670 */
[----:B------:R-:W-:Y:S01]  /*d050*/  MOV R13, R18 ;  /* 0x00000012000d7202 */ /* 0x000fe20000000f00 */
[----:B------:R-:W-:Y:S02]  /*d060*/  IMAD.MOV.U32 R12, RZ, RZ, 0x1 ;  /* 0x00000001ff0c7424 */ /* 0x000fe400078e00ff */
[----:B------:R-:W-:-:S05]  /*d070*/  IMAD.SHL.U32 R2, R2, 0x8, RZ ;  /* 0x0000000802027824 */ /* 0x000fca00078e00ff */
[----:B------:R-:W-:-:S04]  /*d080*/  LOP3.LUT R2, R2, 0x18, RZ, 0xc0, !PT ;  /* 0x0000001802027812 */ /* 0x000fc800078ec0ff */
[C---:B------:R-:W-:Y:S02]  /*d090*/  LOP3.LUT R7, R2.reuse, 0x20, RZ, 0xfc, !PT ;  /* 0x0000002002077812 */ /* 0x040fe400078efcff */
[----:B------:R-:W-:Y:S01]  /*d0a0*/  LOP3.LUT R6, R2, 0x40, RZ, 0xfc, !PT ;  /* 0x0000004002067812 */ /* 0x000fe200078efcff */
[----:B------:R-:W-:Y:S01]  /*d0b0*/  IMAD.MOV.U32 R2, RZ, RZ, R14 ;  /* 0x000000ffff027224 */ /* 0x000fe200078e000e */
[----:B------:R-:W-:Y:S02]  /*d0c0*/  ISETP.GE.AND P1, PT, R7, UR4, PT ;  /* 0x0000000407007c0c */ /* 0x000fe4000bf26270 */
[----:B------:R-:W-:-:S13]  /*d0d0*/  ISETP.GE.AND P0, PT, R6, UR4, PT ;  /* 0x0000000406007c0c */ /* 0x000fda000bf06270 */
[----:B------:R-:W-:Y:S05]  /*d0e0*/  WARPSYNC.COLLECTIVE R15, `(.L_x_10162) ;  /* 0x000000000f087348 */ /* 0x000fea0003c00000 */
[----:B------:R0:W1:Y:S02]  /*d0f0*/  SHFL.IDX P6, R14, R13, R12, R11 ;  /* 0x0000000c0d0e7389 */ /* 0x00006400000c000b */
[----:B01----:R-:W-:Y:S01]  /*d100*/  ENDCOLLECTIVE ;  /* 0x000000000000791b */ /* 0x003fe20003800000 */
.L_x_10162:
[----:B------:R-:W-:Y:S01]  /*d110*/  ISETP.LT.OR P4, PT, R5, 0x1, P1 ;  /* 0x000000010500780c */ /* 0x000fe20000f81670 */
[----:B------:R-:W-:Y:S01]  /*d120*/  IMAD.WIDE.U32 R2, R9, 0x2, R2 ;  /* 0x0000000209027825 */ /* 0x000fe200078e0002 */
[----:B------:R-:W-:-:S04]  /*d130*/  ISETP.LT.OR P5, PT, R5, 0x1, P0 ;  /* 0x000000010500780c */ /* 0x000fc800007a1670 */
[----:B------:R-:W-:Y:S01]  /*d140*/  @!PT LDS RZ, [RZ] ;  /* 0x00000000fffff984 */ /* 0x000fe20000000800 */
[----:B------:R-:W-:Y:S01]  /*d150*/  @!PT LDS RZ, [RZ] ;  /* 0x00000000fffff984 */ /* 0x000fe20000000800 */
[----:B------:R-:W-:Y:S01]  /*d160*/  @!PT LDS RZ, [RZ] ;  /* 0x00000000fffff984 */ /* 0x000fe20000000800 */
[----:B------:R0:W-:Y:S01]  /*d170*/  LDGSTS.E.BYPASS.LTC128B.128 [R4+0x400], desc[UR36][R2.64], !P3 ;  /* 0x0040000002047fae */ /* 0x0001e2000d901d64 */
[----:B------:R-:W-:Y:S01]  /*d180*/  ISETP.LT.OR P3, PT, R5, 0x21, P2 ;  /* 0x000000210500780c */ /* 0x000fe20001761670 */
[----:B------:R-:W-:-:S05]  /*d190*/  IMAD.MOV.U32 R13, RZ, RZ, R17 ;  /* 0x000000ffff0d7224 */ /* 0x000fca00078e0011 */
        /* <DEDUP_REMOVED lines=8> */
.L_x_10163:
        /* <DEDUP_REMOVED lines=8> */
.L_x_10164:
        /* <DEDUP_REMOVED lines=15> */
.L_x_10165:
[----:B------:R-:W-:Y:S01]  /*d390*/  MOV R3, R7 ;  /* 0x0000000700037202 */ /* 0x000fe20000000f00 */
[----:B------:R-:W-:Y:S02]  /*d3a0*/  IMAD.MOV.U32 R13, RZ, RZ, R18 ;  /* 0x000000ffff0d7224 */ /* 0x000fe400078e0012 */
[----:B------:R-:W-:Y:S02]  /*d3b0*/  IMAD.MOV.U32 R12, RZ, RZ, 0x3 ;  /* 0x00000003ff0c7424 */ /* 0x000fe400078e00ff */
[----:B------:R-:W-:-:S07]  /*d3c0*/  IMAD.MOV.U32 R8, RZ, RZ, R14 ;  /* 0x000000ffff087224 */ /* 0x000fce00078e000e */
[----:B------:R-:W-:Y:S05]  /*d3d0*/  WARPSYNC.COLLECTIVE R15, `(.L_x_10166) ;  /* 0x000000000f087348 */ /* 0x000fea0003c00000 */
[----:B------:R0:W1:Y:S02]  /*d3e0*/  SHFL.IDX P6, R14, R13, R12, R11 ;  /* 0x0000000c0d0e7389 */ /* 0x00006400000c000b */
[----:B01----:R-:W-:Y:S01]  /*d3f0*/  ENDCOLLECTIVE ;  /* 0x000000000000791b */ /* 0x003fe20003800000 */
.L_x_10166:
        /* <DEDUP_REMOVED lines=13> */
.L_x_10167:
[----:B------:R-:W-:Y:S05]  /*d4d0*/  BRA `(.L_x_10168) ;  /* 0xffffffd800407947 */ /* 0x000fea000383ffff */
.L_x_10098:
[----:B0-----:R0:W1:Y:S02]  /*d4e0*/  SYNCS.PHASECHK.TRANS64.TRYWAIT P0, [R7+URZ+0x2d820], R6 ;  /* 0x02d82006070075a7 */ /* 0x001064000800017f */
[----:B-1----:R-:W-:Y:S05]  /*d4f0*/  @!P0 NANOSLEEP.SYNCS 0x989680 ;  /* 0x009896800000895d */ /* 0x002fea0003900000 */
[----:B------:R-:W1:Y:S02]  /*d500*/  @!P0 SYNCS.PHASECHK.TRANS64 P0, [R7+URZ+0x2d820], R6 ;  /* 0x02d82006070085a7 */ /* 0x000e64000800007f */
[----:B-1----:R-:W-:Y:S05]  /*d510*/  @!P0 BRA `(.L_x_10098) ;  /* 0xfffffffc00f08947 */ /* 0x002fea000383ffff */
[----:B------:R-:W-:Y:S05]  /*d520*/  BRA `(.L_x_10169) ;  /* 0xffffffd800c47947 */ /* 0x000fea000383ffff */
.L_x_10099:
[----:B------:R-:W1:Y:S01]  /*d530*/  S2R R3, SR_TID.X ;  /* 0x0000000000037919 */ /* 0x000e620000002100 */
[----:B------:R-:W-:Y:S01]  /*d540*/  BSSY B0, `(.L_x_10170) ;  /* 0x000000a000007945 */ /* 0x000fe20003800000 */
[----:B------:R-:W-:Y:S02]  /*d550*/  IMAD.MOV.U32 R12, RZ, RZ, RZ ;  /* 0x000000ffff0c7224 */ /* 0x000fe400078e00ff */
[----:B------:R-:W-:Y:S02]  /*d560*/  IMAD.MOV.U32 R11, RZ, RZ, 0x1f ;  /* 0x0000001fff0b7424 */ /* 0x000fe400078e00ff */
[----:B------:R-:W-:Y:S01]  /*d570*/  IMAD.MOV.U32 R15, RZ, RZ, -0x1 ;  /* 0xffffffffff0f7424 */ /* 0x000fe200078e00ff */
[----:B-1----:R-:W-:-:S04]  /*d580*/  SHF.R.U32.HI R3, RZ, 0x5, R3 ;  /* 0x00000005ff037819 */ /* 0x002fc80000011603 */
[----:B------:R-:W-:-:S04]  /*d590*/  LOP3.LUT R3, R3, 0x3, RZ, 0xc0, !PT ;  /* 0x0000000303037812 */ /* 0x000fc800078ec0ff */
[----:B------:R-:W-:-:S07]  /*d5a0*/  MOV R13, R3 ;  /* 0x00000003000d7202 */ /* 0x000fce0000000f00 */
[----:B0----5:R-:W-:Y:S05]  /*d5b0*/  WARPSYNC.COLLECTIVE R15, `(.L_x_10171) ;  /* 0x000000000f087348 */ /* 0x021fea0003c00000 */
[----:B------:R1:W2:Y:S02]  /*d5c0*/  SHFL.IDX P6, R14, R13, R12, R11 ;  /* 0x0000000c0d0e7389 */ /* 0x0002a400000c000b */
[----:B012--5:R-:W-:Y:S01]  /*d5d0*/  ENDCOLLECTIVE ;  /* 0x000000000000791b */ /* 0x027fe20003800000 */
.L_x_10171:
[----:B------:R-:W-:Y:S05]  /*d5e0*/  BSYNC B0 ;  /* 0x0000000000007941 */ /* 0x000fea0003800000 */
.L_x_10170:
[----:B------:R-:W-:Y:S05]  /*d5f0*/  BRA `(.L_x_10172) ;  /* 0xffffffd800a87947 */ /* 0x000fea000383ffff */
.L_x_10100:
[----:B------:R-:W-:Y:S01]  /*d600*/  BSSY B0, `(.L_x_10173) ;  /* 0x0000006000007945 */ /* 0x000fe20003800000 */
[----:B------:R-:W-:-:S07]  /*d610*/  IMAD.MOV.U32 R15, RZ, RZ, -0x1 ;  /* 0xffffffffff0f7424 */ /* 0x000fce00078e00ff */
[----:B01---5:R-:W-:Y:S05]  /*d620*/  WARPSYNC.COLLECTIVE R15, `(.L_x_10174) ;  /* 0x000000000f0c7348 */ /* 0x023fea0003c00000 */
[----:B------:R-:W-:Y:S02]  /*d630*/  ELECT P6, UR62, PT ;  /* 0x00000000003e782f */ /* 0x000fe400038c0000 */
[----:B------:R-:W-:Y:S01]  /*d640*/  MOV R14, UR62 ;  /* 0x0000003e000e7c02 */ /* 0x000fe20008000f00 */
[----:B01---5:R-:W-:Y:S10]  /*d650*/  ENDCOLLECTIVE ;  /* 0x000000000000791b */ /* 0x023ff40003800000 */
.L_x_10174:
[----:B------:R-:W-:Y:S05]  /*d660*/  BSYNC B0 ;  /* 0x0000000000007941 */ /* 0x000fea0003800000 */
.L_x_10173:
[----:B------:R-:W-:Y:S05]  /*d670*/  BRA `(.L_x_10175) ;  /* 0xffffffd8009c7947 */ /* 0x000fea000383ffff */
.L_x_10102:
[----:B-1----:R1:W2:Y:S02]  /*d680*/  SYNCS.PHASECHK.TRANS64.TRYWAIT P1, [R5+URZ+0x2d840], R4 ;  /* 0x02d84004050075a7 */ /* 0x0022a4000802017f */
[----:B--2---:R-:W-:Y:S05]  /*d690*/  @!P1 NANOSLEEP.SYNCS 0x989680 ;  /* 0x009896800000995d */ /* 0x004fea0003900000 */
[----:B------:R-:W2:Y:S02]  /*d6a0*/  @!P1 SYNCS.PHASECHK.TRANS64 P1, [R5+URZ+0x2d840], R4 ;  /* 0x02d84004050095a7 */ /* 0x000ea4000802007f */
[----:B--2---:R-:W-:Y:S05]  /*d6b0*/  @!P1 BRA `(.L_x_10102) ;  /* 0xfffffffc00f09947 */ /* 0x004fea000383ffff */
[----:B------:R-:W-:Y:S05]  /*d6c0*/  BRA `(.L_x_10176) ;  /* 0xffffffd800bc7947 */ /* 0x000fea000383ffff */
.L_x_10104:
[----:B--2---:R2:W3:Y:S02]  /*d6d0*/  SYNCS.PHASECHK.TRANS64.TRYWAIT P1, [R3+URZ+0x2d840], R0 ;  /* 0x02d84000030075a7 */ /* 0x0044e4000802017f */
[----:B---3--:R-:W-:Y:S05]  /*d6e0*/  @!P1 NANOSLEEP.SYNCS 0x989680 ;  /* 0x009896800000995d */ /* 0x008fea0003900000 */
[----:B------:R-:W3:Y:S02]  /*d6f0*/  @!P1 SYNCS.PHASECHK.TRANS64 P1, [R3+URZ+0x2d840], R0 ;  /* 0x02d84000030095a7 */ /* 0x000ee4000802007f */
[----:B---3--:R-:W-:Y:S05]  /*d700*/  @!P1 BRA `(.L_x_10104) ;  /* 0xfffffffc00f09947 */ /* 0x008fea000383ffff */
[----:B------:R-:W-:Y:S05]  /*d710*/  BRA `(.L_x_10177) ;  /* 0xffffffd800c87947 */ /* 0x000fea000383ffff */
.L_x_10106:
[----:B---3--:R3:W4:Y:S02]  /*d720*/  SYNCS.PHASECHK.TRANS64.TRYWAIT P1, [R5+URZ+0x2d860], R4 ;  /* 0x02d86004050075a7 */ /* 0x008724000802017f */
[----:B----4-:R-:W-:Y:S05]  /*d730*/  @!P1 NANOSLEEP.SYNCS 0x989680 ;  /* 0x009896800000995d */ /* 0x010fea0003900000 */
[----:B------:R-:W4:Y:S02]  /*d740*/  @!P1 SYNCS.PHASECHK.TRANS64 P1, [R5+URZ+0x2d860], R4 ;  /* 0x02d86004050095a7 */ /* 0x000f24000802007f */
[----:B----4-:R-:W-:Y:S05]  /*d750*/  @!P1 BRA `(.L_x_10106) ;  /* 0xfffffffc00f09947 */ /* 0x010fea000383ffff */
[----:B------:R-:W-:Y:S05]  /*d760*/  BRA `(.L_x_10178) ;  /* 0xffffffd800c47947 */ /* 0x000fea000383ffff */
.L_x_10179:
        /* <DEDUP_REMOVED lines=9> */
.L_x_15996:


//--------------------- .text._ZN7cutlass13device_kernelIN5flash11enable_sm90INS1_16FlashAttnFwdSm90INS1_25CollectiveMainloopFwdSm90ILi2EN4cute5tupleIJNS5_1CILi1EEES8_S8_EEENS6_IJNS7_ILi192EEENS7_ILi128EEENS7_ILi96EEEEEELi96ENS_6half_tEfNS_4arch4Sm90ELb0ELb0ELb0ELb1ELb1ELb0ELb0ELb0ELb1ELb1ELb1ELb0EEENS1_21CollectiveEpilogueFwdINS6_IJSA_SC_SB_EEES9_SE_SG_Li384ELb1ELb1ELb1ELb0EEENS1_36VarlenDynamicPersistentTileSchedulerILi192ELi128ELi384ELi128ELb1ELb1ELb1ELb0ELb1ELb1EEEEEEEEEvNT_6ParamsE --------------------------
	.section	.text._ZN7cutlass13device_kernelIN5flash11enable_sm90INS1_16FlashAttnFwdSm90INS1_25CollectiveMainloopFwdSm90ILi2EN4cute5tupleIJNS5_1CILi1EEES8_S8_EEENS6_IJNS7_ILi192EEENS7_ILi128EEENS7_ILi96EEEEEELi96ENS_6half_tEfNS_4arch4Sm90ELb0ELb0ELb0ELb1ELb1ELb0ELb0ELb0ELb1ELb1ELb1ELb0EEENS1_21CollectiveEpilogueFwdINS6_IJSA_SC_SB_EEES9_SE_SG_Li384ELb1ELb1ELb1ELb0EEENS1_36VarlenDynamicPersistentTileSchedulerILi192ELi128ELi384ELi128ELb1ELb1ELb1ELb0ELb1ELb1EEEEEEEEEvNT_6ParamsE,"ax",@progbits
	.align	128
.text._ZN7cutlass13device_kernelIN5flash11enable_sm90INS1_16FlashAttnFwdSm90INS1_25CollectiveMainloopFwdSm90ILi2EN4cute5tupleIJNS5_1CILi1EEES8_S8_EEENS6_IJNS7_ILi192EEENS7_ILi128EEENS7_ILi96EEEEEELi96ENS_6half_tEfNS_4arch4Sm90ELb0ELb0ELb0ELb1ELb1ELb0ELb0ELb0ELb1ELb1ELb1ELb0EEENS1_21CollectiveEpilogueFwdINS6_IJSA_SC_SB_EEES9_SE_SG_Li384ELb1ELb1ELb1ELb0EEENS1_36VarlenDynamicPersistentTileSchedulerILi192ELi128ELi384ELi128ELb1ELb1ELb1ELb0ELb1ELb1EEEEEEEEEvNT_6ParamsE:
        .type           _ZN7cutlass13device_kernelIN5flash11enable_sm90INS1_16FlashAttnFwdSm90INS1_25CollectiveMainloopFwdSm90ILi2EN4cute5tupleIJNS5_1CILi1EEES8_S8_EEENS6_IJNS7_ILi192EEENS7_ILi128EEENS7_ILi96EEEEEELi96ENS_6half_tEfNS_4arch4Sm90ELb0ELb0ELb0ELb1ELb1ELb0ELb0ELb0ELb1ELb1ELb1ELb0EEENS1_21CollectiveEpilogueFwdINS6_IJSA_SC_SB_EEES9_SE_SG_Li384ELb1ELb1ELb1ELb0EEENS1_36VarlenDynamicPersistentTileSchedulerILi192ELi128ELi384ELi128ELb1ELb1ELb1ELb0ELb1ELb1EEEEEEEEEvNT_6ParamsE,@function
        .size           _ZN7cutlass13device_kernelIN5flash11enable_sm90INS1_16FlashAttnFwdSm90INS1_25CollectiveMainloopFwdSm90ILi2EN4cute5tupleIJNS5_1CILi1EEES8_S8_EEENS6_IJNS7_ILi192EEENS7_ILi128EEENS7_ILi96EEEEEELi96ENS_6half_tEfNS_4arch4Sm90ELb0ELb0ELb0ELb1ELb1ELb0ELb0ELb0ELb1ELb1ELb1ELb0EEENS1_21CollectiveEpilogueFwdINS6_IJSA_SC_SB_EEES9_SE_SG_Li384ELb1ELb1ELb1ELb0EEENS1_36VarlenDynamicPersistentTileSchedulerILi192ELi128ELi384ELi128ELb1ELb1ELb1ELb0ELb1ELb1EEEEEEEEEvNT_6ParamsE,(.L_x_15997 - _ZN7cutlass13device_kernelIN5flash11enable_sm90INS1_16FlashAttnFwdSm90INS1_25CollectiveMainloopFwdSm90ILi2EN4cute5tupleIJNS5_1CILi1EEES8_S8_EEENS6_IJNS7_ILi192EEENS7_ILi128EEENS7_ILi96EEEEEELi96ENS_6half_tEfNS_4arch4Sm90ELb0ELb0ELb0ELb1ELb1ELb0ELb0ELb0ELb1ELb1ELb1ELb0EEENS1_21CollectiveEpilogueFwdINS6_IJSA_SC_SB_EEES9_SE_SG_Li384ELb1ELb1ELb1ELb0EEENS1_36VarlenDynamicPersistentTileSchedulerILi192ELi128ELi384ELi128ELb1ELb1ELb1ELb0ELb1ELb1EEEEEEEEEvNT_6ParamsE)
        .other          _ZN7cutlass13device_kernelIN5flash11enable_sm90INS1_16FlashAttnFwdSm90INS1_25CollectiveMainloopFwdSm90ILi2EN4cute5tupleIJNS5_1CILi1EEES8_S8_EEENS6_IJNS7_ILi192EEENS7_ILi128EEENS7_ILi96EEEEEELi96ENS_6half_tEfNS_4arch4Sm90ELb0ELb0ELb0ELb1ELb1ELb0ELb0ELb0ELb1ELb1ELb1ELb0EEENS1_21CollectiveEpilogueFwdINS6_IJSA_SC_SB_EEES9_SE_SG_Li384ELb1ELb1ELb1ELb0EEENS1_36VarlenDynamicPersistentTileSchedulerILi192ELi128ELi384ELi128ELb1ELb1ELb1ELb0ELb1ELb1EEEEEEEEEvNT_6ParamsE,@"STO_CUDA_ENTRY STV_DEFAULT"
_ZN7cutlass13device_kernelIN5flash11enable_sm90INS1_16FlashAttnFwdSm90INS1_25CollectiveMainloopFwdSm90ILi2EN4cute5tupleIJNS5_1CILi1EEES8_S8_EEENS6_IJNS7_ILi192EEENS7_ILi128EEENS7_ILi96EEEEEELi96ENS_6half_tEfNS_4arch4Sm90ELb0ELb0ELb0ELb1ELb1ELb0ELb0ELb0ELb1ELb1ELb1ELb0EEENS1_21CollectiveEpilogueFwdINS6_IJSA_SC_SB_EEES9_SE_SG_Li384ELb1ELb1ELb1ELb0EEENS1_36VarlenDynamicPersistentTileSchedulerILi192ELi128ELi384ELi128ELb1ELb1ELb1ELb0ELb1ELb1EEEEEEEEEvNT_6ParamsE:
        /* <DEDUP_REMOVED lines=45> */
.L_x_10180:
        /* <DEDUP_REMOVED lines=22> */
.L_x_10181:
        /* <DEDUP_REMOVED lines=18> */
.L_x_10182:
        /* <DEDUP_REMOVED lines=22> */
.L_x_10183:
        /* <DEDUP_REMOVED lines=22> */
.L_x_10184:
        /* <DEDUP_REMOVED lines=8> */
.L_x_10186:
[----:B------:R-:W-:-:S08]  /*0890*/  NOP ;  /* 0x0000000000007918 */ /* 0x000fd00000000000 */
[----:B------:R-:W0:Y:S02]  /*08a0*/  USETMAXREG.TRY_ALLOC.CTAPOOL UP0, 0xa0 ;  /* 0x000000a0000079c8 */ /* 0x000e240008000600 */
[----:B0-----:R-:W-:-:S13]  /*08b0*/  PLOP3.LUT P0, PT, PT, PT, UP0, 0x80, 0x0 ;  /* 0x000000000000781c */ /* 0x001fda0003f0f008 */
[----:B------:R-:W-:Y:S05]  /*08c0*/  @!P0 BRA `(.L_x_10186) ;  /* 0xfffffffc00f08947 */ /* 0x000fea000383ffff */
[----:B------:R-:W0:Y:S01]  /*08d0*/  S2R R2, SR_TID.X ;  /* 0x0000000000027919 */ /* 0x000e220000002100 */
[----:B------:R-:W1:Y:S01]  /*08e0*/  S2UR UR41, SR_CgaCtaId ;  /* 0x00000000002979c3 */ /* 0x000e620000008800 */
[----:B------:R-:W-:Y:S01]  /*08f0*/  UMOV UR40, 0x400 ;  /* 0x0000040000287882 */ /* 0x000fe20000000000 */
[----:B------:R-:W-:Y:S01]  /*0900*/  ULDC UR4, c[0x0][0xc3c] ;  /* 0x00030f0000047ab9 */ /* 0x000fe20000000800 */
[----:B-1----:R-:W-:-:S05]  /*0910*/  ULEA UR40, UR41, UR40, 0x18 ;  /* 0x0000002829287291 */ /* 0x002fca000f8ec03f */
[----:B------:R-:W-:Y:S06]  /*0920*/  BAR.ARV 0x8, 0x200 ;  /* 0x0208000000007b1d */ /* 0x000fec0000002000 */
[----:B0-----:R-:W-:-:S04]  /*0930*/  LOP3.LUT R0, R2, 0xffffff80, RZ, 0xc0, !PT ;  /* 0xffffff8002007812 */ /* 0x001fc800078ec0ff */
[----:B------:R-:W-:-:S13]  /*0940*/  ISETP.NE.AND P0, PT, R0, 0x80, PT ;  /* 0x000000800000780c */ /* 0x000fda0003f05270 */
[----:B------:R-:W-:Y:S08]  /*0950*/  @!P0 BAR.ARV 0x9, 0x100 ;  /* 0x0244000000008b1d */ /* 0x000ff00000002000 */
[----:B------:R-:W-:Y:S06]  /*0960*/  BAR.SYNC.DEFER_BLOCKING 0x5, 0x200 ;  /* 0x0148000000007b1d */ /* 0x000fec0000010000 */
[----:B------:R-:W0:Y:S02]  /*0970*/  LDS.128 R8, [UR40+0x2d8d0] ;  /* 0x02d8d028ff087984 */ /* 0x000e240008000c00 */
[----:B------:R-:W-:Y:S06]  /*0980*/  BAR.ARV 0x4, 0x200 ;  /* 0x0108000000007b1d */ /* 0x000fec0000002000 */
[----:B0-----:R-:W-:-:S13]  /*0990*/  ISETP.GE.AND P0, PT, R11, UR4, PT ;  /* 0x000000040b007c0c */ /* 0x001fda000bf06270 */
[----:B------:R-:W-:Y:S05]  /*09a0*/  @P0 EXIT ;  /* 0x000000000000094d */ /* 0x000fea0003800000 */
[----:B------:R-:W2:Y:S01]  /*09b0*/  LDL R19, [R1+0x20] ;  /* 0x0000200001137983 */ /* 0x000ea20000100800 */
[----:B------:R-:W-:-:S05]  /*09c0*/  VIADD R17, R2, 0xffffff80 ;  /* 0xffffff8002117836 */ /* 0x000fca0000000000 */
[----:B------:R-:W-:-:S04]  /*09d0*/  SHF.R.S32.HI R0, RZ, 0x1f, R17 ;  /* 0x0000001fff007819 */ /* 0x000fc80000011411 */
[CC--:B------:R-:W-:Y:S02]  /*09e0*/  LEA.HI R2, R0.reuse, R17.reuse, RZ, 0x7 ;  /* 0x0000001100027211 */ /* 0x0c0fe400078f38ff */
[----:B------:R-:W-:Y:S02]  /*09f0*/  LEA.HI R3, R0, R17, RZ, 0x4 ;  /* 0x0000001100037211 */ /* 0x000fe400078f20ff */
[----:B------:R-:W-:-:S05]  /*0a00*/  LOP3.LUT R4, R2, 0xffffff80, RZ, 0xc0, !PT ;  /* 0xffffff8002047812 */ /* 0x000fca00078ec0ff */
[----:B------:R-:W-:Y:S01]  /*0a10*/  IMAD.IADD R18, R17, 0x1, -R4 ;  /* 0x0000000111127824 */ /* 0x000fe200078e0a04 */
[----:B------:R-:W-:-:S05]  /*0a20*/  LOP3.LUT R4, R3, 0xfffffff0, RZ, 0xc0, !PT ;  /* 0xfffffff003047812 */ /* 0x000fca00078ec0ff */
[----:B------:R-:W-:Y:S01]  /*0a30*/  IMAD.IADD R4, R17, 0x1, -R4 ;  /* 0x0000000111047824 */ /* 0x000fe200078e0a04 */
[----:B------:R-:W-:Y:S02]  /*0a40*/  SHF.R.S32.HI R6, RZ, 0x4, R3 ;  /* 0x00000004ff067819 */ /* 0x000fe40000011403 */
[----:B------:R-:W-:Y:S02]  /*0a50*/  LEA.HI R7, R0, R17, RZ, 0x5 ;  /* 0x0000001100077211 */ /* 0x000fe400078f28ff */
[----:B------:R-:W-:Y:S02]  /*0a60*/  SHF.R.S32.HI R5, RZ, 0x1f, R4 ;  /* 0x0000001fff057819 */ /* 0x000fe40000011404 */
[----:B------:R-:W-:Y:S02]  /*0a70*/  LEA.HI R3, R3, R6, RZ, 0x1 ;  /* 0x0000000603037211 */ /* 0x000fe400078f08ff */
[----:B------:R-:W-:Y:S02]  /*0a80*/  LEA.HI R5, R5, R4, RZ, 0x3 ;  /* 0x0000000405057211 */ /* 0x000fe400078f18ff */
[----:B------:R-:W-:-:S02]  /*0a90*/  SHF.R.S32.HI R16, RZ, 0x7, R2 ;  /* 0x00000007ff107819 */ /* 0x000fc40000011402 */
[----:B------:R-:W-:Y:S02]  /*0aa0*/  SHF.R.S32.HI R8, RZ, 0x5, R7 ;  /* 0x00000005ff087819 */ /* 0x000fe40000011407 */
[----:B------:R-:W-:Y:S02]  /*0ab0*/  LOP3.LUT R7, R3, 0x1ffffffe, RZ, 0xc0, !PT ;  /* 0x1ffffffe03077812 */ /* 0x000fe400078ec0ff */
[----:B------:R-:W-:Y:S01]  /*0ac0*/  LOP3.LUT R3, R5, 0xfffffff8, RZ, 0xc0, !PT ;  /* 0xfffffff805037812 */ /* 0x000fe200078ec0ff */
[----:B------:R-:W-:Y:S01]  /*0ad0*/  IMAD.HI R2, R16, 0x55555556, RZ ;  /* 0x5555555610027827 */ /* 0x000fe200078e02ff */
[----:B------:R-:W-:-:S03]  /*0ae0*/  SHF.R.S32.HI R12, RZ, 0x1f, R18 ;  /* 0x0000001fff0c7819 */ /* 0x000fc60000011412 */
[----:B------:R-:W-:Y:S02]  /*0af0*/  IMAD.IADD R3, R4, 0x1, -R3 ;  /* 0x0000000104037824 */ /* 0x000fe400078e0a03 */
[----:B------:R-:W-:Y:S01]  /*0b00*/  IMAD.IADD R7, R6, 0x1, -R7 ;  /* 0x0000000106077824 */ /* 0x000fe200078e0a07 */
[----:B------:R-:W-:Y:S01]  /*0b10*/  LEA.HI R13, R12, R18, RZ, 0x2 ;  /* 0x000000120c0d7211 */ /* 0x000fe200078f10ff */
[----:B------:R-:W-:Y:S01]  /*0b20*/  IMAD R6, R8, 0x10, R4 ;  /* 0x0000001008067824 */ /* 0x000fe200078e0204 */
[----:B------:R-:W-:Y:S01]  /*0b30*/  LEA.HI R4, R2, R2, RZ, 0x1 ;  /* 0x0000000202047211 */ /* 0x000fe200078f08ff */
[----:B------:R-:W-:Y:S01]  /*0b40*/  IMAD.SHL.U32 R2, R3, 0x40, RZ ;  /* 0x0000004003027824 */ /* 0x000fe200078e00ff */
[--C-:B------:R-:W-:Y:S01]  /*0b50*/  SHF.R.S32.HI R14, RZ, 0x2, R13.reuse ;  /* 0x00000002ff0e7819 */ /* 0x100fe2000001140d */
[----:B------:R-:W-:Y:S01]  /*0b60*/  IMAD.SHL.U32 R7, R7, 0x8, RZ ;  /* 0x0000000807077824 */ /* 0x000fe200078e00ff */
[----:B------:R-:W-:Y:S01]  /*0b70*/  SHF.R.S32.HI R15, RZ, 0x1f, R13 ;  /* 0x0000001fff0f7819 */ /* 0x000fe2000001140d */
[----:B------:R-:W-:Y:S01]  /*0b80*/  IMAD.SHL.U32 R5, R5, 0x40, RZ ;  /* 0x0000004005057824 */ /* 0x000fe200078e00ff */
[----:B------:R-:W-:Y:S01]  /*0b90*/  LOP3.LUT R2, R2, 0x1c0, RZ, 0xc0, !PT ;  /* 0x000001c002027812 */ /* 0x000fe200078ec0ff */
[----:B------:R-:W-:Y:S01]  /*0ba0*/  IMAD.U32 R6, R6, 0x20, R7 ;  /* 0x0000002006067824 */ /* 0x000fe200078e0007 */
[----:B------:R-:W-:-:S02]  /*0bb0*/  LEA.HI R15, R15, R14, RZ, 0x3 ;  /* 0x0000000e0f0f7211 */ /* 0x000fc400078f18ff */
[----:B------:R-:W-:Y:S02]  /*0bc0*/  LOP3.LUT R7, R2, 0x8, R7, 0xf8, !PT ;  /* 0x0000000802077812 */ /* 0x000fe400078ef807 */
[----:B------:R-:W-:Y:S02]  /*0bd0*/  LOP3.LUT R5, R5, 0x7ffffe00, RZ, 0xc0, !PT ;  /* 0x7ffffe0005057812 */ /* 0x000fe400078ec0ff */
[----:B------:R-:W-:Y:S02]  /*0be0*/  SHF.R.U32.HI R2, RZ, 0x3, R2 ;  /* 0x00000003ff027819 */ /* 0x000fe40000011602 */
[----:B------:R-:W-:Y:S02]  /*0bf0*/  LOP3.LUT R15, R15, 0xfffffff8, RZ, 0xc0, !PT ;  /* 0xfffffff80f0f7812 */ /* 0x000fe400078ec0ff */
[----:B------:R-:W-:Y:S01]  /*0c00*/  LEA.HI R12, R12, R18, RZ, 0x5 ;  /* 0x000000120c0c7211 */ /* 0x000fe200078f28ff */
[----:B------:R-:W-:Y:S01]  /*0c10*/  IMAD R5, R8, 0x400, R5 ;  /* 0x0000040008057824 */ /* 0x000fe200078e0205 */
[----:B------:R-:W-:Y:S01]  /*0c20*/  LOP3.LUT R2, R7, R2, RZ, 0x3c, !PT ;  /* 0x0000000207027212 */ /* 0x000fe200078e3cff */
[----:B------:R-:W-:Y:S01]  /*0c30*/  IMAD.IADD R15, R14, 0x1, -R15 ;  /* 0x000000010e0f7824 */ /* 0x000fe200078e0a0f */
[----:B------:R-:W-:-:S02]  /*0c40*/  SHF.R.S32.HI R12, RZ, 0x5, R12 ;  /* 0x00000005ff0c7819 */ /* 0x000fc4000001140c */
[----:B------:R-:W-:Y:S01]  /*0c50*/  LEA.HI R0, R0, R17, RZ, 0x2 ;  /* 0x0000001100007211 */ /* 0x000fe200078f10ff */
[----:B------:R-:W-:Y:S02]  /*0c60*/  IMAD R4, R4, -0x3, R16 ;  /* 0xfffffffd04047824 */ /* 0x000fe400078e0210 */
[----:B------:R-:W-:Y:S01]  /*0c70*/  IMAD.IADD R16, R5, 0x1, R2 ;  /* 0x0000000105107824 */ /* 0x000fe200078e0202 */
[----:B------:R-:W-:Y:S01]  /*0c80*/  LOP3.LUT R2, R0, 0xfffffffc, RZ, 0xc0, !PT ;  /* 0xfffffffc00027812 */ /* 0x000fe200078ec0ff */
[----:B------:R-:W-:Y:S01]  /*0c90*/  IMAD R15, R12, 0x10, R15 ;  /* 0x000000100c0f7824 */ /* 0x000fe200078e020f */
[----:B------:R-:W-:-:S03]  /*0ca0*/  LOP3.LUT R13, R13, 0x7ffffffc, RZ, 0xc0, !PT ;  /* 0x7ffffffc0d0d7812 */ /* 0x000fc600078ec0ff */
[----:B------:R-:W-:Y:S02]  /*0cb0*/  IMAD R8, R4, 0x40, R15 ;  /* 0x0000004004087824 */ /* 0x000fe400078e020f */
[----:B------:R-:W-:Y:S02]  /*0cc0*/  IMAD.IADD R4, R17, 0x1, -R2 ;  /* 0x0000000111047824 */ /* 0x000fe400078e0a02 */
[----:B------:R-:W-:Y:S01]  /*0cd0*/  IMAD.IADD R13, R18, 0x1, -R13 ;  /* 0x00000001120d7824 */ /* 0x000fe200078e0a0d */
[----:B------:R-:W-:Y:S01]  /*0ce0*/  R2P PR, R3, 0x6 ;  /* 0x0000000603007804 */ /* 0x000fe20000000000 */
[C---:B------:R-:W-:Y:S01]  /*0cf0*/  IMAD.SHL.U32 R138, R4.reuse, 0x8, RZ ;  /* 0x00000008048a7824 */ /* 0x040fe200078e00ff */
[----:B------:R-:W-:Y:S01]  /*0d00*/  LEA.HI R3, R4, R4, RZ, 0x1 ;  /* 0x0000000404037211 */ /* 0x000fe200078f08ff */
[----:B------:R-:W-:Y:S02]  /*0d10*/  IMAD.SHL.U32 R157, R13, 0x2, RZ ;  /* 0x000000020d9d7824 */ /* 0x000fe400078e00ff */
[----:B------:R-:W-:Y:S01]  /*0d20*/  VIADD R144, R138, 0x40 ;  /* 0x000000408a907836 */ /* 0x000fe20000000000 */
[----:B------:R-:W-:Y:S01]  /*0d30*/  LOP3.LUT R3, R3, 0x1ffffffe, RZ, 0xc0, !PT ;  /* 0x1ffffffe03037812 */ /* 0x000fe200078ec0ff */
[----:B------:R-:W-:-:S02]  /*0d40*/  VIADD R155, R157, 0x8 ;  /* 0x000000089d9b7836 */ /* 0x000fc40000000000 */
[C---:B------:R-:W-:Y:S01]  /*0d50*/  VIADD R152, R157.reuse, 0x20 ;  /* 0x000000209d987836 */ /* 0x040fe20000000000 */
[----:B------:R-:W-:Y:S01]  /*0d60*/  SHF.R.S32.HI R0, RZ, 0x2, R0 ;  /* 0x00000002ff007819 */ /* 0x000fe20000011400 */
[C---:B------:R-:W-:Y:S01]  /*0d70*/  VIADD R149, R157.reuse, 0x38 ;  /* 0x000000389d957836 */ /* 0x040fe20000000000 */
[----:B------:R-:W-:Y:S01]  /*0d80*/  SHF.R.S32.HI R0, RZ, 0x1f, R144 ;  /* 0x0000001fff007819 */ /* 0x000fe20000011490 */
[----:B------:R-:W-:Y:S01]  /*0d90*/  VIADD R146, R157, 0x50 ;  /* 0x000000509d927836 */ /* 0x000fe20000000000 */
[----:B------:R-:W-:Y:S01]  /*0da0*/  SHF.R.S32.HI R0, RZ, 0x1f, R155 ;  /* 0x0000001fff007819 */ /* 0x000fe2000001149b */
[----:B------:R-:W-:Y:S01]  /*0db0*/  IMAD.IADD R3, R4, 0x1, -R3 ;  /* 0x0000000104037824 */ /* 0x000fe200078e0a03 */
[----:B------:R-:W-:Y:S02]  /*0dc0*/  SHF.R.S32.HI R0, RZ, 0x1f, R152 ;  /* 0x0000001fff007819 */ /* 0x000fe40000011498 */
[----:B------:R-:W-:Y:S02]  /*0dd0*/  SHF.R.S32.HI R0, RZ, 0x1f, R149 ;  /* 0x0000001fff007819 */ /* 0x000fe40000011495 */
[----:B------:R-:W-:Y:S01]  /*0de0*/  SHF.R.S32.HI R0, RZ, 0x1f, R146 ;  /* 0x0000001fff007819 */ /* 0x000fe20000011492 */
[----:B------:R-:W-:Y:S01]  /*0df0*/  IMAD R0, R3, 0x8, R8 ;  /* 0x0000000803007824 */ /* 0x000fe200078e0208 */
[----:B------:R0:W-:Y:S04]  /*0e00*/  STL [R1+0x44], R6 ;  /* 0x0000440601007387 */ /* 0x0001e80000100800 */
[----:B------:R1:W-:Y:S04]  /*0e10*/  STL [R1+0x3c], R8 ;  /* 0x00003c0801007387 */ /* 0x0003e80000100800 */
[----:B------:R1:W-:Y:S04]  /*0e20*/  STL [R1+0x8], RZ ;  /* 0x000008ff01007387 */ /* 0x0003e80000100800 */
[----:B------:R1:W-:Y:S01]  /*0e30*/  STL [R1+0x40], R0 ;  /* 0x0000400001007387 */ /* 0x0003e20000100800 */
[----:B------:R-:W-:Y:S01]  /*0e40*/  LEA R16, R16, UR40, 0x1 ;  /* 0x0000002810107c11 */ /* 0x000fe2000f8e08ff */
[----:B------:R-:W-:-:S02]  /*0e50*/  IMAD.MOV.U32 R17, RZ, RZ, 0x40 ;  /* 0x00000040ff117424 */ /* 0x000fc400078e00ff */
[----:B------:R-:W-:Y:S02]  /*0e60*/  VIADD R142, R138, 0x20 ;  /* 0x000000208a8e7836 */ /* 0x000fe40000000000 */
[----:B------:R-:W-:Y:S02]  /*0e70*/  VIADD R153, R157, 0x18 ;  /* 0x000000189d997836 */ /* 0x000fe40000000000 */
[----:B------:R-:W-:Y:S01]  /*0e80*/  VIADD R18, R16, 0x21800 ;  /* 0x0002180010127836 */ /* 0x000fe20000000000 */
[----:B------:R-:W-:Y:S01]  /*0e90*/  SEL R17, R17, 0xffffffc0, !P2 ;  /* 0xffffffc011117807 */ /* 0x000fe20005000000 */
[C---:B------:R-:W-:Y:S02]  /*0ea0*/  VIADD R154, R157.reuse, 0x10 ;  /* 0x000000109d9a7836 */ /* 0x040fe40000000000 */
[C---:B------:R-:W-:Y:S01]  /*0eb0*/  VIADD R150, R157.reuse, 0x30 ;  /* 0x000000309d967836 */ /* 0x040fe20000000000 */
[C---:B------:R-:W-:Y:S01]  /*0ec0*/  IADD3 R151, R157.reuse, 0x28, RZ ;  /* 0x000000289d977810 */ /* 0x040fe20007ffe0ff */
[C---:B------:R-:W-:Y:S01]  /*0ed0*/  VIADD R147, R157.reuse, 0x48 ;  /* 0x000000489d937836 */ /* 0x040fe20000000000 */
[----:B------:R-:W-:Y:S01]  /*0ee0*/  SHF.R.S32.HI R4, RZ, 0x1f, R142 ;  /* 0x0000001fff047819 */ /* 0x000fe2000001148e */
[----:B------:R-:W-:-:S02]  /*0ef0*/  VIADD R148, R157, 0x40 ;  /* 0x000000409d947836 */ /* 0x000fc40000000000 */
[----:B------:R-:W-:Y:S02]  /*0f00*/  VIADD R145, R157, 0x58 ;  /* 0x000000589d917836 */ /* 0x000fe40000000000 */
[----:B------:R-:W-:Y:S01]  /*0f10*/  VIADD R23, R16, 0x21820 ;  /* 0x0002182010177836 */ /* 0x000fe20000000000 */
[----:B------:R-:W-:Y:S01]  /*0f20*/  SHF.R.S32.HI R4, RZ, 0x1f, R153 ;  /* 0x0000001fff047819 */ /* 0x000fe20000011499 */
[C---:B------:R-:W-:Y:S01]  /*0f30*/  @P1 VIADD R23, R18.reuse, 0xffffffe0 ;  /* 0xffffffe012171836 */ /* 0x040fe20000000000 */
[----:B------:R-:W-:Y:S01]  /*0f40*/  SHF.R.S32.HI R4, RZ, 0x1f, R150 ;  /* 0x0000001fff047819 */ /* 0x000fe20000011496 */
[----:B------:R-:W-:Y:S01]  /*0f50*/  IMAD.MOV.U32 R5, RZ, RZ, R9 ;  /* 0x000000ffff057224 */ /* 0x000fe200078e0009 */
[----:B------:R-:W-:Y:S01]  /*0f60*/  SHF.R.S32.HI R9, RZ, 0x1f, R154 ;  /* 0x0000001fff097819 */ /* 0x000fe2000001149a */
[----:B------:R-:W-:Y:S01]  /*0f70*/  IMAD.IADD R18, R18, 0x1, R17 ;  /* 0x0000000112127824 */ /* 0x000fe200078e0211 */
[----:B------:R-:W-:Y:S01]  /*0f80*/  SHF.R.S32.HI R9, RZ, 0x1f, R151 ;  /* 0x0000001fff097819 */ /* 0x000fe20000011497 */
[----:B0-----:R-:W-:Y:S01]  /*0f90*/  IMAD.MOV.U32 R6, RZ, RZ, R10 ;  /* 0x000000ffff067224 */ /* 0x001fe200078e000a */
[----:B------:R-:W-:Y:S01]  /*0fa0*/  SHF.R.S32.HI R4, RZ, 0x1f, R147 ;  /* 0x0000001fff047819 */ /* 0x000fe20000011493 */
[----:B------:R-:W-:Y:S01]  /*0fb0*/  IMAD.MOV.U32 R7, RZ, RZ, R11 ;  /* 0x000000ffff077224 */ /* 0x000fe200078e000b */
[----:B------:R-:W-:Y:S01]  /*0fc0*/  SHF.R.S32.HI R9, RZ, 0x1f, R148 ;  /* 0x0000001fff097819 */ /* 0x000fe20000011494 */
[----:B------:R-:W-:Y:S01]  /*0fd0*/  IMAD.MOV.U32 R2, RZ, RZ, RZ ;  /* 0x000000ffff027224 */ /* 0x000fe200078e00ff */
[----:B------:R-:W-:Y:S01]  /*0fe0*/  SHF.R.S32.HI R4, RZ, 0x1f, R145 ;  /* 0x0000001fff047819 */ /* 0x000fe20000011491 */
[----:B------:R-:W-:-:S02]  /*0ff0*/  IMAD.IADD R17, R17, 0x1, R23 ;  /* 0x0000000111117824 */ /* 0x000fc400078e0217 */
[----:B------:R-:W-:Y:S01]  /*1000*/  VIADD R136, R23, 0x6000 ;  /* 0x0000600017887836 */ /* 0x000fe20000000000 */
[----:B------:R-:W-:Y:S01]  /*1010*/  UMOV UR38, URZ ;  /* 0x0000003f00267c82 */ /* 0x000fe20008000000 */
[----:B-12---:R-:W-:-:S07]  /*1020*/  LOP3.LUT R19, R19, 0x1, RZ, 0xfc, !PT ;  /* 0x0000000113137812 */ /* 0x006fce00078efcff */
.L_x_10228:
[----:B012-4-:R-:W0:Y:S01]  /*1030*/  LDC.64 R8, c[0x0][0xc88] ;  /* 0x00032200ff087b82 */ /* 0x017e220000000a00 */
[----:B------:R-:W-:-:S07]  /*1040*/  ULDC.64 UR4, c[0x0][0xa28] ;  /* 0x00028a0000047ab9 */ /* 0x000fce0000000a00 */
[----:B---3--:R-:W1:Y:S08]  /*1050*/  LDC.64 R12, c[0x0][0x418] ;  /* 0x00010600ff0c7b82 */ /* 0x008e700000000a00 */
[----:B------:R-:W2:Y:S01]  /*1060*/  LDC R0, c[0x0][0x424] ;  /* 0x00010900ff007b82 */ /* 0x000ea20000000800 */
[----:B0-----:R-:W-:-:S07]  /*1070*/  IMAD.WIDE R8, R7, 0x4, R8 ;  /* 0x0000000407087825 */ /* 0x001fce00078e0208 */
[----:B------:R-:W0:Y:S01]  /*1080*/  LDC R89, c[0x0][0x2f0] ;  /* 0x0000bc00ff597b82 */ /* 0x000e220000000800 */
[----:B------:R-:W3:Y:S01]  /*1090*/  LDG.E R137, desc[UR36][R8.64] ;  /* 0x0000002408897981 */ /* 0x000ee2000c1e1900 */
        /* <DEDUP_REMOVED lines=27> */
.L_x_10187:
[----:B-----5:R-:W-:Y:S01]  /*1250*/  IMAD.IADD R89, R89, 0x1, -R4 ;  /* 0x0000000159597824 */ /* 0x020fe200078e0a04 */
[C---:B------:R-:W-:Y:S02]  /*1260*/  LOP3.LUT R3, R6.reuse, 0xff000000, RZ, 0xc0, !PT ;  /* 0xff00000006037812 */ /* 0x040fe400078ec0ff */
[----:B------:R-:W-:Y:S01]  /*1270*/  LOP3.LUT R0, R6, 0xff0000, RZ, 0xc0, !PT ;  /* 0x00ff000006007812 */ /* 0x000fe200078ec0ff */
[C---:B------:R-:W-:Y:S01]  /*1280*/  VIADD R4, R89.reuse, 0x7f ;  /* 0x0000007f59047836 */ /* 0x040fe20000000000 */
[----:B------:R-:W-:Y:S02]  /*1290*/  ISETP.GE.AND P0, PT, R89, 0x1, PT ;  /* 0x000000015900780c */ /* 0x000fe40003f06270 */
[----:B------:R-:W-:Y:S02]  /*12a0*/  SHF.R.U32.HI R3, RZ, 0x8, R3 ;  /* 0x00000008ff037819 */ /* 0x000fe40000011603 */
[----:B------:R-:W-:Y:S02]  /*12b0*/  SHF.R.S32.HI R7, RZ, 0x1f, R4 ;  /* 0x0000001fff077819 */ /* 0x000fe40000011404 */
[----:B------:R-:W-:Y:S01]  /*12c0*/  LEA.HI R0, R0, R3, RZ, 0x10 ;  /* 0x0000000300007211 */ /* 0x000fe200078f80ff */
[----:B------:R-:W-:Y:S01]  /*12d0*/  IMAD.MOV.U32 R3, RZ, RZ, RZ ;  /* 0x000000ffff037224 */ /* 0x000fe200078e00ff */
[----:B------:R-:W-:-:S02]  /*12e0*/  LEA.HI R7, R7, R4, RZ, 0x7 ;  /* 0x0000000407077211 */ /* 0x000fc400078f38ff */
[----:B------:R-:W-:Y:S02]  /*12f0*/  LOP3.LUT R156, R0, 0xff, RZ, 0xc0, !PT ;  /* 0x000000ff009c7812 */ /* 0x000fe400078ec0ff */
[----:B------:R-:W-:Y:S02]  /*1300*/  SHF.R.U32.HI R140, RZ, 0x10, R0 ;  /* 0x00000010ff8c7819 */ /* 0x000fe40000011600 */
[----:B------:R-:W-:Y:S01]  /*1310*/  SHF.R.S32.HI R88, RZ, 0x7, R7 ;  /* 0x00000007ff587819 */ /* 0x000fe20000011407 */
[----:B------:R-:W-:Y:S06]  /*1320*/  @!P0 BRA `(.L_x_10188) ;  /* 0x0000000000748947 */ /* 0x000fec0003800000 */
[----:B------:R-:W3:Y:S01]  /*1330*/  LDC R3, c[0x0][0x9f0] ;  /* 0x00027c00ff037b82 */ /* 0x000ee20000000800 */
[----:B------:R-:W-:-:S04]  /*1340*/  ISETP.NE.AND P0, PT, R140, RZ, PT ;  /* 0x000000ff8c00720c */ /* 0x000fc80003f05270 */
[----:B---3--:R-:W-:-:S04]  /*1350*/  SEL R11, R140, R3, P0 ;  /* 0x000000038c0b7207 */ /* 0x008fc80000000000 */
        /* <DEDUP_REMOVED lines=26> */
.L_x_10188:
        /* <DEDUP_REMOVED lines=33> */
[----:B------:R-:W-:-:S04]  /*1710*/  UIADD3 UR6, UR40, 0x21800, URZ ;  /* 0x0002180028067890 */ /* 0x000fc8000fffe03f */
[----:B------:R-:W-:-:S06]  /*1720*/  ULOP3.LUT UP0, URZ, UR6, 0x3ff, URZ, 0xc0, !UPT ;  /* 0x000003ff063f7892 */ /* 0x000fcc000f80c03f */
[----:B------:R-:W-:Y:S01]  /*1730*/  PLOP3.LUT P0, PT, PT, PT, UP0, 0x80, 0x0 ;  /* 0x000000000000781c */ /* 0x000fe20003f0f008 */
[----:B0-----:R-:W-:-:S05]  /*1740*/  VIADD R4, R0, 0xffffff80 ;  /* 0xffffff8000047836 */ /* 0x001fca0000000000 */
[----:B------:R-:W-:-:S04]  /*1750*/  SHF.R.S32.HI R0, RZ, 0x1f, R4 ;  /* 0x0000001fff007819 */ /* 0x000fc80000011404 */
[----:B------:R-:W-:-:S04]  /*1760*/  LEA.HI R0, R0, R4, RZ, 0x7 ;  /* 0x0000000400007211 */ /* 0x000fc800078f38ff */
[----:B------:R-:W-:-:S06]  /*1770*/  SHF.R.S32.HI R0, RZ, 0x7, R0 ;  /* 0x00000007ff007819 */ /* 0x000fcc0000011400 */
[----:B------:R-:W0:Y:S02]  /*1780*/  SHFL.IDX PT, R0, R0, RZ, 0x1f ;  /* 0x00001fff00007589 */ /* 0x000e2400000e0000 */
[----:B0-----:R-:W-:-:S13]  /*1790*/  R2UR UR42, R0 ;  /* 0x00000000002a72ca */ /* 0x001fda00000e0000 */
        /* <DEDUP_REMOVED lines=14> */
[----:B---3--:R-:W-:Y:S01]  /*1880*/  IMAD.U32 R10, RZ, RZ, UR6 ;  /* 0x00000006ff0a7e24 */ /* 0x008fe2000f8e00ff */
        /* <DEDUP_REMOVED lines=8> */
.L_x_10190:
[----:B------:R-:W2:Y:S01]  /*1910*/  LDL R20, [R1+0x8] ;  /* 0x0000080001147983 */ /* 0x000ea20000100800 */
[----:B------:R-:W-:Y:S02]  /*1920*/  ISETP.NE.AND P0, PT, R19, 0x3, PT ;  /* 0x000000031300780c */ /* 0x000fe40003f05270 */
[----:B--2---:R-:W-:-:S04]  /*1930*/  LEA.HI R0, R20, R20, RZ, 0x1 ;  /* 0x0000001414007211 */ /* 0x004fc800078f08ff */
[----:B------:R-:W-:-:S05]  /*1940*/  LOP3.LUT R0, R0, 0xfffffffe, RZ, 0xc0, !PT ;  /* 0xfffffffe00007812 */ /* 0x000fca00078ec0ff */
[----:B------:R-:W-:-:S05]  /*1950*/  IMAD.IADD R0, R20, 0x1, -R0 ;  /* 0x0000000114007824 */ /* 0x000fca00078e0a00 */
[----:B------:R-:W-:-:S04]  /*1960*/  SHF.L.U32 R0, R0, 0x1f, RZ ;  /* 0x0000001f00007819 */ /* 0x000fc800000006ff */
[----:B------:R-:W0:Y:S02]  /*1970*/  SYNCS.PHASECHK.TRANS64.TRYWAIT P1, [UR40+0x2d800], R0 ;  /* 0x02d80000ff0075a7 */ /* 0x000e240008020168 */
[----:B0-----:R-:W-:Y:S05]  /*1980*/  @!P1 BRA `(.L_x_10191) ;  /* 0x000000cc00d89947 */ /* 0x001fea0003800000 */
.L_x_10311:
[----:B------:R-:W-:Y:S05]  /*1990*/  @!P0 BRA `(.L_x_10192) ;  /* 0x0000000000048947 */ /* 0x000fea0003800000 */
[----:B------:R-:W-:Y:S01]  /*19a0*/  BPT.TRAP 0x1 ;  /* 0x000000040000795c */ /* 0x000fe20000300000 */
.L_x_10192:
[----:B------:R-:W-:Y:S01]  /*19b0*/  IMAD.U32 R5, RZ, RZ, UR38 ;  /* 0x00000026ff057e24 */ /* 0x000fe2000f8e00ff */
[----:B0-----:R-:W-:-:S04]  /*19c0*/  SHF.L.U32 R0, R2, 0x1f, RZ ;  /* 0x0000001f02007819 */ /* 0x001fc800000006ff */
[----:B------:R-:W-:-:S04]  /*19d0*/  LEA R5, R5, UR40, 0x3 ;  /* 0x0000002805057c11 */ /* 0x000fc8000f8e18ff */
[----:B------:R0:W1:Y:S01]  /*19e0*/  SYNCS.PHASECHK.TRANS64.TRYWAIT P1, [R5+URZ+0x2d830], R0 ;  /* 0x02d83000050075a7 */ /* 0x000062000802017f */
[----:B------:R-:W-:Y:S05]  /*19f0*/  @!P0 BRA `(.L_x_10193) ;  /* 0x0000000000048947 */ /* 0x000fea0003800000 */
[----:B------:R-:W-:Y:S01]  /*1a00*/  BPT.TRAP 0x1 ;  /* 0x000000040000795c */ /* 0x000fe20000300000 */
.L_x_10193:
[----:B------:R-:W-:Y:S01]  /*1a10*/  IMAD.MOV.U32 R135, RZ, RZ, RZ ;  /* 0x000000ffff877224 */ /* 0x000fe200078e00ff */
[----:B-1----:R-:W-:Y:S06]  /*1a20*/  @P1 BRA `(.L_x_10194) ;  /* 0x0000000000081947 */ /* 0x002fec0003800000 */
[----:B------:R-:W1:Y:S02]  /*1a30*/  SYNCS.PHASECHK.TRANS64.TRYWAIT P1, [R5+URZ+0x2d830], R0 ;  /* 0x02d83000050075a7 */ /* 0x000e64000802017f */
[----:B-1----:R-:W-:Y:S05]  /*1a40*/  @!P1 BRA `(.L_x_10195) ;  /* 0x000000cc00c09947 */ /* 0x002fea0003800000 */
.L_x_10194:
[----:B------:R-:W-:Y:S05]  /*1a50*/  WARPSYNC.ALL ;  /* 0x0000000000007948 */ /* 0x000fea0003800000 */
[----:B------:R-:W-:Y:S01]  /*1a60*/  UIADD3 UR4, UR40, 0x15400, URZ ;  /* 0x0001540028047890 */ /* 0x000fe2000fffe03f */
[----:B------:R-:W-:Y:S01]  /*1a70*/  WARPGROUP.ARRIVE ;  /* 0x00000000000079c5 */ /* 0x000fe20000000000 */
[----:B------:R-:W-:Y:S02]  /*1a80*/  ULEA UR43, UR43, UR40, 0xc ;  /* 0x000000282b2b7291 */ /* 0x000fe4000f8e603f */
[----:B------:R-:W-:Y:S02]  /*1a90*/  USHF.R.U32.HI UR4, URZ, 0x4, UR4 ;  /* 0x000000043f047899 */ /* 0x000fe40008011604 */
[----:B------:R-:W-:-:S02]  /*1aa0*/  UIADD3 UR43, UR43, 0xc400, URZ ;  /* 0x0000c4002b2b7890 */ /* 0x000fc4000fffe03f */
[----:B------:R-:W-:Y:S02]  /*1ab0*/  ULOP3.LUT UR4, UR4, 0x3fff, URZ, 0xc0, !UPT ;  /* 0x00003fff04047892 */ /* 0x000fe4000f8ec03f */
[----:B------:R-:W-:Y:S02]  /*1ac0*/  USHF.R.U32.HI UR43, URZ, 0x4, UR43 ;  /* 0x000000043f2b7899 */ /* 0x000fe4000801162b */
[----:B------:R-:W-:Y:S02]  /*1ad0*/  ULOP3.LUT UR28, UR4, 0x10000, URZ, 0xfc, !UPT ;  /* 0x00010000041c7892 */ /* 0x000fe4000f8efc3f */
[----:B------:R-:W-:Y:S02]  /*1ae0*/  ULOP3.LUT UR43, UR43, 0x3fff, URZ, 0xc0, !UPT ;  /* 0x00003fff2b2b7892 */ /* 0x000fe4000f8ec03f */
[----:B------:R-:W-:Y:S02]  /*1af0*/  UIMAD UR6, UR38, 0x600, UR28 ;  /* 0x00000600260678a4 */ /* 0x000fe4000f8e021c */
[----:B------:R-:W-:Y:S01]  /*1b00*/  ULOP3.LUT UR4, UR43, 0x10000, URZ, 0xfc, !UPT ;  /* 0x000100002b047892 */ /* 0x000fe2000f8efc3f */
[----:B------:R-:W-:Y:S01]  /*1b10*/  UMOV UR7, 0x80000020 ;  /* 0x8000002000077882 */ /* 0x000fe20000000000 */
[----:B------:R-:W-:-:S02]  /*1b20*/  UMOV UR5, 0x80000020 ;  /* 0x8000002000057882 */ /* 0x000fc40000000000 */
        /* <DEDUP_REMOVED lines=39> */
.L_x_10196:
[----:B------:R-:W-:Y:S01]  /*1da0*/  IADD3 R89, R89, 0x80, -R157 ;  /* 0x0000008059597810 */ /* 0x000fe20007ffe89d */
[----:B------:R-:W-:Y:S01]  /*1db0*/  ULDC UR6, c[0x0][0x988] ;  /* 0x0002620000067ab9 */ /* 0x000fe20000000800 */
[----:B------:R-:W-:Y:S01]  /*1dc0*/  P2R R7, PR, RZ, 0x1 ;  /* 0x00000001ff077803 */ /* 0x000fe20000000000 */
        /* <DEDUP_REMOVED lines=36> */
[----:B---3--:R-:W-:Y:S01]  /*2010*/  FSEL R8, R33, -INF , P5 ;  /* 0xff80000021087808 */ /* 0x008fe20002800000 */
        /* <DEDUP_REMOVED lines=94> */
[----:B------:R-:W-:Y:S02]  /*2600*/  ISETP.GT.AND P4, PT, R4, 0x71, PT ;  /* 0x000000710400780c */ /* 0x000fe40003f84270 */
        /* <DEDUP_REMOVED lines=11> */
[----:B------:R-:W-:Y:S02]  /*26c0*/  P2R R21, PR, RZ, 0x4 ;  /* 0x00000004ff157803 */ /* 0x000fe40000000000 */
[----:B------:R-:W-:Y:S01]  /*26d0*/  ISETP.GT.AND P2, PT, R4, 0x58, PT ;  /* 0x000000580400780c */ /* 0x000fe20003f44270 */
[----:B01----:R-:W0:Y:S01]  /*26e0*/  SHFL.BFLY PT, R0, R11, 0x2, 0x1f ;  /* 0x0c401f000b007f89 */ /* 0x003e2200000e0000 */
[----:B------:R-:W-:Y:S02]  /*26f0*/  P2R R29, PR, RZ, 0x2 ;  /* 0x00000002ff1d7803 */ /* 0x000fe40000000000 */
[----:B------:R-:W-:Y:S02]  /*2700*/  FSEL R70, R70, -INF , P2 ;  /* 0xff80000046467808 */ /* 0x000fe40001000000 */
[----:B------:R-:W-:-:S02]  /*2710*/  ISETP.NE.AND P2, PT, R21, RZ, PT ;  /* 0x000000ff1500720c */ /* 0x000fc40003f45270 */
[C---:B------:R-:W-:Y:S02]  /*2720*/  ISETP.GT.AND P1, PT, R4.reuse, 0x59, PT ;  /* 0x000000590400780c */ /* 0x040fe40003f24270 */
[----:B------:R-:W-:Y:S02]  /*2730*/  P2R R31, PR, RZ, 0x1 ;  /* 0x00000001ff1f7803 */ /* 0x000fe40000000000 */
[----:B------:R-:W-:Y:S02]  /*2740*/  ISETP.GT.AND P0, PT, R4, 0x60, PT ;  /* 0x000000600400780c */ /* 0x000fe40003f04270 */
[----:B------:R-:W-:Y:S02]  /*2750*/  FSEL R80, R71, -INF , P1 ;  /* 0xff80000047507808 */ /* 0x000fe40000800000 */
[----:B------:R-:W-:Y:S02]  /*2760*/  FSEL R74, R74, -INF , P0 ;  /* 0xff8000004a4a7808 */ /* 0x000fe40000000000 */
[----:B------:R-:W-:-:S02]  /*2770*/  ISETP.NE.AND P0, PT, R31, RZ, PT ;  /* 0x000000ff1f00720c */ /* 0x000fc40003f05270 */
[----:B------:R-:W-:Y:S02]  /*2780*/  ISETP.NE.AND P1, PT, R29, RZ, PT ;  /* 0x000000ff1d00720c */ /* 0x000fe40003f25270 */
[----:B------:R-:W-:Y:S02]  /*2790*/  FSEL R126, R75, -INF , P0 ;  /* 0xff8000004b7e7808 */ /* 0x000fe40000000000 */
[----:B------:R-:W-:Y:S02]  /*27a0*/  FSEL R86, R86, -INF , P5 ;  /* 0xff80000056567808 */ /* 0x000fe40002800000 */
[----:B0-----:R-:W-:Y:S02]  /*27b0*/  FMNMX.FTZ R13, R11, R0, !PT ;  /* 0x000000000b0d7209 */ /* 0x001fe40007810000 */
[----:B------:R-:W-:Y:S02]  /*27c0*/  ISETP.NE.AND P0, PT, R7, RZ, PT ;  /* 0x000000ff0700720c */ /* 0x000fe40003f05270 */
[----:B------:R-:W-:Y:S01]  /*27d0*/  R2UR UR6, R5 ;  /* 0x00000000050672ca */ /* 0x000fe200000e0000 */
[----:B------:R-:W0:-:S12]  /*27e0*/  SHFL.BFLY PT, R0, R13, 0x1, 0x1f ;  /* 0x0c201f000d007f89 */ /* 0x000e1800000e0000 */
[----:B------:R-:W-:-:S04]  /*27f0*/  UIADD3 UR6, UR6, 0x2d840, URZ ;  /* 0x0002d84006067890 */ /* 0x000fc8000fffe03f */
[----:B------:R-:W-:Y:S01]  /*2800*/  UPRMT UR6, UR41, 0x654, UR6 ;  /* 0x0000065429067896 */ /* 0x000fe20008000006 */
[----:B0-----:R-:W-:-:S08]  /*2810*/  FMNMX.FTZ R0, R13, R0, !PT ;  /* 0x000000000d007209 */ /* 0x001fd00007810000 */
[----:B------:R-:W-:Y:S01]  /*2820*/  SYNCS.ARRIVE.TRANS64.RED.A1T0 RZ, [UR6], RZ ;  /* 0x000000ffffff79a7 */ /* 0x000fe20008100406 */
[----:B------:R-:W-:Y:S02]  /*2830*/  FMNMX.FTZ R13, R26, R27, !PT ;  /* 0x0000001b1a0d7209 */ /* 0x000fe40007810000 */
[C---:B------:R-:W-:Y:S01]  /*2840*/  FSETP.NEU.FTZ.AND P3, PT, R0.reuse, -INF , PT ;  /* 0xff8000000000780b */ /* 0x040fe20003f7d000 */
[----:B------:R-:W-:Y:S01]  /*2850*/  FMUL.FTZ R9, R0, R3 ;  /* 0x0000000300097220 */ /* 0x000fe20000410000 */
[----:B------:R-:W-:-:S04]  /*2860*/  FMNMX.FTZ R13, R30, R13, !PT ;  /* 0x0000000d1e0d7209 */ /* 0x000fc80007810000 */
[----:B------:R-:W-:Y:S02]  /*2870*/  FMNMX.FTZ R13, R12, R13, !PT ;  /* 0x0000000d0c0d7209 */ /* 0x000fe40007810000 */
[----:B------:R-:W-:Y:S02]  /*2880*/  FSEL R9, R9, RZ, P3 ;  /* 0x000000ff09097208 */ /* 0x000fe40001800000 */
[----:B------:R-:W-:Y:S02]  /*2890*/  FMNMX.FTZ R13, R34, R13, !PT ;  /* 0x0000000d220d7209 */ /* 0x000fe40007810000 */
[----:B------:R-:W-:Y:S01]  /*28a0*/  ISETP.NE.AND P3, PT, R15, RZ, PT ;  /* 0x000000ff0f00720c */ /* 0x000fe20003f65270 */
[--C-:B------:R-:W-:Y:S01]  /*28b0*/  FFMA.FTZ R132, R25, R3, -R9.reuse ;  /* 0x0000000319847223 */ /* 0x100fe20000010809 */
[----:B------:R-:W-:Y:S01]  /*28c0*/  FMNMX.FTZ R15, R20, R13, !PT ;  /* 0x0000000d140f7209 */ /* 0x000fe20007810000 */
[-CC-:B------:R-:W-:Y:S01]  /*28d0*/  FFMA.FTZ R134, R6, R3.reuse, -R9.reuse ;  /* 0x0000000306867223 */ /* 0x180fe20000010809 */
[-CC-:B------:R-:W-:Y:S01]  /*28e0*/  FFMA.FTZ R6, R32, R3.reuse, -R9.reuse ;  /* 0x0000000320067223 */ /* 0x180fe20000010809 */
        /* <DEDUP_REMOVED lines=11> */
[----:B------:R-:W-:Y:S01]  /*29a0*/  FSEL R82, R82, -INF , P3 ;  /* 0xff80000052527808 */ /* 0x000fe20001800000 */
[--C-:B------:R-:W-:Y:S01]  /*29b0*/  FFMA.FTZ R8, R8, R3, -R9.reuse ;  /* 0x0000000308087223 */ /* 0x100fe20000010809 */
[----:B------:R-:W-:Y:S01]  /*29c0*/  FMNMX.FTZ R21, R96, R21, !PT ;  /* 0x0000001560157209 */ /* 0x000fe20007810000 */
[--C-:B------:R-:W-:Y:S01]  /*29d0*/  FFMA.FTZ R52, R52, R3, -R9.reuse ;  /* 0x0000000334347223 */ /* 0x100fe20000010809 */
[----:B------:R-:W-:Y:S01]  /*29e0*/  FSEL R102, R87, -INF , P6 ;  /* 0xff80000057667808 */ /* 0x000fe20003000000 */
[----:B------:R-:W-:Y:S01]  /*29f0*/  MUFU.EX2 R13, R8 ;  /* 0x00000008000d7308 */ /* 0x000fe20000000800 */
[----:B------:R-:W-:Y:S01]  /*2a00*/  FMNMX.FTZ R21, R46, R21, !PT ;  /* 0x000000152e157209 */ /* 0x000fe20007810000 */
[-CC-:B0-----:R-:W-:Y:S01]  /*2a10*/  FFMA.FTZ R36, R98, R3.reuse, -R9.reuse ;  /* 0x0000000362247223 */ /* 0x181fe20000010809 */
[----:B------:R-:W-:Y:S01]  /*2a20*/  FSEL R98, R83, -INF , P4 ;  /* 0xff80000053627808 */ /* 0x000fe20002000000 */
        /* <DEDUP_REMOVED lines=24> */
[----:B------:R-:W-:Y:S01]  /*2bb0*/  FFMA.FTZ R40, R84, R3, -R9 ;  /* 0x0000000354287223 */ /* 0x000fe20000010809 */
[----:B------:R-:W-:Y:S01]  /*2bc0*/  FMNMX.FTZ R21, R112, R21, !PT ;  /* 0x0000001570157209 */ /* 0x000fe20007810000 */
[----:B------:R-:W-:Y:S01]  /*2bd0*/  MUFU.EX2 R7, R7 ;  /* 0x0000000700077308 */ /* 0x000fe20000000800 */
[--C-:B------:R-:W-:Y:S01]  /*2be0*/  IMAD.MOV.U32 R130, RZ, RZ, R135.reuse ;  /* 0x000000ffff827224 */ /* 0x100fe200078e0087 */
[----:B------:R-:W-:Y:S01]  /*2bf0*/  MOV R114, R135 ;  /* 0x0000008700727202 */ /* 0x000fe20000000f00 */
[--C-:B------:R-:W-:Y:S01]  /*2c00*/  IMAD.MOV.U32 R124, RZ, RZ, R135.reuse ;  /* 0x000000ffff7c7224 */ /* 0x100fe200078e0087 */
[----:B------:R-:W-:Y:S01]  /*2c10*/  FMNMX.FTZ R21, R62, R21, !PT ;  /* 0x000000153e157209 */ /* 0x000fe20007810000 */
[----:B------:R-:W-:-:S02]  /*2c20*/  IMAD.MOV.U32 R122, RZ, RZ, R135 ;  /* 0x000000ffff7a7224 */ /* 0x000fc400078e0087 */
[--C-:B------:R-:W-:Y:S01]  /*2c30*/  IMAD.MOV.U32 R118, RZ, RZ, R135.reuse ;  /* 0x000000ffff767224 */ /* 0x100fe200078e0087 */
[----:B------:R-:W-:Y:S01]  /*2c40*/  FMNMX.FTZ R21, R68, R21, !PT ;  /* 0x0000001544157209 */ /* 0x000fe20007810000 */
[----:B------:R-:W-:Y:S01]  /*2c50*/  MUFU.EX2 R132, R132 ;  /* 0x0000008400847308 */ /* 0x000fe20000000800 */
[--C-:B------:R-:W-:Y:S02]  /*2c60*/  IMAD.MOV.U32 R116, RZ, RZ, R135.reuse ;  /* 0x000000ffff747224 */ /* 0x100fe400078e0087 */
[----:B------:R-:W-:Y:S01]  /*2c70*/  FMNMX.FTZ R21, R66, R21, !PT ;  /* 0x0000001542157209 */ /* 0x000fe20007810000 */
[--C-:B------:R-:W-:Y:S02]  /*2c80*/  IMAD.MOV.U32 R110, RZ, RZ, R135.reuse ;  /* 0x000000ffff6e7224 */ /* 0x100fe400078e0087 */
[----:B------:R-:W-:Y:S01]  /*2c90*/  IMAD.MOV.U32 R108, RZ, RZ, R135 ;  /* 0x000000ffff6c7224 */ /* 0x000fe200078e0087 */
        /* <DEDUP_REMOVED lines=11> */
[----:B0-----:R-:W-:Y:S01]  /*2d50*/  FFMA.FTZ R52, R120, R3, -R9 ;  /* 0x0000000378347223 */ /* 0x001fe20000010809 */
[----:B------:R-:W-:Y:S01]  /*2d60*/  IMAD.MOV.U32 R120, RZ, RZ, R135 ;  /* 0x000000ffff787224 */ /* 0x000fe200078e0087 */
[----:B------:R-:W-:-:S04]  /*2d70*/  FMNMX.FTZ R33, R82, R33, !PT ;  /* 0x0000002152217209 */ /* 0x000fc80007810000 */
[----:B------:R-:W-:Y:S01]  /*2d80*/  FMNMX.FTZ R33, R98, R33, !PT ;  /* 0x0000002162217209 */ /* 0x000fe20007810000 */
[----:B------:R-:W-:Y:S03]  /*2d90*/  MUFU.EX2 R6, R6 ;  /* 0x0000000600067308 */ /* 0x000fe60000000800 */
[----:B------:R-:W-:-:S04]  /*2da0*/  FMNMX.FTZ R33, R86, R33, !PT ;  /* 0x0000002156217209 */ /* 0x000fc80007810000 */
[----:B------:R-:W-:Y:S01]  /*2db0*/  FMNMX.FTZ R33, R102, R33, !PT ;  /* 0x0000002166217209 */ /* 0x000fe20007810000 */
[----:B------:R-:W-:Y:S01]  /*2dc0*/  MUFU.EX2 R28, R28 ;  /* 0x0000001c001c7308 */ /* 0x000fe20000000800 */
[----:B-1----:R-:W-:-:S03]  /*2dd0*/  F2FP.F16.F32.PACK_AB R10, R134, R11 ;  /* 0x0000000b860a723e */ /* 0x002fc600000000ff */
        /* <DEDUP_REMOVED lines=11> */
[-C--:B------:R-:W-:Y:S01]  /*2e90*/  FFMA.FTZ R33, R128, R3.reuse, -R9 ;  /* 0x0000000380217223 */ /* 0x080fe20000010809 */
[----:B------:R-:W-:Y:S01]  /*2ea0*/  FADD.FTZ R8, R7, R132 ;  /* 0x0000008407087221 */ /* 0x000fe20000010000 */
[--C-:B------:R-:W-:Y:S01]  /*2eb0*/  IMAD.MOV.U32 R128, RZ, RZ, R135.reuse ;  /* 0x000000ffff807224 */ /* 0x100fe200078e0087 */
[C---:B------:R-:W-:Y:S01]  /*2ec0*/  FSETP.NEU.FTZ.AND P1, PT, R4.reuse, -INF , PT ;  /* 0xff8000000400780b */ /* 0x040fe20003f3d000 */
[----:B------:R-:W-:Y:S01]  /*2ed0*/  FMUL.FTZ R49, R4, R3 ;  /* 0x0000000304317220 */ /* 0x000fe20000410000 */
[----:B------:R-:W-:Y:S01]  /*2ee0*/  FADD.FTZ R65, R11, R8 ;  /* 0x000000080b417221 */ /* 0x000fe20000010000 */
[----:B------:R-:W-:Y:S01]  /*2ef0*/  F2FP.F16.F32.PACK_AB R8, R132, R7 ;  /* 0x000000078408723e */ /* 0x000fe200000000ff */
[----:B------:R-:W-:Y:S01]  /*2f00*/  MUFU.EX2 R56, R56 ;  /* 0x0000003800387308 */ /* 0x000fe20000000800 */
[----:B------:R-:W-:Y:S01]  /*2f10*/  IMAD.MOV.U32 R132, RZ, RZ, R135 ;  /* 0x000000ffff847224 */ /* 0x000fe200078e0087 */
[----:B------:R-:W-:Y:S01]  /*2f20*/  FSEL R49, R49, RZ, P1 ;  /* 0x000000ff31317208 */ /* 0x000fe20000800000 */
[----:B------:R-:W-:Y:S01]  /*2f30*/  FADD.FTZ R65, R134, R65 ;  /* 0x0000004186417221 */ /* 0x000fe20000010000 */
[----:B------:R-:W-:-:S03]  /*2f40*/  IMAD.MOV.U32 R134, RZ, RZ, R135 ;  /* 0x000000ffff867224 */ /* 0x000fc600078e0087 */
        /* <DEDUP_REMOVED lines=29> */
[----:B------:R-:W-:Y:S01]  /*3120*/  FFMA.FTZ R86, R86, R3, -R49 ;  /* 0x0000000356567223 */ /* 0x000fe20000010831 */
[----:B------:R-:W2:Y:S01]  /*3130*/  MUFU.EX2 R12, R12 ;  /* 0x0000000c000c7308 */ /* 0x000ea20000000800 */
[----:B0-----:R-:W-:Y:S01]  /*3140*/  FADD.FTZ R54, R9, R76 ;  /* 0x0000004c09367221 */ /* 0x001fe20000010000 */
[----:B------:R-:W-:Y:S01]  /*3150*/  F2FP.F16.F32.PACK_AB R9, R76, R9 ;  /* 0x000000094c09723e */ /* 0x000fe200000000ff */
[----:B------:R-:W-:-:S02]  /*3160*/  IMAD.MOV.U32 R112, RZ, RZ, R135 ;  /* 0x000000ffff707224 */ /* 0x000fc400078e0087 */
[--C-:B------:R-:W-:Y:S02]  /*3170*/  IMAD.MOV.U32 R106, RZ, RZ, R135.reuse ;  /* 0x000000ffff6a7224 */ /* 0x100fe400078e0087 */
[----:B------:R-:W-:Y:S01]  /*3180*/  IMAD.MOV.U32 R104, RZ, RZ, R135 ;  /* 0x000000ffff687224 */ /* 0x000fe200078e0087 */
[----:B------:R-:W0:Y:S01]  /*3190*/  MUFU.EX2 R26, R26 ;  /* 0x0000001a001a7308 */ /* 0x000e220000000800 */
[----:B-1----:R-:W-:Y:S01]  /*31a0*/  FADD.FTZ R7, R61, R54 ;  /* 0x000000363d077221 */ /* 0x002fe20000010000 */
[----:B------:R-:W-:Y:S01]  /*31b0*/  FFMA.FTZ R54, R72, R3, -R49 ;  /* 0x0000000348367223 */ /* 0x000fe20000010831 */
[--C-:B------:R-:W-:Y:S02]  /*31c0*/  IMAD.MOV.U32 R100, RZ, RZ, R135.reuse ;  /* 0x000000ffff647224 */ /* 0x100fe400078e0087 */
[--C-:B------:R-:W-:Y:S02]  /*31d0*/  IMAD.MOV.U32 R96, RZ, RZ, R135.reuse ;  /* 0x000000ffff607224 */ /* 0x100fe400078e0087 */
[----:B------:R-:W-:Y:S01]  /*31e0*/  IMAD.MOV.U32 R92, RZ, RZ, R135 ;  /* 0x000000ffff5c7224 */ /* 0x000fe200078e0087 */
[----:B------:R-:W1:Y:S01]  /*31f0*/  MUFU.EX2 R51, R51 ;  /* 0x0000003300337308 */ /* 0x000e620000000800 */
[C---:B--2---:R-:W-:Y:S01]  /*3200*/  FADD.FTZ R67, R12.reuse, R7 ;  /* 0x000000070c437221 */ /* 0x044fe20000010000 */
[----:B------:R-:W-:Y:S01]  /*3210*/  F2FP.F16.F32.PACK_AB R11, R12, R61 ;  /* 0x0000003d0c0b723e */ /* 0x000fe200000000ff */
[----:B------:R-:W-:Y:S01]  /*3220*/  FADD.FTZ R12, R6, R65 ;  /* 0x00000041060c7221 */ /* 0x000fe20000010000 */
[-CC-:B------:R-:W-:Y:S01]  /*3230*/  FFMA.FTZ R7, R66, R3.reuse, -R49.reuse ;  /* 0x0000000342077223 */ /* 0x180fe20000010831 */
[----:B------:R-:W-:-:S02]  /*3240*/  FFMA.FTZ R61, R80, R3, -R49 ;  /* 0x00000003503d7223 */ /* 0x000fc40000010831 */
[----:B------:R-:W-:Y:S01]  /*3250*/  FADD.FTZ R62, R13, R12 ;  /* 0x0000000c0d3e7221 */ /* 0x000fe20000010000 */
[----:B------:R-:W2:Y:S01]  /*3260*/  MUFU.EX2 R34, R34 ;  /* 0x0000002200227308 */ /* 0x000ea20000000800 */
[----:B0-----:R-:W-:Y:S01]  /*3270*/  FADD.FTZ R12, R26, R67 ;  /* 0x000000431a0c7221 */ /* 0x001fe20000010000 */
[----:B------:R0:W-:Y:S01]  /*3280*/  STSM.16.M88.4 [R16+0x21800], R8 ;  /* 0x0218000810007844 */ /* 0x0001e20000000200 */
[----:B------:R-:W-:Y:S01]  /*3290*/  FADD.FTZ R67, R15, R62 ;  /* 0x0000003e0f437221 */ /* 0x000fe20000010000 */
[-CC-:B------:R-:W-:Y:S01]  /*32a0*/  FFMA.FTZ R62, R74, R3.reuse, -R49.reuse ;  /* 0x000000034a3e7223 */ /* 0x180fe20000010831 */
[----:B------:R-:W-:Y:S01]  /*32b0*/  FFMA.FTZ R49, R102, R3, -R49 ;  /* 0x0000000366317223 */ /* 0x000fe20000010831 */
[----:B------:R-:W-:Y:S02]  /*32c0*/  IMAD.MOV.U32 R102, RZ, RZ, R135 ;  /* 0x000000ffff667224 */ /* 0x000fe400078e0087 */
[----:B------:R-:W-:Y:S01]  /*32d0*/  FADD.FTZ R66, R28, R67 ;  /* 0x000000431c427221 */ /* 0x000fe20000010000 */
[----:B------:R-:W3:Y:S01]  /*32e0*/  MUFU.EX2 R53, R53 ;  /* 0x0000003500357308 */ /* 0x000ee20000000800 */
[----:B-1----:R-:W-:-:S02]  /*32f0*/  FADD.FTZ R65, R51, R12 ;  /* 0x0000000c33417221 */ /* 0x002fc40000010000 */
[----:B------:R-:W-:-:S04]  /*3300*/  FADD.FTZ R67, R29, R66 ;  /* 0x000000421d437221 */ /* 0x000fc80000010000 */
[----:B------:R-:W-:Y:S01]  /*3310*/  FADD.FTZ R66, R14, R67 ;  /* 0x000000430e427221 */ /* 0x000fe20000010000 */
[----:B------:R-:W1:Y:S01]  /*3320*/  MUFU.EX2 R38, R38 ;  /* 0x0000002600267308 */ /* 0x000e620000000800 */
[----:B--2---:R-:W-:Y:S01]  /*3330*/  FADD.FTZ R12, R34, R65 ;  /* 0x00000041220c7221 */ /* 0x004fe20000010000 */
[----:B0-----:R-:W-:Y:S01]  /*3340*/  F2FP.F16.F32.PACK_AB R8, R13, R6 ;  /* 0x000000060d08723e */ /* 0x001fe200000000ff */
[----:B------:R-:W-:Y:S01]  /*3350*/  FADD.FTZ R67, R31, R66 ;  /* 0x000000421f437221 */ /* 0x000fe20000010000 */
[----:B------:R-:W-:Y:S02]  /*3360*/  F2FP.F16.F32.PACK_AB R10, R28, R15 ;  /* 0x0000000f1c0a723e */ /* 0x000fe400000000ff */
[----:B------:R-:W-:Y:S01]  /*3370*/  F2FP.F16.F32.PACK_AB R9, R51, R26 ;  /* 0x0000001a3309723e */ /* 0x000fe200000000ff */
[----:B------:R-:W-:Y:S01]  /*3380*/  FADD.FTZ R67, R32, R67 ;  /* 0x0000004320437221 */ /* 0x000fe20000010000 */
[----:B------:R-:W0:Y:S01]  /*3390*/  MUFU.EX2 R55, R55 ;  /* 0x0000003700377308 */ /* 0x000e220000000800 */
[C---:B---3--:R-:W-:Y:S01]  /*33a0*/  FADD.FTZ R65, R53.reuse, R12 ;  /* 0x0000000c35417221 */ /* 0x048fe20000010000 */
[----:B------:R-:W-:Y:S01]  /*33b0*/  F2FP.F16.F32.PACK_AB R11, R53, R34 ;  /* 0x00000022350b723e */ /* 0x000fe200000000ff */
[----:B------:R-:W-:Y:S01]  /*33c0*/  FADD.FTZ R66, R24, R67 ;  /* 0x0000004318427221 */ /* 0x000fe20000010000 */
[----:B------:R-:W-:-:S03]  /*33d0*/  F2FP.F16.F32.PACK_AB R24, R21, R24 ;  /* 0x000000181518723e */ /* 0x000fc600000000ff */
[----:B------:R-:W-:Y:S01]  /*33e0*/  FADD.FTZ R66, R21, R66 ;  /* 0x0000004215427221 */ /* 0x000fe20000010000 */
[----:B------:R-:W2:Y:S01]  /*33f0*/  MUFU.EX2 R42, R42 ;  /* 0x0000002a002a7308 */ /* 0x000ea20000000800 */
[----:B-1----:R-:W-:Y:S01]  /*3400*/  FADD.FTZ R12, R38, R65 ;  /* 0x00000041260c7221 */ /* 0x002fe20000010000 */
[----:B------:R1:W-:Y:S06]  /*3410*/  STSM.16.M88.4 [R23], R8 ;  /* 0x0000000817007844 */ /* 0x0003ec0000000200 */
[----:B------:R-:W3:Y:S01]  /*3420*/  MUFU.EX2 R57, R57 ;  /* 0x0000003900397308 */ /* 0x000ee20000000800 */
[----:B0-----:R-:W-:-:S07]  /*3430*/  FADD.FTZ R65, R55, R12 ;  /* 0x0000000c37417221 */ /* 0x001fce0000010000 */
[----:B------:R-:W0:Y:S01]  /*3440*/  MUFU.EX2 R20, R20 ;  /* 0x0000001400147308 */ /* 0x000e220000000800 */
[----:B--2---:R-:W-:Y:S01]  /*3450*/  FADD.FTZ R12, R42, R65 ;  /* 0x000000412a0c7221 */ /* 0x004fe20000010000 */
[----:B-1----:R-:W-:-:S06]  /*3460*/  F2FP.F16.F32.PACK_AB R8, R56, R37 ;  /* 0x000000253808723e */ /* 0x002fcc00000000ff */
[----:B------:R-:W1:Y:S01]  /*3470*/  MUFU.EX2 R27, R27 ;  /* 0x0000001b001b7308 */ /* 0x000e620000000800 */
[----:B---3--:R-:W-:Y:S01]  /*3480*/  FADD.FTZ R65, R57, R12 ;  /* 0x0000000c39417221 */ /* 0x008fe20000010000 */
[----:B------:R-:W-:Y:S02]  /*3490*/  F2FP.F16.F32.PACK_AB R12, R14, R29 ;  /* 0x0000001d0e0c723e */ /* 0x000fe400000000ff */
[----:B------:R-:W-:-:S04]  /*34a0*/  F2FP.F16.F32.PACK_AB R14, R32, R31 ;  /* 0x0000001f200e723e */ /* 0x000fc800000000ff */
[----:B------:R-:W2:Y:S01]  /*34b0*/  MUFU.EX2 R30, R30 ;  /* 0x0000001e001e7308 */ /* 0x000ea20000000800 */
[----:B0-----:R-:W-:Y:S01]  /*34c0*/  FADD.FTZ R6, R20, R65 ;  /* 0x0000004114067221 */ /* 0x001fe20000010000 */
[----:B------:R-:W-:-:S04]  /*34d0*/  FADD.FTZ R65, R25, R66 ;  /* 0x0000004219417221 */ /* 0x000fc80000010000 */
[----:B------:R-:W-:Y:S02]  /*34e0*/  FADD.FTZ R28, R36, R65 ;  /* 0x00000041241c7221 */ /* 0x000fe40000010000 */
[----:B------:R-:W0:Y:S01]  /*34f0*/  MUFU.EX2 R59, R59 ;  /* 0x0000003b003b7308 */ /* 0x000e220000000800 */
[----:B-1----:R-:W-:-:S07]  /*3500*/  FADD.FTZ R13, R27, R6 ;  /* 0x000000061b0d7221 */ /* 0x002fce0000010000 */
[----:B------:R-:W1:Y:S01]  /*3510*/  MUFU.EX2 R46, R46 ;  /* 0x0000002e002e7308 */ /* 0x000e620000000800 */
[----:B--2---:R-:W-:Y:S01]  /*3520*/  FADD.FTZ R6, R30, R13 ;  /* 0x0000000d1e067221 */ /* 0x004fe20000010000 */
[----:B------:R-:W-:-:S04]  /*3530*/  FADD.FTZ R13, R37, R28 ;  /* 0x0000001c250d7221 */ /* 0x000fc80000010000 */
[----:B------:R-:W-:Y:S01]  /*3540*/  FADD.FTZ R28, R56, R13 ;  /* 0x0000000d381c7221 */ /* 0x000fe20000010000 */
[----:B------:R-:W-:Y:S01]  /*3550*/  F2FP.F16.F32.PACK_AB R13, R55, R38 ;  /* 0x00000026370d723e */ /* 0x000fe200000000ff */
[----:B------:R-:W2:Y:S01]  /*3560*/  MUFU.EX2 R45, R45 ;  /* 0x0000002d002d7308 */ /* 0x000ea20000000800 */
[----:B0-----:R-:W-:-:S07]  /*3570*/  FADD.FTZ R15, R59, R6 ;  /* 0x000000063b0f7221 */ /* 0x001fce0000010000 */
[----:B------:R-:W0:Y:S01]  /*3580*/  MUFU.EX2 R63, R63 ;  /* 0x0000003f003f7308 */ /* 0x000e220000000800 */
[----:B-1----:R-:W-:Y:S01]  /*3590*/  FADD.FTZ R26, R46, R15 ;  /* 0x0000000f2e1a7221 */ /* 0x002fe20000010000 */
[----:B------:R-:W-:-:S05]  /*35a0*/  F2FP.F16.F32.PACK_AB R15, R57, R42 ;  /* 0x0000002a390f723e */ /* 0x000fca00000000ff */
[----:B------:R1:W-:Y:S01]  /*35b0*/  STSM.16.M88.4 [R18], R12 ;  /* 0x0000000c12007844 */ /* 0x0003e20000000200 */
[----:B------:R-:W3:Y:S01]  /*35c0*/  MUFU.EX2 R78, R78 ;  /* 0x0000004e004e7308 */ /* 0x000ee20000000800 */
[----:B--2---:R-:W-:-:S07]  /*35d0*/  FADD.FTZ R31, R45, R28 ;  /* 0x0000001c2d1f7221 */ /* 0x004fce0000010000 */
[----:B------:R-:W2:Y:S01]  /*35e0*/  MUFU.EX2 R5, R5 ;  /* 0x0000000500057308 */ /* 0x000ea20000000800 */
[----:B0-----:R-:W-:-:S07]  /*35f0*/  FADD.FTZ R26, R63, R26 ;  /* 0x0000001a3f1a7221 */ /* 0x001fce0000010000 */
[----:B------:R-:W0:Y:S01]  /*3600*/  MUFU.EX2 R35, R35 ;  /* 0x0000002300237308 */ /* 0x000e220000000800 */
[C---:B---3--:R-:W-:Y:S01]  /*3610*/  FADD.FTZ R28, R78.reuse, R31 ;  /* 0x0000001f4e1c7221 */ /* 0x048fe20000010000 */
[----:B------:R-:W-:-:S06]  /*3620*/  F2FP.F16.F32.PACK_AB R10, R78, R45 ;  /* 0x0000002d4e0a723e */ /* 0x000fcc00000000ff */
[----:B------:R-:W3:Y:S01]  /*3630*/  MUFU.EX2 R50, R50 ;  /* 0x0000003200327308 */ /* 0x000ee20000000800 */
[----:B--2---:R-:W-:Y:S01]  /*3640*/  FADD.FTZ R51, R5, R26 ;  /* 0x0000001a05337221 */ /* 0x004fe20000010000 */
[----:B------:R-:W-:Y:S02]  /*3650*/  F2FP.F16.F32.PACK_AB R26, R36, R25 ;  /* 0x00000019241a723e */ /* 0x000fe400000000ff */
[----:B------:R-:W-:Y:S02]  /*3660*/  F2FP.F16.F32.PACK_AB R25, R27, R20 ;  /* 0x000000141b19723e */ /* 0x000fe400000000ff */
[----:B------:R-:W-:Y:S02]  /*3670*/  F2FP.F16.F32.PACK_AB R27, R59, R30 ;  /* 0x0000001e3b1b723e */ /* 0x000fe400000000ff */
[----:B------:R-:W2:Y:S01]  /*3680*/  MUFU.EX2 R44, R44 ;  /* 0x0000002c002c7308 */ /* 0x000ea20000000800 */
[----:B0-----:R-:W-:Y:S02]  /*3690*/  FADD.FTZ R53, R35, R28 ;  /* 0x0000001c23357221 */ /* 0x001fe40000010000 */
[----:B------:R-:W-:Y:S05]  /*36a0*/  STSM.16.M88.4 [R17], R24 ;  /* 0x0000001811007844 */ /* 0x000fea0000000200 */
[----:B------:R-:W0:Y:S01]  /*36b0*/  MUFU.EX2 R7, R7 ;  /* 0x0000000700077308 */ /* 0x000e220000000800 */
[----:B---3--:R-:W-:-:S07]  /*36c0*/  FADD.FTZ R28, R50, R51 ;  /* 0x00000033321c7221 */ /* 0x008fce0000010000 */
        /* <DEDUP_REMOVED lines=9> */
[----:B-1----:R-:W-:Y:S01]  /*3760*/  FADD.FTZ R14, R48, R11 ;  /* 0x0000000b300e7221 */ /* 0x002fe20000010000 */
[----:B------:R-:W-:-:S06]  /*3770*/  F2FP.F16.F32.PACK_AB R11, R50, R5 ;  /* 0x00000005320b723e */ /* 0x000fcc00000000ff */
[----:B------:R-:W1:Y:S01]  /*3780*/  MUFU.EX2 R61, R61 ;  /* 0x0000003d003d7308 */ /* 0x000e620000000800 */
[----:B0-----:R-:W-:Y:S01]  /*3790*/  FADD.FTZ R12, R58, R9 ;  /* 0x000000093a0c7221 */ /* 0x001fe20000010000 */
[----:B------:R-:W-:-:S05]  /*37a0*/  F2FP.F16.F32.PACK_AB R9, R63, R46 ;  /* 0x0000002e3f09723e */ /* 0x000fca00000000ff */
[----:B------:R0:W-:Y:S01]  /*37b0*/  STSM.16.M88.4 [R16+0x27800], R8 ;  /* 0x0278000810007844 */ /* 0x0001e20000000200 */
[----:B------:R-:W3:Y:S01]  /*37c0*/  MUFU.EX2 R52, R52 ;  /* 0x0000003400347308 */ /* 0x000ee20000000800 */
[----:B--2---:R-:W-:-:S07]  /*37d0*/  FADD.FTZ R13, R41, R14 ;  /* 0x0000000e290d7221 */ /* 0x004fce0000010000 */
[----:B------:R-:W2:Y:S01]  /*37e0*/  MUFU.EX2 R62, R62 ;  /* 0x0000003e003e7308 */ /* 0x000ea20000000800 */
[----:B-1----:R-:W-:Y:S01]  /*37f0*/  FADD.FTZ R5, R61, R12 ;  /* 0x0000000c3d057221 */ /* 0x002fe20000010000 */
[----:B0-----:R-:W-:-:S06]  /*3800*/  F2FP.F16.F32.PACK_AB R8, R44, R35 ;  /* 0x000000232c08723e */ /* 0x001fcc00000000ff */
[----:B------:R-:W0:Y:S01]  /*3810*/  MUFU.EX2 R43, R43 ;  /* 0x0000002b002b7308 */ /* 0x000e220000000800 */
[----:B---3--:R-:W-:Y:S01]  /*3820*/  FADD.FTZ R14, R52, R13 ;  /* 0x0000000d340e7221 */ /* 0x008fe20000010000 */
[----:B------:R-:W-:Y:S02]  /*3830*/  F2FP.F16.F32.PACK_AB R10, R48, R39 ;  /* 0x00000027300a723e */ /* 0x000fe400000000ff */
[----:B------:R-:W-:Y:S02]  /*3840*/  F2FP.F16.F32.PACK_AB R9, R54, R7 ;  /* 0x000000073609723e */ /* 0x000fe400000000ff */
[----:B------:R-:W-:Y:S02]  /*3850*/  F2FP.F16.F32.PACK_AB R11, R61, R58 ;  /* 0x0000003a3d0b723e */ /* 0x000fe400000000ff */
[----:B------:R1:W3:Y:S01]  /*3860*/  MUFU.EX2 R29, R126 ;  /* 0x0000007e001d7308 */ /* 0x0002e20000000800 */
[----:B--2---:R-:W-:Y:S02]  /*3870*/  FADD.FTZ R12, R62, R5 ;  /* 0x000000053e0c7221 */ /* 0x004fe40000010000 */
[----:B------:R2:W-:Y:S05]  /*3880*/  STSM.16.M88.4 [R136], R8 ;  /* 0x0000000888007844 */ /* 0x0005ea0000000200 */
[----:B------:R-:W4:Y:S01]  /*3890*/  MUFU.EX2 R60, R60 ;  /* 0x0000003c003c7308 */ /* 0x000f220000000800 */
[----:B0-----:R-:W-:Y:S01]  /*38a0*/  FADD.FTZ R13, R43, R14 ;  /* 0x0000000e2b0d7221 */ /* 0x001fe20000010000 */
[----:B-1----:R-:W-:-:S06]  /*38b0*/  IMAD.MOV.U32 R126, RZ, RZ, R135 ;  /* 0x000000ffff7e7224 */ /* 0x002fcc00078e0087 */
[----:B------:R-:W0:Y:S01]  /*38c0*/  MUFU.EX2 R47, R47 ;  /* 0x0000002f002f7308 */ /* 0x000e220000000800 */
[----:B---3--:R-:W-:-:S07]  /*38d0*/  FADD.FTZ R5, R29, R12 ;  /* 0x0000000c1d057221 */ /* 0x008fce0000010000 */
[----:B------:R1:W3:Y:S01]  /*38e0*/  MUFU.EX2 R6, R90 ;  /* 0x0000005a00067308 */ /* 0x0002e20000000800 */
[C---:B----4-:R-:W-:Y:S01]  /*38f0*/  FADD.FTZ R12, R60.reuse, R13 ;  /* 0x0000000d3c0c7221 */ /* 0x050fe20000010000 */
[----:B------:R-:W-:-:S06]  /*3900*/  F2FP.F16.F32.PACK_AB R14, R60, R43 ;  /* 0x0000002b3c0e723e */ /* 0x000fcc00000000ff */
[----:B------:R-:W4:Y:S01]  /*3910*/  MUFU.EX2 R64, R64 ;  /* 0x0000004000407308 */ /* 0x000f220000000800 */
[----:B0-----:R-:W-:Y:S01]  /*3920*/  FADD.FTZ R13, R47, R12 ;  /* 0x0000000c2f0d7221 */ /* 0x001fe20000010000 */
[----:B------:R-:W-:Y:S01]  /*3930*/  F2FP.F16.F32.PACK_AB R12, R52, R41 ;  /* 0x00000029340c723e */ /* 0x000fe200000000ff */
[----:B-1----:R-:W-:-:S05]  /*3940*/  IMAD.MOV.U32 R90, RZ, RZ, R135 ;  /* 0x000000ffff5a7224 */ /* 0x002fca00078e0087 */
[----:B------:R0:W1:Y:S01]  /*3950*/  MUFU.EX2 R31, R94 ;  /* 0x0000005e001f7308 */ /* 0x0000620000000800 */
[----:B---3--:R-:W-:-:S07]  /*3960*/  FADD.FTZ R20, R6, R5 ;  /* 0x0000000506147221 */ /* 0x008fce0000010000 */
[----:B------:R-:W3:Y:S01]  /*3970*/  MUFU.EX2 R33, R33 ;  /* 0x0000002100217308 */ /* 0x000ee20000000800 */
[C---:B----4-:R-:W-:Y:S01]  /*3980*/  FADD.FTZ R28, R64.reuse, R13 ;  /* 0x0000000d401c7221 */ /* 0x050fe20000010000 */
[----:B------:R-:W-:Y:S01]  /*3990*/  F2FP.F16.F32.PACK_AB R13, R29, R62 ;  /* 0x0000003e1d0d723e */ /* 0x000fe200000000ff */
[----:B0-----:R-:W-:Y:S01]  /*39a0*/  IMAD.MOV.U32 R94, RZ, RZ, R135 ;  /* 0x000000ffff5e7224 */ /* 0x001fe200078e0087 */
[----:B------:R-:W-:-:S04]  /*39b0*/  F2FP.F16.F32.PACK_AB R24, R64, R47 ;  /* 0x0000002f4018723e */ /* 0x000fc800000000ff */
[----:B------:R-:W0:Y:S01]  /*39c0*/  MUFU.EX2 R40, R40 ;  /* 0x0000002800287308 */ /* 0x000e220000000800 */
[C---:B-1----:R-:W-:Y:S01]  /*39d0*/  F2FP.F16.F32.PACK_AB R15, R31.reuse, R6 ;  /* 0x000000061f0f723e */ /* 0x042fe200000000ff */
[----:B------:R-:W-:-:S04]  /*39e0*/  FADD.FTZ R5, R31, R20 ;  /* 0x000000141f057221 */ /* 0x000fc80000010000 */
[----:B------:R1:W-:Y:S02]  /*39f0*/  STSM.16.M88.4 [R18+0x6000], R12 ;  /* 0x0060000c12007844 */ /* 0x0003e40000000200 */
[----:B------:R-:W4:Y:S01]  /*3a00*/  MUFU.EX2 R82, R82 ;  /* 0x0000005200527308 */ /* 0x000f220000000800 */
[----:B---3--:R-:W-:-:S07]  /*3a10*/  FADD.FTZ R7, R33, R28 ;  /* 0x0000001c21077221 */ /* 0x008fce0000010000 */
[----:B------:R3:W5:Y:S01]  /*3a20*/  MUFU.EX2 R21, R98 ;  /* 0x0000006200157308 */ /* 0x0007620000000800 */
[C---:B0-----:R-:W-:Y:S01]  /*3a30*/  F2FP.F16.F32.PACK_AB R26, R40.reuse, R33 ;  /* 0x00000021281a723e */ /* 0x041fe200000000ff */
[----:B------:R-:W-:-:S06]  /*3a40*/  FADD.FTZ R7, R40, R7 ;  /* 0x0000000728077221 */ /* 0x000fcc0000010000 */
[----:B------:R-:W-:Y:S01]  /*3a50*/  MUFU.EX2 R86, R86 ;  /* 0x0000005600567308 */ /* 0x000fe20000000800 */
[----:B----4-:R-:W-:Y:S01]  /*3a60*/  FADD.FTZ R20, R82, R5 ;  /* 0x0000000552147221 */ /* 0x010fe20000010000 */
[----:B---3--:R-:W-:-:S06]  /*3a70*/  IMAD.MOV.U32 R98, RZ, RZ, R135 ;  /* 0x000000ffff627224 */ /* 0x008fcc00078e0087 */
[----:B------:R-:W0:Y:S01]  /*3a80*/  MUFU.EX2 R49, R49 ;  /* 0x0000003100317308 */ /* 0x000e220000000800 */
[C---:B-----5:R-:W-:Y:S01]  /*3a90*/  F2FP.F16.F32.PACK_AB R25, R21.reuse, R82 ;  /* 0x000000521519723e */ /* 0x060fe200000000ff */
[----:B------:R-:W-:Y:S01]  /*3aa0*/  FADD.FTZ R5, R21, R20 ;  /* 0x0000001415057221 */ /* 0x000fe20000010000 */
[----:B0-----:R-:W-:-:S03]  /*3ab0*/  F2FP.F16.F32.PACK_AB R27, R49, R86 ;  /* 0x00000056311b723e */ /* 0x001fc600000000ff */
[----:B------:R-:W-:Y:S01]  /*3ac0*/  FADD.FTZ R86, R86, R5 ;  /* 0x0000000556567221 */ /* 0x000fe20000010000 */
[----:B------:R-:W-:Y:S02]  /*3ad0*/  VIADD R5, R88, 0xfffffffe ;  /* 0xfffffffe58057836 */ /* 0x000fe40000000000 */
[----:B------:R-:W-:Y:S01]  /*3ae0*/  IMAD.MOV.U32 R88, RZ, RZ, R135 ;  /* 0x000000ffff587224 */ /* 0x000fe200078e0087 */
[----:B------:R1:W-:Y:S01]  /*3af0*/  STSM.16.M88.4 [R17+0x6000], R24 ;  /* 0x0060001811007844 */ /* 0x0003e20000000200 */
[----:B--2---:R-:W-:Y:S01]  /*3b00*/  FADD.FTZ R8, R49, R86 ;  /* 0x0000005631087221 */ /* 0x004fe20000010000 */
[----:B------:R-:W-:Y:S01]  /*3b10*/  ISETP.GE.AND P1, PT, R5, R22, PT ;  /* 0x000000160500720c */ /* 0x000fe20003f26270 */
[----:B------:R0:W-:Y:S06]  /*3b20*/  MEMBAR.ALL.CTA ;  /* 0x0000000000007992 */ /* 0x0001ec0000008000 */
[----:B0-----:R-:W0:Y:S02]  /*3b30*/  FENCE.VIEW.ASYNC.S ;  /* 0x00000000000073c6 */ /* 0x001e240000000000 */
[----:B0-----:R-:W-:-:S04]  /*3b40*/  NOP ;  /* 0x0000000000007918 */ /* 0x001fc80000000000 */
[----:B------:R-:W-:Y:S05]  /*3b50*/  @!P1 BRA `(.L_x_10197) ;  /* 0x00000020009c9947 */ /* 0x000fea0003800000 */
[----:B------:R-:W-:Y:S01]  /*3b60*/  IMAD.MOV.U32 R10, RZ, RZ, R4 ;  /* 0x000000ffff0a7224 */ /* 0x000fe200078e0004 */
[----:B------:R-:W-:Y:S01]  /*3b70*/  CS2R R134, SRZ ;  /* 0x0000000000867805 */ /* 0x000fe2000001ff00 */
        /* <DEDUP_REMOVED lines=25> */
[----:B------:R-:W-:-:S06]  /*3d10*/  UMOV UR6, UR38 ;  /* 0x0000002600067c82 */ /* 0x000fcc0008000000 */
.L_x_10208:
[----:B------:R-:W-:Y:S01]  /*3d20*/  ISETP.NE.AND P2, PT, RZ, UR42, PT ;  /* 0x0000002aff007c0c */ /* 0x000fe2000bf45270 */
[----:B------:R-:W-:-:S04]  /*3d30*/  UISETP.NE.AND UP0, UPT, UR6, 0x1, UPT ;  /* 0x000000010600788c */ /* 0x000fc8000bf05270 */
[----:B------:R-:W-:-:S06]  /*3d40*/  USEL UR7, URZ, 0x1, UP0 ;  /* 0x000000013f077887 */ /* 0x000fcc0008000000 */
[----:B------:R-:W-:Y:S02]  /*3d50*/  LOP3.LUT R2, R6, UR7, RZ, 0x3c, !PT ;  /* 0x0000000706027c12 */ /* 0x000fe4000f8e3cff */
[----:B------:R-:W-:Y:S05]  /*3d60*/  @P2 BRA `(.L_x_10198) ;  /* 0x0000000000342947 */ /* 0x000fea0003800000 */
[----:B------:R-:W-:Y:S05]  /*3d70*/  @!P0 BRA `(.L_x_10199) ;  /* 0x0000000000048947 */ /* 0x000fea0003800000 */
[----:B------:R-:W-:Y:S01]  /*3d80*/  BPT.TRAP 0x1 ;  /* 0x000000040000795c */ /* 0x000fe20000300000 */
.L_x_10199:
[----:B------:R-:W-:Y:S01]  /*3d90*/  UIADD3 UR7, UR6, 0x1, URZ ;  /* 0x0000000106077890 */ /* 0x000fe2000fffe03f */
[----:B------:R-:W-:-:S03]  /*3da0*/  SHF.L.U32 R0, R2, 0x1f, RZ ;  /* 0x0000001f02007819 */ /* 0x000fc600000006ff */
[----:B------:R-:W-:-:S04]  /*3db0*/  UISETP.NE.AND UP0, UPT, UR7, 0x2, UPT ;  /* 0x000000020700788c */ /* 0x000fc8000bf05270 */
[----:B------:R-:W-:-:S04]  /*3dc0*/  USEL UR7, UR7, URZ, UP0 ;  /* 0x0000003f07077287 */ /* 0x000fc80008000000 */
[----:B------:R-:W-:-:S09]  /*3dd0*/  ULEA UR7, UR7, UR40, 0x3 ;  /* 0x0000002807077291 */ /* 0x000fd2000f8e183f */
[----:B------:R0:W2:Y:S01]  /*3de0*/  SYNCS.PHASECHK.TRANS64.TRYWAIT P1, [UR7+0x2d830], R0 ;  /* 0x02d83000ff0075a7 */ /* 0x0000a20008020147 */
[----:B------:R-:W-:Y:S05]  /*3df0*/  @!P0 BRA `(.L_x_10200) ;  /* 0x0000000000048947 */ /* 0x000fea0003800000 */
[----:B------:R-:W-:Y:S01]  /*3e00*/  BPT.TRAP 0x1 ;  /* 0x000000040000795c */ /* 0x000fe20000300000 */
.L_x_10200:
[----:B--2---:R-:W-:Y:S05]  /*3e10*/  @P1 BRA `(.L_x_10198) ;  /* 0x0000000000081947 */ /* 0x004fea0003800000 */
[----:B------:R-:W2:Y:S02]  /*3e20*/  SYNCS.PHASECHK.TRANS64.TRYWAIT P1, [UR7+0x2d830], R0 ;  /* 0x02d83000ff0075a7 */ /* 0x000ea40008020147 */
[----:B--2---:R-:W-:Y:S05]  /*3e30*/  @!P1 BRA `(.L_x_10201) ;  /* 0x000000a800d89947 */ /* 0x004fea0003800000 */
.L_x_10198:
[----:B--2---:R-:W2:Y:S01]  /*3e40*/  S2R R3, SR_TID.X ;  /* 0x0000000000037919 */ /* 0x004ea20000002100 */
[----:B------:R-:W-:Y:S01]  /*3e50*/  UIADD3 UR38, UR6, 0x1, URZ ;  /* 0x0000000106267890 */ /* 0x000fe2000fffe03f */
[----:B------:R-:W-:Y:S01]  /*3e60*/  UMOV UR32, UR4 ;  /* 0x0000000400207c82 */ /* 0x000fe20008000000 */
[----:B------:R-:W-:Y:S02]  /*3e70*/  UMOV UR33, UR5 ;  /* 0x0000000500217c82 */ /* 0x000fe40008000000 */
[----:B------:R-:W-:Y:S01]  /*3e80*/  UISETP.NE.AND UP0, UPT, UR38, 0x2, UPT ;  /* 0x000000022600788c */ /* 0x000fe2000bf05270 */
[----:B------:R-:W-:Y:S01]  /*3e90*/  UMOV UR35, 0x80000020 ;  /* 0x8000002000237882 */ /* 0x000fe20000000000 */
[----:B------:R-:W-:Y:S02]  /*3ea0*/  UMOV UR11, 0x80000020 ;  /* 0x80000020000b7882 */ /* 0x000fe40000000000 */
[----:B------:R-:W-:Y:S01]  /*3eb0*/  USEL UR38, UR38, URZ, UP0 ;  /* 0x0000003f26267287 */ /* 0x000fe20008000000 */
[----:B------:R-:W-:Y:S01]  /*3ec0*/  UMOV UR15, 0x80000020 ;  /* 0x80000020000f7882 */ /* 0x000fe20000000000 */
[----:B------:R-:W-:-:S02]  /*3ed0*/  UMOV UR19, 0x80000020 ;  /* 0x8000002000137882 */ /* 0x000fc40000000000 */
[----:B------:R-:W-:Y:S01]  /*3ee0*/  UIMAD UR34, UR38, 0x600, UR28 ;  /* 0x00000600262278a4 */ /* 0x000fe2000f8e021c */
[----:B------:R-:W-:Y:S01]  /*3ef0*/  UMOV UR23, 0x80000020 ;  /* 0x8000002000177882 */ /* 0x000fe20000000000 */
[----:B------:R-:W-:Y:S02]  /*3f00*/  UMOV UR27, 0x80000020 ;  /* 0x80000020001b7882 */ /* 0x000fe40000000000 */
[----:B------:R-:W-:Y:S02]  /*3f10*/  UIADD3 UR10, UR34, 0x2, URZ ;  /* 0x00000002220a7890 */ /* 0x000fe4000fffe03f */
[----:B------:R-:W-:Y:S02]  /*3f20*/  UIADD3 UR14, UR34, 0x200, URZ ;  /* 0x00000200220e7890 */ /* 0x000fe4000fffe03f */
[----:B------:R-:W-:Y:S02]  /*3f30*/  UIADD3 UR18, UR34, 0x202, URZ ;  /* 0x0000020222127890 */ /* 0x000fe4000fffe03f */
[----:B------:R-:W-:-:S02]  /*3f40*/  UIADD3 UR22, UR34, 0x400, URZ ;  /* 0x0000040022167890 */ /* 0x000fc4000fffe03f */
[----:B------:R-:W-:Y:S01]  /*3f50*/  UIADD3 UR26, UR34, 0x402, URZ ;  /* 0x00000402221a7890 */ /* 0x000fe2000fffe03f */
[----:B--2---:R-:W-:-:S05]  /*3f60*/  SHF.R.U32.HI R3, RZ, 0x7, R3 ;  /* 0x00000007ff037819 */ /* 0x004fca0000011603 */
[----:B0-----:R-:W-:-:S05]  /*3f70*/  VIADD R0, R3, 0x8 ;  /* 0x0000000803007836 */ /* 0x001fca0000000000 */
[----:B------:R0:W-:Y:S06]  /*3f80*/  BAR.SYNC.DEFER_BLOCKING R0, 0x100 ;  /* 0x000400000000751d */ /* 0x0001ec0000010000 */
        /* <DEDUP_REMOVED lines=21> */
.L_x_10203:
[----:B------:R-:W-:Y:S01]  /*40e0*/  ULEA UR7, UR6, UR40, 0x3 ;  /* 0x0000002806077291 */ /* 0x000fe2000f8e183f */
[----:B------:R-:W-:-:S08]  /*40f0*/  SHF.L.U32 R0, R6, 0x1f, RZ ;  /* 0x0000001f06007819 */ /* 0x000fd000000006ff */
[----:B------:R0:W1:Y:S01]  /*4100*/  SYNCS.PHASECHK.TRANS64.TRYWAIT P1, [UR7+0x2d850], R0 ;  /* 0x02d85000ff0075a7 */ /* 0x0000620008020147 */
[----:B------:R-:W-:Y:S05]  /*4110*/  @!P0 BRA `(.L_x_10204) ;  /* 0x0000000000048947 */ /* 0x000fea0003800000 */
[----:B------:R-:W-:Y:S01]  /*4120*/  BPT.TRAP 0x1 ;  /* 0x000000040000795c */ /* 0x000fe20000300000 */
.L_x_10204:
[----:B-1----:R-:W-:Y:S05]  /*4130*/  @P1 BRA `(.L_x_10202) ;  /* 0x0000000000081947 */ /* 0x002fea0003800000 */
[----:B------:R-:W1:Y:S02]  /*4140*/  SYNCS.PHASECHK.TRANS64.TRYWAIT P1, [UR7+0x2d850], R0 ;  /* 0x02d85000ff0075a7 */ /* 0x000e640008020147 */
[----:B-1----:R-:W-:Y:S05]  /*4150*/  @!P1 BRA `(.L_x_10205) ;  /* 0x000000a800289947 */ /* 0x002fea0003800000 */
.L_x_10202:
[----:B------:R-:W-:Y:S01]  /*4160*/  UIADD3 UR7, UR40, 0x400, URZ ;  /* 0x0000040028077890 */ /* 0x000fe2000fffe03f */
[----:B------:R-:W-:Y:S01]  /*4170*/  WARPGROUP.ARRIVE ;  /* 0x00000000000079c5 */ /* 0x000fe20000000000 */
[----:B------:R-:W-:-:S05]  /*4180*/  ULOP3.LUT UR10, UR39, 0x10000, URZ, 0xfc, !UPT ;  /* 0x00010000270a7892 */ /* 0x000fca000f8efc3f */
[----:B------:R-:W1:Y:S01]  /*4190*/  S2R R4, SR_TID.X ;  /* 0x0000000000047919 */ /* 0x000e620000002100 */
[----:B------:R-:W-:Y:S01]  /*41a0*/  USHF.R.U32.HI UR7, URZ, 0x4, UR7 ;  /* 0x000000043f077899 */ /* 0x000fe20008011607 */
[----:B------:R-:W-:Y:S01]  /*41b0*/  UMOV UR33, 0x40000040 ;  /* 0x4000004000217882 */ /* 0x000fe20000000000 */
[----:B------:R-:W-:Y:S02]  /*41c0*/  UMOV UR35, 0x80000020 ;  /* 0x8000002000237882 */ /* 0x000fe40000000000 */
[----:B------:R-:W-:Y:S01]  /*41d0*/  ULOP3.LUT UR7, UR7, 0x3fff, URZ, 0xc0, !UPT ;  /* 0x00003fff07077892 */ /* 0x000fe2000f8ec03f */
[----:B------:R-:W-:-:S03]  /*41e0*/  UMOV UR32, UR10 ;  /* 0x0000000a00207c82 */ /* 0x000fc60008000000 */
        /* <DEDUP_REMOVED lines=8> */
[----:B-1----:R-:W-:Y:S02]  /*4270*/  SHF.R.U32.HI R3, RZ, 0x7, R4 ;  /* 0x00000007ff037819 */ /* 0x002fe40000011604 */
[----:B------:R-:W-:-:S03]  /*4280*/  ISETP.GE.U32.AND P1, PT, R4, 0x180, PT ;  /* 0x000001800400780c */ /* 0x000fc60003f26070 */
[----:B0-----:R-:W-:-:S05]  /*4290*/  VIADD R0, R3, 0x9 ;  /* 0x0000000903007836 */ /* 0x001fca0000000000 */
[----:B------:R-:W-:Y:S01]  /*42a0*/  SEL R0, R0, 0x9, !P1 ;  /* 0x0000000900007807 */ /* 0x000fe20004800000 */
        /* <DEDUP_REMOVED lines=49> */
.L_x_10206:
[----:B0-----:R-:W-:Y:S01]  /*45c0*/  FMNMX.FTZ R0, R24, R9, !PT ;  /* 0x0000000918007209 */ /* 0x001fe20007810000 */
[----:B------:R-:W-:-:S03]  /*45d0*/  ULEA UR7, UR38, UR40, 0x3 ;  /* 0x0000002826077291 */ /* 0x000fc6000f8e183f */
[----:B------:R-:W-:Y:S01]  /*45e0*/  FMNMX.FTZ R0, R25, R0, !PT ;  /* 0x0000000019007209 */ /* 0x000fe20007810000 */
[----:B------:R-:W-:-:S03]  /*45f0*/  UIADD3 UR7, UR7, 0x2d840, URZ ;  /* 0x0002d84007077890 */ /* 0x000fc6000fffe03f */
[----:B------:R-:W-:Y:S01]  /*4600*/  FMNMX.FTZ R0, R28, R0, !PT ;  /* 0x000000001c007209 */ /* 0x000fe20007810000 */
[----:B------:R-:W-:-:S03]  /*4610*/  UPRMT UR7, UR41, 0x654, UR7 ;  /* 0x0000065429077896 */ /* 0x000fc60008000007 */
        /* <DEDUP_REMOVED lines=71> */
[----:B------:R-:W0:Y:S03]  /*4a90*/  LDC R3, c[0x0][0x988] ;  /* 0x00026200ff037b82 */ /* 0x000e260000000800 */
[----:B------:R-:W-:Y:S01]  /*4aa0*/  FADD.FTZ R10, -R4, R10 ;  /* 0x0000000a040a7221 */ /* 0x000fe20000010100 */
[-C--:B0-----:R-:W-:Y:S01]  /*4ab0*/  FMUL.FTZ R6, R0, R3.reuse ;  /* 0x0000000300067220 */ /* 0x081fe20000410000 */
[-C--:B------:R-:W-:Y:S01]  /*4ac0*/  FMUL.FTZ R12, R4, R3.reuse ;  /* 0x00000003040c7220 */ /* 0x080fe20000410000 */
[-C--:B------:R-:W-:Y:S01]  /*4ad0*/  FMUL.FTZ R9, R9, R3.reuse ;  /* 0x0000000309097220 */ /* 0x080fe20000410000 */
[-C--:B------:R-:W-:Y:S01]  /*4ae0*/  FMUL.FTZ R10, R10, R3.reuse ;  /* 0x000000030a0a7220 */ /* 0x080fe20000410000 */
[-C--:B------:R-:W-:Y:S01]  /*4af0*/  FFMA.FTZ R24, R24, R3.reuse, -R6 ;  /* 0x0000000318187223 */ /* 0x080fe20000010806 */
[-C--:B------:R-:W-:Y:S01]  /*4b00*/  FFMA.FTZ R26, R26, R3.reuse, -R12 ;  /* 0x000000031a1a7223 */ /* 0x080fe2000001080c */
[-C--:B------:R-:W-:Y:S01]  /*4b10*/  FFMA.FTZ R25, R25, R3.reuse, -R6 ;  /* 0x0000000319197223 */ /* 0x080fe20000010806 */
[-C--:B------:R-:W-:Y:S01]  /*4b20*/  FFMA.FTZ R27, R27, R3.reuse, -R12 ;  /* 0x000000031b1b7223 */ /* 0x080fe2000001080c */
        /* <DEDUP_REMOVED lines=35> */
[-CC-:B------:R-:W-:Y:S01]  /*4d60*/  FFMA.FTZ R30, R30, R3.reuse, -R12.reuse ;  /* 0x000000031e1e7223 */ /* 0x180fe2000001080c */
[-CC-:B------:R-:W-:Y:S01]  /*4d70*/  FFMA.FTZ R31, R31, R3.reuse, -R12.reuse ;  /* 0x000000031f1f7223 */ /* 0x180fe2000001080c */
[-CC-:B------:R-:W-:Y:S01]  /*4d80*/  FFMA.FTZ R34, R34, R3.reuse, -R12.reuse ;  /* 0x0000000322227223 */ /* 0x180fe2000001080c */
[----:B------:R-:W-:Y:S01]  /*4d90*/  FFMA.FTZ R35, R35, R3, -R12 ;  /* 0x0000000323237223 */ /* 0x000fe2000001080c */
[----:B0-----:R-:W-:Y:S01]  /*4da0*/  FFMA.FTZ R7, R9, R7, R24 ;  /* 0x0000000709077223 */ /* 0x001fe20000010018 */
[-C--:B------:R-:W-:Y:S01]  /*4db0*/  FFMA.FTZ R38, R38, R3.reuse, -R12 ;  /* 0x0000000326267223 */ /* 0x080fe2000001080c */
[----:B-1----:R-:W-:Y:S01]  /*4dc0*/  FFMA.FTZ R8, R10, R8, R26 ;  /* 0x000000080a087223 */ /* 0x002fe2000001001a */
        /* <DEDUP_REMOVED lines=9> */
[----:B--2---:R-:W-:Y:S01]  /*4e60*/  FADD.FTZ R7, R25, R7 ;  /* 0x0000000719077221 */ /* 0x004fe20000010000 */
        /* <DEDUP_REMOVED lines=9> */
[-CC-:B------:R-:W-:Y:S01]  /*4f00*/  FFMA.FTZ R67, R67, R3.reuse, -R12.reuse ;  /* 0x0000000343437223 */ /* 0x180fe2000001080c */
[-CC-:B------:R-:W-:Y:S01]  /*4f10*/  FFMA.FTZ R70, R70, R3.reuse, -R12.reuse ;  /* 0x0000000346467223 */ /* 0x180fe2000001080c */
[-CC-:B------:R-:W-:Y:S01]  /*4f20*/  FFMA.FTZ R71, R71, R3.reuse, -R12.reuse ;  /* 0x0000000347477223 */ /* 0x180fe2000001080c */
[-CC-:B------:R-:W-:Y:S01]  /*4f30*/  FFMA.FTZ R74, R74, R3.reuse, -R12.reuse ;  /* 0x000000034a4a7223 */ /* 0x180fe2000001080c */
[-CC-:B------:R-:W-:Y:S01]  /*4f40*/  FFMA.FTZ R75, R75, R3.reuse, -R12.reuse ;  /* 0x000000034b4b7223 */ /* 0x180fe2000001080c */
[----:B------:R-:W0:Y:S01]  /*4f50*/  MUFU.EX2 R29, R29 ;  /* 0x0000001d001d7308 */ /* 0x000e220000000800 */
[----:B-1----:R-:W-:Y:S01]  /*4f60*/  FADD.FTZ R7, R28, R7 ;  /* 0x000000071c077221 */ /* 0x002fe20000010000 */
[-CC-:B------:R-:W-:Y:S01]  /*4f70*/  FFMA.FTZ R78, R78, R3.reuse, -R12.reuse ;  /* 0x000000034e4e7223 */ /* 0x180fe2000001080c */
[-CC-:B------:R-:W-:Y:S01]  /*4f80*/  FFMA.FTZ R79, R79, R3.reuse, -R12.reuse ;  /* 0x000000034f4f7223 */ /* 0x180fe2000001080c */
[-CC-:B------:R-:W-:Y:S01]  /*4f90*/  FFMA.FTZ R82, R82, R3.reuse, -R12.reuse ;  /* 0x0000000352527223 */ /* 0x180fe2000001080c */
[-CC-:B------:R-:W-:Y:S01]  /*4fa0*/  FFMA.FTZ R83, R83, R3.reuse, -R12.reuse ;  /* 0x0000000353537223 */ /* 0x180fe2000001080c */
[-CC-:B------:R-:W-:Y:S01]  /*4fb0*/  FFMA.FTZ R86, R86, R3.reuse, -R12.reuse ;  /* 0x0000000356567223 */ /* 0x180fe2000001080c */
[----:B------:R-:W-:Y:S01]  /*4fc0*/  FFMA.FTZ R12, R87, R3, -R12 ;  /* 0x00000003570c7223 */ /* 0x000fe2000001080c */
        /* <DEDUP_REMOVED lines=118> */
.L_x_10207:
[----:B------:R-:W-:Y:S01]  /*5730*/  ULEA UR6, UR6, UR40, 0x3 ;  /* 0x0000002806067291 */ /* 0x000fe2000f8e183f */
[----:B------:R-:W-:Y:S01]  /*5740*/  F2FP.F16.F32.PACK_AB R24, R25, R24 ;  /* 0x000000181918723e */ /* 0x000fe200000000ff */
[-C--:B------:R-:W-:Y:S01]  /*5750*/  FMUL.FTZ R88, R88, R9.reuse ;  /* 0x0000000958587220 */ /* 0x080fe20000410000 */
[----:B------:R-:W-:Y:S01]  /*5760*/  F2FP.F16.F32.PACK_AB R25, R85, R26 ;  /* 0x0000001a5519723e */ /* 0x000fe200000000ff */
[----:B------:R-:W-:Y:S01]  /*5770*/  UIADD3 UR6, UR6, 0x2d860, URZ ;  /* 0x0002d86006067890 */ /* 0x000fe2000fffe03f */
[----:B------:R-:W-:Y:S01]  /*5780*/  F2FP.F16.F32.PACK_AB R32, R33, R32 ;  /* 0x000000202120723e */ /* 0x000fe200000000ff */
[----:B------:R-:W-:Y:S01]  /*5790*/  FMUL.FTZ R89, R89, R9 ;  /* 0x0000000959597220 */ /* 0x000fe20000410000 */
        /* <DEDUP_REMOVED lines=11> */
[----:B------:R-:W-:Y:S01]  /*5850*/  SYNCS.ARRIVE.TRANS64.RED.A1T0 RZ, [UR6], RZ ;  /* 0x000000ffffff79a7 */ /* 0x000fe20008100406 */
[----:B------:R-:W-:Y:S01]  /*5860*/  F2FP.F16.F32.PACK_AB R41, R20, R42 ;  /* 0x0000002a1429723e */ /* 0x000fe200000000ff */
[----:B------:R0:W-:Y:S01]  /*5870*/  STSM.16.M88.4 [R16+0x21800], R24 ;  /* 0x0218001810007844 */ /* 0x0001e20000000200 */
[----:B------:R-:W-:Y:S01]  /*5880*/  F2FP.F16.F32.PACK_AB R48, R49, R48 ;  /* 0x000000303130723e */ /* 0x000fe200000000ff */
[----:B------:R-:W-:Y:S01]  /*5890*/  UMOV UR6, UR38 ;  /* 0x0000002600067c82 */ /* 0x000fe20008000000 */
[----:B------:R-:W-:Y:S01]  /*58a0*/  F2FP.F16.F32.PACK_AB R42, R45, R44 ;  /* 0x0000002c2d2a723e */ /* 0x000fe200000000ff */
[----:B------:R0:W-:Y:S01]  /*58b0*/  STSM.16.M88.4 [R23], R32 ;  /* 0x0000002017007844 */ /* 0x0001e20000000200 */
[----:B------:R-:W-:Y:S01]  /*58c0*/  F2FP.F16.F32.PACK_AB R43, R47, R43 ;  /* 0x0000002b2f2b723e */ /* 0x000fe200000000ff */
[-C--:B------:R-:W-:Y:S01]  /*58d0*/  FMUL.FTZ R100, R100, R9.reuse ;  /* 0x0000000964647220 */ /* 0x080fe20000410000 */
[----:B------:R-:W-:Y:S01]  /*58e0*/  F2FP.F16.F32.PACK_AB R49, R15, R50 ;  /* 0x000000320f31723e */ /* 0x000fe200000000ff */
[-C--:B------:R-:W-:Y:S01]  /*58f0*/  FMUL.FTZ R101, R101, R9.reuse ;  /* 0x0000000965657220 */ /* 0x080fe20000410000 */
[----:B------:R-:W-:Y:S01]  /*5900*/  F2FP.F16.F32.PACK_AB R56, R57, R56 ;  /* 0x000000383938723e */ /* 0x000fe200000000ff */
[----:B------:R0:W-:Y:S01]  /*5910*/  STSM.16.M88.4 [R18], R40 ;  /* 0x0000002812007844 */ /* 0x0001e20000000200 */
[----:B------:R-:W-:Y:S01]  /*5920*/  F2FP.F16.F32.PACK_AB R50, R53, R52 ;  /* 0x000000343532723e */ /* 0x000fe200000000ff */
[----:B------:R-:W-:Y:S01]  /*5930*/  FMUL.FTZ R104, R104, R9 ;  /* 0x0000000968687220 */ /* 0x000fe20000410000 */
        /* <DEDUP_REMOVED lines=31> */
[-C--:B------:R-:W-:Y:S01]  /*5b30*/  FMUL.FTZ R128, R128, R9.reuse ;  /* 0x0000000980807220 */ /* 0x080fe20000410000 */
[----:B------:R-:W-:Y:S01]  /*5b40*/  ISETP.GT.AND P1, PT, R5, R22, PT ;  /* 0x000000160500720c */ /* 0x000fe20003f24270 */
[-C--:B------:R-:W-:Y:S01]  /*5b50*/  FMUL.FTZ R129, R129, R9.reuse ;  /* 0x0000000981817220 */ /* 0x080fe20000410000 */
[-C--:B------:R-:W-:Y:S01]  /*5b60*/  FMUL.FTZ R132, R132, R9.reuse ;  /* 0x0000000984847220 */ /* 0x080fe20000410000 */
[----:B------:R0:W-:Y:S01]  /*5b70*/  STSM.16.M88.4 [R17+0x6000], R80 ;  /* 0x0060005011007844 */ /* 0x0001e20000000200 */
[----:B------:R-:W-:Y:S01]  /*5b80*/  FMUL.FTZ R133, R133, R9 ;  /* 0x0000000985857220 */ /* 0x000fe20000410000 */
[-C--:B------:R-:W-:Y:S01]  /*5b90*/  FMUL.FTZ R90, R90, R10.reuse ;  /* 0x0000000a5a5a7220 */ /* 0x080fe20000410000 */
[-C--:B------:R-:W-:Y:S01]  /*5ba0*/  FMUL.FTZ R91, R91, R10.reuse ;  /* 0x0000000a5b5b7220 */ /* 0x080fe20000410000 */
[----:B------:R-:W-:Y:S01]  /*5bb0*/  @!PT LDS RZ, [RZ] ;  /* 0x00000000fffff984 */ /* 0x000fe20000000800 */
[----:B------:R-:W-:Y:S01]  /*5bc0*/  @!PT LDS RZ, [RZ] ;  /* 0x00000000fffff984 */ /* 0x000fe20000000800 */
[----:B------:R-:W-:Y:S01]  /*5bd0*/  @!PT LDS RZ, [RZ] ;  /* 0x00000000fffff984 */ /* 0x000fe20000000800 */
[----:B------:R-:W-:Y:S01]  /*5be0*/  @!PT LDS RZ, [RZ] ;  /* 0x00000000fffff984 */ /* 0x000fe20000000800 */
[----:B------:R1:W-:Y:S06]  /*5bf0*/  MEMBAR.ALL.CTA ;  /* 0x0000000000007992 */ /* 0x0003ec0000008000 */
[----:B-1----:R-:W1:Y:S01]  /*5c00*/  FENCE.VIEW.ASYNC.S ;  /* 0x00000000000073c6 */ /* 0x002e620000000000 */
        /* <DEDUP_REMOVED lines=22> */
[----:B------:R-:W-:Y:S01]  /*5d70*/  IADD3 R5, R5, -0x1, RZ ;  /* 0xffffffff05057810 */ /* 0x000fe20007ffe0ff */
[----:B------:R-:W-:-:S02]  /*5d80*/  IMAD.MOV.U32 R10, RZ, RZ, R4 ;  /* 0x000000ffff0a7224 */ /* 0x000fc400078e0004 */
[----:B------:R-:W-:Y:S02]  /*5d90*/  IMAD.MOV.U32 R9, RZ, RZ, R0 ;  /* 0x000000ffff097224 */ /* 0x000fe400078e0000 */
[----:B------:R-:W-:Y:S01]  /*5da0*/  IMAD.MOV.U32 R6, RZ, RZ, R2 ;  /* 0x000000ffff067224 */ /* 0x000fe200078e0002 */
[----:B-1----:R-:W-:Y:S01]  /*5db0*/  NOP ;  /* 0x0000000000007918 */ /* 0x002fe20000000000 */
[----:B0-----:R-:W-:Y:S05]  /*5dc0*/  @P1 BRA `(.L_x_10208) ;  /* 0xffffffdc00d41947 */ /* 0x001fea000383ffff */
.L_x_10197:
[----:B------:R-:W-:Y:S06]  /*5dd0*/  BAR.ARV 0x8, 0x200 ;  /* 0x0208000000007b1d */ /* 0x000fec0000002000 */
[----:B------:R-:W-:Y:S05]  /*5de0*/  @!P0 BRA `(.L_x_10209) ;  /* 0x0000000000048947 */ /* 0x000fea0003800000 */
[----:B------:R-:W-:Y:S01]  /*5df0*/  BPT.TRAP 0x1 ;  /* 0x000000040000795c */ /* 0x000fe20000300000 */
.L_x_10209:
[----:B------:R-:W-:Y:S01]  /*5e00*/  ULEA UR4, UR38, UR40, 0x3 ;  /* 0x0000002826047291 */ /* 0x000fe2000f8e183f */
[----:B------:R-:W-:-:S08]  /*5e10*/  SHF.L.U32 R5, R2, 0x1f, RZ ;  /* 0x0000001f02057819 */ /* 0x000fd000000006ff */
[----:B------:R0:W2:Y:S01]  /*5e20*/  SYNCS.PHASECHK.TRANS64.TRYWAIT P1, [UR4+0x2d850], R5 ;  /* 0x02d85005ff0075a7 */ /* 0x0000a20008020144 */
[----:B------:R-:W-:Y:S05]  /*5e30*/  @!P0 BRA `(.L_x_10210) ;  /* 0x0000000000048947 */ /* 0x000fea0003800000 */
[----:B------:R-:W-:Y:S01]  /*5e40*/  BPT.TRAP 0x1 ;  /* 0x000000040000795c */ /* 0x000fe20000300000 */
.L_x_10210:
[----:B--2---:R-:W-:Y:S05]  /*5e50*/  @P1 BRA `(.L_x_10211) ;  /* 0x0000000000081947 */ /* 0x004fea0003800000 */
[----:B------:R-:W2:Y:S02]  /*5e60*/  SYNCS.PHASECHK.TRANS64.TRYWAIT P1, [UR4+0x2d850], R5 ;  /* 0x02d85005ff0075a7 */ /* 0x000ea40008020144 */
[----:B--2---:R-:W-:Y:S05]  /*5e70*/  @!P1 BRA `(.L_x_10212) ;  /* 0x0000008800f89947 */ /* 0x004fea0003800000 */
.L_x_10211:
[----:B------:R-:W-:Y:S01]  /*5e80*/  UIADD3 UR40, UR40, 0x400, URZ ;  /* 0x0000040028287890 */ /* 0x000fe2000fffe03f */
[----:B------:R-:W-:Y:S01]  /*5e90*/  WARPGROUP.ARRIVE ;  /* 0x00000000000079c5 */ /* 0x000fe20000000000 */
[----:B------:R-:W-:Y:S01]  /*5ea0*/  ULOP3.LUT UR39, UR39, 0x10000, URZ, 0xfc, !UPT ;  /* 0x0001000027277892 */ /* 0x000fe2000f8efc3f */
[----:B--2---:R-:W2:Y:S01]  /*5eb0*/  SHFL.BFLY PT, R6, R7, 0x2, 0x1f ;  /* 0x0c401f0007067f89 */ /* 0x004ea200000e0000 */
[----:B------:R-:W-:Y:S01]  /*5ec0*/  USHF.R.U32.HI UR40, URZ, 0x4, UR40 ;  /* 0x000000043f287899 */ /* 0x000fe20008011628 */
[----:B------:R-:W-:Y:S01]  /*5ed0*/  IMAD.MOV.U32 R55, RZ, RZ, RZ ;  /* 0x000000ffff377224 */ /* 0x000fe200078e00ff */
[----:B------:R-:W-:Y:S01]  /*5ee0*/  UMOV UR9, 0x40000040 ;  /* 0x4000004000097882 */ /* 0x000fe20000000000 */
[----:B------:R-:W-:Y:S01]  /*5ef0*/  UMOV UR11, 0x80000020 ;  /* 0x80000020000b7882 */ /* 0x000fe20000000000 */
[----:B------:R-:W-:Y:S01]  /*5f00*/  ULOP3.LUT UR40, UR40, 0x3fff, URZ, 0xc0, !UPT ;  /* 0x00003fff28287892 */ /* 0x000fe2000f8ec03f */
[----:B0-----:R-:W0:Y:S01]  /*5f10*/  SHFL.BFLY PT, R5, R8, 0x2, 0x1f ;  /* 0x0c401f0008057f89 */ /* 0x001e2200000e0000 */
[----:B------:R-:W-:Y:S01]  /*5f20*/  UMOV UR8, UR39 ;  /* 0x0000002700087c82 */ /* 0x000fe20008000000 */
[----:B------:R-:W-:Y:S01]  /*5f30*/  IMAD.MOV.U32 R20, RZ, RZ, -0x800000 ;  /* 0xff800000ff147424 */ /* 0x000fe200078e00ff */
[----:B------:R-:W-:Y:S01]  /*5f40*/  ULOP3.LUT UR5, UR40, 0x2000000, URZ, 0xfc, !UPT ;  /* 0x0200000028057892 */ /* 0x000fe2000f8efc3f */
[----:B------:R-:W-:-:S03]  /*5f50*/  IMAD.MOV.U32 R21, RZ, RZ, -0x800000 ;  /* 0xff800000ff157424 */ /* 0x000fc600078e00ff */
[----:B------:R-:W-:-:S07]  /*5f60*/  UIMAD UR5, UR38, 0x600, UR5 ;  /* 0x00000600260578a4 */ /* 0x000fce000f8e0205 */
[----:B------:R-:W-:Y:S02]  /*5f70*/  UMOV UR10, UR5 ;  /* 0x00000005000a7c82 */ /* 0x000fe40008000000 */
[----:B------:R-:W-:Y:S01]  /*5f80*/  HGMMA.64x96x16.F32 R88, gdesc[UR8].tnspB, R88, gsb0 ;  /* 0x41600000085879f0 */ /* 0x000fe20008000858 */
[----:B------:R-:W-:Y:S01]  /*5f90*/  UIADD3 UR8, UR39, 0x2, URZ ;  /* 0x0000000227087890 */ /* 0x000fe2000fffe03f */
[----:B--2---:R-:W-:Y:S01]  /*5fa0*/  FADD.FTZ R6, R6, R7 ;  /* 0x0000000706067221 */ /* 0x004fe20000010000 */
[----:B------:R-:W-:Y:S01]  /*5fb0*/  UIADD3 UR10, UR5, 0x40, URZ ;  /* 0x00000040050a7890 */ /* 0x000fe2000fffe03f */
[----:B------:R-:W-:Y:S01]  /*5fc0*/  UMOV UR9, 0x40000040 ;  /* 0x4000004000097882 */ /* 0x000fe20000000000 */
[----:B------:R-:W-:Y:S01]  /*5fd0*/  UMOV UR11, 0x80000020 ;  /* 0x80000020000b7882 */ /* 0x000fe20000000000 */
[----:B0-----:R-:W-:Y:S02]  /*5fe0*/  FADD.FTZ R9, R5, R8 ;  /* 0x0000000805097221 */ /* 0x001fe40000010000 */
[----:B------:R-:W0:Y:S04]  /*5ff0*/  SHFL.BFLY PT, R5, R6, 0x1, 0x1f ;  /* 0x0c201f0006057f89 */ /* 0x000e2800000e0000 */
[----:B------:R-:W1:Y:S01]  /*6000*/  SHFL.BFLY PT, R10, R9, 0x1, 0x1f ;  /* 0x0c201f00090a7f89 */ /* 0x000e6200000e0000 */
[----:B0-----:R-:W-:Y:S01]  /*6010*/  FADD.FTZ R11, R6, R5 ;  /* 0x00000005060b7221 */ /* 0x001fe20000010000 */
[----:B------:R-:W-:-:S02]  /*6020*/  IMAD.MOV.U32 R5, RZ, RZ, RZ ;  /* 0x000000ffff057224 */ /* 0x000fc400078e00ff */
        /* <DEDUP_REMOVED lines=59> */
[----:B0-23--:R-:W-:Y:S05]  /*63e0*/  @!P0 BRA `(.L_x_10213) ;  /* 0x0000000000048947 */ /* 0x00dfea0003800000 */
[----:B------:R-:W-:Y:S01]  /*63f0*/  BPT.TRAP 0x1 ;  /* 0x000000040000795c */ /* 0x000fe20000300000 */
.L_x_10213:
[----:B------:R-:W2:Y:S01]  /*6400*/  LDL.LU R0, [R1+0x8] ;  /* 0x0000080001007983 */ /* 0x000ea20000300800 */
        /* <DEDUP_REMOVED lines=55> */
[----:B------:R-:W-:Y:S01]  /*6780*/  LOP3.LUT R2, R2, UR4, RZ, 0x3c, !PT ;  /* 0x0000000402027c12 */ /* 0x000fe2000f8e3cff */
[----:B------:R-:W-:Y:S01]  /*6790*/  USEL UR38, UR38, URZ, UP0 ;  /* 0x0000003f26267287 */ /* 0x000fe20008000000 */
[----:B--2---:R-:W-:-:S05]  /*67a0*/  VIADD R0, R0, 0x1 ;  /* 0x0000000100007836 */ /* 0x004fca0000000000 */
[----:B------:R0:W-:Y:S06]  /*67b0*/  STL [R1+0x8], R0 ;  /* 0x0000080001007387 */ /* 0x0001ec0000100800 */
.L_x_10189:
[----:B------:R-:W1:Y:S08]  /*67c0*/  S2UR UR41, SR_CgaCtaId ;  /* 0x00000000002979c3 */ /* 0x000e700000008800 */
[----:B------:R-:W-:Y:S06]  /*67d0*/  BAR.SYNC.DEFER_BLOCKING 0x5, 0x200 ;  /* 0x0148000000007b1d */ /* 0x000fec0000010000 */
[----:B------:R-:W-:Y:S01]  /*67e0*/  UMOV UR40, 0x400 ;  /* 0x0000040000287882 */ /* 0x000fe20000000000 */
[----:B------:R-:W-:Y:S01]  /*67f0*/  BSSY B0, `(.L_x_10214) ;  /* 0x0000278000007945 */ /* 0x000fe20003800000 */
[----:B-1----:R-:W-:-:S09]  /*6800*/  ULEA UR40, UR41, UR40, 0x18 ;  /* 0x0000002829287291 */ /* 0x002fd2000f8ec03f */
[----:B------:R-:W1:Y:S01]  /*6810*/  LDS.128 R4, [UR40+0x2d8d0] ;  /* 0x02d8d028ff047984 */ /* 0x000e620008000c00 */
[----:B------:R-:W-:Y:S06]  /*6820*/  BAR.ARV 0x4, 0x200 ;  /* 0x0108000000007b1d */ /* 0x000fec0000002000 */
[----:B------:R-:W-:Y:S05]  /*6830*/  @P0 BRA `(.L_x_10215) ;  /* 0x0000001c00300947 */ /* 0x000fea0003800000 */
[----:B0-----:R-:W3:Y:S01]  /*6840*/  LDL R0, [R1+0x44] ;  /* 0x0000440001007983 */ /* 0x001ee20000100800 */
[----:B------:R-:W0:Y:S03]  /*6850*/  S2UR UR6, SR_SWINHI ;  /* 0x00000000000679c3 */ /* 0x000e260000002f00 */
[----:B------:R-:W2:Y:S01]  /*6860*/  LDL R85, [R1+0x40] ;  /* 0x0000400001557983 */ /* 0x000ea20000100800 */
[----:B------:R-:W-:Y:S01]  /*6870*/  UMOV UR4, UR40 ;  /* 0x0000002800047c82 */ /* 0x000fe20008000000 */
[----:B0-----:R-:W-:Y:S01]  /*6880*/  UMOV UR5, UR6 ;  /* 0x0000000600057c82 */ /* 0x001fe20008000000 */
[----:B------:R-:W-:Y:S02]  /*6890*/  IMAD.U32 R78, RZ, RZ, UR4 ;  /* 0x00000004ff4e7e24 */ /* 0x000fe4000f8e00ff */
[----:B------:R-:W-:Y:S01]  /*68a0*/  IMAD.U32 R79, RZ, RZ, UR5 ;  /* 0x00000005ff4f7e24 */ /* 0x000fe2000f8e00ff */
[----:B------:R-:W-:Y:S01]  /*68b0*/  F2FP.F16.F32.PACK_AB R30, R43, R42 ;  /* 0x0000002a2b1e723e */ /* 0x000fe200000000ff */
[C---:B------:R-:W-:Y:S01]  /*68c0*/  IMAD.SHL.U32 R83, R137.reuse, 0x4, RZ ;  /* 0x0000000489537824 */ /* 0x040fe200078e00ff */
[----:B------:R-:W-:Y:S01]  /*68d0*/  SHF.L.U64.HI R84, R137, 0x2, R143 ;  /* 0x0000000289547819 */ /* 0x000fe2000001028f */
[----:B------:R-:W-:Y:S01]  /*68e0*/  ULDC.64 UR4, c[0x0][0xc08] ;  /* 0x0003020000047ab9 */ /* 0x000fe20000000a00 */
[----:B------:R-:W-:Y:S01]  /*68f0*/  BAR.SYNC.DEFER_BLOCKING 0x1, 0x180 ;  /* 0x0046000000007b1d */ /* 0x000fe20000010000 */
[----:B---3--:R-:W-:-:S03]  /*6900*/  IMAD.WIDE R8, R0, 0x2, R78 ;  /* 0x0000000200087825 */ /* 0x008fc600078e024e */
[C---:B------:R-:W-:Y:S02]  /*6910*/  IADD3 R11, P1, R8.reuse, 0x6000, RZ ;  /* 0x00006000080b7810 */ /* 0x040fe40007f3e0ff */
[C---:B------:R-:W-:Y:S02]  /*6920*/  LOP3.LUT R3, R8.reuse, 0x180, RZ, 0xc0, !PT ;  /* 0x0000018008037812 */ /* 0x040fe400078ec0ff */
[----:B------:R-:W-:Y:S02]  /*6930*/  IADD3 R10, P0, R8, 0x6020, RZ ;  /* 0x00006020080a7810 */ /* 0x000fe40007f1e0ff */
[----:B------:R-:W-:Y:S02]  /*6940*/  LOP3.LUT R0, R11, 0x180, RZ, 0xc0, !PT ;  /* 0x000001800b007812 */ /* 0x000fe400078ec0ff */
[----:B------:R-:W-:Y:S02]  /*6950*/  SHF.R.U64 R3, R3, 0x3, RZ ;  /* 0x0000000303037819 */ /* 0x000fe400000012ff */
[----:B-1----:R-:W-:-:S02]  /*6960*/  LOP3.LUT R4, R10, 0x180, RZ, 0xc0, !PT ;  /* 0x000001800a047812 */ /* 0x002fc400078ec0ff */
[----:B------:R-:W-:Y:S02]  /*6970*/  IADD3 R81, P2, R8, 0x3020, RZ ;  /* 0x0000302008517810 */ /* 0x000fe40007f5e0ff */
[----:B------:R-:W-:Y:S02]  /*6980*/  SHF.R.U64 R0, R0, 0x3, RZ ;  /* 0x0000000300007819 */ /* 0x000fe400000012ff */
[C---:B------:R-:W-:Y:S02]  /*6990*/  IADD3 R22, P3, R8.reuse, 0x3000, RZ ;  /* 0x0000300008167810 */ /* 0x040fe40007f7e0ff */
[----:B------:R-:W-:Y:S02]  /*69a0*/  IADD3 R31, P4, R8, 0x20, RZ ;  /* 0x00000020081f7810 */ /* 0x000fe40007f9e0ff */
[----:B------:R-:W-:Y:S02]  /*69b0*/  LOP3.LUT R8, R3, R8, RZ, 0x3c, !PT ;  /* 0x0000000803087212 */ /* 0x000fe400078e3cff */
[----:B------:R-:W-:-:S02]  /*69c0*/  SHF.R.U64 R3, R4, 0x3, RZ ;  /* 0x0000000304037819 */ /* 0x000fc400000012ff */
[----:B------:R-:W-:Y:S02]  /*69d0*/  LOP3.LUT R12, R0, R11, RZ, 0x3c, !PT ;  /* 0x0000000b000c7212 */ /* 0x000fe400078e3cff */
[----:B------:R-:W-:Y:S02]  /*69e0*/  LOP3.LUT R14, R81, 0x180, RZ, 0xc0, !PT ;  /* 0x00000180510e7812 */ /* 0x000fe400078ec0ff */
[----:B------:R-:W-:Y:S02]  /*69f0*/  LOP3.LUT R0, R31, 0x180, RZ, 0xc0, !PT ;  /* 0x000001801f007812 */ /* 0x000fe400078ec0ff */
[----:B------:R-:W-:Y:S02]  /*6a00*/  LOP3.LUT R26, R3, R10, RZ, 0x3c, !PT ;  /* 0x0000000a031a7212 */ /* 0x000fe400078e3cff */
[----:B------:R-:W-:Y:S02]  /*6a10*/  LOP3.LUT R3, R22, 0x180, RZ, 0xc0, !PT ;  /* 0x0000018016037812 */ /* 0x000fe400078ec0ff */
[----:B------:R-:W-:-:S02]  /*6a20*/  SHF.R.U64 R14, R14, 0x3, RZ ;  /* 0x000000030e0e7819 */ /* 0x000fc400000012ff */
[----:B------:R-:W-:Y:S01]  /*6a30*/  SHF.R.U64 R0, R0, 0x3, RZ ;  /* 0x0000000300007819 */ /* 0x000fe200000012ff */
[--C-:B------:R-:W-:Y:S01]  /*6a40*/  IMAD.X R27, RZ, RZ, R9.reuse, P0 ;  /* 0x000000ffff1b7224 */ /* 0x100fe200000e0609 */
[----:B------:R-:W-:Y:S01]  /*6a50*/  SHF.R.U64 R3, R3, 0x3, RZ ;  /* 0x0000000303037819 */ /* 0x000fe200000012ff */
[--C-:B------:R-:W-:Y:S01]  /*6a60*/  IMAD.X R25, RZ, RZ, R9.reuse, P4 ;  /* 0x000000ffff197224 */ /* 0x100fe200020e0609 */
[----:B------:R-:W-:Y:S02]  /*6a70*/  LOP3.LUT R14, R14, R81, RZ, 0x3c, !PT ;  /* 0x000000510e0e7212 */ /* 0x000fe400078e3cff */
[----:B------:R-:W-:Y:S01]  /*6a80*/  LOP3.LUT R24, R0, R31, RZ, 0x3c, !PT ;  /* 0x0000001f00187212 */ /* 0x000fe200078e3cff */
[----:B------:R-:W0:Y:S01]  /*6a90*/  LDC.64 R80, c[0x0][0xc00] ;  /* 0x00030000ff507b82 */ /* 0x000e220000000a00 */
[--C-:B------:R-:W-:Y:S01]  /*6aa0*/  IMAD.X R13, RZ, RZ, R9.reuse, P1 ;  /* 0x000000ffff0d7224 */ /* 0x100fe200008e0609 */
[----:B------:R-:W-:Y:S01]  /*6ab0*/  MOV R4, R8 ;  /* 0x0000000800047202 */ /* 0x000fe20000000f00 */
[--C-:B------:R-:W-:Y:S01]  /*6ac0*/  IMAD.X R15, RZ, RZ, R9.reuse, P2 ;  /* 0x000000ffff0f7224 */ /* 0x100fe200010e0609 */
[----:B------:R-:W-:Y:S01]  /*6ad0*/  F2FP.F16.F32.PACK_AB R8, R33, R32 ;  /* 0x000000202108723e */ /* 0x000fe200000000ff */
[----:B------:R-:W-:Y:S01]  /*6ae0*/  IMAD.X R29, RZ, RZ, R9, P3 ;  /* 0x000000ffff1d7224 */ /* 0x000fe200018e0609 */
[----:B------:R-:W-:-:S02]  /*6af0*/  F2FP.F16.F32.PACK_AB R9, R57, R56 ;  /* 0x000000383909723e */ /* 0x000fc400000000ff */
[----:B------:R-:W-:Y:S02]  /*6b00*/  F2FP.F16.F32.PACK_AB R10, R35, R34 ;  /* 0x00000022230a723e */ /* 0x000fe400000000ff */
[----:B------:R-:W-:Y:S02]  /*6b10*/  F2FP.F16.F32.PACK_AB R11, R59, R58 ;  /* 0x0000003a3b0b723e */ /* 0x000fe400000000ff */
[----:B------:R-:W-:Y:S02]  /*6b20*/  LOP3.LUT R28, R3, R22, RZ, 0x3c, !PT ;  /* 0x00000016031c7212 */ /* 0x000fe400078e3cff */
[----:B------:R-:W-:Y:S02]  /*6b30*/  MOV R3, R26 ;  /* 0x0000001a00037202 */ /* 0x000fe40000000f00 */
[----:B------:R-:W-:Y:S02]  /*6b40*/  MOV R82, R24 ;  /* 0x0000001800527202 */ /* 0x000fe40000000f00 */
[----:B------:R-:W-:-:S02]  /*6b50*/  F2FP.F16.F32.PACK_AB R24, R37, R36 ;  /* 0x000000242518723e */ /* 0x000fc400000000ff */
[----:B------:R-:W-:Y:S02]  /*6b60*/  F2FP.F16.F32.PACK_AB R25, R61, R60 ;  /* 0x0000003c3d19723e */ /* 0x000fe400000000ff */
[----:B------:R-:W-:Y:S02]  /*6b70*/  F2FP.F16.F32.PACK_AB R26, R39, R38 ;  /* 0x00000026271a723e */ /* 0x000fe400000000ff */
[----:B------:R-:W-:Y:S01]  /*6b80*/  F2FP.F16.F32.PACK_AB R27, R63, R62 ;  /* 0x0000003e3f1b723e */ /* 0x000fe200000000ff */
[----:B------:R1:W-:Y:S01]  /*6b90*/  STSM.16.M88.4 [R4], R8 ;  /* 0x0000000804007844 */ /* 0x0003e20000000200 */
[----:B------:R-:W-:Y:S02]  /*6ba0*/  MOV R0, R28 ;  /* 0x0000001c00007202 */ /* 0x000fe40000000f00 */
[----:B------:R-:W-:Y:S02]  /*6bb0*/  F2FP.F16.F32.PACK_AB R28, R41, R40 ;  /* 0x00000028291c723e */ /* 0x000fe400000000ff */
[----:B------:R-:W-:-:S02]  /*6bc0*/  F2FP.F16.F32.PACK_AB R29, R65, R64 ;  /* 0x00000040411d723e */ /* 0x000fc400000000ff */
[----:B------:R-:W-:Y:S01]  /*6bd0*/  F2FP.F16.F32.PACK_AB R31, R67, R66 ;  /* 0x00000042431f723e */ /* 0x000fe200000000ff */
[----:B------:R3:W-:Y:S01]  /*6be0*/  STSM.16.M88.4 [R82], R24 ;  /* 0x0000001852007844 */ /* 0x0007e20000000200 */
[----:B------:R-:W-:Y:S02]  /*6bf0*/  MOV R22, R14 ;  /* 0x0000000e00167202 */ /* 0x000fe40000000f00 */
[----:B------:R-:W-:Y:S02]  /*6c00*/  F2FP.F16.F32.PACK_AB R14, R51, R50 ;  /* 0x00000032330e723e */ /* 0x000fe400000000ff */
[----:B------:R-:W-:Y:S02]  /*6c10*/  F2FP.F16.F32.PACK_AB R15, R75, R74 ;  /* 0x0000004a4b0f723e */ /* 0x000fe400000000ff */
[----:B-1----:R-:W-:Y:S02]  /*6c20*/  MOV R4, R12 ;  /* 0x0000000c00047202 */ /* 0x002fe40000000f00 */
[----:B------:R-:W-:-:S02]  /*6c30*/  F2FP.F16.F32.PACK_AB R8, R45, R44 ;  /* 0x0000002c2d08723e */ /* 0x000fc400000000ff */
[----:B------:R-:W-:Y:S02]  /*6c40*/  F2FP.F16.F32.PACK_AB R9, R69, R68 ;  /* 0x000000444509723e */ /* 0x000fe400000000ff */
[----:B------:R-:W-:Y:S02]  /*6c50*/  F2FP.F16.F32.PACK_AB R10, R47, R46 ;  /* 0x0000002e2f0a723e */ /* 0x000fe400000000ff */
[----:B------:R-:W-:Y:S02]  /*6c60*/  F2FP.F16.F32.PACK_AB R11, R71, R70 ;  /* 0x00000046470b723e */ /* 0x000fe400000000ff */
[----:B------:R-:W-:Y:S02]  /*6c70*/  F2FP.F16.F32.PACK_AB R12, R49, R48 ;  /* 0x00000030310c723e */ /* 0x000fe400000000ff */
[----:B------:R-:W-:Y:S02]  /*6c80*/  F2FP.F16.F32.PACK_AB R13, R73, R72 ;  /* 0x00000048490d723e */ /* 0x000fe400000000ff */
[----:B---3--:R-:W-:-:S02]  /*6c90*/  F2FP.F16.F32.PACK_AB R24, R53, R52 ;  /* 0x000000343518723e */ /* 0x008fc400000000ff */
[----:B------:R-:W-:Y:S02]  /*6ca0*/  F2FP.F16.F32.PACK_AB R25, R77, R76 ;  /* 0x0000004c4d19723e */ /* 0x000fe400000000ff */
[----:B------:R-:W-:Y:S02]  /*6cb0*/  F2FP.F16.F32.PACK_AB R26, R55, R54 ;  /* 0x00000036371a723e */ /* 0x000fe400000000ff */
[----:B------:R-:W-:Y:S01]  /*6cc0*/  F2FP.F16.F32.PACK_AB R27, R135, R134 ;  /* 0x00000086871b723e */ /* 0x000fe200000000ff */
[----:B------:R1:W-:Y:S04]  /*6cd0*/  STSM.16.M88.4 [R0], R28 ;  /* 0x0000001c00007844 */ /* 0x0003e80000000200 */
[----:B------:R3:W-:Y:S04]  /*6ce0*/  STSM.16.M88.4 [R22], R8 ;  /* 0x0000000816007844 */ /* 0x0007e80000000200 */
[----:B------:R-:W-:Y:S04]  /*6cf0*/  STSM.16.M88.4 [R4], R12 ;  /* 0x0000000c04007844 */ /* 0x000fe80000000200 */
[----:B------:R4:W-:Y:S01]  /*6d00*/  STSM.16.M88.4 [R3], R24 ;  /* 0x0000001803007844 */ /* 0x0009e20000000200 */
[----:B0-----:R-:W-:-:S04]  /*6d10*/  ISETP.NE.U32.AND P0, PT, R80, RZ, PT ;  /* 0x000000ff5000720c */ /* 0x001fc80003f05070 */
[----:B------:R-:W-:Y:S01]  /*6d20*/  ISETP.NE.AND.EX P0, PT, R81, RZ, PT, P0 ;  /* 0x000000ff5100720c */ /* 0x000fe20003f05300 */
[----:B------:R-:W-:Y:S01]  /*6d30*/  BAR.SYNC.DEFER_BLOCKING 0x1, 0x180 ;  /* 0x0046000000007b1d */ /* 0x000fe20000010000 */
[----:B-1----:R-:W-:Y:S01]  /*6d40*/  IADD3 R28, P1, R83, R80, RZ ;  /* 0x00000050531c7210 */ /* 0x002fe20007f3e0ff */
[----:B------:R-:W-:-:S04]  /*6d50*/  IMAD.MOV.U32 R0, RZ, RZ, RZ ;  /* 0x000000ffff007224 */ /* 0x000fc800078e00ff */
[----:B------:R-:W-:Y:S02]  /*6d60*/  IMAD.X R29, R84, 0x1, R81, P1 ;  /* 0x00000001541d7824 */ /* 0x000fe400008e0651 */
[----:B---3--:R-:W0:Y:S08]  /*6d70*/  LDC R11, c[0x0][0xad4] ;  /* 0x0002b500ff0b7b82 */ /* 0x008e300000000800 */
[----:B----4-:R-:W1:Y:S08]  /*6d80*/  LDC R3, c[0x0][0xbe8] ;  /* 0x0002fa00ff037b82 */ /* 0x010e700000000800 */
[----:B------:R-:W3:Y:S01]  /*6d90*/  LDC.64 R14, c[0x0][0xba8] ;  /* 0x0002ea00ff0e7b82 */ /* 0x000ee20000000a00 */
[----:B------:R-:W4:Y:S01]  /*6da0*/  @P0 LDG.E R0, desc[UR36][R28.64] ;  /* 0x000000241c000981 */ /* 0x000f22000c1e1900 */
[----:B------:R-:W-:-:S04]  /*6db0*/  ISETP.NE.U32.AND P1, PT, RZ, UR4, PT ;  /* 0x00000004ff007c0c */ /* 0x000fc8000bf25070 */
[----:B------:R-:W-:Y:S01]  /*6dc0*/  ISETP.NE.AND.EX P1, PT, RZ, UR5, PT, P1 ;  /* 0x00000005ff007c0c */ /* 0x000fe2000bf25310 */
[----:B------:R-:W-:-:S12]  /*6dd0*/  IMAD.MOV.U32 R24, RZ, RZ, 0x9b8 ;  /* 0x000009b8ff187424 */ /* 0x000fd800078e00ff */
[----:B------:R-:W-:-:S04]  /*6de0*/  @P1 IADD3 R8, P2, R83, UR4, RZ ;  /* 0x0000000453081c10 */ /* 0x000fc8000ff5e0ff */
[----:B------:R-:W-:Y:S02]  /*6df0*/  @P1 IADD3.X R9, R84, UR5, RZ, P2, !PT ;  /* 0x0000000554091c10 */ /* 0x000fe400097fe4ff */
[----:B------:R-:W-:Y:S01]  /*6e00*/  ISETP.NE.AND P2, PT, R140, RZ, PT ;  /* 0x000000ff8c00720c */ /* 0x000fe20003f45270 */
[----:B------:R-:W-:-:S03]  /*6e10*/  ULDC UR4, c[0x0][0xa88] ;  /* 0x0002a20000047ab9 */ /* 0x000fc60000000800 */
[----:B0-----:R-:W-:Y:S01]  /*6e20*/  SEL R11, R140, R11, P2 ;  /* 0x0000000b8c0b7207 */ /* 0x001fe20001000000 */
[----:B------:R-:W-:-:S03]  /*6e30*/  IMAD.U32 R22, RZ, RZ, UR4 ;  /* 0x00000004ff167e24 */ /* 0x000fc6000f8e00ff */
[----:B------:R-:W-:Y:S02]  /*6e40*/  ISETP.GT.AND P3, PT, R11, 0x1, PT ;  /* 0x000000010b00780c */ /* 0x000fe40003f64270 */
[----:B-1----:R-:W-:Y:S01]  /*6e50*/  ISETP.NE.AND P4, PT, R3, 0x1, PT ;  /* 0x000000010300780c */ /* 0x002fe20003f85270 */
[----:B------:R0:W5:Y:S01]  /*6e60*/  @P1 LDG.E R22, desc[UR36][R8.64] ;  /* 0x0000002408161981 */ /* 0x000162000c1e1900 */
[----:B------:R-:W-:-:S04]  /*6e70*/  SEL R24, R24, 0x978, P3 ;  /* 0x0000097818187807 */ /* 0x000fc80001800000 */
[----:B------:R-:W1:Y:S08]  /*6e80*/  LDC.64 R10, c[0x0][R24+0x218] ;  /* 0x00008600180a7b82 */ /* 0x000e700000000a00 */
[----:B0-----:R-:W0:Y:S01]  /*6e90*/  LDC.64 R8, c[0x0][R24+0x220] ;  /* 0x0000880018087b82 */ /* 0x001e220000000a00 */
[----:B------:R-:W-:-:S07]  /*6ea0*/  ISETP.NE.U32.AND P2, PT, R80, RZ, PT ;  /* 0x000000ff5000720c */ /* 0x000fce0003f45070 */
[----:B------:R-:W4:Y:S01]  /*6eb0*/  @P4 LDC R83, c[0x0][0xbec] ;  /* 0x0002fb00ff534b82 */ /* 0x000f220000000800 */
[----:B------:R-:W-:-:S04]  /*6ec0*/  ISETP.NE.AND.EX P2, PT, R81, RZ, PT, P2 ;  /* 0x000000ff5100720c */ /* 0x000fc80003f45320 */
[----:B------:R-:W-:-:S03]  /*6ed0*/  SEL R137, R137, RZ, !P2 ;  /* 0x000000ff89897207 */ /* 0x000fc60005000000 */
[----:B------:R-:W4:Y:S01]  /*6ee0*/  @P4 LDC R81, c[0x0][0xbf0] ;  /* 0x0002fc00ff514b82 */ /* 0x000f220000000800 */
[----:B------:R-:W-:-:S07]  /*6ef0*/  SEL R143, R143, RZ, !P2 ;  /* 0x000000ff8f8f7207 */ /* 0x000fce0005000000 */
[----:B------:R2:W3:Y:S01]  /*6f00*/  LDC.64 R12, c[0x0][R24+0x228] ;  /* 0x00008a00180c7b82 */ /* 0x0004e20000000a00 */
[----:B0-----:R-:W-:Y:S02]  /*6f10*/  IMAD R4, R9, R137, RZ ;  /* 0x0000008909047224 */ /* 0x001fe400078e02ff */
[----:B-1----:R-:W-:Y:S02]  /*6f20*/  IMAD R31, R11, R139, RZ ;  /* 0x0000008b0b1f7224 */ /* 0x002fe400078e02ff */
[----:B------:R-:W-:Y:S02]  /*6f30*/  IMAD R143, R8, R143, R4 ;  /* 0x0000008f088f7224 */ /* 0x000fe400078e0204 */
[----:B------:R-:W-:Y:S01]  /*6f40*/  IMAD.WIDE.U32 R10, R10, R139, RZ ;  /* 0x0000008b0a0a7225 */ /* 0x000fe200078e00ff */
[----:B--2---:R-:W0:Y:S03]  /*6f50*/  LDC.64 R24, c[0x0][R24+0x210] ;  /* 0x0000840018187b82 */ /* 0x004e260000000a00 */
[----:B------:R-:W-:-:S04]  /*6f60*/  IMAD.WIDE.U32 R8, R8, R137, RZ ;  /* 0x0000008908087225 */ /* 0x000fc800078e00ff */
[----:B------:R-:W-:Y:S01]  /*6f70*/  IMAD R26, R141, 0xc0, R85 ;  /* 0x000000c08d1a7824 */ /* 0x000fe200078e0255 */
[----:B------:R-:W-:Y:S01]  /*6f80*/  SEL R27, R156, RZ, P3 ;  /* 0x000000ff9c1b7207 */ /* 0x000fe20001800000 */
[----:B------:R-:W-:Y:S01]  /*6f90*/  IMAD.IADD R143, R9, 0x1, R143 ;  /* 0x00000001098f7824 */ /* 0x000fe200078e028f */
[----:B---3--:R-:W1:Y:S01]  /*6fa0*/  @!P3 LDC R14, c[0x0][0xb50] ;  /* 0x0002d400ff0ebb82 */ /* 0x008e620000000800 */
[----:B------:R-:W-:Y:S02]  /*6fb0*/  IMAD.MOV.U32 R9, RZ, RZ, R26 ;  /* 0x000000ffff097224 */ /* 0x000fe400078e001a */
[----:B------:R-:W-:Y:S02]  /*6fc0*/  IMAD.IADD R11, R11, 0x1, R31 ;  /* 0x000000010b0b7824 */ /* 0x000fe400078e021f */
[-C--:B------:R-:W-:Y:S02]  /*6fd0*/  IMAD R31, R13, R27.reuse, RZ ;  /* 0x0000001b0d1f7224 */ /* 0x080fe400078e02ff */
[----:B------:R-:W-:Y:S01]  /*6fe0*/  IMAD.WIDE.U32 R12, R12, R27, RZ ;  /* 0x0000001b0c0c7225 */ /* 0x000fe200078e00ff */
[----:B------:R-:W2:Y:S03]  /*6ff0*/  @!P3 LDC R15, c[0x0][0xb54] ;  /* 0x0002d500ff0fbb82 */ /* 0x000ea60000000800 */
[----:B------:R-:W-:Y:S01]  /*7000*/  IMAD.IADD R31, R13, 0x1, R31 ;  /* 0x000000010d1f7824 */ /* 0x000fe200078e021f */
[--C-:B----4-:R-:W-:Y:S01]  /*7010*/  IADD3 R10, P2, P5, R8, R10, R0.reuse ;  /* 0x0000000a080a7210 */ /* 0x110fe20007d5e000 */
        /* <DEDUP_REMOVED lines=9> */
[-C--:B0-----:R-:W-:Y:S01]  /*70b0*/  IMAD R8, R25, R9.reuse, RZ ;  /* 0x0000000919087224 */ /* 0x081fe200078e02ff */
[----:B------:R-:W-:Y:S01]  /*70c0*/  SHF.R.S32.HI R11, RZ, 0x1f, R9 ;  /* 0x0000001fff0b7819 */ /* 0x000fe20000011409 */
[----:B------:R-:W-:-:S04]  /*70d0*/  IMAD.WIDE.U32 R12, R24, R9, R12 ;  /* 0x00000009180c7225 */ /* 0x000fc800078e000c */
[----:B------:R-:W-:Y:S01]  /*70e0*/  IMAD R11, R24, R11, R8 ;  /* 0x0000000b180b7224 */ /* 0x000fe200078e0208 */
[----:B-1----:R-:W-:-:S03]  /*70f0*/  LEA R14, P2, R12, R14, 0x2 ;  /* 0x0000000e0c0e7211 */ /* 0x002fc600078410ff */
[----:B------:R-:W-:-:S05]  /*7100*/  IMAD.IADD R8, R13, 0x1, R11 ;  /* 0x000000010d087824 */ /* 0x000fca00078e020b */
[----:B--2---:R-:W-:Y:S01]  /*7110*/  LEA.HI.X R15, R12, R15, R8, 0x2, P2 ;  /* 0x0000000f0c0f7211 */ /* 0x004fe200010f1408 */
[----:B------:R-:W-:Y:S06]  /*7120*/  @P1 BRA `(.L_x_10216) ;  /* 0x0000000000101947 */ /* 0x000fec0003800000 */
[----:B------:R-:W-:Y:S05]  /*7130*/  @!P0 BRA `(.L_x_10216) ;  /* 0x00000000000c8947 */ /* 0x000fea0003800000 */
[----:B------:R-:W2:Y:S04]  /*7140*/  LDG.E R9, desc[UR36][R28.64] ;  /* 0x000000241c097981 */ /* 0x000ea8000c1e1900 */
[----:B-----5:R-:W2:Y:S02]  /*7150*/  LDG.E R22, desc[UR36][R28.64+0x4] ;  /* 0x000004241c167981 */ /* 0x020ea4000c1e1900 */
[----:B--2---:R-:W-:-:S07]  /*7160*/  IMAD.IADD R22, R22, 0x1, -R9 ;  /* 0x0000000116167824 */ /* 0x004fce00078e0a09 */
.L_x_10216:
[----:B------:R-:W2:Y:S01]  /*7170*/  LDL R13, [R1+0x3c] ;  /* 0x00003c00010d7983 */ /* 0x000ea20000100800 */
[----:B------:R-:W0:Y:S03]  /*7180*/  S2R R8, SR_TID.X ;  /* 0x0000000000087919 */ /* 0x000e260000002100 */
[----:B------:R-:W-:Y:S04]  /*7190*/  SHFL.IDX PT, R9, R15, RZ, 0x1c1f ;  /* 0x001c1fff0f097589 */ /* 0x000fe800000e0000 */
[----:B------:R-:W-:Y:S04]  /*71a0*/  SHFL.IDX PT, R10, R14, 0x1, 0x1c1f ;  /* 0x003c1f000e0a7f89 */ /* 0x000fe800000e0000 */
[----:B------:R-:W-:Y:S01]  /*71b0*/  SHFL.IDX PT, R11, R15, 0x1, 0x1c1f ;  /* 0x003c1f000f0b7f89 */ /* 0x000fe200000e0000 */
[----:B0-----:R-:W-:-:S05]  /*71c0*/  VIADD R24, R8, 0xffffff80 ;  /* 0xffffff8008187836 */ /* 0x001fca0000000000 */
[----:B------:R-:W-:-:S04]  /*71d0*/  SHF.R.S32.HI R12, RZ, 0x1f, R24 ;  /* 0x0000001fff0c7819 */ /* 0x000fc80000011418 */
[----:B------:R-:W-:Y:S01]  /*71e0*/  LEA.HI R12, R12, R24, RZ, 0x7 ;  /* 0x000000180c0c7211 */ /* 0x000fe200078f38ff */
[----:B------:R-:W0:Y:S03]  /*71f0*/  SHFL.IDX PT, R8, R14, RZ, 0x1c1f ;  /* 0x001c1fff0e087589 */ /* 0x000e2600000e0000 */
[----:B------:R-:W-:Y:S01]  /*7200*/  LOP3.LUT R12, R12, 0xffffff80, RZ, 0xc0, !PT ;  /* 0xffffff800c0c7812 */ /* 0x000fe200078ec0ff */
[----:B-----5:R-:W-:-:S04]  /*7210*/  IMAD R22, R22, R3, RZ ;  /* 0x0000000316167224 */ /* 0x020fc800078e02ff */
[----:B------:R-:W-:-:S05]  /*7220*/  IMAD.IADD R12, R24, 0x1, -R12 ;  /* 0x00000001180c7824 */ /* 0x000fca00078e0a0c */
[----:B------:R-:W-:Y:S01]  /*7230*/  LOP3.LUT P0, RZ, R12, 0x3, RZ, 0xc0, !PT ;  /* 0x000000030cff7812 */ /* 0x000fe2000780c0ff */
[----:B--2---:R-:W-:-:S04]  /*7240*/  IMAD R25, R141, 0xc0, R13 ;  /* 0x000000c08d197824 */ /* 0x004fc800078e020d */
[C---:B------:R-:W-:Y:S01]  /*7250*/  VIADD R13, R25.reuse, 0x8 ;  /* 0x00000008190d7836 */ /* 0x040fe20000000000 */
[----:B------:R-:W-:-:S04]  /*7260*/  ISETP.GE.OR P1, PT, R25, R22, P0 ;  /* 0x000000161900720c */ /* 0x000fc80000726670 */
[-C--:B------:R-:W-:Y:S02]  /*7270*/  ISETP.GE.OR P0, PT, R13, R22.reuse, P0 ;  /* 0x000000160d00720c */ /* 0x080fe40000706670 */
[----:B------:R-:W-:-:S07]  /*7280*/  ISETP.GE.AND P2, PT, R25, R22, PT ;  /* 0x000000161900720c */ /* 0x000fce0003f46270 */
[----:B0-----:R0:W-:Y:S04]  /*7290*/  @!P1 ST.E desc[UR36][R8.64], R20 ;  /* 0x0000001408009985 */ /* 0x0011e8000c101924 */
[----:B------:R0:W-:Y:S01]  /*72a0*/  @!P0 ST.E desc[UR36][R10.64], R21 ;  /* 0x000000150a008985 */ /* 0x0001e2000c101924 */
[----:B------:R-:W-:Y:S01]  /*72b0*/  ISETP.GE.AND P0, PT, R13, R22, PT ;  /* 0x000000160d00720c */ /* 0x000fe20003f06270 */
[----:B------:R-:W-:-:S12]  /*72c0*/  @P3 BRA `(.L_x_10217) ;  /* 0x0000000800103947 */ /* 0x000fd80003800000 */
[----:B------:R-:W1:Y:S01]  /*72d0*/  S2R R12, SR_TID.X ;  /* 0x00000000000c7919 */ /* 0x000e620000002100 */
[----:B------:R-:W2:Y:S01]  /*72e0*/  @P4 LDC R43, c[0x0][0xbec] ;  /* 0x0002fb00ff2b4b82 */ /* 0x000ea20000000800 */
[----:B------:R-:W-:Y:S01]  /*72f0*/  ULDC.64 UR4, c[0x0][0xaa0] ;  /* 0x0002a80000047ab9 */ /* 0x000fe20000000a00 */
[----:B------:R-:W-:Y:S01]  /*7300*/  ULDC.64 UR6, c[0x0][0xa80] ;  /* 0x0002a00000067ab9 */ /* 0x000fe20000000a00 */
[----:B0-----:R-:W-:-:S05]  /*7310*/  IMAD R21, R4, UR4, RZ ;  /* 0x0000000404157c24 */ /* 0x001fca000f8e02ff */
[----:B------:R-:W0:Y:S01]  /*7320*/  @P4 LDC R45, c[0x0][0xbf0] ;  /* 0x0002fc00ff2d4b82 */ /* 0x000e220000000800 */
[C---:B------:R-:W-:Y:S02]  /*7330*/  IMAD R41, R0.reuse, UR5, R21 ;  /* 0x0000000500297c24 */ /* 0x040fe4000f8e0215 */
[----:B------:R-:W-:Y:S01]  /*7340*/  IMAD.WIDE.U32 R20, R0, UR4, RZ ;  /* 0x0000000400147c25 */ /* 0x000fe2000f8e00ff */
[----:B------:R-:W-:-:S03]  /*7350*/  ULDC.64 UR4, c[0x0][0xae8] ;  /* 0x0002ba0000047ab9 */ /* 0x000fc60000000a00 */
[----:B-1----:R-:W-:-:S05]  /*7360*/  VIADD R81, R12, 0xffffff80 ;  /* 0xffffff800c517836 */ /* 0x002fca0000000000 */
[--C-:B------:R-:W-:Y:S02]  /*7370*/  SHF.R.S32.HI R40, RZ, 0x1f, R81.reuse ;  /* 0x0000001fff287819 */ /* 0x100fe40000011451 */
[----:B------:R-:W-:Y:S02]  /*7380*/  SHF.R.S32.HI R80, RZ, 0x1f, R81 ;  /* 0x0000001fff507819 */ /* 0x000fe40000011451 */
[-C--:B------:R-:W-:Y:S02]  /*7390*/  LEA.HI R40, R40, R81.reuse, RZ, 0x2 ;  /* 0x0000005128287211 */ /* 0x080fe400078f10ff */
[----:B------:R-:W-:Y:S02]  /*73a0*/  LEA.HI R80, R80, R81, RZ, 0x2 ;  /* 0x0000005150507211 */ /* 0x000fe400078f10ff */
[----:B------:R-:W-:Y:S02]  /*73b0*/  LOP3.LUT R40, R40, 0xfffffffc, RZ, 0xc0, !PT ;  /* 0xfffffffc28287812 */ /* 0x000fe400078ec0ff */
[----:B------:R-:W-:-:S03]  /*73c0*/  SHF.R.S32.HI R80, RZ, 0x2, R80 ;  /* 0x00000002ff507819 */ /* 0x000fc60000011450 */
[----:B------:R-:W-:Y:S01]  /*73d0*/  IMAD.IADD R40, R81, 0x1, -R40 ;  /* 0x0000000151287824 */ /* 0x000fe200078e0a28 */
[----:B------:R-:W-:Y:S01]  /*73e0*/  LEA R9, R80, R138, 0x5 ;  /* 0x0000008a50097211 */ /* 0x000fe200078e28ff */
[----:B------:R-:W-:Y:S02]  /*73f0*/  IMAD.IADD R21, R21, 0x1, R41 ;  /* 0x0000000115157824 */ /* 0x000fe400078e0229 */
[----:B------:R-:W-:Y:S02]  /*7400*/  IMAD R0, R40, 0x60, R80 ;  /* 0x0000006028007824 */ /* 0x000fe400078e0250 */
[----:B------:R-:W-:-:S04]  /*7410*/  IMAD.WIDE R78, R9, 0x2, R78 ;  /* 0x00000002094e7825 */ /* 0x000fc800078e024e */
[----:B------:R-:W-:Y:S01]  /*7420*/  IMAD R40, R141, 0xc0, R0 ;  /* 0x000000c08d287824 */ /* 0x000fe200078e0200 */
[C---:B------:R-:W-:Y:S01]  /*7430*/  IADD3 R13, P0, R78.reuse, 0x1800, RZ ;  /* 0x000018004e0d7810 */ /* 0x040fe20007f1e0ff */
[C---:B------:R-:W-:Y:S01]  /*7440*/  IMAD.WIDE.U32 R20, R139.reuse, UR4, R20 ;  /* 0x000000048b147c25 */ /* 0x040fe2000f8e0014 */
[C---:B------:R-:W-:Y:S02]  /*7450*/  IADD3 R25, P1, R78.reuse, 0x3000, RZ ;  /* 0x000030004e197810 */ /* 0x040fe40007f3e0ff */
[C---:B------:R-:W-:Y:S02]  /*7460*/  IADD3 R29, P2, R78.reuse, 0x4800, RZ ;  /* 0x000048004e1d7810 */ /* 0x040fe40007f5e0ff */
[----:B------:R-:W-:Y:S01]  /*7470*/  IADD3 R33, P3, R78, 0x6000, RZ ;  /* 0x000060004e217810 */ /* 0x000fe20007f7e0ff */
[----:B--2---:R-:W-:Y:S01]  /*7480*/  @P4 IMAD.HI.U32 R0, R40, R43, RZ ;  /* 0x0000002b28004227 */ /* 0x004fe200078e00ff */
[----:B------:R-:W-:Y:S02]  /*7490*/  IADD3 R9, P5, R78, 0x7800, RZ ;  /* 0x000078004e097810 */ /* 0x000fe40007fbe0ff */
[----:B------:R-:W-:Y:S01]  /*74a0*/  SHF.R.S32.HI R4, RZ, 0x1f, R137 ;  /* 0x0000001fff047819 */ /* 0x000fe20000011489 */
[----:B------:R-:W-:Y:S01]  /*74b0*/  IMAD R21, R139, UR5, R21 ;  /* 0x000000058b157c24 */ /* 0x000fe2000f8e0215 */
[----:B------:R-:W-:Y:S01]  /*74c0*/  LOP3.LUT R12, R13, 0x180, RZ, 0xc0, !PT ;  /* 0x000001800d0c7812 */ /* 0x000fe200078ec0ff */
[----:B------:R-:W-:Y:S01]  /*74d0*/  ULDC.64 UR4, c[0x0][0xaf0] ;  /* 0x0002bc0000047ab9 */ /* 0x000fe20000000a00 */
[----:B------:R-:W-:Y:S01]  /*74e0*/  LOP3.LUT R24, R25, 0x180, RZ, 0xc0, !PT ;  /* 0x0000018019187812 */ /* 0x000fe200078ec0ff */
[----:B------:R-:W-:Y:S01]  /*74f0*/  IMAD.MOV.U32 R41, RZ, RZ, R40 ;  /* 0x000000ffff297224 */ /* 0x000fe200078e0028 */
[----:B------:R-:W-:Y:S01]  /*7500*/  LOP3.LUT R28, R29, 0x180, RZ, 0xc0, !PT ;  /* 0x000001801d1c7812 */ /* 0x000fe200078ec0ff */
[----:B------:R-:W-:Y:S01]  /*7510*/  IMAD.X R37, RZ, RZ, R79, P5 ;  /* 0x000000ffff257224 */ /* 0x000fe200028e064f */
[----:B------:R-:W-:-:S02]  /*7520*/  LOP3.LUT R32, R33, 0x180, RZ, 0xc0, !PT ;  /* 0x0000018021207812 */ /* 0x000fc400078ec0ff */
[----:B------:R-:W-:Y:S01]  /*7530*/  LOP3.LUT R8, R9, 0x180, RZ, 0xc0, !PT ;  /* 0x0000018009087812 */ /* 0x000fe200078ec0ff */
[----:B------:R-:W-:Y:S01]  /*7540*/  IMAD R4, R4, UR4, RZ ;  /* 0x0000000404047c24 */ /* 0x000fe2000f8e02ff */
[----:B------:R-:W-:Y:S02]  /*7550*/  LOP3.LUT R11, R78, 0x180, RZ, 0xc0, !PT ;  /* 0x000001804e0b7812 */ /* 0x000fe400078ec0ff */
[----:B0-----:R-:W-:Y:S02]  /*7560*/  @P4 SHF.R.U32.HI R41, RZ, R45, R0 ;  /* 0x0000002dff294219 */ /* 0x001fe40000011600 */
[----:B------:R-:W-:Y:S02]  /*7570*/  SHF.R.U64 R12, R12, 0x3, RZ ;  /* 0x000000030c0c7819 */ /* 0x000fe400000012ff */
[----:B------:R-:W-:Y:S02]  /*7580*/  SHF.R.U64 R24, R24, 0x3, RZ ;  /* 0x0000000318187819 */ /* 0x000fe400000012ff */
[----:B------:R-:W-:-:S02]  /*7590*/  SHF.R.U64 R28, R28, 0x3, RZ ;  /* 0x000000031c1c7819 */ /* 0x000fc400000012ff */
[----:B------:R-:W-:Y:S02]  /*75a0*/  SHF.R.U64 R32, R32, 0x3, RZ ;  /* 0x0000000320207819 */ /* 0x000fe400000012ff */
[----:B------:R-:W-:Y:S01]  /*75b0*/  SHF.R.U64 R8, R8, 0x3, RZ ;  /* 0x0000000308087819 */ /* 0x000fe200000012ff */
[----:B------:R-:W-:Y:S01]  /*75c0*/  IMAD R43, R137, UR5, R4 ;  /* 0x00000005892b7c24 */ /* 0x000fe2000f8e0204 */
[----:B------:R-:W-:Y:S01]  /*75d0*/  SHF.R.U64 R11, R11, 0x3, RZ ;  /* 0x000000030b0b7819 */ /* 0x000fe200000012ff */
[--C-:B------:R-:W-:Y:S01]  /*75e0*/  IMAD.MOV R4, RZ, RZ, -R41.reuse ;  /* 0x000000ffff047224 */ /* 0x100fe200078e0a29 */
[----:B------:R-:W-:Y:S01]  /*75f0*/  SHF.R.S32.HI R0, RZ, 0x1f, R41 ;  /* 0x0000001fff007819 */ /* 0x000fe20000011429 */
        /* <DEDUP_REMOVED lines=12> */
[----:B------:R-:W-:Y:S01]  /*76c0*/  IMAD R0, R0, UR4, RZ ;  /* 0x0000000400007c24 */ /* 0x000fe2000f8e02ff */
[----:B------:R-:W5:Y:S01]  /*76d0*/  LD.E.128 R12, desc[UR36][R12.64] ;  /* 0x000000240c0c7980 */ /* 0x000f62000c101d00 */
[----:B------:R-:W-:-:S02]  /*76e0*/  IMAD R3, R3, R4, R40 ;  /* 0x0000000403037224 */ /* 0x000fc400078e0228 */
[----:B------:R-:W-:Y:S01]  /*76f0*/  IMAD.IADD R21, R21, 0x1, R43 ;  /* 0x0000000115157824 */ /* 0x000fe200078e022b */
[----:B------:R0:W5:Y:S01]  /*7700*/  LD.E.128 R8, desc[UR36][R78.64] ;  /* 0x000000244e087980 */ /* 0x000162000c101d00 */
[C---:B------:R-:W-:Y:S01]  /*7710*/  IMAD R43, R41.reuse, UR5, R0 ;  /* 0x00000005292b7c24 */ /* 0x040fe2000f8e0200 */
[----:B------:R-:W-:Y:S02]  /*7720*/  SHF.R.S32.HI R0, RZ, 0x1f, R3 ;  /* 0x0000001fff007819 */ /* 0x000fe40000011403 */
[----:B------:R-:W5:Y:S01]  /*7730*/  LD.E.128 R24, desc[UR36][R24.64] ;  /* 0x0000002418187980 */ /* 0x000f62000c101d00 */
[----:B------:R-:W-:Y:S01]  /*7740*/  IMAD.WIDE.U32 R20, R41, UR4, R20 ;  /* 0x0000000429147c25 */ /* 0x000fe2000f8e0014 */
[----:B------:R-:W-:Y:S02]  /*7750*/  ULDC.64 UR4, c[0x0][0xad8] ;  /* 0x0002b60000047ab9 */ /* 0x000fe40000000a00 */
        /* <DEDUP_REMOVED lines=8> */
[----:B-1----:R-:W1:Y:S01]  /*77e0*/  FENCE.VIEW.ASYNC.S ;  /* 0x00000000000073c6 */ /* 0x002e620000000000 */
[----:B------:R-:W-:-:S02]  /*77f0*/  IMAD.IADD R21, R21, 0x1, R43 ;  /* 0x0000000115157824 */ /* 0x000fc400078e022b */
[----:B------:R-:W-:Y:S02]  /*7800*/  IMAD R0, R0, UR4, RZ ;  /* 0x0000000400007c24 */ /* 0x000fe4000f8e02ff */
[----:B------:R-:W-:Y:S02]  /*7810*/  IMAD R47, R141, 0xc0, R80 ;  /* 0x000000c08d2f7824 */ /* 0x000fe400078e0250 */
[C---:B------:R-:W-:Y:S02]  /*7820*/  IMAD R41, R3.reuse, UR5, R0 ;  /* 0x0000000503297c24 */ /* 0x040fe4000f8e0200 */
[----:B------:R-:W-:Y:S01]  /*7830*/  IMAD.WIDE.U32 R20, R3, UR4, R20 ;  /* 0x0000000403147c25 */ /* 0x000fe2000f8e0014 */
[----:B------:R-:W-:Y:S01]  /*7840*/  UIADD3 UR4, UR40, 0x2d820, URZ ;  /* 0x0002d82028047890 */ /* 0x000fe2000fffe03f */
[----:B------:R-:W-:Y:S02]  /*7850*/  ISETP.GE.AND P0, PT, R47, R22, PT ;  /* 0x000000162f00720c */ /* 0x000fe40003f06270 */
[----:B------:R-:W-:Y:S01]  /*7860*/  IMAD.IADD R3, R21, 0x1, R41 ;  /* 0x0000000115037824 */ /* 0x000fe200078e0229 */
[----:B------:R-:W-:Y:S01]  /*7870*/  UPRMT UR4, URZ, 0x654, UR4 ;  /* 0x000006543f047896 */ /* 0x000fe20008000004 */
[----:B------:R-:W-:-:S04]  /*7880*/  LEA R0, P1, R20, UR6, 0x1 ;  /* 0x0000000614007c11 */ /* 0x000fc8000f8208ff */
[----:B------:R-:W-:Y:S01]  /*7890*/  LEA.HI.X R4, R20, UR7, R3, 0x1, P1 ;  /* 0x0000000714047c11 */ /* 0x000fe200088f0c03 */
[----:B-1----:R0:W1:Y:S01]  /*78a0*/  SHFL.IDX PT, R40, R0, RZ, 0x1c1f ;  /* 0x001c1fff00287589 */ /* 0x00206200000e0000 */
[----:B------:R-:W-:Y:S02]  /*78b0*/  BSSY B1, `(.L_x_10218) ;  /* 0x0000012000017945 */ /* 0x000fe40003800000 */
[----:B------:R-:W-:Y:S01]  /*78c0*/  SYNCS.ARRIVE.TRANS64.RED.A1T0 RZ, [UR4], RZ ;  /* 0x000000ffffff79a7 */ /* 0x000fe20008100404 */
        /* <DEDUP_REMOVED lines=10> */
[----:B--2---:R-:W-:Y:S01]  /*7970*/  @!P0 IMAD.WIDE R20, R138, 0x2, R40 ;  /* 0x000000028a148825 */ /* 0x004fe200078e0228 */
[-C--:B------:R-:W-:Y:S02]  /*7980*/  @!P1 LEA.HI.X R43, R142, R41.reuse, R48, 0x1, P3 ;  /* 0x000000298e2b9211 */ /* 0x080fe400018f0c30 */
[----:B------:R-:W-:Y:S02]  /*7990*/  @!P2 LEA.HI.X R45, R144, R41, R46, 0x1, P4 ;  /* 0x00000029902da211 */ /* 0x000fe400020f0c2e */
[----:B-----5:R3:W-:Y:S04]  /*79a0*/  @!P0 ST.E.128 desc[UR36][R20.64], R8 ;  /* 0x0000000814008985 */ /* 0x0207e8000c101d24 */
[----:B------:R3:W-:Y:S04]  /*79b0*/  @!P1 ST.E.128 desc[UR36][R42.64], R24 ;  /* 0x000000182a009985 */ /* 0x0007e8000c101d24 */
[----:B------:R3:W-:Y:S02]  /*79c0*/  @!P2 ST.E.128 desc[UR36][R44.64], R32 ;  /* 0x000000202c00a985 */ /* 0x0007e4000c101d24 */
.L_x_10219:
[----:B------:R-:W-:Y:S05]  /*79d0*/  BSYNC B1 ;  /* 0x0000000000017941 */ /* 0x000fea0003800000 */
.L_x_10218:
[----:B------:R-:W-:Y:S01]  /*79e0*/  VIADD R3, R47, 0x60 ;  /* 0x000000602f037836 */ /* 0x000fe20000000000 */
[----:B---3-5:R3:W4:Y:S04]  /*79f0*/  SHFL.IDX PT, R11, R4, 0x1, 0x1c1f ;  /* 0x003c1f00040b7f89 */ /* 0x02872800000e0000 */
[----:B------:R-:W-:Y:S01]  /*7a00*/  ISETP.GE.AND P0, PT, R3, R22, PT ;  /* 0x000000160300720c */ /* 0x000fe20003f06270 */
[----:B------:R3:W0:-:S12]  /*7a10*/  SHFL.IDX PT, R10, R0, 0x1, 0x1c1f ;  /* 0x003c1f00000a7f89 */ /* 0x00061800000e0000 */
[----:B---3--:R-:W-:Y:S05]  /*7a20*/  @P0 BRA `(.L_x_10220) ;  /* 0x0000001400500947 */ /* 0x008fea0003800000 */
[----:B------:R-:W-:Y:S02]  /*7a30*/  ULDC UR4, c[0x0][0xac8] ;  /* 0x0002b20000047ab9 */ /* 0x000fe40000000800 */
[----:B------:R-:W-:Y:S02]  /*7a40*/  ISETP.GE.AND P2, PT, R142, UR4, PT ;  /* 0x000000048e007c0c */ /* 0x000fe4000bf46270 */
[----:B------:R-:W-:-:S11]  /*7a50*/  ISETP.GE.AND P1, PT, R138, UR4, PT ;  /* 0x000000048a007c0c */ /* 0x000fd6000bf26270 */
[----:B0-----:R-:W-:Y:S02]  /*7a60*/  @!P2 LEA R20, P0, R142, R10, 0x1 ;  /* 0x0000000a8e14a211 */ /* 0x001fe400078008ff */
[----:B----4-:R-:W-:Y:S02]  /*7a70*/  @!P1 IMAD.WIDE R8, R138, 0x2, R10 ;  /* 0x000000028a089825 */ /* 0x010fe400078e020a */
        /* <DEDUP_REMOVED lines=9> */
.L_x_10217:
[----:B------:R-:W1:Y:S01]  /*7b10*/  @P4 LDC R15, c[0x0][0xbec] ;  /* 0x0002fb00ff0f4b82 */ /* 0x000e620000000800 */
[----:B------:R-:W-:Y:S01]  /*7b20*/  ULDC.64 UR4, c[0x0][0xb08] ;  /* 0x0002c20000047ab9 */ /* 0x000fe20000000a00 */
[----:B------:R-:W-:Y:S01]  /*7b30*/  ULDC.64 UR6, c[0x0][0xb30] ;  /* 0x0002cc0000067ab9 */ /* 0x000fe20000000a00 */
[----:B0-----:R-:W-:Y:S01]  /*7b40*/  IMAD R11, R4, UR4, RZ ;  /* 0x00000004040b7c24 */ /* 0x001fe2000f8e02ff */
[----:B------:R-:W-:Y:S01]  /*7b50*/  BSSY B1, `(.L_x_10221) ;  /* 0x0000065000017945 */ /* 0x000fe20003800000 */
[C---:B------:R-:W-:Y:S01]  /*7b60*/  IMAD.WIDE.U32 R8, R0.reuse, UR4, RZ ;  /* 0x0000000400087c25 */ /* 0x040fe2000f8e00ff */
[----:B------:R-:W-:Y:S02]  /*7b70*/  SHF.R.S32.HI R22, RZ, 0x1f, R145 ;  /* 0x0000001fff167819 */ /* 0x000fe40000011491 */
[----:B------:R-:W0:Y:S01]  /*7b80*/  @P4 LDC R4, c[0x0][0xbf0] ;  /* 0x0002fc00ff044b82 */ /* 0x000e220000000800 */
[----:B------:R-:W-:Y:S01]  /*7b90*/  IMAD R11, R0, UR5, R11 ;  /* 0x00000005000b7c24 */ /* 0x000fe2000f8e020b */
[----:B------:R-:W-:Y:S01]  /*7ba0*/  ULDC.64 UR4, c[0x0][0xb38] ;  /* 0x0002ce0000047ab9 */ /* 0x000fe20000000a00 */
[----:B------:R-:W-:-:S02]  /*7bb0*/  SHF.R.S32.HI R0, RZ, 0x1f, R137 ;  /* 0x0000001fff007819 */ /* 0x000fc40000011489 */
[----:B------:R-:W-:Y:S01]  /*7bc0*/  IMAD.IADD R9, R9, 0x1, R11 ;  /* 0x0000000109097824 */ /* 0x000fe200078e020b */
[----:B------:R-:W-:Y:S01]  /*7bd0*/  SHF.R.S32.HI R28, RZ, 0x1f, R146 ;  /* 0x0000001fff1c7819 */ /* 0x000fe20000011492 */
[----:B------:R-:W-:Y:S01]  /*7be0*/  IMAD.MOV.U32 R11, RZ, RZ, R26 ;  /* 0x000000ffff0b7224 */ /* 0x000fe200078e001a */
[----:B------:R-:W-:Y:S01]  /*7bf0*/  SHF.R.S32.HI R29, RZ, 0x1f, R147 ;  /* 0x0000001fff1d7819 */ /* 0x000fe20000011493 */
[C---:B------:R-:W-:Y:S01]  /*7c00*/  IMAD.WIDE.U32 R8, R139.reuse, UR4, R8 ;  /* 0x000000048b087c25 */ /* 0x040fe2000f8e0008 */
[----:B------:R-:W-:Y:S02]  /*7c10*/  SHF.R.S32.HI R30, RZ, 0x1f, R148 ;  /* 0x0000001fff1e7819 */ /* 0x000fe40000011494 */
[----:B------:R-:W-:Y:S01]  /*7c20*/  SHF.R.S32.HI R27, RZ, 0x1f, R149 ;  /* 0x0000001fff1b7819 */ /* 0x000fe20000011495 */
[----:B------:R-:W-:Y:S01]  /*7c30*/  IMAD R9, R139, UR5, R9 ;  /* 0x000000058b097c24 */ /* 0x000fe2000f8e0209 */
[----:B------:R-:W-:Y:S01]  /*7c40*/  ULDC.64 UR4, c[0x0][0xb40] ;  /* 0x0002d00000047ab9 */ /* 0x000fe20000000a00 */
[----:B------:R-:W-:Y:S01]  /*7c50*/  SHF.R.S32.HI R31, RZ, 0x1f, R150 ;  /* 0x0000001fff1f7819 */ /* 0x000fe20000011496 */
[----:B------:R-:W-:Y:S01]  /*7c60*/  IMAD R0, R0, UR4, RZ ;  /* 0x0000000400007c24 */ /* 0x000fe2000f8e02ff */
[----:B------:R-:W-:Y:S01]  /*7c70*/  SHF.R.S32.HI R78, RZ, 0x1f, R151 ;  /* 0x0000001fff4e7819 */ /* 0x000fe20000011497 */
[----:B-1----:R-:W-:Y:S01]  /*7c80*/  @P4 IMAD.HI.U32 R15, R26, R15, RZ ;  /* 0x0000000f1a0f4227 */ /* 0x002fe200078e00ff */
[----:B------:R-:W-:-:S02]  /*7c90*/  SHF.R.S32.HI R79, RZ, 0x1f, R152 ;  /* 0x0000001fff4f7819 */ /* 0x000fc40000011498 */
[----:B------:R-:W-:Y:S01]  /*7ca0*/  SHF.R.S32.HI R80, RZ, 0x1f, R153 ;  /* 0x0000001fff507819 */ /* 0x000fe20000011499 */
[C---:B------:R-:W-:Y:S01]  /*7cb0*/  IMAD R13, R137.reuse, UR5, R0 ;  /* 0x00000005890d7c24 */ /* 0x040fe2000f8e0200 */
[----:B------:R-:W-:Y:S01]  /*7cc0*/  SHF.R.S32.HI R81, RZ, 0x1f, R154 ;  /* 0x0000001fff517819 */ /* 0x000fe2000001149a */
[----:B------:R-:W-:Y:S01]  /*7cd0*/  IMAD.WIDE.U32 R8, R137, UR4, R8 ;  /* 0x0000000489087c25 */ /* 0x000fe2000f8e0008 */
[----:B0-----:R-:W-:Y:S01]  /*7ce0*/  @P4 SHF.R.U32.HI R11, RZ, R4, R15 ;  /* 0x00000004ff0b4219 */ /* 0x001fe2000001160f */
[----:B------:R-:W-:Y:S01]  /*7cf0*/  ULDC.64 UR4, c[0x0][0xb48] ;  /* 0x0002d20000047ab9 */ /* 0x000fe20000000a00 */
[----:B------:R-:W-:Y:S01]  /*7d00*/  SHF.R.S32.HI R82, RZ, 0x1f, R155 ;  /* 0x0000001fff527819 */ /* 0x000fe2000001149b */
[----:B------:R-:W-:Y:S01]  /*7d10*/  IMAD.IADD R9, R9, 0x1, R13 ;  /* 0x0000000109097824 */ /* 0x000fe200078e020d */
[--C-:B------:R-:W-:Y:S01]  /*7d20*/  SHF.R.S32.HI R0, RZ, 0x1f, R11.reuse ;  /* 0x0000001fff007819 */ /* 0x100fe2000001140b */
[----:B------:R-:W-:Y:S02]  /*7d30*/  IMAD.MOV R4, RZ, RZ, -R11 ;  /* 0x000000ffff047224 */ /* 0x000fe400078e0a0b */
[----:B------:R-:W-:Y:S01]  /*7d40*/  IMAD.WIDE.U32 R8, R156, UR4, R8 ;  /* 0x000000049c087c25 */ /* 0x000fe2000f8e0008 */
[----:B------:R-:W-:-:S03]  /*7d50*/  UIADD3 UR4, UR40, 0x2d820, URZ ;  /* 0x0002d82028047890 */ /* 0x000fc6000fffe03f */
[----:B------:R-:W-:Y:S01]  /*7d60*/  IMAD R3, R3, R4, R26 ;  /* 0x0000000403037224 */ /* 0x000fe200078e021a */
[----:B------:R-:W-:Y:S01]  /*7d70*/  UPRMT UR4, URZ, 0x654, UR4 ;  /* 0x000006543f047896 */ /* 0x000fe20008000004 */
[----:B------:R-:W-:Y:S02]  /*7d80*/  IMAD R0, R0, UR6, RZ ;  /* 0x0000000600007c24 */ /* 0x000fe4000f8e02ff */
[----:B------:R-:W-:Y:S02]  /*7d90*/  IMAD R9, R156, UR5, R9 ;  /* 0x000000059c097c24 */ /* 0x000fe4000f8e0209 */
[C---:B------:R-:W-:Y:S01]  /*7da0*/  IMAD R13, R11.reuse, UR7, R0 ;  /* 0x000000070b0d7c24 */ /* 0x040fe2000f8e0200 */
[----:B------:R-:W-:Y:S01]  /*7db0*/  SHF.R.S32.HI R0, RZ, 0x1f, R3 ;  /* 0x0000001fff007819 */ /* 0x000fe20000011403 */
[----:B------:R-:W-:Y:S01]  /*7dc0*/  IMAD.WIDE.U32 R8, R11, UR6, R8 ;  /* 0x000000060b087c25 */ /* 0x000fe2000f8e0008 */
[----:B------:R-:W-:Y:S01]  /*7dd0*/  ULDC.64 UR6, c[0x0][0xb28] ;  /* 0x0002ca0000067ab9 */ /* 0x000fe20000000a00 */
[----:B------:R-:W-:Y:S02]  /*7de0*/  SYNCS.ARRIVE.TRANS64.RED.A1T0 RZ, [UR4], RZ ;  /* 0x000000ffffff79a7 */ /* 0x000fe40008100404 */
[----:B------:R-:W-:-:S02]  /*7df0*/  IMAD R0, R0, UR6, RZ ;  /* 0x0000000600007c24 */ /* 0x000fc4000f8e02ff */
        /* <DEDUP_REMOVED lines=10> */
[----:B------:R-:W-:Y:S02]  /*7ea0*/  ULDC UR4, c[0x0][0xac8] ;  /* 0x0002b20000047ab9 */ /* 0x000fe40000000800 */
[----:B------:R-:W-:Y:S02]  /*7eb0*/  ISETP.GE.AND P3, PT, R155, UR4, PT ;  /* 0x000000049b007c0c */ /* 0x000fe4000bf66270 */
[----:B------:R-:W-:Y:S02]  /*7ec0*/  ISETP.GE.AND P1, PT, R157, UR4, PT ;  /* 0x000000049d007c0c */ /* 0x000fe4000bf26270 */
[----:B------:R-:W-:Y:S02]  /*7ed0*/  ISETP.GE.AND P4, PT, R154, UR4, PT ;  /* 0x000000049a007c0c */ /* 0x000fe4000bf86270 */
[----:B------:R-:W-:-:S07]  /*7ee0*/  ISETP.GE.AND P2, PT, R153, UR4, PT ;  /* 0x0000000499007c0c */ /* 0x000fce000bf46270 */
[-C--:B-1----:R-:W-:Y:S02]  /*7ef0*/  @!P3 LEA R12, P5, R155, R8.reuse, 0x2 ;  /* 0x000000089b0cb211 */ /* 0x082fe400078a10ff */
[----:B--2---:R-:W-:Y:S02]  /*7f00*/  @!P1 IMAD.WIDE R10, R157, 0x4, R8 ;  /* 0x000000049d0a9825 */ /* 0x004fe400078e0208 */
[----:B------:R-:W-:Y:S02]  /*7f10*/  @!P3 LEA.HI.X R13, R155, R9, R82, 0x2, P5 ;  /* 0x000000099b0db211 */ /* 0x000fe400028f1452 */
[----:B------:R-:W-:Y:S01]  /*7f20*/  ISETP.GE.AND P5, PT, R152, UR4, PT ;  /* 0x0000000498007c0c */ /* 0x000fe2000bfa6270 */
[----:B------:R1:W-:Y:S01]  /*7f30*/  @!P1 ST.E.64 desc[UR36][R10.64], R32 ;  /* 0x000000200a009985 */ /* 0x0003e2000c101b24 */
[-C--:B------:R-:W-:Y:S02]  /*7f40*/  @!P4 LEA R14, P1, R154, R8.reuse, 0x2 ;  /* 0x000000089a0ec211 */ /* 0x080fe400078210ff */
[----:B------:R-:W-:Y:S01]  /*7f50*/  @!P2 LEA R20, P6, R153, R8, 0x2 ;  /* 0x000000089914a211 */ /* 0x000fe200078c10ff */
[----:B------:R2:W-:Y:S01]  /*7f60*/  @!P3 ST.E.64 desc[UR36][R12.64], R34 ;  /* 0x000000220c00b985 */ /* 0x0005e2000c101b24 */
[----:B------:R-:W-:-:S02]  /*7f70*/  ISETP.GE.AND P3, PT, R151, UR4, PT ;  /* 0x0000000497007c0c */ /* 0x000fc4000bf66270 */
        /* <DEDUP_REMOVED lines=8> */
[CC--:B-1----:R-:W-:Y:S02]  /*8000*/  @!P3 LEA R10, P6, R151.reuse, R8.reuse, 0x2 ;  /* 0x00000008970ab211 */ /* 0x0c2fe400078c10ff */
        /* <DEDUP_REMOVED lines=25> */
.L_x_10222:
[----:B------:R-:W-:Y:S05]  /*81a0*/  BSYNC B1 ;  /* 0x0000000000017941 */ /* 0x000fea0003800000 */
.L_x_10221:
[----:B---3--:R3:W4:Y:S04]  /*81b0*/  SHFL.IDX PT, R11, R3, 0x1, 0x1c1f ;  /* 0x003c1f00030b7f89 */ /* 0x00872800000e0000 */
[----:B------:R3:W0:Y:S01]  /*81c0*/  SHFL.IDX PT, R10, R0, 0x1, 0x1c1f ;  /* 0x003c1f00000a7f89 */ /* 0x00062200000e0000 */
[----:B------:R-:W-:Y:S05]  /*81d0*/  @P0 BRA `(.L_x_10220) ;  /* 0x0000000c00640947 */ /* 0x000fea0003800000 */
[----:B------:R-:W-:Y:S02]  /*81e0*/  ULDC UR4, c[0x0][0xac8] ;  /* 0x0002b20000047ab9 */ /* 0x000fe40000000800 */
[----:B------:R-:W-:Y:S02]  /*81f0*/  ISETP.GE.AND P5, PT, R155, UR4, PT ;  /* 0x000000049b007c0c */ /* 0x000fe4000bfa6270 */
[----:B------:R-:W-:Y:S02]  /*8200*/  ISETP.GE.AND P1, PT, R157, UR4, PT ;  /* 0x000000049d007c0c */ /* 0x000fe4000bf26270 */
[----:B------:R-:W-:Y:S02]  /*8210*/  ISETP.GE.AND P3, PT, R154, UR4, PT ;  /* 0x000000049a007c0c */ /* 0x000fe4000bf66270 */
[----:B------:R-:W-:Y:S02]  /*8220*/  ISETP.GE.AND P2, PT, R153, UR4, PT ;  /* 0x0000000499007c0c */ /* 0x000fe4000bf46270 */
[----:B------:R-:W-:-:S05]  /*8230*/  ISETP.GE.AND P4, PT, R152, UR4, PT ;  /* 0x0000000498007c0c */ /* 0x000fca000bf86270 */
[-C--:B0-----:R-:W-:Y:S02]  /*8240*/  @!P5 LEA R12, P0, R155, R10.reuse, 0x2 ;  /* 0x0000000a9b0cd211 */ /* 0x081fe400078010ff */
[----:B-12-4-:R-:W-:Y:S02]  /*8250*/  @!P1 IMAD.WIDE R8, R157, 0x4, R10 ;  /* 0x000000049d089825 */ /* 0x016fe400078e020a */
[----:B------:R-:W-:Y:S02]  /*8260*/  @!P5 LEA.HI.X R13, R155, R11, R82, 0x2, P0 ;  /* 0x0000000b9b0dd211 */ /* 0x000fe400000f1452 */
[-C--:B------:R-:W-:Y:S01]  /*8270*/  @!P3 LEA R14, P0, R154, R10.reuse, 0x2 ;  /* 0x0000000a9a0eb211 */ /* 0x080fe200078010ff */
[----:B------:R0:W-:Y:S01]  /*8280*/  @!P1 ST.E.64 desc[UR36][R8.64], R56 ;  /* 0x0000003808009985 */ /* 0x0001e2000c101b24 */
[----:B------:R-:W-:Y:S02]  /*8290*/  ISETP.GE.AND P1, PT, R151, UR4, PT ;  /* 0x0000000497007c0c */ /* 0x000fe4000bf26270 */
[-C--:B------:R-:W-:Y:S01]  /*82a0*/  @!P4 LEA R24, P6, R152, R10.reuse, 0x2 ;  /* 0x0000000a9818c211 */ /* 0x080fe200078c10ff */
[----:B------:R1:W-:Y:S01]  /*82b0*/  @!P5 ST.E.64 desc[UR36][R12.64], R58 ;  /* 0x0000003a0c00d985 */ /* 0x0003e2000c101b24 */
[----:B------:R-:W-:-:S02]  /*82c0*/  @!P2 LEA R20, P5, R153, R10, 0x2 ;  /* 0x0000000a9914a211 */ /* 0x000fc400078a10ff */
[-C--:B------:R-:W-:Y:S02]  /*82d0*/  @!P3 LEA.HI.X R15, R154, R11.reuse, R81, 0x2, P0 ;  /* 0x0000000b9a0fb211 */ /* 0x080fe400000f1451 */
[-C--:B------:R-:W-:Y:S02]  /*82e0*/  @!P2 LEA.HI.X R21, R153, R11.reuse, R80, 0x2, P5 ;  /* 0x0000000b9915a211 */ /* 0x080fe400028f1450 */
[----:B------:R-:W-:Y:S01]  /*82f0*/  ISETP.GE.AND P0, PT, R150, UR4, PT ;  /* 0x0000000496007c0c */ /* 0x000fe2000bf06270 */
[----:B------:R-:W-:Y:S01]  /*8300*/  @!P3 ST.E.64 desc[UR36][R14.64], R60 ;  /* 0x0000003c0e00b985 */ /* 0x000fe2000c101b24 */
[----:B------:R-:W-:Y:S02]  /*8310*/  @!P4 LEA.HI.X R25, R152, R11, R79, 0x2, P6 ;  /* 0x0000000b9819c211 */ /* 0x000fe400030f144f */
[----:B0-----:R-:W-:Y:S01]  /*8320*/  @!P1 LEA R8, P5, R151, R10, 0x2 ;  /* 0x0000000a97089211 */ /* 0x001fe200078a10ff */
[----:B------:R0:W-:Y:S01]  /*8330*/  @!P2 ST.E.64 desc[UR36][R20.64], R62 ;  /* 0x0000003e1400a985 */ /* 0x0001e2000c101b24 */
[----:B------:R-:W-:-:S02]  /*8340*/  ISETP.GE.AND P3, PT, R148, UR4, PT ;  /* 0x0000000494007c0c */ /* 0x000fc4000bf66270 */
[----:B------:R-:W-:Y:S01]  /*8350*/  ISETP.GE.AND P2, PT, R147, UR4, PT ;  /* 0x0000000493007c0c */ /* 0x000fe2000bf46270 */
[----:B------:R2:W-:Y:S01]  /*8360*/  @!P4 ST.E.64 desc[UR36][R24.64], R64 ;  /* 0x000000401800c985 */ /* 0x0005e2000c101b24 */
[----:B------:R-:W-:Y:S02]  /*8370*/  ISETP.GE.AND P4, PT, R149, UR4, PT ;  /* 0x0000000495007c0c */ /* 0x000fe4000bf86270 */
[-C--:B------:R-:W-:Y:S02]  /*8380*/  @!P1 LEA.HI.X R9, R151, R11.reuse, R78, 0x2, P5 ;  /* 0x0000000b97099211 */ /* 0x080fe400028f144e */
[----:B------:R-:W-:Y:S02]  /*8390*/  ISETP.GE.AND P5, PT, R146, UR4, PT ;  /* 0x0000000492007c0c */ /* 0x000fe4000bfa6270 */
[C---:B-1----:R-:W-:Y:S01]  /*83a0*/  @!P0 LEA R12, P6, R150.reuse, R10, 0x2 ;  /* 0x0000000a960c8211 */ /* 0x042fe200078c10ff */
[----:B------:R1:W-:Y:S03]  /*83b0*/  @!P1 ST.E.64 desc[UR36][R8.64], R66 ;  /* 0x0000004208009985 */ /* 0x0003e6000c101b24 */
[----:B------:R-:W-:-:S02]  /*83c0*/  @!P0 LEA.HI.X R13, R150, R11, R31, 0x2, P6 ;  /* 0x0000000b960d8211 */ /* 0x000fc400030f141f */
[-C--:B0-----:R-:W-:Y:S02]  /*83d0*/  @!P3 LEA R20, P6, R148, R10.reuse, 0x2 ;  /* 0x0000000a9414b211 */ /* 0x081fe400078c10ff */
        /* <DEDUP_REMOVED lines=14> */
[----:B-1----:R-:W-:-:S04]  /*84c0*/  LEA R8, P0, R145, R10, 0x2 ;  /* 0x0000000a91087211 */ /* 0x002fc800078010ff */
[----:B------:R-:W-:-:S05]  /*84d0*/  LEA.HI.X R9, R145, R11, R22, 0x2, P0 ;  /* 0x0000000b91097211 */ /* 0x000fca00000f1416 */
[----:B------:R0:W-:Y:S01]  /*84e0*/  ST.E.64 desc[UR36][R8.64], R134 ;  /* 0x0000008608007985 */ /* 0x0001e2000c101b24 */
[----:B------:R-:W-:Y:S05]  /*84f0*/  BRA `(.L_x_10220) ;  /* 0x00000008009c7947 */ /* 0x000fea0003800000 */
.L_x_10215:
[----:B---3--:R-:W2:Y:S01]  /*8500*/  LDC.64 R10, c[0x0][0xc00] ;  /* 0x00030000ff0a7b82 */ /* 0x008ea20000000a00 */
        /* <DEDUP_REMOVED lines=14> */
[----:B------:R-:W-:Y:S01]  /*85f0*/  ISETP.NE.AND P2, PT, R140, RZ, PT ;  /* 0x000000ff8c00720c */ /* 0x000fe20003f45270 */
[----:B-1----:R-:W1:-:S12]  /*8600*/  S2R R4, SR_TID.X ;  /* 0x0000000000047919 */ /* 0x002e580000002100 */
[----:B------:R-:W2:Y:S01]  /*8610*/  @!P2 LDC R140, c[0x0][0xad4] ;  /* 0x0002b500ff8cab82 */ /* 0x000ea20000000800 */
[----:B-1----:R-:W-:Y:S01]  /*8620*/  VIADD R30, R4, 0xffffff80 ;  /* 0xffffff80041e7836 */ /* 0x002fe20000000000 */
[----:B--2---:R-:W-:-:S04]  /*8630*/  ISETP.GT.AND P2, PT, R140, 0x1, PT ;  /* 0x000000018c00780c */ /* 0x004fc80003f44270 */
[----:B------:R-:W-:Y:S01]  /*8640*/  ISETP.GT.AND P3, PT, R30, 0xbf, PT ;  /* 0x000000bf1e00780c */ /* 0x000fe20003f64270 */
[----:B0-----:R-:W-:-:S12]  /*8650*/  @P1 BRA `(.L_x_10223) ;  /* 0x0000000000101947 */ /* 0x001fd80003800000 */
[----:B------:R-:W-:Y:S05]  /*8660*/  @!P0 BRA `(.L_x_10223) ;  /* 0x00000000000c8947 */ /* 0x000fea0003800000 */
[----:B------:R-:W2:Y:S04]  /*8670*/  LDG.E R9, desc[UR36][R10.64] ;  /* 0x000000240a097981 */ /* 0x000ea8000c1e1900 */
[----:B-----5:R-:W2:Y:S02]  /*8680*/  LDG.E R0, desc[UR36][R10.64+0x4] ;  /* 0x000004240a007981 */ /* 0x020ea4000c1e1900 */
[----:B--2---:R-:W-:-:S07]  /*8690*/  IMAD.IADD R0, R0, 0x1, -R9 ;  /* 0x0000000100007824 */ /* 0x004fce00078e0a09 */
.L_x_10223:
[----:B------:R-:W-:Y:S01]  /*86a0*/  BSSY B1, `(.L_x_10224) ;  /* 0x0000036000017945 */ /* 0x000fe20003800000 */
[----:B------:R-:W-:Y:S02]  /*86b0*/  SEL R137, R137, RZ, !P0 ;  /* 0x000000ff89897207 */ /* 0x000fe40004000000 */
[----:B------:R-:W-:Y:S02]  /*86c0*/  SEL R143, R143, RZ, !P0 ;  /* 0x000000ff8f8f7207 */ /* 0x000fe40004000000 */
[----:B-----5:R-:W-:Y:S01]  /*86d0*/  SHF.R.S32.HI R26, RZ, 0x1f, R3 ;  /* 0x0000001fff1a7819 */ /* 0x020fe20000011403 */
[----:B------:R-:W-:Y:S06]  /*86e0*/  @P3 BRA `(.L_x_10225) ;  /* 0x0000000000c43947 */ /* 0x000fec0003800000 */
[----:B------:R-:W0:Y:S01]  /*86f0*/  LDC R33, c[0x0][0xbe8] ;  /* 0x0002fa00ff217b82 */ /* 0x000e220000000800 */
[----:B------:R-:W-:-:S04]  /*8700*/  IMAD R4, R141, 0xc0, R4 ;  /* 0x000000c08d047824 */ /* 0x000fc800078e0204 */
[----:B------:R-:W-:Y:S02]  /*8710*/  VIADD R28, R4, 0xffffff80 ;  /* 0xffffff80041c7836 */ /* 0x000fe40000000000 */
[----:B0-----:R-:W-:-:S05]  /*8720*/  IMAD R8, R0, R33, RZ ;  /* 0x0000002100087224 */ /* 0x001fca00078e02ff */
[----:B------:R-:W-:-:S13]  /*8730*/  ISETP.GE.AND P0, PT, R28, R8, PT ;  /* 0x000000081c00720c */ /* 0x000fda0003f06270 */
[----:B------:R-:W-:Y:S05]  /*8740*/  @P0 BRA `(.L_x_10225) ;  /* 0x0000000000ac0947 */ /* 0x000fea0003800000 */
[----:B------:R-:W-:Y:S01]  /*8750*/  ISETP.NE.AND P1, PT, R33, 0x1, PT ;  /* 0x000000012100780c */ /* 0x000fe20003f25270 */
[----:B------:R-:W-:Y:S01]  /*8760*/  IMAD.MOV.U32 R22, RZ, RZ, 0x9b8 ;  /* 0x000009b8ff167424 */ /* 0x000fe200078e00ff */
[----:B------:R-:W-:Y:S01]  /*8770*/  ISETP.GT.AND P0, PT, R140, 0x1, PT ;  /* 0x000000018c00780c */ /* 0x000fe20003f04270 */
[----:B------:R-:W0:Y:S01]  /*8780*/  LDC.64 R8, c[0x0][0xba8] ;  /* 0x0002ea00ff087b82 */ /* 0x000e220000000a00 */
[----:B------:R-:W-:Y:S02]  /*8790*/  IMAD.MOV.U32 R27, RZ, RZ, R28 ;  /* 0x000000ffff1b7224 */ /* 0x000fe400078e001c */
[----:B------:R-:W-:-:S05]  /*87a0*/  SEL R22, R22, 0x978, P0 ;  /* 0x0000097816167807 */ /* 0x000fca0000000000 */
[----:B------:R-:W1:Y:S08]  /*87b0*/  LDC.64 R20, c[0x0][R22+0x220] ;  /* 0x0000880016147b82 */ /* 0x000e700000000a00 */
[----:B------:R-:W2:Y:S08]  /*87c0*/  @P1 LDC R25, c[0x0][0xbec] ;  /* 0x0002fb00ff191b82 */ /* 0x000eb00000000800 */
[----:B------:R-:W3:Y:S08]  /*87d0*/  @P1 LDC R31, c[0x0][0xbf0] ;  /* 0x0002fc00ff1f1b82 */ /* 0x000ef00000000800 */
[----:B------:R-:W4:Y:S01]  /*87e0*/  LDC.64 R14, c[0x0][R22+0x218] ;  /* 0x00008600160e7b82 */ /* 0x000f220000000a00 */
[----:B-1----:R-:W-:-:S07]  /*87f0*/  IMAD R21, R21, R137, RZ ;  /* 0x0000008915157224 */ /* 0x002fce00078e02ff */
[----:B------:R-:W1:Y:S01]  /*8800*/  LDC.64 R12, c[0x0][R22+0x228] ;  /* 0x00008a00160c7b82 */ /* 0x000e620000000a00 */
[----:B--2---:R-:W-:-:S04]  /*8810*/  @P1 IMAD.HI.U32 R4, R28, R25, RZ ;  /* 0x000000191c041227 */ /* 0x004fc800078e00ff */
[----:B------:R-:W-:-:S03]  /*8820*/  IMAD.WIDE.U32 R24, R20, R137, RZ ;  /* 0x0000008914187225 */ /* 0x000fc600078e00ff */
[----:B------:R-:W2:Y:S01]  /*8830*/  LDC.64 R10, c[0x0][R22+0x210] ;  /* 0x00008400160a7b82 */ /* 0x000ea20000000a00 */
[----:B---3--:R-:W-:Y:S01]  /*8840*/  @P1 SHF.R.U32.HI R27, RZ, R31, R4 ;  /* 0x0000001fff1b1219 */ /* 0x008fe20000011604 */
[----:B------:R-:W-:Y:S01]  /*8850*/  IMAD R31, R20, R143, R21 ;  /* 0x0000008f141f7224 */ /* 0x000fe200078e0215 */
[----:B------:R-:W-:-:S03]  /*8860*/  SEL R21, R156, RZ, P0 ;  /* 0x000000ff9c157207 */ /* 0x000fc60000000000 */
[----:B------:R-:W-:Y:S02]  /*8870*/  IMAD.IADD R4, R25, 0x1, R31 ;  /* 0x0000000119047824 */ /* 0x000fe400078e021f */
[-C--:B----4-:R-:W-:Y:S01]  /*8880*/  IMAD R29, R15, R139.reuse, RZ ;  /* 0x0000008b0f1d7224 */ /* 0x090fe200078e02ff */
[----:B0-----:R-:W0:Y:S01]  /*8890*/  @!P0 LDC R8, c[0x0][0xb50] ;  /* 0x0002d400ff088b82 */ /* 0x001e220000000800 */
[----:B------:R-:W-:-:S04]  /*88a0*/  IMAD.WIDE.U32 R14, R14, R139, RZ ;  /* 0x0000008b0e0e7225 */ /* 0x000fc800078e00ff */
[----:B------:R-:W-:Y:S01]  /*88b0*/  IMAD.IADD R29, R15, 0x1, R29 ;  /* 0x000000010f1d7824 */ /* 0x000fe200078e021d */
[----:B------:R-:W-:Y:S01]  /*88c0*/  IADD3 R14, P1, P3, R24, R14, R3 ;  /* 0x0000000e180e7210 */ /* 0x000fe20007b3e003 */
[-C--:B-1----:R-:W-:Y:S01]  /*88d0*/  IMAD R25, R13, R21.reuse, RZ ;  /* 0x000000150d197224 */ /* 0x082fe200078e02ff */
[----:B------:R-:W1:Y:S01]  /*88e0*/  @!P0 LDC R9, c[0x0][0xb54] ;  /* 0x0002d500ff098b82 */ /* 0x000e620000000800 */
[----:B------:R-:W-:Y:S01]  /*88f0*/  IMAD.WIDE.U32 R12, R12, R21, RZ ;  /* 0x000000150c0c7225 */ /* 0x000fe200078e00ff */
[----:B------:R-:W-:-:S03]  /*8900*/  IADD3.X R4, R4, R29, R26, P1, P3 ;  /* 0x0000001d04047210 */ /* 0x000fc60000fe641a */
[----:B------:R-:W-:Y:S01]  /*8910*/  IMAD.MOV R15, RZ, RZ, -R27 ;  /* 0x000000ffff0f7224 */ /* 0x000fe200078e0a1b */
[----:B------:R-:W-:Y:S01]  /*8920*/  IADD3 R12, P0, P1, R27, R14, R12 ;  /* 0x0000000e1b0c7210 */ /* 0x000fe2000791e00c */
[----:B------:R-:W-:Y:S01]  /*8930*/  IMAD.IADD R25, R13, 0x1, R25 ;  /* 0x000000010d197824 */ /* 0x000fe200078e0219 */
[----:B------:R-:W-:Y:S01]  /*8940*/  SHF.R.S32.HI R27, RZ, 0x1f, R27 ;  /* 0x0000001fff1b7819 */ /* 0x000fe2000001141b */
[----:B------:R-:W-:-:S03]  /*8950*/  IMAD R15, R33, R15, R28 ;  /* 0x0000000f210f7224 */ /* 0x000fc600078e021c */
[----:B------:R-:W-:Y:S01]  /*8960*/  IADD3.X R13, R27, R4, R25, P0, P1 ;  /* 0x000000041b0d7210 */ /* 0x000fe200007e2419 */
[----:B--2---:R-:W-:Y:S01]  /*8970*/  IMAD R4, R11, R15, RZ ;  /* 0x0000000f0b047224 */ /* 0x004fe200078e02ff */
[----:B------:R-:W-:-:S05]  /*8980*/  SHF.R.S32.HI R21, RZ, 0x1f, R15 ;  /* 0x0000001fff157819 */ /* 0x000fca000001140f */
[C---:B------:R-:W-:Y:S02]  /*8990*/  IMAD R21, R10.reuse, R21, R4 ;  /* 0x000000150a157224 */ /* 0x040fe400078e0204 */
[----:B------:R-:W-:-:S04]  /*89a0*/  IMAD.WIDE.U32 R10, R10, R15, R12 ;  /* 0x0000000f0a0a7225 */ /* 0x000fc800078e000c */
[----:B------:R-:W-:Y:S01]  /*89b0*/  IMAD.IADD R4, R11, 0x1, R21 ;  /* 0x000000010b047824 */ /* 0x000fe200078e0215 */
[C---:B0-----:R-:W-:Y:S02]  /*89c0*/  LEA R8, P0, R10.reuse, R8, 0x2 ;  /* 0x000000080a087211 */ /* 0x041fe400078010ff */
[----:B------:R-:W-:Y:S02]  /*89d0*/  MOV R11, 0xff800000 ;  /* 0xff800000000b7802 */ /* 0x000fe40000000f00 */
[----:B-1----:R-:W-:-:S05]  /*89e0*/  LEA.HI.X R9, R10, R9, R4, 0x2, P0 ;  /* 0x000000090a097211 */ /* 0x002fca00000f1404 */
[----:B------:R0:W-:Y:S04]  /*89f0*/  STG.E desc[UR36][R8.64], R11 ;  /* 0x0000000b08007986 */ /* 0x0001e8000c101924 */
.L_x_10225:
[----:B------:R-:W-:Y:S05]  /*8a00*/  BSYNC B1 ;  /* 0x0000000000017941 */ /* 0x000fea0003800000 */
.L_x_10224:
[----:B------:R-:W-:Y:S05]  /*8a10*/  @P2 BRA `(.L_x_10220) ;  /* 0x0000000400542947 */ /* 0x000fea0003800000 */
[----:B------:R-:W1:Y:S01]  /*8a20*/  LDC R15, c[0x0][0xbe8] ;  /* 0x0002fa00ff0f7b82 */ /* 0x000e620000000800 */
[--C-:B------:R-:W-:Y:S01]  /*8a30*/  SHF.R.S32.HI R10, RZ, 0x1f, R30.reuse ;  /* 0x0000001fff0a7819 */ /* 0x100fe2000001141e */
[----:B------:R-:W-:Y:S01]  /*8a40*/  ULDC.64 UR4, c[0x0][0xaa0] ;  /* 0x0002a80000047ab9 */ /* 0x000fe20000000a00 */
[----:B------:R-:W-:Y:S01]  /*8a50*/  SHF.R.S32.HI R14, RZ, 0x1f, R30 ;  /* 0x0000001fff0e7819 */ /* 0x000fe2000001141e */
[----:B------:R-:W-:Y:S01]  /*8a60*/  IMAD R4, R26, UR4, RZ ;  /* 0x000000041a047c24 */ /* 0x000fe2000f8e02ff */
[-C--:B------:R-:W-:Y:S01]  /*8a70*/  LEA.HI R10, R10, R30.reuse, RZ, 0x2 ;  /* 0x0000001e0a0a7211 */ /* 0x080fe200078f10ff */
[C---:B0-----:R-:W-:Y:S01]  /*8a80*/  IMAD.WIDE.U32 R8, R3.reuse, UR4, RZ ;  /* 0x0000000403087c25 */ /* 0x041fe2000f8e00ff */
[----:B------:R-:W-:Y:S01]  /*8a90*/  LEA.HI R14, R14, R30, RZ, 0x2 ;  /* 0x0000001e0e0e7211 */ /* 0x000fe200078f10ff */
[----:B------:R-:W-:Y:S01]  /*8aa0*/  ULDC.64 UR6, c[0x0][0xaf0] ;  /* 0x0002bc0000067ab9 */ /* 0x000fe20000000a00 */
[----:B------:R-:W-:Y:S01]  /*8ab0*/  LOP3.LUT R10, R10, 0xfffffffc, RZ, 0xc0, !PT ;  /* 0xfffffffc0a0a7812 */ /* 0x000fe200078ec0ff */
[----:B------:R-:W-:Y:S01]  /*8ac0*/  IMAD R11, R3, UR5, R4 ;  /* 0x00000005030b7c24 */ /* 0x000fe2000f8e0204 */
[----:B------:R-:W-:Y:S01]  /*8ad0*/  SHF.R.S32.HI R14, RZ, 0x2, R14 ;  /* 0x00000002ff0e7819 */ /* 0x000fe2000001140e */
[----:B------:R-:W-:Y:S01]  /*8ae0*/  ULDC.64 UR4, c[0x0][0xae8] ;  /* 0x0002ba0000047ab9 */ /* 0x000fe20000000a00 */
[----:B------:R-:W-:Y:S01]  /*8af0*/  BSSY B1, `(.L_x_10226) ;  /* 0x0000036000017945 */ /* 0x000fe20003800000 */
[----:B------:R-:W-:Y:S01]  /*8b00*/  IMAD.IADD R10, R30, 0x1, -R10 ;  /* 0x000000011e0a7824 */ /* 0x000fe200078e0a0a */
[----:B------:R-:W-:Y:S01]  /*8b10*/  SHF.R.S32.HI R22, RZ, 0x1f, R144 ;  /* 0x0000001fff167819 */ /* 0x000fe20000011490 */
[----:B------:R-:W-:Y:S01]  /*8b20*/  IMAD.IADD R9, R9, 0x1, R11 ;  /* 0x0000000109097824 */ /* 0x000fe200078e020b */
[----:B------:R-:W-:Y:S01]  /*8b30*/  SHF.R.S32.HI R24, RZ, 0x1f, R142 ;  /* 0x0000001fff187819 */ /* 0x000fe2000001148e */
[----:B------:R-:W-:-:S02]  /*8b40*/  IMAD R4, R10, 0x60, R14 ;  /* 0x000000600a047824 */ /* 0x000fc400078e020e */
[----:B------:R-:W-:Y:S01]  /*8b50*/  IMAD.WIDE.U32 R8, R139, UR4, R8 ;  /* 0x000000048b087c25 */ /* 0x000fe2000f8e0008 */
[----:B-1----:R-:W-:-:S03]  /*8b60*/  ISETP.NE.AND P0, PT, R15, 0x1, PT ;  /* 0x000000010f00780c */ /* 0x002fc60003f05270 */
[----:B------:R-:W-:Y:S02]  /*8b70*/  IMAD R12, R141, 0xc0, R4 ;  /* 0x000000c08d0c7824 */ /* 0x000fe400078e0204 */
[----:B------:R-:W-:Y:S02]  /*8b80*/  IMAD R10, R143, UR6, RZ ;  /* 0x000000068f0a7c24 */ /* 0x000fe4000f8e02ff */
[----:B------:R-:W-:Y:S02]  /*8b90*/  IMAD.MOV.U32 R3, RZ, RZ, R12 ;  /* 0x000000ffff037224 */ /* 0x000fe400078e000c */
[----:B------:R-:W-:Y:S01]  /*8ba0*/  IMAD R9, R139, UR5, R9 ;  /* 0x000000058b097c24 */ /* 0x000fe2000f8e0209 */
[----:B------:R-:W-:Y:S01]  /*8bb0*/  ULDC.64 UR4, c[0x0][0xae0] ;  /* 0x0002b80000047ab9 */ /* 0x000fe20000000a00 */
[----:B------:R-:W-:Y:S02]  /*8bc0*/  IMAD.WIDE.U32 R8, R137, UR6, R8 ;  /* 0x0000000689087c25 */ /* 0x000fe4000f8e0008 */
[----:B------:R-:W0:Y:S08]  /*8bd0*/  @P0 LDC R13, c[0x0][0xbec] ;  /* 0x0002fb00ff0d0b82 */ /* 0x000e300000000800 */
[----:B------:R-:W1:Y:S01]  /*8be0*/  @P0 LDC R21, c[0x0][0xbf0] ;  /* 0x0002fc00ff150b82 */ /* 0x000e620000000800 */
[----:B0-----:R-:W-:-:S04]  /*8bf0*/  @P0 IMAD.HI.U32 R4, R12, R13, RZ ;  /* 0x0000000d0c040227 */ /* 0x001fc800078e00ff */
[----:B------:R-:W-:Y:S01]  /*8c00*/  IMAD R13, R137, UR7, R10 ;  /* 0x00000007890d7c24 */ /* 0x000fe2000f8e020a */
[----:B-1----:R-:W-:-:S03]  /*8c10*/  @P0 SHF.R.U32.HI R3, RZ, R21, R4 ;  /* 0x00000015ff030219 */ /* 0x002fc60000011604 */
[----:B------:R-:W-:Y:S01]  /*8c20*/  IMAD.IADD R9, R9, 0x1, R13 ;  /* 0x0000000109097824 */ /* 0x000fe200078e020d */
[--C-:B------:R-:W-:Y:S01]  /*8c30*/  SHF.R.S32.HI R4, RZ, 0x1f, R3.reuse ;  /* 0x0000001fff047819 */ /* 0x100fe20000011403 */
[----:B------:R-:W-:Y:S02]  /*8c40*/  IMAD.MOV R11, RZ, RZ, -R3 ;  /* 0x000000ffff0b7224 */ /* 0x000fe400078e0a03 */
[----:B------:R-:W-:-:S04]  /*8c50*/  IMAD.WIDE.U32 R8, R3, UR4, R8 ;  /* 0x0000000403087c25 */ /* 0x000fc8000f8e0008 */
[----:B------:R-:W-:Y:S02]  /*8c60*/  IMAD R11, R15, R11, R12 ;  /* 0x0000000b0f0b7224 */ /* 0x000fe400078e020c */
[----:B------:R-:W-:Y:S02]  /*8c70*/  IMAD R4, R4, UR4, RZ ;  /* 0x0000000404047c24 */ /* 0x000fe4000f8e02ff */
[----:B------:R-:W-:Y:S02]  /*8c80*/  IMAD R15, R0, R15, RZ ;  /* 0x0000000f000f7224 */ /* 0x000fe400078e02ff */
[----:B------:R-:W-:Y:S01]  /*8c90*/  IMAD R13, R3, UR5, R4 ;  /* 0x00000005030d7c24 */ /* 0x000fe2000f8e0204 */
[----:B------:R-:W-:Y:S01]  /*8ca0*/  SHF.R.S32.HI R4, RZ, 0x1f, R11 ;  /* 0x0000001fff047819 */ /* 0x000fe2000001140b */
[----:B------:R-:W-:Y:S01]  /*8cb0*/  ULDC.64 UR4, c[0x0][0xad8] ;  /* 0x0002b60000047ab9 */ /* 0x000fe20000000a00 */
[----:B------:R-:W-:Y:S02]  /*8cc0*/  IMAD R0, R141, 0xc0, R14 ;  /* 0x000000c08d007824 */ /* 0x000fe400078e020e */
[----:B------:R-:W-:-:S02]  /*8cd0*/  IMAD.IADD R9, R9, 0x1, R13 ;  /* 0x0000000109097824 */ /* 0x000fc400078e020d */
[----:B------:R-:W-:Y:S01]  /*8ce0*/  IMAD R4, R4, UR4, RZ ;  /* 0x0000000404047c24 */ /* 0x000fe2000f8e02ff */
[----:B------:R-:W-:Y:S01]  /*8cf0*/  ISETP.GE.AND P0, PT, R0, R15, PT ;  /* 0x0000000f0000720c */ /* 0x000fe20003f06270 */
[----:B------:R-:W-:-:S04]  /*8d00*/  IMAD.WIDE.U32 R8, R11, UR4, R8 ;  /* 0x000000040b087c25 */ /* 0x000fc8000f8e0008 */
[----:B------:R-:W-:Y:S01]  /*8d10*/  IMAD R3, R11, UR5, R4 ;  /* 0x000000050b037c24 */ /* 0x000fe2000f8e0204 */
[----:B------:R-:W-:Y:S02]  /*8d20*/  ULDC.64 UR4, c[0x0][0xa80] ;  /* 0x0002a00000047ab9 */ /* 0x000fe40000000a00 */
[----:B------:R-:W-:Y:S01]  /*8d30*/  LEA R4, P1, R8, UR4, 0x1 ;  /* 0x0000000408047c11 */ /* 0x000fe2000f8208ff */
[----:B------:R-:W-:-:S05]  /*8d40*/  IMAD.IADD R3, R9, 0x1, R3 ;  /* 0x0000000109037824 */ /* 0x000fca00078e0203 */
[----:B------:R-:W-:Y:S02]  /*8d50*/  LEA.HI.X R3, R8, UR5, R3, 0x1, P1 ;  /* 0x0000000508037c11 */ /* 0x000fe400088f0c03 */
[----:B------:R0:W1:Y:S04]  /*8d60*/  SHFL.IDX PT, R8, R4, RZ, 0x1c1f ;  /* 0x001c1fff04087589 */ /* 0x00006800000e0000 */
[----:B------:R0:W2:Y:S01]  /*8d70*/  SHFL.IDX PT, R9, R3, RZ, 0x1c1f ;  /* 0x001c1fff03097589 */ /* 0x0000a200000e0000 */
[----:B------:R-:W-:Y:S05]  /*8d80*/  @P0 BRA `(.L_x_10227) ;  /* 0x0000000000300947 */ /* 0x000fea0003800000 */
        /* <DEDUP_REMOVED lines=9> */
[----:B------:R3:W-:Y:S04]  /*8e20*/  @!P2 ST.E.128 desc[UR36][R10.64], RZ ;  /* 0x000000ff0a00a985 */ /* 0x0007e8000c101d24 */
[----:B------:R3:W-:Y:S04]  /*8e30*/  @!P3 ST.E.128 desc[UR36][R12.64], RZ ;  /* 0x000000ff0c00b985 */ /* 0x0007e8000c101d24 */
[----:B------:R3:W-:Y:S02]  /*8e40*/  @!P4 ST.E.128 desc[UR36][R20.64], RZ ;  /* 0x000000ff1400c985 */ /* 0x0007e4000c101d24 */
.L_x_10227:
[----:B------:R-:W-:Y:S05]  /*8e50*/  BSYNC B1 ;  /* 0x0000000000017941 */ /* 0x000fea0003800000 */
.L_x_10226:
[----:B------:R-:W-:Y:S01]  /*8e60*/  VIADD R0, R0, 0x60 ;  /* 0x0000006000007836 */ /* 0x000fe20000000000 */
[----:B--2---:R2:W4:Y:S04]  /*8e70*/  SHFL.IDX PT, R9, R3, 0x1, 0x1c1f ;  /* 0x003c1f0003097f89 */ /* 0x00452800000e0000 */
[----:B------:R-:W-:Y:S01]  /*8e80*/  ISETP.GE.AND P0, PT, R0, R15, PT ;  /* 0x0000000f0000720c */ /* 0x000fe20003f06270 */
[----:B-1----:R2:W1:-:S12]  /*8e90*/  SHFL.IDX PT, R8, R4, 0x1, 0x1c1f ;  /* 0x003c1f0004087f89 */ /* 0x00245800000e0000 */
[----:B--2---:R-:W-:Y:S05]  /*8ea0*/  @P0 BRA `(.L_x_10220) ;  /* 0x0000000000300947 */ /* 0x004fea0003800000 */
[----:B------:R-:W-:Y:S02]  /*8eb0*/  ULDC UR4, c[0x0][0xac8] ;  /* 0x0002b20000047ab9 */ /* 0x000fe40000000800 */
[----:B------:R-:W-:Y:S02]  /*8ec0*/  ISETP.GE.AND P3, PT, R142, UR4, PT ;  /* 0x000000048e007c0c */ /* 0x000fe4000bf66270 */
[----:B------:R-:W-:Y:S02]  /*8ed0*/  ISETP.GE.AND P4, PT, R144, UR4, PT ;  /* 0x0000000490007c0c */ /* 0x000fe4000bf86270 */
[----:B------:R-:W-:-:S09]  /*8ee0*/  ISETP.GE.AND P2, PT, R138, UR4, PT ;  /* 0x000000048a007c0c */ /* 0x000fd2000bf46270 */
[-C--:B-1-3--:R-:W-:Y:S02]  /*8ef0*/  @!P3 LEA R12, P0, R142, R8.reuse, 0x1 ;  /* 0x000000088e0cb211 */ /* 0x08afe400078008ff */
[----:B------:R-:W-:Y:S02]  /*8f00*/  @!P4 LEA R14, P1, R144, R8, 0x1 ;  /* 0x00000008900ec211 */ /* 0x000fe400078208ff */
[----:B----4-:R-:W-:Y:S01]  /*8f10*/  @!P2 IMAD.WIDE R10, R138, 0x2, R8 ;  /* 0x000000028a0aa825 */ /* 0x010fe200078e0208 */
[-C--:B------:R-:W-:Y:S02]  /*8f20*/  @!P3 LEA.HI.X R13, R142, R9.reuse, R24, 0x1, P0 ;  /* 0x000000098e0db211 */ /* 0x080fe400000f0c18 */
[----:B------:R-:W-:Y:S02]  /*8f30*/  @!P4 LEA.HI.X R15, R144, R9, R22, 0x1, P1 ;  /* 0x00000009900fc211 */ /* 0x000fe400008f0c16 */
[----:B------:R2:W-:Y:S04]  /*8f40*/  @!P2 ST.E.128 desc[UR36][R10.64], RZ ;  /* 0x000000ff0a00a985 */ /* 0x0005e8000c101d24 */
[----:B------:R2:W-:Y:S04]  /*8f50*/  @!P3 ST.E.128 desc[UR36][R12.64], RZ ;  /* 0x000000ff0c00b985 */ /* 0x0005e8000c101d24 */
[----:B------:R2:W-:Y:S02]  /*8f60*/  @!P4 ST.E.128 desc[UR36][R14.64], RZ ;  /* 0x000000ff0e00c985 */ /* 0x0005e4000c101d24 */
.L_x_10220:
[----:B------:R-:W-:Y:S05]  /*8f70*/  BSYNC B0 ;  /* 0x0000000000007941 */ /* 0x000fea0003800000 */
.L_x_10214:
[----:B------:R-:W-:Y:S02]  /*8f80*/  ULDC UR4, c[0x0][0xc3c] ;  /* 0x00030f0000047ab9 */ /* 0x000fe40000000800 */
[----:B------:R-:W-:-:S13]  /*8f90*/  ISETP.GE.AND P0, PT, R7, UR4, PT ;  /* 0x0000000407007c0c */ /* 0x000fda000bf06270 */
[----:B------:R-:W-:Y:S05]  /*8fa0*/  @!P0 BRA `(.L_x_10228) ;  /* 0xffffff8000208947 */ /* 0x000fea000383ffff */
[----:B------:R-:W-:Y:S05]  /*8fb0*/  EXIT ;  /* 0x000000000000794d */ /* 0x000fea0003800000 */
.L_x_10185:
        /* <DEDUP_REMOVED lines=16> */
.L_x_10229:
        /* <DEDUP_REMOVED lines=44> */
.L_x_10233:
        /* <DEDUP_REMOVED lines=35> */
.L_x_10231:
        /* <DEDUP_REMOVED lines=8> */
[----:B------:R-:W1:Y:S01]  /*9630*/  SHFL.IDX PT, R9, R9, R27, 0x1f ;  /* 0x00001f1b09097589 */ /* 0x000e6200000e0000 */
[----:B0-----:R-:W-:-:S04]  /*9640*/  IABS R4, R0 ;  /* 0x0000000000047213 */ /* 0x001fc80000000000 */
[----:B------:R-:W0:Y:S01]  /*9650*/  I2F.RP R6, R4 ;  /* 0x0000000400067306 */ /* 0x000e220000209400 */
[----:B-1----:R-:W-:-:S07]  /*9660*/  IABS R8, R9 ;  /* 0x0000000900087213 */ /* 0x002fce0000000000 */
[----:B0-----:R-:W0:Y:S02]  /*9670*/  MUFU.RCP R6, R6 ;  /* 0x0000000600067308 */ /* 0x001e240000001000 */
[----:B0-----:R-:W-:-:S06]  /*9680*/  VIADD R3, R6, 0xffffffe ;  /* 0x0ffffffe06037836 */ /* 0x001fcc0000000000 */
[----:B------:R-:W0:Y:S02]  /*9690*/  F2I.FTZ.U32.TRUNC.NTZ R3, R3 ;  /* 0x0000000300037305 */ /* 0x000e24000021f000 */
[----:B0-----:R-:W-:Y:S01]  /*96a0*/  IMAD.MOV R13, RZ, RZ, -R3 ;  /* 0x000000ffff0d7224 */ /* 0x001fe200078e0a03 */
[----:B------:R-:W-:Y:S06]  /*96b0*/  @!P0 BRA `(.L_x_10234) ;  /* 0x0000000000088947 */ /* 0x000fec0003800000 */
[----:B------:R-:W-:-:S05]  /*96c0*/  VIADD R5, R27, 0xffffffff ;  /* 0xffffffff1b057836 */ /* 0x000fca0000000000 */
[----:B------:R0:W1:Y:S02]  /*96d0*/  SHFL.IDX PT, R24, R2, R5, 0x1f ;  /* 0x00001f0502187589 */ /* 0x00006400000e0000 */
.L_x_10234:
[----:B-1----:R-:W-:Y:S01]  /*96e0*/  IMAD R24, R24, UR5, R11 ;  /* 0x0000000518187c24 */ /* 0x002fe2000f8e020b */
[----:B0-----:R-:W-:Y:S01]  /*96f0*/  MOV R5, R8 ;  /* 0x0000000800057202 */ /* 0x001fe20000000f00 */
[----:B------:R-:W-:Y:S01]  /*9700*/  IMAD R11, R13, R4, RZ ;  /* 0x000000040d0b7224 */ /* 0x000fe200078e02ff */
[----:B------:R-:W-:Y:S01]  /*9710*/  IABS R8, R0 ;  /* 0x0000000000087213 */ /* 0x000fe20000000000 */
[----:B------:R-:W-:Y:S01]  /*9720*/  IMAD.MOV.U32 R2, RZ, RZ, RZ ;  /* 0x000000ffff027224 */ /* 0x000fe200078e00ff */
[----:B------:R-:W-:Y:S01]  /*9730*/  IADD3 R25, -R24, UR6, RZ ;  /* 0x0000000618197c10 */ /* 0x000fe2000fffe1ff */
[----:B------:R-:W0:Y:S01]  /*9740*/  I2F.RP R6, R5 ;  /* 0x0000000500067306 */ /* 0x000e220000209400 */
[----:B------:R-:W-:Y:S02]  /*9750*/  VIADD R27, R27, UR4 ;  /* 0x000000041b1b7c36 */ /* 0x000fe40008000000 */
[----:B------:R-:W-:Y:S01]  /*9760*/  IMAD.HI.U32 R2, R3, R11, R2 ;  /* 0x0000000b03027227 */ /* 0x000fe200078e0002 */
[----:B------:R-:W-:-:S03]  /*9770*/  IABS R3, R25 ;  /* 0x0000001900037213 */ /* 0x000fc60000000000 */
[----:B------:R-:W-:Y:S02]  /*9780*/  IMAD.MOV R8, RZ, RZ, -R8 ;  /* 0x000000ffff087224 */ /* 0x000fe400078e0a08 */
        /* <DEDUP_REMOVED lines=13> */
[----:B------:R-:W-:-:S04]  /*9860*/  @P0 VIADD R2, R2, 0x1 ;  /* 0x0000000102020836 */ /* 0x000fc80000000000 */
[----:B------:R-:W-:Y:S02]  /*9870*/  IMAD.MOV.U32 R6, RZ, RZ, R2 ;  /* 0x000000ffff067224 */ /* 0x000fe400078e0002 */
[----:B-1----:R-:W-:Y:S02]  /*9880*/  IMAD.MOV R2, RZ, RZ, -R3 ;  /* 0x000000ffff027224 */ /* 0x002fe400078e0a03 */
[----:B------:R-:W-:Y:S01]  /*9890*/  @!P2 IMAD.MOV R6, RZ, RZ, -R6 ;  /* 0x000000ffff06a224 */ /* 0x000fe200078e0a06 */
[----:B------:R-:W-:Y:S01]  /*98a0*/  @!P1 LOP3.LUT R6, RZ, R0, RZ, 0x33, !PT ;  /* 0x00000000ff069212 */ /* 0x000fe200078e33ff */
[----:B------:R-:W-:Y:S02]  /*98b0*/  IMAD R11, R2, R5, RZ ;  /* 0x00000005020b7224 */ /* 0x000fe400078e02ff */
[----:B------:R-:W-:Y:S01]  /*98c0*/  IMAD.MOV.U32 R2, RZ, RZ, RZ ;  /* 0x000000ffff027224 */ /* 0x000fe200078e00ff */
[----:B------:R-:W-:Y:S01]  /*98d0*/  IABS R4, R6 ;  /* 0x0000000600047213 */ /* 0x000fe20000000000 */
[----:B------:R-:W-:-:S02]  /*98e0*/  IMAD.MOV R8, RZ, RZ, -R8 ;  /* 0x000000ffff087224 */ /* 0x000fc400078e0a08 */
[----:B------:R-:W-:-:S04]  /*98f0*/  IMAD.HI.U32 R2, R3, R11, R2 ;  /* 0x0000000b03027227 */ /* 0x000fc800078e0002 */
[----:B------:R-:W-:Y:S02]  /*9900*/  IMAD.MOV.U32 R3, RZ, RZ, R4 ;  /* 0x000000ffff037224 */ /* 0x000fe400078e0004 */
[----:B------:R-:W-:Y:S02]  /*9910*/  IMAD.MOV.U32 R4, RZ, RZ, R8 ;  /* 0x000000ffff047224 */ /* 0x000fe400078e0008 */
[----:B------:R-:W-:-:S04]  /*9920*/  IMAD.HI.U32 R2, R2, R3, RZ ;  /* 0x0000000302027227 */ /* 0x000fc800078e00ff */
[----:B------:R-:W-:Y:S01]  /*9930*/  IMAD R4, R2, R4, R3 ;  /* 0x0000000402047224 */ /* 0x000fe200078e0203 */
[----:B------:R-:W-:Y:S01]  /*9940*/  LOP3.LUT R3, R6, R9, RZ, 0x3c, !PT ;  /* 0x0000000906037212 */ /* 0x000fe200078e3cff */
[----:B------:R-:W-:-:S03]  /*9950*/  IMAD R0, R0, R6, RZ ;  /* 0x0000000600007224 */ /* 0x000fc600078e02ff */
[----:B------:R-:W-:Y:S01]  /*9960*/  ISETP.GT.U32.AND P1, PT, R5, R4, PT ;  /* 0x000000040500720c */ /* 0x000fe20003f24070 */
[----:B------:R-:W-:Y:S01]  /*9970*/  IMAD.IADD R25, R25, 0x1, -R0 ;  /* 0x0000000119197824 */ /* 0x000fe200078e0a00 */
        /* <DEDUP_REMOVED lines=13> */
.L_x_10232:
[----:B------:R-:W-:Y:S01]  /*9a50*/  ULDC UR4, c[0x0][0xc3c] ;  /* 0x00030f0000047ab9 */ /* 0x000fe20000000800 */
[----:B------:R-:W-:Y:S02]  /*9a60*/  IMAD.MOV.U32 R25, RZ, RZ, RZ ;  /* 0x000000ffff197224 */ /* 0x000fe400078e00ff */
[----:B------:R-:W-:Y:S02]  /*9a70*/  IMAD.U32 R24, RZ, RZ, UR6 ;  /* 0x00000006ff187e24 */ /* 0x000fe4000f8e00ff */
[----:B------:R-:W-:Y:S02]  /*9a80*/  IMAD.MOV.U32 R26, RZ, RZ, RZ ;  /* 0x000000ffff1a7224 */ /* 0x000fe400078e00ff */
[----:B------:R-:W-:-:S07]  /*9a90*/  IMAD.U32 R27, RZ, RZ, UR4 ;  /* 0x00000004ff1b7e24 */ /* 0x000fce000f8e00ff */
.L_x_10235:
[----:B------:R-:W-:-:S13]  /*9aa0*/  ISETP.NE.AND P0, PT, R7, RZ, PT ;  /* 0x000000ff0700720c */ /* 0x000fda0003f05270 */
[----:B------:R-:W0:Y:S01]  /*9ab0*/  @!P0 S2R R3, SR_CgaCtaId ;  /* 0x0000000000038919 */ /* 0x000e220000008800 */
[----:B------:R-:W-:-:S04]  /*9ac0*/  @!P0 MOV R0, 0x400 ;  /* 0x0000040000008802 */ /* 0x000fc80000000f00 */
[----:B0-----:R-:W-:-:S05]  /*9ad0*/  @!P0 LEA R0, R3, R0, 0x18 ;  /* 0x0000000003008211 */ /* 0x001fca00078ec0ff */
[----:B------:R0:W-:Y:S01]  /*9ae0*/  @!P0 STS.128 [R0+0x2d8d0], R24 ;  /* 0x02d8d01800008388 */ /* 0x0001e20000000c00 */
[----:B------:R-:W-:Y:S06]  /*9af0*/  BAR.ARV 0x5, 0x200 ;  /* 0x0148000000007b1d */ /* 0x000fec0000002000 */
.L_x_10230:
[----:B------:R2:W-:Y:S01]  /*9b00*/  STL [R1+0x3c], RZ ;  /* 0x00003cff01007387 */ /* 0x0005e20000100800 */
[----:B------:R-:W-:Y:S01]  /*9b10*/  ULDC UR4, c[0x0][0xc3c] ;  /* 0x00030f0000047ab9 */ /* 0x000fe20000000800 */
[----:B------:R-:W-:Y:S01]  /*9b20*/  IMAD.MOV.U32 R29, RZ, RZ, 0x1 ;  /* 0x00000001ff1d7424 */ /* 0x000fe200078e00ff */
[----:B-1----:R-:W-:Y:S01]  /*9b30*/  ISETP.GE.AND P0, PT, R27, UR4, PT ;  /* 0x000000041b007c0c */ /* 0x002fe2000bf06270 */
[----:B------:R-:W-:-:S12]  /*9b40*/  IMAD.MOV.U32 R22, RZ, RZ, RZ ;  /* 0x000000ffff167224 */ /* 0x000fd800078e00ff */
[----:B--2---:R-:W-:Y:S05]  /*9b50*/  @P0 BRA `(.L_x_10236) ;  /* 0x00000048007c0947 */ /* 0x004fea0003800000 */
[----:B------:R-:W2:Y:S01]  /*9b60*/  LDL R6, [R1+0x20] ;  /* 0x0000200001067983 */ /* 0x000ea20000100800 */
[----:B------:R-:W0:Y:S01]  /*9b70*/  S2R R3, SR_TID.X ;  /* 0x0000000000037919 */ /* 0x000e220000002100 */
[----:B------:R-:W1:Y:S01]  /*9b80*/  S2UR UR5, SR_CgaCtaId ;  /* 0x00000000000579c3 */ /* 0x000e620000008800 */
[----:B------:R-:W-:Y:S01]  /*9b90*/  UMOV UR4, 0x400 ;  /* 0x0000040000047882 */ /* 0x000fe20000000000 */
[C---:B0-----:R-:W-:Y:S01]  /*9ba0*/  IMAD.SHL.U32 R0, R3.reuse, 0x8, RZ ;  /* 0x0000000803007824 */ /* 0x041fe200078e00ff */
[C---:B------:R-:W-:Y:S01]  /*9bb0*/  LOP3.LUT R5, R3.reuse, 0x7f, RZ, 0xc0, !PT ;  /* 0x0000007f03057812 */ /* 0x040fe200078ec0ff */
[----:B------:R-:W-:-:S03]  /*9bc0*/  IMAD.SHL.U32 R4, R3, 0x20, RZ ;  /* 0x0000002003047824 */ /* 0x000fc600078e00ff */
[----:B------:R-:W-:Y:S01]  /*9bd0*/  LOP3.LUT R2, R0, 0xd8, RZ, 0xc0, !PT ;  /* 0x000000d800027812 */ /* 0x000fe200078ec0ff */
[----:B-1----:R-:W-:-:S03]  /*9be0*/  ULEA UR4, UR5, UR4, 0x18 ;  /* 0x0000000405047291 */ /* 0x002fc6000f8ec03f */
[----:B------:R-:W-:Y:S02]  /*9bf0*/  LOP3.LUT R3, R2, 0x18, R3, 0x78, !PT ;  /* 0x0000001802037812 */ /* 0x000fe400078e7803 */
[----:B------:R-:W-:Y:S01]  /*9c00*/  SHF.R.U32.HI R5, RZ, 0x2, R5 ;  /* 0x00000002ff057819 */ /* 0x000fe20000011605 */
[----:B------:R-:W-:Y:S01]  /*9c10*/  IMAD.U32 R17, RZ, RZ, UR4 ;  /* 0x00000004ff117e24 */ /* 0x000fe2000f8e00ff */
[----:B------:R-:W-:Y:S01]  /*9c20*/  BSSY B8, `(.L_x_10236) ;  /* 0x0000492000087945 */ /* 0x000fe20003800000 */
[----:B------:R-:W-:Y:S01]  /*9c30*/  IMAD.MOV.U32 R29, RZ, RZ, 0x1 ;  /* 0x00000001ff1d7424 */ /* 0x000fe200078e00ff */
[----:B------:R-:W-:Y:S01]  /*9c40*/  MOV R22, RZ ;  /* 0x000000ff00167202 */ /* 0x000fe20000000f00 */
[----:B------:R-:W-:Y:S01]  /*9c50*/  ULDC UR38, c[0x0][0xc] ;  /* 0x0000030000267ab9 */ /* 0x000fe20000000800 */
[----:B--2---:R-:W-:Y:S02]  /*9c60*/  LOP3.LUT R2, R6, 0x2, RZ, 0xfc, !PT ;  /* 0x0000000206027812 */ /* 0x004fe400078efcff */
[----:B------:R-:W-:-:S03]  /*9c70*/  LOP3.LUT R6, R4, 0x60, RZ, 0xc0, !PT ;  /* 0x0000006004067812 */ /* 0x000fc600078ec0ff */
[----:B------:R0:W-:Y:S01]  /*9c80*/  STL [R1+0x48], R2 ;  /* 0x0000480201007387 */ /* 0x0001e20000100800 */
[----:B------:R-:W-:Y:S02]  /*9c90*/  LOP3.LUT R4, R0, 0x18, RZ, 0xc0, !PT ;  /* 0x0000001800047812 */ /* 0x000fe400078ec0ff */
[----:B0-----:R-:W-:Y:S02]  /*9ca0*/  LOP3.LUT R2, R3, 0x320, R0, 0xf8, !PT ;  /* 0x0000032003027812 */ /* 0x001fe400078ef800 */
[----:B------:R-:W-:-:S03]  /*9cb0*/  LOP3.LUT R0, R5, R6, RZ, 0xfc, !PT ;  /* 0x0000000605007212 */ /* 0x000fc600078efcff */
[----:B------:R-:W-:Y:S01]  /*9cc0*/  IMAD R0, R2, 0x2, R17 ;  /* 0x0000000202007824 */ /* 0x000fe200078e0211 */
[----:B------:R0:W-:Y:S04]  /*9cd0*/  STL [R1+0x3c], RZ ;  /* 0x00003cff01007387 */ /* 0x0001e80000100800 */
[----:B------:R0:W-:Y:S01]  /*9ce0*/  STL [R1+0x1c], R0 ;  /* 0x00001c0001007387 */ /* 0x0001e20000100800 */
[C---:B------:R-:W-:Y:S02]  /*9cf0*/  LOP3.LUT R5, R4.reuse, 0x20, RZ, 0xfc, !PT ;  /* 0x0000002004057812 */ /* 0x040fe400078efcff */
[----:B------:R-:W-:-:S07]  /*9d00*/  LOP3.LUT R3, R4, 0x40, RZ, 0xfc, !PT ;  /* 0x0000004004037812 */ /* 0x000fce00078efcff */
.L_x_10297:
[----:B------:R-:W1:Y:S02]  /*9d10*/  LDC.64 R2, c[0x0][0xc88] ;  /* 0x00032200ff027b82 */ /* 0x000e640000000a00 */
[----:B-1----:R-:W-:-:S05]  /*9d20*/  IMAD.WIDE R2, R27, 0x4, R2 ;  /* 0x000000041b027825 */ /* 0x002fca00078e0202 */
[----:B0-----:R-:W0:Y:S01]  /*9d30*/  LDG.E R28, desc[UR36][R2.64] ;  /* 0x00000024021c7981 */ /* 0x001e22000c1e1900 */
[----:B------:R-:W-:Y:S05]  /*9d40*/  YIELD ;  /* 0x0000000000007946 */ /* 0x000fea0003800000 */
[----:B------:R-:W-:Y:S01]  /*9d50*/  ULDC.64 UR4, c[0x0][0xa28] ;  /* 0x00028a0000047ab9 */ /* 0x000fe20000000a00 */
[----:B------:R-:W-:Y:S01]  /*9d60*/  IMAD.MOV.U32 R6, RZ, RZ, RZ ;  /* 0x000000ffff067224 */ /* 0x000fe200078e00ff */
[----:B------:R-:W-:Y:S01]  /*9d70*/  ISETP.NE.U32.AND P0, PT, RZ, UR4, PT ;  /* 0x00000004ff007c0c */ /* 0x000fe2000bf05070 */
[----:B------:R-:W-:-:S03]  /*9d80*/  ULDC.64 UR6, c[0x0][0xa18] ;  /* 0x0002860000067ab9 */ /* 0x000fc60000000a00 */
[----:B------:R-:W-:Y:S02]  /*9d90*/  ISETP.NE.AND.EX P0, PT, RZ, UR5, PT, P0 ;  /* 0x00000005ff007c0c */ /* 0x000fe4000bf05300 */
        /* <DEDUP_REMOVED lines=18> */
[----:B------:R-:W3:Y:S05]  /*9ec0*/  @P2 LDG.E R0, desc[UR36][R2.64] ;  /* 0x0000002402002981 */ /* 0x000eea000c1e1900 */
[----:B------:R-:W-:-:S04]  /*9ed0*/  @P0 IADD3 R4, P1, R18, UR6, RZ ;  /* 0x0000000612040c10 */ /* 0x000fc8000ff3e0ff */
[----:B------:R-:W-:-:S05]  /*9ee0*/  @P0 IADD3.X R5, R19, UR7, RZ, P1, !PT ;  /* 0x0000000713050c10 */ /* 0x000fca0008ffe4ff */
[----:B------:R-:W4:Y:S01]  /*9ef0*/  @P0 LDG.E R4, desc[UR36][R4.64] ;  /* 0x0000002404040981 */ /* 0x000f22000c1e1900 */
[----:B------:R-:W-:-:S03]  /*9f00*/  UISETP.NE.U32.AND UP0, UPT, UR4, URZ, UPT ;  /* 0x0000003f0400728c */ /* 0x000fc6000bf05070 */
[----:B------:R-:W-:Y:S01]  /*9f10*/  ULDC UR4, c[0x0][0x424] ;  /* 0x0001090000047ab9 */ /* 0x000fe20000000800 */
[----:B------:R-:W-:-:S03]  /*9f20*/  UISETP.NE.AND.EX UP0, UPT, UR5, URZ, UPT, UP0 ;  /* 0x0000003f0500728c */ /* 0x000fc6000bf05300 */
[----:B------:R-:W-:Y:S01]  /*9f30*/  ULDC UR5, c[0x0][0x2f0] ;  /* 0x0000bc0000057ab9 */ /* 0x000fe20000000800 */
[----:B------:R-:W-:-:S04]  /*9f40*/  USEL UR4, UR4, 0x1, UP0 ;  /* 0x0000000104047887 */ /* 0x000fc80008000000 */
[----:B------:R-:W-:Y:S01]  /*9f50*/  UIMAD UR4, UR4, UR5, URZ ;  /* 0x00000005040472a4 */ /* 0x000fe2000f8e023f */
[----:B---3--:R0:W-:Y:S04]  /*9f60*/  STL [R1], R0 ;  /* 0x0000000001007387 */ /* 0x0081e80000100800 */
[----:B--2---:R1:W-:Y:S01]  /*9f70*/  STL [R1+0x14], R6 ;  /* 0x0000140601007387 */ /* 0x0043e20000100800 */
[----:B0-----:R-:W-:-:S03]  /*9f80*/  IMAD.U32 R0, RZ, RZ, UR4 ;  /* 0x00000004ff007e24 */ /* 0x001fc6000f8e00ff */
[----:B----4-:R1:W-:Y:S01]  /*9f90*/  @P0 STL [R1+0x30], R4 ;  /* 0x0000300401000387 */ /* 0x0103e20000100800 */
[----:B------:R-:W-:Y:S05]  /*9fa0*/  @P0 BRA `(.L_x_10237) ;  /* 0x0000000000200947 */ /* 0x000fea0003800000 */
[----:B------:R-:W-:Y:S02]  /*9fb0*/  ULDC UR4, c[0x0][0x288] ;  /* 0x0000a20000047ab9 */ /* 0x000fe40000000800 */
[----:B-1----:R-:W-:-:S05]  /*9fc0*/  IMAD.U32 R4, RZ, RZ, UR4 ;  /* 0x00000004ff047e24 */ /* 0x002fca000f8e00ff */
[----:B------:R0:W-:Y:S01]  /*9fd0*/  STL [R1+0x30], R4 ;  /* 0x0000300401007387 */ /* 0x0001e20000100800 */
[----:B------:R-:W-:Y:S05]  /*9fe0*/  @!P2 BRA `(.L_x_10237) ;  /* 0x000000000010a947 */ /* 0x000fea0003800000 */
[----:B0-----:R-:W2:Y:S04]  /*9ff0*/  LDG.E R4, desc[UR36][R2.64] ;  /* 0x0000002402047981 */ /* 0x001ea8000c1e1900 */
[----:B------:R-:W2:Y:S02]  /*a000*/  LDG.E R2, desc[UR36][R2.64+0x4] ;  /* 0x0000042402027981 */ /* 0x000ea4000c1e1900 */
[----:B--2---:R-:W-:-:S05]  /*a010*/  IMAD.IADD R2, R2, 0x1, -R4 ;  /* 0x0000000102027824 */ /* 0x004fca00078e0a04 */
[----:B------:R2:W-:Y:S02]  /*a020*/  STL [R1+0x30], R2 ;  /* 0x0000300201007387 */ /* 0x0005e40000100800 */
.L_x_10237:
[----:B01----:R-:W-:Y:S01]  /*a030*/  IMAD.MOV.U32 R4, RZ, RZ, R28 ;  /* 0x000000ffff047224 */ /* 0x003fe200078e001c */
[----:B------:R-:W-:Y:S02]  /*a040*/  ULDC.64 UR4, c[0x0][0xa20] ;  /* 0x0002880000047ab9 */ /* 0x000fe40000000a00 */
[----:B------:R-:W-:Y:S02]  /*a050*/  ISETP.NE.U32.AND P0, PT, RZ, UR4, PT ;  /* 0x00000004ff007c0c */ /* 0x000fe4000bf05070 */
[----:B------:R0:W-:Y:S02]  /*a060*/  STL [R1+0x4], R4 ;  /* 0x0000040401007387 */ /* 0x0001e40000100800 */
[----:B------:R-:W-:-:S13]  /*a070*/  ISETP.NE.AND.EX P0, PT, RZ, UR5, PT, P0 ;  /* 0x00000005ff007c0c */ /* 0x000fda000bf05300 */
[----:B0-----:R-:W-:Y:S05]  /*a080*/  @!P0 BRA `(.L_x_10238) ;  /* 0x0000000000108947 */ /* 0x001fea0003800000 */
[----:B--2---:R-:W-:-:S04]  /*a090*/  IADD3 R2, P0, R18, UR4, RZ ;  /* 0x0000000412027c10 */ /* 0x004fc8000ff1e0ff */
[----:B------:R-:W-:-:S05]  /*a0a0*/  IADD3.X R3, R19, UR5, RZ, P0, !PT ;  /* 0x0000000513037c10 */ /* 0x000fca00087fe4ff */
[----:B------:R0:W5:Y:S01]  /*a0b0*/  LDG.E R0, desc[UR36][R2.64] ;  /* 0x0000002402007981 */ /* 0x000162000c1e1900 */
[----:B------:R-:W-:Y:S05]  /*a0c0*/  BRA `(.L_x_10239) ;  /* 0x0000000000247947 */ /* 0x000fea0003800000 */
.L_x_10238:
[----:B------:R-:W-:Y:S02]  /*a0d0*/  ULDC.64 UR4, c[0x0][0xa08] ;  /* 0x0002820000047ab9 */ /* 0x000fe40000000a00 */
[----:B------:R-:W-:-:S04]  /*a0e0*/  ISETP.NE.U32.AND P0, PT, RZ, UR4, PT ;  /* 0x00000004ff007c0c */ /* 0x000fc8000bf05070 */
[----:B------:R-:W-:-:S13]  /*a0f0*/  ISETP.NE.AND.EX P0, PT, RZ, UR5, PT, P0 ;  /* 0x00000005ff007c0c */ /* 0x000fda000bf05300 */
[----:B------:R-:W-:Y:S05]  /*a100*/  @!P0 BRA `(.L_x_10239) ;  /* 0x0000000000148947 */ /* 0x000fea0003800000 */
[----:B--2---:R-:W0:Y:S02]  /*a110*/  LDC.64 R2, c[0x0][0xa08] ;  /* 0x00028200ff027b82 */ /* 0x004e240000000a00 */
[----:B0-----:R-:W-:-:S05]  /*a120*/  IMAD.WIDE R2, R4, 0x4, R2 ;  /* 0x0000000404027825 */ /* 0x001fca00078e0202 */
[----:B------:R-:W2:Y:S04]  /*a130*/  LDG.E R0, desc[UR36][R2.64] ;  /* 0x0000002402007981 */ /* 0x000ea8000c1e1900 */
[----:B------:R-:W2:Y:S02]  /*a140*/  LDG.E R2, desc[UR36][R2.64+0x4] ;  /* 0x0000042402027981 */ /* 0x000ea4000c1e1900 */
[----:B--2---:R-:W-:-:S07]  /*a150*/  IMAD.IADD R0, R2, 0x1, -R0 ;  /* 0x0000000102007824 */ /* 0x004fce00078e0a00 */
.L_x_10239:
[----:B0----5:R-:W-:Y:S01]  /*a160*/  IMAD.IADD R3, R0, 0x1, -R6 ;  /* 0x0000000100037824 */ /* 0x021fe200078e0a06 */
[C---:B--2---:R-:W-:Y:S01]  /*a170*/  LOP3.LUT R2, R26.reuse, 0xff000000, RZ, 0xc0, !PT ;  /* 0xff0000001a027812 */ /* 0x044fe200078ec0ff */
[----:B------:R-:W-:Y:S01]  /*a180*/  BSSY B0, `(.L_x_10240) ;  /* 0x0000029000007945 */ /* 0x000fe20003800000 */
[----:B------:R-:W-:Y:S01]  /*a190*/  LOP3.LUT R4, R26, 0xff0000, RZ, 0xc0, !PT ;  /* 0x00ff00001a047812 */ /* 0x000fe200078ec0ff */
[C---:B------:R-:W-:Y:S01]  /*a1a0*/  VIADD R0, R3.reuse, 0x7f ;  /* 0x0000007f03007836 */ /* 0x040fe20000000000 */
[----:B------:R0:W-:Y:S01]  /*a1b0*/  STL [R1+0xc], R3 ;  /* 0x00000c0301007387 */ /* 0x0001e20000100800 */
[----:B------:R-:W-:Y:S02]  /*a1c0*/  ISETP.GE.AND P0, PT, R3, 0x1, PT ;  /* 0x000000010300780c */ /* 0x000fe40003f06270 */
[----:B------:R-:W-:-:S04]  /*a1d0*/  SHF.R.U32.HI R2, RZ, 0x8, R2 ;  /* 0x00000008ff027819 */ /* 0x000fc80000011602 */
[----:B------:R-:W-:Y:S02]  /*a1e0*/  LEA.HI R4, R4, R2, RZ, 0x10 ;  /* 0x0000000204047211 */ /* 0x000fe400078f80ff */
[----:B------:R-:W-:-:S04]  /*a1f0*/  SHF.R.S32.HI R2, RZ, 0x1f, R0 ;  /* 0x0000001fff027819 */ /* 0x000fc80000011400 */
[----:B------:R-:W-:Y:S01]  /*a200*/  LEA.HI R0, R2, R0, RZ, 0x7 ;  /* 0x0000000002007211 */ /* 0x000fe200078f38ff */
[----:B------:R-:W-:-:S03]  /*a210*/  IMAD.MOV.U32 R2, RZ, RZ, RZ ;  /* 0x000000ffff027224 */ /* 0x000fc600078e00ff */
[----:B------:R-:W-:Y:S01]  /*a220*/  SHF.R.S32.HI R0, RZ, 0x7, R0 ;  /* 0x00000007ff007819 */ /* 0x000fe20000011400 */
[----:B0-----:R-:W-:Y:S06]  /*a230*/  @!P0 BRA `(.L_x_10241) ;  /* 0x0000000000748947 */ /* 0x001fec0003800000 */
[----:B------:R-:W-:-:S04]  /*a240*/  SHF.R.U32.HI R5, RZ, 0x10, R4 ;  /* 0x00000010ff057819 */ /* 0x000fc80000011604 */
[----:B------:R-:W-:-:S13]  /*a250*/  ISETP.NE.AND P0, PT, R5, RZ, PT ;  /* 0x000000ff0500720c */ /* 0x000fda0003f05270 */
[----:B------:R-:W0:Y:S02]  /*a260*/  @!P0 LDC R5, c[0x0][0x9f0] ;  /* 0x00027c00ff058b82 */ /* 0x000e240000000800 */
[----:B0-----:R-:W-:Y:S02]  /*a270*/  IABS R7, R5 ;  /* 0x0000000500077213 */ /* 0x001fe40000000000 */
        /* <DEDUP_REMOVED lines=25> */
.L_x_10241:
[----:B------:R-:W-:Y:S05]  /*a410*/  BSYNC B0 ;  /* 0x0000000000007941 */ /* 0x000fea0003800000 */
.L_x_10240:
[----:B------:R-:W-:Y:S01]  /*a420*/  LOP3.LUT R4, R4, 0xff, RZ, 0xc0, !PT ;  /* 0x000000ff04047812 */ /* 0x000fe200078ec0ff */
[----:B------:R-:W-:Y:S04]  /*a430*/  BSSY B7, `(.L_x_10242) ;  /* 0x000034e000077945 */ /* 0x000fe80003800000 */
[----:B------:R-:W-:-:S05]  /*a440*/  IMAD R3, R4, R2, RZ ;  /* 0x0000000204037224 */ /* 0x000fca00078e02ff */
        /* <DEDUP_REMOVED lines=22> */
.L_x_10243:
        /* <DEDUP_REMOVED lines=9> */
[----:B------:R-:W-:Y:S01]  /*a640*/  MOV R13, RZ ;  /* 0x000000ff000d7202 */ /* 0x000fe20000000f00 */
[----:B------:R-:W0:Y:S01]  /*a650*/  LDC.64 R2, c[0x4][R2] ;  /* 0x0100000002027b82 */ /* 0x000e220000000a00 */
[----:B------:R-:W-:Y:S02]  /*a660*/  IMAD.U32 R5, RZ, RZ, UR7 ;  /* 0x00000007ff057e24 */ /* 0x000fe4000f8e00ff */
[----:B------:R-:W-:Y:S02]  /*a670*/  IMAD.U32 R6, RZ, RZ, UR8 ;  /* 0x00000008ff067e24 */ /* 0x000fe4000f8e00ff */
[----:B------:R-:W-:-:S02]  /*a680*/  IMAD.U32 R7, RZ, RZ, UR9 ;  /* 0x00000009ff077e24 */ /* 0x000fc4000f8e00ff */
[----:B------:R-:W-:Y:S02]  /*a690*/  IMAD.U32 R10, RZ, RZ, UR4 ;  /* 0x00000004ff0a7e24 */ /* 0x000fe4000f8e00ff */
[----:B------:R-:W-:Y:S02]  /*a6a0*/  IMAD.U32 R11, RZ, RZ, UR5 ;  /* 0x00000005ff0b7e24 */ /* 0x000fe4000f8e00ff */
[----:B------:R-:W-:Y:S02]  /*a6b0*/  IMAD.MOV.U32 R8, RZ, RZ, 0x70 ;  /* 0x00000070ff087424 */ /* 0x000fe400078e00ff */
[----:B------:R-:W-:-:S07]  /*a6c0*/  IMAD.MOV.U32 R12, RZ, RZ, 0x1 ;  /* 0x00000001ff0c7424 */ /* 0x000fce00078e00ff */
[----:B------:R-:W-:-:S07]  /*a6d0*/  LEPC R20, `(.L_x_10246) ;  /* 0x000000001014794e */ /* 0x000fce0000000000 */
[----:B0-----:R-:W-:Y:S05]  /*a6e0*/  CALL.ABS.NOINC R2 ;  /* 0x0000000002007343 */ /* 0x001fea0003c00000 */
.L_x_10246:
[----:B------:R-:W-:Y:S05]  /*a6f0*/  BSYNC B6 ;  /* 0x0000000000067941 */ /* 0x000fea0003800000 */
.L_x_10245:
        /* <DEDUP_REMOVED lines=20> */
.L_x_10249:
        /* <DEDUP_REMOVED lines=15> */
.L_x_10248:
[----:B------:R-:W-:Y:S05]  /*a930*/  BSYNC B6 ;  /* 0x0000000000067941 */ /* 0x000fea0003800000 */
.L_x_10247:
[----:B------:R0:W2:Y:S01]  /*a940*/  LDL R20, [R1+0x4] ;  /* 0x0000040001147983 */ /* 0x0000a20000100800 */
[----:B------:R-:W-:Y:S01]  /*a950*/  ULDC.64 UR4, c[0x0][0x9f8] ;  /* 0x00027e0000047ab9 */ /* 0x000fe20000000a00 */
[----:B------:R-:W1:Y:S01]  /*a960*/  LDC R5, c[0x0][0x430] ;  /* 0x00010c00ff057b82 */ /* 0x000e620000000800 */
[----:B------:R-:W-:Y:S01]  /*a970*/  ISETP.NE.U32.AND P0, PT, RZ, UR4, PT ;  /* 0x00000004ff007c0c */ /* 0x000fe2000bf05070 */
[----:B------:R-:W3:Y:S03]  /*a980*/  LDL R2, [R1+0x34] ;  /* 0x0000340001027983 */ /* 0x000ee60000100800 */
[----:B------:R-:W-:Y:S01]  /*a990*/  ISETP.NE.AND.EX P0, PT, RZ, UR5, PT, P0 ;  /* 0x00000005ff007c0c */ /* 0x000fe2000bf05300 */
[----:B------:R-:W4:Y:S04]  /*a9a0*/  LDL R4, [R1+0xc] ;  /* 0x00000c0001047983 */ /* 0x000f280000100800 */
[----:B------:R-:W4:Y:S04]  /*a9b0*/  LDL R21, [R1+0x14] ;  /* 0x0000140001157983 */ /* 0x000f280000100800 */
[----:B------:R-:W4:Y:S04]  /*a9c0*/  LDL R9, [R1+0x48] ;  /* 0x0000480001097983 */ /* 0x000f280000100800 */
[----:B------:R-:W-:Y:S01]  /*a9d0*/  @P0 IADD3 R18, P1, R18, UR4, RZ ;  /* 0x0000000412120c10 */ /* 0x000fe2000ff3e0ff */
[----:B------:R-:W0:Y:S01]  /*a9e0*/  S2R R23, SR_TID.X ;  /* 0x0000000000177919 */ /* 0x000e220000002100 */
[----:B------:R-:W-:Y:S01]  /*a9f0*/  LOP3.LUT R16, R16, 0xffffffef, RZ, 0xc0, !PT ;  /* 0xffffffef10107812 */ /* 0x000fe200078ec0ff */
[----:B------:R-:W-:Y:S01]  /*aa00*/  ULDC UR4, c[0x0][0x2f4] ;  /* 0x0000bd0000047ab9 */ /* 0x000fe20000000800 */
[----:B------:R-:W-:-:S02]  /*aa10*/  @P0 IADD3.X R19, R19, UR5, RZ, P1, !PT ;  /* 0x0000000513130c10 */ /* 0x000fc40008ffe4ff */
[----:B-1----:R-:W-:-:S13]  /*aa20*/  ISETP.NE.AND P2, PT, R5, 0x1, PT ;  /* 0x000000010500780c */ /* 0x002fda0003f45270 */
[----:B------:R-:W1:Y:S01]  /*aa30*/  @P2 LDC R3, c[0x0][0x434] ;  /* 0x00010d00ff032b82 */ /* 0x000e620000000800 */
[----:B--2---:R-:W2:Y:S01]  /*aa40*/  @P0 LDG.E R20, desc[UR36][R18.64] ;  /* 0x0000002412140981 */ /* 0x004ea2000c1e1900 */
[C---:B0-----:R-:W-:Y:S01]  /*aa50*/  LOP3.LUT R0, R23.reuse, 0x7f, RZ, 0xc0, !PT ;  /* 0x0000007f17007812 */ /* 0x041fe200078ec0ff */
[----:B------:R-:W-:Y:S02]  /*aa60*/  IMAD.SHL.U32 R6, R23, 0x20, RZ ;  /* 0x0000002017067824 */ /* 0x000fe400078e00ff */
[----:B---3--:R-:W-:-:S03]  /*aa70*/  VIADD R23, R2, 0xffffffff ;  /* 0xffffffff02177836 */ /* 0x008fc60000000000 */
[----:B------:R-:W0:Y:S01]  /*aa80*/  @P2 LDC R2, c[0x0][0x438] ;  /* 0x00010e00ff022b82 */ /* 0x000e220000000800 */
[----:B------:R-:W-:Y:S01]  /*aa90*/  SHF.R.U32.HI R0, RZ, 0x2, R0 ;  /* 0x00000002ff007819 */ /* 0x000fe20000011600 */
[----:B------:R-:W-:Y:S01]  /*aaa0*/  IMAD.SHL.U32 R8, R23, 0x80, RZ ;  /* 0x0000008017087824 */ /* 0x000fe200078e00ff */
[----:B------:R-:W-:-:S04]  /*aab0*/  LOP3.LUT R6, R6, 0x60, RZ, 0xc0, !PT ;  /* 0x0000006006067812 */ /* 0x000fc800078ec0ff */
[----:B------:R-:W-:Y:S02]  /*aac0*/  LOP3.LUT R0, R8, R0, R6, 0xfe, !PT ;  /* 0x0000000008007212 */ /* 0x000fe400078efe06 */
[----:B------:R-:W-:-:S04]  /*aad0*/  @P2 LOP3.LUT R16, R16, 0x10, RZ, 0xfc, !PT ;  /* 0x0000001010102812 */ /* 0x000fc800078efcff */
[----:B------:R-:W-:Y:S01]  /*aae0*/  LOP3.LUT R16, R16, 0xfffffff7, RZ, 0xc0, !PT ;  /* 0xfffffff710107812 */ /* 0x000fe200078ec0ff */
[----:B------:R-:W-:Y:S01]  /*aaf0*/  UMOV UR5, 0xffffffff ;  /* 0xffffffff00057882 */ /* 0x000fe20000000000 */
[----:B--2---:R-:W-:Y:S01]  /*ab00*/  @P0 STL [R1+0x4], R20 ;  /* 0x0000041401000387 */ /* 0x004fe20000100800 */
[C---:B----4-:R-:W-:Y:S01]  /*ab10*/  ISETP.GE.AND P0, PT, R0.reuse, R4, PT ;  /* 0x000000040000720c */ /* 0x050fe20003f06270 */
[----:B------:R-:W-:-:S04]  /*ab20*/  IMAD.IADD R0, R0, 0x1, R21 ;  /* 0x0000000100007824 */ /* 0x000fc800078e0215 */
[----:B-1----:R-:W-:-:S04]  /*ab30*/  @P2 IMAD.HI.U32 R3, R0, R3, RZ ;  /* 0x0000000300032227 */ /* 0x002fc800078e00ff */
[----:B------:R-:W-:Y:S01]  /*ab40*/  IMAD.MOV.U32 R6, RZ, RZ, R0 ;  /* 0x000000ffff067224 */ /* 0x000fe200078e0000 */
[----:B0-----:R-:W-:-:S03]  /*ab50*/  @P2 SHF.R.U32.HI R6, RZ, R2, R3 ;  /* 0x00000002ff062219 */ /* 0x001fc60000011603 */
[----:B------:R-:W0:Y:S02]  /*ab60*/  @!P0 LDC.64 R2, c[0x0][0x428] ;  /* 0x00010a00ff028b82 */ /* 0x000e240000000a00 */
[----:B------:R-:W-:-:S04]  /*ab70*/  IMAD.MOV R4, RZ, RZ, -R6 ;  /* 0x000000ffff047224 */ /* 0x000fc800078e0a06 */
[----:B------:R-:W-:Y:S01]  /*ab80*/  IMAD R4, R5, R4, R0 ;  /* 0x0000000405047224 */ /* 0x000fe200078e0200 */
[----:B------:R-:W-:Y:S02]  /*ab90*/  SHF.R.S32.HI R5, RZ, 0x1f, R20 ;  /* 0x0000001fff057819 */ /* 0x000fe40000011414 */
[----:B------:R-:W-:-:S03]  /*aba0*/  @!P0 SHF.R.S32.HI R7, RZ, 0x1f, R6 ;  /* 0x0000001fff078819 */ /* 0x000fc60000011406 */
[----:B------:R1:W-:Y:S01]  /*abb0*/  STL [R1+0x18], R5 ;  /* 0x0000180501007387 */ /* 0x0003e20000100800 */
[-C--:B0-----:R-:W-:Y:S02]  /*abc0*/  @!P0 IMAD R0, R5, R2.reuse, RZ ;  /* 0x0000000205008224 */ /* 0x081fe400078e02ff */
[----:B-1----:R-:W0:Y:S01]  /*abd0*/  S2R R5, SR_TID.X ;  /* 0x0000000000057919 */ /* 0x002e220000002100 */
[----:B------:R-:W-:-:S04]  /*abe0*/  @!P0 IMAD.WIDE.U32 R6, R20, R2, R6 ;  /* 0x0000000214068225 */ /* 0x000fc800078e0006 */
[----:B------:R-:W-:Y:S02]  /*abf0*/  @!P0 IMAD R0, R20, R3, R0 ;  /* 0x0000000314008224 */ /* 0x000fe400078e0200 */
[----:B------:R-:W1:Y:S02]  /*ac00*/  @!P0 LDC.64 R2, c[0x0][0x418] ;  /* 0x00010600ff028b82 */ /* 0x000e640000000a00 */
[----:B------:R-:W-:Y:S01]  /*ac10*/  @!P0 IMAD.IADD R0, R7, 0x1, R0 ;  /* 0x0000000107008824 */ /* 0x000fe200078e0200 */
[----:B------:R-:W-:Y:S02]  /*ac20*/  ISETP.NE.AND P2, PT, R9, 0x3, PT ;  /* 0x000000030900780c */ /* 0x000fe40003f45270 */
[----:B-1----:R-:W-:Y:S01]  /*ac30*/  @!P0 LEA R2, P1, R6, R2, 0x2 ;  /* 0x0000000206028211 */ /* 0x002fe200078210ff */
[----:B0-----:R-:W-:-:S03]  /*ac40*/  IMAD.SHL.U32 R5, R5, 0x8, RZ ;  /* 0x0000000805057824 */ /* 0x001fc600078e00ff */
[----:B------:R-:W-:Y:S01]  /*ac50*/  @!P0 LEA.HI.X R3, R6, R3, R0, 0x2, P1 ;  /* 0x0000000306038211 */ /* 0x000fe200008f1400 */
[----:B------:R-:W-:Y:S01]  /*ac60*/  IMAD.MOV.U32 R0, RZ, RZ, RZ ;  /* 0x000000ffff007224 */ /* 0x000fe200078e00ff */
[----:B------:R-:W-:-:S05]  /*ac70*/  LOP3.LUT R5, R5, 0x18, RZ, 0xc0, !PT ;  /* 0x0000001805057812 */ /* 0x000fca00078ec0ff */
[----:B------:R0:W5:Y:S01]  /*ac80*/  @!P0 LDG.E R0, desc[UR36][R2.64] ;  /* 0x0000002402008981 */ /* 0x000162000c1e1900 */
[C---:B------:R-:W-:Y:S02]  /*ac90*/  ISETP.GE.AND P0, PT, R5.reuse, UR4, PT ;  /* 0x0000000405007c0c */ /* 0x040fe4000bf06270 */
[----:B------:R-:W-:Y:S02]  /*aca0*/  @P2 LOP3.LUT R16, R16, 0x8, RZ, 0xfc, !PT ;  /* 0x0000000810102812 */ /* 0x000fe400078efcff */
[C---:B------:R-:W-:Y:S02]  /*acb0*/  LOP3.LUT R9, R5.reuse, 0x20, RZ, 0xfc, !PT ;  /* 0x0000002005097812 */ /* 0x040fe400078efcff */
[----:B------:R-:W-:Y:S02]  /*acc0*/  LOP3.LUT R16, R16, 0xfffffffb, RZ, 0xc0, !PT ;  /* 0xfffffffb10107812 */ /* 0x000fe400078ec0ff */
[----:B------:R-:W-:Y:S02]  /*acd0*/  LOP3.LUT R5, R5, 0x40, RZ, 0xfc, !PT ;  /* 0x0000004005057812 */ /* 0x000fe400078efcff */
[----:B------:R-:W-:-:S03]  /*ace0*/  ISETP.GE.AND P1, PT, R9, UR4, PT ;  /* 0x0000000409007c0c */ /* 0x000fc6000bf26270 */
[----:B------:R-:W-:Y:S02]  /*acf0*/  @P0 LOP3.LUT R16, R16, 0x4, RZ, 0xfc, !PT ;  /* 0x0000000410100812 */ /* 0x000fe400078efcff */
[----:B------:R-:W-:Y:S02]  /*ad00*/  ISETP.GE.AND P0, PT, R5, UR4, PT ;  /* 0x0000000405007c0c */ /* 0x000fe4000bf06270 */
[----:B------:R-:W-:-:S04]  /*ad10*/  LOP3.LUT R16, R16, 0xfffffffe, RZ, 0xc0, !PT ;  /* 0xfffffffe10107812 */ /* 0x000fc800078ec0ff */
[----:B------:R-:W-:-:S04]  /*ad20*/  LOP3.LUT R16, R16, 0xfffffffd, RZ, 0xc0, !PT ;  /* 0xfffffffd10107812 */ /* 0x000fc800078ec0ff */
[----:B------:R-:W-:-:S04]  /*ad30*/  @P1 LOP3.LUT R16, R16, 0x2, RZ, 0xfc, !PT ;  /* 0x0000000210101812 */ /* 0x000fc800078efcff */
[----:B------:R-:W-:Y:S01]  /*ad40*/  @P0 LOP3.LUT R16, R16, 0x1, RZ, 0xfc, !PT ;  /* 0x0000000110100812 */ /* 0x000fe200078efcff */
[----:B0-----:R-:W-:Y:S06]  /*ad50*/  BRA.DIV UR5, `(.L_x_10250) ;  /* 0x0000003e05587947 */ /* 0x001fec000b800000 */
.L_x_10314:
[----:B------:R-:W-:Y:S01]  /*ad60*/  LOP3.LUT R26, R26, 0xffff, RZ, 0xc0, !PT ;  /* 0x0000ffff1a1a7812 */ /* 0x000fe200078ec0ff */
[----:B------:R-:W-:Y:S06]  /*ad70*/  @!P2 BRA `(.L_x_10251) ;  /* 0x000000000004a947 */ /* 0x000fec0003800000 */
[----:B------:R-:W-:Y:S01]  /*ad80*/  BPT.TRAP 0x1 ;  /* 0x000000040000795c */ /* 0x000fe20000300000 */
.L_x_10251:
        /* <DEDUP_REMOVED lines=15> */
[----:B------:R-:W-:-:S04]  /*ae80*/  IMAD.WIDE.U32 R2, R26, UR4, R2 ;  /* 0x000000041a027c25 */ /* 0x000fc8000f8e0002 */
[----:B------:R-:W-:Y:S01]  /*ae90*/  IMAD R19, R26, UR5, R3 ;  /* 0x000000051a137c24 */ /* 0x000fe2000f8e0203 */
[C---:B------:R-:W-:Y:S02]  /*aea0*/  LEA R18, P0, R2.reuse, UR6, 0x1 ;  /* 0x0000000602127c11 */ /* 0x040fe4000f8008ff */
[----:B------:R-:W-:Y:S02]  /*aeb0*/  SHF.L.U32 R3, R29, 0x1f, RZ ;  /* 0x0000001f1d037819 */ /* 0x000fe400000006ff */
[----:B------:R-:W-:Y:S01]  /*aec0*/  LEA.HI.X R19, R2, UR7, R19, 0x1, P0 ;  /* 0x0000000702137c11 */ /* 0x000fe200080f0c13 */
[----:B------:R-:W-:-:S07]  /*aed0*/  IMAD R2, R22, 0x8, R17 ;  /* 0x0000000816027824 */ /* 0x000fce00078e0211 */
[----:B------:R-:W0:Y:S02]  /*aee0*/  SYNCS.PHASECHK.TRANS64.TRYWAIT P0, [R2+URZ+0x2d840], R3 ;  /* 0x02d84003020075a7 */ /* 0x000e24000800017f */
[----:B0-----:R-:W-:Y:S05]  /*aef0*/  @!P0 BRA `(.L_x_10253) ;  /* 0x0000003c00248947 */ /* 0x001fea0003800000 */
.L_x_10315:
[----:B------:R-:W-:Y:S05]  /*af00*/  BSYNC B0 ;  /* 0x0000000000007941 */ /* 0x000fea0003800000 */
.L_x_10252:
[----:B------:R-:W2:Y:S01]  /*af10*/  LDL R12, [R1+0xc] ;  /* 0x00000c00010c7983 */ /* 0x000ea20000100800 */
[----:B------:R-:W-:Y:S01]  /*af20*/  ULDC.64 UR4, c[0x0][0x300] ;  /* 0x0000c00000047ab9 */ /* 0x000fe20000000a00 */
[----:B------:R-:W-:Y:S01]  /*af30*/  ULDC.64 UR6, c[0x0][0x2e8] ;  /* 0x0000ba0000067ab9 */ /* 0x000fe20000000a00 */
[----:B------:R-:W-:Y:S01]  /*af40*/  IMAD R5, R5, UR4, RZ ;  /* 0x0000000405057c24 */ /* 0x000fe2000f8e02ff */
[----:B------:R-:W1:Y:S01]  /*af50*/  S2R R7, SR_TID.X ;  /* 0x0000000000077919 */ /* 0x000e620000002100 */
[----:B------:R-:W-:Y:S02]  /*af60*/  LOP3.LUT P4, RZ, R16, 0x4, RZ, 0xc0, !PT ;  /* 0x0000000410ff7812 */ /* 0x000fe4000788c0ff */
[C---:B0-----:R-:W-:Y:S01]  /*af70*/  IMAD R3, R4.reuse, UR5, R5 ;  /* 0x0000000504037c24 */ /* 0x041fe2000f8e0205 */
[----:B------:R-:W0:Y:S01]  /*af80*/  S2R R9, SR_TID.X ;  /* 0x0000000000097919 */ /* 0x000e220000002100 */
[----:B------:R-:W-:Y:S01]  /*af90*/  IMAD.WIDE.U32 R4, R4, UR4, RZ ;  /* 0x0000000404047c25 */ /* 0x000fe2000f8e00ff */
[----:B------:R-:W-:Y:S01]  /*afa0*/  ULDC.64 UR4, c[0x0][0x310] ;  /* 0x0000c40000047ab9 */ /* 0x000fe20000000a00 */
[----:B------:R-:W-:-:S02]  /*afb0*/  LOP3.LUT P3, RZ, R16, 0x2, RZ, 0xc0, !PT ;  /* 0x0000000210ff7812 */ /* 0x000fc4000786c0ff */
[----:B------:R-:W-:Y:S01]  /*afc0*/  IMAD R6, R6, UR4, RZ ;  /* 0x0000000406067c24 */ /* 0x000fe2000f8e02ff */
[----:B------:R-:W-:Y:S02]  /*afd0*/  IADD3 R5, R5, R3, RZ ;  /* 0x0000000305057210 */ /* 0x000fe40007ffe0ff */
[----:B------:R-:W-:Y:S01]  /*afe0*/  LOP3.LUT P2, RZ, R16, 0x1, RZ, 0xc0, !PT ;  /* 0x0000000110ff7812 */ /* 0x000fe2000784c0ff */
[----:B------:R-:W-:-:S04]  /*aff0*/  IMAD.WIDE.U32 R4, R0, UR4, R4 ;  /* 0x0000000400047c25 */ /* 0x000fc8000f8e0004 */
[----:B------:R-:W-:Y:S01]  /*b000*/  IMAD R0, R0, UR5, R6 ;  /* 0x0000000500007c24 */ /* 0x000fe2000f8e0206 */
[----:B------:R-:W-:-:S03]  /*b010*/  ULDC.64 UR4, c[0x0][0x308] ;  /* 0x0000c20000047ab9 */ /* 0x000fc60000000a00 */
[----:B------:R-:W-:Y:S02]  /*b020*/  IMAD.IADD R5, R5, 0x1, R0 ;  /* 0x0000000105057824 */ /* 0x000fe400078e0200 */
[----:B------:R-:W-:Y:S01]  /*b030*/  IMAD.WIDE.U32 R4, R26, UR4, R4 ;  /* 0x000000041a047c25 */ /* 0x000fe2000f8e0004 */
[----:B------:R-:W-:-:S03]  /*b040*/  UMOV UR4, 0xffffffff ;  /* 0xffffffff00047882 */ /* 0x000fc60000000000 */
[----:B------:R-:W-:Y:S01]  /*b050*/  IMAD R6, R26, UR5, R5 ;  /* 0x000000051a067c24 */ /* 0x000fe2000f8e0205 */
[----:B-1----:R-:W-:Y:S02]  /*b060*/  LOP3.LUT R11, R7, 0x7f, RZ, 0xc0, !PT ;  /* 0x0000007f070b7812 */ /* 0x002fe400078ec0ff */
[C---:B------:R-:W-:Y:S01]  /*b070*/  LEA R0, P0, R4.reuse, UR6, 0x1 ;  /* 0x0000000604007c11 */ /* 0x040fe2000f8008ff */
[C---:B0-----:R-:W-:Y:S01]  /*b080*/  IMAD.SHL.U32 R7, R9.reuse, 0x8, RZ ;  /* 0x0000000809077824 */ /* 0x041fe200078e00ff */
[----:B------:R-:W-:Y:S01]  /*b090*/  SHF.R.U32.HI R11, RZ, 0x2, R11 ;  /* 0x00000002ff0b7819 */ /* 0x000fe2000001160b */
[----:B------:R-:W-:Y:S01]  /*b0a0*/  IMAD.SHL.U32 R10, R9, 0x8, RZ ;  /* 0x00000008090a7824 */ /* 0x000fe200078e00ff */
[----:B------:R-:W-:Y:S02]  /*b0b0*/  LEA.HI.X R6, R4, UR7, R6, 0x1, P0 ;  /* 0x0000000704067c11 */ /* 0x000fe400080f0c06 */
[----:B------:R-:W-:-:S04]  /*b0c0*/  LOP3.LUT R7, R7, 0xd8, RZ, 0xc0, !PT ;  /* 0x000000d807077812 */ /* 0x000fc800078ec0ff */
[----:B------:R-:W-:Y:S01]  /*b0d0*/  LOP3.LUT R7, R7, 0x18, R9, 0x78, !PT ;  /* 0x0000001807077812 */ /* 0x000fe200078e7809 */
[----:B------:R-:W-:-:S03]  /*b0e0*/  IMAD.SHL.U32 R9, R9, 0x8, RZ ;  /* 0x0000000809097824 */ /* 0x000fc600078e00ff */
[----:B------:R-:W-:Y:S02]  /*b0f0*/  LOP3.LUT R7, R7, 0x320, R10, 0xf8, !PT ;  /* 0x0000032007077812 */ /* 0x000fe400078ef80a */
[----:B------:R-:W-:-:S03]  /*b100*/  LOP3.LUT R9, R9, 0x18, RZ, 0xc0, !PT ;  /* 0x0000001809097812 */ /* 0x000fc600078ec0ff */
[----:B------:R-:W-:Y:S01]  /*b110*/  IMAD R7, R22, 0x3000, R7 ;  /* 0x0000300016077824 */ /* 0x000fe200078e0207 */
[----:B--2---:R-:W-:-:S04]  /*b120*/  IADD3 R3, -R11, R12, -R8 ;  /* 0x0000000c0b037210 */ /* 0x004fc80007ffe908 */
        /* <DEDUP_REMOVED lines=30> */
[----:B------:R-:W2:Y:S04]  /*b310*/  SHFL.IDX PT, R6, R6, 0x3, 0x1c1f ;  /* 0x007c1f0006067f89 */ /* 0x000ea800000e0000 */
[----:B------:R-:W3:Y:S01]  /*b320*/  SHFL.IDX PT, R0, R0, 0x3, 0x1c1f ;  /* 0x007c1f0000007f89 */ /* 0x000ee200000e0000 */
[----:B0-----:R-:W-:-:S05]  /*b330*/  @P1 LEA R5, P0, R9, R5, 0x1 ;  /* 0x0000000509051211 */ /* 0x001fca00078008ff */
[----:B-1----:R-:W-:-:S05]  /*b340*/  @P1 IMAD.X R4, RZ, RZ, R4, P0 ;  /* 0x000000ffff041224 */ /* 0x002fca00000e0604 */
[----:B------:R-:W-:-:S04]  /*b350*/  @P1 LOP3.LUT R5, R5, R4, RZ, 0x3c, !PT ;  /* 0x0000000405051212 */ /* 0x000fc800078e3cff */
[----:B------:R-:W-:-:S04]  /*b360*/  @P1 LOP3.LUT R4, R5, R4, RZ, 0x3c, !PT ;  /* 0x0000000405041212 */ /* 0x000fc800078e3cff */
[----:B------:R-:W-:-:S05]  /*b370*/  @P1 LOP3.LUT R5, R5, R4, RZ, 0x3c, !PT ;  /* 0x0000000405051212 */ /* 0x000fca00078e3cff */
[----:B------:R1:W-:Y:S04]  /*b380*/  @P1 LDGSTS.E.BYPASS.LTC128B.128 [R8+0x16400], desc[UR36][R4.64], !P4 ;  /* 0x1640000004081fae */ /* 0x0003e8000e101d64 */
[----:B------:R1:W-:Y:S04]  /*b390*/  @P1 LDGSTS.E.BYPASS.LTC128B.128 [R8+0x18400], desc[UR36][R4.64+0x40], !P3 ;  /* 0x1840004004081fae */ /* 0x0003e8000d901d64 */
[----:B--23--:R1:W-:Y:S02]  /*b3a0*/  @P1 LDGSTS.E.BYPASS.LTC128B.128 [R8+0x1a400], desc[UR36][R4.64+0x80], !P2 ;  /* 0x1a40008004081fae */ /* 0x00c3e4000d101d64 */
.L_x_10325:
[----:B------:R-:W-:-:S13]  /*b3b0*/  ISETP.GE.AND P0, PT, R3, 0x61, PT ;  /* 0x000000610300780c */ /* 0x000fda0003f06270 */
[----:B01----:R-:W-:Y:S01]  /*b3c0*/  @P0 LEA R4, P1, R9, R0, 0x1 ;  /* 0x0000000009040211 */ /* 0x003fe200078208ff */
        /* <DEDUP_REMOVED lines=10> */
.L_x_10255:
        /* <DEDUP_REMOVED lines=11> */
.L_x_10256:
[----:B0-----:R0:W5:Y:S01]  /*b520*/  LDL.LU R4, [R1+0x28] ;  /* 0x0000280001047983 */ /* 0x0011620000300800 */
[----:B------:R0:W-:Y:S03]  /*b530*/  SYNCS.ARRIVE.TRANS64.A1T0 RZ, [R2+URZ+0x2d830], RZ ;  /* 0x02d830ff02ff79a7 */ /* 0x0001e6000810003f */
[----:B------:R0:W5:Y:S02]  /*b540*/  LDL.LU R3, [R1] ;  /* 0x0000000001037983 */ /* 0x0001640000300800 */
[----:B------:R-:W-:Y:S05]  /*b550*/  WARPSYNC.ALL ;  /* 0x0000000000007948 */ /* 0x000fea0003800000 */
[----:B------:R-:W-:Y:S01]  /*b560*/  ULDC.64 UR4, c[0x0][0x298] ;  /* 0x0000a60000047ab9 */ /* 0x000fe20000000a00 */
[----:B------:R-:W-:Y:S01]  /*b570*/  BAR.SYNC.DEFER_BLOCKING 0x8, 0x200 ;  /* 0x0208000000007b1d */ /* 0x000fe20000010000 */
[----:B------:R-:W-:Y:S01]  /*b580*/  LOP3.LUT P0, RZ, R16, 0x20, RZ, 0xc0, !PT ;  /* 0x0000002010ff7812 */ /* 0x000fe2000780c0ff */
[----:B0-----:R-:W-:-:S03]  /*b590*/  VIADD R2, R17, 0xc400 ;  /* 0x0000c40011027836 */ /* 0x001fc60000000000 */
        /* <DEDUP_REMOVED lines=11> */
[----:B------:R0:W-:Y:S01]  /*b650*/  STL [R1], R0 ;  /* 0x0000000001007387 */ /* 0x0001e20000100800 */
[----:B------:R-:W-:Y:S05]  /*b660*/  @!P0 BRA `(.L_x_10258) ;  /* 0x0000000000408947 */ /* 0x000fea0003800000 */
[----:B0-----:R-:W-:Y:S01]  /*b670*/  MOV R2, 0x0 ;  /* 0x0000000000027802 */ /* 0x001fe20000000f00 */
        /* <DEDUP_REMOVED lines=15> */
.L_x_10258:
[----:B------:R-:W-:Y:S05]  /*b770*/  BSYNC B6 ;  /* 0x0000000000067941 */ /* 0x000fea0003800000 */
.L_x_10257:
[----:B0-----:R-:W2:Y:S01]  /*b780*/  LDL.LU R2, [R1] ;  /* 0x0000000001027983 */ /* 0x001ea20000300800 */
[----:B------:R-:W0:Y:S01]  /*b790*/  LDC R10, c[0x0][0x448] ;  /* 0x00011200ff0a7b82 */ /* 0x000e220000000800 */
[----:B------:R-:W-:Y:S01]  /*b7a0*/  ULDC.64 UR4, c[0x0][0x2d8] ;  /* 0x0000b60000047ab9 */ /* 0x000fe20000000a00 */
[----:B------:R-:W-:Y:S01]  /*b7b0*/  ULDC.64 UR6, c[0x0][0x2e0] ;  /* 0x0000b80000067ab9 */ /* 0x000fe20000000a00 */
[----:B------:R-:W3:Y:S01]  /*b7c0*/  LDL.LU.64 R20, [R1+0x28] ;  /* 0x0000280001147983 */ /* 0x000ee20000300a00 */
[----:B------:R-:W-:-:S03]  /*b7d0*/  ULDC.64 UR8, c[0x0][0x280] ;  /* 0x0000a00000087ab9 */ /* 0x000fc60000000a00 */
[----:B------:R-:W4:Y:S01]  /*b7e0*/  LDL.LU R0, [R1+0x38] ;  /* 0x0000380001007983 */ /* 0x000f220000300800 */
[----:B------:R-:W1:Y:S01]  /*b7f0*/  S2R R13, SR_TID.X ;  /* 0x00000000000d7919 */ /* 0x000e620000002100 */
[----:B0-----:R-:W-:-:S13]  /*b800*/  ISETP.NE.AND P0, PT, R10, 0x1, PT ;  /* 0x000000010a00780c */ /* 0x001fda0003f05270 */
[----:B------:R-:W0:Y:S01]  /*b810*/  @P0 LDC R4, c[0x0][0x44c] ;  /* 0x00011300ff040b82 */ /* 0x000e220000000800 */
[----:B-1----:R-:W-:-:S07]  /*b820*/  IMAD.SHL.U32 R11, R13, 0x8, RZ ;  /* 0x000000080d0b7824 */ /* 0x002fce00078e00ff */
[----:B------:R-:W1:Y:S01]  /*b830*/  @P0 LDC R5, c[0x0][0x450] ;  /* 0x00011400ff050b82 */ /* 0x000e620000000800 */
[----:B------:R-:W-:-:S04]  /*b840*/  LOP3.LUT R11, R11, 0x18, RZ, 0xc0, !PT ;  /* 0x000000180b0b7812 */ /* 0x000fc800078ec0ff */
[C---:B------:R-:W-:Y:S02]  /*b850*/  LOP3.LUT R12, R11.reuse, 0x20, RZ, 0xfc, !PT ;  /* 0x000000200b0c7812 */ /* 0x040fe400078efcff */
[----:B------:R-:W-:Y:S01]  /*b860*/  LOP3.LUT R11, R11, 0x40, RZ, 0xfc, !PT ;  /* 0x000000400b0b7812 */ /* 0x000fe200078efcff */
[----:B--2---:R-:W-:Y:S02]  /*b870*/  IMAD.MOV.U32 R3, RZ, RZ, R2 ;  /* 0x000000ffff037224 */ /* 0x004fe400078e0002 */
[----:B---3--:R-:W-:Y:S01]  /*b880*/  IMAD.MOV.U32 R2, RZ, RZ, R20 ;  /* 0x000000ffff027224 */ /* 0x008fe200078e0014 */
[----:B------:R-:W2:Y:S03]  /*b890*/  S2R R21, SR_TID.X ;  /* 0x0000000000157919 */ /* 0x000ea60000002100 */
[C---:B------:R-:W-:Y:S01]  /*b8a0*/  IMAD.WIDE.U32 R2, R26.reuse, UR4, R2 ;  /* 0x000000041a027c25 */ /* 0x040fe2000f8e0002 */
[----:B------:R-:W3:Y:S03]  /*b8b0*/  S2R R20, SR_TID.X ;  /* 0x0000000000147919 */ /* 0x000ee60000002100 */
[----:B------:R-:W-:Y:S01]  /*b8c0*/  IMAD R3, R26, UR5, R3 ;  /* 0x000000051a037c24 */ /* 0x000fe2000f8e0203 */
[----:B------:R-:W-:Y:S01]  /*b8d0*/  ULDC.64 UR4, c[0x0][0x2d0] ;  /* 0x0000b40000047ab9 */ /* 0x000fe20000000a00 */
[----:B----4-:R-:W-:-:S02]  /*b8e0*/  IMAD R0, R0, UR6, RZ ;  /* 0x0000000600007c24 */ /* 0x010fc4000f8e02ff */
[----:B------:R-:W-:-:S04]  /*b8f0*/  IMAD.WIDE.U32 R2, R28, UR6, R2 ;  /* 0x000000061c027c25 */ /* 0x000fc8000f8e0002 */
[----:B------:R-:W-:Y:S01]  /*b900*/  IMAD R0, R28, UR7, R0 ;  /* 0x000000071c007c24 */ /* 0x000fe2000f8e0200 */
[----:B------:R-:W-:-:S03]  /*b910*/  ULDC.64 UR6, c[0x0][0x2c8] ;  /* 0x0000b20000067ab9 */ /* 0x000fc60000000a00 */
[----:B------:R-:W-:Y:S02]  /*b920*/  IMAD.IADD R3, R3, 0x1, R0 ;  /* 0x0000000103037824 */ /* 0x000fe400078e0200 */
[----:B--2---:R-:W-:Y:S01]  /*b930*/  IMAD.SHL.U32 R21, R21, 0x20, RZ ;  /* 0x0000002015157824 */ /* 0x004fe200078e00ff */
[----:B---3--:R-:W-:-:S04]  /*b940*/  LOP3.LUT R20, R20, 0x7f, RZ, 0xc0, !PT ;  /* 0x0000007f14147812 */ /* 0x008fc800078ec0ff */
[----:B------:R-:W-:Y:S02]  /*b950*/  LOP3.LUT R21, R21, 0x60, RZ, 0xc0, !PT ;  /* 0x0000006015157812 */ /* 0x000fe400078ec0ff */
[----:B------:R-:W-:-:S04]  /*b960*/  SHF.R.U32.HI R20, RZ, 0x2, R20 ;  /* 0x00000002ff147819 */ /* 0x000fc80000011614 */
[----:B------:R-:W-:Y:S02]  /*b970*/  LOP3.LUT R20, R20, R21, RZ, 0xfc, !PT ;  /* 0x0000001514147212 */ /* 0x000fe400078efcff */
[----:B------:R-:W-:-:S03]  /*b980*/  LOP3.LUT R21, R13, 0x7f, RZ, 0xc0, !PT ;  /* 0x0000007f0d157812 */ /* 0x000fc600078ec0ff */
[----:B------:R-:W-:Y:S01]  /*b990*/  IMAD R6, R25, 0xc0, R20 ;  /* 0x000000c019067824 */ /* 0x000fe200078e0214 */
[----:B------:R-:W-:Y:S01]  /*b9a0*/  SHF.R.U32.HI R21, RZ, 0x2, R21 ;  /* 0x00000002ff157819 */ /* 0x000fe20000011615 */
[----:B------:R-:W-:Y:S02]  /*b9b0*/  IMAD.SHL.U32 R20, R13, 0x8, RZ ;  /* 0x000000080d147824 */ /* 0x000fe400078e00ff */
[----:B0-----:R-:W-:-:S03]  /*b9c0*/  @P0 IMAD.HI.U32 R0, R6, R4, RZ ;  /* 0x0000000406000227 */ /* 0x001fc600078e00ff */
[----:B------:R-:W-:Y:S01]  /*b9d0*/  LOP3.LUT R20, R20, 0x18, RZ, 0xc0, !PT ;  /* 0x0000001814147812 */ /* 0x000fe200078ec0ff */
[----:B------:R-:W-:Y:S01]  /*b9e0*/  IMAD.MOV.U32 R4, RZ, RZ, R6 ;  /* 0x000000ffff047224 */ /* 0x000fe200078e0006 */
[----:B-1----:R-:W-:-:S04]  /*b9f0*/  @P0 SHF.R.U32.HI R4, RZ, R5, R0 ;  /* 0x00000005ff040219 */ /* 0x002fc80000011600 */
[----:B------:R-:W-:-:S05]  /*ba00*/  SHF.R.S32.HI R0, RZ, 0x1f, R4 ;  /* 0x0000001fff007819 */ /* 0x000fca0000011404 */
[----:B------:R-:W-:-:S04]  /*ba10*/  IMAD R0, R0, UR4, RZ ;  /* 0x0000000400007c24 */ /* 0x000fc8000f8e02ff */
[C---:B------:R-:W-:Y:S02]  /*ba20*/  IMAD R7, R4.reuse, UR5, R0 ;  /* 0x0000000504077c24 */ /* 0x040fe4000f8e0200 */
[----:B------:R-:W-:Y:S02]  /*ba30*/  IMAD.MOV R0, RZ, RZ, -R4 ;  /* 0x000000ffff007224 */ /* 0x000fe400078e0a04 */
[----:B------:R-:W-:-:S04]  /*ba40*/  IMAD.WIDE.U32 R4, R4, UR4, R2 ;  /* 0x0000000404047c25 */ /* 0x000fc8000f8e0002 */
[----:B------:R-:W-:Y:S02]  /*ba50*/  IMAD R0, R10, R0, R6 ;  /* 0x000000000a007224 */ /* 0x000fe400078e0206 */
[----:B------:R-:W-:-:S03]  /*ba60*/  IMAD.IADD R5, R5, 0x1, R7 ;  /* 0x0000000105057824 */ /* 0x000fc600078e0207 */
[----:B------:R-:W-:Y:S01]  /*ba70*/  SHF.R.S32.HI R7, RZ, 0x1f, R0 ;  /* 0x0000001fff077819 */ /* 0x000fe20000011400 */
[----:B------:R-:W-:Y:S01]  /*ba80*/  IMAD.WIDE.U32 R8, R0, UR6, R4 ;  /* 0x0000000600087c25 */ /* 0x000fe2000f8e0004 */
[----:B------:R-:W-:-:S03]  /*ba90*/  IADD3 R5, R6, 0x80, RZ ;  /* 0x0000008006057810 */ /* 0x000fc60007ffe0ff */
[----:B------:R-:W-:Y:S01]  /*baa0*/  IMAD R7, R7, UR6, RZ ;  /* 0x0000000607077c24 */ /* 0x000fe2000f8e02ff */
[----:B------:R-:W-:Y:S01]  /*bab0*/  LEA R4, P1, R8, UR8, 0x1 ;  /* 0x0000000808047c11 */ /* 0x000fe2000f8208ff */
[----:B------:R-:W-:Y:S02]  /*bac0*/  IMAD.MOV.U32 R6, RZ, RZ, R5 ;  /* 0x000000ffff067224 */ /* 0x000fe400078e0005 */
[----:B------:R-:W-:Y:S02]  /*bad0*/  IMAD R0, R0, UR7, R7 ;  /* 0x0000000700007c24 */ /* 0x000fe4000f8e0207 */
[----:B------:R-:W0:Y:S02]  /*bae0*/  @P0 LDC R7, c[0x0][0x44c] ;  /* 0x00011300ff070b82 */ /* 0x000e240000000800 */
[----:B------:R-:W-:-:S05]  /*baf0*/  IMAD.IADD R0, R9, 0x1, R0 ;  /* 0x0000000109007824 */ /* 0x000fca00078e0200 */
[----:B------:R-:W-:Y:S02]  /*bb00*/  LEA.HI.X R0, R8, UR9, R0, 0x1, P1 ;  /* 0x0000000908007c11 */ /* 0x000fe400088f0c00 */
[----:B------:R-:W1:Y:S01]  /*bb10*/  @P0 LDC R8, c[0x0][0x450] ;  /* 0x00011400ff080b82 */ /* 0x000e620000000800 */
[----:B0-----:R-:W-:-:S05]  /*bb20*/  @P0 IMAD.HI.U32 R7, R5, R7, RZ ;  /* 0x0000000705070227 */ /* 0x001fca00078e00ff */
[----:B-1----:R-:W-:-:S05]  /*bb30*/  @P0 SHF.R.U32.HI R6, RZ, R8, R7 ;  /* 0x00000008ff060219 */ /* 0x002fca0000011607 */
[----:B------:R-:W-:Y:S02]  /*bb40*/  IMAD.MOV R7, RZ, RZ, -R6 ;  /* 0x000000ffff077224 */ /* 0x000fe400078e0a06 */
[----:B------:R-:W-:-:S04]  /*bb50*/  IMAD.WIDE.U32 R2, R6, UR4, R2 ;  /* 0x0000000406027c25 */ /* 0x000fc8000f8e0002 */
[----:B------:R-:W-:Y:S01]  /*bb60*/  IMAD R5, R10, R7, R5 ;  /* 0x000000070a057224 */ /* 0x000fe200078e0205 */
[----:B------:R-:W-:-:S05]  /*bb70*/  SHF.R.S32.HI R7, RZ, 0x1f, R6 ;  /* 0x0000001fff077819 */ /* 0x000fca0000011406 */
[----:B------:R-:W-:Y:S01]  /*bb80*/  IMAD R7, R7, UR4, RZ ;  /* 0x0000000407077c24 */ /* 0x000fe2000f8e02ff */
[----:B------:R-:W-:Y:S02]  /*bb90*/  ULDC UR4, c[0x0][0x2b8] ;  /* 0x0000ae0000047ab9 */ /* 0x000fe40000000800 */
[----:B------:R-:W-:Y:S01]  /*bba0*/  ISETP.GE.AND P3, PT, R20, UR4, PT ;  /* 0x0000000414007c0c */ /* 0x000fe2000bf66270 */
[----:B------:R-:W-:Y:S01]  /*bbb0*/  IMAD R7, R6, UR5, R7 ;  /* 0x0000000506077c24 */ /* 0x000fe2000f8e0207 */
[----:B------:R-:W-:Y:S01]  /*bbc0*/  SHF.R.S32.HI R6, RZ, 0x1f, R5 ;  /* 0x0000001fff067819 */ /* 0x000fe20000011405 */
[----:B------:R-:W-:Y:S01]  /*bbd0*/  UMOV UR5, 0xffffffff ;  /* 0xffffffff00057882 */ /* 0x000fe20000000000 */
[----:B------:R-:W-:Y:S01]  /*bbe0*/  ISETP.GE.AND P1, PT, R11, UR4, PT ;  /* 0x000000040b007c0c */ /* 0x000fe2000bf26270 */
[----:B------:R-:W-:Y:S02]  /*bbf0*/  IMAD.IADD R3, R3, 0x1, R7 ;  /* 0x0000000103037824 */ /* 0x000fe400078e0207 */
[----:B------:R-:W-:-:S02]  /*bc00*/  IMAD R6, R6, UR6, RZ ;  /* 0x0000000606067c24 */ /* 0x000fc4000f8e02ff */
[----:B------:R-:W-:-:S04]  /*bc10*/  IMAD.WIDE.U32 R2, R5, UR6, R2 ;  /* 0x0000000605027c25 */ /* 0x000fc8000f8e0002 */
[----:B------:R-:W-:Y:S01]  /*bc20*/  IMAD R6, R5, UR7, R6 ;  /* 0x0000000705067c24 */ /* 0x000fe2000f8e0206 */
[----:B------:R-:W-:-:S03]  /*bc30*/  LEA R8, P0, R2, UR8, 0x1 ;  /* 0x0000000802087c11 */ /* 0x000fc6000f8008ff */
[----:B------:R-:W-:-:S05]  /*bc40*/  IMAD.IADD R3, R3, 0x1, R6 ;  /* 0x0000000103037824 */ /* 0x000fca00078e0206 */
[----:B------:R-:W-:Y:S02]  /*bc50*/  LEA.HI.X R3, R2, UR9, R3, 0x1, P0 ;  /* 0x0000000902037c11 */ /* 0x000fe400080f0c03 */
[----:B------:R-:W-:Y:S01]  /*bc60*/  ISETP.GE.AND P0, PT, R12, UR4, PT ;  /* 0x000000040c007c0c */ /* 0x000fe2000bf06270 */
[----:B------:R-:W-:-:S12]  /*bc70*/  BRA.DIV UR5, `(.L_x_10259) ;  /* 0x0000003605407947 */ /* 0x000fd8000b800000 */
[----:B------:R-:W2:Y:S04]  /*bc80*/  LDL.LU R5, [R1+0x30] ;  /* 0x0000300001057983 */ /* 0x000ea80000300800 */
[----:B------:R-:W3:Y:S01]  /*bc90*/  LDL R9, [R1+0x1c] ;  /* 0x00001c0001097983 */ /* 0x000ee20000100800 */
[----:B------:R-:W-:-:S03]  /*bca0*/  IMAD R25, R25, 0xc0, R21 ;  /* 0x000000c019197824 */ /* 0x000fc600078e0215 */
[----:B------:R-:W-:Y:S01]  /*bcb0*/  SHFL.IDX PT, R6, R0, RZ, 0x1c1f ;  /* 0x001c1fff00067589 */ /* 0x000fe200000e0000 */
[----:B--2---:R-:W-:-:S03]  /*bcc0*/  IMAD R2, R5, R10, RZ ;  /* 0x0000000a05027224 */ /* 0x004fc600078e02ff */
[----:B------:R-:W0:Y:S02]  /*bcd0*/  SHFL.IDX PT, R5, R4, RZ, 0x1c1f ;  /* 0x001c1fff04057589 */ /* 0x000e2400000e0000 */
[----:B------:R-:W-:-:S13]  /*bce0*/  ISETP.GE.AND P2, PT, R25, R2, PT ;  /* 0x000000021900720c */ /* 0x000fda0003f46270 */
[----:B0-----:R-:W-:-:S05]  /*bcf0*/  @!P2 LEA R5, P4, R20, R5, 0x1 ;  /* 0x000000051405a211 */ /* 0x001fca00078808ff */
[----:B------:R-:W-:-:S04]  /*bd00*/  @!P2 IMAD.X R6, RZ, RZ, R6, P4 ;  /* 0x000000ffff06a224 */ /* 0x000fc800020e0606 */
[----:B------:R-:W-:Y:S02]  /*bd10*/  @!P2 IMAD.MOV.U32 R7, RZ, RZ, R6 ;  /* 0x000000ffff07a224 */ /* 0x000fe400078e0006 */
[----:B------:R-:W-:Y:S02]  /*bd20*/  @!P2 IMAD.MOV.U32 R6, RZ, RZ, R5 ;  /* 0x000000ffff06a224 */ /* 0x000fe400078e0005 */
[----:B------:R-:W0:Y:S04]  /*bd30*/  SHFL.IDX PT, R5, R4, 0x1, 0x1c1f ;  /* 0x003c1f0004057f89 */ /* 0x000e2800000e0000 */
[----:B---3--:R-:W-:Y:S04]  /*bd40*/  @!P2 LDGSTS.E.BYPASS.LTC128B.128 [R9+0xc400], desc[UR36][R6.64], !P3 ;  /* 0x0c4000000609afae */ /* 0x008fe8000d901d64 */
[----:B------:R-:W-:Y:S04]  /*bd50*/  @!P2 LDGSTS.E.BYPASS.LTC128B.128 [R9+0xf400], desc[UR36][R6.64+0x40], !P0 ;  /* 0x0f4000400609afae */ /* 0x000fe8000c101d64 */
[----:B------:R1:W-:Y:S04]  /*bd60*/  @!P2 LDGSTS.E.BYPASS.LTC128B.128 [R9+0x12400], desc[UR36][R6.64+0x80], !P1 ;  /* 0x124000800609afae */ /* 0x0003e8000c901d64 */
[----:B-1----:R-:W1:Y:S01]  /*bd70*/  SHFL.IDX PT, R7, R0, 0x1, 0x1c1f ;  /* 0x003c1f0000077f89 */ /* 0x002e6200000e0000 */
[----:B------:R-:W-:-:S05]  /*bd80*/  VIADD R6, R25, 0x20 ;  /* 0x0000002019067836 */ /* 0x000fca0000000000 */
[----:B------:R-:W-:-:S13]  /*bd90*/  ISETP.GE.AND P2, PT, R6, R2, PT ;  /* 0x000000020600720c */ /* 0x000fda0003f46270 */
[----:B0-----:R-:W-:-:S05]  /*bda0*/  @!P2 LEA R5, P4, R20, R5, 0x1 ;  /* 0x000000051405a211 */ /* 0x001fca00078808ff */
[----:B-1----:R-:W-:Y:S02]  /*bdb0*/  @!P2 IMAD.X R7, RZ, RZ, R7, P4 ;  /* 0x000000ffff07a224 */ /* 0x002fe400020e0607 */
[----:B------:R-:W-:Y:S02]  /*bdc0*/  @!P2 IMAD.MOV.U32 R6, RZ, RZ, R5 ;  /* 0x000000ffff06a224 */ /* 0x000fe400078e0005 */
[----:B------:R-:W0:Y:S04]  /*bdd0*/  SHFL.IDX PT, R5, R4, 0x2, 0x1c1f ;  /* 0x005c1f0004057f89 */ /* 0x000e2800000e0000 */
[----:B------:R-:W-:Y:S04]  /*bde0*/  @!P2 LDGSTS.E.BYPASS.LTC128B.128 [R9+0xcc00], desc[UR36][R6.64], !P3 ;  /* 0x0cc000000609afae */ /* 0x000fe8000d901d64 */
[----:B------:R-:W-:Y:S04]  /*bdf0*/  @!P2 LDGSTS.E.BYPASS.LTC128B.128 [R9+0xfc00], desc[UR36][R6.64+0x40], !P0 ;  /* 0x0fc000400609afae */ /* 0x000fe8000c101d64 */
[----:B------:R1:W-:Y:S04]  /*be00*/  @!P2 LDGSTS.E.BYPASS.LTC128B.128 [R9+0x12c00], desc[UR36][R6.64+0x80], !P1 ;  /* 0x12c000800609afae */ /* 0x0003e8000c901d64 */
[----:B------:R-:W-:Y:S04]  /*be10*/  SHFL.IDX PT, R4, R4, 0x3, 0x1c1f ;  /* 0x007c1f0004047f89 */ /* 0x000fe800000e0000 */
[----:B-1----:R-:W1:Y:S01]  /*be20*/  SHFL.IDX PT, R7, R0, 0x2, 0x1c1f ;  /* 0x005c1f0000077f89 */ /* 0x002e6200000e0000 */
[----:B------:R-:W-:-:S03]  /*be30*/  VIADD R6, R25, 0x40 ;  /* 0x0000004019067836 */ /* 0x000fc60000000000 */
[----:B------:R-:W2:Y:S02]  /*be40*/  SHFL.IDX PT, R0, R0, 0x3, 0x1c1f ;  /* 0x007c1f0000007f89 */ /* 0x000ea400000e0000 */
[----:B------:R-:W-:-:S13]  /*be50*/  ISETP.GE.AND P2, PT, R6, R2, PT ;  /* 0x000000020600720c */ /* 0x000fda0003f46270 */
[----:B0-----:R-:W-:-:S05]  /*be60*/  @!P2 LEA R5, P4, R20, R5, 0x1 ;  /* 0x000000051405a211 */ /* 0x001fca00078808ff */
[----:B-1----:R-:W-:Y:S02]  /*be70*/  @!P2 IMAD.X R7, RZ, RZ, R7, P4 ;  /* 0x000000ffff07a224 */ /* 0x002fe400020e0607 */
[----:B------:R-:W-:Y:S02]  /*be80*/  @!P2 IMAD.MOV.U32 R6, RZ, RZ, R5 ;  /* 0x000000ffff06a224 */ /* 0x000fe400078e0005 */
[----:B------:R-:W-:-:S03]  /*be90*/  VIADD R5, R25, 0x60 ;  /* 0x0000006019057836 */ /* 0x000fc60000000000 */
[----:B------:R-:W-:Y:S04]  /*bea0*/  @!P2 LDGSTS.E.BYPASS.LTC128B.128 [R9+0xd400], desc[UR36][R6.64], !P3 ;  /* 0x0d4000000609afae */ /* 0x000fe8000d901d64 */
[----:B------:R-:W-:Y:S04]  /*beb0*/  @!P2 LDGSTS.E.BYPASS.LTC128B.128 [R9+0x10400], desc[UR36][R6.64+0x40], !P0 ;  /* 0x104000400609afae */ /* 0x000fe8000c101d64 */
[----:B------:R-:W-:Y:S01]  /*bec0*/  @!P2 LDGSTS.E.BYPASS.LTC128B.128 [R9+0x13400], desc[UR36][R6.64+0x80], !P1 ;  /* 0x134000800609afae */ /* 0x000fe2000c901d64 */
[----:B------:R-:W-:-:S13]  /*bed0*/  ISETP.GE.AND P2, PT, R5, R2, PT ;  /* 0x000000020500720c */ /* 0x000fda0003f46270 */
[----:B------:R-:W-:-:S05]  /*bee0*/  @!P2 LEA R4, P4, R20, R4, 0x1 ;  /* 0x000000041404a211 */ /* 0x000fca00078808ff */
[----:B--2---:R-:W-:-:S04]  /*bef0*/  @!P2 IMAD.X R0, RZ, RZ, R0, P4 ;  /* 0x000000ffff00a224 */ /* 0x004fc800020e0600 */
[----:B------:R-:W-:Y:S02]  /*bf00*/  @!P2 IMAD.MOV.U32 R5, RZ, RZ, R0 ;  /* 0x000000ffff05a224 */ /* 0x000fe400078e0000 */
[----:B------:R-:W-:Y:S04]  /*bf10*/  SHFL.IDX PT, R0, R3, RZ, 0x1c1f ;  /* 0x001c1fff03007589 */ /* 0x000fe800000e0000 */
[----:B------:R-:W-:Y:S04]  /*bf20*/  @!P2 LDGSTS.E.BYPASS.LTC128B.128 [R9+0xdc00], desc[UR36][R4.64], !P3 ;  /* 0x0dc000000409afae */ /* 0x000fe8000d901d64 */
[----:B------:R-:W-:Y:S04]  /*bf30*/  @!P2 LDGSTS.E.BYPASS.LTC128B.128 [R9+0x10c00], desc[UR36][R4.64+0x40], !P0 ;  /* 0x10c000400409afae */ /* 0x000fe8000c101d64 */
[----:B------:R0:W-:Y:S04]  /*bf40*/  @!P2 LDGSTS.E.BYPASS.LTC128B.128 [R9+0x13c00], desc[UR36][R4.64+0x80], !P1 ;  /* 0x13c000800409afae */ /* 0x0001e8000c901d64 */
[----:B------:R-:W-:Y:S04]  /*bf50*/  SHFL.IDX PT, R3, R3, 0x1, 0x1c1f ;  /* 0x003c1f0003037f89 */ /* 0x000fe800000e0000 */
[----:B0-----:R-:W0:Y:S01]  /*bf60*/  SHFL.IDX PT, R4, R8, RZ, 0x1c1f ;  /* 0x001c1fff08047589 */ /* 0x001e2200000e0000 */
[----:B------:R-:W-:-:S03]  /*bf70*/  VIADD R5, R25, 0x80 ;  /* 0x0000008019057836 */ /* 0x000fc60000000000 */
[----:B------:R-:W1:Y:S02]  /*bf80*/  SHFL.IDX PT, R8, R8, 0x1, 0x1c1f ;  /* 0x003c1f0008087f89 */ /* 0x000e6400000e0000 */
[----:B------:R-:W-:-:S13]  /*bf90*/  ISETP.GE.AND P2, PT, R5, R2, PT ;  /* 0x000000020500720c */ /* 0x000fda0003f46270 */
[----:B0-----:R-:W-:-:S05]  /*bfa0*/  @!P2 LEA R4, P4, R20, R4, 0x1 ;  /* 0x000000041404a211 */ /* 0x001fca00078808ff */
[----:B------:R-:W-:-:S04]  /*bfb0*/  @!P2 IMAD.X R0, RZ, RZ, R0, P4 ;  /* 0x000000ffff00a224 */ /* 0x000fc800020e0600 */
[----:B------:R-:W-:-:S05]  /*bfc0*/  @!P2 IMAD.MOV.U32 R5, RZ, RZ, R0 ;  /* 0x000000ffff05a224 */ /* 0x000fca00078e0000 */
[----:B------:R0:W-:Y:S04]  /*bfd0*/  @!P2 LDGSTS.E.BYPASS.LTC128B.128 [R9+0xe400], desc[UR36][R4.64], !P3 ;  /* 0x0e4000000409afae */ /* 0x0001e8000d901d64 */
[----:B------:R0:W-:Y:S04]  /*bfe0*/  @!P2 LDGSTS.E.BYPASS.LTC128B.128 [R9+0x11400], desc[UR36][R4.64+0x40], !P0 ;  /* 0x114000400409afae */ /* 0x0001e8000c101d64 */
[----:B-1----:R0:W-:Y:S02]  /*bff0*/  @!P2 LDGSTS.E.BYPASS.LTC128B.128 [R9+0x14400], desc[UR36][R4.64+0x80], !P1 ;  /* 0x144000800409afae */ /* 0x0021e4000c901d64 */
.L_x_10338:
[----:B------:R-:W2:Y:S01]  /*c000*/  LDL R0, [R1+0x1c] ;  /* 0x00001c0001007983 */ /* 0x000ea20000100800 */
[----:B------:R-:W-:-:S05]  /*c010*/  VIADD R25, R25, 0xa0 ;  /* 0x000000a019197836 */ /* 0x000fca0000000000 */
[----:B------:R-:W-:-:S13]  /*c020*/  ISETP.GE.AND P2, PT, R25, R2, PT ;  /* 0x000000021900720c */ /* 0x000fda0003f46270 */
[----:B------:R-:W-:-:S05]  /*c030*/  @!P2 LEA R2, P4, R20, R8, 0x1 ;  /* 0x000000081402a211 */ /* 0x000fca00078808ff */
[----:B------:R-:W-:-:S05]  /*c040*/  @!P2 IMAD.X R3, RZ, RZ, R3, P4 ;  /* 0x000000ffff03a224 */ /* 0x000fca00020e0603 */
[----:B------:R-:W-:Y:S01]  /*c050*/  @!PT LDS RZ, [RZ] ;  /* 0x00000000fffff984 */ /* 0x000fe20000000800 */
[----:B------:R-:W-:Y:S01]  /*c060*/  @!PT LDS RZ, [RZ] ;  /* 0x00000000fffff984 */ /* 0x000fe20000000800 */
[----:B------:R-:W-:Y:S01]  /*c070*/  @!PT LDS RZ, [RZ] ;  /* 0x00000000fffff984 */ /* 0x000fe20000000800 */
[----:B--2---:R1:W-:Y:S04]  /*c080*/  @!P2 LDGSTS.E.BYPASS.LTC128B.128 [R0+0xec00], desc[UR36][R2.64], !P3 ;  /* 0x0ec000000200afae */ /* 0x0043e8000d901d64 */
[----:B------:R1:W-:Y:S01]  /*c090*/  @!P2 LDGSTS.E.BYPASS.LTC128B.128 [R0+0x11c00], desc[UR36][R2.64+0x40], !P0 ;  /* 0x11c000400200afae */ /* 0x0003e2000c101d64 */
[----:B------:R-:W-:-:S03]  /*c0a0*/  PLOP3.LUT P0, PT, PT, PT, PT, 0x80, 0x0 ;  /* 0x000000000000781c */ /* 0x000fc60003f0f070 */
[----:B------:R1:W-:Y:S01]  /*c0b0*/  @!P2 LDGSTS.E.BYPASS.LTC128B.128 [R0+0x14c00], desc[UR36][R2.64+0x80], !P1 ;  /* 0x14c000800200afae */ /* 0x0003e2000c901d64 */
[----:B------:R-:W-:-:S09]  /*c0c0*/  NOP ;  /* 0x0000000000007918 */ /* 0x000fd20000000000 */
.L_x_10260:
[----:B------:R-:W-:Y:S02]  /*c0d0*/  PLOP3.LUT P1, PT, P1, P0, PT, 0xa2, 0x0 ;  /* 0x000000000000781c */ /* 0x000fe40000f21472 */
[----:B------:R-:W-:-:S08]  /*c0e0*/  @P0 R2UR P1, UR4, R17 ;  /* 0x00000000110402ca */ /* 0x000fd00000020000 */
[----:B------:R-:W-:-:S05]  /*c0f0*/  @P0 PLOP3.LUT P0, PT, P1, PT, PT, 0x80, 0x0 ;  /* 0x000000000000081c */ /* 0x000fca0000f0f070 */
[----:B------:R-:W-:Y:S01]  /*c100*/  @!P1 SYNCS.ARRIVE.TRANS64.RED.A0T1 RZ, [UR4+0x2d800], RZ ;  /* 0x02d800ffffff99a7 */ /* 0x000fe20008200404 */
[----:B------:R-:W-:Y:S07]  /*c110*/  @!P1 ARRIVES.LDGSTSBAR.64.TRANSCNT [UR4+0x2d800] ;  /* 0x02d80000ff0099b0 */ /* 0x000fee0008000a84 */
[----:B------:R-:W-:Y:S05]  /*c120*/  @P0 BRA.U.ANY `(.L_x_10260) ;  /* 0xfffffffd00e80947 */ /* 0x000fea000393ffff */
[----:B-1----:R-:W2:Y:S02]  /*c130*/  LDL.LU R2, [R1+0x3c] ;  /* 0x00003c0001027983 */ /* 0x002ea40000300800 */
[----:B--2---:R-:W-:-:S05]  /*c140*/  VIADD R2, R2, 0x1 ;  /* 0x0000000102027836 */ /* 0x004fca0000000000 */
        /* <DEDUP_REMOVED lines=9> */
[----:B-12---:R-:W-:Y:S05]  /*c1e0*/  @!P0 BRA `(.L_x_10262) ;  /* 0x0000003400e48947 */ /* 0x006fea0003800000 */
.L_x_10339:
[----:B------:R-:W-:Y:S05]  /*c1f0*/  BSYNC B0 ;  /* 0x0000000000007941 */ /* 0x000fea0003800000 */
.L_x_10261:
[----:B------:R-:W1:Y:S04]  /*c200*/  LDL.LU R3, [R1+0x34] ;  /* 0x0000340001037983 */ /* 0x000e680000300800 */
[----:B------:R-:W2:Y:S01]  /*c210*/  LDL R2, [R1+0x10] ;  /* 0x0000100001027983 */ /* 0x000ea20000100800 */
[----:B------:R-:W-:Y:S01]  /*c220*/  BSSY B0, `(.L_x_10263) ;  /* 0x00000fa000007945 */ /* 0x000fe20003800000 */
[----:B-1----:R-:W-:-:S05]  /*c230*/  VIADD R0, R3, 0xfffffffe ;  /* 0xfffffffe03007836 */ /* 0x002fca0000000000 */
[----:B--2---:R-:W-:-:S13]  /*c240*/  ISETP.GE.AND P0, PT, R0, R2, PT ;  /* 0x000000020000720c */ /* 0x004fda0003f06270 */
[----:B------:R-:W-:Y:S05]  /*c250*/  @!P0 BRA `(.L_x_10264) ;  /* 0x0000000c00d88947 */ /* 0x000fea0003800000 */
[----:B------:R-:W0:Y:S01]  /*c260*/  S2R R2, SR_TID.X ;  /* 0x0000000000027919 */ /* 0x000e220000002100 */
[----:B------:R-:W-:Y:S01]  /*c270*/  ULDC UR4, c[0x0][0x2f4] ;  /* 0x0000bd0000047ab9 */ /* 0x000fe20000000800 */
[----:B------:R-:W-:Y:S01]  /*c280*/  IMAD.MOV.U32 R20, RZ, RZ, R29 ;  /* 0x000000ffff147224 */ /* 0x000fe200078e001d */
[----:B------:R1:W-:Y:S01]  /*c290*/  STL [R1], R23 ;  /* 0x0000001701007387 */ /* 0x0003e20000100800 */
[----:B------:R-:W-:Y:S02]  /*c2a0*/  IMAD.MOV.U32 R10, RZ, RZ, R22 ;  /* 0x000000ffff0a7224 */ /* 0x000fe400078e0016 */
[----:B0-----:R-:W-:-:S05]  /*c2b0*/  IMAD.SHL.U32 R4, R2, 0x8, RZ ;  /* 0x0000000802047824 */ /* 0x001fca00078e00ff */
[----:B------:R-:W-:-:S04]  /*c2c0*/  LOP3.LUT R4, R4, 0x18, RZ, 0xc0, !PT ;  /* 0x0000001804047812 */ /* 0x000fc800078ec0ff */
[C---:B------:R-:W-:Y:S02]  /*c2d0*/  LOP3.LUT R3, R4.reuse, 0x20, RZ, 0xfc, !PT ;  /* 0x0000002004037812 */ /* 0x040fe400078efcff */
[C---:B------:R-:W-:Y:S02]  /*c2e0*/  LOP3.LUT R2, R4.reuse, 0x40, RZ, 0xfc, !PT ;  /* 0x0000004004027812 */ /* 0x040fe400078efcff */
[----:B------:R-:W-:Y:S02]  /*c2f0*/  ISETP.GE.AND P3, PT, R4, UR4, PT ;  /* 0x0000000404007c0c */ /* 0x000fe4000bf66270 */
[----:B------:R-:W-:Y:S02]  /*c300*/  ISETP.GE.AND P2, PT, R3, UR4, PT ;  /* 0x0000000403007c0c */ /* 0x000fe4000bf46270 */
[----:B-1----:R-:W-:-:S13]  /*c310*/  ISETP.GE.AND P1, PT, R2, UR4, PT ;  /* 0x0000000402007c0c */ /* 0x002fda000bf26270 */
.L_x_10277:
[----:B------:R-:W2:Y:S01]  /*c320*/  LDL R9, [R1+0x14] ;  /* 0x0000140001097983 */ /* 0x000ea20000100800 */
[----:B------:R-:W0:Y:S03]  /*c330*/  LDC R4, c[0x0][0x430] ;  /* 0x00010c00ff047b82 */ /* 0x000e260000000800 */
[----:B------:R-:W3:Y:S04]  /*c340*/  LDL R8, [R1+0x18] ;  /* 0x0000180001087983 */ /* 0x000ee80000100800 */
[----:B------:R-:W4:Y:S01]  /*c350*/  LDL R7, [R1+0x4] ;  /* 0x0000040001077983 */ /* 0x000f220000100800 */
[----:B------:R-:W1:Y:S03]  /*c360*/  S2R R2, SR_TID.X ;  /* 0x0000000000027919 */ /* 0x000e660000002100 */
[----:B------:R-:W5:Y:S01]  /*c370*/  LDL R6, [R1+0x48] ;  /* 0x0000480001067983 */ /* 0x000f620000100800 */
[----:B0-----:R-:W-:-:S13]  /*c380*/  ISETP.NE.AND P0, PT, R4, 0x1, PT ;  /* 0x000000010400780c */ /* 0x001fda0003f05270 */
[----:B------:R-:W0:Y:S01]  /*c390*/  @P0 LDC R5, c[0x0][0x434] ;  /* 0x00010d00ff050b82 */ /* 0x000e220000000800 */
[----:B-1----:R-:W-:-:S04]  /*c3a0*/  LOP3.LUT R3, R2, 0x7f, RZ, 0xc0, !PT ;  /* 0x0000007f02037812 */ /* 0x002fc800078ec0ff */
[----:B------:R-:W-:-:S03]  /*c3b0*/  SHF.R.U32.HI R4, RZ, 0x2, R3 ;  /* 0x00000002ff047819 */ /* 0x000fc60000011603 */
[----:B------:R-:W1:Y:S01]  /*c3c0*/  @P0 LDC R3, c[0x0][0x438] ;  /* 0x00010e00ff030b82 */ /* 0x000e620000000800 */
[----:B------:R-:W-:Y:S02]  /*c3d0*/  IMAD.SHL.U32 R2, R2, 0x20, RZ ;  /* 0x0000002002027824 */ /* 0x000fe400078e00ff */
[----:B------:R-:W-:-:S03]  /*c3e0*/  IMAD R4, R0, 0x80, R4 ;  /* 0x0000008000047824 */ /* 0x000fc600078e0204 */
[----:B------:R-:W-:Y:S01]  /*c3f0*/  LOP3.LUT R2, R2, 0x60, RZ, 0xc0, !PT ;  /* 0x0000006002027812 */ /* 0x000fe200078ec0ff */
[----:B------:R-:W-:Y:S05]  /*c400*/  YIELD ;  /* 0x0000000000007946 */ /* 0x000fea0003800000 */
[----:B------:R-:W-:Y:S01]  /*c410*/  ULDC UR4, c[0x0][0x430] ;  /* 0x00010c0000047ab9 */ /* 0x000fe20000000800 */
[----:B--2---:R-:W-:-:S05]  /*c420*/  IADD3 R4, R2, R4, R9 ;  /* 0x0000000402047210 */ /* 0x004fca0007ffe009 */
[----:B0-----:R-:W-:Y:S01]  /*c430*/  @P0 IMAD.HI.U32 R5, R4, R5, RZ ;  /* 0x0000000504050227 */ /* 0x001fe200078e00ff */
[----:B------:R-:W-:-:S04]  /*c440*/  MOV R2, R4 ;  /* 0x0000000400027202 */ /* 0x000fc80000000f00 */
[----:B-1----:R-:W-:-:S05]  /*c450*/  @P0 SHF.R.U32.HI R2, RZ, R3, R5 ;  /* 0x00000003ff020219 */ /* 0x002fca0000011605 */
[--C-:B------:R-:W-:Y:S01]  /*c460*/  IMAD.MOV R9, RZ, RZ, -R2.reuse ;  /* 0x000000ffff097224 */ /* 0x100fe200078e0a02 */
[----:B------:R-:W-:-:S03]  /*c470*/  SHF.R.S32.HI R3, RZ, 0x1f, R2 ;  /* 0x0000001fff037819 */ /* 0x000fc60000011402 */
[----:B------:R-:W-:Y:S01]  /*c480*/  IMAD R9, R9, UR4, R4 ;  /* 0x0000000409097c24 */ /* 0x000fe2000f8e0204 */
[----:B------:R-:W-:Y:S02]  /*c490*/  ULDC.64 UR4, c[0x0][0x428] ;  /* 0x00010a0000047ab9 */ /* 0x000fe40000000a00 */
[----:B---3--:R-:W-:Y:S02]  /*c4a0*/  IMAD R4, R8, UR4, RZ ;  /* 0x0000000408047c24 */ /* 0x008fe4000f8e02ff */
[----:B----4-:R-:W-:-:S04]  /*c4b0*/  IMAD.WIDE.U32 R2, R7, UR4, R2 ;  /* 0x0000000407027c25 */ /* 0x010fc8000f8e0002 */
[----:B------:R-:W-:Y:S01]  /*c4c0*/  IMAD R4, R7, UR5, R4 ;  /* 0x0000000507047c24 */ /* 0x000fe2000f8e0204 */
[----:B------:R-:W-:-:S03]  /*c4d0*/  ULDC.64 UR4, c[0x0][0x418] ;  /* 0x0001060000047ab9 */ /* 0x000fc60000000a00 */
[----:B------:R-:W-:Y:S01]  /*c4e0*/  IMAD.IADD R3, R4, 0x1, R3 ;  /* 0x0000000104037824 */ /* 0x000fe200078e0203 */
[----:B------:R-:W-:-:S04]  /*c4f0*/  LEA R4, P0, R2, UR4, 0x2 ;  /* 0x0000000402047c11 */ /* 0x000fc8000f8010ff */
[----:B------:R-:W-:-:S05]  /*c500*/  LEA.HI.X R5, R2, UR5, R3, 0x2, P0 ;  /* 0x0000000502057c11 */ /* 0x000fca00080f1403 */
[----:B------:R-:W2:Y:S01]  /*c510*/  LDG.E R7, desc[UR36][R4.64] ;  /* 0x0000002404077981 */ /* 0x000ea2000c1e1900 */
[----:B-----5:R-:W-:Y:S01]  /*c520*/  ISETP.NE.AND P4, PT, R6, 0x3, PT ;  /* 0x000000030600780c */ /* 0x020fe20003f85270 */
[----:B------:R-:W-:-:S05]  /*c530*/  VIADD R22, R10, 0x1 ;  /* 0x000000010a167836 */ /* 0x000fca0000000000 */
[----:B------:R-:W-:-:S04]  /*c540*/  ISETP.NE.AND P0, PT, R22, 0x2, PT ;  /* 0x000000021600780c */ /* 0x000fc80003f05270 */
[----:B------:R-:W-:Y:S01]  /*c550*/  SEL R29, RZ, 0x1, P0 ;  /* 0x00000001ff1d7807 */ /* 0x000fe20000000000 */
[----:B------:R-:W-:Y:S01]  /*c560*/  IMAD.MOV.U32 R23, RZ, RZ, R0 ;  /* 0x000000ffff177224 */ /* 0x000fe200078e0000 */
[----:B------:R-:W-:Y:S02]  /*c570*/  SEL R22, R22, RZ, P0 ;  /* 0x000000ff16167207 */ /* 0x000fe40000000000 */
[----:B------:R-:W-:Y:S02]  /*c580*/  LOP3.LUT R29, R20, R29, RZ, 0x3c, !PT ;  /* 0x0000001d141d7212 */ /* 0x000fe400078e3cff */
[----:B--2---:R-:W-:Y:S01]  /*c590*/  SHF.R.S32.HI R28, RZ, 0x1f, R7 ;  /* 0x0000001fff1c7819 */ /* 0x004fe20000011407 */
[----:B------:R-:W-:Y:S06]  /*c5a0*/  @!P4 BRA `(.L_x_10265) ;  /* 0x000000000004c947 */ /* 0x000fec0003800000 */
[----:B------:R-:W-:Y:S01]  /*c5b0*/  BPT.TRAP 0x1 ;  /* 0x000000040000795c */ /* 0x000fe20000300000 */
.L_x_10265:
[----:B------:R-:W-:Y:S01]  /*c5c0*/  IMAD R5, R22, 0x8, R17 ;  /* 0x0000000816057824 */ /* 0x000fe200078e0211 */
[----:B------:R-:W-:Y:S01]  /*c5d0*/  SHF.L.U32 R0, R29, 0x1f, RZ ;  /* 0x0000001f1d007819 */ /* 0x000fe200000006ff */
[----:B------:R-:W-:Y:S03]  /*c5e0*/  BSSY B1, `(.L_x_10266) ;  /* 0x0000003000017945 */ /* 0x000fe60003800000 */
[----:B------:R-:W0:Y:S02]  /*c5f0*/  SYNCS.PHASECHK.TRANS64.TRYWAIT P0, [R5+URZ+0x2d840], R0 ;  /* 0x02d84000050075a7 */ /* 0x000e24000800017f */
[----:B0-----:R-:W-:Y:S05]  /*c600*/  @!P0 BRA `(.L_x_10267) ;  /* 0x0000003000f08947 */ /* 0x001fea0003800000 */
.L_x_10340:
[----:B------:R-:W-:Y:S05]  /*c610*/  BSYNC B1 ;  /* 0x0000000000017941 */ /* 0x000fea0003800000 */
.L_x_10266:
[----:B------:R-:W1:Y:S01]  /*c620*/  S2R R6, SR_TID.X ;  /* 0x0000000000067919 */ /* 0x000e620000002100 */
[----:B------:R-:W-:Y:S01]  /*c630*/  SHF.R.S32.HI R21, RZ, 0x1f, R9 ;  /* 0x0000001fff157819 */ /* 0x000fe20000011409 */
[----:B------:R-:W-:Y:S01]  /*c640*/  ULDC.64 UR4, c[0x0][0x300] ;  /* 0x0000c00000047ab9 */ /* 0x000fe20000000a00 */
[----:B------:R-:W-:Y:S01]  /*c650*/  ULDC.64 UR6, c[0x0][0x2e8] ;  /* 0x0000ba0000067ab9 */ /* 0x000fe20000000a00 */
[----:B------:R-:W-:Y:S01]  /*c660*/  IMAD.WIDE.U32 R2, R9, UR4, RZ ;  /* 0x0000000409027c25 */ /* 0x000fe2000f8e00ff */
[C---:B------:R-:W-:Y:S02]  /*c670*/  LOP3.LUT P5, RZ, R16.reuse, 0x2, RZ, 0xc0, !PT ;  /* 0x0000000210ff7812 */ /* 0x040fe400078ac0ff */
[----:B------:R-:W-:Y:S01]  /*c680*/  LOP3.LUT P4, RZ, R16, 0x1, RZ, 0xc0, !PT ;  /* 0x0000000110ff7812 */ /* 0x000fe2000788c0ff */
[----:B0-----:R-:W-:-:S04]  /*c690*/  IMAD R0, R21, UR4, RZ ;  /* 0x0000000415007c24 */ /* 0x001fc8000f8e02ff */
        /* <DEDUP_REMOVED lines=8> */
[----:B-1----:R-:W-:Y:S02]  /*c720*/  IMAD.SHL.U32 R4, R6, 0x8, RZ ;  /* 0x0000000806047824 */ /* 0x002fe400078e00ff */
[----:B------:R-:W-:Y:S01]  /*c730*/  IMAD.WIDE.U32 R2, R26, UR4, R2 ;  /* 0x000000041a027c25 */ /* 0x000fe2000f8e0002 */
[----:B------:R-:W-:Y:S02]  /*c740*/  UMOV UR4, 0xffffffff ;  /* 0xffffffff00047882 */ /* 0x000fe40000000000 */
[----:B------:R-:W-:Y:S01]  /*c750*/  LOP3.LUT R4, R4, 0xd8, RZ, 0xc0, !PT ;  /* 0x000000d804047812 */ /* 0x000fe200078ec0ff */
[----:B------:R-:W-:Y:S02]  /*c760*/  IMAD.SHL.U32 R11, R6, 0x8, RZ ;  /* 0x00000008060b7824 */ /* 0x000fe400078e00ff */
[----:B------:R-:W-:Y:S01]  /*c770*/  IMAD R8, R26, UR5, R3 ;  /* 0x000000051a087c24 */ /* 0x000fe2000f8e0203 */
[----:B------:R-:W-:-:S02]  /*c780*/  LOP3.LUT R4, R4, 0x18, R6, 0x78, !PT ;  /* 0x0000001804047812 */ /* 0x000fc400078e7806 */
[----:B------:R-:W-:Y:S02]  /*c790*/  LEA R6, P0, R2, UR6, 0x1 ;  /* 0x0000000602067c11 */ /* 0x000fe4000f8008ff */
[----:B------:R-:W-:Y:S02]  /*c7a0*/  LOP3.LUT R4, R4, 0x320, R11, 0xf8, !PT ;  /* 0x0000032004047812 */ /* 0x000fe400078ef80b */
[----:B------:R-:W-:-:S03]  /*c7b0*/  LEA.HI.X R8, R2, UR7, R8, 0x1, P0 ;  /* 0x0000000702087c11 */ /* 0x000fc600080f0c08 */
[----:B------:R-:W-:Y:S01]  /*c7c0*/  IMAD R4, R22, 0x3000, R4 ;  /* 0x0000300016047824 */ /* 0x000fe200078e0204 */
[----:B------:R-:W-:Y:S06]  /*c7d0*/  BRA.DIV UR4, `(.L_x_10268) ;  /* 0x0000003204907947 */ /* 0x000fec000b800000 */
[----:B------:R-:W0:Y:S01]  /*c7e0*/  S2R R3, SR_TID.X ;  /* 0x0000000000037919 */ /* 0x000e220000002100 */
[----:B------:R-:W-:Y:S01]  /*c7f0*/  LOP3.LUT P6, RZ, R16, 0x4, RZ, 0xc0, !PT ;  /* 0x0000000410ff7812 */ /* 0x000fe200078cc0ff */
[----:B------:R-:W-:Y:S01]  /*c800*/  IMAD R4, R4, 0x2, R17 ;  /* 0x0000000204047824 */ /* 0x000fe200078e0211 */
[----:B------:R-:W1:Y:S04]  /*c810*/  SHFL.IDX PT, R2, R6, RZ, 0x1c1f ;  /* 0x001c1fff06027589 */ /* 0x000e6800000e0000 */
[----:B------:R-:W-:Y:S01]  /*c820*/  SHFL.IDX PT, R25, R8, 0x2, 0x1c1f ;  /* 0x005c1f0008197f89 */ /* 0x000fe200000e0000 */
[----:B0-----:R-:W-:-:S03]  /*c830*/  IMAD.SHL.U32 R11, R3, 0x8, RZ ;  /* 0x00000008030b7824 */ /* 0x001fc600078e00ff */
[----:B------:R-:W0:Y:S02]  /*c840*/  SHFL.IDX PT, R3, R8, RZ, 0x1c1f ;  /* 0x001c1fff08037589 */ /* 0x000e2400000e0000 */
[----:B------:R-:W-:-:S05]  /*c850*/  LOP3.LUT R11, R11, 0x18, RZ, 0xc0, !PT ;  /* 0x000000180b0b7812 */ /* 0x000fca00078ec0ff */
[----:B------:R-:W-:-:S05]  /*c860*/  IMAD.SHL.U32 R0, R11, 0x2, RZ ;  /* 0x000000020b007824 */ /* 0x000fca00078e00ff */
[----:B-1----:R-:W-:-:S05]  /*c870*/  IADD3 R2, P0, R2, R0, RZ ;  /* 0x0000000002027210 */ /* 0x002fca0007f1e0ff */
[----:B0-----:R-:W-:-:S05]  /*c880*/  IMAD.X R3, RZ, RZ, R3, P0 ;  /* 0x000000ffff037224 */ /* 0x001fca00000e0603 */
        /* <DEDUP_REMOVED lines=18> */
.L_x_10350:
        /* <DEDUP_REMOVED lines=11> */
.L_x_10269:
        /* <DEDUP_REMOVED lines=11> */
.L_x_10270:
[----:B------:R1:W-:Y:S01]  /*cb10*/  SYNCS.ARRIVE.TRANS64.A1T0 RZ, [R5+URZ+0x2d830], RZ ;  /* 0x02d830ff05ff79a7 */ /* 0x0003e2000810003f */
[----:B------:R-:W-:Y:S05]  /*cb20*/  @!P5 BRA `(.L_x_10271) ;  /* 0x000000000004d947 */ /* 0x000fea0003800000 */
[----:B------:R-:W-:Y:S01]  /*cb30*/  BPT.TRAP 0x1 ;  /* 0x000000040000795c */ /* 0x000fe20000300000 */
.L_x_10271:
[----:B------:R-:W-:Y:S01]  /*cb40*/  SHF.L.U32 R2, R20, 0x1f, RZ ;  /* 0x0000001f14027819 */ /* 0x000fe200000006ff */
[----:B-1----:R-:W-:Y:S01]  /*cb50*/  IMAD R5, R10, 0x8, R17 ;  /* 0x000000080a057824 */ /* 0x002fe200078e0211 */
[----:B------:R-:W-:Y:S03]  /*cb60*/  BSSY B1, `(.L_x_10272) ;  /* 0x0000003000017945 */ /* 0x000fe60003800000 */
[----:B------:R-:W1:Y:S02]  /*cb70*/  SYNCS.PHASECHK.TRANS64.TRYWAIT P0, [R5+URZ+0x2d860], R2 ;  /* 0x02d86002050075a7 */ /* 0x000e64000800017f */
[----:B-1----:R-:W-:Y:S05]  /*cb80*/  @!P0 BRA `(.L_x_10273) ;  /* 0x0000003000f88947 */ /* 0x002fea0003800000 */
.L_x_10351:
[----:B------:R-:W-:Y:S05]  /*cb90*/  BSYNC B1 ;  /* 0x0000000000017941 */ /* 0x000fea0003800000 */
.L_x_10272:
[----:B------:R-:W2:Y:S04]  /*cba0*/  LDL R11, [R1+0xc] ;  /* 0x00000c00010b7983 */ /* 0x000ea80000100800 */
[----:B0-----:R-:W2:Y:S01]  /*cbb0*/  LDL.LU R6, [R1] ;  /* 0x0000000001067983 */ /* 0x001ea20000300800 */
[----:B------:R-:W0:Y:S01]  /*cbc0*/  S2R R12, SR_TID.X ;  /* 0x00000000000c7919 */ /* 0x000e220000002100 */
[----:B------:R-:W-:Y:S01]  /*cbd0*/  UMOV UR4, 0xffffffff ;  /* 0xffffffff00047882 */ /* 0x000fe20000000000 */
[C---:B0-----:R-:W-:Y:S01]  /*cbe0*/  IMAD.SHL.U32 R4, R12.reuse, 0x8, RZ ;  /* 0x000000080c047824 */ /* 0x041fe200078e00ff */
[C---:B------:R-:W-:Y:S01]  /*cbf0*/  LOP3.LUT R3, R12.reuse, 0x7f, RZ, 0xc0, !PT ;  /* 0x0000007f0c037812 */ /* 0x040fe200078ec0ff */
[----:B------:R-:W-:-:S03]  /*cc00*/  IMAD.SHL.U32 R8, R12, 0x8, RZ ;  /* 0x000000080c087824 */ /* 0x000fc600078e00ff */
[----:B------:R-:W-:-:S04]  /*cc10*/  LOP3.LUT R4, R4, 0xd8, RZ, 0xc0, !PT ;  /* 0x000000d804047812 */ /* 0x000fc800078ec0ff */
[----:B------:R-:W-:Y:S02]  /*cc20*/  LOP3.LUT R4, R4, 0x18, R12, 0x78, !PT ;  /* 0x0000001804047812 */ /* 0x000fe400078e780c */
[----:B------:R-:W-:Y:S02]  /*cc30*/  SHF.R.U32.HI R3, RZ, 0x2, R3 ;  /* 0x00000002ff037819 */ /* 0x000fe40000011603 */
[----:B------:R-:W-:-:S05]  /*cc40*/  LOP3.LUT R4, R4, 0x320, R8, 0xf8, !PT ;  /* 0x0000032004047812 */ /* 0x000fca00078ef808 */
[----:B------:R-:W-:Y:S02]  /*cc50*/  IMAD R4, R10, 0x3000, R4 ;  /* 0x000030000a047824 */ /* 0x000fe400078e0204 */
        /* <DEDUP_REMOVED lines=36> */
[----:B0-2---:R0:W1:Y:S02]  /*cea0*/  SHFL.IDX PT, R2, R18, 0x3, 0x1c1f ;  /* 0x007c1f0012027f89 */ /* 0x00506400000e0000 */
.L_x_10361:
[----:B-1----:R-:W-:Y:S01]  /*ceb0*/  IADD3 R2, P0, R2, R0, RZ ;  /* 0x0000000002027210 */ /* 0x002fe20007f1e0ff */
        /* <DEDUP_REMOVED lines=25> */
[----:B------:R-:W-:Y:S01]  /*d050*/  LEA.HI.X R0, R2, UR7, R0, 0x1, P0 ;  /* 0x0000000702007c11 */ /* 0x000fe200080f0c00 */
[----:B------:R-:W-:Y:S01]  /*d060*/  NOP ;  /* 0x0000000000007918 */ /* 0x000fe20000000000 */
[----:B------:R-:W-:-:S13]  /*d070*/  PLOP3.LUT P0, PT, PT, PT, PT, 0x80, 0x0 ;  /* 0x000000000000781c */ /* 0x000fda0003f0f070 */
.L_x_10275:
[----:B------:R-:W-:Y:S02]  /*d080*/  PLOP3.LUT P4, PT, P4, P0, PT, 0xa2, 0x0 ;  /* 0x000000000000781c */ /* 0x000fe40002781472 */
[----:B------:R-:W-:-:S08]  /*d090*/  @P0 R2UR P4, UR4, R5 ;  /* 0x00000000050402ca */ /* 0x000fd00000080000 */
[----:B------:R-:W-:-:S05]  /*d0a0*/  @P0 PLOP3.LUT P0, PT, P4, PT, PT, 0x80, 0x0 ;  /* 0x000000000000081c */ /* 0x000fca000270f070 */
[----:B------:R-:W-:Y:S01]  /*d0b0*/  @!P4 SYNCS.ARRIVE.TRANS64.RED.A0T1 RZ, [UR4+0x2d850], RZ ;  /* 0x02d850ffffffc9a7 */ /* 0x000fe20008200404 */
[----:B------:R-:W-:Y:S07]  /*d0c0*/  @!P4 ARRIVES.LDGSTSBAR.64.TRANSCNT [UR4+0x2d850] ;  /* 0x02d85000ff00c9b0 */ /* 0x000fee0008000a84 */
[----:B------:R-:W-:Y:S05]  /*d0d0*/  @P0 BRA.U.ANY `(.L_x_10275) ;  /* 0xfffffffd00e80947 */ /* 0x000fea000393ffff */
[----:B------:R-:W-:Y:S01]  /*d0e0*/  NOP ;  /* 0x0000000000007918 */ /* 0x000fe20000000000 */
[----:B------:R-:W2:Y:S01]  /*d0f0*/  LDL R2, [R1+0x48] ;  /* 0x0000480001027983 */ /* 0x000ea20000100800 */
[----:B------:R-:W-:Y:S01]  /*d100*/  IMAD.MOV.U32 R19, RZ, RZ, R0 ;  /* 0x000000ffff137224 */ /* 0x000fe200078e0000 */
[----:B--2---:R-:W-:-:S13]  /*d110*/  ISETP.NE.AND P5, PT, R2, 0x3, PT ;  /* 0x000000030200780c */ /* 0x004fda0003fa5270 */
[----:B------:R-:W-:Y:S05]  /*d120*/  @!P5 BRA `(.L_x_10276) ;  /* 0x000000000004d947 */ /* 0x000fea0003800000 */
[----:B------:R-:W-:Y:S01]  /*d130*/  BPT.TRAP 0x1 ;  /* 0x000000040000795c */ /* 0x000fe20000300000 */
.L_x_10276:
[----:B------:R-:W2:Y:S01]  /*d140*/  LDL R2, [R1+0x10] ;  /* 0x0000100001027983 */ /* 0x000ea20000100800 */
[----:B------:R1:W-:Y:S01]  /*d150*/  SYNCS.ARRIVE.TRANS64.A1T0 RZ, [R5+URZ+0x2d850], RZ ;  /* 0x02d850ff05ff79a7 */ /* 0x0003e2000810003f */
[C---:B------:R-:W-:Y:S02]  /*d160*/  VIADD R0, R23.reuse, 0xffffffff ;  /* 0xffffffff17007836 */ /* 0x040fe40000000000 */
[----:B------:R1:W-:Y:S01]  /*d170*/  STL [R1], R23 ;  /* 0x0000001701007387 */ /* 0x0003e20000100800 */
[----:B------:R-:W-:Y:S02]  /*d180*/  IMAD.MOV.U32 R20, RZ, RZ, R29 ;  /* 0x000000ffff147224 */ /* 0x000fe400078e001d */
[----:B------:R-:W-:Y:S01]  /*d190*/  IMAD.MOV.U32 R10, RZ, RZ, R22 ;  /* 0x000000ffff0a7224 */ /* 0x000fe200078e0016 */
[----:B--2---:R-:W-:-:S13]  /*d1a0*/  ISETP.GT.AND P0, PT, R23, R2, PT ;  /* 0x000000021700720c */ /* 0x004fda0003f04270 */
[----:B-1----:R-:W-:Y:S05]  /*d1b0*/  @P0 BRA `(.L_x_10277) ;  /* 0xfffffff000580947 */ /* 0x002fea000383ffff */
.L_x_10264:
[----:B------:R-:W-:Y:S05]  /*d1c0*/  BSYNC B0 ;  /* 0x0000000000007941 */ /* 0x000fea0003800000 */
.L_x_10263:
[----:B------:R-:W1:Y:S01]  /*d1d0*/  S2R R2, SR_TID.X ;  /* 0x0000000000027919 */ /* 0x000e620000002100 */
[----:B------:R-:W-:Y:S01]  /*d1e0*/  BSSY B0, `(.L_x_10278) ;  /* 0x0000010000007945 */ /* 0x000fe20003800000 */
[----:B-1----:R-:W-:-:S04]  /*d1f0*/  LOP3.LUT R2, R2, 0x7f, RZ, 0xc0, !PT ;  /* 0x0000007f02027812 */ /* 0x002fc800078ec0ff */
[----:B------:R-:W-:-:S13]  /*d200*/  ISETP.NE.AND P0, PT, R2, RZ, PT ;  /* 0x000000ff0200720c */ /* 0x000fda0003f05270 */
[----:B------:R-:W-:Y:S05]  /*d210*/  @P0 BRA `(.L_x_10279) ;  /* 0x0000000000300947 */ /* 0x000fea0003800000 */
[----:B0-----:R-:W0:Y:S01]  /*d220*/  S2R R5, SR_LANEID ;  /* 0x0000000000057919 */ /* 0x001e220000000000 */
        /* <DEDUP_REMOVED lines=10> */
[----:B0-----:R-:W-:-:S07]  /*d2d0*/  IADD3 R24, R0, UR38, R7 ;  /* 0x0000002600187c10 */ /* 0x001fce000fffe007 */
.L_x_10279:
[----:B------:R-:W-:Y:S05]  /*d2e0*/  BSYNC B0 ;  /* 0x0000000000007941 */ /* 0x000fea0003800000 */
.L_x_10278:
[----:B------:R-:W2:Y:S02]  /*d2f0*/  LDL R0, [R1+0x48] ;  /* 0x0000480001007983 */ /* 0x000ea40000100800 */
[----:B--2---:R-:W-:-:S13]  /*d300*/  ISETP.NE.AND P0, PT, R0, 0x3, PT ;  /* 0x000000030000780c */ /* 0x004fda0003f05270 */
[----:B------:R-:W-:Y:S05]  /*d310*/  @!P0 BRA `(.L_x_10280) ;  /* 0x0000000000048947 */ /* 0x000fea0003800000 */
[----:B------:R-:W-:Y:S01]  /*d320*/  BPT.TRAP 0x1 ;  /* 0x000000040000795c */ /* 0x000fe20000300000 */
.L_x_10280:
[----:B------:R-:W2:Y:S01]  /*d330*/  LDL.LU R2, [R1+0xc] ;  /* 0x00000c0001027983 */ /* 0x000ea20000300800 */
[----:B------:R-:W-:Y:S01]  /*d340*/  LEA R0, R22, R17, 0x3 ;  /* 0x0000001116007211 */ /* 0x000fe200078e18ff */
[----:B------:R-:W-:Y:S01]  /*d350*/  BSSY B0, `(.L_x_10281) ;  /* 0x0000005000007945 */ /* 0x000fe20003800000 */
[----:B------:R-:W-:-:S04]  /*d360*/  SHF.L.U32 R3, R29, 0x1f, RZ ;  /* 0x0000001f1d037819 */ /* 0x000fc800000006ff */
[----:B------:R-:W1:Y:S01]  /*d370*/  SYNCS.PHASECHK.TRANS64.TRYWAIT P0, [R0+URZ+0x2d860], R3 ;  /* 0x02d86003000075a7 */ /* 0x000e62000800017f */
[----:B--2---:R-:W-:Y:S01]  /*d380*/  IMAD R6, R23, -0x80, R2 ;  /* 0xffffff8017067824 */ /* 0x004fe200078e0202 */
[----:B-1----:R-:W-:Y:S06]  /*d390*/  @!P0 BRA `(.L_x_10282) ;  /* 0x00000030006c8947 */ /* 0x002fec0003800000 */
.L_x_10362:
[----:B------:R-:W-:Y:S05]  /*d3a0*/  BSYNC B0 ;  /* 0x0000000000007941 */ /* 0x000fea0003800000 */
.L_x_10281:
[----:B------:R-:W0:Y:S01]  /*d3b0*/  S2R R2, SR_TID.X ;  /* 0x0000000000027919 */ /* 0x000e220000002100 */
[----:B------:R-:W-:Y:S01]  /*d3c0*/  UMOV UR4, 0xffffffff ;  /* 0xffffffff00047882 */ /* 0x000fe20000000000 */
[----:B------:R-:W2:Y:S01]  /*d3d0*/  S2R R7, SR_TID.X ;  /* 0x0000000000077919 */ /* 0x000ea20000002100 */
[----:B0-----:R-:W-:Y:S01]  /*d3e0*/  LOP3.LUT R5, R2, 0x7f, RZ, 0xc0, !PT ;  /* 0x0000007f02057812 */ /* 0x001fe200078ec0ff */
[----:B--2---:R-:W-:-:S03]  /*d3f0*/  IMAD.SHL.U32 R2, R7, 0x8, RZ ;  /* 0x0000000807027824 */ /* 0x004fc600078e00ff */
[----:B------:R-:W-:Y:S01]  /*d400*/  SHF.R.U32.HI R5, RZ, 0x2, R5 ;  /* 0x00000002ff057819 */ /* 0x000fe20000011605 */
[----:B------:R-:W-:Y:S01]  /*d410*/  IMAD.SHL.U32 R4, R7, 0x8, RZ ;  /* 0x0000000807047824 */ /* 0x000fe200078e00ff */
[----:B------:R-:W-:-:S03]  /*d420*/  LOP3.LUT R2, R2, 0xd8, RZ, 0xc0, !PT ;  /* 0x000000d802027812 */ /* 0x000fc600078ec0ff */
[----:B------:R-:W-:Y:S01]  /*d430*/  IMAD.IADD R6, R6, 0x1, -R5 ;  /* 0x0000000106067824 */ /* 0x000fe200078e0a05 */
[----:B------:R-:W-:-:S04]  /*d440*/  LOP3.LUT R2, R2, 0x18, R7, 0x78, !PT ;  /* 0x0000001802027812 */ /* 0x000fc800078e7807 */
[----:B------:R-:W-:-:S05]  /*d450*/  LOP3.LUT R2, R2, 0x320, R4, 0xf8, !PT ;  /* 0x0000032002027812 */ /* 0x000fca00078ef804 */
[----:B------:R-:W-:Y:S01]  /*d460*/  IMAD R4, R22, 0x3000, R2 ;  /* 0x0000300016047824 */ /* 0x000fe200078e0202 */
[----:B------:R-:W-:Y:S06]  /*d470*/  BRA.DIV UR4, `(.L_x_10283) ;  /* 0x0000003204487947 */ /* 0x000fec000b800000 */
[----:B------:R-:W0:Y:S01]  /*d480*/  S2R R2, SR_TID.X ;  /* 0x0000000000027919 */ /* 0x000e220000002100 */
[----:B------:R-:W-:Y:S01]  /*d490*/  ULDC UR4, c[0x0][0x2f4] ;  /* 0x0000bd0000047ab9 */ /* 0x000fe20000000800 */
[----:B------:R-:W-:Y:S01]  /*d4a0*/  IMAD R4, R4, 0x2, R17 ;  /* 0x0000000204047824 */ /* 0x000fe200078e0211 */
[----:B------:R-:W2:Y:S04]  /*d4b0*/  SHFL.IDX PT, R14, R18, RZ, 0x1c1f ;  /* 0x001c1fff120e7589 */ /* 0x000ea800000e0000 */
[----:B-1----:R-:W1:Y:S01]  /*d4c0*/  SHFL.IDX PT, R3, R19, RZ, 0x1c1f ;  /* 0x001c1fff13037589 */ /* 0x002e6200000e0000 */
[----:B0-----:R-:W-:-:S05]  /*d4d0*/  IMAD.SHL.U32 R7, R2, 0x8, RZ ;  /* 0x0000000802077824 */ /* 0x001fca00078e00ff */
[----:B------:R-:W-:-:S04]  /*d4e0*/  LOP3.LUT R7, R7, 0x18, RZ, 0xc0, !PT ;  /* 0x0000001807077812 */ /* 0x000fc800078ec0ff */
[C---:B------:R-:W-:Y:S01]  /*d4f0*/  ISETP.GE.AND P2, PT, R7.reuse, UR4, PT ;  /* 0x0000000407007c0c */ /* 0x040fe2000bf46270 */
[C---:B------:R-:W-:Y:S01]  /*d500*/  IMAD.SHL.U32 R5, R7.reuse, 0x2, RZ ;  /* 0x0000000207057824 */ /* 0x040fe200078e00ff */
[C---:B------:R-:W-:Y:S02]  /*d510*/  LOP3.LUT R8, R7.reuse, 0x20, RZ, 0xfc, !PT ;  /* 0x0000002007087812 */ /* 0x040fe400078efcff */
[----:B------:R-:W-:Y:S02]  /*d520*/  ISETP.LT.OR P4, PT, R6, 0x1, P2 ;  /* 0x000000010600780c */ /* 0x000fe40001781670 */
[----:B--2---:R-:W-:Y:S02]  /*d530*/  IADD3 R2, P0, R14, R5, RZ ;  /* 0x000000050e027210 */ /* 0x004fe40007f1e0ff */
[----:B------:R-:W-:Y:S01]  /*d540*/  LOP3.LUT R7, R7, 0x40, RZ, 0xfc, !PT ;  /* 0x0000004007077812 */ /* 0x000fe200078efcff */
[----:B------:R-:W0:Y:S01]  /*d550*/  SHFL.IDX PT, R14, R18, 0x1, 0x1c1f ;  /* 0x003c1f00120e7f89 */ /* 0x000e2200000e0000 */
[----:B------:R-:W-:Y:S01]  /*d560*/  ISETP.GE.AND P1, PT, R8, UR4, PT ;  /* 0x0000000408007c0c */ /* 0x000fe2000bf26270 */
[----:B-1----:R-:W-:Y:S01]  /*d570*/  IMAD.X R3, RZ, RZ, R3, P0 ;  /* 0x000000ffff037224 */ /* 0x002fe200000e0603 */
[----:B------:R-:W-:-:S02]  /*d580*/  ISETP.GE.AND P0, PT, R7, UR4, PT ;  /* 0x0000000407007c0c */ /* 0x000fc4000bf06270 */
[----:B------:R-:W-:-:S03]  /*d590*/  ISETP.LT.OR P3, PT, R6, 0x1, P1 ;  /* 0x000000010600780c */ /* 0x000fc60000f61670 */
[----:B------:R-:W-:Y:S01]  /*d5a0*/  LDGSTS.E.BYPASS.LTC128B.128 [R4+0x400], desc[UR36][R2.64], !P4 ;  /* 0x0040000002047fae */ /* 0x000fe2000e101d64 */
[----:B------:R-:W-:-:S09]  /*d5b0*/  ISETP.LT.OR P4, PT, R6, 0x1, P0 ;  /* 0x000000010600780c */ /* 0x000fd20000781670 */
[----:B------:R-:W-:Y:S04]  /*d5c0*/  LDGSTS.E.BYPASS.LTC128B.128 [R4+0x2400], desc[UR36][R2.64+0x40], !P3 ;  /* 0x0240004002047fae */ /* 0x000fe8000d901d64 */
[----:B------:R1:W-:Y:S01]  /*d5d0*/  LDGSTS.E.BYPASS.LTC128B.128 [R4+0x4400], desc[UR36][R2.64+0x80], !P4 ;  /* 0x0440008002047fae */ /* 0x0003e2000e101d64 */
[----:B------:R-:W-:-:S03]  /*d5e0*/  ISETP.LT.OR P4, PT, R6, 0x21, P2 ;  /* 0x000000210600780c */ /* 0x000fc60001781670 */
[----:B-1----:R-:W1:Y:S01]  /*d5f0*/  SHFL.IDX PT, R3, R19, 0x1, 0x1c1f ;  /* 0x003c1f0013037f89 */ /* 0x002e6200000e0000 */
[----:B0-----:R-:W-:-:S03]  /*d600*/  IADD3 R2, P3, R14, R5, RZ ;  /* 0x000000050e027210 */ /* 0x001fc60007f7e0ff */
[----:B------:R-:W0:Y:S02]  /*d610*/  SHFL.IDX PT, R14, R18, 0x2, 0x1c1f ;  /* 0x005c1f00120e7f89 */ /* 0x000e2400000e0000 */
[----:B-1----:R-:W-:Y:S01]  /*d620*/  IMAD.X R3, RZ, RZ, R3, P3 ;  /* 0x000000ffff037224 */ /* 0x002fe200018e0603 */
[----:B------:R-:W-:-:S04]  /*d630*/  ISETP.LT.OR P3, PT, R6, 0x21, P1 ;  /* 0x000000210600780c */ /* 0x000fc80000f61670 */
[----:B------:R-:W-:Y:S01]  /*d640*/  LDGSTS.E.BYPASS.LTC128B.128 [R4+0xc00], desc[UR36][R2.64], !P4 ;  /* 0x00c0000002047fae */ /* 0x000fe2000e101d64 */
[----:B------:R-:W-:-:S08]  /*d650*/  ISETP.LT.OR P4, PT, R6, 0x21, P0 ;  /* 0x000000210600780c */ /* 0x000fd00000781670 */
[----:B------:R-:W-:Y:S05]  /*d660*/  LDGSTS.E.BYPASS.LTC128B.128 [R4+0x2c00], desc[UR36][R2.64+0x40], !P3 ;  /* 0x02c0004002047fae */ /* 0x000fea000d901d64 */
[----:B------:R1:W-:Y:S01]  /*d670*/  LDGSTS.E.BYPASS.LTC128B.128 [R4+0x4c00], desc[UR36][R2.64+0x80], !P4 ;  /* 0x04c0008002047fae */ /* 0x0003e2000e101d64 */
[----:B------:R-:W-:-:S03]  /*d680*/  ISETP.LT.OR P4, PT, R6, 0x41, P2 ;  /* 0x000000410600780c */ /* 0x000fc60001781670 */
[----:B-1----:R-:W1:Y:S01]  /*d690*/  SHFL.IDX PT, R3, R19, 0x2, 0x1c1f ;  /* 0x005c1f0013037f89 */ /* 0x002e6200000e0000 */
[----:B0-----:R-:W-:-:S03]  /*d6a0*/  IADD3 R2, P3, R14, R5, RZ ;  /* 0x000000050e027210 */ /* 0x001fc60007f7e0ff */
[----:B------:R-:W0:Y:S04]  /*d6b0*/  SHFL.IDX PT, R19, R19, 0x3, 0x1c1f ;  /* 0x007c1f0013137f89 */ /* 0x000e2800000e0000 */
[----:B------:R2:W3:Y:S01]  /*d6c0*/  SHFL.IDX PT, R14, R18, 0x3, 0x1c1f ;  /* 0x007c1f00120e7f89 */ /* 0x0004e200000e0000 */
[----:B-1----:R-:W-:Y:S01]  /*d6d0*/  IMAD.X R3, RZ, RZ, R3, P3 ;  /* 0x000000ffff037224 */ /* 0x002fe200018e0603 */
[----:B------:R-:W-:-:S04]  /*d6e0*/  ISETP.LT.OR P3, PT, R6, 0x41, P1 ;  /* 0x000000410600780c */ /* 0x000fc80000f61670 */
[----:B------:R2:W-:Y:S01]  /*d6f0*/  LDGSTS.E.BYPASS.LTC128B.128 [R4+0x1400], desc[UR36][R2.64], !P4 ;  /* 0x0140000002047fae */ /* 0x0005e2000e101d64 */
[----:B------:R-:W-:-:S08]  /*d700*/  ISETP.LT.OR P4, PT, R6, 0x41, P0 ;  /* 0x000000410600780c */ /* 0x000fd00000781670 */
[----:B------:R2:W-:Y:S05]  /*d710*/  LDGSTS.E.BYPASS.LTC128B.128 [R4+0x3400], desc[UR36][R2.64+0x40], !P3 ;  /* 0x0340004002047fae */ /* 0x0005ea000d901d64 */
[----:B0--3--:R2:W-:Y:S02]  /*d720*/  LDGSTS.E.BYPASS.LTC128B.128 [R4+0x5400], desc[UR36][R2.64+0x80], !P4 ;  /* 0x0540008002047fae */ /* 0x0095e4000e101d64 */
.L_x_10372:
[C---:B------:R-:W-:Y:S02]  /*d730*/  ISETP.LT.OR P2, PT, R6.reuse, 0x61, P2 ;  /* 0x000000610600780c */ /* 0x040fe40001741670 */
[C---:B------:R-:W-:Y:S02]  /*d740*/  ISETP.LT.OR P1, PT, R6.reuse, 0x61, P1 ;  /* 0x000000610600780c */ /* 0x040fe40000f21670 */
[----:B------:R-:W-:Y:S02]  /*d750*/  ISETP.LT.OR P0, PT, R6, 0x61, P0 ;  /* 0x000000610600780c */ /* 0x000fe40000701670 */
[----:B--2---:R-:W-:-:S05]  /*d760*/  IADD3 R2, P3, R14, R5, RZ ;  /* 0x000000050e027210 */ /* 0x004fca0007f7e0ff */
        /* <DEDUP_REMOVED lines=9> */
.L_x_10284:
        /* <DEDUP_REMOVED lines=11> */
.L_x_10285:
[----:B------:R-:W-:Y:S01]  /*d8b0*/  VIADD R22, R22, 0x1 ;  /* 0x0000000116167836 */ /* 0x000fe20000000000 */
[----:B------:R0:W-:Y:S04]  /*d8c0*/  SYNCS.ARRIVE.TRANS64.A1T0 RZ, [R0+URZ+0x2d850], RZ ;  /* 0x02d850ff00ff79a7 */ /* 0x0001e8000810003f */
[----:B------:R-:W-:-:S04]  /*d8d0*/  ISETP.NE.AND P0, PT, R22, 0x2, PT ;  /* 0x000000021600780c */ /* 0x000fc80003f05270 */
[----:B0-----:R-:W-:Y:S02]  /*d8e0*/  SEL R0, RZ, 0x1, P0 ;  /* 0x00000001ff007807 */ /* 0x001fe40000000000 */
[----:B------:R-:W-:Y:S02]  /*d8f0*/  SEL R22, R22, RZ, P0 ;  /* 0x000000ff16167207 */ /* 0x000fe40000000000 */
[----:B------:R-:W-:-:S07]  /*d900*/  LOP3.LUT R29, R29, R0, RZ, 0x3c, !PT ;  /* 0x000000001d1d7212 */ /* 0x000fce00078e3cff */
.L_x_10244:
[----:B------:R-:W-:Y:S05]  /*d910*/  BSYNC B7 ;  /* 0x0000000000077941 */ /* 0x000fea0003800000 */
.L_x_10242:
        /* <DEDUP_REMOVED lines=11> */
.L_x_10286:
        /* <DEDUP_REMOVED lines=15> */
[C---:B------:R-:W-:Y:S02]  /*dac0*/  ISETP.GE.U32.AND P2, PT, R8.reuse, 0x2, PT ;  /* 0x000000020800780c */ /* 0x040fe40003f46070 */
[C---:B------:R-:W-:Y:S01]  /*dad0*/  ISETP.GE.U32.AND P3, PT, R8.reuse, 0x4, PT ;  /* 0x000000040800780c */ /* 0x040fe20003f66070 */
[----:B------:R-:W-:Y:S01]  /*dae0*/  SHFL.IDX PT, R0, R24, RZ, 0x1f ;  /* 0x00001fff18007589 */ /* 0x000fe200000e0000 */
[C---:B------:R-:W-:Y:S02]  /*daf0*/  ISETP.GE.U32.AND P4, PT, R8.reuse, 0x8, PT ;  /* 0x000000080800780c */ /* 0x040fe40003f86070 */
[----:B------:R-:W-:Y:S01]  /*db00*/  ISETP.GE.U32.AND P5, PT, R8, 0x10, PT ;  /* 0x000000100800780c */ /* 0x000fe20003fa6070 */
[----:B------:R0:W-:Y:S02]  /*db10*/  SHFL.IDX PT, R6, R24, 0x1, 0x1f ;  /* 0x00201f0018067f89 */ /* 0x0001e400000e0000 */
[----:B0-----:R-:W-:-:S02]  /*db20*/  IMAD.MOV.U32 R24, RZ, RZ, RZ ;  /* 0x000000ffff187224 */ /* 0x001fc400078e00ff */
[----:B--2---:R-:W-:Y:S02]  /*db30*/  @!P1 IMAD.MOV.U32 R4, RZ, RZ, R7 ;  /* 0x000000ffff049224 */ /* 0x004fe400078e0007 */
        /* <DEDUP_REMOVED lines=20> */
.L_x_10382:
[----:B------:R-:W-:Y:S02]  /*dc80*/  ULDC UR4, c[0x0][0xc38] ;  /* 0x00030e0000047ab9 */ /* 0x000fe40000000800 */
[----:B------:R-:W-:-:S04]  /*dc90*/  IMAD.U32 R3, RZ, RZ, UR4 ;  /* 0x00000004ff037e24 */ /* 0x000fc8000f8e00ff */
[----:B-1----:R-:W-:-:S04]  /*dca0*/  IMAD R5, R14, R3, RZ ;  /* 0x000000030e057224 */ /* 0x002fc800078e02ff */
[----:B------:R-:W-:-:S05]  /*dcb0*/  IMAD.IADD R6, R6, 0x1, R5 ;  /* 0x0000000106067824 */ /* 0x000fca00078e0205 */
[----:B------:R-:W-:-:S13]  /*dcc0*/  ISETP.GT.AND P6, PT, R6, R0, PT ;  /* 0x000000000600720c */ /* 0x000fda0003fc4270 */
[----:B------:R-:W-:Y:S05]  /*dcd0*/  @P6 BRA `(.L_x_10289) ;  /* 0x0000000000a46947 */ /* 0x000fea0003800000 */
.L_x_10292:
        /* <DEDUP_REMOVED lines=9> */
[----:B------:R-:W0:Y:S02]  /*dd70*/  @!P6 LDC.64 R2, c[0x0][0xc80] ;  /* 0x00032000ff02eb82 */ /* 0x000e240000000a00 */
[----:B0-----:R-:W-:-:S05]  /*dd80*/  @!P6 IMAD.WIDE R2, R5, 0x4, R2 ;  /* 0x000000040502e825 */ /* 0x001fca00078e0202 */
[----:B------:R0:W2:Y:S01]  /*dd90*/  @!P6 LDG.E R4, desc[UR36][R2.64] ;  /* 0x000000240204e981 */ /* 0x0000a2000c1e1900 */
[----:B------:R-:W-:Y:S01]  /*dda0*/  IMAD.MOV.U32 R7, RZ, RZ, RZ ;  /* 0x000000ffff077224 */ /* 0x000fe200078e00ff */
[----:B0-----:R-:W0:Y:S02]  /*ddb0*/  @!P6 LDC.64 R2, c[0x0][0xc78] ;  /* 0x00031e00ff02eb82 */ /* 0x001e240000000a00 */
[----:B0-----:R-:W-:-:S05]  /*ddc0*/  @!P6 IMAD.WIDE R2, R5, 0x4, R2 ;  /* 0x000000040502e825 */ /* 0x001fca00078e0202 */
        /* <DEDUP_REMOVED lines=20> */
.L_x_10390:
[----:B------:R-:W-:Y:S02]  /*df10*/  ULDC UR4, c[0x0][0xc38] ;  /* 0x00030e0000047ab9 */ /* 0x000fe40000000800 */
[----:B------:R-:W-:-:S04]  /*df20*/  IMAD.U32 R3, RZ, RZ, UR4 ;  /* 0x00000004ff037e24 */ /* 0x000fc8000f8e00ff */
[----:B-1----:R-:W-:-:S04]  /*df30*/  IMAD R5, R14, R3, RZ ;  /* 0x000000030e057224 */ /* 0x002fc800078e02ff */
[----:B------:R-:W-:-:S05]  /*df40*/  IMAD.IADD R6, R5, 0x1, R6 ;  /* 0x0000000105067824 */ /* 0x000fca00078e0206 */
[----:B------:R-:W-:-:S13]  /*df50*/  ISETP.GT.AND P6, PT, R6, R0, PT ;  /* 0x000000000600720c */ /* 0x000fda0003fc4270 */
[----:B------:R-:W-:Y:S05]  /*df60*/  @!P6 BRA `(.L_x_10292) ;  /* 0xfffffffc005ce947 */ /* 0x000fea000383ffff */
.L_x_10289:
        /* <DEDUP_REMOVED lines=9> */
.L_x_10395:
[----:B------:R-:W-:-:S13]  /*e000*/  ISETP.NE.AND P0, PT, R6, RZ, PT ;  /* 0x000000ff0600720c */ /* 0x000fda0003f05270 */
[----:B------:R-:W-:Y:S05]  /*e010*/  @!P0 BRA `(.L_x_10294) ;  /* 0x0000000000108947 */ /* 0x000fea0003800000 */
[----:B------:R-:W-:Y:S01]  /*e020*/  UMOV UR4, 0xffffffff ;  /* 0xffffffff00047882 */ /* 0x000fe20000000000 */
[----:B------:R-:W-:Y:S02]  /*e030*/  VIADD R12, R5, 0xffffffff ;  /* 0xffffffff050c7836 */ /* 0x000fe40000000000 */
[----:B------:R-:W-:Y:S05]  /*e040*/  BRA.DIV UR4, `(.L_x_10295) ;  /* 0x0000003604147947 */ /* 0x000fea000b800000 */
[----:B------:R4:W0:Y:S02]  /*e050*/  SHFL.IDX PT, R24, R2, R12, 0x1f ;  /* 0x00001f0c02187589 */ /* 0x00082400000e0000 */
.L_x_10294:
[----:B0-----:R-:W-:Y:S01]  /*e060*/  IMAD R24, R24, R3, R8 ;  /* 0x0000000318187224 */ /* 0x001fe200078e0208 */
[-C--:B--2---:R-:W-:Y:S01]  /*e070*/  IABS R8, R4.reuse ;  /* 0x0000000400087213 */ /* 0x084fe20000000000 */
[----:B----4-:R-:W-:Y:S02]  /*e080*/  IMAD.MOV.U32 R2, RZ, RZ, RZ ;  /* 0x000000ffff027224 */ /* 0x010fe400078e00ff */
[----:B------:R-:W-:Y:S01]  /*e090*/  IMAD.IADD R25, R0, 0x1, -R24 ;  /* 0x0000000100197824 */ /* 0x000fe200078e0a18 */
[----:B------:R-:W0:Y:S01]  /*e0a0*/  I2F.RP R6, R8 ;  /* 0x0000000800067306 */ /* 0x000e220000209400 */
[----:B------:R-:W-:Y:S01]  /*e0b0*/  IABS R0, R4 ;  /* 0x0000000400007213 */ /* 0x000fe20000000000 */
[----:B------:R-:W-:-:S04]  /*e0c0*/  IMAD.IADD R27, R5, 0x1, R27 ;  /* 0x00000001051b7824 */ /* 0x000fc800078e021b */
[----:B------:R-:W-:Y:S02]  /*e0d0*/  IMAD.MOV R0, RZ, RZ, -R0 ;  /* 0x000000ffff007224 */ /* 0x000fe400078e0a00 */
[----:B0-----:R-:W0:Y:S02]  /*e0e0*/  MUFU.RCP R6, R6 ;  /* 0x0000000600067308 */ /* 0x001e240000001000 */
[----:B0-----:R-:W-:-:S06]  /*e0f0*/  VIADD R9, R6, 0xffffffe ;  /* 0x0ffffffe06097836 */ /* 0x001fcc0000000000 */
[----:B------:R-:W0:Y:S02]  /*e100*/  F2I.FTZ.U32.TRUNC.NTZ R3, R9 ;  /* 0x0000000900037305 */ /* 0x000e24000021f000 */
[----:B0-----:R-:W-:-:S04]  /*e110*/  IMAD.MOV R11, RZ, RZ, -R3 ;  /* 0x000000ffff0b7224 */ /* 0x001fc800078e0a03 */
[----:B------:R-:W-:-:S04]  /*e120*/  IMAD R11, R11, R8, RZ ;  /* 0x000000080b0b7224 */ /* 0x000fc800078e02ff */
[----:B------:R-:W-:Y:S01]  /*e130*/  IMAD.HI.U32 R2, R3, R11, R2 ;  /* 0x0000000b03027227 */ /* 0x000fe200078e0002 */
[----:B------:R-:W-:-:S05]  /*e140*/  IABS R3, R25 ;  /* 0x0000001900037213 */ /* 0x000fca0000000000 */
[----:B------:R-:W-:-:S04]  /*e150*/  IMAD.HI.U32 R6, R2, R3, RZ ;  /* 0x0000000302067227 */ /* 0x000fc800078e00ff */
[----:B------:R-:W-:Y:S01]  /*e160*/  IMAD R3, R6, R0, R3 ;  /* 0x0000000006037224 */ /* 0x000fe200078e0203 */
[----:B---3--:R-:W-:Y:S01]  /*e170*/  IABS R0, R7 ;  /* 0x0000000700007213 */ /* 0x008fe20000000000 */
[----:B------:R-:W-:-:S03]  /*e180*/  IMAD.MOV.U32 R2, RZ, RZ, RZ ;  /* 0x000000ffff027224 */ /* 0x000fc600078e00ff */
[----:B------:R-:W-:-:S13]  /*e190*/  ISETP.GT.U32.AND P1, PT, R8, R3, PT ;  /* 0x000000030800720c */ /* 0x000fda0003f24070 */
[----:B------:R-:W-:Y:S02]  /*e1a0*/  @!P1 IMAD.IADD R3, R3, 0x1, -R8 ;  /* 0x0000000103039824 */ /* 0x000fe400078e0a08 */
[----:B------:R-:W-:Y:S01]  /*e1b0*/  @!P1 VIADD R6, R6, 0x1 ;  /* 0x0000000106069836 */ /* 0x000fe20000000000 */
[----:B------:R-:W-:Y:S02]  /*e1c0*/  ISETP.NE.AND P1, PT, R4, RZ, PT ;  /* 0x000000ff0400720c */ /* 0x000fe40003f25270 */
[----:B------:R-:W-:Y:S02]  /*e1d0*/  ISETP.GE.U32.AND P0, PT, R3, R8, PT ;  /* 0x000000080300720c */ /* 0x000fe40003f06070 */
[----:B------:R-:W0:Y:S11]  /*e1e0*/  I2F.RP R8, R0 ;  /* 0x0000000000087306 */ /* 0x000e360000209400 */
[----:B------:R-:W-:Y:S01]  /*e1f0*/  @P0 VIADD R6, R6, 0x1 ;  /* 0x0000000106060836 */ /* 0x000fe20000000000 */
        /* <DEDUP_REMOVED lines=8> */
[----:B------:R-:W-:-:S04]  /*e280*/  LOP3.LUT R3, R25, R4, RZ, 0x3c, !PT ;  /* 0x0000000419037212 */ /* 0x000fc800078e3cff */
[----:B------:R-:W-:-:S13]  /*e290*/  ISETP.GE.AND P2, PT, R3, RZ, PT ;  /* 0x000000ff0300720c */ /* 0x000fda0003f46270 */
        /* <DEDUP_REMOVED lines=22> */
.L_x_10290:
[----:B------:R-:W-:Y:S01]  /*e400*/  UMOV UR4, URZ ;  /* 0x0000003f00047c82 */ /* 0x000fe20008000000 */
[----:B------:R-:W-:Y:S01]  /*e410*/  UMOV UR5, URZ ;  /* 0x0000003f00057c82 */ /* 0x000fe20008000000 */
[----:B------:R-:W-:Y:S01]  /*e420*/  ULDC UR6, c[0x0][0xc3c] ;  /* 0x00030f0000067ab9 */ /* 0x000fe20000000800 */
[----:B------:R-:W-:Y:S01]  /*e430*/  IMAD.MOV.U32 R24, RZ, RZ, R0 ;  /* 0x000000ffff187224 */ /* 0x000fe200078e0000 */
[----:B------:R-:W-:Y:S01]  /*e440*/  MOV R27, UR6 ;  /* 0x00000006001b7c02 */ /* 0x000fe20008000f00 */
[----:B------:R-:W-:Y:S02]  /*e450*/  IMAD.U32 R25, RZ, RZ, UR4 ;  /* 0x00000004ff197e24 */ /* 0x000fe4000f8e00ff */
[----:B------:R-:W-:-:S07]  /*e460*/  IMAD.U32 R26, RZ, RZ, UR5 ;  /* 0x00000005ff1a7e24 */ /* 0x000fce000f8e00ff */
.L_x_10296:
        /* <DEDUP_REMOVED lines=10> */
.L_x_10287:
[----:B------:R-:W-:Y:S02]  /*e510*/  ULDC UR4, c[0x0][0xc3c] ;  /* 0x00030f0000047ab9 */ /* 0x000fe40000000800 */
[----:B-1----:R-:W-:-:S13]  /*e520*/  ISETP.GE.AND P0, PT, R27, UR4, PT ;  /* 0x000000041b007c0c */ /* 0x002fda000bf06270 */
[----:B------:R-:W-:Y:S05]  /*e530*/  @!P0 BRA `(.L_x_10297) ;  /* 0xffffffb400f48947 */ /* 0x000fea000383ffff */
[----:B------:R-:W-:Y:S05]  /*e540*/  BSYNC B8 ;  /* 0x0000000000087941 */ /* 0x000fea0003800000 */
.L_x_10236:
        /* <DEDUP_REMOVED lines=12> */
.L_x_10398:
[----:B------:R-:W-:Y:S05]  /*e610*/  BSYNC B0 ;  /* 0x0000000000007941 */ /* 0x000fea0003800000 */
.L_x_10298:
[----:B------:R-:W-:-:S03]  /*e620*/  UMOV UR4, 0xffffffff ;  /* 0xffffffff00047882 */ /* 0x000fc60000000000 */
[----:B------:R-:W-:Y:S05]  /*e630*/  BRA.DIV UR4, `(.L_x_10300) ;  /* 0x0000002e04d47947 */ /* 0x000fea000b800000 */
[----:B0-----:R-:W0:Y:S02]  /*e640*/  S2R R0, SR_TID.X ;  /* 0x0000000000007919 */ /* 0x001e240000002100 */
[----:B0-----:R-:W-:-:S04]  /*e650*/  SHF.R.U32.HI R0, RZ, 0x5, R0 ;  /* 0x00000005ff007819 */ /* 0x001fc80000011600 */
[----:B------:R-:W-:-:S05]  /*e660*/  LOP3.LUT R0, R0, 0x3, RZ, 0xc0, !PT ;  /* 0x0000000300007812 */ /* 0x000fca00078ec0ff */
[----:B------:R0:W1:Y:S02]  /*e670*/  SHFL.IDX PT, R14, R0, RZ, 0x1f ;  /* 0x00001fff000e7589 */ /* 0x00006400000e0000 */
.L_x_10401:
[----:B-1----:R-:W-:Y:S01]  /*e680*/  ISETP.NE.AND P0, PT, R14, RZ, PT ;  /* 0x000000ff0e00720c */ /* 0x002fe20003f05270 */
[----:B------:R-:W-:-:S12]  /*e690*/  BSSY B0, `(.L_x_10301) ;  /* 0x0000024000007945 */ /* 0x000fd80003800000 */
[----:B------:R-:W-:Y:S05]  /*e6a0*/  @P0 BRA `(.L_x_10302) ;  /* 0x0000000000880947 */ /* 0x000fea0003800000 */
[----:B------:R-:W-:-:S03]  /*e6b0*/  UMOV UR4, 0xffffffff ;  /* 0xffffffff00047882 */ /* 0x000fc60000000000 */
[----:B------:R-:W-:Y:S05]  /*e6c0*/  BRA.DIV UR4, `(.L_x_10303) ;  /* 0x0000002e04e47947 */ /* 0x000fea000b800000 */
[----:B------:R-:W-:-:S13]  /*e6d0*/  ELECT P6, URZ, PT ;  /* 0x00000000003f782f */ /* 0x000fda00038c0000 */
.L_x_10404:
[----:B------:R-:W-:Y:S05]  /*e6e0*/  @!P6 BRA `(.L_x_10302) ;  /* 0x000000000078e947 */ /* 0x000fea0003800000 */
[----:B0-----:R-:W3:Y:S02]  /*e6f0*/  LDL.LU R0, [R1+0x20] ;  /* 0x0000200001007983 */ /* 0x001ee40000300800 */
[----:B---3--:R-:W-:-:S04]  /*e700*/  LOP3.LUT R0, R0, 0x2, RZ, 0xfc, !PT ;  /* 0x0000000200007812 */ /* 0x008fc800078efcff */
[----:B------:R-:W-:-:S13]  /*e710*/  ISETP.NE.AND P0, PT, R0, 0x3, PT ;  /* 0x000000030000780c */ /* 0x000fda0003f05270 */
[----:B------:R-:W-:Y:S05]  /*e720*/  @!P0 BRA `(.L_x_10304) ;  /* 0x0000000000048947 */ /* 0x000fea0003800000 */
[----:B------:R-:W-:Y:S01]  /*e730*/  BPT.TRAP 0x1 ;  /* 0x000000040000795c */ /* 0x000fe20000300000 */
.L_x_10304:
[C---:B------:R-:W-:Y:S01]  /*e740*/  IMAD R3, R22.reuse, 0x8, R5 ;  /* 0x0000000816037824 */ /* 0x040fe200078e0205 */
[----:B------:R-:W-:Y:S01]  /*e750*/  SHF.L.U32 R2, R29, 0x1f, RZ ;  /* 0x0000001f1d027819 */ /* 0x000fe200000006ff */
[----:B------:R-:W-:-:S03]  /*e760*/  VIADD R22, R22, 0x1 ;  /* 0x0000000116167836 */ /* 0x000fc60000000000 */
[----:B------:R-:W0:Y:S02]  /*e770*/  SYNCS.PHASECHK.TRANS64.TRYWAIT P1, [R3+URZ+0x2d840], R2 ;  /* 0x02d84002030075a7 */ /* 0x000e24000802017f */
[----:B------:R-:W-:-:S04]  /*e780*/  ISETP.NE.AND P2, PT, R22, 0x2, PT ;  /* 0x000000021600780c */ /* 0x000fc80003f45270 */
[----:B------:R-:W-:Y:S01]  /*e790*/  SEL R0, RZ, 0x1, P2 ;  /* 0x00000001ff007807 */ /* 0x000fe20001000000 */
[----:B0-----:R-:W-:Y:S08]  /*e7a0*/  @!P1 BRA `(.L_x_10305) ;  /* 0x0000002c00cc9947 */ /* 0x001ff00003800000 */
.L_x_10405:
[----:B------:R-:W-:Y:S02]  /*e7b0*/  SEL R22, R22, RZ, P2 ;  /* 0x000000ff16167207 */ /* 0x000fe40001000000 */
[----:B------:R-:W-:Y:S01]  /*e7c0*/  LOP3.LUT R0, R29, R0, RZ, 0x3c, !PT ;  /* 0x000000001d007212 */ /* 0x000fe200078e3cff */
[----:B------:R-:W-:Y:S06]  /*e7d0*/  @!P0 BRA `(.L_x_10306) ;  /* 0x0000000000048947 */ /* 0x000fec0003800000 */
[----:B------:R-:W-:Y:S01]  /*e7e0*/  BPT.TRAP 0x1 ;  /* 0x000000040000795c */ /* 0x000fe20000300000 */
.L_x_10306:
[----:B------:R-:W-:Y:S01]  /*e7f0*/  IMAD R5, R22, 0x8, R5 ;  /* 0x0000000816057824 */ /* 0x000fe200078e0205 */
[----:B------:R-:W-:-:S04]  /*e800*/  SHF.L.U32 R0, R0, 0x1f, RZ ;  /* 0x0000001f00007819 */ /* 0x000fc800000006ff */
[----:B------:R-:W1:Y:S02]  /*e810*/  SYNCS.PHASECHK.TRANS64.TRYWAIT P1, [R5+URZ+0x2d840], R0 ;  /* 0x02d84000050075a7 */ /* 0x000e64000802017f */
[----:B-1----:R-:W-:Y:S05]  /*e820*/  @!P1 BRA `(.L_x_10307) ;  /* 0x0000002c00c09947 */ /* 0x002fea0003800000 */
.L_x_10406:
[----:B------:R-:W-:Y:S05]  /*e830*/  @!P0 BRA `(.L_x_10308) ;  /* 0x0000000000048947 */ /* 0x000fea0003800000 */
[----:B------:R-:W-:Y:S01]  /*e840*/  BPT.TRAP 0x1 ;  /* 0x000000040000795c */ /* 0x000fe20000300000 */
.L_x_10308:
[----:B------:R-:W3:Y:S02]  /*e850*/  SYNCS.PHASECHK.TRANS64.TRYWAIT P1, [R3+URZ+0x2d860], R2 ;  /* 0x02d86002030075a7 */ /* 0x000ee4000802017f */
[----:B---3--:R-:W-:Y:S05]  /*e860*/  @!P1 BRA `(.L_x_10309) ;  /* 0x0000002c00c49947 */ /* 0x008fea0003800000 */
.L_x_10407:
[----:B------:R-:W-:Y:S05]  /*e870*/  @!P0 BRA `(.L_x_10310) ;  /* 0x0000000000048947 */ /* 0x000fea0003800000 */
[----:B------:R-:W-:Y:S01]  /*e880*/  BPT.TRAP 0x1 ;  /* 0x000000040000795c */ /* 0x000fe20000300000 */
.L_x_10310:
[----:B----4-:R4:W0:Y:S02]  /*e890*/  SYNCS.PHASECHK.TRANS64.TRYWAIT P0, [R5+URZ+0x2d860], R0 ;  /* 0x02d86000050075a7 */ /* 0x010824000800017f */
[----:B0-----:R-:W-:Y:S05]  /*e8a0*/  @!P0 NANOSLEEP.SYNCS 0x989680 ;  /* 0x009896800000895d */ /* 0x001fea0003900000 */
[----:B------:R-:W0:Y:S02]  /*e8b0*/  @!P0 SYNCS.PHASECHK.TRANS64 P0, [R5+URZ+0x2d860], R0 ;  /* 0x02d86000050085a7 */ /* 0x000e24000800007f */
[----:B0-----:R-:W-:Y:S05]  /*e8c0*/  @!P0 BRA `(.L_x_10310) ;  /* 0xfffffffc00f08947 */ /* 0x001fea000383ffff */
.L_x_10302:
[----:B------:R-:W-:Y:S05]  /*e8d0*/  BSYNC B0 ;  /* 0x0000000000007941 */ /* 0x000fea0003800000 */
.L_x_10301:
[----:B------:R-:W-:Y:S05]  /*e8e0*/  EXIT ;  /* 0x000000000000794d */ /* 0x000fea0003800000 */
.L_x_10191:
[----:B0-----:R-:W-:-:S04]  /*e8f0*/  IMAD.U32 R3, RZ, RZ, UR40 ;  /* 0x00000028ff037e24 */ /* 0x001fc8000f8e00ff */
[----:B------:R0:W1:Y:S03]  /*e900*/  SYNCS.PHASECHK.TRANS64.TRYWAIT P1, [R3+URZ+0x2d800], R0 ;  /* 0x02d80000030075a7 */ /* 0x000066000802017f */
[----:B-1----:R-:W-:Y:S05]  /*e910*/  @!P1 NANOSLEEP.SYNCS 0x989680 ;  /* 0x009896800000995d */ /* 0x002fea0003900000 */
[----:B------:R-:W1:Y:S02]  /*e920*/  @!P1 SYNCS.PHASECHK.TRANS64 P1, [R3+URZ+0x2d800], R0 ;  /* 0x02d80000030095a7 */ /* 0x000e64000802007f */
[----:B-1----:R-:W-:Y:S05]  /*e930*/  @!P1 BRA `(.L_x_10191) ;  /* 0xfffffffc00ec9947 */ /* 0x002fea000383ffff */
[----:B------:R-:W-:Y:S05]  /*e940*/  BRA `(.L_x_10311) ;  /* 0xffffff3000107947 */ /* 0x000fea000383ffff */
.L_x_10195:
[----:B-1----:R1:W2:Y:S02]  /*e950*/  SYNCS.PHASECHK.TRANS64.TRYWAIT P1, [R5+URZ+0x2d830], R0 ;  /* 0x02d83000050075a7 */ /* 0x0022a4000802017f */
[----:B--2---:R-:W-:Y:S05]  /*e960*/  @!P1 NANOSLEEP.SYNCS 0x989680 ;  /* 0x009896800000995d */ /* 0x004fea0003900000 */
[----:B------:R-:W2:Y:S02]  /*e970*/  @!P1 SYNCS.PHASECHK.TRANS64 P1, [R5+URZ+0x2d830], R0 ;  /* 0x02d83000050095a7 */ /* 0x000ea4000802007f */
[----:B--2---:R-:W-:Y:S05]  /*e980*/  @!P1 BRA `(.L_x_10195) ;  /* 0xfffffffc00f09947 */ /* 0x004fea000383ffff */
[----:B------:R-:W-:Y:S05]  /*e990*/  BRA `(.L_x_10194) ;  /* 0xffffff30002c7947 */ /* 0x000fea000383ffff */
.L_x_10201:
[----:B--2---:R-:W-:-:S04]  /*e9a0*/  IMAD.U32 R3, RZ, RZ, UR7 ;  /* 0x00000007ff037e24 */ /* 0x004fc8000f8e00ff */
[----:B------:R2:W3:Y:S03]  /*e9b0*/  SYNCS.PHASECHK.TRANS64.TRYWAIT P1, [R3+URZ+0x2d830], R0 ;  /* 0x02d83000030075a7 */ /* 0x0004e6000802017f */
[----:B---3--:R-:W-:Y:S05]  /*e9c0*/  @!P1 NANOSLEEP.SYNCS 0x989680 ;  /* 0x009896800000995d */ /* 0x008fea0003900000 */
[----:B------:R-:W3:Y:S02]  /*e9d0*/  @!P1 SYNCS.PHASECHK.TRANS64 P1, [R3+URZ+0x2d830], R0 ;  /* 0x02d83000030095a7 */ /* 0x000ee4000802007f */
[----:B---3--:R-:W-:Y:S05]  /*e9e0*/  @!P1 BRA `(.L_x_10201) ;  /* 0xfffffffc00ec9947 */ /* 0x008fea000383ffff */
[----:B------:R-:W-:Y:S05]  /*e9f0*/  BRA `(.L_x_10198) ;  /* 0xffffff5400107947 */ /* 0x000fea000383ffff */
.L_x_10205:
[----:B-1----:R-:W-:-:S04]  /*ea00*/  IMAD.U32 R3, RZ, RZ, UR7 ;  /* 0x00000007ff037e24 */ /* 0x002fc8000f8e00ff */
[----:B------:R1:W2:Y:S03]  /*ea10*/  SYNCS.PHASECHK.TRANS64.TRYWAIT P1, [R3+URZ+0x2d850], R0 ;  /* 0x02d85000030075a7 */ /* 0x0002a6000802017f */
[----:B--2---:R-:W-:Y:S05]  /*ea20*/  @!P1 NANOSLEEP.SYNCS 0x989680 ;  /* 0x009896800000995d */ /* 0x004fea0003900000 */
[----:B------:R-:W2:Y:S02]  /*ea30*/  @!P1 SYNCS.PHASECHK.TRANS64 P1, [R3+URZ+0x2d850], R0 ;  /* 0x02d85000030095a7 */ /* 0x000ea4000802007f */
[----:B--2---:R-:W-:Y:S05]  /*ea40*/  @!P1 BRA `(.L_x_10205) ;  /* 0xfffffffc00ec9947 */ /* 0x004fea000383ffff */
[----:B------:R-:W-:Y:S05]  /*ea50*/  BRA `(.L_x_10202) ;  /* 0xffffff5400c07947 */ /* 0x000fea000383ffff */
.L_x_10212:
[----:B--2---:R-:W-:-:S04]  /*ea60*/  IMAD.U32 R6, RZ, RZ, UR4 ;  /* 0x00000004ff067e24 */ /* 0x004fc8000f8e00ff */
[----:B------:R2:W3:Y:S03]  /*ea70*/  SYNCS.PHASECHK.TRANS64.TRYWAIT P1, [R6+URZ+0x2d850], R5 ;  /* 0x02d85005060075a7 */ /* 0x0004e6000802017f */
[----:B---3--:R-:W-:Y:S05]  /*ea80*/  @!P1 NANOSLEEP.SYNCS 0x989680 ;  /* 0x009896800000995d */ /* 0x008fea0003900000 */
[----:B------:R-:W3:Y:S02]  /*ea90*/  @!P1 SYNCS.PHASECHK.TRANS64 P1, [R6+URZ+0x2d850], R5 ;  /* 0x02d85005060095a7 */ /* 0x000ee4000802007f */
[----:B---3--:R-:W-:Y:S05]  /*eaa0*/  @!P1 BRA `(.L_x_10212) ;  /* 0xfffffffc00ec9947 */ /* 0x008fea000383ffff */
[----:B------:R-:W-:Y:S05]  /*eab0*/  BRA `(.L_x_10211) ;  /* 0xffffff7000f07947 */ /* 0x000fea000383ffff */
.L_x_10250:
        /* <DEDUP_REMOVED lines=11> */
.L_x_10313:
[----:B------:R-:W-:Y:S05]  /*eb70*/  BSYNC B0 ;  /* 0x0000000000007941 */ /* 0x000fea0003800000 */
.L_x_10312:
[----:B------:R-:W-:Y:S05]  /*eb80*/  BRA `(.L_x_10314) ;  /* 0xffffffc000747947 */ /* 0x000fea000383ffff */
.L_x_10253:
[----:B0-----:R0:W1:Y:S02]  /*eb90*/  SYNCS.PHASECHK.TRANS64.TRYWAIT P0, [R2+URZ+0x2d840], R3 ;  /* 0x02d84003020075a7 */ /* 0x001064000800017f */
[----:B-1----:R-:W-:Y:S05]  /*eba0*/  @!P0 NANOSLEEP.SYNCS 0x989680 ;  /* 0x009896800000895d */ /* 0x002fea0003900000 */
[----:B------:R-:W1:Y:S02]  /*ebb0*/  @!P0 SYNCS.PHASECHK.TRANS64 P0, [R2+URZ+0x2d840], R3 ;  /* 0x02d84003020085a7 */ /* 0x000e64000800007f */
[----:B-1----:R-:W-:Y:S05]  /*ebc0*/  @!P0 BRA `(.L_x_10253) ;  /* 0xfffffffc00f08947 */ /* 0x002fea000383ffff */
[----:B------:R-:W-:Y:S05]  /*ebd0*/  BRA `(.L_x_10315) ;  /* 0xffffffc000c87947 */ /* 0x000fea000383ffff */
.L_x_10254:
        /* <DEDUP_REMOVED lines=8> */
.L_x_10317:
[----:B------:R-:W-:Y:S05]  /*ec60*/  BSYNC B0 ;  /* 0x0000000000007941 */ /* 0x000fea0003800000 */
.L_x_10316:
        /* <DEDUP_REMOVED lines=9> */
.L_x_10318:
[----:B------:R-:W-:Y:S02]  /*ed00*/  IMAD.MOV.U32 R13, RZ, RZ, R6 ;  /* 0x000000ffff0d7224 */ /* 0x000fe400078e0006 */
[----:B------:R-:W-:Y:S02]  /*ed10*/  IMAD.MOV.U32 R12, RZ, RZ, 0x1 ;  /* 0x00000001ff0c7424 */ /* 0x000fe400078e00ff */
[----:B------:R-:W-:-:S07]  /*ed20*/  IMAD.MOV.U32 R5, RZ, RZ, R14 ;  /* 0x000000ffff057224 */ /* 0x000fce00078e000e */
[----:B------:R-:W-:Y:S05]  /*ed30*/  WARPSYNC.COLLECTIVE R15, `(.L_x_10319) ;  /* 0x000000000f087348 */ /* 0x000fea0003c00000 */
[----:B------:R0:W1:Y:S02]  /*ed40*/  SHFL.IDX P6, R14, R13, R12, R11 ;  /* 0x0000000c0d0e7389 */ /* 0x00006400000c000b */
[----:B01----:R-:W-:Y:S01]  /*ed50*/  ENDCOLLECTIVE ;  /* 0x000000000000791b */ /* 0x003fe20003800000 */
.L_x_10319:
        /* <DEDUP_REMOVED lines=13> */
[----:B0-----:R-:W-:Y:S01]  /*ee30*/  IMAD.MOV.U32 R4, RZ, RZ, R14 ;  /* 0x000000ffff047224 */ /* 0x001fe200078e000e */
[----:B------:R-:W-:-:S07]  /*ee40*/  @P1 LEA R8, R7, R17, 0x1 ;  /* 0x0000001107081211 */ /* 0x000fce00078e08ff */
[----:B------:R-:W-:Y:S05]  /*ee50*/  WARPSYNC.COLLECTIVE R15, `(.L_x_10320) ;  /* 0x000000000f087348 */ /* 0x000fea0003c00000 */
[----:B------:R0:W1:Y:S02]  /*ee60*/  SHFL.IDX P6, R14, R13, R12, R11 ;  /* 0x0000000c0d0e7389 */ /* 0x00006400000c000b */
[----:B01----:R-:W-:Y:S01]  /*ee70*/  ENDCOLLECTIVE ;  /* 0x000000000000791b */ /* 0x003fe20003800000 */
.L_x_10320:
[----:B------:R-:W-:Y:S02]  /*ee80*/  IMAD.MOV.U32 R13, RZ, RZ, R6 ;  /* 0x000000ffff0d7224 */ /* 0x000fe400078e0006 */
[----:B------:R-:W-:Y:S02]  /*ee90*/  IMAD.MOV.U32 R12, RZ, RZ, 0x2 ;  /* 0x00000002ff0c7424 */ /* 0x000fe400078e00ff */
[----:B------:R-:W-:-:S07]  /*eea0*/  IMAD.MOV.U32 R5, RZ, RZ, R14 ;  /* 0x000000ffff057224 */ /* 0x000fce00078e000e */
[----:B------:R-:W-:Y:S05]  /*eeb0*/  WARPSYNC.COLLECTIVE R15, `(.L_x_10321) ;  /* 0x000000000f087348 */ /* 0x000fea0003c00000 */
[----:B------:R0:W1:Y:S02]  /*eec0*/  SHFL.IDX P6, R14, R13, R12, R11 ;  /* 0x0000000c0d0e7389 */ /* 0x00006400000c000b */
[----:B01----:R-:W-:Y:S01]  /*eed0*/  ENDCOLLECTIVE ;  /* 0x000000000000791b */ /* 0x003fe20003800000 */
.L_x_10321:
        /* <DEDUP_REMOVED lines=17> */
.L_x_10322:
[----:B------:R-:W-:Y:S02]  /*eff0*/  @P1 IMAD R8, R7, 0x2, R17 ;  /* 0x0000000207081824 */ /* 0x000fe400078e0211 */
[----:B------:R-:W-:Y:S02]  /*f000*/  IMAD.MOV.U32 R13, RZ, RZ, R6 ;  /* 0x000000ffff0d7224 */ /* 0x000fe400078e0006 */
[----:B------:R-:W-:Y:S02]  /*f010*/  IMAD.MOV.U32 R12, RZ, RZ, 0x3 ;  /* 0x00000003ff0c7424 */ /* 0x000fe400078e00ff */
[----:B------:R-:W-:-:S07]  /*f020*/  IMAD.MOV.U32 R5, RZ, RZ, R14 ;  /* 0x000000ffff057224 */ /* 0x000fce00078e000e */
[----:B------:R-:W-:Y:S05]  /*f030*/  WARPSYNC.COLLECTIVE R15, `(.L_x_10323) ;  /* 0x000000000f087348 */ /* 0x000fea0003c00000 */
[----:B------:R0:W1:Y:S02]  /*f040*/  SHFL.IDX P6, R14, R13, R12, R11 ;  /* 0x0000000c0d0e7389 */ /* 0x00006400000c000b */
[----:B01----:R-:W-:Y:S01]  /*f050*/  ENDCOLLECTIVE ;  /* 0x000000000000791b */ /* 0x003fe20003800000 */
.L_x_10323:
        /* <DEDUP_REMOVED lines=10> */
.L_x_10324:
[----:B------:R-:W-:Y:S01]  /*f100*/  @!PT LDS RZ, [RZ] ;  /* 0x00000000fffff984 */ /* 0x000fe20000000800 */
[----:B------:R-:W-:Y:S01]  /*f110*/  @!PT LDS RZ, [RZ] ;  /* 0x00000000fffff984 */ /* 0x000fe20000000800 */
[----:B------:R-:W-:Y:S01]  /*f120*/  @!PT LDS RZ, [RZ] ;  /* 0x00000000fffff984 */ /* 0x000fe20000000800 */
[----:B------:R0:W-:Y:S04]  /*f130*/  @P1 LDGSTS.E.BYPASS.LTC128B.128 [R8+0x16400], desc[UR36][R4.64], !P4 ;  /* 0x1640000004081fae */ /* 0x0001e8000e101d64 */
[----:B------:R0:W-:Y:S04]  /*f140*/  @P1 LDGSTS.E.BYPASS.LTC128B.128 [R8+0x18400], desc[UR36][R4.64+0x40], !P3 ;  /* 0x1840004004081fae */ /* 0x0001e8000d901d64 */
[----:B------:R0:W-:Y:S01]  /*f150*/  @P1 LDGSTS.E.BYPASS.LTC128B.128 [R8+0x1a400], desc[UR36][R4.64+0x80], !P2 ;  /* 0x1a40008004081fae */ /* 0x0001e2000d101d64 */
[----:B------:R-:W-:Y:S01]  /*f160*/  IMAD.MOV.U32 R0, RZ, RZ, R14 ;  /* 0x000000ffff007224 */ /* 0x000fe200078e000e */
[----:B------:R-:W-:Y:S06]  /*f170*/  BRA `(.L_x_10325) ;  /* 0xffffffc0008c7947 */ /* 0x000fec000383ffff */
.L_x_10259:
[----:B------:R-:W2:Y:S04]  /*f180*/  LDL.LU R11, [R1+0x30] ;  /* 0x00003000010b7983 */ /* 0x000ea80000300800 */
[----:B------:R0:W5:Y:S01]  /*f190*/  LDL R9, [R1+0x1c] ;  /* 0x00001c0001097983 */ /* 0x0001620000100800 */
[----:B------:R-:W-:Y:S02]  /*f1a0*/  IMAD.MOV.U32 R13, RZ, RZ, R0 ;  /* 0x000000ffff0d7224 */ /* 0x000fe400078e0000 */
[----:B------:R-:W-:Y:S02]  /*f1b0*/  IMAD.MOV.U32 R12, RZ, RZ, RZ ;  /* 0x000000ffff0c7224 */ /* 0x000fe400078e00ff */
[----:B------:R-:W-:Y:S02]  /*f1c0*/  IMAD.MOV.U32 R15, RZ, RZ, -0x1 ;  /* 0xffffffffff0f7424 */ /* 0x000fe400078e00ff */
[----:B------:R-:W-:-:S02]  /*f1d0*/  IMAD R25, R25, 0xc0, R21 ;  /* 0x000000c019197824 */ /* 0x000fc400078e0215 */
[----:B--2---:R-:W-:Y:S02]  /*f1e0*/  IMAD R2, R11, R10, RZ ;  /* 0x0000000a0b027224 */ /* 0x004fe400078e02ff */
[----:B0-----:R-:W-:-:S07]  /*f1f0*/  IMAD.MOV.U32 R11, RZ, RZ, 0x1c1f ;  /* 0x00001c1fff0b7424 */ /* 0x001fce00078e00ff */
[----:B-----5:R-:W-:Y:S05]  /*f200*/  WARPSYNC.COLLECTIVE R15, `(.L_x_10326) ;  /* 0x000000000f087348 */ /* 0x020fea0003c00000 */
[----:B------:R0:W1:Y:S02]  /*f210*/  SHFL.IDX P6, R14, R13, R12, R11 ;  /* 0x0000000c0d0e7389 */ /* 0x00006400000c000b */
[----:B01---5:R-:W-:Y:S01]  /*f220*/  ENDCOLLECTIVE ;  /* 0x000000000000791b */ /* 0x023fe20003800000 */
.L_x_10326:
[----:B------:R-:W-:Y:S02]  /*f230*/  IMAD.MOV.U32 R13, RZ, RZ, R4 ;  /* 0x000000ffff0d7224 */ /* 0x000fe400078e0004 */
[----:B------:R-:W-:-:S07]  /*f240*/  IMAD.MOV.U32 R6, RZ, RZ, R14 ;  /* 0x000000ffff067224 */ /* 0x000fce00078e000e */
[----:B------:R-:W-:Y:S05]  /*f250*/  WARPSYNC.COLLECTIVE R15, `(.L_x_10327) ;  /* 0x000000000f087348 */ /* 0x000fea0003c00000 */
[----:B------:R0:W1:Y:S02]  /*f260*/  SHFL.IDX P6, R14, R13, R12, R11 ;  /* 0x0000000c0d0e7389 */ /* 0x00006400000c000b */
[----:B01----:R-:W-:Y:S01]  /*f270*/  ENDCOLLECTIVE ;  /* 0x000000000000791b */ /* 0x003fe20003800000 */
.L_x_10327:
[----:B------:R-:W-:Y:S01]  /*f280*/  ISETP.GE.AND P2, PT, R25, R2, PT ;  /* 0x000000021900720c */ /* 0x000fe20003f46270 */
[----:B------:R-:W-:Y:S02]  /*f290*/  IMAD.MOV.U32 R13, RZ, RZ, R0 ;  /* 0x000000ffff0d7224 */ /* 0x000fe400078e0000 */
[----:B------:R-:W-:Y:S02]  /*f2a0*/  IMAD.MOV.U32 R12, RZ, RZ, 0x1 ;  /* 0x00000001ff0c7424 */ /* 0x000fe400078e00ff */
[----:B------:R-:W-:-:S08]  /*f2b0*/  IMAD.MOV.U32 R5, RZ, RZ, R14 ;  /* 0x000000ffff057224 */ /* 0x000fd000078e000e */
[----:B------:R-:W-:Y:S05]  /*f2c0*/  WARPSYNC.COLLECTIVE R15, `(.L_x_10328) ;  /* 0x000000000f087348 */ /* 0x000fea0003c00000 */
[----:B------:R0:W1:Y:S02]  /*f2d0*/  SHFL.IDX P6, R14, R13, R12, R11 ;  /* 0x0000000c0d0e7389 */ /* 0x00006400000c000b */
[----:B01----:R-:W-:Y:S01]  /*f2e0*/  ENDCOLLECTIVE ;  /* 0x000000000000791b */ /* 0x003fe20003800000 */
.L_x_10328:
[----:B------:R-:W-:-:S05]  /*f2f0*/  @!P2 LEA R5, P4, R20, R5, 0x1 ;  /* 0x000000051405a211 */ /* 0x000fca00078808ff */
[----:B------:R-:W-:-:S04]  /*f300*/  @!P2 IMAD.X R6, RZ, RZ, R6, P4 ;  /* 0x000000ffff06a224 */ /* 0x000fc800020e0606 */
[----:B------:R-:W-:Y:S02]  /*f310*/  @!P2 IMAD.MOV.U32 R7, RZ, RZ, R6 ;  /* 0x000000ffff07a224 */ /* 0x000fe400078e0006 */
[----:B------:R-:W-:Y:S02]  /*f320*/  @!P2 IMAD.MOV.U32 R6, RZ, RZ, R5 ;  /* 0x000000ffff06a224 */ /* 0x000fe400078e0005 */
[----:B------:R-:W-:-:S03]  /*f330*/  IMAD.MOV.U32 R13, RZ, RZ, R4 ;  /* 0x000000ffff0d7224 */ /* 0x000fc600078e0004 */
[----:B------:R-:W-:Y:S01]  /*f340*/  @!PT LDS RZ, [RZ] ;  /* 0x00000000fffff984 */ /* 0x000fe20000000800 */
[----:B------:R-:W-:Y:S01]  /*f350*/  @!PT LDS RZ, [RZ] ;  /* 0x00000000fffff984 */ /* 0x000fe20000000800 */
[----:B------:R-:W-:Y:S01]  /*f360*/  @!PT LDS RZ, [RZ] ;  /* 0x00000000fffff984 */ /* 0x000fe20000000800 */
[----:B------:R-:W-:Y:S04]  /*f370*/  @!P2 LDGSTS.E.BYPASS.LTC128B.128 [R9+0xc400], desc[UR36][R6.64], !P3 ;  /* 0x0c4000000609afae */ /* 0x000fe8000d901d64 */
[----:B------:R-:W-:Y:S04]  /*f380*/  @!P2 LDGSTS.E.BYPASS.LTC128B.128 [R9+0xf400], desc[UR36][R6.64+0x40], !P0 ;  /* 0x0f4000400609afae */ /* 0x000fe8000c101d64 */
[----:B------:R0:W-:Y:S02]  /*f390*/  @!P2 LDGSTS.E.BYPASS.LTC128B.128 [R9+0x12400], desc[UR36][R6.64+0x80], !P1 ;  /* 0x124000800609afae */ /* 0x0001e4000c901d64 */
[----:B0-----:R-:W-:-:S07]  /*f3a0*/  IMAD.MOV.U32 R7, RZ, RZ, R14 ;  /* 0x000000ffff077224 */ /* 0x001fce00078e000e */
[----:B------:R-:W-:Y:S05]  /*f3b0*/  WARPSYNC.COLLECTIVE R15, `(.L_x_10329) ;  /* 0x000000000f087348 */ /* 0x000fea0003c00000 */
[----:B------:R0:W1:Y:S02]  /*f3c0*/  SHFL.IDX P6, R14, R13, R12, R11 ;  /* 0x0000000c0d0e7389 */ /* 0x00006400000c000b */
[----:B01----:R-:W-:Y:S01]  /*f3d0*/  ENDCOLLECTIVE ;  /* 0x000000000000791b */ /* 0x003fe20003800000 */
.L_x_10329:
[----:B------:R-:W-:-:S05]  /*f3e0*/  VIADD R5, R25, 0x20 ;  /* 0x0000002019057836 */ /* 0x000fca0000000000 */
[----:B------:R-:W-:Y:S02]  /*f3f0*/  ISETP.GE.AND P2, PT, R5, R2, PT ;  /* 0x000000020500720c */ /* 0x000fe40003f46270 */
[----:B------:R-:W-:Y:S01]  /*f400*/  MOV R13, R0 ;  /* 0x00000000000d7202 */ /* 0x000fe20000000f00 */
[----:B------:R-:W-:Y:S02]  /*f410*/  IMAD.MOV.U32 R12, RZ, RZ, 0x2 ;  /* 0x00000002ff0c7424 */ /* 0x000fe400078e00ff */
[----:B------:R-:W-:-:S08]  /*f420*/  IMAD.MOV.U32 R5, RZ, RZ, R14 ;  /* 0x000000ffff057224 */ /* 0x000fd000078e000e */
[----:B------:R-:W-:Y:S05]  /*f430*/  WARPSYNC.COLLECTIVE R15, `(.L_x_10330) ;  /* 0x000000000f087348 */ /* 0x000fea0003c00000 */
[----:B------:R0:W1:Y:S02]  /*f440*/  SHFL.IDX P6, R14, R13, R12, R11 ;  /* 0x0000000c0d0e7389 */ /* 0x00006400000c000b */
[----:B01----:R-:W-:Y:S01]  /*f450*/  ENDCOLLECTIVE ;  /* 0x000000000000791b */ /* 0x003fe20003800000 */
.L_x_10330:
[----:B------:R-:W-:-:S05]  /*f460*/  @!P2 LEA R5, P4, R20, R5, 0x1 ;  /* 0x000000051405a211 */ /* 0x000fca00078808ff */
[----:B------:R-:W-:Y:S02]  /*f470*/  @!P2 IMAD.X R7, RZ, RZ, R7, P4 ;  /* 0x000000ffff07a224 */ /* 0x000fe400020e0607 */
        /* <DEDUP_REMOVED lines=12> */
.L_x_10331:
[----:B------:R-:W-:-:S05]  /*f540*/  VIADD R5, R25, 0x40 ;  /* 0x0000004019057836 */ /* 0x000fca0000000000 */
[----:B------:R-:W-:Y:S01]  /*f550*/  ISETP.GE.AND P2, PT, R5, R2, PT ;  /* 0x000000020500720c */ /* 0x000fe20003f46270 */
[----:B------:R-:W-:Y:S02]  /*f560*/  IMAD.MOV.U32 R13, RZ, RZ, R0 ;  /* 0x000000ffff0d7224 */ /* 0x000fe400078e0000 */
[----:B------:R-:W-:Y:S02]  /*f570*/  IMAD.MOV.U32 R12, RZ, RZ, 0x3 ;  /* 0x00000003ff0c7424 */ /* 0x000fe400078e00ff */
[----:B------:R-:W-:-:S08]  /*f580*/  IMAD.MOV.U32 R5, RZ, RZ, R14 ;  /* 0x000000ffff057224 */ /* 0x000fd000078e000e */
[----:B------:R-:W-:Y:S05]  /*f590*/  WARPSYNC.COLLECTIVE R15, `(.L_x_10332) ;  /* 0x000000000f087348 */ /* 0x000fea0003c00000 */
[----:B------:R0:W1:Y:S02]  /*f5a0*/  SHFL.IDX P6, R14, R13, R12, R11 ;  /* 0x0000000c0d0e7389 */ /* 0x00006400000c000b */
[----:B01----:R-:W-:Y:S01]  /*f5b0*/  ENDCOLLECTIVE ;  /* 0x000000000000791b */ /* 0x003fe20003800000 */
.L_x_10332:
[----:B------:R-:W-:Y:S01]  /*f5c0*/  @!P2 LEA R5, P4, R20, R5, 0x1 ;  /* 0x000000051405a211 */ /* 0x000fe200078808ff */
[----:B------:R-:W-:Y:S02]  /*f5d0*/  IMAD.MOV.U32 R13, RZ, RZ, R4 ;  /* 0x000000ffff0d7224 */ /* 0x000fe400078e0004 */
[----:B------:R-:W-:-:S10]  /*f5e0*/  IMAD.MOV.U32 R0, RZ, RZ, R14 ;  /* 0x000000ffff007224 */ /* 0x000fd400078e000e */
[----:B------:R-:W-:Y:S05]  /*f5f0*/  WARPSYNC.COLLECTIVE R15, `(.L_x_10333) ;  /* 0x000000000f087348 */ /* 0x000fea0003c00000 */
[----:B------:R0:W1:Y:S02]  /*f600*/  SHFL.IDX P6, R14, R13, R12, R11 ;  /* 0x0000000c0d0e7389 */ /* 0x00006400000c000b */
[----:B01----:R-:W-:Y:S01]  /*f610*/  ENDCOLLECTIVE ;  /* 0x000000000000791b */ /* 0x003fe20003800000 */
.L_x_10333:
[----:B------:R-:W-:Y:S02]  /*f620*/  @!P2 IMAD.X R7, RZ, RZ, R7, P4 ;  /* 0x000000ffff07a224 */ /* 0x000fe400020e0607 */
[----:B------:R-:W-:Y:S02]  /*f630*/  @!P2 IMAD.MOV.U32 R6, RZ, RZ, R5 ;  /* 0x000000ffff06a224 */ /* 0x000fe400078e0005 */
[----:B------:R-:W-:-:S03]  /*f640*/  VIADD R5, R25, 0x60 ;  /* 0x0000006019057836 */ /* 0x000fc60000000000 */
[----:B------:R-:W-:Y:S01]  /*f650*/  @!PT LDS RZ, [RZ] ;  /* 0x00000000fffff984 */ /* 0x000fe20000000800 */
[----:B------:R-:W-:Y:S01]  /*f660*/  @!PT LDS RZ, [RZ] ;  /* 0x00000000fffff984 */ /* 0x000fe20000000800 */
[----:B------:R-:W-:Y:S01]  /*f670*/  @!PT LDS RZ, [RZ] ;  /* 0x00000000fffff984 */ /* 0x000fe20000000800 */
[----:B------:R0:W-:Y:S04]  /*f680*/  @!P2 LDGSTS.E.BYPASS.LTC128B.128 [R9+0xd400], desc[UR36][R6.64], !P3 ;  /* 0x0d4000000609afae */ /* 0x0001e8000d901d64 */
[----:B------:R0:W-:Y:S04]  /*f690*/  @!P2 LDGSTS.E.BYPASS.LTC128B.128 [R9+0x10400], desc[UR36][R6.64+0x40], !P0 ;  /* 0x104000400609afae */ /* 0x0001e8000c101d64 */
[----:B------:R0:W-:Y:S01]  /*f6a0*/  @!P2 LDGSTS.E.BYPASS.LTC128B.128 [R9+0x13400], desc[UR36][R6.64+0x80], !P1 ;  /* 0x134000800609afae */ /* 0x0001e2000c901d64 */
[----:B------:R-:W-:Y:S01]  /*f6b0*/  ISETP.GE.AND P2, PT, R5, R2, PT ;  /* 0x000000020500720c */ /* 0x000fe20003f46270 */
[----:B------:R-:W-:-:S02]  /*f6c0*/  IMAD.MOV.U32 R13, RZ, RZ, R3 ;  /* 0x000000ffff0d7224 */ /* 0x000fc400078e0003 */
[----:B------:R-:W-:Y:S02]  /*f6d0*/  IMAD.MOV.U32 R12, RZ, RZ, RZ ;  /* 0x000000ffff0c7224 */ /* 0x000fe400078e00ff */
[----:B------:R-:W-:-:S08]  /*f6e0*/  IMAD.MOV.U32 R4, RZ, RZ, R14 ;  /* 0x000000ffff047224 */ /* 0x000fd000078e000e */
[----:B0-----:R-:W-:Y:S05]  /*f6f0*/  WARPSYNC.COLLECTIVE R15, `(.L_x_10334) ;  /* 0x000000000f087348 */ /* 0x001fea0003c00000 */
[----:B------:R1:W2:Y:S02]  /*f700*/  SHFL.IDX P6, R14, R13, R12, R11 ;  /* 0x0000000c0d0e7389 */ /* 0x0002a400000c000b */
[----:B012---:R-:W-:Y:S01]  /*f710*/  ENDCOLLECTIVE ;  /* 0x000000000000791b */ /* 0x007fe20003800000 */
.L_x_10334:
[----:B------:R-:W-:-:S05]  /*f720*/  @!P2 LEA R4, P4, R20, R4, 0x1 ;  /* 0x000000041404a211 */ /* 0x000fca00078808ff */
[----:B------:R-:W-:-:S04]  /*f730*/  @!P2 IMAD.X R0, RZ, RZ, R0, P4 ;  /* 0x000000ffff00a224 */ /* 0x000fc800020e0600 */
[----:B------:R-:W-:Y:S02]  /*f740*/  @!P2 IMAD.MOV.U32 R5, RZ, RZ, R0 ;  /* 0x000000ffff05a224 */ /* 0x000fe400078e0000 */
[----:B------:R-:W-:Y:S02]  /*f750*/  VIADD R0, R25, 0x80 ;  /* 0x0000008019007836 */ /* 0x000fe40000000000 */
[----:B------:R-:W-:Y:S01]  /*f760*/  IMAD.MOV.U32 R13, RZ, RZ, R8 ;  /* 0x000000ffff0d7224 */ /* 0x000fe200078e0008 */
[----:B------:R-:W-:Y:S01]  /*f770*/  @!PT LDS RZ, [RZ] ;  /* 0x00000000fffff984 */ /* 0x000fe20000000800 */
[----:B------:R-:W-:Y:S01]  /*f780*/  @!PT LDS RZ, [RZ] ;  /* 0x00000000fffff984 */ /* 0x000fe20000000800 */
[----:B------:R-:W-:Y:S01]  /*f790*/  @!PT LDS RZ, [RZ] ;  /* 0x00000000fffff984 */ /* 0x000fe20000000800 */
[----:B------:R0:W-:Y:S04]  /*f7a0*/  @!P2 LDGSTS.E.BYPASS.LTC128B.128 [R9+0xdc00], desc[UR36][R4.64], !P3 ;  /* 0x0dc000000409afae */ /* 0x0001e8000d901d64 */
[----:B------:R0:W-:Y:S04]  /*f7b0*/  @!P2 LDGSTS.E.BYPASS.LTC128B.128 [R9+0x10c00], desc[UR36][R4.64+0x40], !P0 ;  /* 0x10c000400409afae */ /* 0x0001e8000c101d64 */
[----:B------:R0:W-:Y:S01]  /*f7c0*/  @!P2 LDGSTS.E.BYPASS.LTC128B.128 [R9+0x13c00], desc[UR36][R4.64+0x80], !P1 ;  /* 0x13c000800409afae */ /* 0x0001e2000c901d64 */
[----:B------:R-:W-:Y:S01]  /*f7d0*/  ISETP.GE.AND P2, PT, R0, R2, PT ;  /* 0x000000020000720c */ /* 0x000fe20003f46270 */
[----:B------:R-:W-:-:S12]  /*f7e0*/  IMAD.MOV.U32 R0, RZ, RZ, R14 ;  /* 0x000000ffff007224 */ /* 0x000fd800078e000e */
[----:B0-----:R-:W-:Y:S05]  /*f7f0*/  WARPSYNC.COLLECTIVE R15, `(.L_x_10335) ;  /* 0x000000000f087348 */ /* 0x001fea0003c00000 */
[----:B------:R1:W2:Y:S02]  /*f800*/  SHFL.IDX P6, R14, R13, R12, R11 ;  /* 0x0000000c0d0e7389 */ /* 0x0002a400000c000b */
[----:B012---:R-:W-:Y:S01]  /*f810*/  ENDCOLLECTIVE ;  /* 0x000000000000791b */ /* 0x007fe20003800000 */
.L_x_10335:
[----:B------:R-:W-:Y:S02]  /*f820*/  IMAD.MOV.U32 R13, RZ, RZ, R3 ;  /* 0x000000ffff0d7224 */ /* 0x000fe400078e0003 */
[----:B------:R-:W-:Y:S02]  /*f830*/  IMAD.MOV.U32 R12, RZ, RZ, 0x1 ;  /* 0x00000001ff0c7424 */ /* 0x000fe400078e00ff */
[----:B------:R-:W-:-:S07]  /*f840*/  IMAD.MOV.U32 R4, RZ, RZ, R14 ;  /* 0x000000ffff047224 */ /* 0x000fce00078e000e */
[----:B------:R-:W-:Y:S05]  /*f850*/  WARPSYNC.COLLECTIVE R15, `(.L_x_10336) ;  /* 0x000000000f087348 */ /* 0x000fea0003c00000 */
[----:B------:R0:W1:Y:S02]  /*f860*/  SHFL.IDX P6, R14, R13, R12, R11 ;  /* 0x0000000c0d0e7389 */ /* 0x00006400000c000b */
[----:B01----:R-:W-:Y:S01]  /*f870*/  ENDCOLLECTIVE ;  /* 0x000000000000791b */ /* 0x003fe20003800000 */
.L_x_10336:
[----:B------:R-:W-:-:S05]  /*f880*/  @!P2 LEA R4, P4, R20, R4, 0x1 ;  /* 0x000000041404a211 */ /* 0x000fca00078808ff */
[----:B------:R-:W-:-:S04]  /*f890*/  @!P2 IMAD.X R0, RZ, RZ, R0, P4 ;  /* 0x000000ffff00a224 */ /* 0x000fc800020e0600 */
[----:B------:R-:W-:Y:S02]  /*f8a0*/  @!P2 IMAD.MOV.U32 R5, RZ, RZ, R0 ;  /* 0x000000ffff05a224 */ /* 0x000fe400078e0000 */
[----:B------:R-:W-:-:S03]  /*f8b0*/  IMAD.MOV.U32 R13, RZ, RZ, R8 ;  /* 0x000000ffff0d7224 */ /* 0x000fc600078e0008 */
[----:B------:R-:W-:Y:S01]  /*f8c0*/  @!PT LDS RZ, [RZ] ;  /* 0x00000000fffff984 */ /* 0x000fe20000000800 */
[----:B------:R-:W-:Y:S01]  /*f8d0*/  @!PT LDS RZ, [RZ] ;  /* 0x00000000fffff984 */ /* 0x000fe20000000800 */
[----:B------:R-:W-:Y:S01]  /*f8e0*/  @!PT LDS RZ, [RZ] ;  /* 0x00000000fffff984 */ /* 0x000fe20000000800 */
[----:B------:R0:W-:Y:S04]  /*f8f0*/  @!P2 LDGSTS.E.BYPASS.LTC128B.128 [R9+0xe400], desc[UR36][R4.64], !P3 ;  /* 0x0e4000000409afae */ /* 0x0001e8000d901d64 */
[----:B------:R0:W-:Y:S01]  /*f900*/  @!P2 LDGSTS.E.BYPASS.LTC128B.128 [R9+0x11400], desc[UR36][R4.64+0x40], !P0 ;  /* 0x114000400409afae */ /* 0x0001e2000c101d64 */
[----:B------:R-:W-:-:S03]  /*f910*/  IMAD.MOV.U32 R3, RZ, RZ, R14 ;  /* 0x000000ffff037224 */ /* 0x000fc600078e000e */
[----:B------:R0:W-:Y:S04]  /*f920*/  @!P2 LDGSTS.E.BYPASS.LTC128B.128 [R9+0x14400], desc[UR36][R4.64+0x80], !P1 ;  /* 0x144000800409afae */ /* 0x0001e8000c901d64 */
[----:B0-----:R-:W-:Y:S05]  /*f930*/  WARPSYNC.COLLECTIVE R15, `(.L_x_10337) ;  /* 0x000000000f087348 */ /* 0x001fea0003c00000 */
[----:B------:R1:W2:Y:S02]  /*f940*/  SHFL.IDX P6, R14, R13, R12, R11 ;  /* 0x0000000c0d0e7389 */ /* 0x0002a400000c000b */
[----:B012---:R-:W-:Y:S01]  /*f950*/  ENDCOLLECTIVE ;  /* 0x000000000000791b */ /* 0x007fe20003800000 */
.L_x_10337:
[----:B------:R-:W-:Y:S01]  /*f960*/  IMAD.MOV.U32 R8, RZ, RZ, R14 ;  /* 0x000000ffff087224 */ /* 0x000fe200078e000e */
[----:B------:R-:W-:Y:S06]  /*f970*/  BRA `(.L_x_10338) ;  /* 0xffffffc400a07947 */ /* 0x000fec000383ffff */
.L_x_10262:
[----:B-1----:R1:W2:Y:S02]  /*f980*/  SYNCS.PHASECHK.TRANS64.TRYWAIT P0, [R17+URZ+0x2d820], R0 ;  /* 0x02d82000110075a7 */ /* 0x0022a4000800017f */
[----:B--2---:R-:W-:Y:S05]  /*f990*/  @!P0 NANOSLEEP.SYNCS 0x989680 ;  /* 0x009896800000895d */ /* 0x004fea0003900000 */
[----:B------:R-:W2:Y:S02]  /*f9a0*/  @!P0 SYNCS.PHASECHK.TRANS64 P0, [R17+URZ+0x2d820], R0 ;  /* 0x02d82000110085a7 */ /* 0x000ea4000800007f */
[----:B--2---:R-:W-:Y:S05]  /*f9b0*/  @!P0 BRA `(.L_x_10262) ;  /* 0xfffffffc00f08947 */ /* 0x004fea000383ffff */
[----:B------:R-:W-:Y:S05]  /*f9c0*/  BRA `(.L_x_10339) ;  /* 0xffffffc800087947 */ /* 0x000fea000383ffff */
.L_x_10267:
[----:B0-----:R0:W1:Y:S02]  /*f9d0*/  SYNCS.PHASECHK.TRANS64.TRYWAIT P0, [R5+URZ+0x2d840], R0 ;  /* 0x02d84000050075a7 */ /* 0x001064000800017f */
[----:B-1----:R-:W-:Y:S05]  /*f9e0*/  @!P0 NANOSLEEP.SYNCS 0x989680 ;  /* 0x009896800000895d */ /* 0x002fea0003900000 */
[----:B------:R-:W1:Y:S02]  /*f9f0*/  @!P0 SYNCS.PHASECHK.TRANS64 P0, [R5+URZ+0x2d840], R0 ;  /* 0x02d84000050085a7 */ /* 0x000e64000800007f */
[----:B-1----:R-:W-:Y:S05]  /*fa00*/  @!P0 BRA `(.L_x_10267) ;  /* 0xfffffffc00f08947 */ /* 0x002fea000383ffff */
[----:B------:R-:W-:Y:S05]  /*fa10*/  BRA `(.L_x_10340) ;  /* 0xffffffc800fc7947 */ /* 0x000fea000383ffff */
.L_x_10268:
        /* <DEDUP_REMOVED lines=8> */
.L_x_10342:
[----:B------:R-:W-:Y:S05]  /*faa0*/  BSYNC B1 ;  /* 0x0000000000017941 */ /* 0x000fea0003800000 */
.L_x_10341:
[----:B------:R-:W0:Y:S01]  /*fab0*/  S2R R25, SR_TID.X ;  /* 0x0000000000197919 */ /* 0x000e220000002100 */
[----:B------:R-:W-:Y:S01]  /*fac0*/  IMAD.MOV.U32 R13, RZ, RZ, R6 ;  /* 0x000000ffff0d7224 */ /* 0x000fe200078e0006 */
[----:B------:R-:W-:Y:S01]  /*fad0*/  MOV R3, R14 ;  /* 0x0000000e00037202 */ /* 0x000fe20000000f00 */
[----:B------:R-:W-:Y:S01]  /*fae0*/  IMAD.MOV.U32 R12, RZ, RZ, RZ ;  /* 0x000000ffff0c7224 */ /* 0x000fe200078e00ff */
[----:B------:R-:W-:Y:S01]  /*faf0*/  LOP3.LUT R16, R16, 0xffffff7f, RZ, 0xc0, !PT ;  /* 0xffffff7f10107812 */ /* 0x000fe200078ec0ff */
[----:B------:R-:W-:Y:S02]  /*fb00*/  IMAD.MOV.U32 R11, RZ, RZ, 0x1c1f ;  /* 0x00001c1fff0b7424 */ /* 0x000fe400078e00ff */
[----:B------:R-:W-:Y:S01]  /*fb10*/  IMAD.MOV.U32 R15, RZ, RZ, -0x1 ;  /* 0xffffffffff0f7424 */ /* 0x000fe200078e00ff */
[----:B------:R-:W-:Y:S01]  /*fb20*/  @P1 LOP3.LUT R16, R16, 0x80, RZ, 0xfc, !PT ;  /* 0x0000008010101812 */ /* 0x000fe200078efcff */
[----:B------:R-:W-:-:S07]  /*fb30*/  IMAD R4, R4, 0x2, R17 ;  /* 0x0000000204047824 */ /* 0x000fce00078e0211 */
[----:B0-----:R-:W-:Y:S05]  /*fb40*/  WARPSYNC.COLLECTIVE R15, `(.L_x_10343) ;  /* 0x000000000f087348 */ /* 0x001fea0003c00000 */
[----:B------:R1:W2:Y:S02]  /*fb50*/  SHFL.IDX P6, R14, R13, R12, R11 ;  /* 0x0000000c0d0e7389 */ /* 0x0002a400000c000b */
[----:B012---:R-:W-:Y:S01]  /*fb60*/  ENDCOLLECTIVE ;  /* 0x000000000000791b */ /* 0x007fe20003800000 */
.L_x_10343:
[----:B------:R-:W-:Y:S01]  /*fb70*/  LOP3.LUT P1, RZ, R16, 0x4, RZ, 0xc0, !PT ;  /* 0x0000000410ff7812 */ /* 0x000fe2000782c0ff */
[----:B------:R-:W-:Y:S02]  /*fb80*/  IMAD.MOV.U32 R13, RZ, RZ, R8 ;  /* 0x000000ffff0d7224 */ /* 0x000fe400078e0008 */
[----:B------:R-:W-:Y:S02]  /*fb90*/  IMAD.MOV.U32 R12, RZ, RZ, 0x1 ;  /* 0x00000001ff0c7424 */ /* 0x000fe400078e00ff */
[----:B------:R-:W-:Y:S02]  /*fba0*/  IMAD.SHL.U32 R25, R25, 0x8, RZ ;  /* 0x0000000819197824 */ /* 0x000fe400078e00ff */
[----:B------:R-:W-:-:S03]  /*fbb0*/  IMAD.MOV.U32 R2, RZ, RZ, R14 ;  /* 0x000000ffff027224 */ /* 0x000fc600078e000e */
[----:B------:R-:W-:-:S07]  /*fbc0*/  LOP3.LUT R25, R25, 0x18, RZ, 0xc0, !PT ;  /* 0x0000001819197812 */ /* 0x000fce00078ec0ff */
[----:B------:R-:W-:Y:S05]  /*fbd0*/  WARPSYNC.COLLECTIVE R15, `(.L_x_10344) ;  /* 0x000000000f087348 */ /* 0x000fea0003c00000 */
[----:B------:R0:W1:Y:S02]  /*fbe0*/  SHFL.IDX P6, R14, R13, R12, R11 ;  /* 0x0000000c0d0e7389 */ /* 0x00006400000c000b */
[----:B01----:R-:W-:Y:S01]  /*fbf0*/  ENDCOLLECTIVE ;  /* 0x000000000000791b */ /* 0x003fe20003800000 */
.L_x_10344:
[----:B------:R-:W-:-:S05]  /*fc00*/  IMAD.SHL.U32 R0, R25, 0x2, RZ ;  /* 0x0000000219007824 */ /* 0x000fca00078e00ff */
        /* <DEDUP_REMOVED lines=13> */
.L_x_10345:
[----:B------:R-:W-:Y:S02]  /*fce0*/  IMAD.MOV.U32 R13, RZ, RZ, R8 ;  /* 0x000000ffff0d7224 */ /* 0x000fe400078e0008 */
[----:B------:R-:W-:Y:S02]  /*fcf0*/  IMAD.MOV.U32 R12, RZ, RZ, 0x2 ;  /* 0x00000002ff0c7424 */ /* 0x000fe400078e00ff */
[----:B------:R-:W-:-:S07]  /*fd00*/  IMAD.MOV.U32 R2, RZ, RZ, R14 ;  /* 0x000000ffff027224 */ /* 0x000fce00078e000e */
[----:B------:R-:W-:Y:S05]  /*fd10*/  WARPSYNC.COLLECTIVE R15, `(.L_x_10346) ;  /* 0x000000000f087348 */ /* 0x000fea0003c00000 */
[----:B------:R0:W1:Y:S02]  /*fd20*/  SHFL.IDX P6, R14, R13, R12, R11 ;  /* 0x0000000c0d0e7389 */ /* 0x00006400000c000b */
[----:B01----:R-:W-:Y:S01]  /*fd30*/  ENDCOLLECTIVE ;  /* 0x000000000000791b */ /* 0x003fe20003800000 */
.L_x_10346:
        /* <DEDUP_REMOVED lines=13> */
.L_x_10347:
[----:B------:R-:W-:Y:S02]  /*fe10*/  IMAD.MOV.U32 R13, RZ, RZ, R8 ;  /* 0x000000ffff0d7224 */ /* 0x000fe400078e0008 */
[----:B------:R-:W-:Y:S02]  /*fe20*/  IMAD.MOV.U32 R12, RZ, RZ, 0x3 ;  /* 0x00000003ff0c7424 */ /* 0x000fe400078e00ff */
[----:B------:R-:W-:-:S07]  /*fe30*/  IMAD.MOV.U32 R2, RZ, RZ, R14 ;  /* 0x000000ffff027224 */ /* 0x000fce00078e000e */
[----:B------:R-:W-:Y:S05]  /*fe40*/  WARPSYNC.COLLECTIVE R15, `(.L_x_10348) ;  /* 0x000000000f087348 */ /* 0x000fea0003c00000 */
[----:B------:R0:W1:Y:S02]  /*fe50*/  SHFL.IDX P6, R14, R13, R12, R11 ;  /* 0x0000000c0d0e7389 */ /* 0x00006400000c000b */
[----:B01----:R-:W-:Y:S01]  /*fe60*/  ENDCOLLECTIVE ;  /* 0x000000000000791b */ /* 0x003fe20003800000 */
.L_x_10348:
        /* <DEDUP_REMOVED lines=14> */
.L_x_10349:
[----:B------:R-:W-:Y:S01]  /*ff50*/  IMAD.MOV.U32 R2, RZ, RZ, R14 ;  /* 0x000000ffff027224 */ /* 0x000fe200078e000e */
[----:B------:R-:W-:Y:S06]  /*ff60*/  BRA `(.L_x_10350) ;  /* 0xffffffc800907947 */ /* 0x000fec000383ffff */
.L_x_10273:
[----:B-1----:R1:W2:Y:S02]  /*ff70*/  SYNCS.PHASECHK.TRANS64.TRYWAIT P0, [R5+URZ+0x2d860], R2 ;  /* 0x02d86002050075a7 */ /* 0x0022a4000800017f */
[----:B--2---:R-:W-:Y:S05]  /*ff80*/  @!P0 NANOSLEEP.SYNCS 0x989680 ;  /* 0x009896800000895d */ /* 0x004fea0003900000 */
[----:B------:R-:W2:Y:S02]  /*ff90*/  @!P0 SYNCS.PHASECHK.TRANS64 P0, [R5+URZ+0x2d860], R2 ;  /* 0x02d86002050085a7 */ /* 0x000ea4000800007f */
[----:B--2---:R-:W-:Y:S05]  /*ffa0*/  @!P0 BRA `(.L_x_10273) ;  /* 0xfffffffc00f08947 */ /* 0x004fea000383ffff */
[----:B------:R-:W-:Y:S05]  /*ffb0*/  BRA `(.L_x_10351) ;  /* 0xffffffc800f47947 */ /* 0x000fea000383ffff */
.L_x_10274:
        /* <DEDUP_REMOVED lines=8> */
.L_x_10353:
[----:B------:R-:W-:Y:S05]  /*10040*/  BSYNC B1 ;  /* 0x0000000000017941 */ /* 0x000fea0003800000 */
.L_x_10352:
        /* <DEDUP_REMOVED lines=9> */
.L_x_10354:
[----:B------:R-:W-:Y:S02]  /*100e0*/  IMAD.MOV.U32 R13, RZ, RZ, R19 ;  /* 0x000000ffff0d7224 */ /* 0x000fe400078e0013 */
[----:B------:R-:W-:Y:S02]  /*100f0*/  IMAD.MOV.U32 R12, RZ, RZ, 0x1 ;  /* 0x00000001ff0c7424 */ /* 0x000fe400078e00ff */
[----:B------:R-:W-:-:S07]  /*10100*/  IMAD.MOV.U32 R2, RZ, RZ, R14 ;  /* 0x000000ffff027224 */ /* 0x000fce00078e000e */
[----:B------:R-:W-:Y:S05]  /*10110*/  WARPSYNC.COLLECTIVE R15, `(.L_x_10355) ;  /* 0x000000000f087348 */ /* 0x000fea0003c00000 */
[----:B------:R0:W1:Y:S02]  /*10120*/  SHFL.IDX P6, R14, R13, R12, R11 ;  /* 0x0000000c0d0e7389 */ /* 0x00006400000c000b */
[----:B01----:R-:W-:Y:S01]  /*10130*/  ENDCOLLECTIVE ;  /* 0x000000000000791b */ /* 0x003fe20003800000 */
.L_x_10355:
        /* <DEDUP_REMOVED lines=16> */
.L_x_10356:
[----:B------:R-:W-:Y:S02]  /*10240*/  IMAD.MOV.U32 R13, RZ, RZ, R19 ;  /* 0x000000ffff0d7224 */ /* 0x000fe400078e0013 */
[----:B------:R-:W-:Y:S02]  /*10250*/  IMAD.MOV.U32 R12, RZ, RZ, 0x2 ;  /* 0x00000002ff0c7424 */ /* 0x000fe400078e00ff */
[----:B------:R-:W-:-:S07]  /*10260*/  IMAD.MOV.U32 R2, RZ, RZ, R14 ;  /* 0x000000ffff027224 */ /* 0x000fce00078e000e */
[----:B------:R-:W-:Y:S05]  /*10270*/  WARPSYNC.COLLECTIVE R15, `(.L_x_10357) ;  /* 0x000000000f087348 */ /* 0x000fea0003c00000 */
[----:B------:R0:W1:Y:S02]  /*10280*/  SHFL.IDX P6, R14, R13, R12, R11 ;  /* 0x0000000c0d0e7389 */ /* 0x00006400000c000b */
[----:B01----:R-:W-:Y:S01]  /*10290*/  ENDCOLLECTIVE ;  /* 0x000000000000791b */ /* 0x003fe20003800000 */
.L_x_10357:
        /* <DEDUP_REMOVED lines=16> */
.L_x_10358:
[----:B------:R-:W-:Y:S02]  /*103a0*/  IMAD.MOV.U32 R13, RZ, RZ, R19 ;  /* 0x000000ffff0d7224 */ /* 0x000fe400078e0013 */
[----:B------:R-:W-:Y:S02]  /*103b0*/  IMAD.MOV.U32 R12, RZ, RZ, 0x3 ;  /* 0x00000003ff0c7424 */ /* 0x000fe400078e00ff */
[----:B------:R-:W-:-:S07]  /*103c0*/  IMAD.MOV.U32 R2, RZ, RZ, R14 ;  /* 0x000000ffff027224 */ /* 0x000fce00078e000e */
[----:B------:R-:W-:Y:S05]  /*103d0*/  WARPSYNC.COLLECTIVE R15, `(.L_x_10359) ;  /* 0x000000000f087348 */ /* 0x000fea0003c00000 */
[----:B------:R0:W1:Y:S02]  /*103e0*/  SHFL.IDX P6, R14, R13, R12, R11 ;  /* 0x0000000c0d0e7389 */ /* 0x00006400000c000b */
[----:B01----:R-:W-:Y:S01]  /*103f0*/  ENDCOLLECTIVE ;  /* 0x000000000000791b */ /* 0x003fe20003800000 */
.L_x_10359:
        /* <DEDUP_REMOVED lines=13> */
.L_x_10360:
[----:B------:R-:W-:Y:S01]  /*104d0*/  @!PT LDS RZ, [RZ] ;  /* 0x00000000fffff984 */ /* 0x000fe20000000800 */
[----:B------:R-:W-:Y:S01]  /*104e0*/  @!PT LDS RZ, [RZ] ;  /* 0x00000000fffff984 */ /* 0x000fe20000000800 */
[----:B------:R-:W-:Y:S01]  /*104f0*/  @!PT LDS RZ, [RZ] ;  /* 0x00000000fffff984 */ /* 0x000fe20000000800 */
[----:B------:R-:W-:Y:S01]  /*10500*/  LDGSTS.E.BYPASS.LTC128B.128 [R4+0x3400], desc[UR36][R2.64+0x40], !P0 ;  /* 0x0340004002047fae */ /* 0x000fe2000c101d64 */
[----:B------:R-:W-:-:S13]  /*10510*/  ISETP.LT.OR P0, PT, R6, 0x41, P1 ;  /* 0x000000410600780c */ /* 0x000fda0000f01670 */
[----:B------:R0:W-:Y:S02]  /*10520*/  LDGSTS.E.BYPASS.LTC128B.128 [R4+0x5400], desc[UR36][R2.64+0x80], !P0 ;  /* 0x0540008002047fae */ /* 0x0001e4000c101d64 */
[----:B0-----:R-:W-:Y:S01]  /*10530*/  IMAD.MOV.U32 R2, RZ, RZ, R14 ;  /* 0x000000ffff027224 */ /* 0x001fe200078e000e */
[----:B------:R-:W-:Y:S06]  /*10540*/  BRA `(.L_x_10361) ;  /* 0xffffffc800587947 */ /* 0x000fec000383ffff */
.L_x_10282:
[----:B-1----:R1:W2:Y:S02]  /*10550*/  SYNCS.PHASECHK.TRANS64.TRYWAIT P0, [R0+URZ+0x2d860], R3 ;  /* 0x02d86003000075a7 */ /* 0x0022a4000800017f */
[----:B--2---:R-:W-:Y:S05]  /*10560*/  @!P0 NANOSLEEP.SYNCS 0x989680 ;  /* 0x009896800000895d */ /* 0x004fea0003900000 */
[----:B------:R-:W2:Y:S02]  /*10570*/  @!P0 SYNCS.PHASECHK.TRANS64 P0, [R0+URZ+0x2d860], R3 ;  /* 0x02d86003000085a7 */ /* 0x000ea4000800007f */
[----:B--2---:R-:W-:Y:S05]  /*10580*/  @!P0 BRA `(.L_x_10282) ;  /* 0xfffffffc00f08947 */ /* 0x004fea000383ffff */
[----:B------:R-:W-:Y:S05]  /*10590*/  BRA `(.L_x_10362) ;  /* 0xffffffcc00807947 */ /* 0x000fea000383ffff */
.L_x_10283:
        /* <DEDUP_REMOVED lines=8> */
.L_x_10364:
[----:B------:R-:W-:Y:S05]  /*10620*/  BSYNC B0 ;  /* 0x0000000000007941 */ /* 0x000fea0003800000 */
.L_x_10363:
[----:B------:R-:W0:Y:S01]  /*10630*/  S2R R2, SR_TID.X ;  /* 0x0000000000027919 */ /* 0x000e220000002100 */
[----:B------:R-:W-:Y:S01]  /*10640*/  IMAD.MOV.U32 R13, RZ, RZ, R18 ;  /* 0x000000ffff0d7224 */ /* 0x000fe200078e0012 */
[----:B------:R-:W-:Y:S01]  /*10650*/  MOV R12, RZ ;  /* 0x000000ff000c7202 */ /* 0x000fe20000000f00 */
[----:B------:R-:W-:Y:S02]  /*10660*/  IMAD.MOV.U32 R11, RZ, RZ, 0x1c1f ;  /* 0x00001c1fff0b7424 */ /* 0x000fe400078e00ff */
[----:B------:R-:W-:Y:S02]  /*10670*/  IMAD.MOV.U32 R15, RZ, RZ, -0x1 ;  /* 0xffffffffff0f7424 */ /* 0x000fe400078e00ff */
[----:B------:R-:W-:Y:S02]  /*10680*/  IMAD.MOV.U32 R3, RZ, RZ, R14 ;  /* 0x000000ffff037224 */ /* 0x000fe400078e000e */
[----:B------:R-:W-:-:S07]  /*10690*/  IMAD R4, R4, 0x2, R17 ;  /* 0x0000000204047824 */ /* 0x000fce00078e0211 */
[----:B0-----:R-:W-:Y:S05]  /*106a0*/  WARPSYNC.COLLECTIVE R15, `(.L_x_10365) ;  /* 0x000000000f087348 */ /* 0x001fea0003c00000 */
[----:B------:R1:W2:Y:S02]  /*106b0*/  SHFL.IDX P6, R14, R13, R12, R11 ;  /* 0x0000000c0d0e7389 */ /* 0x0002a400000c000b */
[----:B012---:R-:W-:Y:S01]  /*106c0*/  ENDCOLLECTIVE ;  /* 0x000000000000791b */ /* 0x007fe20003800000 */
.L_x_10365:
[----:B------:R-:W-:Y:S01]  /*106d0*/  ULDC UR4, c[0x0][0x2f4] ;  /* 0x0000bd0000047ab9 */ /* 0x000fe20000000800 */
[----:B------:R-:W-:Y:S02]  /*106e0*/  IMAD.MOV.U32 R13, RZ, RZ, R19 ;  /* 0x000000ffff0d7224 */ /* 0x000fe400078e0013 */
[----:B------:R-:W-:Y:S02]  /*106f0*/  IMAD.MOV.U32 R12, RZ, RZ, 0x1 ;  /* 0x00000001ff0c7424 */ /* 0x000fe400078e00ff */
[----:B------:R-:W-:-:S05]  /*10700*/  IMAD.SHL.U32 R7, R2, 0x8, RZ ;  /* 0x0000000802077824 */ /* 0x000fca00078e00ff */
[----:B------:R-:W-:-:S04]  /*10710*/  LOP3.LUT R7, R7, 0x18, RZ, 0xc0, !PT ;  /* 0x0000001807077812 */ /* 0x000fc800078ec0ff */
[C---:B------:R-:W-:Y:S01]  /*10720*/  ISETP.GE.AND P2, PT, R7.reuse, UR4, PT ;  /* 0x0000000407007c0c */ /* 0x040fe2000bf46270 */
[C---:B------:R-:W-:Y:S01]  /*10730*/  IMAD.SHL.U32 R5, R7.reuse, 0x2, RZ ;  /* 0x0000000207057824 */ /* 0x040fe200078e00ff */
[C---:B------:R-:W-:Y:S02]  /*10740*/  LOP3.LUT R8, R7.reuse, 0x20, RZ, 0xfc, !PT ;  /* 0x0000002007087812 */ /* 0x040fe400078efcff */
[----:B------:R-:W-:Y:S02]  /*10750*/  LOP3.LUT R7, R7, 0x40, RZ, 0xfc, !PT ;  /* 0x0000004007077812 */ /* 0x000fe400078efcff */
[----:B------:R-:W-:Y:S02]  /*10760*/  IADD3 R2, P0, R14, R5, RZ ;  /* 0x000000050e027210 */ /* 0x000fe40007f1e0ff */
[----:B------:R-:W-:Y:S02]  /*10770*/  ISETP.LT.OR P3, PT, R6, 0x1, P2 ;  /* 0x000000010600780c */ /* 0x000fe40001761670 */
[----:B------:R-:W-:Y:S01]  /*10780*/  ISETP.GE.AND P1, PT, R8, UR4, PT ;  /* 0x0000000408007c0c */ /* 0x000fe2000bf26270 */
[----:B------:R-:W-:Y:S01]  /*10790*/  IMAD.X R3, RZ, RZ, R3, P0 ;  /* 0x000000ffff037224 */ /* 0x000fe200000e0603 */
[----:B------:R-:W-:-:S13]  /*107a0*/  ISETP.GE.AND P0, PT, R7, UR4, PT ;  /* 0x0000000407007c0c */ /* 0x000fda000bf06270 */
[----:B------:R-:W-:Y:S05]  /*107b0*/  WARPSYNC.COLLECTIVE R15, `(.L_x_10366) ;  /* 0x000000000f087348 */ /* 0x000fea0003c00000 */
[----:B------:R0:W1:Y:S02]  /*107c0*/  SHFL.IDX P6, R14, R13, R12, R11 ;  /* 0x0000000c0d0e7389 */ /* 0x00006400000c000b */
[----:B01----:R-:W-:Y:S01]  /*107d0*/  ENDCOLLECTIVE ;  /* 0x000000000000791b */ /* 0x003fe20003800000 */
.L_x_10366:
[C---:B------:R-:W-:Y:S01]  /*107e0*/  ISETP.LT.OR P4, PT, R6.reuse, 0x1, P1 ;  /* 0x000000010600780c */ /* 0x040fe20000f81670 */
[----:B------:R-:W-:Y:S01]  /*107f0*/  @!PT LDS RZ, [RZ] ;  /* 0x00000000fffff984 */ /* 0x000fe20000000800 */
[----:B------:R-:W-:Y:S01]  /*10800*/  @!PT LDS RZ, [RZ] ;  /* 0x00000000fffff984 */ /* 0x000fe20000000800 */
[----:B------:R-:W-:Y:S01]  /*10810*/  @!PT LDS RZ, [RZ] ;  /* 0x00000000fffff984 */ /* 0x000fe20000000800 */
[----:B------:R-:W-:Y:S01]  /*10820*/  LDGSTS.E.BYPASS.LTC128B.128 [R4+0x400], desc[UR36][R2.64], !P3 ;  /* 0x0040000002047fae */ /* 0x000fe2000d901d64 */
[----:B------:R-:W-:Y:S01]  /*10830*/  ISETP.LT.OR P3, PT, R6, 0x1, P0 ;  /* 0x000000010600780c */ /* 0x000fe20000761670 */
[----:B------:R-:W-:-:S10]  /*10840*/  IMAD.MOV.U32 R13, RZ, RZ, R18 ;  /* 0x000000ffff0d7224 */ /* 0x000fd400078e0012 */
[----:B------:R-:W-:Y:S04]  /*10850*/  LDGSTS.E.BYPASS.LTC128B.128 [R4+0x2400], desc[UR36][R2.64+0x40], !P4 ;  /* 0x0240004002047fae */ /* 0x000fe8000e101d64 */
[----:B------:R0:W-:Y:S01]  /*10860*/  LDGSTS.E.BYPASS.LTC128B.128 [R4+0x4400], desc[UR36][R2.64+0x80], !P3 ;  /* 0x0440008002047fae */ /* 0x0001e2000d901d64 */
[----:B------:R-:W-:Y:S01]  /*10870*/  ISETP.LT.OR P3, PT, R6, 0x21, P2 ;  /* 0x000000210600780c */ /* 0x000fe20001761670 */
[----:B0-----:R-:W-:-:S12]  /*10880*/  IMAD.MOV.U32 R3, RZ, RZ, R14 ;  /* 0x000000ffff037224 */ /* 0x001fd800078e000e */
[----:B------:R-:W-:Y:S05]  /*10890*/  WARPSYNC.COLLECTIVE R15, `(.L_x_10367) ;  /* 0x000000000f087348 */ /* 0x000fea0003c00000 */
[----:B------:R0:W1:Y:S02]  /*108a0*/  SHFL.IDX P6, R14, R13, R12, R11 ;  /* 0x0000000c0d0e7389 */ /* 0x00006400000c000b */
[----:B01----:R-:W-:Y:S01]  /*108b0*/  ENDCOLLECTIVE ;  /* 0x000000000000791b */ /* 0x003fe20003800000 */
.L_x_10367:
[----:B------:R-:W-:Y:S02]  /*108c0*/  IMAD.MOV.U32 R13, RZ, RZ, R19 ;  /* 0x000000ffff0d7224 */ /* 0x000fe400078e0013 */
[----:B------:R-:W-:Y:S01]  /*108d0*/  IMAD.MOV.U32 R12, RZ, RZ, 0x2 ;  /* 0x00000002ff0c7424 */ /* 0x000fe200078e00ff */
[----:B------:R-:W-:-:S13]  /*108e0*/  IADD3 R2, P4, R14, R5, RZ ;  /* 0x000000050e027210 */ /* 0x000fda0007f9e0ff */
[----:B------:R-:W-:Y:S05]  /*108f0*/  WARPSYNC.COLLECTIVE R15, `(.L_x_10368) ;  /* 0x000000000f087348 */ /* 0x000fea0003c00000 */
[----:B------:R0:W1:Y:S02]  /*10900*/  SHFL.IDX P6, R14, R13, R12, R11 ;  /* 0x0000000c0d0e7389 */ /* 0x00006400000c000b */
[----:B01----:R-:W-:Y:S01]  /*10910*/  ENDCOLLECTIVE ;  /* 0x000000000000791b */ /* 0x003fe20003800000 */
.L_x_10368:
[----:B------:R-:W-:Y:S01]  /*10920*/  IMAD.X R3, RZ, RZ, R3, P4 ;  /* 0x000000ffff037224 */ /* 0x000fe200020e0603 */
[----:B------:R-:W-:-:S04]  /*10930*/  ISETP.LT.OR P4, PT, R6, 0x21, P1 ;  /* 0x000000210600780c */ /* 0x000fc80000f81670 */
[----:B------:R-:W-:Y:S01]  /*10940*/  @!PT LDS RZ, [RZ] ;  /* 0x00000000fffff984 */ /* 0x000fe20000000800 */
[----:B------:R-:W-:Y:S01]  /*10950*/  @!PT LDS RZ, [RZ] ;  /* 0x00000000fffff984 */ /* 0x000fe20000000800 */
[----:B------:R-:W-:Y:S01]  /*10960*/  @!PT LDS RZ, [RZ] ;  /* 0x00000000fffff984 */ /* 0x000fe20000000800 */
[----:B------:R-:W-:Y:S01]  /*10970*/  LDGSTS.E.BYPASS.LTC128B.128 [R4+0xc00], desc[UR36][R2.64], !P3 ;  /* 0x00c0000002047fae */ /* 0x000fe2000d901d64 */
[----:B------:R-:W-:Y:S01]  /*10980*/  ISETP.LT.OR P3, PT, R6, 0x21, P0 ;  /* 0x000000210600780c */ /* 0x000fe20000761670 */
[----:B------:R-:W-:-:S07]  /*10990*/  IMAD.MOV.U32 R13, RZ, RZ, R18 ;  /* 0x000000ffff0d7224 */ /* 0x000fce00078e0012 */
[----:B------:R-:W-:Y:S05]  /*109a0*/  LDGSTS.E.BYPASS.LTC128B.128 [R4+0x2c00], desc[UR36][R2.64+0x40], !P4 ;  /* 0x02c0004002047fae */ /* 0x000fea000e101d64 */
[----:B------:R0:W-:Y:S01]  /*109b0*/  LDGSTS.E.BYPASS.LTC128B.128 [R4+0x4c00], desc[UR36][R2.64+0x80], !P3 ;  /* 0x04c0008002047fae */ /* 0x0001e2000d901d64 */
[----:B------:R-:W-:Y:S01]  /*109c0*/  ISETP.LT.OR P3, PT, R6, 0x41, P2 ;  /* 0x000000410600780c */ /* 0x000fe20001761670 */
[----:B0-----:R-:W-:-:S12]  /*109d0*/  IMAD.MOV.U32 R3, RZ, RZ, R14 ;  /* 0x000000ffff037224 */ /* 0x001fd800078e000e */
[----:B------:R-:W-:Y:S05]  /*109e0*/  WARPSYNC.COLLECTIVE R15, `(.L_x_10369) ;  /* 0x000000000f087348 */ /* 0x000fea0003c00000 */
[----:B------:R0:W1:Y:S02]  /*109f0*/  SHFL.IDX P6, R14, R13, R12, R11 ;  /* 0x0000000c0d0e7389 */ /* 0x00006400000c000b */
[----:B01----:R-:W-:Y:S01]  /*10a00*/  ENDCOLLECTIVE ;  /* 0x000000000000791b */ /* 0x003fe20003800000 */
.L_x_10369:
[----:B------:R-:W-:Y:S02]  /*10a10*/  IMAD.MOV.U32 R13, RZ, RZ, R19 ;  /* 0x000000ffff0d7224 */ /* 0x000fe400078e0013 */
[----:B------:R-:W-:Y:S01]  /*10a20*/  IMAD.MOV.U32 R12, RZ, RZ, 0x3 ;  /* 0x00000003ff0c7424 */ /* 0x000fe200078e00ff */
[----:B------:R-:W-:-:S13]  /*10a30*/  IADD3 R2, P4, R14, R5, RZ ;  /* 0x000000050e027210 */ /* 0x000fda0007f9e0ff */
[----:B------:R-:W-:Y:S05]  /*10a40*/  WARPSYNC.COLLECTIVE R15, `(.L_x_10370) ;  /* 0x000000000f087348 */ /* 0x000fea0003c00000 */
[----:B------:R0:W1:Y:S02]  /*10a50*/  SHFL.IDX P6, R14, R13, R12, R11 ;  /* 0x0000000c0d0e7389 */ /* 0x00006400000c000b */
[----:B01----:R-:W-:Y:S01]  /*10a60*/  ENDCOLLECTIVE ;  /* 0x000000000000791b */ /* 0x003fe20003800000 */
.L_x_10370:
        /* <DEDUP_REMOVED lines=14> */
.L_x_10371:
[----:B------:R-:W-:Y:S05]  /*10b50*/  BRA `(.L_x_10372) ;  /* 0xffffffc800f47947 */ /* 0x000fea000383ffff */
.L_x_10288:
        /* <DEDUP_REMOVED lines=8> */
.L_x_10374:
[----:B------:R-:W-:Y:S05]  /*10be0*/  BSYNC B0 ;  /* 0x0000000000007941 */ /* 0x000fea0003800000 */
.L_x_10373:
[----:B------:R-:W-:Y:S01]  /*10bf0*/  IMAD.MOV.U32 R13, RZ, RZ, R24 ;  /* 0x000000ffff0d7224 */ /* 0x000fe200078e0018 */
[----:B------:R-:W-:Y:S01]  /*10c00*/  IADD3 R9, R27, R8, RZ ;  /* 0x000000081b097210 */ /* 0x000fe20007ffe0ff */
[----:B------:R-:W-:Y:S02]  /*10c10*/  IMAD.MOV.U32 R12, RZ, RZ, 0x1 ;  /* 0x00000001ff0c7424 */ /* 0x000fe400078e00ff */
[----:B------:R-:W-:Y:S02]  /*10c20*/  IMAD.MOV.U32 R11, RZ, RZ, 0x1f ;  /* 0x0000001fff0b7424 */ /* 0x000fe400078e00ff */
[----:B------:R-:W-:Y:S02]  /*10c30*/  IMAD.MOV.U32 R15, RZ, RZ, -0x1 ;  /* 0xffffffffff0f7424 */ /* 0x000fe400078e00ff */
[----:B------:R-:W-:-:S07]  /*10c40*/  IMAD.MOV.U32 R0, RZ, RZ, R14 ;  /* 0x000000ffff007224 */ /* 0x000fce00078e000e */
[----:B------:R-:W-:Y:S05]  /*10c50*/  WARPSYNC.COLLECTIVE R15, `(.L_x_10375) ;  /* 0x000000000f087348 */ /* 0x000fea0003c00000 */
[----:B------:R0:W1:Y:S02]  /*10c60*/  SHFL.IDX P6, R14, R13, R12, R11 ;  /* 0x0000000c0d0e7389 */ /* 0x00006400000c000b */
[----:B01----:R-:W-:Y:S01]  /*10c70*/  ENDCOLLECTIVE ;  /* 0x000000000000791b */ /* 0x003fe20003800000 */
.L_x_10375:
        /* <DEDUP_REMOVED lines=24> */
.L_x_10376:
[----:B------:R-:W-:Y:S01]  /*10e00*/  IMAD.MOV.U32 R12, RZ, RZ, 0x2 ;  /* 0x00000002ff0c7424 */ /* 0x000fe200078e00ff */
[----:B------:R-:W-:-:S05]  /*10e10*/  SEL R14, R14, RZ, P1 ;  /* 0x000000ff0e0e7207 */ /* 0x000fca0000800000 */
[----:B------:R-:W-:-:S04]  /*10e20*/  IMAD.IADD R5, R13, 0x1, R14 ;  /* 0x000000010d057824 */ /* 0x000fc800078e020e */
[----:B------:R-:W-:-:S07]  /*10e30*/  IMAD.MOV.U32 R13, RZ, RZ, R5 ;  /* 0x000000ffff0d7224 */ /* 0x000fce00078e0005 */
[----:B------:R-:W-:Y:S05]  /*10e40*/  WARPSYNC.COLLECTIVE R15, `(.L_x_10377) ;  /* 0x000000000f087348 */ /* 0x000fea0003c00000 */
[----:B------:R0:W1:Y:S02]  /*10e50*/  SHFL.UP P6, R14, R13, R12, R11 ;  /* 0x0400000c0d0e7389 */ /* 0x00006400000c000b */
[----:B01----:R-:W-:Y:S01]  /*10e60*/  ENDCOLLECTIVE ;  /* 0x000000000000791b */ /* 0x003fe20003800000 */
.L_x_10377:
[----:B------:R-:W-:Y:S01]  /*10e70*/  IMAD.MOV.U32 R12, RZ, RZ, 0x4 ;  /* 0x00000004ff0c7424 */ /* 0x000fe200078e00ff */
[----:B------:R-:W-:-:S05]  /*10e80*/  SEL R2, R14, RZ, P2 ;  /* 0x000000ff0e027207 */ /* 0x000fca0001000000 */
[----:B------:R-:W-:-:S04]  /*10e90*/  IMAD.IADD R2, R5, 0x1, R2 ;  /* 0x0000000105027824 */ /* 0x000fc800078e0202 */
[----:B------:R-:W-:-:S07]  /*10ea0*/  IMAD.MOV.U32 R13, RZ, RZ, R2 ;  /* 0x000000ffff0d7224 */ /* 0x000fce00078e0002 */
[----:B------:R-:W-:Y:S05]  /*10eb0*/  WARPSYNC.COLLECTIVE R15, `(.L_x_10378) ;  /* 0x000000000f087348 */ /* 0x000fea0003c00000 */
[----:B------:R0:W1:Y:S02]  /*10ec0*/  SHFL.UP P6, R14, R13, R12, R11 ;  /* 0x0400000c0d0e7389 */ /* 0x00006400000c000b */
[----:B01----:R-:W-:Y:S01]  /*10ed0*/  ENDCOLLECTIVE ;  /* 0x000000000000791b */ /* 0x003fe20003800000 */
.L_x_10378:
[----:B------:R-:W-:Y:S01]  /*10ee0*/  IMAD.MOV.U32 R12, RZ, RZ, 0x8 ;  /* 0x00000008ff0c7424 */ /* 0x000fe200078e00ff */
[----:B------:R-:W-:-:S05]  /*10ef0*/  SEL R3, R14, RZ, P3 ;  /* 0x000000ff0e037207 */ /* 0x000fca0001800000 */
[----:B------:R-:W-:-:S04]  /*10f00*/  IMAD.IADD R3, R2, 0x1, R3 ;  /* 0x0000000102037824 */ /* 0x000fc800078e0203 */
[----:B------:R-:W-:-:S07]  /*10f10*/  IMAD.MOV.U32 R13, RZ, RZ, R3 ;  /* 0x000000ffff0d7224 */ /* 0x000fce00078e0003 */
[----:B------:R-:W-:Y:S05]  /*10f20*/  WARPSYNC.COLLECTIVE R15, `(.L_x_10379) ;  /* 0x000000000f087348 */ /* 0x000fea0003c00000 */
[----:B------:R0:W1:Y:S02]  /*10f30*/  SHFL.UP P6, R14, R13, R12, R11 ;  /* 0x0400000c0d0e7389 */ /* 0x00006400000c000b */
[----:B01----:R-:W-:Y:S01]  /*10f40*/  ENDCOLLECTIVE ;  /* 0x000000000000791b */ /* 0x003fe20003800000 */
.L_x_10379:
[----:B------:R-:W-:Y:S01]  /*10f50*/  IMAD.MOV.U32 R12, RZ, RZ, 0x10 ;  /* 0x00000010ff0c7424 */ /* 0x000fe200078e00ff */
[----:B------:R-:W-:-:S05]  /*10f60*/  SEL R14, R14, RZ, P4 ;  /* 0x000000ff0e0e7207 */ /* 0x000fca0002000000 */
[----:B------:R-:W-:-:S04]  /*10f70*/  IMAD.IADD R5, R3, 0x1, R14 ;  /* 0x0000000103057824 */ /* 0x000fc800078e020e */
[----:B------:R-:W-:-:S07]  /*10f80*/  IMAD.MOV.U32 R13, RZ, RZ, R5 ;  /* 0x000000ffff0d7224 */ /* 0x000fce00078e0005 */
[----:B------:R-:W-:Y:S05]  /*10f90*/  WARPSYNC.COLLECTIVE R15, `(.L_x_10380) ;  /* 0x000000000f087348 */ /* 0x000fea0003c00000 */
[----:B------:R0:W1:Y:S02]  /*10fa0*/  SHFL.UP P6, R14, R13, R12, R11 ;  /* 0x0400000c0d0e7389 */ /* 0x00006400000c000b */
[----:B01----:R-:W-:Y:S01]  /*10fb0*/  ENDCOLLECTIVE ;  /* 0x000000000000791b */ /* 0x003fe20003800000 */
.L_x_10380:
        /* <DEDUP_REMOVED lines=8> */
.L_x_10381:
[----:B------:R-:W-:Y:S05]  /*11040*/  BRA `(.L_x_10382) ;  /* 0xffffffcc000c7947 */ /* 0x000fea000383ffff */
.L_x_10291:
[----:B------:R-:W-:Y:S01]  /*11050*/  BSSY B0, `(.L_x_10383) ;  /* 0x0000007000007945 */ /* 0x000fe20003800000 */
[----:B------:R-:W-:Y:S02]  /*11060*/  IMAD.MOV.U32 R12, RZ, RZ, 0x1 ;  /* 0x00000001ff0c7424 */ /* 0x000fe400078e00ff */
[----:B------:R-:W-:Y:S02]  /*11070*/  IMAD.MOV.U32 R11, RZ, RZ, RZ ;  /* 0x000000ffff0b7224 */ /* 0x000fe400078e00ff */
[----:B------:R-:W-:-:S07]  /*11080*/  IMAD.MOV.U32 R15, RZ, RZ, -0x1 ;  /* 0xffffffffff0f7424 */ /* 0x000fce00078e00ff */
[----:B------:R-:W-:Y:S05]  /*11090*/  WARPSYNC.COLLECTIVE R15, `(.L_x_10384) ;  /* 0x000000000f087348 */ /* 0x000fea0003c00000 */
[----:B------:R0:W1:Y:S02]  /*110a0*/  SHFL.UP P6, R14, R13, R12, R11 ;  /* 0x0400000c0d0e7389 */ /* 0x00006400000c000b */
[----:B01----:R-:W-:Y:S01]  /*110b0*/  ENDCOLLECTIVE ;  /* 0x000000000000791b */ /* 0x003fe20003800000 */
.L_x_10384:
[----:B------:R-:W-:Y:S05]  /*110c0*/  BSYNC B0 ;  /* 0x0000000000007941 */ /* 0x000fea0003800000 */
.L_x_10383:
        /* <DEDUP_REMOVED lines=8> */
.L_x_10385:
[----:B------:R-:W-:Y:S01]  /*11150*/  IMAD.MOV.U32 R12, RZ, RZ, 0x4 ;  /* 0x00000004ff0c7424 */ /* 0x000fe200078e00ff */
[----:B------:R-:W-:-:S05]  /*11160*/  SEL R14, R14, RZ, P2 ;  /* 0x000000ff0e0e7207 */ /* 0x000fca0001000000 */
[----:B------:R-:W-:-:S05]  /*11170*/  IMAD.IADD R3, R13, 0x1, R14 ;  /* 0x000000010d037824 */ /* 0x000fca00078e020e */
[----:B------:R-:W-:-:S07]  /*11180*/  MOV R13, R3 ;  /* 0x00000003000d7202 */ /* 0x000fce0000000f00 */
[----:B------:R-:W-:Y:S05]  /*11190*/  WARPSYNC.COLLECTIVE R15, `(.L_x_10386) ;  /* 0x000000000f087348 */ /* 0x000fea0003c00000 */
[----:B------:R0:W1:Y:S02]  /*111a0*/  SHFL.UP P6, R14, R13, R12, R11 ;  /* 0x0400000c0d0e7389 */ /* 0x00006400000c000b */
[----:B01----:R-:W-:Y:S01]  /*111b0*/  ENDCOLLECTIVE ;  /* 0x000000000000791b */ /* 0x003fe20003800000 */
.L_x_10386:
[----:B------:R-:W-:Y:S01]  /*111c0*/  IMAD.MOV.U32 R12, RZ, RZ, 0x8 ;  /* 0x00000008ff0c7424 */ /* 0x000fe200078e00ff */
[----:B------:R-:W-:-:S05]  /*111d0*/  SEL R14, R14, RZ, P3 ;  /* 0x000000ff0e0e7207 */ /* 0x000fca0001800000 */
[----:B------:R-:W-:-:S04]  /*111e0*/  IMAD.IADD R5, R3, 0x1, R14 ;  /* 0x0000000103057824 */ /* 0x000fc800078e020e */
[----:B------:R-:W-:-:S07]  /*111f0*/  IMAD.MOV.U32 R13, RZ, RZ, R5 ;  /* 0x000000ffff0d7224 */ /* 0x000fce00078e0005 */
[----:B------:R-:W-:Y:S05]  /*11200*/  WARPSYNC.COLLECTIVE R15, `(.L_x_10387) ;  /* 0x000000000f087348 */ /* 0x000fea0003c00000 */
[----:B------:R0:W1:Y:S02]  /*11210*/  SHFL.UP P6, R14, R13, R12, R11 ;  /* 0x0400000c0d0e7389 */ /* 0x00006400000c000b */
[----:B01----:R-:W-:Y:S01]  /*11220*/  ENDCOLLECTIVE ;  /* 0x000000000000791b */ /* 0x003fe20003800000 */
.L_x_10387:
[----:B------:R-:W-:Y:S01]  /*11230*/  IMAD.MOV.U32 R12, RZ, RZ, 0x10 ;  /* 0x00000010ff0c7424 */ /* 0x000fe200078e00ff */
[----:B------:R-:W-:-:S05]  /*11240*/  SEL R8, R14, RZ, P4 ;  /* 0x000000ff0e087207 */ /* 0x000fca0002000000 */
[----:B------:R-:W-:-:S04]  /*11250*/  IMAD.IADD R8, R5, 0x1, R8 ;  /* 0x0000000105087824 */ /* 0x000fc800078e0208 */
[----:B------:R-:W-:-:S07]  /*11260*/  IMAD.MOV.U32 R13, RZ, RZ, R8 ;  /* 0x000000ffff0d7224 */ /* 0x000fce00078e0008 */
[----:B------:R-:W-:Y:S05]  /*11270*/  WARPSYNC.COLLECTIVE R15, `(.L_x_10388) ;  /* 0x000000000f087348 */ /* 0x000fea0003c00000 */
[----:B------:R0:W1:Y:S02]  /*11280*/  SHFL.UP P6, R14, R13, R12, R11 ;  /* 0x0400000c0d0e7389 */ /* 0x00006400000c000b */
[----:B01----:R-:W-:Y:S01]  /*11290*/  ENDCOLLECTIVE ;  /* 0x000000000000791b */ /* 0x003fe20003800000 */
.L_x_10388:
        /* <DEDUP_REMOVED lines=8> */
.L_x_10389:
[----:B------:R-:W-:Y:S05]  /*11320*/  BRA `(.L_x_10390) ;  /* 0xffffffc800f87947 */ /* 0x000fea000383ffff */
.L_x_10293:
[----:B------:R-:W-:Y:S01]  /*11330*/  BSSY B0, `(.L_x_10391) ;  /* 0x0000006000007945 */ /* 0x000fe20003800000 */
[----:B------:R-:W-:Y:S01]  /*11340*/  PLOP3.LUT P6, PT, P6, PT, PT, 0x8, 0x0 ;  /* 0x000000000000781c */ /* 0x000fe200037ce170 */
[----:B------:R-:W-:-:S12]  /*11350*/  IMAD.MOV.U32 R15, RZ, RZ, -0x1 ;  /* 0xffffffffff0f7424 */ /* 0x000fd800078e00ff */
[----:B0-----:R-:W-:Y:S05]  /*11360*/  WARPSYNC.COLLECTIVE R15, `(.L_x_10392) ;  /* 0x000000000f087348 */ /* 0x001fea0003c00000 */
[----:B------:R-:W-:Y:S01]  /*11370*/  VOTE.ANY R14, PT, P6 ;  /* 0x00000000000e7806 */ /* 0x000fe200030e0100 */
[----:B0-----:R-:W-:Y:S06]  /*11380*/  ENDCOLLECTIVE ;  /* 0x000000000000791b */ /* 0x001fec0003800000 */
.L_x_10392:
[----:B------:R-:W-:Y:S05]  /*11390*/  BSYNC B0 ;  /* 0x0000000000007941 */ /* 0x000fea0003800000 */
.L_x_10391:
        /* <DEDUP_REMOVED lines=9> */
.L_x_10393:
[----:B------:R-:W-:Y:S02]  /*11430*/  IMAD.MOV.U32 R13, RZ, RZ, R7 ;  /* 0x000000ffff0d7224 */ /* 0x000fe400078e0007 */
[----:B------:R-:W-:-:S07]  /*11440*/  IMAD.MOV.U32 R4, RZ, RZ, R14 ;  /* 0x000000ffff047224 */ /* 0x000fce00078e000e */
[----:B------:R-:W-:Y:S05]  /*11450*/  WARPSYNC.COLLECTIVE R15, `(.L_x_10394) ;  /* 0x000000000f087348 */ /* 0x000fea0003c00000 */
[----:B------:R0:W1:Y:S02]  /*11460*/  SHFL.IDX P6, R14, R13, R12, R11 ;  /* 0x0000000c0d0e7389 */ /* 0x00006400000c000b */
[----:B01----:R-:W-:Y:S01]  /*11470*/  ENDCOLLECTIVE ;  /* 0x000000000000791b */ /* 0x003fe20003800000 */
.L_x_10394:
[----:B------:R-:W-:Y:S01]  /*11480*/  IMAD.MOV.U32 R7, RZ, RZ, R14 ;  /* 0x000000ffff077224 */ /* 0x000fe200078e000e */
[----:B------:R-:W-:Y:S06]  /*11490*/  BRA `(.L_x_10395) ;  /* 0xffffffc800d87947 */ /* 0x000fec000383ffff */
.L_x_10295:
[----:B------:R-:W-:Y:S01]  /*114a0*/  BSSY B0, `(.L_x_10396) ;  /* 0x0000007000007945 */ /* 0x000fe20003800000 */
[----:B------:R-:W-:Y:S02]  /*114b0*/  IMAD.MOV.U32 R13, RZ, RZ, R2 ;  /* 0x000000ffff0d7224 */ /* 0x000fe400078e0002 */
[----:B------:R-:W-:Y:S02]  /*114c0*/  IMAD.MOV.U32 R11, RZ, RZ, 0x1f ;  /* 0x0000001fff0b7424 */ /* 0x000fe400078e00ff */
[----:B------:R-:W-:-:S07]  /*114d0*/  IMAD.MOV.U32 R15, RZ, RZ, -0x1 ;  /* 0xffffffffff0f7424 */ /* 0x000fce00078e00ff */
[----:B0123--:R-:W-:Y:S05]  /*114e0*/  WARPSYNC.COLLECTIVE R15, `(.L_x_10397) ;  /* 0x000000000f087348 */ /* 0x00ffea0003c00000 */
[----:B------:R4:W0:Y:S02]  /*114f0*/  SHFL.IDX P6, R14, R13, R12, R11 ;  /* 0x0000000c0d0e7389 */ /* 0x00082400000c000b */
[----:B01234-:R-:W-:Y:S01]  /*11500*/  ENDCOLLECTIVE ;  /* 0x000000000000791b */ /* 0x01ffe20003800000 */
.L_x_10397:
[----:B------:R-:W-:Y:S05]  /*11510*/  BSYNC B0 ;  /* 0x0000000000007941 */ /* 0x000fea0003800000 */
.L_x_10396:
[----:B------:R-:W-:Y:S01]  /*11520*/  IMAD.MOV.U32 R24, RZ, RZ, R14 ;  /* 0x000000ffff187224 */ /* 0x000fe200078e000e */
[----:B------:R-:W-:Y:S06]  /*11530*/  BRA `(.L_x_10294) ;  /* 0xffffffc800c87947 */ /* 0x000fec000383ffff */
.L_x_10299:
[----:B0-----:R0:W1:Y:S02]  /*11540*/  SYNCS.PHASECHK.TRANS64.TRYWAIT P0, [R5+URZ+0x2d820], R0 ;  /* 0x02d82000050075a7 */ /* 0x001064000800017f */
[----:B-1----:R-:W-:Y:S05]  /*11550*/  @!P0 NANOSLEEP.SYNCS 0x989680 ;  /* 0x009896800000895d */ /* 0x002fea0003900000 */
[----:B------:R-:W1:Y:S02]  /*11560*/  @!P0 SYNCS.PHASECHK.TRANS64 P0, [R5+URZ+0x2d820], R0 ;  /* 0x02d82000050085a7 */ /* 0x000e64000800007f */
[----:B-1----:R-:W-:Y:S05]  /*11570*/  @!P0 BRA `(.L_x_10299) ;  /* 0xfffffffc00f08947 */ /* 0x002fea000383ffff */
[----:B------:R-:W-:Y:S05]  /*11580*/  BRA `(.L_x_10398) ;  /* 0xffffffd000207947 */ /* 0x000fea000383ffff */
.L_x_10300:
        /* <DEDUP_REMOVED lines=11> */
.L_x_10400:
[----:B------:R-:W-:Y:S05]  /*11640*/  BSYNC B0 ;  /* 0x0000000000007941 */ /* 0x000fea0003800000 */
.L_x_10399:
[----:B------:R-:W-:Y:S05]  /*11650*/  BRA `(.L_x_10401) ;  /* 0xffffffd000087947 */ /* 0x000fea000383ffff */
.L_x_10303:
[----:B------:R-:W-:Y:S01]  /*11660*/  BSSY B1, `(.L_x_10402) ;  /* 0x0000006000017945 */ /* 0x000fe20003800000 */
[----:B------:R-:W-:-:S07]  /*11670*/  IMAD.MOV.U32 R15, RZ, RZ, -0x1 ;  /* 0xffffffffff0f7424 */ /* 0x000fce00078e00ff */
[----:B0-2---:R-:W-:Y:S05]  /*11680*/  WARPSYNC.COLLECTIVE R15, `(.L_x_10403) ;  /* 0x000000000f0c7348 */ /* 0x005fea0003c00000 */
[----:B------:R-:W-:Y:S02]  /*11690*/  ELECT P6, UR62, PT ;  /* 0x00000000003e782f */ /* 0x000fe400038c0000 */
[----:B------:R-:W-:Y:S01]  /*116a0*/  MOV R14, UR62 ;  /* 0x0000003e000e7c02 */ /* 0x000fe20008000f00 */
[----:B0-2---:R-:W-:Y:S10]  /*116b0*/  ENDCOLLECTIVE ;  /* 0x000000000000791b */ /* 0x005ff40003800000 */
.L_x_10403:
[----:B------:R-:W-:Y:S05]  /*116c0*/  BSYNC B1 ;  /* 0x0000000000017941 */ /* 0x000fea0003800000 */
.L_x_10402:
[----:B------:R-:W-:Y:S05]  /*116d0*/  BRA `(.L_x_10404) ;  /* 0xffffffd000007947 */ /* 0x000fea000383ffff */
.L_x_10305:
[----:B0-----:R0:W1:Y:S02]  /*116e0*/  SYNCS.PHASECHK.TRANS64.TRYWAIT P1, [R3+URZ+0x2d840], R2 ;  /* 0x02d84002030075a7 */ /* 0x001064000802017f */
[----:B-1----:R-:W-:Y:S05]  /*116f0*/  @!P1 NANOSLEEP.SYNCS 0x989680 ;  /* 0x009896800000995d */ /* 0x002fea0003900000 */
[----:B------:R-:W1:Y:S02]  /*11700*/  @!P1 SYNCS.PHASECHK.TRANS64 P1, [R3+URZ+0x2d840], R2 ;  /* 0x02d84002030095a7 */ /* 0x000e64000802007f */
[----:B-1----:R-:W-:Y:S05]  /*11710*/  @!P1 BRA `(.L_x_10305) ;  /* 0xfffffffc00f09947 */ /* 0x002fea000383ffff */
[----:B------:R-:W-:Y:S05]  /*11720*/  BRA `(.L_x_10405) ;  /* 0xffffffd000207947 */ /* 0x000fea000383ffff */
.L_x_10307:
[----:B-1----:R1:W3:Y:S02]  /*11730*/  SYNCS.PHASECHK.TRANS64.TRYWAIT P1, [R5+URZ+0x2d840], R0 ;  /* 0x02d84000050075a7 */ /* 0x0022e4000802017f */
[----:B---3--:R-:W-:Y:S05]  /*11740*/  @!P1 NANOSLEEP.SYNCS 0x989680 ;  /* 0x009896800000995d */ /* 0x008fea0003900000 */
[----:B------:R-:W3:Y:S02]  /*11750*/  @!P1 SYNCS.PHASECHK.TRANS64 P1, [R5+URZ+0x2d840], R0 ;  /* 0x02d84000050095a7 */ /* 0x000ee4000802007f */
[----:B---3--:R-:W-:Y:S05]  /*11760*/  @!P1 BRA `(.L_x_10307) ;  /* 0xfffffffc00f09947 */ /* 0x008fea000383ffff */
[----:B------:R-:W-:Y:S05]  /*11770*/  BRA `(.L_x_10406) ;  /* 0xffffffd0002c7947 */ /* 0x000fea000383ffff */
.L_x_10309:
[----:B---3--:R3:W4:Y:S02]  /*11780*/  SYNCS.PHASECHK.TRANS64.TRYWAIT P1, [R3+URZ+0x2d860], R2 ;  /* 0x02d86002030075a7 */ /* 0x008724000802017f */
[----:B----4-:R-:W-:Y:S05]  /*11790*/  @!P1 NANOSLEEP.SYNCS 0x989680 ;  /* 0x009896800000995d */ /* 0x010fea0003900000 */
[----:B------:R-:W4:Y:S02]  /*117a0*/  @!P1 SYNCS.PHASECHK.TRANS64 P1, [R3+URZ+0x2d860], R2 ;  /* 0x02d86002030095a7 */ /* 0x000f24000802007f */
[----:B----4-:R-:W-:Y:S05]  /*117b0*/  @!P1 BRA `(.L_x_10309) ;  /* 0xfffffffc00f09947 */ /* 0x010fea000383ffff */
[----:B------:R-:W-:Y:S05]  /*117c0*/  BRA `(.L_x_10407) ;  /* 0xffffffd000287947 */ /* 0x000fea000383ffff */
.L_x_10408:
        /* <DEDUP_REMOVED lines=11> */
.L_x_15997:


//--------------------- .text._ZN7cutlass13device_kernelIN5flash11enable_sm90INS1_16FlashAttnFwdSm90INS1_25CollectiveMainloopFwdSm90ILi2EN4cute5tupleIJNS5_1CILi1EEES8_S8_EEENS6_IJNS7_ILi192EEENS7_ILi128EEENS7_ILi96EEEEEELi96ENS_6half_tEfNS_4arch4Sm90ELb0ELb0ELb0ELb1ELb1ELb1ELb0ELb0ELb1ELb1ELb1ELb0EEENS1_21CollectiveEpilogueFwdINS6_IJSA_SC_SB_EEES9_SE_SG_Li384ELb1ELb1ELb1ELb0EEENS1_36VarlenDynamicPersistentTileSchedulerILi192ELi128ELi384ELi128ELb1ELb1ELb1ELb0ELb1ELb1EEEEEEEEEvNT_6ParamsE --------------------------
	.section	.text._ZN7cutlass13device_kernelIN5flash11enable_sm90INS1_16FlashAttnFwdSm90INS1_25CollectiveMainloopFwdSm90ILi2EN4cute5tupleIJNS5_1CILi1EEES8_S8_EEENS6_IJNS7_ILi192EEENS7_ILi128EEENS7_ILi96EEEEEELi96ENS_6half_tEfNS_4arch4Sm90ELb0ELb0ELb0ELb1ELb1ELb1ELb0ELb0ELb1ELb1ELb1ELb0EEENS1_21CollectiveEpilogueFwdINS6_IJSA_SC_SB_EEES9_SE_SG_Li384ELb1ELb1ELb1ELb0EEENS1_36VarlenDynamicPersistentTileSchedulerILi192ELi128ELi384ELi128ELb1ELb1ELb1ELb0ELb1ELb1EEEEEEEEEvNT_6ParamsE,"ax",@progbits
	.align	128
.text._ZN7cutlass13device_kernelIN5flash11enable_sm90INS1_16FlashAttnFwdSm90INS1_25CollectiveMainloopFwdSm90ILi2EN4cute5tupleIJNS5_1CILi1EEES8_S8_EEENS6_IJNS7_ILi192EEENS7_ILi128EEENS7_ILi96EEEEEELi96ENS_6half_tEfNS_4arch4Sm90ELb0ELb0ELb0ELb1ELb1ELb1ELb0ELb0ELb1ELb1ELb1ELb0EEENS1_21CollectiveEpilogueFwdINS6_IJSA_SC_SB_EEES9_SE_SG_Li384ELb1ELb1ELb1ELb0EEENS1_36VarlenDynamicPersistentTileSchedulerILi192ELi128ELi384ELi128ELb1ELb1ELb1ELb0ELb1ELb1EEEEEEEEEvNT_6ParamsE:
        .type           _ZN7cutlass13device_kernelIN5flash11enable_sm90INS1_16FlashAttnFwdSm90INS1_25CollectiveMainloopFwdSm90ILi2EN4cute5tupleIJNS5_1CILi1EEES8_S8_EEENS6_IJNS7_ILi192EEENS7_ILi128EEENS7_ILi96EEEEEELi96ENS_6half_tEfNS_4arch4Sm90ELb0ELb0ELb0ELb1ELb1ELb1ELb0ELb0ELb1ELb1ELb1ELb0EEENS1_21CollectiveEpilogueFwdINS6_IJSA_SC_SB_EEES9_SE_SG_Li384ELb1ELb1ELb1ELb0EEENS1_36VarlenDynamicPersistentTileSchedulerILi192ELi128ELi384ELi128ELb1ELb1ELb1ELb0ELb1ELb1EEEEEEEEEvNT_6ParamsE,@function
        .size           _ZN7cutlass13device_kernelIN5flash11enable_sm90INS1_16FlashAttnFwdSm90INS1_25CollectiveMainloopFwdSm90ILi2EN4cute5tupleIJNS5_1CILi1EEES8_S8_EEENS6_IJNS7_ILi192EEENS7_ILi128EEENS7_ILi96EEEEEELi96ENS_6half_tEfNS_4arch4Sm90ELb0ELb0ELb0ELb1ELb1ELb1ELb0ELb0ELb1ELb1ELb1ELb0EEENS1_21CollectiveEpilogueFwdINS6_IJSA_SC_SB_EEES9_SE_SG_Li384ELb1ELb1ELb1ELb0EEENS1_36VarlenDynamicPersistentTileSchedulerILi192ELi128ELi384ELi128ELb1ELb1ELb1ELb0ELb1ELb1EEEEEEEEEvNT_6ParamsE,(.L_x_15998 - _ZN7cutlass13device_kernelIN5flash11enable_sm90INS1_16FlashAttnFwdSm90INS1_25CollectiveMainloopFwdSm90ILi2EN4cute5tupleIJNS5_1CILi1EEES8_S8_EEENS6_IJNS7_ILi192EEENS7_ILi128EEENS7_ILi96EEEEEELi96ENS_6half_tEfNS_4arch4Sm90ELb0ELb0ELb0ELb1ELb1ELb1ELb0ELb0ELb1ELb1ELb1ELb0EEENS1_21CollectiveEpilogueFwdINS6_IJSA_SC_SB_EEES9_SE_SG_Li384ELb1ELb1ELb1ELb0EEENS1_36VarlenDynamicPersistentTileSchedulerILi192ELi128ELi384ELi128ELb1ELb1ELb1ELb0ELb1ELb1EEEEEEEEEvNT_6ParamsE)
        .other          _ZN7cutlass13device_kernelIN5flash11enable_sm90INS1_16FlashAttnFwdSm90INS1_25CollectiveMainloopFwdSm90ILi2EN4cute5tupleIJNS5_1CILi1EEES8_S8_EEENS6_IJNS7_ILi192EEENS7_ILi128EEENS7_ILi96EEEEEELi96ENS_6half_tEfNS_4arch4Sm90ELb0ELb0ELb0ELb1ELb1ELb1ELb0ELb0ELb1ELb1ELb1ELb0EEENS1_21CollectiveEpilogueFwdINS6_IJSA_SC_SB_EEES9_SE_SG_Li384ELb1ELb1ELb1ELb0EEENS1_36VarlenDynamicPersistentTileSchedulerILi192ELi128ELi384ELi128ELb1ELb1ELb1ELb0ELb1ELb1EEEEEEEEEvNT_6ParamsE,@"STO_CUDA_ENTRY STV_DEFAULT"
_ZN7cutlass13device_kernelIN5flash11enable_sm90INS1_16FlashAttnFwdSm90INS1_25CollectiveMainloopFwdSm90ILi2EN4cute5tupleIJNS5_1CILi1EEES8_S8_EEENS6_IJNS7_ILi192EEENS7_ILi128EEENS7_ILi96EEEEEELi96ENS_6half_tEfNS_4arch4Sm90ELb0ELb0ELb0ELb1ELb1ELb1ELb0ELb0ELb1ELb1ELb1ELb0EEENS1_21CollectiveEpilogueFwdINS6_IJSA_SC_SB_EEES9_SE_SG_Li384ELb1ELb1ELb1ELb0EEENS1_36VarlenDynamicPersistentTileSchedulerILi192ELi128ELi384ELi128ELb1ELb1ELb1ELb0ELb1ELb1EEEEEEEEEvNT_6ParamsE:
        /* <DEDUP_REMOVED lines=18> */
.L_x_10410:
[----:B------:R-:W-:Y:S05]  /*0120*/  BSYNC B0 ;  /* 0x0000000000007941 */ /* 0x000fea0003800000 */
.L_x_10409:
        /* <DEDUP_REMOVED lines=41> */
.L_x_10411:
        /* <DEDUP_REMOVED lines=22> */
.L_x_10412:
        /* <DEDUP_REMOVED lines=18> */
.L_x_10413:
        /* <DEDUP_REMOVED lines=22> */
.L_x_10414:
        /* <DEDUP_REMOVED lines=22> */
.L_x_10415:
        /* <DEDUP_REMOVED lines=8> */
.L_x_10418:
[----:B------:R-:W-:-:S08]  /*0980*/  NOP ;  /* 0x0000000000007918 */ /* 0x000fd00000000000 */
[----:B------:R-:W0:Y:S02]  /*0990*/  USETMAXREG.TRY_ALLOC.CTAPOOL UP0, 0xa0 ;  /* 0x000000a0000079c8 */ /* 0x000e240008000600 */
[----:B0-----:R-:W-:-:S13]  /*09a0*/  PLOP3.LUT P0, PT, PT, PT, UP0, 0x80, 0x0 ;  /* 0x000000000000781c */ /* 0x001fda0003f0f008 */
[----:B------:R-:W-:Y:S05]  /*09b0*/  @!P0 BRA `(.L_x_10418) ;  /* 0xfffffffc00f08947 */ /* 0x000fea000383ffff */
[----:B------:R-:W0:Y:S01]  /*09c0*/  S2R R0, SR_TID.X ;  /* 0x0000000000007919 */ /* 0x000e220000002100 */
[----:B------:R-:W1:Y:S01]  /*09d0*/  S2UR UR39, SR_CgaCtaId ;  /* 0x00000000002779c3 */ /* 0x000e620000008800 */
[----:B------:R-:W-:Y:S01]  /*09e0*/  UMOV UR4, 0x400 ;  /* 0x0000040000047882 */ /* 0x000fe20000000000 */
[----:B------:R-:W-:-:S06]  /*09f0*/  LOP3.LUT R19, R19, 0xffffffef, RZ, 0xc0, !PT ;  /* 0xffffffef13137812 */ /* 0x000fcc00078ec0ff */
[----:B------:R-:W-:Y:S06]  /*0a00*/  BAR.ARV 0x8, 0x200 ;  /* 0x0208000000007b1d */ /* 0x000fec0000002000 */
[----:B-1----:R-:W-:-:S06]  /*0a10*/  ULEA UR4, UR39, UR4, 0x18 ;  /* 0x0000000427047291 */ /* 0x002fcc000f8ec03f */
[----:B------:R-:W-:Y:S01]  /*0a20*/  IMAD.U32 R2, RZ, RZ, UR4 ;  /* 0x00000004ff027e24 */ /* 0x000fe2000f8e00ff */
[----:B0-----:R-:W-:Y:S01]  /*0a30*/  SHF.R.U32.HI R0, RZ, 0x7, R0 ;  /* 0x00000007ff007819 */ /* 0x001fe20000011600 */
[----:B------:R-:W-:-:S03]  /*0a40*/  ULDC UR4, c[0x0][0xc3c] ;  /* 0x00030f0000047ab9 */ /* 0x000fc60000000800 */
[----:B------:R-:W-:-:S13]  /*0a50*/  ISETP.NE.AND P0, PT, R0, 0x1, PT ;  /* 0x000000010000780c */ /* 0x000fda0003f05270 */
[----:B------:R-:W-:Y:S01]  /*0a60*/  @P0 LOP3.LUT R19, R19, 0x10, RZ, 0xfc, !PT ;  /* 0x0000001013130812 */ /* 0x000fe200078efcff */
[----:B------:R-:W-:Y:S08]  /*0a70*/  @!P0 BAR.ARV 0x9, 0x100 ;  /* 0x0244000000008b1d */ /* 0x000ff00000002000 */
[----:B------:R-:W-:Y:S06]  /*0a80*/  BAR.SYNC.DEFER_BLOCKING 0x5, 0x200 ;  /* 0x0148000000007b1d */ /* 0x000fec0000010000 */
[----:B------:R-:W0:Y:S02]  /*0a90*/  LDS.128 R96, [R2+0x2d8d0] ;  /* 0x02d8d00002607984 */ /* 0x000e240000000c00 */
[----:B------:R-:W-:Y:S06]  /*0aa0*/  BAR.ARV 0x4, 0x200 ;  /* 0x0108000000007b1d */ /* 0x000fec0000002000 */
[----:B0-----:R-:W-:-:S13]  /*0ab0*/  ISETP.GE.AND P0, PT, R99, UR4, PT ;  /* 0x0000000463007c0c */ /* 0x001fda000bf06270 */
[----:B------:R-:W-:Y:S05]  /*0ac0*/  @P0 BRA `(.L_x_10419) ;  /* 0x0000019c005c0947 */ /* 0x000fea0003800000 */
[----:B------:R-:W0:Y:S01]  /*0ad0*/  S2R R0, SR_TID.X ;  /* 0x0000000000007919 */ /* 0x000e220000002100 */
[----:B------:R-:W-:Y:S01]  /*0ae0*/  R2UR UR38, R2 ;  /* 0x00000000022672ca */ /* 0x000fe200000e0000 */
[----:B------:R-:W-:Y:S01]  /*0af0*/  IMAD.MOV.U32 R138, RZ, RZ, RZ ;  /* 0x000000ffff8a7224 */ /* 0x000fe200078e00ff */
[----:B------:R-:W-:Y:S01]  /*0b00*/  MOV R18, RZ ;  /* 0x000000ff00127202 */ /* 0x000fe20000000f00 */
[----:B------:R-:W-:Y:S01]  /*0b10*/  IMAD.MOV.U32 R151, RZ, RZ, RZ ;  /* 0x000000ffff977224 */ /* 0x000fe200078e00ff */
[----:B------:R-:W-:Y:S01]  /*0b20*/  ULOP3.LUT UR40, UR36, 0x1, URZ, 0xfc, !UPT ;  /* 0x0000000124287892 */ /* 0x000fe2000f8efc3f */
[----:B------:R-:W-:Y:S01]  /*0b30*/  IMAD.MOV.U32 R140, RZ, RZ, RZ ;  /* 0x000000ffff8c7224 */ /* 0x000fe200078e00ff */
[----:B------:R-:W-:-:S07]  /*0b40*/  UMOV UR37, URZ ;  /* 0x0000003f00257c82 */ /* 0x000fce0008000000 */
[----:B------:R-:W-:Y:S01]  /*0b50*/  UIADD3 UR38, UR38, 0xc400, URZ ;  /* 0x0000c40026267890 */ /* 0x000fe2000fffe03f */
[----:B0-----:R-:W-:-:S05]  /*0b60*/  VIADD R0, R0, 0xffffff80 ;  /* 0xffffff8000007836 */ /* 0x001fca0000000000 */
[----:B------:R-:W-:Y:S02]  /*0b70*/  SHF.R.S32.HI R3, RZ, 0x1f, R0 ;  /* 0x0000001fff037819 */ /* 0x000fe40000011400 */
[-C--:B------:R-:W-:Y:S02]  /*0b80*/  LEA.HI R12, R0, R0.reuse, RZ, 0x1 ;  /* 0x00000000000c7211 */ /* 0x080fe400078f08ff */
[CC--:B------:R-:W-:Y:S02]  /*0b90*/  LEA.HI R4, R3.reuse, R0.reuse, RZ, 0x7 ;  /* 0x0000000003047211 */ /* 0x0c0fe400078f38ff */
[----:B------:R-:W-:Y:S02]  /*0ba0*/  SHF.R.S32.HI R139, RZ, 0x1, R12 ;  /* 0x00000001ff8b7819 */ /* 0x000fe4000001140c */
[CC--:B------:R-:W-:Y:S02]  /*0bb0*/  LEA.HI R5, R3.reuse, R0.reuse, RZ, 0x4 ;  /* 0x0000000003057211 */ /* 0x0c0fe400078f20ff */
[----:B------:R-:W-:-:S02]  /*0bc0*/  LEA.HI R6, R3, R0, RZ, 0x5 ;  /* 0x0000000003067211 */ /* 0x000fc400078f28ff */
[----:B------:R-:W-:Y:S02]  /*0bd0*/  LEA.HI R7, R3, R0, RZ, 0x2 ;  /* 0x0000000003077211 */ /* 0x000fe400078f10ff */
[----:B------:R-:W-:Y:S02]  /*0be0*/  LOP3.LUT R13, R12, 0xfffffffe, RZ, 0xc0, !PT ;  /* 0xfffffffe0c0d7812 */ /* 0x000fe400078ec0ff */
[----:B------:R-:W-:Y:S02]  /*0bf0*/  SHF.R.S32.HI R3, RZ, 0x7, R4 ;  /* 0x00000007ff037819 */ /* 0x000fe40000011404 */
[----:B------:R-:W-:Y:S01]  /*0c00*/  LOP3.LUT R11, R4, 0xffffff80, RZ, 0xc0, !PT ;  /* 0xffffff80040b7812 */ /* 0x000fe200078ec0ff */
[----:B------:R-:W-:Y:S01]  /*0c10*/  IMAD.IADD R16, R0, 0x1, -R13 ;  /* 0x0000000100107824 */ /* 0x000fe200078e0a0d */
[----:B------:R-:W-:Y:S01]  /*0c20*/  LEA.HI R12, R12, R139, RZ, 0x1 ;  /* 0x0000008b0c0c7211 */ /* 0x000fe200078f08ff */
[----:B------:R-:W-:Y:S01]  /*0c30*/  IMAD.HI R10, R3, 0x55555556, RZ ;  /* 0x55555556030a7827 */ /* 0x000fe200078e02ff */
[----:B------:R-:W-:-:S02]  /*0c40*/  SHF.R.S32.HI R4, RZ, 0x4, R5 ;  /* 0x00000004ff047819 */ /* 0x000fc40000011405 */
[----:B------:R-:W-:Y:S01]  /*0c50*/  LOP3.LUT R9, R7, 0xfffffffc, RZ, 0xc0, !PT ;  /* 0xfffffffc07097812 */ /* 0x000fe200078ec0ff */
[----:B------:R-:W-:Y:S01]  /*0c60*/  IMAD.SHL.U32 R142, R16, 0x4, RZ ;  /* 0x00000004108e7824 */ /* 0x000fe200078e00ff */
[--C-:B------:R-:W-:Y:S01]  /*0c70*/  SHF.R.S32.HI R8, RZ, 0x2, R7.reuse ;  /* 0x00000002ff087819 */ /* 0x100fe20000011407 */
[----:B------:R0:W-:Y:S01]  /*0c80*/  STL [R1+0xa0], R16 ;  /* 0x0000a01001007387 */ /* 0x0001e20000100800 */
[----:B------:R-:W-:Y:S01]  /*0c90*/  SHF.R.S32.HI R15, RZ, 0x1f, R7 ;  /* 0x0000001fff0f7819 */ /* 0x000fe20000011407 */
[----:B------:R-:W-:Y:S01]  /*0ca0*/  IMAD.IADD R9, R0, 0x1, -R9 ;  /* 0x0000000100097824 */ /* 0x000fe200078e0a09 */
[C---:B------:R-:W-:Y:S01]  /*0cb0*/  LOP3.LUT R7, R5.reuse, 0xfffffff0, RZ, 0xc0, !PT ;  /* 0xfffffff005077812 */ /* 0x040fe200078ec0ff */
[----:B------:R-:W-:Y:S01]  /*0cc0*/  VIADD R14, R142, 0x10 ;  /* 0x000000108e0e7836 */ /* 0x000fe20000000000 */
[----:B------:R-:W-:Y:S01]  /*0cd0*/  LOP3.LUT R12, R12, 0x7fffffe, RZ, 0xc0, !PT ;  /* 0x07fffffe0c0c7812 */ /* 0x000fe200078ec0ff */
[----:B------:R-:W-:Y:S01]  /*0ce0*/  VIADD R155, R142, 0x20 ;  /* 0x000000208e9b7836 */ /* 0x000fe20000000000 */
[----:B------:R-:W-:Y:S01]  /*0cf0*/  LEA.HI R5, R5, R4, RZ, 0x1 ;  /* 0x0000000405057211 */ /* 0x000fe200078f08ff */
[----:B------:R-:W-:Y:S01]  /*0d00*/  IMAD.IADD R7, R0, 0x1, -R7 ;  /* 0x0000000100077824 */ /* 0x000fe200078e0a07 */
[----:B------:R-:W-:Y:S01]  /*0d10*/  LEA.HI R15, R15, R8, RZ, 0x2 ;  /* 0x000000080f0f7211 */ /* 0x000fe200078f10ff */
[----:B------:R-:W-:Y:S01]  /*0d20*/  IMAD.IADD R13, R139, 0x1, -R12 ;  /* 0x000000018b0d7824 */ /* 0x000fe200078e0a0c */
[----:B------:R-:W-:Y:S01]  /*0d30*/  LOP3.LUT R5, R5, 0x1ffffffe, RZ, 0xc0, !PT ;  /* 0x1ffffffe05057812 */ /* 0x000fe200078ec0ff */
[----:B0-----:R-:W-:Y:S01]  /*0d40*/  IMAD.SHL.U32 R16, R16, 0x8, RZ ;  /* 0x0000000810107824 */ /* 0x001fe200078e00ff */
[----:B------:R-:W-:-:S02]  /*0d50*/  LEA.HI R10, R10, R10, RZ, 0x1 ;  /* 0x0000000a0a0a7211 */ /* 0x000fc400078f08ff */
[----:B------:R-:W-:Y:S01]  /*0d60*/  LOP3.LUT R15, R15, 0xfffffffc, RZ, 0xc0, !PT ;  /* 0xfffffffc0f0f7812 */ /* 0x000fe200078ec0ff */
[----:B------:R-:W-:Y:S01]  /*0d70*/  IMAD.IADD R5, R4, 0x1, -R5 ;  /* 0x0000000104057824 */ /* 0x000fe200078e0a05 */
[----:B------:R-:W-:Y:S01]  /*0d80*/  IADD3 R20, R0, -R11, RZ ;  /* 0x8000000b00147210 */ /* 0x000fe20007ffe0ff */
[----:B------:R-:W-:Y:S01]  /*0d90*/  IMAD R10, R10, -0x3, R3 ;  /* 0xfffffffd0a0a7824 */ /* 0x000fe200078e0203 */
[----:B------:R-:W-:Y:S01]  /*0da0*/  LEA R146, R4, R13, 0x3 ;  /* 0x0000000d04927211 */ /* 0x000fe200078e18ff */
[----:B------:R-:W-:Y:S01]  /*0db0*/  IMAD.IADD R15, R8, 0x1, -R15 ;  /* 0x00000001080f7824 */ /* 0x000fe200078e0a0f */
[----:B------:R-:W-:Y:S01]  /*0dc0*/  LEA.HI R4, R9, R9, RZ, 0x1 ;  /* 0x0000000909047211 */ /* 0x000fe200078f08ff */
[----:B------:R-:W-:Y:S01]  /*0dd0*/  IMAD.IADD R8, R142, 0x1, R14 ;  /* 0x000000018e087824 */ /* 0x000fe200078e020e */
[----:B------:R-:W-:Y:S01]  /*0de0*/  SHF.R.S32.HI R3, RZ, 0x1f, R20 ;  /* 0x0000001fff037819 */ /* 0x000fe20000011414 */
[----:B------:R-:W-:Y:S01]  /*0df0*/  STL [R1+0xa4], R20 ;  /* 0x0000a41401007387 */ /* 0x000fe20000100800 */
[----:B------:R-:W-:Y:S01]  /*0e00*/  SHF.R.S32.HI R0, RZ, 0x1f, R7 ;  /* 0x0000001fff007819 */ /* 0x000fe20000011407 */
[----:B------:R-:W-:Y:S01]  /*0e10*/  IMAD.SHL.U32 R15, R15, 0x40, RZ ;  /* 0x000000400f0f7824 */ /* 0x000fe200078e00ff */
[----:B------:R-:W-:Y:S01]  /*0e20*/  LOP3.LUT R4, R4, 0x1ffffffe, RZ, 0xc0, !PT ;  /* 0x1ffffffe04047812 */ /* 0x000fe200078ec0ff */
[----:B------:R-:W-:Y:S01]  /*0e30*/  STL [R1+0x20], R14 ;  /* 0x0000200e01007387 */ /* 0x000fe20000100800 */
[----:B------:R-:W-:Y:S01]  /*0e40*/  LEA.HI R11, R3, R20, RZ, 0x2 ;  /* 0x00000014030b7211 */ /* 0x000fe200078f10ff */
[----:B------:R-:W-:Y:S01]  /*0e50*/  IMAD.SHL.U32 R146, R146, 0x20, RZ ;  /* 0x0000002092927824 */ /* 0x000fe200078e00ff */
[----:B------:R-:W-:Y:S01]  /*0e60*/  LEA.HI R0, R0, R7, RZ, 0x3 ;  /* 0x0000000700007211 */ /* 0x000fe200078f18ff */
[----:B------:R-:W-:Y:S01]  /*0e70*/  IMAD.IADD R9, R9, 0x1, -R4 ;  /* 0x0000000109097824 */ /* 0x000fe200078e0a04 */
[----:B------:R-:W-:Y:S01]  /*0e80*/  SHF.R.S32.HI R17, RZ, 0x1f, R8 ;  /* 0x0000001fff117819 */ /* 0x000fe20000011408 */
[C---:B------:R-:W-:Y:S01]  /*0e90*/  VIADD R23, R16.reuse, 0x30 ;  /* 0x0000003010177836 */ /* 0x040fe20000000000 */
[--C-:B------:R-:W-:Y:S01]  /*0ea0*/  SHF.R.S32.HI R12, RZ, 0x2, R11.reuse ;  /* 0x00000002ff0c7819 */ /* 0x100fe2000001140b */
[----:B------:R-:W-:Y:S01]  /*0eb0*/  VIADD R136, R16, 0x50 ;  /* 0x0000005010887836 */ /* 0x000fe20000000000 */
[----:B------:R-:W-:-:S02]  /*0ec0*/  SHF.R.S32.HI R13, RZ, 0x1f, R11 ;  /* 0x0000001fff0d7819 */ /* 0x000fc4000001140b */
[C---:B------:R-:W-:Y:S02]  /*0ed0*/  LOP3.LUT R4, R0.reuse, 0xfffffff8, RZ, 0xc0, !PT ;  /* 0xfffffff800047812 */ /* 0x040fe400078ec0ff */
[----:B------:R-:W-:Y:S02]  /*0ee0*/  LEA.HI R147, R17, R8, RZ, 0x3 ;  /* 0x0000000811937211 */ /* 0x000fe400078f18ff */
[----:B------:R-:W-:Y:S01]  /*0ef0*/  SHF.R.S32.HI R8, RZ, 0x5, R6 ;  /* 0x00000005ff087819 */ /* 0x000fe20000011406 */
[----:B------:R-:W-:Y:S01]  /*0f00*/  IMAD.SHL.U32 R6, R0, 0x40, RZ ;  /* 0x0000004000067824 */ /* 0x000fe200078e00ff */
[----:B------:R-:W-:Y:S01]  /*0f10*/  LEA.HI R13, R13, R12, RZ, 0x3 ;  /* 0x0000000c0d0d7211 */ /* 0x000fe200078f18ff */
[----:B------:R-:W-:Y:S01]  /*0f20*/  IMAD.SHL.U32 R0, R5, 0x8, RZ ;  /* 0x0000000805007824 */ /* 0x000fe200078e00ff */
[----:B------:R-:W-:Y:S01]  /*0f30*/  IADD3 R4, R7, -R4, RZ ;  /* 0x8000000407047210 */ /* 0x000fe20007ffe0ff */
[----:B------:R-:W-:Y:S01]  /*0f40*/  IMAD R17, R8, 0x10, R7 ;  /* 0x0000001008117824 */ /* 0x000fe200078e0207 */
[----:B------:R-:W-:-:S02]  /*0f50*/  LOP3.LUT R13, R13, 0xfffffff8, RZ, 0xc0, !PT ;  /* 0xfffffff80d0d7812 */ /* 0x000fc400078ec0ff */
[----:B------:R-:W-:Y:S01]  /*0f60*/  LEA.HI R7, R3, R20, RZ, 0x5 ;  /* 0x0000001403077211 */ /* 0x000fe200078f28ff */
[----:B------:R-:W-:Y:S01]  /*0f70*/  IMAD.SHL.U32 R3, R4, 0x40, RZ ;  /* 0x0000004004037824 */ /* 0x000fe200078e00ff */
[----:B------:R-:W-:Y:S01]  /*0f80*/  LEA R5, R17, R0, 0x5 ;  /* 0x0000000011057211 */ /* 0x000fe200078e28ff */
[----:B------:R-:W-:Y:S01]  /*0f90*/  IMAD.IADD R12, R12, 0x1, -R13 ;  /* 0x000000010c0c7824 */ /* 0x000fe200078e0a0d */
[----:B------:R-:W-:Y:S01]  /*0fa0*/  SHF.R.S32.HI R7, RZ, 0x5, R7 ;  /* 0x00000005ff077819 */ /* 0x000fe20000011407 */
[----:B------:R-:W-:Y:S01]  /*0fb0*/  IMAD.IADD R13, R142, 0x1, R155 ;  /* 0x000000018e0d7824 */ /* 0x000fe200078e029b */
[----:B------:R-:W-:Y:S01]  /*0fc0*/  LOP3.LUT R3, R3, 0x1c0, RZ, 0xc0, !PT ;  /* 0x000001c003037812 */ /* 0x000fe200078ec0ff */
[----:B------:R0:W-:Y:S01]  /*0fd0*/  STL [R1+0xd8], R5 ;  /* 0x0000d80501007387 */ /* 0x0001e20000100800 */
[----:B------:R-:W-:Y:S01]  /*0fe0*/  LOP3.LUT R11, R11, 0x7ffffffc, RZ, 0xc0, !PT ;  /* 0x7ffffffc0b0b7812 */ /* 0x000fe200078ec0ff */
[----:B------:R-:W-:Y:S01]  /*0ff0*/  IMAD R7, R7, 0x10, R12 ;  /* 0x0000001007077824 */ /* 0x000fe200078e020c */
[----:B------:R-:W-:-:S02]  /*1000*/  LOP3.LUT R0, R3, 0x8, R0, 0xf8, !PT ;  /* 0x0000000803007812 */ /* 0x000fc400078ef800 */
[----:B------:R-:W-:Y:S01]  /*1010*/  SHF.R.U32.HI R3, RZ, 0x3, R3 ;  /* 0x00000003ff037819 */ /* 0x000fe20000011603 */
[----:B------:R-:W-:Y:S01]  /*1020*/  IMAD R10, R10, 0x40, R7 ;  /* 0x000000400a0a7824 */ /* 0x000fe200078e0207 */
[----:B------:R-:W-:Y:S01]  /*1030*/  IADD3 R11, R20, -R11, RZ ;  /* 0x8000000b140b7210 */ /* 0x000fe20007ffe0ff */
[----:B------:R-:W-:Y:S01]  /*1040*/  IMAD.MOV.U32 R7, RZ, RZ, 0x40 ;  /* 0x00000040ff077424 */ /* 0x000fe200078e00ff */
[----:B------:R-:W-:Y:S01]  /*1050*/  R2P PR, R4, 0x6 ;  /* 0x0000000604007804 */ /* 0x000fe20000000000 */
[----:B0-----:R-:W-:Y:S01]  /*1060*/  VIADD R5, R142, 0x8 ;  /* 0x000000088e057836 */ /* 0x001fe20000000000 */
[----:B------:R-:W-:Y:S01]  /*1070*/  LOP3.LUT R3, R0, R3, RZ, 0x3c, !PT ;  /* 0x0000000300037212 */ /* 0x000fe200078e3cff */
[C---:B------:R-:W-:Y:S01]  /*1080*/  VIADD R4, R142.reuse, 0x18 ;  /* 0x000000188e047836 */ /* 0x040fe20000000000 */
[----:B------:R-:W-:Y:S01]  /*1090*/  STL [R1+0xd0], R10 ;  /* 0x0000d00a01007387 */ /* 0x000fe20000100800 */
[----:B------:R-:W-:Y:S01]  /*10a0*/  VIADD R0, R142, 0x28 ;  /* 0x000000288e007836 */ /* 0x000fe20000000000 */
[----:B------:R-:W-:Y:S01]  /*10b0*/  LOP3.LUT R144, R15, 0xc0, RZ, 0xc0, !PT ;  /* 0x000000c00f907812 */ /* 0x000fe200078ec0ff */
[----:B------:R-:W-:Y:S01]  /*10c0*/  IMAD.SHL.U32 R27, R11, 0x2, RZ ;  /* 0x000000020b1b7824 */ /* 0x000fe200078e00ff */
[----:B------:R-:W-:Y:S01]  /*10d0*/  STL [R1+0x28], R5 ;  /* 0x0000280501007387 */ /* 0x000fe20000100800 */
[----:B------:R-:W-:-:S02]  /*10e0*/  SHF.R.S32.HI R14, RZ, 0x1f, R13 ;  /* 0x0000001fff0e7819 */ /* 0x000fc4000001140d */
[----:B------:R-:W-:Y:S01]  /*10f0*/  SHF.R.U32.HI R145, RZ, 0x3, R144 ;  /* 0x00000003ff917819 */ /* 0x000fe20000011690 */
[----:B------:R0:W-:Y:S01]  /*1100*/  STL [R1+0x24], R4 ;  /* 0x0000240401007387 */ /* 0x0001e20000100800 */
[C---:B------:R-:W-:Y:S01]  /*1110*/  VIADD R26, R27.reuse, 0x8 ;  /* 0x000000081b1a7836 */ /* 0x040fe20000000000 */
[----:B------:R-:W-:Y:S01]  /*1120*/  LOP3.LUT R6, R6, 0x7ffffe00, RZ, 0xc0, !PT ;  /* 0x7ffffe0006067812 */ /* 0x000fe200078ec0ff */
[C---:B------:R-:W-:Y:S01]  /*1130*/  VIADD R25, R27.reuse, 0x10 ;  /* 0x000000101b197836 */ /* 0x040fe20000000000 */
[----:B------:R1:W-:Y:S01]  /*1140*/  STL [R1+0x2c], R0 ;  /* 0x00002c0001007387 */ /* 0x0003e20000100800 */
[C---:B------:R-:W-:Y:S01]  /*1150*/  VIADD R24, R27.reuse, 0x18 ;  /* 0x000000181b187836 */ /* 0x040fe20000000000 */
[C---:B------:R-:W-:Y:S01]  /*1160*/  IADD3 R21, R27.reuse, 0x20, RZ ;  /* 0x000000201b157810 */ /* 0x040fe20007ffe0ff */
[C---:B------:R-:W-:Y:S01]  /*1170*/  VIADD R20, R27.reuse, 0x28 ;  /* 0x000000281b147836 */ /* 0x040fe20000000000 */
[----:B------:R-:W-:Y:S01]  /*1180*/  LEA.HI R14, R14, R13, RZ, 0x3 ;  /* 0x0000000d0e0e7211 */ /* 0x000fe200078f18ff */
[----:B------:R-:W-:Y:S01]  /*1190*/  STL [R1+0x70], R27 ;  /* 0x0000701b01007387 */ /* 0x000fe20000100800 */
[C-C-:B0-----:R-:W-:Y:S01]  /*11a0*/  LOP3.LUT R4, R144.reuse, 0x18, R16.reuse, 0xf8, !PT ;  /* 0x0000001890047812 */ /* 0x141fe200078ef810 */
[----:B------:R-:W-:Y:S01]  /*11b0*/  VIADD R13, R27, 0x30 ;  /* 0x000000301b0d7836 */ /* 0x000fe20000000000 */
[----:B------:R-:W-:Y:S01]  /*11c0*/  SEL R7, R7, 0xffffffc0, !P2 ;  /* 0xffffffc007077807 */ /* 0x000fe20005000000 */
[----:B------:R-:W-:Y:S01]  /*11d0*/  STL [R1+0x98], R26 ;  /* 0x0000981a01007387 */ /* 0x000fe20000100800 */
[----:B-1----:R-:W-:Y:S01]  /*11e0*/  LOP3.LUT R0, R144, 0x8, R16, 0xf8, !PT ;  /* 0x0000000890007812 */ /* 0x002fe200078ef810 */
[C---:B------:R-:W-:Y:S01]  /*11f0*/  VIADD R12, R27.reuse, 0x38 ;  /* 0x000000381b0c7836 */ /* 0x040fe20000000000 */
[-C--:B------:R-:W-:Y:S01]  /*1200*/  LOP3.LUT R11, R4, R145.reuse, RZ, 0x3c, !PT ;  /* 0x00000091040b7212 */ /* 0x080fe200078e3cff */
[----:B------:R-:W-:Y:S01]  /*1210*/  STL [R1+0x94], R25 ;  /* 0x0000941901007387 */ /* 0x000fe20000100800 */
[----:B------:R-:W-:Y:S01]  /*1220*/  LOP3.LUT R5, R0, R145, RZ, 0x3c, !PT ;  /* 0x0000009100057212 */ /* 0x000fe200078e3cff */
[----:B------:R-:W-:Y:S01]  /*1230*/  IMAD R6, R8, 0x400, R6 ;  /* 0x0000040008067824 */ /* 0x000fe200078e0206 */
[C---:B------:R-:W-:Y:S01]  /*1240*/  IADD3 R4, R27.reuse, 0x50, RZ ;  /* 0x000000501b047810 */ /* 0x040fe20007ffe0ff */
[----:B------:R-:W-:Y:S01]  /*1250*/  STL [R1+0x90], R24 ;  /* 0x0000901801007387 */ /* 0x000fe20000100800 */
[C---:B------:R-:W-:Y:S01]  /*1260*/  VIADD R8, R27.reuse, 0x40 ;  /* 0x000000401b087836 */ /* 0x040fe20000000000 */
[----:B------:R-:W-:Y:S01]  /*1270*/  IADD3 R22, R16, 0x40, RZ ;  /* 0x0000004010167810 */ /* 0x000fe20007ffe0ff */
[----:B------:R-:W-:Y:S01]  /*1280*/  IMAD.IADD R0, R146, 0x1, R5 ;  /* 0x0000000192007824 */ /* 0x000fe200078e0205 */
[----:B------:R-:W-:Y:S01]  /*1290*/  STL [R1+0x8c], R21 ;  /* 0x00008c1501007387 */ /* 0x000fe20000100800 */
[----:B------:R-:W-:Y:S01]  /*12a0*/  IMAD.IADD R3, R6, 0x1, R3 ;  /* 0x0000000106037824 */ /* 0x000fe200078e0203 */
[----:B------:R-:W-:Y:S01]  /*12b0*/  SHF.R.S32.HI R5, RZ, 0x1f, R26 ;  /* 0x0000001fff057819 */ /* 0x000fe2000001141a */
[----:B------:R-:W-:Y:S01]  /*12c0*/  VIADD R6, R27, 0x48 ;  /* 0x000000481b067836 */ /* 0x000fe20000000000 */
[----:B------:R-:W-:Y:S01]  /*12d0*/  STL [R1+0x88], R20 ;  /* 0x0000881401007387 */ /* 0x000fe20000100800 */
[----:B------:R-:W-:Y:S01]  /*12e0*/  IMAD R3, R3, 0x2, R2 ;  /* 0x0000000203037824 */ /* 0x000fe200078e0202 */
[----:B------:R-:W-:Y:S01]  /*12f0*/  SHF.R.S32.HI R17, RZ, 0x1f, R16 ;  /* 0x0000001fff117819 */ /* 0x000fe20000011410 */
[----:B------:R-:W-:Y:S01]  /*1300*/  IMAD.IADD R11, R146, 0x1, R11 ;  /* 0x00000001920b7824 */ /* 0x000fe200078e020b */
[----:B------:R-:W-:Y:S01]  /*1310*/  STL [R1+0x84], R13 ;  /* 0x0000840d01007387 */ /* 0x000fe20000100800 */
[----:B------:R-:W-:-:S02]  /*1320*/  SHF.R.S32.HI R154, RZ, 0x1f, R23 ;  /* 0x0000001fff9a7819 */ /* 0x000fc40000011417 */
[----:B------:R-:W-:Y:S01]  /*1330*/  SHF.R.S32.HI R153, RZ, 0x1f, R22 ;  /* 0x0000001fff997819 */ /* 0x000fe20000011416 */
[----:B------:R0:W-:Y:S01]  /*1340*/  STL [R1+0x80], R12 ;  /* 0x0000800c01007387 */ /* 0x0001e20000100800 */
[----:B------:R-:W-:Y:S02]  /*1350*/  SHF.R.S32.HI R152, RZ, 0x1f, R136 ;  /* 0x0000001fff987819 */ /* 0x000fe40000011488 */
[----:B------:R-:W-:Y:S01]  /*1360*/  SHF.R.S32.HI R147, RZ, 0x3, R147 ;  /* 0x00000003ff937819 */ /* 0x000fe20000011493 */
[----:B------:R1:W-:Y:S01]  /*1370*/  STL [R1+0x6c], R4 ;  /* 0x00006c0401007387 */ /* 0x0003e20000100800 */
[----:B------:R-:W-:-:S03]  /*1380*/  SHF.R.S32.HI R150, RZ, 0x3, R14 ;  /* 0x00000003ff967819 */ /* 0x000fc6000001140e */
        /* <DEDUP_REMOVED lines=8> */
[----:B------:R2:W-:Y:S01]  /*1410*/  STL [R1+0xc0], R0 ;  /* 0x0000c00001007387 */ /* 0x0005e20000100800 */
[----:B-1----:R-:W-:Y:S02]  /*1420*/  SHF.R.S32.HI R5, RZ, 0x1f, R21 ;  /* 0x0000001fff057819 */ /* 0x002fe40000011415 */
[----:B0-----:R-:W-:-:S03]  /*1430*/  SHF.R.S32.HI R4, RZ, 0x1f, R13 ;  /* 0x0000001fff047819 */ /* 0x001fc6000001140d */
[----:B------:R0:W-:Y:S01]  /*1440*/  STL [R1+0xbc], R5 ;  /* 0x0000bc0501007387 */ /* 0x0001e20000100800 */
[----:B--2---:R-:W-:-:S03]  /*1450*/  SHF.R.S32.HI R0, RZ, 0x1f, R20 ;  /* 0x0000001fff007819 */ /* 0x004fc60000011414 */
[----:B------:R-:W-:Y:S04]  /*1460*/  STL [R1+0x30], R3 ;  /* 0x0000300301007387 */ /* 0x000fe80000100800 */
[----:B------:R1:W-:Y:S01]  /*1470*/  STL [R1+0xb8], R0 ;  /* 0x0000b80001007387 */ /* 0x0003e20000100800 */
[----:B0-----:R-:W-:-:S03]  /*1480*/  SHF.R.S32.HI R5, RZ, 0x1f, R8 ;  /* 0x0000001fff057819 */ /* 0x001fc60000011408 */
[----:B------:R0:W-:Y:S04]  /*1490*/  STL [R1+0xb4], R4 ;  /* 0x0000b40401007387 */ /* 0x0001e80000100800 */
[----:B------:R-:W-:Y:S01]  /*14a0*/  STL [R1+0xb0], R12 ;  /* 0x0000b00c01007387 */ /* 0x000fe20000100800 */
[----:B-1----:R-:W-:-:S03]  /*14b0*/  VIADD R0, R3, 0x21800 ;  /* 0x0002180003007836 */ /* 0x002fc60000000000 */
[----:B------:R1:W-:Y:S01]  /*14c0*/  STL [R1+0xac], R5 ;  /* 0x0000ac0501007387 */ /* 0x0003e20000100800 */
[----:B------:R-:W-:Y:S01]  /*14d0*/  VIADD R3, R3, 0x21820 ;  /* 0x0002182003037836 */ /* 0x000fe20000000000 */
[----:B0-----:R-:W-:Y:S02]  /*14e0*/  SHF.R.S32.HI R4, RZ, 0x1f, R6 ;  /* 0x0000001fff047819 */ /* 0x001fe40000011406 */
[C---:B------:R-:W-:Y:S01]  /*14f0*/  @P1 IADD3 R3, R0.reuse, -0x20, RZ ;  /* 0xffffffe000031810 */ /* 0x040fe20007ffe0ff */
[----:B------:R-:W-:Y:S02]  /*1500*/  IMAD.IADD R0, R0, 0x1, R7 ;  /* 0x0000000100007824 */ /* 0x000fe400078e0207 */
[----:B------:R0:W-:Y:S01]  /*1510*/  STL [R1+0xa8], R4 ;  /* 0x0000a80401007387 */ /* 0x0001e20000100800 */
[----:B-1----:R-:W-:-:S05]  /*1520*/  LEA R5, R11, UR38, 0x1 ;  /* 0x000000260b057c11 */ /* 0x002fca000f8e08ff */
[----:B------:R-:W-:Y:S01]  /*1530*/  STL [R1+0xcc], R5 ;  /* 0x0000cc0501007387 */ /* 0x000fe20000100800 */
[----:B0-----:R-:W-:-:S03]  /*1540*/  IMAD R4, R9, 0x8, R10 ;  /* 0x0000000809047824 */ /* 0x001fc600078e020a */
[----:B------:R-:W-:Y:S04]  /*1550*/  STL [R1+0x50], R3 ;  /* 0x0000500301007387 */ /* 0x000fe80000100800 */
[----:B------:R0:W-:Y:S04]  /*1560*/  STL [R1+0xd4], R4 ;  /* 0x0000d40401007387 */ /* 0x0001e80000100800 */
[----:B------:R1:W-:Y:S01]  /*1570*/  STL [R1+0x38], R0 ;  /* 0x0000380001007387 */ /* 0x0003e20000100800 */
[----:B0-----:R-:W-:Y:S02]  /*1580*/  IMAD.IADD R4, R7, 0x1, R3 ;  /* 0x0000000107047824 */ /* 0x001fe400078e0203 */
[----:B-1----:R-:W-:-:S03]  /*1590*/  VIADD R0, R3, 0x6000 ;  /* 0x0000600003007836 */ /* 0x002fc60000000000 */
[----:B------:R0:W-:Y:S04]  /*15a0*/  STL [R1+0x34], R4 ;  /* 0x0000340401007387 */ /* 0x0001e80000100800 */
[----:B------:R0:W-:Y:S02]  /*15b0*/  STL [R1+0x54], R0 ;  /* 0x0000540001007387 */ /* 0x0001e40000100800 */
.L_x_10572:
[----:B0-23--:R-:W0:Y:S02]  /*15c0*/  LDC.64 R4, c[0x0][0xc88] ;  /* 0x00032200ff047b82 */ /* 0x00de240000000a00 */
[----:B0-----:R-:W-:-:S05]  /*15d0*/  IMAD.WIDE R4, R99, 0x4, R4 ;  /* 0x0000000463047825 */ /* 0x001fca00078e0204 */
[----:B----4-:R-:W2:Y:S01]  /*15e0*/  LDG.E R27, desc[UR42][R4.64] ;  /* 0x0000002a041b7981 */ /* 0x010ea2000c1e1900 */
[----:B------:R-:W-:Y:S05]  /*15f0*/  YIELD ;  /* 0x0000000000007946 */ /* 0x000fea0003800000 */
[----:B------:R-:W-:Y:S01]  /*1600*/  ULDC.64 UR4, c[0x0][0xa28] ;  /* 0x00028a0000047ab9 */ /* 0x000fe20000000a00 */
[----:B------:R-:W-:Y:S01]  /*1610*/  ULDC.64 UR8, c[0x0][0xa18] ;  /* 0x0002860000087ab9 */ /* 0x000fe20000000a00 */
[----:B------:R-:W-:Y:S01]  /*1620*/  ISETP.NE.U32.AND P1, PT, RZ, UR4, PT ;  /* 0x00000004ff007c0c */ /* 0x000fe2000bf25070 */
[----:B------:R-:W-:Y:S01]  /*1630*/  ULDC.64 UR6, c[0x0][0xa08] ;  /* 0x0002820000067ab9 */ /* 0x000fe20000000a00 */
[----:B------:R-:W-:Y:S01]  /*1640*/  MOV R11, RZ ;  /* 0x000000ff000b7202 */ /* 0x000fe20000000f00 */
[----:B------:R-:W-:Y:S01]  /*1650*/  IMAD.MOV.U32 R85, RZ, RZ, RZ ;  /* 0x000000ffff557224 */ /* 0x000fe200078e00ff */
[----:B------:R-:W-:-:S02]  /*1660*/  ISETP.NE.AND.EX P1, PT, RZ, UR5, PT, P1 ;  /* 0x00000005ff007c0c */ /* 0x000fc4000bf25310 */
[----:B------:R-:W-:-:S04]  /*1670*/  ISETP.NE.U32.AND P0, PT, RZ, UR6, PT ;  /* 0x00000006ff007c0c */ /* 0x000fc8000bf05070 */
[----:B------:R-:W-:Y:S02]  /*1680*/  ISETP.NE.AND.EX P0, PT, RZ, UR7, PT, P0 ;  /* 0x00000007ff007c0c */ /* 0x000fe4000bf05300 */
[----:B-12---:R-:W-:Y:S01]  /*1690*/  SHF.R.S32.HI R0, RZ, 0x1f, R27 ;  /* 0x0000001fff007819 */ /* 0x006fe2000001141b */
[----:B------:R-:W-:-:S04]  /*16a0*/  IMAD.SHL.U32 R31, R27, 0x4, RZ ;  /* 0x000000041b1f7824 */ /* 0x000fc800078e00ff */
[C---:B------:R-:W-:Y:S01]  /*16b0*/  @P1 LEA R6, P2, R27.reuse, UR4, 0x2 ;  /* 0x000000041b061c11 */ /* 0x040fe2000f8410ff */
[----:B------:R0:W-:Y:S01]  /*16c0*/  STL [R1+0x5c], R27 ;  /* 0x00005c1b01007387 */ /* 0x0001e20000100800 */
[C-C-:B------:R-:W-:Y:S02]  /*16d0*/  SHF.L.U64.HI R30, R27.reuse, 0x2, R0.reuse ;  /* 0x000000021b1e7819 */ /* 0x140fe40000010200 */
[----:B------:R-:W-:Y:S01]  /*16e0*/  @P1 LEA.HI.X R7, R27, UR5, R0, 0x2, P2 ;  /* 0x000000051b071c11 */ /* 0x000fe200090f1400 */
[----:B------:R-:W-:Y:S01]  /*16f0*/  ULDC UR4, c[0x0][0x288] ;  /* 0x0000a20000047ab9 */ /* 0x000fe20000000800 */
[----:B------:R-:W-:Y:S01]  /*1700*/  ISETP.NE.U32.AND P2, PT, RZ, UR8, PT ;  /* 0x00000008ff007c0c */ /* 0x000fe2000bf45070 */
[----:B------:R0:W-:Y:S01]  /*1710*/  STL [R1+0x9c], R0 ;  /* 0x00009c0001007387 */ /* 0x0001e20000100800 */
[C---:B------:R-:W-:Y:S02]  /*1720*/  IADD3 R4, P3, R31.reuse, UR6, RZ ;  /* 0x000000061f047c10 */ /* 0x040fe4000ff7e0ff */
[----:B------:R-:W-:Y:S01]  /*1730*/  ISETP.NE.AND.EX P2, PT, RZ, UR9, PT, P2 ;  /* 0x00000009ff007c0c */ /* 0x000fe2000bf45320 */
[----:B------:R0:W5:Y:S01]  /*1740*/  @P1 LDG.E R11, desc[UR42][R6.64] ;  /* 0x0000002a060b1981 */ /* 0x000162000c1e1900 */
[----:B------:R-:W-:Y:S01]  /*1750*/  IMAD.U32 R100, RZ, RZ, UR4 ;  /* 0x00000004ff647e24 */ /* 0x000fe2000f8e00ff */
[C---:B------:R-:W-:Y:S01]  /*1760*/  IADD3.X R5, R30.reuse, UR7, RZ, P3, !PT ;  /* 0x000000071e057c10 */ /* 0x040fe20009ffe4ff */
[----:B------:R-:W-:Y:S01]  /*1770*/  ULDC.64 UR4, c[0x0][0x418] ;  /* 0x0001060000047ab9 */ /* 0x000fe20000000a00 */
[----:B------:R0:W-:Y:S04]  /*1780*/  STL [R1+0x60], R31 ;  /* 0x0000601f01007387 */ /* 0x0001e80000100800 */
[----:B------:R0:W5:Y:S04]  /*1790*/  @P0 LDG.E R85, desc[UR42][R4.64] ;  /* 0x0000002a04550981 */ /* 0x000168000c1e1900 */
[----:B------:R-:W-:Y:S01]  /*17a0*/  @P2 IADD3 R8, P1, R31, UR8, RZ ;  /* 0x000000081f082c10 */ /* 0x000fe2000ff3e0ff */
[----:B------:R-:W-:Y:S01]  /*17b0*/  UISETP.NE.U32.AND UP0, UPT, UR4, URZ, UPT ;  /* 0x0000003f0400728c */ /* 0x000fe2000bf05070 */
[----:B------:R0:W-:Y:S02]  /*17c0*/  STL [R1+0x64], R30 ;  /* 0x0000641e01007387 */ /* 0x0001e40000100800 */
[----:B------:R-:W-:Y:S01]  /*17d0*/  @P2 IADD3.X R9, R30, UR9, RZ, P1, !PT ;  /* 0x000000091e092c10 */ /* 0x000fe20008ffe4ff */
[----:B------:R-:W-:-:S04]  /*17e0*/  ULDC UR4, c[0x0][0x424] ;  /* 0x0001090000047ab9 */ /* 0x000fc80000000800 */
[----:B------:R0:W5:Y:S01]  /*17f0*/  @P2 LDG.E R100, desc[UR42][R8.64] ;  /* 0x0000002a08642981 */ /* 0x000162000c1e1900 */
        /* <DEDUP_REMOVED lines=17> */
.L_x_10420:
[----:B------:R-:W-:Y:S01]  /*1910*/  ULDC.64 UR4, c[0x0][0xa20] ;  /* 0x0002880000047ab9 */ /* 0x000fe20000000a00 */
[----:B------:R0:W-:Y:S01]  /*1920*/  STL [R1+0x68], R97 ;  /* 0x0000686101007387 */ /* 0x0001e20000100800 */
[----:B------:R-:W-:Y:S02]  /*1930*/  ISETP.NE.U32.AND P1, PT, RZ, UR4, PT ;  /* 0x00000004ff007c0c */ /* 0x000fe4000bf25070 */
[C---:B------:R-:W-:Y:S02]  /*1940*/  LOP3.LUT R3, R98.reuse, 0xff000000, RZ, 0xc0, !PT ;  /* 0xff00000062037812 */ /* 0x040fe400078ec0ff */
[----:B------:R-:W-:Y:S02]  /*1950*/  ISETP.NE.AND.EX P1, PT, RZ, UR5, PT, P1 ;  /* 0x00000005ff007c0c */ /* 0x000fe4000bf25310 */
[----:B------:R-:W-:Y:S02]  /*1960*/  LOP3.LUT R0, R98, 0xff0000, RZ, 0xc0, !PT ;  /* 0x00ff000062007812 */ /* 0x000fe400078ec0ff */
[----:B------:R-:W-:-:S02]  /*1970*/  SHF.R.U32.HI R3, RZ, 0x8, R3 ;  /* 0x00000008ff037819 */ /* 0x000fc40000011603 */
[----:B------:R-:W-:Y:S02]  /*1980*/  LOP3.LUT R137, R98, 0xffff, RZ, 0xc0, !PT ;  /* 0x0000ffff62897812 */ /* 0x000fe400078ec0ff */
[----:B------:R-:W-:-:S05]  /*1990*/  LEA.HI R8, R0, R3, RZ, 0x10 ;  /* 0x0000000300087211 */ /* 0x000fca00078f80ff */
[----:B0-----:R-:W-:Y:S05]  /*19a0*/  @!P1 BRA `(.L_x_10421) ;  /* 0x0000000000109947 */ /* 0x001fea0003800000 */
[----:B------:R-:W-:-:S04]  /*19b0*/  IADD3 R28, P0, R31, UR4, RZ ;  /* 0x000000041f1c7c10 */ /* 0x000fc8000ff1e0ff */
[----:B------:R-:W-:-:S05]  /*19c0*/  IADD3.X R29, R30, UR5, RZ, P0, !PT ;  /* 0x000000051e1d7c10 */ /* 0x000fca00087fe4ff */
[----:B------:R0:W5:Y:S01]  /*19d0*/  LDG.E R28, desc[UR42][R28.64] ;  /* 0x0000002a1c1c7981 */ /* 0x000162000c1e1900 */
[----:B------:R-:W-:Y:S05]  /*19e0*/  BRA `(.L_x_10422) ;  /* 0x0000000000107947 */ /* 0x000fea0003800000 */
.L_x_10421:
[----:B------:R-:W-:Y:S05]  /*19f0*/  @!P0 BRA `(.L_x_10422) ;  /* 0x00000000000c8947 */ /* 0x000fea0003800000 */
[----:B------:R-:W2:Y:S04]  /*1a00*/  LDG.E R3, desc[UR42][R4.64] ;  /* 0x0000002a04037981 */ /* 0x000ea8000c1e1900 */
[----:B------:R-:W2:Y:S02]  /*1a10*/  LDG.E R28, desc[UR42][R4.64+0x4] ;  /* 0x0000042a041c7981 */ /* 0x000ea4000c1e1900 */
[----:B--2---:R-:W-:-:S07]  /*1a20*/  IADD3 R28, -R3, R28, RZ ;  /* 0x0000001c031c7210 */ /* 0x004fce0007ffe1ff */
.L_x_10422:
[----:B------:R-:W-:Y:S02]  /*1a30*/  ULDC.64 UR4, c[0x0][0xa10] ;  /* 0x0002840000047ab9 */ /* 0x000fe40000000a00 */
[----:B------:R-:W-:-:S04]  /*1a40*/  ISETP.NE.U32.AND P0, PT, RZ, UR4, PT ;  /* 0x00000004ff007c0c */ /* 0x000fc8000bf05070 */
[----:B------:R-:W-:Y:S01]  /*1a50*/  ISETP.NE.AND.EX P0, PT, RZ, UR5, PT, P0 ;  /* 0x00000005ff007c0c */ /* 0x000fe2000bf05300 */
[----:B------:R-:W-:Y:S02]  /*1a60*/  ULDC.64 UR4, c[0x0][0xa30] ;  /* 0x00028c0000047ab9 */ /* 0x000fe40000000a00 */
[----:B------:R-:W-:-:S10]  /*1a70*/  ISETP.NE.U32.AND P1, PT, RZ, UR4, PT ;  /* 0x00000004ff007c0c */ /* 0x000fd4000bf25070 */
[----:B------:R-:W1:Y:S01]  /*1a80*/  @P0 LDC.64 R4, c[0x0][0xa10] ;  /* 0x00028400ff040b82 */ /* 0x000e620000000a00 */
[----:B------:R-:W-:Y:S01]  /*1a90*/  ISETP.NE.AND.EX P1, PT, RZ, UR5, PT, P1 ;  /* 0x00000005ff007c0c */ /* 0x000fe2000bf25310 */
[----:B-1----:R-:W-:-:S05]  /*1aa0*/  @P0 IMAD.WIDE R4, R27, 0x4, R4 ;  /* 0x000000041b040825 */ /* 0x002fca00078e0204 */
[----:B------:R-:W2:Y:S04]  /*1ab0*/  @P0 LDG.E R0, desc[UR42][R4.64] ;  /* 0x0000002a04000981 */ /* 0x000ea8000c1e1900 */
[----:B------:R-:W2:Y:S03]  /*1ac0*/  @P0 LDG.E R3, desc[UR42][R4.64+0x4] ;  /* 0x0000042a04030981 */ /* 0x000ea6000c1e1900 */
[----:B------:R-:W-:Y:S01]  /*1ad0*/  @P1 IADD3 R6, P2, R31, UR4, RZ ;  /* 0x000000041f061c10 */ /* 0x000fe2000ff5e0ff */
[----:B-----5:R-:W-:-:S03]  /*1ae0*/  IMAD.MOV.U32 R95, RZ, RZ, R28 ;  /* 0x000000ffff5f7224 */ /* 0x020fc600078e001c */
[----:B------:R-:W-:-:S05]  /*1af0*/  @P1 IADD3.X R7, R30, UR5, RZ, P2, !PT ;  /* 0x000000051e071c10 */ /* 0x000fca00097fe4ff */
[----:B------:R1:W5:Y:S01]  /*1b00*/  @P1 LDG.E R95, desc[UR42][R6.64] ;  /* 0x0000002a065f1981 */ /* 0x000362000c1e1900 */
[----:B------:R-:W-:Y:S01]  /*1b10*/  LOP3.LUT R12, R8, 0xff, RZ, 0xc0, !PT ;  /* 0x000000ff080c7812 */ /* 0x000fe200078ec0ff */
[----:B------:R-:W-:Y:S01]  /*1b20*/  IMAD.IADD R11, R28, 0x1, -R11 ;  /* 0x000000011c0b7824 */ /* 0x000fe200078e0a0b */
[----:B------:R-:W-:Y:S01]  /*1b30*/  SHF.R.U32.HI R9, RZ, 0x10, R8 ;  /* 0x00000010ff097819 */ /* 0x000fe20000011608 */
[----:B------:R-:W-:Y:S01]  /*1b40*/  BSSY B0, `(.L_x_10423) ;  /* 0x000002b000007945 */ /* 0x000fe20003800000 */
[----:B------:R-:W-:Y:S01]  /*1b50*/  LOP3.LUT R19, R19, 0xfffffff7, RZ, 0xc0, !PT ;  /* 0xfffffff713137812 */ /* 0x000fe200078ec0ff */
[----:B------:R1:W-:Y:S04]  /*1b60*/  STL [R1+0x74], R12 ;  /* 0x0000740c01007387 */ /* 0x0003e80000100800 */
[----:B------:R1:W-:Y:S01]  /*1b70*/  STL [R1+0x58], R9 ;  /* 0x0000580901007387 */ /* 0x0003e20000100800 */
[----:B--2---:R-:W-:-:S04]  /*1b80*/  @P0 IMAD.IADD R24, R3, 0x1, -R0 ;  /* 0x0000000103180824 */ /* 0x004fc800078e0a00 */
[----:B------:R-:W-:-:S04]  /*1b90*/  IMAD.IADD R102, R11, 0x1, R24 ;  /* 0x000000010b667824 */ /* 0x000fc800078e0218 */
[C---:B------:R-:W-:Y:S01]  /*1ba0*/  VIADD R0, R102.reuse, 0x7f ;  /* 0x0000007f66007836 */ /* 0x040fe20000000000 */
[----:B------:R-:W-:-:S04]  /*1bb0*/  ISETP.GE.AND P3, PT, R102, 0x1, PT ;  /* 0x000000016600780c */ /* 0x000fc80003f66270 */
[----:B------:R-:W-:-:S04]  /*1bc0*/  SHF.R.S32.HI R3, RZ, 0x1f, R0 ;  /* 0x0000001fff037819 */ /* 0x000fc80000011400 */
[----:B------:R-:W-:Y:S02]  /*1bd0*/  LEA.HI R3, R3, R0, RZ, 0x7 ;  /* 0x0000000003037211 */ /* 0x000fe400078f38ff */
[----:B------:R-:W-:Y:S02]  /*1be0*/  MOV R0, RZ ;  /* 0x000000ff00007202 */ /* 0x000fe40000000f00 */
[----:B------:R-:W-:Y:S02]  /*1bf0*/  SHF.R.S32.HI R99, RZ, 0x7, R3 ;  /* 0x00000007ff637819 */ /* 0x000fe40000011403 */
[----:B------:R-:W-:Y:S01]  /*1c00*/  @P3 LOP3.LUT R19, R19, 0x8, RZ, 0xfc, !PT ;  /* 0x0000000813133812 */ /* 0x000fe200078efcff */
[----:B-1----:R-:W-:Y:S06]  /*1c10*/  @!P3 BRA `(.L_x_10424) ;  /* 0x000000000074b947 */ /* 0x002fec0003800000 */
[----:B------:R-:W-:Y:S01]  /*1c20*/  ISETP.NE.AND P0, PT, R9, RZ, PT ;  /* 0x000000ff0900720c */ /* 0x000fe20003f05270 */
[----:B------:R-:W-:-:S03]  /*1c30*/  ULDC UR4, c[0x0][0x9f0] ;  /* 0x00027c0000047ab9 */ /* 0x000fc60000000800 */
[----:B------:R-:W-:-:S04]  /*1c40*/  SEL R9, R9, UR4, P0 ;  /* 0x0000000409097c07 */ /* 0x000fc80008000000 */
[-C--:B------:R-:W-:Y:S02]  /*1c50*/  IABS R6, R9.reuse ;  /* 0x0000000900067213 */ /* 0x080fe40000000000 */
[----:B------:R-:W-:Y:S02]  /*1c60*/  IADD3 R0, R99, -0x1, R9 ;  /* 0xffffffff63007810 */ /* 0x000fe40007ffe009 */
[----:B------:R-:W1:Y:S01]  /*1c70*/  I2F.RP R3, R6 ;  /* 0x0000000600037306 */ /* 0x000e620000209400 */
[-C--:B------:R-:W-:Y:S02]  /*1c80*/  IABS R10, R9.reuse ;  /* 0x00000009000a7213 */ /* 0x080fe40000000000 */
[----:B------:R-:W-:Y:S02]  /*1c90*/  IABS R8, R0 ;  /* 0x0000000000087213 */ /* 0x000fe40000000000 */
[----:B------:R-:W-:-:S04]  /*1ca0*/  LOP3.LUT R0, R0, R9, RZ, 0x3c, !PT ;  /* 0x0000000900007212 */ /* 0x000fc800078e3cff */
[----:B------:R-:W-:Y:S01]  /*1cb0*/  ISETP.GE.AND P2, PT, R0, RZ, PT ;  /* 0x000000ff0000720c */ /* 0x000fe20003f46270 */
[----:B-1----:R-:W1:Y:S02]  /*1cc0*/  MUFU.RCP R3, R3 ;  /* 0x0000000300037308 */ /* 0x002e640000001000 */
[----:B-1----:R-:W-:Y:S02]  /*1cd0*/  VIADD R4, R3, 0xffffffe ;  /* 0x0ffffffe03047836 */ /* 0x002fe40000000000 */
[----:B------:R-:W-:-:S04]  /*1ce0*/  IMAD.MOV R3, RZ, RZ, -R10 ;  /* 0x000000ffff037224 */ /* 0x000fc800078e0a0a */
[----:B------:R1:W2:Y:S02]  /*1cf0*/  F2I.FTZ.U32.TRUNC.NTZ R5, R4 ;  /* 0x0000000400057305 */ /* 0x0002a4000021f000 */
[----:B-1----:R-:W-:Y:S02]  /*1d00*/  IMAD.MOV.U32 R4, RZ, RZ, RZ ;  /* 0x000000ffff047224 */ /* 0x002fe400078e00ff */
[----:B--2---:R-:W-:-:S04]  /*1d10*/  IMAD.MOV R7, RZ, RZ, -R5 ;  /* 0x000000ffff077224 */ /* 0x004fc800078e0a05 */
        /* <DEDUP_REMOVED lines=13> */
.L_x_10424:
[----:B------:R-:W-:Y:S05]  /*1df0*/  BSYNC B0 ;  /* 0x0000000000007941 */ /* 0x000fea0003800000 */
.L_x_10423:
[----:B------:R-:W-:-:S05]  /*1e00*/  IMAD R3, R12, R0, RZ ;  /* 0x000000000c037224 */ /* 0x000fca00078e02ff */
        /* <DEDUP_REMOVED lines=8> */
[----:B------:R-:W-:-:S04]  /*1e90*/  @P0 IADD3 R0, R0, 0x7f, RZ ;  /* 0x0000007f00000810 */ /* 0x000fc80007ffe0ff */
        /* <DEDUP_REMOVED lines=13> */
[----:B------:R-:W-:Y:S02]  /*1f70*/  IMAD.U32 R4, RZ, RZ, UR4 ;  /* 0x00000004ff047e24 */ /* 0x000fe4000f8e00ff */
        /* <DEDUP_REMOVED lines=11> */
[----:B01---5:R-:W-:Y:S05]  /*2030*/  CALL.ABS.NOINC R14 ;  /* 0x000000000e007343 */ /* 0x023fea0003c00000 */
.L_x_10427:
[----:B------:R-:W-:Y:S05]  /*2040*/  BSYNC B6 ;  /* 0x0000000000067941 */ /* 0x000fea0003800000 */
.L_x_10426:
        /* <DEDUP_REMOVED lines=19> */
[----:B01---5:R-:W-:Y:S05]  /*2180*/  CALL.ABS.NOINC R14 ;  /* 0x000000000e007343 */ /* 0x023fea0003c00000 */
.L_x_10429:
[----:B------:R-:W-:Y:S05]  /*2190*/  BSYNC B6 ;  /* 0x0000000000067941 */ /* 0x000fea0003800000 */
.L_x_10428:
[----:B------:R-:W-:Y:S01]  /*21a0*/  ULDC.64 UR4, c[0x0][0x9f8] ;  /* 0x00027e0000047ab9 */ /* 0x000fe20000000a00 */
[----:B------:R-:W-:Y:S01]  /*21b0*/  IMAD.MOV.U32 R0, RZ, RZ, R27 ;  /* 0x000000ffff007224 */ /* 0x000fe200078e001b */
[----:B------:R-:W-:Y:S01]  /*21c0*/  ISETP.NE.U32.AND P0, PT, RZ, UR4, PT ;  /* 0x00000004ff007c0c */ /* 0x000fe2000bf05070 */
[----:B0-----:R-:W2:Y:S01]  /*21d0*/  LDL R29, [R1+0xa0] ;  /* 0x0000a000011d7983 */ /* 0x001ea20000100800 */
[----:B------:R-:W0:Y:S02]  /*21e0*/  LDC.64 R86, c[0x0][0x408] ;  /* 0x00010200ff567b82 */ /* 0x000e240000000a00 */
[----:B------:R-:W-:Y:S01]  /*21f0*/  ISETP.NE.AND.EX P0, PT, RZ, UR5, PT, P0 ;  /* 0x00000005ff007c0c */ /* 0x000fe2000bf05300 */
[----:B------:R-:W1:Y:S01]  /*2200*/  S2R R20, SR_TID.X ;  /* 0x0000000000147919 */ /* 0x000e620000002100 */
[----:B------:R-:W-:-:S04]  /*2210*/  SHF.R.S32.HI R13, RZ, 0x1f, R139 ;  /* 0x0000001fff0d7819 */ /* 0x000fc8000001148b */
[----:B------:R-:W3:Y:S07]  /*2220*/  LDC.64 R8, c[0x0][0x3f8] ;  /* 0x0000fe00ff087b82 */ /* 0x000eee0000000a00 */
[----:B------:R-:W-:Y:S01]  /*2230*/  @P0 IADD3 R4, P1, R31, UR4, RZ ;  /* 0x000000041f040c10 */ /* 0x000fe2000ff3e0ff */
[----:B------:R-:W4:Y:S03]  /*2240*/  LDC R11, c[0x0][0x3f4] ;  /* 0x0000fd00ff0b7b82 */ /* 0x000f260000000800 */
[----:B------:R-:W-:-:S05]  /*2250*/  @P0 IADD3.X R5, R30, UR5, RZ, P1, !PT ;  /* 0x000000051e050c10 */ /* 0x000fca0008ffe4ff */
[----:B------:R0:W2:Y:S01]  /*2260*/  @P0 LDG.E R0, desc[UR42][R4.64] ;  /* 0x0000002a04000981 */ /* 0x0000a2000c1e1900 */
[----:B-1----:R-:W-:Y:S01]  /*2270*/  SHF.R.U32.HI R27, RZ, 0x7, R20 ;  /* 0x00000007ff1b7819 */ /* 0x002fe20000011614 */
[----:B------:R-:W-:-:S03]  /*2280*/  VIADD R3, R20, 0xffffff80 ;  /* 0xffffff8014037836 */ /* 0x000fc60000000000 */
[----:B------:R-:W-:Y:S02]  /*2290*/  ISETP.NE.AND P6, PT, R27, 0x1, PT ;  /* 0x000000011b00780c */ /* 0x000fe40003fc5270 */
[----:B------:R-:W-:-:S04]  /*22a0*/  SHF.R.S32.HI R6, RZ, 0x1f, R3 ;  /* 0x0000001fff067819 */ /* 0x000fc80000011403 */
[----:B------:R-:W-:Y:S02]  /*22b0*/  LEA.HI R6, R6, R3, RZ, 0x2 ;  /* 0x0000000306067211 */ /* 0x000fe400078f10ff */
[----:B------:R-:W-:-:S05]  /*22c0*/  IADD3 R3, R16, 0x10, RZ ;  /* 0x0000001010037810 */ /* 0x000fca0007ffe0ff */
[----:B------:R-:W-:Y:S05]  /*22d0*/  @!P6 WARPSYNC.ALL ;  /* 0x000000000000e948 */ /* 0x000fea0003800000 */
[----:B------:R-:W-:Y:S02]  /*22e0*/  ULDC UR4, c[0x0][0x2f4] ;  /* 0x0000bd0000047ab9 */ /* 0x000fe40000000800 */
[----:B------:R-:W-:Y:S02]  /*22f0*/  ISETP.GE.AND P1, PT, R3, UR4, PT ;  /* 0x0000000403007c0c */ /* 0x000fe4000bf26270 */
[----:B------:R-:W-:Y:S02]  /*2300*/  SHF.R.S32.HI R71, RZ, 0x2, R6 ;  /* 0x00000002ff477819 */ /* 0x000fe40000011406 */
[----:B0-----:R-:W-:-:S02]  /*2310*/  SEL R5, RZ, 0xffffffff, P1 ;  /* 0xffffffffff057807 */ /* 0x001fc40000800000 */
[----:B------:R-:W-:Y:S02]  /*2320*/  SHF.R.S32.HI R6, RZ, 0x1f, R6 ;  /* 0x0000001fff067819 */ /* 0x000fe40000011406 */
[----:B------:R-:W-:Y:S01]  /*2330*/  ISETP.GE.AND P0, PT, R16, UR4, PT ;  /* 0x0000000410007c0c */ /* 0x000fe2000bf06270 */
[----:B------:R-:W-:Y:S01]  /*2340*/  IMAD.SHL.U32 R5, R5, 0x2, RZ ;  /* 0x0000000205057824 */ /* 0x000fe200078e00ff */
[----:B------:R-:W-:Y:S02]  /*2350*/  LEA.HI R6, R6, R71, RZ, 0x2 ;  /* 0x0000004706067211 */ /* 0x000fe400078f10ff */
[----:B------:R-:W-:Y:S02]  /*2360*/  SEL R4, RZ, 0x1, P0 ;  /* 0x00000001ff047807 */ /* 0x000fe40000000000 */
[----:B------:R-:W-:Y:S02]  /*2370*/  LOP3.LUT R6, R6, 0xfffffffc, RZ, 0xc0, !PT ;  /* 0xfffffffc06067812 */ /* 0x000fe400078ec0ff */
[----:B------:R-:W-:Y:S01]  /*2380*/  LOP3.LUT R5, R5, 0x2, R4, 0xe2, !PT ;  /* 0x0000000205057812 */ /* 0x000fe200078ee204 */
[----:B------:R-:W-:-:S02]  /*2390*/  VIADD R4, R16, 0x20 ;  /* 0x0000002010047836 */ /* 0x000fc40000000000 */
[----:B------:R-:W-:Y:S01]  /*23a0*/  IMAD.IADD R71, R71, 0x1, -R6 ;  /* 0x0000000147477824 */ /* 0x000fe200078e0a06 */
[----:B------:R-:W-:Y:S01]  /*23b0*/  ISETP.GE.AND P1, PT, R23, UR4, PT ;  /* 0x0000000417007c0c */ /* 0x000fe2000bf26270 */
[----:B------:R-:W-:Y:S01]  /*23c0*/  IMAD R6, R13, R86, RZ ;  /* 0x000000560d067224 */ /* 0x000fe200078e02ff */
[----:B------:R-:W-:Y:S02]  /*23d0*/  ISETP.GE.AND P0, PT, R4, UR4, PT ;  /* 0x0000000404007c0c */ /* 0x000fe4000bf06270 */
[----:B------:R-:W-:Y:S01]  /*23e0*/  SEL R7, RZ, 0x8, P1 ;  /* 0x00000008ff077807 */ /* 0x000fe20000800000 */
[----:B------:R-:W-:Y:S01]  /*23f0*/  IMAD R15, R139, R87, R6 ;  /* 0x000000578b0f7224 */ /* 0x000fe200078e0206 */
[----:B------:R-:W-:Y:S02]  /*2400*/  SEL R6, RZ, 0x4, P0 ;  /* 0x00000004ff067807 */ /* 0x000fe40000000000 */
[----:B------:R-:W-:Y:S02]  /*2410*/  ISETP.GE.AND P0, PT, R22, UR4, PT ;  /* 0x0000000416007c0c */ /* 0x000fe4000bf06270 */
[----:B------:R-:W-:-:S02]  /*2420*/  LOP3.LUT R5, R7, R5, R6, 0xfe, !PT ;  /* 0x0000000507057212 */ /* 0x000fc400078efe06 */
[----:B------:R-:W-:Y:S02]  /*2430*/  SEL R6, RZ, 0x10, P0 ;  /* 0x00000010ff067807 */ /* 0x000fe40000000000 */
[----:B------:R-:W-:Y:S02]  /*2440*/  LOP3.LUT P0, RZ, R71, 0x2, RZ, 0xc0, !PT ;  /* 0x0000000247ff7812 */ /* 0x000fe4000780c0ff */
[----:B------:R-:W-:Y:S01]  /*2450*/  LOP3.LUT R19, R19, 0xfffffffb, RZ, 0xc0, !PT ;  /* 0xfffffffb13137812 */ /* 0x000fe200078ec0ff */
[----:B------:R-:W-:Y:S01]  /*2460*/  IMAD.IADD R85, R85, 0x1, R28 ;  /* 0x0000000155557824 */ /* 0x000fe200078e021c */
[----:B------:R-:W-:Y:S01]  /*2470*/  LOP3.LUT R28, R5, R6, RZ, 0xfc, !PT ;  /* 0x00000006051c7212 */ /* 0x000fe200078efcff */
[----:B---3--:R-:W-:Y:S01]  /*2480*/  IMAD R6, R13, R8, RZ ;  /* 0x000000080d067224 */ /* 0x008fe200078e02ff */
[----:B----4-:R-:W-:-:S07]  /*2490*/  ISETP.GE.AND P2, PT, R3, R11, PT ;  /* 0x0000000b0300720c */ /* 0x010fce0003f46270 */
[----:B------:R-:W-:Y:S02]  /*24a0*/  @P0 LOP3.LUT R19, R19, 0x4, RZ, 0xfc, !PT ;  /* 0x0000000413130812 */ /* 0x000fe400078efcff */
[----:B------:R-:W-:Y:S01]  /*24b0*/  ISETP.GE.AND P0, PT, R16, R11, PT ;  /* 0x0000000b1000720c */ /* 0x000fe20003f06270 */
[----:B------:R-:W-:Y:S01]  /*24c0*/  IMAD R13, R139, R9, R6 ;  /* 0x000000098b0d7224 */ /* 0x000fe200078e0206 */
[----:B------:R-:W-:Y:S02]  /*24d0*/  SHF.R.S32.HI R143, RZ, 0x1f, R142 ;  /* 0x0000001fff8f7819 */ /* 0x000fe4000001148e */
[C---:B------:R-:W-:Y:S02]  /*24e0*/  SEL R5, R11.reuse, RZ, P0 ;  /* 0x000000ff0b057207 */ /* 0x040fe40000000000 */
[----:B------:R-:W-:Y:S02]  /*24f0*/  ISETP.GE.AND P1, PT, R4, R11, PT ;  /* 0x0000000b0400720c */ /* 0x000fe40003f26270 */
[C---:B------:R-:W-:Y:S01]  /*2500*/  SEL R6, R11.reuse, RZ, P2 ;  /* 0x000000ff0b067207 */ /* 0x040fe20001000000 */
[----:B------:R-:W-:Y:S01]  /*2510*/  IMAD.IADD R5, R16, 0x1, R5 ;  /* 0x0000000110057824 */ /* 0x000fe200078e0205 */
[----:B------:R-:W-:Y:S01]  /*2520*/  SEL R7, R11, RZ, P1 ;  /* 0x000000ff0b077207 */ /* 0x000fe20000800000 */
[----:B------:R-:W-:-:S04]  /*2530*/  IMAD.WIDE.U32 R66, R139, R8, R16 ;  /* 0x000000088b427225 */ /* 0x000fc800078e0010 */
[----:B------:R-:W-:-:S04]  /*2540*/  IMAD.WIDE.U32 R68, R139, R8, R142 ;  /* 0x000000088b447225 */ /* 0x000fc800078e008e */
[----:B------:R-:W-:Y:S01]  /*2550*/  IMAD.IADD R10, R3, 0x1, R6 ;  /* 0x00000001030a7824 */ /* 0x000fe200078e0206 */
[----:B------:R-:W-:Y:S01]  /*2560*/  SHF.R.S32.HI R6, RZ, 0x1f, R5 ;  /* 0x0000001fff067819 */ /* 0x000fe20000011405 */
[----:B------:R-:W-:-:S04]  /*2570*/  IMAD.WIDE.U32 R64, R139, R86, R142 ;  /* 0x000000568b407225 */ /* 0x000fc800078e008e */
[----:B------:R-:W-:-:S04]  /*2580*/  IMAD.WIDE.U32 R62, R139, R86, R16 ;  /* 0x000000568b3e7225 */ /* 0x000fc800078e0010 */
[----:B------:R-:W-:Y:S02]  /*2590*/  IMAD.IADD R67, R67, 0x1, R13 ;  /* 0x0000000143437824 */ /* 0x000fe400078e020d */
[----:B------:R-:W-:Y:S01]  /*25a0*/  IMAD.IADD R69, R13, 0x1, R69 ;  /* 0x000000010d457824 */ /* 0x000fe200078e0245 */
[----:B------:R-:W-:Y:S01]  /*25b0*/  SHF.R.S32.HI R13, RZ, 0x1f, R10 ;  /* 0x0000001fff0d7819 */ /* 0x000fe2000001140a */
[----:B------:R-:W-:Y:S01]  /*25c0*/  IMAD.IADD R12, R4, 0x1, R7 ;  /* 0x00000001040c7824 */ /* 0x000fe200078e0207 */
[----:B------:R-:W-:Y:S01]  /*25d0*/  IADD3 R65, R15, R65, RZ ;  /* 0x000000410f417210 */ /* 0x000fe20007ffe0ff */
[----:B------:R-:W-:Y:S01]  /*25e0*/  IMAD.IADD R63, R63, 0x1, R15 ;  /* 0x000000013f3f7824 */ /* 0x000fe200078e020f */
[CC--:B------:R-:W-:Y:S02]  /*25f0*/  LEA.HI R70, R6.reuse, R5.reuse, RZ, 0x3 ;  /* 0x0000000506467211 */ /* 0x0c0fe400078f18ff */
[----:B------:R-:W-:Y:S02]  /*2600*/  LEA.HI R7, R6, R5, RZ, 0x5 ;  /* 0x0000000506077211 */ /* 0x000fe400078f28ff */
[----:B------:R-:W-:-:S02]  /*2610*/  LOP3.LUT R19, R19, 0xfffffffe, RZ, 0xc0, !PT ;  /* 0xfffffffe13137812 */ /* 0x000fc400078ec0ff */
[----:B------:R-:W-:Y:S02]  /*2620*/  SHF.R.S32.HI R15, RZ, 0x1f, R12 ;  /* 0x0000001fff0f7819 */ /* 0x000fe4000001140c */
[CC--:B------:R-:W-:Y:S02]  /*2630*/  LEA.HI R5, R13.reuse, R10.reuse, RZ, 0x3 ;  /* 0x0000000a0d057211 */ /* 0x0c0fe400078f18ff */
[----:B------:R-:W-:Y:S02]  /*2640*/  LEA.HI R10, R13, R10, RZ, 0x5 ;  /* 0x0000000a0d0a7211 */ /* 0x000fe400078f28ff */
[----:B------:R-:W-:Y:S02]  /*2650*/  @P2 LOP3.LUT R19, R19, 0x1, RZ, 0xfc, !PT ;  /* 0x0000000113132812 */ /* 0x000fe400078efcff */
[CC--:B------:R-:W-:Y:S01]  /*2660*/  LEA.HI R6, R15.reuse, R12.reuse, RZ, 0x3 ;  /* 0x0000000c0f067211 */ /* 0x0c0fe200078f18ff */
[----:B------:R-:W-:Y:S01]  /*2670*/  IMAD.SHL.U32 R13, R10, 0x80, RZ ;  /* 0x000000800a0d7824 */ /* 0x000fe200078e00ff */
[----:B------:R-:W-:-:S02]  /*2680*/  LEA.HI R12, R15, R12, RZ, 0x5 ;  /* 0x0000000c0f0c7211 */ /* 0x000fc400078f28ff */
[----:B------:R-:W-:Y:S02]  /*2690*/  SHF.L.U32 R7, R7, 0x7, RZ ;  /* 0x0000000707077819 */ /* 0x000fe400000006ff */
[----:B------:R-:W-:Y:S02]  /*26a0*/  LOP3.LUT R10, R144, 0x18, R70, 0xf8, !PT ;  /* 0x00000018900a7812 */ /* 0x000fe400078ef846 */
[----:B------:R-:W-:Y:S01]  /*26b0*/  LOP3.LUT R19, R19, 0xfffffffd, RZ, 0xc0, !PT ;  /* 0xfffffffd13137812 */ /* 0x000fe200078ec0ff */
[----:B------:R-:W-:Y:S01]  /*26c0*/  IMAD.SHL.U32 R15, R12, 0x80, RZ ;  /* 0x000000800c0f7824 */ /* 0x000fe200078e00ff */
[----:B-----5:R-:W-:Y:S02]  /*26d0*/  SHF.R.S32.HI R21, RZ, 0x1f, R95 ;  /* 0x0000001fff157819 */ /* 0x020fe4000001145f */
[----:B------:R-:W-:Y:S02]  /*26e0*/  LOP3.LUT R12, R144, 0x18, R5, 0xf8, !PT ;  /* 0x00000018900c7812 */ /* 0x000fe400078ef805 */
[----:B------:R-:W-:-:S02]  /*26f0*/  LOP3.LUT R7, R7, 0xfffff000, RZ, 0xc0, !PT ;  /* 0xfffff00007077812 */ /* 0x000fc400078ec0ff */
[-C--:B------:R-:W-:Y:S02]  /*2700*/  LOP3.LUT R10, R10, R145.reuse, RZ, 0x3c, !PT ;  /* 0x000000910a0a7212 */ /* 0x080fe400078e3cff */
[----:B------:R-:W-:Y:S02]  /*2710*/  @P1 LOP3.LUT R19, R19, 0x2, RZ, 0xfc, !PT ;  /* 0x0000000213131812 */ /* 0x000fe400078efcff */
[----:B------:R-:W-:Y:S01]  /*2720*/  ISETP.GE.AND P1, PT, R136, UR4, PT ;  /* 0x0000000488007c0c */ /* 0x000fe2000bf26270 */
[----:B------:R-:W-:Y:S01]  /*2730*/  IMAD R20, R21, R86, RZ ;  /* 0x0000005615147224 */ /* 0x000fe200078e02ff */
[----:B------:R-:W-:Y:S01]  /*2740*/  LOP3.LUT R13, R13, 0xfffff000, RZ, 0xc0, !PT ;  /* 0xfffff0000d0d7812 */ /* 0x000fe200078ec0ff */
[----:B------:R-:W-:Y:S01]  /*2750*/  VIADD R101, R27, 0x8 ;  /* 0x000000081b657836 */ /* 0x000fe20000000000 */
[----:B------:R-:W-:Y:S02]  /*2760*/  LOP3.LUT R12, R12, R145, RZ, 0x3c, !PT ;  /* 0x000000910c0c7212 */ /* 0x000fe400078e3cff */
[----:B------:R-:W-:Y:S01]  /*2770*/  IADD3 R94, R10, R7, R146 ;  /* 0x000000070a5e7210 */ /* 0x000fe20007ffe092 */
[----:B------:R-:W-:Y:S01]  /*2780*/  IMAD R10, R21, R8, RZ ;  /* 0x00000008150a7224 */ /* 0x000fe200078e02ff */
[----:B------:R-:W-:-:S02]  /*2790*/  LOP3.LUT R14, R144, 0x18, R6, 0xf8, !PT ;  /* 0x00000018900e7812 */ /* 0x000fc400078ef806 */
[----:B------:R-:W-:Y:S01]  /*27a0*/  SEL R27, RZ, 0x20, P1 ;  /* 0x00000020ff1b7807 */ /* 0x000fe20000800000 */
[C---:B------:R-:W-:Y:S01]  /*27b0*/  IMAD R73, R95.reuse, R9, R10 ;  /* 0x000000095f497224 */ /* 0x040fe200078e020a */
[----:B------:R-:W-:Y:S01]  /*27c0*/  IADD3 R93, R12, R13, R146 ;  /* 0x0000000d0c5d7210 */ /* 0x000fe20007ffe092 */
[----:B------:R-:W-:Y:S01]  /*27d0*/  IMAD R13, R95, R87, R20 ;  /* 0x000000575f0d7224 */ /* 0x000fe200078e0214 */
[----:B------:R-:W-:Y:S01]  /*27e0*/  LOP3.LUT R15, R15, 0xfffff000, RZ, 0xc0, !PT ;  /* 0xfffff0000f0f7812 */ /* 0x000fe200078ec0ff */
[C---:B------:R-:W-:Y:S01]  /*27f0*/  IMAD.WIDE.U32 R66, R95.reuse, R8, R66 ;  /* 0x000000085f427225 */ /* 0x040fe200078e0042 */
[----:B------:R-:W-:Y:S02]  /*2800*/  LOP3.LUT R14, R14, R145, RZ, 0x3c, !PT ;  /* 0x000000910e0e7212 */ /* 0x000fe400078e3cff */
[----:B------:R-:W-:Y:S01]  /*2810*/  LOP3.LUT R10, R70, 0xfffffff8, RZ, 0xc0, !PT ;  /* 0xfffffff8460a7812 */ /* 0x000fe200078ec0ff */
[----:B------:R-:W-:Y:S01]  /*2820*/  IMAD.WIDE.U32 R62, R95, R86, R62 ;  /* 0x000000565f3e7225 */ /* 0x000fe200078e003e */
[----:B------:R-:W-:-:S02]  /*2830*/  LOP3.LUT R20, R5, 0xfffffff8, RZ, 0xc0, !PT ;  /* 0xfffffff805147812 */ /* 0x000fc400078ec0ff */
[----:B------:R-:W-:Y:S01]  /*2840*/  LOP3.LUT R21, R6, 0xfffffff8, RZ, 0xc0, !PT ;  /* 0xfffffff806157812 */ /* 0x000fe200078ec0ff */
[----:B------:R-:W-:Y:S01]  /*2850*/  IMAD.WIDE.U32 R64, R95, R86, R64 ;  /* 0x000000565f407225 */ /* 0x000fe200078e0040 */
[----:B------:R-:W-:-:S03]  /*2860*/  LOP3.LUT R27, R28, R27, RZ, 0xfc, !PT ;  /* 0x0000001b1c1b7212 */ /* 0x000fc600078efcff */
[----:B------:R-:W-:Y:S01]  /*2870*/  IMAD.WIDE.U32 R68, R95, R8, R68 ;  /* 0x000000085f447225 */ /* 0x000fe200078e0044 */
[----:B------:R-:W-:Y:S02]  /*2880*/  SHF.L.U64.HI R88, R8, 0x7, R9 ;  /* 0x0000000708587819 */ /* 0x000fe40000010209 */
[C---:B------:R-:W-:Y:S01]  /*2890*/  SHF.L.U64.HI R87, R86.reuse, 0x7, R87 ;  /* 0x0000000756577819 */ /* 0x040fe20000010257 */
[----:B------:R-:W-:Y:S01]  /*28a0*/  IMAD.SHL.U32 R7, R86, 0x80, RZ ;  /* 0x0000008056077824 */ /* 0x000fe200078e00ff */
[----:B------:R-:W-:Y:S01]  /*28b0*/  IADD3 R92, R14, R15, R146 ;  /* 0x0000000f0e5c7210 */ /* 0x000fe20007ffe092 */
[----:B------:R-:W-:Y:S01]  /*28c0*/  IMAD.IADD R81, R67, 0x1, R73 ;  /* 0x0000000143517824 */ /* 0x000fe200078e0249 */
[----:B------:R-:W-:Y:S01]  /*28d0*/  SHF.L.U32 R98, R11, 0x1, RZ ;  /* 0x000000010b627819 */ /* 0x000fe200000006ff */
[----:B------:R-:W-:Y:S01]  /*28e0*/  IMAD.SHL.U32 R8, R8, 0x80, RZ ;  /* 0x0000008008087824 */ /* 0x000fe200078e00ff */
[----:B------:R-:W-:Y:S01]  /*28f0*/  SHF.R.S32.HI R91, RZ, 0x1f, R10 ;  /* 0x0000001fff5b7819 */ /* 0x000fe2000001140a */
[----:B------:R-:W-:Y:S01]  /*2900*/  IMAD.IADD R84, R63, 0x1, R13 ;  /* 0x000000013f547824 */ /* 0x000fe200078e020d */
[----:B------:R-:W-:Y:S01]  /*2910*/  SHF.R.S32.HI R90, RZ, 0x1f, R20 ;  /* 0x0000001fff5a7819 */ /* 0x000fe20000011414 */
[----:B------:R-:W-:Y:S01]  /*2920*/  IMAD.IADD R80, R13, 0x1, R65 ;  /* 0x000000010d507824 */ /* 0x000fe200078e0241 */
[----:B------:R-:W-:Y:S01]  /*2930*/  SHF.R.S32.HI R89, RZ, 0x1f, R21 ;  /* 0x0000001fff597819 */ /* 0x000fe20000011415 */
[----:B------:R-:W-:Y:S01]  /*2940*/  IMAD.IADD R73, R73, 0x1, R69 ;  /* 0x0000000149497824 */ /* 0x000fe200078e0245 */
[----:B------:R-:W-:-:S02]  /*2950*/  LOP3.LUT R28, R28, 0x1, RZ, 0xc0, !PT ;  /* 0x000000011c1c7812 */ /* 0x000fc400078ec0ff */
[----:B------:R-:W-:Y:S01]  /*2960*/  LOP3.LUT R30, R27, 0x4, RZ, 0xc0, !PT ;  /* 0x000000041b1e7812 */ /* 0x000fe200078ec0ff */
[----:B--2---:R-:W-:Y:S01]  /*2970*/  IMAD R9, R29, 0xc0, R139 ;  /* 0x000000c01d097824 */ /* 0x004fe200078e028b */
[----:B------:R-:W-:Y:S02]  /*2980*/  LOP3.LUT R29, R27, 0x2, RZ, 0xc0, !PT ;  /* 0x000000021b1d7812 */ /* 0x000fe400078ec0ff */
[----:B------:R-:W-:Y:S01]  /*2990*/  SHF.R.S32.HI R86, RZ, 0x1f, R0 ;  /* 0x0000001fff567819 */ /* 0x000fe20000011400 */
[----:B------:R-:W-:Y:S06]  /*29a0*/  @!P6 BAR.SYNC.DEFER_BLOCKING 0x9, 0x100 ;  /* 0x024400000000eb1d */ /* 0x000fec0000010000 */
.L_x_10488:
[----:B--2---:R-:W2:Y:S01]  /*29b0*/  LDL R34, [R1+0x4c] ;  /* 0x00004c0001227983 */ /* 0x004ea20000100800 */
[----:B0-----:R-:W0:Y:S01]  /*29c0*/  LDC R75, c[0x0][0x430] ;  /* 0x00010c00ff4b7b82 */ /* 0x001e220000000800 */
[----:B------:R-:W-:Y:S02]  /*29d0*/  VIADD R11, R25, 0xffffffff ;  /* 0xffffffff190b7836 */ /* 0x000fe40000000000 */
[----:B------:R-:W-:-:S03]  /*29e0*/  IMAD.MOV.U32 R74, RZ, RZ, RZ ;  /* 0x000000ffff4a7224 */ /* 0x000fc600078e00ff */
[----:B------:R-:W-:Y:S02]  /*29f0*/  LEA R14, R11, R9, 0x7 ;  /* 0x000000090b0e7211 */ /* 0x000fe400078e38ff */
[----:B-1----:R-:W1:Y:S03]  /*2a00*/  LDC R96, c[0x0][0x3f4] ;  /* 0x0000fd00ff607b82 */ /* 0x002e660000000800 */
[----:B---3--:R-:W-:-:S04]  /*2a10*/  IMAD.IADD R31, R85, 0x1, R14 ;  /* 0x00000001551f7824 */ /* 0x008fc800078e020e */
[----:B------:R-:W-:Y:S01]  /*2a20*/  IMAD.MOV.U32 R32, RZ, RZ, R31 ;  /* 0x000000ffff207224 */ /* 0x000fe200078e001f */
[----:B0-----:R-:W-:-:S13]  /*2a30*/  ISETP.NE.AND P1, PT, R75, 0x1, PT ;  /* 0x000000014b00780c */ /* 0x001fda0003f25270 */
[----:B------:R-:W0:Y:S08]  /*2a40*/  @P1 LDC R12, c[0x0][0x434] ;  /* 0x00010d00ff0c1b82 */ /* 0x000e300000000800 */
[----:B------:R-:W3:Y:S01]  /*2a50*/  @P1 LDC R13, c[0x0][0x438] ;  /* 0x00010e00ff0d1b82 */ /* 0x000ee20000000800 */
[----:B0-----:R-:W-:-:S05]  /*2a60*/  @P1 IMAD.HI.U32 R12, R31, R12, RZ ;  /* 0x0000000c1f0c1227 */ /* 0x001fca00078e00ff */
[----:B---3--:R-:W-:Y:S02]  /*2a70*/  @P1 SHF.R.U32.HI R32, RZ, R13, R12 ;  /* 0x0000000dff201219 */ /* 0x008fe4000001160c */
[----:B------:R-:W-:-:S04]  /*2a80*/  ISETP.GE.AND P1, PT, R14, R24, PT ;  /* 0x000000180e00720c */ /* 0x000fc80003f26270 */
[----:B------:R-:W-:-:S13]  /*2a90*/  ISETP.GT.OR P1, PT, R9, 0x7f, P1 ;  /* 0x0000007f0900780c */ /* 0x000fda0000f24670 */
[----:B------:R-:W0:Y:S01]  /*2aa0*/  @!P1 LDC.64 R14, c[0x0][0x428] ;  /* 0x00010a00ff0e9b82 */ /* 0x000e220000000a00 */
[----:B------:R-:W-:-:S07]  /*2ab0*/  @!P1 SHF.R.S32.HI R33, RZ, 0x1f, R32 ;  /* 0x0000001fff219819 */ /* 0x000fce0000011420 */
[----:B------:R-:W3:Y:S01]  /*2ac0*/  @!P1 LDC.64 R12, c[0x0][0x418] ;  /* 0x00010600ff0c9b82 */ /* 0x000ee20000000a00 */
[----:B------:R-:W-:Y:S01]  /*2ad0*/  LOP3.LUT P3, RZ, R71, 0x2, RZ, 0xc0, !PT ;  /* 0x0000000247ff7812 */ /* 0x000fe2000786c0ff */
[----:B0-----:R-:W-:-:S04]  /*2ae0*/  @!P1 IMAD R25, R86, R14, RZ ;  /* 0x0000000e56199224 */ /* 0x001fc800078e02ff */
[C---:B------:R-:W-:Y:S02]  /*2af0*/  @!P1 IMAD R25, R0.reuse, R15, R25 ;  /* 0x0000000f00199224 */ /* 0x040fe400078e0219 */
[----:B------:R-:W-:-:S04]  /*2b00*/  @!P1 IMAD.WIDE.U32 R14, R0, R14, R32 ;  /* 0x0000000e000e9225 */ /* 0x000fc800078e0020 */
[----:B------:R-:W-:Y:S01]  /*2b10*/  @!P1 IMAD.IADD R15, R15, 0x1, R25 ;  /* 0x000000010f0f9824 */ /* 0x000fe200078e0219 */
[----:B---3--:R-:W-:-:S04]  /*2b20*/  @!P1 LEA R12, P2, R14, R12, 0x2 ;  /* 0x0000000c0e0c9211 */ /* 0x008fc800078410ff */
[----:B------:R-:W-:Y:S02]  /*2b30*/  @!P1 LEA.HI.X R13, R14, R13, R15, 0x2, P2 ;  /* 0x0000000d0e0d9211 */ /* 0x000fe400010f140f */
[----:B-1----:R-:W-:Y:S01]  /*2b40*/  ISETP.GE.AND P2, PT, R96, 0x1, PT ;  /* 0x000000016000780c */ /* 0x002fe20003f46270 */
[----:B------:R-:W-:Y:S01]  /*2b50*/  IMAD.MOV R14, RZ, RZ, -R32 ;  /* 0x000000ffff0e7224 */ /* 0x000fe200078e0a20 */
[----:B------:R-:W-:Y:S05]  /*2b60*/  YIELD ;  /* 0x0000000000007946 */ /* 0x000fea0003800000 */
[----:B------:R-:W-:Y:S01]  /*2b70*/  BSSY B0, `(.L_x_10430) ;  /* 0x000040f000007945 */ /* 0x000fe20003800000 */
[----:B------:R0:W5:Y:S01]  /*2b80*/  @!P1 LDG.E R74, desc[UR42][R12.64] ;  /* 0x0000002a0c4a9981 */ /* 0x000162000c1e1900 */
[----:B------:R-:W-:Y:S01]  /*2b90*/  IMAD R75, R75, R14, R31 ;  /* 0x0000000e4b4b7224 */ /* 0x000fe200078e021f */
[----:B------:R-:W-:Y:S01]  /*2ba0*/  ISETP.GT.AND P1, PT, R11, R72, PT ;  /* 0x000000480b00720c */ /* 0x000fe20003f24270 */
[----:B------:R-:W-:-:S02]  /*2bb0*/  IMAD.MOV.U32 R25, RZ, RZ, R11 ;  /* 0x000000ffff197224 */ /* 0x000fc400078e000b */
[----:B--2---:R-:W-:-:S05]  /*2bc0*/  IMAD R61, R18, 0x3000, R34 ;  /* 0x00003000123d7824 */ /* 0x004fca00078e0222 */
[C---:B------:R-:W-:Y:S01]  /*2bd0*/  IADD3 R15, R61.reuse, 0x10, RZ ;  /* 0x000000103d0f7810 */ /* 0x040fe20007ffe0ff */
[C---:B------:R-:W-:Y:S02]  /*2be0*/  @P3 VIADD R15, R61.reuse, 0xfffffff0 ;  /* 0xfffffff03d0f3836 */ /* 0x040fe40000000000 */
[--C-:B------:R-:W-:Y:S02]  /*2bf0*/  IMAD R61, R61, 0x2, R26.reuse ;  /* 0x000000023d3d7824 */ /* 0x100fe400078e021a */
[----:B------:R-:W-:Y:S01]  /*2c00*/  IMAD R60, R15, 0x2, R26 ;  /* 0x000000020f3c7824 */ /* 0x000fe200078e021a */
[----:B0-----:R-:W-:Y:S06]  /*2c10*/  @!P2 BRA `(.L_x_10431) ;  /* 0x0000003800f4a947 */ /* 0x001fec0003800000 */
[----:B------:R-:W-:Y:S01]  /*2c20*/  SHF.R.S32.HI R76, RZ, 0x1f, R75 ;  /* 0x0000001fff4c7819 */ /* 0x000fe2000001144b */
[----:B------:R-:W-:Y:S01]  /*2c30*/  ULDC.64 UR4, c[0x0][0x300] ;  /* 0x0000c00000047ab9 */ /* 0x000fe20000000a00 */
[----:B-----5:R-:W-:Y:S01]  /*2c40*/  SHF.R.S32.HI R77, RZ, 0x1f, R74 ;  /* 0x0000001fff4d7819 */ /* 0x020fe2000001144a */
[----:B------:R-:W-:Y:S01]  /*2c50*/  IMAD.WIDE.U32 R12, R75, UR4, RZ ;  /* 0x000000044b0c7c25 */ /* 0x000fe2000f8e00ff */
[----:B------:R-:W-:-:S03]  /*2c60*/  ULDC.64 UR6, c[0x0][0x2e8] ;  /* 0x0000ba0000067ab9 */ /* 0x000fc60000000a00 */
[----:B------:R-:W-:Y:S02]  /*2c70*/  IMAD R14, R76, UR4, RZ ;  /* 0x000000044c0e7c24 */ /* 0x000fe4000f8e02ff */
[----:B------:R-:W-:Y:S02]  /*2c80*/  IMAD R78, R11, -0x80, R24 ;  /* 0xffffff800b4e7824 */ /* 0x000fe400078e0218 */
[----:B------:R-:W-:Y:S01]  /*2c90*/  IMAD R15, R75, UR5, R14 ;  /* 0x000000054b0f7c24 */ /* 0x000fe2000f8e020e */
[----:B------:R-:W-:Y:S01]  /*2ca0*/  ULDC.64 UR4, c[0x0][0x310] ;  /* 0x0000c40000047ab9 */ /* 0x000fe20000000a00 */
[----:B------:R-:W-:Y:S01]  /*2cb0*/  IMAD R14, R87, R25, RZ ;  /* 0x00000019570e7224 */ /* 0x000fe200078e02ff */
[----:B------:R-:W-:Y:S01]  /*2cc0*/  VIMNMX R78, R78, 0x80, PT ;  /* 0x000000804e4e7848 */ /* 0x000fe20003fe0100 */
[----:B------:R-:W-:Y:S02]  /*2cd0*/  IMAD R31, R77, UR4, RZ ;  /* 0x000000044d1f7c24 */ /* 0x000fe4000f8e02ff */
[----:B------:R-:W-:-:S02]  /*2ce0*/  IMAD.IADD R13, R13, 0x1, R15 ;  /* 0x000000010d0d7824 */ /* 0x000fc400078e020f */
[C---:B------:R-:W-:Y:S02]  /*2cf0*/  IMAD R31, R74.reuse, UR5, R31 ;  /* 0x000000054a1f7c24 */ /* 0x040fe4000f8e021f */
[----:B------:R-:W-:Y:S01]  /*2d00*/  IMAD.WIDE.U32 R12, R74, UR4, R12 ;  /* 0x000000044a0c7c25 */ /* 0x000fe2000f8e000c */
[----:B------:R-:W-:-:S04]  /*2d10*/  ULDC.64 UR4, c[0x0][0x308] ;  /* 0x0000c20000047ab9 */ /* 0x000fc80000000a00 */
[----:B------:R-:W-:-:S03]  /*2d20*/  IADD3 R13, R13, R31, RZ ;  /* 0x0000001f0d0d7210 */ /* 0x000fc60007ffe0ff */
[----:B------:R-:W-:Y:S01]  /*2d30*/  IMAD.WIDE.U32 R12, R137, UR4, R12 ;  /* 0x00000004890c7c25 */ /* 0x000fe2000f8e000c */
[----:B------:R-:W-:-:S03]  /*2d40*/  ULDC.U8 UR4, c[0x0][0x410] ;  /* 0x0001040000047ab9 */ /* 0x000fc60000000000 */
[----:B------:R-:W-:Y:S01]  /*2d50*/  IMAD R57, R137, UR5, R13 ;  /* 0x0000000589397c24 */ /* 0x000fe2000f8e020d */
[----:B------:R-:W-:Y:S01]  /*2d60*/  LEA R56, P2, R12, UR6, 0x1 ;  /* 0x000000060c387c11 */ /* 0x000fe2000f8408ff */
[----:B------:R-:W-:-:S03]  /*2d70*/  IMAD R13, R88, R25, RZ ;  /* 0x00000019580d7224 */ /* 0x000fc600078e02ff */
[----:B------:R-:W-:Y:S02]  /*2d80*/  LEA.HI.X R57, R12, UR7, R57, 0x1, P2 ;  /* 0x000000070c397c11 */ /* 0x000fe400090f0c39 */
[----:B------:R-:W-:Y:S02]  /*2d90*/  ISETP.NE.AND P2, PT, RZ, UR4, PT ;  /* 0x00000004ff007c0c */ /* 0x000fe4000bf45270 */
[----:B------:R-:W-:-:S05]  /*2da0*/  SHF.R.S32.HI R12, RZ, 0x1f, R25 ;  /* 0x0000001fff0c7819 */ /* 0x000fca0000011419 */
[C---:B------:R-:W-:Y:S02]  /*2db0*/  IMAD R33, R12.reuse, R7, R14 ;  /* 0x000000070c217224 */ /* 0x040fe400078e020e */
[----:B------:R-:W-:Y:S02]  /*2dc0*/  IMAD R31, R12, R8, R13 ;  /* 0x000000080c1f7224 */ /* 0x000fe400078e020d */
[----:B------:R-:W-:-:S04]  /*2dd0*/  IMAD.WIDE.U32 R14, R8, R25, RZ ;  /* 0x00000019080e7225 */ /* 0x000fc800078e00ff */
[----:B------:R-:W-:-:S04]  /*2de0*/  IMAD.WIDE.U32 R12, R7, R25, RZ ;  /* 0x00000019070c7225 */ /* 0x000fc800078e00ff */
        /* <DEDUP_REMOVED lines=18> */
[----:B------:R-:W2:Y:S04]  /*2f10*/  LDL R82, [R1+0x28] ;  /* 0x0000280001527983 */ /* 0x000ea80000100800 */
[----:B------:R-:W3:Y:S04]  /*2f20*/  LDL R79, [R1+0x20] ;  /* 0x00002000014f7983 */ /* 0x000ee80000100800 */
[----:B------:R-:W4:Y:S04]  /*2f30*/  LDL R59, [R1+0x24] ;  /* 0x00002400013b7983 */ /* 0x000f280000100800 */
[----:B------:R-:W4:Y:S01]  /*2f40*/  LDL R58, [R1+0x2c] ;  /* 0x00002c00013a7983 */ /* 0x000f220000100800 */
[----:B------:R-:W-:Y:S01]  /*2f50*/  IADD3 R15, P2, R68, R14, RZ ;  /* 0x0000000e440f7210 */ /* 0x000fe20007f5e0ff */
[----:B------:R-:W-:Y:S01]  /*2f60*/  ULDC.64 UR4, c[0x0][0x3e8] ;  /* 0x0000fa0000047ab9 */ /* 0x000fe20000000a00 */
[----:B------:R-:W-:-:S02]  /*2f70*/  CS2R R52, SRZ ;  /* 0x0000000000347805 */ /* 0x000fc4000001ff00 */
        /* <DEDUP_REMOVED lines=22> */
[----:B--2---:R-:W-:-:S13]  /*30e0*/  ISETP.GE.AND P2, PT, R82, R96, PT ;  /* 0x000000605200720c */ /* 0x004fda0003f46270 */
[----:B------:R0:W5:Y:S04]  /*30f0*/  @!P2 LDG.E.64 R48, desc[UR42][R14.64+0x10] ;  /* 0x0000102a0e30a981 */ /* 0x000168000c1e1b00 */
[----:B------:R0:W5:Y:S01]  /*3100*/  @!P2 LDG.E.64 R50, desc[UR42][R12.64+0x10] ;  /* 0x0000102a0c32a981 */ /* 0x000162000c1e1b00 */
[----:B---3--:R-:W-:-:S13]  /*3110*/  ISETP.GE.AND P2, PT, R79, R96, PT ;  /* 0x000000604f00720c */ /* 0x008fda0003f46270 */
[----:B------:R0:W5:Y:S04]  /*3120*/  @!P2 LDG.E.64 R44, desc[UR42][R14.64+0x20] ;  /* 0x0000202a0e2ca981 */ /* 0x000168000c1e1b00 */
[----:B------:R0:W5:Y:S01]  /*3130*/  @!P2 LDG.E.64 R46, desc[UR42][R12.64+0x20] ;  /* 0x0000202a0c2ea981 */ /* 0x000162000c1e1b00 */
[----:B----4-:R-:W-:-:S13]  /*3140*/  ISETP.GE.AND P2, PT, R59, R96, PT ;  /* 0x000000603b00720c */ /* 0x010fda0003f46270 */
[----:B------:R0:W5:Y:S04]  /*3150*/  @!P2 LDG.E.64 R40, desc[UR42][R14.64+0x30] ;  /* 0x0000302a0e28a981 */ /* 0x000168000c1e1b00 */
[----:B------:R0:W5:Y:S01]  /*3160*/  @!P2 LDG.E.64 R42, desc[UR42][R12.64+0x30] ;  /* 0x0000302a0c2aa981 */ /* 0x000162000c1e1b00 */
[----:B------:R-:W-:-:S13]  /*3170*/  ISETP.GE.AND P2, PT, R155, R96, PT ;  /* 0x000000609b00720c */ /* 0x000fda0003f46270 */
[----:B------:R0:W5:Y:S04]  /*3180*/  @!P2 LDG.E.64 R36, desc[UR42][R14.64+0x40] ;  /* 0x0000402a0e24a981 */ /* 0x000168000c1e1b00 */
[----:B------:R0:W5:Y:S01]  /*3190*/  @!P2 LDG.E.64 R38, desc[UR42][R12.64+0x40] ;  /* 0x0000402a0c26a981 */ /* 0x000162000c1e1b00 */
[----:B------:R-:W-:-:S13]  /*31a0*/  ISETP.GE.AND P2, PT, R58, R96, PT ;  /* 0x000000603a00720c */ /* 0x000fda0003f46270 */
[----:B------:R0:W5:Y:S04]  /*31b0*/  @!P2 LDG.E.64 R32, desc[UR42][R14.64+0x50] ;  /* 0x0000502a0e20a981 */ /* 0x000168000c1e1b00 */
[----:B------:R0:W5:Y:S02]  /*31c0*/  @!P2 LDG.E.64 R34, desc[UR42][R12.64+0x50] ;  /* 0x0000502a0c22a981 */ /* 0x000164000c1e1b00 */
.L_x_10434:
[----:B------:R-:W-:Y:S05]  /*31d0*/  BSYNC B1 ;  /* 0x0000000000017941 */ /* 0x000fea0003800000 */
.L_x_10433:
[----:B-----5:R-:W-:Y:S01]  /*31e0*/  IMAD.MOV.U32 R11, RZ, RZ, R32 ;  /* 0x000000ffff0b7224 */ /* 0x020fe200078e0020 */
[----:B0-----:R-:W-:Y:S01]  /*31f0*/  MOV R12, R33 ;  /* 0x00000021000c7202 */ /* 0x001fe20000000f00 */
[----:B------:R-:W-:-:S03]  /*3200*/  UISETP.NE.AND UP0, UPT, UR40, 0x3, UPT ;  /* 0x000000032800788c */ /* 0x000fc6000bf05270 */
[----:B------:R-:W-:Y:S01]  /*3210*/  PRMT R58, R11, 0x5410, R12 ;  /* 0x000054100b3a7816 */ /* 0x000fe2000000000c */
[----:B------:R-:W-:Y:S02]  /*3220*/  IMAD.MOV.U32 R12, RZ, RZ, R36 ;  /* 0x000000ffff0c7224 */ /* 0x000fe400078e0024 */
[----:B------:R-:W-:Y:S01]  /*3230*/  IMAD.MOV.U32 R11, RZ, RZ, R37 ;  /* 0x000000ffff0b7224 */ /* 0x000fe200078e0025 */
[----:B------:R-:W-:-:S04]  /*3240*/  PLOP3.LUT P2, PT, PT, PT, UP0, 0x80, 0x0 ;  /* 0x000000000000781c */ /* 0x000fc80003f4f008 */
        /* <DEDUP_REMOVED lines=36> */
.L_x_10435:
[----:B------:R-:W-:Y:S01]  /*3490*/  IMAD R31, R18, 0x8, R2 ;  /* 0x00000008121f7824 */ /* 0x000fe200078e0202 */
[----:B------:R-:W-:Y:S01]  /*34a0*/  SHF.L.U32 R79, R138, 0x1f, RZ ;  /* 0x0000001f8a4f7819 */ /* 0x000fe200000006ff */
[----:B------:R-:W-:Y:S03]  /*34b0*/  BSSY B1, `(.L_x_10436) ;  /* 0x0000003000017945 */ /* 0x000fe60003800000 */
[----:B------:R-:W0:Y:S02]  /*34c0*/  SYNCS.PHASECHK.TRANS64.TRYWAIT P4, [R31+URZ+0x2d890], R79 ;  /* 0x02d8904f1f0075a7 */ /* 0x000e24000808017f */
[----:B0-----:R-:W-:Y:S05]  /*34d0*/  @!P4 BRA `(.L_x_10437) ;  /* 0x0000017000e0c947 */ /* 0x001fea0003800000 */
.L_x_10695:
[----:B------:R-:W-:Y:S05]  /*34e0*/  BSYNC B1 ;  /* 0x0000000000017941 */ /* 0x000fea0003800000 */
.L_x_10436:
[----:B------:R-:W-:-:S03]  /*34f0*/  UMOV UR4, 0xffffffff ;  /* 0xffffffff00047882 */ /* 0x000fc60000000000 */
[----:B------:R-:W-:Y:S05]  /*3500*/  BRA.DIV UR4, `(.L_x_10438) ;  /* 0x0000017204e87947 */ /* 0x000fea000b800000 */
[----:B------:R-:W1:Y:S04]  /*3510*/  SHFL.IDX PT, R57, R57, RZ, 0x1e1f ;  /* 0x001e1fff39397589 */ /* 0x000e6800000e0000 */
[----:B------:R-:W2:Y:S02]  /*3520*/  SHFL.IDX PT, R56, R56, RZ, 0x1e1f ;  /* 0x001e1fff38387589 */ /* 0x000ea400000e0000 */
.L_x_10699:
[----:B------:R-:W-:Y:S05]  /*3530*/  @P3 BRA `(.L_x_10439) ;  /* 0x0000003400c83947 */ /* 0x000fea0003800000 */
[----:B------:R-:W-:Y:S01]  /*3540*/  ISETP.NE.AND P3, PT, R28, RZ, PT ;  /* 0x000000ff1c00720c */ /* 0x000fe20003f65270 */
[----:B------:R-:W-:-:S12]  /*3550*/  BSSY B1, `(.L_x_10440) ;  /* 0x0000034000017945 */ /* 0x000fd80003800000 */
[----:B------:R-:W-:Y:S05]  /*3560*/  @!P3 BRA `(.L_x_10441) ;  /* 0x0000000000c8b947 */ /* 0x000fea0003800000 */
[----:B------:R3:W4:Y:S01]  /*3570*/  LDS.128 R12, [R61+0x15000] ;  /* 0x015000003d0c7984 */ /* 0x0007220000000c00 */
[----:B------:R-:W-:Y:S01]  /*3580*/  ISETP.GE.AND P3, PT, R142, R96, PT ;  /* 0x000000608e00720c */ /* 0x000fe20003f66270 */
[----:B------:R-:W-:-:S12]  /*3590*/  BSSY B2, `(.L_x_10442) ;  /* 0x000002c000027945 */ /* 0x000fd80003800000 */
[----:B---3--:R-:W-:Y:S05]  /*35a0*/  @P3 BRA `(.L_x_10443) ;  /* 0x0000000000a83947 */ /* 0x008fea0003800000 */
[--C-:B------:R-:W-:Y:S01]  /*35b0*/  SHF.R.U64 R11, R52, 0x10, R53.reuse ;  /* 0x00000010340b7819 */ /* 0x100fe20000001235 */
[----:B----4-:R-:W-:Y:S01]  /*35c0*/  HADD2.F32 R82, -RZ, R13.H0_H0 ;  /* 0x2000000dff527230 */ /* 0x010fe20000004100 */
[----:B------:R-:W-:Y:S02]  /*35d0*/  SHF.R.U32.HI R52, RZ, 0x10, R53 ;  /* 0x00000010ff347819 */ /* 0x000fe40000011635 */
        /* <DEDUP_REMOVED lines=10> */
[----:B------:R-:W-:Y:S01]  /*3680*/  MOV R53, R15 ;  /* 0x0000000f00357202 */ /* 0x000fe20000000f00 */
[----:B------:R-:W-:Y:S02]  /*3690*/  HADD2.F32 R55, -RZ, R52.H0_H0 ;  /* 0x20000034ff377230 */ /* 0x000fe40000004100 */
[----:B------:R-:W-:Y:S01]  /*36a0*/  IMAD.MOV.U32 R82, RZ, RZ, R12 ;  /* 0x000000ffff527224 */ /* 0x000fe200078e000c */
[----:B------:R-:W-:Y:S01]  /*36b0*/  F2FP.F16.F32.PACK_AB R13, R11, R13 ;  /* 0x0000000d0b0d723e */ /* 0x000fe200000000ff */
[--C-:B------:R-:W-:Y:S02]  /*36c0*/  HADD2.F32 R15, -RZ, R53.reuse.H1_H1 ;  /* 0x30000035ff0f7230 */ /* 0x100fe40000004100 */
[----:B------:R-:W-:Y:S02]  /*36d0*/  HADD2.F32 R53, -RZ, R53.H0_H0 ;  /* 0x20000035ff357230 */ /* 0x000fe40000004100 */
[----:B------:R-:W-:-:S02]  /*36e0*/  HADD2.F32 R12, -RZ, R82.H1_H1 ;  /* 0x30000052ff0c7230 */ /* 0x000fc40000004100 */
[----:B------:R-:W-:Y:S01]  /*36f0*/  FMUL.FTZ R52, R15, R54 ;  /* 0x000000360f347220 */ /* 0x000fe20000410000 */
[----:B------:R-:W-:-:S03]  /*3700*/  HADD2.F32 R82, -RZ, R82.H0_H0 ;  /* 0x20000052ff527230 */ /* 0x000fc60000004100 */
[C---:B------:R-:W-:Y:S01]  /*3710*/  FFMA.FTZ R52, R53.reuse, R55, -R52 ;  /* 0x0000003735347223 */ /* 0x040fe20000010834 */
[----:B------:R-:W-:-:S04]  /*3720*/  FMUL.FTZ R53, R53, R54 ;  /* 0x0000003635357220 */ /* 0x000fc80000410000 */
        /* <DEDUP_REMOVED lines=18> */
.L_x_10443:
[----:B------:R-:W-:Y:S05]  /*3850*/  BSYNC B2 ;  /* 0x0000000000027941 */ /* 0x000fea0003800000 */
.L_x_10442:
[----:B--2---:R-:W-:-:S04]  /*3860*/  LEA R52, P3, R16, R56, 0x1 ;  /* 0x0000003810347211 */ /* 0x004fc800078608ff */
[----:B-1----:R-:W-:-:S05]  /*3870*/  LEA.HI.X R53, R16, R57, R17, 0x1, P3 ;  /* 0x0000003910357211 */ /* 0x002fca00018f0c11 */
[----:B----4-:R3:W-:Y:S04]  /*3880*/  ST.E.128 desc[UR42][R52.64], R12 ;  /* 0x0000000c34007985 */ /* 0x0107e8000c101d2a */
.L_x_10441:
[----:B------:R-:W-:Y:S05]  /*3890*/  BSYNC B1 ;  /* 0x0000000000017941 */ /* 0x000fea0003800000 */
.L_x_10440:
[----:B------:R-:W-:Y:S01]  /*38a0*/  ISETP.NE.AND P3, PT, R29, RZ, PT ;  /* 0x000000ff1d00720c */ /* 0x000fe20003f65270 */
[----:B------:R-:W-:-:S12]  /*38b0*/  BSSY B1, `(.L_x_10444) ;  /* 0x0000037000017945 */ /* 0x000fd80003800000 */
[----:B------:R-:W-:Y:S05]  /*38c0*/  @!P3 BRA `(.L_x_10445) ;  /* 0x0000000000d4b947 */ /* 0x000fea0003800000 */
[----:B------:R-:W4:Y:S01]  /*38d0*/  LDL R11, [R1+0x28] ;  /* 0x00002800010b7983 */ /* 0x000f220000100800 */
[----:B------:R-:W-:Y:S03]  /*38e0*/  BSSY B2, `(.L_x_10446) ;  /* 0x000002e000027945 */ /* 0x000fe60003800000 */
[----:B---3--:R3:W0:Y:S01]  /*38f0*/  LDS.128 R12, [R60+0x15000] ;  /* 0x015000003c0c7984 */ /* 0x0086220000000c00 */
[----:B----4-:R-:W-:-:S13]  /*3900*/  ISETP.GE.AND P3, PT, R11, R96, PT ;  /* 0x000000600b00720c */ /* 0x010fda0003f66270 */
[----:B0--3--:R-:W-:Y:S05]  /*3910*/  @P3 BRA `(.L_x_10447) ;  /* 0x0000000000a83947 */ /* 0x009fea0003800000 */
[--C-:B------:R-:W-:Y:S01]  /*3920*/  SHF.R.U64 R11, R48, 0x10, R49.reuse ;  /* 0x00000010300b7819 */ /* 0x100fe20000001231 */
[----:B------:R-:W-:Y:S01]  /*3930*/  HADD2.F32 R52, -RZ, R13.H0_H0 ;  /* 0x2000000dff347230 */ /* 0x000fe20000004100 */
        /* <DEDUP_REMOVED lines=11> */
[----:B------:R-:W-:Y:S02]  /*39f0*/  IMAD.MOV.U32 R49, RZ, RZ, R15 ;  /* 0x000000ffff317224 */ /* 0x000fe400078e000f */
[----:B------:R-:W-:Y:S02]  /*3a00*/  HADD2.F32 R51, -RZ, R48.H0_H0 ;  /* 0x20000030ff337230 */ /* 0x000fe40000004100 */
[----:B------:R-:W-:Y:S01]  /*3a10*/  IMAD.MOV.U32 R52, RZ, RZ, R12 ;  /* 0x000000ffff347224 */ /* 0x000fe200078e000c */
[----:B------:R-:W-:Y:S01]  /*3a20*/  F2FP.F16.F32.PACK_AB R13, R11, R13 ;  /* 0x0000000d0b0d723e */ /* 0x000fe200000000ff */
[--C-:B------:R-:W-:Y:S02]  /*3a30*/  HADD2.F32 R15, -RZ, R49.reuse.H1_H1 ;  /* 0x30000031ff0f7230 */ /* 0x100fe40000004100 */
[----:B------:R-:W-:-:S02]  /*3a40*/  HADD2.F32 R49, -RZ, R49.H0_H0 ;  /* 0x20000031ff317230 */ /* 0x000fc40000004100 */
[--C-:B------:R-:W-:Y:S02]  /*3a50*/  HADD2.F32 R12, -RZ, R52.reuse.H1_H1 ;  /* 0x30000034ff0c7230 */ /* 0x100fe40000004100 */
        /* <DEDUP_REMOVED lines=22> */
.L_x_10447:
[----:B------:R-:W-:Y:S05]  /*3bc0*/  BSYNC B2 ;  /* 0x0000000000027941 */ /* 0x000fea0003800000 */
.L_x_10446:
[----:B-1----:R-:W-:Y:S01]  /*3bd0*/  MOV R49, R57 ;  /* 0x0000003900317202 */ /* 0x002fe20000000f00 */
[----:B------:R-:W-:Y:S02]  /*3be0*/  IMAD.SHL.U32 R11, R147, 0x8, RZ ;  /* 0x00000008930b7824 */ /* 0x000fe400078e00ff */
[----:B--2---:R-:W-:-:S04]  /*3bf0*/  IMAD.MOV.U32 R48, RZ, RZ, R56 ;  /* 0x000000ffff307224 */ /* 0x004fc800078e0038 */
[----:B------:R-:W-:-:S05]  /*3c00*/  IMAD.WIDE R48, R11, 0x2, R48 ;  /* 0x000000020b307825 */ /* 0x000fca00078e0230 */
[----:B------:R4:W-:Y:S02]  /*3c10*/  ST.E.128 desc[UR42][R48.64], R12 ;  /* 0x0000000c30007985 */ /* 0x0009e4000c101d2a */
.L_x_10445:
[----:B------:R-:W-:Y:S05]  /*3c20*/  BSYNC B1 ;  /* 0x0000000000017941 */ /* 0x000fea0003800000 */
.L_x_10444:
[----:B------:R-:W-:Y:S01]  /*3c30*/  ISETP.NE.AND P3, PT, R30, RZ, PT ;  /* 0x000000ff1e00720c */ /* 0x000fe20003f65270 */
[----:B------:R-:W-:-:S12]  /*3c40*/  BSSY B1, `(.L_x_10448) ;  /* 0x0000039000017945 */ /* 0x000fd80003800000 */
[----:B------:R-:W-:Y:S05]  /*3c50*/  @!P3 BRA `(.L_x_10449) ;  /* 0x0000000000dcb947 */ /* 0x000fea0003800000 */
[----:B------:R-:W5:Y:S01]  /*3c60*/  LDL R11, [R1+0x20] ;  /* 0x00002000010b7983 */ /* 0x000f620000100800 */
[----:B------:R-:W-:Y:S03]  /*3c70*/  BSSY B2, `(.L_x_10450) ;  /* 0x0000030000027945 */ /* 0x000fe60003800000 */
[----:B---34-:R3:W4:Y:S01]  /*3c80*/  LDS.128 R12, [R61+0x17000] ;  /* 0x017000003d0c7984 */ /* 0x0187220000000c00 */
[----:B-----5:R-:W-:-:S13]  /*3c90*/  ISETP.GE.AND P3, PT, R11, R96, PT ;  /* 0x000000600b00720c */ /* 0x020fda0003f66270 */
[----:B---34-:R-:W-:Y:S05]  /*3ca0*/  @P3 BRA `(.L_x_10451) ;  /* 0x0000000000b03947 */ /* 0x018fea0003800000 */
[----:B------:R-:W-:Y:S01]  /*3cb0*/  SHF.R.U64 R11, R44, 0x10, R45 ;  /* 0x000000102c0b7819 */ /* 0x000fe2000000122d */
[----:B------:R-:W-:Y:S01]  /*3cc0*/  IMAD.MOV.U32 R48, RZ, RZ, R13 ;  /* 0x000000ffff307224 */ /* 0x000fe200078e000d */
[----:B------:R-:W-:Y:S02]  /*3cd0*/  SHF.R.U32.HI R44, RZ, 0x10, R45 ;  /* 0x00000010ff2c7819 */ /* 0x000fe4000001162d */
[--C-:B------:R-:W-:Y:S02]  /*3ce0*/  SHF.R.U64 R45, R46, 0x10, R47.reuse ;  /* 0x000000102e2d7819 */ /* 0x100fe4000000122f */
        /* <DEDUP_REMOVED lines=19> */
[----:B------:R-:W-:Y:S02]  /*3e20*/  IMAD.MOV.U32 R46, RZ, RZ, R12 ;  /* 0x000000ffff2e7224 */ /* 0x000fe400078e000c */
[--C-:B------:R-:W-:Y:S02]  /*3e30*/  HADD2.F32 R45, -RZ, R107.reuse.H1_H1 ;  /* 0x3000006bff2d7230 */ /* 0x100fe40000004100 */
[----:B------:R-:W-:Y:S01]  /*3e40*/  HADD2.F32 R107, -RZ, R107.H0_H0 ;  /* 0x2000006bff6b7230 */ /* 0x000fe20000004100 */
[----:B------:R-:W-:Y:S01]  /*3e50*/  F2FP.F16.F32.PACK_AB R15, R44, R15 ;  /* 0x0000000f2c0f723e */ /* 0x000fe200000000ff */
[--C-:B------:R-:W-:Y:S02]  /*3e60*/  HADD2.F32 R12, -RZ, R46.reuse.H1_H1 ;  /* 0x3000002eff0c7230 */ /* 0x100fe40000004100 */
[----:B------:R-:W-:-:S03]  /*3e70*/  HADD2.F32 R46, -RZ, R46.H0_H0 ;  /* 0x2000002eff2e7230 */ /* 0x000fc60000004100 */
[----:B------:R-:W-:-:S04]  /*3e80*/  FMUL.FTZ R48, R12, R47 ;  /* 0x0000002f0c307220 */ /* 0x000fc80000410000 */
[C---:B------:R-:W-:Y:S01]  /*3e90*/  FFMA.FTZ R48, R46.reuse, R45, -R48 ;  /* 0x0000002d2e307223 */ /* 0x040fe20000010830 */
[----:B------:R-:W-:-:S04]  /*3ea0*/  FMUL.FTZ R46, R46, R47 ;  /* 0x0000002f2e2e7220 */ /* 0x000fc80000410000 */
[----:B------:R-:W-:Y:S01]  /*3eb0*/  FFMA.FTZ R46, R12, R45, R46 ;  /* 0x0000002d0c2e7223 */ /* 0x000fe2000001002e */
[----:B------:R-:W-:Y:S02]  /*3ec0*/  HADD2.F32 R12, -RZ, R108.H0_H0 ;  /* 0x2000006cff0c7230 */ /* 0x000fe40000004100 */
[--C-:B------:R-:W-:Y:S02]  /*3ed0*/  HADD2.F32 R45, -RZ, R14.reuse.H1_H1 ;  /* 0x3000000eff2d7230 */ /* 0x100fe40000004100 */
[----:B------:R-:W-:Y:S01]  /*3ee0*/  HADD2.F32 R14, -RZ, R14.H0_H0 ;  /* 0x2000000eff0e7230 */ /* 0x000fe20000004100 */
[----:B------:R-:W-:Y:S02]  /*3ef0*/  F2FP.F16.F32.PACK_AB R46, R46, R48 ;  /* 0x000000302e2e723e */ /* 0x000fe400000000ff */
[-C--:B------:R-:W-:Y:S02]  /*3f00*/  FMUL.FTZ R47, R45, R12.reuse ;  /* 0x0000000c2d2f7220 */ /* 0x080fe40000410000 */
[----:B------:R-:W-:-:S02]  /*3f10*/  FMUL.FTZ R12, R14, R12 ;  /* 0x0000000c0e0c7220 */ /* 0x000fc40000410000 */
[-C--:B------:R-:W-:Y:S02]  /*3f20*/  FFMA.FTZ R47, R14, R107.reuse, -R47 ;  /* 0x0000006b0e2f7223 */ /* 0x080fe4000001082f */
[----:B------:R-:W-:-:S05]  /*3f30*/  FFMA.FTZ R12, R45, R107, R12 ;  /* 0x0000006b2d0c7223 */ /* 0x000fca000001000c */
[----:B------:R-:W-:Y:S01]  /*3f40*/  F2FP.F16.F32.PACK_AB R47, R12, R47 ;  /* 0x0000002f0c2f723e */ /* 0x000fe200000000ff */
[----:B------:R-:W-:-:S04]  /*3f50*/  IMAD.MOV.U32 R12, RZ, RZ, R46 ;  /* 0x000000ffff0c7224 */ /* 0x000fc800078e002e */
[----:B------:R-:W-:-:S07]  /*3f60*/  IMAD.MOV.U32 R14, RZ, RZ, R47 ;  /* 0x000000ffff0e7224 */ /* 0x000fce00078e002f */
.L_x_10451:
[----:B------:R-:W-:Y:S05]  /*3f70*/  BSYNC B2 ;  /* 0x0000000000027941 */ /* 0x000fea0003800000 */
.L_x_10450:
[----:B--2---:R-:W-:Y:S01]  /*3f80*/  MOV R44, R56 ;  /* 0x00000038002c7202 */ /* 0x004fe20000000f00 */
[----:B------:R-:W-:Y:S02]  /*3f90*/  IMAD.SHL.U32 R11, R150, 0x8, RZ ;  /* 0x00000008960b7824 */ /* 0x000fe400078e00ff */
[----:B-1----:R-:W-:Y:S02]  /*3fa0*/  IMAD.MOV.U32 R45, RZ, RZ, R57 ;  /* 0x000000ffff2d7224 */ /* 0x002fe400078e0039 */
[----:B------:R-:W-:-:S05]  /*3fb0*/  IMAD.WIDE R44, R11, 0x2, R44 ;  /* 0x000000020b2c7825 */ /* 0x000fca00078e022c */
[----:B------:R1:W-:Y:S02]  /*3fc0*/  ST.E.128 desc[UR42][R44.64], R12 ;  /* 0x0000000c2c007985 */ /* 0x0003e4000c101d2a */
.L_x_10449:
[----:B------:R-:W-:Y:S05]  /*3fd0*/  BSYNC B1 ;  /* 0x0000000000017941 */ /* 0x000fea0003800000 */
.L_x_10448:
[----:B------:R-:W-:Y:S01]  /*3fe0*/  LOP3.LUT P3, RZ, R27, 0x8, RZ, 0xc0, !PT ;  /* 0x000000081bff7812 */ /* 0x000fe2000786c0ff */
[----:B------:R-:W-:-:S12]  /*3ff0*/  BSSY B1, `(.L_x_10452) ;  /* 0x0000037000017945 */ /* 0x000fd80003800000 */
[----:B------:R-:W-:Y:S05]  /*4000*/  @!P3 BRA `(.L_x_10453) ;  /* 0x0000000000d4b947 */ /* 0x000fea0003800000 */
[----:B------:R-:W5:Y:S01]  /*4010*/  LDL R11, [R1+0x24] ;  /* 0x00002400010b7983 */ /* 0x000f620000100800 */
[----:B------:R-:W-:Y:S03]  /*4020*/  BSSY B2, `(.L_x_10454) ;  /* 0x0000030000027945 */ /* 0x000fe60003800000 */
[----:B-1-34-:R1:W3:Y:S01]  /*4030*/  LDS.128 R12, [R60+0x17000] ;  /* 0x017000003c0c7984 */ /* 0x01a2e20000000c00 */
[----:B-----5:R-:W-:-:S13]  /*4040*/  ISETP.GE.AND P3, PT, R11, R96, PT ;  /* 0x000000600b00720c */ /* 0x020fda0003f66270 */
[----:B-1-3--:R-:W-:Y:S05]  /*4050*/  @P3 BRA `(.L_x_10455) ;  /* 0x0000000000b03947 */ /* 0x00afea0003800000 */
[--C-:B------:R-:W-:Y:S02]  /*4060*/  SHF.R.U64 R11, R40, 0x10, R41.reuse ;  /* 0x00000010280b7819 */ /* 0x100fe40000001229 */
[----:B------:R-:W-:Y:S01]  /*4070*/  SHF.R.U32.HI R40, RZ, 0x10, R41 ;  /* 0x00000010ff287819 */ /* 0x000fe20000011629 */
[----:B------:R-:W-:Y:S01]  /*4080*/  IMAD.MOV.U32 R41, RZ, RZ, R13 ;  /* 0x000000ffff297224 */ /* 0x000fe200078e000d */
[--C-:B------:R-:W-:Y:S01]  /*4090*/  SHF.R.U64 R42, R42, 0x10, R43.reuse ;  /* 0x000000102a2a7819 */ /* 0x100fe2000000122b */
[----:B------:R-:W-:Y:S01]  /*40a0*/  HADD2.F32 R11, -RZ, R11.H0_H0 ;  /* 0x2000000bff0b7230 */ /* 0x000fe20000004100 */
[----:B------:R-:W-:Y:S01]  /*40b0*/  SHF.R.U32.HI R43, RZ, 0x10, R43 ;  /* 0x00000010ff2b7819 */ /* 0x000fe2000001162b */
[----:B------:R-:W-:Y:S02]  /*40c0*/  HADD2.F32 R40, -RZ, R40.H0_H0 ;  /* 0x20000028ff287230 */ /* 0x000fe40000004100 */
[----:B------:R-:W-:Y:S02]  /*40d0*/  HADD2.F32 R42, -RZ, R42.H0_H0 ;  /* 0x2000002aff2a7230 */ /* 0x000fe40000004100 */
[----:B------:R-:W-:-:S02]  /*40e0*/  HADD2.F32 R13, -RZ, R41.H1_H1 ;  /* 0x30000029ff0d7230 */ /* 0x000fc40000004100 */
[----:B------:R-:W-:-:S03]  /*40f0*/  HADD2.F32 R41, -RZ, R41.H0_H0 ;  /* 0x20000029ff297230 */ /* 0x000fc60000004100 */
[-C--:B------:R-:W-:Y:S02]  /*4100*/  FMUL.FTZ R44, R13, R42.reuse ;  /* 0x0000002a0d2c7220 */ /* 0x080fe40000410000 */
[C---:B------:R-:W-:Y:S02]  /*4110*/  FMUL.FTZ R42, R41.reuse, R42 ;  /* 0x0000002a292a7220 */ /* 0x040fe40000410000 */
[-C--:B------:R-:W-:Y:S02]  /*4120*/  FFMA.FTZ R44, R41, R11.reuse, -R44 ;  /* 0x0000000b292c7223 */ /* 0x080fe4000001082c */
[----:B------:R-:W-:Y:S01]  /*4130*/  FFMA.FTZ R42, R13, R11, R42 ;  /* 0x0000000b0d2a7223 */ /* 0x000fe2000001002a */
[----:B------:R-:W-:Y:S02]  /*4140*/  IMAD.MOV.U32 R13, RZ, RZ, R15 ;  /* 0x000000ffff0d7224 */ /* 0x000fe400078e000f */
[----:B------:R-:W-:Y:S02]  /*4150*/  HADD2.F32 R15, -RZ, R43.H0_H0 ;  /* 0x2000002bff0f7230 */ /* 0x000fe40000004100 */
        /* <DEDUP_REMOVED lines=21> */
[CC--:B------:R-:W-:Y:S01]  /*42b0*/  FMUL.FTZ R12, R14.reuse, R106.reuse ;  /* 0x0000006a0e0c7220 */ /* 0x0c0fe20000410000 */
[C---:B------:R-:W-:Y:S01]  /*42c0*/  FMUL.FTZ R106, R11.reuse, R106 ;  /* 0x0000006a0b6a7220 */ /* 0x040fe20000410000 */
[----:B------:R-:W-:Y:S02]  /*42d0*/  IMAD.MOV.U32 R13, RZ, RZ, R42 ;  /* 0x000000ffff0d7224 */ /* 0x000fe400078e002a */
[-C--:B------:R-:W-:Y:S01]  /*42e0*/  FFMA.FTZ R12, R11, R105.reuse, -R12 ;  /* 0x000000690b0c7223 */ /* 0x080fe2000001080c */
[----:B------:R-:W-:-:S05]  /*42f0*/  FFMA.FTZ R105, R14, R105, R106 ;  /* 0x000000690e697223 */ /* 0x000fca000001006a */
[----:B------:R-:W-:Y:S01]  /*4300*/  F2FP.F16.F32.PACK_AB R14, R105, R12 ;  /* 0x0000000c690e723e */ /* 0x000fe200000000ff */
[----:B------:R-:W-:-:S07]  /*4310*/  IMAD.MOV.U32 R12, RZ, RZ, R43 ;  /* 0x000000ffff0c7224 */ /* 0x000fce00078e002b */
.L_x_10455:
[----:B------:R-:W-:Y:S05]  /*4320*/  BSYNC B2 ;  /* 0x0000000000027941 */ /* 0x000fea0003800000 */
.L_x_10454:
[----:B--2---:R-:W-:-:S04]  /*4330*/  LEA R40, P3, R23, R56, 0x1 ;  /* 0x0000003817287211 */ /* 0x004fc800078608ff */
[----:B------:R-:W-:-:S05]  /*4340*/  LEA.HI.X R41, R23, R57, R154, 0x1, P3 ;  /* 0x0000003917297211 */ /* 0x000fca00018f0c9a */
[----:B------:R1:W-:Y:S04]  /*4350*/  ST.E.128 desc[UR42][R40.64], R12 ;  /* 0x0000000c28007985 */ /* 0x0003e8000c101d2a */
.L_x_10453:
[----:B------:R-:W-:Y:S05]  /*4360*/  BSYNC B1 ;  /* 0x0000000000017941 */ /* 0x000fea0003800000 */
.L_x_10452:
[----:B------:R-:W-:Y:S01]  /*4370*/  LOP3.LUT P3, RZ, R27, 0x10, RZ, 0xc0, !PT ;  /* 0x000000101bff7812 */ /* 0x000fe2000786c0ff */
[----:B------:R-:W-:-:S12]  /*4380*/  BSSY B1, `(.L_x_10456) ;  /* 0x0000036000017945 */ /* 0x000fd80003800000 */
[----:B------:R-:W-:Y:S05]  /*4390*/  @!P3 BRA `(.L_x_10457) ;  /* 0x0000000000d0b947 */ /* 0x000fea0003800000 */
[----:B-1-34-:R1:W3:Y:S01]  /*43a0*/  LDS.128 R12, [R61+0x19000] ;  /* 0x019000003d0c7984 */ /* 0x01a2e20000000c00 */
[C---:B--2---:R-:W-:Y:S01]  /*43b0*/  LEA R40, P3, R22.reuse, R56, 0x1 ;  /* 0x0000003816287211 */ /* 0x044fe200078608ff */
[----:B------:R-:W-:Y:S03]  /*43c0*/  BSSY B2, `(.L_x_10458) ;  /* 0x0000030000027945 */ /* 0x000fe60003800000 */
[----:B------:R-:W-:Y:S02]  /*43d0*/  LEA.HI.X R41, R22, R57, R153, 0x1, P3 ;  /* 0x0000003916297211 */ /* 0x000fe400018f0c99 */
[----:B------:R-:W-:-:S13]  /*43e0*/  ISETP.GE.AND P3, PT, R155, R96, PT ;  /* 0x000000609b00720c */ /* 0x000fda0003f66270 */
[----:B-1----:R-:W-:Y:S05]  /*43f0*/  @P3 BRA `(.L_x_10459) ;  /* 0x0000000000b03947 */ /* 0x002fea0003800000 */
[----:B------:R-:W-:Y:S02]  /*4400*/  SHF.R.U64 R42, R38, 0x10, R39 ;  /* 0x00000010262a7819 */ /* 0x000fe40000001227 */
[----:B---3--:R-:W-:Y:S02]  /*4410*/  MOV R38, R13 ;  /* 0x0000000d00267202 */ /* 0x008fe40000000f00 */
        /* <DEDUP_REMOVED lines=12> */
[----:B------:R-:W-:Y:S02]  /*44e0*/  IMAD.MOV.U32 R36, RZ, RZ, R12 ;  /* 0x000000ffff247224 */ /* 0x000fe400078e000c */
[----:B------:R-:W-:Y:S01]  /*44f0*/  FFMA.FTZ R11, R11, R13, R42 ;  /* 0x0000000d0b0b7223 */ /* 0x000fe2000001002a */
[----:B------:R-:W-:-:S02]  /*4500*/  HADD2.F32 R13, -RZ, R15.H1_H1 ;  /* 0x3000000fff0d7230 */ /* 0x000fc40000004100 */
[----:B------:R-:W-:Y:S02]  /*4510*/  HADD2.F32 R12, -RZ, R15.H0_H0 ;  /* 0x2000000fff0c7230 */ /* 0x000fe40000004100 */
[----:B------:R-:W-:Y:S01]  /*4520*/  F2FP.F16.F32.PACK_AB R11, R11, R38 ;  /* 0x000000260b0b723e */ /* 0x000fe200000000ff */
[CC--:B------:R-:W-:Y:S02]  /*4530*/  FMUL.FTZ R15, R13.reuse, R39.reuse ;  /* 0x000000270d0f7220 */ /* 0x0c0fe40000410000 */
[C---:B------:R-:W-:Y:S01]  /*4540*/  FMUL.FTZ R42, R12.reuse, R39 ;  /* 0x000000270c2a7220 */ /* 0x040fe20000410000 */
[----:B------:R-:W-:Y:S02]  /*4550*/  HADD2.F32 R39, -RZ, R104.H0_H0 ;  /* 0x20000068ff277230 */ /* 0x000fe40000004100 */
[-C--:B------:R-:W-:Y:S01]  /*4560*/  FFMA.FTZ R12, R12, R37.reuse, -R15 ;  /* 0x000000250c0c7223 */ /* 0x080fe2000001080f */
[--C-:B------:R-:W-:Y:S02]  /*4570*/  HADD2.F32 R15, -RZ, R36.reuse.H0_H0 ;  /* 0x20000024ff0f7230 */ /* 0x100fe40000004100 */
[----:B------:R-:W-:Y:S01]  /*4580*/  FFMA.FTZ R13, R13, R37, R42 ;  /* 0x000000250d0d7223 */ /* 0x000fe2000001002a */
[----:B------:R-:W-:-:S02]  /*4590*/  HADD2.F32 R36, -RZ, R36.H1_H1 ;  /* 0x30000024ff247230 */ /* 0x000fc40000004100 */
[--C-:B------:R-:W-:Y:S02]  /*45a0*/  HADD2.F32 R37, -RZ, R103.reuse.H0_H0 ;  /* 0x20000067ff257230 */ /* 0x100fe40000004100 */
[----:B------:R-:W-:Y:S02]  /*45b0*/  HADD2.F32 R104, -RZ, R104.H1_H1 ;  /* 0x30000068ff687230 */ /* 0x000fe40000004100 */
[CC--:B------:R-:W-:Y:S01]  /*45c0*/  FMUL.FTZ R42, R36.reuse, R39.reuse ;  /* 0x00000027242a7220 */ /* 0x0c0fe20000410000 */
[C---:B------:R-:W-:Y:S01]  /*45d0*/  FMUL.FTZ R39, R15.reuse, R39 ;  /* 0x000000270f277220 */ /* 0x040fe20000410000 */
[----:B------:R-:W-:Y:S02]  /*45e0*/  HADD2.F32 R103, -RZ, R103.H1_H1 ;  /* 0x30000067ff677230 */ /* 0x000fe40000004100 */
[-C--:B------:R-:W-:Y:S01]  /*45f0*/  FFMA.FTZ R15, R15, R37.reuse, -R42 ;  /* 0x000000250f0f7223 */ /* 0x080fe2000001082a */
[----:B------:R-:W-:Y:S01]  /*4600*/  FFMA.FTZ R36, R36, R37, R39 ;  /* 0x0000002524247223 */ /* 0x000fe20000010027 */
[----:B------:R-:W-:-:S02]  /*4610*/  HADD2.F32 R37, -RZ, R14.H0_H0 ;  /* 0x2000000eff257230 */ /* 0x000fc40000004100 */
[----:B------:R-:W-:-:S03]  /*4620*/  HADD2.F32 R14, -RZ, R14.H1_H1 ;  /* 0x3000000eff0e7230 */ /* 0x000fc60000004100 */
[CC--:B------:R-:W-:Y:S02]  /*4630*/  FMUL.FTZ R39, R37.reuse, R104.reuse ;  /* 0x0000006825277220 */ /* 0x0c0fe40000410000 */
[C---:B------:R-:W-:Y:S02]  /*4640*/  FMUL.FTZ R42, R14.reuse, R104 ;  /* 0x000000680e2a7220 */ /* 0x040fe40000410000 */
[-C--:B------:R-:W-:Y:S02]  /*4650*/  FFMA.FTZ R39, R14, R103.reuse, R39 ;  /* 0x000000670e277223 */ /* 0x080fe40000010027 */
[----:B------:R-:W-:Y:S01]  /*4660*/  FFMA.FTZ R42, R37, R103, -R42 ;  /* 0x00000067252a7223 */ /* 0x000fe2000001082a */
[----:B------:R-:W-:Y:S01]  /*4670*/  F2FP.F16.F32.PACK_AB R37, R13, R12 ;  /* 0x0000000c0d25723e */ /* 0x000fe200000000ff */
[----:B------:R-:W-:Y:S01]  /*4680*/  IMAD.MOV.U32 R13, RZ, RZ, R11 ;  /* 0x000000ffff0d7224 */ /* 0x000fe200078e000b */
[----:B------:R-:W-:Y:S02]  /*4690*/  F2FP.F16.F32.PACK_AB R12, R36, R15 ;  /* 0x0000000f240c723e */ /* 0x000fe400000000ff */
[----:B------:R-:W-:Y:S01]  /*46a0*/  F2FP.F16.F32.PACK_AB R14, R39, R42 ;  /* 0x0000002a270e723e */ /* 0x000fe200000000ff */
[----:B------:R-:W-:-:S07]  /*46b0*/  IMAD.MOV.U32 R15, RZ, RZ, R37 ;  /* 0x000000ffff0f7224 */ /* 0x000fce00078e0025 */
.L_x_10459:
[----:B------:R-:W-:Y:S05]  /*46c0*/  BSYNC B2 ;  /* 0x0000000000027941 */ /* 0x000fea0003800000 */
.L_x_10458:
[----:B---3--:R1:W-:Y:S02]  /*46d0*/  ST.E.128 desc[UR42][R40.64], R12 ;  /* 0x0000000c28007985 */ /* 0x0083e4000c101d2a */
.L_x_10457:
[----:B------:R-:W-:Y:S05]  /*46e0*/  BSYNC B1 ;  /* 0x0000000000017941 */ /* 0x000fea0003800000 */
.L_x_10456:
[----:B------:R-:W-:-:S13]  /*46f0*/  LOP3.LUT P3, RZ, R27, 0x20, RZ, 0xc0, !PT ;  /* 0x000000201bff7812 */ /* 0x000fda000786c0ff */
[----:B------:R-:W-:Y:S05]  /*4700*/  @!P3 BRA `(.L_x_10439) ;  /* 0x000000240054b947 */ /* 0x000fea0003800000 */
[----:B------:R-:W5:Y:S01]  /*4710*/  LDL R11, [R1+0x2c] ;  /* 0x00002c00010b7983 */ /* 0x000f620000100800 */
[C---:B--2---:R-:W-:Y:S01]  /*4720*/  LEA R36, P3, R136.reuse, R56, 0x1 ;  /* 0x0000003888247211 */ /* 0x044fe200078608ff */
[----:B------:R-:W-:Y:S02]  /*4730*/  BSSY B1, `(.L_x_10460) ;  /* 0x000002f000017945 */ /* 0x000fe40003800000 */
[----:B-1-34-:R1:W2:Y:S01]  /*4740*/  LDS.128 R12, [R60+0x19000] ;  /* 0x019000003c0c7984 */ /* 0x01a2a20000000c00 */
[----:B------:R-:W-:Y:S02]  /*4750*/  LEA.HI.X R37, R136, R57, R152, 0x1, P3 ;  /* 0x0000003988257211 */ /* 0x000fe400018f0c98 */
[----:B-----5:R-:W-:-:S13]  /*4760*/  ISETP.GE.AND P3, PT, R11, R96, PT ;  /* 0x000000600b00720c */ /* 0x020fda0003f66270 */
[----:B-12---:R-:W-:Y:S05]  /*4770*/  @P3 BRA `(.L_x_10461) ;  /* 0x0000000000a83947 */ /* 0x006fea0003800000 */
[--C-:B------:R-:W-:Y:S02]  /*4780*/  SHF.R.U64 R11, R34, 0x10, R35.reuse ;  /* 0x00000010220b7819 */ /* 0x100fe40000001223 */
[----:B------:R-:W-:Y:S02]  /*4790*/  SHF.R.U32.HI R40, RZ, 0x10, R35 ;  /* 0x00000010ff287819 */ /* 0x000fe40000011623 */
[--C-:B------:R-:W-:Y:S01]  /*47a0*/  SHF.R.U64 R39, R32, 0x10, R33.reuse ;  /* 0x0000001020277819 */ /* 0x100fe20000001221 */
[----:B------:R-:W-:Y:S01]  /*47b0*/  IMAD.MOV.U32 R32, RZ, RZ, R12 ;  /* 0x000000ffff207224 */ /* 0x000fe200078e000c */
[----:B------:R-:W-:Y:S01]  /*47c0*/  SHF.R.U32.HI R38, RZ, 0x10, R33 ;  /* 0x00000010ff267819 */ /* 0x000fe20000011621 */
[----:B------:R-:W-:Y:S02]  /*47d0*/  HADD2.F32 R35, -RZ, R11.H0_H0 ;  /* 0x2000000bff237230 */ /* 0x000fe40000004100 */
[----:B------:R-:W-:Y:S02]  /*47e0*/  HADD2.F32 R40, -RZ, R40.H0_H0 ;  /* 0x20000028ff287230 */ /* 0x000fe40000004100 */
[----:B------:R-:W-:-:S02]  /*47f0*/  HADD2.F32 R12, -RZ, R13.H1_H1 ;  /* 0x3000000dff0c7230 */ /* 0x000fc40000004100 */
[----:B------:R-:W-:Y:S02]  /*4800*/  HADD2.F32 R11, -RZ, R13.H0_H0 ;  /* 0x2000000dff0b7230 */ /* 0x000fe40000004100 */
[--C-:B------:R-:W-:Y:S02]  /*4810*/  HADD2.F32 R33, -RZ, R15.reuse.H1_H1 ;  /* 0x3000000fff217230 */ /* 0x100fe40000004100 */
[-C--:B------:R-:W-:Y:S01]  /*4820*/  FMUL.FTZ R42, R12, R35.reuse ;  /* 0x000000230c2a7220 */ /* 0x080fe20000410000 */
[----:B------:R-:W-:Y:S02]  /*4830*/  HADD2.F32 R13, -RZ, R15.H0_H0 ;  /* 0x2000000fff0d7230 */ /* 0x000fe40000004100 */
[----:B------:R-:W-:Y:S01]  /*4840*/  FMUL.FTZ R35, R11, R35 ;  /* 0x000000230b237220 */ /* 0x000fe20000410000 */
[----:B------:R-:W-:Y:S02]  /*4850*/  HADD2.F32 R34, -RZ, R39.H0_H0 ;  /* 0x20000027ff227230 */ /* 0x000fe40000004100 */
[----:B------:R-:W-:Y:S01]  /*4860*/  FMUL.FTZ R44, R33, R40 ;  /* 0x00000028212c7220 */ /* 0x000fe20000410000 */
[----:B------:R-:W-:-:S02]  /*4870*/  HADD2.F32 R38, -RZ, R38.H0_H0 ;  /* 0x20000026ff267230 */ /* 0x000fc40000004100 */
[----:B------:R-:W-:Y:S01]  /*4880*/  FMUL.FTZ R40, R13, R40 ;  /* 0x000000280d287220 */ /* 0x000fe20000410000 */
[--C-:B------:R-:W-:Y:S02]  /*4890*/  HADD2.F32 R15, -RZ, R32.reuse.H1_H1 ;  /* 0x30000020ff0f7230 */ /* 0x100fe40000004100 */
[-C--:B------:R-:W-:Y:S01]  /*48a0*/  FFMA.FTZ R11, R11, R34.reuse, -R42 ;  /* 0x000000220b0b7223 */ /* 0x080fe2000001082a */
[----:B------:R-:W-:Y:S01]  /*48b0*/  FFMA.FTZ R12, R12, R34, R35 ;  /* 0x000000220c0c7223 */ /* 0x000fe20000010023 */
[-C--:B------:R-:W-:Y:S01]  /*48c0*/  FFMA.FTZ R42, R33, R38.reuse, R40 ;  /* 0x00000026212a7223 */ /* 0x080fe20000010028 */
[----:B------:R-:W-:Y:S02]  /*48d0*/  HADD2.F32 R35, -RZ, R59.H0_H0 ;  /* 0x2000003bff237230 */ /* 0x000fe40000004100 */
[----:B------:R-:W-:Y:S01]  /*48e0*/  FFMA.FTZ R13, R13, R38, -R44 ;  /* 0x000000260d0d7223 */ /* 0x000fe2000001082c */
[----:B------:R-:W-:Y:S01]  /*48f0*/  HADD2.F32 R32, -RZ, R32.H0_H0 ;  /* 0x20000020ff207230 */ /* 0x000fe20000004100 */
[----:B------:R-:W-:Y:S01]  /*4900*/  F2FP.F16.F32.PACK_AB R11, R12, R11 ;  /* 0x0000000b0c0b723e */ /* 0x000fe200000000ff */
[----:B------:R-:W-:-:S02]  /*4910*/  HADD2.F32 R33, -RZ, R14.H1_H1 ;  /* 0x3000000eff217230 */ /* 0x000fc40000004100 */
[-C--:B------:R-:W-:Y:S01]  /*4920*/  FMUL.FTZ R39, R15, R35.reuse ;  /* 0x000000230f277220 */ /* 0x080fe20000410000 */
[----:B------:R-:W-:Y:S02]  /*4930*/  HADD2.F32 R59, -RZ, R59.H1_H1 ;  /* 0x3000003bff3b7230 */ /* 0x000fe40000004100 */
[----:B------:R-:W-:Y:S01]  /*4940*/  FMUL.FTZ R38, R32, R35 ;  /* 0x0000002320267220 */ /* 0x000fe20000410000 */
[----:B------:R-:W-:Y:S02]  /*4950*/  HADD2.F32 R14, -RZ, R14.H0_H0 ;  /* 0x2000000eff0e7230 */ /* 0x000fe40000004100 */
        /* <DEDUP_REMOVED lines=12> */
.L_x_10461:
[----:B------:R-:W-:Y:S05]  /*4a20*/  BSYNC B1 ;  /* 0x0000000000017941 */ /* 0x000fea0003800000 */
.L_x_10460:
[----:B------:R1:W-:Y:S01]  /*4a30*/  ST.E.128 desc[UR42][R36.64], R12 ;  /* 0x0000000c24007985 */ /* 0x0003e2000c101d2a */
[----:B------:R-:W-:Y:S05]  /*4a40*/  BRA `(.L_x_10439) ;  /* 0x0000002000847947 */ /* 0x000fea0003800000 */
.L_x_10432:
        /* <DEDUP_REMOVED lines=18> */
[----:B------:R-:W-:Y:S02]  /*4b70*/  CS2R R40, SRZ ;  /* 0x0000000000287805 */ /* 0x000fe4000001ff00 */
[----:B------:R-:W-:Y:S02]  /*4b80*/  IADD3.X R34, R11, R81, RZ, P2, !PT ;  /* 0x000000510b227210 */ /* 0x000fe400017fe4ff */
[----:B------:R-:W-:Y:S02]  /*4b90*/  CS2R R54, SRZ ;  /* 0x0000000000367805 */ /* 0x000fe4000001ff00 */
[----:B------:R-:W-:-:S02]  /*4ba0*/  IADD3 R13, P2, R62, R12, RZ ;  /* 0x0000000c3e0d7210 */ /* 0x000fc40007f5e0ff */
        /* <DEDUP_REMOVED lines=24> */
.L_x_10463:
[----:B------:R-:W-:Y:S05]  /*4d30*/  BSYNC B1 ;  /* 0x0000000000017941 */ /* 0x000fea0003800000 */
.L_x_10462:
[----:B-----5:R-:W-:Y:S01]  /*4d40*/  IMAD.MOV.U32 R11, RZ, RZ, R34 ;  /* 0x000000ffff0b7224 */ /* 0x020fe200078e0022 */
[----:B------:R-:W-:Y:S01]  /*4d50*/  UISETP.NE.AND UP0, UPT, UR40, 0x3, UPT ;  /* 0x000000032800788c */ /* 0x000fe2000bf05270 */
[----:B0-----:R-:W-:-:S05]  /*4d60*/  IMAD.MOV.U32 R12, RZ, RZ, R35 ;  /* 0x000000ffff0c7224 */ /* 0x001fca00078e0023 */
[----:B------:R-:W-:Y:S01]  /*4d70*/  PRMT R110, R11, 0x5410, R12 ;  /* 0x000054100b6e7816 */ /* 0x000fe2000000000c */
[----:B------:R-:W-:Y:S01]  /*4d80*/  IMAD.MOV.U32 R12, RZ, RZ, R32 ;  /* 0x000000ffff0c7224 */ /* 0x000fe200078e0020 */
[----:B------:R-:W-:Y:S01]  /*4d90*/  PLOP3.LUT P2, PT, PT, PT, UP0, 0x80, 0x0 ;  /* 0x000000000000781c */ /* 0x000fe20003f4f008 */
        /* <DEDUP_REMOVED lines=27> */
[----:B------:R-:W-:-:S04]  /*4f50*/  PRMT R114, R12, 0x7610, R114 ;  /* 0x000076100c727816 */ /* 0x000fc80000000072 */
        /* <DEDUP_REMOVED lines=13> */
.L_x_10464:
[----:B------:R-:W-:Y:S01]  /*5030*/  IMAD R31, R18, 0x8, R2 ;  /* 0x00000008121f7824 */ /* 0x000fe200078e0202 */
[----:B------:R-:W-:Y:S01]  /*5040*/  SHF.L.U32 R79, R138, 0x1f, RZ ;  /* 0x0000001f8a4f7819 */ /* 0x000fe200000006ff */
[----:B------:R-:W-:Y:S03]  /*5050*/  BSSY B1, `(.L_x_10465) ;  /* 0x0000003000017945 */ /* 0x000fe60003800000 */
[----:B------:R-:W0:Y:S02]  /*5060*/  SYNCS.PHASECHK.TRANS64.TRYWAIT P4, [R31+URZ+0x2d890], R79 ;  /* 0x02d8904f1f0075a7 */ /* 0x000e24000808017f */
[----:B0-----:R-:W-:Y:S05]  /*5070*/  @!P4 BRA `(.L_x_10466) ;  /* 0x000001580058c947 */ /* 0x001fea0003800000 */
.L_x_10700:
[----:B------:R-:W-:Y:S05]  /*5080*/  BSYNC B1 ;  /* 0x0000000000017941 */ /* 0x000fea0003800000 */
.L_x_10465:
[----:B------:R-:W-:-:S03]  /*5090*/  UMOV UR4, 0xffffffff ;  /* 0xffffffff00047882 */ /* 0x000fc60000000000 */
[----:B------:R-:W-:Y:S05]  /*50a0*/  BRA.DIV UR4, `(.L_x_10467) ;  /* 0x0000015a04607947 */ /* 0x000fea000b800000 */
[----:B------:R1:W2:Y:S04]  /*50b0*/  SHFL.IDX PT, R83, R57, RZ, 0x1e1f ;  /* 0x001e1fff39537589 */ /* 0x0002a800000e0000 */
[----:B------:R1:W3:Y:S02]  /*50c0*/  SHFL.IDX PT, R82, R56, RZ, 0x1e1f ;  /* 0x001e1fff38527589 */ /* 0x0002e400000e0000 */
.L_x_10704:
[----:B------:R-:W-:Y:S05]  /*50d0*/  @P3 BRA `(.L_x_10439) ;  /* 0x0000001800e03947 */ /* 0x000fea0003800000 */
[----:B------:R-:W4:Y:S01]  /*50e0*/  LDC R11, c[0x0][0x2f4] ;  /* 0x0000bd00ff0b7b82 */ /* 0x000f220000000800 */
[----:B------:R-:W-:Y:S01]  /*50f0*/  ISETP.NE.AND P3, PT, R28, RZ, PT ;  /* 0x000000ff1c00720c */ /* 0x000fe20003f65270 */
[----:B------:R-:W-:Y:S01]  /*5100*/  BSSY B1, `(.L_x_10468) ;  /* 0x000007a000017945 */ /* 0x000fe20003800000 */
[----:B----4-:R-:W-:-:S11]  /*5110*/  IMAD.IADD R103, R11, 0x1, -R98 ;  /* 0x000000010b677824 */ /* 0x010fd600078e0a62 */
[----:B------:R-:W-:Y:S05]  /*5120*/  @!P3 BRA `(.L_x_10469) ;  /* 0x0000000400dcb947 */ /* 0x000fea0003800000 */
[----:B------:R-:W-:Y:S01]  /*5130*/  SEL R12, R98, R103, !P0 ;  /* 0x00000067620c7207 */ /* 0x000fe20004000000 */
[----:B------:R-:W-:Y:S01]  /*5140*/  BSSY B2, `(.L_x_10470) ;  /* 0x000006f000027945 */ /* 0x000fe20003800000 */
[----:B------:R-:W-:Y:S02]  /*5150*/  ISETP.GE.AND P3, PT, R16, R96, PT ;  /* 0x000000601000720c */ /* 0x000fe40003f66270 */
[----:B------:R-:W-:-:S04]  /*5160*/  SHF.R.S32.HI R13, RZ, 0x1f, R12 ;  /* 0x0000001fff0d7819 */ /* 0x000fc8000001140c */
[----:B------:R-:W-:-:S04]  /*5170*/  LEA.HI R13, R13, R12, RZ, 0x4 ;  /* 0x0000000c0d0d7211 */ /* 0x000fc800078f20ff */
[----:B------:R-:W-:-:S04]  /*5180*/  SHF.R.S32.HI R13, RZ, 0x4, R13 ;  /* 0x00000004ff0d7819 */ /* 0x000fc8000001140d */
[----:B------:R-:W-:-:S04]  /*5190*/  LEA.HI.SX32 R104, R70, R13, 0x1d ;  /* 0x0000000d46687211 */ /* 0x000fc800078feaff */
[----:B------:R-:W-:-:S04]  /*51a0*/  SHF.R.S32.HI R12, RZ, 0x1f, R104 ;  /* 0x0000001fff0c7819 */ /* 0x000fc80000011468 */
[----:B------:R-:W-:Y:S01]  /*51b0*/  LEA.HI R12, R12, R104, RZ, 0x2 ;  /* 0x000000680c0c7211 */ /* 0x000fe200078f10ff */
[----:B------:R-:W-:-:S04]  /*51c0*/  IMAD.SHL.U32 R104, R104, 0x8, RZ ;  /* 0x0000000868687824 */ /* 0x000fc800078e00ff */
[----:B------:R-:W-:Y:S01]  /*51d0*/  IMAD.SHL.U32 R12, R12, 0x400, RZ ;  /* 0x000004000c0c7824 */ /* 0x000fe200078e00ff */
[----:B------:R-:W-:-:S04]  /*51e0*/  LOP3.LUT R13, R144, 0x18, R104, 0xf8, !PT ;  /* 0x00000018900d7812 */ /* 0x000fc800078ef868 */
[----:B------:R-:W-:Y:S02]  /*51f0*/  LOP3.LUT R13, R13, R145, RZ, 0x3c, !PT ;  /* 0x000000910d0d7212 */ /* 0x000fe400078e3cff */
[----:B------:R-:W-:-:S04]  /*5200*/  LOP3.LUT R12, R12, 0x7ffff000, RZ, 0xc0, !PT ;  /* 0x7ffff0000c0c7812 */ /* 0x000fc800078ec0ff */
[----:B------:R-:W-:-:S05]  /*5210*/  IADD3 R12, R13, R12, R146 ;  /* 0x0000000c0d0c7210 */ /* 0x000fca0007ffe092 */
[C---:B-1----:R-:W-:Y:S02]  /*5220*/  IMAD R56, R18.reuse, 0x3000, R12 ;  /* 0x0000300012387824 */ /* 0x042fe400078e020c */
[----:B------:R-:W-:Y:S02]  /*5230*/  IMAD R12, R18, 0x3000, R94 ;  /* 0x00003000120c7824 */ /* 0x000fe400078e025e */
[----:B------:R-:W-:-:S03]  /*5240*/  IMAD R56, R56, 0x2, R2 ;  /* 0x0000000238387824 */ /* 0x000fc600078e0202 */
[----:B------:R-:W-:-:S03]  /*5250*/  LEA R12, R12, R2, 0x1 ;  /* 0x000000020c0c7211 */ /* 0x000fc600078e08ff */
[----:B------:R-:W1:Y:S04]  /*5260*/  LDS.128 R56, [R56+0x15400] ;  /* 0x0154000038387984 */ /* 0x000e680000000c00 */
[----:B------:R-:W4:Y:S01]  /*5270*/  LDS.128 R12, [R12+0x15400] ;  /* 0x015400000c0c7984 */ /* 0x000f220000000c00 */
[----:B------:R-:W-:Y:S05]  /*5280*/  @P3 BRA `(.L_x_10471) ;  /* 0x0000000400683947 */ /* 0x000fea0003800000 */
[----:B-1----:R-:W-:Y:S01]  /*5290*/  IMAD.MOV.U32 R106, RZ, RZ, R57 ;  /* 0x000000ffff6a7224 */ /* 0x002fe200078e0039 */
        /* <DEDUP_REMOVED lines=28> */
[----:B------:R-:W-:Y:S02]  /*5460*/  HADD2.F32 R106, -RZ, R120.H0_H0 ;  /* 0x20000078ff6a7230 */ /* 0x000fe40000004100 */
[----:B------:R-:W-:Y:S01]  /*5470*/  HADD2.F32 R42, -RZ, R42.H0_H0 ;  /* 0x2000002aff2a7230 */ /* 0x000fe20000004100 */
[----:B------:R-:W-:Y:S01]  /*5480*/  F2FP.F16.F32.PACK_AB R52, R52, R57 ;  /* 0x000000393434723e */ /* 0x000fe200000000ff */
[----:B------:R-:W-:Y:S01]  /*5490*/  HADD2.F32 R107, -RZ, R105.H0_H0 ;  /* 0x20000069ff6b7230 */ /* 0x000fe20000004100 */
[----:B------:R-:W-:-:S03]  /*54a0*/  F2FP.F16.F32.PACK_AB R41, R41, R13 ;  /* 0x0000000d2929723e */ /* 0x000fc600000000ff */
[----:B------:R-:W-:Y:S02]  /*54b0*/  IMAD.MOV.U32 R13, RZ, RZ, R52 ;  /* 0x000000ffff0d7224 */ /* 0x000fe400078e0034 */
[-C--:B------:R-:W-:Y:S01]  /*54c0*/  FMUL.FTZ R59, R107, R106.reuse ;  /* 0x0000006a6b3b7220 */ /* 0x080fe20000410000 */
[C---:B------:R-:W-:Y:S01]  /*54d0*/  FMUL.FTZ R106, R109.reuse, R106 ;  /* 0x0000006a6d6a7220 */ /* 0x040fe20000410000 */
[----:B------:R-:W-:Y:S02]  /*54e0*/  IMAD.MOV.U32 R57, RZ, RZ, R41 ;  /* 0x000000ffff397224 */ /* 0x000fe400078e0029 */
[-C--:B------:R-:W-:Y:S01]  /*54f0*/  FFMA.FTZ R59, R109, R108.reuse, -R59 ;  /* 0x0000006c6d3b7223 */ /* 0x080fe2000001083b */
[----:B------:R-:W-:Y:S01]  /*5500*/  FFMA.FTZ R107, R107, R108, R106 ;  /* 0x0000006c6b6b7223 */ /* 0x000fe2000001006a */
[----:B------:R-:W-:Y:S01]  /*5510*/  SHF.R.U32.HI R106, RZ, 0x10, R43 ;  /* 0x00000010ff6a7819 */ /* 0x000fe2000001162b */
[----:B------:R-:W-:Y:S01]  /*5520*/  HADD2.F32 R109, -RZ, R120.H1_H1 ;  /* 0x30000078ff6d7230 */ /* 0x000fe20000004100 */
[--C-:B------:R-:W-:Y:S01]  /*5530*/  SHF.R.U64 R43, R54, 0x10, R55.reuse ;  /* 0x00000010362b7819 */ /* 0x100fe20000001237 */
[----:B------:R-:W-:Y:S01]  /*5540*/  HADD2.F32 R54, -RZ, R105.H1_H1 ;  /* 0x30000069ff367230 */ /* 0x000fe20000004100 */
        /* <DEDUP_REMOVED lines=41> */
[----:B------:R-:W-:Y:S02]  /*57e0*/  F2FP.F16.F32.PACK_AB R53, R53, R56 ;  /* 0x000000383535723e */ /* 0x000fe400000000ff */
[----:B------:R-:W-:Y:S02]  /*57f0*/  F2FP.F16.F32.PACK_AB R43, R43, R106 ;  /* 0x0000006a2b2b723e */ /* 0x000fe400000000ff */
[----:B------:R-:W-:Y:S01]  /*5800*/  MOV R56, R40 ;  /* 0x0000002800387202 */ /* 0x000fe20000000f00 */
[----:B------:R-:W-:Y:S02]  /*5810*/  IMAD.MOV.U32 R14, RZ, RZ, R53 ;  /* 0x000000ffff0e7224 */ /* 0x000fe400078e0035 */
[----:B------:R-:W-:-:S07]  /*5820*/  IMAD.MOV.U32 R58, RZ, RZ, R43 ;  /* 0x000000ffff3a7224 */ /* 0x000fce00078e002b */
.L_x_10471:
[----:B------:R-:W-:Y:S05]  /*5830*/  BSYNC B2 ;  /* 0x0000000000027941 */ /* 0x000fea0003800000 */
.L_x_10470:
[----:B---3--:R-:W-:-:S04]  /*5840*/  LEA R40, P3, R10, R82, 0x1 ;  /* 0x000000520a287211 */ /* 0x008fc800078608ff */
[----:B--2---:R-:W-:Y:S02]  /*5850*/  LEA.HI.X R41, R10, R83, R91, 0x1, P3 ;  /* 0x000000530a297211 */ /* 0x004fe400018f0c5b */
[----:B------:R-:W-:-:S03]  /*5860*/  ISETP.GE.AND P3, PT, R104, R11, PT ;  /* 0x0000000b6800720c */ /* 0x000fc60003f66270 */
[----:B----4-:R2:W-:Y:S10]  /*5870*/  ST.E.128 desc[UR42][R40.64], R12 ;  /* 0x0000000c28007985 */ /* 0x0105f4000c101d2a */
[----:B--2---:R-:W-:-:S05]  /*5880*/  @!P3 IMAD.WIDE R12, R104, 0x2, R82 ;  /* 0x00000002680cb825 */ /* 0x004fca00078e0252 */
[----:B-1----:R4:W-:Y:S02]  /*5890*/  @!P3 ST.E.128 desc[UR42][R12.64], R56 ;  /* 0x000000380c00b985 */ /* 0x0029e4000c101d2a */
.L_x_10469:
[----:B------:R-:W-:Y:S05]  /*58a0*/  BSYNC B1 ;  /* 0x0000000000017941 */ /* 0x000fea0003800000 */
.L_x_10468:
[----:B------:R-:W-:Y:S01]  /*58b0*/  ISETP.NE.AND P3, PT, R29, RZ, PT ;  /* 0x000000ff1d00720c */ /* 0x000fe20003f65270 */
[----:B------:R-:W-:-:S12]  /*58c0*/  BSSY B1, `(.L_x_10472) ;  /* 0x000007a000017945 */ /* 0x000fd80003800000 */
[----:B------:R-:W-:Y:S05]  /*58d0*/  @!P3 BRA `(.L_x_10473) ;  /* 0x0000000400e0b947 */ /* 0x000fea0003800000 */
[----:B------:R-:W-:Y:S01]  /*58e0*/  LOP3.LUT P4, RZ, R19, 0x1, RZ, 0xc0, !PT ;  /* 0x0000000113ff7812 */ /* 0x000fe2000788c0ff */
[----:B------:R-:W-:Y:S01]  /*58f0*/  BSSY B2, `(.L_x_10474) ;  /* 0x0000070000027945 */ /* 0x000fe20003800000 */
[----:B------:R-:W-:Y:S02]  /*5900*/  ISETP.GE.AND P3, PT, R3, R96, PT ;  /* 0x000000600300720c */ /* 0x000fe40003f66270 */
[----:B----4-:R-:W-:-:S04]  /*5910*/  SEL R12, R98, R103, !P4 ;  /* 0x00000067620c7207 */ /* 0x010fc80006000000 */
[----:B------:R-:W-:-:S04]  /*5920*/  SHF.R.S32.HI R13, RZ, 0x1f, R12 ;  /* 0x0000001fff0d7819 */ /* 0x000fc8000001140c */
[----:B------:R-:W-:-:S04]  /*5930*/  LEA.HI R13, R13, R12, RZ, 0x4 ;  /* 0x0000000c0d0d7211 */ /* 0x000fc800078f20ff */
[----:B------:R-:W-:-:S04]  /*5940*/  SHF.R.S32.HI R13, RZ, 0x4, R13 ;  /* 0x00000004ff0d7819 */ /* 0x000fc8000001140d */
[----:B------:R-:W-:-:S04]  /*5950*/  LEA.HI.SX32 R52, R5, R13, 0x1d ;  /* 0x0000000d05347211 */ /* 0x000fc800078feaff */
[----:B------:R-:W-:-:S04]  /*5960*/  SHF.R.S32.HI R12, RZ, 0x1f, R52 ;  /* 0x0000001fff0c7819 */ /* 0x000fc80000011434 */
[----:B------:R-:W-:Y:S02]  /*5970*/  LEA.HI R12, R12, R52, RZ, 0x2 ;  /* 0x000000340c0c7211 */ /* 0x000fe400078f10ff */
[----:B------:R-:W-:-:S03]  /*5980*/  SHF.L.U32 R52, R52, 0x3, RZ ;  /* 0x0000000334347819 */ /* 0x000fc600000006ff */
[----:B------:R-:W-:Y:S01]  /*5990*/  IMAD.SHL.U32 R12, R12, 0x400, RZ ;  /* 0x000004000c0c7824 */ /* 0x000fe200078e00ff */
[----:B------:R-:W-:-:S04]  /*59a0*/  LOP3.LUT R13, R144, 0x18, R52, 0xf8, !PT ;  /* 0x00000018900d7812 */ /* 0x000fc800078ef834 */
[----:B------:R-:W-:Y:S02]  /*59b0*/  LOP3.LUT R13, R13, R145, RZ, 0x3c, !PT ;  /* 0x000000910d0d7212 */ /* 0x000fe400078e3cff */
[----:B------:R-:W-:-:S04]  /*59c0*/  LOP3.LUT R12, R12, 0x7ffff000, RZ, 0xc0, !PT ;  /* 0x7ffff0000c0c7812 */ /* 0x000fc800078ec0ff */
[----:B------:R-:W-:-:S05]  /*59d0*/  IADD3 R12, R13, R12, R146 ;  /* 0x0000000c0d0c7210 */ /* 0x000fca0007ffe092 */
[C---:B------:R-:W-:Y:S02]  /*59e0*/  IMAD R40, R18.reuse, 0x3000, R12 ;  /* 0x0000300012287824 */ /* 0x040fe400078e020c */
[----:B------:R-:W-:Y:S02]  /*59f0*/  IMAD R12, R18, 0x3000, R93 ;  /* 0x00003000120c7824 */ /* 0x000fe400078e025d */
[--C-:B------:R-:W-:Y:S02]  /*5a00*/  IMAD R40, R40, 0x2, R2.reuse ;  /* 0x0000000228287824 */ /* 0x100fe400078e0202 */
[----:B------:R-:W-:-:S04]  /*5a10*/  IMAD R12, R12, 0x2, R2 ;  /* 0x000000020c0c7824 */ /* 0x000fc800078e0202 */
[----:B------:R-:W4:Y:S04]  /*5a20*/  LDS.128 R40, [R40+0x15400] ;  /* 0x0154000028287984 */ /* 0x000f280000000c00 */
[----:B------:R-:W0:Y:S01]  /*5a30*/  LDS.128 R12, [R12+0x15400] ;  /* 0x015400000c0c7984 */ /* 0x000e220000000c00 */
[----:B------:R-:W-:Y:S05]  /*5a40*/  @P3 BRA `(.L_x_10475) ;  /* 0x0000000400683947 */ /* 0x000fea0003800000 */
[----:B----4-:R-:W-:Y:S01]  /*5a50*/  IMAD.MOV.U32 R54, RZ, RZ, R41 ;  /* 0x000000ffff367224 */ /* 0x010fe200078e0029 */
[----:B------:R-:W-:Y:S01]  /*5a60*/  SHF.R.U64 R36, R36, 0x10, R37 ;  /* 0x0000001024247819 */ /* 0x000fe20000001225 */
[----:B0-----:R-:W-:Y:S01]  /*5a70*/  IMAD.MOV.U32 R53, RZ, RZ, R13 ;  /* 0x000000ffff357224 */ /* 0x001fe200078e000d */
[----:B------:R-:W-:Y:S01]  /*5a80*/  SHF.R.U32.HI R37, RZ, 0x10, R37 ;  /* 0x00000010ff257819 */ /* 0x000fe20000011625 */
[----:B------:R-:W-:Y:S01]  /*5a90*/  HADD2.F32 R55, -RZ, R117.H1_H1 ;  /* 0x30000075ff377230 */ /* 0x000fe20000004100 */
[----:B------:R-:W-:Y:S01]  /*5aa0*/  SHF.R.U64 R38, R38, 0x10, R39 ;  /* 0x0000001026267819 */ /* 0x000fe20000001227 */
[----:B------:R-:W-:Y:S02]  /*5ab0*/  HADD2.F32 R13, -RZ, R54.H0_H0 ;  /* 0x20000036ff0d7230 */ /* 0x000fe40000004100 */
[----:B-1----:R-:W-:Y:S02]  /*5ac0*/  HADD2.F32 R57, -RZ, R53.H0_H0 ;  /* 0x20000035ff397230 */ /* 0x002fe40000004100 */
        /* <DEDUP_REMOVED lines=27> */
[----:B------:R-:W-:Y:S01]  /*5c80*/  F2FP.F16.F32.PACK_AB R37, R37, R13 ;  /* 0x0000000d2525723e */ /* 0x000fe200000000ff */
[----:B------:R-:W-:Y:S02]  /*5c90*/  IMAD.MOV.U32 R13, RZ, RZ, R41 ;  /* 0x000000ffff0d7224 */ /* 0x000fe400078e0029 */
[----:B------:R-:W-:Y:S01]  /*5ca0*/  FFMA.FTZ R55, R53, R54, R55 ;  /* 0x0000003635377223 */ /* 0x000fe20000010037 */
[----:B------:R-:W-:Y:S01]  /*5cb0*/  SHF.R.U32.HI R53, RZ, 0x10, R39 ;  /* 0x00000010ff357819 */ /* 0x000fe20000011627 */
[----:B------:R-:W-:Y:S01]  /*5cc0*/  IMAD.MOV.U32 R41, RZ, RZ, R37 ;  /* 0x000000ffff297224 */ /* 0x000fe200078e0025 */
        /* <DEDUP_REMOVED lines=9> */
[--C-:B------:R-:W-:Y:S02]  /*5d60*/  HADD2.F32 R43, -RZ, R40.reuse.H0_H0 ;  /* 0x20000028ff2b7230 */ /* 0x100fe40000004100 */
[----:B------:R-:W-:Y:S02]  /*5d70*/  HADD2.F32 R40, -RZ, R40.H1_H1 ;  /* 0x30000028ff287230 */ /* 0x000fe40000004100 */
[----:B------:R-:W-:Y:S01]  /*5d80*/  FFMA.FTZ R15, R50, R53, R15 ;  /* 0x00000035320f7223 */ /* 0x000fe2000001000f */
[--C-:B------:R-:W-:Y:S01]  /*5d90*/  HADD2.F32 R53, -RZ, R115.reuse.H1_H1 ;  /* 0x30000073ff357230 */ /* 0x100fe20000004100 */
[----:B------:R-:W-:Y:S01]  /*5da0*/  F2FP.F16.F32.PACK_AB R51, R51, R57 ;  /* 0x000000393333723e */ /* 0x000fe200000000ff */
[----:B------:R-:W-:Y:S02]  /*5db0*/  HADD2.F32 R50, -RZ, R12.H0_H0 ;  /* 0x2000000cff327230 */ /* 0x000fe40000004100 */
[----:B------:R-:W-:-:S02]  /*5dc0*/  HADD2.F32 R115, -RZ, R115.H0_H0 ;  /* 0x20000073ff737230 */ /* 0x000fc40000004100 */
[-C--:B------:R-:W-:Y:S01]  /*5dd0*/  FMUL.FTZ R54, R43, R53.reuse ;  /* 0x000000352b367220 */ /* 0x080fe20000410000 */
[----:B------:R-:W-:Y:S02]  /*5de0*/  HADD2.F32 R12, -RZ, R12.H1_H1 ;  /* 0x3000000cff0c7230 */ /* 0x000fe40000004100 */
[C---:B------:R-:W-:Y:S01]  /*5df0*/  FMUL.FTZ R53, R50.reuse, R53 ;  /* 0x0000003532357220 */ /* 0x040fe20000410000 */
[----:B------:R-:W-:Y:S01]  /*5e00*/  F2FP.F16.F32.PACK_AB R55, R15, R55 ;  /* 0x000000370f37723e */ /* 0x000fe200000000ff */
[-C--:B------:R-:W-:Y:S01]  /*5e10*/  FFMA.FTZ R54, R50, R115.reuse, -R54 ;  /* 0x0000007332367223 */ /* 0x080fe20000010836 */
[----:B------:R-:W-:Y:S02]  /*5e20*/  IMAD.MOV.U32 R15, RZ, RZ, R51 ;  /* 0x000000ffff0f7224 */ /* 0x000fe400078e0033 */
        /* <DEDUP_REMOVED lines=8> */
[----:B------:R-:W-:Y:S01]  /*5eb0*/  HADD2.F32 R36, -RZ, R14.H0_H0 ;  /* 0x2000000eff247230 */ /* 0x000fe20000004100 */
[----:B------:R-:W-:Y:S01]  /*5ec0*/  F2FP.F16.F32.PACK_AB R49, R49, R53 ;  /* 0x000000353131723e */ /* 0x000fe200000000ff */
[----:B------:R-:W-:Y:S02]  /*5ed0*/  HADD2.F32 R114, -RZ, R114.H1_H1 ;  /* 0x30000072ff727230 */ /* 0x000fe40000004100 */
[----:B------:R-:W-:Y:S01]  /*5ee0*/  FMUL.FTZ R50, R12, R40 ;  /* 0x000000280c327220 */ /* 0x000fe20000410000 */
[----:B------:R-:W-:-:S02]  /*5ef0*/  HADD2.F32 R42, -RZ, R42.H1_H1 ;  /* 0x3000002aff2a7230 */ /* 0x000fc40000004100 */
[C---:B------:R-:W-:Y:S01]  /*5f00*/  FMUL.FTZ R40, R36.reuse, R40 ;  /* 0x0000002824287220 */ /* 0x040fe20000410000 */
[----:B------:R-:W-:Y:S02]  /*5f10*/  HADD2.F32 R14, -RZ, R14.H1_H1 ;  /* 0x3000000eff0e7230 */ /* 0x000fe40000004100 */
[-C--:B------:R-:W-:Y:S01]  /*5f20*/  FFMA.FTZ R50, R36, R114.reuse, -R50 ;  /* 0x0000007224327223 */ /* 0x080fe20000010832 */
[----:B------:R-:W-:Y:S01]  /*5f30*/  FFMA.FTZ R40, R12, R114, R40 ;  /* 0x000000720c287223 */ /* 0x000fe20000010028 */
[-C--:B------:R-:W-:Y:S01]  /*5f40*/  FMUL.FTZ R12, R42, R39.reuse ;  /* 0x000000272a0c7220 */ /* 0x080fe20000410000 */
[----:B------:R-:W-:-:S03]  /*5f50*/  FMUL.FTZ R39, R14, R39 ;  /* 0x000000270e277220 */ /* 0x000fc60000410000 */
[-C--:B------:R-:W-:Y:S01]  /*5f60*/  FFMA.FTZ R12, R14, R38.reuse, -R12 ;  /* 0x000000260e0c7223 */ /* 0x080fe2000001080c */
[----:B------:R-:W-:-:S04]  /*5f70*/  FFMA.FTZ R39, R42, R38, R39 ;  /* 0x000000262a277223 */ /* 0x000fc80000010027 */
[----:B------:R-:W-:Y:S02]  /*5f80*/  F2FP.F16.F32.PACK_AB R50, R12, R50 ;  /* 0x000000320c32723e */ /* 0x000fe400000000ff */
[----:B------:R-:W-:Y:S01]  /*5f90*/  F2FP.F16.F32.PACK_AB R39, R39, R40 ;  /* 0x000000282727723e */ /* 0x000fe200000000ff */
[----:B------:R-:W-:Y:S01]  /*5fa0*/  IMAD.MOV.U32 R40, RZ, RZ, R49 ;  /* 0x000000ffff287224 */ /* 0x000fe200078e0031 */
[----:B------:R-:W-:Y:S01]  /*5fb0*/  MOV R12, R43 ;  /* 0x0000002b000c7202 */ /* 0x000fe20000000f00 */
[----:B------:R-:W-:Y:S01]  /*5fc0*/  IMAD.MOV.U32 R14, RZ, RZ, R50 ;  /* 0x000000ffff0e7224 */ /* 0x000fe200078e0032 */
[----:B------:R-:W-:Y:S01]  /*5fd0*/  MOV R42, R39 ;  /* 0x00000027002a7202 */ /* 0x000fe20000000f00 */
[----:B------:R-:W-:-:S07]  /*5fe0*/  IMAD.MOV.U32 R43, RZ, RZ, R55 ;  /* 0x000000ffff2b7224 */ /* 0x000fce00078e0037 */
.L_x_10475:
[----:B------:R-:W-:Y:S05]  /*5ff0*/  BSYNC B2 ;  /* 0x0000000000027941 */ /* 0x000fea0003800000 */
.L_x_10474:
[----:B---3--:R-:W-:-:S04]  /*6000*/  LEA R36, P3, R20, R82, 0x1 ;  /* 0x0000005214247211 */ /* 0x008fc800078608ff */
[----:B--2---:R-:W-:Y:S02]  /*6010*/  LEA.HI.X R37, R20, R83, R90, 0x1, P3 ;  /* 0x0000005314257211 */ /* 0x004fe400018f0c5a */
[----:B------:R-:W-:-:S03]  /*6020*/  ISETP.GE.AND P3, PT, R52, R11, PT ;  /* 0x0000000b3400720c */ /* 0x000fc60003f66270 */
[----:B0-----:R0:W-:Y:S10]  /*6030*/  ST.E.128 desc[UR42][R36.64], R12 ;  /* 0x0000000c24007985 */ /* 0x0011f4000c101d2a */
[----:B0-----:R-:W-:-:S05]  /*6040*/  @!P3 IMAD.WIDE R12, R52, 0x2, R82 ;  /* 0x00000002340cb825 */ /* 0x001fca00078e0252 */
[----:B----4-:R0:W-:Y:S02]  /*6050*/  @!P3 ST.E.128 desc[UR42][R12.64], R40 ;  /* 0x000000280c00b985 */ /* 0x0101e4000c101d2a */
.L_x_10473:
[----:B------:R-:W-:Y:S05]  /*6060*/  BSYNC B1 ;  /* 0x0000000000017941 */ /* 0x000fea0003800000 */
.L_x_10472:
[----:B------:R-:W-:-:S13]  /*6070*/  ISETP.NE.AND P3, PT, R30, RZ, PT ;  /* 0x000000ff1e00720c */ /* 0x000fda0003f65270 */
[----:B------:R-:W-:Y:S05]  /*6080*/  @!P3 BRA `(.L_x_10439) ;  /* 0x0000000800f4b947 */ /* 0x000fea0003800000 */
[----:B------:R-:W-:Y:S01]  /*6090*/  LOP3.LUT P4, RZ, R19, 0x2, RZ, 0xc0, !PT ;  /* 0x0000000213ff7812 */ /* 0x000fe2000788c0ff */
[----:B------:R-:W-:Y:S01]  /*60a0*/  BSSY B1, `(.L_x_10476) ;  /* 0x000006e000017945 */ /* 0x000fe20003800000 */
[C---:B0--3--:R-:W-:Y:S02]  /*60b0*/  LEA R40, P3, R21.reuse, R82, 0x1 ;  /* 0x0000005215287211 */ /* 0x049fe400078608ff */
[----:B------:R-:W-:Y:S02]  /*60c0*/  SEL R103, R98, R103, !P4 ;  /* 0x0000006762677207 */ /* 0x000fe40006000000 */
[----:B--2---:R-:W-:Y:S02]  /*60d0*/  LEA.HI.X R41, R21, R83, R89, 0x1, P3 ;  /* 0x0000005315297211 */ /* 0x004fe400018f0c59 */
[----:B----4-:R-:W-:Y:S02]  /*60e0*/  SHF.R.S32.HI R12, RZ, 0x1f, R103 ;  /* 0x0000001fff0c7819 */ /* 0x010fe40000011467 */
[----:B------:R-:W-:-:S02]  /*60f0*/  ISETP.GE.AND P3, PT, R4, R96, PT ;  /* 0x000000600400720c */ /* 0x000fc40003f66270 */
[----:B------:R-:W-:-:S04]  /*6100*/  LEA.HI R12, R12, R103, RZ, 0x4 ;  /* 0x000000670c0c7211 */ /* 0x000fc800078f20ff */
[----:B------:R-:W-:-:S04]  /*6110*/  SHF.R.S32.HI R13, RZ, 0x4, R12 ;  /* 0x00000004ff0d7819 */ /* 0x000fc8000001140c */
[----:B------:R-:W-:-:S04]  /*6120*/  LEA.HI.SX32 R13, R6, R13, 0x1d ;  /* 0x0000000d060d7211 */ /* 0x000fc800078feaff */
[----:B------:R-:W-:Y:S01]  /*6130*/  SHF.R.S32.HI R12, RZ, 0x1f, R13 ;  /* 0x0000001fff0c7819 */ /* 0x000fe2000001140d */
[----:B------:R-:W-:-:S03]  /*6140*/  IMAD.SHL.U32 R42, R13, 0x8, RZ ;  /* 0x000000080d2a7824 */ /* 0x000fc600078e00ff */
[----:B------:R-:W-:-:S05]  /*6150*/  LEA.HI R12, R12, R13, RZ, 0x2 ;  /* 0x0000000d0c0c7211 */ /* 0x000fca00078f10ff */
        /* <DEDUP_REMOVED lines=9> */
[----:B------:R-:W0:Y:S04]  /*61f0*/  LDS.128 R36, [R36+0x15400] ;  /* 0x0154000024247984 */ /* 0x000e280000000c00 */
[----:B------:R-:W2:Y:S01]  /*6200*/  LDS.128 R12, [R13+0x15400] ;  /* 0x015400000d0c7984 */ /* 0x000ea20000000c00 */
[----:B------:R-:W-:Y:S05]  /*6210*/  @P3 BRA `(.L_x_10477) ;  /* 0x0000000400583947 */ /* 0x000fea0003800000 */
[----:B------:R-:W-:Y:S01]  /*6220*/  HADD2.F32 R48, -RZ, R113.H1_H1 ;  /* 0x30000071ff307230 */ /* 0x000fe20000004100 */
[--C-:B------:R-:W-:Y:S01]  /*6230*/  SHF.R.U64 R32, R32, 0x10, R33.reuse ;  /* 0x0000001020207819 */ /* 0x100fe20000001221 */
[----:B0-----:R-:W-:Y:S01]  /*6240*/  HADD2.F32 R43, -RZ, R37.H0_H0 ;  /* 0x20000025ff2b7230 */ /* 0x001fe20000004100 */
[----:B------:R-:W-:Y:S01]  /*6250*/  SHF.R.U32.HI R33, RZ, 0x10, R33 ;  /* 0x00000010ff217819 */ /* 0x000fe20000011621 */
[----:B--2---:R-:W-:Y:S01]  /*6260*/  HADD2.F32 R50, -RZ, R13.H0_H0 ;  /* 0x2000000dff327230 */ /* 0x004fe20000004100 */
        /* <DEDUP_REMOVED lines=20> */
[----:B------:R-:W-:Y:S01]  /*63b0*/  MOV R37, R39 ;  /* 0x0000002700257202 */ /* 0x000fe20000000f00 */
[----:B------:R-:W-:Y:S02]  /*63c0*/  HADD2.F32 R39, -RZ, R112.H1_H1 ;  /* 0x30000070ff277230 */ /* 0x000fe40000004100 */
[----:B------:R-:W-:Y:S01]  /*63d0*/  HADD2.F32 R48, -RZ, R110.H1_H1 ;  /* 0x3000006eff307230 */ /* 0x000fe20000004100 */
[----:B------:R-:W-:Y:S01]  /*63e0*/  F2FP.F16.F32.PACK_AB R33, R33, R51 ;  /* 0x000000332121723e */ /* 0x000fe200000000ff */
[--C-:B------:R-:W-:Y:S01]  /*63f0*/  HADD2.F32 R45, -RZ, R37.reuse.H0_H0 ;  /* 0x20000025ff2d7230 */ /* 0x100fe20000004100 */
[----:B------:R-:W-:Y:S01]  /*6400*/  F2FP.F16.F32.PACK_AB R43, R13, R43 ;  /* 0x0000002b0d2b723e */ /* 0x000fe200000000ff */
[----:B------:R-:W-:-:S02]  /*6410*/  HADD2.F32 R37, -RZ, R37.H1_H1 ;  /* 0x30000025ff257230 */ /* 0x000fc40000004100 */
[----:B------:R-:W-:Y:S02]  /*6420*/  IMAD.MOV.U32 R13, RZ, RZ, R33 ;  /* 0x000000ffff0d7224 */ /* 0x000fe400078e0021 */
[-C--:B------:R-:W-:Y:S01]  /*6430*/  FMUL.FTZ R50, R45, R39.reuse ;  /* 0x000000272d327220 */ /* 0x080fe20000410000 */
[----:B------:R-:W-:-:S03]  /*6440*/  FMUL.FTZ R39, R49, R39 ;  /* 0x0000002731277220 */ /* 0x000fc60000410000 */
[-C--:B------:R-:W-:Y:S01]  /*6450*/  FFMA.FTZ R50, R49, R48.reuse, -R50 ;  /* 0x0000003031327223 */ /* 0x080fe20000010832 */
[----:B------:R-:W-:Y:S01]  /*6460*/  FFMA.FTZ R39, R45, R48, R39 ;  /* 0x000000302d277223 */ /* 0x000fe20000010027 */
[----:B------:R-:W-:Y:S02]  /*6470*/  SHF.R.U32.HI R45, RZ, 0x10, R35 ;  /* 0x00000010ff2d7819 */ /* 0x000fe40000011623 */
[--C-:B------:R-:W-:Y:S02]  /*6480*/  SHF.R.U64 R35, R46, 0x10, R47.reuse ;  /* 0x000000102e237819 */ /* 0x100fe4000000122f */
[----:B------:R-:W-:Y:S01]  /*6490*/  SHF.R.U32.HI R46, RZ, 0x10, R47 ;  /* 0x00000010ff2e7819 */ /* 0x000fe2000001162f */
[----:B------:R-:W-:Y:S02]  /*64a0*/  HADD2.F32 R45, -RZ, R45.H0_H0 ;  /* 0x2000002dff2d7230 */ /* 0x000fe40000004100 */
[----:B------:R-:W-:Y:S02]  /*64b0*/  HADD2.F32 R35, -RZ, R35.H0_H0 ;  /* 0x20000023ff237230 */ /* 0x000fe40000004100 */
[----:B------:R-:W-:-:S05]  /*64c0*/  HADD2.F32 R46, -RZ, R46.H0_H0 ;  /* 0x2000002eff2e7230 */ /* 0x000fca0000004100 */
        /* <DEDUP_REMOVED lines=15> */
[----:B------:R-:W-:Y:S02]  /*65c0*/  HADD2.F32 R37, -RZ, R44.H0_H0 ;  /* 0x2000002cff257230 */ /* 0x000fe40000004100 */
[--C-:B------:R-:W-:Y:S02]  /*65d0*/  HADD2.F32 R32, -RZ, R14.reuse.H0_H0 ;  /* 0x2000000eff207230 */ /* 0x100fe40000004100 */
[----:B------:R-:W-:Y:S02]  /*65e0*/  HADD2.F32 R14, -RZ, R14.H1_H1 ;  /* 0x3000000eff0e7230 */ /* 0x000fe40000004100 */
[-C--:B------:R-:W-:Y:S01]  /*65f0*/  FMUL.FTZ R49, R36, R37.reuse ;  /* 0x0000002524317220 */ /* 0x080fe20000410000 */
[C---:B------:R-:W-:Y:S01]  /*6600*/  FMUL.FTZ R53, R12.reuse, R37 ;  /* 0x000000250c357220 */ /* 0x040fe20000410000 */
[----:B------:R-:W-:Y:S02]  /*6610*/  IMAD.MOV.U32 R15, RZ, RZ, R47 ;  /* 0x000000ffff0f7224 */ /* 0x000fe400078e002f */
[-C--:B------:R-:W-:Y:S01]  /*6620*/  FFMA.FTZ R37, R12, R45.reuse, -R49 ;  /* 0x0000002d0c257223 */ /* 0x080fe20000010831 */
[----:B------:R-:W-:Y:S01]  /*6630*/  FFMA.FTZ R12, R36, R45, R53 ;  /* 0x0000002d240c7223 */ /* 0x000fe20000010035 */
[----:B------:R-:W-:-:S02]  /*6640*/  HADD2.F32 R49, -RZ, R112.H0_H0 ;  /* 0x20000070ff317230 */ /* 0x000fc40000004100 */
[----:B------:R-:W-:Y:S01]  /*6650*/  HADD2.F32 R36, -RZ, R38.H0_H0 ;  /* 0x20000026ff247230 */ /* 0x000fe20000004100 */
[----:B------:R-:W-:Y:S01]  /*6660*/  F2FP.F16.F32.PACK_AB R46, R37, R46 ;  /* 0x0000002e252e723e */ /* 0x000fe200000000ff */
[----:B------:R-:W-:Y:S02]  /*6670*/  HADD2.F32 R45, -RZ, R110.H0_H0 ;  /* 0x2000006eff2d7230 */ /* 0x000fe40000004100 */
[----:B------:R-:W-:Y:S02]  /*6680*/  HADD2.F32 R38, -RZ, R38.H1_H1 ;  /* 0x30000026ff267230 */ /* 0x000fe40000004100 */
[-C--:B------:R-:W-:Y:S01]  /*6690*/  FMUL.FTZ R53, R36, R49.reuse ;  /* 0x0000003124357220 */ /* 0x080fe20000410000 */
[C---:B------:R-:W-:Y:S01]  /*66a0*/  FMUL.FTZ R49, R32.reuse, R49 ;  /* 0x0000003120317220 */ /* 0x040fe20000410000 */
[----:B------:R-:W-:Y:S02]  /*66b0*/  IMAD.MOV.U32 R37, RZ, RZ, R43 ;  /* 0x000000ffff257224 */ /* 0x000fe400078e002b */
[-C--:B------:R-:W-:Y:S01]  /*66c0*/  FFMA.FTZ R32, R32, R45.reuse, -R53 ;  /* 0x0000002d20207223 */ /* 0x080fe20000010835 */
[----:B------:R-:W-:Y:S01]  /*66d0*/  FFMA.FTZ R36, R36, R45, R49 ;  /* 0x0000002d24247223 */ /* 0x000fe20000010031 */
[----:B------:R-:W-:-:S02]  /*66e0*/  HADD2.F32 R45, -RZ, R34.H0_H0 ;  /* 0x20000022ff2d7230 */ /* 0x000fc40000004100 */
[-C--:B------:R-:W-:Y:S01]  /*66f0*/  FMUL.FTZ R53, R14, R35.reuse ;  /* 0x000000230e357220 */ /* 0x080fe20000410000 */
[----:B------:R-:W-:Y:S01]  /*6700*/  FMUL.FTZ R49, R38, R35 ;  /* 0x0000002326317220 */ /* 0x000fe20000410000 */
[----:B------:R-:W-:Y:S01]  /*6710*/  F2FP.F16.F32.PACK_AB R34, R12, R113 ;  /* 0x000000710c22723e */ /* 0x000fe200000000ff */
[----:B------:R-:W-:Y:S02]  /*6720*/  IMAD.MOV.U32 R12, RZ, RZ, R46 ;  /* 0x000000ffff0c7224 */ /* 0x000fe400078e002e */
[-C--:B------:R-:W-:Y:S01]  /*6730*/  FFMA.FTZ R53, R38, R45.reuse, R53 ;  /* 0x0000002d26357223 */ /* 0x080fe20000010035 */
[----:B------:R-:W-:-:S04]  /*6740*/  FFMA.FTZ R35, R14, R45, -R49 ;  /* 0x0000002d0e237223 */ /* 0x000fc80000010831 */
[----:B------:R-:W-:Y:S01]  /*6750*/  F2FP.F16.F32.PACK_AB R38, R53, R36 ;  /* 0x000000243526723e */ /* 0x000fe200000000ff */
[----:B------:R-:W-:Y:S01]  /*6760*/  IMAD.MOV.U32 R36, RZ, RZ, R34 ;  /* 0x000000ffff247224 */ /* 0x000fe200078e0022 */
[----:B------:R-:W-:-:S07]  /*6770*/  F2FP.F16.F32.PACK_AB R14, R35, R32 ;  /* 0x00000020230e723e */ /* 0x000fce00000000ff */
.L_x_10477:
[----:B------:R-:W-:Y:S05]  /*6780*/  BSYNC B1 ;  /* 0x0000000000017941 */ /* 0x000fea0003800000 */
.L_x_10476:
[----:B--2---:R2:W-:Y:S01]  /*6790*/  ST.E.128 desc[UR42][R40.64], R12 ;  /* 0x0000000c28007985 */ /* 0x0045e2000c101d2a */
[----:B------:R-:W-:-:S13]  /*67a0*/  ISETP.GE.AND P3, PT, R42, R11, PT ;  /* 0x0000000b2a00720c */ /* 0x000fda0003f66270 */
[----:B------:R-:W-:Y:S05]  /*67b0*/  @P3 BRA `(.L_x_10439) ;  /* 0x0000000400283947 */ /* 0x000fea0003800000 */
[----:B------:R-:W-:-:S05]  /*67c0*/  IMAD.WIDE R82, R42, 0x2, R82 ;  /* 0x000000022a527825 */ /* 0x000fca00078e0252 */
[----:B0-----:R0:W-:Y:S01]  /*67d0*/  ST.E.128 desc[UR42][R82.64], R36 ;  /* 0x0000002452007985 */ /* 0x0011e2000c101d2a */
[----:B------:R-:W-:Y:S05]  /*67e0*/  BRA `(.L_x_10439) ;  /* 0x00000004001c7947 */ /* 0x000fea0003800000 */
.L_x_10431:
[----:B------:R-:W-:-:S06]  /*67f0*/  UISETP.NE.AND UP0, UPT, UR40, 0x3, UPT ;  /* 0x000000032800788c */ /* 0x000fcc000bf05270 */
[----:B------:R-:W-:-:S13]  /*6800*/  PLOP3.LUT P2, PT, PT, PT, UP0, 0x80, 0x0 ;  /* 0x000000000000781c */ /* 0x000fda0003f4f008 */
[----:B------:R-:W-:Y:S05]  /*6810*/  @!P2 BRA `(.L_x_10478) ;  /* 0x000000000004a947 */ /* 0x000fea0003800000 */
[----:B------:R-:W-:Y:S01]  /*6820*/  BPT.TRAP 0x1 ;  /* 0x000000040000795c */ /* 0x000fe20000300000 */
.L_x_10478:
[----:B------:R-:W-:Y:S01]  /*6830*/  LEA R31, R18, R2, 0x3 ;  /* 0x00000002121f7211 */ /* 0x000fe200078e18ff */
[----:B------:R-:W-:Y:S01]  /*6840*/  BSSY B1, `(.L_x_10479) ;  /* 0x0000005000017945 */ /* 0x000fe20003800000 */
[----:B------:R-:W-:Y:S02]  /*6850*/  SHF.L.U32 R79, R138, 0x1f, RZ ;  /* 0x0000001f8a4f7819 */ /* 0x000fe400000006ff */
[----:B------:R-:W-:Y:S02]  /*6860*/  SHF.R.S32.HI R76, RZ, 0x1f, R75 ;  /* 0x0000001fff4c7819 */ /* 0x000fe4000001144b */
[----:B------:R-:W0:Y:S02]  /*6870*/  SYNCS.PHASECHK.TRANS64.TRYWAIT P3, [R31+URZ+0x2d890], R79 ;  /* 0x02d8904f1f0075a7 */ /* 0x000e24000806017f */
[----:B0-----:R-:W-:Y:S05]  /*6880*/  @!P3 BRA `(.L_x_10480) ;  /* 0x0000014000b4b947 */ /* 0x001fea0003800000 */
.L_x_10705:
[----:B------:R-:W-:Y:S05]  /*6890*/  BSYNC B1 ;  /* 0x0000000000017941 */ /* 0x000fea0003800000 */
.L_x_10479:
        /* <DEDUP_REMOVED lines=20> */
[----:B------:R-:W-:Y:S01]  /*69e0*/  ISETP.GT.AND P3, PT, R78, R139, PT ;  /* 0x0000008b4e00720c */ /* 0x000fe20003f64270 */
[----:B------:R-:W-:-:S12]  /*69f0*/  BRA.DIV UR4, `(.L_x_10481) ;  /* 0x00000142046c7947 */ /* 0x000fd8000b800000 */
[----:B------:R1:W2:Y:S04]  /*6a00*/  SHFL.IDX PT, R38, R13, RZ, 0x1e1f ;  /* 0x001e1fff0d267589 */ /* 0x0002a800000e0000 */
[----:B------:R-:W3:Y:S02]  /*6a10*/  SHFL.IDX PT, R39, R39, RZ, 0x1e1f ;  /* 0x001e1fff27277589 */ /* 0x000ee400000e0000 */
.L_x_10709:
[----:B------:R-:W-:Y:S05]  /*6a20*/  @!P3 BRA `(.L_x_10439) ;  /* 0x00000000008cb947 */ /* 0x000fea0003800000 */
[----:B------:R-:W-:Y:S02]  /*6a30*/  ULDC UR4, c[0x0][0x2f4] ;  /* 0x0000bd0000047ab9 */ /* 0x000fe40000000800 */
[----:B------:R-:W-:Y:S02]  /*6a40*/  ISETP.GE.AND P5, PT, R16, UR4, PT ;  /* 0x0000000410007c0c */ /* 0x000fe4000bfa6270 */
[----:B------:R-:W-:-:S11]  /*6a50*/  ISETP.GE.AND P4, PT, R23, UR4, PT ;  /* 0x0000000417007c0c */ /* 0x000fd6000bf86270 */
[----:B-1----:R-:W1:Y:S01]  /*6a60*/  @!P5 LDS.128 R12, [R61+0x15000] ;  /* 0x015000003d0cd984 */ /* 0x002e620000000c00 */
[----:B---3--:R-:W-:-:S04]  /*6a70*/  @!P5 LEA R36, P3, R16, R39, 0x1 ;  /* 0x000000271024d211 */ /* 0x008fc800078608ff */
[----:B--2---:R-:W-:Y:S02]  /*6a80*/  @!P5 LEA.HI.X R37, R16, R38, R17, 0x1, P3 ;  /* 0x000000261025d211 */ /* 0x004fe400018f0c11 */
[----:B------:R-:W-:-:S04]  /*6a90*/  @!P4 LEA R34, P3, R23, R39, 0x1 ;  /* 0x000000271722c211 */ /* 0x000fc800078608ff */
[----:B------:R-:W-:Y:S02]  /*6aa0*/  @!P4 LEA.HI.X R35, R23, R38, R154, 0x1, P3 ;  /* 0x000000261723c211 */ /* 0x000fe400018f0c9a */
[----:B------:R-:W-:-:S13]  /*6ab0*/  ISETP.GE.AND P3, PT, R22, UR4, PT ;  /* 0x0000000416007c0c */ /* 0x000fda000bf66270 */
[----:B------:R-:W-:-:S04]  /*6ac0*/  @!P3 LEA R32, P6, R22, R39, 0x1 ;  /* 0x000000271620b211 */ /* 0x000fc800078c08ff */
[----:B------:R-:W-:Y:S01]  /*6ad0*/  @!P3 LEA.HI.X R33, R22, R38, R153, 0x1, P6 ;  /* 0x000000261621b211 */ /* 0x000fe200030f0c99 */
[----:B-1----:R1:W-:Y:S01]  /*6ae0*/  @!P5 ST.E.128 desc[UR42][R36.64], R12 ;  /* 0x0000000c2400d985 */ /* 0x0023e2000c101d2a */
[----:B------:R-:W-:-:S13]  /*6af0*/  ISETP.GE.AND P5, PT, R3, UR4, PT ;  /* 0x0000000403007c0c */ /* 0x000fda000bfa6270 */
[----:B------:R-:W2:Y:S01]  /*6b00*/  @!P5 LDS.128 R12, [R60+0x15000] ;  /* 0x015000003c0cd984 */ /* 0x000ea20000000c00 */
[----:B------:R-:W-:Y:S02]  /*6b10*/  @!P5 IMAD.SHL.U32 R11, R147, 0x8, RZ ;  /* 0x00000008930bd824 */ /* 0x000fe400078e00ff */
[----:B-1----:R-:W-:Y:S02]  /*6b20*/  @!P5 IMAD.MOV.U32 R36, RZ, RZ, R39 ;  /* 0x000000ffff24d224 */ /* 0x002fe400078e0027 */
[----:B------:R-:W-:Y:S02]  /*6b30*/  @!P5 IMAD.MOV.U32 R37, RZ, RZ, R38 ;  /* 0x000000ffff25d224 */ /* 0x000fe400078e0026 */
[----:B------:R-:W-:-:S05]  /*6b40*/  @!P5 IMAD.WIDE R36, R11, 0x2, R36 ;  /* 0x000000020b24d825 */ /* 0x000fca00078e0224 */
[----:B--2---:R1:W-:Y:S01]  /*6b50*/  @!P5 ST.E.128 desc[UR42][R36.64], R12 ;  /* 0x0000000c2400d985 */ /* 0x0043e2000c101d2a */
[----:B------:R-:W-:-:S13]  /*6b60*/  ISETP.GE.AND P5, PT, R4, UR4, PT ;  /* 0x0000000404007c0c */ /* 0x000fda000bfa6270 */
[----:B------:R-:W2:Y:S01]  /*6b70*/  @!P5 LDS.128 R12, [R61+0x17000] ;  /* 0x017000003d0cd984 */ /* 0x000ea20000000c00 */
[----:B------:R-:W-:Y:S01]  /*6b80*/  @!P5 SHF.L.U32 R11, R150, 0x3, RZ ;  /* 0x00000003960bd819 */ /* 0x000fe200000006ff */
[----:B-1----:R-:W-:Y:S02]  /*6b90*/  @!P5 IMAD.MOV.U32 R36, RZ, RZ, R39 ;  /* 0x000000ffff24d224 */ /* 0x002fe400078e0027 */
[----:B------:R-:W-:Y:S02]  /*6ba0*/  @!P5 IMAD.MOV.U32 R37, RZ, RZ, R38 ;  /* 0x000000ffff25d224 */ /* 0x000fe400078e0026 */
[----:B------:R-:W-:-:S05]  /*6bb0*/  @!P5 IMAD.WIDE R36, R11, 0x2, R36 ;  /* 0x000000020b24d825 */ /* 0x000fca00078e0224 */
[----:B--2---:R1:W-:Y:S01]  /*6bc0*/  @!P5 ST.E.128 desc[UR42][R36.64], R12 ;  /* 0x0000000c2400d985 */ /* 0x0043e2000c101d2a */
[----:B------:R-:W-:-:S03]  /*6bd0*/  ISETP.GE.AND P5, PT, R136, UR4, PT ;  /* 0x0000000488007c0c */ /* 0x000fc6000bfa6270 */
[----:B------:R-:W2:Y:S10]  /*6be0*/  @!P4 LDS.128 R12, [R60+0x17000] ;  /* 0x017000003c0cc984 */ /* 0x000eb40000000c00 */
[----:B-1----:R-:W-:-:S04]  /*6bf0*/  @!P5 LEA R36, P6, R136, R39, 0x1 ;  /* 0x000000278824d211 */ /* 0x002fc800078c08ff */
[----:B------:R-:W-:Y:S01]  /*6c00*/  @!P5 LEA.HI.X R37, R136, R38, R152, 0x1, P6 ;  /* 0x000000268825d211 */ /* 0x000fe200030f0c98 */
[----:B--2---:R-:W-:Y:S04]  /*6c10*/  @!P4 ST.E.128 desc[UR42][R34.64], R12 ;  /* 0x0000000c2200c985 */ /* 0x004fe8000c101d2a */
[----:B------:R-:W1:Y:S04]  /*6c20*/  @!P3 LDS.128 R12, [R61+0x19000] ;  /* 0x019000003d0cb984 */ /* 0x000e680000000c00 */
[----:B-1----:R-:W-:Y:S04]  /*6c30*/  @!P3 ST.E.128 desc[UR42][R32.64], R12 ;  /* 0x0000000c2000b985 */ /* 0x002fe8000c101d2a */
[----:B------:R-:W1:Y:S04]  /*6c40*/  @!P5 LDS.128 R12, [R60+0x19000] ;  /* 0x019000003c0cd984 */ /* 0x000e680000000c00 */
[----:B-1----:R4:W-:Y:S02]  /*6c50*/  @!P5 ST.E.128 desc[UR42][R36.64], R12 ;  /* 0x0000000c2400d985 */ /* 0x0029e4000c101d2a */
.L_x_10439:
[----:B------:R-:W-:Y:S05]  /*6c60*/  BSYNC B0 ;  /* 0x0000000000007941 */ /* 0x000fea0003800000 */
.L_x_10430:
[----:B------:R-:W5:Y:S01]  /*6c70*/  S2R R11, SR_TID.X ;  /* 0x00000000000b7919 */ /* 0x000f620000002100 */
[----:B------:R-:W-:Y:S01]  /*6c80*/  @!PT LDS RZ, [RZ] ;  /* 0x00000000fffff984 */ /* 0x000fe20000000800 */
[----:B------:R-:W-:Y:S01]  /*6c90*/  @!PT LDS RZ, [RZ] ;  /* 0x00000000fffff984 */ /* 0x000fe20000000800 */
[----:B------:R-:W-:Y:S01]  /*6ca0*/  @!PT LDS RZ, [RZ] ;  /* 0x00000000fffff984 */ /* 0x000fe20000000800 */
[----:B------:R-:W-:Y:S01]  /*6cb0*/  @!PT LDS RZ, [RZ] ;  /* 0x00000000fffff984 */ /* 0x000fe20000000800 */
[----:B------:R0:W-:Y:S06]  /*6cc0*/  MEMBAR.ALL.CTA ;  /* 0x0000000000007992 */ /* 0x0001ec0000008000 */
[----:B0-----:R-:W0:Y:S01]  /*6cd0*/  FENCE.VIEW.ASYNC.S ;  /* 0x00000000000073c6 */ /* 0x001e220000000000 */
[----:B------:R-:W-:Y:S05]  /*6ce0*/  WARPSYNC.ALL ;  /* 0x0000000000007948 */ /* 0x000fea0003800000 */
[----:B------:R-:W-:Y:S01]  /*6cf0*/  BSSY B0, `(.L_x_10482) ;  /* 0x0000008000007945 */ /* 0x000fe20003800000 */
[----:B0-----:R0:W-:Y:S01]  /*6d00*/  BAR.SYNC.DEFER_BLOCKING R101, 0x80 ;  /* 0x000200650000751d */ /* 0x0011e20000010000 */
[----:B-----5:R-:W-:-:S13]  /*6d10*/  LOP3.LUT P3, RZ, R11, 0x7f, RZ, 0xc0, !PT ;  /* 0x0000007f0bff7812 */ /* 0x020fda000786c0ff */
[----:B------:R-:W-:-:S05]  /*6d20*/  @!P3 VIADD R11, R31, 0x2d8a0 ;  /* 0x0002d8a01f0bb836 */ /* 0x000fca0000000000 */
[----:B------:R-:W-:-:S04]  /*6d30*/  @!P3 PRMT R11, RZ, 0x654, R11 ;  /* 0x00000654ff0bb816 */ /* 0x000fc8000000000b */
[----:B------:R0:W-:Y:S01]  /*6d40*/  @!P3 SYNCS.ARRIVE.TRANS64.RED.A1T0 RZ, [R11+URZ], RZ ;  /* 0x000000ff0bffb9a7 */ /* 0x0001e2000810043f */
[----:B------:R-:W-:Y:S05]  /*6d50*/  @!P2 BRA `(.L_x_10483) ;  /* 0x000000000004a947 */ /* 0x000fea0003800000 */
[----:B------:R-:W-:Y:S01]  /*6d60*/  BPT.TRAP 0x1 ;  /* 0x000000040000795c */ /* 0x000fe20000300000 */
.L_x_10483:
[----:B------:R-:W-:Y:S05]  /*6d70*/  BSYNC B0 ;  /* 0x0000000000007941 */ /* 0x000fea0003800000 */
.L_x_10482:
[----:B------:R-:W5:Y:S01]  /*6d80*/  SYNCS.PHASECHK.TRANS64.TRYWAIT P2, [R31+URZ+0x2d8b0], R79 ;  /* 0x02d8b04f1f0075a7 */ /* 0x000f62000804017f */
[----:B------:R-:W-:Y:S04]  /*6d90*/  BSSY B0, `(.L_x_10484) ;  /* 0x0000002000007945 */ /* 0x000fe80003800000 */
[----:B-----5:R-:W-:Y:S05]  /*6da0*/  @!P2 BRA `(.L_x_10485) ;  /* 0x0000013c00c8a947 */ /* 0x020fea0003800000 */
.L_x_10710:
[----:B------:R-:W-:Y:S05]  /*6db0*/  BSYNC B0 ;  /* 0x0000000000007941 */ /* 0x000fea0003800000 */
.L_x_10484:
[----:B------:R-:W-:Y:S01]  /*6dc0*/  ULDC.64 UR4, c[0x0][0x328] ;  /* 0x0000ca0000047ab9 */ /* 0x000fe20000000a00 */
[----:B------:R-:W-:Y:S01]  /*6dd0*/  ULDC.64 UR6, c[0x0][0x318] ;  /* 0x0000c60000067ab9 */ /* 0x000fe20000000a00 */
[----:B------:R-:W-:Y:S01]  /*6de0*/  IMAD R76, R76, UR4, RZ ;  /* 0x000000044c4c7c24 */ /* 0x000fe2000f8e02ff */
[----:B------:R-:W-:Y:S01]  /*6df0*/  BSSY B0, `(.L_x_10486) ;  /* 0x0000033000007945 */ /* 0x000fe20003800000 */
[----:B-1234-:R-:W-:-:S04]  /*6e00*/  IMAD.WIDE.U32 R12, R75, UR4, RZ ;  /* 0x000000044b0c7c25 */ /* 0x01efc8000f8e00ff */
        /* <DEDUP_REMOVED lines=10> */
[----:B0-----:R-:W-:-:S04]  /*6eb0*/  LEA R11, P2, R12, UR6, 0x1 ;  /* 0x000000060c0b7c11 */ /* 0x001fc8000f8408ff */
[----:B------:R-:W-:Y:S01]  /*6ec0*/  LEA.HI.X R12, R12, UR7, R13, 0x1, P2 ;  /* 0x000000070c0c7c11 */ /* 0x000fe200090f0c0d */
[----:B------:R0:W1:Y:S01]  /*6ed0*/  SHFL.IDX PT, R36, R11, RZ, 0x1e1f ;  /* 0x001e1fff0b247589 */ /* 0x00006200000e0000 */
[----:B------:R-:W-:-:S03]  /*6ee0*/  ISETP.GT.AND P2, PT, R78, R139, PT ;  /* 0x0000008b4e00720c */ /* 0x000fc60003f44270 */
[----:B------:R0:W2:Y:S10]  /*6ef0*/  SHFL.IDX PT, R37, R12, RZ, 0x1e1f ;  /* 0x001e1fff0c257589 */ /* 0x0000b400000e0000 */
[----:B0-----:R-:W-:Y:S05]  /*6f00*/  @!P2 BRA `(.L_x_10487) ;  /* 0x000000000084a947 */ /* 0x001fea0003800000 */
[----:B------:R-:W-:Y:S02]  /*6f10*/  ULDC UR4, c[0x0][0x2f4] ;  /* 0x0000bd0000047ab9 */ /* 0x000fe40000000800 */
        /* <DEDUP_REMOVED lines=32> */
.L_x_10487:
[----:B------:R-:W-:Y:S05]  /*7120*/  BSYNC B0 ;  /* 0x0000000000007941 */ /* 0x000fea0003800000 */
.L_x_10486:
[----:B------:R-:W-:Y:S01]  /*7130*/  @!PT LDS RZ, [RZ] ;  /* 0x00000000fffff984 */ /* 0x000fe20000000800 */
[----:B------:R-:W-:Y:S01]  /*7140*/  @!PT LDS RZ, [RZ] ;  /* 0x00000000fffff984 */ /* 0x000fe20000000800 */
[----:B------:R-:W-:Y:S01]  /*7150*/  @!PT LDS RZ, [RZ] ;  /* 0x00000000fffff984 */ /* 0x000fe20000000800 */
[----:B------:R-:W-:Y:S01]  /*7160*/  @!PT LDS RZ, [RZ] ;  /* 0x00000000fffff984 */ /* 0x000fe20000000800 */
[----:B------:R3:W-:Y:S06]  /*7170*/  MEMBAR.ALL.CTA ;  /* 0x0000000000007992 */ /* 0x0007ec0000008000 */
[----:B---3--:R-:W3:Y:S01]  /*7180*/  FENCE.VIEW.ASYNC.S ;  /* 0x00000000000073c6 */ /* 0x008ee20000000000 */
[----:B------:R-:W-:Y:S02]  /*7190*/  VIADD R18, R18, 0x1 ;  /* 0x0000000112127836 */ /* 0x000fe40000000000 */
[----:B------:R-:W-:Y:S01]  /*71a0*/  @!P3 VIADD R31, R31, 0x2d8c0 ;  /* 0x0002d8c01f1fb836 */ /* 0x000fe20000000000 */
[----:B---3--:R3:W-:Y:S02]  /*71b0*/  BAR.SYNC.DEFER_BLOCKING R101, 0x80 ;  /* 0x000200650000751d */ /* 0x0087e40000010000 */
[----:B------:R-:W-:-:S02]  /*71c0*/  ISETP.NE.AND P2, PT, R18, 0x2, PT ;  /* 0x000000021200780c */ /* 0x000fc40003f45270 */
[----:B------:R-:W-:Y:S02]  /*71d0*/  @!P3 PRMT R31, RZ, 0x654, R31 ;  /* 0x00000654ff1fb816 */ /* 0x000fe4000000001f */
[----:B------:R-:W-:Y:S02]  /*71e0*/  SEL R11, RZ, 0x1, P2 ;  /* 0x00000001ff0b7807 */ /* 0x000fe40001000000 */
[----:B------:R-:W-:Y:S02]  /*71f0*/  SEL R18, R18, RZ, P2 ;  /* 0x000000ff12127207 */ /* 0x000fe40001000000 */
[----:B------:R-:W-:Y:S01]  /*7200*/  LOP3.LUT R138, R138, R11, RZ, 0x3c, !PT ;  /* 0x0000000b8a8a7212 */ /* 0x000fe200078e3cff */
[----:B------:R3:W-:Y:S01]  /*7210*/  @!P3 SYNCS.ARRIVE.TRANS64.RED.A1T0 RZ, [R31+URZ], RZ ;  /* 0x000000ff1fffb9a7 */ /* 0x0007e2000810043f */
[----:B------:R-:W-:Y:S05]  /*7220*/  @P1 BRA `(.L_x_10488) ;  /* 0xffffffb400e01947 */ /* 0x000fea000383ffff */
[----:B0-----:R-:W0:Y:S01]  /*7230*/  S2R R12, SR_TID.X ;  /* 0x00000000000c7919 */ /* 0x001e220000002100 */
[----:B------:R-:W-:Y:S02]  /*7240*/  PLOP3.LUT P0, PT, PT, PT, PT, 0x8, 0x0 ;  /* 0x000000000000781c */ /* 0x000fe40003f0e170 */
[----:B0-----:R-:W-:-:S04]  /*7250*/  SHF.R.U32.HI R12, RZ, 0x7, R12 ;  /* 0x00000007ff0c7819 */ /* 0x001fc8000001160c */
[----:B------:R-:W-:-:S13]  /*7260*/  ISETP.NE.AND P4, PT, R12, 0x1, PT ;  /* 0x000000010c00780c */ /* 0x000fda0003f85270 */
[----:B------:R-:W-:Y:S06]  /*7270*/  @!P4 BAR.ARV 0x9, 0x100 ;  /* 0x024400000000cb1d */ /* 0x000fec0000002000 */
.L_x_10425:
[----:B------:R-:W-:Y:S01]  /*7280*/  MOV R88, RZ ;  /* 0x000000ff00587202 */ /* 0x000fe20000000f00 */
[----:B------:R-:W-:Y:S06]  /*7290*/  @P0 BRA `(.L_x_10489) ;  /* 0x00000000000c0947 */ /* 0x000fec0003800000 */
[----:B------:R-:W4:Y:S01]  /*72a0*/  FENCE.VIEW.ASYNC.G ;  /* 0x00000000000073c6 */ /* 0x000f220000000100 */
[----:B------:R-:W-:Y:S05]  /*72b0*/  WARPSYNC.ALL ;  /* 0x0000000000007948 */ /* 0x000fea0003800000 */
[----:B----4-:R-:W-:Y:S06]  /*72c0*/  BAR.ARV 0xc, 0x200 ;  /* 0x0308000000007b1d */ /* 0x010fec0000002000 */
.L_x_10489:
[----:B------:R-:W-:Y:S01]  /*72d0*/  LOP3.LUT P0, RZ, R19, 0x8, RZ, 0xc0, !PT ;  /* 0x0000000813ff7812 */ /* 0x000fe2000780c0ff */
[----:B------:R-:W-:-:S12]  /*72e0*/  BSSY B0, `(.L_x_10490) ;  /* 0x0000020000007945 */ /* 0x000fd80003800000 */
[----:B------:R-:W-:Y:S05]  /*72f0*/  @!P0 BRA `(.L_x_10491) ;  /* 0x0000000000788947 */ /* 0x000fea0003800000 */
[----:B------:R-:W4:Y:S01]  /*7300*/  LDL R0, [R1+0x58] ;  /* 0x0000580001007983 */ /* 0x000f220000100800 */
[----:B------:R-:W-:Y:S01]  /*7310*/  ULDC UR4, c[0x0][0x9f0] ;  /* 0x00027c0000047ab9 */ /* 0x000fe20000000800 */
[----:B----4-:R-:W-:-:S04]  /*7320*/  ISETP.NE.AND P0, PT, R0, RZ, PT ;  /* 0x000000ff0000720c */ /* 0x010fc80003f05270 */
[----:B------:R-:W-:-:S04]  /*7330*/  SEL R9, R0, UR4, P0 ;  /* 0x0000000400097c07 */ /* 0x000fc80008000000 */
[-C--:B------:R-:W-:Y:S02]  /*7340*/  IABS R6, R9.reuse ;  /* 0x0000000900067213 */ /* 0x080fe40000000000 */
[----:B------:R-:W-:Y:S02]  /*7350*/  IADD3 R0, R99, -0x1, R9 ;  /* 0xffffffff63007810 */ /* 0x000fe40007ffe009 */
[----:B------:R-:W4:Y:S01]  /*7360*/  I2F.RP R3, R6 ;  /* 0x0000000600037306 */ /* 0x000f220000209400 */
[-C--:B------:R-:W-:Y:S02]  /*7370*/  IABS R10, R9.reuse ;  /* 0x00000009000a7213 */ /* 0x080fe40000000000 */
[----:B------:R-:W-:Y:S02]  /*7380*/  IABS R8, R0 ;  /* 0x0000000000087213 */ /* 0x000fe40000000000 */
[----:B------:R-:W-:-:S04]  /*7390*/  LOP3.LUT R0, R0, R9, RZ, 0x3c, !PT ;  /* 0x0000000900007212 */ /* 0x000fc800078e3cff */
[----:B------:R-:W-:Y:S01]  /*73a0*/  ISETP.GE.AND P2, PT, R0, RZ, PT ;  /* 0x000000ff0000720c */ /* 0x000fe20003f46270 */
[----:B----4-:R-:W4:Y:S02]  /*73b0*/  MUFU.RCP R3, R3 ;  /* 0x0000000300037308 */ /* 0x010f240000001000 */
[----:B----4-:R-:W-:Y:S02]  /*73c0*/  VIADD R4, R3, 0xffffffe ;  /* 0x0ffffffe03047836 */ /* 0x010fe40000000000 */
[----:B------:R-:W-:-:S04]  /*73d0*/  IMAD.MOV R3, RZ, RZ, -R10 ;  /* 0x000000ffff037224 */ /* 0x000fc800078e0a0a */
[----:B------:R4:W0:Y:S02]  /*73e0*/  F2I.FTZ.U32.TRUNC.NTZ R5, R4 ;  /* 0x0000000400057305 */ /* 0x000824000021f000 */
[----:B----4-:R-:W-:Y:S02]  /*73f0*/  IMAD.MOV.U32 R4, RZ, RZ, RZ ;  /* 0x000000ffff047224 */ /* 0x010fe400078e00ff */
[----:B0-----:R-:W-:-:S04]  /*7400*/  IMAD.MOV R7, RZ, RZ, -R5 ;  /* 0x000000ffff077224 */ /* 0x001fc800078e0a05 */
        /* <DEDUP_REMOVED lines=11> */
[----:B------:R-:W-:-:S05]  /*74c0*/  @!P1 LOP3.LUT R5, RZ, R9, RZ, 0x33, !PT ;  /* 0x00000009ff059212 */ /* 0x000fca00078e33ff */
[----:B------:R-:W-:-:S07]  /*74d0*/  IMAD.MOV.U32 R88, RZ, RZ, R5 ;  /* 0x000000ffff587224 */ /* 0x000fce00078e0005 */
.L_x_10491:
[----:B------:R-:W-:Y:S05]  /*74e0*/  BSYNC B0 ;  /* 0x0000000000007941 */ /* 0x000fea0003800000 */
.L_x_10490:
[----:B------:R-:W4:Y:S01]  /*74f0*/  LDL R0, [R1+0x74] ;  /* 0x0000740001007983 */ /* 0x000f220000100800 */
        /* <DEDUP_REMOVED lines=17> */
[----:B-12---:R-:W-:-:S02]  /*7610*/  CS2R R36, SRZ ;  /* 0x0000000000247805 */ /* 0x006fc4000001ff00 */
        /* <DEDUP_REMOVED lines=8> */
[----:B----4-:R-:W-:-:S05]  /*76a0*/  IMAD R0, R0, R88, RZ ;  /* 0x0000005800007224 */ /* 0x010fca00078e02ff */
[----:B------:R1:W-:Y:S01]  /*76b0*/  STL [R1+0x3c], R0 ;  /* 0x00003c0001007387 */ /* 0x0003e20000100800 */
[----:B------:R-:W-:-:S04]  /*76c0*/  VIADDMNMX R88, R0, R88, R99, PT ;  /* 0x0000005800587246 */ /* 0x000fc80003800163 */
[----:B------:R-:W-:-:S13]  /*76d0*/  ISETP.GT.AND P1, PT, R88, R0, PT ;  /* 0x000000005800720c */ /* 0x000fda0003f24270 */
[----:B-1----:R-:W-:Y:S05]  /*76e0*/  @!P1 BRA `(.L_x_10492) ;  /* 0x0000009000e89947 */ /* 0x002fea0003800000 */
[----:B------:R-:W1:Y:S01]  /*76f0*/  S2R R0, SR_TID.X ;  /* 0x0000000000007919 */ /* 0x000e620000002100 */
[----:B------:R-:W-:Y:S01]  /*7700*/  UMOV UR4, 0xffffffff ;  /* 0xffffffff00047882 */ /* 0x000fe20000000000 */
[----:B-1----:R-:W-:-:S05]  /*7710*/  VIADD R40, R0, 0xffffff80 ;  /* 0xffffff8000287836 */ /* 0x002fca0000000000 */
[----:B------:R-:W-:-:S04]  /*7720*/  SHF.R.S32.HI R41, RZ, 0x1f, R40 ;  /* 0x0000001fff297819 */ /* 0x000fc80000011428 */
[----:B------:R-:W-:-:S04]  /*7730*/  LEA.HI R13, R41, R40, RZ, 0x7 ;  /* 0x00000028290d7211 */ /* 0x000fc800078f38ff */
[----:B------:R-:W-:Y:S01]  /*7740*/  SHF.R.S32.HI R13, RZ, 0x7, R13 ;  /* 0x00000007ff0d7819 */ /* 0x000fe2000001140d */
[----:B------:R-:W-:Y:S06]  /*7750*/  BRA.DIV UR4, `(.L_x_10493) ;  /* 0x0000013604707947 */ /* 0x000fec000b800000 */
[----:B------:R-:W1:Y:S04]  /*7760*/  SHFL.IDX PT, R0, R13, RZ, 0x1f ;  /* 0x00001fff0d007589 */ /* 0x000e6800000e0000 */
[----:B-1----:R1:W-:Y:S02]  /*7770*/  STL [R1+0x40], R0 ;  /* 0x0000400001007387 */ /* 0x0023e40000100800 */
.L_x_10713:
[----:B------:R-:W1:Y:S01]  /*7780*/  LDL R3, [R1+0x40] ;  /* 0x0000400001037983 */ /* 0x000e620000100800 */
[----:B------:R-:W-:Y:S01]  /*7790*/  BSSY B6, `(.L_x_10494) ;  /* 0x000001b000067945 */ /* 0x000fe20003800000 */
[----:B-1----:R-:W-:-:S05]  /*77a0*/  IMAD.HI R0, R3, 0x55555556, RZ ;  /* 0x5555555603007827 */ /* 0x002fca00078e02ff */
[----:B------:R-:W-:-:S05]  /*77b0*/  LEA.HI R44, R0, R0, RZ, 0x1 ;  /* 0x00000000002c7211 */ /* 0x000fca00078f08ff */
[----:B------:R-:W-:Y:S02]  /*77c0*/  IMAD R44, R44, -0x3, R3 ;  /* 0xfffffffd2c2c7824 */ /* 0x000fe400078e0203 */
[----:B------:R-:W-:-:S05]  /*77d0*/  VIADD R3, R2, 0x21800 ;  /* 0x0002180002037836 */ /* 0x000fca0000000000 */
[----:B------:R-:W-:Y:S02]  /*77e0*/  LEA R0, R44, R3, 0xd ;  /* 0x000000032c007211 */ /* 0x000fe400078e68ff */
[----:B------:R-:W-:Y:S02]  /*77f0*/  LOP3.LUT P0, RZ, R3, 0x3ff, RZ, 0xc0, !PT ;  /* 0x000003ff03ff7812 */ /* 0x000fe4000780c0ff */
[----:B------:R-:W-:-:S04]  /*7800*/  SHF.R.U32.HI R0, RZ, 0x4, R0 ;  /* 0x00000004ff007819 */ /* 0x000fc80000011600 */
[----:B------:R-:W-:-:S05]  /*7810*/  LOP3.LUT R0, R0, 0x3fff, RZ, 0xc0, !PT ;  /* 0x00003fff00007812 */ /* 0x000fca00078ec0ff */
[----:B------:R1:W-:Y:S02]  /*7820*/  STL [R1+0x48], R0 ;  /* 0x0000480001007387 */ /* 0x0003e40000100800 */
[----:B------:R-:W-:Y:S05]  /*7830*/  @!P0 BRA `(.L_x_10495) ;  /* 0x0000000000408947 */ /* 0x000fea0003800000 */
[----:B0-----:R-:W-:Y:S01]  /*7840*/  MOV R14, 0x0 ;  /* 0x00000000000e7802 */ /* 0x001fe20000000f00 */
        /* <DEDUP_REMOVED lines=14> */
[----:B01-3-5:R-:W-:Y:S05]  /*7930*/  CALL.ABS.NOINC R14 ;  /* 0x000000000e007343 */ /* 0x02bfea0003c00000 */
.L_x_10495:
[----:B------:R-:W-:Y:S05]  /*7940*/  BSYNC B6 ;  /* 0x0000000000067941 */ /* 0x000fea0003800000 */
.L_x_10494:
        /* <DEDUP_REMOVED lines=8> */
[----:B------:R2:W4:Y:S03]  /*79d0*/  SYNCS.PHASECHK.TRANS64.TRYWAIT P0, [R2+URZ+0x2d800], R3 ;  /* 0x02d80003020075a7 */ /* 0x000526000800017f */
[----:B----4-:R-:W-:Y:S05]  /*79e0*/  @!P0 NANOSLEEP.SYNCS 0x989680 ;  /* 0x009896800000895d */ /* 0x010fea0003900000 */
[----:B------:R-:W4:Y:S01]  /*79f0*/  @!P0 SYNCS.PHASECHK.TRANS64 P0, [R2+URZ+0x2d800], R3 ;  /* 0x02d80003020085a7 */ /* 0x000f22000800007f */
[----:B------:R-:W-:Y:S04]  /*7a00*/  BSSY B0, `(.L_x_10497) ;  /* 0x0000006000007945 */ /* 0x000fe80003800000 */
[----:B----4-:R-:W-:Y:S05]  /*7a10*/  @P0 BRA `(.L_x_10498) ;  /* 0x0000000000100947 */ /* 0x010fea0003800000 */
.L_x_10499:
[----:B----4-:R4:W0:Y:S02]  /*7a20*/  SYNCS.PHASECHK.TRANS64.TRYWAIT P0, [R2+URZ+0x2d800], R3 ;  /* 0x02d80003020075a7 */ /* 0x010824000800017f */
[----:B0-----:R-:W-:Y:S05]  /*7a30*/  @!P0 NANOSLEEP.SYNCS 0x989680 ;  /* 0x009896800000895d */ /* 0x001fea0003900000 */
[----:B------:R-:W0:Y:S02]  /*7a40*/  @!P0 SYNCS.PHASECHK.TRANS64 P0, [R2+URZ+0x2d800], R3 ;  /* 0x02d80003020085a7 */ /* 0x000e24000800007f */
[----:B0-----:R-:W-:Y:S05]  /*7a50*/  @!P0 BRA `(.L_x_10499) ;  /* 0xfffffffc00f08947 */ /* 0x001fea000383ffff */
.L_x_10498:
[----:B------:R-:W-:Y:S05]  /*7a60*/  BSYNC B0 ;  /* 0x0000000000007941 */ /* 0x000fea0003800000 */
.L_x_10497:
[----:B------:R-:W-:Y:S05]  /*7a70*/  BRA `(.L_x_10500) ;  /* 0x00000038008c7947 */ /* 0x000fea0003800000 */
.L_x_10496:
[----:B-1---5:R-:W-:Y:S01]  /*7a80*/  SHF.R.S32.HI R0, RZ, 0x1f, R95 ;  /* 0x0000001fff007819 */ /* 0x022fe2000001145f */
        /* <DEDUP_REMOVED lines=14> */
[----:B------:R-:W-:Y:S02]  /*7b70*/  LEA R39, P1, R6, UR6, 0x1 ;  /* 0x0000000606277c11 */ /* 0x000fe4000f8208ff */
[----:B------:R-:W-:Y:S02]  /*7b80*/  IADD3 R37, R37, R7, RZ ;  /* 0x0000000725257210 */ /* 0x000fe40007ffe0ff */
[----:B------:R-:W-:Y:S02]  /*7b90*/  LEA.HI.X R25, R4, UR5, R25, 0x1, P0 ;  /* 0x0000000504197c11 */ /* 0x000fe400080f0c19 */
[----:B------:R-:W-:Y:S01]  /*7ba0*/  LEA.HI.X R37, R6, UR7, R37, 0x1, P1 ;  /* 0x0000000706257c11 */ /* 0x000fe200088f0c25 */
[----:B------:R-:W-:Y:S06]  /*7bb0*/  @!P2 BRA `(.L_x_10501) ;  /* 0x000000000040a947 */ /* 0x000fec0003800000 */
        /* <DEDUP_REMOVED lines=15> */
[----:B0--3--:R-:W-:Y:S05]  /*7cb0*/  CALL.ABS.NOINC R14 ;  /* 0x000000000e007343 */ /* 0x009fea0003c00000 */
.L_x_10501:
[----:B------:R-:W-:Y:S01]  /*7cc0*/  ULDC.U8 UR4, c[0x0][0x410] ;  /* 0x0001040000047ab9 */ /* 0x000fe20000000000 */
[----:B------:R-:W-:Y:S01]  /*7cd0*/  BSSY B0, `(.L_x_10502) ;  /* 0x0000375000007945 */ /* 0x000fe20003800000 */
[----:B------:R-:W-:Y:S01]  /*7ce0*/  ISETP.NE.AND P0, PT, RZ, UR4, PT ;  /* 0x00000004ff007c0c */ /* 0x000fe2000bf05270 */
[----:B------:R-:W-:-:S12]  /*7cf0*/  IMAD R6, R97, 0xc0, R139 ;  /* 0x000000c061067824 */ /* 0x000fd800078e028b */
[----:B------:R-:W-:Y:S05]  /*7d00*/  @!P0 BRA `(.L_x_10503) ;  /* 0x0000001800f48947 */ /* 0x000fea0003800000 */
[----:B------:R-:W-:-:S03]  /*7d10*/  UMOV UR4, 0xffffffff ;  /* 0xffffffff00047882 */ /* 0x000fc60000000000 */
[----:B------:R-:W-:Y:S05]  /*7d20*/  BRA.DIV UR4, `(.L_x_10504) ;  /* 0x0000013204247947 */ /* 0x000fea000b800000 */
[----:B------:R1:W2:Y:S04]  /*7d30*/  SHFL.IDX PT, R3, R25, RZ, 0x1e1f ;  /* 0x001e1fff19037589 */ /* 0x0002a800000e0000 */
[----:B------:R1:W4:Y:S04]  /*7d40*/  SHFL.IDX PT, R38, R24, RZ, 0x1e1f ;  /* 0x001e1fff18267589 */ /* 0x00032800000e0000 */
[----:B------:R1:W0:Y:S04]  /*7d50*/  SHFL.IDX PT, R0, R37, RZ, 0x1e1f ;  /* 0x001e1fff25007589 */ /* 0x00022800000e0000 */
[----:B------:R-:W0:Y:S02]  /*7d60*/  SHFL.IDX PT, R39, R39, RZ, 0x1e1f ;  /* 0x001e1fff27277589 */ /* 0x000e2400000e0000 */
.L_x_10719:
[----:B------:R-:W-:Y:S01]  /*7d70*/  ULDC UR4, c[0x0][0x448] ;  /* 0x0001120000047ab9 */ /* 0x000fe20000000800 */
[----:B------:R-:W-:Y:S01]  /*7d80*/  BSSY B1, `(.L_x_10505) ;  /* 0x000005d000017945 */ /* 0x000fe20003800000 */
[----:B------:R-:W-:Y:S01]  /*7d90*/  IMAD R42, R100, UR4, RZ ;  /* 0x00000004642a7c24 */ /* 0x000fe2000f8e02ff */
[----:B------:R-:W-:Y:S02]  /*7da0*/  CS2R R34, SRZ ;  /* 0x0000000000227805 */ /* 0x000fe4000001ff00 */
[----:B---3--:R-:W-:Y:S02]  /*7db0*/  CS2R R30, SRZ ;  /* 0x00000000001e7805 */ /* 0x008fe4000001ff00 */
[----:B------:R-:W-:Y:S02]  /*7dc0*/  CS2R R26, SRZ ;  /* 0x00000000001a7805 */ /* 0x000fe4000001ff00 */
[----:B------:R-:W-:Y:S02]  /*7dd0*/  CS2R R20, SRZ ;  /* 0x0000000000147805 */ /* 0x000fe4000001ff00 */
[----:B------:R-:W-:Y:S01]  /*7de0*/  ISETP.GE.AND P0, PT, R6, R42, PT ;  /* 0x0000002a0600720c */ /* 0x000fe20003f06270 */
[----:B------:R-:W-:Y:S01]  /*7df0*/  IMAD R42, R97, -0xc0, R42 ;  /* 0xffffff40612a7824 */ /* 0x000fe200078e022a */
[----:B------:R-:W-:-:S02]  /*7e00*/  CS2R R12, SRZ ;  /* 0x00000000000c7805 */ /* 0x000fc4000001ff00 */
[----:B------:R-:W-:Y:S02]  /*7e10*/  CS2R R8, SRZ ;  /* 0x0000000000087805 */ /* 0x000fe4000001ff00 */
[----:B-1----:R-:W-:Y:S02]  /*7e20*/  CS2R R36, SRZ ;  /* 0x0000000000247805 */ /* 0x002fe4000001ff00 */
[----:B------:R-:W-:Y:S02]  /*7e30*/  CS2R R32, SRZ ;  /* 0x0000000000207805 */ /* 0x000fe4000001ff00 */
[----:B0-----:R-:W-:Y:S02]  /*7e40*/  CS2R R28, SRZ ;  /* 0x00000000001c7805 */ /* 0x001fe4000001ff00 */
[----:B------:R-:W-:Y:S02]  /*7e50*/  CS2R R24, SRZ ;  /* 0x0000000000187805 */ /* 0x000fe4000001ff00 */
[----:B------:R-:W-:-:S02]  /*7e60*/  CS2R R14, SRZ ;  /* 0x00000000000e7805 */ /* 0x000fc4000001ff00 */
[----:B------:R-:W-:Y:S01]  /*7e70*/  CS2R R10, SRZ ;  /* 0x00000000000a7805 */ /* 0x000fe2000001ff00 */
[----:B------:R-:W-:Y:S06]  /*7e80*/  @P0 BRA `(.L_x_10506) ;  /* 0x0000000400300947 */ /* 0x000fec0003800000 */
[----:B------:R-:W3:Y:S01]  /*7e90*/  LDL R47, [R1+0x28] ;  /* 0x00002800012f7983 */ /* 0x000ee20000100800 */
[----:B------:R-:W-:-:S03]  /*7ea0*/  ULDC UR4, c[0x0][0x3f4] ;  /* 0x0000fd0000047ab9 */ /* 0x000fc60000000800 */
[----:B------:R-:W2:Y:S04]  /*7eb0*/  LDL R46, [R1+0x20] ;  /* 0x00002000012e7983 */ /* 0x000ea80000100800 */
[----:B------:R-:W4:Y:S04]  /*7ec0*/  LDL R45, [R1+0x24] ;  /* 0x00002400012d7983 */ /* 0x000f280000100800 */
[----:B------:R-:W4:Y:S01]  /*7ed0*/  LDL R43, [R1+0x2c] ;  /* 0x00002c00012b7983 */ /* 0x000f220000100800 */
[C---:B------:R-:W-:Y:S01]  /*7ee0*/  ISETP.GE.AND P0, PT, R155.reuse, UR4, PT ;  /* 0x000000049b007c0c */ /* 0x040fe2000bf06270 */
[----:B------:R-:W-:Y:S01]  /*7ef0*/  IMAD.SHL.U32 R7, R155, 0x2, RZ ;  /* 0x000000029b077824 */ /* 0x000fe200078e00ff */
[----:B------:R-:W-:-:S02]  /*7f00*/  SHF.R.S32.HI R8, RZ, 0x1f, R155 ;  /* 0x0000001fff087819 */ /* 0x000fc4000001149b */
[----:B------:R-:W-:Y:S02]  /*7f10*/  CS2R R36, SRZ ;  /* 0x0000000000247805 */ /* 0x000fe4000001ff00 */
[----:B------:R-:W-:Y:S02]  /*7f20*/  CS2R R34, SRZ ;  /* 0x0000000000227805 */ /* 0x000fe4000001ff00 */
[----:B------:R-:W-:Y:S02]  /*7f30*/  CS2R R32, SRZ ;  /* 0x0000000000207805 */ /* 0x000fe4000001ff00 */
[C---:B---3--:R-:W-:Y:S01]  /*7f40*/  ISETP.GE.AND P3, PT, R47.reuse, UR4, PT ;  /* 0x000000042f007c0c */ /* 0x048fe2000bf66270 */
[C---:B------:R-:W-:Y:S01]  /*7f50*/  IMAD.SHL.U32 R24, R47.reuse, 0x2, RZ ;  /* 0x000000022f187824 */ /* 0x040fe200078e00ff */
[----:B------:R-:W-:Y:S02]  /*7f60*/  SHF.R.S32.HI R4, RZ, 0x1f, R47 ;  /* 0x0000001fff047819 */ /* 0x000fe4000001142f */
[C---:B--2---:R-:W-:Y:S01]  /*7f70*/  ISETP.GE.AND P2, PT, R46.reuse, UR4, PT ;  /* 0x000000042e007c0c */ /* 0x044fe2000bf46270 */
[----:B------:R-:W-:Y:S01]  /*7f80*/  IMAD.SHL.U32 R14, R46, 0x2, RZ ;  /* 0x000000022e0e7824 */ /* 0x000fe200078e00ff */
[----:B------:R-:W-:-:S02]  /*7f90*/  SHF.L.U64.HI R4, R47, 0x1, R4 ;  /* 0x000000012f047819 */ /* 0x000fc40000010204 */
[C---:B----4-:R-:W-:Y:S02]  /*7fa0*/  ISETP.GE.AND P1, PT, R45.reuse, UR4, PT ;  /* 0x000000042d007c0c */ /* 0x050fe4000bf26270 */
[----:B------:R-:W-:Y:S02]  /*7fb0*/  SHF.R.S32.HI R5, RZ, 0x1f, R46 ;  /* 0x0000001fff057819 */ /* 0x000fe4000001142e */
[----:B------:R-:W-:Y:S01]  /*7fc0*/  SHF.L.U32 R10, R45, 0x1, RZ ;  /* 0x000000012d0a7819 */ /* 0x000fe200000006ff */
[----:B------:R-:W-:Y:S01]  /*7fd0*/  IMAD.SHL.U32 R30, R43, 0x2, RZ ;  /* 0x000000022b1e7824 */ /* 0x000fe200078e00ff */
[-C--:B------:R-:W-:Y:S02]  /*7fe0*/  @!P3 IADD3 R26, P4, R38, R24.reuse, RZ ;  /* 0x00000018261ab210 */ /* 0x080fe40007f9e0ff */
[----:B------:R-:W-:Y:S02]  /*7ff0*/  @!P3 IADD3 R24, P5, R39, R24, RZ ;  /* 0x000000182718b210 */ /* 0x000fe40007fbe0ff */
[----:B------:R-:W-:Y:S01]  /*8000*/  SHF.L.U64.HI R5, R46, 0x1, R5 ;  /* 0x000000012e057819 */ /* 0x000fe20000010205 */
[--C-:B------:R-:W-:Y:S01]  /*8010*/  @!P3 IMAD.X R27, R3, 0x1, R4.reuse, P4 ;  /* 0x00000001031bb824 */ /* 0x100fe200020e0604 */
[-C--:B------:R-:W-:Y:S01]  /*8020*/  @!P2 IADD3 R20, P4, R38, R14.reuse, RZ ;  /* 0x0000000e2614a210 */ /* 0x080fe20007f9e0ff */
[----:B------:R-:W-:Y:S01]  /*8030*/  @!P3 IMAD.X R25, R0, 0x1, R4, P5 ;  /* 0x000000010019b824 */ /* 0x000fe200028e0604 */
[----:B------:R-:W-:-:S02]  /*8040*/  @!P2 IADD3 R14, P5, R39, R14, RZ ;  /* 0x0000000e270ea210 */ /* 0x000fc40007fbe0ff */
[----:B------:R-:W-:Y:S01]  /*8050*/  SHF.R.S32.HI R6, RZ, 0x1f, R45 ;  /* 0x0000001fff067819 */ /* 0x000fe2000001142d */
[--C-:B------:R-:W-:Y:S01]  /*8060*/  @!P2 IMAD.X R21, R3, 0x1, R5.reuse, P4 ;  /* 0x000000010315a824 */ /* 0x100fe200020e0605 */
[-C--:B------:R-:W-:Y:S01]  /*8070*/  @!P1 IADD3 R12, P4, R38, R10.reuse, RZ ;  /* 0x0000000a260c9210 */ /* 0x080fe20007f9e0ff */
[C---:B------:R-:W-:Y:S01]  /*8080*/  @!P2 IMAD.X R15, R0.reuse, 0x1, R5, P5 ;  /* 0x00000001000fa824 */ /* 0x040fe200028e0605 */
[----:B------:R-:W-:Y:S01]  /*8090*/  SHF.L.U64.HI R6, R45, 0x1, R6 ;  /* 0x000000012d067819 */ /* 0x000fe20000010206 */
[----:B------:R-:W5:Y:S01]  /*80a0*/  @!P3 LD.E.64 R32, desc[UR42][R26.64] ;  /* 0x0000002a1a20b980 */ /* 0x000f62000c101b00 */
[----:B------:R-:W-:Y:S02]  /*80b0*/  @!P1 IADD3 R10, P5, R39, R10, RZ ;  /* 0x0000000a270a9210 */ /* 0x000fe40007fbe0ff */
[----:B------:R-:W-:Y:S02]  /*80c0*/  SHF.L.U64.HI R5, R155, 0x1, R8 ;  /* 0x000000019b057819 */ /* 0x000fe40000010208 */
[----:B------:R-:W-:Y:S01]  /*80d0*/  @!P1 IADD3.X R13, R3, R6, RZ, P4, !PT ;  /* 0x00000006030d9210 */ /* 0x000fe200027fe4ff */
[----:B------:R-:W-:Y:S01]  /*80e0*/  @!P1 IMAD.X R11, R0, 0x1, R6, P5 ;  /* 0x00000001000b9824 */ /* 0x000fe200028e0606 */
[----:B------:R-:W-:-:S02]  /*80f0*/  @!P0 IADD3 R8, P5, R38, R7, RZ ;  /* 0x0000000726088210 */ /* 0x000fc40007fbe0ff */
[----:B------:R-:W-:Y:S02]  /*8100*/  ISETP.GE.AND P4, PT, R142, UR4, PT ;  /* 0x000000048e007c0c */ /* 0x000fe4000bf86270 */
[----:B------:R-:W-:Y:S01]  /*8110*/  SHF.R.S32.HI R31, RZ, 0x1f, R43 ;  /* 0x0000001fff1f7819 */ /* 0x000fe2000001142b */
[----:B------:R-:W-:Y:S01]  /*8120*/  @!P0 IMAD.X R9, R3, 0x1, R5, P5 ;  /* 0x0000000103098824 */ /* 0x000fe200028e0605 */
[----:B------:R-:W-:-:S05]  /*8130*/  @!P0 IADD3 R4, P5, R39, R7, RZ ;  /* 0x0000000727048210 */ /* 0x000fca0007fbe0ff */
[----:B------:R-:W-:Y:S01]  /*8140*/  @!P0 IMAD.X R5, R0, 0x1, R5, P5 ;  /* 0x0000000100058824 */ /* 0x000fe200028e0605 */
[----:B------:R-:W-:-:S03]  /*8150*/  ISETP.GE.AND P5, PT, R43, UR4, PT ;  /* 0x000000042b007c0c */ /* 0x000fc6000bfa6270 */
[----:B------:R-:W-:Y:S01]  /*8160*/  @!P4 MOV R6, R39 ;  /* 0x000000270006c202 */ /* 0x000fe20000000f00 */
[----:B------:R-:W-:Y:S02]  /*8170*/  @!P4 IMAD.MOV.U32 R28, RZ, RZ, R38 ;  /* 0x000000ffff1cc224 */ /* 0x000fe400078e0026 */
[----:B------:R-:W-:Y:S02]  /*8180*/  @!P4 IMAD.MOV.U32 R29, RZ, RZ, R3 ;  /* 0x000000ffff1dc224 */ /* 0x000fe400078e0003 */
[----:B------:R-:W-:Y:S02]  /*8190*/  @!P4 IMAD.MOV.U32 R7, RZ, RZ, R0 ;  /* 0x000000ffff07c224 */ /* 0x000fe400078e0000 */
[----:B------:R-:W-:-:S04]  /*81a0*/  @!P4 IMAD.WIDE R28, R142, 0x2, R28 ;  /* 0x000000028e1cc825 */ /* 0x000fc800078e021c */
[----:B------:R-:W-:Y:S01]  /*81b0*/  @!P4 IMAD.WIDE R6, R142, 0x2, R6 ;  /* 0x000000028e06c825 */ /* 0x000fe200078e0206 */
[----:B------:R-:W5:Y:S01]  /*81c0*/  @!P4 LD.E.64 R36, desc[UR42][R28.64] ;  /* 0x0000002a1c24c980 */ /* 0x000f62000c101b00 */
[----:B------:R-:W-:-:S03]  /*81d0*/  SHF.L.U64.HI R31, R43, 0x1, R31 ;  /* 0x000000012b1f7819 */ /* 0x000fc6000001021f */
[----:B------:R0:W5:Y:S02]  /*81e0*/  @!P4 LD.E.64 R34, desc[UR42][R6.64] ;  /* 0x0000002a0622c980 */ /* 0x000164000c101b00 */
[----:B0-----:R-:W-:-:S05]  /*81f0*/  @!P5 IADD3 R6, P4, R38, R30, RZ ;  /* 0x0000001e2606d210 */ /* 0x001fca0007f9e0ff */
[--C-:B------:R-:W-:Y:S01]  /*8200*/  @!P5 IMAD.X R7, R3, 0x1, R31.reuse, P4 ;  /* 0x000000010307d824 */ /* 0x100fe200020e061f */
[----:B------:R-:W-:Y:S02]  /*8210*/  @!P5 IADD3 R38, P4, R39, R30, RZ ;  /* 0x0000001e2726d210 */ /* 0x000fe40007f9e0ff */
[----:B------:R-:W-:Y:S02]  /*8220*/  CS2R R28, SRZ ;  /* 0x00000000001c7805 */ /* 0x000fe4000001ff00 */
[----:B------:R-:W-:Y:S01]  /*8230*/  CS2R R26, SRZ ;  /* 0x00000000001a7805 */ /* 0x000fe2000001ff00 */
[----:B------:R-:W-:Y:S01]  /*8240*/  @!P5 IMAD.X R39, R0, 0x1, R31, P4 ;  /* 0x000000010027d824 */ /* 0x000fe200020e061f */
[----:B------:R-:W-:Y:S02]  /*8250*/  CS2R R30, SRZ ;  /* 0x00000000001e7805 */ /* 0x000fe4000001ff00 */
[----:B------:R0:W5:Y:S04]  /*8260*/  @!P2 LD.E.64 R28, desc[UR42][R20.64] ;  /* 0x0000002a141ca980 */ /* 0x000168000c101b00 */
[----:B------:R1:W5:Y:S04]  /*8270*/  @!P2 LD.E.64 R26, desc[UR42][R14.64] ;  /* 0x0000002a0e1aa980 */ /* 0x000368000c101b00 */
[----:B------:R2:W5:Y:S01]  /*8280*/  @!P3 LD.E.64 R30, desc[UR42][R24.64] ;  /* 0x0000002a181eb980 */ /* 0x000562000c101b00 */
[----:B0-----:R-:W-:-:S02]  /*8290*/  CS2R R20, SRZ ;  /* 0x0000000000147805 */ /* 0x001fc4000001ff00 */
[----:B-1----:R-:W-:-:S04]  /*82a0*/  CS2R R14, SRZ ;  /* 0x00000000000e7805 */ /* 0x002fc8000001ff00 */
[----:B------:R0:W5:Y:S01]  /*82b0*/  @!P1 LD.E.64 R20, desc[UR42][R10.64] ;  /* 0x0000002a0a149980 */ /* 0x000162000c101b00 */
[----:B--2---:R-:W-:-:S03]  /*82c0*/  CS2R R24, SRZ ;  /* 0x0000000000187805 */ /* 0x004fc6000001ff00 */
[----:B------:R1:W5:Y:S04]  /*82d0*/  @!P0 LD.E.64 R14, desc[UR42][R8.64] ;  /* 0x0000002a080e8980 */ /* 0x000368000c101b00 */
[----:B------:R2:W5:Y:S01]  /*82e0*/  @!P1 LD.E.64 R24, desc[UR42][R12.64] ;  /* 0x0000002a0c189980 */ /* 0x000562000c101b00 */
[----:B0-----:R-:W-:Y:S02]  /*82f0*/  CS2R R10, SRZ ;  /* 0x00000000000a7805 */ /* 0x001fe4000001ff00 */
[----:B-1----:R-:W-:-:S04]  /*8300*/  CS2R R8, SRZ ;  /* 0x0000000000087805 */ /* 0x002fc8000001ff00 */
[----:B------:R0:W5:Y:S01]  /*8310*/  @!P5 LD.E.64 R10, desc[UR42][R6.64] ;  /* 0x0000002a060ad980 */ /* 0x000162000c101b00 */
[----:B--2---:R-:W-:-:S03]  /*8320*/  CS2R R12, SRZ ;  /* 0x00000000000c7805 */ /* 0x004fc6000001ff00 */
[----:B------:R0:W5:Y:S04]  /*8330*/  @!P5 LD.E.64 R8, desc[UR42][R38.64] ;  /* 0x0000002a2608d980 */ /* 0x000168000c101b00 */
[----:B------:R0:W5:Y:S02]  /*8340*/  @!P0 LD.E.64 R12, desc[UR42][R4.64] ;  /* 0x0000002a040c8980 */ /* 0x000164000c101b00 */
.L_x_10506:
[----:B------:R-:W-:Y:S05]  /*8350*/  BSYNC B1 ;  /* 0x0000000000017941 */ /* 0x000fea0003800000 */
.L_x_10505:
[----:B------:R-:W-:Y:S01]  /*8360*/  ULEA.HI UR4, UR37, UR37, URZ, 0x1 ;  /* 0x0000002525047291 */ /* 0x000fe2000f8f083f */
[----:B0----5:R-:W-:Y:S01]  /*8370*/  IMAD.MOV.U32 R4, RZ, RZ, R30 ;  /* 0x000000ffff047224 */ /* 0x021fe200078e001e */
[----:B--2---:R-:W-:Y:S01]  /*8380*/  MOV R3, R35 ;  /* 0x0000002300037202 */ /* 0x004fe20000000f00 */
[----:B------:R-:W-:Y:S01]  /*8390*/  IMAD.MOV.U32 R0, RZ, RZ, R34 ;  /* 0x000000ffff007224 */ /* 0x000fe200078e0022 */
[----:B------:R-:W-:Y:S01]  /*83a0*/  ULOP3.LUT UR4, UR4, 0xfffffffe, URZ, 0xc0, !UPT ;  /* 0xfffffffe04047892 */ /* 0x000fe2000f8ec03f */
[----:B------:R-:W-:Y:S01]  /*83b0*/  IMAD.MOV.U32 R5, RZ, RZ, R27 ;  /* 0x000000ffff057224 */ /* 0x000fe200078e001b */
[----:B------:R-:W-:Y:S01]  /*83c0*/  PRMT R50, R4, 0x5410, R3 ;  /* 0x0000541004327816 */ /* 0x000fe20000000003 */
[----:B------:R-:W-:Y:S01]  /*83d0*/  IMAD.MOV.U32 R4, RZ, RZ, R26 ;  /* 0x000000ffff047224 */ /* 0x000fe200078e001a */
[----:B------:R-:W-:Y:S01]  /*83e0*/  UIADD3 UR4, UR37, -UR4, URZ ;  /* 0x8000000425047290 */ /* 0x000fe2000fffe03f */
[----:B------:R-:W-:Y:S01]  /*83f0*/  PRMT R51, R0, 0x7610, R51 ;  /* 0x0000761000337816 */ /* 0x000fe20000000033 */
[----:B------:R-:W-:Y:S01]  /*8400*/  IMAD.MOV.U32 R0, RZ, RZ, R31 ;  /* 0x000000ffff007224 */ /* 0x000fe200078e001f */
[----:B------:R-:W-:Y:S01]  /*8410*/  PRMT R47, R47, 0x5410, R5 ;  /* 0x000054102f2f7816 */ /* 0x000fe20000000005 */
[----:B------:R-:W-:Y:S01]  /*8420*/  IMAD.MOV.U32 R5, RZ, RZ, R12 ;  /* 0x000000ffff057224 */ /* 0x000fe200078e000c */
[----:B------:R-:W-:Y:S01]  /*8430*/  PRMT R48, R4, 0x7610, R48 ;  /* 0x0000761004307816 */ /* 0x000fe20000000030 */
[----:B------:R-:W-:Y:S01]  /*8440*/  IMAD.U32 R3, RZ, RZ, UR4 ;  /* 0x00000004ff037e24 */ /* 0x000fe2000f8e00ff */
[----:B------:R-:W-:Y:S01]  /*8450*/  PRMT R49, R0, 0x7610, R49 ;  /* 0x0000761000317816 */ /* 0x000fe20000000031 */
[----:B------:R-:W-:Y:S01]  /*8460*/  IMAD.MOV.U32 R4, RZ, RZ, R21 ;  /* 0x000000ffff047224 */ /* 0x000fe200078e0015 */
[----:B------:R-:W-:Y:S01]  /*8470*/  VIMNMX R42, R42, 0xc0, PT ;  /* 0x000000c02a2a7848 */ /* 0x000fe20003fe0100 */
[----:B------:R-:W-:Y:S01]  /*8480*/  IMAD.MOV.U32 R6, RZ, RZ, R13 ;  /* 0x000000ffff067224 */ /* 0x000fe200078e000d */
[----:B------:R-:W-:Y:S01]  /*8490*/  SHF.L.U32 R3, R3, 0x1f, RZ ;  /* 0x0000001f03037819 */ /* 0x000fe200000006ff */
[----:B------:R-:W-:Y:S01]  /*84a0*/  BSSY B1, `(.L_x_10507) ;  /* 0x000001e000017945 */ /* 0x000fe20003800000 */
[----:B------:R-:W-:-:S02]  /*84b0*/  MOV R0, R20 ;  /* 0x0000001400007202 */ /* 0x000fc40000000f00 */
[----:B------:R-:W0:Y:S01]  /*84c0*/  SYNCS.PHASECHK.TRANS64.TRYWAIT P0, [R2+URZ+0x2d800], R3 ;  /* 0x02d80003020075a7 */ /* 0x000e22000800017f */
[----:B------:R-:W-:Y:S02]  /*84d0*/  ISETP.GE.AND P1, PT, R139, R42, PT ;  /* 0x0000002a8b00720c */ /* 0x000fe40003f26270 */
[----:B------:R-:W-:Y:S01]  /*84e0*/  PRMT R45, R0, 0x5410, R4 ;  /* 0x00005410002d7816 */ /* 0x000fe20000000004 */
[----:B------:R-:W-:Y:S01]  /*84f0*/  IMAD.MOV.U32 R0, RZ, RZ, R8 ;  /* 0x000000ffff007224 */ /* 0x000fe200078e0008 */
[----:B------:R-:W-:Y:S01]  /*8500*/  PRMT R42, R5, 0x5410, R6 ;  /* 0x00005410052a7816 */ /* 0x000fe20000000006 */
[----:B------:R-:W-:Y:S01]  /*8510*/  IMAD.MOV.U32 R4, RZ, RZ, R9 ;  /* 0x000000ffff047224 */ /* 0x000fe200078e0009 */
[----:B------:R-:W-:Y:S01]  /*8520*/  MOV R5, R36 ;  /* 0x0000002400057202 */ /* 0x000fe20000000f00 */
[----:B------:R-:W-:-:S03]  /*8530*/  IMAD.MOV.U32 R6, RZ, RZ, R37 ;  /* 0x000000ffff067224 */ /* 0x000fc600078e0025 */
[----:B----4-:R-:W-:Y:S01]  /*8540*/  PRMT R38, R0, 0x5410, R4 ;  /* 0x0000541000267816 */ /* 0x010fe20000000004 */
        /* <DEDUP_REMOVED lines=19> */
.L_x_10720:
[----:B------:R-:W-:Y:S05]  /*8680*/  BSYNC B1 ;  /* 0x0000000000017941 */ /* 0x000fea0003800000 */
.L_x_10507:
[----:B------:R-:W-:Y:S01]  /*8690*/  PRMT R39, R0, 0x5410, R4 ;  /* 0x0000541000277816 */ /* 0x000fe20000000004 */
[----:B------:R-:W-:Y:S06]  /*86a0*/  @P1 BRA `(.L_x_10509) ;  /* 0x0000002c005c1947 */ /* 0x000fec0003800000 */
[----:B------:R-:W2:Y:S01]  /*86b0*/  LDL R54, [R1+0x4c] ;  /* 0x00004c0001367983 */ /* 0x000ea20000100800 */
[----:B------:R-:W1:Y:S03]  /*86c0*/  LDC R4, c[0x0][0x3f4] ;  /* 0x0000fd00ff047b82 */ /* 0x000e660000000800 */
[----:B------:R-:W3:Y:S04]  /*86d0*/  LDL R53, [R1+0x28] ;  /* 0x0000280001357983 */ /* 0x000ee80000100800 */
[----:B------:R-:W4:Y:S04]  /*86e0*/  LDL R52, [R1+0x20] ;  /* 0x0000200001347983 */ /* 0x000f280000100800 */
[----:B------:R-:W5:Y:S04]  /*86f0*/  LDL R7, [R1+0x24] ;  /* 0x0000240001077983 */ /* 0x000f680000100800 */
[----:B------:R-:W5:Y:S01]  /*8700*/  LDL R6, [R1+0x2c] ;  /* 0x00002c0001067983 */ /* 0x000f620000100800 */
[----:B------:R-:W-:Y:S01]  /*8710*/  LEA.HI R40, R41, R40, RZ, 0x2 ;  /* 0x0000002829287211 */ /* 0x000fe200078f10ff */
[----:B------:R-:W-:Y:S03]  /*8720*/  BSSY B1, `(.L_x_10510) ;  /* 0x000003a000017945 */ /* 0x000fe60003800000 */
[----:B------:R-:W-:-:S02]  /*8730*/  SHF.R.S32.HI R0, RZ, 0x2, R40 ;  /* 0x00000002ff007819 */ /* 0x000fc40000011428 */
[----:B0-----:R-:W-:Y:S02]  /*8740*/  SHF.R.S32.HI R3, RZ, 0x1f, R40 ;  /* 0x0000001fff037819 */ /* 0x001fe40000011428 */
[----:B-1----:R-:W-:Y:S02]  /*8750*/  ISETP.GE.AND P6, PT, R142, R4, PT ;  /* 0x000000048e00720c */ /* 0x002fe40003fc6270 */
[----:B------:R-:W-:Y:S02]  /*8760*/  LEA.HI R3, R3, R0, RZ, 0x2 ;  /* 0x0000000003037211 */ /* 0x000fe400078f10ff */
[----:B------:R-:W-:Y:S02]  /*8770*/  ISETP.GE.AND P4, PT, R155, R4, PT ;  /* 0x000000049b00720c */ /* 0x000fe40003f86270 */
[----:B------:R-:W-:-:S05]  /*8780*/  LOP3.LUT R5, R3, 0xfffffffc, RZ, 0xc0, !PT ;  /* 0xfffffffc03057812 */ /* 0x000fca00078ec0ff */
[----:B------:R-:W-:-:S05]  /*8790*/  IMAD.IADD R5, R0, 0x1, -R5 ;  /* 0x0000000100057824 */ /* 0x000fca00078e0a05 */
[----:B------:R-:W-:Y:S02]  /*87a0*/  LOP3.LUT P0, RZ, R5, 0x2, RZ, 0xc0, !PT ;  /* 0x0000000205ff7812 */ /* 0x000fe4000780c0ff */
[----:B--2---:R-:W-:Y:S02]  /*87b0*/  LEA R3, R54, R2, 0x1 ;  /* 0x0000000236037211 */ /* 0x004fe400078e08ff */
[----:B---3--:R-:W-:-:S03]  /*87c0*/  ISETP.GE.AND P1, PT, R53, R4, PT ;  /* 0x000000043500720c */ /* 0x008fc60003f26270 */
[----:B------:R-:W-:Y:S01]  /*87d0*/  VIADD R0, R3, 0x20 ;  /* 0x0000002003007836 */ /* 0x000fe20000000000 */
[-C--:B----4-:R-:W-:Y:S02]  /*87e0*/  ISETP.GE.AND P2, PT, R52, R4.reuse, PT ;  /* 0x000000043400720c */ /* 0x090fe40003f46270 */
[-C--:B-----5:R-:W-:Y:S02]  /*87f0*/  ISETP.GE.AND P3, PT, R7, R4.reuse, PT ;  /* 0x000000040700720c */ /* 0x0a0fe40003f66270 */
[----:B------:R-:W-:Y:S01]  /*8800*/  ISETP.GE.AND P5, PT, R6, R4, PT ;  /* 0x000000040600720c */ /* 0x000fe20003fa6270 */
[----:B------:R-:W-:-:S12]  /*8810*/  @P6 BRA `(.L_x_10511) ;  /* 0x0000000000a86947 */ /* 0x000fd80003800000 */
[----:B------:R-:W0:Y:S01]  /*8820*/  LDS.128 R4, [R3+0xc400] ;  /* 0x00c4000003047984 */ /* 0x000e220000000c00 */
        /* <DEDUP_REMOVED lines=8> */
[----:B0-----:R-:W-:-:S02]  /*88b0*/  HADD2.F32 R36, -RZ, R7.H0_H0 ;  /* 0x20000007ff247230 */ /* 0x001fc40000004100 */
[----:B------:R-:W-:Y:S02]  /*88c0*/  HADD2.F32 R37, -RZ, R7.H1_H1 ;  /* 0x30000007ff257230 */ /* 0x000fe40000004100 */
[--C-:B------:R-:W-:Y:S02]  /*88d0*/  HADD2.F32 R7, -RZ, R4.reuse.H0_H0 ;  /* 0x20000004ff077230 */ /* 0x100fe40000004100 */
[----:B------:R-:W-:Y:S02]  /*88e0*/  HADD2.F32 R4, -RZ, R4.H1_H1 ;  /* 0x30000004ff047230 */ /* 0x000fe40000004100 */
[CC--:B------:R-:W-:Y:S01]  /*88f0*/  FMUL.FTZ R53, R37.reuse, R52.reuse ;  /* 0x0000003425357220 */ /* 0x0c0fe20000410000 */
[----:B------:R-:W-:Y:S01]  /*8900*/  FMUL.FTZ R37, R37, R41 ;  /* 0x0000002925257220 */ /* 0x000fe20000410000 */
[--C-:B------:R-:W-:Y:S02]  /*8910*/  HADD2.F32 R34, -RZ, R6.reuse.H0_H0 ;  /* 0x20000006ff227230 */ /* 0x100fe40000004100 */
[----:B------:R-:W-:Y:S01]  /*8920*/  FMUL.FTZ R54, R4, R51 ;  /* 0x0000003304367220 */ /* 0x000fe20000410000 */
[----:B------:R-:W-:Y:S01]  /*8930*/  FFMA.FTZ R56, R36, R52, R37 ;  /* 0x0000003424387223 */ /* 0x000fe20000010025 */
[----:B------:R-:W-:-:S02]  /*8940*/  HADD2.F32 R35, -RZ, R6.H1_H1 ;  /* 0x30000006ff237230 */ /* 0x000fc40000004100 */
[-C--:B------:R-:W-:Y:S01]  /*8950*/  FMUL.FTZ R52, R4, R40.reuse ;  /* 0x0000002804347220 */ /* 0x080fe20000410000 */
[C---:B------:R-:W-:Y:S01]  /*8960*/  FFMA.FTZ R54, R7.reuse, R40, -R54 ;  /* 0x0000002807367223 */ /* 0x040fe20000010836 */
[--C-:B------:R-:W-:Y:S02]  /*8970*/  HADD2.F32 R6, -RZ, R5.reuse.H0_H0 ;  /* 0x20000005ff067230 */ /* 0x100fe40000004100 */
[----:B------:R-:W-:Y:S01]  /*8980*/  FFMA.FTZ R53, R36, R41, -R53 ;  /* 0x0000002924357223 */ /* 0x000fe20000010835 */
[----:B------:R-:W-:Y:S02]  /*8990*/  HADD2.F32 R40, -RZ, R50.H1_H1 ;  /* 0x30000032ff287230 */ /* 0x000fe40000004100 */
[----:B------:R-:W-:Y:S01]  /*89a0*/  FFMA.FTZ R51, R7, R51, R52 ;  /* 0x0000003307337223 */ /* 0x000fe20000010034 */
[----:B------:R-:W-:Y:S02]  /*89b0*/  HADD2.F32 R5, -RZ, R5.H1_H1 ;  /* 0x30000005ff057230 */ /* 0x000fe40000004100 */
[----:B------:R-:W-:-:S02]  /*89c0*/  HADD2.F32 R36, -RZ, R58.H0_H0 ;  /* 0x2000003aff247230 */ /* 0x000fc40000004100 */
[C---:B------:R-:W-:Y:S01]  /*89d0*/  FMUL.FTZ R41, R35.reuse, R40 ;  /* 0x0000002823297220 */ /* 0x040fe20000410000 */
[----:B------:R-:W-:Y:S02]  /*89e0*/  HADD2.F32 R37, -RZ, R55.H0_H0 ;  /* 0x20000037ff257230 */ /* 0x000fe40000004100 */
[----:B------:R-:W-:Y:S02]  /*89f0*/  HADD2.F32 R4, -RZ, R57.H0_H0 ;  /* 0x20000039ff047230 */ /* 0x000fe40000004100 */
[-C--:B------:R-:W-:Y:S01]  /*8a00*/  FMUL.FTZ R35, R35, R36.reuse ;  /* 0x0000002423237220 */ /* 0x080fe20000410000 */
[C---:B------:R-:W-:Y:S01]  /*8a10*/  FFMA.FTZ R41, R34.reuse, R36, -R41 ;  /* 0x0000002422297223 */ /* 0x040fe20000010829 */
[C---:B------:R-:W-:Y:S01]  /*8a20*/  FMUL.FTZ R7, R5.reuse, R37 ;  /* 0x0000002505077220 */ /* 0x040fe20000410000 */
[----:B------:R-:W-:Y:S01]  /*8a30*/  FMUL.FTZ R52, R5, R4 ;  /* 0x0000000405347220 */ /* 0x000fe20000410000 */
[----:B------:R-:W-:Y:S02]  /*8a40*/  FFMA.FTZ R34, R34, R40, R35 ;  /* 0x0000002822227223 */ /* 0x000fe40000010023 */
[----:B------:R-:W-:Y:S01]  /*8a50*/  FFMA.FTZ R5, R6, R4, -R7 ;  /* 0x0000000406057223 */ /* 0x000fe20000010807 */
[----:B------:R-:W-:Y:S01]  /*8a60*/  F2FP.F16.F32.PACK_AB R7, R56, R53 ;  /* 0x000000353807723e */ /* 0x000fe200000000ff */
[----:B------:R-:W-:Y:S01]  /*8a70*/  FFMA.FTZ R52, R6, R37, R52 ;  /* 0x0000002506347223 */ /* 0x000fe20000010034 */
[----:B------:R-:W-:-:S02]  /*8a80*/  F2FP.F16.F32.PACK_AB R4, R51, R54 ;  /* 0x000000363304723e */ /* 0x000fc400000000ff */
[----:B------:R-:W-:Y:S02]  /*8a90*/  F2FP.F16.F32.PACK_AB R6, R34, R41 ;  /* 0x000000292206723e */ /* 0x000fe400000000ff */
[----:B------:R-:W-:-:S05]  /*8aa0*/  F2FP.F16.F32.PACK_AB R5, R52, R5 ;  /* 0x000000053405723e */ /* 0x000fca00000000ff */
[----:B------:R0:W-:Y:S02]  /*8ab0*/  STS.128 [R3+0xc400], R4 ;  /* 0x00c4000403007388 */ /* 0x0001e40000000c00 */
.L_x_10511:
[----:B------:R-:W-:Y:S05]  /*8ac0*/  BSYNC B1 ;  /* 0x0000000000017941 */ /* 0x000fea0003800000 */
.L_x_10510:
[----:B------:R-:W-:Y:S01]  /*8ad0*/  BSSY B1, `(.L_x_10512) ;  /* 0x000002d000017945 */ /* 0x000fe20003800000 */
[----:B------:R-:W-:-:S03]  /*8ae0*/  @P0 VIADD R0, R3, 0xffffffe0 ;  /* 0xffffffe003000836 */ /* 0x000fc60000000000 */
[----:B------:R-:W-:Y:S05]  /*8af0*/  @P1 BRA `(.L_x_10513) ;  /* 0x0000000000a81947 */ /* 0x000fea0003800000 */
[----:B0-----:R-:W0:Y:S01]  /*8b00*/  LDS.128 R4, [R0+0xc400] ;  /* 0x00c4000000047984 */ /* 0x001e220000000c00 */
[----:B------:R-:W-:Y:S01]  /*8b10*/  SHF.R.U32.HI R36, RZ, 0x10, R31 ;  /* 0x00000010ff247819 */ /* 0x000fe2000001161f */
[----:B------:R-:W-:Y:S01]  /*8b20*/  HADD2.F32 R34, -RZ, R58.H1_H1 ;  /* 0x3000003aff227230 */ /* 0x000fe20000004100 */
        /* <DEDUP_REMOVED lines=39> */
.L_x_10513:
[----:B------:R-:W-:Y:S05]  /*8da0*/  BSYNC B1 ;  /* 0x0000000000017941 */ /* 0x000fea0003800000 */
.L_x_10512:
[----:B------:R-:W-:Y:S04]  /*8db0*/  BSSY B1, `(.L_x_10514) ;  /* 0x000002c000017945 */ /* 0x000fe80003800000 */
        /* <DEDUP_REMOVED lines=43> */
.L_x_10515:
[----:B------:R-:W-:Y:S05]  /*9070*/  BSYNC B1 ;  /* 0x0000000000017941 */ /* 0x000fea0003800000 */
.L_x_10514:
[----:B------:R-:W-:Y:S04]  /*9080*/  BSSY B1, `(.L_x_10516) ;  /* 0x000002c000017945 */ /* 0x000fe80003800000 */
[----:B------:R-:W-:Y:S05]  /*9090*/  @P3 BRA `(.L_x_10517) ;  /* 0x0000000000a83947 */ /* 0x000fea0003800000 */
[----:B012---:R-:W0:Y:S01]  /*90a0*/  LDS.128 R4, [R0+0xf400] ;  /* 0x00f4000000047984 */ /* 0x007e220000000c00 */
        /* <DEDUP_REMOVED lines=41> */
.L_x_10517:
[----:B------:R-:W-:Y:S05]  /*9340*/  BSYNC B1 ;  /* 0x0000000000017941 */ /* 0x000fea0003800000 */
.L_x_10516:
[----:B------:R-:W-:Y:S04]  /*9350*/  BSSY B1, `(.L_x_10518) ;  /* 0x000002c000017945 */ /* 0x000fe80003800000 */
[----:B------:R-:W-:Y:S05]  /*9360*/  @P4 BRA `(.L_x_10519) ;  /* 0x0000000000a84947 */ /* 0x000fea0003800000 */
[----:B0123--:R-:W0:Y:S01]  /*9370*/  LDS.128 R4, [R3+0x12400] ;  /* 0x0124000003047984 */ /* 0x00fe220000000c00 */
        /* <DEDUP_REMOVED lines=41> */
.L_x_10519:
[----:B------:R-:W-:Y:S05]  /*9610*/  BSYNC B1 ;  /* 0x0000000000017941 */ /* 0x000fea0003800000 */
.L_x_10518:
[----:B------:R-:W-:Y:S05]  /*9620*/  @P5 BRA `(.L_x_10509) ;  /* 0x0000001c007c5947 */ /* 0x000fea0003800000 */
[----:B01234-:R-:W0:Y:S01]  /*9630*/  LDS.128 R4, [R0+0x12400] ;  /* 0x0124000000047984 */ /* 0x01fe220000000c00 */
        /* <DEDUP_REMOVED lines=42> */
.L_x_10503:
[----:B------:R-:W-:-:S03]  /*98e0*/  UMOV UR4, 0xffffffff ;  /* 0xffffffff00047882 */ /* 0x000fc60000000000 */
[----:B------:R-:W-:Y:S05]  /*98f0*/  BRA.DIV UR4, `(.L_x_10520) ;  /* 0x0000011604b87947 */ /* 0x000fea000b800000 */
[----:B------:R1:W2:Y:S04]  /*9900*/  SHFL.IDX PT, R0, R25, RZ, 0x1e1f ;  /* 0x001e1fff19007589 */ /* 0x0002a800000e0000 */
[----:B------:R1:W4:Y:S04]  /*9910*/  SHFL.IDX PT, R3, R24, RZ, 0x1e1f ;  /* 0x001e1fff18037589 */ /* 0x00032800000e0000 */
[----:B------:R-:W0:Y:S04]  /*9920*/  SHFL.IDX PT, R37, R37, RZ, 0x1e1f ;  /* 0x001e1fff25257589 */ /* 0x000e2800000e0000 */
[----:B------:R1:W0:Y:S02]  /*9930*/  SHFL.IDX PT, R38, R39, RZ, 0x1e1f ;  /* 0x001e1fff27267589 */ /* 0x00022400000e0000 */
.L_x_10726:
        /* <DEDUP_REMOVED lines=10> */
[----:B0-----:R-:W-:Y:S02]  /*99e0*/  CS2R R14, SRZ ;  /* 0x00000000000e7805 */ /* 0x001fe4000001ff00 */
[----:B-1----:R-:W-:Y:S02]  /*99f0*/  CS2R R24, SRZ ;  /* 0x0000000000187805 */ /* 0x002fe4000001ff00 */
[----:B------:R-:W-:Y:S02]  /*9a00*/  CS2R R26, SRZ ;  /* 0x00000000001a7805 */ /* 0x000fe4000001ff00 */
[----:B------:R-:W-:Y:S02]  /*9a10*/  CS2R R28, SRZ ;  /* 0x00000000001c7805 */ /* 0x000fe4000001ff00 */
[----:B---3--:R-:W-:Y:S02]  /*9a20*/  CS2R R30, SRZ ;  /* 0x00000000001e7805 */ /* 0x008fe4000001ff00 */
[----:B------:R-:W-:-:S02]  /*9a30*/  CS2R R32, SRZ ;  /* 0x0000000000207805 */ /* 0x000fc4000001ff00 */
[----:B------:R-:W-:Y:S01]  /*9a40*/  CS2R R34, SRZ ;  /* 0x0000000000227805 */ /* 0x000fe2000001ff00 */
[----:B------:R-:W-:Y:S06]  /*9a50*/  @P0 BRA `(.L_x_10522) ;  /* 0x0000000000a00947 */ /* 0x000fec0003800000 */
[C---:B------:R-:W-:Y:S01]  /*9a60*/  VIADD R4, R16.reuse, 0x10 ;  /* 0x0000001010047836 */ /* 0x040fe20000000000 */
[----:B------:R-:W-:Y:S01]  /*9a70*/  ULDC UR4, c[0x0][0x3f4] ;  /* 0x0000fd0000047ab9 */ /* 0x000fe20000000800 */
[C---:B------:R-:W-:Y:S01]  /*9a80*/  VIADD R5, R16.reuse, 0x20 ;  /* 0x0000002010057836 */ /* 0x040fe20000000000 */
[----:B------:R-:W-:Y:S01]  /*9a90*/  ISETP.GE.AND P2, PT, R16, UR4, PT ;  /* 0x0000000410007c0c */ /* 0x000fe2000bf46270 */
[----:B----4-:R-:W-:Y:S01]  /*9aa0*/  IMAD.MOV.U32 R6, RZ, RZ, R3 ;  /* 0x000000ffff067224 */ /* 0x010fe200078e0003 */
[----:B------:R-:W-:Y:S01]  /*9ab0*/  ISETP.GE.AND P3, PT, R4, UR4, PT ;  /* 0x0000000404007c0c */ /* 0x000fe2000bf66270 */
[----:B--2---:R-:W-:Y:S01]  /*9ac0*/  IMAD.MOV.U32 R7, RZ, RZ, R0 ;  /* 0x000000ffff077224 */ /* 0x004fe200078e0000 */
[----:B------:R-:W-:Y:S01]  /*9ad0*/  ISETP.GE.AND P4, PT, R5, UR4, PT ;  /* 0x0000000405007c0c */ /* 0x000fe2000bf86270 */
[----:B------:R-:W-:Y:S01]  /*9ae0*/  IMAD.MOV.U32 R8, RZ, RZ, R38 ;  /* 0x000000ffff087224 */ /* 0x000fe200078e0026 */
[----:B------:R-:W-:Y:S02]  /*9af0*/  MOV R9, R37 ;  /* 0x0000002500097202 */ /* 0x000fe40000000f00 */
[----:B------:R-:W-:-:S02]  /*9b00*/  CS2R R28, SRZ ;  /* 0x00000000001c7805 */ /* 0x000fc4000001ff00 */
[----:B------:R-:W-:Y:S02]  /*9b10*/  CS2R R30, SRZ ;  /* 0x00000000001e7805 */ /* 0x000fe4000001ff00 */
[----:B------:R-:W-:Y:S02]  /*9b20*/  CS2R R10, SRZ ;  /* 0x00000000000a7805 */ /* 0x000fe4000001ff00 */
[----:B------:R-:W-:Y:S02]  /*9b30*/  CS2R R32, SRZ ;  /* 0x0000000000207805 */ /* 0x000fe4000001ff00 */
[----:B------:R-:W-:Y:S02]  /*9b40*/  CS2R R34, SRZ ;  /* 0x0000000000227805 */ /* 0x000fe4000001ff00 */
[----:B------:R-:W-:Y:S01]  /*9b50*/  @!P2 SHF.L.U32 R36, R16, 0x1, RZ ;  /* 0x000000011024a819 */ /* 0x000fe200000006ff */
[----:B------:R-:W-:Y:S02]  /*9b60*/  @!P3 IMAD.SHL.U32 R13, R147, 0x8, RZ ;  /* 0x00000008930db824 */ /* 0x000fe400078e00ff */
[----:B------:R-:W-:Y:S01]  /*9b70*/  @!P4 IMAD.SHL.U32 R39, R150, 0x8, RZ ;  /* 0x000000089627c824 */ /* 0x000fe200078e00ff */
[-C--:B------:R-:W-:Y:S01]  /*9b80*/  @!P2 IADD3 R20, P0, R3, R36.reuse, RZ ;  /* 0x000000240314a210 */ /* 0x080fe20007f1e0ff */
[----:B------:R-:W-:Y:S01]  /*9b90*/  @!P3 IMAD.WIDE R4, R13, 0x2, R6 ;  /* 0x000000020d04b825 */ /* 0x000fe200078e0206 */
[----:B------:R-:W-:-:S02]  /*9ba0*/  @!P2 IADD3 R36, P1, R38, R36, RZ ;  /* 0x000000242624a210 */ /* 0x000fc40007f3e0ff */
        /* <DEDUP_REMOVED lines=19> */
.L_x_10522:
[----:B------:R-:W-:Y:S05]  /*9ce0*/  BSYNC B1 ;  /* 0x0000000000017941 */ /* 0x000fea0003800000 */
.L_x_10521:
[----:B------:R-:W-:Y:S01]  /*9cf0*/  ULEA.HI UR4, UR37, UR37, URZ, 0x1 ;  /* 0x0000002525047291 */ /* 0x000fe2000f8f083f */
[----:B----45:R-:W-:Y:S01]  /*9d00*/  IMAD.MOV.U32 R3, RZ, RZ, R5 ;  /* 0x000000ffff037224 */ /* 0x030fe200078e0005 */
[----:B------:R-:W-:Y:S01]  /*9d10*/  VIMNMX R40, R40, 0xc0, PT ;  /* 0x000000c028287848 */ /* 0x000fe20003fe0100 */
[----:B--2---:R-:W-:Y:S01]  /*9d20*/  IMAD.MOV.U32 R0, RZ, RZ, R4 ;  /* 0x000000ffff007224 */ /* 0x004fe200078e0004 */
[----:B------:R-:W-:Y:S01]  /*9d30*/  ULOP3.LUT UR4, UR4, 0xfffffffe, URZ, 0xc0, !UPT ;  /* 0xfffffffe04047892 */ /* 0x000fe2000f8ec03f */
[----:B-1----:R-:W-:Y:S01]  /*9d40*/  IMAD.MOV.U32 R20, RZ, RZ, R6 ;  /* 0x000000ffff147224 */ /* 0x002fe200078e0006 */
        /* <DEDUP_REMOVED lines=8> */
[----:B------:R-:W-:Y:S01]  /*9dd0*/  IMAD.MOV.U32 R36, RZ, RZ, R13 ;  /* 0x000000ffff247224 */ /* 0x000fe200078e000d */
[----:B------:R-:W-:Y:S01]  /*9de0*/  MOV R3, UR4 ;  /* 0x0000000400037c02 */ /* 0x000fe20008000f00 */
[----:B------:R-:W-:Y:S01]  /*9df0*/  IMAD.MOV.U32 R38, RZ, RZ, R25 ;  /* 0x000000ffff267224 */ /* 0x000fe200078e0019 */
[----:B------:R-:W-:Y:S01]  /*9e00*/  PRMT R57, R0, 0x7610, R57 ;  /* 0x0000761000397816 */ /* 0x000fe20000000039 */
[----:B------:R-:W-:Y:S01]  /*9e10*/  IMAD.MOV.U32 R0, RZ, RZ, R10 ;  /* 0x000000ffff007224 */ /* 0x000fe200078e000a */
[----:B------:R-:W-:Y:S01]  /*9e20*/  SHF.L.U32 R3, R3, 0x1f, RZ ;  /* 0x0000001f03037819 */ /* 0x000fe200000006ff */
[----:B------:R-:W-:Y:S01]  /*9e30*/  IMAD.MOV.U32 R37, RZ, RZ, R24 ;  /* 0x000000ffff257224 */ /* 0x000fe200078e0018 */
[----:B------:R-:W-:Y:S01]  /*9e40*/  PRMT R49, R49, 0x5410, R20 ;  /* 0x0000541031317816 */ /* 0x000fe20000000014 */
[----:B------:R-:W-:Y:S01]  /*9e50*/  IMAD.MOV.U32 R20, RZ, RZ, R11 ;  /* 0x000000ffff147224 */ /* 0x000fe200078e000b */
[----:B------:R-:W0:Y:S01]  /*9e60*/  SYNCS.PHASECHK.TRANS64.TRYWAIT P0, [R2+URZ+0x2d800], R3 ;  /* 0x02d80003020075a7 */ /* 0x000e22000800017f */
[----:B------:R-:W-:Y:S01]  /*9e70*/  MOV R21, R12 ;  /* 0x0000000c00157202 */ /* 0x000fe20000000f00 */
[----:B------:R-:W-:Y:S01]  /*9e80*/  BSSY B1, `(.L_x_10523) ;  /* 0x0000019000017945 */ /* 0x000fe20003800000 */
        /* <DEDUP_REMOVED lines=14> */
[----:B------:R-:W-:Y:S01]  /*9f70*/  PRMT R68, R0, 0x5410, R36 ;  /* 0x0000541000447816 */ /* 0x000fe20000000024 */
[----:B------:R-:W-:Y:S01]  /*9f80*/  IMAD.MOV.U32 R0, RZ, RZ, R30 ;  /* 0x000000ffff007224 */ /* 0x000fe200078e001e */
[----:B------:R-:W-:Y:S01]  /*9f90*/  MOV R37, R32 ;  /* 0x0000002000257202 */ /* 0x000fe20000000f00 */
[----:B------:R-:W-:Y:S01]  /*9fa0*/  IMAD.MOV.U32 R36, RZ, RZ, R31 ;  /* 0x000000ffff247224 */ /* 0x000fe200078e001f */
[----:B------:R-:W-:Y:S02]  /*9fb0*/  ISETP.GE.AND P1, PT, R139, R40, PT ;  /* 0x000000288b00720c */ /* 0x000fe40003f26270 */
[----:B------:R-:W-:Y:S02]  /*9fc0*/  PRMT R45, R37, 0x5410, R38 ;  /* 0x00005410252d7816 */ /* 0x000fe40000000026 */
[----:B------:R-:W-:Y:S01]  /*9fd0*/  PRMT R48, R0, 0x5410, R36 ;  /* 0x0000541000307816 */ /* 0x000fe20000000024 */
[----:B------:R-:W-:-:S02]  /*9fe0*/  IMAD.MOV.U32 R0, RZ, RZ, R34 ;  /* 0x000000ffff007224 */ /* 0x000fc400078e0022 */
[----:B------:R-:W-:Y:S01]  /*9ff0*/  IMAD.MOV.U32 R36, RZ, RZ, R35 ;  /* 0x000000ffff247224 */ /* 0x000fe200078e0023 */
[----:B0-----:R-:W-:Y:S06]  /*a000*/  @!P0 BRA `(.L_x_10524) ;  /* 0x0000011000688947 */ /* 0x001fec0003800000 */
.L_x_10727:
[----:B------:R-:W-:Y:S05]  /*a010*/  BSYNC B1 ;  /* 0x0000000000017941 */ /* 0x000fea0003800000 */
.L_x_10523:
[----:B------:R-:W-:Y:S01]  /*a020*/  PRMT R46, R0, 0x5410, R36 ;  /* 0x00005410002e7816 */ /* 0x000fe20000000024 */
[----:B------:R-:W-:Y:S06]  /*a030*/  @P1 BRA `(.L_x_10509) ;  /* 0x0000001000f81947 */ /* 0x000fec0003800000 */
[----:B0-----:R-:W0:Y:S01]  /*a040*/  LDC R3, c[0x0][0x3f4] ;  /* 0x0000fd00ff037b82 */ /* 0x001e220000000800 */
[C---:B------:R-:W-:Y:S01]  /*a050*/  VIADD R0, R16.reuse, 0x10 ;  /* 0x0000001010007836 */ /* 0x040fe20000000000 */
[----:B------:R-:W-:Y:S01]  /*a060*/  BSSY B1, `(.L_x_10525) ;  /* 0x0000066000017945 */ /* 0x000fe20003800000 */
[C---:B------:R-:W-:Y:S01]  /*a070*/  VIADD R36, R16.reuse, 0x20 ;  /* 0x0000002010247836 */ /* 0x040fe20000000000 */
[-C--:B0-----:R-:W-:Y:S02]  /*a080*/  ISETP.GE.AND P0, PT, R16, R3.reuse, PT ;  /* 0x000000031000720c */ /* 0x081fe40003f06270 */
[-C--:B------:R-:W-:Y:S02]  /*a090*/  ISETP.GE.AND P1, PT, R0, R3.reuse, PT ;  /* 0x000000030000720c */ /* 0x080fe40003f26270 */
[----:B------:R-:W-:-:S09]  /*a0a0*/  ISETP.GE.AND P2, PT, R36, R3, PT ;  /* 0x000000032400720c */ /* 0x000fd20003f46270 */
[----:B------:R-:W-:Y:S05]  /*a0b0*/  @P0 BRA `(.L_x_10526) ;  /* 0x0000000400800947 */ /* 0x000fea0003800000 */
[----:B------:R-:W2:Y:S04]  /*a0c0*/  LDL R37, [R1+0xa0] ;  /* 0x0000a00001257983 */ /* 0x000ea80000100800 */
[----:B------:R-:W3:Y:S01]  /*a0d0*/  LDL R69, [R1+0xcc] ;  /* 0x0000cc0001457983 */ /* 0x000ee20000100800 */
[----:B------:R-:W-:Y:S01]  /*a0e0*/  HADD2.F32 R60, -RZ, R60.H0_H0 ;  /* 0x2000003cff3c7230 */ /* 0x000fe20000004100 */
[----:B------:R-:W-:Y:S01]  /*a0f0*/  SHF.R.U32.HI R54, RZ, 0x10, R25 ;  /* 0x00000010ff367819 */ /* 0x000fe20000011619 */
[----:B------:R-:W-:Y:S01]  /*a100*/  HADD2.F32 R62, -RZ, R62.H0_H0 ;  /* 0x2000003eff3e7230 */ /* 0x000fe20000004100 */
[--C-:B------:R-:W-:Y:S01]  /*a110*/  SHF.R.U32.HI R63, RZ, 0x10, R5.reuse ;  /* 0x00000010ff3f7819 */ /* 0x100fe20000011605 */
[----:B------:R-:W-:Y:S01]  /*a120*/  HADD2.F32 R61, -RZ, R61.H0_H0 ;  /* 0x2000003dff3d7230 */ /* 0x000fe20000004100 */
[----:B------:R-:W-:Y:S01]  /*a130*/  SHF.R.U64 R4, R4, 0x10, R5 ;  /* 0x0000001004047819 */ /* 0x000fe20000001205 */
[----:B------:R-:W-:Y:S01]  /*a140*/  HADD2.F32 R54, -RZ, R54.H0_H0 ;  /* 0x20000036ff367230 */ /* 0x000fe20000004100 */
[--C-:B------:R-:W-:Y:S01]  /*a150*/  SHF.R.U64 R5, R26, 0x10, R27.reuse ;  /* 0x000000101a057819 */ /* 0x100fe2000000121b */
[----:B------:R-:W-:Y:S01]  /*a160*/  HADD2.F32 R63, -RZ, R63.H0_H0 ;  /* 0x2000003fff3f7230 */ /* 0x000fe20000004100 */
[----:B------:R-:W-:-:S02]  /*a170*/  SHF.R.U32.HI R26, RZ, 0x10, R27 ;  /* 0x00000010ff1a7819 */ /* 0x000fc4000001161b */
[--C-:B------:R-:W-:Y:S01]  /*a180*/  SHF.R.U64 R6, R6, 0x10, R7.reuse ;  /* 0x0000001006067819 */ /* 0x100fe20000001207 */
[----:B------:R-:W-:Y:S01]  /*a190*/  HADD2.F32 R5, -RZ, R5.H0_H0 ;  /* 0x20000005ff057230 */ /* 0x000fe20000004100 */
[----:B------:R-:W-:Y:S02]  /*a1a0*/  SHF.R.U32.HI R7, RZ, 0x10, R7 ;  /* 0x00000010ff077819 */ /* 0x000fe40000011607 */
[----:B------:R-:W-:Y:S02]  /*a1b0*/  SHF.R.U64 R24, R24, 0x10, R25 ;  /* 0x0000001018187819 */ /* 0x000fe40000001219 */
[----:B--2---:R-:W-:-:S04]  /*a1c0*/  LEA.HI R0, R3, R37, RZ, 0x1d ;  /* 0x0000002503007211 */ /* 0x004fc800078fe8ff */
[----:B------:R-:W-:-:S04]  /*a1d0*/  SHF.R.S32.HI R37, RZ, 0x1f, R0 ;  /* 0x0000001fff257819 */ /* 0x000fc80000011400 */
[----:B------:R-:W-:Y:S02]  /*a1e0*/  LEA.HI R36, R37, R0, RZ, 0x2 ;  /* 0x0000000025247211 */ /* 0x000fe400078f10ff */
[----:B------:R-:W-:Y:S02]  /*a1f0*/  SHF.L.U32 R37, R0, 0x3, RZ ;  /* 0x0000000300257819 */ /* 0x000fe400000006ff */
[----:B------:R-:W-:Y:S02]  /*a200*/  SHF.R.S32.HI R39, RZ, 0x2, R36 ;  /* 0x00000002ff277819 */ /* 0x000fe40000011424 */
[----:B------:R-:W-:-:S03]  /*a210*/  LOP3.LUT R0, R144, 0x18, R37, 0xf8, !PT ;  /* 0x0000001890007812 */ /* 0x000fc600078ef825 */
[----:B------:R-:W-:Y:S01]  /*a220*/  IMAD R40, R39, 0x1800, R146 ;  /* 0x0000180027287824 */ /* 0x000fe200078e0292 */
[----:B------:R-:W-:Y:S01]  /*a230*/  LOP3.LUT R41, R0, R145, RZ, 0x3c, !PT ;  /* 0x0000009100297212 */ /* 0x000fe200078e3cff */
[----:B---3--:R-:W0:Y:S04]  /*a240*/  LDS.128 R36, [R69] ;  /* 0x0000000045247984 */ /* 0x008e280000000c00 */
[----:B------:R-:W-:-:S04]  /*a250*/  IMAD.IADD R41, R40, 0x1, R41 ;  /* 0x0000000128297824 */ /* 0x000fc800078e0229 */
        /* <DEDUP_REMOVED lines=8> */
[----:B------:R-:W-:Y:S02]  /*a2e0*/  HADD2.F32 R36, -RZ, R36.H1_H1 ;  /* 0x30000024ff247230 */ /* 0x000fe40000004100 */
        /* <DEDUP_REMOVED lines=8> */
[----:B------:R-:W-:Y:S01]  /*a370*/  FFMA.FTZ R41, R55, R62, R66 ;  /* 0x0000003e37297223 */ /* 0x000fe20000010042 */
[----:B------:R-:W-:Y:S02]  /*a380*/  HADD2.F32 R55, -RZ, R67.H0_H0 ;  /* 0x20000043ff377230 */ /* 0x000fe40000004100 */
[-C--:B------:R-:W-:Y:S01]  /*a390*/  FMUL.FTZ R67, R59, R54.reuse ;  /* 0x000000363b437220 */ /* 0x080fe20000410000 */
[----:B------:R-:W-:Y:S01]  /*a3a0*/  FMUL.FTZ R59, R58, R61 ;  /* 0x0000003d3a3b7220 */ /* 0x000fe20000410000 */
[----:B------:R-:W-:Y:S02]  /*a3b0*/  HADD2.F32 R62, -RZ, R57.H1_H1 ;  /* 0x30000039ff3e7230 */ /* 0x000fe40000004100 */
[----:B------:R-:W-:Y:S01]  /*a3c0*/  FFMA.FTZ R54, R56, R54, -R65 ;  /* 0x0000003638367223 */ /* 0x000fe20000010841 */
[-C--:B------:R-:W-:Y:S01]  /*a3d0*/  FMUL.FTZ R60, R58, R55.reuse ;  /* 0x000000373a3c7220 */ /* 0x080fe20000410000 */
[----:B------:R-:W-:Y:S01]  /*a3e0*/  FFMA.FTZ R55, R52, R55, -R59 ;  /* 0x0000003734377223 */ /* 0x000fe2000001083b */
[----:B------:R-:W-:-:S02]  /*a3f0*/  HADD2.F32 R58, -RZ, R68.H0_H0 ;  /* 0x20000044ff3a7230 */ /* 0x000fc40000004100 */
[C---:B------:R-:W-:Y:S01]  /*a400*/  FMUL.FTZ R66, R53.reuse, R62 ;  /* 0x0000003e35427220 */ /* 0x040fe20000410000 */
[----:B------:R-:W-:Y:S02]  /*a410*/  HADD2.F32 R51, -RZ, R43.H0_H0 ;  /* 0x2000002bff337230 */ /* 0x000fe40000004100 */
[----:B------:R-:W-:Y:S01]  /*a420*/  FFMA.FTZ R52, R52, R61, R60 ;  /* 0x0000003d34347223 */ /* 0x000fe2000001003c */
[----:B------:R-:W-:Y:S02]  /*a430*/  HADD2.F32 R64, -RZ, R57.H0_H0 ;  /* 0x20000039ff407230 */ /* 0x000fe40000004100 */
[----:B------:R-:W-:Y:S01]  /*a440*/  FFMA.FTZ R56, R56, R63, R67 ;  /* 0x0000003f38387223 */ /* 0x000fe20000010043 */
[----:B------:R-:W-:Y:S02]  /*a450*/  HADD2.F32 R60, -RZ, R68.H1_H1 ;  /* 0x30000044ff3c7230 */ /* 0x000fe40000004100 */
[-C--:B------:R-:W-:Y:S01]  /*a460*/  FMUL.FTZ R68, R53, R58.reuse ;  /* 0x0000003a35447220 */ /* 0x080fe20000410000 */
[----:B------:R-:W-:Y:S01]  /*a470*/  FFMA.FTZ R53, R27, R58, -R66 ;  /* 0x0000003a1b357223 */ /* 0x000fe20000010842 */
[----:B------:R-:W-:Y:S01]  /*a480*/  FMUL.FTZ R70, R51, R64 ;  /* 0x0000004033467220 */ /* 0x000fe20000410000 */
[----:B------:R-:W-:-:S02]  /*a490*/  HADD2.F32 R43, -RZ, R43.H1_H1 ;  /* 0x3000002bff2b7230 */ /* 0x000fc40000004100 */
[-C--:B------:R-:W-:Y:S01]  /*a4a0*/  FMUL.FTZ R51, R51, R60.reuse ;  /* 0x0000003c33337220 */ /* 0x080fe20000410000 */
[----:B------:R-:W-:Y:S02]  /*a4b0*/  HADD2.F32 R66, -RZ, R7.H0_H0 ;  /* 0x20000007ff427230 */ /* 0x000fe40000004100 */
[----:B------:R-:W-:Y:S01]  /*a4c0*/  FFMA.FTZ R70, R25, R60, -R70 ;  /* 0x0000003c19467223 */ /* 0x000fe20000010846 */
[----:B------:R-:W-:Y:S02]  /*a4d0*/  HADD2.F32 R58, -RZ, R26.H0_H0 ;  /* 0x2000001aff3a7230 */ /* 0x000fe40000004100 */
[----:B------:R-:W-:Y:S01]  /*a4e0*/  FFMA.FTZ R26, R27, R62, R68 ;  /* 0x0000003e1b1a7223 */ /* 0x000fe20000010044 */
        /* <DEDUP_REMOVED lines=11> */
[----:B------:R-:W-:-:S02]  /*a5a0*/  HADD2.F32 R38, -RZ, R38.H1_H1 ;  /* 0x30000026ff267230 */ /* 0x000fc40000004100 */
[C---:B------:R-:W-:Y:S01]  /*a5b0*/  FMUL.FTZ R43, R42.reuse, R27 ;  /* 0x0000001b2a2b7220 */ /* 0x040fe20000410000 */
[----:B------:R-:W-:Y:S01]  /*a5c0*/  FMUL.FTZ R42, R42, R5 ;  /* 0x000000052a2a7220 */ /* 0x000fe20000410000 */
[-C--:B------:R-:W-:Y:S01]  /*a5d0*/  FMUL.FTZ R40, R40, R7.reuse ;  /* 0x0000000728287220 */ /* 0x080fe20000410000 */
[----:B------:R-:W-:Y:S01]  /*a5e0*/  FFMA.FTZ R4, R36, R7, -R39 ;  /* 0x0000000724047223 */ /* 0x000fe20000010827 */
[C---:B------:R-:W-:Y:S01]  /*a5f0*/  FFMA.FTZ R6, R38.reuse, R5, -R43 ;  /* 0x0000000526067223 */ /* 0x040fe2000001082b */
        /* <DEDUP_REMOVED lines=12> */
.L_x_10526:
[----:B------:R-:W-:Y:S05]  /*a6c0*/  BSYNC B1 ;  /* 0x0000000000017941 */ /* 0x000fea0003800000 */
.L_x_10525:
[----:B------:R-:W-:Y:S04]  /*a6d0*/  BSSY B1, `(.L_x_10527) ;  /* 0x000006b000017945 */ /* 0x000fe80003800000 */
[----:B------:R-:W-:Y:S05]  /*a6e0*/  @P1 BRA `(.L_x_10528) ;  /* 0x0000000400a41947 */ /* 0x000fea0003800000 */
[----:B0-----:R-:W2:Y:S01]  /*a6f0*/  LDL R0, [R1+0x20] ;  /* 0x0000200001007983 */ /* 0x001ea20000100800 */
[--C-:B------:R-:W-:Y:S01]  /*a700*/  SHF.R.U64 R28, R28, 0x10, R29.reuse ;  /* 0x000000101c1c7819 */ /* 0x100fe2000000121d */
[--C-:B------:R-:W-:Y:S01]  /*a710*/  HADD2.F32 R43, -RZ, R50.reuse.H1_H1 ;  /* 0x30000032ff2b7230 */ /* 0x100fe20000004100 */
[----:B------:R-:W-:Y:S01]  /*a720*/  SHF.R.U32.HI R52, RZ, 0x10, R29 ;  /* 0x00000010ff347819 */ /* 0x000fe2000001161d */
[----:B------:R-:W-:Y:S01]  /*a730*/  HADD2.F32 R50, -RZ, R50.H0_H0 ;  /* 0x20000032ff327230 */ /* 0x000fe20000004100 */
[--C-:B------:R-:W-:Y:S01]  /*a740*/  SHF.R.U64 R29, R8, 0x10, R9.reuse ;  /* 0x00000010081d7819 */ /* 0x100fe20000001209 */
[--C-:B------:R-:W-:Y:S01]  /*a750*/  HADD2.F32 R54, -RZ, R47.reuse.H0_H0 ;  /* 0x2000002fff367230 */ /* 0x100fe20000004100 */
[----:B------:R-:W-:Y:S01]  /*a760*/  SHF.R.U32.HI R51, RZ, 0x10, R9 ;  /* 0x00000010ff337819 */ /* 0x000fe20000011609 */
[----:B------:R-:W-:Y:S01]  /*a770*/  HADD2.F32 R47, -RZ, R47.H1_H1 ;  /* 0x3000002fff2f7230 */ /* 0x000fe20000004100 */
[----:B------:R-:W-:Y:S01]  /*a780*/  SHF.R.U64 R9, R10, 0x10, R11 ;  /* 0x000000100a097819 */ /* 0x000fe2000000120b */
[----:B------:R-:W-:Y:S01]  /*a790*/  HADD2.F32 R29, -RZ, R29.H0_H0 ;  /* 0x2000001dff1d7230 */ /* 0x000fe20000004100 */
[--C-:B------:R-:W-:Y:S01]  /*a7a0*/  SHF.R.U64 R8, R30, 0x10, R31.reuse ;  /* 0x000000101e087819 */ /* 0x100fe2000000121f */
[----:B------:R-:W-:Y:S01]  /*a7b0*/  HADD2.F32 R51, -RZ, R51.H0_H0 ;  /* 0x20000033ff337230 */ /* 0x000fe20000004100 */
[----:B------:R-:W-:-:S02]  /*a7c0*/  SHF.R.U32.HI R30, RZ, 0x10, R31 ;  /* 0x00000010ff1e7819 */ /* 0x000fc4000001161f */
[----:B------:R-:W-:-:S03]  /*a7d0*/  SHF.R.U32.HI R37, RZ, 0x10, R11 ;  /* 0x00000010ff257819 */ /* 0x000fc6000001160b */
[----:B------:R-:W-:Y:S02]  /*a7e0*/  HADD2.F32 R30, -RZ, R30.H0_H0 ;  /* 0x2000001eff1e7230 */ /* 0x000fe40000004100 */
[----:B--2---:R-:W-:Y:S01]  /*a7f0*/  IMAD.IADD R4, R142, 0x1, R0 ;  /* 0x000000018e047824 */ /* 0x004fe200078e0200 */
[----:B------:R-:W-:-:S04]  /*a800*/  LEA.HI R0, R3, R147, RZ, 0x1d ;  /* 0x0000009303007211 */ /* 0x000fc800078fe8ff */
[----:B------:R-:W-:-:S04]  /*a810*/  SHF.R.S32.HI R5, RZ, 0x1f, R4 ;  /* 0x0000001fff057819 */ /* 0x000fc80000011404 */
[CC--:B------:R-:W-:Y:S02]  /*a820*/  LEA.HI R6, R5.reuse, R4.reuse, RZ, 0x5 ;  /* 0x0000000405067211 */ /* 0x0c0fe400078f28ff */
[----:B------:R-:W-:Y:S02]  /*a830*/  LEA.HI R7, R5, R4, RZ, 0x3 ;  /* 0x0000000405077211 */ /* 0x000fe400078f18ff */
[----:B------:R-:W-:Y:S02]  /*a840*/  SHF.R.S32.HI R5, RZ, 0x1f, R0 ;  /* 0x0000001fff057819 */ /* 0x000fe40000011400 */
[----:B------:R-:W-:Y:S02]  /*a850*/  SHF.R.S32.HI R25, RZ, 0x5, R6 ;  /* 0x00000005ff197819 */ /* 0x000fe40000011406 */
[----:B------:R-:W-:Y:S02]  /*a860*/  LOP3.LUT R6, R144, 0x18, R7, 0xf8, !PT ;  /* 0x0000001890067812 */ /* 0x000fe400078ef807 */
[----:B------:R-:W-:Y:S01]  /*a870*/  LEA.HI R4, R5, R0, RZ, 0x2 ;  /* 0x0000000005047211 */ /* 0x000fe200078f10ff */
[----:B------:R-:W-:Y:S01]  /*a880*/  IMAD.SHL.U32 R5, R0, 0x8, RZ ;  /* 0x0000000800057824 */ /* 0x000fe200078e00ff */
[----:B------:R-:W-:Y:S01]  /*a890*/  LOP3.LUT R6, R6, R145, RZ, 0x3c, !PT ;  /* 0x0000009106067212 */ /* 0x000fe200078e3cff */
[----:B------:R-:W-:Y:S01]  /*a8a0*/  IMAD R25, R25, 0x1800, R146 ;  /* 0x0000180019197824 */ /* 0x000fe200078e0292 */
[----:B------:R-:W-:-:S02]  /*a8b0*/  SHF.R.S32.HI R7, RZ, 0x2, R4 ;  /* 0x00000002ff077819 */ /* 0x000fc40000011404 */
[----:B------:R-:W-:Y:S01]  /*a8c0*/  LOP3.LUT R4, R144, 0x18, R5, 0xf8, !PT ;  /* 0x0000001890047812 */ /* 0x000fe200078ef805 */
[----:B------:R-:W-:Y:S02]  /*a8d0*/  IMAD.IADD R0, R25, 0x1, R6 ;  /* 0x0000000119007824 */ /* 0x000fe400078e0206 */
[----:B------:R-:W-:Y:S01]  /*a8e0*/  IMAD R24, R7, 0x1800, R146 ;  /* 0x0000180007187824 */ /* 0x000fe200078e0292 */
[----:B------:R-:W-:Y:S02]  /*a8f0*/  LOP3.LUT R25, R4, R145, RZ, 0x3c, !PT ;  /* 0x0000009104197212 */ /* 0x000fe400078e3cff */
[----:B------:R-:W-:Y:S02]  /*a900*/  LEA R0, R0, UR38, 0x1 ;  /* 0x0000002600007c11 */ /* 0x000fe4000f8e08ff */
[----:B------:R-:W-:-:S03]  /*a910*/  IADD3 R25, R24, R25, RZ ;  /* 0x0000001918197210 */ /* 0x000fc60007ffe0ff */
        /* <DEDUP_REMOVED lines=9> */
[----:B------:R-:W-:Y:S02]  /*a9b0*/  HADD2.F32 R25, -RZ, R24.H0_H0 ;  /* 0x20000018ff197230 */ /* 0x000fe40000004100 */
[CC--:B------:R-:W-:Y:S01]  /*a9c0*/  FMUL.FTZ R53, R5.reuse, R50.reuse ;  /* 0x0000003205357220 */ /* 0x0c0fe20000410000 */
[-C--:B------:R-:W-:Y:S01]  /*a9d0*/  FMUL.FTZ R55, R5, R43.reuse ;  /* 0x0000002b05377220 */ /* 0x080fe20000410000 */
[----:B------:R-:W-:Y:S02]  /*a9e0*/  HADD2.F32 R41, -RZ, R26.H0_H0 ;  /* 0x2000001aff297230 */ /* 0x000fe40000004100 */
        /* <DEDUP_REMOVED lines=8> */
[C---:B------:R-:W-:Y:S01]  /*aa70*/  FMUL.FTZ R56, R25.reuse, R52 ;  /* 0x0000003419387220 */ /* 0x040fe20000410000 */
[C---:B------:R-:W-:Y:S01]  /*aa80*/  FFMA.FTZ R38, R40.reuse, R43, -R53 ;  /* 0x0000002b28267223 */ /* 0x040fe20000010835 */
[----:B------:R-:W-:Y:S01]  /*aa90*/  FFMA.FTZ R49, R40, R51, R49 ;  /* 0x0000003328317223 */ /* 0x000fe20000010031 */
[-C--:B------:R-:W-:Y:S01]  /*aaa0*/  FMUL.FTZ R25, R25, R50.reuse ;  /* 0x0000003219197220 */ /* 0x080fe20000410000 */
[----:B------:R-:W-:Y:S01]  /*aab0*/  FFMA.FTZ R56, R39, R50, -R56 ;  /* 0x0000003227387223 */ /* 0x000fe20000010838 */
[----:B------:R-:W-:-:S02]  /*aac0*/  HADD2.F32 R40, -RZ, R48.H0_H0 ;  /* 0x20000030ff287230 */ /* 0x000fc40000004100 */
[----:B------:R-:W-:Y:S01]  /*aad0*/  FMUL.FTZ R50, R41, R54 ;  /* 0x0000003629327220 */ /* 0x000fe20000410000 */
[----:B------:R-:W-:Y:S02]  /*aae0*/  HADD2.F32 R48, -RZ, R48.H1_H1 ;  /* 0x30000030ff307230 */ /* 0x000fe40000004100 */
[----:B------:R-:W-:Y:S01]  /*aaf0*/  FFMA.FTZ R39, R39, R52, R25 ;  /* 0x0000003427277223 */ /* 0x000fe20000010019 */
[----:B------:R-:W-:Y:S02]  /*ab00*/  HADD2.F32 R11, -RZ, R7.H0_H0 ;  /* 0x20000007ff0b7230 */ /* 0x000fe40000004100 */
[-C--:B------:R-:W-:Y:S01]  /*ab10*/  FMUL.FTZ R52, R41, R40.reuse ;  /* 0x0000002829347220 */ /* 0x080fe20000410000 */
[----:B------:R-:W-:Y:S01]  /*ab20*/  FFMA.FTZ R50, R31, R40, -R50 ;  /* 0x000000281f327223 */ /* 0x000fe20000010832 */
[----:B------:R-:W-:Y:S02]  /*ab30*/  HADD2.F32 R27, -RZ, R27.H1_H1 ;  /* 0x3000001bff1b7230 */ /* 0x000fe40000004100 */
[----:B------:R-:W-:Y:S01]  /*ab40*/  FMUL.FTZ R58, R42, R47 ;  /* 0x0000002f2a3a7220 */ /* 0x000fe20000410000 */
[----:B------:R-:W-:-:S02]  /*ab50*/  HADD2.F32 R40, -RZ, R37.H0_H0 ;  /* 0x20000025ff287230 */ /* 0x000fc40000004100 */
[----:B------:R-:W-:Y:S01]  /*ab60*/  FMUL.FTZ R42, R42, R48 ;  /* 0x000000302a2a7220 */ /* 0x000fe20000410000 */
[----:B------:R-:W-:Y:S02]  /*ab70*/  HADD2.F32 R7, -RZ, R7.H1_H1 ;  /* 0x30000007ff077230 */ /* 0x000fe40000004100 */
[----:B------:R-:W-:Y:S01]  /*ab80*/  FFMA.FTZ R52, R31, R54, R52 ;  /* 0x000000361f347223 */ /* 0x000fe20000010034 */
[----:B------:R-:W-:Y:S01]  /*ab90*/  FFMA.FTZ R58, R11, R48, -R58 ;  /* 0x000000300b3a7223 */ /* 0x000fe2000001083a */
[----:B------:R-:W-:Y:S02]  /*aba0*/  HADD2.F32 R24, -RZ, R24.H1_H1 ;  /* 0x30000018ff187230 */ /* 0x000fe40000004100 */
[----:B------:R-:W-:Y:S01]  /*abb0*/  FMUL.FTZ R54, R27, R40 ;  /* 0x000000281b367220 */ /* 0x000fe20000410000 */
[----:B------:R-:W-:Y:S02]  /*abc0*/  HADD2.F32 R26, -RZ, R26.H1_H1 ;  /* 0x3000001aff1a7230 */ /* 0x000fe40000004100 */
        /* <DEDUP_REMOVED lines=27> */
.L_x_10528:
[----:B------:R-:W-:Y:S05]  /*ad80*/  BSYNC B1 ;  /* 0x0000000000017941 */ /* 0x000fea0003800000 */
.L_x_10527:
[----:B------:R-:W-:Y:S05]  /*ad90*/  @P2 BRA `(.L_x_10509) ;  /* 0x0000000400a02947 */ /* 0x000fea0003800000 */
[----:B01----:R-:W-:Y:S01]  /*ada0*/  IMAD.IADD R0, R142, 0x1, R155 ;  /* 0x000000018e007824 */ /* 0x003fe200078e029b */
[----:B------:R-:W-:Y:S02]  /*adb0*/  LEA.HI R3, R3, R150, RZ, 0x1d ;  /* 0x0000009603037211 */ /* 0x000fe400078fe8ff */
[----:B------:R-:W-:Y:S02]  /*adc0*/  SHF.R.U64 R25, R12, 0x10, R13 ;  /* 0x000000100c197819 */ /* 0x000fe4000000120d */
[----:B------:R-:W-:Y:S02]  /*add0*/  SHF.R.S32.HI R5, RZ, 0x1f, R0 ;  /* 0x0000001fff057819 */ /* 0x000fe40000011400 */
[----:B------:R-:W-:Y:S01]  /*ade0*/  SHF.R.U64 R12, R34, 0x10, R35 ;  /* 0x00000010220c7819 */ /* 0x000fe20000001223 */
[----:B------:R-:W-:Y:S01]  /*adf0*/  HADD2.F32 R34, -RZ, R20.H1_H1 ;  /* 0x30000014ff227230 */ /* 0x000fe20000004100 */
[CC--:B------:R-:W-:Y:S01]  /*ae00*/  LEA.HI R4, R5.reuse, R0.reuse, RZ, 0x5 ;  /* 0x0000000005047211 */ /* 0x0c0fe200078f28ff */
[----:B------:R-:W-:Y:S01]  /*ae10*/  HADD2.F32 R25, -RZ, R25.H0_H0 ;  /* 0x20000019ff197230 */ /* 0x000fe20000004100 */
[----:B------:R-:W-:-:S02]  /*ae20*/  LEA.HI R5, R5, R0, RZ, 0x3 ;  /* 0x0000000005057211 */ /* 0x000fc400078f18ff */
[----:B------:R-:W-:Y:S02]  /*ae30*/  SHF.R.S32.HI R7, RZ, 0x5, R4 ;  /* 0x00000005ff077819 */ /* 0x000fe40000011404 */
[----:B------:R-:W-:Y:S02]  /*ae40*/  SHF.R.S32.HI R0, RZ, 0x1f, R3 ;  /* 0x0000001fff007819 */ /* 0x000fe40000011403 */
[----:B------:R-:W-:Y:S01]  /*ae50*/  LOP3.LUT R4, R144, 0x18, R5, 0xf8, !PT ;  /* 0x0000001890047812 */ /* 0x000fe200078ef805 */
[----:B------:R-:W-:Y:S01]  /*ae60*/  IMAD R7, R7, 0x1800, R146 ;  /* 0x0000180007077824 */ /* 0x000fe200078e0292 */
[----:B------:R-:W-:Y:S01]  /*ae70*/  LEA.HI R0, R0, R3, RZ, 0x2 ;  /* 0x0000000300007211 */ /* 0x000fe200078f10ff */
[----:B------:R-:W-:Y:S01]  /*ae80*/  IMAD.SHL.U32 R3, R3, 0x8, RZ ;  /* 0x0000000803037824 */ /* 0x000fe200078e00ff */
[----:B------:R-:W-:Y:S02]  /*ae90*/  LOP3.LUT R4, R4, R145, RZ, 0x3c, !PT ;  /* 0x0000009104047212 */ /* 0x000fe400078e3cff */
[----:B------:R-:W-:-:S02]  /*aea0*/  SHF.R.S32.HI R5, RZ, 0x2, R0 ;  /* 0x00000002ff057819 */ /* 0x000fc40000011400 */
[----:B------:R-:W-:Y:S01]  /*aeb0*/  SHF.R.U64 R24, R32, 0x10, R33 ;  /* 0x0000001020187819 */ /* 0x000fe20000001221 */
[----:B------:R-:W-:Y:S01]  /*aec0*/  IMAD.IADD R0, R7, 0x1, R4 ;  /* 0x0000000107007824 */ /* 0x000fe200078e0204 */
[----:B------:R-:W-:Y:S01]  /*aed0*/  LOP3.LUT R4, R144, 0x18, R3, 0xf8, !PT ;  /* 0x0000001890047812 */ /* 0x000fe200078ef803 */
[----:B------:R-:W-:Y:S01]  /*aee0*/  IMAD R3, R5, 0x1800, R146 ;  /* 0x0000180005037824 */ /* 0x000fe200078e0292 */
[----:B------:R-:W-:Y:S01]  /*aef0*/  SHF.R.U32.HI R31, RZ, 0x10, R13 ;  /* 0x00000010ff1f7819 */ /* 0x000fe2000001160d */
[----:B------:R-:W-:Y:S01]  /*af00*/  HADD2.F32 R32, -RZ, R45.H1_H1 ;  /* 0x3000002dff207230 */ /* 0x000fe20000004100 */
[----:B------:R-:W-:Y:S02]  /*af10*/  LOP3.LUT R8, R4, R145, RZ, 0x3c, !PT ;  /* 0x0000009104087212 */ /* 0x000fe400078e3cff */
[----:B------:R-:W-:Y:S01]  /*af20*/  LEA R0, R0, UR38, 0x1 ;  /* 0x0000002600007c11 */ /* 0x000fe2000f8e08ff */
[----:B------:R-:W-:Y:S01]  /*af30*/  HADD2.F32 R31, -RZ, R31.H0_H0 ;  /* 0x2000001fff1f7230 */ /* 0x000fe20000004100 */
[----:B------:R-:W-:Y:S01]  /*af40*/  SHF.R.U32.HI R33, RZ, 0x10, R33 ;  /* 0x00000010ff217819 */ /* 0x000fe20000011621 */
[----:B------:R-:W-:Y:S01]  /*af50*/  IMAD.IADD R3, R3, 0x1, R8 ;  /* 0x0000000103037824 */ /* 0x000fe200078e0208 */
[----:B------:R-:W-:Y:S01]  /*af60*/  SHF.R.U64 R37, R14, 0x10, R15 ;  /* 0x000000100e257819 */ /* 0x000fe2000000120f */
[----:B------:R-:W0:Y:S01]  /*af70*/  LDS.128 R4, [R0] ;  /* 0x0000000000047984 */ /* 0x000e220000000c00 */
[----:B------:R-:W-:-:S02]  /*af80*/  SHF.R.U32.HI R39, RZ, 0x10, R35 ;  /* 0x00000010ff277819 */ /* 0x000fc40000011623 */
[----:B------:R-:W-:Y:S02]  /*af90*/  LEA R3, R3, R2, 0x1 ;  /* 0x0000000203037211 */ /* 0x000fe400078e08ff */
[----:B------:R-:W-:-:S03]  /*afa0*/  SHF.R.U32.HI R35, RZ, 0x10, R15 ;  /* 0x00000010ff237819 */ /* 0x000fc6000001160f */
        /* <DEDUP_REMOVED lines=11> */
[----:B------:R-:W-:Y:S01]  /*b060*/  FMUL.FTZ R33, R28, R31 ;  /* 0x0000001f1c217220 */ /* 0x000fe20000410000 */
[C---:B------:R-:W-:Y:S01]  /*b070*/  FFMA.FTZ R36, R13.reuse, R32, -R36 ;  /* 0x000000200d247223 */ /* 0x040fe20000010824 */
[----:B------:R-:W-:Y:S02]  /*b080*/  HADD2.F32 R32, -RZ, R20.H0_H0 ;  /* 0x20000014ff207230 */ /* 0x000fe40000004100 */
[----:B------:R-:W-:Y:S01]  /*b090*/  FFMA.FTZ R38, R13, R34, R38 ;  /* 0x000000220d267223 */ /* 0x000fe20000010026 */
[----:B------:R-:W-:-:S02]  /*b0a0*/  HADD2.F32 R20, -RZ, R45.H0_H0 ;  /* 0x2000002dff147230 */ /* 0x000fc40000004100 */
[-C--:B------:R-:W-:Y:S01]  /*b0b0*/  FMUL.FTZ R13, R28, R27.reuse ;  /* 0x0000001b1c0d7220 */ /* 0x080fe20000410000 */
[----:B------:R-:W-:Y:S02]  /*b0c0*/  HADD2.F32 R29, -RZ, R10.H0_H0 ;  /* 0x2000000aff1d7230 */ /* 0x000fe40000004100 */
[C---:B------:R-:W-:Y:S01]  /*b0d0*/  FMUL.FTZ R34, R9.reuse, R32 ;  /* 0x0000002009227220 */ /* 0x040fe20000410000 */
[----:B------:R-:W-:Y:S02]  /*b0e0*/  HADD2.F32 R28, -RZ, R21.H0_H0 ;  /* 0x20000015ff1c7230 */ /* 0x000fe40000004100 */
[-C--:B------:R-:W-:Y:S01]  /*b0f0*/  FMUL.FTZ R9, R9, R20.reuse ;  /* 0x0000001409097220 */ /* 0x080fe20000410000 */
[C---:B------:R-:W-:Y:S01]  /*b100*/  FFMA.FTZ R33, R14.reuse, R27, -R33 ;  /* 0x0000001b0e217223 */ /* 0x040fe20000010821 */
[----:B------:R-:W-:Y:S01]  /*b110*/  FFMA.FTZ R31, R14, R31, R13 ;  /* 0x0000001f0e1f7223 */ /* 0x000fe2000001000d */
[----:B------:R-:W-:Y:S02]  /*b120*/  HADD2.F32 R30, -RZ, R11.H0_H0 ;  /* 0x2000000bff1e7230 */ /* 0x000fe40000004100 */
        /* <DEDUP_REMOVED lines=10> */
[----:B------:R-:W-:-:S02]  /*b1d0*/  HADD2.F32 R11, -RZ, R11.H1_H1 ;  /* 0x3000000bff0b7230 */ /* 0x000fc40000004100 */
[-C--:B------:R-:W-:Y:S01]  /*b1e0*/  FMUL.FTZ R30, R30, R5.reuse ;  /* 0x000000051e1e7220 */ /* 0x080fe20000410000 */
        /* <DEDUP_REMOVED lines=35> */
.L_x_10509:
[----:B------:R-:W-:Y:S05]  /*b420*/  BSYNC B0 ;  /* 0x0000000000007941 */ /* 0x000fea0003800000 */
.L_x_10502:
        /* <DEDUP_REMOVED lines=8> */
.L_x_10500:
[----:B01-3--:R-:W-:-:S05]  /*b4b0*/  IMAD.U32 R0, RZ, RZ, UR40 ;  /* 0x00000028ff007e24 */ /* 0x00bfca000f8e00ff */
[----:B------:R-:W-:-:S13]  /*b4c0*/  ISETP.NE.AND P0, PT, R0, 0x3, PT ;  /* 0x000000030000780c */ /* 0x000fda0003f05270 */
[----:B------:R-:W-:Y:S05]  /*b4d0*/  @!P0 BRA `(.L_x_10529) ;  /* 0x0000000000048947 */ /* 0x000fea0003800000 */
[----:B------:R-:W-:Y:S01]  /*b4e0*/  BPT.TRAP 0x1 ;  /* 0x000000040000795c */ /* 0x000fe20000300000 */
.L_x_10529:
[----:B------:R-:W-:Y:S01]  /*b4f0*/  IMAD R8, R140, 0x8, R2 ;  /* 0x000000088c087824 */ /* 0x000fe200078e0202 */
[----:B--2-4-:R-:W-:-:S04]  /*b500*/  SHF.L.U32 R3, R151, 0x1f, RZ ;  /* 0x0000001f97037819 */ /* 0x014fc800000006ff */
[----:B------:R0:W1:Y:S01]  /*b510*/  SYNCS.PHASECHK.TRANS64.TRYWAIT P1, [R8+URZ+0x2d830], R3 ;  /* 0x02d83003080075a7 */ /* 0x000062000802017f */
[----:B------:R-:W-:Y:S05]  /*b520*/  @!P0 BRA `(.L_x_10530) ;  /* 0x0000000000048947 */ /* 0x000fea0003800000 */
[----:B------:R-:W-:Y:S01]  /*b530*/  BPT.TRAP 0x1 ;  /* 0x000000040000795c */ /* 0x000fe20000300000 */
.L_x_10530:
[----:B------:R-:W-:Y:S02]  /*b540*/  VIADD R0, R2, 0x15400 ;  /* 0x0001540002007836 */ /* 0x000fe40000000000 */
[----:B------:R-:W-:-:S03]  /*b550*/  IMAD R44, R44, 0x1000, R2 ;  /* 0x000010002c2c7824 */ /* 0x000fc600078e0202 */
[----:B------:R-:W-:Y:S01]  /*b560*/  SHF.R.U32.HI R0, RZ, 0x4, R0 ;  /* 0x00000004ff007819 */ /* 0x000fe20000011600 */
[----:B------:R-:W-:-:S03]  /*b570*/  VIADD R44, R44, 0xc400 ;  /* 0x0000c4002c2c7836 */ /* 0x000fc60000000000 */
[----:B------:R-:W-:Y:S02]  /*b580*/  LOP3.LUT R0, R0, 0x3fff, RZ, 0xc0, !PT ;  /* 0x00003fff00007812 */ /* 0x000fe400078ec0ff */
[----:B------:R-:W-:Y:S02]  /*b590*/  SHF.R.U32.HI R44, RZ, 0x4, R44 ;  /* 0x00000004ff2c7819 */ /* 0x000fe4000001162c */
[----:B------:R-:W-:Y:S02]  /*b5a0*/  LOP3.LUT R0, R0, 0x10000, RZ, 0xfc, !PT ;  /* 0x0001000000007812 */ /* 0x000fe400078efcff */
[----:B------:R-:W-:-:S03]  /*b5b0*/  LOP3.LUT R44, R44, 0x3fff, RZ, 0xc0, !PT ;  /* 0x00003fff2c2c7812 */ /* 0x000fc600078ec0ff */
[----:B------:R2:W-:Y:S01]  /*b5c0*/  STL [R1+0x44], R0 ;  /* 0x0000440001007387 */ /* 0x0005e20000100800 */
[----:B-1----:R-:W-:Y:S05]  /*b5d0*/  @P1 BRA `(.L_x_10531) ;  /* 0x0000000000081947 */ /* 0x002fea0003800000 */
[----:B------:R-:W1:Y:S02]  /*b5e0*/  SYNCS.PHASECHK.TRANS64.TRYWAIT P1, [R8+URZ+0x2d830], R3 ;  /* 0x02d83003080075a7 */ /* 0x000e64000802017f */
[----:B-1----:R-:W-:Y:S05]  /*b5f0*/  @!P1 BRA `(.L_x_10532) ;  /* 0x000000fc00009947 */ /* 0x002fea0003800000 */
.L_x_10531:
[----:B--2---:R-:W2:Y:S01]  /*b600*/  LDL R0, [R1+0x44] ;  /* 0x0000440001007983 */ /* 0x004ea20000100800 */
[----:B------:R-:W-:Y:S01]  /*b610*/  IMAD.MOV.U32 R149, RZ, RZ, -0x7fffffe0 ;  /* 0x80000020ff957424 */ /* 0x000fe200078e00ff */
[----:B------:R-:W-:Y:S01]  /*b620*/  LOP3.LUT R148, R44, 0x10000, RZ, 0xfc, !PT ;  /* 0x000100002c947812 */ /* 0x000fe200078efcff */
[----:B------:R-:W-:Y:S05]  /*b630*/  WARPSYNC.ALL ;  /* 0x0000000000007948 */ /* 0x000fea0003800000 */
[----:B------:R-:W-:Y:S01]  /*b640*/  MOV R5, 0x80000020 ;  /* 0x8000002000057802 */ /* 0x000fe20000000f00 */
[----:B------:R-:W-:Y:S01]  /*b650*/  WARPGROUP.ARRIVE ;  /* 0x00000000000079c5 */ /* 0x000fe20000000000 */
[C---:B------:R-:W-:Y:S01]  /*b660*/  R2UR UR4, R148.reuse ;  /* 0x00000000940472ca */ /* 0x040fe200000e0000 */
[C---:B------:R-:W-:Y:S01]  /*b670*/  VIADD R20, R148.reuse, 0x2 ;  /* 0x0000000294147836 */ /* 0x040fe20000000000 */
[----:B------:R-:W-:Y:S01]  /*b680*/  R2UR UR7, R5 ;  /* 0x00000000050772ca */ /* 0x000fe200000e0000 */
[----:B------:R-:W-:Y:S01]  /*b690*/  IMAD.MOV.U32 R7, RZ, RZ, -0x7fffffe0 ;  /* 0x80000020ff077424 */ /* 0x000fe200078e00ff */
[----:B------:R-:W-:Y:S01]  /*b6a0*/  R2UR UR5, R149 ;  /* 0x00000000950572ca */ /* 0x000fe200000e0000 */
[----:B------:R-:W-:Y:S01]  /*b6b0*/  IMAD.MOV.U32 R21, RZ, RZ, -0x7fffffe0 ;  /* 0x80000020ff157424 */ /* 0x000fe200078e00ff */
[C---:B------:R-:W-:Y:S01]  /*b6c0*/  IADD3 R12, R148.reuse, 0x302, RZ ;  /* 0x00000302940c7810 */ /* 0x040fe20007ffe0ff */
[----:B------:R-:W-:-:S02]  /*b6d0*/  VIADD R14, R148, 0x300 ;  /* 0x00000300940e7836 */ /* 0x000fc40000000000 */
[----:B------:R-:W-:Y:S01]  /*b6e0*/  IMAD.MOV.U32 R15, RZ, RZ, -0x7fffffe0 ;  /* 0x80000020ff0f7424 */ /* 0x000fe200078e00ff */
[----:B------:R3:W-:Y:S01]  /*b6f0*/  STL.64 [R1+0x18], R20 ;  /* 0x0000181401007387 */ /* 0x0007e20000100a00 */
[----:B------:R-:W-:Y:S02]  /*b700*/  IMAD.MOV.U32 R13, RZ, RZ, -0x7fffffe0 ;  /* 0x80000020ff0d7424 */ /* 0x000fe400078e00ff */
[C---:B------:R-:W-:Y:S01]  /*b710*/  VIADD R10, R148.reuse, 0x600 ;  /* 0x00000600940a7836 */ /* 0x040fe20000000000 */
[----:B------:R3:W-:Y:S01]  /*b720*/  STL.64 [R1+0x10], R14 ;  /* 0x0000100e01007387 */ /* 0x0007e20000100a00 */
[----:B------:R-:W-:Y:S02]  /*b730*/  IMAD.MOV.U32 R11, RZ, RZ, -0x7fffffe0 ;  /* 0x80000020ff0b7424 */ /* 0x000fe400078e00ff */
[----:B------:R-:W-:Y:S01]  /*b740*/  IMAD.MOV.U32 R5, RZ, RZ, -0x7fffffe0 ;  /* 0x80000020ff057424 */ /* 0x000fe200078e00ff */
[----:B------:R3:W-:Y:S01]  /*b750*/  STL.64 [R1+0x8], R12 ;  /* 0x0000080c01007387 */ /* 0x0007e20000100a00 */
[----:B------:R-:W-:-:S02]  /*b760*/  VIADD R156, R148, 0x602 ;  /* 0x00000602949c7836 */ /* 0x000fc40000000000 */
[----:B------:R-:W-:Y:S01]  /*b770*/  IMAD.MOV.U32 R157, RZ, RZ, -0x7fffffe0 ;  /* 0x80000020ff9d7424 */ /* 0x000fe200078e00ff */
[----:B------:R3:W-:Y:S01]  /*b780*/  STL.64 [R1], R10 ;  /* 0x0000000a01007387 */ /* 0x0007e20000100a00 */
[----:B------:R-:W-:Y:S02]  /*b790*/  IMAD.MOV.U32 R135, RZ, RZ, RZ ;  /* 0x000000ffff877224 */ /* 0x000fe400078e00ff */
[----:B--2---:R-:W-:-:S04]  /*b7a0*/  IMAD R4, R140, 0x600, R0 ;  /* 0x000006008c047824 */ /* 0x004fc800078e0200 */
[C---:B------:R-:W-:Y:S01]  /*b7b0*/  VIADD R6, R4.reuse, 0x2 ;  /* 0x0000000204067836 */ /* 0x040fe20000000000 */
[----:B------:R-:W-:-:S13]  /*b7c0*/  R2UR UR6, R4 ;  /* 0x00000000040672ca */ /* 0x000fda00000e0000 */
[----:B------:R-:W-:Y:S01]  /*b7d0*/  HGMMA.64x128x16.F32 R24, gdesc[UR4], RZ, !UPT, gsb0 ;  /* 0x01e00000041879f0 */ /* 0x000fe2000c0008ff */
[----:B------:R-:W-:Y:S02]  /*b7e0*/  R2UR UR6, R6 ;  /* 0x00000000060672ca */ /* 0x000fe400000e0000 */
[----:B------:R-:W-:Y:S01]  /*b7f0*/  R2UR UR7, R7 ;  /* 0x00000000070772ca */ /* 0x000fe200000e0000 */
[----:B------:R-:W-:Y:S01]  /*b800*/  IMAD.MOV.U32 R7, RZ, RZ, -0x7fffffe0 ;  /* 0x80000020ff077424 */ /* 0x000fe200078e00ff */
[----:B------:R-:W-:Y:S02]  /*b810*/  R2UR UR4, R20 ;  /* 0x00000000140472ca */ /* 0x000fe400000e0000 */
[----:B------:R-:W-:Y:S02]  /*b820*/  R2UR UR5, R21 ;  /* 0x00000000150572ca */ /* 0x000fe400000e0000 */
[----:B------:R-:W-:Y:S01]  /*b830*/  IADD3 R6, R4, 0x200, RZ ;  /* 0x0000020004067810 */ /* 0x000fe20007ffe0ff */
[----:B------:R-:W-:-:S02]  /*b840*/  WARPGROUP.DEPBAR.LE gsb0, 0x0 ;  /* 0x00008000000079c5 */ /* 0x000fc40000010000 */
[----:B------:R-:W-:-:S08]  /*b850*/  WARPGROUP.ARRIVE ;  /* 0x00000000000079c5 */ /* 0x000fd00000000000 */
[----:B------:R-:W-:Y:S01]  /*b860*/  HGMMA.64x128x16.F32 R24, gdesc[UR4], R24, gsb0 ;  /* 0x01e00000041879f0 */ /* 0x000fe20008000818 */
[----:B------:R-:W-:Y:S01]  /*b870*/  R2UR UR6, R6 ;  /* 0x00000000060672ca */ /* 0x000fe200000e0000 */
[----:B------:R-:W-:Y:S01]  /*b880*/  VIADD R6, R4, 0x202 ;  /* 0x0000020204067836 */ /* 0x000fe20000000000 */
[----:B------:R-:W-:Y:S01]  /*b890*/  R2UR UR7, R7 ;  /* 0x00000000070772ca */ /* 0x000fe200000e0000 */
[----:B------:R-:W-:Y:S01]  /*b8a0*/  IMAD.MOV.U32 R7, RZ, RZ, -0x7fffffe0 ;  /* 0x80000020ff077424 */ /* 0x000fe200078e00ff */
[----:B------:R-:W-:Y:S02]  /*b8b0*/  R2UR UR4, R14 ;  /* 0x000000000e0472ca */ /* 0x000fe400000e0000 */
[----:B------:R-:W-:Y:S01]  /*b8c0*/  R2UR UR5, R15 ;  /* 0x000000000f0572ca */ /* 0x000fe200000e0000 */
[----:B------:R-:W-:Y:S02]  /*b8d0*/  WARPGROUP.DEPBAR.LE gsb0, 0x0 ;  /* 0x00008000000079c5 */ /* 0x000fe40000010000 */
[----:B------:R-:W-:-:S10]  /*b8e0*/  WARPGROUP.ARRIVE ;  /* 0x00000000000079c5 */ /* 0x000fd40000000000 */
[----:B------:R-:W-:Y:S01]  /*b8f0*/  HGMMA.64x128x16.F32 R24, gdesc[UR4], R24, gsb0 ;  /* 0x01e00000041879f0 */ /* 0x000fe20008000818 */
[----:B------:R-:W-:Y:S01]  /*b900*/  R2UR UR6, R6 ;  /* 0x00000000060672ca */ /* 0x000fe200000e0000 */
[----:B------:R-:W-:Y:S01]  /*b910*/  VIADD R6, R4, 0x400 ;  /* 0x0000040004067836 */ /* 0x000fe20000000000 */
        /* <DEDUP_REMOVED lines=8> */
[----:B------:R-:W-:Y:S02]  /*b9a0*/  R2UR UR6, R6 ;  /* 0x00000000060672ca */ /* 0x000fe400000e0000 */
[----:B------:R-:W-:Y:S02]  /*b9b0*/  R2UR UR7, R7 ;  /* 0x00000000070772ca */ /* 0x000fe400000e0000 */
[----:B------:R-:W-:Y:S02]  /*b9c0*/  R2UR UR4, R10 ;  /* 0x000000000a0472ca */ /* 0x000fe400000e0000 */
[----:B------:R-:W-:Y:S01]  /*b9d0*/  R2UR UR5, R11 ;  /* 0x000000000b0572ca */ /* 0x000fe200000e0000 */
[----:B------:R-:W-:Y:S02]  /*b9e0*/  WARPGROUP.DEPBAR.LE gsb0, 0x0 ;  /* 0x00008000000079c5 */ /* 0x000fe40000010000 */
[----:B------:R-:W-:-:S10]  /*b9f0*/  WARPGROUP.ARRIVE ;  /* 0x00000000000079c5 */ /* 0x000fd40000000000 */
        /* <DEDUP_REMOVED lines=9> */
[----:B---3--:R-:W-:Y:S05]  /*ba90*/  @!P0 BRA `(.L_x_10533) ;  /* 0x0000000000048947 */ /* 0x008fea0003800000 */
[----:B------:R-:W-:Y:S01]  /*baa0*/  BPT.TRAP 0x1 ;  /* 0x000000040000795c */ /* 0x000fe20000300000 */
.L_x_10533:
[----:B------:R-:W2:Y:S01]  /*bab0*/  LDL R0, [R1+0x70] ;  /* 0x0000700001007983 */ /* 0x000ea20000100800 */
[----:B------:R-:W-:-:S03]  /*bac0*/  ULDC UR41, c[0x0][0x988] ;  /* 0x0002620000297ab9 */ /* 0x000fc60000000800 */
[----:B------:R-:W3:Y:S01]  /*bad0*/  LDL R94, [R1+0x30] ;  /* 0x00003000015e7983 */ /* 0x000ee20000100800 */
[----:B01----:R-:W-:Y:S01]  /*bae0*/  VIADD R8, R8, 0x2d840 ;  /* 0x0002d84008087836 */ /* 0x003fe20000000000 */
[----:B------:R-:W-:Y:S02]  /*baf0*/  ULDC UR44, c[0x0][0x988] ;  /* 0x00026200002c7ab9 */ /* 0x000fe40000000800 */
[----:B-----5:R-:W4:Y:S04]  /*bb00*/  LDL R95, [R1+0x50] ;  /* 0x00005000015f7983 */ /* 0x020f280000100800 */
[----:B------:R-:W4:Y:S04]  /*bb10*/  LDL R93, [R1+0x38] ;  /* 0x00003800015d7983 */ /* 0x000f280000100800 */
[----:B------:R-:W4:Y:S01]  /*bb20*/  LDL R92, [R1+0x34] ;  /* 0x00003400015c7983 */ /* 0x000f220000100800 */
[----:B--2---:R-:W-:-:S05]  /*bb30*/  IADD3 R3, R102, 0x80, -R0 ;  /* 0x0000008066037810 */ /* 0x004fca0007ffe800 */
[----:B------:R-:W-:-:S05]  /*bb40*/  IMAD R0, R88, -0x80, R3 ;  /* 0xffffff8058007824 */ /* 0x000fca00078e0203 */
[C---:B------:R-:W-:Y:S02]  /*bb50*/  ISETP.GT.AND P1, PT, R0.reuse, RZ, PT ;  /* 0x000000ff0000720c */ /* 0x040fe40003f24270 */
[C---:B------:R-:W-:Y:S02]  /*bb60*/  ISETP.GT.AND P3, PT, R0.reuse, 0x1, PT ;  /* 0x000000010000780c */ /* 0x040fe40003f64270 */
[----:B------:R-:W-:Y:S02]  /*bb70*/  ISETP.GT.AND P2, PT, R0, 0x8, PT ;  /* 0x000000080000780c */ /* 0x000fe40003f44270 */
        /* <DEDUP_REMOVED lines=8> */
[----:B------:R-:W-:-:S02]  /*bc00*/  FSEL R28, R28, -INF , P2 ;  /* 0xff8000001c1c7808 */ /* 0x000fc40001000000 */
[----:B------:R-:W-:Y:S02]  /*bc10*/  FMNMX.FTZ R3, R24, R25, !PT ;  /* 0x0000001918037209 */ /* 0x000fe40007810000 */
[----:B------:R-:W-:Y:S02]  /*bc20*/  FSEL R30, R30, -INF , P2 ;  /* 0xff8000001e1e7808 */ /* 0x000fe40001000000 */
[----:B------:R-:W-:Y:S02]  /*bc30*/  FSEL R31, R31, -INF , P5 ;  /* 0xff8000001f1f7808 */ /* 0x000fe40002800000 */
[----:B------:R-:W-:Y:S02]  /*bc40*/  FSEL R29, R29, -INF , P5 ;  /* 0xff8000001d1d7808 */ /* 0x000fe40002800000 */
[----:B------:R-:W-:Y:S02]  /*bc50*/  FSEL R34, R34, -INF , P4 ;  /* 0xff80000022227808 */ /* 0x000fe40002000000 */
        /* <DEDUP_REMOVED lines=15> */
[----:B------:R-:W-:Y:S02]  /*bd50*/  FSEL R43, R43, -INF , P4 ;  /* 0xff8000002b2b7808 */ /* 0x000fe40002000000 */
[----:B------:R-:W-:Y:S02]  /*bd60*/  FSEL R41, R41, -INF , P4 ;  /* 0xff80000029297808 */ /* 0x000fe40002000000 */
[----:B------:R-:W-:Y:S02]  /*bd70*/  FSEL R46, R46, -INF , P1 ;  /* 0xff8000002e2e7808 */ /* 0x000fe40000800000 */
[----:B------:R-:W-:-:S02]  /*bd80*/  FSEL R44, R44, -INF , P1 ;  /* 0xff8000002c2c7808 */ /* 0x000fc40000800000 */
[----:B------:R-:W-:Y:S02]  /*bd90*/  FSEL R47, R47, -INF , P3 ;  /* 0xff8000002f2f7808 */ /* 0x000fe40001800000 */
[----:B------:R-:W-:Y:S02]  /*bda0*/  FSEL R45, R45, -INF , P3 ;  /* 0xff8000002d2d7808 */ /* 0x000fe40001800000 */
[----:B------:R-:W-:Y:S02]  /*bdb0*/  FMNMX.FTZ R3, R29, R4, !PT ;  /* 0x000000041d037209 */ /* 0x000fe40007810000 */
[C---:B------:R-:W-:Y:S02]  /*bdc0*/  ISETP.GT.AND P2, PT, R0.reuse, 0x30, PT ;  /* 0x000000300000780c */ /* 0x040fe40003f44270 */
[C---:B------:R-:W-:Y:S02]  /*bdd0*/  ISETP.GT.AND P5, PT, R0.reuse, 0x31, PT ;  /* 0x000000310000780c */ /* 0x040fe40003fa4270 */
[----:B------:R-:W-:-:S02]  /*bde0*/  ISETP.GT.AND P4, PT, R0, 0x38, PT ;  /* 0x000000380000780c */ /* 0x000fc40003f84270 */
[C---:B------:R-:W-:Y:S02]  /*bdf0*/  ISETP.GT.AND P1, PT, R0.reuse, 0x39, PT ;  /* 0x000000390000780c */ /* 0x040fe40003f24270 */
[----:B------:R-:W-:Y:S02]  /*be00*/  ISETP.GT.AND P3, PT, R0, 0x40, PT ;  /* 0x000000400000780c */ /* 0x000fe40003f64270 */
[----:B------:R-:W-:Y:S02]  /*be10*/  FMNMX.FTZ R4, R32, R3, !PT ;  /* 0x0000000320047209 */ /* 0x000fe40007810000 */
[----:B------:R-:W-:Y:S02]  /*be20*/  FSEL R50, R50, -INF , P2 ;  /* 0xff80000032327808 */ /* 0x000fe40001000000 */
        /* <DEDUP_REMOVED lines=9> */
[C---:B------:R-:W-:Y:S02]  /*bec0*/  ISETP.GT.AND P2, PT, R0.reuse, 0x41, PT ;  /* 0x000000410000780c */ /* 0x040fe40003f44270 */
[C---:B------:R-:W-:Y:S02]  /*bed0*/  ISETP.GT.AND P5, PT, R0.reuse, 0x48, PT ;  /* 0x000000480000780c */ /* 0x040fe40003fa4270 */
[C---:B------:R-:W-:Y:S02]  /*bee0*/  ISETP.GT.AND P4, PT, R0.reuse, 0x49, PT ;  /* 0x000000490000780c */ /* 0x040fe40003f84270 */
[C---:B------:R-:W-:Y:S02]  /*bef0*/  ISETP.GT.AND P1, PT, R0.reuse, 0x50, PT ;  /* 0x000000500000780c */ /* 0x040fe40003f24270 */
[----:B------:R-:W-:-:S02]  /*bf00*/  ISETP.GT.AND P3, PT, R0, 0x51, PT ;  /* 0x000000510000780c */ /* 0x000fc40003f64270 */
        /* <DEDUP_REMOVED lines=15> */
[----:B------:R-:W-:Y:S02]  /*c000*/  ISETP.GT.AND P3, PT, R0, 0x68, PT ;  /* 0x000000680000780c */ /* 0x000fe40003f64270 */
[----:B------:R-:W-:Y:S02]  /*c010*/  FMNMX.FTZ R4, R36, R3, !PT ;  /* 0x0000000324047209 */ /* 0x000fe40007810000 */
[----:B------:R-:W-:-:S02]  /*c020*/  FMNMX.FTZ R3, R26, R27, !PT ;  /* 0x0000001b1a037209 */ /* 0x000fc40007810000 */
        /* <DEDUP_REMOVED lines=55> */
[----:B------:R-:W-:Y:S02]  /*c3a0*/  FSEL R77, R77, -INF , P2 ;  /* 0xff8000004d4d7808 */ /* 0x000fe40001000000 */
[----:B------:R-:W-:Y:S02]  /*c3b0*/  FMNMX.FTZ R4, R76, R5, !PT ;  /* 0x000000054c047209 */ /* 0x000fe40007810000 */
[----:B------:R-:W-:-:S02]  /*c3c0*/  FMNMX.FTZ R3, R71, R0, !PT ;  /* 0x0000000047037209 */ /* 0x000fc40007810000 */
[----:B------:R-:W-:Y:S02]  /*c3d0*/  FSEL R80, R80, -INF , P5 ;  /* 0xff80000050507808 */ /* 0x000fe40002800000 */
[----:B------:R-:W-:Y:S02]  /*c3e0*/  FMNMX.FTZ R5, R77, R4, !PT ;  /* 0x000000044d057209 */ /* 0x000fe40007810000 */
[----:B------:R-:W-:Y:S02]  /*c3f0*/  FMNMX.FTZ R0, R74, R3, !PT ;  /* 0x000000034a007209 */ /* 0x000fe40007810000 */
[----:B------:R-:W-:Y:S02]  /*c400*/  FSEL R81, R81, -INF , P4 ;  /* 0xff80000051517808 */ /* 0x000fe40002000000 */
[----:B------:R-:W-:Y:S02]  /*c410*/  FMNMX.FTZ R4, R80, R5, !PT ;  /* 0x0000000550047209 */ /* 0x000fe40007810000 */
[----:B------:R-:W-:-:S02]  /*c420*/  FMNMX.FTZ R3, R75, R0, !PT ;  /* 0x000000004b037209 */ /* 0x000fc40007810000 */
[----:B------:R-:W-:Y:S02]  /*c430*/  FSEL R84, R84, -INF , P1 ;  /* 0xff80000054547808 */ /* 0x000fe40000800000 */
[----:B------:R-:W-:Y:S02]  /*c440*/  FMNMX.FTZ R5, R81, R4, !PT ;  /* 0x0000000451057209 */ /* 0x000fe40007810000 */
[----:B------:R-:W-:Y:S02]  /*c450*/  FSEL R79, R79, -INF , P2 ;  /* 0xff8000004f4f7808 */ /* 0x000fe40001000000 */
[----:B------:R-:W-:Y:S02]  /*c460*/  FMNMX.FTZ R4, R78, R3, !PT ;  /* 0x000000034e047209 */ /* 0x000fe40007810000 */
[----:B------:R-:W-:Y:S02]  /*c470*/  FMNMX.FTZ R0, R84, R5, !PT ;  /* 0x0000000554007209 */ /* 0x000fe40007810000 */
[----:B------:R-:W-:-:S02]  /*c480*/  FSEL R82, R82, -INF , P5 ;  /* 0xff80000052527808 */ /* 0x000fc40002800000 */
[----:B------:R-:W-:Y:S02]  /*c490*/  FMNMX.FTZ R5, R79, R4, !PT ;  /* 0x000000044f057209 */ /* 0x000fe40007810000 */
[----:B------:R-:W-:Y:S02]  /*c4a0*/  FSEL R83, R83, -INF , P4 ;  /* 0xff80000053537808 */ /* 0x000fe40002000000 */
[----:B------:R-:W-:Y:S02]  /*c4b0*/  FMNMX.FTZ R4, R82, R5, !PT ;  /* 0x0000000552047209 */ /* 0x000fe40007810000 */
[----:B------:R-:W-:Y:S02]  /*c4c0*/  FSEL R85, R85, -INF , P3 ;  /* 0xff80000055557808 */ /* 0x000fe40001800000 */
[----:B------:R-:W-:Y:S02]  /*c4d0*/  FSEL R86, R86, -INF , P1 ;  /* 0xff80000056567808 */ /* 0x000fe40000800000 */
[----:B------:R-:W-:-:S02]  /*c4e0*/  FMNMX.FTZ R5, R83, R4, !PT ;  /* 0x0000000453057209 */ /* 0x000fc40007810000 */
[----:B------:R-:W-:Y:S02]  /*c4f0*/  FMNMX.FTZ R0, R85, R0, !PT ;  /* 0x0000000055007209 */ /* 0x000fe40007810000 */
[----:B------:R-:W-:Y:S02]  /*c500*/  FSEL R87, R87, -INF , P3 ;  /* 0xff80000057577808 */ /* 0x000fe40001800000 */
[----:B------:R-:W-:Y:S01]  /*c510*/  FMNMX.FTZ R4, R86, R5, !PT ;  /* 0x0000000556047209 */ /* 0x000fe20007810000 */
[----:B------:R-:W0:Y:S03]  /*c520*/  SHFL.BFLY PT, R3, R0, 0x2, 0x1f ;  /* 0x0c401f0000037f89 */ /* 0x000e2600000e0000 */
[----:B------:R-:W-:-:S05]  /*c530*/  FMNMX.FTZ R4, R87, R4, !PT ;  /* 0x0000000457047209 */ /* 0x000fca0007810000 */
[----:B------:R-:W1:Y:S01]  /*c540*/  SHFL.BFLY PT, R5, R4, 0x2, 0x1f ;  /* 0x0c401f0004057f89 */ /* 0x000e6200000e0000 */
[----:B0-----:R-:W-:-:S05]  /*c550*/  FMNMX.FTZ R0, R0, R3, !PT ;  /* 0x0000000300007209 */ /* 0x001fca0007810000 */
[----:B------:R-:W0:Y:S01]  /*c560*/  SHFL.BFLY PT, R6, R0, 0x1, 0x1f ;  /* 0x0c201f0000067f89 */ /* 0x000e2200000e0000 */
[----:B-1----:R-:W-:-:S05]  /*c570*/  FMNMX.FTZ R3, R4, R5, !PT ;  /* 0x0000000504037209 */ /* 0x002fca0007810000 */
[----:B------:R-:W1:Y:S01]  /*c580*/  SHFL.BFLY PT, R4, R3, 0x1, 0x1f ;  /* 0x0c201f0003047f89 */ /* 0x000e6200000e0000 */
[----:B0-----:R-:W-:-:S04]  /*c590*/  FMNMX.FTZ R0, R0, R6, !PT ;  /* 0x0000000600007209 */ /* 0x001fc80007810000 */
[C---:B------:R-:W-:Y:S01]  /*c5a0*/  FSETP.NEU.FTZ.AND P1, PT, R0.reuse, -INF , PT ;  /* 0xff8000000000780b */ /* 0x040fe20003f3d000 */
[----:B------:R-:W-:Y:S01]  /*c5b0*/  FMUL.FTZ R9, R0, UR41 ;  /* 0x0000002900097c20 */ /* 0x000fe20008410000 */
[----:B-1----:R-:W-:-:S04]  /*c5c0*/  FMNMX.FTZ R3, R3, R4, !PT ;  /* 0x0000000403037209 */ /* 0x002fc80007810000 */
[----:B------:R-:W-:Y:S02]  /*c5d0*/  FSEL R9, R9, RZ, P1 ;  /* 0x000000ff09097208 */ /* 0x000fe40000800000 */
[C---:B------:R-:W-:Y:S01]  /*c5e0*/  FSETP.NEU.FTZ.AND P1, PT, R3.reuse, -INF , PT ;  /* 0xff8000000300780b */ /* 0x040fe20003f3d000 */
[----:B------:R-:W-:-:S05]  /*c5f0*/  FMUL.FTZ R12, R3, UR41 ;  /* 0x00000029030c7c20 */ /* 0x000fca0008410000 */
[----:B------:R-:W-:Y:S01]  /*c600*/  FSEL R12, R12, RZ, P1 ;  /* 0x000000ff0c0c7208 */ /* 0x000fe20000800000 */
[--C-:B------:R-:W-:Y:S01]  /*c610*/  FFMA.FTZ R10, R24, UR41, -R9.reuse ;  /* 0x00000029180a7c23 */ /* 0x100fe20008010809 */
[--C-:B------:R-:W-:Y:S01]  /*c620*/  FFMA.FTZ R11, R25, UR41, -R9.reuse ;  /* 0x00000029190b7c23 */ /* 0x100fe20008010809 */
[--C-:B------:R-:W-:Y:S01]  /*c630*/  FFMA.FTZ R13, R28, UR41, -R9.reuse ;  /* 0x000000291c0d7c23 */ /* 0x100fe20008010809 */
[----:B------:R-:W-:Y:S01]  /*c640*/  FFMA.FTZ R14, R29, UR41, -R9 ;  /* 0x000000291d0e7c23 */ /* 0x000fe20008010809 */
[--C-:B------:R-:W-:Y:S01]  /*c650*/  FFMA.FTZ R15, R26, UR41, -R12.reuse ;  /* 0x000000291a0f7c23 */ /* 0x100fe2000801080c */
[--C-:B------:R-:W-:Y:S01]  /*c660*/  FFMA.FTZ R20, R27, UR41, -R12.reuse ;  /* 0x000000291b147c23 */ /* 0x100fe2000801080c */
[--C-:B------:R-:W-:Y:S01]  /*c670*/  FFMA.FTZ R21, R30, UR41, -R12.reuse ;  /* 0x000000291e157c23 */ /* 0x100fe2000801080c */
[----:B------:R-:W-:Y:S01]  /*c680*/  FFMA.FTZ R24, R31, UR41, -R12 ;  /* 0x000000291f187c23 */ /* 0x000fe2000801080c */
[----:B------:R-:W-:Y:S08]  /*c690*/  MUFU.EX2 R10, R10 ;  /* 0x0000000a000a7308 */ /* 0x000ff00000000800 */
[----:B------:R-:W0:Y:S08]  /*c6a0*/  MUFU.EX2 R11, R11 ;  /* 0x0000000b000b7308 */ /* 0x000e300000000800 */
[----:B------:R-:W-:Y:S08]  /*c6b0*/  MUFU.EX2 R13, R13 ;  /* 0x0000000d000d7308 */ /* 0x000ff00000000800 */
[----:B------:R-:W1:Y:S08]  /*c6c0*/  MUFU.EX2 R14, R14 ;  /* 0x0000000e000e7308 */ /* 0x000e700000000800 */
[----:B------:R-:W-:Y:S08]  /*c6d0*/  MUFU.EX2 R15, R15 ;  /* 0x0000000f000f7308 */ /* 0x000ff00000000800 */
[----:B------:R-:W2:Y:S08]  /*c6e0*/  MUFU.EX2 R20, R20 ;  /* 0x0000001400147308 */ /* 0x000eb00000000800 */
[----:B------:R-:W-:Y:S08]  /*c6f0*/  MUFU.EX2 R21, R21 ;  /* 0x0000001500157308 */ /* 0x000ff00000000800 */
[----:B------:R-:W3:Y:S01]  /*c700*/  MUFU.EX2 R24, R24 ;  /* 0x0000001800187308 */ /* 0x000ee20000000800 */
[----:B------:R-:W-:-:S02]  /*c710*/  MOV R5, UR39 ;  /* 0x0000002700057c02 */ /* 0x000fc40008000f00 */
[----:B0-----:R-:W-:Y:S02]  /*c720*/  F2FP.F16.F32.PACK_AB R4, R11, R10 ;  /* 0x0000000a0b04723e */ /* 0x001fe400000000ff */
[----:B------:R-:W-:Y:S02]  /*c730*/  PRMT R8, R5, 0x654, R8 ;  /* 0x0000065405087816 */ /* 0x000fe40000000008 */
[----:B-1----:R-:W-:Y:S02]  /*c740*/  F2FP.F16.F32.PACK_AB R6, R14, R13 ;  /* 0x0000000d0e06723e */ /* 0x002fe400000000ff */
[----:B--2---:R-:W-:Y:S01]  /*c750*/  F2FP.F16.F32.PACK_AB R5, R20, R15 ;  /* 0x0000000f1405723e */ /* 0x004fe200000000ff */
[--C-:B------:R-:W-:Y:S01]  /*c760*/  FFMA.FTZ R32, R32, UR41, -R9.reuse ;  /* 0x0000002920207c23 */ /* 0x100fe20008010809 */
[--C-:B------:R-:W-:Y:S01]  /*c770*/  FFMA.FTZ R33, R33, UR41, -R9.reuse ;  /* 0x0000002921217c23 */ /* 0x100fe20008010809 */
[--C-:B------:R-:W-:Y:S01]  /*c780*/  FFMA.FTZ R36, R36, UR41, -R9.reuse ;  /* 0x0000002924247c23 */ /* 0x100fe20008010809 */
[--C-:B------:R-:W-:Y:S01]  /*c790*/  FFMA.FTZ R37, R37, UR41, -R9.reuse ;  /* 0x0000002925257c23 */ /* 0x100fe20008010809 */
[----:B------:R0:W-:Y:S01]  /*c7a0*/  SYNCS.ARRIVE.TRANS64.RED.A1T0 RZ, [R8+URZ], RZ ;  /* 0x000000ff08ff79a7 */ /* 0x0001e2000810043f */
[----:B---3--:R-:W-:Y:S01]  /*c7b0*/  F2FP.F16.F32.PACK_AB R7, R24, R21 ;  /* 0x000000151807723e */ /* 0x008fe200000000ff */
[--C-:B------:R-:W-:Y:S01]  /*c7c0*/  FFMA.FTZ R89, R41, UR41, -R9.reuse ;  /* 0x0000002929597c23 */ /* 0x100fe20008010809 */
[--C-:B------:R-:W-:Y:S01]  /*c7d0*/  FFMA.FTZ R90, R44, UR41, -R9.reuse ;  /* 0x000000292c5a7c23 */ /* 0x100fe20008010809 */
[----:B------:R-:W-:-:S02]  /*c7e0*/  FFMA.FTZ R91, R45, UR41, -R9 ;  /* 0x000000292d5b7c23 */ /* 0x000fc40008010809 */
[----:B------:R1:W-:Y:S01]  /*c7f0*/  STSM.16.M88.4 [R94+0x21800], R4 ;  /* 0x021800045e007844 */ /* 0x0003e20000000200 */
[--C-:B0-----:R-:W-:Y:S01]  /*c800*/  FFMA.FTZ R8, R40, UR41, -R9.reuse ;  /* 0x0000002928087c23 */ /* 0x101fe20008010809 */
        /* <DEDUP_REMOVED lines=13> */
[----:B-1----:R0:W1:Y:S01]  /*c8e0*/  MUFU.EX2 R4, R32 ;  /* 0x0000002000047308 */ /* 0x0020620000000800 */
[--C-:B------:R-:W-:Y:S01]  /*c8f0*/  FFMA.FTZ R25, R84, UR41, -R9.reuse ;  /* 0x0000002954197c23 */ /* 0x100fe20008010809 */
[----:B------:R-:W-:-:S06]  /*c900*/  FFMA.FTZ R141, R85, UR41, -R9 ;  /* 0x00000029558d7c23 */ /* 0x000fcc0008010809 */
[----:B------:R2:W3:Y:S01]  /*c910*/  MUFU.EX2 R5, R33 ;  /* 0x0000002100057308 */ /* 0x0004e20000000800 */
[--C-:B0-----:R-:W-:Y:S01]  /*c920*/  FFMA.FTZ R32, R53, UR41, -R9.reuse ;  /* 0x0000002935207c23 */ /* 0x101fe20008010809 */
[----:B------:R-:W-:-:S06]  /*c930*/  FFMA.FTZ R53, R81, UR41, -R9 ;  /* 0x0000002951357c23 */ /* 0x000fcc0008010809 */
[----:B------:R0:W-:Y:S01]  /*c940*/  MUFU.EX2 R6, R36 ;  /* 0x0000002400067308 */ /* 0x0001e20000000800 */
[----:B--2---:R-:W-:Y:S01]  /*c950*/  FFMA.FTZ R33, R56, UR41, -R9 ;  /* 0x0000002938217c23 */ /* 0x004fe20008010809 */
[----:B------:R-:W-:-:S06]  /*c960*/  FFMA.FTZ R35, R35, UR41, -R12 ;  /* 0x0000002923237c23 */ /* 0x000fcc000801080c */
[----:B------:R2:W-:Y:S01]  /*c970*/  MUFU.EX2 R7, R37 ;  /* 0x0000002500077308 */ /* 0x0005e20000000800 */
[----:B0-----:R-:W-:Y:S01]  /*c980*/  FFMA.FTZ R36, R69, UR41, -R9 ;  /* 0x0000002945247c23 */ /* 0x001fe20008010809 */
[----:B------:R-:W-:Y:S01]  /*c990*/  FADD.FTZ R10, R10, R11 ;  /* 0x0000000b0a0a7221 */ /* 0x000fe20000010000 */
[----:B--2---:R-:W-:Y:S01]  /*c9a0*/  FFMA.FTZ R37, R72, UR41, -R9 ;  /* 0x0000002948257c23 */ /* 0x004fe20008010809 */
[--C-:B------:R-:W-:Y:S01]  /*c9b0*/  FFMA.FTZ R9, R34, UR41, -R12.reuse ;  /* 0x0000002922097c23 */ /* 0x100fe2000801080c */
[----:B------:R-:W-:-:S03]  /*c9c0*/  FFMA.FTZ R38, R38, UR41, -R12 ;  /* 0x0000002926267c23 */ /* 0x000fc6000801080c */
[----:B------:R-:W-:Y:S01]  /*c9d0*/  MUFU.EX2 R35, R35 ;  /* 0x0000002300237308 */ /* 0x000fe20000000800 */
[----:B------:R-:W-:Y:S01]  /*c9e0*/  FADD.FTZ R13, R13, R10 ;  /* 0x0000000a0d0d7221 */ /* 0x000fe20000010000 */
[----:B------:R-:W-:-:S06]  /*c9f0*/  FADD.FTZ R15, R15, R20 ;  /* 0x000000140f0f7221 */ /* 0x000fcc0000010000 */
[----:B------:R-:W0:Y:S01]  /*ca00*/  MUFU.EX2 R9, R9 ;  /* 0x0000000900097308 */ /* 0x000e220000000800 */
[--C-:B------:R-:W-:Y:S01]  /*ca10*/  FFMA.FTZ R56, R39, UR41, -R12.reuse ;  /* 0x0000002927387c23 */ /* 0x100fe2000801080c */
[----:B------:R-:W-:Y:S01]  /*ca20*/  FADD.FTZ R14, R14, R13 ;  /* 0x0000000d0e0e7221 */ /* 0x000fe20000010000 */
[----:B------:R-:W-:Y:S01]  /*ca30*/  FADD.FTZ R15, R21, R15 ;  /* 0x0000000f150f7221 */ /* 0x000fe20000010000 */
[----:B------:R-:W-:-:S04]  /*ca40*/  FFMA.FTZ R57, R42, UR41, -R12 ;  /* 0x000000292a397c23 */ /* 0x000fc8000801080c */
[----:B------:R-:W2:Y:S01]  /*ca50*/  MUFU.EX2 R38, R38 ;  /* 0x0000002600267308 */ /* 0x000ea20000000800 */
[----:B-1----:R-:W-:Y:S01]  /*ca60*/  FADD.FTZ R14, R4, R14 ;  /* 0x0000000e040e7221 */ /* 0x002fe20000010000 */
[----:B------:R-:W-:Y:S01]  /*ca70*/  FADD.FTZ R24, R24, R15 ;  /* 0x0000000f18187221 */ /* 0x000fe20000010000 */
[--C-:B------:R-:W-:Y:S01]  /*ca80*/  FFMA.FTZ R43, R43, UR41, -R12.reuse ;  /* 0x000000292b2b7c23 */ /* 0x100fe2000801080c */
[----:B------:R-:W-:-:S04]  /*ca90*/  FFMA.FTZ R10, R58, UR41, -R12 ;  /* 0x000000293a0a7c23 */ /* 0x000fc8000801080c */
[----:B------:R-:W1:Y:S01]  /*caa0*/  MUFU.EX2 R8, R8 ;  /* 0x0000000800087308 */ /* 0x000e620000000800 */
[----:B---3--:R-:W-:Y:S01]  /*cab0*/  FADD.FTZ R11, R5, R14 ;  /* 0x0000000e050b7221 */ /* 0x008fe20000010000 */
[----:B0-----:R-:W-:-:S06]  /*cac0*/  FADD.FTZ R24, R9, R24 ;  /* 0x0000001809187221 */ /* 0x001fcc0000010000 */
[----:B------:R-:W0:Y:S01]  /*cad0*/  MUFU.EX2 R56, R56 ;  /* 0x0000003800387308 */ /* 0x000e220000000800 */
[----:B------:R-:W-:-:S07]  /*cae0*/  FFMA.FTZ R46, R46, UR41, -R12 ;  /* 0x000000292e2e7c23 */ /* 0x000fce000801080c */
[----:B------:R-:W3:Y:S01]  /*caf0*/  MUFU.EX2 R89, R89 ;  /* 0x0000005900597308 */ /* 0x000ee20000000800 */
[----:B------:R-:W-:-:S07]  /*cb00*/  FFMA.FTZ R47, R47, UR41, -R12 ;  /* 0x000000292f2f7c23 */ /* 0x000fce000801080c */
[----:B------:R-:W4:Y:S01]  /*cb10*/  MUFU.EX2 R57, R57 ;  /* 0x0000003900397308 */ /* 0x000f220000000800 */
[--C-:B------:R-:W-:Y:S01]  /*cb20*/  FFMA.FTZ R34, R50, UR41, -R12.reuse ;  /* 0x0000002932227c23 */ /* 0x100fe2000801080c */
[----:B------:R-:W-:-:S06]  /*cb30*/  FFMA.FTZ R39, R51, UR41, -R12 ;  /* 0x0000002933277c23 */ /* 0x000fcc000801080c */
[----:B------:R-:W4:Y:S01]  /*cb40*/  MUFU.EX2 R90, R90 ;  /* 0x0000005a005a7308 */ /* 0x000f220000000800 */
[----:B------:R-:W-:-:S07]  /*cb50*/  FFMA.FTZ R42, R54, UR41, -R12 ;  /* 0x00000029362a7c23 */ /* 0x000fce000801080c */
[----:B------:R2:W-:Y:S01]  /*cb60*/  MUFU.EX2 R20, R10 ;  /* 0x0000000a00147308 */ /* 0x0005e20000000800 */
[--C-:B------:R-:W-:Y:S01]  /*cb70*/  FFMA.FTZ R50, R55, UR41, -R12.reuse ;  /* 0x0000002937327c23 */ /* 0x100fe2000801080c */
[----:B------:R-:W-:-:S06]  /*cb80*/  FFMA.FTZ R51, R59, UR41, -R12 ;  /* 0x000000293b337c23 */ /* 0x000fcc000801080c */
[----:B------:R-:W4:Y:S01]  /*cb90*/  MUFU.EX2 R43, R43 ;  /* 0x0000002b002b7308 */ /* 0x000f220000000800 */
[----:B--2---:R-:W-:Y:S01]  /*cba0*/  FADD.FTZ R10, R6, R11 ;  /* 0x0000000b060a7221 */ /* 0x004fe20000010000 */
[----:B------:R-:W-:-:S03]  /*cbb0*/  FADD.FTZ R11, R35, R24 ;  /* 0x00000018230b7221 */ /* 0x000fc60000010000 */
[----:B------:R-:W-:Y:S01]  /*cbc0*/  FADD.FTZ R13, R7, R10 ;  /* 0x0000000a070d7221 */ /* 0x000fe20000010000 */
[----:B------:R-:W-:Y:S02]  /*cbd0*/  FADD.FTZ R11, R38, R11 ;  /* 0x0000000b260b7221 */ /* 0x000fe40000010000 */
[----:B------:R-:W2:Y:S01]  /*cbe0*/  MUFU.EX2 R91, R91 ;  /* 0x0000005b005b7308 */ /* 0x000ea20000000800 */
[--C-:B------:R-:W-:Y:S01]  /*cbf0*/  FFMA.FTZ R54, R62, UR41, -R12.reuse ;  /* 0x000000293e367c23 */ /* 0x100fe2000801080c */
[--C-:B------:R-:W-:Y:S01]  /*cc00*/  FFMA.FTZ R60, R63, UR41, -R12.reuse ;  /* 0x000000293f3c7c23 */ /* 0x100fe2000801080c */
[--C-:B------:R-:W-:Y:S01]  /*cc10*/  FFMA.FTZ R55, R66, UR41, -R12.reuse ;  /* 0x0000002942377c23 */ /* 0x100fe2000801080c */
[--C-:B------:R-:W-:Y:S01]  /*cc20*/  FFMA.FTZ R58, R67, UR41, -R12.reuse ;  /* 0x00000029433a7c23 */ /* 0x100fe2000801080c */
[----:B------:R-:W-:-:S03]  /*cc30*/  FFMA.FTZ R70, R70, UR41, -R12 ;  /* 0x0000002946467c23 */ /* 0x000fc6000801080c */
[----:B------:R-:W2:Y:S01]  /*cc40*/  MUFU.EX2 R46, R46 ;  /* 0x0000002e002e7308 */ /* 0x000ea20000000800 */
        /* <DEDUP_REMOVED lines=8> */
[--C-:B------:R-:W-:Y:S01]  /*ccd0*/  FFMA.FTZ R86, R86, UR41, -R12.reuse ;  /* 0x0000002956567c23 */ /* 0x100fe2000801080c */
[----:B------:R-:W-:Y:S01]  /*cce0*/  FFMA.FTZ R87, R87, UR41, -R12 ;  /* 0x0000002957577c23 */ /* 0x000fe2000801080c */
[----:B-1----:R-:W-:Y:S01]  /*ccf0*/  FADD.FTZ R12, R8, R13 ;  /* 0x0000000d080c7221 */ /* 0x002fe20000010000 */
[----:B0-----:R-:W-:-:S04]  /*cd00*/  FADD.FTZ R10, R56, R11 ;  /* 0x0000000b380a7221 */ /* 0x001fc80000010000 */
[----:B------:R-:W0:Y:S01]  /*cd10*/  MUFU.EX2 R47, R47 ;  /* 0x0000002f002f7308 */ /* 0x000e220000000800 */
[----:B---3--:R-:W-:Y:S01]  /*cd20*/  FADD.FTZ R11, R89, R12 ;  /* 0x0000000c590b7221 */ /* 0x008fe20000010000 */
[----:B----4-:R-:W-:-:S06]  /*cd30*/  FADD.FTZ R10, R57, R10 ;  /* 0x0000000a390a7221 */ /* 0x010fcc0000010000 */
[----:B------:R-:W1:Y:S01]  /*cd40*/  MUFU.EX2 R30, R30 ;  /* 0x0000001e001e7308 */ /* 0x000e620000000800 */
[----:B------:R-:W-:Y:S01]  /*cd50*/  FADD.FTZ R12, R90, R11 ;  /* 0x0000000b5a0c7221 */ /* 0x000fe20000010000 */
[----:B------:R-:W-:-:S06]  /*cd60*/  FADD.FTZ R11, R43, R10 ;  /* 0x0000000a2b0b7221 */ /* 0x000fcc0000010000 */
[----:B------:R-:W3:Y:S01]  /*cd70*/  MUFU.EX2 R34, R34 ;  /* 0x0000002200227308 */ /* 0x000ee20000000800 */
[----:B--2---:R-:W-:Y:S01]  /*cd80*/  FADD.FTZ R13, R91, R12 ;  /* 0x0000000c5b0d7221 */ /* 0x004fe20000010000 */
[----:B------:R-:W-:-:S06]  /*cd90*/  FADD.FTZ R10, R46, R11 ;  /* 0x0000000b2e0a7221 */ /* 0x000fcc0000010000 */
[----:B------:R-:W2:Y:S08]  /*cda0*/  MUFU.EX2 R31, R31 ;  /* 0x0000001f001f7308 */ /* 0x000eb00000000800 */
[----:B------:R-:W4:Y:S01]  /*cdb0*/  MUFU.EX2 R39, R39 ;  /* 0x0000002700277308 */ /* 0x000f220000000800 */
[----:B------:R-:W-:Y:S01]  /*cdc0*/  FADD.FTZ R13, R26, R13 ;  /* 0x0000000d1a0d7221 */ /* 0x000fe20000010000 */
[----:B------:R-:W-:-:S06]  /*cdd0*/  F2FP.F16.F32.PACK_AB R4, R5, R4 ;  /* 0x000000040504723e */ /* 0x000fcc00000000ff */
[----:B------:R-:W4:Y:S01]  /*cde0*/  MUFU.EX2 R32, R32 ;  /* 0x0000002000207308 */ /* 0x000f220000000800 */
[----:B0-----:R-:W-:-:S07]  /*cdf0*/  FADD.FTZ R5, R47, R10 ;  /* 0x0000000a2f057221 */ /* 0x001fce0000010000 */
[----:B------:R-:W0:Y:S01]  /*ce00*/  MUFU.EX2 R42, R42 ;  /* 0x0000002a002a7308 */ /* 0x000e220000000800 */
[----:B-1----:R-:W-:Y:S01]  /*ce10*/  FADD.FTZ R12, R30, R13 ;  /* 0x0000000d1e0c7221 */ /* 0x002fe20000010000 */
[----:B---3--:R-:W-:-:S03]  /*ce20*/  FADD.FTZ R10, R34, R5 ;  /* 0x00000005220a7221 */ /* 0x008fc60000010000 */
[----:B--2---:R-:W-:Y:S01]  /*ce30*/  FADD.FTZ R11, R31, R12 ;  /* 0x0000000c1f0b7221 */ /* 0x004fe20000010000 */
[----:B----4-:R-:W-:-:S03]  /*ce40*/  FADD.FTZ R5, R39, R10 ;  /* 0x0000000a27057221 */ /* 0x010fc60000010000 */
[----:B------:R-:W-:Y:S01]  /*ce50*/  FADD.FTZ R12, R32, R11 ;  /* 0x0000000b200c7221 */ /* 0x000fe20000010000 */
[----:B0-----:R-:W-:Y:S01]  /*ce60*/  FADD.FTZ R11, R42, R5 ;  /* 0x000000052a0b7221 */ /* 0x001fe20000010000 */
[----:B------:R-:W-:Y:S02]  /*ce70*/  F2FP.F16.F32.PACK_AB R5, R35, R9 ;  /* 0x000000092305723e */ /* 0x000fe400000000ff */
[----:B------:R-:W2:Y:S01]  /*ce80*/  LDL R35, [R1+0x54] ;  /* 0x0000540001237983 */ /* 0x000ea20000100800 */
[----:B------:R-:W0:Y:S08]  /*ce90*/  MUFU.EX2 R33, R33 ;  /* 0x0000002100217308 */ /* 0x000e300000000800 */
[----:B------:R-:W1:Y:S08]  /*cea0*/  MUFU.EX2 R50, R50 ;  /* 0x0000003200327308 */ /* 0x000e700000000800 */
[----:B------:R-:W3:Y:S08]  /*ceb0*/  MUFU.EX2 R41, R41 ;  /* 0x0000002900297308 */ /* 0x000ef00000000800 */
[----:B------:R-:W4:Y:S01]  /*cec0*/  MUFU.EX2 R45, R45 ;  /* 0x0000002d002d7308 */ /* 0x000f220000000800 */
[----:B0-----:R-:W-:-:S07]  /*ced0*/  FADD.FTZ R12, R33, R12 ;  /* 0x0000000c210c7221 */ /* 0x001fce0000010000 */
[----:B------:R-:W0:Y:S08]  /*cee0*/  MUFU.EX2 R51, R51 ;  /* 0x0000003300337308 */ /* 0x000e300000000800 */
[----:B------:R-:W0:Y:S01]  /*cef0*/  MUFU.EX2 R49, R49 ;  /* 0x0000003100317308 */ /* 0x000e220000000800 */
[----:B-1----:R-:W-:Y:S01]  /*cf00*/  FADD.FTZ R11, R50, R11 ;  /* 0x0000000b320b7221 */ /* 0x002fe20000010000 */
[----:B---3--:R-:W-:-:S06]  /*cf10*/  FADD.FTZ R14, R41, R12 ;  /* 0x0000000c290e7221 */ /* 0x008fcc0000010000 */
[----:B------:R-:W1:Y:S08]  /*cf20*/  MUFU.EX2 R54, R54 ;  /* 0x0000003600367308 */ /* 0x000e700000000800 */
[----:B------:R-:W3:Y:S01]  /*cf30*/  MUFU.EX2 R27, R27 ;  /* 0x0000001b001b7308 */ /* 0x000ee20000000800 */
[----:B------:R-:W-:Y:S01]  /*cf40*/  FADD.FTZ R12, R20, R11 ;  /* 0x0000000b140c7221 */ /* 0x000fe20000010000 */
[----:B----4-:R-:W-:-:S06]  /*cf50*/  FADD.FTZ R14, R45, R14 ;  /* 0x0000000e2d0e7221 */ /* 0x010fcc0000010000 */
[----:B------:R-:W4:Y:S08]  /*cf60*/  MUFU.EX2 R60, R60 ;  /* 0x0000003c003c7308 */ /* 0x000f300000000800 */
[----:B------:R-:W4:Y:S01]  /*cf70*/  MUFU.EX2 R29, R29 ;  /* 0x0000001d001d7308 */ /* 0x000f220000000800 */
[----:B0-----:R-:W-:Y:S01]  /*cf80*/  FADD.FTZ R13, R51, R12 ;  /* 0x0000000c330d7221 */ /* 0x001fe20000010000 */
[----:B------:R-:W-:-:S06]  /*cf90*/  FADD.FTZ R14, R49, R14 ;  /* 0x0000000e310e7221 */ /* 0x000fcc0000010000 */
[----:B------:R-:W-:Y:S01]  /*cfa0*/  MUFU.EX2 R28, R28 ;  /* 0x0000001c001c7308 */ /* 0x000fe20000000800 */
[----:B------:R-:W-:-:S07]  /*cfb0*/  F2FP.F16.F32.PACK_AB R6, R7, R6 ;  /* 0x000000060706723e */ /* 0x000fce00000000ff */
[----:B------:R-:W0:Y:S01]  /*cfc0*/  MUFU.EX2 R55, R55 ;  /* 0x0000003700377308 */ /* 0x000e220000000800 */
[----:B------:R-:W-:Y:S01]  /*cfd0*/  F2FP.F16.F32.PACK_AB R7, R56, R38 ;  /* 0x000000263807723e */ /* 0x000fe200000000ff */
[----:B-1----:R-:W-:Y:S01]  /*cfe0*/  FADD.FTZ R13, R54, R13 ;  /* 0x0000000d360d7221 */ /* 0x002fe20000010000 */
[----:B---3--:R-:W-:-:S05]  /*cff0*/  FADD.FTZ R38, R27, R14 ;  /* 0x0000000e1b267221 */ /* 0x008fca0000010000 */
[----:B------:R-:W-:Y:S01]  /*d000*/  MUFU.EX2 R36, R36 ;  /* 0x0000002400247308 */ /* 0x000fe20000000800 */
[----:B------:R-:W-:-:S07]  /*d010*/  F2FP.F16.F32.PACK_AB R12, R30, R26 ;  /* 0x0000001a1e0c723e */ /* 0x000fce00000000ff */
[----:B------:R-:W1:Y:S01]  /*d020*/  MUFU.EX2 R58, R58 ;  /* 0x0000003a003a7308 */ /* 0x000e620000000800 */
[----:B----4-:R-:W-:Y:S01]  /*d030*/  FADD.FTZ R26, R60, R13 ;  /* 0x0000000d3c1a7221 */ /* 0x010fe20000010000 */
[----:B------:R-:W-:Y:S01]  /*d040*/  FADD.FTZ R13, R29, R38 ;  /* 0x000000261d0d7221 */ /* 0x000fe20000010000 */
[----:B------:R-:W-:-:S05]  /*d050*/  F2FP.F16.F32.PACK_AB R8, R89, R8 ;  /* 0x000000085908723e */ /* 0x000fca00000000ff */
[----:B------:R-:W-:Y:S01]  /*d060*/  MUFU.EX2 R21, R70 ;  /* 0x0000004600157308 */ /* 0x000fe20000000800 */
[----:B------:R-:W-:Y:S01]  /*d070*/  F2FP.F16.F32.PACK_AB R10, R91, R90 ;  /* 0x0000005a5b0a723e */ /* 0x000fe200000000ff */
[----:B------:R0:W-:Y:S01]  /*d080*/  STSM.16.M88.4 [R95], R4 ;  /* 0x000000045f007844 */ /* 0x0001e20000000200 */
[----:B------:R-:W-:-:S05]  /*d090*/  F2FP.F16.F32.PACK_AB R9, R43, R57 ;  /* 0x000000392b09723e */ /* 0x000fca00000000ff */
[----:B------:R-:W3:Y:S01]  /*d0a0*/  MUFU.EX2 R24, R71 ;  /* 0x0000004700187308 */ /* 0x000ee20000000800 */
[----:B------:R-:W-:Y:S02]  /*d0b0*/  F2FP.F16.F32.PACK_AB R11, R47, R46 ;  /* 0x0000002e2f0b723e */ /* 0x000fe400000000ff */
[----:B------:R-:W-:Y:S02]  /*d0c0*/  F2FP.F16.F32.PACK_AB R14, R32, R31 ;  /* 0x0000001f200e723e */ /* 0x000fe400000000ff */
[----:B------:R-:W-:Y:S01]  /*d0d0*/  F2FP.F16.F32.PACK_AB R15, R50, R42 ;  /* 0x0000002a320f723e */ /* 0x000fe200000000ff */
[----:B------:R1:W-:Y:S01]  /*d0e0*/  STSM.16.M88.4 [R93], R8 ;  /* 0x000000085d007844 */ /* 0x0003e20000000200 */
[----:B0-----:R-:W-:Y:S01]  /*d0f0*/  FADD.FTZ R5, R55, R26 ;  /* 0x0000001a37057221 */ /* 0x001fe20000010000 */
[----:B------:R-:W-:Y:S01]  /*d100*/  FADD.FTZ R7, R28, R13 ;  /* 0x0000000d1c077221 */ /* 0x000fe20000010000 */
[----:B------:R-:W-:Y:S02]  /*d110*/  F2FP.F16.F32.PACK_AB R13, R39, R34 ;  /* 0x00000022270d723e */ /* 0x000fe400000000ff */
[----:B------:R-:W-:-:S02]  /*d120*/  F2FP.F16.F32.PACK_AB R4, R41, R33 ;  /* 0x000000212904723e */ /* 0x000fc400000000ff */
[----:B------:R-:W-:Y:S01]  /*d130*/  F2FP.F16.F32.PACK_AB R6, R49, R45 ;  /* 0x0000002d3106723e */ /* 0x000fe200000000ff */
[----:B------:R-:W-:Y:S01]  /*d140*/  STSM.16.M88.4 [R92], R12 ;  /* 0x0000000c5c007844 */ /* 0x000fe20000000200 */
[----:B-1----:R-:W-:Y:S01]  /*d150*/  FADD.FTZ R8, R58, R5 ;  /* 0x000000053a087221 */ /* 0x002fe20000010000 */
[----:B------:R-:W-:Y:S01]  /*d160*/  FADD.FTZ R10, R36, R7 ;  /* 0x00000007240a7221 */ /* 0x000fe20000010000 */
[----:B------:R-:W-:Y:S02]  /*d170*/  F2FP.F16.F32.PACK_AB R5, R51, R20 ;  /* 0x000000143305723e */ /* 0x000fe400000000ff */
[----:B------:R-:W-:-:S05]  /*d180*/  F2FP.F16.F32.PACK_AB R7, R60, R54 ;  /* 0x000000363c07723e */ /* 0x000fca00000000ff */
[----:B------:R0:W-:Y:S02]  /*d190*/  STSM.16.M88.4 [R94+0x27800], R4 ;  /* 0x027800045e007844 */ /* 0x0001e40000000200 */
[----:B0-----:R-:W-:Y:S02]  /*d1a0*/  F2FP.F16.F32.PACK_AB R4, R29, R27 ;  /* 0x0000001b1d04723e */ /* 0x001fe400000000ff */
[----:B------:R-:W-:Y:S02]  /*d1b0*/  F2FP.F16.F32.PACK_AB R6, R36, R28 ;  /* 0x0000001c2406723e */ /* 0x000fe400000000ff */
[----:B------:R-:W-:Y:S02]  /*d1c0*/  F2FP.F16.F32.PACK_AB R5, R58, R55 ;  /* 0x000000373a05723e */ /* 0x000fe400000000ff */
[----:B---3--:R-:W-:-:S05]  /*d1d0*/  F2FP.F16.F32.PACK_AB R7, R24, R21 ;  /* 0x000000151807723e */ /* 0x008fca00000000ff */
[----:B--2---:R0:W-:Y:S04]  /*d1e0*/  STSM.16.M88.4 [R35], R4 ;  /* 0x0000000423007844 */ /* 0x0041e80000000200 */
[----:B0-----:R-:W2:Y:S01]  /*d1f0*/  LDL R4, [R1+0x3c] ;  /* 0x00003c0001047983 */ /* 0x001ea20000100800 */
[----:B------:R-:W0:Y:S01]  /*d200*/  MUFU.EX2 R59, R59 ;  /* 0x0000003b003b7308 */ /* 0x000e220000000800 */
[----:B------:R-:W-:-:S07]  /*d210*/  FADD.FTZ R9, R21, R8 ;  /* 0x0000000815097221 */ /* 0x000fce0000010000 */
[----:B------:R-:W1:Y:S08]  /*d220*/  MUFU.EX2 R37, R37 ;  /* 0x0000002500257308 */ /* 0x000e700000000800 */
[----:B------:R-:W3:Y:S01]  /*d230*/  MUFU.EX2 R75, R75 ;  /* 0x0000004b004b7308 */ /* 0x000ee20000000800 */
[----:B------:R-:W-:-:S07]  /*d240*/  FADD.FTZ R8, R24, R9 ;  /* 0x0000000918087221 */ /* 0x000fce0000010000 */
[----:B------:R-:W4:Y:S08]  /*d250*/  MUFU.EX2 R40, R40 ;  /* 0x0000002800287308 */ /* 0x000f300000000800 */
        /* <DEDUP_REMOVED lines=8> */
[----:B----4-:R-:W-:Y:S01]  /*d2e0*/  FADD.FTZ R11, R40, R11 ;  /* 0x0000000b280b7221 */ /* 0x010fe20000010000 */
[----:B------:R-:W-:-:S06]  /*d2f0*/  FADD.FTZ R20, R78, R9 ;  /* 0x000000094e147221 */ /* 0x000fcc0000010000 */
[----:B------:R-:W4:Y:S08]  /*d300*/  MUFU.EX2 R52, R52 ;  /* 0x0000003400347308 */ /* 0x000f300000000800 */
[----:B------:R-:W4:Y:S01]  /*d310*/  MUFU.EX2 R83, R83 ;  /* 0x0000005300537308 */ /* 0x000f220000000800 */
[----:B0-----:R-:W-:-:S07]  /*d320*/  FADD.FTZ R11, R44, R11 ;  /* 0x0000000b2c0b7221 */ /* 0x001fce0000010000 */
[----:B------:R-:W0:Y:S08]  /*d330*/  MUFU.EX2 R53, R53 ;  /* 0x0000003500357308 */ /* 0x000e300000000800 */
[----:B------:R-:W-:Y:S08]  /*d340*/  MUFU.EX2 R25, R25 ;  /* 0x0000001900197308 */ /* 0x000ff00000000800 */
[----:B------:R-:W0:Y:S08]  /*d350*/  MUFU.EX2 R141, R141 ;  /* 0x0000008d008d7308 */ /* 0x000e300000000800 */
[----:B------:R-:W-:Y:S08]  /*d360*/  MUFU.EX2 R86, R86 ;  /* 0x0000005600567308 */ /* 0x000ff00000000800 */
[----:B------:R-:W0:Y:S01]  /*d370*/  MUFU.EX2 R87, R87 ;  /* 0x0000005700577308 */ /* 0x000e220000000800 */
[----:B------:R-:W-:Y:S01]  /*d380*/  FADD.FTZ R9, R79, R20 ;  /* 0x000000144f097221 */ /* 0x000fe20000010000 */
[----:B-1----:R-:W-:-:S03]  /*d390*/  FADD.FTZ R11, R48, R11 ;  /* 0x0000000b300b7221 */ /* 0x002fc60000010000 */
[----:B---3--:R-:W-:Y:S01]  /*d3a0*/  FADD.FTZ R14, R82, R9 ;  /* 0x00000009520e7221 */ /* 0x008fe20000010000 */
[----:B----4-:R-:W-:Y:S01]  /*d3b0*/  FADD.FTZ R26, R52, R11 ;  /* 0x0000000b341a7221 */ /* 0x010fe20000010000 */
[----:B------:R-:W-:Y:S02]  /*d3c0*/  F2FP.F16.F32.PACK_AB R8, R40, R37 ;  /* 0x000000252808723e */ /* 0x000fe400000000ff */
[----:B------:R-:W-:Y:S01]  /*d3d0*/  F2FP.F16.F32.PACK_AB R10, R48, R44 ;  /* 0x0000002c300a723e */ /* 0x000fe200000000ff */
[----:B------:R-:W-:Y:S01]  /*d3e0*/  FADD.FTZ R21, R83, R14 ;  /* 0x0000000e53157221 */ /* 0x000fe20000010000 */
[----:B------:R-:W-:Y:S02]  /*d3f0*/  F2FP.F16.F32.PACK_AB R9, R75, R59 ;  /* 0x0000003b4b09723e */ /* 0x000fe400000000ff */
[----:B------:R-:W-:Y:S02]  /*d400*/  F2FP.F16.F32.PACK_AB R11, R79, R78 ;  /* 0x0000004e4f0b723e */ /* 0x000fe400000000ff */
[----:B0-----:R-:W-:-:S02]  /*d410*/  F2FP.F16.F32.PACK_AB R12, R53, R52 ;  /* 0x00000034350c723e */ /* 0x001fc400000000ff */
[----:B------:R-:W-:Y:S02]  /*d420*/  F2FP.F16.F32.PACK_AB R13, R83, R82 ;  /* 0x00000052530d723e */ /* 0x000fe400000000ff */
[----:B------:R-:W-:Y:S02]  /*d430*/  F2FP.F16.F32.PACK_AB R14, R141, R25 ;  /* 0x000000198d0e723e */ /* 0x000fe400000000ff */
[----:B------:R-:W-:Y:S01]  /*d440*/  F2FP.F16.F32.PACK_AB R15, R87, R86 ;  /* 0x00000056570f723e */ /* 0x000fe200000000ff */
[----:B------:R0:W-:Y:S04]  /*d450*/  STSM.16.M88.4 [R93+0x6000], R8 ;  /* 0x006000085d007844 */ /* 0x0001e80000000200 */
[----:B------:R1:W-:Y:S01]  /*d460*/  STSM.16.M88.4 [R92+0x6000], R12 ;  /* 0x0060000c5c007844 */ /* 0x0003e20000000200 */
[----:B------:R3:W-:Y:S06]  /*d470*/  MEMBAR.ALL.CTA ;  /* 0x0000000000007992 */ /* 0x0007ec0000008000 */
[----:B---3--:R-:W3:Y:S01]  /*d480*/  FENCE.VIEW.ASYNC.S ;  /* 0x00000000000073c6 */ /* 0x008ee20000000000 */
[----:B------:R-:W-:-:S02]  /*d490*/  VIADD R20, R88, 0xfffffffe ;  /* 0xfffffffe58147836 */ /* 0x000fc40000000000 */
[----:B------:R-:W-:Y:S01]  /*d4a0*/  FADD.FTZ R26, R53, R26 ;  /* 0x0000001a351a7221 */ /* 0x000fe20000010000 */
[----:B------:R-:W-:-:S03]  /*d4b0*/  FADD.FTZ R86, R86, R21 ;  /* 0x0000001556567221 */ /* 0x000fc60000010000 */
[----:B------:R-:W-:Y:S01]  /*d4c0*/  FADD.FTZ R26, R25, R26 ;  /* 0x0000001a191a7221 */ /* 0x000fe20000010000 */
[----:B------:R-:W-:Y:S01]  /*d4d0*/  FADD.FTZ R21, R87, R86 ;  /* 0x0000005657157221 */ /* 0x000fe20000010000 */
[--C-:B------:R-:W-:Y:S01]  /*d4e0*/  IMAD.MOV.U32 R134, RZ, RZ, R135.reuse ;  /* 0x000000ffff867224 */ /* 0x100fe200078e0087 */
[-C--:B------:R-:W-:Y:S01]  /*d4f0*/  MOV R130, R135.reuse ;  /* 0x0000008700827202 */ /* 0x080fe20000000f00 */
[----:B------:R-:W-:Y:S01]  /*d500*/  FADD.FTZ R141, R141, R26 ;  /* 0x0000001a8d8d7221 */ /* 0x000fe20000010000 */
        /* <DEDUP_REMOVED lines=40> */
[--C-:B0-----:R-:W-:Y:S02]  /*d790*/  IMAD.MOV.U32 R93, RZ, RZ, R135.reuse ;  /* 0x000000ffff5d7224 */ /* 0x101fe400078e0087 */
[--C-:B-1----:R-:W-:Y:S02]  /*d7a0*/  IMAD.MOV.U32 R92, RZ, RZ, R135.reuse ;  /* 0x000000ffff5c7224 */ /* 0x102fe400078e0087 */
[--C-:B------:R-:W-:Y:S02]  /*d7b0*/  IMAD.MOV.U32 R91, RZ, RZ, R135.reuse ;  /* 0x000000ffff5b7224 */ /* 0x100fe400078e0087 */
[--C-:B------:R-:W-:Y:S02]  /*d7c0*/  IMAD.MOV.U32 R90, RZ, RZ, R135.reuse ;  /* 0x000000ffff5a7224 */ /* 0x100fe400078e0087 */
[----:B------:R-:W-:Y:S01]  /*d7d0*/  IMAD.MOV.U32 R89, RZ, RZ, R135 ;  /* 0x000000ffff597224 */ /* 0x000fe200078e0087 */
[----:B--2---:R-:W-:Y:S01]  /*d7e0*/  ISETP.GE.AND P1, PT, R20, R4, PT ;  /* 0x000000041400720c */ /* 0x004fe20003f26270 */
[----:B---3--:R-:W-:-:S12]  /*d7f0*/  NOP ;  /* 0x0000000000007918 */ /* 0x008fd80000000000 */
[----:B------:R-:W-:Y:S05]  /*d800*/  @!P1 BRA `(.L_x_10534) ;  /* 0x00000024009c9947 */ /* 0x000fea0003800000 */
[----:B------:R-:W-:Y:S01]  /*d810*/  IMAD.MOV.U32 R6, RZ, RZ, R3 ;  /* 0x000000ffff067224 */ /* 0x000fe200078e0003 */
[----:B------:R-:W-:Y:S01]  /*d820*/  CS2R R134, SRZ ;  /* 0x0000000000867805 */ /* 0x000fe2000001ff00 */
[----:B------:R-:W-:Y:S01]  /*d830*/  IMAD.MOV.U32 R7, RZ, RZ, R0 ;  /* 0x000000ffff077224 */ /* 0x000fe200078e0000 */
[----:B------:R-:W-:Y:S01]  /*d840*/  CS2R R132, SRZ ;  /* 0x0000000000847805 */ /* 0x000fe2000001ff00 */
[----:B------:R-:W-:Y:S01]  /*d850*/  IMAD.MOV.U32 R5, RZ, RZ, R151 ;  /* 0x000000ffff057224 */ /* 0x000fe200078e0097 */
[----:B------:R-:W-:Y:S01]  /*d860*/  CS2R R130, SRZ ;  /* 0x0000000000827805 */ /* 0x000fe2000001ff00 */
[----:B------:R-:W-:Y:S01]  /*d870*/  IMAD.MOV.U32 R4, RZ, RZ, R140 ;  /* 0x000000ffff047224 */ /* 0x000fe200078e008c */
        /* <DEDUP_REMOVED lines=21> */
.L_x_10546:
[----:B------:R-:W2:Y:S01]  /*d9d0*/  LDL R3, [R1+0x40] ;  /* 0x0000400001037983 */ /* 0x000ea20000100800 */
[----:B------:R-:W-:Y:S01]  /*d9e0*/  ISETP.NE.AND P1, PT, R4, 0x1, PT ;  /* 0x000000010400780c */ /* 0x000fe20003f25270 */
[----:B------:R-:W-:Y:S05]  /*d9f0*/  YIELD ;  /* 0x0000000000007946 */ /* 0x000fea0003800000 */
[----:B------:R-:W-:-:S04]  /*da00*/  SEL R0, RZ, 0x1, P1 ;  /* 0x00000001ff007807 */ /* 0x000fc80000800000 */
[----:B------:R-:W-:Y:S02]  /*da10*/  LOP3.LUT R151, R5, R0, RZ, 0x3c, !PT ;  /* 0x0000000005977212 */ /* 0x000fe400078e3cff */
[----:B--2---:R-:W-:-:S13]  /*da20*/  ISETP.NE.AND P1, PT, R3, RZ, PT ;  /* 0x000000ff0300720c */ /* 0x004fda0003f25270 */
[----:B------:R-:W-:Y:S05]  /*da30*/  @P1 BRA `(.L_x_10535) ;  /* 0x00000000003c1947 */ /* 0x000fea0003800000 */
[----:B------:R-:W-:Y:S05]  /*da40*/  @!P0 BRA `(.L_x_10536) ;  /* 0x0000000000048947 */ /* 0x000fea0003800000 */
[----:B------:R-:W-:Y:S01]  /*da50*/  BPT.TRAP 0x1 ;  /* 0x000000040000795c */ /* 0x000fe20000300000 */
.L_x_10536:
        /* <DEDUP_REMOVED lines=8> */
.L_x_10537:
[----:B------:R-:W-:Y:S04]  /*dae0*/  BSSY B0, `(.L_x_10535) ;  /* 0x0000004000007945 */ /* 0x000fe80003800000 */
[----:B-1----:R-:W-:Y:S05]  /*daf0*/  @P2 BRA `(.L_x_10538) ;  /* 0x0000000000082947 */ /* 0x002fea0003800000 */
[----:B------:R-:W1:Y:S02]  /*db00*/  SYNCS.PHASECHK.TRANS64.TRYWAIT P2, [R3+URZ+0x2d830], R0 ;  /* 0x02d83000030075a7 */ /* 0x000e64000804017f */
[----:B-1----:R-:W-:Y:S05]  /*db10*/  @!P2 BRA `(.L_x_10539) ;  /* 0x000000d400cca947 */ /* 0x002fea0003800000 */
.L_x_10538:
[----:B------:R-:W-:Y:S05]  /*db20*/  BSYNC B0 ;  /* 0x0000000000007941 */ /* 0x000fea0003800000 */
.L_x_10535:
[----:B01----:R-:W2:Y:S01]  /*db30*/  LDL R3, [R1+0x44] ;  /* 0x0000440001037983 */ /* 0x003ea20000100800 */
[----:B------:R-:W-:Y:S01]  /*db40*/  VIADD R140, R4, 0x1 ;  /* 0x00000001048c7836 */ /* 0x000fe20000000000 */
[----:B------:R-:W0:Y:S04]  /*db50*/  S2R R0, SR_TID.X ;  /* 0x0000000000007919 */ /* 0x000e280000002100 */
[----:B------:R-:W-:-:S04]  /*db60*/  ISETP.NE.AND P2, PT, R140, 0x2, PT ;  /* 0x000000028c00780c */ /* 0x000fc80003f45270 */
[----:B------:R-:W-:Y:S01]  /*db70*/  SEL R140, R140, RZ, P2 ;  /* 0x000000ff8c8c7207 */ /* 0x000fe20001000000 */
[----:B------:R-:W-:Y:S05]  /*db80*/  WARPSYNC.ALL ;  /* 0x0000000000007948 */ /* 0x000fea0003800000 */
[----:B------:R-:W-:-:S05]  /*db90*/  IMAD.MOV.U32 R9, RZ, RZ, -0x7fffffe0 ;  /* 0x80000020ff097424 */ /* 0x000fca00078e00ff */
[C---:B------:R-:W-:Y:S02]  /*dba0*/  R2UR UR7, R9.reuse ;  /* 0x00000000090772ca */ /* 0x040fe400000e0000 */
[----:B------:R-:W-:Y:S01]  /*dbb0*/  R2UR UR27, R9 ;  /* 0x00000000091b72ca */ /* 0x000fe200000e0000 */
[----:B------:R-:W-:-:S05]  /*dbc0*/  IMAD.MOV.U32 R15, RZ, RZ, -0x7fffffe0 ;  /* 0x80000020ff0f7424 */ /* 0x000fca00078e00ff */
[----:B------:R-:W-:Y:S02]  /*dbd0*/  R2UR UR23, R15 ;  /* 0x000000000f1772ca */ /* 0x000fe400000e0000 */
[----:B0-----:R-:W-:-:S05]  /*dbe0*/  SHF.R.U32.HI R0, RZ, 0x7, R0 ;  /* 0x00000007ff007819 */ /* 0x001fca0000011600 */
[----:B------:R-:W-:-:S05]  /*dbf0*/  VIADD R0, R0, 0x8 ;  /* 0x0000000800007836 */ /* 0x000fca0000000000 */
[----:B------:R0:W-:Y:S01]  /*dc00*/  BAR.SYNC.DEFER_BLOCKING R0, 0x100 ;  /* 0x000400000000751d */ /* 0x0001e20000010000 */
[----:B------:R-:W-:Y:S02]  /*dc10*/  R2UR UR4, R148 ;  /* 0x00000000940472ca */ /* 0x000fe400000e0000 */
[----:B------:R-:W-:-:S03]  /*dc20*/  R2UR UR5, R149 ;  /* 0x00000000950572ca */ /* 0x000fc600000e0000 */
[----:B------:R-:W-:Y:S01]  /*dc30*/  WARPGROUP.ARRIVE ;  /* 0x00000000000079c5 */ /* 0x000fe20000000000 */
[----:B--2---:R-:W-:-:S04]  /*dc40*/  IMAD R8, R140, 0x600, R3 ;  /* 0x000006008c087824 */ /* 0x004fc800078e0203 */
[C---:B------:R-:W-:Y:S01]  /*dc50*/  VIADD R12, R8.reuse, 0x2 ;  /* 0x00000002080c7836 */ /* 0x040fe20000000000 */
[C---:B------:R-:W-:Y:S01]  /*dc60*/  R2UR UR6, R8.reuse ;  /* 0x00000000080672ca */ /* 0x040fe200000e0000 */
[C---:B------:R-:W-:Y:S02]  /*dc70*/  VIADD R10, R8.reuse, 0x200 ;  /* 0x00000200080a7836 */ /* 0x040fe40000000000 */
[----:B------:R-:W-:Y:S01]  /*dc80*/  VIADD R14, R8, 0x400 ;  /* 0x00000400080e7836 */ /* 0x000fe20000000000 */
[----:B------:R-:W-:Y:S01]  /*dc90*/  R2UR UR10, R12 ;  /* 0x000000000c0a72ca */ /* 0x000fe200000e0000 */
[C---:B------:R-:W-:Y:S02]  /*dca0*/  VIADD R12, R8.reuse, 0x202 ;  /* 0x00000202080c7836 */ /* 0x040fe40000000000 */
[----:B------:R-:W-:-:S05]  /*dcb0*/  VIADD R8, R8, 0x402 ;  /* 0x0000040208087836 */ /* 0x000fca0000000000 */
[----:B------:R-:W-:Y:S01]  /*dcc0*/  R2UR UR26, R8 ;  /* 0x00000000081a72ca */ /* 0x000fe200000e0000 */
[----:B------:R-:W-:Y:S01]  /*dcd0*/  HGMMA.64x128x16.F32 R24, gdesc[UR4], RZ, !UPT, gsb0 ;  /* 0x01e00000041879f0 */ /* 0x000fe2000c0008ff */
[----:B------:R-:W2:Y:S01]  /*dce0*/  LDL.64 R8, [R1+0x18] ;  /* 0x0000180001087983 */ /* 0x000ea20000100a00 */
[----:B------:R-:W-:-:S03]  /*dcf0*/  R2UR UR22, R14 ;  /* 0x000000000e1672ca */ /* 0x000fc600000e0000 */
[----:B------:R-:W3:Y:S01]  /*dd00*/  LDL.64 R14, [R1+0x10] ;  /* 0x00001000010e7983 */ /* 0x000ee20000100a00 */
[----:B------:R-:W-:Y:S02]  /*dd10*/  MOV R13, 0x80000020 ;  /* 0x80000020000d7802 */ /* 0x000fe40000000f00 */
[----:B------:R-:W-:Y:S02]  /*dd20*/  R2UR UR18, R12 ;  /* 0x000000000c1272ca */ /* 0x000fe400000e0000 */
[C---:B------:R-:W-:Y:S02]  /*dd30*/  R2UR UR11, R13.reuse ;  /* 0x000000000d0b72ca */ /* 0x040fe400000e0000 */
[----:B------:R-:W-:Y:S02]  /*dd40*/  R2UR UR19, R13 ;  /* 0x000000000d1372ca */ /* 0x000fe400000e0000 */
[----:B------:R-:W4:Y:S01]  /*dd50*/  LDL.64 R12, [R1+0x8] ;  /* 0x00000800010c7983 */ /* 0x000f220000100a00 */
[----:B------:R-:W-:Y:S01]  /*dd60*/  IMAD.MOV.U32 R11, RZ, RZ, -0x7fffffe0 ;  /* 0x80000020ff0b7424 */ /* 0x000fe200078e00ff */
[----:B------:R-:W-:-:S04]  /*dd70*/  R2UR UR14, R10 ;  /* 0x000000000a0e72ca */ /* 0x000fc800000e0000 */
[----:B------:R-:W-:Y:S02]  /*dd80*/  R2UR UR15, R11 ;  /* 0x000000000b0f72ca */ /* 0x000fe400000e0000 */
[----:B------:R-:W5:Y:S01]  /*dd90*/  LDL.64 R10, [R1] ;  /* 0x00000000010a7983 */ /* 0x000f620000100a00 */
[----:B------:R-:W-:Y:S02]  /*dda0*/  WARPGROUP.DEPBAR.LE gsb0, 0x0 ;  /* 0x00008000000079c5 */ /* 0x000fe40000010000 */
[----:B------:R-:W-:Y:S01]  /*ddb0*/  WARPGROUP.ARRIVE ;  /* 0x00000000000079c5 */ /* 0x000fe20000000000 */
[----:B--2---:R-:W-:Y:S02]  /*ddc0*/  R2UR UR8, R8 ;  /* 0x00000000080872ca */ /* 0x004fe400000e0000 */
[----:B------:R-:W-:-:S13]  /*ddd0*/  R2UR UR9, R9 ;  /* 0x00000000090972ca */ /* 0x000fda00000e0000 */
[----:B------:R-:W-:Y:S01]  /*dde0*/  HGMMA.64x128x16.F32 R24, gdesc[UR8], R24, gsb0 ;  /* 0x01e00000081879f0 */ /* 0x000fe20008000818 */
[----:B---3--:R-:W-:Y:S02]  /*ddf0*/  R2UR UR12, R14 ;  /* 0x000000000e0c72ca */ /* 0x008fe400000e0000 */
[----:B------:R-:W-:Y:S02]  /*de00*/  R2UR UR13, R15 ;  /* 0x000000000f0d72ca */ /* 0x000fe400000e0000 */
[----:B----4-:R-:W-:Y:S02]  /*de10*/  R2UR UR16, R12 ;  /* 0x000000000c1072ca */ /* 0x010fe400000e0000 */
[----:B------:R-:W-:Y:S01]  /*de20*/  R2UR UR17, R13 ;  /* 0x000000000d1172ca */ /* 0x000fe200000e0000 */
[----:B------:R-:W-:Y:S02]  /*de30*/  WARPGROUP.DEPBAR.LE gsb0, 0x0 ;  /* 0x00008000000079c5 */ /* 0x000fe40000010000 */
[----:B------:R-:W-:-:S06]  /*de40*/  WARPGROUP.ARRIVE ;  /* 0x00000000000079c5 */ /* 0x000fcc0000000000 */
[----:B------:R-:W-:Y:S01]  /*de50*/  HGMMA.64x128x16.F32 R24, gdesc[UR12], R24, gsb0 ;  /* 0x01e000000c1879f0 */ /* 0x000fe20008000818 */
[----:B-----5:R-:W-:Y:S02]  /*de60*/  R2UR UR20, R10 ;  /* 0x000000000a1472ca */ /* 0x020fe400000e0000 */
[----:B------:R-:W-:Y:S01]  /*de70*/  R2UR UR21, R11 ;  /* 0x000000000b1572ca */ /* 0x000fe200000e0000 */
[----:B------:R-:W-:Y:S02]  /*de80*/  WARPGROUP.DEPBAR.LE gsb0, 0x0 ;  /* 0x00008000000079c5 */ /* 0x000fe40000010000 */
[----:B------:R-:W-:-:S06]  /*de90*/  WARPGROUP.ARRIVE ;  /* 0x00000000000079c5 */ /* 0x000fcc0000000000 */
[----:B------:R-:W-:Y:S01]  /*dea0*/  HGMMA.64x128x16.F32 R24, gdesc[UR16], R24, gsb0 ;  /* 0x01e00000101879f0 */ /* 0x000fe20008000818 */
        /* <DEDUP_REMOVED lines=12> */
.L_x_10541:
[----:B------:R-:W-:Y:S02]  /*df70*/  SHF.L.U32 R0, R5, 0x1f, RZ ;  /* 0x0000001f05007819 */ /* 0x000fe400000006ff */
[----:B------:R-:W-:-:S04]  /*df80*/  LEA R3, R4, R2, 0x3 ;  /* 0x0000000204037211 */ /* 0x000fc800078e18ff */
[----:B------:R0:W1:Y:S01]  /*df90*/  SYNCS.PHASECHK.TRANS64.TRYWAIT P1, [R3+URZ+0x2d850], R0 ;  /* 0x02d85000030075a7 */ /* 0x000062000802017f */
[----:B------:R-:W-:Y:S05]  /*dfa0*/  @!P0 BRA `(.L_x_10542) ;  /* 0x0000000000048947 */ /* 0x000fea0003800000 */
[----:B------:R-:W-:Y:S01]  /*dfb0*/  BPT.TRAP 0x1 ;  /* 0x000000040000795c */ /* 0x000fe20000300000 */
.L_x_10542:
[----:B-1----:R-:W-:Y:S05]  /*dfc0*/  @P1 BRA `(.L_x_10540) ;  /* 0x0000000000081947 */ /* 0x002fea0003800000 */
[----:B------:R-:W1:Y:S02]  /*dfd0*/  SYNCS.PHASECHK.TRANS64.TRYWAIT P1, [R3+URZ+0x2d850], R0 ;  /* 0x02d85000030075a7 */ /* 0x000e64000802017f */
[----:B-1----:R-:W-:Y:S05]  /*dfe0*/  @!P1 BRA `(.L_x_10543) ;  /* 0x000000d000ac9947 */ /* 0x002fea0003800000 */
.L_x_10540:
[----:B------:R-:W2:Y:S01]  /*dff0*/  LDL R5, [R1+0x48] ;  /* 0x0000480001057983 */ /* 0x000ea20000100800 */
[----:B01----:R-:W-:Y:S01]  /*e000*/  VIADD R0, R2, 0x400 ;  /* 0x0000040002007836 */ /* 0x003fe20000000000 */
[----:B------:R-:W-:Y:S05]  /*e010*/  WARPSYNC.ALL ;  /* 0x0000000000007948 */ /* 0x000fea0003800000 */
[----:B------:R-:W-:Y:S01]  /*e020*/  SHF.R.U32.HI R0, RZ, 0x4, R0 ;  /* 0x00000004ff007819 */ /* 0x000fe20000011600 */
[----:B------:R-:W-:Y:S01]  /*e030*/  IMAD.MOV.U32 R9, RZ, RZ, -0x7fffffe0 ;  /* 0x80000020ff097424 */ /* 0x000fe200078e00ff */
[----:B------:R-:W-:Y:S01]  /*e040*/  WARPGROUP.ARRIVE ;  /* 0x00000000000079c5 */ /* 0x000fe20000000000 */
[----:B------:R-:W-:Y:S01]  /*e050*/  IMAD.MOV.U32 R11, RZ, RZ, -0x7fffffe0 ;  /* 0x80000020ff0b7424 */ /* 0x000fe200078e00ff */
[----:B------:R-:W-:-:S02]  /*e060*/  LOP3.LUT R0, R0, 0x3fff, RZ, 0xc0, !PT ;  /* 0x00003fff00007812 */ /* 0x000fc400078ec0ff */
[C---:B------:R-:W-:Y:S02]  /*e070*/  R2UR UR7, R9.reuse ;  /* 0x00000000090772ca */ /* 0x040fe400000e0000 */
[----:B------:R-:W-:Y:S02]  /*e080*/  LOP3.LUT R0, R0, 0x2000000, RZ, 0xfc, !PT ;  /* 0x0200000000007812 */ /* 0x000fe400078efcff */
[----:B------:R-:W-:Y:S01]  /*e090*/  R2UR UR35, R9 ;  /* 0x00000000092372ca */ /* 0x000fe200000e0000 */
[----:B------:R-:W-:Y:S01]  /*e0a0*/  IMAD.MOV.U32 R9, RZ, RZ, 0x40000040 ;  /* 0x40000040ff097424 */ /* 0x000fe200078e00ff */
[C---:B------:R-:W-:Y:S01]  /*e0b0*/  R2UR UR11, R11.reuse ;  /* 0x000000000b0b72ca */ /* 0x040fe200000e0000 */
[----:B------:R-:W-:Y:S01]  /*e0c0*/  IMAD R8, R4, 0x600, R0 ;  /* 0x0000060004087824 */ /* 0x000fe200078e0200 */
[----:B------:R-:W-:Y:S02]  /*e0d0*/  R2UR UR15, R11 ;  /* 0x000000000b0f72ca */ /* 0x000fe400000e0000 */
[----:B------:R-:W-:Y:S01]  /*e0e0*/  R2UR UR5, R9 ;  /* 0x00000000090572ca */ /* 0x000fe200000e0000 */
[C---:B------:R-:W-:Y:S01]  /*e0f0*/  VIADD R10, R8.reuse, 0x40 ;  /* 0x00000040080a7836 */ /* 0x040fe20000000000 */
[----:B------:R-:W-:Y:S01]  /*e100*/  R2UR UR6, R8 ;  /* 0x00000000080672ca */ /* 0x000fe200000e0000 */
[----:B------:R-:W-:Y:S01]  /*e110*/  IMAD.MOV.U32 R9, RZ, RZ, 0x40000040 ;  /* 0x40000040ff097424 */ /* 0x000fe200078e00ff */
[----:B------:R-:W-:-:S02]  /*e120*/  R2UR UR19, R11 ;  /* 0x000000000b1372ca */ /* 0x000fc400000e0000 */
[----:B------:R-:W-:Y:S01]  /*e130*/  R2UR UR10, R10 ;  /* 0x000000000a0a72ca */ /* 0x000fe200000e0000 */
[----:B------:R-:W-:Y:S01]  /*e140*/  VIADD R10, R8, 0x80 ;  /* 0x00000080080a7836 */ /* 0x000fe20000000000 */
[C---:B------:R-:W-:Y:S02]  /*e150*/  R2UR UR23, R11.reuse ;  /* 0x000000000b1772ca */ /* 0x040fe400000e0000 */
[C---:B------:R-:W-:Y:S02]  /*e160*/  R2UR UR27, R11.reuse ;  /* 0x000000000b1b72ca */ /* 0x040fe400000e0000 */
[----:B------:R-:W-:Y:S02]  /*e170*/  R2UR UR14, R10 ;  /* 0x000000000a0e72ca */ /* 0x000fe400000e0000 */
[----:B------:R-:W-:Y:S02]  /*e180*/  IADD3 R10, R8, 0xc0, RZ ;  /* 0x000000c0080a7810 */ /* 0x000fe40007ffe0ff */
[----:B------:R-:W-:Y:S01]  /*e190*/  R2UR UR31, R11 ;  /* 0x000000000b1f72ca */ /* 0x000fe200000e0000 */
[----:B------:R-:W-:Y:S01]  /*e1a0*/  IMAD.MOV.U32 R11, RZ, RZ, 0x40000040 ;  /* 0x40000040ff0b7424 */ /* 0x000fe200078e00ff */
[----:B------:R-:W-:Y:S01]  /*e1b0*/  R2UR UR18, R10 ;  /* 0x000000000a1272ca */ /* 0x000fe200000e0000 */
[----:B------:R-:W-:Y:S01]  /*e1c0*/  VIADD R10, R8, 0x100 ;  /* 0x00000100080a7836 */ /* 0x000fe20000000000 */
[----:B------:R-:W-:-:S02]  /*e1d0*/  R2UR UR33, R9 ;  /* 0x00000000092172ca */ /* 0x000fc400000e0000 */
[----:B------:R-:W-:Y:S01]  /*e1e0*/  R2UR UR9, R11 ;  /* 0x000000000b0972ca */ /* 0x000fe200000e0000 */
[----:B------:R-:W-:Y:S01]  /*e1f0*/  IMAD.MOV.U32 R11, RZ, RZ, 0x40000040 ;  /* 0x40000040ff0b7424 */ /* 0x000fe200078e00ff */
[----:B------:R-:W-:Y:S01]  /*e200*/  R2UR UR22, R10 ;  /* 0x000000000a1672ca */ /* 0x000fe200000e0000 */
[----:B------:R-:W-:-:S03]  /*e210*/  VIADD R10, R8, 0x140 ;  /* 0x00000140080a7836 */ /* 0x000fc60000000000 */
[----:B------:R-:W-:Y:S01]  /*e220*/  R2UR UR13, R11 ;  /* 0x000000000b0d72ca */ /* 0x000fe200000e0000 */
[----:B------:R-:W-:Y:S01]  /*e230*/  IMAD.MOV.U32 R11, RZ, RZ, 0x40000040 ;  /* 0x40000040ff0b7424 */ /* 0x000fe200078e00ff */
[----:B------:R-:W-:Y:S01]  /*e240*/  R2UR UR26, R10 ;  /* 0x000000000a1a72ca */ /* 0x000fe200000e0000 */
[C---:B------:R-:W-:Y:S02]  /*e250*/  VIADD R10, R8.reuse, 0x180 ;  /* 0x00000180080a7836 */ /* 0x040fe40000000000 */
[----:B------:R-:W-:Y:S01]  /*e260*/  VIADD R8, R8, 0x1c0 ;  /* 0x000001c008087836 */ /* 0x000fe20000000000 */
[----:B------:R-:W-:Y:S01]  /*e270*/  R2UR UR17, R11 ;  /* 0x000000000b1172ca */ /* 0x000fe200000e0000 */
[----:B------:R-:W-:Y:S01]  /*e280*/  IMAD.MOV.U32 R11, RZ, RZ, 0x40000040 ;  /* 0x40000040ff0b7424 */ /* 0x000fe200078e00ff */
[----:B------:R-:W-:Y:S02]  /*e290*/  R2UR UR30, R10 ;  /* 0x000000000a1e72ca */ /* 0x000fe400000e0000 */
[----:B------:R-:W-:-:S02]  /*e2a0*/  R2UR UR34, R8 ;  /* 0x00000000082272ca */ /* 0x000fc400000e0000 */
[----:B------:R-:W-:Y:S01]  /*e2b0*/  R2UR UR21, R11 ;  /* 0x000000000b1572ca */ /* 0x000fe200000e0000 */
[----:B------:R-:W-:-:S05]  /*e2c0*/  IMAD.MOV.U32 R11, RZ, RZ, 0x40000040 ;  /* 0x40000040ff0b7424 */ /* 0x000fca00078e00ff */
[----:B------:R-:W-:Y:S01]  /*e2d0*/  R2UR UR25, R11 ;  /* 0x000000000b1972ca */ /* 0x000fe200000e0000 */
[----:B------:R-:W-:-:S05]  /*e2e0*/  IMAD.MOV.U32 R11, RZ, RZ, 0x40000040 ;  /* 0x40000040ff0b7424 */ /* 0x000fca00078e00ff */
[----:B------:R-:W-:Y:S02]  /*e2f0*/  R2UR UR29, R11 ;  /* 0x000000000b1d72ca */ /* 0x000fe400000e0000 */
[----:B--2---:R-:W-:Y:S02]  /*e300*/  LOP3.LUT R8, R5, 0x10000, RZ, 0xfc, !PT ;  /* 0x0001000005087812 */ /* 0x004fe400078efcff */
[----:B------:R-:W0:Y:S02]  /*e310*/  S2R R5, SR_TID.X ;  /* 0x0000000000057919 */ /* 0x000e240000002100 */
[C---:B------:R-:W-:Y:S02]  /*e320*/  R2UR UR4, R8.reuse ;  /* 0x00000000080472ca */ /* 0x040fe400000e0000 */
[----:B------:R-:W-:-:S04]  /*e330*/  IADD3 R10, R8, 0x2, RZ ;  /* 0x00000002080a7810 */ /* 0x000fc80007ffe0ff */
[----:B------:R-:W-:Y:S01]  /*e340*/  R2UR UR8, R10 ;  /* 0x000000000a0872ca */ /* 0x000fe200000e0000 */
[----:B------:R-:W-:-:S05]  /*e350*/  VIADD R10, R8, 0x4 ;  /* 0x00000004080a7836 */ /* 0x000fca0000000000 */
[----:B------:R-:W-:Y:S01]  /*e360*/  R2UR UR12, R10 ;  /* 0x000000000a0c72ca */ /* 0x000fe200000e0000 */
[----:B------:R-:W-:Y:S01]  /*e370*/  HGMMA.64x96x16.F32 R88, gdesc[UR4].tnspB, R88, gsb0 ;  /* 0x41600000045879f0 */ /* 0x000fe20008000858 */
[----:B------:R-:W-:-:S05]  /*e380*/  VIADD R10, R8, 0x6 ;  /* 0x00000006080a7836 */ /* 0x000fca0000000000 */
[----:B------:R-:W-:Y:S02]  /*e390*/  R2UR UR16, R10 ;  /* 0x000000000a1072ca */ /* 0x000fe400000e0000 */
[----:B------:R-:W-:-:S04]  /*e3a0*/  IADD3 R10, R8, 0x600, RZ ;  /* 0x00000600080a7810 */ /* 0x000fc80007ffe0ff */
[----:B------:R-:W-:Y:S01]  /*e3b0*/  R2UR UR20, R10 ;  /* 0x000000000a1472ca */ /* 0x000fe200000e0000 */
[----:B------:R-:W-:Y:S01]  /*e3c0*/  VIADD R10, R8, 0x602 ;  /* 0x00000602080a7836 */ /* 0x000fe20000000000 */
[----:B0-----:R-:W-:-:S04]  /*e3d0*/  SHF.R.U32.HI R0, RZ, 0x7, R5 ;  /* 0x00000007ff007819 */ /* 0x001fc80000011605 */
[----:B------:R-:W-:Y:S01]  /*e3e0*/  R2UR UR24, R10 ;  /* 0x000000000a1872ca */ /* 0x000fe200000e0000 */
[C---:B------:R-:W-:Y:S01]  /*e3f0*/  VIADD R10, R8.reuse, 0x604 ;  /* 0x00000604080a7836 */ /* 0x040fe20000000000 */
[----:B------:R-:W-:Y:S01]  /*e400*/  IADD3 R8, R8, 0x606, RZ ;  /* 0x0000060608087810 */ /* 0x000fe20007ffe0ff */
[----:B------:R-:W-:Y:S01]  /*e410*/  VIADD R0, R0, 0x9 ;  /* 0x0000000900007836 */ /* 0x000fe20000000000 */
[----:B------:R-:W-:Y:S02]  /*e420*/  ISETP.GE.U32.AND P1, PT, R5, 0x180, PT ;  /* 0x000001800500780c */ /* 0x000fe40003f26070 */
[----:B------:R-:W-:Y:S02]  /*e430*/  R2UR UR28, R10 ;  /* 0x000000000a1c72ca */ /* 0x000fe400000e0000 */
[----:B------:R-:W-:Y:S02]  /*e440*/  R2UR UR32, R8 ;  /* 0x00000000082072ca */ /* 0x000fe400000e0000 */
[----:B------:R-:W-:Y:S01]  /*e450*/  SEL R0, R0, 0x9, !P1 ;  /* 0x0000000900007807 */ /* 0x000fe20004800000 */
[----:B------:R-:W-:-:S02]  /*e460*/  WARPGROUP.DEPBAR.LE gsb0, 0x0 ;  /* 0x00008000000079c5 */ /* 0x000fc40000010000 */
[----:B------:R-:W-:-:S06]  /*e470*/  WARPGROUP.ARRIVE ;  /* 0x00000000000079c5 */ /* 0x000fcc0000000000 */
[----:B------:R-:W-:Y:S03]  /*e480*/  HGMMA.64x96x16.F32 R88, gdesc[UR8].tnspB, R88, gsb0 ;  /* 0x41600000085879f0 */ /* 0x000fe60008000858 */
[----:B------:R-:W-:Y:S02]  /*e490*/  WARPGROUP.DEPBAR.LE gsb0, 0x0 ;  /* 0x00008000000079c5 */ /* 0x000fe40000010000 */
        /* <DEDUP_REMOVED lines=18> */
[----:B------:R0:W-:Y:S06]  /*e5c0*/  BAR.ARV R0, 0x100 ;  /* 0x000400000000751d */ /* 0x0001ec0000002000 */
[----:B------:R-:W-:Y:S05]  /*e5d0*/  @!P0 BRA `(.L_x_10544) ;  /* 0x0000000000048947 */ /* 0x000fea0003800000 */
[----:B------:R-:W-:Y:S01]  /*e5e0*/  BPT.TRAP 0x1 ;  /* 0x000000040000795c */ /* 0x000fe20000300000 */
.L_x_10544:
[----:B0-----:R-:W-:Y:S01]  /*e5f0*/  IMAD R0, R140, 0x8, R2 ;  /* 0x000000088c007824 */ /* 0x001fe200078e0202 */
[----:B------:R-:W-:Y:S01]  /*e600*/  UMOV UR41, UR44 ;  /* 0x0000002c00297c82 */ /* 0x000fe20008000000 */
[----:B------:R-:W-:Y:S02]  /*e610*/  IMAD.U32 R3, RZ, RZ, UR39 ;  /* 0x00000027ff037e24 */ /* 0x000fe4000f8e00ff */
        /* <DEDUP_REMOVED lines=75> */
[----:B0-----:R-:W-:Y:S01]  /*ead0*/  FMNMX.FTZ R3, R3, R5, !PT ;  /* 0x0000000503037209 */ /* 0x001fe20007810000 */
[----:B------:R-:W-:-:S04]  /*eae0*/  FMUL.FTZ R5, R0, UR41 ;  /* 0x0000002900057c20 */ /* 0x000fc80008410000 */
[----:B------:R-:W-:Y:S01]  /*eaf0*/  FADD.FTZ R7, -R3, R6 ;  /* 0x0000000603077221 */ /* 0x000fe20000010100 */
        /* <DEDUP_REMOVED lines=35> */
[----:B------:R-:W-:Y:S02]  /*ed30*/  MUFU.EX2 R6, R6 ;  /* 0x0000000600067308 */ /* 0x000fe40000000800 */
        /* <DEDUP_REMOVED lines=36> */
[----:B------:R-:W-:-:S02]  /*ef80*/  FFMA.FTZ R5, R87, UR41, -R5 ;  /* 0x0000002957057c23 */ /* 0x000fc40008010805 */
        /* <DEDUP_REMOVED lines=126> */
.L_x_10545:
[----:B------:R-:W2:Y:S01]  /*f770*/  LDL R62, [R1+0x30] ;  /* 0x00003000013e7983 */ /* 0x000ea20000100800 */
[----:B------:R-:W-:-:S03]  /*f780*/  LEA R4, R4, R2, 0x3 ;  /* 0x0000000204047211 */ /* 0x000fc600078e18ff */
[----:B------:R-:W3:Y:S04]  /*f790*/  LDL R70, [R1+0x50] ;  /* 0x0000500001467983 */ /* 0x000ee80000100800 */
[----:B------:R-:W4:Y:S04]  /*f7a0*/  LDL R46, [R1+0x38] ;  /* 0x00003800012e7983 */ /* 0x000f280000100800 */
[----:B------:R-:W5:Y:S04]  /*f7b0*/  LDL R38, [R1+0x34] ;  /* 0x0000340001267983 */ /* 0x000f680000100800 */
[----:B------:R-:W5:Y:S01]  /*f7c0*/  LDL R54, [R1+0x54] ;  /* 0x0000540001367983 */ /* 0x000f620000100800 */
[----:B------:R-:W-:-:S02]  /*f7d0*/  VIADD R4, R4, 0x2d860 ;  /* 0x0002d86004047836 */ /* 0x000fc40000000000 */
[----:B------:R-:W-:-:S05]  /*f7e0*/  IMAD.U32 R30, RZ, RZ, UR39 ;  /* 0x00000027ff1e7e24 */ /* 0x000fca000f8e00ff */
[----:B------:R-:W-:-:S04]  /*f7f0*/  PRMT R4, R30, 0x654, R4 ;  /* 0x000006541e047816 */ /* 0x000fc80000000004 */
[----:B------:R0:W-:Y:S02]  /*f800*/  SYNCS.ARRIVE.TRANS64.RED.A1T0 RZ, [R4+URZ], RZ ;  /* 0x000000ff04ff79a7 */ /* 0x0001e4000810043f */
[----:B0-----:R-:W5:Y:S01]  /*f810*/  LDL R4, [R1+0x3c] ;  /* 0x00003c0001047983 */ /* 0x001f620000100800 */
        /* <DEDUP_REMOVED lines=80> */
[----:B------:R-:W-:Y:S01]  /*fd20*/  IMAD.MOV.U32 R6, RZ, RZ, R3 ;  /* 0x000000ffff067224 */ /* 0x000fe200078e0003 */
[----:B------:R-:W-:Y:S01]  /*fd30*/  MOV R5, R151 ;  /* 0x0000009700057202 */ /* 0x000fe20000000f00 */
[----:B------:R-:W-:Y:S01]  /*fd40*/  IMAD.MOV.U32 R7, RZ, RZ, R0 ;  /* 0x000000ffff077224 */ /* 0x000fe200078e0000 */
[----:B--2---:R0:W-:Y:S04]  /*fd50*/  STSM.16.M88.4 [R62+0x21800], R24 ;  /* 0x021800183e007844 */ /* 0x0041e80000000200 */
[----:B---3--:R0:W-:Y:S04]  /*fd60*/  STSM.16.M88.4 [R70], R32 ;  /* 0x0000002046007844 */ /* 0x0081e80000000200 */
[----:B----4-:R0:W-:Y:S04]  /*fd70*/  STSM.16.M88.4 [R46], R40 ;  /* 0x000000282e007844 */ /* 0x0101e80000000200 */
[----:B-----5:R0:W-:Y:S04]  /*fd80*/  STSM.16.M88.4 [R38], R48 ;  /* 0x0000003026007844 */ /* 0x0201e80000000200 */
[----:B------:R0:W-:Y:S04]  /*fd90*/  STSM.16.M88.4 [R62+0x27800], R56 ;  /* 0x027800383e007844 */ /* 0x0001e80000000200 */
[----:B------:R0:W-:Y:S04]  /*fda0*/  STSM.16.M88.4 [R54], R64 ;  /* 0x0000004036007844 */ /* 0x0001e80000000200 */
[----:B------:R0:W-:Y:S04]  /*fdb0*/  STSM.16.M88.4 [R46+0x6000], R72 ;  /* 0x006000482e007844 */ /* 0x0001e80000000200 */
[----:B------:R0:W-:Y:S01]  /*fdc0*/  STSM.16.M88.4 [R38+0x6000], R80 ;  /* 0x0060005026007844 */ /* 0x0001e20000000200 */
[----:B------:R-:W-:Y:S01]  /*fdd0*/  @!PT LDS RZ, [RZ] ;  /* 0x00000000fffff984 */ /* 0x000fe20000000800 */
[----:B------:R-:W-:Y:S01]  /*fde0*/  @!PT LDS RZ, [RZ] ;  /* 0x00000000fffff984 */ /* 0x000fe20000000800 */
[----:B------:R-:W-:Y:S01]  /*fdf0*/  @!PT LDS RZ, [RZ] ;  /* 0x00000000fffff984 */ /* 0x000fe20000000800 */
[----:B------:R-:W-:Y:S01]  /*fe00*/  @!PT LDS RZ, [RZ] ;  /* 0x00000000fffff984 */ /* 0x000fe20000000800 */
[----:B------:R1:W-:Y:S06]  /*fe10*/  MEMBAR.ALL.CTA ;  /* 0x0000000000007992 */ /* 0x0003ec0000008000 */
[----:B-1----:R-:W1:Y:S01]  /*fe20*/  FENCE.VIEW.ASYNC.S ;  /* 0x00000000000073c6 */ /* 0x002e620000000000 */
[C---:B------:R-:W-:Y:S01]  /*fe30*/  ISETP.GT.AND P1, PT, R20.reuse, R4, PT ;  /* 0x000000041400720c */ /* 0x040fe20003f24270 */
[----:B------:R-:W-:-:S02]  /*fe40*/  VIADD R20, R20, 0xffffffff ;  /* 0xffffffff14147836 */ /* 0x000fc40000000000 */
[----:B------:R-:W-:Y:S01]  /*fe50*/  IMAD.MOV.U32 R4, RZ, RZ, R140 ;  /* 0x000000ffff047224 */ /* 0x000fe200078e008c */
[----:B-1----:R-:W-:-:S09]  /*fe60*/  NOP ;  /* 0x0000000000007918 */ /* 0x002fd20000000000 */
[----:B0-----:R-:W-:Y:S05]  /*fe70*/  @P1 BRA `(.L_x_10546) ;  /* 0xffffffd800d41947 */ /* 0x001fea000383ffff */
.L_x_10534:
[----:B------:R-:W-:Y:S05]  /*fe80*/  WARPSYNC.ALL ;  /* 0x0000000000007948 */ /* 0x000fea0003800000 */
[----:B------:R-:W-:Y:S06]  /*fe90*/  BAR.ARV 0x8, 0x200 ;  /* 0x0208000000007b1d */ /* 0x000fec0000002000 */
[----:B------:R-:W-:Y:S05]  /*fea0*/  @!P0 BRA `(.L_x_10547) ;  /* 0x0000000000048947 */ /* 0x000fea0003800000 */
[----:B------:R-:W-:Y:S01]  /*feb0*/  BPT.TRAP 0x1 ;  /* 0x000000040000795c */ /* 0x000fe20000300000 */
.L_x_10547:
[----:B------:R-:W-:Y:S01]  /*fec0*/  IMAD R12, R140, 0x8, R2 ;  /* 0x000000088c0c7824 */ /* 0x000fe200078e0202 */
[----:B------:R-:W-:-:S04]  /*fed0*/  SHF.L.U32 R7, R151, 0x1f, RZ ;  /* 0x0000001f97077819 */ /* 0x000fc800000006ff */
[----:B------:R0:W1:Y:S01]  /*fee0*/  SYNCS.PHASECHK.TRANS64.TRYWAIT P1, [R12+URZ+0x2d850], R7 ;  /* 0x02d850070c0075a7 */ /* 0x000062000802017f */
[----:B------:R-:W-:Y:S05]  /*fef0*/  @!P0 BRA `(.L_x_10548) ;  /* 0x0000000000048947 */ /* 0x000fea0003800000 */
[----:B------:R-:W-:Y:S01]  /*ff00*/  BPT.TRAP 0x1 ;  /* 0x000000040000795c */ /* 0x000fe20000300000 */
.L_x_10548:
[----:B------:R-:W2:Y:S01]  /*ff10*/  LDL.LU R4, [R1+0x48] ;  /* 0x0000480001047983 */ /* 0x000ea20000300800 */
[----:B------:R-:W-:Y:S02]  /*ff20*/  VIADD R2, R2, 0x400 ;  /* 0x0000040002027836 */ /* 0x000fe40000000000 */
[----:B------:R-:W-:-:S03]  /*ff30*/  IMAD.MOV.U32 R5, RZ, RZ, 0x40000040 ;  /* 0x40000040ff057424 */ /* 0x000fc600078e00ff */
[----:B------:R-:W-:-:S04]  /*ff40*/  SHF.R.U32.HI R2, RZ, 0x4, R2 ;  /* 0x00000004ff027819 */ /* 0x000fc80000011602 */
[----:B------:R-:W-:-:S04]  /*ff50*/  LOP3.LUT R2, R2, 0x3fff, RZ, 0xc0, !PT ;  /* 0x00003fff02027812 */ /* 0x000fc800078ec0ff */
[----:B------:R-:W-:Y:S02]  /*ff60*/  LOP3.LUT R9, R2, 0x2000000, RZ, 0xfc, !PT ;  /* 0x0200000002097812 */ /* 0x000fe400078efcff */
[----:B--2---:R-:W-:Y:S01]  /*ff70*/  LOP3.LUT R4, R4, 0x10000, RZ, 0xfc, !PT ;  /* 0x0001000004047812 */ /* 0x004fe200078efcff */
[----:B-1----:R-:W-:Y:S06]  /*ff80*/  @P1 BRA `(.L_x_10549) ;  /* 0x0000000000081947 */ /* 0x002fec0003800000 */
[----:B------:R-:W1:Y:S02]  /*ff90*/  SYNCS.PHASECHK.TRANS64.TRYWAIT P1, [R12+URZ+0x2d850], R7 ;  /* 0x02d850070c0075a7 */ /* 0x000e64000802017f */
[----:B-1----:R-:W-:Y:S05]  /*ffa0*/  @!P1 BRA `(.L_x_10550) ;  /* 0x000000b000d09947 */ /* 0x002fea0003800000 */
.L_x_10549:
[----:B------:R-:W-:Y:S01]  /*ffb0*/  IMAD R6, R140, 0x600, R9 ;  /* 0x000006008c067824 */ /* 0x000fe200078e0209 */
[----:B------:R-:W-:Y:S05]  /*ffc0*/  WARPSYNC.ALL ;  /* 0x0000000000007948 */ /* 0x000fea0003800000 */
[----:B01----:R-:W-:Y:S01]  /*ffd0*/  IMAD.MOV.U32 R7, RZ, RZ, -0x7fffffe0 ;  /* 0x80000020ff077424 */ /* 0x003fe200078e00ff */
[----:B------:R-:W-:Y:S01]  /*ffe0*/  R2UR UR4, R4 ;  /* 0x00000000040472ca */ /* 0x000fe200000e0000 */
[----:B------:R-:W-:Y:S01]  /*fff0*/  WARPGROUP.ARRIVE ;  /* 0x00000000000079c5 */ /* 0x000fe20000000000 */
[----:B------:R-:W-:Y:S01]  /*10000*/  R2UR UR5, R5 ;  /* 0x00000000050572ca */ /* 0x000fe200000e0000 */
[C---:B------:R-:W-:Y:S01]  /*10010*/  VIADD R10, R6.reuse, 0x40 ;  /* 0x00000040060a7836 */ /* 0x040fe20000000000 */
[----:B------:R-:W-:Y:S01]  /*10020*/  R2UR UR6, R6 ;  /* 0x00000000060672ca */ /* 0x000fe200000e0000 */
[----:B------:R-:W-:Y:S01]  /*10030*/  IMAD.MOV.U32 R9, RZ, RZ, 0x40000040 ;  /* 0x40000040ff097424 */ /* 0x000fe200078e00ff */
[----:B------:R-:W-:Y:S01]  /*10040*/  R2UR UR7, R7 ;  /* 0x00000000070772ca */ /* 0x000fe200000e0000 */
[----:B------:R-:W-:Y:S01]  /*10050*/  IMAD.MOV.U32 R11, RZ, RZ, -0x7fffffe0 ;  /* 0x80000020ff0b7424 */ /* 0x000fe200078e00ff */
[----:B------:R-:W-:Y:S01]  /*10060*/  IADD3 R8, R4, 0x2, RZ ;  /* 0x0000000204087810 */ /* 0x000fe20007ffe0ff */
[----:B------:R-:W-:Y:S01]  /*10070*/  IMAD.MOV.U32 R5, RZ, RZ, 0x40000040 ;  /* 0x40000040ff057424 */ /* 0x000fe200078e00ff */
[----:B------:R-:W0:Y:S01]  /*10080*/  SHFL.BFLY PT, R2, R141, 0x2, 0x1f ;  /* 0x0c401f008d027f89 */ /* 0x000e2200000e0000 */
[----:B------:R-:W-:-:S02]  /*10090*/  IMAD.MOV.U32 R7, RZ, RZ, -0x7fffffe0 ;  /* 0x80000020ff077424 */ /* 0x000fc400078e00ff */
[----:B------:R-:W-:Y:S02]  /*100a0*/  IMAD.MOV.U32 R51, RZ, RZ, RZ ;  /* 0x000000ffff337224 */ /* 0x000fe400078e00ff */
[----:B------:R-:W-:-:S04]  /*100b0*/  IMAD.U32 R13, RZ, RZ, UR41 ;  /* 0x00000029ff0d7e24 */ /* 0x000fc8000f8e00ff */
[----:B------:R-:W-:Y:S01]  /*100c0*/  HGMMA.64x96x16.F32 R88, gdesc[UR4].tnspB, R88, gsb0 ;  /* 0x41600000045879f0 */ /* 0x000fe20008000858 */
[----:B------:R-:W-:Y:S01]  /*100d0*/  R2UR UR4, R8 ;  /* 0x00000000080472ca */ /* 0x000fe200000e0000 */
[----:B------:R-:W-:Y:S01]  /*100e0*/  VIADD R8, R4, 0x4 ;  /* 0x0000000404087836 */ /* 0x000fe20000000000 */
[----:B------:R-:W-:Y:S02]  /*100f0*/  R2UR UR5, R9 ;  /* 0x00000000090572ca */ /* 0x000fe400000e0000 */
[----:B------:R-:W-:Y:S01]  /*10100*/  R2UR UR6, R10 ;  /* 0x000000000a0672ca */ /* 0x000fe200000e0000 */
[----:B------:R-:W-:Y:S01]  /*10110*/  VIADD R10, R6, 0x80 ;  /* 0x00000080060a7836 */ /* 0x000fe20000000000 */
[----:B------:R-:W-:Y:S01]  /*10120*/  R2UR UR7, R11 ;  /* 0x000000000b0772ca */ /* 0x000fe200000e0000 */
[----:B------:R-:W-:Y:S01]  /*10130*/  IMAD.MOV.U32 R11, RZ, RZ, -0x7fffffe0 ;  /* 0x80000020ff0b7424 */ /* 0x000fe200078e00ff */
[----:B------:R-:W-:Y:S01]  /*10140*/  MOV R9, 0x40000040 ;  /* 0x4000004000097802 */ /* 0x000fe20000000f00 */
[----:B------:R-:W-:-:S02]  /*10150*/  WARPGROUP.DEPBAR.LE gsb0, 0x0 ;  /* 0x00008000000079c5 */ /* 0x000fc40000010000 */
[----:B------:R-:W-:-:S08]  /*10160*/  WARPGROUP.ARRIVE ;  /* 0x00000000000079c5 */ /* 0x000fd00000000000 */
[----:B------:R-:W-:Y:S01]  /*10170*/  HGMMA.64x96x16.F32 R88, gdesc[UR4].tnspB, R88, gsb0 ;  /* 0x41600000045879f0 */ /* 0x000fe20008000858 */
[----:B------:R-:W-:Y:S01]  /*10180*/  R2UR UR4, R8 ;  /* 0x00000000080472ca */ /* 0x000fe200000e0000 */
[----:B------:R-:W-:Y:S01]  /*10190*/  VIADD R8, R4, 0x6 ;  /* 0x0000000604087836 */ /* 0x000fe20000000000 */
[----:B------:R-:W-:Y:S01]  /*101a0*/  R2UR UR5, R9 ;  /* 0x00000000090572ca */ /* 0x000fe200000e0000 */
[----:B------:R-:W-:Y:S01]  /*101b0*/  IMAD.MOV.U32 R9, RZ, RZ, 0x40000040 ;  /* 0x40000040ff097424 */ /* 0x000fe200078e00ff */
[----:B------:R-:W-:Y:S01]  /*101c0*/  R2UR UR6, R10 ;  /* 0x000000000a0672ca */ /* 0x000fe200000e0000 */
[----:B------:R-:W-:Y:S01]  /*101d0*/  VIADD R10, R6, 0xc0 ;  /* 0x000000c0060a7836 */ /* 0x000fe20000000000 */
[----:B------:R-:W-:Y:S01]  /*101e0*/  R2UR UR7, R11 ;  /* 0x000000000b0772ca */ /* 0x000fe200000e0000 */
[----:B------:R-:W-:Y:S01]  /*101f0*/  IMAD.MOV.U32 R11, RZ, RZ, -0x7fffffe0 ;  /* 0x80000020ff0b7424 */ /* 0x000fe200078e00ff */
[----:B------:R-:W-:Y:S02]  /*10200*/  WARPGROUP.DEPBAR.LE gsb0, 0x0 ;  /* 0x00008000000079c5 */ /* 0x000fe40000010000 */
[----:B------:R-:W-:-:S09]  /*10210*/  WARPGROUP.ARRIVE ;  /* 0x00000000000079c5 */ /* 0x000fd20000000000 */
[----:B------:R-:W-:Y:S01]  /*10220*/  HGMMA.64x96x16.F32 R88, gdesc[UR4].tnspB, R88, gsb0 ;  /* 0x41600000045879f0 */ /* 0x000fe20008000858 */
[----:B------:R-:W-:Y:S02]  /*10230*/  R2UR UR4, R8 ;  /* 0x00000000080472ca */ /* 0x000fe400000e0000 */
[----:B------:R-:W-:Y:S01]  /*10240*/  R2UR UR5, R9 ;  /* 0x00000000090572ca */ /* 0x000fe200000e0000 */
[----:B------:R-:W-:Y:S01]  /*10250*/  IMAD.MOV.U32 R9, RZ, RZ, 0x40000040 ;  /* 0x40000040ff097424 */ /* 0x000fe200078e00ff */
[----:B------:R-:W-:Y:S01]  /*10260*/  R2UR UR6, R10 ;  /* 0x000000000a0672ca */ /* 0x000fe200000e0000 */
[----:B------:R-:W-:Y:S01]  /*10270*/  VIADD R10, R6, 0x100 ;  /* 0x00000100060a7836 */ /* 0x000fe20000000000 */
[----:B------:R-:W-:Y:S01]  /*10280*/  R2UR UR7, R11 ;  /* 0x000000000b0772ca */ /* 0x000fe200000e0000 */
[----:B------:R-:W-:Y:S01]  /*10290*/  IMAD.MOV.U32 R11, RZ, RZ, -0x7fffffe0 ;  /* 0x80000020ff0b7424 */ /* 0x000fe200078e00ff */
[----:B------:R-:W-:Y:S01]  /*102a0*/  IADD3 R8, R4, 0x600, RZ ;  /* 0x0000060004087810 */ /* 0x000fe20007ffe0ff */
[----:B------:R-:W-:-:S02]  /*102b0*/  WARPGROUP.DEPBAR.LE gsb0, 0x0 ;  /* 0x00008000000079c5 */ /* 0x000fc40000010000 */
[----:B------:R-:W-:-:S08]  /*102c0*/  WARPGROUP.ARRIVE ;  /* 0x00000000000079c5 */ /* 0x000fd00000000000 */
        /* <DEDUP_REMOVED lines=20> */
[----:B------:R-:W-:Y:S01]  /*10410*/  IADD3 R4, R4, 0x606, RZ ;  /* 0x0000060604047810 */ /* 0x000fe20007ffe0ff */
[----:B------:R-:W-:Y:S01]  /*10420*/  VIADD R6, R6, 0x1c0 ;  /* 0x000001c006067836 */ /* 0x000fe20000000000 */
[----:B------:R-:W-:-:S02]  /*10430*/  WARPGROUP.DEPBAR.LE gsb0, 0x0 ;  /* 0x00008000000079c5 */ /* 0x000fc40000010000 */
[----:B------:R-:W-:-:S07]  /*10440*/  WARPGROUP.ARRIVE ;  /* 0x00000000000079c5 */ /* 0x000fce0000000000 */
[----:B------:R-:W-:Y:S01]  /*10450*/  HGMMA.64x96x16.F32 R88, gdesc[UR4].tnspB, R88, gsb0 ;  /* 0x41600000045879f0 */ /* 0x000fe20008000858 */
[----:B------:R-:W-:Y:S02]  /*10460*/  R2UR UR4, R8 ;  /* 0x00000000080472ca */ /* 0x000fe400000e0000 */
[----:B------:R-:W-:Y:S02]  /*10470*/  R2UR UR5, R9 ;  /* 0x00000000090572ca */ /* 0x000fe400000e0000 */
[----:B------:R-:W-:Y:S02]  /*10480*/  R2UR UR6, R10 ;  /* 0x000000000a0672ca */ /* 0x000fe400000e0000 */
[----:B------:R-:W-:Y:S01]  /*10490*/  R2UR UR7, R11 ;  /* 0x000000000b0772ca */ /* 0x000fe200000e0000 */
[----:B------:R-:W-:Y:S02]  /*104a0*/  WARPGROUP.DEPBAR.LE gsb0, 0x0 ;  /* 0x00008000000079c5 */ /* 0x000fe40000010000 */
[----:B------:R-:W-:-:S10]  /*104b0*/  WARPGROUP.ARRIVE ;  /* 0x00000000000079c5 */ /* 0x000fd40000000000 */
[----:B------:R-:W-:Y:S01]  /*104c0*/  HGMMA.64x96x16.F32 R88, gdesc[UR4].tnspB, R88, gsb0 ;  /* 0x41600000045879f0 */ /* 0x000fe20008000858 */
[----:B------:R-:W-:Y:S01]  /*104d0*/  R2UR UR4, R4 ;  /* 0x00000000040472ca */ /* 0x000fe200000e0000 */
[----:B0-----:R-:W-:Y:S01]  /*104e0*/  FADD.FTZ R4, R2, R141 ;  /* 0x0000008d02047221 */ /* 0x001fe20000010000 */
[----:B------:R-:W-:Y:S01]  /*104f0*/  R2UR UR5, R5 ;  /* 0x00000000050572ca */ /* 0x000fe200000e0000 */
[----:B------:R-:W-:Y:S01]  /*10500*/  IMAD.MOV.U32 R2, RZ, RZ, RZ ;  /* 0x000000ffff027224 */ /* 0x000fe200078e00ff */
[----:B------:R-:W-:Y:S02]  /*10510*/  R2UR UR6, R6 ;  /* 0x00000000060672ca */ /* 0x000fe400000e0000 */
[----:B------:R-:W-:Y:S01]  /*10520*/  R2UR UR7, R7 ;  /* 0x00000000070772ca */ /* 0x000fe200000e0000 */
[----:B------:R-:W0:Y:S04]  /*10530*/  SHFL.BFLY PT, R6, R21, 0x2, 0x1f ;  /* 0x0c401f0015067f89 */ /* 0x000e2800000e0000 */
[----:B------:R-:W1:Y:S01]  /*10540*/  SHFL.BFLY PT, R5, R4, 0x1, 0x1f ;  /* 0x0c201f0004057f89 */ /* 0x000e6200000e0000 */
[----:B0-----:R-:W-:Y:S01]  /*10550*/  FADD.FTZ R6, R6, R21 ;  /* 0x0000001506067221 */ /* 0x001fe20000010000 */
[----:B-1----:R-:W-:-:S04]  /*10560*/  FADD.FTZ R10, R4, R5 ;  /* 0x00000005040a7221 */ /* 0x002fc80000010000 */
[----:B------:R-:W0:Y:S01]  /*10570*/  SHFL.BFLY PT, R7, R6, 0x1, 0x1f ;  /* 0x0c201f0006077f89 */ /* 0x000e2200000e0000 */
[----:B------:R-:W-:Y:S02]  /*10580*/  IMAD.MOV.U32 R5, RZ, RZ, -0x800000 ;  /* 0xff800000ff057424 */ /* 0x000fe400078e00ff */
[----:B------:R-:W-:Y:S01]  /*10590*/  IMAD.MOV.U32 R4, RZ, RZ, -0x800000 ;  /* 0xff800000ff047424 */ /* 0x000fe200078e00ff */
[----:B------:R-:W-:-:S13]  /*105a0*/  FSETP.NE.FTZ.AND P1, PT, R10, RZ, PT ;  /* 0x000000ff0a00720b */ /* 0x000fda0003f35000 */
[----:B------:R-:W1:Y:S01]  /*105b0*/  @P1 MUFU.LG2 R8, R10 ;  /* 0x0000000a00081308 */ /* 0x000e620000000c00 */
[----:B0-----:R-:W-:-:S07]  /*105c0*/  FADD.FTZ R11, R6, R7 ;  /* 0x00000007060b7221 */ /* 0x001fce0000010000 */
[----:B------:R-:W-:Y:S01]  /*105d0*/  @P1 MUFU.RCP R51, R10 ;  /* 0x0000000a00331308 */ /* 0x000fe20000001000 */
[----:B------:R-:W-:Y:S02]  /*105e0*/  MOV R7, UR41 ;  /* 0x0000002900077c02 */ /* 0x000fe40008000f00 */
[----:B------:R-:W-:-:S03]  /*105f0*/  FSETP.NE.FTZ.AND P2, PT, R11, RZ, PT ;  /* 0x000000ff0b00720b */ /* 0x000fc60003f55000 */
[----:B------:R-:W-:Y:S01]  /*10600*/  @P1 FMUL.FTZ R7, R7, 0.69314718246459960938 ;  /* 0x3f31721807071820 */ /* 0x000fe20000410000 */
[----:B-1----:R-:W-:-:S04]  /*10610*/  @P1 FMUL.FTZ R8, R8, 0.69314718246459960938 ;  /* 0x3f31721808081820 */ /* 0x002fc80000410000 */
[----:B------:R-:W-:-:S05]  /*10620*/  @P1 FFMA.FTZ R5, R7, R0, R8 ;  /* 0x0000000007051223 */ /* 0x000fca0000010008 */
[----:B------:R-:W0:Y:S01]  /*10630*/  @P2 MUFU.LG2 R9, R11 ;  /* 0x0000000b00092308 */ /* 0x000e220000000c00 */
[----:B------:R-:W-:-:S07]  /*10640*/  @P2 FMUL.FTZ R13, R13, 0.69314718246459960938 ;  /* 0x3f3172180d0d2820 */ /* 0x000fce0000410000 */
[----:B------:R1:W2:Y:S01]  /*10650*/  @P2 MUFU.RCP R2, R11 ;  /* 0x0000000b00022308 */ /* 0x0002a20000001000 */
[----:B0-----:R-:W-:-:S04]  /*10660*/  @P2 FMUL.FTZ R6, R9, 0.69314718246459960938 ;  /* 0x3f31721809062820 */ /* 0x001fc80000410000 */
[----:B------:R-:W-:Y:S01]  /*10670*/  @P2 FFMA.FTZ R4, R13, R3, R6 ;  /* 0x000000030d042223 */ /* 0x000fe20000010006 */
[----:B------:R-:W-:Y:S02]  /*10680*/  WARPGROUP.DEPBAR.LE gsb0, 0x0 ;  /* 0x00008000000079c5 */ /* 0x000fe40000010000 */
[----:B------:R-:W-:-:S06]  /*10690*/  WARPGROUP.ARRIVE ;  /* 0x00000000000079c5 */ /* 0x000fcc0000000000 */
[----:B------:R-:W-:Y:S03]  /*106a0*/  HGMMA.64x96x16.F32 R88, gdesc[UR4].tnspB, R88, gsb0 ;  /* 0x41600000045879f0 */ /* 0x000fe60008000858 */
[----:B------:R-:W-:Y:S02]  /*106b0*/  WARPGROUP.DEPBAR.LE gsb0, 0x0 ;  /* 0x00008000000079c5 */ /* 0x000fe40000010000 */
[----:B-12---:R-:W-:Y:S05]  /*106c0*/  @!P0 BRA `(.L_x_10551) ;  /* 0x0000000000048947 */ /* 0x006fea0003800000 */
[----:B------:R-:W-:Y:S01]  /*106d0*/  BPT.TRAP 0x1 ;  /* 0x000000040000795c */ /* 0x000fe20000300000 */
.L_x_10551:
        /* <DEDUP_REMOVED lines=9> */
[----:B------:R-:W-:Y:S01]  /*10770*/  SEL R0, RZ, 0x1, P1 ;  /* 0x00000001ff007807 */ /* 0x000fe20000800000 */
        /* <DEDUP_REMOVED lines=48> */
[----:B-1----:R-:W-:-:S11]  /*10a80*/  SEL R140, R140, RZ, P1 ;  /* 0x000000ff8c8c7207 */ /* 0x002fd60000800000 */
.L_x_10492:
[----:B------:R-:W-:Y:S05]  /*10a90*/  WARPSYNC.ALL ;  /* 0x0000000000007948 */ /* 0x000fea0003800000 */
[----:B------:R-:W1:Y:S08]  /*10aa0*/  S2UR UR39, SR_CgaCtaId ;  /* 0x00000000002779c3 */ /* 0x000e700000008800 */
[----:B------:R-:W-:Y:S06]  /*10ab0*/  BAR.SYNC.DEFER_BLOCKING 0x5, 0x200 ;  /* 0x0148000000007b1d */ /* 0x000fec0000010000 */
[----:B------:R-:W-:Y:S01]  /*10ac0*/  UMOV UR4, 0x400 ;  /* 0x0000040000047882 */ /* 0x000fe20000000000 */
[----:B------:R-:W-:Y:S01]  /*10ad0*/  BSSY B0, `(.L_x_10552) ;  /* 0x00002b9000007945 */ /* 0x000fe20003800000 */
[----:B-1----:R-:W-:-:S06]  /*10ae0*/  ULEA UR4, UR39, UR4, 0x18 ;  /* 0x0000000427047291 */ /* 0x002fcc000f8ec03f */
[----:B------:R-:W-:-:S05]  /*10af0*/  IMAD.U32 R2, RZ, RZ, UR4 ;  /* 0x00000004ff027e24 */ /* 0x000fca000f8e00ff */
[----:B------:R1:W2:Y:S01]  /*10b00*/  LDS.128 R96, [R2+0x2d8d0] ;  /* 0x02d8d00002607984 */ /* 0x0002a20000000c00 */
[----:B------:R-:W-:Y:S06]  /*10b10*/  BAR.ARV 0x4, 0x200 ;  /* 0x0108000000007b1d */ /* 0x000fec0000002000 */
[----:B------:R-:W-:Y:S05]  /*10b20*/  @P0 BRA `(.L_x_10553) ;  /* 0x0000001c00f00947 */ /* 0x000fea0003800000 */
[----:B------:R-:W4:Y:S01]  /*10b30*/  LDL R0, [R1+0xd8] ;  /* 0x0000d80001007983 */ /* 0x000f220000100800 */
[----:B------:R-:W-:-:S03]  /*10b40*/  ULDC UR4, c[0x0][0xad4] ;  /* 0x0002b50000047ab9 */ /* 0x000fc60000000800 */
[----:B------:R-:W2:Y:S04]  /*10b50*/  LDL.LU R30, [R1+0x58] ;  /* 0x00005800011e7983 */ /* 0x000ea80000300800 */
[----:B------:R-:W2:Y:S04]  /*10b60*/  LDL.LU R81, [R1+0x60] ;  /* 0x0000600001517983 */ /* 0x000ea80000300800 */
[----:B------:R-:W2:Y:S01]  /*10b70*/  LDL.LU R80, [R1+0x64] ;  /* 0x0000640001507983 */ /* 0x000ea20000300800 */
[----:B------:R-:W0:Y:S01]  /*10b80*/  S2R R3, SR_SWINHI ;  /* 0x0000000000037919 */ /* 0x000e220000002f00 */
[----:B------:R-:W-:-:S02]  /*10b90*/  MOV R74, R2 ;  /* 0x00000002004a7202 */ /* 0x000fc40000000f00 */
[----:B0-----:R-:W-:-:S03]  /*10ba0*/  MOV R75, R3 ;  /* 0x00000003004b7202 */ /* 0x001fc60000000f00 */
[----:B----4-:R-:W-:-:S03]  /*10bb0*/  IMAD.WIDE R8, R0, 0x2, R74 ;  /* 0x0000000200087825 */ /* 0x010fc600078e024a */
[C---:B------:R-:W-:Y:S02]  /*10bc0*/  LOP3.LUT R3, R8.reuse, 0x180, RZ, 0xc0, !PT ;  /* 0x0000018008037812 */ /* 0x040fe400078ec0ff */
[C---:B------:R-:W-:Y:S02]  /*10bd0*/  IADD3 R10, P2, R8.reuse, 0x3020, RZ ;  /* 0x00003020080a7810 */ /* 0x040fe40007f5e0ff */
[----:B------:R-:W-:Y:S02]  /*10be0*/  SHF.R.U64 R3, R3, 0x3, RZ ;  /* 0x0000000303037819 */ /* 0x000fe400000012ff */
[C---:B------:R-:W-:Y:S02]  /*10bf0*/  IADD3 R11, P4, R8.reuse, 0x20, RZ ;  /* 0x00000020080b7810 */ /* 0x040fe40007f9e0ff */
[C---:B---3--:R-:W-:Y:S02]  /*10c00*/  IADD3 R31, P3, R8.reuse, 0x3000, RZ ;  /* 0x00003000081f7810 */ /* 0x048fe40007f7e0ff */
[----:B------:R-:W-:-:S02]  /*10c10*/  IADD3 R12, P1, R8, 0x6000, RZ ;  /* 0x00006000080c7810 */ /* 0x000fc40007f3e0ff */
[----:B------:R-:W-:Y:S02]  /*10c20*/  IADD3 R77, P0, R8, 0x6020, RZ ;  /* 0x00006020084d7810 */ /* 0x000fe40007f1e0ff */
[----:B------:R-:W-:Y:S02]  /*10c30*/  LOP3.LUT R8, R3, R8, RZ, 0x3c, !PT ;  /* 0x0000000803087212 */ /* 0x000fe400078e3cff */
[----:B------:R-:W-:Y:S02]  /*10c40*/  LOP3.LUT R3, R10, 0x180, RZ, 0xc0, !PT ;  /* 0x000001800a037812 */ /* 0x000fe400078ec0ff */
[----:B------:R-:W-:Y:S02]  /*10c50*/  IADD3.X R15, RZ, R9, RZ, P0, !PT ;  /* 0x00000009ff0f7210 */ /* 0x000fe400007fe4ff */
[----:B------:R-:W-:Y:S02]  /*10c60*/  SHF.R.U64 R3, R3, 0x3, RZ ;  /* 0x0000000303037819 */ /* 0x000fe400000012ff */
[----:B--2---:R-:W-:-:S02]  /*10c70*/  ISETP.NE.AND P0, PT, R30, RZ, PT ;  /* 0x000000ff1e00720c */ /* 0x004fc40003f05270 */
[----:B------:R-:W-:Y:S02]  /*10c80*/  LOP3.LUT R28, R3, R10, RZ, 0x3c, !PT ;  /* 0x0000000a031c7212 */ /* 0x000fe400078e3cff */
[----:B------:R-:W-:Y:S01]  /*10c90*/  SEL R3, R30, UR4, P0 ;  /* 0x000000041e037c07 */ /* 0x000fe20008000000 */
[----:B------:R-:W-:Y:S05]  /*10ca0*/  WARPSYNC.ALL ;  /* 0x0000000000007948 */ /* 0x000fea0003800000 */
[----:B------:R-:W-:Y:S01]  /*10cb0*/  LOP3.LUT R0, R11, 0x180, RZ, 0xc0, !PT ;  /* 0x000001800b007812 */ /* 0x000fe200078ec0ff */
[--C-:B------:R-:W-:Y:S01]  /*10cc0*/  IMAD.X R25, RZ, RZ, R9.reuse, P4 ;  /* 0x000000ffff197224 */ /* 0x100fe200020e0609 */
[----:B------:R-:W-:Y:S01]  /*10cd0*/  LOP3.LUT R14, R77, 0x180, RZ, 0xc0, !PT ;  /* 0x000001804d0e7812 */ /* 0x000fe200078ec0ff */
[--C-:B------:R-:W-:Y:S01]  /*10ce0*/  IMAD.X R27, RZ, RZ, R9.reuse, P3 ;  /* 0x000000ffff1b7224 */ /* 0x100fe200018e0609 */
[----:B------:R-:W-:Y:S01]  /*10cf0*/  SHF.R.U64 R0, R0, 0x3, RZ ;  /* 0x0000000300007819 */ /* 0x000fe200000012ff */
[--C-:B------:R-:W-:Y:S01]  /*10d00*/  IMAD.X R29, RZ, RZ, R9.reuse, P2 ;  /* 0x000000ffff1d7224 */ /* 0x100fe200010e0609 */
[----:B------:R-:W-:Y:S01]  /*10d10*/  F2FP.F16.F32.PACK_AB R10, R21, R20 ;  /* 0x00000014150a723e */ /* 0x000fe200000000ff */
[----:B------:R-:W-:Y:S01]  /*10d20*/  IMAD.X R13, RZ, RZ, R9, P1 ;  /* 0x000000ffff0d7224 */ /* 0x000fe200008e0609 */
[----:B------:R-:W-:Y:S01]  /*10d30*/  LOP3.LUT R24, R0, R11, RZ, 0x3c, !PT ;  /* 0x0000000b00187212 */ /* 0x000fe200078e3cff */
[----:B------:R-:W-:Y:S01]  /*10d40*/  ULDC.64 UR4, c[0x0][0xc00] ;  /* 0x0003000000047ab9 */ /* 0x000fe20000000a00 */
[----:B------:R-:W-:Y:S01]  /*10d50*/  LOP3.LUT R0, R31, 0x180, RZ, 0xc0, !PT ;  /* 0x000001801f007812 */ /* 0x000fe200078ec0ff */
[----:B------:R-:W-:Y:S01]  /*10d60*/  ULDC.64 UR6, c[0x0][0xc08] ;  /* 0x0003020000067ab9 */ /* 0x000fe20000000a00 */
[----:B------:R-:W-:-:S02]  /*10d70*/  LOP3.LUT R11, R12, 0x180, RZ, 0xc0, !PT ;  /* 0x000001800c0b7812 */ /* 0x000fc400078ec0ff */
[----:B------:R-:W-:Y:S02]  /*10d80*/  SHF.R.U64 R0, R0, 0x3, RZ ;  /* 0x0000000300007819 */ /* 0x000fe400000012ff */
[----:B------:R-:W-:Y:S02]  /*10d90*/  SHF.R.U64 R11, R11, 0x3, RZ ;  /* 0x000000030b0b7819 */ /* 0x000fe400000012ff */
[----:B------:R-:W-:Y:S02]  /*10da0*/  LOP3.LUT R26, R0, R31, RZ, 0x3c, !PT ;  /* 0x0000001f001a7212 */ /* 0x000fe400078e3cff */
[----:B------:R-:W-:Y:S02]  /*10db0*/  SHF.R.U64 R14, R14, 0x3, RZ ;  /* 0x000000030e0e7819 */ /* 0x000fe400000012ff */
[----:B------:R-:W-:Y:S02]  /*10dc0*/  LOP3.LUT R12, R11, R12, RZ, 0x3c, !PT ;  /* 0x0000000c0b0c7212 */ /* 0x000fe400078e3cff */
[----:B------:R-:W-:-:S02]  /*10dd0*/  MOV R31, R8 ;  /* 0x00000008001f7202 */ /* 0x000fc40000000f00 */
[----:B------:R-:W-:Y:S02]  /*10de0*/  F2FP.F16.F32.PACK_AB R8, R7, R6 ;  /* 0x000000060708723e */ /* 0x000fe400000000ff */
[----:B------:R-:W-:Y:S02]  /*10df0*/  F2FP.F16.F32.PACK_AB R9, R53, R52 ;  /* 0x000000343509723e */ /* 0x000fe400000000ff */
[----:B------:R-:W-:Y:S01]  /*10e00*/  F2FP.F16.F32.PACK_AB R11, R55, R54 ;  /* 0x00000036370b723e */ /* 0x000fe200000000ff */
[----:B------:R-:W-:Y:S01]  /*10e10*/  BAR.SYNC.DEFER_BLOCKING 0x1, 0x180 ;  /* 0x0046000000007b1d */ /* 0x000fe20000010000 */
[----:B------:R-:W-:Y:S02]  /*10e20*/  MOV R79, R24 ;  /* 0x00000018004f7202 */ /* 0x000fe40000000f00 */
[----:B------:R-:W-:Y:S02]  /*10e30*/  MOV R0, R26 ;  /* 0x0000001a00007202 */ /* 0x000fe40000000f00 */
[----:B------:R-:W-:-:S02]  /*10e40*/  LOP3.LUT R14, R14, R77, RZ, 0x3c, !PT ;  /* 0x0000004d0e0e7212 */ /* 0x000fc400078e3cff */
[----:B------:R-:W-:Y:S02]  /*10e50*/  F2FP.F16.F32.PACK_AB R24, R33, R32 ;  /* 0x000000202118723e */ /* 0x000fe400000000ff */
[----:B------:R-:W-:Y:S02]  /*10e60*/  F2FP.F16.F32.PACK_AB R25, R57, R56 ;  /* 0x000000383919723e */ /* 0x000fe400000000ff */
[----:B------:R-:W-:Y:S02]  /*10e70*/  F2FP.F16.F32.PACK_AB R26, R35, R34 ;  /* 0x00000022231a723e */ /* 0x000fe400000000ff */
[----:B------:R-:W-:Y:S02]  /*10e80*/  F2FP.F16.F32.PACK_AB R27, R59, R58 ;  /* 0x0000003a3b1b723e */ /* 0x000fe400000000ff */
[----:B------:R-:W-:Y:S02]  /*10e90*/  MOV R78, R28 ;  /* 0x0000001c004e7202 */ /* 0x000fe40000000f00 */
[----:B------:R-:W-:-:S02]  /*10ea0*/  F2FP.F16.F32.PACK_AB R28, R37, R36 ;  /* 0x00000024251c723e */ /* 0x000fc400000000ff */
[----:B------:R-:W-:Y:S02]  /*10eb0*/  F2FP.F16.F32.PACK_AB R29, R61, R60 ;  /* 0x0000003c3d1d723e */ /* 0x000fe400000000ff */
[----:B------:R-:W-:Y:S01]  /*10ec0*/  F2FP.F16.F32.PACK_AB R30, R39, R38 ;  /* 0x00000026271e723e */ /* 0x000fe200000000ff */
[----:B------:R0:W-:Y:S01]  /*10ed0*/  STSM.16.M88.4 [R31], R8 ;  /* 0x000000081f007844 */ /* 0x0001e20000000200 */
[----:B------:R-:W-:Y:S02]  /*10ee0*/  MOV R77, R12 ;  /* 0x0000000c004d7202 */ /* 0x000fe40000000f00 */
[----:B------:R-:W-:Y:S01]  /*10ef0*/  MOV R76, R14 ;  /* 0x0000000e004c7202 */ /* 0x000fe20000000f00 */
[----:B------:R2:W-:Y:S01]  /*10f00*/  STSM.16.M88.4 [R79], R24 ;  /* 0x000000184f007844 */ /* 0x0005e20000000200 */
[----:B------:R-:W-:Y:S02]  /*10f10*/  F2FP.F16.F32.PACK_AB R12, R45, R44 ;  /* 0x0000002c2d0c723e */ /* 0x000fe400000000ff */
[----:B------:R-:W-:-:S02]  /*10f20*/  F2FP.F16.F32.PACK_AB R13, R69, R68 ;  /* 0x00000044450d723e */ /* 0x000fc400000000ff */
[----:B------:R-:W-:Y:S02]  /*10f30*/  F2FP.F16.F32.PACK_AB R14, R47, R46 ;  /* 0x0000002e2f0e723e */ /* 0x000fe400000000ff */
[----:B------:R-:W-:Y:S02]  /*10f40*/  F2FP.F16.F32.PACK_AB R15, R71, R70 ;  /* 0x00000046470f723e */ /* 0x000fe400000000ff */
[----:B0-----:R-:W-:Y:S02]  /*10f50*/  F2FP.F16.F32.PACK_AB R31, R63, R62 ;  /* 0x0000003e3f1f723e */ /* 0x001fe400000000ff */
[----:B------:R-:W-:Y:S02]  /*10f60*/  F2FP.F16.F32.PACK_AB R8, R41, R40 ;  /* 0x000000282908723e */ /* 0x000fe400000000ff */
[----:B------:R-:W-:Y:S02]  /*10f70*/  F2FP.F16.F32.PACK_AB R9, R65, R64 ;  /* 0x000000404109723e */ /* 0x000fe400000000ff */
[----:B------:R-:W-:-:S02]  /*10f80*/  F2FP.F16.F32.PACK_AB R10, R43, R42 ;  /* 0x0000002a2b0a723e */ /* 0x000fc400000000ff */
[----:B------:R-:W-:Y:S02]  /*10f90*/  F2FP.F16.F32.PACK_AB R11, R67, R66 ;  /* 0x00000042430b723e */ /* 0x000fe400000000ff */
[----:B--2---:R-:W-:Y:S02]  /*10fa0*/  F2FP.F16.F32.PACK_AB R24, R49, R48 ;  /* 0x000000303118723e */ /* 0x004fe400000000ff */
[----:B------:R-:W-:Y:S02]  /*10fb0*/  F2FP.F16.F32.PACK_AB R25, R73, R72 ;  /* 0x000000484919723e */ /* 0x000fe400000000ff */
[----:B------:R-:W-:Y:S02]  /*10fc0*/  F2FP.F16.F32.PACK_AB R26, R51, R50 ;  /* 0x00000032331a723e */ /* 0x000fe400000000ff */
[----:B------:R-:W-:Y:S01]  /*10fd0*/  F2FP.F16.F32.PACK_AB R27, R135, R134 ;  /* 0x00000086871b723e */ /* 0x000fe200000000ff */
[----:B------:R0:W-:Y:S04]  /*10fe0*/  STSM.16.M88.4 [R0], R28 ;  /* 0x0000001c00007844 */ /* 0x0001e80000000200 */
[----:B------:R2:W-:Y:S04]  /*10ff0*/  STSM.16.M88.4 [R78], R8 ;  /* 0x000000084e007844 */ /* 0x0005e80000000200 */
[----:B------:R3:W-:Y:S04]  /*11000*/  STSM.16.M88.4 [R77], R12 ;  /* 0x0000000c4d007844 */ /* 0x0007e80000000200 */
[----:B------:R4:W-:Y:S01]  /*11010*/  STSM.16.M88.4 [R76], R24 ;  /* 0x000000184c007844 */ /* 0x0009e20000000200 */
[----:B------:R-:W-:Y:S01]  /*11020*/  BAR.SYNC.DEFER_BLOCKING 0x1, 0x180 ;  /* 0x0046000000007b1d */ /* 0x000fe20000010000 */
[----:B------:R-:W-:-:S04]  /*11030*/  ISETP.NE.U32.AND P0, PT, RZ, UR4, PT ;  /* 0x00000004ff007c0c */ /* 0x000fc8000bf05070 */
[----:B------:R-:W-:Y:S02]  /*11040*/  ISETP.NE.AND.EX P0, PT, RZ, UR5, PT, P0 ;  /* 0x00000005ff007c0c */ /* 0x000fe4000bf05300 */
[----:B0-----:R-:W-:Y:S01]  /*11050*/  IADD3 R28, P1, R81, UR4, RZ ;  /* 0x00000004511c7c10 */ /* 0x001fe2000ff3e0ff */
[----:B------:R-:W-:Y:S01]  /*11060*/  IMAD.MOV.U32 R0, RZ, RZ, RZ ;  /* 0x000000ffff007224 */ /* 0x000fe200078e00ff */
[----:B------:R-:W-:Y:S01]  /*11070*/  ISETP.NE.U32.AND P3, PT, RZ, UR6, PT ;  /* 0x00000006ff007c0c */ /* 0x000fe2000bf65070 */
[----:B--2---:R-:W0:Y:S01]  /*11080*/  LDC R78, c[0x0][0xbe8] ;  /* 0x0002fa00ff4e7b82 */ /* 0x004e220000000800 */
[----:B------:R-:W-:-:S07]  /*11090*/  IADD3.X R29, R80, UR5, RZ, P1, !PT ;  /* 0x00000005501d7c10 */ /* 0x000fce0008ffe4ff */
[----:B------:R-:W5:Y:S01]  /*110a0*/  @P0 LDG.E R0, desc[UR42][R28.64] ;  /* 0x0000002a1c000981 */ /* 0x000f62000c1e1900 */
[----:B------:R-:W-:Y:S01]  /*110b0*/  ISETP.NE.AND.EX P3, PT, RZ, UR7, PT, P3 ;  /* 0x00000007ff007c0c */ /* 0x000fe2000bf65330 */
[----:B---3--:R-:W-:Y:S01]  /*110c0*/  IMAD.MOV.U32 R14, RZ, RZ, 0x9b8 ;  /* 0x000009b8ff0e7424 */ /* 0x008fe200078e00ff */
[----:B------:R-:W-:-:S04]  /*110d0*/  ISETP.GT.AND P2, PT, R3, 0x1, PT ;  /* 0x000000010300780c */ /* 0x000fc80003f44270 */
[----:B------:R-:W-:-:S07]  /*110e0*/  SEL R14, R14, 0x978, P2 ;  /* 0x000009780e0e7807 */ /* 0x000fce0001000000 */
[----:B------:R-:W-:Y:S01]  /*110f0*/  @P3 IADD3 R8, P1, R81, UR6, RZ ;  /* 0x0000000651083c10 */ /* 0x000fe2000ff3e0ff */
[----:B------:R-:W-:Y:S02]  /*11100*/  ULDC UR6, c[0x0][0xa88] ;  /* 0x0002a20000067ab9 */ /* 0x000fe40000000800 */
[----:B------:R-:W-:Y:S01]  /*11110*/  IMAD.U32 R31, RZ, RZ, UR6 ;  /* 0x00000006ff1f7e24 */ /* 0x000fe2000f8e00ff */
[----:B------:R-:W-:Y:S01]  /*11120*/  @P3 IADD3.X R9, R80, UR7, RZ, P1, !PT ;  /* 0x0000000750093c10 */ /* 0x000fe20008ffe4ff */
[----:B------:R4:W2:Y:S04]  /*11130*/  LDC.64 R10, c[0x0][R14+0x218] ;  /* 0x000086000e0a7b82 */ /* 0x0008a80000000a00 */
[----:B------:R3:W5:Y:S04]  /*11140*/  @P3 LDG.E R31, desc[UR42][R8.64] ;  /* 0x0000002a081f3981 */ /* 0x000768000c1e1900 */
[----:B------:R4:W1:Y:S08]  /*11150*/  LDC.64 R12, c[0x0][R14+0x228] ;  /* 0x00008a000e0c7b82 */ /* 0x0008700000000a00 */
[----:B---3--:R4:W3:Y:S01]  /*11160*/  LDC.64 R8, c[0x0][R14+0x220] ;  /* 0x000088000e087b82 */ /* 0x0088e20000000a00 */
[----:B0-----:R-:W-:Y:S01]  /*11170*/  ISETP.NE.AND P1, PT, R78, 0x1, PT ;  /* 0x000000014e00780c */ /* 0x001fe20003f25270 */
[----:B------:R-:W-:-:S12]  /*11180*/  @P3 BRA `(.L_x_10554) ;  /* 0x0000000000103947 */ /* 0x000fd80003800000 */
[----:B------:R-:W-:Y:S05]  /*11190*/  @!P0 BRA `(.L_x_10554) ;  /* 0x00000000000c8947 */ /* 0x000fea0003800000 */
[----:B----4-:R-:W4:Y:S04]  /*111a0*/  LDG.E R24, desc[UR42][R28.64] ;  /* 0x0000002a1c187981 */ /* 0x010f28000c1e1900 */
[----:B-----5:R-:W4:Y:S02]  /*111b0*/  LDG.E R31, desc[UR42][R28.64+0x4] ;  /* 0x0000042a1c1f7981 */ /* 0x020f24000c1e1900 */
[----:B----4-:R-:W-:-:S07]  /*111c0*/  IMAD.IADD R31, R31, 0x1, -R24 ;  /* 0x000000011f1f7824 */ /* 0x010fce00078e0a18 */
.L_x_10554:
[----:B------:R-:W3:Y:S01]  /*111d0*/  LDL.LU R3, [R1+0x5c] ;  /* 0x00005c0001037983 */ /* 0x000ee20000300800 */
[----:B----4-:R-:W0:Y:S03]  /*111e0*/  LDC.64 R14, c[0x0][R14+0x210] ;  /* 0x000084000e0e7b82 */ /* 0x010e260000000a00 */
[----:B------:R-:W4:Y:S04]  /*111f0*/  LDL.LU R27, [R1+0x9c] ;  /* 0x00009c00011b7983 */ /* 0x000f280000300800 */
[----:B------:R-:W4:Y:S01]  /*11200*/  LDL R26, [R1+0xd4] ;  /* 0x0000d400011a7983 */ /* 0x000f220000100800 */
[----:B------:R-:W-:Y:S01]  /*11210*/  ISETP.NE.U32.AND P0, PT, RZ, UR4, PT ;  /* 0x00000004ff007c0c */ /* 0x000fe2000bf05070 */
[----:B------:R-:W1:Y:S02]  /*11220*/  @P1 LDC R79, c[0x0][0xbec] ;  /* 0x0002fb00ff4f1b82 */ /* 0x000e640000000800 */
[----:B------:R-:W4:Y:S04]  /*11230*/  LDL R82, [R1+0x68] ;  /* 0x0000680001527983 */ /* 0x000f280000100800 */
[----:B------:R-:W4:Y:S01]  /*11240*/  LDL R80, [R1+0x74] ;  /* 0x0000740001507983 */ /* 0x000f220000100800 */
[----:B------:R-:W-:Y:S01]  /*11250*/  ISETP.NE.AND.EX P0, PT, RZ, UR5, PT, P0 ;  /* 0x00000005ff007c0c */ /* 0x000fe2000bf05300 */
[----:B------:R-:W0:Y:S01]  /*11260*/  @P1 LDC R81, c[0x0][0xbf0] ;  /* 0x0002fc00ff511b82 */ /* 0x000e220000000800 */
[-C--:B--2---:R-:W-:Y:S01]  /*11270*/  IMAD R29, R11, R137.reuse, RZ ;  /* 0x000000890b1d7224 */ /* 0x084fe200078e02ff */
[----:B------:R-:W2:Y:S01]  /*11280*/  LDL R76, [R1+0xd0] ;  /* 0x0000d000014c7983 */ /* 0x000ea20000100800 */
[----:B------:R-:W-:-:S03]  /*11290*/  IMAD.WIDE.U32 R10, R10, R137, RZ ;  /* 0x000000890a0a7225 */ /* 0x000fc600078e00ff */
[----:B------:R-:W2:Y:S02]  /*112a0*/  LDL R30, [R1+0xa4] ;  /* 0x0000a400011e7983 */ /* 0x000ea40000100800 */
[----:B------:R-:W1:Y:S01]  /*112b0*/  LDC.64 R24, c[0x0][0xba8] ;  /* 0x0002ea00ff187b82 */ /* 0x000e620000000a00 */
[----:B------:R-:W-:-:S07]  /*112c0*/  IMAD.IADD R28, R11, 0x1, R29 ;  /* 0x000000010b1c7824 */ /* 0x000fce00078e021d */
[----:B-1----:R-:W1:Y:S08]  /*112d0*/  @!P2 LDC R24, c[0x0][0xb50] ;  /* 0x0002d400ff18ab82 */ /* 0x002e700000000800 */
[----:B------:R-:W1:Y:S01]  /*112e0*/  @!P2 LDC R25, c[0x0][0xb54] ;  /* 0x0002d500ff19ab82 */ /* 0x000e620000000800 */
[----:B---3--:R-:W-:Y:S02]  /*112f0*/  SEL R3, R3, RZ, !P0 ;  /* 0x000000ff03037207 */ /* 0x008fe40004000000 */
[----:B----4-:R-:W-:-:S03]  /*11300*/  SEL R27, R27, RZ, !P0 ;  /* 0x000000ff1b1b7207 */ /* 0x010fc60004000000 */
[----:B------:R-:W-:-:S04]  /*11310*/  IMAD R9, R9, R3, RZ ;  /* 0x0000000309097224 */ /* 0x000fc800078e02ff */
[C---:B------:R-:W-:Y:S02]  /*11320*/  IMAD R77, R8.reuse, R27, R9 ;  /* 0x0000001b084d7224 */ /* 0x040fe400078e0209 */
[----:B------:R-:W-:-:S04]  /*11330*/  IMAD.WIDE.U32 R8, R8, R3, RZ ;  /* 0x0000000308087225 */ /* 0x000fc800078e00ff */
[----:B------:R-:W-:Y:S01]  /*11340*/  IMAD R26, R82, 0xc0, R26 ;  /* 0x000000c0521a7824 */ /* 0x000fe200078e021a */
[----:B-----5:R-:W-:-:S03]  /*11350*/  IADD3 R10, P0, P3, R8, R10, R0 ;  /* 0x0000000a080a7210 */ /* 0x020fc60007b1e000 */
[----:B------:R-:W-:Y:S01]  /*11360*/  @P1 IMAD.HI.U32 R8, R26, R79, RZ ;  /* 0x0000004f1a081227 */ /* 0x000fe200078e00ff */
[----:B------:R-:W-:Y:S02]  /*11370*/  SEL R27, R80, RZ, P2 ;  /* 0x000000ff501b7207 */ /* 0x000fe40001000000 */
[----:B------:R-:W-:Y:S01]  /*11380*/  IADD3 R11, R9, R77, RZ ;  /* 0x0000004d090b7210 */ /* 0x000fe20007ffe0ff */
[----:B------:R-:W-:Y:S01]  /*11390*/  IMAD.MOV.U32 R9, RZ, RZ, R26 ;  /* 0x000000ffff097224 */ /* 0x000fe200078e001a */
[----:B0-----:R-:W-:Y:S01]  /*113a0*/  @P1 SHF.R.U32.HI R9, RZ, R81, R8 ;  /* 0x00000051ff091219 */ /* 0x001fe20000011608 */
[-C--:B------:R-:W-:Y:S01]  /*113b0*/  IMAD R29, R13, R27.reuse, RZ ;  /* 0x0000001b0d1d7224 */ /* 0x080fe200078e02ff */
[----:B------:R-:W-:Y:S01]  /*113c0*/  SHF.R.S32.HI R77, RZ, 0x1f, R0 ;  /* 0x0000001fff4d7819 */ /* 0x000fe20000011400 */
[----:B------:R-:W-:Y:S01]  /*113d0*/  IMAD.WIDE.U32 R12, R12, R27, RZ ;  /* 0x0000001b0c0c7225 */ /* 0x000fe200078e00ff */
[----:B------:R-:W-:-:S03]  /*113e0*/  SHF.R.S32.HI R8, RZ, 0x1f, R9 ;  /* 0x0000001fff087819 */ /* 0x000fc60000011409 */
[----:B------:R-:W-:Y:S01]  /*113f0*/  IMAD.MOV R27, RZ, RZ, -R9 ;  /* 0x000000ffff1b7224 */ /* 0x000fe200078e0a09 */
[----:B------:R-:W-:Y:S01]  /*11400*/  IADD3.X R11, R11, R28, R77, P0, P3 ;  /* 0x0000001c0b0b7210 */ /* 0x000fe200007e644d */
[----:B------:R-:W-:Y:S01]  /*11410*/  IMAD.IADD R29, R13, 0x1, R29 ;  /* 0x000000010d1d7824 */ /* 0x000fe200078e021d */
[----:B------:R-:W-:Y:S01]  /*11420*/  IADD3 R12, P0, P3, R9, R10, R12 ;  /* 0x0000000a090c7210 */ /* 0x000fe20007b1e00c */
[----:B------:R-:W-:-:S03]  /*11430*/  IMAD R9, R78, R27, R26 ;  /* 0x0000001b4e097224 */ /* 0x000fc600078e021a */
[----:B------:R-:W-:Y:S01]  /*11440*/  IADD3.X R13, R8, R11, R29, P0, P3 ;  /* 0x0000000b080d7210 */ /* 0x000fe200007e641d */
[-C--:B------:R-:W-:Y:S01]  /*11450*/  IMAD R8, R15, R9.reuse, RZ ;  /* 0x000000090f087224 */ /* 0x080fe200078e02ff */
[----:B------:R-:W-:Y:S01]  /*11460*/  SHF.R.S32.HI R11, RZ, 0x1f, R9 ;  /* 0x0000001fff0b7819 */ /* 0x000fe20000011409 */
[----:B------:R-:W-:-:S04]  /*11470*/  IMAD.WIDE.U32 R12, R14, R9, R12 ;  /* 0x000000090e0c7225 */ /* 0x000fc800078e000c */
[----:B------:R-:W-:-:S04]  /*11480*/  IMAD R11, R14, R11, R8 ;  /* 0x0000000b0e0b7224 */ /* 0x000fc800078e0208 */
[----:B------:R-:W-:Y:S01]  /*11490*/  IMAD.IADD R8, R13, 0x1, R11 ;  /* 0x000000010d087824 */ /* 0x000fe200078e020b */
[----:B-1----:R-:W-:-:S04]  /*114a0*/  LEA R13, P0, R12, R24, 0x2 ;  /* 0x000000180c0d7211 */ /* 0x002fc800078010ff */
[----:B------:R-:W-:Y:S01]  /*114b0*/  LEA.HI.X R12, R12, R25, R8, 0x2, P0 ;  /* 0x000000190c0c7211 */ /* 0x000fe200000f1408 */
[----:B------:R-:W-:Y:S01]  /*114c0*/  SHFL.IDX PT, R10, R13, 0x1, 0x1c1f ;  /* 0x003c1f000d0a7f89 */ /* 0x000fe200000e0000 */
[----:B--2---:R-:W-:-:S03]  /*114d0*/  IMAD R25, R82, 0xc0, R76 ;  /* 0x000000c052197824 */ /* 0x004fc600078e024c */
[----:B------:R-:W-:Y:S04]  /*114e0*/  SHFL.IDX PT, R8, R13, RZ, 0x1c1f ;  /* 0x001c1fff0d087589 */ /* 0x000fe800000e0000 */
[----:B------:R-:W0:Y:S04]  /*114f0*/  SHFL.IDX PT, R9, R12, RZ, 0x1c1f ;  /* 0x001c1fff0c097589 */ /* 0x000e2800000e0000 */
[----:B------:R-:W1:Y:S01]  /*11500*/  SHFL.IDX PT, R11, R12, 0x1, 0x1c1f ;  /* 0x003c1f000c0b7f89 */ /* 0x000e6200000e0000 */
[----:B------:R-:W-:Y:S01]  /*11510*/  IMAD R76, R31, R78, RZ ;  /* 0x0000004e1f4c7224 */ /* 0x000fe200078e02ff */
[----:B------:R-:W-:Y:S01]  /*11520*/  LOP3.LUT P0, RZ, R30, 0x3, RZ, 0xc0, !PT ;  /* 0x000000031eff7812 */ /* 0x000fe2000780c0ff */
[----:B------:R-:W-:-:S03]  /*11530*/  VIADD R24, R25, 0x8 ;  /* 0x0000000819187836 */ /* 0x000fc60000000000 */
[-C--:B------:R-:W-:Y:S02]  /*11540*/  ISETP.GE.OR P3, PT, R25, R76.reuse, P0 ;  /* 0x0000004c1900720c */ /* 0x080fe40000766670 */
[----:B------:R-:W-:-:S11]  /*11550*/  ISETP.GE.OR P0, PT, R24, R76, P0 ;  /* 0x0000004c1800720c */ /* 0x000fd60000706670 */
[----:B0-----:R0:W-:Y:S04]  /*11560*/  @!P3 ST.E desc[UR42][R8.64], R5 ;  /* 0x000000050800b985 */ /* 0x0011e8000c10192a */
[----:B-1----:R0:W-:Y:S01]  /*11570*/  @!P0 ST.E desc[UR42][R10.64], R4 ;  /* 0x000000040a008985 */ /* 0x0021e2000c10192a */
[----:B------:R-:W-:Y:S05]  /*11580*/  @P2 BRA `(.L_x_10555) ;  /* 0x00000008002c2947 */ /* 0x000fea0003800000 */
[----:B------:R-:W1:Y:S01]  /*11590*/  S2R R30, SR_TID.X ;  /* 0x00000000001e7919 */ /* 0x000e620000002100 */
[----:B0-----:R-:W0:Y:S01]  /*115a0*/  @P1 LDC R11, c[0x0][0xbec] ;  /* 0x0002fb00ff0b1b82 */ /* 0x001e220000000800 */
[----:B------:R-:W-:-:S07]  /*115b0*/  ULDC.64 UR4, c[0x0][0xaa0] ;  /* 0x0002a80000047ab9 */ /* 0x000fce0000000a00 */
[----:B------:R-:W2:Y:S01]  /*115c0*/  @P1 LDC R13, c[0x0][0xbf0] ;  /* 0x0002fc00ff0d1b82 */ /* 0x000ea20000000800 */
[----:B-1----:R-:W-:-:S04]  /*115d0*/  IADD3 R4, R30, -0x80, RZ ;  /* 0xffffff801e047810 */ /* 0x002fc80007ffe0ff */
[----:B------:R-:W-:-:S04]  /*115e0*/  SHF.R.S32.HI R5, RZ, 0x1f, R4 ;  /* 0x0000001fff057819 */ /* 0x000fc80000011404 */
[----:B------:R-:W-:-:S04]  /*115f0*/  LEA.HI R5, R5, R4, RZ, 0x2 ;  /* 0x0000000405057211 */ /* 0x000fc800078f10ff */
[----:B------:R-:W-:Y:S02]  /*11600*/  LOP3.LUT R7, R5, 0xfffffffc, RZ, 0xc0, !PT ;  /* 0xfffffffc05077812 */ /* 0x000fe400078ec0ff */
[----:B------:R-:W-:-:S03]  /*11610*/  SHF.R.S32.HI R10, RZ, 0x2, R5 ;  /* 0x00000002ff0a7819 */ /* 0x000fc60000011405 */
[----:B------:R-:W-:-:S04]  /*11620*/  IMAD.IADD R15, R4, 0x1, -R7 ;  /* 0x00000001040f7824 */ /* 0x000fc800078e0a07 */
[----:B------:R-:W-:-:S04]  /*11630*/  IMAD.SHL.U32 R45, R15, 0x8, RZ ;  /* 0x000000080f2d7824 */ /* 0x000fc800078e00ff */
[----:B------:R-:W-:-:S04]  /*11640*/  IMAD R5, R10, 0x20, R45 ;  /* 0x000000200a057824 */ /* 0x000fc800078e022d */
[----:B------:R-:W-:-:S04]  /*11650*/  IMAD.WIDE R74, R5, 0x2, R74 ;  /* 0x00000002054a7825 */ /* 0x000fc800078e024a */
[----:B------:R-:W-:Y:S01]  /*11660*/  IMAD R77, R77, UR4, RZ ;  /* 0x000000044d4d7c24 */ /* 0x000fe2000f8e02ff */
[C---:B------:R-:W-:Y:S02]  /*11670*/  IADD3 R25, P0, R74.reuse, 0x1800, RZ ;  /* 0x000018004a197810 */ /* 0x040fe40007f1e0ff */
[C---:B------:R-:W-:Y:S02]  /*11680*/  IADD3 R29, P2, R74.reuse, 0x3000, RZ ;  /* 0x000030004a1d7810 */ /* 0x040fe40007f5e0ff */
[C---:B------:R-:W-:Y:S02]  /*11690*/  IADD3 R33, P3, R74.reuse, 0x4800, RZ ;  /* 0x000048004a217810 */ /* 0x040fe40007f7e0ff */
[----:B------:R-:W-:Y:S01]  /*116a0*/  IADD3 R37, P4, R74, 0x6000, RZ ;  /* 0x000060004a257810 */ /* 0x000fe20007f9e0ff */
[----:B------:R-:W-:Y:S01]  /*116b0*/  IMAD R77, R0, UR5, R77 ;  /* 0x00000005004d7c24 */ /* 0x000fe2000f8e024d */
[----:B------:R-:W-:Y:S01]  /*116c0*/  IADD3 R5, P5, R74, 0x7800, RZ ;  /* 0x000078004a057810 */ /* 0x000fe20007fbe0ff */
[----:B------:R-:W-:Y:S01]  /*116d0*/  IMAD.WIDE.U32 R8, R0, UR4, RZ ;  /* 0x0000000400087c25 */ /* 0x000fe2000f8e00ff */
[----:B------:R-:W-:Y:S01]  /*116e0*/  LOP3.LUT R24, R25, 0x180, RZ, 0xc0, !PT ;  /* 0x0000018019187812 */ /* 0x000fe200078ec0ff */
[----:B------:R-:W-:Y:S01]  /*116f0*/  ULDC.64 UR4, c[0x0][0xae8] ;  /* 0x0002ba0000047ab9 */ /* 0x000fe20000000a00 */
[----:B------:R-:W-:Y:S01]  /*11700*/  LOP3.LUT R28, R29, 0x180, RZ, 0xc0, !PT ;  /* 0x000001801d1c7812 */ /* 0x000fe200078ec0ff */
[----:B------:R-:W-:Y:S01]  /*11710*/  IMAD R0, R15, 0x60, R10 ;  /* 0x000000600f007824 */ /* 0x000fe200078e020a */
[----:B------:R-:W-:-:S02]  /*11720*/  LOP3.LUT R32, R33, 0x180, RZ, 0xc0, !PT ;  /* 0x0000018021207812 */ /* 0x000fc400078ec0ff */
[----:B------:R-:W-:Y:S01]  /*11730*/  LOP3.LUT R36, R37, 0x180, RZ, 0xc0, !PT ;  /* 0x0000018025247812 */ /* 0x000fe200078ec0ff */
[----:B------:R-:W-:Y:S01]  /*11740*/  IMAD.IADD R9, R9, 0x1, R77 ;  /* 0x0000000109097824 */ /* 0x000fe200078e024d */
[----:B------:R-:W-:Y:S01]  /*11750*/  LOP3.LUT R4, R5, 0x180, RZ, 0xc0, !PT ;  /* 0x0000018005047812 */ /* 0x000fe200078ec0ff */
[----:B------:R-:W-:Y:S01]  /*11760*/  IMAD R14, R82, 0xc0, R0 ;  /* 0x000000c0520e7824 */ /* 0x000fe200078e0200 */
[----:B------:R-:W-:Y:S01]  /*11770*/  LOP3.LUT R7, R74, 0x180, RZ, 0xc0, !PT ;  /* 0x000001804a077812 */ /* 0x000fe200078ec0ff */
[----:B------:R-:W-:Y:S01]  /*11780*/  IMAD.X R41, RZ, RZ, R75, P5 ;  /* 0x000000ffff297224 */ /* 0x000fe200028e064b */
[----:B------:R-:W-:Y:S02]  /*11790*/  SHF.R.U64 R24, R24, 0x3, RZ ;  /* 0x0000000318187819 */ /* 0x000fe400000012ff */
[----:B------:R-:W-:Y:S02]  /*117a0*/  SHF.R.U64 R28, R28, 0x3, RZ ;  /* 0x000000031c1c7819 */ /* 0x000fe400000012ff */
[----:B------:R-:W-:-:S02]  /*117b0*/  SHF.R.U64 R32, R32, 0x3, RZ ;  /* 0x0000000320207819 */ /* 0x000fc400000012ff */
[----:B------:R-:W-:Y:S01]  /*117c0*/  SHF.R.U64 R36, R36, 0x3, RZ ;  /* 0x0000000324247819 */ /* 0x000fe200000012ff */
[----:B------:R-:W-:Y:S01]  /*117d0*/  IMAD.WIDE.U32 R8, R137, UR4, R8 ;  /* 0x0000000489087c25 */ /* 0x000fe2000f8e0008 */
[----:B------:R-:W-:Y:S02]  /*117e0*/  SHF.R.U64 R4, R4, 0x3, RZ ;  /* 0x0000000304047819 */ /* 0x000fe400000012ff */
[----:B------:R-:W-:Y:S01]  /*117f0*/  SHF.R.U64 R7, R7, 0x3, RZ ;  /* 0x0000000307077819 */ /* 0x000fe200000012ff */
[----:B0-----:R-:W-:Y:S01]  /*11800*/  @P1 IMAD.HI.U32 R0, R14, R11, RZ ;  /* 0x0000000b0e001227 */ /* 0x001fe200078e00ff */
[----:B------:R-:W-:Y:S02]  /*11810*/  LOP3.LUT R24, R24, R25, RZ, 0x3c, !PT ;  /* 0x0000001918187212 */ /* 0x000fe400078e3cff */
[----:B------:R-:W-:Y:S01]  /*11820*/  LOP3.LUT R28, R28, R29, RZ, 0x3c, !PT ;  /* 0x0000001d1c1c7212 */ /* 0x000fe200078e3cff */
[--C-:B------:R-:W-:Y:S01]  /*11830*/  IMAD.X R25, RZ, RZ, R75.reuse, P0 ;  /* 0x000000ffff197224 */ /* 0x100fe200000e064b */
[----:B------:R-:W-:Y:S01]  /*11840*/  LOP3.LUT R32, R32, R33, RZ, 0x3c, !PT ;  /* 0x0000002120207212 */ /* 0x000fe200078e3cff */
[--C-:B------:R-:W-:Y:S01]  /*11850*/  IMAD.X R29, RZ, RZ, R75.reuse, P2 ;  /* 0x000000ffff1d7224 */ /* 0x100fe200010e064b */
[----:B------:R-:W-:Y:S01]  /*11860*/  LOP3.LUT R36, R36, R37, RZ, 0x3c, !PT ;  /* 0x0000002524247212 */ /* 0x000fe200078e3cff */
[----:B------:R-:W-:Y:S01]  /*11870*/  IMAD.X R37, RZ, RZ, R75, P4 ;  /* 0x000000ffff257224 */ /* 0x000fe200020e064b */
[----:B------:R-:W-:Y:S01]  /*11880*/  SHF.R.S32.HI R12, RZ, 0x1f, R3 ;  /* 0x0000001fff0c7819 */ /* 0x000fe20000011403 */
[----:B------:R-:W-:Y:S01]  /*11890*/  IMAD R9, R137, UR5, R9 ;  /* 0x0000000589097c24 */ /* 0x000fe2000f8e0209 */
[----:B------:R-:W-:Y:S01]  /*118a0*/  IADD3.X R33, RZ, R75, RZ, P3, !PT ;  /* 0x0000004bff217210 */ /* 0x000fe20001ffe4ff */
[----:B------:R-:W-:Y:S01]  /*118b0*/  ULDC.64 UR4, c[0x0][0xaf0] ;  /* 0x0002bc0000047ab9 */ /* 0x000fe20000000a00 */
[----:B------:R-:W-:Y:S01]  /*118c0*/  LOP3.LUT R40, R4, R5, RZ, 0x3c, !PT ;  /* 0x0000000504287212 */ /* 0x000fe200078e3cff */
[----:B------:R-:W-:Y:S01]  /*118d0*/  IMAD.MOV.U32 R11, RZ, RZ, R14 ;  /* 0x000000ffff0b7224 */ /* 0x000fe200078e000e */
[----:B------:R-:W-:Y:S01]  /*118e0*/  LOP3.LUT R74, R7, R74, RZ, 0x3c, !PT ;  /* 0x0000004a074a7212 */ /* 0x000fe200078e3cff */
[----:B------:R-:W-:Y:S01]  /*118f0*/  IMAD R12, R12, UR4, RZ ;  /* 0x000000040c0c7c24 */ /* 0x000fe2000f8e02ff */
[----:B--2---:R-:W-:Y:S01]  /*11900*/  @P1 SHF.R.U32.HI R11, RZ, R13, R0 ;  /* 0x0000000dff0b1219 */ /* 0x004fe20000011600 */
[----:B------:R-:W5:Y:S01]  /*11910*/  LD.E.128 R24, desc[UR42][R24.64] ;  /* 0x0000002a18187980 */ /* 0x000f62000c101d00 */
[----:B------:R-:W-:-:S03]  /*11920*/  IMAD.WIDE.U32 R8, R3, UR4, R8 ;  /* 0x0000000403087c25 */ /* 0x000fc6000f8e0008 */
[----:B------:R0:W5:Y:S01]  /*11930*/  LD.E.128 R4, desc[UR42][R74.64] ;  /* 0x0000002a4a047980 */ /* 0x000162000c101d00 */
[----:B------:R-:W-:-:S03]  /*11940*/  IMAD R13, R3, UR5, R12 ;  /* 0x00000005030d7c24 */ /* 0x000fc6000f8e020c */
[----:B------:R-:W5:Y:S01]  /*11950*/  LD.E.128 R28, desc[UR42][R28.64] ;  /* 0x0000002a1c1c7980 */ /* 0x000f62000c101d00 */
[----:B------:R-:W-:-:S03]  /*11960*/  IMAD.MOV R21, RZ, RZ, -R11 ;  /* 0x000000ffff157224 */ /* 0x000fc600078e0a0b */
[----:B------:R-:W5:Y:S04]  /*11970*/  LD.E.128 R32, desc[UR42][R32.64] ;  /* 0x0000002a20207980 */ /* 0x000f68000c101d00 */
[----:B------:R-:W5:Y:S04]  /*11980*/  LD.E.128 R36, desc[UR42][R36.64] ;  /* 0x0000002a24247980 */ /* 0x000f68000c101d00 */
[----:B------:R-:W5:Y:S01]  /*11990*/  LD.E.128 R40, desc[UR42][R40.64] ;  /* 0x0000002a28287980 */ /* 0x000f62000c101d00 */
[----:B------:R-:W-:Y:S01]  /*119a0*/  SHF.R.S32.HI R0, RZ, 0x1f, R11 ;  /* 0x0000001fff007819 */ /* 0x000fe2000001140b */
[----:B------:R-:W-:Y:S01]  /*119b0*/  ULDC.64 UR4, c[0x0][0xae0] ;  /* 0x0002b80000047ab9 */ /* 0x000fe20000000a00 */
[----:B------:R-:W-:Y:S01]  /*119c0*/  @!PT LDS RZ, [RZ] ;  /* 0x00000000fffff984 */ /* 0x000fe20000000800 */
[----:B------:R-:W-:Y:S01]  /*119d0*/  @!PT LDS RZ, [RZ] ;  /* 0x00000000fffff984 */ /* 0x000fe20000000800 */
[----:B------:R-:W-:Y:S01]  /*119e0*/  @!PT LDS RZ, [RZ] ;  /* 0x00000000fffff984 */ /* 0x000fe20000000800 */
[----:B------:R-:W-:Y:S01]  /*119f0*/  @!PT LDS RZ, [RZ] ;  /* 0x00000000fffff984 */ /* 0x000fe20000000800 */
[----:B------:R1:W-:Y:S06]  /*11a00*/  MEMBAR.ALL.CTA ;  /* 0x0000000000007992 */ /* 0x0003ec0000008000 */
[----:B-1----:R-:W1:Y:S01]  /*11a10*/  FENCE.VIEW.ASYNC.S ;  /* 0x00000000000073c6 */ /* 0x002e620000000000 */
[----:B------:R-:W-:Y:S01]  /*11a20*/  IMAD R21, R78, R21, R14 ;  /* 0x000000154e157224 */ /* 0x000fe200078e020e */
[----:B------:R-:W-:Y:S01]  /*11a30*/  IADD3 R9, R9, R13, RZ ;  /* 0x0000000d09097210 */ /* 0x000fe20007ffe0ff */
[----:B------:R-:W-:-:S03]  /*11a40*/  IMAD R0, R0, UR4, RZ ;  /* 0x0000000400007c24 */ /* 0x000fc6000f8e02ff */
[----:B------:R-:W-:Y:S01]  /*11a50*/  SHF.R.S32.HI R3, RZ, 0x1f, R21 ;  /* 0x0000001fff037819 */ /* 0x000fe20000011415 */
[----:B------:R-:W-:-:S04]  /*11a60*/  IMAD.WIDE.U32 R8, R11, UR4, R8 ;  /* 0x000000040b087c25 */ /* 0x000fc8000f8e0008 */
[----:B------:R-:W-:Y:S01]  /*11a70*/  IMAD R11, R11, UR5, R0 ;  /* 0x000000050b0b7c24 */ /* 0x000fe2000f8e0200 */
[----:B------:R-:W-:Y:S01]  /*11a80*/  ULDC.64 UR4, c[0x0][0xad8] ;  /* 0x0002b60000047ab9 */ /* 0x000fe20000000a00 */
[----:B------:R-:W-:Y:S02]  /*11a90*/  VIADD R0, R2, 0x2d820 ;  /* 0x0002d82002007836 */ /* 0x000fe40000000000 */
[----:B------:R-:W-:Y:S02]  /*11aa0*/  IMAD R12, R3, UR4, RZ ;  /* 0x00000004030c7c24 */ /* 0x000fe4000f8e02ff */
[----:B------:R-:W-:Y:S01]  /*11ab0*/  IMAD.IADD R9, R9, 0x1, R11 ;  /* 0x0000000109097824 */ /* 0x000fe200078e020b */
[----:B------:R-:W-:Y:S01]  /*11ac0*/  PRMT R0, RZ, 0x654, R0 ;  /* 0x00000654ff007816 */ /* 0x000fe20000000000 */
[C---:B------:R-:W-:Y:S02]  /*11ad0*/  IMAD R3, R21.reuse, UR5, R12 ;  /* 0x0000000515037c24 */ /* 0x040fe4000f8e020c */
[----:B------:R-:W-:Y:S01]  /*11ae0*/  IMAD.WIDE.U32 R20, R21, UR4, R8 ;  /* 0x0000000415147c25 */ /* 0x000fe2000f8e0008 */
[----:B------:R-:W-:Y:S01]  /*11af0*/  ULDC.64 UR4, c[0x0][0xa80] ;  /* 0x0002a00000047ab9 */ /* 0x000fe20000000a00 */
[----:B-1----:R1:W-:Y:S02]  /*11b00*/  SYNCS.ARRIVE.TRANS64.RED.A1T0 RZ, [R0+URZ], RZ ;  /* 0x000000ff00ff79a7 */ /* 0x0023e4000810043f */
[----:B------:R-:W-:-:S02]  /*11b10*/  IMAD.IADD R3, R21, 0x1, R3 ;  /* 0x0000000115037824 */ /* 0x000fc400078e0203 */
[C---:B------:R-:W-:Y:S02]  /*11b20*/  VIADD R44, R45.reuse, 0x40 ;  /* 0x000000402d2c7836 */ /* 0x040fe40000000000 */
[----:B------:R-:W-:Y:S01]  /*11b30*/  VIADD R47, R45, 0x20 ;  /* 0x000000202d2f7836 */ /* 0x000fe20000000000 */
[----:B-1----:R-:W-:Y:S01]  /*11b40*/  LEA R0, P0, R20, UR4, 0x1 ;  /* 0x0000000414007c11 */ /* 0x002fe2000f8008ff */
[----:B------:R-:W-:-:S03]  /*11b50*/  UMOV UR4, 0xffffffff ;  /* 0xffffffff00047882 */ /* 0x000fc60000000000 */
[----:B------:R-:W-:Y:S02]  /*11b60*/  LEA.HI.X R20, R20, UR5, R3, 0x1, P0 ;  /* 0x0000000514147c11 */ /* 0x000fe400080f0c03 */
[----:B------:R-:W-:Y:S02]  /*11b70*/  SHF.R.S32.HI R46, RZ, 0x1f, R44 ;  /* 0x0000001fff2e7819 */ /* 0x000fe4000001142c */
[----:B------:R-:W-:Y:S01]  /*11b80*/  SHF.R.S32.HI R48, RZ, 0x1f, R47 ;  /* 0x0000001fff307819 */ /* 0x000fe2000001142f */
[----:B0-----:R-:W-:Y:S06]  /*11b90*/  BRA.DIV UR4, `(.L_x_10556) ;  /* 0x0000009604e87947 */ /* 0x001fec000b800000 */
[----:B------:R0:W1:Y:S04]  /*11ba0*/  SHFL.IDX PT, R3, R20, RZ, 0x1c1f ;  /* 0x001c1fff14037589 */ /* 0x00006800000e0000 */
[----:B------:R0:W2:Y:S02]  /*11bb0*/  SHFL.IDX PT, R14, R0, RZ, 0x1c1f ;  /* 0x001c1fff000e7589 */ /* 0x0000a400000e0000 */
.L_x_10730:
[----:B------:R-:W-:Y:S01]  /*11bc0*/  IMAD R21, R82, 0xc0, R10 ;  /* 0x000000c052157824 */ /* 0x000fe200078e020a */
[----:B------:R-:W-:Y:S04]  /*11bd0*/  BSSY B1, `(.L_x_10557) ;  /* 0x0000010000017945 */ /* 0x000fe80003800000 */
[----:B------:R-:W-:-:S13]  /*11be0*/  ISETP.GE.AND P0, PT, R21, R76, PT ;  /* 0x0000004c1500720c */ /* 0x000fda0003f06270 */
[----:B------:R-:W-:Y:S05]  /*11bf0*/  @P0 BRA `(.L_x_10558) ;  /* 0x0000000000340947 */ /* 0x000fea0003800000 */
[----:B------:R-:W-:Y:S02]  /*11c00*/  ULDC UR4, c[0x0][0xac8] ;  /* 0x0002b20000047ab9 */ /* 0x000fe40000000800 */
[----:B------:R-:W-:Y:S02]  /*11c10*/  ISETP.GE.AND P0, PT, R45, UR4, PT ;  /* 0x000000042d007c0c */ /* 0x000fe4000bf06270 */
[----:B------:R-:W-:Y:S02]  /*11c20*/  ISETP.GE.AND P1, PT, R47, UR4, PT ;  /* 0x000000042f007c0c */ /* 0x000fe4000bf26270 */
[----:B------:R-:W-:-:S09]  /*11c30*/  ISETP.GE.AND P2, PT, R44, UR4, PT ;  /* 0x000000042c007c0c */ /* 0x000fd2000bf46270 */
[-C--:B-1----:R-:W-:Y:S02]  /*11c40*/  @!P0 MOV R15, R3.reuse ;  /* 0x00000003000f8202 */ /* 0x082fe40000000f00 */
[-C--:B--2---:R-:W-:Y:S02]  /*11c50*/  @!P1 LEA R10, P3, R47, R14.reuse, 0x1 ;  /* 0x0000000e2f0a9211 */ /* 0x084fe400078608ff */
[C---:B------:R-:W-:Y:S01]  /*11c60*/  @!P2 LEA R8, P4, R44.reuse, R14, 0x1 ;  /* 0x0000000e2c08a211 */ /* 0x040fe200078808ff */
[----:B------:R-:W-:Y:S01]  /*11c70*/  @!P0 IMAD.WIDE R12, R45, 0x2, R14 ;  /* 0x000000022d0c8825 */ /* 0x000fe200078e020e */
[-C--:B------:R-:W-:Y:S02]  /*11c80*/  @!P1 LEA.HI.X R11, R47, R3.reuse, R48, 0x1, P3 ;  /* 0x000000032f0b9211 */ /* 0x080fe400018f0c30 */
[----:B------:R-:W-:Y:S02]  /*11c90*/  @!P2 LEA.HI.X R9, R44, R3, R46, 0x1, P4 ;  /* 0x000000032c09a211 */ /* 0x000fe400020f0c2e */
[----:B-----5:R3:W-:Y:S04]  /*11ca0*/  @!P0 ST.E.128 desc[UR42][R12.64], R4 ;  /* 0x000000040c008985 */ /* 0x0207e8000c101d2a */
[----:B------:R3:W-:Y:S04]  /*11cb0*/  @!P1 ST.E.128 desc[UR42][R10.64], R28 ;  /* 0x0000001c0a009985 */ /* 0x0007e8000c101d2a */
[----:B------:R3:W-:Y:S02]  /*11cc0*/  @!P2 ST.E.128 desc[UR42][R8.64], R36 ;  /* 0x000000240800a985 */ /* 0x0007e4000c101d2a */
.L_x_10558:
[----:B------:R-:W-:Y:S05]  /*11cd0*/  BSYNC B1 ;  /* 0x0000000000017941 */ /* 0x000fea0003800000 */
.L_x_10557:
[----:B------:R-:W-:-:S03]  /*11ce0*/  UMOV UR4, 0xffffffff ;  /* 0xffffffff00047882 */ /* 0x000fc60000000000 */
[----:B------:R-:W-:Y:S05]  /*11cf0*/  BRA.DIV UR4, `(.L_x_10559) ;  /* 0x0000009604c47947 */ /* 0x000fea000b800000 */
[----:B-1----:R1:W4:Y:S04]  /*11d00*/  SHFL.IDX PT, R3, R20, 0x1, 0x1c1f ;  /* 0x003c1f0014037f89 */ /* 0x00232800000e0000 */
[----:B--2---:R1:W2:Y:S02]  /*11d10*/  SHFL.IDX PT, R14, R0, 0x1, 0x1c1f ;  /* 0x003c1f00000e7f89 */ /* 0x0042a400000e0000 */
.L_x_10734:
[----:B---3-5:R-:W-:-:S05]  /*11d20*/  VIADD R5, R21, 0x60 ;  /* 0x0000006015057836 */ /* 0x028fca0000000000 */
[----:B------:R-:W-:-:S13]  /*11d30*/  ISETP.GE.AND P0, PT, R5, R76, PT ;  /* 0x0000004c0500720c */ /* 0x000fda0003f06270 */
[----:B------:R-:W-:Y:S05]  /*11d40*/  @P0 BRA `(.L_x_10560) ;  /* 0x0000001800440947 */ /* 0x000fea0003800000 */
[----:B------:R-:W-:Y:S02]  /*11d50*/  ULDC UR4, c[0x0][0xac8] ;  /* 0x0002b20000047ab9 */ /* 0x000fe40000000800 */
[----:B------:R-:W-:Y:S02]  /*11d60*/  ISETP.GE.AND P1, PT, R45, UR4, PT ;  /* 0x000000042d007c0c */ /* 0x000fe4000bf26270 */
[----:B------:R-:W-:-:S11]  /*11d70*/  ISETP.GE.AND P2, PT, R47, UR4, PT ;  /* 0x000000042f007c0c */ /* 0x000fd6000bf46270 */
[----:B----4-:R-:W-:Y:S02]  /*11d80*/  @!P1 IMAD.MOV.U32 R15, RZ, RZ, R3 ;  /* 0x000000ffff0f9224 */ /* 0x010fe400078e0003 */
[----:B--2---:R-:W-:Y:S01]  /*11d90*/  @!P2 LEA R6, P0, R47, R14, 0x1 ;  /* 0x0000000e2f06a211 */ /* 0x004fe200078008ff */
[----:B------:R-:W-:-:S03]  /*11da0*/  @!P1 IMAD.WIDE R4, R45, 0x2, R14 ;  /* 0x000000022d049825 */ /* 0x000fc600078e020e */
[----:B------:R-:W-:Y:S02]  /*11db0*/  @!P2 LEA.HI.X R7, R47, R3, R48, 0x1, P0 ;  /* 0x000000032f07a211 */ /* 0x000fe400000f0c30 */
[----:B------:R-:W-:Y:S01]  /*11dc0*/  ISETP.GE.AND P0, PT, R44, UR4, PT ;  /* 0x000000042c007c0c */ /* 0x000fe2000bf06270 */
[----:B------:R2:W-:Y:S04]  /*11dd0*/  @!P1 ST.E.128 desc[UR42][R4.64], R24 ;  /* 0x0000001804009985 */ /* 0x0005e8000c101d2a */
[----:B------:R2:W-:Y:S08]  /*11de0*/  @!P2 ST.E.128 desc[UR42][R6.64], R32 ;  /* 0x000000200600a985 */ /* 0x0005f0000c101d2a */
[----:B------:R-:W-:Y:S05]  /*11df0*/  @P0 BRA `(.L_x_10560) ;  /* 0x0000001800180947 */ /* 0x000fea0003800000 */
[----:B------:R-:W-:-:S04]  /*11e00*/  LEA R14, P0, R44, R14, 0x1 ;  /* 0x0000000e2c0e7211 */ /* 0x000fc800078008ff */
[----:B------:R-:W-:-:S05]  /*11e10*/  LEA.HI.X R15, R44, R3, R46, 0x1, P0 ;  /* 0x000000032c0f7211 */ /* 0x000fca00000f0c2e */
[----:B------:R3:W-:Y:S01]  /*11e20*/  ST.E.128 desc[UR42][R14.64], R40 ;  /* 0x000000280e007985 */ /* 0x0007e2000c101d2a */
[----:B------:R-:W-:Y:S05]  /*11e30*/  BRA `(.L_x_10560) ;  /* 0x0000001800087947 */ /* 0x000fea0003800000 */
.L_x_10555:
[----:B------:R-:W-:Y:S01]  /*11e40*/  ULDC.64 UR4, c[0x0][0xb08] ;  /* 0x0002c20000047ab9 */ /* 0x000fe20000000a00 */
[----:B0-----:R-:W0:Y:S01]  /*11e50*/  @P1 LDC R11, c[0x0][0xbec] ;  /* 0x0002fb00ff0b1b82 */ /* 0x001e220000000800 */
[----:B------:R-:W-:Y:S02]  /*11e60*/  IMAD R77, R77, UR4, RZ ;  /* 0x000000044d4d7c24 */ /* 0x000fe4000f8e02ff */
[----:B------:R-:W-:-:S04]  /*11e70*/  IMAD.WIDE.U32 R4, R0, UR4, RZ ;  /* 0x0000000400047c25 */ /* 0x000fc8000f8e00ff */
[----:B------:R-:W-:Y:S01]  /*11e80*/  IMAD R77, R0, UR5, R77 ;  /* 0x00000005004d7c24 */ /* 0x000fe2000f8e024d */
[----:B------:R-:W1:Y:S01]  /*11e90*/  @P1 LDC R8, c[0x0][0xbf0] ;  /* 0x0002fc00ff081b82 */ /* 0x000e620000000800 */
[----:B------:R-:W-:Y:S01]  /*11ea0*/  ULDC.64 UR4, c[0x0][0xb38] ;  /* 0x0002ce0000047ab9 */ /* 0x000fe20000000a00 */
[----:B------:R-:W-:Y:S01]  /*11eb0*/  SHF.R.S32.HI R0, RZ, 0x1f, R3 ;  /* 0x0000001fff007819 */ /* 0x000fe20000011403 */
[----:B------:R-:W-:Y:S02]  /*11ec0*/  IMAD.IADD R5, R5, 0x1, R77 ;  /* 0x0000000105057824 */ /* 0x000fe400078e024d */
[----:B------:R-:W-:-:S04]  /*11ed0*/  IMAD.WIDE.U32 R4, R137, UR4, R4 ;  /* 0x0000000489047c25 */ /* 0x000fc8000f8e0004 */
[----:B------:R-:W-:Y:S01]  /*11ee0*/  IMAD R5, R137, UR5, R5 ;  /* 0x0000000589057c24 */ /* 0x000fe2000f8e0205 */
[----:B------:R-:W-:Y:S02]  /*11ef0*/  ULDC.64 UR4, c[0x0][0xb40] ;  /* 0x0002d00000047ab9 */ /* 0x000fe40000000a00 */
[----:B------:R-:W-:Y:S02]  /*11f00*/  IMAD R0, R0, UR4, RZ ;  /* 0x0000000400007c24 */ /* 0x000fe4000f8e02ff */
[----:B------:R-:W-:-:S04]  /*11f10*/  IMAD.WIDE.U32 R4, R3, UR4, R4 ;  /* 0x0000000403047c25 */ /* 0x000fc8000f8e0004 */
[----:B------:R-:W-:Y:S01]  /*11f20*/  IMAD R9, R3, UR5, R0 ;  /* 0x0000000503097c24 */ /* 0x000fe2000f8e0200 */
[----:B------:R-:W-:Y:S01]  /*11f30*/  ULDC.64 UR4, c[0x0][0xb48] ;  /* 0x0002d20000047ab9 */ /* 0x000fe20000000a00 */
[----:B0-----:R-:W-:-:S04]  /*11f40*/  @P1 IMAD.HI.U32 R11, R26, R11, RZ ;  /* 0x0000000b1a0b1227 */ /* 0x001fc800078e00ff */
[----:B------:R-:W-:Y:S02]  /*11f50*/  IMAD.IADD R5, R5, 0x1, R9 ;  /* 0x0000000105057824 */ /* 0x000fe400078e0209 */
[----:B------:R-:W-:Y:S01]  /*11f60*/  IMAD.MOV.U32 R3, RZ, RZ, R26 ;  /* 0x000000ffff037224 */ /* 0x000fe200078e001a */
[----:B-1----:R-:W-:Y:S01]  /*11f70*/  @P1 SHF.R.U32.HI R3, RZ, R8, R11 ;  /* 0x00000008ff031219 */ /* 0x002fe2000001160b */
[----:B------:R-:W-:-:S03]  /*11f80*/  IMAD.WIDE.U32 R4, R80, UR4, R4 ;  /* 0x0000000450047c25 */ /* 0x000fc6000f8e0004 */
[----:B------:R-:W-:Y:S01]  /*11f90*/  SHF.R.S32.HI R0, RZ, 0x1f, R3 ;  /* 0x0000001fff007819 */ /* 0x000fe20000011403 */
[----:B------:R-:W-:Y:S01]  /*11fa0*/  IMAD R5, R80, UR5, R5 ;  /* 0x0000000550057c24 */ /* 0x000fe2000f8e0205 */
[C---:B------:R-:W-:Y:S01]  /*11fb0*/  IADD3 R9, -R3.reuse, RZ, RZ ;  /* 0x000000ff03097210 */ /* 0x040fe20007ffe1ff */
[----:B------:R-:W-:Y:S01]  /*11fc0*/  ULDC.64 UR4, c[0x0][0xb30] ;  /* 0x0002cc0000047ab9 */ /* 0x000fe20000000a00 */
[----:B------:R-:W-:Y:S02]  /*11fd0*/  VIADD R8, R2, 0x2d820 ;  /* 0x0002d82002087836 */ /* 0x000fe40000000000 */
[----:B------:R-:W-:Y:S02]  /*11fe0*/  IMAD R0, R0, UR4, RZ ;  /* 0x0000000400007c24 */ /* 0x000fe4000f8e02ff */
[----:B------:R-:W-:Y:S01]  /*11ff0*/  IMAD R9, R78, R9, R26 ;  /* 0x000000094e097224 */ /* 0x000fe200078e021a */
[----:B------:R-:W-:Y:S01]  /*12000*/  PRMT R8, RZ, 0x654, R8 ;  /* 0x00000654ff087816 */ /* 0x000fe20000000008 */
[----:B------:R-:W-:-:S02]  /*12010*/  IMAD R11, R3, UR5, R0 ;  /* 0x00000005030b7c24 */ /* 0x000fc4000f8e0200 */
[----:B------:R-:W-:Y:S01]  /*12020*/  IMAD.WIDE.U32 R4, R3, UR4, R4 ;  /* 0x0000000403047c25 */ /* 0x000fe2000f8e0004 */
[----:B------:R-:W-:Y:S01]  /*12030*/  SHF.R.S32.HI R0, RZ, 0x1f, R9 ;  /* 0x0000001fff007819 */ /* 0x000fe20000011409 */
[----:B------:R-:W-:Y:S01]  /*12040*/  ULDC.64 UR4, c[0x0][0xb28] ;  /* 0x0002ca0000047ab9 */ /* 0x000fe20000000a00 */
[----:B------:R0:W-:Y:S01]  /*12050*/  SYNCS.ARRIVE.TRANS64.RED.A1T0 RZ, [R8+URZ], RZ ;  /* 0x000000ff08ff79a7 */ /* 0x0001e2000810043f */
[----:B------:R-:W-:Y:S02]  /*12060*/  IMAD.IADD R5, R5, 0x1, R11 ;  /* 0x0000000105057824 */ /* 0x000fe400078e020b */
        /* <DEDUP_REMOVED lines=8> */
[----:B0-----:R-:W-:Y:S06]  /*120f0*/  BRA.DIV UR4, `(.L_x_10561) ;  /* 0x00000096040c7947 */ /* 0x001fec000b800000 */
[----:B------:R0:W1:Y:S04]  /*12100*/  SHFL.IDX PT, R3, R26, RZ, 0x1c1f ;  /* 0x001c1fff1a037589 */ /* 0x00006800000e0000 */
[----:B------:R0:W2:Y:S02]  /*12110*/  SHFL.IDX PT, R14, R0, RZ, 0x1c1f ;  /* 0x001c1fff000e7589 */ /* 0x0000a400000e0000 */
.L_x_10737:
[----:B------:R-:W-:Y:S01]  /*12120*/  ISETP.GE.AND P0, PT, R25, R76, PT ;  /* 0x0000004c1900720c */ /* 0x000fe20003f06270 */
[----:B------:R-:W-:-:S12]  /*12130*/  BSSY B1, `(.L_x_10562) ;  /* 0x000004b000017945 */ /* 0x000fd80003800000 */
[----:B------:R-:W-:Y:S05]  /*12140*/  @P0 BRA `(.L_x_10563) ;  /* 0x0000000400240947 */ /* 0x000fea0003800000 */
[----:B------:R-:W3:Y:S01]  /*12150*/  LDL R13, [R1+0x70] ;  /* 0x00007000010d7983 */ /* 0x000ee20000100800 */
[----:B------:R-:W-:-:S03]  /*12160*/  ULDC UR4, c[0x0][0xac8] ;  /* 0x0002b20000047ab9 */ /* 0x000fc60000000800 */
[----:B------:R-:W4:Y:S04]  /*12170*/  LDL R83, [R1+0x98] ;  /* 0x0000980001537983 */ /* 0x000f280000100800 */
[----:B------:R-:W5:Y:S04]  /*12180*/  LDL R81, [R1+0x94] ;  /* 0x0000940001517983 */ /* 0x000f680000100800 */
[----:B------:R-:W2:Y:S04]  /*12190*/  LDL R79, [R1+0x90] ;  /* 0x00009000014f7983 */ /* 0x000ea80000100800 */
        /* <DEDUP_REMOVED lines=15> */
[----:B------:R-:W2:Y:S01]  /*12290*/  LDL R11, [R1+0xa8] ;  /* 0x0000a800010b7983 */ /* 0x000ea20000100800 */
[----:B---3--:R-:W-:-:S02]  /*122a0*/  ISETP.GE.AND P2, PT, R13, UR4, PT ;  /* 0x000000040d007c0c */ /* 0x008fc4000bf46270 */
[----:B----4-:R-:W-:Y:S02]  /*122b0*/  ISETP.GE.AND P3, PT, R83, UR4, PT ;  /* 0x0000000453007c0c */ /* 0x010fe4000bf66270 */
[----:B-----5:R-:W-:-:S09]  /*122c0*/  ISETP.GE.AND P0, PT, R81, UR4, PT ;  /* 0x0000000451007c0c */ /* 0x020fd2000bf06270 */
[----:B--2---:R-:W-:Y:S02]  /*122d0*/  @!P2 IMAD.MOV.U32 R4, RZ, RZ, R14 ;  /* 0x000000ffff04a224 */ /* 0x004fe400078e000e */
[----:B-1----:R-:W-:Y:S01]  /*122e0*/  @!P2 IMAD.MOV.U32 R5, RZ, RZ, R3 ;  /* 0x000000ffff05a224 */ /* 0x002fe200078e0003 */
[----:B------:R-:W-:Y:S01]  /*122f0*/  ISETP.GE.AND P1, PT, R79, UR4, PT ;  /* 0x000000044f007c0c */ /* 0x000fe2000bf26270 */
[----:B------:R-:W-:Y:S01]  /*12300*/  @!P2 IMAD.WIDE R4, R13, 0x4, R4 ;  /* 0x000000040d04a825 */ /* 0x000fe200078e0204 */
[----:B------:R-:W-:-:S04]  /*12310*/  @!P3 LEA R8, P4, R83, R14, 0x2 ;  /* 0x0000000e5308b211 */ /* 0x000fc800078810ff */
[----:B------:R1:W-:Y:S01]  /*12320*/  @!P2 ST.E.64 desc[UR42][R4.64], R6 ;  /* 0x000000060400a985 */ /* 0x0003e2000c101b2a */
[----:B------:R-:W-:Y:S02]  /*12330*/  ISETP.GE.AND P2, PT, R77, UR4, PT ;  /* 0x000000044d007c0c */ /* 0x000fe4000bf46270 */
[----:B------:R-:W-:-:S05]  /*12340*/  @!P3 LEA.HI.X R9, R83, R3, R84, 0x2, P4 ;  /* 0x000000035309b211 */ /* 0x000fca00020f1454 */
[----:B------:R-:W-:Y:S01]  /*12350*/  @!P3 ST.E.64 desc[UR42][R8.64], R20 ;  /* 0x000000140800b985 */ /* 0x000fe2000c101b2a */
[----:B-1----:R-:W-:-:S04]  /*12360*/  @!P0 LEA R4, P5, R81, R14, 0x2 ;  /* 0x0000000e51048211 */ /* 0x002fc800078a10ff */
[-C--:B------:R-:W-:Y:S02]  /*12370*/  @!P0 LEA.HI.X R5, R81, R3.reuse, R82, 0x2, P5 ;  /* 0x0000000351058211 */ /* 0x080fe400028f1452 */
[----:B------:R-:W-:Y:S02]  /*12380*/  ISETP.GE.AND P3, PT, R74, UR4, PT ;  /* 0x000000044a007c0c */ /* 0x000fe4000bf66270 */
[C---:B------:R-:W-:Y:S01]  /*12390*/  @!P1 LEA R6, P4, R79.reuse, R14, 0x2 ;  /* 0x0000000e4f069211 */ /* 0x040fe200078810ff */
[----:B------:R1:W-:Y:S01]  /*123a0*/  @!P0 ST.E.64 desc[UR42][R4.64], R32 ;  /* 0x0000002004008985 */ /* 0x0003e2000c101b2a */
[----:B------:R-:W-:Y:S02]  /*123b0*/  ISETP.GE.AND P0, PT, R30, UR4, PT ;  /* 0x000000041e007c0c */ /* 0x000fe4000bf06270 */
[----:B------:R-:W-:-:S05]  /*123c0*/  @!P1 LEA.HI.X R7, R79, R3, R80, 0x2, P4 ;  /* 0x000000034f079211 */ /* 0x000fca00020f1450 */
[----:B------:R2:W-:Y:S01]  /*123d0*/  @!P1 ST.E.64 desc[UR42][R6.64], R34 ;  /* 0x0000002206009985 */ /* 0x0005e2000c101b2a */
[----:B-1----:R-:W-:-:S04]  /*123e0*/  @!P2 LEA R4, P5, R77, R14, 0x2 ;  /* 0x0000000e4d04a211 */ /* 0x002fc800078a10ff */
[-C--:B------:R-:W-:Y:S02]  /*123f0*/  @!P2 LEA.HI.X R5, R77, R3.reuse, R78, 0x2, P5 ;  /* 0x000000034d05a211 */ /* 0x080fe400028f144e */
[----:B------:R-:W-:Y:S02]  /*12400*/  ISETP.GE.AND P1, PT, R28, UR4, PT ;  /* 0x000000041c007c0c */ /* 0x000fe4000bf26270 */
[----:B--2---:R-:W-:Y:S01]  /*12410*/  @!P3 LEA R6, P5, R74, R14, 0x2 ;  /* 0x0000000e4a06b211 */ /* 0x004fe200078a10ff */
[----:B------:R1:W-:Y:S01]  /*12420*/  @!P2 ST.E.64 desc[UR42][R4.64], R36 ;  /* 0x000000240400a985 */ /* 0x0003e2000c101b2a */
[----:B------:R-:W-:Y:S02]  /*12430*/  ISETP.GE.AND P2, PT, R12, UR4, PT ;  /* 0x000000040c007c0c */ /* 0x000fe4000bf46270 */
[----:B------:R-:W-:Y:S02]  /*12440*/  @!P3 LEA.HI.X R7, R74, R3, R75, 0x2, P5 ;  /* 0x000000034a07b211 */ /* 0x000fe400028f144b */
[----:B------:R-:W-:-:S03]  /*12450*/  ISETP.GE.AND P5, PT, R10, UR4, PT ;  /* 0x000000040a007c0c */ /* 0x000fc6000bfa6270 */
[----:B------:R2:W-:Y:S01]  /*12460*/  @!P3 ST.E.64 desc[UR42][R6.64], R38 ;  /* 0x000000260600b985 */ /* 0x0005e2000c101b2a */
[----:B-1----:R-:W-:-:S04]  /*12470*/  @!P0 LEA R4, P4, R30, R14, 0x2 ;  /* 0x0000000e1e048211 */ /* 0x002fc800078810ff */
[-C--:B------:R-:W-:Y:S02]  /*12480*/  @!P0 LEA.HI.X R5, R30, R3.reuse, R31, 0x2, P4 ;  /* 0x000000031e058211 */ /* 0x080fe400020f141f */
[----:B------:R-:W-:Y:S02]  /*12490*/  ISETP.GE.AND P3, PT, R15, UR4, PT ;  /* 0x000000040f007c0c */ /* 0x000fe4000bf66270 */
[C---:B--2---:R-:W-:Y:S01]  /*124a0*/  @!P1 LEA R6, P4, R28.reuse, R14, 0x2 ;  /* 0x0000000e1c069211 */ /* 0x044fe200078810ff */
[----:B------:R1:W-:Y:S01]  /*124b0*/  @!P0 ST.E.64 desc[UR42][R4.64], R40 ;  /* 0x0000002804008985 */ /* 0x0003e2000c101b2a */
[----:B------:R-:W-:Y:S02]  /*124c0*/  IADD3 R13, R13, 0x58, RZ ;  /* 0x000000580d0d7810 */ /* 0x000fe40007ffe0ff */
[----:B------:R-:W-:Y:S02]  /*124d0*/  @!P1 LEA.HI.X R7, R28, R3, R29, 0x2, P4 ;  /* 0x000000031c079211 */ /* 0x000fe400020f141d */
[----:B------:R-:W-:-:S02]  /*124e0*/  ISETP.GE.AND P4, PT, R13, UR4, PT ;  /* 0x000000040d007c0c */ /* 0x000fc4000bf86270 */
[----:B-1----:R-:W-:-:S04]  /*124f0*/  @!P2 LEA R4, P0, R12, R14, 0x2 ;  /* 0x0000000e0c04a211 */ /* 0x002fc800078010ff */
[-C--:B------:R-:W-:Y:S02]  /*12500*/  @!P2 LEA.HI.X R5, R12, R3.reuse, R27, 0x2, P0 ;  /* 0x000000030c05a211 */ /* 0x080fe400000f141b */
[CC--:B------:R-:W-:Y:S02]  /*12510*/  @!P5 LEA R8, P0, R10.reuse, R14.reuse, 0x2 ;  /* 0x0000000e0a08d211 */ /* 0x0c0fe400078010ff */
[----:B------:R-:W-:Y:S02]  /*12520*/  SHF.R.S32.HI R12, RZ, 0x1f, R15 ;  /* 0x0000001fff0c7819 */ /* 0x000fe4000001140f */
[----:B------:R-:W-:Y:S02]  /*12530*/  @!P5 LEA.HI.X R9, R10, R3, R11, 0x2, P0 ;  /* 0x000000030a09d211 */ /* 0x000fe400000f140b */
[----:B------:R-:W-:Y:S02]  /*12540*/  @!P3 LEA R10, P0, R15, R14, 0x2 ;  /* 0x0000000e0f0ab211 */ /* 0x000fe400078010ff */
[----:B------:R-:W-:-:S02]  /*12550*/  SHF.R.S32.HI R20, RZ, 0x1f, R13 ;  /* 0x0000001fff147819 */ /* 0x000fc4000001140d */
[-C--:B------:R-:W-:Y:S02]  /*12560*/  @!P3 LEA.HI.X R11, R15, R3.reuse, R12, 0x2, P0 ;  /* 0x000000030f0bb211 */ /* 0x080fe400000f140c */
[C---:B------:R-:W-:Y:S01]  /*12570*/  @!P4 LEA R12, P0, R13.reuse, R14, 0x2 ;  /* 0x0000000e0d0cc211 */ /* 0x040fe200078010ff */
[----:B------:R3:W-:Y:S03]  /*12580*/  @!P1 ST.E.64 desc[UR42][R6.64], R42 ;  /* 0x0000002a06009985 */ /* 0x0007e6000c101b2a */
[----:B------:R-:W-:Y:S01]  /*12590*/  @!P4 LEA.HI.X R13, R13, R3, R20, 0x2, P0 ;  /* 0x000000030d0dc211 */ /* 0x000fe200000f1414 */
[----:B------:R3:W-:Y:S04]  /*125a0*/  @!P2 ST.E.64 desc[UR42][R4.64], R44 ;  /* 0x0000002c0400a985 */ /* 0x0007e8000c101b2a */
[----:B------:R3:W-:Y:S04]  /*125b0*/  @!P5 ST.E.64 desc[UR42][R8.64], R46 ;  /* 0x0000002e0800d985 */ /* 0x0007e8000c101b2a */
[----:B------:R3:W-:Y:S04]  /*125c0*/  @!P3 ST.E.64 desc[UR42][R10.64], R48 ;  /* 0x000000300a00b985 */ /* 0x0007e8000c101b2a */
[----:B------:R3:W-:Y:S02]  /*125d0*/  @!P4 ST.E.64 desc[UR42][R12.64], R50 ;  /* 0x000000320c00c985 */ /* 0x0007e4000c101b2a */
.L_x_10563:
[----:B------:R-:W-:Y:S05]  /*125e0*/  BSYNC B1 ;  /* 0x0000000000017941 */ /* 0x000fea0003800000 */
.L_x_10562:
[----:B------:R-:W-:-:S03]  /*125f0*/  UMOV UR4, 0xffffffff ;  /* 0xffffffff00047882 */ /* 0x000fc60000000000 */
[----:B------:R-:W-:Y:S05]  /*12600*/  BRA.DIV UR4, `(.L_x_10564) ;  /* 0x0000008e04fc7947 */ /* 0x000fea000b800000 */
[----:B-1----:R1:W4:Y:S04]  /*12610*/  SHFL.IDX PT, R3, R26, 0x1, 0x1c1f ;  /* 0x003c1f001a037f89 */ /* 0x00232800000e0000 */
[----:B--2---:R1:W2:Y:S02]  /*12620*/  SHFL.IDX PT, R14, R0, 0x1, 0x1c1f ;  /* 0x003c1f00000e7f89 */ /* 0x0042a400000e0000 */
.L_x_10741:
[----:B------:R-:W-:-:S13]  /*12630*/  ISETP.GE.AND P0, PT, R24, R76, PT ;  /* 0x0000004c1800720c */ /* 0x000fda0003f06270 */
[----:B------:R-:W-:Y:S05]  /*12640*/  @P0 BRA `(.L_x_10560) ;  /* 0x0000001000040947 */ /* 0x000fea0003800000 */
[----:B------:R-:W5:Y:S01]  /*12650*/  LDL R25, [R1+0x70] ;  /* 0x0000700001197983 */ /* 0x000f620000100800 */
[----:B------:R-:W-:-:S03]  /*12660*/  ULDC UR4, c[0x0][0xac8] ;  /* 0x0002b20000047ab9 */ /* 0x000fc60000000800 */
[----:B---3--:R-:W3:Y:S04]  /*12670*/  LDL R12, [R1+0x98] ;  /* 0x00009800010c7983 */ /* 0x008ee80000100800 */
[----:B------:R-:W4:Y:S04]  /*12680*/  LDL R10, [R1+0x94] ;  /* 0x00009400010a7983 */ /* 0x000f280000100800 */
[----:B------:R-:W2:Y:S04]  /*12690*/  LDL R36, [R1+0x90] ;  /* 0x0000900001247983 */ /* 0x000ea80000100800 */
[----:B------:R-:W2:Y:S04]  /*126a0*/  LDL R13, [R1+0xc8] ;  /* 0x0000c800010d7983 */ /* 0x000ea80000100800 */
[----:B------:R-:W2:Y:S04]  /*126b0*/  LDL R34, [R1+0x8c] ;  /* 0x00008c0001227983 */ /* 0x000ea80000100800 */
[----:B------:R-:W2:Y:S04]  /*126c0*/  LDL R32, [R1+0x88] ;  /* 0x0000880001207983 */ /* 0x000ea80000100800 */
[----:B------:R-:W2:Y:S04]  /*126d0*/  LDL R11, [R1+0xc4] ;  /* 0x0000c400010b7983 */ /* 0x000ea80000100800 */
[----:B01----:R-:W2:Y:S04]  /*126e0*/  LDL R0, [R1+0x84] ;  /* 0x0000840001007983 */ /* 0x003ea80000100800 */
        /* <DEDUP_REMOVED lines=11> */
[----:B-----5:R-:W-:-:S02]  /*127a0*/  ISETP.GE.AND P3, PT, R25, UR4, PT ;  /* 0x0000000419007c0c */ /* 0x020fc4000bf66270 */
[----:B---3--:R-:W-:Y:S02]  /*127b0*/  ISETP.GE.AND P4, PT, R12, UR4, PT ;  /* 0x000000040c007c0c */ /* 0x008fe4000bf86270 */
[----:B----4-:R-:W-:-:S09]  /*127c0*/  ISETP.GE.AND P1, PT, R10, UR4, PT ;  /* 0x000000040a007c0c */ /* 0x010fd2000bf26270 */
[----:B------:R-:W-:Y:S01]  /*127d0*/  @!P3 IMAD.MOV.U32 R15, RZ, RZ, R3 ;  /* 0x000000ffff0fb224 */ /* 0x000fe200078e0003 */
[----:B--2---:R-:W-:Y:S01]  /*127e0*/  ISETP.GE.AND P2, PT, R36, UR4, PT ;  /* 0x0000000424007c0c */ /* 0x004fe2000bf46270 */
[----:B------:R-:W-:Y:S01]  /*127f0*/  @!P3 IMAD.WIDE R4, R25, 0x4, R14 ;  /* 0x000000041904b825 */ /* 0x000fe200078e020e */
[-C--:B------:R-:W-:Y:S02]  /*12800*/  @!P4 LEA R6, P0, R12, R14.reuse, 0x2 ;  /* 0x0000000e0c06c211 */ /* 0x080fe400078010ff */
[----:B------:R-:W-:Y:S02]  /*12810*/  @!P1 LEA R8, P5, R10, R14, 0x2 ;  /* 0x0000000e0a089211 */ /* 0x000fe400078a10ff */
        /* <DEDUP_REMOVED lines=9> */
[-C--:B------:R-:W-:Y:S02]  /*128b0*/  @!P2 LEA.HI.X R11, R36, R3.reuse, R37, 0x2, P4 ;  /* 0x00000003240ba211 */ /* 0x080fe400020f1425 */
[-C--:B------:R-:W-:Y:S02]  /*128c0*/  @!P3 LEA R12, P5, R34, R14.reuse, 0x2 ;  /* 0x0000000e220cb211 */ /* 0x080fe400078a10ff */
[----:B0-----:R-:W-:Y:S01]  /*128d0*/  @!P0 LEA R4, P4, R32, R14, 0x2 ;  /* 0x0000000e20048211 */ /* 0x001fe200078810ff */
[----:B------:R0:W-:Y:S01]  /*128e0*/  @!P2 ST.E.64 desc[UR42][R10.64], R58 ;  /* 0x0000003a0a00a985 */ /* 0x0001e2000c101b2a */
[----:B------:R-:W-:Y:S02]  /*128f0*/  @!P3 LEA.HI.X R13, R34, R3, R35, 0x2, P5 ;  /* 0x00000003220db211 */ /* 0x000fe400028f1423 */
[----:B------:R-:W-:-:S02]  /*12900*/  ISETP.GE.AND P2, PT, R29, UR4, PT ;  /* 0x000000041d007c0c */ /* 0x000fc4000bf46270 */
[----:B------:R-:W-:Y:S01]  /*12910*/  @!P0 LEA.HI.X R5, R32, R3, R33, 0x2, P4 ;  /* 0x0000000320058211 */ /* 0x000fe200020f1421 */
[----:B------:R3:W-:Y:S01]  /*12920*/  @!P3 ST.E.64 desc[UR42][R12.64], R60 ;  /* 0x0000003c0c00b985 */ /* 0x0007e2000c101b2a */
[----:B------:R-:W-:-:S03]  /*12930*/  ISETP.GE.AND P4, PT, R20, UR4, PT ;  /* 0x0000000414007c0c */ /* 0x000fc6000bf86270 */
[----:B------:R4:W-:Y:S01]  /*12940*/  @!P0 ST.E.64 desc[UR42][R4.64], R62 ;  /* 0x0000003e04008985 */ /* 0x0009e2000c101b2a */
[-C--:B-1----:R-:W-:Y:S02]  /*12950*/  @!P1 LEA R6, P5, R0, R14.reuse, 0x2 ;  /* 0x0000000e00069211 */ /* 0x082fe400078a10ff */
[----:B------:R-:W-:Y:S02]  /*12960*/  ISETP.GE.AND P3, PT, R27, UR4, PT ;  /* 0x000000041b007c0c */ /* 0x000fe4000bf66270 */
[----:B------:R-:W-:Y:S02]  /*12970*/  ISETP.GE.AND P0, PT, R26, UR4, PT ;  /* 0x000000041a007c0c */ /* 0x000fe4000bf06270 */
[----:B------:R-:W-:Y:S02]  /*12980*/  @!P1 LEA.HI.X R7, R0, R3, R31, 0x2, P5 ;  /* 0x0000000300079211 */ /* 0x000fe400028f141f */
[----:B--2---:R-:W-:-:S03]  /*12990*/  @!P2 LEA R8, P5, R29, R14, 0x2 ;  /* 0x0000000e1d08a211 */ /* 0x004fc600078a10ff */
[----:B------:R4:W-:Y:S01]  /*129a0*/  @!P1 ST.E.64 desc[UR42][R6.64], R64 ;  /* 0x0000004006009985 */ /* 0x0009e2000c101b2a */
[CC--:B0-----:R-:W-:Y:S02]  /*129b0*/  @!P4 LEA R10, P1, R20.reuse, R14.reuse, 0x2 ;  /* 0x0000000e140ac211 */ /* 0x0c1fe400078210ff */
[-C--:B------:R-:W-:Y:S02]  /*129c0*/  @!P2 LEA.HI.X R9, R29, R3.reuse, R30, 0x2, P5 ;  /* 0x000000031d09a211 */ /* 0x080fe400028f141e */
[-C--:B---3--:R-:W-:Y:S02]  /*129d0*/  @!P3 LEA R12, P5, R27, R14.reuse, 0x2 ;  /* 0x0000000e1b0cb211 */ /* 0x088fe400078a10ff */
[----:B------:R-:W-:Y:S02]  /*129e0*/  @!P4 LEA.HI.X R11, R20, R3, R21, 0x2, P1 ;  /* 0x00000003140bc211 */ /* 0x000fe400008f1415 */
[----:B------:R-:W-:Y:S02]  /*129f0*/  SHF.R.S32.HI R0, RZ, 0x1f, R26 ;  /* 0x0000001fff007819 */ /* 0x000fe4000001141a */
[----:B------:R-:W-:-:S02]  /*12a00*/  @!P0 LEA R20, P1, R26, R14, 0x2 ;  /* 0x0000000e1a148211 */ /* 0x000fc400078210ff */
[-C--:B------:R-:W-:Y:S02]  /*12a10*/  @!P3 LEA.HI.X R13, R27, R3.reuse, R28, 0x2, P5 ;  /* 0x000000031b0db211 */ /* 0x080fe400028f141c */
[----:B------:R-:W-:Y:S01]  /*12a20*/  @!P0 LEA.HI.X R21, R26, R3, R0, 0x2, P1 ;  /* 0x000000031a158211 */ /* 0x000fe200008f1400 */
[----:B------:R-:W-:Y:S01]  /*12a30*/  VIADD R0, R25, 0x58 ;  /* 0x0000005819007836 */ /* 0x000fe20000000000 */
[----:B------:R4:W-:Y:S04]  /*12a40*/  @!P2 ST.E.64 desc[UR42][R8.64], R66 ;  /* 0x000000420800a985 */ /* 0x0009e8000c101b2a */
[----:B------:R4:W-:Y:S04]  /*12a50*/  @!P4 ST.E.64 desc[UR42][R10.64], R68 ;  /* 0x000000440a00c985 */ /* 0x0009e8000c101b2a */
[----:B------:R4:W-:Y:S04]  /*12a60*/  @!P3 ST.E.64 desc[UR42][R12.64], R70 ;  /* 0x000000460c00b985 */ /* 0x0009e8000c101b2a */
[----:B------:R4:W-:Y:S01]  /*12a70*/  @!P0 ST.E.64 desc[UR42][R20.64], R72 ;  /* 0x0000004814008985 */ /* 0x0009e2000c101b2a */
[----:B------:R-:W-:-:S13]  /*12a80*/  ISETP.GE.AND P0, PT, R0, UR4, PT ;  /* 0x0000000400007c0c */ /* 0x000fda000bf06270 */
[----:B----4-:R-:W-:Y:S05]  /*12a90*/  @P0 BRA `(.L_x_10560) ;  /* 0x0000000800f00947 */ /* 0x010fea0003800000 */
[----:B------:R-:W-:Y:S02]  /*12aa0*/  LEA R14, P0, R0, R14, 0x2 ;  /* 0x0000000e000e7211 */ /* 0x000fe400078010ff */
[----:B------:R-:W-:-:S04]  /*12ab0*/  SHF.R.S32.HI R4, RZ, 0x1f, R0 ;  /* 0x0000001fff047819 */ /* 0x000fc80000011400 */
[----:B------:R-:W-:-:S05]  /*12ac0*/  LEA.HI.X R15, R0, R3, R4, 0x2, P0 ;  /* 0x00000003000f7211 */ /* 0x000fca00000f1404 */
[----:B------:R0:W-:Y:S01]  /*12ad0*/  ST.E.64 desc[UR42][R14.64], R134 ;  /* 0x000000860e007985 */ /* 0x0001e2000c101b2a */
[----:B------:R-:W-:Y:S05]  /*12ae0*/  BRA `(.L_x_10560) ;  /* 0x0000000800dc7947 */ /* 0x000fea0003800000 */
.L_x_10553:
[----:B------:R-:W4:Y:S01]  /*12af0*/  LDL.LU R6, [R1+0x60] ;  /* 0x0000600001067983 */ /* 0x000f220000300800 */
[----:B------:R-:W-:Y:S01]  /*12b00*/  ULDC.64 UR6, c[0x0][0xc08] ;  /* 0x0003020000067ab9 */ /* 0x000fe20000000a00 */
[----:B------:R-:W-:Y:S02]  /*12b10*/  ULDC.64 UR4, c[0x0][0xc00] ;  /* 0x0003000000047ab9 */ /* 0x000fe40000000a00 */
[----:B------:R-:W3:Y:S04]  /*12b20*/  LDL.LU R0, [R1+0x64] ;  /* 0x0000640001007983 */ /* 0x000ee80000300800 */
[----:B------:R-:W2:Y:S01]  /*12b30*/  LDL R8, [R1+0x58] ;  /* 0x0000580001087983 */ /* 0x000ea20000100800 */
[----:B------:R-:W-:Y:S01]  /*12b40*/  ISETP.NE.U32.AND P1, PT, RZ, UR6, PT ;  /* 0x00000006ff007c0c */ /* 0x000fe2000bf25070 */
[----:B------:R-:W-:Y:S01]  /*12b50*/  IMAD.MOV.U32 R3, RZ, RZ, RZ ;  /* 0x000000ffff037224 */ /* 0x000fe200078e00ff */
[----:B------:R-:W-:-:S02]  /*12b60*/  ISETP.NE.U32.AND P0, PT, RZ, UR4, PT ;  /* 0x00000004ff007c0c */ /* 0x000fc4000bf05070 */
[----:B------:R-:W-:Y:S02]  /*12b70*/  ISETP.NE.AND.EX P1, PT, RZ, UR7, PT, P1 ;  /* 0x00000007ff007c0c */ /* 0x000fe4000bf25310 */
[----:B------:R-:W-:Y:S01]  /*12b80*/  ISETP.NE.AND.EX P0, PT, RZ, UR5, PT, P0 ;  /* 0x00000005ff007c0c */ /* 0x000fe2000bf05300 */
[----:B------:R-:W0:Y:S01]  /*12b90*/  S2R R9, SR_TID.X ;  /* 0x0000000000097919 */ /* 0x000e220000002100 */
[----:B----4-:R-:W-:Y:S01]  /*12ba0*/  IADD3 R4, P2, R6, UR4, RZ ;  /* 0x0000000406047c10 */ /* 0x010fe2000ff5e0ff */
[----:B------:R-:W-:-:S03]  /*12bb0*/  ULDC UR4, c[0x0][0xa88] ;  /* 0x0002a20000047ab9 */ /* 0x000fc60000000800 */
[----:B---3--:R-:W-:-:S05]  /*12bc0*/  IADD3.X R5, R0, UR5, RZ, P2, !PT ;  /* 0x0000000500057c10 */ /* 0x008fca00097fe4ff */
[----:B------:R-:W-:Y:S01]  /*12bd0*/  @P1 IADD3 R6, P2, R6, UR6, RZ ;  /* 0x0000000606061c10 */ /* 0x000fe2000ff5e0ff */
[----:B------:R-:W-:Y:S01]  /*12be0*/  IMAD.U32 R20, RZ, RZ, UR4 ;  /* 0x00000004ff147e24 */ /* 0x000fe2000f8e00ff */
[----:B------:R3:W5:Y:S02]  /*12bf0*/  @P0 LDG.E R3, desc[UR42][R4.64] ;  /* 0x0000002a04030981 */ /* 0x000764000c1e1900 */
[----:B------:R-:W-:-:S05]  /*12c00*/  @P1 IADD3.X R7, R0, UR7, RZ, P2, !PT ;  /* 0x0000000700071c10 */ /* 0x000fca00097fe4ff */
[----:B------:R3:W5:Y:S01]  /*12c10*/  @P1 LDG.E R20, desc[UR42][R6.64] ;  /* 0x0000002a06141981 */ /* 0x000762000c1e1900 */
[----:B--2---:R-:W-:Y:S01]  /*12c20*/  ISETP.NE.AND P2, PT, R8, RZ, PT ;  /* 0x000000ff0800720c */ /* 0x004fe20003f45270 */
[----:B0-----:R-:W-:-:S05]  /*12c30*/  VIADD R30, R9, 0xffffff80 ;  /* 0xffffff80091e7836 */ /* 0x001fca0000000000 */
[----:B------:R-:W-:-:S07]  /*12c40*/  ISETP.GT.AND P3, PT, R30, 0xbf, PT ;  /* 0x000000bf1e00780c */ /* 0x000fce0003f64270 */
[----:B------:R-:W0:Y:S02]  /*12c50*/  @!P2 LDC R8, c[0x0][0xad4] ;  /* 0x0002b500ff08ab82 */ /* 0x000e240000000800 */
[----:B0-----:R3:W-:Y:S01]  /*12c60*/  @!P2 STL [R1+0x58], R8 ;  /* 0x000058080100a387 */ /* 0x0017e20000100800 */
[----:B------:R-:W-:Y:S01]  /*12c70*/  ISETP.GT.AND P2, PT, R8, 0x1, PT ;  /* 0x000000010800780c */ /* 0x000fe20003f44270 */
[----:B------:R-:W-:-:S12]  /*12c80*/  @P1 BRA `(.L_x_10565) ;  /* 0x0000000000101947 */ /* 0x000fd80003800000 */
[----:B------:R-:W-:Y:S05]  /*12c90*/  @!P0 BRA `(.L_x_10565) ;  /* 0x00000000000c8947 */ /* 0x000fea0003800000 */
[----:B---3--:R-:W2:Y:S04]  /*12ca0*/  LDG.E R7, desc[UR42][R4.64] ;  /* 0x0000002a04077981 */ /* 0x008ea8000c1e1900 */
[----:B-----5:R-:W2:Y:S02]  /*12cb0*/  LDG.E R20, desc[UR42][R4.64+0x4] ;  /* 0x0000042a04147981 */ /* 0x020ea4000c1e1900 */
[----:B--2---:R-:W-:-:S07]  /*12cc0*/  IADD3 R20, -R7, R20, RZ ;  /* 0x0000001407147210 */ /* 0x004fce0007ffe1ff */
.L_x_10565:
[----:B---3--:R-:W2:Y:S04]  /*12cd0*/  LDL.LU R4, [R1+0x5c] ;  /* 0x00005c0001047983 */ /* 0x008ea80000300800 */
        /* <DEDUP_REMOVED lines=36> */
[----:B------:R-:W-:Y:S02]  /*12f20*/  IMAD.IADD R25, R15, 0x1, R25 ;  /* 0x000000010f197824 */ /* 0x000fe400078e0219 */
[----:B------:R-:W-:Y:S01]  /*12f30*/  IMAD.MOV R0, RZ, RZ, -R21 ;  /* 0x000000ffff007224 */ /* 0x000fe200078e0a15 */
[----:B------:R-:W-:-:S03]  /*12f40*/  IADD3 R27, R11, R27, RZ ;  /* 0x0000001b0b1b7210 */ /* 0x000fc60007ffe0ff */
[----:B------:R-:W-:Y:S01]  /*12f50*/  IMAD R11, R33, R0, R31 ;  /* 0x00000000210b7224 */ /* 0x000fe200078e021f */
[----:B------:R-:W-:Y:S02]  /*12f60*/  IADD3.X R0, R27, R25, R26, P1, P3 ;  /* 0x000000191b007210 */ /* 0x000fe40000fe641a */
[----:B--2---:R-:W-:-:S05]  /*12f70*/  SEL R13, R32, RZ, P0 ;  /* 0x000000ff200d7207 */ /* 0x004fca0000000000 */
[-C--:B------:R-:W-:Y:S02]  /*12f80*/  IMAD R15, R9, R13.reuse, RZ ;  /* 0x0000000d090f7224 */ /* 0x080fe400078e02ff */
[----:B------:R-:W-:Y:S01]  /*12f90*/  IMAD.WIDE.U32 R8, R8, R13, RZ ;  /* 0x0000000d08087225 */ /* 0x000fe200078e00ff */
[----:B------:R-:W-:-:S03]  /*12fa0*/  SHF.R.S32.HI R13, RZ, 0x1f, R11 ;  /* 0x0000001fff0d7819 */ /* 0x000fc6000001140b */
[----:B------:R-:W-:Y:S01]  /*12fb0*/  IMAD.IADD R15, R9, 0x1, R15 ;  /* 0x00000001090f7824 */ /* 0x000fe200078e020f */
[----:B------:R-:W-:Y:S02]  /*12fc0*/  IADD3 R8, P0, P1, R21, R14, R8 ;  /* 0x0000000e15087210 */ /* 0x000fe4000791e008 */
[----:B------:R-:W-:-:S04]  /*12fd0*/  SHF.R.S32.HI R21, RZ, 0x1f, R21 ;  /* 0x0000001fff157819 */ /* 0x000fc80000011415 */
[----:B------:R-:W-:Y:S01]  /*12fe0*/  IADD3.X R9, R21, R0, R15, P0, P1 ;  /* 0x0000000015097210 */ /* 0x000fe200007e240f */
[----:B------:R-:W-:Y:S02]  /*12ff0*/  IMAD R0, R7, R11, RZ ;  /* 0x0000000b07007224 */ /* 0x000fe400078e02ff */
[----:B------:R-:W-:Y:S02]  /*13000*/  IMAD.MOV.U32 R7, RZ, RZ, -0x800000 ;  /* 0xff800000ff077424 */ /* 0x000fe400078e00ff */
[C---:B------:R-:W-:Y:S02]  /*13010*/  IMAD R13, R6.reuse, R13, R0 ;  /* 0x0000000d060d7224 */ /* 0x040fe400078e0200 */
[----:B------:R-:W-:-:S04]  /*13020*/  IMAD.WIDE.U32 R8, R6, R11, R8 ;  /* 0x0000000b06087225 */ /* 0x000fc800078e0008 */
[----:B------:R-:W-:Y:S01]  /*13030*/  IMAD.IADD R0, R9, 0x1, R13 ;  /* 0x0000000109007824 */ /* 0x000fe200078e020d */
[----:B0-----:R-:W-:-:S04]  /*13040*/  LEA R4, P0, R8, R4, 0x2 ;  /* 0x0000000408047211 */ /* 0x001fc800078010ff */
[----:B-1----:R-:W-:-:S05]  /*13050*/  LEA.HI.X R5, R8, R5, R0, 0x2, P0 ;  /* 0x0000000508057211 */ /* 0x002fca00000f1400 */
[----:B------:R0:W-:Y:S04]  /*13060*/  STG.E desc[UR42][R4.64], R7 ;  /* 0x0000000704007986 */ /* 0x0001e8000c10192a */
.L_x_10567:
[----:B------:R-:W-:Y:S05]  /*13070*/  BSYNC B1 ;  /* 0x0000000000017941 */ /* 0x000fea0003800000 */
.L_x_10566:
[----:B------:R-:W-:Y:S05]  /*13080*/  @P2 BRA `(.L_x_10560) ;  /* 0x0000000400742947 */ /* 0x000fea0003800000 */
[----:B------:R-:W2:Y:S01]  /*13090*/  LDL R27, [R1+0x68] ;  /* 0x00006800011b7983 */ /* 0x000ea20000100800 */
[----:B------:R-:W3:Y:S01]  /*130a0*/  LDC R21, c[0x0][0xbe8] ;  /* 0x0002fa00ff157b82 */ /* 0x000ee20000000800 */
[----:B0-----:R-:W-:Y:S01]  /*130b0*/  SHF.R.S32.HI R5, RZ, 0x1f, R30 ;  /* 0x0000001fff057819 */ /* 0x001fe2000001141e */
[----:B------:R-:W-:Y:S01]  /*130c0*/  ULDC.64 UR4, c[0x0][0xaa0] ;  /* 0x0002a80000047ab9 */ /* 0x000fe20000000a00 */
[----:B------:R-:W-:Y:S01]  /*130d0*/  ULDC.64 UR6, c[0x0][0xaf0] ;  /* 0x0002bc0000067ab9 */ /* 0x000fe20000000a00 */
[----:B------:R-:W-:Y:S01]  /*130e0*/  IMAD R0, R26, UR4, RZ ;  /* 0x000000041a007c24 */ /* 0x000fe2000f8e02ff */
[----:B------:R-:W-:Y:S01]  /*130f0*/  LEA.HI R6, R5, R30, RZ, 0x2 ;  /* 0x0000001e05067211 */ /* 0x000fe200078f10ff */
[----:B------:R-:W-:-:S03]  /*13100*/  IMAD.WIDE.U32 R4, R3, UR4, RZ ;  /* 0x0000000403047c25 */ /* 0x000fc6000f8e00ff */
[----:B------:R-:W-:Y:S01]  /*13110*/  LOP3.LUT R9, R6, 0xfffffffc, RZ, 0xc0, !PT ;  /* 0xfffffffc06097812 */ /* 0x000fe200078ec0ff */
[----:B------:R-:W-:Y:S01]  /*13120*/  IMAD R7, R3, UR5, R0 ;  /* 0x0000000503077c24 */ /* 0x000fe2000f8e0200 */
[----:B------:R-:W-:Y:S01]  /*13130*/  SHF.R.S32.HI R10, RZ, 0x2, R6 ;  /* 0x00000002ff0a7819 */ /* 0x000fe20000011406 */
[----:B------:R-:W-:Y:S01]  /*13140*/  ULDC.64 UR4, c[0x0][0xae8] ;  /* 0x0002ba0000047ab9 */ /* 0x000fe20000000a00 */
[----:B------:R-:W-:Y:S02]  /*13150*/  IMAD R6, R28, UR6, RZ ;  /* 0x000000061c067c24 */ /* 0x000fe4000f8e02ff */
[----:B------:R-:W-:Y:S02]  /*13160*/  IMAD.IADD R13, R30, 0x1, -R9 ;  /* 0x000000011e0d7824 */ /* 0x000fe400078e0a09 */
[----:B------:R-:W-:Y:S02]  /*13170*/  IMAD.IADD R5, R5, 0x1, R7 ;  /* 0x0000000105057824 */ /* 0x000fe400078e0207 */
[----:B------:R-:W-:-:S02]  /*13180*/  IMAD R0, R13, 0x60, R10 ;  /* 0x000000600d007824 */ /* 0x000fc400078e020a */
[----:B------:R-:W-:Y:S01]  /*13190*/  IMAD.WIDE.U32 R4, R137, UR4, R4 ;  /* 0x0000000489047c25 */ /* 0x000fe2000f8e0004 */
[----:B---3--:R-:W-:-:S03]  /*131a0*/  ISETP.NE.AND P0, PT, R21, 0x1, PT ;  /* 0x000000011500780c */ /* 0x008fc60003f05270 */
[----:B------:R-:W-:Y:S01]  /*131b0*/  IMAD R5, R137, UR5, R5 ;  /* 0x0000000589057c24 */ /* 0x000fe2000f8e0205 */
[----:B------:R-:W-:Y:S01]  /*131c0*/  ULDC.64 UR4, c[0x0][0xae0] ;  /* 0x0002b80000047ab9 */ /* 0x000fe20000000a00 */
[C---:B------:R-:W-:Y:S02]  /*131d0*/  IMAD R7, R29.reuse, UR7, R6 ;  /* 0x000000071d077c24 */ /* 0x040fe4000f8e0206 */
[----:B------:R-:W-:-:S04]  /*131e0*/  IMAD.WIDE.U32 R4, R29, UR6, R4 ;  /* 0x000000061d047c25 */ /* 0x000fc8000f8e0004 */
[----:B------:R-:W-:Y:S02]  /*131f0*/  IMAD.IADD R5, R5, 0x1, R7 ;  /* 0x0000000105057824 */ /* 0x000fe400078e0207 */
[----:B------:R-:W0:Y:S08]  /*13200*/  @P0 LDC R8, c[0x0][0xbec] ;  /* 0x0002fb00ff080b82 */ /* 0x000e300000000800 */
[----:B------:R-:W3:Y:S01]  /*13210*/  @P0 LDC R11, c[0x0][0xbf0] ;  /* 0x0002fc00ff0b0b82 */ /* 0x000ee20000000800 */
[----:B--2---:R-:W-:-:S04]  /*13220*/  IMAD R9, R27, 0xc0, R0 ;  /* 0x000000c01b097824 */ /* 0x004fc800078e0200 */
[----:B0-----:R-:W-:Y:S01]  /*13230*/  @P0 IMAD.HI.U32 R0, R9, R8, RZ ;  /* 0x0000000809000227 */ /* 0x001fe200078e00ff */
[----:B------:R-:W-:-:S04]  /*13240*/  MOV R3, R9 ;  /* 0x0000000900037202 */ /* 0x000fc80000000f00 */
[----:B---3--:R-:W-:-:S04]  /*13250*/  @P0 SHF.R.U32.HI R3, RZ, R11, R0 ;  /* 0x0000000bff030219 */ /* 0x008fc80000011600 */
[--C-:B------:R-:W-:Y:S01]  /*13260*/  SHF.R.S32.HI R0, RZ, 0x1f, R3.reuse ;  /* 0x0000001fff007819 */ /* 0x100fe20000011403 */
[----:B------:R-:W-:Y:S02]  /*13270*/  IMAD.MOV R6, RZ, RZ, -R3 ;  /* 0x000000ffff067224 */ /* 0x000fe400078e0a03 */
[----:B------:R-:W-:-:S04]  /*13280*/  IMAD.WIDE.U32 R4, R3, UR4, R4 ;  /* 0x0000000403047c25 */ /* 0x000fc8000f8e0004 */
[----:B------:R-:W-:Y:S02]  /*13290*/  IMAD R0, R0, UR4, RZ ;  /* 0x0000000400007c24 */ /* 0x000fe4000f8e02ff */
[----:B------:R-:W-:Y:S02]  /*132a0*/  IMAD R7, R21, R6, R9 ;  /* 0x0000000615077224 */ /* 0x000fe400078e0209 */
[----:B------:R-:W-:Y:S01]  /*132b0*/  IMAD R9, R3, UR5, R0 ;  /* 0x0000000503097c24 */ /* 0x000fe2000f8e0200 */
[----:B------:R-:W-:Y:S02]  /*132c0*/  ULDC.64 UR4, c[0x0][0xad8] ;  /* 0x0002b60000047ab9 */ /* 0x000fe40000000a00 */
[----:B------:R-:W-:Y:S01]  /*132d0*/  SHF.R.S32.HI R0, RZ, 0x1f, R7 ;  /* 0x0000001fff007819 */ /* 0x000fe20000011407 */
[----:B------:R-:W-:Y:S02]  /*132e0*/  IMAD.IADD R5, R5, 0x1, R9 ;  /* 0x0000000105057824 */ /* 0x000fe400078e0209 */
[----:B------:R-:W-:-:S02]  /*132f0*/  IMAD.SHL.U32 R9, R13, 0x8, RZ ;  /* 0x000000080d097824 */ /* 0x000fc400078e00ff */
[----:B------:R-:W-:Y:S02]  /*13300*/  IMAD R0, R0, UR4, RZ ;  /* 0x0000000400007c24 */ /* 0x000fe4000f8e02ff */
[----:B------:R-:W-:Y:S01]  /*13310*/  IMAD.WIDE.U32 R4, R7, UR4, R4 ;  /* 0x0000000407047c25 */ /* 0x000fe2000f8e0004 */
[----:B------:R-:W-:-:S03]  /*13320*/  IADD3 R24, R9, 0x40, RZ ;  /* 0x0000004009187810 */ /* 0x000fc60007ffe0ff */
[----:B------:R-:W-:Y:S01]  /*13330*/  IMAD R3, R7, UR5, R0 ;  /* 0x0000000507037c24 */ /* 0x000fe2000f8e0200 */
[----:B------:R-:W-:Y:S01]  /*13340*/  ULDC.64 UR4, c[0x0][0xa80] ;  /* 0x0002a00000047ab9 */ /* 0x000fe20000000a00 */
[----:B------:R-:W-:Y:S01]  /*13350*/  VIADD R7, R9, 0x20 ;  /* 0x0000002009077836 */ /* 0x000fe20000000000 */
[C---:B------:R-:W-:Y:S01]  /*13360*/  LEA R0, P0, R4.reuse, UR4, 0x1 ;  /* 0x0000000404007c11 */ /* 0x040fe2000f8008ff */
[----:B------:R-:W-:Y:S01]  /*13370*/  IMAD.IADD R3, R5, 0x1, R3 ;  /* 0x0000000105037824 */ /* 0x000fe200078e0203 */
[----:B------:R-:W-:Y:S01]  /*13380*/  UMOV UR4, 0xffffffff ;  /* 0xffffffff00047882 */ /* 0x000fe20000000000 */
[----:B------:R-:W-:Y:S02]  /*13390*/  SHF.R.S32.HI R25, RZ, 0x1f, R24 ;  /* 0x0000001fff197819 */ /* 0x000fe40000011418 */
[----:B------:R-:W-:Y:S02]  /*133a0*/  SHF.R.S32.HI R8, RZ, 0x1f, R7 ;  /* 0x0000001fff087819 */ /* 0x000fe40000011407 */
[----:B------:R-:W-:Y:S01]  /*133b0*/  LEA.HI.X R4, R4, UR5, R3, 0x1, P0 ;  /* 0x0000000504047c11 */ /* 0x000fe200080f0c03 */
[----:B------:R-:W-:Y:S06]  /*133c0*/  BRA.DIV UR4, `(.L_x_10568) ;  /* 0x0000008204d47947 */ /* 0x000fec000b800000 */
[----:B------:R0:W2:Y:S04]  /*133d0*/  SHFL.IDX PT, R3, R4, RZ, 0x1c1f ;  /* 0x001c1fff04037589 */ /* 0x0000a800000e0000 */
[----:B------:R0:W3:Y:S02]  /*133e0*/  SHFL.IDX PT, R14, R0, RZ, 0x1c1f ;  /* 0x001c1fff000e7589 */ /* 0x0000e400000e0000 */
.L_x_10744:
[----:B------:R-:W-:Y:S01]  /*133f0*/  IMAD R21, R20, R21, RZ ;  /* 0x0000001514157224 */ /* 0x000fe200078e02ff */
[----:B------:R-:W-:Y:S01]  /*13400*/  BSSY B1, `(.L_x_10569) ;  /* 0x0000011000017945 */ /* 0x000fe20003800000 */
[----:B------:R-:W-:-:S05]  /*13410*/  IMAD R6, R27, 0xc0, R10 ;  /* 0x000000c01b067824 */ /* 0x000fca00078e020a */
[----:B------:R-:W-:-:S13]  /*13420*/  ISETP.GE.AND P0, PT, R6, R21, PT ;  /* 0x000000150600720c */ /* 0x000fda0003f06270 */
[----:B------:R-:W-:Y:S05]  /*13430*/  @P0 BRA `(.L_x_10570) ;  /* 0x0000000000340947 */ /* 0x000fea0003800000 */
[----:B------:R-:W-:Y:S02]  /*13440*/  ULDC UR4, c[0x0][0xac8] ;  /* 0x0002b20000047ab9 */ /* 0x000fe40000000800 */
[----:B------:R-:W-:Y:S02]  /*13450*/  ISETP.GE.AND P2, PT, R9, UR4, PT ;  /* 0x0000000409007c0c */ /* 0x000fe4000bf46270 */
[----:B------:R-:W-:Y:S02]  /*13460*/  ISETP.GE.AND P3, PT, R7, UR4, PT ;  /* 0x0000000407007c0c */ /* 0x000fe4000bf66270 */
[----:B------:R-:W-:-:S09]  /*13470*/  ISETP.GE.AND P4, PT, R24, UR4, PT ;  /* 0x0000000418007c0c */ /* 0x000fd2000bf86270 */
[----:B--2---:R-:W-:Y:S02]  /*13480*/  @!P2 IMAD.MOV.U32 R15, RZ, RZ, R3 ;  /* 0x000000ffff0fa224 */ /* 0x004fe400078e0003 */
[-C--:B---3--:R-:W-:Y:S02]  /*13490*/  @!P3 LEA R12, P0, R7, R14.reuse, 0x1 ;  /* 0x0000000e070cb211 */ /* 0x088fe400078008ff */
[C---:B------:R-:W-:Y:S01]  /*134a0*/  @!P4 LEA R26, P1, R24.reuse, R14, 0x1 ;  /* 0x0000000e181ac211 */ /* 0x040fe200078208ff */
[----:B------:R-:W-:Y:S01]  /*134b0*/  @!P2 IMAD.WIDE R10, R9, 0x2, R14 ;  /* 0x00000002090aa825 */ /* 0x000fe200078e020e */
[-C--:B------:R-:W-:Y:S02]  /*134c0*/  @!P3 LEA.HI.X R13, R7, R3.reuse, R8, 0x1, P0 ;  /* 0x00000003070db211 */ /* 0x080fe400000f0c08 */
[----:B------:R-:W-:Y:S02]  /*134d0*/  @!P4 LEA.HI.X R27, R24, R3, R25, 0x1, P1 ;  /* 0x00000003181bc211 */ /* 0x000fe400008f0c19 */
[----:B------:R4:W-:Y:S04]  /*134e0*/  @!P2 ST.E.128 desc[UR42][R10.64], RZ ;  /* 0x000000ff0a00a985 */ /* 0x0009e8000c101d2a */
[----:B------:R4:W-:Y:S04]  /*134f0*/  @!P3 ST.E.128 desc[UR42][R12.64], RZ ;  /* 0x000000ff0c00b985 */ /* 0x0009e8000c101d2a */
[----:B------:R4:W-:Y:S02]  /*13500*/  @!P4 ST.E.128 desc[UR42][R26.64], RZ ;  /* 0x000000ff1a00c985 */ /* 0x0009e4000c101d2a */
.L_x_10570:
[----:B------:R-:W-:Y:S05]  /*13510*/  BSYNC B1 ;  /* 0x0000000000017941 */ /* 0x000fea0003800000 */
.L_x_10569:
[----:B------:R-:W-:-:S03]  /*13520*/  UMOV UR4, 0xffffffff ;  /* 0xffffffff00047882 */ /* 0x000fc60000000000 */
[----:B------:R-:W-:Y:S05]  /*13530*/  BRA.DIV UR4, `(.L_x_10571) ;  /* 0x0000008204ac7947 */ /* 0x000fea000b800000 */
[----:B--2---:R2:W0:Y:S04]  /*13540*/  SHFL.IDX PT, R3, R4, 0x1, 0x1c1f ;  /* 0x003c1f0004037f89 */ /* 0x00442800000e0000 */
[----:B---3--:R2:W3:Y:S02]  /*13550*/  SHFL.IDX PT, R14, R0, 0x1, 0x1c1f ;  /* 0x003c1f00000e7f89 */ /* 0x0084e400000e0000 */
.L_x_10748:
[----:B0-2---:R-:W-:-:S05]  /*13560*/  VIADD R0, R6, 0x60 ;  /* 0x0000006006007836 */ /* 0x005fca0000000000 */
[----:B------:R-:W-:-:S13]  /*13570*/  ISETP.GE.AND P0, PT, R0, R21, PT ;  /* 0x000000150000720c */ /* 0x000fda0003f06270 */
[----:B------:R-:W-:Y:S05]  /*13580*/  @P0 BRA `(.L_x_10560) ;  /* 0x0000000000340947 */ /* 0x000fea0003800000 */
[----:B------:R-:W-:Y:S02]  /*13590*/  ULDC UR4, c[0x0][0xac8] ;  /* 0x0002b20000047ab9 */ /* 0x000fe40000000800 */
[----:B------:R-:W-:Y:S02]  /*135a0*/  ISETP.GE.AND P2, PT, R9, UR4, PT ;  /* 0x0000000409007c0c */ /* 0x000fe4000bf46270 */
[----:B------:R-:W-:Y:S02]  /*135b0*/  ISETP.GE.AND P3, PT, R7, UR4, PT ;  /* 0x0000000407007c0c */ /* 0x000fe4000bf66270 */
[----:B------:R-:W-:-:S09]  /*135c0*/  ISETP.GE.AND P4, PT, R24, UR4, PT ;  /* 0x0000000418007c0c */ /* 0x000fd2000bf86270 */
[----:B------:R-:W-:Y:S02]  /*135d0*/  @!P2 IMAD.MOV.U32 R15, RZ, RZ, R3 ;  /* 0x000000ffff0fa224 */ /* 0x000fe400078e0003 */
[-C--:B---3--:R-:W-:Y:S02]  /*135e0*/  @!P3 LEA R6, P0, R7, R14.reuse, 0x1 ;  /* 0x0000000e0706b211 */ /* 0x088fe400078008ff */
[C---:B----4-:R-:W-:Y:S01]  /*135f0*/  @!P4 LEA R10, P1, R24.reuse, R14, 0x1 ;  /* 0x0000000e180ac211 */ /* 0x050fe200078208ff */
[----:B------:R-:W-:Y:S01]  /*13600*/  @!P2 IMAD.WIDE R4, R9, 0x2, R14 ;  /* 0x000000020904a825 */ /* 0x000fe200078e020e */
[-C--:B------:R-:W-:Y:S02]  /*13610*/  @!P3 LEA.HI.X R7, R7, R3.reuse, R8, 0x1, P0 ;  /* 0x000000030707b211 */ /* 0x080fe400000f0c08 */
[----:B------:R-:W-:Y:S02]  /*13620*/  @!P4 LEA.HI.X R11, R24, R3, R25, 0x1, P1 ;  /* 0x00000003180bc211 */ /* 0x000fe400008f0c19 */
[----:B------:R2:W-:Y:S04]  /*13630*/  @!P2 ST.E.128 desc[UR42][R4.64], RZ ;  /* 0x000000ff0400a985 */ /* 0x0005e8000c101d2a */
[----:B------:R2:W-:Y:S04]  /*13640*/  @!P3 ST.E.128 desc[UR42][R6.64], RZ ;  /* 0x000000ff0600b985 */ /* 0x0005e8000c101d2a */
[----:B------:R2:W-:Y:S02]  /*13650*/  @!P4 ST.E.128 desc[UR42][R10.64], RZ ;  /* 0x000000ff0a00c985 */ /* 0x0005e4000c101d2a */
.L_x_10560:
[----:B------:R-:W-:Y:S05]  /*13660*/  BSYNC B0 ;  /* 0x0000000000007941 */ /* 0x000fea0003800000 */
.L_x_10552:
[----:B------:R-:W-:Y:S02]  /*13670*/  ULDC UR4, c[0x0][0xc3c] ;  /* 0x00030f0000047ab9 */ /* 0x000fe40000000800 */
[----:B------:R-:W-:-:S13]  /*13680*/  ISETP.GE.AND P0, PT, R99, UR4, PT ;  /* 0x0000000463007c0c */ /* 0x000fda000bf06270 */
[----:B------:R-:W-:Y:S05]  /*13690*/  @!P0 BRA `(.L_x_10572) ;  /* 0xfffffedc00c88947 */ /* 0x000fea000383ffff */
[----:B------:R-:W-:Y:S05]  /*136a0*/  BRA `(.L_x_10419) ;  /* 0x0000007000647947 */ /* 0x000fea0003800000 */
.L_x_10417:
        /* <DEDUP_REMOVED lines=16> */
.L_x_10573:
[----:B------:R-:W0:Y:S01]  /*137b0*/  S2R R2, SR_TID.X ;  /* 0x0000000000027919 */ /* 0x000e220000002100 */
[----:B------:R-:W-:Y:S01]  /*137c0*/  ULDC UR4, c[0x0][0xc3c] ;  /* 0x00030f0000047ab9 */ /* 0x000fe20000000800 */
[----:B------:R-:W-:Y:S01]  /*137d0*/  MOV R9, RZ ;  /* 0x000000ff00097202 */ /* 0x000fe20000000f00 */
        /* <DEDUP_REMOVED lines=35> */
[----:B-1----:R-:W-:Y:S02]  /*13a10*/  ISETP.GT.AND P6, PT, R6, UR6, PT ;  /* 0x0000000606007c0c */ /* 0x002fe4000bfc4270 */
[----:B------:R-:W-:-:S11]  /*13a20*/  MOV R3, R6 ;  /* 0x0000000600037202 */ /* 0x000fd60000000f00 */
[----:B------:R-:W-:Y:S05]  /*13a30*/  @P6 BRA `(.L_x_10575) ;  /* 0x0000000000a06947 */ /* 0x000fea0003800000 */
[----:B------:R-:W-:Y:S01]  /*13a40*/  IMAD.MOV.U32 R6, RZ, RZ, R3 ;  /* 0x000000ffff067224 */ /* 0x000fe200078e0003 */
[----:B------:R-:W-:Y:S01]  /*13a50*/  UMOV UR4, URZ ;  /* 0x0000003f00047c82 */ /* 0x000fe20008000000 */
[----:B------:R-:W-:-:S05]  /*13a60*/  ULDC UR5, c[0x0][0xc38] ;  /* 0x00030e0000057ab9 */ /* 0x000fca0000000800 */
.L_x_10577:
[----:B------:R-:W0:Y:S01]  /*13a70*/  LDC R0, c[0x0][0xc3c] ;  /* 0x00030f00ff007b82 */ /* 0x000e220000000800 */
[----:B------:R-:W-:Y:S01]  /*13a80*/  UIADD3 UR4, UR4, 0x1f, URZ ;  /* 0x0000001f04047890 */ /* 0x000fe2000fffe03f */
[----:B------:R-:W-:Y:S02]  /*13a90*/  ULDC UR7, c[0x0][0xc3c] ;  /* 0x00030f0000077ab9 */ /* 0x000fe40000000800 */
[----:B------:R-:W-:-:S03]  /*13aa0*/  IMAD.U32 R27, RZ, RZ, UR7 ;  /* 0x00000007ff1b7e24 */ /* 0x000fc6000f8e00ff */
        /* <DEDUP_REMOVED lines=33> */
.L_x_10575:
        /* <DEDUP_REMOVED lines=19> */
.L_x_10578:
[----:B-1----:R-:W-:Y:S01]  /*13df0*/  IMAD R24, R24, UR5, R11 ;  /* 0x0000000518187c24 */ /* 0x002fe2000f8e020b */
[----:B0-----:R-:W-:Y:S01]  /*13e00*/  MOV R2, RZ ;  /* 0x000000ff00027202 */ /* 0x001fe20000000f00 */
[----:B------:R-:W-:Y:S02]  /*13e10*/  IMAD R11, R13, R4, RZ ;  /* 0x000000040d0b7224 */ /* 0x000fe400078e02ff */
[----:B------:R-:W-:Y:S01]  /*13e20*/  IMAD.MOV.U32 R5, RZ, RZ, R8 ;  /* 0x000000ffff057224 */ /* 0x000fe200078e0008 */
[----:B------:R-:W-:Y:S01]  /*13e30*/  IADD3 R25, -R24, UR6, RZ ;  /* 0x0000000618197c10 */ /* 0x000fe2000fffe1ff */
[----:B------:R-:W-:Y:S01]  /*13e40*/  IMAD.HI.U32 R2, R3, R11, R2 ;  /* 0x0000000b03027227 */ /* 0x000fe200078e0002 */
[----:B------:R-:W-:Y:S01]  /*13e50*/  IABS R8, R0 ;  /* 0x0000000000087213 */ /* 0x000fe20000000000 */
[----:B------:R-:W0:Y:S01]  /*13e60*/  I2F.RP R6, R5 ;  /* 0x0000000500067306 */ /* 0x000e220000209400 */
[----:B------:R-:W-:Y:S01]  /*13e70*/  IABS R3, R25 ;  /* 0x0000001900037213 */ /* 0x000fe20000000000 */
[----:B------:R-:W-:-:S02]  /*13e80*/  VIADD R27, R27, UR4 ;  /* 0x000000041b1b7c36 */ /* 0x000fc40008000000 */
[----:B------:R-:W-:Y:S02]  /*13e90*/  IMAD.MOV R8, RZ, RZ, -R8 ;  /* 0x000000ffff087224 */ /* 0x000fe400078e0a08 */
[----:B------:R-:W-:-:S04]  /*13ea0*/  IMAD.HI.U32 R2, R2, R3, RZ ;  /* 0x0000000302027227 */ /* 0x000fc800078e00ff */
[----:B------:R-:W-:-:S05]  /*13eb0*/  IMAD R3, R2, R8, R3 ;  /* 0x0000000802037224 */ /* 0x000fca00078e0203 */
[----:B------:R-:W-:Y:S01]  /*13ec0*/  ISETP.GT.U32.AND P1, PT, R4, R3, PT ;  /* 0x000000030400720c */ /* 0x000fe20003f24070 */
[----:B0-----:R-:W0:-:S12]  /*13ed0*/  MUFU.RCP R6, R6 ;  /* 0x0000000600067308 */ /* 0x001e180000001000 */
[----:B------:R-:W-:Y:S02]  /*13ee0*/  @!P1 IMAD.IADD R3, R3, 0x1, -R4 ;  /* 0x0000000103039824 */ /* 0x000fe400078e0a04 */
[----:B------:R-:W-:Y:S01]  /*13ef0*/  @!P1 VIADD R2, R2, 0x1 ;  /* 0x0000000102029836 */ /* 0x000fe20000000000 */
[----:B------:R-:W-:Y:S02]  /*13f00*/  ISETP.NE.AND P1, PT, R0, RZ, PT ;  /* 0x000000ff0000720c */ /* 0x000fe40003f25270 */
[----:B------:R-:W-:Y:S01]  /*13f10*/  ISETP.GE.U32.AND P0, PT, R3, R4, PT ;  /* 0x000000040300720c */ /* 0x000fe20003f06070 */
[----:B0-----:R-:W-:Y:S01]  /*13f20*/  VIADD R8, R6, 0xffffffe ;  /* 0x0ffffffe06087836 */ /* 0x001fe20000000000 */
[----:B------:R-:W-:-:S03]  /*13f30*/  LOP3.LUT R4, R25, R0, RZ, 0x3c, !PT ;  /* 0x0000000019047212 */ /* 0x000fc600078e3cff */
[----:B------:R0:W1:Y:S01]  /*13f40*/  F2I.FTZ.U32.TRUNC.NTZ R3, R8 ;  /* 0x0000000800037305 */ /* 0x000062000021f000 */
[----:B------:R-:W-:-:S07]  /*13f50*/  ISETP.GE.AND P2, PT, R4, RZ, PT ;  /* 0x000000ff0400720c */ /* 0x000fce0003f46270 */
[----:B------:R-:W-:Y:S01]  /*13f60*/  @P0 VIADD R2, R2, 0x1 ;  /* 0x0000000102020836 */ /* 0x000fe20000000000 */
[----:B0-----:R-:W-:-:S04]  /*13f70*/  IABS R8, R9 ;  /* 0x0000000900087213 */ /* 0x001fc80000000000 */
[----:B------:R-:W-:Y:S01]  /*13f80*/  MOV R6, R2 ;  /* 0x0000000200067202 */ /* 0x000fe20000000f00 */
[----:B------:R-:W-:Y:S02]  /*13f90*/  IMAD.MOV R8, RZ, RZ, -R8 ;  /* 0x000000ffff087224 */ /* 0x000fe400078e0a08 */
        /* <DEDUP_REMOVED lines=24> */
[C---:B------:R-:W-:Y:S01]  /*14120*/  IMAD R26, R9.reuse, R26, R6 ;  /* 0x0000001a091a7224 */ /* 0x040fe200078e0206 */
[----:B------:R-:W-:-:S05]  /*14130*/  LEA R9, R9, R2, 0x18 ;  /* 0x0000000209097211 */ /* 0x000fca00078ec0ff */
[----:B------:R-:W-:Y:S01]  /*14140*/  IMAD R26, R26, 0x10000, R9 ;  /* 0x000100001a1a7824 */ /* 0x000fe200078e0209 */
[----:B------:R-:W-:Y:S06]  /*14150*/  BRA `(.L_x_10579) ;  /* 0x00000000000c7947 */ /* 0x000fec0003800000 */
.L_x_10576:
[----:B------:R-:W-:Y:S01]  /*14160*/  IMAD.MOV.U32 R25, RZ, RZ, RZ ;  /* 0x000000ffff197224 */ /* 0x000fe200078e00ff */
[----:B------:R-:W-:Y:S01]  /*14170*/  MOV R26, RZ ;  /* 0x000000ff001a7202 */ /* 0x000fe20000000f00 */
[----:B------:R-:W-:-:S07]  /*14180*/  IMAD.U32 R24, RZ, RZ, UR6 ;  /* 0x00000006ff187e24 */ /* 0x000fce000f8e00ff */
.L_x_10579:
[----:B------:R-:W-:-:S13]  /*14190*/  ISETP.NE.AND P0, PT, R7, RZ, PT ;  /* 0x000000ff0700720c */ /* 0x000fda0003f05270 */
[----:B------:R-:W0:Y:S01]  /*141a0*/  @!P0 S2R R3, SR_CgaCtaId ;  /* 0x0000000000038919 */ /* 0x000e220000008800 */
[----:B------:R-:W-:-:S04]  /*141b0*/  @!P0 MOV R0, 0x400 ;  /* 0x0000040000008802 */ /* 0x000fc80000000f00 */
[----:B0-----:R-:W-:-:S05]  /*141c0*/  @!P0 LEA R0, R3, R0, 0x18 ;  /* 0x0000000003008211 */ /* 0x001fca00078ec0ff */
[----:B------:R0:W-:Y:S01]  /*141d0*/  @!P0 STS.128 [R0+0x2d8d0], R24 ;  /* 0x02d8d01800008388 */ /* 0x0001e20000000c00 */
[----:B------:R-:W-:Y:S06]  /*141e0*/  BAR.ARV 0x5, 0x200 ;  /* 0x0148000000007b1d */ /* 0x000fec0000002000 */
.L_x_10574:
[----:B0-----:R-:W-:Y:S01]  /*141f0*/  IMAD.MOV.U32 R0, RZ, RZ, 0x1 ;  /* 0x00000001ff007424 */ /* 0x001fe200078e00ff */
[----:B------:R-:W-:Y:S01]  /*14200*/  ULDC UR4, c[0x0][0xc3c] ;  /* 0x00030f0000047ab9 */ /* 0x000fe20000000800 */
[----:B------:R-:W-:Y:S01]  /*14210*/  IMAD.MOV.U32 R28, RZ, RZ, RZ ;  /* 0x000000ffff1c7224 */ /* 0x000fe200078e00ff */
[----:B-1----:R-:W-:Y:S02]  /*14220*/  ISETP.GE.AND P0, PT, R27, UR4, PT ;  /* 0x000000041b007c0c */ /* 0x002fe4000bf06270 */
[----:B------:R0:W-:Y:S04]  /*14230*/  STL [R1], R0 ;  /* 0x0000000001007387 */ /* 0x0001e80000100800 */
[----:B------:R0:W-:Y:S07]  /*14240*/  STL [R1+0x4c], RZ ;  /* 0x00004cff01007387 */ /* 0x0001ee0000100800 */
[----:B------:R-:W-:Y:S05]  /*14250*/  @P0 BRA `(.L_x_10580) ;  /* 0x0000006000940947 */ /* 0x000fea0003800000 */
[----:B------:R-:W1:Y:S01]  /*14260*/  S2R R7, SR_TID.X ;  /* 0x0000000000077919 */ /* 0x000e620000002100 */
[----:B------:R-:W2:Y:S01]  /*14270*/  S2UR UR5, SR_CgaCtaId ;  /* 0x00000000000579c3 */ /* 0x000ea20000008800 */
[----:B------:R-:W-:Y:S01]  /*14280*/  UMOV UR4, 0x400 ;  /* 0x0000040000047882 */ /* 0x000fe20000000000 */
[----:B------:R-:W-:Y:S01]  /*14290*/  BSSY B8, `(.L_x_10580) ;  /* 0x0000621000087945 */ /* 0x000fe20003800000 */
[----:B------:R-:W-:Y:S01]  /*142a0*/  CS2R R28, SRZ ;  /* 0x00000000001c7805 */ /* 0x000fe2000001ff00 */
[----:B------:R-:W-:Y:S01]  /*142b0*/  ULDC.64 UR40, c[0x0][0x198] ;  /* 0x0000660000287ab9 */ /* 0x000fe20000000a00 */
[----:B------:R-:W-:Y:S01]  /*142c0*/  ULOP3.LUT UR38, UR36, 0x2, URZ, 0xfc, !UPT ;  /* 0x0000000224267892 */ /* 0x000fe2000f8efc3f */
[----:B------:R-:W-:Y:S01]  /*142d0*/  ULDC UR37, c[0x0][0xc] ;  /* 0x0000030000257ab9 */ /* 0x000fe20000000800 */
[----:B--2---:R-:W-:-:S06]  /*142e0*/  ULEA UR4, UR5, UR4, 0x18 ;  /* 0x0000000405047291 */ /* 0x004fcc000f8ec03f */
[----:B------:R-:W-:Y:S01]  /*142f0*/  IMAD.U32 R16, RZ, RZ, UR4 ;  /* 0x00000004ff107e24 */ /* 0x000fe2000f8e00ff */
[C---:B-1----:R-:W-:Y:S01]  /*14300*/  LOP3.LUT R6, R7.reuse, 0x7f, RZ, 0xc0, !PT ;  /* 0x0000007f07067812 */ /* 0x042fe200078ec0ff */
[----:B0-----:R-:W-:-:S04]  /*14310*/  IMAD.SHL.U32 R0, R7, 0x8, RZ ;  /* 0x0000000807007824 */ /* 0x001fc800078e00ff */
[----:B------:R-:W-:Y:S01]  /*14320*/  IMAD.SHL.U32 R4, R6, 0x8, RZ ;  /* 0x0000000806047824 */ /* 0x000fe200078e00ff */
[C---:B------:R-:W-:Y:S02]  /*14330*/  LOP3.LUT R3, R0.reuse, 0x20, RZ, 0xc0, !PT ;  /* 0x0000002000037812 */ /* 0x040fe400078ec0ff */
[----:B------:R-:W-:Y:S02]  /*14340*/  LOP3.LUT R2, R0, 0xd8, RZ, 0xc0, !PT ;  /* 0x000000d800027812 */ /* 0x000fe400078ec0ff */
[----:B------:R-:W-:Y:S02]  /*14350*/  LOP3.LUT R3, R3, 0x300, R4, 0xf8, !PT ;  /* 0x0000030003037812 */ /* 0x000fe400078ef804 */
[----:B------:R-:W-:Y:S02]  /*14360*/  LOP3.LUT R2, R2, 0x18, R7, 0x78, !PT ;  /* 0x0000001802027812 */ /* 0x000fe400078e7807 */
[----:B------:R-:W-:Y:S02]  /*14370*/  MOV R4, 0x1 ;  /* 0x0000000100047802 */ /* 0x000fe40000000f00 */
[----:B------:R-:W-:Y:S01]  /*14380*/  LOP3.LUT R5, R3, R2, RZ, 0xfc, !PT ;  /* 0x0000000203057212 */ /* 0x000fe200078efcff */
[----:B------:R-:W-:Y:S01]  /*14390*/  IMAD.SHL.U32 R2, R7, 0x20, RZ ;  /* 0x0000002007027824 */ /* 0x000fe200078e00ff */
[----:B------:R-:W-:-:S02]  /*143a0*/  SHF.R.U32.HI R3, RZ, 0x2, R6 ;  /* 0x00000002ff037819 */ /* 0x000fc40000011606 */
[----:B------:R-:W-:Y:S01]  /*143b0*/  LOP3.LUT R0, R0, 0x18, RZ, 0xc0, !PT ;  /* 0x0000001800007812 */ /* 0x000fe200078ec0ff */
[----:B------:R-:W-:Y:S01]  /*143c0*/  STL [R1+0x10], R5 ;  /* 0x0000100501007387 */ /* 0x000fe20000100800 */
[----:B------:R-:W-:-:S03]  /*143d0*/  LOP3.LUT R2, R2, 0x60, RZ, 0xc0, !PT ;  /* 0x0000006002027812 */ /* 0x000fc600078ec0ff */
[----:B------:R-:W-:Y:S04]  /*143e0*/  STL [R1+0x4c], RZ ;  /* 0x00004cff01007387 */ /* 0x000fe80000100800 */
[----:B------:R-:W-:Y:S04]  /*143f0*/  STL [R1+0x4], R4 ;  /* 0x0000040401007387 */ /* 0x000fe80000100800 */
[----:B------:R0:W-:Y:S02]  /*14400*/  STL [R1], R4 ;  /* 0x0000000401007387 */ /* 0x0001e40000100800 */
[----:B0-----:R-:W-:-:S02]  /*14410*/  LOP3.LUT R4, R3, R2, RZ, 0xfc, !PT ;  /* 0x0000000203047212 */ /* 0x001fc400078efcff */
[C---:B------:R-:W-:Y:S02]  /*14420*/  LOP3.LUT R3, R0.reuse, 0x20, RZ, 0xfc, !PT ;  /* 0x0000002000037812 */ /* 0x040fe400078efcff */
[----:B------:R-:W-:Y:S01]  /*14430*/  LOP3.LUT R2, R0, 0x40, RZ, 0xfc, !PT ;  /* 0x0000004000027812 */ /* 0x000fe200078efcff */
[----:B------:R-:W-:-:S05]  /*14440*/  IMAD R0, R5, 0x2, R16 ;  /* 0x0000000205007824 */ /* 0x000fca00078e0210 */
[----:B------:R0:W-:Y:S02]  /*14450*/  STL [R1+0x30], R0 ;  /* 0x0000300001007387 */ /* 0x0001e40000100800 */
.L_x_10683:
[----:B01----:R-:W1:Y:S02]  /*14460*/  LDC.64 R2, c[0x0][0xc88] ;  /* 0x00032200ff027b82 */ /* 0x003e640000000a00 */
[----:B-1----:R-:W-:-:S05]  /*14470*/  IMAD.WIDE R2, R27, 0x4, R2 ;  /* 0x000000041b027825 */ /* 0x002fca00078e0202 */
[----:B------:R-:W0:Y:S01]  /*14480*/  LDG.E R10, desc[UR42][R2.64] ;  /* 0x0000002a020a7981 */ /* 0x000e22000c1e1900 */
[----:B------:R-:W-:Y:S05]  /*14490*/  YIELD ;  /* 0x0000000000007946 */ /* 0x000fea0003800000 */
[----:B------:R-:W-:Y:S01]  /*144a0*/  ULDC.64 UR4, c[0x0][0xa28] ;  /* 0x00028a0000047ab9 */ /* 0x000fe20000000a00 */
[----:B------:R-:W-:Y:S01]  /*144b0*/  IMAD.MOV.U32 R9, RZ, RZ, RZ ;  /* 0x000000ffff097224 */ /* 0x000fe200078e00ff */
[----:B------:R-:W-:Y:S01]  /*144c0*/  ISETP.NE.U32.AND P0, PT, RZ, UR4, PT ;  /* 0x00000004ff007c0c */ /* 0x000fe2000bf05070 */
[----:B------:R-:W-:Y:S01]  /*144d0*/  IMAD.MOV.U32 R6, RZ, RZ, RZ ;  /* 0x000000ffff067224 */ /* 0x000fe200078e00ff */
[----:B------:R-:W-:Y:S01]  /*144e0*/  ULDC.64 UR8, c[0x0][0xa18] ;  /* 0x0002860000087ab9 */ /* 0x000fe20000000a00 */
[----:B------:R-:W-:Y:S01]  /*144f0*/  ULDC.64 UR6, c[0x0][0xa10] ;  /* 0x0002840000067ab9 */ /* 0x000fe20000000a00 */
[----:B------:R-:W-:-:S02]  /*14500*/  ISETP.NE.AND.EX P0, PT, RZ, UR5, PT, P0 ;  /* 0x00000005ff007c0c */ /* 0x000fc4000bf05300 */
[----:B0-----:R-:W-:Y:S01]  /*14510*/  SHF.R.S32.HI R0, RZ, 0x1f, R10 ;  /* 0x0000001fff007819 */ /* 0x001fe2000001140a */
[----:B------:R-:W-:-:S10]  /*14520*/  IMAD.SHL.U32 R18, R10, 0x4, RZ ;  /* 0x000000040a127824 */ /* 0x000fd400078e00ff */
[C---:B------:R-:W-:Y:S01]  /*14530*/  @P0 LEA R2, P1, R10.reuse, UR4, 0x2 ;  /* 0x000000040a020c11 */ /* 0x040fe2000f8210ff */
[----:B------:R-:W-:Y:S03]  /*14540*/  STL [R1+0x8], R10 ;  /* 0x0000080a01007387 */ /* 0x000fe60000100800 */
[C-C-:B------:R-:W-:Y:S01]  /*14550*/  @P0 LEA.HI.X R3, R10.reuse, UR5, R0.reuse, 0x2, P1 ;  /* 0x000000050a030c11 */ /* 0x140fe200088f1400 */
[----:B------:R-:W-:Y:S01]  /*14560*/  ULDC.64 UR4, c[0x0][0xa00] ;  /* 0x0002800000047ab9 */ /* 0x000fe20000000a00 */
[----:B------:R-:W-:Y:S01]  /*14570*/  SHF.L.U64.HI R22, R10, 0x2, R0 ;  /* 0x000000020a167819 */ /* 0x000fe20000010200 */
[----:B------:R0:W-:Y:S04]  /*14580*/  STL [R1+0x44], R0 ;  /* 0x0000440001007387 */ /* 0x0001e80000100800 */
[----:B--2---:R1:W2:Y:S01]  /*14590*/  @P0 LDG.E R9, desc[UR42][R2.64] ;  /* 0x0000002a02090981 */ /* 0x0042a2000c1e1900 */
[----:B------:R-:W-:-:S02]  /*145a0*/  ISETP.NE.U32.AND P0, PT, RZ, UR4, PT ;  /* 0x00000004ff007c0c */ /* 0x000fc4000bf05070 */
[----:B------:R-:W-:Y:S02]  /*145b0*/  ISETP.NE.U32.AND P1, PT, RZ, UR8, PT ;  /* 0x00000008ff007c0c */ /* 0x000fe4000bf25070 */
[----:B------:R-:W-:Y:S02]  /*145c0*/  ISETP.NE.AND.EX P0, PT, RZ, UR5, PT, P0 ;  /* 0x00000005ff007c0c */ /* 0x000fe4000bf05300 */
[----:B------:R-:W-:Y:S02]  /*145d0*/  ISETP.NE.AND.EX P1, PT, RZ, UR9, PT, P1 ;  /* 0x00000009ff007c0c */ /* 0x000fe4000bf25310 */
[----:B------:R-:W-:Y:S02]  /*145e0*/  ISETP.NE.U32.AND P2, PT, RZ, UR6, PT ;  /* 0x00000006ff007c0c */ /* 0x000fe4000bf45070 */
[----:B-1----:R-:W-:Y:S02]  /*145f0*/  IADD3 R2, P3, R18, UR4, RZ ;  /* 0x0000000412027c10 */ /* 0x002fe4000ff7e0ff */
[----:B------:R-:W-:-:S02]  /*14600*/  ISETP.NE.AND.EX P2, PT, RZ, UR7, PT, P2 ;  /* 0x00000007ff007c0c */ /* 0x000fc4000bf45320 */
[----:B------:R-:W-:Y:S02]  /*14610*/  IADD3.X R3, R22, UR5, RZ, P3, !PT ;  /* 0x0000000516037c10 */ /* 0x000fe40009ffe4ff */
[----:B------:R-:W-:Y:S02]  /*14620*/  IADD3 R4, P4, R18, UR6, RZ ;  /* 0x0000000612047c10 */ /* 0x000fe4000ff9e0ff */
[----:B0-----:R-:W-:Y:S01]  /*14630*/  MOV R0, RZ ;  /* 0x000000ff00007202 */ /* 0x001fe20000000f00 */
[----:B---3--:R-:W3:Y:S01]  /*14640*/  @P0 LDG.E R6, desc[UR42][R2.64] ;  /* 0x0000002a02060981 */ /* 0x008ee2000c1e1900 */
[----:B------:R-:W-:Y:S01]  /*14650*/  ULDC UR4, c[0x0][0x288] ;  /* 0x0000a20000047ab9 */ /* 0x000fe20000000800 */
[----:B------:R-:W-:Y:S01]  /*14660*/  IADD3.X R5, R22, UR7, RZ, P4, !PT ;  /* 0x0000000716057c10 */ /* 0x000fe2000a7fe4ff */
[----:B------:R-:W-:Y:S01]  /*14670*/  IMAD.U32 R8, RZ, RZ, UR4 ;  /* 0x00000004ff087e24 */ /* 0x000fe2000f8e00ff */
[----:B------:R-:W-:-:S03]  /*14680*/  ULDC.64 UR4, c[0x0][0x418] ;  /* 0x0001060000047ab9 */ /* 0x000fc60000000a00 */
[----:B-----5:R-:W5:Y:S04]  /*14690*/  @P2 LDG.E R0, desc[UR42][R4.64] ;  /* 0x0000002a04002981 */ /* 0x020f68000c1e1900 */
        /* <DEDUP_REMOVED lines=10> */
[----:B------:R-:W-:-:S03]  /*14740*/  ULDC UR5, c[0x0][0x348] ;  /* 0x0000d20000057ab9 */ /* 0x000fc60000000800 */
[----:B0-----:R-:W-:Y:S01]  /*14750*/  IMAD.U32 R7, RZ, RZ, UR4 ;  /* 0x00000004ff077e24 */ /* 0x001fe2000f8e00ff */
[----:B---3--:R0:W-:Y:S04]  /*14760*/  STL [R1+0x48], R8 ;  /* 0x0000480801007387 */ /* 0x0081e80000100800 */
[----:B--2---:R1:W-:Y:S01]  /*14770*/  STL [R1+0x28], R9 ;  /* 0x0000280901007387 */ /* 0x0043e20000100800 */
[----:B0-----:R-:W-:Y:S01]  /*14780*/  IMAD.U32 R8, RZ, RZ, UR5 ;  /* 0x00000005ff087e24 */ /* 0x001fe2000f8e00ff */
[----:B------:R-:W-:Y:S06]  /*14790*/  @P1 BRA `(.L_x_10581) ;  /* 0x0000000000141947 */ /* 0x000fec0003800000 */
[----:B------:R-:W-:Y:S05]  /*147a0*/  @!P0 BRA `(.L_x_10581) ;  /* 0x0000000000108947 */ /* 0x000fea0003800000 */
[----:B------:R-:W2:Y:S04]  /*147b0*/  LDG.E R6, desc[UR42][R2.64] ;  /* 0x0000002a02067981 */ /* 0x000ea8000c1e1900 */
[----:B------:R-:W2:Y:S02]  /*147c0*/  LDG.E R2, desc[UR42][R2.64+0x4] ;  /* 0x0000042a02027981 */ /* 0x000ea4000c1e1900 */
[----:B--2---:R-:W-:-:S05]  /*147d0*/  IMAD.IADD R2, R2, 0x1, -R6 ;  /* 0x0000000102027824 */ /* 0x004fca00078e0a06 */
[----:B------:R0:W-:Y:S02]  /*147e0*/  STL [R1+0x48], R2 ;  /* 0x0000480201007387 */ /* 0x0001e40000100800 */
.L_x_10581:
[----:B------:R-:W-:Y:S01]  /*147f0*/  IMAD.MOV.U32 R11, RZ, RZ, R10 ;  /* 0x000000ffff0b7224 */ /* 0x000fe200078e000a */
[----:B------:R-:W-:Y:S01]  /*14800*/  ULDC.64 UR4, c[0x0][0xa20] ;  /* 0x0002880000047ab9 */ /* 0x000fe20000000a00 */
[C---:B------:R-:W-:Y:S02]  /*14810*/  LOP3.LUT R6, R26.reuse, 0xff000000, RZ, 0xc0, !PT ;  /* 0xff0000001a067812 */ /* 0x040fe400078ec0ff */
[----:B------:R-:W-:Y:S01]  /*14820*/  ISETP.NE.U32.AND P0, PT, RZ, UR4, PT ;  /* 0x00000004ff007c0c */ /* 0x000fe2000bf05070 */
[----:B------:R2:W-:Y:S01]  /*14830*/  STL [R1+0xc], R11 ;  /* 0x00000c0b01007387 */ /* 0x0005e20000100800 */
[----:B------:R-:W-:Y:S02]  /*14840*/  SHF.R.U32.HI R6, RZ, 0x8, R6 ;  /* 0x00000008ff067819 */ /* 0x000fe40000011606 */
[----:B------:R-:W-:Y:S02]  /*14850*/  ISETP.NE.AND.EX P0, PT, RZ, UR5, PT, P0 ;  /* 0x00000005ff007c0c */ /* 0x000fe4000bf05300 */
[----:B0-----:R-:W-:-:S02]  /*14860*/  LOP3.LUT R2, R26, 0xff0000, RZ, 0xc0, !PT ;  /* 0x00ff00001a027812 */ /* 0x001fc400078ec0ff */
[----:B------:R-:W-:Y:S02]  /*14870*/  LOP3.LUT R17, R26, 0xffff, RZ, 0xc0, !PT ;  /* 0x0000ffff1a117812 */ /* 0x000fe400078ec0ff */
[----:B------:R-:W-:-:S07]  /*14880*/  LEA.HI R6, R2, R6, RZ, 0x10 ;  /* 0x0000000602067211 */ /* 0x000fce00078f80ff */
[----:B--2---:R-:W-:Y:S05]  /*14890*/  @!P0 BRA `(.L_x_10582) ;  /* 0x0000000000108947 */ /* 0x004fea0003800000 */
[----:B------:R-:W-:-:S04]  /*148a0*/  IADD3 R2, P0, R18, UR4, RZ ;  /* 0x0000000412027c10 */ /* 0x000fc8000ff1e0ff */
[----:B------:R-:W-:-:S05]  /*148b0*/  IADD3.X R3, R22, UR5, RZ, P0, !PT ;  /* 0x0000000516037c10 */ /* 0x000fca00087fe4ff */
[----:B------:R0:W5:Y:S01]  /*148c0*/  LDG.E R7, desc[UR42][R2.64] ;  /* 0x0000002a02077981 */ /* 0x000162000c1e1900 */
[----:B------:R-:W-:Y:S05]  /*148d0*/  BRA `(.L_x_10583) ;  /* 0x0000000000247947 */ /* 0x000fea0003800000 */
.L_x_10582:
        /* <DEDUP_REMOVED lines=8> */
[----:B--2---:R-:W-:-:S07]  /*14960*/  IADD3 R7, -R7, R2, RZ ;  /* 0x0000000207077210 */ /* 0x004fce0007ffe1ff */
.L_x_10583:
[----:B0-----:R-:W2:Y:S04]  /*14970*/  @P2 LDG.E R2, desc[UR42][R4.64] ;  /* 0x0000002a04022981 */ /* 0x001ea8000c1e1900 */
[----:B------:R0:W2:Y:S01]  /*14980*/  @P2 LDG.E R4, desc[UR42][R4.64+0x4] ;  /* 0x0000042a04042981 */ /* 0x0000a2000c1e1900 */
[----:B------:R-:W-:Y:S01]  /*14990*/  BSSY B0, `(.L_x_10584) ;  /* 0x000002b000007945 */ /* 0x000fe20003800000 */
[----:B------:R-:W-:Y:S01]  /*149a0*/  LOP3.LUT R21, R6, 0xff, RZ, 0xc0, !PT ;  /* 0x000000ff06157812 */ /* 0x000fe200078ec0ff */
[----:B0----5:R-:W-:Y:S02]  /*149b0*/  IMAD.IADD R5, R7, 0x1, -R9 ;  /* 0x0000000107057824 */ /* 0x021fe400078e0a09 */
[----:B--2---:R-:W-:Y:S01]  /*149c0*/  @P2 IMAD.IADD R8, R4, 0x1, -R2 ;  /* 0x0000000104082824 */ /* 0x004fe200078e0a02 */
[----:B------:R-:W-:-:S03]  /*149d0*/  SHF.R.U32.HI R4, RZ, 0x10, R6 ;  /* 0x00000010ff047819 */ /* 0x000fc60000011606 */
[----:B------:R-:W-:-:S04]  /*149e0*/  IMAD.IADD R2, R5, 0x1, R8 ;  /* 0x0000000105027824 */ /* 0x000fc800078e0208 */
[C---:B------:R-:W-:Y:S01]  /*149f0*/  VIADD R20, R2.reuse, 0x7f ;  /* 0x0000007f02147836 */ /* 0x040fe20000000000 */
[----:B------:R-:W-:Y:S01]  /*14a00*/  ISETP.GE.AND P1, PT, R2, 0x1, PT ;  /* 0x000000010200780c */ /* 0x000fe20003f26270 */
[----:B------:R0:W-:Y:S03]  /*14a10*/  STL [R1+0x20], R2 ;  /* 0x0000200201007387 */ /* 0x0001e60000100800 */
[----:B0-----:R-:W-:-:S04]  /*14a20*/  SHF.R.S32.HI R2, RZ, 0x1f, R20 ;  /* 0x0000001fff027819 */ /* 0x001fc80000011414 */
[----:B------:R-:W-:Y:S01]  /*14a30*/  LEA.HI R20, R2, R20, RZ, 0x7 ;  /* 0x0000001402147211 */ /* 0x000fe200078f38ff */
[----:B------:R-:W-:-:S03]  /*14a40*/  IMAD.MOV.U32 R2, RZ, RZ, RZ ;  /* 0x000000ffff027224 */ /* 0x000fc600078e00ff */
[----:B------:R-:W-:Y:S01]  /*14a50*/  SHF.R.S32.HI R20, RZ, 0x7, R20 ;  /* 0x00000007ff147819 */ /* 0x000fe20000011414 */
[----:B------:R-:W-:Y:S06]  /*14a60*/  @!P1 BRA `(.L_x_10585) ;  /* 0x0000000000749947 */ /* 0x000fec0003800000 */
[----:B------:R-:W-:Y:S01]  /*14a70*/  ISETP.NE.AND P0, PT, R4, RZ, PT ;  /* 0x000000ff0400720c */ /* 0x000fe20003f05270 */
[----:B------:R-:W-:-:S03]  /*14a80*/  ULDC UR4, c[0x0][0x9f0] ;  /* 0x00027c0000047ab9 */ /* 0x000fc60000000800 */
[----:B------:R-:W-:-:S04]  /*14a90*/  SEL R6, R4, UR4, P0 ;  /* 0x0000000404067c07 */ /* 0x000fc80008000000 */
[----:B------:R-:W-:Y:S02]  /*14aa0*/  IABS R7, R6 ;  /* 0x0000000600077213 */ /* 0x000fe40000000000 */
[----:B-1----:R-:W-:Y:S02]  /*14ab0*/  IADD3 R9, R6, -0x1, R20 ;  /* 0xffffffff06097810 */ /* 0x002fe40007ffe014 */
        /* <DEDUP_REMOVED lines=24> */
.L_x_10585:
[----:B------:R-:W-:Y:S05]  /*14c40*/  BSYNC B0 ;  /* 0x0000000000007941 */ /* 0x000fea0003800000 */
.L_x_10584:
[-C--:B------:R-:W-:Y:S01]  /*14c50*/  IMAD R3, R21, R2.reuse, RZ ;  /* 0x0000000215037224 */ /* 0x080fe200078e02ff */
[----:B------:R-:W-:Y:S04]  /*14c60*/  BSSY B0, `(.L_x_10586) ;  /* 0x0000156000007945 */ /* 0x000fe80003800000 */
[C---:B------:R-:W-:Y:S01]  /*14c70*/  VIADDMNMX R2, R3.reuse, R2, R20, PT ;  /* 0x0000000203027246 */ /* 0x040fe20003800114 */
[----:B------:R-:W-:-:S04]  /*14c80*/  IMAD R3, R3, 0x80, -R5 ;  /* 0x0000008003037824 */ /* 0x000fc800078e0a05 */
[----:B------:R-:W-:Y:S01]  /*14c90*/  IMAD R2, R2, 0x80, -R5 ;  /* 0x0000008002027824 */ /* 0x000fe200078e0a05 */
[----:B------:R-:W-:-:S04]  /*14ca0*/  VIMNMX R3, RZ, R3, !PT ;  /* 0x00000003ff037248 */ /* 0x000fc80007fe0100 */
[----:B------:R-:W-:-:S04]  /*14cb0*/  VIMNMX R2, R2, R8, PT ;  /* 0x0000000802027248 */ /* 0x000fc80003fe0100 */
[----:B------:R-:W-:Y:S02]  /*14cc0*/  ISETP.GT.AND P0, PT, R2, R3, PT ;  /* 0x000000030200720c */ /* 0x000fe40003f04270 */
[----:B------:R-:W-:-:S11]  /*14cd0*/  SHF.R.U32.HI R3, RZ, 0x7, R3 ;  /* 0x00000007ff037819 */ /* 0x000fd60000011603 */
[----:B------:R-:W-:-:S05]  /*14ce0*/  @P0 VIADD R2, R2, 0x7f ;  /* 0x0000007f02020836 */ /* 0x000fca0000000000 */
[----:B------:R-:W-:-:S04]  /*14cf0*/  @P0 SHF.R.S32.HI R5, RZ, 0x1f, R2 ;  /* 0x0000001fff050819 */ /* 0x000fc80000011402 */
[----:B------:R-:W-:Y:S02]  /*14d00*/  @P0 LEA.HI R2, R5, R2, RZ, 0x7 ;  /* 0x0000000205020211 */ /* 0x000fe400078f38ff */
[-C--:B------:R-:W-:Y:S02]  /*14d10*/  MOV R5, R3.reuse ;  /* 0x0000000300057202 */ /* 0x080fe40000000f00 */
        /* <DEDUP_REMOVED lines=11> */
.L_x_10751:
[----:B--2---:R-:W-:Y:S02]  /*14dd0*/  ISETP.NE.AND P0, PT, R14, RZ, PT ;  /* 0x000000ff0e00720c */ /* 0x004fe40003f05270 */
[----:B------:R-:W-:-:S11]  /*14de0*/  PLOP3.LUT P6, PT, PT, PT, PT, 0x8, 0x0 ;  /* 0x000000000000781c */ /* 0x000fd60003fce170 */
[----:B------:R-:W-:Y:S05]  /*14df0*/  @P0 BRA `(.L_x_10589) ;  /* 0x00000000000c0947 */ /* 0x000fea0003800000 */
[----:B------:R-:W-:-:S03]  /*14e00*/  UMOV UR4, 0xffffffff ;  /* 0xffffffff00047882 */ /* 0x000fc60000000000 */
[----:B------:R-:W-:Y:S05]  /*14e10*/  BRA.DIV UR4, `(.L_x_10590) ;  /* 0x0000006a04f07947 */ /* 0x000fea000b800000 */
[----:B------:R-:W-:-:S13]  /*14e20*/  ELECT P6, URZ, PT ;  /* 0x00000000003f782f */ /* 0x000fda00038c0000 */
.L_x_10589:
        /* <DEDUP_REMOVED lines=9> */
.L_x_10754:
[----:B------:R-:W-:Y:S05]  /*14ec0*/  BSYNC B1 ;  /* 0x0000000000017941 */ /* 0x000fea0003800000 */
.L_x_10591:
[----:B------:R-:W-:Y:S04]  /*14ed0*/  BSSY B1, `(.L_x_10593) ;  /* 0x000008c000017945 */ /* 0x000fe80003800000 */
[----:B------:R-:W-:Y:S05]  /*14ee0*/  @!P6 BRA `(.L_x_10594) ;  /* 0x000000080028e947 */ /* 0x000fea0003800000 */
[----:B------:R-:W2:Y:S01]  /*14ef0*/  LDL R8, [R1+0x4] ;  /* 0x0000040001087983 */ /* 0x000ea20000100800 */
[----:B-1----:R-:W-:Y:S01]  /*14f00*/  IMAD R9, R29, 0x8, R16 ;  /* 0x000000081d097824 */ /* 0x002fe200078e0210 */
[----:B------:R-:W1:Y:S01]  /*14f10*/  S2R R7, SR_TID.X ;  /* 0x0000000000077919 */ /* 0x000e620000002100 */
[----:B------:R-:W-:Y:S01]  /*14f20*/  BSSY B2, `(.L_x_10595) ;  /* 0x0000006000027945 */ /* 0x000fe20003800000 */
[----:B-1----:R-:W-:-:S04]  /*14f30*/  LOP3.LUT R7, R7, 0x7f, RZ, 0xc0, !PT ;  /* 0x0000007f07077812 */ /* 0x002fc800078ec0ff */
[----:B------:R-:W-:Y:S02]  /*14f40*/  ISETP.NE.AND P2, PT, R7, RZ, PT ;  /* 0x000000ff0700720c */ /* 0x000fe40003f45270 */
[----:B--2---:R-:W-:-:S04]  /*14f50*/  SHF.L.U32 R11, R8, 0x1f, RZ ;  /* 0x0000001f080b7819 */ /* 0x004fc800000006ff */
[----:B------:R-:W1:Y:S02]  /*14f60*/  SYNCS.PHASECHK.TRANS64.TRYWAIT P0, [R9+URZ+0x2d8a0], R11 ;  /* 0x02d8a00b090075a7 */ /* 0x000e64000800017f */
[----:B-1----:R-:W-:Y:S05]  /*14f70*/  @!P0 BRA `(.L_x_10596) ;  /* 0x0000006800cc8947 */ /* 0x002fea0003800000 */
.L_x_10755:
[----:B------:R-:W-:Y:S05]  /*14f80*/  BSYNC B2 ;  /* 0x0000000000027941 */ /* 0x000fea0003800000 */
.L_x_10595:
[----:B------:R-:W-:Y:S04]  /*14f90*/  BSSY B2, `(.L_x_10597) ;  /* 0x0000009000027945 */ /* 0x000fe80003800000 */
[----:B------:R-:W-:Y:S05]  /*14fa0*/  @P2 BRA `(.L_x_10598) ;  /* 0x00000000001c2947 */ /* 0x000fea0003800000 */
[----:B0-----:R-:W0:Y:S02]  /*14fb0*/  S2R R6, SR_TID.X ;  /* 0x0000000000067919 */ /* 0x001e240000002100 */
[----:B0-----:R-:W-:Y:S01]  /*14fc0*/  LOP3.LUT R7, R6, 0x1f, RZ, 0xc0, !PT ;  /* 0x0000001f06077812 */ /* 0x001fe200078ec0ff */
[----:B------:R-:W-:-:S03]  /*14fd0*/  IMAD.MOV.U32 R6, RZ, RZ, 0x6000 ;  /* 0x00006000ff067424 */ /* 0x000fc600078e00ff */
[----:B------:R-:W-:Y:S01]  /*14fe0*/  ISETP.NE.AND P0, PT, R7, RZ, PT ;  /* 0x000000ff0700720c */ /* 0x000fe20003f05270 */
[----:B------:R2:W-:-:S12]  /*14ff0*/  SYNCS.ARRIVE.TRANS64 RZ, [R9+URZ+0x2d890], R6 ;  /* 0x02d8900609ff79a7 */ /* 0x0005d8000800003f */
[----:B--2---:R-:W-:Y:S05]  /*15000*/  @!P0 BRA `(.L_x_10598) ;  /* 0x0000000000048947 */ /* 0x004fea0003800000 */
[----:B------:R-:W-:Y:S01]  /*15010*/  BPT.TRAP 0x1 ;  /* 0x000000040000795c */ /* 0x000fe20000300000 */
.L_x_10598:
[----:B------:R-:W-:Y:S05]  /*15020*/  BSYNC B2 ;  /* 0x0000000000027941 */ /* 0x000fea0003800000 */
.L_x_10597:
[----:B------:R-:W-:Y:S01]  /*15030*/  IMAD.MOV.U32 R14, RZ, RZ, RZ ;  /* 0x000000ffff0e7224 */ /* 0x000fe200078e00ff */
[----:B------:R-:W-:Y:S01]  /*15040*/  LEA R7, R5, R0, 0x7 ;  /* 0x0000000005077211 */ /* 0x000fe200078e38ff */
[----:B------:R-:W-:Y:S01]  /*15050*/  IMAD R8, R29, 0x6000, R16 ;  /* 0x000060001d087824 */ /* 0x000fe200078e0210 */
[----:B------:R-:W-:Y:S01]  /*15060*/  UIADD3 UR4, UP0, UR40, 0x570, URZ ;  /* 0x0000057028047890 */ /* 0x000fe2000ff1e03f */
[----:B------:R-:W-:Y:S01]  /*15070*/  PLOP3.LUT P0, PT, PT, PT, PT, 0x80, 0x0 ;  /* 0x000000000000781c */ /* 0x000fe20003f0f070 */
[----:B0-----:R-:W-:Y:S01]  /*15080*/  VIADD R6, R9, 0x2d890 ;  /* 0x0002d89009067836 */ /* 0x001fe20000000000 */
[----:B------:R-:W-:Y:S01]  /*15090*/  R2UR UR10, R14 ;  /* 0x000000000e0a72ca */ /* 0x000fe200000e0000 */
[----:B------:R-:W-:Y:S01]  /*150a0*/  VIADD R7, R7, 0xffffff80 ;  /* 0xffffff8007077836 */ /* 0x000fe20000000000 */
[----:B------:R-:W-:Y:S01]  /*150b0*/  UIADD3.X UR5, URZ, UR41, URZ, UP0, !UPT ;  /* 0x000000293f057290 */ /* 0x000fe200087fe43f */
[----:B------:R-:W-:Y:S01]  /*150c0*/  VIADD R10, R8, 0x15400 ;  /* 0x00015400080a7836 */ /* 0x000fe20000000000 */
[----:B------:R-:W-:Y:S01]  /*150d0*/  UMOV UR6, 0x0 ;  /* 0x0000000000067882 */ /* 0x000fe20000000000 */
[----:B------:R-:W-:-:S10]  /*150e0*/  UMOV UR7, 0x12f00000 ;  /* 0x12f0000000077882 */ /* 0x000fd40000000000 */
.L_x_10599:
        /* <DEDUP_REMOVED lines=16> */
.L_x_10600:
        /* <DEDUP_REMOVED lines=16> */
.L_x_10601:
        /* <DEDUP_REMOVED lines=13> */
.L_x_10756:
[----:B------:R-:W-:Y:S05]  /*153c0*/  BSYNC B2 ;  /* 0x0000000000027941 */ /* 0x000fea0003800000 */
.L_x_10602:
[----:B------:R-:W-:Y:S01]  /*153d0*/  BSSY B2, `(.L_x_10604) ;  /* 0x000000b000027945 */ /* 0x000fe20003800000 */
[----:B------:R-:W-:Y:S02]  /*153e0*/  IMAD.MOV.U32 R10, RZ, RZ, 0x0 ;  /* 0x00000000ff0a7424 */ /* 0x000fe400078e00ff */
[----:B01----:R-:W-:Y:S01]  /*153f0*/  IMAD.MOV.U32 R11, RZ, RZ, 0x12f00000 ;  /* 0x12f00000ff0b7424 */ /* 0x003fe200078e00ff */
[----:B------:R-:W-:Y:S06]  /*15400*/  @P2 BRA `(.L_x_10605) ;  /* 0x00000000001c2947 */ /* 0x000fec0003800000 */
[----:B------:R-:W0:Y:S02]  /*15410*/  S2R R6, SR_TID.X ;  /* 0x0000000000067919 */ /* 0x000e240000002100 */
[----:B0-----:R-:W-:Y:S01]  /*15420*/  LOP3.LUT R15, R6, 0x1f, RZ, 0xc0, !PT ;  /* 0x0000001f060f7812 */ /* 0x001fe200078ec0ff */
[----:B------:R-:W-:-:S03]  /*15430*/  IMAD.MOV.U32 R6, RZ, RZ, 0x6000 ;  /* 0x00006000ff067424 */ /* 0x000fc600078e00ff */
[----:B------:R-:W-:Y:S01]  /*15440*/  ISETP.NE.AND P0, PT, R15, RZ, PT ;  /* 0x000000ff0f00720c */ /* 0x000fe20003f05270 */
[----:B------:R0:W-:-:S12]  /*15450*/  SYNCS.ARRIVE.TRANS64 RZ, [R9+URZ+0x2d8b0], R6 ;  /* 0x02d8b00609ff79a7 */ /* 0x0001d8000800003f */
[----:B0-----:R-:W-:Y:S05]  /*15460*/  @!P0 BRA `(.L_x_10605) ;  /* 0x0000000000048947 */ /* 0x001fea0003800000 */
[----:B------:R-:W-:Y:S01]  /*15470*/  BPT.TRAP 0x1 ;  /* 0x000000040000795c */ /* 0x000fe20000300000 */
.L_x_10605:
[----:B------:R-:W-:Y:S05]  /*15480*/  BSYNC B2 ;  /* 0x0000000000027941 */ /* 0x000fea0003800000 */
.L_x_10604:
        /* <DEDUP_REMOVED lines=8> */
.L_x_10606:
        /* <DEDUP_REMOVED lines=15> */
.L_x_10607:
        /* <DEDUP_REMOVED lines=15> */
.L_x_10608:
        /* <DEDUP_REMOVED lines=10> */
.L_x_10594:
[----:B------:R-:W-:Y:S05]  /*15790*/  BSYNC B1 ;  /* 0x0000000000017941 */ /* 0x000fea0003800000 */
.L_x_10593:
[----:B0-----:R-:W2:Y:S01]  /*157a0*/  LDL.LU R6, [R1+0x4] ;  /* 0x0000040001067983 */ /* 0x001ea20000300800 */
[----:B------:R-:W-:Y:S01]  /*157b0*/  VIADD R29, R29, 0x1 ;  /* 0x000000011d1d7836 */ /* 0x000fe20000000000 */
[----:B------:R-:W-:Y:S01]  /*157c0*/  PLOP3.LUT P0, PT, PT, PT, PT, 0x8, 0x0 ;  /* 0x000000000000781c */ /* 0x000fe20003f0e170 */
[----:B------:R-:W-:-:S03]  /*157d0*/  VIADD R10, R5, 0xfffffffe ;  /* 0xfffffffe050a7836 */ /* 0x000fc60000000000 */
[C---:B------:R-:W-:Y:S02]  /*157e0*/  ISETP.NE.AND P2, PT, R29.reuse, 0x2, PT ;  /* 0x000000021d00780c */ /* 0x040fe40003f45270 */
[----:B------:R-:W-:Y:S02]  /*157f0*/  ISETP.GE.AND P3, PT, R10, R3, PT ;  /* 0x000000030a00720c */ /* 0x000fe40003f66270 */
[----:B------:R-:W-:Y:S02]  /*15800*/  SEL R5, RZ, 0x1, P2 ;  /* 0x00000001ff057807 */ /* 0x000fe40001000000 */
[----:B------:R-:W-:Y:S02]  /*15810*/  SEL R29, R29, RZ, P2 ;  /* 0x000000ff1d1d7207 */ /* 0x000fe40001000000 */
[----:B--2---:R-:W-:-:S05]  /*15820*/  LOP3.LUT R6, R6, R5, RZ, 0x3c, !PT ;  /* 0x0000000506067212 */ /* 0x004fca00078e3cff */
[----:B------:R0:W-:Y:S02]  /*15830*/  STL [R1+0x4], R6 ;  /* 0x0000040601007387 */ /* 0x0001e40000100800 */
[----:B------:R-:W-:Y:S05]  /*15840*/  @!P3 BRA `(.L_x_10587) ;  /* 0x00000008005cb947 */ /* 0x000fea0003800000 */
.L_x_10625:
[----:B------:R-:W-:Y:S05]  /*15850*/  YIELD ;  /* 0x0000000000007946 */ /* 0x000fea0003800000 */
[----:B------:R-:W-:Y:S04]  /*15860*/  BSSY B1, `(.L_x_10609) ;  /* 0x000008b000017945 */ /* 0x000fe80003800000 */
[----:B--2---:R-:W-:Y:S05]  /*15870*/  @!P6 BRA `(.L_x_10610) ;  /* 0x000000080024e947 */ /* 0x004fea0003800000 */
[----:B0-----:R-:W2:Y:S01]  /*15880*/  LDL R6, [R1+0x4] ;  /* 0x0000040001067983 */ /* 0x001ea20000100800 */
[----:B-1----:R-:W-:Y:S01]  /*15890*/  IMAD R9, R29, 0x8, R16 ;  /* 0x000000081d097824 */ /* 0x002fe200078e0210 */
[----:B------:R-:W0:Y:S01]  /*158a0*/  S2R R5, SR_TID.X ;  /* 0x0000000000057919 */ /* 0x000e220000002100 */
[----:B------:R-:W-:Y:S01]  /*158b0*/  BSSY B2, `(.L_x_10611) ;  /* 0x0000006000027945 */ /* 0x000fe20003800000 */
[----:B0-----:R-:W-:-:S04]  /*158c0*/  LOP3.LUT R5, R5, 0x7f, RZ, 0xc0, !PT ;  /* 0x0000007f05057812 */ /* 0x001fc800078ec0ff */
[----:B------:R-:W-:Y:S02]  /*158d0*/  ISETP.NE.AND P3, PT, R5, RZ, PT ;  /* 0x000000ff0500720c */ /* 0x000fe40003f65270 */
[----:B--2---:R-:W-:-:S04]  /*158e0*/  SHF.L.U32 R8, R6, 0x1f, RZ ;  /* 0x0000001f06087819 */ /* 0x004fc800000006ff */
[----:B------:R-:W0:Y:S02]  /*158f0*/  SYNCS.PHASECHK.TRANS64.TRYWAIT P2, [R9+URZ+0x2d8a0], R8 ;  /* 0x02d8a008090075a7 */ /* 0x000e24000804017f */
[----:B0-----:R-:W-:Y:S05]  /*15900*/  @!P2 BRA `(.L_x_10612) ;  /* 0x000000600090a947 */ /* 0x001fea0003800000 */
.L_x_10757:
[----:B------:R-:W-:Y:S05]  /*15910*/  BSYNC B2 ;  /* 0x0000000000027941 */ /* 0x000fea0003800000 */
.L_x_10611:
[----:B------:R-:W-:Y:S04]  /*15920*/  BSSY B2, `(.L_x_10613) ;  /* 0x0000009000027945 */ /* 0x000fe80003800000 */
[----:B------:R-:W-:Y:S05]  /*15930*/  @P3 BRA `(.L_x_10614) ;  /* 0x00000000001c3947 */ /* 0x000fea0003800000 */
[----:B------:R-:W1:Y:S02]  /*15940*/  S2R R5, SR_TID.X ;  /* 0x0000000000057919 */ /* 0x000e640000002100 */
[----:B-1----:R-:W-:Y:S02]  /*15950*/  LOP3.LUT R6, R5, 0x1f, RZ, 0xc0, !PT ;  /* 0x0000001f05067812 */ /* 0x002fe400078ec0ff */
[----:B------:R-:W-:Y:S02]  /*15960*/  MOV R5, 0x6000 ;  /* 0x0000600000057802 */ /* 0x000fe40000000f00 */
[----:B------:R-:W-:Y:S02]  /*15970*/  ISETP.NE.AND P2, PT, R6, RZ, PT ;  /* 0x000000ff0600720c */ /* 0x000fe40003f45270 */
[----:B------:R1:W-:Y:S11]  /*15980*/  SYNCS.ARRIVE.TRANS64 RZ, [R9+URZ+0x2d890], R5 ;  /* 0x02d8900509ff79a7 */ /* 0x0003f6000800003f */
[----:B-1----:R-:W-:Y:S05]  /*15990*/  @!P2 BRA `(.L_x_10614) ;  /* 0x000000000004a947 */ /* 0x002fea0003800000 */
[----:B------:R-:W-:Y:S01]  /*159a0*/  BPT.TRAP 0x1 ;  /* 0x000000040000795c */ /* 0x000fe20000300000 */
.L_x_10614:
[----:B------:R-:W-:Y:S05]  /*159b0*/  BSYNC B2 ;  /* 0x0000000000027941 */ /* 0x000fea0003800000 */
.L_x_10613:
[----:B------:R-:W-:Y:S01]  /*159c0*/  IMAD.MOV.U32 R14, RZ, RZ, RZ ;  /* 0x000000ffff0e7224 */ /* 0x000fe200078e00ff */
[----:B------:R-:W-:Y:S01]  /*159d0*/  UIADD3 UR4, UP0, UR40, 0x570, URZ ;  /* 0x0000057028047890 */ /* 0x000fe2000ff1e03f */
[----:B------:R-:W-:Y:S01]  /*159e0*/  IMAD R7, R29, 0x6000, R16 ;  /* 0x000060001d077824 */ /* 0x000fe200078e0210 */
[----:B------:R-:W-:Y:S01]  /*159f0*/  PLOP3.LUT P2, PT, PT, PT, PT, 0x80, 0x0 ;  /* 0x000000000000781c */ /* 0x000fe20003f4f070 */
[----:B------:R-:W-:Y:S01]  /*15a00*/  IMAD R6, R10, 0x80, R0 ;  /* 0x000000800a067824 */ /* 0x000fe200078e0200 */
[----:B------:R-:W-:Y:S01]  /*15a10*/  R2UR UR10, R14 ;  /* 0x000000000e0a72ca */ /* 0x000fe200000e0000 */
[----:B------:R-:W-:Y:S01]  /*15a20*/  VIADD R5, R9, 0x2d890 ;  /* 0x0002d89009057836 */ /* 0x000fe20000000000 */
[----:B------:R-:W-:Y:S01]  /*15a30*/  UIADD3.X UR5, URZ, UR41, URZ, UP0, !UPT ;  /* 0x000000293f057290 */ /* 0x000fe200087fe43f */
[----:B------:R-:W-:Y:S01]  /*15a40*/  VIADD R11, R7, 0x15400 ;  /* 0x00015400070b7836 */ /* 0x000fe20000000000 */
[----:B------:R-:W-:Y:S01]  /*15a50*/  UMOV UR6, 0x0 ;  /* 0x0000000000067882 */ /* 0x000fe20000000000 */
[----:B------:R-:W-:-:S10]  /*15a60*/  UMOV UR7, 0x12f00000 ;  /* 0x12f0000000077882 */ /* 0x000fd40000000000 */
.L_x_10615:
        /* <DEDUP_REMOVED lines=16> */
.L_x_10616:
        /* <DEDUP_REMOVED lines=16> */
.L_x_10617:
        /* <DEDUP_REMOVED lines=13> */
.L_x_10758:
[----:B------:R-:W-:Y:S05]  /*15d40*/  BSYNC B2 ;  /* 0x0000000000027941 */ /* 0x000fea0003800000 */
.L_x_10618:
[----:B------:R-:W-:Y:S01]  /*15d50*/  BSSY B2, `(.L_x_10620) ;  /* 0x000000b000027945 */ /* 0x000fe20003800000 */
[----:B------:R-:W-:Y:S02]  /*15d60*/  IMAD.MOV.U32 R12, RZ, RZ, 0x0 ;  /* 0x00000000ff0c7424 */ /* 0x000fe400078e00ff */
[----:B------:R-:W-:Y:S01]  /*15d70*/  IMAD.MOV.U32 R13, RZ, RZ, 0x12f00000 ;  /* 0x12f00000ff0d7424 */ /* 0x000fe200078e00ff */
[----:B------:R-:W-:Y:S06]  /*15d80*/  @P3 BRA `(.L_x_10621) ;  /* 0x00000000001c3947 */ /* 0x000fec0003800000 */
[----:B------:R-:W2:Y:S02]  /*15d90*/  S2R R5, SR_TID.X ;  /* 0x0000000000057919 */ /* 0x000ea40000002100 */
[----:B--2---:R-:W-:Y:S01]  /*15da0*/  LOP3.LUT R11, R5, 0x1f, RZ, 0xc0, !PT ;  /* 0x0000001f050b7812 */ /* 0x004fe200078ec0ff */
[----:B------:R-:W-:-:S03]  /*15db0*/  IMAD.MOV.U32 R5, RZ, RZ, 0x6000 ;  /* 0x00006000ff057424 */ /* 0x000fc600078e00ff */
[----:B------:R-:W-:Y:S01]  /*15dc0*/  ISETP.NE.AND P2, PT, R11, RZ, PT ;  /* 0x000000ff0b00720c */ /* 0x000fe20003f45270 */
[----:B------:R2:W-:-:S12]  /*15dd0*/  SYNCS.ARRIVE.TRANS64 RZ, [R9+URZ+0x2d8b0], R5 ;  /* 0x02d8b00509ff79a7 */ /* 0x0005d8000800003f */
[----:B--2---:R-:W-:Y:S05]  /*15de0*/  @!P2 BRA `(.L_x_10621) ;  /* 0x000000000004a947 */ /* 0x004fea0003800000 */
[----:B------:R-:W-:Y:S01]  /*15df0*/  BPT.TRAP 0x1 ;  /* 0x000000040000795c */ /* 0x000fe20000300000 */
.L_x_10621:
[----:B------:R-:W-:Y:S05]  /*15e00*/  BSYNC B2 ;  /* 0x0000000000027941 */ /* 0x000fea0003800000 */
.L_x_10620:
        /* <DEDUP_REMOVED lines=8> */
.L_x_10622:
        /* <DEDUP_REMOVED lines=15> */
.L_x_10623:
        /* <DEDUP_REMOVED lines=15> */
.L_x_10624:
        /* <DEDUP_REMOVED lines=10> */
.L_x_10610:
[----:B------:R-:W-:Y:S05]  /*16110*/  BSYNC B1 ;  /* 0x0000000000017941 */ /* 0x000fea0003800000 */
.L_x_10609:
[----:B------:R-:W2:Y:S01]  /*16120*/  LDL.LU R8, [R1+0x4] ;  /* 0x0000040001087983 */ /* 0x000ea20000300800 */
[----:B------:R-:W-:Y:S01]  /*16130*/  VIADD R29, R29, 0x1 ;  /* 0x000000011d1d7836 */ /* 0x000fe20000000000 */
[C---:B------:R-:W-:Y:S01]  /*16140*/  ISETP.GT.AND P3, PT, R10.reuse, R3, PT ;  /* 0x000000030a00720c */ /* 0x040fe20003f64270 */
[----:B------:R-:W-:-:S03]  /*16150*/  VIADD R10, R10, 0xffffffff ;  /* 0xffffffff0a0a7836 */ /* 0x000fc60000000000 */
[----:B------:R-:W-:-:S04]  /*16160*/  ISETP.NE.AND P2, PT, R29, 0x2, PT ;  /* 0x000000021d00780c */ /* 0x000fc80003f45270 */
[----:B------:R-:W-:Y:S02]  /*16170*/  SEL R5, RZ, 0x1, P2 ;  /* 0x00000001ff057807 */ /* 0x000fe40001000000 */
[----:B------:R-:W-:Y:S02]  /*16180*/  SEL R29, R29, RZ, P2 ;  /* 0x000000ff1d1d7207 */ /* 0x000fe40001000000 */
[----:B--2---:R-:W-:-:S05]  /*16190*/  LOP3.LUT R8, R8, R5, RZ, 0x3c, !PT ;  /* 0x0000000508087212 */ /* 0x004fca00078e3cff */
[----:B------:R2:W-:Y:S01]  /*161a0*/  STL [R1+0x4], R8 ;  /* 0x0000040801007387 */ /* 0x0005e20000100800 */
[----:B------:R-:W-:Y:S05]  /*161b0*/  @P3 BRA `(.L_x_10625) ;  /* 0xfffffff400a43947 */ /* 0x000fea000383ffff */
.L_x_10587:
[----:B------:R-:W-:Y:S05]  /*161c0*/  BSYNC B0 ;  /* 0x0000000000007941 */ /* 0x000fea0003800000 */
.L_x_10586:
[----:B------:R-:W-:Y:S05]  /*161d0*/  @!P0 WARPSYNC.ALL ;  /* 0x0000000000008948 */ /* 0x000fea0003800000 */
[----:B------:R-:W-:Y:S01]  /*161e0*/  @!P0 BAR.SYNC.DEFER_BLOCKING 0xc, 0x200 ;  /* 0x0308000000008b1d */ /* 0x000fe20000010000 */
[----:B------:R-:W-:-:S05]  /*161f0*/  MOV R0, RZ ;  /* 0x000000ff00007202 */ /* 0x000fca0000000f00 */
[----:B------:R-:W-:Y:S04]  /*16200*/  BSSY B0, `(.L_x_10626) ;  /* 0x000001e000007945 */ /* 0x000fe80003800000 */
[----:B------:R-:W-:Y:S05]  /*16210*/  @!P1 BRA `(.L_x_10627) ;  /* 0x0000000000709947 */ /* 0x000fea0003800000 */
[----:B------:R-:W-:-:S13]  /*16220*/  ISETP.NE.AND P0, PT, R4, RZ, PT ;  /* 0x000000ff0400720c */ /* 0x000fda0003f05270 */
[----:B------:R-:W3:Y:S02]  /*16230*/  @!P0 LDC R4, c[0x0][0x9f0] ;  /* 0x00027c00ff048b82 */ /* 0x000ee40000000800 */
[-C--:B---3--:R-:W-:Y:S02]  /*16240*/  IABS R0, R4.reuse ;  /* 0x0000000400007213 */ /* 0x088fe40000000000 */
[----:B0-----:R-:W-:Y:S02]  /*16250*/  IABS R6, R4 ;  /* 0x0000000400067213 */ /* 0x001fe40000000000 */
[----:B------:R-:W0:Y:S03]  /*16260*/  I2F.RP R2, R0 ;  /* 0x0000000000027306 */ /* 0x000e260000209400 */
[----:B------:R-:W-:-:S05]  /*16270*/  IMAD.MOV R6, RZ, RZ, -R6 ;  /* 0x000000ffff067224 */ /* 0x000fca00078e0a06 */
[----:B0-----:R-:W0:Y:S02]  /*16280*/  MUFU.RCP R2, R2 ;  /* 0x0000000200027308 */ /* 0x001e240000001000 */
[----:B0-----:R-:W-:-:S06]  /*16290*/  VIADD R2, R2, 0xffffffe ;  /* 0x0ffffffe02027836 */ /* 0x001fcc0000000000 */
[----:B------:R-:W0:Y:S02]  /*162a0*/  F2I.FTZ.U32.TRUNC.NTZ R3, R2 ;  /* 0x0000000200037305 */ /* 0x000e24000021f000 */
[----:B0-----:R-:W-:-:S04]  /*162b0*/  IMAD.MOV R2, RZ, RZ, -R3 ;  /* 0x000000ffff027224 */ /* 0x001fc800078e0a03 */
        /* <DEDUP_REMOVED lines=18> */
.L_x_10627:
[----:B------:R-:W-:Y:S05]  /*163e0*/  BSYNC B0 ;  /* 0x0000000000007941 */ /* 0x000fea0003800000 */
.L_x_10626:
[-C--:B------:R-:W-:Y:S01]  /*163f0*/  IMAD R2, R21, R0.reuse, RZ ;  /* 0x0000000015027224 */ /* 0x080fe200078e02ff */
[----:B------:R-:W-:Y:S04]  /*16400*/  BSSY B7, `(.L_x_10628) ;  /* 0x0000347000077945 */ /* 0x000fe80003800000 */
[----:B------:R-:W-:Y:S01]  /*16410*/  VIADDMNMX R26, R2, R0, R20, PT ;  /* 0x00000000021a7246 */ /* 0x000fe20003800114 */
[----:B------:R3:W-:Y:S03]  /*16420*/  STL [R1+0x24], R2 ;  /* 0x0000240201007387 */ /* 0x0007e60000100800 */
[----:B------:R-:W-:Y:S01]  /*16430*/  ISETP.GT.AND P0, PT, R26, R2, PT ;  /* 0x000000021a00720c */ /* 0x000fe20003f04270 */
[----:B------:R3:W-:-:S12]  /*16440*/  STL [R1+0x40], R26 ;  /* 0x0000401a01007387 */ /* 0x0007d80000100800 */
[----:B---3--:R-:W-:Y:S05]  /*16450*/  @P0 BRA `(.L_x_10629) ;  /* 0x0000000000440947 */ /* 0x008fea0003800000 */
[----:B------:R-:W3:Y:S02]  /*16460*/  S2R R2, SR_TID.X ;  /* 0x0000000000027919 */ /* 0x000ee40000002100 */
[----:B---3--:R-:W-:-:S04]  /*16470*/  LOP3.LUT R2, R2, 0x7f, RZ, 0xc0, !PT ;  /* 0x0000007f02027812 */ /* 0x008fc800078ec0ff */
[----:B------:R-:W-:-:S13]  /*16480*/  ISETP.NE.AND P0, PT, R2, RZ, PT ;  /* 0x000000ff0200720c */ /* 0x000fda0003f05270 */
[----:B------:R-:W-:Y:S05]  /*16490*/  @P0 BRA `(.L_x_10630) ;  /* 0x0000003000f40947 */ /* 0x000fea0003800000 */
[----:B------:R-:W3:Y:S01]  /*164a0*/  S2R R5, SR_LANEID ;  /* 0x0000000000057919 */ /* 0x000ee20000000000 */
[----:B------:R-:W-:Y:S01]  /*164b0*/  VOTEU.ANY UR4, UPT, PT ;  /* 0x0000000000047886 */ /* 0x000fe200038e0100 */
[----:B------:R-:W4:Y:S01]  /*164c0*/  LDC.64 R2, c[0x0][0xc60] ;  /* 0x00031800ff027b82 */ /* 0x000f220000000a00 */
[----:B------:R-:W3:Y:S02]  /*164d0*/  FLO.U32 R0, UR4 ;  /* 0x0000000400007d00 */ /* 0x000ee400080e0000 */
[----:B---3--:R-:W-:-:S06]  /*164e0*/  ISETP.EQ.U32.AND P0, PT, R0, R5, PT ;  /* 0x000000050000720c */ /* 0x008fcc0003f02070 */
[----:B------:R-:W4:Y:S07]  /*164f0*/  POPC R5, UR4 ;  /* 0x0000000400057d09 */ /* 0x000f2e0008000000 */
[----:B----4-:R-:W3:Y:S01]  /*16500*/  @P0 ATOMG.E.ADD.STRONG.GPU PT, R3, desc[UR42][R2.64], R5 ;  /* 0x00000005020309a8 */ /* 0x010ee200081ee1ea */
[----:B------:R-:W4:Y:S02]  /*16510*/  S2R R4, SR_LTMASK ;  /* 0x0000000000047919 */ /* 0x000f240000003900 */
[----:B----4-:R-:W-:-:S04]  /*16520*/  LOP3.LUT R4, R4, UR4, RZ, 0xc0, !PT ;  /* 0x0000000404047c12 */ /* 0x010fc8000f8ec0ff */
[----:B------:R-:W4:Y:S01]  /*16530*/  POPC R7, R4 ;  /* 0x0000000400077309 */ /* 0x000f220000000000 */
[----:B---3--:R-:W4:Y:S02]  /*16540*/  SHFL.IDX PT, R0, R3, R0, 0x1f ;  /* 0x00001f0003007589 */ /* 0x008f2400000e0000 */
[----:B----4-:R-:W-:Y:S01]  /*16550*/  IADD3 R24, R0, UR37, R7 ;  /* 0x0000002500187c10 */ /* 0x010fe2000fffe007 */
[----:B------:R-:W-:Y:S06]  /*16560*/  BRA `(.L_x_10630) ;  /* 0x0000003000c07947 */ /* 0x000fec0003800000 */
.L_x_10629:
        /* <DEDUP_REMOVED lines=10> */
[----:B------:R-:W3:Y:S01]  /*16610*/  LDC.64 R2, c[0x4][R2] ;  /* 0x0100000002027b82 */ /* 0x000ee20000000a00 */
[----:B0-----:R-:W-:Y:S01]  /*16620*/  IMAD.U32 R6, RZ, RZ, UR8 ;  /* 0x00000008ff067e24 */ /* 0x001fe2000f8e00ff */
[----:B------:R-:W-:Y:S01]  /*16630*/  MOV R12, 0x1 ;  /* 0x00000001000c7802 */ /* 0x000fe20000000f00 */
[----:B------:R-:W-:Y:S02]  /*16640*/  IMAD.U32 R7, RZ, RZ, UR9 ;  /* 0x00000009ff077e24 */ /* 0x000fe4000f8e00ff */
[----:B------:R-:W-:-:S02]  /*16650*/  IMAD.U32 R10, RZ, RZ, UR4 ;  /* 0x00000004ff0a7e24 */ /* 0x000fc4000f8e00ff */
[----:B------:R-:W-:Y:S02]  /*16660*/  IMAD.U32 R11, RZ, RZ, UR5 ;  /* 0x00000005ff0b7e24 */ /* 0x000fe4000f8e00ff */
[----:B--2---:R-:W-:Y:S02]  /*16670*/  IMAD.MOV.U32 R8, RZ, RZ, 0x70 ;  /* 0x00000070ff087424 */ /* 0x004fe400078e00ff */
[----:B------:R-:W-:-:S07]  /*16680*/  IMAD.MOV.U32 R13, RZ, RZ, RZ ;  /* 0x000000ffff0d7224 */ /* 0x000fce00078e00ff */
[----:B------:R-:W-:-:S07]  /*16690*/  LEPC R20, `(.L_x_10632) ;  /* 0x000000001014794e */ /* 0x000fce0000000000 */
[----:B-1-3--:R-:W-:Y:S05]  /*166a0*/  CALL.ABS.NOINC R2 ;  /* 0x0000000002007343 */ /* 0x00afea0003c00000 */
.L_x_10632:
[----:B------:R-:W-:Y:S05]  /*166b0*/  BSYNC B6 ;  /* 0x0000000000067941 */ /* 0x000fea0003800000 */
.L_x_10631:
        /* <DEDUP_REMOVED lines=8> */
[----:B------:R3:W4:Y:S01]  /*16740*/  LDC.64 R2, c[0x4][R23] ;  /* 0x0100000017027b82 */ /* 0x0007220000000a00 */
[----:B------:R-:W-:Y:S01]  /*16750*/  IMAD.U32 R4, RZ, RZ, UR6 ;  /* 0x00000006ff047e24 */ /* 0x000fe2000f8e00ff */
[----:B------:R-:W-:Y:S01]  /*16760*/  MOV R7, UR9 ;  /* 0x0000000900077c02 */ /* 0x000fe20008000f00 */
[----:B------:R-:W-:Y:S02]  /*16770*/  IMAD.U32 R5, RZ, RZ, UR7 ;  /* 0x00000007ff057e24 */ /* 0x000fe4000f8e00ff */
[----:B0-----:R-:W-:Y:S02]  /*16780*/  IMAD.U32 R6, RZ, RZ, UR8 ;  /* 0x00000008ff067e24 */ /* 0x001fe4000f8e00ff */
[----:B------:R-:W-:-:S02]  /*16790*/  IMAD.U32 R10, RZ, RZ, UR4 ;  /* 0x00000004ff0a7e24 */ /* 0x000fc4000f8e00ff */
[----:B------:R-:W-:Y:S02]  /*167a0*/  IMAD.U32 R11, RZ, RZ, UR5 ;  /* 0x00000005ff0b7e24 */ /* 0x000fe4000f8e00ff */
[----:B--2---:R-:W-:Y:S02]  /*167b0*/  IMAD.MOV.U32 R8, RZ, RZ, 0x70 ;  /* 0x00000070ff087424 */ /* 0x004fe400078e00ff */
[----:B------:R-:W-:Y:S02]  /*167c0*/  IMAD.MOV.U32 R12, RZ, RZ, 0x1 ;  /* 0x00000001ff0c7424 */ /* 0x000fe400078e00ff */
[----:B---3--:R-:W-:-:S07]  /*167d0*/  IMAD.MOV.U32 R13, RZ, RZ, RZ ;  /* 0x000000ffff0d7224 */ /* 0x008fce00078e00ff */
[----:B------:R-:W-:-:S07]  /*167e0*/  LEPC R20, `(.L_x_10635) ;  /* 0x000000001014794e */ /* 0x000fce0000000000 */
[----:B-1--4-:R-:W-:Y:S05]  /*167f0*/  CALL.ABS.NOINC R2 ;  /* 0x0000000002007343 */ /* 0x012fea0003c00000 */
.L_x_10635:
[----:B------:R0:W1:Y:S01]  /*16800*/  LDC.64 R2, c[0x4][R23] ;  /* 0x0100000017027b82 */ /* 0x0000620000000a00 */
[----:B------:R-:W-:Y:S01]  /*16810*/  ULDC.64 UR4, c[0x4][0x138] ;  /* 0x01004e0000047ab9 */ /* 0x000fe20000000a00 */
[----:B------:R-:W-:Y:S01]  /*16820*/  ULDC.64 UR6, c[0x4][0x140] ;  /* 0x0100500000067ab9 */ /* 0x000fe20000000a00 */
[----:B------:R-:W-:Y:S01]  /*16830*/  ULDC.64 UR8, c[0x4][0x40] ;  /* 0x0100100000087ab9 */ /* 0x000fe20000000a00 */
[----:B------:R-:W-:Y:S01]  /*16840*/  MOV R4, UR4 ;  /* 0x0000000400047c02 */ /* 0x000fe20008000f00 */
[----:B------:R-:W-:Y:S01]  /*16850*/  IMAD.U32 R5, RZ, RZ, UR5 ;  /* 0x00000005ff057e24 */ /* 0x000fe2000f8e00ff */
[----:B------:R-:W-:Y:S01]  /*16860*/  MOV R8, 0x70 ;  /* 0x0000007000087802 */ /* 0x000fe20000000f00 */
[----:B------:R-:W-:Y:S02]  /*16870*/  IMAD.U32 R6, RZ, RZ, UR6 ;  /* 0x00000006ff067e24 */ /* 0x000fe4000f8e00ff */
[----:B------:R-:W-:Y:S02]  /*16880*/  IMAD.U32 R7, RZ, RZ, UR7 ;  /* 0x00000007ff077e24 */ /* 0x000fe4000f8e00ff */
[----:B------:R-:W-:-:S02]  /*16890*/  IMAD.U32 R10, RZ, RZ, UR8 ;  /* 0x00000008ff0a7e24 */ /* 0x000fc4000f8e00ff */
[----:B------:R-:W-:Y:S02]  /*168a0*/  IMAD.U32 R11, RZ, RZ, UR9 ;  /* 0x00000009ff0b7e24 */ /* 0x000fe4000f8e00ff */
[----:B------:R-:W-:Y:S02]  /*168b0*/  IMAD.MOV.U32 R12, RZ, RZ, 0x1 ;  /* 0x00000001ff0c7424 */ /* 0x000fe400078e00ff */
[----:B0-----:R-:W-:-:S07]  /*168c0*/  IMAD.MOV.U32 R13, RZ, RZ, RZ ;  /* 0x000000ffff0d7224 */ /* 0x001fce00078e00ff */
[----:B------:R-:W-:-:S07]  /*168d0*/  LEPC R20, `(.L_x_10634) ;  /* 0x000000001014794e */ /* 0x000fce0000000000 */
[----:B-1----:R-:W-:Y:S05]  /*168e0*/  CALL.ABS.NOINC R2 ;  /* 0x0000000002007343 */ /* 0x002fea0003c00000 */
.L_x_10634:
[----:B------:R-:W-:Y:S05]  /*168f0*/  BSYNC B6 ;  /* 0x0000000000067941 */ /* 0x000fea0003800000 */
.L_x_10633:
[----:B------:R-:W3:Y:S01]  /*16900*/  LDL R20, [R1+0xc] ;  /* 0x00000c0001147983 */ /* 0x000ee20000100800 */
[----:B------:R-:W-:Y:S01]  /*16910*/  ULDC.64 UR4, c[0x0][0x9f8] ;  /* 0x00027e0000047ab9 */ /* 0x000fe20000000a00 */
[----:B------:R-:W-:Y:S01]  /*16920*/  IMAD.MOV.U32 R23, RZ, RZ, R26 ;  /* 0x000000ffff177224 */ /* 0x000fe200078e001a */
[----:B------:R-:W-:Y:S01]  /*16930*/  ISETP.NE.U32.AND P0, PT, RZ, UR4, PT ;  /* 0x00000004ff007c0c */ /* 0x000fe2000bf05070 */
[----:B------:R-:W4:Y:S01]  /*16940*/  LDL R26, [R1+0x20] ;  /* 0x00002000011a7983 */ /* 0x000f220000100800 */
[----:B------:R-:W0:Y:S02]  /*16950*/  LDC R5, c[0x0][0x430] ;  /* 0x00010c00ff057b82 */ /* 0x000e240000000800 */
[----:B------:R-:W-:Y:S01]  /*16960*/  ISETP.NE.AND.EX P0, PT, RZ, UR5, PT, P0 ;  /* 0x00000005ff007c0c */ /* 0x000fe2000bf05300 */
[----:B------:R-:W2:-:S12]  /*16970*/  LDL R21, [R1+0x28] ;  /* 0x0000280001157983 */ /* 0x000e980000100800 */
[----:B------:R-:W-:Y:S01]  /*16980*/  @P0 IADD3 R2, P1, R18, UR4, RZ ;  /* 0x0000000412020c10 */ /* 0x000fe2000ff3e0ff */
[----:B------:R-:W1:Y:S01]  /*16990*/  S2R R4, SR_TID.X ;  /* 0x0000000000047919 */ /* 0x000e620000002100 */
[----:B------:R-:W1:Y:S02]  /*169a0*/  S2R R0, SR_TID.X ;  /* 0x0000000000007919 */ /* 0x000e640000002100 */
[----:B------:R-:W-:Y:S01]  /*169b0*/  @P0 IADD3.X R3, R22, UR5, RZ, P1, !PT ;  /* 0x0000000516030c10 */ /* 0x000fe20008ffe4ff */
[----:B------:R-:W-:Y:S01]  /*169c0*/  VIADD R23, R23, 0xffffffff ;  /* 0xffffffff17177836 */ /* 0x000fe20000000000 */
[----:B------:R-:W-:Y:S01]  /*169d0*/  ULDC UR4, c[0x0][0x2f4] ;  /* 0x0000bd0000047ab9 */ /* 0x000fe20000000800 */
[----:B0-----:R-:W-:Y:S02]  /*169e0*/  ISETP.NE.AND P1, PT, R5, 0x1, PT ;  /* 0x000000010500780c */ /* 0x001fe40003f25270 */
[----:B---3--:R0:W3:Y:S01]  /*169f0*/  @P0 LDG.E R20, desc[UR42][R2.64] ;  /* 0x0000002a02140981 */ /* 0x0080e2000c1e1900 */
[----:B-1----:R-:W-:Y:S01]  /*16a00*/  IMAD.SHL.U32 R4, R4, 0x20, RZ ;  /* 0x0000002004047824 */ /* 0x002fe200078e00ff */
[----:B------:R-:W-:-:S09]  /*16a10*/  LOP3.LUT R0, R0, 0x7f, RZ, 0xc0, !PT ;  /* 0x0000007f00007812 */ /* 0x000fd200078ec0ff */
[----:B0-----:R-:W0:Y:S01]  /*16a20*/  @P1 LDC R2, c[0x0][0x434] ;  /* 0x00010d00ff021b82 */ /* 0x001e220000000800 */
[----:B------:R-:W-:Y:S02]  /*16a30*/  SHF.R.U32.HI R0, RZ, 0x2, R0 ;  /* 0x00000002ff007819 */ /* 0x000fe40000011600 */
[----:B------:R-:W-:-:S05]  /*16a40*/  LOP3.LUT R4, R4, 0x60, RZ, 0xc0, !PT ;  /* 0x0000006004047812 */ /* 0x000fca00078ec0ff */
[----:B------:R-:W1:Y:S01]  /*16a50*/  @P1 LDC R3, c[0x0][0x438] ;  /* 0x00010e00ff031b82 */ /* 0x000e620000000800 */
[----:B------:R-:W-:-:S04]  /*16a60*/  SHF.L.U32 R10, R23, 0x7, RZ ;  /* 0x00000007170a7819 */ /* 0x000fc800000006ff */
[----:B------:R-:W-:Y:S01]  /*16a70*/  LOP3.LUT R0, R10, R0, R4, 0xfe, !PT ;  /* 0x000000000a007212 */ /* 0x000fe200078efe04 */
[----:B------:R-:W4:Y:S01]  /*16a80*/  S2R R11, SR_TID.X ;  /* 0x00000000000b7919 */ /* 0x000f220000002100 */
[----:B------:R-:W-:Y:S01]  /*16a90*/  LOP3.LUT R19, R19, 0xfffffff7, RZ, 0xc0, !PT ;  /* 0xfffffff713137812 */ /* 0x000fe200078ec0ff */
[----:B----4-:R-:W-:-:S05]  /*16aa0*/  IMAD.SHL.U32 R11, R11, 0x8, RZ ;  /* 0x000000080b0b7824 */ /* 0x010fca00078e00ff */
[----:B------:R-:W-:-:S04]  /*16ab0*/  LOP3.LUT R11, R11, 0x18, RZ, 0xc0, !PT ;  /* 0x000000180b0b7812 */ /* 0x000fc800078ec0ff */
[----:B------:R-:W-:Y:S01]  /*16ac0*/  LOP3.LUT R12, R11, 0x20, RZ, 0xfc, !PT ;  /* 0x000000200b0c7812 */ /* 0x000fe200078efcff */
[----:B------:R-:W-:Y:S01]  /*16ad0*/  UMOV UR5, 0xffffffff ;  /* 0xffffffff00057882 */ /* 0x000fe20000000000 */
[----:B---3--:R-:W-:Y:S01]  /*16ae0*/  @P0 STL [R1+0xc], R20 ;  /* 0x00000c1401000387 */ /* 0x008fe20000100800 */
[C---:B------:R-:W-:Y:S01]  /*16af0*/  ISETP.GE.AND P0, PT, R0.reuse, R26, PT ;  /* 0x0000001a0000720c */ /* 0x040fe20003f06270 */
[----:B--2---:R-:W-:-:S04]  /*16b00*/  IMAD.IADD R0, R0, 0x1, R21 ;  /* 0x0000000100007824 */ /* 0x004fc800078e0215 */
[----:B0-----:R-:W-:-:S04]  /*16b10*/  @P1 IMAD.HI.U32 R2, R0, R2, RZ ;  /* 0x0000000200021227 */ /* 0x001fc800078e00ff */
[----:B------:R-:W-:Y:S01]  /*16b20*/  IMAD.MOV.U32 R6, RZ, RZ, R0 ;  /* 0x000000ffff067224 */ /* 0x000fe200078e0000 */
[----:B-1----:R-:W-:-:S03]  /*16b30*/  @P1 SHF.R.U32.HI R6, RZ, R3, R2 ;  /* 0x00000003ff061219 */ /* 0x002fc60000011602 */
[----:B------:R-:W0:Y:S01]  /*16b40*/  @!P0 LDC.64 R2, c[0x0][0x428] ;  /* 0x00010a00ff028b82 */ /* 0x000e220000000a00 */
[----:B------:R-:W-:Y:S01]  /*16b50*/  SHF.R.S32.HI R8, RZ, 0x1f, R20 ;  /* 0x0000001fff087819 */ /* 0x000fe20000011414 */
[--C-:B------:R-:W-:Y:S01]  /*16b60*/  IMAD.MOV R4, RZ, RZ, -R6.reuse ;  /* 0x000000ffff047224 */ /* 0x100fe200078e0a06 */
[----:B------:R-:W-:-:S03]  /*16b70*/  @!P0 SHF.R.S32.HI R7, RZ, 0x1f, R6 ;  /* 0x0000001fff078819 */ /* 0x000fc60000011406 */
[----:B------:R-:W-:Y:S02]  /*16b80*/  IMAD R4, R5, R4, R0 ;  /* 0x0000000405047224 */ /* 0x000fe400078e0200 */
[-C--:B0-----:R-:W-:Y:S02]  /*16b90*/  @!P0 IMAD R0, R8, R2.reuse, RZ ;  /* 0x0000000208008224 */ /* 0x081fe400078e02ff */
[----:B------:R-:W-:-:S04]  /*16ba0*/  @!P0 IMAD.WIDE.U32 R6, R20, R2, R6 ;  /* 0x0000000214068225 */ /* 0x000fc800078e0006 */
[----:B------:R-:W-:Y:S02]  /*16bb0*/  @!P0 IMAD R0, R20, R3, R0 ;  /* 0x0000000314008224 */ /* 0x000fe400078e0200 */
[----:B------:R-:W0:Y:S01]  /*16bc0*/  @!P0 LDC.64 R2, c[0x0][0x418] ;  /* 0x00010600ff028b82 */ /* 0x000e220000000a00 */
[----:B------:R-:W-:Y:S01]  /*16bd0*/  MOV R5, UR38 ;  /* 0x0000002600057c02 */ /* 0x000fe20008000f00 */
[----:B------:R0:W-:Y:S01]  /*16be0*/  STL [R1+0x2c], R8 ;  /* 0x00002c0801007387 */ /* 0x0001e20000100800 */
[----:B------:R-:W-:Y:S02]  /*16bf0*/  @!P0 IMAD.IADD R0, R7, 0x1, R0 ;  /* 0x0000000107008824 */ /* 0x000fe400078e0200 */
[----:B------:R-:W-:Y:S02]  /*16c00*/  ISETP.NE.AND P2, PT, R5, 0x3, PT ;  /* 0x000000030500780c */ /* 0x000fe40003f45270 */
[----:B0-----:R-:W-:Y:S01]  /*16c10*/  @!P0 LEA R8, P1, R6, R2, 0x2 ;  /* 0x0000000206088211 */ /* 0x001fe200078210ff */
[----:B------:R-:W-:-:S03]  /*16c20*/  IMAD.MOV.U32 R2, RZ, RZ, RZ ;  /* 0x000000ffff027224 */ /* 0x000fc600078e00ff */
[----:B------:R-:W-:-:S05]  /*16c30*/  @!P0 LEA.HI.X R9, R6, R3, R0, 0x2, P1 ;  /* 0x0000000306098211 */ /* 0x000fca00008f1400 */
[----:B------:R0:W5:Y:S01]  /*16c40*/  @!P0 LDG.E R2, desc[UR42][R8.64] ;  /* 0x0000002a08028981 */ /* 0x000162000c1e1900 */
[----:B------:R-:W-:Y:S02]  /*16c50*/  ISETP.GE.AND P0, PT, R11, UR4, PT ;  /* 0x000000040b007c0c */ /* 0x000fe4000bf06270 */
[----:B------:R-:W-:-:S04]  /*16c60*/  @P2 LOP3.LUT R19, R19, 0x8, RZ, 0xfc, !PT ;  /* 0x0000000813132812 */ /* 0x000fc800078efcff */
        /* <DEDUP_REMOVED lines=10> */
.L_x_10761:
[----:B------:R-:W-:Y:S05]  /*16d10*/  @!P2 BRA `(.L_x_10637) ;  /* 0x000000000004a947 */ /* 0x000fea0003800000 */
[----:B------:R-:W-:Y:S01]  /*16d20*/  BPT.TRAP 0x1 ;  /* 0x000000040000795c */ /* 0x000fe20000300000 */
.L_x_10637:
[----:B------:R-:W2:Y:S01]  /*16d30*/  LDL R5, [R1] ;  /* 0x0000000001057983 */ /* 0x000ea20000100800 */
        /* <DEDUP_REMOVED lines=20> */
[----:B--2---:R-:W-:-:S06]  /*16e80*/  SHF.L.U32 R5, R5, 0x1f, RZ ;  /* 0x0000001f05057819 */ /* 0x004fcc00000006ff */
[----:B------:R-:W0:Y:S02]  /*16e90*/  SYNCS.PHASECHK.TRANS64.TRYWAIT P0, [R0+URZ+0x2d840], R5 ;  /* 0x02d84005000075a7 */ /* 0x000e24000800017f */
[----:B0-----:R-:W-:Y:S05]  /*16ea0*/  @!P0 BRA `(.L_x_10639) ;  /* 0x0000004c00848947 */ /* 0x001fea0003800000 */
.L_x_10762:
[----:B------:R-:W-:Y:S05]  /*16eb0*/  BSYNC B0 ;  /* 0x0000000000007941 */ /* 0x000fea0003800000 */
.L_x_10638:
[----:B------:R-:W2:Y:S01]  /*16ec0*/  LDL R9, [R1+0x10] ;  /* 0x0000100001097983 */ /* 0x000ea20000100800 */
[----:B------:R-:W-:Y:S01]  /*16ed0*/  ULDC.64 UR4, c[0x0][0x300] ;  /* 0x0000c00000047ab9 */ /* 0x000fe20000000a00 */
[----:B------:R-:W-:Y:S02]  /*16ee0*/  ULDC.64 UR6, c[0x0][0x2e8] ;  /* 0x0000ba0000067ab9 */ /* 0x000fe40000000a00 */
[----:B------:R-:W3:Y:S01]  /*16ef0*/  LDL R12, [R1+0x20] ;  /* 0x00002000010c7983 */ /* 0x000ee20000100800 */
[----:B------:R-:W1:Y:S01]  /*16f00*/  S2R R6, SR_TID.X ;  /* 0x0000000000067919 */ /* 0x000e620000002100 */
[----:B------:R-:W-:-:S04]  /*16f10*/  IMAD R3, R3, UR4, RZ ;  /* 0x0000000403037c24 */ /* 0x000fc8000f8e02ff */
[C---:B------:R-:W-:Y:S02]  /*16f20*/  IMAD R3, R4.reuse, UR5, R3 ;  /* 0x0000000504037c24 */ /* 0x040fe4000f8e0203 */
[----:B0-----:R-:W-:Y:S01]  /*16f30*/  IMAD.WIDE.U32 R4, R4, UR4, RZ ;  /* 0x0000000404047c25 */ /* 0x001fe2000f8e00ff */
[----:B------:R-:W-:-:S03]  /*16f40*/  ULDC.64 UR4, c[0x0][0x310] ;  /* 0x0000c40000047ab9 */ /* 0x000fc60000000a00 */
[----:B------:R-:W-:Y:S02]  /*16f50*/  IMAD.IADD R5, R5, 0x1, R3 ;  /* 0x0000000105057824 */ /* 0x000fe400078e0203 */
[----:B------:R-:W-:Y:S01]  /*16f60*/  IMAD R8, R8, UR4, RZ ;  /* 0x0000000408087c24 */ /* 0x000fe2000f8e02ff */
[----:B-1----:R-:W-:-:S04]  /*16f70*/  LOP3.LUT R6, R6, 0x7f, RZ, 0xc0, !PT ;  /* 0x0000007f06067812 */ /* 0x002fc800078ec0ff */
[----:B------:R-:W-:Y:S02]  /*16f80*/  SHF.R.U32.HI R11, RZ, 0x2, R6 ;  /* 0x00000002ff0b7819 */ /* 0x000fe40000011606 */
[----:B------:R-:W0:Y:S01]  /*16f90*/  S2R R6, SR_TID.X ;  /* 0x0000000000067919 */ /* 0x000e220000002100 */
[----:B------:R-:W-:-:S04]  /*16fa0*/  IMAD.WIDE.U32 R4, R2, UR4, R4 ;  /* 0x0000000402047c25 */ /* 0x000fc8000f8e0004 */
[----:B------:R-:W-:Y:S01]  /*16fb0*/  IMAD R2, R2, UR5, R8 ;  /* 0x0000000502027c24 */ /* 0x000fe2000f8e0208 */
[----:B------:R-:W-:-:S04]  /*16fc0*/  ULDC.64 UR4, c[0x0][0x308] ;  /* 0x0000c20000047ab9 */ /* 0x000fc80000000a00 */
[----:B------:R-:W-:Y:S01]  /*16fd0*/  IADD3 R3, R5, R2, RZ ;  /* 0x0000000205037210 */ /* 0x000fe20007ffe0ff */
[----:B------:R-:W-:-:S04]  /*16fe0*/  IMAD.MOV.U32 R2, RZ, RZ, R4 ;  /* 0x000000ffff027224 */ /* 0x000fc800078e0004 */
[----:B------:R-:W-:Y:S01]  /*16ff0*/  IMAD.WIDE.U32 R4, R17, UR4, R2 ;  /* 0x0000000411047c25 */ /* 0x000fe2000f8e0002 */
[----:B------:R-:W-:-:S03]  /*17000*/  UMOV UR4, 0xffffffff ;  /* 0xffffffff00047882 */ /* 0x000fc60000000000 */
[----:B------:R-:W-:Y:S01]  /*17010*/  IMAD R7, R17, UR5, R5 ;  /* 0x0000000511077c24 */ /* 0x000fe2000f8e0205 */
[----:B------:R-:W-:-:S04]  /*17020*/  LEA R2, P0, R4, UR6, 0x1 ;  /* 0x0000000604027c11 */ /* 0x000fc8000f8008ff */
[----:B------:R-:W-:Y:S02]  /*17030*/  LEA.HI.X R7, R4, UR7, R7, 0x1, P0 ;  /* 0x0000000704077c11 */ /* 0x000fe400080f0c07 */
[C---:B------:R-:W-:Y:S02]  /*17040*/  LOP3.LUT P4, RZ, R19.reuse, 0x4, RZ, 0xc0, !PT ;  /* 0x0000000413ff7812 */ /* 0x040fe4000788c0ff */
[C---:B------:R-:W-:Y:S02]  /*17050*/  LOP3.LUT P3, RZ, R19.reuse, 0x2, RZ, 0xc0, !PT ;  /* 0x0000000213ff7812 */ /* 0x040fe4000786c0ff */
[----:B------:R-:W-:Y:S01]  /*17060*/  LOP3.LUT P2, RZ, R19, 0x1, RZ, 0xc0, !PT ;  /* 0x0000000113ff7812 */ /* 0x000fe2000784c0ff */
[----:B--2---:R-:W-:Y:S02]  /*17070*/  IMAD R8, R28, 0x3000, R9 ;  /* 0x000030001c087824 */ /* 0x004fe400078e0209 */
[----:B0-----:R-:W-:Y:S01]  /*17080*/  IMAD.SHL.U32 R9, R6, 0x8, RZ ;  /* 0x0000000806097824 */ /* 0x001fe200078e00ff */
[----:B---3--:R-:W-:-:S04]  /*17090*/  IADD3 R3, -R11, R12, -R10 ;  /* 0x0000000c0b037210 */ /* 0x008fc80007ffe90a */
[----:B------:R-:W-:Y:S02]  /*170a0*/  LOP3.LUT R9, R9, 0x18, RZ, 0xc0, !PT ;  /* 0x0000001809097812 */ /* 0x000fe400078ec0ff */
[----:B------:R-:W-:Y:S01]  /*170b0*/  ISETP.GE.AND P0, PT, R3, 0x1, PT ;  /* 0x000000010300780c */ /* 0x000fe20003f06270 */
[----:B------:R-:W-:-:S12]  /*170c0*/  BRA.DIV UR4, `(.L_x_10640) ;  /* 0x0000004e04107947 */ /* 0x000fd8000b800000 */
[----:B------:R-:W0:Y:S04]  /*170d0*/  SHFL.IDX PT, R4, R2, RZ, 0x1c1f ;  /* 0x001c1fff02047589 */ /* 0x000e2800000e0000 */
[----:B------:R-:W1:Y:S01]  /*170e0*/  SHFL.IDX PT, R6, R7, RZ, 0x1c1f ;  /* 0x001c1fff07067589 */ /* 0x000e6200000e0000 */
[----:B0-----:R-:W-:-:S05]  /*170f0*/  @P0 LEA R5, P1, R9, R4, 0x1 ;  /* 0x0000000409050211 */ /* 0x001fca00078208ff */
[----:B-1----:R-:W-:Y:S01]  /*17100*/  @P0 IMAD.X R4, RZ, RZ, R6, P1 ;  /* 0x000000ffff040224 */ /* 0x002fe200008e0606 */
[----:B------:R-:W-:Y:S01]  /*17110*/  ISETP.GE.AND P1, PT, R3, 0x21, PT ;  /* 0x000000210300780c */ /* 0x000fe20003f26270 */
[----:B------:R-:W-:-:S03]  /*17120*/  @P0 IMAD R6, R8, 0x2, R16 ;  /* 0x0000000208060824 */ /* 0x000fc600078e0210 */
[----:B------:R-:W-:-:S04]  /*17130*/  @P0 LOP3.LUT R5, R5, R4, RZ, 0x3c, !PT ;  /* 0x0000000405050212 */ /* 0x000fc800078e3cff */
[----:B------:R-:W-:-:S04]  /*17140*/  @P0 LOP3.LUT R4, R5, R4, RZ, 0x3c, !PT ;  /* 0x0000000405040212 */ /* 0x000fc800078e3cff */
[----:B------:R-:W-:-:S05]  /*17150*/  @P0 LOP3.LUT R5, R5, R4, RZ, 0x3c, !PT ;  /* 0x0000000405050212 */ /* 0x000fca00078e3cff */
[----:B------:R-:W-:Y:S01]  /*17160*/  @!PT LDS RZ, [RZ] ;  /* 0x00000000fffff984 */ /* 0x000fe20000000800 */
[----:B------:R-:W-:Y:S04]  /*17170*/  @P0 LDGSTS.E.BYPASS.LTC128B.128 [R6+0x15400], desc[UR42][R4.64], !P4 ;  /* 0x1540000004060fae */ /* 0x000fe8000e101d6a */
[----:B------:R-:W-:Y:S04]  /*17180*/  @P0 LDGSTS.E.BYPASS.LTC128B.128 [R6+0x17400], desc[UR42][R4.64+0x40], !P3 ;  /* 0x1740004004060fae */ /* 0x000fe8000d901d6a */
[----:B------:R0:W-:Y:S04]  /*17190*/  @P0 LDGSTS.E.BYPASS.LTC128B.128 [R6+0x19400], desc[UR42][R4.64+0x80], !P2 ;  /* 0x1940008004060fae */ /* 0x0001e8000d101d6a */
[----:B0-----:R-:W0:Y:S04]  /*171a0*/  SHFL.IDX PT, R4, R2, 0x1, 0x1c1f ;  /* 0x003c1f0002047f89 */ /* 0x001e2800000e0000 */
[----:B------:R-:W1:Y:S01]  /*171b0*/  SHFL.IDX PT, R6, R7, 0x1, 0x1c1f ;  /* 0x003c1f0007067f89 */ /* 0x000e6200000e0000 */
[----:B0-----:R-:W-:-:S05]  /*171c0*/  @P1 LEA R5, P0, R9, R4, 0x1 ;  /* 0x0000000409051211 */ /* 0x001fca00078008ff */
[----:B-1----:R-:W-:Y:S01]  /*171d0*/  @P1 IMAD.X R4, RZ, RZ, R6, P0 ;  /* 0x000000ffff041224 */ /* 0x002fe200000e0606 */
[----:B------:R-:W-:-:S04]  /*171e0*/  @P1 LEA R6, R8, R16, 0x1 ;  /* 0x0000001008061211 */ /* 0x000fc800078e08ff */
[----:B------:R-:W-:-:S04]  /*171f0*/  @P1 LOP3.LUT R5, R5, R4, RZ, 0x3c, !PT ;  /* 0x0000000405051212 */ /* 0x000fc800078e3cff */
[----:B------:R-:W-:-:S04]  /*17200*/  @P1 LOP3.LUT R4, R5, R4, RZ, 0x3c, !PT ;  /* 0x0000000405041212 */ /* 0x000fc800078e3cff */
[----:B------:R-:W-:-:S05]  /*17210*/  @P1 LOP3.LUT R5, R5, R4, RZ, 0x3c, !PT ;  /* 0x0000000405051212 */ /* 0x000fca00078e3cff */
[----:B------:R-:W-:Y:S04]  /*17220*/  @P1 LDGSTS.E.BYPASS.LTC128B.128 [R6+0x15c00], desc[UR42][R4.64], !P4 ;  /* 0x15c0000004061fae */ /* 0x000fe8000e101d6a */
[----:B------:R-:W-:Y:S04]  /*17230*/  @P1 LDGSTS.E.BYPASS.LTC128B.128 [R6+0x17c00], desc[UR42][R4.64+0x40], !P3 ;  /* 0x17c0004004061fae */ /* 0x000fe8000d901d6a */
[----:B------:R0:W-:Y:S01]  /*17240*/  @P1 LDGSTS.E.BYPASS.LTC128B.128 [R6+0x19c00], desc[UR42][R4.64+0x80], !P2 ;  /* 0x19c0008004061fae */ /* 0x0001e2000d101d6a */
[----:B------:R-:W-:-:S03]  /*17250*/  ISETP.GE.AND P1, PT, R3, 0x41, PT ;  /* 0x000000410300780c */ /* 0x000fc60003f26270 */
[----:B0-----:R-:W0:Y:S04]  /*17260*/  SHFL.IDX PT, R4, R2, 0x2, 0x1c1f ;  /* 0x005c1f0002047f89 */ /* 0x001e2800000e0000 */
[----:B------:R-:W1:Y:S04]  /*17270*/  SHFL.IDX PT, R6, R7, 0x2, 0x1c1f ;  /* 0x005c1f0007067f89 */ /* 0x000e6800000e0000 */
[----:B------:R-:W2:Y:S04]  /*17280*/  SHFL.IDX PT, R7, R7, 0x3, 0x1c1f ;  /* 0x007c1f0007077f89 */ /* 0x000ea800000e0000 */
[----:B------:R-:W3:Y:S01]  /*17290*/  SHFL.IDX PT, R2, R2, 0x3, 0x1c1f ;  /* 0x007c1f0002027f89 */ /* 0x000ee200000e0000 */
[----:B0-----:R-:W-:-:S05]  /*172a0*/  @P1 LEA R5, P0, R9, R4, 0x1 ;  /* 0x0000000409051211 */ /* 0x001fca00078008ff */
[----:B-1----:R-:W-:Y:S02]  /*172b0*/  @P1 IMAD.X R4, RZ, RZ, R6, P0 ;  /* 0x000000ffff041224 */ /* 0x002fe400000e0606 */
[----:B------:R-:W-:-:S03]  /*172c0*/  @P1 IMAD R6, R8, 0x2, R16 ;  /* 0x0000000208061824 */ /* 0x000fc600078e0210 */
[----:B------:R-:W-:-:S04]  /*172d0*/  @P1 LOP3.LUT R5, R5, R4, RZ, 0x3c, !PT ;  /* 0x0000000405051212 */ /* 0x000fc800078e3cff */
[----:B------:R-:W-:-:S04]  /*172e0*/  @P1 LOP3.LUT R4, R5, R4, RZ, 0x3c, !PT ;  /* 0x0000000405041212 */ /* 0x000fc800078e3cff */
[----:B------:R-:W-:-:S05]  /*172f0*/  @P1 LOP3.LUT R5, R5, R4, RZ, 0x3c, !PT ;  /* 0x0000000405051212 */ /* 0x000fca00078e3cff */
[----:B------:R1:W-:Y:S04]  /*17300*/  @P1 LDGSTS.E.BYPASS.LTC128B.128 [R6+0x16400], desc[UR42][R4.64], !P4 ;  /* 0x1640000004061fae */ /* 0x0003e8000e101d6a */
[----:B------:R1:W-:Y:S04]  /*17310*/  @P1 LDGSTS.E.BYPASS.LTC128B.128 [R6+0x18400], desc[UR42][R4.64+0x40], !P3 ;  /* 0x1840004004061fae */ /* 0x0003e8000d901d6a */
[----:B--23--:R1:W-:Y:S02]  /*17320*/  @P1 LDGSTS.E.BYPASS.LTC128B.128 [R6+0x1a400], desc[UR42][R4.64+0x80], !P2 ;  /* 0x1a40008004061fae */ /* 0x00c3e4000d101d6a */
.L_x_10772:
[----:B------:R-:W-:-:S13]  /*17330*/  ISETP.GE.AND P0, PT, R3, 0x61, PT ;  /* 0x000000610300780c */ /* 0x000fda0003f06270 */
[----:B------:R-:W-:Y:S01]  /*17340*/  @P0 LEA R2, P1, R9, R2, 0x1 ;  /* 0x0000000209020211 */ /* 0x000fe200078208ff */
        /* <DEDUP_REMOVED lines=10> */
.L_x_10641:
[----:B------:R-:W-:Y:S02]  /*173f0*/  PLOP3.LUT P1, PT, P1, P0, PT, 0xa2, 0x0 ;  /* 0x000000000000781c */ /* 0x000fe40000f21472 */
[----:B------:R-:W-:-:S08]  /*17400*/  @P0 R2UR P1, UR4, R0 ;  /* 0x00000000000402ca */ /* 0x000fd00000020000 */
[----:B------:R-:W-:-:S05]  /*17410*/  @P0 PLOP3.LUT P0, PT, P1, PT, PT, 0x80, 0x0 ;  /* 0x000000000000081c */ /* 0x000fca0000f0f070 */
[----:B------:R-:W-:Y:S01]  /*17420*/  @!P1 SYNCS.ARRIVE.TRANS64.RED.A0T1 RZ, [UR4+0x2d830], RZ ;  /* 0x02d830ffffff99a7 */ /* 0x000fe20008200404 */
[----:B------:R-:W-:Y:S07]  /*17430*/  @!P1 ARRIVES.LDGSTSBAR.64.TRANSCNT [UR4+0x2d830] ;  /* 0x02d83000ff0099b0 */ /* 0x000fee0008000a84 */
[----:B------:R-:W-:Y:S05]  /*17440*/  @P0 BRA.U.ANY `(.L_x_10641) ;  /* 0xfffffffd00e80947 */ /* 0x000fea000393ffff */
[----:B------:R-:W-:Y:S01]  /*17450*/  NOP ;  /* 0x0000000000007918 */ /* 0x000fe20000000000 */
[----:B--2---:R-:W-:-:S05]  /*17460*/  IMAD.U32 R2, RZ, RZ, UR38 ;  /* 0x00000026ff027e24 */ /* 0x004fca000f8e00ff */
[----:B------:R-:W-:-:S13]  /*17470*/  ISETP.NE.AND P2, PT, R2, 0x3, PT ;  /* 0x000000030200780c */ /* 0x000fda0003f45270 */
[----:B------:R-:W-:Y:S05]  /*17480*/  @!P2 BRA `(.L_x_10642) ;  /* 0x000000000004a947 */ /* 0x000fea0003800000 */
[----:B------:R-:W-:Y:S01]  /*17490*/  BPT.TRAP 0x1 ;  /* 0x000000040000795c */ /* 0x000fe20000300000 */
.L_x_10642:
[----:B01----:R0:W5:Y:S01]  /*174a0*/  LDL.LU R4, [R1+0x34] ;  /* 0x0000340001047983 */ /* 0x0031620000300800 */
[----:B------:R0:W-:Y:S03]  /*174b0*/  SYNCS.ARRIVE.TRANS64.A1T0 RZ, [R0+URZ+0x2d830], RZ ;  /* 0x02d830ff00ff79a7 */ /* 0x0001e6000810003f */
[----:B------:R0:W5:Y:S04]  /*174c0*/  LDL.LU R6, [R1+0x8] ;  /* 0x0000080001067983 */ /* 0x0001680000300800 */
[----:B------:R0:W5:Y:S02]  /*174d0*/  LDL.LU R3, [R1+0x44] ;  /* 0x0000440001037983 */ /* 0x0001640000300800 */
[----:B------:R-:W-:Y:S05]  /*174e0*/  WARPSYNC.ALL ;  /* 0x0000000000007948 */ /* 0x000fea0003800000 */
[----:B------:R-:W-:Y:S01]  /*174f0*/  ULDC.64 UR4, c[0x0][0x298] ;  /* 0x0000a60000047ab9 */ /* 0x000fe20000000a00 */
[----:B------:R-:W-:Y:S01]  /*17500*/  ULDC.64 UR6, c[0x0][0xa00] ;  /* 0x0002800000067ab9 */ /* 0x000fe20000000a00 */
[----:B0-----:R-:W-:Y:S01]  /*17510*/  IADD3 R0, R16, 0xc400, RZ ;  /* 0x0000c40010007810 */ /* 0x001fe20007ffe0ff */
[----:B------:R-:W-:Y:S01]  /*17520*/  BSSY B6, `(.L_x_10643) ;  /* 0x0000020000067945 */ /* 0x000fe20003800000 */
[----:B------:R-:W-:Y:S01]  /*17530*/  BAR.SYNC.DEFER_BLOCKING 0x8, 0x200 ;  /* 0x0208000000007b1d */ /* 0x000fe20000010000 */
[----:B------:R-:W-:-:S02]  /*17540*/  ISETP.NE.U32.AND P0, PT, RZ, UR6, PT ;  /* 0x00000006ff007c0c */ /* 0x000fc4000bf05070 */
[----:B------:R-:W-:Y:S02]  /*17550*/  LOP3.LUT P1, RZ, R0, 0x1bf, RZ, 0xc0, !PT ;  /* 0x000001bf00ff7812 */ /* 0x000fe4000782c0ff */
[----:B------:R-:W-:Y:S02]  /*17560*/  ISETP.NE.AND.EX P0, PT, RZ, UR7, PT, P0 ;  /* 0x00000007ff007c0c */ /* 0x000fe4000bf05300 */
[----:B-----5:R-:W-:Y:S02]  /*17570*/  SHF.R.S32.HI R2, RZ, 0x1f, R4 ;  /* 0x0000001fff027819 */ /* 0x020fe40000011404 */
[----:B------:R-:W-:-:S03]  /*17580*/  SEL R26, R6, RZ, !P0 ;  /* 0x000000ff061a7207 */ /* 0x000fc60004000000 */
[----:B------:R-:W-:-:S04]  /*17590*/  IMAD R2, R2, UR4, RZ ;  /* 0x0000000402027c24 */ /* 0x000fc8000f8e02ff */
[C---:B------:R-:W-:Y:S01]  /*175a0*/  IMAD R0, R4.reuse, UR5, R2 ;  /* 0x0000000504007c24 */ /* 0x040fe2000f8e0202 */
[----:B------:R-:W-:Y:S01]  /*175b0*/  SEL R2, R3, RZ, !P0 ;  /* 0x000000ff03027207 */ /* 0x000fe20004000000 */
        /* <DEDUP_REMOVED lines=22> */
.L_x_10644:
[----:B------:R-:W-:Y:S05]  /*17720*/  BSYNC B6 ;  /* 0x0000000000067941 */ /* 0x000fea0003800000 */
.L_x_10643:
[----:B0-----:R-:W2:Y:S01]  /*17730*/  LDL.LU R2, [R1+0x8] ;  /* 0x0000080001027983 */ /* 0x001ea20000300800 */
[----:B------:R-:W0:Y:S01]  /*17740*/  LDC R9, c[0x0][0x448] ;  /* 0x00011200ff097b82 */ /* 0x000e220000000800 */
[----:B------:R-:W-:Y:S01]  /*17750*/  ULDC.64 UR4, c[0x0][0x2d8] ;  /* 0x0000b60000047ab9 */ /* 0x000fe20000000a00 */
[----:B------:R-:W-:Y:S01]  /*17760*/  ULDC.64 UR6, c[0x0][0x2e0] ;  /* 0x0000b80000067ab9 */ /* 0x000fe20000000a00 */
[----:B------:R-:W3:Y:S01]  /*17770*/  LDL.LU.64 R20, [R1+0x38] ;  /* 0x0000380001147983 */ /* 0x000ee20000300a00 */
[----:B------:R-:W-:-:S03]  /*17780*/  ULDC.64 UR8, c[0x0][0x280] ;  /* 0x0000a00000087ab9 */ /* 0x000fc60000000a00 */
[----:B------:R-:W4:Y:S01]  /*17790*/  LDL.LU R0, [R1+0x34] ;  /* 0x0000340001007983 */ /* 0x000f220000300800 */
[----:B0-----:R-:W-:-:S13]  /*177a0*/  ISETP.NE.AND P0, PT, R9, 0x1, PT ;  /* 0x000000010900780c */ /* 0x001fda0003f05270 */
[----:B------:R-:W0:Y:S08]  /*177b0*/  @P0 LDC R5, c[0x0][0x44c] ;  /* 0x00011300ff050b82 */ /* 0x000e300000000800 */
[----:B------:R-:W1:Y:S08]  /*177c0*/  @P0 LDC R6, c[0x0][0x450] ;  /* 0x00011400ff060b82 */ /* 0x000e700000000800 */
[----:B------:R-:W1:Y:S01]  /*177d0*/  @P0 LDC R8, c[0x0][0x450] ;  /* 0x00011400ff080b82 */ /* 0x000e620000000800 */
[----:B--2---:R-:W-:Y:S01]  /*177e0*/  IMAD.MOV.U32 R3, RZ, RZ, R2 ;  /* 0x000000ffff037224 */ /* 0x004fe200078e0002 */
[----:B---3--:R-:W-:Y:S01]  /*177f0*/  MOV R2, R20 ;  /* 0x0000001400027202 */ /* 0x008fe20000000f00 */
[----:B------:R-:W2:Y:S01]  /*17800*/  S2R R21, SR_TID.X ;  /* 0x0000000000157919 */ /* 0x000ea20000002100 */
[----:B----4-:R-:W-:Y:S01]  /*17810*/  IMAD R0, R0, UR6, RZ ;  /* 0x0000000600007c24 */ /* 0x010fe2000f8e02ff */
[----:B------:R-:W3:Y:S02]  /*17820*/  S2R R20, SR_TID.X ;  /* 0x0000000000147919 */ /* 0x000ee40000002100 */
[----:B------:R-:W-:-:S04]  /*17830*/  IMAD.WIDE.U32 R2, R17, UR4, R2 ;  /* 0x0000000411027c25 */ /* 0x000fc8000f8e0002 */
[----:B------:R-:W-:Y:S01]  /*17840*/  IMAD R3, R17, UR5, R3 ;  /* 0x0000000511037c24 */ /* 0x000fe2000f8e0203 */
[----:B------:R-:W-:Y:S01]  /*17850*/  ULDC.64 UR4, c[0x0][0x2d0] ;  /* 0x0000b40000047ab9 */ /* 0x000fe20000000a00 */
[C---:B------:R-:W-:Y:S02]  /*17860*/  IMAD R0, R26.reuse, UR7, R0 ;  /* 0x000000071a007c24 */ /* 0x040fe4000f8e0200 */
[----:B------:R-:W-:Y:S01]  /*17870*/  IMAD.WIDE.U32 R2, R26, UR6, R2 ;  /* 0x000000061a027c25 */ /* 0x000fe2000f8e0002 */
[----:B------:R-:W-:-:S03]  /*17880*/  ULDC.64 UR6, c[0x0][0x2c8] ;  /* 0x0000b20000067ab9 */ /* 0x000fc60000000a00 */
[----:B------:R-:W-:Y:S02]  /*17890*/  IMAD.IADD R3, R3, 0x1, R0 ;  /* 0x0000000103037824 */ /* 0x000fe400078e0200 */
[----:B--2---:R-:W-:Y:S01]  /*178a0*/  IMAD.SHL.U32 R21, R21, 0x20, RZ ;  /* 0x0000002015157824 */ /* 0x004fe200078e00ff */
[----:B---3--:R-:W-:-:S04]  /*178b0*/  LOP3.LUT R20, R20, 0x7f, RZ, 0xc0, !PT ;  /* 0x0000007f14147812 */ /* 0x008fc800078ec0ff */
[----:B------:R-:W-:Y:S02]  /*178c0*/  LOP3.LUT R21, R21, 0x60, RZ, 0xc0, !PT ;  /* 0x0000006015157812 */ /* 0x000fe400078ec0ff */
[----:B------:R-:W-:-:S04]  /*178d0*/  SHF.R.U32.HI R20, RZ, 0x2, R20 ;  /* 0x00000002ff147819 */ /* 0x000fc80000011614 */
[----:B------:R-:W-:Y:S02]  /*178e0*/  LOP3.LUT R20, R20, R21, RZ, 0xfc, !PT ;  /* 0x0000001514147212 */ /* 0x000fe400078efcff */
[----:B------:R2:W5:Y:S03]  /*178f0*/  LDL R21, [R1+0x48] ;  /* 0x0000480001157983 */ /* 0x0005660000100800 */
[----:B------:R-:W-:-:S04]  /*17900*/  IMAD R0, R25, 0xc0, R20 ;  /* 0x000000c019007824 */ /* 0x000fc800078e0214 */
[----:B0-----:R-:W-:-:S04]  /*17910*/  @P0 IMAD.HI.U32 R5, R0, R5, RZ ;  /* 0x0000000500050227 */ /* 0x001fc800078e00ff */
[----:B------:R-:W-:Y:S01]  /*17920*/  IMAD.MOV.U32 R4, RZ, RZ, R0 ;  /* 0x000000ffff047224 */ /* 0x000fe200078e0000 */
[----:B-1----:R-:W-:-:S04]  /*17930*/  @P0 SHF.R.U32.HI R4, RZ, R6, R5 ;  /* 0x00000006ff040219 */ /* 0x002fc80000011605 */
[--C-:B------:R-:W-:Y:S01]  /*17940*/  SHF.R.S32.HI R5, RZ, 0x1f, R4.reuse ;  /* 0x0000001fff057819 */ /* 0x100fe20000011404 */
[----:B------:R-:W-:-:S04]  /*17950*/  IMAD.MOV R7, RZ, RZ, -R4 ;  /* 0x000000ffff077224 */ /* 0x000fc800078e0a04 */
[----:B------:R-:W-:-:S04]  /*17960*/  IMAD R5, R5, UR4, RZ ;  /* 0x0000000405057c24 */ /* 0x000fc8000f8e02ff */
[C---:B------:R-:W-:Y:S02]  /*17970*/  IMAD R6, R4.reuse, UR5, R5 ;  /* 0x0000000504067c24 */ /* 0x040fe4000f8e0205 */
[----:B------:R-:W-:-:S04]  /*17980*/  IMAD.WIDE.U32 R4, R4, UR4, R2 ;  /* 0x0000000404047c25 */ /* 0x000fc8000f8e0002 */
[----:B------:R-:W-:Y:S02]  /*17990*/  IMAD.IADD R5, R5, 0x1, R6 ;  /* 0x0000000105057824 */ /* 0x000fe400078e0206 */
[----:B------:R-:W-:-:S05]  /*179a0*/  IMAD R6, R9, R7, R0 ;  /* 0x0000000709067224 */ /* 0x000fca00078e0200 */
[----:B------:R-:W-:Y:S01]  /*179b0*/  SHF.R.S32.HI R7, RZ, 0x1f, R6 ;  /* 0x0000001fff077819 */ /* 0x000fe20000011406 */
[----:B------:R-:W-:-:S04]  /*179c0*/  IMAD.WIDE.U32 R4, R6, UR6, R4 ;  /* 0x0000000606047c25 */ /* 0x000fc8000f8e0004 */
[----:B------:R-:W-:-:S04]  /*179d0*/  IMAD R7, R7, UR6, RZ ;  /* 0x0000000607077c24 */ /* 0x000fc8000f8e02ff */
[----:B------:R-:W-:Y:S02]  /*179e0*/  IMAD R6, R6, UR7, R7 ;  /* 0x0000000706067c24 */ /* 0x000fe4000f8e0207 */
[----:B------:R-:W0:Y:S01]  /*179f0*/  @P0 LDC R7, c[0x0][0x44c] ;  /* 0x00011300ff070b82 */ /* 0x000e220000000800 */
[----:B------:R-:W-:Y:S02]  /*17a00*/  VIADD R0, R0, 0x80 ;  /* 0x0000008000007836 */ /* 0x000fe40000000000 */
[----:B------:R-:W-:Y:S02]  /*17a10*/  IADD3 R6, R5, R6, RZ ;  /* 0x0000000605067210 */ /* 0x000fe40007ffe0ff */
[----:B------:R-:W-:-:S04]  /*17a20*/  LEA R5, P1, R4, UR8, 0x1 ;  /* 0x0000000804057c11 */ /* 0x000fc8000f8208ff */
[----:B------:R-:W-:Y:S01]  /*17a30*/  LEA.HI.X R4, R4, UR9, R6, 0x1, P1 ;  /* 0x0000000904047c11 */ /* 0x000fe200088f0c06 */
[----:B------:R-:W-:Y:S02]  /*17a40*/  IMAD.MOV.U32 R6, RZ, RZ, R0 ;  /* 0x000000ffff067224 */ /* 0x000fe400078e0000 */
[----:B0-----:R-:W-:-:S05]  /*17a50*/  @P0 IMAD.HI.U32 R7, R0, R7, RZ ;  /* 0x0000000700070227 */ /* 0x001fca00078e00ff */
[----:B------:R-:W-:Y:S02]  /*17a60*/  @P0 SHF.R.U32.HI R6, RZ, R8, R7 ;  /* 0x00000008ff060219 */ /* 0x000fe40000011607 */
[----:B------:R2:W5:Y:S01]  /*17a70*/  LDL R8, [R1+0x30] ;  /* 0x0000300001087983 */ /* 0x0005620000100800 */
[----:B------:R-:W0:Y:S02]  /*17a80*/  S2R R13, SR_TID.X ;  /* 0x00000000000d7919 */ /* 0x000e240000002100 */
[----:B------:R-:W-:-:S04]  /*17a90*/  IMAD.MOV R7, RZ, RZ, -R6 ;  /* 0x000000ffff077224 */ /* 0x000fc800078e0a06 */
[----:B------:R-:W-:Y:S01]  /*17aa0*/  IMAD R0, R9, R7, R0 ;  /* 0x0000000709007224 */ /* 0x000fe200078e0200 */
[----:B------:R-:W-:Y:S01]  /*17ab0*/  SHF.R.S32.HI R7, RZ, 0x1f, R6 ;  /* 0x0000001fff077819 */ /* 0x000fe20000011406 */
[----:B------:R-:W-:-:S04]  /*17ac0*/  IMAD.WIDE.U32 R2, R6, UR4, R2 ;  /* 0x0000000406027c25 */ /* 0x000fc8000f8e0002 */
[----:B------:R-:W-:Y:S01]  /*17ad0*/  IMAD R7, R7, UR4, RZ ;  /* 0x0000000407077c24 */ /* 0x000fe2000f8e02ff */
[----:B------:R-:W-:-:S03]  /*17ae0*/  ULDC UR4, c[0x0][0x2b8] ;  /* 0x0000ae0000047ab9 */ /* 0x000fc60000000800 */
[----:B------:R-:W-:Y:S01]  /*17af0*/  IMAD R7, R6, UR5, R7 ;  /* 0x0000000506077c24 */ /* 0x000fe2000f8e0207 */
[----:B------:R-:W-:-:S03]  /*17b00*/  SHF.R.S32.HI R6, RZ, 0x1f, R0 ;  /* 0x0000001fff067819 */ /* 0x000fc60000011400 */
[----:B------:R-:W-:Y:S02]  /*17b10*/  IMAD.IADD R3, R3, 0x1, R7 ;  /* 0x0000000103037824 */ /* 0x000fe400078e0207 */
[----:B------:R-:W-:Y:S02]  /*17b20*/  IMAD R6, R6, UR6, RZ ;  /* 0x0000000606067c24 */ /* 0x000fe4000f8e02ff */
[----:B------:R-:W-:-:S04]  /*17b30*/  IMAD.WIDE.U32 R2, R0, UR6, R2 ;  /* 0x0000000600027c25 */ /* 0x000fc8000f8e0002 */
[----:B------:R-:W-:Y:S02]  /*17b40*/  IMAD R6, R0, UR7, R6 ;  /* 0x0000000700067c24 */ /* 0x000fe4000f8e0206 */
[C---:B0-----:R-:W-:Y:S01]  /*17b50*/  IMAD.SHL.U32 R11, R13.reuse, 0x8, RZ ;  /* 0x000000080d0b7824 */ /* 0x041fe200078e00ff */
[----:B------:R-:W-:Y:S01]  /*17b60*/  SHF.L.U32 R10, R13, 0x3, RZ ;  /* 0x000000030d0a7819 */ /* 0x000fe200000006ff */
[----:B------:R-:W-:-:S03]  /*17b70*/  IMAD.IADD R6, R3, 0x1, R6 ;  /* 0x0000000103067824 */ /* 0x000fc600078e0206 */
[----:B------:R-:W-:Y:S02]  /*17b80*/  LOP3.LUT R11, R11, 0x18, RZ, 0xc0, !PT ;  /* 0x000000180b0b7812 */ /* 0x000fe400078ec0ff */
[----:B------:R-:W-:Y:S02]  /*17b90*/  LEA R7, P0, R2, UR8, 0x1 ;  /* 0x0000000802077c11 */ /* 0x000fe4000f8008ff */
[C---:B------:R-:W-:Y:S02]  /*17ba0*/  LOP3.LUT R12, R11.reuse, 0x20, RZ, 0xfc, !PT ;  /* 0x000000200b0c7812 */ /* 0x040fe400078efcff */
[----:B------:R-:W-:Y:S02]  /*17bb0*/  LOP3.LUT R10, R10, 0x18, RZ, 0xc0, !PT ;  /* 0x000000180a0a7812 */ /* 0x000fe400078ec0ff */
[----:B------:R-:W-:Y:S01]  /*17bc0*/  LOP3.LUT R11, R11, 0x40, RZ, 0xfc, !PT ;  /* 0x000000400b0b7812 */ /* 0x000fe200078efcff */
[----:B------:R-:W-:Y:S01]  /*17bd0*/  UMOV UR5, 0xffffffff ;  /* 0xffffffff00057882 */ /* 0x000fe20000000000 */
[----:B------:R-:W-:-:S02]  /*17be0*/  LEA.HI.X R6, R2, UR9, R6, 0x1, P0 ;  /* 0x0000000902067c11 */ /* 0x000fc400080f0c06 */
[----:B------:R-:W-:Y:S02]  /*17bf0*/  LOP3.LUT R20, R13, 0x7f, RZ, 0xc0, !PT ;  /* 0x0000007f0d147812 */ /* 0x000fe400078ec0ff */
[----:B------:R-:W-:Y:S02]  /*17c00*/  ISETP.GE.AND P0, PT, R10, UR4, PT ;  /* 0x000000040a007c0c */ /* 0x000fe4000bf06270 */
[----:B------:R-:W-:Y:S02]  /*17c10*/  ISETP.GE.AND P1, PT, R12, UR4, PT ;  /* 0x000000040c007c0c */ /* 0x000fe4000bf26270 */
[----:B------:R-:W-:Y:S02]  /*17c20*/  ISETP.GE.AND P2, PT, R11, UR4, PT ;  /* 0x000000040b007c0c */ /* 0x000fe4000bf46270 */
[----:B------:R-:W-:Y:S01]  /*17c30*/  SHF.R.U32.HI R20, RZ, 0x2, R20 ;  /* 0x00000002ff147819 */ /* 0x000fe20000011614 */
[----:B--2---:R-:W-:Y:S10]  /*17c40*/  BRA.DIV UR5, `(.L_x_10645) ;  /* 0x0000004605987947 */ /* 0x004ff4000b800000 */
[----:B------:R-:W0:Y:S01]  /*17c50*/  SHFL.IDX PT, R3, R5, RZ, 0x1c1f ;  /* 0x001c1fff05037589 */ /* 0x000e2200000e0000 */
[----:B-----5:R-:W-:Y:S02]  /*17c60*/  IMAD R0, R21, R9, RZ ;  /* 0x0000000915007224 */ /* 0x020fe400078e02ff */
[----:B------:R-:W-:Y:S01]  /*17c70*/  IMAD R25, R25, 0xc0, R20 ;  /* 0x000000c019197824 */ /* 0x000fe200078e0214 */
[----:B------:R-:W1:Y:S04]  /*17c80*/  SHFL.IDX PT, R2, R4, RZ, 0x1c1f ;  /* 0x001c1fff04027589 */ /* 0x000e6800000e0000 */
[----:B------:R-:W-:-:S13]  /*17c90*/  ISETP.GE.AND P3, PT, R25, R0, PT ;  /* 0x000000001900720c */ /* 0x000fda0003f66270 */
[----:B0-----:R-:W-:-:S05]  /*17ca0*/  @!P3 LEA R3, P4, R10, R3, 0x1 ;  /* 0x000000030a03b211 */ /* 0x001fca00078808ff */
[----:B-1----:R-:W-:-:S05]  /*17cb0*/  @!P3 IMAD.X R2, RZ, RZ, R2, P4 ;  /* 0x000000ffff02b224 */ /* 0x002fca00020e0602 */
[----:B------:R-:W-:-:S04]  /*17cc0*/  @!P3 LOP3.LUT R3, R3, R2, RZ, 0x3c, !PT ;  /* 0x000000020303b212 */ /* 0x000fc800078e3cff */
[----:B------:R-:W-:-:S04]  /*17cd0*/  @!P3 LOP3.LUT R2, R3, R2, RZ, 0x3c, !PT ;  /* 0x000000020302b212 */ /* 0x000fc800078e3cff */
[----:B------:R-:W-:-:S05]  /*17ce0*/  @!P3 LOP3.LUT R3, R3, R2, RZ, 0x3c, !PT ;  /* 0x000000020303b212 */ /* 0x000fca00078e3cff */
[----:B------:R-:W-:Y:S01]  /*17cf0*/  @!PT LDS RZ, [RZ] ;  /* 0x00000000fffff984 */ /* 0x000fe20000000800 */
[----:B------:R-:W-:Y:S04]  /*17d00*/  @!P3 LDGSTS.E.BYPASS.LTC128B.128 [R8+0xc400], desc[UR42][R2.64], !P0 ;  /* 0x0c4000000208bfae */ /* 0x000fe8000c101d6a */
[----:B------:R-:W-:Y:S04]  /*17d10*/  @!P3 LDGSTS.E.BYPASS.LTC128B.128 [R8+0xf400], desc[UR42][R2.64+0x40], !P1 ;  /* 0x0f4000400208bfae */ /* 0x000fe8000c901d6a */
[----:B------:R0:W-:Y:S02]  /*17d20*/  @!P3 LDGSTS.E.BYPASS.LTC128B.128 [R8+0x12400], desc[UR42][R2.64+0x80], !P2 ;  /* 0x124000800208bfae */ /* 0x0001e4000d101d6a */
[----:B0-----:R-:W-:-:S02]  /*17d30*/  VIADD R2, R25, 0x20 ;  /* 0x0000002019027836 */ /* 0x001fc40000000000 */
[----:B------:R-:W0:Y:S03]  /*17d40*/  SHFL.IDX PT, R3, R5, 0x1, 0x1c1f ;  /* 0x003c1f0005037f89 */ /* 0x000e2600000e0000 */
[----:B------:R-:W-:Y:S02]  /*17d50*/  ISETP.GE.AND P3, PT, R2, R0, PT ;  /* 0x000000000200720c */ /* 0x000fe40003f66270 */
[----:B------:R-:W1:Y:S11]  /*17d60*/  SHFL.IDX PT, R2, R4, 0x1, 0x1c1f ;  /* 0x003c1f0004027f89 */ /* 0x000e7600000e0000 */
[----:B0-----:R-:W-:-:S05]  /*17d70*/  @!P3 LEA R3, P4, R10, R3, 0x1 ;  /* 0x000000030a03b211 */ /* 0x001fca00078808ff */
[----:B-1----:R-:W-:-:S05]  /*17d80*/  @!P3 IMAD.X R2, RZ, RZ, R2, P4 ;  /* 0x000000ffff02b224 */ /* 0x002fca00020e0602 */
[----:B------:R-:W-:-:S04]  /*17d90*/  @!P3 LOP3.LUT R3, R3, R2, RZ, 0x3c, !PT ;  /* 0x000000020303b212 */ /* 0x000fc800078e3cff */
[----:B------:R-:W-:-:S04]  /*17da0*/  @!P3 LOP3.LUT R2, R3, R2, RZ, 0x3c, !PT ;  /* 0x000000020302b212 */ /* 0x000fc800078e3cff */
[----:B------:R-:W-:-:S05]  /*17db0*/  @!P3 LOP3.LUT R3, R3, R2, RZ, 0x3c, !PT ;  /* 0x000000020303b212 */ /* 0x000fca00078e3cff */
[----:B------:R-:W-:Y:S04]  /*17dc0*/  @!P3 LDGSTS.E.BYPASS.LTC128B.128 [R8+0xcc00], desc[UR42][R2.64], !P0 ;  /* 0x0cc000000208bfae */ /* 0x000fe8000c101d6a */
[----:B------:R-:W-:Y:S04]  /*17dd0*/  @!P3 LDGSTS.E.BYPASS.LTC128B.128 [R8+0xfc00], desc[UR42][R2.64+0x40], !P1 ;  /* 0x0fc000400208bfae */ /* 0x000fe8000c901d6a */
[----:B------:R0:W-:Y:S02]  /*17de0*/  @!P3 LDGSTS.E.BYPASS.LTC128B.128 [R8+0x12c00], desc[UR42][R2.64+0x80], !P2 ;  /* 0x12c000800208bfae */ /* 0x0001e4000d101d6a */
[----:B0-----:R-:W-:-:S02]  /*17df0*/  VIADD R2, R25, 0x40 ;  /* 0x0000004019027836 */ /* 0x001fc40000000000 */
[----:B------:R-:W0:Y:S03]  /*17e00*/  SHFL.IDX PT, R3, R5, 0x2, 0x1c1f ;  /* 0x005c1f0005037f89 */ /* 0x000e2600000e0000 */
[----:B------:R-:W-:Y:S01]  /*17e10*/  ISETP.GE.AND P3, PT, R2, R0, PT ;  /* 0x000000000200720c */ /* 0x000fe20003f66270 */
[----:B------:R-:W-:Y:S04]  /*17e20*/  SHFL.IDX PT, R5, R5, 0x3, 0x1c1f ;  /* 0x007c1f0005057f89 */ /* 0x000fe800000e0000 */
[----:B------:R-:W1:Y:S04]  /*17e30*/  SHFL.IDX PT, R2, R4, 0x2, 0x1c1f ;  /* 0x005c1f0004027f89 */ /* 0x000e6800000e0000 */
[----:B------:R-:W2:Y:S04]  /*17e40*/  SHFL.IDX PT, R4, R4, 0x3, 0x1c1f ;  /* 0x007c1f0004047f89 */ /* 0x000ea800000e0000 */
[----:B0-----:R-:W-:-:S04]  /*17e50*/  @!P3 LEA R3, P4, R10, R3, 0x1 ;  /* 0x000000030a03b211 */ /* 0x001fc800078808ff */
[----:B-1----:R-:W-:-:S04]  /*17e60*/  @!P3 IADD3.X R2, RZ, R2, RZ, P4, !PT ;  /* 0x00000002ff02b210 */ /* 0x002fc800027fe4ff */
[----:B------:R-:W-:-:S04]  /*17e70*/  @!P3 LOP3.LUT R3, R3, R2, RZ, 0x3c, !PT ;  /* 0x000000020303b212 */ /* 0x000fc800078e3cff */
[----:B------:R-:W-:-:S04]  /*17e80*/  @!P3 LOP3.LUT R2, R3, R2, RZ, 0x3c, !PT ;  /* 0x000000020302b212 */ /* 0x000fc800078e3cff */
[----:B------:R-:W-:-:S05]  /*17e90*/  @!P3 LOP3.LUT R3, R3, R2, RZ, 0x3c, !PT ;  /* 0x000000020303b212 */ /* 0x000fca00078e3cff */
[----:B------:R-:W-:Y:S04]  /*17ea0*/  @!P3 LDGSTS.E.BYPASS.LTC128B.128 [R8+0xd400], desc[UR42][R2.64], !P0 ;  /* 0x0d4000000208bfae */ /* 0x000fe8000c101d6a */
[----:B------:R-:W-:Y:S04]  /*17eb0*/  @!P3 LDGSTS.E.BYPASS.LTC128B.128 [R8+0x10400], desc[UR42][R2.64+0x40], !P1 ;  /* 0x104000400208bfae */ /* 0x000fe8000c901d6a */
[----:B------:R0:W-:Y:S02]  /*17ec0*/  @!P3 LDGSTS.E.BYPASS.LTC128B.128 [R8+0x13400], desc[UR42][R2.64+0x80], !P2 ;  /* 0x134000800208bfae */ /* 0x0001e4000d101d6a */
[----:B0-----:R-:W-:-:S05]  /*17ed0*/  VIADD R2, R25, 0x60 ;  /* 0x0000006019027836 */ /* 0x001fca0000000000 */
[----:B------:R-:W-:-:S13]  /*17ee0*/  ISETP.GE.AND P3, PT, R2, R0, PT ;  /* 0x000000000200720c */ /* 0x000fda0003f66270 */
[----:B------:R-:W-:-:S05]  /*17ef0*/  @!P3 LEA R2, P4, R10, R5, 0x1 ;  /* 0x000000050a02b211 */ /* 0x000fca00078808ff */
[----:B--2---:R-:W-:Y:S02]  /*17f00*/  @!P3 IMAD.X R3, RZ, RZ, R4, P4 ;  /* 0x000000ffff03b224 */ /* 0x004fe400020e0604 */
[----:B------:R-:W-:-:S03]  /*17f10*/  VIADD R4, R25, 0x80 ;  /* 0x0000008019047836 */ /* 0x000fc60000000000 */
[----:B------:R-:W-:Y:S04]  /*17f20*/  @!P3 LDGSTS.E.BYPASS.LTC128B.128 [R8+0xdc00], desc[UR42][R2.64], !P0 ;  /* 0x0dc000000208bfae */ /* 0x000fe8000c101d6a */
[----:B------:R-:W-:Y:S04]  /*17f30*/  @!P3 LDGSTS.E.BYPASS.LTC128B.128 [R8+0x10c00], desc[UR42][R2.64+0x40], !P1 ;  /* 0x10c000400208bfae */ /* 0x000fe8000c901d6a */
[----:B------:R0:W-:Y:S01]  /*17f40*/  @!P3 LDGSTS.E.BYPASS.LTC128B.128 [R8+0x13c00], desc[UR42][R2.64+0x80], !P2 ;  /* 0x13c000800208bfae */ /* 0x0001e2000d101d6a */
[----:B------:R-:W-:-:S03]  /*17f50*/  ISETP.GE.AND P3, PT, R4, R0, PT ;  /* 0x000000000400720c */ /* 0x000fc60003f66270 */
[----:B0-----:R-:W0:Y:S04]  /*17f60*/  SHFL.IDX PT, R3, R7, RZ, 0x1c1f ;  /* 0x001c1fff07037589 */ /* 0x001e2800000e0000 */
[----:B------:R-:W1:Y:S04]  /*17f70*/  SHFL.IDX PT, R2, R6, RZ, 0x1c1f ;  /* 0x001c1fff06027589 */ /* 0x000e6800000e0000 */
[----:B------:R-:W2:Y:S02]  /*17f80*/  SHFL.IDX PT, R6, R6, 0x1, 0x1c1f ;  /* 0x003c1f0006067f89 */ /* 0x000ea400000e0000 */
[----:B0-----:R-:W-:-:S05]  /*17f90*/  @!P3 LEA R3, P4, R10, R3, 0x1 ;  /* 0x000000030a03b211 */ /* 0x001fca00078808ff */
[----:B-1----:R-:W-:-:S05]  /*17fa0*/  @!P3 IMAD.X R2, RZ, RZ, R2, P4 ;  /* 0x000000ffff02b224 */ /* 0x002fca00020e0602 */
[----:B------:R-:W-:-:S04]  /*17fb0*/  @!P3 LOP3.LUT R3, R3, R2, RZ, 0x3c, !PT ;  /* 0x000000020303b212 */ /* 0x000fc800078e3cff */
[----:B------:R-:W-:-:S04]  /*17fc0*/  @!P3 LOP3.LUT R2, R3, R2, RZ, 0x3c, !PT ;  /* 0x000000020302b212 */ /* 0x000fc800078e3cff */
[----:B------:R-:W-:-:S05]  /*17fd0*/  @!P3 LOP3.LUT R3, R3, R2, RZ, 0x3c, !PT ;  /* 0x000000020303b212 */ /* 0x000fca00078e3cff */
[----:B------:R-:W-:Y:S04]  /*17fe0*/  @!P3 LDGSTS.E.BYPASS.LTC128B.128 [R8+0xe400], desc[UR42][R2.64], !P0 ;  /* 0x0e4000000208bfae */ /* 0x000fe8000c101d6a */
[----:B------:R-:W-:Y:S04]  /*17ff0*/  @!P3 LDGSTS.E.BYPASS.LTC128B.128 [R8+0x11400], desc[UR42][R2.64+0x40], !P1 ;  /* 0x114000400208bfae */ /* 0x000fe8000c901d6a */
[----:B------:R0:W-:Y:S04]  /*18000*/  @!P3 LDGSTS.E.BYPASS.LTC128B.128 [R8+0x14400], desc[UR42][R2.64+0x80], !P2 ;  /* 0x144000800208bfae */ /* 0x0001e8000d101d6a */
[----:B0-2---:R0:W1:Y:S02]  /*18010*/  SHFL.IDX PT, R2, R7, 0x1, 0x1c1f ;  /* 0x003c1f0007027f89 */ /* 0x00506400000e0000 */
.L_x_10785:
[----:B------:R-:W-:-:S05]  /*18020*/  VIADD R25, R25, 0xa0 ;  /* 0x000000a019197836 */ /* 0x000fca0000000000 */
[----:B------:R-:W-:-:S13]  /*18030*/  ISETP.GE.AND P3, PT, R25, R0, PT ;  /* 0x000000001900720c */ /* 0x000fda0003f66270 */
[----:B-1----:R-:W-:-:S04]  /*18040*/  @!P3 LEA R2, P4, R10, R2, 0x1 ;  /* 0x000000020a02b211 */ /* 0x002fc800078808ff */
[----:B------:R-:W-:-:S05]  /*18050*/  @!P3 IADD3.X R3, RZ, R6, RZ, P4, !PT ;  /* 0x00000006ff03b210 */ /* 0x000fca00027fe4ff */
[----:B------:R-:W-:Y:S01]  /*18060*/  @!PT LDS RZ, [RZ] ;  /* 0x00000000fffff984 */ /* 0x000fe20000000800 */
[----:B------:R-:W-:Y:S01]  /*18070*/  @!PT LDS RZ, [RZ] ;  /* 0x00000000fffff984 */ /* 0x000fe20000000800 */
[----:B------:R-:W-:Y:S01]  /*18080*/  @!PT LDS RZ, [RZ] ;  /* 0x00000000fffff984 */ /* 0x000fe20000000800 */
[----:B------:R1:W-:Y:S01]  /*18090*/  @!P3 LDGSTS.E.BYPASS.LTC128B.128 [R8+0xec00], desc[UR42][R2.64], !P0 ;  /* 0x0ec000000208bfae */ /* 0x0003e2000c101d6a */
[----:B------:R-:W-:-:S03]  /*180a0*/  PLOP3.LUT P0, PT, PT, PT, PT, 0x80, 0x0 ;  /* 0x000000000000781c */ /* 0x000fc60003f0f070 */
[----:B------:R1:W-:Y:S04]  /*180b0*/  @!P3 LDGSTS.E.BYPASS.LTC128B.128 [R8+0x11c00], desc[UR42][R2.64+0x40], !P1 ;  /* 0x11c000400208bfae */ /* 0x0003e8000c901d6a */
[----:B------:R1:W-:Y:S01]  /*180c0*/  @!P3 LDGSTS.E.BYPASS.LTC128B.128 [R8+0x14c00], desc[UR42][R2.64+0x80], !P2 ;  /* 0x14c000800208bfae */ /* 0x0003e2000d101d6a */
[----:B------:R-:W-:-:S05]  /*180d0*/  NOP ;  /* 0x0000000000007918 */ /* 0x000fca0000000000 */
.L_x_10646:
        /* <DEDUP_REMOVED lines=18> */
.L_x_10786:
[----:B------:R-:W-:Y:S05]  /*18200*/  BSYNC B0 ;  /* 0x0000000000007941 */ /* 0x000fea0003800000 */
.L_x_10647:
[----:B------:R-:W1:Y:S04]  /*18210*/  LDL.LU R3, [R1+0x40] ;  /* 0x0000400001037983 */ /* 0x000e680000300800 */
[----:B------:R-:W2:Y:S01]  /*18220*/  LDL R2, [R1+0x24] ;  /* 0x0000240001027983 */ /* 0x000ea20000100800 */
[----:B------:R-:W-:Y:S01]  /*18230*/  BSSY B0, `(.L_x_10649) ;  /* 0x00000f1000007945 */ /* 0x000fe20003800000 */
[----:B-1----:R-:W-:-:S05]  /*18240*/  VIADD R0, R3, 0xfffffffe ;  /* 0xfffffffe03007836 */ /* 0x002fca0000000000 */
[----:B--2---:R-:W-:-:S13]  /*18250*/  ISETP.GE.AND P0, PT, R0, R2, PT ;  /* 0x000000020000720c */ /* 0x004fda0003f06270 */
[----:B------:R-:W-:Y:S05]  /*18260*/  @!P0 BRA `(.L_x_10650) ;  /* 0x0000000c00b48947 */ /* 0x000fea0003800000 */
[----:B------:R-:W1:Y:S01]  /*18270*/  S2R R2, SR_TID.X ;  /* 0x0000000000027919 */ /* 0x000e620000002100 */
[----:B------:R-:W-:Y:S01]  /*18280*/  ULDC UR4, c[0x0][0x2f4] ;  /* 0x0000bd0000047ab9 */ /* 0x000fe20000000800 */
[----:B------:R2:W5:Y:S04]  /*18290*/  LDL.LU R20, [R1] ;  /* 0x0000000001147983 */ /* 0x0005680000300800 */
[----:B------:R2:W-:Y:S01]  /*182a0*/  STL [R1+0x8], R23 ;  /* 0x0000081701007387 */ /* 0x0005e20000100800 */
[----:B------:R-:W-:Y:S02]  /*182b0*/  IMAD.MOV.U32 R10, RZ, RZ, R28 ;  /* 0x000000ffff0a7224 */ /* 0x000fe400078e001c */
[----:B-1----:R-:W-:-:S05]  /*182c0*/  IMAD.SHL.U32 R4, R2, 0x8, RZ ;  /* 0x0000000802047824 */ /* 0x002fca00078e00ff */
[----:B------:R-:W-:-:S04]  /*182d0*/  LOP3.LUT R4, R4, 0x18, RZ, 0xc0, !PT ;  /* 0x0000001804047812 */ /* 0x000fc800078ec0ff */
[C---:B------:R-:W-:Y:S02]  /*182e0*/  LOP3.LUT R3, R4.reuse, 0x20, RZ, 0xfc, !PT ;  /* 0x0000002004037812 */ /* 0x040fe400078efcff */
[C---:B------:R-:W-:Y:S02]  /*182f0*/  LOP3.LUT R2, R4.reuse, 0x40, RZ, 0xfc, !PT ;  /* 0x0000004004027812 */ /* 0x040fe400078efcff */
[----:B------:R-:W-:Y:S02]  /*18300*/  ISETP.GE.AND P3, PT, R4, UR4, PT ;  /* 0x0000000404007c0c */ /* 0x000fe4000bf66270 */
[----:B------:R-:W-:Y:S02]  /*18310*/  ISETP.GE.AND P2, PT, R3, UR4, PT ;  /* 0x0000000403007c0c */ /* 0x000fe4000bf46270 */
[----:B--2---:R-:W-:-:S13]  /*18320*/  ISETP.GE.AND P1, PT, R2, UR4, PT ;  /* 0x0000000402007c0c */ /* 0x004fda000bf26270 */
.L_x_10663:
[----:B------:R-:W2:Y:S01]  /*18330*/  LDL R8, [R1+0x28] ;  /* 0x0000280001087983 */ /* 0x000ea20000100800 */
[----:B------:R-:W1:Y:S03]  /*18340*/  LDC R9, c[0x0][0x430] ;  /* 0x00010c00ff097b82 */ /* 0x000e660000000800 */
[----:B0-----:R-:W3:Y:S04]  /*18350*/  LDL R7, [R1+0x2c] ;  /* 0x00002c0001077983 */ /* 0x001ee80000100800 */
[----:B------:R-:W4:Y:S01]  /*18360*/  LDL R6, [R1+0xc] ;  /* 0x00000c0001067983 */ /* 0x000f220000100800 */
[----:B------:R-:W0:Y:S01]  /*18370*/  S2R R2, SR_TID.X ;  /* 0x0000000000027919 */ /* 0x000e220000002100 */
[----:B-1----:R-:W-:-:S13]  /*18380*/  ISETP.NE.AND P0, PT, R9, 0x1, PT ;  /* 0x000000010900780c */ /* 0x002fda0003f05270 */
[----:B------:R-:W1:Y:S01]  /*18390*/  @P0 LDC R5, c[0x0][0x434] ;  /* 0x00010d00ff050b82 */ /* 0x000e620000000800 */
[----:B0-----:R-:W-:-:S04]  /*183a0*/  LOP3.LUT R3, R2, 0x7f, RZ, 0xc0, !PT ;  /* 0x0000007f02037812 */ /* 0x001fc800078ec0ff */
[----:B------:R-:W-:-:S03]  /*183b0*/  SHF.R.U32.HI R4, RZ, 0x2, R3 ;  /* 0x00000002ff047819 */ /* 0x000fc60000011603 */
[----:B------:R-:W0:Y:S01]  /*183c0*/  @P0 LDC R3, c[0x0][0x438] ;  /* 0x00010e00ff030b82 */ /* 0x000e220000000800 */
[----:B------:R-:W-:Y:S01]  /*183d0*/  SHF.L.U32 R2, R2, 0x5, RZ ;  /* 0x0000000502027819 */ /* 0x000fe200000006ff */
[----:B------:R-:W-:-:S03]  /*183e0*/  IMAD R4, R0, 0x80, R4 ;  /* 0x0000008000047824 */ /* 0x000fc600078e0204 */
[----:B------:R-:W-:Y:S01]  /*183f0*/  LOP3.LUT R2, R2, 0x60, RZ, 0xc0, !PT ;  /* 0x0000006002027812 */ /* 0x000fe200078ec0ff */
[----:B------:R-:W-:Y:S05]  /*18400*/  YIELD ;  /* 0x0000000000007946 */ /* 0x000fea0003800000 */
[----:B------:R-:W-:Y:S01]  /*18410*/  ULDC.64 UR4, c[0x0][0x428] ;  /* 0x00010a0000047ab9 */ /* 0x000fe20000000a00 */
[----:B--2---:R-:W-:-:S05]  /*18420*/  IADD3 R4, R2, R4, R8 ;  /* 0x0000000402047210 */ /* 0x004fca0007ffe008 */
[----:B-1----:R-:W-:-:S04]  /*18430*/  @P0 IMAD.HI.U32 R5, R4, R5, RZ ;  /* 0x0000000504050227 */ /* 0x002fc800078e00ff */
[----:B------:R-:W-:Y:S01]  /*18440*/  IMAD.MOV.U32 R2, RZ, RZ, R4 ;  /* 0x000000ffff027224 */ /* 0x000fe200078e0004 */
[----:B0-----:R-:W-:-:S05]  /*18450*/  @P0 SHF.R.U32.HI R2, RZ, R3, R5 ;  /* 0x00000003ff020219 */ /* 0x001fca0000011605 */
[----:B------:R-:W-:-:S04]  /*18460*/  IMAD.MOV R3, RZ, RZ, -R2 ;  /* 0x000000ffff037224 */ /* 0x000fc800078e0a02 */
[----:B------:R-:W-:Y:S01]  /*18470*/  IMAD R9, R9, R3, R4 ;  /* 0x0000000309097224 */ /* 0x000fe200078e0204 */
[----:B------:R-:W-:Y:S01]  /*18480*/  SHF.R.S32.HI R3, RZ, 0x1f, R2 ;  /* 0x0000001fff037819 */ /* 0x000fe20000011402 */
[----:B---3--:R-:W-:-:S04]  /*18490*/  IMAD R4, R7, UR4, RZ ;  /* 0x0000000407047c24 */ /* 0x008fc8000f8e02ff */
[C---:B----4-:R-:W-:Y:S02]  /*184a0*/  IMAD R4, R6.reuse, UR5, R4 ;  /* 0x0000000506047c24 */ /* 0x050fe4000f8e0204 */
[----:B------:R-:W-:Y:S01]  /*184b0*/  IMAD.WIDE.U32 R2, R6, UR4, R2 ;  /* 0x0000000406027c25 */ /* 0x000fe2000f8e0002 */
[----:B------:R-:W-:-:S03]  /*184c0*/  ULDC.64 UR4, c[0x0][0x418] ;  /* 0x0001060000047ab9 */ /* 0x000fc60000000a00 */
[----:B------:R-:W-:Y:S01]  /*184d0*/  IMAD.IADD R3, R4, 0x1, R3 ;  /* 0x0000000104037824 */ /* 0x000fe200078e0203 */
[----:B------:R-:W-:-:S04]  /*184e0*/  LEA R4, P0, R2, UR4, 0x2 ;  /* 0x0000000402047c11 */ /* 0x000fc8000f8010ff */
[----:B------:R-:W-:-:S05]  /*184f0*/  LEA.HI.X R5, R2, UR5, R3, 0x2, P0 ;  /* 0x0000000502057c11 */ /* 0x000fca00080f1403 */
[----:B------:R-:W2:Y:S01]  /*18500*/  LDG.E R8, desc[UR42][R4.64] ;  /* 0x0000002a04087981 */ /* 0x000ea2000c1e1900 */
[----:B------:R-:W-:-:S05]  /*18510*/  VIADD R28, R10, 0x1 ;  /* 0x000000010a1c7836 */ /* 0x000fca0000000000 */
[----:B------:R-:W-:-:S04]  /*18520*/  ISETP.NE.AND P0, PT, R28, 0x2, PT ;  /* 0x000000021c00780c */ /* 0x000fc80003f05270 */
[----:B------:R-:W-:-:S04]  /*18530*/  SEL R2, RZ, 0x1, P0 ;  /* 0x00000001ff027807 */ /* 0x000fc80000000000 */
[----:B-----5:R-:W-:Y:S02]  /*18540*/  LOP3.LUT R2, R20, R2, RZ, 0x3c, !PT ;  /* 0x0000000214027212 */ /* 0x020fe400078e3cff */
[----:B------:R-:W-:-:S03]  /*18550*/  MOV R6, UR38 ;  /* 0x0000002600067c02 */ /* 0x000fc60008000f00 */
[----:B------:R0:W-:Y:S01]  /*18560*/  STL [R1], R2 ;  /* 0x0000000201007387 */ /* 0x0001e20000100800 */
[----:B------:R-:W-:Y:S01]  /*18570*/  ISETP.NE.AND P4, PT, R6, 0x3, PT ;  /* 0x000000030600780c */ /* 0x000fe20003f85270 */
[----:B------:R-:W-:Y:S01]  /*18580*/  IMAD.MOV.U32 R23, RZ, RZ, R0 ;  /* 0x000000ffff177224 */ /* 0x000fe200078e0000 */
[----:B------:R-:W-:Y:S02]  /*18590*/  SEL R28, R28, RZ, P0 ;  /* 0x000000ff1c1c7207 */ /* 0x000fe40000000000 */
[----:B--2---:R-:W-:-:S09]  /*185a0*/  SHF.R.S32.HI R26, RZ, 0x1f, R8 ;  /* 0x0000001fff1a7819 */ /* 0x004fd20000011408 */
[----:B0-----:R-:W-:Y:S05]  /*185b0*/  @!P4 BRA `(.L_x_10651) ;  /* 0x000000000004c947 */ /* 0x001fea0003800000 */
[----:B------:R-:W-:Y:S01]  /*185c0*/  BPT.TRAP 0x1 ;  /* 0x000000040000795c */ /* 0x000fe20000300000 */
.L_x_10651:
[----:B------:R-:W-:Y:S01]  /*185d0*/  IMAD R5, R28, 0x8, R16 ;  /* 0x000000081c057824 */ /* 0x000fe200078e0210 */
[----:B------:R-:W-:Y:S01]  /*185e0*/  SHF.L.U32 R0, R2, 0x1f, RZ ;  /* 0x0000001f02007819 */ /* 0x000fe200000006ff */
[----:B------:R-:W-:Y:S03]  /*185f0*/  BSSY B1, `(.L_x_10652) ;  /* 0x0000003000017945 */ /* 0x000fe60003800000 */
[----:B------:R-:W0:Y:S02]  /*18600*/  SYNCS.PHASECHK.TRANS64.TRYWAIT P0, [R5+URZ+0x2d840], R0 ;  /* 0x02d84000050075a7 */ /* 0x000e24000800017f */
[----:B0-----:R-:W-:Y:S05]  /*18610*/  @!P0 BRA `(.L_x_10653) ;  /* 0x0000004400608947 */ /* 0x001fea0003800000 */
.L_x_10787:
[----:B------:R-:W-:Y:S05]  /*18620*/  BSYNC B1 ;  /* 0x0000000000017941 */ /* 0x000fea0003800000 */
.L_x_10652:
[----:B------:R-:W2:Y:S01]  /*18630*/  LDL R4, [R1+0x10] ;  /* 0x0000100001047983 */ /* 0x000ea20000100800 */
        /* <DEDUP_REMOVED lines=20> */
[----:B--2---:R-:W-:Y:S01]  /*18780*/  IMAD R4, R28, 0x3000, R4 ;  /* 0x000030001c047824 */ /* 0x004fe200078e0204 */
[----:B------:R-:W-:Y:S07]  /*18790*/  BRA.DIV UR4, `(.L_x_10654) ;  /* 0x0000004604147947 */ /* 0x000fee000b800000 */
[----:B------:R-:W0:Y:S01]  /*187a0*/  S2R R3, SR_TID.X ;  /* 0x0000000000037919 */ /* 0x000e220000002100 */
[----:B------:R-:W-:Y:S01]  /*187b0*/  LOP3.LUT P6, RZ, R19, 0x4, RZ, 0xc0, !PT ;  /* 0x0000000413ff7812 */ /* 0x000fe200078cc0ff */
[----:B------:R-:W-:Y:S01]  /*187c0*/  IMAD R4, R4, 0x2, R16 ;  /* 0x0000000204047824 */ /* 0x000fe200078e0210 */
[----:B------:R-:W1:Y:S04]  /*187d0*/  SHFL.IDX PT, R2, R6, RZ, 0x1c1f ;  /* 0x001c1fff06027589 */ /* 0x000e6800000e0000 */
[----:B------:R-:W-:Y:S01]  /*187e0*/  SHFL.IDX PT, R21, R7, 0x2, 0x1c1f ;  /* 0x005c1f0007157f89 */ /* 0x000fe200000e0000 */
[----:B0-----:R-:W-:-:S03]  /*187f0*/  IMAD.SHL.U32 R11, R3, 0x8, RZ ;  /* 0x00000008030b7824 */ /* 0x001fc600078e00ff */
[----:B------:R-:W0:Y:S02]  /*18800*/  SHFL.IDX PT, R3, R7, RZ, 0x1c1f ;  /* 0x001c1fff07037589 */ /* 0x000e2400000e0000 */
[----:B------:R-:W-:-:S04]  /*18810*/  LOP3.LUT R11, R11, 0x18, RZ, 0xc0, !PT ;  /* 0x000000180b0b7812 */ /* 0x000fc800078ec0ff */
[----:B------:R-:W-:-:S04]  /*18820*/  SHF.L.U32 R0, R11, 0x1, RZ ;  /* 0x000000010b007819 */ /* 0x000fc800000006ff */
        /* <DEDUP_REMOVED lines=20> */
.L_x_10797:
        /* <DEDUP_REMOVED lines=11> */
.L_x_10655:
        /* <DEDUP_REMOVED lines=11> */
.L_x_10656:
[----:B------:R1:W-:Y:S01]  /*18ad0*/  SYNCS.ARRIVE.TRANS64.A1T0 RZ, [R5+URZ+0x2d830], RZ ;  /* 0x02d830ff05ff79a7 */ /* 0x0003e2000810003f */
[----:B------:R-:W-:Y:S05]  /*18ae0*/  @!P5 BRA `(.L_x_10657) ;  /* 0x000000000004d947 */ /* 0x000fea0003800000 */
[----:B------:R-:W-:Y:S01]  /*18af0*/  BPT.TRAP 0x1 ;  /* 0x000000040000795c */ /* 0x000fe20000300000 */
.L_x_10657:
[----:B------:R-:W-:Y:S01]  /*18b00*/  SHF.L.U32 R2, R20, 0x1f, RZ ;  /* 0x0000001f14027819 */ /* 0x000fe200000006ff */
[----:B-1----:R-:W-:Y:S01]  /*18b10*/  IMAD R5, R10, 0x8, R16 ;  /* 0x000000080a057824 */ /* 0x002fe200078e0210 */
[----:B------:R-:W-:Y:S03]  /*18b20*/  BSSY B1, `(.L_x_10658) ;  /* 0x0000003000017945 */ /* 0x000fe60003800000 */
[----:B------:R-:W1:Y:S02]  /*18b30*/  SYNCS.PHASECHK.TRANS64.TRYWAIT P0, [R5+URZ+0x2d860], R2 ;  /* 0x02d86002050075a7 */ /* 0x000e64000800017f */
[----:B-1----:R-:W-:Y:S05]  /*18b40*/  @!P0 BRA `(.L_x_10659) ;  /* 0x00000044007c8947 */ /* 0x002fea0003800000 */
.L_x_10798:
[----:B------:R-:W-:Y:S05]  /*18b50*/  BSYNC B1 ;  /* 0x0000000000017941 */ /* 0x000fea0003800000 */
.L_x_10658:
[----:B0-----:R-:W2:Y:S04]  /*18b60*/  LDL R7, [R1+0x20] ;  /* 0x0000200001077983 */ /* 0x001ea80000100800 */
[----:B------:R-:W2:Y:S04]  /*18b70*/  LDL.LU R6, [R1+0x8] ;  /* 0x0000080001067983 */ /* 0x000ea80000300800 */
[----:B------:R-:W3:Y:S01]  /*18b80*/  LDL R4, [R1+0x10] ;  /* 0x0000100001047983 */ /* 0x000ee20000100800 */
[----:B------:R-:W0:Y:S01]  /*18b90*/  S2R R3, SR_TID.X ;  /* 0x0000000000037919 */ /* 0x000e220000002100 */
[----:B------:R-:W-:Y:S01]  /*18ba0*/  UMOV UR4, 0xffffffff ;  /* 0xffffffff00047882 */ /* 0x000fe20000000000 */
[----:B0-----:R-:W-:-:S04]  /*18bb0*/  LOP3.LUT R3, R3, 0x7f, RZ, 0xc0, !PT ;  /* 0x0000007f03037812 */ /* 0x001fc800078ec0ff */
[----:B------:R-:W-:Y:S01]  /*18bc0*/  SHF.R.U32.HI R3, RZ, 0x2, R3 ;  /* 0x00000002ff037819 */ /* 0x000fe20000011603 */
[----:B--2---:R-:W-:Y:S02]  /*18bd0*/  IMAD R6, R6, -0x80, R7 ;  /* 0xffffff8006067824 */ /* 0x004fe400078e0207 */
[----:B---3--:R-:W-:Y:S02]  /*18be0*/  IMAD R4, R10, 0x3000, R4 ;  /* 0x000030000a047824 */ /* 0x008fe400078e0204 */
        /* <DEDUP_REMOVED lines=35> */
[----:B0-2---:R0:W1:Y:S02]  /*18e20*/  SHFL.IDX PT, R2, R18, 0x3, 0x1c1f ;  /* 0x007c1f0012027f89 */ /* 0x00506400000e0000 */
.L_x_10808:
        /* <DEDUP_REMOVED lines=29> */
.L_x_10661:
[----:B------:R-:W-:Y:S02]  /*19000*/  PLOP3.LUT P4, PT, P4, P0, PT, 0xa2, 0x0 ;  /* 0x000000000000781c */ /* 0x000fe40002781472 */
[----:B------:R-:W-:-:S08]  /*19010*/  @P0 R2UR P4, UR4, R5 ;  /* 0x00000000050402ca */ /* 0x000fd00000080000 */
[----:B------:R-:W-:-:S05]  /*19020*/  @P0 PLOP3.LUT P0, PT, P4, PT, PT, 0x80, 0x0 ;  /* 0x000000000000081c */ /* 0x000fca000270f070 */
[----:B------:R-:W-:Y:S01]  /*19030*/  @!P4 SYNCS.ARRIVE.TRANS64.RED.A0T1 RZ, [UR4+0x2d850], RZ ;  /* 0x02d850ffffffc9a7 */ /* 0x000fe20008200404 */
[----:B------:R-:W-:Y:S07]  /*19040*/  @!P4 ARRIVES.LDGSTSBAR.64.TRANSCNT [UR4+0x2d850] ;  /* 0x02d85000ff00c9b0 */ /* 0x000fee0008000a84 */
[----:B------:R-:W-:Y:S05]  /*19050*/  @P0 BRA.U.ANY `(.L_x_10661) ;  /* 0xfffffffd00e80947 */ /* 0x000fea000393ffff */
[----:B------:R-:W-:Y:S01]  /*19060*/  NOP ;  /* 0x0000000000007918 */ /* 0x000fe20000000000 */
[----:B------:R-:W-:Y:S02]  /*19070*/  IMAD.U32 R2, RZ, RZ, UR38 ;  /* 0x00000026ff027e24 */ /* 0x000fe4000f8e00ff */
[----:B------:R-:W-:-:S03]  /*19080*/  IMAD.MOV.U32 R22, RZ, RZ, R0 ;  /* 0x000000ffff167224 */ /* 0x000fc600078e0000 */
[----:B------:R-:W-:-:S13]  /*19090*/  ISETP.NE.AND P5, PT, R2, 0x3, PT ;  /* 0x000000030200780c */ /* 0x000fda0003fa5270 */
[----:B------:R-:W-:Y:S05]  /*190a0*/  @!P5 BRA `(.L_x_10662) ;  /* 0x000000000004d947 */ /* 0x000fea0003800000 */
[----:B------:R-:W-:Y:S01]  /*190b0*/  BPT.TRAP 0x1 ;  /* 0x000000040000795c */ /* 0x000fe20000300000 */
.L_x_10662:
[----:B------:R-:W2:Y:S01]  /*190c0*/  LDL R2, [R1+0x24] ;  /* 0x0000240001027983 */ /* 0x000ea20000100800 */
[----:B------:R1:W-:Y:S01]  /*190d0*/  SYNCS.ARRIVE.TRANS64.A1T0 RZ, [R5+URZ+0x2d850], RZ ;  /* 0x02d850ff05ff79a7 */ /* 0x0003e2000810003f */
[----:B------:R-:W-:Y:S02]  /*190e0*/  IADD3 R0, R23, -0x1, RZ ;  /* 0xffffffff17007810 */ /* 0x000fe40007ffe0ff */
[----:B------:R1:W5:Y:S01]  /*190f0*/  LDL R20, [R1] ;  /* 0x0000000001147983 */ /* 0x0003620000100800 */
[----:B------:R-:W-:-:S03]  /*19100*/  IMAD.MOV.U32 R10, RZ, RZ, R28 ;  /* 0x000000ffff0a7224 */ /* 0x000fc600078e001c */
[----:B------:R1:W-:Y:S01]  /*19110*/  STL [R1+0x8], R23 ;  /* 0x0000081701007387 */ /* 0x0003e20000100800 */
[----:B--2---:R-:W-:-:S13]  /*19120*/  ISETP.GT.AND P0, PT, R23, R2, PT ;  /* 0x000000021700720c */ /* 0x004fda0003f04270 */
[----:B-1----:R-:W-:Y:S05]  /*19130*/  @P0 BRA `(.L_x_10663) ;  /* 0xfffffff0007c0947 */ /* 0x002fea000383ffff */
.L_x_10650:
[----:B------:R-:W-:Y:S05]  /*19140*/  BSYNC B0 ;  /* 0x0000000000007941 */ /* 0x000fea0003800000 */
.L_x_10649:
[----:B------:R-:W1:Y:S01]  /*19150*/  S2R R2, SR_TID.X ;  /* 0x0000000000027919 */ /* 0x000e620000002100 */
[----:B------:R-:W-:Y:S01]  /*19160*/  BSSY B0, `(.L_x_10664) ;  /* 0x0000010000007945 */ /* 0x000fe20003800000 */
        /* <DEDUP_REMOVED lines=14> */
[----:B0-----:R-:W-:-:S07]  /*19250*/  IADD3 R24, R0, UR37, R7 ;  /* 0x0000002500187c10 */ /* 0x001fce000fffe007 */
.L_x_10665:
[----:B------:R-:W-:Y:S05]  /*19260*/  BSYNC B0 ;  /* 0x0000000000007941 */ /* 0x000fea0003800000 */
.L_x_10664:
[----:B------:R-:W-:-:S05]  /*19270*/  IMAD.U32 R0, RZ, RZ, UR38 ;  /* 0x00000026ff007e24 */ /* 0x000fca000f8e00ff */
[----:B------:R-:W-:-:S13]  /*19280*/  ISETP.NE.AND P0, PT, R0, 0x3, PT ;  /* 0x000000030000780c */ /* 0x000fda0003f05270 */
[----:B------:R-:W-:Y:S05]  /*19290*/  @!P0 BRA `(.L_x_10666) ;  /* 0x0000000000048947 */ /* 0x000fea0003800000 */
[----:B------:R-:W-:Y:S01]  /*192a0*/  BPT.TRAP 0x1 ;  /* 0x000000040000795c */ /* 0x000fe20000300000 */
.L_x_10666:
[----:B------:R-:W2:Y:S04]  /*192b0*/  LDL R3, [R1] ;  /* 0x0000000001037983 */ /* 0x000ea80000100800 */
[----:B------:R-:W3:Y:S01]  /*192c0*/  LDL.LU R2, [R1+0x20] ;  /* 0x0000200001027983 */ /* 0x000ee20000300800 */
[----:B------:R-:W-:Y:S01]  /*192d0*/  IMAD R0, R28, 0x8, R16 ;  /* 0x000000081c007824 */ /* 0x000fe200078e0210 */
[----:B------:R-:W-:Y:S01]  /*192e0*/  BSSY B0, `(.L_x_10667) ;  /* 0x0000005000007945 */ /* 0x000fe20003800000 */
[----:B--2---:R-:W-:-:S04]  /*192f0*/  SHF.L.U32 R3, R3, 0x1f, RZ ;  /* 0x0000001f03037819 */ /* 0x004fc800000006ff */
[----:B------:R-:W1:Y:S01]  /*19300*/  SYNCS.PHASECHK.TRANS64.TRYWAIT P0, [R0+URZ+0x2d860], R3 ;  /* 0x02d86003000075a7 */ /* 0x000e62000800017f */
[----:B---3--:R-:W-:Y:S01]  /*19310*/  IMAD R6, R23, -0x80, R2 ;  /* 0xffffff8017067824 */ /* 0x008fe200078e0202 */
[----:B-1----:R-:W-:Y:S06]  /*19320*/  @!P0 BRA `(.L_x_10668) ;  /* 0x0000004000fc8947 */ /* 0x002fec0003800000 */
.L_x_10809:
[----:B------:R-:W-:Y:S05]  /*19330*/  BSYNC B0 ;  /* 0x0000000000007941 */ /* 0x000fea0003800000 */
.L_x_10667:
[----:B------:R-:W2:Y:S02]  /*19340*/  S2R R2, SR_TID.X ;  /* 0x0000000000027919 */ /* 0x000ea40000002100 */
[----:B--2---:R-:W-:-:S04]  /*19350*/  LOP3.LUT R2, R2, 0x7f, RZ, 0xc0, !PT ;  /* 0x0000007f02027812 */ /* 0x004fc800078ec0ff */
[----:B------:R-:W-:Y:S02]  /*19360*/  SHF.R.U32.HI R4, RZ, 0x2, R2 ;  /* 0x00000002ff047819 */ /* 0x000fe40000011602 */
[----:B------:R-:W2:Y:S01]  /*19370*/  LDL R2, [R1+0x10] ;  /* 0x0000100001027983 */ /* 0x000ea20000100800 */
[----:B------:R-:W-:Y:S02]  /*19380*/  UMOV UR4, 0xffffffff ;  /* 0xffffffff00047882 */ /* 0x000fe40000000000 */
[----:B------:R-:W-:Y:S02]  /*19390*/  IMAD.IADD R6, R6, 0x1, -R4 ;  /* 0x0000000106067824 */ /* 0x000fe400078e0a04 */
[----:B--2---:R-:W-:Y:S01]  /*193a0*/  IMAD R4, R28, 0x3000, R2 ;  /* 0x000030001c047824 */ /* 0x004fe200078e0202 */
        /* <DEDUP_REMOVED lines=8> */
[C---:B------:R-:W-:Y:S02]  /*19430*/  ISETP.GE.AND P2, PT, R7.reuse, UR4, PT ;  /* 0x0000000407007c0c */ /* 0x040fe4000bf46270 */
[C---:B------:R-:W-:Y:S02]  /*19440*/  SHF.L.U32 R5, R7.reuse, 0x1, RZ ;  /* 0x0000000107057819 */ /* 0x040fe400000006ff */
[----:B------:R-:W-:Y:S02]  /*19450*/  ISETP.LT.OR P4, PT, R6, 0x1, P2 ;  /* 0x000000010600780c */ /* 0x000fe40001781670 */
[----:B--2---:R-:W-:Y:S02]  /*19460*/  IADD3 R2, P0, R14, R5, RZ ;  /* 0x000000050e027210 */ /* 0x004fe40007f1e0ff */
[C---:B------:R-:W-:Y:S01]  /*19470*/  LOP3.LUT R8, R7.reuse, 0x20, RZ, 0xfc, !PT ;  /* 0x0000002007087812 */ /* 0x040fe200078efcff */
[----:B------:R-:W0:Y:S01]  /*19480*/  SHFL.IDX PT, R14, R18, 0x1, 0x1c1f ;  /* 0x003c1f00120e7f89 */ /* 0x000e2200000e0000 */
[----:B------:R-:W-:Y:S01]  /*19490*/  LOP3.LUT R7, R7, 0x40, RZ, 0xfc, !PT ;  /* 0x0000004007077812 */ /* 0x000fe200078efcff */
[----:B-1----:R-:W-:Y:S01]  /*194a0*/  IMAD.X R3, RZ, RZ, R3, P0 ;  /* 0x000000ffff037224 */ /* 0x002fe200000e0603 */
[----:B------:R-:W-:-:S02]  /*194b0*/  ISETP.GE.AND P1, PT, R8, UR4, PT ;  /* 0x0000000408007c0c */ /* 0x000fc4000bf26270 */
[----:B------:R-:W-:Y:S02]  /*194c0*/  ISETP.GE.AND P0, PT, R7, UR4, PT ;  /* 0x0000000407007c0c */ /* 0x000fe4000bf06270 */
[C---:B------:R-:W-:Y:S01]  /*194d0*/  ISETP.LT.OR P3, PT, R6.reuse, 0x1, P1 ;  /* 0x000000010600780c */ /* 0x040fe20000f61670 */
[----:B------:R-:W-:Y:S01]  /*194e0*/  LDGSTS.E.BYPASS.LTC128B.128 [R4+0x400], desc[UR42][R2.64], !P4 ;  /* 0x0040000002047fae */ /* 0x000fe2000e101d6a */
[----:B------:R-:W-:-:S11]  /*194f0*/  ISETP.LT.OR P4, PT, R6, 0x1, P0 ;  /* 0x000000010600780c */ /* 0x000fd60000781670 */
        /* <DEDUP_REMOVED lines=23> */
.L_x_10819:
        /* <DEDUP_REMOVED lines=13> */
.L_x_10670:
        /* <DEDUP_REMOVED lines=11> */
.L_x_10671:
[----:B------:R-:W2:Y:S01]  /*197f0*/  LDL.LU R2, [R1] ;  /* 0x0000000001027983 */ /* 0x000ea20000300800 */
[----:B------:R-:W-:Y:S01]  /*19800*/  VIADD R28, R28, 0x1 ;  /* 0x000000011c1c7836 */ /* 0x000fe20000000000 */
[----:B------:R0:W-:Y:S04]  /*19810*/  SYNCS.ARRIVE.TRANS64.A1T0 RZ, [R0+URZ+0x2d850], RZ ;  /* 0x02d850ff00ff79a7 */ /* 0x0001e8000810003f */
[----:B------:R-:W-:-:S04]  /*19820*/  ISETP.NE.AND P0, PT, R28, 0x2, PT ;  /* 0x000000021c00780c */ /* 0x000fc80003f05270 */
[----:B0-----:R-:W-:Y:S02]  /*19830*/  SEL R0, RZ, 0x1, P0 ;  /* 0x00000001ff007807 */ /* 0x001fe40000000000 */
[----:B------:R-:W-:Y:S02]  /*19840*/  SEL R28, R28, RZ, P0 ;  /* 0x000000ff1c1c7207 */ /* 0x000fe40000000000 */
[----:B--2---:R-:W-:-:S05]  /*19850*/  LOP3.LUT R2, R2, R0, RZ, 0x3c, !PT ;  /* 0x0000000002027212 */ /* 0x004fca00078e3cff */
[----:B------:R0:W-:Y:S02]  /*19860*/  STL [R1], R2 ;  /* 0x0000000201007387 */ /* 0x0001e40000100800 */
.L_x_10630:
[----:B------:R-:W-:Y:S05]  /*19870*/  BSYNC B7 ;  /* 0x0000000000077941 */ /* 0x000fea0003800000 */
.L_x_10628:
[----:B------:R-:W-:-:S13]  /*19880*/  LOP3.LUT P0, RZ, R19, 0x10, RZ, 0xc0, !PT ;  /* 0x0000001013ff7812 */ /* 0x000fda000780c0ff */
[----:B------:R-:W-:Y:S05]  /*19890*/  @!P0 BRA `(.L_x_10672) ;  /* 0x0000000000248947 */ /* 0x000fea0003800000 */
[----:B------:R-:W-:Y:S05]  /*198a0*/  WARPSYNC.ALL ;  /* 0x0000000000007948 */ /* 0x000fea0003800000 */
[----:B------:R-:W3:Y:S08]  /*198b0*/  S2UR UR5, SR_CgaCtaId ;  /* 0x00000000000579c3 */ /* 0x000ef00000008800 */
[----:B------:R-:W-:Y:S06]  /*198c0*/  BAR.SYNC.DEFER_BLOCKING 0x5, 0x200 ;  /* 0x0148000000007b1d */ /* 0x000fec0000010000 */
[----:B------:R-:W-:-:S02]  /*198d0*/  UMOV UR4, 0x400 ;  /* 0x0000040000047882 */ /* 0x000fc40000000000 */
[----:B---3--:R-:W-:-:S06]  /*198e0*/  ULEA UR4, UR5, UR4, 0x18 ;  /* 0x0000000405047291 */ /* 0x008fcc000f8ec03f */
[----:B------:R-:W-:-:S05]  /*198f0*/  IMAD.U32 R16, RZ, RZ, UR4 ;  /* 0x00000004ff107e24 */ /* 0x000fca000f8e00ff */
[----:B------:R3:W4:Y:S01]  /*19900*/  LDS.128 R24, [R16+0x2d8d0] ;  /* 0x02d8d00010187984 */ /* 0x0007220000000c00 */
[----:B------:R-:W-:Y:S06]  /*19910*/  BAR.ARV 0x4, 0x200 ;  /* 0x0108000000007b1d */ /* 0x000fec0000002000 */
[----:B------:R-:W-:Y:S05]  /*19920*/  BRA `(.L_x_10673) ;  /* 0x0000000800d07947 */ /* 0x000fea0003800000 */
.L_x_10672:
[----:B------:R-:W2:Y:S01]  /*19930*/  S2R R0, SR_TID.X ;  /* 0x0000000000007919 */ /* 0x000ea20000002100 */
[----:B------:R-:W-:Y:S01]  /*19940*/  UMOV UR4, 0xffffffff ;  /* 0xffffffff00047882 */ /* 0x000fe20000000000 */
[----:B--2---:R-:W-:-:S04]  /*19950*/  LOP3.LUT R8, R0, 0x1f, RZ, 0xc0, !PT ;  /* 0x0000001f00087812 */ /* 0x004fc800078ec0ff */
[----:B------:R-:W-:Y:S01]  /*19960*/  ISETP.NE.AND P0, PT, R8, 0x1f, PT ;  /* 0x0000001f0800780c */ /* 0x000fe20003f05270 */
[----:B------:R-:W-:-:S12]  /*19970*/  BRA.DIV UR4, `(.L_x_10674) ;  /* 0x0000004204ec7947 */ /* 0x000fd8000b800000 */
[----:B-1----:R-:W-:Y:S01]  /*19980*/  IMAD.IADD R9, R27, 0x1, R8 ;  /* 0x000000011b097824 */ /* 0x002fe200078e0208 */
[----:B------:R-:W-:-:S04]  /*19990*/  ULDC UR4, c[0x0][0xc3c] ;  /* 0x00030f0000047ab9 */ /* 0x000fc80000000800 */
[----:B------:R-:W-:-:S13]  /*199a0*/  ISETP.GE.OR P1, PT, R9, UR4, !P0 ;  /* 0x0000000409007c0c */ /* 0x000fda000c726670 */
[----:B0-----:R-:W0:Y:S08]  /*199b0*/  @!P1 LDC.64 R2, c[0x0][0xc80] ;  /* 0x00032000ff029b82 */ /* 0x001e300000000a00 */
        /* <DEDUP_REMOVED lines=13> */
[----:B--2---:R-:W-:Y:S01]  /*19a90*/  @!P1 IMAD.MOV.U32 R4, RZ, RZ, R7 ;  /* 0x000000ffff049224 */ /* 0x004fe200078e0007 */
        /* <DEDUP_REMOVED lines=20> */
.L_x_10829:
[----:B------:R-:W-:Y:S02]  /*19be0*/  ULDC UR4, c[0x0][0xc38] ;  /* 0x00030e0000047ab9 */ /* 0x000fe40000000800 */
[----:B------:R-:W-:-:S04]  /*19bf0*/  IMAD.U32 R3, RZ, RZ, UR4 ;  /* 0x00000004ff037e24 */ /* 0x000fc8000f8e00ff */
[----:B-1----:R-:W-:-:S04]  /*19c00*/  IMAD R5, R14, R3, RZ ;  /* 0x000000030e057224 */ /* 0x002fc800078e02ff */
[----:B------:R-:W-:-:S05]  /*19c10*/  IMAD.IADD R6, R6, 0x1, R5 ;  /* 0x0000000106067824 */ /* 0x000fca00078e0205 */
[----:B------:R-:W-:-:S13]  /*19c20*/  ISETP.GT.AND P6, PT, R6, R0, PT ;  /* 0x000000000600720c */ /* 0x000fda0003fc4270 */
[----:B------:R-:W-:Y:S05]  /*19c30*/  @P6 BRA `(.L_x_10675) ;  /* 0x0000000000a46947 */ /* 0x000fea0003800000 */
.L_x_10678:
[----:B0-----:R-:W0:Y:S01]  /*19c40*/  LDC R2, c[0x0][0xc3c] ;  /* 0x00030f00ff027b82 */ /* 0x001e220000000800 */
[----:B------:R-:W-:-:S05]  /*19c50*/  VIADD R27, R27, 0x1f ;  /* 0x0000001f1b1b7836 */ /* 0x000fca0000000000 */
[----:B0-----:R-:W-:-:S13]  /*19c60*/  ISETP.GE.AND P6, PT, R27, R2, PT ;  /* 0x000000021b00720c */ /* 0x001fda0003fc6270 */
[----:B------:R-:W-:Y:S05]  /*19c70*/  @P6 BRA `(.L_x_10676) ;  /* 0x0000000400b86947 */ /* 0x000fea0003800000 */
[----:B------:R-:W0:Y:S01]  /*19c80*/  S2R R3, SR_TID.X ;  /* 0x0000000000037919 */ /* 0x000e220000002100 */
[----:B------:R-:W-:Y:S02]  /*19c90*/  MOV R4, RZ ;  /* 0x000000ff00047202 */ /* 0x000fe40000000f00 */
        /* <DEDUP_REMOVED lines=29> */
.L_x_10837:
[----:B------:R-:W-:Y:S02]  /*19e70*/  ULDC UR4, c[0x0][0xc38] ;  /* 0x00030e0000047ab9 */ /* 0x000fe40000000800 */
[----:B------:R-:W-:-:S04]  /*19e80*/  IMAD.U32 R3, RZ, RZ, UR4 ;  /* 0x00000004ff037e24 */ /* 0x000fc8000f8e00ff */
[----:B-1----:R-:W-:-:S04]  /*19e90*/  IMAD R5, R14, R3, RZ ;  /* 0x000000030e057224 */ /* 0x002fc800078e02ff */
[----:B------:R-:W-:-:S05]  /*19ea0*/  IMAD.IADD R6, R5, 0x1, R6 ;  /* 0x0000000105067824 */ /* 0x000fca00078e0206 */
[----:B------:R-:W-:-:S13]  /*19eb0*/  ISETP.GT.AND P6, PT, R6, R0, PT ;  /* 0x000000000600720c */ /* 0x000fda0003fc4270 */
[----:B------:R-:W-:Y:S05]  /*19ec0*/  @!P6 BRA `(.L_x_10678) ;  /* 0xfffffffc005ce947 */ /* 0x000fea000383ffff */
.L_x_10675:
        /* <DEDUP_REMOVED lines=9> */
.L_x_10842:
[----:B------:R-:W-:-:S13]  /*19f60*/  ISETP.NE.AND P0, PT, R6, RZ, PT ;  /* 0x000000ff0600720c */ /* 0x000fda0003f05270 */
[----:B------:R-:W-:Y:S05]  /*19f70*/  @!P0 BRA `(.L_x_10680) ;  /* 0x0000000000108947 */ /* 0x000fea0003800000 */
[----:B------:R-:W-:Y:S01]  /*19f80*/  UMOV UR4, 0xffffffff ;  /* 0xffffffff00047882 */ /* 0x000fe20000000000 */
[----:B------:R-:W-:Y:S02]  /*19f90*/  VIADD R12, R5, 0xffffffff ;  /* 0xffffffff050c7836 */ /* 0x000fe40000000000 */
[----:B------:R-:W-:Y:S05]  /*19fa0*/  BRA.DIV UR4, `(.L_x_10681) ;  /* 0x0000004604b07947 */ /* 0x000fea000b800000 */
[----:B------:R4:W0:Y:S02]  /*19fb0*/  SHFL.IDX PT, R24, R2, R12, 0x1f ;  /* 0x00001f0c02187589 */ /* 0x00082400000e0000 */
.L_x_10680:
[----:B0-----:R-:W-:Y:S01]  /*19fc0*/  IMAD R24, R24, R3, R8 ;  /* 0x0000000318187224 */ /* 0x001fe200078e0208 */
[-C--:B--2---:R-:W-:Y:S01]  /*19fd0*/  IABS R8, R4.reuse ;  /* 0x0000000400087213 */ /* 0x084fe20000000000 */
[----:B----4-:R-:W-:Y:S01]  /*19fe0*/  IMAD.MOV.U32 R2, RZ, RZ, RZ ;  /* 0x000000ffff027224 */ /* 0x010fe200078e00ff */
[----:B------:R-:W-:Y:S01]  /*19ff0*/  IADD3 R27, R5, R27, RZ ;  /* 0x0000001b051b7210 */ /* 0x000fe20007ffe0ff */
[----:B------:R-:W-:Y:S01]  /*1a000*/  IMAD.IADD R25, R0, 0x1, -R24 ;  /* 0x0000000100197824 */ /* 0x000fe200078e0a18 */
[----:B------:R-:W0:Y:S01]  /*1a010*/  I2F.RP R6, R8 ;  /* 0x0000000800067306 */ /* 0x000e220000209400 */
[----:B------:R-:W-:-:S05]  /*1a020*/  IABS R0, R4 ;  /* 0x0000000400007213 */ /* 0x000fca0000000000 */
[----:B------:R-:W-:Y:S02]  /*1a030*/  IMAD.MOV R0, RZ, RZ, -R0 ;  /* 0x000000ffff007224 */ /* 0x000fe400078e0a00 */
[----:B0-----:R-:W0:Y:S02]  /*1a040*/  MUFU.RCP R6, R6 ;  /* 0x0000000600067308 */ /* 0x001e240000001000 */
[----:B0-----:R-:W-:-:S06]  /*1a050*/  VIADD R9, R6, 0xffffffe ;  /* 0x0ffffffe06097836 */ /* 0x001fcc0000000000 */
[----:B------:R-:W0:Y:S02]  /*1a060*/  F2I.FTZ.U32.TRUNC.NTZ R3, R9 ;  /* 0x0000000900037305 */ /* 0x000e24000021f000 */
[----:B0-----:R-:W-:-:S05]  /*1a070*/  IADD3 R11, RZ, -R3, RZ ;  /* 0x80000003ff0b7210 */ /* 0x001fca0007ffe0ff */
        /* <DEDUP_REMOVED lines=18> */
[----:B------:R-:W-:Y:S01]  /*1a1a0*/  IMAD.MOV R8, RZ, RZ, -R8 ;  /* 0x000000ffff087224 */ /* 0x000fe200078e0a08 */
[----:B0-----:R-:W-:-:S05]  /*1a1b0*/  IADD3 R11, RZ, -R3, RZ ;  /* 0x80000003ff0b7210 */ /* 0x001fca0007ffe0ff */
        /* <DEDUP_REMOVED lines=26> */
.L_x_10676:
[----:B------:R-:W-:Y:S01]  /*1a360*/  UMOV UR4, URZ ;  /* 0x0000003f00047c82 */ /* 0x000fe20008000000 */
[----:B------:R-:W-:Y:S01]  /*1a370*/  UMOV UR5, URZ ;  /* 0x0000003f00057c82 */ /* 0x000fe20008000000 */
[----:B------:R-:W-:Y:S01]  /*1a380*/  ULDC UR6, c[0x0][0xc3c] ;  /* 0x00030f0000067ab9 */ /* 0x000fe20000000800 */
[----:B------:R-:W-:Y:S01]  /*1a390*/  IMAD.MOV.U32 R24, RZ, RZ, R0 ;  /* 0x000000ffff187224 */ /* 0x000fe200078e0000 */
[----:B------:R-:W-:Y:S01]  /*1a3a0*/  MOV R27, UR6 ;  /* 0x00000006001b7c02 */ /* 0x000fe20008000f00 */
[----:B------:R-:W-:Y:S02]  /*1a3b0*/  IMAD.U32 R25, RZ, RZ, UR4 ;  /* 0x00000004ff197e24 */ /* 0x000fe4000f8e00ff */
[----:B------:R-:W-:-:S07]  /*1a3c0*/  IMAD.U32 R26, RZ, RZ, UR5 ;  /* 0x00000005ff1a7e24 */ /* 0x000fce000f8e00ff */
.L_x_10682:
        /* <DEDUP_REMOVED lines=10> */
.L_x_10673:
[----:B------:R-:W-:Y:S02]  /*1a470*/  ULDC UR4, c[0x0][0xc3c] ;  /* 0x00030f0000047ab9 */ /* 0x000fe40000000800 */
[----:B----4-:R-:W-:-:S13]  /*1a480*/  ISETP.GE.AND P0, PT, R27, UR4, PT ;  /* 0x000000041b007c0c */ /* 0x010fda000bf06270 */
[----:B------:R-:W-:Y:S05]  /*1a490*/  @!P0 BRA `(.L_x_10683) ;  /* 0xffffff9c00f08947 */ /* 0x000fea000383ffff */
[----:B------:R-:W-:Y:S05]  /*1a4a0*/  BSYNC B8 ;  /* 0x0000000000087941 */ /* 0x000fea0003800000 */
.L_x_10580:
[----:B0-----:R-:W4:Y:S01]  /*1a4b0*/  LDL.LU R0, [R1+0x4c] ;  /* 0x00004c0001007983 */ /* 0x001f220000300800 */
[----:B------:R-:W-:Y:S01]  /*1a4c0*/  BSSY B0, `(.L_x_10684) ;  /* 0x000000b000007945 */ /* 0x000fe20003800000 */
[----:B-1----:R-:W0:Y:S01]  /*1a4d0*/  S2R R5, SR_CgaCtaId ;  /* 0x0000000000057919 */ /* 0x002e220000008800 */
[----:B----4-:R-:W-:-:S05]  /*1a4e0*/  VIADD R0, R0, 0x1 ;  /* 0x0000000100007836 */ /* 0x010fca0000000000 */
        /* <DEDUP_REMOVED lines=8> */
.L_x_10845:
[----:B------:R-:W-:Y:S05]  /*1a570*/  BSYNC B0 ;  /* 0x0000000000007941 */ /* 0x000fea0003800000 */
.L_x_10684:
[----:B------:R-:W-:-:S03]  /*1a580*/  UMOV UR4, 0xffffffff ;  /* 0xffffffff00047882 */ /* 0x000fc60000000000 */
[----:B------:R-:W-:Y:S05]  /*1a590*/  BRA.DIV UR4, `(.L_x_10686) ;  /* 0x0000004204707947 */ /* 0x000fea000b800000 */
[----:B0-----:R-:W0:Y:S02]  /*1a5a0*/  S2R R0, SR_TID.X ;  /* 0x0000000000007919 */ /* 0x001e240000002100 */
[----:B0-----:R-:W-:-:S04]  /*1a5b0*/  SHF.R.U32.HI R0, RZ, 0x5, R0 ;  /* 0x00000005ff007819 */ /* 0x001fc80000011600 */
[----:B------:R-:W-:-:S05]  /*1a5c0*/  LOP3.LUT R0, R0, 0x3, RZ, 0xc0, !PT ;  /* 0x0000000300007812 */ /* 0x000fca00078ec0ff */
[----:B------:R0:W1:Y:S02]  /*1a5d0*/  SHFL.IDX PT, R14, R0, RZ, 0x1f ;  /* 0x00001fff000e7589 */ /* 0x00006400000e0000 */
.L_x_10848:
[----:B-1----:R-:W-:-:S13]  /*1a5e0*/  ISETP.NE.AND P0, PT, R14, RZ, PT ;  /* 0x000000ff0e00720c */ /* 0x002fda0003f05270 */
[----:B------:R-:W-:Y:S05]  /*1a5f0*/  @P0 BRA `(.L_x_10419) ;  /* 0x0000000000900947 */ /* 0x000fea0003800000 */
[----:B------:R-:W-:-:S03]  /*1a600*/  UMOV UR4, 0xffffffff ;  /* 0xffffffff00047882 */ /* 0x000fc60000000000 */
[----:B------:R-:W-:Y:S05]  /*1a610*/  BRA.DIV UR4, `(.L_x_10687) ;  /* 0x0000004204847947 */ /* 0x000fea000b800000 */
[----:B------:R-:W-:-:S13]  /*1a620*/  ELECT P6, URZ, PT ;  /* 0x00000000003f782f */ /* 0x000fda00038c0000 */
.L_x_10851:
[----:B------:R-:W-:Y:S05]  /*1a630*/  @!P6 BRA `(.L_x_10419) ;  /* 0x000000000080e947 */ /* 0x000fea0003800000 */
[----:B------:R-:W-:-:S06]  /*1a640*/  ULOP3.LUT UR4, UR36, 0x2, URZ, 0xfc, !UPT ;  /* 0x0000000224047892 */ /* 0x000fcc000f8efc3f */
[----:B0-----:R-:W-:-:S05]  /*1a650*/  IMAD.U32 R0, RZ, RZ, UR4 ;  /* 0x00000004ff007e24 */ /* 0x001fca000f8e00ff */
[----:B------:R-:W-:-:S13]  /*1a660*/  ISETP.NE.AND P0, PT, R0, 0x3, PT ;  /* 0x000000030000780c */ /* 0x000fda0003f05270 */
[----:B------:R-:W-:Y:S05]  /*1a670*/  @!P0 BRA `(.L_x_10688) ;  /* 0x0000000000048947 */ /* 0x000fea0003800000 */
[----:B------:R-:W-:Y:S01]  /*1a680*/  BPT.TRAP 0x1 ;  /* 0x000000040000795c */ /* 0x000fe20000300000 */
.L_x_10688:
[----:B------:R-:W4:Y:S01]  /*1a690*/  LDL R0, [R1] ;  /* 0x0000000001007983 */ /* 0x000f220000100800 */
[C---:B------:R-:W-:Y:S02]  /*1a6a0*/  IMAD R3, R28.reuse, 0x8, R5 ;  /* 0x000000081c037824 */ /* 0x040fe400078e0205 */
[----:B------:R-:W-:-:S05]  /*1a6b0*/  VIADD R28, R28, 0x1 ;  /* 0x000000011c1c7836 */ /* 0x000fca0000000000 */
[----:B------:R-:W-:Y:S02]  /*1a6c0*/  ISETP.NE.AND P2, PT, R28, 0x2, PT ;  /* 0x000000021c00780c */ /* 0x000fe40003f45270 */
[----:B----4-:R-:W-:Y:S02]  /*1a6d0*/  SHF.L.U32 R2, R0, 0x1f, RZ ;  /* 0x0000001f00027819 */ /* 0x010fe400000006ff */
[----:B------:R-:W-:Y:S02]  /*1a6e0*/  SEL R0, RZ, 0x1, P2 ;  /* 0x00000001ff007807 */ /* 0x000fe40001000000 */
[----:B------:R-:W0:Y:S02]  /*1a6f0*/  SYNCS.PHASECHK.TRANS64.TRYWAIT P1, [R3+URZ+0x2d840], R2 ;  /* 0x02d84002030075a7 */ /* 0x000e24000802017f */
[----:B0-----:R-:W-:Y:S05]  /*1a700*/  @!P1 BRA `(.L_x_10689) ;  /* 0x0000004000689947 */ /* 0x001fea0003800000 */
.L_x_10852:
[----:B------:R-:W4:Y:S01]  /*1a710*/  LDL.LU R4, [R1] ;  /* 0x0000000001047983 */ /* 0x000f220000300800 */
[----:B------:R-:W-:Y:S02]  /*1a720*/  SEL R28, R28, RZ, P2 ;  /* 0x000000ff1c1c7207 */ /* 0x000fe40001000000 */
[----:B----4-:R-:W-:Y:S01]  /*1a730*/  LOP3.LUT R0, R4, R0, RZ, 0x3c, !PT ;  /* 0x0000000004007212 */ /* 0x010fe200078e3cff */
[----:B------:R-:W-:Y:S06]  /*1a740*/  @!P0 BRA `(.L_x_10690) ;  /* 0x0000000000048947 */ /* 0x000fec0003800000 */
[----:B------:R-:W-:Y:S01]  /*1a750*/  BPT.TRAP 0x1 ;  /* 0x000000040000795c */ /* 0x000fe20000300000 */
.L_x_10690:
[----:B------:R-:W-:Y:S02]  /*1a760*/  LEA R5, R28, R5, 0x3 ;  /* 0x000000051c057211 */ /* 0x000fe400078e18ff */
[----:B------:R-:W-:-:S04]  /*1a770*/  SHF.L.U32 R0, R0, 0x1f, RZ ;  /* 0x0000001f00007819 */ /* 0x000fc800000006ff */
[----:B------:R-:W1:Y:S02]  /*1a780*/  SYNCS.PHASECHK.TRANS64.TRYWAIT P1, [R5+URZ+0x2d840], R0 ;  /* 0x02d84000050075a7 */ /* 0x000e64000802017f */
[----:B-1----:R-:W-:Y:S05]  /*1a790*/  @!P1 BRA `(.L_x_10691) ;  /* 0x0000004000589947 */ /* 0x002fea0003800000 */
.L_x_10853:
[----:B------:R-:W-:Y:S05]  /*1a7a0*/  @!P0 BRA `(.L_x_10692) ;  /* 0x0000000000048947 */ /* 0x000fea0003800000 */
[----:B------:R-:W-:Y:S01]  /*1a7b0*/  BPT.TRAP 0x1 ;  /* 0x000000040000795c */ /* 0x000fe20000300000 */
.L_x_10692:
[----:B------:R-:W4:Y:S02]  /*1a7c0*/  SYNCS.PHASECHK.TRANS64.TRYWAIT P1, [R3+URZ+0x2d860], R2 ;  /* 0x02d86002030075a7 */ /* 0x000f24000802017f */
[----:B----4-:R-:W-:Y:S05]  /*1a7d0*/  @!P1 BRA `(.L_x_10693) ;  /* 0x00000040005c9947 */ /* 0x010fea0003800000 */
.L_x_10854:
[----:B------:R-:W-:Y:S05]  /*1a7e0*/  @!P0 BRA `(.L_x_10694) ;  /* 0x0000000000048947 */ /* 0x000fea0003800000 */
[----:B------:R-:W-:Y:S01]  /*1a7f0*/  BPT.TRAP 0x1 ;  /* 0x000000040000795c */ /* 0x000fe20000300000 */
.L_x_10694:
[----:B------:R0:W0:Y:S02]  /*1a800*/  SYNCS.PHASECHK.TRANS64.TRYWAIT P0, [R5+URZ+0x2d860], R0 ;  /* 0x02d86000050075a7 */ /* 0x000024000800017f */
[----:B0-----:R-:W-:Y:S05]  /*1a810*/  @!P0 NANOSLEEP.SYNCS 0x989680 ;  /* 0x009896800000895d */ /* 0x001fea0003900000 */
[----:B------:R-:W0:Y:S02]  /*1a820*/  @!P0 SYNCS.PHASECHK.TRANS64 P0, [R5+URZ+0x2d860], R0 ;  /* 0x02d86000050085a7 */ /* 0x000e24000800007f */
[----:B0-----:R-:W-:Y:S05]  /*1a830*/  @!P0 BRA `(.L_x_10694) ;  /* 0xfffffffc00f08947 */ /* 0x001fea000383ffff */
.L_x_10419:
[----:B------:R-:W-:Y:S05]  /*1a840*/  BSYNC B9 ;  /* 0x0000000000097941 */ /* 0x000fea0003800000 */
.L_x_10416:
[----:B------:R-:W-:Y:S05]  /*1a850*/  EXIT ;  /* 0x000000000000794d */ /* 0x000fea0003800000 */
.L_x_10437:
[----:B0-----:R0:W1:Y:S02]  /*1a860*/  SYNCS.PHASECHK.TRANS64.TRYWAIT P4, [R31+URZ+0x2d890], R79 ;  /* 0x02d8904f1f0075a7 */ /* 0x001064000808017f */
[----:B-1----:R-:W-:Y:S05]  /*1a870*/  @!P4 NANOSLEEP.SYNCS 0x989680 ;  /* 0x009896800000c95d */ /* 0x002fea0003900000 */
[----:B------:R-:W1:Y:S02]  /*1a880*/  @!P4 SYNCS.PHASECHK.TRANS64 P4, [R31+URZ+0x2d890], R79 ;  /* 0x02d8904f1f00c5a7 */ /* 0x000e64000808007f */
[----:B-1----:R-:W-:Y:S05]  /*1a890*/  @!P4 BRA `(.L_x_10437) ;  /* 0xfffffffc00f0c947 */ /* 0x002fea000383ffff */
[----:B------:R-:W-:Y:S05]  /*1a8a0*/  BRA `(.L_x_10695) ;  /* 0xfffffe8c000c7947 */ /* 0x000fea000383ffff */
.L_x_10438:
        /* <DEDUP_REMOVED lines=8> */
.L_x_10697:
[----:B------:R-:W-:Y:S05]  /*1a930*/  BSYNC B1 ;  /* 0x0000000000017941 */ /* 0x000fea0003800000 */
.L_x_10696:
        /* <DEDUP_REMOVED lines=8> */
.L_x_10698:
[----:B------:R-:W-:Y:S01]  /*1a9c0*/  IMAD.MOV.U32 R56, RZ, RZ, R14 ;  /* 0x000000ffff387224 */ /* 0x000fe200078e000e */
[----:B------:R-:W-:Y:S06]  /*1a9d0*/  BRA `(.L_x_10699) ;  /* 0xfffffe8800d47947 */ /* 0x000fec000383ffff */
.L_x_10466:
[----:B0-----:R0:W1:Y:S02]  /*1a9e0*/  SYNCS.PHASECHK.TRANS64.TRYWAIT P4, [R31+URZ+0x2d890], R79 ;  /* 0x02d8904f1f0075a7 */ /* 0x001064000808017f */
[----:B-1----:R-:W-:Y:S05]  /*1a9f0*/  @!P4 NANOSLEEP.SYNCS 0x989680 ;  /* 0x009896800000c95d */ /* 0x002fea0003900000 */
[----:B------:R-:W1:Y:S02]  /*1aa00*/  @!P4 SYNCS.PHASECHK.TRANS64 P4, [R31+URZ+0x2d890], R79 ;  /* 0x02d8904f1f00c5a7 */ /* 0x000e64000808007f */
[----:B-1----:R-:W-:Y:S05]  /*1aa10*/  @!P4 BRA `(.L_x_10466) ;  /* 0xfffffffc00f0c947 */ /* 0x002fea000383ffff */
[----:B------:R-:W-:Y:S05]  /*1aa20*/  BRA `(.L_x_10700) ;  /* 0xfffffea400947947 */ /* 0x000fea000383ffff */
.L_x_10467:
        /* <DEDUP_REMOVED lines=8> */
.L_x_10702:
[----:B------:R-:W-:Y:S05]  /*1aab0*/  BSYNC B1 ;  /* 0x0000000000017941 */ /* 0x000fea0003800000 */
.L_x_10701:
        /* <DEDUP_REMOVED lines=8> */
.L_x_10703:
[----:B------:R-:W-:Y:S01]  /*1ab40*/  IMAD.MOV.U32 R82, RZ, RZ, R14 ;  /* 0x000000ffff527224 */ /* 0x000fe200078e000e */
[----:B------:R-:W-:Y:S06]  /*1ab50*/  BRA `(.L_x_10704) ;  /* 0xfffffea4005c7947 */ /* 0x000fec000383ffff */
.L_x_10480:
[----:B0-----:R0:W1:Y:S02]  /*1ab60*/  SYNCS.PHASECHK.TRANS64.TRYWAIT P3, [R31+URZ+0x2d890], R79 ;  /* 0x02d8904f1f0075a7 */ /* 0x001064000806017f */
[----:B-1----:R-:W-:Y:S05]  /*1ab70*/  @!P3 NANOSLEEP.SYNCS 0x989680 ;  /* 0x009896800000b95d */ /* 0x002fea0003900000 */
[----:B------:R-:W1:Y:S02]  /*1ab80*/  @!P3 SYNCS.PHASECHK.TRANS64 P3, [R31+URZ+0x2d890], R79 ;  /* 0x02d8904f1f00b5a7 */ /* 0x000e64000806007f */
[----:B-1----:R-:W-:Y:S05]  /*1ab90*/  @!P3 BRA `(.L_x_10480) ;  /* 0xfffffffc00f0b947 */ /* 0x002fea000383ffff */
[----:B------:R-:W-:Y:S05]  /*1aba0*/  BRA `(.L_x_10705) ;  /* 0xfffffebc00387947 */ /* 0x000fea000383ffff */
.L_x_10481:
[----:B------:R-:W-:Y:S01]  /*1abb0*/  BSSY B1, `(.L_x_10706) ;  /* 0x0000007000017945 */ /* 0x000fe20003800000 */
[----:B------:R-:W-:Y:S02]  /*1abc0*/  IMAD.MOV.U32 R12, RZ, RZ, RZ ;  /* 0x000000ffff0c7224 */ /* 0x000fe400078e00ff */
[----:B------:R-:W-:Y:S02]  /*1abd0*/  IMAD.MOV.U32 R11, RZ, RZ, 0x1e1f ;  /* 0x00001e1fff0b7424 */ /* 0x000fe400078e00ff */
[----:B------:R-:W-:-:S07]  /*1abe0*/  IMAD.MOV.U32 R15, RZ, RZ, -0x1 ;  /* 0xffffffffff0f7424 */ /* 0x000fce00078e00ff */
[----:B0-----:R-:W-:Y:S05]  /*1abf0*/  WARPSYNC.COLLECTIVE R15, `(.L_x_10707) ;  /* 0x000000000f087348 */ /* 0x001fea0003c00000 */
[----:B------:R1:W2:Y:S02]  /*1ac00*/  SHFL.IDX P6, R14, R13, R12, R11 ;  /* 0x0000000c0d0e7389 */ /* 0x0002a400000c000b */
[----:B012---:R-:W-:Y:S01]  /*1ac10*/  ENDCOLLECTIVE ;  /* 0x000000000000791b */ /* 0x007fe20003800000 */
.L_x_10707:
[----:B------:R-:W-:Y:S05]  /*1ac20*/  BSYNC B1 ;  /* 0x0000000000017941 */ /* 0x000fea0003800000 */
.L_x_10706:
        /* <DEDUP_REMOVED lines=8> */
.L_x_10708:
[----:B------:R-:W-:Y:S01]  /*1acb0*/  IMAD.MOV.U32 R39, RZ, RZ, R14 ;  /* 0x000000ffff277224 */ /* 0x000fe200078e000e */
[----:B------:R-:W-:Y:S06]  /*1acc0*/  BRA `(.L_x_10709) ;  /* 0xfffffebc00547947 */ /* 0x000fec000383ffff */
.L_x_10485:
[----:B------:R0:W0:Y:S02]  /*1acd0*/  SYNCS.PHASECHK.TRANS64.TRYWAIT P2, [R31+URZ+0x2d8b0], R79 ;  /* 0x02d8b04f1f0075a7 */ /* 0x000024000804017f */
[----:B0-----:R-:W-:Y:S05]  /*1ace0*/  @!P2 NANOSLEEP.SYNCS 0x989680 ;  /* 0x009896800000a95d */ /* 0x001fea0003900000 */
[----:B------:R-:W0:Y:S02]  /*1acf0*/  @!P2 SYNCS.PHASECHK.TRANS64 P2, [R31+URZ+0x2d8b0], R79 ;  /* 0x02d8b04f1f00a5a7 */ /* 0x000e24000804007f */
[----:B0-----:R-:W-:Y:S05]  /*1ad00*/  @!P2 BRA `(.L_x_10485) ;  /* 0xfffffffc00f0a947 */ /* 0x001fea000383ffff */
[----:B------:R-:W-:Y:S05]  /*1ad10*/  BRA `(.L_x_10710) ;  /* 0xfffffec000247947 */ /* 0x000fea000383ffff */
.L_x_10493:
[----:B------:R-:W-:Y:S01]  /*1ad20*/  BSSY B0, `(.L_x_10711) ;  /* 0x0000007000007945 */ /* 0x000fe20003800000 */
[----:B------:R-:W-:Y:S01]  /*1ad30*/  MOV R12, RZ ;  /* 0x000000ff000c7202 */ /* 0x000fe20000000f00 */
[----:B------:R-:W-:Y:S02]  /*1ad40*/  IMAD.MOV.U32 R11, RZ, RZ, 0x1f ;  /* 0x0000001fff0b7424 */ /* 0x000fe400078e00ff */
[----:B------:R-:W-:-:S07]  /*1ad50*/  IMAD.MOV.U32 R15, RZ, RZ, -0x1 ;  /* 0xffffffffff0f7424 */ /* 0x000fce00078e00ff */
[----:B0--3-5:R-:W-:Y:S05]  /*1ad60*/  WARPSYNC.COLLECTIVE R15, `(.L_x_10712) ;  /* 0x000000000f087348 */ /* 0x029fea0003c00000 */
[----:B------:R1:W2:Y:S02]  /*1ad70*/  SHFL.IDX P6, R14, R13, R12, R11 ;  /* 0x0000000c0d0e7389 */ /* 0x0002a400000c000b */
[----:B0123-5:R-:W-:Y:S01]  /*1ad80*/  ENDCOLLECTIVE ;  /* 0x000000000000791b */ /* 0x02ffe20003800000 */
.L_x_10712:
[----:B------:R-:W-:Y:S05]  /*1ad90*/  BSYNC B0 ;  /* 0x0000000000007941 */ /* 0x000fea0003800000 */
.L_x_10711:
[----:B------:R0:W-:Y:S01]  /*1ada0*/  STL [R1+0x40], R14 ;  /* 0x0000400e01007387 */ /* 0x0001e20000100800 */
[----:B------:R-:W-:Y:S05]  /*1adb0*/  BRA `(.L_x_10713) ;  /* 0xfffffec800707947 */ /* 0x000fea000383ffff */
.L_x_10504:
[----:B------:R-:W-:Y:S01]  /*1adc0*/  BSSY B1, `(.L_x_10714) ;  /* 0x0000008000017945 */ /* 0x000fe20003800000 */
[----:B------:R-:W-:Y:S01]  /*1add0*/  IMAD.MOV.U32 R13, RZ, RZ, R25 ;  /* 0x000000ffff0d7224 */ /* 0x000fe200078e0019 */
[----:B------:R-:W-:Y:S01]  /*1ade0*/  MOV R15, 0xffffffff ;  /* 0xffffffff000f7802 */ /* 0x000fe20000000f00 */
[----:B------:R-:W-:Y:S02]  /*1adf0*/  IMAD.MOV.U32 R12, RZ, RZ, RZ ;  /* 0x000000ffff0c7224 */ /* 0x000fe400078e00ff */
[----:B------:R-:W-:-:S07]  /*1ae00*/  IMAD.MOV.U32 R11, RZ, RZ, 0x1e1f ;  /* 0x00001e1fff0b7424 */ /* 0x000fce00078e00ff */
[----:B0--3--:R-:W-:Y:S05]  /*1ae10*/  WARPSYNC.COLLECTIVE R15, `(.L_x_10715) ;  /* 0x000000000f087348 */ /* 0x009fea0003c00000 */
[----:B0-----:R0:W1:Y:S02]  /*1ae20*/  SHFL.IDX P6, R14, R13, R12, R11 ;  /* 0x0000000c0d0e7389 */ /* 0x00106400000c000b */
[----:B01-3--:R-:W-:Y:S01]  /*1ae30*/  ENDCOLLECTIVE ;  /* 0x000000000000791b */ /* 0x00bfe20003800000 */
.L_x_10715:
[----:B------:R-:W-:Y:S05]  /*1ae40*/  BSYNC B1 ;  /* 0x0000000000017941 */ /* 0x000fea0003800000 */
.L_x_10714:
        /* <DEDUP_REMOVED lines=8> */
.L_x_10716:
[----:B------:R-:W-:Y:S01]  /*1aed0*/  IMAD.MOV.U32 R13, RZ, RZ, R37 ;  /* 0x000000ffff0d7224 */ /* 0x000fe200078e0025 */
[----:B------:R-:W-:-:S07]  /*1aee0*/  MOV R38, R14 ;  /* 0x0000000e00267202 */ /* 0x000fce0000000f00 */
[----:B------:R-:W-:Y:S05]  /*1aef0*/  WARPSYNC.COLLECTIVE R15, `(.L_x_10717) ;  /* 0x000000000f087348 */ /* 0x000fea0003c00000 */
[----:B------:R0:W1:Y:S02]  /*1af00*/  SHFL.IDX P6, R14, R13, R12, R11 ;  /* 0x0000000c0d0e7389 */ /* 0x00006400000c000b */
[----:B01----:R-:W-:Y:S01]  /*1af10*/  ENDCOLLECTIVE ;  /* 0x000000000000791b */ /* 0x003fe20003800000 */
.L_x_10717:
[----:B------:R-:W-:Y:S02]  /*1af20*/  IMAD.MOV.U32 R13, RZ, RZ, R39 ;  /* 0x000000ffff0d7224 */ /* 0x000fe400078e0027 */
[----:B------:R-:W-:-:S07]  /*1af30*/  IMAD.MOV.U32 R0, RZ, RZ, R14 ;  /* 0x000000ffff007224 */ /* 0x000fce00078e000e */
[----:B------:R-:W-:Y:S05]  /*1af40*/  WARPSYNC.COLLECTIVE R15, `(.L_x_10718) ;  /* 0x000000000f087348 */ /* 0x000fea0003c00000 */
[----:B------:R0:W1:Y:S02]  /*1af50*/  SHFL.IDX P6, R14, R13, R12, R11 ;  /* 0x0000000c0d0e7389 */ /* 0x00006400000c000b */
[----:B01----:R-:W-:Y:S01]  /*1af60*/  ENDCOLLECTIVE ;  /* 0x000000000000791b */ /* 0x003fe20003800000 */
.L_x_10718:
[----:B------:R-:W-:Y:S01]  /*1af70*/  IMAD.MOV.U32 R39, RZ, RZ, R14 ;  /* 0x000000ffff277224 */ /* 0x000fe200078e000e */
[----:B------:R-:W-:Y:S06]  /*1af80*/  BRA `(.L_x_10719) ;  /* 0xfffffecc00787947 */ /* 0x000fec000383ffff */
.L_x_10508:
[----:B0-----:R0:W1:Y:S02]  /*1af90*/  SYNCS.PHASECHK.TRANS64.TRYWAIT P0, [R2+URZ+0x2d800], R3 ;  /* 0x02d80003020075a7 */ /* 0x001064000800017f */
[----:B-1----:R-:W-:Y:S05]  /*1afa0*/  @!P0 NANOSLEEP.SYNCS 0x989680 ;  /* 0x009896800000895d */ /* 0x002fea0003900000 */
[----:B------:R-:W1:Y:S02]  /*1afb0*/  @!P0 SYNCS.PHASECHK.TRANS64 P0, [R2+URZ+0x2d800], R3 ;  /* 0x02d80003020085a7 */ /* 0x000e64000800007f */
[----:B-1----:R-:W-:Y:S05]  /*1afc0*/  @!P0 BRA `(.L_x_10508) ;  /* 0xfffffffc00f08947 */ /* 0x002fea000383ffff */
[----:B------:R-:W-:Y:S05]  /*1afd0*/  BRA `(.L_x_10720) ;  /* 0xfffffed400a87947 */ /* 0x000fea000383ffff */
.L_x_10520:
[----:B------:R-:W-:Y:S01]  /*1afe0*/  BSSY B1, `(.L_x_10721) ;  /* 0x0000008000017945 */ /* 0x000fe20003800000 */
[----:B------:R-:W-:Y:S01]  /*1aff0*/  IMAD.MOV.U32 R13, RZ, RZ, R25 ;  /* 0x000000ffff0d7224 */ /* 0x000fe200078e0019 */
[----:B------:R-:W-:Y:S01]  /*1b000*/  MOV R12, RZ ;  /* 0x000000ff000c7202 */ /* 0x000fe20000000f00 */
[----:B------:R-:W-:Y:S02]  /*1b010*/  IMAD.MOV.U32 R11, RZ, RZ, 0x1e1f ;  /* 0x00001e1fff0b7424 */ /* 0x000fe400078e00ff */
[----:B------:R-:W-:-:S07]  /*1b020*/  IMAD.MOV.U32 R15, RZ, RZ, -0x1 ;  /* 0xffffffffff0f7424 */ /* 0x000fce00078e00ff */
[----:B0--3--:R-:W-:Y:S05]  /*1b030*/  WARPSYNC.COLLECTIVE R15, `(.L_x_10722) ;  /* 0x000000000f087348 */ /* 0x009fea0003c00000 */
[----:B0-----:R0:W1:Y:S02]  /*1b040*/  SHFL.IDX P6, R14, R13, R12, R11 ;  /* 0x0000000c0d0e7389 */ /* 0x00106400000c000b */
[----:B01-3--:R-:W-:Y:S01]  /*1b050*/  ENDCOLLECTIVE ;  /* 0x000000000000791b */ /* 0x00bfe20003800000 */
.L_x_10722:
[----:B------:R-:W-:Y:S05]  /*1b060*/  BSYNC B1 ;  /* 0x0000000000017941 */ /* 0x000fea0003800000 */
.L_x_10721:
        /* <DEDUP_REMOVED lines=8> */
.L_x_10723:
[----:B------:R-:W-:Y:S02]  /*1b0f0*/  IMAD.MOV.U32 R13, RZ, RZ, R37 ;  /* 0x000000ffff0d7224 */ /* 0x000fe400078e0025 */
[----:B------:R-:W-:-:S07]  /*1b100*/  IMAD.MOV.U32 R3, RZ, RZ, R14 ;  /* 0x000000ffff037224 */ /* 0x000fce00078e000e */
[----:B------:R-:W-:Y:S05]  /*1b110*/  WARPSYNC.COLLECTIVE R15, `(.L_x_10724) ;  /* 0x000000000f087348 */ /* 0x000fea0003c00000 */
[----:B------:R0:W1:Y:S02]  /*1b120*/  SHFL.IDX P6, R14, R13, R12, R11 ;  /* 0x0000000c0d0e7389 */ /* 0x00006400000c000b */
[----:B01----:R-:W-:Y:S01]  /*1b130*/  ENDCOLLECTIVE ;  /* 0x000000000000791b */ /* 0x003fe20003800000 */
.L_x_10724:
[----:B------:R-:W-:Y:S02]  /*1b140*/  IMAD.MOV.U32 R13, RZ, RZ, R39 ;  /* 0x000000ffff0d7224 */ /* 0x000fe400078e0027 */
[----:B------:R-:W-:-:S07]  /*1b150*/  IMAD.MOV.U32 R37, RZ, RZ, R14 ;  /* 0x000000ffff257224 */ /* 0x000fce00078e000e */
[----:B------:R-:W-:Y:S05]  /*1b160*/  WARPSYNC.COLLECTIVE R15, `(.L_x_10725) ;  /* 0x000000000f087348 */ /* 0x000fea0003c00000 */
[----:B------:R0:W1:Y:S02]  /*1b170*/  SHFL.IDX P6, R14, R13, R12, R11 ;  /* 0x0000000c0d0e7389 */ /* 0x00006400000c000b */
[----:B01----:R-:W-:Y:S01]  /*1b180*/  ENDCOLLECTIVE ;  /* 0x000000000000791b */ /* 0x003fe20003800000 */
.L_x_10725:
[----:B------:R-:W-:Y:S01]  /*1b190*/  MOV R38, R14 ;  /* 0x0000000e00267202 */ /* 0x000fe20000000f00 */
[----:B------:R-:W-:Y:S06]  /*1b1a0*/  BRA `(.L_x_10726) ;  /* 0xfffffee400e47947 */ /* 0x000fec000383ffff */
.L_x_10524:
[----:B0-----:R0:W1:Y:S02]  /*1b1b0*/  SYNCS.PHASECHK.TRANS64.TRYWAIT P0, [R2+URZ+0x2d800], R3 ;  /* 0x02d80003020075a7 */ /* 0x001064000800017f */
[----:B-1----:R-:W-:Y:S05]  /*1b1c0*/  @!P0 NANOSLEEP.SYNCS 0x989680 ;  /* 0x009896800000895d */ /* 0x002fea0003900000 */
[----:B------:R-:W1:Y:S02]  /*1b1d0*/  @!P0 SYNCS.PHASECHK.TRANS64 P0, [R2+URZ+0x2d800], R3 ;  /* 0x02d80003020085a7 */ /* 0x000e64000800007f */
[----:B-1----:R-:W-:Y:S05]  /*1b1e0*/  @!P0 BRA `(.L_x_10524) ;  /* 0xfffffffc00f08947 */ /* 0x002fea000383ffff */
[----:B------:R-:W-:Y:S05]  /*1b1f0*/  BRA `(.L_x_10727) ;  /* 0xfffffeec00847947 */ /* 0x000fea000383ffff */
.L_x_10532:
[----:B-1----:R1:W3:Y:S02]  /*1b200*/  SYNCS.PHASECHK.TRANS64.TRYWAIT P1, [R8+URZ+0x2d830], R3 ;  /* 0x02d83003080075a7 */ /* 0x0022e4000802017f */
[----:B---3--:R-:W-:Y:S05]  /*1b210*/  @!P1 NANOSLEEP.SYNCS 0x989680 ;  /* 0x009896800000995d */ /* 0x008fea0003900000 */
[----:B------:R-:W3:Y:S02]  /*1b220*/  @!P1 SYNCS.PHASECHK.TRANS64 P1, [R8+URZ+0x2d830], R3 ;  /* 0x02d83003080095a7 */ /* 0x000ee4000802007f */
[----:B---3--:R-:W-:Y:S05]  /*1b230*/  @!P1 BRA `(.L_x_10532) ;  /* 0xfffffffc00f09947 */ /* 0x008fea000383ffff */
[----:B------:R-:W-:Y:S05]  /*1b240*/  BRA `(.L_x_10531) ;  /* 0xffffff0000ec7947 */ /* 0x000fea000383ffff */
.L_x_10539:
[----:B-1----:R1:W2:Y:S02]  /*1b250*/  SYNCS.PHASECHK.TRANS64.TRYWAIT P2, [R3+URZ+0x2d830], R0 ;  /* 0x02d83000030075a7 */ /* 0x0022a4000804017f */
[----:B--2---:R-:W-:Y:S05]  /*1b260*/  @!P2 NANOSLEEP.SYNCS 0x989680 ;  /* 0x009896800000a95d */ /* 0x004fea0003900000 */
[----:B------:R-:W2:Y:S02]  /*1b270*/  @!P2 SYNCS.PHASECHK.TRANS64 P2, [R3+URZ+0x2d830], R0 ;  /* 0x02d830000300a5a7 */ /* 0x000ea4000804007f */
[----:B--2---:R-:W-:Y:S05]  /*1b280*/  @!P2 BRA `(.L_x_10539) ;  /* 0xfffffffc00f0a947 */ /* 0x004fea000383ffff */
[----:B------:R-:W-:Y:S05]  /*1b290*/  BRA `(.L_x_10538) ;  /* 0xffffff2800207947 */ /* 0x000fea000383ffff */
.L_x_10543:
[----:B-1----:R1:W2:Y:S02]  /*1b2a0*/  SYNCS.PHASECHK.TRANS64.TRYWAIT P1, [R3+URZ+0x2d850], R0 ;  /* 0x02d85000030075a7 */ /* 0x0022a4000802017f */
[----:B--2---:R-:W-:Y:S05]  /*1b2b0*/  @!P1 NANOSLEEP.SYNCS 0x989680 ;  /* 0x009896800000995d */ /* 0x004fea0003900000 */
[----:B------:R-:W2:Y:S02]  /*1b2c0*/  @!P1 SYNCS.PHASECHK.TRANS64 P1, [R3+URZ+0x2d850], R0 ;  /* 0x02d85000030095a7 */ /* 0x000ea4000802007f */
[----:B--2---:R-:W-:Y:S05]  /*1b2d0*/  @!P1 BRA `(.L_x_10543) ;  /* 0xfffffffc00f09947 */ /* 0x004fea000383ffff */
[----:B------:R-:W-:Y:S05]  /*1b2e0*/  BRA `(.L_x_10540) ;  /* 0xffffff2c00407947 */ /* 0x000fea000383ffff */
.L_x_10550:
[----:B-1----:R1:W2:Y:S02]  /*1b2f0*/  SYNCS.PHASECHK.TRANS64.TRYWAIT P1, [R12+URZ+0x2d850], R7 ;  /* 0x02d850070c0075a7 */ /* 0x0022a4000802017f */
[----:B--2---:R-:W-:Y:S05]  /*1b300*/  @!P1 NANOSLEEP.SYNCS 0x989680 ;  /* 0x009896800000995d */ /* 0x004fea0003900000 */
[----:B------:R-:W2:Y:S02]  /*1b310*/  @!P1 SYNCS.PHASECHK.TRANS64 P1, [R12+URZ+0x2d850], R7 ;  /* 0x02d850070c0095a7 */ /* 0x000ea4000802007f */
[----:B--2---:R-:W-:Y:S05]  /*1b320*/  @!P1 BRA `(.L_x_10550) ;  /* 0xfffffffc00f09947 */ /* 0x004fea000383ffff */
[----:B------:R-:W-:Y:S05]  /*1b330*/  BRA `(.L_x_10549) ;  /* 0xffffff4c001c7947 */ /* 0x000fea000383ffff */
.L_x_10556:
[----:B------:R-:W-:Y:S02]  /*1b340*/  IMAD.MOV.U32 R13, RZ, RZ, R20 ;  /* 0x000000ffff0d7224 */ /* 0x000fe400078e0014 */
[----:B------:R-:W-:Y:S02]  /*1b350*/  IMAD.MOV.U32 R12, RZ, RZ, RZ ;  /* 0x000000ffff0c7224 */ /* 0x000fe400078e00ff */
[----:B------:R-:W-:Y:S02]  /*1b360*/  IMAD.MOV.U32 R11, RZ, RZ, 0x1c1f ;  /* 0x00001c1fff0b7424 */ /* 0x000fe400078e00ff */
[----:B------:R-:W-:-:S07]  /*1b370*/  IMAD.MOV.U32 R15, RZ, RZ, -0x1 ;  /* 0xffffffffff0f7424 */ /* 0x000fce00078e00ff */
[----:B-----5:R-:W-:Y:S05]  /*1b380*/  WARPSYNC.COLLECTIVE R15, `(.L_x_10728) ;  /* 0x000000000f087348 */ /* 0x020fea0003c00000 */
[----:B------:R0:W1:Y:S02]  /*1b390*/  SHFL.IDX P6, R14, R13, R12, R11 ;  /* 0x0000000c0d0e7389 */ /* 0x00006400000c000b */
[----:B01---5:R-:W-:Y:S01]  /*1b3a0*/  ENDCOLLECTIVE ;  /* 0x000000000000791b */ /* 0x023fe20003800000 */
.L_x_10728:
[----:B------:R-:W-:Y:S01]  /*1b3b0*/  MOV R13, R0 ;  /* 0x00000000000d7202 */ /* 0x000fe20000000f00 */
[----:B------:R-:W-:-:S07]  /*1b3c0*/  IMAD.MOV.U32 R3, RZ, RZ, R14 ;  /* 0x000000ffff037224 */ /* 0x000fce00078e000e */
[----:B------:R-:W-:Y:S05]  /*1b3d0*/  WARPSYNC.COLLECTIVE R15, `(.L_x_10729) ;  /* 0x000000000f087348 */ /* 0x000fea0003c00000 */
[----:B------:R0:W1:Y:S02]  /*1b3e0*/  SHFL.IDX P6, R14, R13, R12, R11 ;  /* 0x0000000c0d0e7389 */ /* 0x00006400000c000b */
[----:B01----:R-:W-:Y:S01]  /*1b3f0*/  ENDCOLLECTIVE ;  /* 0x000000000000791b */ /* 0x003fe20003800000 */
.L_x_10729:
[----:B------:R-:W-:Y:S05]  /*1b400*/  BRA `(.L_x_10730) ;  /* 0xffffff6400ec7947 */ /* 0x000fea000383ffff */
.L_x_10559:
[----:B------:R-:W-:Y:S01]  /*1b410*/  BSSY B1, `(.L_x_10731) ;  /* 0x0000008000017945 */ /* 0x000fe20003800000 */
[----:B---3--:R-:W-:Y:S02]  /*1b420*/  IMAD.MOV.U32 R13, RZ, RZ, R20 ;  /* 0x000000ffff0d7224 */ /* 0x008fe400078e0014 */
[----:B------:R-:W-:Y:S02]  /*1b430*/  IMAD.MOV.U32 R12, RZ, RZ, 0x1 ;  /* 0x00000001ff0c7424 */ /* 0x000fe400078e00ff */
[----:B------:R-:W-:Y:S02]  /*1b440*/  IMAD.MOV.U32 R11, RZ, RZ, 0x1c1f ;  /* 0x00001c1fff0b7424 */ /* 0x000fe400078e00ff */
[----:B------:R-:W-:-:S07]  /*1b450*/  IMAD.MOV.U32 R15, RZ, RZ, -0x1 ;  /* 0xffffffffff0f7424 */ /* 0x000fce00078e00ff */
[----:B012--5:R-:W-:Y:S05]  /*1b460*/  WARPSYNC.COLLECTIVE R15, `(.L_x_10732) ;  /* 0x000000000f087348 */ /* 0x027fea0003c00000 */
[----:B--2---:R2:W3:Y:S02]  /*1b470*/  SHFL.IDX P6, R14, R13, R12, R11 ;  /* 0x0000000c0d0e7389 */ /* 0x0044e400000c000b */
[----:B0123-5:R-:W-:Y:S01]  /*1b480*/  ENDCOLLECTIVE ;  /* 0x000000000000791b */ /* 0x02ffe20003800000 */
.L_x_10732:
[----:B------:R-:W-:Y:S05]  /*1b490*/  BSYNC B1 ;  /* 0x0000000000017941 */ /* 0x000fea0003800000 */
.L_x_10731:
        /* <DEDUP_REMOVED lines=8> */
.L_x_10733:
[----:B------:R-:W-:Y:S05]  /*1b520*/  BRA `(.L_x_10734) ;  /* 0xffffff6400fc7947 */ /* 0x000fea000383ffff */
.L_x_10561:
[----:B------:R-:W-:Y:S01]  /*1b530*/  IMAD.MOV.U32 R13, RZ, RZ, R26 ;  /* 0x000000ffff0d7224 */ /* 0x000fe200078e001a */
[----:B------:R-:W-:Y:S01]  /*1b540*/  MOV R11, 0x1c1f ;  /* 0x00001c1f000b7802 */ /* 0x000fe20000000f00 */
[----:B------:R-:W-:Y:S02]  /*1b550*/  IMAD.MOV.U32 R12, RZ, RZ, RZ ;  /* 0x000000ffff0c7224 */ /* 0x000fe400078e00ff */
[----:B------:R-:W-:-:S07]  /*1b560*/  IMAD.MOV.U32 R15, RZ, RZ, -0x1 ;  /* 0xffffffffff0f7424 */ /* 0x000fce00078e00ff */
[----:B------:R-:W-:Y:S05]  /*1b570*/  WARPSYNC.COLLECTIVE R15, `(.L_x_10735) ;  /* 0x000000000f087348 */ /* 0x000fea0003c00000 */
[----:B------:R0:W1:Y:S02]  /*1b580*/  SHFL.IDX P6, R14, R13, R12, R11 ;  /* 0x0000000c0d0e7389 */ /* 0x00006400000c000b */
[----:B01----:R-:W-:Y:S01]  /*1b590*/  ENDCOLLECTIVE ;  /* 0x000000000000791b */ /* 0x003fe20003800000 */
.L_x_10735:
[----:B------:R-:W-:Y:S02]  /*1b5a0*/  IMAD.MOV.U32 R13, RZ, RZ, R0 ;  /* 0x000000ffff0d7224 */ /* 0x000fe400078e0000 */
[----:B------:R-:W-:-:S07]  /*1b5b0*/  IMAD.MOV.U32 R3, RZ, RZ, R14 ;  /* 0x000000ffff037224 */ /* 0x000fce00078e000e */
[----:B------:R-:W-:Y:S05]  /*1b5c0*/  WARPSYNC.COLLECTIVE R15, `(.L_x_10736) ;  /* 0x000000000f087348 */ /* 0x000fea0003c00000 */
[----:B------:R0:W1:Y:S02]  /*1b5d0*/  SHFL.IDX P6, R14, R13, R12, R11 ;  /* 0x0000000c0d0e7389 */ /* 0x00006400000c000b */
[----:B01----:R-:W-:Y:S01]  /*1b5e0*/  ENDCOLLECTIVE ;  /* 0x000000000000791b */ /* 0x003fe20003800000 */
.L_x_10736:
[----:B------:R-:W-:Y:S05]  /*1b5f0*/  BRA `(.L_x_10737) ;  /* 0xffffff6800c87947 */ /* 0x000fea000383ffff */
.L_x_10564:
[----:B------:R-:W-:Y:S01]  /*1b600*/  BSSY B1, `(.L_x_10738) ;  /* 0x0000008000017945 */ /* 0x000fe20003800000 */
[----:B---3--:R-:W-:Y:S01]  /*1b610*/  IMAD.MOV.U32 R13, RZ, RZ, R26 ;  /* 0x000000ffff0d7224 */ /* 0x008fe200078e001a */
[----:B------:R-:W-:Y:S01]  /*1b620*/  MOV R11, 0x1c1f ;  /* 0x00001c1f000b7802 */ /* 0x000fe20000000f00 */
[----:B------:R-:W-:Y:S02]  /*1b630*/  IMAD.MOV.U32 R12, RZ, RZ, 0x1 ;  /* 0x00000001ff0c7424 */ /* 0x000fe400078e00ff */
[----:B------:R-:W-:-:S07]  /*1b640*/  IMAD.MOV.U32 R15, RZ, RZ, -0x1 ;  /* 0xffffffffff0f7424 */ /* 0x000fce00078e00ff */
[----:B012---:R-:W-:Y:S05]  /*1b650*/  WARPSYNC.COLLECTIVE R15, `(.L_x_10739) ;  /* 0x000000000f087348 */ /* 0x007fea0003c00000 */
[----:B--2---:R2:W3:Y:S02]  /*1b660*/  SHFL.IDX P6, R14, R13, R12, R11 ;  /* 0x0000000c0d0e7389 */ /* 0x0044e400000c000b */
[----:B0123--:R-:W-:Y:S01]  /*1b670*/  ENDCOLLECTIVE ;  /* 0x000000000000791b */ /* 0x00ffe20003800000 */
.L_x_10739:
[----:B------:R-:W-:Y:S05]  /*1b680*/  BSYNC B1 ;  /* 0x0000000000017941 */ /* 0x000fea0003800000 */
.L_x_10738:
        /* <DEDUP_REMOVED lines=8> */
.L_x_10740:
[----:B------:R-:W-:Y:S05]  /*1b710*/  BRA `(.L_x_10741) ;  /* 0xffffff6c00c47947 */ /* 0x000fea000383ffff */
.L_x_10568:
[----:B------:R-:W-:Y:S02]  /*1b720*/  IMAD.MOV.U32 R13, RZ, RZ, R4 ;  /* 0x000000ffff0d7224 */ /* 0x000fe400078e0004 */
[----:B------:R-:W-:Y:S02]  /*1b730*/  IMAD.MOV.U32 R12, RZ, RZ, RZ ;  /* 0x000000ffff0c7224 */ /* 0x000fe400078e00ff */
[----:B------:R-:W-:Y:S02]  /*1b740*/  IMAD.MOV.U32 R11, RZ, RZ, 0x1c1f ;  /* 0x00001c1fff0b7424 */ /* 0x000fe400078e00ff */
[----:B------:R-:W-:-:S07]  /*1b750*/  IMAD.MOV.U32 R15, RZ, RZ, -0x1 ;  /* 0xffffffffff0f7424 */ /* 0x000fce00078e00ff */
[----:B-1----:R-:W-:Y:S05]  /*1b760*/  WARPSYNC.COLLECTIVE R15, `(.L_x_10742) ;  /* 0x000000000f087348 */ /* 0x002fea0003c00000 */
[----:B------:R0:W2:Y:S02]  /*1b770*/  SHFL.IDX P6, R14, R13, R12, R11 ;  /* 0x0000000c0d0e7389 */ /* 0x0000a400000c000b */
[----:B012---:R-:W-:Y:S01]  /*1b780*/  ENDCOLLECTIVE ;  /* 0x000000000000791b */ /* 0x007fe20003800000 */
.L_x_10742:
[----:B------:R-:W-:Y:S01]  /*1b790*/  MOV R13, R0 ;  /* 0x00000000000d7202 */ /* 0x000fe20000000f00 */
[----:B------:R-:W-:-:S07]  /*1b7a0*/  IMAD.MOV.U32 R3, RZ, RZ, R14 ;  /* 0x000000ffff037224 */ /* 0x000fce00078e000e */
[----:B------:R-:W-:Y:S05]  /*1b7b0*/  WARPSYNC.COLLECTIVE R15, `(.L_x_10743) ;  /* 0x000000000f087348 */ /* 0x000fea0003c00000 */
[----:B------:R0:W1:Y:S02]  /*1b7c0*/  SHFL.IDX P6, R14, R13, R12, R11 ;  /* 0x0000000c0d0e7389 */ /* 0x00006400000c000b */
[----:B01----:R-:W-:Y:S01]  /*1b7d0*/  ENDCOLLECTIVE ;  /* 0x000000000000791b */ /* 0x003fe20003800000 */
.L_x_10743:
[----:B------:R-:W-:Y:S05]  /*1b7e0*/  BRA `(.L_x_10744) ;  /* 0xffffff7c00007947 */ /* 0x000fea000383ffff */
.L_x_10571:
        /* <DEDUP_REMOVED lines=8> */
.L_x_10746:
[----:B------:R-:W-:Y:S05]  /*1b870*/  BSYNC B1 ;  /* 0x0000000000017941 */ /* 0x000fea0003800000 */
.L_x_10745:
        /* <DEDUP_REMOVED lines=8> */
.L_x_10747:
[----:B------:R-:W-:Y:S05]  /*1b900*/  BRA `(.L_x_10748) ;  /* 0xffffff7c00147947 */ /* 0x000fea000383ffff */
.L_x_10588:
        /* <DEDUP_REMOVED lines=8> */
[----:B-1----:R-:W-:Y:S05]  /*1b990*/  WARPSYNC.COLLECTIVE R15, `(.L_x_10750) ;  /* 0x000000000f087348 */ /* 0x002fea0003c00000 */
[----:B------:R0:W2:Y:S02]  /*1b9a0*/  SHFL.IDX P6, R14, R13, R12, R11 ;  /* 0x0000000c0d0e7389 */ /* 0x0000a400000c000b */
[----:B012---:R-:W-:Y:S01]  /*1b9b0*/  ENDCOLLECTIVE ;  /* 0x000000000000791b */ /* 0x007fe20003800000 */
.L_x_10750:
[----:B------:R-:W-:Y:S05]  /*1b9c0*/  BSYNC B1 ;  /* 0x0000000000017941 */ /* 0x000fea0003800000 */
.L_x_10749:
[----:B------:R-:W-:Y:S05]  /*1b9d0*/  BRA `(.L_x_10751) ;  /* 0xffffff9000fc7947 */ /* 0x000fea000383ffff */
.L_x_10590:
[----:B------:R-:W-:Y:S01]  /*1b9e0*/  BSSY B1, `(.L_x_10752) ;  /* 0x0000006000017945 */ /* 0x000fe20003800000 */
[----:B------:R-:W-:-:S07]  /*1b9f0*/  IMAD.MOV.U32 R15, RZ, RZ, -0x1 ;  /* 0xffffffffff0f7424 */ /* 0x000fce00078e00ff */
[----:B01----:R-:W-:Y:S05]  /*1ba00*/  WARPSYNC.COLLECTIVE R15, `(.L_x_10753) ;  /* 0x000000000f0c7348 */ /* 0x003fea0003c00000 */
[----:B------:R-:W-:Y:S02]  /*1ba10*/  ELECT P6, UR62, PT ;  /* 0x00000000003e782f */ /* 0x000fe400038c0000 */
[----:B------:R-:W-:Y:S01]  /*1ba20*/  MOV R14, UR62 ;  /* 0x0000003e000e7c02 */ /* 0x000fe20008000f00 */
[----:B01----:R-:W-:Y:S10]  /*1ba30*/  ENDCOLLECTIVE ;  /* 0x000000000000791b */ /* 0x003ff40003800000 */
.L_x_10753:
[----:B------:R-:W-:Y:S05]  /*1ba40*/  BSYNC B1 ;  /* 0x0000000000017941 */ /* 0x000fea0003800000 */
.L_x_10752:
[----:B------:R-:W-:Y:S05]  /*1ba50*/  BRA `(.L_x_10589) ;  /* 0xffffff9000f47947 */ /* 0x000fea000383ffff */
.L_x_10592:
[----:B0-----:R0:W2:Y:S02]  /*1ba60*/  SYNCS.PHASECHK.TRANS64.TRYWAIT P0, [R16+URZ+0x2d820], R6 ;  /* 0x02d82006100075a7 */ /* 0x0010a4000800017f */
[----:B--2---:R-:W-:Y:S05]  /*1ba70*/  @!P0 NANOSLEEP.SYNCS 0x989680 ;  /* 0x009896800000895d */ /* 0x004fea0003900000 */
[----:B------:R-:W2:Y:S02]  /*1ba80*/  @!P0 SYNCS.PHASECHK.TRANS64 P0, [R16+URZ+0x2d820], R6 ;  /* 0x02d82006100085a7 */ /* 0x000ea4000800007f */
[----:B--2---:R-:W-:Y:S05]  /*1ba90*/  @!P0 BRA `(.L_x_10592) ;  /* 0xfffffffc00f08947 */ /* 0x004fea000383ffff */
[----:B------:R-:W-:Y:S05]  /*1baa0*/  BRA `(.L_x_10754) ;  /* 0xffffff9400047947 */ /* 0x000fea000383ffff */
.L_x_10596:
[----:B-1----:R1:W2:Y:S02]  /*1bab0*/  SYNCS.PHASECHK.TRANS64.TRYWAIT P0, [R9+URZ+0x2d8a0], R11 ;  /* 0x02d8a00b090075a7 */ /* 0x0022a4000800017f */
[----:B--2---:R-:W-:Y:S05]  /*1bac0*/  @!P0 NANOSLEEP.SYNCS 0x989680 ;  /* 0x009896800000895d */ /* 0x004fea0003900000 */
[----:B------:R-:W2:Y:S02]  /*1bad0*/  @!P0 SYNCS.PHASECHK.TRANS64 P0, [R9+URZ+0x2d8a0], R11 ;  /* 0x02d8a00b090085a7 */ /* 0x000ea4000800007f */
[----:B--2---:R-:W-:Y:S05]  /*1bae0*/  @!P0 BRA `(.L_x_10596) ;  /* 0xfffffffc00f08947 */ /* 0x004fea000383ffff */
[----:B------:R-:W-:Y:S05]  /*1baf0*/  BRA `(.L_x_10755) ;  /* 0xffffff9400207947 */ /* 0x000fea000383ffff */
.L_x_10603:
[----:B0-----:R0:W2:Y:S02]  /*1bb00*/  SYNCS.PHASECHK.TRANS64.TRYWAIT P0, [R9+URZ+0x2d8c0], R11 ;  /* 0x02d8c00b090075a7 */ /* 0x0010a4000800017f */
[----:B--2---:R-:W-:Y:S05]  /*1bb10*/  @!P0 NANOSLEEP.SYNCS 0x989680 ;  /* 0x009896800000895d */ /* 0x004fea0003900000 */
[----:B------:R-:W2:Y:S02]  /*1bb20*/  @!P0 SYNCS.PHASECHK.TRANS64 P0, [R9+URZ+0x2d8c0], R11 ;  /* 0x02d8c00b090085a7 */ /* 0x000ea4000800007f */
[----:B--2---:R-:W-:Y:S05]  /*1bb30*/  @!P0 BRA `(.L_x_10603) ;  /* 0xfffffffc00f08947 */ /* 0x004fea000383ffff */
[----:B------:R-:W-:Y:S05]  /*1bb40*/  BRA `(.L_x_10756) ;  /* 0xffffff98001c7947 */ /* 0x000fea000383ffff */
.L_x_10612:
[----:B0-----:R0:W1:Y:S02]  /*1bb50*/  SYNCS.PHASECHK.TRANS64.TRYWAIT P2, [R9+URZ+0x2d8a0], R8 ;  /* 0x02d8a008090075a7 */ /* 0x001064000804017f */
[----:B-1----:R-:W-:Y:S05]  /*1bb60*/  @!P2 NANOSLEEP.SYNCS 0x989680 ;  /* 0x009896800000a95d */ /* 0x002fea0003900000 */
[----:B------:R-:W1:Y:S02]  /*1bb70*/  @!P2 SYNCS.PHASECHK.TRANS64 P2, [R9+URZ+0x2d8a0], R8 ;  /* 0x02d8a0080900a5a7 */ /* 0x000e64000804007f */
[----:B-1----:R-:W-:Y:S05]  /*1bb80*/  @!P2 BRA `(.L_x_10612) ;  /* 0xfffffffc00f0a947 */ /* 0x002fea000383ffff */
[----:B------:R-:W-:Y:S05]  /*1bb90*/  BRA `(.L_x_10757) ;  /* 0xffffff9c005c7947 */ /* 0x000fea000383ffff */
.L_x_10619:
[----:B-1----:R1:W2:Y:S02]  /*1bba0*/  SYNCS.PHASECHK.TRANS64.TRYWAIT P2, [R9+URZ+0x2d8c0], R8 ;  /* 0x02d8c008090075a7 */ /* 0x0022a4000804017f */
[----:B--2---:R-:W-:Y:S05]  /*1bbb0*/  @!P2 NANOSLEEP.SYNCS 0x989680 ;  /* 0x009896800000a95d */ /* 0x004fea0003900000 */
[----:B------:R-:W2:Y:S02]  /*1bbc0*/  @!P2 SYNCS.PHASECHK.TRANS64 P2, [R9+URZ+0x2d8c0], R8 ;  /* 0x02d8c0080900a5a7 */ /* 0x000ea4000804007f */
[----:B--2---:R-:W-:Y:S05]  /*1bbd0*/  @!P2 BRA `(.L_x_10619) ;  /* 0xfffffffc00f0a947 */ /* 0x004fea000383ffff */
[----:B------:R-:W-:Y:S05]  /*1bbe0*/  BRA `(.L_x_10758) ;  /* 0xffffffa000547947 */ /* 0x000fea000383ffff */
.L_x_10636:
[----:B------:R-:W0:Y:S01]  /*1bbf0*/  S2R R20, SR_TID.X ;  /* 0x0000000000147919 */ /* 0x000e220000002100 */
[----:B------:R-:W-:Y:S01]  /*1bc00*/  BSSY B0, `(.L_x_10759) ;  /* 0x000000a000007945 */ /* 0x000fe20003800000 */
[----:B------:R-:W-:Y:S01]  /*1bc10*/  IMAD.MOV.U32 R12, RZ, RZ, RZ ;  /* 0x000000ffff0c7224 */ /* 0x000fe200078e00ff */
[----:B------:R-:W-:Y:S02]  /*1bc20*/  MOV R15, 0xffffffff ;  /* 0xffffffff000f7802 */ /* 0x000fe40000000f00 */
[----:B0-----:R-:W-:-:S04]  /*1bc30*/  SHF.R.U32.HI R11, RZ, 0x5, R20 ;  /* 0x00000005ff0b7819 */ /* 0x001fc80000011614 */
[----:B------:R-:W-:-:S05]  /*1bc40*/  LOP3.LUT R11, R11, 0x3, RZ, 0xc0, !PT ;  /* 0x000000030b0b7812 */ /* 0x000fca00078ec0ff */
[----:B------:R-:W-:Y:S02]  /*1bc50*/  IMAD.MOV.U32 R13, RZ, RZ, R11 ;  /* 0x000000ffff0d7224 */ /* 0x000fe400078e000b */
[----:B------:R-:W-:-:S07]  /*1bc60*/  IMAD.MOV.U32 R11, RZ, RZ, 0x1f ;  /* 0x0000001fff0b7424 */ /* 0x000fce00078e00ff */
[----:B-----5:R-:W-:Y:S05]  /*1bc70*/  WARPSYNC.COLLECTIVE R15, `(.L_x_10760) ;  /* 0x000000000f087348 */ /* 0x020fea0003c00000 */
[----:B------:R0:W1:Y:S02]  /*1bc80*/  SHFL.IDX P6, R14, R13, R12, R11 ;  /* 0x0000000c0d0e7389 */ /* 0x00006400000c000b */
[----:B01---5:R-:W-:Y:S01]  /*1bc90*/  ENDCOLLECTIVE ;  /* 0x000000000000791b */ /* 0x023fe20003800000 */
.L_x_10760:
[----:B------:R-:W-:Y:S05]  /*1bca0*/  BSYNC B0 ;  /* 0x0000000000007941 */ /* 0x000fea0003800000 */
.L_x_10759:
[----:B------:R-:W-:Y:S05]  /*1bcb0*/  BRA `(.L_x_10761) ;  /* 0xffffffb000147947 */ /* 0x000fea000383ffff */
.L_x_10639:
[----:B0-----:R0:W1:Y:S02]  /*1bcc0*/  SYNCS.PHASECHK.TRANS64.TRYWAIT P0, [R0+URZ+0x2d840], R5 ;  /* 0x02d84005000075a7 */ /* 0x001064000800017f */
[----:B-1----:R-:W-:Y:S05]  /*1bcd0*/  @!P0 NANOSLEEP.SYNCS 0x989680 ;  /* 0x009896800000895d */ /* 0x002fea0003900000 */
[----:B------:R-:W1:Y:S02]  /*1bce0*/  @!P0 SYNCS.PHASECHK.TRANS64 P0, [R0+URZ+0x2d840], R5 ;  /* 0x02d84005000085a7 */ /* 0x000e64000800007f */
[----:B-1----:R-:W-:Y:S05]  /*1bcf0*/  @!P0 BRA `(.L_x_10639) ;  /* 0xfffffffc00f08947 */ /* 0x002fea000383ffff */
[----:B------:R-:W-:Y:S05]  /*1bd00*/  BRA `(.L_x_10762) ;  /* 0xffffffb000687947 */ /* 0x000fea000383ffff */
.L_x_10640:
        /* <DEDUP_REMOVED lines=8> */
.L_x_10764:
[----:B------:R-:W-:Y:S05]  /*1bd90*/  BSYNC B0 ;  /* 0x0000000000007941 */ /* 0x000fea0003800000 */
.L_x_10763:
        /* <DEDUP_REMOVED lines=8> */
.L_x_10765:
[----:B------:R-:W-:Y:S02]  /*1be20*/  IMAD.MOV.U32 R13, RZ, RZ, R7 ;  /* 0x000000ffff0d7224 */ /* 0x000fe400078e0007 */
[----:B------:R-:W-:Y:S02]  /*1be30*/  IMAD.MOV.U32 R12, RZ, RZ, 0x1 ;  /* 0x00000001ff0c7424 */ /* 0x000fe400078e00ff */
[----:B------:R-:W-:-:S07]  /*1be40*/  IMAD.MOV.U32 R4, RZ, RZ, R14 ;  /* 0x000000ffff047224 */ /* 0x000fce00078e000e */
[----:B------:R-:W-:Y:S05]  /*1be50*/  WARPSYNC.COLLECTIVE R15, `(.L_x_10766) ;  /* 0x000000000f087348 */ /* 0x000fea0003c00000 */
[----:B------:R0:W1:Y:S02]  /*1be60*/  SHFL.IDX P6, R14, R13, R12, R11 ;  /* 0x0000000c0d0e7389 */ /* 0x00006400000c000b */
[----:B01----:R-:W-:Y:S01]  /*1be70*/  ENDCOLLECTIVE ;  /* 0x000000000000791b */ /* 0x003fe20003800000 */
.L_x_10766:
[----:B------:R-:W-:-:S05]  /*1be80*/  @P0 LEA R5, P1, R9, R4, 0x1 ;  /* 0x0000000409050211 */ /* 0x000fca00078208ff */
[----:B------:R-:W-:Y:S01]  /*1be90*/  @P0 IMAD.X R4, RZ, RZ, R6, P1 ;  /* 0x000000ffff040224 */ /* 0x000fe200008e0606 */
[----:B------:R-:W-:Y:S02]  /*1bea0*/  @P0 LEA R6, R8, R16, 0x1 ;  /* 0x0000001008060211 */ /* 0x000fe400078e08ff */
[----:B------:R-:W-:Y:S02]  /*1beb0*/  ISETP.GE.AND P1, PT, R3, 0x21, PT ;  /* 0x000000210300780c */ /* 0x000fe40003f26270 */
        /* <DEDUP_REMOVED lines=14> */
.L_x_10767:
[----:B------:R-:W-:Y:S02]  /*1bfa0*/  IMAD.MOV.U32 R13, RZ, RZ, R7 ;  /* 0x000000ffff0d7224 */ /* 0x000fe400078e0007 */
[----:B------:R-:W-:Y:S01]  /*1bfb0*/  IMAD.MOV.U32 R12, RZ, RZ, 0x2 ;  /* 0x00000002ff0c7424 */ /* 0x000fe200078e00ff */
[----:B------:R-:W-:-:S07]  /*1bfc0*/  MOV R4, R14 ;  /* 0x0000000e00047202 */ /* 0x000fce0000000f00 */
[----:B------:R-:W-:Y:S05]  /*1bfd0*/  WARPSYNC.COLLECTIVE R15, `(.L_x_10768) ;  /* 0x000000000f087348 */ /* 0x000fea0003c00000 */
[----:B------:R0:W1:Y:S02]  /*1bfe0*/  SHFL.IDX P6, R14, R13, R12, R11 ;  /* 0x0000000c0d0e7389 */ /* 0x00006400000c000b */
[----:B01----:R-:W-:Y:S01]  /*1bff0*/  ENDCOLLECTIVE ;  /* 0x000000000000791b */ /* 0x003fe20003800000 */
.L_x_10768:
[----:B------:R-:W-:-:S05]  /*1c000*/  @P1 LEA R5, P0, R9, R4, 0x1 ;  /* 0x0000000409051211 */ /* 0x000fca00078008ff */
[----:B------:R-:W-:Y:S02]  /*1c010*/  @P1 IMAD.X R4, RZ, RZ, R6, P0 ;  /* 0x000000ffff041224 */ /* 0x000fe400000e0606 */
[----:B------:R-:W-:-:S03]  /*1c020*/  @P1 IMAD R6, R8, 0x2, R16 ;  /* 0x0000000208061824 */ /* 0x000fc600078e0210 */
        /* <DEDUP_REMOVED lines=15> */
.L_x_10769:
[----:B------:R-:W-:Y:S01]  /*1c120*/  MOV R13, R7 ;  /* 0x00000007000d7202 */ /* 0x000fe20000000f00 */
[----:B------:R-:W-:Y:S02]  /*1c130*/  IMAD.MOV.U32 R12, RZ, RZ, 0x3 ;  /* 0x00000003ff0c7424 */ /* 0x000fe400078e00ff */
[----:B------:R-:W-:-:S07]  /*1c140*/  IMAD.MOV.U32 R4, RZ, RZ, R14 ;  /* 0x000000ffff047224 */ /* 0x000fce00078e000e */
[----:B------:R-:W-:Y:S05]  /*1c150*/  WARPSYNC.COLLECTIVE R15, `(.L_x_10770) ;  /* 0x000000000f087348 */ /* 0x000fea0003c00000 */
[----:B------:R0:W1:Y:S02]  /*1c160*/  SHFL.IDX P6, R14, R13, R12, R11 ;  /* 0x0000000c0d0e7389 */ /* 0x00006400000c000b */
[----:B01----:R-:W-:Y:S01]  /*1c170*/  ENDCOLLECTIVE ;  /* 0x000000000000791b */ /* 0x003fe20003800000 */
.L_x_10770:
[----:B------:R-:W-:-:S05]  /*1c180*/  @P1 LEA R5, P0, R9, R4, 0x1 ;  /* 0x0000000409051211 */ /* 0x000fca00078008ff */
[----:B------:R-:W-:Y:S02]  /*1c190*/  @P1 IMAD.X R4, RZ, RZ, R6, P0 ;  /* 0x000000ffff041224 */ /* 0x000fe400000e0606 */
[----:B------:R-:W-:-:S03]  /*1c1a0*/  @P1 IMAD R6, R8, 0x2, R16 ;  /* 0x0000000208061824 */ /* 0x000fc600078e0210 */
        /* <DEDUP_REMOVED lines=8> */
.L_x_10771:
        /* <DEDUP_REMOVED lines=8> */
.L_x_10645:
        /* <DEDUP_REMOVED lines=9> */
.L_x_10773:
[C---:B------:R-:W-:Y:S01]  /*1c340*/  VIADD R9, R25.reuse, 0x20 ;  /* 0x0000002019097836 */ /* 0x040fe20000000000 */
[----:B------:R-:W-:Y:S02]  /*1c350*/  ISETP.GE.AND P3, PT, R25, R0, PT ;  /* 0x000000001900720c */ /* 0x000fe40003f66270 */
[----:B------:R-:W-:Y:S01]  /*1c360*/  MOV R13, R5 ;  /* 0x00000005000d7202 */ /* 0x000fe20000000f00 */
[----:B------:R-:W-:-:S10]  /*1c370*/  IMAD.MOV.U32 R2, RZ, RZ, R14 ;  /* 0x000000ffff027224 */ /* 0x000fd400078e000e */
[----:B------:R-:W-:Y:S05]  /*1c380*/  WARPSYNC.COLLECTIVE R15, `(.L_x_10774) ;  /* 0x000000000f087348 */ /* 0x000fea0003c00000 */
[----:B------:R0:W1:Y:S02]  /*1c390*/  SHFL.IDX P6, R14, R13, R12, R11 ;  /* 0x0000000c0d0e7389 */ /* 0x00006400000c000b */
[----:B01----:R-:W-:Y:S01]  /*1c3a0*/  ENDCOLLECTIVE ;  /* 0x000000000000791b */ /* 0x003fe20003800000 */
.L_x_10774:
[----:B------:R-:W-:Y:S01]  /*1c3b0*/  IMAD.MOV.U32 R13, RZ, RZ, R4 ;  /* 0x000000ffff0d7224 */ /* 0x000fe200078e0004 */
[----:B------:R-:W-:Y:S01]  /*1c3c0*/  MOV R12, 0x1 ;  /* 0x00000001000c7802 */ /* 0x000fe20000000f00 */
[----:B------:R-:W-:-:S07]  /*1c3d0*/  IMAD.MOV.U32 R3, RZ, RZ, R14 ;  /* 0x000000ffff037224 */ /* 0x000fce00078e000e */
[----:B------:R-:W-:Y:S05]  /*1c3e0*/  WARPSYNC.COLLECTIVE R15, `(.L_x_10775) ;  /* 0x000000000f087348 */ /* 0x000fea0003c00000 */
[----:B------:R0:W1:Y:S02]  /*1c3f0*/  SHFL.IDX P6, R14, R13, R12, R11 ;  /* 0x0000000c0d0e7389 */ /* 0x00006400000c000b */
[----:B01----:R-:W-:Y:S01]  /*1c400*/  ENDCOLLECTIVE ;  /* 0x000000000000791b */ /* 0x003fe20003800000 */
.L_x_10775:
[----:B------:R-:W-:-:S05]  /*1c410*/  @!P3 LEA R3, P4, R10, R3, 0x1 ;  /* 0x000000030a03b211 */ /* 0x000fca00078808ff */
[----:B------:R-:W-:-:S05]  /*1c420*/  @!P3 IMAD.X R2, RZ, RZ, R2, P4 ;  /* 0x000000ffff02b224 */ /* 0x000fca00020e0602 */
[----:B------:R-:W-:Y:S01]  /*1c430*/  @!P3 LOP3.LUT R3, R3, R2, RZ, 0x3c, !PT ;  /* 0x000000020303b212 */ /* 0x000fe200078e3cff */
[----:B------:R-:W-:-:S03]  /*1c440*/  IMAD.MOV.U32 R13, RZ, RZ, R5 ;  /* 0x000000ffff0d7224 */ /* 0x000fc600078e0005 */
[----:B------:R-:W-:-:S04]  /*1c450*/  @!P3 LOP3.LUT R2, R3, R2, RZ, 0x3c, !PT ;  /* 0x000000020302b212 */ /* 0x000fc800078e3cff */
[----:B------:R-:W-:-:S05]  /*1c460*/  @!P3 LOP3.LUT R3, R3, R2, RZ, 0x3c, !PT ;  /* 0x000000020303b212 */ /* 0x000fca00078e3cff */
[----:B------:R-:W-:Y:S01]  /*1c470*/  @!PT LDS RZ, [RZ] ;  /* 0x00000000fffff984 */ /* 0x000fe20000000800 */
[----:B------:R-:W-:Y:S01]  /*1c480*/  @!PT LDS RZ, [RZ] ;  /* 0x00000000fffff984 */ /* 0x000fe20000000800 */
[----:B------:R-:W-:Y:S01]  /*1c490*/  @!PT LDS RZ, [RZ] ;  /* 0x00000000fffff984 */ /* 0x000fe20000000800 */
        /* <DEDUP_REMOVED lines=8> */
.L_x_10776:
[----:B------:R-:W-:Y:S02]  /*1c520*/  IMAD.MOV.U32 R13, RZ, RZ, R4 ;  /* 0x000000ffff0d7224 */ /* 0x000fe400078e0004 */
[----:B------:R-:W-:Y:S02]  /*1c530*/  IMAD.MOV.U32 R12, RZ, RZ, 0x2 ;  /* 0x00000002ff0c7424 */ /* 0x000fe400078e00ff */
[----:B------:R-:W-:-:S07]  /*1c540*/  IMAD.MOV.U32 R3, RZ, RZ, R14 ;  /* 0x000000ffff037224 */ /* 0x000fce00078e000e */
[----:B------:R-:W-:Y:S05]  /*1c550*/  WARPSYNC.COLLECTIVE R15, `(.L_x_10777) ;  /* 0x000000000f087348 */ /* 0x000fea0003c00000 */
[----:B------:R0:W1:Y:S02]  /*1c560*/  SHFL.IDX P6, R14, R13, R12, R11 ;  /* 0x0000000c0d0e7389 */ /* 0x00006400000c000b */
[----:B01----:R-:W-:Y:S01]  /*1c570*/  ENDCOLLECTIVE ;  /* 0x000000000000791b */ /* 0x003fe20003800000 */
.L_x_10777:
        /* <DEDUP_REMOVED lines=11> */
[----:B------:R0:W-:Y:S02]  /*1c630*/  @!P3 LDGSTS.E.BYPASS.LTC128B.128 [R8+0x12c00], desc[UR42][R2.64+0x80], !P2 ;  /* 0x12c000800208bfae */ /* 0x0001e4000d101d6a */
[----:B0-----:R-:W-:-:S04]  /*1c640*/  IADD3 R2, R25, 0x40, RZ ;  /* 0x0000004019027810 */ /* 0x001fc80007ffe0ff */
[----:B------:R-:W-:Y:S01]  /*1c650*/  ISETP.GE.AND P3, PT, R2, R0, PT ;  /* 0x000000000200720c */ /* 0x000fe20003f66270 */
[----:B------:R-:W-:-:S12]  /*1c660*/  IMAD.MOV.U32 R2, RZ, RZ, R14 ;  /* 0x000000ffff027224 */ /* 0x000fd800078e000e */
[----:B------:R-:W-:Y:S05]  /*1c670*/  WARPSYNC.COLLECTIVE R15, `(.L_x_10778) ;  /* 0x000000000f087348 */ /* 0x000fea0003c00000 */
[----:B------:R0:W1:Y:S02]  /*1c680*/  SHFL.IDX P6, R14, R13, R12, R11 ;  /* 0x0000000c0d0e7389 */ /* 0x00006400000c000b */
[----:B01----:R-:W-:Y:S01]  /*1c690*/  ENDCOLLECTIVE ;  /* 0x000000000000791b */ /* 0x003fe20003800000 */
.L_x_10778:
[----:B------:R-:W-:Y:S02]  /*1c6a0*/  IMAD.MOV.U32 R13, RZ, RZ, R4 ;  /* 0x000000ffff0d7224 */ /* 0x000fe400078e0004 */
[----:B------:R-:W-:Y:S01]  /*1c6b0*/  IMAD.MOV.U32 R12, RZ, RZ, 0x3 ;  /* 0x00000003ff0c7424 */ /* 0x000fe200078e00ff */
[----:B------:R-:W-:-:S07]  /*1c6c0*/  MOV R3, R14 ;  /* 0x0000000e00037202 */ /* 0x000fce0000000f00 */
[----:B------:R-:W-:Y:S05]  /*1c6d0*/  WARPSYNC.COLLECTIVE R15, `(.L_x_10779) ;  /* 0x000000000f087348 */ /* 0x000fea0003c00000 */
[----:B------:R0:W1:Y:S02]  /*1c6e0*/  SHFL.IDX P6, R14, R13, R12, R11 ;  /* 0x0000000c0d0e7389 */ /* 0x00006400000c000b */
[----:B01----:R-:W-:Y:S01]  /*1c6f0*/  ENDCOLLECTIVE ;  /* 0x000000000000791b */ /* 0x003fe20003800000 */
.L_x_10779:
[----:B------:R-:W-:-:S05]  /*1c700*/  @!P3 LEA R3, P4, R10, R3, 0x1 ;  /* 0x000000030a03b211 */ /* 0x000fca00078808ff */
[----:B------:R-:W-:-:S05]  /*1c710*/  @!P3 IMAD.X R2, RZ, RZ, R2, P4 ;  /* 0x000000ffff02b224 */ /* 0x000fca00020e0602 */
[-C--:B------:R-:W-:Y:S02]  /*1c720*/  @!P3 LOP3.LUT R3, R3, R2.reuse, RZ, 0x3c, !PT ;  /* 0x000000020303b212 */ /* 0x080fe400078e3cff */
[----:B------:R-:W-:Y:S02]  /*1c730*/  MOV R13, R5 ;  /* 0x00000005000d7202 */ /* 0x000fe40000000f00 */
[----:B------:R-:W-:-:S04]  /*1c740*/  @!P3 LOP3.LUT R2, R3, R2, RZ, 0x3c, !PT ;  /* 0x000000020302b212 */ /* 0x000fc800078e3cff */
[----:B------:R-:W-:Y:S01]  /*1c750*/  @!P3 LOP3.LUT R3, R3, R2, RZ, 0x3c, !PT ;  /* 0x000000020303b212 */ /* 0x000fe200078e3cff */
[----:B------:R-:W-:-:S04]  /*1c760*/  IMAD.MOV.U32 R4, RZ, RZ, R14 ;  /* 0x000000ffff047224 */ /* 0x000fc800078e000e */
[----:B------:R-:W-:Y:S01]  /*1c770*/  @!PT LDS RZ, [RZ] ;  /* 0x00000000fffff984 */ /* 0x000fe20000000800 */
[----:B------:R-:W-:Y:S01]  /*1c780*/  @!PT LDS RZ, [RZ] ;  /* 0x00000000fffff984 */ /* 0x000fe20000000800 */
[----:B------:R-:W-:Y:S01]  /*1c790*/  @!PT LDS RZ, [RZ] ;  /* 0x00000000fffff984 */ /* 0x000fe20000000800 */
[----:B------:R0:W-:Y:S03]  /*1c7a0*/  @!P3 LDGSTS.E.BYPASS.LTC128B.128 [R8+0xd400], desc[UR42][R2.64], !P0 ;  /* 0x0d4000000208bfae */ /* 0x0001e6000c101d6a */
[----:B0-----:R-:W-:Y:S05]  /*1c7b0*/  WARPSYNC.COLLECTIVE R15, `(.L_x_10780) ;  /* 0x000000000f087348 */ /* 0x001fea0003c00000 */
[----:B------:R1:W2:Y:S02]  /*1c7c0*/  SHFL.IDX P6, R14, R13, R12, R11 ;  /* 0x0000000c0d0e7389 */ /* 0x0002a400000c000b */
[----:B012---:R-:W-:Y:S01]  /*1c7d0*/  ENDCOLLECTIVE ;  /* 0x000000000000791b */ /* 0x007fe20003800000 */
.L_x_10780:
[----:B------:R-:W-:Y:S01]  /*1c7e0*/  @!PT LDS RZ, [RZ] ;  /* 0x00000000fffff984 */ /* 0x000fe20000000800 */
[----:B------:R-:W-:Y:S01]  /*1c7f0*/  @!PT LDS RZ, [RZ] ;  /* 0x00000000fffff984 */ /* 0x000fe20000000800 */
[----:B------:R-:W-:Y:S01]  /*1c800*/  @!PT LDS RZ, [RZ] ;  /* 0x00000000fffff984 */ /* 0x000fe20000000800 */
[----:B------:R-:W-:Y:S04]  /*1c810*/  @!P3 LDGSTS.E.BYPASS.LTC128B.128 [R8+0x10400], desc[UR42][R2.64+0x40], !P1 ;  /* 0x104000400208bfae */ /* 0x000fe8000c901d6a */
[----:B------:R0:W-:Y:S01]  /*1c820*/  @!P3 LDGSTS.E.BYPASS.LTC128B.128 [R8+0x13400], desc[UR42][R2.64+0x80], !P2 ;  /* 0x134000800208bfae */ /* 0x0001e2000d101d6a */
[----:B------:R-:W-:Y:S01]  /*1c830*/  MOV R13, R6 ;  /* 0x00000006000d7202 */ /* 0x000fe20000000f00 */
[----:B------:R-:W-:Y:S02]  /*1c840*/  IMAD.MOV.U32 R12, RZ, RZ, RZ ;  /* 0x000000ffff0c7224 */ /* 0x000fe400078e00ff */
[----:B0-----:R-:W-:Y:S02]  /*1c850*/  VIADD R2, R25, 0x60 ;  /* 0x0000006019027836 */ /* 0x001fe40000000000 */
[----:B------:R-:W-:-:S03]  /*1c860*/  IMAD.MOV.U32 R5, RZ, RZ, R14 ;  /* 0x000000ffff057224 */ /* 0x000fc600078e000e */
[----:B------:R-:W-:-:S13]  /*1c870*/  ISETP.GE.AND P3, PT, R2, R0, PT ;  /* 0x000000000200720c */ /* 0x000fda0003f66270 */
[----:B------:R-:W-:Y:S05]  /*1c880*/  WARPSYNC.COLLECTIVE R15, `(.L_x_10781) ;  /* 0x000000000f087348 */ /* 0x000fea0003c00000 */
[----:B------:R0:W1:Y:S02]  /*1c890*/  SHFL.IDX P6, R14, R13, R12, R11 ;  /* 0x0000000c0d0e7389 */ /* 0x00006400000c000b */
[----:B01----:R-:W-:Y:S01]  /*1c8a0*/  ENDCOLLECTIVE ;  /* 0x000000000000791b */ /* 0x003fe20003800000 */
.L_x_10781:
[----:B------:R-:W-:Y:S01]  /*1c8b0*/  @!P3 LEA R2, P4, R10, R5, 0x1 ;  /* 0x000000050a02b211 */ /* 0x000fe200078808ff */
[----:B------:R-:W-:-:S04]  /*1c8c0*/  IMAD.MOV.U32 R13, RZ, RZ, R7 ;  /* 0x000000ffff0d7224 */ /* 0x000fc800078e0007 */
[----:B------:R-:W-:-:S05]  /*1c8d0*/  @!P3 IMAD.X R3, RZ, RZ, R4, P4 ;  /* 0x000000ffff03b224 */ /* 0x000fca00020e0604 */
[----:B------:R-:W-:Y:S01]  /*1c8e0*/  @!PT LDS RZ, [RZ] ;  /* 0x00000000fffff984 */ /* 0x000fe20000000800 */
[----:B------:R-:W-:Y:S01]  /*1c8f0*/  @!PT LDS RZ, [RZ] ;  /* 0x00000000fffff984 */ /* 0x000fe20000000800 */
[----:B------:R-:W-:Y:S01]  /*1c900*/  @!PT LDS RZ, [RZ] ;  /* 0x00000000fffff984 */ /* 0x000fe20000000800 */
[----:B------:R-:W-:Y:S04]  /*1c910*/  @!P3 LDGSTS.E.BYPASS.LTC128B.128 [R8+0xdc00], desc[UR42][R2.64], !P0 ;  /* 0x0dc000000208bfae */ /* 0x000fe8000c101d6a */
[----:B------:R-:W-:Y:S04]  /*1c920*/  @!P3 LDGSTS.E.BYPASS.LTC128B.128 [R8+0x10c00], desc[UR42][R2.64+0x40], !P1 ;  /* 0x10c000400208bfae */ /* 0x000fe8000c901d6a */
[----:B------:R0:W-:Y:S02]  /*1c930*/  @!P3 LDGSTS.E.BYPASS.LTC128B.128 [R8+0x13c00], desc[UR42][R2.64+0x80], !P2 ;  /* 0x13c000800208bfae */ /* 0x0001e4000d101d6a */
[----:B0-----:R-:W-:-:S05]  /*1c940*/  VIADD R2, R25, 0x80 ;  /* 0x0000008019027836 */ /* 0x001fca0000000000 */
[----:B------:R-:W-:Y:S01]  /*1c950*/  ISETP.GE.AND P3, PT, R2, R0, PT ;  /* 0x000000000200720c */ /* 0x000fe20003f66270 */
[----:B------:R-:W-:-:S12]  /*1c960*/  IMAD.MOV.U32 R2, RZ, RZ, R14 ;  /* 0x000000ffff027224 */ /* 0x000fd800078e000e */
[----:B------:R-:W-:Y:S05]  /*1c970*/  WARPSYNC.COLLECTIVE R15, `(.L_x_10782) ;  /* 0x000000000f087348 */ /* 0x000fea0003c00000 */
[----:B------:R0:W1:Y:S02]  /*1c980*/  SHFL.IDX P6, R14, R13, R12, R11 ;  /* 0x0000000c0d0e7389 */ /* 0x00006400000c000b */
[----:B01----:R-:W-:Y:S01]  /*1c990*/  ENDCOLLECTIVE ;  /* 0x000000000000791b */ /* 0x003fe20003800000 */
.L_x_10782:
[----:B------:R-:W-:Y:S02]  /*1c9a0*/  IMAD.MOV.U32 R13, RZ, RZ, R6 ;  /* 0x000000ffff0d7224 */ /* 0x000fe400078e0006 */
[----:B------:R-:W-:Y:S02]  /*1c9b0*/  IMAD.MOV.U32 R12, RZ, RZ, 0x1 ;  /* 0x00000001ff0c7424 */ /* 0x000fe400078e00ff */
[----:B------:R-:W-:-:S07]  /*1c9c0*/  IMAD.MOV.U32 R3, RZ, RZ, R14 ;  /* 0x000000ffff037224 */ /* 0x000fce00078e000e */
[----:B------:R-:W-:Y:S05]  /*1c9d0*/  WARPSYNC.COLLECTIVE R15, `(.L_x_10783) ;  /* 0x000000000f087348 */ /* 0x000fea0003c00000 */
[----:B------:R0:W1:Y:S02]  /*1c9e0*/  SHFL.IDX P6, R14, R13, R12, R11 ;  /* 0x0000000c0d0e7389 */ /* 0x00006400000c000b */
[----:B01----:R-:W-:Y:S01]  /*1c9f0*/  ENDCOLLECTIVE ;  /* 0x000000000000791b */ /* 0x003fe20003800000 */
.L_x_10783:
[----:B------:R-:W-:-:S04]  /*1ca00*/  @!P3 LEA R3, P4, R10, R3, 0x1 ;  /* 0x000000030a03b211 */ /* 0x000fc800078808ff */
[----:B------:R-:W-:-:S04]  /*1ca10*/  @!P3 IADD3.X R2, RZ, R2, RZ, P4, !PT ;  /* 0x00000002ff02b210 */ /* 0x000fc800027fe4ff */
[----:B------:R-:W-:Y:S01]  /*1ca20*/  @!P3 LOP3.LUT R3, R3, R2, RZ, 0x3c, !PT ;  /* 0x000000020303b212 */ /* 0x000fe200078e3cff */
[----:B------:R-:W-:-:S03]  /*1ca30*/  IMAD.MOV.U32 R13, RZ, RZ, R7 ;  /* 0x000000ffff0d7224 */ /* 0x000fc600078e0007 */
        /* <DEDUP_REMOVED lines=10> */
.L_x_10784:
[----:B------:R-:W-:Y:S01]  /*1cae0*/  @!PT LDS RZ, [RZ] ;  /* 0x00000000fffff984 */ /* 0x000fe20000000800 */
[----:B------:R-:W-:Y:S01]  /*1caf0*/  @!PT LDS RZ, [RZ] ;  /* 0x00000000fffff984 */ /* 0x000fe20000000800 */
[----:B------:R-:W-:Y:S01]  /*1cb00*/  @!PT LDS RZ, [RZ] ;  /* 0x00000000fffff984 */ /* 0x000fe20000000800 */
[----:B------:R-:W-:Y:S04]  /*1cb10*/  @!P3 LDGSTS.E.BYPASS.LTC128B.128 [R8+0x11400], desc[UR42][R2.64+0x40], !P1 ;  /* 0x114000400208bfae */ /* 0x000fe8000c901d6a */
[----:B------:R0:W-:Y:S02]  /*1cb20*/  @!P3 LDGSTS.E.BYPASS.LTC128B.128 [R8+0x14400], desc[UR42][R2.64+0x80], !P2 ;  /* 0x144000800208bfae */ /* 0x0001e4000d101d6a */
[----:B0-----:R-:W-:Y:S01]  /*1cb30*/  MOV R2, R14 ;  /* 0x0000000e00027202 */ /* 0x001fe20000000f00 */
[----:B------:R-:W-:Y:S06]  /*1cb40*/  BRA `(.L_x_10785) ;  /* 0xffffffb400347947 */ /* 0x000fec000383ffff */
.L_x_10648:
[----:B-1----:R1:W2:Y:S02]  /*1cb50*/  SYNCS.PHASECHK.TRANS64.TRYWAIT P0, [R16+URZ+0x2d820], R0 ;  /* 0x02d82000100075a7 */ /* 0x0022a4000800017f */
[----:B--2---:R-:W-:Y:S05]  /*1cb60*/  @!P0 NANOSLEEP.SYNCS 0x989680 ;  /* 0x009896800000895d */ /* 0x004fea0003900000 */
[----:B------:R-:W2:Y:S02]  /*1cb70*/  @!P0 SYNCS.PHASECHK.TRANS64 P0, [R16+URZ+0x2d820], R0 ;  /* 0x02d82000100085a7 */ /* 0x000ea4000800007f */
[----:B--2---:R-:W-:Y:S05]  /*1cb80*/  @!P0 BRA `(.L_x_10648) ;  /* 0xfffffffc00f08947 */ /* 0x004fea000383ffff */
[----:B------:R-:W-:Y:S05]  /*1cb90*/  BRA `(.L_x_10786) ;  /* 0xffffffb400987947 */ /* 0x000fea000383ffff */
.L_x_10653:
[----:B0-----:R0:W1:Y:S02]  /*1cba0*/  SYNCS.PHASECHK.TRANS64.TRYWAIT P0, [R5+URZ+0x2d840], R0 ;  /* 0x02d84000050075a7 */ /* 0x001064000800017f */
[----:B-1----:R-:W-:Y:S05]  /*1cbb0*/  @!P0 NANOSLEEP.SYNCS 0x989680 ;  /* 0x009896800000895d */ /* 0x002fea0003900000 */
[----:B------:R-:W1:Y:S02]  /*1cbc0*/  @!P0 SYNCS.PHASECHK.TRANS64 P0, [R5+URZ+0x2d840], R0 ;  /* 0x02d84000050085a7 */ /* 0x000e64000800007f */
[----:B-1----:R-:W-:Y:S05]  /*1cbd0*/  @!P0 BRA `(.L_x_10653) ;  /* 0xfffffffc00f08947 */ /* 0x002fea000383ffff */
[----:B------:R-:W-:Y:S05]  /*1cbe0*/  BRA `(.L_x_10787) ;  /* 0xffffffb8008c7947 */ /* 0x000fea000383ffff */
.L_x_10654:
        /* <DEDUP_REMOVED lines=8> */
.L_x_10789:
[----:B------:R-:W-:Y:S05]  /*1cc70*/  BSYNC B1 ;  /* 0x0000000000017941 */ /* 0x000fea0003800000 */
.L_x_10788:
[----:B------:R-:W0:Y:S01]  /*1cc80*/  S2R R21, SR_TID.X ;  /* 0x0000000000157919 */ /* 0x000e220000002100 */
[----:B------:R-:W-:Y:S01]  /*1cc90*/  IMAD.MOV.U32 R13, RZ, RZ, R6 ;  /* 0x000000ffff0d7224 */ /* 0x000fe200078e0006 */
[----:B------:R-:W-:Y:S01]  /*1cca0*/  MOV R15, 0xffffffff ;  /* 0xffffffff000f7802 */ /* 0x000fe20000000f00 */
[----:B------:R-:W-:Y:S01]  /*1ccb0*/  IMAD.MOV.U32 R12, RZ, RZ, RZ ;  /* 0x000000ffff0c7224 */ /* 0x000fe200078e00ff */
[----:B------:R-:W-:Y:S01]  /*1ccc0*/  MOV R3, R14 ;  /* 0x0000000e00037202 */ /* 0x000fe20000000f00 */
[----:B------:R-:W-:Y:S01]  /*1ccd0*/  IMAD.MOV.U32 R11, RZ, RZ, 0x1c1f ;  /* 0x00001c1fff0b7424 */ /* 0x000fe200078e00ff */
[----:B------:R-:W-:Y:S01]  /*1cce0*/  LOP3.LUT R19, R19, 0xffffffdf, RZ, 0xc0, !PT ;  /* 0xffffffdf13137812 */ /* 0x000fe200078ec0ff */
[----:B------:R-:W-:-:S07]  /*1ccf0*/  IMAD R4, R4, 0x2, R16 ;  /* 0x0000000204047824 */ /* 0x000fce00078e0210 */
[----:B0-----:R-:W-:Y:S05]  /*1cd00*/  WARPSYNC.COLLECTIVE R15, `(.L_x_10790) ;  /* 0x000000000f087348 */ /* 0x001fea0003c00000 */
[----:B------:R1:W2:Y:S02]  /*1cd10*/  SHFL.IDX P6, R14, R13, R12, R11 ;  /* 0x0000000c0d0e7389 */ /* 0x0002a400000c000b */
[----:B012---:R-:W-:Y:S01]  /*1cd20*/  ENDCOLLECTIVE ;  /* 0x000000000000791b */ /* 0x007fe20003800000 */
.L_x_10790:
[----:B------:R-:W-:-:S04]  /*1cd30*/  @P1 LOP3.LUT R19, R19, 0x20, RZ, 0xfc, !PT ;  /* 0x0000002013131812 */ /* 0x000fc800078efcff */
[----:B------:R-:W-:Y:S02]  /*1cd40*/  LOP3.LUT P1, RZ, R19, 0x4, RZ, 0xc0, !PT ;  /* 0x0000000413ff7812 */ /* 0x000fe4000782c0ff */
[----:B------:R-:W-:Y:S01]  /*1cd50*/  MOV R13, R7 ;  /* 0x00000007000d7202 */ /* 0x000fe20000000f00 */
[----:B------:R-:W-:Y:S02]  /*1cd60*/  IMAD.MOV.U32 R12, RZ, RZ, 0x1 ;  /* 0x00000001ff0c7424 */ /* 0x000fe400078e00ff */
[----:B------:R-:W-:Y:S02]  /*1cd70*/  IMAD.SHL.U32 R21, R21, 0x8, RZ ;  /* 0x0000000815157824 */ /* 0x000fe400078e00ff */
[----:B------:R-:W-:-:S07]  /*1cd80*/  IMAD.MOV.U32 R2, RZ, RZ, R14 ;  /* 0x000000ffff027224 */ /* 0x000fce00078e000e */
[----:B------:R-:W-:Y:S05]  /*1cd90*/  WARPSYNC.COLLECTIVE R15, `(.L_x_10791) ;  /* 0x000000000f087348 */ /* 0x000fea0003c00000 */
[----:B------:R0:W1:Y:S02]  /*1cda0*/  SHFL.IDX P6, R14, R13, R12, R11 ;  /* 0x0000000c0d0e7389 */ /* 0x00006400000c000b */
[----:B01----:R-:W-:Y:S01]  /*1cdb0*/  ENDCOLLECTIVE ;  /* 0x000000000000791b */ /* 0x003fe20003800000 */
.L_x_10791:
[----:B------:R-:W-:-:S05]  /*1cdc0*/  LOP3.LUT R21, R21, 0x18, RZ, 0xc0, !PT ;  /* 0x0000001815157812 */ /* 0x000fca00078ec0ff */
[----:B------:R-:W-:-:S05]  /*1cdd0*/  IMAD.SHL.U32 R0, R21, 0x2, RZ ;  /* 0x0000000215007824 */ /* 0x000fca00078e00ff */
[----:B------:R-:W-:Y:S01]  /*1cde0*/  IADD3 R2, P0, R2, R0, RZ ;  /* 0x0000000002027210 */ /* 0x000fe20007f1e0ff */
[----:B------:R-:W-:-:S04]  /*1cdf0*/  IMAD.MOV.U32 R13, RZ, RZ, R6 ;  /* 0x000000ffff0d7224 */ /* 0x000fc800078e0006 */
[----:B------:R-:W-:-:S05]  /*1ce00*/  IMAD.X R3, RZ, RZ, R3, P0 ;  /* 0x000000ffff037224 */ /* 0x000fca00000e0603 */
        /* <DEDUP_REMOVED lines=10> */
.L_x_10792:
[----:B------:R-:W-:Y:S02]  /*1ceb0*/  IMAD.MOV.U32 R13, RZ, RZ, R7 ;  /* 0x000000ffff0d7224 */ /* 0x000fe400078e0007 */
[----:B------:R-:W-:Y:S02]  /*1cec0*/  IMAD.MOV.U32 R12, RZ, RZ, 0x2 ;  /* 0x00000002ff0c7424 */ /* 0x000fe400078e00ff */
[----:B------:R-:W-:-:S07]  /*1ced0*/  IMAD.MOV.U32 R2, RZ, RZ, R14 ;  /* 0x000000ffff027224 */ /* 0x000fce00078e000e */
[----:B------:R-:W-:Y:S05]  /*1cee0*/  WARPSYNC.COLLECTIVE R15, `(.L_x_10793) ;  /* 0x000000000f087348 */ /* 0x000fea0003c00000 */
[----:B------:R0:W1:Y:S02]  /*1cef0*/  SHFL.IDX P6, R14, R13, R12, R11 ;  /* 0x0000000c0d0e7389 */ /* 0x00006400000c000b */
[----:B01----:R-:W-:Y:S01]  /*1cf00*/  ENDCOLLECTIVE ;  /* 0x000000000000791b */ /* 0x003fe20003800000 */
.L_x_10793:
        /* <DEDUP_REMOVED lines=13> */
.L_x_10794:
[----:B------:R-:W-:Y:S02]  /*1cfe0*/  IMAD.MOV.U32 R13, RZ, RZ, R7 ;  /* 0x000000ffff0d7224 */ /* 0x000fe400078e0007 */
[----:B------:R-:W-:Y:S01]  /*1cff0*/  IMAD.MOV.U32 R12, RZ, RZ, 0x3 ;  /* 0x00000003ff0c7424 */ /* 0x000fe200078e00ff */
[----:B------:R-:W-:-:S07]  /*1d000*/  MOV R2, R14 ;  /* 0x0000000e00027202 */ /* 0x000fce0000000f00 */
[----:B------:R-:W-:Y:S05]  /*1d010*/  WARPSYNC.COLLECTIVE R15, `(.L_x_10795) ;  /* 0x000000000f087348 */ /* 0x000fea0003c00000 */
[----:B------:R0:W1:Y:S02]  /*1d020*/  SHFL.IDX P6, R14, R13, R12, R11 ;  /* 0x0000000c0d0e7389 */ /* 0x00006400000c000b */
[----:B01----:R-:W-:Y:S01]  /*1d030*/  ENDCOLLECTIVE ;  /* 0x000000000000791b */ /* 0x003fe20003800000 */
.L_x_10795:
[----:B------:R-:W-:-:S05]  /*1d040*/  IADD3 R2, P0, R2, R0, RZ ;  /* 0x0000000002027210 */ /* 0x000fca0007f1e0ff */
[----:B------:R-:W-:-:S05]  /*1d050*/  IMAD.X R3, RZ, RZ, R21, P0 ;  /* 0x000000ffff037224 */ /* 0x000fca00000e0615 */
[----:B------:R-:W-:Y:S01]  /*1d060*/  @!PT LDS RZ, [RZ] ;  /* 0x00000000fffff984 */ /* 0x000fe20000000800 */
[----:B------:R-:W-:Y:S01]  /*1d070*/  @!PT LDS RZ, [RZ] ;  /* 0x00000000fffff984 */ /* 0x000fe20000000800 */
[----:B------:R-:W-:Y:S01]  /*1d080*/  @!PT LDS RZ, [RZ] ;  /* 0x00000000fffff984 */ /* 0x000fe20000000800 */
[----:B------:R0:W-:Y:S01]  /*1d090*/  LDGSTS.E.BYPASS.LTC128B.128 [R4+0x16400], desc[UR42][R2.64], !P1 ;  /* 0x1640000002047fae */ /* 0x0001e2000c901d6a */
[----:B------:R-:W-:Y:S02]  /*1d0a0*/  LOP3.LUT P1, RZ, R19, 0x20, RZ, 0xc0, !PT ;  /* 0x0000002013ff7812 */ /* 0x000fe4000782c0ff */
[----:B------:R-:W-:Y:S01]  /*1d0b0*/  MOV R13, R6 ;  /* 0x00000006000d7202 */ /* 0x000fe20000000f00 */
[----:B------:R0:W-:Y:S04]  /*1d0c0*/  LDGSTS.E.BYPASS.LTC128B.128 [R4+0x18400], desc[UR42][R2.64+0x40], !P5 ;  /* 0x1840004002047fae */ /* 0x0001e8000e901d6a */
[----:B------:R0:W-:Y:S01]  /*1d0d0*/  LDGSTS.E.BYPASS.LTC128B.128 [R4+0x1a400], desc[UR42][R2.64+0x80], !P4 ;  /* 0x1a40008002047fae */ /* 0x0001e2000e101d6a */
[----:B------:R-:W-:-:S07]  /*1d0e0*/  IMAD.MOV.U32 R21, RZ, RZ, R14 ;  /* 0x000000ffff157224 */ /* 0x000fce00078e000e */
[----:B0-----:R-:W-:Y:S05]  /*1d0f0*/  WARPSYNC.COLLECTIVE R15, `(.L_x_10796) ;  /* 0x000000000f087348 */ /* 0x001fea0003c00000 */
[----:B------:R1:W2:Y:S02]  /*1d100*/  SHFL.IDX P6, R14, R13, R12, R11 ;  /* 0x0000000c0d0e7389 */ /* 0x0002a400000c000b */
[----:B012---:R-:W-:Y:S01]  /*1d110*/  ENDCOLLECTIVE ;  /* 0x000000000000791b */ /* 0x007fe20003800000 */
.L_x_10796:
[----:B------:R-:W-:Y:S01]  /*1d120*/  IMAD.MOV.U32 R2, RZ, RZ, R14 ;  /* 0x000000ffff027224 */ /* 0x000fe200078e000e */
[----:B------:R-:W-:Y:S06]  /*1d130*/  BRA `(.L_x_10797) ;  /* 0xffffffb8000c7947 */ /* 0x000fec000383ffff */
.L_x_10659:
[----:B-1----:R1:W2:Y:S02]  /*1d140*/  SYNCS.PHASECHK.TRANS64.TRYWAIT P0, [R5+URZ+0x2d860], R2 ;  /* 0x02d86002050075a7 */ /* 0x0022a4000800017f */
[----:B--2---:R-:W-:Y:S05]  /*1d150*/  @!P0 NANOSLEEP.SYNCS 0x989680 ;  /* 0x009896800000895d */ /* 0x004fea0003900000 */
[----:B------:R-:W2:Y:S02]  /*1d160*/  @!P0 SYNCS.PHASECHK.TRANS64 P0, [R5+URZ+0x2d860], R2 ;  /* 0x02d86002050085a7 */ /* 0x000ea4000800007f */
[----:B--2---:R-:W-:Y:S05]  /*1d170*/  @!P0 BRA `(.L_x_10659) ;  /* 0xfffffffc00f08947 */ /* 0x004fea000383ffff */
[----:B------:R-:W-:Y:S05]  /*1d180*/  BRA `(.L_x_10798) ;  /* 0xffffffb800707947 */ /* 0x000fea000383ffff */
.L_x_10660:
[----:B------:R-:W-:Y:S01]  /*1d190*/  BSSY B1, `(.L_x_10799) ;  /* 0x0000008000017945 */ /* 0x000fe20003800000 */
[----:B------:R-:W-:Y:S01]  /*1d1a0*/  IMAD.MOV.U32 R13, RZ, RZ, R22 ;  /* 0x000000ffff0d7224 */ /* 0x000fe200078e0016 */
[----:B------:R-:W-:Y:S01]  /*1d1b0*/  MOV R15, 0xffffffff ;  /* 0xffffffff000f7802 */ /* 0x000fe20000000f00 */
[----:B------:R-:W-:Y:S02]  /*1d1c0*/  IMAD.MOV.U32 R12, RZ, RZ, RZ ;  /* 0x000000ffff0c7224 */ /* 0x000fe400078e00ff */
[----:B------:R-:W-:-:S07]  /*1d1d0*/  IMAD.MOV.U32 R11, RZ, RZ, 0x1c1f ;  /* 0x00001c1fff0b7424 */ /* 0x000fce00078e00ff */
[----:B-1----:R-:W-:Y:S05]  /*1d1e0*/  WARPSYNC.COLLECTIVE R15, `(.L_x_10800) ;  /* 0x000000000f087348 */ /* 0x002fea0003c00000 */
[----:B------:R0:W2:Y:S02]  /*1d1f0*/  SHFL.IDX P6, R14, R13, R12, R11 ;  /* 0x0000000c0d0e7389 */ /* 0x0000a400000c000b */
[----:B012---:R-:W-:Y:S01]  /*1d200*/  ENDCOLLECTIVE ;  /* 0x000000000000791b */ /* 0x007fe20003800000 */
.L_x_10800:
[----:B------:R-:W-:Y:S05]  /*1d210*/  BSYNC B1 ;  /* 0x0000000000017941 */ /* 0x000fea0003800000 */
.L_x_10799:
[----:B------:R-:W-:Y:S01]  /*1d220*/  IMAD.MOV.U32 R13, RZ, RZ, R18 ;  /* 0x000000ffff0d7224 */ /* 0x000fe200078e0012 */
[----:B------:R-:W-:Y:S01]  /*1d230*/  MOV R15, 0xffffffff ;  /* 0xffffffff000f7802 */ /* 0x000fe20000000f00 */
[----:B------:R-:W-:Y:S02]  /*1d240*/  IMAD.MOV.U32 R12, RZ, RZ, RZ ;  /* 0x000000ffff0c7224 */ /* 0x000fe400078e00ff */
[----:B------:R-:W-:Y:S02]  /*1d250*/  IMAD.MOV.U32 R11, RZ, RZ, 0x1c1f ;  /* 0x00001c1fff0b7424 */ /* 0x000fe400078e00ff */
[----:B------:R-:W-:Y:S02]  /*1d260*/  IMAD.MOV.U32 R3, RZ, RZ, R14 ;  /* 0x000000ffff037224 */ /* 0x000fe400078e000e */
[----:B------:R-:W-:-:S07]  /*1d270*/  IMAD R4, R4, 0x2, R16 ;  /* 0x0000000204047824 */ /* 0x000fce00078e0210 */
[----:B------:R-:W-:Y:S05]  /*1d280*/  WARPSYNC.COLLECTIVE R15, `(.L_x_10801) ;  /* 0x000000000f087348 */ /* 0x000fea0003c00000 */
[----:B------:R0:W1:Y:S02]  /*1d290*/  SHFL.IDX P6, R14, R13, R12, R11 ;  /* 0x0000000c0d0e7389 */ /* 0x00006400000c000b */
[----:B01----:R-:W-:Y:S01]  /*1d2a0*/  ENDCOLLECTIVE ;  /* 0x000000000000791b */ /* 0x003fe20003800000 */
.L_x_10801:
[----:B------:R-:W-:Y:S01]  /*1d2b0*/  IMAD.MOV.U32 R13, RZ, RZ, R22 ;  /* 0x000000ffff0d7224 */ /* 0x000fe200078e0016 */
[----:B------:R-:W-:Y:S01]  /*1d2c0*/  MOV R12, 0x1 ;  /* 0x00000001000c7802 */ /* 0x000fe20000000f00 */
[----:B------:R-:W-:-:S07]  /*1d2d0*/  IMAD.MOV.U32 R2, RZ, RZ, R14 ;  /* 0x000000ffff027224 */ /* 0x000fce00078e000e */
[----:B------:R-:W-:Y:S05]  /*1d2e0*/  WARPSYNC.COLLECTIVE R15, `(.L_x_10802) ;  /* 0x000000000f087348 */ /* 0x000fea0003c00000 */
[----:B------:R0:W1:Y:S02]  /*1d2f0*/  SHFL.IDX P6, R14, R13, R12, R11 ;  /* 0x0000000c0d0e7389 */ /* 0x00006400000c000b */
[----:B01----:R-:W-:Y:S01]  /*1d300*/  ENDCOLLECTIVE ;  /* 0x000000000000791b */ /* 0x003fe20003800000 */
.L_x_10802:
        /* <DEDUP_REMOVED lines=16> */
.L_x_10803:
[----:B------:R-:W-:Y:S01]  /*1d410*/  MOV R13, R22 ;  /* 0x00000016000d7202 */ /* 0x000fe20000000f00 */
[----:B------:R-:W-:Y:S02]  /*1d420*/  IMAD.MOV.U32 R12, RZ, RZ, 0x2 ;  /* 0x00000002ff0c7424 */ /* 0x000fe400078e00ff */
[----:B------:R-:W-:-:S07]  /*1d430*/  IMAD.MOV.U32 R2, RZ, RZ, R14 ;  /* 0x000000ffff027224 */ /* 0x000fce00078e000e */
[----:B------:R-:W-:Y:S05]  /*1d440*/  WARPSYNC.COLLECTIVE R15, `(.L_x_10804) ;  /* 0x000000000f087348 */ /* 0x000fea0003c00000 */
[----:B------:R0:W1:Y:S02]  /*1d450*/  SHFL.IDX P6, R14, R13, R12, R11 ;  /* 0x0000000c0d0e7389 */ /* 0x00006400000c000b */
[----:B01----:R-:W-:Y:S01]  /*1d460*/  ENDCOLLECTIVE ;  /* 0x000000000000791b */ /* 0x003fe20003800000 */
.L_x_10804:
        /* <DEDUP_REMOVED lines=16> */
.L_x_10805:
[----:B------:R-:W-:Y:S02]  /*1d570*/  IMAD.MOV.U32 R13, RZ, RZ, R22 ;  /* 0x000000ffff0d7224 */ /* 0x000fe400078e0016 */
[----:B------:R-:W-:Y:S02]  /*1d580*/  IMAD.MOV.U32 R12, RZ, RZ, 0x3 ;  /* 0x00000003ff0c7424 */ /* 0x000fe400078e00ff */
[----:B------:R-:W-:-:S07]  /*1d590*/  IMAD.MOV.U32 R2, RZ, RZ, R14 ;  /* 0x000000ffff027224 */ /* 0x000fce00078e000e */
[----:B------:R-:W-:Y:S05]  /*1d5a0*/  WARPSYNC.COLLECTIVE R15, `(.L_x_10806) ;  /* 0x000000000f087348 */ /* 0x000fea0003c00000 */
[----:B------:R0:W1:Y:S02]  /*1d5b0*/  SHFL.IDX P6, R14, R13, R12, R11 ;  /* 0x0000000c0d0e7389 */ /* 0x00006400000c000b */
[----:B01----:R-:W-:Y:S01]  /*1d5c0*/  ENDCOLLECTIVE ;  /* 0x000000000000791b */ /* 0x003fe20003800000 */
.L_x_10806:
        /* <DEDUP_REMOVED lines=13> */
.L_x_10807:
[----:B------:R-:W-:Y:S01]  /*1d6a0*/  @!PT LDS RZ, [RZ] ;  /* 0x00000000fffff984 */ /* 0x000fe20000000800 */
[----:B------:R-:W-:Y:S01]  /*1d6b0*/  @!PT LDS RZ, [RZ] ;  /* 0x00000000fffff984 */ /* 0x000fe20000000800 */
[----:B------:R-:W-:Y:S01]  /*1d6c0*/  @!PT LDS RZ, [RZ] ;  /* 0x00000000fffff984 */ /* 0x000fe20000000800 */
[----:B------:R-:W-:Y:S01]  /*1d6d0*/  LDGSTS.E.BYPASS.LTC128B.128 [R4+0x3400], desc[UR42][R2.64+0x40], !P0 ;  /* 0x0340004002047fae */ /* 0x000fe2000c101d6a */
[----:B------:R-:W-:-:S13]  /*1d6e0*/  ISETP.LT.OR P0, PT, R6, 0x41, P1 ;  /* 0x000000410600780c */ /* 0x000fda0000f01670 */
[----:B------:R0:W-:Y:S02]  /*1d6f0*/  LDGSTS.E.BYPASS.LTC128B.128 [R4+0x5400], desc[UR42][R2.64+0x80], !P0 ;  /* 0x0540008002047fae */ /* 0x0001e4000c101d6a */
[----:B0-----:R-:W-:Y:S01]  /*1d700*/  MOV R2, R14 ;  /* 0x0000000e00027202 */ /* 0x001fe20000000f00 */
[----:B------:R-:W-:Y:S06]  /*1d710*/  BRA `(.L_x_10808) ;  /* 0xffffffb400c47947 */ /* 0x000fec000383ffff */
.L_x_10668:
[----:B-1----:R1:W2:Y:S02]  /*1d720*/  SYNCS.PHASECHK.TRANS64.TRYWAIT P0, [R0+URZ+0x2d860], R3 ;  /* 0x02d86003000075a7 */ /* 0x0022a4000800017f */
[----:B--2---:R-:W-:Y:S05]  /*1d730*/  @!P0 NANOSLEEP.SYNCS 0x989680 ;  /* 0x009896800000895d */ /* 0x004fea0003900000 */
[----:B------:R-:W2:Y:S02]  /*1d740*/  @!P0 SYNCS.PHASECHK.TRANS64 P0, [R0+URZ+0x2d860], R3 ;  /* 0x02d86003000085a7 */ /* 0x000ea4000800007f */
[----:B--2---:R-:W-:Y:S05]  /*1d750*/  @!P0 BRA `(.L_x_10668) ;  /* 0xfffffffc00f08947 */ /* 0x004fea000383ffff */
[----:B------:R-:W-:Y:S05]  /*1d760*/  BRA `(.L_x_10809) ;  /* 0xffffffb800f07947 */ /* 0x000fea000383ffff */
.L_x_10669:
[----:B------:R-:W-:Y:S01]  /*1d770*/  BSSY B0, `(.L_x_10810) ;  /* 0x0000008000007945 */ /* 0x000fe20003800000 */
[----:B------:R-:W-:Y:S02]  /*1d780*/  IMAD.MOV.U32 R13, RZ, RZ, R22 ;  /* 0x000000ffff0d7224 */ /* 0x000fe400078e0016 */
[----:B------:R-:W-:Y:S02]  /*1d790*/  IMAD.MOV.U32 R12, RZ, RZ, RZ ;  /* 0x000000ffff0c7224 */ /* 0x000fe400078e00ff */
[----:B------:R-:W-:Y:S02]  /*1d7a0*/  IMAD.MOV.U32 R11, RZ, RZ, 0x1c1f ;  /* 0x00001c1fff0b7424 */ /* 0x000fe400078e00ff */
[----:B------:R-:W-:-:S07]  /*1d7b0*/  IMAD.MOV.U32 R15, RZ, RZ, -0x1 ;  /* 0xffffffffff0f7424 */ /* 0x000fce00078e00ff */
[----:B01---5:R-:W-:Y:S05]  /*1d7c0*/  WARPSYNC.COLLECTIVE R15, `(.L_x_10811) ;  /* 0x000000000f087348 */ /* 0x023fea0003c00000 */
[----:B------:R2:W3:Y:S02]  /*1d7d0*/  SHFL.IDX P6, R14, R13, R12, R11 ;  /* 0x0000000c0d0e7389 */ /* 0x0004e400000c000b */
[----:B0123-5:R-:W-:Y:S01]  /*1d7e0*/  ENDCOLLECTIVE ;  /* 0x000000000000791b */ /* 0x02ffe20003800000 */
.L_x_10811:
[----:B------:R-:W-:Y:S05]  /*1d7f0*/  BSYNC B0 ;  /* 0x0000000000007941 */ /* 0x000fea0003800000 */
.L_x_10810:
[----:B------:R-:W0:Y:S01]  /*1d800*/  S2R R2, SR_TID.X ;  /* 0x0000000000027919 */ /* 0x000e220000002100 */
[----:B------:R-:W-:Y:S01]  /*1d810*/  IMAD.MOV.U32 R13, RZ, RZ, R18 ;  /* 0x000000ffff0d7224 */ /* 0x000fe200078e0012 */
[----:B------:R-:W-:Y:S01]  /*1d820*/  MOV R3, R14 ;  /* 0x0000000e00037202 */ /* 0x000fe20000000f00 */
[----:B------:R-:W-:Y:S02]  /*1d830*/  IMAD.MOV.U32 R12, RZ, RZ, RZ ;  /* 0x000000ffff0c7224 */ /* 0x000fe400078e00ff */
[----:B------:R-:W-:Y:S02]  /*1d840*/  IMAD.MOV.U32 R11, RZ, RZ, 0x1c1f ;  /* 0x00001c1fff0b7424 */ /* 0x000fe400078e00ff */
[----:B------:R-:W-:Y:S02]  /*1d850*/  IMAD.MOV.U32 R15, RZ, RZ, -0x1 ;  /* 0xffffffffff0f7424 */ /* 0x000fe400078e00ff */
[----:B------:R-:W-:-:S07]  /*1d860*/  IMAD R4, R4, 0x2, R16 ;  /* 0x0000000204047824 */ /* 0x000fce00078e0210 */
[----:B0-----:R-:W-:Y:S05]  /*1d870*/  WARPSYNC.COLLECTIVE R15, `(.L_x_10812) ;  /* 0x000000000f087348 */ /* 0x001fea0003c00000 */
[----:B------:R1:W2:Y:S02]  /*1d880*/  SHFL.IDX P6, R14, R13, R12, R11 ;  /* 0x0000000c0d0e7389 */ /* 0x0002a400000c000b */
[----:B012---:R-:W-:Y:S01]  /*1d890*/  ENDCOLLECTIVE ;  /* 0x000000000000791b */ /* 0x007fe20003800000 */
.L_x_10812:
[----:B------:R-:W-:Y:S01]  /*1d8a0*/  ULDC UR4, c[0x0][0x2f4] ;  /* 0x0000bd0000047ab9 */ /* 0x000fe20000000800 */
[----:B------:R-:W-:Y:S01]  /*1d8b0*/  IMAD.MOV.U32 R13, RZ, RZ, R22 ;  /* 0x000000ffff0d7224 */ /* 0x000fe200078e0016 */
[----:B------:R-:W-:Y:S02]  /*1d8c0*/  MOV R12, 0x1 ;  /* 0x00000001000c7802 */ /* 0x000fe40000000f00 */
[----:B------:R-:W-:-:S04]  /*1d8d0*/  SHF.L.U32 R7, R2, 0x3, RZ ;  /* 0x0000000302077819 */ /* 0x000fc800000006ff */
        /* <DEDUP_REMOVED lines=13> */
.L_x_10813:
        /* <DEDUP_REMOVED lines=14> */
.L_x_10814:
[----:B------:R-:W-:Y:S01]  /*1da90*/  IMAD.MOV.U32 R13, RZ, RZ, R22 ;  /* 0x000000ffff0d7224 */ /* 0x000fe200078e0016 */
[----:B------:R-:W-:Y:S02]  /*1daa0*/  MOV R12, 0x2 ;  /* 0x00000002000c7802 */ /* 0x000fe40000000f00 */
[----:B------:R-:W-:-:S13]  /*1dab0*/  IADD3 R2, P4, R14, R5, RZ ;  /* 0x000000050e027210 */ /* 0x000fda0007f9e0ff */
[----:B------:R-:W-:Y:S05]  /*1dac0*/  WARPSYNC.COLLECTIVE R15, `(.L_x_10815) ;  /* 0x000000000f087348 */ /* 0x000fea0003c00000 */
[----:B------:R0:W1:Y:S02]  /*1dad0*/  SHFL.IDX P6, R14, R13, R12, R11 ;  /* 0x0000000c0d0e7389 */ /* 0x00006400000c000b */
[----:B01----:R-:W-:Y:S01]  /*1dae0*/  ENDCOLLECTIVE ;  /* 0x000000000000791b */ /* 0x003fe20003800000 */
.L_x_10815:
        /* <DEDUP_REMOVED lines=15> */
.L_x_10816:
[----:B------:R-:W-:Y:S01]  /*1dbe0*/  IMAD.MOV.U32 R13, RZ, RZ, R22 ;  /* 0x000000ffff0d7224 */ /* 0x000fe200078e0016 */
[----:B------:R-:W-:Y:S02]  /*1dbf0*/  MOV R12, 0x3 ;  /* 0x00000003000c7802 */ /* 0x000fe40000000f00 */
[----:B------:R-:W-:-:S13]  /*1dc00*/  IADD3 R2, P4, R14, R5, RZ ;  /* 0x000000050e027210 */ /* 0x000fda0007f9e0ff */
[----:B------:R-:W-:Y:S05]  /*1dc10*/  WARPSYNC.COLLECTIVE R15, `(.L_x_10817) ;  /* 0x000000000f087348 */ /* 0x000fea0003c00000 */
[----:B------:R0:W1:Y:S02]  /*1dc20*/  SHFL.IDX P6, R14, R13, R12, R11 ;  /* 0x0000000c0d0e7389 */ /* 0x00006400000c000b */
[----:B01----:R-:W-:Y:S01]  /*1dc30*/  ENDCOLLECTIVE ;  /* 0x000000000000791b */ /* 0x003fe20003800000 */
.L_x_10817:
        /* <DEDUP_REMOVED lines=14> */
.L_x_10818:
[----:B------:R-:W-:Y:S05]  /*1dd20*/  BRA `(.L_x_10819) ;  /* 0xffffffb800507947 */ /* 0x000fea000383ffff */
.L_x_10674:
[----:B------:R-:W-:Y:S01]  /*1dd30*/  BSSY B0, `(.L_x_10820) ;  /* 0x0000008000007945 */ /* 0x000fe20003800000 */
[----:B------:R-:W-:Y:S01]  /*1dd40*/  IMAD.MOV.U32 R13, RZ, RZ, R24 ;  /* 0x000000ffff0d7224 */ /* 0x000fe200078e0018 */
[----:B------:R-:W-:Y:S01]  /*1dd50*/  MOV R11, 0x1f ;  /* 0x0000001f000b7802 */ /* 0x000fe20000000f00 */
[----:B------:R-:W-:Y:S02]  /*1dd60*/  IMAD.MOV.U32 R12, RZ, RZ, RZ ;  /* 0x000000ffff0c7224 */ /* 0x000fe400078e00ff */
[----:B------:R-:W-:-:S07]  /*1dd70*/  IMAD.MOV.U32 R15, RZ, RZ, -0x1 ;  /* 0xffffffffff0f7424 */ /* 0x000fce00078e00ff */
[----:B01---5:R-:W-:Y:S05]  /*1dd80*/  WARPSYNC.COLLECTIVE R15, `(.L_x_10821) ;  /* 0x000000000f087348 */ /* 0x023fea0003c00000 */
[----:B------:R2:W3:Y:S02]  /*1dd90*/  SHFL.IDX P6, R14, R13, R12, R11 ;  /* 0x0000000c0d0e7389 */ /* 0x0004e400000c000b */
[----:B0123-5:R-:W-:Y:S01]  /*1dda0*/  ENDCOLLECTIVE ;  /* 0x000000000000791b */ /* 0x02ffe20003800000 */
.L_x_10821:
[----:B------:R-:W-:Y:S05]  /*1ddb0*/  BSYNC B0 ;  /* 0x0000000000007941 */ /* 0x000fea0003800000 */
.L_x_10820:
        /* <DEDUP_REMOVED lines=9> */
.L_x_10822:
        /* <DEDUP_REMOVED lines=15> */
[----:B------:R-:W-:-:S02]  /*1df40*/  MOV R24, RZ ;  /* 0x000000ff00187202 */ /* 0x000fc40000000f00 */
[----:B--2---:R-:W-:Y:S01]  /*1df50*/  @!P1 MOV R4, R7 ;  /* 0x0000000700049202 */ /* 0x004fe20000000f00 */
[----:B------:R-:W-:Y:S02]  /*1df60*/  IMAD.MOV.U32 R7, RZ, RZ, RZ ;  /* 0x000000ffff077224 */ /* 0x000fe400078e00ff */
[----:B---3--:R-:W-:Y:S01]  /*1df70*/  @!P1 IMAD.MOV.U32 R7, RZ, RZ, R5 ;  /* 0x000000ffff079224 */ /* 0x008fe200078e0005 */
[----:B------:R-:W-:-:S03]  /*1df80*/  ISETP.NE.AND P1, PT, R8, RZ, PT ;  /* 0x000000ff0800720c */ /* 0x000fc60003f25270 */
[----:B------:R-:W-:-:S10]  /*1df90*/  IMAD R13, R7, R4, RZ ;  /* 0x00000004070d7224 */ /* 0x000fd400078e02ff */
[----:B------:R-:W-:Y:S05]  /*1dfa0*/  WARPSYNC.COLLECTIVE R15, `(.L_x_10823) ;  /* 0x000000000f087348 */ /* 0x000fea0003c00000 */
[----:B------:R0:W1:Y:S02]  /*1dfb0*/  SHFL.UP P6, R14, R13, R12, R11 ;  /* 0x0400000c0d0e7389 */ /* 0x00006400000c000b */
[----:B01----:R-:W-:Y:S01]  /*1dfc0*/  ENDCOLLECTIVE ;  /* 0x000000000000791b */ /* 0x003fe20003800000 */
.L_x_10823:
[----:B------:R-:W-:Y:S01]  /*1dfd0*/  IMAD.MOV.U32 R12, RZ, RZ, 0x2 ;  /* 0x00000002ff0c7424 */ /* 0x000fe200078e00ff */
[----:B------:R-:W-:-:S05]  /*1dfe0*/  SEL R14, R14, RZ, P1 ;  /* 0x000000ff0e0e7207 */ /* 0x000fca0000800000 */
[----:B------:R-:W-:-:S05]  /*1dff0*/  IMAD.IADD R5, R13, 0x1, R14 ;  /* 0x000000010d057824 */ /* 0x000fca00078e020e */
[----:B------:R-:W-:-:S07]  /*1e000*/  MOV R13, R5 ;  /* 0x00000005000d7202 */ /* 0x000fce0000000f00 */
[----:B------:R-:W-:Y:S05]  /*1e010*/  WARPSYNC.COLLECTIVE R15, `(.L_x_10824) ;  /* 0x000000000f087348 */ /* 0x000fea0003c00000 */
[----:B------:R0:W1:Y:S02]  /*1e020*/  SHFL.UP P6, R14, R13, R12, R11 ;  /* 0x0400000c0d0e7389 */ /* 0x00006400000c000b */
[----:B01----:R-:W-:Y:S01]  /*1e030*/  ENDCOLLECTIVE ;  /* 0x000000000000791b */ /* 0x003fe20003800000 */
.L_x_10824:
[----:B------:R-:W-:Y:S01]  /*1e040*/  IMAD.MOV.U32 R12, RZ, RZ, 0x4 ;  /* 0x00000004ff0c7424 */ /* 0x000fe200078e00ff */
[----:B------:R-:W-:-:S05]  /*1e050*/  SEL R2, R14, RZ, P2 ;  /* 0x000000ff0e027207 */ /* 0x000fca0001000000 */
[----:B------:R-:W-:-:S04]  /*1e060*/  IMAD.IADD R2, R5, 0x1, R2 ;  /* 0x0000000105027824 */ /* 0x000fc800078e0202 */
[----:B------:R-:W-:-:S07]  /*1e070*/  IMAD.MOV.U32 R13, RZ, RZ, R2 ;  /* 0x000000ffff0d7224 */ /* 0x000fce00078e0002 */
[----:B------:R-:W-:Y:S05]  /*1e080*/  WARPSYNC.COLLECTIVE R15, `(.L_x_10825) ;  /* 0x000000000f087348 */ /* 0x000fea0003c00000 */
[----:B------:R0:W1:Y:S02]  /*1e090*/  SHFL.UP P6, R14, R13, R12, R11 ;  /* 0x0400000c0d0e7389 */ /* 0x00006400000c000b */
[----:B01----:R-:W-:Y:S01]  /*1e0a0*/  ENDCOLLECTIVE ;  /* 0x000000000000791b */ /* 0x003fe20003800000 */
.L_x_10825:
[----:B------:R-:W-:Y:S01]  /*1e0b0*/  IMAD.MOV.U32 R12, RZ, RZ, 0x8 ;  /* 0x00000008ff0c7424 */ /* 0x000fe200078e00ff */
[----:B------:R-:W-:-:S04]  /*1e0c0*/  SEL R3, R14, RZ, P3 ;  /* 0x000000ff0e037207 */ /* 0x000fc80001800000 */
[----:B------:R-:W-:-:S05]  /*1e0d0*/  IADD3 R3, R2, R3, RZ ;  /* 0x0000000302037210 */ /* 0x000fca0007ffe0ff */
[----:B------:R-:W-:-:S07]  /*1e0e0*/  IMAD.MOV.U32 R13, RZ, RZ, R3 ;  /* 0x000000ffff0d7224 */ /* 0x000fce00078e0003 */
[----:B------:R-:W-:Y:S05]  /*1e0f0*/  WARPSYNC.COLLECTIVE R15, `(.L_x_10826) ;  /* 0x000000000f087348 */ /* 0x000fea0003c00000 */
[----:B------:R0:W1:Y:S02]  /*1e100*/  SHFL.UP P6, R14, R13, R12, R11 ;  /* 0x0400000c0d0e7389 */ /* 0x00006400000c000b */
[----:B01----:R-:W-:Y:S01]  /*1e110*/  ENDCOLLECTIVE ;  /* 0x000000000000791b */ /* 0x003fe20003800000 */
.L_x_10826:
[----:B------:R-:W-:Y:S02]  /*1e120*/  MOV R12, 0x10 ;  /* 0x00000010000c7802 */ /* 0x000fe40000000f00 */
[----:B------:R-:W-:-:S05]  /*1e130*/  SEL R14, R14, RZ, P4 ;  /* 0x000000ff0e0e7207 */ /* 0x000fca0002000000 */
[----:B------:R-:W-:-:S04]  /*1e140*/  IMAD.IADD R5, R3, 0x1, R14 ;  /* 0x0000000103057824 */ /* 0x000fc800078e020e */
[----:B------:R-:W-:-:S07]  /*1e150*/  IMAD.MOV.U32 R13, RZ, RZ, R5 ;  /* 0x000000ffff0d7224 */ /* 0x000fce00078e0005 */
[----:B------:R-:W-:Y:S05]  /*1e160*/  WARPSYNC.COLLECTIVE R15, `(.L_x_10827) ;  /* 0x000000000f087348 */ /* 0x000fea0003c00000 */
[----:B------:R0:W1:Y:S02]  /*1e170*/  SHFL.UP P6, R14, R13, R12, R11 ;  /* 0x0400000c0d0e7389 */ /* 0x00006400000c000b */
[----:B01----:R-:W-:Y:S01]  /*1e180*/  ENDCOLLECTIVE ;  /* 0x000000000000791b */ /* 0x003fe20003800000 */
.L_x_10827:
        /* <DEDUP_REMOVED lines=8> */
.L_x_10828:
[----:B------:R-:W-:Y:S05]  /*1e210*/  BRA `(.L_x_10829) ;  /* 0xffffffb800707947 */ /* 0x000fea000383ffff */
.L_x_10677:
[----:B------:R-:W-:Y:S01]  /*1e220*/  BSSY B0, `(.L_x_10830) ;  /* 0x0000007000007945 */ /* 0x000fe20003800000 */
[----:B------:R-:W-:Y:S02]  /*1e230*/  IMAD.MOV.U32 R12, RZ, RZ, 0x1 ;  /* 0x00000001ff0c7424 */ /* 0x000fe400078e00ff */
[----:B------:R-:W-:Y:S02]  /*1e240*/  IMAD.MOV.U32 R11, RZ, RZ, RZ ;  /* 0x000000ffff0b7224 */ /* 0x000fe400078e00ff */
[----:B------:R-:W-:-:S07]  /*1e250*/  IMAD.MOV.U32 R15, RZ, RZ, -0x1 ;  /* 0xffffffffff0f7424 */ /* 0x000fce00078e00ff */
[----:B-----5:R-:W-:Y:S05]  /*1e260*/  WARPSYNC.COLLECTIVE R15, `(.L_x_10831) ;  /* 0x000000000f087348 */ /* 0x020fea0003c00000 */
[----:B------:R0:W1:Y:S02]  /*1e270*/  SHFL.UP P6, R14, R13, R12, R11 ;  /* 0x0400000c0d0e7389 */ /* 0x00006400000c000b */
[----:B01---5:R-:W-:Y:S01]  /*1e280*/  ENDCOLLECTIVE ;  /* 0x000000000000791b */ /* 0x023fe20003800000 */
.L_x_10831:
[----:B------:R-:W-:Y:S05]  /*1e290*/  BSYNC B0 ;  /* 0x0000000000007941 */ /* 0x000fea0003800000 */
.L_x_10830:
[----:B------:R-:W-:Y:S01]  /*1e2a0*/  SEL R14, R14, RZ, P1 ;  /* 0x000000ff0e0e7207 */ /* 0x000fe20000800000 */
[----:B------:R-:W-:Y:S01]  /*1e2b0*/  IMAD.MOV.U32 R11, RZ, RZ, RZ ;  /* 0x000000ffff0b7224 */ /* 0x000fe200078e00ff */
[----:B------:R-:W-:Y:S01]  /*1e2c0*/  MOV R12, 0x2 ;  /* 0x00000002000c7802 */ /* 0x000fe20000000f00 */
[----:B------:R-:W-:Y:S02]  /*1e2d0*/  IMAD.MOV.U32 R15, RZ, RZ, -0x1 ;  /* 0xffffffffff0f7424 */ /* 0x000fe400078e00ff */
[----:B------:R-:W-:-:S07]  /*1e2e0*/  IMAD.IADD R13, R13, 0x1, R14 ;  /* 0x000000010d0d7824 */ /* 0x000fce00078e020e */
[----:B------:R-:W-:Y:S05]  /*1e2f0*/  WARPSYNC.COLLECTIVE R15, `(.L_x_10832) ;  /* 0x000000000f087348 */ /* 0x000fea0003c00000 */
[----:B------:R0:W1:Y:S02]  /*1e300*/  SHFL.UP P6, R14, R13, R12, R11 ;  /* 0x0400000c0d0e7389 */ /* 0x00006400000c000b */
[----:B01----:R-:W-:Y:S01]  /*1e310*/  ENDCOLLECTIVE ;  /* 0x000000000000791b */ /* 0x003fe20003800000 */
.L_x_10832:
[----:B------:R-:W-:Y:S02]  /*1e320*/  MOV R12, 0x4 ;  /* 0x00000004000c7802 */ /* 0x000fe40000000f00 */
[----:B------:R-:W-:-:S05]  /*1e330*/  SEL R14, R14, RZ, P2 ;  /* 0x000000ff0e0e7207 */ /* 0x000fca0001000000 */
[----:B------:R-:W-:-:S04]  /*1e340*/  IMAD.IADD R3, R13, 0x1, R14 ;  /* 0x000000010d037824 */ /* 0x000fc800078e020e */
[----:B------:R-:W-:-:S07]  /*1e350*/  IMAD.MOV.U32 R13, RZ, RZ, R3 ;  /* 0x000000ffff0d7224 */ /* 0x000fce00078e0003 */
[----:B------:R-:W-:Y:S05]  /*1e360*/  WARPSYNC.COLLECTIVE R15, `(.L_x_10833) ;  /* 0x000000000f087348 */ /* 0x000fea0003c00000 */
[----:B------:R0:W1:Y:S02]  /*1e370*/  SHFL.UP P6, R14, R13, R12, R11 ;  /* 0x0400000c0d0e7389 */ /* 0x00006400000c000b */
[----:B01----:R-:W-:Y:S01]  /*1e380*/  ENDCOLLECTIVE ;  /* 0x000000000000791b */ /* 0x003fe20003800000 */
.L_x_10833:
[----:B------:R-:W-:Y:S01]  /*1e390*/  IMAD.MOV.U32 R12, RZ, RZ, 0x8 ;  /* 0x00000008ff0c7424 */ /* 0x000fe200078e00ff */
[----:B------:R-:W-:-:S05]  /*1e3a0*/  SEL R14, R14, RZ, P3 ;  /* 0x000000ff0e0e7207 */ /* 0x000fca0001800000 */
[----:B------:R-:W-:-:S04]  /*1e3b0*/  IMAD.IADD R5, R3, 0x1, R14 ;  /* 0x0000000103057824 */ /* 0x000fc800078e020e */
[----:B------:R-:W-:-:S07]  /*1e3c0*/  IMAD.MOV.U32 R13, RZ, RZ, R5 ;  /* 0x000000ffff0d7224 */ /* 0x000fce00078e0005 */
[----:B------:R-:W-:Y:S05]  /*1e3d0*/  WARPSYNC.COLLECTIVE R15, `(.L_x_10834) ;  /* 0x000000000f087348 */ /* 0x000fea0003c00000 */
[----:B------:R0:W1:Y:S02]  /*1e3e0*/  SHFL.UP P6, R14, R13, R12, R11 ;  /* 0x0400000c0d0e7389 */ /* 0x00006400000c000b */
[----:B01----:R-:W-:Y:S01]  /*1e3f0*/  ENDCOLLECTIVE ;  /* 0x000000000000791b */ /* 0x003fe20003800000 */
.L_x_10834:
[----:B------:R-:W-:Y:S01]  /*1e400*/  IMAD.MOV.U32 R12, RZ, RZ, 0x10 ;  /* 0x00000010ff0c7424 */ /* 0x000fe200078e00ff */
[----:B------:R-:W-:-:S05]  /*1e410*/  SEL R8, R14, RZ, P4 ;  /* 0x000000ff0e087207 */ /* 0x000fca0002000000 */
[----:B------:R-:W-:-:S05]  /*1e420*/  IMAD.IADD R8, R5, 0x1, R8 ;  /* 0x0000000105087824 */ /* 0x000fca00078e0208 */
[----:B------:R-:W-:-:S07]  /*1e430*/  MOV R13, R8 ;  /* 0x00000008000d7202 */ /* 0x000fce0000000f00 */
[----:B------:R-:W-:Y:S05]  /*1e440*/  WARPSYNC.COLLECTIVE R15, `(.L_x_10835) ;  /* 0x000000000f087348 */ /* 0x000fea0003c00000 */
[----:B------:R0:W1:Y:S02]  /*1e450*/  SHFL.UP P6, R14, R13, R12, R11 ;  /* 0x0400000c0d0e7389 */ /* 0x00006400000c000b */
[----:B01----:R-:W-:Y:S01]  /*1e460*/  ENDCOLLECTIVE ;  /* 0x000000000000791b */ /* 0x003fe20003800000 */
.L_x_10835:
        /* <DEDUP_REMOVED lines=8> */
.L_x_10836:
[----:B------:R-:W-:Y:S05]  /*1e4f0*/  BRA `(.L_x_10837) ;  /* 0xffffffb8005c7947 */ /* 0x000fea000383ffff */
.L_x_10679:
[----:B------:R-:W-:Y:S01]  /*1e500*/  BSSY B0, `(.L_x_10838) ;  /* 0x0000006000007945 */ /* 0x000fe20003800000 */
[----:B------:R-:W-:Y:S01]  /*1e510*/  PLOP3.LUT P6, PT, P6, PT, PT, 0x8, 0x0 ;  /* 0x000000000000781c */ /* 0x000fe200037ce170 */
[----:B------:R-:W-:-:S12]  /*1e520*/  IMAD.MOV.U32 R15, RZ, RZ, -0x1 ;  /* 0xffffffffff0f7424 */ /* 0x000fd800078e00ff */
[----:B0----5:R-:W-:Y:S05]  /*1e530*/  WARPSYNC.COLLECTIVE R15, `(.L_x_10839) ;  /* 0x000000000f087348 */ /* 0x021fea0003c00000 */
[----:B------:R-:W-:Y:S01]  /*1e540*/  VOTE.ANY R14, PT, P6 ;  /* 0x00000000000e7806 */ /* 0x000fe200030e0100 */
[----:B0----5:R-:W-:Y:S06]  /*1e550*/  ENDCOLLECTIVE ;  /* 0x000000000000791b */ /* 0x021fec0003800000 */
.L_x_10839:
[----:B------:R-:W-:Y:S05]  /*1e560*/  BSYNC B0 ;  /* 0x0000000000007941 */ /* 0x000fea0003800000 */
.L_x_10838:
[----:B------:R-:W-:Y:S01]  /*1e570*/  IMAD.MOV.U32 R6, RZ, RZ, R14 ;  /* 0x000000ffff067224 */ /* 0x000fe200078e000e */
[----:B------:R-:W-:Y:S01]  /*1e580*/  MOV R11, 0x1f ;  /* 0x0000001f000b7802 */ /* 0x000fe20000000f00 */
[----:B------:R-:W-:Y:S02]  /*1e590*/  IMAD.MOV.U32 R13, RZ, RZ, R4 ;  /* 0x000000ffff0d7224 */ /* 0x000fe400078e0004 */
[----:B------:R-:W0:Y:S01]  /*1e5a0*/  POPC R5, R6 ;  /* 0x0000000600057309 */ /* 0x000e220000000000 */
[----:B------:R-:W-:Y:S02]  /*1e5b0*/  IMAD.MOV.U32 R15, RZ, RZ, -0x1 ;  /* 0xffffffffff0f7424 */ /* 0x000fe400078e00ff */
[----:B0-----:R-:W-:-:S07]  /*1e5c0*/  IMAD.MOV.U32 R12, RZ, RZ, R5 ;  /* 0x000000ffff0c7224 */ /* 0x001fce00078e0005 */
[----:B------:R-:W-:Y:S05]  /*1e5d0*/  WARPSYNC.COLLECTIVE R15, `(.L_x_10840) ;  /* 0x000000000f087348 */ /* 0x000fea0003c00000 */
[----:B------:R0:W1:Y:S02]  /*1e5e0*/  SHFL.IDX P6, R14, R13, R12, R11 ;  /* 0x0000000c0d0e7389 */ /* 0x00006400000c000b */
[----:B01----:R-:W-:Y:S01]  /*1e5f0*/  ENDCOLLECTIVE ;  /* 0x000000000000791b */ /* 0x003fe20003800000 */
.L_x_10840:
[----:B------:R-:W-:Y:S02]  /*1e600*/  IMAD.MOV.U32 R13, RZ, RZ, R7 ;  /* 0x000000ffff0d7224 */ /* 0x000fe400078e0007 */
[----:B------:R-:W-:-:S07]  /*1e610*/  IMAD.MOV.U32 R4, RZ, RZ, R14 ;  /* 0x000000ffff047224 */ /* 0x000fce00078e000e */
[----:B------:R-:W-:Y:S05]  /*1e620*/  WARPSYNC.COLLECTIVE R15, `(.L_x_10841) ;  /* 0x000000000f087348 */ /* 0x000fea0003c00000 */
[----:B------:R0:W1:Y:S02]  /*1e630*/  SHFL.IDX P6, R14, R13, R12, R11 ;  /* 0x0000000c0d0e7389 */ /* 0x00006400000c000b */
[----:B01----:R-:W-:Y:S01]  /*1e640*/  ENDCOLLECTIVE ;  /* 0x000000000000791b */ /* 0x003fe20003800000 */
.L_x_10841:
[----:B------:R-:W-:Y:S01]  /*1e650*/  IMAD.MOV.U32 R7, RZ, RZ, R14 ;  /* 0x000000ffff077224 */ /* 0x000fe200078e000e */
[----:B------:R-:W-:Y:S06]  /*1e660*/  BRA `(.L_x_10842) ;  /* 0xffffffb8003c7947 */ /* 0x000fec000383ffff */
.L_x_10681:
[----:B------:R-:W-:Y:S01]  /*1e670*/  BSSY B0, `(.L_x_10843) ;  /* 0x0000007000007945 */ /* 0x000fe20003800000 */
[----:B------:R-:W-:Y:S01]  /*1e680*/  MOV R13, R2 ;  /* 0x00000002000d7202 */ /* 0x000fe20000000f00 */
[----:B------:R-:W-:Y:S02]  /*1e690*/  IMAD.MOV.U32 R11, RZ, RZ, 0x1f ;  /* 0x0000001fff0b7424 */ /* 0x000fe400078e00ff */
[----:B------:R-:W-:-:S07]  /*1e6a0*/  IMAD.MOV.U32 R15, RZ, RZ, -0x1 ;  /* 0xffffffffff0f7424 */ /* 0x000fce00078e00ff */
[----:B0123-5:R-:W-:Y:S05]  /*1e6b0*/  WARPSYNC.COLLECTIVE R15, `(.L_x_10844) ;  /* 0x000000000f087348 */ /* 0x02ffea0003c00000 */
[----:B------:R4:W0:Y:S02]  /*1e6c0*/  SHFL.IDX P6, R14, R13, R12, R11 ;  /* 0x0000000c0d0e7389 */ /* 0x00082400000c000b */
[----:B012345:R-:W-:Y:S01]  /*1e6d0*/  ENDCOLLECTIVE ;  /* 0x000000000000791b */ /* 0x03ffe20003800000 */
.L_x_10844:
[----:B------:R-:W-:Y:S05]  /*1e6e0*/  BSYNC B0 ;  /* 0x0000000000007941 */ /* 0x000fea0003800000 */
.L_x_10843:
[----:B------:R-:W-:Y:S01]  /*1e6f0*/  IMAD.MOV.U32 R24, RZ, RZ, R14 ;  /* 0x000000ffff187224 */ /* 0x000fe200078e000e */
[----:B------:R-:W-:Y:S06]  /*1e700*/  BRA `(.L_x_10680) ;  /* 0xffffffb8002c7947 */ /* 0x000fec000383ffff */
.L_x_10685:
[----:B0-----:R0:W1:Y:S02]  /*1e710*/  SYNCS.PHASECHK.TRANS64.TRYWAIT P0, [R5+URZ+0x2d820], R0 ;  /* 0x02d82000050075a7 */ /* 0x001064000800017f */
[----:B-1----:R-:W-:Y:S05]  /*1e720*/  @!P0 NANOSLEEP.SYNCS 0x989680 ;  /* 0x009896800000895d */ /* 0x002fea0003900000 */
[----:B------:R-:W1:Y:S02]  /*1e730*/  @!P0 SYNCS.PHASECHK.TRANS64 P0, [R5+URZ+0x2d820], R0 ;  /* 0x02d82000050085a7 */ /* 0x000e64000800007f */
[----:B-1----:R-:W-:Y:S05]  /*1e740*/  @!P0 BRA `(.L_x_10685) ;  /* 0xfffffffc00f08947 */ /* 0x002fea000383ffff */
[----:B------:R-:W-:Y:S05]  /*1e750*/  BRA `(.L_x_10845) ;  /* 0xffffffbc00847947 */ /* 0x000fea000383ffff */
.L_x_10686:
[----:B------:R-:W1:Y:S01]  /*1e760*/  S2R R2, SR_TID.X ;  /* 0x0000000000027919 */ /* 0x000e620000002100 */
[----:B------:R-:W-:Y:S01]  /*1e770*/  BSSY B0, `(.L_x_10846) ;  /* 0x000000a000007945 */ /* 0x000fe20003800000 */
[----:B------:R-:W-:Y:S01]  /*1e780*/  MOV R12, RZ ;  /* 0x000000ff000c7202 */ /* 0x000fe20000000f00 */
[----:B------:R-:W-:Y:S02]  /*1e790*/  IMAD.MOV.U32 R11, RZ, RZ, 0x1f ;  /* 0x0000001fff0b7424 */ /* 0x000fe400078e00ff */
[----:B------:R-:W-:Y:S01]  /*1e7a0*/  IMAD.MOV.U32 R15, RZ, RZ, -0x1 ;  /* 0xffffffffff0f7424 */ /* 0x000fe200078e00ff */
[----:B-1----:R-:W-:-:S04]  /*1e7b0*/  SHF.R.U32.HI R2, RZ, 0x5, R2 ;  /* 0x00000005ff027819 */ /* 0x002fc80000011602 */
[----:B------:R-:W-:-:S05]  /*1e7c0*/  LOP3.LUT R2, R2, 0x3, RZ, 0xc0, !PT ;  /* 0x0000000302027812 */ /* 0x000fca00078ec0ff */
[----:B------:R-:W-:-:S07]  /*1e7d0*/  IMAD.MOV.U32 R13, RZ, RZ, R2 ;  /* 0x000000ffff0d7224 */ /* 0x000fce00078e0002 */
[----:B0-23-5:R-:W-:Y:S05]  /*1e7e0*/  WARPSYNC.COLLECTIVE R15, `(.L_x_10847) ;  /* 0x000000000f087348 */ /* 0x02dfea0003c00000 */
[----:B------:R1:W4:Y:S02]  /*1e7f0*/  SHFL.IDX P6, R14, R13, R12, R11 ;  /* 0x0000000c0d0e7389 */ /* 0x00032400000c000b */
[----:B012345:R-:W-:Y:S01]  /*1e800*/  ENDCOLLECTIVE ;  /* 0x000000000000791b */ /* 0x03ffe20003800000 */
.L_x_10847:
[----:B------:R-:W-:Y:S05]  /*1e810*/  BSYNC B0 ;  /* 0x0000000000007941 */ /* 0x000fea0003800000 */
.L_x_10846:
[----:B------:R-:W-:Y:S05]  /*1e820*/  BRA `(.L_x_10848) ;  /* 0xffffffbc006c7947 */ /* 0x000fea000383ffff */
.L_x_10687:
[----:B------:R-:W-:Y:S01]  /*1e830*/  BSSY B0, `(.L_x_10849) ;  /* 0x0000006000007945 */ /* 0x000fe20003800000 */
[----:B------:R-:W-:-:S07]  /*1e840*/  IMAD.MOV.U32 R15, RZ, RZ, -0x1 ;  /* 0xffffffffff0f7424 */ /* 0x000fce00078e00ff */
[----:B0-23-5:R-:W-:Y:S05]  /*1e850*/  WARPSYNC.COLLECTIVE R15, `(.L_x_10850) ;  /* 0x000000000f0c7348 */ /* 0x02dfea0003c00000 */
[----:B------:R-:W-:Y:S02]  /*1e860*/  ELECT P6, UR62, PT ;  /* 0x00000000003e782f */ /* 0x000fe400038c0000 */
[----:B------:R-:W-:Y:S01]  /*1e870*/  MOV R14, UR62 ;  /* 0x0000003e000e7c02 */ /* 0x000fe20008000f00 */
[----:B0-23-5:R-:W-:Y:S10]  /*1e880*/  ENDCOLLECTIVE ;  /* 0x000000000000791b */ /* 0x02dff40003800000 */
.L_x_10850:
[----:B------:R-:W-:Y:S05]  /*1e890*/  BSYNC B0 ;  /* 0x0000000000007941 */ /* 0x000fea0003800000 */
.L_x_10849:
[----:B------:R-:W-:Y:S05]  /*1e8a0*/  BRA `(.L_x_10851) ;  /* 0xffffffbc00607947 */ /* 0x000fea000383ffff */
.L_x_10689:
[----:B0-----:R0:W1:Y:S02]  /*1e8b0*/  SYNCS.PHASECHK.TRANS64.TRYWAIT P1, [R3+URZ+0x2d840], R2 ;  /* 0x02d84002030075a7 */ /* 0x001064000802017f */
[----:B-1----:R-:W-:Y:S05]  /*1e8c0*/  @!P1 NANOSLEEP.SYNCS 0x989680 ;  /* 0x009896800000995d */ /* 0x002fea0003900000 */
[----:B------:R-:W1:Y:S02]  /*1e8d0*/  @!P1 SYNCS.PHASECHK.TRANS64 P1, [R3+URZ+0x2d840], R2 ;  /* 0x02d84002030095a7 */ /* 0x000e64000802007f */
[----:B-1----:R-:W-:Y:S05]  /*1e8e0*/  @!P1 BRA `(.L_x_10689) ;  /* 0xfffffffc00f09947 */ /* 0x002fea000383ffff */
[----:B------:R-:W-:Y:S05]  /*1e8f0*/  BRA `(.L_x_10852) ;  /* 0xffffffbc00847947 */ /* 0x000fea000383ffff */
.L_x_10691:
[----:B-1----:R1:W4:Y:S02]  /*1e900*/  SYNCS.PHASECHK.TRANS64.TRYWAIT P1, [R5+URZ+0x2d840], R0 ;  /* 0x02d84000050075a7 */ /* 0x002324000802017f */
[----:B----4-:R-:W-:Y:S05]  /*1e910*/  @!P1 NANOSLEEP.SYNCS 0x989680 ;  /* 0x009896800000995d */ /* 0x010fea0003900000 */
[----:B------:R-:W4:Y:S02]  /*1e920*/  @!P1 SYNCS.PHASECHK.TRANS64 P1, [R5+URZ+0x2d840], R0 ;  /* 0x02d84000050095a7 */ /* 0x000f24000802007f */
[----:B----4-:R-:W-:Y:S05]  /*1e930*/  @!P1 BRA `(.L_x_10691) ;  /* 0xfffffffc00f09947 */ /* 0x010fea000383ffff */
[----:B------:R-:W-:Y:S05]  /*1e940*/  BRA `(.L_x_10853) ;  /* 0xffffffbc00947947 */ /* 0x000fea000383ffff */
.L_x_10693:
[----:B----4-:R4:W0:Y:S02]  /*1e950*/  SYNCS.PHASECHK.TRANS64.TRYWAIT P1, [R3+URZ+0x2d860], R2 ;  /* 0x02d86002030075a7 */ /* 0x010824000802017f */
[----:B0-----:R-:W-:Y:S05]  /*1e960*/  @!P1 NANOSLEEP.SYNCS 0x989680 ;  /* 0x009896800000995d */ /* 0x001fea0003900000 */
[----:B------:R-:W0:Y:S02]  /*1e970*/  @!P1 SYNCS.PHASECHK.TRANS64 P1, [R3+URZ+0x2d860], R2 ;  /* 0x02d86002030095a7 */ /* 0x000e24000802007f */
[----:B0-----:R-:W-:Y:S05]  /*1e980*/  @!P1 BRA `(.L_x_10693) ;  /* 0xfffffffc00f09947 */ /* 0x001fea000383ffff */
[----:B------:R-:W-:Y:S05]  /*1e990*/  BRA `(.L_x_10854) ;  /* 0xffffffbc00907947 */ /* 0x000fea000383ffff */
.L_x_10855:
        /* <DEDUP_REMOVED lines=14> */
.L_x_15998:


//--------------------- .text._ZN7cutlass13device_kernelIN5flash11enable_sm90INS1_16FlashAttnFwdSm90INS1_25CollectiveMainloopFwdSm90ILi2EN4cute5tupleIJNS5_1CILi1EEES8_S8_EEENS6_IJNS7_ILi192EEENS7_ILi128EEENS7_ILi96EEEEEELi96ENS_6half_tEfNS_4arch4Sm90ELb0ELb1ELb0ELb0ELb1ELb0ELb0ELb0ELb1ELb1ELb1ELb0EEENS1_21CollectiveEpilogueFwdINS6_IJSA_SC_SB_EEES9_SE_SG_Li384ELb0ELb1ELb1ELb0EEENS1_19SingleTileSchedulerILb0ELb1ELb1ELi192EEEEEEEEEvNT_6ParamsE --------------------------
	.section	.text._ZN7cutlass13device_kernelIN5flash11enable_sm90INS1_16FlashAttnFwdSm90INS1_25CollectiveMainloopFwdSm90ILi2EN4cute5tupleIJNS5_1CILi1EEES8_S8_EEENS6_IJNS7_ILi192EEENS7_ILi128EEENS7_ILi96EEEEEELi96ENS_6half_tEfNS_4arch4Sm90ELb0ELb1ELb0ELb0ELb1ELb0ELb0ELb0ELb1ELb1ELb1ELb0EEENS1_21CollectiveEpilogueFwdINS6_IJSA_SC_SB_EEES9_SE_SG_Li384ELb0ELb1ELb1ELb0EEENS1_19SingleTileSchedulerILb0ELb1ELb1ELi192EEEEEEEEEvNT_6ParamsE,"ax",@progbits
	.align	128
.text._ZN7cutlass13device_kernelIN5flash11enable_sm90INS1_16FlashAttnFwdSm90INS1_25CollectiveMainloopFwdSm90ILi2EN4cute5tupleIJNS5_1CILi1EEES8_S8_EEENS6_IJNS7_ILi192EEENS7_ILi128EEENS7_ILi96EEEEEELi96ENS_6half_tEfNS_4arch4Sm90ELb0ELb1ELb0ELb0ELb1ELb0ELb0ELb0ELb1ELb1ELb1ELb0EEENS1_21CollectiveEpilogueFwdINS6_IJSA_SC_SB_EEES9_SE_SG_Li384ELb0ELb1ELb1ELb0EEENS1_19SingleTileSchedulerILb0ELb1ELb1ELi192EEEEEEEEEvNT_6ParamsE:
        .type           _ZN7cutlass13device_kernelIN5flash11enable_sm90INS1_16FlashAttnFwdSm90INS1_25CollectiveMainloopFwdSm90ILi2EN4cute5tupleIJNS5_1CILi1EEES8_S8_EEENS6_IJNS7_ILi192EEENS7_ILi128EEENS7_ILi96EEEEEELi96ENS_6half_tEfNS_4arch4Sm90ELb0ELb1ELb0ELb0ELb1ELb0ELb0ELb0ELb1ELb1ELb1ELb0EEENS1_21CollectiveEpilogueFwdINS6_IJSA_SC_SB_EEES9_SE_SG_Li384ELb0ELb1ELb1ELb0EEENS1_19SingleTileSchedulerILb0ELb1ELb1ELi192EEEEEEEEEvNT_6ParamsE,@function
        .size           _ZN7cutlass13device_kernelIN5flash11enable_sm90INS1_16FlashAttnFwdSm90INS1_25CollectiveMainloopFwdSm90ILi2EN4cute5tupleIJNS5_1CILi1EEES8_S8_EEENS6_IJNS7_ILi192EEENS7_ILi128EEENS7_ILi96EEEEEELi96ENS_6half_tEfNS_4arch4Sm90ELb0ELb1ELb0ELb0ELb1ELb0ELb0ELb0ELb1ELb1ELb1ELb0EEENS1_21CollectiveEpilogueFwdINS6_IJSA_SC_SB_EEES9_SE_SG_Li384ELb0ELb1ELb1ELb0EEENS1_19SingleTileSchedulerILb0ELb1ELb1ELi192EEEEEEEEEvNT_6ParamsE,(.L_x_15999 - _ZN7cutlass13device_kernelIN5flash11enable_sm90INS1_16FlashAttnFwdSm90INS1_25CollectiveMainloopFwdSm90ILi2EN4cute5tupleIJNS5_1CILi1EEES8_S8_EEENS6_IJNS7_ILi192EEENS7_ILi128EEENS7_ILi96EEEEEELi96ENS_6half_tEfNS_4arch4Sm90ELb0ELb1ELb0ELb0ELb1ELb0ELb0ELb0ELb1ELb1ELb1ELb0EEENS1_21CollectiveEpilogueFwdINS6_IJSA_SC_SB_EEES9_SE_SG_Li384ELb0ELb1ELb1ELb0EEENS1_19SingleTileSchedulerILb0ELb1ELb1ELi192EEEEEEEEEvNT_6ParamsE)
        .other          _ZN7cutlass13device_kernelIN5flash11enable_sm90INS1_16FlashAttnFwdSm90INS1_25CollectiveMainloopFwdSm90ILi2EN4cute5tupleIJNS5_1CILi1EEES8_S8_EEENS6_IJNS7_ILi192EEENS7_ILi128EEENS7_ILi96EEEEEELi96ENS_6half_tEfNS_4arch4Sm90ELb0ELb1ELb0ELb0ELb1ELb0ELb0ELb0ELb1ELb1ELb1ELb0EEENS1_21CollectiveEpilogueFwdINS6_IJSA_SC_SB_EEES9_SE_SG_Li384ELb0ELb1ELb1ELb0EEENS1_19SingleTileSchedulerILb0ELb1ELb1ELi192EEEEEEEEEvNT_6ParamsE,@"STO_CUDA_ENTRY STV_DEFAULT"
_ZN7cutlass13device_kernelIN5flash11enable_sm90INS1_16FlashAttnFwdSm90INS1_25CollectiveMainloopFwdSm90ILi2EN4cute5tupleIJNS5_1CILi1EEES8_S8_EEENS6_IJNS7_ILi192EEENS7_ILi128EEENS7_ILi96EEEEEELi96ENS_6half_tEfNS_4arch4Sm90ELb0ELb1ELb0ELb0ELb1ELb0ELb0ELb0ELb1ELb1ELb1ELb0EEENS1_21CollectiveEpilogueFwdINS6_IJSA_SC_SB_EEES9_SE_SG_Li384ELb0ELb1ELb1ELb0EEENS1_19SingleTileSchedulerILb0ELb1ELb1ELi192EEEEEEEEEvNT_6ParamsE:
        /* <DEDUP_REMOVED lines=45> */
.L_x_10856:
        /* <DEDUP_REMOVED lines=22> */
.L_x_10857:
        /* <DEDUP_REMOVED lines=18> */
.L_x_10858:
        /* <DEDUP_REMOVED lines=22> */
.L_x_10859:
        /* <DEDUP_REMOVED lines=23> */
.L_x_10860:
        /* <DEDUP_REMOVED lines=11> */
.L_x_10863:
[----:B------:R-:W-:-:S08]  /*08d0*/  NOP ;  /* 0x0000000000007918 */ /* 0x000fd00000000000 */
[----:B------:R-:W1:Y:S02]  /*08e0*/  USETMAXREG.TRY_ALLOC.CTAPOOL UP0, 0xa0 ;  /* 0x000000a0000079c8 */ /* 0x000e640008000600 */
[----:B-1----:R-:W-:-:S13]  /*08f0*/  PLOP3.LUT P0, PT, PT, PT, UP0, 0x80, 0x0 ;  /* 0x000000000000781c */ /* 0x002fda0003f0f008 */
[----:B------:R-:W-:Y:S05]  /*0900*/  @!P0 BRA `(.L_x_10863) ;  /* 0xfffffffc00f08947 */ /* 0x000fea000383ffff */
[----:B------:R-:W1:Y:S01]  /*0910*/  S2R R4, SR_TID.X ;  /* 0x0000000000047919 */ /* 0x000e620000002100 */
[----:B------:R-:W2:Y:S01]  /*0920*/  S2UR UR6, SR_CTAID.Y ;  /* 0x00000000000679c3 */ /* 0x000ea20000002600 */
[----:B------:R-:W-:Y:S02]  /*0930*/  ULDC UR7, c[0x0][0xc50] ;  /* 0x0003140000077ab9 */ /* 0x000fe40000000800 */
[----:B------:R-:W-:-:S05]  /*0940*/  UISETP.NE.AND UP0, UPT, UR7, 0x1, UPT ;  /* 0x000000010700788c */ /* 0x000fca000bf05270 */
[----:B------:R-:W3:Y:S06]  /*0950*/  S2UR UR8, SR_CTAID.Z ;  /* 0x00000000000879c3 */ /* 0x000eec0000002700 */
[----:B------:R-:W-:Y:S01]  /*0960*/  @UP0 ULDC UR4, c[0x0][0xc54] ;  /* 0x0003150000040ab9 */ /* 0x000fe20000000800 */
[----:B------:R-:W-:Y:S01]  /*0970*/  @UP0 ULDC UR9, c[0x0][0xc58] ;  /* 0x0003160000090ab9 */ /* 0x000fe20000000800 */
[----:B--2---:R-:W-:Y:S02]  /*0980*/  UIMAD.WIDE.U32 UR4, UR6, UR4, URZ ;  /* 0x00000004060472a5 */ /* 0x004fe4000f8e003f */
[----:B------:R-:W-:-:S02]  /*0990*/  UMOV UR10, UR6 ;  /* 0x00000006000a7c82 */ /* 0x000fc40008000000 */
[----:B------:R-:W-:Y:S01]  /*09a0*/  @UP0 USHF.R.U32.HI UR10, URZ, UR9, UR5 ;  /* 0x000000093f0a0299 */ /* 0x000fe20008011605 */
[----:B-1----:R-:W-:-:S03]  /*09b0*/  LOP3.LUT R0, R4, 0xffffff80, RZ, 0xc0, !PT ;  /* 0xffffff8004007812 */ /* 0x002fc600078ec0ff */
[----:B------:R-:W-:Y:S01]  /*09c0*/  UIADD3 UR4, -UR10, URZ, URZ ;  /* 0x0000003f0a047290 */ /* 0x000fe2000fffe13f */
[----:B------:R-:W-:Y:S06]  /*09d0*/  BAR.ARV 0x8, 0x200 ;  /* 0x0208000000007b1d */ /* 0x000fec0000002000 */
[----:B------:R-:W-:Y:S01]  /*09e0*/  ISETP.NE.AND P0, PT, R0, 0x80, PT ;  /* 0x000000800000780c */ /* 0x000fe20003f05270 */
[----:B------:R-:W-:Y:S01]  /*09f0*/  IMAD.U32 R0, RZ, RZ, UR10 ;  /* 0x0000000aff007e24 */ /* 0x000fe2000f8e00ff */
[----:B------:R-:W-:-:S04]  /*0a00*/  UIMAD UR6, UR7, UR4, UR6 ;  /* 0x00000004070672a4 */ /* 0x000fc8000f8e0206 */
[----:B------:R1:W-:Y:S07]  /*0a10*/  STL [R1+0x4], R0 ;  /* 0x0000040001007387 */ /* 0x0003ee0000100800 */
[----:B------:R-:W-:Y:S06]  /*0a20*/  @!P0 BAR.ARV 0x9, 0x100 ;  /* 0x0244000000008b1d */ /* 0x000fec0000002000 */
[----:B---3--:R-:W-:-:S13]  /*0a30*/  ISETP.LE.AND P0, PT, RZ, UR8, PT ;  /* 0x00000008ff007c0c */ /* 0x008fda000bf03270 */
[----:B-1----:R-:W-:Y:S05]  /*0a40*/  @!P0 BRA `(.L_x_10864) ;  /* 0x0000012800908947 */ /* 0x002fea0003800000 */
[----:B0-----:R-:W0:Y:S01]  /*0a50*/  LDC.64 R2, c[0x0][0x418] ;  /* 0x00010600ff027b82 */ /* 0x001e220000000a00 */
[----:B------:R-:W-:Y:S01]  /*0a60*/  ULDC UR4, c[0x0][0x448] ;  /* 0x0001120000047ab9 */ /* 0x000fe20000000800 */
[----:B------:R-:W-:Y:S01]  /*0a70*/  VIADD R19, R4, 0xffffff80 ;  /* 0xffffff8004137836 */ /* 0x000fe20000000000 */
        /* <DEDUP_REMOVED lines=14> */
[----:B---3--:R-:W-:-:S04]  /*0b60*/  UIMAD UR40, UR40, 0xc0, URZ ;  /* 0x000000c0282878a4 */ /* 0x008fc8000f8e023f */
        /* <DEDUP_REMOVED lines=23> */
.L_x_10866:
[----:B------:R-:W-:-:S11]  /*0ce0*/  UISETP.NE.AND UP0, UPT, UR5, 0x1, UPT ;  /* 0x000000010500788c */ /* 0x000fd6000bf05270 */
[----:B------:R-:W-:Y:S02]  /*0cf0*/  @UP0 ULDC.64 UR10, c[0x0][0x9e8] ;  /* 0x00027a00000a0ab9 */ /* 0x000fe40000000a00 */
[----:B------:R-:W-:-:S04]  /*0d00*/  UIMAD.WIDE.U32 UR8, UR4, UR10, URZ ;  /* 0x0000000a040872a5 */ /* 0x000fc8000f8e003f */
[----:B------:R-:W-:-:S12]  /*0d10*/  @UP0 USHF.R.U32.HI UR4, URZ, UR11, UR9 ;  /* 0x0000000b3f040299 */ /* 0x000fd80008011609 */
.L_x_10867:
[----:B------:R-:W-:-:S06]  /*0d20*/  UIMAD UR4, UR4, UR5, UR5 ;  /* 0x00000005040472a4 */ /* 0x000fcc000f8e0205 */
[----:B------:R-:W-:-:S07]  /*0d30*/  VIMNMX R0, R0, UR4, PT ;  /* 0x0000000400007c48 */ /* 0x000fce000bfe0100 */
.L_x_10865:
[----:B------:R-:W-:Y:S01]  /*0d40*/  R2UR UR4, R144 ;  /* 0x00000000900472ca */ /* 0x000fe200000e0000 */
[-C--:B------:R-:W-:Y:S02]  /*0d50*/  IMAD R18, R16, R7.reuse, -R5 ;  /* 0x0000000710127224 */ /* 0x080fe400078e0a05 */
        /* <DEDUP_REMOVED lines=32> */
.L_x_10869:
[----:B------:R-:W-:-:S11]  /*0f60*/  UISETP.NE.AND UP0, UPT, UR5, 0x1, UPT ;  /* 0x000000010500788c */ /* 0x000fd6000bf05270 */
[----:B------:R-:W-:Y:S02]  /*0f70*/  @UP0 ULDC.64 UR10, c[0x0][0x9e8] ;  /* 0x00027a00000a0ab9 */ /* 0x000fe40000000a00 */
[----:B------:R-:W-:-:S04]  /*0f80*/  UIMAD.WIDE.U32 UR8, UR4, UR10, URZ ;  /* 0x0000000a040872a5 */ /* 0x000fc8000f8e003f */
[----:B------:R-:W-:-:S12]  /*0f90*/  @UP0 USHF.R.U32.HI UR4, URZ, UR11, UR9 ;  /* 0x0000000b3f040299 */ /* 0x000fd80008011609 */
.L_x_10870:
[----:B------:R-:W-:-:S04]  /*0fa0*/  UIMAD UR4, UR4, UR5, URZ ;  /* 0x00000005040472a4 */ /* 0x000fc8000f8e023f */
[----:B------:R-:W-:-:S04]  /*0fb0*/  UISETP.LT.AND UP0, UPT, UR7, UR4, UPT ;  /* 0x000000040700728c */ /* 0x000fc8000bf01270 */
[----:B------:R-:W-:-:S12]  /*0fc0*/  USEL UR7, UR7, UR4, !UP0 ;  /* 0x0000000407077287 */ /* 0x000fd8000c000000 */
.L_x_10868:
        /* <DEDUP_REMOVED lines=47> */
.L_x_10871:
        /* <DEDUP_REMOVED lines=46> */
[----:B------:R-:W-:Y:S02]  /*15a0*/  ULEA UR4, UR5, UR38, 0xc ;  /* 0x0000002605047291 */ /* 0x000fe4000f8e603f */
[----:B------:R-:W-:Y:S02]  /*15b0*/  ULEA UR5, UR5, UR6, 0xd ;  /* 0x0000000605057291 */ /* 0x000fe4000f8e683f */
[----:B------:R-:W-:Y:S02]  /*15c0*/  UIADD3 UR4, UR4, 0xc400, URZ ;  /* 0x0000c40004047890 */ /* 0x000fe4000fffe03f */
[----:B------:R-:W-:Y:S02]  /*15d0*/  USHF.R.U32.HI UR5, URZ, 0x4, UR5 ;  /* 0x000000043f057899 */ /* 0x000fe40008011605 */
[----:B------:R-:W-:Y:S02]  /*15e0*/  USHF.R.U32.HI UR4, URZ, 0x4, UR4 ;  /* 0x000000043f047899 */ /* 0x000fe40008011604 */
[----:B------:R-:W-:-:S02]  /*15f0*/  ULOP3.LUT UR5, UR5, 0x3fff, URZ, 0xc0, !UPT ;  /* 0x00003fff05057892 */ /* 0x000fc4000f8ec03f */
[----:B------:R-:W-:-:S04]  /*1600*/  ULOP3.LUT UR41, UR4, 0x3fff, URZ, 0xc0, !UPT ;  /* 0x00003fff04297892 */ /* 0x000fc8000f8ec03f */
[----:B------:R-:W-:Y:S01]  /*1610*/  IMAD.U32 R145, RZ, RZ, UR5 ;  /* 0x00000005ff917e24 */ /* 0x000fe2000f8e00ff */
[----:B------:R-:W-:Y:S07]  /*1620*/  @!P0 BRA `(.L_x_10873) ;  /* 0x0000000000408947 */ /* 0x000fee0003800000 */
        /* <DEDUP_REMOVED lines=16> */
.L_x_10873:
[----:B------:R-:W-:-:S04]  /*1730*/  SHF.L.U32 R0, RZ, 0x1f, RZ ;  /* 0x0000001fff007819 */ /* 0x000fc800000006ff */
[----:B------:R-:W0:Y:S02]  /*1740*/  SYNCS.PHASECHK.TRANS64.TRYWAIT P0, [UR38+0x2d800], R0 ;  /* 0x02d80000ff0075a7 */ /* 0x000e240008000166 */
[----:B0-----:R-:W-:Y:S05]  /*1750*/  @!P0 BRA `(.L_x_10874) ;  /* 0x0000011c00548947 */ /* 0x001fea0003800000 */
.L_x_11007:
[----:B------:R-:W2:Y:S02]  /*1760*/  LDL R2, [R1+0xc] ;  /* 0x00000c0001027983 */ /* 0x000ea40000100800 */
[----:B--2---:R-:W-:-:S13]  /*1770*/  R2UR UR4, R2 ;  /* 0x00000000020472ca */ /* 0x004fda00000e0000 */
[----:B------:R-:W-:-:S06]  /*1780*/  ULOP3.LUT UR4, UR4, 0x1, URZ, 0xfc, !UPT ;  /* 0x0000000104047892 */ /* 0x000fcc000f8efc3f */
[----:B------:R-:W-:-:S05]  /*1790*/  IMAD.U32 R2, RZ, RZ, UR4 ;  /* 0x00000004ff027e24 */ /* 0x000fca000f8e00ff */
[----:B------:R-:W-:-:S13]  /*17a0*/  ISETP.NE.AND P0, PT, R2, 0x3, PT ;  /* 0x000000030200780c */ /* 0x000fda0003f05270 */
[----:B------:R-:W-:Y:S05]  /*17b0*/  @!P0 BRA `(.L_x_10875) ;  /* 0x0000000000048947 */ /* 0x000fea0003800000 */
[----:B------:R-:W-:Y:S01]  /*17c0*/  BPT.TRAP 0x1 ;  /* 0x000000040000795c */ /* 0x000fe20000300000 */
.L_x_10875:
[----:B------:R1:W2:Y:S01]  /*17d0*/  SYNCS.PHASECHK.TRANS64.TRYWAIT P1, [UR38+0x2d830], R0 ;  /* 0x02d83000ff0075a7 */ /* 0x0002a20008020166 */
[----:B------:R-:W-:Y:S05]  /*17e0*/  @!P0 BRA `(.L_x_10876) ;  /* 0x0000000000048947 */ /* 0x000fea0003800000 */
[----:B------:R-:W-:Y:S01]  /*17f0*/  BPT.TRAP 0x1 ;  /* 0x000000040000795c */ /* 0x000fe20000300000 */
.L_x_10876:
[----:B------:R-:W-:-:S05]  /*1800*/  IMAD.U32 R8, RZ, RZ, UR41 ;  /* 0x00000029ff087e24 */ /* 0x000fca000f8e00ff */
[----:B------:R-:W-:Y:S01]  /*1810*/  LOP3.LUT R8, R8, 0x10000, RZ, 0xfc, !PT ;  /* 0x0001000008087812 */ /* 0x000fe200078efcff */
[----:B--2---:R-:W-:Y:S06]  /*1820*/  @P1 BRA `(.L_x_10877) ;  /* 0x0000000000081947 */ /* 0x004fec0003800000 */
[----:B------:R-:W2:Y:S02]  /*1830*/  SYNCS.PHASECHK.TRANS64.TRYWAIT P1, [UR38+0x2d830], R0 ;  /* 0x02d83000ff0075a7 */ /* 0x000ea40008020166 */
[----:B--2---:R-:W-:Y:S05]  /*1840*/  @!P1 BRA `(.L_x_10878) ;  /* 0x0000011c00309947 */ /* 0x004fea0003800000 */
.L_x_10877:
[----:B------:R-:W-:Y:S05]  /*1850*/  WARPSYNC.ALL ;  /* 0x0000000000007948 */ /* 0x000fea0003800000 */
[----:B------:R-:W-:Y:S01]  /*1860*/  IMAD.MOV.U32 R9, RZ, RZ, -0x7fffffe0 ;  /* 0x80000020ff097424 */ /* 0x000fe200078e00ff */
        /* <DEDUP_REMOVED lines=9> */
[----:B------:R-:W-:Y:S01]  /*1900*/  UMOV UR15, 0x80000020 ;  /* 0x80000020000f7882 */ /* 0x000fe20000000000 */
[----:B------:R-:W-:-:S02]  /*1910*/  UMOV UR17, 0x80000020 ;  /* 0x8000002000117882 */ /* 0x000fc40000000000 */
[----:B------:R-:W-:Y:S01]  /*1920*/  ULOP3.LUT UR7, UR4, 0x10000, URZ, 0xfc, !UPT ;  /* 0x0001000004077892 */ /* 0x000fe2000f8efc3f */
[----:B------:R-:W-:Y:S01]  /*1930*/  UMOV UR19, 0x80000020 ;  /* 0x8000002000137882 */ /* 0x000fe20000000000 */
[----:B------:R-:W-:Y:S02]  /*1940*/  UMOV UR21, 0x80000020 ;  /* 0x8000002000157882 */ /* 0x000fe40000000000 */
[----:B------:R-:W-:Y:S02]  /*1950*/  UIADD3 UR14, UR7, 0x200, URZ ;  /* 0x00000200070e7890 */ /* 0x000fe4000fffe03f */
[----:B------:R-:W-:Y:S01]  /*1960*/  UIADD3 UR12, UR24, 0x300, URZ ;  /* 0x00000300180c7890 */ /* 0x000fe2000fffe03f */
[----:B------:R-:W-:Y:S01]  /*1970*/  UMOV UR10, UR7 ;  /* 0x00000007000a7c82 */ /* 0x000fe20008000000 */
[----:B------:R-:W-:Y:S01]  /*1980*/  UIADD3 UR16, UR24, 0x302, URZ ;  /* 0x0000030218107890 */ /* 0x000fe2000fffe03f */
[----:B------:R-:W-:Y:S01]  /*1990*/  HGMMA.64x128x16.F32 R24, gdesc[UR8], RZ, !UPT, gsb0 ;  /* 0x01e00000081879f0 */ /* 0x000fe2000c0008ff */
[----:B------:R-:W-:-:S02]  /*19a0*/  UIADD3 UR8, UR24, 0x2, URZ ;  /* 0x0000000218087890 */ /* 0x000fc4000fffe03f */
[----:B------:R-:W-:Y:S01]  /*19b0*/  UIADD3 UR10, UR7, 0x2, URZ ;  /* 0x00000002070a7890 */ /* 0x000fe2000fffe03f */
[----:B------:R-:W-:Y:S01]  /*19c0*/  UMOV UR9, 0x80000020 ;  /* 0x8000002000097882 */ /* 0x000fe20000000000 */
[----:B------:R-:W-:Y:S01]  /*19d0*/  UMOV UR11, 0x80000020 ;  /* 0x80000020000b7882 */ /* 0x000fe20000000000 */
        /* <DEDUP_REMOVED lines=26> */
.L_x_10879:
[----:B01----:R-:W-:Y:S01]  /*1b80*/  LOP3.LUT R0, R23, 0xffffff80, RZ, 0xc0, !PT ;  /* 0xffffff8017007812 */ /* 0x003fe200078ec0ff */
[----:B------:R-:W-:Y:S01]  /*1b90*/  IMAD.HI R5, R88, 0x55555556, RZ ;  /* 0x5555555658057827 */ /* 0x000fe200078e02ff */
[----:B------:R-:W-:Y:S01]  /*1ba0*/  R2UR UR4, R144 ;  /* 0x00000000900472ca */ /* 0x000fe200000e0000 */
[----:B------:R-:W0:Y:S01]  /*1bb0*/  S2UR UR6, SR_CgaCtaId ;  /* 0x00000000000679c3 */ /* 0x000e220000008800 */
[----:B------:R-:W-:Y:S01]  /*1bc0*/  LEA.HI R4, R22, R19, RZ, 0x2 ;  /* 0x0000001316047211 */ /* 0x000fe200078f10ff */
[----:B------:R-:W-:Y:S01]  /*1bd0*/  IMAD.IADD R0, R19, 0x1, -R0 ;  /* 0x0000000113007824 */ /* 0x000fe200078e0a00 */
[----:B------:R-:W-:Y:S01]  /*1be0*/  LEA.HI R5, R5, R5, RZ, 0x1 ;  /* 0x0000000505057211 */ /* 0x000fe200078f08ff */
[----:B------:R-:W-:Y:S01]  /*1bf0*/  UISETP.NE.AND UP0, UPT, UR39, URZ, UPT ;  /* 0x0000003f2700728c */ /* 0x000fe2000bf05270 */
[----:B------:R-:W-:Y:S01]  /*1c00*/  LOP3.LUT R10, R4, 0xfffffffc, RZ, 0xc0, !PT ;  /* 0xfffffffc040a7812 */ /* 0x000fe200078ec0ff */
[----:B------:R-:W-:Y:S01]  /*1c10*/  ULDC UR35, c[0x0][0x2f0] ;  /* 0x0000bc0000237ab9 */ /* 0x000fe20000000800 */
[----:B------:R-:W-:Y:S01]  /*1c20*/  SHF.R.S32.HI R3, RZ, 0x1f, R0 ;  /* 0x0000001fff037819 */ /* 0x000fe20000011400 */
[----:B------:R-:W-:Y:S01]  /*1c30*/  IMAD R5, R5, -0x3, R88 ;  /* 0xfffffffd05057824 */ /* 0x000fe200078e0258 */
[----:B------:R-:W-:Y:S01]  /*1c40*/  LEA R14, R17, 0xffffff80, 0x7 ;  /* 0xffffff80110e7811 */ /* 0x000fe200078e38ff */
[----:B------:R-:W-:Y:S01]  /*1c50*/  IMAD.IADD R10, R19, 0x1, -R10 ;  /* 0x00000001130a7824 */ /* 0x000fe200078e0a0a */
[CC--:B------:R-:W-:Y:S01]  /*1c60*/  LEA.HI R2, R3.reuse, R0.reuse, RZ, 0x2 ;  /* 0x0000000003027211 */ /* 0x0c0fe200078f10ff */
[----:B------:R-:W-:Y:S01]  /*1c70*/  UISETP.NE.AND UP1, UPT, UR4, URZ, UPT ;  /* 0x0000003f0400728c */ /* 0x000fe2000bf25270 */
[----:B------:R-:W-:-:S02]  /*1c80*/  LEA.HI R4, R3, R0, RZ, 0x5 ;  /* 0x0000000003047211 */ /* 0x000fc400078f28ff */
[--C-:B------:R-:W-:Y:S02]  /*1c90*/  SHF.R.S32.HI R3, RZ, 0x2, R2.reuse ;  /* 0x00000002ff037819 */ /* 0x100fe40000011402 */
[----:B------:R-:W-:Y:S02]  /*1ca0*/  SHF.R.S32.HI R6, RZ, 0x1f, R2 ;  /* 0x0000001fff067819 */ /* 0x000fe40000011402 */
[----:B------:R-:W-:Y:S02]  /*1cb0*/  SHF.R.S32.HI R4, RZ, 0x5, R4 ;  /* 0x00000005ff047819 */ /* 0x000fe40000011404 */
[----:B------:R-:W-:Y:S02]  /*1cc0*/  LEA.HI R6, R6, R3, RZ, 0x3 ;  /* 0x0000000306067211 */ /* 0x000fe400078f18ff */
[----:B------:R-:W-:Y:S01]  /*1cd0*/  LEA.HI R7, R10, R10, RZ, 0x1 ;  /* 0x0000000a0a077211 */ /* 0x000fe200078f08ff */
[----:B------:R-:W-:Y:S01]  /*1ce0*/  @UP1 ULDC UR4, c[0x0][0x44c] ;  /* 0x0001130000041ab9 */ /* 0x000fe20000000800 */
[----:B------:R-:W-:Y:S01]  /*1cf0*/  LEA R4, R4, UR40, 0x4 ;  /* 0x0000002804047c11 */ /* 0x000fe2000f8e20ff */
[----:B------:R-:W-:Y:S01]  /*1d00*/  @UP1 ULDC UR5, c[0x0][0x450] ;  /* 0x0001140000051ab9 */ /* 0x000fe20000000800 */
[----:B------:R-:W-:-:S02]  /*1d10*/  LOP3.LUT R6, R6, 0xfffffff8, RZ, 0xc0, !PT ;  /* 0xfffffff806067812 */ /* 0x000fc400078ec0ff */
[----:B------:R-:W-:Y:S02]  /*1d20*/  LOP3.LUT R7, R7, 0x1ffffffe, RZ, 0xc0, !PT ;  /* 0x1ffffffe07077812 */ /* 0x000fe400078ec0ff */
[----:B------:R-:W-:Y:S02]  /*1d30*/  IADD3 R4, R4, R3, -R6 ;  /* 0x0000000304047210 */ /* 0x000fe40007ffe806 */
[----:B------:R-:W-:Y:S01]  /*1d40*/  PLOP3.LUT P1, PT, PT, PT, UP1, 0x80, 0x0 ;  /* 0x000000000000781c */ /* 0x000fe20003f2f018 */
[----:B------:R-:W-:Y:S01]  /*1d50*/  IMAD.IADD R7, R10, 0x1, -R7 ;  /* 0x000000010a077824 */ /* 0x000fe200078e0a07 */
[----:B------:R-:W-:Y:S01]  /*1d60*/  PLOP3.LUT P2, PT, PT, PT, UP1, 0x80, 0x0 ;  /* 0x000000000000781c */ /* 0x000fe20003f4f018 */
[----:B------:R-:W-:Y:S01]  /*1d70*/  IMAD R4, R5, 0x40, R4 ;  /* 0x0000004005047824 */ /* 0x000fe200078e0204 */
[----:B------:R-:W-:-:S03]  /*1d80*/  LOP3.LUT R5, R2, 0x7ffffffc, RZ, 0xc0, !PT ;  /* 0x7ffffffc02057812 */ /* 0x000fc600078ec0ff */
[----:B------:R-:W-:Y:S02]  /*1d90*/  IMAD R11, R7, 0x8, R4 ;  /* 0x00000008070b7824 */ /* 0x000fe400078e0204 */
[----:B------:R-:W-:Y:S02]  /*1da0*/  IMAD.MOV.U32 R4, RZ, RZ, -0x80 ;  /* 0xffffff80ff047424 */ /* 0x000fe400078e00ff */
[----:B------:R-:W-:Y:S02]  /*1db0*/  IMAD.MOV.U32 R12, RZ, RZ, R11 ;  /* 0x000000ffff0c7224 */ /* 0x000fe400078e000b */
[----:B------:R-:W-:Y:S01]  /*1dc0*/  @P1 IMAD.HI.U32 R3, R11, UR4, RZ ;  /* 0x000000040b031c27 */ /* 0x000fe2000f8e00ff */
[----:B------:R-:W-:Y:S01]  /*1dd0*/  UIADD3 UR4, UR38, 0x2d840, URZ ;  /* 0x0002d84026047890 */ /* 0x000fe2000fffe03f */
[----:B------:R-:W-:Y:S02]  /*1de0*/  PLOP3.LUT P1, PT, PT, PT, UP0, 0x40, 0x0 ;  /* 0x000000000000781c */ /* 0x000fe40003f2e808 */
[----:B------:R-:W-:Y:S01]  /*1df0*/  IMAD.IADD R10, R0, 0x1, -R5 ;  /* 0x00000001000a7824 */ /* 0x000fe200078e0a05 */
[----:B------:R-:W-:Y:S01]  /*1e00*/  @P2 SHF.R.U32.HI R12, RZ, UR5, R3 ;  /* 0x00000005ff0c2c19 */ /* 0x000fe20008011603 */
[----:B------:R-:W-:Y:S01]  /*1e10*/  IMAD R3, R17, R4, 0x80 ;  /* 0x0000008011037424 */ /* 0x000fe200078e0204 */
[----:B0-----:R-:W-:Y:S01]  /*1e20*/  UPRMT UR4, UR6, 0x654, UR4 ;  /* 0x0000065406047896 */ /* 0x001fe20008000004 */
[----:B------:R-:W-:-:S02]  /*1e30*/  ULDC UR5, c[0x0][0x288] ;  /* 0x0000a20000057ab9 */ /* 0x000fc40000000800 */
[----:B------:R-:W0:Y:S01]  /*1e40*/  SHFL.IDX PT, R4, R12, RZ, 0x1c1f ;  /* 0x001c1fff0c047589 */ /* 0x000e2200000e0000 */
[----:B------:R-:W-:Y:S01]  /*1e50*/  VIADD R5, R3, 0x1 ;  /* 0x0000000103057836 */ /* 0x000fe20000000000 */
[----:B------:R-:W-:Y:S01]  /*1e60*/  ULDC UR6, c[0x0][0x9e0] ;  /* 0x0002780000067ab9 */ /* 0x000fe20000000800 */
[----:B------:R-:W-:Y:S02]  /*1e70*/  IMAD.U32 R7, RZ, RZ, UR5 ;  /* 0x00000005ff077e24 */ /* 0x000fe4000f8e00ff */
[----:B------:R-:W-:Y:S01]  /*1e80*/  IMAD R5, R10, -0x2, R5 ;  /* 0xfffffffe0a057824 */ /* 0x000fe200078e0205 */
[----:B------:R-:W-:Y:S01]  /*1e90*/  SYNCS.ARRIVE.TRANS64.RED.A1T0 RZ, [UR4], RZ ;  /* 0x000000ffffff79a7 */ /* 0x000fe20008100404 */
[----:B------:R-:W-:Y:S02]  /*1ea0*/  ULDC UR4, c[0x0][0x9dc] ;  /* 0x0002770000047ab9 */ /* 0x000fe40000000800 */
[C---:B------:R-:W-:Y:S01]  /*1eb0*/  IMAD R0, R16.reuse, UR35, R5 ;  /* 0x0000002310007c24 */ /* 0x040fe2000f8e0205 */
[----:B------:R-:W-:Y:S01]  /*1ec0*/  ULOP3.LUT UR10, URZ, UR4, URZ, 0x33, !UPT ;  /* 0x000000043f0a7292 */ /* 0x000fe2000f8e333f */
[----:B------:R-:W-:-:S02]  /*1ed0*/  IMAD R5, R16, UR35, R3 ;  /* 0x0000002310057c24 */ /* 0x000fc4000f8e0203 */
[----:B------:R-:W-:Y:S02]  /*1ee0*/  IMAD.IADD R0, R0, 0x1, -R7 ;  /* 0x0000000100007824 */ /* 0x000fe400078e0a07 */
[----:B------:R-:W-:Y:S02]  /*1ef0*/  IMAD R6, R10, -0x2, R5 ;  /* 0xfffffffe0a067824 */ /* 0x000fe400078e0205 */
[C---:B------:R-:W-:Y:S02]  /*1f00*/  VIADD R13, R0.reuse, UR6 ;  /* 0x00000006000d7c36 */ /* 0x040fe40008000000 */
[----:B------:R-:W-:Y:S02]  /*1f10*/  VIADD R15, R0, UR10 ;  /* 0x0000000a000f7c36 */ /* 0x000fe40008000000 */
[----:B------:R-:W-:Y:S01]  /*1f20*/  IMAD.U32 R146, RZ, RZ, UR10 ;  /* 0x0000000aff927e24 */ /* 0x000fe2000f8e00ff */
        /* <DEDUP_REMOVED lines=17> */
.L_x_10882:
[----:B------:R-:W-:Y:S02]  /*2040*/  ULDC UR4, c[0x0][0x9e4] ;  /* 0x0002790000047ab9 */ /* 0x000fe40000000800 */
[----:B------:R-:W-:-:S05]  /*2050*/  IMAD.U32 R20, RZ, RZ, UR4 ;  /* 0x00000004ff147e24 */ /* 0x000fca000f8e00ff */
[----:B------:R-:W-:-:S13]  /*2060*/  ISETP.NE.AND P1, PT, R20, 0x1, PT ;  /* 0x000000011400780c */ /* 0x000fda0003f25270 */
[----:B------:R-:W0:Y:S02]  /*2070*/  @P1 LDC.64 R88, c[0x0][0x9e8] ;  /* 0x00027a00ff581b82 */ /* 0x000e240000000a00 */
[----:B0-----:R-:W-:-:S05]  /*2080*/  @P1 IMAD.HI.U32 R4, R5, R88, RZ ;  /* 0x0000005805041227 */ /* 0x001fca00078e00ff */
[----:B------:R-:W-:-:S07]  /*2090*/  @P1 SHF.R.U32.HI R5, RZ, R89, R4 ;  /* 0x00000059ff051219 */ /* 0x000fce0000011604 */
.L_x_10883:
[----:B------:R-:W-:Y:S05]  /*20a0*/  BSYNC B0 ;  /* 0x0000000000007941 */ /* 0x000fea0003800000 */
.L_x_10881:
[----:B------:R-:W-:-:S04]  /*20b0*/  IMAD R5, R5, R20, -R14 ;  /* 0x0000001405057224 */ /* 0x000fc800078e0a0e */
[----:B------:R-:W-:-:S05]  /*20c0*/  IMAD R5, R10, -0x2, R5 ;  /* 0xfffffffe0a057824 */ /* 0x000fca00078e0205 */
[----:B------:R-:W-:Y:S02]  /*20d0*/  VIADDMNMX R0, R5, R20, R0, PT ;  /* 0x0000001405007246 */ /* 0x000fe40003800100 */
[----:B------:R-:W-:-:S07]  /*20e0*/  VIMNMX R2, R2, R5, !PT ;  /* 0x0000000502027248 */ /* 0x000fce0007fe0100 */
.L_x_10880:
[----:B------:R-:W0:Y:S01]  /*20f0*/  SHFL.IDX PT, R12, R12, 0x1, 0x1c1f ;  /* 0x003c1f000c0c7f89 */ /* 0x000e2200000e0000 */
[----:B------:R-:W-:-:S06]  /*2100*/  UISETP.NE.AND UP0, UPT, UR39, URZ, UPT ;  /* 0x0000003f2700728c */ /* 0x000fcc000bf05270 */
        /* <DEDUP_REMOVED lines=18> */
.L_x_10886:
[----:B------:R-:W-:Y:S02]  /*2230*/  ULDC UR4, c[0x0][0x9e4] ;  /* 0x0002790000047ab9 */ /* 0x000fe40000000800 */
[----:B------:R-:W-:-:S05]  /*2240*/  IMAD.U32 R13, RZ, RZ, UR4 ;  /* 0x00000004ff0d7e24 */ /* 0x000fca000f8e00ff */
[----:B------:R-:W-:-:S13]  /*2250*/  ISETP.NE.AND P1, PT, R13, 0x1, PT ;  /* 0x000000010d00780c */ /* 0x000fda0003f25270 */
[----:B------:R-:W0:Y:S02]  /*2260*/  @P1 LDC.64 R20, c[0x0][0x9e8] ;  /* 0x00027a00ff141b82 */ /* 0x000e240000000a00 */
[----:B0-----:R-:W-:-:S05]  /*2270*/  @P1 IMAD.HI.U32 R12, R5, R20, RZ ;  /* 0x00000014050c1227 */ /* 0x001fca00078e00ff */
[----:B------:R-:W-:-:S07]  /*2280*/  @P1 SHF.R.U32.HI R5, RZ, R21, R12 ;  /* 0x00000015ff051219 */ /* 0x000fce000001160c */
.L_x_10887:
[----:B------:R-:W-:Y:S05]  /*2290*/  BSYNC B0 ;  /* 0x0000000000007941 */ /* 0x000fea0003800000 */
.L_x_10885:
[----:B------:R-:W-:-:S04]  /*22a0*/  IMAD R5, R5, R13, -R14 ;  /* 0x0000000d05057224 */ /* 0x000fc800078e0a0e */
[----:B------:R-:W-:-:S05]  /*22b0*/  IMAD R5, R10, -0x2, R5 ;  /* 0xfffffffe0a057824 */ /* 0x000fca00078e0205 */
[----:B------:R-:W-:Y:S02]  /*22c0*/  VIADDMNMX R4, R5, R13, R4, PT ;  /* 0x0000000d05047246 */ /* 0x000fe40003800104 */
[----:B------:R-:W-:-:S07]  /*22d0*/  VIMNMX R6, R6, R5, !PT ;  /* 0x0000000506067248 */ /* 0x000fce0007fe0100 */
.L_x_10884:
[C---:B------:R-:W-:Y:S01]  /*22e0*/  ISETP.GE.AND P5, PT, R3.reuse, 0x2, PT ;  /* 0x000000020300780c */ /* 0x040fe20003fa6270 */
[----:B------:R-:W-:Y:S01]  /*22f0*/  ULDC UR11, c[0x0][0x988] ;  /* 0x00026200000b7ab9 */ /* 0x000fe20000000800 */
[C---:B------:R-:W-:Y:S01]  /*2300*/  ISETP.GE.AND P4, PT, R3.reuse, 0xa, PT ;  /* 0x0000000a0300780c */ /* 0x040fe20003f86270 */
[----:B------:R-:W-:Y:S01]  /*2310*/  UISETP.NE.AND UP0, UPT, UR39, URZ, UPT ;  /* 0x0000003f2700728c */ /* 0x000fe2000bf05270 */
[----:B------:R-:W-:Y:S02]  /*2320*/  ISETP.GT.AND P1, PT, R2, 0x1, !P5 ;  /* 0x000000010200780c */ /* 0x000fe40006f24270 */
[----:B------:R-:W-:Y:S02]  /*2330*/  P2R R12, PR, RZ, 0x1 ;  /* 0x00000001ff0c7803 */ /* 0x000fe40000000000 */
[----:B------:R-:W-:Y:S02]  /*2340*/  ISETP.LT.OR P1, PT, R0, 0x2, P1 ;  /* 0x000000020000780c */ /* 0x000fe40000f21670 */
[----:B------:R-:W-:-:S02]  /*2350*/  ISETP.GE.AND P0, PT, R3, 0x11, PT ;  /* 0x000000110300780c */ /* 0x000fc40003f06270 */
[----:B------:R-:W-:Y:S02]  /*2360*/  FSEL R25, R25, -INF , !P1 ;  /* 0xff80000019197808 */ /* 0x000fe40004800000 */
[----:B------:R-:W-:Y:S02]  /*2370*/  ISETP.GT.AND P1, PT, R2, 0x9, !P4 ;  /* 0x000000090200780c */ /* 0x000fe40006724270 */
[----:B------:R-:W-:Y:S02]  /*2380*/  ISETP.GE.AND P2, PT, R3, 0x1, PT ;  /* 0x000000010300780c */ /* 0x000fe40003f46270 */
[----:B------:R-:W-:Y:S02]  /*2390*/  ISETP.LT.OR P1, PT, R0, 0xa, P1 ;  /* 0x0000000a0000780c */ /* 0x000fe40000f21670 */
[----:B------:R-:W-:Y:S02]  /*23a0*/  ISETP.GT.AND P3, PT, R2, RZ, !P2 ;  /* 0x000000ff0200720c */ /* 0x000fe40005764270 */
[----:B------:R-:W-:-:S02]  /*23b0*/  FSEL R29, R29, -INF , !P1 ;  /* 0xff8000001d1d7808 */ /* 0x000fc40004800000 */
[----:B------:R-:W-:Y:S02]  /*23c0*/  ISETP.GT.AND P1, PT, R2, 0x10, !P0 ;  /* 0x000000100200780c */ /* 0x000fe40004724270 */
[C---:B------:R-:W-:Y:S02]  /*23d0*/  ISETP.GE.AND P0, PT, R3.reuse, 0x12, PT ;  /* 0x000000120300780c */ /* 0x040fe40003f06270 */
[----:B------:R-:W-:Y:S02]  /*23e0*/  ISETP.LT.OR P1, PT, R0, 0x11, P1 ;  /* 0x000000110000780c */ /* 0x000fe40000f21670 */
[----:B------:R-:W-:Y:S02]  /*23f0*/  ISETP.GE.AND P4, PT, R3, 0x4a, PT ;  /* 0x0000004a0300780c */ /* 0x000fe40003f86270 */
[----:B------:R-:W-:Y:S02]  /*2400*/  FSEL R32, R32, -INF , !P1 ;  /* 0xff80000020207808 */ /* 0x000fe40004800000 */
[----:B------:R-:W-:-:S02]  /*2410*/  ISETP.GT.AND P1, PT, R2, 0x11, !P0 ;  /* 0x000000110200780c */ /* 0x000fc40004724270 */
[----:B------:R-:W-:Y:S02]  /*2420*/  ISETP.GE.AND P0, PT, R3, 0x19, PT ;  /* 0x000000190300780c */ /* 0x000fe40003f06270 */
[C---:B------:R-:W-:Y:S02]  /*2430*/  ISETP.LT.OR P1, PT, R0.reuse, 0x12, P1 ;  /* 0x000000120000780c */ /* 0x040fe40000f21670 */
[----:B------:R-:W-:Y:S02]  /*2440*/  ISETP.LT.OR P3, PT, R0, 0x1, P3 ;  /* 0x000000010000780c */ /* 0x000fe40001f61670 */
[----:B------:R-:W-:Y:S02]  /*2450*/  FSEL R33, R33, -INF , !P1 ;  /* 0xff80000021217808 */ /* 0x000fe40004800000 */
[----:B------:R-:W-:Y:S02]  /*2460*/  ISETP.GT.AND P1, PT, R2, 0x18, !P0 ;  /* 0x000000180200780c */ /* 0x000fe40004724270 */
[----:B------:R-:W-:-:S02]  /*2470*/  ISETP.GE.AND P0, PT, R3, 0x1a, PT ;  /* 0x0000001a0300780c */ /* 0x000fc40003f06270 */
[----:B------:R-:W-:Y:S02]  /*2480*/  ISETP.LT.OR P1, PT, R0, 0x19, P1 ;  /* 0x000000190000780c */ /* 0x000fe40000f21670 */
[C---:B------:R-:W-:Y:S02]  /*2490*/  ISETP.GE.AND P6, PT, R3.reuse, 0x9, PT ;  /* 0x000000090300780c */ /* 0x040fe40003fc6270 */
[----:B------:R-:W-:Y:S02]  /*24a0*/  FSEL R36, R36, -INF , !P1 ;  /* 0xff80000024247808 */ /* 0x000fe40004800000 */
[----:B------:R-:W-:Y:S02]  /*24b0*/  ISETP.GT.AND P1, PT, R2, 0x19, !P0 ;  /* 0x000000190200780c */ /* 0x000fe40004724270 */
[----:B------:R-:W-:Y:S02]  /*24c0*/  ISETP.GE.AND P0, PT, R3, 0x21, PT ;  /* 0x000000210300780c */ /* 0x000fe40003f06270 */
[----:B------:R-:W-:-:S02]  /*24d0*/  ISETP.LT.OR P1, PT, R0, 0x1a, P1 ;  /* 0x0000001a0000780c */ /* 0x000fc40000f21670 */
[----:B------:R-:W-:Y:S02]  /*24e0*/  FSEL R24, R24, -INF , !P3 ;  /* 0xff80000018187808 */ /* 0x000fe40005800000 */
[----:B------:R-:W-:Y:S02]  /*24f0*/  FSEL R37, R37, -INF , !P1 ;  /* 0xff80000025257808 */ /* 0x000fe40004800000 */
[----:B------:R-:W-:Y:S02]  /*2500*/  ISETP.GT.AND P1, PT, R2, 0x20, !P0 ;  /* 0x000000200200780c */ /* 0x000fe40004724270 */
[----:B------:R-:W-:Y:S02]  /*2510*/  ISETP.GE.AND P0, PT, R3, 0x22, PT ;  /* 0x000000220300780c */ /* 0x000fe40003f06270 */
[----:B------:R-:W-:Y:S02]  /*2520*/  ISETP.LT.OR P1, PT, R0, 0x21, P1 ;  /* 0x000000210000780c */ /* 0x000fe40000f21670 */
[----:B------:R-:W-:-:S02]  /*2530*/  ISETP.GT.AND P3, PT, R2, 0x8, !P6 ;  /* 0x000000080200780c */ /* 0x000fc40007764270 */
[----:B------:R-:W-:Y:S02]  /*2540*/  FSEL R40, R40, -INF , !P1 ;  /* 0xff80000028287808 */ /* 0x000fe40004800000 */
[----:B------:R-:W-:Y:S02]  /*2550*/  ISETP.GT.AND P1, PT, R2, 0x21, !P0 ;  /* 0x000000210200780c */ /* 0x000fe40004724270 */
[----:B------:R-:W-:Y:S02]  /*2560*/  ISETP.GE.AND P0, PT, R3, 0x29, PT ;  /* 0x000000290300780c */ /* 0x000fe40003f06270 */
[C---:B------:R-:W-:Y:S02]  /*2570*/  ISETP.LT.OR P1, PT, R0.reuse, 0x22, P1 ;  /* 0x000000220000780c */ /* 0x040fe40000f21670 */
[----:B------:R-:W-:Y:S02]  /*2580*/  ISETP.LT.OR P3, PT, R0, 0x9, P3 ;  /* 0x000000090000780c */ /* 0x000fe40001f61670 */
[----:B------:R-:W-:-:S02]  /*2590*/  FSEL R41, R41, -INF , !P1 ;  /* 0xff80000029297808 */ /* 0x000fc40004800000 */
[----:B------:R-:W-:Y:S02]  /*25a0*/  ISETP.GT.AND P1, PT, R2, 0x28, !P0 ;  /* 0x000000280200780c */ /* 0x000fe40004724270 */
[----:B------:R-:W-:Y:S02]  /*25b0*/  ISETP.GE.AND P0, PT, R3, 0x2a, PT ;  /* 0x0000002a0300780c */ /* 0x000fe40003f06270 */
[----:B------:R-:W-:Y:S02]  /*25c0*/  ISETP.LT.OR P1, PT, R0, 0x29, P1 ;  /* 0x000000290000780c */ /* 0x000fe40000f21670 */
[----:B------:R-:W-:Y:S02]  /*25d0*/  FSEL R28, R28, -INF , !P3 ;  /* 0xff8000001c1c7808 */ /* 0x000fe40005800000 */
[----:B------:R-:W-:Y:S02]  /*25e0*/  FSEL R44, R44, -INF , !P1 ;  /* 0xff8000002c2c7808 */ /* 0x000fe40004800000 */
[----:B------:R-:W-:-:S02]  /*25f0*/  ISETP.GT.AND P1, PT, R2, 0x29, !P0 ;  /* 0x000000290200780c */ /* 0x000fc40004724270 */
[----:B------:R-:W-:Y:S02]  /*2600*/  ISETP.GE.AND P0, PT, R3, 0x31, PT ;  /* 0x000000310300780c */ /* 0x000fe40003f06270 */
[----:B------:R-:W-:Y:S02]  /*2610*/  ISETP.LT.OR P1, PT, R0, 0x2a, P1 ;  /* 0x0000002a0000780c */ /* 0x000fe40000f21670 */
[----:B------:R-:W-:Y:S02]  /*2620*/  ISETP.GT.AND P2, PT, R6, RZ, !P2 ;  /* 0x000000ff0600720c */ /* 0x000fe40005744270 */
[----:B------:R-:W-:Y:S02]  /*2630*/  FSEL R45, R45, -INF , !P1 ;  /* 0xff8000002d2d7808 */ /* 0x000fe40004800000 */
[----:B------:R-:W-:Y:S02]  /*2640*/  ISETP.GT.AND P1, PT, R2, 0x30, !P0 ;  /* 0x000000300200780c */ /* 0x000fe40004724270 */
[----:B------:R-:W-:-:S02]  /*2650*/  ISETP.GE.AND P0, PT, R3, 0x32, PT ;  /* 0x000000320300780c */ /* 0x000fc40003f06270 */
[----:B------:R-:W-:Y:S02]  /*2660*/  ISETP.LT.OR P1, PT, R0, 0x31, P1 ;  /* 0x000000310000780c */ /* 0x000fe40000f21670 */
[----:B------:R-:W-:Y:S02]  /*2670*/  ISETP.LT.OR P2, PT, R4, 0x1, P2 ;  /* 0x000000010400780c */ /* 0x000fe40001741670 */
[----:B------:R-:W-:Y:S02]  /*2680*/  FSEL R48, R48, -INF , !P1 ;  /* 0xff80000030307808 */ /* 0x000fe40004800000 */
[----:B------:R-:W-:Y:S02]  /*2690*/  ISETP.GT.AND P1, PT, R2, 0x31, !P0 ;  /* 0x000000310200780c */ /* 0x000fe40004724270 */
[----:B------:R-:W-:Y:S02]  /*26a0*/  ISETP.GE.AND P0, PT, R3, 0x39, PT ;  /* 0x000000390300780c */ /* 0x000fe40003f06270 */
[----:B------:R-:W-:-:S02]  /*26b0*/  ISETP.LT.OR P1, PT, R0, 0x32, P1 ;  /* 0x000000320000780c */ /* 0x000fc40000f21670 */
[----:B------:R-:W-:Y:S02]  /*26c0*/  ISETP.GT.AND P5, PT, R6, 0x1, !P5 ;  /* 0x000000010600780c */ /* 0x000fe40006fa4270 */
[----:B------:R-:W-:Y:S02]  /*26d0*/  FSEL R49, R49, -INF , !P1 ;  /* 0xff80000031317808 */ /* 0x000fe40004800000 */
[----:B------:R-:W-:Y:S02]  /*26e0*/  ISETP.GT.AND P1, PT, R2, 0x38, !P0 ;  /* 0x000000380200780c */ /* 0x000fe40004724270 */
[----:B------:R-:W-:Y:S02]  /*26f0*/  ISETP.GE.AND P0, PT, R3, 0x3a, PT ;  /* 0x0000003a0300780c */ /* 0x000fe40003f06270 */
[----:B------:R-:W-:Y:S02]  /*2700*/  ISETP.LT.OR P1, PT, R0, 0x39, P1 ;  /* 0x000000390000780c */ /* 0x000fe40000f21670 */
[----:B------:R-:W-:-:S02]  /*2710*/  FSEL R21, R26, -INF , !P2 ;  /* 0xff8000001a157808 */ /* 0x000fc40005000000 */
[----:B------:R-:W-:Y:S02]  /*2720*/  FSEL R52, R52, -INF , !P1 ;  /* 0xff80000034347808 */ /* 0x000fe40004800000 */
[----:B------:R-:W-:Y:S02]  /*2730*/  ISETP.GT.AND P1, PT, R2, 0x39, !P0 ;  /* 0x000000390200780c */ /* 0x000fe40004724270 */
[----:B------:R-:W-:Y:S02]  /*2740*/  ISETP.GE.AND P0, PT, R3, 0x41, PT ;  /* 0x000000410300780c */ /* 0x000fe40003f06270 */
[----:B------:R-:W-:Y:S02]  /*2750*/  ISETP.LT.OR P1, PT, R0, 0x3a, P1 ;  /* 0x0000003a0000780c */ /* 0x000fe40000f21670 */
        /* <DEDUP_REMOVED lines=8> */
[C---:B------:R-:W-:Y:S02]  /*27e0*/  ISETP.GE.AND P0, PT, R3.reuse, 0x49, PT ;  /* 0x000000490300780c */ /* 0x040fe40003f06270 */
[----:B------:R-:W-:Y:S02]  /*27f0*/  ISETP.LT.OR P1, PT, R0, 0x42, P1 ;  /* 0x000000420000780c */ /* 0x000fe40000f21670 */
[----:B------:R-:W-:Y:S02]  /*2800*/  ISETP.GE.AND P5, PT, R3, 0xa, PT ;  /* 0x0000000a0300780c */ /* 0x000fe40003fa6270 */
[----:B------:R-:W-:Y:S02]  /*2810*/  FSEL R57, R57, -INF , !P1 ;  /* 0xff80000039397808 */ /* 0x000fe40004800000 */
[----:B------:R-:W-:Y:S02]  /*2820*/  ISETP.GT.AND P1, PT, R2, 0x48, !P0 ;  /* 0x000000480200780c */ /* 0x000fe40004724270 */
[----:B------:R-:W-:-:S02]  /*2830*/  ISETP.GE.AND P0, PT, R3, 0x59, PT ;  /* 0x000000590300780c */ /* 0x000fc40003f06270 */
[----:B------:R-:W-:Y:S02]  /*2840*/  ISETP.LT.OR P1, PT, R0, 0x49, P1 ;  /* 0x000000490000780c */ /* 0x000fe40000f21670 */
[----:B------:R-:W-:Y:S02]  /*2850*/  R2UR UR10, R18 ;  /* 0x00000000120a72ca */ /* 0x000fe400000e0000 */
[----:B------:R-:W-:Y:S02]  /*2860*/  FSEL R60, R60, -INF , !P1 ;  /* 0xff8000003c3c7808 */ /* 0x000fe40004800000 */
[----:B------:R-:W-:Y:S02]  /*2870*/  ISETP.GT.AND P1, PT, R2, 0x49, !P4 ;  /* 0x000000490200780c */ /* 0x000fe40006724270 */
[----:B------:R-:W-:Y:S02]  /*2880*/  ISETP.GT.AND P4, PT, R6, 0x49, !P4 ;  /* 0x000000490600780c */ /* 0x000fe40006784270 */
[----:B------:R-:W-:-:S02]  /*2890*/  ISETP.LT.OR P1, PT, R0, 0x4a, P1 ;  /* 0x0000004a0000780c */ /* 0x000fc40000f21670 */
[----:B------:R-:W-:Y:S02]  /*28a0*/  ISETP.LT.OR P4, PT, R4, 0x4a, P4 ;  /* 0x0000004a0400780c */ /* 0x000fe40002781670 */
[----:B------:R-:W-:Y:S02]  /*28b0*/  FSEL R61, R61, -INF , !P1 ;  /* 0xff8000003d3d7808 */ /* 0x000fe40004800000 */
[----:B------:R-:W-:Y:S02]  /*28c0*/  ISETP.GE.AND P1, PT, R3, 0x51, PT ;  /* 0x000000510300780c */ /* 0x000fe40003f26270 */
[----:B------:R-:W-:Y:S02]  /*28d0*/  FSEL R63, R63, -INF , !P4 ;  /* 0xff8000003f3f7808 */ /* 0x000fe40006000000 */
[----:B------:R-:W-:Y:S02]  /*28e0*/  ISETP.GT.AND P3, PT, R2, 0x50, !P1 ;  /* 0x000000500200780c */ /* 0x000fe40004f64270 */
[----:B------:R-:W-:-:S02]  /*28f0*/  ISETP.GT.AND P4, PT, R6, 0x58, !P0 ;  /* 0x000000580600780c */ /* 0x000fc40004784270 */
[----:B------:R-:W-:Y:S02]  /*2900*/  ISETP.LT.OR P3, PT, R0, 0x51, P3 ;  /* 0x000000510000780c */ /* 0x000fe40001f61670 */
[----:B------:R-:W-:Y:S02]  /*2910*/  ISETP.LT.OR P4, PT, R4, 0x59, P4 ;  /* 0x000000590400780c */ /* 0x000fe40002781670 */
[----:B------:R-:W-:Y:S02]  /*2920*/  FSEL R64, R64, -INF , !P3 ;  /* 0xff80000040407808 */ /* 0x000fe40005800000 */
[----:B------:R-:W-:Y:S02]  /*2930*/  ISETP.GE.AND P3, PT, R3, 0x52, PT ;  /* 0x000000520300780c */ /* 0x000fe40003f66270 */
[----:B------:R-:W-:Y:S02]  /*2940*/  FSEL R70, R70, -INF , !P4 ;  /* 0xff80000046467808 */ /* 0x000fe40006000000 */
[----:B------:R-:W-:-:S02]  /*2950*/  ISETP.GT.AND P6, PT, R2, 0x51, !P3 ;  /* 0x000000510200780c */ /* 0x000fc40005fc4270 */
[----:B------:R-:W-:Y:S02]  /*2960*/  R2UR UR4, R144 ;  /* 0x00000000900472ca */ /* 0x000fe400000e0000 */
[----:B------:R-:W-:-:S04]  /*2970*/  ISETP.LT.OR P6, PT, R0, 0x52, P6 ;  /* 0x000000520000780c */ /* 0x000fc800037c1670 */
[----:B------:R-:W-:Y:S02]  /*2980*/  FSEL R65, R65, -INF , !P6 ;  /* 0xff80000041417808 */ /* 0x000fe40007000000 */
[----:B------:R-:W-:Y:S02]  /*2990*/  ISETP.GT.AND P6, PT, R2, 0x58, !P0 ;  /* 0x000000580200780c */ /* 0x000fe400047c4270 */
[----:B------:R-:W-:Y:S02]  /*29a0*/  ISETP.GE.AND P0, PT, R3, 0x69, PT ;  /* 0x000000690300780c */ /* 0x000fe40003f06270 */
[----:B------:R-:W-:Y:S01]  /*29b0*/  ISETP.LT.OR P6, PT, R0, 0x59, P6 ;  /* 0x000000590000780c */ /* 0x000fe200037c1670 */
[----:B------:R-:W-:-:S03]  /*29c0*/  UISETP.NE.AND UP1, UPT, UR4, URZ, UPT ;  /* 0x0000003f0400728c */ /* 0x000fc6000bf25270 */
[----:B------:R-:W-:Y:S02]  /*29d0*/  FSEL R68, R68, -INF , !P6 ;  /* 0xff80000044447808 */ /* 0x000fe40007000000 */
[----:B------:R-:W-:-:S04]  /*29e0*/  ISETP.GE.AND P6, PT, R3, 0x5a, PT ;  /* 0x0000005a0300780c */ /* 0x000fc80003fc6270 */
[----:B------:R-:W-:Y:S02]  /*29f0*/  ISETP.GT.AND P6, PT, R2, 0x59, !P6 ;  /* 0x000000590200780c */ /* 0x000fe400077c4270 */
[----:B------:R-:W-:Y:S01]  /*2a00*/  @UP1 ULDC UR4, c[0x0][0x44c] ;  /* 0x0001130000041ab9 */ /* 0x000fe20000000800 */
[----:B------:R-:W-:Y:S01]  /*2a10*/  @UP1 ULDC UR14, c[0x0][0x450] ;  /* 0x00011400000e1ab9 */ /* 0x000fe20000000800 */
[----:B------:R-:W-:Y:S01]  /*2a20*/  ISETP.LT.OR P6, PT, R0, 0x5a, P6 ;  /* 0x0000005a0000780c */ /* 0x000fe200037c1670 */
[----:B------:R-:W-:-:S03]  /*2a30*/  UIMAD.WIDE.U32 UR4, UR40, UR4, URZ ;  /* 0x00000004280472a5 */ /* 0x000fc6000f8e003f */
[----:B------:R-:W-:Y:S01]  /*2a40*/  FSEL R69, R69, -INF , !P6 ;  /* 0xff80000045457808 */ /* 0x000fe20007000000 */
[----:B------:R-:W-:Y:S01]  /*2a50*/  @UP1 USHF.R.U32.HI UR40, URZ, UR14, UR5 ;  /* 0x0000000e3f281299 */ /* 0x000fe20008011605 */
[----:B------:R-:W-:-:S03]  /*2a60*/  ISETP.GE.AND P6, PT, R3, 0x61, PT ;  /* 0x000000610300780c */ /* 0x000fc60003fc6270 */
[----:B------:R-:W-:Y:S01]  /*2a70*/  UIADD3 UR40, UR10, UR40, URZ ;  /* 0x000000280a287290 */ /* 0x000fe2000fffe03f */
[----:B------:R-:W-:-:S03]  /*2a80*/  ISETP.GT.AND P6, PT, R2, 0x60, !P6 ;  /* 0x000000600200780c */ /* 0x000fc600077c4270 */
[----:B------:R-:W-:Y:S01]  /*2a90*/  UIADD3 UR6, UR40, UR6, URZ ;  /* 0x0000000628067290 */ /* 0x000fe2000fffe03f */
[----:B------:R-:W-:-:S04]  /*2aa0*/  ISETP.LT.OR P6, PT, R0, 0x61, P6 ;  /* 0x000000610000780c */ /* 0x000fc800037c1670 */
[----:B------:R-:W-:Y:S02]  /*2ab0*/  FSEL R72, R72, -INF , !P6 ;  /* 0xff80000048487808 */ /* 0x000fe40007000000 */
[----:B------:R-:W-:-:S04]  /*2ac0*/  ISETP.GE.AND P6, PT, R3, 0x9, PT ;  /* 0x000000090300780c */ /* 0x000fc80003fc6270 */
[----:B------:R-:W-:Y:S02]  /*2ad0*/  ISETP.GT.AND P2, PT, R6, 0x8, !P6 ;  /* 0x000000080600780c */ /* 0x000fe40007744270 */
[----:B------:R-:W-:Y:S02]  /*2ae0*/  ISETP.GE.AND P6, PT, R3, 0x11, PT ;  /* 0x000000110300780c */ /* 0x000fe40003fc6270 */
[----:B------:R-:W-:-:S04]  /*2af0*/  ISETP.LT.OR P2, PT, R4, 0x9, P2 ;  /* 0x000000090400780c */ /* 0x000fc80001741670 */
[----:B------:R-:W-:Y:S02]  /*2b00*/  FSEL R13, R30, -INF , !P2 ;  /* 0xff8000001e0d7808 */ /* 0x000fe40005000000 */
        /* <DEDUP_REMOVED lines=62> */
[----:B------:R-:W-:Y:S02]  /*2ef0*/  ISETP.LT.OR P2, PT, R4, 0x49, P2 ;  /* 0x000000490400780c */ /* 0x000fe40001741670 */
[----:B------:R-:W-:Y:S02]  /*2f00*/  ISETP.GT.AND P4, PT, R6, 0x61, !P6 ;  /* 0x000000610600780c */ /* 0x000fe40007784270 */
[----:B------:R-:W-:-:S02]  /*2f10*/  FSEL R62, R62, -INF , !P2 ;  /* 0xff8000003e3e7808 */ /* 0x000fc40005000000 */
[C---:B------:R-:W-:Y:S02]  /*2f20*/  ISETP.GT.AND P2, PT, R6.reuse, 0x50, !P1 ;  /* 0x000000500600780c */ /* 0x040fe40004f44270 */
[C---:B------:R-:W-:Y:S02]  /*2f30*/  ISETP.GT.AND P1, PT, R6.reuse, 0x51, !P3 ;  /* 0x000000510600780c */ /* 0x040fe40005f24270 */
[----:B------:R-:W-:Y:S02]  /*2f40*/  ISETP.GT.AND P3, PT, R6, 0x59, !P5 ;  /* 0x000000590600780c */ /* 0x000fe40006f64270 */
[----:B------:R-:W-:Y:S02]  /*2f50*/  ISETP.LT.OR P1, PT, R4, 0x52, P1 ;  /* 0x000000520400780c */ /* 0x000fe40000f21670 */
[----:B------:R-:W-:Y:S02]  /*2f60*/  ISETP.GE.AND P5, PT, R3, 0x61, PT ;  /* 0x000000610300780c */ /* 0x000fe40003fa6270 */
[----:B------:R-:W-:-:S02]  /*2f70*/  FSEL R67, R67, -INF , !P1 ;  /* 0xff80000043437808 */ /* 0x000fc40004800000 */
[----:B------:R-:W-:Y:S02]  /*2f80*/  ISETP.LT.OR P3, PT, R4, 0x5a, P3 ;  /* 0x0000005a0400780c */ /* 0x000fe40001f61670 */
[----:B------:R-:W-:Y:S02]  /*2f90*/  ISETP.GT.AND P1, PT, R6, 0x60, !P5 ;  /* 0x000000600600780c */ /* 0x000fe40006f24270 */
[----:B------:R-:W-:Y:S02]  /*2fa0*/  FSEL R71, R71, -INF , !P3 ;  /* 0xff80000047477808 */ /* 0x000fe40005800000 */
[----:B------:R-:W-:Y:S02]  /*2fb0*/  ISETP.LT.OR P1, PT, R4, 0x61, P1 ;  /* 0x000000610400780c */ /* 0x000fe40000f21670 */
[----:B------:R-:W-:Y:S02]  /*2fc0*/  ISETP.GT.AND P3, PT, R6, 0x68, !P0 ;  /* 0x000000680600780c */ /* 0x000fe40004764270 */
[----:B------:R-:W-:-:S02]  /*2fd0*/  FSEL R74, R74, -INF , !P1 ;  /* 0xff8000004a4a7808 */ /* 0x000fc40004800000 */
[C---:B------:R-:W-:Y:S02]  /*2fe0*/  ISETP.LT.OR P3, PT, R4.reuse, 0x69, P3 ;  /* 0x000000690400780c */ /* 0x040fe40001f61670 */
[----:B------:R-:W-:Y:S02]  /*2ff0*/  ISETP.LT.OR P2, PT, R4, 0x51, P2 ;  /* 0x000000510400780c */ /* 0x000fe40001741670 */
[----:B------:R-:W-:Y:S02]  /*3000*/  ISETP.GE.AND P1, PT, R3, 0x71, PT ;  /* 0x000000710300780c */ /* 0x000fe40003f26270 */
[----:B------:R-:W-:Y:S02]  /*3010*/  FSEL R78, R78, -INF , !P3 ;  /* 0xff8000004e4e7808 */ /* 0x000fe40005800000 */
[----:B------:R-:W-:Y:S02]  /*3020*/  FSEL R66, R66, -INF , !P2 ;  /* 0xff80000042427808 */ /* 0x000fe40005000000 */
[----:B------:R-:W-:-:S02]  /*3030*/  ISETP.LT.OR P4, PT, R4, 0x62, P4 ;  /* 0x000000620400780c */ /* 0x000fc40002781670 */
[----:B------:R-:W-:Y:S02]  /*3040*/  ISETP.GT.AND P3, PT, R6, 0x70, !P1 ;  /* 0x000000700600780c */ /* 0x000fe40004f64270 */
[----:B------:R-:W-:Y:S02]  /*3050*/  ISETP.GE.AND P2, PT, R3, 0x6a, PT ;  /* 0x0000006a0300780c */ /* 0x000fe40003f46270 */
[----:B------:R-:W-:Y:S02]  /*3060*/  FSEL R75, R75, -INF , !P4 ;  /* 0xff8000004b4b7808 */ /* 0x000fe40006000000 */
[----:B------:R-:W-:Y:S02]  /*3070*/  ISETP.LT.OR P3, PT, R4, 0x71, P3 ;  /* 0x000000710400780c */ /* 0x000fe40001f61670 */
[----:B------:R-:W-:Y:S02]  /*3080*/  ISETP.GT.AND P4, PT, R6, 0x69, !P2 ;  /* 0x000000690600780c */ /* 0x000fe40005784270 */
        /* <DEDUP_REMOVED lines=9> */
[----:B------:R-:W-:Y:S02]  /*3120*/  ISETP.GT.AND P6, PT, R2, 0x61, !P6 ;  /* 0x000000610200780c */ /* 0x000fe400077c4270 */
[----:B------:R-:W-:Y:S02]  /*3130*/  ISETP.LT.OR P3, PT, R4, 0x79, P3 ;  /* 0x000000790400780c */ /* 0x000fe40001f61670 */
[----:B------:R-:W-:Y:S02]  /*3140*/  ISETP.LT.OR P6, PT, R0, 0x62, P6 ;  /* 0x000000620000780c */ /* 0x000fe400037c1670 */
[----:B------:R-:W-:-:S02]  /*3150*/  FSEL R86, R86, -INF , !P3 ;  /* 0xff80000056567808 */ /* 0x000fc40005800000 */
[----:B------:R-:W-:Y:S02]  /*3160*/  ISETP.GE.AND P3, PT, R3, 0x7a, PT ;  /* 0x0000007a0300780c */ /* 0x000fe40003f66270 */
[----:B------:R-:W-:Y:S02]  /*3170*/  FSEL R73, R73, -INF , !P6 ;  /* 0xff80000049497808 */ /* 0x000fe40007000000 */
[----:B------:R-:W-:Y:S02]  /*3180*/  ISETP.GT.AND P0, PT, R6, 0x79, !P3 ;  /* 0x000000790600780c */ /* 0x000fe40005f04270 */
[----:B------:R-:W-:Y:S02]  /*3190*/  ISETP.GE.AND P6, PT, R3, 0x69, PT ;  /* 0x000000690300780c */ /* 0x000fe40003fc6270 */
[----:B------:R-:W-:Y:S02]  /*31a0*/  ISETP.LT.OR P0, PT, R4, 0x7a, P0 ;  /* 0x0000007a0400780c */ /* 0x000fe40000701670 */
[----:B------:R-:W-:-:S02]  /*31b0*/  FMNMX.FTZ R4, R21, R27, !PT ;  /* 0x0000001b15047209 */ /* 0x000fc40007810000 */
[----:B------:R-:W-:Y:S02]  /*31c0*/  FSEL R87, R87, -INF , !P0 ;  /* 0xff80000057577808 */ /* 0x000fe40004000000 */
[----:B------:R-:W-:Y:S02]  /*31d0*/  FMNMX.FTZ R4, R13, R4, !PT ;  /* 0x000000040d047209 */ /* 0x000fe40007810000 */
[C---:B------:R-:W-:Y:S02]  /*31e0*/  ISETP.GT.AND P6, PT, R2.reuse, 0x68, !P6 ;  /* 0x000000680200780c */ /* 0x040fe400077c4270 */
[----:B------:R-:W-:Y:S02]  /*31f0*/  FMNMX.FTZ R4, R31, R4, !PT ;  /* 0x000000041f047209 */ /* 0x000fe40007810000 */
[----:B------:R-:W-:Y:S02]  /*3200*/  ISETP.GT.AND P2, PT, R2, 0x69, !P2 ;  /* 0x000000690200780c */ /* 0x000fe40005744270 */
[----:B------:R-:W-:-:S02]  /*3210*/  FMNMX.FTZ R4, R5, R4, !PT ;  /* 0x0000000405047209 */ /* 0x000fc40007810000 */
[C---:B------:R-:W-:Y:S02]  /*3220*/  ISETP.GT.AND P1, PT, R2.reuse, 0x70, !P1 ;  /* 0x000000700200780c */ /* 0x040fe40004f24270 */
[----:B------:R-:W-:Y:S02]  /*3230*/  FMNMX.FTZ R15, R35, R4, !PT ;  /* 0x00000004230f7209 */ /* 0x000fe40007810000 */
[----:B------:R-:W-:Y:S02]  /*3240*/  ISETP.GT.AND P5, PT, R2, 0x71, !P5 ;  /* 0x000000710200780c */ /* 0x000fe40006fa4270 */
[----:B------:R-:W-:Y:S02]  /*3250*/  FMNMX.FTZ R4, R38, R15, !PT ;  /* 0x0000000f26047209 */ /* 0x000fe40007810000 */
[----:B------:R-:W-:Y:S02]  /*3260*/  ISETP.GT.AND P4, PT, R2, 0x78, !P4 ;  /* 0x000000780200780c */ /* 0x000fe40006784270 */
[----:B------:R-:W-:-:S02]  /*3270*/  FMNMX.FTZ R15, R39, R4, !PT ;  /* 0x00000004270f7209 */ /* 0x000fc40007810000 */
[----:B------:R-:W-:Y:S02]  /*3280*/  ISETP.GT.AND P3, PT, R2, 0x79, !P3 ;  /* 0x000000790200780c */ /* 0x000fe40005f64270 */
[----:B------:R-:W-:Y:S02]  /*3290*/  FMNMX.FTZ R4, R42, R15, !PT ;  /* 0x0000000f2a047209 */ /* 0x000fe40007810000 */
[C---:B------:R-:W-:Y:S02]  /*32a0*/  ISETP.LT.OR P6, PT, R0.reuse, 0x69, P6 ;  /* 0x000000690000780c */ /* 0x040fe400037c1670 */
[----:B------:R-:W-:Y:S02]  /*32b0*/  FMNMX.FTZ R15, R43, R4, !PT ;  /* 0x000000042b0f7209 */ /* 0x000fe40007810000 */
[----:B------:R-:W-:Y:S02]  /*32c0*/  ISETP.LT.OR P2, PT, R0, 0x6a, P2 ;  /* 0x0000006a0000780c */ /* 0x000fe40001741670 */
[----:B------:R-:W-:-:S02]  /*32d0*/  FMNMX.FTZ R4, R46, R15, !PT ;  /* 0x0000000f2e047209 */ /* 0x000fc40007810000 */
[----:B------:R-:W-:Y:S02]  /*32e0*/  FSEL R76, R76, -INF , !P6 ;  /* 0xff8000004c4c7808 */ /* 0x000fe40007000000 */
[----:B------:R-:W-:Y:S02]  /*32f0*/  FMNMX.FTZ R15, R47, R4, !PT ;  /* 0x000000042f0f7209 */ /* 0x000fe40007810000 */
[----:B------:R-:W-:Y:S02]  /*3300*/  ISETP.LT.OR P1, PT, R0, 0x71, P1 ;  /* 0x000000710000780c */ /* 0x000fe40000f21670 */
[----:B------:R-:W-:Y:S02]  /*3310*/  FMNMX.FTZ R4, R50, R15, !PT ;  /* 0x0000000f32047209 */ /* 0x000fe40007810000 */
[----:B------:R-:W-:Y:S02]  /*3320*/  FSEL R77, R77, -INF , !P2 ;  /* 0xff8000004d4d7808 */ /* 0x000fe40005000000 */
[----:B------:R-:W-:-:S02]  /*3330*/  FMNMX.FTZ R15, R51, R4, !PT ;  /* 0x00000004330f7209 */ /* 0x000fc40007810000 */
[----:B------:R-:W-:Y:S02]  /*3340*/  ISETP.LT.OR P5, PT, R0, 0x72, P5 ;  /* 0x000000720000780c */ /* 0x000fe40002fa1670 */
[----:B------:R-:W-:Y:S02]  /*3350*/  FMNMX.FTZ R4, R54, R15, !PT ;  /* 0x0000000f36047209 */ /* 0x000fe40007810000 */
[----:B------:R-:W-:Y:S02]  /*3360*/  FSEL R80, R80, -INF , !P1 ;  /* 0xff80000050507808 */ /* 0x000fe40004800000 */
        /* <DEDUP_REMOVED lines=9> */
[----:B------:R-:W-:Y:S02]  /*3400*/  FSEL R85, R85, -INF , !P3 ;  /* 0xff80000055557808 */ /* 0x000fe40005800000 */
        /* <DEDUP_REMOVED lines=15> */
[----:B0-----:R-:W-:-:S04]  /*3500*/  FMNMX.FTZ R15, R6, R15, !PT ;  /* 0x0000000f060f7209 */ /* 0x001fc80007810000 */
[C---:B------:R-:W-:Y:S01]  /*3510*/  FSETP.NEU.FTZ.AND P0, PT, R15.reuse, -INF , PT ;  /* 0xff8000000f00780b */ /* 0x040fe20003f1d000 */
[----:B------:R-:W-:-:S05]  /*3520*/  FMUL.FTZ R26, R15, UR11 ;  /* 0x0000000b0f1a7c20 */ /* 0x000fca0008410000 */
[----:B------:R-:W-:Y:S02]  /*3530*/  FSEL R26, R26, RZ, P0 ;  /* 0x000000ff1a1a7208 */ /* 0x000fe40000000000 */
[----:B------:R-:W-:-:S03]  /*3540*/  ISETP.NE.AND P0, PT, R12, RZ, PT ;  /* 0x000000ff0c00720c */ /* 0x000fc60003f05270 */
        /* <DEDUP_REMOVED lines=25> */
[----:B------:R-:W0:Y:S03]  /*36e0*/  MUFU.EX2 R6, R6 ;  /* 0x0000000600067308 */ /* 0x000e260000000800 */
[----:B------:R-:W-:-:S04]  /*36f0*/  FMNMX.FTZ R12, R44, R13, !PT ;  /* 0x0000000d2c0c7209 */ /* 0x000fc80007810000 */
[----:B------:R-:W-:Y:S01]  /*3700*/  FMNMX.FTZ R13, R45, R12, !PT ;  /* 0x0000000c2d0d7209 */ /* 0x000fe20007810000 */
[----:B------:R-:W-:Y:S03]  /*3710*/  MUFU.EX2 R23, R23 ;  /* 0x0000001700177308 */ /* 0x000fe60000000800 */
[----:B------:R-:W-:Y:S01]  /*3720*/  FMNMX.FTZ R30, R48, R13, !PT ;  /* 0x0000000d301e7209 */ /* 0x000fe20007810000 */
[----:B------:R-:W-:-:S03]  /*3730*/  FFMA.FTZ R13, R43, UR11, -R26 ;  /* 0x0000000b2b0d7c23 */ /* 0x000fc6000801081a */
[----:B------:R-:W-:Y:S01]  /*3740*/  FMNMX.FTZ R31, R49, R30, !PT ;  /* 0x0000001e311f7209 */ /* 0x000fe20007810000 */
[----:B------:R1:W-:Y:S03]  /*3750*/  MUFU.EX2 R12, R42 ;  /* 0x0000002a000c7308 */ /* 0x0003e60000000800 */
[----:B------:R-:W-:Y:S01]  /*3760*/  FMNMX.FTZ R30, R52, R31, !PT ;  /* 0x0000001f341e7209 */ /* 0x000fe20007810000 */
[--C-:B------:R-:W-:Y:S01]  /*3770*/  FFMA.FTZ R31, R46, UR11, -R26.reuse ;  /* 0x0000000b2e1f7c23 */ /* 0x100fe2000801081a */
[--C-:B------:R-:W-:Y:S01]  /*3780*/  FFMA.FTZ R46, R62, UR11, -R26.reuse ;  /* 0x0000000b3e2e7c23 */ /* 0x100fe2000801081a */
[--C-:B------:R-:W-:Y:S01]  /*3790*/  FFMA.FTZ R62, R71, UR11, -R26.reuse ;  /* 0x0000000b473e7c23 */ /* 0x100fe2000801081a */
[----:B------:R-:W-:Y:S01]  /*37a0*/  FMNMX.FTZ R35, R53, R30, !PT ;  /* 0x0000001e35237209 */ /* 0x000fe20007810000 */
[----:B------:R-:W-:Y:S01]  /*37b0*/  MUFU.EX2 R4, R4 ;  /* 0x0000000400047308 */ /* 0x000fe20000000800 */
[--C-:B-1----:R-:W-:Y:S01]  /*37c0*/  FFMA.FTZ R42, R55, UR11, -R26.reuse ;  /* 0x0000000b372a7c23 */ /* 0x102fe2000801081a */
[--C-:B------:R-:W-:Y:S01]  /*37d0*/  FFMA.FTZ R55, R70, UR11, -R26.reuse ;  /* 0x0000000b46377c23 */ /* 0x100fe2000801081a */
[----:B------:R-:W-:Y:S01]  /*37e0*/  FMNMX.FTZ R30, R56, R35, !PT ;  /* 0x00000023381e7209 */ /* 0x000fe20007810000 */
[----:B------:R-:W-:-:S03]  /*37f0*/  FFMA.FTZ R70, R87, UR11, -R26 ;  /* 0x0000000b57467c23 */ /* 0x000fc6000801081a */
        /* <DEDUP_REMOVED lines=8> */
[--C-:B-1----:R-:W-:Y:S01]  /*3880*/  FFMA.FTZ R47, R63, UR11, -R26.reuse ;  /* 0x0000000b3f2f7c23 */ /* 0x102fe2000801081a */
[--C-:B------:R-:W-:Y:S01]  /*3890*/  FFMA.FTZ R63, R86, UR11, -R26.reuse ;  /* 0x0000000b563f7c23 */ /* 0x100fe2000801081a */
[----:B------:R-:W-:Y:S01]  /*38a0*/  FMNMX.FTZ R38, R68, R35, !PT ;  /* 0x0000002344267209 */ /* 0x000fe20007810000 */
[--C-:B------:R-:W-:Y:S01]  /*38b0*/  FFMA.FTZ R35, R54, UR11, -R26.reuse ;  /* 0x0000000b36237c23 */ /* 0x100fe2000801081a */
[--C-:B------:R-:W-:Y:S02]  /*38c0*/  FFMA.FTZ R54, R78, UR11, -R26.reuse ;  /* 0x0000000b4e367c23 */ /* 0x100fe4000801081a */
[----:B------:R-:W-:Y:S01]  /*38d0*/  FMNMX.FTZ R39, R69, R38, !PT ;  /* 0x0000002645277209 */ /* 0x000fe20007810000 */
[----:B------:R1:W-:Y:S01]  /*38e0*/  MUFU.EX2 R34, R51 ;  /* 0x0000003300227308 */ /* 0x0003e20000000800 */
[--C-:B------:R-:W-:Y:S01]  /*38f0*/  FFMA.FTZ R38, R58, UR11, -R26.reuse ;  /* 0x0000000b3a267c23 */ /* 0x100fe2000801081a */
[--C-:B------:R-:W-:Y:S01]  /*3900*/  FFMA.FTZ R58, R67, UR11, -R26.reuse ;  /* 0x0000000b433a7c23 */ /* 0x100fe2000801081a */
[----:B------:R-:W-:Y:S01]  /*3910*/  FMNMX.FTZ R2, R72, R39, !PT ;  /* 0x0000002748027209 */ /* 0x000fe20007810000 */
[----:B------:R-:W-:-:S03]  /*3920*/  FFMA.FTZ R67, R75, UR11, -R26 ;  /* 0x0000000b4b437c23 */ /* 0x000fc6000801081a */
[----:B------:R-:W-:Y:S01]  /*3930*/  FMNMX.FTZ R39, R73, R2, !PT ;  /* 0x0000000249277209 */ /* 0x000fe20007810000 */
[----:B------:R-:W-:Y:S01]  /*3940*/  MUFU.EX2 R27, R27 ;  /* 0x0000001b001b7308 */ /* 0x000fe20000000800 */
[--C-:B-1----:R-:W-:Y:S01]  /*3950*/  FFMA.FTZ R51, R66, UR11, -R26.reuse ;  /* 0x0000000b42337c23 */ /* 0x102fe2000801081a */
[----:B------:R-:W-:Y:S01]  /*3960*/  FFMA.FTZ R66, R74, UR11, -R26 ;  /* 0x0000000b4a427c23 */ /* 0x000fe2000801081a */
[----:B------:R-:W-:-:S04]  /*3970*/  FMNMX.FTZ R2, R76, R39, !PT ;  /* 0x000000274c027209 */ /* 0x000fc80007810000 */
[----:B------:R-:W-:Y:S01]  /*3980*/  FMNMX.FTZ R39, R77, R2, !PT ;  /* 0x000000024d277209 */ /* 0x000fe20007810000 */
[----:B------:R-:W-:Y:S03]  /*3990*/  MUFU.EX2 R20, R20 ;  /* 0x0000001400147308 */ /* 0x000fe60000000800 */
[----:B------:R-:W-:Y:S01]  /*39a0*/  FMNMX.FTZ R2, R80, R39, !PT ;  /* 0x0000002750027209 */ /* 0x000fe20007810000 */
[----:B------:R-:W-:-:S03]  /*39b0*/  FFMA.FTZ R39, R59, UR11, -R26 ;  /* 0x0000000b3b277c23 */ /* 0x000fc6000801081a */
[----:B------:R-:W-:Y:S01]  /*39c0*/  FMNMX.FTZ R43, R81, R2, !PT ;  /* 0x00000002512b7209 */ /* 0x000fe20007810000 */
[----:B------:R-:W-:Y:S03]  /*39d0*/  MUFU.EX2 R13, R13 ;  /* 0x0000000d000d7308 */ /* 0x000fe60000000800 */
[----:B------:R-:W-:-:S04]  /*39e0*/  FMNMX.FTZ R0, R84, R43, !PT ;  /* 0x0000002b54007209 */ /* 0x000fc80007810000 */
[----:B------:R-:W-:Y:S01]  /*39f0*/  FMNMX.FTZ R0, R85, R0, !PT ;  /* 0x0000000055007209 */ /* 0x000fe20007810000 */
[----:B------:R-:W-:Y:S04]  /*3a00*/  MUFU.EX2 R31, R31 ;  /* 0x0000001f001f7308 */ /* 0x000fe80000000800 */
[----:B------:R-:W1:Y:S04]  /*3a10*/  SHFL.BFLY PT, R43, R0, 0x2, 0x1f ;  /* 0x0c401f00002b7f89 */ /* 0x000e6800000e0000 */
[----:B------:R-:W-:Y:S08]  /*3a20*/  MUFU.EX2 R35, R35 ;  /* 0x0000002300237308 */ /* 0x000ff00000000800 */
[----:B------:R-:W-:Y:S08]  /*3a30*/  MUFU.EX2 R42, R42 ;  /* 0x0000002a002a7308 */ /* 0x000ff00000000800 */
[----:B------:R-:W-:Y:S01]  /*3a40*/  MUFU.EX2 R38, R38 ;  /* 0x0000002600267308 */ /* 0x000fe20000000800 */
[----:B-1----:R-:W-:Y:S01]  /*3a50*/  FMNMX.FTZ R2, R0, R43, !PT ;  /* 0x0000002b00027209 */ /* 0x002fe20007810000 */
[----:B------:R-:W-:-:S06]  /*3a60*/  FFMA.FTZ R43, R79, UR11, -R26 ;  /* 0x0000000b4f2b7c23 */ /* 0x000fcc000801081a */
[----:B------:R-:W-:Y:S01]  /*3a70*/  MUFU.EX2 R39, R39 ;  /* 0x0000002700277308 */ /* 0x000fe20000000800 */
[----:B------:R-:W1:Y:S07]  /*3a80*/  SHFL.BFLY PT, R59, R2, 0x1, 0x1f ;  /* 0x0c201f00023b7f89 */ /* 0x000e6e00000e0000 */
[----:B------:R-:W-:Y:S08]  /*3a90*/  MUFU.EX2 R46, R46 ;  /* 0x0000002e002e7308 */ /* 0x000ff00000000800 */
[----:B------:R-:W-:Y:S08]  /*3aa0*/  MUFU.EX2 R47, R47 ;  /* 0x0000002f002f7308 */ /* 0x000ff00000000800 */
[----:B------:R-:W-:Y:S01]  /*3ab0*/  MUFU.EX2 R51, R51 ;  /* 0x0000003300337308 */ /* 0x000fe20000000800 */
[----:B-1----:R-:W-:-:S04]  /*3ac0*/  FMNMX.FTZ R0, R2, R59, !PT ;  /* 0x0000003b02007209 */ /* 0x002fc80007810000 */
[C---:B------:R-:W-:Y:S01]  /*3ad0*/  FSETP.NEU.FTZ.AND P1, PT, R0.reuse, -INF , PT ;  /* 0xff8000000000780b */ /* 0x040fe20003f3d000 */
[----:B------:R-:W-:Y:S02]  /*3ae0*/  FMUL.FTZ R71, R0, UR11 ;  /* 0x0000000b00477c20 */ /* 0x000fe40008410000 */
[----:B------:R-:W-:Y:S03]  /*3af0*/  MUFU.EX2 R59, R83 ;  /* 0x00000053003b7308 */ /* 0x000fe60000000800 */
[----:B------:R-:W-:-:S05]  /*3b00*/  FSEL R71, R71, RZ, P1 ;  /* 0x000000ff47477208 */ /* 0x000fca0000800000 */
        /* <DEDUP_REMOVED lines=14> */
[----:B-1----:R-:W-:Y:S01]  /*3bf0*/  LEA.HI R24, R22, R19, RZ, 0x4 ;  /* 0x0000001316187211 */ /* 0x002fe200078f20ff */
[--C-:B------:R-:W-:Y:S01]  /*3c00*/  FFMA.FTZ R61, R61, UR11, -R71.reuse ;  /* 0x0000000b3d3d7c23 */ /* 0x100fe20008010847 */
[--C-:B------:R-:W-:Y:S01]  /*3c10*/  FFMA.FTZ R65, R65, UR11, -R71.reuse ;  /* 0x0000000b41417c23 */ /* 0x100fe20008010847 */
[--C-:B------:R-:W-:Y:S01]  /*3c20*/  FFMA.FTZ R68, R68, UR11, -R71.reuse ;  /* 0x0000000b44447c23 */ /* 0x100fe20008010847 */
[----:B------:R-:W-:Y:S01]  /*3c30*/  LOP3.LUT R36, R24, 0xfffffff0, RZ, 0xc0, !PT ;  /* 0xfffffff018247812 */ /* 0x000fe200078ec0ff */
[--C-:B------:R-:W-:Y:S01]  /*3c40*/  FFMA.FTZ R69, R69, UR11, -R71.reuse ;  /* 0x0000000b45457c23 */ /* 0x100fe20008010847 */
[--C-:B------:R-:W-:Y:S01]  /*3c50*/  FFMA.FTZ R72, R72, UR11, -R71.reuse ;  /* 0x0000000b48487c23 */ /* 0x100fe20008010847 */
[----:B------:R1:W-:Y:S01]  /*3c60*/  MUFU.EX2 R74, R28 ;  /* 0x0000001c004a7308 */ /* 0x0003e20000000800 */
[--C-:B--2---:R-:W-:Y:S01]  /*3c70*/  FFMA.FTZ R25, R37, UR11, -R71.reuse ;  /* 0x0000000b25197c23 */ /* 0x104fe20008010847 */
[--C-:B------:R-:W-:Y:S01]  /*3c80*/  FFMA.FTZ R37, R45, UR11, -R71.reuse ;  /* 0x0000000b2d257c23 */ /* 0x100fe20008010847 */
[--C-:B------:R-:W-:Y:S01]  /*3c90*/  FFMA.FTZ R45, R53, UR11, -R71.reuse ;  /* 0x0000000b352d7c23 */ /* 0x100fe20008010847 */
[--C-:B------:R-:W-:Y:S01]  /*3ca0*/  FFMA.FTZ R73, R73, UR11, -R71.reuse ;  /* 0x0000000b49497c23 */ /* 0x100fe20008010847 */
[--C-:B------:R-:W-:Y:S01]  /*3cb0*/  FFMA.FTZ R76, R76, UR11, -R71.reuse ;  /* 0x0000000b4c4c7c23 */ /* 0x100fe20008010847 */
[--C-:B------:R-:W-:Y:S01]  /*3cc0*/  FFMA.FTZ R77, R77, UR11, -R71.reuse ;  /* 0x0000000b4d4d7c23 */ /* 0x100fe20008010847 */
[--C-:B------:R-:W-:Y:S01]  /*3cd0*/  FFMA.FTZ R80, R80, UR11, -R71.reuse ;  /* 0x0000000b50507c23 */ /* 0x100fe20008010847 */
[----:B------:R2:W-:Y:S01]  /*3ce0*/  MUFU.EX2 R87, R25 ;  /* 0x0000001900577308 */ /* 0x0005e20000000800 */
[--C-:B-1----:R-:W-:Y:S01]  /*3cf0*/  FFMA.FTZ R28, R40, UR11, -R71.reuse ;  /* 0x0000000b281c7c23 */ /* 0x102fe20008010847 */
[--C-:B------:R-:W-:Y:S01]  /*3d00*/  FFMA.FTZ R81, R81, UR11, -R71.reuse ;  /* 0x0000000b51517c23 */ /* 0x100fe20008010847 */
[----:B------:R-:W-:-:S05]  /*3d10*/  FFMA.FTZ R84, R84, UR11, -R71 ;  /* 0x0000000b54547c23 */ /* 0x000fca0008010847 */
[----:B------:R1:W-:Y:S01]  /*3d20*/  MUFU.EX2 R79, R29 ;  /* 0x0000001d004f7308 */ /* 0x0003e20000000800 */
[----:B--2---:R-:W-:Y:S01]  /*3d30*/  IMAD.IADD R25, R19, 0x1, -R36 ;  /* 0x0000000113197824 */ /* 0x004fe200078e0a24 */
[----:B------:R-:W-:Y:S01]  /*3d40*/  LEA.HI R19, R22, R19, RZ, 0x5 ;  /* 0x0000001316137211 */ /* 0x000fe200078f28ff */
[----:B0-----:R-:W-:Y:S01]  /*3d50*/  FADD.FTZ R22, R21, R6 ;  /* 0x0000000615167221 */ /* 0x001fe20000010000 */
[----:B------:R-:W-:Y:S02]  /*3d60*/  F2FP.F16.F32.PACK_AB R21, R6, R21 ;  /* 0x000000150615723e */ /* 0x000fe400000000ff */
[----:B------:R-:W-:Y:S01]  /*3d70*/  SHF.R.S32.HI R40, RZ, 0x1f, R25 ;  /* 0x0000001fff287819 */ /* 0x000fe20000011419 */
[----:B------:R-:W-:Y:S01]  /*3d80*/  IMAD.SHL.U32 R19, R19, 0x20, RZ ;  /* 0x0000002013137824 */ /* 0x000fe200078e00ff */
[----:B------:R-:W0:Y:S02]  /*3d90*/  MUFU.EX2 R2, R2 ;  /* 0x0000000200027308 */ /* 0x000e240000000800 */
[----:B-1----:R-:W-:-:S04]  /*3da0*/  LEA.HI R29, R40, R25, RZ, 0x3 ;  /* 0x00000019281d7211 */ /* 0x002fc800078f18ff */
[----:B------:R-:W-:Y:S02]  /*3db0*/  LOP3.LUT R40, R29, 0xfffffff8, RZ, 0xc0, !PT ;  /* 0xfffffff81d287812 */ /* 0x000fe400078ec0ff */
[----:B------:R1:W2:Y:S03]  /*3dc0*/  MUFU.EX2 R78, R32 ;  /* 0x00000020004e7308 */ /* 0x0002a60000000800 */
[----:B------:R-:W-:-:S05]  /*3dd0*/  IMAD.IADD R25, R25, 0x1, -R40 ;  /* 0x0000000119197824 */ /* 0x000fca00078e0a28 */
[C---:B------:R-:W-:Y:S01]  /*3de0*/  LOP3.LUT P1, RZ, R25.reuse, 0x4, RZ, 0xc0, !PT ;  /* 0x0000000419ff7812 */ /* 0x040fe2000782c0ff */
[----:B-1----:R-:W-:Y:S01]  /*3df0*/  FFMA.FTZ R32, R44, UR11, -R71 ;  /* 0x0000000b2c207c23 */ /* 0x002fe20008010847 */
[----:B------:R-:W-:Y:S01]  /*3e00*/  SHF.R.S32.HI R44, RZ, 0x4, R24 ;  /* 0x00000004ff2c7819 */ /* 0x000fe20000011418 */
[C---:B------:R-:W-:Y:S01]  /*3e10*/  IMAD.SHL.U32 R24, R25.reuse, 0x40, RZ ;  /* 0x0000004019187824 */ /* 0x040fe200078e00ff */
[----:B------:R-:W-:Y:S01]  /*3e20*/  LOP3.LUT P2, RZ, R25, 0x2, RZ, 0xc0, !PT ;  /* 0x0000000219ff7812 */ /* 0x000fe2000784c0ff */
[----:B0-----:R-:W-:Y:S01]  /*3e30*/  FADD.FTZ R25, R2, R75 ;  /* 0x0000004b02197221 */ /* 0x001fe20000010000 */
[----:B------:R-:W0:Y:S01]  /*3e40*/  MUFU.EX2 R26, R26 ;  /* 0x0000001a001a7308 */ /* 0x000e220000000800 */
[----:B------:R-:W-:Y:S01]  /*3e50*/  IMAD.SHL.U32 R49, R44, 0x8, RZ ;  /* 0x000000082c317824 */ /* 0x000fe200078e00ff */
[----:B------:R-:W-:Y:S01]  /*3e60*/  LOP3.LUT R24, R24, 0x1c0, RZ, 0xc0, !PT ;  /* 0x000001c018187812 */ /* 0x000fe200078ec0ff */
[----:B------:R-:W-:Y:S02]  /*3e70*/  IMAD.SHL.U32 R44, R29, 0x40, RZ ;  /* 0x000000401d2c7824 */ /* 0x000fe400078e00ff */
[----:B------:R-:W-:Y:S01]  /*3e80*/  FADD.FTZ R29, R23, R22 ;  /* 0x00000016171d7221 */ /* 0x000fe20000010000 */
[----:B------:R-:W-:-:S02]  /*3e90*/  F2FP.F16.F32.PACK_AB R23, R4, R23 ;  /* 0x000000170417723e */ /* 0x000fc400000000ff */
[----:B------:R-:W-:Y:S01]  /*3ea0*/  LOP3.LUT R49, R24, 0x8, R49, 0xf8, !PT ;  /* 0x0000000818317812 */ /* 0x000fe200078ef831 */
[----:B------:R-:W-:Y:S01]  /*3eb0*/  FADD.FTZ R22, R4, R29 ;  /* 0x0000001d04167221 */ /* 0x000fe20000010000 */
[----:B------:R-:W-:Y:S01]  /*3ec0*/  SHF.R.U32.HI R24, RZ, 0x3, R24 ;  /* 0x00000003ff187819 */ /* 0x000fe20000011618 */
[----:B------:R-:W-:Y:S01]  /*3ed0*/  FADD.FTZ R4, R74, R25 ;  /* 0x000000194a047221 */ /* 0x000fe20000010000 */
[----:B------:R-:W-:Y:S01]  /*3ee0*/  LOP3.LUT R44, R44, 0x7ffffe00, RZ, 0xc0, !PT ;  /* 0x7ffffe002c2c7812 */ /* 0x000fe200078ec0ff */
[----:B------:R-:W-:Y:S01]  /*3ef0*/  FADD.FTZ R29, R5, R22 ;  /* 0x00000016051d7221 */ /* 0x000fe20000010000 */
[----:B------:R-:W-:Y:S01]  /*3f00*/  LOP3.LUT R24, R49, R24, RZ, 0x3c, !PT ;  /* 0x0000001831187212 */ /* 0x000fe200078e3cff */
[----:B------:R-:W1:Y:S01]  /*3f10*/  MUFU.EX2 R28, R28 ;  /* 0x0000001c001c7308 */ /* 0x000e620000000800 */
[----:B------:R-:W-:Y:S01]  /*3f20*/  LOP3.LUT R49, R19, 0x7ffffc00, RZ, 0xc0, !PT ;  /* 0x7ffffc0013317812 */ /* 0x000fe200078ec0ff */
[C---:B------:R-:W-:Y:S01]  /*3f30*/  FADD.FTZ R6, R14.reuse, R29 ;  /* 0x0000001d0e067221 */ /* 0x040fe20000010000 */
[----:B------:R-:W-:Y:S01]  /*3f40*/  FADD.FTZ R29, R79, R4 ;  /* 0x000000044f1d7221 */ /* 0x000fe20000010000 */
[----:B------:R-:W-:Y:S01]  /*3f50*/  F2FP.F16.F32.PACK_AB R25, R14, R5 ;  /* 0x000000050e19723e */ /* 0x000fe200000000ff */
[----:B------:R-:W-:Y:S01]  /*3f60*/  FFMA.FTZ R19, R57, UR11, -R71 ;  /* 0x0000000b39137c23 */ /* 0x000fe20008010847 */
[----:B------:R-:W-:Y:S01]  /*3f70*/  IADD3 R24, R24, R44, R49 ;  /* 0x0000002c18187210 */ /* 0x000fe20007ffe031 */
[----:B------:R-:W-:Y:S01]  /*3f80*/  FADD.FTZ R49, R27, R6 ;  /* 0x000000061b317221 */ /* 0x000fe20000010000 */
[----:B--2---:R-:W-:Y:S01]  /*3f90*/  FADD.FTZ R6, R78, R29 ;  /* 0x0000001d4e067221 */ /* 0x004fe20000010000 */
[----:B------:R-:W2:Y:S01]  /*3fa0*/  MUFU.EX2 R33, R33 ;  /* 0x0000002100217308 */ /* 0x000ea20000000800 */
[C---:B------:R-:W-:Y:S01]  /*3fb0*/  F2FP.F16.F32.PACK_AB R27, R20.reuse, R27 ;  /* 0x0000001b141b723e */ /* 0x040fe200000000ff */
[----:B------:R-:W-:Y:S01]  /*3fc0*/  FADD.FTZ R49, R20, R49 ;  /* 0x0000003114317221 */ /* 0x000fe20000010000 */
[----:B------:R-:W-:Y:S01]  /*3fd0*/  FADD.FTZ R29, R83, R6 ;  /* 0x00000006531d7221 */ /* 0x000fe20000010000 */
[----:B------:R-:W-:Y:S01]  /*3fe0*/  F2FP.F16.F32.PACK_AB R20, R75, R2 ;  /* 0x000000024b14723e */ /* 0x000fe200000000ff */
[----:B------:R-:W-:Y:S01]  /*3ff0*/  FFMA.FTZ R44, R60, UR11, -R71 ;  /* 0x0000000b3c2c7c23 */ /* 0x000fe20008010847 */
[----:B------:R-:W-:Y:S01]  /*4000*/  F2FP.F16.F32.PACK_AB R22, R79, R74 ;  /* 0x0000004a4f16723e */ /* 0x000fe200000000ff */
[----:B0-----:R-:W-:Y:S01]  /*4010*/  FADD.FTZ R6, R26, R29 ;  /* 0x0000001d1a067221 */ /* 0x001fe20000010000 */
[----:B------:R-:W0:Y:S01]  /*4020*/  MUFU.EX2 R32, R32 ;  /* 0x0000002000207308 */ /* 0x000e220000000800 */
[----:B------:R-:W-:Y:S01]  /*4030*/  LEA R2, R24, UR38, 0x1 ;  /* 0x0000002618027c11 */ /* 0x000fe2000f8e08ff */
[----:B------:R-:W-:Y:S01]  /*4040*/  FFMA.FTZ R4, R64, UR11, -R71 ;  /* 0x0000000b40047c23 */ /* 0x000fe20008010847 */
[----:B------:R-:W-:Y:S01]  /*4050*/  FADD.FTZ R29, R87, R6 ;  /* 0x00000006571d7221 */ /* 0x000fe20000010000 */
[----:B------:R-:W-:Y:S01]  /*4060*/  FADD.FTZ R6, R12, R49 ;  /* 0x000000310c067221 */ /* 0x000fe20000010000 */
[----:B------:R-:W-:Y:S01]  /*4070*/  F2FP.F16.F32.PACK_AB R24, R83, R78 ;  /* 0x0000004e5318723e */ /* 0x000fe200000000ff */
[----:B------:R3:W-:Y:S01]  /*4080*/  STSM.16.M88.4 [R2+0x21800], R20 ;  /* 0x0218001402007844 */ /* 0x0007e20000000200 */
[----:B------:R-:W-:-:S02]  /*4090*/  VIADD R139, R2, 0x21820 ;  /* 0x00021820028b7836 */ /* 0x000fc40000000000 */
[----:B------:R-:W-:Y:S01]  /*40a0*/  FADD.FTZ R14, R13, R6 ;  /* 0x000000060d0e7221 */ /* 0x000fe20000010000 */
[----:B-1----:R-:W-:Y:S01]  /*40b0*/  FADD.FTZ R6, R28, R29 ;  /* 0x0000001d1c067221 */ /* 0x002fe20000010000 */
[----:B------:R-:W1:Y:S01]  /*40c0*/  MUFU.EX2 R37, R37 ;  /* 0x0000002500257308 */ /* 0x000e620000000800 */
[----:B------:R-:W-:Y:S01]  /*40d0*/  F2FP.F16.F32.PACK_AB R26, R87, R26 ;  /* 0x0000001a571a723e */ /* 0x000fe200000000ff */
[----:B------:R-:W-:Y:S01]  /*40e0*/  FADD.FTZ R49, R31, R14 ;  /* 0x0000000e1f317221 */ /* 0x000fe20000010000 */
[----:B--2---:R-:W-:Y:S01]  /*40f0*/  FADD.FTZ R29, R33, R6 ;  /* 0x00000006211d7221 */ /* 0x004fe20000010000 */
[----:B------:R-:W-:Y:S01]  /*4100*/  FFMA.FTZ R71, R85, UR11, -R71 ;  /* 0x0000000b55477c23 */ /* 0x000fe20008010847 */
[C---:B------:R-:W-:Y:S01]  /*4110*/  F2FP.F16.F32.PACK_AB R31, R30.reuse, R31 ;  /* 0x0000001f1e1f723e */ /* 0x040fe200000000ff */
[----:B------:R-:W-:Y:S01]  /*4120*/  FADD.FTZ R14, R30, R49 ;  /* 0x000000311e0e7221 */ /* 0x000fe20000010000 */
[----:B0-----:R-:W-:Y:S01]  /*4130*/  FADD.FTZ R6, R32, R29 ;  /* 0x0000001d20067221 */ /* 0x001fe20000010000 */
[----:B------:R0:W2:Y:S01]  /*4140*/  MUFU.EX2 R36, R48 ;  /* 0x0000003000247308 */ /* 0x0000a20000000800 */
[----:B------:R-:W-:Y:S01]  /*4150*/  F2FP.F16.F32.PACK_AB R28, R33, R28 ;  /* 0x0000001c211c723e */ /* 0x000fe200000000ff */
[----:B------:R-:W-:Y:S01]  /*4160*/  FADD.FTZ R29, R3, R14 ;  /* 0x0000000e031d7221 */ /* 0x000fe20000010000 */
[----:B---3--:R-:W-:-:S03]  /*4170*/  F2FP.F16.F32.PACK_AB R21, R34, R3 ;  /* 0x000000032215723e */ /* 0x008fc600000000ff */
[----:B------:R-:W-:Y:S01]  /*4180*/  FADD.FTZ R14, R34, R29 ;  /* 0x0000001d220e7221 */ /* 0x000fe20000010000 */
[----:B------:R-:W-:Y:S01]  /*4190*/  F2FP.F16.F32.PACK_AB R29, R13, R12 ;  /* 0x0000000c0d1d723e */ /* 0x000fe200000000ff */
[----:B------:R-:W3:Y:S01]  /*41a0*/  MUFU.EX2 R41, R41 ;  /* 0x0000002900297308 */ /* 0x000ee20000000800 */
[----:B-1----:R-:W-:Y:S01]  /*41b0*/  FADD.FTZ R49, R37, R6 ;  /* 0x0000000625317221 */ /* 0x002fe20000010000 */
[----:B------:R-:W-:Y:S01]  /*41c0*/  FADD.FTZ R13, R35, R14 ;  /* 0x0000000e230d7221 */ /* 0x000fe20000010000 */
[----:B0-----:R-:W-:Y:S01]  /*41d0*/  VIADD R48, R2, 0x21800 ;  /* 0x0002180002307836 */ /* 0x001fe20000000000 */
[C---:B------:R-:W-:Y:S01]  /*41e0*/  F2FP.F16.F32.PACK_AB R23, R42.reuse, R35 ;  /* 0x000000232a17723e */ /* 0x040fe200000000ff */
[----:B------:R-:W-:Y:S02]  /*41f0*/  IMAD.MOV.U32 R14, RZ, RZ, 0x40 ;  /* 0x00000040ff0e7424 */ /* 0x000fe400078e00ff */
[----:B------:R-:W-:Y:S01]  /*4200*/  FADD.FTZ R13, R42, R13 ;  /* 0x0000000d2a0d7221 */ /* 0x000fe20000010000 */
[----:B------:R-:W-:Y:S01]  /*4210*/  @P2 VIADD R139, R48, 0xffffffe0 ;  /* 0xffffffe0308b2836 */ /* 0x000fe20000000000 */
[----:B------:R-:W0:Y:S01]  /*4220*/  MUFU.EX2 R40, R52 ;  /* 0x0000003400287308 */ /* 0x000e220000000800 */
[----:B--2---:R-:W-:Y:S01]  /*4230*/  FADD.FTZ R6, R36, R49 ;  /* 0x0000003124067221 */ /* 0x004fe20000010000 */
[----:B------:R-:W-:Y:S01]  /*4240*/  FADD.FTZ R12, R38, R13 ;  /* 0x0000000d260c7221 */ /* 0x000fe20000010000 */
[----:B------:R-:W-:Y:S01]  /*4250*/  F2FP.F16.F32.PACK_AB R30, R37, R32 ;  /* 0x00000020251e723e */ /* 0x000fe200000000ff */
[----:B------:R1:W-:Y:S01]  /*4260*/  STSM.16.M88.4 [R139], R24 ;  /* 0x000000188b007844 */ /* 0x0003e20000000200 */
[----:B------:R-:W-:-:S02]  /*4270*/  VIADD R142, R139, 0x6000 ;  /* 0x000060008b8e7836 */ /* 0x000fc40000000000 */
[----:B------:R-:W-:Y:S01]  /*4280*/  FADD.FTZ R13, R39, R12 ;  /* 0x0000000c270d7221 */ /* 0x000fe20000010000 */
[----:B------:R-:W2:Y:S01]  /*4290*/  MUFU.EX2 R45, R45 ;  /* 0x0000002d002d7308 */ /* 0x000ea20000000800 */
[C---:B---3--:R-:W-:Y:S02]  /*42a0*/  FADD.FTZ R3, R41.reuse, R6 ;  /* 0x0000000629037221 */ /* 0x048fe40000010000 */
[----:B------:R-:W-:Y:S01]  /*42b0*/  FADD.FTZ R12, R46, R13 ;  /* 0x0000000d2e0c7221 */ /* 0x000fe20000010000 */
[----:B------:R-:W-:Y:S02]  /*42c0*/  SEL R13, R14, 0xffffffc0, !P1 ;  /* 0xffffffc00e0d7807 */ /* 0x000fe40004800000 */
[----:B------:R-:W-:Y:S01]  /*42d0*/  F2FP.F16.F32.PACK_AB R20, R41, R36 ;  /* 0x000000242914723e */ /* 0x000fe200000000ff */
[----:B------:R-:W-:Y:S01]  /*42e0*/  FADD.FTZ R14, R47, R12 ;  /* 0x0000000c2f0e7221 */ /* 0x000fe20000010000 */
[----:B------:R-:W-:Y:S01]  /*42f0*/  PLOP3.LUT P1, PT, PT, PT, UP0, 0x40, 0x0 ;  /* 0x000000000000781c */ /* 0x000fe20003f2e808 */
[----:B------:R-:W3:Y:S01]  /*4300*/  MUFU.EX2 R18, R56 ;  /* 0x0000003800127308 */ /* 0x000ee20000000800 */
[----:B0-----:R-:W-:Y:S01]  /*4310*/  FADD.FTZ R6, R40, R3 ;  /* 0x0000000328067221 */ /* 0x001fe20000010000 */
[----:B-1----:R-:W-:-:S06]  /*4320*/  FADD.FTZ R25, R51, R14 ;  /* 0x0000000e33197221 */ /* 0x002fcc0000010000 */
[----:B------:R-:W0:Y:S01]  /*4330*/  MUFU.EX2 R19, R19 ;  /* 0x0000001300137308 */ /* 0x000e220000000800 */
[C---:B--2---:R-:W-:Y:S01]  /*4340*/  FADD.FTZ R3, R45.reuse, R6 ;  /* 0x000000062d037221 */ /* 0x044fe20000010000 */
[----:B------:R-:W-:-:S06]  /*4350*/  F2FP.F16.F32.PACK_AB R22, R45, R40 ;  /* 0x000000282d16723e */ /* 0x000fcc00000000ff */
[----:B------:R-:W1:Y:S01]  /*4360*/  MUFU.EX2 R58, R58 ;  /* 0x0000003a003a7308 */ /* 0x000e620000000800 */
[----:B---3--:R-:W-:-:S07]  /*4370*/  FADD.FTZ R6, R18, R3 ;  /* 0x0000000312067221 */ /* 0x008fce0000010000 */
[----:B------:R-:W2:Y:S01]  /*4380*/  MUFU.EX2 R44, R44 ;  /* 0x0000002c002c7308 */ /* 0x000ea20000000800 */
[C---:B0-----:R-:W-:Y:S01]  /*4390*/  FADD.FTZ R3, R19.reuse, R6 ;  /* 0x0000000613037221 */ /* 0x041fe20000010000 */
[----:B------:R-:W-:Y:S01]  /*43a0*/  IMAD.IADD R6, R48, 0x1, R13 ;  /* 0x0000000130067824 */ /* 0x000fe200078e020d */
[----:B------:R-:W-:-:S04]  /*43b0*/  F2FP.F16.F32.PACK_AB R24, R19, R18 ;  /* 0x000000121318723e */ /* 0x000fc800000000ff */
[----:B------:R-:W-:Y:S01]  /*43c0*/  STSM.16.M88.4 [R6], R28 ;  /* 0x0000001c06007844 */ /* 0x000fe20000000200 */
[----:B------:R-:W0:Y:S01]  /*43d0*/  MUFU.EX2 R55, R55 ;  /* 0x0000003700377308 */ /* 0x000e220000000800 */
[C---:B-1----:R-:W-:Y:S01]  /*43e0*/  FADD.FTZ R14, R58.reuse, R25 ;  /* 0x000000193a0e7221 */ /* 0x042fe20000010000 */
[----:B------:R-:W-:Y:S02]  /*43f0*/  F2FP.F16.F32.PACK_AB R25, R39, R38 ;  /* 0x000000262719723e */ /* 0x000fe400000000ff */
[----:B------:R-:W-:-:S04]  /*4400*/  F2FP.F16.F32.PACK_AB R33, R58, R51 ;  /* 0x000000333a21723e */ /* 0x000fc800000000ff */
[----:B------:R-:W1:Y:S01]  /*4410*/  MUFU.EX2 R5, R61 ;  /* 0x0000003d00057308 */ /* 0x000e620000000800 */
[----:B--2---:R-:W-:Y:S01]  /*4420*/  FADD.FTZ R12, R44, R3 ;  /* 0x000000032c0c7221 */ /* 0x004fe20000010000 */
[----:B------:R-:W-:-:S05]  /*4430*/  IMAD.IADD R3, R13, 0x1, R139 ;  /* 0x000000010d037824 */ /* 0x000fca00078e028b */
[----:B------:R2:W-:Y:S01]  /*4440*/  STSM.16.M88.4 [R3], R20 ;  /* 0x0000001403007844 */ /* 0x0005e20000000200 */
[----:B------:R-:W3:Y:S01]  /*4450*/  MUFU.EX2 R62, R62 ;  /* 0x0000003e003e7308 */ /* 0x000ee20000000800 */
[----:B0-----:R-:W-:-:S07]  /*4460*/  FADD.FTZ R27, R55, R14 ;  /* 0x0000000e371b7221 */ /* 0x001fce0000010000 */
[----:B------:R-:W0:Y:S01]  /*4470*/  MUFU.EX2 R4, R4 ;  /* 0x0000000400047308 */ /* 0x000e220000000800 */
[C---:B-1----:R-:W-:Y:S01]  /*4480*/  FADD.FTZ R13, R5.reuse, R12 ;  /* 0x0000000c050d7221 */ /* 0x042fe20000010000 */
[----:B------:R-:W-:-:S06]  /*4490*/  F2FP.F16.F32.PACK_AB R26, R5, R44 ;  /* 0x0000002c051a723e */ /* 0x000fcc00000000ff */
[----:B------:R-:W1:Y:S01]  /*44a0*/  MUFU.EX2 R66, R66 ;  /* 0x0000004200427308 */ /* 0x000e620000000800 */
[----:B---3--:R-:W-:Y:S01]  /*44b0*/  FADD.FTZ R35, R62, R27 ;  /* 0x0000001b3e237221 */ /* 0x008fe20000010000 */
[----:B------:R-:W-:-:S05]  /*44c0*/  F2FP.F16.F32.PACK_AB R27, R47, R46 ;  /* 0x0000002e2f1b723e */ /* 0x000fca00000000ff */
[----:B------:R3:W-:Y:S01]  /*44d0*/  STSM.16.M88.4 [R2+0x27800], R24 ;  /* 0x0278001802007844 */ /* 0x0007e20000000200 */
[----:B------:R-:W4:Y:S01]  /*44e0*/  MUFU.EX2 R65, R65 ;  /* 0x0000004100417308 */ /* 0x000f220000000800 */
[----:B0-----:R-:W-:-:S07]  /*44f0*/  FADD.FTZ R12, R4, R13 ;  /* 0x0000000d040c7221 */ /* 0x001fce0000010000 */
[----:B------:R-:W2:Y:S01]  /*4500*/  MUFU.EX2 R67, R67 ;  /* 0x0000004300437308 */ /* 0x000ea20000000800 */
[----:B-1----:R-:W-:Y:S01]  /*4510*/  FADD.FTZ R14, R66, R35 ;  /* 0x00000023420e7221 */ /* 0x002fe20000010000 */
[----:B------:R-:W-:-:S06]  /*4520*/  F2FP.F16.F32.PACK_AB R35, R62, R55 ;  /* 0x000000373e23723e */ /* 0x000fcc00000000ff */
[----:B------:R-:W0:Y:S01]  /*4530*/  MUFU.EX2 R68, R68 ;  /* 0x0000004400447308 */ /* 0x000e220000000800 */
[C---:B----4-:R-:W-:Y:S01]  /*4540*/  FADD.FTZ R13, R65.reuse, R12 ;  /* 0x0000000c410d7221 */ /* 0x050fe20000010000 */
[----:B------:R-:W-:-:S06]  /*4550*/  F2FP.F16.F32.PACK_AB R32, R65, R4 ;  /* 0x000000044120723e */ /* 0x000fcc00000000ff */
[----:B------:R-:W1:Y:S01]  /*4560*/  MUFU.EX2 R54, R54 ;  /* 0x0000003600367308 */ /* 0x000e620000000800 */
[C---:B--2---:R-:W-:Y:S01]  /*4570*/  FADD.FTZ R23, R67.reuse, R14 ;  /* 0x0000000e43177221 */ /* 0x044fe20000010000 */
[----:B------:R-:W-:Y:S01]  /*4580*/  F2FP.F16.F32.PACK_AB R21, R67, R66 ;  /* 0x000000424315723e */ /* 0x000fe200000000ff */
[----:B------:R-:W-:-:S05]  /*4590*/  VIADD R14, R17, 0xfffffffe ;  /* 0xfffffffe110e7836 */ /* 0x000fca0000000000 */
[----:B------:R-:W2:Y:S01]  /*45a0*/  MUFU.EX2 R69, R69 ;  /* 0x0000004500457308 */ /* 0x000ea20000000800 */
[----:B0-----:R-:W-:-:S07]  /*45b0*/  FADD.FTZ R12, R68, R13 ;  /* 0x0000000d440c7221 */ /* 0x001fce0000010000 */
[----:B------:R-:W0:Y:S01]  /*45c0*/  MUFU.EX2 R43, R43 ;  /* 0x0000002b002b7308 */ /* 0x000e220000000800 */
[----:B-1----:R-:W-:-:S07]  /*45d0*/  FADD.FTZ R4, R54, R23 ;  /* 0x0000001736047221 */ /* 0x002fce0000010000 */
[----:B------:R-:W1:Y:S01]  /*45e0*/  MUFU.EX2 R72, R72 ;  /* 0x0000004800487308 */ /* 0x000e620000000800 */
[C---:B--2---:R-:W-:Y:S01]  /*45f0*/  F2FP.F16.F32.PACK_AB R34, R69.reuse, R68 ;  /* 0x000000444522723e */ /* 0x044fe200000000ff */
[----:B------:R-:W-:-:S04]  /*4600*/  FADD.FTZ R13, R69, R12 ;  /* 0x0000000c450d7221 */ /* 0x000fc80000010000 */
[----:B------:R3:W-:Y:S02]  /*4610*/  STSM.16.M88.4 [R139+0x6000], R32 ;  /* 0x006000208b007844 */ /* 0x0007e40000000200 */
[----:B------:R-:W2:Y:S01]  /*4620*/  MUFU.EX2 R73, R73 ;  /* 0x0000004900497308 */ /* 0x000ea20000000800 */
[C---:B0-----:R-:W-:Y:S01]  /*4630*/  F2FP.F16.F32.PACK_AB R23, R43.reuse, R54 ;  /* 0x000000362b17723e */ /* 0x041fe200000000ff */
[----:B------:R-:W-:-:S06]  /*4640*/  FADD.FTZ R43, R43, R4 ;  /* 0x000000042b2b7221 */ /* 0x000fcc0000010000 */
[----:B------:R-:W-:Y:S01]  /*4650*/  MUFU.EX2 R76, R76 ;  /* 0x0000004c004c7308 */ /* 0x000fe20000000800 */
[----:B-1----:R-:W-:-:S07]  /*4660*/  FADD.FTZ R12, R72, R13 ;  /* 0x0000000d480c7221 */ /* 0x002fce0000010000 */
[----:B------:R-:W0:Y:S01]  /*4670*/  MUFU.EX2 R77, R77 ;  /* 0x0000004d004d7308 */ /* 0x000e220000000800 */
[C---:B--2---:R-:W-:Y:S01]  /*4680*/  F2FP.F16.F32.PACK_AB R20, R73.reuse, R72 ;  /* 0x000000484914723e */ /* 0x044fe200000000ff */
[----:B------:R-:W-:-:S06]  /*4690*/  FADD.FTZ R5, R73, R12 ;  /* 0x0000000c49057221 */ /* 0x000fcc0000010000 */
[----:B------:R-:W1:Y:S08]  /*46a0*/  MUFU.EX2 R50, R50 ;  /* 0x0000003200327308 */ /* 0x000e700000000800 */
[----:B------:R-:W-:Y:S01]  /*46b0*/  MUFU.EX2 R63, R63 ;  /* 0x0000003f003f7308 */ /* 0x000fe20000000800 */
[----:B0-----:R-:W-:Y:S01]  /*46c0*/  F2FP.F16.F32.PACK_AB R22, R77, R76 ;  /* 0x0000004c4d16723e */ /* 0x001fe200000000ff */
[----:B------:R-:W-:-:S04]  /*46d0*/  FADD.FTZ R76, R76, R5 ;  /* 0x000000054c4c7221 */ /* 0x000fc80000010000 */
[----:B------:R3:W-:Y:S01]  /*46e0*/  STSM.16.M88.4 [R6+0x6000], R20 ;  /* 0x0060001406007844 */ /* 0x0007e20000000200 */
[----:B------:R-:W-:Y:S01]  /*46f0*/  FADD.FTZ R77, R77, R76 ;  /* 0x0000004c4d4d7221 */ /* 0x000fe20000010000 */
[----:B------:R-:W0:Y:S01]  /*4700*/  MUFU.EX2 R70, R70 ;  /* 0x0000004600467308 */ /* 0x000e220000000800 */
[----:B-1----:R-:W-:Y:S01]  /*4710*/  F2FP.F16.F32.PACK_AB R29, R59, R50 ;  /* 0x000000323b1d723e */ /* 0x002fe200000000ff */
[----:B------:R-:W-:-:S04]  /*4720*/  FADD.FTZ R4, R50, R43 ;  /* 0x0000002b32047221 */ /* 0x000fc80000010000 */
[----:B------:R-:W-:Y:S02]  /*4730*/  FADD.FTZ R4, R59, R4 ;  /* 0x000000043b047221 */ /* 0x000fe40000010000 */
[----:B------:R-:W-:Y:S08]  /*4740*/  MUFU.EX2 R80, R80 ;  /* 0x0000005000507308 */ /* 0x000ff00000000800 */
[----:B------:R-:W1:Y:S01]  /*4750*/  MUFU.EX2 R81, R81 ;  /* 0x0000005100517308 */ /* 0x000e620000000800 */
[----:B0-----:R-:W-:Y:S01]  /*4760*/  F2FP.F16.F32.PACK_AB R31, R70, R63 ;  /* 0x0000003f461f723e */ /* 0x001fe200000000ff */
[----:B------:R-:W-:-:S04]  /*4770*/  FADD.FTZ R63, R63, R4 ;  /* 0x000000043f3f7221 */ /* 0x000fc80000010000 */
[----:B------:R-:W-:Y:S02]  /*4780*/  FADD.FTZ R4, R70, R63 ;  /* 0x0000003f46047221 */ /* 0x000fe40000010000 */
[----:B------:R-:W-:Y:S08]  /*4790*/  MUFU.EX2 R84, R84 ;  /* 0x0000005400547308 */ /* 0x000ff00000000800 */
[----:B------:R-:W0:Y:S01]  /*47a0*/  MUFU.EX2 R71, R71 ;  /* 0x0000004700477308 */ /* 0x000e220000000800 */
[----:B-1----:R-:W-:Y:S01]  /*47b0*/  F2FP.F16.F32.PACK_AB R28, R81, R80 ;  /* 0x00000050511c723e */ /* 0x002fe200000000ff */
[----:B------:R-:W-:-:S04]  /*47c0*/  FADD.FTZ R80, R80, R77 ;  /* 0x0000004d50507221 */ /* 0x000fc80000010000 */
        /* <DEDUP_REMOVED lines=8> */
[----:B------:R-:W-:Y:S05]  /*4850*/  @P1 BRA `(.L_x_10888) ;  /* 0x00000000004c1947 */ /* 0x000fea0003800000 */
        /* <DEDUP_REMOVED lines=11> */
.L_x_10889:
[----:B------:R-:W-:Y:S02]  /*4910*/  ULDC UR14, c[0x0][0x9e4] ;  /* 0x00027900000e7ab9 */ /* 0x000fe40000000800 */
[----:B------:R-:W-:-:S11]  /*4920*/  UISETP.NE.AND UP0, UPT, UR14, 0x1, UPT ;  /* 0x000000010e00788c */ /* 0x000fd6000bf05270 */
[----:B------:R-:W-:Y:S02]  /*4930*/  @UP0 ULDC.64 UR18, c[0x0][0x9e8] ;  /* 0x00027a0000120ab9 */ /* 0x000fe40000000a00 */
[----:B------:R-:W-:-:S04]  /*4940*/  UIMAD.WIDE.U32 UR4, UR10, UR18, URZ ;  /* 0x000000120a0472a5 */ /* 0x000fc8000f8e003f */
[----:B------:R-:W-:-:S12]  /*4950*/  @UP0 USHF.R.U32.HI UR10, URZ, UR19, UR5 ;  /* 0x000000133f0a0299 */ /* 0x000fd80008011605 */
.L_x_10890:
[----:B------:R-:W-:-:S04]  /*4960*/  UIMAD UR10, UR10, UR14, UR14 ;  /* 0x0000000e0a0a72a4 */ /* 0x000fc8000f8e020e */
[----:B------:R-:W-:-:S04]  /*4970*/  UISETP.LT.AND UP0, UPT, UR6, UR10, UPT ;  /* 0x0000000a0600728c */ /* 0x000fc8000bf01270 */
[----:B------:R-:W-:-:S12]  /*4980*/  USEL UR6, UR6, UR10, UP0 ;  /* 0x0000000a06067287 */ /* 0x000fd80008000000 */
.L_x_10888:
[----:B------:R-:W-:Y:S01]  /*4990*/  R2UR UR5, R147 ;  /* 0x00000000930572ca */ /* 0x000fe200000e0000 */
[----:B------:R-:W-:Y:S01]  /*49a0*/  USHF.R.S32.HI UR4, URZ, 0x1f, UR6 ;  /* 0x0000001f3f047899 */ /* 0x000fe20008011406 */
[----:B------:R-:W-:Y:S02]  /*49b0*/  CS2R R134, SRZ ;  /* 0x0000000000867805 */ /* 0x000fe4000001ff00 */
[----:B------:R-:W-:Y:S02]  /*49c0*/  CS2R R132, SRZ ;  /* 0x0000000000847805 */ /* 0x000fe4000001ff00 */
[----:B------:R-:W-:Y:S01]  /*49d0*/  CS2R R130, SRZ ;  /* 0x0000000000827805 */ /* 0x000fe2000001ff00 */
[----:B------:R-:W-:Y:S01]  /*49e0*/  ULEA.HI UR4, UR4, UR6, URZ, 0x7 ;  /* 0x0000000604047291 */ /* 0x000fe2000f8f383f */
[----:B------:R-:W-:Y:S02]  /*49f0*/  CS2R R128, SRZ ;  /* 0x0000000000807805 */ /* 0x000fe4000001ff00 */
[----:B------:R-:W-:-:S02]  /*4a00*/  CS2R R126, SRZ ;  /* 0x00000000007e7805 */ /* 0x000fc4000001ff00 */
[----:B------:R-:W-:Y:S01]  /*4a10*/  CS2R R124, SRZ ;  /* 0x00000000007c7805 */ /* 0x000fe2000001ff00 */
[----:B------:R-:W-:Y:S01]  /*4a20*/  USHF.R.S32.HI UR4, URZ, 0x7, UR4 ;  /* 0x000000073f047899 */ /* 0x000fe20008011404 */
[----:B------:R-:W-:Y:S02]  /*4a30*/  CS2R R122, SRZ ;  /* 0x00000000007a7805 */ /* 0x000fe4000001ff00 */
[----:B------:R-:W-:Y:S02]  /*4a40*/  CS2R R120, SRZ ;  /* 0x0000000000787805 */ /* 0x000fe4000001ff00 */
[----:B------:R-:W-:Y:S01]  /*4a50*/  CS2R R118, SRZ ;  /* 0x0000000000767805 */ /* 0x000fe2000001ff00 */
[----:B------:R-:W-:Y:S01]  /*4a60*/  UISETP.LT.AND UP0, UPT, UR5, UR4, UPT ;  /* 0x000000040500728c */ /* 0x000fe2000bf01270 */
[----:B------:R-:W-:Y:S02]  /*4a70*/  CS2R R116, SRZ ;  /* 0x0000000000747805 */ /* 0x000fe4000001ff00 */
[----:B------:R-:W-:-:S02]  /*4a80*/  CS2R R114, SRZ ;  /* 0x0000000000727805 */ /* 0x000fc4000001ff00 */
[----:B------:R-:W-:Y:S01]  /*4a90*/  CS2R R112, SRZ ;  /* 0x0000000000707805 */ /* 0x000fe2000001ff00 */
[----:B------:R-:W-:Y:S01]  /*4aa0*/  USEL UR32, UR5, UR4, !UP0 ;  /* 0x0000000405207287 */ /* 0x000fe2000c000000 */
[----:B------:R-:W-:Y:S02]  /*4ab0*/  CS2R R110, SRZ ;  /* 0x00000000006e7805 */ /* 0x000fe4000001ff00 */
[----:B------:R-:W-:Y:S01]  /*4ac0*/  CS2R R108, SRZ ;  /* 0x00000000006c7805 */ /* 0x000fe2000001ff00 */
[----:B------:R-:W-:Y:S01]  /*4ad0*/  UMOV UR4, URZ ;  /* 0x0000003f00047c82 */ /* 0x000fe20008000000 */
[----:B------:R-:W-:Y:S01]  /*4ae0*/  UMOV UR5, URZ ;  /* 0x0000003f00057c82 */ /* 0x000fe20008000000 */
        /* <DEDUP_REMOVED lines=19> */
[----:B------:R-:W-:Y:S01]  /*4c20*/  ULDC UR34, c[0x0][0x988] ;  /* 0x0002620000227ab9 */ /* 0x000fe20000000800 */
[----:B------:R-:W-:-:S05]  /*4c30*/  ULDC UR40, c[0x0][0x9e0] ;  /* 0x0002780000287ab9 */ /* 0x000fca0000000800 */
.L_x_10910:
[----:B------:R-:W-:Y:S01]  /*4c40*/  ISETP.NE.AND P2, PT, RZ, UR60, PT ;  /* 0x0000003cff007c0c */ /* 0x000fe2000bf45270 */
[----:B------:R-:W-:-:S04]  /*4c50*/  UISETP.NE.AND UP0, UPT, UR6, 0x1, UPT ;  /* 0x000000010600788c */ /* 0x000fc8000bf05270 */
[----:B------:R-:W-:-:S04]  /*4c60*/  USEL UR5, URZ, 0x1, UP0 ;  /* 0x000000013f057887 */ /* 0x000fc80008000000 */
[----:B------:R-:W-:-:S04]  /*4c70*/  ULOP3.LUT UR5, UR41, UR5, URZ, 0x3c, !UPT ;  /* 0x0000000529057292 */ /* 0x000fc8000f8e3c3f */
[----:B------:R-:W-:Y:S08]  /*4c80*/  @P2 BRA `(.L_x_10892) ;  /* 0x0000000000382947 */ /* 0x000ff00003800000 */
[----:B------:R-:W-:Y:S05]  /*4c90*/  @!P0 BRA `(.L_x_10893) ;  /* 0x0000000000048947 */ /* 0x000fea0003800000 */
[----:B------:R-:W-:Y:S01]  /*4ca0*/  BPT.TRAP 0x1 ;  /* 0x000000040000795c */ /* 0x000fe20000300000 */
.L_x_10893:
        /* <DEDUP_REMOVED lines=9> */
.L_x_10894:
[----:B-1----:R-:W-:Y:S05]  /*4d40*/  @P1 BRA `(.L_x_10892) ;  /* 0x0000000000081947 */ /* 0x002fea0003800000 */
[----:B------:R-:W1:Y:S02]  /*4d50*/  SYNCS.PHASECHK.TRANS64.TRYWAIT P1, [UR4+0x2d830], R0 ;  /* 0x02d83000ff0075a7 */ /* 0x000e640008020144 */
[----:B-1----:R-:W-:Y:S05]  /*4d60*/  @!P1 BRA `(.L_x_10895) ;  /* 0x000000e800009947 */ /* 0x002fea0003800000 */
.L_x_10892:
[----:B-1----:R-:W1:Y:S01]  /*4d70*/  S2R R7, SR_TID.X ;  /* 0x0000000000077919 */ /* 0x002e620000002100 */
[----:B------:R-:W-:Y:S01]  /*4d80*/  UIADD3 UR4, UR6, 0x1, URZ ;  /* 0x0000000106047890 */ /* 0x000fe2000fffe03f */
[----:B------:R-:W-:Y:S01]  /*4d90*/  R2UR UR28, R8 ;  /* 0x00000000081c72ca */ /* 0x000fe200000e0000 */
[----:B------:R-:W-:Y:S01]  /*4da0*/  UMOV UR31, 0x80000020 ;  /* 0x80000020001f7882 */ /* 0x000fe20000000000 */
[----:B------:R-:W-:Y:S01]  /*4db0*/  R2UR UR29, R9 ;  /* 0x00000000091d72ca */ /* 0x000fe200000e0000 */
[----:B------:R-:W-:Y:S01]  /*4dc0*/  UISETP.NE.AND UP0, UPT, UR4, 0x2, UPT ;  /* 0x000000020400788c */ /* 0x000fe2000bf05270 */
[----:B------:R-:W-:Y:S01]  /*4dd0*/  UMOV UR11, 0x80000020 ;  /* 0x80000020000b7882 */ /* 0x000fe20000000000 */
[----:B------:R-:W-:Y:S02]  /*4de0*/  UMOV UR15, 0x80000020 ;  /* 0x80000020000f7882 */ /* 0x000fe40000000000 */
[----:B------:R-:W-:Y:S01]  /*4df0*/  USEL UR4, UR4, URZ, UP0 ;  /* 0x0000003f04047287 */ /* 0x000fe20008000000 */
[----:B------:R-:W-:Y:S01]  /*4e00*/  UMOV UR19, 0x80000020 ;  /* 0x8000002000137882 */ /* 0x000fe20000000000 */
[----:B------:R-:W-:-:S02]  /*4e10*/  UMOV UR23, 0x80000020 ;  /* 0x8000002000177882 */ /* 0x000fc40000000000 */
[----:B------:R-:W-:Y:S01]  /*4e20*/  UIMAD UR30, UR4, 0x600, UR7 ;  /* 0x00000600041e78a4 */ /* 0x000fe2000f8e0207 */
[----:B------:R-:W-:-:S03]  /*4e30*/  UMOV UR27, 0x80000020 ;  /* 0x80000020001b7882 */ /* 0x000fc60000000000 */
[----:B------:R-:W-:Y:S02]  /*4e40*/  UIADD3 UR10, UR30, 0x2, URZ ;  /* 0x000000021e0a7890 */ /* 0x000fe4000fffe03f */
[----:B------:R-:W-:Y:S02]  /*4e50*/  UIADD3 UR14, UR30, 0x200, URZ ;  /* 0x000002001e0e7890 */ /* 0x000fe4000fffe03f */
[----:B------:R-:W-:Y:S02]  /*4e60*/  UIADD3 UR18, UR30, 0x202, URZ ;  /* 0x000002021e127890 */ /* 0x000fe4000fffe03f */
[----:B------:R-:W-:Y:S02]  /*4e70*/  UIADD3 UR22, UR30, 0x400, URZ ;  /* 0x000004001e167890 */ /* 0x000fe4000fffe03f */
[----:B------:R-:W-:Y:S01]  /*4e80*/  UIADD3 UR26, UR30, 0x402, URZ ;  /* 0x000004021e1a7890 */ /* 0x000fe2000fffe03f */
[----:B-1----:R-:W-:-:S05]  /*4e90*/  SHF.R.U32.HI R7, RZ, 0x7, R7 ;  /* 0x00000007ff077819 */ /* 0x002fca0000011607 */
[----:B0-----:R-:W-:-:S05]  /*4ea0*/  VIADD R0, R7, 0x8 ;  /* 0x0000000807007836 */ /* 0x001fca0000000000 */
[----:B------:R0:W-:Y:S06]  /*4eb0*/  BAR.SYNC.DEFER_BLOCKING R0, 0x100 ;  /* 0x000400000000751d */ /* 0x0001ec0000010000 */
[----:B---3--:R-:W-:-:S06]  /*4ec0*/  WARPGROUP.ARRIVE ;  /* 0x00000000000079c5 */ /* 0x008fcc0000000000 */
        /* <DEDUP_REMOVED lines=20> */
.L_x_10897:
[----:B------:R-:W-:Y:S01]  /*5010*/  ULEA UR10, UR6, UR38, 0x3 ;  /* 0x00000026060a7291 */ /* 0x000fe2000f8e183f */
[----:B------:R-:W-:-:S05]  /*5020*/  IMAD.U32 R0, RZ, RZ, UR41 ;  /* 0x00000029ff007e24 */ /* 0x000fca000f8e00ff */
[----:B------:R-:W-:-:S04]  /*5030*/  SHF.L.U32 R0, R0, 0x1f, RZ ;  /* 0x0000001f00007819 */ /* 0x000fc800000006ff */
[----:B------:R0:W1:Y:S01]  /*5040*/  SYNCS.PHASECHK.TRANS64.TRYWAIT P1, [UR10+0x2d850], R0 ;  /* 0x02d85000ff0075a7 */ /* 0x000062000802014a */
[----:B------:R-:W-:Y:S05]  /*5050*/  @!P0 BRA `(.L_x_10898) ;  /* 0x0000000000048947 */ /* 0x000fea0003800000 */
[----:B------:R-:W-:Y:S01]  /*5060*/  BPT.TRAP 0x1 ;  /* 0x000000040000795c */ /* 0x000fe20000300000 */
.L_x_10898:
[----:B-1----:R-:W-:Y:S05]  /*5070*/  @P1 BRA `(.L_x_10896) ;  /* 0x0000000000081947 */ /* 0x002fea0003800000 */
[----:B------:R-:W1:Y:S02]  /*5080*/  SYNCS.PHASECHK.TRANS64.TRYWAIT P1, [UR10+0x2d850], R0 ;  /* 0x02d85000ff0075a7 */ /* 0x000e64000802014a */
[----:B-1----:R-:W-:Y:S05]  /*5090*/  @!P1 BRA `(.L_x_10899) ;  /* 0x000000e4004c9947 */ /* 0x002fea0003800000 */
.L_x_10896:
[----:B------:R-:W-:Y:S01]  /*50a0*/  UIADD3 UR10, UR38, 0x400, URZ ;  /* 0x00000400260a7890 */ /* 0x000fe2000fffe03f */
[----:B------:R-:W-:Y:S01]  /*50b0*/  R2UR UR14, R145 ;  /* 0x00000000910e72ca */ /* 0x000fe200000e0000 */
[----:B------:R-:W-:Y:S01]  /*50c0*/  WARPGROUP.ARRIVE ;  /* 0x00000000000079c5 */ /* 0x000fe20000000000 */
[----:B------:R-:W-:Y:S01]  /*50d0*/  UMOV UR29, 0x40000040 ;  /* 0x40000040001d7882 */ /* 0x000fe20000000000 */
[----:B------:R-:W-:-:S04]  /*50e0*/  USHF.R.U32.HI UR10, URZ, 0x4, UR10 ;  /* 0x000000043f0a7899 */ /* 0x000fc8000801160a */
[----:B------:R-:W1:Y:S01]  /*50f0*/  S2R R15, SR_TID.X ;  /* 0x00000000000f7919 */ /* 0x000e620000002100 */
[----:B------:R-:W-:Y:S01]  /*5100*/  UMOV UR31, 0x80000020 ;  /* 0x80000020001f7882 */ /* 0x000fe20000000000 */
[----:B------:R-:W-:-:S04]  /*5110*/  ULOP3.LUT UR10, UR10, 0x3fff, URZ, 0xc0, !UPT ;  /* 0x00003fff0a0a7892 */ /* 0x000fc8000f8ec03f */
[----:B------:R-:W-:Y:S02]  /*5120*/  ULOP3.LUT UR11, UR10, 0x2000000, URZ, 0xfc, !UPT ;  /* 0x020000000a0b7892 */ /* 0x000fe4000f8efc3f */
[----:B------:R-:W-:Y:S02]  /*5130*/  ULOP3.LUT UR10, UR14, 0x10000, URZ, 0xfc, !UPT ;  /* 0x000100000e0a7892 */ /* 0x000fe4000f8efc3f */
[----:B------:R-:W-:-:S05]  /*5140*/  UIMAD UR11, UR6, 0x600, UR11 ;  /* 0x00000600060b78a4 */ /* 0x000fca000f8e020b */
[----:B------:R-:W-:Y:S02]  /*5150*/  UMOV UR28, UR10 ;  /* 0x0000000a001c7c82 */ /* 0x000fe40008000000 */
[----:B------:R-:W-:Y:S02]  /*5160*/  UMOV UR30, UR11 ;  /* 0x0000000b001e7c82 */ /* 0x000fe40008000000 */
[----:B------:R-:W-:Y:S01]  /*5170*/  HGMMA.64x96x16.F32 R88, gdesc[UR28].tnspB, R88, gsb0 ;  /* 0x416000001c5879f0 */ /* 0x000fe20008000858 */
[----:B------:R-:W-:Y:S02]  /*5180*/  UIADD3 UR28, UR10, 0x2, URZ ;  /* 0x000000020a1c7890 */ /* 0x000fe4000fffe03f */
[----:B------:R-:W-:Y:S01]  /*5190*/  UIADD3 UR30, UR11, 0x40, URZ ;  /* 0x000000400b1e7890 */ /* 0x000fe2000fffe03f */
[----:B------:R-:W-:Y:S01]  /*51a0*/  UMOV UR29, 0x40000040 ;  /* 0x40000040001d7882 */ /* 0x000fe20000000000 */
[----:B------:R-:W-:Y:S01]  /*51b0*/  UMOV UR31, 0x80000020 ;  /* 0x80000020001f7882 */ /* 0x000fe20000000000 */
[----:B-1----:R-:W-:-:S02]  /*51c0*/  SHF.R.U32.HI R7, RZ, 0x7, R15 ;  /* 0x00000007ff077819 */ /* 0x002fc4000001160f */
        /* <DEDUP_REMOVED lines=52> */
.L_x_10900:
[----:B------:R-:W-:Y:S01]  /*5510*/  R2UR UR10, R144 ;  /* 0x00000000900a72ca */ /* 0x000fe200000e0000 */
[----:B------:R-:W1:Y:S01]  /*5520*/  S2UR UR18, SR_CgaCtaId ;  /* 0x00000000001279c3 */ /* 0x000e620000008800 */
[----:B------:R-:W-:Y:S01]  /*5530*/  IMAD.MOV.U32 R15, RZ, RZ, R11 ;  /* 0x000000ffff0f7224 */ /* 0x000fe200078e000b */
[----:B------:R-:W-:Y:S01]  /*5540*/  UISETP.NE.AND UP0, UPT, UR39, URZ, UPT ;  /* 0x0000003f2700728c */ /* 0x000fe2000bf05270 */
[----:B------:R-:W-:-:S05]  /*5550*/  R2UR UR15, R146 ;  /* 0x00000000920f72ca */ /* 0x000fca00000e0000 */
[----:B------:R-:W2:Y:S04]  /*5560*/  LDC R7, c[0x0][0x288] ;  /* 0x0000a200ff077b82 */ /* 0x000ea80000000800 */
[----:B------:R-:W-:Y:S02]  /*5570*/  UISETP.NE.AND UP1, UPT, UR10, URZ, UPT ;  /* 0x0000003f0a00728c */ /* 0x000fe4000bf25270 */
[----:B------:R-:W-:-:S04]  /*5580*/  ULEA UR10, UR4, UR38, 0x3 ;  /* 0x00000026040a7291 */ /* 0x000fc8000f8e183f */
[----:B------:R-:W-:Y:S01]  /*5590*/  PLOP3.LUT P1, PT, PT, PT, UP1, 0x80, 0x0 ;  /* 0x000000000000781c */ /* 0x000fe20003f2f018 */
[----:B------:R-:W-:Y:S01]  /*55a0*/  UIADD3 UR10, UR10, 0x2d840, URZ ;  /* 0x0002d8400a0a7890 */ /* 0x000fe2000fffe03f */
[----:B------:R-:W-:-:S03]  /*55b0*/  PLOP3.LUT P2, PT, PT, PT, UP1, 0x80, 0x0 ;  /* 0x000000000000781c */ /* 0x000fc60003f4f018 */
[----:B------:R-:W-:Y:S01]  /*55c0*/  @UP1 ULDC UR11, c[0x0][0x44c] ;  /* 0x00011300000b1ab9 */ /* 0x000fe20000000800 */
[----:B------:R-:W-:Y:S01]  /*55d0*/  @UP1 ULDC UR14, c[0x0][0x450] ;  /* 0x00011400000e1ab9 */ /* 0x000fe20000000800 */
[----:B-1----:R-:W-:-:S06]  /*55e0*/  UPRMT UR10, UR18, 0x654, UR10 ;  /* 0x00000654120a7896 */ /* 0x002fcc000800000a */
[----:B0-----:R-:W-:Y:S01]  /*55f0*/  @P1 IMAD.HI.U32 R0, R11, UR11, RZ ;  /* 0x0000000b0b001c27 */ /* 0x001fe2000f8e00ff */
[----:B------:R-:W-:Y:S02]  /*5600*/  PLOP3.LUT P1, PT, PT, PT, UP0, 0x40, 0x0 ;  /* 0x000000000000781c */ /* 0x000fe40003f2e808 */
[----:B------:R-:W-:Y:S02]  /*5610*/  SYNCS.ARRIVE.TRANS64.RED.A1T0 RZ, [UR10], RZ ;  /* 0x000000ffffff79a7 */ /* 0x000fe4000810040a */
[----:B------:R-:W-:Y:S01]  /*5620*/  @P2 SHF.R.U32.HI R15, RZ, UR14, R0 ;  /* 0x0000000eff0f2c19 */ /* 0x000fe20008011600 */
[----:B------:R-:W-:-:S04]  /*5630*/  IMAD.SHL.U32 R0, R14, 0x80, RZ ;  /* 0x000000800e007824 */ /* 0x000fc800078e00ff */
[----:B------:R-:W0:Y:S01]  /*5640*/  SHFL.IDX PT, R21, R15, RZ, 0x1c1f ;  /* 0x001c1fff0f157589 */ /* 0x000e2200000e0000 */
[----:B------:R-:W-:-:S05]  /*5650*/  IADD3 R17, -R0, 0x1, RZ ;  /* 0x0000000100117810 */ /* 0x000fca0007ffe1ff */
[----:B------:R-:W-:-:S04]  /*5660*/  IMAD R17, R10, -0x2, R17 ;  /* 0xfffffffe0a117824 */ /* 0x000fc800078e0211 */
[----:B------:R-:W-:-:S04]  /*5670*/  IMAD R18, R16, UR35, R17 ;  /* 0x0000002310127c24 */ /* 0x000fc8000f8e0211 */
[----:B--2---:R-:W-:-:S04]  /*5680*/  IMAD.IADD R18, R18, 0x1, -R7 ;  /* 0x0000000112127824 */ /* 0x004fc800078e0a07 */
[C---:B------:R-:W-:Y:S02]  /*5690*/  VIADD R20, R18.reuse, UR40 ;  /* 0x0000002812147c36 */ /* 0x040fe40008000000 */
[----:B------:R-:W-:Y:S02]  /*56a0*/  VIADD R19, R18, UR15 ;  /* 0x0000000f12137c36 */ /* 0x000fe40008000000 */
[----:B0-----:R-:W-:Y:S02]  /*56b0*/  IMAD.IADD R18, R20, 0x1, R21 ;  /* 0x0000000114127824 */ /* 0x001fe400078e0215 */
        /* <DEDUP_REMOVED lines=15> */
.L_x_10903:
[----:B------:R-:W-:-:S05]  /*57b0*/  IMAD.U32 R136, RZ, RZ, UR33 ;  /* 0x00000021ff887e24 */ /* 0x000fca000f8e00ff */
[----:B------:R-:W-:-:S13]  /*57c0*/  ISETP.NE.AND P1, PT, R136, 0x1, PT ;  /* 0x000000018800780c */ /* 0x000fda0003f25270 */
[----:B------:R-:W0:Y:S02]  /*57d0*/  @P1 LDC.64 R22, c[0x0][0x9e8] ;  /* 0x00027a00ff161b82 */ /* 0x000e240000000a00 */
[----:B0-----:R-:W-:-:S05]  /*57e0*/  @P1 IMAD.HI.U32 R22, R21, R22, RZ ;  /* 0x0000001615161227 */ /* 0x001fca00078e00ff */
[----:B------:R-:W-:-:S07]  /*57f0*/  @P1 SHF.R.U32.HI R21, RZ, R23, R22 ;  /* 0x00000017ff151219 */ /* 0x000fce0000011616 */
.L_x_10904:
[----:B------:R-:W-:Y:S05]  /*5800*/  BSYNC B0 ;  /* 0x0000000000007941 */ /* 0x000fea0003800000 */
.L_x_10902:
[----:B------:R-:W-:-:S04]  /*5810*/  IMAD R21, R21, R136, -R0 ;  /* 0x0000008815157224 */ /* 0x000fc800078e0a00 */
[----:B------:R-:W-:-:S05]  /*5820*/  IMAD R21, R10, -0x2, R21 ;  /* 0xfffffffe0a157824 */ /* 0x000fca00078e0215 */
[----:B------:R-:W-:Y:S02]  /*5830*/  VIADDMNMX R18, R21, R136, R18, PT ;  /* 0x0000008815127246 */ /* 0x000fe40003800112 */
[----:B------:R-:W-:-:S07]  /*5840*/  VIMNMX R17, R17, R21, !PT ;  /* 0x0000001511117248 */ /* 0x000fce0007fe0100 */
.L_x_10901:
        /* <DEDUP_REMOVED lines=116> */
.L_x_10907:
[----:B------:R-:W-:-:S05]  /*5f90*/  IMAD.U32 R21, RZ, RZ, UR33 ;  /* 0x00000021ff157e24 */ /* 0x000fca000f8e00ff */
[----:B------:R-:W-:-:S13]  /*5fa0*/  ISETP.NE.AND P2, PT, R21, 0x1, PT ;  /* 0x000000011500780c */ /* 0x000fda0003f45270 */
[----:B------:R-:W0:Y:S02]  /*5fb0*/  @P2 LDC.64 R18, c[0x0][0x9e8] ;  /* 0x00027a00ff122b82 */ /* 0x000e240000000a00 */
[----:B0-----:R-:W-:-:S05]  /*5fc0*/  @P2 IMAD.HI.U32 R18, R15, R18, RZ ;  /* 0x000000120f122227 */ /* 0x001fca00078e00ff */
[----:B------:R-:W-:-:S07]  /*5fd0*/  @P2 SHF.R.U32.HI R15, RZ, R19, R18 ;  /* 0x00000013ff0f2219 */ /* 0x000fce0000011612 */
.L_x_10908:
[----:B------:R-:W-:Y:S05]  /*5fe0*/  BSYNC B0 ;  /* 0x0000000000007941 */ /* 0x000fea0003800000 */
.L_x_10906:
[----:B------:R-:W-:-:S04]  /*5ff0*/  IMAD R15, R15, R21, -R0 ;  /* 0x000000150f0f7224 */ /* 0x000fc800078e0a00 */
[----:B------:R-:W-:-:S05]  /*6000*/  IMAD R15, R10, -0x2, R15 ;  /* 0xfffffffe0a0f7824 */ /* 0x000fca00078e020f */
[----:B------:R-:W-:Y:S02]  /*6010*/  VIADDMNMX R20, R15, R21, R20, PT ;  /* 0x000000150f147246 */ /* 0x000fe40003800114 */
[----:B------:R-:W-:-:S07]  /*6020*/  VIMNMX R17, R17, R15, !PT ;  /* 0x0000000f11117248 */ /* 0x000fce0007fe0100 */
.L_x_10905:
        /* <DEDUP_REMOVED lines=65> */
[----:B------:R-:W-:Y:S01]  /*6440*/  FSEL R43, R43, -INF , !P2 ;  /* 0xff8000002b2b7808 */ /* 0x000fe20005000000 */
[----:B------:R-:W0:Y:S01]  /*6450*/  SHFL.BFLY PT, R0, R15, 0x2, 0x1f ;  /* 0x0c401f000f007f89 */ /* 0x000e2200000e0000 */
[----:B------:R-:W-:-:S02]  /*6460*/  ISETP.GT.AND P2, PT, R17, 0x30, P1 ;  /* 0x000000301100780c */ /* 0x000fc40000f44270 */
[----:B------:R-:W-:Y:S02]  /*6470*/  FSEL R46, R46, -INF , !P3 ;  /* 0xff8000002e2e7808 */ /* 0x000fe40005800000 */
[C---:B------:R-:W-:Y:S02]  /*6480*/  ISETP.LT.OR P4, PT, R20.reuse, 0x2a, P4 ;  /* 0x0000002a1400780c */ /* 0x040fe40002781670 */
[----:B------:R-:W-:Y:S02]  /*6490*/  ISETP.GT.AND P3, PT, R17, 0x31, P1 ;  /* 0x000000311100780c */ /* 0x000fe40000f64270 */
[----:B------:R-:W-:Y:S02]  /*64a0*/  ISETP.LT.OR P2, PT, R20, 0x31, P2 ;  /* 0x000000311400780c */ /* 0x000fe40001741670 */
[----:B------:R-:W-:Y:S02]  /*64b0*/  FSEL R47, R47, -INF , !P4 ;  /* 0xff8000002f2f7808 */ /* 0x000fe40006000000 */
[----:B------:R-:W-:-:S02]  /*64c0*/  ISETP.GT.AND P5, PT, R17, 0x38, P1 ;  /* 0x000000381100780c */ /* 0x000fc40000fa4270 */
[----:B------:R-:W-:Y:S02]  /*64d0*/  FSEL R50, R50, -INF , !P2 ;  /* 0xff80000032327808 */ /* 0x000fe40005000000 */
[C---:B------:R-:W-:Y:S02]  /*64e0*/  ISETP.LT.OR P3, PT, R20.reuse, 0x32, P3 ;  /* 0x000000321400780c */ /* 0x040fe40001f61670 */
[----:B------:R-:W-:Y:S02]  /*64f0*/  ISETP.GT.AND P4, PT, R17, 0x39, P1 ;  /* 0x000000391100780c */ /* 0x000fe40000f84270 */
[----:B------:R-:W-:Y:S02]  /*6500*/  ISETP.LT.OR P5, PT, R20, 0x39, P5 ;  /* 0x000000391400780c */ /* 0x000fe40002fa1670 */
[----:B------:R-:W-:Y:S02]  /*6510*/  FSEL R51, R51, -INF , !P3 ;  /* 0xff80000033337808 */ /* 0x000fe40005800000 */
[----:B0-----:R-:W-:-:S02]  /*6520*/  FMNMX.FTZ R18, R15, R0, !PT ;  /* 0x000000000f127209 */ /* 0x001fc40007810000 */
[C---:B------:R-:W-:Y:S02]  /*6530*/  ISETP.GT.AND P2, PT, R17.reuse, 0x40, P1 ;  /* 0x000000401100780c */ /* 0x040fe40000f44270 */
[----:B------:R-:W-:Y:S01]  /*6540*/  FSEL R54, R54, -INF , !P5 ;  /* 0xff80000036367808 */ /* 0x000fe20006800000 */
[----:B------:R-:W0:Y:S01]  /*6550*/  SHFL.BFLY PT, R19, R18, 0x1, 0x1f ;  /* 0x0c201f0012137f89 */ /* 0x000e2200000e0000 */
        /* <DEDUP_REMOVED lines=12> */
[----:B0-----:R-:W-:Y:S02]  /*6620*/  FMNMX.FTZ R0, R18, R19, !PT ;  /* 0x0000001312007209 */ /* 0x001fe40007810000 */
[----:B------:R-:W-:Y:S02]  /*6630*/  ISETP.LT.OR P4, PT, R20, 0x4a, P4 ;  /* 0x0000004a1400780c */ /* 0x000fe40002781670 */
[C---:B------:R-:W-:Y:S01]  /*6640*/  FSETP.NEU.FTZ.AND P6, PT, R0.reuse, -INF , PT ;  /* 0xff8000000000780b */ /* 0x040fe20003fdd000 */
[----:B------:R-:W-:Y:S01]  /*6650*/  FMUL.FTZ R19, R0, UR11 ;  /* 0x0000000b00137c20 */ /* 0x000fe20008410000 */
[----:B------:R-:W-:-:S02]  /*6660*/  ISETP.GT.AND P3, PT, R17, 0x51, P1 ;  /* 0x000000511100780c */ /* 0x000fc40000f64270 */
        /* <DEDUP_REMOVED lines=19> */
[----:B------:R-:W-:Y:S01]  /*67a0*/  FSEL R66, R66, -INF , !P2 ;  /* 0xff80000042427808 */ /* 0x000fe20005000000 */
[----:B------:R-:W-:Y:S01]  /*67b0*/  FFMA.FTZ R49, R49, UR11, -R15 ;  /* 0x0000000b31317c23 */ /* 0x000fe2000801080f */
[----:B------:R-:W-:-:S02]  /*67c0*/  FMNMX.FTZ R28, R34, R29, !PT ;  /* 0x0000001d221c7209 */ /* 0x000fc40007810000 */
[----:B------:R-:W-:Y:S01]  /*67d0*/  ISETP.LT.OR P3, PT, R20, 0x52, P3 ;  /* 0x000000521400780c */ /* 0x000fe20001f61670 */
[----:B------:R-:W-:Y:S01]  /*67e0*/  MUFU.EX2 R18, R18 ;  /* 0x0000001200127308 */ /* 0x000fe20000000800 */
[----:B------:R-:W-:Y:S02]  /*67f0*/  FMNMX.FTZ R29, R35, R28, !PT ;  /* 0x0000001c231d7209 */ /* 0x000fe40007810000 */
[----:B------:R-:W-:Y:S02]  /*6800*/  ISETP.GT.AND P4, PT, R17, 0x59, P1 ;  /* 0x000000591100780c */ /* 0x000fe40000f84270 */
[----:B------:R-:W-:Y:S01]  /*6810*/  FMNMX.FTZ R32, R38, R29, !PT ;  /* 0x0000001d26207209 */ /* 0x000fe20007810000 */
[----:B------:R-:W-:Y:S01]  /*6820*/  FFMA.FTZ R29, R40, UR11, -R15 ;  /* 0x0000000b281d7c23 */ /* 0x000fe2000801080f */
[----:B------:R-:W-:Y:S01]  /*6830*/  ISETP.LT.OR P5, PT, R20, 0x59, P5 ;  /* 0x000000591400780c */ /* 0x000fe20002fa1670 */
[----:B------:R1:W-:Y:S01]  /*6840*/  MUFU.EX2 R28, R37 ;  /* 0x00000025001c7308 */ /* 0x0003e20000000800 */
[----:B0-----:R-:W-:-:S02]  /*6850*/  FMNMX.FTZ R33, R39, R32, !PT ;  /* 0x0000002027217209 */ /* 0x001fc40007810000 */
[----:B------:R-:W-:Y:S02]  /*6860*/  FSEL R67, R67, -INF , !P3 ;  /* 0xff80000043437808 */ /* 0x000fe40005800000 */
[----:B------:R-:W-:Y:S02]  /*6870*/  FMNMX.FTZ R32, R42, R33, !PT ;  /* 0x000000212a207209 */ /* 0x000fe40007810000 */
[----:B------:R-:W-:Y:S01]  /*6880*/  ISETP.GT.AND P2, PT, R17, 0x60, P1 ;  /* 0x000000601100780c */ /* 0x000fe20000f44270 */
[----:B------:R-:W-:Y:S01]  /*6890*/  MUFU.EX2 R19, R19 ;  /* 0x0000001300137308 */ /* 0x000fe20000000800 */
[----:B------:R-:W-:Y:S02]  /*68a0*/  FMNMX.FTZ R33, R43, R32, !PT ;  /* 0x000000202b217209 */ /* 0x000fe40007810000 */
[----:B------:R-:W-:Y:S02]  /*68b0*/  FSEL R70, R70, -INF , !P5 ;  /* 0xff80000046467808 */ /* 0x000fe40006800000 */
[----:B------:R-:W-:Y:S01]  /*68c0*/  FMNMX.FTZ R36, R46, R33, !PT ;  /* 0x000000212e247209 */ /* 0x000fe20007810000 */
[----:B------:R-:W-:Y:S01]  /*68d0*/  FFMA.FTZ R33, R44, UR11, -R15 ;  /* 0x0000000b2c217c23 */ /* 0x000fe2000801080f */
[----:B------:R-:W-:Y:S01]  /*68e0*/  ISETP.LT.OR P4, PT, R20, 0x5a, P4 ;  /* 0x0000005a1400780c */ /* 0x000fe20002781670 */
[----:B------:R0:W-:Y:S01]  /*68f0*/  MUFU.EX2 R32, R41 ;  /* 0x0000002900207308 */ /* 0x0001e20000000800 */
[----:B-1----:R-:W-:-:S02]  /*6900*/  FMNMX.FTZ R37, R47, R36, !PT ;  /* 0x000000242f257209 */ /* 0x002fc40007810000 */
[----:B------:R-:W-:Y:S02]  /*6910*/  ISETP.GT.AND P3, PT, R17, 0x61, P1 ;  /* 0x000000611100780c */ /* 0x000fe40000f64270 */
[----:B------:R-:W-:Y:S02]  /*6920*/  FMNMX.FTZ R36, R50, R37, !PT ;  /* 0x0000002532247209 */ /* 0x000fe40007810000 */
[----:B------:R-:W-:Y:S01]  /*6930*/  ISETP.LT.OR P2, PT, R20, 0x61, P2 ;  /* 0x000000611400780c */ /* 0x000fe20001741670 */
[----:B------:R-:W-:Y:S01]  /*6940*/  MUFU.EX2 R21, R21 ;  /* 0x0000001500157308 */ /* 0x000fe20000000800 */
[----:B------:R-:W-:Y:S02]  /*6950*/  FMNMX.FTZ R37, R51, R36, !PT ;  /* 0x0000002433257209 */ /* 0x000fe40007810000 */
[----:B------:R-:W-:Y:S02]  /*6960*/  FSEL R71, R71, -INF , !P4 ;  /* 0xff80000047477808 */ /* 0x000fe40006000000 */
[----:B------:R-:W-:Y:S01]  /*6970*/  FMNMX.FTZ R40, R54, R37, !PT ;  /* 0x0000002536287209 */ /* 0x000fe20007810000 */
[--C-:B------:R-:W-:Y:S01]  /*6980*/  FFMA.FTZ R37, R48, UR11, -R15.reuse ;  /* 0x0000000b30257c23 */ /* 0x100fe2000801080f */
[----:B------:R-:W-:Y:S01]  /*6990*/  ISETP.GT.AND P5, PT, R17, 0x68, P1 ;  /* 0x000000681100780c */ /* 0x000fe20000fa4270 */
[----:B------:R1:W-:Y:S01]  /*69a0*/  MUFU.EX2 R36, R45 ;  /* 0x0000002d00247308 */ /* 0x0003e20000000800 */
[----:B0-----:R-:W-:Y:S01]  /*69b0*/  FMNMX.FTZ R41, R55, R40, !PT ;  /* 0x0000002837297209 */ /* 0x001fe20007810000 */
        /* <DEDUP_REMOVED lines=10> */
[----:B------:R0:W-:Y:S01]  /*6a60*/  MUFU.EX2 R40, R49 ;  /* 0x0000003100287308 */ /* 0x0001e20000000800 */
[----:B------:R-:W-:Y:S01]  /*6a70*/  FMNMX.FTZ R44, R62, R41, !PT ;  /* 0x000000293e2c7209 */ /* 0x000fe20007810000 */
[--C-:B------:R-:W-:Y:S01]  /*6a80*/  FFMA.FTZ R41, R52, UR11, -R15.reuse ;  /* 0x0000000b34297c23 */ /* 0x100fe2000801080f */
[----:B------:R-:W-:Y:S01]  /*6a90*/  ISETP.LT.OR P5, PT, R20, 0x69, P5 ;  /* 0x000000691400780c */ /* 0x000fe20002fa1670 */
[--C-:B------:R-:W-:Y:S01]  /*6aa0*/  FFMA.FTZ R52, R60, UR11, -R15.reuse ;  /* 0x0000000b3c347c23 */ /* 0x100fe2000801080f */
[----:B-1----:R-:W-:Y:S01]  /*6ab0*/  FMNMX.FTZ R45, R63, R44, !PT ;  /* 0x0000002c3f2d7209 */ /* 0x002fe20007810000 */
[--C-:B------:R-:W-:Y:S01]  /*6ac0*/  FFMA.FTZ R60, R68, UR11, -R15.reuse ;  /* 0x0000000b443c7c23 */ /* 0x100fe2000801080f */
[----:B------:R-:W-:Y:S01]  /*6ad0*/  FSEL R75, R75, -INF , !P3 ;  /* 0xff8000004b4b7808 */ /* 0x000fe20005800000 */
[--C-:B------:R-:W-:Y:S01]  /*6ae0*/  FFMA.FTZ R68, R76, UR11, -R15.reuse ;  /* 0x0000000b4c447c23 */ /* 0x100fe2000801080f */
[----:B------:R-:W-:Y:S01]  /*6af0*/  FMNMX.FTZ R44, R66, R45, !PT ;  /* 0x0000002d422c7209 */ /* 0x000fe20007810000 */
[--C-:B0-----:R-:W-:Y:S01]  /*6b00*/  FFMA.FTZ R49, R56, UR11, -R15.reuse ;  /* 0x0000000b38317c23 */ /* 0x101fe2000801080f */
[----:B------:R-:W-:Y:S01]  /*6b10*/  ISETP.GT.AND P2, PT, R17, 0x70, P1 ;  /* 0x000000701100780c */ /* 0x000fe20000f44270 */
[--C-:B------:R-:W-:Y:S01]  /*6b20*/  FFMA.FTZ R56, R64, UR11, -R15.reuse ;  /* 0x0000000b40387c23 */ /* 0x100fe2000801080f */
[----:B------:R-:W-:Y:S01]  /*6b30*/  FMNMX.FTZ R45, R67, R44, !PT ;  /* 0x0000002c432d7209 */ /* 0x000fe20007810000 */
[--C-:B------:R-:W-:Y:S01]  /*6b40*/  FFMA.FTZ R64, R72, UR11, -R15.reuse ;  /* 0x0000000b48407c23 */ /* 0x100fe2000801080f */
[----:B------:R-:W-:Y:S01]  /*6b50*/  FSEL R78, R78, -INF , !P5 ;  /* 0xff8000004e4e7808 */ /* 0x000fe20006800000 */
[--C-:B------:R-:W-:Y:S01]  /*6b60*/  FFMA.FTZ R72, R80, UR11, -R15.reuse ;  /* 0x0000000b50487c23 */ /* 0x100fe2000801080f */
[----:B------:R-:W-:Y:S01]  /*6b70*/  FMNMX.FTZ R44, R70, R45, !PT ;  /* 0x0000002d462c7209 */ /* 0x000fe20007810000 */
[----:B------:R-:W-:Y:S01]  /*6b80*/  FFMA.FTZ R76, R84, UR11, -R15 ;  /* 0x0000000b544c7c23 */ /* 0x000fe2000801080f */
[----:B------:R-:W-:Y:S01]  /*6b90*/  ISETP.LT.OR P4, PT, R20, 0x6a, P4 ;  /* 0x0000006a1400780c */ /* 0x000fe20002781670 */
[----:B------:R-:W-:Y:S01]  /*6ba0*/  MUFU.EX2 R22, R22 ;  /* 0x0000001600167308 */ /* 0x000fe20000000800 */
[----:B------:R-:W-:-:S02]  /*6bb0*/  FMNMX.FTZ R45, R71, R44, !PT ;  /* 0x0000002c472d7209 */ /* 0x000fc40007810000 */
[----:B------:R-:W-:Y:S02]  /*6bc0*/  ISETP.GT.AND P3, PT, R17, 0x71, P1 ;  /* 0x000000711100780c */ /* 0x000fe40000f64270 */
[----:B------:R-:W-:Y:S02]  /*6bd0*/  FMNMX.FTZ R44, R74, R45, !PT ;  /* 0x0000002d4a2c7209 */ /* 0x000fe40007810000 */
[----:B------:R-:W-:Y:S01]  /*6be0*/  ISETP.LT.OR P2, PT, R20, 0x71, P2 ;  /* 0x000000711400780c */ /* 0x000fe20001741670 */
[----:B------:R-:W-:Y:S01]  /*6bf0*/  MUFU.EX2 R23, R23 ;  /* 0x0000001700177308 */ /* 0x000fe20000000800 */
[----:B------:R-:W-:Y:S02]  /*6c00*/  FMNMX.FTZ R45, R75, R44, !PT ;  /* 0x0000002c4b2d7209 */ /* 0x000fe40007810000 */
        /* <DEDUP_REMOVED lines=8> */
[--C-:B------:R-:W-:Y:S01]  /*6c90*/  FFMA.FTZ R17, R57, UR11, -R15.reuse ;  /* 0x0000000b39117c23 */ /* 0x100fe2000801080f */
[----:B------:R-:W-:Y:S01]  /*6ca0*/  ISETP.LT.OR P5, PT, R20, 0x79, P5 ;  /* 0x000000791400780c */ /* 0x000fe20002fa1670 */
[--C-:B------:R-:W-:Y:S01]  /*6cb0*/  FFMA.FTZ R57, R65, UR11, -R15.reuse ;  /* 0x0000000b41397c23 */ /* 0x100fe2000801080f */
[----:B------:R-:W-:Y:S01]  /*6cc0*/  FSEL R83, R83, -INF , !P3 ;  /* 0xff80000053537808 */ /* 0x000fe20005800000 */
[--C-:B------:R-:W-:Y:S01]  /*6cd0*/  FFMA.FTZ R65, R73, UR11, -R15.reuse ;  /* 0x0000000b49417c23 */ /* 0x100fe2000801080f */
[----:B------:R-:W-:Y:S01]  /*6ce0*/  FMNMX.FTZ R44, R82, R45, !PT ;  /* 0x0000002d522c7209 */ /* 0x000fe20007810000 */
[----:B------:R-:W-:Y:S01]  /*6cf0*/  FFMA.FTZ R73, R81, UR11, -R15 ;  /* 0x0000000b51497c23 */ /* 0x000fe2000801080f */
[----:B------:R-:W-:Y:S01]  /*6d00*/  ISETP.LT.OR P1, PT, R20, 0x7a, P1 ;  /* 0x0000007a1400780c */ /* 0x000fe20000f21670 */
[----:B------:R-:W-:Y:S01]  /*6d10*/  MUFU.EX2 R29, R29 ;  /* 0x0000001d001d7308 */ /* 0x000fe20000000800 */
[----:B------:R-:W-:-:S02]  /*6d20*/  FSEL R86, R86, -INF , !P5 ;  /* 0xff80000056567808 */ /* 0x000fc40006800000 */
[----:B------:R-:W-:Y:S02]  /*6d30*/  FMNMX.FTZ R45, R83, R44, !PT ;  /* 0x0000002c532d7209 */ /* 0x000fe40007810000 */
[----:B------:R-:W-:Y:S02]  /*6d40*/  FSEL R87, R87, -INF , !P1 ;  /* 0xff80000057577808 */ /* 0x000fe40004800000 */
[----:B------:R-:W-:Y:S01]  /*6d50*/  FMNMX.FTZ R20, R86, R45, !PT ;  /* 0x0000002d56147209 */ /* 0x000fe20007810000 */
[----:B------:R-:W-:Y:S01]  /*6d60*/  MUFU.EX2 R33, R33 ;  /* 0x0000002100217308 */ /* 0x000fe20000000800 */
[----:B------:R-:W-:Y:S02]  /*6d70*/  FSEL R44, R0, RZ, P6 ;  /* 0x000000ff002c7208 */ /* 0x000fe40003000000 */
[----:B------:R-:W-:-:S03]  /*6d80*/  FMNMX.FTZ R20, R87, R20, !PT ;  /* 0x0000001457147209 */ /* 0x000fc60007810000 */
[----:B------:R-:W-:Y:S02]  /*6d90*/  FADD.FTZ R44, -R44, R13 ;  /* 0x0000000d2c2c7221 */ /* 0x000fe40000010100 */
[----:B------:R-:W0:Y:S01]  /*6da0*/  SHFL.BFLY PT, R45, R20, 0x2, 0x1f ;  /* 0x0c401f00142d7f89 */ /* 0x000e2200000e0000 */
[----:B------:R-:W-:Y:S01]  /*6db0*/  MUFU.EX2 R37, R37 ;  /* 0x0000002500257308 */ /* 0x000fe20000000800 */
[----:B------:R-:W-:-:S07]  /*6dc0*/  FMUL.FTZ R13, R44, UR11 ;  /* 0x0000000b2c0d7c20 */ /* 0x000fce0008410000 */
[----:B------:R-:W1:Y:S08]  /*6dd0*/  MUFU.EX2 R13, R13 ;  /* 0x0000000d000d7308 */ /* 0x000e700000000800 */
        /* <DEDUP_REMOVED lines=20> */
[--C-:B------:R-:W-:Y:S01]  /*6f20*/  FFMA.FTZ R34, R34, UR11, -R44.reuse ;  /* 0x0000000b22227c23 */ /* 0x100fe2000801082c */
[----:B------:R-:W-:Y:S01]  /*6f30*/  MUFU.EX2 R45, R45 ;  /* 0x0000002d002d7308 */ /* 0x000fe20000000800 */
[----:B------:R-:W-:Y:S01]  /*6f40*/  FFMA.FTZ R27, R46, UR11, -R44 ;  /* 0x0000000b2e1b7c23 */ /* 0x000fe2000801082c */
[----:B------:R-:W-:Y:S01]  /*6f50*/  FMUL.FTZ R12, R12, UR11 ;  /* 0x0000000b0c0c7c20 */ /* 0x000fe20008410000 */
[----:B-1----:R-:W-:Y:S01]  /*6f60*/  FFMA.FTZ R46, R13, R5, R18 ;  /* 0x000000050d2e7223 */ /* 0x002fe20000010012 */
[--C-:B------:R-:W-:Y:S01]  /*6f70*/  FFMA.FTZ R31, R38, UR11, -R44.reuse ;  /* 0x0000000b261f7c23 */ /* 0x100fe2000801082c */
[--C-:B------:R-:W-:Y:S01]  /*6f80*/  FFMA.FTZ R80, R39, UR11, -R44.reuse ;  /* 0x0000000b27507c23 */ /* 0x100fe2000801082c */
[----:B------:R-:W-:Y:S01]  /*6f90*/  FFMA.FTZ R39, R47, UR11, -R44 ;  /* 0x0000000b2f277c23 */ /* 0x000fe2000801082c */
        /* <DEDUP_REMOVED lines=28> */
[----:B------:R-:W-:-:S03]  /*7160*/  FFMA.FTZ R71, R86, UR11, -R44 ;  /* 0x0000000b56477c23 */ /* 0x000fc6000801082c */
[----:B------:R-:W-:Y:S02]  /*7170*/  FADD.FTZ R47, R23, R4 ;  /* 0x00000004172f7221 */ /* 0x000fe40000010000 */
[----:B------:R-:W1:Y:S01]  /*7180*/  MUFU.EX2 R34, R34 ;  /* 0x0000002200227308 */ /* 0x000e620000000800 */
[----:B--2---:R-:W-:Y:S01]  /*7190*/  FADD.FTZ R5, R20, R5 ;  /* 0x0000000514057221 */ /* 0x004fe20000010000 */
[----:B------:R-:W-:-:S06]  /*71a0*/  FADD.FTZ R46, R24, R47 ;  /* 0x0000002f182e7221 */ /* 0x000fcc0000010000 */
[----:B------:R-:W2:Y:S01]  /*71b0*/  MUFU.EX2 R81, R81 ;  /* 0x0000005100517308 */ /* 0x000ea20000000800 */
[----:B0-----:R-:W-:-:S07]  /*71c0*/  FADD.FTZ R5, R84, R5 ;  /* 0x0000000554057221 */ /* 0x001fce0000010000 */
[----:B------:R-:W0:Y:S01]  /*71d0*/  MUFU.EX2 R31, R31 ;  /* 0x0000001f001f7308 */ /* 0x000e220000000800 */
[----:B-1----:R-:W-:Y:S01]  /*71e0*/  FADD.FTZ R4, R34, R5 ;  /* 0x0000000522047221 */ /* 0x002fe20000010000 */
[----:B------:R-:W-:-:S06]  /*71f0*/  FADD.FTZ R5, R25, R46 ;  /* 0x0000002e19057221 */ /* 0x000fcc0000010000 */
[----:B------:R-:W1:Y:S01]  /*7200*/  MUFU.EX2 R80, R80 ;  /* 0x0000005000507308 */ /* 0x000e620000000800 */
[----:B--2---:R-:W-:-:S07]  /*7210*/  FADD.FTZ R4, R81, R4 ;  /* 0x0000000451047221 */ /* 0x004fce0000010000 */
        /* <DEDUP_REMOVED lines=19> */
[----:B------:R2:W3:Y:S01]  /*7350*/  MUFU.EX2 R35, R54 ;  /* 0x0000003600237308 */ /* 0x0004e20000000800 */
[----:B0-----:R-:W-:-:S07]  /*7360*/  FADD.FTZ R5, R30, R5 ;  /* 0x000000051e057221 */ /* 0x001fce0000010000 */
[----:B------:R-:W0:Y:S01]  /*7370*/  MUFU.EX2 R138, R138 ;  /* 0x0000008a008a7308 */ /* 0x000e220000000800 */
[----:B-1----:R-:W-:Y:S01]  /*7380*/  FADD.FTZ R46, R38, R5 ;  /* 0x00000005262e7221 */ /* 0x002fe20000010000 */
[----:B------:R-:W-:Y:S01]  /*7390*/  FADD.FTZ R5, R41, R4 ;  /* 0x0000000429057221 */ /* 0x000fe20000010000 */
[--C-:B--2---:R-:W-:Y:S01]  /*73a0*/  FFMA.FTZ R54, R74, UR11, -R44.reuse ;  /* 0x0000000b4a367c23 */ /* 0x104fe2000801082c */
[----:B------:R-:W-:Y:S02]  /*73b0*/  FFMA.FTZ R74, R87, UR11, -R44 ;  /* 0x0000000b574a7c23 */ /* 0x000fe4000801082c */
[----:B------:R-:W-:Y:S02]  /*73c0*/  FADD.FTZ R4, R48, R5 ;  /* 0x0000000530047221 */ /* 0x000fe40000010000 */
[----:B------:R-:W1:Y:S01]  /*73d0*/  MUFU.EX2 R43, R43 ;  /* 0x0000002b002b7308 */ /* 0x000e620000000800 */
[----:B---3--:R-:W-:Y:S01]  /*73e0*/  FADD.FTZ R47, R35, R46 ;  /* 0x0000002e232f7221 */ /* 0x008fe20000010000 */
        /* <DEDUP_REMOVED lines=61> */
.L_x_10909:
[----:B------:R-:W0:Y:S01]  /*77c0*/  S2UR UR10, SR_CgaCtaId ;  /* 0x00000000000a79c3 */ /* 0x000e220000008800 */
[----:B------:R-:W-:Y:S01]  /*77d0*/  ULEA UR6, UR6, UR38, 0x3 ;  /* 0x0000002606067291 */ /* 0x000fe2000f8e183f */
[----:B------:R-:W-:Y:S01]  /*77e0*/  F2FP.F16.F32.PACK_AB R46, R22, R21 ;  /* 0x00000015162e723e */ /* 0x000fe200000000ff */
[----:B------:R-:W-:Y:S01]  /*77f0*/  UMOV UR41, UR5 ;  /* 0x0000000500297c82 */ /* 0x000fe20008000000 */
[----:B------:R-:W-:Y:S01]  /*7800*/  F2FP.F16.F32.PACK_AB R47, R84, R20 ;  /* 0x00000014542f723e */ /* 0x000fe200000000ff */
[----:B------:R-:W-:Y:S01]  /*7810*/  UIADD3 UR6, UR6, 0x2d860, URZ ;  /* 0x0002d86006067890 */ /* 0x000fe2000fffe03f */
        /* <DEDUP_REMOVED lines=18> */
[----:B0-----:R-:W-:Y:S01]  /*7940*/  UPRMT UR6, UR10, 0x654, UR6 ;  /* 0x000006540a067896 */ /* 0x001fe20008000006 */
        /* <DEDUP_REMOVED lines=23> */
[----:B------:R0:W-:Y:S01]  /*7ac0*/  STSM.16.M88.4 [R3], R28 ;  /* 0x0000001c03007844 */ /* 0x0001e20000000200 */
[----:B------:R-:W-:Y:S01]  /*7ad0*/  F2FP.F16.F32.PACK_AB R58, R61, R60 ;  /* 0x0000003c3d3a723e */ /* 0x000fe200000000ff */
[----:B------:R-:W-:Y:S01]  /*7ae0*/  FMUL.FTZ R117, R117, R13 ;  /* 0x0000000d75757220 */ /* 0x000fe20000410000 */
[----:B------:R-:W-:Y:S01]  /*7af0*/  F2FP.F16.F32.PACK_AB R59, R67, R59 ;  /* 0x0000003b433b723e */ /* 0x000fe200000000ff */
[----:B------:R0:W-:Y:S01]  /*7b00*/  STSM.16.M88.4 [R2+0x27800], R32 ;  /* 0x0278002002007844 */ /* 0x0001e20000000200 */
        /* <DEDUP_REMOVED lines=14> */
[----:B------:R-:W-:Y:S01]  /*7bf0*/  ISETP.GT.AND P1, PT, R14, UR32, PT ;  /* 0x000000200e007c0c */ /* 0x000fe2000bf24270 */
        /* <DEDUP_REMOVED lines=37> */
[----:B-1----:R-:W-:Y:S01]  /*7e50*/  NOP ;  /* 0x0000000000007918 */ /* 0x002fe20000000000 */
[----:B0-----:R-:W-:Y:S05]  /*7e60*/  @P1 BRA `(.L_x_10910) ;  /* 0xffffffcc00741947 */ /* 0x001fea000383ffff */
.L_x_10891:
[----:B------:R-:W0:Y:S01]  /*7e70*/  S2UR UR10, SR_CTAID.X ;  /* 0x00000000000a79c3 */ /* 0x000e220000002500 */
[----:B------:R-:W-:Y:S01]  /*7e80*/  R2UR UR6, R144 ;  /* 0x00000000900672ca */ /* 0x000fe200000e0000 */
[----:B------:R-:W-:Y:S01]  /*7e90*/  UISETP.NE.AND UP0, UPT, UR39, URZ, UPT ;  /* 0x0000003f2700728c */ /* 0x000fe2000bf05270 */
[----:B------:R-:W-:-:S05]  /*7ea0*/  IADD3 R7, -R7, 0x1, RZ ;  /* 0x0000000107077810 */ /* 0x000fca0007ffe1ff */
[----:B------:R-:W-:Y:S01]  /*7eb0*/  IMAD R7, R16, UR35, R7 ;  /* 0x0000002310077c24 */ /* 0x000fe2000f8e0207 */
[----:B------:R-:W-:-:S05]  /*7ec0*/  PLOP3.LUT P1, PT, PT, PT, UP0, 0x40, 0x0 ;  /* 0x000000000000781c */ /* 0x000fca0003f2e808 */
[----:B------:R-:W-:-:S03]  /*7ed0*/  UISETP.NE.AND UP1, UPT, UR6, URZ, UPT ;  /* 0x0000003f0600728c */ /* 0x000fc6000bf25270 */
[----:B------:R-:W-:Y:S02]  /*7ee0*/  UMOV UR6, 0xc0 ;  /* 0x000000c000067882 */ /* 0x000fe40000000000 */
[----:B0-----:R-:W-:Y:S01]  /*7ef0*/  UIMAD UR6, UR10, UR6, 0xbf ;  /* 0x000000bf0a0674a4 */ /* 0x001fe2000f8e0206 */
[----:B------:R-:W-:-:S05]  /*7f00*/  R2UR UR10, R7 ;  /* 0x00000000070a72ca */ /* 0x000fca00000e0000 */
[----:B------:R-:W-:Y:S01]  /*7f10*/  @UP1 ULDC UR14, c[0x0][0x44c] ;  /* 0x00011300000e1ab9 */ /* 0x000fe20000000800 */
[----:B------:R-:W-:Y:S01]  /*7f20*/  @UP1 ULDC UR18, c[0x0][0x450] ;  /* 0x0001140000121ab9 */ /* 0x000fe20000000800 */
        /* <DEDUP_REMOVED lines=17> */
.L_x_10912:
[----:B------:R-:W-:Y:S02]  /*8040*/  ULDC UR18, c[0x0][0x9e4] ;  /* 0x0002790000127ab9 */ /* 0x000fe40000000800 */
[----:B------:R-:W-:-:S11]  /*8050*/  UISETP.NE.AND UP0, UPT, UR18, 0x1, UPT ;  /* 0x000000011200788c */ /* 0x000fd6000bf05270 */
[----:B------:R-:W-:Y:S02]  /*8060*/  @UP0 ULDC.64 UR22, c[0x0][0x9e8] ;  /* 0x00027a0000160ab9 */ /* 0x000fe40000000a00 */
[----:B------:R-:W-:-:S04]  /*8070*/  UIMAD.WIDE.U32 UR14, UR6, UR22, URZ ;  /* 0x00000016060e72a5 */ /* 0x000fc8000f8e003f */
[----:B------:R-:W-:-:S12]  /*8080*/  @UP0 USHF.R.U32.HI UR6, URZ, UR23, UR15 ;  /* 0x000000173f060299 */ /* 0x000fd8000801160f */
.L_x_10913:
[----:B------:R-:W-:-:S04]  /*8090*/  UIMAD UR6, UR6, UR18, URZ ;  /* 0x00000012060672a4 */ /* 0x000fc8000f8e023f */
[----:B------:R-:W-:-:S04]  /*80a0*/  UISETP.LT.AND UP0, UPT, UR10, UR6, UPT ;  /* 0x000000060a00728c */ /* 0x000fc8000bf01270 */
[----:B------:R-:W-:-:S12]  /*80b0*/  USEL UR10, UR10, UR6, !UP0 ;  /* 0x000000060a0a7287 */ /* 0x000fd8000c000000 */
.L_x_10911:
        /* <DEDUP_REMOVED lines=14> */
.L_x_10925:
[----:B------:R-:W-:Y:S01]  /*81a0*/  ISETP.NE.AND P2, PT, RZ, UR60, PT ;  /* 0x0000003cff007c0c */ /* 0x000fe2000bf45270 */
[----:B------:R-:W-:-:S04]  /*81b0*/  UISETP.NE.AND UP0, UPT, UR10, 0x1, UPT ;  /* 0x000000010a00788c */ /* 0x000fc8000bf05270 */
[----:B------:R-:W-:-:S04]  /*81c0*/  USEL UR5, URZ, 0x1, UP0 ;  /* 0x000000013f057887 */ /* 0x000fc80008000000 */
[----:B------:R-:W-:-:S04]  /*81d0*/  ULOP3.LUT UR5, UR32, UR5, URZ, 0x3c, !UPT ;  /* 0x0000000520057292 */ /* 0x000fc8000f8e3c3f */
[----:B------:R-:W-:Y:S08]  /*81e0*/  @P2 BRA `(.L_x_10915) ;  /* 0x0000000000382947 */ /* 0x000ff00003800000 */
[----:B------:R-:W-:Y:S05]  /*81f0*/  @!P0 BRA `(.L_x_10916) ;  /* 0x0000000000048947 */ /* 0x000fea0003800000 */
[----:B------:R-:W-:Y:S01]  /*8200*/  BPT.TRAP 0x1 ;  /* 0x000000040000795c */ /* 0x000fe20000300000 */
.L_x_10916:
        /* <DEDUP_REMOVED lines=9> */
.L_x_10917:
[----:B-1----:R-:W-:Y:S05]  /*82a0*/  @P1 BRA `(.L_x_10915) ;  /* 0x0000000000081947 */ /* 0x002fea0003800000 */
[----:B------:R-:W1:Y:S02]  /*82b0*/  SYNCS.PHASECHK.TRANS64.TRYWAIT P1, [UR4+0x2d830], R0 ;  /* 0x02d83000ff0075a7 */ /* 0x000e640008020144 */
[----:B-1----:R-:W-:Y:S05]  /*82c0*/  @!P1 BRA `(.L_x_10918) ;  /* 0x000000b000d89947 */ /* 0x002fea0003800000 */
.L_x_10915:
        /* <DEDUP_REMOVED lines=11> */
[----:B------:R-:W-:-:S04]  /*8380*/  UIMAD UR26, UR4, 0x600, UR7 ;  /* 0x00000600041a78a4 */ /* 0x000fc8000f8e0207 */
[----:B------:R-:W-:Y:S02]  /*8390*/  UIADD3 UR14, UR26, 0x200, URZ ;  /* 0x000002001a0e7890 */ /* 0x000fe4000fffe03f */
[----:B------:R-:W-:Y:S02]  /*83a0*/  UIADD3 UR18, UR26, 0x202, URZ ;  /* 0x000002021a127890 */ /* 0x000fe4000fffe03f */
[----:B------:R-:W-:Y:S01]  /*83b0*/  UMOV UR30, UR26 ;  /* 0x0000001a001e7c82 */ /* 0x000fe20008000000 */
[----:B------:R-:W-:Y:S01]  /*83c0*/  UIADD3 UR22, UR26, 0x400, URZ ;  /* 0x000004001a167890 */ /* 0x000fe2000fffe03f */
[----:B-1----:R-:W-:-:S05]  /*83d0*/  SHF.R.U32.HI R13, RZ, 0x7, R13 ;  /* 0x00000007ff0d7819 */ /* 0x002fca000001160d */
[----:B0-----:R-:W-:-:S05]  /*83e0*/  VIADD R0, R13, 0x8 ;  /* 0x000000080d007836 */ /* 0x001fca0000000000 */
[----:B------:R0:W-:Y:S06]  /*83f0*/  BAR.SYNC.DEFER_BLOCKING R0, 0x100 ;  /* 0x000400000000751d */ /* 0x0001ec0000010000 */
[----:B---3--:R-:W-:-:S06]  /*8400*/  WARPGROUP.ARRIVE ;  /* 0x00000000000079c5 */ /* 0x008fcc0000000000 */
[----:B------:R-:W-:Y:S01]  /*8410*/  HGMMA.64x128x16.F32 R24, gdesc[UR28], RZ, !UPT, gsb0 ;  /* 0x01e000001c1879f0 */ /* 0x000fe2000c0008ff */
[----:B------:R-:W-:Y:S01]  /*8420*/  UIADD3 UR30, UR26, 0x2, URZ ;  /* 0x000000021a1e7890 */ /* 0x000fe2000fffe03f */
[----:B------:R-:W-:Y:S01]  /*8430*/  UMOV UR28, UR8 ;  /* 0x00000008001c7c82 */ /* 0x000fe20008000000 */
[----:B------:R-:W-:Y:S01]  /*8440*/  UMOV UR29, UR9 ;  /* 0x00000009001d7c82 */ /* 0x000fe20008000000 */
[----:B------:R-:W-:Y:S01]  /*8450*/  UMOV UR31, 0x80000020 ;  /* 0x80000020001f7882 */ /* 0x000fe20000000000 */
[----:B------:R-:W-:Y:S01]  /*8460*/  UIADD3 UR26, UR26, 0x402, URZ ;  /* 0x000004021a1a7890 */ /* 0x000fe2000fffe03f */
        /* <DEDUP_REMOVED lines=19> */
.L_x_10920:
[----:B------:R-:W-:Y:S01]  /*85a0*/  ULEA UR14, UR10, UR38, 0x3 ;  /* 0x000000260a0e7291 */ /* 0x000fe2000f8e183f */
[----:B------:R-:W-:-:S05]  /*85b0*/  IMAD.U32 R0, RZ, RZ, UR32 ;  /* 0x00000020ff007e24 */ /* 0x000fca000f8e00ff */
[----:B------:R-:W-:-:S04]  /*85c0*/  SHF.L.U32 R0, R0, 0x1f, RZ ;  /* 0x0000001f00007819 */ /* 0x000fc800000006ff */
[----:B------:R0:W1:Y:S01]  /*85d0*/  SYNCS.PHASECHK.TRANS64.TRYWAIT P1, [UR14+0x2d850], R0 ;  /* 0x02d85000ff0075a7 */ /* 0x000062000802014e */
[----:B------:R-:W-:Y:S05]  /*85e0*/  @!P0 BRA `(.L_x_10921) ;  /* 0x0000000000048947 */ /* 0x000fea0003800000 */
[----:B------:R-:W-:Y:S01]  /*85f0*/  BPT.TRAP 0x1 ;  /* 0x000000040000795c */ /* 0x000fe20000300000 */
.L_x_10921:
[----:B-1----:R-:W-:Y:S05]  /*8600*/  @P1 BRA `(.L_x_10919) ;  /* 0x0000000000081947 */ /* 0x002fea0003800000 */
[----:B------:R-:W1:Y:S02]  /*8610*/  SYNCS.PHASECHK.TRANS64.TRYWAIT P1, [UR14+0x2d850], R0 ;  /* 0x02d85000ff0075a7 */ /* 0x000e64000802014e */
[----:B-1----:R-:W-:Y:S05]  /*8620*/  @!P1 BRA `(.L_x_10922) ;  /* 0x000000b000189947 */ /* 0x002fea0003800000 */
.L_x_10919:
        /* <DEDUP_REMOVED lines=71> */
.L_x_10923:
[----:B0-----:R-:W-:Y:S01]  /*8aa0*/  FMNMX.FTZ R0, R24, R7, !PT ;  /* 0x0000000718007209 */ /* 0x001fe20007810000 */
        /* <DEDUP_REMOVED lines=80> */
[C---:B------:R-:W-:Y:S01]  /*8fb0*/  FADD.FTZ R7, -R15.reuse, R12 ;  /* 0x0000000c0f077221 */ /* 0x040fe20000010100 */
[----:B------:R-:W-:Y:S01]  /*8fc0*/  FMUL.FTZ R36, R15, UR11 ;  /* 0x0000000b0f247c20 */ /* 0x000fe20008410000 */
        /* <DEDUP_REMOVED lines=28> */
[----:B------:R-:W-:Y:S01]  /*9190*/  FFMA.FTZ R52, R61, UR11, -R13 ;  /* 0x0000000b3d347c23 */ /* 0x000fe2000801080d */
        /* <DEDUP_REMOVED lines=11> */
[----:B------:R-:W-:Y:S01]  /*9250*/  FFMA.FTZ R72, R81, UR11, -R13 ;  /* 0x0000000b51487c23 */ /* 0x000fe2000801080d */
        /* <DEDUP_REMOVED lines=14> */
[----:B0-----:R-:W-:Y:S01]  /*9340*/  FADD.FTZ R4, R18, R5 ;  /* 0x0000000512047221 */ /* 0x001fe20000010000 */
[--C-:B------:R-:W-:Y:S01]  /*9350*/  FFMA.FTZ R51, R74, UR11, -R36.reuse ;  /* 0x0000000b4a337c23 */ /* 0x100fe20008010824 */
[--C-:B------:R-:W-:Y:S01]  /*9360*/  FFMA.FTZ R59, R75, UR11, -R36.reuse ;  /* 0x0000000b4b3b7c23 */ /* 0x100fe20008010824 */
[--C-:B------:R-:W-:Y:S01]  /*9370*/  FFMA.FTZ R54, R78, UR11, -R36.reuse ;  /* 0x0000000b4e367c23 */ /* 0x100fe20008010824 */
[--C-:B------:R-:W-:Y:S01]  /*9380*/  FFMA.FTZ R55, R82, UR11, -R36.reuse ;  /* 0x0000000b52377c23 */ /* 0x100fe20008010824 */
[--C-:B------:R-:W-:Y:S01]  /*9390*/  FFMA.FTZ R67, R86, UR11, -R36.reuse ;  /* 0x0000000b56437c23 */ /* 0x100fe20008010824 */
[----:B------:R-:W-:Y:S01]  /*93a0*/  FFMA.FTZ R70, R87, UR11, -R36 ;  /* 0x0000000b57467c23 */ /* 0x000fe20008010824 */
[----:B------:R-:W0:Y:S01]  /*93b0*/  MUFU.EX2 R26, R26 ;  /* 0x0000001a001a7308 */ /* 0x000e220000000800 */
[----:B--2---:R-:W-:-:S07]  /*93c0*/  FADD.FTZ R39, R140, R39 ;  /* 0x000000278c277221 */ /* 0x004fce0000010000 */
[----:B------:R2:W3:Y:S01]  /*93d0*/  MUFU.EX2 R20, R29 ;  /* 0x0000001d00147308 */ /* 0x0004e20000000800 */
[----:B-1----:R-:W-:-:S07]  /*93e0*/  FADD.FTZ R5, R19, R4 ;  /* 0x0000000413057221 */ /* 0x002fce0000010000 */
[----:B------:R-:W1:Y:S01]  /*93f0*/  MUFU.EX2 R138, R138 ;  /* 0x0000008a008a7308 */ /* 0x000e620000000800 */
[--C-:B--2---:R-:W-:Y:S01]  /*9400*/  FFMA.FTZ R29, R44, UR11, -R13.reuse ;  /* 0x0000000b2c1d7c23 */ /* 0x104fe2000801080d */
[----:B------:R-:W-:Y:S01]  /*9410*/  FFMA.FTZ R44, R53, UR11, -R13 ;  /* 0x0000000b352c7c23 */ /* 0x000fe2000801080d */
[----:B0-----:R-:W-:Y:S01]  /*9420*/  FADD.FTZ R39, R26, R39 ;  /* 0x000000271a277221 */ /* 0x001fe20000010000 */
[--C-:B------:R-:W-:Y:S01]  /*9430*/  FFMA.FTZ R53, R64, UR11, -R13.reuse ;  /* 0x0000000b40357c23 */ /* 0x100fe2000801080d */
[--C-:B------:R-:W-:Y:S01]  /*9440*/  FFMA.FTZ R64, R73, UR11, -R13.reuse ;  /* 0x0000000b49407c23 */ /* 0x100fe2000801080d */
[--C-:B------:R-:W-:Y:S01]  /*9450*/  FFMA.FTZ R73, R84, UR11, -R13.reuse ;  /* 0x0000000b54497c23 */ /* 0x100fe2000801080d */
[----:B------:R-:W-:Y:S01]  /*9460*/  FFMA.FTZ R13, R85, UR11, -R13 ;  /* 0x0000000b550d7c23 */ /* 0x000fe2000801080d */
[----:B------:R-:W0:Y:S01]  /*9470*/  MUFU.EX2 R21, R21 ;  /* 0x0000001500157308 */ /* 0x000e220000000800 */
[----:B---3--:R-:W-:Y:S01]  /*9480*/  FADD.FTZ R4, R20, R5 ;  /* 0x0000000514047221 */ /* 0x008fe20000010000 */
[--C-:B------:R-:W-:Y:S01]  /*9490*/  FFMA.FTZ R85, R43, UR11, -R36.reuse ;  /* 0x0000000b2b557c23 */ /* 0x100fe20008010824 */
[--C-:B------:R-:W-:Y:S01]  /*94a0*/  FFMA.FTZ R84, R47, UR11, -R36.reuse ;  /* 0x0000000b2f547c23 */ /* 0x100fe20008010824 */
[--C-:B------:R-:W-:Y:S01]  /*94b0*/  FFMA.FTZ R43, R58, UR11, -R36.reuse ;  /* 0x0000000b3a2b7c23 */ /* 0x100fe20008010824 */
[--C-:B------:R-:W-:Y:S01]  /*94c0*/  FFMA.FTZ R47, R66, UR11, -R36.reuse ;  /* 0x0000000b422f7c23 */ /* 0x100fe20008010824 */
[--C-:B------:R-:W-:Y:S01]  /*94d0*/  FFMA.FTZ R58, R79, UR11, -R36.reuse ;  /* 0x0000000b4f3a7c23 */ /* 0x100fe20008010824 */
[----:B------:R-:W-:Y:S01]  /*94e0*/  FFMA.FTZ R66, R83, UR11, -R36 ;  /* 0x0000000b53427c23 */ /* 0x000fe20008010824 */
        /* <DEDUP_REMOVED lines=114> */
.L_x_10924:
[----:B------:R-:W0:Y:S01]  /*9c10*/  S2UR UR14, SR_CgaCtaId ;  /* 0x00000000000e79c3 */ /* 0x000e220000008800 */
[----:B------:R-:W-:Y:S01]  /*9c20*/  ULEA UR10, UR10, UR38, 0x3 ;  /* 0x000000260a0a7291 */ /* 0x000fe2000f8e183f */
[----:B------:R-:W-:Y:S01]  /*9c30*/  F2FP.F16.F32.PACK_AB R38, R20, R19 ;  /* 0x000000131426723e */ /* 0x000fe200000000ff */
[----:B------:R-:W-:Y:S01]  /*9c40*/  UMOV UR32, UR5 ;  /* 0x0000000500207c82 */ /* 0x000fe20008000000 */
[----:B------:R-:W-:Y:S01]  /*9c50*/  F2FP.F16.F32.PACK_AB R20, R22, R21 ;  /* 0x000000151614723e */ /* 0x000fe200000000ff */
[----:B------:R-:W-:Y:S01]  /*9c60*/  UIADD3 UR10, UR10, 0x2d860, URZ ;  /* 0x0002d8600a0a7890 */ /* 0x000fe2000fffe03f */
        /* <DEDUP_REMOVED lines=18> */
[----:B0-----:R-:W-:Y:S01]  /*9d90*/  UPRMT UR10, UR14, 0x654, UR10 ;  /* 0x000006540e0a7896 */ /* 0x001fe2000800000a */
        /* <DEDUP_REMOVED lines=8> */
[----:B------:R-:W-:Y:S01]  /*9e20*/  SYNCS.ARRIVE.TRANS64.RED.A1T0 RZ, [UR10], RZ ;  /* 0x000000ffffff79a7 */ /* 0x000fe2000810040a */
        /* <DEDUP_REMOVED lines=13> */
[----:B------:R-:W-:Y:S01]  /*9f00*/  ISETP.GT.AND P1, PT, R14, UR6, PT ;  /* 0x000000060e007c0c */ /* 0x000fe2000bf24270 */
[-C--:B------:R-:W-:Y:S01]  /*9f10*/  FMUL.FTZ R117, R117, R12.reuse ;  /* 0x0000000c75757220 */ /* 0x080fe20000410000 */
[-C--:B------:R-:W-:Y:S01]  /*9f20*/  FMUL.FTZ R120, R120, R12.reuse ;  /* 0x0000000c78787220 */ /* 0x080fe20000410000 */
[----:B0-----:R-:W-:Y:S01]  /*9f30*/  F2FP.F16.F32.PACK_AB R38, R68, R65 ;  /* 0x000000414426723e */ /* 0x001fe200000000ff */
[----:B------:R2:W-:Y:S01]  /*9f40*/  STSM.16.M88.4 [R2+0x27800], R32 ;  /* 0x0278002002007844 */ /* 0x0005e20000000200 */
[----:B------:R-:W-:Y:S01]  /*9f50*/  F2FP.F16.F32.PACK_AB R36, R64, R61 ;  /* 0x0000003d4024723e */ /* 0x000fe200000000ff */
[-C--:B------:R-:W-:Y:S01]  /*9f60*/  FMUL.FTZ R121, R121, R12.reuse ;  /* 0x0000000c79797220 */ /* 0x080fe20000410000 */
[----:B-1----:R-:W-:Y:S01]  /*9f70*/  F2FP.F16.F32.PACK_AB R20, R56, R53 ;  /* 0x000000353814723e */ /* 0x002fe200000000ff */
        /* <DEDUP_REMOVED lines=10> */
[----:B------:R2:W-:Y:S01]  /*a020*/  STSM.16.M88.4 [R142], R20 ;  /* 0x000000148e007844 */ /* 0x0005e20000000200 */
[----:B------:R-:W-:Y:S01]  /*a030*/  F2FP.F16.F32.PACK_AB R65, R66, R55 ;  /* 0x000000374241723e */ /* 0x000fe200000000ff */
[----:B------:R-:W-:Y:S01]  /*a040*/  FMUL.FTZ R133, R133, R12 ;  /* 0x0000000c85857220 */ /* 0x000fe20000410000 */
[----:B------:R-:W-:Y:S01]  /*a050*/  F2FP.F16.F32.PACK_AB R64, R72, R69 ;  /* 0x000000454840723e */ /* 0x000fe200000000ff */
[----:B------:R2:W-:Y:S01]  /*a060*/  STSM.16.M88.4 [R6+0x6000], R36 ;  /* 0x0060002406007844 */ /* 0x0005e20000000200 */
[----:B------:R-:W-:Y:S01]  /*a070*/  F2FP.F16.F32.PACK_AB R66, R13, R73 ;  /* 0x000000490d42723e */ /* 0x000fe200000000ff */
[-C--:B------:R-:W-:Y:S01]  /*a080*/  FMUL.FTZ R90, R90, R7.reuse ;  /* 0x000000075a5a7220 */ /* 0x080fe20000410000 */
[-C--:B------:R-:W-:Y:S01]  /*a090*/  FMUL.FTZ R91, R91, R7.reuse ;  /* 0x000000075b5b7220 */ /* 0x080fe20000410000 */
[-C--:B------:R-:W-:Y:S01]  /*a0a0*/  FMUL.FTZ R94, R94, R7.reuse ;  /* 0x000000075e5e7220 */ /* 0x080fe20000410000 */
[-C--:B------:R-:W-:Y:S01]  /*a0b0*/  FMUL.FTZ R95, R95, R7.reuse ;  /* 0x000000075f5f7220 */ /* 0x080fe20000410000 */
        /* <DEDUP_REMOVED lines=30> */
[----:B0-----:R-:W-:Y:S01]  /*a2a0*/  NOP ;  /* 0x0000000000007918 */ /* 0x001fe20000000000 */
[----:B--2---:R-:W-:Y:S05]  /*a2b0*/  @P1 BRA `(.L_x_10925) ;  /* 0xffffffdc00b81947 */ /* 0x004fea000383ffff */
.L_x_10914:
[----:B------:R-:W-:-:S13]  /*a2c0*/  R2UR UR6, R147 ;  /* 0x00000000930672ca */ /* 0x000fda00000e0000 */
[----:B------:R-:W-:-:S13]  /*a2d0*/  ISETP.GE.AND P1, PT, R14, UR6, PT ;  /* 0x000000060e007c0c */ /* 0x000fda000bf26270 */
[----:B------:R-:W-:Y:S05]  /*a2e0*/  @!P1 BRA `(.L_x_10926) ;  /* 0x0000003000cc9947 */ /* 0x000fea0003800000 */
[----:B------:R-:W0:Y:S01]  /*a2f0*/  S2R R12, SR_TID.X ;  /* 0x00000000000c7919 */ /* 0x000e220000002100 */
[----:B------:R-:W-:Y:S01]  /*a300*/  R2UR UR6, R145 ;  /* 0x00000000910672ca */ /* 0x000fe200000e0000 */
[----:B------:R-:W-:Y:S01]  /*a310*/  UMOV UR30, UR5 ;  /* 0x00000005001e7c82 */ /* 0x000fe20008000000 */
[----:B------:R-:W-:Y:S01]  /*a320*/  UMOV UR5, 0x40000040 ;  /* 0x4000004000057882 */ /* 0x000fe20000000000 */
[----:B------:R-:W-:Y:S01]  /*a330*/  IMAD.MOV.U32 R7, RZ, RZ, R15 ;  /* 0x000000ffff077224 */ /* 0x000fe200078e000f */
[----:B------:R-:W-:Y:S01]  /*a340*/  UMOV UR57, 0x40000040 ;  /* 0x4000004000397882 */ /* 0x000fe20000000000 */
[----:B------:R-:W-:Y:S01]  /*a350*/  IMAD.U32 R141, RZ, RZ, UR5 ;  /* 0x00000005ff8d7e24 */ /* 0x000fe2000f8e00ff */
[----:B------:R-:W-:Y:S01]  /*a360*/  UMOV UR29, 0x40000040 ;  /* 0x40000040001d7882 */ /* 0x000fe20000000000 */
[----:B------:R-:W-:Y:S01]  /*a370*/  UMOV UR33, 0x40000040 ;  /* 0x4000004000217882 */ /* 0x000fe20000000000 */
[----:B------:R-:W-:Y:S01]  /*a380*/  UMOV UR41, 0x40000040 ;  /* 0x4000004000297882 */ /* 0x000fe20000000000 */
[----:B------:R-:W-:Y:S01]  /*a390*/  UMOV UR45, 0x40000040 ;  /* 0x40000040002d7882 */ /* 0x000fe20000000000 */
[----:B------:R-:W-:-:S03]  /*a3a0*/  UMOV UR49, 0x40000040 ;  /* 0x4000004000317882 */ /* 0x000fc60000000000 */
[----:B------:R-:W-:-:S03]  /*a3b0*/  ULOP3.LUT UR61, UR6, 0x10000, URZ, 0xfc, !UPT ;  /* 0x00010000063d7892 */ /* 0x000fc6000f8efc3f */
[----:B------:R-:W-:Y:S01]  /*a3c0*/  UMOV UR6, UR4 ;  /* 0x0000000400067c82 */ /* 0x000fe20008000000 */
[----:B------:R-:W-:Y:S02]  /*a3d0*/  UIADD3 UR4, UR61, 0x2, URZ ;  /* 0x000000023d047890 */ /* 0x000fe4000fffe03f */
[----:B------:R-:W-:Y:S02]  /*a3e0*/  UIADD3 UR56, UR61, 0x4, URZ ;  /* 0x000000043d387890 */ /* 0x000fe4000fffe03f */
[----:B------:R-:W-:Y:S02]  /*a3f0*/  UIADD3 UR28, UR61, 0x6, URZ ;  /* 0x000000063d1c7890 */ /* 0x000fe4000fffe03f */
[----:B------:R-:W-:Y:S01]  /*a400*/  IMAD.U32 R140, RZ, RZ, UR4 ;  /* 0x00000004ff8c7e24 */ /* 0x000fe2000f8e00ff */
[----:B------:R-:W-:Y:S02]  /*a410*/  UIADD3 UR32, UR61, 0x600, URZ ;  /* 0x000006003d207890 */ /* 0x000fe4000fffe03f */
[----:B------:R-:W-:-:S02]  /*a420*/  UIADD3 UR40, UR61, 0x602, URZ ;  /* 0x000006023d287890 */ /* 0x000fc4000fffe03f */
[----:B------:R-:W-:Y:S02]  /*a430*/  UIADD3 UR44, UR61, 0x604, URZ ;  /* 0x000006043d2c7890 */ /* 0x000fe4000fffe03f */
[----:B------:R-:W-:Y:S01]  /*a440*/  UIADD3 UR48, UR61, 0x606, URZ ;  /* 0x000006063d307890 */ /* 0x000fe2000fffe03f */
[----:B0-----:R-:W-:Y:S02]  /*a450*/  SHF.R.U32.HI R13, RZ, 0x7, R12 ;  /* 0x00000007ff0d7819 */ /* 0x001fe4000001160c */
[----:B------:R-:W-:Y:S01]  /*a460*/  ISETP.GE.U32.AND P1, PT, R12, 0x180, PT ;  /* 0x000001800c00780c */ /* 0x000fe20003f26070 */
[----:B------:R-:W-:Y:S02]  /*a470*/  IMAD.MOV.U32 R12, RZ, RZ, R0 ;  /* 0x000000ffff0c7224 */ /* 0x000fe400078e0000 */
[C---:B------:R-:W-:Y:S02]  /*a480*/  VIADD R143, R13.reuse, 0x9 ;  /* 0x000000090d8f7836 */ /* 0x040fe40000000000 */
[----:B------:R-:W-:-:S03]  /*a490*/  VIADD R148, R13, 0x8 ;  /* 0x000000080d947836 */ /* 0x000fc60000000000 */
[----:B------:R-:W-:-:S07]  /*a4a0*/  SEL R143, R143, 0x9, !P1 ;  /* 0x000000098f8f7807 */ /* 0x000fce0004800000 */
.L_x_10945:
        /* <DEDUP_REMOVED lines=9> */
.L_x_10928:
[----:B------:R-:W-:Y:S01]  /*a540*/  ULEA UR10, UR4, UR38, 0x3 ;  /* 0x00000026040a7291 */ /* 0x000fe2000f8e183f */
[----:B------:R-:W-:-:S05]  /*a550*/  IMAD.U32 R0, RZ, RZ, UR5 ;  /* 0x00000005ff007e24 */ /* 0x000fca000f8e00ff */
[----:B------:R-:W-:-:S04]  /*a560*/  SHF.L.U32 R0, R0, 0x1f, RZ ;  /* 0x0000001f00007819 */ /* 0x000fc800000006ff */
[----:B------:R0:W1:Y:S01]  /*a570*/  SYNCS.PHASECHK.TRANS64.TRYWAIT P1, [UR10+0x2d830], R0 ;  /* 0x02d83000ff0075a7 */ /* 0x000062000802014a */
[----:B------:R-:W-:Y:S05]  /*a580*/  @!P0 BRA `(.L_x_10929) ;  /* 0x0000000000048947 */ /* 0x000fea0003800000 */
[----:B------:R-:W-:Y:S01]  /*a590*/  BPT.TRAP 0x1 ;  /* 0x000000040000795c */ /* 0x000fe20000300000 */
.L_x_10929:
[----:B-1----:R-:W-:Y:S05]  /*a5a0*/  @P1 BRA `(.L_x_10927) ;  /* 0x0000000000081947 */ /* 0x002fea0003800000 */
[----:B------:R-:W1:Y:S02]  /*a5b0*/  SYNCS.PHASECHK.TRANS64.TRYWAIT P1, [UR10+0x2d830], R0 ;  /* 0x02d83000ff0075a7 */ /* 0x000e64000802014a */
[----:B-1----:R-:W-:Y:S05]  /*a5c0*/  @!P1 BRA `(.L_x_10930) ;  /* 0x0000009000489947 */ /* 0x002fea0003800000 */
.L_x_10927:
[----:B------:R2:W-:Y:S01]  /*a5d0*/  BAR.SYNC.DEFER_BLOCKING R148, 0x100 ;  /* 0x000400940000751d */ /* 0x0005e20000010000 */
[----:B------:R-:W-:Y:S01]  /*a5e0*/  R2UR UR52, R8 ;  /* 0x00000000083472ca */ /* 0x000fe200000e0000 */
[----:B------:R-:W-:Y:S01]  /*a5f0*/  UIMAD UR26, UR4, 0x600, UR7 ;  /* 0x00000600041a78a4 */ /* 0x000fe2000f8e0207 */
[----:B------:R-:W-:-:S03]  /*a600*/  R2UR UR53, R9 ;  /* 0x00000000093572ca */ /* 0x000fc600000e0000 */
[----:B------:R-:W-:Y:S01]  /*a610*/  UMOV UR55, 0x80000020 ;  /* 0x8000002000377882 */ /* 0x000fe20000000000 */
        /* <DEDUP_REMOVED lines=32> */
.L_x_10932:
[----:B------:R-:W-:Y:S01]  /*a820*/  ULEA UR10, UR6, UR38, 0x3 ;  /* 0x00000026060a7291 */ /* 0x000fe2000f8e183f */
[----:B01----:R-:W-:-:S05]  /*a830*/  IMAD.U32 R0, RZ, RZ, UR30 ;  /* 0x0000001eff007e24 */ /* 0x003fca000f8e00ff */
[----:B------:R-:W-:-:S04]  /*a840*/  SHF.L.U32 R0, R0, 0x1f, RZ ;  /* 0x0000001f00007819 */ /* 0x000fc800000006ff */
[----:B------:R0:W1:Y:S01]  /*a850*/  SYNCS.PHASECHK.TRANS64.TRYWAIT P1, [UR10+0x2d850], R0 ;  /* 0x02d85000ff0075a7 */ /* 0x000062000802014a */
[----:B------:R-:W-:Y:S05]  /*a860*/  @!P0 BRA `(.L_x_10933) ;  /* 0x0000000000048947 */ /* 0x000fea0003800000 */
[----:B------:R-:W-:Y:S01]  /*a870*/  BPT.TRAP 0x1 ;  /* 0x000000040000795c */ /* 0x000fe20000300000 */
.L_x_10933:
[----:B-1----:R-:W-:Y:S05]  /*a880*/  @P1 BRA `(.L_x_10931) ;  /* 0x0000000000081947 */ /* 0x002fea0003800000 */
[----:B------:R-:W1:Y:S02]  /*a890*/  SYNCS.PHASECHK.TRANS64.TRYWAIT P1, [UR10+0x2d850], R0 ;  /* 0x02d85000ff0075a7 */ /* 0x000e64000802014a */
[----:B-1----:R-:W-:Y:S05]  /*a8a0*/  @!P1 BRA `(.L_x_10934) ;  /* 0x0000008c00a89947 */ /* 0x002fea0003800000 */
.L_x_10931:
[----:B------:R-:W-:Y:S01]  /*a8b0*/  UIADD3 UR10, UR38, 0x400, URZ ;  /* 0x00000400260a7890 */ /* 0x000fe2000fffe03f */
[----:B------:R-:W-:Y:S01]  /*a8c0*/  WARPGROUP.ARRIVE ;  /* 0x00000000000079c5 */ /* 0x000fe20000000000 */
[----:B------:R-:W-:Y:S01]  /*a8d0*/  UMOV UR52, UR61 ;  /* 0x0000003d00347c82 */ /* 0x000fe20008000000 */
[----:B------:R-:W-:Y:S01]  /*a8e0*/  UMOV UR53, 0x40000040 ;  /* 0x4000004000357882 */ /* 0x000fe20000000000 */
[----:B------:R-:W-:Y:S01]  /*a8f0*/  USHF.R.U32.HI UR10, URZ, 0x4, UR10 ;  /* 0x000000043f0a7899 */ /* 0x000fe2000801160a */
[----:B------:R-:W-:Y:S01]  /*a900*/  UMOV UR55, 0x80000020 ;  /* 0x8000002000377882 */ /* 0x000fe20000000000 */
[----:B------:R-:W-:Y:S02]  /*a910*/  UMOV UR59, 0x80000020 ;  /* 0x80000020003b7882 */ /* 0x000fe40000000000 */
[----:B------:R-:W-:Y:S01]  /*a920*/  ULOP3.LUT UR10, UR10, 0x3fff, URZ, 0xc0, !UPT ;  /* 0x00003fff0a0a7892 */ /* 0x000fe2000f8ec03f */
[----:B------:R-:W-:Y:S01]  /*a930*/  UMOV UR31, 0x80000020 ;  /* 0x80000020001f7882 */ /* 0x000fe20000000000 */
[----:B------:R-:W-:-:S02]  /*a940*/  UMOV UR35, 0x80000020 ;  /* 0x8000002000237882 */ /* 0x000fc40000000000 */
[----:B------:R-:W-:Y:S01]  /*a950*/  ULOP3.LUT UR10, UR10, 0x2000000, URZ, 0xfc, !UPT ;  /* 0x020000000a0a7892 */ /* 0x000fe2000f8efc3f */
[----:B------:R-:W-:Y:S01]  /*a960*/  UMOV UR43, 0x80000020 ;  /* 0x80000020002b7882 */ /* 0x000fe20000000000 */
[----:B------:R-:W-:Y:S02]  /*a970*/  UMOV UR47, 0x80000020 ;  /* 0x80000020002f7882 */ /* 0x000fe40000000000 */
[----:B------:R-:W-:Y:S01]  /*a980*/  UIMAD UR10, UR6, 0x600, UR10 ;  /* 0x00000600060a78a4 */ /* 0x000fe2000f8e020a */
[----:B------:R-:W-:-:S03]  /*a990*/  UMOV UR51, 0x80000020 ;  /* 0x8000002000337882 */ /* 0x000fc60000000000 */
[----:B------:R-:W-:Y:S02]  /*a9a0*/  UIADD3 UR11, UR10, 0x40, URZ ;  /* 0x000000400a0b7890 */ /* 0x000fe4000fffe03f */
[----:B------:R-:W-:Y:S02]  /*a9b0*/  UIADD3 UR58, UR10, 0x80, URZ ;  /* 0x000000800a3a7890 */ /* 0x000fe4000fffe03f */
[----:B------:R-:W-:Y:S01]  /*a9c0*/  UMOV UR54, UR10 ;  /* 0x0000000a00367c82 */ /* 0x000fe20008000000 */
[----:B------:R-:W-:Y:S01]  /*a9d0*/  UIADD3 UR30, UR10, 0xc0, URZ ;  /* 0x000000c00a1e7890 */ /* 0x000fe2000fffe03f */
[----:B------:R-:W-:Y:S01]  /*a9e0*/  HGMMA.64x96x16.F32 R88, gdesc[UR52].tnspB, R88, gsb0 ;  /* 0x41600000345879f0 */ /* 0x000fe20008000858 */
[----:B------:R-:W-:Y:S01]  /*a9f0*/  R2UR UR52, R140 ;  /* 0x000000008c3472ca */ /* 0x000fe200000e0000 */
[----:B------:R-:W-:Y:S01]  /*aa00*/  UMOV UR54, UR11 ;  /* 0x0000000b00367c82 */ /* 0x000fe20008000000 */
[----:B------:R-:W-:Y:S01]  /*aa10*/  R2UR UR53, R141 ;  /* 0x000000008d3572ca */ /* 0x000fe200000e0000 */
[----:B------:R-:W-:Y:S01]  /*aa20*/  UMOV UR55, 0x80000020 ;  /* 0x8000002000377882 */ /* 0x000fe20000000000 */
[----:B------:R-:W-:-:S02]  /*aa30*/  UIADD3 UR34, UR10, 0x100, URZ ;  /* 0x000001000a227890 */ /* 0x000fc4000fffe03f */
[----:B------:R-:W-:Y:S02]  /*aa40*/  UIADD3 UR42, UR10, 0x140, URZ ;  /* 0x000001400a2a7890 */ /* 0x000fe4000fffe03f */
[----:B------:R-:W-:Y:S02]  /*aa50*/  UIADD3 UR46, UR10, 0x180, URZ ;  /* 0x000001800a2e7890 */ /* 0x000fe4000fffe03f */
[----:B------:R-:W-:Y:S01]  /*aa60*/  UIADD3 UR50, UR10, 0x1c0, URZ ;  /* 0x000001c00a327890 */ /* 0x000fe2000fffe03f */
        /* <DEDUP_REMOVED lines=25> */
.L_x_10935:
[----:B------:R-:W-:Y:S01]  /*ac00*/  R2UR UR10, R144 ;  /* 0x00000000900a72ca */ /* 0x000fe200000e0000 */
[----:B------:R-:W3:Y:S01]  /*ac10*/  S2UR UR15, SR_CgaCtaId ;  /* 0x00000000000f79c3 */ /* 0x000ee20000008800 */
[----:B-1----:R-:W-:Y:S01]  /*ac20*/  IMAD.MOV.U32 R13, RZ, RZ, R11 ;  /* 0x000000ffff0d7224 */ /* 0x002fe200078e000b */
[----:B------:R-:W-:Y:S01]  /*ac30*/  UISETP.NE.AND UP0, UPT, UR39, URZ, UPT ;  /* 0x0000003f2700728c */ /* 0x000fe2000bf05270 */
[----:B------:R-:W-:Y:S01]  /*ac40*/  R2UR UR14, R146 ;  /* 0x00000000920e72ca */ /* 0x000fe200000e0000 */
[----:B------:R-:W-:Y:S01]  /*ac50*/  ULDC UR19, c[0x0][0x2f0] ;  /* 0x0000bc0000137ab9 */ /* 0x000fe20000000800 */
[----:B------:R-:W-:-:S07]  /*ac60*/  ULDC UR18, c[0x0][0x288] ;  /* 0x0000a20000127ab9 */ /* 0x000fce0000000800 */
[----:B------:R-:W-:Y:S02]  /*ac70*/  UISETP.NE.AND UP1, UPT, UR10, URZ, UPT ;  /* 0x0000003f0a00728c */ /* 0x000fe4000bf25270 */
[----:B------:R-:W-:-:S04]  /*ac80*/  ULEA UR10, UR4, UR38, 0x3 ;  /* 0x00000026040a7291 */ /* 0x000fc8000f8e183f */
[----:B------:R-:W-:Y:S01]  /*ac90*/  PLOP3.LUT P1, PT, PT, PT, UP1, 0x80, 0x0 ;  /* 0x000000000000781c */ /* 0x000fe20003f2f018 */
[----:B------:R-:W-:Y:S01]  /*aca0*/  UIADD3 UR10, UR10, 0x2d840, URZ ;  /* 0x0002d8400a0a7890 */ /* 0x000fe2000fffe03f */
[----:B------:R-:W-:-:S03]  /*acb0*/  PLOP3.LUT P2, PT, PT, PT, UP1, 0x80, 0x0 ;  /* 0x000000000000781c */ /* 0x000fc60003f4f018 */
[----:B------:R-:W-:Y:S01]  /*acc0*/  @UP1 ULDC UR11, c[0x0][0x44c] ;  /* 0x00011300000b1ab9 */ /* 0x000fe20000000800 */
[----:B---3--:R-:W-:-:S03]  /*acd0*/  UPRMT UR10, UR15, 0x654, UR10 ;  /* 0x000006540f0a7896 */ /* 0x008fc6000800000a */
[----:B------:R-:W-:-:S04]  /*ace0*/  ULDC UR15, c[0x0][0x9e0] ;  /* 0x00027800000f7ab9 */ /* 0x000fc80000000800 */
[----:B0-----:R-:W-:Y:S01]  /*acf0*/  @P1 IMAD.HI.U32 R0, R11, UR11, RZ ;  /* 0x0000000b0b001c27 */ /* 0x001fe2000f8e00ff */
[----:B------:R-:W-:Y:S01]  /*ad00*/  @UP1 ULDC UR11, c[0x0][0x450] ;  /* 0x00011400000b1ab9 */ /* 0x000fe20000000800 */
[----:B------:R-:W-:Y:S01]  /*ad10*/  PLOP3.LUT P1, PT, PT, PT, UP0, 0x40, 0x0 ;  /* 0x000000000000781c */ /* 0x000fe20003f2e808 */
[----:B------:R-:W-:Y:S02]  /*ad20*/  SYNCS.ARRIVE.TRANS64.RED.A1T0 RZ, [UR10], RZ ;  /* 0x000000ffffff79a7 */ /* 0x000fe4000810040a */
[----:B------:R-:W-:Y:S01]  /*ad30*/  @P2 SHF.R.U32.HI R13, RZ, UR11, R0 ;  /* 0x0000000bff0d2c19 */ /* 0x000fe20008011600 */
[----:B------:R-:W-:-:S04]  /*ad40*/  IMAD.SHL.U32 R0, R14, 0x80, RZ ;  /* 0x000000800e007824 */ /* 0x000fc800078e00ff */
[----:B------:R-:W0:Y:S01]  /*ad50*/  SHFL.IDX PT, R21, R13, RZ, 0x1c1f ;  /* 0x001c1fff0d157589 */ /* 0x000e2200000e0000 */
[----:B------:R-:W-:-:S05]  /*ad60*/  IADD3 R15, -R0, 0x1, RZ ;  /* 0x00000001000f7810 */ /* 0x000fca0007ffe1ff */
[----:B------:R-:W-:-:S04]  /*ad70*/  IMAD R15, R10, -0x2, R15 ;  /* 0xfffffffe0a0f7824 */ /* 0x000fc800078e020f */
[----:B------:R-:W-:-:S04]  /*ad80*/  IMAD R15, R16, UR19, R15 ;  /* 0x00000013100f7c24 */ /* 0x000fc8000f8e020f */
[----:B------:R-:W-:-:S04]  /*ad90*/  VIADD R15, R15, -UR18 ;  /* 0x800000120f0f7c36 */ /* 0x000fc80008000000 */
[C---:B------:R-:W-:Y:S02]  /*ada0*/  VIADD R19, R15.reuse, UR15 ;  /* 0x0000000f0f137c36 */ /* 0x040fe40008000000 */
[----:B------:R-:W-:Y:S02]  /*adb0*/  VIADD R18, R15, UR14 ;  /* 0x0000000e0f127c36 */ /* 0x000fe40008000000 */
        /* <DEDUP_REMOVED lines=19> */
.L_x_10938:
[----:B------:R-:W-:Y:S02]  /*aef0*/  ULDC UR10, c[0x0][0x9e4] ;  /* 0x00027900000a7ab9 */ /* 0x000fe40000000800 */
[----:B------:R-:W-:-:S05]  /*af00*/  IMAD.U32 R22, RZ, RZ, UR10 ;  /* 0x0000000aff167e24 */ /* 0x000fca000f8e00ff */
[----:B------:R-:W-:-:S13]  /*af10*/  ISETP.NE.AND P1, PT, R22, 0x1, PT ;  /* 0x000000011600780c */ /* 0x000fda0003f25270 */
[----:B------:R-:W0:Y:S02]  /*af20*/  @P1 LDC.64 R20, c[0x0][0x9e8] ;  /* 0x00027a00ff141b82 */ /* 0x000e240000000a00 */
[----:B0-----:R-:W-:-:S05]  /*af30*/  @P1 IMAD.HI.U32 R20, R23, R20, RZ ;  /* 0x0000001417141227 */ /* 0x001fca00078e00ff */
[----:B------:R-:W-:-:S07]  /*af40*/  @P1 SHF.R.U32.HI R23, RZ, R21, R20 ;  /* 0x00000015ff171219 */ /* 0x000fce0000011614 */
.L_x_10939:
[----:B------:R-:W-:Y:S05]  /*af50*/  BSYNC B0 ;  /* 0x0000000000007941 */ /* 0x000fea0003800000 */
.L_x_10937:
[----:B------:R-:W-:-:S04]  /*af60*/  IMAD R23, R23, R22, -R0 ;  /* 0x0000001617177224 */ /* 0x000fc800078e0a00 */
[----:B------:R-:W-:-:S05]  /*af70*/  IMAD R20, R10, -0x2, R23 ;  /* 0xfffffffe0a147824 */ /* 0x000fca00078e0217 */
[----:B------:R-:W-:Y:S02]  /*af80*/  VIADDMNMX R17, R20, R22, R17, PT ;  /* 0x0000001614117246 */ /* 0x000fe40003800111 */
[----:B------:R-:W-:-:S07]  /*af90*/  VIMNMX R15, R15, R20, !PT ;  /* 0x000000140f0f7248 */ /* 0x000fce0007fe0100 */
.L_x_10936:
[----:B------:R-:W-:Y:S01]  /*afa0*/  ISETP.GT.AND P1, PT, R14, -0x1, PT ;  /* 0xffffffff0e00780c */ /* 0x000fe20003f24270 */
[----:B------:R-:W0:Y:S01]  /*afb0*/  SHFL.IDX PT, R13, R13, 0x1, 0x1c1f ;  /* 0x003c1f000d0d7f89 */ /* 0x000e2200000e0000 */
[----:B------:R-:W-:Y:S02]  /*afc0*/  UISETP.NE.AND UP0, UPT, UR39, URZ, UPT ;  /* 0x0000003f2700728c */ /* 0x000fe4000bf05270 */
[C---:B------:R-:W-:Y:S02]  /*afd0*/  ISETP.GT.AND P3, PT, R15.reuse, 0x8, P1 ;  /* 0x000000080f00780c */ /* 0x040fe40000f64270 */
[----:B------:R-:W-:Y:S02]  /*afe0*/  ISETP.GT.AND P6, PT, R15, RZ, P1 ;  /* 0x000000ff0f00720c */ /* 0x000fe40000fc4270 */
        /* <DEDUP_REMOVED lines=114> */
.L_x_10942:
[----:B------:R-:W-:Y:S02]  /*b710*/  ULDC UR10, c[0x0][0x9e4] ;  /* 0x00027900000a7ab9 */ /* 0x000fe40000000800 */
[----:B------:R-:W-:-:S05]  /*b720*/  IMAD.U32 R20, RZ, RZ, UR10 ;  /* 0x0000000aff147e24 */ /* 0x000fca000f8e00ff */
[----:B------:R-:W-:-:S13]  /*b730*/  ISETP.NE.AND P2, PT, R20, 0x1, PT ;  /* 0x000000011400780c */ /* 0x000fda0003f45270 */
[----:B------:R-:W0:Y:S02]  /*b740*/  @P2 LDC.64 R18, c[0x0][0x9e8] ;  /* 0x00027a00ff122b82 */ /* 0x000e240000000a00 */
[----:B0-----:R-:W-:-:S05]  /*b750*/  @P2 IMAD.HI.U32 R18, R13, R18, RZ ;  /* 0x000000120d122227 */ /* 0x001fca00078e00ff */
[----:B------:R-:W-:-:S07]  /*b760*/  @P2 SHF.R.U32.HI R13, RZ, R19, R18 ;  /* 0x00000013ff0d2219 */ /* 0x000fce0000011612 */
.L_x_10943:
[----:B------:R-:W-:Y:S05]  /*b770*/  BSYNC B0 ;  /* 0x0000000000007941 */ /* 0x000fea0003800000 */
.L_x_10941:
[----:B------:R-:W-:-:S04]  /*b780*/  IMAD R13, R13, R20, -R0 ;  /* 0x000000140d0d7224 */ /* 0x000fc800078e0a00 */
[----:B------:R-:W-:-:S05]  /*b790*/  IMAD R0, R10, -0x2, R13 ;  /* 0xfffffffe0a007824 */ /* 0x000fca00078e020d */
[----:B------:R-:W-:Y:S02]  /*b7a0*/  VIADDMNMX R15, R0, R20, R15, PT ;  /* 0x00000014000f7246 */ /* 0x000fe4000380010f */
[----:B------:R-:W-:-:S07]  /*b7b0*/  VIMNMX R17, R17, R0, !PT ;  /* 0x0000000011117248 */ /* 0x000fce0007fe0100 */
.L_x_10940:
[----:B------:R-:W-:Y:S01]  /*b7c0*/  FMNMX.FTZ R0, R24, R12, !PT ;  /* 0x0000000c18007209 */ /* 0x000fe20007810000 */
[----:B------:R-:W-:Y:S01]  /*b7d0*/  ULDC UR10, c[0x0][0x988] ;  /* 0x00026200000a7ab9 */ /* 0x000fe20000000800 */
[----:B------:R-:W-:Y:S01]  /*b7e0*/  ISETP.GT.AND P5, PT, R17, 0x10, P1 ;  /* 0x000000101100780c */ /* 0x000fe20000fa4270 */
[----:B------:R-:W-:Y:S01]  /*b7f0*/  UMOV UR11, UR10 ;  /* 0x0000000a000b7c82 */ /* 0x000fe20008000000 */
        /* <DEDUP_REMOVED lines=66> */
[----:B------:R-:W-:Y:S02]  /*bc20*/  ISETP.LT.OR P4, PT, R15, 0x2a, P4 ;  /* 0x0000002a0f00780c */ /* 0x000fe40002781670 */
[----:B------:R-:W-:Y:S02]  /*bc30*/  ISETP.GT.AND P3, PT, R17, 0x31, P1 ;  /* 0x000000311100780c */ /* 0x000fe40000f64270 */
[----:B------:R-:W-:Y:S02]  /*bc40*/  ISETP.LT.OR P2, PT, R15, 0x31, P2 ;  /* 0x000000310f00780c */ /* 0x000fe40001741670 */
[----:B------:R-:W-:Y:S02]  /*bc50*/  FSEL R47, R47, -INF , !P4 ;  /* 0xff8000002f2f7808 */ /* 0x000fe40006000000 */
[----:B------:R-:W-:-:S02]  /*bc60*/  ISETP.GT.AND P5, PT, R17, 0x38, P1 ;  /* 0x000000381100780c */ /* 0x000fc40000fa4270 */
[----:B------:R-:W-:Y:S02]  /*bc70*/  FSEL R50, R50, -INF , !P2 ;  /* 0xff80000032327808 */ /* 0x000fe40005000000 */
[----:B------:R-:W-:Y:S02]  /*bc80*/  ISETP.LT.OR P3, PT, R15, 0x32, P3 ;  /* 0x000000320f00780c */ /* 0x000fe40001f61670 */
[----:B------:R-:W-:Y:S02]  /*bc90*/  ISETP.GT.AND P4, PT, R17, 0x39, P1 ;  /* 0x000000391100780c */ /* 0x000fe40000f84270 */
[----:B------:R-:W-:Y:S02]  /*bca0*/  ISETP.LT.OR P5, PT, R15, 0x39, P5 ;  /* 0x000000390f00780c */ /* 0x000fe40002fa1670 */
[----:B------:R-:W-:Y:S02]  /*bcb0*/  FSEL R51, R51, -INF , !P3 ;  /* 0xff80000033337808 */ /* 0x000fe40005800000 */
[----:B0-----:R-:W-:-:S02]  /*bcc0*/  FMNMX.FTZ R18, R13, R0, !PT ;  /* 0x000000000d127209 */ /* 0x001fc40007810000 */
[----:B------:R-:W-:Y:S02]  /*bcd0*/  ISETP.GT.AND P2, PT, R17, 0x40, P1 ;  /* 0x000000401100780c */ /* 0x000fe40000f44270 */
[----:B------:R-:W-:Y:S01]  /*bce0*/  FSEL R54, R54, -INF , !P5 ;  /* 0xff80000036367808 */ /* 0x000fe20006800000 */
[----:B------:R-:W0:Y:S01]  /*bcf0*/  SHFL.BFLY PT, R19, R18, 0x1, 0x1f ;  /* 0x0c201f0012137f89 */ /* 0x000e2200000e0000 */
[----:B------:R-:W-:Y:S02]  /*bd00*/  ISETP.LT.OR P4, PT, R15, 0x3a, P4 ;  /* 0x0000003a0f00780c */ /* 0x000fe40002781670 */
[----:B------:R-:W-:Y:S02]  /*bd10*/  ISETP.GT.AND P3, PT, R17, 0x41, P1 ;  /* 0x000000411100780c */ /* 0x000fe40000f64270 */
[----:B------:R-:W-:Y:S02]  /*bd20*/  ISETP.LT.OR P2, PT, R15, 0x41, P2 ;  /* 0x000000410f00780c */ /* 0x000fe40001741670 */
[----:B------:R-:W-:-:S02]  /*bd30*/  FSEL R55, R55, -INF , !P4 ;  /* 0xff80000037377808 */ /* 0x000fc40006000000 */
[----:B------:R-:W-:Y:S02]  /*bd40*/  ISETP.GT.AND P5, PT, R17, 0x48, P1 ;  /* 0x000000481100780c */ /* 0x000fe40000fa4270 */
[----:B------:R-:W-:Y:S02]  /*bd50*/  FSEL R58, R58, -INF , !P2 ;  /* 0xff8000003a3a7808 */ /* 0x000fe40005000000 */
[----:B------:R-:W-:Y:S02]  /*bd60*/  ISETP.LT.OR P3, PT, R15, 0x42, P3 ;  /* 0x000000420f00780c */ /* 0x000fe40001f61670 */
[----:B------:R-:W-:Y:S02]  /*bd70*/  ISETP.GT.AND P4, PT, R17, 0x49, P1 ;  /* 0x000000491100780c */ /* 0x000fe40000f84270 */
[----:B------:R-:W-:Y:S02]  /*bd80*/  ISETP.LT.OR P5, PT, R15, 0x49, P5 ;  /* 0x000000490f00780c */ /* 0x000fe40002fa1670 */
[----:B------:R-:W-:-:S02]  /*bd90*/  FSEL R59, R59, -INF , !P3 ;  /* 0xff8000003b3b7808 */ /* 0x000fc40005800000 */
[----:B------:R-:W-:Y:S02]  /*bda0*/  ISETP.GT.AND P2, PT, R17, 0x50, P1 ;  /* 0x000000501100780c */ /* 0x000fe40000f44270 */
        /* <DEDUP_REMOVED lines=21> */
[----:B------:R-:W-:Y:S01]  /*bf00*/  FSEL R66, R66, -INF , !P2 ;  /* 0xff80000042427808 */ /* 0x000fe20005000000 */
[--C-:B------:R-:W-:Y:S01]  /*bf10*/  FFMA.FTZ R44, R44, UR11, -R13.reuse ;  /* 0x0000000b2c2c7c23 */ /* 0x100fe2000801080d */
[----:B------:R-:W-:Y:S01]  /*bf20*/  FMNMX.FTZ R25, R31, R24, !PT ;  /* 0x000000181f197209 */ /* 0x000fe20007810000 */
[----:B------:R-:W-:Y:S01]  /*bf30*/  FFMA.FTZ R48, R48, UR11, -R13 ;  /* 0x0000000b30307c23 */ /* 0x000fe2000801080d */
[----:B------:R0:W-:Y:S01]  /*bf40*/  MUFU.EX2 R24, R36 ;  /* 0x0000002400187308 */ /* 0x0001e20000000800 */
[----:B------:R-:W-:-:S02]  /*bf50*/  ISETP.LT.OR P3, PT, R15, 0x52, P3 ;  /* 0x000000520f00780c */ /* 0x000fc40001f61670 */
[----:B------:R-:W-:Y:S01]  /*bf60*/  FMNMX.FTZ R28, R34, R25, !PT ;  /* 0x00000019221c7209 */ /* 0x000fe20007810000 */
[----:B------:R-:W-:Y:S01]  /*bf70*/  FFMA.FTZ R25, R37, UR11, -R13 ;  /* 0x0000000b25197c23 */ /* 0x000fe2000801080d */
[----:B------:R-:W-:Y:S02]  /*bf80*/  ISETP.GT.AND P4, PT, R17, 0x59, P1 ;  /* 0x000000591100780c */ /* 0x000fe40000f84270 */
[----:B------:R-:W-:Y:S01]  /*bf90*/  FMNMX.FTZ R29, R35, R28, !PT ;  /* 0x0000001c231d7209 */ /* 0x000fe20007810000 */
[----:B------:R-:W-:Y:S01]  /*bfa0*/  MUFU.EX2 R18, R18 ;  /* 0x0000001200127308 */ /* 0x000fe20000000800 */
[----:B------:R-:W-:Y:S02]  /*bfb0*/  ISETP.LT.OR P5, PT, R15, 0x59, P5 ;  /* 0x000000590f00780c */ /* 0x000fe40002fa1670 */
[----:B------:R-:W-:Y:S02]  /*bfc0*/  FMNMX.FTZ R28, R38, R29, !PT ;  /* 0x0000001d261c7209 */ /* 0x000fe40007810000 */
[----:B------:R-:W-:-:S02]  /*bfd0*/  FSEL R67, R67, -INF , !P3 ;  /* 0xff80000043437808 */ /* 0x000fc40005800000 */
[----:B------:R-:W-:Y:S01]  /*bfe0*/  FMNMX.FTZ R29, R39, R28, !PT ;  /* 0x0000001c271d7209 */ /* 0x000fe20007810000 */
[----:B------:R-:W-:Y:S01]  /*bff0*/  MUFU.EX2 R19, R19 ;  /* 0x0000001300137308 */ /* 0x000fe20000000800 */
[----:B------:R-:W-:Y:S02]  /*c000*/  ISETP.GT.AND P2, PT, R17, 0x60, P1 ;  /* 0x000000601100780c */ /* 0x000fe40000f44270 */
[----:B------:R-:W-:Y:S01]  /*c010*/  FMNMX.FTZ R32, R42, R29, !PT ;  /* 0x0000001d2a207209 */ /* 0x000fe20007810000 */
[----:B------:R-:W-:Y:S01]  /*c020*/  FFMA.FTZ R29, R41, UR11, -R13 ;  /* 0x0000000b291d7c23 */ /* 0x000fe2000801080d */
[----:B------:R-:W-:Y:S02]  /*c030*/  FSEL R70, R70, -INF , !P5 ;  /* 0xff80000046467808 */ /* 0x000fe40006800000 */
[----:B------:R-:W-:Y:S01]  /*c040*/  FMNMX.FTZ R33, R43, R32, !PT ;  /* 0x000000202b217209 */ /* 0x000fe20007810000 */
[----:B------:R-:W-:Y:S01]  /*c050*/  MUFU.EX2 R28, R40 ;  /* 0x00000028001c7308 */ /* 0x000fe20000000800 */
[----:B------:R-:W-:-:S02]  /*c060*/  ISETP.LT.OR P4, PT, R15, 0x5a, P4 ;  /* 0x0000005a0f00780c */ /* 0x000fc40002781670 */
[----:B------:R-:W-:Y:S02]  /*c070*/  FMNMX.FTZ R32, R46, R33, !PT ;  /* 0x000000212e207209 */ /* 0x000fe40007810000 */
[----:B------:R-:W-:Y:S02]  /*c080*/  ISETP.GT.AND P3, PT, R17, 0x61, P1 ;  /* 0x000000611100780c */ /* 0x000fe40000f64270 */
[----:B------:R-:W-:Y:S01]  /*c090*/  FMNMX.FTZ R33, R47, R32, !PT ;  /* 0x000000202f217209 */ /* 0x000fe20007810000 */
[----:B------:R-:W-:Y:S01]  /*c0a0*/  MUFU.EX2 R20, R20 ;  /* 0x0000001400147308 */ /* 0x000fe20000000800 */
[----:B------:R-:W-:Y:S02]  /*c0b0*/  ISETP.LT.OR P2, PT, R15, 0x61, P2 ;  /* 0x000000610f00780c */ /* 0x000fe40001741670 */
[----:B0-----:R-:W-:Y:S01]  /*c0c0*/  FMNMX.FTZ R36, R50, R33, !PT ;  /* 0x0000002132247209 */ /* 0x001fe20007810000 */
[--C-:B------:R-:W-:Y:S01]  /*c0d0*/  FFMA.FTZ R33, R45, UR11, -R13.reuse ;  /* 0x0000000b2d217c23 */ /* 0x100fe2000801080d */
[----:B------:R-:W-:Y:S01]  /*c0e0*/  FSEL R71, R71, -INF , !P4 ;  /* 0xff80000047477808 */ /* 0x000fe20006000000 */
[--C-:B------:R-:W-:Y:S01]  /*c0f0*/  FFMA.FTZ R45, R53, UR11, -R13.reuse ;  /* 0x0000000b352d7c23 */ /* 0x100fe2000801080d */
[----:B------:R-:W-:Y:S01]  /*c100*/  FMNMX.FTZ R37, R51, R36, !PT ;  /* 0x0000002433257209 */ /* 0x000fe20007810000 */
[----:B------:R0:W-:Y:S01]  /*c110*/  MUFU.EX2 R32, R44 ;  /* 0x0000002c00207308 */ /* 0x0001e20000000800 */
[----:B------:R-:W-:Y:S01]  /*c120*/  ISETP.GT.AND P5, PT, R17, 0x68, P1 ;  /* 0x000000681100780c */ /* 0x000fe20000fa4270 */
[--C-:B------:R-:W-:Y:S01]  /*c130*/  FFMA.FTZ R53, R64, UR11, -R13.reuse ;  /* 0x0000000b40357c23 */ /* 0x100fe2000801080d */
[----:B------:R-:W-:Y:S01]  /*c140*/  FMNMX.FTZ R36, R54, R37, !PT ;  /* 0x0000002536247209 */ /* 0x000fe20007810000 */
[--C-:B------:R-:W-:Y:S01]  /*c150*/  FFMA.FTZ R64, R73, UR11, -R13.reuse ;  /* 0x0000000b49407c23 */ /* 0x100fe2000801080d */
[----:B------:R-:W-:Y:S01]  /*c160*/  FSEL R74, R74, -INF , !P2 ;  /* 0xff8000004a4a7808 */ /* 0x000fe20005000000 */
[--C-:B------:R-:W-:Y:S01]  /*c170*/  FFMA.FTZ R73, R84, UR11, -R13.reuse ;  /* 0x0000000b54497c23 */ /* 0x100fe2000801080d */
[----:B------:R-:W-:Y:S01]  /*c180*/  FMNMX.FTZ R37, R55, R36, !PT ;  /* 0x0000002437257209 */ /* 0x000fe20007810000 */
[----:B------:R-:W-:Y:S01]  /*c190*/  MUFU.EX2 R21, R21 ;  /* 0x0000001500157308 */ /* 0x000fe20000000800 */
[----:B------:R-:W-:Y:S01]  /*c1a0*/  ISETP.LT.OR P3, PT, R15, 0x62, P3 ;  /* 0x000000620f00780c */ /* 0x000fe20001f61670 */
[--C-:B0-----:R-:W-:Y:S01]  /*c1b0*/  FFMA.FTZ R44, R52, UR11, -R13.reuse ;  /* 0x0000000b342c7c23 */ /* 0x101fe2000801080d */
[----:B------:R-:W-:Y:S01]  /*c1c0*/  FMNMX.FTZ R40, R58, R37, !PT ;  /* 0x000000253a287209 */ /* 0x000fe20007810000 */
[--C-:B------:R-:W-:Y:S01]  /*c1d0*/  FFMA.FTZ R37, R49, UR11, -R13.reuse ;  /* 0x0000000b31257c23 */ /* 0x100fe2000801080d */
[----:B------:R-:W-:Y:S01]  /*c1e0*/  ISETP.GT.AND P4, PT, R17, 0x69, P1 ;  /* 0x000000691100780c */ /* 0x000fe20000f84270 */
[--C-:B------:R-:W-:Y:S01]  /*c1f0*/  FFMA.FTZ R49, R60, UR11, -R13.reuse ;  /* 0x0000000b3c317c23 */ /* 0x100fe2000801080d */
[----:B------:R-:W-:Y:S01]  /*c200*/  FMNMX.FTZ R41, R59, R40, !PT ;  /* 0x000000283b297209 */ /* 0x000fe20007810000 */
[----:B------:R0:W-:Y:S01]  /*c210*/  MUFU.EX2 R36, R48 ;  /* 0x0000003000247308 */ /* 0x0001e20000000800 */
        /* <DEDUP_REMOVED lines=9> */
[--C-:B0-----:R-:W-:Y:S01]  /*c2b0*/  FFMA.FTZ R48, R56, UR11, -R13.reuse ;  /* 0x0000000b38307c23 */ /* 0x101fe2000801080d */
        /* <DEDUP_REMOVED lines=18> */
[----:B------:R-:W-:Y:S02]  /*c3e0*/  FMNMX.FTZ R40, R78, R41, !PT ;  /* 0x000000294e287209 */ /* 0x000fe40007810000 */
[----:B------:R-:W-:Y:S02]  /*c3f0*/  ISETP.LT.OR P3, PT, R15, 0x72, P3 ;  /* 0x000000720f00780c */ /* 0x000fe40001f61670 */
[----:B------:R-:W-:Y:S02]  /*c400*/  FSEL R82, R82, -INF , !P2 ;  /* 0xff80000052527808 */ /* 0x000fe40005000000 */
[----:B------:R-:W-:Y:S01]  /*c410*/  FMNMX.FTZ R41, R79, R40, !PT ;  /* 0x000000284f297209 */ /* 0x000fe20007810000 */
[----:B------:R-:W-:Y:S01]  /*c420*/  MUFU.EX2 R29, R29 ;  /* 0x0000001d001d7308 */ /* 0x000fe20000000800 */
        /* <DEDUP_REMOVED lines=44> */
[--C-:B------:R-:W-:Y:S01]  /*c6f0*/  FFMA.FTZ R81, R35, UR11, -R40.reuse ;  /* 0x0000000b23517c23 */ /* 0x100fe20008010828 */
[----:B------:R-:W-:Y:S01]  /*c700*/  FFMA.FTZ R30, R38, UR11, -R40 ;  /* 0x0000000b261e7c23 */ /* 0x000fe20008010828 */
[----:B------:R-:W-:Y:S01]  /*c710*/  FMUL.FTZ R7, R42, UR11 ;  /* 0x0000000b2a077c20 */ /* 0x000fe20008410000 */
[----:B-1----:R-:W-:Y:S01]  /*c720*/  FFMA.FTZ R42, R12, R5, R18 ;  /* 0x000000050c2a7223 */ /* 0x002fe20000010012 */
[--C-:B------:R-:W-:Y:S01]  /*c730*/  FFMA.FTZ R77, R43, UR11, -R40.reuse ;  /* 0x0000000b2b4d7c23 */ /* 0x100fe20008010828 */
[--C-:B------:R-:W-:Y:S01]  /*c740*/  FFMA.FTZ R80, R39, UR11, -R40.reuse ;  /* 0x0000000b27507c23 */ /* 0x100fe20008010828 */
[----:B------:R-:W-:Y:S01]  /*c750*/  FFMA.FTZ R31, R46, UR11, -R40 ;  /* 0x0000000b2e1f7c23 */ /* 0x000fe20008010828 */
[----:B------:R-:W-:Y:S01]  /*c760*/  MUFU.EX2 R41, R41 ;  /* 0x0000002900297308 */ /* 0x000fe20000000800 */
[----:B------:R-:W-:Y:S01]  /*c770*/  FADD.FTZ R5, R19, R42 ;  /* 0x0000002a13057221 */ /* 0x000fe20000010000 */
        /* <DEDUP_REMOVED lines=22> */
[----:B------:R-:W3:Y:S01]  /*c8e0*/  MUFU.EX2 R84, R84 ;  /* 0x0000005400547308 */ /* 0x000ee20000000800 */
[----:B0-----:R-:W-:Y:S01]  /*c8f0*/  FFMA.FTZ R4, R7, R4, R41 ;  /* 0x0000000407047223 */ /* 0x001fe20000010029 */
[----:B------:R-:W-:-:S03]  /*c900*/  FFMA.FTZ R71, R87, UR11, -R40 ;  /* 0x0000000b57477c23 */ /* 0x000fc60008010828 */
[----:B------:R-:W-:Y:S01]  /*c910*/  FADD.FTZ R43, R85, R4 ;  /* 0x00000004552b7221 */ /* 0x000fe20000010000 */
[----:B------:R-:W-:Y:S02]  /*c920*/  FADD.FTZ R4, R20, R5 ;  /* 0x0000000514047221 */ /* 0x000fe40000010000 */
[----:B------:R-:W0:Y:S01]  /*c930*/  MUFU.EX2 R34, R34 ;  /* 0x0000002200227308 */ /* 0x000e220000000800 */
[----:B-1----:R-:W-:Y:S01]  /*c940*/  FADD.FTZ R43, R76, R43 ;  /* 0x0000002b4c2b7221 */ /* 0x002fe20000010000 */
[----:B------:R-:W-:-:S04]  /*c950*/  FADD.FTZ R5, R21, R4 ;  /* 0x0000000415057221 */ /* 0x000fc80000010000 */
[----:B------:R-:W-:Y:S02]  /*c960*/  FADD.FTZ R4, R22, R5 ;  /* 0x0000000516047221 */ /* 0x000fe40000010000 */
[----:B------:R-:W1:Y:S01]  /*c970*/  MUFU.EX2 R81, R81 ;  /* 0x0000005100517308 */ /* 0x000e620000000800 */
[----:B---3--:R-:W-:Y:S01]  /*c980*/  FADD.FTZ R43, R84, R43 ;  /* 0x0000002b542b7221 */ /* 0x008fe20000010000 */
[----:B------:R-:W-:-:S04]  /*c990*/  FADD.FTZ R5, R23, R4 ;  /* 0x0000000417057221 */ /* 0x000fc80000010000 */
[----:B------:R-:W-:Y:S02]  /*c9a0*/  FADD.FTZ R4, R24, R5 ;  /* 0x0000000518047221 */ /* 0x000fe40000010000 */
[----:B------:R-:W3:Y:S01]  /*c9b0*/  MUFU.EX2 R30, R30 ;  /* 0x0000001e001e7308 */ /* 0x000ee20000000800 */
[----:B0-----:R-:W-:Y:S01]  /*c9c0*/  FADD.FTZ R42, R34, R43 ;  /* 0x0000002b222a7221 */ /* 0x001fe20000010000 */
[----:B------:R-:W-:-:S06]  /*c9d0*/  FADD.FTZ R5, R25, R4 ;  /* 0x0000000419057221 */ /* 0x000fcc0000010000 */
[----:B------:R-:W0:Y:S01]  /*c9e0*/  MUFU.EX2 R80, R80 ;  /* 0x0000005000507308 */ /* 0x000e220000000800 */
[----:B-1----:R-:W-:Y:S01]  /*c9f0*/  FADD.FTZ R43, R81, R42 ;  /* 0x0000002a512b7221 */ /* 0x002fe20000010000 */
[----:B------:R-:W-:-:S04]  /*ca00*/  FADD.FTZ R42, R28, R5 ;  /* 0x000000051c2a7221 */ /* 0x000fc80000010000 */
[----:B------:R-:W-:Y:S02]  /*ca10*/  FADD.FTZ R5, R29, R42 ;  /* 0x0000002a1d057221 */ /* 0x000fe40000010000 */
[----:B------:R-:W1:Y:S01]  /*ca20*/  MUFU.EX2 R27, R27 ;  /* 0x0000001b001b7308 */ /* 0x000e620000000800 */
[----:B---3--:R-:W-:Y:S01]  /*ca30*/  FADD.FTZ R43, R30, R43 ;  /* 0x0000002b1e2b7221 */ /* 0x008fe20000010000 */
[----:B------:R-:W-:-:S06]  /*ca40*/  FADD.FTZ R42, R32, R5 ;  /* 0x00000005202a7221 */ /* 0x000fcc0000010000 */
[----:B------:R-:W3:Y:S01]  /*ca50*/  MUFU.EX2 R77, R77 ;  /* 0x0000004d004d7308 */ /* 0x000ee20000000800 */
[----:B0-----:R-:W-:Y:S01]  /*ca60*/  FADD.FTZ R4, R80, R43 ;  /* 0x0000002b50047221 */ /* 0x001fe20000010000 */
[----:B------:R-:W-:-:S06]  /*ca70*/  FADD.FTZ R43, R33, R42 ;  /* 0x0000002a212b7221 */ /* 0x000fcc0000010000 */
[----:B------:R-:W0:Y:S01]  /*ca80*/  MUFU.EX2 R31, R31 ;  /* 0x0000001f001f7308 */ /* 0x000e220000000800 */
[----:B-1----:R-:W-:-:S07]  /*ca90*/  FADD.FTZ R4, R27, R4 ;  /* 0x000000041b047221 */ /* 0x002fce0000010000 */
[----:B------:R-:W1:Y:S01]  /*caa0*/  MUFU.EX2 R38, R38 ;  /* 0x0000002600267308 */ /* 0x000e620000000800 */
[----:B---3--:R-:W-:-:S07]  /*cab0*/  FADD.FTZ R4, R77, R4 ;  /* 0x000000044d047221 */ /* 0x008fce0000010000 */
[----:B------:R-:W3:Y:S01]  /*cac0*/  MUFU.EX2 R26, R26 ;  /* 0x0000001a001a7308 */ /* 0x000ee20000000800 */
[----:B0-----:R-:W-:Y:S01]  /*cad0*/  FADD.FTZ R5, R31, R4 ;  /* 0x000000041f057221 */ /* 0x001fe20000010000 */
[----:B------:R-:W-:-:S06]  /*cae0*/  FADD.FTZ R4, R36, R43 ;  /* 0x0000002b24047221 */ /* 0x000fcc0000010000 */
[----:B------:R-:W0:Y:S01]  /*caf0*/  MUFU.EX2 R35, R35 ;  /* 0x0000002300237308 */ /* 0x000e220000000800 */
[----:B-1----:R-:W-:-:S07]  /*cb00*/  FADD.FTZ R5, R38, R5 ;  /* 0x0000000526057221 */ /* 0x002fce0000010000 */
[----:B------:R-:W1:Y:S01]  /*cb10*/  MUFU.EX2 R39, R39 ;  /* 0x0000002700277308 */ /* 0x000e620000000800 */
        /* <DEDUP_REMOVED lines=8> */
[----:B-1----:R-:W-:Y:S01]  /*cba0*/  FADD.FTZ R5, R39, R42 ;  /* 0x0000002a27057221 */ /* 0x002fe20000010000 */
[----:B------:R-:W-:-:S06]  /*cbb0*/  FADD.FTZ R4, R17, R4 ;  /* 0x0000000411047221 */ /* 0x000fcc0000010000 */
[----:B------:R-:W1:Y:S01]  /*cbc0*/  MUFU.EX2 R137, R137 ;  /* 0x0000008900897308 */ /* 0x000e620000000800 */
[----:B---3--:R-:W-:-:S07]  /*cbd0*/  FADD.FTZ R5, R138, R5 ;  /* 0x000000058a057221 */ /* 0x008fce0000010000 */
[----:B------:R-:W3:Y:S01]  /*cbe0*/  MUFU.EX2 R47, R47 ;  /* 0x0000002f002f7308 */ /* 0x000ee20000000800 */
        /* <DEDUP_REMOVED lines=55> */
.L_x_10944:
        /* <DEDUP_REMOVED lines=24> */
[----:B0-----:R-:W-:Y:S01]  /*d0e0*/  UPRMT UR6, UR10, 0x654, UR6 ;  /* 0x000006540a067896 */ /* 0x001fe20008000006 */
        /* <DEDUP_REMOVED lines=8> */
[----:B------:R-:W-:Y:S01]  /*d170*/  SYNCS.ARRIVE.TRANS64.RED.A1T0 RZ, [UR6], RZ ;  /* 0x000000ffffff79a7 */ /* 0x000fe20008100406 */
[----:B------:R-:W-:Y:S01]  /*d180*/  STSM.16.M88.4 [R2+0x21800], R40 ;  /* 0x0218002802007844 */ /* 0x000fe20000000200 */
[----:B------:R-:W-:Y:S01]  /*d190*/  F2FP.F16.F32.PACK_AB R39, R138, R39 ;  /* 0x000000278a27723e */ /* 0x000fe200000000ff */
[----:B------:R-:W-:Y:S01]  /*d1a0*/  UMOV UR6, UR4 ;  /* 0x0000000400067c82 */ /* 0x000fe20008000000 */
[----:B------:R-:W-:Y:S01]  /*d1b0*/  F2FP.F16.F32.PACK_AB R24, R17, R48 ;  /* 0x000000301118723e */ /* 0x000fe200000000ff */
[----:B------:R0:W-:Y:S01]  /*d1c0*/  STSM.16.M88.4 [R139], R20 ;  /* 0x000000148b007844 */ /* 0x0001e20000000200 */
[----:B------:R-:W-:Y:S01]  /*d1d0*/  F2FP.F16.F32.PACK_AB R25, R137, R46 ;  /* 0x0000002e8919723e */ /* 0x000fe200000000ff */
[-C--:B------:R-:W-:Y:S01]  /*d1e0*/  FMUL.FTZ R113, R113, R12.reuse ;  /* 0x0000000c71717220 */ /* 0x080fe20000410000 */
        /* <DEDUP_REMOVED lines=8> */
[----:B------:R-:W-:Y:S01]  /*d270*/  R2UR UR10, R147 ;  /* 0x00000000930a72ca */ /* 0x000fe200000e0000 */
[----:B------:R4:W-:Y:S01]  /*d280*/  STSM.16.M88.4 [R2+0x27800], R24 ;  /* 0x0278001802007844 */ /* 0x0009e20000000200 */
[-C--:B------:R-:W-:Y:S01]  /*d290*/  FMUL.FTZ R120, R120, R12.reuse ;  /* 0x0000000c78787220 */ /* 0x080fe20000410000 */
[-C--:B------:R-:W-:Y:S01]  /*d2a0*/  FMUL.FTZ R121, R121, R12.reuse ;  /* 0x0000000c79797220 */ /* 0x080fe20000410000 */
[-C--:B------:R-:W-:Y:S01]  /*d2b0*/  FMUL.FTZ R124, R124, R12.reuse ;  /* 0x0000000c7c7c7220 */ /* 0x080fe20000410000 */
[----:B0-----:R-:W-:Y:S01]  /*d2c0*/  F2FP.F16.F32.PACK_AB R20, R56, R53 ;  /* 0x000000353814723e */ /* 0x001fe200000000ff */
        /* <DEDUP_REMOVED lines=10> */
[----:B------:R4:W-:Y:S01]  /*d370*/  STSM.16.M88.4 [R142], R20 ;  /* 0x000000148e007844 */ /* 0x0009e20000000200 */
[----:B-1----:R-:W-:Y:S01]  /*d380*/  F2FP.F16.F32.PACK_AB R28, R72, R69 ;  /* 0x00000045481c723e */ /* 0x002fe200000000ff */
[----:B------:R-:W-:Y:S01]  /*d390*/  FMUL.FTZ R90, R90, R7 ;  /* 0x000000075a5a7220 */ /* 0x000fe20000410000 */
[----:B------:R-:W-:Y:S01]  /*d3a0*/  F2FP.F16.F32.PACK_AB R29, R67, R58 ;  /* 0x0000003a431d723e */ /* 0x000fe200000000ff */
[----:B------:R4:W-:Y:S01]  /*d3b0*/  STSM.16.M88.4 [R6+0x6000], R52 ;  /* 0x0060003406007844 */ /* 0x0009e20000000200 */
[----:B------:R-:W-:Y:S01]  /*d3c0*/  F2FP.F16.F32.PACK_AB R30, R13, R73 ;  /* 0x000000490d1e723e */ /* 0x000fe200000000ff */
[-C--:B------:R-:W-:Y:S01]  /*d3d0*/  FMUL.FTZ R91, R91, R7.reuse ;  /* 0x000000075b5b7220 */ /* 0x080fe20000410000 */
[----:B------:R-:W-:Y:S01]  /*d3e0*/  F2FP.F16.F32.PACK_AB R31, R71, R70 ;  /* 0x00000046471f723e */ /* 0x000fe200000000ff */
[-C--:B------:R-:W-:Y:S01]  /*d3f0*/  FMUL.FTZ R94, R94, R7.reuse ;  /* 0x000000075e5e7220 */ /* 0x080fe20000410000 */
[----:B------:R-:W-:Y:S01]  /*d400*/  ISETP.GT.AND P1, PT, R14, UR10, PT ;  /* 0x0000000a0e007c0c */ /* 0x000fe2000bf24270 */
        /* <DEDUP_REMOVED lines=32> */
[----:B----4-:R-:W-:Y:S05]  /*d610*/  @P1 BRA `(.L_x_10945) ;  /* 0xffffffcc00a41947 */ /* 0x010fea000383ffff */
.L_x_10926:
[----:B------:R-:W-:Y:S06]  /*d620*/  BAR.ARV 0x8, 0x200 ;  /* 0x0208000000007b1d */ /* 0x000fec0000002000 */
[----:B------:R-:W-:Y:S05]  /*d630*/  @!P0 BRA `(.L_x_10946) ;  /* 0x0000000000048947 */ /* 0x000fea0003800000 */
[----:B------:R-:W-:Y:S01]  /*d640*/  BPT.TRAP 0x1 ;  /* 0x000000040000795c */ /* 0x000fe20000300000 */
.L_x_10946:
[----:B------:R-:W-:Y:S01]  /*d650*/  ULEA UR6, UR4, UR38, 0x3 ;  /* 0x0000002604067291 */ /* 0x000fe2000f8e183f */
[----:B---3--:R-:W-:-:S05]  /*d660*/  IMAD.U32 R2, RZ, RZ, UR5 ;  /* 0x00000005ff027e24 */ /* 0x008fca000f8e00ff */
[----:B------:R-:W-:-:S04]  /*d670*/  SHF.L.U32 R2, R2, 0x1f, RZ ;  /* 0x0000001f02027819 */ /* 0x000fc800000006ff */
[----:B------:R0:W1:Y:S01]  /*d680*/  SYNCS.PHASECHK.TRANS64.TRYWAIT P1, [UR6+0x2d850], R2 ;  /* 0x02d85002ff0075a7 */ /* 0x0000620008020146 */
[----:B------:R-:W-:Y:S05]  /*d690*/  @!P0 BRA `(.L_x_10947) ;  /* 0x0000000000048947 */ /* 0x000fea0003800000 */
[----:B------:R-:W-:Y:S01]  /*d6a0*/  BPT.TRAP 0x1 ;  /* 0x000000040000795c */ /* 0x000fe20000300000 */
.L_x_10947:
[----:B-1----:R-:W-:Y:S05]  /*d6b0*/  @P1 BRA `(.L_x_10948) ;  /* 0x0000000000081947 */ /* 0x002fea0003800000 */
[----:B------:R-:W1:Y:S02]  /*d6c0*/  SYNCS.PHASECHK.TRANS64.TRYWAIT P1, [UR6+0x2d850], R2 ;  /* 0x02d85002ff0075a7 */ /* 0x000e640008020146 */
[----:B-1----:R-:W-:Y:S05]  /*d6d0*/  @!P1 BRA `(.L_x_10949) ;  /* 0x0000006000349947 */ /* 0x002fea0003800000 */
.L_x_10948:
[----:B------:R-:W-:Y:S01]  /*d6e0*/  UIADD3 UR38, UR38, 0x400, URZ ;  /* 0x0000040026267890 */ /* 0x000fe2000fffe03f */
[----:B------:R-:W-:Y:S01]  /*d6f0*/  R2UR UR5, R145 ;  /* 0x00000000910572ca */ /* 0x000fe200000e0000 */
[----:B------:R-:W-:Y:S01]  /*d700*/  WARPGROUP.ARRIVE ;  /* 0x00000000000079c5 */ /* 0x000fe20000000000 */
[----:B------:R-:W-:Y:S01]  /*d710*/  UMOV UR13, 0x40000040 ;  /* 0x40000040000d7882 */ /* 0x000fe20000000000 */
[----:B------:R-:W-:Y:S01]  /*d720*/  USHF.R.U32.HI UR38, URZ, 0x4, UR38 ;  /* 0x000000043f267899 */ /* 0x000fe20008011626 */
[----:B01----:R-:W0:Y:S01]  /*d730*/  SHFL.BFLY PT, R2, R5, 0x2, 0x1f ;  /* 0x0c401f0005027f89 */ /* 0x003e2200000e0000 */
[----:B------:R-:W-:Y:S01]  /*d740*/  UMOV UR15, 0x80000020 ;  /* 0x80000020000f7882 */ /* 0x000fe20000000000 */
[----:B------:R-:W-:Y:S01]  /*d750*/  IMAD.MOV.U32 R8, RZ, RZ, RZ ;  /* 0x000000ffff087224 */ /* 0x000fe200078e00ff */
[----:B------:R-:W-:Y:S01]  /*d760*/  ULOP3.LUT UR38, UR38, 0x3fff, URZ, 0xc0, !UPT ;  /* 0x00003fff26267892 */ /* 0x000fe2000f8ec03f */
[----:B------:R-:W1:Y:S01]  /*d770*/  SHFL.BFLY PT, R3, R4, 0x2, 0x1f ;  /* 0x0c401f0004037f89 */ /* 0x000e6200000e0000 */
[----:B------:R-:W-:-:S02]  /*d780*/  IMAD.U32 R13, RZ, RZ, UR11 ;  /* 0x0000000bff0d7e24 */ /* 0x000fc4000f8e00ff */
        /* <DEDUP_REMOVED lines=8> */
[----:B0-----:R-:W-:Y:S01]  /*d810*/  FADD.FTZ R2, R2, R5 ;  /* 0x0000000502027221 */ /* 0x001fe20000010000 */
[----:B------:R-:W-:Y:S01]  /*d820*/  UMOV UR13, 0x40000040 ;  /* 0x40000040000d7882 */ /* 0x000fe20000000000 */
[----:B------:R-:W-:Y:S01]  /*d830*/  UMOV UR15, 0x80000020 ;  /* 0x80000020000f7882 */ /* 0x000fe20000000000 */
[----:B------:R-:W-:-:S02]  /*d840*/  IMAD.U32 R5, RZ, RZ, UR11 ;  /* 0x0000000bff057e24 */ /* 0x000fc4000f8e00ff */
[----:B-1----:R-:W-:Y:S01]  /*d850*/  FADD.FTZ R6, R3, R4 ;  /* 0x0000000403067221 */ /* 0x002fe20000010000 */
[----:B------:R-:W-:Y:S01]  /*d860*/  IMAD.MOV.U32 R4, RZ, RZ, RZ ;  /* 0x000000ffff047224 */ /* 0x000fe200078e00ff */
[----:B------:R-:W0:Y:S04]  /*d870*/  SHFL.BFLY PT, R3, R2, 0x1, 0x1f ;  /* 0x0c201f0002037f89 */ /* 0x000e2800000e0000 */
[----:B------:R-:W1:Y:S01]  /*d880*/  SHFL.BFLY PT, R7, R6, 0x1, 0x1f ;  /* 0x0c201f0006077f89 */ /* 0x000e6200000e0000 */
[----:B0-----:R-:W-:Y:S01]  /*d890*/  FADD.FTZ R11, R2, R3 ;  /* 0x00000003020b7221 */ /* 0x001fe20000010000 */
[----:B------:R-:W-:Y:S02]  /*d8a0*/  IMAD.MOV.U32 R2, RZ, RZ, -0x800000 ;  /* 0xff800000ff027424 */ /* 0x000fe400078e00ff */
[----:B------:R-:W-:-:S02]  /*d8b0*/  IMAD.MOV.U32 R3, RZ, RZ, -0x800000 ;  /* 0xff800000ff037424 */ /* 0x000fc400078e00ff */
        /* <DEDUP_REMOVED lines=61> */
.L_x_10950:
        /* <DEDUP_REMOVED lines=53> */
.L_x_10872:
[----:B------:R-:W-:Y:S05]  /*dfe0*/  @P0 BRA `(.L_x_10951) ;  /* 0x0000001000940947 */ /* 0x000fea0003800000 */
[----:B------:R-:W3:Y:S01]  /*dff0*/  LDL R4, [R1+0x4] ;  /* 0x0000040001047983 */ /* 0x000ee20000100800 */
[----:B------:R-:W0:Y:S01]  /*e000*/  S2UR UR12, SR_CTAID.Z ;  /* 0x00000000000c79c3 */ /* 0x000e220000002700 */
[----:B------:R-:W-:Y:S01]  /*e010*/  ULDC.64 UR8, c[0x0][0xbd0] ;  /* 0x0002f40000087ab9 */ /* 0x000fe20000000a00 */
[----:B------:R-:W-:Y:S01]  /*e020*/  BSSY B0, `(.L_x_10952) ;  /* 0x00000d5000007945 */ /* 0x000fe20003800000 */
[----:B------:R-:W1:Y:S01]  /*e030*/  S2R R0, SR_TID.X ;  /* 0x0000000000007919 */ /* 0x000e620000002100 */
[----:B------:R-:W4:Y:S04]  /*e040*/  S2R R21, SR_CTAID.X ;  /* 0x0000000000157919 */ /* 0x000f280000002500 */
[----:B------:R-:W5:Y:S08]  /*e050*/  S2UR UR11, SR_CTAID.Y ;  /* 0x00000000000b79c3 */ /* 0x000f700000002600 */
[----:B------:R-:W5:Y:S08]  /*e060*/  LDC R20, c[0x0][0xc50] ;  /* 0x00031400ff147b82 */ /* 0x000f700000000800 */
[----:B------:R-:W2:Y:S01]  /*e070*/  LDC.64 R18, c[0x0][0xb40] ;  /* 0x0002d000ff127b82 */ /* 0x000ea20000000a00 */
[----:B0-----:R-:W-:-:S07]  /*e080*/  USHF.R.S32.HI UR10, URZ, 0x1f, UR12 ;  /* 0x0000001f3f0a7899 */ /* 0x001fce000801140c */
[----:B------:R-:W-:Y:S01]  /*e090*/  BAR.SYNC.DEFER_BLOCKING 0x1, 0x180 ;  /* 0x0046000000007b1d */ /* 0x000fe20000010000 */
[----:B---3--:R-:W-:Y:S01]  /*e0a0*/  R2UR UR13, R4 ;  /* 0x00000000040d72ca */ /* 0x008fe200000e0000 */
[----:B-1----:R-:W-:-:S05]  /*e0b0*/  VIADD R4, R0, 0xffffff80 ;  /* 0xffffff8000047836 */ /* 0x002fca0000000000 */
[----:B------:R-:W-:-:S04]  /*e0c0*/  SHF.R.S32.HI R5, RZ, 0x1f, R4 ;  /* 0x0000001fff057819 */ /* 0x000fc80000011404 */
[CC--:B------:R-:W-:Y:S02]  /*e0d0*/  LEA.HI R8, R5.reuse, R4.reuse, RZ, 0x7 ;  /* 0x0000000405087211 */ /* 0x0c0fe400078f38ff */
[----:B------:R-:W-:Y:S01]  /*e0e0*/  LEA.HI R12, R5, R4, RZ, 0x2 ;  /* 0x00000004050c7211 */ /* 0x000fe200078f10ff */
[----:B------:R-:W-:Y:S01]  /*e0f0*/  USHF.R.S32.HI UR7, URZ, 0x1f, UR13 ;  /* 0x0000001f3f077899 */ /* 0x000fe2000801140d */
[----:B------:R-:W-:Y:S01]  /*e100*/  LOP3.LUT R7, R8, 0xffffff80, RZ, 0xc0, !PT ;  /* 0xffffff8008077812 */ /* 0x000fe200078ec0ff */
[----:B------:R-:W-:Y:S01]  /*e110*/  UIMAD.WIDE.U32 UR4, UR13, UR8, URZ ;  /* 0x000000080d0472a5 */ /* 0x000fe2000f8e003f */
[----:B------:R-:W-:Y:S01]  /*e120*/  LOP3.LUT R15, R12, 0xfffffffc, RZ, 0xc0, !PT ;  /* 0xfffffffc0c0f7812 */ /* 0x000fe200078ec0ff */
[----:B------:R-:W-:Y:S01]  /*e130*/  UIMAD UR6, UR7, UR8, URZ ;  /* 0x00000008070672a4 */ /* 0x000fe2000f8e023f */
[----:B------:R-:W-:Y:S01]  /*e140*/  SHF.R.S32.HI R8, RZ, 0x7, R8 ;  /* 0x00000007ff087819 */ /* 0x000fe20000011408 */
[C---:B------:R-:W-:Y:S02]  /*e150*/  IMAD.IADD R0, R4.reuse, 0x1, -R7 ;  /* 0x0000000104007824 */ /* 0x040fe400078e0a07 */
[----:B------:R-:W0:Y:S01]  /*e160*/  LDC R7, c[0x0][0xbe8] ;  /* 0x0002fa00ff077b82 */ /* 0x000e220000000800 */
[----:B------:R-:W-:Y:S01]  /*e170*/  IMAD.IADD R12, R4, 0x1, -R15 ;  /* 0x00000001040c7824 */ /* 0x000fe200078e0a0f */
[----:B------:R-:W-:Y:S01]  /*e180*/  UIMAD UR6, UR13, UR9, UR6 ;  /* 0x000000090d0672a4 */ /* 0x000fe2000f8e0206 */
[----:B------:R-:W-:Y:S01]  /*e190*/  SHF.R.S32.HI R11, RZ, 0x1f, R0 ;  /* 0x0000001fff0b7819 */ /* 0x000fe20000011400 */
[----:B------:R-:W-:Y:S01]  /*e1a0*/  IMAD.HI R5, R8, 0x55555556, RZ ;  /* 0x5555555608057827 */ /* 0x000fe200078e02ff */
[----:B------:R-:W-:Y:S01]  /*e1b0*/  ULDC.64 UR8, c[0x0][0xb38] ;  /* 0x0002ce0000087ab9 */ /* 0x000fe20000000a00 */
[----:B------:R-:W-:Y:S01]  /*e1c0*/  UIADD3 UR6, UR5, UR6, URZ ;  /* 0x0000000605067290 */ /* 0x000fe2000fffe03f */
[----:B------:R-:W-:Y:S01]  /*e1d0*/  LEA.HI R6, R11, R0, RZ, 0x2 ;  /* 0x000000000b067211 */ /* 0x000fe200078f10ff */
[----:B------:R-:W1:Y:S01]  /*e1e0*/  LDC.64 R14, c[0x0][0xbd8] ;  /* 0x0002f600ff0e7b82 */ /* 0x000e620000000a00 */
[----:B------:R-:W-:Y:S01]  /*e1f0*/  LEA.HI R5, R5, R5, RZ, 0x1 ;  /* 0x0000000505057211 */ /* 0x000fe200078f08ff */
[----:B------:R-:W-:Y:S01]  /*e200*/  UIMAD UR7, UR7, UR8, URZ ;  /* 0x00000008070772a4 */ /* 0x000fe2000f8e023f */
[----:B------:R-:W-:-:S02]  /*e210*/  SHF.R.S32.HI R10, RZ, 0x2, R6 ;  /* 0x00000002ff0a7819 */ /* 0x000fc40000011406 */
[----:B------:R-:W-:Y:S02]  /*e220*/  SHF.R.S32.HI R9, RZ, 0x1f, R6 ;  /* 0x0000001fff097819 */ /* 0x000fe40000011406 */
[----:B------:R-:W-:Y:S02]  /*e230*/  LEA.HI R11, R11, R0, RZ, 0x5 ;  /* 0x000000000b0b7211 */ /* 0x000fe400078f28ff */
[----:B------:R-:W-:Y:S02]  /*e240*/  LEA.HI R9, R9, R10, RZ, 0x3 ;  /* 0x0000000a09097211 */ /* 0x000fe400078f18ff */
[----:B------:R-:W-:Y:S02]  /*e250*/  SHF.R.S32.HI R11, RZ, 0x5, R11 ;  /* 0x00000005ff0b7819 */ /* 0x000fe4000001140b */
[----:B------:R-:W-:Y:S01]  /*e260*/  LOP3.LUT R13, R9, 0xfffffff8, RZ, 0xc0, !PT ;  /* 0xfffffff8090d7812 */ /* 0x000fe200078ec0ff */
[----:B------:R-:W-:Y:S01]  /*e270*/  IMAD R9, R5, -0x3, R8 ;  /* 0xfffffffd05097824 */ /* 0x000fe200078e0208 */
[----:B------:R-:W-:-:S02]  /*e280*/  LEA.HI R5, R12, R12, RZ, 0x1 ;  /* 0x0000000c0c057211 */ /* 0x000fc400078f08ff */
[----:B0-----:R-:W-:Y:S01]  /*e290*/  ISETP.NE.AND P0, PT, R7, 0x1, PT ;  /* 0x000000010700780c */ /* 0x001fe20003f05270 */
[----:B------:R-:W-:Y:S01]  /*e2a0*/  IMAD.IADD R4, R10, 0x1, -R13 ;  /* 0x000000010a047824 */ /* 0x000fe200078e0a0d */
[----:B------:R-:W-:-:S03]  /*e2b0*/  LOP3.LUT R5, R5, 0x1ffffffe, RZ, 0xc0, !PT ;  /* 0x1ffffffe05057812 */ /* 0x000fc600078ec0ff */
[----:B------:R-:W-:Y:S02]  /*e2c0*/  IMAD R8, R11, 0x10, R4 ;  /* 0x000000100b087824 */ /* 0x000fe400078e0204 */
[----:B------:R-:W-:Y:S02]  /*e2d0*/  IMAD.IADD R17, R12, 0x1, -R5 ;  /* 0x000000010c117824 */ /* 0x000fe400078e0a05 */
[----:B------:R-:W-:Y:S02]  /*e2e0*/  IMAD R10, R9, 0x40, R8 ;  /* 0x00000040090a7824 */ /* 0x000fe400078e0208 */
[----:B------:R-:W-:Y:S02]  /*e2f0*/  IMAD.U32 R5, RZ, RZ, UR5 ;  /* 0x00000005ff057e24 */ /* 0x000fe4000f8e00ff */
[----:B------:R-:W0:Y:S01]  /*e300*/  @P0 LDC R13, c[0x0][0xbec] ;  /* 0x0002fb00ff0d0b82 */ /* 0x000e220000000800 */
[----:B------:R-:W-:Y:S01]  /*e310*/  IMAD.U32 R4, RZ, RZ, UR4 ;  /* 0x00000004ff047e24 */ /* 0x000fe2000f8e00ff */
[----:B------:R-:W-:Y:S01]  /*e320*/  UIMAD.WIDE.U32 UR4, UR13, UR8, URZ ;  /* 0x000000080d0472a5 */ /* 0x000fe2000f8e003f */
[----:B------:R-:W-:Y:S01]  /*e330*/  IMAD.U32 R5, RZ, RZ, UR6 ;  /* 0x00000006ff057e24 */ /* 0x000fe2000f8e00ff */
[----:B------:R-:W-:Y:S01]  /*e340*/  UIMAD UR6, UR13, UR9, UR7 ;  /* 0x000000090d0672a4 */ /* 0x000fe2000f8e0207 */
[----:B-1----:R-:W-:-:S02]  /*e350*/  IMAD R12, R14, UR10, RZ ;  /* 0x0000000a0e0c7c24 */ /* 0x002fc4000f8e02ff */
[----:B------:R-:W-:Y:S01]  /*e360*/  IMAD R8, R17, 0x8, R10 ;  /* 0x0000000811087824 */ /* 0x000fe200078e020a */
[----:B------:R-:W1:Y:S01]  /*e370*/  @P0 LDC R16, c[0x0][0xbf0] ;  /* 0x0002fc00ff100b82 */ /* 0x000e620000000800 */
[----:B------:R-:W-:Y:S01]  /*e380*/  IMAD R15, R15, UR12, R12 ;  /* 0x0000000c0f0f7c24 */ /* 0x000fe2000f8e020c */
[----:B------:R-:W-:Y:S01]  /*e390*/  UIADD3 UR6, UR5, UR6, URZ ;  /* 0x0000000605067290 */ /* 0x000fe2000fffe03f */
[----:B----4-:R-:W-:Y:S01]  /*e3a0*/  IMAD R12, R21, 0xc0, R8 ;  /* 0x000000c0150c7824 */ /* 0x010fe200078e0208 */
[----:B------:R-:W-:Y:S01]  /*e3b0*/  ULDC.64 UR8, c[0x0][0xb28] ;  /* 0x0002ca0000087ab9 */ /* 0x000fe20000000a00 */
[----:B------:R-:W-:Y:S02]  /*e3c0*/  IMAD R17, RZ, RZ, -UR13 ;  /* 0x8000000dff117e24 */ /* 0x000fe4000f8e02ff */
[----:B------:R-:W-:Y:S01]  /*e3d0*/  IMAD.WIDE.U32 R4, R14, UR12, R4 ;  /* 0x0000000c0e047c25 */ /* 0x000fe2000f8e0004 */
[----:B------:R-:W3:Y:S03]  /*e3e0*/  @P0 LDC R25, c[0x0][0xbec] ;  /* 0x0002fb00ff190b82 */ /* 0x000ee60000000800 */
[----:B------:R-:W-:-:S02]  /*e3f0*/  IMAD.U32 R9, RZ, RZ, UR5 ;  /* 0x00000005ff097e24 */ /* 0x000fc4000f8e00ff */
[----:B-----5:R-:W-:Y:S02]  /*e400*/  IMAD R23, R20, R17, UR11 ;  /* 0x0000000b14177e24 */ /* 0x020fe4000f8e0211 */
[----:B------:R-:W-:Y:S01]  /*e410*/  IMAD.U32 R8, RZ, RZ, UR4 ;  /* 0x00000004ff087e24 */ /* 0x000fe2000f8e00ff */
[----:B------:R-:W4:Y:S01]  /*e420*/  @P0 LDC R22, c[0x0][0xbf0] ;  /* 0x0002fc00ff160b82 */ /* 0x000f220000000800 */
[----:B0-----:R-:W-:Y:S01]  /*e430*/  @P0 IMAD.HI.U32 R13, R12, R13, RZ ;  /* 0x0000000d0c0d0227 */ /* 0x001fe200078e00ff */
[----:B------:R-:W-:-:S03]  /*e440*/  ULDC.64 UR4, c[0x0][0xbe0] ;  /* 0x0002f80000047ab9 */ /* 0x000fc60000000a00 */
[----:B------:R-:W-:Y:S01]  /*e450*/  IMAD.U32 R9, RZ, RZ, UR6 ;  /* 0x00000006ff097e24 */ /* 0x000fe2000f8e00ff */
[----:B------:R-:W-:Y:S01]  /*e460*/  ULDC.64 UR6, c[0x0][0xb48] ;  /* 0x0002d20000067ab9 */ /* 0x000fe20000000a00 */
[C---:B--2---:R-:W-:Y:S02]  /*e470*/  IMAD R14, R18.reuse, UR10, RZ ;  /* 0x0000000a120e7c24 */ /* 0x044fe4000f8e02ff */
[----:B------:R-:W-:Y:S01]  /*e480*/  IMAD.MOV.U32 R11, RZ, RZ, R12 ;  /* 0x000000ffff0b7224 */ /* 0x000fe200078e000c */
[----:B-1----:R-:W-:Y:S01]  /*e490*/  @P0 SHF.R.U32.HI R11, RZ, R16, R13 ;  /* 0x00000010ff0b0219 */ /* 0x002fe2000001160d */
[----:B------:R-:W-:Y:S01]  /*e4a0*/  IMAD.IADD R5, R5, 0x1, R15 ;  /* 0x0000000105057824 */ /* 0x000fe200078e020f */
[----:B------:R-:W-:Y:S01]  /*e4b0*/  SHF.R.S32.HI R16, RZ, 0x1f, R23 ;  /* 0x0000001fff107819 */ /* 0x000fe20000011417 */
[----:B------:R-:W-:Y:S02]  /*e4c0*/  IMAD R15, R19, UR12, R14 ;  /* 0x0000000c130f7c24 */ /* 0x000fe4000f8e020e */
        /* <DEDUP_REMOVED lines=9> */
[C---:B------:R-:W-:Y:S01]  /*e560*/  IMAD R17, R23.reuse, UR7, R15 ;  /* 0x0000000717117c24 */ /* 0x040fe2000f8e020f */
[--C-:B------:R-:W-:Y:S01]  /*e570*/  SHF.R.S32.HI R15, RZ, 0x1f, R11.reuse ;  /* 0x0000001fff0f7819 */ /* 0x100fe2000001140b */
[----:B------:R-:W-:Y:S02]  /*e580*/  IMAD.MOV R11, RZ, RZ, -R11 ;  /* 0x000000ffff0b7224 */ /* 0x000fe400078e0a0b */
[C---:B------:R-:W-:Y:S01]  /*e590*/  IMAD R16, R23.reuse, UR5, R14 ;  /* 0x0000000517107c24 */ /* 0x040fe2000f8e020e */
[----:B------:R-:W-:Y:S01]  /*e5a0*/  SHF.R.S32.HI R14, RZ, 0x1f, R13 ;  /* 0x0000001fff0e7819 */ /* 0x000fe2000001140d */
[----:B------:R-:W-:Y:S01]  /*e5b0*/  IMAD.WIDE.U32 R8, R23, UR6, R8 ;  /* 0x0000000617087c25 */ /* 0x000fe2000f8e0008 */
[----:B------:R-:W-:Y:S01]  /*e5c0*/  ULDC.64 UR4, c[0x0][0xb30] ;  /* 0x0002cc0000047ab9 */ /* 0x000fe20000000a00 */
[----:B------:R-:W-:Y:S01]  /*e5d0*/  ULDC.64 UR6, c[0x0][0xbc8] ;  /* 0x0002f20000067ab9 */ /* 0x000fe20000000a00 */
[----:B------:R-:W-:Y:S01]  /*e5e0*/  IADD3.X R5, R15, R5, R16, P0, !PT ;  /* 0x000000050f057210 */ /* 0x000fe200007fe410 */
        /* <DEDUP_REMOVED lines=26> */
[----:B------:R-:W-:Y:S01]  /*e790*/  IMAD R12, R21, 0xc0, R10 ;  /* 0x000000c0150c7824 */ /* 0x000fe200078e020a */
[----:B------:R-:W-:Y:S01]  /*e7a0*/  LEA.HI.X R13, R4, UR7, R11, 0x2, P0 ;  /* 0x00000007040d7c11 */ /* 0x000fe200080f140b */
[----:B------:R-:W-:Y:S01]  /*e7b0*/  SHFL.IDX PT, R10, R14, 0x1, 0x1c1f ;  /* 0x003c1f000e0a7f89 */ /* 0x000fe200000e0000 */
[----:B------:R-:W-:Y:S01]  /*e7c0*/  LEA.HI.X R22, R8, UR9, R5, 0x2, P1 ;  /* 0x0000000908167c11 */ /* 0x000fe200088f1405 */
[----:B------:R-:W-:Y:S01]  /*e7d0*/  IMAD R19, R7, UR6, RZ ;  /* 0x0000000607137c24 */ /* 0x000fe2000f8e02ff */
[----:B------:R-:W-:Y:S01]  /*e7e0*/  LOP3.LUT P0, RZ, R0, 0x3, RZ, 0xc0, !PT ;  /* 0x0000000300ff7812 */ /* 0x000fe2000780c0ff */
[----:B------:R-:W-:Y:S01]  /*e7f0*/  SHFL.IDX PT, R8, R14, RZ, 0x1c1f ;  /* 0x001c1fff0e087589 */ /* 0x000fe200000e0000 */
[C---:B------:R-:W-:Y:S01]  /*e800*/  VIADD R18, R12.reuse, 0x8 ;  /* 0x000000080c127836 */ /* 0x040fe20000000000 */
[----:B------:R-:W-:Y:S01]  /*e810*/  UIADD3 UR4, UR4, 0x2d820, URZ ;  /* 0x0002d82004047890 */ /* 0x000fe2000fffe03f */
[CC--:B------:R-:W-:Y:S01]  /*e820*/  ISETP.GE.OR P1, PT, R12.reuse, R19.reuse, P0 ;  /* 0x000000130c00720c */ /* 0x0c0fe20000726670 */
[----:B------:R-:W0:Y:S01]  /*e830*/  SHFL.IDX PT, R9, R13, RZ, 0x1c1f ;  /* 0x001c1fff0d097589 */ /* 0x000e2200000e0000 */
[-C--:B------:R-:W-:Y:S01]  /*e840*/  ISETP.GE.AND P2, PT, R12, R19.reuse, PT ;  /* 0x000000130c00720c */ /* 0x080fe20003f46270 */
[----:B------:R-:W-:Y:S01]  /*e850*/  UPRMT UR4, URZ, 0x654, UR4 ;  /* 0x000006543f047896 */ /* 0x000fe20008000004 */
[----:B------:R-:W-:Y:S01]  /*e860*/  ISETP.GE.OR P0, PT, R18, R19, P0 ;  /* 0x000000131200720c */ /* 0x000fe20000706670 */
[----:B------:R-:W1:Y:S01]  /*e870*/  SHFL.IDX PT, R11, R13, 0x1, 0x1c1f ;  /* 0x003c1f000d0b7f89 */ /* 0x000e6200000e0000 */
[----:B------:R-:W-:-:S03]  /*e880*/  LOP3.LUT R7, R6, 0x7ffffffc, RZ, 0xc0, !PT ;  /* 0x7ffffffc06077812 */ /* 0x000fc600078ec0ff */
[----:B------:R2:W3:Y:S02]  /*e890*/  SHFL.IDX PT, R4, R20, RZ, 0x1c1f ;  /* 0x001c1fff14047589 */ /* 0x0004e400000e0000 */
[----:B------:R-:W-:Y:S01]  /*e8a0*/  IMAD.IADD R7, R0, 0x1, -R7 ;  /* 0x0000000100077824 */ /* 0x000fe200078e0a07 */
[----:B------:R-:W-:Y:S01]  /*e8b0*/  SYNCS.ARRIVE.TRANS64.RED.A1T0 RZ, [UR4], RZ ;  /* 0x000000ffffff79a7 */ /* 0x000fe20008100404 */
[----:B------:R2:W4:Y:S02]  /*e8c0*/  SHFL.IDX PT, R5, R22, RZ, 0x1c1f ;  /* 0x001c1fff16057589 */ /* 0x00052400000e0000 */
[----:B------:R-:W-:Y:S02]  /*e8d0*/  IMAD.SHL.U32 R7, R7, 0x2, RZ ;  /* 0x0000000207077824 */ /* 0x000fe400078e00ff */
[----:B0-----:R2:W-:Y:S04]  /*e8e0*/  @!P1 ST.E desc[UR36][R8.64], R2 ;  /* 0x0000000208009985 */ /* 0x0015e8000c101924 */
[----:B-1----:R2:W-:Y:S01]  /*e8f0*/  @!P0 ST.E desc[UR36][R10.64], R3 ;  /* 0x000000030a008985 */ /* 0x0025e2000c101924 */
[----:B------:R-:W-:Y:S05]  /*e900*/  @P2 BRA `(.L_x_10953) ;  /* 0x0000000400182947 */ /* 0x000fea0003800000 */
[C---:B------:R-:W-:Y:S01]  /*e910*/  VIADD R0, R7.reuse, 0x8 ;  /* 0x0000000807007836 */ /* 0x040fe20000000000 */
        /* <DEDUP_REMOVED lines=9> */
[----:B------:R-:W-:Y:S01]  /*e9b0*/  VIADD R17, R7, 0x40 ;  /* 0x0000004007117836 */ /* 0x000fe20000000000 */
[----:B------:R-:W-:-:S07]  /*e9c0*/  ISETP.GE.AND P4, PT, R8, UR4, PT ;  /* 0x0000000408007c0c */ /* 0x000fce000bf86270 */
        /* <DEDUP_REMOVED lines=19> */
[----:B------:R-:W-:Y:S01]  /*eb00*/  ISETP.GE.AND P1, PT, R6, UR4, PT ;  /* 0x0000000406007c0c */ /* 0x000fe2000bf26270 */
[----:B------:R-:W-:Y:S01]  /*eb10*/  @!P4 IMAD.WIDE R14, R15, 0x4, R4 ;  /* 0x000000040f0ec825 */ /* 0x000fe200078e0204 */
[----:B------:R3:W-:Y:S01]  /*eb20*/  @!P3 ST.E.64 desc[UR36][R12.64], R100 ;  /* 0x000000640c00b985 */ /* 0x0007e2000c101b24 */
[----:B------:R-:W-:Y:S02]  /*eb30*/  ISETP.GE.AND P3, PT, R17, UR4, PT ;  /* 0x0000000411007c0c */ /* 0x000fe4000bf66270 */
[C---:B0-----:R-:W-:Y:S01]  /*eb40*/  VIADD R3, R7.reuse, 0x50 ;  /* 0x0000005007037836 */ /* 0x041fe20000000000 */
[----:B------:R0:W-:Y:S01]  /*eb50*/  @!P4 ST.E.64 desc[UR36][R14.64], R104 ;  /* 0x000000680e00c985 */ /* 0x0001e2000c101b24 */
[C---:B------:R-:W-:Y:S01]  /*eb60*/  VIADD R2, R7.reuse, 0x48 ;  /* 0x0000004807027836 */ /* 0x040fe20000000000 */
[----:B------:R-:W-:Y:S01]  /*eb70*/  @!P0 LEA.HI R0, R0, R0, RZ, 0x1 ;  /* 0x0000000000008211 */ /* 0x000fe200078f08ff */
[----:B-1----:R-:W-:Y:S01]  /*eb80*/  VIADD R9, R7, 0x58 ;  /* 0x0000005807097836 */ /* 0x002fe20000000000 */
[----:B------:R-:W-:-:S02]  /*eb90*/  ISETP.GE.AND P5, PT, R3, UR4, PT ;  /* 0x0000000403007c0c */ /* 0x000fc4000bfa6270 */
[----:B------:R-:W-:Y:S02]  /*eba0*/  ISETP.GE.AND P4, PT, R2, UR4, PT ;  /* 0x0000000402007c0c */ /* 0x000fe4000bf86270 */
[----:B------:R-:W-:Y:S02]  /*ebb0*/  ISETP.GE.AND P6, PT, R9, UR4, PT ;  /* 0x0000000409007c0c */ /* 0x000fe4000bfc6270 */
[----:B------:R-:W-:Y:S02]  /*ebc0*/  @!P1 LEA.HI R6, R6, R6, RZ, 0x1 ;  /* 0x0000000606069211 */ /* 0x000fe400078f08ff */
[----:B------:R-:W-:Y:S02]  /*ebd0*/  @!P2 LEA.HI R16, R16, R16, RZ, 0x1 ;  /* 0x000000101010a211 */ /* 0x000fe400078f08ff */
[----:B------:R-:W-:Y:S02]  /*ebe0*/  @!P3 LEA.HI R17, R17, R17, RZ, 0x1 ;  /* 0x000000111111b211 */ /* 0x000fe400078f08ff */
[----:B--2---:R-:W-:-:S02]  /*ebf0*/  @!P2 LOP3.LUT R11, R16, 0xfffffffe, RZ, 0xc0, !PT ;  /* 0xfffffffe100ba812 */ /* 0x004fc400078ec0ff */
[----:B------:R-:W-:Y:S02]  /*ec00*/  @!P5 LEA.HI R8, R3, R3, RZ, 0x1 ;  /* 0x000000030308d211 */ /* 0x000fe400078f08ff */
[----:B------:R-:W-:Y:S02]  /*ec10*/  @!P4 LEA.HI R2, R2, R2, RZ, 0x1 ;  /* 0x000000020202c211 */ /* 0x000fe400078f08ff */
[----:B------:R-:W-:Y:S02]  /*ec20*/  @!P6 LEA.HI R10, R9, R9, RZ, 0x1 ;  /* 0x00000009090ae211 */ /* 0x000fe400078f08ff */
[----:B------:R-:W-:Y:S02]  /*ec30*/  @!P0 LOP3.LUT R3, R0, 0xfffffffe, RZ, 0xc0, !PT ;  /* 0xfffffffe00038812 */ /* 0x000fe400078ec0ff */
[----:B------:R-:W-:Y:S02]  /*ec40*/  @!P1 LOP3.LUT R9, R6, 0xfffffffe, RZ, 0xc0, !PT ;  /* 0xfffffffe06099812 */ /* 0x000fe400078ec0ff */
[----:B---3--:R-:W-:-:S02]  /*ec50*/  @!P3 LOP3.LUT R13, R17, 0xfffffffe, RZ, 0xc0, !PT ;  /* 0xfffffffe110db812 */ /* 0x008fc400078ec0ff */
[----:B0-----:R-:W-:Y:S01]  /*ec60*/  @!P4 LOP3.LUT R15, R2, 0xfffffffe, RZ, 0xc0, !PT ;  /* 0xfffffffe020fc812 */ /* 0x001fe200078ec0ff */
[--C-:B------:R-:W-:Y:S01]  /*ec70*/  @!P0 IMAD.WIDE R2, R3, 0x4, R4.reuse ;  /* 0x0000000403028825 */ /* 0x100fe200078e0204 */
[----:B------:R-:W-:Y:S02]  /*ec80*/  @!P5 LOP3.LUT R17, R8, 0xfffffffe, RZ, 0xc0, !PT ;  /* 0xfffffffe0811d812 */ /* 0x000fe400078ec0ff */
        /* <DEDUP_REMOVED lines=14> */
.L_x_10953:
[----:B------:R-:W-:Y:S05]  /*ed70*/  BSYNC B0 ;  /* 0x0000000000007941 */ /* 0x000fea0003800000 */
.L_x_10952:
[----:B------:R-:W-:Y:S01]  /*ed80*/  ISETP.GE.AND P0, PT, R18, R19, PT ;  /* 0x000000131200720c */ /* 0x000fe20003f06270 */
[----:B0-----:R1:W0:Y:S04]  /*ed90*/  SHFL.IDX PT, R15, R22, 0x1, 0x1c1f ;  /* 0x003c1f00160f7f89 */ /* 0x00122800000e0000 */
[----:B------:R1:W0:Y:S08]  /*eda0*/  SHFL.IDX PT, R14, R20, 0x1, 0x1c1f ;  /* 0x003c1f00140e7f89 */ /* 0x00023000000e0000 */
[----:B-1----:R-:W-:Y:S05]  /*edb0*/  @P0 BRA `(.L_x_10864) ;  /* 0x0000004400b40947 */ /* 0x002fea0003800000 */
        /* <DEDUP_REMOVED lines=12> */
[C---:B------:R-:W-:Y:S01]  /*ee80*/  VIADD R16, R7.reuse, 0x40 ;  /* 0x0000004007107836 */ /* 0x040fe20000000000 */
[----:B------:R-:W-:Y:S01]  /*ee90*/  ISETP.GE.AND P1, PT, R12, UR4, PT ;  /* 0x000000040c007c0c */ /* 0x000fe2000bf26270 */
[----:B------:R-:W-:-:S02]  /*eea0*/  VIADD R17, R7, 0x48 ;  /* 0x0000004807117836 */ /* 0x000fc40000000000 */
[----:B------:R-:W-:Y:S02]  /*eeb0*/  VIADD R18, R7, 0x50 ;  /* 0x0000005007127836 */ /* 0x000fe40000000000 */
[----:B------:R-:W-:Y:S02]  /*eec0*/  @!P3 LEA.HI R0, R0, R0, RZ, 0x1 ;  /* 0x000000000000b211 */ /* 0x000fe400078f08ff */
[----:B------:R-:W-:Y:S02]  /*eed0*/  @!P4 LEA.HI R2, R2, R2, RZ, 0x1 ;  /* 0x000000020202c211 */ /* 0x000fe400078f08ff */
[----:B------:R-:W-:Y:S02]  /*eee0*/  @!P5 LEA.HI R3, R3, R3, RZ, 0x1 ;  /* 0x000000030303d211 */ /* 0x000fe400078f08ff */
[----:B----4-:R-:W-:Y:S01]  /*eef0*/  @!P3 LOP3.LUT R5, R0, 0xfffffffe, RZ, 0xc0, !PT ;  /* 0xfffffffe0005b812 */ /* 0x010fe200078ec0ff */
[----:B------:R-:W-:Y:S01]  /*ef00*/  VIADD R0, R7, 0x30 ;  /* 0x0000003007007836 */ /* 0x000fe20000000000 */
[----:B------:R-:W-:-:S02]  /*ef10*/  @!P4 LOP3.LUT R9, R2, 0xfffffffe, RZ, 0xc0, !PT ;  /* 0xfffffffe0209c812 */ /* 0x000fc400078ec0ff */
[----:B------:R-:W-:Y:S01]  /*ef20*/  @!P5 LOP3.LUT R11, R3, 0xfffffffe, RZ, 0xc0, !PT ;  /* 0xfffffffe030bd812 */ /* 0x000fe200078ec0ff */
[--C-:B0-----:R-:W-:Y:S01]  /*ef30*/  @!P2 IMAD.WIDE R2, R7, 0x4, R14.reuse ;  /* 0x000000040702a825 */ /* 0x101fe200078e020e */
[----:B------:R-:W-:Y:S02]  /*ef40*/  ISETP.GE.AND P6, PT, R18, UR4, PT ;  /* 0x0000000412007c0c */ /* 0x000fe4000bfc6270 */
[----:B------:R-:W-:Y:S01]  /*ef50*/  @!P0 LEA.HI R6, R6, R6, RZ, 0x1 ;  /* 0x0000000606068211 */ /* 0x000fe200078f08ff */
[--C-:B---3--:R-:W-:Y:S01]  /*ef60*/  @!P3 IMAD.WIDE R4, R5, 0x4, R14.reuse ;  /* 0x000000040504b825 */ /* 0x108fe200078e020e */
[----:B------:R0:W-:Y:S01]  /*ef70*/  @!P2 ST.E.64 desc[UR36][R2.64], R90 ;  /* 0x0000005a0200a985 */ /* 0x0001e2000c101b24 */
[----:B------:R-:W-:Y:S02]  /*ef80*/  ISETP.GE.AND P2, PT, R0, UR4, PT ;  /* 0x0000000400007c0c */ /* 0x000fe4000bf46270 */
[----:B------:R-:W-:Y:S01]  /*ef90*/  @!P4 IMAD.WIDE R8, R9, 0x4, R14 ;  /* 0x000000040908c825 */ /* 0x000fe200078e020e */
[----:B------:R1:W-:Y:S01]  /*efa0*/  @!P3 ST.E.64 desc[UR36][R4.64], R94 ;  /* 0x0000005e0400b985 */ /* 0x0003e2000c101b24 */
[----:B------:R-:W-:-:S02]  /*efb0*/  ISETP.GE.AND P3, PT, R13, UR4, PT ;  /* 0x000000040d007c0c */ /* 0x000fc4000bf66270 */
[----:B------:R-:W-:Y:S01]  /*efc0*/  @!P5 IMAD.WIDE R10, R11, 0x4, R14 ;  /* 0x000000040b0ad825 */ /* 0x000fe200078e020e */
        /* <DEDUP_REMOVED lines=19> */
[----:B---3--:R-:W-:Y:S02]  /*f100*/  @!P4 LOP3.LUT R11, R16, 0xfffffffe, RZ, 0xc0, !PT ;  /* 0xfffffffe100bc812 */ /* 0x008fe400078ec0ff */
[----:B------:R-:W-:Y:S02]  /*f110*/  @!P5 LOP3.LUT R17, R17, 0xfffffffe, RZ, 0xc0, !PT ;  /* 0xfffffffe1111d812 */ /* 0x000fe400078ec0ff */
        /* <DEDUP_REMOVED lines=18> */
.L_x_10951:
[----:B------:R-:W0:Y:S02]  /*f240*/  S2R R2, SR_TID.X ;  /* 0x0000000000027919 */ /* 0x000e240000002100 */
[----:B0-----:R-:W-:-:S05]  /*f250*/  VIADD R0, R2, 0xffffff80 ;  /* 0xffffff8002007836 */ /* 0x001fca0000000000 */
[----:B------:R-:W-:-:S13]  /*f260*/  ISETP.GT.AND P0, PT, R0, 0xbf, PT ;  /* 0x000000bf0000780c */ /* 0x000fda0003f04270 */
[----:B------:R-:W-:Y:S05]  /*f270*/  @P0 BRA `(.L_x_10864) ;  /* 0x0000004000840947 */ /* 0x000fea0003800000 */
[----:B------:R-:W0:Y:S01]  /*f280*/  S2R R0, SR_CTAID.X ;  /* 0x0000000000007919 */ /* 0x000e220000002500 */
[----:B------:R-:W1:Y:S01]  /*f290*/  LDC R6, c[0x0][0xbe8] ;  /* 0x0002fa00ff067b82 */ /* 0x000e620000000800 */
[----:B------:R-:W-:Y:S02]  /*f2a0*/  ULDC UR4, c[0x0][0xa88] ;  /* 0x0002a20000047ab9 */ /* 0x000fe40000000800 */
[----:B-1----:R-:W-:Y:S02]  /*f2b0*/  IMAD R3, R6, UR4, RZ ;  /* 0x0000000406037c24 */ /* 0x002fe4000f8e02ff */
[----:B0-----:R-:W-:-:S04]  /*f2c0*/  IMAD R0, R0, 0xc0, R2 ;  /* 0x000000c000007824 */ /* 0x001fc800078e0202 */
[----:B------:R-:W-:-:S05]  /*f2d0*/  VIADD R0, R0, 0xffffff80 ;  /* 0xffffff8000007836 */ /* 0x000fca0000000000 */
[----:B------:R-:W-:-:S13]  /*f2e0*/  ISETP.GE.AND P0, PT, R0, R3, PT ;  /* 0x000000030000720c */ /* 0x000fda0003f06270 */
[----:B------:R-:W-:Y:S05]  /*f2f0*/  @P0 BRA `(.L_x_10864) ;  /* 0x0000004000640947 */ /* 0x000fea0003800000 */
[----:B------:R-:W3:Y:S01]  /*f300*/  LDL R2, [R1+0x4] ;  /* 0x0000040001027983 */ /* 0x000ee20000100800 */
[----:B------:R-:W-:Y:S01]  /*f310*/  ISETP.NE.AND P0, PT, R6, 0x1, PT ;  /* 0x000000010600780c */ /* 0x000fe20003f05270 */
[----:B------:R-:W-:Y:S01]  /*f320*/  S2UR UR7, SR_CTAID.Z ;  /* 0x00000000000779c3 */ /* 0x000fe20000002700 */
[----:B------:R-:W-:Y:S01]  /*f330*/  ULDC.64 UR8, c[0x0][0xbd0] ;  /* 0x0002f40000087ab9 */ /* 0x000fe20000000a00 */
[----:B------:R-:W-:-:S06]  /*f340*/  IMAD.MOV.U32 R5, RZ, RZ, R0 ;  /* 0x000000ffff057224 */ /* 0x000fcc00078e0000 */
[----:B------:R-:W0:Y:S08]  /*f350*/  LDC.64 R10, c[0x0][0xbd8] ;  /* 0x0002f600ff0a7b82 */ /* 0x000e300000000a00 */
[----:B------:R-:W1:Y:S08]  /*f360*/  @P0 LDC R7, c[0x0][0xbec] ;  /* 0x0002fb00ff070b82 */ /* 0x000e700000000800 */
[----:B------:R-:W4:Y:S08]  /*f370*/  @P0 LDC R9, c[0x0][0xbf0] ;  /* 0x0002fc00ff090b82 */ /* 0x000f300000000800 */
[----:B------:R-:W5:Y:S08]  /*f380*/  S2UR UR10, SR_CTAID.Y ;  /* 0x00000000000a79c3 */ /* 0x000f700000002600 */
[----:B------:R-:W5:Y:S01]  /*f390*/  LDC R8, c[0x0][0xc50] ;  /* 0x00031400ff087b82 */ /* 0x000f620000000800 */
[----:B-1----:R-:W-:-:S05]  /*f3a0*/  @P0 IMAD.HI.U32 R4, R0, R7, RZ ;  /* 0x0000000700040227 */ /* 0x002fca00078e00ff */
[----:B----4-:R-:W-:Y:S02]  /*f3b0*/  @P0 SHF.R.U32.HI R5, RZ, R9, R4 ;  /* 0x00000009ff050219 */ /* 0x010fe40000011604 */
[----:B---3--:R-:W-:-:S13]  /*f3c0*/  R2UR UR11, R2 ;  /* 0x00000000020b72ca */ /* 0x008fda00000e0000 */
[----:B------:R-:W-:Y:S02]  /*f3d0*/  USHF.R.S32.HI UR6, URZ, 0x1f, UR11 ;  /* 0x0000001f3f067899 */ /* 0x000fe4000801140b */
[----:B------:R-:W-:Y:S01]  /*f3e0*/  IMAD R7, RZ, RZ, -UR11 ;  /* 0x8000000bff077e24 */ /* 0x000fe2000f8e02ff */
[----:B------:R-:W-:Y:S02]  /*f3f0*/  UIMAD.WIDE.U32 UR4, UR11, UR8, URZ ;  /* 0x000000080b0472a5 */ /* 0x000fe4000f8e003f */
[----:B------:R-:W-:Y:S01]  /*f400*/  UIMAD UR6, UR6, UR8, URZ ;  /* 0x00000008060672a4 */ /* 0x000fe2000f8e023f */
[----:B-----5:R-:W-:Y:S01]  /*f410*/  IMAD R9, R8, R7, UR10 ;  /* 0x0000000a08097e24 */ /* 0x020fe2000f8e0207 */
        /* <DEDUP_REMOVED lines=32> */
.L_x_10862:
        /* <DEDUP_REMOVED lines=18> */
.L_x_10954:
[----:B------:R-:W-:Y:S01]  /*f740*/  ULDC UR7, c[0x0][0xc50] ;  /* 0x0003140000077ab9 */ /* 0x000fe20000000800 */
[----:B------:R-:W-:Y:S01]  /*f750*/  UMOV UR41, UR6 ;  /* 0x0000000600297c82 */ /* 0x000fe20008000000 */
[----:B------:R-:W-:-:S11]  /*f760*/  UISETP.NE.AND UP0, UPT, UR7, 0x1, UPT ;  /* 0x000000010700788c */ /* 0x000fd6000bf05270 */
[----:B------:R-:W-:Y:S01]  /*f770*/  @UP0 ULDC UR4, c[0x0][0xc54] ;  /* 0x0003150000040ab9 */ /* 0x000fe20000000800 */
[----:B------:R-:W-:Y:S01]  /*f780*/  @UP0 ULDC UR8, c[0x0][0xc58] ;  /* 0x0003160000080ab9 */ /* 0x000fe20000000800 */
[----:B------:R-:W-:-:S04]  /*f790*/  UIMAD.WIDE.U32 UR4, UR6, UR4, URZ ;  /* 0x00000004060472a5 */ /* 0x000fc8000f8e003f */
[----:B------:R-:W-:-:S12]  /*f7a0*/  @UP0 USHF.R.U32.HI UR41, URZ, UR8, UR5 ;  /* 0x000000083f290299 */ /* 0x000fd80008011605 */
.L_x_10955:
        /* <DEDUP_REMOVED lines=32> */
[----:B-1----:R-:W-:-:S04]  /*f9b0*/  UIMAD UR42, UR42, 0xc0, URZ ;  /* 0x000000c02a2a78a4 */ /* 0x002fc8000f8e023f */
        /* <DEDUP_REMOVED lines=20> */
.L_x_10958:
[----:B------:R-:W-:-:S11]  /*fb00*/  UISETP.NE.AND UP0, UPT, UR5, 0x1, UPT ;  /* 0x000000010500788c */ /* 0x000fd6000bf05270 */
[----:B------:R-:W-:Y:S02]  /*fb10*/  @UP0 ULDC.64 UR12, c[0x0][0x9e8] ;  /* 0x00027a00000c0ab9 */ /* 0x000fe40000000a00 */
[----:B------:R-:W-:-:S04]  /*fb20*/  UIMAD.WIDE.U32 UR6, UR8, UR12, URZ ;  /* 0x0000000c080672a5 */ /* 0x000fc8000f8e003f */
[----:B------:R-:W-:-:S12]  /*fb30*/  @UP0 USHF.R.U32.HI UR8, URZ, UR13, UR7 ;  /* 0x0000000d3f080299 */ /* 0x000fd80008011607 */
.L_x_10959:
[----:B------:R-:W-:-:S04]  /*fb40*/  UIMAD UR8, UR8, UR5, UR5 ;  /* 0x00000005080872a4 */ /* 0x000fc8000f8e0205 */
[----:B------:R-:W-:-:S04]  /*fb50*/  UISETP.LT.AND UP0, UPT, UR4, UR8, UPT ;  /* 0x000000080400728c */ /* 0x000fc8000bf01270 */
[----:B------:R-:W-:-:S12]  /*fb60*/  USEL UR4, UR4, UR8, UP0 ;  /* 0x0000000804047287 */ /* 0x000fd80008000000 */
.L_x_10957:
        /* <DEDUP_REMOVED lines=26> */
.L_x_10961:
[----:B------:R-:W-:-:S11]  /*fd10*/  UISETP.NE.AND UP0, UPT, UR5, 0x1, UPT ;  /* 0x000000010500788c */ /* 0x000fd6000bf05270 */
[----:B------:R-:W-:Y:S02]  /*fd20*/  @UP0 ULDC.64 UR10, c[0x0][0x9e8] ;  /* 0x00027a00000a0ab9 */ /* 0x000fe40000000a00 */
[----:B------:R-:W-:-:S04]  /*fd30*/  UIMAD.WIDE.U32 UR6, UR4, UR10, URZ ;  /* 0x0000000a040672a5 */ /* 0x000fc8000f8e003f */
[----:B------:R-:W-:-:S12]  /*fd40*/  @UP0 USHF.R.U32.HI UR4, URZ, UR11, UR7 ;  /* 0x0000000b3f040299 */ /* 0x000fd80008011607 */
.L_x_10962:
[----:B------:R-:W-:-:S04]  /*fd50*/  UIMAD UR4, UR4, UR5, URZ ;  /* 0x00000005040472a4 */ /* 0x000fc8000f8e023f */
[----:B------:R-:W-:-:S04]  /*fd60*/  UISETP.LT.AND UP0, UPT, UR8, UR4, UPT ;  /* 0x000000040800728c */ /* 0x000fc8000bf01270 */
[----:B------:R-:W-:-:S12]  /*fd70*/  USEL UR8, UR8, UR4, !UP0 ;  /* 0x0000000408087287 */ /* 0x000fd8000c000000 */
.L_x_10960:
        /* <DEDUP_REMOVED lines=44> */
.L_x_10963:
[----:B------:R-:W-:Y:S02]  /*10040*/  UIMAD UR51, UR46, UR40, UR45 ;  /* 0x000000282e3372a4 */ /* 0x000fe4000f8e022d */
[----:B------:R-:W-:Y:S02]  /*10050*/  IMAD.U32 R0, RZ, RZ, UR40 ;  /* 0x00000028ff007e24 */ /* 0x000fe4000f8e00ff */
[----:B------:R-:W-:Y:S02]  /*10060*/  IMAD.MOV.U32 R2, RZ, RZ, RZ ;  /* 0x000000ffff027224 */ /* 0x000fe400078e00ff */
        /* <DEDUP_REMOVED lines=29> */
.L_x_10964:
        /* <DEDUP_REMOVED lines=20> */
.L_x_10966:
        /* <DEDUP_REMOVED lines=15> */
.L_x_10965:
[----:B------:R-:W0:Y:S01]  /*10470*/  LDC.64 R2, c[0x0][0x9f8] ;  /* 0x00027e00ff027b82 */ /* 0x000e220000000a00 */
[----:B------:R-:W-:Y:S01]  /*10480*/  IMAD.MOV.U32 R6, RZ, RZ, R24 ;  /* 0x000000ffff067224 */ /* 0x000fe200078e0018 */
[----:B------:R-:W1:Y:S06]  /*10490*/  S2R R21, SR_TID.X ;  /* 0x0000000000157919 */ /* 0x000e6c0000002100 */
[----:B------:R-:W2:Y:S01]  /*104a0*/  LDC R17, c[0x0][0x430] ;  /* 0x00010c00ff117b82 */ /* 0x000ea20000000800 */
[----:B------:R-:W-:Y:S01]  /*104b0*/  VIADD R0, R19, 0xffffffff ;  /* 0xffffffff13007836 */ /* 0x000fe20000000000 */
[----:B------:R-:W-:Y:S01]  /*104c0*/  LOP3.LUT R16, R16, 0xffffffef, RZ, 0xc0, !PT ;  /* 0xffffffef10107812 */ /* 0x000fe200078ec0ff */
[----:B------:R-:W-:Y:S01]  /*104d0*/  ULDC UR4, c[0x0][0x2f4] ;  /* 0x0000bd0000047ab9 */ /* 0x000fe20000000800 */
[----:B0-----:R-:W-:-:S04]  /*104e0*/  ISETP.NE.U32.AND P0, PT, R2, RZ, PT ;  /* 0x000000ff0200720c */ /* 0x001fc80003f05070 */
[----:B------:R-:W-:-:S13]  /*104f0*/  ISETP.NE.AND.EX P0, PT, R3, RZ, PT, P0 ;  /* 0x000000ff0300720c */ /* 0x000fda0003f05300 */
[----:B------:R-:W0:Y:S02]  /*10500*/  @P0 LDC.64 R2, c[0x0][0x9f8] ;  /* 0x00027e00ff020b82 */ /* 0x000e240000000a00 */
[----:B0-----:R-:W-:-:S05]  /*10510*/  @P0 IMAD.WIDE R2, R24, 0x4, R2 ;  /* 0x0000000418020825 */ /* 0x001fca00078e0202 */
[----:B------:R0:W3:Y:S01]  /*10520*/  @P0 LDG.E R6, desc[UR36][R2.64] ;  /* 0x0000002402060981 */ /* 0x0000e2000c1e1900 */
[C---:B-1----:R-:W-:Y:S01]  /*10530*/  LOP3.LUT R20, R21.reuse, 0x7f, RZ, 0xc0, !PT ;  /* 0x0000007f15147812 */ /* 0x042fe200078ec0ff */
[----:B------:R-:W-:Y:S01]  /*10540*/  IMAD.SHL.U32 R23, R21, 0x20, RZ ;  /* 0x0000002015177824 */ /* 0x000fe200078e00ff */
[----:B--2---:R-:W-:Y:S02]  /*10550*/  ISETP.NE.AND P1, PT, R17, 0x1, PT ;  /* 0x000000011100780c */ /* 0x004fe40003f25270 */
[----:B------:R-:W-:Y:S02]  /*10560*/  SHF.R.U32.HI R4, RZ, 0x2, R20 ;  /* 0x00000002ff047819 */ /* 0x000fe40000011614 */
[----:B------:R-:W-:-:S03]  /*10570*/  LOP3.LUT R23, R23, 0x60, RZ, 0xc0, !PT ;  /* 0x0000006017177812 */ /* 0x000fc600078ec0ff */
[----:B------:R-:W-:-:S04]  /*10580*/  IMAD R4, R0, 0x80, R4 ;  /* 0x0000008000047824 */ /* 0x000fc800078e0204 */
[----:B------:R-:W-:Y:S02]  /*10590*/  IMAD.IADD R7, R23, 0x1, R4 ;  /* 0x0000000117077824 */ /* 0x000fe400078e0204 */
[----:B------:R-:W1:Y:S01]  /*105a0*/  @P1 LDC R5, c[0x0][0x434] ;  /* 0x00010d00ff051b82 */ /* 0x000e620000000800 */
[----:B------:R-:W-:Y:S01]  /*105b0*/  @P1 LOP3.LUT R16, R16, 0x10, RZ, 0xfc, !PT ;  /* 0x0000001010101812 */ /* 0x000fe200078efcff */
[C---:B-----5:R-:W-:Y:S01]  /*105c0*/  IMAD.IADD R8, R7.reuse, 0x1, R22 ;  /* 0x0000000107087824 */ /* 0x060fe200078e0216 */
[----:B------:R-:W-:-:S03]  /*105d0*/  ISETP.GE.AND P0, PT, R7, UR49, PT ;  /* 0x0000003107007c0c */ /* 0x000fc6000bf06270 */
[----:B------:R-:W-:Y:S02]  /*105e0*/  IMAD.MOV.U32 R7, RZ, RZ, R8 ;  /* 0x000000ffff077224 */ /* 0x000fe400078e0008 */
[----:B0-----:R-:W0:Y:S08]  /*105f0*/  @P1 LDC R3, c[0x0][0x438] ;  /* 0x00010e00ff031b82 */ /* 0x001e300000000800 */
[----:B------:R-:W2:Y:S01]  /*10600*/  @!P0 LDC.64 R10, c[0x0][0x428] ;  /* 0x00010a00ff0a8b82 */ /* 0x000ea20000000a00 */
[----:B-1----:R-:W-:-:S07]  /*10610*/  @P1 IMAD.HI.U32 R2, R8, R5, RZ ;  /* 0x0000000508021227 */ /* 0x002fce00078e00ff */
[----:B------:R-:W1:Y:S01]  /*10620*/  @!P0 LDC.64 R4, c[0x0][0x418] ;  /* 0x00010600ff048b82 */ /* 0x000e620000000a00 */
[----:B0-----:R-:W-:-:S04]  /*10630*/  @P1 SHF.R.U32.HI R7, RZ, R3, R2 ;  /* 0x00000003ff071219 */ /* 0x001fc80000011602 */
[----:B------:R-:W-:Y:S02]  /*10640*/  @!P0 SHF.R.S32.HI R3, RZ, 0x1f, R7 ;  /* 0x0000001fff038819 */ /* 0x000fe40000011407 */
[----:B------:R-:W-:Y:S01]  /*10650*/  LOP3.LUT R16, R16, 0xfffffffb, RZ, 0xc0, !PT ;  /* 0xfffffffb10107812 */ /* 0x000fe200078ec0ff */
[----:B------:R-:W-:Y:S01]  /*10660*/  UMOV UR5, 0xffffffff ;  /* 0xffffffff00057882 */ /* 0x000fe20000000000 */
[----:B---3--:R-:W-:Y:S01]  /*10670*/  SHF.R.S32.HI R9, RZ, 0x1f, R6 ;  /* 0x0000001fff097819 */ /* 0x008fe20000011406 */
[----:B------:R0:W-:Y:S04]  /*10680*/  STL [R1], R6 ;  /* 0x0000000601007387 */ /* 0x0001e80000100800 */
[----:B--2---:R-:W-:Y:S01]  /*10690*/  @!P0 IMAD R2, R9, R10, RZ ;  /* 0x0000000a09028224 */ /* 0x004fe200078e02ff */
[----:B------:R2:W-:Y:S03]  /*106a0*/  STL [R1+0x8], R9 ;  /* 0x0000080901007387 */ /* 0x0005e60000100800 */
[----:B------:R-:W-:-:S02]  /*106b0*/  @!P0 IMAD R11, R6, R11, R2 ;  /* 0x0000000b060b8224 */ /* 0x000fc400078e0202 */
[----:B------:R-:W-:-:S04]  /*106c0*/  @!P0 IMAD.MOV.U32 R2, RZ, RZ, R7 ;  /* 0x000000ffff028224 */ /* 0x000fc800078e0007 */
[----:B------:R-:W-:-:S04]  /*106d0*/  @!P0 IMAD.WIDE.U32 R2, R6, R10, R2 ;  /* 0x0000000a06028225 */ /* 0x000fc800078e0002 */
[----:B------:R-:W-:Y:S01]  /*106e0*/  @!P0 IMAD.IADD R3, R3, 0x1, R11 ;  /* 0x0000000103038824 */ /* 0x000fe200078e020b */
[C---:B-1----:R-:W-:Y:S01]  /*106f0*/  @!P0 LEA R4, P1, R2.reuse, R4, 0x2 ;  /* 0x0000000402048211 */ /* 0x042fe200078210ff */
[----:B0-----:R-:W-:Y:S02]  /*10700*/  IMAD.MOV.U32 R6, RZ, RZ, RZ ;  /* 0x000000ffff067224 */ /* 0x001fe400078e00ff */
[----:B--2---:R-:W-:Y:S01]  /*10710*/  IMAD.SHL.U32 R9, R21, 0x8, RZ ;  /* 0x0000000815097824 */ /* 0x004fe200078e00ff */
[----:B------:R-:W-:-:S05]  /*10720*/  @!P0 LEA.HI.X R5, R2, R5, R3, 0x2, P1 ;  /* 0x0000000502058211 */ /* 0x000fca00008f1403 */
[----:B------:R0:W5:Y:S02]  /*10730*/  @!P0 LDG.E R6, desc[UR36][R4.64] ;  /* 0x0000002404068981 */ /* 0x000164000c1e1900 */
[----:B0-----:R-:W-:-:S04]  /*10740*/  LOP3.LUT R4, R9, 0x18, RZ, 0xc0, !PT ;  /* 0x0000001809047812 */ /* 0x001fc800078ec0ff */
        /* <DEDUP_REMOVED lines=10> */
[----:B------:R-:W-:Y:S06]  /*107f0*/  BRA.DIV UR5, `(.L_x_10967) ;  /* 0x0000003205047947 */ /* 0x000fec000b800000 */
.L_x_11009:
[----:B------:R-:W2:Y:S01]  /*10800*/  LDL R2, [R1+0xc] ;  /* 0x00000c0001027983 */ /* 0x000ea20000100800 */
[----:B------:R-:W-:Y:S01]  /*10810*/  IMAD.U32 R29, RZ, RZ, UR41 ;  /* 0x00000029ff1d7e24 */ /* 0x000fe2000f8e00ff */
[----:B------:R-:W-:Y:S01]  /*10820*/  LOP3.LUT R16, R16, 0xfffffff7, RZ, 0xc0, !PT ;  /* 0xfffffff710107812 */ /* 0x000fe200078ec0ff */
[----:B------:R-:W-:Y:S02]  /*10830*/  IMAD.MOV R5, RZ, RZ, -R7 ;  /* 0x000000ffff057224 */ /* 0x000fe400078e0a07 */
[----:B------:R-:W-:Y:S01]  /*10840*/  IMAD.MOV.U32 R26, RZ, RZ, R0 ;  /* 0x000000ffff1a7224 */ /* 0x000fe200078e0000 */
[----:B------:R-:W-:Y:S01]  /*10850*/  SHF.R.S32.HI R29, RZ, 0x1f, R29 ;  /* 0x0000001fff1d7819 */ /* 0x000fe2000001141d */
[----:B------:R-:W-:Y:S01]  /*10860*/  IMAD R5, R17, R5, R8 ;  /* 0x0000000511057224 */ /* 0x000fe200078e0208 */
[----:B--2---:R-:W-:-:S13]  /*10870*/  R2UR UR4, R2 ;  /* 0x00000000020472ca */ /* 0x004fda00000e0000 */
[----:B------:R-:W-:-:S06]  /*10880*/  ULOP3.LUT UR4, UR4, 0x2, URZ, 0xfc, !UPT ;  /* 0x0000000204047892 */ /* 0x000fcc000f8efc3f */
[----:B------:R-:W-:-:S05]  /*10890*/  IMAD.U32 R2, RZ, RZ, UR4 ;  /* 0x00000004ff027e24 */ /* 0x000fca000f8e00ff */
[----:B------:R-:W-:-:S13]  /*108a0*/  ISETP.NE.AND P0, PT, R2, 0x3, PT ;  /* 0x000000030200780c */ /* 0x000fda0003f05270 */
[----:B------:R-:W-:Y:S01]  /*108b0*/  @P0 LOP3.LUT R16, R16, 0x8, RZ, 0xfc, !PT ;  /* 0x0000000810100812 */ /* 0x000fe200078efcff */
[----:B------:R-:W-:Y:S06]  /*108c0*/  @!P0 BRA `(.L_x_10968) ;  /* 0x0000000000048947 */ /* 0x000fec0003800000 */
[----:B------:R-:W-:Y:S01]  /*108d0*/  BPT.TRAP 0x1 ;  /* 0x000000040000795c */ /* 0x000fe20000300000 */
.L_x_10968:
[----:B------:R-:W-:Y:S01]  /*108e0*/  IMAD.MOV.U32 R10, RZ, RZ, 0x1 ;  /* 0x00000001ff0a7424 */ /* 0x000fe200078e00ff */
[----:B------:R-:W-:Y:S01]  /*108f0*/  SHF.R.S32.HI R7, RZ, 0x1f, R5 ;  /* 0x0000001fff077819 */ /* 0x000fe20000011405 */
[----:B------:R-:W-:Y:S01]  /*10900*/  ULDC.64 UR4, c[0x0][0x328] ;  /* 0x0000ca0000047ab9 */ /* 0x000fe20000000a00 */
[----:B-----5:R-:W-:Y:S02]  /*10910*/  SHF.R.S32.HI R4, RZ, 0x1f, R6 ;  /* 0x0000001fff047819 */ /* 0x020fe40000011406 */
[----:B------:R-:W-:Y:S01]  /*10920*/  SHF.L.U32 R10, R10, 0x1f, RZ ;  /* 0x0000001f0a0a7819 */ /* 0x000fe200000006ff */
[----:B------:R-:W-:Y:S01]  /*10930*/  IMAD R2, R7, UR4, RZ ;  /* 0x0000000407027c24 */ /* 0x000fe2000f8e02ff */
[----:B------:R-:W-:Y:S02]  /*10940*/  R2UR UR6, R29 ;  /* 0x000000001d0672ca */ /* 0x000fe400000e0000 */
[----:B------:R-:W0:Y:S01]  /*10950*/  SYNCS.PHASECHK.TRANS64.TRYWAIT P0, [UR47+0x2d840], R10 ;  /* 0x02d8400aff0075a7 */ /* 0x000e22000800016f */
[----:B------:R-:W-:-:S02]  /*10960*/  IMAD R11, R5, UR5, R2 ;  /* 0x00000005050b7c24 */ /* 0x000fc4000f8e0202 */
        /* <DEDUP_REMOVED lines=13> */
[----:B------:R-:W-:Y:S01]  /*10a40*/  VIADD R3, R3, UR4 ;  /* 0x0000000403037c36 */ /* 0x000fe20008000000 */
[----:B------:R-:W-:-:S04]  /*10a50*/  LEA R17, P1, R2, UR6, 0x1 ;  /* 0x0000000602117c11 */ /* 0x000fc8000f8208ff */
[----:B------:R-:W-:Y:S01]  /*10a60*/  LEA.HI.X R18, R2, UR7, R3, 0x1, P1 ;  /* 0x0000000702127c11 */ /* 0x000fe200088f0c03 */
[----:B0-----:R-:W-:Y:S08]  /*10a70*/  @!P0 BRA `(.L_x_10969) ;  /* 0x0000002c00848947 */ /* 0x001ff00003800000 */
.L_x_11010:
[----:B------:R-:W1:Y:S01]  /*10a80*/  S2R R11, SR_TID.X ;  /* 0x00000000000b7919 */ /* 0x000e620000002100 */
[----:B------:R-:W-:Y:S01]  /*10a90*/  ULDC.64 UR4, c[0x0][0x300] ;  /* 0x0000c00000047ab9 */ /* 0x000fe20000000a00 */
[----:B------:R-:W-:Y:S01]  /*10aa0*/  R2UR UR6, R29 ;  /* 0x000000001d0672ca */ /* 0x000fe200000e0000 */
[----:B------:R-:W-:Y:S01]  /*10ab0*/  IMAD R2, R7, UR4, RZ ;  /* 0x0000000407027c24 */ /* 0x000fe2000f8e02ff */
[----:B0-----:R-:W0:Y:S01]  /*10ac0*/  S2R R10, SR_TID.X ;  /* 0x00000000000a7919 */ /* 0x001e220000002100 */
[C---:B------:R-:W-:Y:S02]  /*10ad0*/  LOP3.LUT P4, RZ, R16.reuse, 0x4, RZ, 0xc0, !PT ;  /* 0x0000000410ff7812 */ /* 0x040fe4000788c0ff */
        /* <DEDUP_REMOVED lines=10> */
[----:B------:R-:W-:Y:S01]  /*10b80*/  IMAD.SHL.U32 R4, R20, 0x8, RZ ;  /* 0x0000000814047824 */ /* 0x000fe200078e00ff */
[----:B------:R-:W-:Y:S01]  /*10b90*/  LOP3.LUT R6, R9, 0xc0, RZ, 0xc0, !PT ;  /* 0x000000c009067812 */ /* 0x000fe200078ec0ff */
[----:B------:R-:W-:Y:S02]  /*10ba0*/  IMAD.IADD R3, R3, 0x1, R5 ;  /* 0x0000000103037824 */ /* 0x000fe400078e0205 */
[----:B------:R-:W-:Y:S01]  /*10bb0*/  IMAD.MOV.U32 R5, RZ, RZ, -0x80 ;  /* 0xffffff80ff057424 */ /* 0x000fe200078e00ff */
[----:B------:R-:W-:Y:S02]  /*10bc0*/  LOP3.LUT R4, R4, 0x300, RZ, 0xc0, !PT ;  /* 0x0000030004047812 */ /* 0x000fe400078ec0ff */
[--C-:B------:R-:W-:Y:S01]  /*10bd0*/  LOP3.LUT R6, R6, 0x18, R9.reuse, 0xf8, !PT ;  /* 0x0000001806067812 */ /* 0x100fe200078ef809 */
[----:B------:R-:W-:Y:S01]  /*10be0*/  IMAD R8, R0, R5, UR49 ;  /* 0x0000003100087e24 */ /* 0x000fe2000f8e0205 */
[----:B-1----:R-:W-:Y:S01]  /*10bf0*/  LOP3.LUT R11, R11, 0x7f, RZ, 0xc0, !PT ;  /* 0x0000007f0b0b7812 */ /* 0x002fe200078ec0ff */
[----:B------:R-:W-:Y:S01]  /*10c00*/  IMAD.U32 R5, RZ, RZ, UR4 ;  /* 0x00000004ff057e24 */ /* 0x000fe2000f8e00ff */
[----:B------:R-:W-:Y:S01]  /*10c10*/  UIMAD UR4, UR6, UR4, URZ ;  /* 0x00000004060472a4 */ /* 0x000fe2000f8e023f */
[----:B------:R-:W-:-:S02]  /*10c20*/  LOP3.LUT R4, R4, 0x20, R9, 0xf8, !PT ;  /* 0x0000002004047812 */ /* 0x000fc400078ef809 */
[----:B------:R-:W-:Y:S01]  /*10c30*/  IMAD.WIDE.U32 R2, R5, UR41, R2 ;  /* 0x0000002905027c25 */ /* 0x000fe2000f8e0002 */
[----:B------:R-:W-:Y:S01]  /*10c40*/  UIMAD UR4, UR41, UR5, UR4 ;  /* 0x00000005290472a4 */ /* 0x000fe2000f8e0204 */
[----:B------:R-:W-:Y:S01]  /*10c50*/  SHF.R.U32.HI R11, RZ, 0x2, R11 ;  /* 0x00000002ff0b7819 */ /* 0x000fe2000001160b */
[----:B------:R-:W-:Y:S01]  /*10c60*/  ULDC.64 UR6, c[0x0][0x2e8] ;  /* 0x0000ba0000067ab9 */ /* 0x000fe20000000a00 */
[----:B0-----:R-:W-:Y:S02]  /*10c70*/  LOP3.LUT R28, R6, 0x18, R10, 0x78, !PT ;  /* 0x00000018061c7812 */ /* 0x001fe400078e780a */
[----:B------:R-:W-:Y:S01]  /*10c80*/  LEA R0, P1, R2, UR6, 0x1 ;  /* 0x0000000602007c11 */ /* 0x000fe2000f8208ff */
[----:B------:R-:W-:Y:S01]  /*10c90*/  VIADD R9, R3, UR4 ;  /* 0x0000000403097c36 */ /* 0x000fe20008000000 */
[----:B------:R-:W-:Y:S01]  /*10ca0*/  UMOV UR4, 0xffffffff ;  /* 0xffffffff00047882 */ /* 0x000fe20000000000 */
[----:B------:R-:W-:Y:S01]  /*10cb0*/  IMAD.IADD R8, R8, 0x1, -R11 ;  /* 0x0000000108087824 */ /* 0x000fe200078e0a0b */
[----:B------:R-:W-:-:S02]  /*10cc0*/  LOP3.LUT R28, R4, R28, RZ, 0xfc, !PT ;  /* 0x0000001c041c7212 */ /* 0x000fc400078efcff */
[----:B------:R-:W-:Y:S02]  /*10cd0*/  LEA.HI.X R9, R2, UR7, R9, 0x1, P1 ;  /* 0x0000000702097c11 */ /* 0x000fe400088f0c09 */
[----:B------:R-:W-:Y:S01]  /*10ce0*/  ISETP.GE.AND P0, PT, R8, 0x1, PT ;  /* 0x000000010800780c */ /* 0x000fe20003f06270 */
[----:B------:R-:W-:-:S12]  /*10cf0*/  BRA.DIV UR4, `(.L_x_10970) ;  /* 0x0000002a04fc7947 */ /* 0x000fd8000b800000 */
        /* <DEDUP_REMOVED lines=8> */
[----:B------:R-:W-:Y:S01]  /*10d80*/  SHFL.IDX PT, R3, R0, 0x2, 0x1c1f ;  /* 0x005c1f0000037f89 */ /* 0x000fe200000e0000 */
[----:B-1----:R-:W-:Y:S02]  /*10d90*/  IMAD.MOV.U32 R7, RZ, RZ, R6 ;  /* 0x000000ffff077224 */ /* 0x002fe400078e0006 */
[----:B0-----:R-:W-:Y:S02]  /*10da0*/  IMAD.SHL.U32 R11, R2, 0x8, RZ ;  /* 0x00000008020b7824 */ /* 0x001fe400078e00ff */
[----:B------:R-:W0:Y:S01]  /*10db0*/  SHFL.IDX PT, R2, R9, 0x2, 0x1c1f ;  /* 0x005c1f0009027f89 */ /* 0x000e2200000e0000 */
[----:B--2---:R-:W-:Y:S02]  /*10dc0*/  IMAD.MOV.U32 R6, RZ, RZ, R14 ;  /* 0x000000ffff067224 */ /* 0x004fe400078e000e */
[----:B------:R-:W-:Y:S01]  /*10dd0*/  LOP3.LUT R11, R11, 0x18, RZ, 0xc0, !PT ;  /* 0x000000180b0b7812 */ /* 0x000fe200078ec0ff */
[----:B------:R-:W1:Y:S01]  /*10de0*/  SHFL.IDX PT, R9, R9, 0x3, 0x1c1f ;  /* 0x007c1f0009097f89 */ /* 0x000e6200000e0000 */
[----:B---3--:R-:W-:-:S03]  /*10df0*/  LOP3.LUT R5, R5, R4, RZ, 0x3c, !PT ;  /* 0x0000000405057212 */ /* 0x008fc600078e3cff */
[----:B------:R-:W-:Y:S01]  /*10e00*/  @P0 IMAD.WIDE.U32 R6, R11, 0x2, R6 ;  /* 0x000000020b060825 */ /* 0x000fe200078e0006 */
[----:B------:R2:W3:Y:S01]  /*10e10*/  SHFL.IDX PT, R14, R0, 0x3, 0x1c1f ;  /* 0x007c1f00000e7f89 */ /* 0x0004e200000e0000 */
[----:B------:R-:W-:-:S03]  /*10e20*/  LOP3.LUT R4, R5, R4, RZ, 0x3c, !PT ;  /* 0x0000000405047212 */ /* 0x000fc600078e3cff */
[----:B------:R2:W-:Y:S01]  /*10e30*/  @P0 LDGSTS.E.BYPASS.LTC128B.128 [R21+0x15400], desc[UR36][R6.64], !P4 ;  /* 0x1540000006150fae */ /* 0x0005e2000e101d64 */
[----:B------:R-:W-:-:S03]  /*10e40*/  LOP3.LUT R5, R5, R4, RZ, 0x3c, !PT ;  /* 0x0000000405057212 */ /* 0x000fc600078e3cff */
[----:B------:R2:W-:Y:S01]  /*10e50*/  @P0 LDGSTS.E.BYPASS.LTC128B.128 [R21+0x17400], desc[UR36][R6.64+0x40], !P3 ;  /* 0x1740004006150fae */ /* 0x0005e2000d901d64 */
[----:B------:R-:W-:-:S03]  /*10e60*/  @P1 IMAD.WIDE.U32 R4, R11, 0x2, R4 ;  /* 0x000000020b041825 */ /* 0x000fc600078e0004 */
[----:B------:R2:W-:Y:S01]  /*10e70*/  @P0 LDGSTS.E.BYPASS.LTC128B.128 [R21+0x19400], desc[UR36][R6.64+0x80], !P2 ;  /* 0x1940008006150fae */ /* 0x0005e2000d101d64 */
[----:B------:R-:W-:Y:S02]  /*10e80*/  ISETP.GE.AND P0, PT, R8, 0x41, PT ;  /* 0x000000410800780c */ /* 0x000fe40003f06270 */
[-C--:B0-----:R-:W-:Y:S01]  /*10e90*/  LOP3.LUT R3, R3, R2.reuse, RZ, 0x3c, !PT ;  /* 0x0000000203037212 */ /* 0x081fe200078e3cff */
[----:B------:R2:W-:Y:S03]  /*10ea0*/  @P1 LDGSTS.E.BYPASS.LTC128B.128 [R25+0x15c00], desc[UR36][R4.64], !P4 ;  /* 0x15c0000004191fae */ /* 0x0005e6000e101d64 */
[C---:B------:R-:W-:Y:S01]  /*10eb0*/  LOP3.LUT R2, R3.reuse, R2, RZ, 0x3c, !PT ;  /* 0x0000000203027212 */ /* 0x040fe200078e3cff */
[----:B------:R2:W-:Y:S03]  /*10ec0*/  @P1 LDGSTS.E.BYPASS.LTC128B.128 [R25+0x17c00], desc[UR36][R4.64+0x40], !P3 ;  /* 0x17c0004004191fae */ /* 0x0005e6000d901d64 */
[----:B------:R-:W-:Y:S01]  /*10ed0*/  LOP3.LUT R3, R3, R2, RZ, 0x3c, !PT ;  /* 0x0000000203037212 */ /* 0x000fe200078e3cff */
[----:B------:R2:W-:Y:S02]  /*10ee0*/  @P1 LDGSTS.E.BYPASS.LTC128B.128 [R25+0x19c00], desc[UR36][R4.64+0x80], !P2 ;  /* 0x19c0008004191fae */ /* 0x0005e4000d101d64 */
[----:B------:R-:W-:Y:S01]  /*10ef0*/  @P0 LEA R27, R28, UR47, 0x1 ;  /* 0x0000002f1c1b0c11 */ /* 0x000fe2000f8e08ff */
[----:B------:R-:W-:-:S05]  /*10f00*/  @P0 IMAD.WIDE.U32 R2, R11, 0x2, R2 ;  /* 0x000000020b020825 */ /* 0x000fca00078e0002 */
[----:B------:R2:W-:Y:S04]  /*10f10*/  @P0 LDGSTS.E.BYPASS.LTC128B.128 [R27+0x16400], desc[UR36][R2.64], !P4 ;  /* 0x16400000021b0fae */ /* 0x0005e8000e101d64 */
[----:B------:R2:W-:Y:S04]  /*10f20*/  @P0 LDGSTS.E.BYPASS.LTC128B.128 [R27+0x18400], desc[UR36][R2.64+0x40], !P3 ;  /* 0x18400040021b0fae */ /* 0x0005e8000d901d64 */
[----:B-1-3--:R2:W-:Y:S02]  /*10f30*/  @P0 LDGSTS.E.BYPASS.LTC128B.128 [R27+0x1a400], desc[UR36][R2.64+0x80], !P2 ;  /* 0x1a400080021b0fae */ /* 0x00a5e4000d101d64 */
.L_x_11020:
[----:B------:R-:W-:Y:S01]  /*10f40*/  ISETP.GE.AND P0, PT, R8, 0x61, PT ;  /* 0x000000610800780c */ /* 0x000fe20003f06270 */
[----:B--2---:R-:W-:Y:S02]  /*10f50*/  IMAD.SHL.U32 R27, R10, 0x8, RZ ;  /* 0x000000080a1b7824 */ /* 0x004fe400078e00ff */
[----:B------:R-:W-:Y:S02]  /*10f60*/  IMAD.MOV.U32 R2, RZ, RZ, R14 ;  /* 0x000000ffff027224 */ /* 0x000fe400078e000e */
[----:B------:R-:W-:Y:S01]  /*10f70*/  IMAD.MOV.U32 R3, RZ, RZ, R9 ;  /* 0x000000ffff037224 */ /* 0x000fe200078e0009 */
[----:B------:R-:W-:-:S07]  /*10f80*/  LOP3.LUT R27, R27, 0x18, RZ, 0xc0, !PT ;  /* 0x000000181b1b7812 */ /* 0x000fce00078ec0ff */
        /* <DEDUP_REMOVED lines=15> */
.L_x_10971:
        /* <DEDUP_REMOVED lines=30> */
.L_x_10972:
[----:B------:R-:W0:Y:S01]  /*11260*/  S2R R13, SR_TID.X ;  /* 0x00000000000d7919 */ /* 0x000e220000002100 */
[----:B------:R-:W-:Y:S01]  /*11270*/  UISETP.NE.AND UP0, UPT, UR50, URZ, UPT ;  /* 0x0000003f3200728c */ /* 0x000fe2000bf05270 */
[----:B------:R-:W-:Y:S01]  /*11280*/  IMAD.U32 R4, RZ, RZ, UR38 ;  /* 0x00000026ff047e24 */ /* 0x000fe2000f8e00ff */
[----:B------:R-:W-:Y:S01]  /*11290*/  ULDC.64 UR4, c[0x0][0x2e0] ;  /* 0x0000b80000047ab9 */ /* 0x000fe20000000a00 */
[----:B------:R-:W-:Y:S01]  /*112a0*/  IMAD.U32 R3, RZ, RZ, UR48 ;  /* 0x00000030ff037e24 */ /* 0x000fe2000f8e00ff */
[----:B------:R-:W1:Y:S01]  /*112b0*/  LDC R20, c[0x0][0x448] ;  /* 0x00011200ff147b82 */ /* 0x000e620000000800 */
[----:B------:R-:W-:Y:S01]  /*112c0*/  IMAD.MOV.U32 R2, RZ, RZ, R4 ;  /* 0x000000ffff027224 */ /* 0x000fe200078e0004 */
[----:B------:R-:W-:Y:S01]  /*112d0*/  PLOP3.LUT P1, PT, PT, PT, UP0, 0x80, 0x0 ;  /* 0x000000000000781c */ /* 0x000fe20003f2f008 */
[----:B------:R-:W-:Y:S01]  /*112e0*/  IMAD R25, R25, UR4, RZ ;  /* 0x0000000419197c24 */ /* 0x000fe2000f8e02ff */
[----:B------:R-:W-:Y:S01]  /*112f0*/  PLOP3.LUT P0, PT, PT, PT, UP0, 0x80, 0x0 ;  /* 0x000000000000781c */ /* 0x000fe20003f0f008 */
[----:B------:R-:W-:-:S02]  /*11300*/  IMAD.WIDE.U32 R2, R24, UR4, R2 ;  /* 0x0000000418027c25 */ /* 0x000fc4000f8e0002 */
[----:B------:R-:W-:Y:S02]  /*11310*/  @UP0 ULDC UR4, c[0x0][0x44c] ;  /* 0x0001130000040ab9 */ /* 0x000fe40000000800 */
[----:B------:R-:W-:Y:S02]  /*11320*/  IMAD.U32 R5, RZ, RZ, UR39 ;  /* 0x00000027ff057e24 */ /* 0x000fe4000f8e00ff */
[----:B------:R-:W-:-:S04]  /*11330*/  IMAD R25, R24, UR5, R25 ;  /* 0x0000000518197c24 */ /* 0x000fc8000f8e0219 */
[----:B------:R-:W-:Y:S01]  /*11340*/  IMAD.IADD R3, R3, 0x1, R25 ;  /* 0x0000000103037824 */ /* 0x000fe200078e0219 */
[C---:B0-----:R-:W-:Y:S01]  /*11350*/  LOP3.LUT R21, R13.reuse, 0x7f, RZ, 0xc0, !PT ;  /* 0x0000007f0d157812 */ /* 0x041fe200078ec0ff */
[----:B------:R-:W-:-:S03]  /*11360*/  IMAD.SHL.U32 R13, R13, 0x8, RZ ;  /* 0x000000080d0d7824 */ /* 0x000fc600078e00ff */
[----:B------:R-:W-:Y:S02]  /*11370*/  SHF.R.U32.HI R21, RZ, 0x2, R21 ;  /* 0x00000002ff157819 */ /* 0x000fe40000011615 */
[----:B------:R-:W-:Y:S02]  /*11380*/  LOP3.LUT R13, R13, 0x18, RZ, 0xc0, !PT ;  /* 0x000000180d0d7812 */ /* 0x000fe400078ec0ff */
[----:B------:R-:W-:Y:S02]  /*11390*/  IADD3 R7, R21, UR42, R23 ;  /* 0x0000002a15077c10 */ /* 0x000fe4000fffe017 */
[C---:B------:R-:W-:Y:S02]  /*113a0*/  LOP3.LUT R14, R13.reuse, 0x20, RZ, 0xfc, !PT ;  /* 0x000000200d0e7812 */ /* 0x040fe400078efcff */
[----:B------:R-:W-:Y:S01]  /*113b0*/  LOP3.LUT R13, R13, 0x40, RZ, 0xfc, !PT ;  /* 0x000000400d0d7812 */ /* 0x000fe200078efcff */
[----:B------:R-:W-:Y:S01]  /*113c0*/  @P1 IMAD.HI.U32 R0, R7, UR4, RZ ;  /* 0x0000000407001c27 */ /* 0x000fe2000f8e00ff */
[----:B------:R-:W-:Y:S01]  /*113d0*/  PLOP3.LUT P1, PT, PT, PT, UP0, 0x80, 0x0 ;  /* 0x000000000000781c */ /* 0x000fe20003f2f008 */
[----:B------:R-:W-:-:S02]  /*113e0*/  @UP0 ULDC UR4, c[0x0][0x450] ;  /* 0x0001140000040ab9 */ /* 0x000fc40000000800 */
[----:B------:R-:W-:Y:S01]  /*113f0*/  IMAD.MOV.U32 R5, RZ, RZ, R7 ;  /* 0x000000ffff057224 */ /* 0x000fe200078e0007 */
[----:B------:R-:W-:Y:S01]  /*11400*/  @P0 SHF.R.U32.HI R5, RZ, UR4, R0 ;  /* 0x00000004ff050c19 */ /* 0x000fe20008011600 */
[----:B------:R-:W-:Y:S01]  /*11410*/  VIADD R0, R7, 0x80 ;  /* 0x0000008007007836 */ /* 0x000fe20000000000 */
[----:B------:R-:W-:Y:S01]  /*11420*/  PLOP3.LUT P0, PT, PT, PT, UP0, 0x80, 0x0 ;  /* 0x000000000000781c */ /* 0x000fe20003f0f008 */
[----:B------:R-:W-:Y:S02]  /*11430*/  @UP0 ULDC UR4, c[0x0][0x44c] ;  /* 0x0001130000040ab9 */ /* 0x000fe40000000800 */
[----:B------:R-:W-:Y:S02]  /*11440*/  IMAD.MOV.U32 R10, RZ, RZ, R0 ;  /* 0x000000ffff0a7224 */ /* 0x000fe400078e0000 */
[----:B------:R-:W-:Y:S02]  /*11450*/  IMAD.MOV R9, RZ, RZ, -R5 ;  /* 0x000000ffff097224 */ /* 0x000fe400078e0a05 */
[----:B------:R-:W-:Y:S01]  /*11460*/  @P1 IMAD.HI.U32 R4, R0, UR4, RZ ;  /* 0x0000000400041c27 */ /* 0x000fe2000f8e00ff */
[----:B------:R-:W-:-:S03]  /*11470*/  @UP0 ULDC UR4, c[0x0][0x450] ;  /* 0x0001140000040ab9 */ /* 0x000fc60000000800 */
[----:B-1----:R-:W-:Y:S02]  /*11480*/  IMAD R9, R20, R9, R7 ;  /* 0x0000000914097224 */ /* 0x002fe400078e0207 */
[----:B------:R-:W-:Y:S01]  /*11490*/  @P0 SHF.R.U32.HI R10, RZ, UR4, R4 ;  /* 0x00000004ff0a0c19 */ /* 0x000fe20008011604 */
[----:B------:R-:W-:Y:S01]  /*114a0*/  ULDC.64 UR4, c[0x0][0x2d0] ;  /* 0x0000b40000047ab9 */ /* 0x000fe20000000a00 */
[----:B------:R-:W-:Y:S02]  /*114b0*/  SHF.R.S32.HI R4, RZ, 0x1f, R5 ;  /* 0x0000001fff047819 */ /* 0x000fe40000011405 */
[----:B------:R-:W-:Y:S01]  /*114c0*/  SHF.R.S32.HI R12, RZ, 0x1f, R10 ;  /* 0x0000001fff0c7819 */ /* 0x000fe2000001140a */
[----:B------:R-:W-:-:S04]  /*114d0*/  IMAD.WIDE.U32 R6, R10, UR4, R2 ;  /* 0x000000040a067c25 */ /* 0x000fc8000f8e0002 */
[----:B------:R-:W-:Y:S02]  /*114e0*/  IMAD R4, R4, UR4, RZ ;  /* 0x0000000404047c24 */ /* 0x000fe4000f8e02ff */
[----:B------:R-:W-:Y:S02]  /*114f0*/  IMAD R12, R12, UR4, RZ ;  /* 0x000000040c0c7c24 */ /* 0x000fe4000f8e02ff */
[C---:B------:R-:W-:Y:S02]  /*11500*/  IMAD R8, R5.reuse, UR5, R4 ;  /* 0x0000000505087c24 */ /* 0x040fe4000f8e0204 */
[----:B------:R-:W-:Y:S01]  /*11510*/  IMAD.WIDE.U32 R4, R5, UR4, R2 ;  /* 0x0000000405047c25 */ /* 0x000fe2000f8e0002 */
[----:B------:R-:W-:-:S03]  /*11520*/  SHF.R.S32.HI R2, RZ, 0x1f, R9 ;  /* 0x0000001fff027819 */ /* 0x000fc60000011409 */
[----:B------:R-:W-:Y:S02]  /*11530*/  IMAD.MOV R11, RZ, RZ, -R10 ;  /* 0x000000ffff0b7224 */ /* 0x000fe400078e0a0a */
[----:B------:R-:W-:Y:S01]  /*11540*/  IMAD R10, R10, UR5, R12 ;  /* 0x000000050a0a7c24 */ /* 0x000fe2000f8e020c */
[----:B------:R-:W-:Y:S01]  /*11550*/  ULDC.64 UR4, c[0x0][0x2c8] ;  /* 0x0000b20000047ab9 */ /* 0x000fe20000000a00 */
[----:B------:R-:W-:Y:S02]  /*11560*/  IMAD.IADD R3, R5, 0x1, R8 ;  /* 0x0000000105037824 */ /* 0x000fe400078e0208 */
[----:B------:R-:W-:Y:S02]  /*11570*/  IMAD R8, R2, UR4, RZ ;  /* 0x0000000402087c24 */ /* 0x000fe4000f8e02ff */
[----:B------:R-:W-:Y:S02]  /*11580*/  IMAD R0, R20, R11, R0 ;  /* 0x0000000b14007224 */ /* 0x000fe400078e0200 */
[----:B------:R-:W-:-:S02]  /*11590*/  IMAD.MOV.U32 R2, RZ, RZ, R4 ;  /* 0x000000ffff027224 */ /* 0x000fc400078e0004 */
[C---:B------:R-:W-:Y:S02]  /*115a0*/  IMAD R8, R9.reuse, UR5, R8 ;  /* 0x0000000509087c24 */ /* 0x040fe4000f8e0208 */
[----:B------:R-:W-:Y:S01]  /*115b0*/  IMAD.WIDE.U32 R4, R9, UR4, R2 ;  /* 0x0000000409047c25 */ /* 0x000fe2000f8e0002 */
[----:B------:R-:W-:-:S03]  /*115c0*/  SHF.R.S32.HI R2, RZ, 0x1f, R0 ;  /* 0x0000001fff027819 */ /* 0x000fc60000011400 */
[----:B------:R-:W-:Y:S02]  /*115d0*/  IMAD.IADD R3, R7, 0x1, R10 ;  /* 0x0000000107037824 */ /* 0x000fe400078e020a */
[----:B------:R-:W-:Y:S02]  /*115e0*/  IMAD R7, R2, UR4, RZ ;  /* 0x0000000402077c24 */ /* 0x000fe4000f8e02ff */
[----:B------:R-:W-:Y:S02]  /*115f0*/  IMAD.MOV.U32 R2, RZ, RZ, R6 ;  /* 0x000000ffff027224 */ /* 0x000fe400078e0006 */
[C---:B------:R-:W-:Y:S02]  /*11600*/  IMAD R6, R0.reuse, UR5, R7 ;  /* 0x0000000500067c24 */ /* 0x040fe4000f8e0207 */
[----:B------:R-:W-:Y:S01]  /*11610*/  IMAD.WIDE.U32 R2, R0, UR4, R2 ;  /* 0x0000000400027c25 */ /* 0x000fe2000f8e0002 */
[----:B------:R-:W-:Y:S02]  /*11620*/  ULDC.64 UR4, c[0x0][0x280] ;  /* 0x0000a00000047ab9 */ /* 0x000fe40000000a00 */
[----:B------:R-:W-:Y:S01]  /*11630*/  LEA R7, P0, R4, UR4, 0x1 ;  /* 0x0000000404077c11 */ /* 0x000fe2000f8008ff */
[----:B------:R-:W-:-:S02]  /*11640*/  IMAD.IADD R9, R5, 0x1, R8 ;  /* 0x0000000105097824 */ /* 0x000fc400078e0208 */
[----:B------:R-:W-:-:S03]  /*11650*/  IMAD.IADD R3, R3, 0x1, R6 ;  /* 0x0000000103037824 */ /* 0x000fc600078e0206 */
[----:B------:R-:W-:Y:S02]  /*11660*/  LEA.HI.X R9, R4, UR5, R9, 0x1, P0 ;  /* 0x0000000504097c11 */ /* 0x000fe400080f0c09 */
        /* <DEDUP_REMOVED lines=8> */
[----:B------:R-:W0:Y:S01]  /*116f0*/  S2R R3, SR_TID.X ;  /* 0x0000000000037919 */ /* 0x000e220000002100 */
[----:B------:R-:W-:Y:S01]  /*11700*/  ULDC UR4, c[0x0][0x288] ;  /* 0x0000a20000047ab9 */ /* 0x000fe20000000800 */
[----:B------:R-:W-:Y:S01]  /*11710*/  IMAD.MOV.U32 R24, RZ, RZ, 0x1 ;  /* 0x00000001ff187424 */ /* 0x000fe200078e00ff */
[----:B------:R-:W-:Y:S01]  /*11720*/  SHFL.IDX PT, R2, R9, RZ, 0x1c1f ;  /* 0x001c1fff09027589 */ /* 0x000fe200000e0000 */
[----:B------:R-:W-:-:S03]  /*11730*/  IMAD R0, R20, UR4, RZ ;  /* 0x0000000414007c24 */ /* 0x000fc6000f8e02ff */
[----:B------:R-:W-:Y:S04]  /*11740*/  SHFL.IDX PT, R14, R7, RZ, 0x1c1f ;  /* 0x001c1fff070e7589 */ /* 0x000fe800000e0000 */
[----:B------:R-:W1:Y:S01]  /*11750*/  SHFL.IDX PT, R4, R9, 0x1, 0x1c1f ;  /* 0x003c1f0009047f89 */ /* 0x000e6200000e0000 */
[----:B0-----:R-:W-:-:S04]  /*11760*/  LOP3.LUT R3, R3, 0x7f, RZ, 0xc0, !PT ;  /* 0x0000007f03037812 */ /* 0x001fc800078ec0ff */
[----:B------:R-:W-:Y:S01]  /*11770*/  SHF.R.U32.HI R3, RZ, 0x2, R3 ;  /* 0x00000002ff037819 */ /* 0x000fe20000011603 */
[----:B-1----:R-:W-:-:S04]  /*11780*/  IMAD.MOV.U32 R5, RZ, RZ, R4 ;  /* 0x000000ffff057224 */ /* 0x002fc800078e0004 */
[----:B------:R-:W-:Y:S02]  /*11790*/  VIADD R6, R3, UR42 ;  /* 0x0000002a03067c36 */ /* 0x000fe40008000000 */
[----:B------:R-:W-:Y:S02]  /*117a0*/  IMAD.MOV.U32 R3, RZ, RZ, R2 ;  /* 0x000000ffff037224 */ /* 0x000fe400078e0002 */
[----:B------:R-:W-:Y:S01]  /*117b0*/  IMAD.MOV.U32 R2, RZ, RZ, R14 ;  /* 0x000000ffff027224 */ /* 0x000fe200078e000e */
[C---:B------:R-:W-:Y:S01]  /*117c0*/  ISETP.GE.AND P2, PT, R6.reuse, R0, PT ;  /* 0x000000000600720c */ /* 0x040fe20003f46270 */
[----:B------:R-:W0:Y:S01]  /*117d0*/  SHFL.IDX PT, R14, R7, 0x1, 0x1c1f ;  /* 0x003c1f00070e7f89 */ /* 0x000e2200000e0000 */
[----:B------:R-:W-:-:S11]  /*117e0*/  VIADD R11, R6, 0x20 ;  /* 0x00000020060b7836 */ /* 0x000fd60000000000 */
[----:B------:R-:W-:Y:S01]  /*117f0*/  @!P2 IMAD.WIDE.U32 R2, R27, 0x2, R2 ;  /* 0x000000021b02a825 */ /* 0x000fe200078e0002 */
[----:B------:R-:W-:-:S05]  /*11800*/  @!P2 LEA R21, R28, UR47, 0x1 ;  /* 0x0000002f1c15ac11 */ /* 0x000fca000f8e08ff */
[----:B------:R-:W-:Y:S04]  /*11810*/  @!P2 LDGSTS.E.BYPASS.LTC128B.128 [R21+0xc400], desc[UR36][R2.64], !P3 ;  /* 0x0c4000000215afae */ /* 0x000fe8000d901d64 */
[----:B------:R-:W-:Y:S01]  /*11820*/  @!P2 LDGSTS.E.BYPASS.LTC128B.128 [R21+0xf400], desc[UR36][R2.64+0x40], !P0 ;  /* 0x0f4000400215afae */ /* 0x000fe2000c101d64 */
[----:B0-----:R-:W-:-:S03]  /*11830*/  IMAD.MOV.U32 R4, RZ, RZ, R14 ;  /* 0x000000ffff047224 */ /* 0x001fc600078e000e */
[----:B------:R0:W-:Y:S01]  /*11840*/  @!P2 LDGSTS.E.BYPASS.LTC128B.128 [R21+0x12400], desc[UR36][R2.64+0x80], !P1 ;  /* 0x124000800215afae */ /* 0x0001e2000c901d64 */
[----:B------:R-:W-:Y:S01]  /*11850*/  ISETP.GE.AND P2, PT, R11, R0, PT ;  /* 0x000000000b00720c */ /* 0x000fe20003f46270 */
[----:B------:R-:W-:Y:S02]  /*11860*/  VIADD R11, R6, 0x40 ;  /* 0x00000040060b7836 */ /* 0x000fe40000000000 */
[----:B------:R-:W-:Y:S04]  /*11870*/  SHFL.IDX PT, R14, R7, 0x2, 0x1c1f ;  /* 0x005c1f00070e7f89 */ /* 0x000fe800000e0000 */
[----:B0-----:R-:W0:Y:S06]  /*11880*/  SHFL.IDX PT, R2, R9, 0x2, 0x1c1f ;  /* 0x005c1f0009027f89 */ /* 0x001e2c00000e0000 */
[----:B------:R-:W-:Y:S01]  /*11890*/  @!P2 IMAD.WIDE.U32 R4, R27, 0x2, R4 ;  /* 0x000000021b04a825 */ /* 0x000fe200078e0004 */
[----:B------:R-:W-:-:S05]  /*118a0*/  @!P2 LEA R25, R28, UR47, 0x1 ;  /* 0x0000002f1c19ac11 */ /* 0x000fca000f8e08ff */
[----:B------:R-:W-:Y:S04]  /*118b0*/  @!P2 LDGSTS.E.BYPASS.LTC128B.128 [R25+0xcc00], desc[UR36][R4.64], !P3 ;  /* 0x0cc000000419afae */ /* 0x000fe8000d901d64 */
[----:B------:R-:W-:Y:S04]  /*118c0*/  @!P2 LDGSTS.E.BYPASS.LTC128B.128 [R25+0xfc00], desc[UR36][R4.64+0x40], !P0 ;  /* 0x0fc000400419afae */ /* 0x000fe8000c101d64 */
[----:B------:R1:W-:Y:S01]  /*118d0*/  @!P2 LDGSTS.E.BYPASS.LTC128B.128 [R25+0x12c00], desc[UR36][R4.64+0x80], !P1 ;  /* 0x12c000800419afae */ /* 0x0003e2000c901d64 */
[----:B------:R-:W-:Y:S01]  /*118e0*/  ISETP.GE.AND P2, PT, R11, R0, PT ;  /* 0x000000000b00720c */ /* 0x000fe20003f46270 */
[----:B------:R-:W-:-:S02]  /*118f0*/  VIADD R11, R6, 0x60 ;  /* 0x00000060060b7836 */ /* 0x000fc40000000000 */
[----:B0-----:R-:W-:Y:S02]  /*11900*/  IMAD.MOV.U32 R3, RZ, RZ, R2 ;  /* 0x000000ffff037224 */ /* 0x001fe400078e0002 */
[----:B------:R-:W-:Y:S01]  /*11910*/  IMAD.MOV.U32 R2, RZ, RZ, R14 ;  /* 0x000000ffff027224 */ /* 0x000fe200078e000e */
[----:B-1----:R-:W-:Y:S07]  /*11920*/  SHFL.IDX PT, R5, R9, 0x3, 0x1c1f ;  /* 0x007c1f0009057f89 */ /* 0x002fee00000e0000 */
[----:B------:R-:W-:Y:S01]  /*11930*/  @!P2 IMAD.WIDE.U32 R2, R27, 0x2, R2 ;  /* 0x000000021b02a825 */ /* 0x000fe200078e0002 */
[----:B------:R-:W-:Y:S01]  /*11940*/  @!P2 LEA R21, R28, UR47, 0x1 ;  /* 0x0000002f1c15ac11 */ /* 0x000fe2000f8e08ff */
[----:B------:R0:W1:Y:S04]  /*11950*/  SHFL.IDX PT, R4, R7, 0x3, 0x1c1f ;  /* 0x007c1f0007047f89 */ /* 0x00006800000e0000 */
[----:B------:R-:W-:Y:S04]  /*11960*/  @!P2 LDGSTS.E.BYPASS.LTC128B.128 [R21+0xd400], desc[UR36][R2.64], !P3 ;  /* 0x0d4000000215afae */ /* 0x000fe8000d901d64 */
[----:B------:R-:W-:Y:S01]  /*11970*/  @!P2 LDGSTS.E.BYPASS.LTC128B.128 [R21+0x10400], desc[UR36][R2.64+0x40], !P0 ;  /* 0x104000400215afae */ /* 0x000fe2000c101d64 */
[----:B0-----:R-:W-:-:S03]  /*11980*/  VIADD R7, R6, 0x80 ;  /* 0x0000008006077836 */ /* 0x001fc60000000000 */
[----:B------:R0:W-:Y:S01]  /*11990*/  @!P2 LDGSTS.E.BYPASS.LTC128B.128 [R21+0x13400], desc[UR36][R2.64+0x80], !P1 ;  /* 0x134000800215afae */ /* 0x0001e2000c901d64 */
[----:B------:R-:W-:-:S03]  /*119a0*/  ISETP.GE.AND P2, PT, R11, R0, PT ;  /* 0x000000000b00720c */ /* 0x000fc60003f46270 */
[----:B------:R-:W-:Y:S04]  /*119b0*/  SHFL.IDX PT, R14, R10, 0x1, 0x1c1f ;  /* 0x003c1f000a0e7f89 */ /* 0x000fe800000e0000 */
[----:B0-----:R-:W-:Y:S06]  /*119c0*/  SHFL.IDX PT, R3, R8, RZ, 0x1c1f ;  /* 0x001c1fff08037589 */ /* 0x001fec00000e0000 */
        /* <DEDUP_REMOVED lines=13> */
.L_x_11033:
        /* <DEDUP_REMOVED lines=14> */
.L_x_10975:
[----:B------:R-:W-:Y:S05]  /*11b80*/  BSYNC B0 ;  /* 0x0000000000007941 */ /* 0x000fea0003800000 */
.L_x_10974:
[----:B------:R-:W-:Y:S01]  /*11b90*/  NOP ;  /* 0x0000000000007918 */ /* 0x000fe20000000000 */
[----:B------:R-:W-:Y:S01]  /*11ba0*/  SYNCS.ARRIVE.TRANS64.RED.A0T1 RZ, [UR47+0x2d800], RZ ;  /* 0x02d800ffffff79a7 */ /* 0x000fe2000820042f */
[----:B------:R-:W-:Y:S01]  /*11bb0*/  IMAD.MOV.U32 R0, RZ, RZ, 0x1 ;  /* 0x00000001ff007424 */ /* 0x000fe200078e00ff */
[----:B------:R-:W-:Y:S04]  /*11bc0*/  ARRIVES.LDGSTSBAR.64.TRANSCNT [UR47+0x2d800] ;  /* 0x02d80000ff0079b0 */ /* 0x000fe80008000aaf */
[----:B------:R-:W-:Y:S01]  /*11bd0*/  SHF.L.U32 R0, R0, 0x1f, RZ ;  /* 0x0000001f00007819 */ /* 0x000fe200000006ff */
[----:B------:R-:W-:Y:S01]  /*11be0*/  NOP ;  /* 0x0000000000007918 */ /* 0x000fe20000000000 */
[----:B------:R-:W-:Y:S01]  /*11bf0*/  SYNCS.ARRIVE.TRANS64.A1T0 RZ, [UR47+0x2d800], RZ ;  /* 0x02d800ffffff79a7 */ /* 0x000fe2000810002f */
[----:B------:R-:W-:-:S05]  /*11c00*/  VIADD R19, R19, 0xfffffffe ;  /* 0xfffffffe13137836 */ /* 0x000fca0000000000 */
[----:B------:R-:W-:Y:S01]  /*11c10*/  ISETP.GE.AND P0, PT, R19, UR51, PT ;  /* 0x0000003313007c0c */ /* 0x000fe2000bf06270 */
[----:B------:R-:W1:Y:S02]  /*11c20*/  SYNCS.PHASECHK.TRANS64.TRYWAIT P1, [UR47+0x2d820], R0 ;  /* 0x02d82000ff0075a7 */ /* 0x000e64000802016f */
[----:B-1----:R-:W-:Y:S10]  /*11c30*/  @!P1 BRA `(.L_x_10976) ;  /* 0x0000002800849947 */ /* 0x002ff40003800000 */
.L_x_11034:
[----:B------:R-:W-:Y:S01]  /*11c40*/  IMAD.MOV.U32 R21, RZ, RZ, RZ ;  /* 0x000000ffff157224 */ /* 0x000fe200078e00ff */
[----:B------:R-:W-:Y:S06]  /*11c50*/  @!P0 BRA `(.L_x_10977) ;  /* 0x0000000c00cc8947 */ /* 0x000fec0003800000 */
[----:B0-----:R-:W0:Y:S01]  /*11c60*/  S2R R2, SR_TID.X ;  /* 0x0000000000027919 */ /* 0x001e220000002100 */
[----:B------:R-:W-:Y:S01]  /*11c70*/  UIADD3 UR4, UR46, 0x1, URZ ;  /* 0x000000012e047890 */ /* 0x000fe2000fffe03f */
[----:B------:R-:W-:Y:S01]  /*11c80*/  LOP3.LUT R3, RZ, UR44, RZ, 0x33, !PT ;  /* 0x0000002cff037c12 */ /* 0x000fe2000f8e33ff */
[----:B------:R-:W-:Y:S01]  /*11c90*/  BSSY B0, `(.L_x_10977) ;  /* 0x00000ef000007945 */ /* 0x000fe20003800000 */
[----:B------:R-:W1:Y:S01]  /*11ca0*/  S2R R4, SR_TID.X ;  /* 0x0000000000047919 */ /* 0x000e620000002100 */
[----:B------:R-:W-:Y:S01]  /*11cb0*/  UIMAD UR4, UR4, UR40, URZ ;  /* 0x00000028040472a4 */ /* 0x000fe2000f8e023f */
[----:B------:R-:W-:Y:S01]  /*11cc0*/  LOP3.LUT R5, RZ, UR43, RZ, 0x33, !PT ;  /* 0x0000002bff057c12 */ /* 0x000fe2000f8e33ff */
[----:B------:R-:W-:-:S04]  /*11cd0*/  IMAD.MOV.U32 R20, RZ, RZ, RZ ;  /* 0x000000ffff147224 */ /* 0x000fc800078e00ff */
[----:B------:R-:W-:Y:S01]  /*11ce0*/  LOP3.LUT R0, RZ, UR4, RZ, 0x33, !PT ;  /* 0x00000004ff007c12 */ /* 0x000fe2000f8e33ff */
[----:B------:R-:W-:-:S03]  /*11cf0*/  ULDC UR4, c[0x0][0x2f4] ;  /* 0x0000bd0000047ab9 */ /* 0x000fc60000000800 */
[----:B------:R-:W-:-:S04]  /*11d00*/  VIADDMNMX R0, R0, -UR45, R3, !PT ;  /* 0x8000002d00007c46 */ /* 0x000fc8000f800103 */
[----:B------:R-:W-:-:S04]  /*11d10*/  VIMNMX R0, R0, R5, !PT ;  /* 0x0000000500007248 */ /* 0x000fc80007fe0100 */
[----:B------:R-:W-:Y:S02]  /*11d20*/  IADD3 R26, -R0, -0x2, RZ ;  /* 0xfffffffe001a7810 */ /* 0x000fe40007ffe1ff */
[----:B0-----:R-:W-:-:S04]  /*11d30*/  LOP3.LUT R2, R2, 0x7f, RZ, 0xc0, !PT ;  /* 0x0000007f02027812 */ /* 0x001fc800078ec0ff */
[----:B------:R-:W-:-:S04]  /*11d40*/  SHF.R.U32.HI R2, RZ, 0x2, R2 ;  /* 0x00000002ff027819 */ /* 0x000fc80000011602 */
[----:B------:R-:W-:Y:S01]  /*11d50*/  IADD3 R23, R23, R22, R2 ;  /* 0x0000001617177210 */ /* 0x000fe20007ffe002 */
[----:B------:R-:W-:Y:S01]  /*11d60*/  IMAD.MOV.U32 R22, RZ, RZ, 0x1 ;  /* 0x00000001ff167424 */ /* 0x000fe200078e00ff */
[----:B------:R-:W-:Y:S01]  /*11d70*/  IADD3 R3, -R2, UR49, RZ ;  /* 0x0000003102037c10 */ /* 0x000fe2000fffe1ff */
[C---:B-1----:R-:W-:Y:S02]  /*11d80*/  IMAD.SHL.U32 R2, R4.reuse, 0x8, RZ ;  /* 0x0000000804027824 */ /* 0x042fe400078e00ff */
[----:B------:R-:W-:Y:S02]  /*11d90*/  IMAD.SHL.U32 R4, R4, 0x8, RZ ;  /* 0x0000000804047824 */ /* 0x000fe400078e00ff */
[----:B------:R-:W-:Y:S01]  /*11da0*/  VIADD R23, R23, 0xfffffe80 ;  /* 0xfffffe8017177836 */ /* 0x000fe20000000000 */
[----:B------:R-:W-:Y:S01]  /*11db0*/  LOP3.LUT R2, R2, 0x18, RZ, 0xc0, !PT ;  /* 0x0000001802027812 */ /* 0x000fe200078ec0ff */
[----:B------:R-:W-:Y:S01]  /*11dc0*/  IMAD R3, R0, 0x80, R3 ;  /* 0x0000008000037824 */ /* 0x000fe200078e0203 */
[----:B------:R-:W-:Y:S01]  /*11dd0*/  LOP3.LUT R4, R4, 0x18, RZ, 0xc0, !PT ;  /* 0x0000001804047812 */ /* 0x000fe200078ec0ff */
[----:B------:R-:W-:Y:S01]  /*11de0*/  IMAD R10, R0, -0x80, R23 ;  /* 0xffffff80000a7824 */ /* 0x000fe200078e0217 */
[----:B------:R-:W-:Y:S01]  /*11df0*/  ISETP.GE.AND P3, PT, R2, UR4, PT ;  /* 0x0000000402007c0c */ /* 0x000fe2000bf66270 */
[----:B------:R-:W-:Y:S01]  /*11e00*/  VIADD R0, R3, 0x100 ;  /* 0x0000010003007836 */ /* 0x000fe20000000000 */
[----:B------:R-:W-:-:S02]  /*11e10*/  LOP3.LUT R4, R4, 0x20, RZ, 0xfc, !PT ;  /* 0x0000002004047812 */ /* 0x000fc400078efcff */
[----:B------:R-:W-:Y:S02]  /*11e20*/  LOP3.LUT R2, R2, 0x40, RZ, 0xfc, !PT ;  /* 0x0000004002027812 */ /* 0x000fe400078efcff */
[----:B------:R-:W-:Y:S02]  /*11e30*/  ISETP.GE.AND P2, PT, R4, UR4, PT ;  /* 0x0000000404007c0c */ /* 0x000fe4000bf46270 */
[----:B------:R-:W-:-:S13]  /*11e40*/  ISETP.GE.AND P1, PT, R2, UR4, PT ;  /* 0x0000000402007c0c */ /* 0x000fda000bf26270 */
.L_x_10990:
        /* <DEDUP_REMOVED lines=15> */
[----:B------:R-:W-:-:S03]  /*11f40*/  ULDC.64 UR4, c[0x0][0x418] ;  /* 0x0001060000047ab9 */ /* 0x000fc60000000a00 */
[----:B------:R-:W-:Y:S01]  /*11f50*/  IMAD.IADD R3, R5, 0x1, R3 ;  /* 0x0000000105037824 */ /* 0x000fe200078e0203 */
[----:B------:R-:W-:-:S04]  /*11f60*/  LEA R6, P0, R2, UR4, 0x2 ;  /* 0x0000000402067c11 */ /* 0x000fc8000f8010ff */
[----:B------:R-:W-:-:S05]  /*11f70*/  LEA.HI.X R7, R2, UR5, R3, 0x2, P0 ;  /* 0x0000000502077c11 */ /* 0x000fca00080f1403 */
[----:B------:R-:W2:Y:S01]  /*11f80*/  LDG.E R6, desc[UR36][R6.64] ;  /* 0x0000002406067981 */ /* 0x000ea2000c1e1900 */
[----:B------:R-:W-:Y:S01]  /*11f90*/  LOP3.LUT P4, RZ, R16, 0x8, RZ, 0xc0, !PT ;  /* 0x0000000810ff7812 */ /* 0x000fe2000788c0ff */
        /* <DEDUP_REMOVED lines=8> */
.L_x_10978:
[----:B------:R-:W-:Y:S01]  /*12020*/  LEA R7, R21, UR47, 0x3 ;  /* 0x0000002f15077c11 */ /* 0x000fe2000f8e18ff */
[----:B------:R-:W-:Y:S01]  /*12030*/  BSSY B1, `(.L_x_10979) ;  /* 0x0000004000017945 */ /* 0x000fe20003800000 */
[----:B------:R-:W-:-:S04]  /*12040*/  SHF.L.U32 R2, R24, 0x1f, RZ ;  /* 0x0000001f18027819 */ /* 0x000fc800000006ff */
[----:B------:R-:W0:Y:S02]  /*12050*/  SYNCS.PHASECHK.TRANS64.TRYWAIT P0, [R7+URZ+0x2d840], R2 ;  /* 0x02d84002070075a7 */ /* 0x000e24000800017f */
[----:B0-----:R-:W-:Y:S05]  /*12060*/  @!P0 BRA `(.L_x_10980) ;  /* 0x0000002400908947 */ /* 0x001fea0003800000 */
.L_x_11035:
[----:B------:R-:W-:Y:S05]  /*12070*/  BSYNC B1 ;  /* 0x0000000000017941 */ /* 0x000fea0003800000 */
.L_x_10979:
        /* <DEDUP_REMOVED lines=24> */
[----:B------:R-:W-:Y:S01]  /*12200*/  LEA R8, P0, R2, UR6, 0x1 ;  /* 0x0000000602087c11 */ /* 0x000fe2000f8008ff */
[----:B------:R-:W-:Y:S01]  /*12210*/  VIADD R19, R3, UR4 ;  /* 0x0000000403137c36 */ /* 0x000fe20008000000 */
[----:B------:R-:W-:-:S04]  /*12220*/  UMOV UR4, 0xffffffff ;  /* 0xffffffff00047882 */ /* 0x000fc80000000000 */
[----:B------:R-:W-:Y:S01]  /*12230*/  LEA.HI.X R19, R2, UR7, R19, 0x1, P0 ;  /* 0x0000000702137c11 */ /* 0x000fe200080f0c13 */
[----:B------:R-:W-:Y:S06]  /*12240*/  BRA.DIV UR4, `(.L_x_10981) ;  /* 0x00000026042c7947 */ /* 0x000fec000b800000 */
[----:B------:R-:W0:Y:S01]  /*12250*/  S2R R3, SR_TID.X ;  /* 0x0000000000037919 */ /* 0x000e220000002100 */
[----:B------:R-:W-:Y:S02]  /*12260*/  LOP3.LUT P6, RZ, R16, 0x4, RZ, 0xc0, !PT ;  /* 0x0000000410ff7812 */ /* 0x000fe400078cc0ff */
[----:B------:R-:W-:Y:S01]  /*12270*/  LEA R9, R9, UR47, 0x1 ;  /* 0x0000002f09097c11 */ /* 0x000fe2000f8e08ff */
        /* <DEDUP_REMOVED lines=26> */
.L_x_11045:
        /* <DEDUP_REMOVED lines=11> */
.L_x_10982:
        /* <DEDUP_REMOVED lines=10> */
.L_x_10983:
[----:B------:R2:W-:Y:S01]  /*12570*/  SYNCS.ARRIVE.TRANS64.A1T0 RZ, [R7+URZ+0x2d830], RZ ;  /* 0x02d830ff07ff79a7 */ /* 0x0005e2000810003f */
[----:B------:R-:W-:Y:S05]  /*12580*/  @!P5 BRA `(.L_x_10984) ;  /* 0x000000000004d947 */ /* 0x000fea0003800000 */
[----:B------:R-:W-:Y:S01]  /*12590*/  BPT.TRAP 0x1 ;  /* 0x000000040000795c */ /* 0x000fe20000300000 */
.L_x_10984:
[----:B-1----:R-:W-:Y:S01]  /*125a0*/  SHF.L.U32 R2, R22, 0x1f, RZ ;  /* 0x0000001f16027819 */ /* 0x002fe200000006ff */
[----:B------:R-:W-:Y:S01]  /*125b0*/  BSSY B1, `(.L_x_10985) ;  /* 0x0000004000017945 */ /* 0x000fe20003800000 */
[----:B--2---:R-:W-:-:S04]  /*125c0*/  LEA R7, R20, UR47, 0x3 ;  /* 0x0000002f14077c11 */ /* 0x004fc8000f8e18ff */
[----:B------:R-:W1:Y:S02]  /*125d0*/  SYNCS.PHASECHK.TRANS64.TRYWAIT P0, [R7+URZ+0x2d860], R2 ;  /* 0x02d86002070075a7 */ /* 0x000e64000800017f */
[----:B-1----:R-:W-:Y:S05]  /*125e0*/  @!P0 BRA `(.L_x_10986) ;  /* 0x0000002400988947 */ /* 0x002fea0003800000 */
.L_x_11046:
[----:B------:R-:W-:Y:S05]  /*125f0*/  BSYNC B1 ;  /* 0x0000000000017941 */ /* 0x000fea0003800000 */
.L_x_10985:
        /* <DEDUP_REMOVED lines=36> */
.L_x_11056:
        /* <DEDUP_REMOVED lines=22> */
[----:B------:R-:W-:-:S07]  /*129a0*/  IMAD.IADD R19, R3, 0x1, R25 ;  /* 0x0000000103137824 */ /* 0x000fce00078e0219 */
.L_x_10988:
        /* <DEDUP_REMOVED lines=10> */
.L_x_10989:
        /* <DEDUP_REMOVED lines=10> */
[----:B------:R-:W-:Y:S01]  /*12af0*/  ULDC.64 UR6, c[0x0][0x318] ;  /* 0x0000c60000067ab9 */ /* 0x000fe20000000a00 */
[----:B------:R-:W-:Y:S01]  /*12b00*/  UIMAD UR4, UR41, UR5, UR4 ;  /* 0x00000005290472a4 */ /* 0x000fe2000f8e0204 */
[----:B------:R-:W-:Y:S01]  /*12b10*/  LEA R17, P0, R18, UR6, 0x1 ;  /* 0x0000000612117c11 */ /* 0x000fe2000f8008ff */
[----:B------:R-:W-:Y:S02]  /*12b20*/  IMAD.MOV.U32 R22, RZ, RZ, R24 ;  /* 0x000000ffff167224 */ /* 0x000fe400078e0018 */
[----:B------:R-:W-:Y:S02]  /*12b30*/  IMAD.MOV.U32 R20, RZ, RZ, R21 ;  /* 0x000000ffff147224 */ /* 0x000fe400078e0015 */
[----:B------:R-:W-:-:S05]  /*12b40*/  VIADD R3, R19, UR4 ;  /* 0x0000000413037c36 */ /* 0x000fca0008000000 */
[----:B------:R-:W-:Y:S02]  /*12b50*/  LEA.HI.X R18, R18, UR7, R3, 0x1, P0 ;  /* 0x0000000712127c11 */ /* 0x000fe400080f0c03 */
[----:B------:R-:W-:-:S13]  /*12b60*/  ISETP.GT.AND P0, PT, R26, UR51, PT ;  /* 0x000000331a007c0c */ /* 0x000fda000bf04270 */
[----:B0-----:R-:W-:Y:S05]  /*12b70*/  @P0 BRA `(.L_x_10990) ;  /* 0xfffffff000b40947 */ /* 0x001fea000383ffff */
[----:B------:R-:W-:Y:S05]  /*12b80*/  BSYNC B0 ;  /* 0x0000000000007941 */ /* 0x000fea0003800000 */
.L_x_10977:
[----:B------:R-:W-:-:S13]  /*12b90*/  LOP3.LUT P0, RZ, R16, 0x8, RZ, 0xc0, !PT ;  /* 0x0000000810ff7812 */ /* 0x000fda000780c0ff */
[----:B------:R-:W-:Y:S05]  /*12ba0*/  @!P0 BRA `(.L_x_10991) ;  /* 0x0000000000048947 */ /* 0x000fea0003800000 */
[----:B------:R-:W-:Y:S01]  /*12bb0*/  BPT.TRAP 0x1 ;  /* 0x000000040000795c */ /* 0x000fe20000300000 */
.L_x_10991:
        /* <DEDUP_REMOVED lines=12> */
.L_x_11057:
[----:B------:R-:W-:Y:S05]  /*12c80*/  BSYNC B0 ;  /* 0x0000000000007941 */ /* 0x000fea0003800000 */
.L_x_10992:
[----:B------:R-:W1:Y:S01]  /*12c90*/  S2R R10, SR_TID.X ;  /* 0x00000000000a7919 */ /* 0x000e620000002100 */
[----:B------:R-:W-:Y:S01]  /*12ca0*/  UMOV UR4, 0xffffffff ;  /* 0xffffffff00047882 */ /* 0x000fe20000000000 */
[----:B-1----:R-:W-:-:S05]  /*12cb0*/  IMAD.SHL.U32 R9, R10, 0x8, RZ ;  /* 0x000000080a097824 */ /* 0x002fca00078e00ff */
[----:B------:R-:W-:Y:S01]  /*12cc0*/  LOP3.LUT R9, R9, 0x18, RZ, 0xc0, !PT ;  /* 0x0000001809097812 */ /* 0x000fe200078ec0ff */
[----:B------:R-:W-:Y:S06]  /*12cd0*/  BRA.DIV UR4, `(.L_x_10994) ;  /* 0x0000002604587947 */ /* 0x000fec000b800000 */
[----:B------:R-:W-:Y:S01]  /*12ce0*/  IMAD.SHL.U32 R7, R10, 0x8, RZ ;  /* 0x000000080a077824 */ /* 0x000fe200078e00ff */
[----:B0-----:R-:W-:Y:S01]  /*12cf0*/  SHFL.IDX PT, R3, R18, RZ, 0x1c1f ;  /* 0x001c1fff12037589 */ /* 0x001fe200000e0000 */
[----:B------:R-:W-:Y:S01]  /*12d00*/  ULDC UR4, c[0x0][0x2f4] ;  /* 0x0000bd0000047ab9 */ /* 0x000fe20000000800 */
[----:B------:R-:W-:Y:S02]  /*12d10*/  LEA R4, R4, UR47, 0x1 ;  /* 0x0000002f04047c11 */ /* 0x000fe4000f8e08ff */
[----:B------:R-:W0:Y:S01]  /*12d20*/  SHFL.IDX PT, R2, R17, RZ, 0x1c1f ;  /* 0x001c1fff11027589 */ /* 0x000e2200000e0000 */
[----:B------:R-:W-:Y:S02]  /*12d30*/  LOP3.LUT R7, R7, 0x18, RZ, 0xc0, !PT ;  /* 0x0000001807077812 */ /* 0x000fe400078ec0ff */
[----:B------:R-:W-:Y:S01]  /*12d40*/  ISETP.GE.AND P2, PT, R9, UR4, PT ;  /* 0x0000000409007c0c */ /* 0x000fe2000bf46270 */
[----:B------:R-:W-:Y:S01]  /*12d50*/  SHFL.IDX PT, R6, R18, 0x1, 0x1c1f ;  /* 0x003c1f0012067f89 */ /* 0x000fe200000e0000 */
[----:B------:R-:W-:-:S02]  /*12d60*/  LOP3.LUT R8, R7, 0x20, RZ, 0xfc, !PT ;  /* 0x0000002007087812 */ /* 0x000fc400078efcff */
[----:B------:R-:W-:Y:S01]  /*12d70*/  LOP3.LUT R7, R7, 0x40, RZ, 0xfc, !PT ;  /* 0x0000004007077812 */ /* 0x000fe200078efcff */
[----:B------:R-:W1:Y:S01]  /*12d80*/  SHFL.IDX PT, R14, R17, 0x1, 0x1c1f ;  /* 0x003c1f00110e7f89 */ /* 0x000e6200000e0000 */
[----:B------:R-:W-:Y:S02]  /*12d90*/  ISETP.GE.AND P1, PT, R8, UR4, PT ;  /* 0x0000000408007c0c */ /* 0x000fe4000bf26270 */
[----:B------:R-:W-:Y:S01]  /*12da0*/  ISETP.GE.AND P0, PT, R7, UR4, PT ;  /* 0x0000000407007c0c */ /* 0x000fe2000bf06270 */
[----:B------:R-:W2:Y:S01]  /*12db0*/  SHFL.IDX PT, R8, R17, 0x2, 0x1c1f ;  /* 0x005c1f0011087f89 */ /* 0x000ea200000e0000 */
[C---:B------:R-:W-:Y:S02]  /*12dc0*/  ISETP.LT.OR P3, PT, R5.reuse, 0x1, P2 ;  /* 0x000000010500780c */ /* 0x040fe40001761670 */
[C---:B------:R-:W-:Y:S01]  /*12dd0*/  ISETP.LT.OR P4, PT, R5.reuse, 0x1, P1 ;  /* 0x000000010500780c */ /* 0x040fe20000f81670 */
[----:B------:R-:W3:Y:S01]  /*12de0*/  SHFL.IDX PT, R7, R18, 0x2, 0x1c1f ;  /* 0x005c1f0012077f89 */ /* 0x000ee200000e0000 */
[----:B------:R-:W-:-:S03]  /*12df0*/  ISETP.LT.OR P5, PT, R5, 0x1, P0 ;  /* 0x000000010500780c */ /* 0x000fc600007a1670 */
[----:B------:R-:W4:Y:S01]  /*12e00*/  SHFL.IDX PT, R18, R18, 0x3, 0x1c1f ;  /* 0x007c1f0012127f89 */ /* 0x000f2200000e0000 */
        /* <DEDUP_REMOVED lines=24> */
.L_x_11067:
        /* <DEDUP_REMOVED lines=14> */
.L_x_10995:
        /* <DEDUP_REMOVED lines=10> */
.L_x_10996:
[----:B0-----:R-:W-:Y:S01]  /*13110*/  VIADD R2, R21, 0x1 ;  /* 0x0000000115027836 */ /* 0x001fe20000000000 */
[----:B------:R0:W-:Y:S04]  /*13120*/  SYNCS.ARRIVE.TRANS64.A1T0 RZ, [R0+URZ+0x2d850], RZ ;  /* 0x02d850ff00ff79a7 */ /* 0x0001e8000810003f */
[----:B------:R-:W-:-:S04]  /*13130*/  ISETP.NE.AND P0, PT, R2, 0x2, PT ;  /* 0x000000020200780c */ /* 0x000fc80003f05270 */
[----:B------:R-:W-:Y:S02]  /*13140*/  SEL R3, RZ, 0x1, P0 ;  /* 0x00000001ff037807 */ /* 0x000fe40000000000 */
[----:B------:R-:W-:Y:S02]  /*13150*/  SEL R2, R2, RZ, P0 ;  /* 0x000000ff02027207 */ /* 0x000fe40000000000 */
[----:B0-----:R-:W-:-:S07]  /*13160*/  LOP3.LUT R0, R24, R3, RZ, 0x3c, !PT ;  /* 0x0000000318007212 */ /* 0x001fce00078e3cff */
.L_x_10956:
[----:B------:R-:W0:Y:S01]  /*13170*/  S2R R4, SR_CgaCtaId ;  /* 0x0000000000047919 */ /* 0x000e220000008800 */
[----:B------:R-:W-:Y:S02]  /*13180*/  MOV R3, 0x400 ;  /* 0x0000040000037802 */ /* 0x000fe40000000f00 */
[----:B------:R-:W-:Y:S02]  /*13190*/  SHF.L.U32 R6, R6, 0x1f, RZ ;  /* 0x0000001f06067819 */ /* 0x000fe400000006ff */
[----:B0-----:R-:W-:-:S04]  /*131a0*/  LEA R7, R4, R3, 0x18 ;  /* 0x0000000304077211 */ /* 0x001fc800078ec0ff */
[----:B------:R-:W0:Y:S02]  /*131b0*/  SYNCS.PHASECHK.TRANS64.TRYWAIT P0, [R7+URZ+0x2d820], R6 ;  /* 0x02d82006070075a7 */ /* 0x000e24000800017f */
[----:B0-----:R-:W-:Y:S05]  /*131c0*/  @!P0 BRA `(.L_x_10997) ;  /* 0x0000002400988947 */ /* 0x001fea0003800000 */
.L_x_11068:
[----:B------:R-:W-:-:S03]  /*131d0*/  UMOV UR4, 0xffffffff ;  /* 0xffffffff00047882 */ /* 0x000fc60000000000 */
[----:B------:R-:W-:Y:S05]  /*131e0*/  BRA.DIV UR4, `(.L_x_10998) ;  /* 0x0000002604a47947 */ /* 0x000fea000b800000 */
[----:B------:R-:W1:Y:S02]  /*131f0*/  S2R R3, SR_TID.X ;  /* 0x0000000000037919 */ /* 0x000e640000002100 */
[----:B-1----:R-:W-:-:S04]  /*13200*/  SHF.R.U32.HI R3, RZ, 0x5, R3 ;  /* 0x00000005ff037819 */ /* 0x002fc80000011603 */
[----:B------:R-:W-:-:S05]  /*13210*/  LOP3.LUT R3, R3, 0x3, RZ, 0xc0, !PT ;  /* 0x0000000303037812 */ /* 0x000fca00078ec0ff */
[----:B------:R1:W2:Y:S02]  /*13220*/  SHFL.IDX PT, R14, R3, RZ, 0x1f ;  /* 0x00001fff030e7589 */ /* 0x0002a400000e0000 */
.L_x_11071:
[----:B--2---:R-:W-:-:S13]  /*13230*/  ISETP.NE.AND P0, PT, R14, RZ, PT ;  /* 0x000000ff0e00720c */ /* 0x004fda0003f05270 */
[----:B------:R-:W-:Y:S05]  /*13240*/  @P0 BRA `(.L_x_10864) ;  /* 0x0000000000900947 */ /* 0x000fea0003800000 */
[----:B------:R-:W-:-:S03]  /*13250*/  UMOV UR4, 0xffffffff ;  /* 0xffffffff00047882 */ /* 0x000fc60000000000 */
[----:B------:R-:W-:Y:S05]  /*13260*/  BRA.DIV UR4, `(.L_x_10999) ;  /* 0x0000002604b87947 */ /* 0x000fea000b800000 */
[----:B------:R-:W-:-:S13]  /*13270*/  ELECT P6, URZ, PT ;  /* 0x00000000003f782f */ /* 0x000fda00038c0000 */
.L_x_11074:
        /* <DEDUP_REMOVED lines=8> */
.L_x_11000:
[----:B------:R-:W-:Y:S01]  /*13300*/  IMAD R5, R2, 0x8, R7 ;  /* 0x0000000802057824 */ /* 0x000fe200078e0207 */
[----:B------:R-:W-:Y:S01]  /*13310*/  SHF.L.U32 R4, R0, 0x1f, RZ ;  /* 0x0000001f00047819 */ /* 0x000fe200000006ff */
[----:B------:R-:W-:-:S03]  /*13320*/  VIADD R2, R2, 0x1 ;  /* 0x0000000102027836 */ /* 0x000fc60000000000 */
[----:B------:R-:W1:Y:S02]  /*13330*/  SYNCS.PHASECHK.TRANS64.TRYWAIT P1, [R5+URZ+0x2d840], R4 ;  /* 0x02d84004050075a7 */ /* 0x000e64000802017f */
[----:B------:R-:W-:-:S04]  /*13340*/  ISETP.NE.AND P2, PT, R2, 0x2, PT ;  /* 0x000000020200780c */ /* 0x000fc80003f45270 */
[----:B------:R-:W-:Y:S01]  /*13350*/  SEL R3, RZ, 0x1, P2 ;  /* 0x00000001ff037807 */ /* 0x000fe20001000000 */
[----:B-1----:R-:W-:Y:S08]  /*13360*/  @!P1 BRA `(.L_x_11001) ;  /* 0x0000002400989947 */ /* 0x002ff00003800000 */
.L_x_11075:
[----:B------:R-:W-:Y:S02]  /*13370*/  SEL R2, R2, RZ, P2 ;  /* 0x000000ff02027207 */ /* 0x000fe40001000000 */
[----:B------:R-:W-:Y:S01]  /*13380*/  LOP3.LUT R0, R0, R3, RZ, 0x3c, !PT ;  /* 0x0000000300007212 */ /* 0x000fe200078e3cff */
[----:B------:R-:W-:Y:S06]  /*13390*/  @!P0 BRA `(.L_x_11002) ;  /* 0x0000000000048947 */ /* 0x000fec0003800000 */
[----:B------:R-:W-:Y:S01]  /*133a0*/  BPT.TRAP 0x1 ;  /* 0x000000040000795c */ /* 0x000fe20000300000 */
.L_x_11002:
[----:B------:R-:W-:Y:S01]  /*133b0*/  IMAD R3, R2, 0x8, R7 ;  /* 0x0000000802037824 */ /* 0x000fe200078e0207 */
[----:B------:R-:W-:-:S04]  /*133c0*/  SHF.L.U32 R0, R0, 0x1f, RZ ;  /* 0x0000001f00007819 */ /* 0x000fc800000006ff */
[----:B------:R-:W2:Y:S02]  /*133d0*/  SYNCS.PHASECHK.TRANS64.TRYWAIT P1, [R3+URZ+0x2d840], R0 ;  /* 0x02d84000030075a7 */ /* 0x000ea4000802017f */
[----:B--2---:R-:W-:Y:S05]  /*133e0*/  @!P1 BRA `(.L_x_11003) ;  /* 0x00000024008c9947 */ /* 0x004fea0003800000 */
.L_x_11076:
[----:B------:R-:W-:Y:S05]  /*133f0*/  @!P0 BRA `(.L_x_11004) ;  /* 0x0000000000048947 */ /* 0x000fea0003800000 */
[----:B------:R-:W-:Y:S01]  /*13400*/  BPT.TRAP 0x1 ;  /* 0x000000040000795c */ /* 0x000fe20000300000 */
.L_x_11004:
[----:B------:R-:W3:Y:S02]  /*13410*/  SYNCS.PHASECHK.TRANS64.TRYWAIT P1, [R5+URZ+0x2d860], R4 ;  /* 0x02d86004050075a7 */ /* 0x000ee4000802017f */
[----:B---3--:R-:W-:Y:S05]  /*13420*/  @!P1 BRA `(.L_x_11005) ;  /* 0x0000002400909947 */ /* 0x008fea0003800000 */
.L_x_11077:
[----:B------:R-:W-:Y:S05]  /*13430*/  @!P0 BRA `(.L_x_11006) ;  /* 0x0000000000048947 */ /* 0x000fea0003800000 */
[----:B------:R-:W-:Y:S01]  /*13440*/  BPT.TRAP 0x1 ;  /* 0x000000040000795c */ /* 0x000fe20000300000 */
.L_x_11006:
[----:B----4-:R4:W0:Y:S02]  /*13450*/  SYNCS.PHASECHK.TRANS64.TRYWAIT P0, [R3+URZ+0x2d860], R0 ;  /* 0x02d86000030075a7 */ /* 0x010824000800017f */
[----:B0-----:R-:W-:Y:S05]  /*13460*/  @!P0 NANOSLEEP.SYNCS 0x989680 ;  /* 0x009896800000895d */ /* 0x001fea0003900000 */
[----:B------:R-:W0:Y:S02]  /*13470*/  @!P0 SYNCS.PHASECHK.TRANS64 P0, [R3+URZ+0x2d860], R0 ;  /* 0x02d86000030085a7 */ /* 0x000e24000800007f */
[----:B0-----:R-:W-:Y:S05]  /*13480*/  @!P0 BRA `(.L_x_11006) ;  /* 0xfffffffc00f08947 */ /* 0x001fea000383ffff */
.L_x_10864:
[----:B------:R-:W-:Y:S05]  /*13490*/  BSYNC B6 ;  /* 0x0000000000067941 */ /* 0x000fea0003800000 */
.L_x_10861:
[----:B------:R-:W-:Y:S05]  /*134a0*/  EXIT ;  /* 0x000000000000794d */ /* 0x000fea0003800000 */
.L_x_10874:
[----:B0-----:R-:W-:-:S04]  /*134b0*/  IMAD.U32 R3, RZ, RZ, UR38 ;  /* 0x00000026ff037e24 */ /* 0x001fc8000f8e00ff */
[----:B------:R0:W1:Y:S03]  /*134c0*/  SYNCS.PHASECHK.TRANS64.TRYWAIT P0, [R3+URZ+0x2d800], R0 ;  /* 0x02d80000030075a7 */ /* 0x000066000800017f */
[----:B-1----:R-:W-:Y:S05]  /*134d0*/  @!P0 NANOSLEEP.SYNCS 0x989680 ;  /* 0x009896800000895d */ /* 0x002fea0003900000 */
[----:B------:R-:W1:Y:S02]  /*134e0*/  @!P0 SYNCS.PHASECHK.TRANS64 P0, [R3+URZ+0x2d800], R0 ;  /* 0x02d80000030085a7 */ /* 0x000e64000800007f */
[----:B-1----:R-:W-:Y:S05]  /*134f0*/  @!P0 BRA `(.L_x_10874) ;  /* 0xfffffffc00ec8947 */ /* 0x002fea000383ffff */
[----:B------:R-:W-:Y:S05]  /*13500*/  BRA `(.L_x_11007) ;  /* 0xfffffee000947947 */ /* 0x000fea000383ffff */
.L_x_10878:
[----:B0-----:R-:W-:-:S04]  /*13510*/  IMAD.U32 R3, RZ, RZ, UR38 ;  /* 0x00000026ff037e24 */ /* 0x001fc8000f8e00ff */
[----:B------:R0:W2:Y:S03]  /*13520*/  SYNCS.PHASECHK.TRANS64.TRYWAIT P1, [R3+URZ+0x2d830], R0 ;  /* 0x02d83000030075a7 */ /* 0x0000a6000802017f */
[----:B--2---:R-:W-:Y:S05]  /*13530*/  @!P1 NANOSLEEP.SYNCS 0x989680 ;  /* 0x009896800000995d */ /* 0x004fea0003900000 */
[----:B------:R-:W2:Y:S02]  /*13540*/  @!P1 SYNCS.PHASECHK.TRANS64 P1, [R3+URZ+0x2d830], R0 ;  /* 0x02d83000030095a7 */ /* 0x000ea4000802007f */
[----:B--2---:R-:W-:Y:S05]  /*13550*/  @!P1 BRA `(.L_x_10878) ;  /* 0xfffffffc00ec9947 */ /* 0x004fea000383ffff */
[----:B------:R-:W-:Y:S05]  /*13560*/  BRA `(.L_x_10877) ;  /* 0xfffffee000b87947 */ /* 0x000fea000383ffff */
.L_x_10895:
[----:B-1----:R-:W-:-:S04]  /*13570*/  IMAD.U32 R7, RZ, RZ, UR4 ;  /* 0x00000004ff077e24 */ /* 0x002fc8000f8e00ff */
[----:B------:R1:W2:Y:S03]  /*13580*/  SYNCS.PHASECHK.TRANS64.TRYWAIT P1, [R7+URZ+0x2d830], R0 ;  /* 0x02d83000070075a7 */ /* 0x0002a6000802017f */
[----:B--2---:R-:W-:Y:S05]  /*13590*/  @!P1 NANOSLEEP.SYNCS 0x989680 ;  /* 0x009896800000995d */ /* 0x004fea0003900000 */
[----:B------:R-:W2:Y:S02]  /*135a0*/  @!P1 SYNCS.PHASECHK.TRANS64 P1, [R7+URZ+0x2d830], R0 ;  /* 0x02d83000070095a7 */ /* 0x000ea4000802007f */
[----:B--2---:R-:W-:Y:S05]  /*135b0*/  @!P1 BRA `(.L_x_10895) ;  /* 0xfffffffc00ec9947 */ /* 0x004fea000383ffff */
[----:B------:R-:W-:Y:S05]  /*135c0*/  BRA `(.L_x_10892) ;  /* 0xffffff1400e87947 */ /* 0x000fea000383ffff */
.L_x_10899:
[----:B-1----:R-:W-:-:S04]  /*135d0*/  IMAD.U32 R7, RZ, RZ, UR10 ;  /* 0x0000000aff077e24 */ /* 0x002fc8000f8e00ff */
[----:B------:R1:W2:Y:S03]  /*135e0*/  SYNCS.PHASECHK.TRANS64.TRYWAIT P1, [R7+URZ+0x2d850], R0 ;  /* 0x02d85000070075a7 */ /* 0x0002a6000802017f */
[----:B--2---:R-:W-:Y:S05]  /*135f0*/  @!P1 NANOSLEEP.SYNCS 0x989680 ;  /* 0x009896800000995d */ /* 0x004fea0003900000 */
[----:B------:R-:W2:Y:S02]  /*13600*/  @!P1 SYNCS.PHASECHK.TRANS64 P1, [R7+URZ+0x2d850], R0 ;  /* 0x02d85000070095a7 */ /* 0x000ea4000802007f */
[----:B--2---:R-:W-:Y:S05]  /*13610*/  @!P1 BRA `(.L_x_10899) ;  /* 0xfffffffc00ec9947 */ /* 0x004fea000383ffff */
[----:B------:R-:W-:Y:S05]  /*13620*/  BRA `(.L_x_10896) ;  /* 0xffffff18009c7947 */ /* 0x000fea000383ffff */
.L_x_10918:
[----:B-1----:R-:W-:-:S04]  /*13630*/  IMAD.U32 R13, RZ, RZ, UR4 ;  /* 0x00000004ff0d7e24 */ /* 0x002fc8000f8e00ff */
[----:B------:R1:W2:Y:S03]  /*13640*/  SYNCS.PHASECHK.TRANS64.TRYWAIT P1, [R13+URZ+0x2d830], R0 ;  /* 0x02d830000d0075a7 */ /* 0x0002a6000802017f */
[----:B--2---:R-:W-:Y:S05]  /*13650*/  @!P1 NANOSLEEP.SYNCS 0x989680 ;  /* 0x009896800000995d */ /* 0x004fea0003900000 */
[----:B------:R-:W2:Y:S02]  /*13660*/  @!P1 SYNCS.PHASECHK.TRANS64 P1, [R13+URZ+0x2d830], R0 ;  /* 0x02d830000d0095a7 */ /* 0x000ea4000802007f */
[----:B--2---:R-:W-:Y:S05]  /*13670*/  @!P1 BRA `(.L_x_10918) ;  /* 0xfffffffc00ec9947 */ /* 0x004fea000383ffff */
[----:B------:R-:W-:Y:S05]  /*13680*/  BRA `(.L_x_10915) ;  /* 0xffffff4c00107947 */ /* 0x000fea000383ffff */
.L_x_10922:
[----:B-1----:R-:W-:-:S04]  /*13690*/  IMAD.U32 R13, RZ, RZ, UR14 ;  /* 0x0000000eff0d7e24 */ /* 0x002fc8000f8e00ff */
[----:B------:R1:W2:Y:S03]  /*136a0*/  SYNCS.PHASECHK.TRANS64.TRYWAIT P1, [R13+URZ+0x2d850], R0 ;  /* 0x02d850000d0075a7 */ /* 0x0002a6000802017f */
[----:B--2---:R-:W-:Y:S05]  /*136b0*/  @!P1 NANOSLEEP.SYNCS 0x989680 ;  /* 0x009896800000995d */ /* 0x004fea0003900000 */
[----:B------:R-:W2:Y:S02]  /*136c0*/  @!P1 SYNCS.PHASECHK.TRANS64 P1, [R13+URZ+0x2d850], R0 ;  /* 0x02d850000d0095a7 */ /* 0x000ea4000802007f */
[----:B--2---:R-:W-:Y:S05]  /*136d0*/  @!P1 BRA `(.L_x_10922) ;  /* 0xfffffffc00ec9947 */ /* 0x004fea000383ffff */
[----:B------:R-:W-:Y:S05]  /*136e0*/  BRA `(.L_x_10919) ;  /* 0xffffff4c00d07947 */ /* 0x000fea000383ffff */
.L_x_10930:
[----:B-1----:R-:W-:-:S04]  /*136f0*/  IMAD.U32 R13, RZ, RZ, UR10 ;  /* 0x0000000aff0d7e24 */ /* 0x002fc8000f8e00ff */
[----:B------:R1:W2:Y:S03]  /*13700*/  SYNCS.PHASECHK.TRANS64.TRYWAIT P1, [R13+URZ+0x2d830], R0 ;  /* 0x02d830000d0075a7 */ /* 0x0002a6000802017f */
[----:B--2---:R-:W-:Y:S05]  /*13710*/  @!P1 NANOSLEEP.SYNCS 0x989680 ;  /* 0x009896800000995d */ /* 0x004fea0003900000 */
[----:B------:R-:W2:Y:S02]  /*13720*/  @!P1 SYNCS.PHASECHK.TRANS64 P1, [R13+URZ+0x2d830], R0 ;  /* 0x02d830000d0095a7 */ /* 0x000ea4000802007f */
[----:B--2---:R-:W-:Y:S05]  /*13730*/  @!P1 BRA `(.L_x_10930) ;  /* 0xfffffffc00ec9947 */ /* 0x004fea000383ffff */
[----:B------:R-:W-:Y:S05]  /*13740*/  BRA `(.L_x_10927) ;  /* 0xffffff6c00a07947 */ /* 0x000fea000383ffff */
.L_x_10934:
[----:B-1----:R-:W-:-:S04]  /*13750*/  IMAD.U32 R13, RZ, RZ, UR10 ;  /* 0x0000000aff0d7e24 */ /* 0x002fc8000f8e00ff */
[----:B------:R1:W2:Y:S03]  /*13760*/  SYNCS.PHASECHK.TRANS64.TRYWAIT P1, [R13+URZ+0x2d850], R0 ;  /* 0x02d850000d0075a7 */ /* 0x0002a6000802017f */
[----:B--2---:R-:W-:Y:S05]  /*13770*/  @!P1 NANOSLEEP.SYNCS 0x989680 ;  /* 0x009896800000995d */ /* 0x004fea0003900000 */
[----:B------:R-:W2:Y:S02]  /*13780*/  @!P1 SYNCS.PHASECHK.TRANS64 P1, [R13+URZ+0x2d850], R0 ;  /* 0x02d850000d0095a7 */ /* 0x000ea4000802007f */
[----:B--2---:R-:W-:Y:S05]  /*13790*/  @!P1 BRA `(.L_x_10934) ;  /* 0xfffffffc00ec9947 */ /* 0x004fea000383ffff */
[----:B------:R-:W-:Y:S05]  /*137a0*/  BRA `(.L_x_10931) ;  /* 0xffffff7000407947 */ /* 0x000fea000383ffff */
.L_x_10949:
[----:B-1----:R-:W-:-:S04]  /*137b0*/  IMAD.U32 R3, RZ, RZ, UR6 ;  /* 0x00000006ff037e24 */ /* 0x002fc8000f8e00ff */
[----:B------:R1:W3:Y:S03]  /*137c0*/  SYNCS.PHASECHK.TRANS64.TRYWAIT P1, [R3+URZ+0x2d850], R2 ;  /* 0x02d85002030075a7 */ /* 0x0002e6000802017f */
[----:B---3--:R-:W-:Y:S05]  /*137d0*/  @!P1 NANOSLEEP.SYNCS 0x989680 ;  /* 0x009896800000995d */ /* 0x008fea0003900000 */
[----:B------:R-:W3:Y:S02]  /*137e0*/  @!P1 SYNCS.PHASECHK.TRANS64 P1, [R3+URZ+0x2d850], R2 ;  /* 0x02d85002030095a7 */ /* 0x000ee4000802007f */
[----:B---3--:R-:W-:Y:S05]  /*137f0*/  @!P1 BRA `(.L_x_10949) ;  /* 0xfffffffc00ec9947 */ /* 0x008fea000383ffff */
[----:B------:R-:W-:Y:S05]  /*13800*/  BRA `(.L_x_10948) ;  /* 0xffffff9c00b47947 */ /* 0x000fea000383ffff */
.L_x_10967:
[----:B------:R-:W-:Y:S02]  /*13810*/  IMAD.MOV.U32 R13, RZ, RZ, R18 ;  /* 0x000000ffff0d7224 */ /* 0x000fe400078e0012 */
[----:B------:R-:W-:Y:S02]  /*13820*/  IMAD.MOV.U32 R12, RZ, RZ, RZ ;  /* 0x000000ffff0c7224 */ /* 0x000fe400078e00ff */
[----:B------:R-:W-:Y:S02]  /*13830*/  IMAD.MOV.U32 R11, RZ, RZ, 0x1f ;  /* 0x0000001fff0b7424 */ /* 0x000fe400078e00ff */
[----:B------:R-:W-:-:S07]  /*13840*/  IMAD.MOV.U32 R15, RZ, RZ, -0x1 ;  /* 0xffffffffff0f7424 */ /* 0x000fce00078e00ff */
[----:B-----5:R-:W-:Y:S05]  /*13850*/  WARPSYNC.COLLECTIVE R15, `(.L_x_11008) ;  /* 0x000000000f087348 */ /* 0x020fea0003c00000 */
[----:B------:R0:W1:Y:S02]  /*13860*/  SHFL.IDX P6, R14, R13, R12, R11 ;  /* 0x0000000c0d0e7389 */ /* 0x00006400000c000b */
[----:B01---5:R-:W-:Y:S01]  /*13870*/  ENDCOLLECTIVE ;  /* 0x000000000000791b */ /* 0x023fe20003800000 */
.L_x_11008:
[----:B------:R-:W-:Y:S05]  /*13880*/  BRA `(.L_x_11009) ;  /* 0xffffffcc00dc7947 */ /* 0x000fea000383ffff */
.L_x_10969:
[----:B0-----:R-:W-:-:S04]  /*13890*/  IMAD.U32 R3, RZ, RZ, UR47 ;  /* 0x0000002fff037e24 */ /* 0x001fc8000f8e00ff */
[----:B------:R0:W1:Y:S03]  /*138a0*/  SYNCS.PHASECHK.TRANS64.TRYWAIT P0, [R3+URZ+0x2d840], R10 ;  /* 0x02d8400a030075a7 */ /* 0x000066000800017f */
[----:B-1----:R-:W-:Y:S05]  /*138b0*/  @!P0 NANOSLEEP.SYNCS 0x989680 ;  /* 0x009896800000895d */ /* 0x002fea0003900000 */
[----:B------:R-:W1:Y:S02]  /*138c0*/  @!P0 SYNCS.PHASECHK.TRANS64 P0, [R3+URZ+0x2d840], R10 ;  /* 0x02d8400a030085a7 */ /* 0x000e64000800007f */
[----:B-1----:R-:W-:Y:S05]  /*138d0*/  @!P0 BRA `(.L_x_10969) ;  /* 0xfffffffc00ec8947 */ /* 0x002fea000383ffff */
[----:B------:R-:W-:Y:S05]  /*138e0*/  BRA `(.L_x_11010) ;  /* 0xffffffd000647947 */ /* 0x000fea000383ffff */
.L_x_10970:
        /* <DEDUP_REMOVED lines=8> */
.L_x_11012:
[----:B------:R-:W-:Y:S05]  /*13970*/  BSYNC B0 ;  /* 0x0000000000007941 */ /* 0x000fea0003800000 */
.L_x_11011:
[----:B------:R-:W-:Y:S01]  /*13980*/  IMAD.MOV.U32 R13, RZ, RZ, R0 ;  /* 0x000000ffff0d7224 */ /* 0x000fe200078e0000 */
[----:B------:R-:W0:Y:S01]  /*13990*/  S2R R21, SR_TID.X ;  /* 0x0000000000157919 */ /* 0x000e220000002100 */
[----:B------:R-:W-:Y:S02]  /*139a0*/  IMAD.MOV.U32 R12, RZ, RZ, RZ ;  /* 0x000000ffff0c7224 */ /* 0x000fe400078e00ff */
[----:B------:R-:W-:Y:S02]  /*139b0*/  IMAD.MOV.U32 R11, RZ, RZ, 0x1c1f ;  /* 0x00001c1fff0b7424 */ /* 0x000fe400078e00ff */
[----:B------:R-:W-:Y:S02]  /*139c0*/  IMAD.MOV.U32 R15, RZ, RZ, -0x1 ;  /* 0xffffffffff0f7424 */ /* 0x000fe400078e00ff */
[----:B------:R-:W-:-:S07]  /*139d0*/  IMAD.MOV.U32 R6, RZ, RZ, R14 ;  /* 0x000000ffff067224 */ /* 0x000fce00078e000e */
[----:B0-----:R-:W-:Y:S05]  /*139e0*/  WARPSYNC.COLLECTIVE R15, `(.L_x_11013) ;  /* 0x000000000f087348 */ /* 0x001fea0003c00000 */
[----:B------:R1:W2:Y:S02]  /*139f0*/  SHFL.IDX P6, R14, R13, R12, R11 ;  /* 0x0000000c0d0e7389 */ /* 0x0002a400000c000b */
[----:B012---:R-:W-:Y:S01]  /*13a00*/  ENDCOLLECTIVE ;  /* 0x000000000000791b */ /* 0x007fe20003800000 */
.L_x_11013:
[----:B------:R-:W-:Y:S02]  /*13a10*/  IMAD.MOV.U32 R7, RZ, RZ, R6 ;  /* 0x000000ffff077224 */ /* 0x000fe400078e0006 */
[----:B------:R-:W-:Y:S02]  /*13a20*/  IMAD.MOV.U32 R13, RZ, RZ, R9 ;  /* 0x000000ffff0d7224 */ /* 0x000fe400078e0009 */
[----:B------:R-:W-:Y:S02]  /*13a30*/  IMAD.MOV.U32 R12, RZ, RZ, 0x1 ;  /* 0x00000001ff0c7424 */ /* 0x000fe400078e00ff */
[----:B------:R-:W-:Y:S01]  /*13a40*/  IMAD.SHL.U32 R27, R21, 0x8, RZ ;  /* 0x00000008151b7824 */ /* 0x000fe200078e00ff */
[----:B------:R-:W-:Y:S01]  /*13a50*/  @P0 LEA R21, R28, UR47, 0x1 ;  /* 0x0000002f1c150c11 */ /* 0x000fe2000f8e08ff */
[----:B------:R-:W-:-:S07]  /*13a60*/  IMAD.MOV.U32 R6, RZ, RZ, R14 ;  /* 0x000000ffff067224 */ /* 0x000fce00078e000e */
[----:B------:R-:W-:Y:S05]  /*13a70*/  WARPSYNC.COLLECTIVE R15, `(.L_x_11014) ;  /* 0x000000000f087348 */ /* 0x000fea0003c00000 */
[----:B------:R0:W1:Y:S02]  /*13a80*/  SHFL.IDX P6, R14, R13, R12, R11 ;  /* 0x0000000c0d0e7389 */ /* 0x00006400000c000b */
[----:B01----:R-:W-:Y:S01]  /*13a90*/  ENDCOLLECTIVE ;  /* 0x000000000000791b */ /* 0x003fe20003800000 */
.L_x_11014:
[----:B------:R-:W-:-:S05]  /*13aa0*/  LOP3.LUT R27, R27, 0x18, RZ, 0xc0, !PT ;  /* 0x000000181b1b7812 */ /* 0x000fca00078ec0ff */
        /* <DEDUP_REMOVED lines=13> */
.L_x_11015:
[----:B------:R-:W-:Y:S01]  /*13b80*/  @P0 LEA R25, R28, UR47, 0x1 ;  /* 0x0000002f1c190c11 */ /* 0x000fe2000f8e08ff */
[----:B------:R-:W-:Y:S02]  /*13b90*/  IMAD.MOV.U32 R13, RZ, RZ, R9 ;  /* 0x000000ffff0d7224 */ /* 0x000fe400078e0009 */
[----:B------:R-:W-:Y:S02]  /*13ba0*/  IMAD.MOV.U32 R12, RZ, RZ, 0x2 ;  /* 0x00000002ff0c7424 */ /* 0x000fe400078e00ff */
[----:B------:R-:W-:-:S07]  /*13bb0*/  IMAD.MOV.U32 R5, RZ, RZ, R14 ;  /* 0x000000ffff057224 */ /* 0x000fce00078e000e */
[----:B------:R-:W-:Y:S05]  /*13bc0*/  WARPSYNC.COLLECTIVE R15, `(.L_x_11016) ;  /* 0x000000000f087348 */ /* 0x000fea0003c00000 */
[----:B------:R0:W1:Y:S02]  /*13bd0*/  SHFL.IDX P6, R14, R13, R12, R11 ;  /* 0x0000000c0d0e7389 */ /* 0x00006400000c000b */
[----:B01----:R-:W-:Y:S01]  /*13be0*/  ENDCOLLECTIVE ;  /* 0x000000000000791b */ /* 0x003fe20003800000 */
.L_x_11016:
        /* <DEDUP_REMOVED lines=14> */
.L_x_11017:
[----:B------:R-:W-:Y:S01]  /*13cd0*/  @!PT LDS RZ, [RZ] ;  /* 0x00000000fffff984 */ /* 0x000fe20000000800 */
[----:B------:R-:W-:Y:S01]  /*13ce0*/  @!PT LDS RZ, [RZ] ;  /* 0x00000000fffff984 */ /* 0x000fe20000000800 */
[----:B------:R-:W-:Y:S01]  /*13cf0*/  @!PT LDS RZ, [RZ] ;  /* 0x00000000fffff984 */ /* 0x000fe20000000800 */
[----:B------:R0:W-:Y:S01]  /*13d00*/  @P0 LDGSTS.E.BYPASS.LTC128B.128 [R25+0x19c00], desc[UR36][R4.64+0x80], !P2 ;  /* 0x19c0008004190fae */ /* 0x0001e2000d101d64 */
[----:B------:R-:W-:Y:S01]  /*13d10*/  ISETP.GE.AND P0, PT, R8, 0x41, PT ;  /* 0x000000410800780c */ /* 0x000fe20003f06270 */
[----:B------:R-:W-:Y:S02]  /*13d20*/  IMAD.MOV.U32 R13, RZ, RZ, R9 ;  /* 0x000000ffff0d7224 */ /* 0x000fe400078e0009 */
[----:B------:R-:W-:Y:S02]  /*13d30*/  IMAD.MOV.U32 R12, RZ, RZ, 0x3 ;  /* 0x00000003ff0c7424 */ /* 0x000fe400078e00ff */
[----:B------:R-:W-:-:S08]  /*13d40*/  IMAD.MOV.U32 R3, RZ, RZ, R14 ;  /* 0x000000ffff037224 */ /* 0x000fd000078e000e */
[----:B0-----:R-:W-:Y:S05]  /*13d50*/  WARPSYNC.COLLECTIVE R15, `(.L_x_11018) ;  /* 0x000000000f087348 */ /* 0x001fea0003c00000 */
[----:B------:R1:W2:Y:S02]  /*13d60*/  SHFL.IDX P6, R14, R13, R12, R11 ;  /* 0x0000000c0d0e7389 */ /* 0x0002a400000c000b */
[----:B012---:R-:W-:Y:S01]  /*13d70*/  ENDCOLLECTIVE ;  /* 0x000000000000791b */ /* 0x007fe20003800000 */
.L_x_11018:
[----:B------:R-:W-:-:S04]  /*13d80*/  LOP3.LUT R3, R3, R2, RZ, 0x3c, !PT ;  /* 0x0000000203037212 */ /* 0x000fc800078e3cff */
[----:B------:R-:W-:-:S04]  /*13d90*/  LOP3.LUT R2, R3, R2, RZ, 0x3c, !PT ;  /* 0x0000000203027212 */ /* 0x000fc800078e3cff */
[----:B------:R-:W-:Y:S01]  /*13da0*/  LOP3.LUT R3, R3, R2, RZ, 0x3c, !PT ;  /* 0x0000000203037212 */ /* 0x000fe200078e3cff */
[----:B------:R-:W-:Y:S02]  /*13db0*/  IMAD.MOV.U32 R13, RZ, RZ, R0 ;  /* 0x000000ffff0d7224 */ /* 0x000fe400078e0000 */
[----:B------:R-:W-:Y:S01]  /*13dc0*/  @P0 IMAD.WIDE.U32 R2, R27, 0x2, R2 ;  /* 0x000000021b020825 */ /* 0x000fe200078e0002 */
[----:B------:R-:W-:-:S05]  /*13dd0*/  @P0 LEA R27, R28, UR47, 0x1 ;  /* 0x0000002f1c1b0c11 */ /* 0x000fca000f8e08ff */
        /* <DEDUP_REMOVED lines=10> */
.L_x_11019:
[----:B------:R-:W-:Y:S05]  /*13e80*/  BRA `(.L_x_11020) ;  /* 0xffffffd0002c7947 */ /* 0x000fea000383ffff */
.L_x_10973:
[----:B------:R-:W-:Y:S02]  /*13e90*/  IMAD.MOV.U32 R13, RZ, RZ, R9 ;  /* 0x000000ffff0d7224 */ /* 0x000fe400078e0009 */
[----:B------:R-:W-:Y:S02]  /*13ea0*/  IMAD.MOV.U32 R12, RZ, RZ, RZ ;  /* 0x000000ffff0c7224 */ /* 0x000fe400078e00ff */
[----:B------:R-:W-:Y:S02]  /*13eb0*/  IMAD.MOV.U32 R11, RZ, RZ, 0x1c1f ;  /* 0x00001c1fff0b7424 */ /* 0x000fe400078e00ff */
[----:B------:R-:W-:Y:S02]  /*13ec0*/  IMAD.MOV.U32 R15, RZ, RZ, -0x1 ;  /* 0xffffffffff0f7424 */ /* 0x000fe400078e00ff */
[----:B------:R-:W-:Y:S02]  /*13ed0*/  VIADD R6, R21, UR42 ;  /* 0x0000002a15067c36 */ /* 0x000fe40008000000 */
[----:B------:R-:W-:-:S07]  /*13ee0*/  IMAD.MOV.U32 R24, RZ, RZ, 0x1 ;  /* 0x00000001ff187424 */ /* 0x000fce00078e00ff */
[----:B------:R-:W-:Y:S05]  /*13ef0*/  WARPSYNC.COLLECTIVE R15, `(.L_x_11021) ;  /* 0x000000000f087348 */ /* 0x000fea0003c00000 */
[----:B------:R0:W1:Y:S02]  /*13f00*/  SHFL.IDX P6, R14, R13, R12, R11 ;  /* 0x0000000c0d0e7389 */ /* 0x00006400000c000b */
[----:B01----:R-:W-:Y:S01]  /*13f10*/  ENDCOLLECTIVE ;  /* 0x000000000000791b */ /* 0x003fe20003800000 */
.L_x_11021:
[----:B------:R-:W-:Y:S02]  /*13f20*/  VIADD R5, R6, 0x20 ;  /* 0x0000002006057836 */ /* 0x000fe40000000000 */
[----:B------:R-:W-:Y:S02]  /*13f30*/  IMAD.MOV.U32 R13, RZ, RZ, R7 ;  /* 0x000000ffff0d7224 */ /* 0x000fe400078e0007 */
[----:B------:R-:W-:-:S07]  /*13f40*/  IMAD.MOV.U32 R2, RZ, RZ, R14 ;  /* 0x000000ffff027224 */ /* 0x000fce00078e000e */
[----:B------:R-:W-:Y:S05]  /*13f50*/  WARPSYNC.COLLECTIVE R15, `(.L_x_11022) ;  /* 0x000000000f087348 */ /* 0x000fea0003c00000 */
[----:B------:R0:W1:Y:S02]  /*13f60*/  SHFL.IDX P6, R14, R13, R12, R11 ;  /* 0x0000000c0d0e7389 */ /* 0x00006400000c000b */
[----:B01----:R-:W-:Y:S01]  /*13f70*/  ENDCOLLECTIVE ;  /* 0x000000000000791b */ /* 0x003fe20003800000 */
.L_x_11022:
[----:B------:R-:W-:Y:S01]  /*13f80*/  ULDC UR4, c[0x0][0x288] ;  /* 0x0000a20000047ab9 */ /* 0x000fe20000000800 */
[----:B------:R-:W-:Y:S02]  /*13f90*/  IMAD.MOV.U32 R3, RZ, RZ, R2 ;  /* 0x000000ffff037224 */ /* 0x000fe400078e0002 */
        /* <DEDUP_REMOVED lines=9> */
.L_x_11023:
        /* <DEDUP_REMOVED lines=13> */
.L_x_11024:
[----:B------:R-:W-:Y:S02]  /*14100*/  VIADD R3, R6, 0x40 ;  /* 0x0000004006037836 */ /* 0x000fe40000000000 */
[----:B------:R-:W-:Y:S01]  /*14110*/  IMAD.MOV.U32 R5, RZ, RZ, R4 ;  /* 0x000000ffff057224 */ /* 0x000fe200078e0004 */
[----:B------:R-:W-:Y:S01]  /*14120*/  @!P2 LEA R25, R28, UR47, 0x1 ;  /* 0x0000002f1c19ac11 */ /* 0x000fe2000f8e08ff */
[----:B------:R-:W-:Y:S02]  /*14130*/  IMAD.MOV.U32 R13, RZ, RZ, R9 ;  /* 0x000000ffff0d7224 */ /* 0x000fe400078e0009 */
[----:B------:R-:W-:Y:S02]  /*14140*/  IMAD.MOV.U32 R12, RZ, RZ, 0x2 ;  /* 0x00000002ff0c7424 */ /* 0x000fe400078e00ff */
[----:B------:R-:W-:-:S07]  /*14150*/  IMAD.MOV.U32 R4, RZ, RZ, R14 ;  /* 0x000000ffff047224 */ /* 0x000fce00078e000e */
[----:B------:R-:W-:Y:S05]  /*14160*/  WARPSYNC.COLLECTIVE R15, `(.L_x_11025) ;  /* 0x000000000f087348 */ /* 0x000fea0003c00000 */
[----:B------:R0:W1:Y:S02]  /*14170*/  SHFL.IDX P6, R14, R13, R12, R11 ;  /* 0x0000000c0d0e7389 */ /* 0x00006400000c000b */
[----:B01----:R-:W-:Y:S01]  /*14180*/  ENDCOLLECTIVE ;  /* 0x000000000000791b */ /* 0x003fe20003800000 */
.L_x_11025:
        /* <DEDUP_REMOVED lines=13> */
.L_x_11026:
        /* <DEDUP_REMOVED lines=8> */
.L_x_11027:
        /* <DEDUP_REMOVED lines=12> */
.L_x_11028:
[----:B------:R-:W-:-:S05]  /*143a0*/  VIADD R3, R6, 0x60 ;  /* 0x0000006006037836 */ /* 0x000fca0000000000 */
        /* <DEDUP_REMOVED lines=9> */
.L_x_11029:
        /* <DEDUP_REMOVED lines=13> */
.L_x_11030:
[----:B------:R-:W-:Y:S01]  /*14510*/  @!P2 LEA R7, R28, UR47, 0x1 ;  /* 0x0000002f1c07ac11 */ /* 0x000fe2000f8e08ff */
[----:B------:R-:W-:Y:S02]  /*14520*/  IMAD.MOV.U32 R13, RZ, RZ, R8 ;  /* 0x000000ffff0d7224 */ /* 0x000fe400078e0008 */
[----:B------:R-:W-:Y:S02]  /*14530*/  IMAD.MOV.U32 R12, RZ, RZ, 0x1 ;  /* 0x00000001ff0c7424 */ /* 0x000fe400078e00ff */
[----:B------:R-:W-:-:S07]  /*14540*/  IMAD.MOV.U32 R2, RZ, RZ, R14 ;  /* 0x000000ffff027224 */ /* 0x000fce00078e000e */
[----:B------:R-:W-:Y:S05]  /*14550*/  WARPSYNC.COLLECTIVE R15, `(.L_x_11031) ;  /* 0x000000000f087348 */ /* 0x000fea0003c00000 */
[----:B------:R0:W1:Y:S02]  /*14560*/  SHFL.IDX P6, R14, R13, R12, R11 ;  /* 0x0000000c0d0e7389 */ /* 0x00006400000c000b */
[----:B01----:R-:W-:Y:S01]  /*14570*/  ENDCOLLECTIVE ;  /* 0x000000000000791b */ /* 0x003fe20003800000 */
.L_x_11031:
        /* <DEDUP_REMOVED lines=12> */
.L_x_11032:
[----:B------:R-:W-:Y:S05]  /*14640*/  BRA `(.L_x_11033) ;  /* 0xffffffd400147947 */ /* 0x000fea000383ffff */
.L_x_10976:
[----:B0-----:R-:W-:-:S04]  /*14650*/  IMAD.U32 R3, RZ, RZ, UR47 ;  /* 0x0000002fff037e24 */ /* 0x001fc8000f8e00ff */
[----:B------:R0:W1:Y:S03]  /*14660*/  SYNCS.PHASECHK.TRANS64.TRYWAIT P1, [R3+URZ+0x2d820], R0 ;  /* 0x02d82000030075a7 */ /* 0x000066000802017f */
[----:B-1----:R-:W-:Y:S05]  /*14670*/  @!P1 NANOSLEEP.SYNCS 0x989680 ;  /* 0x009896800000995d */ /* 0x002fea0003900000 */
[----:B------:R-:W1:Y:S02]  /*14680*/  @!P1 SYNCS.PHASECHK.TRANS64 P1, [R3+URZ+0x2d820], R0 ;  /* 0x02d82000030095a7 */ /* 0x000e64000802007f */
[----:B-1----:R-:W-:Y:S05]  /*14690*/  @!P1 BRA `(.L_x_10976) ;  /* 0xfffffffc00ec9947 */ /* 0x002fea000383ffff */
[----:B------:R-:W-:Y:S05]  /*146a0*/  BRA `(.L_x_11034) ;  /* 0xffffffd400647947 */ /* 0x000fea000383ffff */
.L_x_10980:
[----:B0-----:R0:W1:Y:S02]  /*146b0*/  SYNCS.PHASECHK.TRANS64.TRYWAIT P0, [R7+URZ+0x2d840], R2 ;  /* 0x02d84002070075a7 */ /* 0x001064000800017f */
[----:B-1----:R-:W-:Y:S05]  /*146c0*/  @!P0 NANOSLEEP.SYNCS 0x989680 ;  /* 0x009896800000895d */ /* 0x002fea0003900000 */
[----:B------:R-:W1:Y:S02]  /*146d0*/  @!P0 SYNCS.PHASECHK.TRANS64 P0, [R7+URZ+0x2d840], R2 ;  /* 0x02d84002070085a7 */ /* 0x000e64000800007f */
[----:B-1----:R-:W-:Y:S05]  /*146e0*/  @!P0 BRA `(.L_x_10980) ;  /* 0xfffffffc00f08947 */ /* 0x002fea000383ffff */
[----:B------:R-:W-:Y:S05]  /*146f0*/  BRA `(.L_x_11035) ;  /* 0xffffffd8005c7947 */ /* 0x000fea000383ffff */
.L_x_10981:
        /* <DEDUP_REMOVED lines=8> */
.L_x_11037:
[----:B------:R-:W-:Y:S05]  /*14780*/  BSYNC B1 ;  /* 0x0000000000017941 */ /* 0x000fea0003800000 */
.L_x_11036:
[----:B------:R-:W0:Y:S01]  /*14790*/  S2R R27, SR_TID.X ;  /* 0x00000000001b7919 */ /* 0x000e220000002100 */
[----:B------:R-:W-:Y:S01]  /*147a0*/  IMAD.MOV.U32 R13, RZ, RZ, R8 ;  /* 0x000000ffff0d7224 */ /* 0x000fe200078e0008 */
[----:B------:R-:W-:Y:S01]  /*147b0*/  LOP3.LUT R16, R16, 0xffefffff, RZ, 0xc0, !PT ;  /* 0xffefffff10107812 */ /* 0x000fe200078ec0ff */
[----:B------:R-:W-:Y:S01]  /*147c0*/  IMAD.MOV.U32 R12, RZ, RZ, RZ ;  /* 0x000000ffff0c7224 */ /* 0x000fe200078e00ff */
[----:B------:R-:W-:Y:S01]  /*147d0*/  LEA R9, R9, UR47, 0x1 ;  /* 0x0000002f09097c11 */ /* 0x000fe2000f8e08ff */
[----:B------:R-:W-:Y:S01]  /*147e0*/  IMAD.MOV.U32 R11, RZ, RZ, 0x1c1f ;  /* 0x00001c1fff0b7424 */ /* 0x000fe200078e00ff */
[----:B------:R-:W-:Y:S01]  /*147f0*/  @P1 LOP3.LUT R16, R16, 0x100000, RZ, 0xfc, !PT ;  /* 0x0010000010101812 */ /* 0x000fe200078efcff */
[----:B------:R-:W-:Y:S02]  /*14800*/  IMAD.MOV.U32 R15, RZ, RZ, -0x1 ;  /* 0xffffffffff0f7424 */ /* 0x000fe400078e00ff */
[----:B------:R-:W-:Y:S01]  /*14810*/  IMAD.MOV.U32 R3, RZ, RZ, R14 ;  /* 0x000000ffff037224 */ /* 0x000fe200078e000e */
[----:B------:R-:W-:-:S13]  /*14820*/  LOP3.LUT P1, RZ, R16, 0x4, RZ, 0xc0, !PT ;  /* 0x0000000410ff7812 */ /* 0x000fda000782c0ff */
[----:B0-----:R-:W-:Y:S05]  /*14830*/  WARPSYNC.COLLECTIVE R15, `(.L_x_11038) ;  /* 0x000000000f087348 */ /* 0x001fea0003c00000 */
[----:B------:R1:W2:Y:S02]  /*14840*/  SHFL.IDX P6, R14, R13, R12, R11 ;  /* 0x0000000c0d0e7389 */ /* 0x0002a400000c000b */
[----:B012---:R-:W-:Y:S01]  /*14850*/  ENDCOLLECTIVE ;  /* 0x000000000000791b */ /* 0x007fe20003800000 */
.L_x_11038:
        /* <DEDUP_REMOVED lines=8> */
.L_x_11039:
        /* <DEDUP_REMOVED lines=14> */
.L_x_11040:
[----:B------:R-:W-:Y:S02]  /*149c0*/  IMAD.MOV.U32 R13, RZ, RZ, R19 ;  /* 0x000000ffff0d7224 */ /* 0x000fe400078e0013 */
[----:B------:R-:W-:Y:S02]  /*149d0*/  IMAD.MOV.U32 R12, RZ, RZ, 0x2 ;  /* 0x00000002ff0c7424 */ /* 0x000fe400078e00ff */
[----:B------:R-:W-:-:S07]  /*149e0*/  IMAD.MOV.U32 R2, RZ, RZ, R14 ;  /* 0x000000ffff027224 */ /* 0x000fce00078e000e */
[----:B------:R-:W-:Y:S05]  /*149f0*/  WARPSYNC.COLLECTIVE R15, `(.L_x_11041) ;  /* 0x000000000f087348 */ /* 0x000fea0003c00000 */
[----:B------:R0:W1:Y:S02]  /*14a00*/  SHFL.IDX P6, R14, R13, R12, R11 ;  /* 0x0000000c0d0e7389 */ /* 0x00006400000c000b */
[----:B01----:R-:W-:Y:S01]  /*14a10*/  ENDCOLLECTIVE ;  /* 0x000000000000791b */ /* 0x003fe20003800000 */
.L_x_11041:
        /* <DEDUP_REMOVED lines=13> */
.L_x_11042:
[----:B------:R-:W-:Y:S02]  /*14af0*/  IMAD.MOV.U32 R13, RZ, RZ, R19 ;  /* 0x000000ffff0d7224 */ /* 0x000fe400078e0013 */
[----:B------:R-:W-:Y:S02]  /*14b00*/  IMAD.MOV.U32 R12, RZ, RZ, 0x3 ;  /* 0x00000003ff0c7424 */ /* 0x000fe400078e00ff */
[----:B------:R-:W-:-:S07]  /*14b10*/  IMAD.MOV.U32 R2, RZ, RZ, R14 ;  /* 0x000000ffff027224 */ /* 0x000fce00078e000e */
[----:B------:R-:W-:Y:S05]  /*14b20*/  WARPSYNC.COLLECTIVE R15, `(.L_x_11043) ;  /* 0x000000000f087348 */ /* 0x000fea0003c00000 */
[----:B------:R0:W1:Y:S02]  /*14b30*/  SHFL.IDX P6, R14, R13, R12, R11 ;  /* 0x0000000c0d0e7389 */ /* 0x00006400000c000b */
[----:B01----:R-:W-:Y:S01]  /*14b40*/  ENDCOLLECTIVE ;  /* 0x000000000000791b */ /* 0x003fe20003800000 */
.L_x_11043:
        /* <DEDUP_REMOVED lines=14> */
.L_x_11044:
[----:B------:R-:W-:Y:S01]  /*14c30*/  IMAD.MOV.U32 R2, RZ, RZ, R14 ;  /* 0x000000ffff027224 */ /* 0x000fe200078e000e */
[----:B------:R-:W-:Y:S06]  /*14c40*/  BRA `(.L_x_11045) ;  /* 0xffffffd400f47947 */ /* 0x000fec000383ffff */
.L_x_10986:
[----:B-1----:R1:W2:Y:S02]  /*14c50*/  SYNCS.PHASECHK.TRANS64.TRYWAIT P0, [R7+URZ+0x2d860], R2 ;  /* 0x02d86002070075a7 */ /* 0x0022a4000800017f */
[----:B--2---:R-:W-:Y:S05]  /*14c60*/  @!P0 NANOSLEEP.SYNCS 0x989680 ;  /* 0x009896800000895d */ /* 0x004fea0003900000 */
[----:B------:R-:W2:Y:S02]  /*14c70*/  @!P0 SYNCS.PHASECHK.TRANS64 P0, [R7+URZ+0x2d860], R2 ;  /* 0x02d86002070085a7 */ /* 0x000ea4000800007f */
[----:B--2---:R-:W-:Y:S05]  /*14c80*/  @!P0 BRA `(.L_x_10986) ;  /* 0xfffffffc00f08947 */ /* 0x004fea000383ffff */
[----:B------:R-:W-:Y:S05]  /*14c90*/  BRA `(.L_x_11046) ;  /* 0xffffffd800547947 */ /* 0x000fea000383ffff */
.L_x_10987:
        /* <DEDUP_REMOVED lines=8> */
.L_x_11048:
[----:B------:R-:W-:Y:S05]  /*14d20*/  BSYNC B1 ;  /* 0x0000000000017941 */ /* 0x000fea0003800000 */
.L_x_11047:
        /* <DEDUP_REMOVED lines=9> */
.L_x_11049:
[----:B------:R-:W-:Y:S02]  /*14dc0*/  IMAD.MOV.U32 R13, RZ, RZ, R18 ;  /* 0x000000ffff0d7224 */ /* 0x000fe400078e0012 */
[----:B------:R-:W-:Y:S01]  /*14dd0*/  IMAD.MOV.U32 R12, RZ, RZ, 0x1 ;  /* 0x00000001ff0c7424 */ /* 0x000fe200078e00ff */
[----:B------:R-:W-:-:S13]  /*14de0*/  IADD3 R2, P0, R14, R4, RZ ;  /* 0x000000040e027210 */ /* 0x000fda0007f1e0ff */
[----:B------:R-:W-:Y:S05]  /*14df0*/  WARPSYNC.COLLECTIVE R15, `(.L_x_11050) ;  /* 0x000000000f087348 */ /* 0x000fea0003c00000 */
[----:B------:R0:W1:Y:S02]  /*14e00*/  SHFL.IDX P6, R14, R13, R12, R11 ;  /* 0x0000000c0d0e7389 */ /* 0x00006400000c000b */
[----:B01----:R-:W-:Y:S01]  /*14e10*/  ENDCOLLECTIVE ;  /* 0x000000000000791b */ /* 0x003fe20003800000 */
.L_x_11050:
        /* <DEDUP_REMOVED lines=15> */
.L_x_11051:
[----:B------:R-:W-:Y:S02]  /*14f10*/  IMAD.MOV.U32 R13, RZ, RZ, R18 ;  /* 0x000000ffff0d7224 */ /* 0x000fe400078e0012 */
[----:B------:R-:W-:Y:S01]  /*14f20*/  IMAD.MOV.U32 R12, RZ, RZ, 0x2 ;  /* 0x00000002ff0c7424 */ /* 0x000fe200078e00ff */
[----:B------:R-:W-:-:S13]  /*14f30*/  IADD3 R2, P0, R14, R4, RZ ;  /* 0x000000040e027210 */ /* 0x000fda0007f1e0ff */
[----:B------:R-:W-:Y:S05]  /*14f40*/  WARPSYNC.COLLECTIVE R15, `(.L_x_11052) ;  /* 0x000000000f087348 */ /* 0x000fea0003c00000 */
[----:B------:R0:W1:Y:S02]  /*14f50*/  SHFL.IDX P6, R14, R13, R12, R11 ;  /* 0x0000000c0d0e7389 */ /* 0x00006400000c000b */
[----:B01----:R-:W-:Y:S01]  /*14f60*/  ENDCOLLECTIVE ;  /* 0x000000000000791b */ /* 0x003fe20003800000 */
.L_x_11052:
        /* <DEDUP_REMOVED lines=15> */
.L_x_11053:
[----:B------:R-:W-:Y:S02]  /*15060*/  IMAD.MOV.U32 R13, RZ, RZ, R18 ;  /* 0x000000ffff0d7224 */ /* 0x000fe400078e0012 */
[----:B------:R-:W-:Y:S01]  /*15070*/  IMAD.MOV.U32 R12, RZ, RZ, 0x3 ;  /* 0x00000003ff0c7424 */ /* 0x000fe200078e00ff */
[----:B------:R-:W-:-:S13]  /*15080*/  IADD3 R2, P0, R14, R4, RZ ;  /* 0x000000040e027210 */ /* 0x000fda0007f1e0ff */
[----:B------:R-:W-:Y:S05]  /*15090*/  WARPSYNC.COLLECTIVE R15, `(.L_x_11054) ;  /* 0x000000000f087348 */ /* 0x000fea0003c00000 */
[----:B------:R0:W1:Y:S02]  /*150a0*/  SHFL.IDX P6, R14, R13, R12, R11 ;  /* 0x0000000c0d0e7389 */ /* 0x00006400000c000b */
[----:B01----:R-:W-:Y:S01]  /*150b0*/  ENDCOLLECTIVE ;  /* 0x000000000000791b */ /* 0x003fe20003800000 */
.L_x_11054:
        /* <DEDUP_REMOVED lines=12> */
.L_x_11055:
[----:B------:R-:W-:Y:S01]  /*15180*/  @!PT LDS RZ, [RZ] ;  /* 0x00000000fffff984 */ /* 0x000fe20000000800 */
[----:B------:R-:W-:Y:S01]  /*15190*/  @!PT LDS RZ, [RZ] ;  /* 0x00000000fffff984 */ /* 0x000fe20000000800 */
[----:B------:R-:W-:Y:S01]  /*151a0*/  @!PT LDS RZ, [RZ] ;  /* 0x00000000fffff984 */ /* 0x000fe20000000800 */
[----:B------:R0:W-:Y:S01]  /*151b0*/  LDGSTS.E.BYPASS.LTC128B.128 [R8+0x3400], desc[UR36][R2.64+0x40], !P0 ;  /* 0x0340004002087fae */ /* 0x0001e2000c101d64 */
[----:B------:R-:W-:-:S13]  /*151c0*/  ISETP.LT.OR P0, PT, R0, 0x41, P1 ;  /* 0x000000410000780c */ /* 0x000fda0000f01670 */
[----:B------:R0:W-:Y:S01]  /*151d0*/  LDGSTS.E.BYPASS.LTC128B.128 [R8+0x5400], desc[UR36][R2.64+0x80], !P0 ;  /* 0x0540008002087fae */ /* 0x0001e2000c101d64 */
[----:B------:R-:W-:Y:S05]  /*151e0*/  BRA `(.L_x_11056) ;  /* 0xffffffd400947947 */ /* 0x000fea000383ffff */
.L_x_10993:
[----:B0-----:R0:W1:Y:S02]  /*151f0*/  SYNCS.PHASECHK.TRANS64.TRYWAIT P0, [R0+URZ+0x2d860], R3 ;  /* 0x02d86003000075a7 */ /* 0x001064000800017f */
[----:B-1----:R-:W-:Y:S05]  /*15200*/  @!P0 NANOSLEEP.SYNCS 0x989680 ;  /* 0x009896800000895d */ /* 0x002fea0003900000 */
[----:B------:R-:W1:Y:S02]  /*15210*/  @!P0 SYNCS.PHASECHK.TRANS64 P0, [R0+URZ+0x2d860], R3 ;  /* 0x02d86003000085a7 */ /* 0x000e64000800007f */
[----:B-1----:R-:W-:Y:S05]  /*15220*/  @!P0 BRA `(.L_x_10993) ;  /* 0xfffffffc00f08947 */ /* 0x002fea000383ffff */
[----:B------:R-:W-:Y:S05]  /*15230*/  BRA `(.L_x_11057) ;  /* 0xffffffd800907947 */ /* 0x000fea000383ffff */
.L_x_10994:
        /* <DEDUP_REMOVED lines=8> */
.L_x_11059:
[----:B------:R-:W-:Y:S05]  /*152c0*/  BSYNC B0 ;  /* 0x0000000000007941 */ /* 0x000fea0003800000 */
.L_x_11058:
[----:B------:R-:W0:Y:S01]  /*152d0*/  S2R R2, SR_TID.X ;  /* 0x0000000000027919 */ /* 0x000e220000002100 */
[----:B------:R-:W-:Y:S01]  /*152e0*/  IMAD.MOV.U32 R13, RZ, RZ, R17 ;  /* 0x000000ffff0d7224 */ /* 0x000fe200078e0011 */
[----:B------:R-:W-:Y:S01]  /*152f0*/  LEA R4, R4, UR47, 0x1 ;  /* 0x0000002f04047c11 */ /* 0x000fe2000f8e08ff */
[----:B------:R-:W-:Y:S02]  /*15300*/  IMAD.MOV.U32 R12, RZ, RZ, RZ ;  /* 0x000000ffff0c7224 */ /* 0x000fe400078e00ff */
[----:B------:R-:W-:Y:S02]  /*15310*/  IMAD.MOV.U32 R11, RZ, RZ, 0x1c1f ;  /* 0x00001c1fff0b7424 */ /* 0x000fe400078e00ff */
[----:B------:R-:W-:Y:S02]  /*15320*/  IMAD.MOV.U32 R15, RZ, RZ, -0x1 ;  /* 0xffffffffff0f7424 */ /* 0x000fe400078e00ff */
[----:B------:R-:W-:-:S07]  /*15330*/  IMAD.MOV.U32 R3, RZ, RZ, R14 ;  /* 0x000000ffff037224 */ /* 0x000fce00078e000e */
[----:B0-----:R-:W-:Y:S05]  /*15340*/  WARPSYNC.COLLECTIVE R15, `(.L_x_11060) ;  /* 0x000000000f087348 */ /* 0x001fea0003c00000 */
[----:B------:R1:W2:Y:S02]  /*15350*/  SHFL.IDX P6, R14, R13, R12, R11 ;  /* 0x0000000c0d0e7389 */ /* 0x0002a400000c000b */
[----:B012---:R-:W-:Y:S01]  /*15360*/  ENDCOLLECTIVE ;  /* 0x000000000000791b */ /* 0x007fe20003800000 */
.L_x_11060:
[----:B------:R-:W-:Y:S02]  /*15370*/  ULDC UR4, c[0x0][0x2f4] ;  /* 0x0000bd0000047ab9 */ /* 0x000fe40000000800 */
[----:B------:R-:W-:-:S04]  /*15380*/  ISETP.GE.AND P2, PT, R9, UR4, PT ;  /* 0x0000000409007c0c */ /* 0x000fc8000bf46270 */
[----:B------:R-:W-:Y:S01]  /*15390*/  ISETP.LT.OR P3, PT, R5, 0x1, P2 ;  /* 0x000000010500780c */ /* 0x000fe20001761670 */
[----:B------:R-:W-:Y:S02]  /*153a0*/  IMAD.MOV.U32 R13, RZ, RZ, R18 ;  /* 0x000000ffff0d7224 */ /* 0x000fe400078e0012 */
        /* <DEDUP_REMOVED lines=11> */
.L_x_11061:
        /* <DEDUP_REMOVED lines=17> */
.L_x_11062:
        /* <DEDUP_REMOVED lines=8> */
.L_x_11063:
        /* <DEDUP_REMOVED lines=15> */
.L_x_11064:
[----:B------:R-:W-:Y:S02]  /*156e0*/  IMAD.MOV.U32 R3, RZ, RZ, R7 ;  /* 0x000000ffff037224 */ /* 0x000fe400078e0007 */
[----:B------:R-:W-:Y:S02]  /*156f0*/  IMAD.MOV.U32 R13, RZ, RZ, R18 ;  /* 0x000000ffff0d7224 */ /* 0x000fe400078e0012 */
[----:B------:R-:W-:Y:S02]  /*15700*/  IMAD.MOV.U32 R12, RZ, RZ, 0x3 ;  /* 0x00000003ff0c7424 */ /* 0x000fe400078e00ff */
[----:B------:R-:W-:-:S07]  /*15710*/  IMAD.MOV.U32 R8, RZ, RZ, R14 ;  /* 0x000000ffff087224 */ /* 0x000fce00078e000e */
[----:B------:R-:W-:Y:S05]  /*15720*/  WARPSYNC.COLLECTIVE R15, `(.L_x_11065) ;  /* 0x000000000f087348 */ /* 0x000fea0003c00000 */
[----:B------:R0:W1:Y:S02]  /*15730*/  SHFL.IDX P6, R14, R13, R12, R11 ;  /* 0x0000000c0d0e7389 */ /* 0x00006400000c000b */
[----:B01----:R-:W-:Y:S01]  /*15740*/  ENDCOLLECTIVE ;  /* 0x000000000000791b */ /* 0x003fe20003800000 */
.L_x_11065:
        /* <DEDUP_REMOVED lines=13> */
.L_x_11066:
[----:B------:R-:W-:Y:S05]  /*15820*/  BRA `(.L_x_11067) ;  /* 0xffffffd400d87947 */ /* 0x000fea000383ffff */
.L_x_10997:
[----:B0-----:R0:W1:Y:S02]  /*15830*/  SYNCS.PHASECHK.TRANS64.TRYWAIT P0, [R7+URZ+0x2d820], R6 ;  /* 0x02d82006070075a7 */ /* 0x001064000800017f */
[----:B-1----:R-:W-:Y:S05]  /*15840*/  @!P0 NANOSLEEP.SYNCS 0x989680 ;  /* 0x009896800000895d */ /* 0x002fea0003900000 */
[----:B------:R-:W1:Y:S02]  /*15850*/  @!P0 SYNCS.PHASECHK.TRANS64 P0, [R7+URZ+0x2d820], R6 ;  /* 0x02d82006070085a7 */ /* 0x000e64000800007f */
[----:B-1----:R-:W-:Y:S05]  /*15860*/  @!P0 BRA `(.L_x_10997) ;  /* 0xfffffffc00f08947 */ /* 0x002fea000383ffff */
[----:B------:R-:W-:Y:S05]  /*15870*/  BRA `(.L_x_11068) ;  /* 0xffffffd800547947 */ /* 0x000fea000383ffff */
.L_x_10998:
        /* <DEDUP_REMOVED lines=11> */
.L_x_11070:
[----:B------:R-:W-:Y:S05]  /*15930*/  BSYNC B0 ;  /* 0x0000000000007941 */ /* 0x000fea0003800000 */
.L_x_11069:
[----:B------:R-:W-:Y:S05]  /*15940*/  BRA `(.L_x_11071) ;  /* 0xffffffd800387947 */ /* 0x000fea000383ffff */
.L_x_10999:
[----:B------:R-:W-:Y:S01]  /*15950*/  BSSY B0, `(.L_x_11072) ;  /* 0x0000006000007945 */ /* 0x000fe20003800000 */
[----:B------:R-:W-:-:S07]  /*15960*/  IMAD.MOV.U32 R15, RZ, RZ, -0x1 ;  /* 0xffffffffff0f7424 */ /* 0x000fce00078e00ff */
[----:B01---5:R-:W-:Y:S05]  /*15970*/  WARPSYNC.COLLECTIVE R15, `(.L_x_11073) ;  /* 0x000000000f0c7348 */ /* 0x023fea0003c00000 */
[----:B------:R-:W-:Y:S02]  /*15980*/  ELECT P6, UR62, PT ;  /* 0x00000000003e782f */ /* 0x000fe400038c0000 */
[----:B------:R-:W-:Y:S01]  /*15990*/  MOV R14, UR62 ;  /* 0x0000003e000e7c02 */ /* 0x000fe20008000f00 */
[----:B01---5:R-:W-:Y:S10]  /*159a0*/  ENDCOLLECTIVE ;  /* 0x000000000000791b */ /* 0x023ff40003800000 */
.L_x_11073:
[----:B------:R-:W-:Y:S05]  /*159b0*/  BSYNC B0 ;  /* 0x0000000000007941 */ /* 0x000fea0003800000 */
.L_x_11072:
[----:B------:R-:W-:Y:S05]  /*159c0*/  BRA `(.L_x_11074) ;  /* 0xffffffd8002c7947 */ /* 0x000fea000383ffff */
.L_x_11001:
[----:B-1----:R1:W2:Y:S02]  /*159d0*/  SYNCS.PHASECHK.TRANS64.TRYWAIT P1, [R5+URZ+0x2d840], R4 ;  /* 0x02d84004050075a7 */ /* 0x0022a4000802017f */
[----:B--2---:R-:W-:Y:S05]  /*159e0*/  @!P1 NANOSLEEP.SYNCS 0x989680 ;  /* 0x009896800000995d */ /* 0x004fea0003900000 */
[----:B------:R-:W2:Y:S02]  /*159f0*/  @!P1 SYNCS.PHASECHK.TRANS64 P1, [R5+URZ+0x2d840], R4 ;  /* 0x02d84004050095a7 */ /* 0x000ea4000802007f */
[----:B--2---:R-:W-:Y:S05]  /*15a00*/  @!P1 BRA `(.L_x_11001) ;  /* 0xfffffffc00f09947 */ /* 0x004fea000383ffff */
[----:B------:R-:W-:Y:S05]  /*15a10*/  BRA `(.L_x_11075) ;  /* 0xffffffd800547947 */ /* 0x000fea000383ffff */
.L_x_11003:
[----:B--2---:R2:W3:Y:S02]  /*15a20*/  SYNCS.PHASECHK.TRANS64.TRYWAIT P1, [R3+URZ+0x2d840], R0 ;  /* 0x02d84000030075a7 */ /* 0x0044e4000802017f */
[----:B---3--:R-:W-:Y:S05]  /*15a30*/  @!P1 NANOSLEEP.SYNCS 0x989680 ;  /* 0x009896800000995d */ /* 0x008fea0003900000 */
[----:B------:R-:W3:Y:S02]  /*15a40*/  @!P1 SYNCS.PHASECHK.TRANS64 P1, [R3+URZ+0x2d840], R0 ;  /* 0x02d84000030095a7 */ /* 0x000ee4000802007f */
[----:B---3--:R-:W-:Y:S05]  /*15a50*/  @!P1 BRA `(.L_x_11003) ;  /* 0xfffffffc00f09947 */ /* 0x008fea000383ffff */
[----:B------:R-:W-:Y:S05]  /*15a60*/  BRA `(.L_x_11076) ;  /* 0xffffffd800607947 */ /* 0x000fea000383ffff */
.L_x_11005:
[----:B---3--:R3:W4:Y:S02]  /*15a70*/  SYNCS.PHASECHK.TRANS64.TRYWAIT P1, [R5+URZ+0x2d860], R4 ;  /* 0x02d86004050075a7 */ /* 0x008724000802017f */
[----:B----4-:R-:W-:Y:S05]  /*15a80*/  @!P1 NANOSLEEP.SYNCS 0x989680 ;  /* 0x009896800000995d */ /* 0x010fea0003900000 */
[----:B------:R-:W4:Y:S02]  /*15a90*/  @!P1 SYNCS.PHASECHK.TRANS64 P1, [R5+URZ+0x2d860], R4 ;  /* 0x02d86004050095a7 */ /* 0x000f24000802007f */
[----:B----4-:R-:W-:Y:S05]  /*15aa0*/  @!P1 BRA `(.L_x_11005) ;  /* 0xfffffffc00f09947 */ /* 0x010fea000383ffff */
[----:B------:R-:W-:Y:S05]  /*15ab0*/  BRA `(.L_x_11077) ;  /* 0xffffffd8005c7947 */ /* 0x000fea000383ffff */
.L_x_11078:
        /* <DEDUP_REMOVED lines=12> */
.L_x_15999:


//--------------------- .text._ZN7cutlass13device_kernelIN5flash11enable_sm90INS1_16FlashAttnFwdSm90INS1_25CollectiveMainloopFwdSm90ILi2EN4cute5tupleIJNS5_1CILi1EEES8_S8_EEENS6_IJNS7_ILi192EEENS7_ILi128EEENS7_ILi96EEEEEELi96ENS_6half_tEfNS_4arch4Sm90ELb0ELb1ELb0ELb1ELb1ELb0ELb0ELb0ELb1ELb1ELb1ELb0EEENS1_21CollectiveEpilogueFwdINS6_IJSA_SC_SB_EEES9_SE_SG_Li384ELb1ELb1ELb1ELb0EEENS1_36VarlenDynamicPersistentTileSchedulerILi192ELi128ELi384ELi128ELb1ELb1ELb1ELb1ELb0ELb1EEEEEEEEEvNT_6ParamsE --------------------------
	.section	.text._ZN7cutlass13device_kernelIN5flash11enable_sm90INS1_16FlashAttnFwdSm90INS1_25CollectiveMainloopFwdSm90ILi2EN4cute5tupleIJNS5_1CILi1EEES8_S8_EEENS6_IJNS7_ILi192EEENS7_ILi128EEENS7_ILi96EEEEEELi96ENS_6half_tEfNS_4arch4Sm90ELb0ELb1ELb0ELb1ELb1ELb0ELb0ELb0ELb1ELb1ELb1ELb0EEENS1_21CollectiveEpilogueFwdINS6_IJSA_SC_SB_EEES9_SE_SG_Li384ELb1ELb1ELb1ELb0EEENS1_36VarlenDynamicPersistentTileSchedulerILi192ELi128ELi384ELi128ELb1ELb1ELb1ELb1ELb0ELb1EEEEEEEEEvNT_6ParamsE,"ax",@progbits
	.align	128
.text._ZN7cutlass13device_kernelIN5flash11enable_sm90INS1_16FlashAttnFwdSm90INS1_25CollectiveMainloopFwdSm90ILi2EN4cute5tupleIJNS5_1CILi1EEES8_S8_EEENS6_IJNS7_ILi192EEENS7_ILi128EEENS7_ILi96EEEEEELi96ENS_6half_tEfNS_4arch4Sm90ELb0ELb1ELb0ELb1ELb1ELb0ELb0ELb0ELb1ELb1ELb1ELb0EEENS1_21CollectiveEpilogueFwdINS6_IJSA_SC_SB_EEES9_SE_SG_Li384ELb1ELb1ELb1ELb0EEENS1_36VarlenDynamicPersistentTileSchedulerILi192ELi128ELi384ELi128ELb1ELb1ELb1ELb1ELb0ELb1EEEEEEEEEvNT_6ParamsE:
        .type           _ZN7cutlass13device_kernelIN5flash11enable_sm90INS1_16FlashAttnFwdSm90INS1_25CollectiveMainloopFwdSm90ILi2EN4cute5tupleIJNS5_1CILi1EEES8_S8_EEENS6_IJNS7_ILi192EEENS7_ILi128EEENS7_ILi96EEEEEELi96ENS_6half_tEfNS_4arch4Sm90ELb0ELb1ELb0ELb1ELb1ELb0ELb0ELb0ELb1ELb1ELb1ELb0EEENS1_21CollectiveEpilogueFwdINS6_IJSA_SC_SB_EEES9_SE_SG_Li384ELb1ELb1ELb1ELb0EEENS1_36VarlenDynamicPersistentTileSchedulerILi192ELi128ELi384ELi128ELb1ELb1ELb1ELb1ELb0ELb1EEEEEEEEEvNT_6ParamsE,@function
        .size           _ZN7cutlass13device_kernelIN5flash11enable_sm90INS1_16FlashAttnFwdSm90INS1_25CollectiveMainloopFwdSm90ILi2EN4cute5tupleIJNS5_1CILi1EEES8_S8_EEENS6_IJNS7_ILi192EEENS7_ILi128EEENS7_ILi96EEEEEELi96ENS_6half_tEfNS_4arch4Sm90ELb0ELb1ELb0ELb1ELb1ELb0ELb0ELb0ELb1ELb1ELb1ELb0EEENS1_21CollectiveEpilogueFwdINS6_IJSA_SC_SB_EEES9_SE_SG_Li384ELb1ELb1ELb1ELb0EEENS1_36VarlenDynamicPersistentTileSchedulerILi192ELi128ELi384ELi128ELb1ELb1ELb1ELb1ELb0ELb1EEEEEEEEEvNT_6ParamsE,(.L_x_16000 - _ZN7cutlass13device_kernelIN5flash11enable_sm90INS1_16FlashAttnFwdSm90INS1_25CollectiveMainloopFwdSm90ILi2EN4cute5tupleIJNS5_1CILi1EEES8_S8_EEENS6_IJNS7_ILi192EEENS7_ILi128EEENS7_ILi96EEEEEELi96ENS_6half_tEfNS_4arch4Sm90ELb0ELb1ELb0ELb1ELb1ELb0ELb0ELb0ELb1ELb1ELb1ELb0EEENS1_21CollectiveEpilogueFwdINS6_IJSA_SC_SB_EEES9_SE_SG_Li384ELb1ELb1ELb1ELb0EEENS1_36VarlenDynamicPersistentTileSchedulerILi192ELi128ELi384ELi128ELb1ELb1ELb1ELb1ELb0ELb1EEEEEEEEEvNT_6ParamsE)
        .other          _ZN7cutlass13device_kernelIN5flash11enable_sm90INS1_16FlashAttnFwdSm90INS1_25CollectiveMainloopFwdSm90ILi2EN4cute5tupleIJNS5_1CILi1EEES8_S8_EEENS6_IJNS7_ILi192EEENS7_ILi128EEENS7_ILi96EEEEEELi96ENS_6half_tEfNS_4arch4Sm90ELb0ELb1ELb0ELb1ELb1ELb0ELb0ELb0ELb1ELb1ELb1ELb0EEENS1_21CollectiveEpilogueFwdINS6_IJSA_SC_SB_EEES9_SE_SG_Li384ELb1ELb1ELb1ELb0EEENS1_36VarlenDynamicPersistentTileSchedulerILi192ELi128ELi384ELi128ELb1ELb1ELb1ELb1ELb0ELb1EEEEEEEEEvNT_6ParamsE,@"STO_CUDA_ENTRY STV_DEFAULT"
_ZN7cutlass13device_kernelIN5flash11enable_sm90INS1_16FlashAttnFwdSm90INS1_25CollectiveMainloopFwdSm90ILi2EN4cute5tupleIJNS5_1CILi1EEES8_S8_EEENS6_IJNS7_ILi192EEENS7_ILi128EEENS7_ILi96EEEEEELi96ENS_6half_tEfNS_4arch4Sm90ELb0ELb1ELb0ELb1ELb1ELb0ELb0ELb0ELb1ELb1ELb1ELb0EEENS1_21CollectiveEpilogueFwdINS6_IJSA_SC_SB_EEES9_SE_SG_Li384ELb1ELb1ELb1ELb0EEENS1_36VarlenDynamicPersistentTileSchedulerILi192ELi128ELi384ELi128ELb1ELb1ELb1ELb1ELb0ELb1EEEEEEEEEvNT_6ParamsE:
        /* <DEDUP_REMOVED lines=45> */
.L_x_11079:
        /* <DEDUP_REMOVED lines=22> */
.L_x_11080:
        /* <DEDUP_REMOVED lines=18> */
.L_x_11081:
        /* <DEDUP_REMOVED lines=22> */
.L_x_11082:
        /* <DEDUP_REMOVED lines=23> */
.L_x_11083:
        /* <DEDUP_REMOVED lines=8> */
.L_x_11085:
        /* <DEDUP_REMOVED lines=18> */
[----:B------:R-:W-:Y:S01]  /*09c0*/  VIADD R13, R2, 0xffffff80 ;  /* 0xffffff80020d7836 */ /* 0x000fe20000000000 */
[----:B------:R-:W-:Y:S01]  /*09d0*/  R2UR UR6, R9 ;  /* 0x00000000090672ca */ /* 0x000fe200000e0000 */
[----:B------:R-:W-:Y:S01]  /*09e0*/  IMAD.MOV.U32 R19, RZ, RZ, 0x40 ;  /* 0x00000040ff137424 */ /* 0x000fe200078e00ff */
[----:B------:R-:W-:Y:S01]  /*09f0*/  R2UR UR5, R10 ;  /* 0x000000000a0572ca */ /* 0x000fe200000e0000 */
[----:B------:R-:W-:Y:S01]  /*0a00*/  ULOP3.LUT UR52, UR44, 0x1, URZ, 0xfc, !UPT ;  /* 0x000000012c347892 */ /* 0x000fe2000f8efc3f */
[----:B------:R-:W-:Y:S01]  /*0a10*/  SHF.R.S32.HI R0, RZ, 0x1f, R13 ;  /* 0x0000001fff007819 */ /* 0x000fe2000001140d */
[----:B------:R-:W-:Y:S01]  /*0a20*/  UMOV UR51, URZ ;  /* 0x0000003f00337c82 */ /* 0x000fe20008000000 */
[----:B------:R-:W-:Y:S01]  /*0a30*/  R2UR UR7, R11 ;  /* 0x000000000b0772ca */ /* 0x000fe200000e0000 */
[----:B------:R-:W-:Y:S01]  /*0a40*/  UMOV UR50, URZ ;  /* 0x0000003f00327c82 */ /* 0x000fe20008000000 */
[CC--:B------:R-:W-:Y:S01]  /*0a50*/  LEA.HI R3, R0.reuse, R13.reuse, RZ, 0x4 ;  /* 0x0000000d00037211 */ /* 0x0c0fe200078f20ff */
[----:B------:R-:W-:Y:S01]  /*0a60*/  UMOV UR49, URZ ;  /* 0x0000003f00317c82 */ /* 0x000fe20008000000 */
[----:B------:R-:W-:-:S02]  /*0a70*/  LEA.HI R2, R0, R13, RZ, 0x7 ;  /* 0x0000000d00027211 */ /* 0x000fc400078f38ff */
[----:B------:R-:W-:Y:S02]  /*0a80*/  LOP3.LUT R4, R3, 0xfffffff0, RZ, 0xc0, !PT ;  /* 0xfffffff003047812 */ /* 0x000fe400078ec0ff */
[----:B------:R-:W-:Y:S02]  /*0a90*/  SHF.R.S32.HI R6, RZ, 0x4, R3 ;  /* 0x00000004ff067819 */ /* 0x000fe40000011403 */
[----:B------:R-:W-:Y:S01]  /*0aa0*/  LOP3.LUT R153, R2, 0xffffff80, RZ, 0xc0, !PT ;  /* 0xffffff8002997812 */ /* 0x000fe200078ec0ff */
[----:B------:R-:W-:Y:S01]  /*0ab0*/  IMAD.IADD R4, R13, 0x1, -R4 ;  /* 0x000000010d047824 */ /* 0x000fe200078e0a04 */
[----:B------:R-:W-:Y:S02]  /*0ac0*/  LEA.HI R3, R3, R6, RZ, 0x1 ;  /* 0x0000000603037211 */ /* 0x000fe400078f08ff */
[----:B------:R-:W-:Y:S01]  /*0ad0*/  LEA.HI R7, R0, R13, RZ, 0x5 ;  /* 0x0000000d00077211 */ /* 0x000fe200078f28ff */
[----:B------:R-:W-:Y:S01]  /*0ae0*/  IMAD.IADD R153, R13, 0x1, -R153 ;  /* 0x000000010d997824 */ /* 0x000fe200078e0a99 */
[----:B------:R-:W-:-:S02]  /*0af0*/  LOP3.LUT R5, R3, 0x1ffffffe, RZ, 0xc0, !PT ;  /* 0x1ffffffe03057812 */ /* 0x000fc400078ec0ff */
[----:B------:R-:W-:Y:S02]  /*0b00*/  SHF.R.S32.HI R3, RZ, 0x1f, R4 ;  /* 0x0000001fff037819 */ /* 0x000fe40000011404 */
[----:B------:R-:W-:Y:S01]  /*0b10*/  SHF.R.S32.HI R8, RZ, 0x1f, R153 ;  /* 0x0000001fff087819 */ /* 0x000fe20000011499 */
[----:B------:R-:W-:Y:S01]  /*0b20*/  IMAD.IADD R5, R6, 0x1, -R5 ;  /* 0x0000000106057824 */ /* 0x000fe200078e0a05 */
[----:B------:R-:W-:Y:S02]  /*0b30*/  LEA.HI R3, R3, R4, RZ, 0x3 ;  /* 0x0000000403037211 */ /* 0x000fe400078f18ff */
[----:B------:R-:W-:Y:S01]  /*0b40*/  LEA.HI R9, R8, R153, RZ, 0x2 ;  /* 0x0000009908097211 */ /* 0x000fe200078f10ff */
[----:B------:R-:W-:Y:S01]  /*0b50*/  IMAD.SHL.U32 R5, R5, 0x8, RZ ;  /* 0x0000000805057824 */ /* 0x000fe200078e00ff */
[----:B------:R-:W-:Y:S01]  /*0b60*/  SHF.R.S32.HI R7, RZ, 0x5, R7 ;  /* 0x00000005ff077819 */ /* 0x000fe20000011407 */
[----:B------:R-:W-:Y:S01]  /*0b70*/  IMAD.SHL.U32 R6, R3, 0x40, RZ ;  /* 0x0000004003067824 */ /* 0x000fe200078e00ff */
[----:B------:R-:W-:-:S02]  /*0b80*/  SHF.R.S32.HI R10, RZ, 0x2, R9 ;  /* 0x00000002ff0a7819 */ /* 0x000fc40000011409 */
[----:B------:R-:W-:Y:S01]  /*0b90*/  SHF.R.S32.HI R11, RZ, 0x1f, R9 ;  /* 0x0000001fff0b7819 */ /* 0x000fe20000011409 */
[----:B------:R-:W-:Y:S01]  /*0ba0*/  IMAD R12, R7, 0x10, R4 ;  /* 0x00000010070c7824 */ /* 0x000fe200078e0204 */
[----:B------:R-:W-:Y:S02]  /*0bb0*/  LOP3.LUT R3, R3, 0xfffffff8, RZ, 0xc0, !PT ;  /* 0xfffffff803037812 */ /* 0x000fe400078ec0ff */
[----:B------:R-:W-:Y:S02]  /*0bc0*/  SHF.R.S32.HI R14, RZ, 0x7, R2 ;  /* 0x00000007ff0e7819 */ /* 0x000fe40000011402 */
[----:B------:R-:W-:Y:S01]  /*0bd0*/  LEA.HI R11, R11, R10, RZ, 0x3 ;  /* 0x0000000a0b0b7211 */ /* 0x000fe200078f18ff */
[----:B------:R-:W-:Y:S01]  /*0be0*/  IMAD.IADD R3, R4, 0x1, -R3 ;  /* 0x0000000104037824 */ /* 0x000fe200078e0a03 */
[----:B------:R-:W-:Y:S01]  /*0bf0*/  LEA.HI R8, R8, R153, RZ, 0x5 ;  /* 0x0000009908087211 */ /* 0x000fe200078f28ff */
[----:B------:R-:W-:Y:S01]  /*0c00*/  IMAD.HI R4, R14, 0x55555556, RZ ;  /* 0x555555560e047827 */ /* 0x000fe200078e02ff */
[----:B------:R-:W-:-:S02]  /*0c10*/  LOP3.LUT R11, R11, 0xfffffff8, RZ, 0xc0, !PT ;  /* 0xfffffff80b0b7812 */ /* 0x000fc400078ec0ff */
[----:B------:R-:W-:Y:S01]  /*0c20*/  LOP3.LUT R6, R6, 0x7ffffe00, RZ, 0xc0, !PT ;  /* 0x7ffffe0006067812 */ /* 0x000fe200078ec0ff */
[----:B------:R-:W-:Y:S01]  /*0c30*/  IMAD.SHL.U32 R2, R3, 0x40, RZ ;  /* 0x0000004003027824 */ /* 0x000fe200078e00ff */
[----:B------:R-:W-:Y:S01]  /*0c40*/  LEA.HI R4, R4, R4, RZ, 0x1 ;  /* 0x0000000404047211 */ /* 0x000fe200078f08ff */
[----:B------:R-:W-:Y:S01]  /*0c50*/  IMAD.IADD R11, R10, 0x1, -R11 ;  /* 0x000000010a0b7824 */ /* 0x000fe200078e0a0b */
[----:B------:R-:W-:Y:S01]  /*0c60*/  SHF.R.S32.HI R8, RZ, 0x5, R8 ;  /* 0x00000005ff087819 */ /* 0x000fe20000011408 */
[----:B------:R-:W-:Y:S01]  /*0c70*/  IMAD R6, R7, 0x400, R6 ;  /* 0x0000040007067824 */ /* 0x000fe200078e0206 */
[----:B------:R-:W-:Y:S01]  /*0c80*/  LOP3.LUT R2, R2, 0x1c0, RZ, 0xc0, !PT ;  /* 0x000001c002027812 */ /* 0x000fe200078ec0ff */
[--C-:B------:R-:W-:Y:S01]  /*0c90*/  IMAD.U32 R7, R12, 0x20, R5.reuse ;  /* 0x000000200c077824 */ /* 0x100fe200078e0005 */
[----:B------:R-:W-:Y:S01]  /*0ca0*/  LEA.HI R0, R0, R13, RZ, 0x2 ;  /* 0x0000000d00007211 */ /* 0x000fe200078f10ff */
[----:B------:R-:W-:Y:S01]  /*0cb0*/  IMAD R4, R4, -0x3, R14 ;  /* 0xfffffffd04047824 */ /* 0x000fe200078e020e */
[----:B------:R-:W-:Y:S01]  /*0cc0*/  LOP3.LUT R5, R2, 0x8, R5, 0xf8, !PT ;  /* 0x0000000802057812 */ /* 0x000fe200078ef805 */
[----:B------:R-:W-:Y:S01]  /*0cd0*/  IMAD R11, R8, 0x10, R11 ;  /* 0x00000010080b7824 */ /* 0x000fe200078e020b */
[----:B------:R-:W-:Y:S01]  /*0ce0*/  SHF.R.U32.HI R2, RZ, 0x3, R2 ;  /* 0x00000003ff027819 */ /* 0x000fe20000011602 */
[----:B------:R0:W-:Y:S01]  /*0cf0*/  STL [R1+0x14], R7 ;  /* 0x0000140701007387 */ /* 0x0001e20000100800 */
[----:B------:R-:W-:-:S02]  /*0d00*/  LOP3.LUT R151, R0, 0xfffffffc, RZ, 0xc0, !PT ;  /* 0xfffffffc00977812 */ /* 0x000fc400078ec0ff */
[----:B------:R-:W-:Y:S02]  /*0d10*/  LOP3.LUT R5, R5, R2, RZ, 0x3c, !PT ;  /* 0x0000000205057212 */ /* 0x000fe400078e3cff */
[----:B------:R-:W-:Y:S01]  /*0d20*/  R2P PR, R3, 0x6 ;  /* 0x0000000603007804 */ /* 0x000fe20000000000 */
[----:B------:R-:W-:Y:S01]  /*0d30*/  IMAD.IADD R151, R13, 0x1, -R151 ;  /* 0x000000010d977824 */ /* 0x000fe200078e0a97 */
[----:B------:R-:W-:Y:S01]  /*0d40*/  SHF.R.S32.HI R152, RZ, 0x2, R0 ;  /* 0x00000002ff987819 */ /* 0x000fe20000011400 */
[----:B------:R-:W-:Y:S02]  /*0d50*/  IMAD.IADD R5, R6, 0x1, R5 ;  /* 0x0000000106057824 */ /* 0x000fe400078e0205 */
[----:B0-----:R-:W-:Y:S01]  /*0d60*/  IMAD R7, R4, 0x40, R11 ;  /* 0x0000004004077824 */ /* 0x001fe200078e020b */
[----:B------:R-:W-:Y:S01]  /*0d70*/  LOP3.LUT R4, R9, 0x7ffffffc, RZ, 0xc0, !PT ;  /* 0x7ffffffc09047812 */ /* 0x000fe200078ec0ff */
[C---:B------:R-:W-:Y:S01]  /*0d80*/  IMAD.SHL.U32 R138, R151.reuse, 0x8, RZ ;  /* 0x00000008978a7824 */ /* 0x040fe200078e00ff */
[----:B------:R-:W-:-:S02]  /*0d90*/  LEA.HI R2, R151, R151, RZ, 0x1 ;  /* 0x0000009797027211 */ /* 0x000fc400078f08ff */
[----:B------:R0:W-:Y:S01]  /*0da0*/  STL [R1+0x10], R7 ;  /* 0x0000100701007387 */ /* 0x0001e20000100800 */
[----:B------:R-:W-:Y:S01]  /*0db0*/  IMAD.IADD R4, R153, 0x1, -R4 ;  /* 0x0000000199047824 */ /* 0x000fe200078e0a04 */
[----:B------:R-:W-:Y:S01]  /*0dc0*/  LEA R18, R5, UR41, 0x1 ;  /* 0x0000002905127c11 */ /* 0x000fe2000f8e08ff */
[----:B------:R-:W-:Y:S01]  /*0dd0*/  VIADD R139, R138, 0x20 ;  /* 0x000000208a8b7836 */ /* 0x000fe20000000000 */
[----:B------:R-:W-:Y:S01]  /*0de0*/  LOP3.LUT R2, R2, 0x1ffffffe, RZ, 0xc0, !PT ;  /* 0x1ffffffe02027812 */ /* 0x000fe200078ec0ff */
[----:B------:R-:W-:Y:S01]  /*0df0*/  IMAD.SHL.U32 R17, R4, 0x2, RZ ;  /* 0x0000000204117824 */ /* 0x000fe200078e00ff */
[----:B------:R-:W-:Y:S01]  /*0e00*/  SEL R19, R19, 0xffffffc0, !P2 ;  /* 0xffffffc013137807 */ /* 0x000fe20005000000 */
[----:B------:R-:W-:Y:S01]  /*0e10*/  VIADD R22, R18, 0x21800 ;  /* 0x0002180012167836 */ /* 0x000fe20000000000 */
[----:B------:R-:W-:Y:S01]  /*0e20*/  SHF.R.S32.HI R3, RZ, 0x1f, R139 ;  /* 0x0000001fff037819 */ /* 0x000fe2000001148b */
[----:B------:R-:W-:Y:S02]  /*0e30*/  VIADD R141, R138, 0x40 ;  /* 0x000000408a8d7836 */ /* 0x000fe40000000000 */
        /* <DEDUP_REMOVED lines=17> */
[----:B------:R-:W-:Y:S01]  /*0f50*/  VIADD R23, R18, 0x21820 ;  /* 0x0002182012177836 */ /* 0x000fe20000000000 */
[----:B------:R-:W-:Y:S01]  /*0f60*/  SHF.R.S32.HI R155, RZ, 0x1f, R143 ;  /* 0x0000001fff9b7819 */ /* 0x000fe2000001148f */
[----:B------:R-:W-:Y:S01]  /*0f70*/  IMAD.IADD R2, R151, 0x1, -R2 ;  /* 0x0000000197027824 */ /* 0x000fe200078e0a02 */
[----:B------:R-:W-:Y:S01]  /*0f80*/  SHF.R.S32.HI R154, RZ, 0x1f, R142 ;  /* 0x0000001fff9a7819 */ /* 0x000fe2000001148e */
[----:B------:R-:W-:-:S02]  /*0f90*/  @P1 VIADD R23, R22, 0xffffffe0 ;  /* 0xffffffe016171836 */ /* 0x000fc40000000000 */
[----:B------:R-:W-:Y:S02]  /*0fa0*/  IMAD.IADD R22, R22, 0x1, R19 ;  /* 0x0000000116167824 */ /* 0x000fe400078e0213 */
[----:B------:R-:W-:Y:S02]  /*0fb0*/  VIADD R140, R17, 0x10 ;  /* 0x00000010118c7836 */ /* 0x000fe40000000000 */
[----:B------:R-:W-:Y:S02]  /*0fc0*/  IMAD R137, R2, 0x8, R7 ;  /* 0x0000000802897824 */ /* 0x000fe400078e0207 */
[----:B------:R-:W-:Y:S02]  /*0fd0*/  IMAD.IADD R19, R19, 0x1, R23 ;  /* 0x0000000113137824 */ /* 0x000fe400078e0217 */
[----:B0-----:R-:W-:-:S07]  /*0fe0*/  VIADD R136, R23, 0x6000 ;  /* 0x0000600017887836 */ /* 0x001fce0000000000 */
.L_x_11189:
        /* <DEDUP_REMOVED lines=11> */
[----:B01-3--:R-:W-:Y:S02]  /*10a0*/  IMAD.U32 R2, RZ, RZ, UR8 ;  /* 0x00000008ff027e24 */ /* 0x00bfe4000f8e00ff */
[----:B----4-:R-:W-:Y:S01]  /*10b0*/  IMAD.U32 R3, RZ, RZ, UR9 ;  /* 0x00000009ff037e24 */ /* 0x010fe2000f8e00ff */
[----:B------:R-:W-:Y:S02]  /*10c0*/  @UP1 ULDC.64 UR8, c[0x0][0xa18] ;  /* 0x0002860000081ab9 */ /* 0x000fe40000000a00 */
[----:B------:R-:W-:Y:S02]  /*10d0*/  @UP1 UIMAD.WIDE UR8, UR7, 0x4, UR8 ;  /* 0x00000004070818a5 */ /* 0x000fe4000f8e0208 */
[----:B--2---:R-:W2:Y:S04]  /*10e0*/  @P0 LDG.E R2, desc[UR56][R2.64] ;  /* 0x0000003802020981 */ /* 0x004ea8000c1e1900 */
[----:B------:R-:W-:-:S02]  /*10f0*/  IMAD.U32 R4, RZ, RZ, UR8 ;  /* 0x00000008ff047e24 */ /* 0x000fc4000f8e00ff */
        /* <DEDUP_REMOVED lines=30> */
.L_x_11086:
        /* <DEDUP_REMOVED lines=9> */
.L_x_11087:
        /* <DEDUP_REMOVED lines=13> */
.L_x_11088:
[----:B------:R-:W-:Y:S01]  /*1440*/  ULDC UR7, c[0x0][0x448] ;  /* 0x0001120000077ab9 */ /* 0x000fe20000000800 */
[----:B------:R-:W-:Y:S02]  /*1450*/  UIMAD UR39, UR6, 0xc0, URZ ;  /* 0x000000c0062778a4 */ /* 0x000fe4000f8e023f */
        /* <DEDUP_REMOVED lines=26> */
.L_x_11090:
[----:B------:R-:W-:-:S11]  /*1600*/  UISETP.NE.AND UP0, UPT, UR7, 0x1, UPT ;  /* 0x000000010700788c */ /* 0x000fd6000bf05270 */
[----:B------:R-:W-:Y:S02]  /*1610*/  @UP0 ULDC.64 UR10, c[0x0][0x9e8] ;  /* 0x00027a00000a0ab9 */ /* 0x000fe40000000a00 */
[----:B------:R-:W-:-:S04]  /*1620*/  UIMAD.WIDE.U32 UR8, UR4, UR10, URZ ;  /* 0x0000000a040872a5 */ /* 0x000fc8000f8e003f */
[----:B------:R-:W-:-:S12]  /*1630*/  @UP0 USHF.R.U32.HI UR4, URZ, UR11, UR9 ;  /* 0x0000000b3f040299 */ /* 0x000fd80008011609 */
.L_x_11091:
[----:B------:R-:W-:-:S04]  /*1640*/  UIMAD UR4, UR4, UR7, UR7 ;  /* 0x00000007040472a4 */ /* 0x000fc8000f8e0207 */
[----:B------:R-:W-:-:S04]  /*1650*/  UISETP.LT.AND UP0, UPT, UR6, UR4, UPT ;  /* 0x000000040600728c */ /* 0x000fc8000bf01270 */
[----:B------:R-:W-:-:S12]  /*1660*/  USEL UR6, UR6, UR4, UP0 ;  /* 0x0000000406067287 */ /* 0x000fd80008000000 */
.L_x_11089:
        /* <DEDUP_REMOVED lines=33> */
.L_x_11093:
[----:B------:R-:W-:-:S11]  /*1880*/  UISETP.NE.AND UP0, UPT, UR7, 0x1, UPT ;  /* 0x000000010700788c */ /* 0x000fd6000bf05270 */
[----:B------:R-:W-:Y:S02]  /*1890*/  @UP0 ULDC.64 UR12, c[0x0][0x9e8] ;  /* 0x00027a00000c0ab9 */ /* 0x000fe40000000a00 */
[----:B------:R-:W-:-:S04]  /*18a0*/  UIMAD.WIDE.U32 UR8, UR4, UR12, URZ ;  /* 0x0000000c040872a5 */ /* 0x000fc8000f8e003f */
[----:B------:R-:W-:-:S12]  /*18b0*/  @UP0 USHF.R.U32.HI UR4, URZ, UR13, UR9 ;  /* 0x0000000d3f040299 */ /* 0x000fd80008011609 */
.L_x_11094:
[----:B------:R-:W-:-:S04]  /*18c0*/  UIMAD UR4, UR4, UR7, URZ ;  /* 0x00000007040472a4 */ /* 0x000fc8000f8e023f */
[----:B------:R-:W-:-:S04]  /*18d0*/  UISETP.LT.AND UP0, UPT, UR10, UR4, UPT ;  /* 0x000000040a00728c */ /* 0x000fc8000bf01270 */
[----:B------:R-:W-:-:S12]  /*18e0*/  USEL UR10, UR10, UR4, !UP0 ;  /* 0x000000040a0a7287 */ /* 0x000fd8000c000000 */
.L_x_11092:
        /* <DEDUP_REMOVED lines=52> */
.L_x_11095:
[----:B------:R-:W-:Y:S01]  /*1c30*/  UIMAD UR36, UR37, UR4, UR36 ;  /* 0x00000004252472a4 */ /* 0x000fe2000f8e0224 */
[----:B------:R-:W-:Y:S01]  /*1c40*/  IMAD.U32 R88, RZ, RZ, UR6 ;  /* 0x00000006ff587e24 */ /* 0x000fe2000f8e00ff */
[----:B------:R-:W-:Y:S01]  /*1c50*/  PLOP3.LUT P0, PT, PT, PT, PT, 0x80, 0x0 ;  /* 0x000000000000781c */ /* 0x000fe20003f0f070 */
[----:B------:R-:W-:Y:S01]  /*1c60*/  IMAD.U32 R3, RZ, RZ, UR4 ;  /* 0x00000004ff037e24 */ /* 0x000fe2000f8e00ff */
[----:B------:R-:W-:Y:S01]  /*1c70*/  CS2R R134, SRZ ;  /* 0x0000000000867805 */ /* 0x000fe2000001ff00 */
[----:B------:R-:W-:Y:S01]  /*1c80*/  IMAD.MOV.U32 R2, RZ, RZ, RZ ;  /* 0x000000ffff027224 */ /* 0x000fe200078e00ff */
[----:B------:R-:W-:Y:S01]  /*1c90*/  CS2R R132, SRZ ;  /* 0x0000000000847805 */ /* 0x000fe2000001ff00 */
[----:B------:R-:W-:Y:S01]  /*1ca0*/  IMAD.MOV.U32 R0, RZ, RZ, RZ ;  /* 0x000000ffff007224 */ /* 0x000fe200078e00ff */
[----:B------:R-:W-:Y:S02]  /*1cb0*/  VIADDMNMX R88, R3, UR36, R88, PT ;  /* 0x0000002403587c46 */ /* 0x000fe4000b800158 */
[----:B------:R-:W-:-:S02]  /*1cc0*/  CS2R R130, SRZ ;  /* 0x0000000000827805 */ /* 0x000fc4000001ff00 */
[----:B------:R-:W-:Y:S02]  /*1cd0*/  CS2R R128, SRZ ;  /* 0x0000000000807805 */ /* 0x000fe4000001ff00 */
[----:B------:R-:W-:Y:S02]  /*1ce0*/  CS2R R126, SRZ ;  /* 0x00000000007e7805 */ /* 0x000fe4000001ff00 */
[----:B------:R-:W-:Y:S02]  /*1cf0*/  ISETP.GT.AND P1, PT, R88, UR36, PT ;  /* 0x0000002458007c0c */ /* 0x000fe4000bf24270 */
        /* <DEDUP_REMOVED lines=20> */
[----:B------:R-:W0:Y:S02]  /*1e40*/  S2R R4, SR_TID.X ;  /* 0x0000000000047919 */ /* 0x000e240000002100 */
[----:B0-----:R-:W-:-:S05]  /*1e50*/  VIADD R5, R4, 0xffffff80 ;  /* 0xffffff8004057836 */ /* 0x001fca0000000000 */
[----:B------:R-:W-:-:S04]  /*1e60*/  SHF.R.S32.HI R4, RZ, 0x1f, R5 ;  /* 0x0000001fff047819 */ /* 0x000fc80000011405 */
[----:B------:R-:W-:-:S04]  /*1e70*/  LEA.HI R4, R4, R5, RZ, 0x7 ;  /* 0x0000000504047211 */ /* 0x000fc800078f38ff */
[----:B------:R-:W-:-:S05]  /*1e80*/  SHF.R.S32.HI R4, RZ, 0x7, R4 ;  /* 0x00000007ff047819 */ /* 0x000fca0000011404 */
[----:B------:R-:W0:Y:S02]  /*1e90*/  SHFL.IDX PT, R0, R4, RZ, 0x1f ;  /* 0x00001fff04007589 */ /* 0x000e2400000e0000 */
[----:B0-----:R-:W-:-:S13]  /*1ea0*/  R2UR UR46, R0 ;  /* 0x00000000002e72ca */ /* 0x001fda00000e0000 */
[----:B------:R-:W-:-:S04]  /*1eb0*/  UIMAD.WIDE UR4, UR46, 0x55555556, URZ ;  /* 0x555555562e0478a5 */ /* 0x000fc8000f8e023f */
[----:B------:R-:W-:Y:S02]  /*1ec0*/  ULEA.HI UR55, UR5, UR5, URZ, 0x1 ;  /* 0x0000000505377291 */ /* 0x000fe4000f8f083f */
[----:B------:R-:W-:Y:S02]  /*1ed0*/  UIADD3 UR5, UR41, 0x21800, URZ ;  /* 0x0002180029057890 */ /* 0x000fe4000fffe03f */
[----:B------:R-:W-:Y:S02]  /*1ee0*/  UIMAD UR55, UR55, -0x3, UR46 ;  /* 0xfffffffd373778a4 */ /* 0x000fe4000f8e022e */
[----:B------:R-:W-:Y:S02]  /*1ef0*/  ULOP3.LUT UP0, URZ, UR5, 0x3ff, URZ, 0xc0, !UPT ;  /* 0x000003ff053f7892 */ /* 0x000fe4000f80c03f */
[----:B------:R-:W-:Y:S02]  /*1f00*/  ULEA UR4, UR55, UR41, 0xc ;  /* 0x0000002937047291 */ /* 0x000fe4000f8e603f */
[----:B------:R-:W-:-:S02]  /*1f10*/  ULEA UR5, UR55, UR5, 0xd ;  /* 0x0000000537057291 */ /* 0x000fc4000f8e683f */
[----:B------:R-:W-:Y:S01]  /*1f20*/  PLOP3.LUT P0, PT, PT, PT, UP0, 0x80, 0x0 ;  /* 0x000000000000781c */ /* 0x000fe20003f0f008 */
[----:B------:R-:W-:Y:S02]  /*1f30*/  UIADD3 UR4, UR4, 0xc400, URZ ;  /* 0x0000c40004047890 */ /* 0x000fe4000fffe03f */
[----:B------:R-:W-:Y:S02]  /*1f40*/  USHF.R.U32.HI UR5, URZ, 0x4, UR5 ;  /* 0x000000043f057899 */ /* 0x000fe40008011605 */
[----:B------:R-:W-:Y:S02]  /*1f50*/  USHF.R.U32.HI UR4, URZ, 0x4, UR4 ;  /* 0x000000043f047899 */ /* 0x000fe40008011604 */
[----:B------:R-:W-:Y:S02]  /*1f60*/  ULOP3.LUT UR45, UR5, 0x3fff, URZ, 0xc0, !UPT ;  /* 0x00003fff052d7892 */ /* 0x000fe4000f8ec03f */
[----:B------:R-:W-:-:S04]  /*1f70*/  ULOP3.LUT UR59, UR4, 0x3fff, URZ, 0xc0, !UPT ;  /* 0x00003fff043b7892 */ /* 0x000fc8000f8ec03f */
[----:B------:R-:W-:Y:S08]  /*1f80*/  @!P0 BRA `(.L_x_11097) ;  /* 0x0000000000408947 */ /* 0x000ff00003800000 */
        /* <DEDUP_REMOVED lines=16> */
.L_x_11097:
        /* <DEDUP_REMOVED lines=9> */
.L_x_11284:
[----:B------:R-:W-:Y:S05]  /*2120*/  @!P0 BRA `(.L_x_11099) ;  /* 0x0000000000048947 */ /* 0x000fea0003800000 */
[----:B------:R-:W-:Y:S01]  /*2130*/  BPT.TRAP 0x1 ;  /* 0x000000040000795c */ /* 0x000fe20000300000 */
.L_x_11099:
[----:B0-----:R-:W-:Y:S02]  /*2140*/  IMAD.U32 R3, RZ, RZ, UR49 ;  /* 0x00000031ff037e24 */ /* 0x001fe4000f8e00ff */
[----:B------:R-:W-:-:S03]  /*2150*/  IMAD.U32 R0, RZ, RZ, UR50 ;  /* 0x00000032ff007e24 */ /* 0x000fc6000f8e00ff */
[----:B------:R-:W-:Y:S02]  /*2160*/  LEA R3, R3, UR41, 0x3 ;  /* 0x0000002903037c11 */ /* 0x000fe4000f8e18ff */
[----:B------:R-:W-:-:S04]  /*2170*/  SHF.L.U32 R0, R0, 0x1f, RZ ;  /* 0x0000001f00007819 */ /* 0x000fc800000006ff */
[----:B------:R0:W1:Y:S01]  /*2180*/  SYNCS.PHASECHK.TRANS64.TRYWAIT P1, [R3+URZ+0x2d830], R0 ;  /* 0x02d83000030075a7 */ /* 0x000062000802017f */
[----:B------:R-:W-:Y:S05]  /*2190*/  @!P0 BRA `(.L_x_11100) ;  /* 0x0000000000048947 */ /* 0x000fea0003800000 */
[----:B------:R-:W-:Y:S01]  /*21a0*/  BPT.TRAP 0x1 ;  /* 0x000000040000795c */ /* 0x000fe20000300000 */
.L_x_11100:
[----:B-1----:R-:W-:Y:S05]  /*21b0*/  @P1 BRA `(.L_x_11101) ;  /* 0x0000000000081947 */ /* 0x002fea0003800000 */
[----:B------:R-:W1:Y:S02]  /*21c0*/  SYNCS.PHASECHK.TRANS64.TRYWAIT P1, [R3+URZ+0x2d830], R0 ;  /* 0x02d83000030075a7 */ /* 0x000e64000802017f */
[----:B-1----:R-:W-:Y:S05]  /*21d0*/  @!P1 BRA `(.L_x_11102) ;  /* 0x0000015400dc9947 */ /* 0x002fea0003800000 */
.L_x_11101:
[----:B------:R-:W-:Y:S05]  /*21e0*/  WARPSYNC.ALL ;  /* 0x0000000000007948 */ /* 0x000fea0003800000 */
[----:B------:R-:W-:Y:S01]  /*21f0*/  UIADD3 UR4, UR41, 0x15400, URZ ;  /* 0x0001540029047890 */ /* 0x000fe2000fffe03f */
[----:B------:R-:W-:Y:S01]  /*2200*/  WARPGROUP.ARRIVE ;  /* 0x00000000000079c5 */ /* 0x000fe20000000000 */
[----:B------:R-:W-:Y:S01]  /*2210*/  UMOV UR5, 0x80000020 ;  /* 0x8000002000057882 */ /* 0x000fe20000000000 */
[----:B------:R-:W-:Y:S01]  /*2220*/  UMOV UR7, 0x80000020 ;  /* 0x8000002000077882 */ /* 0x000fe20000000000 */
[----:B------:R-:W-:Y:S01]  /*2230*/  USHF.R.U32.HI UR4, URZ, 0x4, UR4 ;  /* 0x000000043f047899 */ /* 0x000fe20008011604 */
[----:B------:R-:W-:Y:S01]  /*2240*/  UMOV UR9, 0x80000020 ;  /* 0x8000002000097882 */ /* 0x000fe20000000000 */
[----:B------:R-:W-:-:S02]  /*2250*/  UMOV UR11, 0x80000020 ;  /* 0x80000020000b7882 */ /* 0x000fc40000000000 */
[----:B------:R-:W-:Y:S01]  /*2260*/  ULOP3.LUT UR4, UR4, 0x3fff, URZ, 0xc0, !UPT ;  /* 0x00003fff04047892 */ /* 0x000fe2000f8ec03f */
[----:B------:R-:W-:Y:S01]  /*2270*/  UMOV UR13, 0x80000020 ;  /* 0x80000020000d7882 */ /* 0x000fe20000000000 */
[----:B------:R-:W-:Y:S02]  /*2280*/  UMOV UR15, 0x80000020 ;  /* 0x80000020000f7882 */ /* 0x000fe40000000000 */
[----:B------:R-:W-:Y:S02]  /*2290*/  ULOP3.LUT UR32, UR4, 0x10000, URZ, 0xfc, !UPT ;  /* 0x0001000004207892 */ /* 0x000fe4000f8efc3f */
[----:B------:R-:W-:Y:S02]  /*22a0*/  ULOP3.LUT UR4, UR59, 0x10000, URZ, 0xfc, !UPT ;  /* 0x000100003b047892 */ /* 0x000fe4000f8efc3f */
[----:B------:R-:W-:Y:S02]  /*22b0*/  UIMAD UR6, UR49, 0x600, UR32 ;  /* 0x00000600310678a4 */ /* 0x000fe4000f8e0220 */
[----:B------:R-:W-:-:S02]  /*22c0*/  UIADD3 UR8, UR4, 0x2, URZ ;  /* 0x0000000204087890 */ /* 0x000fc4000fffe03f */
[----:B------:R-:W-:Y:S02]  /*22d0*/  UIADD3 UR10, UR6, 0x2, URZ ;  /* 0x00000002060a7890 */ /* 0x000fe4000fffe03f */
[----:B------:R-:W-:Y:S02]  /*22e0*/  UIADD3 UR12, UR4, 0x300, URZ ;  /* 0x00000300040c7890 */ /* 0x000fe4000fffe03f */
[----:B------:R-:W-:Y:S02]  /*22f0*/  UIADD3 UR14, UR6, 0x200, URZ ;  /* 0x00000200060e7890 */ /* 0x000fe4000fffe03f */
[----:B------:R-:W-:Y:S01]  /*2300*/  HGMMA.64x128x16.F32 R24, gdesc[UR4], RZ, !UPT, gsb0 ;  /* 0x01e00000041879f0 */ /* 0x000fe2000c0008ff */
        /* <DEDUP_REMOVED lines=30> */
.L_x_11103:
[----:B------:R-:W-:Y:S01]  /*24f0*/  UISETP.NE.AND UP1, UPT, UR54, URZ, UPT ;  /* 0x0000003f3600728c */ /* 0x000fe2000bf25270 */
[----:B------:R-:W-:Y:S01]  /*2500*/  VIADD R5, R137, UR39 ;  /* 0x0000002789057c36 */ /* 0x000fe20008000000 */
[----:B------:R-:W-:Y:S01]  /*2510*/  R2UR UR6, R3 ;  /* 0x00000000030672ca */ /* 0x000fe200000e0000 */
[----:B01----:R-:W-:Y:S01]  /*2520*/  IMAD.MOV.U32 R3, RZ, RZ, -0x80 ;  /* 0xffffff80ff037424 */ /* 0x003fe200078e00ff */
[----:B------:R-:W-:Y:S01]  /*2530*/  UISETP.NE.AND UP0, UPT, UR53, URZ, UPT ;  /* 0x0000003f3500728c */ /* 0x000fe2000bf05270 */
[----:B------:R-:W-:Y:S01]  /*2540*/  LEA R4, R88, 0xffffff80, 0x7 ;  /* 0xffffff8058047811 */ /* 0x000fe200078e38ff */
[----:B------:R-:W-:Y:S01]  /*2550*/  ULDC UR35, c[0x0][0x9dc] ;  /* 0x0002770000237ab9 */ /* 0x000fe20000000800 */
[----:B------:R-:W-:Y:S01]  /*2560*/  PLOP3.LUT P1, PT, PT, PT, UP1, 0x80, 0x0 ;  /* 0x000000000000781c */ /* 0x000fe20003f2f018 */
[----:B------:R-:W-:Y:S01]  /*2570*/  ULDC UR14, c[0x0][0x9e0] ;  /* 0x00027800000e7ab9 */ /* 0x000fe20000000800 */
[----:B------:R-:W-:Y:S02]  /*2580*/  PLOP3.LUT P2, PT, PT, PT, UP1, 0x80, 0x0 ;  /* 0x000000000000781c */ /* 0x000fe40003f4f018 */
[----:B------:R-:W-:-:S04]  /*2590*/  @UP1 ULDC UR7, c[0x0][0x44c] ;  /* 0x0001130000071ab9 */ /* 0x000fc80000000800 */
[----:B------:R-:W-:-:S04]  /*25a0*/  UIADD3 UR6, UR6, 0x2d840, URZ ;  /* 0x0002d84006067890 */ /* 0x000fc8000fffe03f */
[----:B------:R-:W-:Y:S01]  /*25b0*/  UPRMT UR6, UR42, 0x654, UR6 ;  /* 0x000006542a067896 */ /* 0x000fe20008000006 */
[----:B------:R-:W-:Y:S01]  /*25c0*/  @P1 IMAD.HI.U32 R0, R5, UR7, RZ ;  /* 0x0000000705001c27 */ /* 0x000fe2000f8e00ff */
[----:B------:R-:W-:Y:S01]  /*25d0*/  @UP1 ULDC UR7, c[0x0][0x450] ;  /* 0x0001140000071ab9 */ /* 0x000fe20000000800 */
[----:B------:R-:W-:-:S03]  /*25e0*/  PLOP3.LUT P1, PT, PT, PT, UP0, 0x40, 0x0 ;  /* 0x000000000000781c */ /* 0x000fc60003f2e808 */
[----:B------:R-:W-:Y:S01]  /*25f0*/  @P2 SHF.R.U32.HI R5, RZ, UR7, R0 ;  /* 0x00000007ff052c19 */ /* 0x000fe20008011600 */
[----:B------:R-:W-:Y:S02]  /*2600*/  IMAD R0, R88, R3, 0x80 ;  /* 0x0000008058007424 */ /* 0x000fe400078e0203 */
[----:B------:R-:W-:Y:S01]  /*2610*/  IMAD.U32 R3, RZ, RZ, UR48 ;  /* 0x00000030ff037e24 */ /* 0x000fe2000f8e00ff */
[----:B------:R-:W-:Y:S01]  /*2620*/  SYNCS.ARRIVE.TRANS64.RED.A1T0 RZ, [UR6], RZ ;  /* 0x000000ffffff79a7 */ /* 0x000fe20008100406 */
[----:B------:R-:W0:Y:S01]  /*2630*/  SHFL.IDX PT, R11, R5, RZ, 0x1c1f ;  /* 0x001c1fff050b7589 */ /* 0x000e2200000e0000 */
[C-C-:B------:R-:W-:Y:S01]  /*2640*/  IADD3 R2, -R17.reuse, 0x1, R0.reuse ;  /* 0x0000000111027810 */ /* 0x140fe20007ffe100 */
[----:B------:R-:W-:Y:S01]  /*2650*/  ULOP3.LUT UR6, URZ, UR35, URZ, 0x33, !UPT ;  /* 0x000000233f067292 */ /* 0x000fe2000f8e333f */
[----:B------:R-:W-:Y:S02]  /*2660*/  IADD3 R6, -R17, UR38, R0 ;  /* 0x0000002611067c10 */ /* 0x000fe4000fffe100 */
        /* <DEDUP_REMOVED lines=20> */
.L_x_11106:
[----:B------:R-:W-:Y:S02]  /*27b0*/  ULDC UR6, c[0x0][0x9e4] ;  /* 0x0002790000067ab9 */ /* 0x000fe40000000800 */
[----:B------:R-:W-:-:S05]  /*27c0*/  IMAD.U32 R12, RZ, RZ, UR6 ;  /* 0x00000006ff0c7e24 */ /* 0x000fca000f8e00ff */
[----:B------:R-:W-:-:S13]  /*27d0*/  ISETP.NE.AND P1, PT, R12, 0x1, PT ;  /* 0x000000010c00780c */ /* 0x000fda0003f25270 */
[----:B------:R-:W0:Y:S02]  /*27e0*/  @P1 LDC.64 R2, c[0x0][0x9e8] ;  /* 0x00027a00ff021b82 */ /* 0x000e240000000a00 */
[----:B0-----:R-:W-:-:S05]  /*27f0*/  @P1 IMAD.HI.U32 R2, R11, R2, RZ ;  /* 0x000000020b021227 */ /* 0x001fca00078e00ff */
[----:B------:R-:W-:-:S07]  /*2800*/  @P1 SHF.R.U32.HI R11, RZ, R3, R2 ;  /* 0x00000003ff0b1219 */ /* 0x000fce0000011602 */
.L_x_11107:
[----:B------:R-:W-:Y:S05]  /*2810*/  BSYNC B0 ;  /* 0x0000000000007941 */ /* 0x000fea0003800000 */
.L_x_11105:
[----:B------:R-:W-:-:S04]  /*2820*/  IMAD R2, R11, R12, -R4 ;  /* 0x0000000c0b027224 */ /* 0x000fc800078e0a04 */
[----:B------:R-:W-:-:S05]  /*2830*/  IMAD.IADD R2, R2, 0x1, -R17 ;  /* 0x0000000102027824 */ /* 0x000fca00078e0a11 */
[----:B------:R-:W-:Y:S02]  /*2840*/  VIADDMNMX R9, R2, R12, R9, PT ;  /* 0x0000000c02097246 */ /* 0x000fe40003800109 */
[----:B------:R-:W-:-:S07]  /*2850*/  VIMNMX R10, R10, R2, !PT ;  /* 0x000000020a0a7248 */ /* 0x000fce0007fe0100 */
.L_x_11104:
[C---:B------:R-:W-:Y:S01]  /*2860*/  ISETP.GE.AND P6, PT, R0.reuse, 0xa, PT ;  /* 0x0000000a0000780c */ /* 0x040fe20003fc6270 */
[----:B------:R-:W0:Y:S01]  /*2870*/  SHFL.IDX PT, R5, R5, 0x1, 0x1c1f ;  /* 0x003c1f0005057f89 */ /* 0x000e2200000e0000 */
[C---:B------:R-:W-:Y:S01]  /*2880*/  ISETP.GE.AND P1, PT, R0.reuse, 0x2, PT ;  /* 0x000000020000780c */ /* 0x040fe20003f26270 */
[----:B------:R-:W-:Y:S01]  /*2890*/  UISETP.NE.AND UP0, UPT, UR53, URZ, UPT ;  /* 0x0000003f3500728c */ /* 0x000fe2000bf05270 */
        /* <DEDUP_REMOVED lines=176> */
[----:B0-----:R-:W-:Y:S01]  /*33a0*/  VIADDMNMX R0, R5, R7, R6, PT ;  /* 0x0000000705007246 */ /* 0x001fe20003800106 */
[----:B------:R-:W-:-:S10]  /*33b0*/  IMAD.IADD R7, R8, 0x1, R5 ;  /* 0x0000000108077824 */ /* 0x000fd400078e0205 */
[----:B------:R-:W-:Y:S02]  /*33c0*/  @P6 LOP3.LUT R16, R16, 0x1, RZ, 0xfc, !PT ;  /* 0x0000000110106812 */ /* 0x000fe400078efcff */
        /* <DEDUP_REMOVED lines=19> */
.L_x_11110:
[----:B------:R-:W-:Y:S02]  /*3500*/  ULDC UR6, c[0x0][0x9e4] ;  /* 0x0002790000067ab9 */ /* 0x000fe40000000800 */
[----:B------:R-:W-:-:S05]  /*3510*/  IMAD.U32 R9, RZ, RZ, UR6 ;  /* 0x00000006ff097e24 */ /* 0x000fca000f8e00ff */
[----:B------:R-:W-:-:S13]  /*3520*/  ISETP.NE.AND P6, PT, R9, 0x1, PT ;  /* 0x000000010900780c */ /* 0x000fda0003fc5270 */
[----:B------:R-:W0:Y:S02]  /*3530*/  @P6 LDC.64 R2, c[0x0][0x9e8] ;  /* 0x00027a00ff026b82 */ /* 0x000e240000000a00 */
[----:B0-----:R-:W-:-:S05]  /*3540*/  @P6 IMAD.HI.U32 R2, R5, R2, RZ ;  /* 0x0000000205026227 */ /* 0x001fca00078e00ff */
[----:B------:R-:W-:-:S07]  /*3550*/  @P6 SHF.R.U32.HI R5, RZ, R3, R2 ;  /* 0x00000003ff056219 */ /* 0x000fce0000011602 */
.L_x_11111:
[----:B------:R-:W-:Y:S05]  /*3560*/  BSYNC B0 ;  /* 0x0000000000007941 */ /* 0x000fea0003800000 */
.L_x_11109:
[----:B------:R-:W-:-:S04]  /*3570*/  IMAD R4, R5, R9, -R4 ;  /* 0x0000000905047224 */ /* 0x000fc800078e0a04 */
[----:B------:R-:W-:-:S05]  /*3580*/  IMAD.IADD R4, R4, 0x1, -R17 ;  /* 0x0000000104047824 */ /* 0x000fca00078e0a11 */
[----:B------:R-:W-:Y:S02]  /*3590*/  VIADDMNMX R0, R4, R9, R0, PT ;  /* 0x0000000904007246 */ /* 0x000fe40003800100 */
[----:B------:R-:W-:-:S07]  /*35a0*/  VIMNMX R7, R7, R4, !PT ;  /* 0x0000000407077248 */ /* 0x000fce0007fe0100 */
.L_x_11108:
[----:B------:R-:W-:Y:S01]  /*35b0*/  ISETP.GT.AND P1, PT, R7, 0x1, !P1 ;  /* 0x000000010700780c */ /* 0x000fe20004f24270 */
[----:B------:R-:W-:Y:S01]  /*35c0*/  ULDC UR33, c[0x0][0x988] ;  /* 0x0002620000217ab9 */ /* 0x000fe20000000800 */
[----:B------:R-:W-:Y:S01]  /*35d0*/  LOP3.LUT P6, RZ, R16, 0x4, RZ, 0xc0, !PT ;  /* 0x0000000410ff7812 */ /* 0x000fe200078cc0ff */
        /* <DEDUP_REMOVED lines=14> */
[----:B------:R-:W-:Y:S01]  /*36c0*/  LOP3.LUT P1, RZ, R16, 0x8, RZ, 0xc0, !PT ;  /* 0x0000000810ff7812 */ /* 0x000fe2000782c0ff */
        /* <DEDUP_REMOVED lines=9> */
[----:B------:R-:W-:-:S02]  /*3760*/  LOP3.LUT P1, RZ, R16, 0x10, RZ, 0xc0, !PT ;  /* 0x0000001010ff7812 */ /* 0x000fc4000782c0ff */
[----:B------:R-:W-:Y:S02]  /*3770*/  FMNMX.FTZ R2, R36, R3, !PT ;  /* 0x0000000324027209 */ /* 0x000fe40007810000 */
[----:B------:R-:W-:Y:S02]  /*3780*/  ISETP.GT.AND P1, PT, R7, 0x11, !P1 ;  /* 0x000000110700780c */ /* 0x000fe40004f24270 */
[C---:B------:R-:W-:Y:S02]  /*3790*/  ISETP.LT.OR P2, PT, R0.reuse, 0x9, P2 ;  /* 0x000000090000780c */ /* 0x040fe40001741670 */
[----:B------:R-:W-:Y:S02]  /*37a0*/  ISETP.LT.OR P1, PT, R0, 0x12, P1 ;  /* 0x000000120000780c */ /* 0x000fe40000f21670 */
[----:B------:R-:W-:Y:S02]  /*37b0*/  FMNMX.FTZ R3, R37, R2, !PT ;  /* 0x0000000225037209 */ /* 0x000fe40007810000 */
        /* <DEDUP_REMOVED lines=8> */
[C---:B------:R-:W-:Y:S02]  /*3840*/  LOP3.LUT P1, RZ, R16.reuse, 0x1000000, RZ, 0xc0, !PT ;  /* 0x0100000010ff7812 */ /* 0x040fe4000782c0ff */
[----:B------:R-:W-:Y:S02]  /*3850*/  FMNMX.FTZ R3, R41, R2, !PT ;  /* 0x0000000229037209 */ /* 0x000fe40007810000 */
[----:B------:R-:W-:Y:S02]  /*3860*/  ISETP.GT.AND P1, PT, R7, 0x19, !P1 ;  /* 0x000000190700780c */ /* 0x000fe40004f24270 */
[----:B------:R-:W-:Y:S02]  /*3870*/  LOP3.LUT P6, RZ, R16, 0x20000, RZ, 0xc0, !PT ;  /* 0x0002000010ff7812 */ /* 0x000fe400078cc0ff */
        /* <DEDUP_REMOVED lines=53> */
[----:B------:R-:W-:Y:S01]  /*3bd0*/  LOP3.LUT P2, RZ, R16, 0x80, RZ, 0xc0, !PT ;  /* 0x0000008010ff7812 */ /* 0x000fe2000784c0ff */
[----:B------:R-:W0:Y:S01]  /*3be0*/  SHFL.BFLY PT, R3, R2, 0x2, 0x1f ;  /* 0x0c401f0002037f89 */ /* 0x000e2200000e0000 */
[----:B------:R-:W-:-:S02]  /*3bf0*/  FSEL R55, R55, -INF , !P1 ;  /* 0xff80000037377808 */ /* 0x000fc40004800000 */
[C---:B------:R-:W-:Y:S02]  /*3c00*/  LOP3.LUT P1, RZ, R16.reuse, 0x8000, RZ, 0xc0, !PT ;  /* 0x0000800010ff7812 */ /* 0x040fe4000782c0ff */
[----:B------:R-:W-:Y:S02]  /*3c10*/  LOP3.LUT P6, RZ, R16, 0x40, RZ, 0xc0, !PT ;  /* 0x0000004010ff7812 */ /* 0x000fe400078cc0ff */
[C---:B------:R-:W-:Y:S02]  /*3c20*/  ISETP.GT.AND P1, PT, R7.reuse, 0x40, !P1 ;  /* 0x000000400700780c */ /* 0x040fe40004f24270 */
[C---:B------:R-:W-:Y:S02]  /*3c30*/  ISETP.GT.AND P3, PT, R7.reuse, 0x70, !P3 ;  /* 0x000000700700780c */ /* 0x040fe40005f64270 */
[----:B------:R-:W-:Y:S02]  /*3c40*/  ISETP.LT.OR P1, PT, R0, 0x41, P1 ;  /* 0x000000410000780c */ /* 0x000fe40000f21670 */
[----:B------:R-:W-:-:S02]  /*3c50*/  ISETP.GT.AND P4, PT, R7, 0x71, !P4 ;  /* 0x000000710700780c */ /* 0x000fc40006784270 */
[----:B------:R-:W-:Y:S02]  /*3c60*/  FSEL R58, R58, -INF , !P1 ;  /* 0xff8000003a3a7808 */ /* 0x000fe40004800000 */
[----:B------:R-:W-:Y:S02]  /*3c70*/  LOP3.LUT P1, RZ, R16, 0x4000, RZ, 0xc0, !PT ;  /* 0x0000400010ff7812 */ /* 0x000fe4000782c0ff */
[C---:B------:R-:W-:Y:S02]  /*3c80*/  ISETP.GT.AND P5, PT, R7.reuse, 0x78, !P5 ;  /* 0x000000780700780c */ /* 0x040fe40006fa4270 */
[----:B------:R-:W-:Y:S02]  /*3c90*/  ISETP.GT.AND P1, PT, R7, 0x41, !P1 ;  /* 0x000000410700780c */ /* 0x000fe40004f24270 */
[C---:B------:R-:W-:Y:S02]  /*3ca0*/  ISETP.LT.OR P3, PT, R0.reuse, 0x71, P3 ;  /* 0x000000710000780c */ /* 0x040fe40001f61670 */
[----:B------:R-:W-:-:S02]  /*3cb0*/  ISETP.LT.OR P1, PT, R0, 0x42, P1 ;  /* 0x000000420000780c */ /* 0x000fc40000f21670 */
[----:B0-----:R-:W-:Y:S02]  /*3cc0*/  FMNMX.FTZ R4, R2, R3, !PT ;  /* 0x0000000302047209 */ /* 0x001fe40007810000 */
[----:B------:R-:W-:Y:S02]  /*3cd0*/  FSEL R59, R59, -INF , !P1 ;  /* 0xff8000003b3b7808 */ /* 0x000fe40004800000 */
[----:B------:R-:W-:Y:S01]  /*3ce0*/  LOP3.LUT P1, RZ, R16, 0x2000, RZ, 0xc0, !PT ;  /* 0x0000200010ff7812 */ /* 0x000fe2000782c0ff */
[----:B------:R-:W0:Y:S01]  /*3cf0*/  SHFL.BFLY PT, R3, R4, 0x1, 0x1f ;  /* 0x0c201f0004037f89 */ /* 0x000e2200000e0000 */
[----:B------:R-:W-:Y:S02]  /*3d00*/  ISETP.LT.OR P4, PT, R0, 0x72, P4 ;  /* 0x000000720000780c */ /* 0x000fe40002781670 */
[----:B------:R-:W-:Y:S02]  /*3d10*/  ISETP.GT.AND P1, PT, R7, 0x48, !P1 ;  /* 0x000000480700780c */ /* 0x000fe40004f24270 */
[----:B------:R-:W-:-:S02]  /*3d20*/  FSEL R82, R82, -INF , !P3 ;  /* 0xff80000052527808 */ /* 0x000fc40005800000 */
[C---:B------:R-:W-:Y:S02]  /*3d30*/  ISETP.LT.OR P1, PT, R0.reuse, 0x49, P1 ;  /* 0x000000490000780c */ /* 0x040fe40000f21670 */
[----:B------:R-:W-:Y:S02]  /*3d40*/  ISETP.LT.OR P5, PT, R0, 0x79, P5 ;  /* 0x000000790000780c */ /* 0x000fe40002fa1670 */
[----:B------:R-:W-:Y:S02]  /*3d50*/  FSEL R62, R62, -INF , !P1 ;  /* 0xff8000003e3e7808 */ /* 0x000fe40004800000 */
[----:B------:R-:W-:Y:S02]  /*3d60*/  LOP3.LUT P1, RZ, R16, 0x1000, RZ, 0xc0, !PT ;  /* 0x0000100010ff7812 */ /* 0x000fe4000782c0ff */
[----:B------:R-:W-:Y:S02]  /*3d70*/  FSEL R83, R83, -INF , !P4 ;  /* 0xff80000053537808 */ /* 0x000fe40006000000 */
[----:B------:R-:W-:-:S02]  /*3d80*/  ISETP.GT.AND P1, PT, R7, 0x49, !P1 ;  /* 0x000000490700780c */ /* 0x000fc40004f24270 */
[----:B------:R-:W-:Y:S02]  /*3d90*/  FSEL R86, R86, -INF , !P5 ;  /* 0xff80000056567808 */ /* 0x000fe40006800000 */
[----:B------:R-:W-:Y:S02]  /*3da0*/  ISETP.LT.OR P1, PT, R0, 0x4a, P1 ;  /* 0x0000004a0000780c */ /* 0x000fe40000f21670 */
[----:B0-----:R-:W-:Y:S02]  /*3db0*/  FMNMX.FTZ R3, R4, R3, !PT ;  /* 0x0000000304037209 */ /* 0x001fe40007810000 */
[----:B------:R-:W-:Y:S02]  /*3dc0*/  FSEL R63, R63, -INF , !P1 ;  /* 0xff8000003f3f7808 */ /* 0x000fe40004800000 */
[----:B------:R-:W-:Y:S01]  /*3dd0*/  LOP3.LUT P1, RZ, R16, 0x800, RZ, 0xc0, !PT ;  /* 0x0000080010ff7812 */ /* 0x000fe2000782c0ff */
[----:B------:R-:W-:-:S03]  /*3de0*/  FMUL.FTZ R89, R3, UR33 ;  /* 0x0000002103597c20 */ /* 0x000fc60008410000 */
[----:B------:R-:W-:-:S04]  /*3df0*/  ISETP.GT.AND P1, PT, R7, 0x50, !P1 ;  /* 0x000000500700780c */ /* 0x000fc80004f24270 */
[----:B------:R-:W-:-:S04]  /*3e00*/  ISETP.LT.OR P1, PT, R0, 0x51, P1 ;  /* 0x000000510000780c */ /* 0x000fc80000f21670 */
[----:B------:R-:W-:Y:S02]  /*3e10*/  FSEL R66, R66, -INF , !P1 ;  /* 0xff80000042427808 */ /* 0x000fe40004800000 */
[----:B------:R-:W-:-:S04]  /*3e20*/  LOP3.LUT P1, RZ, R16, 0x400, RZ, 0xc0, !PT ;  /* 0x0000040010ff7812 */ /* 0x000fc8000782c0ff */
        /* <DEDUP_REMOVED lines=11> */
[C---:B------:R-:W-:Y:S02]  /*3ee0*/  ISETP.GT.AND P1, PT, R7.reuse, 0x60, !P2 ;  /* 0x000000600700780c */ /* 0x040fe40005724270 */
[----:B------:R-:W-:Y:S02]  /*3ef0*/  LOP3.LUT P2, RZ, R16, 0x20, RZ, 0xc0, !PT ;  /* 0x0000002010ff7812 */ /* 0x000fe4000784c0ff */
[----:B------:R-:W-:Y:S02]  /*3f00*/  ISETP.LT.OR P1, PT, R0, 0x61, P1 ;  /* 0x000000610000780c */ /* 0x000fe40000f21670 */
[----:B------:R-:W-:Y:S02]  /*3f10*/  ISETP.GT.AND P2, PT, R7, 0x69, !P2 ;  /* 0x000000690700780c */ /* 0x000fe40005744270 */
[----:B------:R-:W-:-:S02]  /*3f20*/  FSEL R74, R74, -INF , !P1 ;  /* 0xff8000004a4a7808 */ /* 0x000fc40004800000 */
[----:B------:R-:W-:Y:S02]  /*3f30*/  ISETP.GT.AND P1, PT, R7, 0x61, !P6 ;  /* 0x000000610700780c */ /* 0x000fe40007724270 */
[----:B------:R-:W-:Y:S02]  /*3f40*/  LOP3.LUT P6, RZ, R16, 0x2, RZ, 0xc0, !PT ;  /* 0x0000000210ff7812 */ /* 0x000fe400078cc0ff */
[C---:B------:R-:W-:Y:S02]  /*3f50*/  ISETP.LT.OR P1, PT, R0.reuse, 0x62, P1 ;  /* 0x000000620000780c */ /* 0x040fe40000f21670 */
[----:B------:R-:W-:Y:S02]  /*3f60*/  ISETP.LT.OR P2, PT, R0, 0x6a, P2 ;  /* 0x0000006a0000780c */ /* 0x000fe40001741670 */
[----:B------:R-:W-:Y:S02]  /*3f70*/  FSEL R75, R75, -INF , !P1 ;  /* 0xff8000004b4b7808 */ /* 0x000fe40004800000 */
[----:B------:R-:W-:-:S02]  /*3f80*/  FSETP.NEU.FTZ.AND P1, PT, R3, -INF , PT ;  /* 0xff8000000300780b */ /* 0x000fc40003f3d000 */
[----:B------:R-:W-:Y:S02]  /*3f90*/  FSEL R79, R79, -INF , !P2 ;  /* 0xff8000004f4f7808 */ /* 0x000fe40005000000 */
[----:B------:R-:W-:Y:S02]  /*3fa0*/  FSEL R89, R89, RZ, P1 ;  /* 0x000000ff59597208 */ /* 0x000fe40000800000 */
[----:B------:R-:W-:Y:S02]  /*3fb0*/  ISETP.GT.AND P1, PT, R7, RZ, !P6 ;  /* 0x000000ff0700720c */ /* 0x000fe40007724270 */
[----:B------:R-:W-:Y:S01]  /*3fc0*/  LOP3.LUT P6, RZ, R16, 0x1, RZ, 0xc0, !PT ;  /* 0x0000000110ff7812 */ /* 0x000fe200078cc0ff */
[--C-:B------:R-:W-:Y:S01]  /*3fd0*/  FFMA.FTZ R9, R25, UR33, -R89.reuse ;  /* 0x0000002119097c23 */ /* 0x100fe20008010859 */
[----:B------:R-:W-:Y:S01]  /*3fe0*/  ISETP.LT.OR P1, PT, R0, 0x1, P1 ;  /* 0x000000010000780c */ /* 0x000fe20000f21670 */
[--C-:B------:R-:W-:Y:S01]  /*3ff0*/  FFMA.FTZ R8, R24, UR33, -R89.reuse ;  /* 0x0000002118087c23 */ /* 0x100fe20008010859 */
[----:B------:R-:W-:Y:S01]  /*4000*/  ISETP.GT.AND P6, PT, R7, 0x79, !P6 ;  /* 0x000000790700780c */ /* 0x000fe200077c4270 */
[--C-:B------:R-:W-:Y:S01]  /*4010*/  FFMA.FTZ R4, R32, UR33, -R89.reuse ;  /* 0x0000002120047c23 */ /* 0x100fe20008010859 */
[----:B------:R-:W-:Y:S01]  /*4020*/  FSEL R90, R26, -INF , !P1 ;  /* 0xff8000001a5a7808 */ /* 0x000fe20004800000 */
[--C-:B------:R-:W-:Y:S01]  /*4030*/  FFMA.FTZ R10, R28, UR33, -R89.reuse ;  /* 0x000000211c0a7c23 */ /* 0x100fe20008010859 */
[----:B------:R-:W-:Y:S01]  /*4040*/  LOP3.LUT P1, RZ, R16, 0x4000000, RZ, 0xc0, !PT ;  /* 0x0400000010ff7812 */ /* 0x000fe2000782c0ff */
[----:B------:R-:W-:Y:S01]  /*4050*/  MUFU.EX2 R8, R8 ;  /* 0x0000000800087308 */ /* 0x000fe20000000800 */
[----:B------:R-:W-:Y:S01]  /*4060*/  FMNMX.FTZ R5, R90, R27, !PT ;  /* 0x0000001b5a057209 */ /* 0x000fe20007810000 */
[--C-:B------:R-:W-:Y:S01]  /*4070*/  FFMA.FTZ R11, R29, UR33, -R89.reuse ;  /* 0x000000211d0b7c23 */ /* 0x100fe20008010859 */
[----:B------:R-:W-:Y:S01]  /*4080*/  ISETP.GT.AND P1, PT, R7, 0x68, !P1 ;  /* 0x000000680700780c */ /* 0x000fe20004f24270 */
[--C-:B------:R-:W-:Y:S01]  /*4090*/  FFMA.FTZ R53, R53, UR33, -R89.reuse ;  /* 0x0000002135357c23 */ /* 0x100fe20008010859 */
[----:B------:R-:W-:Y:S01]  /*40a0*/  FMNMX.FTZ R2, R30, R5, !PT ;  /* 0x000000051e027209 */ /* 0x000fe20007810000 */
[--C-:B------:R-:W-:Y:S01]  /*40b0*/  FFMA.FTZ R13, R33, UR33, -R89.reuse ;  /* 0x00000021210d7c23 */ /* 0x100fe20008010859 */
[----:B------:R-:W-:Y:S01]  /*40c0*/  ISETP.LT.OR P1, PT, R0, 0x69, P1 ;  /* 0x000000690000780c */ /* 0x000fe20000f21670 */
[----:B------:R-:W0:Y:S01]  /*40d0*/  MUFU.EX2 R9, R9 ;  /* 0x0000000900097308 */ /* 0x000e220000000800 */
[----:B------:R-:W-:Y:S01]  /*40e0*/  FMNMX.FTZ R5, R31, R2, !PT ;  /* 0x000000021f057209 */ /* 0x000fe20007810000 */
[--C-:B------:R-:W-:Y:S01]  /*40f0*/  FFMA.FTZ R49, R49, UR33, -R89.reuse ;  /* 0x0000002131317c23 */ /* 0x100fe20008010859 */
[----:B------:R-:W-:Y:S01]  /*4100*/  FSEL R78, R78, -INF , !P1 ;  /* 0xff8000004e4e7808 */ /* 0x000fe20004800000 */
[--C-:B------:R-:W-:Y:S01]  /*4110*/  FFMA.FTZ R12, R36, UR33, -R89.reuse ;  /* 0x00000021240c7c23 */ /* 0x100fe20008010859 */
[----:B------:R-:W-:Y:S01]  /*4120*/  FMNMX.FTZ R2, R34, R5, !PT ;  /* 0x0000000522027209 */ /* 0x000fe20007810000 */
[--C-:B------:R-:W-:Y:S01]  /*4130*/  FFMA.FTZ R21, R41, UR33, -R89.reuse ;  /* 0x0000002129157c23 */ /* 0x100fe20008010859 */
[----:B------:R-:W-:Y:S01]  /*4140*/  ISETP.LT.OR P6, PT, R0, 0x7a, P6 ;  /* 0x0000007a0000780c */ /* 0x000fe200037c1670 */
[----:B------:R-:W1:Y:S01]  /*4150*/  MUFU.EX2 R10, R10 ;  /* 0x0000000a000a7308 */ /* 0x000e620000000800 */
[----:B------:R-:W-:Y:S01]  /*4160*/  FMNMX.FTZ R5, R35, R2, !PT ;  /* 0x0000000223057209 */ /* 0x000fe20007810000 */
[--C-:B------:R-:W-:Y:S01]  /*4170*/  FFMA.FTZ R41, R73, UR33, -R89.reuse ;  /* 0x0000002149297c23 */ /* 0x100fe20008010859 */
[----:B------:R-:W-:Y:S01]  /*4180*/  FSEL R87, R87, -INF , !P6 ;  /* 0xff80000057577808 */ /* 0x000fe20007000000 */
        /* <DEDUP_REMOVED lines=16> */
[----:B------:R-:W-:Y:S01]  /*4290*/  FFMA.FTZ R37, R85, UR33, -R89 ;  /* 0x0000002155257c23 */ /* 0x000fe20008010859 */
        /* <DEDUP_REMOVED lines=11> */
[----:B------:R-:W-:Y:S01]  /*4350*/  FMNMX.FTZ R5, R59, R2, !PT ;  /* 0x000000023b057209 */ /* 0x000fe20007810000 */
[----:B------:R-:W-:-:S03]  /*4360*/  FFMA.FTZ R2, R48, UR33, -R89 ;  /* 0x0000002130027c23 */ /* 0x000fc60008010859 */
[----:B------:R-:W-:-:S03]  /*4370*/  FMNMX.FTZ R6, R62, R5, !PT ;  /* 0x000000053e067209 */ /* 0x000fc60007810000 */
[----:B------:R-:W-:Y:S01]  /*4380*/  MUFU.EX2 R21, R21 ;  /* 0x0000001500157308 */ /* 0x000fe20000000800 */
[----:B------:R-:W-:-:S04]  /*4390*/  FMNMX.FTZ R5, R63, R6, !PT ;  /* 0x000000063f057209 */ /* 0x000fc80007810000 */
[----:B------:R-:W-:-:S03]  /*43a0*/  FMNMX.FTZ R6, R66, R5, !PT ;  /* 0x0000000542067209 */ /* 0x000fc60007810000 */
[----:B------:R2:W-:Y:S01]  /*43b0*/  MUFU.EX2 R5, R49 ;  /* 0x0000003100057308 */ /* 0x0005e20000000800 */
[----:B------:R-:W-:Y:S01]  /*43c0*/  FMNMX.FTZ R25, R67, R6, !PT ;  /* 0x0000000643197209 */ /* 0x000fe20007810000 */
[----:B------:R-:W-:-:S03]  /*43d0*/  FFMA.FTZ R6, R52, UR33, -R89 ;  /* 0x0000002134067c23 */ /* 0x000fc60008010859 */
[----:B------:R-:W-:-:S03]  /*43e0*/  FMNMX.FTZ R24, R70, R25, !PT ;  /* 0x0000001946187209 */ /* 0x000fc60007810000 */
[----:B------:R-:W-:Y:S01]  /*43f0*/  MUFU.EX2 R20, R20 ;  /* 0x0000001400147308 */ /* 0x000fe20000000800 */
[----:B------:R-:W-:Y:S01]  /*4400*/  FMNMX.FTZ R25, R71, R24, !PT ;  /* 0x0000001847197209 */ /* 0x000fe20007810000 */
[--C-:B--2---:R-:W-:Y:S01]  /*4410*/  FFMA.FTZ R49, R57, UR33, -R89.reuse ;  /* 0x0000002139317c23 */ /* 0x104fe20008010859 */
[----:B------:R-:W-:Y:S02]  /*4420*/  FFMA.FTZ R57, R65, UR33, -R89 ;  /* 0x0000002141397c23 */ /* 0x000fe40008010859 */
        /* <DEDUP_REMOVED lines=10> */
[----:B------:R-:W-:Y:S01]  /*44d0*/  MUFU.EX2 R2, R2 ;  /* 0x0000000200027308 */ /* 0x000fe20000000800 */
[----:B------:R-:W-:Y:S01]  /*44e0*/  FMNMX.FTZ R7, R83, R26, !PT ;  /* 0x0000001a53077209 */ /* 0x000fe20007810000 */
[----:B------:R-:W-:-:S03]  /*44f0*/  FFMA.FTZ R26, R60, UR33, -R89 ;  /* 0x000000213c1a7c23 */ /* 0x000fc60008010859 */
[----:B------:R-:W-:-:S03]  /*4500*/  FMNMX.FTZ R0, R86, R7, !PT ;  /* 0x0000000756007209 */ /* 0x000fc60007810000 */
[----:B------:R-:W-:Y:S01]  /*4510*/  MUFU.EX2 R6, R6 ;  /* 0x0000000600067308 */ /* 0x000fe20000000800 */
[----:B------:R-:W-:-:S05]  /*4520*/  FMNMX.FTZ R0, R87, R0, !PT ;  /* 0x0000000057007209 */ /* 0x000fca0007810000 */
[----:B------:R-:W2:Y:S02]  /*4530*/  SHFL.BFLY PT, R7, R0, 0x2, 0x1f ;  /* 0x0c401f0000077f89 */ /* 0x000ea400000e0000 */
[----:B------:R-:W-:Y:S08]  /*4540*/  MUFU.EX2 R24, R24 ;  /* 0x0000001800187308 */ /* 0x000ff00000000800 */
[----:B------:R-:W-:Y:S08]  /*4550*/  MUFU.EX2 R49, R49 ;  /* 0x0000003100317308 */ /* 0x000ff00000000800 */
[----:B------:R-:W-:Y:S01]  /*4560*/  MUFU.EX2 R26, R26 ;  /* 0x0000001a001a7308 */ /* 0x000fe20000000800 */
[----:B--2---:R-:W-:Y:S01]  /*4570*/  FMNMX.FTZ R32, R0, R7, !PT ;  /* 0x0000000700207209 */ /* 0x004fe20007810000 */
[----:B------:R-:W-:-:S06]  /*4580*/  FFMA.FTZ R0, R80, UR33, -R89 ;  /* 0x0000002150007c23 */ /* 0x000fcc0008010859 */
        /* <DEDUP_REMOVED lines=28> */
[----:B------:R2:W3:Y:S01]  /*4750*/  MUFU.EX2 R69, R52 ;  /* 0x0000003400457308 */ /* 0x0004e20000000800 */
        /* <DEDUP_REMOVED lines=8> */
[--C-:B--2---:R-:W-:Y:S01]  /*47e0*/  FFMA.FTZ R52, R46, UR33, -R48.reuse ;  /* 0x000000212e347c23 */ /* 0x104fe20008010830 */
[--C-:B------:R-:W-:Y:S01]  /*47f0*/  FFMA.FTZ R46, R55, UR33, -R48.reuse ;  /* 0x00000021372e7c23 */ /* 0x100fe20008010830 */
[----:B0-----:R-:W-:Y:S01]  /*4800*/  FADD.FTZ R55, R8, R9 ;  /* 0x0000000908377221 */ /* 0x001fe20000010000 */
[----:B------:R-:W-:Y:S01]  /*4810*/  F2FP.F16.F32.PACK_AB R8, R9, R8 ;  /* 0x000000080908723e */ /* 0x000fe200000000ff */
[--C-:B------:R-:W-:Y:S01]  /*4820*/  FFMA.FTZ R78, R78, UR33, -R48.reuse ;  /* 0x000000214e4e7c23 */ /* 0x100fe20008010830 */
[----:B------:R-:W-:Y:S01]  /*4830*/  FFMA.FTZ R79, R79, UR33, -R48 ;  /* 0x000000214f4f7c23 */ /* 0x000fe20008010830 */
[----:B-1----:R-:W-:Y:S01]  /*4840*/  FADD.FTZ R58, R10, R55 ;  /* 0x000000370a3a7221 */ /* 0x002fe20000010000 */
[----:B------:R0:W1:Y:S01]  /*4850*/  MUFU.EX2 R73, R60 ;  /* 0x0000003c00497308 */ /* 0x0000620000000800 */
[----:B---3--:R-:W-:Y:S01]  /*4860*/  FADD.FTZ R9, R90, R69 ;  /* 0x000000455a097221 */ /* 0x008fe20000010000 */
[C---:B------:R-:W-:Y:S01]  /*4870*/  F2FP.F16.F32.PACK_AB R10, R11.reuse, R10 ;  /* 0x0000000a0b0a723e */ /* 0x040fe200000000ff */
[----:B------:R-:W-:Y:S01]  /*4880*/  FADD.FTZ R59, R11, R58 ;  /* 0x0000003a0b3b7221 */ /* 0x000fe20000010000 */
[--C-:B------:R-:W-:Y:S01]  /*4890*/  FFMA.FTZ R55, R66, UR33, -R48.reuse ;  /* 0x0000002142377c23 */ /* 0x100fe20008010830 */
[--C-:B------:R-:W-:Y:S01]  /*48a0*/  FFMA.FTZ R82, R82, UR33, -R48.reuse ;  /* 0x0000002152527c23 */ /* 0x100fe20008010830 */
[--C-:B------:R-:W-:Y:S01]  /*48b0*/  FFMA.FTZ R83, R83, UR33, -R48.reuse ;  /* 0x0000002153537c23 */ /* 0x100fe20008010830 */
[--C-:B------:R-:W-:Y:S01]  /*48c0*/  FFMA.FTZ R86, R86, UR33, -R48.reuse ;  /* 0x0000002156567c23 */ /* 0x100fe20008010830 */
[----:B------:R-:W2:Y:S01]  /*48d0*/  MUFU.EX2 R27, R27 ;  /* 0x0000001b001b7308 */ /* 0x000ea20000000800 */
[----:B0-----:R-:W-:Y:S01]  /*48e0*/  FADD.FTZ R60, R4, R59 ;  /* 0x0000003b043c7221 */ /* 0x001fe20000010000 */
[----:B----4-:R-:W-:Y:S01]  /*48f0*/  FADD.FTZ R58, R56, R9 ;  /* 0x00000009383a7221 */ /* 0x010fe20000010000 */
[----:B------:R-:W-:Y:S01]  /*4900*/  F2FP.F16.F32.PACK_AB R9, R69, R90 ;  /* 0x0000005a4509723e */ /* 0x000fe200000000ff */
[----:B------:R-:W-:Y:S01]  /*4910*/  FFMA.FTZ R87, R87, UR33, -R48 ;  /* 0x0000002157577c23 */ /* 0x000fe20008010830 */
[----:B------:R-:W-:-:S03]  /*4920*/  FADD.FTZ R59, R13, R60 ;  /* 0x0000003c0d3b7221 */ /* 0x000fc60000010000 */
[----:B------:R-:W0:Y:S01]  /*4930*/  MUFU.EX2 R30, R30 ;  /* 0x0000001e001e7308 */ /* 0x000e220000000800 */
[C---:B-1----:R-:W-:Y:S01]  /*4940*/  FADD.FTZ R60, R73.reuse, R58 ;  /* 0x0000003a493c7221 */ /* 0x042fe20000010000 */
[----:B------:R-:W-:Y:S01]  /*4950*/  FADD.FTZ R62, R12, R59 ;  /* 0x0000003b0c3e7221 */ /* 0x000fe20000010000 */
[----:B------:R-:W-:Y:S01]  /*4960*/  F2FP.F16.F32.PACK_AB R11, R73, R56 ;  /* 0x00000038490b723e */ /* 0x000fe200000000ff */
[--C-:B------:R-:W-:Y:S01]  /*4970*/  FFMA.FTZ R58, R70, UR33, -R48.reuse ;  /* 0x00000021463a7c23 */ /* 0x100fe20008010830 */
[----:B------:R-:W-:Y:S01]  /*4980*/  FFMA.FTZ R59, R71, UR33, -R48 ;  /* 0x00000021473b7c23 */ /* 0x000fe20008010830 */
[----:B------:R-:W-:Y:S02]  /*4990*/  FADD.FTZ R69, R15, R62 ;  /* 0x0000003e0f457221 */ /* 0x000fe40000010000 */
[----:B------:R-:W1:Y:S01]  /*49a0*/  MUFU.EX2 R31, R31 ;  /* 0x0000001f001f7308 */ /* 0x000e620000000800 */
[----:B--2---:R-:W-:Y:S01]  /*49b0*/  FADD.FTZ R63, R27, R60 ;  /* 0x0000003c1b3f7221 */ /* 0x004fe20000010000 */
[----:B------:R-:W-:Y:S01]  /*49c0*/  FADD.FTZ R62, R14, R69 ;  /* 0x000000450e3e7221 */ /* 0x000fe20000010000 */
[----:B------:R2:W-:Y:S05]  /*49d0*/  STSM.16.M88.4 [R18+0x21800], R8 ;  /* 0x0218000812007844 */ /* 0x0005ea0000000200 */
[----:B------:R-:W3:Y:S01]  /*49e0*/  MUFU.EX2 R34, R34 ;  /* 0x0000002200227308 */ /* 0x000ee20000000800 */
[----:B0-----:R-:W-:-:S07]  /*49f0*/  FADD.FTZ R60, R30, R63 ;  /* 0x0000003f1e3c7221 */ /* 0x001fce0000010000 */
[----:B------:R-:W0:Y:S01]  /*4a00*/  MUFU.EX2 R38, R38 ;  /* 0x0000002600267308 */ /* 0x000e220000000800 */
[----:B-1----:R-:W-:Y:S01]  /*4a10*/  FADD.FTZ R63, R31, R60 ;  /* 0x0000003c1f3f7221 */ /* 0x002fe20000010000 */
[----:B--2---:R-:W-:Y:S02]  /*4a20*/  F2FP.F16.F32.PACK_AB R8, R13, R4 ;  /* 0x000000040d08723e */ /* 0x004fe400000000ff */
[----:B------:R-:W-:Y:S02]  /*4a30*/  F2FP.F16.F32.PACK_AB R10, R15, R12 ;  /* 0x0000000c0f0a723e */ /* 0x000fe400000000ff */
[----:B------:R-:W-:Y:S02]  /*4a40*/  F2FP.F16.F32.PACK_AB R12, R21, R14 ;  /* 0x0000000e150c723e */ /* 0x000fe400000000ff */
[----:B------:R-:W1:Y:S01]  /*4a50*/  MUFU.EX2 R43, R43 ;  /* 0x0000002b002b7308 */ /* 0x000e620000000800 */
[----:B---3--:R-:W-:Y:S01]  /*4a60*/  FADD.FTZ R63, R34, R63 ;  /* 0x0000003f223f7221 */ /* 0x008fe20000010000 */
[----:B------:R-:W-:-:S02]  /*4a70*/  F2FP.F16.F32.PACK_AB R14, R29, R20 ;  /* 0x000000141d0e723e */ /* 0x000fc400000000ff */
[----:B------:R-:W-:Y:S02]  /*4a80*/  F2FP.F16.F32.PACK_AB R9, R30, R27 ;  /* 0x0000001b1e09723e */ /* 0x000fe400000000ff */
[----:B------:R-:W-:Y:S02]  /*4a90*/  F2FP.F16.F32.PACK_AB R11, R34, R31 ;  /* 0x0000001f220b723e */ /* 0x000fe400000000ff */
[----:B------:R-:W2:Y:S01]  /*4aa0*/  MUFU.EX2 R52, R52 ;  /* 0x0000003400347308 */ /* 0x000ea20000000800 */
[----:B0-----:R-:W-:Y:S02]  /*4ab0*/  FADD.FTZ R60, R38, R63 ;  /* 0x0000003f263c7221 */ /* 0x001fe40000010000 */
[----:B------:R0:W-:Y:S05]  /*4ac0*/  STSM.16.M88.4 [R23], R8 ;  /* 0x0000000817007844 */ /* 0x0001ea0000000200 */
[----:B------:R3:W-:Y:S01]  /*4ad0*/  MUFU.EX2 R56, R67 ;  /* 0x0000004300387308 */ /* 0x0007e20000000800 */
[----:B-1----:R-:W-:-:S07]  /*4ae0*/  FADD.FTZ R63, R43, R60 ;  /* 0x0000003c2b3f7221 */ /* 0x002fce0000010000 */
[----:B------:R-:W1:Y:S01]  /*4af0*/  MUFU.EX2 R65, R65 ;  /* 0x0000004100417308 */ /* 0x000e620000000800 */
[----:B---3--:R-:W-:Y:S01]  /*4b00*/  FADD.FTZ R67, R21, R62 ;  /* 0x0000003e15437221 */ /* 0x008fe20000010000 */
[----:B--2---:R-:W-:Y:S01]  /*4b10*/  FADD.FTZ R60, R52, R63 ;  /* 0x0000003f343c7221 */ /* 0x004fe20000010000 */
[----:B0-----:R-:W-:Y:S02]  /*4b20*/  F2FP.F16.F32.PACK_AB R8, R5, R2 ;  /* 0x000000020508723e */ /* 0x001fe400000000ff */
[----:B------:R-:W-:Y:S01]  /*4b30*/  FADD.FTZ R62, R20, R67 ;  /* 0x00000043143e7221 */ /* 0x000fe20000010000 */
[----:B------:R-:W-:Y:S02]  /*4b40*/  F2FP.F16.F32.PACK_AB R10, R25, R6 ;  /* 0x00000006190a723e */ /* 0x000fe400000000ff */
[----:B------:R-:W0:Y:S01]  /*4b50*/  MUFU.EX2 R35, R35 ;  /* 0x0000002300237308 */ /* 0x000e220000000800 */
[----:B------:R-:W-:-:S04]  /*4b60*/  FADD.FTZ R67, R29, R62 ;  /* 0x0000003e1d437221 */ /* 0x000fc80000010000 */
[----:B------:R-:W-:-:S03]  /*4b70*/  FADD.FTZ R62, R2, R67 ;  /* 0x00000043023e7221 */ /* 0x000fc60000010000 */
[----:B------:R-:W2:Y:S01]  /*4b80*/  MUFU.EX2 R42, R42 ;  /* 0x0000002a002a7308 */ /* 0x000ea20000000800 */
[----:B------:R-:W-:Y:S01]  /*4b90*/  FADD.FTZ R63, R5, R62 ;  /* 0x0000003e053f7221 */ /* 0x000fe20000010000 */
[----:B-1----:R-:W-:-:S03]  /*4ba0*/  FADD.FTZ R60, R65, R60 ;  /* 0x0000003c413c7221 */ /* 0x002fc60000010000 */
[----:B------:R-:W-:Y:S01]  /*4bb0*/  FADD.FTZ R4, R6, R63 ;  /* 0x0000003f06047221 */ /* 0x000fe20000010000 */
[----:B------:R-:W-:Y:S02]  /*4bc0*/  VIADD R6, R88, 0xfffffffe ;  /* 0xfffffffe58067836 */ /* 0x000fe40000000000 */
[----:B------:R-:W1:Y:S01]  /*4bd0*/  MUFU.EX2 R39, R39 ;  /* 0x0000002700277308 */ /* 0x000e620000000800 */
[----:B0-----:R-:W-:Y:S01]  /*4be0*/  FADD.FTZ R13, R35, R60 ;  /* 0x0000003c230d7221 */ /* 0x001fe20000010000 */
[----:B------:R-:W-:-:S04]  /*4bf0*/  FADD.FTZ R15, R25, R4 ;  /* 0x00000004190f7221 */ /* 0x000fc80000010000 */
[----:B------:R-:W-:Y:S02]  /*4c00*/  FADD.FTZ R20, R24, R15 ;  /* 0x0000000f18147221 */ /* 0x000fe40000010000 */
[----:B------:R-:W0:Y:S01]  /*4c10*/  MUFU.EX2 R46, R46 ;  /* 0x0000002e002e7308 */ /* 0x000e220000000800 */
[C---:B--2---:R-:W-:Y:S01]  /*4c20*/  FADD.FTZ R4, R42.reuse, R13 ;  /* 0x0000000d2a047221 */ /* 0x044fe20000010000 */
[----:B------:R-:W-:Y:S01]  /*4c30*/  FADD.FTZ R21, R49, R20 ;  /* 0x0000001431157221 */ /* 0x000fe20000010000 */
[----:B------:R-:W-:Y:S02]  /*4c40*/  F2FP.F16.F32.PACK_AB R13, R43, R38 ;  /* 0x000000262b0d723e */ /* 0x000fe400000000ff */
[----:B------:R-:W-:Y:S01]  /*4c50*/  F2FP.F16.F32.PACK_AB R9, R42, R35 ;  /* 0x000000232a09723e */ /* 0x000fe200000000ff */
[----:B------:R-:W-:Y:S02]  /*4c60*/  FADD.FTZ R20, R26, R21 ;  /* 0x000000151a147221 */ /* 0x000fe40000010000 */
[----:B------:R-:W2:Y:S01]  /*4c70*/  MUFU.EX2 R47, R47 ;  /* 0x0000002f002f7308 */ /* 0x000ea20000000800 */
[----:B-1----:R-:W-:Y:S01]  /*4c80*/  FADD.FTZ R15, R39, R4 ;  /* 0x00000004270f7221 */ /* 0x002fe20000010000 */
[----:B------:R-:W-:-:S04]  /*4c90*/  FADD.FTZ R27, R53, R20 ;  /* 0x00000014351b7221 */ /* 0x000fc80000010000 */
[----:B------:R-:W-:Y:S02]  /*4ca0*/  FADD.FTZ R2, R40, R27 ;  /* 0x0000001b28027221 */ /* 0x000fe40000010000 */
[----:B------:R-:W1:Y:S01]  /*4cb0*/  MUFU.EX2 R50, R50 ;  /* 0x0000003200327308 */ /* 0x000e620000000800 */
[C---:B0-----:R-:W-:Y:S01]  /*4cc0*/  FADD.FTZ R4, R46.reuse, R15 ;  /* 0x0000000f2e047221 */ /* 0x041fe20000010000 */
[----:B------:R-:W-:Y:S02]  /*4cd0*/  F2FP.F16.F32.PACK_AB R15, R65, R52 ;  /* 0x00000034410f723e */ /* 0x000fe400000000ff */
[----:B------:R-:W-:-:S03]  /*4ce0*/  F2FP.F16.F32.PACK_AB R11, R46, R39 ;  /* 0x000000272e0b723e */ /* 0x000fc600000000ff */
[----:B------:R0:W-:Y:S01]  /*4cf0*/  STSM.16.M88.4 [R22], R12 ;  /* 0x0000000c16007844 */ /* 0x0001e20000000200 */
[----:B------:R-:W3:Y:S01]  /*4d00*/  MUFU.EX2 R51, R51 ;  /* 0x0000003300337308 */ /* 0x000ee20000000800 */
[----:B--2---:R-:W-:Y:S02]  /*4d10*/  FADD.FTZ R21, R47, R4 ;  /* 0x000000042f157221 */ /* 0x004fe40000010000 */
[----:B------:R2:W-:Y:S05]  /*4d20*/  STSM.16.M88.4 [R19], R8 ;  /* 0x0000000813007844 */ /* 0x0005ea0000000200 */
[----:B------:R-:W4:Y:S01]  /*4d30*/  MUFU.EX2 R54, R54 ;  /* 0x0000003600367308 */ /* 0x000f220000000800 */
[----:B-1----:R-:W-:Y:S01]  /*4d40*/  FADD.FTZ R4, R50, R21 ;  /* 0x0000001532047221 */ /* 0x002fe20000010000 */
[----:B------:R-:W-:Y:S01]  /*4d50*/  FADD.FTZ R21, R57, R2 ;  /* 0x0000000239157221 */ /* 0x000fe20000010000 */
[----:B0-----:R-:W-:-:S05]  /*4d60*/  F2FP.F16.F32.PACK_AB R12, R49, R24 ;  /* 0x00000018310c723e */ /* 0x001fca00000000ff */
[----:B------:R-:W0:Y:S01]  /*4d70*/  MUFU.EX2 R55, R55 ;  /* 0x0000003700377308 */ /* 0x000e220000000800 */
[----:B---3--:R-:W-:Y:S01]  /*4d80*/  FADD.FTZ R5, R51, R4 ;  /* 0x0000000433057221 */ /* 0x008fe20000010000 */
[----:B------:R-:W-:Y:S01]  /*4d90*/  FADD.FTZ R4, R44, R21 ;  /* 0x000000152c047221 */ /* 0x000fe20000010000 */
[----:B------:R-:W-:Y:S02]  /*4da0*/  F2FP.F16.F32.PACK_AB R14, R53, R26 ;  /* 0x0000001a350e723e */ /* 0x000fe400000000ff */
[----:B------:R-:W-:Y:S01]  /*4db0*/  F2FP.F16.F32.PACK_AB R13, R50, R47 ;  /* 0x0000002f320d723e */ /* 0x000fe200000000ff */
[----:B------:R-:W-:Y:S01]  /*4dc0*/  FADD.FTZ R21, R61, R4 ;  /* 0x000000043d157221 */ /* 0x000fe20000010000 */
[----:B------:R-:W-:Y:S01]  /*4dd0*/  F2FP.F16.F32.PACK_AB R24, R57, R40 ;  /* 0x000000283918723e */ /* 0x000fe200000000ff */
[----:B------:R-:W1:Y:S01]  /*4de0*/  MUFU.EX2 R58, R58 ;  /* 0x0000003a003a7308 */ /* 0x000e620000000800 */
[C---:B----4-:R-:W-:Y:S01]  /*4df0*/  FADD.FTZ R2, R54.reuse, R5 ;  /* 0x0000000536027221 */ /* 0x050fe20000010000 */
[----:B------:R-:W-:-:S02]  /*4e00*/  F2FP.F16.F32.PACK_AB R15, R54, R51 ;  /* 0x00000033360f723e */ /* 0x000fc400000000ff */
[----:B------:R-:W-:-:S03]  /*4e10*/  F2FP.F16.F32.PACK_AB R26, R61, R44 ;  /* 0x0000002c3d1a723e */ /* 0x000fc600000000ff */
[----:B------:R3:W-:Y:S01]  /*4e20*/  STSM.16.M88.4 [R18+0x27800], R12 ;  /* 0x0278000c12007844 */ /* 0x0007e20000000200 */
[----:B------:R-:W4:Y:S01]  /*4e30*/  MUFU.EX2 R59, R59 ;  /* 0x0000003b003b7308 */ /* 0x000f220000000800 */
[----:B0-----:R-:W-:Y:S01]  /*4e40*/  FADD.FTZ R5, R55, R2 ;  /* 0x0000000237057221 */ /* 0x001fe20000010000 */
[----:B------:R-:W-:-:S03]  /*4e50*/  F2FP.F16.F32.PACK_AB R25, R56, R55 ;  /* 0x000000373819723e */ /* 0x000fc600000000ff */
[----:B------:R-:W-:-:S03]  /*4e60*/  FADD.FTZ R5, R56, R5 ;  /* 0x0000000538057221 */ /* 0x000fc60000010000 */
[----:B------:R-:W0:Y:S01]  /*4e70*/  MUFU.EX2 R48, R74 ;  /* 0x0000004a00307308 */ /* 0x000e220000000800 */
[----:B-1----:R-:W-:-:S07]  /*4e80*/  FADD.FTZ R2, R58, R5 ;  /* 0x000000053a027221 */ /* 0x002fce0000010000 */
[----:B------:R-:W1:Y:S01]  /*4e90*/  MUFU.EX2 R75, R75 ;  /* 0x0000004b004b7308 */ /* 0x000e620000000800 */
[C---:B----4-:R-:W-:Y:S01]  /*4ea0*/  FADD.FTZ R5, R59.reuse, R2 ;  /* 0x000000023b057221 */ /* 0x050fe20000010000 */
[----:B------:R-:W-:Y:S01]  /*4eb0*/  FADD.FTZ R2, R28, R21 ;  /* 0x000000151c027221 */ /* 0x000fe20000010000 */
[----:B------:R-:W-:-:S05]  /*4ec0*/  F2FP.F16.F32.PACK_AB R27, R59, R58 ;  /* 0x0000003a3b1b723e */ /* 0x000fca00000000ff */
[----:B------:R-:W4:Y:S01]  /*4ed0*/  MUFU.EX2 R78, R78 ;  /* 0x0000004e004e7308 */ /* 0x000f220000000800 */
[----:B0-----:R-:W-:Y:S01]  /*4ee0*/  FADD.FTZ R4, R48, R5 ;  /* 0x0000000530047221 */ /* 0x001fe20000010000 */
[----:B------:R3:W-:Y:S06]  /*4ef0*/  STSM.16.M88.4 [R136], R24 ;  /* 0x0000001888007844 */ /* 0x0007ec0000000200 */
[----:B------:R-:W0:Y:S01]  /*4f00*/  MUFU.EX2 R31, R79 ;  /* 0x0000004f001f7308 */ /* 0x000e220000000800 */
[C---:B-1----:R-:W-:Y:S01]  /*4f10*/  FADD.FTZ R21, R75.reuse, R4 ;  /* 0x000000044b157221 */ /* 0x042fe20000010000 */
[----:B------:R-:W-:-:S06]  /*4f20*/  F2FP.F16.F32.PACK_AB R29, R75, R48 ;  /* 0x000000304b1d723e */ /* 0x000fcc00000000ff */
[----:B------:R-:W1:Y:S01]  /*4f30*/  MUFU.EX2 R41, R41 ;  /* 0x0000002900297308 */ /* 0x000e620000000800 */
[----:B----4-:R-:W-:-:S07]  /*4f40*/  FADD.FTZ R4, R78, R21 ;  /* 0x000000154e047221 */ /* 0x010fce0000010000 */
[----:B------:R-:W4:Y:S01]  /*4f50*/  MUFU.EX2 R36, R36 ;  /* 0x0000002400247308 */ /* 0x000f220000000800 */
[C---:B0-----:R-:W-:Y:S01]  /*4f60*/  FADD.FTZ R21, R31.reuse, R4 ;  /* 0x000000041f157221 */ /* 0x041fe20000010000 */
[----:B------:R-:W-:-:S06]  /*4f70*/  F2FP.F16.F32.PACK_AB R31, R31, R78 ;  /* 0x0000004e1f1f723e */ /* 0x000fcc00000000ff */
[----:B------:R-:W0:Y:S01]  /*4f80*/  MUFU.EX2 R45, R45 ;  /* 0x0000002d002d7308 */ /* 0x000e220000000800 */
[C---:B-1----:R-:W-:Y:S01]  /*4f90*/  F2FP.F16.F32.PACK_AB R28, R41.reuse, R28 ;  /* 0x0000001c291c723e */ /* 0x042fe200000000ff */
[----:B------:R-:W-:-:S06]  /*4fa0*/  FADD.FTZ R5, R41, R2 ;  /* 0x0000000229057221 */ /* 0x000fcc0000010000 */
[----:B------:R-:W-:Y:S01]  /*4fb0*/  MUFU.EX2 R0, R0 ;  /* 0x0000000000007308 */ /* 0x000fe20000000800 */
[----:B----4-:R-:W-:-:S07]  /*4fc0*/  FADD.FTZ R2, R36, R5 ;  /* 0x0000000524027221 */ /* 0x010fce0000010000 */
[----:B------:R-:W2:Y:S01]  /*4fd0*/  MUFU.EX2 R33, R33 ;  /* 0x0000002100217308 */ /* 0x000ea20000000800 */
[C---:B0-----:R-:W-:Y:S01]  /*4fe0*/  F2FP.F16.F32.PACK_AB R30, R45.reuse, R36 ;  /* 0x000000242d1e723e */ /* 0x041fe200000000ff */
[----:B------:R-:W-:-:S04]  /*4ff0*/  FADD.FTZ R5, R45, R2 ;  /* 0x000000022d057221 */ /* 0x000fc80000010000 */
[----:B------:R3:W-:Y:S02]  /*5000*/  STSM.16.M88.4 [R22+0x6000], R28 ;  /* 0x0060001c16007844 */ /* 0x0007e40000000200 */
[----:B------:R-:W0:Y:S08]  /*5010*/  MUFU.EX2 R32, R32 ;  /* 0x0000002000207308 */ /* 0x000e300000000800 */
[----:B------:R-:W1:Y:S01]  /*5020*/  MUFU.EX2 R37, R37 ;  /* 0x0000002500257308 */ /* 0x000e620000000800 */
[----:B--2---:R-:W-:Y:S01]  /*5030*/  F2FP.F16.F32.PACK_AB R8, R33, R0 ;  /* 0x000000002108723e */ /* 0x004fe200000000ff */
[----:B------:R-:W-:-:S04]  /*5040*/  FADD.FTZ R0, R0, R5 ;  /* 0x0000000500007221 */ /* 0x000fc80000010000 */
[----:B------:R-:W-:Y:S02]  /*5050*/  FADD.FTZ R33, R33, R0 ;  /* 0x0000000021217221 */ /* 0x000fe40000010000 */
[----:B------:R-:W-:Y:S02]  /*5060*/  MUFU.EX2 R82, R82 ;  /* 0x0000005200527308 */ /* 0x000fe40000000800 */
[----:B0-----:R-:W-:-:S06]  /*5070*/  FADD.FTZ R2, R32, R33 ;  /* 0x0000002120027221 */ /* 0x001fcc0000010000 */
[----:B------:R-:W0:Y:S01]  /*5080*/  MUFU.EX2 R83, R83 ;  /* 0x0000005300537308 */ /* 0x000e220000000800 */
[C---:B-1----:R-:W-:Y:S01]  /*5090*/  F2FP.F16.F32.PACK_AB R10, R37.reuse, R32 ;  /* 0x00000020250a723e */ /* 0x042fe200000000ff */
[----:B------:R-:W-:-:S06]  /*50a0*/  FADD.FTZ R2, R37, R2 ;  /* 0x0000000225027221 */ /* 0x000fcc0000010000 */
[----:B------:R-:W1:Y:S08]  /*50b0*/  MUFU.EX2 R86, R86 ;  /* 0x0000005600567308 */ /* 0x000e700000000800 */
[----:B------:R-:W2:Y:S01]  /*50c0*/  MUFU.EX2 R87, R87 ;  /* 0x0000005700577308 */ /* 0x000ea20000000800 */
[----:B0-----:R-:W-:Y:S01]  /*50d0*/  F2FP.F16.F32.PACK_AB R9, R83, R82 ;  /* 0x000000525309723e */ /* 0x001fe200000000ff */
[----:B------:R-:W-:-:S04]  /*50e0*/  FADD.FTZ R82, R82, R21 ;  /* 0x0000001552527221 */ /* 0x000fc80000010000 */
[----:B------:R-:W-:-:S04]  /*50f0*/  FADD.FTZ R83, R83, R82 ;  /* 0x0000005253537221 */ /* 0x000fc80000010000 */
[----:B-1----:R-:W-:Y:S01]  /*5100*/  FADD.FTZ R0, R86, R83 ;  /* 0x0000005356007221 */ /* 0x002fe20000010000 */
[----:B--2---:R-:W-:-:S03]  /*5110*/  F2FP.F16.F32.PACK_AB R11, R87, R86 ;  /* 0x00000056570b723e */ /* 0x004fc600000000ff */
[----:B------:R-:W-:Y:S02]  /*5120*/  FADD.FTZ R0, R87, R0 ;  /* 0x0000000057007221 */ /* 0x000fe40000010000 */
[----:B------:R3:W-:Y:S01]  /*5130*/  STSM.16.M88.4 [R19+0x6000], R8 ;  /* 0x0060000813007844 */ /* 0x0007e20000000200 */
        /* <DEDUP_REMOVED lines=15> */
.L_x_11113:
[----:B------:R-:W-:Y:S02]  /*5230*/  ULDC UR18, c[0x0][0x9e4] ;  /* 0x0002790000127ab9 */ /* 0x000fe40000000800 */
[----:B------:R-:W-:-:S11]  /*5240*/  UISETP.NE.AND UP0, UPT, UR18, 0x1, UPT ;  /* 0x000000011200788c */ /* 0x000fd6000bf05270 */
[----:B------:R-:W-:Y:S02]  /*5250*/  @UP0 ULDC.64 UR6, c[0x0][0x9e8] ;  /* 0x00027a0000060ab9 */ /* 0x000fe40000000a00 */
[----:B------:R-:W-:-:S04]  /*5260*/  UIMAD.WIDE.U32 UR10, UR15, UR6, URZ ;  /* 0x000000060f0a72a5 */ /* 0x000fc8000f8e003f */
[----:B------:R-:W-:-:S12]  /*5270*/  @UP0 USHF.R.U32.HI UR15, URZ, UR7, UR11 ;  /* 0x000000073f0f0299 */ /* 0x000fd8000801160b */
.L_x_11114:
[----:B------:R-:W-:-:S04]  /*5280*/  UIMAD UR15, UR15, UR18, UR18 ;  /* 0x000000120f0f72a4 */ /* 0x000fc8000f8e0212 */
[----:B------:R-:W-:-:S04]  /*5290*/  UISETP.LT.AND UP0, UPT, UR14, UR15, UPT ;  /* 0x0000000f0e00728c */ /* 0x000fc8000bf01270 */
[----:B------:R-:W-:-:S12]  /*52a0*/  USEL UR14, UR14, UR15, UP0 ;  /* 0x0000000f0e0e7287 */ /* 0x000fd80008000000 */
.L_x_11112:
        /* <DEDUP_REMOVED lines=40> */
.L_x_11134:
[----:B------:R-:W-:Y:S01]  /*5530*/  ISETP.NE.AND P2, PT, RZ, UR46, PT ;  /* 0x0000002eff007c0c */ /* 0x000fe2000bf45270 */
[----:B------:R-:W-:-:S04]  /*5540*/  UISETP.NE.AND UP0, UPT, UR60, 0x1, UPT ;  /* 0x000000013c00788c */ /* 0x000fc8000bf05270 */
[----:B------:R-:W-:-:S04]  /*5550*/  USEL UR50, URZ, 0x1, UP0 ;  /* 0x000000013f327887 */ /* 0x000fc80008000000 */
[----:B------:R-:W-:-:S04]  /*5560*/  ULOP3.LUT UR50, UR28, UR50, URZ, 0x3c, !UPT ;  /* 0x000000321c327292 */ /* 0x000fc8000f8e3c3f */
[----:B------:R-:W-:Y:S08]  /*5570*/  @P2 BRA `(.L_x_11116) ;  /* 0x0000000000382947 */ /* 0x000ff00003800000 */
[----:B------:R-:W-:Y:S05]  /*5580*/  @!P0 BRA `(.L_x_11117) ;  /* 0x0000000000048947 */ /* 0x000fea0003800000 */
[----:B------:R-:W-:Y:S01]  /*5590*/  BPT.TRAP 0x1 ;  /* 0x000000040000795c */ /* 0x000fe20000300000 */
.L_x_11117:
        /* <DEDUP_REMOVED lines=9> */
.L_x_11118:
[----:B-1----:R-:W-:Y:S05]  /*5630*/  @P1 BRA `(.L_x_11116) ;  /* 0x0000000000081947 */ /* 0x002fea0003800000 */
[----:B------:R-:W1:Y:S02]  /*5640*/  SYNCS.PHASECHK.TRANS64.TRYWAIT P1, [UR6+0x2d830], R3 ;  /* 0x02d83003ff0075a7 */ /* 0x000e640008020146 */
[----:B-1----:R-:W-:Y:S05]  /*5650*/  @!P1 BRA `(.L_x_11119) ;  /* 0x0000012000d09947 */ /* 0x002fea0003800000 */
.L_x_11116:
        /* <DEDUP_REMOVED lines=13> */
[----:B------:R-:W-:Y:S02]  /*5730*/  UIADD3 UR18, UR6, 0x202, URZ ;  /* 0x0000020206127890 */ /* 0x000fe4000fffe03f */
[----:B------:R-:W-:Y:S02]  /*5740*/  UIADD3 UR22, UR6, 0x400, URZ ;  /* 0x0000040006167890 */ /* 0x000fe4000fffe03f */
[----:B------:R-:W-:Y:S01]  /*5750*/  UIADD3 UR26, UR6, 0x402, URZ ;  /* 0x00000402061a7890 */ /* 0x000fe2000fffe03f */
[----:B--2---:R-:W-:-:S05]  /*5760*/  SHF.R.U32.HI R7, RZ, 0x7, R7 ;  /* 0x00000007ff077819 */ /* 0x004fca0000011607 */
[----:B01----:R-:W-:-:S05]  /*5770*/  VIADD R3, R7, 0x8 ;  /* 0x0000000807037836 */ /* 0x003fca0000000000 */
        /* <DEDUP_REMOVED lines=22> */
.L_x_11121:
[----:B------:R-:W-:Y:S01]  /*58e0*/  ULEA UR6, UR60, UR41, 0x3 ;  /* 0x000000293c067291 */ /* 0x000fe2000f8e183f */
[----:B------:R-:W-:-:S05]  /*58f0*/  IMAD.U32 R3, RZ, RZ, UR28 ;  /* 0x0000001cff037e24 */ /* 0x000fca000f8e00ff */
[----:B------:R-:W-:-:S04]  /*5900*/  SHF.L.U32 R3, R3, 0x1f, RZ ;  /* 0x0000001f03037819 */ /* 0x000fc800000006ff */
[----:B------:R0:W1:Y:S01]  /*5910*/  SYNCS.PHASECHK.TRANS64.TRYWAIT P1, [UR6+0x2d850], R3 ;  /* 0x02d85003ff0075a7 */ /* 0x0000620008020146 */
[----:B------:R-:W-:Y:S05]  /*5920*/  @!P0 BRA `(.L_x_11122) ;  /* 0x0000000000048947 */ /* 0x000fea0003800000 */
[----:B------:R-:W-:Y:S01]  /*5930*/  BPT.TRAP 0x1 ;  /* 0x000000040000795c */ /* 0x000fe20000300000 */
.L_x_11122:
[----:B-1----:R-:W-:Y:S05]  /*5940*/  @P1 BRA `(.L_x_11120) ;  /* 0x0000000000081947 */ /* 0x002fea0003800000 */
[----:B------:R-:W1:Y:S02]  /*5950*/  SYNCS.PHASECHK.TRANS64.TRYWAIT P1, [UR6+0x2d850], R3 ;  /* 0x02d85003ff0075a7 */ /* 0x000e640008020146 */
[----:B-1----:R-:W-:Y:S05]  /*5960*/  @!P1 BRA `(.L_x_11123) ;  /* 0x0000012000249947 */ /* 0x002fea0003800000 */
.L_x_11120:
[----:B------:R-:W-:Y:S01]  /*5970*/  UIADD3 UR6, UR41, 0x400, URZ ;  /* 0x0000040029067890 */ /* 0x000fe2000fffe03f */
[----:B------:R-:W-:Y:S01]  /*5980*/  WARPGROUP.ARRIVE ;  /* 0x00000000000079c5 */ /* 0x000fe20000000000 */
[----:B------:R-:W-:-:S05]  /*5990*/  ULEA UR7, UR55, UR41, 0xd ;  /* 0x0000002937077291 */ /* 0x000fca000f8e683f */
[----:B------:R-:W1:Y:S01]  /*59a0*/  S2R R8, SR_TID.X ;  /* 0x0000000000087919 */ /* 0x000e620000002100 */
[----:B------:R-:W-:Y:S02]  /*59b0*/  USHF.R.U32.HI UR6, URZ, 0x4, UR6 ;  /* 0x000000043f067899 */ /* 0x000fe40008011606 */
[----:B------:R-:W-:Y:S02]  /*59c0*/  UIADD3 UR7, UR7, 0x21800, URZ ;  /* 0x0002180007077890 */ /* 0x000fe4000fffe03f */
[----:B------:R-:W-:Y:S02]  /*59d0*/  ULOP3.LUT UR6, UR6, 0x3fff, URZ, 0xc0, !UPT ;  /* 0x00003fff06067892 */ /* 0x000fe4000f8ec03f */
[----:B------:R-:W-:Y:S02]  /*59e0*/  USHF.R.U32.HI UR7, URZ, 0x4, UR7 ;  /* 0x000000043f077899 */ /* 0x000fe40008011607 */
[----:B------:R-:W-:Y:S02]  /*59f0*/  ULOP3.LUT UR10, UR6, 0x2000000, URZ, 0xfc, !UPT ;  /* 0x02000000060a7892 */ /* 0x000fe4000f8efc3f */
[----:B------:R-:W-:-:S02]  /*5a00*/  ULOP3.LUT UR6, UR7, 0x3fff, URZ, 0xc0, !UPT ;  /* 0x00003fff07067892 */ /* 0x000fc4000f8ec03f */
[----:B------:R-:W-:Y:S02]  /*5a10*/  UIMAD UR7, UR60, 0x600, UR10 ;  /* 0x000006003c0778a4 */ /* 0x000fe4000f8e020a */
[----:B------:R-:W-:Y:S01]  /*5a20*/  ULOP3.LUT UR6, UR6, 0x10000, URZ, 0xfc, !UPT ;  /* 0x0001000006067892 */ /* 0x000fe2000f8efc3f */
[----:B------:R-:W-:Y:S01]  /*5a30*/  UMOV UR31, 0x80000020 ;  /* 0x80000020001f7882 */ /* 0x000fe20000000000 */
[----:B------:R-:W-:-:S03]  /*5a40*/  UMOV UR29, 0x40000040 ;  /* 0x40000040001d7882 */ /* 0x000fc60000000000 */
        /* <DEDUP_REMOVED lines=60> */
.L_x_11124:
[----:B------:R-:W-:Y:S01]  /*5e10*/  UISETP.NE.AND UP1, UPT, UR54, URZ, UPT ;  /* 0x0000003f3600728c */ /* 0x000fe2000bf25270 */
[----:B------:R-:W-:Y:S01]  /*5e20*/  VIADD R7, R137, UR39 ;  /* 0x0000002789077c36 */ /* 0x000fe20008000000 */
[----:B------:R-:W-:Y:S01]  /*5e30*/  UISETP.NE.AND UP0, UPT, UR53, URZ, UPT ;  /* 0x0000003f3500728c */ /* 0x000fe2000bf05270 */
[----:B------:R-:W-:-:S03]  /*5e40*/  IMAD.U32 R10, RZ, RZ, UR48 ;  /* 0x00000030ff0a7e24 */ /* 0x000fc6000f8e00ff */
[----:B------:R-:W-:Y:S02]  /*5e50*/  PLOP3.LUT P1, PT, PT, PT, UP1, 0x80, 0x0 ;  /* 0x000000000000781c */ /* 0x000fe40003f2f018 */
[----:B------:R-:W-:-:S03]  /*5e60*/  PLOP3.LUT P2, PT, PT, PT, UP1, 0x80, 0x0 ;  /* 0x000000000000781c */ /* 0x000fc60003f4f018 */
[----:B------:R-:W-:-:S08]  /*5e70*/  @UP1 ULDC UR6, c[0x0][0x44c] ;  /* 0x0001130000061ab9 */ /* 0x000fd00000000800 */
[----:B0-----:R-:W-:Y:S01]  /*5e80*/  @P1 IMAD.HI.U32 R3, R7, UR6, RZ ;  /* 0x0000000607031c27 */ /* 0x001fe2000f8e00ff */
[----:B------:R-:W-:Y:S01]  /*5e90*/  @UP1 ULDC UR6, c[0x0][0x450] ;  /* 0x0001140000061ab9 */ /* 0x000fe20000000800 */
[----:B------:R-:W-:-:S03]  /*5ea0*/  PLOP3.LUT P1, PT, PT, PT, UP0, 0x40, 0x0 ;  /* 0x000000000000781c */ /* 0x000fc60003f2e808 */
[----:B------:R-:W-:Y:S01]  /*5eb0*/  @P2 SHF.R.U32.HI R7, RZ, UR6, R3 ;  /* 0x00000006ff072c19 */ /* 0x000fe20008011603 */
[----:B------:R-:W-:Y:S01]  /*5ec0*/  ULEA UR6, UR49, UR41, 0x3 ;  /* 0x0000002931067291 */ /* 0x000fe2000f8e183f */
[----:B------:R-:W-:-:S03]  /*5ed0*/  IMAD.SHL.U32 R3, R6, 0x80, RZ ;  /* 0x0000008006037824 */ /* 0x000fc600078e00ff */
[----:B------:R-:W-:Y:S01]  /*5ee0*/  UIADD3 UR6, UR6, 0x2d840, URZ ;  /* 0x0002d84006067890 */ /* 0x000fe2000fffe03f */
[----:B------:R-:W0:Y:S01]  /*5ef0*/  SHFL.IDX PT, R14, R7, RZ, 0x1c1f ;  /* 0x001c1fff070e7589 */ /* 0x000e2200000e0000 */
[----:B------:R-:W-:Y:S02]  /*5f00*/  IADD3 R8, -R17, 0x1, -R3 ;  /* 0x0000000111087810 */ /* 0x000fe40007ffe903 */
[----:B------:R-:W-:Y:S02]  /*5f10*/  UPRMT UR6, UR42, 0x654, UR6 ;  /* 0x000006542a067896 */ /* 0x000fe40008000006 */
[----:B------:R-:W-:-:S05]  /*5f20*/  IADD3 R10, -R10, UR38, R8 ;  /* 0x000000260a0a7c10 */ /* 0x000fca000fffe108 */
[----:B------:R-:W-:Y:S02]  /*5f30*/  VIADD R11, R10, UR58 ;  /* 0x0000003a0a0b7c36 */ /* 0x000fe40008000000 */
[----:B------:R-:W-:Y:S01]  /*5f40*/  SYNCS.ARRIVE.TRANS64.RED.A1T0 RZ, [UR6], RZ ;  /* 0x000000ffffff79a7 */ /* 0x000fe20008100406 */
[----:B------:R-:W-:-:S06]  /*5f50*/  ULOP3.LUT UR6, URZ, UR35, URZ, 0x33, !UPT ;  /* 0x000000233f067292 */ /* 0x000fcc000f8e333f */
[----:B------:R-:W-:Y:S02]  /*5f60*/  VIADD R10, R10, UR6 ;  /* 0x000000060a0a7c36 */ /* 0x000fe40008000000 */
[----:B0-----:R-:W-:Y:S02]  /*5f70*/  IMAD.IADD R9, R11, 0x1, R14 ;  /* 0x000000010b097824 */ /* 0x001fe400078e020e */
        /* <DEDUP_REMOVED lines=15> */
.L_x_11127:
[----:B------:R-:W-:-:S05]  /*6070*/  IMAD.U32 R15, RZ, RZ, UR34 ;  /* 0x00000022ff0f7e24 */ /* 0x000fca000f8e00ff */
[----:B------:R-:W-:-:S13]  /*6080*/  ISETP.NE.AND P1, PT, R15, 0x1, PT ;  /* 0x000000010f00780c */ /* 0x000fda0003f25270 */
[----:B------:R-:W0:Y:S02]  /*6090*/  @P1 LDC.64 R12, c[0x0][0x9e8] ;  /* 0x00027a00ff0c1b82 */ /* 0x000e240000000a00 */
[----:B0-----:R-:W-:-:S05]  /*60a0*/  @P1 IMAD.HI.U32 R12, R14, R12, RZ ;  /* 0x0000000c0e0c1227 */ /* 0x001fca00078e00ff */
[----:B------:R-:W-:-:S07]  /*60b0*/  @P1 SHF.R.U32.HI R14, RZ, R13, R12 ;  /* 0x0000000dff0e1219 */ /* 0x000fce000001160c */
.L_x_11128:
[----:B------:R-:W-:Y:S05]  /*60c0*/  BSYNC B0 ;  /* 0x0000000000007941 */ /* 0x000fea0003800000 */
.L_x_11126:
[----:B------:R-:W-:-:S04]  /*60d0*/  IMAD R14, R14, R15, -R3 ;  /* 0x0000000f0e0e7224 */ /* 0x000fc800078e0a03 */
[----:B------:R-:W-:-:S05]  /*60e0*/  IMAD.IADD R14, R14, 0x1, -R17 ;  /* 0x000000010e0e7824 */ /* 0x000fca00078e0a11 */
[----:B------:R-:W-:Y:S02]  /*60f0*/  VIMNMX R8, R8, R14, !PT ;  /* 0x0000000e08087248 */ /* 0x000fe40007fe0100 */
[----:B------:R-:W-:-:S07]  /*6100*/  VIADDMNMX R9, R14, R15, R9, PT ;  /* 0x0000000f0e097246 */ /* 0x000fce0003800109 */
.L_x_11125:
        /* <DEDUP_REMOVED lines=15> */
[----:B------:R-:W-:Y:S01]  /*6200*/  ISETP.GT.AND P5, PT, R8, 0x9, P1 ;  /* 0x000000090800780c */ /* 0x000fe20000fa4270 */
[----:B------:R-:W-:Y:S01]  /*6210*/  IMAD.IADD R10, R10, 0x1, R7 ;  /* 0x000000010a0a7824 */ /* 0x000fe200078e0207 */
        /* <DEDUP_REMOVED lines=99> */
.L_x_11131:
[----:B------:R-:W-:-:S05]  /*6850*/  IMAD.U32 R12, RZ, RZ, UR34 ;  /* 0x00000022ff0c7e24 */ /* 0x000fca000f8e00ff */
[----:B------:R-:W-:-:S13]  /*6860*/  ISETP.NE.AND P2, PT, R12, 0x1, PT ;  /* 0x000000010c00780c */ /* 0x000fda0003f45270 */
[----:B------:R-:W0:Y:S02]  /*6870*/  @P2 LDC.64 R8, c[0x0][0x9e8] ;  /* 0x00027a00ff082b82 */ /* 0x000e240000000a00 */
[----:B0-----:R-:W-:-:S05]  /*6880*/  @P2 IMAD.HI.U32 R8, R7, R8, RZ ;  /* 0x0000000807082227 */ /* 0x001fca00078e00ff */
[----:B------:R-:W-:-:S07]  /*6890*/  @P2 SHF.R.U32.HI R7, RZ, R9, R8 ;  /* 0x00000009ff072219 */ /* 0x000fce0000011608 */
.L_x_11132:
[----:B------:R-:W-:Y:S05]  /*68a0*/  BSYNC B0 ;  /* 0x0000000000007941 */ /* 0x000fea0003800000 */
.L_x_11130:
[----:B------:R-:W-:-:S04]  /*68b0*/  IMAD R3, R7, R12, -R3 ;  /* 0x0000000c07037224 */ /* 0x000fc800078e0a03 */
[----:B------:R-:W-:-:S05]  /*68c0*/  IMAD.IADD R3, R3, 0x1, -R17 ;  /* 0x0000000103037824 */ /* 0x000fca00078e0a11 */
[----:B------:R-:W-:Y:S02]  /*68d0*/  VIMNMX R10, R10, R3, !PT ;  /* 0x000000030a0a7248 */ /* 0x000fe40007fe0100 */
[----:B------:R-:W-:-:S07]  /*68e0*/  VIADDMNMX R11, R3, R12, R11, PT ;  /* 0x0000000c030b7246 */ /* 0x000fce000380010b */
.L_x_11129:
[----:B------:R-:W-:Y:S02]  /*68f0*/  FMNMX.FTZ R3, R24, R5, !PT ;  /* 0x0000000518037209 */ /* 0x000fe40007810000 */
[----:B------:R-:W-:Y:S02]  /*6900*/  LOP3.LUT R16, R16, 0xf7ffffff, RZ, 0xc0, !PT ;  /* 0xf7ffffff10107812 */ /* 0x000fe400078ec0ff */
[----:B------:R-:W-:Y:S02]  /*6910*/  FMNMX.FTZ R3, R25, R3, !PT ;  /* 0x0000000319037209 */ /* 0x000fe40007810000 */
[----:B------:R-:W-:Y:S02]  /*6920*/  @P0 LOP3.LUT R16, R16, 0x8000000, RZ, 0xfc, !PT ;  /* 0x0800000010100812 */ /* 0x000fe400078efcff */
[----:B------:R-:W-:Y:S02]  /*6930*/  FMNMX.FTZ R3, R28, R3, !PT ;  /* 0x000000031c037209 */ /* 0x000fe40007810000 */
[----:B------:R-:W-:-:S02]  /*6940*/  ISETP.GT.AND P0, PT, R10, 0x59, P1 ;  /* 0x000000590a00780c */ /* 0x000fc40000f04270 */
[----:B------:R-:W-:Y:S02]  /*6950*/  FMNMX.FTZ R3, R29, R3, !PT ;  /* 0x000000031d037209 */ /* 0x000fe40007810000 */
[----:B------:R-:W-:Y:S02]  /*6960*/  ISETP.GT.AND P4, PT, R10, 0x1, P1 ;  /* 0x000000010a00780c */ /* 0x000fe40000f84270 */
[----:B------:R-:W-:Y:S02]  /*6970*/  FMNMX.FTZ R3, R32, R3, !PT ;  /* 0x0000000320037209 */ /* 0x000fe40007810000 */
[----:B------:R-:W-:Y:S02]  /*6980*/  ISETP.GT.AND P5, PT, R10, 0x8, P1 ;  /* 0x000000080a00780c */ /* 0x000fe40000fa4270 */
[----:B------:R-:W-:Y:S02]  /*6990*/  FMNMX.FTZ R3, R33, R3, !PT ;  /* 0x0000000321037209 */ /* 0x000fe40007810000 */
[----:B------:R-:W-:-:S02]  /*69a0*/  LOP3.LUT R16, R16, 0xbfffffff, RZ, 0xc0, !PT ;  /* 0xbfffffff10107812 */ /* 0x000fc400078ec0ff */
[----:B------:R-:W-:Y:S02]  /*69b0*/  FMNMX.FTZ R3, R36, R3, !PT ;  /* 0x0000000324037209 */ /* 0x000fe40007810000 */
[----:B------:R-:W-:Y:S02]  /*69c0*/  ISETP.LT.OR P4, PT, R11, 0x2, P4 ;  /* 0x000000020b00780c */ /* 0x000fe40002781670 */
[----:B------:R-:W-:Y:S02]  /*69d0*/  FMNMX.FTZ R3, R37, R3, !PT ;  /* 0x0000000325037209 */ /* 0x000fe40007810000 */
[----:B------:R-:W-:Y:S02]  /*69e0*/  ISETP.LT.OR P5, PT, R11, 0x9, P5 ;  /* 0x000000090b00780c */ /* 0x000fe40002fa1670 */
[----:B------:R-:W-:Y:S02]  /*69f0*/  FMNMX.FTZ R3, R40, R3, !PT ;  /* 0x0000000328037209 */ /* 0x000fe40007810000 */
[----:B------:R-:W-:-:S02]  /*6a00*/  @P0 LOP3.LUT R16, R16, 0x40000000, RZ, 0xfc, !PT ;  /* 0x4000000010100812 */ /* 0x000fc400078efcff */
[----:B------:R-:W-:Y:S02]  /*6a10*/  FMNMX.FTZ R3, R41, R3, !PT ;  /* 0x0000000329037209 */ /* 0x000fe40007810000 */
[----:B------:R-:W-:Y:S02]  /*6a20*/  ISETP.GT.AND P0, PT, R10, 0x71, P1 ;  /* 0x000000710a00780c */ /* 0x000fe40000f04270 */
        /* <DEDUP_REMOVED lines=11> */
[----:B------:R-:W-:Y:S02]  /*6ae0*/  ISETP.GT.AND P4, PT, R10, 0x18, P1 ;  /* 0x000000180a00780c */ /* 0x000fe40000f84270 */
[----:B------:R-:W-:Y:S02]  /*6af0*/  FMNMX.FTZ R3, R56, R3, !PT ;  /* 0x0000000338037209 */ /* 0x000fe40007810000 */
[----:B------:R-:W-:Y:S02]  /*6b00*/  ISETP.GT.AND P5, PT, R10, 0x19, P1 ;  /* 0x000000190a00780c */ /* 0x000fe40000fa4270 */
[----:B------:R-:W-:Y:S02]  /*6b10*/  FMNMX.FTZ R3, R57, R3, !PT ;  /* 0x0000000339037209 */ /* 0x000fe40007810000 */
[----:B------:R-:W-:-:S02]  /*6b20*/  ISETP.LT.OR P6, PT, R11, 0xa, P6 ;  /* 0x0000000a0b00780c */ /* 0x000fc400037c1670 */
[----:B------:R-:W-:Y:S02]  /*6b30*/  FMNMX.FTZ R3, R60, R3, !PT ;  /* 0x000000033c037209 */ /* 0x000fe40007810000 */
[----:B------:R-:W-:Y:S02]  /*6b40*/  ISETP.LT.OR P2, PT, R11, 0x11, P2 ;  /* 0x000000110b00780c */ /* 0x000fe40001741670 */
[----:B------:R-:W-:Y:S02]  /*6b50*/  FMNMX.FTZ R3, R61, R3, !PT ;  /* 0x000000033d037209 */ /* 0x000fe40007810000 */
[C---:B------:R-:W-:Y:S02]  /*6b60*/  ISETP.LT.OR P3, PT, R11.reuse, 0x12, P3 ;  /* 0x000000120b00780c */ /* 0x040fe40001f61670 */
[----:B------:R-:W-:Y:S02]  /*6b70*/  FMNMX.FTZ R3, R64, R3, !PT ;  /* 0x0000000340037209 */ /* 0x000fe40007810000 */
[----:B------:R-:W-:-:S02]  /*6b80*/  ISETP.LT.OR P4, PT, R11, 0x19, P4 ;  /* 0x000000190b00780c */ /* 0x000fc40002781670 */
[----:B------:R-:W-:Y:S02]  /*6b90*/  FMNMX.FTZ R3, R65, R3, !PT ;  /* 0x0000000341037209 */ /* 0x000fe40007810000 */
[----:B------:R-:W-:Y:S02]  /*6ba0*/  ISETP.LT.OR P5, PT, R11, 0x1a, P5 ;  /* 0x0000001a0b00780c */ /* 0x000fe40002fa1670 */
[----:B------:R-:W-:Y:S02]  /*6bb0*/  FMNMX.FTZ R3, R68, R3, !PT ;  /* 0x0000000344037209 */ /* 0x000fe40007810000 */
[----:B------:R-:W-:Y:S02]  /*6bc0*/  LOP3.LUT R16, R16, 0xfffffffd, RZ, 0xc0, !PT ;  /* 0xfffffffd10107812 */ /* 0x000fe400078ec0ff */
[----:B------:R-:W-:Y:S02]  /*6bd0*/  FSEL R31, R31, -INF , !P6 ;  /* 0xff8000001f1f7808 */ /* 0x000fe40007000000 */
[----:B------:R-:W-:-:S02]  /*6be0*/  FSEL R34, R34, -INF , !P2 ;  /* 0xff80000022227808 */ /* 0x000fc40005000000 */
        /* <DEDUP_REMOVED lines=8> */
[----:B------:R-:W-:Y:S02]  /*6c70*/  FMNMX.FTZ R3, R69, R3, !PT ;  /* 0x0000000345037209 */ /* 0x000fe40007810000 */
[----:B------:R-:W-:Y:S02]  /*6c80*/  @P0 LOP3.LUT R16, R16, 0x2, RZ, 0xfc, !PT ;  /* 0x0000000210100812 */ /* 0x000fe400078efcff */
[----:B------:R-:W-:Y:S02]  /*6c90*/  ISETP.GT.AND P0, PT, R10, 0x78, P1 ;  /* 0x000000780a00780c */ /* 0x000fe40000f04270 */
[----:B------:R-:W-:-:S02]  /*6ca0*/  ISETP.LT.OR P6, PT, R11, 0x21, P6 ;  /* 0x000000210b00780c */ /* 0x000fc400037c1670 */
[C---:B------:R-:W-:Y:S02]  /*6cb0*/  ISETP.LT.OR P2, PT, R11.reuse, 0x22, P2 ;  /* 0x000000220b00780c */ /* 0x040fe40001741670 */
[C---:B------:R-:W-:Y:S02]  /*6cc0*/  ISETP.LT.OR P3, PT, R11.reuse, 0x29, P3 ;  /* 0x000000290b00780c */ /* 0x040fe40001f61670 */
[C---:B------:R-:W-:Y:S02]  /*6cd0*/  ISETP.LT.OR P4, PT, R11.reuse, 0x2a, P4 ;  /* 0x0000002a0b00780c */ /* 0x040fe40002781670 */
[----:B------:R-:W-:Y:S02]  /*6ce0*/  ISETP.LT.OR P5, PT, R11, 0x31, P5 ;  /* 0x000000310b00780c */ /* 0x000fe40002fa1670 */
[----:B------:R-:W-:Y:S02]  /*6cf0*/  FMNMX.FTZ R3, R72, R3, !PT ;  /* 0x0000000348037209 */ /* 0x000fe40007810000 */
[----:B------:R-:W-:-:S02]  /*6d00*/  FSEL R42, R42, -INF , !P6 ;  /* 0xff8000002a2a7808 */ /* 0x000fc40007000000 */
[----:B------:R-:W-:Y:S02]  /*6d10*/  FSEL R43, R43, -INF , !P2 ;  /* 0xff8000002b2b7808 */ /* 0x000fe40005000000 */
[----:B------:R-:W-:Y:S02]  /*6d20*/  FSEL R46, R46, -INF , !P3 ;  /* 0xff8000002e2e7808 */ /* 0x000fe40005800000 */
[----:B------:R-:W-:Y:S02]  /*6d30*/  FSEL R47, R47, -INF , !P4 ;  /* 0xff8000002f2f7808 */ /* 0x000fe40006000000 */
[----:B------:R-:W-:Y:S02]  /*6d40*/  FSEL R50, R50, -INF , !P5 ;  /* 0xff80000032327808 */ /* 0x000fe40006800000 */
[----:B------:R-:W-:Y:S02]  /*6d50*/  FMNMX.FTZ R3, R73, R3, !PT ;  /* 0x0000000349037209 */ /* 0x000fe40007810000 */
[----:B------:R-:W-:-:S02]  /*6d60*/  ISETP.GT.AND P6, PT, R10, 0x31, P1 ;  /* 0x000000310a00780c */ /* 0x000fc40000fc4270 */
[C---:B------:R-:W-:Y:S02]  /*6d70*/  ISETP.GT.AND P2, PT, R10.reuse, 0x38, P1 ;  /* 0x000000380a00780c */ /* 0x040fe40000f44270 */
[C---:B------:R-:W-:Y:S02]  /*6d80*/  ISETP.GT.AND P3, PT, R10.reuse, 0x39, P1 ;  /* 0x000000390a00780c */ /* 0x040fe40000f64270 */
[C---:B------:R-:W-:Y:S02]  /*6d90*/  ISETP.GT.AND P4, PT, R10.reuse, 0x40, P1 ;  /* 0x000000400a00780c */ /* 0x040fe40000f84270 */
[----:B------:R-:W-:Y:S02]  /*6da0*/  ISETP.GT.AND P5, PT, R10, 0x41, P1 ;  /* 0x000000410a00780c */ /* 0x000fe40000fa4270 */
[----:B------:R-:W-:Y:S02]  /*6db0*/  LOP3.LUT R16, R16, 0xfffffff7, RZ, 0xc0, !PT ;  /* 0xfffffff710107812 */ /* 0x000fe400078ec0ff */
[----:B------:R-:W-:-:S02]  /*6dc0*/  FMNMX.FTZ R3, R76, R3, !PT ;  /* 0x000000034c037209 */ /* 0x000fc40007810000 */
[C---:B------:R-:W-:Y:S02]  /*6dd0*/  ISETP.LT.OR P6, PT, R11.reuse, 0x32, P6 ;  /* 0x000000320b00780c */ /* 0x040fe400037c1670 */
[C---:B------:R-:W-:Y:S02]  /*6de0*/  ISETP.LT.OR P2, PT, R11.reuse, 0x39, P2 ;  /* 0x000000390b00780c */ /* 0x040fe40001741670 */
[C---:B------:R-:W-:Y:S02]  /*6df0*/  ISETP.LT.OR P3, PT, R11.reuse, 0x3a, P3 ;  /* 0x0000003a0b00780c */ /* 0x040fe40001f61670 */
[C---:B------:R-:W-:Y:S02]  /*6e00*/  ISETP.LT.OR P4, PT, R11.reuse, 0x41, P4 ;  /* 0x000000410b00780c */ /* 0x040fe40002781670 */
[----:B------:R-:W-:Y:S02]  /*6e10*/  ISETP.LT.OR P5, PT, R11, 0x42, P5 ;  /* 0x000000420b00780c */ /* 0x000fe40002fa1670 */
[----:B------:R-:W-:-:S02]  /*6e20*/  @P0 LOP3.LUT R16, R16, 0x8, RZ, 0xfc, !PT ;  /* 0x0000000810100812 */ /* 0x000fc400078efcff */
[----:B------:R-:W-:Y:S02]  /*6e30*/  ISETP.GT.AND P0, PT, R10, RZ, P1 ;  /* 0x000000ff0a00720c */ /* 0x000fe40000f04270 */
[----:B------:R-:W-:Y:S02]  /*6e40*/  FMNMX.FTZ R3, R77, R3, !PT ;  /* 0x000000034d037209 */ /* 0x000fe40007810000 */
[----:B------:R-:W-:Y:S02]  /*6e50*/  FSEL R51, R51, -INF , !P6 ;  /* 0xff80000033337808 */ /* 0x000fe40007000000 */
[----:B------:R-:W-:Y:S02]  /*6e60*/  FSEL R54, R54, -INF , !P2 ;  /* 0xff80000036367808 */ /* 0x000fe40005000000 */
[----:B------:R-:W-:Y:S02]  /*6e70*/  FSEL R55, R55, -INF , !P3 ;  /* 0xff80000037377808 */ /* 0x000fe40005800000 */
[----:B------:R-:W-:-:S02]  /*6e80*/  FSEL R58, R58, -INF , !P4 ;  /* 0xff8000003a3a7808 */ /* 0x000fc40006000000 */
[----:B------:R-:W-:Y:S02]  /*6e90*/  FSEL R59, R59, -INF , !P5 ;  /* 0xff8000003b3b7808 */ /* 0x000fe40006800000 */
[C---:B------:R-:W-:Y:S02]  /*6ea0*/  ISETP.GT.AND P6, PT, R10.reuse, 0x48, P1 ;  /* 0x000000480a00780c */ /* 0x040fe40000fc4270 */
[C---:B------:R-:W-:Y:S02]  /*6eb0*/  ISETP.GT.AND P2, PT, R10.reuse, 0x49, P1 ;  /* 0x000000490a00780c */ /* 0x040fe40000f44270 */
[C---:B------:R-:W-:Y:S02]  /*6ec0*/  ISETP.GT.AND P3, PT, R10.reuse, 0x50, P1 ;  /* 0x000000500a00780c */ /* 0x040fe40000f64270 */
[C---:B------:R-:W-:Y:S02]  /*6ed0*/  ISETP.GT.AND P4, PT, R10.reuse, 0x51, P1 ;  /* 0x000000510a00780c */ /* 0x040fe40000f84270 */
[----:B------:R-:W-:-:S02]  /*6ee0*/  ISETP.GT.AND P5, PT, R10, 0x58, P1 ;  /* 0x000000580a00780c */ /* 0x000fc40000fa4270 */
[----:B------:R-:W-:Y:S02]  /*6ef0*/  FMNMX.FTZ R3, R80, R3, !PT ;  /* 0x0000000350037209 */ /* 0x000fe40007810000 */
[C---:B------:R-:W-:Y:S02]  /*6f00*/  ISETP.LT.OR P6, PT, R11.reuse, 0x49, P6 ;  /* 0x000000490b00780c */ /* 0x040fe400037c1670 */
[C---:B------:R-:W-:Y:S02]  /*6f10*/  ISETP.LT.OR P2, PT, R11.reuse, 0x4a, P2 ;  /* 0x0000004a0b00780c */ /* 0x040fe40001741670 */
[C---:B------:R-:W-:Y:S02]  /*6f20*/  ISETP.LT.OR P3, PT, R11.reuse, 0x51, P3 ;  /* 0x000000510b00780c */ /* 0x040fe40001f61670 */
[C---:B------:R-:W-:Y:S02]  /*6f30*/  ISETP.LT.OR P4, PT, R11.reuse, 0x52, P4 ;  /* 0x000000520b00780c */ /* 0x040fe40002781670 */
[----:B------:R-:W-:-:S02]  /*6f40*/  ISETP.LT.OR P5, PT, R11, 0x59, P5 ;  /* 0x000000590b00780c */ /* 0x000fc40002fa1670 */
[----:B------:R-:W-:Y:S02]  /*6f50*/  FMNMX.FTZ R3, R81, R3, !PT ;  /* 0x0000000351037209 */ /* 0x000fe40007810000 */
[----:B------:R-:W-:Y:S02]  /*6f60*/  LOP3.LUT R16, R16, 0xffffff7f, RZ, 0xc0, !PT ;  /* 0xffffff7f10107812 */ /* 0x000fe400078ec0ff */
        /* <DEDUP_REMOVED lines=11> */
[----:B------:R-:W-:Y:S02]  /*7020*/  FMNMX.FTZ R3, R84, R3, !PT ;  /* 0x0000000354037209 */ /* 0x000fe40007810000 */
[----:B------:R-:W-:Y:S02]  /*7030*/  @P0 LOP3.LUT R16, R16, 0x80, RZ, 0xfc, !PT ;  /* 0x0000008010100812 */ /* 0x000fe400078efcff */
[----:B------:R-:W-:Y:S02]  /*7040*/  FMNMX.FTZ R3, R85, R3, !PT ;  /* 0x0000000355037209 */ /* 0x000fe40007810000 */
[C---:B------:R-:W-:Y:S02]  /*7050*/  LOP3.LUT P0, RZ, R16.reuse, 0x40000000, RZ, 0xc0, !PT ;  /* 0x4000000010ff7812 */ /* 0x040fe4000780c0ff */
[----:B------:R-:W-:Y:S01]  /*7060*/  LOP3.LUT R16, R16, 0xffffffdf, RZ, 0xc0, !PT ;  /* 0xffffffdf10107812 */ /* 0x000fe200078ec0ff */
[----:B------:R-:W0:Y:S01]  /*7070*/  SHFL.BFLY PT, R7, R3, 0x2, 0x1f ;  /* 0x0c401f0003077f89 */ /* 0x000e2200000e0000 */
[----:B------:R-:W-:-:S02]  /*7080*/  ISETP.LT.OR P0, PT, R11, 0x5a, P0 ;  /* 0x0000005a0b00780c */ /* 0x000fc40000701670 */
[----:B------:R-:W-:Y:S02]  /*7090*/  @P1 LOP3.LUT R16, R16, 0x20, RZ, 0xfc, !PT ;  /* 0x0000002010101812 */ /* 0x000fe400078efcff */
[C---:B------:R-:W-:Y:S02]  /*70a0*/  ISETP.LT.OR P6, PT, R11.reuse, 0x71, P6 ;  /* 0x000000710b00780c */ /* 0x040fe400037c1670 */
[C---:B------:R-:W-:Y:S02]  /*70b0*/  LOP3.LUT P1, RZ, R16.reuse, 0x2, RZ, 0xc0, !PT ;  /* 0x0000000210ff7812 */ /* 0x040fe4000782c0ff */
[----:B------:R-:W-:Y:S02]  /*70c0*/  LOP3.LUT R16, R16, 0xfffffeff, RZ, 0xc0, !PT ;  /* 0xfffffeff10107812 */ /* 0x000fe400078ec0ff */
[----:B------:R-:W-:-:S03]  /*70d0*/  ISETP.LT.OR P1, PT, R11, 0x72, P1 ;  /* 0x000000720b00780c */ /* 0x000fc60000f21670 */
[----:B------:R-:W-:Y:S02]  /*70e0*/  @P0 LOP3.LUT R16, R16, 0x100, RZ, 0xfc, !PT ;  /* 0x0000010010100812 */ /* 0x000fe400078efcff */
[C---:B------:R-:W-:Y:S02]  /*70f0*/  ISETP.LT.OR P0, PT, R11.reuse, 0x61, P2 ;  /* 0x000000610b00780c */ /* 0x040fe40001701670 */
[C---:B------:R-:W-:Y:S02]  /*7100*/  LOP3.LUT P2, RZ, R16.reuse, 0x8, RZ, 0xc0, !PT ;  /* 0x0000000810ff7812 */ /* 0x040fe4000784c0ff */
[----:B------:R-:W-:Y:S02]  /*7110*/  LOP3.LUT R16, R16, 0xffffffbf, RZ, 0xc0, !PT ;  /* 0xffffffbf10107812 */ /* 0x000fe400078ec0ff */
[----:B------:R-:W-:Y:S02]  /*7120*/  ISETP.LT.OR P2, PT, R11, 0x79, P2 ;  /* 0x000000790b00780c */ /* 0x000fe40001741670 */
[----:B0-----:R-:W-:-:S02]  /*7130*/  FMNMX.FTZ R3, R3, R7, !PT ;  /* 0x0000000703037209 */ /* 0x001fc40007810000 */
[----:B------:R-:W-:Y:S02]  /*7140*/  FSEL R83, R83, -INF , !P1 ;  /* 0xff80000053537808 */ /* 0x000fe40004800000 */
[----:B------:R-:W-:Y:S01]  /*7150*/  FSEL R86, R86, -INF , !P2 ;  /* 0xff80000056567808 */ /* 0x000fe20005000000 */
[----:B------:R-:W0:Y:S01]  /*7160*/  SHFL.BFLY PT, R7, R3, 0x1, 0x1f ;  /* 0x0c201f0003077f89 */ /* 0x000e2200000e0000 */
[----:B------:R-:W-:Y:S02]  /*7170*/  @P0 LOP3.LUT R16, R16, 0x40, RZ, 0xfc, !PT ;  /* 0x0000004010100812 */ /* 0x000fe400078efcff */
[----:B------:R-:W-:Y:S02]  /*7180*/  ISETP.LT.OR P0, PT, R11, 0x62, P3 ;  /* 0x000000620b00780c */ /* 0x000fe40001f01670 */
[C---:B------:R-:W-:Y:S02]  /*7190*/  LOP3.LUT P3, RZ, R16.reuse, 0x80, RZ, 0xc0, !PT ;  /* 0x0000008010ff7812 */ /* 0x040fe4000786c0ff */
[----:B------:R-:W-:-:S02]  /*71a0*/  LOP3.LUT R16, R16, 0xffffffef, RZ, 0xc0, !PT ;  /* 0xffffffef10107812 */ /* 0x000fc400078ec0ff */
[----:B------:R-:W-:-:S04]  /*71b0*/  ISETP.LT.OR P3, PT, R11, 0x1, P3 ;  /* 0x000000010b00780c */ /* 0x000fc80001f61670 */
[----:B------:R-:W-:-:S03]  /*71c0*/  FSEL R26, R26, -INF , !P3 ;  /* 0xff8000001a1a7808 */ /* 0x000fc60005800000 */
[----:B------:R-:W-:Y:S02]  /*71d0*/  @P0 LOP3.LUT R16, R16, 0x10, RZ, 0xfc, !PT ;  /* 0x0000001010100812 */ /* 0x000fe400078efcff */
[----:B------:R-:W-:Y:S02]  /*71e0*/  ISETP.LT.OR P0, PT, R11, 0x69, P4 ;  /* 0x000000690b00780c */ /* 0x000fe40002701670 */
[C---:B------:R-:W-:Y:S02]  /*71f0*/  LOP3.LUT P4, RZ, R16.reuse, 0x20, RZ, 0xc0, !PT ;  /* 0x0000002010ff7812 */ /* 0x040fe4000788c0ff */
[----:B------:R-:W-:Y:S02]  /*7200*/  LOP3.LUT R16, R16, 0xfffffffb, RZ, 0xc0, !PT ;  /* 0xfffffffb10107812 */ /* 0x000fe400078ec0ff */
[----:B0-----:R-:W-:Y:S02]  /*7210*/  FMNMX.FTZ R3, R3, R7, !PT ;  /* 0x0000000703037209 */ /* 0x001fe40007810000 */
[----:B------:R-:W-:-:S04]  /*7220*/  ISETP.LT.OR P4, PT, R11, 0x7a, P4 ;  /* 0x0000007a0b00780c */ /* 0x000fc80002781670 */
[----:B------:R-:W-:Y:S02]  /*7230*/  FSEL R87, R87, -INF , !P4 ;  /* 0xff80000057577808 */ /* 0x000fe40006000000 */
[----:B------:R-:W-:Y:S02]  /*7240*/  @P0 LOP3.LUT R16, R16, 0x4, RZ, 0xfc, !PT ;  /* 0x0000000410100812 */ /* 0x000fe400078efcff */
[----:B------:R-:W-:Y:S02]  /*7250*/  ISETP.LT.OR P0, PT, R11, 0x6a, P5 ;  /* 0x0000006a0b00780c */ /* 0x000fe40002f01670 */
[C---:B------:R-:W-:Y:S02]  /*7260*/  FSETP.NEU.FTZ.AND P5, PT, R3.reuse, -INF , PT ;  /* 0xff8000000300780b */ /* 0x040fe40003fbd000 */
[----:B------:R-:W-:Y:S02]  /*7270*/  LOP3.LUT R16, R16, 0xefffffff, RZ, 0xc0, !PT ;  /* 0xefffffff10107812 */ /* 0x000fe400078ec0ff */
[----:B------:R-:W-:-:S05]  /*7280*/  FSEL R7, R3, RZ, P5 ;  /* 0x000000ff03077208 */ /* 0x000fca0002800000 */
[----:B------:R-:W-:Y:S01]  /*7290*/  FADD.FTZ R5, -R7, R5 ;  /* 0x0000000507057221 */ /* 0x000fe20000010100 */
[----:B------:R-:W-:Y:S01]  /*72a0*/  FMUL.FTZ R7, R3, UR33 ;  /* 0x0000002103077c20 */ /* 0x000fe20008410000 */
[----:B------:R-:W-:Y:S02]  /*72b0*/  @P0 LOP3.LUT R16, R16, 0x10000000, RZ, 0xfc, !PT ;  /* 0x1000000010100812 */ /* 0x000fe400078efcff */
[----:B------:R-:W-:Y:S02]  /*72c0*/  FMUL.FTZ R9, R5, UR33 ;  /* 0x0000002105097c20 */ /* 0x000fe40008410000 */
[----:B------:R-:W-:Y:S02]  /*72d0*/  FSEL R7, R7, RZ, P5 ;  /* 0x000000ff07077208 */ /* 0x000fe40002800000 */
[----:B------:R-:W-:-:S03]  /*72e0*/  LOP3.LUT R16, R16, 0xdfffffff, RZ, 0xc0, !PT ;  /* 0xdfffffff10107812 */ /* 0x000fc600078ec0ff */
        /* <DEDUP_REMOVED lines=33> */
[----:B------:R-:W-:Y:S01]  /*7500*/  MUFU.EX2 R24, R24 ;  /* 0x0000001800187308 */ /* 0x000fe20000000800 */
[----:B------:R-:W-:-:S02]  /*7510*/  @P6 LOP3.LUT R16, R16, 0x20000000, RZ, 0xfc, !PT ;  /* 0x2000000010106812 */ /* 0x000fc400078efcff */
[----:B------:R-:W-:Y:S02]  /*7520*/  FMNMX.FTZ R7, R27, R7, !PT ;  /* 0x000000071b077209 */ /* 0x000fe40007810000 */
[----:B------:R-:W-:Y:S02]  /*7530*/  LOP3.LUT P6, RZ, R16, 0x100, RZ, 0xc0, !PT ;  /* 0x0000010010ff7812 */ /* 0x000fe400078cc0ff */
[----:B------:R-:W-:Y:S01]  /*7540*/  FMNMX.FTZ R7, R30, R7, !PT ;  /* 0x000000071e077209 */ /* 0x000fe20007810000 */
[----:B------:R-:W-:Y:S01]  /*7550*/  MUFU.EX2 R25, R25 ;  /* 0x0000001900197308 */ /* 0x000fe20000000800 */
[----:B------:R-:W-:Y:S02]  /*7560*/  LOP3.LUT P0, RZ, R16, 0x40, RZ, 0xc0, !PT ;  /* 0x0000004010ff7812 */ /* 0x000fe4000780c0ff */
[----:B------:R-:W-:Y:S02]  /*7570*/  FMNMX.FTZ R7, R31, R7, !PT ;  /* 0x000000071f077209 */ /* 0x000fe40007810000 */
[----:B------:R-:W-:-:S02]  /*7580*/  FSEL R71, R71, -INF , !P6 ;  /* 0xff80000047477808 */ /* 0x000fc40007000000 */
[----:B------:R-:W-:Y:S01]  /*7590*/  FMNMX.FTZ R7, R34, R7, !PT ;  /* 0x0000000722077209 */ /* 0x000fe20007810000 */
[----:B------:R-:W-:Y:S01]  /*75a0*/  MUFU.EX2 R28, R28 ;  /* 0x0000001c001c7308 */ /* 0x000fe20000000800 */
[----:B------:R-:W-:Y:S02]  /*75b0*/  LOP3.LUT P5, RZ, R16, 0x10, RZ, 0xc0, !PT ;  /* 0x0000001010ff7812 */ /* 0x000fe400078ac0ff */
[----:B------:R-:W-:Y:S02]  /*75c0*/  FMNMX.FTZ R7, R35, R7, !PT ;  /* 0x0000000723077209 */ /* 0x000fe40007810000 */
[----:B------:R-:W-:Y:S02]  /*75d0*/  FSEL R74, R74, -INF , !P0 ;  /* 0xff8000004a4a7808 */ /* 0x000fe40004000000 */
[----:B------:R-:W-:Y:S01]  /*75e0*/  FMNMX.FTZ R7, R38, R7, !PT ;  /* 0x0000000726077209 */ /* 0x000fe20007810000 */
[----:B------:R-:W-:Y:S01]  /*75f0*/  MUFU.EX2 R29, R29 ;  /* 0x0000001d001d7308 */ /* 0x000fe20000000800 */
[----:B------:R-:W-:-:S02]  /*7600*/  FSEL R75, R75, -INF , !P5 ;  /* 0xff8000004b4b7808 */ /* 0x000fc40006800000 */
        /* <DEDUP_REMOVED lines=59> */
[----:B------:R-:W-:Y:S01]  /*79c0*/  FMUL.FTZ R4, R7, UR33 ;  /* 0x0000002107047c20 */ /* 0x000fe20008410000 */
[----:B------:R-:W-:Y:S04]  /*79d0*/  MUFU.EX2 R72, R72 ;  /* 0x0000004800487308 */ /* 0x000fe80000000800 */
[----:B------:R-:W-:-:S04]  /*79e0*/  FSEL R5, R4, RZ, P1 ;  /* 0x000000ff04057208 */ /* 0x000fc80000800000 */
        /* <DEDUP_REMOVED lines=140> */
.L_x_11133:
[----:B------:R-:W-:Y:S01]  /*82b0*/  ULEA UR6, UR60, UR41, 0x3 ;  /* 0x000000293c067291 */ /* 0x000fe2000f8e183f */
[----:B------:R-:W-:Y:S01]  /*82c0*/  F2FP.F16.F32.PACK_AB R24, R25, R24 ;  /* 0x000000181918723e */ /* 0x000fe200000000ff */
[----:B------:R-:W-:Y:S01]  /*82d0*/  UMOV UR28, UR50 ;  /* 0x00000032001c7c82 */ /* 0x000fe20008000000 */
[----:B------:R-:W-:Y:S01]  /*82e0*/  F2FP.F16.F32.PACK_AB R25, R11, R26 ;  /* 0x0000001a0b19723e */ /* 0x000fe200000000ff */
[----:B------:R-:W-:Y:S01]  /*82f0*/  UIADD3 UR6, UR6, 0x2d860, URZ ;  /* 0x0002d86006067890 */ /* 0x000fe2000fffe03f */
[----:B------:R-:W-:Y:S01]  /*8300*/  F2FP.F16.F32.PACK_AB R32, R33, R32 ;  /* 0x000000202120723e */ /* 0x000fe200000000ff */
[----:B------:R-:W-:Y:S01]  /*8310*/  UMOV UR60, UR49 ;  /* 0x00000031003c7c82 */ /* 0x000fe20008000000 */
[----:B------:R-:W-:Y:S01]  /*8320*/  F2FP.F16.F32.PACK_AB R26, R29, R28 ;  /* 0x0000001c1d1a723e */ /* 0x000fe200000000ff */
[----:B------:R-:W-:Y:S01]  /*8330*/  UPRMT UR6, UR42, 0x654, UR6 ;  /* 0x000006542a067896 */ /* 0x000fe20008000006 */
        /* <DEDUP_REMOVED lines=13> */
[----:B------:R-:W-:Y:S01]  /*8410*/  FMUL.FTZ R96, R96, R4 ;  /* 0x0000000460607220 */ /* 0x000fe20000410000 */
[----:B------:R-:W-:Y:S01]  /*8420*/  F2FP.F16.F32.PACK_AB R42, R45, R44 ;  /* 0x0000002c2d2a723e */ /* 0x000fe200000000ff */
[----:B------:R0:W-:Y:S01]  /*8430*/  STSM.16.M88.4 [R23], R32 ;  /* 0x0000002017007844 */ /* 0x0001e20000000200 */
[----:B------:R-:W-:Y:S01]  /*8440*/  F2FP.F16.F32.PACK_AB R43, R47, R43 ;  /* 0x0000002b2f2b723e */ /* 0x000fe200000000ff */
[----:B------:R-:W-:Y:S01]  /*8450*/  FMUL.FTZ R97, R97, R4 ;  /* 0x0000000461617220 */ /* 0x000fe20000410000 */
        /* <DEDUP_REMOVED lines=38> */
[----:B------:R-:W-:Y:S01]  /*86c0*/  ISETP.GT.AND P1, PT, R6, UR59, PT ;  /* 0x0000003b06007c0c */ /* 0x000fe2000bf24270 */
[-C--:B------:R-:W-:Y:S01]  /*86d0*/  FMUL.FTZ R128, R128, R4.reuse ;  /* 0x0000000480807220 */ /* 0x080fe20000410000 */
[-C--:B------:R-:W-:Y:S01]  /*86e0*/  FMUL.FTZ R129, R129, R4.reuse ;  /* 0x0000000481817220 */ /* 0x080fe20000410000 */
[----:B------:R0:W-:Y:S01]  /*86f0*/  STSM.16.M88.4 [R19+0x6000], R80 ;  /* 0x0060005013007844 */ /* 0x0001e20000000200 */
[-C--:B------:R-:W-:Y:S01]  /*8700*/  FMUL.FTZ R132, R132, R4.reuse ;  /* 0x0000000484847220 */ /* 0x080fe20000410000 */
[----:B------:R-:W-:Y:S01]  /*8710*/  FMUL.FTZ R133, R133, R4 ;  /* 0x0000000485857220 */ /* 0x000fe20000410000 */
        /* <DEDUP_REMOVED lines=35> */
.L_x_11115:
        /* <DEDUP_REMOVED lines=24> */
.L_x_11136:
[----:B------:R-:W-:Y:S02]  /*8ad0*/  ULDC UR15, c[0x0][0x9e4] ;  /* 0x00027900000f7ab9 */ /* 0x000fe40000000800 */
[----:B------:R-:W-:-:S11]  /*8ae0*/  UISETP.NE.AND UP0, UPT, UR15, 0x1, UPT ;  /* 0x000000010f00788c */ /* 0x000fd6000bf05270 */
[----:B------:R-:W-:Y:S02]  /*8af0*/  @UP0 ULDC.64 UR6, c[0x0][0x9e8] ;  /* 0x00027a0000060ab9 */ /* 0x000fe40000000a00 */
[----:B------:R-:W-:-:S04]  /*8b00*/  UIMAD.WIDE.U32 UR10, UR14, UR6, URZ ;  /* 0x000000060e0a72a5 */ /* 0x000fc8000f8e003f */
[----:B------:R-:W-:-:S12]  /*8b10*/  @UP0 USHF.R.U32.HI UR14, URZ, UR7, UR11 ;  /* 0x000000073f0e0299 */ /* 0x000fd8000801160b */
.L_x_11137:
[----:B------:R-:W-:-:S04]  /*8b20*/  UIMAD UR14, UR14, UR15, URZ ;  /* 0x0000000f0e0e72a4 */ /* 0x000fc8000f8e023f */
[----:B------:R-:W-:-:S04]  /*8b30*/  UISETP.LT.AND UP0, UPT, UR35, UR14, UPT ;  /* 0x0000000e2300728c */ /* 0x000fc8000bf01270 */
[----:B------:R-:W-:-:S12]  /*8b40*/  USEL UR35, UR35, UR14, !UP0 ;  /* 0x0000000e23237287 */ /* 0x000fd8000c000000 */
.L_x_11135:
        /* <DEDUP_REMOVED lines=8> */
[----:B---3--:R-:W-:Y:S01]  /*8bd0*/  IMAD.MOV.U32 R8, RZ, RZ, R7 ;  /* 0x000000ffff087224 */ /* 0x008fe200078e0007 */
[----:B------:R-:W-:Y:S01]  /*8be0*/  UMOV UR28, UR50 ;  /* 0x00000032001c7c82 */ /* 0x000fe20008000000 */
[----:B------:R-:W-:Y:S01]  /*8bf0*/  IMAD.MOV.U32 R9, RZ, RZ, R3 ;  /* 0x000000ffff097224 */ /* 0x000fe200078e0003 */
[----:B------:R-:W-:Y:S01]  /*8c00*/  UMOV UR35, UR49 ;  /* 0x0000003100237c82 */ /* 0x000fe20008000000 */
[----:B------:R-:W-:Y:S01]  /*8c10*/  IMAD.MOV.U32 R4, RZ, RZ, R6 ;  /* 0x000000ffff047224 */ /* 0x000fe200078e0006 */
[----:B------:R-:W-:-:S06]  /*8c20*/  ULDC UR33, c[0x0][0x988] ;  /* 0x0002620000217ab9 */ /* 0x000fcc0000000800 */
.L_x_11149:
[----:B------:R-:W-:Y:S01]  /*8c30*/  ISETP.NE.AND P2, PT, RZ, UR46, PT ;  /* 0x0000002eff007c0c */ /* 0x000fe2000bf45270 */
[----:B------:R-:W-:-:S04]  /*8c40*/  UISETP.NE.AND UP0, UPT, UR35, 0x1, UPT ;  /* 0x000000012300788c */ /* 0x000fc8000bf05270 */
[----:B------:R-:W-:-:S04]  /*8c50*/  USEL UR50, URZ, 0x1, UP0 ;  /* 0x000000013f327887 */ /* 0x000fc80008000000 */
[----:B------:R-:W-:-:S04]  /*8c60*/  ULOP3.LUT UR50, UR28, UR50, URZ, 0x3c, !UPT ;  /* 0x000000321c327292 */ /* 0x000fc8000f8e3c3f */
[----:B------:R-:W-:Y:S08]  /*8c70*/  @P2 BRA `(.L_x_11139) ;  /* 0x0000000000382947 */ /* 0x000ff00003800000 */
[----:B------:R-:W-:Y:S05]  /*8c80*/  @!P0 BRA `(.L_x_11140) ;  /* 0x0000000000048947 */ /* 0x000fea0003800000 */
[----:B------:R-:W-:Y:S01]  /*8c90*/  BPT.TRAP 0x1 ;  /* 0x000000040000795c */ /* 0x000fe20000300000 */
.L_x_11140:
        /* <DEDUP_REMOVED lines=9> */
.L_x_11141:
[----:B-1----:R-:W-:Y:S05]  /*8d30*/  @P1 BRA `(.L_x_11139) ;  /* 0x0000000000081947 */ /* 0x002fea0003800000 */
[----:B------:R-:W1:Y:S02]  /*8d40*/  SYNCS.PHASECHK.TRANS64.TRYWAIT P1, [UR6+0x2d830], R3 ;  /* 0x02d83003ff0075a7 */ /* 0x000e640008020146 */
[----:B-1----:R-:W-:Y:S05]  /*8d50*/  @!P1 BRA `(.L_x_11142) ;  /* 0x000000ec00409947 */ /* 0x002fea0003800000 */
.L_x_11139:
        /* <DEDUP_REMOVED lines=40> */
.L_x_11144:
[----:B------:R-:W-:Y:S01]  /*8fe0*/  ULEA UR6, UR35, UR41, 0x3 ;  /* 0x0000002923067291 */ /* 0x000fe2000f8e183f */
[----:B------:R-:W-:-:S05]  /*8ff0*/  IMAD.U32 R3, RZ, RZ, UR28 ;  /* 0x0000001cff037e24 */ /* 0x000fca000f8e00ff */
[----:B------:R-:W-:-:S04]  /*9000*/  SHF.L.U32 R3, R3, 0x1f, RZ ;  /* 0x0000001f03037819 */ /* 0x000fc800000006ff */
[----:B------:R0:W1:Y:S01]  /*9010*/  SYNCS.PHASECHK.TRANS64.TRYWAIT P1, [UR6+0x2d850], R3 ;  /* 0x02d85003ff0075a7 */ /* 0x0000620008020146 */
[----:B------:R-:W-:Y:S05]  /*9020*/  @!P0 BRA `(.L_x_11145) ;  /* 0x0000000000048947 */ /* 0x000fea0003800000 */
[----:B------:R-:W-:Y:S01]  /*9030*/  BPT.TRAP 0x1 ;  /* 0x000000040000795c */ /* 0x000fe20000300000 */
.L_x_11145:
[----:B-1----:R-:W-:Y:S05]  /*9040*/  @P1 BRA `(.L_x_11143) ;  /* 0x0000000000081947 */ /* 0x002fea0003800000 */
[----:B------:R-:W1:Y:S02]  /*9050*/  SYNCS.PHASECHK.TRANS64.TRYWAIT P1, [UR6+0x2d850], R3 ;  /* 0x02d85003ff0075a7 */ /* 0x000e640008020146 */
[----:B-1----:R-:W-:Y:S05]  /*9060*/  @!P1 BRA `(.L_x_11146) ;  /* 0x000000e800949947 */ /* 0x002fea0003800000 */
.L_x_11143:
[----:B------:R-:W-:Y:S01]  /*9070*/  UIADD3 UR6, UR41, 0x400, URZ ;  /* 0x0000040029067890 */ /* 0x000fe2000fffe03f */
[----:B------:R-:W-:Y:S01]  /*9080*/  WARPGROUP.ARRIVE ;  /* 0x00000000000079c5 */ /* 0x000fe20000000000 */
[----:B------:R-:W-:Y:S01]  /*9090*/  UMOV UR29, 0x40000040 ;  /* 0x40000040001d7882 */ /* 0x000fe20000000000 */
[----:B------:R-:W-:Y:S01]  /*90a0*/  UMOV UR31, 0x80000020 ;  /* 0x80000020001f7882 */ /* 0x000fe20000000000 */
[----:B------:R-:W-:-:S03]  /*90b0*/  USHF.R.U32.HI UR6, URZ, 0x4, UR6 ;  /* 0x000000043f067899 */ /* 0x000fc60008011606 */
[----:B------:R-:W1:Y:S01]  /*90c0*/  S2R R6, SR_TID.X ;  /* 0x0000000000067919 */ /* 0x000e620000002100 */
        /* <DEDUP_REMOVED lines=64> */
.L_x_11147:
        /* <DEDUP_REMOVED lines=74> */
[----:B------:R-:W-:-:S04]  /*9970*/  FMUL.FTZ R5, R3, UR33 ;  /* 0x0000002103057c20 */ /* 0x000fc80008410000 */
[----:B------:R-:W0:Y:S01]  /*9980*/  SHFL.BFLY PT, R7, R6, 0x1, 0x1f ;  /* 0x0c201f0006077f89 */ /* 0x000e2200000e0000 */
        /* <DEDUP_REMOVED lines=23> */
[----:B0-----:R-:W-:Y:S01]  /*9b00*/  FMNMX.FTZ R7, R6, R7, !PT ;  /* 0x0000000706077209 */ /* 0x001fe20007810000 */
[----:B------:R-:W-:Y:S01]  /*9b10*/  FADD.FTZ R6, -R3, R9 ;  /* 0x0000000903067221 */ /* 0x000fe20000010100 */
[--C-:B------:R-:W-:Y:S01]  /*9b20*/  FFMA.FTZ R64, R64, UR33, -R5.reuse ;  /* 0x0000002140407c23 */ /* 0x100fe20008010805 */
[--C-:B------:R-:W-:Y:S01]  /*9b30*/  FFMA.FTZ R65, R65, UR33, -R5.reuse ;  /* 0x0000002141417c23 */ /* 0x100fe20008010805 */
[----:B------:R-:W-:Y:S01]  /*9b40*/  FFMA.FTZ R68, R68, UR33, -R5 ;  /* 0x0000002144447c23 */ /* 0x000fe20008010805 */
[C---:B------:R-:W-:Y:S01]  /*9b50*/  FADD.FTZ R8, -R7.reuse, R8 ;  /* 0x0000000807087221 */ /* 0x040fe20000010100 */
[----:B------:R-:W-:Y:S01]  /*9b60*/  FMUL.FTZ R9, R7, UR33 ;  /* 0x0000002107097c20 */ /* 0x000fe20008410000 */
[----:B------:R-:W-:Y:S01]  /*9b70*/  FMUL.FTZ R6, R6, UR33 ;  /* 0x0000002106067c20 */ /* 0x000fe20008410000 */
        /* <DEDUP_REMOVED lines=50> */
[----:B------:R-:W-:Y:S01]  /*9ea0*/  FADD.FTZ R0, R28, R2 ;  /* 0x000000021c007221 */ /* 0x000fe20000010000 */
[----:B------:R-:W-:Y:S01]  /*9eb0*/  FFMA.FTZ R86, R86, UR33, -R9 ;  /* 0x0000002156567c23 */ /* 0x000fe20008010809 */
[----:B------:R-:W-:Y:S01]  /*9ec0*/  FFMA.FTZ R5, R85, UR33, -R5 ;  /* 0x0000002155057c23 */ /* 0x000fe20008010805 */
[----:B------:R-:W-:Y:S01]  /*9ed0*/  FFMA.FTZ R9, R87, UR33, -R9 ;  /* 0x0000002157097c23 */ /* 0x000fe20008010809 */
[----:B------:R-:W-:-:S02]  /*9ee0*/  FADD.FTZ R0, R29, R0 ;  /* 0x000000001d007221 */ /* 0x000fc40000010000 */
        /* <DEDUP_REMOVED lines=116> */
.L_x_11148:
        /* <DEDUP_REMOVED lines=106> */
[----:B------:R-:W-:-:S07]  /*acd0*/  IMAD.MOV.U32 R6, RZ, RZ, R4 ;  /* 0x000000ffff067224 */ /* 0x000fce00078e0004 */
.L_x_11138:
        /* <DEDUP_REMOVED lines=10> */
.L_x_11169:
[----:B------:R-:W-:Y:S01]  /*ad80*/  ISETP.NE.AND P2, PT, RZ, UR46, PT ;  /* 0x0000002eff007c0c */ /* 0x000fe2000bf45270 */
[----:B------:R-:W-:-:S04]  /*ad90*/  UISETP.NE.AND UP0, UPT, UR58, 0x1, UPT ;  /* 0x000000013a00788c */ /* 0x000fc8000bf05270 */
[----:B------:R-:W-:-:S04]  /*ada0*/  USEL UR50, URZ, 0x1, UP0 ;  /* 0x000000013f327887 */ /* 0x000fc80008000000 */
[----:B------:R-:W-:-:S04]  /*adb0*/  ULOP3.LUT UR50, UR28, UR50, URZ, 0x3c, !UPT ;  /* 0x000000321c327292 */ /* 0x000fc8000f8e3c3f */
[----:B------:R-:W-:Y:S08]  /*adc0*/  @P2 BRA `(.L_x_11151) ;  /* 0x0000000000382947 */ /* 0x000ff00003800000 */
[----:B------:R-:W-:Y:S05]  /*add0*/  @!P0 BRA `(.L_x_11152) ;  /* 0x0000000000048947 */ /* 0x000fea0003800000 */
[----:B------:R-:W-:Y:S01]  /*ade0*/  BPT.TRAP 0x1 ;  /* 0x000000040000795c */ /* 0x000fe20000300000 */
.L_x_11152:
        /* <DEDUP_REMOVED lines=9> */
.L_x_11153:
[----:B-1----:R-:W-:Y:S05]  /*ae80*/  @P1 BRA `(.L_x_11151) ;  /* 0x0000000000081947 */ /* 0x002fea0003800000 */
[----:B------:R-:W1:Y:S02]  /*ae90*/  SYNCS.PHASECHK.TRANS64.TRYWAIT P1, [UR6+0x2d830], R3 ;  /* 0x02d83003ff0075a7 */ /* 0x000e640008020146 */
[----:B-1----:R-:W-:Y:S05]  /*aea0*/  @!P1 BRA `(.L_x_11154) ;  /* 0x000000cc001c9947 */ /* 0x002fea0003800000 */
.L_x_11151:
        /* <DEDUP_REMOVED lines=40> */
.L_x_11156:
[----:B------:R-:W-:Y:S01]  /*b130*/  ULEA UR6, UR58, UR41, 0x3 ;  /* 0x000000293a067291 */ /* 0x000fe2000f8e183f */
[----:B------:R-:W-:-:S05]  /*b140*/  IMAD.U32 R3, RZ, RZ, UR28 ;  /* 0x0000001cff037e24 */ /* 0x000fca000f8e00ff */
[----:B------:R-:W-:-:S04]  /*b150*/  SHF.L.U32 R3, R3, 0x1f, RZ ;  /* 0x0000001f03037819 */ /* 0x000fc800000006ff */
[----:B------:R0:W1:Y:S01]  /*b160*/  SYNCS.PHASECHK.TRANS64.TRYWAIT P1, [UR6+0x2d850], R3 ;  /* 0x02d85003ff0075a7 */ /* 0x0000620008020146 */
[----:B------:R-:W-:Y:S05]  /*b170*/  @!P0 BRA `(.L_x_11157) ;  /* 0x0000000000048947 */ /* 0x000fea0003800000 */
[----:B------:R-:W-:Y:S01]  /*b180*/  BPT.TRAP 0x1 ;  /* 0x000000040000795c */ /* 0x000fe20000300000 */
.L_x_11157:
[----:B-1----:R-:W-:Y:S05]  /*b190*/  @P1 BRA `(.L_x_11155) ;  /* 0x0000000000081947 */ /* 0x002fea0003800000 */
[----:B------:R-:W1:Y:S02]  /*b1a0*/  SYNCS.PHASECHK.TRANS64.TRYWAIT P1, [UR6+0x2d850], R3 ;  /* 0x02d85003ff0075a7 */ /* 0x000e640008020146 */
[----:B-1----:R-:W-:Y:S05]  /*b1b0*/  @!P1 BRA `(.L_x_11158) ;  /* 0x000000c800709947 */ /* 0x002fea0003800000 */
.L_x_11155:
        /* <DEDUP_REMOVED lines=70> */
.L_x_11159:
        /* <DEDUP_REMOVED lines=38> */
.L_x_11162:
[----:B------:R-:W-:-:S05]  /*b880*/  IMAD.U32 R15, RZ, RZ, UR34 ;  /* 0x00000022ff0f7e24 */ /* 0x000fca000f8e00ff */
[----:B------:R-:W-:-:S13]  /*b890*/  ISETP.NE.AND P1, PT, R15, 0x1, PT ;  /* 0x000000010f00780c */ /* 0x000fda0003f25270 */
[----:B------:R-:W0:Y:S02]  /*b8a0*/  @P1 LDC.64 R12, c[0x0][0x9e8] ;  /* 0x00027a00ff0c1b82 */ /* 0x000e240000000a00 */
[----:B0-----:R-:W-:-:S05]  /*b8b0*/  @P1 IMAD.HI.U32 R12, R14, R12, RZ ;  /* 0x0000000c0e0c1227 */ /* 0x001fca00078e00ff */
[----:B------:R-:W-:-:S07]  /*b8c0*/  @P1 SHF.R.U32.HI R14, RZ, R13, R12 ;  /* 0x0000000dff0e1219 */ /* 0x000fce000001160c */
.L_x_11163:
[----:B------:R-:W-:Y:S05]  /*b8d0*/  BSYNC B0 ;  /* 0x0000000000007941 */ /* 0x000fea0003800000 */
.L_x_11161:
[----:B------:R-:W-:-:S04]  /*b8e0*/  IMAD R14, R14, R15, -R3 ;  /* 0x0000000f0e0e7224 */ /* 0x000fc800078e0a03 */
[----:B------:R-:W-:-:S05]  /*b8f0*/  IMAD.IADD R14, R14, 0x1, -R17 ;  /* 0x000000010e0e7824 */ /* 0x000fca00078e0a11 */
[----:B------:R-:W-:Y:S02]  /*b900*/  VIMNMX R8, R8, R14, !PT ;  /* 0x0000000e08087248 */ /* 0x000fe40007fe0100 */
[----:B------:R-:W-:-:S07]  /*b910*/  VIADDMNMX R9, R14, R15, R9, PT ;  /* 0x0000000f0e097246 */ /* 0x000fce0003800109 */
.L_x_11160:
        /* <DEDUP_REMOVED lines=116> */
.L_x_11166:
[----:B------:R-:W-:-:S05]  /*c060*/  IMAD.U32 R12, RZ, RZ, UR34 ;  /* 0x00000022ff0c7e24 */ /* 0x000fca000f8e00ff */
[----:B------:R-:W-:-:S13]  /*c070*/  ISETP.NE.AND P2, PT, R12, 0x1, PT ;  /* 0x000000010c00780c */ /* 0x000fda0003f45270 */
[----:B------:R-:W0:Y:S02]  /*c080*/  @P2 LDC.64 R8, c[0x0][0x9e8] ;  /* 0x00027a00ff082b82 */ /* 0x000e240000000a00 */
[----:B0-----:R-:W-:-:S05]  /*c090*/  @P2 IMAD.HI.U32 R8, R7, R8, RZ ;  /* 0x0000000807082227 */ /* 0x001fca00078e00ff */
[----:B------:R-:W-:-:S07]  /*c0a0*/  @P2 SHF.R.U32.HI R7, RZ, R9, R8 ;  /* 0x00000009ff072219 */ /* 0x000fce0000011608 */
.L_x_11167:
[----:B------:R-:W-:Y:S05]  /*c0b0*/  BSYNC B0 ;  /* 0x0000000000007941 */ /* 0x000fea0003800000 */
.L_x_11165:
[----:B------:R-:W-:-:S04]  /*c0c0*/  IMAD R3, R7, R12, -R3 ;  /* 0x0000000c07037224 */ /* 0x000fc800078e0a03 */
[----:B------:R-:W-:-:S05]  /*c0d0*/  IMAD.IADD R3, R3, 0x1, -R17 ;  /* 0x0000000103037824 */ /* 0x000fca00078e0a11 */
[----:B------:R-:W-:Y:S02]  /*c0e0*/  VIMNMX R10, R10, R3, !PT ;  /* 0x000000030a0a7248 */ /* 0x000fe40007fe0100 */
[----:B------:R-:W-:-:S07]  /*c0f0*/  VIADDMNMX R11, R3, R12, R11, PT ;  /* 0x0000000c030b7246 */ /* 0x000fce000380010b */
.L_x_11164:
        /* <DEDUP_REMOVED lines=412> */
.L_x_11168:
        /* <DEDUP_REMOVED lines=106> */
.L_x_11150:
[----:B------:R-:W-:Y:S06]  /*e160*/  BAR.ARV 0x8, 0x200 ;  /* 0x0208000000007b1d */ /* 0x000fec0000002000 */
[----:B------:R-:W-:Y:S05]  /*e170*/  @!P0 BRA `(.L_x_11170) ;  /* 0x0000000000048947 */ /* 0x000fea0003800000 */
[----:B------:R-:W-:Y:S01]  /*e180*/  BPT.TRAP 0x1 ;  /* 0x000000040000795c */ /* 0x000fe20000300000 */
.L_x_11170:
[----:B------:R-:W-:Y:S01]  /*e190*/  ULEA UR8, UR49, UR41, 0x3 ;  /* 0x0000002931087291 */ /* 0x000fe2000f8e183f */
[----:B------:R-:W-:-:S05]  /*e1a0*/  IMAD.U32 R4, RZ, RZ, UR50 ;  /* 0x00000032ff047e24 */ /* 0x000fca000f8e00ff */
[----:B------:R-:W-:-:S04]  /*e1b0*/  SHF.L.U32 R4, R4, 0x1f, RZ ;  /* 0x0000001f04047819 */ /* 0x000fc800000006ff */
[----:B------:R0:W1:Y:S01]  /*e1c0*/  SYNCS.PHASECHK.TRANS64.TRYWAIT P1, [UR8+0x2d850], R4 ;  /* 0x02d85004ff0075a7 */ /* 0x0000620008020148 */
[----:B------:R-:W-:Y:S05]  /*e1d0*/  @!P0 BRA `(.L_x_11171) ;  /* 0x0000000000048947 */ /* 0x000fea0003800000 */
[----:B------:R-:W-:Y:S01]  /*e1e0*/  BPT.TRAP 0x1 ;  /* 0x000000040000795c */ /* 0x000fe20000300000 */
.L_x_11171:
[----:B-1----:R-:W-:Y:S05]  /*e1f0*/  @P1 BRA `(.L_x_11172) ;  /* 0x0000000000081947 */ /* 0x002fea0003800000 */
[----:B------:R-:W1:Y:S02]  /*e200*/  SYNCS.PHASECHK.TRANS64.TRYWAIT P1, [UR8+0x2d850], R4 ;  /* 0x02d85004ff0075a7 */ /* 0x000e640008020148 */
[----:B-1----:R-:W-:Y:S05]  /*e210*/  @!P1 BRA `(.L_x_11173) ;  /* 0x0000009800709947 */ /* 0x002fea0003800000 */
.L_x_11172:
[----:B------:R-:W-:Y:S01]  /*e220*/  UIADD3 UR41, UR41, 0x400, URZ ;  /* 0x0000040029297890 */ /* 0x000fe2000fffe03f */
[----:B------:R-:W-:Y:S01]  /*e230*/  WARPGROUP.ARRIVE ;  /* 0x00000000000079c5 */ /* 0x000fe20000000000 */
[----:B------:R-:W-:Y:S01]  /*e240*/  ULOP3.LUT UR45, UR45, 0x10000, URZ, 0xfc, !UPT ;  /* 0x000100002d2d7892 */ /* 0x000fe2000f8efc3f */
[----:B-1----:R-:W1:Y:S01]  /*e250*/  SHFL.BFLY PT, R5, R2, 0x2, 0x1f ;  /* 0x0c401f0002057f89 */ /* 0x002e6200000e0000 */
[----:B------:R-:W-:Y:S01]  /*e260*/  USHF.R.U32.HI UR41, URZ, 0x4, UR41 ;  /* 0x000000043f297899 */ /* 0x000fe20008011629 */
[----:B---3--:R-:W-:Y:S01]  /*e270*/  IMAD.MOV.U32 R10, RZ, RZ, RZ ;  /* 0x000000ffff0a7224 */ /* 0x008fe200078e00ff */
[----:B------:R-:W-:Y:S01]  /*e280*/  UMOV UR5, 0x40000040 ;  /* 0x4000004000057882 */ /* 0x000fe20000000000 */
[----:B------:R-:W-:Y:S01]  /*e290*/  UMOV UR7, 0x80000020 ;  /* 0x8000002000077882 */ /* 0x000fe20000000000 */
[----:B------:R-:W-:Y:S01]  /*e2a0*/  ULOP3.LUT UR41, UR41, 0x3fff, URZ, 0xc0, !UPT ;  /* 0x00003fff29297892 */ /* 0x000fe2000f8ec03f */
[----:B------:R-:W2:Y:S01]  /*e2b0*/  SHFL.BFLY PT, R9, R0, 0x2, 0x1f ;  /* 0x0c401f0000097f89 */ /* 0x000ea200000e0000 */
[----:B------:R-:W-:-:S02]  /*e2c0*/  UMOV UR4, UR45 ;  /* 0x0000002d00047c82 */ /* 0x000fc40008000000 */
[----:B------:R-:W-:-:S04]  /*e2d0*/  ULOP3.LUT UR9, UR41, 0x2000000, URZ, 0xfc, !UPT ;  /* 0x0200000029097892 */ /* 0x000fc8000f8efc3f */
[----:B------:R-:W-:-:S07]  /*e2e0*/  UIMAD UR9, UR49, 0x600, UR9 ;  /* 0x00000600310978a4 */ /* 0x000fce000f8e0209 */
[----:B------:R-:W-:Y:S02]  /*e2f0*/  UMOV UR6, UR9 ;  /* 0x0000000900067c82 */ /* 0x000fe40008000000 */
[----:B------:R-:W-:Y:S01]  /*e300*/  HGMMA.64x96x16.F32 R88, gdesc[UR4].tnspB, R88, gsb0 ;  /* 0x41600000045879f0 */ /* 0x000fe20008000858 */
[----:B------:R-:W-:Y:S01]  /*e310*/  UIADD3 UR4, UR45, 0x2, URZ ;  /* 0x000000022d047890 */ /* 0x000fe2000fffe03f */
[----:B-1----:R-:W-:Y:S01]  /*e320*/  FADD.FTZ R5, R5, R2 ;  /* 0x0000000205057221 */ /* 0x002fe20000010000 */
[----:B------:R-:W-:Y:S01]  /*e330*/  UIADD3 UR6, UR9, 0x40, URZ ;  /* 0x0000004009067890 */ /* 0x000fe2000fffe03f */
[----:B------:R-:W-:Y:S01]  /*e340*/  IMAD.MOV.U32 R2, RZ, RZ, -0x800000 ;  /* 0xff800000ff027424 */ /* 0x000fe200078e00ff */
[----:B------:R-:W-:Y:S01]  /*e350*/  UMOV UR5, 0x40000040 ;  /* 0x4000004000057882 */ /* 0x000fe20000000000 */
[----:B------:R-:W-:Y:S01]  /*e360*/  UMOV UR7, 0x80000020 ;  /* 0x8000002000077882 */ /* 0x000fe20000000000 */
[----:B0-----:R-:W0:Y:S01]  /*e370*/  SHFL.BFLY PT, R4, R5, 0x1, 0x1f ;  /* 0x0c201f0005047f89 */ /* 0x001e2200000e0000 */
[----:B--2---:R-:W-:Y:S01]  /*e380*/  FADD.FTZ R9, R9, R0 ;  /* 0x0000000009097221 */ /* 0x004fe20000010000 */
[----:B------:R-:W-:-:S04]  /*e390*/  IMAD.MOV.U32 R0, RZ, RZ, -0x800000 ;  /* 0xff800000ff007424 */ /* 0x000fc800078e00ff */
[----:B------:R-:W1:Y:S01]  /*e3a0*/  SHFL.BFLY PT, R6, R9, 0x1, 0x1f ;  /* 0x0c201f0009067f89 */ /* 0x000e6200000e0000 */
[----:B0-----:R-:W-:Y:S01]  /*e3b0*/  FADD.FTZ R12, R5, R4 ;  /* 0x00000004050c7221 */ /* 0x001fe20000010000 */
[----:B------:R-:W-:-:S04]  /*e3c0*/  IMAD.MOV.U32 R4, RZ, RZ, RZ ;  /* 0x000000ffff047224 */ /* 0x000fc800078e00ff */
[----:B------:R-:W-:Y:S01]  /*e3d0*/  FSETP.NE.FTZ.AND P1, PT, R12, RZ, PT ;  /* 0x000000ff0c00720b */ /* 0x000fe20003f35000 */
[----:B-1----:R-:W-:Y:S01]  /*e3e0*/  FADD.FTZ R13, R9, R6 ;  /* 0x00000006090d7221 */ /* 0x002fe20000010000 */
[----:B------:R-:W-:Y:S02]  /*e3f0*/  IMAD.U32 R6, RZ, RZ, UR33 ;  /* 0x00000021ff067e24 */ /* 0x000fe4000f8e00ff */
[----:B------:R-:W-:Y:S02]  /*e400*/  IMAD.U32 R9, RZ, RZ, UR33 ;  /* 0x00000021ff097e24 */ /* 0x000fe4000f8e00ff */
[----:B------:R-:W-:-:S07]  /*e410*/  FSETP.NE.FTZ.AND P2, PT, R13, RZ, PT ;  /* 0x000000ff0d00720b */ /* 0x000fce0003f55000 */
[----:B------:R-:W0:Y:S01]  /*e420*/  @P1 MUFU.LG2 R8, R12 ;  /* 0x0000000c00081308 */ /* 0x000e220000000c00 */
[----:B------:R-:W-:-:S05]  /*e430*/  @P1 FMUL.FTZ R6, R6, 0.69314718246459960938 ;  /* 0x3f31721806061820 */ /* 0x000fca0000410000 */
[----:B------:R-:W-:Y:S02]  /*e440*/  @P2 FMUL.FTZ R9, R9, 0.69314718246459960938 ;  /* 0x3f31721809092820 */ /* 0x000fe40000410000 */
        /* <DEDUP_REMOVED lines=55> */
.L_x_11174:
        /* <DEDUP_REMOVED lines=10> */
[----:B------:R-:W-:Y:S01]  /*e860*/  USEL UR4, URZ, 0x1, UP0 ;  /* 0x000000013f047887 */ /* 0x000fe20008000000 */
        /* <DEDUP_REMOVED lines=47> */
.L_x_11096:
        /* <DEDUP_REMOVED lines=13> */
[----:B------:R-:W-:-:S07]  /*ec30*/  ULDC.64 UR10, c[0x0][0xc00] ;  /* 0x00030000000a7ab9 */ /* 0x000fce0000000a00 */
[----:B------:R-:W1:Y:S01]  /*ec40*/  LDC R36, c[0x0][0xbe8] ;  /* 0x0002fa00ff247b82 */ /* 0x000e620000000800 */
[----:B------:R-:W-:Y:S01]  /*ec50*/  UMOV UR8, UR41 ;  /* 0x0000002900087c82 */ /* 0x000fe20008000000 */
[----:B0-----:R-:W-:Y:S01]  /*ec60*/  UMOV UR9, UR4 ;  /* 0x0000000400097c82 */ /* 0x001fe20008000000 */
[----:B------:R-:W-:Y:S02]  /*ec70*/  IMAD.U32 R28, RZ, RZ, UR8 ;  /* 0x00000008ff1c7e24 */ /* 0x000fe4000f8e00ff */
[----:B------:R-:W-:Y:S01]  /*ec80*/  IMAD.U32 R29, RZ, RZ, UR9 ;  /* 0x00000009ff1d7e24 */ /* 0x000fe2000f8e00ff */
[----:B------:R-:W-:Y:S02]  /*ec90*/  ULDC.64 UR8, c[0x0][0xc00] ;  /* 0x0003000000087ab9 */ /* 0x000fe40000000a00 */
[----:B------:R-:W-:Y:S01]  /*eca0*/  UIMAD.WIDE UR8, UR43, 0x4, UR8 ;  /* 0x000000042b0878a5 */ /* 0x000fe2000f8e0208 */
[----:B------:R-:W-:Y:S01]  /*ecb0*/  BAR.SYNC.DEFER_BLOCKING 0x1, 0x180 ;  /* 0x0046000000007b1d */ /* 0x000fe20000010000 */
[----:B--2---:R-:W-:-:S03]  /*ecc0*/  IMAD.WIDE R4, R3, 0x2, R28 ;  /* 0x0000000203047825 */ /* 0x004fc600078e021c */
[C---:B------:R-:W-:Y:S02]  /*ecd0*/  LOP3.LUT R3, R4.reuse, 0x180, RZ, 0xc0, !PT ;  /* 0x0000018004037812 */ /* 0x040fe400078ec0ff */
[----:B------:R-:W-:Y:S02]  /*ece0*/  IADD3 R8, P4, R4, 0x20, RZ ;  /* 0x0000002004087810 */ /* 0x000fe40007f9e0ff */
[----:B------:R-:W-:Y:S02]  /*ecf0*/  SHF.R.U64 R3, R3, 0x3, RZ ;  /* 0x0000000303037819 */ /* 0x000fe400000012ff */
[----:B------:R-:W-:Y:S01]  /*ed00*/  LOP3.LUT R6, R8, 0x180, RZ, 0xc0, !PT ;  /* 0x0000018008067812 */ /* 0x000fe200078ec0ff */
[----:B------:R-:W-:Y:S01]  /*ed10*/  IMAD.X R25, RZ, RZ, R5, P4 ;  /* 0x000000ffff197224 */ /* 0x000fe200020e0605 */
[C---:B------:R-:W-:Y:S02]  /*ed20*/  IADD3 R27, P3, R4.reuse, 0x3000, RZ ;  /* 0x00003000041b7810 */ /* 0x040fe40007f7e0ff */
[----:B------:R-:W-:-:S02]  /*ed30*/  IADD3 R10, P2, R4, 0x3020, RZ ;  /* 0x00003020040a7810 */ /* 0x000fc40007f5e0ff */
        /* <DEDUP_REMOVED lines=8> */
[----:B------:R-:W-:Y:S02]  /*edc0*/  LOP3.LUT R7, R27, 0x180, RZ, 0xc0, !PT ;  /* 0x000001801b077812 */ /* 0x000fe400078ec0ff */
[----:B------:R-:W-:-:S02]  /*edd0*/  LOP3.LUT R24, R3, R8, RZ, 0x3c, !PT ;  /* 0x0000000803187212 */ /* 0x000fc400078e3cff */
[----:B------:R-:W-:Y:S02]  /*ede0*/  SHF.R.U64 R6, R7, 0x3, RZ ;  /* 0x0000000307067819 */ /* 0x000fe400000012ff */
[----:B------:R-:W-:Y:S02]  /*edf0*/  LOP3.LUT R3, R10, 0x180, RZ, 0xc0, !PT ;  /* 0x000001800a037812 */ /* 0x000fe400078ec0ff */
[----:B------:R-:W-:Y:S02]  /*ee00*/  LOP3.LUT R14, R6, R27, RZ, 0x3c, !PT ;  /* 0x0000001b060e7212 */ /* 0x000fe400078e3cff */
[----:B------:R-:W-:Y:S02]  /*ee10*/  SHF.R.U64 R3, R3, 0x3, RZ ;  /* 0x0000000303037819 */ /* 0x000fe400000012ff */
[----:B------:R-:W-:Y:S02]  /*ee20*/  LOP3.LUT R8, R31, 0x180, RZ, 0xc0, !PT ;  /* 0x000001801f087812 */ /* 0x000fe400078ec0ff */
[----:B------:R-:W-:-:S02]  /*ee30*/  LOP3.LUT R27, R30, 0x180, RZ, 0xc0, !PT ;  /* 0x000001801e1b7812 */ /* 0x000fc400078ec0ff */
[----:B------:R-:W-:Y:S02]  /*ee40*/  LOP3.LUT R12, R3, R10, RZ, 0x3c, !PT ;  /* 0x0000000a030c7212 */ /* 0x000fe400078e3cff */
[----:B------:R-:W-:Y:S02]  /*ee50*/  SHF.R.U64 R8, R8, 0x3, RZ ;  /* 0x0000000308087819 */ /* 0x000fe400000012ff */
[----:B------:R-:W-:Y:S02]  /*ee60*/  SHF.R.U64 R27, R27, 0x3, RZ ;  /* 0x000000031b1b7819 */ /* 0x000fe400000012ff */
[----:B------:R-:W-:Y:S02]  /*ee70*/  MOV R26, R4 ;  /* 0x00000004001a7202 */ /* 0x000fe40000000f00 */
[----:B------:R-:W-:Y:S02]  /*ee80*/  F2FP.F16.F32.PACK_AB R4, R21, R20 ;  /* 0x000000141504723e */ /* 0x000fe400000000ff */
[----:B------:R-:W-:-:S02]  /*ee90*/  F2FP.F16.F32.PACK_AB R5, R91, R90 ;  /* 0x0000005a5b05723e */ /* 0x000fc400000000ff */
[----:B------:R-:W-:Y:S02]  /*eea0*/  F2FP.F16.F32.PACK_AB R6, R93, R92 ;  /* 0x0000005c5d06723e */ /* 0x000fe400000000ff */
[----:B------:R-:W-:Y:S02]  /*eeb0*/  F2FP.F16.F32.PACK_AB R7, R95, R94 ;  /* 0x0000005e5f07723e */ /* 0x000fe400000000ff */
[----:B------:R-:W-:Y:S02]  /*eec0*/  MOV R35, R14 ;  /* 0x0000000e00237202 */ /* 0x000fe40000000f00 */
[----:B------:R-:W-:Y:S01]  /*eed0*/  MOV R34, R12 ;  /* 0x0000000c00227202 */ /* 0x000fe20000000f00 */
[----:B------:R0:W-:Y:S01]  /*eee0*/  STSM.16.M88.4 [R26], R4 ;  /* 0x000000041a007844 */ /* 0x0001e20000000200 */
[----:B------:R-:W-:Y:S01]  /*eef0*/  LOP3.LUT R8, R8, R31, RZ, 0x3c, !PT ;  /* 0x0000001f08087212 */ /* 0x000fe200078e3cff */
[----:B------:R-:W-:Y:S01]  /*ef00*/  IMAD.U32 R31, RZ, RZ, UR9 ;  /* 0x00000009ff1f7e24 */ /* 0x000fe2000f8e00ff */
[----:B------:R-:W-:Y:S01]  /*ef10*/  LOP3.LUT R10, R27, R30, RZ, 0x3c, !PT ;  /* 0x0000001e1b0a7212 */ /* 0x000fe200078e3cff */
[----:B------:R-:W-:Y:S01]  /*ef20*/  IMAD.U32 R30, RZ, RZ, UR8 ;  /* 0x00000008ff1e7e24 */ /* 0x000fe2000f8e00ff */
[----:B------:R-:W-:Y:S01]  /*ef30*/  MOV R24, R24 ;  /* 0x0000001800187202 */ /* 0x000fe20000000f00 */
[----:B------:R-:W-:Y:S01]  /*ef40*/  ULDC.64 UR8, c[0x0][0xc08] ;  /* 0x0003020000087ab9 */ /* 0x000fe20000000a00 */
[----:B------:R-:W-:-:S02]  /*ef50*/  F2FP.F16.F32.PACK_AB R12, R97, R96 ;  /* 0x00000060610c723e */ /* 0x000fc400000000ff */
[----:B------:R-:W-:Y:S02]  /*ef60*/  F2FP.F16.F32.PACK_AB R13, R99, R98 ;  /* 0x00000062630d723e */ /* 0x000fe400000000ff */
[----:B------:R-:W-:Y:S02]  /*ef70*/  F2FP.F16.F32.PACK_AB R14, R101, R100 ;  /* 0x00000064650e723e */ /* 0x000fe400000000ff */
[----:B------:R-:W-:Y:S02]  /*ef80*/  F2FP.F16.F32.PACK_AB R15, R103, R102 ;  /* 0x00000066670f723e */ /* 0x000fe400000000ff */
[----:B------:R-:W-:Y:S02]  /*ef90*/  MOV R3, R8 ;  /* 0x0000000800037202 */ /* 0x000fe40000000f00 */
[----:B------:R-:W-:Y:S01]  /*efa0*/  MOV R33, R10 ;  /* 0x0000000a00217202 */ /* 0x000fe20000000f00 */
[----:B------:R2:W-:Y:S01]  /*efb0*/  STSM.16.M88.4 [R24], R12 ;  /* 0x0000000c18007844 */ /* 0x0005e20000000200 */
[----:B0-----:R-:W-:-:S02]  /*efc0*/  F2FP.F16.F32.PACK_AB R4, R105, R104 ;  /* 0x000000686904723e */ /* 0x001fc400000000ff */
        /* <DEDUP_REMOVED lines=8> */
[----:B--2---:R-:W-:Y:S02]  /*f050*/  F2FP.F16.F32.PACK_AB R12, R121, R120 ;  /* 0x00000078790c723e */ /* 0x004fe400000000ff */
        /* <DEDUP_REMOVED lines=9> */
[----:B------:R-:W-:-:S03]  /*f0f0*/  ISETP.NE.U32.AND P0, PT, RZ, UR10, PT ;  /* 0x0000000aff007c0c */ /* 0x000fc6000bf05070 */
[----:B------:R2:W-:Y:S01]  /*f100*/  STSM.16.M88.4 [R33], R24 ;  /* 0x0000001821007844 */ /* 0x0005e20000000200 */
[----:B------:R-:W-:Y:S01]  /*f110*/  BAR.SYNC.DEFER_BLOCKING 0x1, 0x180 ;  /* 0x0046000000007b1d */ /* 0x000fe20000010000 */
[----:B------:R-:W-:-:S13]  /*f120*/  ISETP.NE.AND.EX P0, PT, RZ, UR11, PT, P0 ;  /* 0x0000000bff007c0c */ /* 0x000fda000bf05300 */
[----:B------:R-:W3:Y:S01]  /*f130*/  @P0 LDG.E R32, desc[UR56][R30.64] ;  /* 0x000000381e200981 */ /* 0x000ee2000c1e1900 */
[----:B------:R-:W-:Y:S01]  /*f140*/  UISETP.NE.U32.AND UP0, UPT, UR8, URZ, UPT ;  /* 0x0000003f0800728c */ /* 0x000fe2000bf05070 */
[----:B-1----:R-:W-:Y:S01]  /*f150*/  ISETP.NE.AND P1, PT, R36, 0x1, PT ;  /* 0x000000012400780c */ /* 0x002fe20003f25270 */
[----:B------:R-:W-:Y:S02]  /*f160*/  ULDC UR4, c[0x0][0xa88] ;  /* 0x0002a20000047ab9 */ /* 0x000fe40000000800 */
[----:B------:R-:W-:Y:S01]  /*f170*/  UISETP.NE.AND.EX UP0, UPT, UR9, URZ, UPT, UP0 ;  /* 0x0000003f0900728c */ /* 0x000fe2000bf05300 */
[----:B0-----:R-:W-:Y:S01]  /*f180*/  IMAD.U32 R3, RZ, RZ, UR4 ;  /* 0x00000004ff037e24 */ /* 0x001fe2000f8e00ff */
[----:B------:R-:W-:-:S04]  /*f190*/  ULDC UR4, c[0x0][0xad4] ;  /* 0x0002b50000047ab9 */ /* 0x000fc80000000800 */
[----:B------:R-:W-:-:S04]  /*f1a0*/  PLOP3.LUT P4, PT, PT, PT, UP0, 0x80, 0x0 ;  /* 0x000000000000781c */ /* 0x000fc80003f8f008 */
[----:B------:R-:W0:Y:S01]  /*f1b0*/  @P1 LDC R6, c[0x0][0xbec] ;  /* 0x0002fb00ff061b82 */ /* 0x000e220000000800 */
[----:B------:R-:W-:Y:S02]  /*f1c0*/  @UP0 ULDC.64 UR8, c[0x0][0xc08] ;  /* 0x0003020000080ab9 */ /* 0x000fe40000000a00 */
[----:B------:R-:W-:Y:S02]  /*f1d0*/  @UP0 UIMAD.WIDE UR8, UR43, 0x4, UR8 ;  /* 0x000000042b0808a5 */ /* 0x000fe4000f8e0208 */
[----:B------:R-:W-:-:S03]  /*f1e0*/  UISETP.NE.AND UP0, UPT, UR47, URZ, UPT ;  /* 0x0000003f2f00728c */ /* 0x000fc6000bf05270 */
[----:B------:R-:W1:Y:S01]  /*f1f0*/  @P1 LDC R9, c[0x0][0xbf0] ;  /* 0x0002fc00ff091b82 */ /* 0x000e620000000800 */
[----:B------:R-:W-:Y:S01]  /*f200*/  USEL UR4, UR47, UR4, UP0 ;  /* 0x000000042f047287 */ /* 0x000fe20008000000 */
[----:B------:R-:W-:Y:S01]  /*f210*/  IMAD.U32 R4, RZ, RZ, UR8 ;  /* 0x00000008ff047e24 */ /* 0x000fe2000f8e00ff */
[----:B------:R-:W-:Y:S01]  /*f220*/  UMOV UR19, 0x9b8 ;  /* 0x000009b800137882 */ /* 0x000fe20000000000 */
[----:B------:R-:W-:Y:S01]  /*f230*/  IMAD.U32 R5, RZ, RZ, UR9 ;  /* 0x00000009ff057e24 */ /* 0x000fe2000f8e00ff */
[----:B------:R-:W-:Y:S02]  /*f240*/  UISETP.GT.AND UP1, UPT, UR4, 0x1, UPT ;  /* 0x000000010400788c */ /* 0x000fe4000bf24270 */
[----:B------:R-:W-:Y:S02]  /*f250*/  UISETP.NE.U32.AND UP0, UPT, UR10, URZ, UPT ;  /* 0x0000003f0a00728c */ /* 0x000fe4000bf05070 */
[----:B------:R-:W-:Y:S01]  /*f260*/  USEL UR19, UR19, 0x978, UP1 ;  /* 0x0000097813137887 */ /* 0x000fe20008800000 */
[----:B------:R-:W-:Y:S01]  /*f270*/  VIADD R11, R137, UR39 ;  /* 0x00000027890b7c36 */ /* 0x000fe20008000000 */
        /* <DEDUP_REMOVED lines=10> */
[----:B0-----:R-:W-:Y:S01]  /*f320*/  @P1 IMAD.HI.U32 R4, R11, R6, RZ ;  /* 0x000000060b041227 */ /* 0x001fe200078e00ff */
[----:B------:R-:W-:Y:S01]  /*f330*/  ULDC.64 UR16, c[0x0][UR19+0x228] ;  /* 0x00008a0013107abb */ /* 0x000fe20008000a00 */
[----:B------:R-:W-:Y:S02]  /*f340*/  UIMAD UR15, UR15, UR8, URZ ;  /* 0x000000080f0f72a4 */ /* 0x000fe4000f8e023f */
[----:B------:R-:W-:Y:S01]  /*f350*/  UIMAD.WIDE.U32 UR12, UR10, UR40, URZ ;  /* 0x000000280a0c72a5 */ /* 0x000fe2000f8e003f */
[----:B-1----:R-:W-:Y:S01]  /*f360*/  @P1 SHF.R.U32.HI R7, RZ, R9, R4 ;  /* 0x00000009ff071219 */ /* 0x002fe20000011604 */
        /* <DEDUP_REMOVED lines=12> */
[----:B---3--:R-:W-:-:S13]  /*f430*/  @P0 R2UR UR4, R32 ;  /* 0x00000000200402ca */ /* 0x008fda00000e0000 */
        /* <DEDUP_REMOVED lines=18> */
[----:B--2---:R-:W-:Y:S08]  /*f560*/  @P4 BRA `(.L_x_11177) ;  /* 0x0000000000104947 */ /* 0x004ff00003800000 */
[----:B------:R-:W-:Y:S05]  /*f570*/  @!P0 BRA `(.L_x_11177) ;  /* 0x00000000000c8947 */ /* 0x000fea0003800000 */
[----:B------:R-:W2:Y:S04]  /*f580*/  LDG.E R4, desc[UR56][R30.64] ;  /* 0x000000381e047981 */ /* 0x000ea8000c1e1900 */
[----:B-----5:R-:W2:Y:S02]  /*f590*/  LDG.E R3, desc[UR56][R30.64+0x4] ;  /* 0x000004381e037981 */ /* 0x020ea4000c1e1900 */
[----:B--2---:R-:W-:-:S07]  /*f5a0*/  IMAD.IADD R3, R3, 0x1, -R4 ;  /* 0x0000000103037824 */ /* 0x004fce00078e0a04 */
.L_x_11177:
        /* <DEDUP_REMOVED lines=17> */
[----:B0-----:R-:W-:Y:S01]  /*f6c0*/  IMAD R5, R152, 0x20, R138 ;  /* 0x0000002098057824 */ /* 0x001fe200078e028a */
[----:B------:R-:W0:Y:S01]  /*f6d0*/  @P1 LDC R21, c[0x0][0xbec] ;  /* 0x0002fb00ff151b82 */ /* 0x000e220000000800 */
[----:B------:R-:W-:Y:S02]  /*f6e0*/  ULDC.64 UR12, c[0x0][0xaa0] ;  /* 0x0002a800000c7ab9 */ /* 0x000fe40000000a00 */
[----:B------:R-:W-:-:S03]  /*f6f0*/  IMAD.WIDE R28, R5, 0x2, R28 ;  /* 0x00000002051c7825 */ /* 0x000fc600078e021c */
[C---:B------:R-:W-:Y:S02]  /*f700*/  IADD3 R7, P5, R28.reuse, 0x7800, RZ ;  /* 0x000078001c077810 */ /* 0x040fe40007fbe0ff */
[----:B------:R-:W1:Y:S01]  /*f710*/  @P1 LDC R39, c[0x0][0xbf0] ;  /* 0x0002fc00ff271b82 */ /* 0x000e620000000800 */
[----:B------:R-:W-:Y:S01]  /*f720*/  UIMAD UR9, UR14, UR12, URZ ;  /* 0x0000000c0e0972a4 */ /* 0x000fe2000f8e023f */
[C---:B------:R-:W-:Y:S02]  /*f730*/  IADD3 R9, P0, R28.reuse, 0x1800, RZ ;  /* 0x000018001c097810 */ /* 0x040fe40007f1e0ff */
[----:B------:R-:W-:Y:S01]  /*f740*/  LOP3.LUT R0, R7, 0x180, RZ, 0xc0, !PT ;  /* 0x0000018007007812 */ /* 0x000fe200078ec0ff */
[----:B------:R-:W-:Y:S01]  /*f750*/  UIMAD.WIDE.U32 UR10, UR4, UR12, URZ ;  /* 0x0000000c040a72a5 */ /* 0x000fe2000f8e003f */
[----:B------:R-:W-:Y:S01]  /*f760*/  IADD3 R13, P2, R28, 0x3000, RZ ;  /* 0x000030001c0d7810 */ /* 0x000fe20007f5e0ff */
[----:B------:R-:W-:Y:S01]  /*f770*/  IMAD.X R33, RZ, RZ, R29, P5 ;  /* 0x000000ffff217224 */ /* 0x000fe200028e061d */
[----:B------:R-:W-:Y:S01]  /*f780*/  SHF.R.U64 R0, R0, 0x3, RZ ;  /* 0x0000000300007819 */ /* 0x000fe200000012ff */
[----:B------:R-:W-:Y:S01]  /*f790*/  UIMAD UR9, UR4, UR13, UR9 ;  /* 0x0000000d040972a4 */ /* 0x000fe2000f8e0209 */
[----:B------:R-:W-:-:S02]  /*f7a0*/  IADD3 R25, P3, R28, 0x4800, RZ ;  /* 0x000048001c197810 */ /* 0x000fc40007f7e0ff */
[----:B------:R-:W-:Y:S01]  /*f7b0*/  LOP3.LUT R32, R0, R7, RZ, 0x3c, !PT ;  /* 0x0000000700207212 */ /* 0x000fe200078e3cff */
[----:B------:R-:W-:Y:S01]  /*f7c0*/  IMAD R0, R151, 0x60, R152 ;  /* 0x0000006097007824 */ /* 0x000fe200078e0298 */
[----:B------:R-:W-:Y:S01]  /*f7d0*/  UIADD3 UR11, UR11, UR9, URZ ;  /* 0x000000090b0b7290 */ /* 0x000fe2000fffe03f */
[----:B------:R-:W-:Y:S01]  /*f7e0*/  IADD3 R31, P4, R28, 0x6000, RZ ;  /* 0x000060001c1f7810 */ /* 0x000fe20007f9e0ff */
[----:B------:R-:W-:Y:S01]  /*f7f0*/  ULDC.64 UR12, c[0x0][0xae8] ;  /* 0x0002ba00000c7ab9 */ /* 0x000fe20000000a00 */
[----:B------:R-:W-:Y:S01]  /*f800*/  VIADD R2, R0, UR39 ;  /* 0x0000002700027c36 */ /* 0x000fe20008000000 */
[----:B------:R-:W-:Y:S01]  /*f810*/  UIMAD.WIDE.U32 UR10, UR40, UR12, UR10 ;  /* 0x0000000c280a72a5 */ /* 0x000fe2000f8e000a */
[----:B------:R-:W-:Y:S01]  /*f820*/  LOP3.LUT R8, R9, 0x180, RZ, 0xc0, !PT ;  /* 0x0000018009087812 */ /* 0x000fe200078ec0ff */
[----:B------:R-:W-:Y:S01]  /*f830*/  USHF.R.S32.HI UR4, URZ, 0x1f, UR8 ;  /* 0x0000001f3f047899 */ /* 0x000fe20008011408 */
[----:B0-----:R-:W-:Y:S01]  /*f840*/  @P1 IMAD.HI.U32 R0, R2, R21, RZ ;  /* 0x0000001502001227 */ /* 0x001fe200078e00ff */
[----:B------:R-:W-:Y:S01]  /*f850*/  UIMAD UR11, UR40, UR13, UR11 ;  /* 0x0000000d280b72a4 */ /* 0x000fe2000f8e020b */
[----:B------:R-:W-:Y:S01]  /*f860*/  LOP3.LUT R12, R13, 0x180, RZ, 0xc0, !PT ;  /* 0x000001800d0c7812 */ /* 0x000fe200078ec0ff */
[----:B------:R-:W5:Y:S01]  /*f870*/  LD.E.128 R32, desc[UR56][R32.64] ;  /* 0x0000003820207980 */ /* 0x000f62000c101d00 */
[----:B------:R-:W-:Y:S01]  /*f880*/  ULDC.64 UR12, c[0x0][0xaf0] ;  /* 0x0002bc00000c7ab9 */ /* 0x000fe20000000a00 */
[----:B------:R-:W-:Y:S01]  /*f890*/  IMAD.MOV.U32 R37, RZ, RZ, R2 ;  /* 0x000000ffff257224 */ /* 0x000fe200078e0002 */
[----:B------:R-:W-:Y:S01]  /*f8a0*/  UIMAD UR4, UR4, UR12, URZ ;  /* 0x0000000c040472a4 */ /* 0x000fe2000f8e023f */
[----:B-1----:R-:W-:-:S02]  /*f8b0*/  @P1 SHF.R.U32.HI R37, RZ, R39, R0 ;  /* 0x00000027ff251219 */ /* 0x002fc40000011600 */
[----:B------:R-:W-:Y:S02]  /*f8c0*/  LOP3.LUT R24, R25, 0x180, RZ, 0xc0, !PT ;  /* 0x0000018019187812 */ /* 0x000fe400078ec0ff */
[----:B------:R-:W-:Y:S02]  /*f8d0*/  LOP3.LUT R30, R31, 0x180, RZ, 0xc0, !PT ;  /* 0x000001801f1e7812 */ /* 0x000fe400078ec0ff */
[----:B------:R-:W-:Y:S01]  /*f8e0*/  LOP3.LUT R5, R28, 0x180, RZ, 0xc0, !PT ;  /* 0x000001801c057812 */ /* 0x000fe200078ec0ff */
[----:B------:R-:W-:Y:S01]  /*f8f0*/  UIMAD UR4, UR8, UR13, UR4 ;  /* 0x0000000d080472a4 */ /* 0x000fe2000f8e0204 */
[--C-:B------:R-:W-:Y:S01]  /*f900*/  SHF.R.S32.HI R0, RZ, 0x1f, R37.reuse ;  /* 0x0000001fff007819 */ /* 0x100fe20000011425 */
[----:B------:R-:W-:Y:S01]  /*f910*/  UIMAD.WIDE.U32 UR8, UR8, UR12, UR10 ;  /* 0x0000000c080872a5 */ /* 0x000fe2000f8e000a */
[----:B------:R-:W-:Y:S01]  /*f920*/  SHF.R.U64 R8, R8, 0x3, RZ ;  /* 0x0000000308087819 */ /* 0x000fe200000012ff */
[----:B------:R-:W-:Y:S01]  /*f930*/  IMAD.MOV R39, RZ, RZ, -R37 ;  /* 0x000000ffff277224 */ /* 0x000fe200078e0a25 */
[----:B------:R-:W-:Y:S01]  /*f940*/  SHF.R.U64 R12, R12, 0x3, RZ ;  /* 0x000000030c0c7819 */ /* 0x000fe200000012ff */
[----:B------:R-:W-:Y:S01]  /*f950*/  ULDC.64 UR10, c[0x0][0xae0] ;  /* 0x0002b800000a7ab9 */ /* 0x000fe20000000a00 */
[----:B------:R-:W-:-:S02]  /*f960*/  SHF.R.U64 R24, R24, 0x3, RZ ;  /* 0x0000000318187819 */ /* 0x000fc400000012ff */
[----:B------:R-:W-:Y:S02]  /*f970*/  SHF.R.U64 R30, R30, 0x3, RZ ;  /* 0x000000031e1e7819 */ /* 0x000fe400000012ff */
[----:B------:R-:W-:Y:S01]  /*f980*/  SHF.R.U64 R5, R5, 0x3, RZ ;  /* 0x0000000305057819 */ /* 0x000fe200000012ff */
[----:B------:R-:W-:Y:S01]  /*f990*/  UIADD3 UR4, UR9, UR4, URZ ;  /* 0x0000000409047290 */ /* 0x000fe2000fffe03f */
[----:B------:R-:W-:Y:S01]  /*f9a0*/  LOP3.LUT R8, R8, R9, RZ, 0x3c, !PT ;  /* 0x0000000908087212 */ /* 0x000fe200078e3cff */
[----:B------:R-:W-:Y:S01]  /*f9b0*/  IMAD R0, R0, UR10, RZ ;  /* 0x0000000a00007c24 */ /* 0x000fe2000f8e02ff */
[----:B------:R-:W-:Y:S01]  /*f9c0*/  LOP3.LUT R12, R12, R13, RZ, 0x3c, !PT ;  /* 0x0000000d0c0c7212 */ /* 0x000fe200078e3cff */
[----:B------:R-:W-:Y:S01]  /*f9d0*/  IMAD R39, R36, R39, R2 ;  /* 0x0000002724277224 */ /* 0x000fe200078e0202 */
[----:B------:R-:W-:Y:S01]  /*f9e0*/  LOP3.LUT R24, R24, R25, RZ, 0x3c, !PT ;  /* 0x0000001918187212 */ /* 0x000fe200078e3cff */
[--C-:B------:R-:W-:Y:S01]  /*f9f0*/  IMAD.X R9, RZ, RZ, R29.reuse, P0 ;  /* 0x000000ffff097224 */ /* 0x100fe200000e061d */
[----:B------:R-:W-:Y:S01]  /*fa00*/  LOP3.LUT R30, R30, R31, RZ, 0x3c, !PT ;  /* 0x0000001f1e1e7212 */ /* 0x000fe200078e3cff */
[--C-:B------:R-:W-:Y:S01]  /*fa10*/  IMAD.X R13, RZ, RZ, R29.reuse, P2 ;  /* 0x000000ffff0d7224 */ /* 0x100fe200010e061d */
[----:B------:R-:W-:Y:S01]  /*fa20*/  LOP3.LUT R4, R5, R28, RZ, 0x3c, !PT ;  /* 0x0000001c05047212 */ /* 0x000fe200078e3cff */
[----:B------:R-:W-:-:S02]  /*fa30*/  IMAD.X R25, RZ, RZ, R29, P3 ;  /* 0x000000ffff197224 */ /* 0x000fc400018e061d */
[--C-:B------:R-:W-:Y:S01]  /*fa40*/  IMAD.X R31, RZ, RZ, R29.reuse, P4 ;  /* 0x000000ffff1f7224 */ /* 0x100fe200020e061d */
[----:B------:R-:W5:Y:S01]  /*fa50*/  LD.E.128 R8, desc[UR56][R8.64] ;  /* 0x0000003808087980 */ /* 0x000f62000c101d00 */
[----:B------:R-:W-:Y:S02]  /*fa60*/  IMAD.MOV.U32 R5, RZ, RZ, R29 ;  /* 0x000000ffff057224 */ /* 0x000fe400078e001d */
[----:B------:R-:W-:Y:S01]  /*fa70*/  IMAD R41, R37, UR11, R0 ;  /* 0x0000000b25297c24 */ /* 0x000fe2000f8e0200 */
[----:B------:R-:W-:Y:S01]  /*fa80*/  SHF.R.S32.HI R0, RZ, 0x1f, R39 ;  /* 0x0000001fff007819 */ /* 0x000fe20000011427 */
[----:B------:R-:W-:Y:S01]  /*fa90*/  IMAD.U32 R21, RZ, RZ, UR9 ;  /* 0x00000009ff157e24 */ /* 0x000fe2000f8e00ff */
[----:B------:R-:W5:Y:S01]  /*faa0*/  LD.E.128 R12, desc[UR56][R12.64] ;  /* 0x000000380c0c7980 */ /* 0x000f62000c101d00 */
[----:B------:R-:W-:Y:S01]  /*fab0*/  IMAD.U32 R20, RZ, RZ, UR8 ;  /* 0x00000008ff147e24 */ /* 0x000fe2000f8e00ff */
[----:B------:R-:W-:Y:S01]  /*fac0*/  ULDC.64 UR8, c[0x0][0xad8] ;  /* 0x0002b60000087ab9 */ /* 0x000fe20000000a00 */
[----:B------:R-:W-:Y:S01]  /*fad0*/  IMAD.U32 R21, RZ, RZ, UR4 ;  /* 0x00000004ff157e24 */ /* 0x000fe2000f8e00ff */
[----:B------:R-:W5:Y:S01]  /*fae0*/  LD.E.128 R4, desc[UR56][R4.64] ;  /* 0x0000003804047980 */ /* 0x000f62000c101d00 */
[----:B------:R-:W-:-:S03]  /*faf0*/  IMAD R0, R0, UR8, RZ ;  /* 0x0000000800007c24 */ /* 0x000fc6000f8e02ff */
[----:B------:R-:W5:Y:S01]  /*fb00*/  LD.E.128 R24, desc[UR56][R24.64] ;  /* 0x0000003818187980 */ /* 0x000f62000c101d00 */
[----:B------:R-:W-:-:S03]  /*fb10*/  IMAD.WIDE.U32 R20, R37, UR10, R20 ;  /* 0x0000000a25147c25 */ /* 0x000fc6000f8e0014 */
[----:B------:R-:W5:Y:S01]  /*fb20*/  LD.E.128 R28, desc[UR56][R30.64] ;  /* 0x000000381e1c7980 */ /* 0x000f62000c101d00 */
[----:B------:R-:W-:Y:S01]  /*fb30*/  @!PT LDS RZ, [RZ] ;  /* 0x00000000fffff984 */ /* 0x000fe20000000800 */
[----:B------:R-:W-:Y:S01]  /*fb40*/  @!PT LDS RZ, [RZ] ;  /* 0x00000000fffff984 */ /* 0x000fe20000000800 */
[----:B------:R-:W-:Y:S01]  /*fb50*/  @!PT LDS RZ, [RZ] ;  /* 0x00000000fffff984 */ /* 0x000fe20000000800 */
[----:B------:R-:W-:Y:S01]  /*fb60*/  @!PT LDS RZ, [RZ] ;  /* 0x00000000fffff984 */ /* 0x000fe20000000800 */
[----:B------:R0:W-:Y:S06]  /*fb70*/  MEMBAR.ALL.CTA ;  /* 0x0000000000007992 */ /* 0x0001ec0000008000 */
[----:B0-----:R-:W0:Y:S01]  /*fb80*/  FENCE.VIEW.ASYNC.S ;  /* 0x00000000000073c6 */ /* 0x001e220000000000 */
[----:B------:R-:W-:Y:S02]  /*fb90*/  IMAD.IADD R21, R21, 0x1, R41 ;  /* 0x0000000115157824 */ /* 0x000fe400078e0229 */
[----:B------:R-:W-:-:S02]  /*fba0*/  IMAD R37, R39, UR9, R0 ;  /* 0x0000000927257c24 */ /* 0x000fc4000f8e0200 */
[----:B------:R-:W-:Y:S01]  /*fbb0*/  VIADD R0, R152, UR39 ;  /* 0x0000002798007c36 */ /* 0x000fe20008000000 */
[----:B------:R-:W-:Y:S01]  /*fbc0*/  UIADD3 UR4, UR41, 0x2d820, URZ ;  /* 0x0002d82029047890 */ /* 0x000fe2000fffe03f */
[----:B------:R-:W-:Y:S01]  /*fbd0*/  IMAD.WIDE.U32 R20, R39, UR8, R20 ;  /* 0x0000000827147c25 */ /* 0x000fe2000f8e0014 */
[----:B------:R-:W-:Y:S02]  /*fbe0*/  ULDC.64 UR8, c[0x0][0xa80] ;  /* 0x0002a00000087ab9 */ /* 0x000fe40000000a00 */
[----:B------:R-:W-:Y:S01]  /*fbf0*/  ISETP.GE.AND P0, PT, R0, R3, PT ;  /* 0x000000030000720c */ /* 0x000fe20003f06270 */
[----:B------:R-:W-:Y:S01]  /*fc00*/  IMAD.IADD R21, R21, 0x1, R37 ;  /* 0x0000000115157824 */ /* 0x000fe200078e0225 */
[----:B------:R-:W-:Y:S01]  /*fc10*/  UPRMT UR4, URZ, 0x654, UR4 ;  /* 0x000006543f047896 */ /* 0x000fe20008000004 */
[----:B------:R-:W-:-:S04]  /*fc20*/  LEA R2, P1, R20, UR8, 0x1 ;  /* 0x0000000814027c11 */ /* 0x000fc8000f8208ff */
[----:B------:R-:W-:Y:S01]  /*fc30*/  LEA.HI.X R42, R20, UR9, R21, 0x1, P1 ;  /* 0x00000009142a7c11 */ /* 0x000fe200088f0c15 */
[----:B0-----:R0:W1:Y:S01]  /*fc40*/  SHFL.IDX PT, R36, R2, RZ, 0x1c1f ;  /* 0x001c1fff02247589 */ /* 0x00106200000e0000 */
[----:B------:R-:W-:Y:S03]  /*fc50*/  BSSY B1, `(.L_x_11179) ;  /* 0x0000012000017945 */ /* 0x000fe60003800000 */
[----:B------:R0:W2:Y:S01]  /*fc60*/  SHFL.IDX PT, R37, R42, RZ, 0x1c1f ;  /* 0x001c1fff2a257589 */ /* 0x0000a200000e0000 */
[----:B------:R-:W-:Y:S01]  /*fc70*/  SYNCS.ARRIVE.TRANS64.RED.A1T0 RZ, [UR4], RZ ;  /* 0x000000ffffff79a7 */ /* 0x000fe20008100404 */
        /* <DEDUP_REMOVED lines=15> */
.L_x_11180:
[----:B------:R-:W-:Y:S05]  /*fd70*/  BSYNC B1 ;  /* 0x0000000000017941 */ /* 0x000fea0003800000 */
.L_x_11179:
        /* <DEDUP_REMOVED lines=8> */
[C---:B0-----:R-:W-:Y:S02]  /*fe00*/  @!P2 LEA R6, P0, R139.reuse, R4, 0x1 ;  /* 0x000000048b06a211 */ /* 0x041fe400078008ff */
        /* <DEDUP_REMOVED lines=10> */
.L_x_11178:
        /* <DEDUP_REMOVED lines=11> */
[----:B------:R-:W-:Y:S01]  /*ff60*/  SHF.R.S32.HI R24, RZ, 0x1f, R17 ;  /* 0x0000001fff187819 */ /* 0x000fe20000011411 */
[----:B------:R-:W-:Y:S01]  /*ff70*/  ULDC.64 UR12, c[0x0][0xb38] ;  /* 0x0002ce00000c7ab9 */ /* 0x000fe20000000a00 */
[----:B------:R-:W-:Y:S01]  /*ff80*/  SHF.R.S32.HI R27, RZ, 0x1f, R140 ;  /* 0x0000001fff1b7819 */ /* 0x000fe2000001148c */
[----:B------:R-:W-:Y:S01]  /*ff90*/  UIMAD.WIDE.U32 UR10, UR40, UR12, UR10 ;  /* 0x0000000c280a72a5 */ /* 0x000fe2000f8e000a */
[----:B------:R-:W-:-:S02]  /*ffa0*/  SHF.R.S32.HI R25, RZ, 0x1f, R26 ;  /* 0x0000001fff197819 */ /* 0x000fc4000001141a */
[----:B------:R-:W-:Y:S01]  /*ffb0*/  SHF.R.S32.HI R28, RZ, 0x1f, R146 ;  /* 0x0000001fff1c7819 */ /* 0x000fe20000011492 */
[----:B------:R-:W-:Y:S01]  /*ffc0*/  UIMAD UR11, UR40, UR13, UR11 ;  /* 0x0000000d280b72a4 */ /* 0x000fe2000f8e020b */
[----:B------:R-:W-:Y:S02]  /*ffd0*/  SHF.R.S32.HI R29, RZ, 0x1f, R147 ;  /* 0x0000001fff1d7819 */ /* 0x000fe40000011493 */
[----:B------:R-:W-:Y:S01]  /*ffe0*/  ULDC.64 UR12, c[0x0][0xb40] ;  /* 0x0002d000000c7ab9 */ /* 0x000fe20000000a00 */
[----:B------:R-:W-:Y:S01]  /*fff0*/  SHF.R.S32.HI R30, RZ, 0x1f, R148 ;  /* 0x0000001fff1e7819 */ /* 0x000fe20000011494 */
[----:B------:R-:W-:Y:S01]  /*10000*/  UIMAD UR4, UR4, UR12, URZ ;  /* 0x0000000c040472a4 */ /* 0x000fe2000f8e023f */
[----:B------:R-:W-:Y:S01]  /*10010*/  SHF.R.S32.HI R31, RZ, 0x1f, R149 ;  /* 0x0000001fff1f7819 */ /* 0x000fe20000011495 */
[----:B0-----:R-:W-:Y:S01]  /*10020*/  @P1 IMAD.HI.U32 R0, R11, R0, RZ ;  /* 0x000000000b001227 */ /* 0x001fe200078e00ff */
[----:B------:R-:W-:Y:S01]  /*10030*/  SHF.R.S32.HI R32, RZ, 0x1f, R150 ;  /* 0x0000001fff207819 */ /* 0x000fe20000011496 */
[----:B------:R-:W-:-:S02]  /*10040*/  UIMAD UR4, UR8, UR13, UR4 ;  /* 0x0000000d080472a4 */ /* 0x000fc4000f8e0204 */
[----:B------:R-:W-:-:S03]  /*10050*/  UIMAD.WIDE.U32 UR8, UR8, UR12, UR10 ;  /* 0x0000000c080872a5 */ /* 0x000fc6000f8e000a */
[----:B------:R-:W-:Y:S01]  /*10060*/  ULDC.64 UR10, c[0x0][0xb48] ;  /* 0x0002d200000a7ab9 */ /* 0x000fe20000000a00 */
[----:B------:R-:W-:Y:S01]  /*10070*/  UIADD3 UR9, UR9, UR4, URZ ;  /* 0x0000000409097290 */ /* 0x000fe2000fffe03f */
[----:B-1----:R-:W-:Y:S01]  /*10080*/  @P1 SHF.R.U32.HI R5, RZ, R3, R0 ;  /* 0x00000003ff051219 */ /* 0x002fe20000011600 */
[----:B------:R-:W-:Y:S02]  /*10090*/  UIADD3 UR4, UR41, 0x2d820, URZ ;  /* 0x0002d82029047890 */ /* 0x000fe4000fffe03f */
[----:B------:R-:W-:Y:S01]  /*100a0*/  UIMAD.WIDE.U32 UR8, UR37, UR10, UR8 ;  /* 0x0000000a250872a5 */ /* 0x000fe2000f8e0008 */
[--C-:B------:R-:W-:Y:S01]  /*100b0*/  SHF.R.S32.HI R0, RZ, 0x1f, R5.reuse ;  /* 0x0000001fff007819 */ /* 0x100fe20000011405 */
[----:B------:R-:W-:Y:S01]  /*100c0*/  IMAD.MOV R7, RZ, RZ, -R5 ;  /* 0x000000ffff077224 */ /* 0x000fe200078e0a05 */
[----:B------:R-:W-:Y:S02]  /*100d0*/  UPRMT UR4, URZ, 0x654, UR4 ;  /* 0x000006543f047896 */ /* 0x000fe40008000004 */
[----:B------:R-:W-:Y:S01]  /*100e0*/  UIMAD UR37, UR37, UR11, UR9 ;  /* 0x0000000b252572a4 */ /* 0x000fe2000f8e0209 */
[----:B------:R-:W-:-:S02]  /*100f0*/  IMAD R7, R36, R7, R11 ;  /* 0x0000000724077224 */ /* 0x000fc400078e020b */
[----:B------:R-:W-:Y:S01]  /*10100*/  ULDC.64 UR10, c[0x0][0xb30] ;  /* 0x0002cc00000a7ab9 */ /* 0x000fe20000000a00 */
[----:B------:R-:W-:Y:S02]  /*10110*/  IMAD.U32 R3, RZ, RZ, UR9 ;  /* 0x00000009ff037e24 */ /* 0x000fe4000f8e00ff */
[----:B------:R-:W-:Y:S01]  /*10120*/  IMAD R0, R0, UR10, RZ ;  /* 0x0000000a00007c24 */ /* 0x000fe2000f8e02ff */
[----:B------:R-:W-:Y:S01]  /*10130*/  SYNCS.ARRIVE.TRANS64.RED.A1T0 RZ, [UR4], RZ ;  /* 0x000000ffffff79a7 */ /* 0x000fe20008100404 */
        /* <DEDUP_REMOVED lines=23> */
[C---:B------:R-:W-:Y:S02]  /*102b0*/  @!P3 LEA R4, P6, R26.reuse, R15, 0x2 ;  /* 0x0000000f1a04b211 */ /* 0x040fe400078c10ff */
[-C--:B--2---:R-:W-:Y:S02]  /*102c0*/  @!P1 LEA.HI.X R3, R17, R13.reuse, R24, 0x2, P5 ;  /* 0x0000000d11039211 */ /* 0x084fe400028f1418 */
[----:B------:R-:W-:Y:S02]  /*102d0*/  @!P3 LEA.HI.X R5, R26, R13, R25, 0x2, P6 ;  /* 0x0000000d1a05b211 */ /* 0x000fe400030f1419 */
[----:B------:R-:W-:Y:S01]  /*102e0*/  ISETP.GE.AND P5, PT, R149, UR4, PT ;  /* 0x0000000495007c0c */ /* 0x000fe2000bfa6270 */
[----:B------:R1:W-:Y:S01]  /*102f0*/  @!P1 ST.E.64 desc[UR56][R2.64], R20 ;  /* 0x0000001402009985 */ /* 0x0003e2000c101b38 */
[----:B------:R-:W-:-:S02]  /*10300*/  @!P4 LEA R6, P1, R140, R15, 0x2 ;  /* 0x0000000f8c06c211 */ /* 0x000fc400078210ff */
[----:B------:R-:W-:Y:S01]  /*10310*/  @!P2 LEA R8, P6, R150, R15, 0x2 ;  /* 0x0000000f9608a211 */ /* 0x000fe200078c10ff */
[----:B------:R2:W-:Y:S01]  /*10320*/  @!P3 ST.E.64 desc[UR56][R4.64], R92 ;  /* 0x0000005c0400b985 */ /* 0x0005e2000c101b38 */
        /* <DEDUP_REMOVED lines=24> */
[C---:B-1----:R-:W-:Y:S02]  /*104b0*/  @!P4 LEA R10, P2, R144.reuse, R15, 0x2 ;  /* 0x0000000f900ac211 */ /* 0x042fe400078410ff */
[----:B------:R-:W-:Y:S02]  /*104c0*/  @!P5 LEA.HI.X R9, R145, R13, R157, 0x2, P6 ;  /* 0x0000000d9109d211 */ /* 0x000fe400030f149d */
[C---:B--2---:R-:W-:Y:S02]  /*104d0*/  @!P3 LEA R2, P6, R143.reuse, R15, 0x2 ;  /* 0x0000000f8f02b211 */ /* 0x044fe400078c10ff */
[----:B------:R-:W-:Y:S01]  /*104e0*/  @!P4 LEA.HI.X R11, R144, R13, R156, 0x2, P2 ;  /* 0x0000000d900bc211 */ /* 0x000fe200010f149c */
[----:B------:R3:W-:Y:S01]  /*104f0*/  @!P5 ST.E.64 desc[UR56][R8.64], R120 ;  /* 0x000000780800d985 */ /* 0x0007e2000c101b38 */
[C---:B------:R-:W-:Y:S02]  /*10500*/  @!P1 LEA R12, P2, R142.reuse, R15, 0x2 ;  /* 0x0000000f8e0c9211 */ /* 0x040fe400078410ff */
[-C--:B------:R-:W-:Y:S01]  /*10510*/  @!P3 LEA.HI.X R3, R143, R13.reuse, R155, 0x2, P6 ;  /* 0x0000000d8f03b211 */ /* 0x080fe200030f149b */
[----:B------:R3:W-:Y:S01]  /*10520*/  @!P4 ST.E.64 desc[UR56][R10.64], R124 ;  /* 0x0000007c0a00c985 */ /* 0x0007e2000c101b38 */
[----:B------:R-:W-:-:S03]  /*10530*/  @!P1 LEA.HI.X R13, R142, R13, R154, 0x2, P2 ;  /* 0x0000000d8e0d9211 */ /* 0x000fc600010f149a */
[----:B------:R3:W-:Y:S04]  /*10540*/  @!P3 ST.E.64 desc[UR56][R2.64], R128 ;  /* 0x000000800200b985 */ /* 0x0007e8000c101b38 */
[----:B------:R3:W-:Y:S02]  /*10550*/  @!P1 ST.E.64 desc[UR56][R12.64], R132 ;  /* 0x000000840c009985 */ /* 0x0007e4000c101b38 */
.L_x_11183:
[----:B------:R-:W-:Y:S05]  /*10560*/  BSYNC B1 ;  /* 0x0000000000017941 */ /* 0x000fea0003800000 */
.L_x_11182:
[----:B-1----:R1:W4:Y:S04]  /*10570*/  SHFL.IDX PT, R15, R14, 0x1, 0x1c1f ;  /* 0x003c1f000e0f7f89 */ /* 0x00232800000e0000 */
        /* <DEDUP_REMOVED lines=8> */
[CC--:B0--3--:R-:W-:Y:S02]  /*10600*/  @!P5 LEA R2, P0, R17.reuse, R21.reuse, 0x2 ;  /* 0x000000151102d211 */ /* 0x0c9fe400078010ff */
[C---:B------:R-:W-:Y:S02]  /*10610*/  @!P6 LEA R4, P1, R26.reuse, R21, 0x2 ;  /* 0x000000151a04e211 */ /* 0x040fe400078210ff */
[-C--:B----4-:R-:W-:Y:S02]  /*10620*/  @!P5 LEA.HI.X R3, R17, R15.reuse, R24, 0x2, P0 ;  /* 0x0000000f1103d211 */ /* 0x090fe400000f1418 */
[----:B------:R-:W-:Y:S02]  /*10630*/  @!P6 LEA.HI.X R5, R26, R15, R25, 0x2, P1 ;  /* 0x0000000f1a05e211 */ /* 0x000fe400008f1419 */
[----:B------:R-:W-:Y:S01]  /*10640*/  ISETP.GE.AND P1, PT, R148, UR4, PT ;  /* 0x0000000494007c0c */ /* 0x000fe2000bf26270 */
[----:B------:R0:W-:Y:S01]  /*10650*/  @!P5 ST.E.64 desc[UR56][R2.64], R90 ;  /* 0x0000005a0200d985 */ /* 0x0001e2000c101b38 */
[----:B------:R-:W-:-:S02]  /*10660*/  @!P2 LEA R6, P0, R140, R21, 0x2 ;  /* 0x000000158c06a211 */ /* 0x000fc400078010ff */
[-C--:B------:R-:W-:Y:S01]  /*10670*/  @!P3 LEA R8, P5, R150, R21.reuse, 0x2 ;  /* 0x000000159608b211 */ /* 0x080fe200078a10ff */
[----:B------:R3:W-:Y:S01]  /*10680*/  @!P6 ST.E.64 desc[UR56][R4.64], R94 ;  /* 0x0000005e0400e985 */ /* 0x0007e2000c101b38 */
[----:B------:R-:W-:Y:S02]  /*10690*/  @!P4 LEA R10, P6, R149, R21, 0x2 ;  /* 0x00000015950ac211 */ /* 0x000fe400078c10ff */
[-C--:B------:R-:W-:Y:S02]  /*106a0*/  @!P2 LEA.HI.X R7, R140, R15.reuse, R27, 0x2, P0 ;  /* 0x0000000f8c07a211 */ /* 0x080fe400000f141b */
[-C--:B------:R-:W-:Y:S02]  /*106b0*/  @!P3 LEA.HI.X R9, R150, R15.reuse, R32, 0x2, P5 ;  /* 0x0000000f9609b211 */ /* 0x080fe400028f1420 */
[----:B------:R-:W-:Y:S01]  /*106c0*/  ISETP.GE.AND P0, PT, R147, UR4, PT ;  /* 0x0000000493007c0c */ /* 0x000fe2000bf06270 */
[----:B------:R-:W-:Y:S01]  /*106d0*/  @!P2 ST.E.64 desc[UR56][R6.64], R98 ;  /* 0x000000620600a985 */ /* 0x000fe2000c101b38 */
[----:B------:R-:W-:-:S02]  /*106e0*/  @!P4 LEA.HI.X R11, R149, R15, R31, 0x2, P6 ;  /* 0x0000000f950bc211 */ /* 0x000fc400030f141f */
[----:B0-----:R-:W-:Y:S01]  /*106f0*/  @!P1 LEA R2, P5, R148, R21, 0x2 ;  /* 0x0000001594029211 */ /* 0x001fe200078a10ff */
[----:B------:R0:W-:Y:S01]  /*10700*/  @!P3 ST.E.64 desc[UR56][R8.64], R102 ;  /* 0x000000660800b985 */ /* 0x0001e2000c101b38 */
[----:B------:R-:W-:Y:S02]  /*10710*/  ISETP.GE.AND P3, PT, R145, UR4, PT ;  /* 0x0000000491007c0c */ /* 0x000fe4000bf66270 */
[----:B------:R-:W-:Y:S01]  /*10720*/  ISETP.GE.AND P2, PT, R144, UR4, PT ;  /* 0x0000000490007c0c */ /* 0x000fe2000bf46270 */
[----:B------:R4:W-:Y:S01]  /*10730*/  @!P4 ST.E.64 desc[UR56][R10.64], R106 ;  /* 0x0000006a0a00c985 */ /* 0x0009e2000c101b38 */
[----:B------:R-:W-:Y:S02]  /*10740*/  ISETP.GE.AND P4, PT, R146, UR4, PT ;  /* 0x0000000492007c0c */ /* 0x000fe4000bf86270 */
[----:B------:R-:W-:Y:S02]  /*10750*/  @!P1 LEA.HI.X R3, R148, R15, R30, 0x2, P5 ;  /* 0x0000000f94039211 */ /* 0x000fe400028f141e */
[----:B------:R-:W-:-:S02]  /*10760*/  ISETP.GE.AND P5, PT, R143, UR4, PT ;  /* 0x000000048f007c0c */ /* 0x000fc4000bfa6270 */
[C---:B---3--:R-:W-:Y:S01]  /*10770*/  @!P0 LEA R4, P6, R147.reuse, R21, 0x2 ;  /* 0x0000001593048211 */ /* 0x048fe200078c10ff */
[----:B------:R3:W-:Y:S03]  /*10780*/  @!P1 ST.E.64 desc[UR56][R2.64], R110 ;  /* 0x0000006e02009985 */ /* 0x0007e6000c101b38 */
[----:B------:R-:W-:Y:S02]  /*10790*/  @!P0 LEA.HI.X R5, R147, R15, R29, 0x2, P6 ;  /* 0x0000000f93058211 */ /* 0x000fe400030f141d */
[-C--:B0-----:R-:W-:Y:S02]  /*107a0*/  @!P3 LEA R8, P6, R145, R21.reuse, 0x2 ;  /* 0x000000159108b211 */ /* 0x081fe400078c10ff */
[-C--:B------:R-:W-:Y:S01]  /*107b0*/  @!P4 LEA R6, P1, R146, R21.reuse, 0x2 ;  /* 0x000000159206c211 */ /* 0x080fe200078210ff */
[----:B------:R3:W-:Y:S01]  /*107c0*/  @!P0 ST.E.64 desc[UR56][R4.64], R114 ;  /* 0x0000007204008985 */ /* 0x0007e2000c101b38 */
[----:B----4-:R-:W-:-:S02]  /*107d0*/  @!P2 LEA R10, P0, R144, R21, 0x2 ;  /* 0x00000015900aa211 */ /* 0x010fc400078010ff */
[----:B------:R-:W-:Y:S02]  /*107e0*/  @!P4 LEA.HI.X R7, R146, R15, R28, 0x2, P1 ;  /* 0x0000000f9207c211 */ /* 0x000fe400008f141c */
[----:B------:R-:W-:Y:S02]  /*107f0*/  @!P5 LEA R12, P1, R143, R21, 0x2 ;  /* 0x000000158f0cd211 */ /* 0x000fe400078210ff */
[-C--:B------:R-:W-:Y:S01]  /*10800*/  @!P3 LEA.HI.X R9, R145, R15.reuse, R157, 0x2, P6 ;  /* 0x0000000f9109b211 */ /* 0x080fe200030f149d */
[----:B------:R3:W-:Y:S01]  /*10810*/  @!P4 ST.E.64 desc[UR56][R6.64], R118 ;  /* 0x000000760600c985 */ /* 0x0007e2000c101b38 */
[-C--:B------:R-:W-:Y:S02]  /*10820*/  @!P2 LEA.HI.X R11, R144, R15.reuse, R156, 0x2, P0 ;  /* 0x0000000f900ba211 */ /* 0x080fe400000f149c */
[----:B--2---:R-:W-:Y:S01]  /*10830*/  @!P5 LEA.HI.X R13, R143, R15, R155, 0x2, P1 ;  /* 0x0000000f8f0dd211 */ /* 0x004fe200008f149b */
        /* <DEDUP_REMOVED lines=9> */
.L_x_11176:
        /* <DEDUP_REMOVED lines=13> */
[----:B------:R-:W-:Y:S01]  /*109a0*/  IMAD.U32 R0, RZ, RZ, UR4 ;  /* 0x00000004ff007e24 */ /* 0x000fe2000f8e00ff */
[----:B------:R-:W0:Y:S04]  /*109b0*/  S2R R7, SR_TID.X ;  /* 0x0000000000077919 */ /* 0x000e280000002100 */
[----:B------:R-:W-:-:S05]  /*109c0*/  PLOP3.LUT P2, PT, PT, PT, UP1, 0x80, 0x0 ;  /* 0x000000000000781c */ /* 0x000fca0003f4f018 */
[----:B------:R-:W-:Y:S02]  /*109d0*/  @UP1 ULDC.64 UR8, c[0x0][0xc08] ;  /* 0x0003020000081ab9 */ /* 0x000fe40000000a00 */
[----:B------:R-:W-:-:S06]  /*109e0*/  @UP1 UIMAD.WIDE UR8, UR43, 0x4, UR8 ;  /* 0x000000042b0818a5 */ /* 0x000fcc000f8e0208 */
[----:B------:R-:W-:Y:S02]  /*109f0*/  IMAD.U32 R4, RZ, RZ, UR8 ;  /* 0x00000008ff047e24 */ /* 0x000fe4000f8e00ff */
[----:B------:R-:W-:-:S05]  /*10a00*/  IMAD.U32 R5, RZ, RZ, UR9 ;  /* 0x00000009ff057e24 */ /* 0x000fca000f8e00ff */
[----:B------:R1:W5:Y:S01]  /*10a10*/  @P2 LDG.E R0, desc[UR56][R4.64] ;  /* 0x0000003804002981 */ /* 0x000362000c1e1900 */
[----:B------:R-:W-:Y:S01]  /*10a20*/  UISETP.NE.AND UP1, UPT, UR47, URZ, UPT ;  /* 0x0000003f2f00728c */ /* 0x000fe2000bf25270 */
[----:B------:R-:W-:Y:S01]  /*10a30*/  UMOV UR4, URZ ;  /* 0x0000003f00047c82 */ /* 0x000fe20008000000 */
[----:B0-----:R-:W-:-:S09]  /*10a40*/  VIADD R7, R7, 0xffffff80 ;  /* 0xffffff8007077836 */ /* 0x001fd20000000000 */
[----:B------:R-:W-:Y:S01]  /*10a50*/  @!UP1 ULDC UR47, c[0x0][0xad4] ;  /* 0x0002b500002f9ab9 */ /* 0x000fe20000000800 */
[----:B------:R-:W-:Y:S02]  /*10a60*/  ISETP.GT.AND P0, PT, R7, 0xbf, PT ;  /* 0x000000bf0700780c */ /* 0x000fe40003f04270 */
[----:B--2---:R-:W-:Y:S01]  /*10a70*/  @P1 R2UR UR4, R6 ;  /* 0x00000000060412ca */ /* 0x004fe200000e0000 */
[----:B-1----:R-:W-:-:S14]  /*10a80*/  @P2 BRA `(.L_x_11184) ;  /* 0x0000000000102947 */ /* 0x002fdc0003800000 */
[----:B------:R-:W-:Y:S05]  /*10a90*/  @!P1 BRA `(.L_x_11184) ;  /* 0x00000000000c9947 */ /* 0x000fea0003800000 */
[----:B------:R-:W2:Y:S04]  /*10aa0*/  LDG.E R5, desc[UR56][R2.64] ;  /* 0x0000003802057981 */ /* 0x000ea8000c1e1900 */
[----:B-----5:R-:W2:Y:S02]  /*10ab0*/  LDG.E R0, desc[UR56][R2.64+0x4] ;  /* 0x0000043802007981 */ /* 0x020ea4000c1e1900 */
[----:B--2---:R-:W-:-:S07]  /*10ac0*/  IMAD.IADD R0, R0, 0x1, -R5 ;  /* 0x0000000100007824 */ /* 0x004fce00078e0a05 */
.L_x_11184:
        /* <DEDUP_REMOVED lines=59> */
.L_x_11186:
[----:B------:R-:W-:Y:S05]  /*10e80*/  BSYNC B1 ;  /* 0x0000000000017941 */ /* 0x000fea0003800000 */
.L_x_11185:
        /* <DEDUP_REMOVED lines=9> */
[----:B0-----:R-:W-:Y:S01]  /*10f20*/  VIADD R4, R2, UR39 ;  /* 0x0000002702047c36 */ /* 0x001fe20008000000 */
[----:B------:R-:W-:Y:S01]  /*10f30*/  UIMAD UR10, UR4, UR13, UR10 ;  /* 0x0000000d040a72a4 */ /* 0x000fe2000f8e020a */
[----:B------:R-:W-:Y:S02]  /*10f40*/  SHF.R.S32.HI R10, RZ, 0x1f, R141 ;  /* 0x0000001fff0a7819 */ /* 0x000fe4000001148d */
[----:B------:R-:W-:Y:S01]  /*10f50*/  IMAD.MOV.U32 R5, RZ, RZ, R4 ;  /* 0x000000ffff057224 */ /* 0x000fe200078e0004 */
[----:B------:R-:W-:Y:S01]  /*10f60*/  UIADD3 UR9, UR9, UR10, URZ ;  /* 0x0000000a09097290 */ /* 0x000fe2000fffe03f */
[----:B------:R-:W-:-:S02]  /*10f70*/  SHF.R.S32.HI R14, RZ, 0x1f, R139 ;  /* 0x0000001fff0e7819 */ /* 0x000fc4000001148b */
        /* <DEDUP_REMOVED lines=27> */
[----:B-----5:R-:W-:Y:S02]  /*11130*/  IMAD R11, R0, R11, RZ ;  /* 0x0000000b000b7224 */ /* 0x020fe400078e02ff */
[----:B------:R-:W-:Y:S02]  /*11140*/  VIADD R0, R152, UR39 ;  /* 0x0000002798007c36 */ /* 0x000fe40008000000 */
[C---:B------:R-:W-:Y:S02]  /*11150*/  IMAD R5, R7.reuse, UR9, R4 ;  /* 0x0000000907057c24 */ /* 0x040fe4000f8e0204 */
[----:B------:R-:W-:Y:S01]  /*11160*/  IMAD.WIDE.U32 R2, R7, UR8, R2 ;  /* 0x0000000807027c25 */ /* 0x000fe2000f8e0002 */
[----:B------:R-:W-:Y:S01]  /*11170*/  ISETP.GE.AND P0, PT, R0, R11, PT ;  /* 0x0000000b0000720c */ /* 0x000fe20003f06270 */
[----:B------:R-:W-:-:S02]  /*11180*/  ULDC.64 UR8, c[0x0][0xa80] ;  /* 0x0002a00000087ab9 */ /* 0x000fc40000000a00 */
        /* <DEDUP_REMOVED lines=18> */
.L_x_11188:
[----:B------:R-:W-:Y:S05]  /*112b0*/  BSYNC B1 ;  /* 0x0000000000017941 */ /* 0x000fea0003800000 */
.L_x_11187:
        /* <DEDUP_REMOVED lines=11> */
[----:B0---4-:R-:W-:Y:S01]  /*11370*/  @!P2 IMAD.WIDE R4, R138, 0x2, R2 ;  /* 0x000000028a04a825 */ /* 0x011fe200078e0202 */
[-C--:B------:R-:W-:Y:S02]  /*11380*/  @!P3 LEA.HI.X R7, R139, R3.reuse, R14, 0x1, P0 ;  /* 0x000000038b07b211 */ /* 0x080fe400000f0c0e */
[----:B------:R-:W-:Y:S02]  /*11390*/  @!P4 LEA.HI.X R9, R141, R3, R10, 0x1, P1 ;  /* 0x000000038d09c211 */ /* 0x000fe400008f0c0a */
[----:B------:R2:W-:Y:S04]  /*113a0*/  @!P2 ST.E.128 desc[UR56][R4.64], RZ ;  /* 0x000000ff0400a985 */ /* 0x0005e8000c101d38 */
[----:B------:R2:W-:Y:S04]  /*113b0*/  @!P3 ST.E.128 desc[UR56][R6.64], RZ ;  /* 0x000000ff0600b985 */ /* 0x0005e8000c101d38 */
[----:B------:R2:W-:Y:S02]  /*113c0*/  @!P4 ST.E.128 desc[UR56][R8.64], RZ ;  /* 0x000000ff0800c985 */ /* 0x0005e4000c101d38 */
.L_x_11181:
[----:B------:R-:W-:Y:S05]  /*113d0*/  BSYNC B0 ;  /* 0x0000000000007941 */ /* 0x000fea0003800000 */
.L_x_11175:
[----:B------:R-:W-:Y:S02]  /*113e0*/  ULDC UR4, c[0x0][0xc3c] ;  /* 0x00030f0000047ab9 */ /* 0x000fe40000000800 */
[----:B------:R-:W-:-:S06]  /*113f0*/  UISETP.GE.AND UP0, UPT, UR7, UR4, UPT ;  /* 0x000000040700728c */ /* 0x000fcc000bf06270 */
[----:B------:R-:W-:-:S13]  /*11400*/  PLOP3.LUT P0, PT, PT, PT, UP0, 0x80, 0x0 ;  /* 0x000000000000781c */ /* 0x000fda0003f0f008 */
[----:B------:R-:W-:Y:S05]  /*11410*/  @!P0 BRA `(.L_x_11189) ;  /* 0xfffffef800f48947 */ /* 0x000fea000383ffff */
[----:B------:R-:W-:Y:S05]  /*11420*/  EXIT ;  /* 0x000000000000794d */ /* 0x000fea0003800000 */
.L_x_11084:
        /* <DEDUP_REMOVED lines=16> */
.L_x_11190:
        /* <DEDUP_REMOVED lines=44> */
.L_x_11194:
[----:B------:R-:W0:Y:S01]  /*117f0*/  LDC R2, c[0x0][0xc3c] ;  /* 0x00030f00ff027b82 */ /* 0x000e220000000800 */
[----:B------:R-:W-:-:S06]  /*11800*/  UIADD3 UR4, UR4, 0x1f, URZ ;  /* 0x0000001f04047890 */ /* 0x000fcc000fffe03f */
[----:B0-----:R-:W-:-:S13]  /*11810*/  ISETP.LE.AND P6, PT, R2, UR4, PT ;  /* 0x0000000402007c0c */ /* 0x001fda000bfc3270 */
[----:B------:R-:W-:Y:S05]  /*11820*/  @P6 BRA `(.L_x_11193) ;  /* 0x0000000800a46947 */ /* 0x000fea0003800000 */
[----:B------:R-:W-:-:S05]  /*11830*/  VIADD R7, R0, UR4 ;  /* 0x0000000400077c36 */ /* 0x000fca0008000000 */
[----:B------:R-:W-:-:S13]  /*11840*/  ISETP.GE.OR P6, PT, R7, R2, !P0 ;  /* 0x000000020700720c */ /* 0x000fda00047c6670 */
[----:B------:R-:W0:Y:S08]  /*11850*/  @!P6 LDC.64 R4, c[0x0][0xc80] ;  /* 0x00032000ff04eb82 */ /* 0x000e300000000a00 */
[----:B------:R-:W1:Y:S01]  /*11860*/  @!P6 LDC.64 R2, c[0x0][0xc78] ;  /* 0x00031e00ff02eb82 */ /* 0x000e620000000a00 */
[----:B0-----:R-:W-:-:S04]  /*11870*/  @!P6 IMAD.WIDE R4, R7, 0x4, R4 ;  /* 0x000000040704e825 */ /* 0x001fc800078e0204 */
[----:B-1----:R-:W-:Y:S01]  /*11880*/  @!P6 IMAD.WIDE R2, R7, 0x4, R2 ;  /* 0x000000040702e825 */ /* 0x002fe200078e0202 */
[----:B------:R-:W-:-:S06]  /*11890*/  CS2R R6, SRZ ;  /* 0x0000000000067805 */ /* 0x000fcc000001ff00 */
[----:B------:R-:W2:Y:S04]  /*118a0*/  @!P6 LDG.E R6, desc[UR56][R4.64] ;  /* 0x000000380406e981 */ /* 0x000ea8000c1e1900 */
        /* <DEDUP_REMOVED lines=22> */
.L_x_11192:
        /* <DEDUP_REMOVED lines=13> */
.L_x_11195:
[----:B-1----:R-:W-:Y:S02]  /*11ae0*/  IMAD R24, R24, UR5, R3 ;  /* 0x0000000518187c24 */ /* 0x002fe4000f8e0203 */
[----:B------:R-:W-:-:S03]  /*11af0*/  VIADD R27, R27, UR4 ;  /* 0x000000041b1b7c36 */ /* 0x000fc60008000000 */
[----:B0-----:R-:W-:Y:S01]  /*11b00*/  IADD3 R5, -R24, UR6, RZ ;  /* 0x0000000618057c10 */ /* 0x001fe2000fffe1ff */
[----:B------:R-:W-:Y:S06]  /*11b10*/  @!P1 BRA `(.L_x_11196) ;  /* 0x0000000000e89947 */ /* 0x000fec0003800000 */
[-C--:B--2---:R-:W-:Y:S02]  /*11b20*/  IABS R8, R6.reuse ;  /* 0x0000000600087213 */ /* 0x084fe40000000000 */
[----:B------:R-:W-:Y:S02]  /*11b30*/  IABS R4, R7 ;  /* 0x0000000700047213 */ /* 0x000fe40000000000 */
[----:B------:R-:W0:Y:S01]  /*11b40*/  I2F.RP R9, R8 ;  /* 0x0000000800097306 */ /* 0x000e220000209400 */
[----:B------:R-:W-:Y:S02]  /*11b50*/  IABS R10, R5 ;  /* 0x00000005000a7213 */ /* 0x000fe40000000000 */
[----:B------:R-:W-:-:S05]  /*11b60*/  IABS R12, R6 ;  /* 0x00000006000c7213 */ /* 0x000fca0000000000 */
[----:B0-----:R-:W0:Y:S02]  /*11b70*/  MUFU.RCP R9, R9 ;  /* 0x0000000900097308 */ /* 0x001e240000001000 */
[----:B0-----:R-:W-:-:S06]  /*11b80*/  VIADD R2, R9, 0xffffffe ;  /* 0x0ffffffe09027836 */ /* 0x001fcc0000000000 */
[----:B------:R-:W0:Y:S08]  /*11b90*/  I2F.RP R9, R4 ;  /* 0x0000000400097306 */ /* 0x000e300000209400 */
[----:B------:R1:W2:Y:S08]  /*11ba0*/  F2I.FTZ.U32.TRUNC.NTZ R3, R2 ;  /* 0x0000000200037305 */ /* 0x0002b0000021f000 */
[----:B0-----:R-:W0:Y:S01]  /*11bb0*/  MUFU.RCP R9, R9 ;  /* 0x0000000900097308 */ /* 0x001e220000001000 */
[----:B-1----:R-:W-:-:S02]  /*11bc0*/  IMAD.MOV.U32 R2, RZ, RZ, RZ ;  /* 0x000000ffff027224 */ /* 0x002fc400078e00ff */
[----:B--2---:R-:W-:-:S04]  /*11bd0*/  IMAD.MOV R11, RZ, RZ, -R3 ;  /* 0x000000ffff0b7224 */ /* 0x004fc800078e0a03 */
[----:B------:R-:W-:-:S04]  /*11be0*/  IMAD R11, R11, R8, RZ ;  /* 0x000000080b0b7224 */ /* 0x000fc800078e02ff */
[----:B------:R-:W-:-:S04]  /*11bf0*/  IMAD.HI.U32 R3, R3, R11, R2 ;  /* 0x0000000b03037227 */ /* 0x000fc800078e0002 */
[----:B------:R-:W-:Y:S02]  /*11c00*/  IMAD.MOV R11, RZ, RZ, -R12 ;  /* 0x000000ffff0b7224 */ /* 0x000fe400078e0a0c */
[----:B------:R-:W-:-:S04]  /*11c10*/  IMAD.HI.U32 R2, R3, R10, RZ ;  /* 0x0000000a03027227 */ /* 0x000fc800078e00ff */
[----:B------:R-:W-:Y:S02]  /*11c20*/  IMAD R3, R2, R11, R10 ;  /* 0x0000000b02037224 */ /* 0x000fe400078e020a */
[----:B0-----:R-:W-:-:S03]  /*11c30*/  VIADD R10, R9, 0xffffffe ;  /* 0x0ffffffe090a7836 */ /* 0x001fc60000000000 */
[----:B------:R-:W-:-:S13]  /*11c40*/  ISETP.GT.U32.AND P1, PT, R8, R3, PT ;  /* 0x000000030800720c */ /* 0x000fda0003f24070 */
[----:B------:R-:W-:Y:S02]  /*11c50*/  @!P1 IMAD.IADD R3, R3, 0x1, -R8 ;  /* 0x0000000103039824 */ /* 0x000fe400078e0a08 */
[----:B------:R-:W-:Y:S01]  /*11c60*/  @!P1 VIADD R2, R2, 0x1 ;  /* 0x0000000102029836 */ /* 0x000fe20000000000 */
[----:B------:R-:W-:Y:S02]  /*11c70*/  ISETP.NE.AND P1, PT, R6, RZ, PT ;  /* 0x000000ff0600720c */ /* 0x000fe40003f25270 */
[----:B------:R-:W-:Y:S02]  /*11c80*/  ISETP.GE.U32.AND P0, PT, R3, R8, PT ;  /* 0x000000080300720c */ /* 0x000fe40003f06070 */
[----:B------:R-:W-:Y:S01]  /*11c90*/  LOP3.LUT R8, R5, R6, RZ, 0x3c, !PT ;  /* 0x0000000605087212 */ /* 0x000fe200078e3cff */
[----:B------:R-:W0:Y:S03]  /*11ca0*/  F2I.FTZ.U32.TRUNC.NTZ R3, R10 ;  /* 0x0000000a00037305 */ /* 0x000e26000021f000 */
[----:B------:R-:W-:-:S07]  /*11cb0*/  ISETP.GE.AND P2, PT, R8, RZ, PT ;  /* 0x000000ff0800720c */ /* 0x000fce0003f46270 */
        /* <DEDUP_REMOVED lines=32> */
.L_x_11196:
        /* <DEDUP_REMOVED lines=31> */
[----:B------:R-:W-:-:S03]  /*120b0*/  IMAD R12, R4, R2, R5 ;  /* 0x00000002040c7224 */ /* 0x000fc600078e0205 */
[----:B------:R-:W-:-:S04]  /*120c0*/  VIADDMNMX R7, R10, UR5, R7, PT ;  /* 0x000000050a077c46 */ /* 0x000fc8000b800107 */
[-C--:B------:R-:W-:Y:S01]  /*120d0*/  IABS R9, R7.reuse ;  /* 0x0000000700097213 */ /* 0x080fe20000000000 */
[----:B------:R-:W-:Y:S01]  /*120e0*/  IMAD.MOV R26, RZ, RZ, -R7 ;  /* 0x000000ffff1a7224 */ /* 0x000fe200078e0a07 */
[----:B------:R-:W-:Y:S02]  /*120f0*/  IABS R4, R7 ;  /* 0x0000000700047213 */ /* 0x000fe40000000000 */
[----:B------:R-:W0:Y:S03]  /*12100*/  I2F.RP R10, R9 ;  /* 0x00000009000a7306 */ /* 0x000e260000209400 */
[----:B------:R-:W-:-:S05]  /*12110*/  IMAD.MOV R4, RZ, RZ, -R4 ;  /* 0x000000ffff047224 */ /* 0x000fca00078e0a04 */
[----:B0-----:R-:W0:Y:S02]  /*12120*/  MUFU.RCP R10, R10 ;  /* 0x0000000a000a7308 */ /* 0x001e240000001000 */
[----:B0-----:R-:W-:-:S06]  /*12130*/  VIADD R3, R10, 0xffffffe ;  /* 0x0ffffffe0a037836 */ /* 0x001fcc0000000000 */
[----:B------:R-:W0:Y:S02]  /*12140*/  F2I.FTZ.U32.TRUNC.NTZ R3, R3 ;  /* 0x0000000300037305 */ /* 0x000e24000021f000 */
[----:B0-----:R-:W-:-:S04]  /*12150*/  IMAD.MOV R11, RZ, RZ, -R3 ;  /* 0x000000ffff0b7224 */ /* 0x001fc800078e0a03 */
[----:B------:R-:W-:Y:S01]  /*12160*/  IMAD.MOV.U32 R2, RZ, RZ, R11 ;  /* 0x000000ffff027224 */ /* 0x000fe200078e000b */
[----:B------:R-:W-:-:S03]  /*12170*/  IABS R11, R12 ;  /* 0x0000000c000b7213 */ /* 0x000fc60000000000 */
[----:B------:R-:W-:Y:S02]  /*12180*/  IMAD R5, R2, R9, RZ ;  /* 0x0000000902057224 */ /* 0x000fe400078e02ff */
[----:B------:R-:W-:-:S04]  /*12190*/  IMAD.MOV.U32 R2, RZ, RZ, RZ ;  /* 0x000000ffff027224 */ /* 0x000fc800078e00ff */
[----:B------:R-:W-:Y:S01]  /*121a0*/  IMAD.HI.U32 R2, R3, R5, R2 ;  /* 0x0000000503027227 */ /* 0x000fe200078e0002 */
[----:B------:R-:W-:-:S04]  /*121b0*/  LOP3.LUT R3, R12, R7, RZ, 0x3c, !PT ;  /* 0x000000070c037212 */ /* 0x000fc800078e3cff */
[----:B------:R-:W-:Y:S01]  /*121c0*/  ISETP.GE.AND P2, PT, R3, RZ, PT ;  /* 0x000000ff0300720c */ /* 0x000fe20003f46270 */
[----:B------:R-:W-:Y:S01]  /*121d0*/  IMAD.HI.U32 R2, R2, R11, RZ ;  /* 0x0000000b02027227 */ /* 0x000fe200078e00ff */
[----:B------:R-:W-:-:S03]  /*121e0*/  IADD3 R3, R8, 0x1000000, R12 ;  /* 0x0100000008037810 */ /* 0x000fc60007ffe00c */
        /* <DEDUP_REMOVED lines=9> */
[----:B------:R-:W-:-:S07]  /*12280*/  IMAD R26, R2, R26, R3 ;  /* 0x0000001a021a7224 */ /* 0x000fce00078e0203 */
.L_x_11197:
[----:B------:R-:W-:-:S05]  /*12290*/  LOP3.LUT R25, RZ, R2, RZ, 0x33, !PT ;  /* 0x00000002ff197212 */ /* 0x000fca00078e33ff */
[----:B------:R-:W-:Y:S01]  /*122a0*/  IMAD.IADD R25, R6, 0x1, R25 ;  /* 0x0000000106197824 */ /* 0x000fe200078e0219 */
[----:B------:R-:W-:Y:S06]  /*122b0*/  BRA `(.L_x_11198) ;  /* 0x0000000000147947 */ /* 0x000fec0003800000 */
.L_x_11193:
[----:B------:R-:W-:Y:S01]  /*122c0*/  ULDC UR4, c[0x0][0xc3c] ;  /* 0x00030f0000047ab9 */ /* 0x000fe20000000800 */
[----:B------:R-:W-:Y:S02]  /*122d0*/  IMAD.MOV.U32 R25, RZ, RZ, RZ ;  /* 0x000000ffff197224 */ /* 0x000fe400078e00ff */
[----:B------:R-:W-:Y:S02]  /*122e0*/  IMAD.U32 R24, RZ, RZ, UR6 ;  /* 0x00000006ff187e24 */ /* 0x000fe4000f8e00ff */
[----:B------:R-:W-:Y:S02]  /*122f0*/  IMAD.MOV.U32 R26, RZ, RZ, RZ ;  /* 0x000000ffff1a7224 */ /* 0x000fe400078e00ff */
[----:B------:R-:W-:-:S07]  /*12300*/  IMAD.U32 R27, RZ, RZ, UR4 ;  /* 0x00000004ff1b7e24 */ /* 0x000fce000f8e00ff */
.L_x_11198:
[----:B------:R-:W-:-:S13]  /*12310*/  ISETP.NE.AND P0, PT, R0, RZ, PT ;  /* 0x000000ff0000720c */ /* 0x000fda0003f05270 */
[----:B------:R-:W0:Y:S01]  /*12320*/  @!P0 S2R R3, SR_CgaCtaId ;  /* 0x0000000000038919 */ /* 0x000e220000008800 */
[----:B------:R-:W-:-:S04]  /*12330*/  @!P0 MOV R0, 0x400 ;  /* 0x0000040000008802 */ /* 0x000fc80000000f00 */
[----:B0-----:R-:W-:-:S05]  /*12340*/  @!P0 LEA R0, R3, R0, 0x18 ;  /* 0x0000000003008211 */ /* 0x001fca00078ec0ff */
[----:B------:R1:W-:Y:S01]  /*12350*/  @!P0 STS.128 [R0+0x2d8d0], R24 ;  /* 0x02d8d01800008388 */ /* 0x0003e20000000c00 */
[----:B------:R-:W-:Y:S06]  /*12360*/  BAR.ARV 0x5, 0x200 ;  /* 0x0148000000007b1d */ /* 0x000fec0000002000 */
.L_x_11191:
[----:B------:R2:W-:Y:S01]  /*12370*/  STL [R1+0x28], RZ ;  /* 0x000028ff01007387 */ /* 0x0005e20000100800 */
[----:B------:R-:W-:Y:S01]  /*12380*/  ULDC UR4, c[0x0][0xc3c] ;  /* 0x00030f0000047ab9 */ /* 0x000fe20000000800 */
[----:B------:R-:W-:Y:S01]  /*12390*/  IMAD.MOV.U32 R29, RZ, RZ, 0x1 ;  /* 0x00000001ff1d7424 */ /* 0x000fe200078e00ff */
[----:B0-----:R-:W-:Y:S01]  /*123a0*/  ISETP.GE.AND P0, PT, R27, UR4, PT ;  /* 0x000000041b007c0c */ /* 0x001fe2000bf06270 */
[----:B------:R-:W-:-:S12]  /*123b0*/  IMAD.MOV.U32 R23, RZ, RZ, RZ ;  /* 0x000000ffff177224 */ /* 0x000fd800078e00ff */
[----:B--2---:R-:W-:Y:S05]  /*123c0*/  @P0 BRA `(.L_x_11199) ;  /* 0x0000005000600947 */ /* 0x004fea0003800000 */
[----:B------:R-:W0:Y:S01]  /*123d0*/  S2R R3, SR_TID.X ;  /* 0x0000000000037919 */ /* 0x000e220000002100 */
        /* <DEDUP_REMOVED lines=10> */
[C---:B0-----:R-:W-:Y:S01]  /*12480*/  LOP3.LUT R5, R3.reuse, 0x7f, RZ, 0xc0, !PT ;  /* 0x0000007f03057812 */ /* 0x041fe200078ec0ff */
[C---:B-1----:R-:W-:Y:S02]  /*12490*/  IMAD.SHL.U32 R0, R3.reuse, 0x8, RZ ;  /* 0x0000000803007824 */ /* 0x042fe400078e00ff */
[----:B------:R-:W-:Y:S01]  /*124a0*/  IMAD.SHL.U32 R4, R3, 0x20, RZ ;  /* 0x0000002003047824 */ /* 0x000fe200078e00ff */
[----:B------:R-:W-:Y:S02]  /*124b0*/  SHF.R.U32.HI R5, RZ, 0x2, R5 ;  /* 0x00000002ff057819 */ /* 0x000fe40000011605 */
[----:B------:R-:W-:Y:S02]  /*124c0*/  LOP3.LUT R2, R0, 0xd8, RZ, 0xc0, !PT ;  /* 0x000000d800027812 */ /* 0x000fe400078ec0ff */
[----:B------:R-:W-:Y:S02]  /*124d0*/  LOP3.LUT R6, R4, 0x60, RZ, 0xc0, !PT ;  /* 0x0000006004067812 */ /* 0x000fe400078ec0ff */
[----:B------:R-:W-:-:S02]  /*124e0*/  LOP3.LUT R3, R2, 0x18, R3, 0x78, !PT ;  /* 0x0000001802037812 */ /* 0x000fc400078e7803 */
[----:B------:R-:W-:Y:S02]  /*124f0*/  LOP3.LUT R4, R0, 0x18, RZ, 0xc0, !PT ;  /* 0x0000001800047812 */ /* 0x000fe400078ec0ff */
[----:B------:R-:W-:Y:S02]  /*12500*/  LOP3.LUT R2, R3, 0x320, R0, 0xf8, !PT ;  /* 0x0000032003027812 */ /* 0x000fe400078ef800 */
[----:B------:R-:W-:Y:S02]  /*12510*/  LOP3.LUT R0, R5, R6, RZ, 0xfc, !PT ;  /* 0x0000000605007212 */ /* 0x000fe400078efcff */
[----:B------:R-:W-:Y:S01]  /*12520*/  LOP3.LUT R5, R4, 0x20, RZ, 0xfc, !PT ;  /* 0x0000002004057812 */ /* 0x000fe200078efcff */
[----:B------:R-:W-:Y:S01]  /*12530*/  IMAD R0, R2, 0x2, R17 ;  /* 0x0000000202007824 */ /* 0x000fe200078e0211 */
[----:B------:R-:W-:-:S04]  /*12540*/  LOP3.LUT R3, R4, 0x40, RZ, 0xfc, !PT ;  /* 0x0000004004037812 */ /* 0x000fc800078efcff */
[----:B------:R3:W-:Y:S03]  /*12550*/  STL [R1+0x18], R0 ;  /* 0x0000180001007387 */ /* 0x0007e60000100800 */
.L_x_11270:
        /* <DEDUP_REMOVED lines=10> */
[----:B---3--:R-:W-:Y:S01]  /*12600*/  IMAD.MOV.U32 R0, RZ, RZ, RZ ;  /* 0x000000ffff007224 */ /* 0x008fe200078e00ff */
        /* <DEDUP_REMOVED lines=10> */
[----:B------:R-:W3:Y:S01]  /*126b0*/  @P2 LDG.E R0, desc[UR56][R2.64] ;  /* 0x0000003802002981 */ /* 0x000ee2000c1e1900 */
[----:B-1----:R-:W-:-:S05]  /*126c0*/  @P1 IMAD.WIDE R4, R27, 0x4, R4 ;  /* 0x000000041b041825 */ /* 0x002fca00078e0204 */
[----:B------:R0:W5:Y:S01]  /*126d0*/  @P1 LDG.E R28, desc[UR56][R4.64] ;  /* 0x00000038041c1981 */ /* 0x000162000c1e1900 */
        /* <DEDUP_REMOVED lines=8> */
[----:B-1----:R-:W-:Y:S01]  /*12760*/  IMAD.U32 R0, RZ, RZ, UR4 ;  /* 0x00000004ff007e24 */ /* 0x002fe2000f8e00ff */
[----:B------:R-:W-:Y:S06]  /*12770*/  @P1 BRA `(.L_x_11200) ;  /* 0x0000000000181947 */ /* 0x000fec0003800000 */
[----:B------:R-:W-:Y:S02]  /*12780*/  ULDC UR4, c[0x0][0x288] ;  /* 0x0000a20000047ab9 */ /* 0x000fe40000000800 */
[----:B-----5:R-:W-:Y:S01]  /*12790*/  IMAD.U32 R28, RZ, RZ, UR4 ;  /* 0x00000004ff1c7e24 */ /* 0x020fe2000f8e00ff */
[----:B------:R-:W-:Y:S06]  /*127a0*/  @!P2 BRA `(.L_x_11200) ;  /* 0x00000000000ca947 */ /* 0x000fec0003800000 */
[----:B0-----:R-:W2:Y:S04]  /*127b0*/  LDG.E R5, desc[UR56][R2.64] ;  /* 0x0000003802057981 */ /* 0x001ea8000c1e1900 */
[----:B------:R-:W2:Y:S02]  /*127c0*/  LDG.E R28, desc[UR56][R2.64+0x4] ;  /* 0x00000438021c7981 */ /* 0x000ea4000c1e1900 */
[----:B--2---:R-:W-:-:S07]  /*127d0*/  IMAD.IADD R28, R28, 0x1, -R5 ;  /* 0x000000011c1c7824 */ /* 0x004fce00078e0a05 */
.L_x_11200:
        /* <DEDUP_REMOVED lines=8> */
.L_x_11201:
        /* <DEDUP_REMOVED lines=9> */
.L_x_11202:
[----:B-1----:R-:W1:Y:S01]  /*128f0*/  LDC R2, c[0x0][0x448] ;  /* 0x00011200ff027b82 */ /* 0x002e620000000800 */
[----:B------:R-:W-:Y:S01]  /*12900*/  IMAD R25, R25, 0xc0, RZ ;  /* 0x000000c019197824 */ /* 0x000fe200078e02ff */
[----:B------:R-:W-:Y:S01]  /*12910*/  LOP3.LUT R16, R16, 0xfffffff7, RZ, 0xc0, !PT ;  /* 0xfffffff710107812 */ /* 0x000fe200078ec0ff */
[----:B-----5:R-:W-:Y:S02]  /*12920*/  IMAD.IADD R7, R0, 0x1, -R19 ;  /* 0x0000000100077824 */ /* 0x020fe400078e0a13 */
[----:B------:R-:W-:-:S03]  /*12930*/  VIADD R3, R25, 0xbf ;  /* 0x000000bf19037836 */ /* 0x000fc60000000000 */
[----:B------:R-:W-:Y:S01]  /*12940*/  IADD3 R0, R7, 0x1, -R28 ;  /* 0x0000000107007810 */ /* 0x000fe20007ffe81c */
[----:B------:R2:W-:Y:S01]  /*12950*/  STL [R1+0x8], R7 ;  /* 0x0000080701007387 */ /* 0x0005e20000100800 */
[----:B-1----:R-:W-:-:S13]  /*12960*/  ISETP.NE.AND P2, PT, R2, 0x1, PT ;  /* 0x000000010200780c */ /* 0x002fda0003f45270 */
[----:B0-----:R-:W0:Y:S01]  /*12970*/  @P2 LDC R4, c[0x0][0x44c] ;  /* 0x00011300ff042b82 */ /* 0x001e220000000800 */
[----:B------:R-:W-:-:S07]  /*12980*/  @P2 LOP3.LUT R16, R16, 0x8, RZ, 0xfc, !PT ;  /* 0x0000000810102812 */ /* 0x000fce00078efcff */
[----:B------:R-:W1:Y:S01]  /*12990*/  @P2 LDC R2, c[0x0][0x450] ;  /* 0x00011400ff022b82 */ /* 0x000e620000000800 */
[----:B0-----:R-:W-:-:S05]  /*129a0*/  @P2 IMAD.HI.U32 R5, R3, R4, RZ ;  /* 0x0000000403052227 */ /* 0x001fca00078e00ff */
[----:B-1----:R-:W-:-:S05]  /*129b0*/  @P2 SHF.R.U32.HI R3, RZ, R2, R5 ;  /* 0x00000002ff032219 */ /* 0x002fca0000011605 */
[----:B------:R-:W-:Y:S02]  /*129c0*/  IMAD.IADD R0, R0, 0x1, R3 ;  /* 0x0000000100007824 */ /* 0x000fe400078e0203 */
[----:B------:R-:W0:Y:S02]  /*129d0*/  LDC.64 R2, c[0x0][0x9e0] ;  /* 0x00027800ff027b82 */ /* 0x000e240000000a00 */
[----:B0-----:R-:W-:Y:S01]  /*129e0*/  ISETP.GE.AND P1, PT, R3, 0x1, PT ;  /* 0x000000010300780c */ /* 0x001fe20003f26270 */
[----:B------:R-:W-:-:S12]  /*129f0*/  IMAD.IADD R2, R0, 0x1, R2 ;  /* 0x0000000100027824 */ /* 0x000fd800078e0202 */
[----:B--2---:R-:W-:Y:S05]  /*12a00*/  @!P1 BRA `(.L_x_11203) ;  /* 0x0000000000489947 */ /* 0x004fea0003800000 */
        /* <DEDUP_REMOVED lines=11> */
.L_x_11205:
[----:B------:R-:W-:-:S13]  /*12ac0*/  ISETP.NE.AND P0, PT, R3, 0x1, PT ;  /* 0x000000010300780c */ /* 0x000fda0003f05270 */
[----:B------:R-:W0:Y:S02]  /*12ad0*/  @P0 LDC.64 R4, c[0x0][0x9e8] ;  /* 0x00027a00ff040b82 */ /* 0x000e240000000a00 */
[----:B0-----:R-:W-:-:S05]  /*12ae0*/  @P0 IMAD.HI.U32 R4, R6, R4, RZ ;  /* 0x0000000406040227 */ /* 0x001fca00078e00ff */
[----:B------:R-:W-:-:S07]  /*12af0*/  @P0 SHF.R.U32.HI R6, RZ, R5, R4 ;  /* 0x00000005ff060219 */ /* 0x000fce0000011604 */
.L_x_11206:
[----:B------:R-:W-:Y:S05]  /*12b00*/  BSYNC B0 ;  /* 0x0000000000007941 */ /* 0x000fea0003800000 */
.L_x_11204:
[----:B------:R-:W-:-:S05]  /*12b10*/  IMAD R5, R6, R3, R3 ;  /* 0x0000000306057224 */ /* 0x000fca00078e0203 */
[----:B------:R-:W-:-:S07]  /*12b20*/  VIMNMX R2, R2, R5, PT ;  /* 0x0000000502027248 */ /* 0x000fce0003fe0100 */
.L_x_11203:
[----:B------:R-:W0:Y:S01]  /*12b30*/  @P2 LDC R4, c[0x0][0x44c] ;  /* 0x00011300ff042b82 */ /* 0x000e220000000800 */
[----:B------:R-:W-:-:S07]  /*12b40*/  ULDC UR4, c[0x0][0x9dc] ;  /* 0x0002770000047ab9 */ /* 0x000fce0000000800 */
[----:B------:R-:W1:Y:S01]  /*12b50*/  @P2 LDC R0, c[0x0][0x450] ;  /* 0x00011400ff002b82 */ /* 0x000e620000000800 */
[----:B0-----:R-:W-:-:S04]  /*12b60*/  @P2 IMAD.HI.U32 R5, R25, R4, RZ ;  /* 0x0000000419052227 */ /* 0x001fc800078e00ff */
[----:B------:R-:W-:Y:S01]  /*12b70*/  IMAD.MOV.U32 R4, RZ, RZ, R25 ;  /* 0x000000ffff047224 */ /* 0x000fe200078e0019 */
[----:B-1----:R-:W-:Y:S01]  /*12b80*/  @P2 SHF.R.U32.HI R4, RZ, R0, R5 ;  /* 0x00000000ff042219 */ /* 0x002fe20000011605 */
[----:B------:R-:W-:Y:S02]  /*12b90*/  VIADD R0, R2, 0x7f ;  /* 0x0000007f02007836 */ /* 0x000fe40000000000 */
[----:B------:R-:W-:Y:S01]  /*12ba0*/  VIADD R2, R7, 0x7f ;  /* 0x0000007f07027836 */ /* 0x000fe20000000000 */
[----:B------:R-:W-:Y:S02]  /*12bb0*/  IADD3 R6, R4, R7, -R28 ;  /* 0x0000000704067210 */ /* 0x000fe40007ffe81c */
[----:B------:R-:W-:-:S04]  /*12bc0*/  SHF.R.S32.HI R5, RZ, 0x1f, R0 ;  /* 0x0000001fff057819 */ /* 0x000fc80000011400 */
[----:B------:R-:W-:Y:S02]  /*12bd0*/  LEA.HI R0, R5, R0, RZ, 0x7 ;  /* 0x0000000005007211 */ /* 0x000fe400078f38ff */
[----:B------:R-:W-:Y:S02]  /*12be0*/  SHF.R.S32.HI R5, RZ, 0x1f, R2 ;  /* 0x0000001fff057819 */ /* 0x000fe40000011402 */
[----:B------:R-:W-:Y:S02]  /*12bf0*/  SHF.R.S32.HI R0, RZ, 0x7, R0 ;  /* 0x00000007ff007819 */ /* 0x000fe40000011400 */
[----:B------:R-:W-:Y:S01]  /*12c00*/  LEA.HI R5, R5, R2, RZ, 0x7 ;  /* 0x0000000205057211 */ /* 0x000fe200078f38ff */
[----:B------:R-:W-:-:S03]  /*12c10*/  VIADD R2, R6, -UR4 ;  /* 0x8000000406027c36 */ /* 0x000fc60008000000 */
[----:B------:R-:W-:-:S04]  /*12c20*/  SHF.R.S32.HI R5, RZ, 0x7, R5 ;  /* 0x00000007ff057819 */ /* 0x000fc80000011405 */
        /* <DEDUP_REMOVED lines=12> */
.L_x_11209:
[----:B------:R-:W-:-:S13]  /*12cf0*/  ISETP.NE.AND P0, PT, R3, 0x1, PT ;  /* 0x000000010300780c */ /* 0x000fda0003f05270 */
[----:B------:R-:W0:Y:S02]  /*12d00*/  @P0 LDC.64 R4, c[0x0][0x9e8] ;  /* 0x00027a00ff040b82 */ /* 0x000e240000000a00 */
[----:B0-----:R-:W-:-:S05]  /*12d10*/  @P0 IMAD.HI.U32 R4, R6, R4, RZ ;  /* 0x0000000406040227 */ /* 0x001fca00078e00ff */
[----:B------:R-:W-:-:S07]  /*12d20*/  @P0 SHF.R.U32.HI R6, RZ, R5, R4 ;  /* 0x00000005ff060219 */ /* 0x000fce0000011604 */
.L_x_11210:
[----:B------:R-:W-:Y:S05]  /*12d30*/  BSYNC B0 ;  /* 0x0000000000007941 */ /* 0x000fea0003800000 */
.L_x_11208:
[----:B------:R-:W-:-:S05]  /*12d40*/  IMAD R3, R6, R3, RZ ;  /* 0x0000000306037224 */ /* 0x000fca00078e02ff */
[----:B------:R-:W-:-:S07]  /*12d50*/  VIMNMX R2, R2, R3, !PT ;  /* 0x0000000302027248 */ /* 0x000fce0007fe0100 */
.L_x_11207:
[C---:B------:R-:W-:Y:S01]  /*12d60*/  LOP3.LUT R3, R26.reuse, 0xff000000, RZ, 0xc0, !PT ;  /* 0xff0000001a037812 */ /* 0x040fe200078ec0ff */
[----:B------:R-:W-:Y:S01]  /*12d70*/  BSSY B0, `(.L_x_11211) ;  /* 0x0000029000007945 */ /* 0x000fe20003800000 */
[----:B------:R-:W-:Y:S02]  /*12d80*/  LOP3.LUT R4, R26, 0xff0000, RZ, 0xc0, !PT ;  /* 0x00ff00001a047812 */ /* 0x000fe400078ec0ff */
[----:B------:R-:W-:-:S04]  /*12d90*/  SHF.R.U32.HI R3, RZ, 0x8, R3 ;  /* 0x00000008ff037819 */ /* 0x000fc80000011603 */
[----:B------:R-:W-:Y:S02]  /*12da0*/  LEA.HI R4, R4, R3, RZ, 0x10 ;  /* 0x0000000304047211 */ /* 0x000fe400078f80ff */
[----:B------:R-:W-:-:S04]  /*12db0*/  SHF.R.S32.HI R3, RZ, 0x1f, R2 ;  /* 0x0000001fff037819 */ /* 0x000fc80000011402 */
[----:B------:R-:W-:Y:S01]  /*12dc0*/  LEA.HI R3, R3, R2, RZ, 0x7 ;  /* 0x0000000203037211 */ /* 0x000fe200078f38ff */
[----:B------:R-:W-:-:S03]  /*12dd0*/  IMAD.MOV.U32 R2, RZ, RZ, RZ ;  /* 0x000000ffff027224 */ /* 0x000fc600078e00ff */
[----:B------:R-:W-:-:S04]  /*12de0*/  SHF.R.S32.HI R3, RZ, 0x7, R3 ;  /* 0x00000007ff037819 */ /* 0x000fc80000011403 */
[----:B------:R-:W-:-:S04]  /*12df0*/  VIMNMX R5, RZ, R3, !PT ;  /* 0x00000003ff057248 */ /* 0x000fc80007fe0100 */
[----:B------:R-:W-:-:S13]  /*12e00*/  ISETP.GT.AND P0, PT, R0, R5, PT ;  /* 0x000000050000720c */ /* 0x000fda0003f04270 */
[----:B------:R-:W-:Y:S05]  /*12e10*/  @!P0 BRA `(.L_x_11212) ;  /* 0x0000000000788947 */ /* 0x000fea0003800000 */
[----:B------:R-:W-:-:S04]  /*12e20*/  SHF.R.U32.HI R6, RZ, 0x10, R4 ;  /* 0x00000010ff067819 */ /* 0x000fc80000011604 */
[----:B------:R-:W-:-:S13]  /*12e30*/  ISETP.NE.AND P0, PT, R6, RZ, PT ;  /* 0x000000ff0600720c */ /* 0x000fda0003f05270 */
[----:B------:R-:W0:Y:S02]  /*12e40*/  @!P0 LDC R6, c[0x0][0x9f0] ;  /* 0x00027c00ff068b82 */ /* 0x000e240000000800 */
[----:B0-----:R-:W-:Y:S02]  /*12e50*/  IABS R8, R6 ;  /* 0x0000000600087213 */ /* 0x001fe40000000000 */
        /* <DEDUP_REMOVED lines=26> */
.L_x_11212:
[----:B------:R-:W-:Y:S05]  /*13000*/  BSYNC B0 ;  /* 0x0000000000007941 */ /* 0x000fea0003800000 */
.L_x_11211:
[----:B------:R-:W-:Y:S01]  /*13010*/  LOP3.LUT R4, R4, 0xff, RZ, 0xc0, !PT ;  /* 0x000000ff04047812 */ /* 0x000fe200078ec0ff */
[----:B------:R-:W-:Y:S04]  /*13020*/  BSSY B7, `(.L_x_11213) ;  /* 0x000034d000077945 */ /* 0x000fe80003800000 */
[----:B------:R-:W-:-:S05]  /*13030*/  IMAD R3, R4, R2, R5 ;  /* 0x0000000204037224 */ /* 0x000fca00078e0205 */
        /* <DEDUP_REMOVED lines=22> */
.L_x_11214:
        /* <DEDUP_REMOVED lines=20> */
.L_x_11217:
[----:B------:R-:W-:Y:S05]  /*132e0*/  BSYNC B6 ;  /* 0x0000000000067941 */ /* 0x000fea0003800000 */
.L_x_11216:
        /* <DEDUP_REMOVED lines=20> */
.L_x_11220:
        /* <DEDUP_REMOVED lines=15> */
.L_x_11219:
[----:B------:R-:W-:Y:S05]  /*13520*/  BSYNC B6 ;  /* 0x0000000000067941 */ /* 0x000fea0003800000 */
.L_x_11218:
[----:B------:R-:W-:Y:S01]  /*13530*/  ULDC.64 UR4, c[0x0][0x9f8] ;  /* 0x00027e0000047ab9 */ /* 0x000fe20000000a00 */
[----:B------:R-:W2:Y:S01]  /*13540*/  LDL R18, [R1+0x8] ;  /* 0x0000080001127983 */ /* 0x000ea20000100800 */
[----:B------:R-:W-:Y:S01]  /*13550*/  ISETP.NE.U32.AND P0, PT, RZ, UR4, PT ;  /* 0x00000004ff007c0c */ /* 0x000fe2000bf05070 */
[----:B------:R-:W-:Y:S01]  /*13560*/  IMAD.MOV.U32 R7, RZ, RZ, R27 ;  /* 0x000000ffff077224 */ /* 0x000fe200078e001b */
[----:B------:R-:W0:Y:S01]  /*13570*/  LDC R6, c[0x0][0x430] ;  /* 0x00010c00ff067b82 */ /* 0x000e220000000800 */
[----:B------:R-:W1:Y:S01]  /*13580*/  S2R R21, SR_TID.X ;  /* 0x0000000000157919 */ /* 0x000e620000002100 */
[----:B------:R-:W-:Y:S01]  /*13590*/  ISETP.NE.AND.EX P0, PT, RZ, UR5, PT, P0 ;  /* 0x00000005ff007c0c */ /* 0x000fe2000bf05300 */
[----:B------:R-:W3:Y:S01]  /*135a0*/  S2R R20, SR_TID.X ;  /* 0x0000000000147919 */ /* 0x000ee20000002100 */
[----:B------:R-:W-:Y:S01]  /*135b0*/  VIADD R22, R22, 0xffffffff ;  /* 0xffffffff16167836 */ /* 0x000fe20000000000 */
[----:B------:R-:W-:Y:S01]  /*135c0*/  LOP3.LUT R16, R16, 0xffffffdf, RZ, 0xc0, !PT ;  /* 0xffffffdf10107812 */ /* 0x000fe200078ec0ff */
[----:B------:R-:W-:-:S09]  /*135d0*/  ULDC UR4, c[0x0][0x2f4] ;  /* 0x0000bd0000047ab9 */ /* 0x000fd20000000800 */
[----:B------:R-:W4:Y:S02]  /*135e0*/  @P0 LDC.64 R2, c[0x0][0x9f8] ;  /* 0x00027e00ff020b82 */ /* 0x000f240000000a00 */
[----:B----4-:R-:W-:-:S05]  /*135f0*/  @P0 IMAD.WIDE R2, R27, 0x4, R2 ;  /* 0x000000041b020825 */ /* 0x010fca00078e0202 */
[----:B------:R4:W2:Y:S01]  /*13600*/  @P0 LDG.E R7, desc[UR56][R2.64] ;  /* 0x0000003802070981 */ /* 0x0008a2000c1e1900 */
[----:B0-----:R-:W-:Y:S01]  /*13610*/  ISETP.NE.AND P1, PT, R6, 0x1, PT ;  /* 0x000000010600780c */ /* 0x001fe20003f25270 */
[----:B-1----:R-:W-:Y:S01]  /*13620*/  IMAD.SHL.U32 R21, R21, 0x20, RZ ;  /* 0x0000002015157824 */ /* 0x002fe200078e00ff */
[----:B---3--:R-:W-:Y:S01]  /*13630*/  LOP3.LUT R20, R20, 0x7f, RZ, 0xc0, !PT ;  /* 0x0000007f14147812 */ /* 0x008fe200078ec0ff */
[----:B------:R-:W-:Y:S01]  /*13640*/  IMAD.SHL.U32 R9, R22, 0x80, RZ ;  /* 0x0000008016097824 */ /* 0x000fe200078e00ff */
[----:B------:R-:W0:Y:S02]  /*13650*/  S2R R8, SR_TID.X ;  /* 0x0000000000087919 */ /* 0x000e240000002100 */
[----:B------:R-:W-:Y:S02]  /*13660*/  SHF.R.U32.HI R20, RZ, 0x2, R20 ;  /* 0x00000002ff147819 */ /* 0x000fe40000011614 */
[----:B------:R-:W-:-:S04]  /*13670*/  LOP3.LUT R21, R21, 0x60, RZ, 0xc0, !PT ;  /* 0x0000006015157812 */ /* 0x000fc800078ec0ff */
[----:B------:R-:W-:Y:S01]  /*13680*/  LOP3.LUT R0, R9, R20, R21, 0xfe, !PT ;  /* 0x0000001409007212 */ /* 0x000fe200078efe15 */
[----:B----4-:R-:W1:Y:S01]  /*13690*/  @P1 LDC R3, c[0x0][0x434] ;  /* 0x00010d00ff031b82 */ /* 0x010e620000000800 */
[----:B------:R-:W-:-:S07]  /*136a0*/  @P1 LOP3.LUT R16, R16, 0x20, RZ, 0xfc, !PT ;  /* 0x0000002010101812 */ /* 0x000fce00078efcff */
[----:B------:R-:W3:Y:S01]  /*136b0*/  @P1 LDC R2, c[0x0][0x438] ;  /* 0x00010e00ff021b82 */ /* 0x000ee20000000800 */
[----:B------:R-:W-:Y:S01]  /*136c0*/  LOP3.LUT R16, R16, 0xfffffffb, RZ, 0xc0, !PT ;  /* 0xfffffffb10107812 */ /* 0x000fe200078ec0ff */
[----:B------:R-:W-:Y:S01]  /*136d0*/  UMOV UR5, 0xffffffff ;  /* 0xffffffff00057882 */ /* 0x000fe20000000000 */
[----:B------:R-:W-:Y:S02]  /*136e0*/  LOP3.LUT R26, R26, 0xffff, RZ, 0xc0, !PT ;  /* 0x0000ffff1a1a7812 */ /* 0x000fe400078ec0ff */
[C---:B--2---:R-:W-:Y:S01]  /*136f0*/  ISETP.GE.AND P0, PT, R0.reuse, R18, PT ;  /* 0x000000120000720c */ /* 0x044fe20003f06270 */
[----:B------:R-:W-:Y:S02]  /*13700*/  IMAD.IADD R0, R0, 0x1, R19 ;  /* 0x0000000100007824 */ /* 0x000fe400078e0213 */
[----:B0-----:R-:W-:Y:S02]  /*13710*/  IMAD.SHL.U32 R18, R8, 0x8, RZ ;  /* 0x0000000808127824 */ /* 0x001fe400078e00ff */
[----:B-1----:R-:W-:-:S03]  /*13720*/  @P1 IMAD.HI.U32 R3, R0, R3, RZ ;  /* 0x0000000300031227 */ /* 0x002fc600078e00ff */
[----:B------:R-:W-:Y:S01]  /*13730*/  LOP3.LUT R18, R18, 0x18, RZ, 0xc0, !PT ;  /* 0x0000001812127812 */ /* 0x000fe200078ec0ff */
[----:B------:R-:W-:Y:S01]  /*13740*/  IMAD.MOV.U32 R4, RZ, RZ, R0 ;  /* 0x000000ffff047224 */ /* 0x000fe200078e0000 */
[----:B---3--:R-:W-:-:S03]  /*13750*/  @P1 SHF.R.U32.HI R4, RZ, R2, R3 ;  /* 0x00000002ff041219 */ /* 0x008fc60000011603 */
[----:B------:R-:W0:Y:S02]  /*13760*/  @!P0 LDC.64 R2, c[0x0][0x428] ;  /* 0x00010a00ff028b82 */ /* 0x000e240000000a00 */
[----:B------:R-:W-:-:S04]  /*13770*/  IMAD.MOV R5, RZ, RZ, -R4 ;  /* 0x000000ffff057224 */ /* 0x000fc800078e0a04 */
[----:B------:R-:W-:Y:S01]  /*13780*/  IMAD R0, R6, R5, R0 ;  /* 0x0000000506007224 */ /* 0x000fe200078e0200 */
[--C-:B------:R-:W-:Y:S02]  /*13790*/  @!P0 SHF.R.S32.HI R5, RZ, 0x1f, R4.reuse ;  /* 0x0000001fff058819 */ /* 0x100fe40000011404 */
[----:B------:R-:W-:Y:S01]  /*137a0*/  SHF.R.S32.HI R6, RZ, 0x1f, R7 ;  /* 0x0000001fff067819 */ /* 0x000fe20000011407 */
[----:B------:R-:W-:Y:S01]  /*137b0*/  STL [R1+0x4], R7 ;  /* 0x0000040701007387 */ /* 0x000fe20000100800 */
[----:B0-----:R-:W-:-:S03]  /*137c0*/  @!P0 IMAD.WIDE.U32 R4, R7, R2, R4 ;  /* 0x0000000207048225 */ /* 0x001fc600078e0004 */
[----:B------:R0:W-:Y:S02]  /*137d0*/  STL [R1+0x14], R6 ;  /* 0x0000140601007387 */ /* 0x0001e40000100800 */
[----:B0-----:R-:W-:-:S04]  /*137e0*/  @!P0 IMAD R6, R6, R2, RZ ;  /* 0x0000000206068224 */ /* 0x001fc800078e02ff */
[----:B------:R-:W-:Y:S02]  /*137f0*/  @!P0 IMAD R6, R7, R3, R6 ;  /* 0x0000000307068224 */ /* 0x000fe400078e0206 */
[----:B------:R-:W0:Y:S01]  /*13800*/  @!P0 LDC.64 R2, c[0x0][0x418] ;  /* 0x00010600ff028b82 */ /* 0x000e220000000a00 */
[C---:B------:R-:W-:Y:S01]  /*13810*/  ISETP.GE.AND P2, PT, R18.reuse, UR4, PT ;  /* 0x0000000412007c0c */ /* 0x040fe2000bf46270 */
[----:B------:R-:W-:Y:S01]  /*13820*/  @!P0 IMAD.IADD R5, R5, 0x1, R6 ;  /* 0x0000000105058824 */ /* 0x000fe200078e0206 */
[C---:B------:R-:W-:Y:S02]  /*13830*/  LOP3.LUT R10, R18.reuse, 0x20, RZ, 0xfc, !PT ;  /* 0x00000020120a7812 */ /* 0x040fe400078efcff */
[----:B------:R-:W-:-:S09]  /*13840*/  LOP3.LUT R8, R18, 0x40, RZ, 0xfc, !PT ;  /* 0x0000004012087812 */ /* 0x000fd200078efcff */
[----:B------:R-:W-:Y:S02]  /*13850*/  @P2 LOP3.LUT R16, R16, 0x4, RZ, 0xfc, !PT ;  /* 0x0000000410102812 */ /* 0x000fe400078efcff */
[----:B0-----:R-:W-:Y:S01]  /*13860*/  @!P0 LEA R6, P1, R4, R2, 0x2 ;  /* 0x0000000204068211 */ /* 0x001fe200078210ff */
[----:B------:R-:W-:-:S03]  /*13870*/  IMAD.MOV.U32 R2, RZ, RZ, RZ ;  /* 0x000000ffff027224 */ /* 0x000fc600078e00ff */
[----:B------:R-:W-:Y:S02]  /*13880*/  @!P0 LEA.HI.X R7, R4, R3, R5, 0x2, P1 ;  /* 0x0000000304078211 */ /* 0x000fe400008f1405 */
[----:B------:R-:W-:-:S03]  /*13890*/  ISETP.GE.AND P1, PT, R10, UR4, PT ;  /* 0x000000040a007c0c */ /* 0x000fc6000bf26270 */
[----:B------:R0:W5:Y:S01]  /*138a0*/  @!P0 LDG.E R2, desc[UR56][R6.64] ;  /* 0x0000003806028981 */ /* 0x000162000c1e1900 */
[----:B------:R-:W-:Y:S01]  /*138b0*/  ISETP.GE.AND P0, PT, R8, UR4, PT ;  /* 0x0000000408007c0c */ /* 0x000fe2000bf06270 */
[----:B------:R-:W-:Y:S01]  /*138c0*/  IMAD.U32 R3, RZ, RZ, UR36 ;  /* 0x00000024ff037e24 */ /* 0x000fe2000f8e00ff */
[----:B------:R-:W-:-:S07]  /*138d0*/  LOP3.LUT R16, R16, 0xfffffffd, RZ, 0xc0, !PT ;  /* 0xfffffffd10107812 */ /* 0x000fce00078ec0ff */
[----:B------:R-:W-:-:S04]  /*138e0*/  @P1 LOP3.LUT R16, R16, 0x2, RZ, 0xfc, !PT ;  /* 0x0000000210101812 */ /* 0x000fc800078efcff */
[----:B------:R-:W-:-:S04]  /*138f0*/  LOP3.LUT R16, R16, 0xfffffffe, RZ, 0xc0, !PT ;  /* 0xfffffffe10107812 */ /* 0x000fc800078ec0ff */
[----:B------:R-:W-:Y:S01]  /*13900*/  @P0 LOP3.LUT R16, R16, 0x1, RZ, 0xfc, !PT ;  /* 0x0000000110100812 */ /* 0x000fe200078efcff */
[----:B0-----:R-:W-:Y:S06]  /*13910*/  BRA.DIV UR5, `(.L_x_11221) ;  /* 0x0000004205c87947 */ /* 0x001fec000b800000 */
.L_x_11287:
[----:B------:R-:W-:Y:S02]  /*13920*/  ISETP.NE.AND P0, PT, R3, 0x3, PT ;  /* 0x000000030300780c */ /* 0x000fe40003f05270 */
[----:B------:R-:W-:-:S11]  /*13930*/  LOP3.LUT R16, R16, 0xffffffef, RZ, 0xc0, !PT ;  /* 0xffffffef10107812 */ /* 0x000fd600078ec0ff */
[----:B------:R-:W-:Y:S01]  /*13940*/  @P0 LOP3.LUT R16, R16, 0x10, RZ, 0xfc, !PT ;  /* 0x0000001010100812 */ /* 0x000fe200078efcff */
[----:B------:R-:W-:Y:S06]  /*13950*/  @!P0 BRA `(.L_x_11222) ;  /* 0x0000000000048947 */ /* 0x000fec0003800000 */
[----:B------:R-:W-:Y:S01]  /*13960*/  BPT.TRAP 0x1 ;  /* 0x000000040000795c */ /* 0x000fe20000300000 */
.L_x_11222:
        /* <DEDUP_REMOVED lines=23> */
.L_x_11288:
[----:B------:R-:W-:Y:S05]  /*13ae0*/  BSYNC B0 ;  /* 0x0000000000007941 */ /* 0x000fea0003800000 */
.L_x_11223:
[----:B------:R-:W0:Y:S01]  /*13af0*/  LDL R14, [R1+0x8] ;  /* 0x00000800010e7983 */ /* 0x000e220000100800 */
[----:B------:R-:W-:Y:S01]  /*13b00*/  ULDC.64 UR4, c[0x0][0x300] ;  /* 0x0000c00000047ab9 */ /* 0x000fe20000000a00 */
[----:B------:R-:W-:Y:S01]  /*13b10*/  ULDC.64 UR6, c[0x0][0x2e8] ;  /* 0x0000ba0000067ab9 */ /* 0x000fe20000000a00 */
[----:B------:R-:W-:Y:S01]  /*13b20*/  IMAD R3, R3, UR4, RZ ;  /* 0x0000000403037c24 */ /* 0x000fe2000f8e02ff */
[----:B------:R-:W1:Y:S01]  /*13b30*/  S2R R11, SR_TID.X ;  /* 0x00000000000b7919 */ /* 0x000e620000002100 */
[----:B------:R-:W-:Y:S01]  /*13b40*/  IMAD.WIDE.U32 R6, R0, UR4, RZ ;  /* 0x0000000400067c25 */ /* 0x000fe2000f8e00ff */
[----:B------:R-:W-:Y:S01]  /*13b50*/  LOP3.LUT P4, RZ, R16, 0x4, RZ, 0xc0, !PT ;  /* 0x0000000410ff7812 */ /* 0x000fe2000788c0ff */
[----:B------:R-:W2:Y:S02]  /*13b60*/  S2R R10, SR_TID.X ;  /* 0x00000000000a7919 */ /* 0x000ea40000002100 */
[----:B------:R-:W-:Y:S01]  /*13b70*/  IMAD R3, R0, UR5, R3 ;  /* 0x0000000500037c24 */ /* 0x000fe2000f8e0203 */
[----:B------:R-:W-:Y:S01]  /*13b80*/  ULDC.64 UR4, c[0x0][0x310] ;  /* 0x0000c40000047ab9 */ /* 0x000fe20000000a00 */
[----:B------:R-:W-:Y:S01]  /*13b90*/  LOP3.LUT P3, RZ, R16, 0x2, RZ, 0xc0, !PT ;  /* 0x0000000210ff7812 */ /* 0x000fe2000786c0ff */
[----:B------:R-:W-:Y:S01]  /*13ba0*/  IMAD R8, R8, UR4, RZ ;  /* 0x0000000408087c24 */ /* 0x000fe2000f8e02ff */
[----:B------:R-:W-:Y:S01]  /*13bb0*/  LOP3.LUT P2, RZ, R16, 0x1, RZ, 0xc0, !PT ;  /* 0x0000000110ff7812 */ /* 0x000fe2000784c0ff */
[----:B------:R-:W-:-:S02]  /*13bc0*/  IMAD.IADD R7, R7, 0x1, R3 ;  /* 0x0000000107077824 */ /* 0x000fc400078e0203 */
[----:B------:R-:W-:-:S04]  /*13bd0*/  IMAD.WIDE.U32 R6, R2, UR4, R6 ;  /* 0x0000000402067c25 */ /* 0x000fc8000f8e0006 */
[----:B------:R-:W-:Y:S01]  /*13be0*/  IMAD R2, R2, UR5, R8 ;  /* 0x0000000502027c24 */ /* 0x000fe2000f8e0208 */
[----:B------:R-:W-:-:S03]  /*13bf0*/  ULDC.64 UR4, c[0x0][0x308] ;  /* 0x0000c20000047ab9 */ /* 0x000fc60000000a00 */
[----:B------:R-:W-:Y:S02]  /*13c00*/  IMAD.IADD R3, R7, 0x1, R2 ;  /* 0x0000000107037824 */ /* 0x000fe400078e0202 */
[----:B------:R-:W-:-:S04]  /*13c10*/  IMAD.MOV.U32 R2, RZ, RZ, R6 ;  /* 0x000000ffff027224 */ /* 0x000fc800078e0006 */
[C---:B------:R-:W-:Y:S01]  /*13c20*/  IMAD.WIDE.U32 R2, R26.reuse, UR4, R2 ;  /* 0x000000041a027c25 */ /* 0x040fe2000f8e0002 */
[----:B------:R-:W-:Y:S01]  /*13c30*/  UMOV UR4, 0xffffffff ;  /* 0xffffffff00047882 */ /* 0x000fe20000000000 */
[----:B-1----:R-:W-:Y:S02]  /*13c40*/  LOP3.LUT R13, R11, 0x7f, RZ, 0xc0, !PT ;  /* 0x0000007f0b0d7812 */ /* 0x002fe400078ec0ff */
[----:B------:R-:W-:Y:S01]  /*13c50*/  IMAD R6, R26, UR5, R3 ;  /* 0x000000051a067c24 */ /* 0x000fe2000f8e0203 */
[----:B------:R-:W-:Y:S01]  /*13c60*/  LEA R0, P0, R2, UR6, 0x1 ;  /* 0x0000000602007c11 */ /* 0x000fe2000f8008ff */
[C---:B--2---:R-:W-:Y:S01]  /*13c70*/  IMAD.SHL.U32 R11, R10.reuse, 0x8, RZ ;  /* 0x000000080a0b7824 */ /* 0x044fe200078e00ff */
        /* <DEDUP_REMOVED lines=9> */
[----:B0-----:R-:W-:-:S04]  /*13d10*/  IADD3 R5, -R13, R14, -R9 ;  /* 0x0000000e0d057210 */ /* 0x001fc80007ffe909 */
        /* <DEDUP_REMOVED lines=40> */
.L_x_11298:
        /* <DEDUP_REMOVED lines=12> */
.L_x_11226:
        /* <DEDUP_REMOVED lines=11> */
.L_x_11227:
[----:B0-----:R0:W5:Y:S01]  /*14110*/  LDL.LU R3, [R1] ;  /* 0x0000000001037983 */ /* 0x0011620000300800 */
[----:B------:R0:W-:Y:S02]  /*14120*/  SYNCS.ARRIVE.TRANS64.A1T0 RZ, [R4+URZ+0x2d830], RZ ;  /* 0x02d830ff04ff79a7 */ /* 0x0001e4000810003f */
[----:B------:R-:W-:Y:S05]  /*14130*/  WARPSYNC.ALL ;  /* 0x0000000000007948 */ /* 0x000fea0003800000 */
[----:B------:R-:W-:Y:S01]  /*14140*/  ULDC.64 UR4, c[0x0][0x298] ;  /* 0x0000a60000047ab9 */ /* 0x000fe20000000a00 */
[----:B------:R-:W-:Y:S01]  /*14150*/  VIADD R2, R17, 0xc400 ;  /* 0x0000c40011027836 */ /* 0x000fe20000000000 */
[----:B------:R-:W-:Y:S01]  /*14160*/  BSSY B6, `(.L_x_11228) ;  /* 0x000001b000067945 */ /* 0x000fe20003800000 */
[----:B------:R-:W-:Y:S03]  /*14170*/  BAR.SYNC.DEFER_BLOCKING 0x8, 0x200 ;  /* 0x0208000000007b1d */ /* 0x000fe60000010000 */
[----:B------:R-:W-:-:S02]  /*14180*/  LOP3.LUT P0, RZ, R2, 0x1bf, RZ, 0xc0, !PT ;  /* 0x000001bf02ff7812 */ /* 0x000fc4000780c0ff */
[----:B-----5:R-:W-:Y:S01]  /*14190*/  SHF.R.S32.HI R0, RZ, 0x1f, R3 ;  /* 0x0000001fff007819 */ /* 0x020fe20000011403 */
[----:B0-----:R-:W-:-:S04]  /*141a0*/  IMAD.WIDE.U32 R4, R3, UR4, RZ ;  /* 0x0000000403047c25 */ /* 0x001fc8000f8e00ff */
[----:B------:R-:W-:Y:S01]  /*141b0*/  IMAD R0, R0, UR4, RZ ;  /* 0x0000000400007c24 */ /* 0x000fe2000f8e02ff */
[----:B------:R0:W-:Y:S03]  /*141c0*/  STL.64 [R1+0x20], R4 ;  /* 0x0000200401007387 */ /* 0x0001e60000100a00 */
[----:B------:R-:W-:-:S04]  /*141d0*/  IMAD R0, R3, UR5, R0 ;  /* 0x0000000503007c24 */ /* 0x000fc8000f8e0200 */
[----:B------:R-:W-:-:S05]  /*141e0*/  IMAD.IADD R0, R5, 0x1, R0 ;  /* 0x0000000105007824 */ /* 0x000fca00078e0200 */
[----:B------:R0:W-:Y:S01]  /*141f0*/  STL [R1], R0 ;  /* 0x0000000001007387 */ /* 0x0001e20000100800 */
        /* <DEDUP_REMOVED lines=17> */
.L_x_11229:
[----:B------:R-:W-:Y:S05]  /*14310*/  BSYNC B6 ;  /* 0x0000000000067941 */ /* 0x000fea0003800000 */
.L_x_11228:
[----:B------:R-:W2:Y:S01]  /*14320*/  LDL.LU R2, [R1] ;  /* 0x0000000001027983 */ /* 0x000ea20000300800 */
[----:B0-----:R-:W0:Y:S01]  /*14330*/  LDC R5, c[0x0][0x448] ;  /* 0x00011200ff057b82 */ /* 0x001e220000000800 */
[----:B------:R-:W-:Y:S01]  /*14340*/  LOP3.LUT P6, RZ, R16, 0x40, RZ, 0xc0, !PT ;  /* 0x0000004010ff7812 */ /* 0x000fe200078cc0ff */
[----:B------:R-:W-:Y:S01]  /*14350*/  ULDC.64 UR6, c[0x0][0x2e0] ;  /* 0x0000b80000067ab9 */ /* 0x000fe20000000a00 */
[----:B------:R-:W3:Y:S01]  /*14360*/  LDL.LU.64 R20, [R1+0x20] ;  /* 0x0000200001147983 */ /* 0x000ee20000300a00 */
[----:B------:R-:W-:Y:S01]  /*14370*/  SHF.R.S32.HI R4, RZ, 0x1f, R27 ;  /* 0x0000001fff047819 */ /* 0x000fe2000001141b */
[----:B------:R-:W-:Y:S01]  /*14380*/  ULDC.64 UR4, c[0x0][0x2d8] ;  /* 0x0000b60000047ab9 */ /* 0x000fe20000000a00 */
[----:B------:R-:W-:Y:S01]  /*14390*/  SEL R0, R27, RZ, !P6 ;  /* 0x000000ff1b007207 */ /* 0x000fe20007000000 */
[----:B------:R-:W-:Y:S01]  /*143a0*/  ULDC.64 UR8, c[0x0][0x280] ;  /* 0x0000a00000087ab9 */ /* 0x000fe20000000a00 */
[----:B------:R-:W-:Y:S01]  /*143b0*/  SEL R4, R4, RZ, !P6 ;  /* 0x000000ff04047207 */ /* 0x000fe20007000000 */
[----:B------:R-:W1:Y:S01]  /*143c0*/  LDC R9, c[0x0][0x448] ;  /* 0x00011200ff097b82 */ /* 0x000e620000000800 */
[----:B------:R-:W4:Y:S03]  /*143d0*/  S2R R11, SR_TID.X ;  /* 0x00000000000b7919 */ /* 0x000f260000002100 */
[----:B------:R-:W-:Y:S01]  /*143e0*/  IMAD R4, R4, UR6, RZ ;  /* 0x0000000604047c24 */ /* 0x000fe2000f8e02ff */
[----:B0-----:R-:W-:-:S03]  /*143f0*/  ISETP.NE.AND P6, PT, R5, 0x1, PT ;  /* 0x000000010500780c */ /* 0x001fc60003fc5270 */
[----:B------:R-:W-:-:S10]  /*14400*/  IMAD R5, R0, UR7, R4 ;  /* 0x0000000700057c24 */ /* 0x000fd4000f8e0204 */
[----:B------:R-:W0:Y:S01]  /*14410*/  @P6 LDC R4, c[0x0][0x44c] ;  /* 0x00011300ff046b82 */ /* 0x000e220000000800 */
[----:B----4-:R-:W-:-:S07]  /*14420*/  IMAD.SHL.U32 R10, R11, 0x8, RZ ;  /* 0x000000080b0a7824 */ /* 0x010fce00078e00ff */
[----:B------:R-:W4:Y:S01]  /*14430*/  @P6 LDC R8, c[0x0][0x450] ;  /* 0x00011400ff086b82 */ /* 0x000f220000000800 */
        /* <DEDUP_REMOVED lines=8> */
[----:B------:R-:W-:Y:S01]  /*144c0*/  IMAD.WIDE.U32 R2, R0, UR6, R2 ;  /* 0x0000000600027c25 */ /* 0x000fe2000f8e0002 */
[----:B------:R-:W-:Y:S01]  /*144d0*/  ULDC.64 UR6, c[0x0][0x2c8] ;  /* 0x0000b20000067ab9 */ /* 0x000fe20000000a00 */
[----:B------:R-:W5:Y:S02]  /*144e0*/  @P6 LDC R0, c[0x0][0x450] ;  /* 0x00011400ff006b82 */ /* 0x000f640000000800 */
[----:B------:R-:W-:-:S02]  /*144f0*/  IMAD.IADD R3, R3, 0x1, R5 ;  /* 0x0000000103037824 */ /* 0x000fc400078e0205 */
[----:B--2---:R-:W-:Y:S01]  /*14500*/  IMAD.SHL.U32 R21, R21, 0x20, RZ ;  /* 0x0000002015157824 */ /* 0x004fe200078e00ff */
[----:B---3--:R-:W-:-:S04]  /*14510*/  LOP3.LUT R20, R20, 0x7f, RZ, 0xc0, !PT ;  /* 0x0000007f14147812 */ /* 0x008fc800078ec0ff */
[----:B------:R-:W-:Y:S02]  /*14520*/  LOP3.LUT R21, R21, 0x60, RZ, 0xc0, !PT ;  /* 0x0000006015157812 */ /* 0x000fe400078ec0ff */
[----:B------:R-:W-:-:S04]  /*14530*/  SHF.R.U32.HI R20, RZ, 0x2, R20 ;  /* 0x00000002ff147819 */ /* 0x000fc80000011614 */
[----:B------:R-:W-:Y:S01]  /*14540*/  LOP3.LUT R20, R20, R21, RZ, 0xfc, !PT ;  /* 0x0000001514147212 */ /* 0x000fe200078efcff */
[----:B------:R-:W-:-:S04]  /*14550*/  IMAD.SHL.U32 R21, R11, 0x8, RZ ;  /* 0x000000080b157824 */ /* 0x000fc800078e00ff */
[----:B------:R-:W-:Y:S01]  /*14560*/  IMAD.IADD R6, R20, 0x1, R25 ;  /* 0x0000000114067824 */ /* 0x000fe200078e0219 */
[----:B------:R-:W-:Y:S02]  /*14570*/  LOP3.LUT R21, R21, 0x18, RZ, 0xc0, !PT ;  /* 0x0000001815157812 */ /* 0x000fe400078ec0ff */
[----:B------:R-:W-:Y:S01]  /*14580*/  LOP3.LUT R20, R11, 0x7f, RZ, 0xc0, !PT ;  /* 0x0000007f0b147812 */ /* 0x000fe200078ec0ff */
[----:B0-----:R-:W-:Y:S01]  /*14590*/  @P6 IMAD.HI.U32 R5, R6, R4, RZ ;  /* 0x0000000406056227 */ /* 0x001fe200078e00ff */
[C---:B------:R-:W-:Y:S02]  /*145a0*/  LOP3.LUT R12, R21.reuse, 0x20, RZ, 0xfc, !PT ;  /* 0x00000020150c7812 */ /* 0x040fe400078efcff */
[----:B------:R-:W-:Y:S01]  /*145b0*/  LOP3.LUT R11, R21, 0x40, RZ, 0xfc, !PT ;  /* 0x00000040150b7812 */ /* 0x000fe200078efcff */
[----:B------:R-:W-:Y:S01]  /*145c0*/  IMAD.MOV.U32 R4, RZ, RZ, R6 ;  /* 0x000000ffff047224 */ /* 0x000fe200078e0006 */
[----:B-----5:R-:W-:Y:S02]  /*145d0*/  @P6 SHF.R.U32.HI R4, RZ, R0, R5 ;  /* 0x00000000ff046219 */ /* 0x020fe40000011605 */
[----:B------:R-:W-:-:S02]  /*145e0*/  SHF.R.U32.HI R20, RZ, 0x2, R20 ;  /* 0x00000002ff147819 */ /* 0x000fc40000011614 */
[--C-:B------:R-:W-:Y:S01]  /*145f0*/  SHF.R.S32.HI R0, RZ, 0x1f, R4.reuse ;  /* 0x0000001fff007819 */ /* 0x100fe20000011404 */
[----:B------:R-:W-:-:S04]  /*14600*/  IMAD.MOV R7, RZ, RZ, -R4 ;  /* 0x000000ffff077224 */ /* 0x000fc800078e0a04 */
[----:B------:R-:W-:-:S04]  /*14610*/  IMAD R0, R0, UR4, RZ ;  /* 0x0000000400007c24 */ /* 0x000fc8000f8e02ff */
[C---:B------:R-:W-:Y:S02]  /*14620*/  IMAD R0, R4.reuse, UR5, R0 ;  /* 0x0000000504007c24 */ /* 0x040fe4000f8e0200 */
[----:B------:R-:W-:-:S04]  /*14630*/  IMAD.WIDE.U32 R4, R4, UR4, R2 ;  /* 0x0000000404047c25 */ /* 0x000fc8000f8e0002 */
[----:B------:R-:W-:Y:S02]  /*14640*/  IMAD.IADD R5, R5, 0x1, R0 ;  /* 0x0000000105057824 */ /* 0x000fe400078e0200 */
[----:B-1----:R-:W-:-:S04]  /*14650*/  IMAD R0, R9, R7, R6 ;  /* 0x0000000709007224 */ /* 0x002fc800078e0206 */
[----:B------:R-:W-:Y:S01]  /*14660*/  IMAD.WIDE.U32 R4, R0, UR6, R4 ;  /* 0x0000000600047c25 */ /* 0x000fe2000f8e0004 */
[----:B------:R-:W-:-:S05]  /*14670*/  SHF.R.S32.HI R7, RZ, 0x1f, R0 ;  /* 0x0000001fff077819 */ /* 0x000fca0000011400 */
[----:B------:R-:W-:-:S04]  /*14680*/  IMAD R7, R7, UR6, RZ ;  /* 0x0000000607077c24 */ /* 0x000fc8000f8e02ff */
[----:B------:R-:W-:Y:S01]  /*14690*/  IMAD R7, R0, UR7, R7 ;  /* 0x0000000700077c24 */ /* 0x000fe2000f8e0207 */
[----:B------:R-:W-:-:S03]  /*146a0*/  LEA R0, P0, R4, UR8, 0x1 ;  /* 0x0000000804007c11 */ /* 0x000fc6000f8008ff */
[----:B------:R-:W-:Y:S02]  /*146b0*/  IMAD.IADD R5, R5, 0x1, R7 ;  /* 0x0000000105057824 */ /* 0x000fe400078e0207 */
[----:B------:R-:W0:Y:S03]  /*146c0*/  @P6 LDC R7, c[0x0][0x44c] ;  /* 0x00011300ff076b82 */ /* 0x000e260000000800 */
[----:B------:R-:W-:Y:S01]  /*146d0*/  LEA.HI.X R4, R4, UR9, R5, 0x1, P0 ;  /* 0x0000000904047c11 */ /* 0x000fe200080f0c05 */
[----:B------:R-:W-:-:S04]  /*146e0*/  VIADD R5, R6, 0x80 ;  /* 0x0000008006057836 */ /* 0x000fc80000000000 */
[----:B------:R-:W-:Y:S02]  /*146f0*/  IMAD.MOV.U32 R6, RZ, RZ, R5 ;  /* 0x000000ffff067224 */ /* 0x000fe400078e0005 */
[----:B0-----:R-:W-:-:S05]  /*14700*/  @P6 IMAD.HI.U32 R7, R5, R7, RZ ;  /* 0x0000000705076227 */ /* 0x001fca00078e00ff */
[----:B----4-:R-:W-:-:S05]  /*14710*/  @P6 SHF.R.U32.HI R6, RZ, R8, R7 ;  /* 0x00000008ff066219 */ /* 0x010fca0000011607 */
        /* <DEDUP_REMOVED lines=20> */
[----:B------:R-:W2:Y:S01]  /*14860*/  LDL R11, [R1+0x18] ;  /* 0x00001800010b7983 */ /* 0x000ea20000100800 */
[----:B------:R-:W-:Y:S02]  /*14870*/  IMAD R2, R28, R9, RZ ;  /* 0x000000091c027224 */ /* 0x000fe400078e02ff */
[----:B------:R-:W-:Y:S01]  /*14880*/  IMAD.IADD R25, R20, 0x1, R25 ;  /* 0x0000000114197824 */ /* 0x000fe200078e0219 */
[----:B------:R-:W0:Y:S04]  /*14890*/  SHFL.IDX PT, R5, R0, RZ, 0x1c1f ;  /* 0x001c1fff00057589 */ /* 0x000e2800000e0000 */
[----:B------:R-:W1:Y:S01]  /*148a0*/  SHFL.IDX PT, R6, R4, RZ, 0x1c1f ;  /* 0x001c1fff04067589 */ /* 0x000e6200000e0000 */
[----:B------:R-:W-:-:S13]  /*148b0*/  ISETP.GE.AND P3, PT, R25, R2, PT ;  /* 0x000000021900720c */ /* 0x000fda0003f66270 */
[----:B0-----:R-:W-:-:S05]  /*148c0*/  @!P3 LEA R5, P4, R10, R5, 0x1 ;  /* 0x000000050a05b211 */ /* 0x001fca00078808ff */
[----:B-1----:R-:W-:-:S04]  /*148d0*/  @!P3 IMAD.X R6, RZ, RZ, R6, P4 ;  /* 0x000000ffff06b224 */ /* 0x002fc800020e0606 */
[----:B------:R-:W-:Y:S02]  /*148e0*/  @!P3 IMAD.MOV.U32 R7, RZ, RZ, R6 ;  /* 0x000000ffff07b224 */ /* 0x000fe400078e0006 */
[----:B------:R-:W-:Y:S02]  /*148f0*/  @!P3 IMAD.MOV.U32 R6, RZ, RZ, R5 ;  /* 0x000000ffff06b224 */ /* 0x000fe400078e0005 */
[----:B------:R-:W0:Y:S04]  /*14900*/  SHFL.IDX PT, R5, R0, 0x1, 0x1c1f ;  /* 0x003c1f0000057f89 */ /* 0x000e2800000e0000 */
[----:B--2---:R-:W-:Y:S04]  /*14910*/  @!P3 LDGSTS.E.BYPASS.LTC128B.128 [R11+0xc400], desc[UR56][R6.64], !P0 ;  /* 0x0c400000060bbfae */ /* 0x004fe8000c101d78 */
        /* <DEDUP_REMOVED lines=44> */
.L_x_11311:
        /* <DEDUP_REMOVED lines=8> */
[----:B--2---:R1:W-:Y:S01]  /*14c60*/  @!P3 LDGSTS.E.BYPASS.LTC128B.128 [R0+0xec00], desc[UR56][R2.64], !P0 ;  /* 0x0ec000000200bfae */ /* 0x0043e2000c101d78 */
[----:B------:R-:W-:-:S03]  /*14c70*/  PLOP3.LUT P0, PT, PT, PT, PT, 0x80, 0x0 ;  /* 0x000000000000781c */ /* 0x000fc60003f0f070 */
[----:B------:R1:W-:Y:S04]  /*14c80*/  @!P3 LDGSTS.E.BYPASS.LTC128B.128 [R0+0x11c00], desc[UR56][R2.64+0x40], !P1 ;  /* 0x11c000400200bfae */ /* 0x0003e8000c901d78 */
[----:B------:R1:W-:Y:S01]  /*14c90*/  @!P3 LDGSTS.E.BYPASS.LTC128B.128 [R0+0x14c00], desc[UR56][R2.64+0x80], !P2 ;  /* 0x14c000800200bfae */ /* 0x0003e2000d101d78 */
[----:B------:R-:W-:-:S05]  /*14ca0*/  NOP ;  /* 0x0000000000007918 */ /* 0x000fca0000000000 */
.L_x_11231:
        /* <DEDUP_REMOVED lines=18> */
.L_x_11312:
[----:B------:R-:W-:Y:S05]  /*14dd0*/  BSYNC B0 ;  /* 0x0000000000007941 */ /* 0x000fea0003800000 */
.L_x_11232:
        /* <DEDUP_REMOVED lines=18> */
.L_x_11248:
[----:B------:R-:W2:Y:S01]  /*14f00*/  LDL R8, [R1+0x10] ;  /* 0x0000100001087983 */ /* 0x000ea20000100800 */
[----:B------:R-:W0:Y:S03]  /*14f10*/  LDC R4, c[0x0][0x430] ;  /* 0x00010c00ff047b82 */ /* 0x000e260000000800 */
[----:B------:R-:W3:Y:S04]  /*14f20*/  LDL R7, [R1+0x14] ;  /* 0x0000140001077983 */ /* 0x000ee80000100800 */
[----:B------:R-:W4:Y:S01]  /*14f30*/  LDL R6, [R1+0x4] ;  /* 0x0000040001067983 */ /* 0x000f220000100800 */
[----:B------:R-:W1:Y:S01]  /*14f40*/  S2R R2, SR_TID.X ;  /* 0x0000000000027919 */ /* 0x000e620000002100 */
        /* <DEDUP_REMOVED lines=11> */
[----:B0-----:R-:W-:-:S04]  /*15000*/  @P0 IMAD.HI.U32 R5, R4, R5, RZ ;  /* 0x0000000504050227 */ /* 0x001fc800078e00ff */
[----:B------:R-:W-:Y:S01]  /*15010*/  IMAD.MOV.U32 R2, RZ, RZ, R4 ;  /* 0x000000ffff027224 */ /* 0x000fe200078e0004 */
        /* <DEDUP_REMOVED lines=13> */
[----:B------:R-:W-:Y:S02]  /*150f0*/  IMAD.U32 R6, RZ, RZ, UR36 ;  /* 0x00000024ff067e24 */ /* 0x000fe4000f8e00ff */
[----:B------:R-:W-:-:S03]  /*15100*/  VIADD R23, R10, 0x1 ;  /* 0x000000010a177836 */ /* 0x000fc60000000000 */
[----:B------:R-:W-:Y:S02]  /*15110*/  ISETP.NE.AND P4, PT, R6, 0x3, PT ;  /* 0x000000030600780c */ /* 0x000fe40003f85270 */
        /* <DEDUP_REMOVED lines=8> */
.L_x_11236:
[----:B------:R-:W-:Y:S01]  /*151a0*/  IMAD R5, R23, 0x8, R17 ;  /* 0x0000000817057824 */ /* 0x000fe200078e0211 */
[----:B------:R-:W-:Y:S01]  /*151b0*/  SHF.L.U32 R0, R29, 0x1f, RZ ;  /* 0x0000001f1d007819 */ /* 0x000fe200000006ff */
[----:B------:R-:W-:Y:S03]  /*151c0*/  BSSY B1, `(.L_x_11237) ;  /* 0x0000003000017945 */ /* 0x000fe60003800000 */
[----:B------:R-:W0:Y:S02]  /*151d0*/  SYNCS.PHASECHK.TRANS64.TRYWAIT P0, [R5+URZ+0x2d840], R0 ;  /* 0x02d84000050075a7 */ /* 0x000e24000800017f */
[----:B0-----:R-:W-:Y:S05]  /*151e0*/  @!P0 BRA `(.L_x_11238) ;  /* 0x0000003800588947 */ /* 0x001fea0003800000 */
.L_x_11313:
[----:B------:R-:W-:Y:S05]  /*151f0*/  BSYNC B1 ;  /* 0x0000000000017941 */ /* 0x000fea0003800000 */
.L_x_11237:
        /* <DEDUP_REMOVED lines=57> */
.L_x_11323:
        /* <DEDUP_REMOVED lines=11> */
.L_x_11240:
        /* <DEDUP_REMOVED lines=11> */
.L_x_11241:
[----:B------:R1:W-:Y:S01]  /*156f0*/  SYNCS.ARRIVE.TRANS64.A1T0 RZ, [R5+URZ+0x2d830], RZ ;  /* 0x02d830ff05ff79a7 */ /* 0x0003e2000810003f */
[----:B------:R-:W-:Y:S05]  /*15700*/  @!P5 BRA `(.L_x_11242) ;  /* 0x000000000004d947 */ /* 0x000fea0003800000 */
[----:B------:R-:W-:Y:S01]  /*15710*/  BPT.TRAP 0x1 ;  /* 0x000000040000795c */ /* 0x000fe20000300000 */
.L_x_11242:
[----:B------:R-:W-:Y:S01]  /*15720*/  SHF.L.U32 R2, R20, 0x1f, RZ ;  /* 0x0000001f14027819 */ /* 0x000fe200000006ff */
[----:B-1----:R-:W-:Y:S01]  /*15730*/  IMAD R5, R10, 0x8, R17 ;  /* 0x000000080a057824 */ /* 0x002fe200078e0211 */
[----:B------:R-:W-:Y:S03]  /*15740*/  BSSY B1, `(.L_x_11243) ;  /* 0x0000003000017945 */ /* 0x000fe60003800000 */
[----:B------:R-:W1:Y:S02]  /*15750*/  SYNCS.PHASECHK.TRANS64.TRYWAIT P0, [R5+URZ+0x2d860], R2 ;  /* 0x02d86002050075a7 */ /* 0x000e64000800017f */
[----:B-1----:R-:W-:Y:S05]  /*15760*/  @!P0 BRA `(.L_x_11244) ;  /* 0x0000003800608947 */ /* 0x002fea0003800000 */
.L_x_11324:
[----:B------:R-:W-:Y:S05]  /*15770*/  BSYNC B1 ;  /* 0x0000000000017941 */ /* 0x000fea0003800000 */
.L_x_11243:
        /* <DEDUP_REMOVED lines=49> */
.L_x_11334:
        /* <DEDUP_REMOVED lines=29> */
.L_x_11246:
        /* <DEDUP_REMOVED lines=12> */
.L_x_11247:
        /* <DEDUP_REMOVED lines=8> */
.L_x_11235:
[----:B------:R-:W-:Y:S05]  /*15da0*/  BSYNC B0 ;  /* 0x0000000000007941 */ /* 0x000fea0003800000 */
.L_x_11234:
        /* <DEDUP_REMOVED lines=17> */
.L_x_11250:
[----:B------:R-:W-:Y:S05]  /*15ec0*/  BSYNC B0 ;  /* 0x0000000000007941 */ /* 0x000fea0003800000 */
.L_x_11249:
[----:B------:R-:W-:-:S05]  /*15ed0*/  IMAD.U32 R0, RZ, RZ, UR36 ;  /* 0x00000024ff007e24 */ /* 0x000fca000f8e00ff */
[----:B------:R-:W-:-:S13]  /*15ee0*/  ISETP.NE.AND P0, PT, R0, 0x3, PT ;  /* 0x000000030000780c */ /* 0x000fda0003f05270 */
[----:B------:R-:W-:Y:S05]  /*15ef0*/  @!P0 BRA `(.L_x_11251) ;  /* 0x0000000000048947 */ /* 0x000fea0003800000 */
[----:B------:R-:W-:Y:S01]  /*15f00*/  BPT.TRAP 0x1 ;  /* 0x000000040000795c */ /* 0x000fe20000300000 */
.L_x_11251:
[----:B------:R-:W2:Y:S01]  /*15f10*/  LDL.LU R2, [R1+0x8] ;  /* 0x0000080001027983 */ /* 0x000ea20000300800 */
[----:B------:R-:W-:Y:S01]  /*15f20*/  IMAD R0, R23, 0x8, R17 ;  /* 0x0000000817007824 */ /* 0x000fe200078e0211 */
[----:B------:R-:W-:Y:S01]  /*15f30*/  SHF.L.U32 R3, R29, 0x1f, RZ ;  /* 0x0000001f1d037819 */ /* 0x000fe200000006ff */
[----:B------:R-:W-:Y:S03]  /*15f40*/  BSSY B0, `(.L_x_11252) ;  /* 0x0000004000007945 */ /* 0x000fe60003800000 */
[----:B------:R-:W1:Y:S01]  /*15f50*/  SYNCS.PHASECHK.TRANS64.TRYWAIT P0, [R0+URZ+0x2d860], R3 ;  /* 0x02d86003000075a7 */ /* 0x000e62000800017f */
[----:B--2---:R-:W-:Y:S01]  /*15f60*/  IMAD R6, R22, -0x80, R2 ;  /* 0xffffff8016067824 */ /* 0x004fe200078e0202 */
[----:B-1----:R-:W-:Y:S06]  /*15f70*/  @!P0 BRA `(.L_x_11253) ;  /* 0x0000003400d48947 */ /* 0x002fec0003800000 */
.L_x_11335:
[----:B------:R-:W-:Y:S05]  /*15f80*/  BSYNC B0 ;  /* 0x0000000000007941 */ /* 0x000fea0003800000 */
.L_x_11252:
        /* <DEDUP_REMOVED lines=56> */
.L_x_11345:
        /* <DEDUP_REMOVED lines=13> */
.L_x_11255:
        /* <DEDUP_REMOVED lines=11> */
.L_x_11256:
[----:B------:R-:W-:Y:S01]  /*16490*/  VIADD R23, R23, 0x1 ;  /* 0x0000000117177836 */ /* 0x000fe20000000000 */
[----:B------:R0:W-:Y:S04]  /*164a0*/  SYNCS.ARRIVE.TRANS64.A1T0 RZ, [R0+URZ+0x2d850], RZ ;  /* 0x02d850ff00ff79a7 */ /* 0x0001e8000810003f */
[----:B------:R-:W-:-:S04]  /*164b0*/  ISETP.NE.AND P0, PT, R23, 0x2, PT ;  /* 0x000000021700780c */ /* 0x000fc80003f05270 */
[----:B0-----:R-:W-:Y:S02]  /*164c0*/  SEL R0, RZ, 0x1, P0 ;  /* 0x00000001ff007807 */ /* 0x001fe40000000000 */
[----:B------:R-:W-:Y:S02]  /*164d0*/  SEL R23, R23, RZ, P0 ;  /* 0x000000ff17177207 */ /* 0x000fe40000000000 */
[----:B------:R-:W-:-:S07]  /*164e0*/  LOP3.LUT R29, R29, R0, RZ, 0x3c, !PT ;  /* 0x000000001d1d7212 */ /* 0x000fce00078e3cff */
.L_x_11215:
[----:B------:R-:W-:Y:S05]  /*164f0*/  BSYNC B7 ;  /* 0x0000000000077941 */ /* 0x000fea0003800000 */
.L_x_11213:
        /* <DEDUP_REMOVED lines=11> */
.L_x_11257:
        /* <DEDUP_REMOVED lines=21> */
[----:B------:R0:W-:Y:S02]  /*16700*/  SHFL.IDX PT, R6, R24, 0x1, 0x1f ;  /* 0x00201f0018067f89 */ /* 0x0001e400000e0000 */
[----:B0-----:R-:W-:-:S02]  /*16710*/  IMAD.MOV.U32 R24, RZ, RZ, RZ ;  /* 0x000000ffff187224 */ /* 0x001fc400078e00ff */
[----:B--2---:R-:W-:Y:S02]  /*16720*/  @!P1 IMAD.MOV.U32 R25, RZ, RZ, R7 ;  /* 0x000000ffff199224 */ /* 0x004fe400078e0007 */
        /* <DEDUP_REMOVED lines=19> */
.L_x_11355:
[----:B------:R-:W-:Y:S02]  /*16860*/  ULDC UR4, c[0x0][0xc38] ;  /* 0x00030e0000047ab9 */ /* 0x000fe40000000800 */
[----:B------:R-:W-:-:S04]  /*16870*/  IMAD.U32 R4, RZ, RZ, UR4 ;  /* 0x00000004ff047e24 */ /* 0x000fc8000f8e00ff */
[----:B-1----:R-:W-:-:S04]  /*16880*/  IMAD R3, R14, R4, RZ ;  /* 0x000000040e037224 */ /* 0x002fc800078e02ff */
[----:B------:R-:W-:-:S05]  /*16890*/  IMAD.IADD R6, R6, 0x1, R3 ;  /* 0x0000000106067824 */ /* 0x000fca00078e0203 */
[----:B------:R-:W-:-:S13]  /*168a0*/  ISETP.GT.AND P6, PT, R6, R0, PT ;  /* 0x000000000600720c */ /* 0x000fda0003fc4270 */
[----:B------:R-:W-:Y:S05]  /*168b0*/  @P6 BRA `(.L_x_11260) ;  /* 0x0000000000a46947 */ /* 0x000fea0003800000 */
.L_x_11263:
        /* <DEDUP_REMOVED lines=35> */
.L_x_11363:
[----:B------:R-:W-:Y:S02]  /*16af0*/  ULDC UR4, c[0x0][0xc38] ;  /* 0x00030e0000047ab9 */ /* 0x000fe40000000800 */
[----:B------:R-:W-:-:S04]  /*16b00*/  IMAD.U32 R4, RZ, RZ, UR4 ;  /* 0x00000004ff047e24 */ /* 0x000fc8000f8e00ff */
[----:B-1----:R-:W-:-:S04]  /*16b10*/  IMAD R3, R14, R4, RZ ;  /* 0x000000040e037224 */ /* 0x002fc800078e02ff */
[----:B------:R-:W-:-:S05]  /*16b20*/  IMAD.IADD R6, R3, 0x1, R6 ;  /* 0x0000000103067824 */ /* 0x000fca00078e0206 */
[----:B------:R-:W-:-:S13]  /*16b30*/  ISETP.GT.AND P6, PT, R6, R0, PT ;  /* 0x000000000600720c */ /* 0x000fda0003fc4270 */
[----:B------:R-:W-:Y:S05]  /*16b40*/  @!P6 BRA `(.L_x_11263) ;  /* 0xfffffffc005ce947 */ /* 0x000fea000383ffff */
.L_x_11260:
        /* <DEDUP_REMOVED lines=10> */
.L_x_11368:
[----:B------:R-:W-:-:S13]  /*16bf0*/  ISETP.NE.AND P0, PT, R3, RZ, PT ;  /* 0x000000ff0300720c */ /* 0x000fda0003f05270 */
[----:B------:R-:W-:Y:S05]  /*16c00*/  @!P0 BRA `(.L_x_11265) ;  /* 0x0000000000108947 */ /* 0x000fea0003800000 */
[----:B------:R-:W-:Y:S01]  /*16c10*/  UMOV UR4, 0xffffffff ;  /* 0xffffffff00047882 */ /* 0x000fe20000000000 */
[----:B------:R-:W-:Y:S02]  /*16c20*/  VIADD R12, R7, 0xffffffff ;  /* 0xffffffff070c7836 */ /* 0x000fe40000000000 */
[----:B------:R-:W-:Y:S05]  /*16c30*/  BRA.DIV UR4, `(.L_x_11266) ;  /* 0x0000003a04787947 */ /* 0x000fea000b800000 */
[----:B------:R4:W0:Y:S02]  /*16c40*/  SHFL.IDX PT, R24, R2, R12, 0x1f ;  /* 0x00001f0c02187589 */ /* 0x00082400000e0000 */
.L_x_11265:
[----:B---3--:R-:W-:Y:S01]  /*16c50*/  ISETP.NE.AND P0, PT, R5, 0x1, PT ;  /* 0x000000010500780c */ /* 0x008fe20003f05270 */
[----:B0-----:R-:W-:-:S04]  /*16c60*/  IMAD R24, R24, R4, R6 ;  /* 0x0000000418187224 */ /* 0x001fc800078e0206 */
[----:B------:R-:W-:-:S08]  /*16c70*/  IMAD.IADD R0, R0, 0x1, -R24 ;  /* 0x0000000100007824 */ /* 0x000fd000078e0a18 */
[----:B------:R-:W-:Y:S05]  /*16c80*/  @!P0 BRA `(.L_x_11267) ;  /* 0x0000000000dc8947 */ /* 0x000fea0003800000 */
[----:B--2---:R-:W-:Y:S01]  /*16c90*/  IABS R4, R25 ;  /* 0x0000001900047213 */ /* 0x004fe20000000000 */
[----:B----4-:R-:W-:Y:S01]  /*16ca0*/  IMAD.MOV.U32 R2, RZ, RZ, RZ ;  /* 0x000000ffff027224 */ /* 0x010fe200078e00ff */
[----:B------:R-:W-:Y:S02]  /*16cb0*/  IABS R6, R5 ;  /* 0x0000000500067213 */ /* 0x000fe40000000000 */
[----:B-1----:R-:W0:Y:S08]  /*16cc0*/  I2F.RP R7, R4 ;  /* 0x0000000400077306 */ /* 0x002e300000209400 */
[----:B------:R-:W-:Y:S08]  /*16cd0*/  I2F.RP R10, R6 ;  /* 0x00000006000a7306 */ /* 0x000ff00000209400 */
[----:B0-----:R-:W0:Y:S02]  /*16ce0*/  MUFU.RCP R7, R7 ;  /* 0x0000000700077308 */ /* 0x001e240000001000 */
[----:B0-----:R-:W-:Y:S01]  /*16cf0*/  VIADD R8, R7, 0xffffffe ;  /* 0x0ffffffe07087836 */ /* 0x001fe20000000000 */
[----:B------:R-:W-:-:S05]  /*16d00*/  IABS R7, R25 ;  /* 0x0000001900077213 */ /* 0x000fca0000000000 */
[----:B------:R0:W1:Y:S02]  /*16d10*/  F2I.FTZ.U32.TRUNC.NTZ R3, R8 ;  /* 0x0000000800037305 */ /* 0x000064000021f000 */
[----:B0-----:R-:W-:Y:S01]  /*16d20*/  IABS R8, R0 ;  /* 0x0000000000087213 */ /* 0x001fe20000000000 */
[----:B-1----:R-:W-:-:S04]  /*16d30*/  IMAD.MOV R9, RZ, RZ, -R3 ;  /* 0x000000ffff097224 */ /* 0x002fc800078e0a03 */
[----:B------:R-:W-:-:S04]  /*16d40*/  IMAD R9, R9, R4, RZ ;  /* 0x0000000409097224 */ /* 0x000fc800078e02ff */
[----:B------:R-:W-:Y:S02]  /*16d50*/  IMAD.HI.U32 R3, R3, R9, R2 ;  /* 0x0000000903037227 */ /* 0x000fe400078e0002 */
[----:B------:R-:W0:Y:S02]  /*16d60*/  MUFU.RCP R2, R10 ;  /* 0x0000000a00027308 */ /* 0x000e240000001000 */
[----:B------:R-:W-:Y:S02]  /*16d70*/  IMAD.MOV R9, RZ, RZ, -R7 ;  /* 0x000000ffff097224 */ /* 0x000fe400078e0a07 */
[----:B------:R-:W-:-:S04]  /*16d80*/  IMAD.HI.U32 R7, R3, R8, RZ ;  /* 0x0000000803077227 */ /* 0x000fc800078e00ff */
[----:B------:R-:W-:-:S05]  /*16d90*/  IMAD R9, R7, R9, R8 ;  /* 0x0000000907097224 */ /* 0x000fca00078e0208 */
[----:B------:R-:W-:Y:S01]  /*16da0*/  ISETP.GT.U32.AND P1, PT, R4, R9, PT ;  /* 0x000000090400720c */ /* 0x000fe20003f24070 */
[----:B0-----:R-:W-:Y:S02]  /*16db0*/  VIADD R8, R2, 0xffffffe ;  /* 0x0ffffffe02087836 */ /* 0x001fe40000000000 */
[----:B------:R-:W-:Y:S02]  /*16dc0*/  IMAD.MOV.U32 R2, RZ, RZ, RZ ;  /* 0x000000ffff027224 */ /* 0x000fe400078e00ff */
[----:B------:R-:W0:Y:S08]  /*16dd0*/  F2I.FTZ.U32.TRUNC.NTZ R3, R8 ;  /* 0x0000000800037305 */ /* 0x000e30000021f000 */
[----:B------:R-:W-:-:S02]  /*16de0*/  @!P1 IMAD.IADD R9, R9, 0x1, -R4 ;  /* 0x0000000109099824 */ /* 0x000fc400078e0a04 */
[----:B------:R-:W-:Y:S01]  /*16df0*/  @!P1 VIADD R7, R7, 0x1 ;  /* 0x0000000107079836 */ /* 0x000fe20000000000 */
[----:B------:R-:W-:Y:S02]  /*16e00*/  ISETP.NE.AND P1, PT, R25, RZ, PT ;  /* 0x000000ff1900720c */ /* 0x000fe40003f25270 */
[----:B------:R-:W-:Y:S02]  /*16e10*/  ISETP.GE.U32.AND P0, PT, R9, R4, PT ;  /* 0x000000040900720c */ /* 0x000fe40003f06070 */
[----:B------:R-:W-:Y:S01]  /*16e20*/  IABS R4, R5 ;  /* 0x0000000500047213 */ /* 0x000fe20000000000 */
[----:B0-----:R-:W-:-:S04]  /*16e30*/  IMAD.MOV R9, RZ, RZ, -R3 ;  /* 0x000000ffff097224 */ /* 0x001fc800078e0a03 */
[----:B------:R-:W-:Y:S02]  /*16e40*/  IMAD.MOV R4, RZ, RZ, -R4 ;  /* 0x000000ffff047224 */ /* 0x000fe400078e0a04 */
[----:B------:R-:W-:-:S04]  /*16e50*/  IMAD R9, R9, R6, RZ ;  /* 0x0000000609097224 */ /* 0x000fc800078e02ff */
[----:B------:R-:W-:Y:S01]  /*16e60*/  IMAD.HI.U32 R2, R3, R9, R2 ;  /* 0x0000000903027227 */ /* 0x000fe200078e0002 */
[----:B------:R-:W-:-:S03]  /*16e70*/  LOP3.LUT R3, R0, R25, RZ, 0x3c, !PT ;  /* 0x0000001900037212 */ /* 0x000fc600078e3cff */
[----:B------:R-:W-:Y:S01]  /*16e80*/  @P0 VIADD R7, R7, 0x1 ;  /* 0x0000000107070836 */ /* 0x000fe20000000000 */
[----:B------:R-:W-:-:S13]  /*16e90*/  ISETP.GE.AND P2, PT, R3, RZ, PT ;  /* 0x000000ff0300720c */ /* 0x000fda0003f46270 */
        /* <DEDUP_REMOVED lines=22> */
.L_x_11267:
[----:B----4-:R-:W0:Y:S02]  /*17000*/  LDC.64 R2, c[0x0][0xc90] ;  /* 0x00032400ff027b82 */ /* 0x010e240000000a00 */
[----:B0-----:R-:W-:-:S05]  /*17010*/  IMAD.WIDE R2, R27, 0x4, R2 ;  /* 0x000000041b027825 */ /* 0x001fca00078e0202 */
[----:B-1----:R0:W2:Y:S02]  /*17020*/  LDG.E R7, desc[UR56][R2.64] ;  /* 0x0000003802077981 */ /* 0x0020a4000c1e1900 */
[----:B0-----:R-:W-:Y:S02]  /*17030*/  IMAD.MOV.U32 R2, RZ, RZ, RZ ;  /* 0x000000ffff027224 */ /* 0x001fe400078e00ff */
[----:B--2---:R-:W-:-:S05]  /*17040*/  IMAD R5, R25, R7, RZ ;  /* 0x0000000719057224 */ /* 0x004fca00078e02ff */
[-C--:B------:R-:W-:Y:S02]  /*17050*/  IABS R6, R5.reuse ;  /* 0x0000000500067213 */ /* 0x080fe40000000000 */
[----:B------:R-:W-:Y:S02]  /*17060*/  IABS R10, R5 ;  /* 0x00000005000a7213 */ /* 0x000fe40000000000 */
[----:B------:R-:W0:Y:S08]  /*17070*/  I2F.RP R8, R6 ;  /* 0x0000000600087306 */ /* 0x000e300000209400 */
[----:B0-----:R-:W0:Y:S02]  /*17080*/  MUFU.RCP R8, R8 ;  /* 0x0000000800087308 */ /* 0x001e240000001000 */
[----:B0-----:R-:W-:-:S02]  /*17090*/  VIADD R9, R8, 0xffffffe ;  /* 0x0ffffffe08097836 */ /* 0x001fc40000000000 */
[----:B------:R-:W-:-:S04]  /*170a0*/  IMAD.MOV R8, RZ, RZ, -R10 ;  /* 0x000000ffff087224 */ /* 0x000fc800078e0a0a */
[----:B------:R-:W0:Y:S02]  /*170b0*/  F2I.FTZ.U32.TRUNC.NTZ R3, R9 ;  /* 0x0000000900037305 */ /* 0x000e24000021f000 */
[----:B0-----:R-:W-:-:S04]  /*170c0*/  IMAD.MOV R11, RZ, RZ, -R3 ;  /* 0x000000ffff0b7224 */ /* 0x001fc800078e0a03 */
[----:B------:R-:W-:-:S04]  /*170d0*/  IMAD R11, R11, R6, RZ ;  /* 0x000000060b0b7224 */ /* 0x000fc800078e02ff */
[----:B------:R-:W-:Y:S01]  /*170e0*/  IMAD.HI.U32 R3, R3, R11, R2 ;  /* 0x0000000b03037227 */ /* 0x000fe200078e0002 */
        /* <DEDUP_REMOVED lines=11> */
[----:B------:R-:W-:-:S04]  /*171a0*/  IMAD.MOV.U32 R2, RZ, RZ, R3 ;  /* 0x000000ffff027224 */ /* 0x000fc800078e0003 */
        /* <DEDUP_REMOVED lines=31> */
[----:B------:R-:W-:Y:S01]  /*173a0*/  @!P1 LOP3.LUT R2, RZ, R4, RZ, 0x33, !PT ;  /* 0x00000004ff029212 */ /* 0x000fe200078e33ff */
[----:B------:R-:W-:-:S04]  /*173b0*/  IMAD.MOV R4, RZ, RZ, -R4 ;  /* 0x000000ffff047224 */ /* 0x000fc800078e0a04 */
[----:B------:R-:W-:-:S07]  /*173c0*/  IMAD R26, R2, R4, R5 ;  /* 0x00000004021a7224 */ /* 0x000fce00078e0205 */
.L_x_11268:
[----:B------:R-:W-:-:S05]  /*173d0*/  LOP3.LUT R2, RZ, R2, RZ, 0x33, !PT ;  /* 0x00000002ff027212 */ /* 0x000fca00078e33ff */
[----:B------:R-:W-:Y:S01]  /*173e0*/  IMAD.IADD R25, R25, 0x1, R2 ;  /* 0x0000000119197824 */ /* 0x000fe200078e0202 */
[----:B------:R-:W-:Y:S06]  /*173f0*/  BRA `(.L_x_11269) ;  /* 0x00000000001c7947 */ /* 0x000fec0003800000 */
.L_x_11261:
[----:B------:R-:W-:Y:S01]  /*17400*/  UMOV UR4, URZ ;  /* 0x0000003f00047c82 */ /* 0x000fe20008000000 */
[----:B------:R-:W-:Y:S01]  /*17410*/  UMOV UR5, URZ ;  /* 0x0000003f00057c82 */ /* 0x000fe20008000000 */
[----:B------:R-:W-:Y:S01]  /*17420*/  ULDC UR6, c[0x0][0xc3c] ;  /* 0x00030f0000067ab9 */ /* 0x000fe20000000800 */
[----:B------:R-:W-:Y:S02]  /*17430*/  IMAD.MOV.U32 R24, RZ, RZ, R0 ;  /* 0x000000ffff187224 */ /* 0x000fe400078e0000 */
[----:B------:R-:W-:Y:S02]  /*17440*/  IMAD.U32 R25, RZ, RZ, UR4 ;  /* 0x00000004ff197e24 */ /* 0x000fe4000f8e00ff */
[----:B------:R-:W-:Y:S02]  /*17450*/  IMAD.U32 R26, RZ, RZ, UR5 ;  /* 0x00000005ff1a7e24 */ /* 0x000fe4000f8e00ff */
[----:B------:R-:W-:-:S07]  /*17460*/  IMAD.U32 R27, RZ, RZ, UR6 ;  /* 0x00000006ff1b7e24 */ /* 0x000fce000f8e00ff */
.L_x_11269:
        /* <DEDUP_REMOVED lines=10> */
.L_x_11258:
[----:B------:R-:W-:Y:S02]  /*17510*/  ULDC UR4, c[0x0][0xc3c] ;  /* 0x00030f0000047ab9 */ /* 0x000fe40000000800 */
[----:B-1----:R-:W-:-:S13]  /*17520*/  ISETP.GE.AND P0, PT, R27, UR4, PT ;  /* 0x000000041b007c0c */ /* 0x002fda000bf06270 */
[----:B------:R-:W-:Y:S05]  /*17530*/  @!P0 BRA `(.L_x_11270) ;  /* 0xffffffb000088947 */ /* 0x000fea000383ffff */
[----:B------:R-:W-:Y:S05]  /*17540*/  BSYNC B8 ;  /* 0x0000000000087941 */ /* 0x000fea0003800000 */
.L_x_11199:
[----:B-1----:R-:W3:Y:S01]  /*17550*/  LDL.LU R0, [R1+0x28] ;  /* 0x0000280001007983 */ /* 0x002ee20000300800 */
[----:B------:R-:W-:Y:S01]  /*17560*/  BSSY B0, `(.L_x_11271) ;  /* 0x000000b000007945 */ /* 0x000fe20003800000 */
[----:B------:R-:W1:Y:S01]  /*17570*/  S2R R5, SR_CgaCtaId ;  /* 0x0000000000057919 */ /* 0x000e620000008800 */
[----:B---3--:R-:W-:-:S05]  /*17580*/  VIADD R0, R0, 0x1 ;  /* 0x0000000100007836 */ /* 0x008fca0000000000 */
[----:B------:R-:W-:-:S04]  /*17590*/  LEA.HI R2, R0, R0, RZ, 0x1 ;  /* 0x0000000000027211 */ /* 0x000fc800078f08ff */
[----:B------:R-:W-:Y:S02]  /*175a0*/  LOP3.LUT R3, R2, 0xfffffffe, RZ, 0xc0, !PT ;  /* 0xfffffffe02037812 */ /* 0x000fe400078ec0ff */
[----:B------:R-:W-:-:S03]  /*175b0*/  MOV R2, 0x400 ;  /* 0x0000040000027802 */ /* 0x000fc60000000f00 */
[----:B------:R-:W-:Y:S01]  /*175c0*/  IMAD.IADD R0, R0, 0x1, -R3 ;  /* 0x0000000100007824 */ /* 0x000fe200078e0a03 */
[----:B-1----:R-:W-:-:S04]  /*175d0*/  LEA R5, R5, R2, 0x18 ;  /* 0x0000000205057211 */ /* 0x002fc800078ec0ff */
[----:B------:R-:W-:-:S04]  /*175e0*/  SHF.L.U32 R0, R0, 0x1f, RZ ;  /* 0x0000001f00007819 */ /* 0x000fc800000006ff */
[----:B------:R-:W1:Y:S02]  /*175f0*/  SYNCS.PHASECHK.TRANS64.TRYWAIT P0, [R5+URZ+0x2d820], R0 ;  /* 0x02d82000050075a7 */ /* 0x000e64000800017f */
[----:B-1----:R-:W-:Y:S05]  /*17600*/  @!P0 BRA `(.L_x_11272) ;  /* 0x00000030002c8947 */ /* 0x002fea0003800000 */
.L_x_11371:
[----:B------:R-:W-:Y:S05]  /*17610*/  BSYNC B0 ;  /* 0x0000000000007941 */ /* 0x000fea0003800000 */
.L_x_11271:
[----:B------:R-:W-:-:S03]  /*17620*/  UMOV UR4, 0xffffffff ;  /* 0xffffffff00047882 */ /* 0x000fc60000000000 */
[----:B------:R-:W-:Y:S05]  /*17630*/  BRA.DIV UR4, `(.L_x_11273) ;  /* 0x0000003204347947 */ /* 0x000fea000b800000 */
[----:B-1----:R-:W1:Y:S02]  /*17640*/  S2R R0, SR_TID.X ;  /* 0x0000000000007919 */ /* 0x002e640000002100 */
[----:B-1----:R-:W-:-:S04]  /*17650*/  SHF.R.U32.HI R0, RZ, 0x5, R0 ;  /* 0x00000005ff007819 */ /* 0x002fc80000011600 */
[----:B------:R-:W-:-:S05]  /*17660*/  LOP3.LUT R0, R0, 0x3, RZ, 0xc0, !PT ;  /* 0x0000000300007812 */ /* 0x000fca00078ec0ff */
[----:B------:R1:W3:Y:S02]  /*17670*/  SHFL.IDX PT, R14, R0, RZ, 0x1f ;  /* 0x00001fff000e7589 */ /* 0x0002e400000e0000 */
.L_x_11374:
[----:B---3--:R-:W-:Y:S01]  /*17680*/  ISETP.NE.AND P0, PT, R14, RZ, PT ;  /* 0x000000ff0e00720c */ /* 0x008fe20003f05270 */
[----:B------:R-:W-:-:S12]  /*17690*/  BSSY B0, `(.L_x_11274) ;  /* 0x0000024000007945 */ /* 0x000fd80003800000 */
[----:B------:R-:W-:Y:S05]  /*176a0*/  @P0 BRA `(.L_x_11275) ;  /* 0x0000000000880947 */ /* 0x000fea0003800000 */
[----:B------:R-:W-:-:S03]  /*176b0*/  UMOV UR4, 0xffffffff ;  /* 0xffffffff00047882 */ /* 0x000fc60000000000 */
[----:B------:R-:W-:Y:S05]  /*176c0*/  BRA.DIV UR4, `(.L_x_11276) ;  /* 0x0000003204447947 */ /* 0x000fea000b800000 */
[----:B------:R-:W-:-:S13]  /*176d0*/  ELECT P6, URZ, PT ;  /* 0x00000000003f782f */ /* 0x000fda00038c0000 */
.L_x_11377:
[----:B------:R-:W-:Y:S05]  /*176e0*/  @!P6 BRA `(.L_x_11275) ;  /* 0x000000000078e947 */ /* 0x000fea0003800000 */
[----:B------:R-:W-:-:S06]  /*176f0*/  ULOP3.LUT UR4, UR44, 0x2, URZ, 0xfc, !UPT ;  /* 0x000000022c047892 */ /* 0x000fcc000f8efc3f */
[----:B-1----:R-:W-:-:S05]  /*17700*/  IMAD.U32 R0, RZ, RZ, UR4 ;  /* 0x00000004ff007e24 */ /* 0x002fca000f8e00ff */
[----:B------:R-:W-:-:S13]  /*17710*/  ISETP.NE.AND P0, PT, R0, 0x3, PT ;  /* 0x000000030000780c */ /* 0x000fda0003f05270 */
[----:B------:R-:W-:Y:S05]  /*17720*/  @!P0 BRA `(.L_x_11277) ;  /* 0x0000000000048947 */ /* 0x000fea0003800000 */
[----:B------:R-:W-:Y:S01]  /*17730*/  BPT.TRAP 0x1 ;  /* 0x000000040000795c */ /* 0x000fe20000300000 */
.L_x_11277:
[----:B------:R-:W-:Y:S01]  /*17740*/  IMAD R3, R23, 0x8, R5 ;  /* 0x0000000817037824 */ /* 0x000fe200078e0205 */
[----:B------:R-:W-:Y:S01]  /*17750*/  SHF.L.U32 R2, R29, 0x1f, RZ ;  /* 0x0000001f1d027819 */ /* 0x000fe200000006ff */
[----:B------:R-:W-:-:S03]  /*17760*/  VIADD R23, R23, 0x1 ;  /* 0x0000000117177836 */ /* 0x000fc60000000000 */
[----:B------:R-:W1:Y:S02]  /*17770*/  SYNCS.PHASECHK.TRANS64.TRYWAIT P1, [R3+URZ+0x2d840], R2 ;  /* 0x02d84002030075a7 */ /* 0x000e64000802017f */
[----:B------:R-:W-:-:S04]  /*17780*/  ISETP.NE.AND P2, PT, R23, 0x2, PT ;  /* 0x000000021700780c */ /* 0x000fc80003f45270 */
[----:B------:R-:W-:Y:S01]  /*17790*/  SEL R0, RZ, 0x1, P2 ;  /* 0x00000001ff007807 */ /* 0x000fe20001000000 */
[----:B-1----:R-:W-:Y:S08]  /*177a0*/  @!P1 BRA `(.L_x_11278) ;  /* 0x00000030002c9947 */ /* 0x002ff00003800000 */
.L_x_11378:
[----:B------:R-:W-:Y:S02]  /*177b0*/  SEL R23, R23, RZ, P2 ;  /* 0x000000ff17177207 */ /* 0x000fe40001000000 */
[----:B------:R-:W-:Y:S01]  /*177c0*/  LOP3.LUT R0, R29, R0, RZ, 0x3c, !PT ;  /* 0x000000001d007212 */ /* 0x000fe200078e3cff */
[----:B------:R-:W-:Y:S06]  /*177d0*/  @!P0 BRA `(.L_x_11279) ;  /* 0x0000000000048947 */ /* 0x000fec0003800000 */
[----:B------:R-:W-:Y:S01]  /*177e0*/  BPT.TRAP 0x1 ;  /* 0x000000040000795c */ /* 0x000fe20000300000 */
.L_x_11279:
[----:B------:R-:W-:Y:S01]  /*177f0*/  IMAD R23, R23, 0x8, R5 ;  /* 0x0000000817177824 */ /* 0x000fe200078e0205 */
[----:B------:R-:W-:-:S04]  /*17800*/  SHF.L.U32 R0, R0, 0x1f, RZ ;  /* 0x0000001f00007819 */ /* 0x000fc800000006ff */
[----:B------:R-:W3:Y:S02]  /*17810*/  SYNCS.PHASECHK.TRANS64.TRYWAIT P1, [R23+URZ+0x2d840], R0 ;  /* 0x02d84000170075a7 */ /* 0x000ee4000802017f */
[----:B---3--:R-:W-:Y:S05]  /*17820*/  @!P1 BRA `(.L_x_11280) ;  /* 0x0000003000209947 */ /* 0x008fea0003800000 */
.L_x_11379:
[----:B------:R-:W-:Y:S05]  /*17830*/  @!P0 BRA `(.L_x_11281) ;  /* 0x0000000000048947 */ /* 0x000fea0003800000 */
[----:B------:R-:W-:Y:S01]  /*17840*/  BPT.TRAP 0x1 ;  /* 0x000000040000795c */ /* 0x000fe20000300000 */
.L_x_11281:
[----:B------:R-:W4:Y:S02]  /*17850*/  SYNCS.PHASECHK.TRANS64.TRYWAIT P1, [R3+URZ+0x2d860], R2 ;  /* 0x02d86002030075a7 */ /* 0x000f24000802017f */
[----:B----4-:R-:W-:Y:S05]  /*17860*/  @!P1 BRA `(.L_x_11282) ;  /* 0x0000003000249947 */ /* 0x010fea0003800000 */
.L_x_11380:
[----:B------:R-:W-:Y:S05]  /*17870*/  @!P0 BRA `(.L_x_11283) ;  /* 0x0000000000048947 */ /* 0x000fea0003800000 */
[----:B------:R-:W-:Y:S01]  /*17880*/  BPT.TRAP 0x1 ;  /* 0x000000040000795c */ /* 0x000fe20000300000 */
.L_x_11283:
[----:B------:R0:W0:Y:S02]  /*17890*/  SYNCS.PHASECHK.TRANS64.TRYWAIT P0, [R23+URZ+0x2d860], R0 ;  /* 0x02d86000170075a7 */ /* 0x000024000800017f */
[----:B0-----:R-:W-:Y:S05]  /*178a0*/  @!P0 NANOSLEEP.SYNCS 0x989680 ;  /* 0x009896800000895d */ /* 0x001fea0003900000 */
[----:B------:R-:W0:Y:S02]  /*178b0*/  @!P0 SYNCS.PHASECHK.TRANS64 P0, [R23+URZ+0x2d860], R0 ;  /* 0x02d86000170085a7 */ /* 0x000e24000800007f */
[----:B0-----:R-:W-:Y:S05]  /*178c0*/  @!P0 BRA `(.L_x_11283) ;  /* 0xfffffffc00f08947 */ /* 0x001fea000383ffff */
.L_x_11275:
[----:B------:R-:W-:Y:S05]  /*178d0*/  BSYNC B0 ;  /* 0x0000000000007941 */ /* 0x000fea0003800000 */
.L_x_11274:
[----:B------:R-:W-:Y:S05]  /*178e0*/  EXIT ;  /* 0x000000000000794d */ /* 0x000fea0003800000 */
.L_x_11098:
[----:B0-----:R-:W-:-:S04]  /*178f0*/  IMAD.U32 R3, RZ, RZ, UR41 ;  /* 0x00000029ff037e24 */ /* 0x001fc8000f8e00ff */
[----:B------:R0:W1:Y:S03]  /*17900*/  SYNCS.PHASECHK.TRANS64.TRYWAIT P1, [R3+URZ+0x2d800], R0 ;  /* 0x02d80000030075a7 */ /* 0x000066000802017f */
[----:B-1----:R-:W-:Y:S05]  /*17910*/  @!P1 NANOSLEEP.SYNCS 0x989680 ;  /* 0x009896800000995d */ /* 0x002fea0003900000 */
[----:B------:R-:W1:Y:S02]  /*17920*/  @!P1 SYNCS.PHASECHK.TRANS64 P1, [R3+URZ+0x2d800], R0 ;  /* 0x02d80000030095a7 */ /* 0x000e64000802007f */
[----:B-1----:R-:W-:Y:S05]  /*17930*/  @!P1 BRA `(.L_x_11098) ;  /* 0xfffffffc00ec9947 */ /* 0x002fea000383ffff */
[----:B------:R-:W-:Y:S05]  /*17940*/  BRA `(.L_x_11284) ;  /* 0xfffffea400f47947 */ /* 0x000fea000383ffff */
.L_x_11102:
[----:B-1----:R1:W2:Y:S02]  /*17950*/  SYNCS.PHASECHK.TRANS64.TRYWAIT P1, [R3+URZ+0x2d830], R0 ;  /* 0x02d83000030075a7 */ /* 0x0022a4000802017f */
[----:B--2---:R-:W-:Y:S05]  /*17960*/  @!P1 NANOSLEEP.SYNCS 0x989680 ;  /* 0x009896800000995d */ /* 0x004fea0003900000 */
[----:B------:R-:W2:Y:S02]  /*17970*/  @!P1 SYNCS.PHASECHK.TRANS64 P1, [R3+URZ+0x2d830], R0 ;  /* 0x02d83000030095a7 */ /* 0x000ea4000802007f */
[----:B--2---:R-:W-:Y:S05]  /*17980*/  @!P1 BRA `(.L_x_11102) ;  /* 0xfffffffc00f09947 */ /* 0x004fea000383ffff */
[----:B------:R-:W-:Y:S05]  /*17990*/  BRA `(.L_x_11101) ;  /* 0xfffffea800107947 */ /* 0x000fea000383ffff */
.L_x_11119:
[----:B-1-3--:R-:W-:-:S04]  /*179a0*/  IMAD.U32 R8, RZ, RZ, UR6 ;  /* 0x00000006ff087e24 */ /* 0x00afc8000f8e00ff */
[----:B------:R1:W2:Y:S03]  /*179b0*/  SYNCS.PHASECHK.TRANS64.TRYWAIT P1, [R8+URZ+0x2d830], R3 ;  /* 0x02d83003080075a7 */ /* 0x0002a6000802017f */
[----:B--2---:R-:W-:Y:S05]  /*179c0*/  @!P1 NANOSLEEP.SYNCS 0x989680 ;  /* 0x009896800000995d */ /* 0x004fea0003900000 */
[----:B------:R-:W2:Y:S02]  /*179d0*/  @!P1 SYNCS.PHASECHK.TRANS64 P1, [R8+URZ+0x2d830], R3 ;  /* 0x02d83003080095a7 */ /* 0x000ea4000802007f */
[----:B--2---:R-:W-:Y:S05]  /*179e0*/  @!P1 BRA `(.L_x_11119) ;  /* 0xfffffffc00ec9947 */ /* 0x004fea000383ffff */
[----:B------:R-:W-:Y:S05]  /*179f0*/  BRA `(.L_x_11116) ;  /* 0xfffffedc00187947 */ /* 0x000fea000383ffff */
.L_x_11123:
[----:B-1----:R-:W-:-:S04]  /*17a00*/  IMAD.U32 R7, RZ, RZ, UR6 ;  /* 0x00000006ff077e24 */ /* 0x002fc8000f8e00ff */
[----:B------:R1:W2:Y:S03]  /*17a10*/  SYNCS.PHASECHK.TRANS64.TRYWAIT P1, [R7+URZ+0x2d850], R3 ;  /* 0x02d85003070075a7 */ /* 0x0002a6000802017f */
[----:B--2---:R-:W-:Y:S05]  /*17a20*/  @!P1 NANOSLEEP.SYNCS 0x989680 ;  /* 0x009896800000995d */ /* 0x004fea0003900000 */
[----:B------:R-:W2:Y:S02]  /*17a30*/  @!P1 SYNCS.PHASECHK.TRANS64 P1, [R7+URZ+0x2d850], R3 ;  /* 0x02d85003070095a7 */ /* 0x000ea4000802007f */
[----:B--2---:R-:W-:Y:S05]  /*17a40*/  @!P1 BRA `(.L_x_11123) ;  /* 0xfffffffc00ec9947 */ /* 0x004fea000383ffff */
[----:B------:R-:W-:Y:S05]  /*17a50*/  BRA `(.L_x_11120) ;  /* 0xfffffedc00c47947 */ /* 0x000fea000383ffff */
.L_x_11142:
[----:B-1----:R-:W-:-:S04]  /*17a60*/  IMAD.U32 R6, RZ, RZ, UR6 ;  /* 0x00000006ff067e24 */ /* 0x002fc8000f8e00ff */
[----:B------:R1:W2:Y:S03]  /*17a70*/  SYNCS.PHASECHK.TRANS64.TRYWAIT P1, [R6+URZ+0x2d830], R3 ;  /* 0x02d83003060075a7 */ /* 0x0002a6000802017f */
[----:B--2---:R-:W-:Y:S05]  /*17a80*/  @!P1 NANOSLEEP.SYNCS 0x989680 ;  /* 0x009896800000995d */ /* 0x004fea0003900000 */
[----:B------:R-:W2:Y:S02]  /*17a90*/  @!P1 SYNCS.PHASECHK.TRANS64 P1, [R6+URZ+0x2d830], R3 ;  /* 0x02d83003060095a7 */ /* 0x000ea4000802007f */
[----:B--2---:R-:W-:Y:S05]  /*17aa0*/  @!P1 BRA `(.L_x_11142) ;  /* 0xfffffffc00ec9947 */ /* 0x004fea000383ffff */
[----:B------:R-:W-:Y:S05]  /*17ab0*/  BRA `(.L_x_11139) ;  /* 0xffffff1000a87947 */ /* 0x000fea000383ffff */
.L_x_11146:
[----:B-1----:R-:W-:-:S04]  /*17ac0*/  IMAD.U32 R5, RZ, RZ, UR6 ;  /* 0x00000006ff057e24 */ /* 0x002fc8000f8e00ff */
[----:B------:R1:W2:Y:S03]  /*17ad0*/  SYNCS.PHASECHK.TRANS64.TRYWAIT P1, [R5+URZ+0x2d850], R3 ;  /* 0x02d85003050075a7 */ /* 0x0002a6000802017f */
[----:B--2---:R-:W-:Y:S05]  /*17ae0*/  @!P1 NANOSLEEP.SYNCS 0x989680 ;  /* 0x009896800000995d */ /* 0x004fea0003900000 */
[----:B------:R-:W2:Y:S02]  /*17af0*/  @!P1 SYNCS.PHASECHK.TRANS64 P1, [R5+URZ+0x2d850], R3 ;  /* 0x02d85003050095a7 */ /* 0x000ea4000802007f */
[----:B--2---:R-:W-:Y:S05]  /*17b00*/  @!P1 BRA `(.L_x_11146) ;  /* 0xfffffffc00ec9947 */ /* 0x004fea000383ffff */
[----:B------:R-:W-:Y:S05]  /*17b10*/  BRA `(.L_x_11143) ;  /* 0xffffff1400547947 */ /* 0x000fea000383ffff */
.L_x_11154:
[----:B-1-3--:R-:W-:-:S04]  /*17b20*/  IMAD.U32 R8, RZ, RZ, UR6 ;  /* 0x00000006ff087e24 */ /* 0x00afc8000f8e00ff */
[----:B------:R1:W2:Y:S03]  /*17b30*/  SYNCS.PHASECHK.TRANS64.TRYWAIT P1, [R8+URZ+0x2d830], R3 ;  /* 0x02d83003080075a7 */ /* 0x0002a6000802017f */
[----:B--2---:R-:W-:Y:S05]  /*17b40*/  @!P1 NANOSLEEP.SYNCS 0x989680 ;  /* 0x009896800000995d */ /* 0x004fea0003900000 */
[----:B------:R-:W2:Y:S02]  /*17b50*/  @!P1 SYNCS.PHASECHK.TRANS64 P1, [R8+URZ+0x2d830], R3 ;  /* 0x02d83003080095a7 */ /* 0x000ea4000802007f */
[----:B--2---:R-:W-:Y:S05]  /*17b60*/  @!P1 BRA `(.L_x_11154) ;  /* 0xfffffffc00ec9947 */ /* 0x004fea000383ffff */
[----:B------:R-:W-:Y:S05]  /*17b70*/  BRA `(.L_x_11151) ;  /* 0xffffff3000cc7947 */ /* 0x000fea000383ffff */
.L_x_11158:
[----:B-1----:R-:W-:-:S04]  /*17b80*/  IMAD.U32 R7, RZ, RZ, UR6 ;  /* 0x00000006ff077e24 */ /* 0x002fc8000f8e00ff */
[----:B------:R1:W2:Y:S03]  /*17b90*/  SYNCS.PHASECHK.TRANS64.TRYWAIT P1, [R7+URZ+0x2d850], R3 ;  /* 0x02d85003070075a7 */ /* 0x0002a6000802017f */
[----:B--2---:R-:W-:Y:S05]  /*17ba0*/  @!P1 NANOSLEEP.SYNCS 0x989680 ;  /* 0x009896800000995d */ /* 0x004fea0003900000 */
[----:B------:R-:W2:Y:S02]  /*17bb0*/  @!P1 SYNCS.PHASECHK.TRANS64 P1, [R7+URZ+0x2d850], R3 ;  /* 0x02d85003070095a7 */ /* 0x000ea4000802007f */
[----:B--2---:R-:W-:Y:S05]  /*17bc0*/  @!P1 BRA `(.L_x_11158) ;  /* 0xfffffffc00ec9947 */ /* 0x004fea000383ffff */
[----:B------:R-:W-:Y:S05]  /*17bd0*/  BRA `(.L_x_11155) ;  /* 0xffffff3400787947 */ /* 0x000fea000383ffff */
.L_x_11173:
[----:B-1----:R-:W-:-:S04]  /*17be0*/  IMAD.U32 R5, RZ, RZ, UR8 ;  /* 0x00000008ff057e24 */ /* 0x002fc8000f8e00ff */
[----:B------:R1:W2:Y:S03]  /*17bf0*/  SYNCS.PHASECHK.TRANS64.TRYWAIT P1, [R5+URZ+0x2d850], R4 ;  /* 0x02d85004050075a7 */ /* 0x0002a6000802017f */
[----:B--2---:R-:W-:Y:S05]  /*17c00*/  @!P1 NANOSLEEP.SYNCS 0x989680 ;  /* 0x009896800000995d */ /* 0x004fea0003900000 */
[----:B------:R-:W2:Y:S02]  /*17c10*/  @!P1 SYNCS.PHASECHK.TRANS64 P1, [R5+URZ+0x2d850], R4 ;  /* 0x02d85004050095a7 */ /* 0x000ea4000802007f */
[----:B--2---:R-:W-:Y:S05]  /*17c20*/  @!P1 BRA `(.L_x_11173) ;  /* 0xfffffffc00ec9947 */ /* 0x004fea000383ffff */
[----:B------:R-:W-:Y:S05]  /*17c30*/  BRA `(.L_x_11172) ;  /* 0xffffff6400787947 */ /* 0x000fea000383ffff */
.L_x_11221:
        /* <DEDUP_REMOVED lines=11> */
.L_x_11286:
[----:B------:R-:W-:Y:S05]  /*17cf0*/  BSYNC B0 ;  /* 0x0000000000007941 */ /* 0x000fea0003800000 */
.L_x_11285:
[----:B------:R-:W-:Y:S05]  /*17d00*/  BRA `(.L_x_11287) ;  /* 0xffffffbc00047947 */ /* 0x000fea000383ffff */
.L_x_11224:
[----:B0-----:R0:W1:Y:S02]  /*17d10*/  SYNCS.PHASECHK.TRANS64.TRYWAIT P0, [R4+URZ+0x2d840], R5 ;  /* 0x02d84005040075a7 */ /* 0x001064000800017f */
[----:B-1----:R-:W-:Y:S05]  /*17d20*/  @!P0 NANOSLEEP.SYNCS 0x989680 ;  /* 0x009896800000895d */ /* 0x002fea0003900000 */
[----:B------:R-:W1:Y:S02]  /*17d30*/  @!P0 SYNCS.PHASECHK.TRANS64 P0, [R4+URZ+0x2d840], R5 ;  /* 0x02d84005040085a7 */ /* 0x000e64000800007f */
[----:B-1----:R-:W-:Y:S05]  /*17d40*/  @!P0 BRA `(.L_x_11224) ;  /* 0xfffffffc00f08947 */ /* 0x002fea000383ffff */
[----:B------:R-:W-:Y:S05]  /*17d50*/  BRA `(.L_x_11288) ;  /* 0xffffffbc00607947 */ /* 0x000fea000383ffff */
.L_x_11225:
        /* <DEDUP_REMOVED lines=8> */
.L_x_11290:
[----:B------:R-:W-:Y:S05]  /*17de0*/  BSYNC B0 ;  /* 0x0000000000007941 */ /* 0x000fea0003800000 */
.L_x_11289:
        /* <DEDUP_REMOVED lines=9> */
.L_x_11291:
[----:B------:R-:W-:Y:S02]  /*17e80*/  IMAD.MOV.U32 R13, RZ, RZ, R6 ;  /* 0x000000ffff0d7224 */ /* 0x000fe400078e0006 */
[----:B------:R-:W-:Y:S02]  /*17e90*/  IMAD.MOV.U32 R12, RZ, RZ, 0x1 ;  /* 0x00000001ff0c7424 */ /* 0x000fe400078e00ff */
[----:B------:R-:W-:-:S07]  /*17ea0*/  IMAD.MOV.U32 R3, RZ, RZ, R14 ;  /* 0x000000ffff037224 */ /* 0x000fce00078e000e */
[----:B------:R-:W-:Y:S05]  /*17eb0*/  WARPSYNC.COLLECTIVE R15, `(.L_x_11292) ;  /* 0x000000000f087348 */ /* 0x000fea0003c00000 */
[----:B------:R0:W1:Y:S02]  /*17ec0*/  SHFL.IDX P6, R14, R13, R12, R11 ;  /* 0x0000000c0d0e7389 */ /* 0x00006400000c000b */
[----:B01----:R-:W-:Y:S01]  /*17ed0*/  ENDCOLLECTIVE ;  /* 0x000000000000791b */ /* 0x003fe20003800000 */
.L_x_11292:
        /* <DEDUP_REMOVED lines=17> */
.L_x_11293:
[----:B------:R-:W-:Y:S02]  /*17ff0*/  @P1 IMAD R8, R7, 0x2, R17 ;  /* 0x0000000207081824 */ /* 0x000fe400078e0211 */
[----:B------:R-:W-:Y:S02]  /*18000*/  IMAD.MOV.U32 R13, RZ, RZ, R6 ;  /* 0x000000ffff0d7224 */ /* 0x000fe400078e0006 */
[----:B------:R-:W-:Y:S02]  /*18010*/  IMAD.MOV.U32 R12, RZ, RZ, 0x2 ;  /* 0x00000002ff0c7424 */ /* 0x000fe400078e00ff */
[----:B------:R-:W-:-:S07]  /*18020*/  IMAD.MOV.U32 R3, RZ, RZ, R14 ;  /* 0x000000ffff037224 */ /* 0x000fce00078e000e */
[----:B------:R-:W-:Y:S05]  /*18030*/  WARPSYNC.COLLECTIVE R15, `(.L_x_11294) ;  /* 0x000000000f087348 */ /* 0x000fea0003c00000 */
[----:B------:R0:W1:Y:S02]  /*18040*/  SHFL.IDX P6, R14, R13, R12, R11 ;  /* 0x0000000c0d0e7389 */ /* 0x00006400000c000b */
[----:B01----:R-:W-:Y:S01]  /*18050*/  ENDCOLLECTIVE ;  /* 0x000000000000791b */ /* 0x003fe20003800000 */
.L_x_11294:
        /* <DEDUP_REMOVED lines=17> */
.L_x_11295:
[----:B------:R-:W-:Y:S02]  /*18170*/  @P1 IMAD R8, R7, 0x2, R17 ;  /* 0x0000000207081824 */ /* 0x000fe400078e0211 */
[----:B------:R-:W-:Y:S02]  /*18180*/  IMAD.MOV.U32 R13, RZ, RZ, R6 ;  /* 0x000000ffff0d7224 */ /* 0x000fe400078e0006 */
[----:B------:R-:W-:Y:S02]  /*18190*/  IMAD.MOV.U32 R12, RZ, RZ, 0x3 ;  /* 0x00000003ff0c7424 */ /* 0x000fe400078e00ff */
[----:B------:R-:W-:-:S07]  /*181a0*/  IMAD.MOV.U32 R3, RZ, RZ, R14 ;  /* 0x000000ffff037224 */ /* 0x000fce00078e000e */
[----:B------:R-:W-:Y:S05]  /*181b0*/  WARPSYNC.COLLECTIVE R15, `(.L_x_11296) ;  /* 0x000000000f087348 */ /* 0x000fea0003c00000 */
[----:B------:R0:W1:Y:S02]  /*181c0*/  SHFL.IDX P6, R14, R13, R12, R11 ;  /* 0x0000000c0d0e7389 */ /* 0x00006400000c000b */
[----:B01----:R-:W-:Y:S01]  /*181d0*/  ENDCOLLECTIVE ;  /* 0x000000000000791b */ /* 0x003fe20003800000 */
.L_x_11296:
        /* <DEDUP_REMOVED lines=10> */
.L_x_11297:
        /* <DEDUP_REMOVED lines=8> */
.L_x_11230:
[----:B------:R0:W5:Y:S01]  /*18300*/  LDL R21, [R1+0x18] ;  /* 0x0000180001157983 */ /* 0x0001620000100800 */
[----:B------:R-:W-:Y:S02]  /*18310*/  IMAD.MOV.U32 R13, RZ, RZ, R4 ;  /* 0x000000ffff0d7224 */ /* 0x000fe400078e0004 */
[----:B------:R-:W-:Y:S02]  /*18320*/  IMAD.MOV.U32 R12, RZ, RZ, RZ ;  /* 0x000000ffff0c7224 */ /* 0x000fe400078e00ff */
[----:B------:R-:W-:Y:S02]  /*18330*/  IMAD.MOV.U32 R11, RZ, RZ, 0x1c1f ;  /* 0x00001c1fff0b7424 */ /* 0x000fe400078e00ff */
[----:B------:R-:W-:Y:S02]  /*18340*/  IMAD.MOV.U32 R15, RZ, RZ, -0x1 ;  /* 0xffffffffff0f7424 */ /* 0x000fe400078e00ff */
[----:B------:R-:W-:Y:S02]  /*18350*/  IMAD R2, R28, R9, RZ ;  /* 0x000000091c027224 */ /* 0x000fe400078e02ff */
[----:B0-----:R-:W-:-:S07]  /*18360*/  IMAD.IADD R25, R20, 0x1, R25 ;  /* 0x0000000114197824 */ /* 0x001fce00078e0219 */
[----:B-----5:R-:W-:Y:S05]  /*18370*/  WARPSYNC.COLLECTIVE R15, `(.L_x_11299) ;  /* 0x000000000f087348 */ /* 0x020fea0003c00000 */
[----:B------:R0:W1:Y:S02]  /*18380*/  SHFL.IDX P6, R14, R13, R12, R11 ;  /* 0x0000000c0d0e7389 */ /* 0x00006400000c000b */
[----:B01---5:R-:W-:Y:S01]  /*18390*/  ENDCOLLECTIVE ;  /* 0x000000000000791b */ /* 0x023fe20003800000 */
.L_x_11299:
[----:B------:R-:W-:Y:S01]  /*183a0*/  ISETP.GE.AND P3, PT, R25, R2, PT ;  /* 0x000000021900720c */ /* 0x000fe20003f66270 */
[----:B------:R-:W-:Y:S02]  /*183b0*/  IMAD.MOV.U32 R13, RZ, RZ, R0 ;  /* 0x000000ffff0d7224 */ /* 0x000fe400078e0000 */
[----:B------:R-:W-:-:S10]  /*183c0*/  IMAD.MOV.U32 R6, RZ, RZ, R14 ;  /* 0x000000ffff067224 */ /* 0x000fd400078e000e */
[----:B------:R-:W-:Y:S05]  /*183d0*/  WARPSYNC.COLLECTIVE R15, `(.L_x_11300) ;  /* 0x000000000f087348 */ /* 0x000fea0003c00000 */
[----:B------:R0:W1:Y:S02]  /*183e0*/  SHFL.IDX P6, R14, R13, R12, R11 ;  /* 0x0000000c0d0e7389 */ /* 0x00006400000c000b */
[----:B01----:R-:W-:Y:S01]  /*183f0*/  ENDCOLLECTIVE ;  /* 0x000000000000791b */ /* 0x003fe20003800000 */
.L_x_11300:
[----:B------:R-:W-:Y:S02]  /*18400*/  IMAD.MOV.U32 R13, RZ, RZ, R4 ;  /* 0x000000ffff0d7224 */ /* 0x000fe400078e0004 */
[----:B------:R-:W-:Y:S02]  /*18410*/  IMAD.MOV.U32 R12, RZ, RZ, 0x1 ;  /* 0x00000001ff0c7424 */ /* 0x000fe400078e00ff */
[----:B------:R-:W-:-:S07]  /*18420*/  IMAD.MOV.U32 R5, RZ, RZ, R14 ;  /* 0x000000ffff057224 */ /* 0x000fce00078e000e */
[----:B------:R-:W-:Y:S05]  /*18430*/  WARPSYNC.COLLECTIVE R15, `(.L_x_11301) ;  /* 0x000000000f087348 */ /* 0x000fea0003c00000 */
[----:B------:R0:W1:Y:S02]  /*18440*/  SHFL.IDX P6, R14, R13, R12, R11 ;  /* 0x0000000c0d0e7389 */ /* 0x00006400000c000b */
[----:B01----:R-:W-:Y:S01]  /*18450*/  ENDCOLLECTIVE ;  /* 0x000000000000791b */ /* 0x003fe20003800000 */
.L_x_11301:
[----:B------:R-:W-:-:S05]  /*18460*/  @!P3 LEA R5, P4, R10, R5, 0x1 ;  /* 0x000000050a05b211 */ /* 0x000fca00078808ff */
[----:B------:R-:W-:-:S04]  /*18470*/  @!P3 IMAD.X R6, RZ, RZ, R6, P4 ;  /* 0x000000ffff06b224 */ /* 0x000fc800020e0606 */
[----:B------:R-:W-:Y:S02]  /*18480*/  @!P3 IMAD.MOV.U32 R7, RZ, RZ, R6 ;  /* 0x000000ffff07b224 */ /* 0x000fe400078e0006 */
[----:B------:R-:W-:Y:S02]  /*18490*/  @!P3 IMAD.MOV.U32 R6, RZ, RZ, R5 ;  /* 0x000000ffff06b224 */ /* 0x000fe400078e0005 */
[----:B------:R-:W-:Y:S02]  /*184a0*/  IMAD.MOV.U32 R13, RZ, RZ, R0 ;  /* 0x000000ffff0d7224 */ /* 0x000fe400078e0000 */
[----:B------:R-:W-:Y:S01]  /*184b0*/  VIADD R5, R25, 0x20 ;  /* 0x0000002019057836 */ /* 0x000fe20000000000 */
        /* <DEDUP_REMOVED lines=11> */
.L_x_11302:
[----:B------:R-:W-:Y:S02]  /*18570*/  IMAD.MOV.U32 R13, RZ, RZ, R4 ;  /* 0x000000ffff0d7224 */ /* 0x000fe400078e0004 */
[----:B------:R-:W-:Y:S02]  /*18580*/  IMAD.MOV.U32 R12, RZ, RZ, 0x2 ;  /* 0x00000002ff0c7424 */ /* 0x000fe400078e00ff */
[----:B------:R-:W-:-:S07]  /*18590*/  IMAD.MOV.U32 R5, RZ, RZ, R14 ;  /* 0x000000ffff057224 */ /* 0x000fce00078e000e */
[----:B------:R-:W-:Y:S05]  /*185a0*/  WARPSYNC.COLLECTIVE R15, `(.L_x_11303) ;  /* 0x000000000f087348 */ /* 0x000fea0003c00000 */
[----:B------:R0:W1:Y:S02]  /*185b0*/  SHFL.IDX P6, R14, R13, R12, R11 ;  /* 0x0000000c0d0e7389 */ /* 0x00006400000c000b */
[----:B01----:R-:W-:Y:S01]  /*185c0*/  ENDCOLLECTIVE ;  /* 0x000000000000791b */ /* 0x003fe20003800000 */
.L_x_11303:
        /* <DEDUP_REMOVED lines=16> */
.L_x_11304:
[----:B------:R-:W-:Y:S02]  /*186d0*/  IMAD.MOV.U32 R13, RZ, RZ, R4 ;  /* 0x000000ffff0d7224 */ /* 0x000fe400078e0004 */
[----:B------:R-:W-:Y:S02]  /*186e0*/  IMAD.MOV.U32 R12, RZ, RZ, 0x3 ;  /* 0x00000003ff0c7424 */ /* 0x000fe400078e00ff */
[----:B------:R-:W-:-:S07]  /*186f0*/  IMAD.MOV.U32 R5, RZ, RZ, R14 ;  /* 0x000000ffff057224 */ /* 0x000fce00078e000e */
[----:B------:R-:W-:Y:S05]  /*18700*/  WARPSYNC.COLLECTIVE R15, `(.L_x_11305) ;  /* 0x000000000f087348 */ /* 0x000fea0003c00000 */
[----:B------:R0:W1:Y:S02]  /*18710*/  SHFL.IDX P6, R14, R13, R12, R11 ;  /* 0x0000000c0d0e7389 */ /* 0x00006400000c000b */
[----:B01----:R-:W-:Y:S01]  /*18720*/  ENDCOLLECTIVE ;  /* 0x000000000000791b */ /* 0x003fe20003800000 */
.L_x_11305:
        /* <DEDUP_REMOVED lines=11> */
[----:B------:R-:W-:Y:S01]  /*187e0*/  IMAD.MOV.U32 R4, RZ, RZ, R14 ;  /* 0x000000ffff047224 */ /* 0x000fe200078e000e */
[----:B------:R-:W-:-:S13]  /*187f0*/  ISETP.GE.AND P3, PT, R5, R2, PT ;  /* 0x000000020500720c */ /* 0x000fda0003f66270 */
[----:B0-----:R-:W-:Y:S05]  /*18800*/  WARPSYNC.COLLECTIVE R15, `(.L_x_11306) ;  /* 0x000000000f087348 */ /* 0x001fea0003c00000 */
[----:B------:R1:W2:Y:S02]  /*18810*/  SHFL.IDX P6, R14, R13, R12, R11 ;  /* 0x0000000c0d0e7389 */ /* 0x0002a400000c000b */
[----:B012---:R-:W-:Y:S01]  /*18820*/  ENDCOLLECTIVE ;  /* 0x000000000000791b */ /* 0x007fe20003800000 */
.L_x_11306:
[----:B------:R-:W-:Y:S02]  /*18830*/  IMAD.MOV.U32 R13, RZ, RZ, R3 ;  /* 0x000000ffff0d7224 */ /* 0x000fe400078e0003 */
[----:B------:R-:W-:Y:S02]  /*18840*/  IMAD.MOV.U32 R12, RZ, RZ, RZ ;  /* 0x000000ffff0c7224 */ /* 0x000fe400078e00ff */
[----:B------:R-:W-:-:S07]  /*18850*/  IMAD.MOV.U32 R0, RZ, RZ, R14 ;  /* 0x000000ffff007224 */ /* 0x000fce00078e000e */
[----:B------:R-:W-:Y:S05]  /*18860*/  WARPSYNC.COLLECTIVE R15, `(.L_x_11307) ;  /* 0x000000000f087348 */ /* 0x000fea0003c00000 */
[----:B------:R0:W1:Y:S02]  /*18870*/  SHFL.IDX P6, R14, R13, R12, R11 ;  /* 0x0000000c0d0e7389 */ /* 0x00006400000c000b */
[----:B01----:R-:W-:Y:S01]  /*18880*/  ENDCOLLECTIVE ;  /* 0x000000000000791b */ /* 0x003fe20003800000 */
.L_x_11307:
[----:B------:R-:W-:-:S05]  /*18890*/  @!P3 LEA R0, P4, R10, R0, 0x1 ;  /* 0x000000000a00b211 */ /* 0x000fca00078808ff */
[----:B------:R-:W-:-:S04]  /*188a0*/  @!P3 IMAD.X R4, RZ, RZ, R4, P4 ;  /* 0x000000ffff04b224 */ /* 0x000fc800020e0604 */
[----:B------:R-:W-:Y:S02]  /*188b0*/  @!P3 IMAD.MOV.U32 R5, RZ, RZ, R4 ;  /* 0x000000ffff05b224 */ /* 0x000fe400078e0004 */
        /* <DEDUP_REMOVED lines=14> */
.L_x_11308:
[----:B------:R-:W-:Y:S02]  /*189a0*/  IMAD.MOV.U32 R13, RZ, RZ, R3 ;  /* 0x000000ffff0d7224 */ /* 0x000fe400078e0003 */
[----:B------:R-:W-:Y:S02]  /*189b0*/  IMAD.MOV.U32 R12, RZ, RZ, 0x1 ;  /* 0x00000001ff0c7424 */ /* 0x000fe400078e00ff */
[----:B------:R-:W-:-:S07]  /*189c0*/  IMAD.MOV.U32 R4, RZ, RZ, R14 ;  /* 0x000000ffff047224 */ /* 0x000fce00078e000e */
[----:B------:R-:W-:Y:S05]  /*189d0*/  WARPSYNC.COLLECTIVE R15, `(.L_x_11309) ;  /* 0x000000000f087348 */ /* 0x000fea0003c00000 */
[----:B------:R0:W1:Y:S02]  /*189e0*/  SHFL.IDX P6, R14, R13, R12, R11 ;  /* 0x0000000c0d0e7389 */ /* 0x00006400000c000b */
[----:B01----:R-:W-:Y:S01]  /*189f0*/  ENDCOLLECTIVE ;  /* 0x000000000000791b */ /* 0x003fe20003800000 */
.L_x_11309:
        /* <DEDUP_REMOVED lines=14> */
.L_x_11310:
[----:B------:R-:W-:Y:S01]  /*18ae0*/  IMAD.MOV.U32 R8, RZ, RZ, R14 ;  /* 0x000000ffff087224 */ /* 0x000fe200078e000e */
[----:B------:R-:W-:Y:S06]  /*18af0*/  BRA `(.L_x_11311) ;  /* 0xffffffc000387947 */ /* 0x000fec000383ffff */
.L_x_11233:
[----:B-1----:R1:W2:Y:S02]  /*18b00*/  SYNCS.PHASECHK.TRANS64.TRYWAIT P0, [R17+URZ+0x2d820], R0 ;  /* 0x02d82000110075a7 */ /* 0x0022a4000800017f */
[----:B--2---:R-:W-:Y:S05]  /*18b10*/  @!P0 NANOSLEEP.SYNCS 0x989680 ;  /* 0x009896800000895d */ /* 0x004fea0003900000 */
[----:B------:R-:W2:Y:S02]  /*18b20*/  @!P0 SYNCS.PHASECHK.TRANS64 P0, [R17+URZ+0x2d820], R0 ;  /* 0x02d82000110085a7 */ /* 0x000ea4000800007f */
[----:B--2---:R-:W-:Y:S05]  /*18b30*/  @!P0 BRA `(.L_x_11233) ;  /* 0xfffffffc00f08947 */ /* 0x004fea000383ffff */
[----:B------:R-:W-:Y:S05]  /*18b40*/  BRA `(.L_x_11312) ;  /* 0xffffffc000a07947 */ /* 0x000fea000383ffff */
.L_x_11238:
[----:B0-----:R0:W1:Y:S02]  /*18b50*/  SYNCS.PHASECHK.TRANS64.TRYWAIT P0, [R5+URZ+0x2d840], R0 ;  /* 0x02d84000050075a7 */ /* 0x001064000800017f */
[----:B-1----:R-:W-:Y:S05]  /*18b60*/  @!P0 NANOSLEEP.SYNCS 0x989680 ;  /* 0x009896800000895d */ /* 0x002fea0003900000 */
[----:B------:R-:W1:Y:S02]  /*18b70*/  @!P0 SYNCS.PHASECHK.TRANS64 P0, [R5+URZ+0x2d840], R0 ;  /* 0x02d84000050085a7 */ /* 0x000e64000800007f */
[----:B-1----:R-:W-:Y:S05]  /*18b80*/  @!P0 BRA `(.L_x_11238) ;  /* 0xfffffffc00f08947 */ /* 0x002fea000383ffff */
[----:B------:R-:W-:Y:S05]  /*18b90*/  BRA `(.L_x_11313) ;  /* 0xffffffc400947947 */ /* 0x000fea000383ffff */
.L_x_11239:
        /* <DEDUP_REMOVED lines=8> */
.L_x_11315:
[----:B------:R-:W-:Y:S05]  /*18c20*/  BSYNC B1 ;  /* 0x0000000000017941 */ /* 0x000fea0003800000 */
.L_x_11314:
[----:B------:R-:W0:Y:S01]  /*18c30*/  S2R R25, SR_TID.X ;  /* 0x0000000000197919 */ /* 0x000e220000002100 */
        /* <DEDUP_REMOVED lines=8> */
[----:B------:R-:W-:-:S12]  /*18cc0*/  IMAD R4, R4, 0x2, R17 ;  /* 0x0000000204047824 */ /* 0x000fd800078e0211 */
[----:B0-----:R-:W-:Y:S05]  /*18cd0*/  WARPSYNC.COLLECTIVE R15, `(.L_x_11316) ;  /* 0x000000000f087348 */ /* 0x001fea0003c00000 */
[----:B------:R1:W2:Y:S02]  /*18ce0*/  SHFL.IDX P6, R14, R13, R12, R11 ;  /* 0x0000000c0d0e7389 */ /* 0x0002a400000c000b */
[----:B012---:R-:W-:Y:S01]  /*18cf0*/  ENDCOLLECTIVE ;  /* 0x000000000000791b */ /* 0x007fe20003800000 */
.L_x_11316:
        /* <DEDUP_REMOVED lines=8> */
.L_x_11317:
        /* <DEDUP_REMOVED lines=14> */
.L_x_11318:
[----:B------:R-:W-:Y:S02]  /*18e60*/  IMAD.MOV.U32 R13, RZ, RZ, R8 ;  /* 0x000000ffff0d7224 */ /* 0x000fe400078e0008 */
[----:B------:R-:W-:Y:S02]  /*18e70*/  IMAD.MOV.U32 R12, RZ, RZ, 0x2 ;  /* 0x00000002ff0c7424 */ /* 0x000fe400078e00ff */
[----:B------:R-:W-:-:S07]  /*18e80*/  IMAD.MOV.U32 R2, RZ, RZ, R14 ;  /* 0x000000ffff027224 */ /* 0x000fce00078e000e */
[----:B------:R-:W-:Y:S05]  /*18e90*/  WARPSYNC.COLLECTIVE R15, `(.L_x_11319) ;  /* 0x000000000f087348 */ /* 0x000fea0003c00000 */
[----:B------:R0:W1:Y:S02]  /*18ea0*/  SHFL.IDX P6, R14, R13, R12, R11 ;  /* 0x0000000c0d0e7389 */ /* 0x00006400000c000b */
[----:B01----:R-:W-:Y:S01]  /*18eb0*/  ENDCOLLECTIVE ;  /* 0x000000000000791b */ /* 0x003fe20003800000 */
.L_x_11319:
        /* <DEDUP_REMOVED lines=13> */
.L_x_11320:
[----:B------:R-:W-:Y:S02]  /*18f90*/  IMAD.MOV.U32 R13, RZ, RZ, R8 ;  /* 0x000000ffff0d7224 */ /* 0x000fe400078e0008 */
[----:B------:R-:W-:Y:S02]  /*18fa0*/  IMAD.MOV.U32 R12, RZ, RZ, 0x3 ;  /* 0x00000003ff0c7424 */ /* 0x000fe400078e00ff */
[----:B------:R-:W-:-:S07]  /*18fb0*/  IMAD.MOV.U32 R2, RZ, RZ, R14 ;  /* 0x000000ffff027224 */ /* 0x000fce00078e000e */
[----:B------:R-:W-:Y:S05]  /*18fc0*/  WARPSYNC.COLLECTIVE R15, `(.L_x_11321) ;  /* 0x000000000f087348 */ /* 0x000fea0003c00000 */
[----:B------:R0:W1:Y:S02]  /*18fd0*/  SHFL.IDX P6, R14, R13, R12, R11 ;  /* 0x0000000c0d0e7389 */ /* 0x00006400000c000b */
[----:B01----:R-:W-:Y:S01]  /*18fe0*/  ENDCOLLECTIVE ;  /* 0x000000000000791b */ /* 0x003fe20003800000 */
.L_x_11321:
        /* <DEDUP_REMOVED lines=14> */
.L_x_11322:
[----:B------:R-:W-:Y:S01]  /*190d0*/  IMAD.MOV.U32 R2, RZ, RZ, R14 ;  /* 0x000000ffff027224 */ /* 0x000fe200078e000e */
[----:B------:R-:W-:Y:S06]  /*190e0*/  BRA `(.L_x_11323) ;  /* 0xffffffc400287947 */ /* 0x000fec000383ffff */
.L_x_11244:
[----:B-1----:R1:W2:Y:S02]  /*190f0*/  SYNCS.PHASECHK.TRANS64.TRYWAIT P0, [R5+URZ+0x2d860], R2 ;  /* 0x02d86002050075a7 */ /* 0x0022a4000800017f */
[----:B--2---:R-:W-:Y:S05]  /*19100*/  @!P0 NANOSLEEP.SYNCS 0x989680 ;  /* 0x009896800000895d */ /* 0x004fea0003900000 */
[----:B------:R-:W2:Y:S02]  /*19110*/  @!P0 SYNCS.PHASECHK.TRANS64 P0, [R5+URZ+0x2d860], R2 ;  /* 0x02d86002050085a7 */ /* 0x000ea4000800007f */
[----:B--2---:R-:W-:Y:S05]  /*19120*/  @!P0 BRA `(.L_x_11244) ;  /* 0xfffffffc00f08947 */ /* 0x004fea000383ffff */
[----:B------:R-:W-:Y:S05]  /*19130*/  BRA `(.L_x_11324) ;  /* 0xffffffc4008c7947 */ /* 0x000fea000383ffff */
.L_x_11245:
        /* <DEDUP_REMOVED lines=8> */
.L_x_11326:
[----:B------:R-:W-:Y:S05]  /*191c0*/  BSYNC B1 ;  /* 0x0000000000017941 */ /* 0x000fea0003800000 */
.L_x_11325:
        /* <DEDUP_REMOVED lines=9> */
.L_x_11327:
[----:B------:R-:W-:Y:S02]  /*19260*/  IMAD.MOV.U32 R13, RZ, RZ, R19 ;  /* 0x000000ffff0d7224 */ /* 0x000fe400078e0013 */
[----:B------:R-:W-:Y:S02]  /*19270*/  IMAD.MOV.U32 R12, RZ, RZ, 0x1 ;  /* 0x00000001ff0c7424 */ /* 0x000fe400078e00ff */
[----:B------:R-:W-:-:S07]  /*19280*/  IMAD.MOV.U32 R2, RZ, RZ, R14 ;  /* 0x000000ffff027224 */ /* 0x000fce00078e000e */
[----:B------:R-:W-:Y:S05]  /*19290*/  WARPSYNC.COLLECTIVE R15, `(.L_x_11328) ;  /* 0x000000000f087348 */ /* 0x000fea0003c00000 */
[----:B------:R0:W1:Y:S02]  /*192a0*/  SHFL.IDX P6, R14, R13, R12, R11 ;  /* 0x0000000c0d0e7389 */ /* 0x00006400000c000b */
[----:B01----:R-:W-:Y:S01]  /*192b0*/  ENDCOLLECTIVE ;  /* 0x000000000000791b */ /* 0x003fe20003800000 */
.L_x_11328:
        /* <DEDUP_REMOVED lines=16> */
.L_x_11329:
[----:B------:R-:W-:Y:S02]  /*193c0*/  IMAD.MOV.U32 R13, RZ, RZ, R19 ;  /* 0x000000ffff0d7224 */ /* 0x000fe400078e0013 */
[----:B------:R-:W-:Y:S02]  /*193d0*/  IMAD.MOV.U32 R12, RZ, RZ, 0x2 ;  /* 0x00000002ff0c7424 */ /* 0x000fe400078e00ff */
[----:B------:R-:W-:-:S07]  /*193e0*/  IMAD.MOV.U32 R2, RZ, RZ, R14 ;  /* 0x000000ffff027224 */ /* 0x000fce00078e000e */
[----:B------:R-:W-:Y:S05]  /*193f0*/  WARPSYNC.COLLECTIVE R15, `(.L_x_11330) ;  /* 0x000000000f087348 */ /* 0x000fea0003c00000 */
[----:B------:R0:W1:Y:S02]  /*19400*/  SHFL.IDX P6, R14, R13, R12, R11 ;  /* 0x0000000c0d0e7389 */ /* 0x00006400000c000b */
[----:B01----:R-:W-:Y:S01]  /*19410*/  ENDCOLLECTIVE ;  /* 0x000000000000791b */ /* 0x003fe20003800000 */
.L_x_11330:
        /* <DEDUP_REMOVED lines=16> */
.L_x_11331:
[----:B------:R-:W-:Y:S02]  /*19520*/  IMAD.MOV.U32 R13, RZ, RZ, R19 ;  /* 0x000000ffff0d7224 */ /* 0x000fe400078e0013 */
[----:B------:R-:W-:Y:S02]  /*19530*/  IMAD.MOV.U32 R12, RZ, RZ, 0x3 ;  /* 0x00000003ff0c7424 */ /* 0x000fe400078e00ff */
[----:B------:R-:W-:-:S07]  /*19540*/  IMAD.MOV.U32 R2, RZ, RZ, R14 ;  /* 0x000000ffff027224 */ /* 0x000fce00078e000e */
[----:B------:R-:W-:Y:S05]  /*19550*/  WARPSYNC.COLLECTIVE R15, `(.L_x_11332) ;  /* 0x000000000f087348 */ /* 0x000fea0003c00000 */
[----:B------:R0:W1:Y:S02]  /*19560*/  SHFL.IDX P6, R14, R13, R12, R11 ;  /* 0x0000000c0d0e7389 */ /* 0x00006400000c000b */
[----:B01----:R-:W-:Y:S01]  /*19570*/  ENDCOLLECTIVE ;  /* 0x000000000000791b */ /* 0x003fe20003800000 */
.L_x_11332:
        /* <DEDUP_REMOVED lines=13> */
.L_x_11333:
        /* <DEDUP_REMOVED lines=8> */
.L_x_11253:
[----:B-1----:R1:W2:Y:S02]  /*196d0*/  SYNCS.PHASECHK.TRANS64.TRYWAIT P0, [R0+URZ+0x2d860], R3 ;  /* 0x02d86003000075a7 */ /* 0x0022a4000800017f */
[----:B--2---:R-:W-:Y:S05]  /*196e0*/  @!P0 NANOSLEEP.SYNCS 0x989680 ;  /* 0x009896800000895d */ /* 0x004fea0003900000 */
[----:B------:R-:W2:Y:S02]  /*196f0*/  @!P0 SYNCS.PHASECHK.TRANS64 P0, [R0+URZ+0x2d860], R3 ;  /* 0x02d86003000085a7 */ /* 0x000ea4000800007f */
[----:B--2---:R-:W-:Y:S05]  /*19700*/  @!P0 BRA `(.L_x_11253) ;  /* 0xfffffffc00f08947 */ /* 0x004fea000383ffff */
[----:B------:R-:W-:Y:S05]  /*19710*/  BRA `(.L_x_11335) ;  /* 0xffffffc800187947 */ /* 0x000fea000383ffff */
.L_x_11254:
        /* <DEDUP_REMOVED lines=8> */
.L_x_11337:
[----:B------:R-:W-:Y:S05]  /*197a0*/  BSYNC B0 ;  /* 0x0000000000007941 */ /* 0x000fea0003800000 */
.L_x_11336:
[----:B------:R-:W0:Y:S01]  /*197b0*/  S2R R2, SR_TID.X ;  /* 0x0000000000027919 */ /* 0x000e220000002100 */
[----:B------:R-:W-:Y:S02]  /*197c0*/  IMAD.MOV.U32 R13, RZ, RZ, R18 ;  /* 0x000000ffff0d7224 */ /* 0x000fe400078e0012 */
[----:B------:R-:W-:Y:S02]  /*197d0*/  IMAD.MOV.U32 R12, RZ, RZ, RZ ;  /* 0x000000ffff0c7224 */ /* 0x000fe400078e00ff */
[----:B------:R-:W-:Y:S02]  /*197e0*/  IMAD.MOV.U32 R11, RZ, RZ, 0x1c1f ;  /* 0x00001c1fff0b7424 */ /* 0x000fe400078e00ff */
[----:B------:R-:W-:Y:S02]  /*197f0*/  IMAD.MOV.U32 R15, RZ, RZ, -0x1 ;  /* 0xffffffffff0f7424 */ /* 0x000fe400078e00ff */
[----:B------:R-:W-:Y:S02]  /*19800*/  IMAD.MOV.U32 R3, RZ, RZ, R14 ;  /* 0x000000ffff037224 */ /* 0x000fe400078e000e */
[----:B------:R-:W-:-:S07]  /*19810*/  IMAD R4, R4, 0x2, R17 ;  /* 0x0000000204047824 */ /* 0x000fce00078e0211 */
[----:B0-----:R-:W-:Y:S05]  /*19820*/  WARPSYNC.COLLECTIVE R15, `(.L_x_11338) ;  /* 0x000000000f087348 */ /* 0x001fea0003c00000 */
[----:B------:R1:W2:Y:S02]  /*19830*/  SHFL.IDX P6, R14, R13, R12, R11 ;  /* 0x0000000c0d0e7389 */ /* 0x0002a400000c000b */
[----:B012---:R-:W-:Y:S01]  /*19840*/  ENDCOLLECTIVE ;  /* 0x000000000000791b */ /* 0x007fe20003800000 */
.L_x_11338:
        /* <DEDUP_REMOVED lines=17> */
.L_x_11339:
        /* <DEDUP_REMOVED lines=14> */
.L_x_11340:
[----:B------:R-:W-:Y:S02]  /*19a40*/  IMAD.MOV.U32 R13, RZ, RZ, R19 ;  /* 0x000000ffff0d7224 */ /* 0x000fe400078e0013 */
[----:B------:R-:W-:Y:S01]  /*19a50*/  IMAD.MOV.U32 R12, RZ, RZ, 0x2 ;  /* 0x00000002ff0c7424 */ /* 0x000fe200078e00ff */
[----:B------:R-:W-:-:S13]  /*19a60*/  IADD3 R2, P4, R14, R5, RZ ;  /* 0x000000050e027210 */ /* 0x000fda0007f9e0ff */
[----:B------:R-:W-:Y:S05]  /*19a70*/  WARPSYNC.COLLECTIVE R15, `(.L_x_11341) ;  /* 0x000000000f087348 */ /* 0x000fea0003c00000 */
[----:B------:R0:W1:Y:S02]  /*19a80*/  SHFL.IDX P6, R14, R13, R12, R11 ;  /* 0x0000000c0d0e7389 */ /* 0x00006400000c000b */
[----:B01----:R-:W-:Y:S01]  /*19a90*/  ENDCOLLECTIVE ;  /* 0x000000000000791b */ /* 0x003fe20003800000 */
.L_x_11341:
        /* <DEDUP_REMOVED lines=15> */
.L_x_11342:
[----:B------:R-:W-:Y:S02]  /*19b90*/  IMAD.MOV.U32 R13, RZ, RZ, R19 ;  /* 0x000000ffff0d7224 */ /* 0x000fe400078e0013 */
[----:B------:R-:W-:Y:S01]  /*19ba0*/  IMAD.MOV.U32 R12, RZ, RZ, 0x3 ;  /* 0x00000003ff0c7424 */ /* 0x000fe200078e00ff */
[----:B------:R-:W-:-:S13]  /*19bb0*/  IADD3 R2, P4, R14, R5, RZ ;  /* 0x000000050e027210 */ /* 0x000fda0007f9e0ff */
[----:B------:R-:W-:Y:S05]  /*19bc0*/  WARPSYNC.COLLECTIVE R15, `(.L_x_11343) ;  /* 0x000000000f087348 */ /* 0x000fea0003c00000 */
[----:B------:R0:W1:Y:S02]  /*19bd0*/  SHFL.IDX P6, R14, R13, R12, R11 ;  /* 0x0000000c0d0e7389 */ /* 0x00006400000c000b */
[----:B01----:R-:W-:Y:S01]  /*19be0*/  ENDCOLLECTIVE ;  /* 0x000000000000791b */ /* 0x003fe20003800000 */
.L_x_11343:
        /* <DEDUP_REMOVED lines=14> */
.L_x_11344:
[----:B------:R-:W-:Y:S05]  /*19cd0*/  BRA `(.L_x_11345) ;  /* 0xffffffc4008c7947 */ /* 0x000fea000383ffff */
.L_x_11259:
        /* <DEDUP_REMOVED lines=8> */
.L_x_11347:
[----:B------:R-:W-:Y:S05]  /*19d60*/  BSYNC B0 ;  /* 0x0000000000007941 */ /* 0x000fea0003800000 */
.L_x_11346:
        /* <DEDUP_REMOVED lines=9> */
.L_x_11348:
[----:B------:R-:W-:Y:S02]  /*19e00*/  ULDC UR4, c[0x0][0xc3c] ;  /* 0x00030f0000047ab9 */ /* 0x000fe40000000800 */
[----:B------:R-:W-:-:S13]  /*19e10*/  ISETP.GE.OR P1, PT, R9, UR4, !P0 ;  /* 0x0000000409007c0c */ /* 0x000fda000c726670 */
[----:B------:R-:W0:Y:S08]  /*19e20*/  @!P1 LDC.64 R2, c[0x0][0xc80] ;  /* 0x00032000ff029b82 */ /* 0x000e300000000a00 */
[----:B------:R-:W1:Y:S01]  /*19e30*/  @!P1 LDC.64 R4, c[0x0][0xc78] ;  /* 0x00031e00ff049b82 */ /* 0x000e620000000a00 */
[----:B------:R-:W-:Y:S01]  /*19e40*/  CS2R R24, SRZ ;  /* 0x0000000000187805 */ /* 0x000fe2000001ff00 */
        /* <DEDUP_REMOVED lines=18> */
.L_x_11349:
[----:B------:R-:W-:Y:S01]  /*19f70*/  IMAD.MOV.U32 R12, RZ, RZ, 0x2 ;  /* 0x00000002ff0c7424 */ /* 0x000fe200078e00ff */
[----:B------:R-:W-:-:S05]  /*19f80*/  SEL R4, R14, RZ, P1 ;  /* 0x000000ff0e047207 */ /* 0x000fca0000800000 */
[----:B------:R-:W-:-:S04]  /*19f90*/  IMAD.IADD R4, R13, 0x1, R4 ;  /* 0x000000010d047824 */ /* 0x000fc800078e0204 */
[----:B------:R-:W-:-:S07]  /*19fa0*/  IMAD.MOV.U32 R13, RZ, RZ, R4 ;  /* 0x000000ffff0d7224 */ /* 0x000fce00078e0004 */
[----:B------:R-:W-:Y:S05]  /*19fb0*/  WARPSYNC.COLLECTIVE R15, `(.L_x_11350) ;  /* 0x000000000f087348 */ /* 0x000fea0003c00000 */
[----:B------:R0:W1:Y:S02]  /*19fc0*/  SHFL.UP P6, R14, R13, R12, R11 ;  /* 0x0400000c0d0e7389 */ /* 0x00006400000c000b */
[----:B01----:R-:W-:Y:S01]  /*19fd0*/  ENDCOLLECTIVE ;  /* 0x000000000000791b */ /* 0x003fe20003800000 */
.L_x_11350:
[----:B------:R-:W-:Y:S01]  /*19fe0*/  IMAD.MOV.U32 R12, RZ, RZ, 0x4 ;  /* 0x00000004ff0c7424 */ /* 0x000fe200078e00ff */
[----:B------:R-:W-:-:S05]  /*19ff0*/  SEL R3, R14, RZ, P2 ;  /* 0x000000ff0e037207 */ /* 0x000fca0001000000 */
[----:B------:R-:W-:-:S04]  /*1a000*/  IMAD.IADD R2, R4, 0x1, R3 ;  /* 0x0000000104027824 */ /* 0x000fc800078e0203 */
[----:B------:R-:W-:-:S07]  /*1a010*/  IMAD.MOV.U32 R13, RZ, RZ, R2 ;  /* 0x000000ffff0d7224 */ /* 0x000fce00078e0002 */
[----:B------:R-:W-:Y:S05]  /*1a020*/  WARPSYNC.COLLECTIVE R15, `(.L_x_11351) ;  /* 0x000000000f087348 */ /* 0x000fea0003c00000 */
[----:B------:R0:W1:Y:S02]  /*1a030*/  SHFL.UP P6, R14, R13, R12, R11 ;  /* 0x0400000c0d0e7389 */ /* 0x00006400000c000b */
[----:B01----:R-:W-:Y:S01]  /*1a040*/  ENDCOLLECTIVE ;  /* 0x000000000000791b */ /* 0x003fe20003800000 */
.L_x_11351:
[----:B------:R-:W-:Y:S01]  /*1a050*/  IMAD.MOV.U32 R12, RZ, RZ, 0x8 ;  /* 0x00000008ff0c7424 */ /* 0x000fe200078e00ff */
[----:B------:R-:W-:-:S05]  /*1a060*/  SEL R3, R14, RZ, P3 ;  /* 0x000000ff0e037207 */ /* 0x000fca0001800000 */
[----:B------:R-:W-:-:S04]  /*1a070*/  IMAD.IADD R3, R2, 0x1, R3 ;  /* 0x0000000102037824 */ /* 0x000fc800078e0203 */
[----:B------:R-:W-:-:S07]  /*1a080*/  IMAD.MOV.U32 R13, RZ, RZ, R3 ;  /* 0x000000ffff0d7224 */ /* 0x000fce00078e0003 */
[----:B------:R-:W-:Y:S05]  /*1a090*/  WARPSYNC.COLLECTIVE R15, `(.L_x_11352) ;  /* 0x000000000f087348 */ /* 0x000fea0003c00000 */
[----:B------:R0:W1:Y:S02]  /*1a0a0*/  SHFL.UP P6, R14, R13, R12, R11 ;  /* 0x0400000c0d0e7389 */ /* 0x00006400000c000b */
[----:B01----:R-:W-:Y:S01]  /*1a0b0*/  ENDCOLLECTIVE ;  /* 0x000000000000791b */ /* 0x003fe20003800000 */
.L_x_11352:
[----:B------:R-:W-:Y:S01]  /*1a0c0*/  IMAD.MOV.U32 R12, RZ, RZ, 0x10 ;  /* 0x00000010ff0c7424 */ /* 0x000fe200078e00ff */
[----:B------:R-:W-:-:S05]  /*1a0d0*/  SEL R4, R14, RZ, P4 ;  /* 0x000000ff0e047207 */ /* 0x000fca0002000000 */
[----:B------:R-:W-:-:S04]  /*1a0e0*/  IMAD.IADD R4, R3, 0x1, R4 ;  /* 0x0000000103047824 */ /* 0x000fc800078e0204 */
[----:B------:R-:W-:-:S07]  /*1a0f0*/  IMAD.MOV.U32 R13, RZ, RZ, R4 ;  /* 0x000000ffff0d7224 */ /* 0x000fce00078e0004 */
[----:B------:R-:W-:Y:S05]  /*1a100*/  WARPSYNC.COLLECTIVE R15, `(.L_x_11353) ;  /* 0x000000000f087348 */ /* 0x000fea0003c00000 */
[----:B------:R0:W1:Y:S02]  /*1a110*/  SHFL.UP P6, R14, R13, R12, R11 ;  /* 0x0400000c0d0e7389 */ /* 0x00006400000c000b */
[----:B01----:R-:W-:Y:S01]  /*1a120*/  ENDCOLLECTIVE ;  /* 0x000000000000791b */ /* 0x003fe20003800000 */
.L_x_11353:
        /* <DEDUP_REMOVED lines=8> */
.L_x_11354:
[----:B------:R-:W-:Y:S05]  /*1a1b0*/  BRA `(.L_x_11355) ;  /* 0xffffffc400a87947 */ /* 0x000fea000383ffff */
.L_x_11262:
[----:B------:R-:W-:Y:S01]  /*1a1c0*/  BSSY B0, `(.L_x_11356) ;  /* 0x0000007000007945 */ /* 0x000fe20003800000 */
[----:B------:R-:W-:Y:S02]  /*1a1d0*/  IMAD.MOV.U32 R12, RZ, RZ, 0x1 ;  /* 0x00000001ff0c7424 */ /* 0x000fe400078e00ff */
[----:B------:R-:W-:Y:S02]  /*1a1e0*/  IMAD.MOV.U32 R11, RZ, RZ, RZ ;  /* 0x000000ffff0b7224 */ /* 0x000fe400078e00ff */
[----:B------:R-:W-:-:S07]  /*1a1f0*/  IMAD.MOV.U32 R15, RZ, RZ, -0x1 ;  /* 0xffffffffff0f7424 */ /* 0x000fce00078e00ff */
[----:B------:R-:W-:Y:S05]  /*1a200*/  WARPSYNC.COLLECTIVE R15, `(.L_x_11357) ;  /* 0x000000000f087348 */ /* 0x000fea0003c00000 */
[----:B------:R0:W1:Y:S02]  /*1a210*/  SHFL.UP P6, R14, R13, R12, R11 ;  /* 0x0400000c0d0e7389 */ /* 0x00006400000c000b */
[----:B01----:R-:W-:Y:S01]  /*1a220*/  ENDCOLLECTIVE ;  /* 0x000000000000791b */ /* 0x003fe20003800000 */
.L_x_11357:
[----:B------:R-:W-:Y:S05]  /*1a230*/  BSYNC B0 ;  /* 0x0000000000007941 */ /* 0x000fea0003800000 */
.L_x_11356:
        /* <DEDUP_REMOVED lines=8> */
.L_x_11358:
[----:B------:R-:W-:Y:S01]  /*1a2c0*/  IMAD.MOV.U32 R12, RZ, RZ, 0x4 ;  /* 0x00000004ff0c7424 */ /* 0x000fe200078e00ff */
[----:B------:R-:W-:-:S05]  /*1a2d0*/  SEL R2, R14, RZ, P2 ;  /* 0x000000ff0e027207 */ /* 0x000fca0001000000 */
[----:B------:R-:W-:-:S04]  /*1a2e0*/  IMAD.IADD R2, R13, 0x1, R2 ;  /* 0x000000010d027824 */ /* 0x000fc800078e0202 */
[----:B------:R-:W-:-:S07]  /*1a2f0*/  IMAD.MOV.U32 R13, RZ, RZ, R2 ;  /* 0x000000ffff0d7224 */ /* 0x000fce00078e0002 */
[----:B------:R-:W-:Y:S05]  /*1a300*/  WARPSYNC.COLLECTIVE R15, `(.L_x_11359) ;  /* 0x000000000f087348 */ /* 0x000fea0003c00000 */
[----:B------:R0:W1:Y:S02]  /*1a310*/  SHFL.UP P6, R14, R13, R12, R11 ;  /* 0x0400000c0d0e7389 */ /* 0x00006400000c000b */
[----:B01----:R-:W-:Y:S01]  /*1a320*/  ENDCOLLECTIVE ;  /* 0x000000000000791b */ /* 0x003fe20003800000 */
.L_x_11359:
[----:B------:R-:W-:Y:S01]  /*1a330*/  IMAD.MOV.U32 R12, RZ, RZ, 0x8 ;  /* 0x00000008ff0c7424 */ /* 0x000fe200078e00ff */
[----:B------:R-:W-:-:S05]  /*1a340*/  SEL R3, R14, RZ, P3 ;  /* 0x000000ff0e037207 */ /* 0x000fca0001800000 */
[----:B------:R-:W-:-:S04]  /*1a350*/  IMAD.IADD R3, R2, 0x1, R3 ;  /* 0x0000000102037824 */ /* 0x000fc800078e0203 */
[----:B------:R-:W-:-:S07]  /*1a360*/  IMAD.MOV.U32 R13, RZ, RZ, R3 ;  /* 0x000000ffff0d7224 */ /* 0x000fce00078e0003 */
[----:B------:R-:W-:Y:S05]  /*1a370*/  WARPSYNC.COLLECTIVE R15, `(.L_x_11360) ;  /* 0x000000000f087348 */ /* 0x000fea0003c00000 */
[----:B------:R0:W1:Y:S02]  /*1a380*/  SHFL.UP P6, R14, R13, R12, R11 ;  /* 0x0400000c0d0e7389 */ /* 0x00006400000c000b */
[----:B01----:R-:W-:Y:S01]  /*1a390*/  ENDCOLLECTIVE ;  /* 0x000000000000791b */ /* 0x003fe20003800000 */
.L_x_11360:
[----:B------:R-:W-:Y:S01]  /*1a3a0*/  IMAD.MOV.U32 R12, RZ, RZ, 0x10 ;  /* 0x00000010ff0c7424 */ /* 0x000fe200078e00ff */
[----:B------:R-:W-:-:S05]  /*1a3b0*/  SEL R4, R14, RZ, P4 ;  /* 0x000000ff0e047207 */ /* 0x000fca0002000000 */
[----:B------:R-:W-:-:S04]  /*1a3c0*/  IMAD.IADD R4, R3, 0x1, R4 ;  /* 0x0000000103047824 */ /* 0x000fc800078e0204 */
[----:B------:R-:W-:-:S07]  /*1a3d0*/  IMAD.MOV.U32 R13, RZ, RZ, R4 ;  /* 0x000000ffff0d7224 */ /* 0x000fce00078e0004 */
[----:B------:R-:W-:Y:S05]  /*1a3e0*/  WARPSYNC.COLLECTIVE R15, `(.L_x_11361) ;  /* 0x000000000f087348 */ /* 0x000fea0003c00000 */
[----:B------:R0:W1:Y:S02]  /*1a3f0*/  SHFL.UP P6, R14, R13, R12, R11 ;  /* 0x0400000c0d0e7389 */ /* 0x00006400000c000b */
[----:B01----:R-:W-:Y:S01]  /*1a400*/  ENDCOLLECTIVE ;  /* 0x000000000000791b */ /* 0x003fe20003800000 */
.L_x_11361:
        /* <DEDUP_REMOVED lines=8> */
.L_x_11362:
[----:B------:R-:W-:Y:S05]  /*1a490*/  BRA `(.L_x_11363) ;  /* 0xffffffc400947947 */ /* 0x000fea000383ffff */
.L_x_11264:
[----:B------:R-:W-:Y:S01]  /*1a4a0*/  BSSY B0, `(.L_x_11364) ;  /* 0x0000006000007945 */ /* 0x000fe20003800000 */
[----:B------:R-:W-:Y:S01]  /*1a4b0*/  PLOP3.LUT P6, PT, P6, PT, PT, 0x8, 0x0 ;  /* 0x000000000000781c */ /* 0x000fe200037ce170 */
[----:B------:R-:W-:-:S12]  /*1a4c0*/  IMAD.MOV.U32 R15, RZ, RZ, -0x1 ;  /* 0xffffffffff0f7424 */ /* 0x000fd800078e00ff */
[----:B0-----:R-:W-:Y:S05]  /*1a4d0*/  WARPSYNC.COLLECTIVE R15, `(.L_x_11365) ;  /* 0x000000000f087348 */ /* 0x001fea0003c00000 */
[----:B------:R-:W-:Y:S01]  /*1a4e0*/  VOTE.ANY R14, PT, P6 ;  /* 0x00000000000e7806 */ /* 0x000fe200030e0100 */
[----:B0-----:R-:W-:Y:S06]  /*1a4f0*/  ENDCOLLECTIVE ;  /* 0x000000000000791b */ /* 0x001fec0003800000 */
.L_x_11365:
[----:B------:R-:W-:Y:S05]  /*1a500*/  BSYNC B0 ;  /* 0x0000000000007941 */ /* 0x000fea0003800000 */
.L_x_11364:
[----:B------:R-:W-:Y:S02]  /*1a510*/  IMAD.MOV.U32 R3, RZ, RZ, R14 ;  /* 0x000000ffff037224 */ /* 0x000fe400078e000e */
[----:B------:R-:W-:Y:S02]  /*1a520*/  IMAD.MOV.U32 R13, RZ, RZ, R25 ;  /* 0x000000ffff0d7224 */ /* 0x000fe400078e0019 */
[----:B------:R-:W0:Y:S01]  /*1a530*/  POPC R7, R3 ;  /* 0x0000000300077309 */ /* 0x000e220000000000 */
[----:B------:R-:W-:Y:S02]  /*1a540*/  IMAD.MOV.U32 R11, RZ, RZ, 0x1f ;  /* 0x0000001fff0b7424 */ /* 0x000fe400078e00ff */
[----:B------:R-:W-:Y:S02]  /*1a550*/  IMAD.MOV.U32 R15, RZ, RZ, -0x1 ;  /* 0xffffffffff0f7424 */ /* 0x000fe400078e00ff */
[----:B0-----:R-:W-:Y:S02]  /*1a560*/  IMAD.MOV.U32 R12, RZ, RZ, R7 ;  /* 0x000000ffff0c7224 */ /* 0x001fe400078e0007 */
[----:B------:R-:W-:-:S07]  /*1a570*/  IMAD.IADD R27, R7, 0x1, R27 ;  /* 0x00000001071b7824 */ /* 0x000fce00078e021b */
[----:B------:R-:W-:Y:S05]  /*1a580*/  WARPSYNC.COLLECTIVE R15, `(.L_x_11366) ;  /* 0x000000000f087348 */ /* 0x000fea0003c00000 */
[----:B------:R0:W1:Y:S02]  /*1a590*/  SHFL.IDX P6, R14, R13, R12, R11 ;  /* 0x0000000c0d0e7389 */ /* 0x00006400000c000b */
[----:B01----:R-:W-:Y:S01]  /*1a5a0*/  ENDCOLLECTIVE ;  /* 0x000000000000791b */ /* 0x003fe20003800000 */
.L_x_11366:
[----:B------:R-:W-:Y:S02]  /*1a5b0*/  IMAD.MOV.U32 R13, RZ, RZ, R5 ;  /* 0x000000ffff0d7224 */ /* 0x000fe400078e0005 */
[----:B------:R-:W-:-:S07]  /*1a5c0*/  IMAD.MOV.U32 R25, RZ, RZ, R14 ;  /* 0x000000ffff197224 */ /* 0x000fce00078e000e */
[----:B------:R-:W-:Y:S05]  /*1a5d0*/  WARPSYNC.COLLECTIVE R15, `(.L_x_11367) ;  /* 0x000000000f087348 */ /* 0x000fea0003c00000 */
[----:B------:R0:W1:Y:S02]  /*1a5e0*/  SHFL.IDX P6, R14, R13, R12, R11 ;  /* 0x0000000c0d0e7389 */ /* 0x00006400000c000b */
[----:B01----:R-:W-:Y:S01]  /*1a5f0*/  ENDCOLLECTIVE ;  /* 0x000000000000791b */ /* 0x003fe20003800000 */
.L_x_11367:
[----:B------:R-:W-:Y:S01]  /*1a600*/  IMAD.MOV.U32 R5, RZ, RZ, R14 ;  /* 0x000000ffff057224 */ /* 0x000fe200078e000e */
[----:B------:R-:W-:Y:S06]  /*1a610*/  BRA `(.L_x_11368) ;  /* 0xffffffc400747947 */ /* 0x000fec000383ffff */
.L_x_11266:
[----:B------:R-:W-:Y:S01]  /*1a620*/  BSSY B0, `(.L_x_11369) ;  /* 0x0000007000007945 */ /* 0x000fe20003800000 */
[----:B------:R-:W-:Y:S02]  /*1a630*/  IMAD.MOV.U32 R13, RZ, RZ, R2 ;  /* 0x000000ffff0d7224 */ /* 0x000fe400078e0002 */
[----:B------:R-:W-:Y:S02]  /*1a640*/  IMAD.MOV.U32 R11, RZ, RZ, 0x1f ;  /* 0x0000001fff0b7424 */ /* 0x000fe400078e00ff */
[----:B------:R-:W-:-:S07]  /*1a650*/  IMAD.MOV.U32 R15, RZ, RZ, -0x1 ;  /* 0xffffffffff0f7424 */ /* 0x000fce00078e00ff */
[----:B0123--:R-:W-:Y:S05]  /*1a660*/  WARPSYNC.COLLECTIVE R15, `(.L_x_11370) ;  /* 0x000000000f087348 */ /* 0x00ffea0003c00000 */
[----:B------:R4:W0:Y:S02]  /*1a670*/  SHFL.IDX P6, R14, R13, R12, R11 ;  /* 0x0000000c0d0e7389 */ /* 0x00082400000c000b */
[----:B01234-:R-:W-:Y:S01]  /*1a680*/  ENDCOLLECTIVE ;  /* 0x000000000000791b */ /* 0x01ffe20003800000 */
.L_x_11370:
[----:B------:R-:W-:Y:S05]  /*1a690*/  BSYNC B0 ;  /* 0x0000000000007941 */ /* 0x000fea0003800000 */
.L_x_11369:
[----:B------:R-:W-:Y:S01]  /*1a6a0*/  IMAD.MOV.U32 R24, RZ, RZ, R14 ;  /* 0x000000ffff187224 */ /* 0x000fe200078e000e */
[----:B------:R-:W-:Y:S06]  /*1a6b0*/  BRA `(.L_x_11265) ;  /* 0xffffffc400647947 */ /* 0x000fec000383ffff */
.L_x_11272:
[----:B-1----:R1:W3:Y:S02]  /*1a6c0*/  SYNCS.PHASECHK.TRANS64.TRYWAIT P0, [R5+URZ+0x2d820], R0 ;  /* 0x02d82000050075a7 */ /* 0x0022e4000800017f */
[----:B---3--:R-:W-:Y:S05]  /*1a6d0*/  @!P0 NANOSLEEP.SYNCS 0x989680 ;  /* 0x009896800000895d */ /* 0x008fea0003900000 */
[----:B------:R-:W3:Y:S02]  /*1a6e0*/  @!P0 SYNCS.PHASECHK.TRANS64 P0, [R5+URZ+0x2d820], R0 ;  /* 0x02d82000050085a7 */ /* 0x000ee4000800007f */
[----:B---3--:R-:W-:Y:S05]  /*1a6f0*/  @!P0 BRA `(.L_x_11272) ;  /* 0xfffffffc00f08947 */ /* 0x008fea000383ffff */
[----:B------:R-:W-:Y:S05]  /*1a700*/  BRA `(.L_x_11371) ;  /* 0xffffffcc00c07947 */ /* 0x000fea000383ffff */
.L_x_11273:
        /* <DEDUP_REMOVED lines=11> */
.L_x_11373:
[----:B------:R-:W-:Y:S05]  /*1a7c0*/  BSYNC B0 ;  /* 0x0000000000007941 */ /* 0x000fea0003800000 */
.L_x_11372:
[----:B------:R-:W-:Y:S05]  /*1a7d0*/  BRA `(.L_x_11374) ;  /* 0xffffffcc00a87947 */ /* 0x000fea000383ffff */
.L_x_11276:
[----:B------:R-:W-:Y:S01]  /*1a7e0*/  BSSY B1, `(.L_x_11375) ;  /* 0x0000006000017945 */ /* 0x000fe20003800000 */
[----:B------:R-:W-:-:S07]  /*1a7f0*/  IMAD.MOV.U32 R15, RZ, RZ, -0x1 ;  /* 0xffffffffff0f7424 */ /* 0x000fce00078e00ff */
[----:B012---:R-:W-:Y:S05]  /*1a800*/  WARPSYNC.COLLECTIVE R15, `(.L_x_11376) ;  /* 0x000000000f0c7348 */ /* 0x007fea0003c00000 */
[----:B------:R-:W-:Y:S02]  /*1a810*/  ELECT P6, UR62, PT ;  /* 0x00000000003e782f */ /* 0x000fe400038c0000 */
[----:B------:R-:W-:Y:S01]  /*1a820*/  MOV R14, UR62 ;  /* 0x0000003e000e7c02 */ /* 0x000fe20008000f00 */
[----:B012---:R-:W-:Y:S10]  /*1a830*/  ENDCOLLECTIVE ;  /* 0x000000000000791b */ /* 0x007ff40003800000 */
.L_x_11376:
[----:B------:R-:W-:Y:S05]  /*1a840*/  BSYNC B1 ;  /* 0x0000000000017941 */ /* 0x000fea0003800000 */
.L_x_11375:
[----:B------:R-:W-:Y:S05]  /*1a850*/  BRA `(.L_x_11377) ;  /* 0xffffffcc00a07947 */ /* 0x000fea000383ffff */
.L_x_11278:
[----:B-1----:R1:W3:Y:S02]  /*1a860*/  SYNCS.PHASECHK.TRANS64.TRYWAIT P1, [R3+URZ+0x2d840], R2 ;  /* 0x02d84002030075a7 */ /* 0x0022e4000802017f */
[----:B---3--:R-:W-:Y:S05]  /*1a870*/  @!P1 NANOSLEEP.SYNCS 0x989680 ;  /* 0x009896800000995d */ /* 0x008fea0003900000 */
[----:B------:R-:W3:Y:S02]  /*1a880*/  @!P1 SYNCS.PHASECHK.TRANS64 P1, [R3+URZ+0x2d840], R2 ;  /* 0x02d84002030095a7 */ /* 0x000ee4000802007f */
[----:B---3--:R-:W-:Y:S05]  /*1a890*/  @!P1 BRA `(.L_x_11278) ;  /* 0xfffffffc00f09947 */ /* 0x008fea000383ffff */
[----:B------:R-:W-:Y:S05]  /*1a8a0*/  BRA `(.L_x_11378) ;  /* 0xffffffcc00c07947 */ /* 0x000fea000383ffff */
.L_x_11280:
[----:B---3--:R3:W4:Y:S02]  /*1a8b0*/  SYNCS.PHASECHK.TRANS64.TRYWAIT P1, [R23+URZ+0x2d840], R0 ;  /* 0x02d84000170075a7 */ /* 0x008724000802017f */
[----:B----4-:R-:W-:Y:S05]  /*1a8c0*/  @!P1 NANOSLEEP.SYNCS 0x989680 ;  /* 0x009896800000995d */ /* 0x010fea0003900000 */
[----:B------:R-:W4:Y:S02]  /*1a8d0*/  @!P1 SYNCS.PHASECHK.TRANS64 P1, [R23+URZ+0x2d840], R0 ;  /* 0x02d84000170095a7 */ /* 0x000f24000802007f */
[----:B----4-:R-:W-:Y:S05]  /*1a8e0*/  @!P1 BRA `(.L_x_11280) ;  /* 0xfffffffc00f09947 */ /* 0x010fea000383ffff */
[----:B------:R-:W-:Y:S05]  /*1a8f0*/  BRA `(.L_x_11379) ;  /* 0xffffffcc00cc7947 */ /* 0x000fea000383ffff */
.L_x_11282:
[----:B----4-:R4:W0:Y:S02]  /*1a900*/  SYNCS.PHASECHK.TRANS64.TRYWAIT P1, [R3+URZ+0x2d860], R2 ;  /* 0x02d86002030075a7 */ /* 0x010824000802017f */
[----:B0-----:R-:W-:Y:S05]  /*1a910*/  @!P1 NANOSLEEP.SYNCS 0x989680 ;  /* 0x009896800000995d */ /* 0x001fea0003900000 */
[----:B------:R-:W0:Y:S02]  /*1a920*/  @!P1 SYNCS.PHASECHK.TRANS64 P1, [R3+URZ+0x2d860], R2 ;  /* 0x02d86002030095a7 */ /* 0x000e24000802007f */
[----:B0-----:R-:W-:Y:S05]  /*1a930*/  @!P1 BRA `(.L_x_11282) ;  /* 0xfffffffc00f09947 */ /* 0x001fea000383ffff */
[----:B------:R-:W-:Y:S05]  /*1a940*/  BRA `(.L_x_11380) ;  /* 0xffffffcc00c87947 */ /* 0x000fea000383ffff */
.L_x_11381:
        /* <DEDUP_REMOVED lines=11> */
.L_x_16000:


//--------------------- .text._ZN7cutlass13device_kernelIN5flash11enable_sm90INS1_16FlashAttnFwdSm90INS1_25CollectiveMainloopFwdSm90ILi2EN4cute5tupleIJNS5_1CILi1EEES8_S8_EEENS6_IJNS7_ILi192EEENS7_ILi128EEENS7_ILi96EEEEEELi96ENS_6half_tEfNS_4arch4Sm90ELb0ELb1ELb0ELb1ELb1ELb1ELb0ELb0ELb1ELb1ELb1ELb0EEENS1_21CollectiveEpilogueFwdINS6_IJSA_SC_SB_EEES9_SE_SG_Li384ELb1ELb1ELb1ELb0EEENS1_36VarlenDynamicPersistentTileSchedulerILi192ELi128ELi384ELi128ELb1ELb1ELb1ELb1ELb0ELb1EEEEEEEEEvNT_6ParamsE --------------------------
	.section	.text._ZN7cutlass13device_kernelIN5flash11enable_sm90INS1_16FlashAttnFwdSm90INS1_25CollectiveMainloopFwdSm90ILi2EN4cute5tupleIJNS5_1CILi1EEES8_S8_EEENS6_IJNS7_ILi192EEENS7_ILi128EEENS7_ILi96EEEEEELi96ENS_6half_tEfNS_4arch4Sm90ELb0ELb1ELb0ELb1ELb1ELb1ELb0ELb0ELb1ELb1ELb1ELb0EEENS1_21CollectiveEpilogueFwdINS6_IJSA_SC_SB_EEES9_SE_SG_Li384ELb1ELb1ELb1ELb0EEENS1_36VarlenDynamicPersistentTileSchedulerILi192ELi128ELi384ELi128ELb1ELb1ELb1ELb1ELb0ELb1EEEEEEEEEvNT_6ParamsE,"ax",@progbits
	.align	128
.text._ZN7cutlass13device_kernelIN5flash11enable_sm90INS1_16FlashAttnFwdSm90INS1_25CollectiveMainloopFwdSm90ILi2EN4cute5tupleIJNS5_1CILi1EEES8_S8_EEENS6_IJNS7_ILi192EEENS7_ILi128EEENS7_ILi96EEEEEELi96ENS_6half_tEfNS_4arch4Sm90ELb0ELb1ELb0ELb1ELb1ELb1ELb0ELb0ELb1ELb1ELb1ELb0EEENS1_21CollectiveEpilogueFwdINS6_IJSA_SC_SB_EEES9_SE_SG_Li384ELb1ELb1ELb1ELb0EEENS1_36VarlenDynamicPersistentTileSchedulerILi192ELi128ELi384ELi128ELb1ELb1ELb1ELb1ELb0ELb1EEEEEEEEEvNT_6ParamsE:
        .type           _ZN7cutlass13device_kernelIN5flash11enable_sm90INS1_16FlashAttnFwdSm90INS1_25CollectiveMainloopFwdSm90ILi2EN4cute5tupleIJNS5_1CILi1EEES8_S8_EEENS6_IJNS7_ILi192EEENS7_ILi128EEENS7_ILi96EEEEEELi96ENS_6half_tEfNS_4arch4Sm90ELb0ELb1ELb0ELb1ELb1ELb1ELb0ELb0ELb1ELb1ELb1ELb0EEENS1_21CollectiveEpilogueFwdINS6_IJSA_SC_SB_EEES9_SE_SG_Li384ELb1ELb1ELb1ELb0EEENS1_36VarlenDynamicPersistentTileSchedulerILi192ELi128ELi384ELi128ELb1ELb1ELb1ELb1ELb0ELb1EEEEEEEEEvNT_6ParamsE,@function
        .size           _ZN7cutlass13device_kernelIN5flash11enable_sm90INS1_16FlashAttnFwdSm90INS1_25CollectiveMainloopFwdSm90ILi2EN4cute5tupleIJNS5_1CILi1EEES8_S8_EEENS6_IJNS7_ILi192EEENS7_ILi128EEENS7_ILi96EEEEEELi96ENS_6half_tEfNS_4arch4Sm90ELb0ELb1ELb0ELb1ELb1ELb1ELb0ELb0ELb1ELb1ELb1ELb0EEENS1_21CollectiveEpilogueFwdINS6_IJSA_SC_SB_EEES9_SE_SG_Li384ELb1ELb1ELb1ELb0EEENS1_36VarlenDynamicPersistentTileSchedulerILi192ELi128ELi384ELi128ELb1ELb1ELb1ELb1ELb0ELb1EEEEEEEEEvNT_6ParamsE,(.L_x_16001 - _ZN7cutlass13device_kernelIN5flash11enable_sm90INS1_16FlashAttnFwdSm90INS1_25CollectiveMainloopFwdSm90ILi2EN4cute5tupleIJNS5_1CILi1EEES8_S8_EEENS6_IJNS7_ILi192EEENS7_ILi128EEENS7_ILi96EEEEEELi96ENS_6half_tEfNS_4arch4Sm90ELb0ELb1ELb0ELb1ELb1ELb1ELb0ELb0ELb1ELb1ELb1ELb0EEENS1_21CollectiveEpilogueFwdINS6_IJSA_SC_SB_EEES9_SE_SG_Li384ELb1ELb1ELb1ELb0EEENS1_36VarlenDynamicPersistentTileSchedulerILi192ELi128ELi384ELi128ELb1ELb1ELb1ELb1ELb0ELb1EEEEEEEEEvNT_6ParamsE)
        .other          _ZN7cutlass13device_kernelIN5flash11enable_sm90INS1_16FlashAttnFwdSm90INS1_25CollectiveMainloopFwdSm90ILi2EN4cute5tupleIJNS5_1CILi1EEES8_S8_EEENS6_IJNS7_ILi192EEENS7_ILi128EEENS7_ILi96EEEEEELi96ENS_6half_tEfNS_4arch4Sm90ELb0ELb1ELb0ELb1ELb1ELb1ELb0ELb0ELb1ELb1ELb1ELb0EEENS1_21CollectiveEpilogueFwdINS6_IJSA_SC_SB_EEES9_SE_SG_Li384ELb1ELb1ELb1ELb0EEENS1_36VarlenDynamicPersistentTileSchedulerILi192ELi128ELi384ELi128ELb1ELb1ELb1ELb1ELb0ELb1EEEEEEEEEvNT_6ParamsE,@"STO_CUDA_ENTRY STV_DEFAULT"
_ZN7cutlass13device_kernelIN5flash11enable_sm90INS1_16FlashAttnFwdSm90INS1_25CollectiveMainloopFwdSm90ILi2EN4cute5tupleIJNS5_1CILi1EEES8_S8_EEENS6_IJNS7_ILi192EEENS7_ILi128EEENS7_ILi96EEEEEELi96ENS_6half_tEfNS_4arch4Sm90ELb0ELb1ELb0ELb1ELb1ELb1ELb0ELb0ELb1ELb1ELb1ELb0EEENS1_21CollectiveEpilogueFwdINS6_IJSA_SC_SB_EEES9_SE_SG_Li384ELb1ELb1ELb1ELb0EEENS1_36VarlenDynamicPersistentTileSchedulerILi192ELi128ELi384ELi128ELb1ELb1ELb1ELb1ELb0ELb1EEEEEEEEEvNT_6ParamsE:
        /* <DEDUP_REMOVED lines=18> */
.L_x_11383:
[----:B------:R-:W-:Y:S05]  /*0120*/  BSYNC B0 ;  /* 0x0000000000007941 */ /* 0x000fea0003800000 */
.L_x_11382:
        /* <DEDUP_REMOVED lines=41> */
.L_x_11384:
        /* <DEDUP_REMOVED lines=22> */
.L_x_11385:
        /* <DEDUP_REMOVED lines=18> */
.L_x_11386:
        /* <DEDUP_REMOVED lines=22> */
.L_x_11387:
        /* <DEDUP_REMOVED lines=22> */
.L_x_11388:
        /* <DEDUP_REMOVED lines=8> */
.L_x_11391:
        /* <DEDUP_REMOVED lines=23> */
[----:B------:R-:W-:Y:S01]  /*0af0*/  IMAD.MOV.U32 R145, RZ, RZ, 0x40 ;  /* 0x00000040ff917424 */ /* 0x000fe200078e00ff */
[----:B------:R-:W-:Y:S01]  /*0b00*/  CS2R R22, SRZ ;  /* 0x0000000000167805 */ /* 0x000fe2000001ff00 */
[----:B------:R-:W-:Y:S01]  /*0b10*/  IMAD.MOV.U32 R147, RZ, RZ, RZ ;  /* 0x000000ffff937224 */ /* 0x000fe200078e00ff */
[----:B------:R-:W-:Y:S01]  /*0b20*/  ULOP3.LUT UR39, UR36, 0x1, URZ, 0xfc, !UPT ;  /* 0x0000000124277892 */ /* 0x000fe2000f8efc3f */
[----:B------:R-:W-:-:S08]  /*0b30*/  UMOV UR37, URZ ;  /* 0x0000003f00257c82 */ /* 0x000fd00008000000 */
[----:B------:R-:W-:Y:S01]  /*0b40*/  UIADD3 UR40, UR40, 0xc400, URZ ;  /* 0x0000c40028287890 */ /* 0x000fe2000fffe03f */
[----:B0-----:R-:W-:-:S05]  /*0b50*/  VIADD R0, R0, 0xffffff80 ;  /* 0xffffff8000007836 */ /* 0x001fca0000000000 */
[----:B------:R-:W-:Y:S02]  /*0b60*/  SHF.R.S32.HI R3, RZ, 0x1f, R0 ;  /* 0x0000001fff037819 */ /* 0x000fe40000011400 */
[-C--:B------:R-:W-:Y:S02]  /*0b70*/  LEA.HI R6, R0, R0.reuse, RZ, 0x1 ;  /* 0x0000000000067211 */ /* 0x080fe400078f08ff */
[CC--:B------:R-:W-:Y:S02]  /*0b80*/  LEA.HI R5, R3.reuse, R0.reuse, RZ, 0x4 ;  /* 0x0000000003057211 */ /* 0x0c0fe400078f20ff */
[CC--:B------:R-:W-:Y:S02]  /*0b90*/  LEA.HI R7, R3.reuse, R0.reuse, RZ, 0x5 ;  /* 0x0000000003077211 */ /* 0x0c0fe400078f28ff */
[CC--:B------:R-:W-:Y:S02]  /*0ba0*/  LEA.HI R4, R3.reuse, R0.reuse, RZ, 0x2 ;  /* 0x0000000003047211 */ /* 0x0c0fe400078f10ff */
[----:B------:R-:W-:-:S02]  /*0bb0*/  LEA.HI R3, R3, R0, RZ, 0x7 ;  /* 0x0000000003037211 */ /* 0x000fc400078f38ff */
[----:B------:R-:W-:Y:S02]  /*0bc0*/  LOP3.LUT R9, R6, 0xfffffffe, RZ, 0xc0, !PT ;  /* 0xfffffffe06097812 */ /* 0x000fe400078ec0ff */
[--C-:B------:R-:W-:Y:S02]  /*0bd0*/  SHF.R.S32.HI R8, RZ, 0x2, R4.reuse ;  /* 0x00000002ff087819 */ /* 0x100fe40000011404 */
[----:B------:R-:W-:Y:S01]  /*0be0*/  SHF.R.S32.HI R11, RZ, 0x1f, R4 ;  /* 0x0000001fff0b7819 */ /* 0x000fe20000011404 */
[----:B------:R-:W-:Y:S01]  /*0bf0*/  IMAD.IADD R18, R0, 0x1, -R9 ;  /* 0x0000000100127824 */ /* 0x000fe200078e0a09 */
[----:B------:R-:W-:Y:S02]  /*0c00*/  LOP3.LUT R13, R4, 0xfffffffc, RZ, 0xc0, !PT ;  /* 0xfffffffc040d7812 */ /* 0x000fe400078ec0ff */
[----:B------:R-:W-:Y:S01]  /*0c10*/  SHF.R.S32.HI R4, RZ, 0x7, R3 ;  /* 0x00000007ff047819 */ /* 0x000fe20000011403 */
[----:B------:R-:W-:Y:S01]  /*0c20*/  IMAD.SHL.U32 R24, R18, 0x4, RZ ;  /* 0x0000000412187824 */ /* 0x000fe200078e00ff */
[----:B------:R-:W-:Y:S01]  /*0c30*/  SHF.R.S32.HI R12, RZ, 0x1, R6 ;  /* 0x00000001ff0c7819 */ /* 0x000fe20000011406 */
[----:B------:R-:W-:Y:S01]  /*0c40*/  IMAD.IADD R13, R0, 0x1, -R13 ;  /* 0x00000001000d7824 */ /* 0x000fe200078e0a0d */
[----:B------:R-:W-:Y:S01]  /*0c50*/  LOP3.LUT R15, R3, 0xffffff80, RZ, 0xc0, !PT ;  /* 0xffffff80030f7812 */ /* 0x000fe200078ec0ff */
[----:B------:R-:W-:Y:S01]  /*0c60*/  IMAD.HI R10, R4, 0x55555556, RZ ;  /* 0x55555556040a7827 */ /* 0x000fe200078e02ff */
[----:B------:R-:W-:Y:S01]  /*0c70*/  LOP3.LUT R3, R5, 0xfffffff0, RZ, 0xc0, !PT ;  /* 0xfffffff005037812 */ /* 0x000fe200078ec0ff */
[----:B------:R0:W-:Y:S01]  /*0c80*/  STL [R1+0x80], R18 ;  /* 0x0000801201007387 */ /* 0x0001e20000100800 */
[----:B------:R-:W-:Y:S01]  /*0c90*/  LEA.HI R11, R11, R8, RZ, 0x2 ;  /* 0x000000080b0b7211 */ /* 0x000fe200078f10ff */
[----:B------:R-:W-:Y:S01]  /*0ca0*/  IMAD.IADD R21, R0, 0x1, -R15 ;  /* 0x0000000100157824 */ /* 0x000fe200078e0a0f */
[----:B------:R-:W-:Y:S01]  /*0cb0*/  LEA.HI R9, R6, R12, RZ, 0x1 ;  /* 0x0000000c06097211 */ /* 0x000fe200078f08ff */
[----:B------:R-:W-:Y:S01]  /*0cc0*/  IMAD.IADD R3, R0, 0x1, -R3 ;  /* 0x0000000100037824 */ /* 0x000fe200078e0a03 */
[----:B------:R-:W-:Y:S01]  /*0cd0*/  SHF.R.S32.HI R6, RZ, 0x4, R5 ;  /* 0x00000004ff067819 */ /* 0x000fe20000011405 */
[----:B------:R-:W-:Y:S01]  /*0ce0*/  VIADD R0, R24, 0x10 ;  /* 0x0000001018007836 */ /* 0x000fe20000000000 */
[----:B------:R-:W-:Y:S01]  /*0cf0*/  LOP3.LUT R11, R11, 0xfffffffc, RZ, 0xc0, !PT ;  /* 0xfffffffc0b0b7812 */ /* 0x000fe200078ec0ff */
[----:B------:R-:W-:Y:S01]  /*0d00*/  STL [R1+0x84], R21 ;  /* 0x0000841501007387 */ /* 0x000fe20000100800 */
[----:B------:R-:W-:Y:S01]  /*0d10*/  LEA.HI R17, R10, R10, RZ, 0x1 ;  /* 0x0000000a0a117211 */ /* 0x000fe200078f08ff */
[----:B------:R-:W-:Y:S01]  /*0d20*/  VIADD R20, R24, 0x20 ;  /* 0x0000002018147836 */ /* 0x000fe20000000000 */
[----:B------:R-:W-:Y:S01]  /*0d30*/  LOP3.LUT R9, R9, 0x7fffffe, RZ, 0xc0, !PT ;  /* 0x07fffffe09097812 */ /* 0x000fe200078ec0ff */
[----:B------:R-:W-:Y:S01]  /*0d40*/  IMAD.IADD R11, R8, 0x1, -R11 ;  /* 0x00000001080b7824 */ /* 0x000fe200078e0a0b */
[----:B------:R-:W-:Y:S01]  /*0d50*/  LEA.HI R5, R5, R6, RZ, 0x1 ;  /* 0x0000000605057211 */ /* 0x000fe200078f08ff */
[----:B------:R-:W-:Y:S01]  /*0d60*/  IMAD R17, R17, -0x3, R4 ;  /* 0xfffffffd11117824 */ /* 0x000fe200078e0204 */
[----:B------:R-:W-:Y:S01]  /*0d70*/  SHF.R.S32.HI R8, RZ, 0x1f, R21 ;  /* 0x0000001fff087819 */ /* 0x000fe20000011415 */
[----:B------:R-:W-:Y:S01]  /*0d80*/  IMAD.IADD R9, R12, 0x1, -R9 ;  /* 0x000000010c097824 */ /* 0x000fe200078e0a09 */
[----:B------:R-:W-:Y:S01]  /*0d90*/  STL [R1+0x18], R24 ;  /* 0x0000181801007387 */ /* 0x000fe20000100800 */
[----:B------:R-:W-:Y:S01]  /*0da0*/  LEA.HI R4, R13, R13, RZ, 0x1 ;  /* 0x0000000d0d047211 */ /* 0x000fe200078f08ff */
[----:B------:R-:W-:Y:S01]  /*0db0*/  IMAD.IADD R12, R24, 0x1, R0 ;  /* 0x00000001180c7824 */ /* 0x000fe200078e0200 */
[----:B------:R-:W-:Y:S01]  /*0dc0*/  LOP3.LUT R5, R5, 0x1ffffffe, RZ, 0xc0, !PT ;  /* 0x1ffffffe05057812 */ /* 0x000fe200078ec0ff */
[----:B------:R1:W-:Y:S01]  /*0dd0*/  STL [R1+0x54], R0 ;  /* 0x0000540001007387 */ /* 0x0003e20000100800 */
[----:B------:R-:W-:Y:S01]  /*0de0*/  LEA.HI R10, R8, R21, RZ, 0x2 ;  /* 0x00000015080a7211 */ /* 0x000fe200078f10ff */
[----:B------:R-:W-:Y:S01]  /*0df0*/  IMAD R14, R6, 0x8, R9 ;  /* 0x00000008060e7824 */ /* 0x000fe200078e0209 */
[----:B------:R-:W-:Y:S01]  /*0e00*/  LOP3.LUT R4, R4, 0x1ffffffe, RZ, 0xc0, !PT ;  /* 0x1ffffffe04047812 */ /* 0x000fe200078ec0ff */
[----:B------:R-:W-:Y:S01]  /*0e10*/  IMAD.IADD R5, R6, 0x1, -R5 ;  /* 0x0000000106057824 */ /* 0x000fe200078e0a05 */
[--C-:B------:R-:W-:Y:S01]  /*0e20*/  SHF.R.S32.HI R6, RZ, 0x2, R10.reuse ;  /* 0x00000002ff067819 */ /* 0x100fe2000001140a */
[----:B------:R2:W-:Y:S01]  /*0e30*/  STL [R1+0x50], R20 ;  /* 0x0000501401007387 */ /* 0x0005e20000100800 */
[----:B------:R-:W-:Y:S01]  /*0e40*/  SHF.R.S32.HI R9, RZ, 0x1f, R10 ;  /* 0x0000001fff097819 */ /* 0x000fe2000001140a */
[----:B------:R-:W-:Y:S01]  /*0e50*/  IMAD.IADD R13, R13, 0x1, -R4 ;  /* 0x000000010d0d7824 */ /* 0x000fe200078e0a04 */
[----:B------:R-:W-:Y:S01]  /*0e60*/  SHF.R.S32.HI R7, RZ, 0x5, R7 ;  /* 0x00000005ff077819 */ /* 0x000fe20000011407 */
[----:B0-----:R-:W-:Y:S01]  /*0e70*/  IMAD.SHL.U32 R18, R18, 0x8, RZ ;  /* 0x0000000812127824 */ /* 0x001fe200078e00ff */
[--C-:B-1----:R-:W-:Y:S01]  /*0e80*/  SHF.R.S32.HI R0, RZ, 0x1f, R3.reuse ;  /* 0x0000001fff007819 */ /* 0x102fe20000011403 */
[----:B------:R-:W-:Y:S01]  /*0e90*/  IMAD.SHL.U32 R11, R11, 0x40, RZ ;  /* 0x000000400b0b7824 */ /* 0x000fe200078e00ff */
[----:B------:R-:W-:Y:S01]  /*0ea0*/  LEA.HI R9, R9, R6, RZ, 0x3 ;  /* 0x0000000609097211 */ /* 0x000fe200078f18ff */
[----:B------:R-:W-:Y:S01]  /*0eb0*/  IMAD R19, R7, 0x10, R3 ;  /* 0x0000001007137824 */ /* 0x000fe200078e0203 */
[----:B------:R-:W-:Y:S01]  /*0ec0*/  LEA.HI R0, R0, R3, RZ, 0x3 ;  /* 0x0000000300007211 */ /* 0x000fe200078f18ff */
[C---:B------:R-:W-:Y:S01]  /*0ed0*/  VIADD R137, R18.reuse, 0x30 ;  /* 0x0000003012897836 */ /* 0x040fe20000000000 */
[----:B------:R-:W-:Y:S01]  /*0ee0*/  LOP3.LUT R9, R9, 0xfffffff8, RZ, 0xc0, !PT ;  /* 0xfffffff809097812 */ /* 0x000fe200078ec0ff */
[----:B------:R-:W-:Y:S01]  /*0ef0*/  VIADD R136, R18, 0x40 ;  /* 0x0000004012887836 */ /* 0x000fe20000000000 */
[----:B------:R-:W-:Y:S01]  /*0f00*/  LOP3.LUT R4, R0, 0xfffffff8, RZ, 0xc0, !PT ;  /* 0xfffffff800047812 */ /* 0x000fe200078ec0ff */
[----:B------:R-:W-:Y:S01]  /*0f10*/  VIADD R138, R18, 0x50 ;  /* 0x00000050128a7836 */ /* 0x000fe20000000000 */
[----:B------:R-:W-:Y:S01]  /*0f20*/  SHF.R.S32.HI R15, RZ, 0x1f, R12 ;  /* 0x0000001fff0f7819 */ /* 0x000fe2000001140c */
[----:B------:R-:W-:Y:S01]  /*0f30*/  IMAD.IADD R9, R6, 0x1, -R9 ;  /* 0x0000000106097824 */ /* 0x000fe200078e0a09 */
[----:B------:R-:W-:Y:S01]  /*0f40*/  LEA.HI R8, R8, R21, RZ, 0x5 ;  /* 0x0000001508087211 */ /* 0x000fe200078f28ff */
[----:B------:R-:W-:Y:S01]  /*0f50*/  IMAD.IADD R4, R3, 0x1, -R4 ;  /* 0x0000000103047824 */ /* 0x000fe200078e0a04 */
[----:B------:R-:W-:Y:S01]  /*0f60*/  LEA.HI R15, R15, R12, RZ, 0x3 ;  /* 0x0000000c0f0f7211 */ /* 0x000fe200078f18ff */
[----:B------:R-:W-:Y:S01]  /*0f70*/  IMAD.SHL.U32 R6, R0, 0x40, RZ ;  /* 0x0000004000067824 */ /* 0x000fe200078e00ff */
[----:B------:R-:W-:Y:S01]  /*0f80*/  SHF.R.S32.HI R8, RZ, 0x5, R8 ;  /* 0x00000005ff087819 */ /* 0x000fe20000011408 */
[C---:B------:R-:W-:Y:S01]  /*0f90*/  IMAD.SHL.U32 R3, R4.reuse, 0x40, RZ ;  /* 0x0000004004037824 */ /* 0x040fe200078e00ff */
[----:B------:R-:W-:Y:S01]  /*0fa0*/  R2P PR, R4, 0x6 ;  /* 0x0000000604007804 */ /* 0x000fe20000000000 */
[----:B------:R-:W-:Y:S01]  /*0fb0*/  IMAD.SHL.U32 R0, R5, 0x8, RZ ;  /* 0x0000000805007824 */ /* 0x000fe200078e00ff */
[----:B------:R-:W-:Y:S01]  /*0fc0*/  LOP3.LUT R6, R6, 0x7ffffe00, RZ, 0xc0, !PT ;  /* 0x7ffffe0006067812 */ /* 0x000fe200078ec0ff */
[----:B------:R-:W-:Y:S01]  /*0fd0*/  IMAD.IADD R12, R24, 0x1, R20 ;  /* 0x00000001180c7824 */ /* 0x000fe200078e0214 */
[----:B------:R-:W-:Y:S01]  /*0fe0*/  LOP3.LUT R3, R3, 0x1c0, RZ, 0xc0, !PT ;  /* 0x000001c003037812 */ /* 0x000fe200078ec0ff */
[----:B--2---:R-:W-:Y:S01]  /*0ff0*/  IMAD.U32 R20, R19, 0x20, R0 ;  /* 0x0000002013147824 */ /* 0x004fe200078e0000 */
[----:B------:R-:W-:Y:S01]  /*1000*/  LOP3.LUT R10, R10, 0x7ffffffc, RZ, 0xc0, !PT ;  /* 0x7ffffffc0a0a7812 */ /* 0x000fe200078ec0ff */
[----:B------:R-:W-:Y:S01]  /*1010*/  IMAD R6, R7, 0x400, R6 ;  /* 0x0000040007067824 */ /* 0x000fe200078e0206 */
[----:B------:R-:W-:Y:S01]  /*1020*/  LOP3.LUT R0, R3, 0x8, R0, 0xf8, !PT ;  /* 0x0000000803007812 */ /* 0x000fe200078ef800 */
[----:B------:R-:W-:Y:S01]  /*1030*/  IMAD R8, R8, 0x10, R9 ;  /* 0x0000001008087824 */ /* 0x000fe200078e0209 */
[----:B------:R-:W-:Y:S01]  /*1040*/  SHF.R.U32.HI R3, RZ, 0x3, R3 ;  /* 0x00000003ff037819 */ /* 0x000fe20000011603 */
[----:B------:R0:W-:Y:S01]  /*1050*/  STL [R1+0x90], R20 ;  /* 0x0000901401007387 */ /* 0x0001e20000100800 */
[----:B------:R-:W-:Y:S01]  /*1060*/  VIADD R4, R24, 0x18 ;  /* 0x0000001818047836 */ /* 0x000fe20000000000 */
[----:B------:R-:W-:Y:S01]  /*1070*/  SHF.R.S32.HI R5, RZ, 0x1f, R12 ;  /* 0x0000001fff057819 */ /* 0x000fe2000001140c */
[----:B------:R-:W-:Y:S01]  /*1080*/  IMAD.IADD R10, R21, 0x1, -R10 ;  /* 0x00000001150a7824 */ /* 0x000fe200078e0a0a */
[----:B------:R-:W-:Y:S01]  /*1090*/  LOP3.LUT R3, R0, R3, RZ, 0x3c, !PT ;  /* 0x0000000300037212 */ /* 0x000fe200078e3cff */
[----:B------:R-:W-:Y:S01]  /*10a0*/  VIADD R0, R24, 0x28 ;  /* 0x0000002818007836 */ /* 0x000fe20000000000 */
[----:B------:R-:W-:Y:S01]  /*10b0*/  LEA.HI R5, R5, R12, RZ, 0x3 ;  /* 0x0000000c05057211 */ /* 0x000fe200078f18ff */
[----:B------:R-:W-:Y:S01]  /*10c0*/  IMAD.SHL.U32 R21, R14, 0x20, RZ ;  /* 0x000000200e157824 */ /* 0x000fe200078e00ff */
[----:B------:R-:W-:Y:S01]  /*10d0*/  SHF.R.S32.HI R7, RZ, 0x3, R15 ;  /* 0x00000003ff077819 */ /* 0x000fe2000001140f */
[----:B------:R-:W-:Y:S01]  /*10e0*/  IMAD.IADD R3, R6, 0x1, R3 ;  /* 0x0000000106037824 */ /* 0x000fe200078e0203 */
[----:B------:R-:W-:Y:S01]  /*10f0*/  SHF.R.S32.HI R5, RZ, 0x3, R5 ;  /* 0x00000003ff057819 */ /* 0x000fe20000011405 */
[----:B0-----:R-:W-:Y:S01]  /*1100*/  IMAD R20, R17, 0x40, R8 ;  /* 0x0000004011147824 */ /* 0x001fe200078e0208 */
[----:B------:R-:W-:Y:S01]  /*1110*/  SEL R145, R145, 0xffffffc0, !P2 ;  /* 0xffffffc091917807 */ /* 0x000fe20005000000 */
[----:B------:R-:W-:Y:S01]  /*1120*/  VIADD R6, R24, 0x8 ;  /* 0x0000000818067836 */ /* 0x000fe20000000000 */
[----:B------:R-:W-:Y:S01]  /*1130*/  SHF.R.S32.HI R19, RZ, 0x1f, R18 ;  /* 0x0000001fff137819 */ /* 0x000fe20000011412 */
[----:B------:R-:W-:Y:S01]  /*1140*/  IMAD.SHL.U32 R142, R10, 0x2, RZ ;  /* 0x000000020a8e7824 */ /* 0x000fe200078e00ff */
[----:B------:R-:W-:Y:S01]  /*1150*/  STL [R1+0x8c], R20 ;  /* 0x00008c1401007387 */ /* 0x000fe20000100800 */
[----:B------:R-:W-:-:S02]  /*1160*/  IMAD R144, R3, 0x2, R2 ;  /* 0x0000000203907824 */ /* 0x000fc400078e0202 */
[C---:B------:R-:W-:Y:S01]  /*1170*/  VIADD R15, R142.reuse, 0x8 ;  /* 0x000000088e0f7836 */ /* 0x040fe20000000000 */
[----:B------:R-:W-:Y:S01]  /*1180*/  STL [R1+0x60], R6 ;  /* 0x0000600601007387 */ /* 0x000fe20000100800 */
[----:B------:R-:W-:Y:S02]  /*1190*/  VIADD R9, R142, 0x30 ;  /* 0x000000308e097836 */ /* 0x000fe40000000000 */
[----:B------:R-:W-:Y:S01]  /*11a0*/  VIADD R146, R144, 0x21800 ;  /* 0x0002180090927836 */ /* 0x000fe20000000000 */
        /* <DEDUP_REMOVED lines=8> */
[----:B------:R-:W-:Y:S01]  /*1230*/  IMAD.MOV.U32 R17, RZ, RZ, RZ ;  /* 0x000000ffff117224 */ /* 0x000fe200078e00ff */
[----:B0-----:R-:W-:Y:S01]  /*1240*/  SHF.R.S32.HI R4, RZ, 0x1f, R137 ;  /* 0x0000001fff047819 */ /* 0x001fe20000011489 */
[----:B------:R-:W-:Y:S01]  /*1250*/  VIADD R24, R142, 0x58 ;  /* 0x000000588e187836 */ /* 0x000fe20000000000 */
[----:B------:R-:W-:-:S02]  /*1260*/  SHF.R.S32.HI R12, RZ, 0x1f, R12 ;  /* 0x0000001fff0c7819 */ /* 0x000fc4000001140c */
[----:B-1----:R-:W-:Y:S01]  /*1270*/  SHF.R.S32.HI R0, RZ, 0x1f, R136 ;  /* 0x0000001fff007819 */ /* 0x002fe20000011488 */
[----:B------:R0:W-:Y:S01]  /*1280*/  STL [R1+0x4c], R4 ;  /* 0x00004c0401007387 */ /* 0x0001e20000100800 */
[----:B------:R-:W-:-:S03]  /*1290*/  SHF.R.S32.HI R10, RZ, 0x1f, R10 ;  /* 0x0000001fff0a7819 */ /* 0x000fc6000001140a */
[----:B------:R1:W-:Y:S01]  /*12a0*/  STL [R1+0x48], R0 ;  /* 0x0000480001007387 */ /* 0x0003e20000100800 */
[----:B0-----:R-:W-:Y:S01]  /*12b0*/  LOP3.LUT R4, R11, 0xc0, RZ, 0xc0, !PT ;  /* 0x000000c00b047812 */ /* 0x001fe200078ec0ff */
[----:B------:R-:W-:Y:S01]  /*12c0*/  VIADD R11, R142, 0x20 ;  /* 0x000000208e0b7836 */ /* 0x000fe20000000000 */
[----:B-1----:R-:W-:Y:S02]  /*12d0*/  SHF.R.S32.HI R0, RZ, 0x1f, R138 ;  /* 0x0000001fff007819 */ /* 0x002fe4000001148a */
[----:B------:R-:W-:-:S03]  /*12e0*/  SHF.R.U32.HI R6, RZ, 0x3, R4 ;  /* 0x00000003ff067819 */ /* 0x000fc60000011604 */
[----:B------:R0:W-:Y:S04]  /*12f0*/  STL [R1+0x44], R0 ;  /* 0x0000440001007387 */ /* 0x0001e80000100800 */
[----:B------:R1:W-:Y:S04]  /*1300*/  STL [R1+0x20], R4 ;  /* 0x0000200401007387 */ /* 0x0003e80000100800 */
[----:B------:R-:W-:Y:S01]  /*1310*/  STL [R1+0x28], R21 ;  /* 0x0000281501007387 */ /* 0x000fe20000100800 */
[----:B0-----:R-:W-:-:S03]  /*1320*/  LOP3.LUT R0, R4, 0x8, R18, 0xf8, !PT ;  /* 0x0000000804007812 */ /* 0x001fc600078ef812 */
[----:B------:R0:W-:Y:S01]  /*1330*/  STL [R1+0x24], R6 ;  /* 0x0000240601007387 */ /* 0x0001e20000100800 */
[----:B-1----:R-:W-:Y:S02]  /*1340*/  LOP3.LUT R4, R4, 0x18, R18, 0xf8, !PT ;  /* 0x0000001804047812 */ /* 0x002fe400078ef812 */
[-C--:B------:R-:W-:Y:S01]  /*1350*/  LOP3.LUT R0, R0, R6.reuse, RZ, 0x3c, !PT ;  /* 0x0000000600007212 */ /* 0x080fe200078e3cff */
[----:B------:R1:W-:Y:S01]  /*1360*/  STL [R1+0x34], R7 ;  /* 0x0000340701007387 */ /* 0x0003e20000100800 */
[----:B------:R-:W-:-:S03]  /*1370*/  LOP3.LUT R4, R4, R6, RZ, 0x3c, !PT ;  /* 0x0000000604047212 */ /* 0x000fc600078e3cff */
[C---:B------:R-:W-:Y:S01]  /*1380*/  IMAD.IADD R0, R21.reuse, 0x1, R0 ;  /* 0x0000000115007824 */ /* 0x040fe200078e0200 */
[----:B------:R2:W-:Y:S01]  /*1390*/  STL [R1+0x38], R5 ;  /* 0x0000380501007387 */ /* 0x0005e20000100800 */
[----:B------:R-:W-:Y:S02]  /*13a0*/  IMAD.IADD R4, R21, 0x1, R4 ;  /* 0x0000000115047824 */ /* 0x000fe400078e0204 */
[C---:B0-----:R-:W-:Y:S01]  /*13b0*/  VIADD R6, R142.reuse, 0x48 ;  /* 0x000000488e067836 */ /* 0x041fe20000000000 */
[----:B------:R0:W-:Y:S01]  /*13c0*/  STL [R1+0x70], R0 ;  /* 0x0000700001007387 */ /* 0x0001e20000100800 */
[----:B-1----:R-:W-:Y:S01]  /*13d0*/  VIADD R7, R142, 0x40 ;  /* 0x000000408e077836 */ /* 0x002fe20000000000 */
[----:B------:R-:W-:Y:S02]  /*13e0*/  LEA R4, R4, UR40, 0x1 ;  /* 0x0000002804047c11 */ /* 0x000fe4000f8e08ff */
[----:B------:R-:W-:Y:S02]  /*13f0*/  SHF.R.S32.HI R6, RZ, 0x1f, R6 ;  /* 0x0000001fff067819 */ /* 0x000fe40000011406 */
[----:B--2---:R-:W-:Y:S01]  /*1400*/  SHF.R.S32.HI R5, RZ, 0x1f, R142 ;  /* 0x0000001fff057819 */ /* 0x004fe2000001148e */
[----:B------:R-:W-:Y:S01]  /*1410*/  VIADD R5, R142, 0x50 ;  /* 0x000000508e057836 */ /* 0x000fe20000000000 */
[----:B------:R-:W-:Y:S01]  /*1420*/  STL [R1+0x88], R4 ;  /* 0x0000880401007387 */ /* 0x000fe20000100800 */
[----:B------:R-:W-:-:S02]  /*1430*/  SHF.R.S32.HI R7, RZ, 0x1f, R7 ;  /* 0x0000001fff077819 */ /* 0x000fc40000011407 */
[----:B0-----:R-:W-:Y:S02]  /*1440*/  SHF.R.S32.HI R0, RZ, 0x1f, R15 ;  /* 0x0000001fff007819 */ /* 0x001fe4000001140f */
[----:B------:R-:W-:Y:S02]  /*1450*/  SHF.R.S32.HI R0, RZ, 0x1f, R11 ;  /* 0x0000001fff007819 */ /* 0x000fe4000001140b */
[----:B------:R-:W-:Y:S01]  /*1460*/  SHF.R.S32.HI R0, RZ, 0x1f, R9 ;  /* 0x0000001fff007819 */ /* 0x000fe20000011409 */
[----:B------:R-:W-:Y:S01]  /*1470*/  VIADD R0, R144, 0x21820 ;  /* 0x0002182090007836 */ /* 0x000fe20000000000 */
[----:B------:R-:W-:Y:S01]  /*1480*/  SHF.R.S32.HI R3, RZ, 0x1f, R5 ;  /* 0x0000001fff037819 */ /* 0x000fe20000011405 */
[C---:B------:R-:W-:Y:S02]  /*1490*/  @P1 VIADD R0, R146.reuse, 0xffffffe0 ;  /* 0xffffffe092001836 */ /* 0x040fe40000000000 */
[----:B------:R-:W-:Y:S02]  /*14a0*/  IMAD.IADD R146, R146, 0x1, R145 ;  /* 0x0000000192927824 */ /* 0x000fe400078e0291 */
[----:B------:R-:W-:Y:S01]  /*14b0*/  IMAD R3, R13, 0x8, R20 ;  /* 0x000000080d037824 */ /* 0x000fe200078e0214 */
[----:B------:R0:W-:Y:S01]  /*14c0*/  STL [R1+0x3c], R0 ;  /* 0x00003c0001007387 */ /* 0x0001e20000100800 */
[----:B------:R-:W-:-:S03]  /*14d0*/  IMAD.IADD R145, R145, 0x1, R0 ;  /* 0x0000000191917824 */ /* 0x000fc600078e0200 */
[----:B------:R1:W-:Y:S01]  /*14e0*/  STL [R1+0x68], R3 ;  /* 0x0000680301007387 */ /* 0x0003e20000100800 */
[----:B0-----:R-:W-:-:S05]  /*14f0*/  VIADD R0, R0, 0x6000 ;  /* 0x0000600000007836 */ /* 0x001fca0000000000 */
[----:B------:R1:W-:Y:S02]  /*1500*/  STL [R1+0x40], R0 ;  /* 0x0000400001007387 */ /* 0x0003e40000100800 */
.L_x_11619:
[----:B------:R-:W-:Y:S05]  /*1510*/  YIELD ;  /* 0x0000000000007946 */ /* 0x000fea0003800000 */
[----:B------:R-:W-:Y:S01]  /*1520*/  ULDC.64 UR4, c[0x0][0xa28] ;  /* 0x00028a0000047ab9 */ /* 0x000fe20000000a00 */
[----:B0-234-:R-:W0:Y:S01]  /*1530*/  LDC.64 R4, c[0x0][0xa08] ;  /* 0x00028200ff047b82 */ /* 0x01de220000000a00 */
        /* <DEDUP_REMOVED lines=9> */
[----:B------:R-:W2:Y:S01]  /*15d0*/  @P1 LDC.64 R6, c[0x0][0xa28] ;  /* 0x00028a00ff061b82 */ /* 0x000ea20000000a00 */
[----:B------:R-:W-:Y:S01]  /*15e0*/  ISETP.NE.AND.EX P0, PT, RZ, UR5, PT, P0 ;  /* 0x00000005ff007c0c */ /* 0x000fe2000bf05300 */
[----:B0-----:R-:W-:-:S06]  /*15f0*/  IMAD.WIDE R4, R35, 0x4, R4 ;  /* 0x0000000423047825 */ /* 0x001fcc00078e0204 */
[----:B------:R-:W0:Y:S01]  /*1600*/  @P2 LDC.64 R8, c[0x0][0xa18] ;  /* 0x00028600ff082b82 */ /* 0x000e220000000a00 */
[----:B------:R-:W-:Y:S02]  /*1610*/  ULDC UR4, c[0x0][0x288] ;  /* 0x0000a20000047ab9 */ /* 0x000fe40000000800 */
[----:B------:R-:W-:Y:S01]  /*1620*/  IMAD.U32 R140, RZ, RZ, UR4 ;  /* 0x00000004ff8c7e24 */ /* 0x000fe2000f8e00ff */
[----:B------:R-:W-:Y:S02]  /*1630*/  ULDC.64 UR4, c[0x0][0x418] ;  /* 0x0001060000047ab9 */ /* 0x000fe40000000a00 */
[----:B------:R3:W5:Y:S01]  /*1640*/  @P0 LDG.E R78, desc[UR52][R4.64] ;  /* 0x00000034044e0981 */ /* 0x000762000c1e1900 */
[----:B--2---:R-:W-:-:S05]  /*1650*/  @P1 IMAD.WIDE R6, R35, 0x4, R6 ;  /* 0x0000000423061825 */ /* 0x004fca00078e0206 */
        /* <DEDUP_REMOVED lines=20> */
[----:B-1----:R-:W2:Y:S02]  /*17a0*/  LDG.E R3, desc[UR52][R6.64+0x4] ;  /* 0x0000043406037981 */ /* 0x002ea4000c1e1900 */
[----:B--2---:R-:W-:-:S07]  /*17b0*/  IMAD.IADD R140, R3, 0x1, -R140 ;  /* 0x00000001038c7824 */ /* 0x004fce00078e0a8c */
.L_x_11393:
[----:B------:R-:W-:Y:S01]  /*17c0*/  ULDC.64 UR4, c[0x0][0xa20] ;  /* 0x0002880000047ab9 */ /* 0x000fe20000000a00 */
[----:B------:R0:W-:Y:S01]  /*17d0*/  STL [R1+0x78], R35 ;  /* 0x0000782301007387 */ /* 0x0001e20000100800 */
[----:B------:R-:W-:Y:S02]  /*17e0*/  ISETP.NE.U32.AND P1, PT, RZ, UR4, PT ;  /* 0x00000004ff007c0c */ /* 0x000fe4000bf25070 */
[C---:B-1----:R-:W-:Y:S02]  /*17f0*/  LOP3.LUT R3, R34.reuse, 0xff000000, RZ, 0xc0, !PT ;  /* 0xff00000022037812 */ /* 0x042fe400078ec0ff */
[----:B------:R-:W-:Y:S02]  /*1800*/  ISETP.NE.AND.EX P1, PT, RZ, UR5, PT, P1 ;  /* 0x00000005ff007c0c */ /* 0x000fe4000bf25310 */
[----:B------:R-:W-:Y:S02]  /*1810*/  LOP3.LUT R0, R34, 0xff0000, RZ, 0xc0, !PT ;  /* 0x00ff000022007812 */ /* 0x000fe400078ec0ff */
[----:B------:R-:W-:-:S02]  /*1820*/  SHF.R.U32.HI R3, RZ, 0x8, R3 ;  /* 0x00000008ff037819 */ /* 0x000fc40000011603 */
[----:B------:R-:W-:Y:S02]  /*1830*/  LOP3.LUT R141, R34, 0xffff, RZ, 0xc0, !PT ;  /* 0x0000ffff228d7812 */ /* 0x000fe400078ec0ff */
[----:B------:R-:W-:-:S05]  /*1840*/  LEA.HI R13, R0, R3, RZ, 0x10 ;  /* 0x00000003000d7211 */ /* 0x000fca00078f80ff */
[----:B0-----:R-:W-:Y:S05]  /*1850*/  @!P1 BRA `(.L_x_11394) ;  /* 0x0000000000109947 */ /* 0x001fea0003800000 */
[----:B------:R-:W0:Y:S02]  /*1860*/  LDC.64 R4, c[0x0][0xa20] ;  /* 0x00028800ff047b82 */ /* 0x000e240000000a00 */
[----:B0-----:R-:W-:-:S05]  /*1870*/  IMAD.WIDE R4, R35, 0x4, R4 ;  /* 0x0000000423047825 */ /* 0x001fca00078e0204 */
[----:B------:R0:W5:Y:S01]  /*1880*/  LDG.E R27, desc[UR52][R4.64] ;  /* 0x00000034041b7981 */ /* 0x000162000c1e1900 */
[----:B------:R-:W-:Y:S05]  /*1890*/  BRA `(.L_x_11395) ;  /* 0x0000000000107947 */ /* 0x000fea0003800000 */
.L_x_11394:
[----:B------:R-:W-:Y:S05]  /*18a0*/  @!P0 BRA `(.L_x_11395) ;  /* 0x00000000000c8947 */ /* 0x000fea0003800000 */
[----:B------:R-:W2:Y:S04]  /*18b0*/  LDG.E R0, desc[UR52][R4.64] ;  /* 0x0000003404007981 */ /* 0x000ea8000c1e1900 */
[----:B------:R-:W2:Y:S02]  /*18c0*/  LDG.E R27, desc[UR52][R4.64+0x4] ;  /* 0x00000434041b7981 */ /* 0x000ea4000c1e1900 */
[----:B--2---:R-:W-:-:S07]  /*18d0*/  IMAD.IADD R27, R27, 0x1, -R0 ;  /* 0x000000011b1b7824 */ /* 0x004fce00078e0a00 */
.L_x_11395:
        /* <DEDUP_REMOVED lines=11> */
[----:B------:R-:W3:Y:S01]  /*1990*/  @P0 LDG.E R3, desc[UR52][R6.64+0x4] ;  /* 0x0000043406030981 */ /* 0x000ee2000c1e1900 */
[----:B-----5:R-:W-:Y:S02]  /*19a0*/  IMAD.MOV.U32 R96, RZ, RZ, R27 ;  /* 0x000000ffff607224 */ /* 0x020fe400078e001b */
[----:B--2---:R-:W-:-:S05]  /*19b0*/  @P1 IMAD.WIDE R8, R35, 0x4, R8 ;  /* 0x0000000423081825 */ /* 0x004fca00078e0208 */
[----:B------:R1:W5:Y:S01]  /*19c0*/  @P1 LDG.E R96, desc[UR52][R8.64] ;  /* 0x0000003408601981 */ /* 0x000362000c1e1900 */
[----:B0-----:R-:W-:Y:S01]  /*19d0*/  ISETP.NE.AND P1, PT, R4, 0x1, PT ;  /* 0x000000010400780c */ /* 0x001fe20003f25270 */
[----:B------:R-:W-:Y:S01]  /*19e0*/  IMAD R14, R33, 0xc0, RZ ;  /* 0x000000c0210e7824 */ /* 0x000fe200078e02ff */
[----:B------:R-:W0:Y:S01]  /*19f0*/  LDC.64 R4, c[0x0][0x9e0] ;  /* 0x00027800ff047b82 */ /* 0x000e220000000a00 */
[----:B------:R-:W-:-:S03]  /*1a00*/  IMAD.IADD R15, R27, 0x1, -R10 ;  /* 0x000000011b0f7824 */ /* 0x000fc600078e0a0a */
[----:B------:R2:W-:Y:S07]  /*1a10*/  STL [R1+0x30], R14 ;  /* 0x0000300e01007387 */ /* 0x0005ee0000100800 */
[----:B------:R-:W4:Y:S08]  /*1a20*/  @P1 LDC R11, c[0x0][0x44c] ;  /* 0x00011300ff0b1b82 */ /* 0x000f300000000800 */
[----:B------:R-:W1:Y:S01]  /*1a30*/  @P1 LDC R12, c[0x0][0x450] ;  /* 0x00011400ff0c1b82 */ /* 0x000e620000000800 */
[----:B0-----:R-:W-:Y:S01]  /*1a40*/  ISETP.GE.AND P2, PT, R5, 0x1, PT ;  /* 0x000000010500780c */ /* 0x001fe20003f46270 */
[----:B---3--:R-:W-:-:S02]  /*1a50*/  @P0 IMAD.IADD R24, R3, 0x1, -R0 ;  /* 0x0000000103180824 */ /* 0x008fc400078e0a00 */
[----:B------:R-:W-:Y:S02]  /*1a60*/  VIADD R0, R14, 0xbf ;  /* 0x000000bf0e007836 */ /* 0x000fe40000000000 */
[----:B------:R-:W-:Y:S02]  /*1a70*/  IMAD.IADD R143, R15, 0x1, R24 ;  /* 0x000000010f8f7824 */ /* 0x000fe400078e0218 */
[----:B----4-:R-:W-:-:S03]  /*1a80*/  @P1 IMAD.HI.U32 R3, R0, R11, RZ ;  /* 0x0000000b00031227 */ /* 0x010fc600078e00ff */
[C---:B------:R-:W-:Y:S01]  /*1a90*/  IADD3 R7, R143.reuse, 0x1, -R140 ;  /* 0x000000018f077810 */ /* 0x040fe20007ffe88c */
[----:B------:R-:W-:Y:S01]  /*1aa0*/  IMAD.MOV.U32 R6, RZ, RZ, R0 ;  /* 0x000000ffff067224 */ /* 0x000fe200078e0000 */
[----:B-1----:R-:W-:Y:S01]  /*1ab0*/  @P1 SHF.R.U32.HI R6, RZ, R12, R3 ;  /* 0x0000000cff061219 */ /* 0x002fe20000011603 */
[----:B------:R-:W-:-:S04]  /*1ac0*/  VIADD R0, R143, 0x7f ;  /* 0x0000007f8f007836 */ /* 0x000fc80000000000 */
[----:B------:R-:W-:Y:S01]  /*1ad0*/  IMAD.IADD R9, R7, 0x1, R6 ;  /* 0x0000000107097824 */ /* 0x000fe200078e0206 */
[----:B------:R-:W-:-:S03]  /*1ae0*/  SHF.R.S32.HI R3, RZ, 0x1f, R0 ;  /* 0x0000001fff037819 */ /* 0x000fc60000011400 */
[----:B------:R-:W-:Y:S01]  /*1af0*/  IMAD.IADD R4, R9, 0x1, R4 ;  /* 0x0000000109047824 */ /* 0x000fe200078e0204 */
[----:B------:R-:W-:-:S04]  /*1b00*/  LEA.HI R3, R3, R0, RZ, 0x7 ;  /* 0x0000000003037211 */ /* 0x000fc800078f38ff */
[----:B------:R-:W-:Y:S01]  /*1b10*/  SHF.R.S32.HI R100, RZ, 0x7, R3 ;  /* 0x00000007ff647819 */ /* 0x000fe20000011403 */
        /* <DEDUP_REMOVED lines=12> */
.L_x_11398:
[----:B------:R-:W-:-:S13]  /*1be0*/  ISETP.NE.AND P0, PT, R5, 0x1, PT ;  /* 0x000000010500780c */ /* 0x000fda0003f05270 */
[----:B------:R-:W0:Y:S02]  /*1bf0*/  @P0 LDC.64 R6, c[0x0][0x9e8] ;  /* 0x00027a00ff060b82 */ /* 0x000e240000000a00 */
[----:B0-----:R-:W-:-:S05]  /*1c00*/  @P0 IMAD.HI.U32 R6, R0, R6, RZ ;  /* 0x0000000600060227 */ /* 0x001fca00078e00ff */
[----:B------:R-:W-:-:S07]  /*1c10*/  @P0 SHF.R.U32.HI R0, RZ, R7, R6 ;  /* 0x00000007ff000219 */ /* 0x000fce0000011606 */
.L_x_11399:
[----:B------:R-:W-:Y:S05]  /*1c20*/  BSYNC B0 ;  /* 0x0000000000007941 */ /* 0x000fea0003800000 */
.L_x_11397:
[----:B------:R-:W-:-:S05]  /*1c30*/  IMAD R3, R0, R5, R5 ;  /* 0x0000000500037224 */ /* 0x000fca00078e0205 */
[----:B------:R-:W-:-:S07]  /*1c40*/  VIMNMX R4, R4, R3, PT ;  /* 0x0000000304047248 */ /* 0x000fce0003fe0100 */
.L_x_11396:
[----:B------:R-:W0:Y:S01]  /*1c50*/  @P1 LDC R6, c[0x0][0x44c] ;  /* 0x00011300ff061b82 */ /* 0x000e220000000800 */
[----:B------:R-:W-:Y:S01]  /*1c60*/  VIADD R4, R4, 0x7f ;  /* 0x0000007f04047836 */ /* 0x000fe20000000000 */
[----:B------:R-:W-:Y:S01]  /*1c70*/  ULDC UR4, c[0x0][0x9dc] ;  /* 0x0002770000047ab9 */ /* 0x000fe20000000800 */
[----:B------:R-:W-:Y:S02]  /*1c80*/  IMAD.MOV.U32 R0, RZ, RZ, R14 ;  /* 0x000000ffff007224 */ /* 0x000fe400078e000e */
[----:B------:R-:W-:Y:S01]  /*1c90*/  IMAD.IADD R8, R143, 0x1, -R140 ;  /* 0x000000018f087824 */ /* 0x000fe200078e0a8c */
[----:B------:R-:W-:Y:S02]  /*1ca0*/  SHF.R.S32.HI R3, RZ, 0x1f, R4 ;  /* 0x0000001fff037819 */ /* 0x000fe40000011404 */
[----:B------:R-:W1:Y:S02]  /*1cb0*/  @P1 LDC R7, c[0x0][0x450] ;  /* 0x00011400ff071b82 */ /* 0x000e640000000800 */
[----:B------:R-:W-:Y:S01]  /*1cc0*/  LEA.HI R3, R3, R4, RZ, 0x7 ;  /* 0x0000000403037211 */ /* 0x000fe200078f38ff */
[----:B------:R2:W-:Y:S03]  /*1cd0*/  STL [R1+0xc], R8 ;  /* 0x00000c0801007387 */ /* 0x0005e60000100800 */
[----:B------:R-:W-:Y:S01]  /*1ce0*/  SHF.R.S32.HI R3, RZ, 0x7, R3 ;  /* 0x00000007ff037819 */ /* 0x000fe20000011403 */
[----:B0-----:R-:W-:-:S05]  /*1cf0*/  @P1 IMAD.HI.U32 R6, R14, R6, RZ ;  /* 0x000000060e061227 */ /* 0x001fca00078e00ff */
[----:B-1----:R-:W-:-:S05]  /*1d00*/  @P1 SHF.R.U32.HI R0, RZ, R7, R6 ;  /* 0x00000007ff001219 */ /* 0x002fca0000011606 */
[----:B------:R-:W-:Y:S01]  /*1d10*/  IMAD.IADD R0, R8, 0x1, R0 ;  /* 0x0000000108007824 */ /* 0x000fe200078e0200 */
[----:B--2---:R-:W-:-:S03]  /*1d20*/  VIMNMX R8, R100, R3, PT ;  /* 0x0000000364087248 */ /* 0x004fc60003fe0100 */
        /* <DEDUP_REMOVED lines=12> */
.L_x_11402:
[----:B------:R-:W-:-:S13]  /*1df0*/  ISETP.NE.AND P0, PT, R5, 0x1, PT ;  /* 0x000000010500780c */ /* 0x000fda0003f05270 */
[----:B------:R-:W0:Y:S02]  /*1e00*/  @P0 LDC.64 R6, c[0x0][0x9e8] ;  /* 0x00027a00ff060b82 */ /* 0x000e240000000a00 */
[----:B0-----:R-:W-:-:S05]  /*1e10*/  @P0 IMAD.HI.U32 R6, R0, R6, RZ ;  /* 0x0000000600060227 */ /* 0x001fca00078e00ff */
[----:B------:R-:W-:-:S07]  /*1e20*/  @P0 SHF.R.U32.HI R0, RZ, R7, R6 ;  /* 0x00000007ff000219 */ /* 0x000fce0000011606 */
.L_x_11403:
[----:B------:R-:W-:Y:S05]  /*1e30*/  BSYNC B0 ;  /* 0x0000000000007941 */ /* 0x000fea0003800000 */
.L_x_11401:
[----:B------:R-:W-:-:S05]  /*1e40*/  IMAD R0, R0, R5, RZ ;  /* 0x0000000500007224 */ /* 0x000fca00078e02ff */
[----:B------:R-:W-:-:S07]  /*1e50*/  VIMNMX R3, R3, R0, !PT ;  /* 0x0000000003037248 */ /* 0x000fce0007fe0100 */
.L_x_11400:
[----:B------:R-:W-:Y:S01]  /*1e60*/  SHF.R.S32.HI R0, RZ, 0x1f, R3 ;  /* 0x0000001fff007819 */ /* 0x000fe20000011403 */
[----:B------:R-:W-:Y:S01]  /*1e70*/  BSSY B0, `(.L_x_11404) ;  /* 0x000002a000007945 */ /* 0x000fe20003800000 */
[----:B------:R-:W-:Y:S02]  /*1e80*/  LOP3.LUT R14, R13, 0xff, RZ, 0xc0, !PT ;  /* 0x000000ff0d0e7812 */ /* 0x000fe400078ec0ff */
[----:B------:R-:W-:Y:S02]  /*1e90*/  LEA.HI R0, R0, R3, RZ, 0x7 ;  /* 0x0000000300007211 */ /* 0x000fe400078f38ff */
[----:B------:R-:W-:Y:S01]  /*1ea0*/  SHF.R.U32.HI R4, RZ, 0x10, R13 ;  /* 0x00000010ff047819 */ /* 0x000fe2000001160d */
[----:B------:R0:W-:Y:S01]  /*1eb0*/  STL [R1+0x7c], R14 ;  /* 0x00007c0e01007387 */ /* 0x0001e20000100800 */
[----:B------:R-:W-:-:S03]  /*1ec0*/  SHF.R.S32.HI R0, RZ, 0x7, R0 ;  /* 0x00000007ff007819 */ /* 0x000fc60000011400 */
[----:B------:R0:W-:Y:S01]  /*1ed0*/  STL [R1+0x74], R4 ;  /* 0x0000740401007387 */ /* 0x0001e20000100800 */
[----:B------:R-:W-:Y:S01]  /*1ee0*/  VIMNMX R9, RZ, R0, !PT ;  /* 0x00000000ff097248 */ /* 0x000fe20007fe0100 */
[----:B------:R-:W-:-:S03]  /*1ef0*/  IMAD.MOV.U32 R0, RZ, RZ, RZ ;  /* 0x000000ffff007224 */ /* 0x000fc600078e00ff */
        /* <DEDUP_REMOVED lines=33> */
.L_x_11405:
[----:B------:R-:W-:Y:S05]  /*2110*/  BSYNC B0 ;  /* 0x0000000000007941 */ /* 0x000fea0003800000 */
.L_x_11404:
        /* <DEDUP_REMOVED lines=36> */
.L_x_11408:
[----:B------:R-:W-:Y:S05]  /*2360*/  BSYNC B6 ;  /* 0x0000000000067941 */ /* 0x000fea0003800000 */
.L_x_11407:
        /* <DEDUP_REMOVED lines=20> */
.L_x_11410:
[----:B------:R-:W-:Y:S05]  /*24b0*/  BSYNC B6 ;  /* 0x0000000000067941 */ /* 0x000fea0003800000 */
.L_x_11409:
[----:B------:R-:W2:Y:S01]  /*24c0*/  LDL.64 R36, [R1+0x18] ;  /* 0x0000180001247983 */ /* 0x000ea20000100a00 */
[----:B------:R-:W-:-:S03]  /*24d0*/  ULDC.64 UR4, c[0x0][0x9f8] ;  /* 0x00027e0000047ab9 */ /* 0x000fc60000000a00 */
[----:B------:R-:W2:Y:S01]  /*24e0*/  LDL.64 R20, [R1+0x18] ;  /* 0x0000180001147983 */ /* 0x000ea20000100a00 */
[----:B------:R-:W-:Y:S01]  /*24f0*/  ISETP.NE.U32.AND P0, PT, RZ, UR4, PT ;  /* 0x00000004ff007c0c */ /* 0x000fe2000bf05070 */
[----:B------:R-:W-:Y:S01]  /*2500*/  IMAD.MOV.U32 R0, RZ, RZ, R35 ;  /* 0x000000ffff007224 */ /* 0x000fe200078e0023 */
[----:B------:R-:W0:Y:S01]  /*2510*/  LDC.64 R8, c[0x0][0x408] ;  /* 0x00010200ff087b82 */ /* 0x000e220000000a00 */
[----:B------:R-:W1:Y:S01]  /*2520*/  S2R R29, SR_TID.X ;  /* 0x00000000001d7919 */ /* 0x000e620000002100 */
[----:B------:R-:W-:Y:S01]  /*2530*/  ISETP.NE.AND.EX P0, PT, RZ, UR5, PT, P0 ;  /* 0x00000005ff007c0c */ /* 0x000fe2000bf05300 */
[----:B------:R-:W-:-:S05]  /*2540*/  VIADD R3, R18, 0x10 ;  /* 0x0000001012037836 */ /* 0x000fca0000000000 */
[----:B------:R-:W3:Y:S08]  /*2550*/  LDC R11, c[0x0][0x3f4] ;  /* 0x0000fd00ff0b7b82 */ /* 0x000ef00000000800 */
[----:B------:R-:W4:Y:S01]  /*2560*/  @P0 LDC.64 R4, c[0x0][0x9f8] ;  /* 0x00027e00ff040b82 */ /* 0x000f220000000a00 */
[----:B------:R-:W-:-:S07]  /*2570*/  IMAD.IADD R78, R78, 0x1, R27 ;  /* 0x000000014e4e7824 */ /* 0x000fce00078e021b */
[----:B------:R-:W3:Y:S01]  /*2580*/  LDC.64 R86, c[0x0][0x3f8] ;  /* 0x0000fe00ff567b82 */ /* 0x000ee20000000a00 */
[----:B-1----:R-:W-:Y:S01]  /*2590*/  VIADD R31, R29, 0xffffff80 ;  /* 0xffffff801d1f7836 */ /* 0x002fe20000000000 */
[----:B------:R-:W-:Y:S01]  /*25a0*/  SHF.R.U32.HI R28, RZ, 0x7, R29 ;  /* 0x00000007ff1c7819 */ /* 0x000fe2000001161d */
[----:B----4-:R-:W-:-:S04]  /*25b0*/  @P0 IMAD.WIDE R4, R35, 0x4, R4 ;  /* 0x0000000423040825 */ /* 0x010fc800078e0204 */
[C---:B------:R-:W-:Y:S01]  /*25c0*/  VIADD R30, R29.reuse, 0xffffff80 ;  /* 0xffffff801d1e7836 */ /* 0x040fe20000000000 */
[----:B------:R1:W4:Y:S01]  /*25d0*/  @P0 LDG.E R0, desc[UR52][R4.64] ;  /* 0x0000003404000981 */ /* 0x000322000c1e1900 */
[----:B------:R-:W-:Y:S01]  /*25e0*/  ISETP.NE.AND P6, PT, R28, 0x1, PT ;  /* 0x000000011c00780c */ /* 0x000fe20003fc5270 */
[----:B------:R-:W-:Y:S01]  /*25f0*/  VIADD R6, R29, 0xffffff80 ;  /* 0xffffff801d067836 */ /* 0x000fe20000000000 */
[----:B------:R-:W-:Y:S02]  /*2600*/  LOP3.LUT R16, R16, 0xfffffffb, RZ, 0xc0, !PT ;  /* 0xfffffffb10107812 */ /* 0x000fe400078ec0ff */
[----:B------:R-:W-:Y:S02]  /*2610*/  LEA.HI R30, R30, R31, RZ, 0x1 ;  /* 0x0000001f1e1e7211 */ /* 0x000fe400078f08ff */
[----:B------:R-:W-:Y:S02]  /*2620*/  SHF.R.S32.HI R7, RZ, 0x1f, R6 ;  /* 0x0000001fff077819 */ /* 0x000fe40000011406 */
[----:B------:R-:W-:-:S02]  /*2630*/  SHF.R.S32.HI R30, RZ, 0x1, R30 ;  /* 0x00000001ff1e7819 */ /* 0x000fc4000001141e */
[----:B------:R-:W-:Y:S02]  /*2640*/  LEA.HI R7, R7, R6, RZ, 0x2 ;  /* 0x0000000607077211 */ /* 0x000fe400078f10ff */
[----:B------:R-:W-:Y:S01]  /*2650*/  SHF.R.S32.HI R13, RZ, 0x1f, R30 ;  /* 0x0000001fff0d7819 */ /* 0x000fe2000001141e */
[----:B------:R-:W-:Y:S05]  /*2660*/  @!P6 WARPSYNC.ALL ;  /* 0x000000000000e948 */ /* 0x000fea0003800000 */
[----:B------:R-:W-:Y:S01]  /*2670*/  ULDC UR4, c[0x0][0x2f4] ;  /* 0x0000bd0000047ab9 */ /* 0x000fe20000000800 */
[----:B------:R-:W-:Y:S01]  /*2680*/  SHF.R.S32.HI R32, RZ, 0x2, R7 ;  /* 0x00000002ff207819 */ /* 0x000fe20000011407 */
[----:B0-----:R-:W-:Y:S01]  /*2690*/  IMAD R6, R13, R8, RZ ;  /* 0x000000080d067224 */ /* 0x001fe200078e02ff */
[----:B------:R-:W-:Y:S01]  /*26a0*/  ISETP.GE.AND P1, PT, R3, UR4, PT ;  /* 0x0000000403007c0c */ /* 0x000fe2000bf26270 */
[----:B---3--:R-:W-:Y:S01]  /*26b0*/  IMAD.WIDE.U32 R70, R30, R86, R18 ;  /* 0x000000561e467225 */ /* 0x008fe200078e0012 */
[----:B------:R-:W-:-:S02]  /*26c0*/  ISETP.GE.AND P0, PT, R18, UR4, PT ;  /* 0x0000000412007c0c */ /* 0x000fc4000bf06270 */
[----:B-1----:R-:W-:Y:S01]  /*26d0*/  SEL R5, RZ, 0xffffffff, P1 ;  /* 0xffffffffff057807 */ /* 0x002fe20000800000 */
[C---:B------:R-:W-:Y:S01]  /*26e0*/  IMAD R15, R30.reuse, R9, R6 ;  /* 0x000000091e0f7224 */ /* 0x040fe200078e0206 */
[----:B------:R-:W-:Y:S01]  /*26f0*/  SHF.R.S32.HI R7, RZ, 0x1f, R7 ;  /* 0x0000001fff077819 */ /* 0x000fe20000011407 */
[----:B------:R-:W-:Y:S01]  /*2700*/  IMAD.WIDE.U32 R66, R30, R8, R18 ;  /* 0x000000081e427225 */ /* 0x000fe200078e0012 */
[----:B------:R-:W-:Y:S02]  /*2710*/  SEL R4, RZ, 0x1, P0 ;  /* 0x00000001ff047807 */ /* 0x000fe40000000000 */
[----:B------:R-:W-:Y:S01]  /*2720*/  LEA.HI R7, R7, R32, RZ, 0x2 ;  /* 0x0000002007077211 */ /* 0x000fe200078f10ff */
[----:B------:R-:W-:Y:S01]  /*2730*/  IMAD.SHL.U32 R5, R5, 0x2, RZ ;  /* 0x0000000205057824 */ /* 0x000fe200078e00ff */
[----:B------:R-:W-:Y:S01]  /*2740*/  ISETP.GE.AND P1, PT, R137, UR4, PT ;  /* 0x0000000489007c0c */ /* 0x000fe2000bf26270 */
[----:B------:R-:W-:Y:S01]  /*2750*/  IMAD.IADD R67, R67, 0x1, R15 ;  /* 0x0000000143437824 */ /* 0x000fe200078e020f */
[----:B------:R-:W-:-:S02]  /*2760*/  LOP3.LUT R7, R7, 0xfffffffc, RZ, 0xc0, !PT ;  /* 0xfffffffc07077812 */ /* 0x000fc400078ec0ff */
[----:B------:R-:W-:Y:S01]  /*2770*/  LOP3.LUT R5, R5, 0x2, R4, 0xe2, !PT ;  /* 0x0000000205057812 */ /* 0x000fe200078ee204 */
[----:B------:R-:W-:Y:S01]  /*2780*/  VIADD R4, R18, 0x20 ;  /* 0x0000002012047836 */ /* 0x000fe20000000000 */
[-C--:B------:R-:W-:Y:S01]  /*2790*/  ISETP.GE.AND P2, PT, R3, R11.reuse, PT ;  /* 0x0000000b0300720c */ /* 0x080fe20003f46270 */
[----:B------:R-:W-:Y:S01]  /*27a0*/  IMAD.IADD R32, R32, 0x1, -R7 ;  /* 0x0000000120207824 */ /* 0x000fe200078e0a07 */
[----:B------:R-:W-:Y:S02]  /*27b0*/  SEL R7, RZ, 0x8, P1 ;  /* 0x00000008ff077807 */ /* 0x000fe40000800000 */
[C---:B------:R-:W-:Y:S02]  /*27c0*/  ISETP.GE.AND P0, PT, R4.reuse, UR4, PT ;  /* 0x0000000404007c0c */ /* 0x040fe4000bf06270 */
[----:B------:R-:W-:Y:S02]  /*27d0*/  ISETP.GE.AND P1, PT, R4, R11, PT ;  /* 0x0000000b0400720c */ /* 0x000fe40003f26270 */
[----:B------:R-:W-:-:S02]  /*27e0*/  SEL R6, RZ, 0x4, P0 ;  /* 0x00000004ff067807 */ /* 0x000fc40000000000 */
[----:B------:R-:W-:Y:S02]  /*27f0*/  ISETP.GE.AND P0, PT, R136, UR4, PT ;  /* 0x0000000488007c0c */ /* 0x000fe4000bf06270 */
[----:B------:R-:W-:Y:S02]  /*2800*/  LOP3.LUT R5, R7, R5, R6, 0xfe, !PT ;  /* 0x0000000507057212 */ /* 0x000fe400078efe06 */
[----:B------:R-:W-:Y:S02]  /*2810*/  SEL R6, RZ, 0x10, P0 ;  /* 0x00000010ff067807 */ /* 0x000fe40000000000 */
[----:B------:R-:W-:Y:S02]  /*2820*/  LOP3.LUT P0, RZ, R32, 0x2, RZ, 0xc0, !PT ;  /* 0x0000000220ff7812 */ /* 0x000fe4000780c0ff */
[----:B------:R-:W-:Y:S01]  /*2830*/  LOP3.LUT R29, R5, R6, RZ, 0xfc, !PT ;  /* 0x00000006051d7212 */ /* 0x000fe200078efcff */
[----:B------:R-:W-:Y:S02]  /*2840*/  IMAD R6, R13, R86, RZ ;  /* 0x000000560d067224 */ /* 0x000fe400078e02ff */
[----:B--2---:R-:W-:-:S08]  /*2850*/  IMAD.MOV.U32 R20, RZ, RZ, R36 ;  /* 0x000000ffff147224 */ /* 0x004fd000078e0024 */
[----:B------:R-:W-:Y:S01]  /*2860*/  @P0 LOP3.LUT R16, R16, 0x4, RZ, 0xfc, !PT ;  /* 0x0000000410100812 */ /* 0x000fe200078efcff */
[----:B------:R-:W-:Y:S01]  /*2870*/  IMAD R13, R30, R87, R6 ;  /* 0x000000571e0d7224 */ /* 0x000fe200078e0206 */
[----:B------:R-:W-:Y:S02]  /*2880*/  ISETP.GE.AND P0, PT, R18, R11, PT ;  /* 0x0000000b1200720c */ /* 0x000fe40003f06270 */
[----:B------:R-:W-:-:S05]  /*2890*/  SHF.R.S32.HI R21, RZ, 0x1f, R20 ;  /* 0x0000001fff157819 */ /* 0x000fca0000011414 */
[----:B------:R0:W-:Y:S01]  /*28a0*/  STL [R1+0x1c], R21 ;  /* 0x00001c1501007387 */ /* 0x0001e20000100800 */
[C---:B------:R-:W-:Y:S01]  /*28b0*/  SEL R5, R11.reuse, RZ, P0 ;  /* 0x000000ff0b057207 */ /* 0x040fe20000000000 */
[C-C-:B------:R-:W-:Y:S02]  /*28c0*/  IMAD.WIDE.U32 R72, R30.reuse, R86, R20.reuse ;  /* 0x000000561e487225 */ /* 0x140fe400078e0014 */
[----:B------:R-:W2:Y:S01]  /*28d0*/  LDL R35, [R1+0x20] ;  /* 0x0000200001237983 */ /* 0x000ea20000100800 */
[C---:B------:R-:W-:Y:S01]  /*28e0*/  SEL R10, R11.reuse, RZ, P2 ;  /* 0x000000ff0b0a7207 */ /* 0x040fe20001000000 */
[----:B------:R-:W-:Y:S02]  /*28f0*/  IMAD.WIDE.U32 R68, R30, R8, R20 ;  /* 0x000000081e447225 */ /* 0x000fe400078e0014 */
[----:B------:R-:W3:Y:S04]  /*2900*/  LDL R34, [R1+0x24] ;  /* 0x0000240001227983 */ /* 0x000ee80000100800 */
[----:B------:R-:W3:Y:S04]  /*2910*/  LDL R31, [R1+0x28] ;  /* 0x00002800011f7983 */ /* 0x000ee80000100800 */
[----:B------:R-:W3:Y:S01]  /*2920*/  LDL R27, [R1+0x80] ;  /* 0x00008000011b7983 */ /* 0x000ee20000100800 */
[----:B------:R-:W-:Y:S01]  /*2930*/  SEL R7, R11, RZ, P1 ;  /* 0x000000ff0b077207 */ /* 0x000fe20000800000 */
[----:B------:R-:W-:-:S02]  /*2940*/  IMAD.IADD R6, R18, 0x1, R5 ;  /* 0x0000000112067824 */ /* 0x000fc400078e0205 */
[----:B------:R-:W-:Y:S02]  /*2950*/  IMAD.IADD R12, R3, 0x1, R10 ;  /* 0x00000001030c7824 */ /* 0x000fe400078e020a */
[----:B------:R-:W-:Y:S01]  /*2960*/  IMAD.IADD R14, R4, 0x1, R7 ;  /* 0x00000001040e7824 */ /* 0x000fe200078e0207 */
[----:B------:R-:W-:Y:S01]  /*2970*/  SHF.R.S32.HI R7, RZ, 0x1f, R6 ;  /* 0x0000001fff077819 */ /* 0x000fe20000011406 */
[----:B------:R-:W-:Y:S02]  /*2980*/  IMAD.IADD R71, R71, 0x1, R13 ;  /* 0x0000000147477824 */ /* 0x000fe400078e020d */
[----:B------:R-:W-:Y:S01]  /*2990*/  IMAD.IADD R73, R13, 0x1, R73 ;  /* 0x000000010d497824 */ /* 0x000fe200078e0249 */
[----:B------:R-:W-:Y:S01]  /*29a0*/  SHF.R.S32.HI R13, RZ, 0x1f, R12 ;  /* 0x0000001fff0d7819 */ /* 0x000fe2000001140c */
[----:B------:R-:W-:Y:S01]  /*29b0*/  IMAD.IADD R69, R15, 0x1, R69 ;  /* 0x000000010f457824 */ /* 0x000fe200078e0245 */
[----:B------:R-:W-:Y:S02]  /*29c0*/  LOP3.LUT R16, R16, 0xfffffffe, RZ, 0xc0, !PT ;  /* 0xfffffffe10107812 */ /* 0x000fe400078ec0ff */
[----:B------:R-:W-:-:S02]  /*29d0*/  LEA.HI R10, R7, R6, RZ, 0x5 ;  /* 0x00000006070a7211 */ /* 0x000fc400078f28ff */
[----:B------:R-:W-:Y:S02]  /*29e0*/  SHF.R.S32.HI R15, RZ, 0x1f, R14 ;  /* 0x0000001fff0f7819 */ /* 0x000fe4000001140e */
[----:B------:R-:W-:Y:S02]  /*29f0*/  LEA.HI R5, R7, R6, RZ, 0x3 ;  /* 0x0000000607057211 */ /* 0x000fe400078f18ff */
[CC--:B------:R-:W-:Y:S02]  /*2a00*/  LEA.HI R6, R13.reuse, R12.reuse, RZ, 0x3 ;  /* 0x0000000c0d067211 */ /* 0x0c0fe400078f18ff */
[----:B------:R-:W-:Y:S02]  /*2a10*/  @P2 LOP3.LUT R16, R16, 0x1, RZ, 0xfc, !PT ;  /* 0x0000000110102812 */ /* 0x000fe400078efcff */
[----:B------:R-:W-:Y:S01]  /*2a20*/  LEA.HI R13, R13, R12, RZ, 0x5 ;  /* 0x0000000c0d0d7211 */ /* 0x000fe200078f28ff */
[----:B------:R-:W-:Y:S01]  /*2a30*/  IMAD.SHL.U32 R12, R10, 0x80, RZ ;  /* 0x000000800a0c7824 */ /* 0x000fe200078e00ff */
[----:B------:R-:W-:-:S02]  /*2a40*/  LEA.HI R7, R15, R14, RZ, 0x3 ;  /* 0x0000000e0f077211 */ /* 0x000fc400078f18ff */
[----:B------:R-:W-:Y:S02]  /*2a50*/  LEA.HI R15, R15, R14, RZ, 0x5 ;  /* 0x0000000e0f0f7211 */ /* 0x000fe400078f28ff */
[----:B0----5:R-:W-:Y:S02]  /*2a60*/  SHF.R.S32.HI R21, RZ, 0x1f, R96 ;  /* 0x0000001fff157819 */ /* 0x021fe40000011460 */
[----:B------:R-:W-:Y:S01]  /*2a70*/  LOP3.LUT R16, R16, 0xfffffffd, RZ, 0xc0, !PT ;  /* 0xfffffffd10107812 */ /* 0x000fe200078ec0ff */
[----:B------:R-:W-:-:S03]  /*2a80*/  IMAD.SHL.U32 R20, R15, 0x80, RZ ;  /* 0x000000800f147824 */ /* 0x000fc600078e00ff */
[----:B------:R-:W-:Y:S02]  /*2a90*/  @P1 LOP3.LUT R16, R16, 0x2, RZ, 0xfc, !PT ;  /* 0x0000000210101812 */ /* 0x000fe400078efcff */
[----:B------:R-:W-:Y:S01]  /*2aa0*/  ISETP.GE.AND P1, PT, R138, UR4, PT ;  /* 0x000000048a007c0c */ /* 0x000fe2000bf26270 */
[----:B------:R-:W-:Y:S01]  /*2ab0*/  IMAD.SHL.U32 R14, R13, 0x80, RZ ;  /* 0x000000800d0e7824 */ /* 0x000fe200078e00ff */
[----:B------:R-:W-:Y:S01]  /*2ac0*/  LOP3.LUT R20, R20, 0xfffff000, RZ, 0xc0, !PT ;  /* 0xfffff00014147812 */ /* 0x000fe200078ec0ff */
[----:B------:R-:W-:-:S04]  /*2ad0*/  IMAD.WIDE.U32 R70, R96, R86, R70 ;  /* 0x0000005660467225 */ /* 0x000fc800078e0046 */
[----:B------:R-:W-:-:S04]  /*2ae0*/  IMAD.WIDE.U32 R72, R96, R86, R72 ;  /* 0x0000005660487225 */ /* 0x000fc800078e0048 */
[----:B------:R-:W-:Y:S01]  /*2af0*/  VIADD R99, R28, 0x8 ;  /* 0x000000081c637836 */ /* 0x000fe20000000000 */
[----:B------:R-:W-:Y:S01]  /*2b00*/  SEL R28, RZ, 0x20, P1 ;  /* 0x00000020ff1c7807 */ /* 0x000fe20000800000 */
[-C--:B------:R-:W-:Y:S01]  /*2b10*/  IMAD.WIDE.U32 R66, R96, R8.reuse, R66 ;  /* 0x0000000860427225 */ /* 0x080fe200078e0042 */
[----:B------:R-:W-:Y:S02]  /*2b20*/  LOP3.LUT R12, R12, 0xfffff000, RZ, 0xc0, !PT ;  /* 0xfffff0000c0c7812 */ /* 0x000fe400078ec0ff */
[----:B------:R-:W-:Y:S01]  /*2b30*/  LOP3.LUT R14, R14, 0xfffff000, RZ, 0xc0, !PT ;  /* 0xfffff0000e0e7812 */ /* 0x000fe200078ec0ff */
[----:B------:R-:W-:Y:S01]  /*2b40*/  IMAD.WIDE.U32 R68, R96, R8, R68 ;  /* 0x0000000860447225 */ /* 0x000fe200078e0044 */
[----:B------:R-:W-:Y:S02]  /*2b50*/  LOP3.LUT R28, R29, R28, RZ, 0xfc, !PT ;  /* 0x0000001c1d1c7212 */ /* 0x000fe400078efcff */
[----:B------:R-:W-:Y:S01]  /*2b60*/  SHF.L.U64.HI R80, R8, 0x7, R9 ;  /* 0x0000000708507819 */ /* 0x000fe20000010209 */
[----:B------:R-:W-:Y:S01]  /*2b70*/  IMAD.SHL.U32 R98, R11, 0x2, RZ ;  /* 0x000000020b627824 */ /* 0x000fe200078e00ff */
[----:B----4-:R-:W-:-:S02]  /*2b80*/  SHF.R.S32.HI R79, RZ, 0x1f, R0 ;  /* 0x0000001fff4f7819 */ /* 0x010fc40000011400 */
[----:B------:R-:W-:Y:S01]  /*2b90*/  LOP3.LUT R29, R29, 0x1, RZ, 0xc0, !PT ;  /* 0x000000011d1d7812 */ /* 0x000fe200078ec0ff */
[----:B------:R-:W-:Y:S01]  /*2ba0*/  @!P6 BAR.SYNC.DEFER_BLOCKING 0x9, 0x100 ;  /* 0x024400000000eb1d */ /* 0x000fe20000010000 */
[C---:B--2---:R-:W-:Y:S02]  /*2bb0*/  LOP3.LUT R10, R35.reuse, 0x18, R5, 0xf8, !PT ;  /* 0x00000018230a7812 */ /* 0x044fe400078ef805 */
[----:B------:R-:W-:Y:S02]  /*2bc0*/  LOP3.LUT R15, R35, 0x18, R7, 0xf8, !PT ;  /* 0x00000018230f7812 */ /* 0x000fe400078ef807 */
[----:B---3--:R-:W-:Y:S01]  /*2bd0*/  LOP3.LUT R95, R10, R34, RZ, 0x3c, !PT ;  /* 0x000000220a5f7212 */ /* 0x008fe200078e3cff */
[C---:B------:R-:W-:Y:S02]  /*2be0*/  IMAD R10, R21.reuse, R8, RZ ;  /* 0x00000008150a7224 */ /* 0x040fe400078e02ff */
[----:B------:R-:W-:Y:S01]  /*2bf0*/  IMAD R21, R21, R86, RZ ;  /* 0x0000005615157224 */ /* 0x000fe200078e02ff */
[----:B------:R-:W-:-:S02]  /*2c00*/  LOP3.LUT R13, R35, 0x18, R6, 0xf8, !PT ;  /* 0x00000018230d7812 */ /* 0x000fc400078ef806 */
[-C--:B------:R-:W-:Y:S01]  /*2c10*/  LOP3.LUT R15, R15, R34.reuse, RZ, 0x3c, !PT ;  /* 0x000000220f0f7212 */ /* 0x080fe200078e3cff */
[C---:B------:R-:W-:Y:S01]  /*2c20*/  IMAD R21, R96.reuse, R87, R21 ;  /* 0x0000005760157224 */ /* 0x040fe200078e0215 */
[----:B------:R-:W-:Y:S01]  /*2c30*/  LOP3.LUT R13, R13, R34, RZ, 0x3c, !PT ;  /* 0x000000220d0d7212 */ /* 0x000fe200078e3cff */
[----:B------:R-:W-:Y:S01]  /*2c40*/  IMAD R75, R96, R9, R10 ;  /* 0x00000009604b7224 */ /* 0x000fe200078e020a */
[----:B------:R-:W-:Y:S01]  /*2c50*/  IADD3 R93, R15, R20, R31 ;  /* 0x000000140f5d7210 */ /* 0x000fe20007ffe01f */
[----:B------:R-:W-:Y:S01]  /*2c60*/  IMAD R10, R27, 0xc0, R30 ;  /* 0x000000c01b0a7824 */ /* 0x000fe200078e021e */
[----:B------:R-:W-:Y:S01]  /*2c70*/  LOP3.LUT R20, R5, 0xfffffff8, RZ, 0xc0, !PT ;  /* 0xfffffff805147812 */ /* 0x000fe200078ec0ff */
[----:B------:R-:W-:Y:S01]  /*2c80*/  IMAD.IADD R76, R71, 0x1, R21 ;  /* 0x00000001474c7824 */ /* 0x000fe200078e0215 */
[----:B------:R-:W-:Y:S01]  /*2c90*/  LOP3.LUT R27, R7, 0xfffffff8, RZ, 0xc0, !PT ;  /* 0xfffffff8071b7812 */ /* 0x000fe200078ec0ff */
[----:B------:R-:W-:Y:S01]  /*2ca0*/  IMAD.IADD R74, R21, 0x1, R73 ;  /* 0x00000001154a7824 */ /* 0x000fe200078e0249 */
[----:B------:R-:W-:Y:S01]  /*2cb0*/  LOP3.LUT R21, R6, 0xfffffff8, RZ, 0xc0, !PT ;  /* 0xfffffff806157812 */ /* 0x000fe200078ec0ff */
[----:B------:R-:W-:Y:S01]  /*2cc0*/  IMAD.IADD R77, R67, 0x1, R75 ;  /* 0x00000001434d7824 */ /* 0x000fe200078e024b */
[--C-:B------:R-:W-:Y:S01]  /*2cd0*/  IADD3 R95, R95, R12, R31.reuse ;  /* 0x0000000c5f5f7210 */ /* 0x100fe20007ffe01f */
[----:B------:R-:W-:Y:S01]  /*2ce0*/  IMAD.SHL.U32 R8, R8, 0x80, RZ ;  /* 0x0000008008087824 */ /* 0x000fe200078e00ff */
[----:B------:R-:W-:Y:S01]  /*2cf0*/  IADD3 R94, R13, R14, R31 ;  /* 0x0000000e0d5e7210 */ /* 0x000fe20007ffe01f */
[C---:B------:R-:W-:Y:S01]  /*2d00*/  IMAD.SHL.U32 R9, R86.reuse, 0x80, RZ ;  /* 0x0000008056097824 */ /* 0x040fe200078e00ff */
[----:B------:R-:W-:Y:S01]  /*2d10*/  SHF.L.U64.HI R87, R86, 0x7, R87 ;  /* 0x0000000756577819 */ /* 0x000fe20000010257 */
[----:B------:R-:W-:Y:S01]  /*2d20*/  IMAD.IADD R75, R75, 0x1, R69 ;  /* 0x000000014b4b7824 */ /* 0x000fe200078e0245 */
[----:B------:R-:W-:-:S02]  /*2d30*/  SHF.R.S32.HI R92, RZ, 0x1f, R20 ;  /* 0x0000001fff5c7819 */ /* 0x000fc40000011414 */
[----:B------:R-:W-:Y:S02]  /*2d40*/  SHF.R.S32.HI R91, RZ, 0x1f, R21 ;  /* 0x0000001fff5b7819 */ /* 0x000fe40000011415 */
[----:B------:R-:W-:Y:S02]  /*2d50*/  SHF.R.S32.HI R90, RZ, 0x1f, R27 ;  /* 0x0000001fff5a7819 */ /* 0x000fe4000001141b */
[C---:B------:R-:W-:Y:S02]  /*2d60*/  LOP3.LUT R30, R28.reuse, 0x2, RZ, 0xc0, !PT ;  /* 0x000000021c1e7812 */ /* 0x040fe400078ec0ff */
[----:B------:R-:W-:-:S07]  /*2d70*/  LOP3.LUT R31, R28, 0x4, RZ, 0xc0, !PT ;  /* 0x000000041c1f7812 */ /* 0x000fce00078ec0ff */
.L_x_11469:
[----:B--2---:R-:W2:Y:S01]  /*2d80*/  LDL R37, [R1+0x70] ;  /* 0x0000700001257983 */ /* 0x004ea20000100800 */
[----:B------:R-:W0:Y:S01]  /*2d90*/  LDC R82, c[0x0][0x430] ;  /* 0x00010c00ff527b82 */ /* 0x000e220000000800 */
        /* <DEDUP_REMOVED lines=18> */
[----:B------:R-:W-:-:S04]  /*2ec0*/  @!P1 IMAD.WIDE.U32 R14, R0, R14, R34 ;  /* 0x0000000e000e9225 */ /* 0x000fc800078e0022 */
[----:B------:R-:W-:Y:S01]  /*2ed0*/  @!P1 IMAD.IADD R15, R15, 0x1, R25 ;  /* 0x000000010f0f9824 */ /* 0x000fe200078e0219 */
[----:B---3--:R-:W-:Y:S02]  /*2ee0*/  @!P1 LEA R12, P2, R14, R12, 0x2 ;  /* 0x0000000c0e0c9211 */ /* 0x008fe400078410ff */
[----:B------:R-:W-:Y:S02]  /*2ef0*/  LOP3.LUT P3, RZ, R32, 0x2, RZ, 0xc0, !PT ;  /* 0x0000000220ff7812 */ /* 0x000fe4000786c0ff */
[----:B------:R-:W-:Y:S02]  /*2f00*/  @!P1 LEA.HI.X R13, R14, R13, R15, 0x2, P2 ;  /* 0x0000000d0e0d9211 */ /* 0x000fe400010f140f */
[----:B------:R-:W-:Y:S01]  /*2f10*/  ISETP.GE.AND P2, PT, R97, 0x1, PT ;  /* 0x000000016100780c */ /* 0x000fe20003f46270 */
[----:B------:R-:W-:Y:S01]  /*2f20*/  IMAD.MOV R25, RZ, RZ, -R34 ;  /* 0x000000ffff197224 */ /* 0x000fe200078e0a22 */
[----:B------:R-:W-:Y:S05]  /*2f30*/  YIELD ;  /* 0x0000000000007946 */ /* 0x000fea0003800000 */
[----:B------:R-:W-:Y:S01]  /*2f40*/  BSSY B0, `(.L_x_11411) ;  /* 0x0000432000007945 */ /* 0x000fe20003800000 */
[----:B------:R0:W5:Y:S01]  /*2f50*/  @!P1 LDG.E R81, desc[UR52][R12.64] ;  /* 0x000000340c519981 */ /* 0x000162000c1e1900 */
[----:B------:R-:W-:Y:S01]  /*2f60*/  IMAD R82, R82, R25, R38 ;  /* 0x0000001952527224 */ /* 0x000fe200078e0226 */
[----:B------:R-:W-:Y:S01]  /*2f70*/  ISETP.GT.AND P1, PT, R11, R65, PT ;  /* 0x000000410b00720c */ /* 0x000fe20003f24270 */
[----:B------:R-:W-:-:S02]  /*2f80*/  IMAD.MOV.U32 R25, RZ, RZ, R11 ;  /* 0x000000ffff197224 */ /* 0x000fc400078e000b */
[----:B--2---:R-:W-:-:S04]  /*2f90*/  IMAD R15, R22, 0x3000, R37 ;  /* 0x00003000160f7824 */ /* 0x004fc800078e0225 */
[C---:B------:R-:W-:Y:S02]  /*2fa0*/  VIADD R35, R15.reuse, 0x10 ;  /* 0x000000100f237836 */ /* 0x040fe40000000000 */
[C---:B------:R-:W-:Y:S02]  /*2fb0*/  @P3 VIADD R35, R15.reuse, 0xfffffff0 ;  /* 0xfffffff00f233836 */ /* 0x040fe40000000000 */
[--C-:B------:R-:W-:Y:S02]  /*2fc0*/  IMAD R64, R15, 0x2, R26.reuse ;  /* 0x000000020f407824 */ /* 0x100fe400078e021a */
[----:B------:R-:W-:Y:S01]  /*2fd0*/  IMAD R35, R35, 0x2, R26 ;  /* 0x0000000223237824 */ /* 0x000fe200078e021a */
        /* <DEDUP_REMOVED lines=12> */
[C---:B------:R-:W-:Y:S01]  /*30a0*/  IMAD R15, R81.reuse, UR5, R14 ;  /* 0x00000005510f7c24 */ /* 0x040fe2000f8e020e */
[----:B------:R-:W-:Y:S01]  /*30b0*/  SHF.R.S32.HI R14, RZ, 0x1f, R25 ;  /* 0x0000001fff0e7819 */ /* 0x000fe20000011419 */
[----:B------:R-:W-:Y:S01]  /*30c0*/  IMAD.WIDE.U32 R12, R81, UR4, R12 ;  /* 0x00000004510c7c25 */ /* 0x000fe2000f8e000c */
[----:B------:R-:W-:-:S03]  /*30d0*/  ULDC.64 UR4, c[0x0][0x308] ;  /* 0x0000c20000047ab9 */ /* 0x000fc60000000a00 */
[----:B------:R-:W-:Y:S02]  /*30e0*/  IMAD.IADD R13, R13, 0x1, R15 ;  /* 0x000000010d0d7824 */ /* 0x000fe400078e020f */
[----:B------:R-:W-:Y:S02]  /*30f0*/  IMAD R15, R87, R25, RZ ;  /* 0x00000019570f7224 */ /* 0x000fe400078e02ff */
[----:B------:R-:W-:-:S04]  /*3100*/  IMAD.WIDE.U32 R12, R141, UR4, R12 ;  /* 0x000000048d0c7c25 */ /* 0x000fc8000f8e000c */
[----:B------:R-:W-:Y:S01]  /*3110*/  IMAD R61, R141, UR5, R13 ;  /* 0x000000058d3d7c24 */ /* 0x000fe2000f8e020d */
[----:B------:R-:W-:Y:S01]  /*3120*/  ULDC.64 UR4, c[0x0][0x2e8] ;  /* 0x0000ba0000047ab9 */ /* 0x000fe20000000a00 */
[----:B------:R-:W-:Y:S01]  /*3130*/  IMAD R13, R80, R25, RZ ;  /* 0x00000019500d7224 */ /* 0x000fe200078e02ff */
[----:B------:R-:W-:Y:S01]  /*3140*/  LEA R60, P2, R12, UR4, 0x1 ;  /* 0x000000040c3c7c11 */ /* 0x000fe2000f8408ff */
[----:B------:R-:W-:Y:S01]  /*3150*/  ULDC.U8 UR4, c[0x0][0x410] ;  /* 0x0001040000047ab9 */ /* 0x000fe20000000000 */
[----:B------:R-:W-:Y:S02]  /*3160*/  IMAD R37, R14, R9, R15 ;  /* 0x000000090e257224 */ /* 0x000fe400078e020f */
        /* <DEDUP_REMOVED lines=8> */
[----:B------:R-:W0:Y:S01]  /*31f0*/  S2R R36, SR_TID.X ;  /* 0x0000000000247919 */ /* 0x000e220000002100 */
        /* <DEDUP_REMOVED lines=11> */
[C---:B0-----:R-:W-:Y:S02]  /*32b0*/  VIADD R40, R36.reuse, 0xffffff80 ;  /* 0xffffff8024287836 */ /* 0x041fe40000000000 */
[----:B------:R-:W-:-:S05]  /*32c0*/  VIADD R36, R36, 0xffffff80 ;  /* 0xffffff8024247836 */ /* 0x000fca0000000000 */
[----:B------:R-:W-:Y:S02]  /*32d0*/  LEA.HI R36, R36, R40, RZ, 0x1 ;  /* 0x0000002824247211 */ /* 0x000fe400078f08ff */
[----:B------:R-:W-:Y:S02]  /*32e0*/  CS2R R40, SRZ ;  /* 0x0000000000287805 */ /* 0x000fe4000001ff00 */
[----:B------:R-:W-:-:S04]  /*32f0*/  SHF.R.S32.HI R36, RZ, 0x1, R36 ;  /* 0x00000001ff247819 */ /* 0x000fc80000011424 */
[----:B------:R-:W-:Y:S02]  /*3300*/  ISETP.GE.AND P3, PT, R36, R85, PT ;  /* 0x000000552400720c */ /* 0x000fe40003f66270 */
[----:B------:R-:W-:-:S11]  /*3310*/  CS2R R36, SRZ ;  /* 0x0000000000247805 */ /* 0x000fd6000001ff00 */
[----:B------:R-:W-:Y:S05]  /*3320*/  @P3 BRA `(.L_x_11415) ;  /* 0x0000000000b83947 */ /* 0x000fea0003800000 */
[----:B------:R-:W2:Y:S04]  /*3330*/  LDL.64 R102, [R1+0x18] ;  /* 0x0000180001667983 */ /* 0x000ea80000100a00 */
[----:B------:R-:W3:Y:S04]  /*3340*/  LDL R89, [R1+0x60] ;  /* 0x0000600001597983 */ /* 0x000ee80000100800 */
[----:B------:R-:W4:Y:S04]  /*3350*/  LDL R88, [R1+0x54] ;  /* 0x0000540001587983 */ /* 0x000f280000100800 */
[----:B------:R-:W4:Y:S04]  /*3360*/  LDL R86, [R1+0x5c] ;  /* 0x00005c0001567983 */ /* 0x000f280000100800 */
        /* <DEDUP_REMOVED lines=42> */
.L_x_11415:
[----:B------:R-:W-:Y:S05]  /*3610*/  BSYNC B1 ;  /* 0x0000000000017941 */ /* 0x000fea0003800000 */
.L_x_11414:
        /* <DEDUP_REMOVED lines=43> */
.L_x_11416:
[----:B------:R-:W-:Y:S01]  /*38d0*/  IMAD R34, R22, 0x8, R2 ;  /* 0x0000000816227824 */ /* 0x000fe200078e0202 */
[----:B------:R-:W-:Y:S01]  /*38e0*/  SHF.L.U32 R86, R147, 0x1f, RZ ;  /* 0x0000001f93567819 */ /* 0x000fe200000006ff */
[----:B------:R-:W-:Y:S03]  /*38f0*/  BSSY B1, `(.L_x_11417) ;  /* 0x0000003000017945 */ /* 0x000fe60003800000 */
[----:B------:R-:W0:Y:S02]  /*3900*/  SYNCS.PHASECHK.TRANS64.TRYWAIT P4, [R34+URZ+0x2d890], R86 ;  /* 0x02d89056220075a7 */ /* 0x000e24000808017f */
[----:B0-----:R-:W-:Y:S05]  /*3910*/  @!P4 BRA `(.L_x_11418) ;  /* 0x0000020c00d0c947 */ /* 0x001fea0003800000 */
.L_x_11762:
[----:B------:R-:W-:Y:S05]  /*3920*/  BSYNC B1 ;  /* 0x0000000000017941 */ /* 0x000fea0003800000 */
.L_x_11417:
[----:B------:R-:W-:-:S03]  /*3930*/  UMOV UR4, 0xffffffff ;  /* 0xffffffff00047882 */ /* 0x000fc60000000000 */
[----:B------:R-:W-:Y:S05]  /*3940*/  BRA.DIV UR4, `(.L_x_11419) ;  /* 0x0000020e04d87947 */ /* 0x000fea000b800000 */
[----:B------:R-:W1:Y:S04]  /*3950*/  SHFL.IDX PT, R61, R61, RZ, 0x1e1f ;  /* 0x001e1fff3d3d7589 */ /* 0x000e6800000e0000 */
[----:B------:R-:W2:Y:S02]  /*3960*/  SHFL.IDX PT, R60, R60, RZ, 0x1e1f ;  /* 0x001e1fff3c3c7589 */ /* 0x000ea400000e0000 */
.L_x_11766:
[----:B------:R-:W-:Y:S05]  /*3970*/  @P3 BRA `(.L_x_11420) ;  /* 0x0000003800383947 */ /* 0x000fea0003800000 */
[----:B------:R-:W-:Y:S01]  /*3980*/  ISETP.NE.AND P3, PT, R29, RZ, PT ;  /* 0x000000ff1d00720c */ /* 0x000fe20003f65270 */
[----:B------:R-:W-:-:S12]  /*3990*/  BSSY B1, `(.L_x_11421) ;  /* 0x0000035000017945 */ /* 0x000fd80003800000 */
[----:B------:R-:W-:Y:S05]  /*39a0*/  @!P3 BRA `(.L_x_11422) ;  /* 0x0000000000ccb947 */ /* 0x000fea0003800000 */
[----:B------:R-:W3:Y:S01]  /*39b0*/  LDL.64 R110, [R1+0x18] ;  /* 0x00001800016e7983 */ /* 0x000ee20000100a00 */
[----:B------:R-:W-:Y:S03]  /*39c0*/  BSSY B2, `(.L_x_11423) ;  /* 0x000002e000027945 */ /* 0x000fe60003800000 */
[----:B------:R4:W0:Y:S01]  /*39d0*/  LDS.128 R12, [R64+0x15000] ;  /* 0x01500000400c7984 */ /* 0x0008220000000c00 */
[----:B---3--:R-:W-:-:S13]  /*39e0*/  ISETP.GE.AND P3, PT, R110, R97, PT ;  /* 0x000000616e00720c */ /* 0x008fda0003f66270 */
[----:B0---4-:R-:W-:Y:S05]  /*39f0*/  @P3 BRA `(.L_x_11424) ;  /* 0x0000000000a83947 */ /* 0x011fea0003800000 */
        /* <DEDUP_REMOVED lines=10> */
[CC--:B------:R-:W-:Y:S01]  /*3aa0*/  FMUL.FTZ R11, R57.reuse, R13.reuse ;  /* 0x0000000d390b7220 */ /* 0x0c0fe20000410000 */
[----:B------:R-:W-:Y:S02]  /*3ab0*/  HADD2.F32 R56, -RZ, R56.H0_H0 ;  /* 0x20000038ff387230 */ /* 0x000fe40000004100 */
[C---:B------:R-:W-:Y:S01]  /*3ac0*/  FMUL.FTZ R13, R88.reuse, R13 ;  /* 0x0000000d580d7220 */ /* 0x040fe20000410000 */
[-C--:B------:R-:W-:Y:S01]  /*3ad0*/  FFMA.FTZ R11, R88, R59.reuse, -R11 ;  /* 0x0000003b580b7223 */ /* 0x080fe2000001080b */
[----:B------:R-:W-:Y:S02]  /*3ae0*/  IMAD.MOV.U32 R88, RZ, RZ, R12 ;  /* 0x000000ffff587224 */ /* 0x000fe400078e000c */
[----:B------:R-:W-:Y:S01]  /*3af0*/  FFMA.FTZ R13, R57, R59, R13 ;  /* 0x0000003b390d7223 */ /* 0x000fe2000001000d */
[----:B------:R-:W-:-:S02]  /*3b00*/  HADD2.F32 R57, -RZ, R15.H1_H1 ;  /* 0x3000000fff397230 */ /* 0x000fc40000004100 */
[----:B------:R-:W-:Y:S02]  /*3b10*/  HADD2.F32 R59, -RZ, R15.H0_H0 ;  /* 0x2000000fff3b7230 */ /* 0x000fe40000004100 */
[--C-:B------:R-:W-:Y:S02]  /*3b20*/  HADD2.F32 R12, -RZ, R88.reuse.H1_H1 ;  /* 0x30000058ff0c7230 */ /* 0x100fe40000004100 */
[-C--:B------:R-:W-:Y:S01]  /*3b30*/  FMUL.FTZ R15, R57, R58.reuse ;  /* 0x0000003a390f7220 */ /* 0x080fe20000410000 */
[----:B------:R-:W-:Y:S02]  /*3b40*/  HADD2.F32 R88, -RZ, R88.H0_H0 ;  /* 0x20000058ff587230 */ /* 0x000fe40000004100 */
[----:B------:R-:W-:Y:S01]  /*3b50*/  FMUL.FTZ R58, R59, R58 ;  /* 0x0000003a3b3a7220 */ /* 0x000fe20000410000 */
[----:B------:R-:W-:Y:S01]  /*3b60*/  F2FP.F16.F32.PACK_AB R13, R13, R11 ;  /* 0x0000000b0d0d723e */ /* 0x000fe200000000ff */
[----:B------:R-:W-:Y:S01]  /*3b70*/  FFMA.FTZ R15, R59, R56, -R15 ;  /* 0x000000383b0f7223 */ /* 0x000fe2000001080f */
[----:B------:R-:W-:-:S02]  /*3b80*/  HADD2.F32 R59, -RZ, R109.H1_H1 ;  /* 0x3000006dff3b7230 */ /* 0x000fc40000004100 */
[----:B------:R-:W-:Y:S01]  /*3b90*/  FFMA.FTZ R57, R57, R56, R58 ;  /* 0x0000003839397223 */ /* 0x000fe2000001003a */
[----:B------:R-:W-:Y:S02]  /*3ba0*/  HADD2.F32 R56, -RZ, R89.H0_H0 ;  /* 0x20000059ff387230 */ /* 0x000fe40000004100 */
[-C--:B------:R-:W-:Y:S01]  /*3bb0*/  FMUL.FTZ R58, R12, R59.reuse ;  /* 0x0000003b0c3a7220 */ /* 0x080fe20000410000 */
[C---:B------:R-:W-:Y:S01]  /*3bc0*/  FMUL.FTZ R59, R88.reuse, R59 ;  /* 0x0000003b583b7220 */ /* 0x040fe20000410000 */
[----:B------:R-:W-:Y:S02]  /*3bd0*/  F2FP.F16.F32.PACK_AB R15, R57, R15 ;  /* 0x0000000f390f723e */ /* 0x000fe400000000ff */
[-C--:B------:R-:W-:Y:S01]  /*3be0*/  FFMA.FTZ R58, R88, R56.reuse, -R58 ;  /* 0x00000038583a7223 */ /* 0x080fe2000001083a */
[----:B------:R-:W-:Y:S01]  /*3bf0*/  FFMA.FTZ R12, R12, R56, R59 ;  /* 0x000000380c0c7223 */ /* 0x000fe2000001003b */
[----:B------:R-:W-:Y:S02]  /*3c00*/  HADD2.F32 R56, -RZ, R109.H0_H0 ;  /* 0x2000006dff387230 */ /* 0x000fe40000004100 */
[----:B------:R-:W-:-:S02]  /*3c10*/  HADD2.F32 R59, -RZ, R14.H1_H1 ;  /* 0x3000000eff3b7230 */ /* 0x000fc40000004100 */
        /* <DEDUP_REMOVED lines=8> */
.L_x_11424:
[----:B------:R-:W-:Y:S05]  /*3ca0*/  BSYNC B2 ;  /* 0x0000000000027941 */ /* 0x000fea0003800000 */
.L_x_11423:
[----:B--2---:R-:W-:-:S04]  /*3cb0*/  LEA R56, P3, R18, R60, 0x1 ;  /* 0x0000003c12387211 */ /* 0x004fc800078608ff */
[----:B-1----:R-:W-:-:S05]  /*3cc0*/  LEA.HI.X R57, R18, R61, R19, 0x1, P3 ;  /* 0x0000003d12397211 */ /* 0x002fca00018f0c13 */
[----:B------:R3:W-:Y:S04]  /*3cd0*/  ST.E.128 desc[UR52][R56.64], R12 ;  /* 0x0000000c38007985 */ /* 0x0007e8000c101d34 */
.L_x_11422:
[----:B------:R-:W-:Y:S05]  /*3ce0*/  BSYNC B1 ;  /* 0x0000000000017941 */ /* 0x000fea0003800000 */
.L_x_11421:
        /* <DEDUP_REMOVED lines=50> */
.L_x_11428:
[----:B------:R-:W-:Y:S05]  /*4010*/  BSYNC B2 ;  /* 0x0000000000027941 */ /* 0x000fea0003800000 */
.L_x_11427:
[----:B------:R-:W3:Y:S01]  /*4020*/  LDL R11, [R1+0x34] ;  /* 0x00003400010b7983 */ /* 0x000ee20000100800 */
[----:B--2---:R-:W-:Y:S02]  /*4030*/  IMAD.MOV.U32 R52, RZ, RZ, R60 ;  /* 0x000000ffff347224 */ /* 0x004fe400078e003c */
[----:B-1----:R-:W-:Y:S02]  /*4040*/  IMAD.MOV.U32 R53, RZ, RZ, R61 ;  /* 0x000000ffff357224 */ /* 0x002fe400078e003d */
[----:B---3--:R-:W-:-:S04]  /*4050*/  IMAD.SHL.U32 R11, R11, 0x8, RZ ;  /* 0x000000080b0b7824 */ /* 0x008fc800078e00ff */
[----:B------:R-:W-:-:S05]  /*4060*/  IMAD.WIDE R52, R11, 0x2, R52 ;  /* 0x000000020b347825 */ /* 0x000fca00078e0234 */
[----:B------:R4:W-:Y:S02]  /*4070*/  ST.E.128 desc[UR52][R52.64], R12 ;  /* 0x0000000c34007985 */ /* 0x0009e4000c101d34 */
.L_x_11426:
[----:B------:R-:W-:Y:S05]  /*4080*/  BSYNC B1 ;  /* 0x0000000000017941 */ /* 0x000fea0003800000 */
.L_x_11425:
        /* <DEDUP_REMOVED lines=52> */
.L_x_11432:
[----:B------:R-:W-:Y:S05]  /*43d0*/  BSYNC B2 ;  /* 0x0000000000027941 */ /* 0x000fea0003800000 */
.L_x_11431:
[----:B------:R-:W3:Y:S01]  /*43e0*/  LDL R11, [R1+0x38] ;  /* 0x00003800010b7983 */ /* 0x000ee20000100800 */
[----:B--2---:R-:W-:Y:S02]  /*43f0*/  IMAD.MOV.U32 R48, RZ, RZ, R60 ;  /* 0x000000ffff307224 */ /* 0x004fe400078e003c */
[----:B-1----:R-:W-:Y:S02]  /*4400*/  IMAD.MOV.U32 R49, RZ, RZ, R61 ;  /* 0x000000ffff317224 */ /* 0x002fe400078e003d */
[----:B---3--:R-:W-:-:S04]  /*4410*/  IMAD.SHL.U32 R11, R11, 0x8, RZ ;  /* 0x000000080b0b7824 */ /* 0x008fc800078e00ff */
[----:B------:R-:W-:-:S05]  /*4420*/  IMAD.WIDE R48, R11, 0x2, R48 ;  /* 0x000000020b307825 */ /* 0x000fca00078e0230 */
[----:B------:R1:W-:Y:S02]  /*4430*/  ST.E.128 desc[UR52][R48.64], R12 ;  /* 0x0000000c30007985 */ /* 0x0003e4000c101d34 */
.L_x_11430:
[----:B------:R-:W-:Y:S05]  /*4440*/  BSYNC B1 ;  /* 0x0000000000017941 */ /* 0x000fea0003800000 */
.L_x_11429:
        /* <DEDUP_REMOVED lines=8> */
[----:B------:R-:W-:Y:S01]  /*44d0*/  SHF.R.U64 R11, R44, 0x10, R45 ;  /* 0x000000102c0b7819 */ /* 0x000fe2000000122d */
[----:B------:R-:W-:Y:S01]  /*44e0*/  IMAD.MOV.U32 R48, RZ, RZ, R13 ;  /* 0x000000ffff307224 */ /* 0x000fe200078e000d */
[----:B------:R-:W-:Y:S02]  /*44f0*/  SHF.R.U32.HI R44, RZ, 0x10, R45 ;  /* 0x00000010ff2c7819 */ /* 0x000fe4000001162d */
[--C-:B------:R-:W-:Y:S01]  /*4500*/  SHF.R.U64 R45, R46, 0x10, R47.reuse ;  /* 0x000000102e2d7819 */ /* 0x100fe2000000122f */
[----:B------:R-:W-:Y:S01]  /*4510*/  HADD2.F32 R11, -RZ, R11.H0_H0 ;  /* 0x2000000bff0b7230 */ /* 0x000fe20000004100 */
[----:B------:R-:W-:Y:S01]  /*4520*/  SHF.R.U32.HI R46, RZ, 0x10, R47 ;  /* 0x00000010ff2e7819 */ /* 0x000fe2000001162f */
[--C-:B------:R-:W-:Y:S02]  /*4530*/  HADD2.F32 R13, -RZ, R48.reuse.H1_H1 ;  /* 0x30000030ff0d7230 */ /* 0x100fe40000004100 */
[----:B------:R-:W-:Y:S02]  /*4540*/  HADD2.F32 R47, -RZ, R45.H0_H0 ;  /* 0x2000002dff2f7230 */ /* 0x000fe40000004100 */
[----:B------:R-:W-:-:S02]  /*4550*/  HADD2.F32 R45, -RZ, R48.H0_H0 ;  /* 0x20000030ff2d7230 */ /* 0x000fc40000004100 */
[----:B------:R-:W-:Y:S02]  /*4560*/  HADD2.F32 R46, -RZ, R46.H0_H0 ;  /* 0x2000002eff2e7230 */ /* 0x000fe40000004100 */
[-C--:B------:R-:W-:Y:S01]  /*4570*/  FMUL.FTZ R48, R13, R47.reuse ;  /* 0x0000002f0d307220 */ /* 0x080fe20000410000 */
[----:B------:R-:W-:Y:S02]  /*4580*/  HADD2.F32 R44, -RZ, R44.H0_H0 ;  /* 0x2000002cff2c7230 */ /* 0x000fe40000004100 */
[C---:B------:R-:W-:Y:S01]  /*4590*/  FMUL.FTZ R47, R45.reuse, R47 ;  /* 0x0000002f2d2f7220 */ /* 0x040fe20000410000 */
[----:B------:R-:W-:-:S03]  /*45a0*/  FFMA.FTZ R48, R45, R11, -R48 ;  /* 0x0000000b2d307223 */ /* 0x000fc60000010830 */
[----:B------:R-:W-:Y:S01]  /*45b0*/  FFMA.FTZ R47, R13, R11, R47 ;  /* 0x0000000b0d2f7223 */ /* 0x000fe2000001002f */
[----:B------:R-:W-:-:S04]  /*45c0*/  IMAD.MOV.U32 R13, RZ, RZ, R15 ;  /* 0x000000ffff0d7224 */ /* 0x000fc800078e000f */
        /* <DEDUP_REMOVED lines=28> */
.L_x_11436:
[----:B------:R-:W-:Y:S05]  /*4790*/  BSYNC B2 ;  /* 0x0000000000027941 */ /* 0x000fea0003800000 */
.L_x_11435:
[----:B------:R-:W3:Y:S01]  /*47a0*/  LDL R11, [R1+0x4c] ;  /* 0x00004c00010b7983 */ /* 0x000ee20000100800 */
[----:B--2---:R-:W-:-:S04]  /*47b0*/  LEA R44, P3, R137, R60, 0x1 ;  /* 0x0000003c892c7211 */ /* 0x004fc800078608ff */
[----:B---3--:R-:W-:-:S05]  /*47c0*/  LEA.HI.X R45, R137, R61, R11, 0x1, P3 ;  /* 0x0000003d892d7211 */ /* 0x008fca00018f0c0b */
[----:B------:R1:W-:Y:S04]  /*47d0*/  ST.E.128 desc[UR52][R44.64], R12 ;  /* 0x0000000c2c007985 */ /* 0x0003e8000c101d34 */
.L_x_11434:
[----:B------:R-:W-:Y:S05]  /*47e0*/  BSYNC B1 ;  /* 0x0000000000017941 */ /* 0x000fea0003800000 */
.L_x_11433:
[----:B------:R-:W-:Y:S01]  /*47f0*/  LOP3.LUT P3, RZ, R28, 0x10, RZ, 0xc0, !PT ;  /* 0x000000101cff7812 */ /* 0x000fe2000786c0ff */
[----:B------:R-:W-:-:S12]  /*4800*/  BSSY B1, `(.L_x_11437) ;  /* 0x0000038000017945 */ /* 0x000fd80003800000 */
[----:B------:R-:W-:Y:S05]  /*4810*/  @!P3 BRA `(.L_x_11438) ;  /* 0x0000000000d8b947 */ /* 0x000fea0003800000 */
[----:B-1-34-:R-:W3:Y:S04]  /*4820*/  LDL R12, [R1+0x48] ;  /* 0x00004800010c7983 */ /* 0x01aee80000100800 */
[----:B------:R-:W4:Y:S01]  /*4830*/  LDL R11, [R1+0x50] ;  /* 0x00005000010b7983 */ /* 0x000f220000100800 */
[C---:B--2---:R-:W-:Y:S01]  /*4840*/  LEA R44, P3, R136.reuse, R60, 0x1 ;  /* 0x0000003c882c7211 */ /* 0x044fe200078608ff */
[----:B------:R-:W-:Y:S03]  /*4850*/  BSSY B2, `(.L_x_11439) ;  /* 0x0000031000027945 */ /* 0x000fe60003800000 */
[----:B---3--:R-:W-:Y:S02]  /*4860*/  LEA.HI.X R45, R136, R61, R12, 0x1, P3 ;  /* 0x0000003d882d7211 */ /* 0x008fe400018f0c0c */
[----:B------:R1:W2:Y:S01]  /*4870*/  LDS.128 R12, [R64+0x19000] ;  /* 0x01900000400c7984 */ /* 0x0002a20000000c00 */
[----:B----4-:R-:W-:-:S13]  /*4880*/  ISETP.GE.AND P3, PT, R11, R97, PT ;  /* 0x000000610b00720c */ /* 0x010fda0003f66270 */
[----:B-1----:R-:W-:Y:S05]  /*4890*/  @P3 BRA `(.L_x_11440) ;  /* 0x0000000000b03947 */ /* 0x002fea0003800000 */
[----:B------:R-:W-:Y:S01]  /*48a0*/  SHF.R.U64 R46, R42, 0x10, R43 ;  /* 0x000000102a2e7819 */ /* 0x000fe2000000122b */
[----:B--2---:R-:W-:Y:S01]  /*48b0*/  IMAD.MOV.U32 R42, RZ, RZ, R13 ;  /* 0x000000ffff2a7224 */ /* 0x004fe200078e000d */
        /* <DEDUP_REMOVED lines=10> */
[----:B------:R-:W-:Y:S02]  /*4960*/  IMAD.MOV.U32 R40, RZ, RZ, R12 ;  /* 0x000000ffff287224 */ /* 0x000fe400078e000c */
[----:B------:R-:W-:Y:S01]  /*4970*/  FFMA.FTZ R11, R11, R13, R46 ;  /* 0x0000000d0b0b7223 */ /* 0x000fe2000001002e */
[----:B------:R-:W-:Y:S02]  /*4980*/  HADD2.F32 R12, -RZ, R43.H0_H0 ;  /* 0x2000002bff0c7230 */ /* 0x000fe40000004100 */
[--C-:B------:R-:W-:Y:S02]  /*4990*/  HADD2.F32 R13, -RZ, R15.reuse.H1_H1 ;  /* 0x3000000fff0d7230 */ /* 0x100fe40000004100 */
[----:B------:R-:W-:Y:S01]  /*49a0*/  HADD2.F32 R15, -RZ, R15.H0_H0 ;  /* 0x2000000fff0f7230 */ /* 0x000fe20000004100 */
[----:B------:R-:W-:Y:S01]  /*49b0*/  F2FP.F16.F32.PACK_AB R11, R11, R42 ;  /* 0x0000002a0b0b723e */ /* 0x000fe200000000ff */
[----:B------:R-:W-:-:S02]  /*49c0*/  HADD2.F32 R46, -RZ, R41.H0_H0 ;  /* 0x20000029ff2e7230 */ /* 0x000fc40000004100 */
[-C--:B------:R-:W-:Y:S01]  /*49d0*/  FMUL.FTZ R48, R13, R12.reuse ;  /* 0x0000000c0d307220 */ /* 0x080fe20000410000 */
[----:B------:R-:W-:Y:S02]  /*49e0*/  HADD2.F32 R43, -RZ, R102.H0_H0 ;  /* 0x20000066ff2b7230 */ /* 0x000fe40000004100 */
[C---:B------:R-:W-:Y:S01]  /*49f0*/  FMUL.FTZ R50, R15.reuse, R12 ;  /* 0x0000000c0f327220 */ /* 0x040fe20000410000 */
[----:B------:R-:W-:Y:S02]  /*4a00*/  HADD2.F32 R41, -RZ, R101.H0_H0 ;  /* 0x20000065ff297230 */ /* 0x000fe40000004100 */
[-C--:B------:R-:W-:Y:S01]  /*4a10*/  FFMA.FTZ R12, R15, R46.reuse, -R48 ;  /* 0x0000002e0f0c7223 */ /* 0x080fe20000010830 */
[--C-:B------:R-:W-:Y:S02]  /*4a20*/  HADD2.F32 R15, -RZ, R40.reuse.H0_H0 ;  /* 0x20000028ff0f7230 */ /* 0x100fe40000004100 */
[----:B------:R-:W-:Y:S01]  /*4a30*/  FFMA.FTZ R13, R13, R46, R50 ;  /* 0x0000002e0d0d7223 */ /* 0x000fe20000010032 */
[----:B------:R-:W-:-:S02]  /*4a40*/  HADD2.F32 R40, -RZ, R40.H1_H1 ;  /* 0x30000028ff287230 */ /* 0x000fc40000004100 */
[----:B------:R-:W-:Y:S02]  /*4a50*/  HADD2.F32 R102, -RZ, R102.H1_H1 ;  /* 0x30000066ff667230 */ /* 0x000fe40000004100 */
[----:B------:R-:W-:Y:S02]  /*4a60*/  HADD2.F32 R101, -RZ, R101.H1_H1 ;  /* 0x30000065ff657230 */ /* 0x000fe40000004100 */
[-C--:B------:R-:W-:Y:S01]  /*4a70*/  FMUL.FTZ R46, R40, R43.reuse ;  /* 0x0000002b282e7220 */ /* 0x080fe20000410000 */
[----:B------:R-:W-:-:S03]  /*4a80*/  FMUL.FTZ R43, R15, R43 ;  /* 0x0000002b0f2b7220 */ /* 0x000fc60000410000 */
[-C--:B------:R-:W-:Y:S01]  /*4a90*/  FFMA.FTZ R15, R15, R41.reuse, -R46 ;  /* 0x000000290f0f7223 */ /* 0x080fe2000001082e */
[----:B------:R-:W-:Y:S01]  /*4aa0*/  FFMA.FTZ R40, R40, R41, R43 ;  /* 0x0000002928287223 */ /* 0x000fe2000001002b */
[--C-:B------:R-:W-:Y:S02]  /*4ab0*/  HADD2.F32 R41, -RZ, R14.reuse.H0_H0 ;  /* 0x2000000eff297230 */ /* 0x100fe40000004100 */
        /* <DEDUP_REMOVED lines=10> */
.L_x_11440:
[----:B------:R-:W-:Y:S05]  /*4b60*/  BSYNC B2 ;  /* 0x0000000000027941 */ /* 0x000fea0003800000 */
.L_x_11439:
[----:B--2---:R1:W-:Y:S02]  /*4b70*/  ST.E.128 desc[UR52][R44.64], R12 ;  /* 0x0000000c2c007985 */ /* 0x0043e4000c101d34 */
.L_x_11438:
[----:B------:R-:W-:Y:S05]  /*4b80*/  BSYNC B1 ;  /* 0x0000000000017941 */ /* 0x000fea0003800000 */
.L_x_11437:
[----:B------:R-:W-:-:S13]  /*4b90*/  LOP3.LUT P3, RZ, R28, 0x20, RZ, 0xc0, !PT ;  /* 0x000000201cff7812 */ /* 0x000fda000786c0ff */
        /* <DEDUP_REMOVED lines=9> */
[----:B------:R-:W-:Y:S02]  /*4c30*/  SHF.R.U64 R36, R36, 0x10, R37 ;  /* 0x0000001024247819 */ /* 0x000fe40000001225 */
[--C-:B------:R-:W-:Y:S01]  /*4c40*/  SHF.R.U64 R11, R38, 0x10, R39.reuse ;  /* 0x00000010260b7819 */ /* 0x100fe20000001227 */
[----:B--2---:R-:W-:Y:S01]  /*4c50*/  HADD2.F32 R38, -RZ, R15.H1_H1 ;  /* 0x3000000fff267230 */ /* 0x004fe20000004100 */
        /* <DEDUP_REMOVED lines=38> */
.L_x_11442:
[----:B------:R-:W-:Y:S05]  /*4ec0*/  BSYNC B1 ;  /* 0x0000000000017941 */ /* 0x000fea0003800000 */
.L_x_11441:
[----:B--2---:R1:W-:Y:S01]  /*4ed0*/  ST.E.128 desc[UR52][R40.64], R12 ;  /* 0x0000000c28007985 */ /* 0x0043e2000c101d34 */
[----:B------:R-:W-:Y:S05]  /*4ee0*/  BRA `(.L_x_11420) ;  /* 0x0000002000dc7947 */ /* 0x000fea0003800000 */
.L_x_11413:
        /* <DEDUP_REMOVED lines=13> */
[----:B0-----:R-:W-:-:S02]  /*4fc0*/  VIADD R37, R36, 0xffffff80 ;  /* 0xffffff8024257836 */ /* 0x001fc40000000000 */
[----:B------:R-:W-:-:S05]  /*4fd0*/  VIADD R36, R36, 0xffffff80 ;  /* 0xffffff8024247836 */ /* 0x000fca0000000000 */
[----:B------:R-:W-:-:S04]  /*4fe0*/  LEA.HI R36, R36, R37, RZ, 0x1 ;  /* 0x0000002524247211 */ /* 0x000fc800078f08ff */
[----:B------:R-:W-:-:S04]  /*4ff0*/  SHF.R.S32.HI R36, RZ, 0x1, R36 ;  /* 0x00000001ff247819 */ /* 0x000fc80000011424 */
[----:B------:R-:W-:Y:S02]  /*5000*/  ISETP.GE.AND P3, PT, R36, R85, PT ;  /* 0x000000552400720c */ /* 0x000fe40003f66270 */
[----:B------:R-:W-:-:S11]  /*5010*/  CS2R R36, SRZ ;  /* 0x0000000000247805 */ /* 0x000fd6000001ff00 */
[----:B------:R-:W-:Y:S05]  /*5020*/  @P3 BRA `(.L_x_11444) ;  /* 0x00000000007c3947 */ /* 0x000fea0003800000 */
        /* <DEDUP_REMOVED lines=31> */
.L_x_11444:
[----:B------:R-:W-:Y:S05]  /*5220*/  BSYNC B1 ;  /* 0x0000000000017941 */ /* 0x000fea0003800000 */
.L_x_11443:
        /* <DEDUP_REMOVED lines=47> */
.L_x_11445:
[----:B------:R-:W-:Y:S01]  /*5520*/  IMAD R34, R22, 0x8, R2 ;  /* 0x0000000816227824 */ /* 0x000fe200078e0202 */
[----:B------:R-:W-:Y:S01]  /*5530*/  SHF.L.U32 R86, R147, 0x1f, RZ ;  /* 0x0000001f93567819 */ /* 0x000fe200000006ff */
[----:B------:R-:W-:Y:S03]  /*5540*/  BSSY B1, `(.L_x_11446) ;  /* 0x0000003000017945 */ /* 0x000fe60003800000 */
[----:B------:R-:W0:Y:S02]  /*5550*/  SYNCS.PHASECHK.TRANS64.TRYWAIT P4, [R34+URZ+0x2d890], R86 ;  /* 0x02d89056220075a7 */ /* 0x000e24000808017f */
[----:B0-----:R-:W-:Y:S05]  /*5560*/  @!P4 BRA `(.L_x_11447) ;  /* 0x000001f4001cc947 */ /* 0x001fea0003800000 */
.L_x_11767:
[----:B------:R-:W-:Y:S05]  /*5570*/  BSYNC B1 ;  /* 0x0000000000017941 */ /* 0x000fea0003800000 */
.L_x_11446:
[----:B------:R-:W-:-:S03]  /*5580*/  UMOV UR4, 0xffffffff ;  /* 0xffffffff00047882 */ /* 0x000fc60000000000 */
[----:B------:R-:W-:Y:S05]  /*5590*/  BRA.DIV UR4, `(.L_x_11448) ;  /* 0x000001f604247947 */ /* 0x000fea000b800000 */
[----:B------:R1:W2:Y:S04]  /*55a0*/  SHFL.IDX PT, R89, R61, RZ, 0x1e1f ;  /* 0x001e1fff3d597589 */ /* 0x0002a800000e0000 */
[----:B------:R1:W3:Y:S02]  /*55b0*/  SHFL.IDX PT, R88, R60, RZ, 0x1e1f ;  /* 0x001e1fff3c587589 */ /* 0x0002e400000e0000 */
.L_x_11771:
[----:B------:R-:W-:Y:S05]  /*55c0*/  @P3 BRA `(.L_x_11420) ;  /* 0x0000001c00243947 */ /* 0x000fea0003800000 */
[----:B------:R-:W4:Y:S01]  /*55d0*/  LDC R11, c[0x0][0x2f4] ;  /* 0x0000bd00ff0b7b82 */ /* 0x000f220000000800 */
[----:B------:R-:W-:Y:S01]  /*55e0*/  ISETP.NE.AND P3, PT, R29, RZ, PT ;  /* 0x000000ff1d00720c */ /* 0x000fe20003f65270 */
[----:B------:R-:W-:Y:S01]  /*55f0*/  BSSY B1, `(.L_x_11449) ;  /* 0x000007b000017945 */ /* 0x000fe20003800000 */
[----:B----4-:R-:W-:-:S11]  /*5600*/  IMAD.IADD R101, R11, 0x1, -R98 ;  /* 0x000000010b657824 */ /* 0x010fd600078e0a62 */
[----:B------:R-:W-:Y:S05]  /*5610*/  @!P3 BRA `(.L_x_11450) ;  /* 0x0000000400e0b947 */ /* 0x000fea0003800000 */
[----:B-1----:R-:W4:Y:S04]  /*5620*/  LDL R60, [R1+0x20] ;  /* 0x00002000013c7983 */ /* 0x002f280000100800 */
[----:B------:R-:W5:Y:S04]  /*5630*/  LDL R15, [R1+0x24] ;  /* 0x00002400010f7983 */ /* 0x000f680000100800 */
[----:B------:R-:W2:Y:S01]  /*5640*/  LDL R14, [R1+0x28] ;  /* 0x00002800010e7983 */ /* 0x000ea20000100800 */
[----:B------:R-:W-:Y:S01]  /*5650*/  SEL R12, R98, R101, !P0 ;  /* 0x00000065620c7207 */ /* 0x000fe20004000000 */
[----:B------:R-:W-:Y:S01]  /*5660*/  BSSY B2, `(.L_x_11451) ;  /* 0x000006d000027945 */ /* 0x000fe20003800000 */
[----:B------:R-:W-:-:S02]  /*5670*/  ISETP.GE.AND P3, PT, R18, R97, PT ;  /* 0x000000611200720c */ /* 0x000fc40003f66270 */
[----:B------:R-:W-:-:S04]  /*5680*/  SHF.R.S32.HI R13, RZ, 0x1f, R12 ;  /* 0x0000001fff0d7819 */ /* 0x000fc8000001140c */
[----:B------:R-:W-:-:S04]  /*5690*/  LEA.HI R13, R13, R12, RZ, 0x4 ;  /* 0x0000000c0d0d7211 */ /* 0x000fc800078f20ff */
[----:B------:R-:W-:-:S04]  /*56a0*/  SHF.R.S32.HI R13, RZ, 0x4, R13 ;  /* 0x00000004ff0d7819 */ /* 0x000fc8000001140d */
[----:B------:R-:W-:-:S04]  /*56b0*/  LEA.HI.SX32 R102, R5, R13, 0x1d ;  /* 0x0000000d05667211 */ /* 0x000fc800078feaff */
[----:B------:R-:W-:-:S04]  /*56c0*/  SHF.R.S32.HI R12, RZ, 0x1f, R102 ;  /* 0x0000001fff0c7819 */ /* 0x000fc80000011466 */
[----:B------:R-:W-:Y:S01]  /*56d0*/  LEA.HI R12, R12, R102, RZ, 0x2 ;  /* 0x000000660c0c7211 */ /* 0x000fe200078f10ff */
[----:B------:R-:W-:-:S04]  /*56e0*/  IMAD.SHL.U32 R102, R102, 0x8, RZ ;  /* 0x0000000866667824 */ /* 0x000fc800078e00ff */
[----:B------:R-:W-:-:S05]  /*56f0*/  IMAD.SHL.U32 R12, R12, 0x400, RZ ;  /* 0x000004000c0c7824 */ /* 0x000fca00078e00ff */
[----:B------:R-:W-:Y:S02]  /*5700*/  LOP3.LUT R12, R12, 0x7ffff000, RZ, 0xc0, !PT ;  /* 0x7ffff0000c0c7812 */ /* 0x000fe400078ec0ff */
[----:B----4-:R-:W-:-:S04]  /*5710*/  LOP3.LUT R13, R60, 0x18, R102, 0xf8, !PT ;  /* 0x000000183c0d7812 */ /* 0x010fc800078ef866 */
[----:B-----5:R-:W-:-:S04]  /*5720*/  LOP3.LUT R13, R13, R15, RZ, 0x3c, !PT ;  /* 0x0000000f0d0d7212 */ /* 0x020fc800078e3cff */
[----:B--2---:R-:W-:-:S05]  /*5730*/  IADD3 R12, R13, R12, R14 ;  /* 0x0000000c0d0c7210 */ /* 0x004fca0007ffe00e */
[C---:B------:R-:W-:Y:S02]  /*5740*/  IMAD R60, R22.reuse, 0x3000, R12 ;  /* 0x00003000163c7824 */ /* 0x040fe400078e020c */
[----:B------:R-:W-:Y:S02]  /*5750*/  IMAD R12, R22, 0x3000, R95 ;  /* 0x00003000160c7824 */ /* 0x000fe400078e025f */
[--C-:B------:R-:W-:Y:S02]  /*5760*/  IMAD R60, R60, 0x2, R2.reuse ;  /* 0x000000023c3c7824 */ /* 0x100fe400078e0202 */
[----:B------:R-:W-:-:S04]  /*5770*/  IMAD R12, R12, 0x2, R2 ;  /* 0x000000020c0c7824 */ /* 0x000fc800078e0202 */
[----:B------:R-:W1:Y:S04]  /*5780*/  LDS.128 R60, [R60+0x15400] ;  /* 0x015400003c3c7984 */ /* 0x000e680000000c00 */
[----:B------:R-:W2:Y:S01]  /*5790*/  LDS.128 R12, [R12+0x15400] ;  /* 0x015400000c0c7984 */ /* 0x000ea20000000c00 */
[----:B------:R-:W-:Y:S05]  /*57a0*/  @P3 BRA `(.L_x_11452) ;  /* 0x0000000400603947 */ /* 0x000fea0003800000 */
[----:B-1----:R-:W-:Y:S01]  /*57b0*/  IMAD.MOV.U32 R104, RZ, RZ, R61 ;  /* 0x000000ffff687224 */ /* 0x002fe200078e003d */
[----:B------:R-:W-:Y:S01]  /*57c0*/  SHF.R.U64 R44, R44, 0x10, R45 ;  /* 0x000000102c2c7819 */ /* 0x000fe2000000122d */
[----:B--2---:R-:W-:Y:S01]  /*57d0*/  IMAD.MOV.U32 R103, RZ, RZ, R13 ;  /* 0x000000ffff677224 */ /* 0x004fe200078e000d */
        /* <DEDUP_REMOVED lines=21> */
[C---:B------:R-:W-:Y:S01]  /*5930*/  FMUL.FTZ R105, R56.reuse, R105 ;  /* 0x0000006938697220 */ /* 0x040fe20000410000 */
[----:B------:R-:W-:Y:S02]  /*5940*/  HADD2.F32 R46, -RZ, R46.H0_H0 ;  /* 0x2000002eff2e7230 */ /* 0x000fe40000004100 */
[-C--:B------:R-:W-:Y:S01]  /*5950*/  FFMA.FTZ R56, R56, R45.reuse, -R103 ;  /* 0x0000002d38387223 */ /* 0x080fe20000010867 */
[----:B------:R-:W-:Y:S01]  /*5960*/  FFMA.FTZ R45, R104, R45, R105 ;  /* 0x0000002d682d7223 */ /* 0x000fe20000010069 */
[----:B------:R-:W-:-:S02]  /*5970*/  HADD2.F32 R104, -RZ, R118.H0_H0 ;  /* 0x20000076ff687230 */ /* 0x000fc40000004100 */
[--C-:B------:R-:W-:Y:S01]  /*5980*/  HADD2.F32 R105, -RZ, R63.reuse.H0_H0 ;  /* 0x2000003fff697230 */ /* 0x100fe20000004100 */
[----:B------:R-:W-:Y:S02]  /*5990*/  F2FP.F16.F32.PACK_AB R56, R56, R61 ;  /* 0x0000003d3838723e */ /* 0x000fe400000000ff */
[----:B------:R-:W-:Y:S02]  /*59a0*/  F2FP.F16.F32.PACK_AB R45, R45, R13 ;  /* 0x0000000d2d2d723e */ /* 0x000fe400000000ff */
        /* <DEDUP_REMOVED lines=10> */
[----:B------:R-:W-:-:S02]  /*5a50*/  HADD2.F32 R63, -RZ, R15.H1_H1 ;  /* 0x3000000fff3f7230 */ /* 0x000fc40000004100 */
[----:B------:R-:W-:Y:S02]  /*5a60*/  HADD2.F32 R105, -RZ, R105.H0_H0 ;  /* 0x20000069ff697230 */ /* 0x000fe40000004100 */
[----:B------:R-:W-:Y:S02]  /*5a70*/  HADD2.F32 R59, -RZ, R59.H0_H0 ;  /* 0x2000003bff3b7230 */ /* 0x000fe40000004100 */
[----:B------:R-:W-:Y:S02]  /*5a80*/  HADD2.F32 R47, -RZ, R47.H0_H0 ;  /* 0x2000002fff2f7230 */ /* 0x000fe40000004100 */
[----:B------:R-:W-:Y:S02]  /*5a90*/  IMAD.MOV.U32 R61, RZ, RZ, R45 ;  /* 0x000000ffff3d7224 */ /* 0x000fe400078e002d */
[-C--:B------:R-:W-:Y:S01]  /*5aa0*/  FMUL.FTZ R15, R58, R59.reuse ;  /* 0x0000003b3a0f7220 */ /* 0x080fe20000410000 */
[----:B------:R-:W-:-:S03]  /*5ab0*/  FMUL.FTZ R59, R63, R59 ;  /* 0x0000003b3f3b7220 */ /* 0x000fc60000410000 */
[-C--:B------:R-:W-:Y:S01]  /*5ac0*/  FFMA.FTZ R15, R63, R105.reuse, -R15 ;  /* 0x000000693f0f7223 */ /* 0x080fe2000001080f */
[----:B------:R-:W-:Y:S01]  /*5ad0*/  FFMA.FTZ R59, R58, R105, R59 ;  /* 0x000000693a3b7223 */ /* 0x000fe2000001003b */
[----:B------:R-:W-:Y:S02]  /*5ae0*/  HADD2.F32 R58, -RZ, R60.H0_H0 ;  /* 0x2000003cff3a7230 */ /* 0x000fe40000004100 */
[----:B------:R-:W-:Y:S01]  /*5af0*/  HADD2.F32 R105, -RZ, R12.H0_H0 ;  /* 0x2000000cff697230 */ /* 0x000fe20000004100 */
[----:B------:R-:W-:Y:S01]  /*5b00*/  F2FP.F16.F32.PACK_AB R15, R15, R103 ;  /* 0x000000670f0f723e */ /* 0x000fe200000000ff */
[----:B------:R-:W-:Y:S02]  /*5b10*/  HADD2.F32 R63, -RZ, R117.H0_H0 ;  /* 0x20000075ff3f7230 */ /* 0x000fe40000004100 */
[-C--:B------:R-:W-:Y:S01]  /*5b20*/  FMUL.FTZ R106, R58, R107.reuse ;  /* 0x0000006b3a6a7220 */ /* 0x080fe20000410000 */
[----:B------:R-:W-:Y:S02]  /*5b30*/  HADD2.F32 R60, -RZ, R60.H1_H1 ;  /* 0x3000003cff3c7230 */ /* 0x000fe40000004100 */
[----:B------:R-:W-:Y:S01]  /*5b40*/  FMUL.FTZ R107, R105, R107 ;  /* 0x0000006b696b7220 */ /* 0x000fe20000410000 */
[----:B------:R-:W-:-:S02]  /*5b50*/  HADD2.F32 R12, -RZ, R12.H1_H1 ;  /* 0x3000000cff0c7230 */ /* 0x000fc40000004100 */
[-C--:B------:R-:W-:Y:S01]  /*5b60*/  FFMA.FTZ R106, R105, R63.reuse, -R106 ;  /* 0x0000003f696a7223 */ /* 0x080fe2000001086a */
[----:B------:R-:W-:Y:S02]  /*5b70*/  HADD2.F32 R105, -RZ, R117.H1_H1 ;  /* 0x30000075ff697230 */ /* 0x000fe40000004100 */
[----:B------:R-:W-:Y:S01]  /*5b80*/  FFMA.FTZ R107, R58, R63, R107 ;  /* 0x0000003f3a6b7223 */ /* 0x000fe2000001006b */
[-C--:B------:R-:W-:Y:S01]  /*5b90*/  FMUL.FTZ R58, R60, R57.reuse ;  /* 0x000000393c3a7220 */ /* 0x080fe20000410000 */
[C---:B------:R-:W-:Y:S01]  /*5ba0*/  FMUL.FTZ R57, R12.reuse, R57 ;  /* 0x000000390c397220 */ /* 0x040fe20000410000 */
[----:B------:R-:W-:Y:S02]  /*5bb0*/  F2FP.F16.F32.PACK_AB R59, R59, R104 ;  /* 0x000000683b3b723e */ /* 0x000fe400000000ff */
[-C--:B------:R-:W-:Y:S01]  /*5bc0*/  FFMA.FTZ R12, R12, R44.reuse, -R58 ;  /* 0x0000002c0c0c7223 */ /* 0x080fe2000001083a */
[----:B------:R-:W-:Y:S01]  /*5bd0*/  FFMA.FTZ R44, R60, R44, R57 ;  /* 0x0000002c3c2c7223 */ /* 0x000fe20000010039 */
[----:B------:R-:W-:-:S02]  /*5be0*/  HADD2.F32 R57, -RZ, R62.H0_H0 ;  /* 0x2000003eff397230 */ /* 0x000fc40000004100 */
[----:B------:R-:W-:Y:S01]  /*5bf0*/  HADD2.F32 R60, -RZ, R14.H0_H0 ;  /* 0x2000000eff3c7230 */ /* 0x000fe20000004100 */
[----:B------:R-:W-:Y:S01]  /*5c00*/  F2FP.F16.F32.PACK_AB R12, R12, R106 ;  /* 0x0000006a0c0c723e */ /* 0x000fe200000000ff */
[----:B------:R-:W-:Y:S02]  /*5c10*/  HADD2.F32 R58, -RZ, R116.H0_H0 ;  /* 0x20000074ff3a7230 */ /* 0x000fe40000004100 */
[CC--:B------:R-:W-:Y:S01]  /*5c20*/  FMUL.FTZ R63, R57.reuse, R105.reuse ;  /* 0x00000069393f7220 */ /* 0x0c0fe20000410000 */
        /* <DEDUP_REMOVED lines=16> */
.L_x_11452:
[----:B------:R-:W-:Y:S05]  /*5d30*/  BSYNC B2 ;  /* 0x0000000000027941 */ /* 0x000fea0003800000 */
.L_x_11451:
[----:B---3--:R-:W-:-:S04]  /*5d40*/  LEA R44, P3, R20, R88, 0x1 ;  /* 0x00000058142c7211 */ /* 0x008fc800078608ff */
[----:B------:R-:W-:Y:S02]  /*5d50*/  LEA.HI.X R45, R20, R89, R92, 0x1, P3 ;  /* 0x00000059142d7211 */ /* 0x000fe400018f0c5c */
[----:B------:R-:W-:-:S03]  /*5d60*/  ISETP.GE.AND P3, PT, R102, R11, PT ;  /* 0x0000000b6600720c */ /* 0x000fc60003f66270 */
[----:B--2---:R2:W-:Y:S10]  /*5d70*/  ST.E.128 desc[UR52][R44.64], R12 ;  /* 0x0000000c2c007985 */ /* 0x0045f4000c101d34 */
[----:B--2---:R-:W-:-:S05]  /*5d80*/  @!P3 IMAD.WIDE R12, R102, 0x2, R88 ;  /* 0x00000002660cb825 */ /* 0x004fca00078e0258 */
[----:B-1----:R4:W-:Y:S02]  /*5d90*/  @!P3 ST.E.128 desc[UR52][R12.64], R60 ;  /* 0x0000003c0c00b985 */ /* 0x0029e4000c101d34 */
.L_x_11450:
[----:B------:R-:W-:Y:S05]  /*5da0*/  BSYNC B1 ;  /* 0x0000000000017941 */ /* 0x000fea0003800000 */
.L_x_11449:
[----:B------:R-:W-:Y:S01]  /*5db0*/  ISETP.NE.AND P3, PT, R30, RZ, PT ;  /* 0x000000ff1e00720c */ /* 0x000fe20003f65270 */
[----:B------:R-:W-:-:S12]  /*5dc0*/  BSSY B1, `(.L_x_11453) ;  /* 0x000007d000017945 */ /* 0x000fd80003800000 */
[----:B------:R-:W-:Y:S05]  /*5dd0*/  @!P3 BRA `(.L_x_11454) ;  /* 0x0000000400ecb947 */ /* 0x000fea0003800000 */
[----:B------:R-:W5:Y:S04]  /*5de0*/  LDL R44, [R1+0x20] ;  /* 0x00002000012c7983 */ /* 0x000f680000100800 */
[----:B------:R-:W2:Y:S04]  /*5df0*/  LDL R15, [R1+0x24] ;  /* 0x00002400010f7983 */ /* 0x000ea80000100800 */
[----:B------:R-:W3:Y:S01]  /*5e00*/  LDL R14, [R1+0x28] ;  /* 0x00002800010e7983 */ /* 0x000ee20000100800 */
[----:B------:R-:W-:Y:S01]  /*5e10*/  LOP3.LUT P4, RZ, R16, 0x1, RZ, 0xc0, !PT ;  /* 0x0000000110ff7812 */ /* 0x000fe2000788c0ff */
[----:B------:R-:W-:Y:S01]  /*5e20*/  BSSY B2, `(.L_x_11455) ;  /* 0x0000070000027945 */ /* 0x000fe20003800000 */
[----:B------:R-:W-:-:S02]  /*5e30*/  ISETP.GE.AND P3, PT, R3, R97, PT ;  /* 0x000000610300720c */ /* 0x000fc40003f66270 */
[----:B----4-:R-:W-:-:S04]  /*5e40*/  SEL R12, R98, R101, !P4 ;  /* 0x00000065620c7207 */ /* 0x010fc80006000000 */
        /* <DEDUP_REMOVED lines=9> */
[----:B-----5:R-:W-:-:S04]  /*5ee0*/  LOP3.LUT R13, R44, 0x18, R56, 0xf8, !PT ;  /* 0x000000182c0d7812 */ /* 0x020fc800078ef838 */
[----:B--2---:R-:W-:-:S04]  /*5ef0*/  LOP3.LUT R13, R13, R15, RZ, 0x3c, !PT ;  /* 0x0000000f0d0d7212 */ /* 0x004fc800078e3cff */
[----:B---3--:R-:W-:-:S05]  /*5f00*/  IADD3 R12, R13, R12, R14 ;  /* 0x0000000c0d0c7210 */ /* 0x008fca0007ffe00e */
[C---:B------:R-:W-:Y:S02]  /*5f10*/  IMAD R44, R22.reuse, 0x3000, R12 ;  /* 0x00003000162c7824 */ /* 0x040fe400078e020c */
[----:B------:R-:W-:Y:S02]  /*5f20*/  IMAD R12, R22, 0x3000, R94 ;  /* 0x00003000160c7824 */ /* 0x000fe400078e025e */
[--C-:B------:R-:W-:Y:S02]  /*5f30*/  IMAD R44, R44, 0x2, R2.reuse ;  /* 0x000000022c2c7824 */ /* 0x100fe400078e0202 */
[----:B------:R-:W-:-:S04]  /*5f40*/  IMAD R12, R12, 0x2, R2 ;  /* 0x000000020c0c7824 */ /* 0x000fc800078e0202 */
[----:B------:R-:W2:Y:S04]  /*5f50*/  LDS.128 R44, [R44+0x15400] ;  /* 0x015400002c2c7984 */ /* 0x000ea80000000c00 */
[----:B------:R-:W3:Y:S01]  /*5f60*/  LDS.128 R12, [R12+0x15400] ;  /* 0x015400000c0c7984 */ /* 0x000ee20000000c00 */
[----:B------:R-:W-:Y:S05]  /*5f70*/  @P3 BRA `(.L_x_11456) ;  /* 0x0000000400683947 */ /* 0x000fea0003800000 */
[----:B--2---:R-:W-:Y:S01]  /*5f80*/  IMAD.MOV.U32 R58, RZ, RZ, R45 ;  /* 0x000000ffff3a7224 */ /* 0x004fe200078e002d */
[----:B------:R-:W-:Y:S01]  /*5f90*/  SHF.R.U64 R40, R40, 0x10, R41 ;  /* 0x0000001028287819 */ /* 0x000fe20000001229 */
[----:B---3--:R-:W-:Y:S01]  /*5fa0*/  IMAD.MOV.U32 R57, RZ, RZ, R13 ;  /* 0x000000ffff397224 */ /* 0x008fe200078e000d */
        /* <DEDUP_REMOVED lines=83> */
[----:B------:R-:W-:Y:S02]  /*64e0*/  IMAD.MOV.U32 R44, RZ, RZ, R53 ;  /* 0x000000ffff2c7224 */ /* 0x000fe400078e0035 */
[----:B------:R-:W-:Y:S02]  /*64f0*/  IMAD.MOV.U32 R14, RZ, RZ, R54 ;  /* 0x000000ffff0e7224 */ /* 0x000fe400078e0036 */
[----:B------:R-:W-:Y:S02]  /*6500*/  IMAD.MOV.U32 R46, RZ, RZ, R43 ;  /* 0x000000ffff2e7224 */ /* 0x000fe400078e002b */
[----:B------:R-:W-:-:S07]  /*6510*/  IMAD.MOV.U32 R47, RZ, RZ, R59 ;  /* 0x000000ffff2f7224 */ /* 0x000fce00078e003b */
.L_x_11456:
[----:B------:R-:W-:Y:S05]  /*6520*/  BSYNC B2 ;  /* 0x0000000000027941 */ /* 0x000fea0003800000 */
.L_x_11455:
[----:B------:R-:W-:-:S04]  /*6530*/  LEA R40, P3, R21, R88, 0x1 ;  /* 0x0000005815287211 */ /* 0x000fc800078608ff */
[----:B------:R-:W-:Y:S02]  /*6540*/  LEA.HI.X R41, R21, R89, R91, 0x1, P3 ;  /* 0x0000005915297211 */ /* 0x000fe400018f0c5b */
[----:B------:R-:W-:-:S03]  /*6550*/  ISETP.GE.AND P3, PT, R56, R11, PT ;  /* 0x0000000b3800720c */ /* 0x000fc60003f66270 */
[----:B---3--:R3:W-:Y:S10]  /*6560*/  ST.E.128 desc[UR52][R40.64], R12 ;  /* 0x0000000c28007985 */ /* 0x0087f4000c101d34 */
[----:B---3--:R-:W-:-:S05]  /*6570*/  @!P3 IMAD.WIDE R12, R56, 0x2, R88 ;  /* 0x00000002380cb825 */ /* 0x008fca00078e0258 */
[----:B--2---:R2:W-:Y:S02]  /*6580*/  @!P3 ST.E.128 desc[UR52][R12.64], R44 ;  /* 0x0000002c0c00b985 */ /* 0x0045e4000c101d34 */
.L_x_11454:
[----:B------:R-:W-:Y:S05]  /*6590*/  BSYNC B1 ;  /* 0x0000000000017941 */ /* 0x000fea0003800000 */
.L_x_11453:
[----:B------:R-:W-:-:S13]  /*65a0*/  ISETP.NE.AND P3, PT, R31, RZ, PT ;  /* 0x000000ff1f00720c */ /* 0x000fda0003f65270 */
[----:B------:R-:W-:Y:S05]  /*65b0*/  @!P3 BRA `(.L_x_11420) ;  /* 0x0000000c0028b947 */ /* 0x000fea0003800000 */
[----:B------:R-:W5:Y:S04]  /*65c0*/  LDL R40, [R1+0x20] ;  /* 0x0000200001287983 */ /* 0x000f680000100800 */
[----:B------:R-:W5:Y:S04]  /*65d0*/  LDL R15, [R1+0x24] ;  /* 0x00002400010f7983 */ /* 0x000f680000100800 */
[----:B------:R-:W5:Y:S01]  /*65e0*/  LDL R14, [R1+0x28] ;  /* 0x00002800010e7983 */ /* 0x000f620000100800 */
[----:B------:R-:W-:Y:S01]  /*65f0*/  LOP3.LUT P4, RZ, R16, 0x2, RZ, 0xc0, !PT ;  /* 0x0000000210ff7812 */ /* 0x000fe2000788c0ff */
[----:B------:R-:W-:Y:S01]  /*6600*/  BSSY B1, `(.L_x_11457) ;  /* 0x000006e000017945 */ /* 0x000fe20003800000 */
[----:B--23--:R-:W-:-:S02]  /*6610*/  LEA R44, P3, R27, R88, 0x1 ;  /* 0x000000581b2c7211 */ /* 0x00cfc400078608ff */
[----:B------:R-:W-:Y:S02]  /*6620*/  SEL R101, R98, R101, !P4 ;  /* 0x0000006562657207 */ /* 0x000fe40006000000 */
[----:B------:R-:W-:Y:S02]  /*6630*/  LEA.HI.X R45, R27, R89, R90, 0x1, P3 ;  /* 0x000000591b2d7211 */ /* 0x000fe400018f0c5a */
[----:B----4-:R-:W-:Y:S02]  /*6640*/  SHF.R.S32.HI R12, RZ, 0x1f, R101 ;  /* 0x0000001fff0c7819 */ /* 0x010fe40000011465 */
[----:B------:R-:W-:Y:S02]  /*6650*/  ISETP.GE.AND P3, PT, R4, R97, PT ;  /* 0x000000610400720c */ /* 0x000fe40003f66270 */
[----:B------:R-:W-:-:S04]  /*6660*/  LEA.HI R12, R12, R101, RZ, 0x4 ;  /* 0x000000650c0c7211 */ /* 0x000fc800078f20ff */
[----:B------:R-:W-:-:S04]  /*6670*/  SHF.R.S32.HI R12, RZ, 0x4, R12 ;  /* 0x00000004ff0c7819 */ /* 0x000fc8000001140c */
[----:B------:R-:W-:-:S04]  /*6680*/  LEA.HI.SX32 R12, R7, R12, 0x1d ;  /* 0x0000000c070c7211 */ /* 0x000fc800078feaff */
[----:B------:R-:W-:Y:S01]  /*6690*/  SHF.R.S32.HI R13, RZ, 0x1f, R12 ;  /* 0x0000001fff0d7819 */ /* 0x000fe2000001140c */
[----:B------:R-:W-:-:S03]  /*66a0*/  IMAD.SHL.U32 R46, R12, 0x8, RZ ;  /* 0x000000080c2e7824 */ /* 0x000fc600078e00ff */
[----:B------:R-:W-:-:S05]  /*66b0*/  LEA.HI R13, R13, R12, RZ, 0x2 ;  /* 0x0000000c0d0d7211 */ /* 0x000fca00078f10ff */
[----:B------:R-:W-:-:S05]  /*66c0*/  IMAD.SHL.U32 R13, R13, 0x400, RZ ;  /* 0x000004000d0d7824 */ /* 0x000fca00078e00ff */
[----:B------:R-:W-:Y:S02]  /*66d0*/  LOP3.LUT R13, R13, 0x7ffff000, RZ, 0xc0, !PT ;  /* 0x7ffff0000d0d7812 */ /* 0x000fe400078ec0ff */
[----:B-----5:R-:W-:-:S04]  /*66e0*/  LOP3.LUT R12, R40, 0x18, R46, 0xf8, !PT ;  /* 0x00000018280c7812 */ /* 0x020fc800078ef82e */
[----:B------:R-:W-:-:S04]  /*66f0*/  LOP3.LUT R12, R12, R15, RZ, 0x3c, !PT ;  /* 0x0000000f0c0c7212 */ /* 0x000fc800078e3cff */
[----:B------:R-:W-:-:S05]  /*6700*/  IADD3 R13, R12, R13, R14 ;  /* 0x0000000d0c0d7210 */ /* 0x000fca0007ffe00e */
        /* <DEDUP_REMOVED lines=45> */
[----:B------:R-:W-:Y:S01]  /*69e0*/  SHF.R.U32.HI R49, RZ, 0x10, R39 ;  /* 0x00000010ff317819 */ /* 0x000fe20000011627 */
[----:B------:R-:W-:Y:S01]  /*69f0*/  HADD2.F32 R53, -RZ, R110.H0_H0 ;  /* 0x2000006eff357230 */ /* 0x000fe20000004100 */
        /* <DEDUP_REMOVED lines=12> */
[--C-:B------:R-:W-:Y:S02]  /*6ac0*/  HADD2.F32 R49, -RZ, R12.reuse.H0_H0 ;  /* 0x2000000cff317230 */ /* 0x100fe40000004100 */
[----:B------:R-:W-:Y:S01]  /*6ad0*/  F2FP.F16.F32.PACK_AB R43, R15, R43 ;  /* 0x0000002b0f2b723e */ /* 0x000fe200000000ff */
[-C--:B------:R-:W-:Y:S01]  /*6ae0*/  FMUL.FTZ R50, R41, R111.reuse ;  /* 0x0000006f29327220 */ /* 0x080fe20000410000 */
[----:B------:R-:W-:Y:S02]  /*6af0*/  IMAD.MOV.U32 R15, RZ, RZ, R51 ;  /* 0x000000ffff0f7224 */ /* 0x000fe400078e0033 */
[C---:B------:R-:W-:Y:S01]  /*6b00*/  FMUL.FTZ R111, R49.reuse, R111 ;  /* 0x0000006f316f7220 */ /* 0x040fe20000410000 */
[----:B------:R-:W-:Y:S01]  /*6b10*/  FFMA.FTZ R50, R49, R109, -R50 ;  /* 0x0000006d31327223 */ /* 0x000fe20000010832 */
[----:B------:R-:W-:-:S02]  /*6b20*/  HADD2.F32 R49, -RZ, R12.H1_H1 ;  /* 0x3000000cff317230 */ /* 0x000fc40000004100 */
[----:B------:R-:W-:Y:S01]  /*6b30*/  FFMA.FTZ R111, R41, R109, R111 ;  /* 0x0000006d296f7223 */ /* 0x000fe2000001006f */
[----:B------:R-:W-:Y:S02]  /*6b40*/  HADD2.F32 R41, -RZ, R40.H1_H1 ;  /* 0x30000028ff297230 */ /* 0x000fe40000004100 */
[--C-:B------:R-:W-:Y:S02]  /*6b50*/  HADD2.F32 R40, -RZ, R42.reuse.H0_H0 ;  /* 0x2000002aff287230 */ /* 0x100fe40000004100 */
[----:B------:R-:W-:Y:S02]  /*6b60*/  HADD2.F32 R42, -RZ, R42.H1_H1 ;  /* 0x3000002aff2a7230 */ /* 0x000fe40000004100 */
[-C--:B------:R-:W-:Y:S01]  /*6b70*/  FMUL.FTZ R12, R41, R48.reuse ;  /* 0x00000030290c7220 */ /* 0x080fe20000410000 */
[C---:B------:R-:W-:Y:S01]  /*6b80*/  FMUL.FTZ R48, R49.reuse, R48 ;  /* 0x0000003031307220 */ /* 0x040fe20000410000 */
[----:B------:R-:W-:Y:S02]  /*6b90*/  FMUL.FTZ R57, R40, R53 ;  /* 0x0000003528397220 */ /* 0x000fe40000410000 */
[-C--:B------:R-:W-:Y:S01]  /*6ba0*/  FFMA.FTZ R49, R49, R36.reuse, -R12 ;  /* 0x0000002431317223 */ /* 0x080fe2000001080c */
[----:B------:R-:W-:Y:S01]  /*6bb0*/  FFMA.FTZ R12, R41, R36, R48 ;  /* 0x00000024290c7223 */ /* 0x000fe20000010030 */
[----:B------:R-:W-:-:S02]  /*6bc0*/  HADD2.F32 R36, -RZ, R14.H0_H0 ;  /* 0x2000000eff247230 */ /* 0x000fc40000004100 */
[----:B------:R-:W-:Y:S01]  /*6bd0*/  HADD2.F32 R41, -RZ, R108.H0_H0 ;  /* 0x2000006cff297230 */ /* 0x000fe20000004100 */
[----:B------:R-:W-:Y:S01]  /*6be0*/  F2FP.F16.F32.PACK_AB R50, R49, R50 ;  /* 0x000000323132723e */ /* 0x000fe200000000ff */
[----:B------:R-:W-:Y:S02]  /*6bf0*/  HADD2.F32 R14, -RZ, R14.H1_H1 ;  /* 0x3000000eff0e7230 */ /* 0x000fe40000004100 */
[C---:B------:R-:W-:Y:S01]  /*6c00*/  FMUL.FTZ R53, R36.reuse, R53 ;  /* 0x0000003524357220 */ /* 0x040fe20000410000 */
[----:B------:R-:W-:-:S03]  /*6c10*/  FFMA.FTZ R36, R36, R41, -R57 ;  /* 0x0000002924247223 */ /* 0x000fc60000010839 */
[----:B------:R-:W-:Y:S01]  /*6c20*/  FFMA.FTZ R40, R40, R41, R53 ;  /* 0x0000002928287223 */ /* 0x000fe20000010035 */
[----:B------:R-:W-:Y:S02]  /*6c30*/  HADD2.F32 R41, -RZ, R38.H0_H0 ;  /* 0x20000026ff297230 */ /* 0x000fe40000004100 */
[-C--:B------:R-:W-:Y:S01]  /*6c40*/  FMUL.FTZ R53, R42, R39.reuse ;  /* 0x000000272a357220 */ /* 0x080fe20000410000 */
[----:B------:R-:W-:Y:S01]  /*6c50*/  FMUL.FTZ R57, R14, R39 ;  /* 0x000000270e397220 */ /* 0x000fe20000410000 */
[----:B------:R-:W-:Y:S01]  /*6c60*/  F2FP.F16.F32.PACK_AB R38, R12, R111 ;  /* 0x0000006f0c26723e */ /* 0x000fe200000000ff */
[----:B------:R-:W-:Y:S02]  /*6c70*/  IMAD.MOV.U32 R12, RZ, RZ, R50 ;  /* 0x000000ffff0c7224 */ /* 0x000fe400078e0032 */
[-C--:B------:R-:W-:Y:S01]  /*6c80*/  FFMA.FTZ R39, R14, R41.reuse, -R53 ;  /* 0x000000290e277223 */ /* 0x080fe20000010835 */
[----:B------:R-:W-:-:S04]  /*6c90*/  FFMA.FTZ R41, R42, R41, R57 ;  /* 0x000000292a297223 */ /* 0x000fc80000010039 */
[----:B------:R-:W-:Y:S02]  /*6ca0*/  F2FP.F16.F32.PACK_AB R14, R39, R36 ;  /* 0x00000024270e723e */ /* 0x000fe400000000ff */
[----:B------:R-:W-:Y:S01]  /*6cb0*/  F2FP.F16.F32.PACK_AB R42, R41, R40 ;  /* 0x00000028292a723e */ /* 0x000fe200000000ff */
[----:B------:R-:W-:Y:S02]  /*6cc0*/  IMAD.MOV.U32 R40, RZ, RZ, R38 ;  /* 0x000000ffff287224 */ /* 0x000fe400078e0026 */
[----:B------:R-:W-:-:S07]  /*6cd0*/  IMAD.MOV.U32 R41, RZ, RZ, R47 ;  /* 0x000000ffff297224 */ /* 0x000fce00078e002f */
.L_x_11458:
[----:B------:R-:W-:Y:S05]  /*6ce0*/  BSYNC B1 ;  /* 0x0000000000017941 */ /* 0x000fea0003800000 */
.L_x_11457:
[----:B---3--:R3:W-:Y:S01]  /*6cf0*/  ST.E.128 desc[UR52][R44.64], R12 ;  /* 0x0000000c2c007985 */ /* 0x0087e2000c101d34 */
[----:B------:R-:W-:-:S13]  /*6d00*/  ISETP.GE.AND P3, PT, R46, R11, PT ;  /* 0x0000000b2e00720c */ /* 0x000fda0003f66270 */
[----:B------:R-:W-:Y:S05]  /*6d10*/  @P3 BRA `(.L_x_11420) ;  /* 0x0000000400503947 */ /* 0x000fea0003800000 */
[----:B------:R-:W-:-:S05]  /*6d20*/  IMAD.WIDE R88, R46, 0x2, R88 ;  /* 0x000000022e587825 */ /* 0x000fca00078e0258 */
[----:B--2---:R2:W-:Y:S01]  /*6d30*/  ST.E.128 desc[UR52][R88.64], R40 ;  /* 0x0000002858007985 */ /* 0x0045e2000c101d34 */
[----:B------:R-:W-:Y:S05]  /*6d40*/  BRA `(.L_x_11420) ;  /* 0x0000000400447947 */ /* 0x000fea0003800000 */
.L_x_11412:
[----:B------:R-:W-:-:S06]  /*6d50*/  UISETP.NE.AND UP0, UPT, UR39, 0x3, UPT ;  /* 0x000000032700788c */ /* 0x000fcc000bf05270 */
[----:B------:R-:W-:-:S13]  /*6d60*/  PLOP3.LUT P2, PT, PT, PT, UP0, 0x80, 0x0 ;  /* 0x000000000000781c */ /* 0x000fda0003f4f008 */
[----:B------:R-:W-:Y:S05]  /*6d70*/  @!P2 BRA `(.L_x_11459) ;  /* 0x000000000004a947 */ /* 0x000fea0003800000 */
[----:B------:R-:W-:Y:S01]  /*6d80*/  BPT.TRAP 0x1 ;  /* 0x000000040000795c */ /* 0x000fe20000300000 */
.L_x_11459:
[----:B------:R-:W-:Y:S01]  /*6d90*/  IMAD R34, R22, 0x8, R2 ;  /* 0x0000000816227824 */ /* 0x000fe200078e0202 */
[----:B------:R-:W-:Y:S01]  /*6da0*/  SHF.L.U32 R86, R147, 0x1f, RZ ;  /* 0x0000001f93567819 */ /* 0x000fe200000006ff */
[----:B------:R-:W-:Y:S01]  /*6db0*/  BSSY B1, `(.L_x_11460) ;  /* 0x0000004000017945 */ /* 0x000fe20003800000 */
[----:B------:R-:W-:Y:S02]  /*6dc0*/  SHF.R.S32.HI R83, RZ, 0x1f, R82 ;  /* 0x0000001fff537819 */ /* 0x000fe40000011452 */
[----:B------:R-:W0:Y:S02]  /*6dd0*/  SYNCS.PHASECHK.TRANS64.TRYWAIT P3, [R34+URZ+0x2d890], R86 ;  /* 0x02d89056220075a7 */ /* 0x000e24000806017f */
[----:B0-----:R-:W-:Y:S05]  /*6de0*/  @!P3 BRA `(.L_x_11461) ;  /* 0x000001dc005cb947 */ /* 0x001fea0003800000 */
.L_x_11772:
[----:B------:R-:W-:Y:S05]  /*6df0*/  BSYNC B1 ;  /* 0x0000000000017941 */ /* 0x000fea0003800000 */
.L_x_11460:
[----:B------:R-:W1:Y:S01]  /*6e00*/  S2R R36, SR_TID.X ;  /* 0x0000000000247919 */ /* 0x000e620000002100 */
        /* <DEDUP_REMOVED lines=18> */
[----:B------:R-:W-:Y:S01]  /*6f30*/  LEA R43, P3, R12, UR6, 0x1 ;  /* 0x000000060c2b7c11 */ /* 0x000fe2000f8608ff */
[C---:B-1----:R-:W-:Y:S02]  /*6f40*/  VIADD R37, R36.reuse, 0xffffff80 ;  /* 0xffffff8024257836 */ /* 0x042fe40000000000 */
[----:B------:R-:W-:Y:S01]  /*6f50*/  VIADD R36, R36, 0xffffff80 ;  /* 0xffffff8024247836 */ /* 0x000fe20000000000 */
[----:B------:R-:W-:-:S04]  /*6f60*/  LEA.HI.X R13, R12, UR7, R13, 0x1, P3 ;  /* 0x000000070c0d7c11 */ /* 0x000fc800098f0c0d */
[----:B------:R-:W-:-:S04]  /*6f70*/  LEA.HI R36, R36, R37, RZ, 0x1 ;  /* 0x0000002524247211 */ /* 0x000fc800078f08ff */
[----:B------:R-:W-:-:S04]  /*6f80*/  SHF.R.S32.HI R36, RZ, 0x1, R36 ;  /* 0x00000001ff247819 */ /* 0x000fc80000011424 */
[----:B------:R-:W-:Y:S01]  /*6f90*/  ISETP.GT.AND P3, PT, R85, R36, PT ;  /* 0x000000245500720c */ /* 0x000fe20003f64270 */
[----:B------:R-:W-:-:S12]  /*6fa0*/  BRA.DIV UR4, `(.L_x_11462) ;  /* 0x000001de04007947 */ /* 0x000fd8000b800000 */
[----:B------:R1:W2:Y:S04]  /*6fb0*/  SHFL.IDX PT, R42, R13, RZ, 0x1e1f ;  /* 0x001e1fff0d2a7589 */ /* 0x0002a800000e0000 */
[----:B------:R-:W3:Y:S02]  /*6fc0*/  SHFL.IDX PT, R43, R43, RZ, 0x1e1f ;  /* 0x001e1fff2b2b7589 */ /* 0x000ee400000e0000 */
.L_x_11776:
[----:B------:R-:W-:Y:S05]  /*6fd0*/  @!P3 BRA `(.L_x_11420) ;  /* 0x0000000000a0b947 */ /* 0x000fea0003800000 */
[----:B-1----:R-:W4:Y:S01]  /*6fe0*/  LDL R13, [R1+0x4c] ;  /* 0x00004c00010d7983 */ /* 0x002f220000100800 */
[----:B------:R-:W-:-:S03]  /*6ff0*/  ULDC UR4, c[0x0][0x2f4] ;  /* 0x0000bd0000047ab9 */ /* 0x000fc60000000800 */
[----:B------:R-:W5:Y:S04]  /*7000*/  LDL R12, [R1+0x48] ;  /* 0x00004800010c7983 */ /* 0x000f680000100800 */
[----:B------:R-:W5:Y:S04]  /*7010*/  LDL R11, [R1+0x34] ;  /* 0x00003400010b7983 */ /* 0x000f680000100800 */
[----:B------:R-:W5:Y:S01]  /*7020*/  LDL R45, [R1+0x38] ;  /* 0x00003800012d7983 */ /* 0x000f620000100800 */
[C---:B------:R-:W-:Y:S02]  /*7030*/  ISETP.GE.AND P5, PT, R18.reuse, UR4, PT ;  /* 0x0000000412007c0c */ /* 0x040fe4000bfa6270 */
[----:B------:R-:W-:Y:S01]  /*7040*/  ISETP.GE.AND P4, PT, R137, UR4, PT ;  /* 0x0000000489007c0c */ /* 0x000fe2000bf86270 */
[----:B------:R-:W5:Y:S10]  /*7050*/  LDL R44, [R1+0x44] ;  /* 0x00004400012c7983 */ /* 0x000f740000100800 */
[----:B---3--:R-:W-:-:S04]  /*7060*/  @!P5 LEA R40, P3, R18, R43, 0x1 ;  /* 0x0000002b1228d211 */ /* 0x008fc800078608ff */
[----:B--2---:R-:W-:Y:S02]  /*7070*/  @!P5 LEA.HI.X R41, R18, R42, R19, 0x1, P3 ;  /* 0x0000002a1229d211 */ /* 0x004fe400018f0c13 */
[----:B------:R-:W-:-:S04]  /*7080*/  @!P4 LEA R38, P3, R137, R43, 0x1 ;  /* 0x0000002b8926c211 */ /* 0x000fc800078608ff */
[----:B----4-:R-:W-:Y:S02]  /*7090*/  @!P4 LEA.HI.X R39, R137, R42, R13, 0x1, P3 ;  /* 0x0000002a8927c211 */ /* 0x010fe400018f0c0d */
[----:B------:R-:W-:-:S13]  /*70a0*/  ISETP.GE.AND P3, PT, R136, UR4, PT ;  /* 0x0000000488007c0c */ /* 0x000fda000bf66270 */
[----:B------:R-:W-:-:S04]  /*70b0*/  @!P3 LEA R36, P6, R136, R43, 0x1 ;  /* 0x0000002b8824b211 */ /* 0x000fc800078c08ff */
[----:B-----5:R-:W-:Y:S02]  /*70c0*/  @!P3 LEA.HI.X R37, R136, R42, R12, 0x1, P6 ;  /* 0x0000002a8825b211 */ /* 0x020fe400030f0c0c */
[----:B------:R-:W1:Y:S04]  /*70d0*/  @!P5 LDS.128 R12, [R64+0x15000] ;  /* 0x01500000400cd984 */ /* 0x000e680000000c00 */
        /* <DEDUP_REMOVED lines=10> */
[----:B------:R-:W-:Y:S02]  /*7180*/  @!P5 IMAD.SHL.U32 R11, R45, 0x8, RZ ;  /* 0x000000082d0bd824 */ /* 0x000fe400078e00ff */
        /* <DEDUP_REMOVED lines=13> */
.L_x_11420:
[----:B------:R-:W-:Y:S05]  /*7260*/  BSYNC B0 ;  /* 0x0000000000007941 */ /* 0x000fea0003800000 */
.L_x_11411:
        /* <DEDUP_REMOVED lines=16> */
.L_x_11464:
[----:B------:R-:W-:Y:S05]  /*7370*/  BSYNC B0 ;  /* 0x0000000000007941 */ /* 0x000fea0003800000 */
.L_x_11463:
[----:B------:R-:W5:Y:S01]  /*7380*/  SYNCS.PHASECHK.TRANS64.TRYWAIT P2, [R34+URZ+0x2d8b0], R86 ;  /* 0x02d8b056220075a7 */ /* 0x000f62000804017f */
[----:B------:R-:W-:Y:S04]  /*7390*/  BSSY B0, `(.L_x_11465) ;  /* 0x0000002000007945 */ /* 0x000fe80003800000 */
[----:B-----5:R-:W-:Y:S05]  /*73a0*/  @!P2 BRA `(.L_x_11466) ;  /* 0x000001d80048a947 */ /* 0x020fea0003800000 */
.L_x_11777:
[----:B------:R-:W-:Y:S05]  /*73b0*/  BSYNC B0 ;  /* 0x0000000000007941 */ /* 0x000fea0003800000 */
.L_x_11465:
[----:B-1-34-:R-:W1:Y:S01]  /*73c0*/  S2R R14, SR_TID.X ;  /* 0x00000000000e7919 */ /* 0x01ae620000002100 */
[----:B------:R-:W-:Y:S01]  /*73d0*/  ULDC.64 UR4, c[0x0][0x328] ;  /* 0x0000ca0000047ab9 */ /* 0x000fe20000000a00 */
[----:B------:R-:W-:Y:S01]  /*73e0*/  ULDC.64 UR6, c[0x0][0x318] ;  /* 0x0000c60000067ab9 */ /* 0x000fe20000000a00 */
[----:B------:R-:W-:Y:S01]  /*73f0*/  IMAD R83, R83, UR4, RZ ;  /* 0x0000000453537c24 */ /* 0x000fe2000f8e02ff */
[----:B------:R-:W-:Y:S01]  /*7400*/  BSSY B0, `(.L_x_11467) ;  /* 0x000003c000007945 */ /* 0x000fe20003800000 */
[----:B--2---:R-:W-:-:S04]  /*7410*/  IMAD.WIDE.U32 R12, R82, UR4, RZ ;  /* 0x00000004520c7c25 */ /* 0x004fc8000f8e00ff */
[----:B------:R-:W-:Y:S01]  /*7420*/  IMAD R83, R82, UR5, R83 ;  /* 0x0000000552537c24 */ /* 0x000fe2000f8e0253 */
[----:B------:R-:W-:Y:S02]  /*7430*/  ULDC.64 UR4, c[0x0][0x338] ;  /* 0x0000ce0000047ab9 */ /* 0x000fe40000000a00 */
[----:B------:R-:W-:Y:S02]  /*7440*/  IMAD R84, R84, UR4, RZ ;  /* 0x0000000454547c24 */ /* 0x000fe4000f8e02ff */
[----:B------:R-:W-:Y:S02]  /*7450*/  IMAD.IADD R13, R13, 0x1, R83 ;  /* 0x000000010d0d7824 */ /* 0x000fe400078e0253 */
[C---:B0-----:R-:W-:Y:S02]  /*7460*/  IMAD R11, R81.reuse, UR5, R84 ;  /* 0x00000005510b7c24 */ /* 0x041fe4000f8e0254 */
[----:B------:R-:W-:Y:S01]  /*7470*/  IMAD.WIDE.U32 R12, R81, UR4, R12 ;  /* 0x00000004510c7c25 */ /* 0x000fe2000f8e000c */
[----:B------:R-:W-:-:S03]  /*7480*/  ULDC.64 UR4, c[0x0][0x330] ;  /* 0x0000cc0000047ab9 */ /* 0x000fc60000000a00 */
[----:B------:R-:W-:Y:S02]  /*7490*/  IMAD.IADD R13, R13, 0x1, R11 ;  /* 0x000000010d0d7824 */ /* 0x000fe400078e020b */
[----:B------:R-:W-:-:S04]  /*74a0*/  IMAD.WIDE.U32 R12, R141, UR4, R12 ;  /* 0x000000048d0c7c25 */ /* 0x000fc8000f8e000c */
[----:B------:R-:W-:Y:S01]  /*74b0*/  IMAD R13, R141, UR5, R13 ;  /* 0x000000058d0d7c24 */ /* 0x000fe2000f8e020d */
[----:B------:R-:W-:Y:S01]  /*74c0*/  LEA R11, P2, R12, UR6, 0x1 ;  /* 0x000000060c0b7c11 */ /* 0x000fe2000f8408ff */
[C---:B-1----:R-:W-:Y:S02]  /*74d0*/  VIADD R15, R14.reuse, 0xffffff80 ;  /* 0xffffff800e0f7836 */ /* 0x042fe40000000000 */
[----:B------:R-:W-:Y:S01]  /*74e0*/  VIADD R14, R14, 0xffffff80 ;  /* 0xffffff800e0e7836 */ /* 0x000fe20000000000 */
[----:B------:R-:W-:Y:S01]  /*74f0*/  LEA.HI.X R12, R12, UR7, R13, 0x1, P2 ;  /* 0x000000070c0c7c11 */ /* 0x000fe200090f0c0d */
[----:B------:R0:W1:Y:S03]  /*7500*/  SHFL.IDX PT, R40, R11, RZ, 0x1e1f ;  /* 0x001e1fff0b287589 */ /* 0x00006600000e0000 */
[----:B------:R-:W-:Y:S01]  /*7510*/  LEA.HI R14, R14, R15, RZ, 0x1 ;  /* 0x0000000f0e0e7211 */ /* 0x000fe200078f08ff */
[----:B------:R0:W2:Y:S03]  /*7520*/  SHFL.IDX PT, R41, R12, RZ, 0x1e1f ;  /* 0x001e1fff0c297589 */ /* 0x0000a600000e0000 */
[----:B------:R-:W-:-:S04]  /*7530*/  SHF.R.S32.HI R14, RZ, 0x1, R14 ;  /* 0x00000001ff0e7819 */ /* 0x000fc8000001140e */
[----:B------:R-:W-:-:S13]  /*7540*/  ISETP.GT.AND P2, PT, R85, R14, PT ;  /* 0x0000000e5500720c */ /* 0x000fda0003f44270 */
[----:B01----:R-:W-:Y:S05]  /*7550*/  @!P2 BRA `(.L_x_11468) ;  /* 0x000000000098a947 */ /* 0x003fea0003800000 */
[----:B------:R-:W3:Y:S01]  /*7560*/  LDL R15, [R1+0x4c] ;  /* 0x00004c00010f7983 */ /* 0x000ee20000100800 */
[----:B------:R-:W-:-:S03]  /*7570*/  ULDC UR4, c[0x0][0x2f4] ;  /* 0x0000bd0000047ab9 */ /* 0x000fc60000000800 */
[----:B------:R-:W4:Y:S04]  /*7580*/  LDL R14, [R1+0x48] ;  /* 0x00004800010e7983 */ /* 0x000f280000100800 */
[----:B------:R-:W5:Y:S04]  /*7590*/  LDL R46, [R1+0x34] ;  /* 0x00003400012e7983 */ /* 0x000f680000100800 */
[----:B------:R-:W5:Y:S01]  /*75a0*/  LDL R45, [R1+0x38] ;  /* 0x00003800012d7983 */ /* 0x000f620000100800 */
[C---:B------:R-:W-:Y:S02]  /*75b0*/  ISETP.GE.AND P5, PT, R18.reuse, UR4, PT ;  /* 0x0000000412007c0c */ /* 0x040fe4000bfa6270 */
[----:B------:R-:W-:Y:S01]  /*75c0*/  ISETP.GE.AND P4, PT, R137, UR4, PT ;  /* 0x0000000489007c0c */ /* 0x000fe2000bf86270 */
[----:B------:R-:W5:Y:S10]  /*75d0*/  LDL R44, [R1+0x44] ;  /* 0x00004400012c7983 */ /* 0x000f740000100800 */
[----:B------:R-:W-:-:S04]  /*75e0*/  @!P5 LEA R42, P2, R18, R40, 0x1 ;  /* 0x00000028122ad211 */ /* 0x000fc800078408ff */
[----:B--2---:R-:W-:Y:S02]  /*75f0*/  @!P5 LEA.HI.X R43, R18, R41, R19, 0x1, P2 ;  /* 0x00000029122bd211 */ /* 0x004fe400010f0c13 */
[----:B------:R-:W-:-:S04]  /*7600*/  @!P4 LEA R38, P2, R137, R40, 0x1 ;  /* 0x000000288926c211 */ /* 0x000fc800078408ff */
[----:B---3--:R-:W-:Y:S02]  /*7610*/  @!P4 LEA.HI.X R39, R137, R41, R15, 0x1, P2 ;  /* 0x000000298927c211 */ /* 0x008fe400010f0c0f */
[----:B------:R-:W-:-:S13]  /*7620*/  ISETP.GE.AND P2, PT, R136, UR4, PT ;  /* 0x0000000488007c0c */ /* 0x000fda000bf46270 */
[----:B------:R-:W-:-:S04]  /*7630*/  @!P2 LEA R36, P6, R136, R40, 0x1 ;  /* 0x000000288824a211 */ /* 0x000fc800078c08ff */
[----:B----4-:R-:W-:Y:S02]  /*7640*/  @!P2 LEA.HI.X R37, R136, R41, R14, 0x1, P6 ;  /* 0x000000298825a211 */ /* 0x010fe400030f0c0e */
[----:B------:R-:W0:Y:S04]  /*7650*/  @!P5 LDS.128 R12, [R64] ;  /* 0x00000000400cd984 */ /* 0x000e280000000c00 */
[----:B0-----:R0:W-:Y:S01]  /*7660*/  @!P5 ST.E.128 desc[UR52][R42.64], R12 ;  /* 0x0000000c2a00d985 */ /* 0x0011e2000c101d34 */
[----:B------:R-:W-:-:S13]  /*7670*/  ISETP.GE.AND P5, PT, R3, UR4, PT ;  /* 0x0000000403007c0c */ /* 0x000fda000bfa6270 */
[----:B------:R-:W1:Y:S01]  /*7680*/  @!P5 LDS.128 R12, [R35] ;  /* 0x00000000230cd984 */ /* 0x000e620000000c00 */
[----:B-----5:R-:W-:-:S04]  /*7690*/  @!P5 IMAD.SHL.U32 R11, R46, 0x8, RZ ;  /* 0x000000082e0bd824 */ /* 0x020fc800078e00ff */
        /* <DEDUP_REMOVED lines=18> */
.L_x_11468:
[----:B------:R-:W-:Y:S05]  /*77c0*/  BSYNC B0 ;  /* 0x0000000000007941 */ /* 0x000fea0003800000 */
.L_x_11467:
[----:B------:R-:W-:Y:S01]  /*77d0*/  @!PT LDS RZ, [RZ] ;  /* 0x00000000fffff984 */ /* 0x000fe20000000800 */
[----:B------:R-:W-:Y:S01]  /*77e0*/  @!PT LDS RZ, [RZ] ;  /* 0x00000000fffff984 */ /* 0x000fe20000000800 */
[----:B------:R-:W-:Y:S01]  /*77f0*/  @!PT LDS RZ, [RZ] ;  /* 0x00000000fffff984 */ /* 0x000fe20000000800 */
[----:B------:R-:W-:Y:S01]  /*7800*/  @!PT LDS RZ, [RZ] ;  /* 0x00000000fffff984 */ /* 0x000fe20000000800 */
[----:B------:R1:W-:Y:S06]  /*7810*/  MEMBAR.ALL.CTA ;  /* 0x0000000000007992 */ /* 0x0003ec0000008000 */
[----:B-1----:R-:W1:Y:S01]  /*7820*/  FENCE.VIEW.ASYNC.S ;  /* 0x00000000000073c6 */ /* 0x002e620000000000 */
[----:B------:R-:W-:Y:S02]  /*7830*/  VIADD R22, R22, 0x1 ;  /* 0x0000000116167836 */ /* 0x000fe40000000000 */
[----:B------:R-:W-:Y:S01]  /*7840*/  @!P3 VIADD R34, R34, 0x2d8c0 ;  /* 0x0002d8c02222b836 */ /* 0x000fe20000000000 */
[----:B-1----:R1:W-:Y:S02]  /*7850*/  BAR.SYNC.DEFER_BLOCKING R99, 0x80 ;  /* 0x000200630000751d */ /* 0x0023e40000010000 */
[----:B------:R-:W-:-:S02]  /*7860*/  ISETP.NE.AND P2, PT, R22, 0x2, PT ;  /* 0x000000021600780c */ /* 0x000fc40003f45270 */
[----:B------:R-:W-:Y:S02]  /*7870*/  @!P3 PRMT R34, RZ, 0x654, R34 ;  /* 0x00000654ff22b816 */ /* 0x000fe40000000022 */
[----:B0-----:R-:W-:Y:S02]  /*7880*/  SEL R12, RZ, 0x1, P2 ;  /* 0x00000001ff0c7807 */ /* 0x001fe40001000000 */
[----:B------:R-:W-:Y:S02]  /*7890*/  SEL R22, R22, RZ, P2 ;  /* 0x000000ff16167207 */ /* 0x000fe40001000000 */
[----:B------:R-:W-:Y:S01]  /*78a0*/  LOP3.LUT R147, R147, R12, RZ, 0x3c, !PT ;  /* 0x0000000c93937212 */ /* 0x000fe200078e3cff */
[----:B------:R1:W-:Y:S01]  /*78b0*/  @!P3 SYNCS.ARRIVE.TRANS64.RED.A1T0 RZ, [R34+URZ], RZ ;  /* 0x000000ff22ffb9a7 */ /* 0x0003e2000810043f */
[----:B------:R-:W-:Y:S05]  /*78c0*/  @P1 BRA `(.L_x_11469) ;  /* 0xffffffb4002c1947 */ /* 0x000fea000383ffff */
[----:B------:R-:W0:Y:S01]  /*78d0*/  S2R R11, SR_TID.X ;  /* 0x00000000000b7919 */ /* 0x000e220000002100 */
[----:B------:R-:W-:Y:S02]  /*78e0*/  PLOP3.LUT P0, PT, PT, PT, PT, 0x8, 0x0 ;  /* 0x000000000000781c */ /* 0x000fe40003f0e170 */
[----:B0-----:R-:W-:-:S04]  /*78f0*/  SHF.R.U32.HI R11, RZ, 0x7, R11 ;  /* 0x00000007ff0b7819 */ /* 0x001fc8000001160b */
[----:B------:R-:W-:-:S13]  /*7900*/  ISETP.NE.AND P4, PT, R11, 0x1, PT ;  /* 0x000000010b00780c */ /* 0x000fda0003f85270 */
[----:B------:R-:W-:Y:S06]  /*7910*/  @!P4 BAR.ARV 0x9, 0x100 ;  /* 0x024400000000cb1d */ /* 0x000fec0000002000 */
.L_x_11406:
[----:B------:R-:W3:Y:S01]  /*7920*/  LDL R9, [R1+0x30] ;  /* 0x0000300001097983 */ /* 0x000ee20000100800 */
[----:B------:R-:W0:Y:S01]  /*7930*/  LDC R0, c[0x0][0x448] ;  /* 0x00011200ff007b82 */ /* 0x000e220000000800 */
[----:B------:R-:W-:-:S07]  /*7940*/  IADD3 R7, R143, 0x1, -R140 ;  /* 0x000000018f077810 */ /* 0x000fce0007ffe88c */
[----:B------:R-:W4:Y:S01]  /*7950*/  LDC.64 R4, c[0x0][0x9e0] ;  /* 0x00027800ff047b82 */ /* 0x000f220000000a00 */
[----:B0-----:R-:W-:Y:S02]  /*7960*/  ISETP.NE.AND P1, PT, R0, 0x1, PT ;  /* 0x000000010000780c */ /* 0x001fe40003f25270 */
[----:B----4-:R-:W-:-:S11]  /*7970*/  ISETP.GE.AND P2, PT, R5, 0x1, PT ;  /* 0x000000010500780c */ /* 0x010fd60003f46270 */
[----:B------:R-:W0:Y:S08]  /*7980*/  @P1 LDC R3, c[0x0][0x44c] ;  /* 0x00011300ff031b82 */ /* 0x000e300000000800 */
[----:B------:R-:W4:Y:S01]  /*7990*/  @P1 LDC R6, c[0x0][0x450] ;  /* 0x00011400ff061b82 */ /* 0x000f220000000800 */
[----:B---3--:R-:W-:-:S04]  /*79a0*/  VIADD R0, R9, 0xbf ;  /* 0x000000bf09007836 */ /* 0x008fc80000000000 */
[----:B0-----:R-:W-:-:S05]  /*79b0*/  @P1 IMAD.HI.U32 R3, R0, R3, RZ ;  /* 0x0000000300031227 */ /* 0x001fca00078e00ff */
[----:B----4-:R-:W-:-:S05]  /*79c0*/  @P1 SHF.R.U32.HI R0, RZ, R6, R3 ;  /* 0x00000006ff001219 */ /* 0x010fca0000011603 */
[----:B------:R-:W-:Y:S01]  /*79d0*/  IMAD.IADD R3, R7, 0x1, R0 ;  /* 0x0000000107037824 */ /* 0x000fe200078e0200 */
[----:B------:R-:W-:Y:S06]  /*79e0*/  @P0 BRA `(.L_x_11470) ;  /* 0x00000000000c0947 */ /* 0x000fec0003800000 */
[----:B------:R-:W0:Y:S01]  /*79f0*/  FENCE.VIEW.ASYNC.G ;  /* 0x00000000000073c6 */ /* 0x000e220000000100 */
[----:B------:R-:W-:Y:S05]  /*7a00*/  WARPSYNC.ALL ;  /* 0x0000000000007948 */ /* 0x000fea0003800000 */
[----:B0-----:R-:W-:Y:S06]  /*7a10*/  BAR.ARV 0xc, 0x200 ;  /* 0x0308000000007b1d */ /* 0x001fec0000002000 */
.L_x_11470:
        /* <DEDUP_REMOVED lines=13> */
.L_x_11473:
[----:B------:R-:W-:-:S13]  /*7af0*/  ISETP.NE.AND P0, PT, R5, 0x1, PT ;  /* 0x000000010500780c */ /* 0x000fda0003f05270 */
[----:B------:R-:W0:Y:S02]  /*7b00*/  @P0 LDC.64 R6, c[0x0][0x9e8] ;  /* 0x00027a00ff060b82 */ /* 0x000e240000000a00 */
[----:B0-----:R-:W-:-:S05]  /*7b10*/  @P0 IMAD.HI.U32 R6, R0, R6, RZ ;  /* 0x0000000600060227 */ /* 0x001fca00078e00ff */
[----:B------:R-:W-:-:S07]  /*7b20*/  @P0 SHF.R.U32.HI R0, RZ, R7, R6 ;  /* 0x00000007ff000219 */ /* 0x000fce0000011606 */
.L_x_11474:
[----:B------:R-:W-:Y:S05]  /*7b30*/  BSYNC B0 ;  /* 0x0000000000007941 */ /* 0x000fea0003800000 */
.L_x_11472:
[----:B------:R-:W-:-:S05]  /*7b40*/  IMAD R3, R0, R5, R5 ;  /* 0x0000000500037224 */ /* 0x000fca00078e0205 */
[----:B------:R-:W-:-:S07]  /*7b50*/  VIMNMX R4, R4, R3, PT ;  /* 0x0000000304047248 */ /* 0x000fce0003fe0100 */
.L_x_11471:
[----:B------:R-:W3:Y:S01]  /*7b60*/  LDL R8, [R1+0xc] ;  /* 0x00000c0001087983 */ /* 0x000ee20000100800 */
[----:B------:R-:W0:Y:S01]  /*7b70*/  @P1 LDC R0, c[0x0][0x44c] ;  /* 0x00011300ff001b82 */ /* 0x000e220000000800 */
[----:B------:R-:W-:Y:S01]  /*7b80*/  VIADD R4, R4, 0x7f ;  /* 0x0000007f04047836 */ /* 0x000fe20000000000 */
[----:B------:R-:W-:-:S04]  /*7b90*/  ULDC UR4, c[0x0][0x9dc] ;  /* 0x0002770000047ab9 */ /* 0x000fc80000000800 */
[----:B------:R-:W-:Y:S02]  /*7ba0*/  SHF.R.S32.HI R3, RZ, 0x1f, R4 ;  /* 0x0000001fff037819 */ /* 0x000fe40000011404 */
[----:B------:R-:W4:Y:S02]  /*7bb0*/  @P1 LDC R7, c[0x0][0x450] ;  /* 0x00011400ff071b82 */ /* 0x000f240000000800 */
[----:B------:R-:W-:-:S04]  /*7bc0*/  LEA.HI R3, R3, R4, RZ, 0x7 ;  /* 0x0000000403037211 */ /* 0x000fc800078f38ff */
[----:B------:R-:W-:-:S04]  /*7bd0*/  SHF.R.S32.HI R3, RZ, 0x7, R3 ;  /* 0x00000007ff037819 */ /* 0x000fc80000011403 */
[----:B------:R-:W-:Y:S01]  /*7be0*/  VIMNMX R100, R100, R3, PT ;  /* 0x0000000364647248 */ /* 0x000fe20003fe0100 */
[----:B0-----:R-:W-:-:S04]  /*7bf0*/  @P1 IMAD.HI.U32 R6, R9, R0, RZ ;  /* 0x0000000009061227 */ /* 0x001fc800078e00ff */
[----:B------:R-:W-:Y:S01]  /*7c00*/  IMAD.MOV.U32 R0, RZ, RZ, R9 ;  /* 0x000000ffff007224 */ /* 0x000fe200078e0009 */
[----:B----4-:R-:W-:-:S05]  /*7c10*/  @P1 SHF.R.U32.HI R0, RZ, R7, R6 ;  /* 0x00000007ff001219 */ /* 0x010fca0000011606 */
[----:B---3--:R-:W-:-:S04]  /*7c20*/  IMAD.IADD R0, R8, 0x1, R0 ;  /* 0x0000000108007824 */ /* 0x008fc800078e0200 */
        /* <DEDUP_REMOVED lines=12> */
.L_x_11477:
[----:B------:R-:W-:-:S13]  /*7cf0*/  ISETP.NE.AND P0, PT, R5, 0x1, PT ;  /* 0x000000010500780c */ /* 0x000fda0003f05270 */
[----:B------:R-:W0:Y:S02]  /*7d00*/  @P0 LDC.64 R6, c[0x0][0x9e8] ;  /* 0x00027a00ff060b82 */ /* 0x000e240000000a00 */
[----:B0-----:R-:W-:-:S05]  /*7d10*/  @P0 IMAD.HI.U32 R4, R0, R6, RZ ;  /* 0x0000000600040227 */ /* 0x001fca00078e00ff */
[----:B------:R-:W-:-:S07]  /*7d20*/  @P0 SHF.R.U32.HI R0, RZ, R7, R4 ;  /* 0x00000007ff000219 */ /* 0x000fce0000011604 */
.L_x_11478:
[----:B------:R-:W-:Y:S05]  /*7d30*/  BSYNC B0 ;  /* 0x0000000000007941 */ /* 0x000fea0003800000 */
.L_x_11476:
[----:B------:R-:W-:-:S05]  /*7d40*/  IMAD R0, R0, R5, RZ ;  /* 0x0000000500007224 */ /* 0x000fca00078e02ff */
[----:B------:R-:W-:-:S07]  /*7d50*/  VIMNMX R3, R3, R0, !PT ;  /* 0x0000000003037248 */ /* 0x000fce0007fe0100 */
.L_x_11475:
        /* <DEDUP_REMOVED lines=40> */
.L_x_11480:
[----:B------:R-:W-:Y:S05]  /*7fe0*/  BSYNC B0 ;  /* 0x0000000000007941 */ /* 0x000fea0003800000 */
.L_x_11479:
        /* <DEDUP_REMOVED lines=20> */
[----:B-1----:R-:W-:Y:S02]  /*8130*/  CS2R R98, SRZ ;  /* 0x0000000000627805 */ /* 0x002fe4000001ff00 */
[----:B------:R-:W-:Y:S02]  /*8140*/  CS2R R6, SRZ ;  /* 0x0000000000067805 */ /* 0x000fe4000001ff00 */
[----:B------:R-:W-:Y:S02]  /*8150*/  CS2R R94, SRZ ;  /* 0x00000000005e7805 */ /* 0x000fe4000001ff00 */
[----:B------:R-:W-:Y:S02]  /*8160*/  CS2R R92, SRZ ;  /* 0x00000000005c7805 */ /* 0x000fe4000001ff00 */
[----:B------:R-:W-:-:S02]  /*8170*/  CS2R R90, SRZ ;  /* 0x00000000005a7805 */ /* 0x000fc4000001ff00 */
[----:B------:R-:W-:Y:S01]  /*8180*/  CS2R R88, SRZ ;  /* 0x0000000000587805 */ /* 0x000fe2000001ff00 */
[----:B---3--:R-:W-:-:S05]  /*8190*/  IMAD R0, R0, R97, R9 ;  /* 0x0000006100007224 */ /* 0x008fca00078e0209 */
[----:B------:R0:W-:Y:S01]  /*81a0*/  STL [R1+0x6c], R0 ;  /* 0x00006c0001007387 */ /* 0x0001e20000100800 */
[----:B------:R-:W-:Y:S02]  /*81b0*/  VIADDMNMX R97, R0, R97, R100, PT ;  /* 0x0000006100617246 */ /* 0x000fe40003800164 */
[----:B------:R-:W-:Y:S02]  /*81c0*/  CS2R R100, SRZ ;  /* 0x0000000000647805 */ /* 0x000fe4000001ff00 */
[----:B------:R-:W-:-:S13]  /*81d0*/  ISETP.GT.AND P1, PT, R97, R0, PT ;  /* 0x000000006100720c */ /* 0x000fda0003f24270 */
[----:B0-----:R-:W-:Y:S05]  /*81e0*/  @!P1 BRA `(.L_x_11481) ;  /* 0x0000011400e89947 */ /* 0x001fea0003800000 */
[----:B------:R-:W0:Y:S01]  /*81f0*/  S2R R0, SR_TID.X ;  /* 0x0000000000007919 */ /* 0x000e220000002100 */
[----:B------:R-:W-:Y:S01]  /*8200*/  UMOV UR4, 0xffffffff ;  /* 0xffffffff00047882 */ /* 0x000fe20000000000 */
[----:B0-----:R-:W-:-:S05]  /*8210*/  VIADD R40, R0, 0xffffff80 ;  /* 0xffffff8000287836 */ /* 0x001fca0000000000 */
[----:B--2---:R-:W-:-:S04]  /*8220*/  SHF.R.S32.HI R41, RZ, 0x1f, R40 ;  /* 0x0000001fff297819 */ /* 0x004fc80000011428 */
[----:B------:R-:W-:-:S04]  /*8230*/  LEA.HI R13, R41, R40, RZ, 0x7 ;  /* 0x00000028290d7211 */ /* 0x000fc800078f38ff */
[----:B------:R-:W-:Y:S01]  /*8240*/  SHF.R.S32.HI R13, RZ, 0x7, R13 ;  /* 0x00000007ff0d7819 */ /* 0x000fe2000001140d */
[----:B------:R-:W-:Y:S06]  /*8250*/  BRA.DIV UR4, `(.L_x_11482) ;  /* 0x000001ca04b07947 */ /* 0x000fec000b800000 */
[----:B------:R-:W0:Y:S04]  /*8260*/  SHFL.IDX PT, R0, R13, RZ, 0x1f ;  /* 0x00001fff0d007589 */ /* 0x000e2800000e0000 */
[----:B0-----:R1:W-:Y:S02]  /*8270*/  STL [R1+0x10], R0 ;  /* 0x0000100001007387 */ /* 0x0013e40000100800 */
.L_x_11780:
[----:B------:R-:W1:Y:S01]  /*8280*/  LDL R3, [R1+0x10] ;  /* 0x0000100001037983 */ /* 0x000e620000100800 */
[----:B------:R-:W-:Y:S01]  /*8290*/  BSSY B6, `(.L_x_11483) ;  /* 0x0000020000067945 */ /* 0x000fe20003800000 */
[----:B-1----:R-:W-:-:S05]  /*82a0*/  IMAD.HI R0, R3, 0x55555556, RZ ;  /* 0x5555555603007827 */ /* 0x002fca00078e02ff */
[----:B------:R-:W-:-:S05]  /*82b0*/  LEA.HI R0, R0, R0, RZ, 0x1 ;  /* 0x0000000000007211 */ /* 0x000fca00078f08ff */
[----:B------:R-:W-:Y:S02]  /*82c0*/  IMAD R4, R0, -0x3, R3 ;  /* 0xfffffffd00047824 */ /* 0x000fe400078e0203 */
[----:B------:R-:W-:Y:S02]  /*82d0*/  VIADD R3, R2, 0x21800 ;  /* 0x0002180002037836 */ /* 0x000fe40000000000 */
[----:B------:R-:W-:Y:S01]  /*82e0*/  IMAD R0, R4, 0x1000, R2 ;  /* 0x0000100004007824 */ /* 0x000fe200078e0202 */
[----:B------:R1:W-:Y:S02]  /*82f0*/  STL [R1+0x2c], R4 ;  /* 0x00002c0401007387 */ /* 0x0003e40000100800 */
[----:B------:R-:W-:Y:S01]  /*8300*/  LOP3.LUT P0, RZ, R3, 0x3ff, RZ, 0xc0, !PT ;  /* 0x000003ff03ff7812 */ /* 0x000fe2000780c0ff */
[----:B------:R-:W-:-:S05]  /*8310*/  VIADD R0, R0, 0xc400 ;  /* 0x0000c40000007836 */ /* 0x000fca0000000000 */
[----:B------:R-:W-:Y:S01]  /*8320*/  SHF.R.U32.HI R0, RZ, 0x4, R0 ;  /* 0x00000004ff007819 */ /* 0x000fe20000011600 */
[----:B-1----:R-:W-:-:S03]  /*8330*/  IMAD R4, R4, 0x2000, R3 ;  /* 0x0000200004047824 */ /* 0x002fc600078e0203 */
[----:B------:R-:W-:Y:S02]  /*8340*/  LOP3.LUT R148, R0, 0x3fff, RZ, 0xc0, !PT ;  /* 0x00003fff00947812 */ /* 0x000fe400078ec0ff */
[----:B------:R-:W-:-:S04]  /*8350*/  SHF.R.U32.HI R4, RZ, 0x4, R4 ;  /* 0x00000004ff047819 */ /* 0x000fc80000011604 */
[----:B------:R-:W-:-:S05]  /*8360*/  LOP3.LUT R3, R4, 0x3fff, RZ, 0xc0, !PT ;  /* 0x00003fff04037812 */ /* 0x000fca00078ec0ff */
[----:B------:R1:W-:Y:S01]  /*8370*/  STL [R1+0x58], R3 ;  /* 0x0000580301007387 */ /* 0x0003e20000100800 */
        /* <DEDUP_REMOVED lines=16> */
[----:B01---5:R-:W-:Y:S05]  /*8480*/  CALL.ABS.NOINC R14 ;  /* 0x000000000e007343 */ /* 0x023fea0003c00000 */
.L_x_11484:
[----:B------:R-:W-:Y:S05]  /*8490*/  BSYNC B6 ;  /* 0x0000000000067941 */ /* 0x000fea0003800000 */
.L_x_11483:
[----:B------:R-:W-:Y:S02]  /*84a0*/  ULDC UR4, c[0x0][0x3f4] ;  /* 0x0000fd0000047ab9 */ /* 0x000fe40000000800 */
[----:B------:R-:W-:-:S13]  /*84b0*/  ISETP.LT.AND P0, PT, RZ, UR4, PT ;  /* 0x00000004ff007c0c */ /* 0x000fda000bf01270 */
[----:B------:R-:W-:Y:S05]  /*84c0*/  @P0 BRA `(.L_x_11485) ;  /* 0x0000000000400947 */ /* 0x000fea0003800000 */
[----:B------:R-:W-:-:S04]  /*84d0*/  ULEA.HI UR4, UR37, UR37, URZ, 0x1 ;  /* 0x0000002525047291 */ /* 0x000fc8000f8f083f */
[----:B------:R-:W-:-:S04]  /*84e0*/  ULOP3.LUT UR4, UR4, 0xfffffffe, URZ, 0xc0, !UPT ;  /* 0xfffffffe04047892 */ /* 0x000fc8000f8ec03f */
[----:B------:R-:W-:-:S06]  /*84f0*/  UIADD3 UR4, UR37, -UR4, URZ ;  /* 0x8000000425047290 */ /* 0x000fcc000fffe03f */
[----:B-1----:R-:W-:-:S05]  /*8500*/  IMAD.U32 R3, RZ, RZ, UR4 ;  /* 0x00000004ff037e24 */ /* 0x002fca000f8e00ff */
[----:B------:R-:W-:-:S04]  /*8510*/  SHF.L.U32 R3, R3, 0x1f, RZ ;  /* 0x0000001f03037819 */ /* 0x000fc800000006ff */
[----:B------:R1:W2:Y:S03]  /*8520*/  SYNCS.PHASECHK.TRANS64.TRYWAIT P0, [R2+URZ+0x2d800], R3 ;  /* 0x02d80003020075a7 */ /* 0x0002a6000800017f */
[----:B--2---:R-:W-:Y:S05]  /*8530*/  @!P0 NANOSLEEP.SYNCS 0x989680 ;  /* 0x009896800000895d */ /* 0x004fea0003900000 */
[----:B------:R-:W2:Y:S01]  /*8540*/  @!P0 SYNCS.PHASECHK.TRANS64 P0, [R2+URZ+0x2d800], R3 ;  /* 0x02d80003020085a7 */ /* 0x000ea2000800007f */
[----:B------:R-:W-:Y:S04]  /*8550*/  BSSY B0, `(.L_x_11486) ;  /* 0x0000006000007945 */ /* 0x000fe80003800000 */
[----:B--2---:R-:W-:Y:S05]  /*8560*/  @P0 BRA `(.L_x_11487) ;  /* 0x0000000000100947 */ /* 0x004fea0003800000 */
.L_x_11488:
[----:B--2---:R2:W3:Y:S02]  /*8570*/  SYNCS.PHASECHK.TRANS64.TRYWAIT P0, [R2+URZ+0x2d800], R3 ;  /* 0x02d80003020075a7 */ /* 0x0044e4000800017f */
[----:B---3--:R-:W-:Y:S05]  /*8580*/  @!P0 NANOSLEEP.SYNCS 0x989680 ;  /* 0x009896800000895d */ /* 0x008fea0003900000 */
[----:B------:R-:W3:Y:S02]  /*8590*/  @!P0 SYNCS.PHASECHK.TRANS64 P0, [R2+URZ+0x2d800], R3 ;  /* 0x02d80003020085a7 */ /* 0x000ee4000800007f */
[----:B---3--:R-:W-:Y:S05]  /*85a0*/  @!P0 BRA `(.L_x_11488) ;  /* 0xfffffffc00f08947 */ /* 0x008fea000383ffff */
.L_x_11487:
[----:B------:R-:W-:Y:S05]  /*85b0*/  BSYNC B0 ;  /* 0x0000000000007941 */ /* 0x000fea0003800000 */
.L_x_11486:
[----:B------:R-:W-:Y:S05]  /*85c0*/  BRA `(.L_x_11489) ;  /* 0x0000003c00b07947 */ /* 0x000fea0003800000 */
.L_x_11485:
[----:B------:R-:W-:Y:S01]  /*85d0*/  ULOP3.LUT UP0, URZ, UR40, 0x1bf, URZ, 0xc0, !UPT ;  /* 0x000001bf283f7892 */ /* 0x000fe2000f80c03f */
[----:B-----5:R-:W-:Y:S01]  /*85e0*/  SHF.R.S32.HI R0, RZ, 0x1f, R96 ;  /* 0x0000001fff007819 */ /* 0x020fe20000011460 */
[----:B------:R-:W-:Y:S01]  /*85f0*/  ULDC.64 UR4, c[0x0][0x3f8] ;  /* 0x0000fe0000047ab9 */ /* 0x000fe20000000a00 */
[----:B------:R-:W-:Y:S01]  /*8600*/  ULDC.64 UR6, c[0x0][0x408] ;  /* 0x0001020000067ab9 */ /* 0x000fe20000000a00 */
[----:B------:R-:W-:Y:S02]  /*8610*/  IMAD.WIDE.U32 R24, R96, UR4, RZ ;  /* 0x0000000460187c25 */ /* 0x000fe4000f8e00ff */
[----:B------:R-:W-:Y:S02]  /*8620*/  PLOP3.LUT P0, PT, PT, PT, UP0, 0x80, 0x0 ;  /* 0x000000000000781c */ /* 0x000fe40003f0f008 */
[C---:B-1----:R-:W-:Y:S02]  /*8630*/  IMAD R3, R0.reuse, UR4, RZ ;  /* 0x0000000400037c24 */ /* 0x042fe4000f8e02ff */
[----:B------:R-:W-:-:S02]  /*8640*/  IMAD R5, R0, UR6, RZ ;  /* 0x0000000600057c24 */ /* 0x000fc4000f8e02ff */
[C---:B------:R-:W-:Y:S02]  /*8650*/  IMAD R3, R96.reuse, UR5, R3 ;  /* 0x0000000560037c24 */ /* 0x040fe4000f8e0203 */
[C---:B------:R-:W-:Y:S02]  /*8660*/  IMAD R5, R96.reuse, UR7, R5 ;  /* 0x0000000760057c24 */ /* 0x040fe4000f8e0205 */
[----:B------:R-:W-:-:S04]  /*8670*/  IMAD.WIDE.U32 R26, R96, UR6, RZ ;  /* 0x00000006601a7c25 */ /* 0x000fc8000f8e00ff */
[----:B------:R-:W-:Y:S02]  /*8680*/  IMAD.IADD R29, R3, 0x1, R25 ;  /* 0x00000001031d7824 */ /* 0x000fe400078e0219 */
[----:B------:R-:W-:Y:S01]  /*8690*/  IMAD.IADD R31, R5, 0x1, R27 ;  /* 0x00000001051f7824 */ /* 0x000fe200078e021b */
        /* <DEDUP_REMOVED lines=17> */
.L_x_11490:
[----:B------:R-:W2:Y:S01]  /*87b0*/  LDL R20, [R1+0x30] ;  /* 0x0000300001147983 */ /* 0x000ea20000100800 */
[----:B------:R-:W-:Y:S01]  /*87c0*/  ULDC.U8 UR4, c[0x0][0x410] ;  /* 0x0001040000047ab9 */ /* 0x000fe20000000000 */
[----:B------:R-:W1:Y:S01]  /*87d0*/  S2R R21, SR_TID.X ;  /* 0x0000000000157919 */ /* 0x000e620000002100 */
[----:B------:R-:W-:Y:S01]  /*87e0*/  ISETP.NE.AND P0, PT, RZ, UR4, PT ;  /* 0x00000004ff007c0c */ /* 0x000fe2000bf05270 */
[----:B------:R-:W-:Y:S01]  /*87f0*/  BSSY B0, `(.L_x_11491) ;  /* 0x00003c1000007945 */ /* 0x000fe20003800000 */
[C---:B-1----:R-:W-:Y:S02]  /*8800*/  VIADD R51, R21.reuse, 0xffffff80 ;  /* 0xffffff8015337836 */ /* 0x042fe40000000000 */
[----:B------:R-:W-:-:S05]  /*8810*/  VIADD R49, R21, 0xffffff80 ;  /* 0xffffff8015317836 */ /* 0x000fca0000000000 */
[----:B------:R-:W-:-:S04]  /*8820*/  LEA.HI R49, R49, R51, RZ, 0x1 ;  /* 0x0000003331317211 */ /* 0x000fc800078f08ff */
[----:B------:R-:W-:-:S05]  /*8830*/  SHF.R.S32.HI R49, RZ, 0x1, R49 ;  /* 0x00000001ff317819 */ /* 0x000fca0000011431 */
[----:B--2---:R-:W-:Y:S01]  /*8840*/  IMAD.IADD R6, R49, 0x1, R20 ;  /* 0x0000000131067824 */ /* 0x004fe200078e0214 */
[----:B------:R-:W-:Y:S06]  /*8850*/  @!P0 BRA `(.L_x_11492) ;  /* 0x0000001c00688947 */ /* 0x000fec0003800000 */
        /* <DEDUP_REMOVED lines=8> */
[----:B-1----:R-:W-:-:S04]  /*88e0*/  @P0 IMAD.HI.U32 R0, R6, R3, RZ ;  /* 0x0000000306000227 */ /* 0x002fc800078e00ff */
[----:B------:R-:W-:Y:S01]  /*88f0*/  IMAD.MOV.U32 R3, RZ, RZ, R6 ;  /* 0x000000ffff037224 */ /* 0x000fe200078e0006 */
[----:B--2---:R-:W-:-:S04]  /*8900*/  @P0 SHF.R.U32.HI R3, RZ, R7, R0 ;  /* 0x00000007ff030219 */ /* 0x004fc80000011600 */
        /* <DEDUP_REMOVED lines=18> */
[----:B------:R-:W3:Y:S04]  /*8a30*/  SHFL.IDX PT, R38, R38, RZ, 0x1e1f ;  /* 0x001e1fff26267589 */ /* 0x000ee800000e0000 */
[----:B------:R-:W4:Y:S04]  /*8a40*/  SHFL.IDX PT, R0, R0, RZ, 0x1e1f ;  /* 0x001e1fff00007589 */ /* 0x000f2800000e0000 */
[----:B-1----:R-:W0:Y:S02]  /*8a50*/  SHFL.IDX PT, R39, R39, RZ, 0x1e1f ;  /* 0x001e1fff27277589 */ /* 0x002e2400000e0000 */
.L_x_11786:
[----:B------:R-:W-:Y:S01]  /*8a60*/  IMAD R42, R140, R5, RZ ;  /* 0x000000058c2a7224 */ /* 0x000fe200078e02ff */
[----:B------:R-:W-:Y:S01]  /*8a70*/  BSSY B1, `(.L_x_11494) ;  /* 0x000005e000017945 */ /* 0x000fe20003800000 */
        /* <DEDUP_REMOVED lines=13> */
[----:B------:R-:W-:Y:S01]  /*8b50*/  CS2R R10, SRZ ;  /* 0x00000000000a7805 */ /* 0x000fe2000001ff00 */
[----:B------:R-:W-:Y:S06]  /*8b60*/  @P0 BRA `(.L_x_11495) ;  /* 0x0000000400380947 */ /* 0x000fec0003800000 */
[----:B------:R-:W2:Y:S01]  /*8b70*/  LDL R50, [R1+0x60] ;  /* 0x0000600001327983 */ /* 0x000ea20000100800 */
[----:B------:R-:W-:-:S03]  /*8b80*/  ULDC UR4, c[0x0][0x3f4] ;  /* 0x0000fd0000047ab9 */ /* 0x000fc60000000800 */
[----:B------:R-:W3:Y:S04]  /*8b90*/  LDL R48, [R1+0x54] ;  /* 0x0000540001307983 */ /* 0x000ee80000100800 */
[----:B------:R-:W4:Y:S04]  /*8ba0*/  LDL R47, [R1+0x5c] ;  /* 0x00005c00012f7983 */ /* 0x000f280000100800 */
[----:B------:R-:W4:Y:S04]  /*8bb0*/  LDL R46, [R1+0x50] ;  /* 0x00005000012e7983 */ /* 0x000f280000100800 */
[----:B------:R-:W4:Y:S04]  /*8bc0*/  LDL.64 R44, [R1+0x18] ;  /* 0x00001800012c7983 */ /* 0x000f280000100a00 */
[----:B------:R-:W4:Y:S01]  /*8bd0*/  LDL R43, [R1+0x64] ;  /* 0x00006400012b7983 */ /* 0x000f220000100800 */
[----:B------:R-:W-:-:S02]  /*8be0*/  CS2R R36, SRZ ;  /* 0x0000000000247805 */ /* 0x000fc4000001ff00 */
[----:B------:R-:W-:Y:S02]  /*8bf0*/  CS2R R34, SRZ ;  /* 0x0000000000227805 */ /* 0x000fe4000001ff00 */
[----:B------:R-:W-:Y:S02]  /*8c00*/  CS2R R32, SRZ ;  /* 0x0000000000207805 */ /* 0x000fe4000001ff00 */
[C---:B--2---:R-:W-:Y:S01]  /*8c10*/  ISETP.GE.AND P3, PT, R50.reuse, UR4, PT ;  /* 0x0000000432007c0c */ /* 0x044fe2000bf66270 */
[----:B------:R-:W-:Y:S01]  /*8c20*/  IMAD.SHL.U32 R24, R50, 0x2, RZ ;  /* 0x0000000232187824 */ /* 0x000fe200078e00ff */
[----:B------:R-:W-:Y:S02]  /*8c30*/  SHF.R.S32.HI R4, RZ, 0x1f, R50 ;  /* 0x0000001fff047819 */ /* 0x000fe40000011432 */
[C---:B---3--:R-:W-:Y:S01]  /*8c40*/  ISETP.GE.AND P2, PT, R48.reuse, UR4, PT ;  /* 0x0000000430007c0c */ /* 0x048fe2000bf46270 */
[----:B------:R-:W-:Y:S01]  /*8c50*/  IMAD.SHL.U32 R14, R48, 0x2, RZ ;  /* 0x00000002300e7824 */ /* 0x000fe200078e00ff */
[----:B------:R-:W-:-:S02]  /*8c60*/  SHF.L.U64.HI R4, R50, 0x1, R4 ;  /* 0x0000000132047819 */ /* 0x000fc40000010204 */
[C---:B----4-:R-:W-:Y:S01]  /*8c70*/  ISETP.GE.AND P1, PT, R47.reuse, UR4, PT ;  /* 0x000000042f007c0c */ /* 0x050fe2000bf26270 */
[----:B------:R-:W-:Y:S01]  /*8c80*/  IMAD.SHL.U32 R10, R47, 0x2, RZ ;  /* 0x000000022f0a7824 */ /* 0x000fe200078e00ff */
[----:B------:R-:W-:Y:S02]  /*8c90*/  SHF.R.S32.HI R5, RZ, 0x1f, R48 ;  /* 0x0000001fff057819 */ /* 0x000fe40000011430 */
[C---:B------:R-:W-:Y:S01]  /*8ca0*/  ISETP.GE.AND P0, PT, R46.reuse, UR4, PT ;  /* 0x000000042e007c0c */ /* 0x040fe2000bf06270 */
[----:B------:R-:W-:Y:S01]  /*8cb0*/  IMAD.SHL.U32 R28, R46, 0x2, RZ ;  /* 0x000000022e1c7824 */ /* 0x000fe200078e00ff */
[-C--:B------:R-:W-:Y:S02]  /*8cc0*/  @!P3 IADD3 R26, P4, R38, R24.reuse, RZ ;  /* 0x00000018261ab210 */ /* 0x080fe40007f9e0ff */
[----:B------:R-:W-:Y:S02]  /*8cd0*/  @!P3 IADD3 R24, P5, R39, R24, RZ ;  /* 0x000000182718b210 */ /* 0x000fe40007fbe0ff */
[----:B------:R-:W-:Y:S01]  /*8ce0*/  SHF.L.U64.HI R5, R48, 0x1, R5 ;  /* 0x0000000130057819 */ /* 0x000fe20000010205 */
[--C-:B------:R-:W-:Y:S01]  /*8cf0*/  @!P3 IMAD.X R27, R3, 0x1, R4.reuse, P4 ;  /* 0x00000001031bb824 */ /* 0x100fe200020e0604 */
[-C--:B------:R-:W-:Y:S01]  /*8d00*/  @!P2 IADD3 R20, P4, R38, R14.reuse, RZ ;  /* 0x0000000e2614a210 */ /* 0x080fe20007f9e0ff */
[----:B------:R-:W-:Y:S01]  /*8d10*/  @!P3 IMAD.X R25, R0, 0x1, R4, P5 ;  /* 0x000000010019b824 */ /* 0x000fe200028e0604 */
[----:B------:R-:W-:Y:S01]  /*8d20*/  @!P2 IADD3 R14, P5, R39, R14, RZ ;  /* 0x0000000e270ea210 */ /* 0x000fe20007fbe0ff */
[----:B------:R-:W-:Y:S01]  /*8d30*/  IMAD.SHL.U32 R31, R43, 0x2, RZ ;  /* 0x000000022b1f7824 */ /* 0x000fe200078e00ff */
[----:B------:R-:W-:Y:S01]  /*8d40*/  SHF.R.S32.HI R6, RZ, 0x1f, R47 ;  /* 0x0000001fff067819 */ /* 0x000fe2000001142f */
[--C-:B------:R-:W-:Y:S01]  /*8d50*/  @!P2 IMAD.X R21, R3, 0x1, R5.reuse, P4 ;  /* 0x000000010315a824 */ /* 0x100fe200020e0605 */
[-C--:B------:R-:W-:Y:S01]  /*8d60*/  @!P1 IADD3 R12, P4, R38, R10.reuse, RZ ;  /* 0x0000000a260c9210 */ /* 0x080fe20007f9e0ff */
[----:B------:R-:W-:Y:S01]  /*8d70*/  @!P2 IMAD.X R15, R0, 0x1, R5, P5 ;  /* 0x00000001000fa824 */ /* 0x000fe200028e0605 */
[----:B------:R-:W-:Y:S01]  /*8d80*/  SHF.L.U64.HI R6, R47, 0x1, R6 ;  /* 0x000000012f067819 */ /* 0x000fe20000010206 */
[----:B------:R-:W5:Y:S01]  /*8d90*/  @!P3 LD.E.64 R32, desc[UR52][R26.64] ;  /* 0x000000341a20b980 */ /* 0x000f62000c101b00 */
[----:B------:R-:W-:-:S02]  /*8da0*/  @!P1 IADD3 R10, P5, R39, R10, RZ ;  /* 0x0000000a270a9210 */ /* 0x000fc40007fbe0ff */
[----:B------:R-:W-:Y:S01]  /*8db0*/  SHF.R.S32.HI R7, RZ, 0x1f, R46 ;  /* 0x0000001fff077819 */ /* 0x000fe2000001142e */
[--C-:B------:R-:W-:Y:S01]  /*8dc0*/  @!P1 IMAD.X R13, R3, 0x1, R6.reuse, P4 ;  /* 0x00000001030d9824 */ /* 0x100fe200020e0606 */
[----:B------:R-:W-:Y:S01]  /*8dd0*/  ISETP.GE.AND P4, PT, R44, UR4, PT ;  /* 0x000000042c007c0c */ /* 0x000fe2000bf86270 */
[----:B------:R-:W-:Y:S01]  /*8de0*/  @!P1 IMAD.X R11, R0, 0x1, R6, P5 ;  /* 0x00000001000b9824 */ /* 0x000fe200028e0606 */
[----:B------:R-:W-:Y:S02]  /*8df0*/  SHF.L.U64.HI R7, R46, 0x1, R7 ;  /* 0x000000012e077819 */ /* 0x000fe40000010207 */
[----:B------:R-:W-:Y:S02]  /*8e00*/  @!P0 IADD3 R8, P5, R38, R28, RZ ;  /* 0x0000001c26088210 */ /* 0x000fe40007fbe0ff */
[----:B------:R-:W-:-:S03]  /*8e10*/  SHF.R.S32.HI R30, RZ, 0x1f, R43 ;  /* 0x0000001fff1e7819 */ /* 0x000fc6000001142b */
[----:B------:R-:W-:Y:S01]  /*8e20*/  @!P0 IMAD.X R9, R3, 0x1, R7, P5 ;  /* 0x0000000103098824 */ /* 0x000fe200028e0607 */
[----:B------:R-:W-:-:S03]  /*8e30*/  @!P0 IADD3 R4, P5, R39, R28, RZ ;  /* 0x0000001c27048210 */ /* 0x000fc60007fbe0ff */
[----:B------:R-:W-:Y:S02]  /*8e40*/  @!P4 IMAD.MOV.U32 R28, RZ, RZ, R38 ;  /* 0x000000ffff1cc224 */ /* 0x000fe400078e0026 */
[----:B------:R-:W-:Y:S01]  /*8e50*/  @!P0 IMAD.X R5, R0, 0x1, R7, P5 ;  /* 0x0000000100058824 */ /* 0x000fe200028e0607 */
[----:B------:R-:W-:Y:S01]  /*8e60*/  ISETP.GE.AND P5, PT, R43, UR4, PT ;  /* 0x000000042b007c0c */ /* 0x000fe2000bfa6270 */
        /* <DEDUP_REMOVED lines=30> */
.L_x_11495:
[----:B------:R-:W-:Y:S05]  /*9050*/  BSYNC B1 ;  /* 0x0000000000017941 */ /* 0x000fea0003800000 */
.L_x_11494:
[----:B------:R-:W-:Y:S01]  /*9060*/  ULEA.HI UR4, UR37, UR37, URZ, 0x1 ;  /* 0x0000002525047291 */ /* 0x000fe2000f8f083f */
[----:B--2--5:R-:W-:Y:S01]  /*9070*/  IMAD.MOV.U32 R3, RZ, RZ, R35 ;  /* 0x000000ffff037224 */ /* 0x024fe200078e0023 */
[----:B------:R-:W-:Y:S01]  /*9080*/  VIMNMX R42, R42, 0xc0, PT ;  /* 0x000000c02a2a7848 */ /* 0x000fe20003fe0100 */
[----:B----4-:R-:W-:Y:S01]  /*9090*/  IMAD.MOV.U32 R0, RZ, RZ, R34 ;  /* 0x000000ffff007224 */ /* 0x010fe200078e0022 */
[----:B------:R-:W-:Y:S01]  /*90a0*/  ULOP3.LUT UR4, UR4, 0xfffffffe, URZ, 0xc0, !UPT ;  /* 0xfffffffe04047892 */ /* 0x000fe2000f8ec03f */
[----:B0-----:R-:W-:Y:S01]  /*90b0*/  IMAD.MOV.U32 R4, RZ, RZ, R30 ;  /* 0x000000ffff047224 */ /* 0x001fe200078e001e */
        /* <DEDUP_REMOVED lines=11> */
[----:B------:R-:W-:Y:S01]  /*9170*/  PRMT R47, R4, 0x7610, R47 ;  /* 0x00007610042f7816 */ /* 0x000fe2000000002f */
[----:B------:R-:W-:Y:S01]  /*9180*/  IMAD.MOV.U32 R4, RZ, RZ, R21 ;  /* 0x000000ffff047224 */ /* 0x000fe200078e0015 */
[----:B------:R-:W-:Y:S01]  /*9190*/  SHF.L.U32 R3, R3, 0x1f, RZ ;  /* 0x0000001f03037819 */ /* 0x000fe200000006ff */
[----:B------:R-:W-:Y:S01]  /*91a0*/  IMAD.MOV.U32 R5, RZ, RZ, R12 ;  /* 0x000000ffff057224 */ /* 0x000fe200078e000c */
[----:B------:R-:W-:Y:S01]  /*91b0*/  ISETP.GE.AND P1, PT, R49, R42, PT ;  /* 0x0000002a3100720c */ /* 0x000fe20003f26270 */
[----:B------:R-:W-:Y:S01]  /*91c0*/  IMAD.MOV.U32 R6, RZ, RZ, R13 ;  /* 0x000000ffff067224 */ /* 0x000fe200078e000d */
[----:B------:R-:W0:Y:S01]  /*91d0*/  SYNCS.PHASECHK.TRANS64.TRYWAIT P0, [R2+URZ+0x2d800], R3 ;  /* 0x02d80003020075a7 */ /* 0x000e22000800017f */
[----:B------:R-:W-:Y:S01]  /*91e0*/  PRMT R44, R0, 0x5410, R4 ;  /* 0x00005410002c7816 */ /* 0x000fe20000000004 */
[----:B------:R-:W-:Y:S01]  /*91f0*/  IMAD.MOV.U32 R0, RZ, RZ, R8 ;  /* 0x000000ffff007224 */ /* 0x000fe200078e0008 */
[----:B------:R-:W-:Y:S01]  /*9200*/  BSSY B1, `(.L_x_11496) ;  /* 0x0000018000017945 */ /* 0x000fe20003800000 */
[----:B------:R-:W-:Y:S01]  /*9210*/  PRMT R42, R5, 0x5410, R6 ;  /* 0x00005410052a7816 */ /* 0x000fe20000000006 */
[----:B------:R-:W-:-:S02]  /*9220*/  IMAD.MOV.U32 R4, RZ, RZ, R9 ;  /* 0x000000ffff047224 */ /* 0x000fc400078e0009 */
[----:B------:R-:W-:Y:S02]  /*9230*/  IMAD.MOV.U32 R5, RZ, RZ, R36 ;  /* 0x000000ffff057224 */ /* 0x000fe400078e0024 */
[----:B------:R-:W-:Y:S01]  /*9240*/  IMAD.MOV.U32 R6, RZ, RZ, R37 ;  /* 0x000000ffff067224 */ /* 0x000fe200078e0025 */
[----:B---3--:R-:W-:Y:S01]  /*9250*/  PRMT R38, R0, 0x5410, R4 ;  /* 0x0000541000267816 */ /* 0x008fe20000000004 */
[----:B------:R-:W-:Y:S01]  /*9260*/  IMAD.MOV.U32 R0, RZ, RZ, R32 ;  /* 0x000000ffff007224 */ /* 0x000fe200078e0020 */
        /* <DEDUP_REMOVED lines=16> */
[----:B0-----:R-:W-:Y:S06]  /*9370*/  @!P0 BRA `(.L_x_11497) ;  /* 0x000001bc00008947 */ /* 0x001fec0003800000 */
.L_x_11787:
[----:B------:R-:W-:Y:S05]  /*9380*/  BSYNC B1 ;  /* 0x0000000000017941 */ /* 0x000fea0003800000 */
.L_x_11496:
[----:B------:R-:W-:Y:S01]  /*9390*/  PRMT R39, R0, 0x5410, R4 ;  /* 0x0000541000277816 */ /* 0x000fe20000000004 */
[----:B------:R-:W-:Y:S06]  /*93a0*/  @P1 BRA `(.L_x_11498) ;  /* 0x0000003000141947 */ /* 0x000fec0003800000 */
[----:B------:R-:W2:Y:S01]  /*93b0*/  LDL.64 R54, [R1+0x18] ;  /* 0x0000180001367983 */ /* 0x000ea20000100a00 */
[----:B------:R-:W2:Y:S03]  /*93c0*/  LDC R4, c[0x0][0x3f4] ;  /* 0x0000fd00ff047b82 */ /* 0x000ea60000000800 */
[----:B------:R-:W3:Y:S04]  /*93d0*/  LDL R53, [R1+0x70] ;  /* 0x0000700001357983 */ /* 0x000ee80000100800 */
[----:B------:R-:W4:Y:S04]  /*93e0*/  LDL R52, [R1+0x60] ;  /* 0x0000600001347983 */ /* 0x000f280000100800 */
[----:B------:R-:W5:Y:S04]  /*93f0*/  LDL R51, [R1+0x54] ;  /* 0x0000540001337983 */ /* 0x000f680000100800 */
[----:B------:R-:W5:Y:S04]  /*9400*/  LDL R49, [R1+0x5c] ;  /* 0x00005c0001317983 */ /* 0x000f680000100800 */
[----:B------:R-:W5:Y:S04]  /*9410*/  LDL R7, [R1+0x50] ;  /* 0x0000500001077983 */ /* 0x000f680000100800 */
[----:B------:R-:W5:Y:S01]  /*9420*/  LDL R6, [R1+0x64] ;  /* 0x0000640001067983 */ /* 0x000f620000100800 */
[----:B------:R-:W-:-:S04]  /*9430*/  LEA.HI R40, R41, R40, RZ, 0x2 ;  /* 0x0000002829287211 */ /* 0x000fc800078f10ff */
[--C-:B------:R-:W-:Y:S02]  /*9440*/  SHF.R.S32.HI R0, RZ, 0x2, R40.reuse ;  /* 0x00000002ff007819 */ /* 0x100fe40000011428 */
[----:B0-----:R-:W-:-:S04]  /*9450*/  SHF.R.S32.HI R3, RZ, 0x1f, R40 ;  /* 0x0000001fff037819 */ /* 0x001fc80000011428 */
[----:B------:R-:W-:-:S04]  /*9460*/  LEA.HI R3, R3, R0, RZ, 0x2 ;  /* 0x0000000003037211 */ /* 0x000fc800078f10ff */
[----:B------:R-:W-:Y:S01]  /*9470*/  LOP3.LUT R5, R3, 0xfffffffc, RZ, 0xc0, !PT ;  /* 0xfffffffc03057812 */ /* 0x000fe200078ec0ff */
[----:B------:R-:W-:Y:S04]  /*9480*/  BSSY B1, `(.L_x_11499) ;  /* 0x0000036000017945 */ /* 0x000fe80003800000 */
[----:B------:R-:W-:-:S05]  /*9490*/  IMAD.IADD R5, R0, 0x1, -R5 ;  /* 0x0000000100057824 */ /* 0x000fca00078e0a05 */
[----:B------:R-:W-:Y:S02]  /*94a0*/  LOP3.LUT P0, RZ, R5, 0x2, RZ, 0xc0, !PT ;  /* 0x0000000205ff7812 */ /* 0x000fe4000780c0ff */
[----:B--2---:R-:W-:Y:S01]  /*94b0*/  ISETP.GE.AND P6, PT, R54, R4, PT ;  /* 0x000000043600720c */ /* 0x004fe20003fc6270 */
[----:B---3--:R-:W-:-:S04]  /*94c0*/  IMAD R3, R53, 0x2, R2 ;  /* 0x0000000235037824 */ /* 0x008fc800078e0202 */
[----:B------:R-:W-:Y:S01]  /*94d0*/  VIADD R0, R3, 0x20 ;  /* 0x0000002003007836 */ /* 0x000fe20000000000 */
[-C--:B----4-:R-:W-:Y:S02]  /*94e0*/  ISETP.GE.AND P1, PT, R52, R4.reuse, PT ;  /* 0x000000043400720c */ /* 0x090fe40003f26270 */
[-C--:B-----5:R-:W-:Y:S02]  /*94f0*/  ISETP.GE.AND P2, PT, R51, R4.reuse, PT ;  /* 0x000000043300720c */ /* 0x0a0fe40003f46270 */
[-C--:B------:R-:W-:Y:S02]  /*9500*/  ISETP.GE.AND P3, PT, R49, R4.reuse, PT ;  /* 0x000000043100720c */ /* 0x080fe40003f66270 */
[-C--:B------:R-:W-:Y:S02]  /*9510*/  ISETP.GE.AND P4, PT, R7, R4.reuse, PT ;  /* 0x000000040700720c */ /* 0x080fe40003f86270 */
        /* <DEDUP_REMOVED lines=19> */
[CC--:B------:R-:W-:Y:S01]  /*9650*/  FMUL.FTZ R40, R4.reuse, R50.reuse ;  /* 0x0000003204287220 */ /* 0x0c0fe20000410000 */
[----:B------:R-:W-:Y:S01]  /*9660*/  FFMA.FTZ R53, R37, R49, -R52 ;  /* 0x0000003125357223 */ /* 0x000fe20000010834 */
[-C--:B------:R-:W-:Y:S01]  /*9670*/  FMUL.FTZ R52, R4, R41.reuse ;  /* 0x0000002904347220 */ /* 0x080fe20000410000 */
[----:B------:R-:W-:Y:S02]  /*9680*/  HADD2.F32 R35, -RZ, R6.H1_H1 ;  /* 0x30000006ff237230 */ /* 0x000fe40000004100 */
[----:B------:R-:W-:Y:S01]  /*9690*/  FFMA.FTZ R41, R7, R41, -R40 ;  /* 0x0000002907297223 */ /* 0x000fe20000010828 */
[--C-:B------:R-:W-:Y:S02]  /*96a0*/  HADD2.F32 R6, -RZ, R5.reuse.H0_H0 ;  /* 0x20000005ff067230 */ /* 0x100fe40000004100 */
[----:B------:R-:W-:Y:S01]  /*96b0*/  FFMA.FTZ R54, R37, R51, R54 ;  /* 0x0000003325367223 */ /* 0x000fe20000010036 */
[----:B------:R-:W-:Y:S02]  /*96c0*/  HADD2.F32 R40, -RZ, R48.H1_H1 ;  /* 0x30000030ff287230 */ /* 0x000fe40000004100 */
[----:B------:R-:W-:Y:S01]  /*96d0*/  FFMA.FTZ R52, R7, R50, R52 ;  /* 0x0000003207347223 */ /* 0x000fe20000010034 */
[----:B------:R-:W-:-:S02]  /*96e0*/  HADD2.F32 R5, -RZ, R5.H1_H1 ;  /* 0x30000005ff057230 */ /* 0x000fc40000004100 */
[----:B------:R-:W-:Y:S02]  /*96f0*/  HADD2.F32 R4, -RZ, R56.H1_H1 ;  /* 0x30000038ff047230 */ /* 0x000fe40000004100 */
[----:B------:R-:W-:Y:S01]  /*9700*/  FMUL.FTZ R49, R35, R40 ;  /* 0x0000002823317220 */ /* 0x000fe20000410000 */
[----:B------:R-:W-:Y:S02]  /*9710*/  HADD2.F32 R37, -RZ, R55.H0_H0 ;  /* 0x20000037ff257230 */ /* 0x000fe40000004100 */
[----:B------:R-:W-:Y:S01]  /*9720*/  FMUL.FTZ R50, R5, R36 ;  /* 0x0000002405327220 */ /* 0x000fe20000410000 */
[-C--:B------:R-:W-:Y:S01]  /*9730*/  FMUL.FTZ R35, R35, R4.reuse ;  /* 0x0000000423237220 */ /* 0x080fe20000410000 */
[----:B------:R-:W-:Y:S01]  /*9740*/  FFMA.FTZ R49, R34, R4, -R49 ;  /* 0x0000000422317223 */ /* 0x000fe20000010831 */
[-C--:B------:R-:W-:Y:S01]  /*9750*/  FMUL.FTZ R7, R5, R37.reuse ;  /* 0x0000002505077220 */ /* 0x080fe20000410000 */
[----:B------:R-:W-:Y:S01]  /*9760*/  FFMA.FTZ R50, R6, R37, R50 ;  /* 0x0000002506327223 */ /* 0x000fe20000010032 */
[----:B------:R-:W-:Y:S01]  /*9770*/  FFMA.FTZ R34, R34, R40, R35 ;  /* 0x0000002822227223 */ /* 0x000fe20000010023 */
[----:B------:R-:W-:Y:S01]  /*9780*/  F2FP.F16.F32.PACK_AB R4, R52, R41 ;  /* 0x000000293404723e */ /* 0x000fe200000000ff */
[----:B------:R-:W-:Y:S01]  /*9790*/  FFMA.FTZ R5, R6, R36, -R7 ;  /* 0x0000002406057223 */ /* 0x000fe20000010807 */
[----:B------:R-:W-:-:S02]  /*97a0*/  F2FP.F16.F32.PACK_AB R7, R54, R53 ;  /* 0x000000353607723e */ /* 0x000fc400000000ff */
[----:B------:R-:W-:Y:S02]  /*97b0*/  F2FP.F16.F32.PACK_AB R6, R34, R49 ;  /* 0x000000312206723e */ /* 0x000fe400000000ff */
[----:B------:R-:W-:-:S05]  /*97c0*/  F2FP.F16.F32.PACK_AB R5, R50, R5 ;  /* 0x000000053205723e */ /* 0x000fca00000000ff */
[----:B------:R0:W-:Y:S02]  /*97d0*/  STS.128 [R3+0xc400], R4 ;  /* 0x00c4000403007388 */ /* 0x0001e40000000c00 */
.L_x_11500:
[----:B------:R-:W-:Y:S05]  /*97e0*/  BSYNC B1 ;  /* 0x0000000000017941 */ /* 0x000fea0003800000 */
.L_x_11499:
[----:B------:R-:W-:Y:S01]  /*97f0*/  BSSY B1, `(.L_x_11501) ;  /* 0x000002d000017945 */ /* 0x000fe20003800000 */
[----:B------:R-:W-:-:S03]  /*9800*/  @P0 VIADD R0, R3, 0xffffffe0 ;  /* 0xffffffe003000836 */ /* 0x000fc60000000000 */
        /* <DEDUP_REMOVED lines=10> */
[----:B------:R-:W-:-:S02]  /*98b0*/  HADD2.F32 R48, -RZ, R48.H0_H0 ;  /* 0x20000030ff307230 */ /* 0x000fc40000004100 */
        /* <DEDUP_REMOVED lines=23> */
[----:B------:R-:W-:Y:S01]  /*9a30*/  FMUL.FTZ R34, R5, R4 ;  /* 0x0000000405227220 */ /* 0x000fe20000410000 */
        /* <DEDUP_REMOVED lines=8> */
.L_x_11502:
[----:B------:R-:W-:Y:S05]  /*9ac0*/  BSYNC B1 ;  /* 0x0000000000017941 */ /* 0x000fea0003800000 */
.L_x_11501:
        /* <DEDUP_REMOVED lines=44> */
.L_x_11504:
[----:B------:R-:W-:Y:S05]  /*9d90*/  BSYNC B1 ;  /* 0x0000000000017941 */ /* 0x000fea0003800000 */
.L_x_11503:
[----:B------:R-:W-:Y:S04]  /*9da0*/  BSSY B1, `(.L_x_11505) ;  /* 0x000002c000017945 */ /* 0x000fe80003800000 */
[----:B------:R-:W-:Y:S05]  /*9db0*/  @P3 BRA `(.L_x_11506) ;  /* 0x0000000000a83947 */ /* 0x000fea0003800000 */
[----:B012---:R-:W0:Y:S01]  /*9dc0*/  LDS.128 R4, [R0+0xf400] ;  /* 0x00f4000000047984 */ /* 0x007e220000000c00 */
        /* <DEDUP_REMOVED lines=41> */
.L_x_11506:
[----:B------:R-:W-:Y:S05]  /*a060*/  BSYNC B1 ;  /* 0x0000000000017941 */ /* 0x000fea0003800000 */
.L_x_11505:
        /* <DEDUP_REMOVED lines=44> */
.L_x_11508:
[----:B------:R-:W-:Y:S05]  /*a330*/  BSYNC B1 ;  /* 0x0000000000017941 */ /* 0x000fea0003800000 */
.L_x_11507:
        /* <DEDUP_REMOVED lines=44> */
.L_x_11492:
        /* <DEDUP_REMOVED lines=17> */
[----:B------:R-:W-:-:S04]  /*a710*/  IMAD.WIDE.U32 R26, R3, UR6, R26 ;  /* 0x00000006031a7c25 */ /* 0x000fc8000f8e001a */
        /* <DEDUP_REMOVED lines=10> */
[----:B------:R1:W2:Y:S04]  /*a7c0*/  SHFL.IDX PT, R0, R13, RZ, 0x1e1f ;  /* 0x001e1fff0d007589 */ /* 0x0002a800000e0000 */
[----:B------:R-:W3:Y:S04]  /*a7d0*/  SHFL.IDX PT, R3, R3, RZ, 0x1e1f ;  /* 0x001e1fff03037589 */ /* 0x000ee800000e0000 */
[----:B------:R1:W4:Y:S04]  /*a7e0*/  SHFL.IDX PT, R37, R26, RZ, 0x1e1f ;  /* 0x001e1fff1a257589 */ /* 0x00032800000e0000 */
[----:B------:R-:W0:Y:S02]  /*a7f0*/  SHFL.IDX PT, R38, R38, RZ, 0x1e1f ;  /* 0x001e1fff26267589 */ /* 0x000e2400000e0000 */
.L_x_11793:
[----:B------:R-:W-:Y:S01]  /*a800*/  IMAD R7, R140, R7, RZ ;  /* 0x000000078c077224 */ /* 0x000fe200078e02ff */
[----:B------:R-:W-:Y:S01]  /*a810*/  BSSY B1, `(.L_x_11510) ;  /* 0x000003a000017945 */ /* 0x000fe20003800000 */
[----:B------:R-:W-:Y:S02]  /*a820*/  CS2R R4, SRZ ;  /* 0x0000000000047805 */ /* 0x000fe4000001ff00 */
[----:B------:R-:W-:Y:S01]  /*a830*/  CS2R R8, SRZ ;  /* 0x0000000000087805 */ /* 0x000fe2000001ff00 */
[----:B------:R-:W-:Y:S01]  /*a840*/  IMAD R40, R33, -0xc0, R7 ;  /* 0xffffff4021287824 */ /* 0x000fe200078e0207 */
[----:B------:R-:W-:Y:S02]  /*a850*/  ISETP.GE.AND P0, PT, R6, R7, PT ;  /* 0x000000070600720c */ /* 0x000fe40003f06270 */
[----:B------:R-:W-:Y:S02]  /*a860*/  CS2R R6, SRZ ;  /* 0x0000000000067805 */ /* 0x000fe4000001ff00 */
[----:B------:R-:W-:-:S02]  /*a870*/  CS2R R10, SRZ ;  /* 0x00000000000a7805 */ /* 0x000fc4000001ff00 */
[----:B-1----:R-:W-:Y:S02]  /*a880*/  CS2R R12, SRZ ;  /* 0x00000000000c7805 */ /* 0x002fe4000001ff00 */
[----:B0-----:R-:W-:Y:S02]  /*a890*/  CS2R R14, SRZ ;  /* 0x00000000000e7805 */ /* 0x001fe4000001ff00 */
[----:B------:R-:W-:Y:S02]  /*a8a0*/  CS2R R24, SRZ ;  /* 0x0000000000187805 */ /* 0x000fe4000001ff00 */
[----:B------:R-:W-:Y:S02]  /*a8b0*/  CS2R R26, SRZ ;  /* 0x00000000001a7805 */ /* 0x000fe4000001ff00 */
[----:B------:R-:W-:Y:S02]  /*a8c0*/  CS2R R28, SRZ ;  /* 0x00000000001c7805 */ /* 0x000fe4000001ff00 */
[----:B------:R-:W-:-:S02]  /*a8d0*/  CS2R R30, SRZ ;  /* 0x00000000001e7805 */ /* 0x000fc4000001ff00 */
[----:B------:R-:W-:Y:S02]  /*a8e0*/  CS2R R32, SRZ ;  /* 0x0000000000207805 */ /* 0x000fe4000001ff00 */
[----:B------:R-:W-:Y:S01]  /*a8f0*/  CS2R R34, SRZ ;  /* 0x0000000000227805 */ /* 0x000fe2000001ff00 */
[----:B------:R-:W-:Y:S06]  /*a900*/  @P0 BRA `(.L_x_11511) ;  /* 0x0000000000a80947 */ /* 0x000fec0003800000 */
[----:B------:R-:W4:Y:S04]  /*a910*/  LDL R21, [R1+0x34] ;  /* 0x0000340001157983 */ /* 0x000f280000100800 */
[----:B------:R-:W4:Y:S01]  /*a920*/  LDL R20, [R1+0x38] ;  /* 0x0000380001147983 */ /* 0x000f220000100800 */
[C---:B------:R-:W-:Y:S01]  /*a930*/  VIADD R4, R18.reuse, 0x10 ;  /* 0x0000001012047836 */ /* 0x040fe20000000000 */
[----:B------:R-:W-:Y:S01]  /*a940*/  ULDC UR4, c[0x0][0x3f4] ;  /* 0x0000fd0000047ab9 */ /* 0x000fe20000000800 */
[C---:B------:R-:W-:Y:S01]  /*a950*/  VIADD R5, R18.reuse, 0x20 ;  /* 0x0000002012057836 */ /* 0x040fe20000000000 */
[----:B------:R-:W-:Y:S01]  /*a960*/  ISETP.GE.AND P2, PT, R18, UR4, PT ;  /* 0x0000000412007c0c */ /* 0x000fe2000bf46270 */
[----:B---3--:R-:W-:Y:S01]  /*a970*/  IMAD.MOV.U32 R6, RZ, RZ, R3 ;  /* 0x000000ffff067224 */ /* 0x008fe200078e0003 */
[----:B------:R-:W-:Y:S01]  /*a980*/  ISETP.GE.AND P3, PT, R4, UR4, PT ;  /* 0x0000000404007c0c */ /* 0x000fe2000bf66270 */
[----:B--2---:R-:W-:Y:S01]  /*a990*/  IMAD.MOV.U32 R7, RZ, RZ, R0 ;  /* 0x000000ffff077224 */ /* 0x004fe200078e0000 */
[----:B------:R-:W-:Y:S01]  /*a9a0*/  ISETP.GE.AND P4, PT, R5, UR4, PT ;  /* 0x0000000405007c0c */ /* 0x000fe2000bf86270 */
[----:B------:R-:W-:Y:S01]  /*a9b0*/  IMAD.MOV.U32 R8, RZ, RZ, R38 ;  /* 0x000000ffff087224 */ /* 0x000fe200078e0026 */
[----:B------:R-:W-:Y:S01]  /*a9c0*/  CS2R R28, SRZ ;  /* 0x00000000001c7805 */ /* 0x000fe2000001ff00 */
[----:B----4-:R-:W-:Y:S01]  /*a9d0*/  IMAD.MOV.U32 R9, RZ, RZ, R37 ;  /* 0x000000ffff097224 */ /* 0x010fe200078e0025 */
[----:B------:R-:W-:-:S02]  /*a9e0*/  CS2R R30, SRZ ;  /* 0x00000000001e7805 */ /* 0x000fc4000001ff00 */
[----:B------:R-:W-:Y:S02]  /*a9f0*/  CS2R R10, SRZ ;  /* 0x00000000000a7805 */ /* 0x000fe4000001ff00 */
[----:B------:R-:W-:Y:S02]  /*aa00*/  CS2R R32, SRZ ;  /* 0x0000000000207805 */ /* 0x000fe4000001ff00 */
[----:B------:R-:W-:Y:S01]  /*aa10*/  CS2R R34, SRZ ;  /* 0x0000000000227805 */ /* 0x000fe2000001ff00 */
[----:B------:R-:W-:Y:S01]  /*aa20*/  @!P2 IMAD.SHL.U32 R36, R18, 0x2, RZ ;  /* 0x000000021224a824 */ /* 0x000fe200078e00ff */
[----:B------:R-:W-:Y:S02]  /*aa30*/  CS2R R14, SRZ ;  /* 0x00000000000e7805 */ /* 0x000fe4000001ff00 */
[----:B------:R-:W-:Y:S02]  /*aa40*/  CS2R R24, SRZ ;  /* 0x0000000000187805 */ /* 0x000fe4000001ff00 */
[----:B------:R-:W-:Y:S01]  /*aa50*/  CS2R R26, SRZ ;  /* 0x00000000001a7805 */ /* 0x000fe2000001ff00 */
[----:B------:R-:W-:-:S02]  /*aa60*/  @!P3 IMAD.SHL.U32 R13, R21, 0x8, RZ ;  /* 0x00000008150db824 */ /* 0x000fc400078e00ff */
[----:B------:R-:W-:Y:S01]  /*aa70*/  @!P4 IMAD.SHL.U32 R39, R20, 0x8, RZ ;  /* 0x000000081427c824 */ /* 0x000fe200078e00ff */
        /* <DEDUP_REMOVED lines=10> */
[----:B0-----:R-:W-:Y:S01]  /*ab20*/  CS2R R4, SRZ ;  /* 0x0000000000047805 */ /* 0x001fe2000001ff00 */
[--C-:B------:R-:W-:Y:S02]  /*ab30*/  @!P2 IMAD.X R21, R0, 0x1, R3.reuse, P0 ;  /* 0x000000010015a824 */ /* 0x100fe400000e0603 */
[----:B------:R-:W-:Y:S01]  /*ab40*/  @!P2 IMAD.X R37, R37, 0x1, R3, P1 ;  /* 0x000000012525a824 */ /* 0x000fe200008e0603 */
[----:B------:R0:W5:Y:S01]  /*ab50*/  @!P3 LD.E.128 R8, desc[UR52][R12.64] ;  /* 0x000000340c08b980 */ /* 0x000162000c101d00 */
[----:B-1----:R-:W-:-:S03]  /*ab60*/  CS2R R6, SRZ ;  /* 0x0000000000067805 */ /* 0x002fc6000001ff00 */
[----:B------:R1:W5:Y:S04]  /*ab70*/  @!P2 LD.E.128 R24, desc[UR52][R20.64] ;  /* 0x000000341418a980 */ /* 0x000368000c101d00 */
[----:B------:R1:W5:Y:S01]  /*ab80*/  @!P2 LD.E.128 R4, desc[UR52][R36.64] ;  /* 0x000000342404a980 */ /* 0x000362000c101d00 */
[----:B0-----:R-:W-:-:S06]  /*ab90*/  CS2R R12, SRZ ;  /* 0x00000000000c7805 */ /* 0x001fcc000001ff00 */
[----:B------:R1:W5:Y:S02]  /*aba0*/  @!P4 LD.E.128 R12, desc[UR52][R38.64] ;  /* 0x00000034260cc980 */ /* 0x000364000c101d00 */
.L_x_11511:
[----:B------:R-:W-:Y:S05]  /*abb0*/  BSYNC B1 ;  /* 0x0000000000017941 */ /* 0x000fea0003800000 */
.L_x_11510:
[----:B---3--:R-:W0:Y:S01]  /*abc0*/  S2R R3, SR_TID.X ;  /* 0x0000000000037919 */ /* 0x008e220000002100 */
[----:B------:R-:W-:Y:S01]  /*abd0*/  ULEA.HI UR4, UR37, UR37, URZ, 0x1 ;  /* 0x0000002525047291 */ /* 0x000fe2000f8f083f */
[----:B--2--5:R-:W-:Y:S01]  /*abe0*/  IMAD.MOV.U32 R0, RZ, RZ, R4 ;  /* 0x000000ffff007224 */ /* 0x024fe200078e0004 */
[----:B------:R-:W-:Y:S01]  /*abf0*/  VIMNMX R40, R40, 0xc0, PT ;  /* 0x000000c028287848 */ /* 0x000fe20003fe0100 */
[----:B-1----:R-:W-:Y:S01]  /*ac00*/  IMAD.MOV.U32 R20, RZ, RZ, R6 ;  /* 0x000000ffff147224 */ /* 0x002fe200078e0006 */
[----:B------:R-:W-:Y:S01]  /*ac10*/  ULOP3.LUT UR4, UR4, 0xfffffffe, URZ, 0xc0, !UPT ;  /* 0xfffffffe04047892 */ /* 0x000fe2000f8ec03f */
[----:B----4-:R-:W-:Y:S01]  /*ac20*/  IMAD.MOV.U32 R37, RZ, RZ, R25 ;  /* 0x000000ffff257224 */ /* 0x010fe200078e0019 */
        /* <DEDUP_REMOVED lines=11> */
[----:B------:R-:W-:Y:S02]  /*ace0*/  BSSY B1, `(.L_x_11512) ;  /* 0x0000027000017945 */ /* 0x000fe40003800000 */
[----:B------:R-:W-:Y:S01]  /*acf0*/  PRMT R48, R48, 0x5410, R0 ;  /* 0x0000541030307816 */ /* 0x000fe20000000000 */
[----:B------:R-:W-:Y:S01]  /*ad00*/  IMAD.MOV.U32 R0, RZ, RZ, R14 ;  /* 0x000000ffff007224 */ /* 0x000fe200078e000e */
[----:B------:R-:W-:Y:S01]  /*ad10*/  PRMT R47, R20, 0x7610, R47 ;  /* 0x00007610142f7816 */ /* 0x000fe2000000002f */
[----:B------:R-:W-:-:S05]  /*ad20*/  IMAD.MOV.U32 R20, RZ, RZ, R15 ;  /* 0x000000ffff147224 */ /* 0x000fca00078e000f */
[----:B------:R-:W-:Y:S01]  /*ad30*/  PRMT R44, R0, 0x5410, R20 ;  /* 0x00005410002c7816 */ /* 0x000fe20000000014 */
[----:B------:R-:W-:Y:S02]  /*ad40*/  IMAD.MOV.U32 R0, RZ, RZ, R26 ;  /* 0x000000ffff007224 */ /* 0x000fe400078e001a */
[----:B------:R-:W-:Y:S02]  /*ad50*/  IMAD.MOV.U32 R20, RZ, RZ, R27 ;  /* 0x000000ffff147224 */ /* 0x000fe400078e001b */
[C---:B0-----:R-:W-:Y:S02]  /*ad60*/  VIADD R36, R3.reuse, 0xffffff80 ;  /* 0xffffff8003247836 */ /* 0x041fe40000000000 */
[----:B------:R-:W-:Y:S01]  /*ad70*/  VIADD R21, R3, 0xffffff80 ;  /* 0xffffff8003157836 */ /* 0x000fe20000000000 */
[----:B------:R-:W-:Y:S01]  /*ad80*/  PRMT R68, R0, 0x5410, R20 ;  /* 0x0000541000447816 */ /* 0x000fe20000000014 */
[----:B------:R-:W-:Y:S02]  /*ad90*/  IMAD.MOV.U32 R3, RZ, RZ, R5 ;  /* 0x000000ffff037224 */ /* 0x000fe400078e0005 */
[----:B------:R-:W-:Y:S01]  /*ada0*/  IMAD.MOV.U32 R0, RZ, RZ, R30 ;  /* 0x000000ffff007224 */ /* 0x000fe200078e001e */
[----:B------:R-:W-:Y:S01]  /*adb0*/  LEA.HI R21, R21, R36, RZ, 0x1 ;  /* 0x0000002415157211 */ /* 0x000fe200078f08ff */
[----:B------:R-:W-:Y:S01]  /*adc0*/  IMAD.MOV.U32 R36, RZ, RZ, R13 ;  /* 0x000000ffff247224 */ /* 0x000fe200078e000d */
[----:B------:R-:W-:Y:S01]  /*add0*/  PRMT R62, R3, 0x7610, R62 ;  /* 0x00007610033e7816 */ /* 0x000fe2000000003e */
[----:B------:R-:W-:Y:S01]  /*ade0*/  IMAD.U32 R3, RZ, RZ, UR4 ;  /* 0x00000004ff037e24 */ /* 0x000fe2000f8e00ff */
[----:B------:R-:W-:Y:S01]  /*adf0*/  SHF.R.S32.HI R21, RZ, 0x1, R21 ;  /* 0x00000001ff157819 */ /* 0x000fe20000011415 */
[----:B------:R-:W-:Y:S01]  /*ae00*/  IMAD.MOV.U32 R20, RZ, RZ, R31 ;  /* 0x000000ffff147224 */ /* 0x000fe200078e001f */
[----:B------:R-:W-:Y:S01]  /*ae10*/  PRMT R47, R47, 0x5410, R0 ;  /* 0x000054102f2f7816 */ /* 0x000fe20000000000 */
[----:B------:R-:W-:Y:S01]  /*ae20*/  IMAD.MOV.U32 R0, RZ, RZ, R34 ;  /* 0x000000ffff007224 */ /* 0x000fe200078e0022 */
[----:B------:R-:W-:-:S02]  /*ae30*/  SHF.L.U32 R3, R3, 0x1f, RZ ;  /* 0x0000001f03037819 */ /* 0x000fc400000006ff */
[----:B------:R-:W-:Y:S01]  /*ae40*/  ISETP.GE.AND P1, PT, R21, R40, PT ;  /* 0x000000281500720c */ /* 0x000fe20003f26270 */
[----:B------:R-:W-:Y:S01]  /*ae50*/  IMAD.MOV.U32 R21, RZ, RZ, R9 ;  /* 0x000000ffff157224 */ /* 0x000fe200078e0009 */
[----:B------:R-:W0:Y:S01]  /*ae60*/  SYNCS.PHASECHK.TRANS64.TRYWAIT P0, [R2+URZ+0x2d800], R3 ;  /* 0x02d80003020075a7 */ /* 0x000e22000800017f */
[----:B------:R-:W-:Y:S01]  /*ae70*/  PRMT R48, R20, 0x7610, R48 ;  /* 0x0000761014307816 */ /* 0x000fe20000000030 */
[----:B------:R-:W-:Y:S02]  /*ae80*/  IMAD.MOV.U32 R20, RZ, RZ, R35 ;  /* 0x000000ffff147224 */ /* 0x000fe400078e0023 */
[----:B------:R-:W-:Y:S01]  /*ae90*/  PRMT R51, R21, 0x7610, R51 ;  /* 0x0000761015337816 */ /* 0x000fe20000000033 */
[----:B------:R-:W-:-:S03]  /*aea0*/  IMAD.MOV.U32 R21, RZ, RZ, R12 ;  /* 0x000000ffff157224 */ /* 0x000fc600078e000c */
[----:B------:R-:W-:Y:S01]  /*aeb0*/  PRMT R51, R51, 0x5410, R37 ;  /* 0x0000541033337816 */ /* 0x000fe20000000025 */
[----:B------:R-:W-:Y:S01]  /*aec0*/  IMAD.MOV.U32 R37, RZ, RZ, R33 ;  /* 0x000000ffff257224 */ /* 0x000fe200078e0021 */
[----:B------:R-:W-:Y:S01]  /*aed0*/  PRMT R21, R21, 0x5410, R36 ;  /* 0x0000541015157816 */ /* 0x000fe20000000024 */
[----:B------:R-:W-:-:S05]  /*aee0*/  IMAD.MOV.U32 R36, RZ, RZ, R24 ;  /* 0x000000ffff247224 */ /* 0x000fca00078e0018 */
[----:B------:R-:W-:Y:S01]  /*aef0*/  PRMT R65, R36, 0x7610, R65 ;  /* 0x0000761024417816 */ /* 0x000fe20000000041 */
[----:B------:R-:W-:-:S05]  /*af00*/  IMAD.MOV.U32 R36, RZ, RZ, R28 ;  /* 0x000000ffff247224 */ /* 0x000fca00078e001c */
[----:B------:R-:W-:Y:S01]  /*af10*/  PRMT R49, R36, 0x7610, R49 ;  /* 0x0000761024317816 */ /* 0x000fe20000000031 */
[----:B------:R-:W-:-:S05]  /*af20*/  IMAD.MOV.U32 R36, RZ, RZ, R32 ;  /* 0x000000ffff247224 */ /* 0x000fca00078e0020 */
[----:B------:R-:W-:Y:S01]  /*af30*/  PRMT R45, R36, 0x5410, R37 ;  /* 0x00005410242d7816 */ /* 0x000fe20000000025 */
[----:B0-----:R-:W-:Y:S06]  /*af40*/  @!P0 BRA `(.L_x_11513) ;  /* 0x000001a000908947 */ /* 0x001fec0003800000 */
.L_x_11794:
[----:B------:R-:W-:Y:S05]  /*af50*/  BSYNC B1 ;  /* 0x0000000000017941 */ /* 0x000fea0003800000 */
.L_x_11512:
[----:B------:R-:W-:Y:S01]  /*af60*/  PRMT R46, R0, 0x5410, R20 ;  /* 0x00005410002e7816 */ /* 0x000fe20000000014 */
[----:B------:R-:W-:Y:S06]  /*af70*/  @P1 BRA `(.L_x_11498) ;  /* 0x0000001400201947 */ /* 0x000fec0003800000 */
[----:B------:R1:W5:Y:S01]  /*af80*/  LDL R71, [R1+0x20] ;  /* 0x0000200001477983 */ /* 0x0003620000100800 */
[----:B0-----:R-:W0:Y:S03]  /*af90*/  LDC R3, c[0x0][0x3f4] ;  /* 0x0000fd00ff037b82 */ /* 0x001e260000000800 */
[----:B------:R1:W5:Y:S04]  /*afa0*/  LDL R70, [R1+0x28] ;  /* 0x0000280001467983 */ /* 0x0003680000100800 */
[----:B------:R1:W5:Y:S01]  /*afb0*/  LDL R69, [R1+0x24] ;  /* 0x0000240001457983 */ /* 0x0003620000100800 */
[C---:B------:R-:W-:Y:S01]  /*afc0*/  VIADD R0, R18.reuse, 0x10 ;  /* 0x0000001012007836 */ /* 0x040fe20000000000 */
[----:B------:R-:W-:Y:S01]  /*afd0*/  BSSY B1, `(.L_x_11514) ;  /* 0x0000066000017945 */ /* 0x000fe20003800000 */
[C---:B------:R-:W-:Y:S01]  /*afe0*/  VIADD R20, R18.reuse, 0x20 ;  /* 0x0000002012147836 */ /* 0x040fe20000000000 */
[----:B0-----:R-:W-:-:S02]  /*aff0*/  ISETP.GE.AND P0, PT, R18, R3, PT ;  /* 0x000000031200720c */ /* 0x001fc40003f06270 */
[-C--:B------:R-:W-:Y:S02]  /*b000*/  ISETP.GE.AND P1, PT, R0, R3.reuse, PT ;  /* 0x000000030000720c */ /* 0x080fe40003f26270 */
[----:B------:R-:W-:-:S09]  /*b010*/  ISETP.GE.AND P2, PT, R20, R3, PT ;  /* 0x000000031400720c */ /* 0x000fd20003f46270 */
[----:B-1----:R-:W-:Y:S05]  /*b020*/  @P0 BRA `(.L_x_11515) ;  /* 0x0000000400800947 */ /* 0x002fea0003800000 */
[----:B------:R-:W2:Y:S04]  /*b030*/  LDL R36, [R1+0x80] ;  /* 0x0000800001247983 */ /* 0x000ea80000100800 */
[----:B------:R-:W3:Y:S01]  /*b040*/  LDL R72, [R1+0x88] ;  /* 0x0000880001487983 */ /* 0x000ee20000100800 */
[--C-:B------:R-:W-:Y:S01]  /*b050*/  SHF.R.U64 R4, R4, 0x10, R5.reuse ;  /* 0x0000001004047819 */ /* 0x100fe20000001205 */
[----:B------:R-:W-:Y:S01]  /*b060*/  HADD2.F32 R60, -RZ, R60.H0_H0 ;  /* 0x2000003cff3c7230 */ /* 0x000fe20000004100 */
[----:B------:R-:W-:Y:S01]  /*b070*/  SHF.R.U32.HI R57, RZ, 0x10, R5 ;  /* 0x00000010ff397819 */ /* 0x000fe20000011605 */
[----:B------:R-:W-:Y:S01]  /*b080*/  HADD2.F32 R62, -RZ, R62.H0_H0 ;  /* 0x2000003eff3e7230 */ /* 0x000fe20000004100 */
[--C-:B------:R-:W-:Y:S01]  /*b090*/  SHF.R.U64 R5, R26, 0x10, R27.reuse ;  /* 0x000000101a057819 */ /* 0x100fe2000000121b */
[----:B------:R-:W-:Y:S01]  /*b0a0*/  HADD2.F32 R59, -RZ, R59.H0_H0 ;  /* 0x2000003bff3b7230 */ /* 0x000fe20000004100 */
[----:B------:R-:W-:Y:S01]  /*b0b0*/  SHF.R.U32.HI R26, RZ, 0x10, R27 ;  /* 0x00000010ff1a7819 */ /* 0x000fe2000001161b */
[----:B------:R-:W-:Y:S01]  /*b0c0*/  HADD2.F32 R61, -RZ, R57.H0_H0 ;  /* 0x20000039ff3d7230 */ /* 0x000fe20000004100 */
[----:B------:R-:W-:Y:S01]  /*b0d0*/  SHF.R.U32.HI R52, RZ, 0x10, R25 ;  /* 0x00000010ff347819 */ /* 0x000fe20000011619 */
[----:B------:R-:W-:Y:S01]  /*b0e0*/  HADD2.F32 R5, -RZ, R5.H0_H0 ;  /* 0x20000005ff057230 */ /* 0x000fe20000004100 */
[----:B------:R-:W-:-:S02]  /*b0f0*/  SHF.R.U64 R6, R6, 0x10, R7 ;  /* 0x0000001006067819 */ /* 0x000fc40000001207 */
[----:B------:R-:W-:Y:S01]  /*b100*/  SHF.R.U32.HI R7, RZ, 0x10, R7 ;  /* 0x00000010ff077819 */ /* 0x000fe20000011607 */
[----:B------:R-:W-:Y:S01]  /*b110*/  HADD2.F32 R57, -RZ, R52.H0_H0 ;  /* 0x20000034ff397230 */ /* 0x000fe20000004100 */
[----:B--2---:R-:W-:-:S04]  /*b120*/  LEA.HI R0, R3, R36, RZ, 0x1d ;  /* 0x0000002403007211 */ /* 0x004fc800078fe8ff */
[----:B------:R-:W-:-:S04]  /*b130*/  SHF.R.S32.HI R37, RZ, 0x1f, R0 ;  /* 0x0000001fff257819 */ /* 0x000fc80000011400 */
[----:B------:R-:W-:Y:S01]  /*b140*/  LEA.HI R37, R37, R0, RZ, 0x2 ;  /* 0x0000000025257211 */ /* 0x000fe200078f10ff */
[----:B------:R-:W-:-:S03]  /*b150*/  IMAD.SHL.U32 R0, R0, 0x8, RZ ;  /* 0x0000000800007824 */ /* 0x000fc600078e00ff */
[----:B------:R-:W-:Y:S02]  /*b160*/  SHF.R.S32.HI R37, RZ, 0x2, R37 ;  /* 0x00000002ff257819 */ /* 0x000fe40000011425 */
[----:B-----5:R-:W-:-:S03]  /*b170*/  LOP3.LUT R0, R71, 0x18, R0, 0xf8, !PT ;  /* 0x0000001847007812 */ /* 0x020fc600078ef800 */
[----:B------:R-:W-:Y:S01]  /*b180*/  IMAD R20, R37, 0x1800, R70 ;  /* 0x0000180025147824 */ /* 0x000fe200078e0246 */
[----:B------:R-:W-:Y:S01]  /*b190*/  LOP3.LUT R41, R0, R69, RZ, 0x3c, !PT ;  /* 0x0000004500297212 */ /* 0x000fe200078e3cff */
[----:B---3--:R-:W0:Y:S04]  /*b1a0*/  LDS.128 R36, [R72] ;  /* 0x0000000048247984 */ /* 0x008e280000000c00 */
[----:B------:R-:W-:Y:S01]  /*b1b0*/  IMAD.IADD R41, R20, 0x1, R41 ;  /* 0x0000000114297824 */ /* 0x000fe200078e0229 */
[----:B------:R-:W-:-:S03]  /*b1c0*/  SHF.R.U64 R20, R24, 0x10, R25 ;  /* 0x0000001018147819 */ /* 0x000fc60000001219 */
        /* <DEDUP_REMOVED lines=20> */
[----:B------:R-:W-:Y:S01]  /*b310*/  FFMA.FTZ R52, R54, R57, -R63 ;  /* 0x0000003936347223 */ /* 0x000fe2000001083f */
[C---:B------:R-:W-:Y:S01]  /*b320*/  FMUL.FTZ R57, R56.reuse, R59 ;  /* 0x0000003b38397220 */ /* 0x040fe20000410000 */
[----:B------:R-:W-:Y:S02]  /*b330*/  HADD2.F32 R58, -RZ, R67.H0_H0 ;  /* 0x20000043ff3a7230 */ /* 0x000fe40000004100 */
[----:B------:R-:W-:Y:S01]  /*b340*/  FMUL.FTZ R60, R56, R55 ;  /* 0x00000037383c7220 */ /* 0x000fe20000410000 */
[----:B------:R-:W-:-:S02]  /*b350*/  HADD2.F32 R56, -RZ, R68.H0_H0 ;  /* 0x20000044ff387230 */ /* 0x000fc40000004100 */
[C---:B------:R-:W-:Y:S01]  /*b360*/  FFMA.FTZ R55, R50.reuse, R55, -R57 ;  /* 0x0000003732377223 */ /* 0x040fe20000010839 */
[----:B------:R-:W-:Y:S02]  /*b370*/  HADD2.F32 R41, -RZ, R43.H0_H0 ;  /* 0x2000002bff297230 */ /* 0x000fe40000004100 */
[----:B------:R-:W-:Y:S01]  /*b380*/  FFMA.FTZ R50, R50, R59, R60 ;  /* 0x0000003b32327223 */ /* 0x000fe2000001003c */
[C---:B------:R-:W-:Y:S01]  /*b390*/  FMUL.FTZ R60, R53.reuse, R58 ;  /* 0x0000003a353c7220 */ /* 0x040fe20000410000 */
[----:B------:R-:W-:Y:S02]  /*b3a0*/  HADD2.F32 R57, -RZ, R68.H1_H1 ;  /* 0x30000044ff397230 */ /* 0x000fe40000004100 */
[-C--:B------:R-:W-:Y:S01]  /*b3b0*/  FMUL.FTZ R62, R53, R56.reuse ;  /* 0x00000038353e7220 */ /* 0x080fe20000410000 */
[----:B------:R-:W-:Y:S02]  /*b3c0*/  HADD2.F32 R59, -RZ, R67.H1_H1 ;  /* 0x30000043ff3b7230 */ /* 0x000fe40000004100 */
[----:B------:R-:W-:Y:S01]  /*b3d0*/  FFMA.FTZ R53, R25, R56, -R60 ;  /* 0x0000003819357223 */ /* 0x000fe2000001083c */
[----:B------:R-:W-:-:S02]  /*b3e0*/  HADD2.F32 R60, -RZ, R7.H0_H0 ;  /* 0x20000007ff3c7230 */ /* 0x000fc40000004100 */
[C---:B------:R-:W-:Y:S01]  /*b3f0*/  FMUL.FTZ R64, R41.reuse, R57 ;  /* 0x0000003929407220 */ /* 0x040fe20000410000 */
[----:B------:R-:W-:Y:S02]  /*b400*/  HADD2.F32 R43, -RZ, R43.H1_H1 ;  /* 0x3000002bff2b7230 */ /* 0x000fe40000004100 */
[-C--:B------:R-:W-:Y:S01]  /*b410*/  FMUL.FTZ R7, R41, R59.reuse ;  /* 0x0000003b29077220 */ /* 0x080fe20000410000 */
        /* <DEDUP_REMOVED lines=33> */
.L_x_11515:
[----:B------:R-:W-:Y:S05]  /*b630*/  BSYNC B1 ;  /* 0x0000000000017941 */ /* 0x000fea0003800000 */
.L_x_11514:
[----:B------:R-:W-:Y:S04]  /*b640*/  BSSY B1, `(.L_x_11516) ;  /* 0x000006d000017945 */ /* 0x000fe80003800000 */
[----:B------:R-:W-:Y:S05]  /*b650*/  @P1 BRA `(.L_x_11517) ;  /* 0x0000000400ac1947 */ /* 0x000fea0003800000 */
[----:B0-----:R-:W2:Y:S04]  /*b660*/  LDL R6, [R1+0x54] ;  /* 0x0000540001067983 */ /* 0x001ea80000100800 */
[----:B------:R-:W2:Y:S04]  /*b670*/  LDL.64 R4, [R1+0x18] ;  /* 0x0000180001047983 */ /* 0x000ea80000100a00 */
[----:B------:R-:W3:Y:S01]  /*b680*/  LDL R0, [R1+0x34] ;  /* 0x0000340001007983 */ /* 0x000ee20000100800 */
[--C-:B------:R-:W-:Y:S01]  /*b690*/  HADD2.F32 R53, -RZ, R51.reuse.H1_H1 ;  /* 0x30000033ff357230 */ /* 0x100fe20000004100 */
[----:B------:R-:W-:Y:S01]  /*b6a0*/  SHF.R.U32.HI R54, RZ, 0x10, R9 ;  /* 0x00000010ff367819 */ /* 0x000fe20000011609 */
[----:B------:R-:W-:Y:S01]  /*b6b0*/  HADD2.F32 R51, -RZ, R51.H0_H0 ;  /* 0x20000033ff337230 */ /* 0x000fe20000004100 */
[--C-:B------:R-:W-:Y:S01]  /*b6c0*/  SHF.R.U64 R28, R28, 0x10, R29.reuse ;  /* 0x000000101c1c7819 */ /* 0x100fe2000000121d */
[----:B------:R-:W-:Y:S01]  /*b6d0*/  HADD2.F32 R52, -RZ, R49.H1_H1 ;  /* 0x30000031ff347230 */ /* 0x000fe20000004100 */
[----:B------:R-:W-:Y:S01]  /*b6e0*/  SHF.R.U32.HI R50, RZ, 0x10, R29 ;  /* 0x00000010ff327819 */ /* 0x000fe2000001161d */
[----:B------:R-:W-:Y:S01]  /*b6f0*/  HADD2.F32 R54, -RZ, R54.H0_H0 ;  /* 0x20000036ff367230 */ /* 0x000fe20000004100 */
[----:B------:R-:W-:-:S02]  /*b700*/  SHF.R.U64 R29, R8, 0x10, R9 ;  /* 0x00000010081d7819 */ /* 0x000fc40000001209 */
[--C-:B------:R-:W-:Y:S01]  /*b710*/  SHF.R.U64 R8, R30, 0x10, R31.reuse ;  /* 0x000000101e087819 */ /* 0x100fe2000000121f */
[----:B------:R-:W-:Y:S01]  /*b720*/  HADD2.F32 R50, -RZ, R50.H0_H0 ;  /* 0x20000032ff327230 */ /* 0x000fe20000004100 */
[----:B------:R-:W-:Y:S01]  /*b730*/  SHF.R.U32.HI R30, RZ, 0x10, R31 ;  /* 0x00000010ff1e7819 */ /* 0x000fe2000001161f */
[----:B------:R-:W-:Y:S01]  /*b740*/  HADD2.F32 R29, -RZ, R29.H0_H0 ;  /* 0x2000001dff1d7230 */ /* 0x000fe20000004100 */
[--C-:B------:R-:W-:Y:S02]  /*b750*/  SHF.R.U64 R9, R10, 0x10, R11.reuse ;  /* 0x000000100a097819 */ /* 0x100fe4000000120b */
[----:B------:R-:W-:Y:S01]  /*b760*/  SHF.R.U32.HI R10, RZ, 0x10, R11 ;  /* 0x00000010ff0a7819 */ /* 0x000fe2000001160b */
[----:B------:R-:W-:-:S04]  /*b770*/  HADD2.F32 R30, -RZ, R30.H0_H0 ;  /* 0x2000001eff1e7230 */ /* 0x000fc80000004100 */
[----:B------:R-:W-:Y:S02]  /*b780*/  HADD2.F32 R10, -RZ, R10.H0_H0 ;  /* 0x2000000aff0a7230 */ /* 0x000fe40000004100 */
[----:B--2---:R-:W-:Y:S01]  /*b790*/  IMAD.IADD R4, R4, 0x1, R6 ;  /* 0x0000000104047824 */ /* 0x004fe200078e0206 */
[----:B---3--:R-:W-:-:S04]  /*b7a0*/  LEA.HI R0, R3, R0, RZ, 0x1d ;  /* 0x0000000003007211 */ /* 0x008fc800078fe8ff */
[----:B------:R-:W-:-:S04]  /*b7b0*/  SHF.R.S32.HI R5, RZ, 0x1f, R4 ;  /* 0x0000001fff057819 */ /* 0x000fc80000011404 */
[CC--:B------:R-:W-:Y:S02]  /*b7c0*/  LEA.HI R6, R5.reuse, R4.reuse, RZ, 0x5 ;  /* 0x0000000405067211 */ /* 0x0c0fe400078f28ff */
[----:B------:R-:W-:Y:S02]  /*b7d0*/  LEA.HI R4, R5, R4, RZ, 0x3 ;  /* 0x0000000405047211 */ /* 0x000fe400078f18ff */
[----:B------:R-:W-:Y:S02]  /*b7e0*/  SHF.R.S32.HI R5, RZ, 0x1f, R0 ;  /* 0x0000001fff057819 */ /* 0x000fe40000011400 */
[----:B-----5:R-:W-:Y:S02]  /*b7f0*/  LOP3.LUT R4, R71, 0x18, R4, 0xf8, !PT ;  /* 0x0000001847047812 */ /* 0x020fe400078ef804 */
[----:B------:R-:W-:Y:S01]  /*b800*/  LEA.HI R5, R5, R0, RZ, 0x2 ;  /* 0x0000000005057211 */ /* 0x000fe200078f10ff */
[----:B------:R-:W-:Y:S01]  /*b810*/  IMAD.SHL.U32 R0, R0, 0x8, RZ ;  /* 0x0000000800007824 */ /* 0x000fe200078e00ff */
[----:B------:R-:W-:-:S02]  /*b820*/  LOP3.LUT R7, R4, R69, RZ, 0x3c, !PT ;  /* 0x0000004504077212 */ /* 0x000fc400078e3cff */
[----:B------:R-:W-:Y:S02]  /*b830*/  SHF.R.S32.HI R5, RZ, 0x2, R5 ;  /* 0x00000002ff057819 */ /* 0x000fe40000011405 */
[----:B------:R-:W-:Y:S02]  /*b840*/  LOP3.LUT R4, R71, 0x18, R0, 0xf8, !PT ;  /* 0x0000001847047812 */ /* 0x000fe400078ef800 */
[----:B------:R-:W-:Y:S01]  /*b850*/  SHF.R.S32.HI R6, RZ, 0x5, R6 ;  /* 0x00000005ff067819 */ /* 0x000fe20000011406 */
[----:B------:R-:W-:Y:S01]  /*b860*/  IMAD R20, R5, 0x1800, R70 ;  /* 0x0000180005147824 */ /* 0x000fe200078e0246 */
[----:B------:R-:W-:-:S03]  /*b870*/  LOP3.LUT R25, R4, R69, RZ, 0x3c, !PT ;  /* 0x0000004504197212 */ /* 0x000fc600078e3cff */
[----:B------:R-:W-:Y:S02]  /*b880*/  IMAD R6, R6, 0x1800, R70 ;  /* 0x0000180006067824 */ /* 0x000fe400078e0246 */
[----:B------:R-:W-:Y:S02]  /*b890*/  IMAD.IADD R25, R20, 0x1, R25 ;  /* 0x0000000114197824 */ /* 0x000fe400078e0219 */
[----:B------:R-:W-:Y:S02]  /*b8a0*/  IMAD.IADD R6, R6, 0x1, R7 ;  /* 0x0000000106067824 */ /* 0x000fe400078e0207 */
[----:B------:R-:W-:-:S03]  /*b8b0*/  IMAD R20, R25, 0x2, R2 ;  /* 0x0000000219147824 */ /* 0x000fc600078e0202 */
[----:B------:R-:W-:Y:S02]  /*b8c0*/  LEA R0, R6, UR40, 0x1 ;  /* 0x0000002806007c11 */ /* 0x000fe4000f8e08ff */
[----:B------:R-:W0:Y:S04]  /*b8d0*/  LDS.128 R24, [R20+0xc400] ;  /* 0x00c4000014187984 */ /* 0x000e280000000c00 */
[----:B------:R-:W1:Y:S01]  /*b8e0*/  LDS.128 R4, [R0] ;  /* 0x0000000000047984 */ /* 0x000e620000000c00 */
[--C-:B0-----:R-:W-:Y:S02]  /*b8f0*/  HADD2.F32 R40, -RZ, R25.reuse.H0_H0 ;  /* 0x20000019ff287230 */ /* 0x101fe40000004100 */
[----:B------:R-:W-:Y:S02]  /*b900*/  HADD2.F32 R41, -RZ, R25.H1_H1 ;  /* 0x30000019ff297230 */ /* 0x000fe40000004100 */
[----:B-1----:R-:W-:-:S02]  /*b910*/  HADD2.F32 R36, -RZ, R5.H0_H0 ;  /* 0x20000005ff247230 */ /* 0x002fc40000004100 */
[C---:B------:R-:W-:Y:S01]  /*b920*/  FMUL.FTZ R25, R40.reuse, R51 ;  /* 0x0000003328197220 */ /* 0x040fe20000410000 */
[--C-:B------:R-:W-:Y:S02]  /*b930*/  HADD2.F32 R43, -RZ, R27.reuse.H0_H0 ;  /* 0x2000001bff2b7230 */ /* 0x100fe40000004100 */
[----:B------:R-:W-:Y:S02]  /*b940*/  HADD2.F32 R31, -RZ, R27.H1_H1 ;  /* 0x3000001bff1f7230 */ /* 0x000fe40000004100 */
[-C--:B------:R-:W-:Y:S01]  /*b950*/  FMUL.FTZ R27, R40, R53.reuse ;  /* 0x00000035281b7220 */ /* 0x080fe20000410000 */
[----:B------:R-:W-:Y:S02]  /*b960*/  HADD2.F32 R38, -RZ, R5.H1_H1 ;  /* 0x30000005ff267230 */ /* 0x000fe40000004100 */
[----:B------:R-:W-:Y:S01]  /*b970*/  FFMA.FTZ R25, R36, R53, -R25 ;  /* 0x0000003524197223 */ /* 0x000fe20000010819 */
[----:B------:R-:W-:Y:S02]  /*b980*/  HADD2.F32 R37, -RZ, R24.H0_H0 ;  /* 0x20000018ff257230 */ /* 0x000fe40000004100 */
[----:B------:R-:W-:Y:S01]  /*b990*/  FMUL.FTZ R53, R41, R54 ;  /* 0x0000003629357220 */ /* 0x000fe20000410000 */
[----:B------:R-:W-:-:S02]  /*b9a0*/  HADD2.F32 R40, -RZ, R49.H0_H0 ;  /* 0x20000031ff287230 */ /* 0x000fc40000004100 */
[----:B------:R-:W-:Y:S01]  /*b9b0*/  FFMA.FTZ R27, R36, R51, R27 ;  /* 0x00000033241b7223 */ /* 0x000fe2000001001b */
[----:B------:R-:W-:Y:S02]  /*b9c0*/  HADD2.F32 R39, -RZ, R4.H0_H0 ;  /* 0x20000004ff277230 */ /* 0x000fe40000004100 */
[-C--:B------:R-:W-:Y:S01]  /*b9d0*/  FMUL.FTZ R51, R41, R50.reuse ;  /* 0x0000003229337220 */ /* 0x080fe20000410000 */
[----:B------:R-:W-:Y:S01]  /*b9e0*/  FFMA.FTZ R36, R38, R50, -R53 ;  /* 0x0000003226247223 */ /* 0x000fe20000010835 */
[C---:B------:R-:W-:Y:S01]  /*b9f0*/  FMUL.FTZ R50, R37.reuse, R52 ;  /* 0x0000003425327220 */ /* 0x040fe20000410000 */
[----:B------:R-:W-:Y:S02]  /*ba00*/  HADD2.F32 R42, -RZ, R26.H0_H0 ;  /* 0x2000001aff2a7230 */ /* 0x000fe40000004100 */
[-C--:B------:R-:W-:Y:S01]  /*ba10*/  FMUL.FTZ R49, R37, R40.reuse ;  /* 0x0000002825317220 */ /* 0x080fe20000410000 */
[----:B------:R-:W-:Y:S02]  /*ba20*/  HADD2.F32 R41, -RZ, R48.H1_H1 ;  /* 0x30000030ff297230 */ /* 0x000fe40000004100 */
[----:B------:R-:W-:Y:S01]  /*ba30*/  FFMA.FTZ R37, R39, R40, -R50 ;  /* 0x0000002827257223 */ /* 0x000fe20000010832 */
[----:B------:R-:W-:-:S02]  /*ba40*/  HADD2.F32 R5, -RZ, R6.H0_H0 ;  /* 0x20000006ff057230 */ /* 0x000fc40000004100 */
[----:B------:R-:W-:Y:S01]  /*ba50*/  FFMA.FTZ R49, R39, R52, R49 ;  /* 0x0000003427317223 */ /* 0x000fe20000010031 */
[--C-:B------:R-:W-:Y:S02]  /*ba60*/  HADD2.F32 R40, -RZ, R47.reuse.H1_H1 ;  /* 0x3000002fff287230 */ /* 0x100fe40000004100 */
[----:B------:R-:W-:Y:S01]  /*ba70*/  FMUL.FTZ R52, R42, R41 ;  /* 0x000000292a347220 */ /* 0x000fe20000410000 */
[----:B------:R-:W-:Y:S02]  /*ba80*/  HADD2.F32 R50, -RZ, R47.H0_H0 ;  /* 0x2000002fff327230 */ /* 0x000fe40000004100 */
[----:B------:R-:W-:Y:S01]  /*ba90*/  FFMA.FTZ R38, R38, R54, R51 ;  /* 0x0000003626267223 */ /* 0x000fe20000010033 */
[----:B------:R-:W-:Y:S02]  /*baa0*/  HADD2.F32 R48, -RZ, R48.H0_H0 ;  /* 0x20000030ff307230 */ /* 0x000fe40000004100 */
[----:B------:R-:W-:Y:S01]  /*bab0*/  FMUL.FTZ R42, R42, R40 ;  /* 0x000000282a2a7220 */ /* 0x000fe20000410000 */
[----:B------:R-:W-:-:S02]  /*bac0*/  HADD2.F32 R11, -RZ, R7.H0_H0 ;  /* 0x20000007ff0b7230 */ /* 0x000fc40000004100 */
[----:B------:R-:W-:Y:S01]  /*bad0*/  FFMA.FTZ R52, R5, R40, -R52 ;  /* 0x0000002805347223 */ /* 0x000fe20000010834 */
[C---:B------:R-:W-:Y:S01]  /*bae0*/  FMUL.FTZ R40, R43.reuse, R50 ;  /* 0x000000322b287220 */ /* 0x040fe20000410000 */
[-C--:B------:R-:W-:Y:S01]  /*baf0*/  FMUL.FTZ R43, R43, R48.reuse ;  /* 0x000000302b2b7220 */ /* 0x080fe20000410000 */
[----:B------:R-:W-:Y:S02]  /*bb00*/  HADD2.F32 R7, -RZ, R7.H1_H1 ;  /* 0x30000007ff077230 */ /* 0x000fe40000004100 */
[----:B------:R-:W-:Y:S01]  /*bb10*/  FFMA.FTZ R42, R5, R41, R42 ;  /* 0x00000029052a7223 */ /* 0x000fe2000001002a */
[----:B------:R-:W-:Y:S01]  /*bb20*/  FFMA.FTZ R40, R11, R48, -R40 ;  /* 0x000000300b287223 */ /* 0x000fe20000010828 */
[----:B------:R-:W-:Y:S02]  /*bb30*/  HADD2.F32 R24, -RZ, R24.H1_H1 ;  /* 0x30000018ff187230 */ /* 0x000fe40000004100 */
[----:B------:R-:W-:Y:S01]  /*bb40*/  FMUL.FTZ R54, R31, R10 ;  /* 0x0000000a1f367220 */ /* 0x000fe20000410000 */
[----:B------:R-:W-:Y:S01]  /*bb50*/  FFMA.FTZ R43, R11, R50, R43 ;  /* 0x000000320b2b7223 */ /* 0x000fe2000001002b */
[----:B------:R-:W-:Y:S01]  /*bb60*/  FMUL.FTZ R48, R31, R30 ;  /* 0x0000001e1f307220 */ /* 0x000fe20000410000 */
[----:B------:R-:W-:-:S02]  /*bb70*/  HADD2.F32 R26, -RZ, R26.H1_H1 ;  /* 0x3000001aff1a7230 */ /* 0x000fc40000004100 */
[C---:B------:R-:W-:Y:S01]  /*bb80*/  FFMA.FTZ R39, R7.reuse, R30, -R54 ;  /* 0x0000001e07277223 */ /* 0x040fe20000010836 */
[----:B------:R-:W-:Y:S02]  /*bb90*/  HADD2.F32 R5, -RZ, R28.H0_H0 ;  /* 0x2000001cff057230 */ /* 0x000fe40000004100 */
[----:B------:R-:W-:Y:S01]  /*bba0*/  FFMA.FTZ R48, R7, R10, R48 ;  /* 0x0000000a07307223 */ /* 0x000fe20000010030 */
[----:B------:R-:W-:Y:S02]  /*bbb0*/  HADD2.F32 R11, -RZ, R9.H0_H0 ;  /* 0x20000009ff0b7230 */ /* 0x000fe40000004100 */
[C---:B------:R-:W-:Y:S01]  /*bbc0*/  FMUL.FTZ R7, R24.reuse, R29 ;  /* 0x0000001d18077220 */ /* 0x040fe20000410000 */
[----:B------:R-:W-:Y:S02]  /*bbd0*/  HADD2.F32 R9, -RZ, R8.H0_H0 ;  /* 0x20000008ff097230 */ /* 0x000fe40000004100 */
[----:B------:R-:W-:Y:S01]  /*bbe0*/  FMUL.FTZ R24, R24, R5 ;  /* 0x0000000518187220 */ /* 0x000fe20000410000 */
[----:B------:R-:W-:-:S02]  /*bbf0*/  HADD2.F32 R4, -RZ, R4.H1_H1 ;  /* 0x30000004ff047230 */ /* 0x000fc40000004100 */
[C---:B------:R-:W-:Y:S01]  /*bc00*/  FMUL.FTZ R31, R26.reuse, R11 ;  /* 0x0000000b1a1f7220 */ /* 0x040fe20000410000 */
        /* <DEDUP_REMOVED lines=16> */
.L_x_11517:
[----:B------:R-:W-:Y:S05]  /*bd10*/  BSYNC B1 ;  /* 0x0000000000017941 */ /* 0x000fea0003800000 */
.L_x_11516:
[----:B------:R-:W-:Y:S05]  /*bd20*/  @P2 BRA `(.L_x_11498) ;  /* 0x0000000400b42947 */ /* 0x000fea0003800000 */
[----:B01----:R-:W2:Y:S04]  /*bd30*/  LDL.64 R4, [R1+0x18] ;  /* 0x0000180001047983 */ /* 0x003ea80000100a00 */
[----:B------:R-:W3:Y:S01]  /*bd40*/  LDL R0, [R1+0x50] ;  /* 0x0000500001007983 */ /* 0x000ee20000100800 */
[----:B--2---:R-:W-:-:S03]  /*bd50*/  IMAD.MOV.U32 R6, RZ, RZ, R4 ;  /* 0x000000ffff067224 */ /* 0x004fc600078e0004 */
[----:B------:R-:W2:Y:S01]  /*bd60*/  LDL R4, [R1+0x38] ;  /* 0x0000380001047983 */ /* 0x000ea20000100800 */
[----:B------:R-:W-:Y:S02]  /*bd70*/  IMAD.MOV.U32 R7, RZ, RZ, R5 ;  /* 0x000000ffff077224 */ /* 0x000fe400078e0005 */
[----:B---3--:R-:W-:-:S05]  /*bd80*/  IMAD.IADD R0, R6, 0x1, R0 ;  /* 0x0000000106007824 */ /* 0x008fca00078e0200 */
[----:B------:R-:W-:Y:S02]  /*bd90*/  SHF.R.S32.HI R5, RZ, 0x1f, R0 ;  /* 0x0000001fff057819 */ /* 0x000fe40000011400 */
[--C-:B------:R-:W-:Y:S01]  /*bda0*/  SHF.R.U64 R20, R32, 0x10, R33.reuse ;  /* 0x0000001020147819 */ /* 0x100fe20000001221 */
[----:B------:R-:W-:Y:S01]  /*bdb0*/  HADD2.F32 R31, -RZ, R45.H1_H1 ;  /* 0x3000002dff1f7230 */ /* 0x000fe20000004100 */
[----:B------:R-:W-:Y:S01]  /*bdc0*/  SHF.R.U32.HI R36, RZ, 0x10, R33 ;  /* 0x00000010ff247819 */ /* 0x000fe20000011621 */
[----:B------:R-:W-:Y:S01]  /*bdd0*/  HADD2.F32 R33, -RZ, R21.H1_H1 ;  /* 0x30000015ff217230 */ /* 0x000fe20000004100 */
[--C-:B------:R-:W-:Y:S02]  /*bde0*/  SHF.R.U32.HI R32, RZ, 0x10, R13.reuse ;  /* 0x00000010ff207819 */ /* 0x100fe4000001160d */
[----:B------:R-:W-:Y:S02]  /*bdf0*/  SHF.R.U64 R24, R12, 0x10, R13 ;  /* 0x000000100c187819 */ /* 0x000fe4000000120d */
[----:B------:R-:W-:Y:S01]  /*be00*/  SHF.R.U64 R12, R34, 0x10, R35 ;  /* 0x00000010220c7819 */ /* 0x000fe20000001223 */
[----:B------:R-:W-:Y:S01]  /*be10*/  HADD2.F32 R34, -RZ, R32.H0_H0 ;  /* 0x20000020ff227230 */ /* 0x000fe20000004100 */
[----:B------:R-:W-:-:S02]  /*be20*/  SHF.R.U64 R13, R14, 0x10, R15 ;  /* 0x000000100e0d7819 */ /* 0x000fc4000000120f */
[----:B------:R-:W-:Y:S02]  /*be30*/  SHF.R.U32.HI R41, RZ, 0x10, R35 ;  /* 0x00000010ff297819 */ /* 0x000fe40000011623 */
[----:B------:R-:W-:Y:S01]  /*be40*/  SHF.R.U32.HI R39, RZ, 0x10, R15 ;  /* 0x00000010ff277819 */ /* 0x000fe2000001160f */
[----:B------:R-:W-:Y:S02]  /*be50*/  HADD2.F32 R32, -RZ, R21.H0_H0 ;  /* 0x20000015ff207230 */ /* 0x000fe40000004100 */
[----:B------:R-:W-:Y:S01]  /*be60*/  HADD2.F32 R13, -RZ, R13.H0_H0 ;  /* 0x2000000dff0d7230 */ /* 0x000fe20000004100 */
[----:B--2---:R-:W-:Y:S02]  /*be70*/  LEA.HI R3, R3, R4, RZ, 0x1d ;  /* 0x0000000403037211 */ /* 0x004fe400078fe8ff */
[CC--:B------:R-:W-:Y:S02]  /*be80*/  LEA.HI R4, R5.reuse, R0.reuse, RZ, 0x5 ;  /* 0x0000000005047211 */ /* 0x0c0fe400078f28ff */
[----:B------:R-:W-:-:S02]  /*be90*/  LEA.HI R5, R5, R0, RZ, 0x3 ;  /* 0x0000000005057211 */ /* 0x000fc400078f18ff */
[----:B------:R-:W-:Y:S02]  /*bea0*/  SHF.R.S32.HI R0, RZ, 0x1f, R3 ;  /* 0x0000001fff007819 */ /* 0x000fe40000011403 */
[----:B------:R-:W-:Y:S02]  /*beb0*/  SHF.R.S32.HI R4, RZ, 0x5, R4 ;  /* 0x00000005ff047819 */ /* 0x000fe40000011404 */
[----:B------:R-:W-:Y:S01]  /*bec0*/  LEA.HI R0, R0, R3, RZ, 0x2 ;  /* 0x0000000300007211 */ /* 0x000fe200078f10ff */
[----:B------:R-:W-:Y:S02]  /*bed0*/  IMAD.SHL.U32 R3, R3, 0x8, RZ ;  /* 0x0000000803037824 */ /* 0x000fe400078e00ff */
[----:B-----5:R-:W-:Y:S01]  /*bee0*/  IMAD R6, R4, 0x1800, R70 ;  /* 0x0000180004067824 */ /* 0x020fe200078e0246 */
[----:B------:R-:W-:Y:S02]  /*bef0*/  SHF.R.S32.HI R4, RZ, 0x2, R0 ;  /* 0x00000002ff047819 */ /* 0x000fe40000011400 */
[----:B------:R-:W-:-:S02]  /*bf00*/  LOP3.LUT R3, R71, 0x18, R3, 0xf8, !PT ;  /* 0x0000001847037812 */ /* 0x000fc400078ef803 */
[----:B------:R-:W-:Y:S01]  /*bf10*/  LOP3.LUT R5, R71, 0x18, R5, 0xf8, !PT ;  /* 0x0000001847057812 */ /* 0x000fe200078ef805 */
[----:B------:R-:W-:Y:S01]  /*bf20*/  IMAD R8, R4, 0x1800, R70 ;  /* 0x0000180004087824 */ /* 0x000fe200078e0246 */
[-C--:B------:R-:W-:Y:S02]  /*bf30*/  LOP3.LUT R3, R3, R69.reuse, RZ, 0x3c, !PT ;  /* 0x0000004503037212 */ /* 0x080fe400078e3cff */
[----:B------:R-:W-:-:S03]  /*bf40*/  LOP3.LUT R5, R5, R69, RZ, 0x3c, !PT ;  /* 0x0000004505057212 */ /* 0x000fc600078e3cff */
        /* <DEDUP_REMOVED lines=10> */
[-C--:B------:R-:W-:Y:S01]  /*bff0*/  FMUL.FTZ R37, R27, R31.reuse ;  /* 0x0000001f1b257220 */ /* 0x080fe20000410000 */
[----:B------:R-:W-:Y:S02]  /*c000*/  HADD2.F32 R15, -RZ, R5.H1_H1 ;  /* 0x30000005ff0f7230 */ /* 0x000fe40000004100 */
[----:B------:R-:W-:Y:S02]  /*c010*/  HADD2.F32 R27, -RZ, R36.H0_H0 ;  /* 0x20000024ff1b7230 */ /* 0x000fe40000004100 */
[----:B------:R-:W-:Y:S01]  /*c020*/  FFMA.FTZ R35, R14, R31, -R35 ;  /* 0x0000001f0e237223 */ /* 0x000fe20000010823 */
[----:B------:R-:W-:Y:S02]  /*c030*/  HADD2.F32 R9, -RZ, R8.H0_H0 ;  /* 0x20000008ff097230 */ /* 0x000fe40000004100 */
[----:B------:R-:W-:Y:S01]  /*c040*/  FMUL.FTZ R36, R28, R34 ;  /* 0x000000221c247220 */ /* 0x000fe20000410000 */
[----:B------:R-:W-:Y:S01]  /*c050*/  FFMA.FTZ R37, R14, R33, R37 ;  /* 0x000000210e257223 */ /* 0x000fe20000010025 */
[----:B------:R-:W-:-:S02]  /*c060*/  HADD2.F32 R14, -RZ, R45.H0_H0 ;  /* 0x2000002dff0e7230 */ /* 0x000fc40000004100 */
[-C--:B------:R-:W-:Y:S01]  /*c070*/  FMUL.FTZ R40, R28, R27.reuse ;  /* 0x0000001b1c287220 */ /* 0x080fe20000410000 */
[----:B------:R-:W-:Y:S01]  /*c080*/  FFMA.FTZ R38, R15, R27, -R36 ;  /* 0x0000001b0f267223 */ /* 0x000fe20000010824 */
[----:B------:R-:W-:Y:S02]  /*c090*/  HADD2.F32 R5, -RZ, R4.H0_H0 ;  /* 0x20000004ff057230 */ /* 0x000fe40000004100 */
[C---:B------:R-:W-:Y:S01]  /*c0a0*/  FMUL.FTZ R36, R9.reuse, R32 ;  /* 0x0000002009247220 */ /* 0x040fe20000410000 */
[----:B------:R-:W-:Y:S01]  /*c0b0*/  FMUL.FTZ R9, R9, R14 ;  /* 0x0000000e09097220 */ /* 0x000fe20000410000 */
[----:B------:R-:W-:Y:S02]  /*c0c0*/  HADD2.F32 R29, -RZ, R10.H0_H0 ;  /* 0x2000000aff1d7230 */ /* 0x000fe40000004100 */
[----:B------:R-:W-:Y:S02]  /*c0d0*/  HADD2.F32 R28, -RZ, R44.H0_H0 ;  /* 0x2000002cff1c7230 */ /* 0x000fe40000004100 */
[----:B------:R-:W-:Y:S01]  /*c0e0*/  FFMA.FTZ R40, R15, R34, R40 ;  /* 0x000000220f287223 */ /* 0x000fe20000010028 */
[C---:B------:R-:W-:Y:S01]  /*c0f0*/  FFMA.FTZ R36, R5.reuse, R14, -R36 ;  /* 0x0000000e05247223 */ /* 0x040fe20000010824 */
[----:B------:R-:W-:Y:S01]  /*c100*/  FFMA.FTZ R15, R5, R32, R9 ;  /* 0x00000020050f7223 */ /* 0x000fe20000010009 */
[----:B------:R-:W-:-:S02]  /*c110*/  HADD2.F32 R25, -RZ, R6.H0_H0 ;  /* 0x20000006ff197230 */ /* 0x000fc40000004100 */
[C---:B------:R-:W-:Y:S01]  /*c120*/  FMUL.FTZ R32, R29.reuse, R28 ;  /* 0x0000001c1d207220 */ /* 0x040fe20000410000 */
[----:B------:R-:W-:Y:S02]  /*c130*/  HADD2.F32 R30, -RZ, R11.H0_H0 ;  /* 0x2000000bff1e7230 */ /* 0x000fe40000004100 */
[----:B------:R-:W-:Y:S02]  /*c140*/  HADD2.F32 R14, -RZ, R46.H0_H0 ;  /* 0x2000002eff0e7230 */ /* 0x000fe40000004100 */
[----:B------:R-:W-:Y:S02]  /*c150*/  HADD2.F32 R9, -RZ, R44.H1_H1 ;  /* 0x3000002cff097230 */ /* 0x000fe40000004100 */
        /* <DEDUP_REMOVED lines=8> */
[----:B------:R-:W-:Y:S02]  /*c1e0*/  HADD2.F32 R14, -RZ, R41.H0_H0 ;  /* 0x20000029ff0e7230 */ /* 0x000fe40000004100 */
[----:B------:R-:W-:Y:S01]  /*c1f0*/  FFMA.FTZ R34, R25, R28, R34 ;  /* 0x0000001c19227223 */ /* 0x000fe20000010022 */
[C---:B------:R-:W-:Y:S01]  /*c200*/  FFMA.FTZ R28, R26.reuse, R5, -R21 ;  /* 0x000000051a1c7223 */ /* 0x040fe20000010815 */
[----:B------:R-:W-:Y:S01]  /*c210*/  FFMA.FTZ R30, R26, R9, R30 ;  /* 0x000000091a1e7223 */ /* 0x000fe2000001001e */
[----:B------:R-:W-:-:S02]  /*c220*/  HADD2.F32 R7, -RZ, R7.H1_H1 ;  /* 0x30000007ff077230 */ /* 0x000fc40000004100 */
[C---:B------:R-:W-:Y:S01]  /*c230*/  FMUL.FTZ R42, R11.reuse, R32 ;  /* 0x000000200b2a7220 */ /* 0x040fe20000410000 */
[----:B------:R-:W-:Y:S01]  /*c240*/  FMUL.FTZ R26, R11, R14 ;  /* 0x0000000e0b1a7220 */ /* 0x000fe20000410000 */
[----:B------:R-:W-:Y:S02]  /*c250*/  HADD2.F32 R8, -RZ, R8.H1_H1 ;  /* 0x30000008ff087230 */ /* 0x000fe40000004100 */
[----:B------:R-:W-:Y:S02]  /*c260*/  HADD2.F32 R10, -RZ, R10.H1_H1 ;  /* 0x3000000aff0a7230 */ /* 0x000fe40000004100 */
[----:B------:R-:W-:Y:S02]  /*c270*/  HADD2.F32 R11, -RZ, R24.H0_H0 ;  /* 0x20000018ff0b7230 */ /* 0x000fe40000004100 */
[----:B------:R-:W-:Y:S02]  /*c280*/  HADD2.F32 R5, -RZ, R20.H0_H0 ;  /* 0x20000014ff057230 */ /* 0x000fe40000004100 */
        /* <DEDUP_REMOVED lines=23> */
.L_x_11498:
[----:B------:R-:W-:Y:S05]  /*c400*/  BSYNC B0 ;  /* 0x0000000000007941 */ /* 0x000fea0003800000 */
.L_x_11491:
        /* <DEDUP_REMOVED lines=8> */
.L_x_11489:
[----:B0--3--:R-:W-:-:S05]  /*c490*/  IMAD.U32 R0, RZ, RZ, UR39 ;  /* 0x00000027ff007e24 */ /* 0x009fca000f8e00ff */
[----:B------:R-:W-:-:S13]  /*c4a0*/  ISETP.NE.AND P0, PT, R0, 0x3, PT ;  /* 0x000000030000780c */ /* 0x000fda0003f05270 */
[----:B------:R-:W-:Y:S05]  /*c4b0*/  @!P0 BRA `(.L_x_11518) ;  /* 0x0000000000048947 */ /* 0x000fea0003800000 */
[----:B------:R-:W-:Y:S01]  /*c4c0*/  BPT.TRAP 0x1 ;  /* 0x000000040000795c */ /* 0x000fe20000300000 */
.L_x_11518:
[----:B------:R-:W-:Y:S01]  /*c4d0*/  IMAD R0, R17, 0x8, R2 ;  /* 0x0000000811007824 */ /* 0x000fe200078e0202 */
[----:B--2-4-:R-:W-:-:S04]  /*c4e0*/  SHF.L.U32 R5, R23, 0x1f, RZ ;  /* 0x0000001f17057819 */ /* 0x014fc800000006ff */
[----:B------:R0:W2:Y:S01]  /*c4f0*/  SYNCS.PHASECHK.TRANS64.TRYWAIT P1, [R0+URZ+0x2d830], R5 ;  /* 0x02d83005000075a7 */ /* 0x0000a2000802017f */
[----:B------:R-:W-:Y:S05]  /*c500*/  @!P0 BRA `(.L_x_11519) ;  /* 0x0000000000048947 */ /* 0x000fea0003800000 */
[----:B------:R-:W-:Y:S01]  /*c510*/  BPT.TRAP 0x1 ;  /* 0x000000040000795c */ /* 0x000fe20000300000 */
.L_x_11519:
[----:B-1----:R-:W-:Y:S01]  /*c520*/  VIADD R3, R2, 0x15400 ;  /* 0x0001540002037836 */ /* 0x002fe20000000000 */
[----:B------:R-:W-:Y:S01]  /*c530*/  LOP3.LUT R148, R148, 0x10000, RZ, 0xfc, !PT ;  /* 0x0001000094947812 */ /* 0x000fe200078efcff */
[----:B------:R-:W-:-:S03]  /*c540*/  IMAD.MOV.U32 R149, RZ, RZ, -0x7fffffe0 ;  /* 0x80000020ff957424 */ /* 0x000fc600078e00ff */
[----:B------:R-:W-:-:S04]  /*c550*/  SHF.R.U32.HI R3, RZ, 0x4, R3 ;  /* 0x00000004ff037819 */ /* 0x000fc80000011603 */
[----:B------:R-:W-:-:S04]  /*c560*/  LOP3.LUT R3, R3, 0x3fff, RZ, 0xc0, !PT ;  /* 0x00003fff03037812 */ /* 0x000fc800078ec0ff */
[----:B------:R-:W-:-:S05]  /*c570*/  LOP3.LUT R3, R3, 0x10000, RZ, 0xfc, !PT ;  /* 0x0001000003037812 */ /* 0x000fca00078efcff */
[----:B------:R1:W-:Y:S01]  /*c580*/  STL [R1+0x14], R3 ;  /* 0x0000140301007387 */ /* 0x0003e20000100800 */
[----:B--2---:R-:W-:Y:S05]  /*c590*/  @P1 BRA `(.L_x_11520) ;  /* 0x0000000000081947 */ /* 0x004fea0003800000 */
[----:B------:R-:W2:Y:S02]  /*c5a0*/  SYNCS.PHASECHK.TRANS64.TRYWAIT P1, [R0+URZ+0x2d830], R5 ;  /* 0x02d83005000075a7 */ /* 0x000ea4000802017f */
[----:B--2---:R-:W-:Y:S05]  /*c5b0*/  @!P1 BRA `(.L_x_11521) ;  /* 0x0000018c00089947 */ /* 0x004fea0003800000 */
.L_x_11520:
[----:B-1----:R-:W3:Y:S01]  /*c5c0*/  LDL R3, [R1+0x14] ;  /* 0x0000140001037983 */ /* 0x002ee20000100800 */
[----:B0-2---:R-:W-:Y:S01]  /*c5d0*/  IMAD.MOV.U32 R5, RZ, RZ, -0x7fffffe0 ;  /* 0x80000020ff057424 */ /* 0x005fe200078e00ff */
[----:B------:R-:W-:Y:S05]  /*c5e0*/  WARPSYNC.ALL ;  /* 0x0000000000007948 */ /* 0x000fea0003800000 */
[C---:B------:R-:W-:Y:S01]  /*c5f0*/  R2UR UR4, R148.reuse ;  /* 0x00000000940472ca */ /* 0x040fe200000e0000 */
[----:B-----5:R-:W-:Y:S01]  /*c600*/  WARPGROUP.ARRIVE ;  /* 0x00000000000079c5 */ /* 0x020fe20000000000 */
[----:B------:R-:W-:Y:S01]  /*c610*/  R2UR UR5, R149 ;  /* 0x00000000950572ca */ /* 0x000fe200000e0000 */
[----:B------:R-:W-:Y:S01]  /*c620*/  IMAD.MOV.U32 R7, RZ, RZ, -0x7fffffe0 ;  /* 0x80000020ff077424 */ /* 0x000fe200078e00ff */
[----:B------:R-:W-:Y:S01]  /*c630*/  R2UR UR7, R5 ;  /* 0x00000000050772ca */ /* 0x000fe200000e0000 */
[----:B------:R-:W-:-:S02]  /*c640*/  VIADD R8, R148, 0x2 ;  /* 0x0000000294087836 */ /* 0x000fc40000000000 */
[----:B------:R-:W-:Y:S02]  /*c650*/  IMAD.MOV.U32 R9, RZ, RZ, -0x7fffffe0 ;  /* 0x80000020ff097424 */ /* 0x000fe400078e00ff */
[C---:B------:R-:W-:Y:S02]  /*c660*/  VIADD R156, R148.reuse, 0x300 ;  /* 0x00000300949c7836 */ /* 0x040fe40000000000 */
[----:B------:R-:W-:Y:S01]  /*c670*/  IMAD.MOV.U32 R157, RZ, RZ, -0x7fffffe0 ;  /* 0x80000020ff9d7424 */ /* 0x000fe200078e00ff */
[----:B------:R0:W-:Y:S01]  /*c680*/  STL.64 [R1], R8 ;  /* 0x0000000801007387 */ /* 0x0001e20000100a00 */
[C---:B------:R-:W-:Y:S02]  /*c690*/  VIADD R154, R148.reuse, 0x302 ;  /* 0x00000302949a7836 */ /* 0x040fe40000000000 */
[----:B------:R-:W-:Y:S02]  /*c6a0*/  IMAD.MOV.U32 R155, RZ, RZ, -0x7fffffe0 ;  /* 0x80000020ff9b7424 */ /* 0x000fe400078e00ff */
[----:B------:R-:W-:-:S02]  /*c6b0*/  VIADD R152, R148, 0x600 ;  /* 0x0000060094987836 */ /* 0x000fc40000000000 */
[----:B------:R-:W-:Y:S02]  /*c6c0*/  IMAD.MOV.U32 R153, RZ, RZ, -0x7fffffe0 ;  /* 0x80000020ff997424 */ /* 0x000fe400078e00ff */
[----:B------:R-:W-:Y:S02]  /*c6d0*/  IMAD.MOV.U32 R5, RZ, RZ, -0x7fffffe0 ;  /* 0x80000020ff057424 */ /* 0x000fe400078e00ff */
[----:B------:R-:W-:Y:S02]  /*c6e0*/  VIADD R150, R148, 0x602 ;  /* 0x0000060294967836 */ /* 0x000fe40000000000 */
[----:B------:R-:W-:Y:S02]  /*c6f0*/  IMAD.MOV.U32 R151, RZ, RZ, -0x7fffffe0 ;  /* 0x80000020ff977424 */ /* 0x000fe400078e00ff */
[----:B---3--:R-:W-:-:S04]  /*c700*/  IMAD R4, R17, 0x600, R3 ;  /* 0x0000060011047824 */ /* 0x008fc800078e0203 */
[C---:B------:R-:W-:Y:S01]  /*c710*/  VIADD R6, R4.reuse, 0x2 ;  /* 0x0000000204067836 */ /* 0x040fe20000000000 */
[----:B------:R-:W-:-:S13]  /*c720*/  R2UR UR6, R4 ;  /* 0x00000000040672ca */ /* 0x000fda00000e0000 */
[----:B------:R-:W-:Y:S01]  /*c730*/  HGMMA.64x128x16.F32 R24, gdesc[UR4], RZ, !UPT, gsb0 ;  /* 0x01e00000041879f0 */ /* 0x000fe2000c0008ff */
        /* <DEDUP_REMOVED lines=22> */
[----:B------:R-:W-:Y:S01]  /*c8a0*/  R2UR UR4, R154 ;  /* 0x000000009a0472ca */ /* 0x000fe200000e0000 */
[----:B------:R-:W-:Y:S01]  /*c8b0*/  VIADD R4, R4, 0x402 ;  /* 0x0000040204047836 */ /* 0x000fe20000000000 */
        /* <DEDUP_REMOVED lines=19> */
[----:B0-----:R-:W-:Y:S05]  /*c9f0*/  @!P0 BRA `(.L_x_11522) ;  /* 0x0000000000048947 */ /* 0x001fea0003800000 */
[----:B------:R-:W-:Y:S01]  /*ca00*/  BPT.TRAP 0x1 ;  /* 0x000000040000795c */ /* 0x000fe20000300000 */
.L_x_11522:
[----:B------:R-:W2:Y:S01]  /*ca10*/  LDL R5, [R1+0x68] ;  /* 0x0000680001057983 */ /* 0x000ea20000100800 */
[----:B------:R-:W0:Y:S03]  /*ca20*/  LDC R89, c[0x0][0x448] ;  /* 0x00011200ff597b82 */ /* 0x000e260000000800 */
[----:B------:R-:W2:Y:S01]  /*ca30*/  LDL R88, [R1+0x30] ;  /* 0x0000300001587983 */ /* 0x000ea20000100800 */
[----:B------:R-:W-:Y:S01]  /*ca40*/  IMAD.MOV.U32 R8, RZ, RZ, -0x80 ;  /* 0xffffff80ff087424 */ /* 0x000fe200078e00ff */
[----:B------:R-:W-:Y:S01]  /*ca50*/  ULDC.64 UR6, c[0x0][0x9e0] ;  /* 0x0002780000067ab9 */ /* 0x000fe20000000a00 */
[----:B------:R-:W-:Y:S01]  /*ca60*/  LOP3.LUT R16, R16, 0xffffffdf, RZ, 0xc0, !PT ;  /* 0xffffffdf10107812 */ /* 0x000fe200078ec0ff */
[----:B------:R-:W-:Y:S01]  /*ca70*/  UISETP.GE.AND UP0, UPT, UR7, 0x1, UPT ;  /* 0x000000010700788c */ /* 0x000fe2000bf06270 */
[----:B------:R-:W-:Y:S01]  /*ca80*/  IMAD R8, R97, R8, 0x80 ;  /* 0x0000008061087424 */ /* 0x000fe200078e0208 */
[----:B------:R-:W-:Y:S01]  /*ca90*/  ULDC UR50, c[0x0][0x9dc] ;  /* 0x0002770000327ab9 */ /* 0x000fe20000000800 */
[----:B------:R-:W-:Y:S01]  /*caa0*/  VIADD R0, R0, 0x2d840 ;  /* 0x0002d84000007836 */ /* 0x000fe20000000000 */
[----:B------:R-:W-:-:S02]  /*cab0*/  ULOP3.LUT UR4, URZ, UR50, URZ, 0x33, !UPT ;  /* 0x000000323f047292 */ /* 0x000fc4000f8e333f */
[----:B------:R-:W-:-:S04]  /*cac0*/  IADD3 R6, -R142, 0x1, R8 ;  /* 0x000000018e067810 */ /* 0x000fc80007ffe108 */
[----:B------:R-:W-:-:S05]  /*cad0*/  IADD3 R6, -R140, R6, R143 ;  /* 0x000000068c067210 */ /* 0x000fca0007ffe18f */
[C---:B------:R-:W-:Y:S01]  /*cae0*/  VIADD R7, R6.reuse, UR6 ;  /* 0x0000000606077c36 */ /* 0x040fe20008000000 */
[----:B0-----:R-:W-:Y:S01]  /*caf0*/  ISETP.NE.AND P1, PT, R89, 0x1, PT ;  /* 0x000000015900780c */ /* 0x001fe20003f25270 */
[----:B------:R-:W-:-:S12]  /*cb00*/  VIADD R6, R6, UR4 ;  /* 0x0000000406067c36 */ /* 0x000fd80008000000 */
[----:B------:R-:W0:Y:S01]  /*cb10*/  @P1 LDC R4, c[0x0][0x44c] ;  /* 0x00011300ff041b82 */ /* 0x000e220000000800 */
[----:B------:R-:W-:-:S07]  /*cb20*/  @P1 LOP3.LUT R16, R16, 0x20, RZ, 0xfc, !PT ;  /* 0x0000002010101812 */ /* 0x000fce00078efcff */
[----:B------:R-:W1:Y:S01]  /*cb30*/  @P1 LDC R3, c[0x0][0x450] ;  /* 0x00011400ff031b82 */ /* 0x000e620000000800 */
[----:B--2---:R-:W-:Y:S01]  /*cb40*/  IMAD.IADD R9, R5, 0x1, R88 ;  /* 0x0000000105097824 */ /* 0x004fe200078e0258 */
[----:B------:R-:W-:-:S03]  /*cb50*/  IADD3 R5, -R142, R143, R8 ;  /* 0x0000008f8e057210 */ /* 0x000fc60007ffe108 */
[----:B0-----:R-:W-:-:S05]  /*cb60*/  @P1 IMAD.HI.U32 R4, R9, R4, RZ ;  /* 0x0000000409041227 */ /* 0x001fca00078e00ff */
[----:B-1----:R-:W-:Y:S01]  /*cb70*/  @P1 SHF.R.U32.HI R9, RZ, R3, R4 ;  /* 0x00000003ff091219 */ /* 0x002fe20000011604 */
[----:B------:R-:W-:Y:S01]  /*cb80*/  IMAD.U32 R3, RZ, RZ, UR38 ;  /* 0x00000026ff037e24 */ /* 0x000fe2000f8e00ff */
[----:B------:R-:W-:Y:S02]  /*cb90*/  PLOP3.LUT P1, PT, PT, PT, UP0, 0x40, 0x0 ;  /* 0x000000000000781c */ /* 0x000fe40003f2e808 */
[----:B------:R-:W-:Y:S01]  /*cba0*/  LEA R4, R97, 0xffffff80, 0x7 ;  /* 0xffffff8061047811 */ /* 0x000fe200078e38ff */
[----:B------:R-:W0:Y:S01]  /*cbb0*/  SHFL.IDX PT, R10, R9, RZ, 0x1c1f ;  /* 0x001c1fff090a7589 */ /* 0x000e2200000e0000 */
[----:B------:R-:W-:-:S04]  /*cbc0*/  PRMT R0, R3, 0x654, R0 ;  /* 0x0000065403007816 */ /* 0x000fc80000000000 */
[----:B------:R1:W-:Y:S01]  /*cbd0*/  SYNCS.ARRIVE.TRANS64.RED.A1T0 RZ, [R0+URZ], RZ ;  /* 0x000000ff00ff79a7 */ /* 0x0003e2000810043f */
[----:B0-----:R-:W-:Y:S01]  /*cbe0*/  VIADDMNMX R3, R10, R7, R5, PT ;  /* 0x000000070a037246 */ /* 0x001fe20003800105 */
[----:B-1----:R-:W-:-:S03]  /*cbf0*/  IMAD.IADD R0, R6, 0x1, R10 ;  /* 0x0000000106007824 */ /* 0x002fc600078e020a */
[----:B------:R-:W-:Y:S05]  /*cc00*/  @P1 BRA `(.L_x_11523) ;  /* 0x0000000000581947 */ /* 0x000fea0003800000 */
[----:B------:R-:W-:Y:S01]  /*cc10*/  IADD3 R10, -R140, R143, R10 ;  /* 0x0000008f8c0a7210 */ /* 0x000fe20007ffe10a */
[----:B------:R-:W-:Y:S03]  /*cc20*/  BSSY B0, `(.L_x_11524) ;  /* 0x0000010000007945 */ /* 0x000fe60003800000 */
[----:B------:R-:W-:-:S13]  /*cc30*/  ISETP.GT.AND P1, PT, R10, -0x1, PT ;  /* 0xffffffff0a00780c */ /* 0x000fda0003f24270 */
[----:B------:R-:W-:Y:S05]  /*cc40*/  @P1 BRA `(.L_x_11525) ;  /* 0x0000000000201947 */ /* 0x000fea0003800000 */
[----:B------:R-:W-:Y:S01]  /*cc50*/  UISETP.NE.AND UP1, UPT, UR7, 0x1, UPT ;  /* 0x000000010700788c */ /* 0x000fe2000bf25270 */
[----:B------:R-:W-:-:S05]  /*cc60*/  LOP3.LUT R10, RZ, R10, RZ, 0x33, !PT ;  /* 0x0000000aff0a7212 */ /* 0x000fca00078e33ff */
[----:B------:R-:W-:-:S05]  /*cc70*/  PLOP3.LUT P1, PT, PT, PT, UP1, 0x80, 0x0 ;  /* 0x000000000000781c */ /* 0x000fca0003f2f018 */
[----:B------:R-:W-:-:S08]  /*cc80*/  @UP1 ULDC.64 UR4, c[0x0][0x9e8] ;  /* 0x00027a0000041ab9 */ /* 0x000fd00000000a00 */
[----:B------:R-:W-:-:S05]  /*cc90*/  @P1 IMAD.HI.U32 R11, R10, UR4, RZ ;  /* 0x000000040a0b1c27 */ /* 0x000fca000f8e00ff */
[----:B------:R-:W-:-:S04]  /*cca0*/  @P1 SHF.R.U32.HI R10, RZ, UR5, R11 ;  /* 0x00000005ff0a1c19 */ /* 0x000fc8000801160b */
[----:B------:R-:W-:Y:S01]  /*ccb0*/  LOP3.LUT R10, RZ, R10, RZ, 0x33, !PT ;  /* 0x0000000aff0a7212 */ /* 0x000fe200078e33ff */
[----:B------:R-:W-:Y:S06]  /*ccc0*/  BRA `(.L_x_11526) ;  /* 0x0000000000147947 */ /* 0x000fec0003800000 */
.L_x_11525:
[----:B------:R-:W-:-:S06]  /*ccd0*/  UISETP.NE.AND UP1, UPT, UR7, 0x1, UPT ;  /* 0x000000010700788c */ /* 0x000fcc000bf25270 */
[----:B------:R-:W-:-:S05]  /*cce0*/  PLOP3.LUT P1, PT, PT, PT, UP1, 0x80, 0x0 ;  /* 0x000000000000781c */ /* 0x000fca0003f2f018 */
[----:B------:R-:W-:-:S08]  /*ccf0*/  @UP1 ULDC.64 UR4, c[0x0][0x9e8] ;  /* 0x00027a0000041ab9 */ /* 0x000fd00000000a00 */
[----:B------:R-:W-:-:S05]  /*cd00*/  @P1 IMAD.HI.U32 R11, R10, UR4, RZ ;  /* 0x000000040a0b1c27 */ /* 0x000fca000f8e00ff */
[----:B------:R-:W-:-:S07]  /*cd10*/  @P1 SHF.R.U32.HI R10, RZ, UR5, R11 ;  /* 0x00000005ff0a1c19 */ /* 0x000fce000801160b */
.L_x_11526:
[----:B------:R-:W-:Y:S05]  /*cd20*/  BSYNC B0 ;  /* 0x0000000000007941 */ /* 0x000fea0003800000 */
.L_x_11524:
[----:B------:R-:W-:-:S04]  /*cd30*/  IMAD R10, R10, UR7, -R4 ;  /* 0x000000070a0a7c24 */ /* 0x000fc8000f8e0a04 */
[----:B------:R-:W-:-:S05]  /*cd40*/  IMAD.IADD R10, R10, 0x1, -R142 ;  /* 0x000000010a0a7824 */ /* 0x000fca00078e0a8e */
[----:B------:R-:W-:Y:S02]  /*cd50*/  VIMNMX R0, R0, R10, !PT ;  /* 0x0000000a00007248 */ /* 0x000fe40007fe0100 */
[----:B------:R-:W-:-:S07]  /*cd60*/  VIADDMNMX R3, R10, UR7, R3, PT ;  /* 0x000000070a037c46 */ /* 0x000fce000b800103 */
.L_x_11523:
[C---:B------:R-:W-:Y:S01]  /*cd70*/  ISETP.GE.AND P2, PT, R8.reuse, 0x9, PT ;  /* 0x000000090800780c */ /* 0x040fe20003f46270 */
[----:B------:R-:W0:Y:S01]  /*cd80*/  SHFL.IDX PT, R9, R9, 0x1, 0x1c1f ;  /* 0x003c1f0009097f89 */ /* 0x000e2200000e0000 */
[----:B------:R-:W-:Y:S02]  /*cd90*/  ISETP.GE.AND P1, PT, R8, 0x2, PT ;  /* 0x000000020800780c */ /* 0x000fe40003f26270 */
[----:B------:R-:W-:Y:S02]  /*cda0*/  LOP3.LUT R16, R16, 0xfffffffe, RZ, 0xc0, !PT ;  /* 0xfffffffe10107812 */ /* 0x000fe400078ec0ff */
[----:B------:R-:W-:Y:S02]  /*cdb0*/  ISETP.GT.AND P3, PT, R0, 0x1, !P1 ;  /* 0x000000010000780c */ /* 0x000fe40004f64270 */
[----:B------:R-:W-:Y:S02]  /*cdc0*/  ISETP.GE.AND P4, PT, R8, 0xa, PT ;  /* 0x0000000a0800780c */ /* 0x000fe40003f86270 */
[----:B------:R-:W-:-:S02]  /*cdd0*/  ISETP.LT.OR P3, PT, R3, 0x2, P3 ;  /* 0x000000020300780c */ /* 0x000fc40001f61670 */
[----:B------:R-:W-:Y:S02]  /*cde0*/  ISETP.GE.AND P6, PT, R8, 0x1, PT ;  /* 0x000000010800780c */ /* 0x000fe40003fc6270 */
[----:B------:R-:W-:Y:S02]  /*cdf0*/  @P2 LOP3.LUT R16, R16, 0x1, RZ, 0xfc, !PT ;  /* 0x0000000110102812 */ /* 0x000fe400078efcff */
[----:B------:R-:W-:Y:S02]  /*ce00*/  ISETP.GT.AND P2, PT, R0, 0x8, !P2 ;  /* 0x000000080000780c */ /* 0x000fe40005744270 */
[----:B------:R-:W-:Y:S02]  /*ce10*/  FSEL R25, R25, -INF , !P3 ;  /* 0xff80000019197808 */ /* 0x000fe40005800000 */
[----:B------:R-:W-:Y:S02]  /*ce20*/  ISETP.LT.OR P2, PT, R3, 0x9, P2 ;  /* 0x000000090300780c */ /* 0x000fe40001741670 */
[----:B------:R-:W-:-:S02]  /*ce30*/  ISETP.GE.AND P3, PT, R8, 0x11, PT ;  /* 0x000000110800780c */ /* 0x000fc40003f66270 */
[----:B------:R-:W-:Y:S01]  /*ce40*/  LOP3.LUT R16, R16, 0xfffffffd, RZ, 0xc0, !PT ;  /* 0xfffffffd10107812 */ /* 0x000fe200078ec0ff */
[----:B0-----:R-:W-:Y:S01]  /*ce50*/  IMAD.IADD R6, R6, 0x1, R9 ;  /* 0x0000000106067824 */ /* 0x001fe200078e0209 */
[----:B------:R-:W-:Y:S02]  /*ce60*/  FSEL R28, R28, -INF , !P2 ;  /* 0xff8000001c1c7808 */ /* 0x000fe40005000000 */
[----:B------:R-:W-:Y:S02]  /*ce70*/  ISETP.GT.AND P2, PT, R0, 0x9, !P4 ;  /* 0x000000090000780c */ /* 0x000fe40006744270 */
[----:B------:R-:W-:Y:S02]  /*ce80*/  @P4 LOP3.LUT R16, R16, 0x2, RZ, 0xfc, !PT ;  /* 0x0000000210104812 */ /* 0x000fe400078efcff */
[----:B------:R-:W-:Y:S02]  /*ce90*/  ISETP.LT.OR P2, PT, R3, 0xa, P2 ;  /* 0x0000000a0300780c */ /* 0x000fe40001741670 */
[----:B------:R-:W-:-:S02]  /*cea0*/  LOP3.LUT R16, R16, 0xfffffffb, RZ, 0xc0, !PT ;  /* 0xfffffffb10107812 */ /* 0x000fc400078ec0ff */
[----:B------:R-:W-:Y:S02]  /*ceb0*/  FSEL R29, R29, -INF , !P2 ;  /* 0xff8000001d1d7808 */ /* 0x000fe40005000000 */
[----:B------:R-:W-:Y:S02]  /*cec0*/  @P3 LOP3.LUT R16, R16, 0x4, RZ, 0xfc, !PT ;  /* 0x0000000410103812 */ /* 0x000fe400078efcff */
[----:B------:R-:W-:Y:S02]  /*ced0*/  ISETP.GT.AND P2, PT, R0, 0x10, !P3 ;  /* 0x000000100000780c */ /* 0x000fe40005f44270 */
[----:B------:R-:W-:Y:S02]  /*cee0*/  ISETP.GE.AND P3, PT, R8, 0x12, PT ;  /* 0x000000120800780c */ /* 0x000fe40003f66270 */
[----:B------:R-:W-:Y:S02]  /*cef0*/  ISETP.LT.OR P2, PT, R3, 0x11, P2 ;  /* 0x000000110300780c */ /* 0x000fe40001741670 */
[----:B------:R-:W-:-:S02]  /*cf00*/  LOP3.LUT R16, R16, 0xfdffffff, RZ, 0xc0, !PT ;  /* 0xfdffffff10107812 */ /* 0x000fc400078ec0ff */
[----:B------:R-:W-:Y:S02]  /*cf10*/  FSEL R32, R32, -INF , !P2 ;  /* 0xff80000020207808 */ /* 0x000fe40005000000 */
[----:B------:R-:W-:Y:S02]  /*cf20*/  ISETP.GT.AND P2, PT, R0, 0x11, !P3 ;  /* 0x000000110000780c */ /* 0x000fe40005f44270 */
[----:B------:R-:W-:Y:S02]  /*cf30*/  VIADDMNMX R5, R9, R7, R5, PT ;  /* 0x0000000709057246 */ /* 0x000fe40003800105 */
[----:B------:R-:W-:Y:S02]  /*cf40*/  ISETP.LT.OR P2, PT, R3, 0x12, P2 ;  /* 0x000000120300780c */ /* 0x000fe40001741670 */
[----:B------:R-:W-:Y:S02]  /*cf50*/  @P3 LOP3.LUT R16, R16, 0x2000000, RZ, 0xfc, !PT ;  /* 0x0200000010103812 */ /* 0x000fe400078efcff */
[----:B------:R-:W-:-:S02]  /*cf60*/  ISETP.GE.AND P3, PT, R8, 0x19, PT ;  /* 0x000000190800780c */ /* 0x000fc40003f66270 */
        /* <DEDUP_REMOVED lines=145> */
[----:B------:R-:W-:-:S04]  /*d880*/  ISETP.GT.AND P5, PT, R0, RZ, !P6 ;  /* 0x000000ff0000720c */ /* 0x000fc800077a4270 */
[----:B------:R-:W-:-:S04]  /*d890*/  ISETP.LT.OR P5, PT, R3, 0x1, P5 ;  /* 0x000000010300780c */ /* 0x000fc80002fa1670 */
[----:B------:R-:W-:Y:S02]  /*d8a0*/  FSEL R24, R24, -INF , !P5 ;  /* 0xff80000018187808 */ /* 0x000fe40006800000 */
[----:B------:R-:W-:-:S13]  /*d8b0*/  ISETP.GE.AND P5, PT, R8, 0x7a, PT ;  /* 0x0000007a0800780c */ /* 0x000fda0003fa6270 */
[----:B------:R-:W-:Y:S02]  /*d8c0*/  @P5 LOP3.LUT R16, R16, 0x8000000, RZ, 0xfc, !PT ;  /* 0x0800000010105812 */ /* 0x000fe400078efcff */
[----:B------:R-:W-:-:S04]  /*d8d0*/  ISETP.GT.AND P5, PT, R0, 0x79, !P5 ;  /* 0x000000790000780c */ /* 0x000fc80006fa4270 */
[----:B------:R-:W-:-:S04]  /*d8e0*/  ISETP.LT.OR P5, PT, R3, 0x7a, P5 ;  /* 0x0000007a0300780c */ /* 0x000fc80002fa1670 */
[----:B------:R-:W-:Y:S02]  /*d8f0*/  FSEL R85, R85, -INF , !P5 ;  /* 0xff80000055557808 */ /* 0x000fe40006800000 */
[----:B------:R-:W-:-:S13]  /*d900*/  PLOP3.LUT P5, PT, PT, PT, UP0, 0x40, 0x0 ;  /* 0x000000000000781c */ /* 0x000fda0003fae808 */
        /* <DEDUP_REMOVED lines=9> */
[----:B------:R-:W-:Y:S01]  /*d9a0*/  @P5 IMAD.HI.U32 R3, R0, UR4, RZ ;  /* 0x0000000400035c27 */ /* 0x000fe2000f8e00ff */
[----:B------:R-:W-:-:S13]  /*d9b0*/  PLOP3.LUT P5, PT, PT, PT, UP1, 0x80, 0x0 ;  /* 0x000000000000781c */ /* 0x000fda0003faf018 */
[----:B------:R-:W-:-:S04]  /*d9c0*/  @P5 SHF.R.U32.HI R0, RZ, UR5, R3 ;  /* 0x00000005ff005c19 */ /* 0x000fc80008011603 */
[----:B------:R-:W-:Y:S01]  /*d9d0*/  LOP3.LUT R0, RZ, R0, RZ, 0x33, !PT ;  /* 0x00000000ff007212 */ /* 0x000fe200078e33ff */
[----:B------:R-:W-:Y:S06]  /*d9e0*/  BRA `(.L_x_11530) ;  /* 0x0000000000187947 */ /* 0x000fec0003800000 */
.L_x_11529:
[----:B------:R-:W-:-:S06]  /*d9f0*/  UISETP.NE.AND UP1, UPT, UR7, 0x1, UPT ;  /* 0x000000010700788c */ /* 0x000fcc000bf25270 */
[----:B------:R-:W-:-:S05]  /*da00*/  PLOP3.LUT P5, PT, PT, PT, UP1, 0x80, 0x0 ;  /* 0x000000000000781c */ /* 0x000fca0003faf018 */
[----:B------:R-:W-:-:S08]  /*da10*/  @UP1 ULDC.64 UR4, c[0x0][0x9e8] ;  /* 0x00027a0000041ab9 */ /* 0x000fd00000000a00 */
[----:B------:R-:W-:Y:S01]  /*da20*/  @P5 IMAD.HI.U32 R3, R0, UR4, RZ ;  /* 0x0000000400035c27 */ /* 0x000fe2000f8e00ff */
[----:B------:R-:W-:-:S13]  /*da30*/  PLOP3.LUT P5, PT, PT, PT, UP1, 0x80, 0x0 ;  /* 0x000000000000781c */ /* 0x000fda0003faf018 */
[----:B------:R-:W-:-:S07]  /*da40*/  @P5 SHF.R.U32.HI R0, RZ, UR5, R3 ;  /* 0x00000005ff005c19 */ /* 0x000fce0008011603 */
.L_x_11530:
[----:B------:R-:W-:Y:S05]  /*da50*/  BSYNC B0 ;  /* 0x0000000000007941 */ /* 0x000fea0003800000 */
.L_x_11528:
[----:B------:R-:W-:-:S04]  /*da60*/  IMAD R0, R0, UR7, -R4 ;  /* 0x0000000700007c24 */ /* 0x000fc8000f8e0a04 */
[----:B------:R-:W-:-:S05]  /*da70*/  IMAD.IADD R0, R0, 0x1, -R142 ;  /* 0x0000000100007824 */ /* 0x000fca00078e0a8e */
[----:B------:R-:W-:Y:S02]  /*da80*/  VIMNMX R6, R6, R0, !PT ;  /* 0x0000000006067248 */ /* 0x000fe40007fe0100 */
[----:B------:R-:W-:-:S07]  /*da90*/  VIADDMNMX R5, R0, UR7, R5, PT ;  /* 0x0000000700057c46 */ /* 0x000fce000b800105 */
.L_x_11527:
[----:B------:R-:W-:Y:S01]  /*daa0*/  ISETP.GT.AND P1, PT, R6, 0x1, !P1 ;  /* 0x000000010600780c */ /* 0x000fe20004f24270 */
[----:B------:R-:W2:Y:S01]  /*dab0*/  LDL R90, [R1+0x3c] ;  /* 0x00003c00015a7983 */ /* 0x000ea20000100800 */
[----:B------:R-:W-:Y:S01]  /*dac0*/  LOP3.LUT P5, RZ, R16, 0x4, RZ, 0xc0, !PT ;  /* 0x0000000410ff7812 */ /* 0x000fe200078ac0ff */
[----:B------:R-:W-:Y:S01]  /*dad0*/  ULDC UR51, c[0x0][0x988] ;  /* 0x0002620000337ab9 */ /* 0x000fe20000000800 */
        /* <DEDUP_REMOVED lines=76> */
[----:B------:R-:W-:Y:S01]  /*dfa0*/  ISETP.GT.AND P6, PT, R6, RZ, !P6 ;  /* 0x000000ff0600720c */ /* 0x000fe200077c4270 */
[----:B------:R-:W0:Y:S01]  /*dfb0*/  SHFL.BFLY PT, R3, R0, 0x2, 0x1f ;  /* 0x0c401f0000037f89 */ /* 0x000e2200000e0000 */
[----:B------:R-:W-:Y:S02]  /*dfc0*/  FSEL R50, R50, -INF , !P1 ;  /* 0xff80000032327808 */ /* 0x000fe40004800000 */
[----:B------:R-:W-:Y:S02]  /*dfd0*/  LOP3.LUT P1, RZ, R16, 0x20000, RZ, 0xc0, !PT ;  /* 0x0002000010ff7812 */ /* 0x000fe4000782c0ff */
[----:B------:R-:W-:Y:S02]  /*dfe0*/  ISETP.LT.OR P6, PT, R5, 0x1, P6 ;  /* 0x000000010500780c */ /* 0x000fe400037c1670 */
[----:B------:R-:W-:Y:S02]  /*dff0*/  ISETP.GT.AND P1, PT, R6, 0x31, !P1 ;  /* 0x000000310600780c */ /* 0x000fe40004f24270 */
[----:B------:R-:W-:-:S02]  /*e000*/  FSEL R26, R26, -INF , !P6 ;  /* 0xff8000001a1a7808 */ /* 0x000fc40007000000 */
[----:B------:R-:W-:Y:S02]  /*e010*/  ISETP.LT.OR P1, PT, R5, 0x32, P1 ;  /* 0x000000320500780c */ /* 0x000fe40000f21670 */
[----:B------:R-:W-:Y:S02]  /*e020*/  FMNMX.FTZ R7, R26, R27, !PT ;  /* 0x0000001b1a077209 */ /* 0x000fe40007810000 */
[----:B------:R-:W-:Y:S02]  /*e030*/  FSEL R51, R51, -INF , !P1 ;  /* 0xff80000033337808 */ /* 0x000fe40004800000 */
[----:B------:R-:W-:Y:S02]  /*e040*/  LOP3.LUT P1, RZ, R16, 0x10000, RZ, 0xc0, !PT ;  /* 0x0001000010ff7812 */ /* 0x000fe4000782c0ff */
[C---:B------:R-:W-:Y:S02]  /*e050*/  ISETP.GT.AND P2, PT, R6.reuse, 0x70, !P2 ;  /* 0x000000700600780c */ /* 0x040fe40005744270 */
[----:B------:R-:W-:-:S02]  /*e060*/  ISETP.GT.AND P1, PT, R6, 0x38, !P1 ;  /* 0x000000380600780c */ /* 0x000fc40004f24270 */
[----:B------:R-:W-:Y:S02]  /*e070*/  ISETP.GT.AND P3, PT, R6, 0x71, !P3 ;  /* 0x000000710600780c */ /* 0x000fe40005f64270 */
[----:B------:R-:W-:Y:S02]  /*e080*/  ISETP.LT.OR P1, PT, R5, 0x39, P1 ;  /* 0x000000390500780c */ /* 0x000fe40000f21670 */
[----:B0-----:R-:W-:Y:S02]  /*e090*/  FMNMX.FTZ R3, R0, R3, !PT ;  /* 0x0000000300037209 */ /* 0x001fe40007810000 */
[----:B------:R-:W-:Y:S02]  /*e0a0*/  FSEL R54, R54, -INF , !P1 ;  /* 0xff80000036367808 */ /* 0x000fe40004800000 */
[----:B------:R-:W-:Y:S01]  /*e0b0*/  ISETP.GT.AND P1, PT, R6, 0x39, !P5 ;  /* 0x000000390600780c */ /* 0x000fe20006f24270 */
[----:B------:R-:W0:Y:S01]  /*e0c0*/  SHFL.BFLY PT, R0, R3, 0x1, 0x1f ;  /* 0x0c201f0003007f89 */ /* 0x000e2200000e0000 */
[----:B------:R-:W-:-:S02]  /*e0d0*/  LOP3.LUT P5, RZ, R16, 0x8, RZ, 0xc0, !PT ;  /* 0x0000000810ff7812 */ /* 0x000fc400078ac0ff */
[C---:B------:R-:W-:Y:S02]  /*e0e0*/  ISETP.LT.OR P1, PT, R5.reuse, 0x3a, P1 ;  /* 0x0000003a0500780c */ /* 0x040fe40000f21670 */
[----:B------:R-:W-:Y:S02]  /*e0f0*/  ISETP.LT.OR P2, PT, R5, 0x71, P2 ;  /* 0x000000710500780c */ /* 0x000fe40001741670 */
[----:B------:R-:W-:Y:S02]  /*e100*/  FSEL R55, R55, -INF , !P1 ;  /* 0xff80000037377808 */ /* 0x000fe40004800000 */
[----:B------:R-:W-:Y:S02]  /*e110*/  LOP3.LUT P1, RZ, R16, 0x4000, RZ, 0xc0, !PT ;  /* 0x0000400010ff7812 */ /* 0x000fe4000782c0ff */
[C---:B------:R-:W-:Y:S02]  /*e120*/  ISETP.GT.AND P4, PT, R6.reuse, 0x78, !P4 ;  /* 0x000000780600780c */ /* 0x040fe40006784270 */
[----:B------:R-:W-:-:S02]  /*e130*/  ISETP.GT.AND P1, PT, R6, 0x40, !P1 ;  /* 0x000000400600780c */ /* 0x000fc40004f24270 */
[C---:B------:R-:W-:Y:S02]  /*e140*/  ISETP.LT.OR P3, PT, R5.reuse, 0x72, P3 ;  /* 0x000000720500780c */ /* 0x040fe40001f61670 */
[----:B------:R-:W-:Y:S02]  /*e150*/  ISETP.LT.OR P1, PT, R5, 0x41, P1 ;  /* 0x000000410500780c */ /* 0x000fe40000f21670 */
[----:B------:R-:W-:Y:S02]  /*e160*/  FSEL R82, R82, -INF , !P2 ;  /* 0xff80000052527808 */ /* 0x000fe40005000000 */
[----:B------:R-:W-:Y:S02]  /*e170*/  FSEL R58, R58, -INF , !P1 ;  /* 0xff8000003a3a7808 */ /* 0x000fe40004800000 */
[----:B------:R-:W-:Y:S02]  /*e180*/  LOP3.LUT P1, RZ, R16, 0x2000, RZ, 0xc0, !PT ;  /* 0x0000200010ff7812 */ /* 0x000fe4000782c0ff */
[----:B0-----:R-:W-:-:S02]  /*e190*/  FMNMX.FTZ R3, R3, R0, !PT ;  /* 0x0000000003037209 */ /* 0x001fc40007810000 */
[----:B------:R-:W-:Y:S02]  /*e1a0*/  ISETP.GT.AND P1, PT, R6, 0x41, !P1 ;  /* 0x000000410600780c */ /* 0x000fe40004f24270 */
[----:B------:R-:W-:Y:S01]  /*e1b0*/  ISETP.LT.OR P4, PT, R5, 0x79, P4 ;  /* 0x000000790500780c */ /* 0x000fe20002781670 */
[----:B------:R-:W-:Y:S01]  /*e1c0*/  FMUL.FTZ R0, R3, UR51 ;  /* 0x0000003303007c20 */ /* 0x000fe20008410000 */
[----:B------:R-:W-:Y:S02]  /*e1d0*/  ISETP.LT.OR P1, PT, R5, 0x42, P1 ;  /* 0x000000420500780c */ /* 0x000fe40000f21670 */
[----:B------:R-:W-:Y:S02]  /*e1e0*/  FSEL R83, R83, -INF , !P3 ;  /* 0xff80000053537808 */ /* 0x000fe40005800000 */
[----:B------:R-:W-:Y:S02]  /*e1f0*/  FSEL R59, R59, -INF , !P1 ;  /* 0xff8000003b3b7808 */ /* 0x000fe40004800000 */
[----:B------:R-:W-:-:S02]  /*e200*/  LOP3.LUT P1, RZ, R16, 0x1000, RZ, 0xc0, !PT ;  /* 0x0000100010ff7812 */ /* 0x000fc4000782c0ff */
[----:B------:R-:W-:Y:S02]  /*e210*/  FSEL R86, R86, -INF , !P4 ;  /* 0xff80000056567808 */ /* 0x000fe40006000000 */
        /* <DEDUP_REMOVED lines=31> */
[----:B------:R-:W-:Y:S02]  /*e410*/  ISETP.GT.AND P1, PT, R6, 0x68, !P5 ;  /* 0x000000680600780c */ /* 0x000fe40006f24270 */
[----:B------:R-:W-:Y:S02]  /*e420*/  LOP3.LUT P5, RZ, R16, 0x4000000, RZ, 0xc0, !PT ;  /* 0x0400000010ff7812 */ /* 0x000fe400078ac0ff */
[----:B------:R-:W-:-:S04]  /*e430*/  ISETP.LT.OR P1, PT, R5, 0x69, P1 ;  /* 0x000000690500780c */ /* 0x000fc80000f21670 */
[----:B------:R-:W-:Y:S02]  /*e440*/  FSEL R78, R78, -INF , !P1 ;  /* 0xff8000004e4e7808 */ /* 0x000fe40004800000 */
[----:B------:R-:W-:-:S04]  /*e450*/  FSETP.NEU.FTZ.AND P1, PT, R3, -INF , PT ;  /* 0xff8000000300780b */ /* 0x000fc80003f3d000 */
[----:B------:R-:W-:Y:S02]  /*e460*/  FSEL R0, R0, RZ, P1 ;  /* 0x000000ff00007208 */ /* 0x000fe40000800000 */
[----:B------:R-:W-:Y:S02]  /*e470*/  ISETP.GT.AND P1, PT, R6, 0x69, !P5 ;  /* 0x000000690600780c */ /* 0x000fe40006f24270 */
[----:B------:R-:W-:Y:S01]  /*e480*/  LOP3.LUT P5, RZ, R16, 0x8000000, RZ, 0xc0, !PT ;  /* 0x0800000010ff7812 */ /* 0x000fe200078ac0ff */
        /* <DEDUP_REMOVED lines=34> */
[----:B------:R-:W-:-:S02]  /*e6b0*/  ISETP.LT.OR P1, PT, R5, 0x6a, P1 ;  /* 0x0000006a0500780c */ /* 0x000fc40000f21670 */
[----:B------:R-:W-:Y:S02]  /*e6c0*/  FMNMX.FTZ R7, R31, R0, !PT ;  /* 0x000000001f077209 */ /* 0x000fe40007810000 */
[----:B------:R-:W-:Y:S02]  /*e6d0*/  FSEL R79, R79, -INF , !P1 ;  /* 0xff8000004f4f7808 */ /* 0x000fe40004800000 */
[----:B------:R-:W-:Y:S01]  /*e6e0*/  FMNMX.FTZ R0, R34, R7, !PT ;  /* 0x0000000722007209 */ /* 0x000fe20007810000 */
[----:B------:R-:W0:Y:S01]  /*e6f0*/  MUFU.EX2 R25, R25 ;  /* 0x0000001900197308 */ /* 0x000e220000000800 */
[----:B------:R-:W-:Y:S02]  /*e700*/  ISETP.GT.AND P1, PT, R6, 0x79, !P5 ;  /* 0x000000790600780c */ /* 0x000fe40006f24270 */
[----:B------:R-:W-:Y:S02]  /*e710*/  FMNMX.FTZ R7, R35, R0, !PT ;  /* 0x0000000023077209 */ /* 0x000fe40007810000 */
[----:B------:R-:W-:-:S02]  /*e720*/  ISETP.LT.OR P1, PT, R5, 0x7a, P1 ;  /* 0x0000007a0500780c */ /* 0x000fc40000f21670 */
[----:B------:R-:W-:Y:S01]  /*e730*/  FMNMX.FTZ R0, R38, R7, !PT ;  /* 0x0000000726007209 */ /* 0x000fe20007810000 */
[----:B------:R-:W1:Y:S01]  /*e740*/  MUFU.EX2 R6, R28 ;  /* 0x0000001c00067308 */ /* 0x000e620000000800 */
[----:B------:R-:W-:Y:S02]  /*e750*/  FSEL R87, R87, -INF , !P1 ;  /* 0xff80000057577808 */ /* 0x000fe40004800000 */
[----:B------:R-:W-:-:S04]  /*e760*/  FMNMX.FTZ R7, R39, R0, !PT ;  /* 0x0000000027077209 */ /* 0x000fc80007810000 */
[----:B------:R-:W-:Y:S01]  /*e770*/  FMNMX.FTZ R0, R42, R7, !PT ;  /* 0x000000072a007209 */ /* 0x000fe20007810000 */
[----:B------:R-:W3:Y:S01]  /*e780*/  MUFU.EX2 R29, R29 ;  /* 0x0000001d001d7308 */ /* 0x000ee20000000800 */
[----:B0-----:R-:W-:Y:S01]  /*e790*/  FADD.FTZ R5, R4, R25 ;  /* 0x0000001904057221 */ /* 0x001fe20000010000 */
[----:B------:R-:W-:Y:S02]  /*e7a0*/  F2FP.F16.F32.PACK_AB R4, R25, R4 ;  /* 0x000000041904723e */ /* 0x000fe400000000ff */
[----:B------:R-:W-:-:S04]  /*e7b0*/  FMNMX.FTZ R7, R43, R0, !PT ;  /* 0x000000002b077209 */ /* 0x000fc80007810000 */
[----:B------:R-:W-:Y:S01]  /*e7c0*/  FMNMX.FTZ R0, R46, R7, !PT ;  /* 0x000000072e007209 */ /* 0x000fe20007810000 */
[----:B------:R-:W0:Y:S01]  /*e7d0*/  MUFU.EX2 R8, R32 ;  /* 0x0000002000087308 */ /* 0x000e220000000800 */
[----:B-1----:R-:W-:Y:S02]  /*e7e0*/  FADD.FTZ R20, R6, R5 ;  /* 0x0000000506147221 */ /* 0x002fe40000010000 */
[----:B------:R-:W-:-:S04]  /*e7f0*/  FMNMX.FTZ R7, R47, R0, !PT ;  /* 0x000000002f077209 */ /* 0x000fc80007810000 */
[----:B------:R-:W-:Y:S01]  /*e800*/  FMNMX.FTZ R0, R50, R7, !PT ;  /* 0x0000000732007209 */ /* 0x000fe20007810000 */
[----:B------:R-:W1:Y:S01]  /*e810*/  MUFU.EX2 R33, R33 ;  /* 0x0000002100217308 */ /* 0x000e620000000800 */
[C---:B---3--:R-:W-:Y:S01]  /*e820*/  FADD.FTZ R5, R29.reuse, R20 ;  /* 0x000000141d057221 */ /* 0x048fe20000010000 */
[----:B------:R-:W-:Y:S02]  /*e830*/  F2FP.F16.F32.PACK_AB R6, R29, R6 ;  /* 0x000000061d06723e */ /* 0x000fe400000000ff */
[----:B------:R-:W-:Y:S01]  /*e840*/  FMNMX.FTZ R7, R51, R0, !PT ;  /* 0x0000000033077209 */ /* 0x000fe20007810000 */
[----:B------:R-:W3:Y:S03]  /*e850*/  LDL R29, [R1+0x40] ;  /* 0x00004000011d7983 */ /* 0x000ee60000100800 */
[----:B------:R-:W-:Y:S01]  /*e860*/  FMNMX.FTZ R0, R54, R7, !PT ;  /* 0x0000000736007209 */ /* 0x000fe20007810000 */
[----:B------:R-:W4:Y:S01]  /*e870*/  MUFU.EX2 R10, R36 ;  /* 0x00000024000a7308 */ /* 0x000f220000000800 */
[----:B0-----:R-:W-:-:S02]  /*e880*/  FADD.FTZ R5, R8, R5 ;  /* 0x0000000508057221 */ /* 0x001fc40000010000 */
[----:B------:R-:W-:-:S04]  /*e890*/  FMNMX.FTZ R7, R55, R0, !PT ;  /* 0x0000000037077209 */ /* 0x000fc80007810000 */
[----:B------:R-:W-:Y:S01]  /*e8a0*/  FMNMX.FTZ R0, R58, R7, !PT ;  /* 0x000000073a007209 */ /* 0x000fe20007810000 */
[----:B------:R-:W0:Y:S01]  /*e8b0*/  MUFU.EX2 R37, R37 ;  /* 0x0000002500257308 */ /* 0x000e220000000800 */
[C---:B-1----:R-:W-:Y:S01]  /*e8c0*/  FADD.FTZ R5, R33.reuse, R5 ;  /* 0x0000000521057221 */ /* 0x042fe20000010000 */
[----:B------:R-:W-:Y:S02]  /*e8d0*/  F2FP.F16.F32.PACK_AB R8, R33, R8 ;  /* 0x000000082108723e */ /* 0x000fe400000000ff */
[----:B------:R-:W-:-:S04]  /*e8e0*/  FMNMX.FTZ R7, R59, R0, !PT ;  /* 0x000000003b077209 */ /* 0x000fc80007810000 */
[----:B------:R-:W-:Y:S01]  /*e8f0*/  FMNMX.FTZ R0, R62, R7, !PT ;  /* 0x000000073e007209 */ /* 0x000fe20007810000 */
[----:B------:R-:W1:Y:S01]  /*e900*/  MUFU.EX2 R12, R40 ;  /* 0x00000028000c7308 */ /* 0x000e620000000800 */
[----:B----4-:R-:W-:Y:S02]  /*e910*/  FADD.FTZ R20, R10, R5 ;  /* 0x000000050a147221 */ /* 0x010fe40000010000 */
[----:B------:R-:W-:-:S04]  /*e920*/  FMNMX.FTZ R7, R63, R0, !PT ;  /* 0x000000003f077209 */ /* 0x000fc80007810000 */
[----:B------:R-:W-:Y:S01]  /*e930*/  FMNMX.FTZ R0, R66, R7, !PT ;  /* 0x0000000742007209 */ /* 0x000fe20007810000 */
[----:B------:R-:W4:Y:S01]  /*e940*/  MUFU.EX2 R41, R41 ;  /* 0x0000002900297308 */ /* 0x000f220000000800 */
[C---:B0-----:R-:W-:Y:S01]  /*e950*/  FADD.FTZ R5, R37.reuse, R20 ;  /* 0x0000001425057221 */ /* 0x041fe20000010000 */
        /* <DEDUP_REMOVED lines=8> */
[C---:B----4-:R-:W-:Y:S01]  /*e9e0*/  FADD.FTZ R5, R41.reuse, R20 ;  /* 0x0000001429057221 */ /* 0x050fe20000010000 */
[----:B------:R-:W-:Y:S02]  /*e9f0*/  F2FP.F16.F32.PACK_AB R12, R41, R12 ;  /* 0x0000000c290c723e */ /* 0x000fe400000000ff */
[----:B------:R-:W-:-:S04]  /*ea00*/  FMNMX.FTZ R7, R75, R0, !PT ;  /* 0x000000004b077209 */ /* 0x000fc80007810000 */
[----:B------:R-:W-:Y:S01]  /*ea10*/  FMNMX.FTZ R0, R78, R7, !PT ;  /* 0x000000074e007209 */ /* 0x000fe20007810000 */
[----:B------:R-:W4:Y:S01]  /*ea20*/  MUFU.EX2 R24, R48 ;  /* 0x0000003000187308 */ /* 0x000f220000000800 */
[----:B0-----:R-:W-:Y:S02]  /*ea30*/  FADD.FTZ R20, R14, R5 ;  /* 0x000000050e147221 */ /* 0x001fe40000010000 */
        /* <DEDUP_REMOVED lines=9> */
[----:B------:R-:W-:-:S05]  /*ead0*/  FMNMX.FTZ R0, R87, R0, !PT ;  /* 0x0000000057007209 */ /* 0x000fca0007810000 */
[----:B------:R-:W4:Y:S01]  /*eae0*/  SHFL.BFLY PT, R7, R0, 0x2, 0x1f ;  /* 0x0c401f0000077f89 */ /* 0x000f2200000e0000 */
[----:B------:R-:W5:Y:S01]  /*eaf0*/  MUFU.EX2 R53, R53 ;  /* 0x0000003500357308 */ /* 0x000f620000000800 */
[----:B0-----:R-:W-:-:S07]  /*eb00*/  FADD.FTZ R21, R49, R20 ;  /* 0x0000001431157221 */ /* 0x001fce0000010000 */
[----:B------:R-:W0:Y:S01]  /*eb10*/  MUFU.EX2 R56, R56 ;  /* 0x0000003800387308 */ /* 0x000e220000000800 */
[----:B-1----:R-:W-:-:S07]  /*eb20*/  FADD.FTZ R20, R52, R21 ;  /* 0x0000001534147221 */ /* 0x002fce0000010000 */
[----:B------:R-:W-:Y:S01]  /*eb30*/  MUFU.EX2 R57, R57 ;  /* 0x0000003900397308 */ /* 0x000fe20000000800 */
[----:B-----5:R-:W-:Y:S01]  /*eb40*/  FADD.FTZ R21, R53, R20 ;  /* 0x0000001435157221 */ /* 0x020fe20000010000 */
[----:B----4-:R-:W-:-:S06]  /*eb50*/  FMNMX.FTZ R0, R0, R7, !PT ;  /* 0x0000000700007209 */ /* 0x010fcc0007810000 */
[----:B------:R-:W-:Y:S01]  /*eb60*/  MUFU.EX2 R60, R60 ;  /* 0x0000003c003c7308 */ /* 0x000fe20000000800 */
[----:B0-----:R-:W-:Y:S01]  /*eb70*/  FADD.FTZ R20, R56, R21 ;  /* 0x0000001538147221 */ /* 0x001fe20000010000 */
        /* <DEDUP_REMOVED lines=45> */
[----:B0-----:R-:W-:Y:S01]  /*ee50*/  FADD.FTZ R28, R26, R27 ;  /* 0x0000001b1a1c7221 */ /* 0x001fe20000010000 */
[----:B------:R-:W-:-:S06]  /*ee60*/  F2FP.F16.F32.PACK_AB R5, R27, R26 ;  /* 0x0000001a1b05723e */ /* 0x000fcc00000000ff */
[----:B------:R-:W0:Y:S08]  /*ee70*/  MUFU.EX2 R7, R30 ;  /* 0x0000001e00077308 */ /* 0x000e300000000800 */
[----:B------:R-:W1:Y:S08]  /*ee80*/  MUFU.EX2 R9, R34 ;  /* 0x0000002200097308 */ /* 0x000e700000000800 */
[----:B------:R-:W4:Y:S01]  /*ee90*/  MUFU.EX2 R35, R35 ;  /* 0x0000002300237308 */ /* 0x000f220000000800 */
[----:B0-----:R-:W-:-:S07]  /*eea0*/  FADD.FTZ R28, R7, R28 ;  /* 0x0000001c071c7221 */ /* 0x001fce0000010000 */
[----:B------:R-:W0:Y:S01]  /*eeb0*/  MUFU.EX2 R11, R38 ;  /* 0x00000026000b7308 */ /* 0x000e220000000800 */
[----:B------:R-:W-:-:S07]  /*eec0*/  FADD.FTZ R28, R31, R28 ;  /* 0x0000001c1f1c7221 */ /* 0x000fce0000010000 */
[----:B------:R-:W5:Y:S01]  /*eed0*/  MUFU.EX2 R39, R39 ;  /* 0x0000002700277308 */ /* 0x000f620000000800 */
[----:B-1----:R-:W-:-:S07]  /*eee0*/  FADD.FTZ R28, R9, R28 ;  /* 0x0000001c091c7221 */ /* 0x002fce0000010000 */
[----:B------:R-:W1:Y:S01]  /*eef0*/  MUFU.EX2 R13, R42 ;  /* 0x0000002a000d7308 */ /* 0x000e620000000800 */
[----:B----4-:R-:W-:-:S07]  /*ef00*/  FADD.FTZ R28, R35, R28 ;  /* 0x0000001c231c7221 */ /* 0x010fce0000010000 */
[----:B------:R-:W4:Y:S01]  /*ef10*/  MUFU.EX2 R43, R43 ;  /* 0x0000002b002b7308 */ /* 0x000f220000000800 */
[----:B0-----:R-:W-:-:S07]  /*ef20*/  FADD.FTZ R28, R11, R28 ;  /* 0x0000001c0b1c7221 */ /* 0x001fce0000010000 */
[----:B------:R-:W0:Y:S01]  /*ef30*/  MUFU.EX2 R15, R46 ;  /* 0x0000002e000f7308 */ /* 0x000e220000000800 */
[----:B-----5:R-:W-:-:S07]  /*ef40*/  FADD.FTZ R28, R39, R28 ;  /* 0x0000001c271c7221 */ /* 0x020fce0000010000 */
[----:B------:R-:W5:Y:S01]  /*ef50*/  MUFU.EX2 R47, R47 ;  /* 0x0000002f002f7308 */ /* 0x000f620000000800 */
[----:B-1----:R-:W-:-:S07]  /*ef60*/  FADD.FTZ R28, R13, R28 ;  /* 0x0000001c0d1c7221 */ /* 0x002fce0000010000 */
[----:B------:R-:W1:Y:S01]  /*ef70*/  MUFU.EX2 R25, R50 ;  /* 0x0000003200197308 */ /* 0x000e620000000800 */
[----:B----4-:R-:W-:-:S07]  /*ef80*/  FADD.FTZ R28, R43, R28 ;  /* 0x0000001c2b1c7221 */ /* 0x010fce0000010000 */
[----:B------:R-:W4:Y:S01]  /*ef90*/  MUFU.EX2 R51, R51 ;  /* 0x0000003300337308 */ /* 0x000f220000000800 */
[----:B0-----:R-:W-:-:S07]  /*efa0*/  FADD.FTZ R28, R15, R28 ;  /* 0x0000001c0f1c7221 */ /* 0x001fce0000010000 */
[----:B------:R-:W-:Y:S01]  /*efb0*/  MUFU.EX2 R54, R54 ;  /* 0x0000003600367308 */ /* 0x000fe20000000800 */
[----:B-----5:R-:W-:-:S07]  /*efc0*/  FADD.FTZ R28, R47, R28 ;  /* 0x0000001c2f1c7221 */ /* 0x020fce0000010000 */
[----:B------:R-:W0:Y:S01]  /*efd0*/  MUFU.EX2 R55, R55 ;  /* 0x0000003700377308 */ /* 0x000e220000000800 */
[----:B-1----:R-:W-:Y:S01]  /*efe0*/  FADD.FTZ R28, R25, R28 ;  /* 0x0000001c191c7221 */ /* 0x002fe20000010000 */
[----:B------:R-:W-:Y:S01]  /*eff0*/  FADD.FTZ R27, R57, R20 ;  /* 0x00000014391b7221 */ /* 0x000fe20000010000 */
[----:B------:R-:W-:Y:S02]  /*f000*/  F2FP.F16.F32.PACK_AB R7, R31, R7 ;  /* 0x000000071f07723e */ /* 0x000fe400000000ff */
[----:B------:R-:W-:Y:S01]  /*f010*/  F2FP.F16.F32.PACK_AB R9, R35, R9 ;  /* 0x000000092309723e */ /* 0x000fe200000000ff */
[----:B----4-:R-:W-:Y:S01]  /*f020*/  FADD.FTZ R21, R51, R28 ;  /* 0x0000001c33157221 */ /* 0x010fe20000010000 */
[----:B------:R-:W-:Y:S01]  /*f030*/  F2FP.F16.F32.PACK_AB R11, R39, R11 ;  /* 0x0000000b270b723e */ /* 0x000fe200000000ff */
[----:B------:R-:W-:Y:S01]  /*f040*/  FADD.FTZ R28, R60, R27 ;  /* 0x0000001b3c1c7221 */ /* 0x000fe20000010000 */
[----:B------:R-:W-:Y:S01]  /*f050*/  F2FP.F16.F32.PACK_AB R13, R43, R13 ;  /* 0x0000000d2b0d723e */ /* 0x000fe200000000ff */
[----:B------:R-:W-:Y:S01]  /*f060*/  STSM.16.M88.4 [R144+0x21800], R4 ;  /* 0x0218000490007844 */ /* 0x000fe20000000200 */
[----:B------:R-:W-:Y:S01]  /*f070*/  F2FP.F16.F32.PACK_AB R15, R47, R15 ;  /* 0x0000000f2f0f723e */ /* 0x000fe200000000ff */
[----:B------:R-:W1:Y:S01]  /*f080*/  MUFU.EX2 R58, R58 ;  /* 0x0000003a003a7308 */ /* 0x000e620000000800 */
[----:B------:R-:W-:Y:S01]  /*f090*/  F2FP.F16.F32.PACK_AB R24, R49, R24 ;  /* 0x000000183118723e */ /* 0x000fe200000000ff */
[----:B--2---:R-:W-:Y:S01]  /*f0a0*/  STSM.16.M88.4 [R90], R8 ;  /* 0x000000085a007844 */ /* 0x004fe20000000200 */
[----:B------:R-:W-:-:S02]  /*f0b0*/  F2FP.F16.F32.PACK_AB R26, R53, R52 ;  /* 0x00000034351a723e */ /* 0x000fc400000000ff */
[----:B------:R-:W-:Y:S02]  /*f0c0*/  F2FP.F16.F32.PACK_AB R25, R51, R25 ;  /* 0x000000193319723e */ /* 0x000fe400000000ff */
[----:B0-----:R-:W-:Y:S01]  /*f0d0*/  F2FP.F16.F32.PACK_AB R27, R55, R54 ;  /* 0x00000036371b723e */ /* 0x001fe200000000ff */
[----:B------:R-:W-:Y:S01]  /*f0e0*/  STSM.16.M88.4 [R146], R12 ;  /* 0x0000000c92007844 */ /* 0x000fe20000000200 */
[----:B------:R-:W0:Y:S03]  /*f0f0*/  MUFU.EX2 R59, R59 ;  /* 0x0000003b003b7308 */ /* 0x000e260000000800 */
[----:B------:R2:W-:Y:S05]  /*f100*/  STSM.16.M88.4 [R145], R24 ;  /* 0x0000001891007844 */ /* 0x0005ea0000000200 */
[----:B------:R-:W4:Y:S08]  /*f110*/  MUFU.EX2 R62, R62 ;  /* 0x0000003e003e7308 */ /* 0x000f300000000800 */
[----:B------:R-:W5:Y:S01]  /*f120*/  MUFU.EX2 R63, R63 ;  /* 0x0000003f003f7308 */ /* 0x000f620000000800 */
[----:B--2---:R-:W2:Y:S01]  /*f130*/  LDL.LU R26, [R1+0xc] ;  /* 0x00000c00011a7983 */ /* 0x004ea20000300800 */
[----:B------:R-:W-:Y:S01]  /*f140*/  FADD.FTZ R20, R54, R21 ;  /* 0x0000001536147221 */ /* 0x000fe20000010000 */
[----:B------:R-:W-:-:S03]  /*f150*/  FADD.FTZ R5, R61, R28 ;  /* 0x0000001c3d057221 */ /* 0x000fc60000010000 */
[----:B------:R-:W-:Y:S02]  /*f160*/  FADD.FTZ R21, R55, R20 ;  /* 0x0000001437157221 */ /* 0x000fe40000010000 */
[----:B------:R-:W3:Y:S02]  /*f170*/  MUFU.EX2 R66, R66 ;  /* 0x0000004200427308 */ /* 0x000ee40000000800 */
[----:B-1----:R-:W-:Y:S01]  /*f180*/  FADD.FTZ R8, R58, R21 ;  /* 0x000000153a087221 */ /* 0x002fe20000010000 */
[----:B------:R-:W-:-:S03]  /*f190*/  FADD.FTZ R10, R64, R5 ;  /* 0x00000005400a7221 */ /* 0x000fc60000010000 */
[----:B0-----:R-:W-:Y:S02]  /*f1a0*/  FADD.FTZ R5, R59, R8 ;  /* 0x000000083b057221 */ /* 0x001fe40000010000 */
[----:B------:R-:W0:Y:S02]  /*f1b0*/  MUFU.EX2 R67, R67 ;  /* 0x0000004300437308 */ /* 0x000e240000000800 */
[----:B----4-:R-:W-:-:S06]  /*f1c0*/  FADD.FTZ R8, R62, R5 ;  /* 0x000000053e087221 */ /* 0x010fcc0000010000 */
[----:B------:R-:W1:Y:S01]  /*f1d0*/  MUFU.EX2 R70, R70 ;  /* 0x0000004600467308 */ /* 0x000e620000000800 */
[----:B-----5:R-:W-:Y:S01]  /*f1e0*/  FADD.FTZ R9, R63, R8 ;  /* 0x000000083f097221 */ /* 0x020fe20000010000 */
[----:B------:R-:W-:-:S06]  /*f1f0*/  FADD.FTZ R7, R65, R10 ;  /* 0x0000000a41077221 */ /* 0x000fcc0000010000 */
[----:B------:R-:W4:Y:S01]  /*f200*/  MUFU.EX2 R72, R72 ;  /* 0x0000004800487308 */ /* 0x000f220000000800 */
[----:B---3--:R-:W-:-:S07]  /*f210*/  FADD.FTZ R8, R66, R9 ;  /* 0x0000000942087221 */ /* 0x008fce0000010000 */
[----:B------:R-:W3:Y:S01]  /*f220*/  MUFU.EX2 R71, R71 ;  /* 0x0000004700477308 */ /* 0x000ee20000000800 */
[----:B------:R-:W-:Y:S01]  /*f230*/  FADD.FTZ R10, R68, R7 ;  /* 0x00000007440a7221 */ /* 0x000fe20000010000 */
[----:B0-----:R-:W-:-:S06]  /*f240*/  FADD.FTZ R9, R67, R8 ;  /* 0x0000000843097221 */ /* 0x001fcc0000010000 */
[----:B------:R-:W0:Y:S08]  /*f250*/  MUFU.EX2 R73, R73 ;  /* 0x0000004900497308 */ /* 0x000e300000000800 */
[----:B------:R-:W5:Y:S01]  /*f260*/  MUFU.EX2 R74, R74 ;  /* 0x0000004a004a7308 */ /* 0x000f620000000800 */
[----:B------:R-:W-:Y:S01]  /*f270*/  FADD.FTZ R11, R69, R10 ;  /* 0x0000000a450b7221 */ /* 0x000fe20000010000 */
[----:B------:R-:W-:-:S06]  /*f280*/  ISETP.NE.AND P5, PT, R89, 0x1, PT ;  /* 0x000000015900780c */ /* 0x000fcc0003fa5270 */
[----:B------:R-:W5:Y:S01]  /*f290*/  MUFU.EX2 R76, R76 ;  /* 0x0000004c004c7308 */ /* 0x000f620000000800 */
[----:B-1----:R-:W-:-:S07]  /*f2a0*/  FADD.FTZ R8, R70, R9 ;  /* 0x0000000946087221 */ /* 0x002fce0000010000 */
[----:B------:R-:W1:Y:S01]  /*f2b0*/  MUFU.EX2 R75, R75 ;  /* 0x0000004b004b7308 */ /* 0x000e620000000800 */
[----:B----4-:R-:W-:Y:S01]  /*f2c0*/  FADD.FTZ R10, R72, R11 ;  /* 0x0000000b480a7221 */ /* 0x010fe20000010000 */
[----:B---3--:R-:W-:-:S06]  /*f2d0*/  FADD.FTZ R9, R71, R8 ;  /* 0x0000000847097221 */ /* 0x008fcc0000010000 */
[----:B------:R-:W3:Y:S08]  /*f2e0*/  MUFU.EX2 R77, R77 ;  /* 0x0000004d004d7308 */ /* 0x000ef00000000800 */
[----:B------:R-:W4:Y:S01]  /*f2f0*/  MUFU.EX2 R78, R78 ;  /* 0x0000004e004e7308 */ /* 0x000f220000000800 */
[----:B0-----:R-:W-:-:S07]  /*f300*/  FADD.FTZ R11, R73, R10 ;  /* 0x0000000a490b7221 */ /* 0x001fce0000010000 */
[----:B------:R-:W0:Y:S01]  /*f310*/  MUFU.EX2 R79, R79 ;  /* 0x0000004f004f7308 */ /* 0x000e220000000800 */
[----:B-----5:R-:W-:-:S07]  /*f320*/  FADD.FTZ R12, R74, R9 ;  /* 0x000000094a0c7221 */ /* 0x020fce0000010000 */
[----:B------:R-:W-:Y:S08]  /*f330*/  MUFU.EX2 R80, R80 ;  /* 0x0000005000507308 */ /* 0x000ff00000000800 */
[----:B------:R-:W5:Y:S08]  /*f340*/  MUFU.EX2 R81, R81 ;  /* 0x0000005100517308 */ /* 0x000f700000000800 */
[----:B------:R-:W-:Y:S08]  /*f350*/  MUFU.EX2 R84, R84 ;  /* 0x0000005400547308 */ /* 0x000ff00000000800 */
[----:B------:R-:W5:Y:S08]  /*f360*/  MUFU.EX2 R85, R85 ;  /* 0x0000005500557308 */ /* 0x000f700000000800 */
[----:B------:R-:W-:Y:S08]  /*f370*/  MUFU.EX2 R82, R82 ;  /* 0x0000005200527308 */ /* 0x000ff00000000800 */
[----:B------:R-:W5:Y:S08]  /*f380*/  MUFU.EX2 R83, R83 ;  /* 0x0000005300537308 */ /* 0x000f700000000800 */
[----:B------:R-:W-:Y:S08]  /*f390*/  MUFU.EX2 R86, R86 ;  /* 0x0000005600567308 */ /* 0x000ff00000000800 */
[----:B------:R-:W5:Y:S01]  /*f3a0*/  MUFU.EX2 R87, R87 ;  /* 0x0000005700577308 */ /* 0x000f620000000800 */
[----:B------:R-:W-:Y:S01]  /*f3b0*/  F2FP.F16.F32.PACK_AB R4, R57, R56 ;  /* 0x000000383904723e */ /* 0x000fe200000000ff */
[----:B------:R-:W-:Y:S01]  /*f3c0*/  FADD.FTZ R10, R76, R11 ;  /* 0x0000000b4c0a7221 */ /* 0x000fe20000010000 */
[----:B------:R-:W-:-:S02]  /*f3d0*/  F2FP.F16.F32.PACK_AB R6, R61, R60 ;  /* 0x0000003c3d06723e */ /* 0x000fc400000000ff */
[----:B------:R-:W-:Y:S02]  /*f3e0*/  F2FP.F16.F32.PACK_AB R5, R59, R58 ;  /* 0x0000003a3b05723e */ /* 0x000fe400000000ff */
[----:B------:R-:W-:Y:S01]  /*f3f0*/  F2FP.F16.F32.PACK_AB R7, R63, R62 ;  /* 0x0000003e3f07723e */ /* 0x000fe200000000ff */
[----:B-1----:R-:W-:Y:S01]  /*f400*/  FADD.FTZ R11, R75, R12 ;  /* 0x0000000c4b0b7221 */ /* 0x002fe20000010000 */
[----:B------:R-:W1:Y:S01]  /*f410*/  @P5 LDC R24, c[0x0][0x44c] ;  /* 0x00011300ff185b82 */ /* 0x000e620000000800 */
[----:B---3--:R-:W-:Y:S02]  /*f420*/  FADD.FTZ R21, R77, R10 ;  /* 0x0000000a4d157221 */ /* 0x008fe40000010000 */
[----:B------:R3:W-:Y:S01]  /*f430*/  STSM.16.M88.4 [R144+0x27800], R4 ;  /* 0x0278000490007844 */ /* 0x0007e20000000200 */
[----:B----4-:R-:W-:Y:S01]  /*f440*/  FADD.FTZ R20, R78, R11 ;  /* 0x0000000b4e147221 */ /* 0x010fe20000010000 */
[----:B------:R-:W-:Y:S02]  /*f450*/  F2FP.F16.F32.PACK_AB R8, R73, R72 ;  /* 0x000000484908723e */ /* 0x000fe400000000ff */
[----:B------:R-:W-:Y:S01]  /*f460*/  F2FP.F16.F32.PACK_AB R10, R77, R76 ;  /* 0x0000004c4d0a723e */ /* 0x000fe200000000ff */
[----:B------:R-:W4:Y:S01]  /*f470*/  @P5 LDC R25, c[0x0][0x450] ;  /* 0x00011400ff195b82 */ /* 0x000f220000000800 */
[----:B------:R-:W-:-:S02]  /*f480*/  F2FP.F16.F32.PACK_AB R9, R75, R74 ;  /* 0x0000004a4b09723e */ /* 0x000fc400000000ff */
[----:B0-----:R-:W-:Y:S02]  /*f490*/  F2FP.F16.F32.PACK_AB R11, R79, R78 ;  /* 0x0000004e4f0b723e */ /* 0x001fe400000000ff */
[----:B-----5:R-:W-:Y:S02]  /*f4a0*/  F2FP.F16.F32.PACK_AB R12, R81, R80 ;  /* 0x00000050510c723e */ /* 0x020fe400000000ff */
[----:B------:R-:W-:Y:S02]  /*f4b0*/  F2FP.F16.F32.PACK_AB R14, R85, R84 ;  /* 0x00000054550e723e */ /* 0x000fe400000000ff */
[----:B------:R-:W-:Y:S02]  /*f4c0*/  F2FP.F16.F32.PACK_AB R13, R83, R82 ;  /* 0x00000052530d723e */ /* 0x000fe400000000ff */
[----:B---3--:R-:W-:Y:S02]  /*f4d0*/  F2FP.F16.F32.PACK_AB R4, R65, R64 ;  /* 0x000000404104723e */ /* 0x008fe400000000ff */
[----:B------:R-:W-:-:S02]  /*f4e0*/  F2FP.F16.F32.PACK_AB R6, R69, R68 ;  /* 0x000000444506723e */ /* 0x000fc400000000ff */
[----:B------:R-:W-:Y:S02]  /*f4f0*/  F2FP.F16.F32.PACK_AB R5, R67, R66 ;  /* 0x000000424305723e */ /* 0x000fe400000000ff */
[----:B------:R-:W-:Y:S02]  /*f500*/  F2FP.F16.F32.PACK_AB R7, R71, R70 ;  /* 0x000000464707723e */ /* 0x000fe400000000ff */
[----:B------:R-:W-:-:S03]  /*f510*/  F2FP.F16.F32.PACK_AB R15, R87, R86 ;  /* 0x00000056570f723e */ /* 0x000fc600000000ff */
[----:B------:R0:W-:Y:S04]  /*f520*/  STSM.16.M88.4 [R29], R4 ;  /* 0x000000041d007844 */ /* 0x0001e80000000200 */
[----:B------:R2:W-:Y:S04]  /*f530*/  STSM.16.M88.4 [R146+0x6000], R8 ;  /* 0x0060000892007844 */ /* 0x0005e80000000200 */
[----:B------:R3:W-:Y:S01]  /*f540*/  STSM.16.M88.4 [R145+0x6000], R12 ;  /* 0x0060000c91007844 */ /* 0x0007e20000000200 */
[----:B------:R5:W-:Y:S06]  /*f550*/  MEMBAR.ALL.CTA ;  /* 0x0000000000007992 */ /* 0x000bec0000008000 */
[----:B-----5:R-:W5:Y:S01]  /*f560*/  FENCE.VIEW.ASYNC.S ;  /* 0x00000000000073c6 */ /* 0x020f620000000000 */
[----:B------:R-:W-:Y:S01]  /*f570*/  FADD.FTZ R79, R79, R20 ;  /* 0x000000144f4f7221 */ /* 0x000fe20000010000 */
[----:B------:R-:W-:Y:S01]  /*f580*/  PLOP3.LUT P1, PT, PT, PT, UP0, 0x40, 0x0 ;  /* 0x000000000000781c */ /* 0x000fe20003f2e808 */
[----:B-1----:R-:W-:-:S04]  /*f590*/  @P5 IMAD.HI.U32 R24, R88, R24, RZ ;  /* 0x0000001858185227 */ /* 0x002fc800078e00ff */
[----:B------:R-:W-:Y:S01]  /*f5a0*/  FADD.FTZ R80, R80, R21 ;  /* 0x0000001550507221 */ /* 0x000fe20000010000 */
[----:B------:R-:W-:Y:S01]  /*f5b0*/  FADD.FTZ R82, R82, R79 ;  /* 0x0000004f52527221 */ /* 0x000fe20000010000 */
[----:B------:R-:W-:Y:S01]  /*f5c0*/  IMAD.MOV.U32 R20, RZ, RZ, R88 ;  /* 0x000000ffff147224 */ /* 0x000fe200078e0058 */
[----:B----4-:R-:W-:Y:S01]  /*f5d0*/  @P5 SHF.R.U32.HI R20, RZ, R25, R24 ;  /* 0x00000019ff145219 */ /* 0x010fe20000011618 */
[----:B------:R-:W-:Y:S01]  /*f5e0*/  FADD.FTZ R81, R81, R80 ;  /* 0x0000005051517221 */ /* 0x000fe20000010000 */
[----:B------:R-:W-:-:S03]  /*f5f0*/  FADD.FTZ R83, R83, R82 ;  /* 0x0000005253537221 */ /* 0x000fc60000010000 */
[----:B------:R-:W-:Y:S01]  /*f600*/  FADD.FTZ R84, R84, R81 ;  /* 0x0000005154547221 */ /* 0x000fe20000010000 */
[----:B------:R-:W-:Y:S01]  /*f610*/  FADD.FTZ R86, R86, R83 ;  /* 0x0000005356567221 */ /* 0x000fe20000010000 */
[----:B0-----:R-:W-:Y:S02]  /*f620*/  VIADD R4, R97, 0xfffffffe ;  /* 0xfffffffe61047836 */ /* 0x001fe40000000000 */
[----:B------:R-:W-:Y:S01]  /*f630*/  FADD.FTZ R139, R85, R84 ;  /* 0x00000054558b7221 */ /* 0x000fe20000010000 */
[----:B------:R-:W-:Y:S01]  /*f640*/  FADD.FTZ R5, R87, R86 ;  /* 0x0000005657057221 */ /* 0x000fe20000010000 */
[----:B--2---:R-:W-:-:S04]  /*f650*/  IMAD.IADD R8, R26, 0x1, R20 ;  /* 0x000000011a087824 */ /* 0x004fc800078e0214 */
[----:B------:R-:W-:Y:S01]  /*f660*/  VIADD R6, R8, UR6 ;  /* 0x0000000608067c36 */ /* 0x000fe20008000000 */
[----:B-----5:R-:W-:Y:S01]  /*f670*/  NOP ;  /* 0x0000000000007918 */ /* 0x020fe20000000000 */
[----:B---3--:R-:W-:Y:S05]  /*f680*/  @P1 BRA `(.L_x_11531) ;  /* 0x0000000000541947 */ /* 0x008fea0003800000 */
[C---:B------:R-:W-:Y:S01]  /*f690*/  ISETP.GT.AND P1, PT, R8.reuse, RZ, PT ;  /* 0x000000ff0800720c */ /* 0x040fe20003f24270 */
[----:B------:R-:W-:Y:S01]  /*f6a0*/  BSSY B0, `(.L_x_11532) ;  /* 0x0000010000007945 */ /* 0x000fe20003800000 */
[----:B------:R-:W-:-:S11]  /*f6b0*/  VIADD R7, R8, 0xffffffff ;  /* 0xffffffff08077836 */ /* 0x000fd60000000000 */
[----:B------:R-:W-:Y:S05]  /*f6c0*/  @P1 BRA `(.L_x_11533) ;  /* 0x0000000000201947 */ /* 0x000fea0003800000 */
[----:B------:R-:W-:Y:S01]  /*f6d0*/  UISETP.NE.AND UP1, UPT, UR7, 0x1, UPT ;  /* 0x000000010700788c */ /* 0x000fe2000bf25270 */
[----:B------:R-:W-:-:S05]  /*f6e0*/  IMAD.MOV R7, RZ, RZ, -R8 ;  /* 0x000000ffff077224 */ /* 0x000fca00078e0a08 */
[----:B------:R-:W-:-:S05]  /*f6f0*/  PLOP3.LUT P1, PT, PT, PT, UP1, 0x80, 0x0 ;  /* 0x000000000000781c */ /* 0x000fca0003f2f018 */
[----:B------:R-:W-:-:S08]  /*f700*/  @UP1 ULDC.64 UR4, c[0x0][0x9e8] ;  /* 0x00027a0000041ab9 */ /* 0x000fd00000000a00 */
[----:B------:R-:W-:-:S05]  /*f710*/  @P1 IMAD.HI.U32 R8, R7, UR4, RZ ;  /* 0x0000000407081c27 */ /* 0x000fca000f8e00ff */
[----:B------:R-:W-:-:S04]  /*f720*/  @P1 SHF.R.U32.HI R7, RZ, UR5, R8 ;  /* 0x00000005ff071c19 */ /* 0x000fc80008011608 */
[----:B------:R-:W-:Y:S01]  /*f730*/  LOP3.LUT R7, RZ, R7, RZ, 0x33, !PT ;  /* 0x00000007ff077212 */ /* 0x000fe200078e33ff */
[----:B------:R-:W-:Y:S06]  /*f740*/  BRA `(.L_x_11534) ;  /* 0x0000000000147947 */ /* 0x000fec0003800000 */
.L_x_11533:
[----:B------:R-:W-:-:S06]  /*f750*/  UISETP.NE.AND UP1, UPT, UR7, 0x1, UPT ;  /* 0x000000010700788c */ /* 0x000fcc000bf25270 */
[----:B------:R-:W-:-:S05]  /*f760*/  PLOP3.LUT P1, PT, PT, PT, UP1, 0x80, 0x0 ;  /* 0x000000000000781c */ /* 0x000fca0003f2f018 */
[----:B------:R-:W-:-:S08]  /*f770*/  @UP1 ULDC.64 UR4, c[0x0][0x9e8] ;  /* 0x00027a0000041ab9 */ /* 0x000fd00000000a00 */
[----:B------:R-:W-:-:S05]  /*f780*/  @P1 IMAD.HI.U32 R8, R7, UR4, RZ ;  /* 0x0000000407081c27 */ /* 0x000fca000f8e00ff */
[----:B------:R-:W-:-:S07]  /*f790*/  @P1 SHF.R.U32.HI R7, RZ, UR5, R8 ;  /* 0x00000005ff071c19 */ /* 0x000fce0008011608 */
.L_x_11534:
[----:B------:R-:W-:Y:S05]  /*f7a0*/  BSYNC B0 ;  /* 0x0000000000007941 */ /* 0x000fea0003800000 */
.L_x_11532:
[----:B------:R-:W-:-:S04]  /*f7b0*/  IMAD.U32 R8, RZ, RZ, UR7 ;  /* 0x00000007ff087e24 */ /* 0x000fc8000f8e00ff */
[----:B------:R-:W-:-:S05]  /*f7c0*/  IMAD R7, R7, R8, UR7 ;  /* 0x0000000707077e24 */ /* 0x000fca000f8e0208 */
[----:B------:R-:W-:-:S07]  /*f7d0*/  VIMNMX R6, R6, R7, PT ;  /* 0x0000000706067248 */ /* 0x000fce0003fe0100 */
.L_x_11531:
[----:B------:R-:W2:Y:S01]  /*f7e0*/  LDL R8, [R1+0x6c] ;  /* 0x00006c0001087983 */ /* 0x000ea20000100800 */
        /* <DEDUP_REMOVED lines=36> */
[----:B--2---:R-:W-:-:S04]  /*fa30*/  VIMNMX R8, R8, R7, !PT ;  /* 0x0000000708087248 */ /* 0x004fc80007fe0100 */
[----:B------:R-:W-:Y:S01]  /*fa40*/  ISETP.GE.AND P1, PT, R4, R8, PT ;  /* 0x000000080400720c */ /* 0x000fe20003f26270 */
[----:B------:R0:W-:-:S12]  /*fa50*/  STL [R1+0xc], R8 ;  /* 0x00000c0801007387 */ /* 0x0001d80000100800 */
[----:B0-----:R-:W-:Y:S05]  /*fa60*/  @!P1 BRA `(.L_x_11535) ;  /* 0x0000003400749947 */ /* 0x001fea0003800000 */
[----:B------:R-:W-:-:S07]  /*fa70*/  IMAD.MOV.U32 R135, RZ, RZ, RZ ;  /* 0x000000ffff877224 */ /* 0x000fce00078e00ff */
.L_x_11555:
[----:B------:R-:W2:Y:S01]  /*fa80*/  LDL R7, [R1+0x10] ;  /* 0x0000100001077983 */ /* 0x000ea20000100800 */
[----:B------:R-:W-:Y:S01]  /*fa90*/  VIADD R6, R17, 0x1 ;  /* 0x0000000111067836 */ /* 0x000fe20000000000 */
[----:B------:R-:W-:Y:S05]  /*faa0*/  YIELD ;  /* 0x0000000000007946 */ /* 0x000fea0003800000 */
[----:B------:R-:W-:-:S04]  /*fab0*/  ISETP.NE.AND P2, PT, R6, 0x2, PT ;  /* 0x000000020600780c */ /* 0x000fc80003f45270 */
[----:B------:R-:W-:Y:S02]  /*fac0*/  SEL R8, RZ, 0x1, P2 ;  /* 0x00000001ff087807 */ /* 0x000fe40001000000 */
[----:B------:R-:W-:Y:S02]  /*fad0*/  SEL R6, R6, RZ, P2 ;  /* 0x000000ff06067207 */ /* 0x000fe40001000000 */
[----:B--2---:R-:W-:Y:S02]  /*fae0*/  ISETP.NE.AND P1, PT, R7, RZ, PT ;  /* 0x000000ff0700720c */ /* 0x004fe40003f25270 */
[----:B------:R-:W-:-:S11]  /*faf0*/  LOP3.LUT R7, R23, R8, RZ, 0x3c, !PT ;  /* 0x0000000817077212 */ /* 0x000fd600078e3cff */
[----:B------:R-:W-:Y:S05]  /*fb00*/  @P1 BRA `(.L_x_11536) ;  /* 0x0000000000301947 */ /* 0x000fea0003800000 */
[----:B------:R-:W-:Y:S05]  /*fb10*/  @!P0 BRA `(.L_x_11537) ;  /* 0x0000000000048947 */ /* 0x000fea0003800000 */
[----:B------:R-:W-:Y:S01]  /*fb20*/  BPT.TRAP 0x1 ;  /* 0x000000040000795c */ /* 0x000fe20000300000 */
.L_x_11537:
[----:B------:R-:W-:Y:S01]  /*fb30*/  IMAD R9, R6, 0x8, R2 ;  /* 0x0000000806097824 */ /* 0x000fe200078e0202 */
[----:B------:R-:W-:-:S04]  /*fb40*/  SHF.L.U32 R8, R7, 0x1f, RZ ;  /* 0x0000001f07087819 */ /* 0x000fc800000006ff */
[----:B------:R0:W1:Y:S01]  /*fb50*/  SYNCS.PHASECHK.TRANS64.TRYWAIT P2, [R9+URZ+0x2d830], R8 ;  /* 0x02d83008090075a7 */ /* 0x000062000804017f */
[----:B------:R-:W-:Y:S05]  /*fb60*/  @!P0 BRA `(.L_x_11538) ;  /* 0x0000000000048947 */ /* 0x000fea0003800000 */
[----:B------:R-:W-:Y:S01]  /*fb70*/  BPT.TRAP 0x1 ;  /* 0x000000040000795c */ /* 0x000fe20000300000 */
.L_x_11538:
[----:B------:R-:W-:Y:S04]  /*fb80*/  BSSY B0, `(.L_x_11536) ;  /* 0x0000004000007945 */ /* 0x000fe80003800000 */
[----:B-1----:R-:W-:Y:S05]  /*fb90*/  @P2 BRA `(.L_x_11539) ;  /* 0x0000000000082947 */ /* 0x002fea0003800000 */
[----:B------:R-:W1:Y:S02]  /*fba0*/  SYNCS.PHASECHK.TRANS64.TRYWAIT P2, [R9+URZ+0x2d830], R8 ;  /* 0x02d83008090075a7 */ /* 0x000e64000804017f */
[----:B-1----:R-:W-:Y:S05]  /*fbb0*/  @!P2 BRA `(.L_x_11540) ;  /* 0x00000154009ca947 */ /* 0x002fea0003800000 */
.L_x_11539:
[----:B------:R-:W-:Y:S05]  /*fbc0*/  BSYNC B0 ;  /* 0x0000000000007941 */ /* 0x000fea0003800000 */
.L_x_11536:
[----:B01----:R-:W2:Y:S01]  /*fbd0*/  LDL R8, [R1+0x14] ;  /* 0x0000140001087983 */ /* 0x003ea20000100800 */
[----:B------:R-:W0:Y:S01]  /*fbe0*/  S2R R10, SR_TID.X ;  /* 0x00000000000a7919 */ /* 0x000e220000002100 */
[----:B------:R-:W-:Y:S05]  /*fbf0*/  WARPSYNC.ALL ;  /* 0x0000000000007948 */ /* 0x000fea0003800000 */
[----:B0-----:R-:W-:-:S05]  /*fc00*/  SHF.R.U32.HI R10, RZ, 0x7, R10 ;  /* 0x00000007ff0a7819 */ /* 0x001fca000001160a */
[----:B------:R-:W-:-:S05]  /*fc10*/  VIADD R20, R10, 0x8 ;  /* 0x000000080a147836 */ /* 0x000fca0000000000 */
[----:B------:R0:W-:Y:S06]  /*fc20*/  BAR.SYNC.DEFER_BLOCKING R20, 0x100 ;  /* 0x000400140000751d */ /* 0x0001ec0000010000 */
[----:B0-----:R-:W3:Y:S01]  /*fc30*/  LDL.64 R20, [R1] ;  /* 0x0000000001147983 */ /* 0x001ee20000100a00 */
[----:B------:R-:W-:Y:S01]  /*fc40*/  IMAD.MOV.U32 R9, RZ, RZ, -0x7fffffe0 ;  /* 0x80000020ff097424 */ /* 0x000fe200078e00ff */
[----:B------:R-:W-:Y:S02]  /*fc50*/  R2UR UR8, R148 ;  /* 0x00000000940872ca */ /* 0x000fe400000e0000 */
[----:B------:R-:W-:-:S02]  /*fc60*/  R2UR UR9, R149 ;  /* 0x00000000950972ca */ /* 0x000fc400000e0000 */
[----:B------:R-:W-:Y:S01]  /*fc70*/  R2UR UR11, R9 ;  /* 0x00000000090b72ca */ /* 0x000fe200000e0000 */
[----:B------:R-:W-:Y:S01]  /*fc80*/  WARPGROUP.ARRIVE ;  /* 0x00000000000079c5 */ /* 0x000fe20000000000 */
[----:B------:R-:W-:-:S05]  /*fc90*/  IMAD.MOV.U32 R13, RZ, RZ, -0x7fffffe0 ;  /* 0x80000020ff0d7424 */ /* 0x000fca00078e00ff */
[----:B------:R-:W-:Y:S01]  /*fca0*/  R2UR UR15, R13 ;  /* 0x000000000d0f72ca */ /* 0x000fe200000e0000 */
[----:B--2---:R-:W-:-:S05]  /*fcb0*/  IMAD R8, R6, 0x600, R8 ;  /* 0x0000060006087824 */ /* 0x004fca00078e0208 */
[----:B------:R-:W-:-:S13]  /*fcc0*/  R2UR UR10, R8 ;  /* 0x00000000080a72ca */ /* 0x000fda00000e0000 */
[----:B------:R-:W-:Y:S01]  /*fcd0*/  HGMMA.64x128x16.F32 R24, gdesc[UR8], RZ, !UPT, gsb0 ;  /* 0x01e00000081879f0 */ /* 0x000fe2000c0008ff */
[----:B------:R-:W-:-:S05]  /*fce0*/  VIADD R12, R8, 0x2 ;  /* 0x00000002080c7836 */ /* 0x000fca0000000000 */
[----:B------:R-:W-:Y:S02]  /*fcf0*/  R2UR UR14, R12 ;  /* 0x000000000c0e72ca */ /* 0x000fe400000e0000 */
[----:B---3--:R-:W-:Y:S02]  /*fd00*/  R2UR UR12, R20 ;  /* 0x00000000140c72ca */ /* 0x008fe400000e0000 */
[----:B------:R-:W-:Y:S01]  /*fd10*/  R2UR UR13, R21 ;  /* 0x00000000150d72ca */ /* 0x000fe200000e0000 */
[----:B------:R-:W-:Y:S02]  /*fd20*/  WARPGROUP.DEPBAR.LE gsb0, 0x0 ;  /* 0x00008000000079c5 */ /* 0x000fe40000010000 */
[----:B------:R-:W-:-:S10]  /*fd30*/  WARPGROUP.ARRIVE ;  /* 0x00000000000079c5 */ /* 0x000fd40000000000 */
[----:B------:R-:W-:Y:S01]  /*fd40*/  HGMMA.64x128x16.F32 R24, gdesc[UR12], R24, gsb0 ;  /* 0x01e000000c1879f0 */ /* 0x000fe20008000818 */
[----:B------:R-:W-:Y:S02]  /*fd50*/  VIADD R10, R8, 0x200 ;  /* 0x00000200080a7836 */ /* 0x000fe40000000000 */
[----:B------:R-:W-:Y:S01]  /*fd60*/  IMAD.MOV.U32 R11, RZ, RZ, -0x7fffffe0 ;  /* 0x80000020ff0b7424 */ /* 0x000fe200078e00ff */
[----:B------:R-:W-:Y:S02]  /*fd70*/  R2UR UR16, R156 ;  /* 0x000000009c1072ca */ /* 0x000fe400000e0000 */
[----:B------:R-:W-:Y:S02]  /*fd80*/  R2UR UR18, R10 ;  /* 0x000000000a1272ca */ /* 0x000fe400000e0000 */
[----:B------:R-:W-:Y:S02]  /*fd90*/  R2UR UR19, R11 ;  /* 0x000000000b1372ca */ /* 0x000fe400000e0000 */
[----:B------:R-:W-:Y:S01]  /*fda0*/  R2UR UR17, R157 ;  /* 0x000000009d1172ca */ /* 0x000fe200000e0000 */
[----:B------:R-:W-:Y:S01]  /*fdb0*/  VIADD R12, R8, 0x202 ;  /* 0x00000202080c7836 */ /* 0x000fe20000000000 */
[----:B------:R-:W-:-:S02]  /*fdc0*/  R2UR UR23, R13 ;  /* 0x000000000d1772ca */ /* 0x000fc400000e0000 */
[----:B------:R-:W-:Y:S02]  /*fdd0*/  R2UR UR20, R154 ;  /* 0x000000009a1472ca */ /* 0x000fe400000e0000 */
[----:B------:R-:W-:Y:S02]  /*fde0*/  R2UR UR22, R12 ;  /* 0x000000000c1672ca */ /* 0x000fe400000e0000 */
[----:B------:R-:W-:Y:S01]  /*fdf0*/  R2UR UR21, R155 ;  /* 0x000000009b1572ca */ /* 0x000fe200000e0000 */
[----:B------:R-:W-:Y:S02]  /*fe00*/  WARPGROUP.DEPBAR.LE gsb0, 0x0 ;  /* 0x00008000000079c5 */ /* 0x000fe40000010000 */
[----:B------:R-:W-:-:S06]  /*fe10*/  WARPGROUP.ARRIVE ;  /* 0x00000000000079c5 */ /* 0x000fcc0000000000 */
[----:B------:R-:W-:Y:S01]  /*fe20*/  HGMMA.64x128x16.F32 R24, gdesc[UR16], R24, gsb0 ;  /* 0x01e00000101879f0 */ /* 0x000fe20008000818 */
[----:B------:R-:W-:Y:S02]  /*fe30*/  VIADD R14, R8, 0x400 ;  /* 0x00000400080e7836 */ /* 0x000fe40000000000 */
[----:B------:R-:W-:Y:S01]  /*fe40*/  IMAD.MOV.U32 R15, RZ, RZ, -0x7fffffe0 ;  /* 0x80000020ff0f7424 */ /* 0x000fe200078e00ff */
[----:B------:R-:W-:Y:S02]  /*fe50*/  R2UR UR24, R152 ;  /* 0x00000000981872ca */ /* 0x000fe400000e0000 */
[----:B------:R-:W-:Y:S02]  /*fe60*/  R2UR UR26, R14 ;  /* 0x000000000e1a72ca */ /* 0x000fe400000e0000 */
[----:B------:R-:W-:Y:S02]  /*fe70*/  R2UR UR27, R15 ;  /* 0x000000000f1b72ca */ /* 0x000fe400000e0000 */
[----:B------:R-:W-:Y:S01]  /*fe80*/  R2UR UR25, R153 ;  /* 0x00000000991972ca */ /* 0x000fe200000e0000 */
[----:B------:R-:W-:-:S02]  /*fe90*/  WARPGROUP.DEPBAR.LE gsb0, 0x0 ;  /* 0x00008000000079c5 */ /* 0x000fc40000010000 */
[----:B------:R-:W-:-:S06]  /*fea0*/  WARPGROUP.ARRIVE ;  /* 0x00000000000079c5 */ /* 0x000fcc0000000000 */
[----:B------:R-:W-:Y:S01]  /*feb0*/  HGMMA.64x128x16.F32 R24, gdesc[UR20], R24, gsb0 ;  /* 0x01e00000141879f0 */ /* 0x000fe20008000818 */
[----:B------:R-:W-:Y:S01]  /*fec0*/  VIADD R8, R8, 0x402 ;  /* 0x0000040208087836 */ /* 0x000fe20000000000 */
[----:B------:R-:W-:Y:S02]  /*fed0*/  R2UR UR31, R9 ;  /* 0x00000000091f72ca */ /* 0x000fe400000e0000 */
        /* <DEDUP_REMOVED lines=13> */
.L_x_11542:
[----:B------:R-:W-:Y:S01]  /*ffb0*/  SHF.L.U32 R8, R23, 0x1f, RZ ;  /* 0x0000001f17087819 */ /* 0x000fe200000006ff */
[----:B------:R-:W-:-:S04]  /*ffc0*/  IMAD R9, R17, 0x8, R2 ;  /* 0x0000000811097824 */ /* 0x000fc800078e0202 */
[----:B------:R0:W1:Y:S01]  /*ffd0*/  SYNCS.PHASECHK.TRANS64.TRYWAIT P1, [R9+URZ+0x2d850], R8 ;  /* 0x02d85008090075a7 */ /* 0x000062000802017f */
[----:B------:R-:W-:Y:S05]  /*ffe0*/  @!P0 BRA `(.L_x_11543) ;  /* 0x0000000000048947 */ /* 0x000fea0003800000 */
[----:B------:R-:W-:Y:S01]  /*fff0*/  BPT.TRAP 0x1 ;  /* 0x000000040000795c */ /* 0x000fe20000300000 */
.L_x_11543:
[----:B-1----:R-:W-:Y:S05]  /*10000*/  @P1 BRA `(.L_x_11541) ;  /* 0x0000000000081947 */ /* 0x002fea0003800000 */
[----:B------:R-:W1:Y:S02]  /*10010*/  SYNCS.PHASECHK.TRANS64.TRYWAIT P1, [R9+URZ+0x2d850], R8 ;  /* 0x02d85008090075a7 */ /* 0x000e64000802017f */
[----:B-1----:R-:W-:Y:S05]  /*10020*/  @!P1 BRA `(.L_x_11544) ;  /* 0x0000015000949947 */ /* 0x002fea0003800000 */
.L_x_11541:
[----:B------:R-:W2:Y:S01]  /*10030*/  LDL R12, [R1+0x2c] ;  /* 0x00002c00010c7983 */ /* 0x000ea20000100800 */
[----:B01----:R-:W-:Y:S01]  /*10040*/  VIADD R8, R2, 0x400 ;  /* 0x0000040002087836 */ /* 0x003fe20000000000 */
[----:B------:R-:W-:Y:S05]  /*10050*/  WARPSYNC.ALL ;  /* 0x0000000000007948 */ /* 0x000fea0003800000 */
[----:B------:R-:W-:Y:S01]  /*10060*/  SHF.R.U32.HI R8, RZ, 0x4, R8 ;  /* 0x00000004ff087819 */ /* 0x000fe20000011608 */
[----:B------:R-:W-:Y:S01]  /*10070*/  IMAD.MOV.U32 R9, RZ, RZ, -0x7fffffe0 ;  /* 0x80000020ff097424 */ /* 0x000fe200078e00ff */
[----:B------:R-:W-:Y:S01]  /*10080*/  WARPGROUP.ARRIVE ;  /* 0x00000000000079c5 */ /* 0x000fe20000000000 */
[----:B------:R-:W-:Y:S01]  /*10090*/  UMOV UR9, 0x40000040 ;  /* 0x4000004000097882 */ /* 0x000fe20000000000 */
[----:B------:R-:W-:Y:S01]  /*100a0*/  LOP3.LUT R8, R8, 0x3fff, RZ, 0xc0, !PT ;  /* 0x00003fff08087812 */ /* 0x000fe200078ec0ff */
[----:B------:R-:W-:Y:S01]  /*100b0*/  IMAD.MOV.U32 R11, RZ, RZ, -0x7fffffe0 ;  /* 0x80000020ff0b7424 */ /* 0x000fe200078e00ff */
[----:B------:R-:W-:Y:S01]  /*100c0*/  R2UR UR11, R9 ;  /* 0x00000000090b72ca */ /* 0x000fe200000e0000 */
[----:B------:R-:W-:Y:S01]  /*100d0*/  UMOV UR13, 0x40000040 ;  /* 0x40000040000d7882 */ /* 0x000fe20000000000 */
[----:B------:R-:W-:Y:S01]  /*100e0*/  LOP3.LUT R8, R8, 0x2000000, RZ, 0xfc, !PT ;  /* 0x0200000008087812 */ /* 0x000fe200078efcff */
[----:B------:R-:W-:Y:S01]  /*100f0*/  UMOV UR17, 0x40000040 ;  /* 0x4000004000117882 */ /* 0x000fe20000000000 */
[C---:B------:R-:W-:Y:S01]  /*10100*/  R2UR UR15, R11.reuse ;  /* 0x000000000b0f72ca */ /* 0x040fe200000e0000 */
[----:B------:R-:W-:Y:S01]  /*10110*/  UMOV UR21, 0x40000040 ;  /* 0x4000004000157882 */ /* 0x000fe20000000000 */
[----:B------:R-:W-:Y:S01]  /*10120*/  R2UR UR19, R11 ;  /* 0x000000000b1372ca */ /* 0x000fe200000e0000 */
[----:B------:R-:W-:Y:S01]  /*10130*/  IMAD R8, R17, 0x600, R8 ;  /* 0x0000060011087824 */ /* 0x000fe200078e0208 */
[C---:B------:R-:W-:Y:S01]  /*10140*/  R2UR UR23, R11.reuse ;  /* 0x000000000b1772ca */ /* 0x040fe200000e0000 */
[----:B------:R-:W-:Y:S01]  /*10150*/  UMOV UR25, 0x40000040 ;  /* 0x4000004000197882 */ /* 0x000fe20000000000 */
[C---:B------:R-:W-:Y:S01]  /*10160*/  R2UR UR27, R11.reuse ;  /* 0x000000000b1b72ca */ /* 0x040fe200000e0000 */
[C---:B------:R-:W-:Y:S01]  /*10170*/  VIADD R10, R8.reuse, 0x40 ;  /* 0x00000040080a7836 */ /* 0x040fe20000000000 */
[----:B------:R-:W-:Y:S01]  /*10180*/  R2UR UR10, R8 ;  /* 0x00000000080a72ca */ /* 0x000fe200000e0000 */
[----:B------:R-:W-:Y:S01]  /*10190*/  UMOV UR29, 0x40000040 ;  /* 0x40000040001d7882 */ /* 0x000fe20000000000 */
[C---:B------:R-:W-:Y:S01]  /*101a0*/  R2UR UR31, R11.reuse ;  /* 0x000000000b1f72ca */ /* 0x040fe200000e0000 */
[----:B------:R-:W-:Y:S01]  /*101b0*/  UMOV UR33, 0x40000040 ;  /* 0x4000004000217882 */ /* 0x000fe20000000000 */
[----:B------:R-:W-:Y:S01]  /*101c0*/  R2UR UR14, R10 ;  /* 0x000000000a0e72ca */ /* 0x000fe200000e0000 */
[----:B------:R-:W-:Y:S01]  /*101d0*/  VIADD R10, R8, 0x80 ;  /* 0x00000080080a7836 */ /* 0x000fe20000000000 */
[----:B------:R-:W-:Y:S01]  /*101e0*/  R2UR UR35, R11 ;  /* 0x000000000b2372ca */ /* 0x000fe200000e0000 */
[----:B------:R-:W-:Y:S01]  /*101f0*/  UMOV UR45, 0x40000040 ;  /* 0x40000040002d7882 */ /* 0x000fe20000000000 */
[----:B------:R-:W-:Y:S01]  /*10200*/  R2UR UR47, R9 ;  /* 0x00000000092f72ca */ /* 0x000fe200000e0000 */
[----:B------:R-:W0:Y:S01]  /*10210*/  S2R R13, SR_TID.X ;  /* 0x00000000000d7919 */ /* 0x000e220000002100 */
[----:B------:R-:W-:Y:S01]  /*10220*/  R2UR UR18, R10 ;  /* 0x000000000a1272ca */ /* 0x000fe200000e0000 */
[----:B------:R-:W-:-:S05]  /*10230*/  VIADD R10, R8, 0xc0 ;  /* 0x000000c0080a7836 */ /* 0x000fca0000000000 */
[----:B------:R-:W-:Y:S01]  /*10240*/  R2UR UR22, R10 ;  /* 0x000000000a1672ca */ /* 0x000fe200000e0000 */
[----:B------:R-:W-:-:S05]  /*10250*/  VIADD R10, R8, 0x100 ;  /* 0x00000100080a7836 */ /* 0x000fca0000000000 */
[----:B------:R-:W-:Y:S01]  /*10260*/  R2UR UR26, R10 ;  /* 0x000000000a1a72ca */ /* 0x000fe200000e0000 */
[----:B------:R-:W-:-:S05]  /*10270*/  VIADD R10, R8, 0x140 ;  /* 0x00000140080a7836 */ /* 0x000fca0000000000 */
[----:B------:R-:W-:Y:S01]  /*10280*/  R2UR UR30, R10 ;  /* 0x000000000a1e72ca */ /* 0x000fe200000e0000 */
[C---:B------:R-:W-:Y:S02]  /*10290*/  VIADD R10, R8.reuse, 0x180 ;  /* 0x00000180080a7836 */ /* 0x040fe40000000000 */
[----:B------:R-:W-:-:S03]  /*102a0*/  VIADD R8, R8, 0x1c0 ;  /* 0x000001c008087836 */ /* 0x000fc60000000000 */
[----:B------:R-:W-:Y:S02]  /*102b0*/  R2UR UR34, R10 ;  /* 0x000000000a2272ca */ /* 0x000fe400000e0000 */
[----:B------:R-:W-:Y:S02]  /*102c0*/  R2UR UR46, R8 ;  /* 0x00000000082e72ca */ /* 0x000fe400000e0000 */
[----:B0-----:R-:W-:Y:S01]  /*102d0*/  ISETP.GE.U32.AND P1, PT, R13, 0x180, PT ;  /* 0x000001800d00780c */ /* 0x001fe20003f26070 */
[----:B--2---:R-:W-:Y:S01]  /*102e0*/  IMAD R8, R12, 0x2000, R2 ;  /* 0x000020000c087824 */ /* 0x004fe200078e0202 */
[----:B------:R-:W-:-:S04]  /*102f0*/  SHF.R.U32.HI R12, RZ, 0x7, R13 ;  /* 0x00000007ff0c7819 */ /* 0x000fc8000001160d */
[----:B------:R-:W-:Y:S01]  /*10300*/  R2UR UR8, R8 ;  /* 0x00000000080872ca */ /* 0x000fe200000e0000 */
[----:B------:R-:W-:-:S05]  /*10310*/  VIADD R8, R12, 0x9 ;  /* 0x000000090c087836 */ /* 0x000fca0000000000 */
[----:B------:R-:W-:-:S07]  /*10320*/  SEL R8, R8, 0x9, !P1 ;  /* 0x0000000908087807 */ /* 0x000fce0004800000 */
[----:B------:R-:W-:-:S04]  /*10330*/  UIADD3 UR8, UR8, 0x21800, URZ ;  /* 0x0002180008087890 */ /* 0x000fc8000fffe03f */
[----:B------:R-:W-:-:S04]  /*10340*/  USHF.R.U32.HI UR8, URZ, 0x4, UR8 ;  /* 0x000000043f087899 */ /* 0x000fc80008011608 */
[----:B------:R-:W-:-:S04]  /*10350*/  ULOP3.LUT UR8, UR8, 0x3fff, URZ, 0xc0, !UPT ;  /* 0x00003fff08087892 */ /* 0x000fc8000f8ec03f */
[----:B------:R-:W-:-:S04]  /*10360*/  ULOP3.LUT UR8, UR8, 0x10000, URZ, 0xfc, !UPT ;  /* 0x0001000008087892 */ /* 0x000fc8000f8efc3f */
[----:B------:R-:W-:Y:S02]  /*10370*/  UIADD3 UR12, UR8, 0x2, URZ ;  /* 0x00000002080c7890 */ /* 0x000fe4000fffe03f */
[----:B------:R-:W-:Y:S02]  /*10380*/  UIADD3 UR16, UR8, 0x4, URZ ;  /* 0x0000000408107890 */ /* 0x000fe4000fffe03f */
[----:B------:R-:W-:Y:S02]  /*10390*/  UIADD3 UR20, UR8, 0x6, URZ ;  /* 0x0000000608147890 */ /* 0x000fe4000fffe03f */
[----:B------:R-:W-:Y:S01]  /*103a0*/  HGMMA.64x96x16.F32 R88, gdesc[UR8].tnspB, R88, gsb0 ;  /* 0x41600000085879f0 */ /* 0x000fe20008000858 */
[----:B------:R-:W-:Y:S02]  /*103b0*/  UIADD3 UR24, UR8, 0x600, URZ ;  /* 0x0000060008187890 */ /* 0x000fe4000fffe03f */
[----:B------:R-:W-:Y:S02]  /*103c0*/  UIADD3 UR28, UR8, 0x602, URZ ;  /* 0x00000602081c7890 */ /* 0x000fe4000fffe03f */
[----:B------:R-:W-:-:S02]  /*103d0*/  UIADD3 UR32, UR8, 0x604, URZ ;  /* 0x0000060408207890 */ /* 0x000fc4000fffe03f */
        /* <DEDUP_REMOVED lines=26> */
.L_x_11545:
[----:B------:R-:W2:Y:S01]  /*10580*/  LDL R11, [R1+0x30] ;  /* 0x00003000010b7983 */ /* 0x000ea20000100800 */
[----:B0-----:R-:W0:Y:S03]  /*10590*/  LDC R8, c[0x0][0x448] ;  /* 0x00011200ff087b82 */ /* 0x001e260000000800 */
[----:B------:R-:W2:Y:S01]  /*105a0*/  LDL R10, [R1+0x68] ;  /* 0x00006800010a7983 */ /* 0x000ea20000100800 */
[----:B0-----:R-:W-:-:S13]  /*105b0*/  ISETP.NE.AND P1, PT, R8, 0x1, PT ;  /* 0x000000010800780c */ /* 0x001fda0003f25270 */
[----:B------:R-:W0:Y:S08]  /*105c0*/  @P1 LDC R9, c[0x0][0x44c] ;  /* 0x00011300ff091b82 */ /* 0x000e300000000800 */
[----:B------:R-:W1:Y:S01]  /*105d0*/  @P1 LDC R8, c[0x0][0x450] ;  /* 0x00011400ff081b82 */ /* 0x000e620000000800 */
[----:B------:R-:W-:Y:S02]  /*105e0*/  UMOV UR50, UR42 ;  /* 0x0000002a00327c82 */ /* 0x000fe40008000000 */
[----:B------:R-:W-:Y:S01]  /*105f0*/  ULOP3.LUT UR8, URZ, UR50, URZ, 0x33, !UPT ;  /* 0x000000323f087292 */ /* 0x000fe2000f8e333f */
[----:B--2---:R-:W-:-:S04]  /*10600*/  IMAD.IADD R13, R10, 0x1, R11 ;  /* 0x000000010a0d7824 */ /* 0x004fc800078e020b */
[----:B0-----:R-:W-:-:S05]  /*10610*/  @P1 IMAD.HI.U32 R9, R13, R9, RZ ;  /* 0x000000090d091227 */ /* 0x001fca00078e00ff */
[----:B-1----:R-:W-:Y:S01]  /*10620*/  @P1 SHF.R.U32.HI R13, RZ, R8, R9 ;  /* 0x00000008ff0d1219 */ /* 0x002fe20000011609 */
[----:B------:R-:W-:Y:S02]  /*10630*/  IMAD R8, R6, 0x8, R2 ;  /* 0x0000000806087824 */ /* 0x000fe400078e0202 */
[----:B------:R-:W-:Y:S02]  /*10640*/  IMAD.U32 R9, RZ, RZ, UR38 ;  /* 0x00000026ff097e24 */ /* 0x000fe4000f8e00ff */
[----:B------:R-:W-:Y:S01]  /*10650*/  VIADD R8, R8, 0x2d840 ;  /* 0x0002d84008087836 */ /* 0x000fe20000000000 */
[----:B------:R-:W0:Y:S04]  /*10660*/  SHFL.IDX PT, R20, R13, RZ, 0x1c1f ;  /* 0x001c1fff0d147589 */ /* 0x000e2800000e0000 */
[----:B------:R-:W-:-:S04]  /*10670*/  PRMT R8, R9, 0x654, R8 ;  /* 0x0000065409087816 */ /* 0x000fc80000000008 */
[----:B------:R1:W-:Y:S01]  /*10680*/  SYNCS.ARRIVE.TRANS64.RED.A1T0 RZ, [R8+URZ], RZ ;  /* 0x000000ff08ff79a7 */ /* 0x0003e2000810043f */
[----:B------:R-:W-:Y:S01]  /*10690*/  PLOP3.LUT P1, PT, PT, PT, UP0, 0x40, 0x0 ;  /* 0x000000000000781c */ /* 0x000fe20003f2e808 */
[----:B-1----:R-:W-:-:S05]  /*106a0*/  IMAD.SHL.U32 R8, R4, 0x80, RZ ;  /* 0x0000008004087824 */ /* 0x002fca00078e00ff */
[----:B------:R-:W-:-:S04]  /*106b0*/  IADD3 R11, -R142, 0x1, -R8 ;  /* 0x000000018e0b7810 */ /* 0x000fc80007ffe908 */
[----:B------:R-:W-:-:S05]  /*106c0*/  IADD3 R11, -R140, R11, R143 ;  /* 0x0000000b8c0b7210 */ /* 0x000fca0007ffe18f */
[C---:B------:R-:W-:Y:S02]  /*106d0*/  VIADD R12, R11.reuse, UR49 ;  /* 0x000000310b0c7c36 */ /* 0x040fe40008000000 */
[----:B------:R-:W-:Y:S02]  /*106e0*/  VIADD R11, R11, UR8 ;  /* 0x000000080b0b7c36 */ /* 0x000fe40008000000 */
[C---:B0-----:R-:W-:Y:S02]  /*106f0*/  IMAD.IADD R10, R20.reuse, 0x1, R12 ;  /* 0x00000001140a7824 */ /* 0x041fe400078e020c */
[----:B------:R-:W-:Y:S01]  /*10700*/  IMAD.IADD R9, R20, 0x1, R11 ;  /* 0x0000000114097824 */ /* 0x000fe200078e020b */
        /* <DEDUP_REMOVED lines=13> */
.L_x_11548:
[----:B------:R-:W-:-:S05]  /*107e0*/  IMAD.U32 R21, RZ, RZ, UR41 ;  /* 0x00000029ff157e24 */ /* 0x000fca000f8e00ff */
[----:B------:R-:W-:-:S13]  /*107f0*/  ISETP.NE.AND P1, PT, R21, 0x1, PT ;  /* 0x000000011500780c */ /* 0x000fda0003f25270 */
[----:B------:R-:W0:Y:S02]  /*10800*/  @P1 LDC.64 R14, c[0x0][0x9e8] ;  /* 0x00027a00ff0e1b82 */ /* 0x000e240000000a00 */
[----:B0-----:R-:W-:-:S05]  /*10810*/  @P1 IMAD.HI.U32 R14, R20, R14, RZ ;  /* 0x0000000e140e1227 */ /* 0x001fca00078e00ff */
[----:B------:R-:W-:-:S07]  /*10820*/  @P1 SHF.R.U32.HI R20, RZ, R15, R14 ;  /* 0x0000000fff141219 */ /* 0x000fce000001160e */
.L_x_11549:
[----:B------:R-:W-:Y:S05]  /*10830*/  BSYNC B0 ;  /* 0x0000000000007941 */ /* 0x000fea0003800000 */
.L_x_11547:
[----:B------:R-:W-:-:S04]  /*10840*/  IMAD R20, R20, R21, -R8 ;  /* 0x0000001514147224 */ /* 0x000fc800078e0a08 */
[----:B------:R-:W-:-:S05]  /*10850*/  IMAD.IADD R20, R20, 0x1, -R142 ;  /* 0x0000000114147824 */ /* 0x000fca00078e0a8e */
[----:B------:R-:W-:Y:S02]  /*10860*/  VIMNMX R9, R9, R20, !PT ;  /* 0x0000001409097248 */ /* 0x000fe40007fe0100 */
[----:B------:R-:W-:-:S07]  /*10870*/  VIADDMNMX R10, R20, R21, R10, PT ;  /* 0x00000015140a7246 */ /* 0x000fce000380010a */
.L_x_11546:
[----:B------:R-:W-:Y:S01]  /*10880*/  ISETP.GT.AND P1, PT, R4, -0x1, PT ;  /* 0xffffffff0400780c */ /* 0x000fe20003f24270 */
[----:B------:R-:W0:Y:S03]  /*10890*/  SHFL.IDX PT, R13, R13, 0x1, 0x1c1f ;  /* 0x003c1f000d0d7f89 */ /* 0x000e2600000e0000 */
        /* <DEDUP_REMOVED lines=13> */
[----:B------:R-:W-:Y:S02]  /*10970*/  ISETP.GT.AND P2, PT, R9, 0x10, P1 ;  /* 0x000000100900780c */ /* 0x000fe40000f44270 */
[----:B------:R-:W-:Y:S02]  /*10980*/  FSEL R33, R33, -INF , !P4 ;  /* 0xff80000021217808 */ /* 0x000fe40006000000 */
[----:B------:R-:W-:Y:S02]  /*10990*/  ISETP.GT.AND P4, PT, R9, 0x20, P1 ;  /* 0x000000200900780c */ /* 0x000fe40000f84270 */
[----:B------:R-:W-:-:S02]  /*109a0*/  ISETP.LT.OR P3, PT, R10, 0xa, P3 ;  /* 0x0000000a0a00780c */ /* 0x000fc40001f61670 */
[C---:B------:R-:W-:Y:S02]  /*109b0*/  ISETP.LT.OR P2, PT, R10.reuse, 0x11, P2 ;  /* 0x000000110a00780c */ /* 0x040fe40001741670 */
[----:B------:R-:W-:Y:S02]  /*109c0*/  ISETP.LT.OR P4, PT, R10, 0x21, P4 ;  /* 0x000000210a00780c */ /* 0x000fe40002781670 */
[----:B------:R-:W-:Y:S02]  /*109d0*/  FSEL R29, R29, -INF , !P3 ;  /* 0xff8000001d1d7808 */ /* 0x000fe40005800000 */
[----:B------:R-:W-:Y:S02]  /*109e0*/  FSEL R32, R32, -INF , !P2 ;  /* 0xff80000020207808 */ /* 0x000fe40005000000 */
[C---:B------:R-:W-:Y:S02]  /*109f0*/  ISETP.GT.AND P3, PT, R9.reuse, 0x18, P1 ;  /* 0x000000180900780c */ /* 0x040fe40000f64270 */
        /* <DEDUP_REMOVED lines=65> */
[----:B------:R-:W-:Y:S02]  /*10e10*/  PLOP3.LUT P4, PT, PT, PT, UP0, 0x40, 0x0 ;  /* 0x000000000000781c */ /* 0x000fe40003f8e808 */
[----:B------:R-:W-:-:S02]  /*10e20*/  ISETP.LT.OR P3, PT, R10, 0x6a, P3 ;  /* 0x0000006a0a00780c */ /* 0x000fc40001f61670 */
[----:B------:R-:W-:Y:S02]  /*10e30*/  ISETP.LT.OR P2, PT, R10, 0x71, P2 ;  /* 0x000000710a00780c */ /* 0x000fe40001741670 */
[----:B------:R-:W-:Y:S02]  /*10e40*/  FSEL R77, R77, -INF , !P3 ;  /* 0xff8000004d4d7808 */ /* 0x000fe40005800000 */
[----:B------:R-:W-:Y:S02]  /*10e50*/  FSEL R80, R80, -INF , !P2 ;  /* 0xff80000050507808 */ /* 0x000fe40005000000 */
[C---:B------:R-:W-:Y:S02]  /*10e60*/  ISETP.GT.AND P3, PT, R9.reuse, 0x78, P1 ;  /* 0x000000780900780c */ /* 0x040fe40000f64270 */
[----:B------:R-:W-:Y:S01]  /*10e70*/  ISETP.GT.AND P2, PT, R9, 0x79, P1 ;  /* 0x000000790900780c */ /* 0x000fe20000f44270 */
[----:B------:R-:W-:Y:S01]  /*10e80*/  IMAD.IADD R9, R11, 0x1, R13 ;  /* 0x000000010b097824 */ /* 0x000fe200078e020d */
[----:B------:R-:W-:-:S02]  /*10e90*/  ISETP.LT.OR P3, PT, R10, 0x79, P3 ;  /* 0x000000790a00780c */ /* 0x000fc40001f61670 */
[----:B------:R-:W-:Y:S02]  /*10ea0*/  ISETP.LT.OR P2, PT, R10, 0x7a, P2 ;  /* 0x0000007a0a00780c */ /* 0x000fe40001741670 */
[----:B------:R-:W-:Y:S02]  /*10eb0*/  FSEL R84, R84, -INF , !P3 ;  /* 0xff80000054547808 */ /* 0x000fe40005800000 */
[----:B------:R-:W-:Y:S01]  /*10ec0*/  FSEL R85, R85, -INF , !P2 ;  /* 0xff80000055557808 */ /* 0x000fe20005000000 */
[----:B------:R-:W-:Y:S08]  /*10ed0*/  @P4 BRA `(.L_x_11550) ;  /* 0x0000000000584947 */ /* 0x000ff00003800000 */
        /* <DEDUP_REMOVED lines=12> */
.L_x_11552:
[----:B------:R-:W-:-:S05]  /*10fa0*/  IMAD.U32 R14, RZ, RZ, UR41 ;  /* 0x00000029ff0e7e24 */ /* 0x000fca000f8e00ff */
[----:B------:R-:W-:-:S13]  /*10fb0*/  ISETP.NE.AND P2, PT, R14, 0x1, PT ;  /* 0x000000010e00780c */ /* 0x000fda0003f45270 */
[----:B------:R-:W0:Y:S02]  /*10fc0*/  @P2 LDC.64 R10, c[0x0][0x9e8] ;  /* 0x00027a00ff0a2b82 */ /* 0x000e240000000a00 */
[----:B0-----:R-:W-:-:S05]  /*10fd0*/  @P2 IMAD.HI.U32 R10, R13, R10, RZ ;  /* 0x0000000a0d0a2227 */ /* 0x001fca00078e00ff */
[----:B------:R-:W-:-:S07]  /*10fe0*/  @P2 SHF.R.U32.HI R13, RZ, R11, R10 ;  /* 0x0000000bff0d2219 */ /* 0x000fce000001160a */
.L_x_11553:
[----:B------:R-:W-:Y:S05]  /*10ff0*/  BSYNC B0 ;  /* 0x0000000000007941 */ /* 0x000fea0003800000 */
.L_x_11551:
[----:B------:R-:W-:-:S04]  /*11000*/  IMAD R8, R13, R14, -R8 ;  /* 0x0000000e0d087224 */ /* 0x000fc800078e0a08 */
[----:B------:R-:W-:-:S05]  /*11010*/  IMAD.IADD R8, R8, 0x1, -R142 ;  /* 0x0000000108087824 */ /* 0x000fca00078e0a8e */
[----:B------:R-:W-:Y:S02]  /*11020*/  VIMNMX R9, R9, R8, !PT ;  /* 0x0000000809097248 */ /* 0x000fe40007fe0100 */
[----:B------:R-:W-:-:S07]  /*11030*/  VIADDMNMX R12, R8, R14, R12, PT ;  /* 0x0000000e080c7246 */ /* 0x000fce000380010c */
.L_x_11550:
[----:B------:R-:W-:Y:S01]  /*11040*/  FMNMX.FTZ R8, R24, R3, !PT ;  /* 0x0000000318087209 */ /* 0x000fe20007810000 */
[----:B------:R-:W-:Y:S01]  /*11050*/  UMOV UR51, UR7 ;  /* 0x0000000700337c82 */ /* 0x000fe20008000000 */
[C---:B------:R-:W-:Y:S02]  /*11060*/  ISETP.GT.AND P4, PT, R9.reuse, 0x1, P1 ;  /* 0x000000010900780c */ /* 0x040fe40000f84270 */
[C---:B------:R-:W-:Y:S02]  /*11070*/  ISETP.GT.AND P2, PT, R9.reuse, 0x8, P1 ;  /* 0x000000080900780c */ /* 0x040fe40000f44270 */
[----:B------:R-:W-:Y:S02]  /*11080*/  ISETP.GT.AND P3, PT, R9, 0x9, P1 ;  /* 0x000000090900780c */ /* 0x000fe40000f64270 */
[----:B------:R-:W-:Y:S02]  /*11090*/  FMNMX.FTZ R8, R25, R8, !PT ;  /* 0x0000000819087209 */ /* 0x000fe40007810000 */
[----:B------:R-:W-:-:S02]  /*110a0*/  ISETP.LT.OR P4, PT, R12, 0x2, P4 ;  /* 0x000000020c00780c */ /* 0x000fc40002781670 */
[C---:B------:R-:W-:Y:S02]  /*110b0*/  ISETP.LT.OR P2, PT, R12.reuse, 0x9, P2 ;  /* 0x000000090c00780c */ /* 0x040fe40001741670 */
[----:B------:R-:W-:Y:S02]  /*110c0*/  ISETP.LT.OR P3, PT, R12, 0xa, P3 ;  /* 0x0000000a0c00780c */ /* 0x000fe40001f61670 */
[----:B------:R-:W-:Y:S02]  /*110d0*/  FMNMX.FTZ R8, R28, R8, !PT ;  /* 0x000000081c087209 */ /* 0x000fe40007810000 */
[----:B------:R-:W-:Y:S02]  /*110e0*/  FSEL R27, R27, -INF , !P4 ;  /* 0xff8000001b1b7808 */ /* 0x000fe40006000000 */
[----:B------:R-:W-:Y:S02]  /*110f0*/  FSEL R30, R30, -INF , !P2 ;  /* 0xff8000001e1e7808 */ /* 0x000fe40005000000 */
[----:B------:R-:W-:-:S02]  /*11100*/  FSEL R31, R31, -INF , !P3 ;  /* 0xff8000001f1f7808 */ /* 0x000fc40005800000 */
[----:B------:R-:W-:Y:S02]  /*11110*/  FMNMX.FTZ R8, R29, R8, !PT ;  /* 0x000000081d087209 */ /* 0x000fe40007810000 */
        /* <DEDUP_REMOVED lines=11> */
[C---:B------:R-:W-:Y:S02]  /*111d0*/  ISETP.GT.AND P4, PT, R9.reuse, 0x19, P1 ;  /* 0x000000190900780c */ /* 0x040fe40000f84270 */
[C---:B------:R-:W-:Y:S02]  /*111e0*/  ISETP.GT.AND P2, PT, R9.reuse, 0x20, P1 ;  /* 0x000000200900780c */ /* 0x040fe40000f44270 */
[----:B------:R-:W-:Y:S02]  /*111f0*/  ISETP.GT.AND P3, PT, R9, 0x21, P1 ;  /* 0x000000210900780c */ /* 0x000fe40000f64270 */
[----:B------:R-:W-:Y:S02]  /*11200*/  FMNMX.FTZ R8, R36, R8, !PT ;  /* 0x0000000824087209 */ /* 0x000fe40007810000 */
[C---:B------:R-:W-:Y:S02]  /*11210*/  ISETP.LT.OR P4, PT, R12.reuse, 0x1a, P4 ;  /* 0x0000001a0c00780c */ /* 0x040fe40002781670 */
[----:B------:R-:W-:-:S02]  /*11220*/  ISETP.LT.OR P2, PT, R12, 0x21, P2 ;  /* 0x000000210c00780c */ /* 0x000fc40001741670 */
[----:B------:R-:W-:Y:S02]  /*11230*/  ISETP.LT.OR P3, PT, R12, 0x22, P3 ;  /* 0x000000220c00780c */ /* 0x000fe40001f61670 */
[----:B------:R-:W-:Y:S02]  /*11240*/  FMNMX.FTZ R8, R37, R8, !PT ;  /* 0x0000000825087209 */ /* 0x000fe40007810000 */
[----:B------:R-:W-:Y:S02]  /*11250*/  FSEL R39, R39, -INF , !P4 ;  /* 0xff80000027277808 */ /* 0x000fe40006000000 */
[----:B------:R-:W-:Y:S02]  /*11260*/  FSEL R42, R42, -INF , !P2 ;  /* 0xff8000002a2a7808 */ /* 0x000fe40005000000 */
[----:B------:R-:W-:Y:S02]  /*11270*/  FSEL R43, R43, -INF , !P3 ;  /* 0xff8000002b2b7808 */ /* 0x000fe40005800000 */
[----:B------:R-:W-:-:S02]  /*11280*/  ISETP.GT.AND P4, PT, R9, 0x28, P1 ;  /* 0x000000280900780c */ /* 0x000fc40000f84270 */
[C---:B------:R-:W-:Y:S02]  /*11290*/  ISETP.GT.AND P2, PT, R9.reuse, 0x29, P1 ;  /* 0x000000290900780c */ /* 0x040fe40000f44270 */
[----:B------:R-:W-:Y:S02]  /*112a0*/  ISETP.GT.AND P3, PT, R9, 0x30, P1 ;  /* 0x000000300900780c */ /* 0x000fe40000f64270 */
[----:B------:R-:W-:Y:S02]  /*112b0*/  FMNMX.FTZ R8, R40, R8, !PT ;  /* 0x0000000828087209 */ /* 0x000fe40007810000 */
[C---:B------:R-:W-:Y:S02]  /*112c0*/  ISETP.LT.OR P4, PT, R12.reuse, 0x29, P4 ;  /* 0x000000290c00780c */ /* 0x040fe40002781670 */
[C---:B------:R-:W-:Y:S02]  /*112d0*/  ISETP.LT.OR P2, PT, R12.reuse, 0x2a, P2 ;  /* 0x0000002a0c00780c */ /* 0x040fe40001741670 */
[----:B------:R-:W-:-:S02]  /*112e0*/  ISETP.LT.OR P3, PT, R12, 0x31, P3 ;  /* 0x000000310c00780c */ /* 0x000fc40001f61670 */
[----:B------:R-:W-:Y:S02]  /*112f0*/  FMNMX.FTZ R8, R41, R8, !PT ;  /* 0x0000000829087209 */ /* 0x000fe40007810000 */
[----:B------:R-:W-:Y:S02]  /*11300*/  FSEL R46, R46, -INF , !P4 ;  /* 0xff8000002e2e7808 */ /* 0x000fe40006000000 */
[----:B------:R-:W-:Y:S02]  /*11310*/  FSEL R47, R47, -INF , !P2 ;  /* 0xff8000002f2f7808 */ /* 0x000fe40005000000 */
[----:B------:R-:W-:Y:S02]  /*11320*/  FSEL R50, R50, -INF , !P3 ;  /* 0xff80000032327808 */ /* 0x000fe40005800000 */
[C---:B------:R-:W-:Y:S02]  /*11330*/  ISETP.GT.AND P4, PT, R9.reuse, 0x31, P1 ;  /* 0x000000310900780c */ /* 0x040fe40000f84270 */
[----:B------:R-:W-:-:S02]  /*11340*/  ISETP.GT.AND P2, PT, R9, 0x38, P1 ;  /* 0x000000380900780c */ /* 0x000fc40000f44270 */
[----:B------:R-:W-:Y:S02]  /*11350*/  ISETP.GT.AND P3, PT, R9, 0x39, P1 ;  /* 0x000000390900780c */ /* 0x000fe40000f64270 */
[----:B------:R-:W-:Y:S02]  /*11360*/  FMNMX.FTZ R8, R44, R8, !PT ;  /* 0x000000082c087209 */ /* 0x000fe40007810000 */
[C---:B------:R-:W-:Y:S02]  /*11370*/  ISETP.LT.OR P4, PT, R12.reuse, 0x32, P4 ;  /* 0x000000320c00780c */ /* 0x040fe40002781670 */
[C---:B------:R-:W-:Y:S02]  /*11380*/  ISETP.LT.OR P2, PT, R12.reuse, 0x39, P2 ;  /* 0x000000390c00780c */ /* 0x040fe40001741670 */
[----:B------:R-:W-:Y:S02]  /*11390*/  ISETP.LT.OR P3, PT, R12, 0x3a, P3 ;  /* 0x0000003a0c00780c */ /* 0x000fe40001f61670 */
[----:B------:R-:W-:-:S02]  /*113a0*/  FMNMX.FTZ R8, R45, R8, !PT ;  /* 0x000000082d087209 */ /* 0x000fc40007810000 */
[----:B------:R-:W-:Y:S02]  /*113b0*/  FSEL R51, R51, -INF , !P4 ;  /* 0xff80000033337808 */ /* 0x000fe40006000000 */
[----:B------:R-:W-:Y:S02]  /*113c0*/  FSEL R54, R54, -INF , !P2 ;  /* 0xff80000036367808 */ /* 0x000fe40005000000 */
[----:B------:R-:W-:Y:S02]  /*113d0*/  FSEL R55, R55, -INF , !P3 ;  /* 0xff80000037377808 */ /* 0x000fe40005800000 */
[----:B------:R-:W-:Y:S02]  /*113e0*/  FMNMX.FTZ R8, R48, R8, !PT ;  /* 0x0000000830087209 */ /* 0x000fe40007810000 */
[----:B------:R-:W-:Y:S02]  /*113f0*/  LOP3.LUT R16, R16, 0xdfffffff, RZ, 0xc0, !PT ;  /* 0xdfffffff10107812 */ /* 0x000fe400078ec0ff */
[----:B------:R-:W-:-:S02]  /*11400*/  ISETP.GT.AND P4, PT, R9, 0x40, P1 ;  /* 0x000000400900780c */ /* 0x000fc40000f84270 */
[C---:B------:R-:W-:Y:S02]  /*11410*/  ISETP.GT.AND P2, PT, R9.reuse, 0x41, P1 ;  /* 0x000000410900780c */ /* 0x040fe40000f44270 */
[----:B------:R-:W-:Y:S02]  /*11420*/  ISETP.GT.AND P3, PT, R9, 0x48, P1 ;  /* 0x000000480900780c */ /* 0x000fe40000f64270 */
[----:B------:R-:W-:Y:S02]  /*11430*/  FMNMX.FTZ R8, R49, R8, !PT ;  /* 0x0000000831087209 */ /* 0x000fe40007810000 */
[----:B------:R-:W-:Y:S02]  /*11440*/  @P0 LOP3.LUT R16, R16, 0x20000000, RZ, 0xfc, !PT ;  /* 0x2000000010100812 */ /* 0x000fe400078efcff */
[C---:B------:R-:W-:Y:S02]  /*11450*/  ISETP.LT.OR P4, PT, R12.reuse, 0x41, P4 ;  /* 0x000000410c00780c */ /* 0x040fe40002781670 */
[----:B------:R-:W-:-:S02]  /*11460*/  ISETP.LT.OR P2, PT, R12, 0x42, P2 ;  /* 0x000000420c00780c */ /* 0x000fc40001741670 */
[----:B------:R-:W-:Y:S02]  /*11470*/  ISETP.LT.OR P3, PT, R12, 0x49, P3 ;  /* 0x000000490c00780c */ /* 0x000fe40001f61670 */
[----:B------:R-:W-:Y:S02]  /*11480*/  ISETP.GT.AND P0, PT, R9, 0x61, P1 ;  /* 0x000000610900780c */ /* 0x000fe40000f04270 */
        /* <DEDUP_REMOVED lines=11> */
[----:B------:R-:W-:Y:S02]  /*11540*/  LOP3.LUT R16, R16, 0x7fffffff, RZ, 0xc0, !PT ;  /* 0x7fffffff10107812 */ /* 0x000fe400078ec0ff */
[----:B------:R-:W-:Y:S02]  /*11550*/  FMNMX.FTZ R8, R56, R8, !PT ;  /* 0x0000000838087209 */ /* 0x000fe40007810000 */
[----:B------:R-:W-:Y:S02]  /*11560*/  FSEL R63, R63, -INF , !P4 ;  /* 0xff8000003f3f7808 */ /* 0x000fe40006000000 */
[----:B------:R-:W-:Y:S02]  /*11570*/  FSEL R66, R66, -INF , !P2 ;  /* 0xff80000042427808 */ /* 0x000fe40005000000 */
[----:B------:R-:W-:-:S02]  /*11580*/  FSEL R67, R67, -INF , !P3 ;  /* 0xff80000043437808 */ /* 0x000fc40005800000 */
[C---:B------:R-:W-:Y:S02]  /*11590*/  ISETP.GT.AND P4, PT, R9.reuse, 0x58, P1 ;  /* 0x000000580900780c */ /* 0x040fe40000f84270 */
[C---:B------:R-:W-:Y:S02]  /*115a0*/  ISETP.GT.AND P2, PT, R9.reuse, 0x59, P1 ;  /* 0x000000590900780c */ /* 0x040fe40000f44270 */
[C---:B------:R-:W-:Y:S02]  /*115b0*/  ISETP.GT.AND P3, PT, R9.reuse, 0x60, P1 ;  /* 0x000000600900780c */ /* 0x040fe40000f64270 */
[----:B------:R-:W-:Y:S02]  /*115c0*/  @P0 LOP3.LUT R16, R16, 0x80000000, RZ, 0xfc, !PT ;  /* 0x8000000010100812 */ /* 0x000fe400078efcff */
[----:B------:R-:W-:Y:S02]  /*115d0*/  ISETP.GT.AND P0, PT, R9, RZ, P1 ;  /* 0x000000ff0900720c */ /* 0x000fe40000f04270 */
[----:B------:R-:W-:-:S02]  /*115e0*/  FMNMX.FTZ R8, R57, R8, !PT ;  /* 0x0000000839087209 */ /* 0x000fc40007810000 */
[C---:B------:R-:W-:Y:S02]  /*115f0*/  ISETP.LT.OR P4, PT, R12.reuse, 0x59, P4 ;  /* 0x000000590c00780c */ /* 0x040fe40002781670 */
[C---:B------:R-:W-:Y:S02]  /*11600*/  ISETP.LT.OR P2, PT, R12.reuse, 0x5a, P2 ;  /* 0x0000005a0c00780c */ /* 0x040fe40001741670 */
[----:B------:R-:W-:Y:S02]  /*11610*/  ISETP.LT.OR P3, PT, R12, 0x61, P3 ;  /* 0x000000610c00780c */ /* 0x000fe40001f61670 */
[----:B------:R-:W-:Y:S02]  /*11620*/  FMNMX.FTZ R8, R60, R8, !PT ;  /* 0x000000083c087209 */ /* 0x000fe40007810000 */
        /* <DEDUP_REMOVED lines=9> */
[----:B------:R-:W-:Y:S02]  /*116c0*/  LOP3.LUT R16, R16, 0xfffffff7, RZ, 0xc0, !PT ;  /* 0xfffffff710107812 */ /* 0x000fe400078ec0ff */
[----:B------:R-:W-:Y:S02]  /*116d0*/  ISETP.GT.AND P1, PT, R9, 0x79, P1 ;  /* 0x000000790900780c */ /* 0x000fe40000f24270 */
[----:B------:R-:W-:Y:S02]  /*116e0*/  FMNMX.FTZ R8, R64, R8, !PT ;  /* 0x0000000840087209 */ /* 0x000fe40007810000 */
[----:B------:R-:W-:Y:S02]  /*116f0*/  @P0 LOP3.LUT R16, R16, 0x8, RZ, 0xfc, !PT ;  /* 0x0000000810100812 */ /* 0x000fe400078efcff */
[----:B------:R-:W-:-:S02]  /*11700*/  FMNMX.FTZ R8, R65, R8, !PT ;  /* 0x0000000841087209 */ /* 0x000fc40007810000 */
[C---:B------:R-:W-:Y:S02]  /*11710*/  LOP3.LUT P0, RZ, R16.reuse, 0x80000000, RZ, 0xc0, !PT ;  /* 0x8000000010ff7812 */ /* 0x040fe4000780c0ff */
[----:B------:R-:W-:Y:S02]  /*11720*/  LOP3.LUT R16, R16, 0xfffffffd, RZ, 0xc0, !PT ;  /* 0xfffffffd10107812 */ /* 0x000fe400078ec0ff */
[----:B------:R-:W-:Y:S02]  /*11730*/  FMNMX.FTZ R8, R68, R8, !PT ;  /* 0x0000000844087209 */ /* 0x000fe40007810000 */
[----:B------:R-:W-:Y:S02]  /*11740*/  @P1 LOP3.LUT R16, R16, 0x2, RZ, 0xfc, !PT ;  /* 0x0000000210101812 */ /* 0x000fe400078efcff */
[----:B------:R-:W-:Y:S02]  /*11750*/  FMNMX.FTZ R8, R69, R8, !PT ;  /* 0x0000000845087209 */ /* 0x000fe40007810000 */
[----:B------:R-:W-:-:S02]  /*11760*/  LOP3.LUT P1, RZ, R16, 0x8, RZ, 0xc0, !PT ;  /* 0x0000000810ff7812 */ /* 0x000fc4000782c0ff */
[----:B------:R-:W-:Y:S02]  /*11770*/  FMNMX.FTZ R8, R72, R8, !PT ;  /* 0x0000000848087209 */ /* 0x000fe40007810000 */
[----:B------:R-:W-:Y:S02]  /*11780*/  ISETP.LT.OR P1, PT, R12, 0x1, P1 ;  /* 0x000000010c00780c */ /* 0x000fe40000f21670 */
[----:B------:R-:W-:Y:S02]  /*11790*/  FMNMX.FTZ R8, R73, R8, !PT ;  /* 0x0000000849087209 */ /* 0x000fe40007810000 */
[----:B------:R-:W-:Y:S02]  /*117a0*/  FSEL R26, R26, -INF , !P1 ;  /* 0xff8000001a1a7808 */ /* 0x000fe40004800000 */
        /* <DEDUP_REMOVED lines=12> */
[----:B------:R-:W-:Y:S01]  /*11870*/  ISETP.LT.OR P0, PT, R12, 0x62, P0 ;  /* 0x000000620c00780c */ /* 0x000fe20000701670 */
[----:B------:R-:W0:Y:S01]  /*11880*/  SHFL.BFLY PT, R9, R8, 0x2, 0x1f ;  /* 0x0c401f0008097f89 */ /* 0x000e2200000e0000 */
[----:B------:R-:W-:-:S02]  /*11890*/  FMNMX.FTZ R10, R38, R10, !PT ;  /* 0x0000000a260a7209 */ /* 0x000fc40007810000 */
[----:B------:R-:W-:Y:S02]  /*118a0*/  LOP3.LUT R16, R16, 0xffffffef, RZ, 0xc0, !PT ;  /* 0xffffffef10107812 */ /* 0x000fe400078ec0ff */
[----:B------:R-:W-:Y:S02]  /*118b0*/  FMNMX.FTZ R10, R39, R10, !PT ;  /* 0x0000000a270a7209 */ /* 0x000fe40007810000 */
[----:B------:R-:W-:Y:S02]  /*118c0*/  ISETP.LT.OR P4, PT, R12, 0x71, P4 ;  /* 0x000000710c00780c */ /* 0x000fe40002781670 */
[----:B------:R-:W-:Y:S02]  /*118d0*/  FMNMX.FTZ R10, R42, R10, !PT ;  /* 0x0000000a2a0a7209 */ /* 0x000fe40007810000 */
[----:B------:R-:W-:Y:S02]  /*118e0*/  ISETP.LT.OR P5, PT, R12, 0x72, P5 ;  /* 0x000000720c00780c */ /* 0x000fe40002fa1670 */
[----:B------:R-:W-:-:S02]  /*118f0*/  FMNMX.FTZ R10, R43, R10, !PT ;  /* 0x0000000a2b0a7209 */ /* 0x000fc40007810000 */
[----:B------:R-:W-:Y:S02]  /*11900*/  @P0 LOP3.LUT R16, R16, 0x10, RZ, 0xfc, !PT ;  /* 0x0000001010100812 */ /* 0x000fe400078efcff */
[----:B------:R-:W-:Y:S02]  /*11910*/  FMNMX.FTZ R10, R46, R10, !PT ;  /* 0x0000000a2e0a7209 */ /* 0x000fe40007810000 */
[----:B------:R-:W-:Y:S02]  /*11920*/  ISETP.LT.OR P0, PT, R12, 0x69, P2 ;  /* 0x000000690c00780c */ /* 0x000fe40001701670 */
[----:B------:R-:W-:Y:S02]  /*11930*/  FMNMX.FTZ R10, R47, R10, !PT ;  /* 0x0000000a2f0a7209 */ /* 0x000fe40007810000 */
[----:B------:R-:W-:Y:S02]  /*11940*/  LOP3.LUT P2, RZ, R16, 0x2, RZ, 0xc0, !PT ;  /* 0x0000000210ff7812 */ /* 0x000fe4000784c0ff */
[----:B0-----:R-:W-:-:S02]  /*11950*/  FMNMX.FTZ R8, R8, R9, !PT ;  /* 0x0000000908087209 */ /* 0x001fc40007810000 */
[----:B------:R-:W-:Y:S02]  /*11960*/  FMNMX.FTZ R10, R50, R10, !PT ;  /* 0x0000000a320a7209 */ /* 0x000fe40007810000 */
[----:B------:R-:W-:Y:S01]  /*11970*/  LOP3.LUT R16, R16, 0xfffffffb, RZ, 0xc0, !PT ;  /* 0xfffffffb10107812 */ /* 0x000fe200078ec0ff */
[----:B------:R-:W0:Y:S01]  /*11980*/  SHFL.BFLY PT, R9, R8, 0x1, 0x1f ;  /* 0x0c201f0008097f89 */ /* 0x000e2200000e0000 */
[----:B------:R-:W-:Y:S02]  /*11990*/  FMNMX.FTZ R10, R51, R10, !PT ;  /* 0x0000000a330a7209 */ /* 0x000fe40007810000 */
[----:B------:R-:W-:Y:S02]  /*119a0*/  @P0 LOP3.LUT R16, R16, 0x4, RZ, 0xfc, !PT ;  /* 0x0000000410100812 */ /* 0x000fe400078efcff */
[----:B------:R-:W-:Y:S02]  /*119b0*/  FMNMX.FTZ R10, R54, R10, !PT ;  /* 0x0000000a360a7209 */ /* 0x000fe40007810000 */
[----:B------:R-:W-:-:S02]  /*119c0*/  ISETP.LT.OR P0, PT, R12, 0x6a, P3 ;  /* 0x0000006a0c00780c */ /* 0x000fc40001f01670 */
[----:B------:R-:W-:Y:S02]  /*119d0*/  FMNMX.FTZ R10, R55, R10, !PT ;  /* 0x0000000a370a7209 */ /* 0x000fe40007810000 */
[----:B------:R-:W-:Y:S02]  /*119e0*/  LOP3.LUT R16, R16, 0xbfffffff, RZ, 0xc0, !PT ;  /* 0xbfffffff10107812 */ /* 0x000fe400078ec0ff */
[----:B------:R-:W-:Y:S02]  /*119f0*/  FMNMX.FTZ R10, R58, R10, !PT ;  /* 0x0000000a3a0a7209 */ /* 0x000fe40007810000 */
[----:B------:R-:W-:Y:S02]  /*11a00*/  FSEL R82, R82, -INF , !P4 ;  /* 0xff80000052527808 */ /* 0x000fe40006000000 */
[----:B------:R-:W-:Y:S02]  /*11a10*/  FMNMX.FTZ R10, R59, R10, !PT ;  /* 0x0000000a3b0a7209 */ /* 0x000fe40007810000 */
[----:B------:R-:W-:-:S02]  /*11a20*/  ISETP.LT.OR P6, PT, R12, 0x79, P6 ;  /* 0x000000790c00780c */ /* 0x000fc400037c1670 */
[----:B------:R-:W-:Y:S02]  /*11a30*/  FMNMX.FTZ R10, R62, R10, !PT ;  /* 0x0000000a3e0a7209 */ /* 0x000fe40007810000 */
[----:B------:R-:W-:Y:S02]  /*11a40*/  @P0 LOP3.LUT R16, R16, 0x40000000, RZ, 0xfc, !PT ;  /* 0x4000000010100812 */ /* 0x000fe400078efcff */
[----:B0-----:R-:W-:Y:S02]  /*11a50*/  FMNMX.FTZ R8, R8, R9, !PT ;  /* 0x0000000908087209 */ /* 0x001fe40007810000 */
[----:B------:R-:W-:Y:S02]  /*11a60*/  FMNMX.FTZ R10, R63, R10, !PT ;  /* 0x0000000a3f0a7209 */ /* 0x000fe40007810000 */
[----:B------:R-:W-:Y:S02]  /*11a70*/  FSETP.NEU.FTZ.AND P3, PT, R8, -INF , PT ;  /* 0xff8000000800780b */ /* 0x000fe40003f7d000 */
[----:B------:R-:W-:-:S02]  /*11a80*/  FMNMX.FTZ R10, R66, R10, !PT ;  /* 0x0000000a420a7209 */ /* 0x000fc40007810000 */
[----:B------:R-:W-:Y:S02]  /*11a90*/  FSEL R9, R8, RZ, P3 ;  /* 0x000000ff08097208 */ /* 0x000fe40001800000 */
[----:B------:R-:W-:Y:S02]  /*11aa0*/  FMNMX.FTZ R10, R67, R10, !PT ;  /* 0x0000000a430a7209 */ /* 0x000fe40007810000 */
[----:B------:R-:W-:Y:S01]  /*11ab0*/  LOP3.LUT P0, RZ, R16, 0x10, RZ, 0xc0, !PT ;  /* 0x0000001010ff7812 */ /* 0x000fe2000780c0ff */
[----:B------:R-:W-:Y:S01]  /*11ac0*/  FADD.FTZ R3, -R9, R3 ;  /* 0x0000000309037221 */ /* 0x000fe20000010100 */
[----:B------:R-:W-:Y:S01]  /*11ad0*/  FMNMX.FTZ R10, R70, R10, !PT ;  /* 0x0000000a460a7209 */ /* 0x000fe20007810000 */
[----:B------:R-:W-:Y:S01]  /*11ae0*/  FMUL.FTZ R9, R8, UR51 ;  /* 0x0000003308097c20 */ /* 0x000fe20008410000 */
[----:B------:R-:W-:Y:S02]  /*11af0*/  FSEL R75, R75, -INF , !P0 ;  /* 0xff8000004b4b7808 */ /* 0x000fe40004000000 */
[----:B------:R-:W-:-:S02]  /*11b00*/  FMNMX.FTZ R10, R71, R10, !PT ;  /* 0x0000000a470a7209 */ /* 0x000fc40007810000 */
[----:B------:R-:W-:Y:S02]  /*11b10*/  FSEL R9, R9, RZ, P3 ;  /* 0x000000ff09097208 */ /* 0x000fe40001800000 */
[----:B------:R-:W-:Y:S02]  /*11b20*/  LOP3.LUT P3, RZ, R16, 0x4, RZ, 0xc0, !PT ;  /* 0x0000000410ff7812 */ /* 0x000fe4000786c0ff */
[----:B------:R-:W-:Y:S01]  /*11b30*/  FMNMX.FTZ R10, R74, R10, !PT ;  /* 0x0000000a4a0a7209 */ /* 0x000fe20007810000 */
[--C-:B------:R-:W-:Y:S01]  /*11b40*/  FFMA.FTZ R24, R24, UR51, -R9.reuse ;  /* 0x0000003318187c23 */ /* 0x100fe20008010809 */
[----:B------:R-:W-:Y:S01]  /*11b50*/  LOP3.LUT P0, RZ, R16, 0x40000000, RZ, 0xc0, !PT ;  /* 0x4000000010ff7812 */ /* 0x000fe2000780c0ff */
        /* <DEDUP_REMOVED lines=14> */
[----:B------:R-:W-:Y:S01]  /*11c40*/  FMUL.FTZ R12, R3, UR51 ;  /* 0x00000033030c7c20 */ /* 0x000fe20008410000 */
        /* <DEDUP_REMOVED lines=16> */
[--C-:B------:R-:W-:Y:S01]  /*11d50*/  FFMA.FTZ R52, R52, UR51, -R9.reuse ;  /* 0x0000003334347c23 */ /* 0x100fe20008010809 */
[----:B------:R-:W0:Y:S01]  /*11d60*/  SHFL.BFLY PT, R11, R10, 0x2, 0x1f ;  /* 0x0c401f000a0b7f89 */ /* 0x000e2200000e0000 */
        /* <DEDUP_REMOVED lines=20> */
[----:B------:R-:W-:-:S02]  /*11eb0*/  LOP3.LUT P0, RZ, R16, 0x20000000, RZ, 0xc0, !PT ;  /* 0x2000000010ff7812 */ /* 0x000fc4000780c0ff */
[----:B0-----:R-:W-:-:S05]  /*11ec0*/  FMNMX.FTZ R10, R10, R11, !PT ;  /* 0x0000000b0a0a7209 */ /* 0x001fca0007810000 */
        /* <DEDUP_REMOVED lines=165> */
.L_x_11554:
[----:B------:R-:W2:Y:S04]  /*12920*/  LDL R38, [R1+0x3c] ;  /* 0x00003c0001267983 */ /* 0x000ea80000100800 */
[----:B------:R-:W3:Y:S01]  /*12930*/  LDL R30, [R1+0x40] ;  /* 0x00004000011e7983 */ /* 0x000ee20000100800 */
[----:B------:R-:W-:Y:S01]  /*12940*/  F2FP.F16.F32.PACK_AB R80, R81, R80 ;  /* 0x000000505150723e */ /* 0x000fe200000000ff */
[----:B------:R-:W-:Y:S01]  /*12950*/  IMAD R17, R17, 0x8, R2 ;  /* 0x0000000811117824 */ /* 0x000fe200078e0202 */
[----:B------:R-:W-:Y:S01]  /*12960*/  F2FP.F16.F32.PACK_AB R81, R83, R82 ;  /* 0x000000525351723e */ /* 0x000fe200000000ff */
[----:B------:R-:W-:Y:S01]  /*12970*/  IMAD.U32 R23, RZ, RZ, UR38 ;  /* 0x00000026ff177e24 */ /* 0x000fe2000f8e00ff */
[----:B------:R-:W-:Y:S01]  /*12980*/  F2FP.F16.F32.PACK_AB R82, R9, R84 ;  /* 0x000000540952723e */ /* 0x000fe200000000ff */
[----:B------:R-:W-:Y:S01]  /*12990*/  VIADD R17, R17, 0x2d860 ;  /* 0x0002d86011117836 */ /* 0x000fe20000000000 */
[----:B------:R-:W4:Y:S01]  /*129a0*/  LDL R9, [R1+0xc] ;  /* 0x00000c0001097983 */ /* 0x000f220000100800 */
[----:B------:R-:W-:-:S02]  /*129b0*/  F2FP.F16.F32.PACK_AB R24, R25, R24 ;  /* 0x000000181918723e */ /* 0x000fc400000000ff */
[----:B------:R-:W-:Y:S02]  /*129c0*/  F2FP.F16.F32.PACK_AB R25, R14, R26 ;  /* 0x0000001a0e19723e */ /* 0x000fe400000000ff */
[----:B------:R-:W-:Y:S02]  /*129d0*/  F2FP.F16.F32.PACK_AB R32, R33, R32 ;  /* 0x000000202120723e */ /* 0x000fe400000000ff */
[----:B------:R-:W-:Y:S02]  /*129e0*/  PRMT R17, R23, 0x654, R17 ;  /* 0x0000065417117816 */ /* 0x000fe40000000011 */
[----:B------:R-:W-:Y:S02]  /*129f0*/  F2FP.F16.F32.PACK_AB R26, R29, R28 ;  /* 0x0000001c1d1a723e */ /* 0x000fe400000000ff */
[----:B------:R-:W-:Y:S01]  /*12a00*/  F2FP.F16.F32.PACK_AB R27, R31, R27 ;  /* 0x0000001b1f1b723e */ /* 0x000fe200000000ff */
[----:B------:R0:W-:Y:S01]  /*12a10*/  SYNCS.ARRIVE.TRANS64.RED.A1T0 RZ, [R17+URZ], RZ ;  /* 0x000000ff11ff79a7 */ /* 0x0001e2000810043f */
[----:B------:R-:W-:-:S02]  /*12a20*/  F2FP.F16.F32.PACK_AB R33, R13, R34 ;  /* 0x000000220d21723e */ /* 0x000fc400000000ff */
[----:B------:R-:W-:Y:S01]  /*12a30*/  F2FP.F16.F32.PACK_AB R40, R41, R40 ;  /* 0x000000282928723e */ /* 0x000fe200000000ff */
[----:B------:R1:W-:Y:S01]  /*12a40*/  STSM.16.M88.4 [R144+0x21800], R24 ;  /* 0x0218001890007844 */ /* 0x0003e20000000200 */
        /* <DEDUP_REMOVED lines=71> */
[----:B------:R-:W-:Y:S02]  /*12ec0*/  IMAD.MOV.U32 R3, RZ, RZ, R8 ;  /* 0x000000ffff037224 */ /* 0x000fe400078e0008 */
[----:B------:R-:W-:Y:S02]  /*12ed0*/  IMAD.MOV.U32 R23, RZ, RZ, R7 ;  /* 0x000000ffff177224 */ /* 0x000fe400078e0007 */
[----:B0-----:R-:W-:Y:S01]  /*12ee0*/  IMAD.MOV.U32 R17, RZ, RZ, R6 ;  /* 0x000000ffff117224 */ /* 0x001fe200078e0006 */
[----:B--2---:R1:W-:Y:S04]  /*12ef0*/  STSM.16.M88.4 [R38], R32 ;  /* 0x0000002026007844 */ /* 0x0043e80000000200 */
[----:B------:R1:W-:Y:S04]  /*12f00*/  STSM.16.M88.4 [R146], R40 ;  /* 0x0000002892007844 */ /* 0x0003e80000000200 */
[----:B------:R1:W-:Y:S04]  /*12f10*/  STSM.16.M88.4 [R145], R48 ;  /* 0x0000003091007844 */ /* 0x0003e80000000200 */
[----:B------:R1:W-:Y:S04]  /*12f20*/  STSM.16.M88.4 [R144+0x27800], R56 ;  /* 0x0278003890007844 */ /* 0x0003e80000000200 */
[----:B---3--:R1:W-:Y:S04]  /*12f30*/  STSM.16.M88.4 [R30], R64 ;  /* 0x000000401e007844 */ /* 0x0083e80000000200 */
[----:B------:R1:W-:Y:S04]  /*12f40*/  STSM.16.M88.4 [R146+0x6000], R72 ;  /* 0x0060004892007844 */ /* 0x0003e80000000200 */
[----:B------:R1:W-:Y:S01]  /*12f50*/  STSM.16.M88.4 [R145+0x6000], R80 ;  /* 0x0060005091007844 */ /* 0x0003e20000000200 */
[----:B------:R-:W-:Y:S01]  /*12f60*/  @!PT LDS RZ, [RZ] ;  /* 0x00000000fffff984 */ /* 0x000fe20000000800 */
[----:B------:R-:W-:Y:S01]  /*12f70*/  @!PT LDS RZ, [RZ] ;  /* 0x00000000fffff984 */ /* 0x000fe20000000800 */
[----:B------:R-:W-:Y:S01]  /*12f80*/  @!PT LDS RZ, [RZ] ;  /* 0x00000000fffff984 */ /* 0x000fe20000000800 */
[----:B------:R-:W-:Y:S01]  /*12f90*/  @!PT LDS RZ, [RZ] ;  /* 0x00000000fffff984 */ /* 0x000fe20000000800 */
[----:B------:R0:W-:Y:S06]  /*12fa0*/  MEMBAR.ALL.CTA ;  /* 0x0000000000007992 */ /* 0x0001ec0000008000 */
[----:B0-----:R-:W0:Y:S01]  /*12fb0*/  FENCE.VIEW.ASYNC.S ;  /* 0x00000000000073c6 */ /* 0x001e220000000000 */
[C---:B----4-:R-:W-:Y:S01]  /*12fc0*/  ISETP.GT.AND P1, PT, R4.reuse, R9, PT ;  /* 0x000000090400720c */ /* 0x050fe20003f24270 */
[----:B------:R-:W-:Y:S01]  /*12fd0*/  VIADD R4, R4, 0xffffffff ;  /* 0xffffffff04047836 */ /* 0x000fe20000000000 */
[----:B0-----:R-:W-:-:S11]  /*12fe0*/  NOP ;  /* 0x0000000000007918 */ /* 0x001fd60000000000 */
[----:B-1----:R-:W-:Y:S05]  /*12ff0*/  @P1 BRA `(.L_x_11555) ;  /* 0xffffffc800a01947 */ /* 0x002fea000383ffff */
[----:B------:R-:W-:Y:S02]  /*13000*/  IMAD.MOV.U32 R0, RZ, RZ, R10 ;  /* 0x000000ffff007224 */ /* 0x000fe400078e000a */
[----:B------:R-:W-:Y:S02]  /*13010*/  IMAD.MOV.U32 R3, RZ, RZ, R8 ;  /* 0x000000ffff037224 */ /* 0x000fe400078e0008 */
[----:B------:R-:W-:Y:S02]  /*13020*/  IMAD.MOV.U32 R17, RZ, RZ, R6 ;  /* 0x000000ffff117224 */ /* 0x000fe400078e0006 */
[----:B------:R-:W-:-:S07]  /*13030*/  IMAD.MOV.U32 R23, RZ, RZ, R7 ;  /* 0x000000ffff177224 */ /* 0x000fce00078e0007 */
.L_x_11535:
[----:B------:R-:W2:Y:S01]  /*13040*/  LDL R6, [R1+0x30] ;  /* 0x0000300001067983 */ /* 0x000ea20000100800 */
[----:B------:R-:W0:Y:S01]  /*13050*/  LDC R7, c[0x0][0x448] ;  /* 0x00011200ff077b82 */ /* 0x000e220000000800 */
[----:B------:R-:W-:Y:S02]  /*13060*/  LOP3.LUT R16, R16, 0xfffffffb, RZ, 0xc0, !PT ;  /* 0xfffffffb10107812 */ /* 0x000fe400078ec0ff */
[----:B------:R-:W-:-:S05]  /*13070*/  IADD3 R9, R143, 0x1, -R140 ;  /* 0x000000018f097810 */ /* 0x000fca0007ffe88c */
        /* <DEDUP_REMOVED lines=9> */
[----:B-1----:R-:W-:-:S03]  /*13110*/  ISETP.GE.AND P1, PT, R10, 0x1, PT ;  /* 0x000000010a00780c */ /* 0x002fc60003f26270 */
[----:B------:R-:W-:-:S04]  /*13120*/  IMAD.IADD R6, R9, 0x1, R6 ;  /* 0x0000000109067824 */ /* 0x000fc800078e0206 */
[----:B------:R-:W-:-:S06]  /*13130*/  VIADD R8, R6, -UR50 ;  /* 0x8000003206087c36 */ /* 0x000fcc0008000000 */
        /* <DEDUP_REMOVED lines=13> */
.L_x_11558:
[----:B------:R-:W-:-:S13]  /*13210*/  ISETP.NE.AND P1, PT, R10, 0x1, PT ;  /* 0x000000010a00780c */ /* 0x000fda0003f25270 */
[----:B------:R-:W0:Y:S02]  /*13220*/  @P1 LDC.64 R6, c[0x0][0x9e8] ;  /* 0x00027a00ff061b82 */ /* 0x000e240000000a00 */
[----:B0-----:R-:W-:-:S05]  /*13230*/  @P1 IMAD.HI.U32 R6, R9, R6, RZ ;  /* 0x0000000609061227 */ /* 0x001fca00078e00ff */
[----:B------:R-:W-:-:S07]  /*13240*/  @P1 SHF.R.U32.HI R9, RZ, R7, R6 ;  /* 0x00000007ff091219 */ /* 0x000fce0000011606 */
.L_x_11559:
[----:B------:R-:W-:Y:S05]  /*13250*/  BSYNC B0 ;  /* 0x0000000000007941 */ /* 0x000fea0003800000 */
.L_x_11557:
[----:B------:R-:W-:-:S05]  /*13260*/  IMAD R9, R9, R10, RZ ;  /* 0x0000000a09097224 */ /* 0x000fca00078e02ff */
[----:B------:R-:W-:-:S07]  /*13270*/  VIMNMX R8, R8, R9, !PT ;  /* 0x0000000908087248 */ /* 0x000fce0007fe0100 */
.L_x_11556:
[----:B------:R-:W2:Y:S01]  /*13280*/  LDL R6, [R1+0x6c] ;  /* 0x00006c0001067983 */ /* 0x000ea20000100800 */
[----:B------:R-:W-:-:S05]  /*13290*/  VIADD R8, R8, 0x7f ;  /* 0x0000007f08087836 */ /* 0x000fca0000000000 */
[----:B------:R-:W-:-:S04]  /*132a0*/  SHF.R.S32.HI R7, RZ, 0x1f, R8 ;  /* 0x0000001fff077819 */ /* 0x000fc80000011408 */
[----:B------:R-:W-:-:S04]  /*132b0*/  LEA.HI R7, R7, R8, RZ, 0x7 ;  /* 0x0000000807077211 */ /* 0x000fc800078f38ff */
[----:B------:R-:W-:-:S04]  /*132c0*/  SHF.R.S32.HI R7, RZ, 0x7, R7 ;  /* 0x00000007ff077819 */ /* 0x000fc80000011407 */
[----:B--2---:R-:W-:-:S04]  /*132d0*/  VIMNMX R6, R6, R7, !PT ;  /* 0x0000000706067248 */ /* 0x004fc80007fe0100 */
[----:B------:R-:W-:Y:S01]  /*132e0*/  ISETP.GE.AND P1, PT, R4, R6, PT ;  /* 0x000000060400720c */ /* 0x000fe20003f26270 */
[----:B------:R0:W-:-:S12]  /*132f0*/  STL [R1+0xc], R6 ;  /* 0x00000c0601007387 */ /* 0x0001d80000100800 */
[----:B0-----:R-:W-:Y:S05]  /*13300*/  @!P1 BRA `(.L_x_11560) ;  /* 0x0000002400249947 */ /* 0x001fea0003800000 */
[----:B------:R-:W-:Y:S02]  /*13310*/  IMAD.MOV.U32 R8, RZ, RZ, R0 ;  /* 0x000000ffff087224 */ /* 0x000fe400078e0000 */
[----:B------:R-:W-:Y:S02]  /*13320*/  IMAD.MOV.U32 R9, RZ, RZ, R3 ;  /* 0x000000ffff097224 */ /* 0x000fe400078e0003 */
[----:B------:R-:W-:Y:S02]  /*13330*/  IMAD.MOV.U32 R7, RZ, RZ, R23 ;  /* 0x000000ffff077224 */ /* 0x000fe400078e0017 */
[----:B------:R-:W-:-:S07]  /*13340*/  IMAD.MOV.U32 R6, RZ, RZ, R17 ;  /* 0x000000ffff067224 */ /* 0x000fce00078e0011 */
.L_x_11572:
        /* <DEDUP_REMOVED lines=9> */
.L_x_11562:
        /* <DEDUP_REMOVED lines=8> */
.L_x_11563:
[----:B------:R-:W-:Y:S04]  /*13460*/  BSSY B0, `(.L_x_11561) ;  /* 0x0000004000007945 */ /* 0x000fe80003800000 */
[----:B-1----:R-:W-:Y:S05]  /*13470*/  @P2 BRA `(.L_x_11564) ;  /* 0x0000000000082947 */ /* 0x002fea0003800000 */
[----:B------:R-:W1:Y:S02]  /*13480*/  SYNCS.PHASECHK.TRANS64.TRYWAIT P2, [R3+URZ+0x2d830], R0 ;  /* 0x02d83000030075a7 */ /* 0x000e64000804017f */
[----:B-1----:R-:W-:Y:S05]  /*13490*/  @!P2 BRA `(.L_x_11565) ;  /* 0x0000011c008ca947 */ /* 0x002fea0003800000 */
.L_x_11564:
[----:B------:R-:W-:Y:S05]  /*134a0*/  BSYNC B0 ;  /* 0x0000000000007941 */ /* 0x000fea0003800000 */
.L_x_11561:
[----:B01----:R-:W2:Y:S01]  /*134b0*/  LDL R3, [R1+0x14] ;  /* 0x0000140001037983 */ /* 0x003ea20000100800 */
[----:B------:R-:W-:Y:S01]  /*134c0*/  VIADD R17, R6, 0x1 ;  /* 0x0000000106117836 */ /* 0x000fe20000000000 */
[----:B------:R-:W0:Y:S04]  /*134d0*/  S2R R0, SR_TID.X ;  /* 0x0000000000007919 */ /* 0x000e280000002100 */
[----:B------:R-:W-:-:S04]  /*134e0*/  ISETP.NE.AND P2, PT, R17, 0x2, PT ;  /* 0x000000021100780c */ /* 0x000fc80003f45270 */
[----:B------:R-:W-:Y:S01]  /*134f0*/  SEL R17, R17, RZ, P2 ;  /* 0x000000ff11117207 */ /* 0x000fe20001000000 */
[----:B------:R-:W-:Y:S01]  /*13500*/  IMAD.MOV.U32 R13, RZ, RZ, -0x7fffffe0 ;  /* 0x80000020ff0d7424 */ /* 0x000fe200078e00ff */
[----:B------:R-:W-:Y:S05]  /*13510*/  WARPSYNC.ALL ;  /* 0x0000000000007948 */ /* 0x000fea0003800000 */
[----:B------:R-:W-:Y:S02]  /*13520*/  R2UR UR19, R13 ;  /* 0x000000000d1372ca */ /* 0x000fe400000e0000 */
[----:B0-----:R-:W-:-:S05]  /*13530*/  SHF.R.U32.HI R0, RZ, 0x7, R0 ;  /* 0x00000007ff007819 */ /* 0x001fca0000011600 */
[----:B------:R-:W-:-:S05]  /*13540*/  VIADD R0, R0, 0x8 ;  /* 0x0000000800007836 */ /* 0x000fca0000000000 */
[----:B------:R0:W-:Y:S01]  /*13550*/  BAR.SYNC.DEFER_BLOCKING R0, 0x100 ;  /* 0x000400000000751d */ /* 0x0001e20000010000 */
[----:B------:R-:W-:Y:S01]  /*13560*/  IMAD.MOV.U32 R11, RZ, RZ, -0x7fffffe0 ;  /* 0x80000020ff0b7424 */ /* 0x000fe200078e00ff */
[----:B------:R-:W-:Y:S02]  /*13570*/  R2UR UR8, R148 ;  /* 0x00000000940872ca */ /* 0x000fe400000e0000 */
[----:B------:R-:W-:Y:S02]  /*13580*/  R2UR UR9, R149 ;  /* 0x00000000950972ca */ /* 0x000fe400000e0000 */
[----:B------:R-:W-:Y:S01]  /*13590*/  R2UR UR11, R11 ;  /* 0x000000000b0b72ca */ /* 0x000fe200000e0000 */
[----:B------:R-:W-:Y:S01]  /*135a0*/  WARPGROUP.ARRIVE ;  /* 0x00000000000079c5 */ /* 0x000fe20000000000 */
[----:B--2---:R-:W-:-:S04]  /*135b0*/  IMAD R10, R17, 0x600, R3 ;  /* 0x00000600110a7824 */ /* 0x004fc800078e0203 */
[----:B------:R-:W-:-:S05]  /*135c0*/  VIADD R12, R10, 0x200 ;  /* 0x000002000a0c7836 */ /* 0x000fca0000000000 */
[----:B------:R-:W-:Y:S02]  /*135d0*/  R2UR UR18, R12 ;  /* 0x000000000c1272ca */ /* 0x000fe400000e0000 */
[----:B------:R-:W2:Y:S01]  /*135e0*/  LDL.64 R12, [R1] ;  /* 0x00000000010c7983 */ /* 0x000ea20000100a00 */
[----:B------:R-:W-:-:S13]  /*135f0*/  R2UR UR10, R10 ;  /* 0x000000000a0a72ca */ /* 0x000fda00000e0000 */
[----:B------:R-:W-:Y:S01]  /*13600*/  HGMMA.64x128x16.F32 R24, gdesc[UR8], RZ, !UPT, gsb0 ;  /* 0x01e00000081879f0 */ /* 0x000fe2000c0008ff */
[----:B------:R-:W-:Y:S02]  /*13610*/  VIADD R14, R10, 0x2 ;  /* 0x000000020a0e7836 */ /* 0x000fe40000000000 */
[----:B------:R-:W-:-:S03]  /*13620*/  IMAD.MOV.U32 R15, RZ, RZ, -0x7fffffe0 ;  /* 0x80000020ff0f7424 */ /* 0x000fc600078e00ff */
[----:B------:R-:W-:Y:S02]  /*13630*/  R2UR UR14, R14 ;  /* 0x000000000e0e72ca */ /* 0x000fe400000e0000 */
[----:B------:R-:W-:Y:S02]  /*13640*/  R2UR UR15, R15 ;  /* 0x000000000f0f72ca */ /* 0x000fe400000e0000 */
[----:B------:R-:W-:Y:S02]  /*13650*/  R2UR UR16, R156 ;  /* 0x000000009c1072ca */ /* 0x000fe400000e0000 */
[----:B------:R-:W-:Y:S01]  /*13660*/  R2UR UR17, R157 ;  /* 0x000000009d1172ca */ /* 0x000fe200000e0000 */
[----:B------:R-:W-:Y:S02]  /*13670*/  WARPGROUP.DEPBAR.LE gsb0, 0x0 ;  /* 0x00008000000079c5 */ /* 0x000fe40000010000 */
[----:B------:R-:W-:Y:S01]  /*13680*/  WARPGROUP.ARRIVE ;  /* 0x00000000000079c5 */ /* 0x000fe20000000000 */
[----:B--2---:R-:W-:-:S02]  /*13690*/  R2UR UR12, R12 ;  /* 0x000000000c0c72ca */ /* 0x004fc400000e0000 */
[----:B------:R-:W-:-:S13]  /*136a0*/  R2UR UR13, R13 ;  /* 0x000000000d0d72ca */ /* 0x000fda00000e0000 */
        /* <DEDUP_REMOVED lines=33> */
.L_x_11567:
[----:B------:R-:W-:Y:S01]  /*138c0*/  SHF.L.U32 R0, R7, 0x1f, RZ ;  /* 0x0000001f07007819 */ /* 0x000fe200000006ff */
[----:B------:R-:W-:-:S04]  /*138d0*/  IMAD R3, R6, 0x8, R2 ;  /* 0x0000000806037824 */ /* 0x000fc800078e0202 */
[----:B------:R0:W1:Y:S01]  /*138e0*/  SYNCS.PHASECHK.TRANS64.TRYWAIT P1, [R3+URZ+0x2d850], R0 ;  /* 0x02d85000030075a7 */ /* 0x000062000802017f */
[----:B------:R-:W-:Y:S05]  /*138f0*/  @!P0 BRA `(.L_x_11568) ;  /* 0x0000000000048947 */ /* 0x000fea0003800000 */
[----:B------:R-:W-:Y:S01]  /*13900*/  BPT.TRAP 0x1 ;  /* 0x000000040000795c */ /* 0x000fe20000300000 */
.L_x_11568:
[----:B-1----:R-:W-:Y:S05]  /*13910*/  @P1 BRA `(.L_x_11566) ;  /* 0x0000000000081947 */ /* 0x002fea0003800000 */
[----:B------:R-:W1:Y:S02]  /*13920*/  SYNCS.PHASECHK.TRANS64.TRYWAIT P1, [R3+URZ+0x2d850], R0 ;  /* 0x02d85000030075a7 */ /* 0x000e64000802017f */
[----:B-1----:R-:W-:Y:S05]  /*13930*/  @!P1 BRA `(.L_x_11569) ;  /* 0x0000011800789947 */ /* 0x002fea0003800000 */
.L_x_11566:
        /* <DEDUP_REMOVED lines=24> */
[----:B------:R-:W-:Y:S01]  /*13ac0*/  R2UR UR18, R12 ;  /* 0x000000000c1272ca */ /* 0x000fe200000e0000 */
[----:B------:R-:W-:Y:S01]  /*13ad0*/  VIADD R12, R10, 0xc0 ;  /* 0x000000c00a0c7836 */ /* 0x000fe20000000000 */
[----:B------:R-:W-:Y:S01]  /*13ae0*/  R2UR UR35, R13 ;  /* 0x000000000d2372ca */ /* 0x000fe200000e0000 */
[----:B------:R-:W-:Y:S01]  /*13af0*/  IMAD.MOV.U32 R13, RZ, RZ, 0x40000040 ;  /* 0x40000040ff0d7424 */ /* 0x000fe200078e00ff */
[----:B------:R-:W-:-:S02]  /*13b00*/  R2UR UR45, R11 ;  /* 0x000000000b2d72ca */ /* 0x000fc400000e0000 */
        /* <DEDUP_REMOVED lines=11> */
[----:B------:R-:W-:Y:S02]  /*13bc0*/  VIADD R10, R10, 0x1c0 ;  /* 0x000001c00a0a7836 */ /* 0x000fe40000000000 */
[----:B------:R-:W-:Y:S01]  /*13bd0*/  IMAD.MOV.U32 R13, RZ, RZ, 0x40000040 ;  /* 0x40000040ff0d7424 */ /* 0x000fe200078e00ff */
[----:B------:R-:W-:Y:S02]  /*13be0*/  R2UR UR34, R12 ;  /* 0x000000000c2272ca */ /* 0x000fe400000e0000 */
[----:B------:R-:W-:Y:S02]  /*13bf0*/  R2UR UR46, R10 ;  /* 0x000000000a2e72ca */ /* 0x000fe400000e0000 */
[----:B------:R-:W-:Y:S01]  /*13c00*/  R2UR UR25, R13 ;  /* 0x000000000d1972ca */ /* 0x000fe200000e0000 */
[----:B------:R-:W-:-:S05]  /*13c10*/  IMAD.MOV.U32 R13, RZ, RZ, 0x40000040 ;  /* 0x40000040ff0d7424 */ /* 0x000fca00078e00ff */
[----:B------:R-:W-:Y:S01]  /*13c20*/  R2UR UR29, R13 ;  /* 0x000000000d1d72ca */ /* 0x000fe200000e0000 */
[----:B------:R-:W-:-:S05]  /*13c30*/  IMAD.MOV.U32 R13, RZ, RZ, 0x40000040 ;  /* 0x40000040ff0d7424 */ /* 0x000fca00078e00ff */
[----:B------:R-:W-:Y:S02]  /*13c40*/  R2UR UR33, R13 ;  /* 0x000000000d2172ca */ /* 0x000fe400000e0000 */
[----:B--2---:R-:W-:Y:S02]  /*13c50*/  LOP3.LUT R10, R7, 0x10000, RZ, 0xfc, !PT ;  /* 0x00010000070a7812 */ /* 0x004fe400078efcff */
[----:B------:R-:W0:Y:S02]  /*13c60*/  S2R R7, SR_TID.X ;  /* 0x0000000000077919 */ /* 0x000e240000002100 */
[C---:B------:R-:W-:Y:S01]  /*13c70*/  R2UR UR8, R10.reuse ;  /* 0x000000000a0872ca */ /* 0x040fe200000e0000 */
[----:B------:R-:W-:-:S05]  /*13c80*/  VIADD R12, R10, 0x2 ;  /* 0x000000020a0c7836 */ /* 0x000fca0000000000 */
[----:B------:R-:W-:Y:S01]  /*13c90*/  R2UR UR12, R12 ;  /* 0x000000000c0c72ca */ /* 0x000fe200000e0000 */
[----:B------:R-:W-:-:S05]  /*13ca0*/  VIADD R12, R10, 0x4 ;  /* 0x000000040a0c7836 */ /* 0x000fca0000000000 */
[----:B------:R-:W-:Y:S01]  /*13cb0*/  R2UR UR16, R12 ;  /* 0x000000000c1072ca */ /* 0x000fe200000e0000 */
[----:B------:R-:W-:Y:S01]  /*13cc0*/  HGMMA.64x96x16.F32 R88, gdesc[UR8].tnspB, R88, gsb0 ;  /* 0x41600000085879f0 */ /* 0x000fe20008000858 */
[----:B------:R-:W-:-:S05]  /*13cd0*/  VIADD R12, R10, 0x6 ;  /* 0x000000060a0c7836 */ /* 0x000fca0000000000 */
[----:B------:R-:W-:Y:S01]  /*13ce0*/  R2UR UR20, R12 ;  /* 0x000000000c1472ca */ /* 0x000fe200000e0000 */
[----:B------:R-:W-:-:S05]  /*13cf0*/  VIADD R12, R10, 0x600 ;  /* 0x000006000a0c7836 */ /* 0x000fca0000000000 */
[----:B------:R-:W-:Y:S01]  /*13d00*/  R2UR UR24, R12 ;  /* 0x000000000c1872ca */ /* 0x000fe200000e0000 */
[----:B------:R-:W-:Y:S01]  /*13d10*/  VIADD R12, R10, 0x602 ;  /* 0x000006020a0c7836 */ /* 0x000fe20000000000 */
[----:B0-----:R-:W-:-:S04]  /*13d20*/  SHF.R.U32.HI R0, RZ, 0x7, R7 ;  /* 0x00000007ff007819 */ /* 0x001fc80000011607 */
[----:B------:R-:W-:Y:S01]  /*13d30*/  R2UR UR28, R12 ;  /* 0x000000000c1c72ca */ /* 0x000fe200000e0000 */
[C---:B------:R-:W-:Y:S01]  /*13d40*/  VIADD R12, R10.reuse, 0x604 ;  /* 0x000006040a0c7836 */ /* 0x040fe20000000000 */
[----:B------:R-:W-:Y:S01]  /*13d50*/  ISETP.GE.U32.AND P1, PT, R7, 0x180, PT ;  /* 0x000001800700780c */ /* 0x000fe20003f26070 */
[----:B------:R-:W-:Y:S02]  /*13d60*/  VIADD R10, R10, 0x606 ;  /* 0x000006060a0a7836 */ /* 0x000fe40000000000 */
[----:B------:R-:W-:Y:S01]  /*13d70*/  VIADD R0, R0, 0x9 ;  /* 0x0000000900007836 */ /* 0x000fe20000000000 */
        /* <DEDUP_REMOVED lines=28> */
.L_x_11570:
        /* <DEDUP_REMOVED lines=82> */
[----:B------:R-:W-:Y:S01]  /*14460*/  FMUL.FTZ R10, R0, UR51 ;  /* 0x00000033000a7c20 */ /* 0x000fe20008410000 */
[--C-:B------:R-:W-:Y:S01]  /*14470*/  FFMA.FTZ R24, R24, UR51, -R7.reuse ;  /* 0x0000003318187c23 */ /* 0x100fe20008010807 */
[----:B------:R-:W-:Y:S01]  /*14480*/  FMUL.FTZ R9, R9, UR51 ;  /* 0x0000003309097c20 */ /* 0x000fe20008410000 */
        /* <DEDUP_REMOVED lines=40> */
[----:B------:R-:W-:Y:S01]  /*14710*/  FFMA.FTZ R59, R59, UR51, -R10 ;  /* 0x000000333b3b7c23 */ /* 0x000fe2000801080a */
        /* <DEDUP_REMOVED lines=36> */
[----:B------:R-:W-:Y:S01]  /*14960*/  FFMA.FTZ R7, R85, UR51, -R7 ;  /* 0x0000003355077c23 */ /* 0x000fe20008010807 */
[----:B------:R-:W-:-:S04]  /*14970*/  FFMA.FTZ R10, R87, UR51, -R10 ;  /* 0x00000033570a7c23 */ /* 0x000fc8000801080a */
        /* <DEDUP_REMOVED lines=116> */
.L_x_11571:
[----:B------:R-:W2:Y:S01]  /*150c0*/  LDL R46, [R1+0x3c] ;  /* 0x00003c00012e7983 */ /* 0x000ea20000100800 */
[----:B------:R-:W-:-:S03]  /*150d0*/  IMAD R6, R6, 0x8, R2 ;  /* 0x0000000806067824 */ /* 0x000fc600078e0202 */
[----:B------:R-:W3:Y:S01]  /*150e0*/  LDL R38, [R1+0x40] ;  /* 0x0000400001267983 */ /* 0x000ee20000100800 */
[----:B------:R-:W-:Y:S01]  /*150f0*/  VIADD R6, R6, 0x2d860 ;  /* 0x0002d86006067836 */ /* 0x000fe20000000000 */
[----:B------:R-:W-:Y:S01]  /*15100*/  F2FP.F16.F32.PACK_AB R24, R25, R24 ;  /* 0x000000181918723e */ /* 0x000fe200000000ff */
[----:B------:R-:W-:Y:S01]  /*15110*/  IMAD.U32 R30, RZ, RZ, UR38 ;  /* 0x00000026ff1e7e24 */ /* 0x000fe2000f8e00ff */
[----:B------:R-:W-:Y:S02]  /*15120*/  F2FP.F16.F32.PACK_AB R25, R21, R26 ;  /* 0x0000001a1519723e */ /* 0x000fe400000000ff */
[----:B------:R-:W-:Y:S02]  /*15130*/  F2FP.F16.F32.PACK_AB R32, R33, R32 ;  /* 0x000000202120723e */ /* 0x000fe400000000ff */
[----:B------:R-:W-:Y:S02]  /*15140*/  PRMT R6, R30, 0x654, R6 ;  /* 0x000006541e067816 */ /* 0x000fe40000000006 */
[----:B------:R-:W-:-:S02]  /*15150*/  F2FP.F16.F32.PACK_AB R26, R29, R28 ;  /* 0x0000001c1d1a723e */ /* 0x000fc400000000ff */
[----:B------:R0:W-:Y:S01]  /*15160*/  SYNCS.ARRIVE.TRANS64.RED.A1T0 RZ, [R6+URZ], RZ ;  /* 0x000000ff06ff79a7 */ /* 0x0001e2000810043f */
[----:B------:R-:W-:Y:S02]  /*15170*/  F2FP.F16.F32.PACK_AB R27, R31, R27 ;  /* 0x0000001b1f1b723e */ /* 0x000fe400000000ff */
[----:B------:R-:W-:Y:S02]  /*15180*/  F2FP.F16.F32.PACK_AB R33, R20, R34 ;  /* 0x000000221421723e */ /* 0x000fe400000000ff */
[----:B------:R-:W-:Y:S01]  /*15190*/  F2FP.F16.F32.PACK_AB R40, R41, R40 ;  /* 0x000000282928723e */ /* 0x000fe200000000ff */
[----:B------:R1:W-:Y:S01]  /*151a0*/  STSM.16.M88.4 [R144+0x21800], R24 ;  /* 0x0218001890007844 */ /* 0x0003e20000000200 */
[----:B------:R-:W-:Y:S02]  /*151b0*/  F2FP.F16.F32.PACK_AB R34, R37, R36 ;  /* 0x000000242522723e */ /* 0x000fe400000000ff */
[----:B------:R-:W-:Y:S01]  /*151c0*/  F2FP.F16.F32.PACK_AB R35, R39, R35 ;  /* 0x000000232723723e */ /* 0x000fe200000000ff */
[----:B0-----:R-:W4:Y:S01]  /*151d0*/  LDL R6, [R1+0xc] ;  /* 0x00000c0001067983 */ /* 0x001f220000100800 */
        /* <DEDUP_REMOVED lines=73> */
[----:B------:R-:W-:Y:S01]  /*15670*/  IMAD.MOV.U32 R7, RZ, RZ, R23 ;  /* 0x000000ffff077224 */ /* 0x000fe200078e0017 */
        /* <DEDUP_REMOVED lines=14> */
[----:B------:R-:W-:-:S02]  /*15760*/  VIADD R4, R4, 0xffffffff ;  /* 0xffffffff04047836 */ /* 0x000fc40000000000 */
[----:B------:R-:W-:Y:S01]  /*15770*/  IMAD.MOV.U32 R6, RZ, RZ, R17 ;  /* 0x000000ffff067224 */ /* 0x000fe200078e0011 */
[----:B0-----:R-:W-:-:S09]  /*15780*/  NOP ;  /* 0x0000000000007918 */ /* 0x001fd20000000000 */
[----:B-1----:R-:W-:Y:S05]  /*15790*/  @P1 BRA `(.L_x_11572) ;  /* 0xffffffd800ec1947 */ /* 0x002fea000383ffff */
.L_x_11560:
[----:B------:R-:W2:Y:S02]  /*157a0*/  LDL R6, [R1+0x6c] ;  /* 0x00006c0001067983 */ /* 0x000ea40000100800 */
[----:B--2---:R-:W-:-:S13]  /*157b0*/  ISETP.GE.AND P1, PT, R4, R6, PT ;  /* 0x000000060400720c */ /* 0x004fda0003f26270 */
[----:B------:R-:W-:Y:S05]  /*157c0*/  @!P1 BRA `(.L_x_11573) ;  /* 0x00000034006c9947 */ /* 0x000fea0003800000 */
[----:B------:R-:W-:Y:S02]  /*157d0*/  IMAD.MOV.U32 R6, RZ, RZ, R0 ;  /* 0x000000ffff067224 */ /* 0x000fe400078e0000 */
[----:B------:R-:W-:Y:S02]  /*157e0*/  IMAD.MOV.U32 R7, RZ, RZ, R3 ;  /* 0x000000ffff077224 */ /* 0x000fe400078e0003 */
[----:B------:R-:W-:Y:S02]  /*157f0*/  IMAD.MOV.U32 R9, RZ, RZ, R23 ;  /* 0x000000ffff097224 */ /* 0x000fe400078e0017 */
[----:B------:R-:W-:-:S07]  /*15800*/  IMAD.MOV.U32 R8, RZ, RZ, R17 ;  /* 0x000000ffff087224 */ /* 0x000fce00078e0011 */
.L_x_11593:
        /* <DEDUP_REMOVED lines=9> */
.L_x_11575:
        /* <DEDUP_REMOVED lines=8> */
.L_x_11576:
[----:B------:R-:W-:Y:S04]  /*15920*/  BSSY B0, `(.L_x_11574) ;  /* 0x0000004000007945 */ /* 0x000fe80003800000 */
[----:B-1----:R-:W-:Y:S05]  /*15930*/  @P2 BRA `(.L_x_11577) ;  /* 0x0000000000082947 */ /* 0x002fea0003800000 */
[----:B------:R-:W1:Y:S02]  /*15940*/  SYNCS.PHASECHK.TRANS64.TRYWAIT P2, [R3+URZ+0x2d830], R0 ;  /* 0x02d83000030075a7 */ /* 0x000e64000804017f */
[----:B-1----:R-:W-:Y:S05]  /*15950*/  @!P2 BRA `(.L_x_11578) ;  /* 0x000000f80084a947 */ /* 0x002fea0003800000 */
.L_x_11577:
[----:B------:R-:W-:Y:S05]  /*15960*/  BSYNC B0 ;  /* 0x0000000000007941 */ /* 0x000fea0003800000 */
.L_x_11574:
        /* <DEDUP_REMOVED lines=65> */
.L_x_11580:
[----:B------:R-:W-:Y:S01]  /*15d80*/  SHF.L.U32 R0, R9, 0x1f, RZ ;  /* 0x0000001f09007819 */ /* 0x000fe200000006ff */
[----:B------:R-:W-:-:S04]  /*15d90*/  IMAD R3, R8, 0x8, R2 ;  /* 0x0000000808037824 */ /* 0x000fc800078e0202 */
[----:B------:R0:W1:Y:S01]  /*15da0*/  SYNCS.PHASECHK.TRANS64.TRYWAIT P1, [R3+URZ+0x2d850], R0 ;  /* 0x02d85000030075a7 */ /* 0x000062000802017f */
[----:B------:R-:W-:Y:S05]  /*15db0*/  @!P0 BRA `(.L_x_11581) ;  /* 0x0000000000048947 */ /* 0x000fea0003800000 */
[----:B------:R-:W-:Y:S01]  /*15dc0*/  BPT.TRAP 0x1 ;  /* 0x000000040000795c */ /* 0x000fe20000300000 */
.L_x_11581:
[----:B-1----:R-:W-:Y:S05]  /*15dd0*/  @P1 BRA `(.L_x_11579) ;  /* 0x0000000000081947 */ /* 0x002fea0003800000 */
[----:B------:R-:W1:Y:S02]  /*15de0*/  SYNCS.PHASECHK.TRANS64.TRYWAIT P1, [R3+URZ+0x2d850], R0 ;  /* 0x02d85000030075a7 */ /* 0x000e64000802017f */
[----:B-1----:R-:W-:Y:S05]  /*15df0*/  @!P1 BRA `(.L_x_11582) ;  /* 0x000000f400709947 */ /* 0x002fea0003800000 */
.L_x_11579:
        /* <DEDUP_REMOVED lines=96> */
.L_x_11583:
[----:B------:R-:W2:Y:S01]  /*16400*/  LDL R10, [R1+0x30] ;  /* 0x00003000010a7983 */ /* 0x000ea20000100800 */
[----:B0-----:R-:W0:Y:S03]  /*16410*/  LDC R0, c[0x0][0x448] ;  /* 0x00011200ff007b82 */ /* 0x001e260000000800 */
[----:B------:R-:W2:Y:S01]  /*16420*/  LDL R9, [R1+0x68] ;  /* 0x0000680001097983 */ /* 0x000ea20000100800 */
[----:B0-----:R-:W-:-:S13]  /*16430*/  ISETP.NE.AND P1, PT, R0, 0x1, PT ;  /* 0x000000010000780c */ /* 0x001fda0003f25270 */
[----:B------:R-:W0:Y:S08]  /*16440*/  @P1 LDC R3, c[0x0][0x44c] ;  /* 0x00011300ff031b82 */ /* 0x000e300000000800 */
[----:B------:R-:W1:Y:S01]  /*16450*/  @P1 LDC R0, c[0x0][0x450] ;  /* 0x00011400ff001b82 */ /* 0x000e620000000800 */
[----:B------:R-:W-:Y:S01]  /*16460*/  ULOP3.LUT UR8, URZ, UR48, URZ, 0x33, !UPT ;  /* 0x000000303f087292 */ /* 0x000fe2000f8e333f */
[----:B--2---:R-:W-:-:S06]  /*16470*/  IMAD.IADD R12, R9, 0x1, R10 ;  /* 0x00000001090c7824 */ /* 0x004fcc00078e020a */
[----:B------:R-:W2:Y:S01]  /*16480*/  LDC R9, c[0x0][0x9e4] ;  /* 0x00027900ff097b82 */ /* 0x000ea20000000800 */
        /* <DEDUP_REMOVED lines=8> */
[----:B--2---:R-:W-:Y:S01]  /*16510*/  ISETP.GE.AND P3, PT, R9, 0x1, PT ;  /* 0x000000010900780c */ /* 0x004fe20003f66270 */
[----:B-1----:R-:W-:-:S05]  /*16520*/  IMAD.SHL.U32 R0, R4, 0x80, RZ ;  /* 0x0000008004007824 */ /* 0x002fca00078e00ff */
[----:B------:R-:W-:-:S04]  /*16530*/  IADD3 R10, -R142, 0x1, -R0 ;  /* 0x000000018e0a7810 */ /* 0x000fc80007ffe900 */
[----:B------:R-:W-:-:S05]  /*16540*/  IADD3 R10, -R140, R10, R143 ;  /* 0x0000000a8c0a7210 */ /* 0x000fca0007ffe18f */
[C---:B------:R-:W-:Y:S02]  /*16550*/  VIADD R11, R10.reuse, UR43 ;  /* 0x0000002b0a0b7c36 */ /* 0x040fe40008000000 */
[----:B------:R-:W-:Y:S02]  /*16560*/  VIADD R10, R10, UR8 ;  /* 0x000000080a0a7c36 */ /* 0x000fe40008000000 */
[C---:B0-----:R-:W-:Y:S02]  /*16570*/  IMAD.IADD R9, R13.reuse, 0x1, R11 ;  /* 0x000000010d097824 */ /* 0x041fe400078e020b */
        /* <DEDUP_REMOVED lines=14> */
.L_x_11586:
[----:B------:R-:W-:-:S05]  /*16660*/  IMAD.U32 R20, RZ, RZ, UR5 ;  /* 0x00000005ff147e24 */ /* 0x000fca000f8e00ff */
[----:B------:R-:W-:-:S13]  /*16670*/  ISETP.NE.AND P1, PT, R20, 0x1, PT ;  /* 0x000000011400780c */ /* 0x000fda0003f25270 */
[----:B------:R-:W0:Y:S02]  /*16680*/  @P1 LDC.64 R14, c[0x0][0x9e8] ;  /* 0x00027a00ff0e1b82 */ /* 0x000e240000000a00 */
[----:B0-----:R-:W-:-:S05]  /*16690*/  @P1 IMAD.HI.U32 R14, R13, R14, RZ ;  /* 0x0000000e0d0e1227 */ /* 0x001fca00078e00ff */
[----:B------:R-:W-:-:S07]  /*166a0*/  @P1 SHF.R.U32.HI R13, RZ, R15, R14 ;  /* 0x0000000fff0d1219 */ /* 0x000fce000001160e */
.L_x_11587:
[----:B------:R-:W-:Y:S05]  /*166b0*/  BSYNC B0 ;  /* 0x0000000000007941 */ /* 0x000fea0003800000 */
.L_x_11585:
[----:B------:R-:W-:-:S04]  /*166c0*/  IMAD R13, R13, R20, -R0 ;  /* 0x000000140d0d7224 */ /* 0x000fc800078e0a00 */
[----:B------:R-:W-:-:S05]  /*166d0*/  IMAD.IADD R13, R13, 0x1, -R142 ;  /* 0x000000010d0d7824 */ /* 0x000fca00078e0a8e */
[----:B------:R-:W-:Y:S02]  /*166e0*/  VIMNMX R3, R3, R13, !PT ;  /* 0x0000000d03037248 */ /* 0x000fe40007fe0100 */
[----:B------:R-:W-:-:S07]  /*166f0*/  VIADDMNMX R9, R13, R20, R9, PT ;  /* 0x000000140d097246 */ /* 0x000fce0003800109 */
.L_x_11584:
        /* <DEDUP_REMOVED lines=93> */
[----:B------:R-:W-:Y:S01]  /*16cd0*/  ISETP.GT.AND P1, PT, R3, 0x79, P5 ;  /* 0x000000790300780c */ /* 0x000fe20002f24270 */
[--C-:B0-----:R-:W-:Y:S01]  /*16ce0*/  IMAD.IADD R3, R11, 0x1, R12.reuse ;  /* 0x000000010b037824 */ /* 0x101fe200078e020c */
[C---:B------:R-:W-:Y:S02]  /*16cf0*/  ISETP.LT.OR P2, PT, R9.reuse, 0x79, P2 ;  /* 0x000000790900780c */ /* 0x040fe40001741670 */
[----:B------:R-:W-:Y:S01]  /*16d00*/  ISETP.LT.OR P1, PT, R9, 0x7a, P1 ;  /* 0x0000007a0900780c */ /* 0x000fe20000f21670 */
[----:B------:R-:W-:Y:S01]  /*16d10*/  IMAD.IADD R9, R10, 0x1, R12 ;  /* 0x000000010a097824 */ /* 0x000fe200078e020c */
[----:B------:R-:W-:-:S02]  /*16d20*/  FSEL R84, R84, -INF , !P2 ;  /* 0xff80000054547808 */ /* 0x000fc40005000000 */
        /* <DEDUP_REMOVED lines=14> */
.L_x_11590:
[----:B------:R-:W-:-:S05]  /*16e10*/  IMAD.U32 R13, RZ, RZ, UR5 ;  /* 0x00000005ff0d7e24 */ /* 0x000fca000f8e00ff */
[----:B------:R-:W-:-:S13]  /*16e20*/  ISETP.NE.AND P1, PT, R13, 0x1, PT ;  /* 0x000000010d00780c */ /* 0x000fda0003f25270 */
[----:B------:R-:W0:Y:S02]  /*16e30*/  @P1 LDC.64 R10, c[0x0][0x9e8] ;  /* 0x00027a00ff0a1b82 */ /* 0x000e240000000a00 */
[----:B0-----:R-:W-:-:S05]  /*16e40*/  @P1 IMAD.HI.U32 R10, R12, R10, RZ ;  /* 0x0000000a0c0a1227 */ /* 0x001fca00078e00ff */
[----:B------:R-:W-:-:S07]  /*16e50*/  @P1 SHF.R.U32.HI R12, RZ, R11, R10 ;  /* 0x0000000bff0c1219 */ /* 0x000fce000001160a */
.L_x_11591:
[----:B------:R-:W-:Y:S05]  /*16e60*/  BSYNC B0 ;  /* 0x0000000000007941 */ /* 0x000fea0003800000 */
.L_x_11589:
[----:B------:R-:W-:-:S04]  /*16e70*/  IMAD R0, R12, R13, -R0 ;  /* 0x0000000d0c007224 */ /* 0x000fc800078e0a00 */
[----:B------:R-:W-:-:S05]  /*16e80*/  IMAD.IADD R0, R0, 0x1, -R142 ;  /* 0x0000000100007824 */ /* 0x000fca00078e0a8e */
[----:B------:R-:W-:Y:S02]  /*16e90*/  VIMNMX R9, R9, R0, !PT ;  /* 0x0000000009097248 */ /* 0x000fe40007fe0100 */
[----:B------:R-:W-:-:S07]  /*16ea0*/  VIADDMNMX R3, R0, R13, R3, PT ;  /* 0x0000000d00037246 */ /* 0x000fce0003800103 */
.L_x_11588:
        /* <DEDUP_REMOVED lines=9> */
[----:B------:R-:W-:Y:S02]  /*16f40*/  ISETP.GT.AND P1, PT, R9, 0x9, P5 ;  /* 0x000000090900780c */ /* 0x000fe40002f24270 */
[----:B------:R-:W-:Y:S02]  /*16f50*/  FMNMX.FTZ R0, R32, R0, !PT ;  /* 0x0000000020007209 */ /* 0x000fe40007810000 */
[C---:B------:R-:W-:Y:S02]  /*16f60*/  ISETP.LT.OR P2, PT, R3.reuse, 0x9, P2 ;  /* 0x000000090300780c */ /* 0x040fe40001741670 */
[----:B------:R-:W-:-:S02]  /*16f70*/  ISETP.LT.OR P1, PT, R3, 0xa, P1 ;  /* 0x0000000a0300780c */ /* 0x000fc40000f21670 */
[----:B------:R-:W-:Y:S02]  /*16f80*/  FMNMX.FTZ R0, R33, R0, !PT ;  /* 0x0000000021007209 */ /* 0x000fe40007810000 */
[----:B------:R-:W-:Y:S02]  /*16f90*/  FSEL R30, R30, -INF , !P2 ;  /* 0xff8000001e1e7808 */ /* 0x000fe40005000000 */
[----:B------:R-:W-:Y:S02]  /*16fa0*/  FSEL R31, R31, -INF , !P1 ;  /* 0xff8000001f1f7808 */ /* 0x000fe40004800000 */
[C---:B------:R-:W-:Y:S02]  /*16fb0*/  ISETP.GT.AND P2, PT, R9.reuse, 0x10, P5 ;  /* 0x000000100900780c */ /* 0x040fe40002f44270 */
[----:B------:R-:W-:Y:S02]  /*16fc0*/  ISETP.GT.AND P1, PT, R9, 0x11, P5 ;  /* 0x000000110900780c */ /* 0x000fe40002f24270 */
[----:B------:R-:W-:-:S02]  /*16fd0*/  FMNMX.FTZ R0, R36, R0, !PT ;  /* 0x0000000024007209 */ /* 0x000fc40007810000 */
[C---:B------:R-:W-:Y:S02]  /*16fe0*/  ISETP.LT.OR P2, PT, R3.reuse, 0x11, P2 ;  /* 0x000000110300780c */ /* 0x040fe40001741670 */
[----:B------:R-:W-:Y:S02]  /*16ff0*/  ISETP.LT.OR P1, PT, R3, 0x12, P1 ;  /* 0x000000120300780c */ /* 0x000fe40000f21670 */
[----:B------:R-:W-:Y:S02]  /*17000*/  FMNMX.FTZ R0, R37, R0, !PT ;  /* 0x0000000025007209 */ /* 0x000fe40007810000 */
[----:B------:R-:W-:Y:S02]  /*17010*/  FSEL R34, R34, -INF , !P2 ;  /* 0xff80000022227808 */ /* 0x000fe40005000000 */
[----:B------:R-:W-:Y:S02]  /*17020*/  FSEL R35, R35, -INF , !P1 ;  /* 0xff80000023237808 */ /* 0x000fe40004800000 */
[----:B------:R-:W-:-:S02]  /*17030*/  FMNMX.FTZ R0, R40, R0, !PT ;  /* 0x0000000028007209 */ /* 0x000fc40007810000 */
[C---:B------:R-:W-:Y:S02]  /*17040*/  ISETP.GT.AND P2, PT, R9.reuse, 0x18, P5 ;  /* 0x000000180900780c */ /* 0x040fe40002f44270 */
[----:B------:R-:W-:Y:S02]  /*17050*/  ISETP.GT.AND P1, PT, R9, 0x19, P5 ;  /* 0x000000190900780c */ /* 0x000fe40002f24270 */
[----:B------:R-:W-:Y:S02]  /*17060*/  FMNMX.FTZ R0, R41, R0, !PT ;  /* 0x0000000029007209 */ /* 0x000fe40007810000 */
[C---:B------:R-:W-:Y:S02]  /*17070*/  ISETP.LT.OR P2, PT, R3.reuse, 0x19, P2 ;  /* 0x000000190300780c */ /* 0x040fe40001741670 */
[----:B------:R-:W-:Y:S02]  /*17080*/  ISETP.LT.OR P1, PT, R3, 0x1a, P1 ;  /* 0x0000001a0300780c */ /* 0x000fe40000f21670 */
[----:B------:R-:W-:-:S02]  /*17090*/  FMNMX.FTZ R0, R44, R0, !PT ;  /* 0x000000002c007209 */ /* 0x000fc40007810000 */
[----:B------:R-:W-:Y:S02]  /*170a0*/  FSEL R38, R38, -INF , !P2 ;  /* 0xff80000026267808 */ /* 0x000fe40005000000 */
[----:B------:R-:W-:Y:S02]  /*170b0*/  FSEL R39, R39, -INF , !P1 ;  /* 0xff80000027277808 */ /* 0x000fe40004800000 */
[C---:B------:R-:W-:Y:S02]  /*170c0*/  ISETP.GT.AND P2, PT, R9.reuse, 0x20, P5 ;  /* 0x000000200900780c */ /* 0x040fe40002f44270 */
[----:B------:R-:W-:Y:S02]  /*170d0*/  ISETP.GT.AND P1, PT, R9, 0x21, P5 ;  /* 0x000000210900780c */ /* 0x000fe40002f24270 */
[----:B------:R-:W-:Y:S02]  /*170e0*/  FMNMX.FTZ R0, R45, R0, !PT ;  /* 0x000000002d007209 */ /* 0x000fe40007810000 */
[----:B------:R-:W-:-:S02]  /*170f0*/  ISETP.LT.OR P2, PT, R3, 0x21, P2 ;  /* 0x000000210300780c */ /* 0x000fc40001741670 */
[----:B------:R-:W-:Y:S02]  /*17100*/  ISETP.LT.OR P1, PT, R3, 0x22, P1 ;  /* 0x000000220300780c */ /* 0x000fe40000f21670 */
[----:B------:R-:W-:Y:S02]  /*17110*/  FMNMX.FTZ R0, R48, R0, !PT ;  /* 0x0000000030007209 */ /* 0x000fe40007810000 */
[----:B------:R-:W-:Y:S02]  /*17120*/  FSEL R42, R42, -INF , !P2 ;  /* 0xff8000002a2a7808 */ /* 0x000fe40005000000 */
[----:B------:R-:W-:Y:S02]  /*17130*/  FSEL R43, R43, -INF , !P1 ;  /* 0xff8000002b2b7808 */ /* 0x000fe40004800000 */
[C---:B------:R-:W-:Y:S02]  /*17140*/  ISETP.GT.AND P2, PT, R9.reuse, 0x28, P5 ;  /* 0x000000280900780c */ /* 0x040fe40002f44270 */
[----:B------:R-:W-:-:S02]  /*17150*/  ISETP.GT.AND P1, PT, R9, 0x29, P5 ;  /* 0x000000290900780c */ /* 0x000fc40002f24270 */
[----:B------:R-:W-:Y:S02]  /*17160*/  FMNMX.FTZ R0, R49, R0, !PT ;  /* 0x0000000031007209 */ /* 0x000fe40007810000 */
[C---:B------:R-:W-:Y:S02]  /*17170*/  ISETP.LT.OR P2, PT, R3.reuse, 0x29, P2 ;  /* 0x000000290300780c */ /* 0x040fe40001741670 */
[----:B------:R-:W-:Y:S02]  /*17180*/  ISETP.LT.OR P1, PT, R3, 0x2a, P1 ;  /* 0x0000002a0300780c */ /* 0x000fe40000f21670 */
[----:B------:R-:W-:Y:S02]  /*17190*/  FMNMX.FTZ R0, R52, R0, !PT ;  /* 0x0000000034007209 */ /* 0x000fe40007810000 */
[----:B------:R-:W-:Y:S02]  /*171a0*/  FSEL R46, R46, -INF , !P2 ;  /* 0xff8000002e2e7808 */ /* 0x000fe40005000000 */
[----:B------:R-:W-:-:S02]  /*171b0*/  FSEL R47, R47, -INF , !P1 ;  /* 0xff8000002f2f7808 */ /* 0x000fc40004800000 */
        /* <DEDUP_REMOVED lines=8> */
[----:B------:R-:W-:Y:S02]  /*17240*/  FMNMX.FTZ R0, R57, R0, !PT ;  /* 0x0000000039007209 */ /* 0x000fe40007810000 */
        /* <DEDUP_REMOVED lines=8> */
[----:B------:R-:W-:-:S02]  /*172d0*/  ISETP.GT.AND P2, PT, R9, 0x40, P5 ;  /* 0x000000400900780c */ /* 0x000fc40002f44270 */
[----:B------:R-:W-:Y:S02]  /*172e0*/  ISETP.GT.AND P1, PT, R9, 0x41, P5 ;  /* 0x000000410900780c */ /* 0x000fe40002f24270 */
[----:B------:R-:W-:Y:S02]  /*172f0*/  FMNMX.FTZ R0, R64, R0, !PT ;  /* 0x0000000040007209 */ /* 0x000fe40007810000 */
[C---:B------:R-:W-:Y:S02]  /*17300*/  ISETP.LT.OR P2, PT, R3.reuse, 0x41, P2 ;  /* 0x000000410300780c */ /* 0x040fe40001741670 */
[----:B------:R-:W-:Y:S02]  /*17310*/  ISETP.LT.OR P1, PT, R3, 0x42, P1 ;  /* 0x000000420300780c */ /* 0x000fe40000f21670 */
[----:B------:R-:W-:Y:S02]  /*17320*/  FMNMX.FTZ R0, R65, R0, !PT ;  /* 0x0000000041007209 */ /* 0x000fe40007810000 */
[----:B------:R-:W-:-:S02]  /*17330*/  FSEL R58, R58, -INF , !P2 ;  /* 0xff8000003a3a7808 */ /* 0x000fc40005000000 */
[----:B------:R-:W-:Y:S02]  /*17340*/  FSEL R59, R59, -INF , !P1 ;  /* 0xff8000003b3b7808 */ /* 0x000fe40004800000 */
        /* <DEDUP_REMOVED lines=22> */
[----:B------:R-:W-:-:S02]  /*174b0*/  ISETP.GT.AND P4, PT, R9, 0x68, P5 ;  /* 0x000000680900780c */ /* 0x000fc40002f84270 */
[----:B------:R-:W-:Y:S02]  /*174c0*/  FMNMX.FTZ R0, R80, R0, !PT ;  /* 0x0000000050007209 */ /* 0x000fe40007810000 */
[----:B------:R-:W-:Y:S02]  /*174d0*/  FSEL R70, R70, -INF , !P2 ;  /* 0xff80000046467808 */ /* 0x000fe40005000000 */
[----:B------:R-:W-:Y:S02]  /*174e0*/  FSEL R71, R71, -INF , !P1 ;  /* 0xff80000047477808 */ /* 0x000fe40004800000 */
[C---:B------:R-:W-:Y:S02]  /*174f0*/  ISETP.GT.AND P2, PT, R9.reuse, 0x60, P5 ;  /* 0x000000600900780c */ /* 0x040fe40002f44270 */
[----:B------:R-:W-:Y:S02]  /*17500*/  ISETP.GT.AND P1, PT, R9, 0x61, P5 ;  /* 0x000000610900780c */ /* 0x000fe40002f24270 */
[----:B------:R-:W-:-:S02]  /*17510*/  ISETP.LT.OR P4, PT, R3, 0x69, P4 ;  /* 0x000000690300780c */ /* 0x000fc40002781670 */
[----:B------:R-:W-:Y:S02]  /*17520*/  LOP3.LUT R16, R16, 0xdfffffff, RZ, 0xc0, !PT ;  /* 0xdfffffff10107812 */ /* 0x000fe400078ec0ff */
[----:B------:R-:W-:Y:S02]  /*17530*/  FMNMX.FTZ R0, R81, R0, !PT ;  /* 0x0000000051007209 */ /* 0x000fe40007810000 */
[C---:B------:R-:W-:Y:S02]  /*17540*/  ISETP.LT.OR P2, PT, R3.reuse, 0x61, P2 ;  /* 0x000000610300780c */ /* 0x040fe40001741670 */
[----:B------:R-:W-:Y:S02]  /*17550*/  ISETP.LT.OR P1, PT, R3, 0x62, P1 ;  /* 0x000000620300780c */ /* 0x000fe40000f21670 */
[----:B------:R-:W-:Y:S02]  /*17560*/  @P0 LOP3.LUT R16, R16, 0x20000000, RZ, 0xfc, !PT ;  /* 0x2000000010100812 */ /* 0x000fe400078efcff */
[----:B------:R-:W-:-:S02]  /*17570*/  FMNMX.FTZ R0, R84, R0, !PT ;  /* 0x0000000054007209 */ /* 0x000fc40007810000 */
[----:B------:R-:W-:Y:S02]  /*17580*/  FSEL R74, R74, -INF , !P2 ;  /* 0xff8000004a4a7808 */ /* 0x000fe40005000000 */
[----:B------:R-:W-:Y:S02]  /*17590*/  FSEL R75, R75, -INF , !P1 ;  /* 0xff8000004b4b7808 */ /* 0x000fe40004800000 */
[C---:B------:R-:W-:Y:S02]  /*175a0*/  ISETP.GT.AND P6, PT, R9.reuse, 0x69, P5 ;  /* 0x000000690900780c */ /* 0x040fe40002fc4270 */
[C---:B------:R-:W-:Y:S02]  /*175b0*/  ISETP.GT.AND P3, PT, R9.reuse, 0x70, P5 ;  /* 0x000000700900780c */ /* 0x040fe40002f64270 */
[C---:B------:R-:W-:Y:S02]  /*175c0*/  ISETP.GT.AND P2, PT, R9.reuse, 0x71, P5 ;  /* 0x000000710900780c */ /* 0x040fe40002f44270 */
[----:B------:R-:W-:-:S02]  /*175d0*/  ISETP.GT.AND P1, PT, R9, 0x78, P5 ;  /* 0x000000780900780c */ /* 0x000fc40002f24270 */
[C---:B------:R-:W-:Y:S02]  /*175e0*/  ISETP.GT.AND P0, PT, R9.reuse, RZ, P5 ;  /* 0x000000ff0900720c */ /* 0x040fe40002f04270 */
[----:B------:R-:W-:Y:S02]  /*175f0*/  LOP3.LUT R16, R16, 0xfffffffd, RZ, 0xc0, !PT ;  /* 0xfffffffd10107812 */ /* 0x000fe400078ec0ff */
[----:B------:R-:W-:Y:S02]  /*17600*/  ISETP.GT.AND P5, PT, R9, 0x79, P5 ;  /* 0x000000790900780c */ /* 0x000fe40002fa4270 */
[----:B------:R-:W-:Y:S02]  /*17610*/  FMNMX.FTZ R0, R85, R0, !PT ;  /* 0x0000000055007209 */ /* 0x000fe40007810000 */
[----:B------:R-:W-:Y:S02]  /*17620*/  @P4 LOP3.LUT R16, R16, 0x2, RZ, 0xfc, !PT ;  /* 0x0000000210104812 */ /* 0x000fe400078efcff */
[----:B------:R-:W-:-:S02]  /*17630*/  ISETP.LT.OR P4, PT, R3, 0x6a, P6 ;  /* 0x0000006a0300780c */ /* 0x000fc40003781670 */
[C---:B------:R-:W-:Y:S02]  /*17640*/  ISETP.LT.OR P3, PT, R3.reuse, 0x71, P3 ;  /* 0x000000710300780c */ /* 0x040fe40001f61670 */
[C---:B------:R-:W-:Y:S02]  /*17650*/  ISETP.LT.OR P2, PT, R3.reuse, 0x72, P2 ;  /* 0x000000720300780c */ /* 0x040fe40001741670 */
[C---:B------:R-:W-:Y:S02]  /*17660*/  ISETP.LT.OR P1, PT, R3.reuse, 0x79, P1 ;  /* 0x000000790300780c */ /* 0x040fe40000f21670 */
[C---:B------:R-:W-:Y:S02]  /*17670*/  ISETP.LT.OR P0, PT, R3.reuse, 0x1, P0 ;  /* 0x000000010300780c */ /* 0x040fe40000701670 */
[----:B------:R-:W-:Y:S02]  /*17680*/  ISETP.LT.OR P5, PT, R3, 0x7a, P5 ;  /* 0x0000007a0300780c */ /* 0x000fe40002fa1670 */
[----:B------:R-:W0:Y:S01]  /*17690*/  SHFL.BFLY PT, R3, R0, 0x2, 0x1f ;  /* 0x0c401f0000037f89 */ /* 0x000e2200000e0000 */
[----:B------:R-:W-:-:S02]  /*176a0*/  FSEL R26, R26, -INF , !P0 ;  /* 0xff8000001a1a7808 */ /* 0x000fc40004000000 */
[----:B------:R-:W-:Y:S02]  /*176b0*/  FSEL R79, R79, -INF , !P4 ;  /* 0xff8000004f4f7808 */ /* 0x000fe40006000000 */
[----:B------:R-:W-:Y:S02]  /*176c0*/  FSEL R82, R82, -INF , !P3 ;  /* 0xff80000052527808 */ /* 0x000fe40005800000 */
[----:B------:R-:W-:Y:S02]  /*176d0*/  FSEL R83, R83, -INF , !P2 ;  /* 0xff80000053537808 */ /* 0x000fe40005000000 */
[----:B------:R-:W-:Y:S02]  /*176e0*/  FSEL R86, R86, -INF , !P1 ;  /* 0xff80000056567808 */ /* 0x000fe40004800000 */
[----:B------:R-:W-:Y:S02]  /*176f0*/  FSEL R87, R87, -INF , !P5 ;  /* 0xff80000057577808 */ /* 0x000fe40006800000 */
[----:B------:R-:W-:-:S02]  /*17700*/  LOP3.LUT P0, RZ, R16, 0x20000000, RZ, 0xc0, !PT ;  /* 0x2000000010ff7812 */ /* 0x000fc4000780c0ff */
[----:B0-----:R-:W-:-:S05]  /*17710*/  FMNMX.FTZ R3, R0, R3, !PT ;  /* 0x0000000300037209 */ /* 0x001fca0007810000 */
[----:B------:R-:W0:Y:S02]  /*17720*/  SHFL.BFLY PT, R0, R3, 0x1, 0x1f ;  /* 0x0c201f0003007f89 */ /* 0x000e2400000e0000 */
[----:B0-----:R-:W-:-:S04]  /*17730*/  FMNMX.FTZ R3, R3, R0, !PT ;  /* 0x0000000003037209 */ /* 0x001fc80007810000 */
[----:B------:R-:W-:-:S04]  /*17740*/  FSETP.NEU.FTZ.AND P6, PT, R3, -INF , PT ;  /* 0xff8000000300780b */ /* 0x000fc80003fdd000 */
[----:B------:R-:W-:-:S05]  /*17750*/  FSEL R0, R3, RZ, P6 ;  /* 0x000000ff03007208 */ /* 0x000fca0003000000 */
[----:B------:R-:W-:Y:S01]  /*17760*/  FADD.FTZ R7, -R0, R7 ;  /* 0x0000000700077221 */ /* 0x000fe20000010100 */
[----:B------:R-:W-:-:S03]  /*17770*/  FMUL.FTZ R0, R3, UR51 ;  /* 0x0000003303007c20 */ /* 0x000fc60008410000 */
[----:B------:R-:W-:Y:S02]  /*17780*/  FMUL.FTZ R10, R7, UR51 ;  /* 0x00000033070a7c20 */ /* 0x000fe40008410000 */
[----:B------:R-:W-:Y:S02]  /*17790*/  FSEL R0, R0, RZ, P6 ;  /* 0x000000ff00007208 */ /* 0x000fe40003000000 */
[----:B------:R-:W-:-:S03]  /*177a0*/  LOP3.LUT P6, RZ, R16, 0x2, RZ, 0xc0, !PT ;  /* 0x0000000210ff7812 */ /* 0x000fc600078cc0ff */
        /* <DEDUP_REMOVED lines=34> */
[----:B------:R-:W-:-:S02]  /*179d0*/  FSEL R78, R78, -INF , !P6 ;  /* 0xff8000004e4e7808 */ /* 0x000fc40007000000 */
        /* <DEDUP_REMOVED lines=204> */
.L_x_11592:
        /* <DEDUP_REMOVED lines=110> */
.L_x_11573:
[----:B------:R-:W-:Y:S05]  /*18d80*/  WARPSYNC.ALL ;  /* 0x0000000000007948 */ /* 0x000fea0003800000 */
[----:B------:R-:W-:Y:S06]  /*18d90*/  BAR.ARV 0x8, 0x200 ;  /* 0x0208000000007b1d */ /* 0x000fec0000002000 */
[----:B------:R-:W-:Y:S05]  /*18da0*/  @!P0 BRA `(.L_x_11594) ;  /* 0x0000000000048947 */ /* 0x000fea0003800000 */
[----:B------:R-:W-:Y:S01]  /*18db0*/  BPT.TRAP 0x1 ;  /* 0x000000040000795c */ /* 0x000fe20000300000 */
.L_x_11594:
[----:B------:R-:W-:Y:S01]  /*18dc0*/  IMAD R14, R17, 0x8, R2 ;  /* 0x00000008110e7824 */ /* 0x000fe200078e0202 */
[----:B------:R-:W-:-:S04]  /*18dd0*/  SHF.L.U32 R9, R23, 0x1f, RZ ;  /* 0x0000001f17097819 */ /* 0x000fc800000006ff */
[----:B------:R0:W1:Y:S01]  /*18de0*/  SYNCS.PHASECHK.TRANS64.TRYWAIT P1, [R14+URZ+0x2d850], R9 ;  /* 0x02d850090e0075a7 */ /* 0x000062000802017f */
[----:B------:R-:W-:Y:S05]  /*18df0*/  @!P0 BRA `(.L_x_11595) ;  /* 0x0000000000048947 */ /* 0x000fea0003800000 */
[----:B------:R-:W-:Y:S01]  /*18e00*/  BPT.TRAP 0x1 ;  /* 0x000000040000795c */ /* 0x000fe20000300000 */
.L_x_11595:
        /* <DEDUP_REMOVED lines=10> */
.L_x_11596:
[----:B------:R-:W-:Y:S01]  /*18eb0*/  IMAD R8, R17, 0x600, R2 ;  /* 0x0000060011087824 */ /* 0x000fe200078e0202 */
[----:B------:R-:W-:Y:S05]  /*18ec0*/  WARPSYNC.ALL ;  /* 0x0000000000007948 */ /* 0x000fea0003800000 */
[----:B01----:R-:W-:Y:S01]  /*18ed0*/  IMAD.MOV.U32 R9, RZ, RZ, -0x7fffffe0 ;  /* 0x80000020ff097424 */ /* 0x003fe200078e00ff */
[C---:B------:R-:W-:Y:S01]  /*18ee0*/  R2UR UR4, R6.reuse ;  /* 0x00000000060472ca */ /* 0x040fe200000e0000 */
[----:B------:R-:W-:Y:S01]  /*18ef0*/  WARPGROUP.ARRIVE ;  /* 0x00000000000079c5 */ /* 0x000fe20000000000 */
[----:B------:R-:W-:Y:S01]  /*18f00*/  R2UR UR5, R7 ;  /* 0x00000000070572ca */ /* 0x000fe200000e0000 */
[----:B------:R-:W-:Y:S01]  /*18f10*/  VIADD R10, R6, 0x2 ;  /* 0x00000002060a7836 */ /* 0x000fe20000000000 */
[C---:B------:R-:W-:Y:S01]  /*18f20*/  R2UR UR6, R8.reuse ;  /* 0x00000000080672ca */ /* 0x040fe200000e0000 */
[----:B------:R-:W-:Y:S01]  /*18f30*/  VIADD R12, R8, 0x40 ;  /* 0x00000040080c7836 */ /* 0x000fe20000000000 */
[----:B------:R-:W-:Y:S01]  /*18f40*/  R2UR UR7, R9 ;  /* 0x00000000090772ca */ /* 0x000fe200000e0000 */
[----:B------:R-:W-:Y:S01]  /*18f50*/  IMAD.MOV.U32 R11, RZ, RZ, 0x40000040 ;  /* 0x40000040ff0b7424 */ /* 0x000fe200078e00ff */
[----:B------:R-:W0:Y:S01]  /*18f60*/  SHFL.BFLY PT, R2, R139, 0x2, 0x1f ;  /* 0x0c401f008b027f89 */ /* 0x000e2200000e0000 */
[----:B------:R-:W-:-:S02]  /*18f70*/  IMAD.MOV.U32 R13, RZ, RZ, -0x7fffffe0 ;  /* 0x80000020ff0d7424 */ /* 0x000fc400078e00ff */
[----:B------:R-:W-:Y:S02]  /*18f80*/  IMAD.MOV.U32 R7, RZ, RZ, 0x40000040 ;  /* 0x40000040ff077424 */ /* 0x000fe400078e00ff */
[----:B------:R-:W-:-:S06]  /*18f90*/  IMAD.MOV.U32 R9, RZ, RZ, -0x7fffffe0 ;  /* 0x80000020ff097424 */ /* 0x000fcc00078e00ff */
        /* <DEDUP_REMOVED lines=8> */
[----:B------:R-:W-:Y:S02]  /*19020*/  IMAD.MOV.U32 R13, RZ, RZ, -0x7fffffe0 ;  /* 0x80000020ff0d7424 */ /* 0x000fe400078e00ff */
[----:B0-----:R-:W-:Y:S01]  /*19030*/  FADD.FTZ R4, R2, R139 ;  /* 0x0000008b02047221 */ /* 0x001fe20000010000 */
[----:B------:R-:W-:Y:S01]  /*19040*/  IMAD.MOV.U32 R2, RZ, RZ, RZ ;  /* 0x000000ffff027224 */ /* 0x000fe200078e00ff */
[----:B------:R-:W-:-:S02]  /*19050*/  WARPGROUP.DEPBAR.LE gsb0, 0x0 ;  /* 0x00008000000079c5 */ /* 0x000fc40000010000 */
[----:B------:R-:W-:-:S06]  /*19060*/  WARPGROUP.ARRIVE ;  /* 0x00000000000079c5 */ /* 0x000fcc0000000000 */
        /* <DEDUP_REMOVED lines=42> */
[----:B------:R-:W-:-:S02]  /*19310*/  VIADD R6, R6, 0x606 ;  /* 0x0000060606067836 */ /* 0x000fc40000000000 */
[----:B------:R-:W-:Y:S01]  /*19320*/  VIADD R8, R8, 0x1c0 ;  /* 0x000001c008087836 */ /* 0x000fe20000000000 */
[----:B------:R-:W-:Y:S02]  /*19330*/  WARPGROUP.DEPBAR.LE gsb0, 0x0 ;  /* 0x00008000000079c5 */ /* 0x000fe40000010000 */
[----:B------:R-:W-:-:S06]  /*19340*/  WARPGROUP.ARRIVE ;  /* 0x00000000000079c5 */ /* 0x000fcc0000000000 */
[----:B------:R-:W-:Y:S01]  /*19350*/  HGMMA.64x96x16.F32 R88, gdesc[UR4].tnspB, R88, gsb0 ;  /* 0x41600000045879f0 */ /* 0x000fe20008000858 */
[----:B------:R-:W-:Y:S02]  /*19360*/  R2UR UR4, R10 ;  /* 0x000000000a0472ca */ /* 0x000fe400000e0000 */
[----:B------:R-:W-:Y:S02]  /*19370*/  R2UR UR5, R11 ;  /* 0x000000000b0572ca */ /* 0x000fe400000e0000 */
[----:B------:R-:W-:Y:S01]  /*19380*/  R2UR UR6, R12 ;  /* 0x000000000c0672ca */ /* 0x000fe200000e0000 */
[----:B------:R-:W-:Y:S01]  /*19390*/  IMAD.U32 R12, RZ, RZ, UR51 ;  /* 0x00000033ff0c7e24 */ /* 0x000fe2000f8e00ff */
[----:B------:R-:W-:Y:S01]  /*193a0*/  R2UR UR7, R13 ;  /* 0x000000000d0772ca */ /* 0x000fe200000e0000 */
[----:B------:R-:W-:Y:S01]  /*193b0*/  IMAD.U32 R13, RZ, RZ, UR51 ;  /* 0x00000033ff0d7e24 */ /* 0x000fe2000f8e00ff */
[----:B------:R-:W-:Y:S02]  /*193c0*/  WARPGROUP.DEPBAR.LE gsb0, 0x0 ;  /* 0x00008000000079c5 */ /* 0x000fe40000010000 */
[----:B------:R-:W-:-:S09]  /*193d0*/  WARPGROUP.ARRIVE ;  /* 0x00000000000079c5 */ /* 0x000fd20000000000 */
[----:B------:R-:W-:Y:S01]  /*193e0*/  HGMMA.64x96x16.F32 R88, gdesc[UR4].tnspB, R88, gsb0 ;  /* 0x41600000045879f0 */ /* 0x000fe20008000858 */
[----:B------:R-:W-:Y:S02]  /*193f0*/  R2UR UR4, R6 ;  /* 0x00000000060472ca */ /* 0x000fe400000e0000 */
[----:B------:R-:W-:Y:S01]  /*19400*/  R2UR UR5, R7 ;  /* 0x00000000070572ca */ /* 0x000fe200000e0000 */
[----:B------:R-:W0:Y:S01]  /*19410*/  SHFL.BFLY PT, R6, R5, 0x2, 0x1f ;  /* 0x0c401f0005067f89 */ /* 0x000e2200000e0000 */
[----:B------:R-:W-:Y:S01]  /*19420*/  R2UR UR6, R8 ;  /* 0x00000000080672ca */ /* 0x000fe200000e0000 */
[----:B------:R-:W-:Y:S01]  /*19430*/  IMAD.MOV.U32 R8, RZ, RZ, RZ ;  /* 0x000000ffff087224 */ /* 0x000fe200078e00ff */
[----:B------:R-:W-:Y:S01]  /*19440*/  R2UR UR7, R9 ;  /* 0x00000000090772ca */ /* 0x000fe200000e0000 */
[----:B------:R-:W1:Y:S01]  /*19450*/  SHFL.BFLY PT, R7, R4, 0x1, 0x1f ;  /* 0x0c201f0004077f89 */ /* 0x000e6200000e0000 */
[----:B0-----:R-:W-:Y:S01]  /*19460*/  FADD.FTZ R6, R6, R5 ;  /* 0x0000000506067221 */ /* 0x001fe20000010000 */
[----:B------:R-:W-:-:S02]  /*19470*/  IMAD.MOV.U32 R5, RZ, RZ, -0x800000 ;  /* 0xff800000ff057424 */ /* 0x000fc400078e00ff */
[----:B-1----:R-:W-:Y:S02]  /*19480*/  FADD.FTZ R10, R4, R7 ;  /* 0x00000007040a7221 */ /* 0x002fe40000010000 */
[----:B------:R-:W0:Y:S01]  /*19490*/  SHFL.BFLY PT, R9, R6, 0x1, 0x1f ;  /* 0x0c201f0006097f89 */ /* 0x000e2200000e0000 */
[----:B------:R-:W-:Y:S02]  /*194a0*/  IMAD.MOV.U32 R4, RZ, RZ, -0x800000 ;  /* 0xff800000ff047424 */ /* 0x000fe400078e00ff */
[----:B------:R-:W-:-:S13]  /*194b0*/  FSETP.NE.FTZ.AND P1, PT, R10, RZ, PT ;  /* 0x000000ff0a00720b */ /* 0x000fda0003f35000 */
[----:B------:R-:W1:Y:S01]  /*194c0*/  @P1 MUFU.LG2 R7, R10 ;  /* 0x0000000a00071308 */ /* 0x000e620000000c00 */
[----:B0-----:R-:W-:-:S07]  /*194d0*/  FADD.FTZ R11, R6, R9 ;  /* 0x00000009060b7221 */ /* 0x001fce0000010000 */
[----:B------:R-:W-:Y:S01]  /*194e0*/  @P1 MUFU.RCP R8, R10 ;  /* 0x0000000a00081308 */ /* 0x000fe20000001000 */
[----:B------:R-:W-:Y:S01]  /*194f0*/  @P1 FMUL.FTZ R6, R12, 0.69314718246459960938 ;  /* 0x3f3172180c061820 */ /* 0x000fe20000410000 */
        /* <DEDUP_REMOVED lines=14> */
.L_x_11598:
        /* <DEDUP_REMOVED lines=59> */
.L_x_11481:
        /* <DEDUP_REMOVED lines=11> */
[----:B------:R-:W-:-:S03]  /*19a40*/  ULDC UR4, c[0x0][0xad4] ;  /* 0x0002b50000047ab9 */ /* 0x000fc60000000800 */
[----:B-1----:R-:W4:Y:S04]  /*19a50*/  LDL.LU R32, [R1+0x74] ;  /* 0x0000740001207983 */ /* 0x002f280000300800 */
[----:B--2---:R-:W2:Y:S01]  /*19a60*/  LDL R41, [R1+0x78] ;  /* 0x0000780001297983 */ /* 0x004ea20000100800 */
[----:B------:R-:W1:Y:S01]  /*19a70*/  S2R R3, SR_SWINHI ;  /* 0x0000000000037919 */ /* 0x000e620000002f00 */
[----:B------:R-:W-:Y:S02]  /*19a80*/  MOV R20, R2 ;  /* 0x0000000200147202 */ /* 0x000fe40000000f00 */
[----:B-1----:R-:W-:-:S03]  /*19a90*/  MOV R21, R3 ;  /* 0x0000000300157202 */ /* 0x002fc60000000f00 */
[----:B---3--:R-:W-:-:S03]  /*19aa0*/  IMAD.WIDE R8, R0, 0x2, R20 ;  /* 0x0000000200087825 */ /* 0x008fc600078e0214 */
[C---:B------:R-:W-:Y:S02]  /*19ab0*/  LOP3.LUT R3, R8.reuse, 0x180, RZ, 0xc0, !PT ;  /* 0x0000018008037812 */ /* 0x040fe400078ec0ff */
[C---:B------:R-:W-:Y:S02]  /*19ac0*/  IADD3 R10, P2, R8.reuse, 0x3020, RZ ;  /* 0x00003020080a7810 */ /* 0x040fe40007f5e0ff */
[----:B------:R-:W-:Y:S02]  /*19ad0*/  SHF.R.U64 R3, R3, 0x3, RZ ;  /* 0x0000000303037819 */ /* 0x000fe400000012ff */
[C---:B------:R-:W-:Y:S02]  /*19ae0*/  IADD3 R11, P4, R8.reuse, 0x20, RZ ;  /* 0x00000020080b7810 */ /* 0x040fe40007f9e0ff */
[C---:B------:R-:W-:Y:S02]  /*19af0*/  IADD3 R31, P3, R8.reuse, 0x3000, RZ ;  /* 0x00003000081f7810 */ /* 0x040fe40007f7e0ff */
[----:B------:R-:W-:-:S02]  /*19b00*/  IADD3 R12, P1, R8, 0x6000, RZ ;  /* 0x00006000080c7810 */ /* 0x000fc40007f3e0ff */
[----:B------:R-:W-:Y:S02]  /*19b10*/  IADD3 R37, P0, R8, 0x6020, RZ ;  /* 0x0000602008257810 */ /* 0x000fe40007f1e0ff */
[----:B------:R-:W-:Y:S02]  /*19b20*/  LOP3.LUT R8, R3, R8, RZ, 0x3c, !PT ;  /* 0x0000000803087212 */ /* 0x000fe400078e3cff */
[----:B------:R-:W-:Y:S01]  /*19b30*/  LOP3.LUT R3, R10, 0x180, RZ, 0xc0, !PT ;  /* 0x000001800a037812 */ /* 0x000fe200078ec0ff */
[----:B------:R-:W-:Y:S01]  /*19b40*/  IMAD.X R15, RZ, RZ, R9, P0 ;  /* 0x000000ffff0f7224 */ /* 0x000fe200000e0609 */
[----:B----4-:R-:W-:Y:S02]  /*19b50*/  ISETP.NE.AND P0, PT, R32, RZ, PT ;  /* 0x000000ff2000720c */ /* 0x010fe40003f05270 */
[----:B------:R-:W-:-:S04]  /*19b60*/  SHF.R.U64 R3, R3, 0x3, RZ ;  /* 0x0000000303037819 */ /* 0x000fc800000012ff */
        /* <DEDUP_REMOVED lines=9> */
[----:B------:R-:W-:Y:S01]  /*19c00*/  MOV R30, R8 ;  /* 0x00000008001e7202 */ /* 0x000fe20000000f00 */
        /* <DEDUP_REMOVED lines=11> */
[----:B------:R-:W-:-:S02]  /*19cc0*/  F2FP.F16.F32.PACK_AB R8, R89, R88 ;  /* 0x000000585908723e */ /* 0x000fc400000000ff */
[----:B------:R-:W-:Y:S02]  /*19cd0*/  F2FP.F16.F32.PACK_AB R9, R91, R90 ;  /* 0x0000005a5b09723e */ /* 0x000fe400000000ff */
[----:B------:R-:W-:Y:S02]  /*19ce0*/  F2FP.F16.F32.PACK_AB R10, R93, R92 ;  /* 0x0000005c5d0a723e */ /* 0x000fe400000000ff */
[----:B------:R-:W-:Y:S01]  /*19cf0*/  F2FP.F16.F32.PACK_AB R11, R95, R94 ;  /* 0x0000005e5f0b723e */ /* 0x000fe200000000ff */
[----:B------:R-:W-:Y:S01]  /*19d00*/  BAR.SYNC.DEFER_BLOCKING 0x1, 0x180 ;  /* 0x0046000000007b1d */ /* 0x000fe20000010000 */
[----:B------:R-:W-:Y:S02]  /*19d10*/  MOV R40, R24 ;  /* 0x0000001800287202 */ /* 0x000fe40000000f00 */
[----:B------:R-:W-:Y:S02]  /*19d20*/  MOV R0, R26 ;  /* 0x0000001a00007202 */ /* 0x000fe40000000f00 */
[----:B------:R-:W-:-:S02]  /*19d30*/  LOP3.LUT R14, R14, R37, RZ, 0x3c, !PT ;  /* 0x000000250e0e7212 */ /* 0x000fc400078e3cff */
[----:B------:R-:W-:Y:S01]  /*19d40*/  F2FP.F16.F32.PACK_AB R24, R7, R6 ;  /* 0x000000060718723e */ /* 0x000fe200000000ff */
[----:B------:R-:W2:Y:S01]  /*19d50*/  LDC.64 R36, c[0x0][0xc00] ;  /* 0x00030000ff247b82 */ /* 0x000ea20000000a00 */
        /* <DEDUP_REMOVED lines=15> */
[----:B-1----:R-:W-:Y:S02]  /*19e50*/  F2FP.F16.F32.PACK_AB R30, R109, R108 ;  /* 0x0000006c6d1e723e */ /* 0x002fe400000000ff */
[----:B------:R-:W-:Y:S02]  /*19e60*/  F2FP.F16.F32.PACK_AB R8, R113, R112 ;  /* 0x000000707108723e */ /* 0x000fe400000000ff */
[----:B------:R-:W-:Y:S02]  /*19e70*/  F2FP.F16.F32.PACK_AB R9, R115, R114 ;  /* 0x000000727309723e */ /* 0x000fe400000000ff */
[----:B------:R-:W-:-:S02]  /*19e80*/  F2FP.F16.F32.PACK_AB R10, R117, R116 ;  /* 0x00000074750a723e */ /* 0x000fc400000000ff */
[----:B------:R-:W-:Y:S02]  /*19e90*/  F2FP.F16.F32.PACK_AB R11, R119, R118 ;  /* 0x00000076770b723e */ /* 0x000fe400000000ff */
[----:B---3--:R-:W-:Y:S02]  /*19ea0*/  F2FP.F16.F32.PACK_AB R24, R129, R128 ;  /* 0x000000808118723e */ /* 0x008fe400000000ff */
        /* <DEDUP_REMOVED lines=9> */
[----:B------:R-:W-:Y:S01]  /*19f40*/  ISETP.NE.AND.EX P3, PT, RZ, UR5, PT, P3 ;  /* 0x00000005ff007c0c */ /* 0x000fe2000bf65330 */
[----:B-1----:R-:W-:Y:S02]  /*19f50*/  IMAD.MOV.U32 R0, RZ, RZ, RZ ;  /* 0x000000ffff007224 */ /* 0x002fe400078e00ff */
[----:B--2---:R-:W-:-:S10]  /*19f60*/  IMAD.WIDE R28, R41, 0x4, R36 ;  /* 0x00000004291c7825 */ /* 0x004fd400078e0224 */
[----:B------:R-:W5:Y:S01]  /*19f70*/  @P3 LDG.E R0, desc[UR52][R28.64] ;  /* 0x000000341c003981 */ /* 0x000f62000c1e1900 */
[----:B------:R-:W-:-:S04]  /*19f80*/  ISETP.NE.U32.AND P0, PT, RZ, UR6, PT ;  /* 0x00000006ff007c0c */ /* 0x000fc8000bf05070 */
[----:B------:R-:W-:-:S13]  /*19f90*/  ISETP.NE.AND.EX P0, PT, RZ, UR7, PT, P0 ;  /* 0x00000007ff007c0c */ /* 0x000fda000bf05300 */
[----:B---3--:R-:W1:Y:S01]  /*19fa0*/  @P0 LDC.64 R8, c[0x0][0xc08] ;  /* 0x00030200ff080b82 */ /* 0x008e620000000a00 */
[----:B------:R-:W-:Y:S01]  /*19fb0*/  ULDC UR6, c[0x0][0xa88] ;  /* 0x0002a20000067ab9 */ /* 0x000fe20000000800 */
[----:B----4-:R-:W-:Y:S01]  /*19fc0*/  IMAD.MOV.U32 R14, RZ, RZ, 0x9b8 ;  /* 0x000009b8ff0e7424 */ /* 0x010fe200078e00ff */
[----:B------:R-:W-:Y:S01]  /*19fd0*/  ISETP.GT.AND P1, PT, R3, 0x1, PT ;  /* 0x000000010300780c */ /* 0x000fe20003f24270 */
[----:B------:R-:W-:-:S03]  /*19fe0*/  IMAD.U32 R48, RZ, RZ, UR6 ;  /* 0x00000006ff307e24 */ /* 0x000fc6000f8e00ff */
[----:B------:R-:W-:Y:S01]  /*19ff0*/  SEL R14, R14, 0x978, P1 ;  /* 0x000009780e0e7807 */ /* 0x000fe20000800000 */
[----:B------:R-:W2:Y:S08]  /*1a000*/  LDC R3, c[0x0][0xbe8] ;  /* 0x0002fa00ff037b82 */ /* 0x000eb00000000800 */
[----:B------:R0:W3:Y:S01]  /*1a010*/  LDC.64 R10, c[0x0][R14+0x218] ;  /* 0x000086000e0a7b82 */ /* 0x0000e20000000a00 */
[----:B-1----:R-:W-:-:S07]  /*1a020*/  @P0 IMAD.WIDE R8, R41, 0x4, R8 ;  /* 0x0000000429080825 */ /* 0x002fce00078e0208 */
[----:B------:R0:W1:Y:S01]  /*1a030*/  LDC.64 R12, c[0x0][R14+0x228] ;  /* 0x00008a000e0c7b82 */ /* 0x0000620000000a00 */
[----:B------:R4:W5:Y:S07]  /*1a040*/  @P0 LDG.E R48, desc[UR52][R8.64] ;  /* 0x0000003408300981 */ /* 0x00096e000c1e1900 */
[----:B----4-:R0:W4:Y:S01]  /*1a050*/  LDC.64 R8, c[0x0][R14+0x220] ;  /* 0x000088000e087b82 */ /* 0x0101220000000a00 */
[----:B--2---:R-:W-:Y:S01]  /*1a060*/  ISETP.NE.AND P2, PT, R3, 0x1, PT ;  /* 0x000000010300780c */ /* 0x004fe20003f45270 */
[----:B---3--:R-:W-:-:S12]  /*1a070*/  @P0 BRA `(.L_x_11601) ;  /* 0x0000000000100947 */ /* 0x008fd80003800000 */
[----:B------:R-:W-:Y:S05]  /*1a080*/  @!P3 BRA `(.L_x_11601) ;  /* 0x00000000000cb947 */ /* 0x000fea0003800000 */
[----:B------:R-:W2:Y:S04]  /*1a090*/  LDG.E R15, desc[UR52][R28.64] ;  /* 0x000000341c0f7981 */ /* 0x000ea8000c1e1900 */
[----:B-----5:R-:W2:Y:S02]  /*1a0a0*/  LDG.E R48, desc[UR52][R28.64+0x4] ;  /* 0x000004341c307981 */ /* 0x020ea4000c1e1900 */
[----:B--2---:R-:W-:-:S07]  /*1a0b0*/  IMAD.IADD R48, R48, 0x1, -R15 ;  /* 0x0000000130307824 */ /* 0x004fce00078e0a0f */
.L_x_11601:
[----:B------:R-:W2:Y:S04]  /*1a0c0*/  LDL R28, [R1+0x68] ;  /* 0x00006800011c7983 */ /* 0x000ea80000100800 */
[----:B------:R-:W2:Y:S04]  /*1a0d0*/  LDL R54, [R1+0x30] ;  /* 0x0000300001367983 */ /* 0x000ea80000100800 */
[----:B------:R-:W3:Y:S01]  /*1a0e0*/  LDL R52, [R1+0x7c] ;  /* 0x00007c0001347983 */ /* 0x000ee20000100800 */
[----:B0-----:R-:W0:Y:S01]  /*1a0f0*/  LDC.64 R14, c[0x0][R14+0x210] ;  /* 0x000084000e0e7b82 */ /* 0x001e220000000a00 */
[----:B------:R-:W-:Y:S01]  /*1a100*/  ISETP.NE.U32.AND P0, PT, RZ, UR4, PT ;  /* 0x00000004ff007c0c */ /* 0x000fe2000bf05070 */
[-C--:B------:R-:W-:Y:S01]  /*1a110*/  IMAD R31, R11, R141.reuse, RZ ;  /* 0x0000008d0b1f7224 */ /* 0x080fe200078e02ff */
[----:B------:R-:W3:Y:S01]  /*1a120*/  LDL R36, [R1+0x8c] ;  /* 0x00008c0001247983 */ /* 0x000ee20000100800 */
[----:B------:R-:W-:Y:S01]  /*1a130*/  SHF.R.S32.HI R26, RZ, 0x1f, R41 ;  /* 0x0000001fff1a7819 */ /* 0x000fe20000011429 */
[----:B------:R-:W-:Y:S01]  /*1a140*/  IMAD.WIDE.U32 R10, R10, R141, RZ ;  /* 0x0000008d0a0a7225 */ /* 0x000fe200078e00ff */
[----:B------:R-:W-:Y:S01]  /*1a150*/  ISETP.NE.AND.EX P0, PT, RZ, UR5, PT, P0 ;  /* 0x00000005ff007c0c */ /* 0x000fe2000bf05300 */
[----:B------:R-:W3:Y:S01]  /*1a160*/  LDL R30, [R1+0x84] ;  /* 0x00008400011e7983 */ /* 0x000ee20000100800 */
[----:B------:R-:W1:Y:S02]  /*1a170*/  @P2 LDC R39, c[0x0][0xbec] ;  /* 0x0002fb00ff272b82 */ /* 0x000e640000000800 */
[----:B------:R-:W-:-:S02]  /*1a180*/  SEL R32, R41, RZ, !P0 ;  /* 0x000000ff29207207 */ /* 0x000fc40004000000 */
[----:B------:R-:W-:-:S03]  /*1a190*/  SEL R29, R26, RZ, !P0 ;  /* 0x000000ff1a1d7207 */ /* 0x000fc60004000000 */
[-C--:B----4-:R-:W-:Y:S01]  /*1a1a0*/  IMAD R9, R9, R32.reuse, RZ ;  /* 0x0000002009097224 */ /* 0x090fe200078e02ff */
[----:B------:R-:W4:Y:S03]  /*1a1b0*/  @P2 LDC R27, c[0x0][0xbf0] ;  /* 0x0002fc00ff1b2b82 */ /* 0x000f260000000800 */
[C---:B------:R-:W-:Y:S02]  /*1a1c0*/  IMAD R37, R8.reuse, R29, R9 ;  /* 0x0000001d08257224 */ /* 0x040fe400078e0209 */
[----:B------:R-:W-:-:S03]  /*1a1d0*/  IMAD.WIDE.U32 R8, R8, R32, RZ ;  /* 0x0000002008087225 */ /* 0x000fc600078e00ff */
[----:B------:R-:W0:Y:S01]  /*1a1e0*/  LDC.64 R24, c[0x0][0xba8] ;  /* 0x0002ea00ff187b82 */ /* 0x000e220000000a00 */
[--C-:B-----5:R-:W-:Y:S02]  /*1a1f0*/  IADD3 R10, P0, P3, R8, R10, R0.reuse ;  /* 0x0000000a080a7210 */ /* 0x120fe40007b1e000 */
[----:B------:R-:W-:-:S05]  /*1a200*/  SHF.R.S32.HI R49, RZ, 0x1f, R0 ;  /* 0x0000001fff317819 */ /* 0x000fca0000011400 */
[----:B0-----:R-:W0:Y:S08]  /*1a210*/  @!P1 LDC R24, c[0x0][0xb50] ;  /* 0x0002d400ff189b82 */ /* 0x001e300000000800 */
[----:B------:R-:W0:Y:S01]  /*1a220*/  @!P1 LDC R25, c[0x0][0xb54] ;  /* 0x0002d500ff199b82 */ /* 0x000e220000000800 */
[----:B------:R-:W-:Y:S02]  /*1a230*/  IMAD R48, R48, R3, RZ ;  /* 0x0000000330307224 */ /* 0x000fe400078e02ff */
[----:B--2---:R-:W-:-:S02]  /*1a240*/  IMAD.IADD R26, R28, 0x1, R54 ;  /* 0x000000011c1a7824 */ /* 0x004fc400078e0236 */
[----:B------:R-:W-:Y:S02]  /*1a250*/  IMAD.IADD R28, R11, 0x1, R31 ;  /* 0x000000010b1c7824 */ /* 0x000fe400078e021f */
[----:B-1----:R-:W-:Y:S01]  /*1a260*/  @P2 IMAD.HI.U32 R8, R26, R39, RZ ;  /* 0x000000271a082227 */ /* 0x002fe200078e00ff */
[----:B---3--:R-:W-:-:S03]  /*1a270*/  SEL R29, R52, RZ, P1 ;  /* 0x000000ff341d7207 */ /* 0x008fc60000800000 */
[----:B------:R-:W-:Y:S02]  /*1a280*/  IMAD.IADD R11, R9, 0x1, R37 ;  /* 0x00000001090b7824 */ /* 0x000fe400078e0225 */
[----:B------:R-:W-:Y:S01]  /*1a290*/  IMAD.MOV.U32 R9, RZ, RZ, R26 ;  /* 0x000000ffff097224 */ /* 0x000fe200078e001a */
[----:B----4-:R-:W-:Y:S01]  /*1a2a0*/  @P2 SHF.R.U32.HI R9, RZ, R27, R8 ;  /* 0x0000001bff092219 */ /* 0x010fe20000011608 */
[-C--:B------:R-:W-:Y:S02]  /*1a2b0*/  IMAD R31, R13, R29.reuse, RZ ;  /* 0x0000001d0d1f7224 */ /* 0x080fe400078e02ff */
        /* <DEDUP_REMOVED lines=8> */
[-C--:B------:R-:W-:Y:S01]  /*1a340*/  IMAD R8, R15, R9.reuse, RZ ;  /* 0x000000090f087224 */ /* 0x080fe200078e02ff */
[----:B------:R-:W-:Y:S01]  /*1a350*/  SHF.R.S32.HI R11, RZ, 0x1f, R9 ;  /* 0x0000001fff0b7819 */ /* 0x000fe20000011409 */
[----:B------:R-:W-:-:S04]  /*1a360*/  IMAD.WIDE.U32 R12, R14, R9, R12 ;  /* 0x000000090e0c7225 */ /* 0x000fc800078e000c */
[----:B------:R-:W-:-:S04]  /*1a370*/  IMAD R11, R14, R11, R8 ;  /* 0x0000000b0e0b7224 */ /* 0x000fc800078e0208 */
[----:B------:R-:W-:Y:S01]  /*1a380*/  IMAD.IADD R8, R13, 0x1, R11 ;  /* 0x000000010d087824 */ /* 0x000fe200078e020b */
[----:B0-----:R-:W-:-:S04]  /*1a390*/  LEA R13, P0, R12, R24, 0x2 ;  /* 0x000000180c0d7211 */ /* 0x001fc800078010ff */
[----:B------:R-:W-:Y:S01]  /*1a3a0*/  LEA.HI.X R12, R12, R25, R8, 0x2, P0 ;  /* 0x000000190c0c7211 */ /* 0x000fe200000f1408 */
[----:B------:R-:W-:Y:S01]  /*1a3b0*/  SHFL.IDX PT, R10, R13, 0x1, 0x1c1f ;  /* 0x003c1f000d0a7f89 */ /* 0x000fe200000e0000 */
[----:B------:R-:W-:-:S03]  /*1a3c0*/  IMAD.IADD R25, R36, 0x1, R54 ;  /* 0x0000000124197824 */ /* 0x000fc600078e0236 */
        /* <DEDUP_REMOVED lines=14> */
[----:B-1----:R-:W-:-:S05]  /*1a4b0*/  VIADD R4, R30, 0xffffff80 ;  /* 0xffffff801e047836 */ /* 0x002fca0000000000 */
[----:B------:R-:W-:-:S04]  /*1a4c0*/  SHF.R.S32.HI R5, RZ, 0x1f, R4 ;  /* 0x0000001fff057819 */ /* 0x000fc80000011404 */
[----:B------:R-:W-:-:S04]  /*1a4d0*/  LEA.HI R5, R5, R4, RZ, 0x2 ;  /* 0x0000000405057211 */ /* 0x000fc800078f10ff */
[----:B------:R-:W-:Y:S02]  /*1a4e0*/  LOP3.LUT R7, R5, 0xfffffffc, RZ, 0xc0, !PT ;  /* 0xfffffffc05077812 */ /* 0x000fe400078ec0ff */
[----:B------:R-:W-:-:S03]  /*1a4f0*/  SHF.R.S32.HI R10, RZ, 0x2, R5 ;  /* 0x00000002ff0a7819 */ /* 0x000fc60000011405 */
[----:B------:R-:W-:-:S04]  /*1a500*/  IMAD.IADD R13, R4, 0x1, -R7 ;  /* 0x00000001040d7824 */ /* 0x000fc800078e0a07 */
[----:B------:R-:W-:-:S04]  /*1a510*/  IMAD.SHL.U32 R51, R13, 0x8, RZ ;  /* 0x000000080d337824 */ /* 0x000fc800078e00ff */
[----:B------:R-:W-:Y:S02]  /*1a520*/  IMAD R5, R10, 0x20, R51 ;  /* 0x000000200a057824 */ /* 0x000fe400078e0233 */
[----:B------:R-:W-:Y:S02]  /*1a530*/  IMAD R49, R49, UR4, RZ ;  /* 0x0000000431317c24 */ /* 0x000fe4000f8e02ff */
[----:B------:R-:W-:-:S04]  /*1a540*/  IMAD.WIDE R20, R5, 0x2, R20 ;  /* 0x0000000205147825 */ /* 0x000fc800078e0214 */
[----:B------:R-:W-:Y:S01]  /*1a550*/  IMAD R49, R0, UR5, R49 ;  /* 0x0000000500317c24 */ /* 0x000fe2000f8e0231 */
[----:B------:R-:W-:Y:S01]  /*1a560*/  IADD3 R25, P0, R20, 0x1800, RZ ;  /* 0x0000180014197810 */ /* 0x000fe20007f1e0ff */
[----:B------:R-:W-:Y:S01]  /*1a570*/  IMAD.WIDE.U32 R8, R0, UR4, RZ ;  /* 0x0000000400087c25 */ /* 0x000fe2000f8e00ff */
[C---:B------:R-:W-:Y:S01]  /*1a580*/  IADD3 R29, P1, R20.reuse, 0x3000, RZ ;  /* 0x00003000141d7810 */ /* 0x040fe20007f3e0ff */
[----:B------:R-:W-:Y:S01]  /*1a590*/  ULDC.64 UR4, c[0x0][0xae8] ;  /* 0x0002ba0000047ab9 */ /* 0x000fe20000000a00 */
[C---:B------:R-:W-:Y:S01]  /*1a5a0*/  IADD3 R37, P3, R20.reuse, 0x4800, RZ ;  /* 0x0000480014257810 */ /* 0x040fe20007f7e0ff */
[----:B------:R-:W-:Y:S01]  /*1a5b0*/  IMAD R0, R13, 0x60, R10 ;  /* 0x000000600d007824 */ /* 0x000fe200078e020a */
[C---:B------:R-:W-:Y:S01]  /*1a5c0*/  IADD3 R41, P4, R20.reuse, 0x6000, RZ ;  /* 0x0000600014297810 */ /* 0x040fe20007f9e0ff */
[----:B------:R-:W-:Y:S01]  /*1a5d0*/  IMAD.IADD R9, R9, 0x1, R49 ;  /* 0x0000000109097824 */ /* 0x000fe200078e0231 */
[----:B------:R-:W-:Y:S01]  /*1a5e0*/  IADD3 R5, P5, R20, 0x7800, RZ ;  /* 0x0000780014057810 */ /* 0x000fe20007fbe0ff */
[----:B------:R-:W-:Y:S01]  /*1a5f0*/  IMAD.IADD R14, R54, 0x1, R0 ;  /* 0x00000001360e7824 */ /* 0x000fe200078e0200 */
[----:B------:R-:W-:-:S02]  /*1a600*/  LOP3.LUT R24, R25, 0x180, RZ, 0xc0, !PT ;  /* 0x0000018019187812 */ /* 0x000fc400078ec0ff */
[----:B------:R-:W-:Y:S02]  /*1a610*/  LOP3.LUT R28, R29, 0x180, RZ, 0xc0, !PT ;  /* 0x000001801d1c7812 */ /* 0x000fe400078ec0ff */
[----:B------:R-:W-:Y:S02]  /*1a620*/  LOP3.LUT R36, R37, 0x180, RZ, 0xc0, !PT ;  /* 0x0000018025247812 */ /* 0x000fe400078ec0ff */
[----:B------:R-:W-:Y:S01]  /*1a630*/  LOP3.LUT R40, R41, 0x180, RZ, 0xc0, !PT ;  /* 0x0000018029287812 */ /* 0x000fe200078ec0ff */
[----:B------:R-:W-:Y:S01]  /*1a640*/  IMAD.WIDE.U32 R8, R141, UR4, R8 ;  /* 0x000000048d087c25 */ /* 0x000fe2000f8e0008 */
[----:B------:R-:W-:Y:S02]  /*1a650*/  LOP3.LUT R4, R5, 0x180, RZ, 0xc0, !PT ;  /* 0x0000018005047812 */ /* 0x000fe400078ec0ff */
[----:B------:R-:W-:Y:S01]  /*1a660*/  LOP3.LUT R7, R20, 0x180, RZ, 0xc0, !PT ;  /* 0x0000018014077812 */ /* 0x000fe200078ec0ff */
[----:B0-----:R-:W-:Y:S01]  /*1a670*/  @P2 IMAD.HI.U32 R0, R14, R11, RZ ;  /* 0x0000000b0e002227 */ /* 0x001fe200078e00ff */
[----:B------:R-:W-:-:S02]  /*1a680*/  SHF.R.U64 R24, R24, 0x3, RZ ;  /* 0x0000000318187819 */ /* 0x000fc400000012ff */
[----:B------:R-:W-:Y:S01]  /*1a690*/  SHF.R.U64 R28, R28, 0x3, RZ ;  /* 0x000000031c1c7819 */ /* 0x000fe200000012ff */
[----:B------:R-:W-:Y:S01]  /*1a6a0*/  IMAD.X R45, RZ, RZ, R21, P5 ;  /* 0x000000ffff2d7224 */ /* 0x000fe200028e0615 */
[----:B------:R-:W-:Y:S02]  /*1a6b0*/  SHF.R.U64 R36, R36, 0x3, RZ ;  /* 0x0000000324247819 */ /* 0x000fe400000012ff */
[----:B------:R-:W-:Y:S02]  /*1a6c0*/  SHF.R.U64 R40, R40, 0x3, RZ ;  /* 0x0000000328287819 */ /* 0x000fe400000012ff */
[----:B------:R-:W-:Y:S01]  /*1a6d0*/  SHF.R.S32.HI R13, RZ, 0x1f, R32 ;  /* 0x0000001fff0d7819 */ /* 0x000fe20000011420 */
[----:B------:R-:W-:Y:S01]  /*1a6e0*/  IMAD R9, R141, UR5, R9 ;  /* 0x000000058d097c24 */ /* 0x000fe2000f8e0209 */
[----:B------:R-:W-:Y:S01]  /*1a6f0*/  SHF.R.U64 R4, R4, 0x3, RZ ;  /* 0x0000000304047819 */ /* 0x000fe200000012ff */
[----:B------:R-:W-:Y:S01]  /*1a700*/  ULDC.64 UR4, c[0x0][0xaf0] ;  /* 0x0002bc0000047ab9 */ /* 0x000fe20000000a00 */
[----:B------:R-:W-:Y:S01]  /*1a710*/  SHF.R.U64 R7, R7, 0x3, RZ ;  /* 0x0000000307077819 */ /* 0x000fe200000012ff */
[----:B------:R-:W-:Y:S01]  /*1a720*/  IMAD.MOV.U32 R11, RZ, RZ, R14 ;  /* 0x000000ffff0b7224 */ /* 0x000fe200078e000e */
        /* <DEDUP_REMOVED lines=8> */
[----:B--2---:R-:W-:Y:S01]  /*1a7b0*/  @P2 SHF.R.U32.HI R11, RZ, R15, R0 ;  /* 0x0000000fff0b2219 */ /* 0x004fe20000011600 */
[----:B------:R-:W-:Y:S01]  /*1a7c0*/  IMAD R13, R13, UR4, RZ ;  /* 0x000000040d0d7c24 */ /* 0x000fe2000f8e02ff */
[----:B------:R-:W-:Y:S01]  /*1a7d0*/  LOP3.LUT R44, R4, R5, RZ, 0x3c, !PT ;  /* 0x00000005042c7212 */ /* 0x000fe200078e3cff */
[C---:B------:R-:W-:Y:S01]  /*1a7e0*/  IMAD.WIDE.U32 R8, R32.reuse, UR4, R8 ;  /* 0x0000000420087c25 */ /* 0x040fe2000f8e0008 */
[----:B------:R-:W-:Y:S01]  /*1a7f0*/  LOP3.LUT R20, R7, R20, RZ, 0x3c, !PT ;  /* 0x0000001407147212 */ /* 0x000fe200078e3cff */
[----:B------:R-:W5:Y:S01]  /*1a800*/  LD.E.128 R24, desc[UR52][R24.64] ;  /* 0x0000003418187980 */ /* 0x000f62000c101d00 */
[----:B------:R-:W-:Y:S01]  /*1a810*/  SHF.R.S32.HI R0, RZ, 0x1f, R11 ;  /* 0x0000001fff007819 */ /* 0x000fe2000001140b */
[----:B------:R-:W-:Y:S01]  /*1a820*/  IMAD R13, R32, UR5, R13 ;  /* 0x00000005200d7c24 */ /* 0x000fe2000f8e020d */
[----:B------:R-:W-:Y:S01]  /*1a830*/  ULDC.64 UR4, c[0x0][0xae0] ;  /* 0x0002b80000047ab9 */ /* 0x000fe20000000a00 */
[----:B------:R-:W-:Y:S01]  /*1a840*/  IMAD.MOV R12, RZ, RZ, -R11 ;  /* 0x000000ffff0c7224 */ /* 0x000fe200078e0a0b */
[----:B------:R0:W5:Y:S01]  /*1a850*/  LD.E.128 R4, desc[UR52][R20.64] ;  /* 0x0000003414047980 */ /* 0x000162000c101d00 */
[----:B------:R-:W-:-:S03]  /*1a860*/  IMAD.IADD R9, R9, 0x1, R13 ;  /* 0x0000000109097824 */ /* 0x000fc600078e020d */
[----:B------:R-:W5:Y:S01]  /*1a870*/  LD.E.128 R28, desc[UR52][R28.64] ;  /* 0x000000341c1c7980 */ /* 0x000f62000c101d00 */
[----:B------:R-:W-:-:S03]  /*1a880*/  IMAD R0, R0, UR4, RZ ;  /* 0x0000000400007c24 */ /* 0x000fc6000f8e02ff */
[----:B------:R-:W5:Y:S01]  /*1a890*/  LD.E.128 R36, desc[UR52][R36.64] ;  /* 0x0000003424247980 */ /* 0x000f62000c101d00 */
[----:B------:R-:W-:-:S03]  /*1a8a0*/  IMAD R3, R3, R12, R14 ;  /* 0x0000000c03037224 */ /* 0x000fc600078e020e */
        /* <DEDUP_REMOVED lines=8> */
[----:B------:R-:W-:-:S04]  /*1a930*/  IMAD.WIDE.U32 R8, R11, UR4, R8 ;  /* 0x000000040b087c25 */ /* 0x000fc8000f8e0008 */
[----:B------:R-:W-:Y:S01]  /*1a940*/  IMAD R13, R11, UR5, R0 ;  /* 0x000000050b0d7c24 */ /* 0x000fe2000f8e0200 */
[----:B------:R-:W-:Y:S01]  /*1a950*/  SHF.R.S32.HI R11, RZ, 0x1f, R3 ;  /* 0x0000001fff0b7819 */ /* 0x000fe20000011403 */
[----:B------:R-:W-:Y:S02]  /*1a960*/  ULDC.64 UR4, c[0x0][0xad8] ;  /* 0x0002b60000047ab9 */ /* 0x000fe40000000a00 */
[----:B------:R-:W-:Y:S02]  /*1a970*/  IMAD.IADD R9, R9, 0x1, R13 ;  /* 0x0000000109097824 */ /* 0x000fe400078e020d */
[----:B------:R-:W-:Y:S02]  /*1a980*/  IMAD R12, R11, UR4, RZ ;  /* 0x000000040b0c7c24 */ /* 0x000fe4000f8e02ff */
[----:B------:R-:W-:Y:S02]  /*1a990*/  VIADD R0, R2, 0x2d820 ;  /* 0x0002d82002007836 */ /* 0x000fe40000000000 */
[----:B------:R-:W-:-:S02]  /*1a9a0*/  IMAD R11, R3, UR5, R12 ;  /* 0x00000005030b7c24 */ /* 0x000fc4000f8e020c */
[----:B------:R-:W-:Y:S01]  /*1a9b0*/  IMAD.WIDE.U32 R8, R3, UR4, R8 ;  /* 0x0000000403087c25 */ /* 0x000fe2000f8e0008 */
[----:B------:R-:W-:Y:S01]  /*1a9c0*/  ULDC.64 UR4, c[0x0][0xa80] ;  /* 0x0002a00000047ab9 */ /* 0x000fe20000000a00 */
[----:B------:R-:W-:Y:S02]  /*1a9d0*/  PRMT R0, RZ, 0x654, R0 ;  /* 0x00000654ff007816 */ /* 0x000fe40000000000 */
[----:B------:R-:W-:Y:S01]  /*1a9e0*/  IMAD.IADD R3, R9, 0x1, R11 ;  /* 0x0000000109037824 */ /* 0x000fe200078e020b */
[C---:B0-----:R-:W-:Y:S01]  /*1a9f0*/  LEA R20, P0, R8.reuse, UR4, 0x1 ;  /* 0x0000000408147c11 */ /* 0x041fe2000f8008ff */
[C---:B------:R-:W-:Y:S01]  /*1aa00*/  VIADD R49, R51.reuse, 0x20 ;  /* 0x0000002033317836 */ /* 0x040fe20000000000 */
[----:B------:R-:W-:Y:S01]  /*1aa10*/  UMOV UR4, 0xffffffff ;  /* 0xffffffff00047882 */ /* 0x000fe20000000000 */
[----:B------:R-:W-:Y:S01]  /*1aa20*/  VIADD R53, R51, 0x40 ;  /* 0x0000004033357836 */ /* 0x000fe20000000000 */
[----:B-1----:R0:W-:Y:S01]  /*1aa30*/  SYNCS.ARRIVE.TRANS64.RED.A1T0 RZ, [R0+URZ], RZ ;  /* 0x000000ff00ff79a7 */ /* 0x0021e2000810043f */
[----:B------:R-:W-:-:S02]  /*1aa40*/  LEA.HI.X R3, R8, UR5, R3, 0x1, P0 ;  /* 0x0000000508037c11 */ /* 0x000fc400080f0c03 */
[----:B------:R-:W-:Y:S02]  /*1aa50*/  SHF.R.S32.HI R32, RZ, 0x1f, R49 ;  /* 0x0000001fff207819 */ /* 0x000fe40000011431 */
[----:B------:R-:W-:Y:S01]  /*1aa60*/  SHF.R.S32.HI R50, RZ, 0x1f, R53 ;  /* 0x0000001fff327819 */ /* 0x000fe20000011435 */
[----:B------:R-:W-:Y:S06]  /*1aa70*/  BRA.DIV UR4, `(.L_x_11603) ;  /* 0x000000aa04787947 */ /* 0x000fec000b800000 */
[----:B0-----:R0:W1:Y:S04]  /*1aa80*/  SHFL.IDX PT, R0, R3, RZ, 0x1c1f ;  /* 0x001c1fff03007589 */ /* 0x00106800000e0000 */
[----:B------:R0:W2:Y:S02]  /*1aa90*/  SHFL.IDX PT, R14, R20, RZ, 0x1c1f ;  /* 0x001c1fff140e7589 */ /* 0x0000a400000e0000 */
.L_x_11797:
[----:B------:R-:W-:Y:S01]  /*1aaa0*/  IMAD.IADD R21, R10, 0x1, R54 ;  /* 0x000000010a157824 */ /* 0x000fe200078e0236 */
[----:B------:R-:W-:Y:S04]  /*1aab0*/  BSSY B1, `(.L_x_11604) ;  /* 0x0000011000017945 */ /* 0x000fe80003800000 */
[----:B------:R-:W-:-:S13]  /*1aac0*/  ISETP.GE.AND P0, PT, R21, R48, PT ;  /* 0x000000301500720c */ /* 0x000fda0003f06270 */
[----:B------:R-:W-:Y:S05]  /*1aad0*/  @P0 BRA `(.L_x_11605) ;  /* 0x0000000000380947 */ /* 0x000fea0003800000 */
[----:B------:R-:W-:Y:S02]  /*1aae0*/  ULDC UR4, c[0x0][0xac8] ;  /* 0x0002b20000047ab9 */ /* 0x000fe40000000800 */
[----:B------:R-:W-:Y:S02]  /*1aaf0*/  ISETP.GE.AND P0, PT, R51, UR4, PT ;  /* 0x0000000433007c0c */ /* 0x000fe4000bf06270 */
[----:B------:R-:W-:Y:S02]  /*1ab00*/  ISETP.GE.AND P1, PT, R49, UR4, PT ;  /* 0x0000000431007c0c */ /* 0x000fe4000bf26270 */
[----:B------:R-:W-:-:S09]  /*1ab10*/  ISETP.GE.AND P2, PT, R53, UR4, PT ;  /* 0x0000000435007c0c */ /* 0x000fd2000bf46270 */
[----:B--2---:R-:W-:Y:S02]  /*1ab20*/  @!P0 IMAD.MOV.U32 R12, RZ, RZ, R14 ;  /* 0x000000ffff0c8224 */ /* 0x004fe400078e000e */
[----:B-1----:R-:W-:Y:S01]  /*1ab30*/  @!P0 IMAD.MOV.U32 R13, RZ, RZ, R0 ;  /* 0x000000ffff0d8224 */ /* 0x002fe200078e0000 */
[-C--:B------:R-:W-:Y:S02]  /*1ab40*/  @!P1 LEA R10, P3, R49, R14.reuse, 0x1 ;  /* 0x0000000e310a9211 */ /* 0x080fe400078608ff */
[----:B------:R-:W-:Y:S01]  /*1ab50*/  @!P2 LEA R8, P4, R53, R14, 0x1 ;  /* 0x0000000e3508a211 */ /* 0x000fe200078808ff */
[----:B------:R-:W-:Y:S01]  /*1ab60*/  @!P0 IMAD.WIDE R12, R51, 0x2, R12 ;  /* 0x00000002330c8825 */ /* 0x000fe200078e020c */
[-C--:B------:R-:W-:Y:S02]  /*1ab70*/  @!P1 LEA.HI.X R11, R49, R0.reuse, R32, 0x1, P3 ;  /* 0x00000000310b9211 */ /* 0x080fe400018f0c20 */
[----:B------:R-:W-:Y:S02]  /*1ab80*/  @!P2 LEA.HI.X R9, R53, R0, R50, 0x1, P4 ;  /* 0x000000003509a211 */ /* 0x000fe400020f0c32 */
[----:B-----5:R3:W-:Y:S04]  /*1ab90*/  @!P0 ST.E.128 desc[UR52][R12.64], R4 ;  /* 0x000000040c008985 */ /* 0x0207e8000c101d34 */
[----:B------:R3:W-:Y:S04]  /*1aba0*/  @!P1 ST.E.128 desc[UR52][R10.64], R28 ;  /* 0x0000001c0a009985 */ /* 0x0007e8000c101d34 */
[----:B------:R3:W-:Y:S02]  /*1abb0*/  @!P2 ST.E.128 desc[UR52][R8.64], R40 ;  /* 0x000000280800a985 */ /* 0x0007e4000c101d34 */
.L_x_11605:
[----:B------:R-:W-:Y:S05]  /*1abc0*/  BSYNC B1 ;  /* 0x0000000000017941 */ /* 0x000fea0003800000 */
.L_x_11604:
[----:B------:R-:W-:-:S03]  /*1abd0*/  UMOV UR4, 0xffffffff ;  /* 0xffffffff00047882 */ /* 0x000fc60000000000 */
[----:B------:R-:W-:Y:S05]  /*1abe0*/  BRA.DIV UR4, `(.L_x_11606) ;  /* 0x000000aa04507947 */ /* 0x000fea000b800000 */
[----:B0-----:R-:W0:Y:S04]  /*1abf0*/  SHFL.IDX PT, R3, R3, 0x1, 0x1c1f ;  /* 0x003c1f0003037f89 */ /* 0x001e2800000e0000 */
[----:B--2---:R2:W4:Y:S02]  /*1ac00*/  SHFL.IDX PT, R14, R20, 0x1, 0x1c1f ;  /* 0x003c1f00140e7f89 */ /* 0x00452400000e0000 */
.L_x_11801:
[----:B---3-5:R-:W-:-:S05]  /*1ac10*/  VIADD R5, R21, 0x60 ;  /* 0x0000006015057836 */ /* 0x028fca0000000000 */
[----:B------:R-:W-:-:S13]  /*1ac20*/  ISETP.GE.AND P0, PT, R5, R48, PT ;  /* 0x000000300500720c */ /* 0x000fda0003f06270 */
[----:B------:R-:W-:Y:S05]  /*1ac30*/  @P0 BRA `(.L_x_11607) ;  /* 0x0000001800840947 */ /* 0x000fea0003800000 */
[----:B------:R-:W-:Y:S02]  /*1ac40*/  ULDC UR4, c[0x0][0xac8] ;  /* 0x0002b20000047ab9 */ /* 0x000fe40000000800 */
[----:B------:R-:W-:Y:S02]  /*1ac50*/  ISETP.GE.AND P1, PT, R51, UR4, PT ;  /* 0x0000000433007c0c */ /* 0x000fe4000bf26270 */
[----:B------:R-:W-:-:S11]  /*1ac60*/  ISETP.GE.AND P2, PT, R49, UR4, PT ;  /* 0x0000000431007c0c */ /* 0x000fd6000bf46270 */
[----:B0-----:R-:W-:Y:S02]  /*1ac70*/  @!P1 IMAD.MOV.U32 R15, RZ, RZ, R3 ;  /* 0x000000ffff0f9224 */ /* 0x001fe400078e0003 */
[----:B----4-:R-:W-:Y:S01]  /*1ac80*/  @!P2 LEA R4, P0, R49, R14, 0x1 ;  /* 0x0000000e3104a211 */ /* 0x010fe200078008ff */
        /* <DEDUP_REMOVED lines=10> */
.L_x_11602:
[----:B------:R-:W-:Y:S01]  /*1ad30*/  ULDC.64 UR4, c[0x0][0xb08] ;  /* 0x0002c20000047ab9 */ /* 0x000fe20000000a00 */
[----:B------:R-:W1:Y:S01]  /*1ad40*/  @P2 LDC R13, c[0x0][0xbec] ;  /* 0x0002fb00ff0d2b82 */ /* 0x000e620000000800 */
[----:B------:R-:W-:Y:S01]  /*1ad50*/  IMAD R49, R49, UR4, RZ ;  /* 0x0000000431317c24 */ /* 0x000fe2000f8e02ff */
[----:B0-----:R-:W-:Y:S01]  /*1ad60*/  SHF.R.S32.HI R9, RZ, 0x1f, R32 ;  /* 0x0000001fff097819 */ /* 0x001fe20000011420 */
[----:B------:R-:W-:-:S04]  /*1ad70*/  IMAD.WIDE.U32 R4, R0, UR4, RZ ;  /* 0x0000000400047c25 */ /* 0x000fc8000f8e00ff */
[----:B------:R-:W-:Y:S01]  /*1ad80*/  IMAD R49, R0, UR5, R49 ;  /* 0x0000000500317c24 */ /* 0x000fe2000f8e0231 */
[----:B------:R-:W-:Y:S01]  /*1ad90*/  ULDC.64 UR4, c[0x0][0xb38] ;  /* 0x0002ce0000047ab9 */ /* 0x000fe20000000a00 */
[----:B------:R-:W0:Y:S01]  /*1ada0*/  @P2 LDC R0, c[0x0][0xbf0] ;  /* 0x0002fc00ff002b82 */ /* 0x000e220000000800 */
[----:B------:R-:W-:Y:S02]  /*1adb0*/  VIADD R10, R2, 0x2d820 ;  /* 0x0002d820020a7836 */ /* 0x000fe40000000000 */
[----:B------:R-:W-:-:S03]  /*1adc0*/  IMAD.IADD R5, R5, 0x1, R49 ;  /* 0x0000000105057824 */ /* 0x000fc600078e0231 */
[----:B------:R-:W-:Y:S01]  /*1add0*/  PRMT R10, RZ, 0x654, R10 ;  /* 0x00000654ff0a7816 */ /* 0x000fe2000000000a */
[----:B------:R-:W-:-:S03]  /*1ade0*/  IMAD.WIDE.U32 R4, R141, UR4, R4 ;  /* 0x000000048d047c25 */ /* 0x000fc6000f8e0004 */
[----:B------:R2:W-:Y:S01]  /*1adf0*/  SYNCS.ARRIVE.TRANS64.RED.A1T0 RZ, [R10+URZ], RZ ;  /* 0x000000ff0aff79a7 */ /* 0x0005e2000810043f */
[----:B------:R-:W-:Y:S01]  /*1ae00*/  IMAD R5, R141, UR5, R5 ;  /* 0x000000058d057c24 */ /* 0x000fe2000f8e0205 */
[----:B------:R-:W-:Y:S02]  /*1ae10*/  ULDC.64 UR4, c[0x0][0xb40] ;  /* 0x0002d00000047ab9 */ /* 0x000fe40000000a00 */
[----:B------:R-:W-:Y:S02]  /*1ae20*/  IMAD R9, R9, UR4, RZ ;  /* 0x0000000409097c24 */ /* 0x000fe4000f8e02ff */
[----:B------:R-:W-:-:S04]  /*1ae30*/  IMAD.WIDE.U32 R4, R32, UR4, R4 ;  /* 0x0000000420047c25 */ /* 0x000fc8000f8e0004 */
[----:B------:R-:W-:Y:S01]  /*1ae40*/  IMAD R11, R32, UR5, R9 ;  /* 0x00000005200b7c24 */ /* 0x000fe2000f8e0209 */
[----:B------:R-:W-:Y:S01]  /*1ae50*/  ULDC.64 UR4, c[0x0][0xb48] ;  /* 0x0002d20000047ab9 */ /* 0x000fe20000000a00 */
[----:B-1----:R-:W-:-:S04]  /*1ae60*/  @P2 IMAD.HI.U32 R13, R26, R13, RZ ;  /* 0x0000000d1a0d2227 */ /* 0x002fc800078e00ff */
[----:B------:R-:W-:Y:S02]  /*1ae70*/  IMAD.IADD R5, R5, 0x1, R11 ;  /* 0x0000000105057824 */ /* 0x000fe400078e020b */
[----:B------:R-:W-:Y:S01]  /*1ae80*/  IMAD.MOV.U32 R9, RZ, RZ, R26 ;  /* 0x000000ffff097224 */ /* 0x000fe200078e001a */
[----:B0-----:R-:W-:Y:S01]  /*1ae90*/  @P2 SHF.R.U32.HI R9, RZ, R0, R13 ;  /* 0x00000000ff092219 */ /* 0x001fe2000001160d */
[----:B------:R-:W-:-:S03]  /*1aea0*/  IMAD.WIDE.U32 R4, R52, UR4, R4 ;  /* 0x0000000434047c25 */ /* 0x000fc6000f8e0004 */
[--C-:B------:R-:W-:Y:S01]  /*1aeb0*/  SHF.R.S32.HI R0, RZ, 0x1f, R9.reuse ;  /* 0x0000001fff007819 */ /* 0x100fe20000011409 */
[----:B------:R-:W-:Y:S02]  /*1aec0*/  IMAD.MOV R8, RZ, RZ, -R9 ;  /* 0x000000ffff087224 */ /* 0x000fe400078e0a09 */
[----:B------:R-:W-:Y:S01]  /*1aed0*/  IMAD R5, R52, UR5, R5 ;  /* 0x0000000534057c24 */ /* 0x000fe2000f8e0205 */
[----:B------:R-:W-:Y:S01]  /*1aee0*/  ULDC.64 UR4, c[0x0][0xb30] ;  /* 0x0002cc0000047ab9 */ /* 0x000fe20000000a00 */
        /* <DEDUP_REMOVED lines=15> */
[----:B--2---:R-:W-:Y:S06]  /*1afe0*/  BRA.DIV UR4, `(.L_x_11608) ;  /* 0x000000a604987947 */ /* 0x004fec000b800000 */
[----:B------:R0:W1:Y:S04]  /*1aff0*/  SHFL.IDX PT, R3, R20, RZ, 0x1c1f ;  /* 0x001c1fff14037589 */ /* 0x00006800000e0000 */
[----:B------:R0:W2:Y:S02]  /*1b000*/  SHFL.IDX PT, R14, R0, RZ, 0x1c1f ;  /* 0x001c1fff000e7589 */ /* 0x0000a400000e0000 */
.L_x_11804:
[----:B------:R-:W-:Y:S01]  /*1b010*/  ISETP.GE.AND P0, PT, R25, R48, PT ;  /* 0x000000301900720c */ /* 0x000fe20003f06270 */
[----:B------:R-:W-:-:S12]  /*1b020*/  BSSY B1, `(.L_x_11609) ;  /* 0x0000054000017945 */ /* 0x000fd80003800000 */
[----:B------:R-:W-:Y:S05]  /*1b030*/  @P0 BRA `(.L_x_11610) ;  /* 0x0000000400480947 */ /* 0x000fea0003800000 */
[----:B------:R-:W-:Y:S01]  /*1b040*/  ULDC UR4, c[0x0][0xac8] ;  /* 0x0002b20000047ab9 */ /* 0x000fe20000000800 */
[C---:B------:R-:W-:Y:S01]  /*1b050*/  VIADD R12, R142.reuse, 0x8 ;  /* 0x000000088e0c7836 */ /* 0x040fe20000000000 */
[C---:B------:R-:W-:Y:S01]  /*1b060*/  ISETP.GE.AND P2, PT, R142.reuse, UR4, PT ;  /* 0x000000048e007c0c */ /* 0x040fe2000bf46270 */
[C---:B------:R-:W-:Y:S01]  /*1b070*/  VIADD R11, R142.reuse, 0x10 ;  /* 0x000000108e0b7836 */ /* 0x040fe20000000000 */
[----:B------:R-:W-:Y:S01]  /*1b080*/  SHF.R.S32.HI R8, RZ, 0x1f, R142 ;  /* 0x0000001fff087819 */ /* 0x000fe2000001148e */
[----:B------:R-:W-:Y:S01]  /*1b090*/  VIADD R15, R142, 0x18 ;  /* 0x000000188e0f7836 */ /* 0x000fe20000000000 */
[----:B------:R-:W-:Y:S01]  /*1b0a0*/  ISETP.GE.AND P3, PT, R12, UR4, PT ;  /* 0x000000040c007c0c */ /* 0x000fe2000bf66270 */
[C---:B------:R-:W-:Y:S01]  /*1b0b0*/  VIADD R10, R142.reuse, 0x20 ;  /* 0x000000208e0a7836 */ /* 0x040fe20000000000 */
[----:B------:R-:W-:Y:S01]  /*1b0c0*/  ISETP.GE.AND P0, PT, R11, UR4, PT ;  /* 0x000000040b007c0c */ /* 0x000fe2000bf06270 */
[C---:B------:R-:W-:Y:S02]  /*1b0d0*/  VIADD R21, R142.reuse, 0x8 ;  /* 0x000000088e157836 */ /* 0x040fe40000000000 */
[----:B------:R-:W-:-:S02]  /*1b0e0*/  VIADD R13, R142, 0x10 ;  /* 0x000000108e0d7836 */ /* 0x000fc40000000000 */
[C---:B------:R-:W-:Y:S01]  /*1b0f0*/  VIADD R26, R142.reuse, 0x28 ;  /* 0x000000288e1a7836 */ /* 0x040fe20000000000 */
[----:B------:R-:W-:Y:S01]  /*1b100*/  SHF.R.S32.HI R21, RZ, 0x1f, R21 ;  /* 0x0000001fff157819 */ /* 0x000fe20000011415 */
[C---:B------:R-:W-:Y:S01]  /*1b110*/  VIADD R25, R142.reuse, 0x38 ;  /* 0x000000388e197836 */ /* 0x040fe20000000000 */
[CC--:B--2---:R-:W-:Y:S02]  /*1b120*/  @!P2 LEA R4, P1, R142.reuse, R14.reuse, 0x2 ;  /* 0x0000000e8e04a211 */ /* 0x0c4fe400078210ff */
[----:B------:R-:W-:Y:S02]  /*1b130*/  SHF.R.S32.HI R13, RZ, 0x1f, R13 ;  /* 0x0000001fff0d7819 */ /* 0x000fe4000001140d */
[----:B-1----:R-:W-:Y:S02]  /*1b140*/  @!P2 LEA.HI.X R5, R142, R3, R8, 0x2, P1 ;  /* 0x000000038e05a211 */ /* 0x002fe400008f1408 */
[----:B------:R-:W-:Y:S02]  /*1b150*/  ISETP.GE.AND P1, PT, R15, UR4, PT ;  /* 0x000000040f007c0c */ /* 0x000fe4000bf26270 */
[----:B------:R-:W-:Y:S01]  /*1b160*/  @!P3 LEA R8, P4, R12, R14, 0x2 ;  /* 0x0000000e0c08b211 */ /* 0x000fe200078810ff */
[----:B------:R1:W-:Y:S01]  /*1b170*/  @!P2 ST.E.64 desc[UR52][R4.64], R88 ;  /* 0x000000580400a985 */ /* 0x0003e2000c101b34 */
[----:B------:R-:W-:-:S02]  /*1b180*/  ISETP.GE.AND P2, PT, R10, UR4, PT ;  /* 0x000000040a007c0c */ /* 0x000fc4000bf46270 */
[----:B------:R-:W-:Y:S01]  /*1b190*/  @!P3 LEA.HI.X R9, R12, R3, R21, 0x2, P4 ;  /* 0x000000030c09b211 */ /* 0x000fe200020f1415 */
[C---:B------:R-:W-:Y:S01]  /*1b1a0*/  VIADD R12, R142.reuse, 0x28 ;  /* 0x000000288e0c7836 */ /* 0x040fe20000000000 */
[----:B------:R-:W-:Y:S01]  /*1b1b0*/  SHF.R.S32.HI R26, RZ, 0x1f, R26 ;  /* 0x0000001fff1a7819 */ /* 0x000fe2000001141a */
[----:B------:R-:W-:Y:S01]  /*1b1c0*/  VIADD R21, R142, 0x18 ;  /* 0x000000188e157836 */ /* 0x000fe20000000000 */
[----:B------:R-:W-:Y:S01]  /*1b1d0*/  SHF.R.S32.HI R25, RZ, 0x1f, R25 ;  /* 0x0000001fff197819 */ /* 0x000fe20000011419 */
[----:B------:R2:W-:Y:S01]  /*1b1e0*/  @!P3 ST.E.64 desc[UR52][R8.64], R92 ;  /* 0x0000005c0800b985 */ /* 0x0005e2000c101b34 */
[----:B------:R-:W-:Y:S02]  /*1b1f0*/  ISETP.GE.AND P3, PT, R12, UR4, PT ;  /* 0x000000040c007c0c */ /* 0x000fe4000bf66270 */
[----:B------:R-:W-:Y:S02]  /*1b200*/  SHF.R.S32.HI R21, RZ, 0x1f, R21 ;  /* 0x0000001fff157819 */ /* 0x000fe40000011415 */
[----:B-1----:R-:W-:-:S04]  /*1b210*/  @!P0 LEA R4, P5, R11, R14, 0x2 ;  /* 0x0000000e0b048211 */ /* 0x002fc800078a10ff */
[-C--:B------:R-:W-:Y:S01]  /*1b220*/  @!P0 LEA.HI.X R5, R11, R3.reuse, R13, 0x2, P5 ;  /* 0x000000030b058211 */ /* 0x080fe200028f140d */
[C---:B------:R-:W-:Y:S02]  /*1b230*/  VIADD R13, R142.reuse, 0x30 ;  /* 0x000000308e0d7836 */ /* 0x040fe40000000000 */
[C---:B------:R-:W-:Y:S01]  /*1b240*/  VIADD R11, R142.reuse, 0x20 ;  /* 0x000000208e0b7836 */ /* 0x040fe20000000000 */
[----:B--2---:R-:W-:Y:S01]  /*1b250*/  @!P1 LEA R8, P4, R15, R14, 0x2 ;  /* 0x0000000e0f089211 */ /* 0x004fe200078810ff */
[----:B------:R1:W-:Y:S01]  /*1b260*/  @!P0 ST.E.64 desc[UR52][R4.64], R6 ;  /* 0x0000000604008985 */ /* 0x0003e2000c101b34 */
[----:B------:R-:W-:Y:S02]  /*1b270*/  ISETP.GE.AND P0, PT, R13, UR4, PT ;  /* 0x000000040d007c0c */ /* 0x000fe4000bf06270 */
[----:B------:R-:W-:Y:S02]  /*1b280*/  SHF.R.S32.HI R11, RZ, 0x1f, R11 ;  /* 0x0000001fff0b7819 */ /* 0x000fe4000001140b */
[----:B------:R-:W-:Y:S01]  /*1b290*/  @!P1 LEA.HI.X R9, R15, R3, R21, 0x2, P4 ;  /* 0x000000030f099211 */ /* 0x000fe200020f1415 */
[----:B------:R-:W-:-:S02]  /*1b2a0*/  VIADD R21, R142, 0x38 ;  /* 0x000000388e157836 */ /* 0x000fc40000000000 */
[----:B------:R-:W-:Y:S02]  /*1b2b0*/  VIADD R15, R142, 0x30 ;  /* 0x000000308e0f7836 */ /* 0x000fe40000000000 */
[----:B------:R-:W-:Y:S01]  /*1b2c0*/  @!P1 ST.E.64 desc[UR52][R8.64], R100 ;  /* 0x0000006408009985 */ /* 0x000fe2000c101b34 */
[----:B------:R-:W-:Y:S02]  /*1b2d0*/  ISETP.GE.AND P1, PT, R21, UR4, PT ;  /* 0x0000000415007c0c */ /* 0x000fe4000bf26270 */
[----:B------:R-:W-:Y:S02]  /*1b2e0*/  SHF.R.S32.HI R15, RZ, 0x1f, R15 ;  /* 0x0000001fff0f7819 */ /* 0x000fe4000001140f */
[----:B-1----:R-:W-:-:S04]  /*1b2f0*/  @!P2 LEA R4, P5, R10, R14, 0x2 ;  /* 0x0000000e0a04a211 */ /* 0x002fc800078a10ff */
[-C--:B------:R-:W-:Y:S01]  /*1b300*/  @!P2 LEA.HI.X R5, R10, R3.reuse, R11, 0x2, P5 ;  /* 0x000000030a05a211 */ /* 0x080fe200028f140b */
[----:B------:R-:W-:Y:S01]  /*1b310*/  VIADD R11, R142, 0x40 ;  /* 0x000000408e0b7836 */ /* 0x000fe20000000000 */
[----:B------:R-:W-:Y:S01]  /*1b320*/  @!P3 LEA R6, P5, R12, R14, 0x2 ;  /* 0x0000000e0c06b211 */ /* 0x000fe200078a10ff */
[----:B------:R-:W-:Y:S02]  /*1b330*/  VIADD R10, R142, 0x48 ;  /* 0x000000488e0a7836 */ /* 0x000fe40000000000 */
[----:B------:R1:W-:Y:S01]  /*1b340*/  @!P2 ST.E.64 desc[UR52][R4.64], R104 ;  /* 0x000000680400a985 */ /* 0x0003e2000c101b34 */
[----:B------:R-:W-:Y:S02]  /*1b350*/  ISETP.GE.AND P2, PT, R11, UR4, PT ;  /* 0x000000040b007c0c */ /* 0x000fe4000bf46270 */
[----:B------:R-:W-:Y:S01]  /*1b360*/  @!P3 LEA.HI.X R7, R12, R3, R26, 0x2, P5 ;  /* 0x000000030c07b211 */ /* 0x000fe200028f141a */
[----:B------:R-:W-:Y:S01]  /*1b370*/  VIADD R12, R142, 0x50 ;  /* 0x000000508e0c7836 */ /* 0x000fe20000000000 */
[----:B------:R-:W-:-:S03]  /*1b380*/  ISETP.GE.AND P5, PT, R10, UR4, PT ;  /* 0x000000040a007c0c */ /* 0x000fc6000bfa6270 */
[----:B------:R2:W-:Y:S01]  /*1b390*/  @!P3 ST.E.64 desc[UR52][R6.64], R108 ;  /* 0x0000006c0600b985 */ /* 0x0005e2000c101b34 */
[----:B------:R-:W-:Y:S02]  /*1b3a0*/  ISETP.GE.AND P3, PT, R12, UR4, PT ;  /* 0x000000040c007c0c */ /* 0x000fe4000bf66270 */
[----:B-1----:R-:W-:-:S04]  /*1b3b0*/  @!P0 LEA R4, P4, R13, R14, 0x2 ;  /* 0x0000000e0d048211 */ /* 0x002fc800078810ff */
[-C--:B------:R-:W-:Y:S01]  /*1b3c0*/  @!P0 LEA.HI.X R5, R13, R3.reuse, R15, 0x2, P4 ;  /* 0x000000030d058211 */ /* 0x080fe200020f140f */
[C---:B------:R-:W-:Y:S02]  /*1b3d0*/  VIADD R13, R142.reuse, 0x40 ;  /* 0x000000408e0d7836 */ /* 0x040fe40000000000 */
[----:B------:R-:W-:Y:S01]  /*1b3e0*/  VIADD R15, R142, 0x58 ;  /* 0x000000588e0f7836 */ /* 0x000fe20000000000 */
[C---:B--2---:R-:W-:Y:S01]  /*1b3f0*/  @!P1 LEA R6, P4, R21.reuse, R14, 0x2 ;  /* 0x0000000e15069211 */ /* 0x044fe200078810ff */
[----:B------:R1:W-:Y:S01]  /*1b400*/  @!P0 ST.E.64 desc[UR52][R4.64], R112 ;  /* 0x0000007004008985 */ /* 0x0003e2000c101b34 */
[----:B------:R-:W-:Y:S02]  /*1b410*/  SHF.R.S32.HI R13, RZ, 0x1f, R13 ;  /* 0x0000001fff0d7819 */ /* 0x000fe4000001140d */
[----:B------:R-:W-:Y:S02]  /*1b420*/  @!P1 LEA.HI.X R7, R21, R3, R25, 0x2, P4 ;  /* 0x0000000315079211 */ /* 0x000fe400020f1419 */
[----:B------:R-:W-:-:S02]  /*1b430*/  ISETP.GE.AND P4, PT, R15, UR4, PT ;  /* 0x000000040f007c0c */ /* 0x000fc4000bf86270 */
[----:B------:R-:W-:Y:S01]  /*1b440*/  SHF.R.S32.HI R26, RZ, 0x1f, R15 ;  /* 0x0000001fff1a7819 */ /* 0x000fe2000001140f */
[----:B------:R3:W-:Y:S01]  /*1b450*/  @!P1 ST.E.64 desc[UR52][R6.64], R116 ;  /* 0x0000007406009985 */ /* 0x0007e2000c101b34 */
[----:B-1----:R-:W-:-:S04]  /*1b460*/  @!P2 LEA R4, P0, R11, R14, 0x2 ;  /* 0x0000000e0b04a211 */ /* 0x002fc800078010ff */
[-C--:B------:R-:W-:Y:S01]  /*1b470*/  @!P2 LEA.HI.X R5, R11, R3.reuse, R13, 0x2, P0 ;  /* 0x000000030b05a211 */ /* 0x080fe200000f140d */
[----:B------:R-:W-:Y:S01]  /*1b480*/  VIADD R11, R142, 0x48 ;  /* 0x000000488e0b7836 */ /* 0x000fe20000000000 */
[----:B------:R-:W-:Y:S01]  /*1b490*/  @!P5 LEA R8, P0, R10, R14, 0x2 ;  /* 0x0000000e0a08d211 */ /* 0x000fe200078010ff */
[----:B------:R-:W-:Y:S02]  /*1b4a0*/  VIADD R13, R142, 0x50 ;  /* 0x000000508e0d7836 */ /* 0x000fe40000000000 */
[----:B------:R3:W-:Y:S01]  /*1b4b0*/  @!P2 ST.E.64 desc[UR52][R4.64], R120 ;  /* 0x000000780400a985 */ /* 0x0007e2000c101b34 */
[----:B------:R-:W-:Y:S02]  /*1b4c0*/  SHF.R.S32.HI R11, RZ, 0x1f, R11 ;  /* 0x0000001fff0b7819 */ /* 0x000fe4000001140b */
[----:B------:R-:W-:Y:S02]  /*1b4d0*/  SHF.R.S32.HI R13, RZ, 0x1f, R13 ;  /* 0x0000001fff0d7819 */ /* 0x000fe4000001140d */
[----:B------:R-:W-:-:S02]  /*1b4e0*/  @!P5 LEA.HI.X R9, R10, R3, R11, 0x2, P0 ;  /* 0x000000030a09d211 */ /* 0x000fc400000f140b */
[----:B------:R-:W-:-:S03]  /*1b4f0*/  @!P3 LEA R10, P0, R12, R14, 0x2 ;  /* 0x0000000e0c0ab211 */ /* 0x000fc600078010ff */
[----:B------:R3:W-:Y:S01]  /*1b500*/  @!P5 ST.E.64 desc[UR52][R8.64], R124 ;  /* 0x0000007c0800d985 */ /* 0x0007e2000c101b34 */
[----:B------:R-:W-:Y:S02]  /*1b510*/  @!P3 LEA.HI.X R11, R12, R3, R13, 0x2, P0 ;  /* 0x000000030c0bb211 */ /* 0x000fe400000f140d */
[----:B------:R-:W-:-:S03]  /*1b520*/  @!P4 LEA R12, P0, R15, R14, 0x2 ;  /* 0x0000000e0f0cc211 */ /* 0x000fc600078010ff */
[----:B------:R3:W-:Y:S01]  /*1b530*/  @!P3 ST.E.64 desc[UR52][R10.64], R128 ;  /* 0x000000800a00b985 */ /* 0x0007e2000c101b34 */
[----:B------:R-:W-:-:S05]  /*1b540*/  @!P4 LEA.HI.X R13, R15, R3, R26, 0x2, P0 ;  /* 0x000000030f0dc211 */ /* 0x000fca00000f141a */
[----:B------:R3:W-:Y:S04]  /*1b550*/  @!P4 ST.E.64 desc[UR52][R12.64], R132 ;  /* 0x000000840c00c985 */ /* 0x0007e8000c101b34 */
.L_x_11610:
[----:B------:R-:W-:Y:S05]  /*1b560*/  BSYNC B1 ;  /* 0x0000000000017941 */ /* 0x000fea0003800000 */
.L_x_11609:
[----:B------:R-:W-:-:S03]  /*1b570*/  UMOV UR4, 0xffffffff ;  /* 0xffffffff00047882 */ /* 0x000fc60000000000 */
[----:B------:R-:W-:Y:S05]  /*1b580*/  BRA.DIV UR4, `(.L_x_11611) ;  /* 0x000000a204647947 */ /* 0x000fea000b800000 */
[----:B-1----:R1:W4:Y:S04]  /*1b590*/  SHFL.IDX PT, R3, R20, 0x1, 0x1c1f ;  /* 0x003c1f0014037f89 */ /* 0x00232800000e0000 */
[----:B--2---:R1:W2:Y:S02]  /*1b5a0*/  SHFL.IDX PT, R14, R0, 0x1, 0x1c1f ;  /* 0x003c1f00000e7f89 */ /* 0x0042a400000e0000 */
.L_x_11808:
[----:B------:R-:W-:-:S13]  /*1b5b0*/  ISETP.GE.AND P0, PT, R24, R48, PT ;  /* 0x000000301800720c */ /* 0x000fda0003f06270 */
[----:B------:R-:W-:Y:S05]  /*1b5c0*/  @P0 BRA `(.L_x_11607) ;  /* 0x0000001000200947 */ /* 0x000fea0003800000 */
[----:B------:R-:W-:Y:S01]  /*1b5d0*/  ULDC UR4, c[0x0][0xac8] ;  /* 0x0002b20000047ab9 */ /* 0x000fe20000000800 */
[C---:B---3--:R-:W-:Y:S01]  /*1b5e0*/  VIADD R12, R142.reuse, 0x8 ;  /* 0x000000088e0c7836 */ /* 0x048fe20000000000 */
[C---:B------:R-:W-:Y:S01]  /*1b5f0*/  ISETP.GE.AND P3, PT, R142.reuse, UR4, PT ;  /* 0x000000048e007c0c */ /* 0x040fe2000bf66270 */
[C---:B------:R-:W-:Y:S01]  /*1b600*/  VIADD R10, R142.reuse, 0x10 ;  /* 0x000000108e0a7836 */ /* 0x040fe20000000000 */
[----:B01----:R-:W-:Y:S01]  /*1b610*/  SHF.R.S32.HI R0, RZ, 0x1f, R142 ;  /* 0x0000001fff007819 */ /* 0x003fe2000001148e */
[----:B------:R-:W-:Y:S01]  /*1b620*/  VIADD R15, R142, 0x18 ;  /* 0x000000188e0f7836 */ /* 0x000fe20000000000 */
[----:B------:R-:W-:Y:S01]  /*1b630*/  ISETP.GE.AND P4, PT, R12, UR4, PT ;  /* 0x000000040c007c0c */ /* 0x000fe2000bf86270 */
[----:B------:R-:W-:Y:S01]  /*1b640*/  VIADD R13, R142, 0x8 ;  /* 0x000000088e0d7836 */ /* 0x000fe20000000000 */
[----:B------:R-:W-:Y:S01]  /*1b650*/  ISETP.GE.AND P1, PT, R10, UR4, PT ;  /* 0x000000040a007c0c */ /* 0x000fe2000bf26270 */
[C---:B------:R-:W-:Y:S01]  /*1b660*/  VIADD R11, R142.reuse, 0x10 ;  /* 0x000000108e0b7836 */ /* 0x040fe20000000000 */
[----:B------:R-:W-:Y:S01]  /*1b670*/  ISETP.GE.AND P2, PT, R15, UR4, PT ;  /* 0x000000040f007c0c */ /* 0x000fe2000bf46270 */
[C---:B------:R-:W-:Y:S01]  /*1b680*/  VIADD R20, R142.reuse, 0x20 ;  /* 0x000000208e147836 */ /* 0x040fe20000000000 */
[----:B------:R-:W-:Y:S01]  /*1b690*/  SHF.R.S32.HI R13, RZ, 0x1f, R13 ;  /* 0x0000001fff0d7819 */ /* 0x000fe2000001140d */
[C---:B------:R-:W-:Y:S01]  /*1b6a0*/  VIADD R21, R142.reuse, 0x30 ;  /* 0x000000308e157836 */ /* 0x040fe20000000000 */
[----:B------:R-:W-:Y:S01]  /*1b6b0*/  SHF.R.S32.HI R11, RZ, 0x1f, R11 ;  /* 0x0000001fff0b7819 */ /* 0x000fe2000001140b */
[C---:B------:R-:W-:Y:S01]  /*1b6c0*/  VIADD R26, R142.reuse, 0x18 ;  /* 0x000000188e1a7836 */ /* 0x040fe20000000000 */
[C---:B--2---:R-:W-:Y:S01]  /*1b6d0*/  @!P3 LEA R4, P0, R142.reuse, R14, 0x2 ;  /* 0x0000000e8e04b211 */ /* 0x044fe200078010ff */
[----:B------:R-:W-:-:S03]  /*1b6e0*/  VIADD R25, R142, 0x20 ;  /* 0x000000208e197836 */ /* 0x000fc60000000000 */
[CC--:B----4-:R-:W-:Y:S01]  /*1b6f0*/  @!P3 LEA.HI.X R5, R142.reuse, R3.reuse, R0, 0x2, P0 ;  /* 0x000000038e05b211 */ /* 0x0d0fe200000f1400 */
[----:B------:R-:W-:Y:S01]  /*1b700*/  VIADD R0, R142, 0x28 ;  /* 0x000000288e007836 */ /* 0x000fe20000000000 */
[-C--:B------:R-:W-:Y:S02]  /*1b710*/  @!P4 LEA R6, P0, R12, R14.reuse, 0x2 ;  /* 0x0000000e0c06c211 */ /* 0x080fe400078010ff */
[----:B------:R-:W-:Y:S01]  /*1b720*/  @!P1 LEA R8, P5, R10, R14, 0x2 ;  /* 0x0000000e0a089211 */ /* 0x000fe200078a10ff */
[----:B------:R-:W-:Y:S01]  /*1b730*/  @!P3 ST.E.64 desc[UR52][R4.64], R90 ;  /* 0x0000005a0400b985 */ /* 0x000fe2000c101b34 */
[----:B------:R-:W-:Y:S02]  /*1b740*/  ISETP.GE.AND P3, PT, R20, UR4, PT ;  /* 0x0000000414007c0c */ /* 0x000fe4000bf66270 */
[-C--:B------:R-:W-:Y:S02]  /*1b750*/  @!P4 LEA.HI.X R7, R12, R3.reuse, R13, 0x2, P0 ;  /* 0x000000030c07c211 */ /* 0x080fe400000f140d */
[----:B------:R-:W-:-:S02]  /*1b760*/  @!P1 LEA.HI.X R9, R10, R3, R11, 0x2, P5 ;  /* 0x000000030a099211 */ /* 0x000fc400028f140b */
[----:B------:R-:W-:Y:S01]  /*1b770*/  SHF.R.S32.HI R26, RZ, 0x1f, R26 ;  /* 0x0000001fff1a7819 */ /* 0x000fe2000001141a */
[----:B------:R0:W-:Y:S01]  /*1b780*/  @!P4 ST.E.64 desc[UR52][R6.64], R94 ;  /* 0x0000005e0600c985 */ /* 0x0001e2000c101b34 */
[-C--:B------:R-:W-:Y:S02]  /*1b790*/  @!P2 LEA R10, P4, R15, R14.reuse, 0x2 ;  /* 0x0000000e0f0aa211 */ /* 0x080fe400078810ff */
[----:B------:R-:W-:Y:S01]  /*1b7a0*/  ISETP.GE.AND P0, PT, R0, UR4, PT ;  /* 0x0000000400007c0c */ /* 0x000fe2000bf06270 */
[----:B------:R1:W-:Y:S01]  /*1b7b0*/  @!P1 ST.E.64 desc[UR52][R8.64], R98 ;  /* 0x0000006208009985 */ /* 0x0003e2000c101b34 */
[----:B------:R-:W-:Y:S02]  /*1b7c0*/  ISETP.GE.AND P1, PT, R21, UR4, PT ;  /* 0x0000000415007c0c */ /* 0x000fe4000bf26270 */
[----:B------:R-:W-:Y:S02]  /*1b7d0*/  @!P3 LEA R12, P5, R20, R14, 0x2 ;  /* 0x0000000e140cb211 */ /* 0x000fe400078a10ff */
[----:B------:R-:W-:-:S02]  /*1b7e0*/  SHF.R.S32.HI R25, RZ, 0x1f, R25 ;  /* 0x0000001fff197819 */ /* 0x000fc40000011419 */
[-C--:B------:R-:W-:Y:S01]  /*1b7f0*/  @!P2 LEA.HI.X R11, R15, R3.reuse, R26, 0x2, P4 ;  /* 0x000000030f0ba211 */ /* 0x080fe200020f141a */
[----:B------:R-:W-:Y:S01]  /*1b800*/  VIADD R15, R142, 0x38 ;  /* 0x000000388e0f7836 */ /* 0x000fe20000000000 */
[----:B------:R-:W-:Y:S01]  /*1b810*/  @!P3 LEA.HI.X R13, R20, R3, R25, 0x2, P5 ;  /* 0x00000003140db211 */ /* 0x000fe200028f1419 */
[C---:B------:R-:W-:Y:S02]  /*1b820*/  VIADD R26, R142.reuse, 0x30 ;  /* 0x000000308e1a7836 */ /* 0x040fe40000000000 */
[C---:B------:R-:W-:Y:S01]  /*1b830*/  VIADD R25, R142.reuse, 0x28 ;  /* 0x000000288e197836 */ /* 0x040fe20000000000 */
[----:B------:R2:W-:Y:S01]  /*1b840*/  @!P2 ST.E.64 desc[UR52][R10.64], R102 ;  /* 0x000000660a00a985 */ /* 0x0005e2000c101b34 */
[----:B------:R-:W-:Y:S01]  /*1b850*/  ISETP.GE.AND P2, PT, R15, UR4, PT ;  /* 0x000000040f007c0c */ /* 0x000fe2000bf46270 */
[----:B------:R-:W-:Y:S01]  /*1b860*/  VIADD R20, R142, 0x40 ;  /* 0x000000408e147836 */ /* 0x000fe20000000000 */
[----:B------:R-:W-:Y:S01]  /*1b870*/  SHF.R.S32.HI R26, RZ, 0x1f, R26 ;  /* 0x0000001fff1a7819 */ /* 0x000fe2000001141a */
[----:B------:R3:W-:Y:S01]  /*1b880*/  @!P3 ST.E.64 desc[UR52][R12.64], R106 ;  /* 0x0000006a0c00b985 */ /* 0x0007e2000c101b34 */
[----:B0-----:R-:W-:-:S02]  /*1b890*/  @!P1 LEA R6, P5, R21, R14, 0x2 ;  /* 0x0000000e15069211 */ /* 0x001fc400078a10ff */
[-C--:B------:R-:W-:Y:S02]  /*1b8a0*/  @!P0 LEA R4, P4, R0, R14.reuse, 0x2 ;  /* 0x0000000e00048211 */ /* 0x080fe400078810ff */
[----:B------:R-:W-:Y:S02]  /*1b8b0*/  SHF.R.S32.HI R25, RZ, 0x1f, R25 ;  /* 0x0000001fff197819 */ /* 0x000fe40000011419 */
[-C--:B------:R-:W-:Y:S01]  /*1b8c0*/  @!P1 LEA.HI.X R7, R21, R3.reuse, R26, 0x2, P5 ;  /* 0x0000000315079211 */ /* 0x080fe200028f141a */
[----:B------:R-:W-:Y:S01]  /*1b8d0*/  VIADD R21, R142, 0x38 ;  /* 0x000000388e157836 */ /* 0x000fe20000000000 */
[----:B------:R-:W-:Y:S01]  /*1b8e0*/  @!P0 LEA.HI.X R5, R0, R3, R25, 0x2, P4 ;  /* 0x0000000300058211 */ /* 0x000fe200020f1419 */
[----:B------:R-:W-:Y:S01]  /*1b8f0*/  VIADD R25, R142, 0x48 ;  /* 0x000000488e197836 */ /* 0x000fe20000000000 */
[----:B------:R-:W-:Y:S01]  /*1b900*/  ISETP.GE.AND P4, PT, R20, UR4, PT ;  /* 0x0000000414007c0c */ /* 0x000fe2000bf86270 */
[C---:B------:R-:W-:Y:S01]  /*1b910*/  VIADD R0, R142.reuse, 0x50 ;  /* 0x000000508e007836 */ /* 0x040fe20000000000 */
[----:B------:R-:W-:Y:S01]  /*1b920*/  SHF.R.S32.HI R21, RZ, 0x1f, R21 ;  /* 0x0000001fff157819 */ /* 0x000fe20000011415 */
[----:B------:R0:W-:Y:S01]  /*1b930*/  @!P0 ST.E.64 desc[UR52][R4.64], R110 ;  /* 0x0000006e04008985 */ /* 0x0001e2000c101b34 */
[----:B-1----:R-:W-:Y:S01]  /*1b940*/  @!P2 LEA R8, P5, R15, R14, 0x2 ;  /* 0x0000000e0f08a211 */ /* 0x002fe200078a10ff */
[----:B------:R-:W-:Y:S01]  /*1b950*/  VIADD R26, R142, 0x48 ;  /* 0x000000488e1a7836 */ /* 0x000fe20000000000 */
[----:B------:R-:W-:Y:S01]  /*1b960*/  ISETP.GE.AND P3, PT, R25, UR4, PT ;  /* 0x0000000419007c0c */ /* 0x000fe2000bf66270 */
[----:B------:R0:W-:Y:S01]  /*1b970*/  @!P1 ST.E.64 desc[UR52][R6.64], R114 ;  /* 0x0000007206009985 */ /* 0x0001e2000c101b34 */
[----:B------:R-:W-:-:S02]  /*1b980*/  ISETP.GE.AND P0, PT, R0, UR4, PT ;  /* 0x0000000400007c0c */ /* 0x000fc4000bf06270 */
[----:B------:R-:W-:Y:S01]  /*1b990*/  @!P2 LEA.HI.X R9, R15, R3, R21, 0x2, P5 ;  /* 0x000000030f09a211 */ /* 0x000fe200028f1415 */
[C---:B------:R-:W-:Y:S01]  /*1b9a0*/  VIADD R21, R142.reuse, 0x40 ;  /* 0x000000408e157836 */ /* 0x040fe20000000000 */
[----:B------:R-:W-:Y:S01]  /*1b9b0*/  SHF.R.S32.HI R26, RZ, 0x1f, R26 ;  /* 0x0000001fff1a7819 */ /* 0x000fe2000001141a */
[----:B------:R-:W-:Y:S01]  /*1b9c0*/  VIADD R15, R142, 0x50 ;  /* 0x000000508e0f7836 */ /* 0x000fe20000000000 */
[-C--:B--2---:R-:W-:Y:S01]  /*1b9d0*/  @!P4 LEA R10, P1, R20, R14.reuse, 0x2 ;  /* 0x0000000e140ac211 */ /* 0x084fe200078210ff */
[----:B------:R0:W-:Y:S01]  /*1b9e0*/  @!P2 ST.E.64 desc[UR52][R8.64], R118 ;  /* 0x000000760800a985 */ /* 0x0001e2000c101b34 */
[----:B------:R-:W-:Y:S02]  /*1b9f0*/  SHF.R.S32.HI R21, RZ, 0x1f, R21 ;  /* 0x0000001fff157819 */ /* 0x000fe40000011415 */
[----:B------:R-:W-:Y:S02]  /*1ba00*/  SHF.R.S32.HI R15, RZ, 0x1f, R15 ;  /* 0x0000001fff0f7819 */ /* 0x000fe4000001140f */
[----:B---3--:R-:W-:-:S02]  /*1ba10*/  @!P3 LEA R12, P5, R25, R14, 0x2 ;  /* 0x0000000e190cb211 */ /* 0x008fc400078a10ff */
[-C--:B------:R-:W-:Y:S02]  /*1ba20*/  @!P4 LEA.HI.X R11, R20, R3.reuse, R21, 0x2, P1 ;  /* 0x00000003140bc211 */ /* 0x080fe400008f1415 */
[----:B------:R-:W-:Y:S02]  /*1ba30*/  @!P0 LEA R20, P1, R0, R14, 0x2 ;  /* 0x0000000e00148211 */ /* 0x000fe400078210ff */
[-C--:B------:R-:W-:Y:S01]  /*1ba40*/  @!P3 LEA.HI.X R13, R25, R3.reuse, R26, 0x2, P5 ;  /* 0x00000003190db211 */ /* 0x080fe200028f141a */
[----:B------:R-:W-:Y:S01]  /*1ba50*/  VIADD R25, R142, 0x58 ;  /* 0x000000588e197836 */ /* 0x000fe20000000000 */
[----:B------:R-:W-:Y:S01]  /*1ba60*/  @!P0 LEA.HI.X R21, R0, R3, R15, 0x2, P1 ;  /* 0x0000000300158211 */ /* 0x000fe200008f140f */
[----:B------:R0:W-:Y:S04]  /*1ba70*/  @!P4 ST.E.64 desc[UR52][R10.64], R122 ;  /* 0x0000007a0a00c985 */ /* 0x0001e8000c101b34 */
[----:B------:R0:W-:Y:S04]  /*1ba80*/  @!P3 ST.E.64 desc[UR52][R12.64], R126 ;  /* 0x0000007e0c00b985 */ /* 0x0001e8000c101b34 */
[----:B------:R0:W-:Y:S01]  /*1ba90*/  @!P0 ST.E.64 desc[UR52][R20.64], R130 ;  /* 0x0000008214008985 */ /* 0x0001e2000c101b34 */
[----:B------:R-:W-:-:S13]  /*1baa0*/  ISETP.GE.AND P0, PT, R25, UR4, PT ;  /* 0x0000000419007c0c */ /* 0x000fda000bf06270 */
[----:B0-----:R-:W-:Y:S05]  /*1bab0*/  @P0 BRA `(.L_x_11607) ;  /* 0x0000000800e40947 */ /* 0x001fea0003800000 */
[----:B------:R-:W-:Y:S02]  /*1bac0*/  LEA R14, P0, R25, R14, 0x2 ;  /* 0x0000000e190e7211 */ /* 0x000fe400078010ff */
[----:B------:R-:W-:-:S04]  /*1bad0*/  SHF.R.S32.HI R0, RZ, 0x1f, R25 ;  /* 0x0000001fff007819 */ /* 0x000fc80000011419 */
[----:B------:R-:W-:-:S05]  /*1bae0*/  LEA.HI.X R15, R25, R3, R0, 0x2, P0 ;  /* 0x00000003190f7211 */ /* 0x000fca00000f1400 */
[----:B------:R0:W-:Y:S01]  /*1baf0*/  ST.E.64 desc[UR52][R14.64], R134 ;  /* 0x000000860e007985 */ /* 0x0001e2000c101b34 */
[----:B------:R-:W-:Y:S05]  /*1bb00*/  BRA `(.L_x_11607) ;  /* 0x0000000800d07947 */ /* 0x000fea0003800000 */
.L_x_11600:
        /* <DEDUP_REMOVED lines=10> */
[----:B------:R-:W2:Y:S01]  /*1bbb0*/  @P1 LDC.64 R6, c[0x0][0xc08] ;  /* 0x00030200ff061b82 */ /* 0x000ea20000000a00 */
[----:B------:R-:W-:Y:S02]  /*1bbc0*/  ULDC UR4, c[0x0][0xa88] ;  /* 0x0002a20000047ab9 */ /* 0x000fe40000000800 */
[----:B------:R-:W-:Y:S01]  /*1bbd0*/  IMAD.U32 R20, RZ, RZ, UR4 ;  /* 0x00000004ff147e24 */ /* 0x000fe2000f8e00ff */
[----:B------:R-:W0:Y:S01]  /*1bbe0*/  S2R R9, SR_TID.X ;  /* 0x0000000000097919 */ /* 0x000e220000002100 */
[----:B---3--:R-:W-:-:S04]  /*1bbf0*/  IMAD.WIDE R4, R0, 0x4, R4 ;  /* 0x0000000400047825 */ /* 0x008fc800078e0204 */
[----:B--2---:R-:W-:Y:S01]  /*1bc00*/  @P1 IMAD.WIDE R6, R0, 0x4, R6 ;  /* 0x0000000400061825 */ /* 0x004fe200078e0206 */
        /* <DEDUP_REMOVED lines=11> */
[----:B--2---:R-:W2:Y:S04]  /*1bcc0*/  LDG.E R7, desc[UR52][R4.64] ;  /* 0x0000003404077981 */ /* 0x004ea8000c1e1900 */
[----:B-----5:R-:W2:Y:S02]  /*1bcd0*/  LDG.E R20, desc[UR52][R4.64+0x4] ;  /* 0x0000043404147981 */ /* 0x020ea4000c1e1900 */
[----:B--2---:R-:W-:-:S07]  /*1bce0*/  IMAD.IADD R20, R20, 0x1, -R7 ;  /* 0x0000000114147824 */ /* 0x004fce00078e0a07 */
.L_x_11612:
[----:B------:R-:W-:Y:S01]  /*1bcf0*/  BSSY B1, `(.L_x_11613) ;  /* 0x0000037000017945 */ /* 0x000fe20003800000 */
[----:B------:R-:W-:Y:S02]  /*1bd00*/  SEL R29, R0, RZ, !P0 ;  /* 0x000000ff001d7207 */ /* 0x000fe40004000000 */
[----:B------:R-:W-:Y:S02]  /*1bd10*/  SEL R28, R28, RZ, !P0 ;  /* 0x000000ff1c1c7207 */ /* 0x000fe40004000000 */
[----:B-----5:R-:W-:Y:S01]  /*1bd20*/  SHF.R.S32.HI R26, RZ, 0x1f, R3 ;  /* 0x0000001fff1a7819 */ /* 0x020fe20000011403 */
[----:B------:R-:W-:Y:S06]  /*1bd30*/  @P3 BRA `(.L_x_11614) ;  /* 0x0000000000c83947 */ /* 0x000fec0003800000 */
[----:B--2---:R-:W2:Y:S01]  /*1bd40*/  LDL R4, [R1+0x30] ;  /* 0x0000300001047983 */ /* 0x004ea20000100800 */
[----:B------:R-:W0:Y:S02]  /*1bd50*/  LDC R37, c[0x0][0xbe8] ;  /* 0x0002fa00ff257b82 */ /* 0x000e240000000800 */
[----:B0-----:R-:W-:Y:S01]  /*1bd60*/  IMAD R0, R20, R37, RZ ;  /* 0x0000002514007224 */ /* 0x001fe200078e02ff */
[----:B--2---:R-:W-:-:S04]  /*1bd70*/  IADD3 R31, R4, -0x80, R9 ;  /* 0xffffff80041f7810 */ /* 0x004fc80007ffe009 */
[----:B------:R-:W-:-:S13]  /*1bd80*/  ISETP.GE.AND P0, PT, R31, R0, PT ;  /* 0x000000001f00720c */ /* 0x000fda0003f06270 */
[----:B------:R-:W-:Y:S05]  /*1bd90*/  @P0 BRA `(.L_x_11614) ;  /* 0x0000000000b00947 */ /* 0x000fea0003800000 */
[----:B-1----:R-:W2:Y:S01]  /*1bda0*/  LDL.LU R32, [R1+0x7c] ;  /* 0x00007c0001207983 */ /* 0x002ea20000300800 */
        /* <DEDUP_REMOVED lines=43> */
.L_x_11614:
[----:B------:R-:W-:Y:S05]  /*1c060*/  BSYNC B1 ;  /* 0x0000000000017941 */ /* 0x000fea0003800000 */
.L_x_11613:
[----:B------:R-:W-:Y:S05]  /*1c070*/  @P2 BRA `(.L_x_11607) ;  /* 0x0000000400742947 */ /* 0x000fea0003800000 */
[----:B------:R-:W3:Y:S01]  /*1c080*/  LDL R25, [R1+0x30] ;  /* 0x0000300001197983 */ /* 0x000ee20000100800 */
[----:B------:R-:W4:Y:S01]  /*1c090*/  LDC R21, c[0x0][0xbe8] ;  /* 0x0002fa00ff157b82 */ /* 0x000f220000000800 */
[----:B0-2---:R-:W-:Y:S01]  /*1c0a0*/  SHF.R.S32.HI R5, RZ, 0x1f, R30 ;  /* 0x0000001fff057819 */ /* 0x005fe2000001141e */
        /* <DEDUP_REMOVED lines=14> */
[----:B----4-:R-:W-:-:S03]  /*1c190*/  ISETP.NE.AND P0, PT, R21, 0x1, PT ;  /* 0x000000011500780c */ /* 0x010fc60003f05270 */
[----:B------:R-:W-:Y:S01]  /*1c1a0*/  IMAD R5, R141, UR5, R5 ;  /* 0x000000058d057c24 */ /* 0x000fe2000f8e0205 */
[----:B------:R-:W-:Y:S01]  /*1c1b0*/  ULDC.64 UR4, c[0x0][0xae0] ;  /* 0x0002b80000047ab9 */ /* 0x000fe20000000a00 */
[C---:B------:R-:W-:Y:S02]  /*1c1c0*/  IMAD R7, R29.reuse, UR7, R6 ;  /* 0x000000071d077c24 */ /* 0x040fe4000f8e0206 */
[----:B------:R-:W-:-:S04]  /*1c1d0*/  IMAD.WIDE.U32 R4, R29, UR6, R4 ;  /* 0x000000061d047c25 */ /* 0x000fc8000f8e0004 */
[----:B------:R-:W-:Y:S02]  /*1c1e0*/  IMAD.IADD R5, R5, 0x1, R7 ;  /* 0x0000000105057824 */ /* 0x000fe400078e0207 */
[----:B------:R-:W0:Y:S08]  /*1c1f0*/  @P0 LDC R8, c[0x0][0xbec] ;  /* 0x0002fb00ff080b82 */ /* 0x000e300000000800 */
[----:B------:R-:W2:Y:S01]  /*1c200*/  @P0 LDC R11, c[0x0][0xbf0] ;  /* 0x0002fc00ff0b0b82 */ /* 0x000ea20000000800 */
[----:B---3--:R-:W-:-:S04]  /*1c210*/  IMAD.IADD R9, R25, 0x1, R0 ;  /* 0x0000000119097824 */ /* 0x008fc800078e0200 */
[----:B0-----:R-:W-:-:S04]  /*1c220*/  @P0 IMAD.HI.U32 R0, R9, R8, RZ ;  /* 0x0000000809000227 */ /* 0x001fc800078e00ff */
[----:B------:R-:W-:Y:S01]  /*1c230*/  IMAD.MOV.U32 R3, RZ, RZ, R9 ;  /* 0x000000ffff037224 */ /* 0x000fe200078e0009 */
[----:B--2---:R-:W-:-:S04]  /*1c240*/  @P0 SHF.R.U32.HI R3, RZ, R11, R0 ;  /* 0x0000000bff030219 */ /* 0x004fc80000011600 */
        /* <DEDUP_REMOVED lines=11> */
[----:B------:R-:W-:-:S04]  /*1c300*/  IMAD.WIDE.U32 R4, R7, UR4, R4 ;  /* 0x0000000407047c25 */ /* 0x000fc8000f8e0004 */
[----:B------:R-:W-:Y:S01]  /*1c310*/  IMAD R3, R7, UR5, R0 ;  /* 0x0000000507037c24 */ /* 0x000fe2000f8e0200 */
[----:B------:R-:W-:Y:S01]  /*1c320*/  ULDC.64 UR4, c[0x0][0xa80] ;  /* 0x0002a00000047ab9 */ /* 0x000fe20000000a00 */
[----:B------:R-:W-:Y:S01]  /*1c330*/  VIADD R8, R9, 0x40 ;  /* 0x0000004009087836 */ /* 0x000fe20000000000 */
[C---:B------:R-:W-:Y:S01]  /*1c340*/  LEA R0, P0, R4.reuse, UR4, 0x1 ;  /* 0x0000000404007c11 */ /* 0x040fe2000f8008ff */
[----:B------:R-:W-:Y:S01]  /*1c350*/  IMAD.IADD R3, R5, 0x1, R3 ;  /* 0x0000000105037824 */ /* 0x000fe200078e0203 */
[----:B------:R-:W-:Y:S01]  /*1c360*/  UMOV UR4, 0xffffffff ;  /* 0xffffffff00047882 */ /* 0x000fe20000000000 */
[----:B------:R-:W-:Y:S01]  /*1c370*/  VIADD R7, R9, 0x20 ;  /* 0x0000002009077836 */ /* 0x000fe20000000000 */
[----:B------:R-:W-:Y:S02]  /*1c380*/  SHF.R.S32.HI R24, RZ, 0x1f, R8 ;  /* 0x0000001fff187819 */ /* 0x000fe40000011408 */
[----:B------:R-:W-:Y:S02]  /*1c390*/  LEA.HI.X R4, R4, UR5, R3, 0x1, P0 ;  /* 0x0000000504047c11 */ /* 0x000fe400080f0c03 */
[----:B------:R-:W-:Y:S01]  /*1c3a0*/  SHF.R.S32.HI R26, RZ, 0x1f, R7 ;  /* 0x0000001fff1a7819 */ /* 0x000fe20000011407 */
[----:B------:R-:W-:Y:S06]  /*1c3b0*/  BRA.DIV UR4, `(.L_x_11615) ;  /* 0x0000009604207947 */ /* 0x000fec000b800000 */
[----:B------:R0:W2:Y:S04]  /*1c3c0*/  SHFL.IDX PT, R3, R4, RZ, 0x1c1f ;  /* 0x001c1fff04037589 */ /* 0x0000a800000e0000 */
[----:B------:R0:W3:Y:S02]  /*1c3d0*/  SHFL.IDX PT, R14, R0, RZ, 0x1c1f ;  /* 0x001c1fff000e7589 */ /* 0x0000e400000e0000 */
.L_x_11811:
[----:B------:R-:W-:Y:S01]  /*1c3e0*/  IMAD R21, R20, R21, RZ ;  /* 0x0000001514157224 */ /* 0x000fe200078e02ff */
[----:B------:R-:W-:Y:S01]  /*1c3f0*/  BSSY B1, `(.L_x_11616) ;  /* 0x0000011000017945 */ /* 0x000fe20003800000 */
[----:B------:R-:W-:-:S05]  /*1c400*/  IMAD.IADD R6, R10, 0x1, R25 ;  /* 0x000000010a067824 */ /* 0x000fca00078e0219 */
        /* <DEDUP_REMOVED lines=15> */
.L_x_11617:
[----:B------:R-:W-:Y:S05]  /*1c500*/  BSYNC B1 ;  /* 0x0000000000017941 */ /* 0x000fea0003800000 */
.L_x_11616:
[----:B------:R-:W-:-:S03]  /*1c510*/  UMOV UR4, 0xffffffff ;  /* 0xffffffff00047882 */ /* 0x000fc60000000000 */
[----:B------:R-:W-:Y:S05]  /*1c520*/  BRA.DIV UR4, `(.L_x_11618) ;  /* 0x0000009204f87947 */ /* 0x000fea000b800000 */
[----:B--2---:R2:W0:Y:S04]  /*1c530*/  SHFL.IDX PT, R3, R4, 0x1, 0x1c1f ;  /* 0x003c1f0004037f89 */ /* 0x00442800000e0000 */
[----:B---34-:R2:W3:Y:S02]  /*1c540*/  SHFL.IDX PT, R14, R0, 0x1, 0x1c1f ;  /* 0x003c1f00000e7f89 */ /* 0x0184e400000e0000 */
.L_x_11815:
        /* <DEDUP_REMOVED lines=16> */
.L_x_11607:
[----:B------:R-:W-:Y:S05]  /*1c650*/  BSYNC B0 ;  /* 0x0000000000007941 */ /* 0x000fea0003800000 */
.L_x_11599:
[----:B------:R-:W-:Y:S02]  /*1c660*/  ULDC UR4, c[0x0][0xc3c] ;  /* 0x00030f0000047ab9 */ /* 0x000fe40000000800 */
[----:B-1----:R-:W-:-:S13]  /*1c670*/  ISETP.GE.AND P0, PT, R35, UR4, PT ;  /* 0x0000000423007c0c */ /* 0x002fda000bf06270 */
[----:B------:R-:W-:Y:S05]  /*1c680*/  @!P0 BRA `(.L_x_11619) ;  /* 0xfffffe4c00a08947 */ /* 0x000fea000383ffff */
[----:B------:R-:W-:Y:S05]  /*1c690*/  BRA `(.L_x_11392) ;  /* 0x0000008000687947 */ /* 0x000fea0003800000 */
.L_x_11390:
        /* <DEDUP_REMOVED lines=16> */
.L_x_11620:
        /* <DEDUP_REMOVED lines=44> */
.L_x_11624:
        /* <DEDUP_REMOVED lines=37> */
.L_x_11622:
        /* <DEDUP_REMOVED lines=13> */
.L_x_11625:
[----:B-1----:R-:W-:Y:S02]  /*1cd80*/  IMAD R24, R24, UR5, R5 ;  /* 0x0000000518187c24 */ /* 0x002fe4000f8e0205 */
[----:B------:R-:W-:-:S03]  /*1cd90*/  VIADD R27, R27, UR4 ;  /* 0x000000041b1b7c36 */ /* 0x000fc60008000000 */
[----:B------:R-:W-:Y:S01]  /*1cda0*/  IADD3 R4, -R24, UR6, RZ ;  /* 0x0000000618047c10 */ /* 0x000fe2000fffe1ff */
[----:B------:R-:W-:Y:S06]  /*1cdb0*/  @!P1 BRA `(.L_x_11626) ;  /* 0x0000000000e89947 */ /* 0x000fec0003800000 */
[----:B--2---:R-:W-:Y:S02]  /*1cdc0*/  IABS R7, R25 ;  /* 0x0000001900077213 */ /* 0x004fe40000000000 */
[----:B------:R-:W-:Y:S02]  /*1cdd0*/  IABS R5, R6 ;  /* 0x0000000600057213 */ /* 0x000fe40000000000 */
[----:B------:R-:W1:Y:S08]  /*1cde0*/  I2F.RP R8, R7 ;  /* 0x0000000700087306 */ /* 0x000e700000209400 */
[----:B-1----:R-:W0:Y:S02]  /*1cdf0*/  MUFU.RCP R8, R8 ;  /* 0x0000000800087308 */ /* 0x002e240000001000 */
[----:B0-----:R-:W-:Y:S01]  /*1ce00*/  VIADD R2, R8, 0xffffffe ;  /* 0x0ffffffe08027836 */ /* 0x001fe20000000000 */
[----:B------:R-:W-:-:S05]  /*1ce10*/  IABS R8, R4 ;  /* 0x0000000400087213 */ /* 0x000fca0000000000 */
[----:B------:R0:W1:Y:S02]  /*1ce20*/  F2I.FTZ.U32.TRUNC.NTZ R3, R2 ;  /* 0x0000000200037305 */ /* 0x000064000021f000 */
[----:B0-----:R-:W-:Y:S02]  /*1ce30*/  IMAD.MOV.U32 R2, RZ, RZ, RZ ;  /* 0x000000ffff027224 */ /* 0x001fe400078e00ff */
[----:B-1----:R-:W-:-:S04]  /*1ce40*/  IMAD.MOV R10, RZ, RZ, -R3 ;  /* 0x000000ffff0a7224 */ /* 0x002fc800078e0a03 */
[----:B------:R-:W-:Y:S01]  /*1ce50*/  IMAD R9, R10, R7, RZ ;  /* 0x000000070a097224 */ /* 0x000fe200078e02ff */
[----:B------:R-:W-:-:S03]  /*1ce60*/  IABS R10, R25 ;  /* 0x00000019000a7213 */ /* 0x000fc60000000000 */
[----:B------:R-:W-:Y:S02]  /*1ce70*/  IMAD.HI.U32 R3, R3, R9, R2 ;  /* 0x0000000903037227 */ /* 0x000fe400078e0002 */
[----:B------:R-:W0:Y:S02]  /*1ce80*/  I2F.RP R9, R5 ;  /* 0x0000000500097306 */ /* 0x000e240000209400 */
[----:B------:R-:W-:Y:S01]  /*1ce90*/  IMAD.MOV R11, RZ, RZ, -R10 ;  /* 0x000000ffff0b7224 */ /* 0x000fe200078e0a0a */
[----:B------:R-:W-:Y:S01]  /*1cea0*/  IABS R10, R6 ;  /* 0x00000006000a7213 */ /* 0x000fe20000000000 */
[----:B------:R-:W-:-:S04]  /*1ceb0*/  IMAD.HI.U32 R2, R3, R8, RZ ;  /* 0x0000000803027227 */ /* 0x000fc800078e00ff */
[----:B------:R-:W-:Y:S02]  /*1cec0*/  IMAD R8, R2, R11, R8 ;  /* 0x0000000b02087224 */ /* 0x000fe400078e0208 */
[----:B------:R-:W-:-:S03]  /*1ced0*/  IMAD.MOV R10, RZ, RZ, -R10 ;  /* 0x000000ffff0a7224 */ /* 0x000fc600078e0a0a */
[----:B------:R-:W-:Y:S01]  /*1cee0*/  ISETP.GT.U32.AND P1, PT, R7, R8, PT ;  /* 0x000000080700720c */ /* 0x000fe20003f24070 */
[----:B0-----:R-:W0:-:S12]  /*1cef0*/  MUFU.RCP R9, R9 ;  /* 0x0000000900097308 */ /* 0x001e180000001000 */
[----:B------:R-:W-:Y:S02]  /*1cf00*/  @!P1 IMAD.IADD R8, R8, 0x1, -R7 ;  /* 0x0000000108089824 */ /* 0x000fe400078e0a07 */
[----:B------:R-:W-:Y:S01]  /*1cf10*/  @!P1 VIADD R2, R2, 0x1 ;  /* 0x0000000102029836 */ /* 0x000fe20000000000 */
[----:B------:R-:W-:Y:S02]  /*1cf20*/  ISETP.NE.AND P1, PT, R25, RZ, PT ;  /* 0x000000ff1900720c */ /* 0x000fe40003f25270 */
[----:B------:R-:W-:Y:S01]  /*1cf30*/  ISETP.GE.U32.AND P0, PT, R8, R7, PT ;  /* 0x000000070800720c */ /* 0x000fe20003f06070 */
[----:B0-----:R-:W-:Y:S01]  /*1cf40*/  VIADD R3, R9, 0xffffffe ;  /* 0x0ffffffe09037836 */ /* 0x001fe20000000000 */
[----:B------:R-:W-:-:S04]  /*1cf50*/  LOP3.LUT R7, R4, R25, RZ, 0x3c, !PT ;  /* 0x0000001904077212 */ /* 0x000fc800078e3cff */
[----:B------:R-:W-:Y:S01]  /*1cf60*/  ISETP.GE.AND P2, PT, R7, RZ, PT ;  /* 0x000000ff0700720c */ /* 0x000fe20003f46270 */
[----:B------:R-:W0:Y:S06]  /*1cf70*/  F2I.FTZ.U32.TRUNC.NTZ R3, R3 ;  /* 0x0000000300037305 */ /* 0x000e2c000021f000 */
[----:B------:R-:W-:-:S04]  /*1cf80*/  @P0 VIADD R2, R2, 0x1 ;  /* 0x0000000102020836 */ /* 0x000fc80000000000 */
[----:B------:R-:W-:-:S04]  /*1cf90*/  IMAD.MOV.U32 R9, RZ, RZ, R2 ;  /* 0x000000ffff097224 */ /* 0x000fc800078e0002 */
[----:B------:R-:W-:Y:S01]  /*1cfa0*/  @!P2 IMAD.MOV R9, RZ, RZ, -R9 ;  /* 0x000000ffff09a224 */ /* 0x000fe200078e0a09 */
[----:B------:R-:W-:Y:S01]  /*1cfb0*/  @!P1 LOP3.LUT R9, RZ, R25, RZ, 0x33, !PT ;  /* 0x00000019ff099212 */ /* 0x000fe200078e33ff */
[----:B0-----:R-:W-:-:S03]  /*1cfc0*/  IMAD.MOV R2, RZ, RZ, -R3 ;  /* 0x000000ffff027224 */ /* 0x001fc600078e0a03 */
[----:B------:R-:W-:Y:S01]  /*1cfd0*/  IABS R8, R9 ;  /* 0x0000000900087213 */ /* 0x000fe20000000000 */
[----:B------:R-:W-:Y:S02]  /*1cfe0*/  IMAD R7, R2, R5, RZ ;  /* 0x0000000502077224 */ /* 0x000fe400078e02ff */
[----:B------:R-:W-:-:S04]  /*1cff0*/  IMAD.MOV.U32 R2, RZ, RZ, RZ ;  /* 0x000000ffff027224 */ /* 0x000fc800078e00ff */
        /* <DEDUP_REMOVED lines=22> */
.L_x_11626:
        /* <DEDUP_REMOVED lines=15> */
[----:B------:R-:W-:Y:S02]  /*1d250*/  IMAD.MOV.U32 R9, RZ, RZ, R11 ;  /* 0x000000ffff097224 */ /* 0x000fe400078e000b */
        /* <DEDUP_REMOVED lines=19> */
[----:B------:R-:W-:-:S02]  /*1d390*/  IABS R10, R4 ;  /* 0x00000004000a7213 */ /* 0x000fc40000000000 */
[----:B------:R-:W-:Y:S01]  /*1d3a0*/  IABS R8, R6 ;  /* 0x0000000600087213 */ /* 0x000fe20000000000 */
[----:B------:R-:W-:Y:S01]  /*1d3b0*/  IMAD.MOV R26, RZ, RZ, -R6 ;  /* 0x000000ffff1a7224 */ /* 0x000fe200078e0a06 */
[----:B------:R-:W-:Y:S02]  /*1d3c0*/  IADD3 R7, R7, 0x1000000, R4 ;  /* 0x0100000007077810 */ /* 0x000fe40007ffe004 */
[----:B------:R-:W0:Y:S08]  /*1d3d0*/  I2F.RP R9, R8 ;  /* 0x0000000800097306 */ /* 0x000e300000209400 */
[----:B0-----:R-:W0:Y:S02]  /*1d3e0*/  MUFU.RCP R9, R9 ;  /* 0x0000000900097308 */ /* 0x001e240000001000 */
[----:B0-----:R-:W-:-:S06]  /*1d3f0*/  VIADD R3, R9, 0xffffffe ;  /* 0x0ffffffe09037836 */ /* 0x001fcc0000000000 */
[----:B------:R-:W0:Y:S02]  /*1d400*/  F2I.FTZ.U32.TRUNC.NTZ R3, R3 ;  /* 0x0000000300037305 */ /* 0x000e24000021f000 */
[----:B0-----:R-:W-:-:S04]  /*1d410*/  IMAD.MOV R11, RZ, RZ, -R3 ;  /* 0x000000ffff0b7224 */ /* 0x001fc800078e0a03 */
[----:B------:R-:W-:Y:S01]  /*1d420*/  IMAD R5, R11, R8, RZ ;  /* 0x000000080b057224 */ /* 0x000fe200078e02ff */
[----:B------:R-:W-:-:S03]  /*1d430*/  IABS R11, R6 ;  /* 0x00000006000b7213 */ /* 0x000fc60000000000 */
        /* <DEDUP_REMOVED lines=16> */
.L_x_11627:
[----:B------:R-:W-:-:S05]  /*1d540*/  LOP3.LUT R2, RZ, R2, RZ, 0x33, !PT ;  /* 0x00000002ff027212 */ /* 0x000fca00078e33ff */
[----:B------:R-:W-:Y:S01]  /*1d550*/  IMAD.IADD R25, R25, 0x1, R2 ;  /* 0x0000000119197824 */ /* 0x000fe200078e0202 */
[----:B------:R-:W-:Y:S06]  /*1d560*/  BRA `(.L_x_11628) ;  /* 0x00000000000c7947 */ /* 0x000fec0003800000 */
.L_x_11623:
[----:B------:R-:W-:Y:S02]  /*1d570*/  IMAD.MOV.U32 R25, RZ, RZ, RZ ;  /* 0x000000ffff197224 */ /* 0x000fe400078e00ff */
[----:B------:R-:W-:Y:S02]  /*1d580*/  IMAD.U32 R24, RZ, RZ, UR6 ;  /* 0x00000006ff187e24 */ /* 0x000fe4000f8e00ff */
[----:B------:R-:W-:-:S07]  /*1d590*/  IMAD.MOV.U32 R26, RZ, RZ, RZ ;  /* 0x000000ffff1a7224 */ /* 0x000fce00078e00ff */
.L_x_11628:
[----:B------:R-:W-:-:S13]  /*1d5a0*/  ISETP.NE.AND P0, PT, R0, RZ, PT ;  /* 0x000000ff0000720c */ /* 0x000fda0003f05270 */
[----:B------:R-:W0:Y:S01]  /*1d5b0*/  @!P0 S2R R3, SR_CgaCtaId ;  /* 0x0000000000038919 */ /* 0x000e220000008800 */
[----:B------:R-:W-:-:S04]  /*1d5c0*/  @!P0 MOV R0, 0x400 ;  /* 0x0000040000008802 */ /* 0x000fc80000000f00 */
[----:B0-----:R-:W-:-:S05]  /*1d5d0*/  @!P0 LEA R0, R3, R0, 0x18 ;  /* 0x0000000003008211 */ /* 0x001fca00078ec0ff */
[----:B------:R0:W-:Y:S01]  /*1d5e0*/  @!P0 STS.128 [R0+0x2d8d0], R24 ;  /* 0x02d8d01800008388 */ /* 0x0001e20000000c00 */
[----:B------:R-:W-:Y:S06]  /*1d5f0*/  BAR.ARV 0x5, 0x200 ;  /* 0x0148000000007b1d */ /* 0x000fec0000002000 */
.L_x_11621:
        /* <DEDUP_REMOVED lines=22> */
[----:B------:R-:W-:Y:S01]  /*1d760*/  LOP3.LUT R3, R3, 0x300, R4, 0xf8, !PT ;  /* 0x0000030003037812 */ /* 0x000fe200078ef804 */
[----:B------:R-:W-:Y:S01]  /*1d770*/  IMAD.MOV.U32 R4, RZ, RZ, 0x1 ;  /* 0x00000001ff047424 */ /* 0x000fe200078e00ff */
[----:B------:R-:W-:Y:S02]  /*1d780*/  LOP3.LUT R2, R2, 0x18, R7, 0x78, !PT ;  /* 0x0000001802027812 */ /* 0x000fe400078e7807 */
[----:B------:R-:W-:Y:S02]  /*1d790*/  LOP3.LUT R0, R0, 0x18, RZ, 0xc0, !PT ;  /* 0x0000001800007812 */ /* 0x000fe400078ec0ff */
[----:B------:R-:W-:Y:S01]  /*1d7a0*/  LOP3.LUT R5, R3, R2, RZ, 0xfc, !PT ;  /* 0x0000000203057212 */ /* 0x000fe200078efcff */
[----:B------:R-:W-:Y:S01]  /*1d7b0*/  IMAD.SHL.U32 R2, R7, 0x20, RZ ;  /* 0x0000002007027824 */ /* 0x000fe200078e00ff */
[----:B------:R-:W-:Y:S01]  /*1d7c0*/  SHF.R.U32.HI R3, RZ, 0x2, R6 ;  /* 0x00000002ff037819 */ /* 0x000fe20000011606 */
[----:B------:R-:W-:-:S02]  /*1d7d0*/  IMAD.MOV.U32 R6, RZ, RZ, 0x1 ;  /* 0x00000001ff067424 */ /* 0x000fc400078e00ff */
[----:B------:R-:W-:Y:S01]  /*1d7e0*/  STL [R1+0x10], R5 ;  /* 0x0000100501007387 */ /* 0x000fe20000100800 */
[----:B------:R-:W-:-:S03]  /*1d7f0*/  LOP3.LUT R2, R2, 0x60, RZ, 0xc0, !PT ;  /* 0x0000006002027812 */ /* 0x000fc600078ec0ff */
[----:B------:R-:W-:Y:S04]  /*1d800*/  STL [R1+0x48], RZ ;  /* 0x000048ff01007387 */ /* 0x000fe80000100800 */
[----:B------:R0:W-:Y:S04]  /*1d810*/  STL [R1+0x4], R4 ;  /* 0x0000040401007387 */ /* 0x0001e80000100800 */
[----:B------:R1:W-:Y:S01]  /*1d820*/  STL [R1], R6 ;  /* 0x0000000601007387 */ /* 0x0003e20000100800 */
[----:B0-----:R-:W-:Y:S02]  /*1d830*/  LOP3.LUT R4, R3, R2, RZ, 0xfc, !PT ;  /* 0x0000000203047212 */ /* 0x001fe400078efcff */
[----:B------:R-:W-:-:S02]  /*1d840*/  LOP3.LUT R3, R0, 0x20, RZ, 0xfc, !PT ;  /* 0x0000002000037812 */ /* 0x000fc400078efcff */
[----:B------:R-:W-:Y:S01]  /*1d850*/  LOP3.LUT R2, R0, 0x40, RZ, 0xfc, !PT ;  /* 0x0000004000027812 */ /* 0x000fe200078efcff */
[----:B------:R-:W-:-:S05]  /*1d860*/  IMAD R0, R5, 0x2, R18 ;  /* 0x0000000205007824 */ /* 0x000fca00078e0212 */
[----:B------:R1:W-:Y:S02]  /*1d870*/  STL [R1+0x30], R0 ;  /* 0x0000300001007387 */ /* 0x0003e40000100800 */
.L_x_11750:
[----:B------:R-:W-:Y:S05]  /*1d880*/  YIELD ;  /* 0x0000000000007946 */ /* 0x000fea0003800000 */
[----:B------:R-:W-:Y:S01]  /*1d890*/  ULDC.64 UR4, c[0x0][0xa28] ;  /* 0x00028a0000047ab9 */ /* 0x000fe20000000a00 */
[----:B------:R-:W-:Y:S01]  /*1d8a0*/  IMAD.MOV.U32 R11, RZ, RZ, RZ ;  /* 0x000000ffff0b7224 */ /* 0x000fe200078e00ff */
[----:B------:R-:W-:Y:S01]  /*1d8b0*/  ISETP.NE.U32.AND P0, PT, RZ, UR4, PT ;  /* 0x00000004ff007c0c */ /* 0x000fe2000bf05070 */
[----:B01----:R-:W0:Y:S01]  /*1d8c0*/  LDC.64 R6, c[0x0][0xa00] ;  /* 0x00028000ff067b82 */ /* 0x003e220000000a00 */
[----:B------:R-:W-:Y:S01]  /*1d8d0*/  IMAD.MOV.U32 R0, RZ, RZ, RZ ;  /* 0x000000ffff007224 */ /* 0x000fe200078e00ff */
[----:B------:R-:W-:Y:S01]  /*1d8e0*/  ULDC.64 UR6, c[0x0][0xa10] ;  /* 0x0002840000067ab9 */ /* 0x000fe20000000a00 */
[----:B------:R-:W-:Y:S01]  /*1d8f0*/  ISETP.NE.AND.EX P0, PT, RZ, UR5, PT, P0 ;  /* 0x00000005ff007c0c */ /* 0x000fe2000bf05300 */
[----:B------:R-:W-:-:S12]  /*1d900*/  ULDC.64 UR4, c[0x0][0xa18] ;  /* 0x0002860000047ab9 */ /* 0x000fd80000000a00 */
[----:B------:R-:W1:Y:S02]  /*1d910*/  @P0 LDC.64 R2, c[0x0][0xa28] ;  /* 0x00028a00ff020b82 */ /* 0x000e640000000a00 */
[----:B-1----:R-:W-:-:S05]  /*1d920*/  @P0 IMAD.WIDE R2, R27, 0x4, R2 ;  /* 0x000000041b020825 */ /* 0x002fca00078e0202 */
[----:B--2---:R1:W2:Y:S01]  /*1d930*/  @P0 LDG.E R11, desc[UR52][R2.64] ;  /* 0x00000034020b0981 */ /* 0x0042a2000c1e1900 */
[----:B------:R-:W-:Y:S01]  /*1d940*/  ISETP.NE.U32.AND P0, PT, RZ, UR4, PT ;  /* 0x00000004ff007c0c */ /* 0x000fe2000bf05070 */
[----:B0-----:R-:W-:Y:S01]  /*1d950*/  IMAD.WIDE R6, R27, 0x4, R6 ;  /* 0x000000041b067825 */ /* 0x001fe200078e0206 */
[----:B------:R-:W-:Y:S02]  /*1d960*/  ISETP.NE.U32.AND P1, PT, RZ, UR6, PT ;  /* 0x00000006ff007c0c */ /* 0x000fe4000bf25070 */
[----:B------:R-:W-:Y:S01]  /*1d970*/  ISETP.NE.AND.EX P2, PT, RZ, UR5, PT, P0 ;  /* 0x00000005ff007c0c */ /* 0x000fe2000bf45300 */
[----:B------:R-:W-:Y:S01]  /*1d980*/  ULDC.64 UR4, c[0x0][0xa00] ;  /* 0x0002800000047ab9 */ /* 0x000fe20000000a00 */
[----:B------:R-:W-:Y:S01]  /*1d990*/  ISETP.NE.AND.EX P1, PT, RZ, UR7, PT, P1 ;  /* 0x00000007ff007c0c */ /* 0x000fe2000bf25310 */
[----:B------:R-:W-:Y:S01]  /*1d9a0*/  IMAD.MOV.U32 R4, RZ, RZ, RZ ;  /* 0x000000ffff047224 */ /* 0x000fe200078e00ff */
[----:B------:R-:W-:Y:S01]  /*1d9b0*/  ISETP.NE.U32.AND P0, PT, RZ, UR4, PT ;  /* 0x00000004ff007c0c */ /* 0x000fe2000bf05070 */
[----:B-1----:R-:W0:Y:S03]  /*1d9c0*/  LDC.64 R2, c[0x0][0xa10] ;  /* 0x00028400ff027b82 */ /* 0x002e260000000a00 */
[----:B------:R-:W-:-:S05]  /*1d9d0*/  ISETP.NE.AND.EX P0, PT, RZ, UR5, PT, P0 ;  /* 0x00000005ff007c0c */ /* 0x000fca000bf05300 */
[----:B------:R-:W1:Y:S08]  /*1d9e0*/  @P2 LDC.64 R8, c[0x0][0xa18] ;  /* 0x00028600ff082b82 */ /* 0x000e700000000a00 */
[----:B---3--:R-:W3:Y:S01]  /*1d9f0*/  @P0 LDG.E R0, desc[UR52][R6.64] ;  /* 0x0000003406000981 */ /* 0x008ee2000c1e1900 */
[----:B------:R-:W-:Y:S01]  /*1da00*/  ULDC UR4, c[0x0][0x288] ;  /* 0x0000a20000047ab9 */ /* 0x000fe20000000800 */
[----:B0-----:R-:W-:-:S05]  /*1da10*/  IMAD.WIDE R2, R27, 0x4, R2 ;  /* 0x000000041b027825 */ /* 0x001fca00078e0202 */
[----:B-----5:R-:W5:Y:S01]  /*1da20*/  @P1 LDG.E R4, desc[UR52][R2.64] ;  /* 0x0000003402041981 */ /* 0x020f62000c1e1900 */
[----:B-1----:R-:W-:-:S03]  /*1da30*/  @P2 IMAD.WIDE R8, R27, 0x4, R8 ;  /* 0x000000041b082825 */ /* 0x002fc600078e0208 */
[----:B---3--:R0:W-:Y:S02]  /*1da40*/  STL [R1+0x34], R0 ;  /* 0x0000340001007387 */ /* 0x0081e40000100800 */
[----:B0-----:R-:W-:Y:S01]  /*1da50*/  IMAD.U32 R0, RZ, RZ, UR4 ;  /* 0x00000004ff007e24 */ /* 0x001fe2000f8e00ff */
[----:B------:R-:W-:-:S05]  /*1da60*/  ULDC.64 UR4, c[0x0][0x418] ;  /* 0x0001060000047ab9 */ /* 0x000fca0000000a00 */
        /* <DEDUP_REMOVED lines=15> */
[----:B0-----:R-:W2:Y:S04]  /*1db60*/  LDG.E R0, desc[UR52][R6.64] ;  /* 0x0000003406007981 */ /* 0x001ea8000c1e1900 */
[----:B------:R-:W2:Y:S02]  /*1db70*/  LDG.E R6, desc[UR52][R6.64+0x4] ;  /* 0x0000043406067981 */ /* 0x000ea4000c1e1900 */
[----:B--2---:R-:W-:-:S05]  /*1db80*/  IMAD.IADD R12, R6, 0x1, -R0 ;  /* 0x00000001060c7824 */ /* 0x004fca00078e0a00 */
[----:B------:R1:W-:Y:S02]  /*1db90*/  STL [R1+0x8], R12 ;  /* 0x0000080c01007387 */ /* 0x0003e40000100800 */
.L_x_11630:
[----:B------:R-:W-:Y:S01]  /*1dba0*/  ULDC.64 UR4, c[0x0][0xa20] ;  /* 0x0002880000047ab9 */ /* 0x000fe20000000a00 */
[C---:B------:R-:W-:Y:S02]  /*1dbb0*/  LOP3.LUT R10, R26.reuse, 0xff000000, RZ, 0xc0, !PT ;  /* 0xff0000001a0a7812 */ /* 0x040fe400078ec0ff */
[----:B------:R-:W-:Y:S02]  /*1dbc0*/  ISETP.NE.U32.AND P0, PT, RZ, UR4, PT ;  /* 0x00000004ff007c0c */ /* 0x000fe4000bf05070 */
[----:B------:R-:W-:Y:S02]  /*1dbd0*/  SHF.R.U32.HI R10, RZ, 0x8, R10 ;  /* 0x00000008ff0a7819 */ /* 0x000fe4000001160a */
[----:B------:R-:W-:Y:S02]  /*1dbe0*/  ISETP.NE.AND.EX P0, PT, RZ, UR5, PT, P0 ;  /* 0x00000005ff007c0c */ /* 0x000fe4000bf05300 */
[C---:B0-----:R-:W-:Y:S02]  /*1dbf0*/  LOP3.LUT R0, R26.reuse, 0xff0000, RZ, 0xc0, !PT ;  /* 0x00ff00001a007812 */ /* 0x041fe400078ec0ff */
[----:B------:R-:W-:-:S02]  /*1dc00*/  LOP3.LUT R17, R26, 0xffff, RZ, 0xc0, !PT ;  /* 0x0000ffff1a117812 */ /* 0x000fc400078ec0ff */
[----:B------:R-:W-:-:S07]  /*1dc10*/  LEA.HI R10, R0, R10, RZ, 0x10 ;  /* 0x0000000a000a7211 */ /* 0x000fce00078f80ff */
[----:B------:R-:W-:Y:S05]  /*1dc20*/  @!P0 BRA `(.L_x_11631) ;  /* 0x0000000000108947 */ /* 0x000fea0003800000 */
[----:B------:R-:W0:Y:S02]  /*1dc30*/  LDC.64 R6, c[0x0][0xa20] ;  /* 0x00028800ff067b82 */ /* 0x000e240000000a00 */
[----:B0-----:R-:W-:-:S05]  /*1dc40*/  IMAD.WIDE R6, R27, 0x4, R6 ;  /* 0x000000041b067825 */ /* 0x001fca00078e0206 */
[----:B------:R0:W5:Y:S01]  /*1dc50*/  LDG.E R5, desc[UR52][R6.64] ;  /* 0x0000003406057981 */ /* 0x000162000c1e1900 */
[----:B------:R-:W-:Y:S05]  /*1dc60*/  BRA `(.L_x_11632) ;  /* 0x0000000000247947 */ /* 0x000fea0003800000 */
.L_x_11631:
        /* <DEDUP_REMOVED lines=9> */
.L_x_11632:
[----:B------:R-:W2:Y:S04]  /*1dd00*/  @P1 LDG.E R0, desc[UR52][R2.64] ;  /* 0x0000003402001981 */ /* 0x000ea8000c1e1900 */
[----:B0-----:R0:W2:Y:S01]  /*1dd10*/  @P1 LDG.E R6, desc[UR52][R2.64+0x4] ;  /* 0x0000043402061981 */ /* 0x0010a2000c1e1900 */
[----:B------:R-:W-:Y:S02]  /*1dd20*/  IMAD R25, R25, 0xc0, RZ ;  /* 0x000000c019197824 */ /* 0x000fe400078e02ff */
[----:B-----5:R-:W-:Y:S01]  /*1dd30*/  IMAD.IADD R5, R5, 0x1, -R11 ;  /* 0x0000000105057824 */ /* 0x020fe200078e0a0b */
[----:B0-----:R-:W0:Y:S02]  /*1dd40*/  LDC R2, c[0x0][0x448] ;  /* 0x00011200ff027b82 */ /* 0x001e240000000800 */
[----:B0-----:R-:W-:-:S13]  /*1dd50*/  ISETP.NE.AND P2, PT, R2, 0x1, PT ;  /* 0x000000010200780c */ /* 0x001fda0003f45270 */
[----:B------:R-:W0:Y:S08]  /*1dd60*/  @P2 LDC R3, c[0x0][0x44c] ;  /* 0x00011300ff032b82 */ /* 0x000e300000000800 */
[----:B------:R-:W3:Y:S01]  /*1dd70*/  @P2 LDC R2, c[0x0][0x450] ;  /* 0x00011400ff022b82 */ /* 0x000ee20000000800 */
[----:B--2---:R-:W-:Y:S02]  /*1dd80*/  @P1 IMAD.IADD R8, R6, 0x1, -R0 ;  /* 0x0000000106081824 */ /* 0x004fe400078e0a00 */
[----:B------:R-:W-:-:S02]  /*1dd90*/  VIADD R0, R25, 0xbf ;  /* 0x000000bf19007836 */ /* 0x000fc40000000000 */
[----:B------:R-:W-:Y:S02]  /*1dda0*/  IMAD.IADD R11, R5, 0x1, R8 ;  /* 0x00000001050b7824 */ /* 0x000fe400078e0208 */
[----:B0-----:R-:W-:-:S03]  /*1ddb0*/  @P2 IMAD.HI.U32 R3, R0, R3, RZ ;  /* 0x0000000300032227 */ /* 0x001fc600078e00ff */
[----:B------:R0:W-:Y:S01]  /*1ddc0*/  STL [R1+0x18], R11 ;  /* 0x0000180b01007387 */ /* 0x0001e20000100800 */
[C---:B------:R-:W-:Y:S01]  /*1ddd0*/  VIADD R22, R11.reuse, 0x7f ;  /* 0x0000007f0b167836 */ /* 0x040fe20000000000 */
[----:B---3--:R-:W-:Y:S02]  /*1dde0*/  @P2 SHF.R.U32.HI R0, RZ, R2, R3 ;  /* 0x00000002ff002219 */ /* 0x008fe40000011603 */
[----:B------:R-:W-:Y:S02]  /*1ddf0*/  IADD3 R21, R11, 0x1, -R12 ;  /* 0x000000010b157810 */ /* 0x000fe40007ffe80c */
[----:B------:R-:W-:-:S03]  /*1de00*/  SHF.R.S32.HI R2, RZ, 0x1f, R22 ;  /* 0x0000001fff027819 */ /* 0x000fc60000011416 */
[----:B------:R-:W-:Y:S01]  /*1de10*/  IMAD.IADD R0, R21, 0x1, R0 ;  /* 0x0000000115007824 */ /* 0x000fe200078e0200 */
[----:B------:R-:W-:Y:S02]  /*1de20*/  LEA.HI R22, R2, R22, RZ, 0x7 ;  /* 0x0000001602167211 */ /* 0x000fe400078f38ff */
[----:B------:R-:W2:Y:S02]  /*1de30*/  LDC.64 R2, c[0x0][0x9e0] ;  /* 0x00027800ff027b82 */ /* 0x000ea40000000a00 */
[----:B------:R-:W-:Y:S02]  /*1de40*/  SHF.R.S32.HI R22, RZ, 0x7, R22 ;  /* 0x00000007ff167819 */ /* 0x000fe40000011416 */
[----:B--2---:R-:W-:Y:S01]  /*1de50*/  ISETP.GE.AND P3, PT, R3, 0x1, PT ;  /* 0x000000010300780c */ /* 0x004fe20003f66270 */
[----:B------:R-:W-:-:S12]  /*1de60*/  IMAD.IADD R2, R0, 0x1, R2 ;  /* 0x0000000100027824 */ /* 0x000fd800078e0202 */
[----:B0-----:R-:W-:Y:S05]  /*1de70*/  @!P3 BRA `(.L_x_11633) ;  /* 0x000000000048b947 */ /* 0x001fea0003800000 */
        /* <DEDUP_REMOVED lines=11> */
.L_x_11635:
[----:B------:R-:W-:-:S13]  /*1df30*/  ISETP.NE.AND P0, PT, R3, 0x1, PT ;  /* 0x000000010300780c */ /* 0x000fda0003f05270 */
[----:B------:R-:W0:Y:S02]  /*1df40*/  @P0 LDC.64 R6, c[0x0][0x9e8] ;  /* 0x00027a00ff060b82 */ /* 0x000e240000000a00 */
[----:B0-----:R-:W-:-:S05]  /*1df50*/  @P0 IMAD.HI.U32 R6, R9, R6, RZ ;  /* 0x0000000609060227 */ /* 0x001fca00078e00ff */
[----:B------:R-:W-:-:S07]  /*1df60*/  @P0 SHF.R.U32.HI R9, RZ, R7, R6 ;  /* 0x00000007ff090219 */ /* 0x000fce0000011606 */
.L_x_11636:
[----:B------:R-:W-:Y:S05]  /*1df70*/  BSYNC B0 ;  /* 0x0000000000007941 */ /* 0x000fea0003800000 */
.L_x_11634:
[----:B------:R-:W-:-:S05]  /*1df80*/  IMAD R9, R9, R3, R3 ;  /* 0x0000000309097224 */ /* 0x000fca00078e0203 */
[----:B------:R-:W-:-:S07]  /*1df90*/  VIMNMX R2, R2, R9, PT ;  /* 0x0000000902027248 */ /* 0x000fce0003fe0100 */
.L_x_11633:
[----:B------:R-:W0:Y:S01]  /*1dfa0*/  @P2 LDC R6, c[0x0][0x44c] ;  /* 0x00011300ff062b82 */ /* 0x000e220000000800 */
[----:B------:R-:W-:Y:S01]  /*1dfb0*/  VIADD R2, R2, 0x7f ;  /* 0x0000007f02027836 */ /* 0x000fe20000000000 */
[----:B------:R-:W-:Y:S01]  /*1dfc0*/  ULDC UR4, c[0x0][0x9dc] ;  /* 0x0002770000047ab9 */ /* 0x000fe20000000800 */
[----:B------:R-:W-:Y:S02]  /*1dfd0*/  IMAD.MOV.U32 R0, RZ, RZ, R25 ;  /* 0x000000ffff007224 */ /* 0x000fe400078e0019 */
[----:B------:R-:W-:-:S03]  /*1dfe0*/  IMAD.IADD R20, R11, 0x1, -R12 ;  /* 0x000000010b147824 */ /* 0x000fc600078e0a0c */
[----:B------:R-:W2:Y:S01]  /*1dff0*/  @P2 LDC R7, c[0x0][0x450] ;  /* 0x00011400ff072b82 */ /* 0x000ea20000000800 */
[----:B0-----:R-:W-:-:S05]  /*1e000*/  @P2 IMAD.HI.U32 R6, R25, R6, RZ ;  /* 0x0000000619062227 */ /* 0x001fca00078e00ff */
[----:B--2---:R-:W-:Y:S02]  /*1e010*/  @P2 SHF.R.U32.HI R0, RZ, R7, R6 ;  /* 0x00000007ff002219 */ /* 0x004fe40000011606 */
[----:B------:R-:W-:-:S04]  /*1e020*/  SHF.R.S32.HI R6, RZ, 0x1f, R2 ;  /* 0x0000001fff067819 */ /* 0x000fc80000011402 */
[----:B------:R-:W-:Y:S01]  /*1e030*/  LEA.HI R6, R6, R2, RZ, 0x7 ;  /* 0x0000000206067211 */ /* 0x000fe200078f38ff */
[----:B------:R-:W-:-:S03]  /*1e040*/  IMAD.IADD R2, R20, 0x1, R0 ;  /* 0x0000000114027824 */ /* 0x000fc600078e0200 */
[----:B------:R-:W-:Y:S01]  /*1e050*/  SHF.R.S32.HI R9, RZ, 0x7, R6 ;  /* 0x00000007ff097819 */ /* 0x000fe20000011406 */
[----:B------:R-:W-:-:S03]  /*1e060*/  VIADD R0, R2, -UR4 ;  /* 0x8000000402007c36 */ /* 0x000fc60008000000 */
        /* <DEDUP_REMOVED lines=12> */
.L_x_11639:
[----:B------:R-:W-:-:S13]  /*1e130*/  ISETP.NE.AND P0, PT, R3, 0x1, PT ;  /* 0x000000010300780c */ /* 0x000fda0003f05270 */
[----:B------:R-:W0:Y:S02]  /*1e140*/  @P0 LDC.64 R6, c[0x0][0x9e8] ;  /* 0x00027a00ff060b82 */ /* 0x000e240000000a00 */
[----:B0-----:R-:W-:-:S05]  /*1e150*/  @P0 IMAD.HI.U32 R6, R2, R6, RZ ;  /* 0x0000000602060227 */ /* 0x001fca00078e00ff */
[----:B------:R-:W-:-:S07]  /*1e160*/  @P0 SHF.R.U32.HI R2, RZ, R7, R6 ;  /* 0x00000007ff020219 */ /* 0x000fce0000011606 */
.L_x_11640:
[----:B------:R-:W-:Y:S05]  /*1e170*/  BSYNC B0 ;  /* 0x0000000000007941 */ /* 0x000fea0003800000 */
.L_x_11638:
[----:B------:R-:W-:-:S05]  /*1e180*/  IMAD R2, R2, R3, RZ ;  /* 0x0000000302027224 */ /* 0x000fca00078e02ff */
[----:B------:R-:W-:-:S07]  /*1e190*/  VIMNMX R0, R0, R2, !PT ;  /* 0x0000000200007248 */ /* 0x000fce0007fe0100 */
.L_x_11637:
        /* <DEDUP_REMOVED lines=19> */
[----:B------:R0:W2:Y:S02]  /*1e2d0*/  F2I.FTZ.U32.TRUNC.NTZ R3, R2 ;  /* 0x0000000200037305 */ /* 0x0000a4000021f000 */
[----:B0-----:R-:W-:-:S04]  /*1e2e0*/  LOP3.LUT R2, R11, R7, RZ, 0x3c, !PT ;  /* 0x000000070b027212 */ /* 0x001fc800078e3cff */
[----:B------:R-:W-:Y:S01]  /*1e2f0*/  ISETP.GE.AND P3, PT, R2, RZ, PT ;  /* 0x000000ff0200720c */ /* 0x000fe20003f66270 */
[----:B--2---:R-:W-:-:S04]  /*1e300*/  IMAD.MOV R2, RZ, RZ, -R3 ;  /* 0x000000ffff027224 */ /* 0x004fc800078e0a03 */
[----:B-1----:R-:W-:Y:S02]  /*1e310*/  IMAD R12, R2, R10, RZ ;  /* 0x0000000a020c7224 */ /* 0x002fe400078e02ff */
        /* <DEDUP_REMOVED lines=16> */
.L_x_11642:
[----:B------:R-:W-:Y:S05]  /*1e420*/  BSYNC B0 ;  /* 0x0000000000007941 */ /* 0x000fea0003800000 */
.L_x_11641:
        /* <DEDUP_REMOVED lines=24> */
.L_x_11818:
[----:B--2---:R-:W-:Y:S02]  /*1e5b0*/  ISETP.NE.AND P0, PT, R14, RZ, PT ;  /* 0x000000ff0e00720c */ /* 0x004fe40003f05270 */
[----:B------:R-:W-:-:S11]  /*1e5c0*/  PLOP3.LUT P6, PT, PT, PT, PT, 0x8, 0x0 ;  /* 0x000000000000781c */ /* 0x000fd60003fce170 */
[----:B------:R-:W-:Y:S05]  /*1e5d0*/  @P0 BRA `(.L_x_11646) ;  /* 0x00000000000c0947 */ /* 0x000fea0003800000 */
[----:B------:R-:W-:-:S03]  /*1e5e0*/  UMOV UR4, 0xffffffff ;  /* 0xffffffff00047882 */ /* 0x000fc60000000000 */
[----:B------:R-:W-:Y:S05]  /*1e5f0*/  BRA.DIV UR4, `(.L_x_11647) ;  /* 0x0000007604407947 */ /* 0x000fea000b800000 */
[----:B------:R-:W-:-:S13]  /*1e600*/  ELECT P6, URZ, PT ;  /* 0x00000000003f782f */ /* 0x000fda00038c0000 */
.L_x_11646:
        /* <DEDUP_REMOVED lines=9> */
.L_x_11821:
[----:B------:R-:W-:Y:S05]  /*1e6a0*/  BSYNC B1 ;  /* 0x0000000000017941 */ /* 0x000fea0003800000 */
.L_x_11648:
[----:B------:R-:W-:Y:S04]  /*1e6b0*/  BSSY B1, `(.L_x_11650) ;  /* 0x000008c000017945 */ /* 0x000fe80003800000 */
[----:B------:R-:W-:Y:S05]  /*1e6c0*/  @!P6 BRA `(.L_x_11651) ;  /* 0x000000080028e947 */ /* 0x000fea0003800000 */
[----:B------:R-:W2:Y:S01]  /*1e6d0*/  LDL R8, [R1+0x4] ;  /* 0x0000040001087983 */ /* 0x000ea20000100800 */
[----:B------:R-:W-:Y:S01]  /*1e6e0*/  IMAD R10, R29, 0x8, R18 ;  /* 0x000000081d0a7824 */ /* 0x000fe200078e0212 */
[----:B------:R-:W3:Y:S01]  /*1e6f0*/  S2R R7, SR_TID.X ;  /* 0x0000000000077919 */ /* 0x000ee20000002100 */
[----:B------:R-:W-:Y:S01]  /*1e700*/  BSSY B2, `(.L_x_11652) ;  /* 0x0000006000027945 */ /* 0x000fe20003800000 */
[----:B---3--:R-:W-:-:S04]  /*1e710*/  LOP3.LUT R7, R7, 0x7f, RZ, 0xc0, !PT ;  /* 0x0000007f07077812 */ /* 0x008fc800078ec0ff */
[----:B------:R-:W-:Y:S02]  /*1e720*/  ISETP.NE.AND P1, PT, R7, RZ, PT ;  /* 0x000000ff0700720c */ /* 0x000fe40003f25270 */
[----:B--2---:R-:W-:-:S04]  /*1e730*/  SHF.L.U32 R9, R8, 0x1f, RZ ;  /* 0x0000001f08097819 */ /* 0x004fc800000006ff */
[----:B------:R-:W2:Y:S02]  /*1e740*/  SYNCS.PHASECHK.TRANS64.TRYWAIT P0, [R10+URZ+0x2d8a0], R9 ;  /* 0x02d8a0090a0075a7 */ /* 0x000ea4000800017f */
[----:B--2---:R-:W-:Y:S05]  /*1e750*/  @!P0 BRA `(.L_x_11653) ;  /* 0x00000074001c8947 */ /* 0x004fea0003800000 */
.L_x_11822:
[----:B------:R-:W-:Y:S05]  /*1e760*/  BSYNC B2 ;  /* 0x0000000000027941 */ /* 0x000fea0003800000 */
.L_x_11652:
[----:B------:R-:W-:Y:S04]  /*1e770*/  BSSY B2, `(.L_x_11654) ;  /* 0x0000009000027945 */ /* 0x000fe80003800000 */
[----:B------:R-:W-:Y:S05]  /*1e780*/  @P1 BRA `(.L_x_11655) ;  /* 0x00000000001c1947 */ /* 0x000fea0003800000 */
[----:B0-----:R-:W0:Y:S02]  /*1e790*/  S2R R6, SR_TID.X ;  /* 0x0000000000067919 */ /* 0x001e240000002100 */
[----:B0-----:R-:W-:Y:S01]  /*1e7a0*/  LOP3.LUT R7, R6, 0x1f, RZ, 0xc0, !PT ;  /* 0x0000001f06077812 */ /* 0x001fe200078ec0ff */
[----:B------:R-:W-:-:S03]  /*1e7b0*/  IMAD.MOV.U32 R6, RZ, RZ, 0x6000 ;  /* 0x00006000ff067424 */ /* 0x000fc600078e00ff */
[----:B------:R-:W-:Y:S01]  /*1e7c0*/  ISETP.NE.AND P0, PT, R7, RZ, PT ;  /* 0x000000ff0700720c */ /* 0x000fe20003f05270 */
[----:B------:R3:W-:-:S12]  /*1e7d0*/  SYNCS.ARRIVE.TRANS64 RZ, [R10+URZ+0x2d890], R6 ;  /* 0x02d890060aff79a7 */ /* 0x0007d8000800003f */
[----:B---3--:R-:W-:Y:S05]  /*1e7e0*/  @!P0 BRA `(.L_x_11655) ;  /* 0x0000000000048947 */ /* 0x008fea0003800000 */
[----:B------:R-:W-:Y:S01]  /*1e7f0*/  BPT.TRAP 0x1 ;  /* 0x000000040000795c */ /* 0x000fe20000300000 */
.L_x_11655:
[----:B------:R-:W-:Y:S05]  /*1e800*/  BSYNC B2 ;  /* 0x0000000000027941 */ /* 0x000fea0003800000 */
.L_x_11654:
        /* <DEDUP_REMOVED lines=8> */
[----:B0-----:R-:W-:Y:S01]  /*1e890*/  VIADD R6, R10, 0x2d890 ;  /* 0x0002d8900a067836 */ /* 0x001fe20000000000 */
[----:B------:R-:W-:Y:S01]  /*1e8a0*/  UMOV UR6, 0x0 ;  /* 0x0000000000067882 */ /* 0x000fe20000000000 */
[----:B------:R-:W-:Y:S01]  /*1e8b0*/  VIADD R11, R8, 0x15400 ;  /* 0x00015400080b7836 */ /* 0x000fe20000000000 */
[----:B------:R-:W-:-:S09]  /*1e8c0*/  UMOV UR7, 0x12f00000 ;  /* 0x12f0000000077882 */ /* 0x000fd20000000000 */
.L_x_11656:
        /* <DEDUP_REMOVED lines=16> */
.L_x_11657:
        /* <DEDUP_REMOVED lines=16> */
.L_x_11658:
        /* <DEDUP_REMOVED lines=13> */
.L_x_11823:
[----:B------:R-:W-:Y:S05]  /*1eba0*/  BSYNC B2 ;  /* 0x0000000000027941 */ /* 0x000fea0003800000 */
.L_x_11659:
[----:B------:R-:W-:Y:S01]  /*1ebb0*/  BSSY B2, `(.L_x_11661) ;  /* 0x000000b000027945 */ /* 0x000fe20003800000 */
[----:B-1----:R-:W-:Y:S02]  /*1ebc0*/  IMAD.MOV.U32 R12, RZ, RZ, 0x0 ;  /* 0x00000000ff0c7424 */ /* 0x002fe400078e00ff */
[----:B------:R-:W-:Y:S01]  /*1ebd0*/  IMAD.MOV.U32 R13, RZ, RZ, 0x12f00000 ;  /* 0x12f00000ff0d7424 */ /* 0x000fe200078e00ff */
[----:B------:R-:W-:Y:S06]  /*1ebe0*/  @P1 BRA `(.L_x_11662) ;  /* 0x00000000001c1947 */ /* 0x000fec0003800000 */
[----:B------:R-:W1:Y:S02]  /*1ebf0*/  S2R R6, SR_TID.X ;  /* 0x0000000000067919 */ /* 0x000e640000002100 */
[----:B-1----:R-:W-:Y:S01]  /*1ec00*/  LOP3.LUT R11, R6, 0x1f, RZ, 0xc0, !PT ;  /* 0x0000001f060b7812 */ /* 0x002fe200078ec0ff */
[----:B------:R-:W-:-:S03]  /*1ec10*/  IMAD.MOV.U32 R6, RZ, RZ, 0x6000 ;  /* 0x00006000ff067424 */ /* 0x000fc600078e00ff */
[----:B------:R-:W-:Y:S01]  /*1ec20*/  ISETP.NE.AND P0, PT, R11, RZ, PT ;  /* 0x000000ff0b00720c */ /* 0x000fe20003f05270 */
[----:B------:R1:W-:-:S12]  /*1ec30*/  SYNCS.ARRIVE.TRANS64 RZ, [R10+URZ+0x2d8b0], R6 ;  /* 0x02d8b0060aff79a7 */ /* 0x0003d8000800003f */
[----:B-1----:R-:W-:Y:S05]  /*1ec40*/  @!P0 BRA `(.L_x_11662) ;  /* 0x0000000000048947 */ /* 0x002fea0003800000 */
[----:B------:R-:W-:Y:S01]  /*1ec50*/  BPT.TRAP 0x1 ;  /* 0x000000040000795c */ /* 0x000fe20000300000 */
.L_x_11662:
[----:B------:R-:W-:Y:S05]  /*1ec60*/  BSYNC B2 ;  /* 0x0000000000027941 */ /* 0x000fea0003800000 */
.L_x_11661:
[----:B------:R-:W-:Y:S01]  /*1ec70*/  R2UR UR10, R23 ;  /* 0x00000000170a72ca */ /* 0x000fe200000e0000 */
[----:B------:R-:W-:Y:S01]  /*1ec80*/  UIADD3 UR4, UP0, UR40, 0x670, URZ ;  /* 0x0000067028047890 */ /* 0x000fe2000ff1e03f */
[----:B------:R-:W-:Y:S01]  /*1ec90*/  R2UR UR6, R12 ;  /* 0x000000000c0672ca */ /* 0x000fe200000e0000 */
[----:B0-2---:R-:W-:Y:S01]  /*1eca0*/  VIADD R10, R10, 0x2d8b0 ;  /* 0x0002d8b00a0a7836 */ /* 0x005fe20000000000 */
[----:B------:R-:W-:Y:S01]  /*1ecb0*/  R2UR UR7, R13 ;  /* 0x000000000d0772ca */ /* 0x000fe200000e0000 */
[----:B------:R-:W-:Y:S01]  /*1ecc0*/  VIADD R6, R8, 0x400 ;  /* 0x0000040008067836 */ /* 0x000fe20000000000 */
[----:B------:R-:W-:Y:S01]  /*1ecd0*/  PLOP3.LUT P0, PT, PT, PT, PT, 0x80, 0x0 ;  /* 0x000000000000781c */ /* 0x000fe20003f0f070 */
[----:B------:R-:W-:-:S12]  /*1ece0*/  UIADD3.X UR5, URZ, UR41, URZ, UP0, !UPT ;  /* 0x000000293f057290 */ /* 0x000fd800087fe43f */
.L_x_11663:
        /* <DEDUP_REMOVED lines=15> */
.L_x_11664:
        /* <DEDUP_REMOVED lines=15> */
.L_x_11665:
        /* <DEDUP_REMOVED lines=10> */
.L_x_11651:
[----:B------:R-:W-:Y:S05]  /*1ef70*/  BSYNC B1 ;  /* 0x0000000000017941 */ /* 0x000fea0003800000 */
.L_x_11650:
        /* <DEDUP_REMOVED lines=11> */
.L_x_11682:
[----:B------:R-:W-:Y:S05]  /*1f030*/  YIELD ;  /* 0x0000000000007946 */ /* 0x000fea0003800000 */
[----:B------:R-:W-:Y:S04]  /*1f040*/  BSSY B1, `(.L_x_11666) ;  /* 0x000008b000017945 */ /* 0x000fe80003800000 */
[----:B--2---:R-:W-:Y:S05]  /*1f050*/  @!P6 BRA `(.L_x_11667) ;  /* 0x000000080024e947 */ /* 0x004fea0003800000 */
[----:B0-----:R-:W2:Y:S01]  /*1f060*/  LDL R6, [R1+0x4] ;  /* 0x0000040001067983 */ /* 0x001ea20000100800 */
[----:B------:R-:W-:Y:S01]  /*1f070*/  IMAD R9, R29, 0x8, R18 ;  /* 0x000000081d097824 */ /* 0x000fe200078e0212 */
[----:B------:R-:W0:Y:S01]  /*1f080*/  S2R R3, SR_TID.X ;  /* 0x0000000000037919 */ /* 0x000e220000002100 */
[----:B------:R-:W-:Y:S01]  /*1f090*/  BSSY B2, `(.L_x_11668) ;  /* 0x0000006000027945 */ /* 0x000fe20003800000 */
[----:B0-----:R-:W-:-:S04]  /*1f0a0*/  LOP3.LUT R3, R3, 0x7f, RZ, 0xc0, !PT ;  /* 0x0000007f03037812 */ /* 0x001fc800078ec0ff */
[----:B------:R-:W-:Y:S02]  /*1f0b0*/  ISETP.NE.AND P2, PT, R3, RZ, PT ;  /* 0x000000ff0300720c */ /* 0x000fe40003f45270 */
[----:B--2---:R-:W-:-:S04]  /*1f0c0*/  SHF.L.U32 R8, R6, 0x1f, RZ ;  /* 0x0000001f06087819 */ /* 0x004fc800000006ff */
[----:B------:R-:W0:Y:S02]  /*1f0d0*/  SYNCS.PHASECHK.TRANS64.TRYWAIT P1, [R9+URZ+0x2d8a0], R8 ;  /* 0x02d8a008090075a7 */ /* 0x000e24000802017f */
[----:B0-----:R-:W-:Y:S05]  /*1f0e0*/  @!P1 BRA `(.L_x_11669) ;  /* 0x0000006800e09947 */ /* 0x001fea0003800000 */
.L_x_11824:
[----:B------:R-:W-:Y:S05]  /*1f0f0*/  BSYNC B2 ;  /* 0x0000000000027941 */ /* 0x000fea0003800000 */
.L_x_11668:
[----:B------:R-:W-:Y:S04]  /*1f100*/  BSSY B2, `(.L_x_11670) ;  /* 0x0000009000027945 */ /* 0x000fe80003800000 */
[----:B------:R-:W-:Y:S05]  /*1f110*/  @P2 BRA `(.L_x_11671) ;  /* 0x00000000001c2947 */ /* 0x000fea0003800000 */
[----:B------:R-:W2:Y:S02]  /*1f120*/  S2R R3, SR_TID.X ;  /* 0x0000000000037919 */ /* 0x000ea40000002100 */
[----:B--2---:R-:W-:Y:S01]  /*1f130*/  LOP3.LUT R6, R3, 0x1f, RZ, 0xc0, !PT ;  /* 0x0000001f03067812 */ /* 0x004fe200078ec0ff */
[----:B------:R-:W-:-:S03]  /*1f140*/  IMAD.MOV.U32 R3, RZ, RZ, 0x6000 ;  /* 0x00006000ff037424 */ /* 0x000fc600078e00ff */
[----:B------:R-:W-:Y:S01]  /*1f150*/  ISETP.NE.AND P1, PT, R6, RZ, PT ;  /* 0x000000ff0600720c */ /* 0x000fe20003f25270 */
[----:B------:R2:W-:-:S12]  /*1f160*/  SYNCS.ARRIVE.TRANS64 RZ, [R9+URZ+0x2d890], R3 ;  /* 0x02d8900309ff79a7 */ /* 0x0005d8000800003f */
[----:B--2---:R-:W-:Y:S05]  /*1f170*/  @!P1 BRA `(.L_x_11671) ;  /* 0x0000000000049947 */ /* 0x004fea0003800000 */
[----:B------:R-:W-:Y:S01]  /*1f180*/  BPT.TRAP 0x1 ;  /* 0x000000040000795c */ /* 0x000fe20000300000 */
.L_x_11671:
[----:B------:R-:W-:Y:S05]  /*1f190*/  BSYNC B2 ;  /* 0x0000000000027941 */ /* 0x000fea0003800000 */
.L_x_11670:
        /* <DEDUP_REMOVED lines=11> */
.L_x_11672:
        /* <DEDUP_REMOVED lines=10> */
[----:B------:R-:W-:Y:S01]  /*1f2f0*/  IMAD.MOV.U32 R23, RZ, RZ, 0x20 ;  /* 0x00000020ff177424 */ /* 0x000fe200078e00ff */
[----:B------:R-:W-:Y:S01]  /*1f300*/  PLOP3.LUT P1, PT, PT, PT, PT, 0x80, 0x0 ;  /* 0x000000000000781c */ /* 0x000fe20003f2f070 */
[----:B------:R-:W-:Y:S01]  /*1f310*/  VIADD R11, R7, 0x17400 ;  /* 0x00017400070b7836 */ /* 0x000fe20000000000 */
[----:B------:R-:W-:Y:S01]  /*1f320*/  UMOV UR6, 0x0 ;  /* 0x0000000000067882 */ /* 0x000fe20000000000 */
[----:B------:R-:W-:Y:S01]  /*1f330*/  UMOV UR7, 0x12f00000 ;  /* 0x12f0000000077882 */ /* 0x000fe20000000000 */
[----:B------:R-:W-:-:S15]  /*1f340*/  R2UR UR10, R23 ;  /* 0x00000000170a72ca */ /* 0x000fde00000e0000 */
.L_x_11673:
        /* <DEDUP_REMOVED lines=16> */
.L_x_11674:
        /* <DEDUP_REMOVED lines=10> */
[----:B------:R-:W2:Y:S01]  /*1f4f0*/  SYNCS.PHASECHK.TRANS64.TRYWAIT P1, [R9+URZ+0x2d8c0], R8 ;  /* 0x02d8c008090075a7 */ /* 0x000ea2000802017f */
[----:B------:R-:W-:Y:S04]  /*1f500*/  BSSY B2, `(.L_x_11675) ;  /* 0x0000002000027945 */ /* 0x000fe80003800000 */
[----:B--2---:R-:W-:Y:S05]  /*1f510*/  @!P1 BRA `(.L_x_11676) ;  /* 0x0000006400e89947 */ /* 0x004fea0003800000 */
.L_x_11825:
[----:B------:R-:W-:Y:S05]  /*1f520*/  BSYNC B2 ;  /* 0x0000000000027941 */ /* 0x000fea0003800000 */
.L_x_11675:
        /* <DEDUP_REMOVED lines=11> */
.L_x_11678:
[----:B------:R-:W-:Y:S05]  /*1f5e0*/  BSYNC B2 ;  /* 0x0000000000027941 */ /* 0x000fea0003800000 */
.L_x_11677:
        /* <DEDUP_REMOVED lines=8> */
.L_x_11679:
        /* <DEDUP_REMOVED lines=15> */
.L_x_11680:
        /* <DEDUP_REMOVED lines=15> */
.L_x_11681:
        /* <DEDUP_REMOVED lines=10> */
.L_x_11667:
[----:B------:R-:W-:Y:S05]  /*1f8f0*/  BSYNC B1 ;  /* 0x0000000000017941 */ /* 0x000fea0003800000 */
.L_x_11666:
        /* <DEDUP_REMOVED lines=10> */
.L_x_11644:
[----:B------:R-:W-:Y:S05]  /*1f9a0*/  BSYNC B0 ;  /* 0x0000000000007941 */ /* 0x000fea0003800000 */
.L_x_11643:
[----:B------:R-:W3:Y:S01]  /*1f9b0*/  LDC R2, c[0x0][0x448] ;  /* 0x00011200ff027b82 */ /* 0x000ee20000000800 */
[----:B------:R-:W-:Y:S01]  /*1f9c0*/  VIADD R3, R25, 0xbf ;  /* 0x000000bf19037836 */ /* 0x000fe20000000000 */
[----:B------:R-:W-:Y:S06]  /*1f9d0*/  @!P0 WARPSYNC.ALL ;  /* 0x0000000000008948 */ /* 0x000fec0003800000 */
[----:B------:R-:W-:Y:S01]  /*1f9e0*/  @!P0 BAR.SYNC.DEFER_BLOCKING 0xc, 0x200 ;  /* 0x0308000000008b1d */ /* 0x000fe20000010000 */
[----:B---3--:R-:W-:-:S13]  /*1f9f0*/  ISETP.NE.AND P1, PT, R2, 0x1, PT ;  /* 0x000000010200780c */ /* 0x008fda0003f25270 */
[----:B------:R-:W3:Y:S08]  /*1fa00*/  @P1 LDC R4, c[0x0][0x44c] ;  /* 0x00011300ff041b82 */ /* 0x000ef00000000800 */
[----:B------:R-:W4:Y:S01]  /*1fa10*/  @P1 LDC R2, c[0x0][0x450] ;  /* 0x00011400ff021b82 */ /* 0x000f220000000800 */
[----:B---3--:R-:W-:-:S05]  /*1fa20*/  @P1 IMAD.HI.U32 R4, R3, R4, RZ ;  /* 0x0000000403041227 */ /* 0x008fca00078e00ff */
[----:B----4-:R-:W-:-:S05]  /*1fa30*/  @P1 SHF.R.U32.HI R3, RZ, R2, R4 ;  /* 0x00000002ff031219 */ /* 0x010fca0000011604 */
[----:B------:R-:W-:Y:S02]  /*1fa40*/  IMAD.IADD R21, R21, 0x1, R3 ;  /* 0x0000000115157824 */ /* 0x000fe400078e0203 */
[----:B------:R-:W3:Y:S02]  /*1fa50*/  LDC.64 R2, c[0x0][0x9e0] ;  /* 0x00027800ff027b82 */ /* 0x000ee40000000a00 */
[----:B---3--:R-:W-:Y:S01]  /*1fa60*/  ISETP.GE.AND P2, PT, R3, 0x1, PT ;  /* 0x000000010300780c */ /* 0x008fe20003f46270 */
[----:B------:R-:W-:-:S12]  /*1fa70*/  IMAD.IADD R2, R21, 0x1, R2 ;  /* 0x0000000115027824 */ /* 0x000fd800078e0202 */
[----:B------:R-:W-:Y:S05]  /*1fa80*/  @!P2 BRA `(.L_x_11683) ;  /* 0x000000000048a947 */ /* 0x000fea0003800000 */
[C---:B------:R-:W-:Y:S01]  /*1fa90*/  ISETP.GT.AND P0, PT, R21.reuse, RZ, PT ;  /* 0x000000ff1500720c */ /* 0x040fe20003f04270 */
[----:B------:R-:W-:Y:S01]  /*1faa0*/  BSSY B0, `(.L_x_11684) ;  /* 0x000000e000007945 */ /* 0x000fe20003800000 */
[----:B0-----:R-:W-:-:S11]  /*1fab0*/  VIADD R6, R21, 0xffffffff ;  /* 0xffffffff15067836 */ /* 0x001fd60000000000 */
        /* <DEDUP_REMOVED lines=8> */
.L_x_11685:
[----:B------:R-:W-:-:S13]  /*1fb40*/  ISETP.NE.AND P0, PT, R3, 0x1, PT ;  /* 0x000000010300780c */ /* 0x000fda0003f05270 */
[----:B------:R-:W0:Y:S02]  /*1fb50*/  @P0 LDC.64 R4, c[0x0][0x9e8] ;  /* 0x00027a00ff040b82 */ /* 0x000e240000000a00 */
[----:B0-----:R-:W-:-:S05]  /*1fb60*/  @P0 IMAD.HI.U32 R4, R6, R4, RZ ;  /* 0x0000000406040227 */ /* 0x001fca00078e00ff */
[----:B------:R-:W-:-:S07]  /*1fb70*/  @P0 SHF.R.U32.HI R6, RZ, R5, R4 ;  /* 0x00000005ff060219 */ /* 0x000fce0000011604 */
.L_x_11686:
[----:B------:R-:W-:Y:S05]  /*1fb80*/  BSYNC B0 ;  /* 0x0000000000007941 */ /* 0x000fea0003800000 */
.L_x_11684:
[----:B------:R-:W-:-:S05]  /*1fb90*/  IMAD R6, R6, R3, R3 ;  /* 0x0000000306067224 */ /* 0x000fca00078e0203 */
[----:B------:R-:W-:-:S07]  /*1fba0*/  VIMNMX R2, R2, R6, PT ;  /* 0x0000000602027248 */ /* 0x000fce0003fe0100 */
.L_x_11683:
[----:B------:R-:W-:Y:S01]  /*1fbb0*/  VIADD R2, R2, 0x7f ;  /* 0x0000007f02027836 */ /* 0x000fe20000000000 */
[----:B------:R-:W-:Y:S01]  /*1fbc0*/  ULDC UR4, c[0x0][0x9dc] ;  /* 0x0002770000047ab9 */ /* 0x000fe20000000800 */
[----:B------:R-:W-:-:S03]  /*1fbd0*/  IMAD.MOV.U32 R5, RZ, RZ, R25 ;  /* 0x000000ffff057224 */ /* 0x000fc600078e0019 */
[----:B------:R-:W-:-:S04]  /*1fbe0*/  SHF.R.S32.HI R4, RZ, 0x1f, R2 ;  /* 0x0000001fff047819 */ /* 0x000fc80000011402 */
[----:B------:R-:W-:Y:S02]  /*1fbf0*/  LEA.HI R4, R4, R2, RZ, 0x7 ;  /* 0x0000000204047211 */ /* 0x000fe400078f38ff */
[----:B------:R-:W3:Y:S02]  /*1fc00*/  @P1 LDC R2, c[0x0][0x450] ;  /* 0x00011400ff021b82 */ /* 0x000ee40000000800 */
[----:B------:R-:W-:-:S04]  /*1fc10*/  SHF.R.S32.HI R4, RZ, 0x7, R4 ;  /* 0x00000007ff047819 */ /* 0x000fc80000011404 */
[----:B0-----:R-:W-:Y:S02]  /*1fc20*/  VIMNMX R6, R22, R4, PT ;  /* 0x0000000416067248 */ /* 0x001fe40003fe0100 */
[----:B------:R-:W0:Y:S02]  /*1fc30*/  @P1 LDC R4, c[0x0][0x44c] ;  /* 0x00011300ff041b82 */ /* 0x000e240000000800 */
        /* <DEDUP_REMOVED lines=15> */
.L_x_11689:
[----:B------:R-:W-:-:S13]  /*1fd30*/  ISETP.NE.AND P0, PT, R3, 0x1, PT ;  /* 0x000000010300780c */ /* 0x000fda0003f05270 */
[----:B------:R-:W0:Y:S02]  /*1fd40*/  @P0 LDC.64 R4, c[0x0][0x9e8] ;  /* 0x00027a00ff040b82 */ /* 0x000e240000000a00 */
[----:B0-----:R-:W-:-:S05]  /*1fd50*/  @P0 IMAD.HI.U32 R4, R7, R4, RZ ;  /* 0x0000000407040227 */ /* 0x001fca00078e00ff */
[----:B------:R-:W-:-:S07]  /*1fd60*/  @P0 SHF.R.U32.HI R7, RZ, R5, R4 ;  /* 0x00000005ff070219 */ /* 0x000fce0000011604 */
.L_x_11690:
[----:B------:R-:W-:Y:S05]  /*1fd70*/  BSYNC B0 ;  /* 0x0000000000007941 */ /* 0x000fea0003800000 */
.L_x_11688:
[----:B------:R-:W-:-:S05]  /*1fd80*/  IMAD R3, R7, R3, RZ ;  /* 0x0000000307037224 */ /* 0x000fca00078e02ff */
[----:B------:R-:W-:-:S07]  /*1fd90*/  VIMNMX R2, R2, R3, !PT ;  /* 0x0000000302027248 */ /* 0x000fce0007fe0100 */
.L_x_11687:
[----:B------:R-:W-:Y:S01]  /*1fda0*/  ISETP.NE.AND P1, PT, R0, RZ, PT ;  /* 0x000000ff0000720c */ /* 0x000fe20003f25270 */
[----:B------:R-:W-:Y:S01]  /*1fdb0*/  BSSY B0, `(.L_x_11691) ;  /* 0x0000024000007945 */ /* 0x000fe20003800000 */
[----:B------:R-:W-:-:S04]  /*1fdc0*/  SHF.R.S32.HI R3, RZ, 0x1f, R2 ;  /* 0x0000001fff037819 */ /* 0x000fc80000011402 */
[----:B------:R-:W-:Y:S01]  /*1fdd0*/  LEA.HI R3, R3, R2, RZ, 0x7 ;  /* 0x0000000203037211 */ /* 0x000fe200078f38ff */
[----:B------:R-:W-:-:S03]  /*1fde0*/  IMAD.MOV.U32 R2, RZ, RZ, RZ ;  /* 0x000000ffff027224 */ /* 0x000fc600078e00ff */
[----:B------:R-:W-:-:S03]  /*1fdf0*/  SHF.R.S32.HI R3, RZ, 0x7, R3 ;  /* 0x00000007ff037819 */ /* 0x000fc60000011403 */
[----:B------:R-:W0:Y:S01]  /*1fe00*/  @!P1 LDC R0, c[0x0][0x9f0] ;  /* 0x00027c00ff009b82 */ /* 0x000e220000000800 */
[----:B------:R-:W-:-:S04]  /*1fe10*/  VIMNMX R4, RZ, R3, !PT ;  /* 0x00000003ff047248 */ /* 0x000fc80007fe0100 */
[----:B------:R-:W-:-:S13]  /*1fe20*/  ISETP.GT.AND P0, PT, R6, R4, PT ;  /* 0x000000040600720c */ /* 0x000fda0003f04270 */
[----:B------:R-:W-:Y:S05]  /*1fe30*/  @!P0 BRA `(.L_x_11692) ;  /* 0x00000000006c8947 */ /* 0x000fea0003800000 */
[-C--:B0-----:R-:W-:Y:S02]  /*1fe40*/  IABS R5, R0.reuse ;  /* 0x0000000000057213 */ /* 0x081fe40000000000 */
[----:B--2---:R-:W-:Y:S02]  /*1fe50*/  IABS R8, R0 ;  /* 0x0000000000087213 */ /* 0x004fe40000000000 */
        /* <DEDUP_REMOVED lines=25> */
.L_x_11692:
[----:B------:R-:W-:Y:S05]  /*1fff0*/  BSYNC B0 ;  /* 0x0000000000007941 */ /* 0x000fea0003800000 */
.L_x_11691:
[-C--:B0-----:R-:W-:Y:S01]  /*20000*/  IMAD R0, R19, R2.reuse, R4 ;  /* 0x0000000213007224 */ /* 0x081fe200078e0204 */
        /* <DEDUP_REMOVED lines=12> */
[----:B------:R-:W3:Y:S01]  /*200d0*/  LDC.64 R2, c[0x0][0xc60] ;  /* 0x00031800ff027b82 */ /* 0x000ee20000000a00 */
[----:B------:R-:W0:Y:S02]  /*200e0*/  FLO.U32 R0, UR4 ;  /* 0x0000000400007d00 */ /* 0x000e2400080e0000 */
[----:B0-----:R-:W-:-:S06]  /*200f0*/  ISETP.EQ.U32.AND P0, PT, R0, R5, PT ;  /* 0x000000050000720c */ /* 0x001fcc0003f02070 */
[----:B------:R-:W3:Y:S07]  /*20100*/  POPC R5, UR4 ;  /* 0x0000000400057d09 */ /* 0x000eee0008000000 */
[----:B---3--:R-:W3:Y:S01]  /*20110*/  @P0 ATOMG.E.ADD.STRONG.GPU PT, R3, desc[UR52][R2.64], R5 ;  /* 0x00000005020309a8 */ /* 0x008ee200081ee1f4 */
[----:B------:R-:W0:Y:S02]  /*20120*/  S2R R4, SR_LTMASK ;  /* 0x0000000000047919 */ /* 0x000e240000003900 */
[----:B0-----:R-:W-:-:S04]  /*20130*/  LOP3.LUT R4, R4, UR4, RZ, 0xc0, !PT ;  /* 0x0000000404047c12 */ /* 0x001fc8000f8ec0ff */
[----:B------:R-:W0:Y:S01]  /*20140*/  POPC R7, R4 ;  /* 0x0000000400077309 */ /* 0x000e220000000000 */
[----:B---3--:R-:W0:Y:S02]  /*20150*/  SHFL.IDX PT, R0, R3, R0, 0x1f ;  /* 0x00001f0003007589 */ /* 0x008e2400000e0000 */
[----:B0-----:R-:W-:Y:S01]  /*20160*/  IADD3 R24, R0, UR37, R7 ;  /* 0x0000002500187c10 */ /* 0x001fe2000fffe007 */
[----:B------:R-:W-:Y:S06]  /*20170*/  BRA `(.L_x_11695) ;  /* 0x0000003000b47947 */ /* 0x000fec0003800000 */
.L_x_11694:
        /* <DEDUP_REMOVED lines=15> */
[----:B--2---:R-:W-:Y:S02]  /*20270*/  IMAD.MOV.U32 R8, RZ, RZ, 0x70 ;  /* 0x00000070ff087424 */ /* 0x004fe400078e00ff */
[----:B-1----:R-:W-:Y:S02]  /*20280*/  IMAD.MOV.U32 R12, RZ, RZ, 0x1 ;  /* 0x00000001ff0c7424 */ /* 0x002fe400078e00ff */
[----:B------:R-:W-:-:S07]  /*20290*/  IMAD.MOV.U32 R13, RZ, RZ, RZ ;  /* 0x000000ffff0d7224 */ /* 0x000fce00078e00ff */
[----:B------:R-:W-:-:S07]  /*202a0*/  LEPC R20, `(.L_x_11697) ;  /* 0x000000001014794e */ /* 0x000fce0000000000 */
[----:B0-----:R-:W-:Y:S05]  /*202b0*/  CALL.ABS.NOINC R2 ;  /* 0x0000000002007343 */ /* 0x001fea0003c00000 */
.L_x_11697:
[----:B------:R-:W-:Y:S05]  /*202c0*/  BSYNC B6 ;  /* 0x0000000000067941 */ /* 0x000fea0003800000 */
.L_x_11696:
        /* <DEDUP_REMOVED lines=9> */
[----:B------:R-:W-:Y:S02]  /*20360*/  IMAD.U32 R4, RZ, RZ, UR6 ;  /* 0x00000006ff047e24 */ /* 0x000fe4000f8e00ff */
[----:B------:R-:W-:Y:S02]  /*20370*/  IMAD.U32 R5, RZ, RZ, UR7 ;  /* 0x00000007ff057e24 */ /* 0x000fe4000f8e00ff */
[----:B------:R-:W-:Y:S02]  /*20380*/  IMAD.U32 R6, RZ, RZ, UR8 ;  /* 0x00000008ff067e24 */ /* 0x000fe4000f8e00ff */
[----:B------:R-:W-:-:S02]  /*20390*/  IMAD.U32 R7, RZ, RZ, UR9 ;  /* 0x00000009ff077e24 */ /* 0x000fc4000f8e00ff */
[----:B------:R-:W-:Y:S02]  /*203a0*/  IMAD.U32 R10, RZ, RZ, UR4 ;  /* 0x00000004ff0a7e24 */ /* 0x000fe4000f8e00ff */
[----:B------:R-:W-:Y:S02]  /*203b0*/  IMAD.U32 R11, RZ, RZ, UR5 ;  /* 0x00000005ff0b7e24 */ /* 0x000fe4000f8e00ff */
[----:B--2---:R-:W-:Y:S02]  /*203c0*/  IMAD.MOV.U32 R8, RZ, RZ, 0x70 ;  /* 0x00000070ff087424 */ /* 0x004fe400078e00ff */
[----:B-1----:R-:W-:Y:S02]  /*203d0*/  IMAD.MOV.U32 R12, RZ, RZ, 0x1 ;  /* 0x00000001ff0c7424 */ /* 0x002fe400078e00ff */
[----:B0-----:R-:W-:-:S07]  /*203e0*/  IMAD.MOV.U32 R13, RZ, RZ, RZ ;  /* 0x000000ffff0d7224 */ /* 0x001fce00078e00ff */
[----:B------:R-:W-:-:S07]  /*203f0*/  LEPC R20, `(.L_x_11700) ;  /* 0x000000001014794e */ /* 0x000fce0000000000 */
[----:B---3--:R-:W-:Y:S05]  /*20400*/  CALL.ABS.NOINC R2 ;  /* 0x0000000002007343 */ /* 0x008fea0003c00000 */
.L_x_11700:
        /* <DEDUP_REMOVED lines=15> */
.L_x_11699:
[----:B------:R-:W-:Y:S05]  /*20500*/  BSYNC B6 ;  /* 0x0000000000067941 */ /* 0x000fea0003800000 */
.L_x_11698:
[----:B------:R-:W-:Y:S01]  /*20510*/  ULDC.64 UR4, c[0x0][0x9f8] ;  /* 0x00027e0000047ab9 */ /* 0x000fe20000000a00 */
[----:B------:R-:W3:Y:S01]  /*20520*/  LDL R20, [R1+0x18] ;  /* 0x0000180001147983 */ /* 0x000ee20000100800 */
[----:B------:R-:W-:-:S03]  /*20530*/  ISETP.NE.U32.AND P0, PT, RZ, UR4, PT ;  /* 0x00000004ff007c0c */ /* 0x000fc6000bf05070 */
[----:B------:R-:W4:Y:S01]  /*20540*/  LDL R19, [R1+0x28] ;  /* 0x0000280001137983 */ /* 0x000f220000100800 */
[----:B------:R-:W-:Y:S01]  /*20550*/  ISETP.NE.AND.EX P0, PT, RZ, UR5, PT, P0 ;  /* 0x00000005ff007c0c */ /* 0x000fe2000bf05300 */
[----:B------:R-:W-:Y:S01]  /*20560*/  IMAD.MOV.U32 R9, RZ, RZ, R27 ;  /* 0x000000ffff097224 */ /* 0x000fe200078e001b */
[----:B------:R-:W0:Y:S01]  /*20570*/  LDC R5, c[0x0][0x430] ;  /* 0x00010c00ff057b82 */ /* 0x000e220000000800 */
[----:B------:R-:W1:Y:S01]  /*20580*/  S2R R22, SR_TID.X ;  /* 0x0000000000167919 */ /* 0x000e620000002100 */
[----:B------:R-:W2:Y:S01]  /*20590*/  S2R R21, SR_TID.X ;  /* 0x0000000000157919 */ /* 0x000ea20000002100 */
[----:B------:R-:W-:Y:S01]  /*205a0*/  VIADD R23, R23, 0xffffffff ;  /* 0xffffffff17177836 */ /* 0x000fe20000000000 */
[----:B------:R-:W-:-:S07]  /*205b0*/  ULDC UR4, c[0x0][0x2f4] ;  /* 0x0000bd0000047ab9 */ /* 0x000fce0000000800 */
[----:B------:R-:W1:Y:S02]  /*205c0*/  @P0 LDC.64 R2, c[0x0][0x9f8] ;  /* 0x00027e00ff020b82 */ /* 0x000e640000000a00 */
[----:B-1----:R-:W-:-:S05]  /*205d0*/  @P0 IMAD.WIDE R2, R27, 0x4, R2 ;  /* 0x000000041b020825 */ /* 0x002fca00078e0202 */
[----:B------:R1:W4:Y:S01]  /*205e0*/  @P0 LDG.E R9, desc[UR52][R2.64] ;  /* 0x0000003402090981 */ /* 0x000322000c1e1900 */
[----:B0-----:R-:W-:Y:S01]  /*205f0*/  ISETP.NE.AND P1, PT, R5, 0x1, PT ;  /* 0x000000010500780c */ /* 0x001fe20003f25270 */
[----:B------:R-:W-:Y:S01]  /*20600*/  IMAD.SHL.U32 R22, R22, 0x20, RZ ;  /* 0x0000002016167824 */ /* 0x000fe200078e00ff */
[----:B--2---:R-:W-:Y:S01]  /*20610*/  LOP3.LUT R21, R21, 0x7f, RZ, 0xc0, !PT ;  /* 0x0000007f15157812 */ /* 0x004fe200078ec0ff */
[----:B------:R-:W-:-:S03]  /*20620*/  IMAD.SHL.U32 R8, R23, 0x80, RZ ;  /* 0x0000008017087824 */ /* 0x000fc600078e00ff */
[----:B------:R-:W-:Y:S02]  /*20630*/  SHF.R.U32.HI R21, RZ, 0x2, R21 ;  /* 0x00000002ff157819 */ /* 0x000fe40000011615 */
[----:B------:R-:W-:-:S04]  /*20640*/  LOP3.LUT R22, R22, 0x60, RZ, 0xc0, !PT ;  /* 0x0000006016167812 */ /* 0x000fc800078ec0ff */
[----:B------:R-:W-:Y:S01]  /*20650*/  LOP3.LUT R0, R8, R21, R22, 0xfe, !PT ;  /* 0x0000001508007212 */ /* 0x000fe200078efe16 */
[----:B-1----:R-:W0:Y:S08]  /*20660*/  @P1 LDC R3, c[0x0][0x434] ;  /* 0x00010d00ff031b82 */ /* 0x002e300000000800 */
[----:B------:R-:W1:Y:S01]  /*20670*/  @P1 LDC R2, c[0x0][0x438] ;  /* 0x00010e00ff021b82 */ /* 0x000e620000000800 */
[----:B------:R-:W-:Y:S01]  /*20680*/  LOP3.LUT R16, R16, 0xfffffff7, RZ, 0xc0, !PT ;  /* 0xfffffff710107812 */ /* 0x000fe200078ec0ff */
[----:B------:R-:W-:Y:S01]  /*20690*/  UMOV UR5, 0xffffffff ;  /* 0xffffffff00057882 */ /* 0x000fe20000000000 */
[C---:B---3--:R-:W-:Y:S01]  /*206a0*/  ISETP.GE.AND P0, PT, R0.reuse, R20, PT ;  /* 0x000000140000720c */ /* 0x048fe20003f06270 */
[----:B----4-:R-:W-:-:S04]  /*206b0*/  IMAD.IADD R0, R0, 0x1, R19 ;  /* 0x0000000100007824 */ /* 0x010fc800078e0213 */
[----:B0-----:R-:W-:-:S04]  /*206c0*/  @P1 IMAD.HI.U32 R3, R0, R3, RZ ;  /* 0x0000000300031227 */ /* 0x001fc800078e00ff */
[----:B------:R-:W-:Y:S01]  /*206d0*/  IMAD.MOV.U32 R6, RZ, RZ, R0 ;  /* 0x000000ffff067224 */ /* 0x000fe200078e0000 */
[----:B-1----:R-:W-:-:S03]  /*206e0*/  @P1 SHF.R.U32.HI R6, RZ, R2, R3 ;  /* 0x00000002ff061219 */ /* 0x002fc60000011603 */
[----:B------:R-:W0:Y:S01]  /*206f0*/  @!P0 LDC.64 R2, c[0x0][0x428] ;  /* 0x00010a00ff028b82 */ /* 0x000e220000000a00 */
[--C-:B------:R-:W-:Y:S01]  /*20700*/  @!P0 SHF.R.S32.HI R7, RZ, 0x1f, R6.reuse ;  /* 0x0000001fff078819 */ /* 0x100fe20000011406 */
[----:B------:R-:W-:-:S04]  /*20710*/  IMAD.MOV R4, RZ, RZ, -R6 ;  /* 0x000000ffff047224 */ /* 0x000fc800078e0a06 */
[----:B------:R-:W-:Y:S01]  /*20720*/  IMAD R4, R5, R4, R0 ;  /* 0x0000000405047224 */ /* 0x000fe200078e0200 */
[----:B------:R-:W-:Y:S01]  /*20730*/  SHF.R.S32.HI R10, RZ, 0x1f, R9 ;  /* 0x0000001fff0a7819 */ /* 0x000fe20000011409 */
[----:B------:R1:W-:Y:S01]  /*20740*/  STL [R1+0xc], R9 ;  /* 0x00000c0901007387 */ /* 0x0003e20000100800 */
[----:B0-----:R-:W-:-:S03]  /*20750*/  @!P0 IMAD.WIDE.U32 R6, R9, R2, R6 ;  /* 0x0000000209068225 */ /* 0x001fc600078e0006 */
[----:B------:R0:W-:Y:S01]  /*20760*/  STL [R1+0x2c], R10 ;  /* 0x00002c0a01007387 */ /* 0x0001e20000100800 */
[----:B------:R-:W-:-:S04]  /*20770*/  @!P0 IMAD R0, R10, R2, RZ ;  /* 0x000000020a008224 */ /* 0x000fc800078e02ff */
[----:B------:R-:W-:Y:S02]  /*20780*/  @!P0 IMAD R0, R9, R3, R0 ;  /* 0x0000000309008224 */ /* 0x000fe400078e0200 */
[----:B-1----:R-:W1:Y:S01]  /*20790*/  S2R R9, SR_TID.X ;  /* 0x0000000000097919 */ /* 0x002e620000002100 */
[----:B------:R-:W2:Y:S01]  /*207a0*/  @!P0 LDC.64 R2, c[0x0][0x418] ;  /* 0x00010600ff028b82 */ /* 0x000ea20000000a00 */
[----:B------:R-:W-:Y:S02]  /*207b0*/  @!P0 IMAD.IADD R0, R7, 0x1, R0 ;  /* 0x0000000107008824 */ /* 0x000fe400078e0200 */
[----:B------:R-:W-:-:S05]  /*207c0*/  IMAD.U32 R5, RZ, RZ, UR38 ;  /* 0x00000026ff057e24 */ /* 0x000fca000f8e00ff */
[----:B------:R-:W-:Y:S02]  /*207d0*/  ISETP.NE.AND P2, PT, R5, 0x3, PT ;  /* 0x000000030500780c */ /* 0x000fe40003f45270 */
[----:B--2---:R-:W-:-:S04]  /*207e0*/  @!P0 LEA R2, P1, R6, R2, 0x2 ;  /* 0x0000000206028211 */ /* 0x004fc800078210ff */
[----:B------:R-:W-:Y:S01]  /*207f0*/  @!P0 LEA.HI.X R3, R6, R3, R0, 0x2, P1 ;  /* 0x0000000306038211 */ /* 0x000fe200008f1400 */
[----:B------:R-:W-:Y:S02]  /*20800*/  IMAD.MOV.U32 R0, RZ, RZ, RZ ;  /* 0x000000ffff007224 */ /* 0x000fe400078e00ff */
[----:B-1----:R-:W-:-:S04]  /*20810*/  IMAD.SHL.U32 R9, R9, 0x8, RZ ;  /* 0x0000000809097824 */ /* 0x002fc800078e00ff */
[----:B------:R1:W5:Y:S01]  /*20820*/  @!P0 LDG.E R0, desc[UR52][R2.64] ;  /* 0x0000003402008981 */ /* 0x000362000c1e1900 */
[----:B------:R-:W-:Y:S02]  /*20830*/  LOP3.LUT R9, R9, 0x18, RZ, 0xc0, !PT ;  /* 0x0000001809097812 */ /* 0x000fe400078ec0ff */
[----:B------:R-:W-:Y:S02]  /*20840*/  @P2 LOP3.LUT R16, R16, 0x8, RZ, 0xfc, !PT ;  /* 0x0000000810102812 */ /* 0x000fe400078efcff */
[C---:B------:R-:W-:Y:S02]  /*20850*/  ISETP.GE.AND P0, PT, R9.reuse, UR4, PT ;  /* 0x0000000409007c0c */ /* 0x040fe4000bf06270 */
[C---:B0-----:R-:W-:Y:S02]  /*20860*/  LOP3.LUT R10, R9.reuse, 0x20, RZ, 0xfc, !PT ;  /* 0x00000020090a7812 */ /* 0x041fe400078efcff */
[----:B------:R-:W-:Y:S02]  /*20870*/  LOP3.LUT R16, R16, 0xfffffffb, RZ, 0xc0, !PT ;  /* 0xfffffffb10107812 */ /* 0x000fe400078ec0ff */
[----:B------:R-:W-:-:S02]  /*20880*/  LOP3.LUT R9, R9, 0x40, RZ, 0xfc, !PT ;  /* 0x0000004009097812 */ /* 0x000fc400078efcff */
[----:B------:R-:W-:-:S05]  /*20890*/  ISETP.GE.AND P1, PT, R10, UR4, PT ;  /* 0x000000040a007c0c */ /* 0x000fca000bf26270 */
[----:B------:R-:W-:Y:S02]  /*208a0*/  @P0 LOP3.LUT R16, R16, 0x4, RZ, 0xfc, !PT ;  /* 0x0000000410100812 */ /* 0x000fe400078efcff */
[----:B------:R-:W-:Y:S02]  /*208b0*/  ISETP.GE.AND P0, PT, R9, UR4, PT ;  /* 0x0000000409007c0c */ /* 0x000fe4000bf06270 */
[----:B------:R-:W-:-:S04]  /*208c0*/  LOP3.LUT R16, R16, 0xfffffffe, RZ, 0xc0, !PT ;  /* 0xfffffffe10107812 */ /* 0x000fc800078ec0ff */
[----:B------:R-:W-:-:S04]  /*208d0*/  LOP3.LUT R16, R16, 0xfffffffd, RZ, 0xc0, !PT ;  /* 0xfffffffd10107812 */ /* 0x000fc800078ec0ff */
[----:B------:R-:W-:-:S04]  /*208e0*/  @P1 LOP3.LUT R16, R16, 0x2, RZ, 0xfc, !PT ;  /* 0x0000000210101812 */ /* 0x000fc800078efcff */
[----:B------:R-:W-:Y:S01]  /*208f0*/  @P0 LOP3.LUT R16, R16, 0x1, RZ, 0xfc, !PT ;  /* 0x0000000110100812 */ /* 0x000fe200078efcff */
[----:B-1----:R-:W-:Y:S06]  /*20900*/  BRA.DIV UR5, `(.L_x_11701) ;  /* 0x0000005605007947 */ /* 0x002fec000b800000 */
.L_x_11828:
[----:B------:R-:W-:Y:S05]  /*20910*/  @!P2 BRA `(.L_x_11702) ;  /* 0x000000000004a947 */ /* 0x000fea0003800000 */
[----:B------:R-:W-:Y:S01]  /*20920*/  BPT.TRAP 0x1 ;  /* 0x000000040000795c */ /* 0x000fe20000300000 */
.L_x_11702:
[----:B------:R-:W2:Y:S01]  /*20930*/  LDL R9, [R1] ;  /* 0x0000000001097983 */ /* 0x000ea20000100800 */
        /* <DEDUP_REMOVED lines=17> */
[----:B------:R-:W-:-:S04]  /*20a50*/  LEA R19, P0, R2, UR6, 0x1 ;  /* 0x0000000602137c11 */ /* 0x000fc8000f8008ff */
[----:B------:R-:W-:Y:S01]  /*20a60*/  LEA.HI.X R22, R2, UR7, R22, 0x1, P0 ;  /* 0x0000000702167c11 */ /* 0x000fe200080f0c16 */
[----:B------:R-:W-:Y:S01]  /*20a70*/  IMAD R2, R28, 0x8, R18 ;  /* 0x000000081c027824 */ /* 0x000fe200078e0212 */
[----:B--2---:R-:W-:-:S06]  /*20a80*/  SHF.L.U32 R3, R9, 0x1f, RZ ;  /* 0x0000001f09037819 */ /* 0x004fcc00000006ff */
[----:B------:R-:W0:Y:S02]  /*20a90*/  SYNCS.PHASECHK.TRANS64.TRYWAIT P0, [R2+URZ+0x2d840], R3 ;  /* 0x02d84003020075a7 */ /* 0x000e24000800017f */
[----:B0-----:R-:W-:Y:S05]  /*20aa0*/  @!P0 BRA `(.L_x_11704) ;  /* 0x0000005000cc8947 */ /* 0x001fea0003800000 */
.L_x_11829:
[----:B------:R-:W-:Y:S05]  /*20ab0*/  BSYNC B0 ;  /* 0x0000000000007941 */ /* 0x000fea0003800000 */
.L_x_11703:
[----:B------:R-:W2:Y:S01]  /*20ac0*/  LDL R12, [R1+0x18] ;  /* 0x00001800010c7983 */ /* 0x000ea20000100800 */
[----:B------:R-:W-:Y:S01]  /*20ad0*/  ULDC.64 UR4, c[0x0][0x300] ;  /* 0x0000c00000047ab9 */ /* 0x000fe20000000a00 */
[----:B------:R-:W-:Y:S02]  /*20ae0*/  ULDC.64 UR6, c[0x0][0x2e8] ;  /* 0x0000ba0000067ab9 */ /* 0x000fe40000000a00 */
[----:B------:R-:W3:Y:S01]  /*20af0*/  LDL R10, [R1+0x10] ;  /* 0x00001000010a7983 */ /* 0x000ee20000100800 */
[----:B------:R-:W-:Y:S01]  /*20b00*/  IMAD R5, R5, UR4, RZ ;  /* 0x0000000405057c24 */ /* 0x000fe2000f8e02ff */
[----:B------:R-:W-:Y:S01]  /*20b10*/  LOP3.LUT P4, RZ, R16, 0x4, RZ, 0xc0, !PT ;  /* 0x0000000410ff7812 */ /* 0x000fe2000788c0ff */
[----:B------:R-:W1:Y:S02]  /*20b20*/  S2R R7, SR_TID.X ;  /* 0x0000000000077919 */ /* 0x000e640000002100 */
[----:B0-----:R-:W-:Y:S01]  /*20b30*/  IMAD R3, R4, UR5, R5 ;  /* 0x0000000504037c24 */ /* 0x001fe2000f8e0205 */
        /* <DEDUP_REMOVED lines=9> */
[----:B------:R-:W-:Y:S02]  /*20bd0*/  IMAD.IADD R5, R5, 0x1, R0 ;  /* 0x0000000105057824 */ /* 0x000fe400078e0200 */
[----:B------:R-:W-:Y:S01]  /*20be0*/  IMAD.WIDE.U32 R4, R17, UR4, R4 ;  /* 0x0000000411047c25 */ /* 0x000fe2000f8e0004 */
[----:B------:R-:W-:Y:S02]  /*20bf0*/  UMOV UR4, 0xffffffff ;  /* 0xffffffff00047882 */ /* 0x000fe40000000000 */
[----:B------:R-:W-:Y:S02]  /*20c00*/  LEA R0, P0, R4, UR6, 0x1 ;  /* 0x0000000604007c11 */ /* 0x000fe4000f8008ff */
[----:B-1----:R-:W-:Y:S01]  /*20c10*/  LOP3.LUT R9, R7, 0x7f, RZ, 0xc0, !PT ;  /* 0x0000007f07097812 */ /* 0x002fe200078ec0ff */
[----:B------:R-:W-:-:S03]  /*20c20*/  IMAD R7, R17, UR5, R5 ;  /* 0x0000000511077c24 */ /* 0x000fc6000f8e0205 */
[----:B------:R-:W-:Y:S02]  /*20c30*/  SHF.R.U32.HI R11, RZ, 0x2, R9 ;  /* 0x00000002ff0b7819 */ /* 0x000fe40000011609 */
[----:B------:R-:W0:Y:S01]  /*20c40*/  S2R R9, SR_TID.X ;  /* 0x0000000000097919 */ /* 0x000e220000002100 */
[----:B------:R-:W-:Y:S01]  /*20c50*/  LEA.HI.X R7, R4, UR7, R7, 0x1, P0 ;  /* 0x0000000704077c11 */ /* 0x000fe200080f0c07 */
[----:B0-----:R-:W-:-:S05]  /*20c60*/  IMAD.SHL.U32 R9, R9, 0x8, RZ ;  /* 0x0000000809097824 */ /* 0x001fca00078e00ff */
[----:B------:R-:W-:Y:S02]  /*20c70*/  LOP3.LUT R9, R9, 0x18, RZ, 0xc0, !PT ;  /* 0x0000001809097812 */ /* 0x000fe400078ec0ff */
[----:B--2---:R-:W-:-:S04]  /*20c80*/  IADD3 R3, -R11, R12, -R8 ;  /* 0x0000000c0b037210 */ /* 0x004fc80007ffe908 */
[----:B------:R-:W-:Y:S01]  /*20c90*/  ISETP.GE.AND P0, PT, R3, 0x1, PT ;  /* 0x000000010300780c */ /* 0x000fe20003f06270 */
[----:B---3--:R-:W-:Y:S01]  /*20ca0*/  IMAD R8, R28, 0x3000, R10 ;  /* 0x000030001c087824 */ /* 0x008fe200078e020a */
[----:B------:R-:W-:Y:S11]  /*20cb0*/  BRA.DIV UR4, `(.L_x_11705) ;  /* 0x00000052045c7947 */ /* 0x000ff6000b800000 */
        /* <DEDUP_REMOVED lines=38> */
.L_x_11839:
        /* <DEDUP_REMOVED lines=12> */
.L_x_11706:
        /* <DEDUP_REMOVED lines=11> */
.L_x_11707:
[----:B------:R1:W5:Y:S01]  /*21090*/  LDL.LU R3, [R1+0x34] ;  /* 0x0000340001037983 */ /* 0x0003620000300800 */
        /* <DEDUP_REMOVED lines=9> */
[----:B------:R-:W-:-:S04]  /*21130*/  ISETP.NE.AND.EX P0, PT, RZ, UR7, PT, P0 ;  /* 0x00000007ff007c0c */ /* 0x000fc8000bf05300 */
[----:B------:R-:W-:Y:S02]  /*21140*/  SEL R26, R27, RZ, !P0 ;  /* 0x000000ff1b1a7207 */ /* 0x000fe40004000000 */
[----:B-1---5:R-:W-:Y:S01]  /*21150*/  SHF.R.S32.HI R2, RZ, 0x1f, R3 ;  /* 0x0000001fff027819 */ /* 0x022fe20000011403 */
[----:B0-----:R-:W-:-:S04]  /*21160*/  IMAD.WIDE.U32 R4, R3, UR4, RZ ;  /* 0x0000000403047c25 */ /* 0x001fc8000f8e00ff */
[----:B------:R-:W-:Y:S01]  /*21170*/  IMAD R2, R2, UR4, RZ ;  /* 0x0000000402027c24 */ /* 0x000fe2000f8e02ff */
[----:B------:R0:W-:Y:S03]  /*21180*/  STL.64 [R1+0x38], R4 ;  /* 0x0000380401007387 */ /* 0x0001e60000100a00 */
[----:B------:R-:W-:Y:S01]  /*21190*/  IMAD R0, R3, UR5, R2 ;  /* 0x0000000503007c24 */ /* 0x000fe2000f8e0202 */
[----:B------:R-:W-:-:S03]  /*211a0*/  SHF.R.S32.HI R2, RZ, 0x1f, R27 ;  /* 0x0000001fff027819 */ /* 0x000fc6000001141b */
[----:B------:R-:W-:Y:S01]  /*211b0*/  IMAD.IADD R3, R5, 0x1, R0 ;  /* 0x0000000105037824 */ /* 0x000fe200078e0200 */
[----:B------:R-:W-:-:S04]  /*211c0*/  SEL R0, R2, RZ, !P0 ;  /* 0x000000ff02007207 */ /* 0x000fc80004000000 */
[----:B------:R0:W-:Y:S04]  /*211d0*/  STL [R1+0x34], R3 ;  /* 0x0000340301007387 */ /* 0x0001e80000100800 */
[----:B------:R0:W-:Y:S01]  /*211e0*/  STL [R1+0x44], R0 ;  /* 0x0000440001007387 */ /* 0x0001e20000100800 */
        /* <DEDUP_REMOVED lines=17> */
.L_x_11709:
[----:B------:R-:W-:Y:S05]  /*21300*/  BSYNC B6 ;  /* 0x0000000000067941 */ /* 0x000fea0003800000 */
.L_x_11708:
[----:B------:R-:W2:Y:S01]  /*21310*/  LDL.LU R2, [R1+0x34] ;  /* 0x0000340001027983 */ /* 0x000ea20000300800 */
[----:B------:R-:W1:Y:S01]  /*21320*/  LDC R9, c[0x0][0x448] ;  /* 0x00011200ff097b82 */ /* 0x000e620000000800 */
[----:B------:R-:W-:Y:S01]  /*21330*/  ULDC.64 UR4, c[0x0][0x2d8] ;  /* 0x0000b60000047ab9 */ /* 0x000fe20000000a00 */
[----:B------:R-:W-:Y:S01]  /*21340*/  ULDC.64 UR6, c[0x0][0x2e0] ;  /* 0x0000b80000067ab9 */ /* 0x000fe20000000a00 */
[----:B------:R-:W3:Y:S01]  /*21350*/  LDL.LU.64 R20, [R1+0x38] ;  /* 0x0000380001147983 */ /* 0x000ee20000300a00 */
[----:B------:R-:W-:-:S03]  /*21360*/  ULDC.64 UR8, c[0x0][0x280] ;  /* 0x0000a00000087ab9 */ /* 0x000fc60000000a00 */
[----:B0-----:R-:W4:Y:S01]  /*21370*/  LDL.LU R0, [R1+0x44] ;  /* 0x0000440001007983 */ /* 0x001f220000300800 */
[----:B-1----:R-:W-:-:S13]  /*21380*/  ISETP.NE.AND P1, PT, R9, 0x1, PT ;  /* 0x000000010900780c */ /* 0x002fda0003f25270 */
[----:B------:R-:W0:Y:S08]  /*21390*/  @P1 LDC R5, c[0x0][0x44c] ;  /* 0x00011300ff051b82 */ /* 0x000e300000000800 */
[----:B------:R-:W1:Y:S08]  /*213a0*/  @P1 LDC R6, c[0x0][0x450] ;  /* 0x00011400ff061b82 */ /* 0x000e700000000800 */
[----:B------:R-:W1:Y:S01]  /*213b0*/  @P1 LDC R8, c[0x0][0x450] ;  /* 0x00011400ff081b82 */ /* 0x000e620000000800 */
[----:B--2---:R-:W-:-:S02]  /*213c0*/  IMAD.MOV.U32 R3, RZ, RZ, R2 ;  /* 0x000000ffff037224 */ /* 0x004fc400078e0002 */
        /* <DEDUP_REMOVED lines=17> */
[----:B------:R-:W-:-:S04]  /*214e0*/  IMAD.IADD R0, R20, 0x1, R25 ;  /* 0x0000000114007824 */ /* 0x000fc800078e0219 */
        /* <DEDUP_REMOVED lines=16> */
[----:B------:R-:W-:Y:S01]  /*215f0*/  IMAD.IADD R6, R5, 0x1, R6 ;  /* 0x0000000105067824 */ /* 0x000fe200078e0206 */
        /* <DEDUP_REMOVED lines=13> */
[----:B------:R-:W-:-:S04]  /*216d0*/  IMAD R6, R6, UR5, R7 ;  /* 0x0000000506067c24 */ /* 0x000fc8000f8e0207 */
[----:B------:R-:W-:Y:S01]  /*216e0*/  IMAD.IADD R3, R3, 0x1, R6 ;  /* 0x0000000103037824 */ /* 0x000fe200078e0206 */
[----:B------:R-:W-:-:S05]  /*216f0*/  SHF.R.S32.HI R6, RZ, 0x1f, R0 ;  /* 0x0000001fff067819 */ /* 0x000fca0000011400 */
[----:B------:R-:W-:Y:S02]  /*21700*/  IMAD R6, R6, UR6, RZ ;  /* 0x0000000606067c24 */ /* 0x000fe4000f8e02ff */
[----:B------:R-:W-:-:S04]  /*21710*/  IMAD.WIDE.U32 R2, R0, UR6, R2 ;  /* 0x0000000600027c25 */ /* 0x000fc8000f8e0002 */
[C---:B0-----:R-:W-:Y:S02]  /*21720*/  IMAD.SHL.U32 R11, R13.reuse, 0x8, RZ ;  /* 0x000000080d0b7824 */ /* 0x041fe400078e00ff */
[----:B------:R-:W-:Y:S02]  /*21730*/  IMAD R6, R0, UR7, R6 ;  /* 0x0000000700067c24 */ /* 0x000fe4000f8e0206 */
[----:B------:R-:W-:Y:S01]  /*21740*/  IMAD.SHL.U32 R10, R13, 0x8, RZ ;  /* 0x000000080d0a7824 */ /* 0x000fe200078e00ff */
[----:B------:R-:W-:Y:S01]  /*21750*/  LOP3.LUT R11, R11, 0x18, RZ, 0xc0, !PT ;  /* 0x000000180b0b7812 */ /* 0x000fe200078ec0ff */
[----:B------:R-:W-:Y:S01]  /*21760*/  IMAD.IADD R6, R3, 0x1, R6 ;  /* 0x0000000103067824 */ /* 0x000fe200078e0206 */
[----:B------:R-:W-:Y:S02]  /*21770*/  LEA R7, P0, R2, UR8, 0x1 ;  /* 0x0000000802077c11 */ /* 0x000fe4000f8008ff */
[----:B------:R-:W-:Y:S02]  /*21780*/  LOP3.LUT R12, R11, 0x20, RZ, 0xfc, !PT ;  /* 0x000000200b0c7812 */ /* 0x000fe400078efcff */
[----:B------:R-:W-:-:S02]  /*21790*/  LOP3.LUT R10, R10, 0x18, RZ, 0xc0, !PT ;  /* 0x000000180a0a7812 */ /* 0x000fc400078ec0ff */
[----:B------:R-:W-:Y:S01]  /*217a0*/  LOP3.LUT R11, R11, 0x40, RZ, 0xfc, !PT ;  /* 0x000000400b0b7812 */ /* 0x000fe200078efcff */
[----:B------:R-:W-:Y:S01]  /*217b0*/  UMOV UR5, 0xffffffff ;  /* 0xffffffff00057882 */ /* 0x000fe20000000000 */
[----:B------:R-:W-:Y:S02]  /*217c0*/  LEA.HI.X R6, R2, UR9, R6, 0x1, P0 ;  /* 0x0000000902067c11 */ /* 0x000fe400080f0c06 */
[----:B------:R-:W-:Y:S02]  /*217d0*/  LOP3.LUT R20, R13, 0x7f, RZ, 0xc0, !PT ;  /* 0x0000007f0d147812 */ /* 0x000fe400078ec0ff */
[----:B------:R-:W-:Y:S02]  /*217e0*/  ISETP.GE.AND P0, PT, R10, UR4, PT ;  /* 0x000000040a007c0c */ /* 0x000fe4000bf06270 */
[----:B------:R-:W-:Y:S02]  /*217f0*/  ISETP.GE.AND P1, PT, R12, UR4, PT ;  /* 0x000000040c007c0c */ /* 0x000fe4000bf26270 */
[----:B------:R-:W-:-:S02]  /*21800*/  ISETP.GE.AND P2, PT, R11, UR4, PT ;  /* 0x000000040b007c0c */ /* 0x000fc4000bf46270 */
[----:B------:R-:W-:Y:S01]  /*21810*/  SHF.R.U32.HI R20, RZ, 0x2, R20 ;  /* 0x00000002ff147819 */ /* 0x000fe20000011614 */
[----:B--2---:R-:W-:Y:S10]  /*21820*/  BRA.DIV UR5, `(.L_x_11710) ;  /* 0x0000004a05e87947 */ /* 0x004ff4000b800000 */
[----:B------:R-:W0:Y:S01]  /*21830*/  SHFL.IDX PT, R3, R5, RZ, 0x1c1f ;  /* 0x001c1fff05037589 */ /* 0x000e2200000e0000 */
[----:B-----5:R-:W-:Y:S02]  /*21840*/  IMAD R0, R21, R9, RZ ;  /* 0x0000000915007224 */ /* 0x020fe400078e02ff */
[----:B------:R-:W-:Y:S01]  /*21850*/  IMAD.IADD R25, R20, 0x1, R25 ;  /* 0x0000000114197824 */ /* 0x000fe200078e0219 */
        /* <DEDUP_REMOVED lines=58> */
.L_x_11852:
[----:B------:R-:W-:-:S05]  /*21c00*/  VIADD R25, R25, 0xa0 ;  /* 0x000000a019197836 */ /* 0x000fca0000000000 */
[----:B------:R-:W-:-:S13]  /*21c10*/  ISETP.GE.AND P3, PT, R25, R0, PT ;  /* 0x000000001900720c */ /* 0x000fda0003f66270 */
[----:B-1----:R-:W-:-:S05]  /*21c20*/  @!P3 LEA R2, P4, R10, R2, 0x1 ;  /* 0x000000020a02b211 */ /* 0x002fca00078808ff */
[----:B------:R-:W-:-:S05]  /*21c30*/  @!P3 IMAD.X R3, RZ, RZ, R6, P4 ;  /* 0x000000ffff03b224 */ /* 0x000fca00020e0606 */
        /* <DEDUP_REMOVED lines=8> */
.L_x_11711:
        /* <DEDUP_REMOVED lines=18> */
.L_x_11853:
[----:B------:R-:W-:Y:S05]  /*21de0*/  BSYNC B0 ;  /* 0x0000000000007941 */ /* 0x000fea0003800000 */
.L_x_11712:
        /* <DEDUP_REMOVED lines=8> */
[----:B------:R-:W-:Y:S01]  /*21e70*/  IMAD.MOV.U32 R10, RZ, RZ, R28 ;  /* 0x000000ffff0a7224 */ /* 0x000fe200078e001c */
[----:B------:R2:W5:Y:S04]  /*21e80*/  LDL.LU R20, [R1] ;  /* 0x0000000001147983 */ /* 0x0005680000300800 */
[----:B------:R2:W-:Y:S01]  /*21e90*/  STL [R1+0x8], R23 ;  /* 0x0000081701007387 */ /* 0x0005e20000100800 */
[----:B-1----:R-:W-:-:S05]  /*21ea0*/  IMAD.SHL.U32 R4, R2, 0x8, RZ ;  /* 0x0000000802047824 */ /* 0x002fca00078e00ff */
[----:B------:R-:W-:-:S04]  /*21eb0*/  LOP3.LUT R4, R4, 0x18, RZ, 0xc0, !PT ;  /* 0x0000001804047812 */ /* 0x000fc800078ec0ff */
[C---:B------:R-:W-:Y:S02]  /*21ec0*/  LOP3.LUT R3, R4.reuse, 0x20, RZ, 0xfc, !PT ;  /* 0x0000002004037812 */ /* 0x040fe400078efcff */
[C---:B------:R-:W-:Y:S02]  /*21ed0*/  LOP3.LUT R2, R4.reuse, 0x40, RZ, 0xfc, !PT ;  /* 0x0000004004027812 */ /* 0x040fe400078efcff */
[----:B------:R-:W-:Y:S02]  /*21ee0*/  ISETP.GE.AND P3, PT, R4, UR4, PT ;  /* 0x0000000404007c0c */ /* 0x000fe4000bf66270 */
[----:B------:R-:W-:Y:S02]  /*21ef0*/  ISETP.GE.AND P2, PT, R3, UR4, PT ;  /* 0x0000000403007c0c */ /* 0x000fe4000bf46270 */
[----:B--2---:R-:W-:-:S13]  /*21f00*/  ISETP.GE.AND P1, PT, R2, UR4, PT ;  /* 0x0000000402007c0c */ /* 0x004fda000bf26270 */
.L_x_11728:
        /* <DEDUP_REMOVED lines=10> */
[----:B------:R-:W-:Y:S02]  /*21fb0*/  IMAD.SHL.U32 R2, R2, 0x20, RZ ;  /* 0x0000002002027824 */ /* 0x000fe400078e00ff */
        /* <DEDUP_REMOVED lines=22> */
[----:B-----5:R-:W-:Y:S01]  /*22120*/  LOP3.LUT R2, R20, R2, RZ, 0x3c, !PT ;  /* 0x0000000214027212 */ /* 0x020fe200078e3cff */
[----:B------:R-:W-:-:S04]  /*22130*/  IMAD.U32 R6, RZ, RZ, UR38 ;  /* 0x00000026ff067e24 */ /* 0x000fc8000f8e00ff */
[----:B------:R0:W-:Y:S01]  /*22140*/  STL [R1], R2 ;  /* 0x0000000201007387 */ /* 0x0001e20000100800 */
[----:B------:R-:W-:Y:S01]  /*22150*/  ISETP.NE.AND P4, PT, R6, 0x3, PT ;  /* 0x000000030600780c */ /* 0x000fe20003f85270 */
[----:B------:R-:W-:Y:S01]  /*22160*/  IMAD.MOV.U32 R23, RZ, RZ, R0 ;  /* 0x000000ffff177224 */ /* 0x000fe200078e0000 */
[----:B------:R-:W-:Y:S02]  /*22170*/  SEL R28, R28, RZ, P0 ;  /* 0x000000ff1c1c7207 */ /* 0x000fe40000000000 */
[----:B--2---:R-:W-:-:S09]  /*22180*/  SHF.R.S32.HI R26, RZ, 0x1f, R8 ;  /* 0x0000001fff1a7819 */ /* 0x004fd20000011408 */
[----:B0-----:R-:W-:Y:S05]  /*22190*/  @!P4 BRA `(.L_x_11716) ;  /* 0x000000000004c947 */ /* 0x001fea0003800000 */
[----:B------:R-:W-:Y:S01]  /*221a0*/  BPT.TRAP 0x1 ;  /* 0x000000040000795c */ /* 0x000fe20000300000 */
.L_x_11716:
[----:B------:R-:W-:Y:S01]  /*221b0*/  IMAD R5, R28, 0x8, R18 ;  /* 0x000000081c057824 */ /* 0x000fe200078e0212 */
[----:B------:R-:W-:Y:S01]  /*221c0*/  SHF.L.U32 R0, R2, 0x1f, RZ ;  /* 0x0000001f02007819 */ /* 0x000fe200000006ff */
[----:B------:R-:W-:Y:S03]  /*221d0*/  BSSY B1, `(.L_x_11717) ;  /* 0x0000003000017945 */ /* 0x000fe60003800000 */
[----:B------:R-:W0:Y:S02]  /*221e0*/  SYNCS.PHASECHK.TRANS64.TRYWAIT P0, [R5+URZ+0x2d840], R0 ;  /* 0x02d84000050075a7 */ /* 0x000e24000800017f */
[----:B0-----:R-:W-:Y:S05]  /*221f0*/  @!P0 BRA `(.L_x_11718) ;  /* 0x0000004800988947 */ /* 0x001fea0003800000 */
.L_x_11854:
[----:B------:R-:W-:Y:S05]  /*22200*/  BSYNC B1 ;  /* 0x0000000000017941 */ /* 0x000fea0003800000 */
.L_x_11717:
        /* <DEDUP_REMOVED lines=52> */
.L_x_11864:
        /* <DEDUP_REMOVED lines=11> */
.L_x_11720:
        /* <DEDUP_REMOVED lines=11> */
.L_x_11721:
[----:B------:R1:W-:Y:S01]  /*226b0*/  SYNCS.ARRIVE.TRANS64.A1T0 RZ, [R5+URZ+0x2d830], RZ ;  /* 0x02d830ff05ff79a7 */ /* 0x0003e2000810003f */
[----:B------:R-:W-:Y:S05]  /*226c0*/  @!P5 BRA `(.L_x_11722) ;  /* 0x000000000004d947 */ /* 0x000fea0003800000 */
[----:B------:R-:W-:Y:S01]  /*226d0*/  BPT.TRAP 0x1 ;  /* 0x000000040000795c */ /* 0x000fe20000300000 */
.L_x_11722:
[----:B------:R-:W-:Y:S01]  /*226e0*/  SHF.L.U32 R2, R20, 0x1f, RZ ;  /* 0x0000001f14027819 */ /* 0x000fe200000006ff */
[----:B-1----:R-:W-:Y:S01]  /*226f0*/  IMAD R5, R10, 0x8, R18 ;  /* 0x000000080a057824 */ /* 0x002fe200078e0212 */
[----:B------:R-:W-:Y:S03]  /*22700*/  BSSY B1, `(.L_x_11723) ;  /* 0x0000003000017945 */ /* 0x000fe60003800000 */
[----:B------:R-:W1:Y:S02]  /*22710*/  SYNCS.PHASECHK.TRANS64.TRYWAIT P0, [R5+URZ+0x2d860], R2 ;  /* 0x02d86002050075a7 */ /* 0x000e64000800017f */
[----:B-1----:R-:W-:Y:S05]  /*22720*/  @!P0 BRA `(.L_x_11724) ;  /* 0x0000004800b48947 */ /* 0x002fea0003800000 */
.L_x_11865:
[----:B------:R-:W-:Y:S05]  /*22730*/  BSYNC B1 ;  /* 0x0000000000017941 */ /* 0x000fea0003800000 */
.L_x_11723:
        /* <DEDUP_REMOVED lines=45> */
.L_x_11875:
        /* <DEDUP_REMOVED lines=29> */
.L_x_11726:
        /* <DEDUP_REMOVED lines=12> */
.L_x_11727:
[----:B------:R-:W2:Y:S01]  /*22ca0*/  LDL R2, [R1+0x24] ;  /* 0x0000240001027983 */ /* 0x000ea20000100800 */
[----:B------:R1:W-:Y:S01]  /*22cb0*/  SYNCS.ARRIVE.TRANS64.A1T0 RZ, [R5+URZ+0x2d850], RZ ;  /* 0x02d850ff05ff79a7 */ /* 0x0003e2000810003f */
[----:B------:R-:W-:Y:S02]  /*22cc0*/  VIADD R0, R23, 0xffffffff ;  /* 0xffffffff17007836 */ /* 0x000fe40000000000 */
[----:B------:R1:W5:Y:S01]  /*22cd0*/  LDL R20, [R1] ;  /* 0x0000000001147983 */ /* 0x0003620000100800 */
[----:B------:R-:W-:-:S03]  /*22ce0*/  IMAD.MOV.U32 R10, RZ, RZ, R28 ;  /* 0x000000ffff0a7224 */ /* 0x000fc600078e001c */
[----:B------:R1:W-:Y:S01]  /*22cf0*/  STL [R1+0x8], R23 ;  /* 0x0000081701007387 */ /* 0x0003e20000100800 */
[----:B--2---:R-:W-:-:S13]  /*22d00*/  ISETP.GT.AND P0, PT, R23, R2, PT ;  /* 0x000000021700720c */ /* 0x004fda0003f04270 */
[----:B-1----:R-:W-:Y:S05]  /*22d10*/  @P0 BRA `(.L_x_11728) ;  /* 0xfffffff0007c0947 */ /* 0x002fea000383ffff */
.L_x_11715:
[----:B------:R-:W-:Y:S05]  /*22d20*/  BSYNC B0 ;  /* 0x0000000000007941 */ /* 0x000fea0003800000 */
.L_x_11714:
        /* <DEDUP_REMOVED lines=17> */
.L_x_11730:
[----:B------:R-:W-:Y:S05]  /*22e40*/  BSYNC B0 ;  /* 0x0000000000007941 */ /* 0x000fea0003800000 */
.L_x_11729:
[----:B------:R-:W-:-:S05]  /*22e50*/  IMAD.U32 R0, RZ, RZ, UR38 ;  /* 0x00000026ff007e24 */ /* 0x000fca000f8e00ff */
[----:B------:R-:W-:-:S13]  /*22e60*/  ISETP.NE.AND P0, PT, R0, 0x3, PT ;  /* 0x000000030000780c */ /* 0x000fda0003f05270 */
[----:B------:R-:W-:Y:S05]  /*22e70*/  @!P0 BRA `(.L_x_11731) ;  /* 0x0000000000048947 */ /* 0x000fea0003800000 */
[----:B------:R-:W-:Y:S01]  /*22e80*/  BPT.TRAP 0x1 ;  /* 0x000000040000795c */ /* 0x000fe20000300000 */
.L_x_11731:
        /* <DEDUP_REMOVED lines=8> */
.L_x_11876:
[----:B------:R-:W-:Y:S05]  /*22f10*/  BSYNC B0 ;  /* 0x0000000000007941 */ /* 0x000fea0003800000 */
.L_x_11732:
        /* <DEDUP_REMOVED lines=51> */
.L_x_11886:
        /* <DEDUP_REMOVED lines=13> */
.L_x_11735:
        /* <DEDUP_REMOVED lines=11> */
.L_x_11736:
        /* <DEDUP_REMOVED lines=8> */
.L_x_11695:
[----:B------:R-:W-:Y:S05]  /*23450*/  BSYNC B7 ;  /* 0x0000000000077941 */ /* 0x000fea0003800000 */
.L_x_11693:
        /* <DEDUP_REMOVED lines=11> */
.L_x_11737:
        /* <DEDUP_REMOVED lines=43> */
.L_x_11896:
[----:B------:R-:W-:Y:S02]  /*237c0*/  ULDC UR4, c[0x0][0xc38] ;  /* 0x00030e0000047ab9 */ /* 0x000fe40000000800 */
[----:B------:R-:W-:-:S04]  /*237d0*/  IMAD.U32 R4, RZ, RZ, UR4 ;  /* 0x00000004ff047e24 */ /* 0x000fc8000f8e00ff */
[----:B--2---:R-:W-:-:S04]  /*237e0*/  IMAD R3, R14, R4, RZ ;  /* 0x000000040e037224 */ /* 0x004fc800078e02ff */
[----:B------:R-:W-:-:S05]  /*237f0*/  IMAD.IADD R6, R6, 0x1, R3 ;  /* 0x0000000106067824 */ /* 0x000fca00078e0203 */
[----:B------:R-:W-:-:S13]  /*23800*/  ISETP.GT.AND P6, PT, R6, R0, PT ;  /* 0x000000000600720c */ /* 0x000fda0003fc4270 */
[----:B------:R-:W-:Y:S05]  /*23810*/  @P6 BRA `(.L_x_11740) ;  /* 0x0000000000a46947 */ /* 0x000fea0003800000 */
.L_x_11743:
        /* <DEDUP_REMOVED lines=35> */
.L_x_11904:
[----:B------:R-:W-:Y:S02]  /*23a50*/  ULDC UR4, c[0x0][0xc38] ;  /* 0x00030e0000047ab9 */ /* 0x000fe40000000800 */
[----:B------:R-:W-:-:S04]  /*23a60*/  IMAD.U32 R4, RZ, RZ, UR4 ;  /* 0x00000004ff047e24 */ /* 0x000fc8000f8e00ff */
[----:B--2---:R-:W-:-:S04]  /*23a70*/  IMAD R3, R14, R4, RZ ;  /* 0x000000040e037224 */ /* 0x004fc800078e02ff */
[----:B------:R-:W-:-:S05]  /*23a80*/  IMAD.IADD R6, R3, 0x1, R6 ;  /* 0x0000000103067824 */ /* 0x000fca00078e0206 */
[----:B------:R-:W-:-:S13]  /*23a90*/  ISETP.GT.AND P6, PT, R6, R0, PT ;  /* 0x000000000600720c */ /* 0x000fda0003fc4270 */
[----:B------:R-:W-:Y:S05]  /*23aa0*/  @!P6 BRA `(.L_x_11743) ;  /* 0xfffffffc005ce947 */ /* 0x000fea000383ffff */
.L_x_11740:
        /* <DEDUP_REMOVED lines=10> */
.L_x_11909:
[----:B------:R-:W-:-:S13]  /*23b50*/  ISETP.NE.AND P0, PT, R3, RZ, PT ;  /* 0x000000ff0300720c */ /* 0x000fda0003f05270 */
[----:B------:R-:W-:Y:S05]  /*23b60*/  @!P0 BRA `(.L_x_11745) ;  /* 0x0000000000108947 */ /* 0x000fea0003800000 */
[----:B------:R-:W-:Y:S01]  /*23b70*/  UMOV UR4, 0xffffffff ;  /* 0xffffffff00047882 */ /* 0x000fe20000000000 */
[----:B-1----:R-:W-:Y:S02]  /*23b80*/  VIADD R12, R7, 0xffffffff ;  /* 0xffffffff070c7836 */ /* 0x002fe40000000000 */
[----:B------:R-:W-:Y:S05]  /*23b90*/  BRA.DIV UR4, `(.L_x_11746) ;  /* 0x0000004a04e47947 */ /* 0x000fea000b800000 */
[----:B------:R1:W0:Y:S02]  /*23ba0*/  SHFL.IDX PT, R24, R2, R12, 0x1f ;  /* 0x00001f0c02187589 */ /* 0x00022400000e0000 */
.L_x_11745:
[----:B----4-:R-:W-:Y:S01]  /*23bb0*/  ISETP.NE.AND P0, PT, R5, 0x1, PT ;  /* 0x000000010500780c */ /* 0x010fe20003f05270 */
[----:B0-----:R-:W-:-:S04]  /*23bc0*/  IMAD R24, R24, R4, R6 ;  /* 0x0000000418187224 */ /* 0x001fc800078e0206 */
[----:B------:R-:W-:-:S08]  /*23bd0*/  IMAD.IADD R0, R0, 0x1, -R24 ;  /* 0x0000000100007824 */ /* 0x000fd000078e0a18 */
[----:B------:R-:W-:Y:S05]  /*23be0*/  @!P0 BRA `(.L_x_11747) ;  /* 0x0000000000dc8947 */ /* 0x000fea0003800000 */
[-C--:B---3--:R-:W-:Y:S01]  /*23bf0*/  IABS R6, R25.reuse ;  /* 0x0000001900067213 */ /* 0x088fe20000000000 */
[----:B-1----:R-:W-:Y:S01]  /*23c00*/  IMAD.MOV.U32 R2, RZ, RZ, RZ ;  /* 0x000000ffff027224 */ /* 0x002fe200078e00ff */
[----:B------:R-:W-:Y:S02]  /*23c10*/  IABS R8, R25 ;  /* 0x0000001900087213 */ /* 0x000fe40000000000 */
[----:B------:R-:W0:Y:S03]  /*23c20*/  I2F.RP R4, R6 ;  /* 0x0000000600047306 */ /* 0x000e260000209400 */
[----:B------:R-:W-:-:S05]  /*23c30*/  IMAD.MOV R8, RZ, RZ, -R8 ;  /* 0x000000ffff087224 */ /* 0x000fca00078e0a08 */
[----:B0-----:R-:W2:Y:S02]  /*23c40*/  MUFU.RCP R4, R4 ;  /* 0x0000000400047308 */ /* 0x001ea40000001000 */
[----:B--2---:R-:W-:-:S06]  /*23c50*/  VIADD R7, R4, 0xffffffe ;  /* 0x0ffffffe04077836 */ /* 0x004fcc0000000000 */
[----:B------:R-:W0:Y:S02]  /*23c60*/  F2I.FTZ.U32.TRUNC.NTZ R3, R7 ;  /* 0x0000000700037305 */ /* 0x000e24000021f000 */
[----:B0-----:R-:W-:-:S04]  /*23c70*/  IMAD.MOV R9, RZ, RZ, -R3 ;  /* 0x000000ffff097224 */ /* 0x001fc800078e0a03 */
[----:B------:R-:W-:-:S04]  /*23c80*/  IMAD R9, R9, R6, RZ ;  /* 0x0000000609097224 */ /* 0x000fc800078e02ff */
[----:B------:R-:W-:Y:S01]  /*23c90*/  IMAD.HI.U32 R2, R3, R9, R2 ;  /* 0x0000000903027227 */ /* 0x000fe200078e0002 */
[----:B------:R-:W-:-:S05]  /*23ca0*/  IABS R3, R0 ;  /* 0x0000000000037213 */ /* 0x000fca0000000000 */
[----:B------:R-:W-:-:S04]  /*23cb0*/  IMAD.HI.U32 R4, R2, R3, RZ ;  /* 0x0000000302047227 */ /* 0x000fc800078e00ff */
[----:B------:R-:W-:Y:S02]  /*23cc0*/  IMAD R3, R4, R8, R3 ;  /* 0x0000000804037224 */ /* 0x000fe400078e0203 */
[----:B------:R-:W-:-:S03]  /*23cd0*/  IMAD.MOV.U32 R2, RZ, RZ, RZ ;  /* 0x000000ffff027224 */ /* 0x000fc600078e00ff */
[----:B------:R-:W-:-:S13]  /*23ce0*/  ISETP.GT.U32.AND P1, PT, R6, R3, PT ;  /* 0x000000030600720c */ /* 0x000fda0003f24070 */
[----:B------:R-:W-:Y:S02]  /*23cf0*/  @!P1 IMAD.IADD R3, R3, 0x1, -R6 ;  /* 0x0000000103039824 */ /* 0x000fe400078e0a06 */
[----:B------:R-:W-:Y:S01]  /*23d00*/  @!P1 VIADD R4, R4, 0x1 ;  /* 0x0000000104049836 */ /* 0x000fe20000000000 */
[----:B------:R-:W-:Y:S02]  /*23d10*/  ISETP.NE.AND P1, PT, R25, RZ, PT ;  /* 0x000000ff1900720c */ /* 0x000fe40003f25270 */
[----:B------:R-:W-:Y:S02]  /*23d20*/  ISETP.GE.U32.AND P0, PT, R3, R6, PT ;  /* 0x000000060300720c */ /* 0x000fe40003f06070 */
[----:B------:R-:W-:-:S04]  /*23d30*/  IABS R6, R5 ;  /* 0x0000000500067213 */ /* 0x000fc80000000000 */
[----:B------:R-:W0:Y:S07]  /*23d40*/  I2F.RP R7, R6 ;  /* 0x0000000600077306 */ /* 0x000e2e0000209400 */
        /* <DEDUP_REMOVED lines=33> */
.L_x_11747:
[----:B-1----:R-:W0:Y:S02]  /*23f60*/  LDC.64 R2, c[0x0][0xc90] ;  /* 0x00032400ff027b82 */ /* 0x002e240000000a00 */
[----:B0-----:R-:W-:-:S05]  /*23f70*/  IMAD.WIDE R2, R27, 0x4, R2 ;  /* 0x000000041b027825 */ /* 0x001fca00078e0202 */
[----:B------:R0:W3:Y:S02]  /*23f80*/  LDG.E R6, desc[UR52][R2.64] ;  /* 0x0000003402067981 */ /* 0x0000e4000c1e1900 */
[----:B0-----:R-:W-:Y:S02]  /*23f90*/  IMAD.MOV.U32 R2, RZ, RZ, RZ ;  /* 0x000000ffff027224 */ /* 0x001fe400078e00ff */
[----:B---3--:R-:W-:-:S05]  /*23fa0*/  IMAD R5, R25, R6, RZ ;  /* 0x0000000619057224 */ /* 0x008fca00078e02ff */
[----:B--2---:R-:W-:-:S04]  /*23fb0*/  IABS R7, R5 ;  /* 0x0000000500077213 */ /* 0x004fc80000000000 */
        /* <DEDUP_REMOVED lines=19> */
[----:B------:R-:W-:-:S06]  /*240f0*/  IMAD.MOV.U32 R2, RZ, RZ, RZ ;  /* 0x000000ffff027224 */ /* 0x000fcc00078e00ff */
[----:B------:R-:W-:-:S04]  /*24100*/  @P0 VIADD R9, R9, 0x1 ;  /* 0x0000000109090836 */ /* 0x000fc80000000000 */
[----:B------:R-:W-:-:S04]  /*24110*/  IMAD.MOV.U32 R7, RZ, RZ, R9 ;  /* 0x000000ffff077224 */ /* 0x000fc800078e0009 */
[----:B------:R-:W-:Y:S01]  /*24120*/  @!P2 IMAD.MOV R7, RZ, RZ, -R7 ;  /* 0x000000ffff07a224 */ /* 0x000fe200078e0a07 */
[----:B------:R-:W-:-:S05]  /*24130*/  @!P1 LOP3.LUT R7, RZ, R5, RZ, 0x33, !PT ;  /* 0x00000005ff079212 */ /* 0x000fca00078e33ff */
[----:B------:R-:W-:Y:S02]  /*24140*/  IMAD R8, R6, R7, RZ ;  /* 0x0000000706087224 */ /* 0x000fe400078e02ff */
[----:B------:R-:W-:Y:S02]  /*24150*/  IMAD.MOV R7, RZ, RZ, -R7 ;  /* 0x000000ffff077224 */ /* 0x000fe400078e0a07 */
[----:B------:R-:W-:Y:S02]  /*24160*/  IMAD.MOV R3, RZ, RZ, -R8 ;  /* 0x000000ffff037224 */ /* 0x000fe400078e0a08 */
[----:B------:R-:W-:-:S03]  /*24170*/  IMAD R5, R5, R7, R0 ;  /* 0x0000000705057224 */ /* 0x000fc600078e0200 */
[----:B------:R-:W-:-:S04]  /*24180*/  VIADDMNMX R4, R3, R4, R6, PT ;  /* 0x0000000403047246 */ /* 0x000fc80003800106 */
[-C--:B------:R-:W-:Y:S02]  /*24190*/  IABS R6, R4.reuse ;  /* 0x0000000400067213 */ /* 0x080fe40000000000 */
[----:B------:R-:W-:Y:S02]  /*241a0*/  IABS R0, R4 ;  /* 0x0000000400007213 */ /* 0x000fe40000000000 */
[----:B------:R-:W0:Y:S03]  /*241b0*/  I2F.RP R9, R6 ;  /* 0x0000000600097306 */ /* 0x000e260000209400 */
[----:B------:R-:W-:-:S05]  /*241c0*/  IMAD.MOV R0, RZ, RZ, -R0 ;  /* 0x000000ffff007224 */ /* 0x000fca00078e0a00 */
        /* <DEDUP_REMOVED lines=9> */
[----:B------:R-:W-:Y:S02]  /*24260*/  LOP3.LUT R0, R5, R4, RZ, 0x3c, !PT ;  /* 0x0000000405007212 */ /* 0x000fe400078e3cff */
[----:B------:R-:W-:Y:S02]  /*24270*/  IADD3 R5, R8, 0x1000000, R5 ;  /* 0x0100000008057810 */ /* 0x000fe40007ffe005 */
        /* <DEDUP_REMOVED lines=8> */
[----:B------:R-:W-:Y:S01]  /*24300*/  @!P1 LOP3.LUT R2, RZ, R4, RZ, 0x33, !PT ;  /* 0x00000004ff029212 */ /* 0x000fe200078e33ff */
[----:B------:R-:W-:-:S04]  /*24310*/  IMAD.MOV R4, RZ, RZ, -R4 ;  /* 0x000000ffff047224 */ /* 0x000fc800078e0a04 */
[----:B------:R-:W-:-:S07]  /*24320*/  IMAD R26, R2, R4, R5 ;  /* 0x00000004021a7224 */ /* 0x000fce00078e0205 */
.L_x_11748:
[----:B------:R-:W-:-:S05]  /*24330*/  LOP3.LUT R2, RZ, R2, RZ, 0x33, !PT ;  /* 0x00000002ff027212 */ /* 0x000fca00078e33ff */
[----:B------:R-:W-:Y:S01]  /*24340*/  IMAD.IADD R25, R25, 0x1, R2 ;  /* 0x0000000119197824 */ /* 0x000fe200078e0202 */
[----:B------:R-:W-:Y:S06]  /*24350*/  BRA `(.L_x_11749) ;  /* 0x00000000001c7947 */ /* 0x000fec0003800000 */
.L_x_11741:
[----:B------:R-:W-:Y:S01]  /*24360*/  UMOV UR4, URZ ;  /* 0x0000003f00047c82 */ /* 0x000fe20008000000 */
[----:B------:R-:W-:Y:S01]  /*24370*/  UMOV UR5, URZ ;  /* 0x0000003f00057c82 */ /* 0x000fe20008000000 */
[----:B------:R-:W-:Y:S01]  /*24380*/  ULDC UR6, c[0x0][0xc3c] ;  /* 0x00030f0000067ab9 */ /* 0x000fe20000000800 */
[----:B------:R-:W-:Y:S02]  /*24390*/  IMAD.MOV.U32 R24, RZ, RZ, R0 ;  /* 0x000000ffff187224 */ /* 0x000fe400078e0000 */
[----:B------:R-:W-:Y:S02]  /*243a0*/  IMAD.U32 R25, RZ, RZ, UR4 ;  /* 0x00000004ff197e24 */ /* 0x000fe4000f8e00ff */
[----:B------:R-:W-:Y:S02]  /*243b0*/  IMAD.U32 R26, RZ, RZ, UR5 ;  /* 0x00000005ff1a7e24 */ /* 0x000fe4000f8e00ff */
[----:B------:R-:W-:-:S07]  /*243c0*/  IMAD.U32 R27, RZ, RZ, UR6 ;  /* 0x00000006ff1b7e24 */ /* 0x000fce000f8e00ff */
.L_x_11749:
        /* <DEDUP_REMOVED lines=10> */
.L_x_11738:
[----:B------:R-:W-:Y:S02]  /*24470*/  ULDC UR4, c[0x0][0xc3c] ;  /* 0x00030f0000047ab9 */ /* 0x000fe40000000800 */
[----:B----4-:R-:W-:-:S13]  /*24480*/  ISETP.GE.AND P0, PT, R27, UR4, PT ;  /* 0x000000041b007c0c */ /* 0x010fda000bf06270 */
[----:B------:R-:W-:Y:S05]  /*24490*/  @!P0 BRA `(.L_x_11750) ;  /* 0xffffff9000f88947 */ /* 0x000fea000383ffff */
[----:B------:R-:W-:Y:S05]  /*244a0*/  BSYNC B8 ;  /* 0x0000000000087941 */ /* 0x000fea0003800000 */
.L_x_11629:
[----:B0-----:R-:W4:Y:S01]  /*244b0*/  LDL.LU R0, [R1+0x48] ;  /* 0x0000480001007983 */ /* 0x001f220000300800 */
[----:B------:R-:W-:Y:S01]  /*244c0*/  BSSY B0, `(.L_x_11751) ;  /* 0x000000b000007945 */ /* 0x000fe20003800000 */
[----:B------:R-:W0:Y:S01]  /*244d0*/  S2R R5, SR_CgaCtaId ;  /* 0x0000000000057919 */ /* 0x000e220000008800 */
        /* <DEDUP_REMOVED lines=9> */
.L_x_11912:
[----:B------:R-:W-:Y:S05]  /*24570*/  BSYNC B0 ;  /* 0x0000000000007941 */ /* 0x000fea0003800000 */
.L_x_11751:
[----:B------:R-:W-:-:S03]  /*24580*/  UMOV UR4, 0xffffffff ;  /* 0xffffffff00047882 */ /* 0x000fc60000000000 */
[----:B------:R-:W-:Y:S05]  /*24590*/  BRA.DIV UR4, `(.L_x_11753) ;  /* 0x0000004204a07947 */ /* 0x000fea000b800000 */
[----:B0-----:R-:W0:Y:S02]  /*245a0*/  S2R R0, SR_TID.X ;  /* 0x0000000000007919 */ /* 0x001e240000002100 */
[----:B0-----:R-:W-:-:S04]  /*245b0*/  SHF.R.U32.HI R0, RZ, 0x5, R0 ;  /* 0x00000005ff007819 */ /* 0x001fc80000011600 */
[----:B------:R-:W-:-:S05]  /*245c0*/  LOP3.LUT R0, R0, 0x3, RZ, 0xc0, !PT ;  /* 0x0000000300007812 */ /* 0x000fca00078ec0ff */
[----:B------:R0:W4:Y:S02]  /*245d0*/  SHFL.IDX PT, R14, R0, RZ, 0x1f ;  /* 0x00001fff000e7589 */ /* 0x00012400000e0000 */
.L_x_11915:
[----:B----4-:R-:W-:-:S13]  /*245e0*/  ISETP.NE.AND P0, PT, R14, RZ, PT ;  /* 0x000000ff0e00720c */ /* 0x010fda0003f05270 */
[----:B------:R-:W-:Y:S05]  /*245f0*/  @P0 BRA `(.L_x_11392) ;  /* 0x0000000000900947 */ /* 0x000fea0003800000 */
[----:B------:R-:W-:-:S03]  /*24600*/  UMOV UR4, 0xffffffff ;  /* 0xffffffff00047882 */ /* 0x000fc60000000000 */
[----:B------:R-:W-:Y:S05]  /*24610*/  BRA.DIV UR4, `(.L_x_11754) ;  /* 0x0000004204b47947 */ /* 0x000fea000b800000 */
[----:B------:R-:W-:-:S13]  /*24620*/  ELECT P6, URZ, PT ;  /* 0x00000000003f782f */ /* 0x000fda00038c0000 */
.L_x_11918:
[----:B------:R-:W-:Y:S05]  /*24630*/  @!P6 BRA `(.L_x_11392) ;  /* 0x000000000080e947 */ /* 0x000fea0003800000 */
[----:B------:R-:W-:-:S06]  /*24640*/  ULOP3.LUT UR4, UR36, 0x2, URZ, 0xfc, !UPT ;  /* 0x0000000224047892 */ /* 0x000fcc000f8efc3f */
[----:B0-----:R-:W-:-:S05]  /*24650*/  IMAD.U32 R0, RZ, RZ, UR4 ;  /* 0x00000004ff007e24 */ /* 0x001fca000f8e00ff */
[----:B------:R-:W-:-:S13]  /*24660*/  ISETP.NE.AND P0, PT, R0, 0x3, PT ;  /* 0x000000030000780c */ /* 0x000fda0003f05270 */
[----:B------:R-:W-:Y:S05]  /*24670*/  @!P0 BRA `(.L_x_11755) ;  /* 0x0000000000048947 */ /* 0x000fea0003800000 */
[----:B------:R-:W-:Y:S01]  /*24680*/  BPT.TRAP 0x1 ;  /* 0x000000040000795c */ /* 0x000fe20000300000 */
.L_x_11755:
        /* <DEDUP_REMOVED lines=8> */
.L_x_11919:
[----:B------:R-:W4:Y:S01]  /*24710*/  LDL.LU R4, [R1] ;  /* 0x0000000001047983 */ /* 0x000f220000300800 */
[----:B------:R-:W-:Y:S02]  /*24720*/  SEL R28, R28, RZ, P2 ;  /* 0x000000ff1c1c7207 */ /* 0x000fe40001000000 */
[----:B----4-:R-:W-:Y:S01]  /*24730*/  LOP3.LUT R0, R4, R0, RZ, 0x3c, !PT ;  /* 0x0000000004007212 */ /* 0x010fe200078e3cff */
[----:B------:R-:W-:Y:S06]  /*24740*/  @!P0 BRA `(.L_x_11757) ;  /* 0x0000000000048947 */ /* 0x000fec0003800000 */
[----:B------:R-:W-:Y:S01]  /*24750*/  BPT.TRAP 0x1 ;  /* 0x000000040000795c */ /* 0x000fe20000300000 */
.L_x_11757:
[----:B------:R-:W-:Y:S01]  /*24760*/  IMAD R5, R28, 0x8, R5 ;  /* 0x000000081c057824 */ /* 0x000fe200078e0205 */
[----:B------:R-:W-:-:S04]  /*24770*/  SHF.L.U32 R0, R0, 0x1f, RZ ;  /* 0x0000001f00007819 */ /* 0x000fc800000006ff */
[----:B------:R-:W4:Y:S02]  /*24780*/  SYNCS.PHASECHK.TRANS64.TRYWAIT P1, [R5+URZ+0x2d840], R0 ;  /* 0x02d84000050075a7 */ /* 0x000f24000802017f */
[----:B----4-:R-:W-:Y:S05]  /*24790*/  @!P1 BRA `(.L_x_11758) ;  /* 0x0000004000889947 */ /* 0x010fea0003800000 */
.L_x_11920:
[----:B------:R-:W-:Y:S05]  /*247a0*/  @!P0 BRA `(.L_x_11759) ;  /* 0x0000000000048947 */ /* 0x000fea0003800000 */
[----:B------:R-:W-:Y:S01]  /*247b0*/  BPT.TRAP 0x1 ;  /* 0x000000040000795c */ /* 0x000fe20000300000 */
.L_x_11759:
[----:B------:R-:W0:Y:S02]  /*247c0*/  SYNCS.PHASECHK.TRANS64.TRYWAIT P1, [R3+URZ+0x2d860], R2 ;  /* 0x02d86002030075a7 */ /* 0x000e24000802017f */
[----:B0-----:R-:W-:Y:S05]  /*247d0*/  @!P1 BRA `(.L_x_11760) ;  /* 0x00000040008c9947 */ /* 0x001fea0003800000 */
.L_x_11921:
[----:B------:R-:W-:Y:S05]  /*247e0*/  @!P0 BRA `(.L_x_11761) ;  /* 0x0000000000048947 */ /* 0x000fea0003800000 */
[----:B------:R-:W-:Y:S01]  /*247f0*/  BPT.TRAP 0x1 ;  /* 0x000000040000795c */ /* 0x000fe20000300000 */
.L_x_11761:
[----:B------:R0:W0:Y:S02]  /*24800*/  SYNCS.PHASECHK.TRANS64.TRYWAIT P0, [R5+URZ+0x2d860], R0 ;  /* 0x02d86000050075a7 */ /* 0x000024000800017f */
[----:B0-----:R-:W-:Y:S05]  /*24810*/  @!P0 NANOSLEEP.SYNCS 0x989680 ;  /* 0x009896800000895d */ /* 0x001fea0003900000 */
[----:B------:R-:W0:Y:S02]  /*24820*/  @!P0 SYNCS.PHASECHK.TRANS64 P0, [R5+URZ+0x2d860], R0 ;  /* 0x02d86000050085a7 */ /* 0x000e24000800007f */
[----:B0-----:R-:W-:Y:S05]  /*24830*/  @!P0 BRA `(.L_x_11761) ;  /* 0xfffffffc00f08947 */ /* 0x001fea000383ffff */
.L_x_11392:
[----:B------:R-:W-:Y:S05]  /*24840*/  BSYNC B9 ;  /* 0x0000000000097941 */ /* 0x000fea0003800000 */
.L_x_11389:
[----:B------:R-:W-:Y:S05]  /*24850*/  EXIT ;  /* 0x000000000000794d */ /* 0x000fea0003800000 */
.L_x_11418:
[----:B0-----:R0:W1:Y:S02]  /*24860*/  SYNCS.PHASECHK.TRANS64.TRYWAIT P4, [R34+URZ+0x2d890], R86 ;  /* 0x02d89056220075a7 */ /* 0x001064000808017f */
[----:B-1----:R-:W-:Y:S05]  /*24870*/  @!P4 NANOSLEEP.SYNCS 0x989680 ;  /* 0x009896800000c95d */ /* 0x002fea0003900000 */
[----:B------:R-:W1:Y:S02]  /*24880*/  @!P4 SYNCS.PHASECHK.TRANS64 P4, [R34+URZ+0x2d890], R86 ;  /* 0x02d890562200c5a7 */ /* 0x000e64000808007f */
[----:B-1----:R-:W-:Y:S05]  /*24890*/  @!P4 BRA `(.L_x_11418) ;  /* 0xfffffffc00f0c947 */ /* 0x002fea000383ffff */
[----:B------:R-:W-:Y:S05]  /*248a0*/  BRA `(.L_x_11762) ;  /* 0xfffffdf0001c7947 */ /* 0x000fea000383ffff */
.L_x_11419:
        /* <DEDUP_REMOVED lines=8> */
.L_x_11764:
[----:B------:R-:W-:Y:S05]  /*24930*/  BSYNC B1 ;  /* 0x0000000000017941 */ /* 0x000fea0003800000 */
.L_x_11763:
        /* <DEDUP_REMOVED lines=8> */
.L_x_11765:
[----:B------:R-:W-:Y:S01]  /*249c0*/  IMAD.MOV.U32 R60, RZ, RZ, R14 ;  /* 0x000000ffff3c7224 */ /* 0x000fe200078e000e */
[----:B------:R-:W-:Y:S06]  /*249d0*/  BRA `(.L_x_11766) ;  /* 0xfffffdec00e47947 */ /* 0x000fec000383ffff */
.L_x_11447:
[----:B0-----:R0:W1:Y:S02]  /*249e0*/  SYNCS.PHASECHK.TRANS64.TRYWAIT P4, [R34+URZ+0x2d890], R86 ;  /* 0x02d89056220075a7 */ /* 0x001064000808017f */
[----:B-1----:R-:W-:Y:S05]  /*249f0*/  @!P4 NANOSLEEP.SYNCS 0x989680 ;  /* 0x009896800000c95d */ /* 0x002fea0003900000 */
[----:B------:R-:W1:Y:S02]  /*24a00*/  @!P4 SYNCS.PHASECHK.TRANS64 P4, [R34+URZ+0x2d890], R86 ;  /* 0x02d890562200c5a7 */ /* 0x000e64000808007f */
[----:B-1----:R-:W-:Y:S05]  /*24a10*/  @!P4 BRA `(.L_x_11447) ;  /* 0xfffffffc00f0c947 */ /* 0x002fea000383ffff */
[----:B------:R-:W-:Y:S05]  /*24a20*/  BRA `(.L_x_11767) ;  /* 0xfffffe0800d07947 */ /* 0x000fea000383ffff */
.L_x_11448:
        /* <DEDUP_REMOVED lines=8> */
.L_x_11769:
[----:B------:R-:W-:Y:S05]  /*24ab0*/  BSYNC B1 ;  /* 0x0000000000017941 */ /* 0x000fea0003800000 */
.L_x_11768:
        /* <DEDUP_REMOVED lines=8> */
.L_x_11770:
[----:B------:R-:W-:Y:S01]  /*24b40*/  IMAD.MOV.U32 R88, RZ, RZ, R14 ;  /* 0x000000ffff587224 */ /* 0x000fe200078e000e */
[----:B------:R-:W-:Y:S06]  /*24b50*/  BRA `(.L_x_11771) ;  /* 0xfffffe0800987947 */ /* 0x000fec000383ffff */
.L_x_11461:
[----:B0-----:R0:W1:Y:S02]  /*24b60*/  SYNCS.PHASECHK.TRANS64.TRYWAIT P3, [R34+URZ+0x2d890], R86 ;  /* 0x02d89056220075a7 */ /* 0x001064000806017f */
[----:B-1----:R-:W-:Y:S05]  /*24b70*/  @!P3 NANOSLEEP.SYNCS 0x989680 ;  /* 0x009896800000b95d */ /* 0x002fea0003900000 */
[----:B------:R-:W1:Y:S02]  /*24b80*/  @!P3 SYNCS.PHASECHK.TRANS64 P3, [R34+URZ+0x2d890], R86 ;  /* 0x02d890562200b5a7 */ /* 0x000e64000806007f */
[----:B-1----:R-:W-:Y:S05]  /*24b90*/  @!P3 BRA `(.L_x_11461) ;  /* 0xfffffffc00f0b947 */ /* 0x002fea000383ffff */
[----:B------:R-:W-:Y:S05]  /*24ba0*/  BRA `(.L_x_11772) ;  /* 0xfffffe2000907947 */ /* 0x000fea000383ffff */
.L_x_11462:
[----:B------:R-:W-:Y:S01]  /*24bb0*/  BSSY B1, `(.L_x_11773) ;  /* 0x0000007000017945 */ /* 0x000fe20003800000 */
[----:B------:R-:W-:Y:S02]  /*24bc0*/  IMAD.MOV.U32 R12, RZ, RZ, RZ ;  /* 0x000000ffff0c7224 */ /* 0x000fe400078e00ff */
[----:B------:R-:W-:Y:S02]  /*24bd0*/  IMAD.MOV.U32 R11, RZ, RZ, 0x1e1f ;  /* 0x00001e1fff0b7424 */ /* 0x000fe400078e00ff */
[----:B------:R-:W-:-:S07]  /*24be0*/  IMAD.MOV.U32 R15, RZ, RZ, -0x1 ;  /* 0xffffffffff0f7424 */ /* 0x000fce00078e00ff */
[----:B0-----:R-:W-:Y:S05]  /*24bf0*/  WARPSYNC.COLLECTIVE R15, `(.L_x_11774) ;  /* 0x000000000f087348 */ /* 0x001fea0003c00000 */
[----:B------:R1:W2:Y:S02]  /*24c00*/  SHFL.IDX P6, R14, R13, R12, R11 ;  /* 0x0000000c0d0e7389 */ /* 0x0002a400000c000b */
[----:B012---:R-:W-:Y:S01]  /*24c10*/  ENDCOLLECTIVE ;  /* 0x000000000000791b */ /* 0x007fe20003800000 */
.L_x_11774:
[----:B------:R-:W-:Y:S05]  /*24c20*/  BSYNC B1 ;  /* 0x0000000000017941 */ /* 0x000fea0003800000 */
.L_x_11773:
        /* <DEDUP_REMOVED lines=8> */
.L_x_11775:
[----:B------:R-:W-:Y:S01]  /*24cb0*/  IMAD.MOV.U32 R43, RZ, RZ, R14 ;  /* 0x000000ffff2b7224 */ /* 0x000fe200078e000e */
[----:B------:R-:W-:Y:S06]  /*24cc0*/  BRA `(.L_x_11776) ;  /* 0xfffffe2000c07947 */ /* 0x000fec000383ffff */
.L_x_11466:
[----:B------:R0:W0:Y:S02]  /*24cd0*/  SYNCS.PHASECHK.TRANS64.TRYWAIT P2, [R34+URZ+0x2d8b0], R86 ;  /* 0x02d8b056220075a7 */ /* 0x000024000804017f */
[----:B0-----:R-:W-:Y:S05]  /*24ce0*/  @!P2 NANOSLEEP.SYNCS 0x989680 ;  /* 0x009896800000a95d */ /* 0x001fea0003900000 */
[----:B------:R-:W0:Y:S02]  /*24cf0*/  @!P2 SYNCS.PHASECHK.TRANS64 P2, [R34+URZ+0x2d8b0], R86 ;  /* 0x02d8b0562200a5a7 */ /* 0x000e24000804007f */
[----:B0-----:R-:W-:Y:S05]  /*24d00*/  @!P2 BRA `(.L_x_11466) ;  /* 0xfffffffc00f0a947 */ /* 0x001fea000383ffff */
[----:B------:R-:W-:Y:S05]  /*24d10*/  BRA `(.L_x_11777) ;  /* 0xfffffe2400a47947 */ /* 0x000fea000383ffff */
.L_x_11482:
[----:B------:R-:W-:Y:S01]  /*24d20*/  BSSY B0, `(.L_x_11778) ;  /* 0x0000007000007945 */ /* 0x000fe20003800000 */
[----:B------:R-:W-:Y:S02]  /*24d30*/  IMAD.MOV.U32 R12, RZ, RZ, RZ ;  /* 0x000000ffff0c7224 */ /* 0x000fe400078e00ff */
[----:B------:R-:W-:Y:S02]  /*24d40*/  IMAD.MOV.U32 R11, RZ, RZ, 0x1f ;  /* 0x0000001fff0b7424 */ /* 0x000fe400078e00ff */
[----:B------:R-:W-:-:S07]  /*24d50*/  IMAD.MOV.U32 R15, RZ, RZ, -0x1 ;  /* 0xffffffffff0f7424 */ /* 0x000fce00078e00ff */
[----:B-----5:R-:W-:Y:S05]  /*24d60*/  WARPSYNC.COLLECTIVE R15, `(.L_x_11779) ;  /* 0x000000000f087348 */ /* 0x020fea0003c00000 */
[----:B------:R0:W1:Y:S02]  /*24d70*/  SHFL.IDX P6, R14, R13, R12, R11 ;  /* 0x0000000c0d0e7389 */ /* 0x00006400000c000b */
[----:B01---5:R-:W-:Y:S01]  /*24d80*/  ENDCOLLECTIVE ;  /* 0x000000000000791b */ /* 0x023fe20003800000 */
.L_x_11779:
[----:B------:R-:W-:Y:S05]  /*24d90*/  BSYNC B0 ;  /* 0x0000000000007941 */ /* 0x000fea0003800000 */
.L_x_11778:
[----:B------:R0:W-:Y:S01]  /*24da0*/  STL [R1+0x10], R14 ;  /* 0x0000100e01007387 */ /* 0x0001e20000100800 */
[----:B------:R-:W-:Y:S05]  /*24db0*/  BRA `(.L_x_11780) ;  /* 0xfffffe3400307947 */ /* 0x000fea000383ffff */
.L_x_11493:
[----:B------:R-:W-:Y:S01]  /*24dc0*/  BSSY B1, `(.L_x_11781) ;  /* 0x0000007000017945 */ /* 0x000fe20003800000 */
[----:B------:R-:W-:Y:S02]  /*24dd0*/  IMAD.MOV.U32 R12, RZ, RZ, RZ ;  /* 0x000000ffff0c7224 */ /* 0x000fe400078e00ff */
[----:B------:R-:W-:Y:S02]  /*24de0*/  IMAD.MOV.U32 R11, RZ, RZ, 0x1e1f ;  /* 0x00001e1fff0b7424 */ /* 0x000fe400078e00ff */
[----:B------:R-:W-:-:S07]  /*24df0*/  IMAD.MOV.U32 R15, RZ, RZ, -0x1 ;  /* 0xffffffffff0f7424 */ /* 0x000fce00078e00ff */
[----:B0-----:R-:W-:Y:S05]  /*24e00*/  WARPSYNC.COLLECTIVE R15, `(.L_x_11782) ;  /* 0x000000000f087348 */ /* 0x001fea0003c00000 */
[----:B0-----:R0:W1:Y:S02]  /*24e10*/  SHFL.IDX P6, R14, R13, R12, R11 ;  /* 0x0000000c0d0e7389 */ /* 0x00106400000c000b */
[----:B01----:R-:W-:Y:S01]  /*24e20*/  ENDCOLLECTIVE ;  /* 0x000000000000791b */ /* 0x003fe20003800000 */
.L_x_11782:
[----:B------:R-:W-:Y:S05]  /*24e30*/  BSYNC B1 ;  /* 0x0000000000017941 */ /* 0x000fea0003800000 */
.L_x_11781:
        /* <DEDUP_REMOVED lines=8> */
.L_x_11783:
[----:B------:R-:W-:Y:S02]  /*24ec0*/  IMAD.MOV.U32 R13, RZ, RZ, R0 ;  /* 0x000000ffff0d7224 */ /* 0x000fe400078e0000 */
[----:B------:R-:W-:-:S07]  /*24ed0*/  IMAD.MOV.U32 R38, RZ, RZ, R14 ;  /* 0x000000ffff267224 */ /* 0x000fce00078e000e */
[----:B------:R-:W-:Y:S05]  /*24ee0*/  WARPSYNC.COLLECTIVE R15, `(.L_x_11784) ;  /* 0x000000000f087348 */ /* 0x000fea0003c00000 */
[----:B------:R0:W1:Y:S02]  /*24ef0*/  SHFL.IDX P6, R14, R13, R12, R11 ;  /* 0x0000000c0d0e7389 */ /* 0x00006400000c000b */
[----:B01----:R-:W-:Y:S01]  /*24f00*/  ENDCOLLECTIVE ;  /* 0x000000000000791b */ /* 0x003fe20003800000 */
.L_x_11784:
[----:B------:R-:W-:Y:S02]  /*24f10*/  IMAD.MOV.U32 R13, RZ, RZ, R39 ;  /* 0x000000ffff0d7224 */ /* 0x000fe400078e0027 */
[----:B------:R-:W-:-:S07]  /*24f20*/  IMAD.MOV.U32 R0, RZ, RZ, R14 ;  /* 0x000000ffff007224 */ /* 0x000fce00078e000e */
[----:B------:R-:W-:Y:S05]  /*24f30*/  WARPSYNC.COLLECTIVE R15, `(.L_x_11785) ;  /* 0x000000000f087348 */ /* 0x000fea0003c00000 */
[----:B------:R0:W1:Y:S02]  /*24f40*/  SHFL.IDX P6, R14, R13, R12, R11 ;  /* 0x0000000c0d0e7389 */ /* 0x00006400000c000b */
[----:B01----:R-:W-:Y:S01]  /*24f50*/  ENDCOLLECTIVE ;  /* 0x000000000000791b */ /* 0x003fe20003800000 */
.L_x_11785:
[----:B------:R-:W-:Y:S01]  /*24f60*/  IMAD.MOV.U32 R39, RZ, RZ, R14 ;  /* 0x000000ffff277224 */ /* 0x000fe200078e000e */
[----:B------:R-:W-:Y:S06]  /*24f70*/  BRA `(.L_x_11786) ;  /* 0xfffffe3800b87947 */ /* 0x000fec000383ffff */
.L_x_11497:
[----:B0-----:R0:W1:Y:S02]  /*24f80*/  SYNCS.PHASECHK.TRANS64.TRYWAIT P0, [R2+URZ+0x2d800], R3 ;  /* 0x02d80003020075a7 */ /* 0x001064000800017f */
[----:B-1----:R-:W-:Y:S05]  /*24f90*/  @!P0 NANOSLEEP.SYNCS 0x989680 ;  /* 0x009896800000895d */ /* 0x002fea0003900000 */
[----:B------:R-:W1:Y:S02]  /*24fa0*/  @!P0 SYNCS.PHASECHK.TRANS64 P0, [R2+URZ+0x2d800], R3 ;  /* 0x02d80003020085a7 */ /* 0x000e64000800007f */
[----:B-1----:R-:W-:Y:S05]  /*24fb0*/  @!P0 BRA `(.L_x_11497) ;  /* 0xfffffffc00f08947 */ /* 0x002fea000383ffff */
[----:B------:R-:W-:Y:S05]  /*24fc0*/  BRA `(.L_x_11787) ;  /* 0xfffffe4000ec7947 */ /* 0x000fea000383ffff */
.L_x_11509:
[----:B------:R-:W-:Y:S01]  /*24fd0*/  BSSY B1, `(.L_x_11788) ;  /* 0x0000007000017945 */ /* 0x000fe20003800000 */
[----:B------:R-:W-:Y:S02]  /*24fe0*/  IMAD.MOV.U32 R12, RZ, RZ, RZ ;  /* 0x000000ffff0c7224 */ /* 0x000fe400078e00ff */
[----:B------:R-:W-:Y:S02]  /*24ff0*/  IMAD.MOV.U32 R11, RZ, RZ, 0x1e1f ;  /* 0x00001e1fff0b7424 */ /* 0x000fe400078e00ff */
[----:B------:R-:W-:-:S07]  /*25000*/  IMAD.MOV.U32 R15, RZ, RZ, -0x1 ;  /* 0xffffffffff0f7424 */ /* 0x000fce00078e00ff */
[----:B0-----:R-:W-:Y:S05]  /*25010*/  WARPSYNC.COLLECTIVE R15, `(.L_x_11789) ;  /* 0x000000000f087348 */ /* 0x001fea0003c00000 */
[----:B0-----:R0:W1:Y:S02]  /*25020*/  SHFL.IDX P6, R14, R13, R12, R11 ;  /* 0x0000000c0d0e7389 */ /* 0x00106400000c000b */
[----:B01----:R-:W-:Y:S01]  /*25030*/  ENDCOLLECTIVE ;  /* 0x000000000000791b */ /* 0x003fe20003800000 */
.L_x_11789:
[----:B------:R-:W-:Y:S05]  /*25040*/  BSYNC B1 ;  /* 0x0000000000017941 */ /* 0x000fea0003800000 */
.L_x_11788:
        /* <DEDUP_REMOVED lines=8> */
.L_x_11790:
[----:B------:R-:W-:Y:S02]  /*250d0*/  IMAD.MOV.U32 R13, RZ, RZ, R26 ;  /* 0x000000ffff0d7224 */ /* 0x000fe400078e001a */
[----:B------:R-:W-:-:S07]  /*250e0*/  IMAD.MOV.U32 R3, RZ, RZ, R14 ;  /* 0x000000ffff037224 */ /* 0x000fce00078e000e */
[----:B------:R-:W-:Y:S05]  /*250f0*/  WARPSYNC.COLLECTIVE R15, `(.L_x_11791) ;  /* 0x000000000f087348 */ /* 0x000fea0003c00000 */
[----:B------:R0:W1:Y:S02]  /*25100*/  SHFL.IDX P6, R14, R13, R12, R11 ;  /* 0x0000000c0d0e7389 */ /* 0x00006400000c000b */
[----:B01----:R-:W-:Y:S01]  /*25110*/  ENDCOLLECTIVE ;  /* 0x000000000000791b */ /* 0x003fe20003800000 */
.L_x_11791:
[----:B------:R-:W-:Y:S02]  /*25120*/  IMAD.MOV.U32 R13, RZ, RZ, R38 ;  /* 0x000000ffff0d7224 */ /* 0x000fe400078e0026 */
[----:B------:R-:W-:-:S07]  /*25130*/  IMAD.MOV.U32 R37, RZ, RZ, R14 ;  /* 0x000000ffff257224 */ /* 0x000fce00078e000e */
[----:B------:R-:W-:Y:S05]  /*25140*/  WARPSYNC.COLLECTIVE R15, `(.L_x_11792) ;  /* 0x000000000f087348 */ /* 0x000fea0003c00000 */
[----:B------:R0:W1:Y:S02]  /*25150*/  SHFL.IDX P6, R14, R13, R12, R11 ;  /* 0x0000000c0d0e7389 */ /* 0x00006400000c000b */
[----:B01----:R-:W-:Y:S01]  /*25160*/  ENDCOLLECTIVE ;  /* 0x000000000000791b */ /* 0x003fe20003800000 */
.L_x_11792:
[----:B------:R-:W-:Y:S01]  /*25170*/  IMAD.MOV.U32 R38, RZ, RZ, R14 ;  /* 0x000000ffff267224 */ /* 0x000fe200078e000e */
[----:B------:R-:W-:Y:S06]  /*25180*/  BRA `(.L_x_11793) ;  /* 0xfffffe54009c7947 */ /* 0x000fec000383ffff */
.L_x_11513:
[----:B0-----:R0:W1:Y:S02]  /*25190*/  SYNCS.PHASECHK.TRANS64.TRYWAIT P0, [R2+URZ+0x2d800], R3 ;  /* 0x02d80003020075a7 */ /* 0x001064000800017f */
[----:B-1----:R-:W-:Y:S05]  /*251a0*/  @!P0 NANOSLEEP.SYNCS 0x989680 ;  /* 0x009896800000895d */ /* 0x002fea0003900000 */
[----:B------:R-:W1:Y:S02]  /*251b0*/  @!P0 SYNCS.PHASECHK.TRANS64 P0, [R2+URZ+0x2d800], R3 ;  /* 0x02d80003020085a7 */ /* 0x000e64000800007f */
[----:B-1----:R-:W-:Y:S05]  /*251c0*/  @!P0 BRA `(.L_x_11513) ;  /* 0xfffffffc00f08947 */ /* 0x002fea000383ffff */
[----:B------:R-:W-:Y:S05]  /*251d0*/  BRA `(.L_x_11794) ;  /* 0xfffffe5c005c7947 */ /* 0x000fea000383ffff */
.L_x_11521:
[----:B--2---:R2:W3:Y:S02]  /*251e0*/  SYNCS.PHASECHK.TRANS64.TRYWAIT P1, [R0+URZ+0x2d830], R5 ;  /* 0x02d83005000075a7 */ /* 0x0044e4000802017f */
[----:B---3--:R-:W-:Y:S05]  /*251f0*/  @!P1 NANOSLEEP.SYNCS 0x989680 ;  /* 0x009896800000995d */ /* 0x008fea0003900000 */
[----:B------:R-:W3:Y:S02]  /*25200*/  @!P1 SYNCS.PHASECHK.TRANS64 P1, [R0+URZ+0x2d830], R5 ;  /* 0x02d83005000095a7 */ /* 0x000ee4000802007f */
[----:B---3--:R-:W-:Y:S05]  /*25210*/  @!P1 BRA `(.L_x_11521) ;  /* 0xfffffffc00f09947 */ /* 0x008fea000383ffff */
[----:B------:R-:W-:Y:S05]  /*25220*/  BRA `(.L_x_11520) ;  /* 0xfffffe7000e47947 */ /* 0x000fea000383ffff */
.L_x_11540:
[----:B-1----:R1:W2:Y:S02]  /*25230*/  SYNCS.PHASECHK.TRANS64.TRYWAIT P2, [R9+URZ+0x2d830], R8 ;  /* 0x02d83008090075a7 */ /* 0x0022a4000804017f */
[----:B--2---:R-:W-:Y:S05]  /*25240*/  @!P2 NANOSLEEP.SYNCS 0x989680 ;  /* 0x009896800000a95d */ /* 0x004fea0003900000 */
[----:B------:R-:W2:Y:S02]  /*25250*/  @!P2 SYNCS.PHASECHK.TRANS64 P2, [R9+URZ+0x2d830], R8 ;  /* 0x02d830080900a5a7 */ /* 0x000ea4000804007f */
[----:B--2---:R-:W-:Y:S05]  /*25260*/  @!P2 BRA `(.L_x_11540) ;  /* 0xfffffffc00f0a947 */ /* 0x004fea000383ffff */
[----:B------:R-:W-:Y:S05]  /*25270*/  BRA `(.L_x_11539) ;  /* 0xfffffea800507947 */ /* 0x000fea000383ffff */
.L_x_11544:
[----:B-1----:R1:W2:Y:S02]  /*25280*/  SYNCS.PHASECHK.TRANS64.TRYWAIT P1, [R9+URZ+0x2d850], R8 ;  /* 0x02d85008090075a7 */ /* 0x0022a4000802017f */
[----:B--2---:R-:W-:Y:S05]  /*25290*/  @!P1 NANOSLEEP.SYNCS 0x989680 ;  /* 0x009896800000995d */ /* 0x004fea0003900000 */
[----:B------:R-:W2:Y:S02]  /*252a0*/  @!P1 SYNCS.PHASECHK.TRANS64 P1, [R9+URZ+0x2d850], R8 ;  /* 0x02d85008090095a7 */ /* 0x000ea4000802007f */
[----:B--2---:R-:W-:Y:S05]  /*252b0*/  @!P1 BRA `(.L_x_11544) ;  /* 0xfffffffc00f09947 */ /* 0x004fea000383ffff */
[----:B------:R-:W-:Y:S05]  /*252c0*/  BRA `(.L_x_11541) ;  /* 0xfffffeac00587947 */ /* 0x000fea000383ffff */
.L_x_11565:
[----:B-1----:R1:W2:Y:S02]  /*252d0*/  SYNCS.PHASECHK.TRANS64.TRYWAIT P2, [R3+URZ+0x2d830], R0 ;  /* 0x02d83000030075a7 */ /* 0x0022a4000804017f */
[----:B--2---:R-:W-:Y:S05]  /*252e0*/  @!P2 NANOSLEEP.SYNCS 0x989680 ;  /* 0x009896800000a95d */ /* 0x004fea0003900000 */
[----:B------:R-:W2:Y:S02]  /*252f0*/  @!P2 SYNCS.PHASECHK.TRANS64 P2, [R3+URZ+0x2d830], R0 ;  /* 0x02d830000300a5a7 */ /* 0x000ea4000804007f */
[----:B--2---:R-:W-:Y:S05]  /*25300*/  @!P2 BRA `(.L_x_11565) ;  /* 0xfffffffc00f0a947 */ /* 0x004fea000383ffff */
[----:B------:R-:W-:Y:S05]  /*25310*/  BRA `(.L_x_11564) ;  /* 0xfffffee000607947 */ /* 0x000fea000383ffff */
.L_x_11569:
[----:B-1----:R1:W2:Y:S02]  /*25320*/  SYNCS.PHASECHK.TRANS64.TRYWAIT P1, [R3+URZ+0x2d850], R0 ;  /* 0x02d85000030075a7 */ /* 0x0022a4000802017f */
[----:B--2---:R-:W-:Y:S05]  /*25330*/  @!P1 NANOSLEEP.SYNCS 0x989680 ;  /* 0x009896800000995d */ /* 0x004fea0003900000 */
[----:B------:R-:W2:Y:S02]  /*25340*/  @!P1 SYNCS.PHASECHK.TRANS64 P1, [R3+URZ+0x2d850], R0 ;  /* 0x02d85000030095a7 */ /* 0x000ea4000802007f */
[----:B--2---:R-:W-:Y:S05]  /*25350*/  @!P1 BRA `(.L_x_11569) ;  /* 0xfffffffc00f09947 */ /* 0x004fea000383ffff */
[----:B------:R-:W-:Y:S05]  /*25360*/  BRA `(.L_x_11566) ;  /* 0xfffffee400747947 */ /* 0x000fea000383ffff */
.L_x_11578:
[----:B-1----:R1:W2:Y:S02]  /*25370*/  SYNCS.PHASECHK.TRANS64.TRYWAIT P2, [R3+URZ+0x2d830], R0 ;  /* 0x02d83000030075a7 */ /* 0x0022a4000804017f */
[----:B--2---:R-:W-:Y:S05]  /*25380*/  @!P2 NANOSLEEP.SYNCS 0x989680 ;  /* 0x009896800000a95d */ /* 0x004fea0003900000 */
[----:B------:R-:W2:Y:S02]  /*25390*/  @!P2 SYNCS.PHASECHK.TRANS64 P2, [R3+URZ+0x2d830], R0 ;  /* 0x02d830000300a5a7 */ /* 0x000ea4000804007f */
[----:B--2---:R-:W-:Y:S05]  /*253a0*/  @!P2 BRA `(.L_x_11578) ;  /* 0xfffffffc00f0a947 */ /* 0x004fea000383ffff */
[----:B------:R-:W-:Y:S05]  /*253b0*/  BRA `(.L_x_11577) ;  /* 0xffffff0400687947 */ /* 0x000fea000383ffff */
.L_x_11582:
[----:B-1----:R1:W2:Y:S02]  /*253c0*/  SYNCS.PHASECHK.TRANS64.TRYWAIT P1, [R3+URZ+0x2d850], R0 ;  /* 0x02d85000030075a7 */ /* 0x0022a4000802017f */
[----:B--2---:R-:W-:Y:S05]  /*253d0*/  @!P1 NANOSLEEP.SYNCS 0x989680 ;  /* 0x009896800000995d */ /* 0x004fea0003900000 */
[----:B------:R-:W2:Y:S02]  /*253e0*/  @!P1 SYNCS.PHASECHK.TRANS64 P1, [R3+URZ+0x2d850], R0 ;  /* 0x02d85000030095a7 */ /* 0x000ea4000802007f */
[----:B--2---:R-:W-:Y:S05]  /*253f0*/  @!P1 BRA `(.L_x_11582) ;  /* 0xfffffffc00f09947 */ /* 0x004fea000383ffff */
[----:B------:R-:W-:Y:S05]  /*25400*/  BRA `(.L_x_11579) ;  /* 0xffffff08007c7947 */ /* 0x000fea000383ffff */
.L_x_11597:
[----:B-1----:R1:W2:Y:S02]  /*25410*/  SYNCS.PHASECHK.TRANS64.TRYWAIT P1, [R14+URZ+0x2d850], R9 ;  /* 0x02d850090e0075a7 */ /* 0x0022a4000802017f */
[----:B--2---:R-:W-:Y:S05]  /*25420*/  @!P1 NANOSLEEP.SYNCS 0x989680 ;  /* 0x009896800000995d */ /* 0x004fea0003900000 */
[----:B------:R-:W2:Y:S02]  /*25430*/  @!P1 SYNCS.PHASECHK.TRANS64 P1, [R14+URZ+0x2d850], R9 ;  /* 0x02d850090e0095a7 */ /* 0x000ea4000802007f */
[----:B--2---:R-:W-:Y:S05]  /*25440*/  @!P1 BRA `(.L_x_11597) ;  /* 0xfffffffc00f09947 */ /* 0x004fea000383ffff */
[----:B------:R-:W-:Y:S05]  /*25450*/  BRA `(.L_x_11596) ;  /* 0xffffff3800947947 */ /* 0x000fea000383ffff */
.L_x_11603:
[----:B------:R-:W-:Y:S02]  /*25460*/  IMAD.MOV.U32 R13, RZ, RZ, R3 ;  /* 0x000000ffff0d7224 */ /* 0x000fe400078e0003 */
[----:B------:R-:W-:Y:S02]  /*25470*/  IMAD.MOV.U32 R12, RZ, RZ, RZ ;  /* 0x000000ffff0c7224 */ /* 0x000fe400078e00ff */
[----:B------:R-:W-:Y:S02]  /*25480*/  IMAD.MOV.U32 R11, RZ, RZ, 0x1c1f ;  /* 0x00001c1fff0b7424 */ /* 0x000fe400078e00ff */
[----:B------:R-:W-:-:S07]  /*25490*/  IMAD.MOV.U32 R15, RZ, RZ, -0x1 ;  /* 0xffffffffff0f7424 */ /* 0x000fce00078e00ff */
[----:B0----5:R-:W-:Y:S05]  /*254a0*/  WARPSYNC.COLLECTIVE R15, `(.L_x_11795) ;  /* 0x000000000f087348 */ /* 0x021fea0003c00000 */
[----:B------:R1:W2:Y:S02]  /*254b0*/  SHFL.IDX P6, R14, R13, R12, R11 ;  /* 0x0000000c0d0e7389 */ /* 0x0002a400000c000b */
[----:B012--5:R-:W-:Y:S01]  /*254c0*/  ENDCOLLECTIVE ;  /* 0x000000000000791b */ /* 0x027fe20003800000 */
.L_x_11795:
[----:B------:R-:W-:Y:S02]  /*254d0*/  IMAD.MOV.U32 R13, RZ, RZ, R20 ;  /* 0x000000ffff0d7224 */ /* 0x000fe400078e0014 */
[----:B------:R-:W-:-:S07]  /*254e0*/  IMAD.MOV.U32 R0, RZ, RZ, R14 ;  /* 0x000000ffff007224 */ /* 0x000fce00078e000e */
[----:B------:R-:W-:Y:S05]  /*254f0*/  WARPSYNC.COLLECTIVE R15, `(.L_x_11796) ;  /* 0x000000000f087348 */ /* 0x000fea0003c00000 */
[----:B------:R0:W1:Y:S02]  /*25500*/  SHFL.IDX P6, R14, R13, R12, R11 ;  /* 0x0000000c0d0e7389 */ /* 0x00006400000c000b */
[----:B01----:R-:W-:Y:S01]  /*25510*/  ENDCOLLECTIVE ;  /* 0x000000000000791b */ /* 0x003fe20003800000 */
.L_x_11796:
[----:B------:R-:W-:Y:S05]  /*25520*/  BRA `(.L_x_11797) ;  /* 0xffffff54005c7947 */ /* 0x000fea000383ffff */
.L_x_11606:
        /* <DEDUP_REMOVED lines=8> */
.L_x_11799:
[----:B------:R-:W-:Y:S05]  /*255b0*/  BSYNC B1 ;  /* 0x0000000000017941 */ /* 0x000fea0003800000 */
.L_x_11798:
        /* <DEDUP_REMOVED lines=8> */
.L_x_11800:
[----:B------:R-:W-:Y:S05]  /*25640*/  BRA `(.L_x_11801) ;  /* 0xffffff5400707947 */ /* 0x000fea000383ffff */
.L_x_11608:
[----:B------:R-:W-:Y:S02]  /*25650*/  IMAD.MOV.U32 R13, RZ, RZ, R20 ;  /* 0x000000ffff0d7224 */ /* 0x000fe400078e0014 */
[----:B------:R-:W-:Y:S02]  /*25660*/  IMAD.MOV.U32 R12, RZ, RZ, RZ ;  /* 0x000000ffff0c7224 */ /* 0x000fe400078e00ff */
[----:B------:R-:W-:Y:S02]  /*25670*/  IMAD.MOV.U32 R11, RZ, RZ, 0x1c1f ;  /* 0x00001c1fff0b7424 */ /* 0x000fe400078e00ff */
[----:B------:R-:W-:-:S07]  /*25680*/  IMAD.MOV.U32 R15, RZ, RZ, -0x1 ;  /* 0xffffffffff0f7424 */ /* 0x000fce00078e00ff */
[----:B------:R-:W-:Y:S05]  /*25690*/  WARPSYNC.COLLECTIVE R15, `(.L_x_11802) ;  /* 0x000000000f087348 */ /* 0x000fea0003c00000 */
[----:B------:R0:W1:Y:S02]  /*256a0*/  SHFL.IDX P6, R14, R13, R12, R11 ;  /* 0x0000000c0d0e7389 */ /* 0x00006400000c000b */
[----:B01----:R-:W-:Y:S01]  /*256b0*/  ENDCOLLECTIVE ;  /* 0x000000000000791b */ /* 0x003fe20003800000 */
.L_x_11802:
[----:B------:R-:W-:Y:S02]  /*256c0*/  IMAD.MOV.U32 R13, RZ, RZ, R0 ;  /* 0x000000ffff0d7224 */ /* 0x000fe400078e0000 */
[----:B------:R-:W-:-:S07]  /*256d0*/  IMAD.MOV.U32 R3, RZ, RZ, R14 ;  /* 0x000000ffff037224 */ /* 0x000fce00078e000e */
[----:B------:R-:W-:Y:S05]  /*256e0*/  WARPSYNC.COLLECTIVE R15, `(.L_x_11803) ;  /* 0x000000000f087348 */ /* 0x000fea0003c00000 */
[----:B------:R0:W1:Y:S02]  /*256f0*/  SHFL.IDX P6, R14, R13, R12, R11 ;  /* 0x0000000c0d0e7389 */ /* 0x00006400000c000b */
[----:B01----:R-:W-:Y:S01]  /*25700*/  ENDCOLLECTIVE ;  /* 0x000000000000791b */ /* 0x003fe20003800000 */
.L_x_11803:
[----:B------:R-:W-:Y:S05]  /*25710*/  BRA `(.L_x_11804) ;  /* 0xffffff58003c7947 */ /* 0x000fea000383ffff */
.L_x_11611:
[----:B------:R-:W-:Y:S01]  /*25720*/  BSSY B1, `(.L_x_11805) ;  /* 0x0000008000017945 */ /* 0x000fe20003800000 */
[----:B---3--:R-:W-:Y:S02]  /*25730*/  IMAD.MOV.U32 R13, RZ, RZ, R20 ;  /* 0x000000ffff0d7224 */ /* 0x008fe400078e0014 */
[----:B------:R-:W-:Y:S02]  /*25740*/  IMAD.MOV.U32 R12, RZ, RZ, 0x1 ;  /* 0x00000001ff0c7424 */ /* 0x000fe400078e00ff */
[----:B------:R-:W-:Y:S02]  /*25750*/  IMAD.MOV.U32 R11, RZ, RZ, 0x1c1f ;  /* 0x00001c1fff0b7424 */ /* 0x000fe400078e00ff */
[----:B------:R-:W-:-:S07]  /*25760*/  IMAD.MOV.U32 R15, RZ, RZ, -0x1 ;  /* 0xffffffffff0f7424 */ /* 0x000fce00078e00ff */
[----:B012---:R-:W-:Y:S05]  /*25770*/  WARPSYNC.COLLECTIVE R15, `(.L_x_11806) ;  /* 0x000000000f087348 */ /* 0x007fea0003c00000 */
[----:B--2---:R2:W3:Y:S02]  /*25780*/  SHFL.IDX P6, R14, R13, R12, R11 ;  /* 0x0000000c0d0e7389 */ /* 0x0044e400000c000b */
[----:B0123--:R-:W-:Y:S01]  /*25790*/  ENDCOLLECTIVE ;  /* 0x000000000000791b */ /* 0x00ffe20003800000 */
.L_x_11806:
[----:B------:R-:W-:Y:S05]  /*257a0*/  BSYNC B1 ;  /* 0x0000000000017941 */ /* 0x000fea0003800000 */
.L_x_11805:
        /* <DEDUP_REMOVED lines=8> */
.L_x_11807:
[----:B------:R-:W-:Y:S05]  /*25830*/  BRA `(.L_x_11808) ;  /* 0xffffff5c005c7947 */ /* 0x000fea000383ffff */
.L_x_11615:
[----:B------:R-:W-:Y:S02]  /*25840*/  IMAD.MOV.U32 R13, RZ, RZ, R4 ;  /* 0x000000ffff0d7224 */ /* 0x000fe400078e0004 */
[----:B------:R-:W-:Y:S02]  /*25850*/  IMAD.MOV.U32 R12, RZ, RZ, RZ ;  /* 0x000000ffff0c7224 */ /* 0x000fe400078e00ff */
[----:B------:R-:W-:Y:S02]  /*25860*/  IMAD.MOV.U32 R11, RZ, RZ, 0x1c1f ;  /* 0x00001c1fff0b7424 */ /* 0x000fe400078e00ff */
[----:B------:R-:W-:-:S07]  /*25870*/  IMAD.MOV.U32 R15, RZ, RZ, -0x1 ;  /* 0xffffffffff0f7424 */ /* 0x000fce00078e00ff */
[----:B-1----:R-:W-:Y:S05]  /*25880*/  WARPSYNC.COLLECTIVE R15, `(.L_x_11809) ;  /* 0x000000000f087348 */ /* 0x002fea0003c00000 */
[----:B------:R0:W2:Y:S02]  /*25890*/  SHFL.IDX P6, R14, R13, R12, R11 ;  /* 0x0000000c0d0e7389 */ /* 0x0000a400000c000b */
[----:B012---:R-:W-:Y:S01]  /*258a0*/  ENDCOLLECTIVE ;  /* 0x000000000000791b */ /* 0x007fe20003800000 */
.L_x_11809:
[----:B------:R-:W-:Y:S02]  /*258b0*/  IMAD.MOV.U32 R13, RZ, RZ, R0 ;  /* 0x000000ffff0d7224 */ /* 0x000fe400078e0000 */
[----:B------:R-:W-:-:S07]  /*258c0*/  IMAD.MOV.U32 R3, RZ, RZ, R14 ;  /* 0x000000ffff037224 */ /* 0x000fce00078e000e */
[----:B------:R-:W-:Y:S05]  /*258d0*/  WARPSYNC.COLLECTIVE R15, `(.L_x_11810) ;  /* 0x000000000f087348 */ /* 0x000fea0003c00000 */
[----:B------:R0:W1:Y:S02]  /*258e0*/  SHFL.IDX P6, R14, R13, R12, R11 ;  /* 0x0000000c0d0e7389 */ /* 0x00006400000c000b */
[----:B01----:R-:W-:Y:S01]  /*258f0*/  ENDCOLLECTIVE ;  /* 0x000000000000791b */ /* 0x003fe20003800000 */
.L_x_11810:
[----:B------:R-:W-:Y:S05]  /*25900*/  BRA `(.L_x_11811) ;  /* 0xffffff6800b47947 */ /* 0x000fea000383ffff */
.L_x_11618:
        /* <DEDUP_REMOVED lines=8> */
.L_x_11813:
[----:B------:R-:W-:Y:S05]  /*25990*/  BSYNC B1 ;  /* 0x0000000000017941 */ /* 0x000fea0003800000 */
.L_x_11812:
        /* <DEDUP_REMOVED lines=8> */
.L_x_11814:
[----:B------:R-:W-:Y:S05]  /*25a20*/  BRA `(.L_x_11815) ;  /* 0xffffff6800c87947 */ /* 0x000fea000383ffff */
.L_x_11645:
[----:B------:R-:W0:Y:S01]  /*25a30*/  S2R R7, SR_TID.X ;  /* 0x0000000000077919 */ /* 0x000e220000002100 */
[----:B------:R-:W-:Y:S01]  /*25a40*/  BSSY B1, `(.L_x_11816) ;  /* 0x000000a000017945 */ /* 0x000fe20003800000 */
[----:B-1----:R-:W-:Y:S02]  /*25a50*/  IMAD.MOV.U32 R12, RZ, RZ, RZ ;  /* 0x000000ffff0c7224 */ /* 0x002fe400078e00ff */
        /* <DEDUP_REMOVED lines=8> */
.L_x_11817:
[----:B------:R-:W-:Y:S05]  /*25ae0*/  BSYNC B1 ;  /* 0x0000000000017941 */ /* 0x000fea0003800000 */
.L_x_11816:
[----:B------:R-:W-:Y:S05]  /*25af0*/  BRA `(.L_x_11818) ;  /* 0xffffff8800ac7947 */ /* 0x000fea000383ffff */
.L_x_11647:
[----:B------:R-:W-:Y:S01]  /*25b00*/  BSSY B1, `(.L_x_11819) ;  /* 0x0000006000017945 */ /* 0x000fe20003800000 */
[----:B------:R-:W-:-:S07]  /*25b10*/  IMAD.MOV.U32 R15, RZ, RZ, -0x1 ;  /* 0xffffffffff0f7424 */ /* 0x000fce00078e00ff */
[----:B01----:R-:W-:Y:S05]  /*25b20*/  WARPSYNC.COLLECTIVE R15, `(.L_x_11820) ;  /* 0x000000000f0c7348 */ /* 0x003fea0003c00000 */
[----:B------:R-:W-:Y:S02]  /*25b30*/  ELECT P6, UR62, PT ;  /* 0x00000000003e782f */ /* 0x000fe400038c0000 */
[----:B------:R-:W-:Y:S01]  /*25b40*/  MOV R14, UR62 ;  /* 0x0000003e000e7c02 */ /* 0x000fe20008000f00 */
[----:B01----:R-:W-:Y:S10]  /*25b50*/  ENDCOLLECTIVE ;  /* 0x000000000000791b */ /* 0x003ff40003800000 */
.L_x_11820:
[----:B------:R-:W-:Y:S05]  /*25b60*/  BSYNC B1 ;  /* 0x0000000000017941 */ /* 0x000fea0003800000 */
.L_x_11819:
[----:B------:R-:W-:Y:S05]  /*25b70*/  BRA `(.L_x_11646) ;  /* 0xffffff8800a47947 */ /* 0x000fea000383ffff */
.L_x_11649:
[----:B0-----:R0:W2:Y:S02]  /*25b80*/  SYNCS.PHASECHK.TRANS64.TRYWAIT P0, [R18+URZ+0x2d820], R6 ;  /* 0x02d82006120075a7 */ /* 0x0010a4000800017f */
[----:B--2---:R-:W-:Y:S05]  /*25b90*/  @!P0 NANOSLEEP.SYNCS 0x989680 ;  /* 0x009896800000895d */ /* 0x004fea0003900000 */
[----:B------:R-:W2:Y:S02]  /*25ba0*/  @!P0 SYNCS.PHASECHK.TRANS64 P0, [R18+URZ+0x2d820], R6 ;  /* 0x02d82006120085a7 */ /* 0x000ea4000800007f */
[----:B--2---:R-:W-:Y:S05]  /*25bb0*/  @!P0 BRA `(.L_x_11649) ;  /* 0xfffffffc00f08947 */ /* 0x004fea000383ffff */
[----:B------:R-:W-:Y:S05]  /*25bc0*/  BRA `(.L_x_11821) ;  /* 0xffffff8800b47947 */ /* 0x000fea000383ffff */
.L_x_11653:
[----:B--2---:R2:W3:Y:S02]  /*25bd0*/  SYNCS.PHASECHK.TRANS64.TRYWAIT P0, [R10+URZ+0x2d8a0], R9 ;  /* 0x02d8a0090a0075a7 */ /* 0x0044e4000800017f */
[----:B---3--:R-:W-:Y:S05]  /*25be0*/  @!P0 NANOSLEEP.SYNCS 0x989680 ;  /* 0x009896800000895d */ /* 0x008fea0003900000 */
[----:B------:R-:W3:Y:S02]  /*25bf0*/  @!P0 SYNCS.PHASECHK.TRANS64 P0, [R10+URZ+0x2d8a0], R9 ;  /* 0x02d8a0090a0085a7 */ /* 0x000ee4000800007f */
[----:B---3--:R-:W-:Y:S05]  /*25c00*/  @!P0 BRA `(.L_x_11653) ;  /* 0xfffffffc00f08947 */ /* 0x008fea000383ffff */
[----:B------:R-:W-:Y:S05]  /*25c10*/  BRA `(.L_x_11822) ;  /* 0xffffff8800d07947 */ /* 0x000fea000383ffff */
.L_x_11660:
[----:B0-----:R0:W3:Y:S02]  /*25c20*/  SYNCS.PHASECHK.TRANS64.TRYWAIT P0, [R10+URZ+0x2d8c0], R9 ;  /* 0x02d8c0090a0075a7 */ /* 0x0010e4000800017f */
[----:B---3--:R-:W-:Y:S05]  /*25c30*/  @!P0 NANOSLEEP.SYNCS 0x989680 ;  /* 0x009896800000895d */ /* 0x008fea0003900000 */
[----:B------:R-:W3:Y:S02]  /*25c40*/  @!P0 SYNCS.PHASECHK.TRANS64 P0, [R10+URZ+0x2d8c0], R9 ;  /* 0x02d8c0090a0085a7 */ /* 0x000ee4000800007f */
[----:B---3--:R-:W-:Y:S05]  /*25c50*/  @!P0 BRA `(.L_x_11660) ;  /* 0xfffffffc00f08947 */ /* 0x008fea000383ffff */
[----:B------:R-:W-:Y:S05]  /*25c60*/  BRA `(.L_x_11823) ;  /* 0xffffff8c00cc7947 */ /* 0x000fea000383ffff */
.L_x_11669:
[----:B0-----:R0:W2:Y:S02]  /*25c70*/  SYNCS.PHASECHK.TRANS64.TRYWAIT P1, [R9+URZ+0x2d8a0], R8 ;  /* 0x02d8a008090075a7 */ /* 0x0010a4000802017f */
[----:B--2---:R-:W-:Y:S05]  /*25c80*/  @!P1 NANOSLEEP.SYNCS 0x989680 ;  /* 0x009896800000995d */ /* 0x004fea0003900000 */
[----:B------:R-:W2:Y:S02]  /*25c90*/  @!P1 SYNCS.PHASECHK.TRANS64 P1, [R9+URZ+0x2d8a0], R8 ;  /* 0x02d8a008090095a7 */ /* 0x000ea4000802007f */
[----:B--2---:R-:W-:Y:S05]  /*25ca0*/  @!P1 BRA `(.L_x_11669) ;  /* 0xfffffffc00f09947 */ /* 0x004fea000383ffff */
[----:B------:R-:W-:Y:S05]  /*25cb0*/  BRA `(.L_x_11824) ;  /* 0xffffff94000c7947 */ /* 0x000fea000383ffff */
.L_x_11676:
[----:B--2---:R2:W3:Y:S02]  /*25cc0*/  SYNCS.PHASECHK.TRANS64.TRYWAIT P1, [R9+URZ+0x2d8c0], R8 ;  /* 0x02d8c008090075a7 */ /* 0x0044e4000802017f */
[----:B---3--:R-:W-:Y:S05]  /*25cd0*/  @!P1 NANOSLEEP.SYNCS 0x989680 ;  /* 0x009896800000995d */ /* 0x008fea0003900000 */
[----:B------:R-:W3:Y:S02]  /*25ce0*/  @!P1 SYNCS.PHASECHK.TRANS64 P1, [R9+URZ+0x2d8c0], R8 ;  /* 0x02d8c008090095a7 */ /* 0x000ee4000802007f */
[----:B---3--:R-:W-:Y:S05]  /*25cf0*/  @!P1 BRA `(.L_x_11676) ;  /* 0xfffffffc00f09947 */ /* 0x008fea000383ffff */
[----:B------:R-:W-:Y:S05]  /*25d00*/  BRA `(.L_x_11825) ;  /* 0xffffff9800047947 */ /* 0x000fea000383ffff */
.L_x_11701:
        /* <DEDUP_REMOVED lines=11> */
.L_x_11827:
[----:B------:R-:W-:Y:S05]  /*25dc0*/  BSYNC B0 ;  /* 0x0000000000007941 */ /* 0x000fea0003800000 */
.L_x_11826:
[----:B------:R-:W-:Y:S05]  /*25dd0*/  BRA `(.L_x_11828) ;  /* 0xffffffa800cc7947 */ /* 0x000fea000383ffff */
.L_x_11704:
[----:B0-----:R0:W1:Y:S02]  /*25de0*/  SYNCS.PHASECHK.TRANS64.TRYWAIT P0, [R2+URZ+0x2d840], R3 ;  /* 0x02d84003020075a7 */ /* 0x001064000800017f */
[----:B-1----:R-:W-:Y:S05]  /*25df0*/  @!P0 NANOSLEEP.SYNCS 0x989680 ;  /* 0x009896800000895d */ /* 0x002fea0003900000 */
[----:B------:R-:W1:Y:S02]  /*25e00*/  @!P0 SYNCS.PHASECHK.TRANS64 P0, [R2+URZ+0x2d840], R3 ;  /* 0x02d84003020085a7 */ /* 0x000e64000800007f */
[----:B-1----:R-:W-:Y:S05]  /*25e10*/  @!P0 BRA `(.L_x_11704) ;  /* 0xfffffffc00f08947 */ /* 0x002fea000383ffff */
[----:B------:R-:W-:Y:S05]  /*25e20*/  BRA `(.L_x_11829) ;  /* 0xffffffac00207947 */ /* 0x000fea000383ffff */
.L_x_11705:
        /* <DEDUP_REMOVED lines=8> */
.L_x_11831:
[----:B------:R-:W-:Y:S05]  /*25eb0*/  BSYNC B0 ;  /* 0x0000000000007941 */ /* 0x000fea0003800000 */
.L_x_11830:
        /* <DEDUP_REMOVED lines=9> */
.L_x_11832:
[----:B------:R-:W-:Y:S02]  /*25f50*/  IMAD.MOV.U32 R13, RZ, RZ, R7 ;  /* 0x000000ffff0d7224 */ /* 0x000fe400078e0007 */
[----:B------:R-:W-:Y:S02]  /*25f60*/  IMAD.MOV.U32 R12, RZ, RZ, 0x1 ;  /* 0x00000001ff0c7424 */ /* 0x000fe400078e00ff */
[----:B------:R-:W-:-:S07]  /*25f70*/  IMAD.MOV.U32 R5, RZ, RZ, R14 ;  /* 0x000000ffff057224 */ /* 0x000fce00078e000e */
[----:B------:R-:W-:Y:S05]  /*25f80*/  WARPSYNC.COLLECTIVE R15, `(.L_x_11833) ;  /* 0x000000000f087348 */ /* 0x000fea0003c00000 */
[----:B------:R0:W1:Y:S02]  /*25f90*/  SHFL.IDX P6, R14, R13, R12, R11 ;  /* 0x0000000c0d0e7389 */ /* 0x00006400000c000b */
[----:B01----:R-:W-:Y:S01]  /*25fa0*/  ENDCOLLECTIVE ;  /* 0x000000000000791b */ /* 0x003fe20003800000 */
.L_x_11833:
        /* <DEDUP_REMOVED lines=17> */
.L_x_11834:
[----:B------:R-:W-:Y:S02]  /*260c0*/  @P1 IMAD R6, R8, 0x2, R18 ;  /* 0x0000000208061824 */ /* 0x000fe400078e0212 */
[----:B------:R-:W-:Y:S02]  /*260d0*/  IMAD.MOV.U32 R13, RZ, RZ, R7 ;  /* 0x000000ffff0d7224 */ /* 0x000fe400078e0007 */
[----:B------:R-:W-:Y:S02]  /*260e0*/  IMAD.MOV.U32 R12, RZ, RZ, 0x2 ;  /* 0x00000002ff0c7424 */ /* 0x000fe400078e00ff */
[----:B------:R-:W-:-:S07]  /*260f0*/  IMAD.MOV.U32 R5, RZ, RZ, R14 ;  /* 0x000000ffff057224 */ /* 0x000fce00078e000e */
[----:B------:R-:W-:Y:S05]  /*26100*/  WARPSYNC.COLLECTIVE R15, `(.L_x_11835) ;  /* 0x000000000f087348 */ /* 0x000fea0003c00000 */
[----:B------:R0:W1:Y:S02]  /*26110*/  SHFL.IDX P6, R14, R13, R12, R11 ;  /* 0x0000000c0d0e7389 */ /* 0x00006400000c000b */
[----:B01----:R-:W-:Y:S01]  /*26120*/  ENDCOLLECTIVE ;  /* 0x000000000000791b */ /* 0x003fe20003800000 */
.L_x_11835:
        /* <DEDUP_REMOVED lines=17> */
.L_x_11836:
[----:B------:R-:W-:Y:S02]  /*26240*/  @P1 IMAD R6, R8, 0x2, R18 ;  /* 0x0000000208061824 */ /* 0x000fe400078e0212 */
[----:B------:R-:W-:Y:S02]  /*26250*/  IMAD.MOV.U32 R13, RZ, RZ, R7 ;  /* 0x000000ffff0d7224 */ /* 0x000fe400078e0007 */
[----:B------:R-:W-:Y:S02]  /*26260*/  IMAD.MOV.U32 R12, RZ, RZ, 0x3 ;  /* 0x00000003ff0c7424 */ /* 0x000fe400078e00ff */
[----:B------:R-:W-:-:S07]  /*26270*/  IMAD.MOV.U32 R5, RZ, RZ, R14 ;  /* 0x000000ffff057224 */ /* 0x000fce00078e000e */
[----:B------:R-:W-:Y:S05]  /*26280*/  WARPSYNC.COLLECTIVE R15, `(.L_x_11837) ;  /* 0x000000000f087348 */ /* 0x000fea0003c00000 */
[----:B------:R0:W1:Y:S02]  /*26290*/  SHFL.IDX P6, R14, R13, R12, R11 ;  /* 0x0000000c0d0e7389 */ /* 0x00006400000c000b */
[----:B01----:R-:W-:Y:S01]  /*262a0*/  ENDCOLLECTIVE ;  /* 0x000000000000791b */ /* 0x003fe20003800000 */
.L_x_11837:
        /* <DEDUP_REMOVED lines=10> */
.L_x_11838:
        /* <DEDUP_REMOVED lines=8> */
.L_x_11710:
        /* <DEDUP_REMOVED lines=9> */
.L_x_11840:
[C---:B------:R-:W-:Y:S01]  /*26460*/  VIADD R9, R25.reuse, 0x20 ;  /* 0x0000002019097836 */ /* 0x040fe20000000000 */
[----:B------:R-:W-:Y:S01]  /*26470*/  ISETP.GE.AND P3, PT, R25, R0, PT ;  /* 0x000000001900720c */ /* 0x000fe20003f66270 */
[----:B------:R-:W-:Y:S02]  /*26480*/  IMAD.MOV.U32 R13, RZ, RZ, R5 ;  /* 0x000000ffff0d7224 */ /* 0x000fe400078e0005 */
[----:B------:R-:W-:-:S10]  /*26490*/  IMAD.MOV.U32 R2, RZ, RZ, R14 ;  /* 0x000000ffff027224 */ /* 0x000fd400078e000e */
[----:B------:R-:W-:Y:S05]  /*264a0*/  WARPSYNC.COLLECTIVE R15, `(.L_x_11841) ;  /* 0x000000000f087348 */ /* 0x000fea0003c00000 */
[----:B------:R0:W1:Y:S02]  /*264b0*/  SHFL.IDX P6, R14, R13, R12, R11 ;  /* 0x0000000c0d0e7389 */ /* 0x00006400000c000b */
[----:B01----:R-:W-:Y:S01]  /*264c0*/  ENDCOLLECTIVE ;  /* 0x000000000000791b */ /* 0x003fe20003800000 */
.L_x_11841:
[----:B------:R-:W-:Y:S02]  /*264d0*/  IMAD.MOV.U32 R13, RZ, RZ, R4 ;  /* 0x000000ffff0d7224 */ /* 0x000fe400078e0004 */
[----:B------:R-:W-:Y:S02]  /*264e0*/  IMAD.MOV.U32 R12, RZ, RZ, 0x1 ;  /* 0x00000001ff0c7424 */ /* 0x000fe400078e00ff */
[----:B------:R-:W-:-:S07]  /*264f0*/  IMAD.MOV.U32 R3, RZ, RZ, R14 ;  /* 0x000000ffff037224 */ /* 0x000fce00078e000e */
[----:B------:R-:W-:Y:S05]  /*26500*/  WARPSYNC.COLLECTIVE R15, `(.L_x_11842) ;  /* 0x000000000f087348 */ /* 0x000fea0003c00000 */
[----:B------:R0:W1:Y:S02]  /*26510*/  SHFL.IDX P6, R14, R13, R12, R11 ;  /* 0x0000000c0d0e7389 */ /* 0x00006400000c000b */
[----:B01----:R-:W-:Y:S01]  /*26520*/  ENDCOLLECTIVE ;  /* 0x000000000000791b */ /* 0x003fe20003800000 */
.L_x_11842:
        /* <DEDUP_REMOVED lines=17> */
.L_x_11843:
[----:B------:R-:W-:Y:S02]  /*26640*/  IMAD.MOV.U32 R13, RZ, RZ, R4 ;  /* 0x000000ffff0d7224 */ /* 0x000fe400078e0004 */
[----:B------:R-:W-:Y:S02]  /*26650*/  IMAD.MOV.U32 R12, RZ, RZ, 0x2 ;  /* 0x00000002ff0c7424 */ /* 0x000fe400078e00ff */
[----:B------:R-:W-:-:S07]  /*26660*/  IMAD.MOV.U32 R3, RZ, RZ, R14 ;  /* 0x000000ffff037224 */ /* 0x000fce00078e000e */
[----:B------:R-:W-:Y:S05]  /*26670*/  WARPSYNC.COLLECTIVE R15, `(.L_x_11844) ;  /* 0x000000000f087348 */ /* 0x000fea0003c00000 */
[----:B------:R0:W1:Y:S02]  /*26680*/  SHFL.IDX P6, R14, R13, R12, R11 ;  /* 0x0000000c0d0e7389 */ /* 0x00006400000c000b */
[----:B01----:R-:W-:Y:S01]  /*26690*/  ENDCOLLECTIVE ;  /* 0x000000000000791b */ /* 0x003fe20003800000 */
.L_x_11844:
        /* <DEDUP_REMOVED lines=18> */
.L_x_11845:
[----:B------:R-:W-:Y:S02]  /*267c0*/  IMAD.MOV.U32 R13, RZ, RZ, R4 ;  /* 0x000000ffff0d7224 */ /* 0x000fe400078e0004 */
[----:B------:R-:W-:Y:S02]  /*267d0*/  IMAD.MOV.U32 R12, RZ, RZ, 0x3 ;  /* 0x00000003ff0c7424 */ /* 0x000fe400078e00ff */
[----:B------:R-:W-:-:S07]  /*267e0*/  IMAD.MOV.U32 R3, RZ, RZ, R14 ;  /* 0x000000ffff037224 */ /* 0x000fce00078e000e */
[----:B------:R-:W-:Y:S05]  /*267f0*/  WARPSYNC.COLLECTIVE R15, `(.L_x_11846) ;  /* 0x000000000f087348 */ /* 0x000fea0003c00000 */
[----:B------:R0:W1:Y:S02]  /*26800*/  SHFL.IDX P6, R14, R13, R12, R11 ;  /* 0x0000000c0d0e7389 */ /* 0x00006400000c000b */
[----:B01----:R-:W-:Y:S01]  /*26810*/  ENDCOLLECTIVE ;  /* 0x000000000000791b */ /* 0x003fe20003800000 */
.L_x_11846:
[----:B------:R-:W-:-:S05]  /*26820*/  @!P3 LEA R3, P4, R10, R3, 0x1 ;  /* 0x000000030a03b211 */ /* 0x000fca00078808ff */
[----:B------:R-:W-:-:S05]  /*26830*/  @!P3 IMAD.X R2, RZ, RZ, R2, P4 ;  /* 0x000000ffff02b224 */ /* 0x000fca00020e0602 */
[----:B------:R-:W-:Y:S01]  /*26840*/  @!P3 LOP3.LUT R3, R3, R2, RZ, 0x3c, !PT ;  /* 0x000000020303b212 */ /* 0x000fe200078e3cff */
[----:B------:R-:W-:-:S03]  /*26850*/  IMAD.MOV.U32 R13, RZ, RZ, R5 ;  /* 0x000000ffff0d7224 */ /* 0x000fc600078e0005 */
[----:B------:R-:W-:-:S04]  /*26860*/  @!P3 LOP3.LUT R2, R3, R2, RZ, 0x3c, !PT ;  /* 0x000000020302b212 */ /* 0x000fc800078e3cff */
[----:B------:R-:W-:Y:S01]  /*26870*/  @!P3 LOP3.LUT R3, R3, R2, RZ, 0x3c, !PT ;  /* 0x000000020303b212 */ /* 0x000fe200078e3cff */
[----:B------:R-:W-:-:S07]  /*26880*/  IMAD.MOV.U32 R4, RZ, RZ, R14 ;  /* 0x000000ffff047224 */ /* 0x000fce00078e000e */
[----:B------:R-:W-:Y:S05]  /*26890*/  WARPSYNC.COLLECTIVE R15, `(.L_x_11847) ;  /* 0x000000000f087348 */ /* 0x000fea0003c00000 */
[----:B------:R0:W1:Y:S02]  /*268a0*/  SHFL.IDX P6, R14, R13, R12, R11 ;  /* 0x0000000c0d0e7389 */ /* 0x00006400000c000b */
[----:B01----:R-:W-:Y:S01]  /*268b0*/  ENDCOLLECTIVE ;  /* 0x000000000000791b */ /* 0x003fe20003800000 */
.L_x_11847:
[----:B------:R-:W-:Y:S01]  /*268c0*/  @!PT LDS RZ, [RZ] ;  /* 0x00000000fffff984 */ /* 0x000fe20000000800 */
[----:B------:R-:W-:Y:S01]  /*268d0*/  @!PT LDS RZ, [RZ] ;  /* 0x00000000fffff984 */ /* 0x000fe20000000800 */
[----:B------:R-:W-:Y:S01]  /*268e0*/  @!PT LDS RZ, [RZ] ;  /* 0x00000000fffff984 */ /* 0x000fe20000000800 */
[----:B------:R-:W-:Y:S04]  /*268f0*/  @!P3 LDGSTS.E.BYPASS.LTC128B.128 [R8+0xd400], desc[UR52][R2.64], !P0 ;  /* 0x0d4000000208bfae */ /* 0x000fe8000c101d74 */
[----:B------:R-:W-:Y:S04]  /*26900*/  @!P3 LDGSTS.E.BYPASS.LTC128B.128 [R8+0x10400], desc[UR52][R2.64+0x40], !P1 ;  /* 0x104000400208bfae */ /* 0x000fe8000c901d74 */
[----:B------:R0:W-:Y:S01]  /*26910*/  @!P3 LDGSTS.E.BYPASS.LTC128B.128 [R8+0x13400], desc[UR52][R2.64+0x80], !P2 ;  /* 0x134000800208bfae */ /* 0x0001e2000d101d74 */
[----:B------:R-:W-:Y:S02]  /*26920*/  IMAD.MOV.U32 R13, RZ, RZ, R6 ;  /* 0x000000ffff0d7224 */ /* 0x000fe400078e0006 */
[----:B------:R-:W-:-:S02]  /*26930*/  IMAD.MOV.U32 R12, RZ, RZ, RZ ;  /* 0x000000ffff0c7224 */ /* 0x000fc400078e00ff */
[----:B0-----:R-:W-:Y:S02]  /*26940*/  VIADD R2, R25, 0x60 ;  /* 0x0000006019027836 */ /* 0x001fe40000000000 */
[----:B------:R-:W-:-:S07]  /*26950*/  IMAD.MOV.U32 R5, RZ, RZ, R14 ;  /* 0x000000ffff057224 */ /* 0x000fce00078e000e */
[----:B------:R-:W-:Y:S05]  /*26960*/  WARPSYNC.COLLECTIVE R15, `(.L_x_11848) ;  /* 0x000000000f087348 */ /* 0x000fea0003c00000 */
[----:B------:R0:W1:Y:S02]  /*26970*/  SHFL.IDX P6, R14, R13, R12, R11 ;  /* 0x0000000c0d0e7389 */ /* 0x00006400000c000b */
[----:B01----:R-:W-:Y:S01]  /*26980*/  ENDCOLLECTIVE ;  /* 0x000000000000791b */ /* 0x003fe20003800000 */
.L_x_11848:
[----:B------:R-:W-:-:S13]  /*26990*/  ISETP.GE.AND P3, PT, R2, R0, PT ;  /* 0x000000000200720c */ /* 0x000fda0003f66270 */
        /* <DEDUP_REMOVED lines=15> */
.L_x_11849:
[----:B------:R-:W-:Y:S02]  /*26a90*/  IMAD.MOV.U32 R13, RZ, RZ, R6 ;  /* 0x000000ffff0d7224 */ /* 0x000fe400078e0006 */
[----:B------:R-:W-:Y:S02]  /*26aa0*/  IMAD.MOV.U32 R12, RZ, RZ, 0x1 ;  /* 0x00000001ff0c7424 */ /* 0x000fe400078e00ff */
[----:B------:R-:W-:-:S07]  /*26ab0*/  IMAD.MOV.U32 R3, RZ, RZ, R14 ;  /* 0x000000ffff037224 */ /* 0x000fce00078e000e */
[----:B------:R-:W-:Y:S05]  /*26ac0*/  WARPSYNC.COLLECTIVE R15, `(.L_x_11850) ;  /* 0x000000000f087348 */ /* 0x000fea0003c00000 */
[----:B------:R0:W1:Y:S02]  /*26ad0*/  SHFL.IDX P6, R14, R13, R12, R11 ;  /* 0x0000000c0d0e7389 */ /* 0x00006400000c000b */
[----:B01----:R-:W-:Y:S01]  /*26ae0*/  ENDCOLLECTIVE ;  /* 0x000000000000791b */ /* 0x003fe20003800000 */
.L_x_11850:
        /* <DEDUP_REMOVED lines=10> */
.L_x_11851:
[----:B------:R-:W-:Y:S01]  /*26b90*/  @!PT LDS RZ, [RZ] ;  /* 0x00000000fffff984 */ /* 0x000fe20000000800 */
[----:B------:R-:W-:Y:S01]  /*26ba0*/  @!PT LDS RZ, [RZ] ;  /* 0x00000000fffff984 */ /* 0x000fe20000000800 */
[----:B------:R-:W-:Y:S01]  /*26bb0*/  @!PT LDS RZ, [RZ] ;  /* 0x00000000fffff984 */ /* 0x000fe20000000800 */
[----:B------:R-:W-:Y:S04]  /*26bc0*/  @!P3 LDGSTS.E.BYPASS.LTC128B.128 [R8+0xe400], desc[UR52][R2.64], !P0 ;  /* 0x0e4000000208bfae */ /* 0x000fe8000c101d74 */
[----:B------:R-:W-:Y:S04]  /*26bd0*/  @!P3 LDGSTS.E.BYPASS.LTC128B.128 [R8+0x11400], desc[UR52][R2.64+0x40], !P1 ;  /* 0x114000400208bfae */ /* 0x000fe8000c901d74 */
[----:B------:R0:W-:Y:S02]  /*26be0*/  @!P3 LDGSTS.E.BYPASS.LTC128B.128 [R8+0x14400], desc[UR52][R2.64+0x80], !P2 ;  /* 0x144000800208bfae */ /* 0x0001e4000d101d74 */
[----:B0-----:R-:W-:Y:S01]  /*26bf0*/  IMAD.MOV.U32 R2, RZ, RZ, R14 ;  /* 0x000000ffff027224 */ /* 0x001fe200078e000e */
[----:B------:R-:W-:Y:S06]  /*26c00*/  BRA `(.L_x_11852) ;  /* 0xffffffac00fc7947 */ /* 0x000fec000383ffff */
.L_x_11713:
[----:B-1----:R1:W2:Y:S02]  /*26c10*/  SYNCS.PHASECHK.TRANS64.TRYWAIT P0, [R18+URZ+0x2d820], R0 ;  /* 0x02d82000120075a7 */ /* 0x0022a4000800017f */
[----:B--2---:R-:W-:Y:S05]  /*26c20*/  @!P0 NANOSLEEP.SYNCS 0x989680 ;  /* 0x009896800000895d */ /* 0x004fea0003900000 */
[----:B------:R-:W2:Y:S02]  /*26c30*/  @!P0 SYNCS.PHASECHK.TRANS64 P0, [R18+URZ+0x2d820], R0 ;  /* 0x02d82000120085a7 */ /* 0x000ea4000800007f */
[----:B--2---:R-:W-:Y:S05]  /*26c40*/  @!P0 BRA `(.L_x_11713) ;  /* 0xfffffffc00f08947 */ /* 0x004fea000383ffff */
[----:B------:R-:W-:Y:S05]  /*26c50*/  BRA `(.L_x_11853) ;  /* 0xffffffb000607947 */ /* 0x000fea000383ffff */
.L_x_11718:
[----:B0-----:R0:W1:Y:S02]  /*26c60*/  SYNCS.PHASECHK.TRANS64.TRYWAIT P0, [R5+URZ+0x2d840], R0 ;  /* 0x02d84000050075a7 */ /* 0x001064000800017f */
[----:B-1----:R-:W-:Y:S05]  /*26c70*/  @!P0 NANOSLEEP.SYNCS 0x989680 ;  /* 0x009896800000895d */ /* 0x002fea0003900000 */
[----:B------:R-:W1:Y:S02]  /*26c80*/  @!P0 SYNCS.PHASECHK.TRANS64 P0, [R5+URZ+0x2d840], R0 ;  /* 0x02d84000050085a7 */ /* 0x000e64000800007f */
[----:B-1----:R-:W-:Y:S05]  /*26c90*/  @!P0 BRA `(.L_x_11718) ;  /* 0xfffffffc00f08947 */ /* 0x002fea000383ffff */
[----:B------:R-:W-:Y:S05]  /*26ca0*/  BRA `(.L_x_11854) ;  /* 0xffffffb400547947 */ /* 0x000fea000383ffff */
.L_x_11719:
        /* <DEDUP_REMOVED lines=8> */
.L_x_11856:
[----:B------:R-:W-:Y:S05]  /*26d30*/  BSYNC B1 ;  /* 0x0000000000017941 */ /* 0x000fea0003800000 */
.L_x_11855:
        /* <DEDUP_REMOVED lines=13> */
.L_x_11857:
        /* <DEDUP_REMOVED lines=8> */
.L_x_11858:
        /* <DEDUP_REMOVED lines=14> */
.L_x_11859:
[----:B------:R-:W-:Y:S02]  /*26f70*/  IMAD.MOV.U32 R13, RZ, RZ, R7 ;  /* 0x000000ffff0d7224 */ /* 0x000fe400078e0007 */
[----:B------:R-:W-:Y:S02]  /*26f80*/  IMAD.MOV.U32 R12, RZ, RZ, 0x2 ;  /* 0x00000002ff0c7424 */ /* 0x000fe400078e00ff */
[----:B------:R-:W-:-:S07]  /*26f90*/  IMAD.MOV.U32 R2, RZ, RZ, R14 ;  /* 0x000000ffff027224 */ /* 0x000fce00078e000e */
[----:B------:R-:W-:Y:S05]  /*26fa0*/  WARPSYNC.COLLECTIVE R15, `(.L_x_11860) ;  /* 0x000000000f087348 */ /* 0x000fea0003c00000 */
[----:B------:R0:W1:Y:S02]  /*26fb0*/  SHFL.IDX P6, R14, R13, R12, R11 ;  /* 0x0000000c0d0e7389 */ /* 0x00006400000c000b */
[----:B01----:R-:W-:Y:S01]  /*26fc0*/  ENDCOLLECTIVE ;  /* 0x000000000000791b */ /* 0x003fe20003800000 */
.L_x_11860:
        /* <DEDUP_REMOVED lines=13> */
.L_x_11861:
[----:B------:R-:W-:Y:S02]  /*270a0*/  IMAD.MOV.U32 R13, RZ, RZ, R7 ;  /* 0x000000ffff0d7224 */ /* 0x000fe400078e0007 */
[----:B------:R-:W-:Y:S02]  /*270b0*/  IMAD.MOV.U32 R12, RZ, RZ, 0x3 ;  /* 0x00000003ff0c7424 */ /* 0x000fe400078e00ff */
[----:B------:R-:W-:-:S07]  /*270c0*/  IMAD.MOV.U32 R2, RZ, RZ, R14 ;  /* 0x000000ffff027224 */ /* 0x000fce00078e000e */
[----:B------:R-:W-:Y:S05]  /*270d0*/  WARPSYNC.COLLECTIVE R15, `(.L_x_11862) ;  /* 0x000000000f087348 */ /* 0x000fea0003c00000 */
[----:B------:R0:W1:Y:S02]  /*270e0*/  SHFL.IDX P6, R14, R13, R12, R11 ;  /* 0x0000000c0d0e7389 */ /* 0x00006400000c000b */
[----:B01----:R-:W-:Y:S01]  /*270f0*/  ENDCOLLECTIVE ;  /* 0x000000000000791b */ /* 0x003fe20003800000 */
.L_x_11862:
        /* <DEDUP_REMOVED lines=14> */
.L_x_11863:
[----:B------:R-:W-:Y:S01]  /*271e0*/  IMAD.MOV.U32 R2, RZ, RZ, R14 ;  /* 0x000000ffff027224 */ /* 0x000fe200078e000e */
[----:B------:R-:W-:Y:S06]  /*271f0*/  BRA `(.L_x_11864) ;  /* 0xffffffb000d47947 */ /* 0x000fec000383ffff */
.L_x_11724:
[----:B-1----:R1:W2:Y:S02]  /*27200*/  SYNCS.PHASECHK.TRANS64.TRYWAIT P0, [R5+URZ+0x2d860], R2 ;  /* 0x02d86002050075a7 */ /* 0x0022a4000800017f */
[----:B--2---:R-:W-:Y:S05]  /*27210*/  @!P0 NANOSLEEP.SYNCS 0x989680 ;  /* 0x009896800000895d */ /* 0x004fea0003900000 */
[----:B------:R-:W2:Y:S02]  /*27220*/  @!P0 SYNCS.PHASECHK.TRANS64 P0, [R5+URZ+0x2d860], R2 ;  /* 0x02d86002050085a7 */ /* 0x000ea4000800007f */
[----:B--2---:R-:W-:Y:S05]  /*27230*/  @!P0 BRA `(.L_x_11724) ;  /* 0xfffffffc00f08947 */ /* 0x004fea000383ffff */
[----:B------:R-:W-:Y:S05]  /*27240*/  BRA `(.L_x_11865) ;  /* 0xffffffb400387947 */ /* 0x000fea000383ffff */
.L_x_11725:
        /* <DEDUP_REMOVED lines=8> */
.L_x_11867:
[----:B------:R-:W-:Y:S05]  /*272d0*/  BSYNC B1 ;  /* 0x0000000000017941 */ /* 0x000fea0003800000 */
.L_x_11866:
        /* <DEDUP_REMOVED lines=9> */
.L_x_11868:
[----:B------:R-:W-:Y:S02]  /*27370*/  IMAD.MOV.U32 R13, RZ, RZ, R22 ;  /* 0x000000ffff0d7224 */ /* 0x000fe400078e0016 */
[----:B------:R-:W-:Y:S02]  /*27380*/  IMAD.MOV.U32 R12, RZ, RZ, 0x1 ;  /* 0x00000001ff0c7424 */ /* 0x000fe400078e00ff */
[----:B------:R-:W-:-:S07]  /*27390*/  IMAD.MOV.U32 R2, RZ, RZ, R14 ;  /* 0x000000ffff027224 */ /* 0x000fce00078e000e */
[----:B------:R-:W-:Y:S05]  /*273a0*/  WARPSYNC.COLLECTIVE R15, `(.L_x_11869) ;  /* 0x000000000f087348 */ /* 0x000fea0003c00000 */
[----:B------:R0:W1:Y:S02]  /*273b0*/  SHFL.IDX P6, R14, R13, R12, R11 ;  /* 0x0000000c0d0e7389 */ /* 0x00006400000c000b */
[----:B01----:R-:W-:Y:S01]  /*273c0*/  ENDCOLLECTIVE ;  /* 0x000000000000791b */ /* 0x003fe20003800000 */
.L_x_11869:
        /* <DEDUP_REMOVED lines=16> */
.L_x_11870:
[----:B------:R-:W-:Y:S02]  /*274d0*/  IMAD.MOV.U32 R13, RZ, RZ, R22 ;  /* 0x000000ffff0d7224 */ /* 0x000fe400078e0016 */
[----:B------:R-:W-:Y:S02]  /*274e0*/  IMAD.MOV.U32 R12, RZ, RZ, 0x2 ;  /* 0x00000002ff0c7424 */ /* 0x000fe400078e00ff */
[----:B------:R-:W-:-:S07]  /*274f0*/  IMAD.MOV.U32 R2, RZ, RZ, R14 ;  /* 0x000000ffff027224 */ /* 0x000fce00078e000e */
[----:B------:R-:W-:Y:S05]  /*27500*/  WARPSYNC.COLLECTIVE R15, `(.L_x_11871) ;  /* 0x000000000f087348 */ /* 0x000fea0003c00000 */
[----:B------:R0:W1:Y:S02]  /*27510*/  SHFL.IDX P6, R14, R13, R12, R11 ;  /* 0x0000000c0d0e7389 */ /* 0x00006400000c000b */
[----:B01----:R-:W-:Y:S01]  /*27520*/  ENDCOLLECTIVE ;  /* 0x000000000000791b */ /* 0x003fe20003800000 */
.L_x_11871:
        /* <DEDUP_REMOVED lines=16> */
.L_x_11872:
[----:B------:R-:W-:Y:S02]  /*27630*/  IMAD.MOV.U32 R13, RZ, RZ, R22 ;  /* 0x000000ffff0d7224 */ /* 0x000fe400078e0016 */
[----:B------:R-:W-:Y:S02]  /*27640*/  IMAD.MOV.U32 R12, RZ, RZ, 0x3 ;  /* 0x00000003ff0c7424 */ /* 0x000fe400078e00ff */
[----:B------:R-:W-:-:S07]  /*27650*/  IMAD.MOV.U32 R2, RZ, RZ, R14 ;  /* 0x000000ffff027224 */ /* 0x000fce00078e000e */
[----:B------:R-:W-:Y:S05]  /*27660*/  WARPSYNC.COLLECTIVE R15, `(.L_x_11873) ;  /* 0x000000000f087348 */ /* 0x000fea0003c00000 */
[----:B------:R0:W1:Y:S02]  /*27670*/  SHFL.IDX P6, R14, R13, R12, R11 ;  /* 0x0000000c0d0e7389 */ /* 0x00006400000c000b */
[----:B01----:R-:W-:Y:S01]  /*27680*/  ENDCOLLECTIVE ;  /* 0x000000000000791b */ /* 0x003fe20003800000 */
.L_x_11873:
        /* <DEDUP_REMOVED lines=13> */
.L_x_11874:
        /* <DEDUP_REMOVED lines=8> */
.L_x_11733:
[----:B-1----:R1:W2:Y:S02]  /*277e0*/  SYNCS.PHASECHK.TRANS64.TRYWAIT P0, [R0+URZ+0x2d860], R3 ;  /* 0x02d86003000075a7 */ /* 0x0022a4000800017f */
[----:B--2---:R-:W-:Y:S05]  /*277f0*/  @!P0 NANOSLEEP.SYNCS 0x989680 ;  /* 0x009896800000895d */ /* 0x004fea0003900000 */
[----:B------:R-:W2:Y:S02]  /*27800*/  @!P0 SYNCS.PHASECHK.TRANS64 P0, [R0+URZ+0x2d860], R3 ;  /* 0x02d86003000085a7 */ /* 0x000ea4000800007f */
[----:B--2---:R-:W-:Y:S05]  /*27810*/  @!P0 BRA `(.L_x_11733) ;  /* 0xfffffffc00f08947 */ /* 0x004fea000383ffff */
[----:B------:R-:W-:Y:S05]  /*27820*/  BRA `(.L_x_11876) ;  /* 0xffffffb400b87947 */ /* 0x000fea000383ffff */
.L_x_11734:
        /* <DEDUP_REMOVED lines=8> */
.L_x_11878:
[----:B------:R-:W-:Y:S05]  /*278b0*/  BSYNC B0 ;  /* 0x0000000000007941 */ /* 0x000fea0003800000 */
.L_x_11877:
        /* <DEDUP_REMOVED lines=10> */
.L_x_11879:
        /* <DEDUP_REMOVED lines=17> */
.L_x_11880:
        /* <DEDUP_REMOVED lines=14> */
.L_x_11881:
[----:B------:R-:W-:Y:S02]  /*27b50*/  IMAD.MOV.U32 R13, RZ, RZ, R22 ;  /* 0x000000ffff0d7224 */ /* 0x000fe400078e0016 */
[----:B------:R-:W-:Y:S01]  /*27b60*/  IMAD.MOV.U32 R12, RZ, RZ, 0x2 ;  /* 0x00000002ff0c7424 */ /* 0x000fe200078e00ff */
[----:B------:R-:W-:-:S13]  /*27b70*/  IADD3 R2, P4, R14, R5, RZ ;  /* 0x000000050e027210 */ /* 0x000fda0007f9e0ff */
[----:B------:R-:W-:Y:S05]  /*27b80*/  WARPSYNC.COLLECTIVE R15, `(.L_x_11882) ;  /* 0x000000000f087348 */ /* 0x000fea0003c00000 */
[----:B------:R0:W1:Y:S02]  /*27b90*/  SHFL.IDX P6, R14, R13, R12, R11 ;  /* 0x0000000c0d0e7389 */ /* 0x00006400000c000b */
[----:B01----:R-:W-:Y:S01]  /*27ba0*/  ENDCOLLECTIVE ;  /* 0x000000000000791b */ /* 0x003fe20003800000 */
.L_x_11882:
        /* <DEDUP_REMOVED lines=15> */
.L_x_11883:
[----:B------:R-:W-:Y:S02]  /*27ca0*/  IMAD.MOV.U32 R13, RZ, RZ, R22 ;  /* 0x000000ffff0d7224 */ /* 0x000fe400078e0016 */
[----:B------:R-:W-:Y:S01]  /*27cb0*/  IMAD.MOV.U32 R12, RZ, RZ, 0x3 ;  /* 0x00000003ff0c7424 */ /* 0x000fe200078e00ff */
[----:B------:R-:W-:-:S13]  /*27cc0*/  IADD3 R2, P4, R14, R5, RZ ;  /* 0x000000050e027210 */ /* 0x000fda0007f9e0ff */
[----:B------:R-:W-:Y:S05]  /*27cd0*/  WARPSYNC.COLLECTIVE R15, `(.L_x_11884) ;  /* 0x000000000f087348 */ /* 0x000fea0003c00000 */
[----:B------:R0:W1:Y:S02]  /*27ce0*/  SHFL.IDX P6, R14, R13, R12, R11 ;  /* 0x0000000c0d0e7389 */ /* 0x00006400000c000b */
[----:B01----:R-:W-:Y:S01]  /*27cf0*/  ENDCOLLECTIVE ;  /* 0x000000000000791b */ /* 0x003fe20003800000 */
.L_x_11884:
        /* <DEDUP_REMOVED lines=14> */
.L_x_11885:
[----:B------:R-:W-:Y:S05]  /*27de0*/  BRA `(.L_x_11886) ;  /* 0xffffffb400187947 */ /* 0x000fea000383ffff */
.L_x_11739:
[----:B------:R-:W-:Y:S01]  /*27df0*/  BSSY B0, `(.L_x_11887) ;  /* 0x0000008000007945 */ /* 0x000fe20003800000 */
[----:B------:R-:W-:Y:S02]  /*27e00*/  IMAD.MOV.U32 R13, RZ, RZ, R24 ;  /* 0x000000ffff0d7224 */ /* 0x000fe400078e0018 */
[----:B-1----:R-:W-:Y:S02]  /*27e10*/  IMAD.MOV.U32 R12, RZ, RZ, RZ ;  /* 0x000000ffff0c7224 */ /* 0x002fe400078e00ff */
[----:B------:R-:W-:Y:S02]  /*27e20*/  IMAD.MOV.U32 R11, RZ, RZ, 0x1f ;  /* 0x0000001fff0b7424 */ /* 0x000fe400078e00ff */
[----:B------:R-:W-:-:S07]  /*27e30*/  IMAD.MOV.U32 R15, RZ, RZ, -0x1 ;  /* 0xffffffffff0f7424 */ /* 0x000fce00078e00ff */
[----:B0----5:R-:W-:Y:S05]  /*27e40*/  WARPSYNC.COLLECTIVE R15, `(.L_x_11888) ;  /* 0x000000000f087348 */ /* 0x021fea0003c00000 */
[----:B------:R1:W2:Y:S02]  /*27e50*/  SHFL.IDX P6, R14, R13, R12, R11 ;  /* 0x0000000c0d0e7389 */ /* 0x0002a400000c000b */
[----:B012--5:R-:W-:Y:S01]  /*27e60*/  ENDCOLLECTIVE ;  /* 0x000000000000791b */ /* 0x027fe20003800000 */
.L_x_11888:
[----:B------:R-:W-:Y:S05]  /*27e70*/  BSYNC B0 ;  /* 0x0000000000007941 */ /* 0x000fea0003800000 */
.L_x_11887:
        /* <DEDUP_REMOVED lines=9> */
.L_x_11889:
        /* <DEDUP_REMOVED lines=23> */
.L_x_11890:
[----:B------:R-:W-:Y:S01]  /*28080*/  IMAD.MOV.U32 R12, RZ, RZ, 0x2 ;  /* 0x00000002ff0c7424 */ /* 0x000fe200078e00ff */
[----:B------:R-:W-:-:S05]  /*28090*/  SEL R4, R14, RZ, P1 ;  /* 0x000000ff0e047207 */ /* 0x000fca0000800000 */
[----:B------:R-:W-:-:S04]  /*280a0*/  IMAD.IADD R4, R13, 0x1, R4 ;  /* 0x000000010d047824 */ /* 0x000fc800078e0204 */
[----:B------:R-:W-:-:S07]  /*280b0*/  IMAD.MOV.U32 R13, RZ, RZ, R4 ;  /* 0x000000ffff0d7224 */ /* 0x000fce00078e0004 */
[----:B------:R-:W-:Y:S05]  /*280c0*/  WARPSYNC.COLLECTIVE R15, `(.L_x_11891) ;  /* 0x000000000f087348 */ /* 0x000fea0003c00000 */
[----:B------:R0:W1:Y:S02]  /*280d0*/  SHFL.UP P6, R14, R13, R12, R11 ;  /* 0x0400000c0d0e7389 */ /* 0x00006400000c000b */
[----:B01----:R-:W-:Y:S01]  /*280e0*/  ENDCOLLECTIVE ;  /* 0x000000000000791b */ /* 0x003fe20003800000 */
.L_x_11891:
[----:B------:R-:W-:Y:S01]  /*280f0*/  IMAD.MOV.U32 R12, RZ, RZ, 0x4 ;  /* 0x00000004ff0c7424 */ /* 0x000fe200078e00ff */
[----:B------:R-:W-:-:S05]  /*28100*/  SEL R3, R14, RZ, P2 ;  /* 0x000000ff0e037207 */ /* 0x000fca0001000000 */
[----:B------:R-:W-:-:S04]  /*28110*/  IMAD.IADD R2, R4, 0x1, R3 ;  /* 0x0000000104027824 */ /* 0x000fc800078e0203 */
[----:B------:R-:W-:-:S07]  /*28120*/  IMAD.MOV.U32 R13, RZ, RZ, R2 ;  /* 0x000000ffff0d7224 */ /* 0x000fce00078e0002 */
[----:B------:R-:W-:Y:S05]  /*28130*/  WARPSYNC.COLLECTIVE R15, `(.L_x_11892) ;  /* 0x000000000f087348 */ /* 0x000fea0003c00000 */
[----:B------:R0:W1:Y:S02]  /*28140*/  SHFL.UP P6, R14, R13, R12, R11 ;  /* 0x0400000c0d0e7389 */ /* 0x00006400000c000b */
[----:B01----:R-:W-:Y:S01]  /*28150*/  ENDCOLLECTIVE ;  /* 0x000000000000791b */ /* 0x003fe20003800000 */
.L_x_11892:
[----:B------:R-:W-:Y:S01]  /*28160*/  IMAD.MOV.U32 R12, RZ, RZ, 0x8 ;  /* 0x00000008ff0c7424 */ /* 0x000fe200078e00ff */
[----:B------:R-:W-:-:S05]  /*28170*/  SEL R3, R14, RZ, P3 ;  /* 0x000000ff0e037207 */ /* 0x000fca0001800000 */
[----:B------:R-:W-:-:S04]  /*28180*/  IMAD.IADD R3, R2, 0x1, R3 ;  /* 0x0000000102037824 */ /* 0x000fc800078e0203 */
[----:B------:R-:W-:-:S07]  /*28190*/  IMAD.MOV.U32 R13, RZ, RZ, R3 ;  /* 0x000000ffff0d7224 */ /* 0x000fce00078e0003 */
[----:B------:R-:W-:Y:S05]  /*281a0*/  WARPSYNC.COLLECTIVE R15, `(.L_x_11893) ;  /* 0x000000000f087348 */ /* 0x000fea0003c00000 */
[----:B------:R0:W1:Y:S02]  /*281b0*/  SHFL.UP P6, R14, R13, R12, R11 ;  /* 0x0400000c0d0e7389 */ /* 0x00006400000c000b */
[----:B01----:R-:W-:Y:S01]  /*281c0*/  ENDCOLLECTIVE ;  /* 0x000000000000791b */ /* 0x003fe20003800000 */
.L_x_11893:
[----:B------:R-:W-:Y:S01]  /*281d0*/  IMAD.MOV.U32 R12, RZ, RZ, 0x10 ;  /* 0x00000010ff0c7424 */ /* 0x000fe200078e00ff */
[----:B------:R-:W-:-:S05]  /*281e0*/  SEL R4, R14, RZ, P4 ;  /* 0x000000ff0e047207 */ /* 0x000fca0002000000 */
[----:B------:R-:W-:-:S04]  /*281f0*/  IMAD.IADD R4, R3, 0x1, R4 ;  /* 0x0000000103047824 */ /* 0x000fc800078e0204 */
[----:B------:R-:W-:-:S07]  /*28200*/  IMAD.MOV.U32 R13, RZ, RZ, R4 ;  /* 0x000000ffff0d7224 */ /* 0x000fce00078e0004 */
[----:B------:R-:W-:Y:S05]  /*28210*/  WARPSYNC.COLLECTIVE R15, `(.L_x_11894) ;  /* 0x000000000f087348 */ /* 0x000fea0003c00000 */
[----:B------:R0:W1:Y:S02]  /*28220*/  SHFL.UP P6, R14, R13, R12, R11 ;  /* 0x0400000c0d0e7389 */ /* 0x00006400000c000b */
[----:B01----:R-:W-:Y:S01]  /*28230*/  ENDCOLLECTIVE ;  /* 0x000000000000791b */ /* 0x003fe20003800000 */
.L_x_11894:
        /* <DEDUP_REMOVED lines=8> */
.L_x_11895:
[----:B------:R-:W-:Y:S05]  /*282c0*/  BRA `(.L_x_11896) ;  /* 0xffffffb4003c7947 */ /* 0x000fea000383ffff */
.L_x_11742:
[----:B------:R-:W-:Y:S01]  /*282d0*/  BSSY B0, `(.L_x_11897) ;  /* 0x0000007000007945 */ /* 0x000fe20003800000 */
[----:B-1----:R-:W-:Y:S02]  /*282e0*/  IMAD.MOV.U32 R12, RZ, RZ, 0x1 ;  /* 0x00000001ff0c7424 */ /* 0x002fe400078e00ff */
[----:B------:R-:W-:Y:S02]  /*282f0*/  IMAD.MOV.U32 R11, RZ, RZ, RZ ;  /* 0x000000ffff0b7224 */ /* 0x000fe400078e00ff */
[----:B------:R-:W-:-:S07]  /*28300*/  IMAD.MOV.U32 R15, RZ, RZ, -0x1 ;  /* 0xffffffffff0f7424 */ /* 0x000fce00078e00ff */
[----:B-----5:R-:W-:Y:S05]  /*28310*/  WARPSYNC.COLLECTIVE R15, `(.L_x_11898) ;  /* 0x000000000f087348 */ /* 0x020fea0003c00000 */
[----:B------:R0:W1:Y:S02]  /*28320*/  SHFL.UP P6, R14, R13, R12, R11 ;  /* 0x0400000c0d0e7389 */ /* 0x00006400000c000b */
[----:B01---5:R-:W-:Y:S01]  /*28330*/  ENDCOLLECTIVE ;  /* 0x000000000000791b */ /* 0x023fe20003800000 */
.L_x_11898:
[----:B------:R-:W-:Y:S05]  /*28340*/  BSYNC B0 ;  /* 0x0000000000007941 */ /* 0x000fea0003800000 */
.L_x_11897:
        /* <DEDUP_REMOVED lines=8> */
.L_x_11899:
[----:B------:R-:W-:Y:S01]  /*283d0*/  IMAD.MOV.U32 R12, RZ, RZ, 0x4 ;  /* 0x00000004ff0c7424 */ /* 0x000fe200078e00ff */
[----:B------:R-:W-:-:S05]  /*283e0*/  SEL R14, R14, RZ, P2 ;  /* 0x000000ff0e0e7207 */ /* 0x000fca0001000000 */
[----:B------:R-:W-:-:S04]  /*283f0*/  IMAD.IADD R3, R13, 0x1, R14 ;  /* 0x000000010d037824 */ /* 0x000fc800078e020e */
[----:B------:R-:W-:-:S07]  /*28400*/  IMAD.MOV.U32 R13, RZ, RZ, R3 ;  /* 0x000000ffff0d7224 */ /* 0x000fce00078e0003 */
[----:B------:R-:W-:Y:S05]  /*28410*/  WARPSYNC.COLLECTIVE R15, `(.L_x_11900) ;  /* 0x000000000f087348 */ /* 0x000fea0003c00000 */
[----:B------:R0:W1:Y:S02]  /*28420*/  SHFL.UP P6, R14, R13, R12, R11 ;  /* 0x0400000c0d0e7389 */ /* 0x00006400000c000b */
[----:B01----:R-:W-:Y:S01]  /*28430*/  ENDCOLLECTIVE ;  /* 0x000000000000791b */ /* 0x003fe20003800000 */
.L_x_11900:
[----:B------:R-:W-:Y:S01]  /*28440*/  IMAD.MOV.U32 R12, RZ, RZ, 0x8 ;  /* 0x00000008ff0c7424 */ /* 0x000fe200078e00ff */
[----:B------:R-:W-:-:S05]  /*28450*/  SEL R4, R14, RZ, P3 ;  /* 0x000000ff0e047207 */ /* 0x000fca0001800000 */
[----:B------:R-:W-:-:S04]  /*28460*/  IMAD.IADD R4, R3, 0x1, R4 ;  /* 0x0000000103047824 */ /* 0x000fc800078e0204 */
[----:B------:R-:W-:-:S07]  /*28470*/  IMAD.MOV.U32 R13, RZ, RZ, R4 ;  /* 0x000000ffff0d7224 */ /* 0x000fce00078e0004 */
[----:B------:R-:W-:Y:S05]  /*28480*/  WARPSYNC.COLLECTIVE R15, `(.L_x_11901) ;  /* 0x000000000f087348 */ /* 0x000fea0003c00000 */
[----:B------:R0:W1:Y:S02]  /*28490*/  SHFL.UP P6, R14, R13, R12, R11 ;  /* 0x0400000c0d0e7389 */ /* 0x00006400000c000b */
[----:B01----:R-:W-:Y:S01]  /*284a0*/  ENDCOLLECTIVE ;  /* 0x000000000000791b */ /* 0x003fe20003800000 */
.L_x_11901:
[----:B------:R-:W-:Y:S01]  /*284b0*/  IMAD.MOV.U32 R12, RZ, RZ, 0x10 ;  /* 0x00000010ff0c7424 */ /* 0x000fe200078e00ff */
[----:B------:R-:W-:-:S05]  /*284c0*/  SEL R7, R14, RZ, P4 ;  /* 0x000000ff0e077207 */ /* 0x000fca0002000000 */
[----:B------:R-:W-:-:S04]  /*284d0*/  IMAD.IADD R7, R4, 0x1, R7 ;  /* 0x0000000104077824 */ /* 0x000fc800078e0207 */
[----:B------:R-:W-:-:S07]  /*284e0*/  IMAD.MOV.U32 R13, RZ, RZ, R7 ;  /* 0x000000ffff0d7224 */ /* 0x000fce00078e0007 */
[----:B------:R-:W-:Y:S05]  /*284f0*/  WARPSYNC.COLLECTIVE R15, `(.L_x_11902) ;  /* 0x000000000f087348 */ /* 0x000fea0003c00000 */
[----:B------:R0:W1:Y:S02]  /*28500*/  SHFL.UP P6, R14, R13, R12, R11 ;  /* 0x0400000c0d0e7389 */ /* 0x00006400000c000b */
[----:B01----:R-:W-:Y:S01]  /*28510*/  ENDCOLLECTIVE ;  /* 0x000000000000791b */ /* 0x003fe20003800000 */
.L_x_11902:
        /* <DEDUP_REMOVED lines=8> */
.L_x_11903:
[----:B------:R-:W-:Y:S05]  /*285a0*/  BRA `(.L_x_11904) ;  /* 0xffffffb400287947 */ /* 0x000fea000383ffff */
.L_x_11744:
[----:B------:R-:W-:Y:S01]  /*285b0*/  BSSY B0, `(.L_x_11905) ;  /* 0x0000006000007945 */ /* 0x000fe20003800000 */
[----:B------:R-:W-:Y:S01]  /*285c0*/  PLOP3.LUT P6, PT, P6, PT, PT, 0x8, 0x0 ;  /* 0x000000000000781c */ /* 0x000fe200037ce170 */
[----:B------:R-:W-:-:S12]  /*285d0*/  IMAD.MOV.U32 R15, RZ, RZ, -0x1 ;  /* 0xffffffffff0f7424 */ /* 0x000fd800078e00ff */
[----:B01---5:R-:W-:Y:S05]  /*285e0*/  WARPSYNC.COLLECTIVE R15, `(.L_x_11906) ;  /* 0x000000000f087348 */ /* 0x023fea0003c00000 */
[----:B------:R-:W-:Y:S01]  /*285f0*/  VOTE.ANY R14, PT, P6 ;  /* 0x00000000000e7806 */ /* 0x000fe200030e0100 */
[----:B01---5:R-:W-:Y:S06]  /*28600*/  ENDCOLLECTIVE ;  /* 0x000000000000791b */ /* 0x023fec0003800000 */
.L_x_11906:
[----:B------:R-:W-:Y:S05]  /*28610*/  BSYNC B0 ;  /* 0x0000000000007941 */ /* 0x000fea0003800000 */
.L_x_11905:
        /* <DEDUP_REMOVED lines=10> */
.L_x_11907:
[----:B------:R-:W-:Y:S02]  /*286c0*/  IMAD.MOV.U32 R13, RZ, RZ, R5 ;  /* 0x000000ffff0d7224 */ /* 0x000fe400078e0005 */
[----:B------:R-:W-:-:S07]  /*286d0*/  IMAD.MOV.U32 R25, RZ, RZ, R14 ;  /* 0x000000ffff197224 */ /* 0x000fce00078e000e */
[----:B------:R-:W-:Y:S05]  /*286e0*/  WARPSYNC.COLLECTIVE R15, `(.L_x_11908) ;  /* 0x000000000f087348 */ /* 0x000fea0003c00000 */
[----:B------:R0:W1:Y:S02]  /*286f0*/  SHFL.IDX P6, R14, R13, R12, R11 ;  /* 0x0000000c0d0e7389 */ /* 0x00006400000c000b */
[----:B01----:R-:W-:Y:S01]  /*28700*/  ENDCOLLECTIVE ;  /* 0x000000000000791b */ /* 0x003fe20003800000 */
.L_x_11908:
[----:B------:R-:W-:Y:S01]  /*28710*/  IMAD.MOV.U32 R5, RZ, RZ, R14 ;  /* 0x000000ffff057224 */ /* 0x000fe200078e000e */
[----:B------:R-:W-:Y:S06]  /*28720*/  BRA `(.L_x_11909) ;  /* 0xffffffb400087947 */ /* 0x000fec000383ffff */
.L_x_11746:
[----:B------:R-:W-:Y:S01]  /*28730*/  BSSY B0, `(.L_x_11910) ;  /* 0x0000007000007945 */ /* 0x000fe20003800000 */
[----:B------:R-:W-:Y:S02]  /*28740*/  IMAD.MOV.U32 R13, RZ, RZ, R2 ;  /* 0x000000ffff0d7224 */ /* 0x000fe400078e0002 */
[----:B------:R-:W-:Y:S02]  /*28750*/  IMAD.MOV.U32 R11, RZ, RZ, 0x1f ;  /* 0x0000001fff0b7424 */ /* 0x000fe400078e00ff */
[----:B------:R-:W-:-:S07]  /*28760*/  IMAD.MOV.U32 R15, RZ, RZ, -0x1 ;  /* 0xffffffffff0f7424 */ /* 0x000fce00078e00ff */
[----:B0-2345:R-:W-:Y:S05]  /*28770*/  WARPSYNC.COLLECTIVE R15, `(.L_x_11911) ;  /* 0x000000000f087348 */ /* 0x03dfea0003c00000 */
[----:B------:R1:W0:Y:S02]  /*28780*/  SHFL.IDX P6, R14, R13, R12, R11 ;  /* 0x0000000c0d0e7389 */ /* 0x00022400000c000b */
[----:B012345:R-:W-:Y:S01]  /*28790*/  ENDCOLLECTIVE ;  /* 0x000000000000791b */ /* 0x03ffe20003800000 */
.L_x_11911:
[----:B------:R-:W-:Y:S05]  /*287a0*/  BSYNC B0 ;  /* 0x0000000000007941 */ /* 0x000fea0003800000 */
.L_x_11910:
[----:B------:R-:W-:Y:S01]  /*287b0*/  IMAD.MOV.U32 R24, RZ, RZ, R14 ;  /* 0x000000ffff187224 */ /* 0x000fe200078e000e */
[----:B------:R-:W-:Y:S06]  /*287c0*/  BRA `(.L_x_11745) ;  /* 0xffffffb000f87947 */ /* 0x000fec000383ffff */
.L_x_11752:
[----:B0-----:R0:W4:Y:S02]  /*287d0*/  SYNCS.PHASECHK.TRANS64.TRYWAIT P0, [R5+URZ+0x2d820], R0 ;  /* 0x02d82000050075a7 */ /* 0x001124000800017f */
[----:B----4-:R-:W-:Y:S05]  /*287e0*/  @!P0 NANOSLEEP.SYNCS 0x989680 ;  /* 0x009896800000895d */ /* 0x010fea0003900000 */
[----:B------:R-:W4:Y:S02]  /*287f0*/  @!P0 SYNCS.PHASECHK.TRANS64 P0, [R5+URZ+0x2d820], R0 ;  /* 0x02d82000050085a7 */ /* 0x000f24000800007f */
[----:B----4-:R-:W-:Y:S05]  /*28800*/  @!P0 BRA `(.L_x_11752) ;  /* 0xfffffffc00f08947 */ /* 0x010fea000383ffff */
[----:B------:R-:W-:Y:S05]  /*28810*/  BRA `(.L_x_11912) ;  /* 0xffffffbc00547947 */ /* 0x000fea000383ffff */
.L_x_11753:
[----:B------:R-:W4:Y:S01]  /*28820*/  S2R R2, SR_TID.X ;  /* 0x0000000000027919 */ /* 0x000f220000002100 */
[----:B------:R-:W-:Y:S01]  /*28830*/  BSSY B0, `(.L_x_11913) ;  /* 0x000000a000007945 */ /* 0x000fe20003800000 */
[----:B-1----:R-:W-:Y:S02]  /*28840*/  IMAD.MOV.U32 R12, RZ, RZ, RZ ;  /* 0x000000ffff0c7224 */ /* 0x002fe400078e00ff */
[----:B------:R-:W-:Y:S02]  /*28850*/  IMAD.MOV.U32 R11, RZ, RZ, 0x1f ;  /* 0x0000001fff0b7424 */ /* 0x000fe400078e00ff */
[----:B------:R-:W-:Y:S01]  /*28860*/  IMAD.MOV.U32 R15, RZ, RZ, -0x1 ;  /* 0xffffffffff0f7424 */ /* 0x000fe200078e00ff */
[----:B----4-:R-:W-:-:S04]  /*28870*/  SHF.R.U32.HI R2, RZ, 0x5, R2 ;  /* 0x00000005ff027819 */ /* 0x010fc80000011602 */
[----:B------:R-:W-:-:S05]  /*28880*/  LOP3.LUT R2, R2, 0x3, RZ, 0xc0, !PT ;  /* 0x0000000302027812 */ /* 0x000fca00078ec0ff */
[----:B------:R-:W-:-:S07]  /*28890*/  IMAD.MOV.U32 R13, RZ, RZ, R2 ;  /* 0x000000ffff0d7224 */ /* 0x000fce00078e0002 */
[----:B0-23-5:R-:W-:Y:S05]  /*288a0*/  WARPSYNC.COLLECTIVE R15, `(.L_x_11914) ;  /* 0x000000000f087348 */ /* 0x02dfea0003c00000 */
[----:B------:R1:W4:Y:S02]  /*288b0*/  SHFL.IDX P6, R14, R13, R12, R11 ;  /* 0x0000000c0d0e7389 */ /* 0x00032400000c000b */
[----:B012345:R-:W-:Y:S01]  /*288c0*/  ENDCOLLECTIVE ;  /* 0x000000000000791b */ /* 0x03ffe20003800000 */
.L_x_11914:
[----:B------:R-:W-:Y:S05]  /*288d0*/  BSYNC B0 ;  /* 0x0000000000007941 */ /* 0x000fea0003800000 */
.L_x_11913:
[----:B------:R-:W-:Y:S05]  /*288e0*/  BRA `(.L_x_11915) ;  /* 0xffffffbc003c7947 */ /* 0x000fea000383ffff */
.L_x_11754:
[----:B------:R-:W-:Y:S01]  /*288f0*/  BSSY B0, `(.L_x_11916) ;  /* 0x0000006000007945 */ /* 0x000fe20003800000 */
[----:B------:R-:W-:-:S07]  /*28900*/  IMAD.MOV.U32 R15, RZ, RZ, -0x1 ;  /* 0xffffffffff0f7424 */ /* 0x000fce00078e00ff */
[----:B0123-5:R-:W-:Y:S05]  /*28910*/  WARPSYNC.COLLECTIVE R15, `(.L_x_11917) ;  /* 0x000000000f0c7348 */ /* 0x02ffea0003c00000 */
[----:B------:R-:W-:Y:S02]  /*28920*/  ELECT P6, UR62, PT ;  /* 0x00000000003e782f */ /* 0x000fe400038c0000 */
[----:B------:R-:W-:Y:S01]  /*28930*/  MOV R14, UR62 ;  /* 0x0000003e000e7c02 */ /* 0x000fe20008000f00 */
[----:B0123-5:R-:W-:Y:S10]  /*28940*/  ENDCOLLECTIVE ;  /* 0x000000000000791b */ /* 0x02fff40003800000 */
.L_x_11917:
[----:B------:R-:W-:Y:S05]  /*28950*/  BSYNC B0 ;  /* 0x0000000000007941 */ /* 0x000fea0003800000 */
.L_x_11916:
[----:B------:R-:W-:Y:S05]  /*28960*/  BRA `(.L_x_11918) ;  /* 0xffffffbc00307947 */ /* 0x000fea000383ffff */
.L_x_11756:
[----:B0-----:R0:W4:Y:S02]  /*28970*/  SYNCS.PHASECHK.TRANS64.TRYWAIT P1, [R3+URZ+0x2d840], R2 ;  /* 0x02d84002030075a7 */ /* 0x001124000802017f */
[----:B----4-:R-:W-:Y:S05]  /*28980*/  @!P1 NANOSLEEP.SYNCS 0x989680 ;  /* 0x009896800000995d */ /* 0x010fea0003900000 */
[----:B------:R-:W4:Y:S02]  /*28990*/  @!P1 SYNCS.PHASECHK.TRANS64 P1, [R3+URZ+0x2d840], R2 ;  /* 0x02d84002030095a7 */ /* 0x000f24000802007f */
[----:B----4-:R-:W-:Y:S05]  /*289a0*/  @!P1 BRA `(.L_x_11756) ;  /* 0xfffffffc00f09947 */ /* 0x010fea000383ffff */
[----:B------:R-:W-:Y:S05]  /*289b0*/  BRA `(.L_x_11919) ;  /* 0xffffffbc00547947 */ /* 0x000fea000383ffff */
.L_x_11758:
[----:B----4-:R4:W0:Y:S02]  /*289c0*/  SYNCS.PHASECHK.TRANS64.TRYWAIT P1, [R5+URZ+0x2d840], R0 ;  /* 0x02d84000050075a7 */ /* 0x010824000802017f */
[----:B0-----:R-:W-:Y:S05]  /*289d0*/  @!P1 NANOSLEEP.SYNCS 0x989680 ;  /* 0x009896800000995d */ /* 0x001fea0003900000 */
[----:B------:R-:W0:Y:S02]  /*289e0*/  @!P1 SYNCS.PHASECHK.TRANS64 P1, [R5+URZ+0x2d840], R0 ;  /* 0x02d84000050095a7 */ /* 0x000e24000802007f */
[----:B0-----:R-:W-:Y:S05]  /*289f0*/  @!P1 BRA `(.L_x_11758) ;  /* 0xfffffffc00f09947 */ /* 0x001fea000383ffff */
[----:B------:R-:W-:Y:S05]  /*28a00*/  BRA `(.L_x_11920) ;  /* 0xffffffbc00647947 */ /* 0x000fea000383ffff */
.L_x_11760:
[----:B------:R0:W0:Y:S02]  /*28a10*/  SYNCS.PHASECHK.TRANS64.TRYWAIT P1, [R3+URZ+0x2d860], R2 ;  /* 0x02d86002030075a7 */ /* 0x000024000802017f */
[----:B0-----:R-:W-:Y:S05]  /*28a20*/  @!P1 NANOSLEEP.SYNCS 0x989680 ;  /* 0x009896800000995d */ /* 0x001fea0003900000 */
[----:B------:R-:W0:Y:S02]  /*28a30*/  @!P1 SYNCS.PHASECHK.TRANS64 P1, [R3+URZ+0x2d860], R2 ;  /* 0x02d86002030095a7 */ /* 0x000e24000802007f */
[----:B0-----:R-:W-:Y:S05]  /*28a40*/  @!P1 BRA `(.L_x_11760) ;  /* 0xfffffffc00f09947 */ /* 0x001fea000383ffff */
[----:B------:R-:W-:Y:S05]  /*28a50*/  BRA `(.L_x_11921) ;  /* 0xffffffbc00607947 */ /* 0x000fea000383ffff */
.L_x_11922:
        /* <DEDUP_REMOVED lines=10> */
.L_x_16001:


//--------------------- .text._ZN7cutlass13device_kernelIN5flash11enable_sm90INS1_16FlashAttnFwdSm90INS1_25CollectiveMainloopFwdSm90ILi2EN4cute5tupleIJNS5_1CILi1EEES8_S8_EEENS6_IJNS7_ILi192EEENS7_ILi128EEENS7_ILi96EEEEEELi96ENS_6half_tEfNS_4arch4Sm90ELb1ELb0ELb0ELb0ELb1ELb0ELb0ELb0ELb1ELb1ELb1ELb0EEENS1_21CollectiveEpilogueFwdINS6_IJSA_SC_SB_EEES9_SE_SG_Li384ELb0ELb1ELb1ELb0EEENS1_19SingleTileSchedulerILb0ELb1ELb1ELi192EEEEEEEEEvNT_6ParamsE --------------------------
	.section	.text._ZN7cutlass13device_kernelIN5flash11enable_sm90INS1_16FlashAttnFwdSm90INS1_25CollectiveMainloopFwdSm90ILi2EN4cute5tupleIJNS5_1CILi1EEES8_S8_EEENS6_IJNS7_ILi192EEENS7_ILi128EEENS7_ILi96EEEEEELi96ENS_6half_tEfNS_4arch4Sm90ELb1ELb0ELb0ELb0ELb1ELb0ELb0ELb0ELb1ELb1ELb1ELb0EEENS1_21CollectiveEpilogueFwdINS6_IJSA_SC_SB_EEES9_SE_SG_Li384ELb0ELb1ELb1ELb0EEENS1_19SingleTileSchedulerILb0ELb1ELb1ELi192EEEEEEEEEvNT_6ParamsE,"ax",@progbits
	.align	128
.text._ZN7cutlass13device_kernelIN5flash11enable_sm90INS1_16FlashAttnFwdSm90INS1_25CollectiveMainloopFwdSm90ILi2EN4cute5tupleIJNS5_1CILi1EEES8_S8_EEENS6_IJNS7_ILi192EEENS7_ILi128EEENS7_ILi96EEEEEELi96ENS_6half_tEfNS_4arch4Sm90ELb1ELb0ELb0ELb0ELb1ELb0ELb0ELb0ELb1ELb1ELb1ELb0EEENS1_21CollectiveEpilogueFwdINS6_IJSA_SC_SB_EEES9_SE_SG_Li384ELb0ELb1ELb1ELb0EEENS1_19SingleTileSchedulerILb0ELb1ELb1ELi192EEEEEEEEEvNT_6ParamsE:
        .type           _ZN7cutlass13device_kernelIN5flash11enable_sm90INS1_16FlashAttnFwdSm90INS1_25CollectiveMainloopFwdSm90ILi2EN4cute5tupleIJNS5_1CILi1EEES8_S8_EEENS6_IJNS7_ILi192EEENS7_ILi128EEENS7_ILi96EEEEEELi96ENS_6half_tEfNS_4arch4Sm90ELb1ELb0ELb0ELb0ELb1ELb0ELb0ELb0ELb1ELb1ELb1ELb0EEENS1_21CollectiveEpilogueFwdINS6_IJSA_SC_SB_EEES9_SE_SG_Li384ELb0ELb1ELb1ELb0EEENS1_19SingleTileSchedulerILb0ELb1ELb1ELi192EEEEEEEEEvNT_6ParamsE,@function
        .size           _ZN7cutlass13device_kernelIN5flash11enable_sm90INS1_16FlashAttnFwdSm90INS1_25CollectiveMainloopFwdSm90ILi2EN4cute5tupleIJNS5_1CILi1EEES8_S8_EEENS6_IJNS7_ILi192EEENS7_ILi128EEENS7_ILi96EEEEEELi96ENS_6half_tEfNS_4arch4Sm90ELb1ELb0ELb0ELb0ELb1ELb0ELb0ELb0ELb1ELb1ELb1ELb0EEENS1_21CollectiveEpilogueFwdINS6_IJSA_SC_SB_EEES9_SE_SG_Li384ELb0ELb1ELb1ELb0EEENS1_19SingleTileSchedulerILb0ELb1ELb1ELi192EEEEEEEEEvNT_6ParamsE,(.L_x_16002 - _ZN7cutlass13device_kernelIN5flash11enable_sm90INS1_16FlashAttnFwdSm90INS1_25CollectiveMainloopFwdSm90ILi2EN4cute5tupleIJNS5_1CILi1EEES8_S8_EEENS6_IJNS7_ILi192EEENS7_ILi128EEENS7_ILi96EEEEEELi96ENS_6half_tEfNS_4arch4Sm90ELb1ELb0ELb0ELb0ELb1ELb0ELb0ELb0ELb1ELb1ELb1ELb0EEENS1_21CollectiveEpilogueFwdINS6_IJSA_SC_SB_EEES9_SE_SG_Li384ELb0ELb1ELb1ELb0EEENS1_19SingleTileSchedulerILb0ELb1ELb1ELi192EEEEEEEEEvNT_6ParamsE)
        .other          _ZN7cutlass13device_kernelIN5flash11enable_sm90INS1_16FlashAttnFwdSm90INS1_25CollectiveMainloopFwdSm90ILi2EN4cute5tupleIJNS5_1CILi1EEES8_S8_EEENS6_IJNS7_ILi192EEENS7_ILi128EEENS7_ILi96EEEEEELi96ENS_6half_tEfNS_4arch4Sm90ELb1ELb0ELb0ELb0ELb1ELb0ELb0ELb0ELb1ELb1ELb1ELb0EEENS1_21CollectiveEpilogueFwdINS6_IJSA_SC_SB_EEES9_SE_SG_Li384ELb0ELb1ELb1ELb0EEENS1_19SingleTileSchedulerILb0ELb1ELb1ELi192EEEEEEEEEvNT_6ParamsE,@"STO_CUDA_ENTRY STV_DEFAULT"
_ZN7cutlass13device_kernelIN5flash11enable_sm90INS1_16FlashAttnFwdSm90INS1_25CollectiveMainloopFwdSm90ILi2EN4cute5tupleIJNS5_1CILi1EEES8_S8_EEENS6_IJNS7_ILi192EEENS7_ILi128EEENS7_ILi96EEEEEELi96ENS_6half_tEfNS_4arch4Sm90ELb1ELb0ELb0ELb0ELb1ELb0ELb0ELb0ELb1ELb1ELb1ELb0EEENS1_21CollectiveEpilogueFwdINS6_IJSA_SC_SB_EEES9_SE_SG_Li384ELb0ELb1ELb1ELb0EEENS1_19SingleTileSchedulerILb0ELb1ELb1ELi192EEEEEEEEEvNT_6ParamsE:
        /* <DEDUP_REMOVED lines=45> */
.L_x_11923:
        /* <DEDUP_REMOVED lines=22> */
.L_x_11924:
        /* <DEDUP_REMOVED lines=18> */
.L_x_11925:
        /* <DEDUP_REMOVED lines=22> */
.L_x_11926:
        /* <DEDUP_REMOVED lines=23> */
.L_x_11927:
        /* <DEDUP_REMOVED lines=11> */
.L_x_11930:
        /* <DEDUP_REMOVED lines=20> */
[----:B------:R1:W-:Y:S07]  /*0a10*/  STL [R1], R0 ;  /* 0x0000000001007387 */ /* 0x0003ee0000100800 */
[----:B------:R-:W-:Y:S06]  /*0a20*/  @!P0 BAR.ARV 0x9, 0x100 ;  /* 0x0244000000008b1d */ /* 0x000fec0000002000 */
[----:B---3--:R-:W-:-:S13]  /*0a30*/  ISETP.LE.AND P0, PT, RZ, UR8, PT ;  /* 0x00000008ff007c0c */ /* 0x008fda000bf03270 */
[----:B-1----:R-:W-:Y:S05]  /*0a40*/  @!P0 BRA `(.L_x_11931) ;  /* 0x000000d800948947 */ /* 0x002fea0003800000 */
[----:B------:R-:W1:Y:S01]  /*0a50*/  S2UR UR38, SR_CTAID.X ;  /* 0x00000000002679c3 */ /* 0x000e620000002500 */
        /* <DEDUP_REMOVED lines=15> */
[----:B-1----:R-:W-:-:S04]  /*0b50*/  UIMAD UR38, UR38, 0xc0, URZ ;  /* 0x000000c0262678a4 */ /* 0x002fc8000f8e023f */
[----:B------:R-:W-:Y:S02]  /*0b60*/  @UP1 UIADD3 UR4, UR38, 0xbf, URZ ;  /* 0x000000bf26041890 */ /* 0x000fe4000fffe03f */
[----:B------:R-:W-:Y:S02]  /*0b70*/  UIADD3 UR6, UR38, 0xbf, URZ ;  /* 0x000000bf26067890 */ /* 0x000fe4000fffe03f */
[----:B------:R-:W-:Y:S02]  /*0b80*/  UIMAD.WIDE.U32 UR4, UR4, UR5, URZ ;  /* 0x00000005040472a5 */ /* 0x000fe4000f8e003f */
[----:B------:R-:W-:Y:S02]  /*0b90*/  UIMAD UR4, UR36, UR8, 0x7f ;  /* 0x0000007f240474a4 */ /* 0x000fe4000f8e0208 */
[----:B------:R-:W-:Y:S02]  /*0ba0*/  @UP1 USHF.R.U32.HI UR6, URZ, UR10, UR5 ;  /* 0x0000000a3f061299 */ /* 0x000fe40008011605 */
[----:B------:R-:W-:-:S02]  /*0bb0*/  USHF.R.S32.HI UR5, URZ, 0x1f, UR4 ;  /* 0x0000001f3f057899 */ /* 0x000fc40008011404 */
        /* <DEDUP_REMOVED lines=10> */
[----:B------:R-:W-:Y:S02]  /*0c60*/  UISETP.GE.AND UP1, UPT, UR10, 0x1, UPT ;  /* 0x000000010a00788c */ /* 0x000fe4000bf26270 */
[----:B------:R-:W-:-:S04]  /*0c70*/  ULOP3.LUT UR7, UR9, 0xffff, URZ, 0xc0, !UPT ;  /* 0x0000ffff09077892 */ /* 0x000fc8000f8ec03f */
        /* <DEDUP_REMOVED lines=36> */
.L_x_11932:
[----:B------:R-:W-:Y:S01]  /*0ec0*/  UIMAD UR5, UR7, UR4, URZ ;  /* 0x00000004070572a4 */ /* 0x000fe2000f8e023f */
[----:B------:R-:W-:Y:S01]  /*0ed0*/  IMAD.U32 R0, RZ, RZ, UR10 ;  /* 0x0000000aff007e24 */ /* 0x000fe2000f8e00ff */
[----:B------:R-:W-:Y:S01]  /*0ee0*/  PLOP3.LUT P0, PT, PT, PT, PT, 0x80, 0x0 ;  /* 0x000000000000781c */ /* 0x000fe20003f0f070 */
[----:B------:R-:W-:Y:S01]  /*0ef0*/  IMAD.U32 R3, RZ, RZ, UR4 ;  /* 0x00000004ff037e24 */ /* 0x000fe2000f8e00ff */
[----:B------:R-:W-:Y:S01]  /*0f00*/  CS2R R134, SRZ ;  /* 0x0000000000867805 */ /* 0x000fe2000001ff00 */
[----:B------:R-:W-:Y:S01]  /*0f10*/  VIADD R16, R6, 0xffffff80 ;  /* 0xffffff8006107836 */ /* 0x000fe20000000000 */
[----:B------:R-:W-:Y:S01]  /*0f20*/  CS2R R132, SRZ ;  /* 0x0000000000847805 */ /* 0x000fe2000001ff00 */
[----:B------:R-:W-:Y:S01]  /*0f30*/  IMAD.U32 R142, RZ, RZ, UR5 ;  /* 0x00000005ff8e7e24 */ /* 0x000fe2000f8e00ff */
[----:B------:R-:W-:Y:S02]  /*0f40*/  VIADDMNMX R0, R3, UR5, R0, PT ;  /* 0x0000000503007c46 */ /* 0x000fe4000b800100 */
[----:B0-----:R-:W-:-:S02]  /*0f50*/  CS2R R2, SRZ ;  /* 0x0000000000027805 */ /* 0x001fc4000001ff00 */
        /* <DEDUP_REMOVED lines=24> */
[----:B------:R-:W-:-:S07]  /*10e0*/  CS2R R88, SRZ ;  /* 0x0000000000587805 */ /* 0x000fce000001ff00 */
[----:B------:R-:W-:Y:S05]  /*10f0*/  @!P1 BRA `(.L_x_11933) ;  /* 0x0000008000989947 */ /* 0x000fea0003800000 */
        /* <DEDUP_REMOVED lines=12> */
[----:B------:R-:W-:Y:S02]  /*11c0*/  UIMAD.WIDE UR4, UR9, 0x55555556, URZ ;  /* 0x55555556090478a5 */ /* 0x000fe4000f8e023f */
[----:B------:R-:W-:Y:S02]  /*11d0*/  IMAD.U32 R140, RZ, RZ, UR9 ;  /* 0x00000009ff8c7e24 */ /* 0x000fe4000f8e00ff */
        /* <DEDUP_REMOVED lines=27> */
.L_x_11934:
[----:B------:R-:W-:Y:S02]  /*1390*/  R2UR UR4, R2 ;  /* 0x00000000020472ca */ /* 0x000fe400000e0000 */
[----:B------:R-:W-:-:S11]  /*13a0*/  SHF.L.U32 R0, RZ, 0x1f, RZ ;  /* 0x0000001fff007819 */ /* 0x000fd600000006ff */
[----:B------:R-:W0:Y:S02]  /*13b0*/  SYNCS.PHASECHK.TRANS64.TRYWAIT P0, [UR4+0x2d800], R0 ;  /* 0x02d80000ff0075a7 */ /* 0x000e240008000144 */
[----:B0-----:R-:W-:Y:S05]  /*13c0*/  @!P0 BRA `(.L_x_11935) ;  /* 0x000000d0003c8947 */ /* 0x001fea0003800000 */
.L_x_12020:
[----:B0-----:R-:W2:Y:S02]  /*13d0*/  LDL R3, [R1+0x8] ;  /* 0x0000080001037983 */ /* 0x001ea40000100800 */
[----:B--2---:R-:W-:-:S13]  /*13e0*/  R2UR UR4, R3 ;  /* 0x00000000030472ca */ /* 0x004fda00000e0000 */
[----:B------:R-:W-:-:S06]  /*13f0*/  ULOP3.LUT UR4, UR4, 0x1, URZ, 0xfc, !UPT ;  /* 0x0000000104047892 */ /* 0x000fcc000f8efc3f */
[----:B------:R-:W-:-:S05]  /*1400*/  IMAD.U32 R3, RZ, RZ, UR4 ;  /* 0x00000004ff037e24 */ /* 0x000fca000f8e00ff */
[----:B------:R-:W-:-:S13]  /*1410*/  ISETP.NE.AND P0, PT, R3, 0x3, PT ;  /* 0x000000030300780c */ /* 0x000fda0003f05270 */
[----:B------:R-:W-:Y:S05]  /*1420*/  @!P0 BRA `(.L_x_11936) ;  /* 0x0000000000048947 */ /* 0x000fea0003800000 */
[----:B------:R-:W-:Y:S01]  /*1430*/  BPT.TRAP 0x1 ;  /* 0x000000040000795c */ /* 0x000fe20000300000 */
.L_x_11936:
[----:B------:R-:W-:-:S13]  /*1440*/  R2UR UR4, R2 ;  /* 0x00000000020472ca */ /* 0x000fda00000e0000 */
[----:B------:R0:W1:Y:S01]  /*1450*/  SYNCS.PHASECHK.TRANS64.TRYWAIT P1, [UR4+0x2d830], R0 ;  /* 0x02d83000ff0075a7 */ /* 0x0000620008020144 */
[----:B------:R-:W-:Y:S05]  /*1460*/  @!P0 BRA `(.L_x_11937) ;  /* 0x0000000000048947 */ /* 0x000fea0003800000 */
[----:B------:R-:W-:Y:S01]  /*1470*/  BPT.TRAP 0x1 ;  /* 0x000000040000795c */ /* 0x000fe20000300000 */
.L_x_11937:
[----:B------:R-:W-:-:S05]  /*1480*/  IMAD.U32 R8, RZ, RZ, UR40 ;  /* 0x00000028ff087e24 */ /* 0x000fca000f8e00ff */
[----:B------:R-:W-:Y:S01]  /*1490*/  LOP3.LUT R8, R8, 0x10000, RZ, 0xfc, !PT ;  /* 0x0001000008087812 */ /* 0x000fe200078efcff */
[----:B-1----:R-:W-:Y:S06]  /*14a0*/  @P1 BRA `(.L_x_11938) ;  /* 0x00000000000c1947 */ /* 0x002fec0003800000 */
[----:B------:R-:W-:-:S13]  /*14b0*/  R2UR UR4, R2 ;  /* 0x00000000020472ca */ /* 0x000fda00000e0000 */
[----:B------:R-:W1:Y:S02]  /*14c0*/  SYNCS.PHASECHK.TRANS64.TRYWAIT P1, [UR4+0x2d830], R0 ;  /* 0x02d83000ff0075a7 */ /* 0x000e640008020144 */
[----:B-1----:R-:W-:Y:S05]  /*14d0*/  @!P1 BRA `(.L_x_11939) ;  /* 0x000000d000149947 */ /* 0x002fea0003800000 */
.L_x_11938:
[----:B------:R-:W-:Y:S05]  /*14e0*/  WARPSYNC.ALL ;  /* 0x0000000000007948 */ /* 0x000fea0003800000 */
[----:B------:R-:W-:Y:S01]  /*14f0*/  IMAD.MOV.U32 R9, RZ, RZ, -0x7fffffe0 ;  /* 0x80000020ff097424 */ /* 0x000fe200078e00ff */
[----:B------:R-:W-:Y:S01]  /*1500*/  R2UR UR4, R2 ;  /* 0x00000000020472ca */ /* 0x000fe200000e0000 */
[----:B------:R-:W-:Y:S01]  /*1510*/  WARPGROUP.ARRIVE ;  /* 0x00000000000079c5 */ /* 0x000fe20000000000 */
[C---:B------:R-:W-:Y:S01]  /*1520*/  R2UR UR8, R8.reuse ;  /* 0x00000000080872ca */ /* 0x040fe200000e0000 */
[----:B------:R-:W-:Y:S01]  /*1530*/  UMOV UR11, 0x80000020 ;  /* 0x80000020000b7882 */ /* 0x000fe20000000000 */
[----:B------:R-:W-:Y:S01]  /*1540*/  R2UR UR9, R9 ;  /* 0x00000000090972ca */ /* 0x000fe200000e0000 */
[----:B------:R-:W-:Y:S01]  /*1550*/  UMOV UR13, 0x80000020 ;  /* 0x80000020000d7882 */ /* 0x000fe20000000000 */
[----:B------:R-:W-:Y:S01]  /*1560*/  R2UR UR24, R8 ;  /* 0x00000000081872ca */ /* 0x000fe200000e0000 */
[----:B------:R-:W-:Y:S01]  /*1570*/  UMOV UR15, 0x80000020 ;  /* 0x80000020000f7882 */ /* 0x000fe20000000000 */
[----:B------:R-:W-:Y:S01]  /*1580*/  UMOV UR17, 0x80000020 ;  /* 0x8000002000117882 */ /* 0x000fe20000000000 */
[----:B------:R-:W-:Y:S01]  /*1590*/  UMOV UR7, 0x80000020 ;  /* 0x8000002000077882 */ /* 0x000fe20000000000 */
[----:B------:R-:W-:Y:S01]  /*15a0*/  UMOV UR5, UR17 ;  /* 0x0000001100057c82 */ /* 0x000fe20008000000 */
[----:B------:R-:W-:Y:S01]  /*15b0*/  UMOV UR21, 0x80000020 ;  /* 0x8000002000157882 */ /* 0x000fe20000000000 */
[----:B------:R-:W-:Y:S01]  /*15c0*/  UMOV UR25, 0x80000020 ;  /* 0x8000002000197882 */ /* 0x000fe20000000000 */
[----:B------:R-:W-:-:S04]  /*15d0*/  UIADD3 UR4, UR4, 0x15400, URZ ;  /* 0x0001540004047890 */ /* 0x000fc8000fffe03f */
[----:B------:R-:W-:Y:S02]  /*15e0*/  USHF.R.U32.HI UR4, URZ, 0x4, UR4 ;  /* 0x000000043f047899 */ /* 0x000fe40008011604 */
[----:B------:R-:W-:Y:S02]  /*15f0*/  UIADD3 UR12, UR24, 0x300, URZ ;  /* 0x00000300180c7890 */ /* 0x000fe4000fffe03f */
[----:B------:R-:W-:Y:S02]  /*1600*/  ULOP3.LUT UR4, UR4, 0x3fff, URZ, 0xc0, !UPT ;  /* 0x00003fff04047892 */ /* 0x000fe4000f8ec03f */
[----:B------:R-:W-:Y:S02]  /*1610*/  UIADD3 UR16, UR24, 0x302, URZ ;  /* 0x0000030218107890 */ /* 0x000fe4000fffe03f */
[----:B------:R-:W-:Y:S02]  /*1620*/  ULOP3.LUT UR18, UR4, 0x10000, URZ, 0xfc, !UPT ;  /* 0x0001000004127892 */ /* 0x000fe4000f8efc3f */
[----:B------:R-:W-:-:S02]  /*1630*/  UIADD3 UR20, UR24, 0x600, URZ ;  /* 0x0000060018147890 */ /* 0x000fc4000fffe03f */
[----:B------:R-:W-:Y:S02]  /*1640*/  UIADD3 UR14, UR18, 0x200, URZ ;  /* 0x00000200120e7890 */ /* 0x000fe4000fffe03f */
[----:B------:R-:W-:Y:S02]  /*1650*/  UIADD3 UR6, UR18, 0x202, URZ ;  /* 0x0000020212067890 */ /* 0x000fe4000fffe03f */
[----:B------:R-:W-:Y:S01]  /*1660*/  IMAD.U32 R13, RZ, RZ, UR18 ;  /* 0x00000012ff0d7e24 */ /* 0x000fe2000f8e00ff */
[----:B------:R-:W-:Y:S01]  /*1670*/  UMOV UR10, UR18 ;  /* 0x00000012000a7c82 */ /* 0x000fe20008000000 */
[----:B------:R-:W-:Y:S01]  /*1680*/  UMOV UR4, UR16 ;  /* 0x0000001000047c82 */ /* 0x000fe20008000000 */
[----:B------:R-:W-:Y:S01]  /*1690*/  HGMMA.64x128x16.F32 R24, gdesc[UR8], RZ, !UPT, gsb0 ;  /* 0x01e00000081879f0 */ /* 0x000fe2000c0008ff */
[----:B------:R-:W-:Y:S02]  /*16a0*/  UIADD3 UR8, UR24, 0x2, URZ ;  /* 0x0000000218087890 */ /* 0x000fe4000fffe03f */
[----:B------:R-:W-:Y:S01]  /*16b0*/  UIADD3 UR10, UR18, 0x2, URZ ;  /* 0x00000002120a7890 */ /* 0x000fe2000fffe03f */
[----:B------:R-:W-:Y:S01]  /*16c0*/  UMOV UR9, 0x80000020 ;  /* 0x8000002000097882 */ /* 0x000fe20000000000 */
[----:B------:R-:W-:Y:S01]  /*16d0*/  UMOV UR11, 0x80000020 ;  /* 0x80000020000b7882 */ /* 0x000fe20000000000 */
[----:B------:R-:W-:Y:S01]  /*16e0*/  UIADD3 UR24, UR24, 0x602, URZ ;  /* 0x0000060218187890 */ /* 0x000fe2000fffe03f */
        /* <DEDUP_REMOVED lines=8> */
[----:B------:R-:W-:Y:S01]  /*1770*/  HGMMA.64x128x16.F32 R24, gdesc[UR4], R24, gsb0 ;  /* 0x01e00000041879f0 */ /* 0x000fe20008000818 */
[----:B------:R-:W-:Y:S01]  /*1780*/  UIADD3 UR6, UR18, 0x400, URZ ;  /* 0x0000040012067890 */ /* 0x000fe2000fffe03f */
[----:B------:R-:W-:Y:S01]  /*1790*/  UMOV UR4, UR20 ;  /* 0x0000001400047c82 */ /* 0x000fe20008000000 */
[----:B------:R-:W-:Y:S01]  /*17a0*/  UMOV UR5, UR21 ;  /* 0x0000001500057c82 */ /* 0x000fe20008000000 */
[----:B------:R-:W-:Y:S01]  /*17b0*/  UMOV UR7, 0x80000020 ;  /* 0x8000002000077882 */ /* 0x000fe20000000000 */
[----:B------:R-:W-:Y:S02]  /*17c0*/  WARPGROUP.DEPBAR.LE gsb0, 0x0 ;  /* 0x00008000000079c5 */ /* 0x000fe40000010000 */
[----:B------:R-:W-:-:S06]  /*17d0*/  WARPGROUP.ARRIVE ;  /* 0x00000000000079c5 */ /* 0x000fcc0000000000 */
[----:B------:R-:W-:Y:S01]  /*17e0*/  HGMMA.64x128x16.F32 R24, gdesc[UR4], R24, gsb0 ;  /* 0x01e00000041879f0 */ /* 0x000fe20008000818 */
[----:B------:R-:W-:Y:S01]  /*17f0*/  UIADD3 UR6, UR18, 0x402, URZ ;  /* 0x0000040212067890 */ /* 0x000fe2000fffe03f */
[----:B------:R-:W-:Y:S01]  /*1800*/  UMOV UR4, UR24 ;  /* 0x0000001800047c82 */ /* 0x000fe20008000000 */
[----:B------:R-:W-:Y:S01]  /*1810*/  UMOV UR5, UR25 ;  /* 0x0000001900057c82 */ /* 0x000fe20008000000 */
[----:B------:R-:W-:Y:S01]  /*1820*/  UMOV UR7, 0x80000020 ;  /* 0x8000002000077882 */ /* 0x000fe20000000000 */
[----:B------:R-:W-:Y:S02]  /*1830*/  WARPGROUP.DEPBAR.LE gsb0, 0x0 ;  /* 0x00008000000079c5 */ /* 0x000fe40000010000 */
[----:B------:R-:W-:-:S06]  /*1840*/  WARPGROUP.ARRIVE ;  /* 0x00000000000079c5 */ /* 0x000fcc0000000000 */
[----:B------:R-:W-:Y:S03]  /*1850*/  HGMMA.64x128x16.F32 R24, gdesc[UR4], R24, gsb0 ;  /* 0x01e00000041879f0 */ /* 0x000fe60008000818 */
[----:B------:R-:W-:Y:S02]  /*1860*/  WARPGROUP.DEPBAR.LE gsb0, 0x0 ;  /* 0x00008000000079c5 */ /* 0x000fe40000010000 */
[----:B------:R-:W-:Y:S05]  /*1870*/  @!P0 BRA `(.L_x_11940) ;  /* 0x0000000000048947 */ /* 0x000fea0003800000 */
[----:B------:R-:W-:Y:S01]  /*1880*/  BPT.TRAP 0x1 ;  /* 0x000000040000795c */ /* 0x000fe20000300000 */
.L_x_11940:
[----:B-1----:R-:W-:Y:S01]  /*1890*/  LOP3.LUT R3, R18, 0xffffff80, RZ, 0xc0, !PT ;  /* 0xffffff8012037812 */ /* 0x002fe200078ec0ff */
[----:B------:R-:W-:Y:S01]  /*18a0*/  IMAD.HI R6, R19, 0x55555556, RZ ;  /* 0x5555555613067827 */ /* 0x000fe200078e02ff */
[----:B------:R-:W-:Y:S01]  /*18b0*/  LEA.HI R5, R17, R16, RZ, 0x2 ;  /* 0x0000001011057211 */ /* 0x000fe200078f10ff */
[----:B------:R-:W-:Y:S01]  /*18c0*/  UISETP.NE.AND UP0, UPT, UR37, URZ, UPT ;  /* 0x0000003f2500728c */ /* 0x000fe2000bf05270 */
[----:B------:R-:W1:Y:S01]  /*18d0*/  S2UR UR10, SR_CgaCtaId ;  /* 0x00000000000a79c3 */ /* 0x000e620000008800 */
[----:B------:R-:W-:Y:S01]  /*18e0*/  IMAD.IADD R3, R16, 0x1, -R3 ;  /* 0x0000000110037824 */ /* 0x000fe200078e0a03 */
[----:B------:R-:W-:Y:S01]  /*18f0*/  LOP3.LUT R11, R5, 0xfffffffc, RZ, 0xc0, !PT ;  /* 0xfffffffc050b7812 */ /* 0x000fe200078ec0ff */
[----:B------:R-:W-:Y:S01]  /*1900*/  ULDC UR6, c[0x0][0x2f0] ;  /* 0x0000bc0000067ab9 */ /* 0x000fe20000000800 */
[----:B------:R-:W-:Y:S01]  /*1910*/  LEA.HI R6, R6, R6, RZ, 0x1 ;  /* 0x0000000606067211 */ /* 0x000fe200078f08ff */
[----:B------:R-:W-:Y:S01]  /*1920*/  ULDC UR14, c[0x0][0x288] ;  /* 0x0000a200000e7ab9 */ /* 0x000fe20000000800 */
[----:B0-----:R-:W-:Y:S01]  /*1930*/  SHF.R.S32.HI R0, RZ, 0x1f, R3 ;  /* 0x0000001fff007819 */ /* 0x001fe20000011403 */
[----:B------:R-:W-:Y:S01]  /*1940*/  IMAD.IADD R11, R16, 0x1, -R11 ;  /* 0x00000001100b7824 */ /* 0x000fe200078e0a0b */
[----:B------:R-:W-:Y:S01]  /*1950*/  PLOP3.LUT P1, PT, PT, PT, UP0, 0x80, 0x0 ;  /* 0x000000000000781c */ /* 0x000fe20003f2f008 */
[----:B------:R-:W-:Y:S01]  /*1960*/  IMAD R6, R6, -0x3, R19 ;  /* 0xfffffffd06067824 */ /* 0x000fe200078e0213 */
[CC--:B------:R-:W-:Y:S01]  /*1970*/  LEA.HI R4, R0.reuse, R3.reuse, RZ, 0x2 ;  /* 0x0000000300047211 */ /* 0x0c0fe200078f10ff */
[----:B------:R-:W-:Y:S01]  /*1980*/  @UP0 ULDC UR4, c[0x0][0x44c] ;  /* 0x0001130000040ab9 */ /* 0x000fe20000000800 */
[----:B------:R-:W-:Y:S01]  /*1990*/  LEA.HI R5, R0, R3, RZ, 0x5 ;  /* 0x0000000300057211 */ /* 0x000fe200078f28ff */
[----:B------:R-:W-:Y:S01]  /*19a0*/  @UP0 ULDC UR5, c[0x0][0x450] ;  /* 0x0001140000050ab9 */ /* 0x000fe20000000800 */
[--C-:B------:R-:W-:Y:S01]  /*19b0*/  SHF.R.S32.HI R0, RZ, 0x2, R4.reuse ;  /* 0x00000002ff007819 */ /* 0x100fe20000011404 */
[----:B------:R-:W-:Y:S01]  /*19c0*/  ULDC UR31, c[0x0][0x988] ;  /* 0x00026200001f7ab9 */ /* 0x000fe20000000800 */
[----:B------:R-:W-:Y:S01]  /*19d0*/  SHF.R.S32.HI R7, RZ, 0x1f, R4 ;  /* 0x0000001fff077819 */ /* 0x000fe20000011404 */
[----:B------:R-:W-:Y:S01]  /*19e0*/  @UP0 ULDC UR15, c[0x0][0x450] ;  /* 0x00011400000f0ab9 */ /* 0x000fe20000000800 */
[----:B------:R-:W-:-:S02]  /*19f0*/  SHF.R.S32.HI R5, RZ, 0x5, R5 ;  /* 0x00000005ff057819 */ /* 0x000fc40000011405 */
[----:B------:R-:W-:Y:S02]  /*1a00*/  CS2R R134, SRZ ;  /* 0x0000000000867805 */ /* 0x000fe4000001ff00 */
[----:B------:R-:W-:Y:S02]  /*1a10*/  LEA.HI R7, R7, R0, RZ, 0x3 ;  /* 0x0000000007077211 */ /* 0x000fe400078f18ff */
[----:B------:R-:W-:Y:S02]  /*1a20*/  CS2R R132, SRZ ;  /* 0x0000000000847805 */ /* 0x000fe4000001ff00 */
[----:B------:R-:W-:Y:S02]  /*1a30*/  LEA.HI R10, R11, R11, RZ, 0x1 ;  /* 0x0000000b0b0a7211 */ /* 0x000fe400078f08ff */
[----:B------:R-:W-:Y:S02]  /*1a40*/  CS2R R130, SRZ ;  /* 0x0000000000827805 */ /* 0x000fe4000001ff00 */
[----:B------:R-:W-:-:S02]  /*1a50*/  LEA R5, R5, UR38, 0x4 ;  /* 0x0000002605057c11 */ /* 0x000fc4000f8e20ff */
[----:B------:R-:W-:Y:S02]  /*1a60*/  CS2R R128, SRZ ;  /* 0x0000000000807805 */ /* 0x000fe4000001ff00 */
[----:B------:R-:W-:Y:S02]  /*1a70*/  LOP3.LUT R7, R7, 0xfffffff8, RZ, 0xc0, !PT ;  /* 0xfffffff807077812 */ /* 0x000fe400078ec0ff */
[----:B------:R-:W-:Y:S02]  /*1a80*/  CS2R R126, SRZ ;  /* 0x00000000007e7805 */ /* 0x000fe4000001ff00 */
[----:B------:R-:W-:Y:S02]  /*1a90*/  LOP3.LUT R10, R10, 0x1ffffffe, RZ, 0xc0, !PT ;  /* 0x1ffffffe0a0a7812 */ /* 0x000fe400078ec0ff */
[----:B------:R-:W-:Y:S02]  /*1aa0*/  CS2R R124, SRZ ;  /* 0x00000000007c7805 */ /* 0x000fe4000001ff00 */
[----:B------:R-:W-:-:S02]  /*1ab0*/  IADD3 R5, R5, R0, -R7 ;  /* 0x0000000005057210 */ /* 0x000fc40007ffe807 */
[----:B------:R-:W-:Y:S02]  /*1ac0*/  CS2R R122, SRZ ;  /* 0x00000000007a7805 */ /* 0x000fe4000001ff00 */
[----:B------:R-:W-:Y:S01]  /*1ad0*/  PLOP3.LUT P2, PT, PT, PT, UP0, 0x80, 0x0 ;  /* 0x000000000000781c */ /* 0x000fe20003f4f008 */
[----:B------:R-:W-:Y:S01]  /*1ae0*/  IMAD.IADD R11, R11, 0x1, -R10 ;  /* 0x000000010b0b7824 */ /* 0x000fe200078e0a0a */
[----:B------:R-:W-:Y:S01]  /*1af0*/  LOP3.LUT R4, R4, 0x7ffffffc, RZ, 0xc0, !PT ;  /* 0x7ffffffc04047812 */ /* 0x000fe200078ec0ff */
[----:B------:R-:W-:Y:S01]  /*1b00*/  IMAD R6, R6, 0x40, R5 ;  /* 0x0000004006067824 */ /* 0x000fe200078e0205 */
[----:B------:R-:W-:Y:S02]  /*1b10*/  R2UR UR7, R2 ;  /* 0x00000000020772ca */ /* 0x000fe400000e0000 */
[----:B------:R-:W-:Y:S02]  /*1b20*/  CS2R R120, SRZ ;  /* 0x0000000000787805 */ /* 0x000fe4000001ff00 */
[----:B------:R-:W-:Y:S01]  /*1b30*/  R2UR UR18, R142 ;  /* 0x000000008e1272ca */ /* 0x000fe200000e0000 */
[----:B------:R-:W-:Y:S01]  /*1b40*/  IMAD R11, R11, 0x8, R6 ;  /* 0x000000080b0b7824 */ /* 0x000fe200078e0206 */
[----:B------:R-:W-:Y:S01]  /*1b50*/  CS2R R118, SRZ ;  /* 0x0000000000767805 */ /* 0x000fe2000001ff00 */
[----:B------:R-:W-:Y:S01]  /*1b60*/  IMAD.IADD R139, R3, 0x1, -R4 ;  /* 0x00000001038b7824 */ /* 0x000fe200078e0a04 */
[----:B------:R-:W-:Y:S01]  /*1b70*/  CS2R R116, SRZ ;  /* 0x0000000000747805 */ /* 0x000fe2000001ff00 */
[----:B------:R-:W-:Y:S01]  /*1b80*/  @P1 IMAD.HI.U32 R0, R11, UR4, RZ ;  /* 0x000000040b001c27 */ /* 0x000fe2000f8e00ff */
[----:B------:R-:W-:Y:S01]  /*1b90*/  UMOV UR4, 0xffffff80 ;  /* 0xffffff8000047882 */ /* 0x000fe20000000000 */
[----:B------:R-:W-:Y:S01]  /*1ba0*/  CS2R R114, SRZ ;  /* 0x0000000000727805 */ /* 0x000fe2000001ff00 */
[----:B------:R-:W-:Y:S01]  /*1bb0*/  UIMAD UR4, UR39, UR4, 0x80 ;  /* 0x00000080270474a4 */ /* 0x000fe2000f8e0204 */
[----:B------:R-:W-:Y:S01]  /*1bc0*/  IMAD.MOV.U32 R12, RZ, RZ, R11 ;  /* 0x000000ffff0c7224 */ /* 0x000fe200078e000b */
[----:B------:R-:W-:Y:S01]  /*1bd0*/  @P2 SHF.R.U32.HI R12, RZ, UR5, R0 ;  /* 0x00000005ff0c2c19 */ /* 0x000fe20008011600 */
[----:B------:R-:W-:Y:S01]  /*1be0*/  IMAD.U32 R3, RZ, RZ, UR6 ;  /* 0x00000006ff037e24 */ /* 0x000fe2000f8e00ff */
[----:B------:R-:W-:Y:S01]  /*1bf0*/  UIADD3 UR5, UR4, 0x1, URZ ;  /* 0x0000000104057890 */ /* 0x000fe2000fffe03f */
[----:B------:R-:W-:Y:S01]  /*1c00*/  CS2R R112, SRZ ;  /* 0x0000000000707805 */ /* 0x000fe2000001ff00 */
[----:B------:R-:W-:Y:S01]  /*1c10*/  UIMAD UR4, UR36, UR6, UR4 ;  /* 0x00000006240472a4 */ /* 0x000fe2000f8e0204 */
[----:B------:R-:W0:Y:S01]  /*1c20*/  SHFL.IDX PT, R0, R12, RZ, 0x1c1f ;  /* 0x001c1fff0c007589 */ /* 0x000e2200000e0000 */
[----:B------:R-:W-:Y:S01]  /*1c30*/  UIMAD UR6, UR36, UR6, -UR14 ;  /* 0x00000006240672a4 */ /* 0x000fe2000f8e0a0e */
[----:B------:R-:W-:Y:S01]  /*1c40*/  CS2R R110, SRZ ;  /* 0x00000000006e7805 */ /* 0x000fe2000001ff00 */
[----:B------:R-:W-:Y:S01]  /*1c50*/  IMAD.U32 R10, RZ, RZ, UR5 ;  /* 0x00000005ff0a7e24 */ /* 0x000fe2000f8e00ff */
[----:B------:R-:W-:Y:S01]  /*1c60*/  UMOV UR5, URZ ;  /* 0x0000003f00057c82 */ /* 0x000fe20008000000 */
[----:B------:R-:W-:Y:S01]  /*1c70*/  IMAD.U32 R4, RZ, RZ, UR4 ;  /* 0x00000004ff047e24 */ /* 0x000fe2000f8e00ff */
[----:B------:R-:W-:Y:S01]  /*1c80*/  UIADD3 UR4, UR7, 0x2d840, URZ ;  /* 0x0002d84007047890 */ /* 0x000fe2000fffe03f */
[C---:B------:R-:W-:Y:S01]  /*1c90*/  IMAD R10, R139.reuse, -0x2, R10 ;  /* 0xfffffffe8b0a7824 */ /* 0x040fe200078e020a */
[----:B------:R-:W-:Y:S01]  /*1ca0*/  CS2R R108, SRZ ;  /* 0x00000000006c7805 */ /* 0x000fe2000001ff00 */
[----:B------:R-:W-:Y:S01]  /*1cb0*/  IMAD R4, R139, -0x2, R4 ;  /* 0xfffffffe8b047824 */ /* 0x000fe200078e0204 */
[----:B-1----:R-:W-:Y:S01]  /*1cc0*/  UPRMT UR4, UR10, 0x654, UR4 ;  /* 0x000006540a047896 */ /* 0x002fe20008000004 */
[----:B------:R-:W-:Y:S01]  /*1cd0*/  IMAD R10, R3, UR36, R10 ;  /* 0x00000024030a7c24 */ /* 0x000fe2000f8e020a */
[----:B------:R-:W-:Y:S01]  /*1ce0*/  CS2R R106, SRZ ;  /* 0x00000000006a7805 */ /* 0x000fe2000001ff00 */
[----:B------:R-:W-:Y:S01]  /*1cf0*/  @UP0 ULDC UR10, c[0x0][0x44c] ;  /* 0x00011300000a0ab9 */ /* 0x000fe20000000800 */
[----:B------:R-:W-:Y:S01]  /*1d00*/  CS2R R104, SRZ ;  /* 0x0000000000687805 */ /* 0x000fe2000001ff00 */
[----:B------:R-:W-:Y:S01]  /*1d10*/  VIADD R3, R10, -UR14 ;  /* 0x8000000e0a037c36 */ /* 0x000fe20008000000 */
[----:B------:R-:W-:Y:S01]  /*1d20*/  UIMAD.WIDE.U32 UR10, UR38, UR10, URZ ;  /* 0x0000000a260a72a5 */ /* 0x000fe2000f8e003f */
[----:B------:R-:W-:-:S02]  /*1d30*/  CS2R R102, SRZ ;  /* 0x0000000000667805 */ /* 0x000fc4000001ff00 */
[----:B------:R-:W-:Y:S01]  /*1d40*/  CS2R R100, SRZ ;  /* 0x0000000000647805 */ /* 0x000fe2000001ff00 */
[----:B------:R-:W-:Y:S01]  /*1d50*/  SYNCS.ARRIVE.TRANS64.RED.A1T0 RZ, [UR4], RZ ;  /* 0x000000ffffff79a7 */ /* 0x000fe20008100404 */
[----:B------:R-:W-:Y:S01]  /*1d60*/  @UP0 USHF.R.U32.HI UR38, URZ, UR15, UR11 ;  /* 0x0000000f3f260299 */ /* 0x000fe2000801160b */
[----:B------:R-:W-:Y:S01]  /*1d70*/  CS2R R98, SRZ ;  /* 0x0000000000627805 */ /* 0x000fe2000001ff00 */
[----:B------:R-:W-:Y:S01]  /*1d80*/  UMOV UR4, URZ ;  /* 0x0000003f00047c82 */ /* 0x000fe20008000000 */
[----:B------:R-:W-:Y:S02]  /*1d90*/  CS2R R96, SRZ ;  /* 0x0000000000607805 */ /* 0x000fe4000001ff00 */
[----:B0-----:R-:W-:Y:S01]  /*1da0*/  VIADDMNMX R0, R0, R3, R4, PT ;  /* 0x0000000300007246 */ /* 0x001fe20003800104 */
[----:B------:R-:W-:-:S03]  /*1db0*/  UIADD3 UR6, UR6, UR38, URZ ;  /* 0x0000002606067290 */ /* 0x000fc6000fffe03f */
[C---:B------:R-:W-:Y:S01]  /*1dc0*/  ISETP.GT.AND P1, PT, R0.reuse, RZ, PT ;  /* 0x000000ff0000720c */ /* 0x040fe20003f24270 */
[----:B------:R-:W-:Y:S01]  /*1dd0*/  USHF.R.S32.HI UR10, URZ, 0x1f, UR6 ;  /* 0x0000001f3f0a7899 */ /* 0x000fe20008011406 */
[C---:B------:R-:W-:Y:S02]  /*1de0*/  ISETP.GT.AND P2, PT, R0.reuse, 0x1, PT ;  /* 0x000000010000780c */ /* 0x040fe40003f44270 */
[----:B------:R-:W-:Y:S01]  /*1df0*/  ISETP.GT.AND P3, PT, R0, 0x8, PT ;  /* 0x000000080000780c */ /* 0x000fe20003f64270 */
[----:B------:R-:W-:Y:S01]  /*1e00*/  ULEA.HI UR10, UR10, UR6, URZ, 0x7 ;  /* 0x000000060a0a7291 */ /* 0x000fe2000f8f383f */
[----:B------:R-:W-:Y:S02]  /*1e10*/  FSEL R3, R24, -INF , P1 ;  /* 0xff80000018037808 */ /* 0x000fe40000800000 */
[----:B------:R-:W-:Y:S01]  /*1e20*/  FSEL R89, R25, -INF , P2 ;  /* 0xff80000019597808 */ /* 0x000fe20001000000 */
[----:B------:R-:W-:Y:S01]  /*1e30*/  USHF.R.S32.HI UR10, URZ, 0x7, UR10 ;  /* 0x000000073f0a7899 */ /* 0x000fe2000801140a */
[----:B------:R-:W-:-:S02]  /*1e40*/  ISETP.GT.AND P1, PT, R0, 0x9, PT ;  /* 0x000000090000780c */ /* 0x000fc40003f24270 */
[----:B------:R-:W-:Y:S01]  /*1e50*/  FSEL R91, R28, -INF , P3 ;  /* 0xff8000001c5b7808 */ /* 0x000fe20001800000 */
[----:B------:R-:W-:Y:S01]  /*1e60*/  UISETP.LT.AND UP0, UPT, UR18, UR10, UPT ;  /* 0x0000000a1200728c */ /* 0x000fe2000bf01270 */
[----:B------:R-:W-:Y:S02]  /*1e70*/  FMNMX.FTZ R6, R3, R89, !PT ;  /* 0x0000005903067209 */ /* 0x000fe40007810000 */
[C---:B------:R-:W-:Y:S01]  /*1e80*/  ISETP.GT.AND P2, PT, R0.reuse, 0x10, PT ;  /* 0x000000100000780c */ /* 0x040fe20003f44270 */
[----:B------:R-:W-:Y:S01]  /*1e90*/  USEL UR28, UR18, UR10, !UP0 ;  /* 0x0000000a121c7287 */ /* 0x000fe2000c000000 */
        /* <DEDUP_REMOVED lines=90> */
[----:B0-----:R-:W-:Y:S02]  /*2440*/  IADD3 R93, R93, -UR14, R10 ;  /* 0x8000000e5d5d7c10 */ /* 0x001fe4000fffe00a */
[----:B-1----:R-:W-:-:S02]  /*2450*/  FMNMX.FTZ R0, R18, R95, !PT ;  /* 0x0000005f12007209 */ /* 0x002fc40007810000 */
[----:B------:R-:W-:Y:S02]  /*2460*/  CS2R R94, SRZ ;  /* 0x00000000005e7805 */ /* 0x000fe4000001ff00 */
[----:B------:R-:W-:Y:S02]  /*2470*/  VIMNMX R14, R4, R93, PT ;  /* 0x0000005d040e7248 */ /* 0x000fe40003fe0100 */
[----:B------:R-:W-:Y:S02]  /*2480*/  CS2R R92, SRZ ;  /* 0x00000000005c7805 */ /* 0x000fe4000001ff00 */
[C---:B------:R-:W-:Y:S01]  /*2490*/  FSETP.NEU.FTZ.AND P1, PT, R0.reuse, -INF , PT ;  /* 0xff8000000000780b */ /* 0x040fe20003f3d000 */
[----:B------:R-:W-:Y:S01]  /*24a0*/  FMUL.FTZ R6, R0, UR31 ;  /* 0x0000001f00067c20 */ /* 0x000fe20008410000 */
[C---:B------:R-:W-:Y:S02]  /*24b0*/  ISETP.GT.AND P2, PT, R14.reuse, 0x1, PT ;  /* 0x000000010e00780c */ /* 0x040fe40003f44270 */
[----:B------:R-:W-:-:S02]  /*24c0*/  ISETP.GT.AND P3, PT, R14, 0x8, PT ;  /* 0x000000080e00780c */ /* 0x000fc40003f64270 */
[----:B------:R-:W-:Y:S02]  /*24d0*/  FSEL R6, R6, RZ, P1 ;  /* 0x000000ff06067208 */ /* 0x000fe40000800000 */
[----:B------:R-:W-:Y:S02]  /*24e0*/  ISETP.GT.AND P1, PT, R14, RZ, PT ;  /* 0x000000ff0e00720c */ /* 0x000fe40003f24270 */
[----:B------:R-:W-:Y:S01]  /*24f0*/  FSEL R27, R27, -INF , P2 ;  /* 0xff8000001b1b7808 */ /* 0x000fe20001000000 */
[--C-:B------:R-:W-:Y:S01]  /*2500*/  FFMA.FTZ R89, R89, UR31, -R6.reuse ;  /* 0x0000001f59597c23 */ /* 0x100fe20008010806 */
[----:B------:R-:W-:Y:S01]  /*2510*/  FSEL R26, R26, -INF , P1 ;  /* 0xff8000001a1a7808 */ /* 0x000fe20000800000 */
[--C-:B------:R-:W-:Y:S01]  /*2520*/  FFMA.FTZ R20, R7, UR31, -R6.reuse ;  /* 0x0000001f07147c23 */ /* 0x100fe20008010806 */
[----:B------:R-:W-:Y:S01]  /*2530*/  ISETP.GT.AND P1, PT, R14, 0x9, PT ;  /* 0x000000090e00780c */ /* 0x000fe20003f24270 */
[----:B------:R0:W-:Y:S01]  /*2540*/  MUFU.EX2 R4, R89 ;  /* 0x0000005900047308 */ /* 0x0001e20000000800 */
[----:B------:R-:W-:Y:S01]  /*2550*/  FSEL R30, R30, -INF , P3 ;  /* 0xff8000001e1e7808 */ /* 0x000fe20001800000 */
[--C-:B------:R-:W-:Y:S01]  /*2560*/  FFMA.FTZ R22, R15, UR31, -R6.reuse ;  /* 0x0000001f0f167c23 */ /* 0x100fe20008010806 */
[C---:B------:R-:W-:Y:S01]  /*2570*/  ISETP.GT.AND P2, PT, R14.reuse, 0x10, PT ;  /* 0x000000100e00780c */ /* 0x040fe20003f44270 */
[--C-:B------:R-:W-:Y:S01]  /*2580*/  FFMA.FTZ R24, R19, UR31, -R6.reuse ;  /* 0x0000001f13187c23 */ /* 0x100fe20008010806 */
[----:B------:R-:W-:Y:S01]  /*2590*/  FSEL R31, R31, -INF , P1 ;  /* 0xff8000001f1f7808 */ /* 0x000fe20000800000 */
[--C-:B------:R-:W-:Y:S01]  /*25a0*/  FFMA.FTZ R28, R29, UR31, -R6.reuse ;  /* 0x0000001f1d1c7c23 */ /* 0x100fe20008010806 */
[----:B------:R-:W-:Y:S01]  /*25b0*/  ISETP.GT.AND P1, PT, R14, 0x11, PT ;  /* 0x000000110e00780c */ /* 0x000fe20003f24270 */
[--C-:B------:R-:W-:Y:S01]  /*25c0*/  FFMA.FTZ R48, R72, UR31, -R6.reuse ;  /* 0x0000001f48307c23 */ /* 0x100fe20008010806 */
[----:B0-----:R-:W-:Y:S01]  /*25d0*/  FMNMX.FTZ R89, R26, R27, !PT ;  /* 0x0000001b1a597209 */ /* 0x001fe20007810000 */
        /* <DEDUP_REMOVED lines=16> */
[----:B------:R-:W-:Y:S01]  /*26e0*/  FFMA.FTZ R56, R84, UR31, -R6 ;  /* 0x0000001f54387c23 */ /* 0x000fe20008010806 */
[----:B------:R-:W-:Y:S01]  /*26f0*/  FMNMX.FTZ R33, R35, R10, !PT ;  /* 0x0000000a23217209 */ /* 0x000fe20007810000 */
[----:B------:R-:W0:Y:S01]  /*2700*/  MUFU.EX2 R3, R3 ;  /* 0x0000000300037308 */ /* 0x000e220000000800 */
[----:B------:R-:W-:-:S02]  /*2710*/  ISETP.GT.AND P2, PT, R14, 0x20, PT ;  /* 0x000000200e00780c */ /* 0x000fc40003f44270 */
[----:B------:R-:W-:Y:S02]  /*2720*/  CS2R R90, SRZ ;  /* 0x00000000005a7805 */ /* 0x000fe4000001ff00 */
[----:B------:R-:W-:Y:S02]  /*2730*/  FSEL R39, R39, -INF , P1 ;  /* 0xff80000027277808 */ /* 0x000fe40000800000 */
[----:B------:R-:W-:Y:S02]  /*2740*/  CS2R R88, SRZ ;  /* 0x0000000000587805 */ /* 0x000fe4000001ff00 */
[----:B------:R-:W-:Y:S02]  /*2750*/  FMNMX.FTZ R10, R38, R33, !PT ;  /* 0x00000021260a7209 */ /* 0x000fe40007810000 */
[----:B------:R-:W-:Y:S01]  /*2760*/  ISETP.GT.AND P1, PT, R14, 0x21, PT ;  /* 0x000000210e00780c */ /* 0x000fe20003f24270 */
[----:B------:R-:W1:Y:S01]  /*2770*/  MUFU.EX2 R18, R18 ;  /* 0x0000001200127308 */ /* 0x000e620000000800 */
[----:B------:R-:W-:-:S02]  /*2780*/  FSEL R42, R42, -INF , P2 ;  /* 0xff8000002a2a7808 */ /* 0x000fc40001000000 */
[----:B------:R-:W-:Y:S02]  /*2790*/  FMNMX.FTZ R15, R39, R10, !PT ;  /* 0x0000000a270f7209 */ /* 0x000fe40007810000 */
[----:B------:R-:W-:Y:S02]  /*27a0*/  ISETP.GT.AND P2, PT, R14, 0x28, PT ;  /* 0x000000280e00780c */ /* 0x000fe40003f44270 */
[----:B------:R-:W-:Y:S01]  /*27b0*/  FSEL R43, R43, -INF , P1 ;  /* 0xff8000002b2b7808 */ /* 0x000fe20000800000 */
[----:B------:R-:W2:Y:S01]  /*27c0*/  MUFU.EX2 R5, R5 ;  /* 0x0000000500057308 */ /* 0x000ea20000000800 */
[----:B------:R-:W-:Y:S01]  /*27d0*/  FMNMX.FTZ R10, R42, R15, !PT ;  /* 0x0000000f2a0a7209 */ /* 0x000fe20007810000 */
[--C-:B------:R-:W-:Y:S01]  /*27e0*/  FFMA.FTZ R15, R37, UR31, -R6.reuse ;  /* 0x0000001f250f7c23 */ /* 0x100fe20008010806 */
[----:B------:R-:W-:Y:S01]  /*27f0*/  ISETP.GT.AND P1, PT, R14, 0x29, PT ;  /* 0x000000290e00780c */ /* 0x000fe20003f24270 */
[--C-:B------:R-:W-:Y:S01]  /*2800*/  FFMA.FTZ R37, R53, UR31, -R6.reuse ;  /* 0x0000001f35257c23 */ /* 0x100fe20008010806 */
[----:B------:R-:W-:Y:S01]  /*2810*/  FSEL R46, R46, -INF , P2 ;  /* 0xff8000002e2e7808 */ /* 0x000fe20001000000 */
[--C-:B------:R-:W-:Y:S01]  /*2820*/  FFMA.FTZ R53, R69, UR31, -R6.reuse ;  /* 0x0000001f45357c23 */ /* 0x100fe20008010806 */
[----:B------:R-:W-:Y:S01]  /*2830*/  FMNMX.FTZ R33, R43, R10, !PT ;  /* 0x0000000a2b217209 */ /* 0x000fe20007810000 */
[----:B------:R-:W-:Y:S01]  /*2840*/  FFMA.FTZ R69, R81, UR31, -R6 ;  /* 0x0000001f51457c23 */ /* 0x000fe20008010806 */
        /* <DEDUP_REMOVED lines=30> */
[----:B------:R-:W-:Y:S02]  /*2a30*/  FMNMX.FTZ R12, R58, R29, !PT ;  /* 0x0000001d3a0c7209 */ /* 0x000fe40007810000 */
[----:B------:R-:W-:Y:S01]  /*2a40*/  ISETP.GT.AND P1, PT, R14, 0x49, PT ;  /* 0x000000490e00780c */ /* 0x000fe20003f24270 */
[----:B------:R3:W-:Y:S01]  /*2a50*/  MUFU.EX2 R10, R28 ;  /* 0x0000001c000a7308 */ /* 0x0007e20000000800 */
[----:B------:R-:W-:Y:S02]  /*2a60*/  FSEL R62, R62, -INF , P2 ;  /* 0xff8000003e3e7808 */ /* 0x000fe40001000000 */
[----:B------:R-:W-:Y:S02]  /*2a70*/  FMNMX.FTZ R29, R59, R12, !PT ;  /* 0x0000000c3b1d7209 */ /* 0x000fe40007810000 */
[----:B------:R-:W-:Y:S02]  /*2a80*/  ISETP.GT.AND P2, PT, R14, 0x50, PT ;  /* 0x000000500e00780c */ /* 0x000fe40003f44270 */
[----:B------:R-:W-:Y:S01]  /*2a90*/  FSEL R63, R63, -INF , P1 ;  /* 0xff8000003f3f7808 */ /* 0x000fe20000800000 */
[----:B------:R-:W-:Y:S01]  /*2aa0*/  MUFU.EX2 R24, R24 ;  /* 0x0000001800187308 */ /* 0x000fe20000000800 */
[----:B------:R-:W-:Y:S01]  /*2ab0*/  FMNMX.FTZ R12, R62, R29, !PT ;  /* 0x0000001d3e0c7209 */ /* 0x000fe20007810000 */
[--C-:B---3--:R-:W-:Y:S01]  /*2ac0*/  FFMA.FTZ R28, R25, UR31, -R6.reuse ;  /* 0x0000001f191c7c23 */ /* 0x108fe20008010806 */
        /* <DEDUP_REMOVED lines=40> */
[----:B------:R3:W-:Y:S01]  /*2d50*/  MUFU.EX2 R32, R23 ;  /* 0x0000001700207308 */ /* 0x0007e20000000800 */
[----:B------:R-:W-:Y:S02]  /*2d60*/  FMNMX.FTZ R36, R82, R21, !PT ;  /* 0x0000001552247209 */ /* 0x000fe40007810000 */
[----:B------:R-:W-:Y:S02]  /*2d70*/  ISETP.GT.AND P1, PT, R14, 0x79, PT ;  /* 0x000000790e00780c */ /* 0x000fe40003f24270 */
[----:B------:R-:W-:-:S02]  /*2d80*/  FSEL R86, R86, -INF , P2 ;  /* 0xff80000056567808 */ /* 0x000fc40001000000 */
[----:B------:R-:W-:Y:S01]  /*2d90*/  FMNMX.FTZ R21, R83, R36, !PT ;  /* 0x0000002453157209 */ /* 0x000fe20007810000 */
[----:B------:R-:W-:Y:S01]  /*2da0*/  FFMA.FTZ R36, R64, UR31, -R6 ;  /* 0x0000001f40247c23 */ /* 0x000fe20008010806 */
[----:B------:R-:W-:Y:S01]  /*2db0*/  FSEL R87, R87, -INF , P1 ;  /* 0xff80000057577808 */ /* 0x000fe20000800000 */
[----:B------:R-:W-:Y:S01]  /*2dc0*/  MUFU.EX2 R41, R41 ;  /* 0x0000002900297308 */ /* 0x000fe20000000800 */
[----:B------:R-:W-:-:S04]  /*2dd0*/  FMNMX.FTZ R14, R86, R21, !PT ;  /* 0x00000015560e7209 */ /* 0x000fc80007810000 */
[----:B------:R-:W-:-:S03]  /*2de0*/  FMNMX.FTZ R14, R87, R14, !PT ;  /* 0x0000000e570e7209 */ /* 0x000fc60007810000 */
[----:B------:R-:W-:Y:S02]  /*2df0*/  MUFU.EX2 R40, R40 ;  /* 0x0000002800287308 */ /* 0x000fe40000000800 */
[----:B------:R-:W4:Y:S06]  /*2e00*/  SHFL.BFLY PT, R21, R14, 0x2, 0x1f ;  /* 0x0c401f000e157f89 */ /* 0x000f2c00000e0000 */
[----:B------:R-:W-:Y:S08]  /*2e10*/  MUFU.EX2 R49, R49 ;  /* 0x0000003100317308 */ /* 0x000ff00000000800 */
[----:B------:R-:W-:Y:S08]  /*2e20*/  MUFU.EX2 R36, R36 ;  /* 0x0000002400247308 */ /* 0x000ff00000000800 */
[----:B------:R-:W-:Y:S01]  /*2e30*/  MUFU.EX2 R45, R45 ;  /* 0x0000002d002d7308 */ /* 0x000fe20000000800 */
[----:B----4-:R-:W-:-:S05]  /*2e40*/  FMNMX.FTZ R21, R14, R21, !PT ;  /* 0x000000150e157209 */ /* 0x010fca0007810000 */
[----:B------:R-:W4:Y:S02]  /*2e50*/  SHFL.BFLY PT, R14, R21, 0x1, 0x1f ;  /* 0x0c201f00150e7f89 */ /* 0x000f2400000e0000 */
[----:B------:R-:W-:Y:S08]  /*2e60*/  MUFU.EX2 R44, R44 ;  /* 0x0000002c002c7308 */ /* 0x000ff00000000800 */
[----:B------:R-:W-:Y:S08]  /*2e70*/  MUFU.EX2 R53, R53 ;  /* 0x0000003500357308 */ /* 0x000ff00000000800 */
[----:B------:R-:W-:Y:S01]  /*2e80*/  MUFU.EX2 R48, R48 ;  /* 0x0000003000307308 */ /* 0x000fe20000000800 */
[----:B----4-:R-:W-:-:S07]  /*2e90*/  FMNMX.FTZ R14, R21, R14, !PT ;  /* 0x0000000e150e7209 */ /* 0x010fce0007810000 */
[----:B------:R-:W-:Y:S01]  /*2ea0*/  MUFU.EX2 R57, R57 ;  /* 0x0000003900397308 */ /* 0x000fe20000000800 */
[C---:B------:R-:W-:Y:S01]  /*2eb0*/  FSETP.NEU.FTZ.AND P1, PT, R14.reuse, -INF , PT ;  /* 0xff8000000e00780b */ /* 0x040fe20003f3d000 */
[----:B------:R-:W-:-:S06]  /*2ec0*/  FMUL.FTZ R72, R14, UR31 ;  /* 0x0000001f0e487c20 */ /* 0x000fcc0008410000 */
[----:B------:R-:W-:Y:S01]  /*2ed0*/  MUFU.EX2 R52, R52 ;  /* 0x0000003400347308 */ /* 0x000fe20000000800 */
[----:B------:R-:W-:-:S05]  /*2ee0*/  FSEL R72, R72, RZ, P1 ;  /* 0x000000ff48487208 */ /* 0x000fca0000800000 */
[--C-:B------:R-:W-:Y:S01]  /*2ef0*/  FFMA.FTZ R6, R26, UR31, -R72.reuse ;  /* 0x0000001f1a067c23 */ /* 0x100fe20008010848 */
[----:B------:R-:W-:Y:S01]  /*2f00*/  LEA.HI R26, R17, R16, RZ, 0x4 ;  /* 0x00000010111a7211 */ /* 0x000fe200078f20ff */
[--C-:B---3--:R-:W-:Y:S01]  /*2f10*/  FFMA.FTZ R23, R30, UR31, -R72.reuse ;  /* 0x0000001f1e177c23 */ /* 0x108fe20008010848 */
[--C-:B------:R-:W-:Y:S01]  /*2f20*/  FFMA.FTZ R30, R31, UR31, -R72.reuse ;  /* 0x0000001f1f1e7c23 */ /* 0x100fe20008010848 */
[--C-:B------:R-:W-:Y:S01]  /*2f30*/  FFMA.FTZ R64, R39, UR31, -R72.reuse ;  /* 0x0000001f27407c23 */ /* 0x100fe20008010848 */
[----:B------:R-:W-:Y:S01]  /*2f40*/  LOP3.LUT R31, R26, 0xfffffff0, RZ, 0xc0, !PT ;  /* 0xfffffff01a1f7812 */ /* 0x000fe200078ec0ff */
[--C-:B------:R-:W-:Y:S01]  /*2f50*/  FFMA.FTZ R21, R27, UR31, -R72.reuse ;  /* 0x0000001f1b157c23 */ /* 0x100fe20008010848 */
[--C-:B------:R-:W-:Y:S01]  /*2f60*/  FFMA.FTZ R27, R38, UR31, -R72.reuse ;  /* 0x0000001f261b7c23 */ /* 0x100fe20008010848 */
[--C-:B------:R-:W-:Y:S01]  /*2f70*/  FFMA.FTZ R25, R34, UR31, -R72.reuse ;  /* 0x0000001f22197c23 */ /* 0x100fe20008010848 */
[----:B------:R-:W-:Y:S01]  /*2f80*/  FFMA.FTZ R68, R47, UR31, -R72 ;  /* 0x0000001f2f447c23 */ /* 0x000fe20008010848 */
[----:B------:R-:W-:-:S02]  /*2f90*/  IMAD.IADD R39, R16, 0x1, -R31 ;  /* 0x0000000110277824 */ /* 0x000fc400078e0a1f */
[--C-:B------:R-:W-:Y:S01]  /*2fa0*/  FFMA.FTZ R34, R35, UR31, -R72.reuse ;  /* 0x0000001f23227c23 */ /* 0x100fe20008010848 */
[--C-:B------:R-:W-:Y:S01]  /*2fb0*/  FFMA.FTZ R35, R42, UR31, -R72.reuse ;  /* 0x0000001f2a237c23 */ /* 0x100fe20008010848 */
[--C-:B------:R-:W-:Y:S01]  /*2fc0*/  FFMA.FTZ R42, R43, UR31, -R72.reuse ;  /* 0x0000001f2b2a7c23 */ /* 0x100fe20008010848 */
[--C-:B------:R-:W-:Y:S01]  /*2fd0*/  FFMA.FTZ R43, R46, UR31, -R72.reuse ;  /* 0x0000001f2e2b7c23 */ /* 0x100fe20008010848 */
[----:B------:R-:W-:Y:S01]  /*2fe0*/  SHF.R.S32.HI R38, RZ, 0x1f, R39 ;  /* 0x0000001fff267819 */ /* 0x000fe20000011427 */
[--C-:B------:R-:W-:Y:S01]  /*2ff0*/  FFMA.FTZ R31, R50, UR31, -R72.reuse ;  /* 0x0000001f321f7c23 */ /* 0x100fe20008010848 */
[----:B------:R-:W-:Y:S01]  /*3000*/  LEA.HI R16, R17, R16, RZ, 0x5 ;  /* 0x0000001011107211 */ /* 0x000fe200078f28ff */
[----:B------:R-:W-:Y:S01]  /*3010*/  MUFU.EX2 R6, R6 ;  /* 0x0000000600067308 */ /* 0x000fe20000000800 */
[----:B------:R-:W-:Y:S01]  /*3020*/  LEA.HI R47, R38, R39, RZ, 0x3 ;  /* 0x00000027262f7211 */ /* 0x000fe200078f18ff */
[--C-:B------:R-:W-:Y:S01]  /*3030*/  FFMA.FTZ R38, R51, UR31, -R72.reuse ;  /* 0x0000001f33267c23 */ /* 0x100fe20008010848 */
[--C-:B------:R-:W-:Y:S01]  /*3040*/  FFMA.FTZ R67, R67, UR31, -R72.reuse ;  /* 0x0000001f43437c23 */ /* 0x100fe20008010848 */
[----:B------:R-:W-:Y:S01]  /*3050*/  IMAD.SHL.U32 R16, R16, 0x20, RZ ;  /* 0x0000002010107824 */ /* 0x000fe200078e00ff */
[----:B------:R-:W-:Y:S01]  /*3060*/  LOP3.LUT R46, R47, 0xfffffff8, RZ, 0xc0, !PT ;  /* 0xfffffff82f2e7812 */ /* 0x000fe200078ec0ff */
[--C-:B------:R-:W-:Y:S01]  /*3070*/  FFMA.FTZ R70, R70, UR31, -R72.reuse ;  /* 0x0000001f46467c23 */ /* 0x100fe20008010848 */
[----:B------:R-:W-:Y:S01]  /*3080*/  FFMA.FTZ R71, R71, UR31, -R72 ;  /* 0x0000001f47477c23 */ /* 0x000fe20008010848 */
[----:B------:R-:W3:Y:S01]  /*3090*/  MUFU.EX2 R21, R21 ;  /* 0x0000001500157308 */ /* 0x000ee20000000800 */
[----:B------:R-:W-:Y:S01]  /*30a0*/  LOP3.LUT R17, R16, 0x7ffffc00, RZ, 0xc0, !PT ;  /* 0x7ffffc0010117812 */ /* 0x000fe200078ec0ff */
[----:B------:R-:W-:Y:S01]  /*30b0*/  IMAD.IADD R50, R39, 0x1, -R46 ;  /* 0x0000000127327824 */ /* 0x000fe200078e0a2e */
[----:B------:R-:W-:Y:S01]  /*30c0*/  SHF.R.S32.HI R46, RZ, 0x4, R26 ;  /* 0x00000004ff2e7819 */ /* 0x000fe2000001141a */
[----:B------:R-:W-:Y:S01]  /*30d0*/  FFMA.FTZ R39, R54, UR31, -R72 ;  /* 0x0000001f36277c23 */ /* 0x000fe20008010848 */
[----:B------:R-:W-:-:S02]  /*30e0*/  IMAD.SHL.U32 R54, R47, 0x40, RZ ;  /* 0x000000402f367824 */ /* 0x000fc400078e00ff */
[--C-:B------:R-:W-:Y:S01]  /*30f0*/  FFMA.FTZ R47, R58, UR31, -R72.reuse ;  /* 0x0000001f3a2f7c23 */ /* 0x100fe20008010848 */
[----:B------:R-:W-:Y:S01]  /*3100*/  IMAD.SHL.U32 R26, R50, 0x40, RZ ;  /* 0x00000040321a7824 */ /* 0x000fe200078e00ff */
[----:B------:R-:W4:Y:S01]  /*3110*/  MUFU.EX2 R23, R23 ;  /* 0x0000001700177308 */ /* 0x000f220000000800 */
[----:B------:R-:W-:Y:S01]  /*3120*/  IMAD.SHL.U32 R51, R46, 0x8, RZ ;  /* 0x000000082e337824 */ /* 0x000fe200078e00ff */
[----:B------:R-:W-:Y:S01]  /*3130*/  LOP3.LUT R54, R54, 0x7ffffe00, RZ, 0xc0, !PT ;  /* 0x7ffffe0036367812 */ /* 0x000fe200078ec0ff */
[--C-:B------:R-:W-:Y:S01]  /*3140*/  FFMA.FTZ R46, R55, UR31, -R72.reuse ;  /* 0x0000001f372e7c23 */ /* 0x100fe20008010848 */
[----:B------:R-:W-:Y:S01]  /*3150*/  LOP3.LUT R26, R26, 0x1c0, RZ, 0xc0, !PT ;  /* 0x000001c01a1a7812 */ /* 0x000fe200078ec0ff */
[--C-:B------:R-:W-:Y:S01]  /*3160*/  FFMA.FTZ R58, R63, UR31, -R72.reuse ;  /* 0x0000001f3f3a7c23 */ /* 0x100fe20008010848 */
[----:B------:R-:W-:Y:S01]  /*3170*/  LOP3.LUT P1, RZ, R50, 0x4, RZ, 0xc0, !PT ;  /* 0x0000000432ff7812 */ /* 0x000fe2000782c0ff */
[----:B------:R-:W-:Y:S01]  /*3180*/  FFMA.FTZ R74, R74, UR31, -R72 ;  /* 0x0000001f4a4a7c23 */ /* 0x000fe20008010848 */
[----:B------:R-:W-:Y:S01]  /*3190*/  LOP3.LUT R51, R26, 0x8, R51, 0xf8, !PT ;  /* 0x000000081a337812 */ /* 0x000fe200078ef833 */
[----:B------:R-:W5:Y:S01]  /*31a0*/  MUFU.EX2 R30, R30 ;  /* 0x0000001e001e7308 */ /* 0x000f620000000800 */
[----:B------:R-:W-:Y:S01]  /*31b0*/  SHF.R.U32.HI R26, RZ, 0x3, R26 ;  /* 0x00000003ff1a7819 */ /* 0x000fe2000001161a */
[--C-:B------:R-:W-:Y:S01]  /*31c0*/  FFMA.FTZ R75, R75, UR31, -R72.reuse ;  /* 0x0000001f4b4b7c23 */ /* 0x100fe20008010848 */
[----:B------:R-:W-:Y:S01]  /*31d0*/  LOP3.LUT P2, RZ, R50, 0x2, RZ, 0xc0, !PT ;  /* 0x0000000232ff7812 */ /* 0x000fe2000784c0ff */
[--C-:B------:R-:W-:Y:S01]  /*31e0*/  FFMA.FTZ R50, R59, UR31, -R72.reuse ;  /* 0x0000001f3b327c23 */ /* 0x100fe20008010848 */
[----:B------:R-:W-:Y:S01]  /*31f0*/  LOP3.LUT R26, R51, R26, RZ, 0x3c, !PT ;  /* 0x0000001a331a7212 */ /* 0x000fe200078e3cff */
[--C-:B------:R-:W-:Y:S01]  /*3200*/  FFMA.FTZ R51, R62, UR31, -R72.reuse ;  /* 0x0000001f3e337c23 */ /* 0x100fe20008010848 */
[----:B------:R-:W-:Y:S01]  /*3210*/  FFMA.FTZ R78, R78, UR31, -R72 ;  /* 0x0000001f4e4e7c23 */ /* 0x000fe20008010848 */
[----:B------:R-:W5:Y:S01]  /*3220*/  MUFU.EX2 R25, R25 ;  /* 0x0000001900197308 */ /* 0x000f620000000800 */
[----:B------:R-:W-:Y:S01]  /*3230*/  IADD3 R73, R26, R54, R17 ;  /* 0x000000361a497210 */ /* 0x000fe20007ffe011 */
[----:B0-----:R-:W-:Y:S01]  /*3240*/  FADD.FTZ R17, R3, R4 ;  /* 0x0000000403117221 */ /* 0x001fe20000010000 */
[--C-:B------:R-:W-:Y:S01]  /*3250*/  FFMA.FTZ R54, R66, UR31, -R72.reuse ;  /* 0x0000001f42367c23 */ /* 0x100fe20008010848 */
[--C-:B------:R-:W-:Y:S01]  /*3260*/  FFMA.FTZ R79, R79, UR31, -R72.reuse ;  /* 0x0000001f4f4f7c23 */ /* 0x100fe20008010848 */
[--C-:B------:R-:W-:Y:S01]  /*3270*/  FFMA.FTZ R82, R82, UR31, -R72.reuse ;  /* 0x0000001f52527c23 */ /* 0x100fe20008010848 */
[----:B-1----:R-:W-:Y:S01]  /*3280*/  FADD.FTZ R16, R18, R17 ;  /* 0x0000001112107221 */ /* 0x002fe20000010000 */
[----:B--2---:R-:W-:Y:S01]  /*3290*/  F2FP.F16.F32.PACK_AB R18, R5, R18 ;  /* 0x000000120512723e */ /* 0x004fe200000000ff */
[----:B------:R-:W0:Y:S01]  /*32a0*/  MUFU.EX2 R34, R34 ;  /* 0x0000002200227308 */ /* 0x000e220000000800 */
[----:B------:R-:W-:Y:S01]  /*32b0*/  FFMA.FTZ R83, R83, UR31, -R72 ;  /* 0x0000001f53537c23 */ /* 0x000fe20008010848 */
[----:B------:R-:W-:Y:S01]  /*32c0*/  FADD.FTZ R17, R5, R16 ;  /* 0x0000001005117221 */ /* 0x000fe20000010000 */
[----:B---3--:R-:W-:Y:S01]  /*32d0*/  FADD.FTZ R16, R6, R21 ;  /* 0x0000001506107221 */ /* 0x008fe20000010000 */
[--C-:B------:R-:W-:Y:S01]  /*32e0*/  FFMA.FTZ R86, R86, UR31, -R72.reuse ;  /* 0x0000001f56567c23 */ /* 0x100fe20008010848 */
[----:B------:R-:W-:Y:S01]  /*32f0*/  FFMA.FTZ R87, R87, UR31, -R72 ;  /* 0x0000001f57577c23 */ /* 0x000fe20008010848 */
[----:B------:R-:W-:Y:S01]  /*3300*/  FADD.FTZ R26, R20, R17 ;  /* 0x00000011141a7221 */ /* 0x000fe20000010000 */
[----:B----4-:R-:W-:Y:S01]  /*3310*/  FADD.FTZ R17, R23, R16 ;  /* 0x0000001017117221 */ /* 0x010fe20000010000 */
[----:B------:R-:W1:Y:S01]  /*3320*/  MUFU.EX2 R27, R27 ;  /* 0x0000001b001b7308 */ /* 0x000e620000000800 */
[C---:B------:R-:W-:Y:S01]  /*3330*/  F2FP.F16.F32.PACK_AB R20, R7.reuse, R20 ;  /* 0x000000140714723e */ /* 0x040fe200000000ff */
[----:B------:R-:W-:Y:S01]  /*3340*/  FADD.FTZ R55, R7, R26 ;  /* 0x0000001a07377221 */ /* 0x000fe20000010000 */
[----:B-----5:R-:W-:-:S03]  /*3350*/  FADD.FTZ R16, R30, R17 ;  /* 0x000000111e107221 */ /* 0x020fc60000010000 */
[----:B------:R-:W-:Y:S01]  /*3360*/  FADD.FTZ R26, R22, R55 ;  /* 0x00000037161a7221 */ /* 0x000fe20000010000 */
[----:B------:R-:W-:Y:S01]  /*3370*/  FADD.FTZ R17, R25, R16 ;  /* 0x0000001019117221 */ /* 0x000fe20000010000 */
[----:B------:R-:W2:Y:S01]  /*3380*/  MUFU.EX2 R64, R64 ;  /* 0x0000004000407308 */ /* 0x000ea20000000800 */
[----:B------:R-:W-:Y:S01]  /*3390*/  F2FP.F16.F32.PACK_AB R16, R4, R3 ;  /* 0x000000030410723e */ /* 0x000fe200000000ff */
[C---:B------:R-:W-:Y:S01]  /*33a0*/  FADD.FTZ R55, R15.reuse, R26 ;  /* 0x0000001a0f377221 */ /* 0x040fe20000010000 */
[----:B0-----:R-:W-:Y:S01]  /*33b0*/  FADD.FTZ R4, R34, R17 ;  /* 0x0000001122047221 */ /* 0x001fe20000010000 */
[----:B------:R-:W-:Y:S02]  /*33c0*/  F2FP.F16.F32.PACK_AB R22, R15, R22 ;  /* 0x000000160f16723e */ /* 0x000fe400000000ff */
[----:B------:R-:W-:Y:S01]  /*33d0*/  FADD.FTZ R26, R24, R55 ;  /* 0x00000037181a7221 */ /* 0x000fe20000010000 */
[----:B------:R-:W-:Y:S01]  /*33e0*/  F2FP.F16.F32.PACK_AB R24, R19, R24 ;  /* 0x000000181318723e */ /* 0x000fe200000000ff */
[----:B------:R-:W0:Y:S01]  /*33f0*/  MUFU.EX2 R35, R35 ;  /* 0x0000002300237308 */ /* 0x000e220000000800 */
[----:B-1----:R-:W-:Y:S01]  /*3400*/  FADD.FTZ R3, R27, R4 ;  /* 0x000000041b037221 */ /* 0x002fe20000010000 */
[----:B------:R-:W-:Y:S01]  /*3410*/  FADD.FTZ R17, R19, R26 ;  /* 0x0000001a13117221 */ /* 0x000fe20000010000 */
[----:B------:R-:W-:-:S03]  /*3420*/  F2FP.F16.F32.PACK_AB R19, R30, R23 ;  /* 0x000000171e13723e */ /* 0x000fc600000000ff */
[----:B------:R-:W-:Y:S01]  /*3430*/  FADD.FTZ R26, R10, R17 ;  /* 0x000000110a1a7221 */ /* 0x000fe20000010000 */
[----:B------:R-:W-:Y:S01]  /*3440*/  F2FP.F16.F32.PACK_AB R17, R21, R6 ;  /* 0x000000061511723e */ /* 0x000fe200000000ff */
[----:B------:R-:W1:Y:S01]  /*3450*/  MUFU.EX2 R42, R42 ;  /* 0x0000002a002a7308 */ /* 0x000e620000000800 */
[----:B--2---:R-:W-:Y:S01]  /*3460*/  FADD.FTZ R4, R64, R3 ;  /* 0x0000000340047221 */ /* 0x004fe20000010000 */
[C---:B------:R-:W-:Y:S01]  /*3470*/  FADD.FTZ R7, R33.reuse, R26 ;  /* 0x0000001a21077221 */ /* 0x040fe20000010000 */
[----:B------:R-:W-:Y:S02]  /*3480*/  F2FP.F16.F32.PACK_AB R26, R33, R10 ;  /* 0x0000000a211a723e */ /* 0x000fe400000000ff */
[----:B------:R-:W-:Y:S01]  /*3490*/  F2FP.F16.F32.PACK_AB R21, R34, R25 ;  /* 0x000000192215723e */ /* 0x000fe200000000ff */
[----:B------:R-:W-:Y:S01]  /*34a0*/  FADD.FTZ R6, R28, R7 ;  /* 0x000000071c067221 */ /* 0x000fe20000010000 */
[----:B------:R-:W-:Y:S01]  /*34b0*/  F2FP.F16.F32.PACK_AB R23, R64, R27 ;  /* 0x0000001b4017723e */ /* 0x000fe200000000ff */
[----:B------:R-:W2:Y:S01]  /*34c0*/  MUFU.EX2 R43, R43 ;  /* 0x0000002b002b7308 */ /* 0x000ea20000000800 */
[----:B0-----:R-:W-:Y:S01]  /*34d0*/  FADD.FTZ R3, R35, R4 ;  /* 0x0000000423037221 */ /* 0x001fe20000010000 */
[C---:B------:R-:W-:Y:S01]  /*34e0*/  FADD.FTZ R15, R29.reuse, R6 ;  /* 0x000000061d0f7221 */ /* 0x040fe20000010000 */
[----:B------:R-:W-:-:S03]  /*34f0*/  F2FP.F16.F32.PACK_AB R28, R29, R28 ;  /* 0x0000001c1d1c723e */ /* 0x000fc600000000ff */
[----:B------:R-:W-:Y:S02]  /*3500*/  FADD.FTZ R6, R12, R15 ;  /* 0x0000000f0c067221 */ /* 0x000fe40000010000 */
[----:B------:R-:W0:Y:S01]  /*3510*/  MUFU.EX2 R68, R68 ;  /* 0x0000004400447308 */ /* 0x000e220000000800 */
[C---:B-1----:R-:W-:Y:S01]  /*3520*/  FADD.FTZ R4, R42.reuse, R3 ;  /* 0x000000032a047221 */ /* 0x042fe20000010000 */
[----:B------:R-:W-:Y:S01]  /*3530*/  F2FP.F16.F32.PACK_AB R25, R42, R35 ;  /* 0x000000232a19723e */ /* 0x000fe200000000ff */
[----:B------:R-:W-:-:S05]  /*3540*/  IMAD.MOV.U32 R35, RZ, RZ, 0x40 ;  /* 0x00000040ff237424 */ /* 0x000fca00078e00ff */
[----:B------:R-:W1:Y:S01]  /*3550*/  MUFU.EX2 R31, R31 ;  /* 0x0000001f001f7308 */ /* 0x000e620000000800 */
[----:B--2---:R-:W-:Y:S01]  /*3560*/  FADD.FTZ R3, R43, R4 ;  /* 0x000000042b037221 */ /* 0x004fe20000010000 */
[----:B------:R-:W-:-:S06]  /*3570*/  SEL R35, R35, 0xffffffc0, !P1 ;  /* 0xffffffc023237807 */ /* 0x000fcc0004800000 */
[----:B------:R-:W2:Y:S01]  /*3580*/  MUFU.EX2 R38, R38 ;  /* 0x0000002600267308 */ /* 0x000ea20000000800 */
[C---:B0-----:R-:W-:Y:S01]  /*3590*/  FADD.FTZ R4, R68.reuse, R3 ;  /* 0x0000000344047221 */ /* 0x041fe20000010000 */
[----:B------:R-:W-:Y:S01]  /*35a0*/  LEA R3, R73, UR7, 0x1 ;  /* 0x0000000749037c11 */ /* 0x000fe2000f8e08ff */
[----:B------:R-:W-:Y:S01]  /*35b0*/  UIADD3 UR7, UR39, -0x2, URZ ;  /* 0xfffffffe27077890 */ /* 0x000fe2000fffe03f */
[----:B------:R-:W-:-:S03]  /*35c0*/  F2FP.F16.F32.PACK_AB R27, R68, R43 ;  /* 0x0000002b441b723e */ /* 0x000fc600000000ff */
[----:B------:R0:W-:Y:S01]  /*35d0*/  STSM.16.M88.4 [R3+0x21800], R16 ;  /* 0x0218001003007844 */ /* 0x0001e20000000200 */
[----:B------:R-:W3:Y:S01]  /*35e0*/  MUFU.EX2 R39, R39 ;  /* 0x0000002700277308 */ /* 0x000ee20000000800 */
[----:B-1----:R-:W-:Y:S01]  /*35f0*/  FADD.FTZ R7, R31, R4 ;  /* 0x000000041f077221 */ /* 0x002fe20000010000 */
[C---:B------:R-:W-:Y:S01]  /*3600*/  VIADD R30, R3.reuse, 0x21800 ;  /* 0x00021800031e7836 */ /* 0x040fe20000000000 */
[----:B------:R-:W-:Y:S01]  /*3610*/  UISETP.GE.AND UP0, UPT, UR7, UR28, UPT ;  /* 0x0000001c0700728c */ /* 0x000fe2000bf06270 */
[----:B------:R-:W-:Y:S02]  /*3620*/  VIADD R10, R3, 0x21820 ;  /* 0x00021820030a7836 */ /* 0x000fe40000000000 */
[----:B------:R-:W-:Y:S02]  /*3630*/  @P2 VIADD R10, R30, 0xffffffe0 ;  /* 0xffffffe01e0a2836 */ /* 0x000fe40000000000 */
[----:B------:R-:W1:Y:S01]  /*3640*/  MUFU.EX2 R46, R46 ;  /* 0x0000002e002e7308 */ /* 0x000e620000000800 */
[C---:B--2---:R-:W-:Y:S01]  /*3650*/  FADD.FTZ R4, R38.reuse, R7 ;  /* 0x0000000726047221 */ /* 0x044fe20000010000 */
[----:B------:R-:W-:Y:S01]  /*3660*/  FADD.FTZ R7, R37, R6 ;  /* 0x0000000625077221 */ /* 0x000fe20000010000 */
[----:B------:R2:W-:Y:S01]  /*3670*/  STSM.16.M88.4 [R10], R20 ;  /* 0x000000140a007844 */ /* 0x0005e20000000200 */
[----:B------:R-:W-:-:S02]  /*3680*/  F2FP.F16.F32.PACK_AB R29, R38, R31 ;  /* 0x0000001f261d723e */ /* 0x000fc400000000ff */
[----:B------:R-:W-:Y:S01]  /*3690*/  FADD.FTZ R6, R32, R7 ;  /* 0x0000000720067221 */ /* 0x000fe20000010000 */
[----:B------:R-:W-:Y:S01]  /*36a0*/  IMAD.IADD R7, R30, 0x1, R35 ;  /* 0x000000011e077824 */ /* 0x000fe200078e0223 */
[----:B------:R-:W4:Y:S01]  /*36b0*/  MUFU.EX2 R47, R47 ;  /* 0x0000002f002f7308 */ /* 0x000f220000000800 */
[----:B---3--:R-:W-:Y:S01]  /*36c0*/  FADD.FTZ R15, R39, R4 ;  /* 0x00000004270f7221 */ /* 0x008fe20000010000 */
[----:B------:R-:W-:Y:S01]  /*36d0*/  FADD.FTZ R33, R41, R6 ;  /* 0x0000000629217221 */ /* 0x000fe20000010000 */
[----:B------:R-:W-:Y:S01]  /*36e0*/  F2FP.F16.F32.PACK_AB R30, R37, R12 ;  /* 0x0000000c251e723e */ /* 0x000fe200000000ff */
[----:B------:R-:W-:Y:S01]  /*36f0*/  STSM.16.M88.4 [R7], R24 ;  /* 0x0000001807007844 */ /* 0x000fe20000000200 */
[----:B0-----:R-:W-:Y:S01]  /*3700*/  F2FP.F16.F32.PACK_AB R16, R41, R32 ;  /* 0x000000202910723e */ /* 0x001fe200000000ff */
[----:B------:R-:W-:Y:S01]  /*3710*/  FADD.FTZ R6, R40, R33 ;  /* 0x0000002128067221 */ /* 0x000fe20000010000 */
[C---:B------:R-:W-:Y:S01]  /*3720*/  F2FP.F16.F32.PACK_AB R18, R49.reuse, R40 ;  /* 0x000000283112723e */ /* 0x040fe200000000ff */
[----:B------:R-:W0:Y:S01]  /*3730*/  MUFU.EX2 R50, R50 ;  /* 0x0000003200327308 */ /* 0x000e220000000800 */
[C---:B-1----:R-:W-:Y:S01]  /*3740*/  FADD.FTZ R4, R46.reuse, R15 ;  /* 0x0000000f2e047221 */ /* 0x042fe20000010000 */
[----:B------:R-:W-:Y:S01]  /*3750*/  FADD.FTZ R33, R49, R6 ;  /* 0x0000000631217221 */ /* 0x000fe20000010000 */
[----:B------:R-:W-:-:S02]  /*3760*/  F2FP.F16.F32.PACK_AB R31, R46, R39 ;  /* 0x000000272e1f723e */ /* 0x000fc400000000ff */
[----:B------:R-:W-:Y:S02]  /*3770*/  F2FP.F16.F32.PACK_AB R38, R53, R44 ;  /* 0x0000002c3526723e */ /* 0x000fe400000000ff */
[----:B------:R-:W-:Y:S01]  /*3780*/  PLOP3.LUT P1, PT, PT, PT, UP0, 0x80, 0x0 ;  /* 0x000000000000781c */ /* 0x000fe20003f2f008 */
[----:B------:R-:W1:Y:S01]  /*3790*/  MUFU.EX2 R51, R51 ;  /* 0x0000003300337308 */ /* 0x000e620000000800 */
[----:B----4-:R-:W-:-:S07]  /*37a0*/  FADD.FTZ R15, R47, R4 ;  /* 0x000000042f0f7221 */ /* 0x010fce0000010000 */
[----:B------:R-:W3:Y:S01]  /*37b0*/  MUFU.EX2 R58, R58 ;  /* 0x0000003a003a7308 */ /* 0x000ee20000000800 */
[----:B0-----:R-:W-:-:S07]  /*37c0*/  FADD.FTZ R4, R50, R15 ;  /* 0x0000000f32047221 */ /* 0x001fce0000010000 */
[----:B------:R-:W0:Y:S01]  /*37d0*/  MUFU.EX2 R54, R54 ;  /* 0x0000003600367308 */ /* 0x000e220000000800 */
[----:B-1----:R-:W-:Y:S01]  /*37e0*/  FADD.FTZ R15, R51, R4 ;  /* 0x00000004330f7221 */ /* 0x002fe20000010000 */
[----:B------:R-:W-:Y:S01]  /*37f0*/  FADD.FTZ R4, R36, R33 ;  /* 0x0000002124047221 */ /* 0x000fe20000010000 */
[----:B------:R-:W-:-:S03]  /*3800*/  F2FP.F16.F32.PACK_AB R36, R45, R36 ;  /* 0x000000242d24723e */ /* 0x000fc600000000ff */
[----:B------:R-:W-:Y:S02]  /*3810*/  FADD.FTZ R17, R45, R4 ;  /* 0x000000042d117221 */ /* 0x000fe40000010000 */
[----:B------:R-:W1:Y:S01]  /*3820*/  MUFU.EX2 R5, R67 ;  /* 0x0000004300057308 */ /* 0x000e620000000800 */
[----:B---3--:R-:W-:Y:S01]  /*3830*/  FADD.FTZ R15, R58, R15 ;  /* 0x0000000f3a0f7221 */ /* 0x008fe20000010000 */
[----:B------:R-:W-:Y:S01]  /*3840*/  FADD.FTZ R6, R44, R17 ;  /* 0x000000112c067221 */ /* 0x000fe20000010000 */
[----:B------:R-:W-:-:S03]  /*3850*/  F2FP.F16.F32.PACK_AB R17, R50, R47 ;  /* 0x0000002f3211723e */ /* 0x000fc600000000ff */
[----:B------:R-:W-:Y:S02]  /*3860*/  FADD.FTZ R19, R53, R6 ;  /* 0x0000000635137221 */ /* 0x000fe40000010000 */
[----:B------:R-:W3:Y:S01]  /*3870*/  MUFU.EX2 R61, R61 ;  /* 0x0000003d003d7308 */ /* 0x000ee20000000800 */
[----:B0-----:R-:W-:Y:S01]  /*3880*/  FADD.FTZ R4, R54, R15 ;  /* 0x0000000f36047221 */ /* 0x001fe20000010000 */
[----:B------:R-:W-:Y:S01]  /*3890*/  FADD.FTZ R12, R48, R19 ;  /* 0x00000013300c7221 */ /* 0x000fe20000010000 */
[----:B------:R-:W-:Y:S02]  /*38a0*/  F2FP.F16.F32.PACK_AB R19, R58, R51 ;  /* 0x000000333a13723e */ /* 0x000fe400000000ff */
[C---:B------:R-:W-:Y:S01]  /*38b0*/  F2FP.F16.F32.PACK_AB R48, R57.reuse, R48 ;  /* 0x000000303930723e */ /* 0x040fe200000000ff */
[----:B--2---:R-:W-:Y:S02]  /*38c0*/  FADD.FTZ R21, R57, R12 ;  /* 0x0000000c39157221 */ /* 0x004fe40000010000 */
[----:B------:R-:W0:Y:S01]  /*38d0*/  MUFU.EX2 R70, R70 ;  /* 0x0000004600467308 */ /* 0x000e220000000800 */
[----:B-1----:R-:W-:Y:S01]  /*38e0*/  FADD.FTZ R15, R5, R4 ;  /* 0x00000004050f7221 */ /* 0x002fe20000010000 */
[----:B------:R-:W-:Y:S01]  /*38f0*/  FADD.FTZ R12, R52, R21 ;  /* 0x00000015340c7221 */ /* 0x000fe20000010000 */
[----:B------:R-:W-:Y:S01]  /*3900*/  IMAD.IADD R4, R35, 0x1, R10 ;  /* 0x0000000123047824 */ /* 0x000fe200078e020a */
[----:B------:R-:W-:-:S04]  /*3910*/  F2FP.F16.F32.PACK_AB R37, R5, R54 ;  /* 0x000000360525723e */ /* 0x000fc800000000ff */
[----:B------:R-:W1:Y:S01]  /*3920*/  MUFU.EX2 R71, R71 ;  /* 0x0000004700477308 */ /* 0x000e620000000800 */
[C---:B---3--:R-:W-:Y:S01]  /*3930*/  FADD.FTZ R21, R61.reuse, R12 ;  /* 0x0000000c3d157221 */ /* 0x048fe20000010000 */
[----:B------:R-:W-:Y:S01]  /*3940*/  F2FP.F16.F32.PACK_AB R50, R61, R52 ;  /* 0x000000343d32723e */ /* 0x000fe200000000ff */
[----:B------:R-:W-:Y:S04]  /*3950*/  STSM.16.M88.4 [R4], R28 ;  /* 0x0000001c04007844 */ /* 0x000fe80000000200 */
[----:B------:R2:W-:Y:S01]  /*3960*/  STSM.16.M88.4 [R3+0x27800], R16 ;  /* 0x0278001003007844 */ /* 0x0005e20000000200 */
[----:B------:R-:W3:Y:S01]  /*3970*/  MUFU.EX2 R60, R60 ;  /* 0x0000003c003c7308 */ /* 0x000ee20000000800 */
[----:B0-----:R-:W-:-:S07]  /*3980*/  FADD.FTZ R6, R70, R15 ;  /* 0x0000000f46067221 */ /* 0x001fce0000010000 */
[----:B------:R-:W0:Y:S01]  /*3990*/  MUFU.EX2 R74, R74 ;  /* 0x0000004a004a7308 */ /* 0x000e220000000800 */
[C---:B-1----:R-:W-:Y:S01]  /*39a0*/  F2FP.F16.F32.PACK_AB R39, R71.reuse, R70 ;  /* 0x000000464727723e */ /* 0x042fe200000000ff */
[----:B------:R-:W-:-:S04]  /*39b0*/  FADD.FTZ R15, R71, R6 ;  /* 0x00000006470f7221 */ /* 0x000fc80000010000 */
[----:B------:R1:W-:Y:S02]  /*39c0*/  STSM.16.M88.4 [R10+0x6000], R36 ;  /* 0x006000240a007844 */ /* 0x0003e40000000200 */
[----:B------:R-:W4:Y:S01]  /*39d0*/  MUFU.EX2 R75, R75 ;  /* 0x0000004b004b7308 */ /* 0x000f220000000800 */
[----:B---3--:R-:W-:-:S07]  /*39e0*/  FADD.FTZ R12, R60, R21 ;  /* 0x000000153c0c7221 */ /* 0x008fce0000010000 */
[----:B------:R-:W3:Y:S01]  /*39f0*/  MUFU.EX2 R78, R78 ;  /* 0x0000004e004e7308 */ /* 0x000ee20000000800 */
[----:B0-----:R-:W-:-:S07]  /*3a00*/  FADD.FTZ R6, R74, R15 ;  /* 0x0000000f4a067221 */ /* 0x001fce0000010000 */
[----:B------:R-:W0:Y:S01]  /*3a10*/  MUFU.EX2 R79, R79 ;  /* 0x0000004f004f7308 */ /* 0x000e220000000800 */
[C---:B----4-:R-:W-:Y:S01]  /*3a20*/  F2FP.F16.F32.PACK_AB R49, R75.reuse, R74 ;  /* 0x0000004a4b31723e */ /* 0x050fe200000000ff */
[----:B------:R-:W-:-:S06]  /*3a30*/  FADD.FTZ R15, R75, R6 ;  /* 0x000000064b0f7221 */ /* 0x000fcc0000010000 */
[----:B------:R-:W4:Y:S01]  /*3a40*/  MUFU.EX2 R69, R69 ;  /* 0x0000004500457308 */ /* 0x000f220000000800 */
[----:B---3--:R-:W-:-:S07]  /*3a50*/  FADD.FTZ R6, R78, R15 ;  /* 0x0000000f4e067221 */ /* 0x008fce0000010000 */
[----:B------:R-:W-:Y:S01]  /*3a60*/  MUFU.EX2 R56, R56 ;  /* 0x0000003800387308 */ /* 0x000fe20000000800 */
[C---:B0-----:R-:W-:Y:S01]  /*3a70*/  F2FP.F16.F32.PACK_AB R51, R79.reuse, R78 ;  /* 0x0000004e4f33723e */ /* 0x041fe200000000ff */
[----:B------:R-:W-:-:S04]  /*3a80*/  FADD.FTZ R15, R79, R6 ;  /* 0x000000064f0f7221 */ /* 0x000fc80000010000 */
[----:B------:R1:W-:Y:S02]  /*3a90*/  STSM.16.M88.4 [R7+0x6000], R48 ;  /* 0x0060003007007844 */ /* 0x0003e40000000200 */
[----:B------:R-:W0:Y:S01]  /*3aa0*/  MUFU.EX2 R65, R65 ;  /* 0x0000004100417308 */ /* 0x000e220000000800 */
[C---:B----4-:R-:W-:Y:S01]  /*3ab0*/  F2FP.F16.F32.PACK_AB R60, R69.reuse, R60 ;  /* 0x0000003c453c723e */ /* 0x050fe200000000ff */
[----:B--2---:R-:W-:Y:S01]  /*3ac0*/  FADD.FTZ R17, R69, R12 ;  /* 0x0000000c45117221 */ /* 0x004fe20000010000 */
[----:B------:R-:W-:-:S05]  /*3ad0*/  VIADD R12, R10, 0x6000 ;  /* 0x000060000a0c7836 */ /* 0x000fca0000000000 */
[----:B------:R-:W2:Y:S08]  /*3ae0*/  MUFU.EX2 R82, R82 ;  /* 0x0000005200527308 */ /* 0x000eb00000000800 */
[----:B------:R-:W3:Y:S01]  /*3af0*/  MUFU.EX2 R83, R83 ;  /* 0x0000005300537308 */ /* 0x000ee20000000800 */
[----:B0-----:R-:W-:-:S07]  /*3b00*/  F2FP.F16.F32.PACK_AB R62, R65, R56 ;  /* 0x00000038413e723e */ /* 0x001fce00000000ff */
[----:B------:R-:W-:Y:S01]  /*3b10*/  MUFU.EX2 R86, R86 ;  /* 0x0000005600567308 */ /* 0x000fe20000000800 */
[----:B--2---:R-:W-:-:S07]  /*3b20*/  FADD.FTZ R6, R82, R15 ;  /* 0x0000000f52067221 */ /* 0x004fce0000010000 */
[----:B------:R-:W0:Y:S01]  /*3b30*/  MUFU.EX2 R87, R87 ;  /* 0x0000005700577308 */ /* 0x000e220000000800 */
[C---:B---3--:R-:W-:Y:S01]  /*3b40*/  F2FP.F16.F32.PACK_AB R61, R83.reuse, R82 ;  /* 0x00000052533d723e */ /* 0x048fe200000000ff */
[----:B------:R-:W-:Y:S01]  /*3b50*/  FADD.FTZ R5, R83, R6 ;  /* 0x0000000653057221 */ /* 0x000fe20000010000 */
[----:B------:R-:W-:-:S04]  /*3b60*/  FADD.FTZ R6, R56, R17 ;  /* 0x0000001138067221 */ /* 0x000fc80000010000 */
[----:B------:R-:W-:Y:S01]  /*3b70*/  FADD.FTZ R6, R65, R6 ;  /* 0x0000000641067221 */ /* 0x000fe20000010000 */
[----:B0-----:R-:W-:Y:S01]  /*3b80*/  F2FP.F16.F32.PACK_AB R63, R87, R86 ;  /* 0x00000056573f723e */ /* 0x001fe200000000ff */
[----:B------:R-:W-:-:S04]  /*3b90*/  FADD.FTZ R86, R86, R5 ;  /* 0x0000000556567221 */ /* 0x000fc80000010000 */
[----:B------:R1:W-:Y:S01]  /*3ba0*/  STSM.16.M88.4 [R4+0x6000], R60 ;  /* 0x0060003c04007844 */ /* 0x0003e20000000200 */
[----:B------:R-:W-:Y:S01]  /*3bb0*/  FADD.FTZ R5, R87, R86 ;  /* 0x0000005657057221 */ /* 0x000fe20000010000 */
[----:B------:R0:W-:Y:S06]  /*3bc0*/  MEMBAR.ALL.CTA ;  /* 0x0000000000007992 */ /* 0x0001ec0000008000 */
[----:B0-----:R-:W0:Y:S02]  /*3bd0*/  FENCE.VIEW.ASYNC.S ;  /* 0x00000000000073c6 */ /* 0x001e240000000000 */
[----:B0-----:R-:W-:Y:S01]  /*3be0*/  NOP ;  /* 0x0000000000007918 */ /* 0x001fe20000000000 */
[----:B------:R-:W-:Y:S05]  /*3bf0*/  @!P1 BRA `(.L_x_11941) ;  /* 0x0000002800e49947 */ /* 0x000fea0003800000 */
        /* <DEDUP_REMOVED lines=8> */
.L_x_11952:
[----:B------:R-:W-:Y:S01]  /*3c80*/  R2UR UR4, R140 ;  /* 0x000000008c0472ca */ /* 0x000fe200000e0000 */
[----:B------:R-:W-:-:S04]  /*3c90*/  UISETP.NE.AND UP0, UPT, UR6, 0x1, UPT ;  /* 0x000000010600788c */ /* 0x000fc8000bf05270 */
[----:B------:R-:W-:-:S04]  /*3ca0*/  USEL UR5, URZ, 0x1, UP0 ;  /* 0x000000013f057887 */ /* 0x000fc80008000000 */
[----:B------:R-:W-:-:S04]  /*3cb0*/  ULOP3.LUT UR5, UR38, UR5, URZ, 0x3c, !UPT ;  /* 0x0000000526057292 */ /* 0x000fc8000f8e3c3f */
[----:B------:R-:W-:-:S13]  /*3cc0*/  ISETP.NE.AND P2, PT, RZ, UR4, PT ;  /* 0x00000004ff007c0c */ /* 0x000fda000bf45270 */
[----:B------:R-:W-:Y:S05]  /*3cd0*/  @P2 BRA `(.L_x_11942) ;  /* 0x00000000003c2947 */ /* 0x000fea0003800000 */
[----:B------:R-:W-:Y:S05]  /*3ce0*/  @!P0 BRA `(.L_x_11943) ;  /* 0x0000000000048947 */ /* 0x000fea0003800000 */
[----:B------:R-:W-:Y:S01]  /*3cf0*/  BPT.TRAP 0x1 ;  /* 0x000000040000795c */ /* 0x000fe20000300000 */
.L_x_11943:
[----:B------:R-:W-:Y:S01]  /*3d00*/  R2UR UR10, R2 ;  /* 0x00000000020a72ca */ /* 0x000fe200000e0000 */
        /* <DEDUP_REMOVED lines=9> */
.L_x_11944:
[----:B--2---:R-:W-:Y:S05]  /*3da0*/  @P1 BRA `(.L_x_11942) ;  /* 0x0000000000081947 */ /* 0x004fea0003800000 */
[----:B------:R-:W2:Y:S02]  /*3db0*/  SYNCS.PHASECHK.TRANS64.TRYWAIT P1, [UR4+0x2d830], R0 ;  /* 0x02d83000ff0075a7 */ /* 0x000ea40008020144 */
[----:B--2---:R-:W-:Y:S05]  /*3dc0*/  @!P1 BRA `(.L_x_11945) ;  /* 0x000000a400f49947 */ /* 0x004fea0003800000 */
.L_x_11942:
[----:B------:R-:W3:Y:S01]  /*3dd0*/  S2R R14, SR_TID.X ;  /* 0x00000000000e7919 */ /* 0x000ee20000002100 */
[----:B------:R-:W-:Y:S01]  /*3de0*/  R2UR UR10, R13 ;  /* 0x000000000d0a72ca */ /* 0x000fe200000e0000 */
        /* <DEDUP_REMOVED lines=17> */
[----:B---3--:R-:W-:-:S05]  /*3f00*/  SHF.R.U32.HI R14, RZ, 0x7, R14 ;  /* 0x00000007ff0e7819 */ /* 0x008fca000001160e */
[----:B0-2---:R-:W-:-:S05]  /*3f10*/  VIADD R0, R14, 0x8 ;  /* 0x000000080e007836 */ /* 0x005fca0000000000 */
        /* <DEDUP_REMOVED lines=22> */
.L_x_11947:
[----:B------:R-:W-:Y:S01]  /*4080*/  R2UR UR10, R2 ;  /* 0x00000000020a72ca */ /* 0x000fe200000e0000 */
[----:B------:R-:W-:-:S05]  /*4090*/  IMAD.U32 R0, RZ, RZ, UR38 ;  /* 0x00000026ff007e24 */ /* 0x000fca000f8e00ff */
[----:B------:R-:W-:-:S07]  /*40a0*/  SHF.L.U32 R0, R0, 0x1f, RZ ;  /* 0x0000001f00007819 */ /* 0x000fce00000006ff */
[----:B------:R-:W-:-:S09]  /*40b0*/  ULEA UR10, UR6, UR10, 0x3 ;  /* 0x0000000a060a7291 */ /* 0x000fd2000f8e183f */
[----:B------:R0:W1:Y:S01]  /*40c0*/  SYNCS.PHASECHK.TRANS64.TRYWAIT P1, [UR10+0x2d850], R0 ;  /* 0x02d85000ff0075a7 */ /* 0x000062000802014a */
[----:B------:R-:W-:Y:S05]  /*40d0*/  @!P0 BRA `(.L_x_11948) ;  /* 0x0000000000048947 */ /* 0x000fea0003800000 */
[----:B------:R-:W-:Y:S01]  /*40e0*/  BPT.TRAP 0x1 ;  /* 0x000000040000795c */ /* 0x000fe20000300000 */
.L_x_11948:
[----:B-1----:R-:W-:Y:S05]  /*40f0*/  @P1 BRA `(.L_x_11946) ;  /* 0x0000000000081947 */ /* 0x002fea0003800000 */
[----:B------:R-:W1:Y:S02]  /*4100*/  SYNCS.PHASECHK.TRANS64.TRYWAIT P1, [UR10+0x2d850], R0 ;  /* 0x02d85000ff0075a7 */ /* 0x000e64000802014a */
[----:B-1----:R-:W-:Y:S05]  /*4110*/  @!P1 BRA `(.L_x_11949) ;  /* 0x000000a400389947 */ /* 0x002fea0003800000 */
.L_x_11946:
[----:B------:R-:W-:Y:S01]  /*4120*/  R2UR UR10, R2 ;  /* 0x00000000020a72ca */ /* 0x000fe200000e0000 */
[----:B------:R-:W-:Y:S01]  /*4130*/  WARPGROUP.ARRIVE ;  /* 0x00000000000079c5 */ /* 0x000fe20000000000 */
[----:B------:R-:W-:Y:S01]  /*4140*/  R2UR UR14, R141 ;  /* 0x000000008d0e72ca */ /* 0x000fe200000e0000 */
[----:B------:R-:W-:Y:S01]  /*4150*/  UMOV UR33, 0x40000040 ;  /* 0x4000004000217882 */ /* 0x000fe20000000000 */
[----:B------:R-:W-:-:S03]  /*4160*/  UMOV UR35, 0x80000020 ;  /* 0x8000002000237882 */ /* 0x000fc60000000000 */
[----:B-1----:R-:W1:Y:S06]  /*4170*/  S2R R17, SR_TID.X ;  /* 0x0000000000117919 */ /* 0x002e6c0000002100 */
[----:B------:R-:W-:-:S04]  /*4180*/  UIADD3 UR10, UR10, 0x400, URZ ;  /* 0x000004000a0a7890 */ /* 0x000fc8000fffe03f */
[----:B------:R-:W-:-:S04]  /*4190*/  USHF.R.U32.HI UR10, URZ, 0x4, UR10 ;  /* 0x000000043f0a7899 */ /* 0x000fc8000801160a */
[----:B------:R-:W-:-:S04]  /*41a0*/  ULOP3.LUT UR10, UR10, 0x3fff, URZ, 0xc0, !UPT ;  /* 0x00003fff0a0a7892 */ /* 0x000fc8000f8ec03f */
[----:B------:R-:W-:Y:S02]  /*41b0*/  ULOP3.LUT UR11, UR10, 0x2000000, URZ, 0xfc, !UPT ;  /* 0x020000000a0b7892 */ /* 0x000fe4000f8efc3f */
[----:B------:R-:W-:Y:S02]  /*41c0*/  ULOP3.LUT UR10, UR14, 0x10000, URZ, 0xfc, !UPT ;  /* 0x000100000e0a7892 */ /* 0x000fe4000f8efc3f */
[----:B------:R-:W-:-:S05]  /*41d0*/  UIMAD UR11, UR6, 0x600, UR11 ;  /* 0x00000600060b78a4 */ /* 0x000fca000f8e020b */
[----:B------:R-:W-:Y:S02]  /*41e0*/  UMOV UR32, UR10 ;  /* 0x0000000a00207c82 */ /* 0x000fe40008000000 */
[----:B------:R-:W-:Y:S01]  /*41f0*/  UMOV UR34, UR11 ;  /* 0x0000000b00227c82 */ /* 0x000fe20008000000 */
[----:B-1----:R-:W-:Y:S01]  /*4200*/  SHF.R.U32.HI R14, RZ, 0x7, R17 ;  /* 0x00000007ff0e7819 */ /* 0x002fe20000011611 */
[----:B------:R-:W-:Y:S01]  /*4210*/  HGMMA.64x96x16.F32 R88, gdesc[UR32].tnspB, R88, gsb0 ;  /* 0x41600000205879f0 */ /* 0x000fe20008000858 */
[----:B------:R-:W-:Y:S01]  /*4220*/  UIADD3 UR32, UR10, 0x2, URZ ;  /* 0x000000020a207890 */ /* 0x000fe2000fffe03f */
[----:B------:R-:W-:Y:S01]  /*4230*/  ISETP.GE.U32.AND P1, PT, R17, 0x180, PT ;  /* 0x000001801100780c */ /* 0x000fe20003f26070 */
[----:B------:R-:W-:Y:S01]  /*4240*/  UIADD3 UR34, UR11, 0x40, URZ ;  /* 0x000000400b227890 */ /* 0x000fe2000fffe03f */
[----:B0-----:R-:W-:Y:S01]  /*4250*/  VIADD R0, R14, 0x9 ;  /* 0x000000090e007836 */ /* 0x001fe20000000000 */
[----:B------:R-:W-:Y:S01]  /*4260*/  UMOV UR33, 0x40000040 ;  /* 0x4000004000217882 */ /* 0x000fe20000000000 */
[----:B------:R-:W-:-:S03]  /*4270*/  UMOV UR35, 0x80000020 ;  /* 0x8000002000237882 */ /* 0x000fc60000000000 */
        /* <DEDUP_REMOVED lines=50> */
.L_x_11950:
[----:B------:R-:W-:Y:S01]  /*45a0*/  UISETP.NE.AND UP0, UPT, UR37, URZ, UPT ;  /* 0x0000003f2500728c */ /* 0x000fe2000bf05270 */
[----:B0-----:R-:W-:Y:S01]  /*45b0*/  IMAD.MOV.U32 R0, RZ, RZ, R11 ;  /* 0x000000ffff007224 */ /* 0x001fe200078e000b */
[----:B------:R-:W-:Y:S01]  /*45c0*/  R2UR UR11, R2 ;  /* 0x00000000020b72ca */ /* 0x000fe200000e0000 */
[----:B------:R-:W-:-:S03]  /*45d0*/  IMAD.U32 R19, RZ, RZ, UR29 ;  /* 0x0000001dff137e24 */ /* 0x000fc6000f8e00ff */
        /* <DEDUP_REMOVED lines=8> */
[----:B------:R-:W-:Y:S02]  /*4660*/  UIMAD UR10, UR7, UR10, 0x1 ;  /* 0x00000001070a74a4 */ /* 0x000fe4000f8e020a */
[----:B------:R-:W0:Y:S04]  /*4670*/  SHFL.IDX PT, R17, R0, RZ, 0x1c1f ;  /* 0x001c1fff00117589 */ /* 0x000e2800000e0000 */
[----:B------:R-:W-:Y:S01]  /*4680*/  IMAD R14, R139, R14, UR10 ;  /* 0x0000000a8b0e7e24 */ /* 0x000fe2000f8e020e */
[----:B------:R-:W-:Y:S01]  /*4690*/  ULEA UR10, UR4, UR11, 0x3 ;  /* 0x0000000b040a7291 */ /* 0x000fe2000f8e183f */
[----:B------:R-:W1:Y:S02]  /*46a0*/  S2UR UR11, SR_CgaCtaId ;  /* 0x00000000000b79c3 */ /* 0x000e640000008800 */
[----:B------:R-:W-:Y:S01]  /*46b0*/  IMAD R14, R19, UR36, R14 ;  /* 0x00000024130e7c24 */ /* 0x000fe2000f8e020e */
[----:B------:R-:W-:-:S04]  /*46c0*/  UIADD3 UR10, UR10, 0x2d840, URZ ;  /* 0x0002d8400a0a7890 */ /* 0x000fc8000fffe03f */
[----:B0-----:R-:W-:-:S04]  /*46d0*/  IADD3 R17, R17, -UR30, R14 ;  /* 0x8000001e11117c10 */ /* 0x001fc8000fffe00e */
[C---:B------:R-:W-:Y:S02]  /*46e0*/  ISETP.GT.AND P1, PT, R17.reuse, RZ, PT ;  /* 0x000000ff1100720c */ /* 0x040fe40003f24270 */
[C---:B------:R-:W-:Y:S01]  /*46f0*/  ISETP.GT.AND P2, PT, R17.reuse, 0x1, PT ;  /* 0x000000011100780c */ /* 0x040fe20003f44270 */
[----:B-1----:R-:W-:Y:S01]  /*4700*/  UPRMT UR10, UR11, 0x654, UR10 ;  /* 0x000006540b0a7896 */ /* 0x002fe2000800000a */
[----:B------:R-:W-:Y:S02]  /*4710*/  FSEL R24, R24, -INF , P1 ;  /* 0xff80000018187808 */ /* 0x000fe40000800000 */
[----:B------:R-:W-:Y:S02]  /*4720*/  ISETP.GT.AND P1, PT, R17, 0x8, PT ;  /* 0x000000081100780c */ /* 0x000fe40003f24270 */
[----:B------:R-:W-:Y:S02]  /*4730*/  FSEL R25, R25, -INF , P2 ;  /* 0xff80000019197808 */ /* 0x000fe40001000000 */
[----:B------:R-:W-:-:S02]  /*4740*/  FMNMX.FTZ R18, R24, R15, !PT ;  /* 0x0000000f18127209 */ /* 0x000fc40007810000 */
[----:B------:R-:W-:Y:S01]  /*4750*/  ISETP.GT.AND P2, PT, R17, 0x9, PT ;  /* 0x000000091100780c */ /* 0x000fe20003f44270 */
[----:B------:R-:W-:Y:S01]  /*4760*/  SYNCS.ARRIVE.TRANS64.RED.A1T0 RZ, [UR10], RZ ;  /* 0x000000ffffff79a7 */ /* 0x000fe2000810040a */
        /* <DEDUP_REMOVED lines=83> */
[----:B------:R-:W-:Y:S01]  /*4ca0*/  ISETP.GT.AND P2, PT, R17, 0x79, PT ;  /* 0x000000791100780c */ /* 0x000fe20003f44270 */
[----:B------:R-:W0:Y:S01]  /*4cb0*/  SHFL.IDX PT, R19, R0, 0x1, 0x1c1f ;  /* 0x003c1f0000137f89 */ /* 0x000e2200000e0000 */
[----:B------:R-:W-:Y:S02]  /*4cc0*/  FSEL R84, R84, -INF , P1 ;  /* 0xff80000054547808 */ /* 0x000fe40000800000 */
[----:B------:R-:W-:Y:S02]  /*4cd0*/  FMNMX.FTZ R17, R81, R18, !PT ;  /* 0x0000001251117209 */ /* 0x000fe40007810000 */
[----:B------:R-:W-:Y:S02]  /*4ce0*/  FSEL R85, R85, -INF , P2 ;  /* 0xff80000055557808 */ /* 0x000fe40001000000 */
[----:B------:R-:W-:-:S04]  /*4cf0*/  FMNMX.FTZ R18, R84, R17, !PT ;  /* 0x0000001154127209 */ /* 0x000fc80007810000 */
[----:B------:R-:W-:-:S05]  /*4d00*/  FMNMX.FTZ R20, R85, R18, !PT ;  /* 0x0000001255147209 */ /* 0x000fca0007810000 */
[----:B------:R-:W1:Y:S01]  /*4d10*/  SHFL.BFLY PT, R17, R20, 0x2, 0x1f ;  /* 0x0c401f0014117f89 */ /* 0x000e6200000e0000 */
[----:B0-----:R-:W-:-:S04]  /*4d20*/  IADD3 R14, R19, -UR30, R14 ;  /* 0x8000001e130e7c10 */ /* 0x001fc8000fffe00e */
[C---:B------:R-:W-:Y:S02]  /*4d30*/  ISETP.GT.AND P2, PT, R14.reuse, RZ, PT ;  /* 0x000000ff0e00720c */ /* 0x040fe40003f44270 */
[----:B------:R-:W-:Y:S02]  /*4d40*/  ISETP.GT.AND P3, PT, R14, 0x1, PT ;  /* 0x000000010e00780c */ /* 0x000fe40003f64270 */
[----:B------:R-:W-:Y:S02]  /*4d50*/  FSEL R26, R26, -INF , P2 ;  /* 0xff8000001a1a7808 */ /* 0x000fe40001000000 */
[----:B------:R-:W-:Y:S02]  /*4d60*/  ISETP.GT.AND P2, PT, R14, 0x8, PT ;  /* 0x000000080e00780c */ /* 0x000fe40003f44270 */
[----:B------:R-:W-:Y:S02]  /*4d70*/  FSEL R27, R27, -INF , P3 ;  /* 0xff8000001b1b7808 */ /* 0x000fe40001800000 */
[----:B------:R-:W-:-:S02]  /*4d80*/  FMNMX.FTZ R22, R26, R16, !PT ;  /* 0x000000101a167209 */ /* 0x000fc40007810000 */
[----:B-1----:R-:W-:Y:S02]  /*4d90*/  FMNMX.FTZ R21, R20, R17, !PT ;  /* 0x0000001114157209 */ /* 0x002fe40007810000 */
[----:B------:R-:W-:Y:S02]  /*4da0*/  ISETP.GT.AND P3, PT, R14, 0x9, PT ;  /* 0x000000090e00780c */ /* 0x000fe40003f64270 */
[----:B------:R-:W-:Y:S01]  /*4db0*/  FSEL R30, R30, -INF , P2 ;  /* 0xff8000001e1e7808 */ /* 0x000fe20001000000 */
[----:B------:R-:W0:Y:S01]  /*4dc0*/  SHFL.BFLY PT, R18, R21, 0x1, 0x1f ;  /* 0x0c201f0015127f89 */ /* 0x000e2200000e0000 */
        /* <DEDUP_REMOVED lines=12> */
[----:B0-----:R-:W-:Y:S02]  /*4e90*/  FMNMX.FTZ R0, R21, R18, !PT ;  /* 0x0000001215007209 */ /* 0x001fe40007810000 */
[----:B------:R-:W-:Y:S02]  /*4ea0*/  FSEL R39, R39, -INF , P3 ;  /* 0xff80000027277808 */ /* 0x000fe40001800000 */
[C---:B------:R-:W-:Y:S01]  /*4eb0*/  FSETP.NEU.FTZ.AND P1, PT, R0.reuse, -INF , PT ;  /* 0xff8000000000780b */ /* 0x040fe20003f3d000 */
[----:B------:R-:W-:Y:S01]  /*4ec0*/  FMUL.FTZ R17, R0, UR31 ;  /* 0x0000001f00117c20 */ /* 0x000fe20008410000 */
[----:B------:R-:W-:-:S02]  /*4ed0*/  ISETP.GT.AND P3, PT, R14, 0x21, PT ;  /* 0x000000210e00780c */ /* 0x000fc40003f64270 */
[----:B------:R-:W-:Y:S02]  /*4ee0*/  FSEL R42, R42, -INF , P2 ;  /* 0xff8000002a2a7808 */ /* 0x000fe40001000000 */
[----:B------:R-:W-:Y:S02]  /*4ef0*/  FSEL R17, R17, RZ, P1 ;  /* 0x000000ff11117208 */ /* 0x000fe40000800000 */
[----:B------:R-:W-:Y:S02]  /*4f00*/  ISETP.GT.AND P2, PT, R14, 0x28, PT ;  /* 0x000000280e00780c */ /* 0x000fe40003f44270 */
[----:B------:R-:W-:Y:S01]  /*4f10*/  FSEL R43, R43, -INF , P3 ;  /* 0xff8000002b2b7808 */ /* 0x000fe20001800000 */
[--C-:B------:R-:W-:Y:S01]  /*4f20*/  FFMA.FTZ R18, R24, UR31, -R17.reuse ;  /* 0x0000001f18127c23 */ /* 0x100fe20008010811 */
[--C-:B------:R-:W-:Y:S01]  /*4f30*/  FFMA.FTZ R25, R25, UR31, -R17.reuse ;  /* 0x0000001f19197c23 */ /* 0x100fe20008010811 */
[----:B------:R-:W-:Y:S01]  /*4f40*/  FMNMX.FTZ R24, R34, R23, !PT ;  /* 0x0000001722187209 */ /* 0x000fe20007810000 */
[--C-:B------:R-:W-:Y:S01]  /*4f50*/  FFMA.FTZ R20, R28, UR31, -R17.reuse ;  /* 0x0000001f1c147c23 */ /* 0x100fe20008010811 */
[--C-:B------:R-:W-:Y:S01]  /*4f60*/  FFMA.FTZ R21, R29, UR31, -R17.reuse ;  /* 0x0000001f1d157c23 */ /* 0x100fe20008010811 */
[----:B------:R0:W-:Y:S01]  /*4f70*/  MUFU.EX2 R19, R25 ;  /* 0x0000001900137308 */ /* 0x0001e20000000800 */
[----:B------:R-:W-:Y:S01]  /*4f80*/  ISETP.GT.AND P3, PT, R14, 0x29, PT ;  /* 0x000000290e00780c */ /* 0x000fe20003f64270 */
[--C-:B------:R-:W-:Y:S01]  /*4f90*/  FFMA.FTZ R32, R32, UR31, -R17.reuse ;  /* 0x0000001f20207c23 */ /* 0x100fe20008010811 */
[----:B------:R-:W-:Y:S01]  /*4fa0*/  FSEL R46, R46, -INF , P2 ;  /* 0xff8000002e2e7808 */ /* 0x000fe20001000000 */
[--C-:B------:R-:W-:Y:S01]  /*4fb0*/  FFMA.FTZ R23, R33, UR31, -R17.reuse ;  /* 0x0000001f21177c23 */ /* 0x100fe20008010811 */
[----:B------:R-:W-:Y:S01]  /*4fc0*/  ISETP.GT.AND P2, PT, R14, 0x30, PT ;  /* 0x000000300e00780c */ /* 0x000fe20003f44270 */
[--C-:B------:R-:W-:Y:S01]  /*4fd0*/  FFMA.FTZ R36, R36, UR31, -R17.reuse ;  /* 0x0000001f24247c23 */ /* 0x100fe20008010811 */
[----:B------:R-:W-:Y:S01]  /*4fe0*/  FSEL R47, R47, -INF , P3 ;  /* 0xff8000002f2f7808 */ /* 0x000fe20001800000 */
[----:B------:R1:W-:Y:S01]  /*4ff0*/  MUFU.EX2 R22, R32 ;  /* 0x0000002000167308 */ /* 0x0003e20000000800 */
[----:B0-----:R-:W-:Y:S01]  /*5000*/  FMNMX.FTZ R25, R35, R24, !PT ;  /* 0x0000001823197209 */ /* 0x001fe20007810000 */
        /* <DEDUP_REMOVED lines=10> */
[----:B------:R0:W-:Y:S01]  /*50b0*/  MUFU.EX2 R24, R36 ;  /* 0x0000002400187308 */ /* 0x0001e20000000800 */
[----:B------:R-:W-:Y:S01]  /*50c0*/  FMNMX.FTZ R28, R42, R25, !PT ;  /* 0x000000192a1c7209 */ /* 0x000fe20007810000 */
[--C-:B------:R-:W-:Y:S01]  /*50d0*/  FFMA.FTZ R25, R37, UR31, -R17.reuse ;  /* 0x0000001f25197c23 */ /* 0x100fe20008010811 */
[----:B------:R-:W-:Y:S01]  /*50e0*/  FSEL R51, R51, -INF , P3 ;  /* 0xff80000033337808 */ /* 0x000fe20001800000 */
[----:B------:R-:W-:Y:S01]  /*50f0*/  FFMA.FTZ R81, R81, UR31, -R17 ;  /* 0x0000001f51517c23 */ /* 0x000fe20008010811 */
[----:B------:R-:W-:-:S02]  /*5100*/  FMNMX.FTZ R29, R43, R28, !PT ;  /* 0x0000001c2b1d7209 */ /* 0x000fc40007810000 */
[----:B------:R-:W-:Y:S01]  /*5110*/  ISETP.GT.AND P3, PT, R14, 0x39, PT ;  /* 0x000000390e00780c */ /* 0x000fe20003f64270 */
[----:B------:R-:W-:Y:S01]  /*5120*/  MUFU.EX2 R18, R18 ;  /* 0x0000001200127308 */ /* 0x000fe20000000800 */
[----:B------:R-:W-:Y:S02]  /*5130*/  FMNMX.FTZ R28, R46, R29, !PT ;  /* 0x0000001d2e1c7209 */ /* 0x000fe40007810000 */
[----:B------:R-:W-:Y:S02]  /*5140*/  FSEL R54, R54, -INF , P2 ;  /* 0xff80000036367808 */ /* 0x000fe40001000000 */
[----:B------:R-:W-:Y:S02]  /*5150*/  FMNMX.FTZ R29, R47, R28, !PT ;  /* 0x0000001c2f1d7209 */ /* 0x000fe40007810000 */
[----:B------:R-:W-:Y:S01]  /*5160*/  ISETP.GT.AND P2, PT, R14, 0x40, PT ;  /* 0x000000400e00780c */ /* 0x000fe20003f44270 */
[----:B------:R2:W-:Y:S01]  /*5170*/  MUFU.EX2 R28, R40 ;  /* 0x00000028001c7308 */ /* 0x0005e20000000800 */
[----:B-1----:R-:W-:Y:S01]  /*5180*/  FMNMX.FTZ R32, R50, R29, !PT ;  /* 0x0000001d32207209 */ /* 0x002fe20007810000 */
[----:B------:R-:W-:Y:S01]  /*5190*/  FFMA.FTZ R29, R41, UR31, -R17 ;  /* 0x0000001f291d7c23 */ /* 0x000fe20008010811 */
[----:B------:R-:W-:-:S02]  /*51a0*/  FSEL R55, R55, -INF , P3 ;  /* 0xff80000037377808 */ /* 0x000fc40001800000 */
[----:B------:R-:W-:Y:S02]  /*51b0*/  FMNMX.FTZ R33, R51, R32, !PT ;  /* 0x0000002033217209 */ /* 0x000fe40007810000 */
[----:B------:R-:W-:Y:S01]  /*51c0*/  ISETP.GT.AND P3, PT, R14, 0x41, PT ;  /* 0x000000410e00780c */ /* 0x000fe20003f64270 */
[----:B------:R-:W-:Y:S01]  /*51d0*/  MUFU.EX2 R20, R20 ;  /* 0x0000001400147308 */ /* 0x000fe20000000800 */
[----:B------:R-:W-:Y:S02]  /*51e0*/  FMNMX.FTZ R32, R54, R33, !PT ;  /* 0x0000002136207209 */ /* 0x000fe40007810000 */
[----:B------:R-:W-:Y:S02]  /*51f0*/  FSEL R58, R58, -INF , P2 ;  /* 0xff8000003a3a7808 */ /* 0x000fe40001000000 */
[----:B------:R-:W-:Y:S02]  /*5200*/  FMNMX.FTZ R33, R55, R32, !PT ;  /* 0x0000002037217209 */ /* 0x000fe40007810000 */
[----:B------:R-:W-:Y:S01]  /*5210*/  ISETP.GT.AND P2, PT, R14, 0x48, PT ;  /* 0x000000480e00780c */ /* 0x000fe20003f44270 */
[----:B------:R1:W-:Y:S01]  /*5220*/  MUFU.EX2 R32, R44 ;  /* 0x0000002c00207308 */ /* 0x0003e20000000800 */
[----:B------:R-:W-:-:S02]  /*5230*/  FSEL R59, R59, -INF , P3 ;  /* 0xff8000003b3b7808 */ /* 0x000fc40001800000 */
[----:B0-----:R-:W-:Y:S01]  /*5240*/  FMNMX.FTZ R36, R58, R33, !PT ;  /* 0x000000213a247209 */ /* 0x001fe20007810000 */
        /* <DEDUP_REMOVED lines=15> */
[----:B--2---:R-:W-:Y:S01]  /*5340*/  FMNMX.FTZ R40, R66, R37, !PT ;  /* 0x0000002542287209 */ /* 0x004fe20007810000 */
        /* <DEDUP_REMOVED lines=13> */
[----:B------:R0:W-:Y:S01]  /*5420*/  MUFU.EX2 R40, R52 ;  /* 0x0000003400287308 */ /* 0x0001e20000000800 */
[----:B------:R-:W-:-:S02]  /*5430*/  FSEL R75, R75, -INF , P3 ;  /* 0xff8000004b4b7808 */ /* 0x000fc40001800000 */
[----:B-1----:R-:W-:Y:S01]  /*5440*/  FMNMX.FTZ R44, R74, R41, !PT ;  /* 0x000000294a2c7209 */ /* 0x002fe20007810000 */
[--C-:B------:R-:W-:Y:S01]  /*5450*/  FFMA.FTZ R41, R53, UR31, -R17.reuse ;  /* 0x0000001f35297c23 */ /* 0x100fe20008010811 */
[----:B------:R-:W-:Y:S01]  /*5460*/  ISETP.GT.AND P3, PT, R14, 0x69, PT ;  /* 0x000000690e00780c */ /* 0x000fe20003f64270 */
[--C-:B------:R-:W-:Y:S01]  /*5470*/  FFMA.FTZ R53, R65, UR31, -R17.reuse ;  /* 0x0000001f41357c23 */ /* 0x100fe20008010811 */
[----:B------:R-:W-:Y:S01]  /*5480*/  FSEL R78, R78, -INF , P2 ;  /* 0xff8000004e4e7808 */ /* 0x000fe20001000000 */
[--C-:B------:R-:W-:Y:S01]  /*5490*/  FFMA.FTZ R65, R77, UR31, -R17.reuse ;  /* 0x0000001f4d417c23 */ /* 0x100fe20008010811 */
[----:B------:R-:W-:Y:S01]  /*54a0*/  FMNMX.FTZ R45, R75, R44, !PT ;  /* 0x0000002c4b2d7209 */ /* 0x000fe20007810000 */
[--C-:B0-----:R-:W-:Y:S01]  /*54b0*/  FFMA.FTZ R52, R64, UR31, -R17.reuse ;  /* 0x0000001f40347c23 */ /* 0x101fe20008010811 */
[----:B------:R-:W-:Y:S01]  /*54c0*/  ISETP.GT.AND P2, PT, R14, 0x70, PT ;  /* 0x000000700e00780c */ /* 0x000fe20003f44270 */
[----:B------:R-:W-:Y:S01]  /*54d0*/  FFMA.FTZ R64, R76, UR31, -R17 ;  /* 0x0000001f4c407c23 */ /* 0x000fe20008010811 */
        /* <DEDUP_REMOVED lines=24> */
[--C-:B0-----:R-:W-:Y:S01]  /*5660*/  FFMA.FTZ R56, R68, UR31, -R17.reuse ;  /* 0x0000001f44387c23 */ /* 0x101fe20008010811 */
[----:B------:R-:W-:-:S03]  /*5670*/  FFMA.FTZ R68, R80, UR31, -R17 ;  /* 0x0000001f50447c23 */ /* 0x000fc60008010811 */
        /* <DEDUP_REMOVED lines=15> */
[----:B------:R0:W-:Y:S03]  /*5770*/  MUFU.EX2 R69, R81 ;  /* 0x0000005100457308 */ /* 0x0001e60000000800 */
[----:B------:R-:W-:-:S05]  /*5780*/  FSEL R80, R80, RZ, P2 ;  /* 0x000000ff50507208 */ /* 0x000fca0001000000 */
[----:B------:R-:W-:Y:S01]  /*5790*/  MUFU.EX2 R60, R60 ;  /* 0x0000003c003c7308 */ /* 0x000fe20000000800 */
[--C-:B------:R-:W-:Y:S01]  /*57a0*/  FFMA.FTZ R17, R26, UR31, -R80.reuse ;  /* 0x0000001f1a117c23 */ /* 0x100fe20008010850 */
[----:B------:R-:W-:Y:S01]  /*57b0*/  FSEL R26, R0, RZ, P1 ;  /* 0x000000ff001a7208 */ /* 0x000fe20000800000 */
[--C-:B------:R-:W-:Y:S01]  /*57c0*/  FFMA.FTZ R136, R27, UR31, -R80.reuse ;  /* 0x0000001f1b887c23 */ /* 0x100fe20008010850 */
[--C-:B------:R-:W-:Y:S01]  /*57d0*/  FFMA.FTZ R77, R30, UR31, -R80.reuse ;  /* 0x0000001f1e4d7c23 */ /* 0x100fe20008010850 */
[--C-:B------:R-:W-:Y:S01]  /*57e0*/  FFMA.FTZ R85, R31, UR31, -R80.reuse ;  /* 0x0000001f1f557c23 */ /* 0x100fe20008010850 */
[--C-:B------:R-:W-:Y:S01]  /*57f0*/  FFMA.FTZ R76, R34, UR31, -R80.reuse ;  /* 0x0000001f224c7c23 */ /* 0x100fe20008010850 */
[----:B------:R-:W-:Y:S01]  /*5800*/  FADD.FTZ R26, -R26, R15 ;  /* 0x0000000f1a1a7221 */ /* 0x000fe20000010100 */
[----:B------:R-:W-:Y:S01]  /*5810*/  FSEL R15, R14, RZ, P2 ;  /* 0x000000ff0e0f7208 */ /* 0x000fe20001000000 */
[----:B------:R-:W-:Y:S01]  /*5820*/  MUFU.EX2 R17, R17 ;  /* 0x0000001100117308 */ /* 0x000fe20000000800 */
[--C-:B------:R-:W-:Y:S01]  /*5830*/  FFMA.FTZ R84, R35, UR31, -R80.reuse ;  /* 0x0000001f23547c23 */ /* 0x100fe20008010850 */
[----:B------:R-:W-:Y:S01]  /*5840*/  FMUL.FTZ R26, R26, UR31 ;  /* 0x0000001f1a1a7c20 */ /* 0x000fe20008410000 */
[----:B------:R-:W-:Y:S01]  /*5850*/  FFMA.FTZ R34, R38, UR31, -R80 ;  /* 0x0000001f26227c23 */ /* 0x000fe20008010850 */
[----:B------:R-:W-:Y:S01]  /*5860*/  FADD.FTZ R15, -R15, R16 ;  /* 0x000000100f0f7221 */ /* 0x000fe20000010100 */
[--C-:B------:R-:W-:Y:S01]  /*5870*/  FFMA.FTZ R35, R51, UR31, -R80.reuse ;  /* 0x0000001f33237c23 */ /* 0x100fe20008010850 */
[--C-:B0-----:R-:W-:Y:S01]  /*5880*/  FFMA.FTZ R81, R39, UR31, -R80.reuse ;  /* 0x0000001f27517c23 */ /* 0x101fe20008010850 */
        /* <DEDUP_REMOVED lines=22> */
[----:B------:R-:W-:Y:S01]  /*59f0*/  FFMA.FTZ R63, R79, UR31, -R80 ;  /* 0x0000001f4f3f7c23 */ /* 0x000fe20008010850 */
[----:B------:R-:W-:Y:S01]  /*5a00*/  FADD.FTZ R51, R19, R6 ;  /* 0x0000000613337221 */ /* 0x000fe20000010000 */
[----:B------:R-:W-:-:S02]  /*5a10*/  FFMA.FTZ R70, R86, UR31, -R80 ;  /* 0x0000001f56467c23 */ /* 0x000fc40008010850 */
[----:B------:R-:W0:Y:S01]  /*5a20*/  MUFU.EX2 R77, R77 ;  /* 0x0000004d004d7308 */ /* 0x000e220000000800 */
[----:B-1----:R-:W-:Y:S01]  /*5a30*/  FFMA.FTZ R5, R15, R5, R17 ;  /* 0x000000050f057223 */ /* 0x002fe20000010011 */
[----:B------:R-:W-:-:S06]  /*5a40*/  FADD.FTZ R16, R20, R51 ;  /* 0x0000003314107221 */ /* 0x000fcc0000010000 */
        /* <DEDUP_REMOVED lines=27> */
[----:B-1----:R-:W-:Y:S01]  /*5c00*/  FADD.FTZ R6, R42, R51 ;  /* 0x000000332a067221 */ /* 0x002fe20000010000 */
[----:B------:R-:W-:-:S06]  /*5c10*/  FFMA.FTZ R51, R74, UR31, -R80 ;  /* 0x0000001f4a337c23 */ /* 0x000fcc0008010850 */
        /* <DEDUP_REMOVED lines=36> */
[--C-:B------:R-:W-:Y:S01]  /*5e60*/  FFMA.FTZ R67, R83, UR31, -R80.reuse ;  /* 0x0000001f53437c23 */ /* 0x100fe20008010850 */
[----:B------:R-:W-:Y:S01]  /*5e70*/  FADD.FTZ R16, R60, R71 ;  /* 0x000000473c107221 */ /* 0x000fe20000010000 */
[----:B------:R-:W-:-:S04]  /*5e80*/  FFMA.FTZ R71, R87, UR31, -R80 ;  /* 0x0000001f57477c23 */ /* 0x000fc80008010850 */
        /* <DEDUP_REMOVED lines=19> */
[----:B--2---:R-:W-:-:S04]  /*5fc0*/  FADD.FTZ R6, R68, R5 ;  /* 0x0000000544067221 */ /* 0x004fc80000010000 */
[----:B------:R-:W-:-:S03]  /*5fd0*/  FADD.FTZ R5, R69, R6 ;  /* 0x0000000645057221 */ /* 0x000fc60000010000 */
        /* <DEDUP_REMOVED lines=12> */
.L_x_11951:
[----:B------:R-:W0:Y:S01]  /*60a0*/  S2UR UR10, SR_CgaCtaId ;  /* 0x00000000000a79c3 */ /* 0x000e220000008800 */
[----:B------:R-:W-:Y:S01]  /*60b0*/  R2UR UR11, R2 ;  /* 0x00000000020b72ca */ /* 0x000fe200000e0000 */
[----:B------:R-:W-:Y:S01]  /*60c0*/  UISETP.GT.AND UP0, UPT, UR7, UR28, UPT ;  /* 0x0000001c0700728c */ /* 0x000fe2000bf04270 */
[----:B------:R-:W-:Y:S01]  /*60d0*/  F2FP.F16.F32.PACK_AB R16, R19, R18 ;  /* 0x000000121310723e */ /* 0x000fe200000000ff */
[----:B------:R-:W-:Y:S01]  /*60e0*/  UMOV UR38, UR5 ;  /* 0x0000000500267c82 */ /* 0x000fe20008000000 */
        /* <DEDUP_REMOVED lines=9> */
[----:B------:R-:W-:Y:S01]  /*6180*/  ULEA UR6, UR6, UR11, 0x3 ;  /* 0x0000000b06067291 */ /* 0x000fe2000f8e183f */
[----:B------:R-:W-:Y:S01]  /*6190*/  F2FP.F16.F32.PACK_AB R21, R84, R76 ;  /* 0x0000004c5415723e */ /* 0x000fe200000000ff */
[-C--:B------:R-:W-:Y:S01]  /*61a0*/  FMUL.FTZ R98, R98, R15.reuse ;  /* 0x0000000f62627220 */ /* 0x080fe20000410000 */
[----:B------:R-:W-:Y:S01]  /*61b0*/  F2FP.F16.F32.PACK_AB R22, R25, R24 ;  /* 0x000000181916723e */ /* 0x000fe200000000ff */
[----:B------:R-:W-:Y:S01]  /*61c0*/  UIADD3 UR6, UR6, 0x2d860, URZ ;  /* 0x0002d86006067890 */ /* 0x000fe2000fffe03f */
[----:B------:R-:W-:Y:S01]  /*61d0*/  F2FP.F16.F32.PACK_AB R23, R81, R34 ;  /* 0x000000225117723e */ /* 0x000fe200000000ff */
[-C--:B------:R-:W-:Y:S01]  /*61e0*/  FMUL.FTZ R99, R99, R15.reuse ;  /* 0x0000000f63637220 */ /* 0x080fe20000410000 */
[----:B------:R-:W-:Y:S01]  /*61f0*/  F2FP.F16.F32.PACK_AB R29, R42, R30 ;  /* 0x0000001e2a1d723e */ /* 0x000fe200000000ff */
[----:B------:R-:W-:Y:S01]  /*6200*/  FMUL.FTZ R102, R102, R15 ;  /* 0x0000000f66667220 */ /* 0x000fe20000410000 */
[----:B------:R-:W-:Y:S01]  /*6210*/  F2FP.F16.F32.PACK_AB R30, R33, R32 ;  /* 0x00000020211e723e */ /* 0x000fe200000000ff */
[----:B0-----:R-:W-:Y:S01]  /*6220*/  UPRMT UR6, UR10, 0x654, UR6 ;  /* 0x000006540a067896 */ /* 0x001fe20008000006 */
[----:B------:R-:W-:Y:S01]  /*6230*/  F2FP.F16.F32.PACK_AB R31, R38, R31 ;  /* 0x0000001f261f723e */ /* 0x000fe200000000ff */
[----:B------:R-:W-:Y:S01]  /*6240*/  UIADD3 UR10, UR7, -0x1, URZ ;  /* 0xffffffff070a7890 */ /* 0x000fe2000fffe03f */
[----:B------:R-:W-:Y:S01]  /*6250*/  F2FP.F16.F32.PACK_AB R36, R37, R36 ;  /* 0x000000242524723e */ /* 0x000fe200000000ff */
[-C--:B------:R-:W-:Y:S01]  /*6260*/  FMUL.FTZ R103, R103, R15.reuse ;  /* 0x0000000f67677220 */ /* 0x080fe20000410000 */
        /* <DEDUP_REMOVED lines=11> */
[----:B------:R-:W-:Y:S01]  /*6320*/  STSM.16.M88.4 [R10], R20 ;  /* 0x000000140a007844 */ /* 0x000fe20000000200 */
[----:B------:R-:W-:Y:S01]  /*6330*/  F2FP.F16.F32.PACK_AB R46, R49, R48 ;  /* 0x00000030312e723e */ /* 0x000fe200000000ff */
[----:B------:R-:W-:Y:S01]  /*6340*/  UMOV UR6, UR4 ;  /* 0x0000000400067c82 */ /* 0x000fe20008000000 */
[----:B------:R-:W-:Y:S01]  /*6350*/  F2FP.F16.F32.PACK_AB R47, R137, R47 ;  /* 0x0000002f892f723e */ /* 0x000fe200000000ff */
[----:B------:R-:W-:Y:S01]  /*6360*/  STSM.16.M88.4 [R7], R28 ;  /* 0x0000001c07007844 */ /* 0x000fe20000000200 */
[----:B------:R-:W-:Y:S01]  /*6370*/  F2FP.F16.F32.PACK_AB R53, R54, R50 ;  /* 0x000000323635723e */ /* 0x000fe200000000ff */
[-C--:B------:R-:W-:Y:S01]  /*6380*/  FMUL.FTZ R110, R110, R15.reuse ;  /* 0x0000000f6e6e7220 */ /* 0x080fe20000410000 */
[----:B------:R-:W-:Y:S01]  /*6390*/  F2FP.F16.F32.PACK_AB R60, R61, R60 ;  /* 0x0000003c3d3c723e */ /* 0x000fe200000000ff */
[----:B------:R-:W-:Y:S01]  /*63a0*/  STSM.16.M88.4 [R4], R36 ;  /* 0x0000002404007844 */ /* 0x000fe20000000200 */
[----:B------:R-:W-:Y:S01]  /*63b0*/  F2FP.F16.F32.PACK_AB R54, R57, R56 ;  /* 0x000000383936723e */ /* 0x000fe200000000ff */
[----:B------:R-:W-:Y:S01]  /*63c0*/  FMUL.FTZ R111, R111, R15 ;  /* 0x0000000f6f6f7220 */ /* 0x000fe20000410000 */
[----:B------:R-:W-:Y:S01]  /*63d0*/  F2FP.F16.F32.PACK_AB R55, R66, R55 ;  /* 0x000000374237723e */ /* 0x000fe200000000ff */
[----:B------:R-:W-:Y:S01]  /*63e0*/  STSM.16.M88.4 [R3+0x27800], R44 ;  /* 0x0278002c03007844 */ /* 0x000fe20000000200 */
[----:B------:R-:W-:Y:S01]  /*63f0*/  F2FP.F16.F32.PACK_AB R61, R62, R51 ;  /* 0x000000333e3d723e */ /* 0x000fe200000000ff */
[-C--:B------:R-:W-:Y:S01]  /*6400*/  FMUL.FTZ R114, R114, R15.reuse ;  /* 0x0000000f72727220 */ /* 0x080fe20000410000 */
[----:B------:R-:W-:Y:S01]  /*6410*/  F2FP.F16.F32.PACK_AB R62, R65, R64 ;  /* 0x00000040413e723e */ /* 0x000fe200000000ff */
[----:B------:R-:W-:Y:S01]  /*6420*/  STSM.16.M88.4 [R12], R52 ;  /* 0x000000340c007844 */ /* 0x000fe20000000200 */
[----:B------:R-:W-:Y:S01]  /*6430*/  F2FP.F16.F32.PACK_AB R63, R63, R58 ;  /* 0x0000003a3f3f723e */ /* 0x000fe200000000ff */
[-C--:B------:R-:W-:Y:S01]  /*6440*/  FMUL.FTZ R115, R115, R15.reuse ;  /* 0x0000000f73737220 */ /* 0x080fe20000410000 */
[----:B0-----:R-:W-:Y:S01]  /*6450*/  F2FP.F16.F32.PACK_AB R16, R69, R68 ;  /* 0x000000444510723e */ /* 0x001fe200000000ff */
[----:B------:R-:W-:Y:S01]  /*6460*/  FMUL.FTZ R118, R118, R15 ;  /* 0x0000000f76767220 */ /* 0x000fe20000410000 */
[----:B------:R-:W-:Y:S01]  /*6470*/  F2FP.F16.F32.PACK_AB R17, R67, R59 ;  /* 0x0000003b4311723e */ /* 0x000fe200000000ff */
[----:B------:R-:W-:Y:S01]  /*6480*/  STSM.16.M88.4 [R7+0x6000], R60 ;  /* 0x0060003c07007844 */ /* 0x000fe20000000200 */
[----:B------:R-:W-:Y:S01]  /*6490*/  F2FP.F16.F32.PACK_AB R18, R73, R72 ;  /* 0x000000484912723e */ /* 0x000fe200000000ff */
[-C--:B------:R-:W-:Y:S01]  /*64a0*/  FMUL.FTZ R119, R119, R15.reuse ;  /* 0x0000000f77777220 */ /* 0x080fe20000410000 */
[----:B------:R-:W-:Y:S01]  /*64b0*/  F2FP.F16.F32.PACK_AB R19, R71, R70 ;  /* 0x000000464713723e */ /* 0x000fe200000000ff */
[-C--:B------:R-:W-:Y:S01]  /*64c0*/  FMUL.FTZ R122, R122, R15.reuse ;  /* 0x0000000f7a7a7220 */ /* 0x080fe20000410000 */
[----:B------:R-:W-:Y:S01]  /*64d0*/  PLOP3.LUT P1, PT, PT, PT, UP0, 0x80, 0x0 ;  /* 0x000000000000781c */ /* 0x000fe20003f2f008 */
        /* <DEDUP_REMOVED lines=38> */
[----:B0-----:R-:W-:-:S02]  /*6740*/  IMAD.MOV.U32 R16, RZ, RZ, R14 ;  /* 0x000000ffff107224 */ /* 0x001fc400078e000e */
[----:B------:R-:W-:Y:S01]  /*6750*/  IMAD.MOV.U32 R15, RZ, RZ, R0 ;  /* 0x000000ffff0f7224 */ /* 0x000fe200078e0000 */
[----:B-1----:R-:W-:Y:S01]  /*6760*/  NOP ;  /* 0x0000000000007918 */ /* 0x002fe20000000000 */
[----:B------:R-:W-:Y:S05]  /*6770*/  @P1 BRA `(.L_x_11952) ;  /* 0xffffffd400401947 */ /* 0x000fea000383ffff */
[----:B------:R-:W-:-:S05]  /*6780*/  UMOV UR7, UR10 ;  /* 0x0000000a00077c82 */ /* 0x000fca0008000000 */
.L_x_11941:
[----:B------:R-:W-:-:S13]  /*6790*/  R2UR UR6, R142 ;  /* 0x000000008e0672ca */ /* 0x000fda00000e0000 */
[----:B------:R-:W-:-:S06]  /*67a0*/  UISETP.GE.AND UP0, UPT, UR7, UR6, UPT ;  /* 0x000000060700728c */ /* 0x000fcc000bf06270 */
[----:B------:R-:W-:-:S13]  /*67b0*/  PLOP3.LUT P1, PT, PT, PT, UP0, 0x80, 0x0 ;  /* 0x000000000000781c */ /* 0x000fda0003f2f008 */
[----:B------:R-:W-:Y:S05]  /*67c0*/  @!P1 BRA `(.L_x_11953) ;  /* 0x00000020006c9947 */ /* 0x000fea0003800000 */
[----:B------:R-:W0:Y:S01]  /*67d0*/  S2R R11, SR_TID.X ;  /* 0x00000000000b7919 */ /* 0x000e220000002100 */
[----:B------:R-:W-:Y:S01]  /*67e0*/  R2UR UR6, R141 ;  /* 0x000000008d0672ca */ /* 0x000fe200000e0000 */
[----:B------:R-:W-:Y:S01]  /*67f0*/  IMAD.MOV.U32 R17, RZ, RZ, R14 ;  /* 0x000000ffff117224 */ /* 0x000fe200078e000e */
[----:B------:R-:W-:Y:S01]  /*6800*/  UMOV UR30, UR5 ;  /* 0x00000005001e7c82 */ /* 0x000fe20008000000 */
[----:B------:R-:W-:Y:S01]  /*6810*/  IMAD.MOV.U32 R15, RZ, RZ, R0 ;  /* 0x000000ffff0f7224 */ /* 0x000fe200078e0000 */
[----:B------:R-:W-:Y:S01]  /*6820*/  UMOV UR29, 0x40000040 ;  /* 0x40000040001d7882 */ /* 0x000fe20000000000 */
[----:B------:R-:W-:Y:S01]  /*6830*/  UMOV UR33, 0x40000040 ;  /* 0x4000004000217882 */ /* 0x000fe20000000000 */
[----:B------:R-:W-:Y:S01]  /*6840*/  UMOV UR37, 0x40000040 ;  /* 0x4000004000257882 */ /* 0x000fe20000000000 */
[----:B------:R-:W-:Y:S01]  /*6850*/  UMOV UR41, 0x40000040 ;  /* 0x4000004000297882 */ /* 0x000fe20000000000 */
[----:B------:R-:W-:Y:S01]  /*6860*/  UMOV UR45, 0x40000040 ;  /* 0x40000040002d7882 */ /* 0x000fe20000000000 */
[----:B------:R-:W-:Y:S01]  /*6870*/  UMOV UR49, 0x40000040 ;  /* 0x4000004000317882 */ /* 0x000fe20000000000 */
[----:B------:R-:W-:-:S03]  /*6880*/  UMOV UR53, 0x40000040 ;  /* 0x4000004000357882 */ /* 0x000fc60000000000 */
[----:B------:R-:W-:-:S04]  /*6890*/  ULOP3.LUT UR6, UR6, 0x10000, URZ, 0xfc, !UPT ;  /* 0x0001000006067892 */ /* 0x000fc8000f8efc3f */
[----:B------:R-:W-:Y:S02]  /*68a0*/  UIADD3 UR28, UR6, 0x2, URZ ;  /* 0x00000002061c7890 */ /* 0x000fe4000fffe03f */
[----:B------:R-:W-:Y:S01]  /*68b0*/  IMAD.U32 R139, RZ, RZ, UR6 ;  /* 0x00000006ff8b7e24 */ /* 0x000fe2000f8e00ff */
[----:B------:R-:W-:Y:S02]  /*68c0*/  UIADD3 UR32, UR6, 0x4, URZ ;  /* 0x0000000406207890 */ /* 0x000fe4000fffe03f */
[----:B------:R-:W-:Y:S02]  /*68d0*/  UIADD3 UR36, UR6, 0x6, URZ ;  /* 0x0000000606247890 */ /* 0x000fe4000fffe03f */
[----:B------:R-:W-:Y:S02]  /*68e0*/  UIADD3 UR40, UR6, 0x600, URZ ;  /* 0x0000060006287890 */ /* 0x000fe4000fffe03f */
[----:B------:R-:W-:Y:S02]  /*68f0*/  UIADD3 UR44, UR6, 0x602, URZ ;  /* 0x00000602062c7890 */ /* 0x000fe4000fffe03f */
[----:B------:R-:W-:-:S02]  /*6900*/  UIADD3 UR48, UR6, 0x604, URZ ;  /* 0x0000060406307890 */ /* 0x000fc4000fffe03f */
[----:B------:R-:W-:Y:S01]  /*6910*/  UIADD3 UR52, UR6, 0x606, URZ ;  /* 0x0000060606347890 */ /* 0x000fe2000fffe03f */
[----:B0-----:R-:W-:Y:S02]  /*6920*/  SHF.R.U32.HI R16, RZ, 0x7, R11 ;  /* 0x00000007ff107819 */ /* 0x001fe4000001160b */
[----:B------:R-:W-:Y:S01]  /*6930*/  ISETP.GE.U32.AND P1, PT, R11, 0x180, PT ;  /* 0x000001800b00780c */ /* 0x000fe20003f26070 */
[----:B------:R-:W-:Y:S02]  /*6940*/  UMOV UR6, UR4 ;  /* 0x0000000400067c82 */ /* 0x000fe40008000000 */
[C---:B------:R-:W-:Y:S02]  /*6950*/  VIADD R11, R16.reuse, 0x9 ;  /* 0x00000009100b7836 */ /* 0x040fe40000000000 */
[----:B------:R-:W-:-:S03]  /*6960*/  VIADD R143, R16, 0x8 ;  /* 0x00000008108f7836 */ /* 0x000fc60000000000 */
[----:B------:R-:W-:-:S07]  /*6970*/  SEL R11, R11, 0x9, !P1 ;  /* 0x000000090b0b7807 */ /* 0x000fce0004800000 */
.L_x_11964:
[----:B------:R-:W-:Y:S01]  /*6980*/  R2UR UR10, R140 ;  /* 0x000000008c0a72ca */ /* 0x000fe200000e0000 */
[----:B------:R-:W-:-:S04]  /*6990*/  UIADD3 UR4, UR6, 0x1, URZ ;  /* 0x0000000106047890 */ /* 0x000fc8000fffe03f */
[----:B------:R-:W-:-:S04]  /*69a0*/  UISETP.NE.AND UP0, UPT, UR4, 0x2, UPT ;  /* 0x000000020400788c */ /* 0x000fc8000bf05270 */
[----:B------:R-:W-:Y:S02]  /*69b0*/  USEL UR5, URZ, 0x1, UP0 ;  /* 0x000000013f057887 */ /* 0x000fe40008000000 */
[----:B------:R-:W-:Y:S02]  /*69c0*/  USEL UR4, UR4, URZ, UP0 ;  /* 0x0000003f04047287 */ /* 0x000fe40008000000 */
[----:B------:R-:W-:Y:S01]  /*69d0*/  ISETP.NE.AND P2, PT, RZ, UR10, PT ;  /* 0x0000000aff007c0c */ /* 0x000fe2000bf45270 */
[----:B------:R-:W-:-:S12]  /*69e0*/  ULOP3.LUT UR5, UR30, UR5, URZ, 0x3c, !UPT ;  /* 0x000000051e057292 */ /* 0x000fd8000f8e3c3f */
[----:B---3--:R-:W-:Y:S05]  /*69f0*/  @P2 BRA `(.L_x_11954) ;  /* 0x0000000000302947 */ /* 0x008fea0003800000 */
[----:B------:R-:W-:Y:S05]  /*6a00*/  @!P0 BRA `(.L_x_11955) ;  /* 0x0000000000048947 */ /* 0x000fea0003800000 */
[----:B------:R-:W-:Y:S01]  /*6a10*/  BPT.TRAP 0x1 ;  /* 0x000000040000795c */ /* 0x000fe20000300000 */
.L_x_11955:
[----:B------:R-:W-:Y:S01]  /*6a20*/  R2UR UR10, R2 ;  /* 0x00000000020a72ca */ /* 0x000fe200000e0000 */
[----:B------:R-:W-:-:S05]  /*6a30*/  IMAD.U32 R0, RZ, RZ, UR5 ;  /* 0x00000005ff007e24 */ /* 0x000fca000f8e00ff */
[----:B------:R-:W-:-:S07]  /*6a40*/  SHF.L.U32 R0, R0, 0x1f, RZ ;  /* 0x0000001f00007819 */ /* 0x000fce00000006ff */
[----:B------:R-:W-:-:S09]  /*6a50*/  ULEA UR10, UR4, UR10, 0x3 ;  /* 0x0000000a040a7291 */ /* 0x000fd2000f8e183f */
[----:B------:R0:W2:Y:S01]  /*6a60*/  SYNCS.PHASECHK.TRANS64.TRYWAIT P1, [UR10+0x2d830], R0 ;  /* 0x02d83000ff0075a7 */ /* 0x0000a2000802014a */
[----:B------:R-:W-:Y:S05]  /*6a70*/  @!P0 BRA `(.L_x_11956) ;  /* 0x0000000000048947 */ /* 0x000fea0003800000 */
[----:B------:R-:W-:Y:S01]  /*6a80*/  BPT.TRAP 0x1 ;  /* 0x000000040000795c */ /* 0x000fe20000300000 */
.L_x_11956:
[----:B--2---:R-:W-:Y:S05]  /*6a90*/  @P1 BRA `(.L_x_11954) ;  /* 0x0000000000081947 */ /* 0x004fea0003800000 */
[----:B------:R-:W2:Y:S02]  /*6aa0*/  SYNCS.PHASECHK.TRANS64.TRYWAIT P1, [UR10+0x2d830], R0 ;  /* 0x02d83000ff0075a7 */ /* 0x000ea4000802014a */
[----:B--2---:R-:W-:Y:S05]  /*6ab0*/  @!P1 BRA `(.L_x_11957) ;  /* 0x0000007800e89947 */ /* 0x004fea0003800000 */
.L_x_11954:
[----:B------:R3:W-:Y:S01]  /*6ac0*/  BAR.SYNC.DEFER_BLOCKING R143, 0x100 ;  /* 0x0004008f0000751d */ /* 0x0007e20000010000 */
[----:B------:R-:W-:Y:S02]  /*6ad0*/  R2UR UR10, R13 ;  /* 0x000000000d0a72ca */ /* 0x000fe400000e0000 */
[----:B------:R-:W-:Y:S02]  /*6ae0*/  R2UR UR56, R8 ;  /* 0x00000000083872ca */ /* 0x000fe400000e0000 */
[----:B------:R-:W-:Y:S01]  /*6af0*/  R2UR UR57, R9 ;  /* 0x00000000093972ca */ /* 0x000fe200000e0000 */
[----:B------:R-:W-:Y:S01]  /*6b00*/  UMOV UR59, 0x80000020 ;  /* 0x80000020003b7882 */ /* 0x000fe20000000000 */
[----:B------:R-:W-:Y:S01]  /*6b10*/  UMOV UR11, 0x80000020 ;  /* 0x80000020000b7882 */ /* 0x000fe20000000000 */
[----:B------:R-:W-:Y:S01]  /*6b20*/  UMOV UR15, 0x80000020 ;  /* 0x80000020000f7882 */ /* 0x000fe20000000000 */
[----:B------:R-:W-:Y:S01]  /*6b30*/  UMOV UR19, 0x80000020 ;  /* 0x8000002000137882 */ /* 0x000fe20000000000 */
[----:B------:R-:W-:Y:S01]  /*6b40*/  UMOV UR23, 0x80000020 ;  /* 0x8000002000177882 */ /* 0x000fe20000000000 */
[----:B------:R-:W-:-:S03]  /*6b50*/  UMOV UR27, 0x80000020 ;  /* 0x80000020001b7882 */ /* 0x000fc60000000000 */
[----:B------:R-:W-:-:S04]  /*6b60*/  UIMAD UR26, UR4, 0x600, UR10 ;  /* 0x00000600041a78a4 */ /* 0x000fc8000f8e020a */
[----:B------:R-:W-:Y:S02]  /*6b70*/  UIADD3 UR10, UR26, 0x2, URZ ;  /* 0x000000021a0a7890 */ /* 0x000fe4000fffe03f */
[----:B------:R-:W-:Y:S02]  /*6b80*/  UIADD3 UR14, UR26, 0x200, URZ ;  /* 0x000002001a0e7890 */ /* 0x000fe4000fffe03f */
[----:B------:R-:W-:Y:S01]  /*6b90*/  UMOV UR58, UR26 ;  /* 0x0000001a003a7c82 */ /* 0x000fe20008000000 */
[----:B------:R-:W-:Y:S01]  /*6ba0*/  UIADD3 UR18, UR26, 0x202, URZ ;  /* 0x000002021a127890 */ /* 0x000fe2000fffe03f */
[----:B-1----:R-:W-:Y:S01]  /*6bb0*/  WARPGROUP.ARRIVE ;  /* 0x00000000000079c5 */ /* 0x002fe20000000000 */
[----:B------:R-:W-:Y:S02]  /*6bc0*/  UIADD3 UR22, UR26, 0x400, URZ ;  /* 0x000004001a167890 */ /* 0x000fe4000fffe03f */
[----:B------:R-:W-:-:S03]  /*6bd0*/  UIADD3 UR26, UR26, 0x402, URZ ;  /* 0x000004021a1a7890 */ /* 0x000fc6000fffe03f */
        /* <DEDUP_REMOVED lines=17> */
[----:B---3--:R-:W-:Y:S05]  /*6cf0*/  @P2 BRA `(.L_x_11958) ;  /* 0x0000000000302947 */ /* 0x008fea0003800000 */
[----:B------:R-:W-:Y:S05]  /*6d00*/  @!P0 BRA `(.L_x_11959) ;  /* 0x0000000000048947 */ /* 0x000fea0003800000 */
[----:B------:R-:W-:Y:S01]  /*6d10*/  BPT.TRAP 0x1 ;  /* 0x000000040000795c */ /* 0x000fe20000300000 */
.L_x_11959:
[----:B------:R-:W-:Y:S01]  /*6d20*/  R2UR UR10, R2 ;  /* 0x00000000020a72ca */ /* 0x000fe200000e0000 */
[----:B0-2---:R-:W-:-:S05]  /*6d30*/  IMAD.U32 R0, RZ, RZ, UR30 ;  /* 0x0000001eff007e24 */ /* 0x005fca000f8e00ff */
[----:B------:R-:W-:-:S07]  /*6d40*/  SHF.L.U32 R0, R0, 0x1f, RZ ;  /* 0x0000001f00007819 */ /* 0x000fce00000006ff */
[----:B------:R-:W-:-:S09]  /*6d50*/  ULEA UR10, UR6, UR10, 0x3 ;  /* 0x0000000a060a7291 */ /* 0x000fd2000f8e183f */
[----:B------:R0:W1:Y:S01]  /*6d60*/  SYNCS.PHASECHK.TRANS64.TRYWAIT P1, [UR10+0x2d850], R0 ;  /* 0x02d85000ff0075a7 */ /* 0x000062000802014a */
[----:B------:R-:W-:Y:S05]  /*6d70*/  @!P0 BRA `(.L_x_11960) ;  /* 0x0000000000048947 */ /* 0x000fea0003800000 */
[----:B------:R-:W-:Y:S01]  /*6d80*/  BPT.TRAP 0x1 ;  /* 0x000000040000795c */ /* 0x000fe20000300000 */
.L_x_11960:
[----:B-1----:R-:W-:Y:S05]  /*6d90*/  @P1 BRA `(.L_x_11958) ;  /* 0x0000000000081947 */ /* 0x002fea0003800000 */
[----:B------:R-:W1:Y:S02]  /*6da0*/  SYNCS.PHASECHK.TRANS64.TRYWAIT P1, [UR10+0x2d850], R0 ;  /* 0x02d85000ff0075a7 */ /* 0x000e64000802014a */
[----:B-1----:R-:W-:Y:S05]  /*6db0*/  @!P1 BRA `(.L_x_11961) ;  /* 0x0000007800409947 */ /* 0x002fea0003800000 */
.L_x_11958:
[----:B------:R-:W-:Y:S01]  /*6dc0*/  R2UR UR10, R2 ;  /* 0x00000000020a72ca */ /* 0x000fe200000e0000 */
[----:B------:R-:W-:Y:S01]  /*6dd0*/  WARPGROUP.ARRIVE ;  /* 0x00000000000079c5 */ /* 0x000fe20000000000 */
        /* <DEDUP_REMOVED lines=9> */
[----:B------:R-:W-:-:S02]  /*6e70*/  UMOV UR55, 0x80000020 ;  /* 0x8000002000377882 */ /* 0x000fc40000000000 */
[----:B------:R-:W-:Y:S02]  /*6e80*/  UIADD3 UR10, UR10, 0x400, URZ ;  /* 0x000004000a0a7890 */ /* 0x000fe4000fffe03f */
[----:B------:R-:W-:Y:S02]  /*6e90*/  UMOV UR56, UR11 ;  /* 0x0000000b00387c82 */ /* 0x000fe40008000000 */
[----:B------:R-:W-:-:S04]  /*6ea0*/  USHF.R.U32.HI UR10, URZ, 0x4, UR10 ;  /* 0x000000043f0a7899 */ /* 0x000fc8000801160a */
[----:B------:R-:W-:-:S04]  /*6eb0*/  ULOP3.LUT UR10, UR10, 0x3fff, URZ, 0xc0, !UPT ;  /* 0x00003fff0a0a7892 */ /* 0x000fc8000f8ec03f */
[----:B------:R-:W-:-:S04]  /*6ec0*/  ULOP3.LUT UR10, UR10, 0x2000000, URZ, 0xfc, !UPT ;  /* 0x020000000a0a7892 */ /* 0x000fc8000f8efc3f */
[----:B------:R-:W-:-:S04]  /*6ed0*/  UIMAD UR58, UR6, 0x600, UR10 ;  /* 0x00000600063a78a4 */ /* 0x000fc8000f8e020a */
        /* <DEDUP_REMOVED lines=33> */
.L_x_11962:
[----:B012---:R-:W-:Y:S01]  /*70f0*/  FMNMX.FTZ R0, R24, R15, !PT ;  /* 0x0000000f18007209 */ /* 0x007fe20007810000 */
[----:B------:R-:W-:Y:S01]  /*7100*/  ULDC UR10, c[0x0][0x988] ;  /* 0x00026200000a7ab9 */ /* 0x000fe20000000800 */
[----:B------:R-:W-:Y:S01]  /*7110*/  FMNMX.FTZ R14, R26, R17, !PT ;  /* 0x000000111a0e7209 */ /* 0x000fe20007810000 */
[----:B------:R-:W-:Y:S01]  /*7120*/  UMOV UR31, UR10 ;  /* 0x0000000a001f7c82 */ /* 0x000fe20008000000 */
[----:B------:R-:W-:Y:S01]  /*7130*/  FMNMX.FTZ R19, R25, R0, !PT ;  /* 0x0000000019137209 */ /* 0x000fe20007810000 */
        /* <DEDUP_REMOVED lines=75> */
[----:B------:R-:W-:-:S04]  /*75f0*/  FADD.FTZ R15, -R0, R15 ;  /* 0x0000000f000f7221 */ /* 0x000fc80000010100 */
[----:B------:R-:W-:Y:S01]  /*7600*/  FMUL.FTZ R22, R15, UR31 ;  /* 0x0000001f0f167c20 */ /* 0x000fe20008410000 */
[----:B------:R-:W-:Y:S01]  /*7610*/  FADD.FTZ R15, -R14, R17 ;  /* 0x000000110e0f7221 */ /* 0x000fe20000010100 */
[----:B------:R-:W-:Y:S02]  /*7620*/  FMUL.FTZ R17, R0, UR31 ;  /* 0x0000001f00117c20 */ /* 0x000fe40008410000 */
[----:B------:R0:W-:Y:S01]  /*7630*/  MUFU.EX2 R16, R22 ;  /* 0x0000001600107308 */ /* 0x0001e20000000800 */
[----:B------:R-:W-:Y:S01]  /*7640*/  FMUL.FTZ R15, R15, UR31 ;  /* 0x0000001f0f0f7c20 */ /* 0x000fe20008410000 */
        /* <DEDUP_REMOVED lines=12> */
[--C-:B0-----:R-:W-:Y:S01]  /*7710*/  FFMA.FTZ R22, R32, UR31, -R17.reuse ;  /* 0x0000001f20167c23 */ /* 0x101fe20008010811 */
        /* <DEDUP_REMOVED lines=15> */
[----:B------:R-:W-:Y:S01]  /*7810*/  FFMA.FTZ R136, R35, UR31, -R36 ;  /* 0x0000001f23887c23 */ /* 0x000fe20008010824 */
[--C-:B------:R-:W-:Y:S01]  /*7820*/  FFMA.FTZ R53, R61, UR31, -R17.reuse ;  /* 0x0000001f3d357c23 */ /* 0x100fe20008010811 */
[--C-:B------:R-:W-:Y:S01]  /*7830*/  FFMA.FTZ R56, R64, UR31, -R17.reuse ;  /* 0x0000001f40387c23 */ /* 0x100fe20008010811 */
[--C-:B------:R-:W-:Y:S01]  /*7840*/  FFMA.FTZ R57, R65, UR31, -R17.reuse ;  /* 0x0000001f41397c23 */ /* 0x100fe20008010811 */
[----:B------:R-:W2:Y:S01]  /*7850*/  MUFU.EX2 R19, R19 ;  /* 0x0000001300137308 */ /* 0x000ea20000000800 */
[--C-:B------:R-:W-:Y:S01]  /*7860*/  FFMA.FTZ R60, R68, UR31, -R17.reuse ;  /* 0x0000001f443c7c23 */ /* 0x100fe20008010811 */
[--C-:B------:R-:W-:Y:S01]  /*7870*/  FFMA.FTZ R61, R69, UR31, -R17.reuse ;  /* 0x0000001f453d7c23 */ /* 0x100fe20008010811 */
[--C-:B------:R-:W-:Y:S01]  /*7880*/  FFMA.FTZ R64, R72, UR31, -R17.reuse ;  /* 0x0000001f48407c23 */ /* 0x100fe20008010811 */
[--C-:B------:R-:W-:Y:S01]  /*7890*/  FFMA.FTZ R65, R73, UR31, -R17.reuse ;  /* 0x0000001f49417c23 */ /* 0x100fe20008010811 */
[--C-:B------:R-:W-:Y:S01]  /*78a0*/  FFMA.FTZ R68, R76, UR31, -R17.reuse ;  /* 0x0000001f4c447c23 */ /* 0x100fe20008010811 */
[----:B-1----:R-:W-:Y:S01]  /*78b0*/  FFMA.FTZ R6, R16, R6, R18 ;  /* 0x0000000610067223 */ /* 0x002fe20000010012 */
[--C-:B------:R-:W-:Y:S01]  /*78c0*/  FFMA.FTZ R69, R77, UR31, -R17.reuse ;  /* 0x0000001f4d457c23 */ /* 0x100fe20008010811 */
[----:B------:R-:W1:Y:S01]  /*78d0*/  MUFU.EX2 R138, R138 ;  /* 0x0000008a008a7308 */ /* 0x000e620000000800 */
[--C-:B------:R-:W-:Y:S01]  /*78e0*/  FFMA.FTZ R72, R80, UR31, -R17.reuse ;  /* 0x0000001f50487c23 */ /* 0x100fe20008010811 */
[--C-:B------:R-:W-:Y:S01]  /*78f0*/  FFMA.FTZ R73, R81, UR31, -R17.reuse ;  /* 0x0000001f51497c23 */ /* 0x100fe20008010811 */
[----:B------:R-:W-:Y:S01]  /*7900*/  FFMA.FTZ R76, R84, UR31, -R17 ;  /* 0x0000001f544c7c23 */ /* 0x000fe20008010811 */
[----:B0-----:R-:W-:Y:S01]  /*7910*/  FFMA.FTZ R5, R15, R5, R37 ;  /* 0x000000050f057223 */ /* 0x001fe20000010025 */
[----:B------:R-:W-:Y:S01]  /*7920*/  FFMA.FTZ R17, R85, UR31, -R17 ;  /* 0x0000001f55117c23 */ /* 0x000fe20008010811 */
        /* <DEDUP_REMOVED lines=11> */
[----:B-1----:R-:W-:Y:S01]  /*79e0*/  FADD.FTZ R5, R138, R5 ;  /* 0x000000058a057221 */ /* 0x002fe20000010000 */
        /* <DEDUP_REMOVED lines=13> */
[--C-:B------:R-:W-:Y:S01]  /*7ac0*/  FFMA.FTZ R66, R75, UR31, -R36.reuse ;  /* 0x0000001f4b427c23 */ /* 0x100fe20008010824 */
        /* <DEDUP_REMOVED lines=124> */
.L_x_11963:
[----:B------:R-:W0:Y:S01]  /*8290*/  S2UR UR10, SR_CgaCtaId ;  /* 0x00000000000a79c3 */ /* 0x000e220000008800 */
[----:B------:R-:W-:Y:S01]  /*82a0*/  R2UR UR11, R2 ;  /* 0x00000000020b72ca */ /* 0x000fe200000e0000 */
[----:B------:R-:W-:Y:S01]  /*82b0*/  UMOV UR30, UR5 ;  /* 0x00000005001e7c82 */ /* 0x000fe20008000000 */
        /* <DEDUP_REMOVED lines=19> */
[-C--:B------:R-:W-:Y:S01]  /*83f0*/  FMUL.FTZ R103, R103, R15.reuse ;  /* 0x0000000f67677220 */ /* 0x080fe20000410000 */
[----:B------:R-:W-:Y:S01]  /*8400*/  F2FP.F16.F32.PACK_AB R40, R41, R40 ;  /* 0x000000282928723e */ /* 0x000fe200000000ff */
[----:B0-----:R-:W-:Y:S01]  /*8410*/  UPRMT UR6, UR10, 0x654, UR6 ;  /* 0x000006540a067896 */ /* 0x001fe20008000006 */
        /* <DEDUP_REMOVED lines=13> */
[----:B------:R-:W-:Y:S01]  /*84f0*/  UIADD3 UR6, UR7, -0x1, URZ ;  /* 0xffffffff07067890 */ /* 0x000fe2000fffe03f */
        /* <DEDUP_REMOVED lines=16> */
[----:B------:R-:W-:Y:S01]  /*8600*/  R2UR UR10, R142 ;  /* 0x000000008e0a72ca */ /* 0x000fe200000e0000 */
        /* <DEDUP_REMOVED lines=12> */
[----:B------:R-:W-:Y:S01]  /*86d0*/  UISETP.GT.AND UP0, UPT, UR7, UR10, UPT ;  /* 0x0000000a0700728c */ /* 0x000fe2000bf04270 */
[-C--:B------:R-:W-:Y:S01]  /*86e0*/  FMUL.FTZ R130, R130, R15.reuse ;  /* 0x0000000f82827220 */ /* 0x080fe20000410000 */
[-C--:B------:R-:W-:Y:S01]  /*86f0*/  FMUL.FTZ R131, R131, R15.reuse ;  /* 0x0000000f83837220 */ /* 0x080fe20000410000 */
[----:B------:R-:W-:Y:S01]  /*8700*/  UMOV UR7, UR6 ;  /* 0x0000000600077c82 */ /* 0x000fe20008000000 */
[----:B------:R0:W-:Y:S01]  /*8710*/  STSM.16.M88.4 [R4+0x6000], R68 ;  /* 0x0060004404007844 */ /* 0x0001e20000000200 */
[----:B------:R-:W-:Y:S01]  /*8720*/  UMOV UR6, UR4 ;  /* 0x0000000400067c82 */ /* 0x000fe20008000000 */
[----:B------:R-:W-:Y:S01]  /*8730*/  PLOP3.LUT P1, PT, PT, PT, UP0, 0x80, 0x0 ;  /* 0x000000000000781c */ /* 0x000fe20003f2f008 */
[-C--:B------:R-:W-:Y:S01]  /*8740*/  FMUL.FTZ R134, R134, R15.reuse ;  /* 0x0000000f86867220 */ /* 0x080fe20000410000 */
[----:B------:R-:W-:Y:S01]  /*8750*/  @!PT LDS RZ, [RZ] ;  /* 0x00000000fffff984 */ /* 0x000fe20000000800 */
[----:B------:R-:W-:Y:S01]  /*8760*/  @!PT LDS RZ, [RZ] ;  /* 0x00000000fffff984 */ /* 0x000fe20000000800 */
[----:B------:R-:W-:Y:S01]  /*8770*/  @!PT LDS RZ, [RZ] ;  /* 0x00000000fffff984 */ /* 0x000fe20000000800 */
[----:B------:R-:W-:Y:S01]  /*8780*/  @!PT LDS RZ, [RZ] ;  /* 0x00000000fffff984 */ /* 0x000fe20000000800 */
[----:B------:R1:W-:Y:S06]  /*8790*/  MEMBAR.ALL.CTA ;  /* 0x0000000000007992 */ /* 0x0003ec0000008000 */
[----:B-1----:R-:W1:Y:S01]  /*87a0*/  FENCE.VIEW.ASYNC.S ;  /* 0x00000000000073c6 */ /* 0x002e620000000000 */
        /* <DEDUP_REMOVED lines=27> */
[----:B-1----:R-:W-:Y:S01]  /*8960*/  NOP ;  /* 0x0000000000007918 */ /* 0x002fe20000000000 */
[----:B0-----:R-:W-:Y:S05]  /*8970*/  @P1 BRA `(.L_x_11964) ;  /* 0xffffffe000001947 */ /* 0x001fea000383ffff */
.L_x_11953:
[----:B------:R-:W-:Y:S06]  /*8980*/  BAR.ARV 0x8, 0x200 ;  /* 0x0208000000007b1d */ /* 0x000fec0000002000 */
[----:B------:R-:W-:Y:S05]  /*8990*/  @!P0 BRA `(.L_x_11965) ;  /* 0x0000000000048947 */ /* 0x000fea0003800000 */
[----:B------:R-:W-:Y:S01]  /*89a0*/  BPT.TRAP 0x1 ;  /* 0x000000040000795c */ /* 0x000fe20000300000 */
.L_x_11965:
[----:B------:R-:W-:Y:S01]  /*89b0*/  R2UR UR6, R2 ;  /* 0x00000000020672ca */ /* 0x000fe200000e0000 */
[----:B------:R-:W-:-:S05]  /*89c0*/  IMAD.U32 R3, RZ, RZ, UR5 ;  /* 0x00000005ff037e24 */ /* 0x000fca000f8e00ff */
[----:B------:R-:W-:-:S07]  /*89d0*/  SHF.L.U32 R3, R3, 0x1f, RZ ;  /* 0x0000001f03037819 */ /* 0x000fce00000006ff */
[----:B------:R-:W-:-:S09]  /*89e0*/  ULEA UR6, UR4, UR6, 0x3 ;  /* 0x0000000604067291 */ /* 0x000fd2000f8e183f */
[----:B------:R0:W2:Y:S01]  /*89f0*/  SYNCS.PHASECHK.TRANS64.TRYWAIT P1, [UR6+0x2d850], R3 ;  /* 0x02d85003ff0075a7 */ /* 0x0000a20008020146 */
[----:B------:R-:W-:Y:S05]  /*8a00*/  @!P0 BRA `(.L_x_11966) ;  /* 0x0000000000048947 */ /* 0x000fea0003800000 */
[----:B------:R-:W-:Y:S01]  /*8a10*/  BPT.TRAP 0x1 ;  /* 0x000000040000795c */ /* 0x000fe20000300000 */
.L_x_11966:
[----:B--2---:R-:W-:Y:S05]  /*8a20*/  @P1 BRA `(.L_x_11967) ;  /* 0x0000000000081947 */ /* 0x004fea0003800000 */
[----:B------:R-:W2:Y:S02]  /*8a30*/  SYNCS.PHASECHK.TRANS64.TRYWAIT P1, [UR6+0x2d850], R3 ;  /* 0x02d85003ff0075a7 */ /* 0x000ea40008020146 */
[----:B--2---:R-:W-:Y:S05]  /*8a40*/  @!P1 BRA `(.L_x_11968) ;  /* 0x0000005c00349947 */ /* 0x004fea0003800000 */
.L_x_11967:
[----:B------:R-:W-:Y:S01]  /*8a50*/  R2UR UR5, R2 ;  /* 0x00000000020572ca */ /* 0x000fe200000e0000 */
[----:B------:R-:W-:Y:S01]  /*8a60*/  WARPGROUP.ARRIVE ;  /* 0x00000000000079c5 */ /* 0x000fe20000000000 */
[----:B------:R-:W-:Y:S01]  /*8a70*/  R2UR UR7, R141 ;  /* 0x000000008d0772ca */ /* 0x000fe200000e0000 */
[----:B------:R-:W-:Y:S01]  /*8a80*/  UMOV UR9, 0x40000040 ;  /* 0x4000004000097882 */ /* 0x000fe20000000000 */
[----:B------:R-:W-:Y:S01]  /*8a90*/  UMOV UR11, 0x80000020 ;  /* 0x80000020000b7882 */ /* 0x000fe20000000000 */
[----:B01----:R-:W0:Y:S01]  /*8aa0*/  SHFL.BFLY PT, R3, R6, 0x2, 0x1f ;  /* 0x0c401f0006037f89 */ /* 0x003e2200000e0000 */
[----:B------:R-:W-:-:S03]  /*8ab0*/  IMAD.MOV.U32 R8, RZ, RZ, RZ ;  /* 0x000000ffff087224 */ /* 0x000fc600078e00ff */
[----:B------:R-:W1:Y:S04]  /*8ac0*/  SHFL.BFLY PT, R2, R5, 0x2, 0x1f ;  /* 0x0c401f0005027f89 */ /* 0x000e6800000e0000 */
[----:B------:R-:W-:Y:S02]  /*8ad0*/  UIADD3 UR5, UR5, 0x400, URZ ;  /* 0x0000040005057890 */ /* 0x000fe4000fffe03f */
[----:B------:R-:W-:Y:S02]  /*8ae0*/  ULOP3.LUT UR7, UR7, 0x10000, URZ, 0xfc, !UPT ;  /* 0x0001000007077892 */ /* 0x000fe4000f8efc3f */
[----:B------:R-:W-:-:S04]  /*8af0*/  USHF.R.U32.HI UR5, URZ, 0x4, UR5 ;  /* 0x000000043f057899 */ /* 0x000fc80008011605 */
[----:B------:R-:W-:Y:S01]  /*8b00*/  ULOP3.LUT UR5, UR5, 0x3fff, URZ, 0xc0, !UPT ;  /* 0x00003fff05057892 */ /* 0x000fe2000f8ec03f */
[----:B------:R-:W-:-:S03]  /*8b10*/  UMOV UR8, UR7 ;  /* 0x0000000700087c82 */ /* 0x000fc60008000000 */
[----:B------:R-:W-:-:S04]  /*8b20*/  ULOP3.LUT UR5, UR5, 0x2000000, URZ, 0xfc, !UPT ;  /* 0x0200000005057892 */ /* 0x000fc8000f8efc3f */
[----:B------:R-:W-:Y:S01]  /*8b30*/  UIMAD UR4, UR4, 0x600, UR5 ;  /* 0x00000600040478a4 */ /* 0x000fe2000f8e0205 */
[----:B0-----:R-:W-:Y:S01]  /*8b40*/  FADD.FTZ R3, R3, R6 ;  /* 0x0000000603037221 */ /* 0x001fe20000010000 */
[----:B-1----:R-:W-:Y:S01]  /*8b50*/  FADD.FTZ R4, R2, R5 ;  /* 0x0000000502047221 */ /* 0x002fe20000010000 */
[----:B------:R-:W-:-:S03]  /*8b60*/  IMAD.MOV.U32 R5, RZ, RZ, RZ ;  /* 0x000000ffff057224 */ /* 0x000fc600078e00ff */
[----:B------:R-:W0:Y:S01]  /*8b70*/  SHFL.BFLY PT, R2, R3, 0x1, 0x1f ;  /* 0x0c201f0003027f89 */ /* 0x000e2200000e0000 */
[----:B------:R-:W-:Y:S02]  /*8b80*/  UMOV UR10, UR4 ;  /* 0x00000004000a7c82 */ /* 0x000fe40008000000 */
[----:B------:R-:W-:Y:S01]  /*8b90*/  HGMMA.64x96x16.F32 R88, gdesc[UR8].tnspB, R88, gsb0 ;  /* 0x41600000085879f0 */ /* 0x000fe20008000858 */
[----:B------:R-:W-:Y:S01]  /*8ba0*/  UIADD3 UR8, UR7, 0x2, URZ ;  /* 0x0000000207087890 */ /* 0x000fe2000fffe03f */
[----:B------:R-:W3:Y:S01]  /*8bb0*/  SHFL.BFLY PT, R7, R4, 0x1, 0x1f ;  /* 0x0c201f0004077f89 */ /* 0x000ee200000e0000 */
[----:B------:R-:W-:Y:S01]  /*8bc0*/  UIADD3 UR10, UR4, 0x40, URZ ;  /* 0x00000040040a7890 */ /* 0x000fe2000fffe03f */
[----:B------:R-:W-:Y:S01]  /*8bd0*/  UMOV UR9, 0x40000040 ;  /* 0x4000004000097882 */ /* 0x000fe20000000000 */
[----:B------:R-:W-:Y:S01]  /*8be0*/  UMOV UR11, 0x80000020 ;  /* 0x80000020000b7882 */ /* 0x000fe20000000000 */
[----:B0-----:R-:W-:Y:S01]  /*8bf0*/  FADD.FTZ R10, R3, R2 ;  /* 0x00000002030a7221 */ /* 0x001fe20000010000 */
[----:B------:R-:W-:-:S02]  /*8c00*/  IMAD.MOV.U32 R3, RZ, RZ, -0x800000 ;  /* 0xff800000ff037424 */ /* 0x000fc400078e00ff */
[----:B------:R-:W-:Y:S02]  /*8c10*/  IMAD.MOV.U32 R2, RZ, RZ, -0x800000 ;  /* 0xff800000ff027424 */ /* 0x000fe400078e00ff */
[----:B---3--:R-:W-:Y:S01]  /*8c20*/  FADD.FTZ R11, R4, R7 ;  /* 0x00000007040b7221 */ /* 0x008fe20000010000 */
[----:B------:R-:W-:Y:S01]  /*8c30*/  FSETP.NE.FTZ.AND P1, PT, R10, RZ, PT ;  /* 0x000000ff0a00720b */ /* 0x000fe20003f35000 */
[----:B------:R-:W-:Y:S02]  /*8c40*/  IMAD.U32 R7, RZ, RZ, UR31 ;  /* 0x0000001fff077e24 */ /* 0x000fe4000f8e00ff */
[----:B------:R-:W-:Y:S01]  /*8c50*/  IMAD.U32 R4, RZ, RZ, UR31 ;  /* 0x0000001fff047e24 */ /* 0x000fe2000f8e00ff */
        /* <DEDUP_REMOVED lines=59> */
.L_x_11969:
        /* <DEDUP_REMOVED lines=53> */
.L_x_11933:
[----:B------:R-:W-:Y:S05]  /*9360*/  @P0 BRA `(.L_x_11970) ;  /* 0x0000001000940947 */ /* 0x000fea0003800000 */
[----:B------:R-:W2:Y:S01]  /*9370*/  LDL R4, [R1] ;  /* 0x0000000001047983 */ /* 0x000ea20000100800 */
[----:B------:R-:W0:Y:S01]  /*9380*/  S2UR UR12, SR_CTAID.Z ;  /* 0x00000000000c79c3 */ /* 0x000e220000002700 */
[----:B------:R-:W-:Y:S01]  /*9390*/  ULDC.64 UR8, c[0x0][0xbd0] ;  /* 0x0002f40000087ab9 */ /* 0x000fe20000000a00 */
[----:B------:R-:W-:Y:S01]  /*93a0*/  BSSY B0, `(.L_x_11971) ;  /* 0x00000d5000007945 */ /* 0x000fe20003800000 */
[----:B------:R-:W1:Y:S01]  /*93b0*/  S2R R0, SR_TID.X ;  /* 0x0000000000007919 */ /* 0x000e620000002100 */
[----:B------:R-:W3:Y:S04]  /*93c0*/  S2R R21, SR_CTAID.X ;  /* 0x0000000000157919 */ /* 0x000ee80000002500 */
[----:B------:R-:W4:Y:S08]  /*93d0*/  S2UR UR11, SR_CTAID.Y ;  /* 0x00000000000b79c3 */ /* 0x000f300000002600 */
[----:B------:R-:W4:Y:S08]  /*93e0*/  LDC R20, c[0x0][0xc50] ;  /* 0x00031400ff147b82 */ /* 0x000f300000000800 */
[----:B------:R-:W5:Y:S01]  /*93f0*/  LDC.64 R18, c[0x0][0xb40] ;  /* 0x0002d000ff127b82 */ /* 0x000f620000000a00 */
[----:B0-----:R-:W-:-:S07]  /*9400*/  USHF.R.S32.HI UR10, URZ, 0x1f, UR12 ;  /* 0x0000001f3f0a7899 */ /* 0x001fce000801140c */
[----:B------:R-:W-:Y:S01]  /*9410*/  BAR.SYNC.DEFER_BLOCKING 0x1, 0x180 ;  /* 0x0046000000007b1d */ /* 0x000fe20000010000 */
[----:B--2---:R-:W-:Y:S01]  /*9420*/  R2UR UR13, R4 ;  /* 0x00000000040d72ca */ /* 0x004fe200000e0000 */
        /* <DEDUP_REMOVED lines=47> */
[----:B---3--:R-:W-:Y:S01]  /*9720*/  IMAD R12, R21, 0xc0, R8 ;  /* 0x000000c0150c7824 */ /* 0x008fe200078e0208 */
[----:B------:R-:W-:Y:S01]  /*9730*/  ULDC.64 UR8, c[0x0][0xb28] ;  /* 0x0002ca0000087ab9 */ /* 0x000fe20000000a00 */
[----:B------:R-:W-:Y:S02]  /*9740*/  IMAD R17, RZ, RZ, -UR13 ;  /* 0x8000000dff117e24 */ /* 0x000fe4000f8e02ff */
[----:B------:R-:W-:Y:S01]  /*9750*/  IMAD.WIDE.U32 R4, R14, UR12, R4 ;  /* 0x0000000c0e047c25 */ /* 0x000fe2000f8e0004 */
[----:B------:R-:W2:Y:S03]  /*9760*/  @P0 LDC R25, c[0x0][0xbec] ;  /* 0x0002fb00ff190b82 */ /* 0x000ea60000000800 */
[----:B------:R-:W-:-:S02]  /*9770*/  IMAD.U32 R9, RZ, RZ, UR5 ;  /* 0x00000005ff097e24 */ /* 0x000fc4000f8e00ff */
[----:B----4-:R-:W-:Y:S02]  /*9780*/  IMAD R23, R20, R17, UR11 ;  /* 0x0000000b14177e24 */ /* 0x010fe4000f8e0211 */
[----:B------:R-:W-:Y:S01]  /*9790*/  IMAD.U32 R8, RZ, RZ, UR4 ;  /* 0x00000004ff087e24 */ /* 0x000fe2000f8e00ff */
[----:B------:R-:W3:Y:S01]  /*97a0*/  @P0 LDC R22, c[0x0][0xbf0] ;  /* 0x0002fc00ff160b82 */ /* 0x000ee20000000800 */
[----:B0-----:R-:W-:Y:S01]  /*97b0*/  @P0 IMAD.HI.U32 R13, R12, R13, RZ ;  /* 0x0000000d0c0d0227 */ /* 0x001fe200078e00ff */
[----:B------:R-:W-:-:S03]  /*97c0*/  ULDC.64 UR4, c[0x0][0xbe0] ;  /* 0x0002f80000047ab9 */ /* 0x000fc60000000a00 */
[----:B------:R-:W-:Y:S01]  /*97d0*/  IMAD.U32 R9, RZ, RZ, UR6 ;  /* 0x00000006ff097e24 */ /* 0x000fe2000f8e00ff */
[----:B------:R-:W-:Y:S01]  /*97e0*/  ULDC.64 UR6, c[0x0][0xb48] ;  /* 0x0002d20000067ab9 */ /* 0x000fe20000000a00 */
[C---:B-----5:R-:W-:Y:S02]  /*97f0*/  IMAD R14, R18.reuse, UR10, RZ ;  /* 0x0000000a120e7c24 */ /* 0x060fe4000f8e02ff */
[----:B------:R-:W-:Y:S01]  /*9800*/  IMAD.MOV.U32 R11, RZ, RZ, R12 ;  /* 0x000000ffff0b7224 */ /* 0x000fe200078e000c */
[----:B-1----:R-:W-:Y:S01]  /*9810*/  @P0 SHF.R.U32.HI R11, RZ, R16, R13 ;  /* 0x00000010ff0b0219 */ /* 0x002fe2000001160d */
[----:B------:R-:W-:Y:S01]  /*9820*/  IMAD.IADD R5, R5, 0x1, R15 ;  /* 0x0000000105057824 */ /* 0x000fe200078e020f */
[----:B------:R-:W-:Y:S01]  /*9830*/  SHF.R.S32.HI R16, RZ, 0x1f, R23 ;  /* 0x0000001fff107819 */ /* 0x000fe20000011417 */
[----:B------:R-:W-:Y:S02]  /*9840*/  IMAD R15, R19, UR12, R14 ;  /* 0x0000000c130f7c24 */ /* 0x000fe4000f8e020e */
[----:B------:R-:W-:-:S04]  /*9850*/  IMAD.WIDE.U32 R8, R18, UR12, R8 ;  /* 0x0000000c12087c25 */ /* 0x000fc8000f8e0008 */
[----:B--2---:R-:W-:-:S04]  /*9860*/  @P0 IMAD.HI.U32 R25, R12, R25, RZ ;  /* 0x000000190c190227 */ /* 0x004fc800078e00ff */
[----:B------:R-:W-:Y:S02]  /*9870*/  IMAD.IADD R9, R9, 0x1, R15 ;  /* 0x0000000109097824 */ /* 0x000fe400078e020f */
[----:B------:R-:W-:Y:S02]  /*9880*/  IMAD R15, R16, UR6, RZ ;  /* 0x00000006100f7c24 */ /* 0x000fe4000f8e02ff */
[----:B------:R-:W-:-:S04]  /*9890*/  IMAD.WIDE.U32 R4, R23, UR4, R4 ;  /* 0x0000000417047c25 */ /* 0x000fc8000f8e0004 */
[----:B------:R-:W-:Y:S01]  /*98a0*/  IMAD.MOV.U32 R13, RZ, RZ, R12 ;  /* 0x000000ffff0d7224 */ /* 0x000fe200078e000c */
[----:B---3--:R-:W-:Y:S01]  /*98b0*/  @P0 SHF.R.U32.HI R13, RZ, R22, R25 ;  /* 0x00000016ff0d0219 */ /* 0x008fe20000011619 */
        /* <DEDUP_REMOVED lines=131> */
.L_x_11972:
[----:B------:R-:W-:Y:S05]  /*a0f0*/  BSYNC B0 ;  /* 0x0000000000007941 */ /* 0x000fea0003800000 */
.L_x_11971:
[----:B------:R-:W-:Y:S01]  /*a100*/  ISETP.GE.AND P0, PT, R18, R19, PT ;  /* 0x000000131200720c */ /* 0x000fe20003f06270 */
[----:B0-----:R0:W1:Y:S04]  /*a110*/  SHFL.IDX PT, R15, R22, 0x1, 0x1c1f ;  /* 0x003c1f00160f7f89 */ /* 0x00106800000e0000 */
[----:B------:R0:W0:Y:S08]  /*a120*/  SHFL.IDX PT, R14, R20, 0x1, 0x1c1f ;  /* 0x003c1f00140e7f89 */ /* 0x00003000000e0000 */
        /* <DEDUP_REMOVED lines=24> */
[--C-:B01----:R-:W-:Y:S01]  /*a2b0*/  @!P2 IMAD.WIDE R2, R7, 0x4, R14.reuse ;  /* 0x000000040702a825 */ /* 0x103fe200078e020e */
        /* <DEDUP_REMOVED lines=48> */
.L_x_11970:
        /* <DEDUP_REMOVED lines=22> */
[----:B-1----:R-:W-:-:S05]  /*a720*/  @P0 IMAD.HI.U32 R4, R0, R7, RZ ;  /* 0x0000000700040227 */ /* 0x002fca00078e00ff */
[----:B---3--:R-:W-:Y:S02]  /*a730*/  @P0 SHF.R.U32.HI R5, RZ, R9, R4 ;  /* 0x00000009ff050219 */ /* 0x008fe40000011604 */
[----:B--2---:R-:W-:-:S13]  /*a740*/  R2UR UR11, R2 ;  /* 0x00000000020b72ca */ /* 0x004fda00000e0000 */
        /* <DEDUP_REMOVED lines=37> */
.L_x_11929:
        /* <DEDUP_REMOVED lines=18> */
.L_x_11973:
[----:B------:R-:W-:Y:S01]  /*aac0*/  ULDC UR42, c[0x0][0xc50] ;  /* 0x00031400002a7ab9 */ /* 0x000fe20000000800 */
[----:B------:R-:W-:Y:S01]  /*aad0*/  UMOV UR39, UR6 ;  /* 0x0000000600277c82 */ /* 0x000fe20008000000 */
[----:B------:R-:W-:-:S11]  /*aae0*/  UISETP.NE.AND UP0, UPT, UR42, 0x1, UPT ;  /* 0x000000012a00788c */ /* 0x000fd6000bf05270 */
[----:B------:R-:W-:Y:S01]  /*aaf0*/  @UP0 ULDC UR4, c[0x0][0xc54] ;  /* 0x0003150000040ab9 */ /* 0x000fe20000000800 */
[----:B------:R-:W-:Y:S01]  /*ab00*/  @UP0 ULDC UR7, c[0x0][0xc58] ;  /* 0x0003160000070ab9 */ /* 0x000fe20000000800 */
[----:B------:R-:W-:-:S04]  /*ab10*/  UIMAD.WIDE.U32 UR4, UR6, UR4, URZ ;  /* 0x00000004060472a5 */ /* 0x000fc8000f8e003f */
[----:B------:R-:W-:-:S12]  /*ab20*/  @UP0 USHF.R.U32.HI UR39, URZ, UR7, UR5 ;  /* 0x000000073f270299 */ /* 0x000fd80008011605 */
.L_x_11974:
        /* <DEDUP_REMOVED lines=8> */
[----:B------:R-:W-:Y:S01]  /*abb0*/  ULDC UR6, c[0x0][0x448] ;  /* 0x0001120000067ab9 */ /* 0x000fe20000000800 */
[----:B------:R-:W-:Y:S01]  /*abc0*/  ULDC.64 UR4, c[0x0][0x418] ;  /* 0x0001060000047ab9 */ /* 0x000fe20000000a00 */
[----:B------:R-:W-:-:S05]  /*abd0*/  IMAD.MOV.U32 R22, RZ, RZ, RZ ;  /* 0x000000ffff167224 */ /* 0x000fca00078e00ff */
[----:B------:R-:W1:Y:S01]  /*abe0*/  S2UR UR46, SR_CTAID.X ;  /* 0x00000000002e79c3 */ /* 0x000e620000002500 */
[----:B------:R-:W-:Y:S02]  /*abf0*/  UISETP.NE.AND UP1, UPT, UR6, 0x1, UPT ;  /* 0x000000010600788c */ /* 0x000fe4000bf25270 */
[----:B------:R-:W-:Y:S01]  /*ac00*/  UISETP.NE.U32.AND UP0, UPT, UR4, URZ, UPT ;  /* 0x0000003f0400728c */ /* 0x000fe2000bf05070 */
[----:B------:R-:W-:Y:S02]  /*ac10*/  UMOV UR6, 0xc0 ;  /* 0x000000c000067882 */ /* 0x000fe40000000000 */
[----:B------:R-:W-:Y:S01]  /*ac20*/  ULDC UR4, c[0x0][0x424] ;  /* 0x0001090000047ab9 */ /* 0x000fe20000000800 */
[----:B------:R-:W-:Y:S01]  /*ac30*/  UISETP.NE.AND.EX UP0, UPT, UR5, URZ, UPT, UP0 ;  /* 0x0000003f0500728c */ /* 0x000fe2000bf05300 */
[----:B------:R-:W-:Y:S01]  /*ac40*/  ULDC UR7, c[0x0][0x2f0] ;  /* 0x0000bc0000077ab9 */ /* 0x000fe20000000800 */
[----:B------:R-:W-:Y:S02]  /*ac50*/  ULDC UR8, c[0x0][0x288] ;  /* 0x0000a20000087ab9 */ /* 0x000fe40000000800 */
[----:B------:R-:W-:Y:S01]  /*ac60*/  USEL UR40, UR4, 0x1, UP0 ;  /* 0x0000000104287887 */ /* 0x000fe20008000000 */
[----:B------:R-:W-:Y:S01]  /*ac70*/  @UP1 ULDC UR5, c[0x0][0x44c] ;  /* 0x0001130000051ab9 */ /* 0x000fe20000000800 */
[----:B0-----:R-:W-:-:S04]  /*ac80*/  ISETP.NE.U32.AND P0, PT, R2, RZ, PT ;  /* 0x000000ff0200720c */ /* 0x001fc80003f05070 */
[----:B------:R-:W-:Y:S01]  /*ac90*/  ISETP.NE.AND.EX P0, PT, R3, RZ, PT, P0 ;  /* 0x000000ff0300720c */ /* 0x000fe20003f05300 */
[----:B-1----:R-:W-:Y:S02]  /*aca0*/  UIMAD UR6, UR46, UR6, 0xbf ;  /* 0x000000bf2e0674a4 */ /* 0x002fe4000f8e0206 */
        /* <DEDUP_REMOVED lines=57> */
.L_x_11976:
[----:B------:R-:W-:Y:S02]  /*b040*/  UIMAD UR48, UR42, UR38, URZ ;  /* 0x000000262a3072a4 */ /* 0x000fe4000f8e023f */
[----:B------:R-:W-:Y:S02]  /*b050*/  IMAD.U32 R2, RZ, RZ, UR38 ;  /* 0x00000026ff027e24 */ /* 0x000fe4000f8e00ff */
        /* <DEDUP_REMOVED lines=29> */
.L_x_11977:
        /* <DEDUP_REMOVED lines=20> */
.L_x_11979:
        /* <DEDUP_REMOVED lines=15> */
.L_x_11978:
        /* <DEDUP_REMOVED lines=57> */
.L_x_12022:
        /* <DEDUP_REMOVED lines=14> */
.L_x_11981:
        /* <DEDUP_REMOVED lines=26> */
.L_x_12023:
        /* <DEDUP_REMOVED lines=76> */
.L_x_12033:
        /* <DEDUP_REMOVED lines=20> */
.L_x_11984:
        /* <DEDUP_REMOVED lines=30> */
.L_x_11985:
[----:B------:R-:W0:Y:S01]  /*c250*/  S2R R13, SR_TID.X ;  /* 0x00000000000d7919 */ /* 0x000e220000002100 */
[----:B------:R-:W-:Y:S01]  /*c260*/  UISETP.NE.AND UP0, UPT, UR47, URZ, UPT ;  /* 0x0000003f2f00728c */ /* 0x000fe2000bf05270 */
[----:B------:R-:W-:Y:S01]  /*c270*/  IMAD.U32 R4, RZ, RZ, UR36 ;  /* 0x00000024ff047e24 */ /* 0x000fe2000f8e00ff */
[----:B------:R-:W-:Y:S01]  /*c280*/  ULDC.64 UR4, c[0x0][0x2e0] ;  /* 0x0000b80000047ab9 */ /* 0x000fe20000000a00 */
[----:B------:R-:W-:Y:S01]  /*c290*/  IMAD.U32 R7, RZ, RZ, UR46 ;  /* 0x0000002eff077e24 */ /* 0x000fe2000f8e00ff */
[----:B------:R-:W1:Y:S01]  /*c2a0*/  LDC R20, c[0x0][0x448] ;  /* 0x00011200ff147b82 */ /* 0x000e620000000800 */
[----:B------:R-:W-:Y:S01]  /*c2b0*/  IMAD.U32 R3, RZ, RZ, UR45 ;  /* 0x0000002dff037e24 */ /* 0x000fe2000f8e00ff */
[----:B------:R-:W-:Y:S01]  /*c2c0*/  PLOP3.LUT P1, PT, PT, PT, UP0, 0x80, 0x0 ;  /* 0x000000000000781c */ /* 0x000fe20003f2f008 */
[----:B------:R-:W-:Y:S01]  /*c2d0*/  IMAD.MOV.U32 R2, RZ, RZ, R4 ;  /* 0x000000ffff027224 */ /* 0x000fe200078e0004 */
[----:B------:R-:W-:Y:S01]  /*c2e0*/  PLOP3.LUT P0, PT, PT, PT, UP0, 0x80, 0x0 ;  /* 0x000000000000781c */ /* 0x000fe20003f0f008 */
[----:B------:R-:W-:-:S02]  /*c2f0*/  IMAD R25, R25, UR4, RZ ;  /* 0x0000000419197c24 */ /* 0x000fc4000f8e02ff */
[----:B------:R-:W-:Y:S01]  /*c300*/  IMAD.WIDE.U32 R2, R24, UR4, R2 ;  /* 0x0000000418027c25 */ /* 0x000fe2000f8e0002 */
[----:B------:R-:W-:-:S03]  /*c310*/  @UP0 ULDC UR4, c[0x0][0x44c] ;  /* 0x0001130000040ab9 */ /* 0x000fc60000000800 */
[----:B------:R-:W-:Y:S02]  /*c320*/  IMAD.U32 R5, RZ, RZ, UR37 ;  /* 0x00000025ff057e24 */ /* 0x000fe4000f8e00ff */
[----:B------:R-:W-:-:S04]  /*c330*/  IMAD R25, R24, UR5, R25 ;  /* 0x0000000518197c24 */ /* 0x000fc8000f8e0219 */
[----:B------:R-:W-:Y:S01]  /*c340*/  IMAD.IADD R3, R3, 0x1, R25 ;  /* 0x0000000103037824 */ /* 0x000fe200078e0219 */
[C---:B0-----:R-:W-:Y:S01]  /*c350*/  LOP3.LUT R21, R13.reuse, 0x7f, RZ, 0xc0, !PT ;  /* 0x0000007f0d157812 */ /* 0x041fe200078ec0ff */
[----:B------:R-:W-:-:S03]  /*c360*/  IMAD.SHL.U32 R13, R13, 0x8, RZ ;  /* 0x000000080d0d7824 */ /* 0x000fc600078e00ff */
[----:B------:R-:W-:Y:S02]  /*c370*/  SHF.R.U32.HI R21, RZ, 0x2, R21 ;  /* 0x00000002ff157819 */ /* 0x000fe40000011615 */
[----:B------:R-:W-:-:S03]  /*c380*/  LOP3.LUT R13, R13, 0x18, RZ, 0xc0, !PT ;  /* 0x000000180d0d7812 */ /* 0x000fc600078ec0ff */
[----:B------:R-:W-:Y:S01]  /*c390*/  IMAD.IADD R0, R23, 0x1, R21 ;  /* 0x0000000117007824 */ /* 0x000fe200078e0215 */
[C---:B------:R-:W-:Y:S02]  /*c3a0*/  LOP3.LUT R14, R13.reuse, 0x20, RZ, 0xfc, !PT ;  /* 0x000000200d0e7812 */ /* 0x040fe400078efcff */
[----:B------:R-:W-:Y:S01]  /*c3b0*/  LOP3.LUT R13, R13, 0x40, RZ, 0xfc, !PT ;  /* 0x000000400d0d7812 */ /* 0x000fe200078efcff */
[----:B------:R-:W-:-:S04]  /*c3c0*/  IMAD R7, R7, 0xc0, R0 ;  /* 0x000000c007077824 */ /* 0x000fc800078e0200 */
[C---:B------:R-:W-:Y:S01]  /*c3d0*/  @P1 IMAD.HI.U32 R0, R7.reuse, UR4, RZ ;  /* 0x0000000407001c27 */ /* 0x040fe2000f8e00ff */
[----:B------:R-:W-:Y:S01]  /*c3e0*/  PLOP3.LUT P1, PT, PT, PT, UP0, 0x80, 0x0 ;  /* 0x000000000000781c */ /* 0x000fe20003f2f008 */
[----:B------:R-:W-:Y:S02]  /*c3f0*/  @UP0 ULDC UR4, c[0x0][0x450] ;  /* 0x0001140000040ab9 */ /* 0x000fe40000000800 */
[----:B------:R-:W-:Y:S01]  /*c400*/  IMAD.MOV.U32 R5, RZ, RZ, R7 ;  /* 0x000000ffff057224 */ /* 0x000fe200078e0007 */
[----:B------:R-:W-:Y:S01]  /*c410*/  @P0 SHF.R.U32.HI R5, RZ, UR4, R0 ;  /* 0x00000004ff050c19 */ /* 0x000fe20008011600 */
[----:B------:R-:W-:Y:S01]  /*c420*/  VIADD R0, R7, 0x80 ;  /* 0x0000008007007836 */ /* 0x000fe20000000000 */
[----:B------:R-:W-:Y:S01]  /*c430*/  PLOP3.LUT P0, PT, PT, PT, UP0, 0x80, 0x0 ;  /* 0x000000000000781c */ /* 0x000fe20003f0f008 */
[----:B------:R-:W-:Y:S02]  /*c440*/  @UP0 ULDC UR4, c[0x0][0x44c] ;  /* 0x0001130000040ab9 */ /* 0x000fe40000000800 */
[----:B------:R-:W-:-:S02]  /*c450*/  IMAD.MOV.U32 R10, RZ, RZ, R0 ;  /* 0x000000ffff0a7224 */ /* 0x000fc400078e0000 */
        /* <DEDUP_REMOVED lines=31> */
[----:B------:R-:W-:Y:S01]  /*c650*/  IMAD.IADD R9, R5, 0x1, R8 ;  /* 0x0000000105097824 */ /* 0x000fe200078e0208 */
[----:B------:R-:W-:-:S04]  /*c660*/  IADD3 R3, R3, R6, RZ ;  /* 0x0000000603037210 */ /* 0x000fc80007ffe0ff */
        /* <DEDUP_REMOVED lines=10> */
[----:B------:R-:W-:Y:S01]  /*c710*/  IMAD.U32 R0, RZ, RZ, UR46 ;  /* 0x0000002eff007e24 */ /* 0x000fe2000f8e00ff */
        /* <DEDUP_REMOVED lines=9> */
[----:B------:R-:W-:Y:S02]  /*c7b0*/  IMAD R0, R0, 0xc0, R3 ;  /* 0x000000c000007824 */ /* 0x000fe400078e0203 */
        /* <DEDUP_REMOVED lines=48> */
.L_x_12046:
        /* <DEDUP_REMOVED lines=14> */
.L_x_11988:
[----:B------:R-:W-:Y:S05]  /*cba0*/  BSYNC B0 ;  /* 0x0000000000007941 */ /* 0x000fea0003800000 */
.L_x_11987:
        /* <DEDUP_REMOVED lines=11> */
.L_x_12047:
[----:B------:R-:W-:Y:S01]  /*cc60*/  IMAD.MOV.U32 R21, RZ, RZ, RZ ;  /* 0x000000ffff157224 */ /* 0x000fe200078e00ff */
[----:B------:R-:W-:Y:S06]  /*cc70*/  @!P0 BRA `(.L_x_11990) ;  /* 0x0000000c00c88947 */ /* 0x000fec0003800000 */
[----:B0-----:R-:W0:Y:S01]  /*cc80*/  S2R R2, SR_TID.X ;  /* 0x0000000000027919 */ /* 0x001e220000002100 */
[----:B------:R-:W-:Y:S01]  /*cc90*/  UIADD3 UR4, UR42, 0x1, URZ ;  /* 0x000000012a047890 */ /* 0x000fe2000fffe03f */
[----:B------:R-:W-:Y:S01]  /*cca0*/  LOP3.LUT R0, RZ, UR41, RZ, 0x33, !PT ;  /* 0x00000029ff007c12 */ /* 0x000fe2000f8e33ff */
[----:B------:R-:W-:Y:S01]  /*ccb0*/  ULOP3.LUT UR5, URZ, UR43, URZ, 0x33, !UPT ;  /* 0x0000002b3f057292 */ /* 0x000fe2000f8e333f */
[----:B------:R-:W1:Y:S01]  /*ccc0*/  S2R R4, SR_TID.X ;  /* 0x0000000000047919 */ /* 0x000e620000002100 */
[----:B------:R-:W-:Y:S01]  /*ccd0*/  UIMAD UR4, UR4, UR38, URZ ;  /* 0x00000026040472a4 */ /* 0x000fe2000f8e023f */
[----:B------:R-:W-:Y:S01]  /*cce0*/  BSSY B0, `(.L_x_11990) ;  /* 0x00000eb000007945 */ /* 0x000fe20003800000 */
[----:B------:R-:W-:-:S04]  /*ccf0*/  IMAD.MOV.U32 R20, RZ, RZ, RZ ;  /* 0x000000ffff147224 */ /* 0x000fc800078e00ff */
[----:B------:R-:W-:Y:S01]  /*cd00*/  LOP3.LUT R3, RZ, UR4, RZ, 0x33, !PT ;  /* 0x00000004ff037c12 */ /* 0x000fe2000f8e33ff */
[----:B------:R-:W-:-:S03]  /*cd10*/  ULDC UR4, c[0x0][0x2f4] ;  /* 0x0000bd0000047ab9 */ /* 0x000fc60000000800 */
[----:B------:R-:W-:-:S04]  /*cd20*/  VIMNMX3 R0, R0, UR5, R3, !PT ;  /* 0x0000000500007c0f */ /* 0x000fc8000f800103 */
        /* <DEDUP_REMOVED lines=19> */
.L_x_12003:
        /* <DEDUP_REMOVED lines=29> */
.L_x_11991:
[----:B------:R-:W-:Y:S01]  /*d030*/  LEA R7, R21, UR44, 0x3 ;  /* 0x0000002c15077c11 */ /* 0x000fe2000f8e18ff */
[----:B------:R-:W-:Y:S01]  /*d040*/  BSSY B1, `(.L_x_11992) ;  /* 0x0000004000017945 */ /* 0x000fe20003800000 */
[----:B------:R-:W-:-:S04]  /*d050*/  SHF.L.U32 R2, R24, 0x1f, RZ ;  /* 0x0000001f18027819 */ /* 0x000fc800000006ff */
[----:B------:R-:W0:Y:S02]  /*d060*/  SYNCS.PHASECHK.TRANS64.TRYWAIT P0, [R7+URZ+0x2d840], R2 ;  /* 0x02d84002070075a7 */ /* 0x000e24000800017f */
[----:B0-----:R-:W-:Y:S05]  /*d070*/  @!P0 BRA `(.L_x_11993) ;  /* 0x00000024006c8947 */ /* 0x001fea0003800000 */
.L_x_12048:
[----:B------:R-:W-:Y:S05]  /*d080*/  BSYNC B1 ;  /* 0x0000000000017941 */ /* 0x000fea0003800000 */
.L_x_11992:
        /* <DEDUP_REMOVED lines=58> */
.L_x_12058:
        /* <DEDUP_REMOVED lines=11> */
.L_x_11995:
        /* <DEDUP_REMOVED lines=10> */
.L_x_11996:
[----:B------:R2:W-:Y:S01]  /*d580*/  SYNCS.ARRIVE.TRANS64.A1T0 RZ, [R7+URZ+0x2d830], RZ ;  /* 0x02d830ff07ff79a7 */ /* 0x0005e2000810003f */
[----:B------:R-:W-:Y:S05]  /*d590*/  @!P5 BRA `(.L_x_11997) ;  /* 0x000000000004d947 */ /* 0x000fea0003800000 */
[----:B------:R-:W-:Y:S01]  /*d5a0*/  BPT.TRAP 0x1 ;  /* 0x000000040000795c */ /* 0x000fe20000300000 */
.L_x_11997:
[----:B-1----:R-:W-:Y:S01]  /*d5b0*/  SHF.L.U32 R2, R22, 0x1f, RZ ;  /* 0x0000001f16027819 */ /* 0x002fe200000006ff */
[----:B------:R-:W-:Y:S01]  /*d5c0*/  BSSY B1, `(.L_x_11998) ;  /* 0x0000004000017945 */ /* 0x000fe20003800000 */
[----:B--2---:R-:W-:-:S04]  /*d5d0*/  LEA R7, R20, UR44, 0x3 ;  /* 0x0000002c14077c11 */ /* 0x004fc8000f8e18ff */
[----:B------:R-:W1:Y:S02]  /*d5e0*/  SYNCS.PHASECHK.TRANS64.TRYWAIT P0, [R7+URZ+0x2d860], R2 ;  /* 0x02d86002070075a7 */ /* 0x000e64000800017f */
[----:B-1----:R-:W-:Y:S05]  /*d5f0*/  @!P0 BRA `(.L_x_11999) ;  /* 0x0000002400748947 */ /* 0x002fea0003800000 */
.L_x_12059:
[----:B------:R-:W-:Y:S05]  /*d600*/  BSYNC B1 ;  /* 0x0000000000017941 */ /* 0x000fea0003800000 */
.L_x_11998:
        /* <DEDUP_REMOVED lines=36> */
.L_x_12069:
        /* <DEDUP_REMOVED lines=23> */
.L_x_12001:
        /* <DEDUP_REMOVED lines=10> */
.L_x_12002:
        /* <DEDUP_REMOVED lines=20> */
.L_x_11990:
[----:B------:R-:W-:-:S13]  /*dba0*/  LOP3.LUT P0, RZ, R16, 0x8, RZ, 0xc0, !PT ;  /* 0x0000000810ff7812 */ /* 0x000fda000780c0ff */
[----:B------:R-:W-:Y:S05]  /*dbb0*/  @!P0 BRA `(.L_x_12004) ;  /* 0x0000000000048947 */ /* 0x000fea0003800000 */
[----:B------:R-:W-:Y:S01]  /*dbc0*/  BPT.TRAP 0x1 ;  /* 0x000000040000795c */ /* 0x000fe20000300000 */
.L_x_12004:
        /* <DEDUP_REMOVED lines=12> */
.L_x_12070:
[----:B------:R-:W-:Y:S05]  /*dc90*/  BSYNC B0 ;  /* 0x0000000000007941 */ /* 0x000fea0003800000 */
.L_x_12005:
        /* <DEDUP_REMOVED lines=48> */
.L_x_12080:
        /* <DEDUP_REMOVED lines=14> */
.L_x_12008:
        /* <DEDUP_REMOVED lines=10> */
.L_x_12009:
[----:B0-----:R-:W-:Y:S01]  /*e120*/  VIADD R2, R21, 0x1 ;  /* 0x0000000115027836 */ /* 0x001fe20000000000 */
[----:B------:R0:W-:Y:S04]  /*e130*/  SYNCS.ARRIVE.TRANS64.A1T0 RZ, [R0+URZ+0x2d850], RZ ;  /* 0x02d850ff00ff79a7 */ /* 0x0001e8000810003f */
[----:B------:R-:W-:-:S04]  /*e140*/  ISETP.NE.AND P0, PT, R2, 0x2, PT ;  /* 0x000000020200780c */ /* 0x000fc80003f05270 */
[----:B------:R-:W-:Y:S02]  /*e150*/  SEL R3, RZ, 0x1, P0 ;  /* 0x00000001ff037807 */ /* 0x000fe40000000000 */
[----:B------:R-:W-:Y:S02]  /*e160*/  SEL R2, R2, RZ, P0 ;  /* 0x000000ff02027207 */ /* 0x000fe40000000000 */
[----:B0-----:R-:W-:-:S07]  /*e170*/  LOP3.LUT R0, R24, R3, RZ, 0x3c, !PT ;  /* 0x0000000318007212 */ /* 0x001fce00078e3cff */
.L_x_11975:
[----:B------:R-:W0:Y:S01]  /*e180*/  S2R R4, SR_CgaCtaId ;  /* 0x0000000000047919 */ /* 0x000e220000008800 */
[----:B------:R-:W-:Y:S02]  /*e190*/  MOV R3, 0x400 ;  /* 0x0000040000037802 */ /* 0x000fe40000000f00 */
[----:B------:R-:W-:Y:S02]  /*e1a0*/  SHF.L.U32 R6, R6, 0x1f, RZ ;  /* 0x0000001f06067819 */ /* 0x000fe400000006ff */
[----:B0-----:R-:W-:-:S04]  /*e1b0*/  LEA R7, R4, R3, 0x18 ;  /* 0x0000000304077211 */ /* 0x001fc800078ec0ff */
[----:B------:R-:W0:Y:S02]  /*e1c0*/  SYNCS.PHASECHK.TRANS64.TRYWAIT P0, [R7+URZ+0x2d820], R6 ;  /* 0x02d82006070075a7 */ /* 0x000e24000800017f */
[----:B0-----:R-:W-:Y:S05]  /*e1d0*/  @!P0 BRA `(.L_x_12010) ;  /* 0x0000002400748947 */ /* 0x001fea0003800000 */
.L_x_12081:
[----:B------:R-:W-:-:S03]  /*e1e0*/  UMOV UR4, 0xffffffff ;  /* 0xffffffff00047882 */ /* 0x000fc60000000000 */
[----:B------:R-:W-:Y:S05]  /*e1f0*/  BRA.DIV UR4, `(.L_x_12011) ;  /* 0x0000002604807947 */ /* 0x000fea000b800000 */
[----:B------:R-:W1:Y:S02]  /*e200*/  S2R R3, SR_TID.X ;  /* 0x0000000000037919 */ /* 0x000e640000002100 */
[----:B-1----:R-:W-:-:S04]  /*e210*/  SHF.R.U32.HI R3, RZ, 0x5, R3 ;  /* 0x00000005ff037819 */ /* 0x002fc80000011603 */
[----:B------:R-:W-:-:S05]  /*e220*/  LOP3.LUT R3, R3, 0x3, RZ, 0xc0, !PT ;  /* 0x0000000303037812 */ /* 0x000fca00078ec0ff */
[----:B------:R1:W2:Y:S02]  /*e230*/  SHFL.IDX PT, R14, R3, RZ, 0x1f ;  /* 0x00001fff030e7589 */ /* 0x0002a400000e0000 */
.L_x_12084:
[----:B--2---:R-:W-:-:S13]  /*e240*/  ISETP.NE.AND P0, PT, R14, RZ, PT ;  /* 0x000000ff0e00720c */ /* 0x004fda0003f05270 */
[----:B------:R-:W-:Y:S05]  /*e250*/  @P0 BRA `(.L_x_11931) ;  /* 0x0000000000900947 */ /* 0x000fea0003800000 */
[----:B------:R-:W-:-:S03]  /*e260*/  UMOV UR4, 0xffffffff ;  /* 0xffffffff00047882 */ /* 0x000fc60000000000 */
[----:B------:R-:W-:Y:S05]  /*e270*/  BRA.DIV UR4, `(.L_x_12012) ;  /* 0x0000002604947947 */ /* 0x000fea000b800000 */
[----:B------:R-:W-:-:S13]  /*e280*/  ELECT P6, URZ, PT ;  /* 0x00000000003f782f */ /* 0x000fda00038c0000 */
.L_x_12087:
        /* <DEDUP_REMOVED lines=8> */
.L_x_12013:
[----:B------:R-:W-:Y:S01]  /*e310*/  IMAD R5, R2, 0x8, R7 ;  /* 0x0000000802057824 */ /* 0x000fe200078e0207 */
[----:B------:R-:W-:Y:S01]  /*e320*/  SHF.L.U32 R4, R0, 0x1f, RZ ;  /* 0x0000001f00047819 */ /* 0x000fe200000006ff */
[----:B------:R-:W-:-:S03]  /*e330*/  VIADD R2, R2, 0x1 ;  /* 0x0000000102027836 */ /* 0x000fc60000000000 */
[----:B------:R-:W1:Y:S02]  /*e340*/  SYNCS.PHASECHK.TRANS64.TRYWAIT P1, [R5+URZ+0x2d840], R4 ;  /* 0x02d84004050075a7 */ /* 0x000e64000802017f */
[----:B------:R-:W-:-:S04]  /*e350*/  ISETP.NE.AND P2, PT, R2, 0x2, PT ;  /* 0x000000020200780c */ /* 0x000fc80003f45270 */
[----:B------:R-:W-:Y:S01]  /*e360*/  SEL R3, RZ, 0x1, P2 ;  /* 0x00000001ff037807 */ /* 0x000fe20001000000 */
[----:B-1----:R-:W-:Y:S08]  /*e370*/  @!P1 BRA `(.L_x_12014) ;  /* 0x0000002400749947 */ /* 0x002ff00003800000 */
.L_x_12088:
[----:B------:R-:W-:Y:S02]  /*e380*/  SEL R2, R2, RZ, P2 ;  /* 0x000000ff02027207 */ /* 0x000fe40001000000 */
[----:B------:R-:W-:Y:S01]  /*e390*/  LOP3.LUT R0, R0, R3, RZ, 0x3c, !PT ;  /* 0x0000000300007212 */ /* 0x000fe200078e3cff */
[----:B------:R-:W-:Y:S06]  /*e3a0*/  @!P0 BRA `(.L_x_12015) ;  /* 0x0000000000048947 */ /* 0x000fec0003800000 */
[----:B------:R-:W-:Y:S01]  /*e3b0*/  BPT.TRAP 0x1 ;  /* 0x000000040000795c */ /* 0x000fe20000300000 */
.L_x_12015:
[----:B------:R-:W-:Y:S01]  /*e3c0*/  IMAD R3, R2, 0x8, R7 ;  /* 0x0000000802037824 */ /* 0x000fe200078e0207 */
[----:B------:R-:W-:-:S04]  /*e3d0*/  SHF.L.U32 R0, R0, 0x1f, RZ ;  /* 0x0000001f00007819 */ /* 0x000fc800000006ff */
[----:B------:R-:W2:Y:S02]  /*e3e0*/  SYNCS.PHASECHK.TRANS64.TRYWAIT P1, [R3+URZ+0x2d840], R0 ;  /* 0x02d84000030075a7 */ /* 0x000ea4000802017f */
[----:B--2---:R-:W-:Y:S05]  /*e3f0*/  @!P1 BRA `(.L_x_12016) ;  /* 0x0000002400689947 */ /* 0x004fea0003800000 */
.L_x_12089:
[----:B------:R-:W-:Y:S05]  /*e400*/  @!P0 BRA `(.L_x_12017) ;  /* 0x0000000000048947 */ /* 0x000fea0003800000 */
[----:B------:R-:W-:Y:S01]  /*e410*/  BPT.TRAP 0x1 ;  /* 0x000000040000795c */ /* 0x000fe20000300000 */
.L_x_12017:
[----:B------:R-:W3:Y:S02]  /*e420*/  SYNCS.PHASECHK.TRANS64.TRYWAIT P1, [R5+URZ+0x2d860], R4 ;  /* 0x02d86004050075a7 */ /* 0x000ee4000802017f */
[----:B---3--:R-:W-:Y:S05]  /*e430*/  @!P1 BRA `(.L_x_12018) ;  /* 0x00000024006c9947 */ /* 0x008fea0003800000 */
.L_x_12090:
[----:B------:R-:W-:Y:S05]  /*e440*/  @!P0 BRA `(.L_x_12019) ;  /* 0x0000000000048947 */ /* 0x000fea0003800000 */
[----:B------:R-:W-:Y:S01]  /*e450*/  BPT.TRAP 0x1 ;  /* 0x000000040000795c */ /* 0x000fe20000300000 */
.L_x_12019:
[----:B----4-:R4:W0:Y:S02]  /*e460*/  SYNCS.PHASECHK.TRANS64.TRYWAIT P0, [R3+URZ+0x2d860], R0 ;  /* 0x02d86000030075a7 */ /* 0x010824000800017f */
[----:B0-----:R-:W-:Y:S05]  /*e470*/  @!P0 NANOSLEEP.SYNCS 0x989680 ;  /* 0x009896800000895d */ /* 0x001fea0003900000 */
[----:B------:R-:W0:Y:S02]  /*e480*/  @!P0 SYNCS.PHASECHK.TRANS64 P0, [R3+URZ+0x2d860], R0 ;  /* 0x02d86000030085a7 */ /* 0x000e24000800007f */
[----:B0-----:R-:W-:Y:S05]  /*e490*/  @!P0 BRA `(.L_x_12019) ;  /* 0xfffffffc00f08947 */ /* 0x001fea000383ffff */
.L_x_11931:
[----:B------:R-:W-:Y:S05]  /*e4a0*/  BSYNC B6 ;  /* 0x0000000000067941 */ /* 0x000fea0003800000 */
.L_x_11928:
[----:B------:R-:W-:Y:S05]  /*e4b0*/  EXIT ;  /* 0x000000000000794d */ /* 0x000fea0003800000 */
.L_x_11935:
[----:B------:R-:W-:-:S13]  /*e4c0*/  R2UR UR4, R2 ;  /* 0x00000000020472ca */ /* 0x000fda00000e0000 */
[----:B0-----:R-:W-:-:S04]  /*e4d0*/  IMAD.U32 R3, RZ, RZ, UR4 ;  /* 0x00000004ff037e24 */ /* 0x001fc8000f8e00ff */
[----:B------:R0:W1:Y:S03]  /*e4e0*/  SYNCS.PHASECHK.TRANS64.TRYWAIT P0, [R3+URZ+0x2d800], R0 ;  /* 0x02d80000030075a7 */ /* 0x000066000800017f */
[----:B-1----:R-:W-:Y:S05]  /*e4f0*/  @!P0 NANOSLEEP.SYNCS 0x989680 ;  /* 0x009896800000895d */ /* 0x002fea0003900000 */
[----:B------:R-:W1:Y:S02]  /*e500*/  @!P0 SYNCS.PHASECHK.TRANS64 P0, [R3+URZ+0x2d800], R0 ;  /* 0x02d80000030085a7 */ /* 0x000e64000800007f */
[----:B-1----:R-:W-:Y:S05]  /*e510*/  @!P0 BRA `(.L_x_11935) ;  /* 0xfffffffc00e88947 */ /* 0x002fea000383ffff */
[----:B------:R-:W-:Y:S05]  /*e520*/  BRA `(.L_x_12020) ;  /* 0xffffff2c00a87947 */ /* 0x000fea000383ffff */
.L_x_11939:
[----:B------:R-:W-:-:S13]  /*e530*/  R2UR UR4, R2 ;  /* 0x00000000020472ca */ /* 0x000fda00000e0000 */
[----:B-1----:R-:W-:-:S04]  /*e540*/  IMAD.U32 R3, RZ, RZ, UR4 ;  /* 0x00000004ff037e24 */ /* 0x002fc8000f8e00ff */
[----:B------:R1:W2:Y:S03]  /*e550*/  SYNCS.PHASECHK.TRANS64.TRYWAIT P1, [R3+URZ+0x2d830], R0 ;  /* 0x02d83000030075a7 */ /* 0x0002a6000802017f */
[----:B--2---:R-:W-:Y:S05]  /*e560*/  @!P1 NANOSLEEP.SYNCS 0x989680 ;  /* 0x009896800000995d */ /* 0x004fea0003900000 */
[----:B------:R-:W2:Y:S02]  /*e570*/  @!P1 SYNCS.PHASECHK.TRANS64 P1, [R3+URZ+0x2d830], R0 ;  /* 0x02d83000030095a7 */ /* 0x000ea4000802007f */
[----:B--2---:R-:W-:Y:S05]  /*e580*/  @!P1 BRA `(.L_x_11939) ;  /* 0xfffffffc00e89947 */ /* 0x004fea000383ffff */
[----:B------:R-:W-:Y:S05]  /*e590*/  BRA `(.L_x_11938) ;  /* 0xffffff2c00d07947 */ /* 0x000fea000383ffff */
.L_x_11945:
[----:B--2---:R-:W-:-:S04]  /*e5a0*/  IMAD.U32 R17, RZ, RZ, UR4 ;  /* 0x00000004ff117e24 */ /* 0x004fc8000f8e00ff */
[----:B------:R2:W3:Y:S03]  /*e5b0*/  SYNCS.PHASECHK.TRANS64.TRYWAIT P1, [R17+URZ+0x2d830], R0 ;  /* 0x02d83000110075a7 */ /* 0x0004e6000802017f */
[----:B---3--:R-:W-:Y:S05]  /*e5c0*/  @!P1 NANOSLEEP.SYNCS 0x989680 ;  /* 0x009896800000995d */ /* 0x008fea0003900000 */
[----:B------:R-:W3:Y:S02]  /*e5d0*/  @!P1 SYNCS.PHASECHK.TRANS64 P1, [R17+URZ+0x2d830], R0 ;  /* 0x02d83000110095a7 */ /* 0x000ee4000802007f */
[----:B---3--:R-:W-:Y:S05]  /*e5e0*/  @!P1 BRA `(.L_x_11945) ;  /* 0xfffffffc00ec9947 */ /* 0x008fea000383ffff */
[----:B------:R-:W-:Y:S05]  /*e5f0*/  BRA `(.L_x_11942) ;  /* 0xffffff5400f47947 */ /* 0x000fea000383ffff */
.L_x_11949:
[----:B-1----:R-:W-:-:S04]  /*e600*/  IMAD.U32 R17, RZ, RZ, UR10 ;  /* 0x0000000aff117e24 */ /* 0x002fc8000f8e00ff */
[----:B------:R1:W2:Y:S03]  /*e610*/  SYNCS.PHASECHK.TRANS64.TRYWAIT P1, [R17+URZ+0x2d850], R0 ;  /* 0x02d85000110075a7 */ /* 0x0002a6000802017f */
[----:B--2---:R-:W-:Y:S05]  /*e620*/  @!P1 NANOSLEEP.SYNCS 0x989680 ;  /* 0x009896800000995d */ /* 0x004fea0003900000 */
[----:B------:R-:W2:Y:S02]  /*e630*/  @!P1 SYNCS.PHASECHK.TRANS64 P1, [R17+URZ+0x2d850], R0 ;  /* 0x02d85000110095a7 */ /* 0x000ea4000802007f */
[----:B--2---:R-:W-:Y:S05]  /*e640*/  @!P1 BRA `(.L_x_11949) ;  /* 0xfffffffc00ec9947 */ /* 0x004fea000383ffff */
[----:B------:R-:W-:Y:S05]  /*e650*/  BRA `(.L_x_11946) ;  /* 0xffffff5800b07947 */ /* 0x000fea000383ffff */
.L_x_11957:
[----:B--2---:R-:W-:-:S04]  /*e660*/  IMAD.U32 R19, RZ, RZ, UR10 ;  /* 0x0000000aff137e24 */ /* 0x004fc8000f8e00ff */
[----:B------:R2:W3:Y:S03]  /*e670*/  SYNCS.PHASECHK.TRANS64.TRYWAIT P1, [R19+URZ+0x2d830], R0 ;  /* 0x02d83000130075a7 */ /* 0x0004e6000802017f */
[----:B---3--:R-:W-:Y:S05]  /*e680*/  @!P1 NANOSLEEP.SYNCS 0x989680 ;  /* 0x009896800000995d */ /* 0x008fea0003900000 */
[----:B------:R-:W3:Y:S02]  /*e690*/  @!P1 SYNCS.PHASECHK.TRANS64 P1, [R19+URZ+0x2d830], R0 ;  /* 0x02d83000130095a7 */ /* 0x000ee4000802007f */
[----:B---3--:R-:W-:Y:S05]  /*e6a0*/  @!P1 BRA `(.L_x_11957) ;  /* 0xfffffffc00ec9947 */ /* 0x008fea000383ffff */
[----:B------:R-:W-:Y:S05]  /*e6b0*/  BRA `(.L_x_11954) ;  /* 0xffffff8400007947 */ /* 0x000fea000383ffff */
.L_x_11961:
[----:B-1----:R-:W-:-:S04]  /*e6c0*/  IMAD.U32 R19, RZ, RZ, UR10 ;  /* 0x0000000aff137e24 */ /* 0x002fc8000f8e00ff */
[----:B------:R1:W2:Y:S03]  /*e6d0*/  SYNCS.PHASECHK.TRANS64.TRYWAIT P1, [R19+URZ+0x2d850], R0 ;  /* 0x02d85000130075a7 */ /* 0x0002a6000802017f */
[----:B--2---:R-:W-:Y:S05]  /*e6e0*/  @!P1 NANOSLEEP.SYNCS 0x989680 ;  /* 0x009896800000995d */ /* 0x004fea0003900000 */
[----:B------:R-:W2:Y:S02]  /*e6f0*/  @!P1 SYNCS.PHASECHK.TRANS64 P1, [R19+URZ+0x2d850], R0 ;  /* 0x02d85000130095a7 */ /* 0x000ea4000802007f */
[----:B--2---:R-:W-:Y:S05]  /*e700*/  @!P1 BRA `(.L_x_11961) ;  /* 0xfffffffc00ec9947 */ /* 0x004fea000383ffff */
[----:B------:R-:W-:Y:S05]  /*e710*/  BRA `(.L_x_11958) ;  /* 0xffffff8400a87947 */ /* 0x000fea000383ffff */
.L_x_11968:
[----:B-1----:R-:W-:-:S04]  /*e720*/  IMAD.U32 R4, RZ, RZ, UR6 ;  /* 0x00000006ff047e24 */ /* 0x002fc8000f8e00ff */
[----:B------:R1:W2:Y:S03]  /*e730*/  SYNCS.PHASECHK.TRANS64.TRYWAIT P1, [R4+URZ+0x2d850], R3 ;  /* 0x02d85003040075a7 */ /* 0x0002a6000802017f */
[----:B--2---:R-:W-:Y:S05]  /*e740*/  @!P1 NANOSLEEP.SYNCS 0x989680 ;  /* 0x009896800000995d */ /* 0x004fea0003900000 */
[----:B------:R-:W2:Y:S02]  /*e750*/  @!P1 SYNCS.PHASECHK.TRANS64 P1, [R4+URZ+0x2d850], R3 ;  /* 0x02d85003040095a7 */ /* 0x000ea4000802007f */
[----:B--2---:R-:W-:Y:S05]  /*e760*/  @!P1 BRA `(.L_x_11968) ;  /* 0xfffffffc00ec9947 */ /* 0x004fea000383ffff */
[----:B------:R-:W-:Y:S05]  /*e770*/  BRA `(.L_x_11967) ;  /* 0xffffffa000b47947 */ /* 0x000fea000383ffff */
.L_x_11980:
[----:B------:R-:W-:Y:S02]  /*e780*/  IMAD.MOV.U32 R13, RZ, RZ, R18 ;  /* 0x000000ffff0d7224 */ /* 0x000fe400078e0012 */
[----:B------:R-:W-:Y:S02]  /*e790*/  IMAD.MOV.U32 R12, RZ, RZ, RZ ;  /* 0x000000ffff0c7224 */ /* 0x000fe400078e00ff */
[----:B------:R-:W-:Y:S02]  /*e7a0*/  IMAD.MOV.U32 R11, RZ, RZ, 0x1f ;  /* 0x0000001fff0b7424 */ /* 0x000fe400078e00ff */
[----:B------:R-:W-:-:S07]  /*e7b0*/  IMAD.MOV.U32 R15, RZ, RZ, -0x1 ;  /* 0xffffffffff0f7424 */ /* 0x000fce00078e00ff */
[----:B-----5:R-:W-:Y:S05]  /*e7c0*/  WARPSYNC.COLLECTIVE R15, `(.L_x_12021) ;  /* 0x000000000f087348 */ /* 0x020fea0003c00000 */
[----:B------:R0:W1:Y:S02]  /*e7d0*/  SHFL.IDX P6, R14, R13, R12, R11 ;  /* 0x0000000c0d0e7389 */ /* 0x00006400000c000b */
[----:B01---5:R-:W-:Y:S01]  /*e7e0*/  ENDCOLLECTIVE ;  /* 0x000000000000791b */ /* 0x023fe20003800000 */
.L_x_12021:
[----:B------:R-:W-:Y:S05]  /*e7f0*/  BRA `(.L_x_12022) ;  /* 0xffffffcc00fc7947 */ /* 0x000fea000383ffff */
.L_x_11982:
[----:B0-----:R-:W-:-:S04]  /*e800*/  IMAD.U32 R3, RZ, RZ, UR44 ;  /* 0x0000002cff037e24 */ /* 0x001fc8000f8e00ff */
[----:B------:R0:W1:Y:S03]  /*e810*/  SYNCS.PHASECHK.TRANS64.TRYWAIT P0, [R3+URZ+0x2d840], R10 ;  /* 0x02d8400a030075a7 */ /* 0x000066000800017f */
[----:B-1----:R-:W-:Y:S05]  /*e820*/  @!P0 NANOSLEEP.SYNCS 0x989680 ;  /* 0x009896800000895d */ /* 0x002fea0003900000 */
[----:B------:R-:W1:Y:S02]  /*e830*/  @!P0 SYNCS.PHASECHK.TRANS64 P0, [R3+URZ+0x2d840], R10 ;  /* 0x02d8400a030085a7 */ /* 0x000e64000800007f */
[----:B-1----:R-:W-:Y:S05]  /*e840*/  @!P0 BRA `(.L_x_11982) ;  /* 0xfffffffc00ec8947 */ /* 0x002fea000383ffff */
[----:B------:R-:W-:Y:S05]  /*e850*/  BRA `(.L_x_12023) ;  /* 0xffffffd000847947 */ /* 0x000fea000383ffff */
.L_x_11983:
        /* <DEDUP_REMOVED lines=8> */
.L_x_12025:
[----:B------:R-:W-:Y:S05]  /*e8e0*/  BSYNC B0 ;  /* 0x0000000000007941 */ /* 0x000fea0003800000 */
.L_x_12024:
        /* <DEDUP_REMOVED lines=9> */
.L_x_12026:
        /* <DEDUP_REMOVED lines=9> */
.L_x_12027:
        /* <DEDUP_REMOVED lines=14> */
.L_x_12028:
[----:B------:R-:W-:Y:S01]  /*eaf0*/  @P0 LEA R25, R28, UR44, 0x1 ;  /* 0x0000002c1c190c11 */ /* 0x000fe2000f8e08ff */
[----:B------:R-:W-:Y:S02]  /*eb00*/  IMAD.MOV.U32 R13, RZ, RZ, R9 ;  /* 0x000000ffff0d7224 */ /* 0x000fe400078e0009 */
[----:B------:R-:W-:Y:S02]  /*eb10*/  IMAD.MOV.U32 R12, RZ, RZ, 0x2 ;  /* 0x00000002ff0c7424 */ /* 0x000fe400078e00ff */
[----:B------:R-:W-:-:S07]  /*eb20*/  IMAD.MOV.U32 R5, RZ, RZ, R14 ;  /* 0x000000ffff057224 */ /* 0x000fce00078e000e */
[----:B------:R-:W-:Y:S05]  /*eb30*/  WARPSYNC.COLLECTIVE R15, `(.L_x_12029) ;  /* 0x000000000f087348 */ /* 0x000fea0003c00000 */
[----:B------:R0:W1:Y:S02]  /*eb40*/  SHFL.IDX P6, R14, R13, R12, R11 ;  /* 0x0000000c0d0e7389 */ /* 0x00006400000c000b */
[----:B01----:R-:W-:Y:S01]  /*eb50*/  ENDCOLLECTIVE ;  /* 0x000000000000791b */ /* 0x003fe20003800000 */
.L_x_12029:
        /* <DEDUP_REMOVED lines=14> */
.L_x_12030:
        /* <DEDUP_REMOVED lines=11> */
.L_x_12031:
        /* <DEDUP_REMOVED lines=16> */
.L_x_12032:
[----:B------:R-:W-:Y:S05]  /*edf0*/  BRA `(.L_x_12033) ;  /* 0xffffffd0004c7947 */ /* 0x000fea000383ffff */
.L_x_11986:
[----:B------:R-:W-:Y:S02]  /*ee00*/  IMAD.MOV.U32 R13, RZ, RZ, R9 ;  /* 0x000000ffff0d7224 */ /* 0x000fe400078e0009 */
[----:B------:R-:W-:Y:S02]  /*ee10*/  IMAD.MOV.U32 R12, RZ, RZ, RZ ;  /* 0x000000ffff0c7224 */ /* 0x000fe400078e00ff */
[----:B------:R-:W-:Y:S02]  /*ee20*/  IMAD.MOV.U32 R11, RZ, RZ, 0x1c1f ;  /* 0x00001c1fff0b7424 */ /* 0x000fe400078e00ff */
[----:B------:R-:W-:Y:S02]  /*ee30*/  IMAD.MOV.U32 R15, RZ, RZ, -0x1 ;  /* 0xffffffffff0f7424 */ /* 0x000fe400078e00ff */
[----:B------:R-:W-:Y:S02]  /*ee40*/  IMAD.U32 R0, RZ, RZ, UR46 ;  /* 0x0000002eff007e24 */ /* 0x000fe4000f8e00ff */
[----:B------:R-:W-:-:S07]  /*ee50*/  IMAD.MOV.U32 R24, RZ, RZ, 0x1 ;  /* 0x00000001ff187424 */ /* 0x000fce00078e00ff */
[----:B------:R-:W-:Y:S05]  /*ee60*/  WARPSYNC.COLLECTIVE R15, `(.L_x_12034) ;  /* 0x000000000f087348 */ /* 0x000fea0003c00000 */
[----:B------:R0:W1:Y:S02]  /*ee70*/  SHFL.IDX P6, R14, R13, R12, R11 ;  /* 0x0000000c0d0e7389 */ /* 0x00006400000c000b */
[----:B01----:R-:W-:Y:S01]  /*ee80*/  ENDCOLLECTIVE ;  /* 0x000000000000791b */ /* 0x003fe20003800000 */
.L_x_12034:
[----:B------:R-:W-:-:S04]  /*ee90*/  IMAD R0, R0, 0xc0, R21 ;  /* 0x000000c000007824 */ /* 0x000fc800078e0215 */
[----:B------:R-:W-:Y:S02]  /*eea0*/  VIADD R5, R0, 0x20 ;  /* 0x0000002000057836 */ /* 0x000fe40000000000 */
[----:B------:R-:W-:Y:S02]  /*eeb0*/  IMAD.MOV.U32 R13, RZ, RZ, R7 ;  /* 0x000000ffff0d7224 */ /* 0x000fe400078e0007 */
[----:B------:R-:W-:-:S07]  /*eec0*/  IMAD.MOV.U32 R2, RZ, RZ, R14 ;  /* 0x000000ffff027224 */ /* 0x000fce00078e000e */
[----:B------:R-:W-:Y:S05]  /*eed0*/  WARPSYNC.COLLECTIVE R15, `(.L_x_12035) ;  /* 0x000000000f087348 */ /* 0x000fea0003c00000 */
[----:B------:R0:W1:Y:S02]  /*eee0*/  SHFL.IDX P6, R14, R13, R12, R11 ;  /* 0x0000000c0d0e7389 */ /* 0x00006400000c000b */
[----:B01----:R-:W-:Y:S01]  /*eef0*/  ENDCOLLECTIVE ;  /* 0x000000000000791b */ /* 0x003fe20003800000 */
.L_x_12035:
[----:B------:R-:W-:Y:S01]  /*ef00*/  ULDC UR4, c[0x0][0x288] ;  /* 0x0000a20000047ab9 */ /* 0x000fe20000000800 */
[----:B------:R-:W-:Y:S02]  /*ef10*/  IMAD.MOV.U32 R3, RZ, RZ, R2 ;  /* 0x000000ffff037224 */ /* 0x000fe400078e0002 */
[----:B------:R-:W-:-:S05]  /*ef20*/  IMAD R6, R20, UR4, RZ ;  /* 0x0000000414067c24 */ /* 0x000fca000f8e02ff */
[----:B------:R-:W-:Y:S01]  /*ef30*/  ISETP.GE.AND P2, PT, R0, R6, PT ;  /* 0x000000060000720c */ /* 0x000fe20003f46270 */
[----:B------:R-:W-:Y:S01]  /*ef40*/  IMAD.MOV.U32 R13, RZ, RZ, R9 ;  /* 0x000000ffff0d7224 */ /* 0x000fe200078e0009 */
[----:B------:R-:W-:-:S11]  /*ef50*/  MOV R12, 0x1 ;  /* 0x00000001000c7802 */ /* 0x000fd60000000f00 */
[----:B------:R-:W-:Y:S01]  /*ef60*/  @!P2 LEA R21, R28, UR44, 0x1 ;  /* 0x0000002c1c15ac11 */ /* 0x000fe2000f8e08ff */
[----:B------:R-:W-:-:S07]  /*ef70*/  IMAD.MOV.U32 R2, RZ, RZ, R14 ;  /* 0x000000ffff027224 */ /* 0x000fce00078e000e */
[----:B------:R-:W-:Y:S05]  /*ef80*/  WARPSYNC.COLLECTIVE R15, `(.L_x_12036) ;  /* 0x000000000f087348 */ /* 0x000fea0003c00000 */
[----:B------:R0:W1:Y:S02]  /*ef90*/  SHFL.IDX P6, R14, R13, R12, R11 ;  /* 0x0000000c0d0e7389 */ /* 0x00006400000c000b */
[----:B01----:R-:W-:Y:S01]  /*efa0*/  ENDCOLLECTIVE ;  /* 0x000000000000791b */ /* 0x003fe20003800000 */
.L_x_12036:
        /* <DEDUP_REMOVED lines=13> */
.L_x_12037:
        /* <DEDUP_REMOVED lines=9> */
.L_x_12038:
        /* <DEDUP_REMOVED lines=13> */
.L_x_12039:
        /* <DEDUP_REMOVED lines=8> */
.L_x_12040:
        /* <DEDUP_REMOVED lines=12> */
.L_x_12041:
        /* <DEDUP_REMOVED lines=10> */
.L_x_12042:
        /* <DEDUP_REMOVED lines=13> */
.L_x_12043:
[----:B------:R-:W-:Y:S01]  /*f490*/  @!P2 LEA R7, R28, UR44, 0x1 ;  /* 0x0000002c1c07ac11 */ /* 0x000fe2000f8e08ff */
[----:B------:R-:W-:Y:S02]  /*f4a0*/  IMAD.MOV.U32 R13, RZ, RZ, R8 ;  /* 0x000000ffff0d7224 */ /* 0x000fe400078e0008 */
[----:B------:R-:W-:Y:S02]  /*f4b0*/  IMAD.MOV.U32 R12, RZ, RZ, 0x1 ;  /* 0x00000001ff0c7424 */ /* 0x000fe400078e00ff */
[----:B------:R-:W-:-:S07]  /*f4c0*/  IMAD.MOV.U32 R2, RZ, RZ, R14 ;  /* 0x000000ffff027224 */ /* 0x000fce00078e000e */
[----:B------:R-:W-:Y:S05]  /*f4d0*/  WARPSYNC.COLLECTIVE R15, `(.L_x_12044) ;  /* 0x000000000f087348 */ /* 0x000fea0003c00000 */
[----:B------:R0:W1:Y:S02]  /*f4e0*/  SHFL.IDX P6, R14, R13, R12, R11 ;  /* 0x0000000c0d0e7389 */ /* 0x00006400000c000b */
[----:B01----:R-:W-:Y:S01]  /*f4f0*/  ENDCOLLECTIVE ;  /* 0x000000000000791b */ /* 0x003fe20003800000 */
.L_x_12044:
        /* <DEDUP_REMOVED lines=12> */
.L_x_12045:
[----:B------:R-:W-:Y:S05]  /*f5c0*/  BRA `(.L_x_12046) ;  /* 0xffffffd4003c7947 */ /* 0x000fea000383ffff */
.L_x_11989:
[----:B0-----:R-:W-:-:S04]  /*f5d0*/  IMAD.U32 R3, RZ, RZ, UR44 ;  /* 0x0000002cff037e24 */ /* 0x001fc8000f8e00ff */
[----:B------:R0:W1:Y:S03]  /*f5e0*/  SYNCS.PHASECHK.TRANS64.TRYWAIT P1, [R3+URZ+0x2d820], R0 ;  /* 0x02d82000030075a7 */ /* 0x000066000802017f */
[----:B-1----:R-:W-:Y:S05]  /*f5f0*/  @!P1 NANOSLEEP.SYNCS 0x989680 ;  /* 0x009896800000995d */ /* 0x002fea0003900000 */
[----:B------:R-:W1:Y:S02]  /*f600*/  @!P1 SYNCS.PHASECHK.TRANS64 P1, [R3+URZ+0x2d820], R0 ;  /* 0x02d82000030095a7 */ /* 0x000e64000802007f */
[----:B-1----:R-:W-:Y:S05]  /*f610*/  @!P1 BRA `(.L_x_11989) ;  /* 0xfffffffc00ec9947 */ /* 0x002fea000383ffff */
[----:B------:R-:W-:Y:S05]  /*f620*/  BRA `(.L_x_12047) ;  /* 0xffffffd4008c7947 */ /* 0x000fea000383ffff */
.L_x_11993:
[----:B0-----:R0:W1:Y:S02]  /*f630*/  SYNCS.PHASECHK.TRANS64.TRYWAIT P0, [R7+URZ+0x2d840], R2 ;  /* 0x02d84002070075a7 */ /* 0x001064000800017f */
[----:B-1----:R-:W-:Y:S05]  /*f640*/  @!P0 NANOSLEEP.SYNCS 0x989680 ;  /* 0x009896800000895d */ /* 0x002fea0003900000 */
[----:B------:R-:W1:Y:S02]  /*f650*/  @!P0 SYNCS.PHASECHK.TRANS64 P0, [R7+URZ+0x2d840], R2 ;  /* 0x02d84002070085a7 */ /* 0x000e64000800007f */
[----:B-1----:R-:W-:Y:S05]  /*f660*/  @!P0 BRA `(.L_x_11993) ;  /* 0xfffffffc00f08947 */ /* 0x002fea000383ffff */
[----:B------:R-:W-:Y:S05]  /*f670*/  BRA `(.L_x_12048) ;  /* 0xffffffd800807947 */ /* 0x000fea000383ffff */
.L_x_11994:
        /* <DEDUP_REMOVED lines=8> */
.L_x_12050:
[----:B------:R-:W-:Y:S05]  /*f700*/  BSYNC B1 ;  /* 0x0000000000017941 */ /* 0x000fea0003800000 */
.L_x_12049:
        /* <DEDUP_REMOVED lines=13> */
.L_x_12051:
        /* <DEDUP_REMOVED lines=8> */
.L_x_12052:
        /* <DEDUP_REMOVED lines=14> */
.L_x_12053:
[----:B------:R-:W-:Y:S02]  /*f940*/  IMAD.MOV.U32 R13, RZ, RZ, R19 ;  /* 0x000000ffff0d7224 */ /* 0x000fe400078e0013 */
[----:B------:R-:W-:Y:S02]  /*f950*/  IMAD.MOV.U32 R12, RZ, RZ, 0x2 ;  /* 0x00000002ff0c7424 */ /* 0x000fe400078e00ff */
[----:B------:R-:W-:-:S07]  /*f960*/  IMAD.MOV.U32 R2, RZ, RZ, R14 ;  /* 0x000000ffff027224 */ /* 0x000fce00078e000e */
[----:B------:R-:W-:Y:S05]  /*f970*/  WARPSYNC.COLLECTIVE R15, `(.L_x_12054) ;  /* 0x000000000f087348 */ /* 0x000fea0003c00000 */
[----:B------:R0:W1:Y:S02]  /*f980*/  SHFL.IDX P6, R14, R13, R12, R11 ;  /* 0x0000000c0d0e7389 */ /* 0x00006400000c000b */
[----:B01----:R-:W-:Y:S01]  /*f990*/  ENDCOLLECTIVE ;  /* 0x000000000000791b */ /* 0x003fe20003800000 */
.L_x_12054:
        /* <DEDUP_REMOVED lines=13> */
.L_x_12055:
[----:B------:R-:W-:Y:S02]  /*fa70*/  IMAD.MOV.U32 R13, RZ, RZ, R19 ;  /* 0x000000ffff0d7224 */ /* 0x000fe400078e0013 */
[----:B------:R-:W-:Y:S02]  /*fa80*/  IMAD.MOV.U32 R12, RZ, RZ, 0x3 ;  /* 0x00000003ff0c7424 */ /* 0x000fe400078e00ff */
[----:B------:R-:W-:-:S07]  /*fa90*/  IMAD.MOV.U32 R2, RZ, RZ, R14 ;  /* 0x000000ffff027224 */ /* 0x000fce00078e000e */
[----:B------:R-:W-:Y:S05]  /*faa0*/  WARPSYNC.COLLECTIVE R15, `(.L_x_12056) ;  /* 0x000000000f087348 */ /* 0x000fea0003c00000 */
[----:B------:R0:W1:Y:S02]  /*fab0*/  SHFL.IDX P6, R14, R13, R12, R11 ;  /* 0x0000000c0d0e7389 */ /* 0x00006400000c000b */
[----:B01----:R-:W-:Y:S01]  /*fac0*/  ENDCOLLECTIVE ;  /* 0x000000000000791b */ /* 0x003fe20003800000 */
.L_x_12056:
        /* <DEDUP_REMOVED lines=14> */
.L_x_12057:
[----:B------:R-:W-:Y:S01]  /*fbb0*/  IMAD.MOV.U32 R2, RZ, RZ, R14 ;  /* 0x000000ffff027224 */ /* 0x000fe200078e000e */
[----:B------:R-:W-:Y:S06]  /*fbc0*/  BRA `(.L_x_12058) ;  /* 0xffffffd800187947 */ /* 0x000fec000383ffff */
.L_x_11999:
[----:B-1----:R1:W2:Y:S02]  /*fbd0*/  SYNCS.PHASECHK.TRANS64.TRYWAIT P0, [R7+URZ+0x2d860], R2 ;  /* 0x02d86002070075a7 */ /* 0x0022a4000800017f */
[----:B--2---:R-:W-:Y:S05]  /*fbe0*/  @!P0 NANOSLEEP.SYNCS 0x989680 ;  /* 0x009896800000895d */ /* 0x004fea0003900000 */
[----:B------:R-:W2:Y:S02]  /*fbf0*/  @!P0 SYNCS.PHASECHK.TRANS64 P0, [R7+URZ+0x2d860], R2 ;  /* 0x02d86002070085a7 */ /* 0x000ea4000800007f */
[----:B--2---:R-:W-:Y:S05]  /*fc00*/  @!P0 BRA `(.L_x_11999) ;  /* 0xfffffffc00f08947 */ /* 0x004fea000383ffff */
[----:B------:R-:W-:Y:S05]  /*fc10*/  BRA `(.L_x_12059) ;  /* 0xffffffd800787947 */ /* 0x000fea000383ffff */
.L_x_12000:
        /* <DEDUP_REMOVED lines=8> */
.L_x_12061:
[----:B------:R-:W-:Y:S05]  /*fca0*/  BSYNC B1 ;  /* 0x0000000000017941 */ /* 0x000fea0003800000 */
.L_x_12060:
        /* <DEDUP_REMOVED lines=9> */
.L_x_12062:
[----:B------:R-:W-:Y:S02]  /*fd40*/  IMAD.MOV.U32 R13, RZ, RZ, R18 ;  /* 0x000000ffff0d7224 */ /* 0x000fe400078e0012 */
[----:B------:R-:W-:Y:S01]  /*fd50*/  IMAD.MOV.U32 R12, RZ, RZ, 0x1 ;  /* 0x00000001ff0c7424 */ /* 0x000fe200078e00ff */
[----:B------:R-:W-:-:S13]  /*fd60*/  IADD3 R2, P0, R14, R4, RZ ;  /* 0x000000040e027210 */ /* 0x000fda0007f1e0ff */
[----:B------:R-:W-:Y:S05]  /*fd70*/  WARPSYNC.COLLECTIVE R15, `(.L_x_12063) ;  /* 0x000000000f087348 */ /* 0x000fea0003c00000 */
[----:B------:R0:W1:Y:S02]  /*fd80*/  SHFL.IDX P6, R14, R13, R12, R11 ;  /* 0x0000000c0d0e7389 */ /* 0x00006400000c000b */
[----:B01----:R-:W-:Y:S01]  /*fd90*/  ENDCOLLECTIVE ;  /* 0x000000000000791b */ /* 0x003fe20003800000 */
.L_x_12063:
        /* <DEDUP_REMOVED lines=15> */
.L_x_12064:
[----:B------:R-:W-:Y:S02]  /*fe90*/  IMAD.MOV.U32 R13, RZ, RZ, R18 ;  /* 0x000000ffff0d7224 */ /* 0x000fe400078e0012 */
[----:B------:R-:W-:Y:S01]  /*fea0*/  IMAD.MOV.U32 R12, RZ, RZ, 0x2 ;  /* 0x00000002ff0c7424 */ /* 0x000fe200078e00ff */
[----:B------:R-:W-:-:S13]  /*feb0*/  IADD3 R2, P0, R14, R4, RZ ;  /* 0x000000040e027210 */ /* 0x000fda0007f1e0ff */
[----:B------:R-:W-:Y:S05]  /*fec0*/  WARPSYNC.COLLECTIVE R15, `(.L_x_12065) ;  /* 0x000000000f087348 */ /* 0x000fea0003c00000 */
[----:B------:R0:W1:Y:S02]  /*fed0*/  SHFL.IDX P6, R14, R13, R12, R11 ;  /* 0x0000000c0d0e7389 */ /* 0x00006400000c000b */
[----:B01----:R-:W-:Y:S01]  /*fee0*/  ENDCOLLECTIVE ;  /* 0x000000000000791b */ /* 0x003fe20003800000 */
.L_x_12065:
        /* <DEDUP_REMOVED lines=15> */
.L_x_12066:
[----:B------:R-:W-:Y:S02]  /*ffe0*/  IMAD.MOV.U32 R13, RZ, RZ, R18 ;  /* 0x000000ffff0d7224 */ /* 0x000fe400078e0012 */
[----:B------:R-:W-:Y:S01]  /*fff0*/  IMAD.MOV.U32 R12, RZ, RZ, 0x3 ;  /* 0x00000003ff0c7424 */ /* 0x000fe200078e00ff */
[----:B------:R-:W-:-:S13]  /*10000*/  IADD3 R2, P0, R14, R4, RZ ;  /* 0x000000040e027210 */ /* 0x000fda0007f1e0ff */
[----:B------:R-:W-:Y:S05]  /*10010*/  WARPSYNC.COLLECTIVE R15, `(.L_x_12067) ;  /* 0x000000000f087348 */ /* 0x000fea0003c00000 */
[----:B------:R0:W1:Y:S02]  /*10020*/  SHFL.IDX P6, R14, R13, R12, R11 ;  /* 0x0000000c0d0e7389 */ /* 0x00006400000c000b */
[----:B01----:R-:W-:Y:S01]  /*10030*/  ENDCOLLECTIVE ;  /* 0x000000000000791b */ /* 0x003fe20003800000 */
.L_x_12067:
        /* <DEDUP_REMOVED lines=12> */
.L_x_12068:
[----:B------:R-:W-:Y:S01]  /*10100*/  @!PT LDS RZ, [RZ] ;  /* 0x00000000fffff984 */ /* 0x000fe20000000800 */
[----:B------:R-:W-:Y:S01]  /*10110*/  @!PT LDS RZ, [RZ] ;  /* 0x00000000fffff984 */ /* 0x000fe20000000800 */
[----:B------:R-:W-:Y:S01]  /*10120*/  @!PT LDS RZ, [RZ] ;  /* 0x00000000fffff984 */ /* 0x000fe20000000800 */
[----:B------:R0:W-:Y:S01]  /*10130*/  LDGSTS.E.BYPASS.LTC128B.128 [R8+0x3400], desc[UR60][R2.64+0x40], !P0 ;  /* 0x0340004002087fae */ /* 0x0001e2000c101d7c */
[----:B------:R-:W-:-:S13]  /*10140*/  ISETP.LT.OR P0, PT, R0, 0x41, P1 ;  /* 0x000000410000780c */ /* 0x000fda0000f01670 */
[----:B------:R0:W-:Y:S01]  /*10150*/  LDGSTS.E.BYPASS.LTC128B.128 [R8+0x5400], desc[UR60][R2.64+0x80], !P0 ;  /* 0x0540008002087fae */ /* 0x0001e2000c101d7c */
[----:B------:R-:W-:Y:S05]  /*10160*/  BRA `(.L_x_12069) ;  /* 0xffffffd400b87947 */ /* 0x000fea000383ffff */
.L_x_12006:
[----:B0-----:R0:W1:Y:S02]  /*10170*/  SYNCS.PHASECHK.TRANS64.TRYWAIT P0, [R0+URZ+0x2d860], R3 ;  /* 0x02d86003000075a7 */ /* 0x001064000800017f */
[----:B-1----:R-:W-:Y:S05]  /*10180*/  @!P0 NANOSLEEP.SYNCS 0x989680 ;  /* 0x009896800000895d */ /* 0x002fea0003900000 */
[----:B------:R-:W1:Y:S02]  /*10190*/  @!P0 SYNCS.PHASECHK.TRANS64 P0, [R0+URZ+0x2d860], R3 ;  /* 0x02d86003000085a7 */ /* 0x000e64000800007f */
[----:B-1----:R-:W-:Y:S05]  /*101a0*/  @!P0 BRA `(.L_x_12006) ;  /* 0xfffffffc00f08947 */ /* 0x002fea000383ffff */
[----:B------:R-:W-:Y:S05]  /*101b0*/  BRA `(.L_x_12070) ;  /* 0xffffffd800b47947 */ /* 0x000fea000383ffff */
.L_x_12007:
        /* <DEDUP_REMOVED lines=8> */
.L_x_12072:
[----:B------:R-:W-:Y:S05]  /*10240*/  BSYNC B0 ;  /* 0x0000000000007941 */ /* 0x000fea0003800000 */
.L_x_12071:
        /* <DEDUP_REMOVED lines=10> */
.L_x_12073:
        /* <DEDUP_REMOVED lines=15> */
.L_x_12074:
        /* <DEDUP_REMOVED lines=17> */
.L_x_12075:
        /* <DEDUP_REMOVED lines=8> */
.L_x_12076:
        /* <DEDUP_REMOVED lines=15> */
.L_x_12077:
[----:B------:R-:W-:Y:S02]  /*10660*/  IMAD.MOV.U32 R3, RZ, RZ, R7 ;  /* 0x000000ffff037224 */ /* 0x000fe400078e0007 */
[----:B------:R-:W-:Y:S02]  /*10670*/  IMAD.MOV.U32 R13, RZ, RZ, R18 ;  /* 0x000000ffff0d7224 */ /* 0x000fe400078e0012 */
[----:B------:R-:W-:Y:S02]  /*10680*/  IMAD.MOV.U32 R12, RZ, RZ, 0x3 ;  /* 0x00000003ff0c7424 */ /* 0x000fe400078e00ff */
[----:B------:R-:W-:-:S07]  /*10690*/  IMAD.MOV.U32 R8, RZ, RZ, R14 ;  /* 0x000000ffff087224 */ /* 0x000fce00078e000e */
[----:B------:R-:W-:Y:S05]  /*106a0*/  WARPSYNC.COLLECTIVE R15, `(.L_x_12078) ;  /* 0x000000000f087348 */ /* 0x000fea0003c00000 */
[----:B------:R0:W1:Y:S02]  /*106b0*/  SHFL.IDX P6, R14, R13, R12, R11 ;  /* 0x0000000c0d0e7389 */ /* 0x00006400000c000b */
[----:B01----:R-:W-:Y:S01]  /*106c0*/  ENDCOLLECTIVE ;  /* 0x000000000000791b */ /* 0x003fe20003800000 */
.L_x_12078:
        /* <DEDUP_REMOVED lines=13> */
.L_x_12079:
[----:B------:R-:W-:Y:S05]  /*107a0*/  BRA `(.L_x_12080) ;  /* 0xffffffd400fc7947 */ /* 0x000fea000383ffff */
.L_x_12010:
[----:B0-----:R0:W1:Y:S02]  /*107b0*/  SYNCS.PHASECHK.TRANS64.TRYWAIT P0, [R7+URZ+0x2d820], R6 ;  /* 0x02d82006070075a7 */ /* 0x001064000800017f */
[----:B-1----:R-:W-:Y:S05]  /*107c0*/  @!P0 NANOSLEEP.SYNCS 0x989680 ;  /* 0x009896800000895d */ /* 0x002fea0003900000 */
[----:B------:R-:W1:Y:S02]  /*107d0*/  @!P0 SYNCS.PHASECHK.TRANS64 P0, [R7+URZ+0x2d820], R6 ;  /* 0x02d82006070085a7 */ /* 0x000e64000800007f */
[----:B-1----:R-:W-:Y:S05]  /*107e0*/  @!P0 BRA `(.L_x_12010) ;  /* 0xfffffffc00f08947 */ /* 0x002fea000383ffff */
[----:B------:R-:W-:Y:S05]  /*107f0*/  BRA `(.L_x_12081) ;  /* 0xffffffd800787947 */ /* 0x000fea000383ffff */
.L_x_12011:
        /* <DEDUP_REMOVED lines=11> */
.L_x_12083:
[----:B------:R-:W-:Y:S05]  /*108b0*/  BSYNC B0 ;  /* 0x0000000000007941 */ /* 0x000fea0003800000 */
.L_x_12082:
[----:B------:R-:W-:Y:S05]  /*108c0*/  BRA `(.L_x_12084) ;  /* 0xffffffd8005c7947 */ /* 0x000fea000383ffff */
.L_x_12012:
[----:B------:R-:W-:Y:S01]  /*108d0*/  BSSY B0, `(.L_x_12085) ;  /* 0x0000006000007945 */ /* 0x000fe20003800000 */
[----:B------:R-:W-:-:S07]  /*108e0*/  IMAD.MOV.U32 R15, RZ, RZ, -0x1 ;  /* 0xffffffffff0f7424 */ /* 0x000fce00078e00ff */
[----:B01---5:R-:W-:Y:S05]  /*108f0*/  WARPSYNC.COLLECTIVE R15, `(.L_x_12086) ;  /* 0x000000000f0c7348 */ /* 0x023fea0003c00000 */
[----:B------:R-:W-:Y:S02]  /*10900*/  ELECT P6, UR62, PT ;  /* 0x00000000003e782f */ /* 0x000fe400038c0000 */
[----:B------:R-:W-:Y:S01]  /*10910*/  MOV R14, UR62 ;  /* 0x0000003e000e7c02 */ /* 0x000fe20008000f00 */
[----:B01---5:R-:W-:Y:S10]  /*10920*/  ENDCOLLECTIVE ;  /* 0x000000000000791b */ /* 0x023ff40003800000 */
.L_x_12086:
[----:B------:R-:W-:Y:S05]  /*10930*/  BSYNC B0 ;  /* 0x0000000000007941 */ /* 0x000fea0003800000 */
.L_x_12085:
[----:B------:R-:W-:Y:S05]  /*10940*/  BRA `(.L_x_12087) ;  /* 0xffffffd800507947 */ /* 0x000fea000383ffff */
.L_x_12014:
[----:B-1----:R1:W2:Y:S02]  /*10950*/  SYNCS.PHASECHK.TRANS64.TRYWAIT P1, [R5+URZ+0x2d840], R4 ;  /* 0x02d84004050075a7 */ /* 0x0022a4000802017f */
[----:B--2---:R-:W-:Y:S05]  /*10960*/  @!P1 NANOSLEEP.SYNCS 0x989680 ;  /* 0x009896800000995d */ /* 0x004fea0003900000 */
[----:B------:R-:W2:Y:S02]  /*10970*/  @!P1 SYNCS.PHASECHK.TRANS64 P1, [R5+URZ+0x2d840], R4 ;  /* 0x02d84004050095a7 */ /* 0x000ea4000802007f */
[----:B--2---:R-:W-:Y:S05]  /*10980*/  @!P1 BRA `(.L_x_12014) ;  /* 0xfffffffc00f09947 */ /* 0x004fea000383ffff */
[----:B------:R-:W-:Y:S05]  /*10990*/  BRA `(.L_x_12088) ;  /* 0xffffffd800787947 */ /* 0x000fea000383ffff */
.L_x_12016:
[----:B--2---:R2:W3:Y:S02]  /*109a0*/  SYNCS.PHASECHK.TRANS64.TRYWAIT P1, [R3+URZ+0x2d840], R0 ;  /* 0x02d84000030075a7 */ /* 0x0044e4000802017f */
[----:B---3--:R-:W-:Y:S05]  /*109b0*/  @!P1 NANOSLEEP.SYNCS 0x989680 ;  /* 0x009896800000995d */ /* 0x008fea0003900000 */
[----:B------:R-:W3:Y:S02]  /*109c0*/  @!P1 SYNCS.PHASECHK.TRANS64 P1, [R3+URZ+0x2d840], R0 ;  /* 0x02d84000030095a7 */ /* 0x000ee4000802007f */
[----:B---3--:R-:W-:Y:S05]  /*109d0*/  @!P1 BRA `(.L_x_12016) ;  /* 0xfffffffc00f09947 */ /* 0x008fea000383ffff */
[----:B------:R-:W-:Y:S05]  /*109e0*/  BRA `(.L_x_12089) ;  /* 0xffffffd800847947 */ /* 0x000fea000383ffff */
.L_x_12018:
[----:B---3--:R3:W4:Y:S02]  /*109f0*/  SYNCS.PHASECHK.TRANS64.TRYWAIT P1, [R5+URZ+0x2d860], R4 ;  /* 0x02d86004050075a7 */ /* 0x008724000802017f */
[----:B----4-:R-:W-:Y:S05]  /*10a00*/  @!P1 NANOSLEEP.SYNCS 0x989680 ;  /* 0x009896800000995d */ /* 0x010fea0003900000 */
[----:B------:R-:W4:Y:S02]  /*10a10*/  @!P1 SYNCS.PHASECHK.TRANS64 P1, [R5+URZ+0x2d860], R4 ;  /* 0x02d86004050095a7 */ /* 0x000f24000802007f */
[----:B----4-:R-:W-:Y:S05]  /*10a20*/  @!P1 BRA `(.L_x_12018) ;  /* 0xfffffffc00f09947 */ /* 0x010fea000383ffff */
[----:B------:R-:W-:Y:S05]  /*10a30*/  BRA `(.L_x_12090) ;  /* 0xffffffd800807947 */ /* 0x000fea000383ffff */
.L_x_12091:
        /* <DEDUP_REMOVED lines=12> */
.L_x_16002:


//--------------------- .text._ZN7cutlass13device_kernelIN5flash11enable_sm90INS1_16FlashAttnFwdSm90INS1_25CollectiveMainloopFwdSm90ILi2EN4cute5tupleIJNS5_1CILi1EEES8_S8_EEENS6_IJNS7_ILi192EEENS7_ILi128EEENS7_ILi96EEEEEELi96ENS_6half_tEfNS_4arch4Sm90ELb1ELb0ELb0ELb1ELb1ELb0ELb0ELb0ELb1ELb1ELb1ELb0EEENS1_21CollectiveEpilogueFwdINS6_IJSA_SC_SB_EEES9_SE_SG_Li384ELb1ELb1ELb1ELb0EEENS1_36VarlenDynamicPersistentTileSchedulerILi192ELi128ELi384ELi128ELb1ELb1ELb1ELb1ELb1ELb1EEEEEEEEEvNT_6ParamsE --------------------------
	.section	.text._ZN7cutlass13device_kernelIN5flash11enable_sm90INS1_16FlashAttnFwdSm90INS1_25CollectiveMainloopFwdSm90ILi2EN4cute5tupleIJNS5_1CILi1EEES8_S8_EEENS6_IJNS7_ILi192EEENS7_ILi128EEENS7_ILi96EEEEEELi96ENS_6half_tEfNS_4arch4Sm90ELb1ELb0ELb0ELb1ELb1ELb0ELb0ELb0ELb1ELb1ELb1ELb0EEENS1_21CollectiveEpilogueFwdINS6_IJSA_SC_SB_EEES9_SE_SG_Li384ELb1ELb1ELb1ELb0EEENS1_36VarlenDynamicPersistentTileSchedulerILi192ELi128ELi384ELi128ELb1ELb1ELb1ELb1ELb1ELb1EEEEEEEEEvNT_6ParamsE,"ax",@progbits
	.align	128
.text._ZN7cutlass13device_kernelIN5flash11enable_sm90INS1_16FlashAttnFwdSm90INS1_25CollectiveMainloopFwdSm90ILi2EN4cute5tupleIJNS5_1CILi1EEES8_S8_EEENS6_IJNS7_ILi192EEENS7_ILi128EEENS7_ILi96EEEEEELi96ENS_6half_tEfNS_4arch4Sm90ELb1ELb0ELb0ELb1ELb1ELb0ELb0ELb0ELb1ELb1ELb1ELb0EEENS1_21CollectiveEpilogueFwdINS6_IJSA_SC_SB_EEES9_SE_SG_Li384ELb1ELb1ELb1ELb0EEENS1_36VarlenDynamicPersistentTileSchedulerILi192ELi128ELi384ELi128ELb1ELb1ELb1ELb1ELb1ELb1EEEEEEEEEvNT_6ParamsE:
        .type           _ZN7cutlass13device_kernelIN5flash11enable_sm90INS1_16FlashAttnFwdSm90INS1_25CollectiveMainloopFwdSm90ILi2EN4cute5tupleIJNS5_1CILi1EEES8_S8_EEENS6_IJNS7_ILi192EEENS7_ILi128EEENS7_ILi96EEEEEELi96ENS_6half_tEfNS_4arch4Sm90ELb1ELb0ELb0ELb1ELb1ELb0ELb0ELb0ELb1ELb1ELb1ELb0EEENS1_21CollectiveEpilogueFwdINS6_IJSA_SC_SB_EEES9_SE_SG_Li384ELb1ELb1ELb1ELb0EEENS1_36VarlenDynamicPersistentTileSchedulerILi192ELi128ELi384ELi128ELb1ELb1ELb1ELb1ELb1ELb1EEEEEEEEEvNT_6ParamsE,@function
        .size           _ZN7cutlass13device_kernelIN5flash11enable_sm90INS1_16FlashAttnFwdSm90INS1_25CollectiveMainloopFwdSm90ILi2EN4cute5tupleIJNS5_1CILi1EEES8_S8_EEENS6_IJNS7_ILi192EEENS7_ILi128EEENS7_ILi96EEEEEELi96ENS_6half_tEfNS_4arch4Sm90ELb1ELb0ELb0ELb1ELb1ELb0ELb0ELb0ELb1ELb1ELb1ELb0EEENS1_21CollectiveEpilogueFwdINS6_IJSA_SC_SB_EEES9_SE_SG_Li384ELb1ELb1ELb1ELb0EEENS1_36VarlenDynamicPersistentTileSchedulerILi192ELi128ELi384ELi128ELb1ELb1ELb1ELb1ELb1ELb1EEEEEEEEEvNT_6ParamsE,(.L_x_16003 - _ZN7cutlass13device_kernelIN5flash11enable_sm90INS1_16FlashAttnFwdSm90INS1_25CollectiveMainloopFwdSm90ILi2EN4cute5tupleIJNS5_1CILi1EEES8_S8_EEENS6_IJNS7_ILi192EEENS7_ILi128EEENS7_ILi96EEEEEELi96ENS_6half_tEfNS_4arch4Sm90ELb1ELb0ELb0ELb1ELb1ELb0ELb0ELb0ELb1ELb1ELb1ELb0EEENS1_21CollectiveEpilogueFwdINS6_IJSA_SC_SB_EEES9_SE_SG_Li384ELb1ELb1ELb1ELb0EEENS1_36VarlenDynamicPersistentTileSchedulerILi192ELi128ELi384ELi128ELb1ELb1ELb1ELb1ELb1ELb1EEEEEEEEEvNT_6ParamsE)
        .other          _ZN7cutlass13device_kernelIN5flash11enable_sm90INS1_16FlashAttnFwdSm90INS1_25CollectiveMainloopFwdSm90ILi2EN4cute5tupleIJNS5_1CILi1EEES8_S8_EEENS6_IJNS7_ILi192EEENS7_ILi128EEENS7_ILi96EEEEEELi96ENS_6half_tEfNS_4arch4Sm90ELb1ELb0ELb0ELb1ELb1ELb0ELb0ELb0ELb1ELb1ELb1ELb0EEENS1_21CollectiveEpilogueFwdINS6_IJSA_SC_SB_EEES9_SE_SG_Li384ELb1ELb1ELb1ELb0EEENS1_36VarlenDynamicPersistentTileSchedulerILi192ELi128ELi384ELi128ELb1ELb1ELb1ELb1ELb1ELb1EEEEEEEEEvNT_6ParamsE,@"STO_CUDA_ENTRY STV_DEFAULT"
_ZN7cutlass13device_kernelIN5flash11enable_sm90INS1_16FlashAttnFwdSm90INS1_25CollectiveMainloopFwdSm90ILi2EN4cute5tupleIJNS5_1CILi1EEES8_S8_EEENS6_IJNS7_ILi192EEENS7_ILi128EEENS7_ILi96EEEEEELi96ENS_6half_tEfNS_4arch4Sm90ELb1ELb0ELb0ELb1ELb1ELb0ELb0ELb0ELb1ELb1ELb1ELb0EEENS1_21CollectiveEpilogueFwdINS6_IJSA_SC_SB_EEES9_SE_SG_Li384ELb1ELb1ELb1ELb0EEENS1_36VarlenDynamicPersistentTileSchedulerILi192ELi128ELi384ELi128ELb1ELb1ELb1ELb1ELb1ELb1EEEEEEEEEvNT_6ParamsE:
        /* <DEDUP_REMOVED lines=45> */
.L_x_12092:
        /* <DEDUP_REMOVED lines=22> */
.L_x_12093:
        /* <DEDUP_REMOVED lines=18> */
.L_x_12094:
        /* <DEDUP_REMOVED lines=22> */
.L_x_12095:
        /* <DEDUP_REMOVED lines=22> */
.L_x_12096:
        /* <DEDUP_REMOVED lines=8> */
.L_x_12098:
        /* <DEDUP_REMOVED lines=38> */
[----:B------:R-:W-:Y:S01]  /*0af0*/  IMAD.IADD R3, R4, 0x1, -R3 ;  /* 0x0000000104037824 */ /* 0x000fe200078e0a03 */
[----:B------:R-:W-:Y:S01]  /*0b00*/  LEA.HI R13, R12, R16, RZ, 0x2 ;  /* 0x000000100c0d7211 */ /* 0x000fe200078f10ff */
[----:B------:R-:W-:Y:S02]  /*0b10*/  IMAD.IADD R7, R6, 0x1, -R7 ;  /* 0x0000000106077824 */ /* 0x000fe400078e0a07 */
[----:B------:R-:W-:Y:S01]  /*0b20*/  IMAD R6, R8, 0x10, R4 ;  /* 0x0000001008067824 */ /* 0x000fe200078e0204 */
[----:B------:R-:W-:Y:S01]  /*0b30*/  LEA.HI R4, R2, R2, RZ, 0x1 ;  /* 0x0000000202047211 */ /* 0x000fe200078f08ff */
[----:B------:R-:W-:Y:S01]  /*0b40*/  IMAD.SHL.U32 R2, R3, 0x40, RZ ;  /* 0x0000004003027824 */ /* 0x000fe200078e00ff */
[--C-:B------:R-:W-:Y:S02]  /*0b50*/  SHF.R.S32.HI R14, RZ, 0x2, R13.reuse ;  /* 0x00000002ff0e7819 */ /* 0x100fe4000001140d */
[----:B------:R-:W-:Y:S01]  /*0b60*/  SHF.R.S32.HI R15, RZ, 0x1f, R13 ;  /* 0x0000001fff0f7819 */ /* 0x000fe2000001140d */
[----:B------:R-:W-:Y:S01]  /*0b70*/  IMAD.SHL.U32 R7, R7, 0x8, RZ ;  /* 0x0000000807077824 */ /* 0x000fe200078e00ff */
[----:B------:R-:W-:Y:S01]  /*0b80*/  LOP3.LUT R2, R2, 0x1c0, RZ, 0xc0, !PT ;  /* 0x000001c002027812 */ /* 0x000fe200078ec0ff */
[----:B------:R-:W-:Y:S01]  /*0b90*/  IMAD.SHL.U32 R5, R5, 0x40, RZ ;  /* 0x0000004005057824 */ /* 0x000fe200078e00ff */
[----:B------:R-:W-:Y:S01]  /*0ba0*/  LEA.HI R15, R15, R14, RZ, 0x3 ;  /* 0x0000000e0f0f7211 */ /* 0x000fe200078f18ff */
[----:B------:R-:W-:Y:S01]  /*0bb0*/  IMAD.U32 R6, R6, 0x20, R7 ;  /* 0x0000002006067824 */ /* 0x000fe200078e0007 */
[----:B------:R-:W-:-:S02]  /*0bc0*/  LEA.HI R12, R12, R16, RZ, 0x5 ;  /* 0x000000100c0c7211 */ /* 0x000fc400078f28ff */
[----:B------:R-:W-:Y:S02]  /*0bd0*/  LOP3.LUT R15, R15, 0xfffffff8, RZ, 0xc0, !PT ;  /* 0xfffffff80f0f7812 */ /* 0x000fe400078ec0ff */
[----:B------:R-:W-:Y:S02]  /*0be0*/  LOP3.LUT R7, R2, 0x8, R7, 0xf8, !PT ;  /* 0x0000000802077812 */ /* 0x000fe400078ef807 */
[----:B------:R-:W-:Y:S02]  /*0bf0*/  LOP3.LUT R5, R5, 0x7ffffe00, RZ, 0xc0, !PT ;  /* 0x7ffffe0005057812 */ /* 0x000fe400078ec0ff */
[----:B------:R-:W-:Y:S01]  /*0c00*/  SHF.R.U32.HI R2, RZ, 0x3, R2 ;  /* 0x00000003ff027819 */ /* 0x000fe20000011602 */
[----:B------:R-:W-:Y:S01]  /*0c10*/  IMAD.IADD R15, R14, 0x1, -R15 ;  /* 0x000000010e0f7824 */ /* 0x000fe200078e0a0f */
[----:B------:R-:W-:Y:S01]  /*0c20*/  SHF.R.S32.HI R12, RZ, 0x5, R12 ;  /* 0x00000005ff0c7819 */ /* 0x000fe2000001140c */
[----:B------:R-:W-:Y:S01]  /*0c30*/  IMAD R5, R8, 0x400, R5 ;  /* 0x0000040008057824 */ /* 0x000fe200078e0205 */
[----:B------:R-:W-:-:S02]  /*0c40*/  LOP3.LUT R2, R7, R2, RZ, 0x3c, !PT ;  /* 0x0000000207027212 */ /* 0x000fc400078e3cff */
[----:B------:R-:W-:Y:S01]  /*0c50*/  LEA.HI R0, R0, R18, RZ, 0x2 ;  /* 0x0000001200007211 */ /* 0x000fe200078f10ff */
[----:B------:R-:W-:Y:S02]  /*0c60*/  IMAD R4, R4, -0x3, R17 ;  /* 0xfffffffd04047824 */ /* 0x000fe400078e0211 */
[----:B------:R-:W-:Y:S02]  /*0c70*/  IMAD R15, R12, 0x10, R15 ;  /* 0x000000100c0f7824 */ /* 0x000fe400078e020f */
[----:B------:R-:W-:Y:S01]  /*0c80*/  IMAD.IADD R17, R5, 0x1, R2 ;  /* 0x0000000105117824 */ /* 0x000fe200078e0202 */
[----:B------:R-:W-:Y:S01]  /*0c90*/  LOP3.LUT R2, R0, 0xfffffffc, RZ, 0xc0, !PT ;  /* 0xfffffffc00027812 */ /* 0x000fe200078ec0ff */
[----:B------:R-:W-:Y:S01]  /*0ca0*/  IMAD R8, R4, 0x40, R15 ;  /* 0x0000004004087824 */ /* 0x000fe200078e020f */
[----:B------:R0:W-:Y:S01]  /*0cb0*/  STL [R1+0x48], R6 ;  /* 0x0000480601007387 */ /* 0x0001e20000100800 */
[----:B------:R-:W-:Y:S02]  /*0cc0*/  LOP3.LUT R13, R13, 0x7ffffffc, RZ, 0xc0, !PT ;  /* 0x7ffffffc0d0d7812 */ /* 0x000fe400078ec0ff */
[----:B------:R-:W-:Y:S01]  /*0cd0*/  IMAD.IADD R4, R18, 0x1, -R2 ;  /* 0x0000000112047824 */ /* 0x000fe200078e0a02 */
[----:B------:R1:W-:Y:S01]  /*0ce0*/  STL [R1+0x44], R8 ;  /* 0x0000440801007387 */ /* 0x0003e20000100800 */
[----:B------:R-:W-:-:S03]  /*0cf0*/  R2P PR, R3, 0x6 ;  /* 0x0000000603007804 */ /* 0x000fc60000000000 */
[----:B------:R1:W-:Y:S01]  /*0d00*/  STL [R1+0x10], RZ ;  /* 0x000010ff01007387 */ /* 0x0003e20000100800 */
[C---:B------:R-:W-:Y:S01]  /*0d10*/  LEA.HI R3, R4.reuse, R4, RZ, 0x1 ;  /* 0x0000000404037211 */ /* 0x040fe200078f08ff */
[----:B------:R-:W-:Y:S02]  /*0d20*/  IMAD.SHL.U32 R145, R4, 0x8, RZ ;  /* 0x0000000804917824 */ /* 0x000fe400078e00ff */
[----:B------:R-:W-:Y:S01]  /*0d30*/  IMAD.IADD R13, R16, 0x1, -R13 ;  /* 0x00000001100d7824 */ /* 0x000fe200078e0a0d */
[----:B------:R-:W-:Y:S01]  /*0d40*/  LOP3.LUT R3, R3, 0x1ffffffe, RZ, 0xc0, !PT ;  /* 0x1ffffffe03037812 */ /* 0x000fe200078ec0ff */
[----:B------:R-:W-:Y:S01]  /*0d50*/  VIADD R150, R145, 0x40 ;  /* 0x0000004091967836 */ /* 0x000fe20000000000 */
[----:B------:R-:W-:Y:S01]  /*0d60*/  LEA R17, R17, UR40, 0x1 ;  /* 0x0000002811117c11 */ /* 0x000fe2000f8e08ff */
[----:B------:R-:W-:Y:S02]  /*0d70*/  VIADD R149, R145, 0x20 ;  /* 0x0000002091957836 */ /* 0x000fe40000000000 */
[----:B------:R-:W-:Y:S01]  /*0d80*/  IMAD.SHL.U32 R141, R13, 0x2, RZ ;  /* 0x000000020d8d7824 */ /* 0x000fe200078e00ff */
[----:B------:R-:W-:Y:S01]  /*0d90*/  SHF.R.S32.HI R0, RZ, 0x2, R0 ;  /* 0x00000002ff007819 */ /* 0x000fe20000011400 */
[----:B------:R-:W-:Y:S01]  /*0da0*/  IMAD.MOV.U32 R18, RZ, RZ, 0x40 ;  /* 0x00000040ff127424 */ /* 0x000fe200078e00ff */
[----:B------:R-:W-:Y:S01]  /*0db0*/  SHF.R.S32.HI R0, RZ, 0x1f, R150 ;  /* 0x0000001fff007819 */ /* 0x000fe20000011496 */
[----:B------:R-:W-:Y:S01]  /*0dc0*/  IMAD.IADD R3, R4, 0x1, -R3 ;  /* 0x0000000104037824 */ /* 0x000fe200078e0a03 */
[----:B------:R-:W-:Y:S01]  /*0dd0*/  SHF.R.S32.HI R4, RZ, 0x1f, R149 ;  /* 0x0000001fff047819 */ /* 0x000fe20000011495 */
[----:B------:R-:W-:-:S02]  /*0de0*/  IMAD.MOV.U32 R5, RZ, RZ, R9 ;  /* 0x000000ffff057224 */ /* 0x000fc400078e0009 */
[C---:B------:R-:W-:Y:S01]  /*0df0*/  VIADD R0, R141.reuse, 0x20 ;  /* 0x000000208d007836 */ /* 0x040fe20000000000 */
[----:B------:R-:W-:Y:S01]  /*0e00*/  SEL R18, R18, 0xffffffc0, !P2 ;  /* 0xffffffc012127807 */ /* 0x000fe20005000000 */
[C---:B------:R-:W-:Y:S02]  /*0e10*/  VIADD R9, R141.reuse, 0x10 ;  /* 0x000000108d097836 */ /* 0x040fe40000000000 */
[C---:B------:R-:W-:Y:S02]  /*0e20*/  VIADD R4, R141.reuse, 0x18 ;  /* 0x000000188d047836 */ /* 0x040fe40000000000 */
[C---:B------:R-:W-:Y:S02]  /*0e30*/  VIADD R155, R141.reuse, 0x38 ;  /* 0x000000388d9b7836 */ /* 0x040fe40000000000 */
[----:B0-----:R-:W-:Y:S02]  /*0e40*/  IMAD.MOV.U32 R6, RZ, RZ, R10 ;  /* 0x000000ffff067224 */ /* 0x001fe400078e000a */
[----:B------:R-:W-:-:S02]  /*0e50*/  VIADD R157, R141, 0x28 ;  /* 0x000000288d9d7836 */ /* 0x000fc40000000000 */
[C---:B------:R-:W-:Y:S02]  /*0e60*/  VIADD R156, R141.reuse, 0x30 ;  /* 0x000000308d9c7836 */ /* 0x040fe40000000000 */
[C---:B------:R-:W-:Y:S02]  /*0e70*/  VIADD R153, R141.reuse, 0x48 ;  /* 0x000000488d997836 */ /* 0x040fe40000000000 */
[C---:B------:R-:W-:Y:S02]  /*0e80*/  VIADD R10, R141.reuse, 0x8 ;  /* 0x000000088d0a7836 */ /* 0x040fe40000000000 */
[C---:B------:R-:W-:Y:S02]  /*0e90*/  VIADD R154, R141.reuse, 0x40 ;  /* 0x000000408d9a7836 */ /* 0x040fe40000000000 */
[C---:B------:R-:W-:Y:S02]  /*0ea0*/  VIADD R152, R141.reuse, 0x50 ;  /* 0x000000508d987836 */ /* 0x040fe40000000000 */
[----:B------:R-:W-:-:S02]  /*0eb0*/  VIADD R151, R141, 0x58 ;  /* 0x000000588d977836 */ /* 0x000fc40000000000 */
[----:B------:R-:W-:Y:S01]  /*0ec0*/  VIADD R23, R17, 0x21820 ;  /* 0x0002182011177836 */ /* 0x000fe20000000000 */
[----:B------:R-:W-:Y:S02]  /*0ed0*/  SHF.R.S32.HI R0, RZ, 0x1f, R0 ;  /* 0x0000001fff007819 */ /* 0x000fe40000011400 */
[----:B------:R-:W-:Y:S02]  /*0ee0*/  SHF.R.S32.HI R9, RZ, 0x1f, R9 ;  /* 0x0000001fff097819 */ /* 0x000fe40000011409 */
[----:B------:R-:W-:Y:S02]  /*0ef0*/  SHF.R.S32.HI R4, RZ, 0x1f, R4 ;  /* 0x0000001fff047819 */ /* 0x000fe40000011404 */
        /* <DEDUP_REMOVED lines=10> */
[----:B------:R-:W-:Y:S01]  /*0fa0*/  SHF.R.S32.HI R0, RZ, 0x1f, R151 ;  /* 0x0000001fff007819 */ /* 0x000fe20000011497 */
[----:B------:R-:W-:Y:S01]  /*0fb0*/  UMOV UR38, URZ ;  /* 0x0000003f00267c82 */ /* 0x000fe20008000000 */
[----:B--2---:R-:W-:Y:S01]  /*0fc0*/  LOP3.LUT R22, R19, 0x1, RZ, 0xfc, !PT ;  /* 0x0000000113167812 */ /* 0x004fe200078efcff */
[----:B------:R-:W-:-:S04]  /*0fd0*/  VIADD R19, R17, 0x21800 ;  /* 0x0002180011137836 */ /* 0x000fc80000000000 */
[C---:B------:R-:W-:Y:S02]  /*0fe0*/  @P1 VIADD R23, R19.reuse, 0xffffffe0 ;  /* 0xffffffe013171836 */ /* 0x040fe40000000000 */
[----:B------:R-:W-:Y:S02]  /*0ff0*/  IMAD.IADD R19, R19, 0x1, R18 ;  /* 0x0000000113137824 */ /* 0x000fe400078e0212 */
[----:B------:R-:W-:Y:S02]  /*1000*/  IMAD.IADD R18, R18, 0x1, R23 ;  /* 0x0000000112127824 */ /* 0x000fe400078e0217 */
[----:B-1----:R-:W-:-:S07]  /*1010*/  VIADD R136, R23, 0x6000 ;  /* 0x0000600017887836 */ /* 0x002fce0000000000 */
.L_x_12154:
[----:B012-4-:R-:W0:Y:S01]  /*1020*/  LDC.64 R8, c[0x0][0xc88] ;  /* 0x00032200ff087b82 */ /* 0x017e220000000a00 */
[----:B------:R-:W-:Y:S01]  /*1030*/  ULDC.64 UR4, c[0x0][0xa28] ;  /* 0x00028a0000047ab9 */ /* 0x000fe20000000a00 */
[----:B------:R-:W-:-:S06]  /*1040*/  ULDC.64 UR6, c[0x0][0xa18] ;  /* 0x0002860000067ab9 */ /* 0x000fcc0000000a00 */
[----:B------:R-:W1:Y:S08]  /*1050*/  LDC.64 R12, c[0x0][0x418] ;  /* 0x00010600ff0c7b82 */ /* 0x000e700000000a00 */
[----:B------:R-:W2:Y:S01]  /*1060*/  LDC R0, c[0x0][0x424] ;  /* 0x00010900ff007b82 */ /* 0x000ea20000000800 */
[----:B0-----:R-:W-:-:S07]  /*1070*/  IMAD.WIDE R8, R7, 0x4, R8 ;  /* 0x0000000407087825 */ /* 0x001fce00078e0208 */
[----:B------:R-:W0:Y:S01]  /*1080*/  LDC R15, c[0x0][0x2f0] ;  /* 0x0000bc00ff0f7b82 */ /* 0x000e220000000800 */
[----:B------:R-:W3:Y:S01]  /*1090*/  LDG.E R144, desc[UR36][R8.64] ;  /* 0x0000002408907981 */ /* 0x000ee2000c1e1900 */
[----:B------:R-:W-:Y:S01]  /*10a0*/  ISETP.NE.U32.AND P1, PT, RZ, UR4, PT ;  /* 0x00000004ff007c0c */ /* 0x000fe2000bf25070 */
[----:B------:R-:W-:Y:S01]  /*10b0*/  IMAD.MOV.U32 R3, RZ, RZ, RZ ;  /* 0x000000ffff037224 */ /* 0x000fe200078e00ff */
[----:B------:R-:W-:Y:S02]  /*10c0*/  ISETP.NE.U32.AND P0, PT, RZ, UR6, PT ;  /* 0x00000006ff007c0c */ /* 0x000fe4000bf05070 */
[----:B------:R-:W-:Y:S02]  /*10d0*/  ISETP.NE.AND.EX P1, PT, RZ, UR5, PT, P1 ;  /* 0x00000005ff007c0c */ /* 0x000fe4000bf25310 */
[----:B------:R-:W-:Y:S02]  /*10e0*/  ISETP.NE.AND.EX P0, PT, RZ, UR7, PT, P0 ;  /* 0x00000007ff007c0c */ /* 0x000fe4000bf05300 */
[----:B---3--:R-:W-:-:S09]  /*10f0*/  SHF.R.S32.HI R148, RZ, 0x1f, R144 ;  /* 0x0000001fff947819 */ /* 0x008fd20000011490 */
[----:B------:R-:W-:-:S04]  /*1100*/  @P1 LEA R10, P2, R144, UR4, 0x2 ;  /* 0x00000004900a1c11 */ /* 0x000fc8000f8410ff */
[C---:B------:R-:W-:Y:S02]  /*1110*/  @P1 LEA.HI.X R11, R144.reuse, UR5, R148, 0x2, P2 ;  /* 0x00000005900b1c11 */ /* 0x040fe400090f1494 */
[----:B------:R-:W-:-:S03]  /*1120*/  @P0 LEA R8, P2, R144, UR6, 0x2 ;  /* 0x0000000690080c11 */ /* 0x000fc6000f8410ff */
[----:B------:R3:W5:Y:S01]  /*1130*/  @P1 LDG.E R3, desc[UR36][R10.64] ;  /* 0x000000240a031981 */ /* 0x000762000c1e1900 */
[----:B------:R-:W-:Y:S01]  /*1140*/  @P0 LEA.HI.X R9, R144, UR7, R148, 0x2, P2 ;  /* 0x0000000790090c11 */ /* 0x000fe200090f1494 */
[----:B------:R-:W-:-:S04]  /*1150*/  ULDC.64 UR6, c[0x0][0xa20] ;  /* 0x0002880000067ab9 */ /* 0x000fc80000000a00 */
[----:B------:R3:W5:Y:S01]  /*1160*/  @P0 LDG.E R140, desc[UR36][R8.64] ;  /* 0x00000024088c0981 */ /* 0x000762000c1e1900 */
[----:B-1----:R-:W-:Y:S02]  /*1170*/  ISETP.NE.U32.AND P1, PT, R12, RZ, PT ;  /* 0x000000ff0c00720c */ /* 0x002fe40003f25070 */
[----:B------:R-:W-:Y:S02]  /*1180*/  ISETP.NE.U32.AND P2, PT, RZ, UR6, PT ;  /* 0x00000006ff007c0c */ /* 0x000fe4000bf45070 */
[----:B------:R-:W-:Y:S02]  /*1190*/  ISETP.NE.AND.EX P1, PT, R13, RZ, PT, P1 ;  /* 0x000000ff0d00720c */ /* 0x000fe40003f25310 */
[----:B------:R-:W-:Y:S02]  /*11a0*/  ISETP.NE.AND.EX P2, PT, RZ, UR7, PT, P2 ;  /* 0x00000007ff007c0c */ /* 0x000fe4000bf45320 */
[----:B--2---:R-:W-:Y:S01]  /*11b0*/  SEL R0, R0, 0x1, P1 ;  /* 0x0000000100007807 */ /* 0x004fe20000800000 */
[----:B0--3--:R-:W-:Y:S10]  /*11c0*/  @P0 BRA `(.L_x_12099) ;  /* 0x0000000000280947 */ /* 0x009ff40003800000 */
[----:B------:R-:W-:Y:S01]  /*11d0*/  ULDC.64 UR4, c[0x0][0xa00] ;  /* 0x0002800000047ab9 */ /* 0x000fe20000000a00 */
[----:B-----5:R-:W0:Y:S01]  /*11e0*/  LDC R140, c[0x0][0x288] ;  /* 0x0000a200ff8c7b82 */ /* 0x020e220000000800 */
[----:B------:R-:W-:-:S04]  /*11f0*/  ISETP.NE.U32.AND P0, PT, RZ, UR4, PT ;  /* 0x00000004ff007c0c */ /* 0x000fc8000bf05070 */
[----:B------:R-:W-:-:S13]  /*1200*/  ISETP.NE.AND.EX P0, PT, RZ, UR5, PT, P0 ;  /* 0x00000005ff007c0c */ /* 0x000fda000bf05300 */
[----:B------:R-:W-:Y:S05]  /*1210*/  @!P0 BRA `(.L_x_12099) ;  /* 0x0000000000148947 */ /* 0x000fea0003800000 */
[----:B------:R-:W1:Y:S02]  /*1220*/  LDC.64 R8, c[0x0][0xa00] ;  /* 0x00028000ff087b82 */ /* 0x000e640000000a00 */
[----:B-1----:R-:W-:-:S05]  /*1230*/  IMAD.WIDE R8, R144, 0x4, R8 ;  /* 0x0000000490087825 */ /* 0x002fca00078e0208 */
[----:B0-----:R-:W2:Y:S04]  /*1240*/  LDG.E R140, desc[UR36][R8.64] ;  /* 0x00000024088c7981 */ /* 0x001ea8000c1e1900 */
[----:B------:R-:W2:Y:S02]  /*1250*/  LDG.E R7, desc[UR36][R8.64+0x4] ;  /* 0x0000042408077981 */ /* 0x000ea4000c1e1900 */
[----:B--2---:R-:W-:-:S07]  /*1260*/  IMAD.IADD R140, R7, 0x1, -R140 ;  /* 0x00000001078c7824 */ /* 0x004fce00078e0a8c */
.L_x_12099:
[----:B------:R-:W-:Y:S01]  /*1270*/  IMAD R138, R0, R15, RZ ;  /* 0x0000000f008a7224 */ /* 0x000fe200078e02ff */
[----:B------:R-:W-:Y:S01]  /*1280*/  LOP3.LUT R146, R6, 0xffff, RZ, 0xc0, !PT ;  /* 0x0000ffff06927812 */ /* 0x000fe200078ec0ff */
[----:B------:R-:W-:Y:S06]  /*1290*/  @!P2 BRA `(.L_x_12100) ;  /* 0x000000000010a947 */ /* 0x000fec0003800000 */
[----:B------:R-:W-:-:S04]  /*12a0*/  LEA R8, P0, R144, UR6, 0x2 ;  /* 0x0000000690087c11 */ /* 0x000fc8000f8010ff */
[----:B------:R-:W-:-:S05]  /*12b0*/  LEA.HI.X R9, R144, UR7, R148, 0x2, P0 ;  /* 0x0000000790097c11 */ /* 0x000fca00080f1494 */
[----:B------:R1:W5:Y:S01]  /*12c0*/  LDG.E R138, desc[UR36][R8.64] ;  /* 0x00000024088a7981 */ /* 0x000362000c1e1900 */
[----:B------:R-:W-:Y:S05]  /*12d0*/  BRA `(.L_x_12101) ;  /* 0x0000000000247947 */ /* 0x000fea0003800000 */
.L_x_12100:
        /* <DEDUP_REMOVED lines=9> */
.L_x_12101:
[----:B------:R-:W2:Y:S01]  /*1370*/  LDC R0, c[0x0][0x448] ;  /* 0x00011200ff007b82 */ /* 0x000ea20000000800 */
[----:B------:R-:W-:Y:S01]  /*1380*/  IMAD R137, R5, 0xc0, RZ ;  /* 0x000000c005897824 */ /* 0x000fe200078e02ff */
[----:B------:R-:W-:Y:S01]  /*1390*/  LOP3.LUT R16, R16, 0xffffffef, RZ, 0xc0, !PT ;  /* 0xffffffef10107812 */ /* 0x000fe200078ec0ff */
[----:B-----5:R-:W-:-:S05]  /*13a0*/  IMAD.IADD R138, R138, 0x1, -R3 ;  /* 0x000000018a8a7824 */ /* 0x020fca00078e0a03 */
[----:B0-----:R-:W-:Y:S02]  /*13b0*/  IADD3 R5, R138, 0x80, -R140 ;  /* 0x000000808a057810 */ /* 0x001fe40007ffe88c */
[----:B--2---:R-:W-:Y:S01]  /*13c0*/  ISETP.NE.AND P0, PT, R0, 0x1, PT ;  /* 0x000000010000780c */ /* 0x004fe20003f05270 */
[----:B------:R-:W-:-:S12]  /*13d0*/  VIADD R0, R137, 0xbf ;  /* 0x000000bf89007836 */ /* 0x000fd80000000000 */
[----:B------:R-:W0:Y:S01]  /*13e0*/  @P0 LDC R7, c[0x0][0x44c] ;  /* 0x00011300ff070b82 */ /* 0x000e220000000800 */
[----:B------:R-:W-:-:S07]  /*13f0*/  @P0 LOP3.LUT R16, R16, 0x10, RZ, 0xfc, !PT ;  /* 0x0000001010100812 */ /* 0x000fce00078efcff */
[----:B------:R-:W2:Y:S01]  /*1400*/  @P0 LDC R4, c[0x0][0x450] ;  /* 0x00011400ff040b82 */ /* 0x000ea20000000800 */
[----:B0-----:R-:W-:-:S05]  /*1410*/  @P0 IMAD.HI.U32 R3, R0, R7, RZ ;  /* 0x0000000700030227 */ /* 0x001fca00078e00ff */
[----:B--2---:R-:W-:Y:S01]  /*1420*/  @P0 SHF.R.U32.HI R0, RZ, R4, R3 ;  /* 0x00000004ff000219 */ /* 0x004fe20000011603 */
[----:B------:R-:W-:-:S04]  /*1430*/  VIADD R3, R138, 0x7f ;  /* 0x0000007f8a037836 */ /* 0x000fc80000000000 */
[----:B------:R-:W-:Y:S01]  /*1440*/  IMAD.IADD R5, R5, 0x1, R0 ;  /* 0x0000000105057824 */ /* 0x000fe200078e0200 */
[----:B------:R-:W-:-:S04]  /*1450*/  SHF.R.S32.HI R0, RZ, 0x1f, R3 ;  /* 0x0000001fff007819 */ /* 0x000fc80000011403 */
[----:B------:R-:W-:Y:S02]  /*1460*/  SHF.R.S32.HI R4, RZ, 0x1f, R5 ;  /* 0x0000001fff047819 */ /* 0x000fe40000011405 */
[----:B------:R-:W-:Y:S02]  /*1470*/  LEA.HI R0, R0, R3, RZ, 0x7 ;  /* 0x0000000300007211 */ /* 0x000fe400078f38ff */
[----:B------:R-:W-:Y:S01]  /*1480*/  LEA.HI R4, R4, R5, RZ, 0x7 ;  /* 0x0000000504047211 */ /* 0x000fe200078f38ff */
[----:B------:R-:W-:Y:S01]  /*1490*/  IMAD.MOV.U32 R5, RZ, RZ, RZ ;  /* 0x000000ffff057224 */ /* 0x000fe200078e00ff */
[----:B------:R-:W-:Y:S02]  /*14a0*/  SHF.R.S32.HI R3, RZ, 0x7, R0 ;  /* 0x00000007ff037819 */ /* 0x000fe40000011400 */
[----:B------:R-:W-:Y:S02]  /*14b0*/  SHF.R.S32.HI R4, RZ, 0x7, R4 ;  /* 0x00000007ff047819 */ /* 0x000fe40000011404 */
[----:B------:R-:W-:-:S02]  /*14c0*/  LOP3.LUT R0, R6, 0xff000000, RZ, 0xc0, !PT ;  /* 0xff00000006007812 */ /* 0x000fc400078ec0ff */
[----:B------:R-:W-:Y:S02]  /*14d0*/  VIMNMX R88, R3, R4, PT ;  /* 0x0000000403587248 */ /* 0x000fe40003fe0100 */
[----:B------:R-:W-:Y:S02]  /*14e0*/  LOP3.LUT R6, R6, 0xff0000, RZ, 0xc0, !PT ;  /* 0x00ff000006067812 */ /* 0x000fe400078ec0ff */
[----:B------:R-:W-:Y:S02]  /*14f0*/  SHF.R.U32.HI R3, RZ, 0x8, R0 ;  /* 0x00000008ff037819 */ /* 0x000fe40000011600 */
[----:B------:R-:W-:Y:S02]  /*1500*/  ISETP.GE.AND P0, PT, R88, 0x1, PT ;  /* 0x000000015800780c */ /* 0x000fe40003f06270 */
[----:B------:R-:W-:-:S04]  /*1510*/  LEA.HI R3, R6, R3, RZ, 0x10 ;  /* 0x0000000306037211 */ /* 0x000fc800078f80ff */
[----:B------:R-:W-:Y:S02]  /*1520*/  LOP3.LUT R11, R3, 0xff, RZ, 0xc0, !PT ;  /* 0x000000ff030b7812 */ /* 0x000fe400078ec0ff */
[----:B------:R-:W-:-:S03]  /*1530*/  SHF.R.U32.HI R147, RZ, 0x10, R3 ;  /* 0x00000010ff937819 */ /* 0x000fc60000011603 */
[----:B------:R0:W-:Y:S02]  /*1540*/  STL [R1+0x8], R11 ;  /* 0x0000080b01007387 */ /* 0x0001e40000100800 */
[----:B------:R-:W-:Y:S05]  /*1550*/  @!P0 BRA `(.L_x_12102) ;  /* 0x0000000000708947 */ /* 0x000fea0003800000 */
[----:B------:R-:W1:Y:S01]  /*1560*/  LDC R0, c[0x0][0x9f0] ;  /* 0x00027c00ff007b82 */ /* 0x000e620000000800 */
[----:B------:R-:W-:-:S04]  /*1570*/  ISETP.NE.AND P0, PT, R147, RZ, PT ;  /* 0x000000ff9300720c */ /* 0x000fc80003f05270 */
[----:B-1----:R-:W-:-:S04]  /*1580*/  SEL R9, R147, R0, P0 ;  /* 0x0000000093097207 */ /* 0x002fc80000000000 */
        /* <DEDUP_REMOVED lines=25> */
.L_x_12102:
[-C--:B------:R-:W-:Y:S01]  /*1720*/  IMAD R142, R11, R5.reuse, RZ ;  /* 0x000000050b8e7224 */ /* 0x080fe200078e02ff */
[----:B------:R-:W-:Y:S01]  /*1730*/  PLOP3.LUT P0, PT, PT, PT, PT, 0x80, 0x0 ;  /* 0x000000000000781c */ /* 0x000fe20003f0f070 */
[----:B------:R-:W-:Y:S01]  /*1740*/  IMAD.MOV.U32 R20, RZ, RZ, RZ ;  /* 0x000000ffff147224 */ /* 0x000fe200078e00ff */
[----:B------:R-:W-:Y:S01]  /*1750*/  CS2R R134, SRZ ;  /* 0x0000000000867805 */ /* 0x000fe2000001ff00 */
[----:B------:R-:W-:Y:S01]  /*1760*/  IMAD.MOV.U32 R0, RZ, RZ, RZ ;  /* 0x000000ffff007224 */ /* 0x000fe200078e00ff */
[----:B------:R-:W-:Y:S02]  /*1770*/  VIADDMNMX R88, R142, R5, R88, PT ;  /* 0x000000058e587246 */ /* 0x000fe40003800158 */
[----:B------:R-:W-:Y:S02]  /*1780*/  CS2R R132, SRZ ;  /* 0x0000000000847805 */ /* 0x000fe4000001ff00 */
[----:B------:R-:W-:Y:S02]  /*1790*/  CS2R R130, SRZ ;  /* 0x0000000000827805 */ /* 0x000fe4000001ff00 */
[----:B------:R-:W-:-:S02]  /*17a0*/  CS2R R128, SRZ ;  /* 0x0000000000807805 */ /* 0x000fc4000001ff00 */
[----:B------:R-:W-:Y:S02]  /*17b0*/  ISETP.GT.AND P1, PT, R88, R142, PT ;  /* 0x0000008e5800720c */ /* 0x000fe40003f24270 */
        /* <DEDUP_REMOVED lines=21> */
[----:B------:R-:W2:Y:S01]  /*1910*/  S2R R3, SR_TID.X ;  /* 0x0000000000037919 */ /* 0x000ea20000002100 */
[----:B------:R-:W-:-:S04]  /*1920*/  UIADD3 UR6, UR40, 0x21800, URZ ;  /* 0x0002180028067890 */ /* 0x000fc8000fffe03f */
[----:B------:R-:W-:-:S06]  /*1930*/  ULOP3.LUT UP0, URZ, UR6, 0x3ff, URZ, 0xc0, !UPT ;  /* 0x000003ff063f7892 */ /* 0x000fcc000f80c03f */
[----:B------:R-:W-:Y:S01]  /*1940*/  PLOP3.LUT P0, PT, PT, PT, UP0, 0x80, 0x0 ;  /* 0x000000000000781c */ /* 0x000fe20003f0f008 */
[----:B--2---:R-:W-:-:S05]  /*1950*/  VIADD R4, R3, 0xffffff80 ;  /* 0xffffff8003047836 */ /* 0x004fca0000000000 */
[----:B------:R-:W-:-:S04]  /*1960*/  SHF.R.S32.HI R3, RZ, 0x1f, R4 ;  /* 0x0000001fff037819 */ /* 0x000fc80000011404 */
[----:B------:R-:W-:-:S04]  /*1970*/  LEA.HI R3, R3, R4, RZ, 0x7 ;  /* 0x0000000403037211 */ /* 0x000fc800078f38ff */
[----:B------:R-:W-:-:S05]  /*1980*/  SHF.R.S32.HI R3, RZ, 0x7, R3 ;  /* 0x00000007ff037819 */ /* 0x000fca0000011403 */
[----:B------:R-:W2:Y:S02]  /*1990*/  SHFL.IDX PT, R0, R3, RZ, 0x1f ;  /* 0x00001fff03007589 */ /* 0x000ea400000e0000 */
[----:B--2---:R-:W-:-:S13]  /*19a0*/  R2UR UR42, R0 ;  /* 0x00000000002a72ca */ /* 0x004fda00000e0000 */
        /* <DEDUP_REMOVED lines=9> */
[----:B------:R-:W-:Y:S01]  /*1a40*/  ULOP3.LUT UR43, UR4, 0x3fff, URZ, 0xc0, !UPT ;  /* 0x00003fff042b7892 */ /* 0x000fe2000f8ec03f */
[----:B------:R-:W-:Y:S11]  /*1a50*/  @!P0 BRA `(.L_x_12104) ;  /* 0x0000000000408947 */ /* 0x000ff60003800000 */
[----:B------:R-:W-:Y:S01]  /*1a60*/  MOV R0, 0x0 ;  /* 0x0000000000007802 */ /* 0x000fe20000000f00 */
[----:B------:R-:W-:Y:S01]  /*1a70*/  ULDC.64 UR4, c[0x4][0x138] ;  /* 0x01004e0000047ab9 */ /* 0x000fe20000000a00 */
[----:B------:R-:W-:Y:S01]  /*1a80*/  ULDC.64 UR6, c[0x4][0x28] ;  /* 0x01000a0000067ab9 */ /* 0x000fe20000000a00 */
[----:B------:R-:W-:Y:S01]  /*1a90*/  IMAD.U32 R4, RZ, RZ, UR4 ;  /* 0x00000004ff047e24 */ /* 0x000fe2000f8e00ff */
[----:B------:R2:W3:Y:S01]  /*1aa0*/  LDC.64 R14, c[0x4][R0] ;  /* 0x01000000000e7b82 */ /* 0x0004e20000000a00 */
[----:B------:R-:W-:Y:S01]  /*1ab0*/  IMAD.U32 R5, RZ, RZ, UR5 ;  /* 0x00000005ff057e24 */ /* 0x000fe2000f8e00ff */
[----:B------:R-:W-:Y:S01]  /*1ac0*/  ULDC.64 UR4, c[0x4][0x140] ;  /* 0x0100500000047ab9 */ /* 0x000fe20000000a00 */
[----:B------:R-:W-:Y:S02]  /*1ad0*/  IMAD.U32 R10, RZ, RZ, UR6 ;  /* 0x00000006ff0a7e24 */ /* 0x000fe4000f8e00ff */
[----:B------:R-:W-:Y:S02]  /*1ae0*/  IMAD.U32 R6, RZ, RZ, UR4 ;  /* 0x00000004ff067e24 */ /* 0x000fe4000f8e00ff */
[----:B------:R-:W-:-:S02]  /*1af0*/  IMAD.U32 R7, RZ, RZ, UR5 ;  /* 0x00000005ff077e24 */ /* 0x000fc4000f8e00ff */
[----:B0-----:R-:W-:Y:S02]  /*1b00*/  IMAD.U32 R11, RZ, RZ, UR7 ;  /* 0x00000007ff0b7e24 */ /* 0x001fe4000f8e00ff */
[----:B-1----:R-:W-:Y:S02]  /*1b10*/  IMAD.MOV.U32 R8, RZ, RZ, 0x70 ;  /* 0x00000070ff087424 */ /* 0x002fe400078e00ff */
[----:B------:R-:W-:Y:S02]  /*1b20*/  IMAD.MOV.U32 R12, RZ, RZ, 0x1 ;  /* 0x00000001ff0c7424 */ /* 0x000fe400078e00ff */
[----:B--2---:R-:W-:-:S07]  /*1b30*/  IMAD.MOV.U32 R13, RZ, RZ, RZ ;  /* 0x000000ffff0d7224 */ /* 0x004fce00078e00ff */
[----:B------:R-:W-:-:S07]  /*1b40*/  LEPC R20, `(.L_x_12104) ;  /* 0x000000001014794e */ /* 0x000fce0000000000 */
[----:B---3--:R-:W-:Y:S05]  /*1b50*/  CALL.ABS.NOINC R14 ;  /* 0x000000000e007343 */ /* 0x008fea0003c00000 */
.L_x_12104:
[----:B------:R-:W2:Y:S01]  /*1b60*/  LDL R20, [R1+0x10] ;  /* 0x0000100001147983 */ /* 0x000ea20000100800 */
[----:B------:R-:W-:Y:S02]  /*1b70*/  ISETP.NE.AND P0, PT, R22, 0x3, PT ;  /* 0x000000031600780c */ /* 0x000fe40003f05270 */
[----:B--2---:R-:W-:-:S04]  /*1b80*/  LEA.HI R0, R20, R20, RZ, 0x1 ;  /* 0x0000001414007211 */ /* 0x004fc800078f08ff */
[----:B------:R-:W-:-:S05]  /*1b90*/  LOP3.LUT R0, R0, 0xfffffffe, RZ, 0xc0, !PT ;  /* 0xfffffffe00007812 */ /* 0x000fca00078ec0ff */
[----:B------:R-:W-:-:S05]  /*1ba0*/  IMAD.IADD R0, R20, 0x1, -R0 ;  /* 0x0000000114007824 */ /* 0x000fca00078e0a00 */
[----:B------:R-:W-:-:S04]  /*1bb0*/  SHF.L.U32 R0, R0, 0x1f, RZ ;  /* 0x0000001f00007819 */ /* 0x000fc800000006ff */
[----:B------:R-:W2:Y:S02]  /*1bc0*/  SYNCS.PHASECHK.TRANS64.TRYWAIT P1, [UR40+0x2d800], R0 ;  /* 0x02d80000ff0075a7 */ /* 0x000ea40008020168 */
[----:B--2---:R-:W-:Y:S05]  /*1bd0*/  @!P1 BRA `(.L_x_12105) ;  /* 0x0000010000e09947 */ /* 0x004fea0003800000 */
.L_x_12241:
[----:B------:R-:W-:Y:S05]  /*1be0*/  @!P0 BRA `(.L_x_12106) ;  /* 0x0000000000048947 */ /* 0x000fea0003800000 */
[----:B------:R-:W-:Y:S01]  /*1bf0*/  BPT.TRAP 0x1 ;  /* 0x000000040000795c */ /* 0x000fe20000300000 */
.L_x_12106:
[----:B--2---:R-:W-:Y:S01]  /*1c00*/  IMAD.U32 R0, RZ, RZ, UR38 ;  /* 0x00000026ff007e24 */ /* 0x004fe2000f8e00ff */
[----:B------:R-:W-:-:S04]  /*1c10*/  SHF.L.U32 R3, R2, 0x1f, RZ ;  /* 0x0000001f02037819 */ /* 0x000fc800000006ff */
[----:B------:R-:W-:-:S04]  /*1c20*/  LEA R0, R0, UR40, 0x3 ;  /* 0x0000002800007c11 */ /* 0x000fc8000f8e18ff */
[----:B------:R2:W3:Y:S01]  /*1c30*/  SYNCS.PHASECHK.TRANS64.TRYWAIT P1, [R0+URZ+0x2d830], R3 ;  /* 0x02d83003000075a7 */ /* 0x0004e2000802017f */
[----:B------:R-:W-:Y:S05]  /*1c40*/  @!P0 BRA `(.L_x_12107) ;  /* 0x0000000000048947 */ /* 0x000fea0003800000 */
[----:B------:R-:W-:Y:S01]  /*1c50*/  BPT.TRAP 0x1 ;  /* 0x000000040000795c */ /* 0x000fe20000300000 */
.L_x_12107:
[----:B---3--:R-:W-:Y:S05]  /*1c60*/  @P1 BRA `(.L_x_12108) ;  /* 0x0000000000081947 */ /* 0x008fea0003800000 */
[----:B------:R-:W3:Y:S02]  /*1c70*/  SYNCS.PHASECHK.TRANS64.TRYWAIT P1, [R0+URZ+0x2d830], R3 ;  /* 0x02d83003000075a7 */ /* 0x000ee4000802017f */
[----:B---3--:R-:W-:Y:S05]  /*1c80*/  @!P1 BRA `(.L_x_12109) ;  /* 0x0000010000cc9947 */ /* 0x008fea0003800000 */
.L_x_12108:
        /* <DEDUP_REMOVED lines=49> */
.L_x_12110:
[----:B--23--:R-:W2:Y:S01]  /*1fa0*/  LDC R3, c[0x0][0x448] ;  /* 0x00011200ff037b82 */ /* 0x00cea20000000800 */
[----:B------:R-:W-:Y:S01]  /*1fb0*/  IMAD.IADD R6, R143, 0x1, R137 ;  /* 0x000000018f067824 */ /* 0x000fe200078e0289 */
[----:B------:R-:W-:Y:S01]  /*1fc0*/  ULDC UR6, c[0x0][0x988] ;  /* 0x0002620000067ab9 */ /* 0x000fe20000000800 */
[----:B------:R-:W-:Y:S02]  /*1fd0*/  CS2R R134, SRZ ;  /* 0x0000000000867805 */ /* 0x000fe4000001ff00 */
[----:B--2---:R-:W-:-:S13]  /*1fe0*/  ISETP.NE.AND P4, PT, R3, 0x1, PT ;  /* 0x000000010300780c */ /* 0x004fda0003f85270 */
[----:B------:R-:W2:Y:S08]  /*1ff0*/  @P4 LDC R3, c[0x0][0x44c] ;  /* 0x00011300ff034b82 */ /* 0x000eb00000000800 */
[----:B------:R-:W3:Y:S01]  /*2000*/  @P4 LDC R4, c[0x0][0x450] ;  /* 0x00011400ff044b82 */ /* 0x000ee20000000800 */
[----:B--2---:R-:W-:-:S05]  /*2010*/  @P4 IMAD.HI.U32 R3, R6, R3, RZ ;  /* 0x0000000306034227 */ /* 0x004fca00078e00ff */
[----:B---3--:R-:W-:Y:S01]  /*2020*/  @P4 SHF.R.U32.HI R6, RZ, R4, R3 ;  /* 0x00000004ff064219 */ /* 0x008fe20000011603 */
[----:B------:R-:W-:-:S04]  /*2030*/  IMAD.MOV.U32 R3, RZ, RZ, -0x80 ;  /* 0xffffff80ff037424 */ /* 0x000fc800078e00ff */
[----:B------:R-:W2:Y:S01]  /*2040*/  SHFL.IDX PT, R5, R6, 0x1, 0x1c1f ;  /* 0x003c1f0006057f89 */ /* 0x000ea200000e0000 */
[----:B------:R-:W-:-:S03]  /*2050*/  IMAD R4, R88, R3, 0x80 ;  /* 0x0000008058047424 */ /* 0x000fc600078e0203 */
[----:B------:R-:W3:Y:S02]  /*2060*/  SHFL.IDX PT, R6, R6, RZ, 0x1c1f ;  /* 0x001c1fff06067589 */ /* 0x000ee400000e0000 */
[C-C-:B------:R-:W-:Y:S02]  /*2070*/  IADD3 R3, -R141.reuse, 0x1, R4.reuse ;  /* 0x000000018d037810 */ /* 0x140fe40007ffe104 */
[----:B------:R-:W-:Y:S02]  /*2080*/  IADD3 R7, -R141, R138, R4 ;  /* 0x0000008a8d077210 */ /* 0x000fe40007ffe104 */
[----:B------:R-:W-:-:S04]  /*2090*/  IADD3 R4, -R140, R3, R138 ;  /* 0x000000038c047210 */ /* 0x000fc80007ffe18a */
[----:B--2---:R-:W-:-:S04]  /*20a0*/  VIADDMNMX R3, R5, R4, R7, PT ;  /* 0x0000000405037246 */ /* 0x004fc80003800107 */
        /* <DEDUP_REMOVED lines=9> */
[----:B-1----:R-:W-:Y:S02]  /*2140*/  FSEL R8, R31, -INF , P1 ;  /* 0xff8000001f087808 */ /* 0x002fe40000800000 */
        /* <DEDUP_REMOVED lines=79> */
[----:B------:R-:W-:Y:S01]  /*2640*/  ISETP.GT.AND P1, PT, R3, 0x79, PT ;  /* 0x000000790300780c */ /* 0x000fe20003f24270 */
[----:B------:R-:W-:Y:S01]  /*2650*/  IMAD.U32 R3, RZ, RZ, UR6 ;  /* 0x00000006ff037e24 */ /* 0x000fe2000f8e00ff */
[----:B------:R-:W-:-:S02]  /*2660*/  FSEL R86, R86, -INF , P2 ;  /* 0xff80000056567808 */ /* 0x000fc40001000000 */
[----:B------:R-:W-:Y:S02]  /*2670*/  FMNMX.FTZ R5, R106, R5, !PT ;  /* 0x000000056a057209 */ /* 0x000fe40007810000 */
[----:B------:R-:W-:Y:S02]  /*2680*/  FSEL R108, R87, -INF , P1 ;  /* 0xff800000576c7808 */ /* 0x000fe40000800000 */
[----:B------:R-:W-:Y:S02]  /*2690*/  FMNMX.FTZ R5, R86, R5, !PT ;  /* 0x0000000556057209 */ /* 0x000fe40007810000 */
[----:B---3--:R-:W-:Y:S02]  /*26a0*/  VIADDMNMX R4, R6, R4, R7, PT ;  /* 0x0000000406047246 */ /* 0x008fe40003800107 */
[----:B0-----:R-:W-:Y:S02]  /*26b0*/  FMNMX.FTZ R11, R108, R5, !PT ;  /* 0x000000056c0b7209 */ /* 0x001fe40007810000 */
[----:B------:R-:W-:-:S02]  /*26c0*/  ISETP.GT.AND P2, PT, R4, 0x1, PT ;  /* 0x000000010400780c */ /* 0x000fc40003f44270 */
[----:B------:R-:W-:Y:S01]  /*26d0*/  ISETP.GT.AND P3, PT, R4, 0x8, PT ;  /* 0x000000080400780c */ /* 0x000fe20003f64270 */
[----:B------:R-:W0:Y:S01]  /*26e0*/  SHFL.BFLY PT, R110, R11, 0x2, 0x1f ;  /* 0x0c401f000b6e7f89 */ /* 0x000e2200000e0000 */
[----:B------:R-:W-:Y:S02]  /*26f0*/  FSEL R25, R25, -INF , P2 ;  /* 0xff80000019197808 */ /* 0x000fe40001000000 */
[----:B------:R-:W-:Y:S02]  /*2700*/  FSEL R28, R28, -INF , P3 ;  /* 0xff8000001c1c7808 */ /* 0x000fe40001800000 */
[----:B------:R-:W-:Y:S02]  /*2710*/  ISETP.GT.AND P2, PT, R4, 0x10, PT ;  /* 0x000000100400780c */ /* 0x000fe40003f44270 */
[----:B------:R-:W-:Y:S02]  /*2720*/  R2UR UR6, R0 ;  /* 0x00000000000672ca */ /* 0x000fe400000e0000 */
[----:B------:R-:W-:-:S02]  /*2730*/  FSEL R32, R32, -INF , P2 ;  /* 0xff80000020207808 */ /* 0x000fc40001000000 */
[----:B------:R-:W-:-:S04]  /*2740*/  ISETP.GT.AND P2, PT, R4, 0x18, PT ;  /* 0x000000180400780c */ /* 0x000fc80003f44270 */
[----:B------:R-:W-:Y:S02]  /*2750*/  FSEL R36, R36, -INF , P2 ;  /* 0xff80000024247808 */ /* 0x000fe40001000000 */
[----:B------:R-:W-:-:S03]  /*2760*/  ISETP.GT.AND P2, PT, R4, 0x20, PT ;  /* 0x000000200400780c */ /* 0x000fc60003f44270 */
[----:B------:R-:W-:Y:S01]  /*2770*/  UIADD3 UR6, UR6, 0x2d840, URZ ;  /* 0x0002d84006067890 */ /* 0x000fe2000fffe03f */
[----:B------:R-:W-:Y:S02]  /*2780*/  FSEL R40, R40, -INF , P2 ;  /* 0xff80000028287808 */ /* 0x000fe40001000000 */
[----:B------:R-:W-:Y:S01]  /*2790*/  ISETP.GT.AND P2, PT, R4, 0x28, PT ;  /* 0x000000280400780c */ /* 0x000fe20003f44270 */
[----:B------:R-:W-:Y:S01]  /*27a0*/  UPRMT UR6, UR41, 0x654, UR6 ;  /* 0x0000065429067896 */ /* 0x000fe20008000006 */
[----:B0-----:R-:W-:Y:S02]  /*27b0*/  FMNMX.FTZ R110, R11, R110, !PT ;  /* 0x0000006e0b6e7209 */ /* 0x001fe40007810000 */
[----:B------:R-:W-:Y:S02]  /*27c0*/  FSEL R44, R44, -INF , P2 ;  /* 0xff8000002c2c7808 */ /* 0x000fe40001000000 */
[----:B------:R-:W-:Y:S01]  /*27d0*/  ISETP.GT.AND P2, PT, R4, 0x30, PT ;  /* 0x000000300400780c */ /* 0x000fe20003f44270 */
[----:B------:R-:W0:Y:S03]  /*27e0*/  SHFL.BFLY PT, R5, R110, 0x1, 0x1f ;  /* 0x0c201f006e057f89 */ /* 0x000e2600000e0000 */
[----:B------:R-:W-:Y:S01]  /*27f0*/  FSEL R48, R48, -INF , P2 ;  /* 0xff80000030307808 */ /* 0x000fe20001000000 */
[----:B------:R-:W-:Y:S01]  /*2800*/  SYNCS.ARRIVE.TRANS64.RED.A1T0 RZ, [UR6], RZ ;  /* 0x000000ffffff79a7 */ /* 0x000fe20008100406 */
        /* <DEDUP_REMOVED lines=10> */
[----:B------:R-:W-:Y:S01]  /*28b0*/  FMUL.FTZ R9, R5, R3 ;  /* 0x0000000305097220 */ /* 0x000fe20000410000 */
[----:B------:R-:W-:-:S04]  /*28c0*/  ISETP.GT.AND P2, PT, R4, 0x58, PT ;  /* 0x000000580400780c */ /* 0x000fc80003f44270 */
[----:B------:R-:W-:Y:S02]  /*28d0*/  FSEL R9, R9, RZ, P1 ;  /* 0x000000ff09097208 */ /* 0x000fe40000800000 */
[----:B------:R-:W-:Y:S02]  /*28e0*/  ISETP.GT.AND P1, PT, R4, RZ, PT ;  /* 0x000000ff0400720c */ /* 0x000fe40003f24270 */
[----:B------:R-:W-:Y:S01]  /*28f0*/  FSEL R122, R68, -INF , P2 ;  /* 0xff800000447a7808 */ /* 0x000fe20001000000 */
[-CC-:B------:R-:W-:Y:S01]  /*2900*/  FFMA.FTZ R6, R30, R3.reuse, -R9.reuse ;  /* 0x000000031e067223 */ /* 0x180fe20000010809 */
[----:B------:R-:W-:Y:S01]  /*2910*/  FSEL R24, R24, -INF , P1 ;  /* 0xff80000018187808 */ /* 0x000fe20000800000 */
[-CC-:B------:R-:W-:Y:S01]  /*2920*/  FFMA.FTZ R7, R26, R3.reuse, -R9.reuse ;  /* 0x000000031a077223 */ /* 0x180fe20000010809 */
[----:B------:R-:W-:Y:S01]  /*2930*/  ISETP.GT.AND P1, PT, R4, 0x9, PT ;  /* 0x000000090400780c */ /* 0x000fe20003f24270 */
[--C-:B------:R-:W-:Y:S01]  /*2940*/  FFMA.FTZ R26, R27, R3, -R9.reuse ;  /* 0x000000031b1a7223 */ /* 0x100fe20000010809 */
[----:B------:R-:W-:Y:S01]  /*2950*/  FMNMX.FTZ R11, R24, R25, !PT ;  /* 0x00000019180b7209 */ /* 0x000fe20007810000 */
[-CC-:B------:R-:W-:Y:S01]  /*2960*/  FFMA.FTZ R46, R46, R3.reuse, -R9.reuse ;  /* 0x000000032e2e7223 */ /* 0x180fe20000010809 */
[----:B------:R-:W-:Y:S01]  /*2970*/  FSEL R110, R29, -INF , P1 ;  /* 0xff8000001d6e7808 */ /* 0x000fe20000800000 */
[--C-:B------:R-:W-:Y:S01]  /*2980*/  FFMA.FTZ R50, R50, R3, -R9.reuse ;  /* 0x0000000332327223 */ /* 0x100fe20000010809 */
[----:B------:R-:W-:Y:S01]  /*2990*/  FMNMX.FTZ R13, R28, R11, !PT ;  /* 0x0000000b1c0d7209 */ /* 0x000fe20007810000 */
[--C-:B------:R-:W-:Y:S01]  /*29a0*/  FFMA.FTZ R70, R70, R3, -R9.reuse ;  /* 0x0000000346467223 */ /* 0x100fe20000010809 */
[----:B------:R-:W-:Y:S01]  /*29b0*/  ISETP.GT.AND P1, PT, R4, 0x11, PT ;  /* 0x000000110400780c */ /* 0x000fe20003f24270 */
[----:B------:R0:W-:Y:S01]  /*29c0*/  MUFU.EX2 R11, R6 ;  /* 0x00000006000b7308 */ /* 0x0001e20000000800 */
        /* <DEDUP_REMOVED lines=9> */
[-CC-:B0-----:R-:W-:Y:S01]  /*2a60*/  FFMA.FTZ R6, R34, R3.reuse, -R9.reuse ;  /* 0x0000000322067223 */ /* 0x181fe20000010809 */
        /* <DEDUP_REMOVED lines=25> */
[----:B------:R-:W-:Y:S01]  /*2c00*/  FFMA.FTZ R108, R108, R3, -R9 ;  /* 0x000000036c6c7223 */ /* 0x000fe20000010809 */
[----:B------:R-:W-:-:S02]  /*2c10*/  FMNMX.FTZ R21, R48, R21, !PT ;  /* 0x0000001530157209 */ /* 0x000fc40007810000 */
[----:B------:R-:W-:Y:S02]  /*2c20*/  CS2R R106, SRZ ;  /* 0x00000000006a7805 */ /* 0x000fe4000001ff00 */
[----:B------:R-:W-:Y:S01]  /*2c30*/  ISETP.GT.AND P1, PT, R4, 0x39, PT ;  /* 0x000000390400780c */ /* 0x000fe20003f24270 */
[----:B------:R-:W2:Y:S01]  /*2c40*/  MUFU.EX2 R8, R8 ;  /* 0x0000000800087308 */ /* 0x000ea20000000800 */
[----:B------:R-:W-:Y:S01]  /*2c50*/  FMNMX.FTZ R21, R38, R21, !PT ;  /* 0x0000001526157209 */ /* 0x000fe20007810000 */
[-CC-:B0-----:R-:W-:Y:S01]  /*2c60*/  FFMA.FTZ R6, R42, R3.reuse, -R9.reuse ;  /* 0x000000032a067223 */ /* 0x181fe20000010809 */
[----:B------:R-:W-:Y:S01]  /*2c70*/  FSEL R116, R53, -INF , P1 ;  /* 0xff80000035747808 */ /* 0x000fe20000800000 */
[----:B------:R-:W-:Y:S01]  /*2c80*/  FFMA.FTZ R42, R14, R3, -R9 ;  /* 0x000000030e2a7223 */ /* 0x000fe20000010809 */
[----:B------:R-:W-:Y:S02]  /*2c90*/  FMNMX.FTZ R27, R52, R21, !PT ;  /* 0x00000015341b7209 */ /* 0x000fe40007810000 */
[----:B------:R-:W-:-:S02]  /*2ca0*/  CS2R R94, SRZ ;  /* 0x00000000005e7805 */ /* 0x000fc4000001ff00 */
[----:B------:R-:W-:Y:S01]  /*2cb0*/  ISETP.GT.AND P1, PT, R4, 0x41, PT ;  /* 0x000000410400780c */ /* 0x000fe20003f24270 */
[----:B------:R-:W-:Y:S01]  /*2cc0*/  MUFU.EX2 R21, R6 ;  /* 0x0000000600157308 */ /* 0x000fe20000000800 */
[----:B------:R-:W-:Y:S02]  /*2cd0*/  FMNMX.FTZ R27, R116, R27, !PT ;  /* 0x0000001b741b7209 */ /* 0x000fe40007810000 */
[----:B------:R-:W-:Y:S02]  /*2ce0*/  FSEL R118, R57, -INF , P1 ;  /* 0xff80000039767808 */ /* 0x000fe40000800000 */
[----:B------:R-:W-:Y:S02]  /*2cf0*/  FMNMX.FTZ R27, R56, R27, !PT ;  /* 0x0000001b381b7209 */ /* 0x000fe40007810000 */
[----:B------:R-:W-:Y:S01]  /*2d00*/  ISETP.GT.AND P1, PT, R4, 0x49, PT ;  /* 0x000000490400780c */ /* 0x000fe20003f24270 */
[----:B------:R-:W-:Y:S01]  /*2d10*/  MUFU.EX2 R10, R10 ;  /* 0x0000000a000a7308 */ /* 0x000fe20000000800 */
[----:B------:R-:W-:-:S02]  /*2d20*/  FMNMX.FTZ R27, R118, R27, !PT ;  /* 0x0000001b761b7209 */ /* 0x000fc40007810000 */
[----:B------:R-:W-:Y:S02]  /*2d30*/  FSEL R14, R61, -INF , P1 ;  /* 0xff8000003d0e7808 */ /* 0x000fe40000800000 */
[----:B------:R-:W-:Y:S02]  /*2d40*/  FMNMX.FTZ R29, R60, R27, !PT ;  /* 0x0000001b3c1d7209 */ /* 0x000fe40007810000 */
[----:B------:R-:W-:Y:S01]  /*2d50*/  ISETP.GT.AND P1, PT, R4, 0x51, PT ;  /* 0x000000510400780c */ /* 0x000fe20003f24270 */
[----:B------:R0:W-:Y:S01]  /*2d60*/  MUFU.EX2 R27, R46 ;  /* 0x0000002e001b7308 */ /* 0x0001e20000000800 */
[----:B------:R-:W-:Y:S02]  /*2d70*/  FMNMX.FTZ R29, R14, R29, !PT ;  /* 0x0000001d0e1d7209 */ /* 0x000fe40007810000 */
[----:B------:R-:W-:Y:S02]  /*2d80*/  FSEL R120, R65, -INF , P1 ;  /* 0xff80000041787808 */ /* 0x000fe40000800000 */
[----:B------:R-:W-:-:S02]  /*2d90*/  FMNMX.FTZ R29, R64, R29, !PT ;  /* 0x0000001d401d7209 */ /* 0x000fc40007810000 */
[----:B------:R-:W-:Y:S01]  /*2da0*/  ISETP.GT.AND P1, PT, R4, 0x59, PT ;  /* 0x000000590400780c */ /* 0x000fe20003f24270 */
[----:B------:R-:W-:Y:S01]  /*2db0*/  MUFU.EX2 R12, R12 ;  /* 0x0000000c000c7308 */ /* 0x000fe20000000800 */
[----:B------:R-:W-:Y:S01]  /*2dc0*/  FMNMX.FTZ R29, R120, R29, !PT ;  /* 0x0000001d781d7209 */ /* 0x000fe20007810000 */
[----:B0-----:R-:W-:Y:S01]  /*2dd0*/  FFMA.FTZ R46, R90, R3, -R9 ;  /* 0x000000035a2e7223 */ /* 0x001fe20000010809 */
[----:B------:R-:W-:Y:S02]  /*2de0*/  ISETP.GT.AND P2, PT, R4, 0x60, PT ;  /* 0x000000600400780c */ /* 0x000fe40003f44270 */
[----:B------:R-:W-:Y:S02]  /*2df0*/  FSEL R124, R69, -INF , P1 ;  /* 0xff800000457c7808 */ /* 0x000fe40000800000 */
[----:B------:R-:W-:Y:S01]  /*2e00*/  FMNMX.FTZ R31, R122, R29, !PT ;  /* 0x0000001d7a1f7209 */ /* 0x000fe20007810000 */
[----:B------:R-:W-:Y:S01]  /*2e10*/  MUFU.EX2 R42, R42 ;  /* 0x0000002a002a7308 */ /* 0x000fe20000000800 */
[----:B------:R-:W-:-:S02]  /*2e20*/  ISETP.GT.AND P1, PT, R4, 0x61, PT ;  /* 0x000000610400780c */ /* 0x000fc40003f24270 */
[----:B------:R-:W-:Y:S01]  /*2e30*/  FSEL R126, R72, -INF , P2 ;  /* 0xff800000487e7808 */ /* 0x000fe20001000000 */
[----:B------:R-:W-:Y:S01]  /*2e40*/  FFMA.FTZ R72, R96, R3, -R9 ;  /* 0x0000000360487223 */ /* 0x000fe20000010809 */
[----:B------:R-:W-:Y:S02]  /*2e50*/  FMNMX.FTZ R31, R124, R31, !PT ;  /* 0x0000001f7c1f7209 */ /* 0x000fe40007810000 */
[----:B------:R-:W-:Y:S02]  /*2e60*/  CS2R R96, SRZ ;  /* 0x0000000000607805 */ /* 0x000fe4000001ff00 */
[----:B------:R-:W-:Y:S01]  /*2e70*/  ISETP.GT.AND P2, PT, R4, 0x68, PT ;  /* 0x000000680400780c */ /* 0x000fe20003f44270 */
[----:B------:R0:W-:Y:S01]  /*2e80*/  MUFU.EX2 R29, R50 ;  /* 0x00000032001d7308 */ /* 0x0001e20000000800 */
[----:B------:R-:W-:Y:S02]  /*2e90*/  FSEL R128, R73, -INF , P1 ;  /* 0xff80000049807808 */ /* 0x000fe40000800000 */
[----:B------:R-:W-:-:S02]  /*2ea0*/  FMNMX.FTZ R31, R126, R31, !PT ;  /* 0x0000001f7e1f7209 */ /* 0x000fc40007810000 */
[----:B------:R-:W-:Y:S02]  /*2eb0*/  ISETP.GT.AND P1, PT, R4, 0x69, PT ;  /* 0x000000690400780c */ /* 0x000fe40003f24270 */
[----:B------:R-:W-:Y:S01]  /*2ec0*/  FSEL R90, R76, -INF , P2 ;  /* 0xff8000004c5a7808 */ /* 0x000fe20001000000 */
[--C-:B------:R-:W-:Y:S01]  /*2ed0*/  FFMA.FTZ R76, R98, R3, -R9.reuse ;  /* 0x00000003624c7223 */ /* 0x100fe20000010809 */
[----:B------:R-:W-:Y:S01]  /*2ee0*/  FMNMX.FTZ R31, R128, R31, !PT ;  /* 0x0000001f801f7209 */ /* 0x000fe20007810000 */
[----:B0-----:R-:W-:Y:S01]  /*2ef0*/  FFMA.FTZ R50, R92, R3, -R9 ;  /* 0x000000035c327223 */ /* 0x001fe20000010809 */
[----:B------:R-:W-:Y:S01]  /*2f00*/  ISETP.GT.AND P2, PT, R4, 0x70, PT ;  /* 0x000000700400780c */ /* 0x000fe20003f44270 */
[----:B------:R-:W-:Y:S01]  /*2f10*/  MUFU.EX2 R20, R20 ;  /* 0x0000001400147308 */ /* 0x000fe20000000800 */
[----:B------:R-:W-:Y:S02]  /*2f20*/  FSEL R130, R77, -INF , P1 ;  /* 0xff8000004d827808 */ /* 0x000fe40000800000 */
[----:B------:R-:W-:-:S02]  /*2f30*/  CS2R R98, SRZ ;  /* 0x0000000000627805 */ /* 0x000fc4000001ff00 */
        /* <DEDUP_REMOVED lines=8> */
[----:B------:R-:W-:Y:S01]  /*2fc0*/  MUFU.EX2 R46, R46 ;  /* 0x0000002e002e7308 */ /* 0x000fe20000000800 */
[----:B------:R-:W-:Y:S01]  /*2fd0*/  ISETP.GT.AND P1, PT, R4, 0x79, PT ;  /* 0x000000790400780c */ /* 0x000fe20003f24270 */
[----:B0-----:R-:W-:Y:S01]  /*2fe0*/  FFMA.FTZ R54, R102, R3, -R9 ;  /* 0x0000000366367223 */ /* 0x001fe20000010809 */
[----:B------:R-:W-:Y:S02]  /*2ff0*/  FSEL R84, R84, -INF , P2 ;  /* 0xff80000054547808 */ /* 0x000fe40001000000 */
[----:B------:R-:W-:Y:S02]  /*3000*/  CS2R R102, SRZ ;  /* 0x0000000000667805 */ /* 0x000fe4000001ff00 */
[----:B------:R-:W-:Y:S02]  /*3010*/  FMNMX.FTZ R33, R132, R33, !PT ;  /* 0x0000002184217209 */ /* 0x000fe40007810000 */
[----:B------:R-:W-:Y:S01]  /*3020*/  FSEL R92, R85, -INF , P1 ;  /* 0xff800000555c7808 */ /* 0x000fe20000800000 */
[----:B------:R-:W-:Y:S01]  /*3030*/  MUFU.EX2 R50, R50 ;  /* 0x0000003200327308 */ /* 0x000fe20000000800 */
[----:B------:R-:W-:-:S04]  /*3040*/  FMNMX.FTZ R35, R84, R33, !PT ;  /* 0x0000002154237209 */ /* 0x000fc80007810000 */
[----:B------:R-:W-:Y:S01]  /*3050*/  FMNMX.FTZ R4, R92, R35, !PT ;  /* 0x000000235c047209 */ /* 0x000fe20007810000 */
[-CC-:B------:R-:W-:Y:S01]  /*3060*/  FFMA.FTZ R35, R62, R3.reuse, -R9.reuse ;  /* 0x000000033e237223 */ /* 0x180fe20000010809 */
[-CC-:B------:R-:W-:Y:S01]  /*3070*/  FFMA.FTZ R62, R104, R3.reuse, -R9.reuse ;  /* 0x00000003683e7223 */ /* 0x180fe20000010809 */
[----:B------:R0:W-:Y:S01]  /*3080*/  MUFU.EX2 R33, R58 ;  /* 0x0000003a00217308 */ /* 0x0001e20000000800 */
[----:B------:R-:W-:Y:S01]  /*3090*/  CS2R R104, SRZ ;  /* 0x0000000000687805 */ /* 0x000fe2000001ff00 */
[----:B------:R-:W3:Y:S06]  /*30a0*/  SHFL.BFLY PT, R39, R4, 0x2, 0x1f ;  /* 0x0c401f0004277f89 */ /* 0x000eec00000e0000 */
[----:B------:R-:W-:Y:S01]  /*30b0*/  MUFU.EX2 R68, R68 ;  /* 0x0000004400447308 */ /* 0x000fe20000000800 */
[----:B0-----:R-:W-:Y:S01]  /*30c0*/  FFMA.FTZ R58, R100, R3, -R9 ;  /* 0x00000003643a7223 */ /* 0x001fe20000010809 */
[----:B------:R-:W-:-:S06]  /*30d0*/  CS2R R100, SRZ ;  /* 0x0000000000647805 */ /* 0x000fcc000001ff00 */
[----:B------:R-:W-:Y:S08]  /*30e0*/  MUFU.EX2 R35, R35 ;  /* 0x0000002300237308 */ /* 0x000ff00000000800 */
[----:B------:R-:W-:Y:S01]  /*30f0*/  MUFU.EX2 R72, R72 ;  /* 0x0000004800487308 */ /* 0x000fe20000000800 */
[----:B---3--:R-:W-:Y:S01]  /*3100*/  FMNMX.FTZ R45, R4, R39, !PT ;  /* 0x00000027042d7209 */ /* 0x008fe20007810000 */
[----:B------:R-:W-:-:S04]  /*3110*/  FFMA.FTZ R4, R86, R3, -R9 ;  /* 0x0000000356047223 */ /* 0x000fc80000010809 */
[----:B------:R-:W0:Y:S02]  /*3120*/  SHFL.BFLY PT, R6, R45, 0x1, 0x1f ;  /* 0x0c201f002d067f89 */ /* 0x000e2400000e0000 */
[----:B------:R3:W-:Y:S08]  /*3130*/  MUFU.EX2 R39, R70 ;  /* 0x0000004600277308 */ /* 0x0007f00000000800 */
[----:B------:R-:W-:Y:S08]  /*3140*/  MUFU.EX2 R37, R37 ;  /* 0x0000002500257308 */ /* 0x000ff00000000800 */
[----:B------:R-:W-:Y:S01]  /*3150*/  MUFU.EX2 R76, R76 ;  /* 0x0000004c004c7308 */ /* 0x000fe20000000800 */
[----:B0-----:R-:W-:Y:S01]  /*3160*/  FMNMX.FTZ R6, R45, R6, !PT ;  /* 0x000000062d067209 */ /* 0x001fe20007810000 */
[----:B------:R-:W-:-:S06]  /*3170*/  FFMA.FTZ R45, R82, R3, -R9 ;  /* 0x00000003522d7223 */ /* 0x000fcc0000010809 */
[----:B------:R-:W-:Y:S01]  /*3180*/  MUFU.EX2 R58, R58 ;  /* 0x0000003a003a7308 */ /* 0x000fe20000000800 */
[C---:B------:R-:W-:Y:S01]  /*3190*/  FSETP.NEU.FTZ.AND P1, PT, R6.reuse, -INF , PT ;  /* 0xff8000000600780b */ /* 0x040fe20003f3d000 */
[----:B------:R-:W-:-:S05]  /*31a0*/  FMUL.FTZ R55, R6, R3 ;  /* 0x0000000306377220 */ /* 0x000fca0000410000 */
[----:B------:R-:W-:Y:S01]  /*31b0*/  FSEL R55, R55, RZ, P1 ;  /* 0x000000ff37377208 */ /* 0x000fe20000800000 */
[----:B------:R-:W-:Y:S04]  /*31c0*/  MUFU.EX2 R41, R41 ;  /* 0x0000002900297308 */ /* 0x000fe80000000800 */
[-CC-:B------:R-:W-:Y:S01]  /*31d0*/  FFMA.FTZ R24, R24, R3.reuse, -R55.reuse ;  /* 0x0000000318187223 */ /* 0x180fe20000010837 */
[-CC-:B------:R-:W-:Y:S01]  /*31e0*/  FFMA.FTZ R25, R25, R3.reuse, -R55.reuse ;  /* 0x0000000319197223 */ /* 0x180fe20000010837 */
[-CC-:B------:R-:W-:Y:S01]  /*31f0*/  FFMA.FTZ R47, R28, R3.reuse, -R55.reuse ;  /* 0x000000031c2f7223 */ /* 0x180fe20000010837 */
[-CC-:B---3--:R-:W-:Y:S01]  /*3200*/  FFMA.FTZ R70, R110, R3.reuse, -R55.reuse ;  /* 0x000000036e467223 */ /* 0x188fe20000010837 */
[-CC-:B------:R-:W-:Y:S01]  /*3210*/  FFMA.FTZ R32, R32, R3.reuse, -R55.reuse ;  /* 0x0000000320207223 */ /* 0x180fe20000010837 */
[-CC-:B------:R-:W-:Y:S01]  /*3220*/  FFMA.FTZ R51, R30, R3.reuse, -R55.reuse ;  /* 0x000000031e337223 */ /* 0x180fe20000010837 */
        /* <DEDUP_REMOVED lines=8> */
[----:B------:R-:W0:Y:S01]  /*32b0*/  MUFU.EX2 R25, R25 ;  /* 0x0000001900197308 */ /* 0x000e220000000800 */
[----:B------:R-:W-:Y:S01]  /*32c0*/  FADD.FTZ R67, R11, R52 ;  /* 0x000000340b437221 */ /* 0x000fe20000010000 */
[-CC-:B------:R-:W-:Y:S01]  /*32d0*/  FFMA.FTZ R30, R44, R3.reuse, -R55.reuse ;  /* 0x000000032c1e7223 */ /* 0x180fe20000010837 */
[-CC-:B------:R-:W-:Y:S01]  /*32e0*/  FFMA.FTZ R53, R114, R3.reuse, -R55.reuse ;  /* 0x0000000372357223 */ /* 0x180fe20000010837 */
[--C-:B------:R-:W-:Y:S01]  /*32f0*/  FFMA.FTZ R34, R48, R3, -R55.reuse ;  /* 0x0000000330227223 */ /* 0x100fe20000010837 */
[----:B--2---:R-:W-:Y:S01]  /*3300*/  F2FP.F16.F32.PACK_AB R11, R8, R11 ;  /* 0x0000000b080b723e */ /* 0x004fe200000000ff */
        /* <DEDUP_REMOVED lines=17> */
[-C--:B------:R-:W-:Y:S01]  /*3420*/  FFMA.FTZ R132, R132, R3.reuse, -R55 ;  /* 0x0000000384847223 */ /* 0x080fe20000010837 */
[----:B------:R-:W0:Y:S01]  /*3430*/  MUFU.EX2 R32, R32 ;  /* 0x0000002000207308 */ /* 0x000e220000000800 */
[----:B-1----:R-:W-:Y:S01]  /*3440*/  FADD.FTZ R9, R47, R14 ;  /* 0x0000000e2f097221 */ /* 0x002fe20000010000 */
[----:B------:R-:W-:Y:S01]  /*3450*/  FADD.FTZ R14, R8, R67 ;  /* 0x00000043080e7221 */ /* 0x000fe20000010000 */
[----:B------:R-:W-:Y:S01]  /*3460*/  F2FP.F16.F32.PACK_AB R8, R25, R24 ;  /* 0x000000181908723e */ /* 0x000fe200000000ff */
[-CC-:B------:R-:W-:Y:S01]  /*3470*/  FFMA.FTZ R84, R84, R3.reuse, -R55.reuse ;  /* 0x0000000354547223 */ /* 0x180fe20000010837 */
[----:B------:R-:W-:Y:S01]  /*3480*/  FFMA.FTZ R55, R92, R3, -R55 ;  /* 0x000000035c377223 */ /* 0x000fe20000010837 */
[----:B------:R-:W-:Y:S01]  /*3490*/  FADD.FTZ R69, R13, R14 ;  /* 0x0000000e0d457221 */ /* 0x000fe20000010000 */
[----:B------:R-:W-:Y:S01]  /*34a0*/  F2FP.F16.F32.PACK_AB R13, R10, R13 ;  /* 0x0000000d0a0d723e */ /* 0x000fe200000000ff */
[----:B------:R-:W1:Y:S01]  /*34b0*/  MUFU.EX2 R51, R51 ;  /* 0x0000003300337308 */ /* 0x000e620000000800 */
[----:B--2---:R-:W-:Y:S01]  /*34c0*/  FADD.FTZ R67, R70, R9 ;  /* 0x0000000946437221 */ /* 0x004fe20000010000 */
[----:B------:R-:W-:Y:S01]  /*34d0*/  F2FP.F16.F32.PACK_AB R9, R26, R7 ;  /* 0x000000071a09723e */ /* 0x000fe200000000ff */
[----:B------:R-:W-:Y:S01]  /*34e0*/  FADD.FTZ R26, R10, R69 ;  /* 0x000000450a1a7221 */ /* 0x000fe20000010000 */
[----:B------:R-:W-:-:S02]  /*34f0*/  CS2R R122, SRZ ;  /* 0x00000000007a7805 */ /* 0x000fc4000001ff00 */
[----:B------:R-:W-:Y:S02]  /*3500*/  CS2R R118, SRZ ;  /* 0x0000000000767805 */ /* 0x000fe4000001ff00 */
[----:B------:R-:W-:Y:S01]  /*3510*/  CS2R R116, SRZ ;  /* 0x0000000000747805 */ /* 0x000fe2000001ff00 */
[----:B------:R-:W-:Y:S01]  /*3520*/  FADD.FTZ R69, R15, R26 ;  /* 0x0000001a0f457221 */ /* 0x000fe20000010000 */
[----:B------:R-:W2:Y:S01]  /*3530*/  MUFU.EX2 R36, R36 ;  /* 0x0000002400247308 */ /* 0x000ea20000000800 */
[----:B0-----:R-:W-:Y:S01]  /*3540*/  FADD.FTZ R14, R32, R67 ;  /* 0x00000043200e7221 */ /* 0x001fe20000010000 */
[----:B------:R-:W-:Y:S02]  /*3550*/  F2FP.F16.F32.PACK_AB R15, R12, R15 ;  /* 0x0000000f0c0f723e */ /* 0x000fe400000000ff */
[----:B------:R-:W-:Y:S02]  /*3560*/  CS2R R114, SRZ ;  /* 0x0000000000727805 */ /* 0x000fe4000001ff00 */
[----:B------:R-:W-:-:S02]  /*3570*/  CS2R R112, SRZ ;  /* 0x0000000000707805 */ /* 0x000fc4000001ff00 */
[----:B------:R-:W-:Y:S02]  /*3580*/  CS2R R110, SRZ ;  /* 0x00000000006e7805 */ /* 0x000fe4000001ff00 */
[----:B------:R-:W-:Y:S01]  /*3590*/  CS2R R92, SRZ ;  /* 0x00000000005c7805 */ /* 0x000fe2000001ff00 */
[----:B------:R-:W0:Y:S01]  /*35a0*/  MUFU.EX2 R59, R59 ;  /* 0x0000003b003b7308 */ /* 0x000e220000000800 */
[C---:B-1----:R-:W-:Y:S01]  /*35b0*/  FADD.FTZ R67, R51.reuse, R14 ;  /* 0x0000000e33437221 */ /* 0x042fe20000010000 */
[----:B------:R-:W-:Y:S01]  /*35c0*/  FADD.FTZ R14, R12, R69 ;  /* 0x000000450c0e7221 */ /* 0x000fe20000010000 */
[----:B------:R-:W-:-:S05]  /*35d0*/  F2FP.F16.F32.PACK_AB R12, R51, R32 ;  /* 0x00000020330c723e */ /* 0x000fca00000000ff */
[----:B------:R-:W1:Y:S01]  /*35e0*/  MUFU.EX2 R28, R28 ;  /* 0x0000001c001c7308 */ /* 0x000e620000000800 */
[----:B--2---:R-:W-:Y:S01]  /*35f0*/  FADD.FTZ R10, R36, R67 ;  /* 0x00000043240a7221 */ /* 0x004fe20000010000 */
[----:B------:R-:W-:-:S04]  /*3600*/  FADD.FTZ R67, R21, R14 ;  /* 0x0000000e15437221 */ /* 0x000fc80000010000 */
        /* <DEDUP_REMOVED lines=9> */
[----:B------:R1:W-:Y:S06]  /*36a0*/  STSM.16.M88.4 [R17+0x21800], R8 ;  /* 0x0218000811007844 */ /* 0x0003ec0000000200 */
[----:B------:R-:W3:Y:S01]  /*36b0*/  MUFU.EX2 R53, R53 ;  /* 0x0000003500357308 */ /* 0x000ee20000000800 */
[----:B--2---:R-:W-:Y:S01]  /*36c0*/  FADD.FTZ R25, R49, R14 ;  /* 0x0000000e31197221 */ /* 0x004fe20000010000 */
[----:B------:R-:W-:Y:S01]  /*36d0*/  F2FP.F16.F32.PACK_AB R14, R59, R36 ;  /* 0x000000243b0e723e */ /* 0x000fe200000000ff */
[----:B------:R-:W-:-:S04]  /*36e0*/  FADD.FTZ R59, R29, R26 ;  /* 0x0000001a1d3b7221 */ /* 0x000fc80000010000 */
[----:B------:R-:W-:Y:S01]  /*36f0*/  FADD.FTZ R20, R46, R59 ;  /* 0x0000003b2e147221 */ /* 0x000fe20000010000 */
[----:B------:R-:W2:Y:S01]  /*3700*/  MUFU.EX2 R34, R34 ;  /* 0x0000002200227308 */ /* 0x000ea20000000800 */
[----:B0-----:R-:W-:Y:S01]  /*3710*/  FADD.FTZ R24, R30, R25 ;  /* 0x000000191e187221 */ /* 0x001fe20000010000 */
[----:B------:R0:W-:Y:S01]  /*3720*/  STSM.16.M88.4 [R23], R12 ;  /* 0x0000000c17007844 */ /* 0x0001e20000000200 */
[----:B-1----:R-:W-:Y:S01]  /*3730*/  FADD.FTZ R11, R31, R20 ;  /* 0x000000141f0b7221 */ /* 0x002fe20000010000 */
[----:B------:R-:W-:Y:S02]  /*3740*/  F2FP.F16.F32.PACK_AB R25, R42, R21 ;  /* 0x000000152a19723e */ /* 0x000fe400000000ff */
[----:B------:R-:W-:Y:S02]  /*3750*/  F2FP.F16.F32.PACK_AB R9, R46, R29 ;  /* 0x0000001d2e09723e */ /* 0x000fe400000000ff */
[----:B------:R-:W1:Y:S01]  /*3760*/  MUFU.EX2 R57, R57 ;  /* 0x0000003900397308 */ /* 0x000e620000000800 */
[C---:B---3--:R-:W-:Y:S01]  /*3770*/  FADD.FTZ R51, R53.reuse, R24 ;  /* 0x0000001835337221 */ /* 0x048fe20000010000 */
[----:B------:R-:W-:-:S06]  /*3780*/  F2FP.F16.F32.PACK_AB R26, R53, R30 ;  /* 0x0000001e351a723e */ /* 0x000fcc00000000ff */
[----:B------:R-:W3:Y:S01]  /*3790*/  MUFU.EX2 R40, R40 ;  /* 0x0000002800287308 */ /* 0x000ee20000000800 */
[----:B--2---:R-:W-:Y:S01]  /*37a0*/  FADD.FTZ R24, R34, R51 ;  /* 0x0000003322187221 */ /* 0x004fe20000010000 */
[C---:B0-----:R-:W-:Y:S01]  /*37b0*/  FADD.FTZ R12, R50.reuse, R11 ;  /* 0x0000000b320c7221 */ /* 0x041fe20000010000 */
[----:B------:R-:W-:Y:S01]  /*37c0*/  F2FP.F16.F32.PACK_AB R11, R50, R31 ;  /* 0x0000001f320b723e */ /* 0x000fe200000000ff */
[----:B------:R-:W-:-:S04]  /*37d0*/  IMAD.MOV.U32 R31, RZ, RZ, R137 ;  /* 0x000000ffff1f7224 */ /* 0x000fc800078e0089 */
[----:B------:R-:W0:Y:S01]  /*37e0*/  MUFU.EX2 R63, R63 ;  /* 0x0000003f003f7308 */ /* 0x000e220000000800 */
[----:B-1----:R-:W-:Y:S01]  /*37f0*/  FADD.FTZ R51, R57, R24 ;  /* 0x0000001839337221 */ /* 0x002fe20000010000 */
[----:B------:R-:W-:Y:S02]  /*3800*/  F2FP.F16.F32.PACK_AB R24, R49, R28 ;  /* 0x0000001c3118723e */ /* 0x000fe400000000ff */
[----:B------:R-:W-:Y:S01]  /*3810*/  F2FP.F16.F32.PACK_AB R8, R57, R34 ;  /* 0x000000223908723e */ /* 0x000fe200000000ff */
[----:B------:R-:W1:Y:S02]  /*3820*/  @P4 LDC R28, c[0x0][0x44c] ;  /* 0x00011300ff1c4b82 */ /* 0x000e640000000800 */
[----:B------:R1:W-:Y:S01]  /*3830*/  STSM.16.M88.4 [R19], R24 ;  /* 0x0000001813007844 */ /* 0x0003e20000000200 */
[----:B------:R-:W2:Y:S01]  /*3840*/  MUFU.EX2 R38, R38 ;  /* 0x0000002600267308 */ /* 0x000ea20000000800 */
[----:B---3--:R-:W-:-:S07]  /*3850*/  FADD.FTZ R10, R40, R51 ;  /* 0x00000033280a7221 */ /* 0x008fce0000010000 */
[----:B------:R-:W3:Y:S01]  /*3860*/  MUFU.EX2 R61, R61 ;  /* 0x0000003d003d7308 */ /* 0x000ee20000000800 */
[C---:B0-----:R-:W-:Y:S01]  /*3870*/  FADD.FTZ R13, R63.reuse, R10 ;  /* 0x0000000a3f0d7221 */ /* 0x041fe20000010000 */
[----:B------:R-:W-:-:S05]  /*3880*/  F2FP.F16.F32.PACK_AB R10, R63, R40 ;  /* 0x000000283f0a723e */ /* 0x000fca00000000ff */
[----:B------:R0:W-:Y:S01]  /*3890*/  STSM.16.M88.4 [R18], R8 ;  /* 0x0000000812007844 */ /* 0x0001e20000000200 */
[----:B------:R-:W4:Y:S01]  /*38a0*/  MUFU.EX2 R0, R60 ;  /* 0x0000003c00007308 */ /* 0x000f220000000800 */
[----:B--2---:R-:W-:Y:S01]  /*38b0*/  FADD.FTZ R14, R38, R13 ;  /* 0x0000000d260e7221 */ /* 0x004fe20000010000 */
[----:B------:R-:W-:Y:S01]  /*38c0*/  FADD.FTZ R13, R33, R12 ;  /* 0x0000000c210d7221 */ /* 0x000fe20000010000 */
[----:B-1----:R-:W-:-:S04]  /*38d0*/  @P4 IMAD.HI.U32 R24, R137, R28, RZ ;  /* 0x0000001c89184227 */ /* 0x002fc800078e00ff */
[----:B------:R-:W-:Y:S01]  /*38e0*/  FADD.FTZ R12, R68, R13 ;  /* 0x0000000d440c7221 */ /* 0x000fe20000010000 */
[----:B------:R-:W1:Y:S01]  /*38f0*/  MUFU.EX2 R65, R65 ;  /* 0x0000004100417308 */ /* 0x000e620000000800 */
[----:B---3--:R-:W-:Y:S02]  /*3900*/  FADD.FTZ R15, R61, R14 ;  /* 0x0000000e3d0f7221 */ /* 0x008fe40000010000 */
[----:B------:R-:W-:-:S04]  /*3910*/  FADD.FTZ R13, R35, R12 ;  /* 0x0000000c230d7221 */ /* 0x000fc80000010000 */
[----:B------:R-:W-:Y:S01]  /*3920*/  FADD.FTZ R12, R72, R13 ;  /* 0x0000000d480c7221 */ /* 0x000fe20000010000 */
[----:B0-----:R-:W-:Y:S01]  /*3930*/  F2FP.F16.F32.PACK_AB R9, R68, R33 ;  /* 0x000000214409723e */ /* 0x001fe200000000ff */
[----:B------:R-:W0:Y:S01]  /*3940*/  MUFU.EX2 R44, R44 ;  /* 0x0000002c002c7308 */ /* 0x000e220000000800 */
[----:B----4-:R-:W-:Y:S01]  /*3950*/  FADD.FTZ R14, R0, R15 ;  /* 0x0000000f000e7221 */ /* 0x010fe20000010000 */
[----:B------:R-:W-:Y:S01]  /*3960*/  FADD.FTZ R13, R37, R12 ;  /* 0x0000000c250d7221 */ /* 0x000fe20000010000 */
[----:B------:R-:W2:Y:S01]  /*3970*/  @P4 LDC R33, c[0x0][0x450] ;  /* 0x00011400ff214b82 */ /* 0x000ea20000000800 */
[----:B------:R-:W-:Y:S02]  /*3980*/  F2FP.F16.F32.PACK_AB R8, R61, R38 ;  /* 0x000000263d08723e */ /* 0x000fe400000000ff */
[----:B------:R-:W-:Y:S02]  /*3990*/  F2FP.F16.F32.PACK_AB R11, R72, R35 ;  /* 0x00000023480b723e */ /* 0x000fe400000000ff */
[----:B------:R3:W4:Y:S01]  /*39a0*/  MUFU.EX2 R7, R120 ;  /* 0x0000007800077308 */ /* 0x0007220000000800 */
[C---:B-1----:R-:W-:Y:S01]  /*39b0*/  FADD.FTZ R15, R65.reuse, R14 ;  /* 0x0000000e410f7221 */ /* 0x042fe20000010000 */
[----:B------:R-:W-:-:S05]  /*39c0*/  F2FP.F16.F32.PACK_AB R10, R65, R0 ;  /* 0x00000000410a723e */ /* 0x000fca00000000ff */
[----:B------:R1:W-:Y:S01]  /*39d0*/  STSM.16.M88.4 [R17+0x27800], R8 ;  /* 0x0278000811007844 */ /* 0x0003e20000000200 */
[----:B------:R-:W5:Y:S01]  /*39e0*/  MUFU.EX2 R48, R48 ;  /* 0x0000003000307308 */ /* 0x000f620000000800 */
[----:B0-----:R-:W-:Y:S01]  /*39f0*/  FADD.FTZ R0, R44, R15 ;  /* 0x0000000f2c007221 */ /* 0x001fe20000010000 */
[----:B---3--:R-:W-:-:S06]  /*3a00*/  CS2R R120, SRZ ;  /* 0x0000000000787805 */ /* 0x008fcc000001ff00 */
[----:B------:R0:W3:Y:S01]  /*3a10*/  MUFU.EX2 R47, R124 ;  /* 0x0000007c002f7308 */ /* 0x0000e20000000800 */
[C---:B----4-:R-:W-:Y:S01]  /*3a20*/  FADD.FTZ R15, R7.reuse, R0 ;  /* 0x00000000070f7221 */ /* 0x050fe20000010000 */
[C---:B------:R-:W-:Y:S01]  /*3a30*/  FADD.FTZ R0, R76.reuse, R13 ;  /* 0x0000000d4c007221 */ /* 0x040fe20000010000 */
[----:B------:R-:W-:Y:S02]  /*3a40*/  F2FP.F16.F32.PACK_AB R12, R7, R44 ;  /* 0x0000002c070c723e */ /* 0x000fe400000000ff */
[----:B------:R-:W-:Y:S01]  /*3a50*/  F2FP.F16.F32.PACK_AB R13, R76, R37 ;  /* 0x000000254c0d723e */ /* 0x000fe200000000ff */
[----:B------:R-:W-:Y:S01]  /*3a60*/  FADD.FTZ R7, R39, R0 ;  /* 0x0000000027077221 */ /* 0x000fe20000010000 */
[----:B--2---:R-:W-:Y:S01]  /*3a70*/  @P4 SHF.R.U32.HI R31, RZ, R33, R24 ;  /* 0x00000021ff1f4219 */ /* 0x004fe20000011618 */
[----:B------:R-:W2:Y:S01]  /*3a80*/  MUFU.EX2 R126, R126 ;  /* 0x0000007e007e7308 */ /* 0x000ea20000000800 */
[----:B-----5:R-:W-:Y:S01]  /*3a90*/  FADD.FTZ R14, R48, R15 ;  /* 0x0000000f300e7221 */ /* 0x020fe20000010000 */
[C---:B------:R-:W-:Y:S01]  /*3aa0*/  FADD.FTZ R0, R58.reuse, R7 ;  /* 0x000000073a007221 */ /* 0x040fe20000010000 */
[----:B------:R-:W-:-:S02]  /*3ab0*/  F2FP.F16.F32.PACK_AB R15, R58, R39 ;  /* 0x000000273a0f723e */ /* 0x000fc400000000ff */
[----:B0-----:R-:W-:Y:S01]  /*3ac0*/  CS2R R124, SRZ ;  /* 0x00000000007c7805 */ /* 0x001fe2000001ff00 */
[----:B------:R-:W-:Y:S02]  /*3ad0*/  FADD.FTZ R7, R41, R0 ;  /* 0x0000000029077221 */ /* 0x000fe40000010000 */
[----:B------:R0:W4:Y:S01]  /*3ae0*/  MUFU.EX2 R21, R128 ;  /* 0x0000008000157308 */ /* 0x0001220000000800 */
[C---:B---3--:R-:W-:Y:S01]  /*3af0*/  FADD.FTZ R27, R47.reuse, R14 ;  /* 0x0000000e2f1b7221 */ /* 0x048fe20000010000 */
[----:B------:R-:W-:-:S05]  /*3b00*/  F2FP.F16.F32.PACK_AB R14, R47, R48 ;  /* 0x000000302f0e723e */ /* 0x000fca00000000ff */
[----:B------:R3:W-:Y:S01]  /*3b10*/  STSM.16.M88.4 [R136], R12 ;  /* 0x0000000c88007844 */ /* 0x0007e20000000200 */
[----:B------:R-:W5:Y:S01]  /*3b20*/  MUFU.EX2 R54, R54 ;  /* 0x0000003600367308 */ /* 0x000f620000000800 */
[----:B--2---:R-:W-:Y:S01]  /*3b30*/  FADD.FTZ R20, R126, R27 ;  /* 0x0000001b7e147221 */ /* 0x004fe20000010000 */
[----:B0-----:R-:W-:-:S06]  /*3b40*/  CS2R R128, SRZ ;  /* 0x0000000000807805 */ /* 0x001fcc000001ff00 */
[----:B------:R-:W0:Y:S01]  /*3b50*/  MUFU.EX2 R90, R90 ;  /* 0x0000005a005a7308 */ /* 0x000e220000000800 */
[C---:B----4-:R-:W-:Y:S01]  /*3b60*/  FADD.FTZ R27, R21.reuse, R20 ;  /* 0x00000014151b7221 */ /* 0x050fe20000010000 */
[----:B-1----:R-:W-:Y:S02]  /*3b70*/  F2FP.F16.F32.PACK_AB R8, R21, R126 ;  /* 0x0000007e1508723e */ /* 0x002fe400000000ff */
[----:B------:R-:W-:-:S04]  /*3b80*/  CS2R R126, SRZ ;  /* 0x00000000007e7805 */ /* 0x000fc8000001ff00 */
[----:B------:R-:W1:Y:S01]  /*3b90*/  MUFU.EX2 R43, R43 ;  /* 0x0000002b002b7308 */ /* 0x000e620000000800 */
[----:B-----5:R-:W-:-:S07]  /*3ba0*/  FADD.FTZ R0, R54, R7 ;  /* 0x0000000736007221 */ /* 0x020fce0000010000 */
[----:B------:R2:W4:Y:S01]  /*3bb0*/  MUFU.EX2 R29, R130 ;  /* 0x00000082001d7308 */ /* 0x0005220000000800 */
[----:B0-----:R-:W-:-:S07]  /*3bc0*/  FADD.FTZ R20, R90, R27 ;  /* 0x0000001b5a147221 */ /* 0x001fce0000010000 */
[----:B------:R-:W0:Y:S01]  /*3bd0*/  MUFU.EX2 R62, R62 ;  /* 0x0000003e003e7308 */ /* 0x000e220000000800 */
[----:B-1----:R-:W-:Y:S01]  /*3be0*/  FADD.FTZ R9, R43, R0 ;  /* 0x000000002b097221 */ /* 0x002fe20000010000 */
[----:B--2---:R-:W-:-:S06]  /*3bf0*/  CS2R R130, SRZ ;  /* 0x0000000000827805 */ /* 0x004fcc000001ff00 */
[----:B------:R-:W3:Y:S01]  /*3c00*/  MUFU.EX2 R80, R80 ;  /* 0x0000005000507308 */ /* 0x000ee20000000800 */
[----:B----4-:R-:W-:Y:S01]  /*3c10*/  FADD.FTZ R11, R29, R20 ;  /* 0x000000141d0b7221 */ /* 0x010fe20000010000 */
[----:B------:R-:W-:Y:S02]  /*3c20*/  IADD3 R20, R31, R138, -R140 ;  /* 0x0000008a1f147210 */ /* 0x000fe40007ffe88c */
[----:B------:R-:W-:Y:S02]  /*3c30*/  F2FP.F16.F32.PACK_AB R10, R29, R90 ;  /* 0x0000005a1d0a723e */ /* 0x000fe400000000ff */
[----:B------:R-:W-:Y:S02]  /*3c40*/  CS2R R90, SRZ ;  /* 0x00000000005a7805 */ /* 0x000fe4000001ff00 */
[----:B------:R-:W1:Y:S01]  /*3c50*/  MUFU.EX2 R45, R45 ;  /* 0x0000002d002d7308 */ /* 0x000e620000000800 */
[----:B0-----:R-:W-:Y:S01]  /*3c60*/  FADD.FTZ R0, R62, R9 ;  /* 0x000000093e007221 */ /* 0x001fe20000010000 */
[----:B------:R-:W-:-:S06]  /*3c70*/  F2FP.F16.F32.PACK_AB R9, R54, R41 ;  /* 0x000000293609723e */ /* 0x000fcc00000000ff */
[----:B------:R0:W2:Y:S01]  /*3c80*/  MUFU.EX2 R25, R132 ;  /* 0x0000008400197308 */ /* 0x0000a20000000800 */
[----:B---3--:R-:W-:Y:S01]  /*3c90*/  FADD.FTZ R12, R80, R11 ;  /* 0x0000000b500c7221 */ /* 0x008fe20000010000 */
[----:B------:R-:W-:-:S05]  /*3ca0*/  F2FP.F16.F32.PACK_AB R11, R62, R43 ;  /* 0x0000002b3e0b723e */ /* 0x000fca00000000ff */
[----:B------:R3:W-:Y:S01]  /*3cb0*/  STSM.16.M88.4 [R19+0x6000], R8 ;  /* 0x0060000813007844 */ /* 0x0007e20000000200 */
[----:B------:R-:W4:Y:S01]  /*3cc0*/  MUFU.EX2 R66, R66 ;  /* 0x0000004200427308 */ /* 0x000f220000000800 */
[----:B-1----:R-:W-:Y:S01]  /*3cd0*/  FADD.FTZ R13, R45, R0 ;  /* 0x000000002d0d7221 */ /* 0x002fe20000010000 */
[----:B0-----:R-:W-:-:S06]  /*3ce0*/  CS2R R132, SRZ ;  /* 0x0000000000847805 */ /* 0x001fcc000001ff00 */
[----:B------:R-:W0:Y:S01]  /*3cf0*/  MUFU.EX2 R4, R4 ;  /* 0x0000000400047308 */ /* 0x000e220000000800 */
[C---:B--2---:R-:W-:Y:S01]  /*3d00*/  FADD.FTZ R21, R25.reuse, R12 ;  /* 0x0000000c19157221 */ /* 0x044fe20000010000 */
[----:B------:R-:W-:Y:S01]  /*3d10*/  F2FP.F16.F32.PACK_AB R12, R25, R80 ;  /* 0x00000050190c723e */ /* 0x000fe200000000ff */
[----:B---3--:R-:W-:-:S05]  /*3d20*/  VIADD R8, R88, 0xfffffffe ;  /* 0xfffffffe58087836 */ /* 0x008fca0000000000 */
[----:B------:R-:W-:Y:S01]  /*3d30*/  MUFU.EX2 R84, R84 ;  /* 0x0000005400547308 */ /* 0x000fe20000000800 */
[C---:B----4-:R-:W-:Y:S01]  /*3d40*/  FADD.FTZ R25, R66.reuse, R13 ;  /* 0x0000000d42197221 */ /* 0x050fe20000010000 */
[----:B------:R-:W-:Y:S02]  /*3d50*/  F2FP.F16.F32.PACK_AB R13, R66, R45 ;  /* 0x0000002d420d723e */ /* 0x000fe400000000ff */
[----:B------:R-:W-:-:S04]  /*3d60*/  CS2R R88, SRZ ;  /* 0x0000000000587805 */ /* 0x000fc8000001ff00 */
[----:B------:R-:W1:Y:S01]  /*3d70*/  MUFU.EX2 R55, R55 ;  /* 0x0000003700377308 */ /* 0x000e620000000800 */
[----:B0-----:R-:W-:-:S07]  /*3d80*/  FADD.FTZ R0, R4, R25 ;  /* 0x0000001904007221 */ /* 0x001fce0000010000 */
[----:B------:R0:W2:Y:S01]  /*3d90*/  MUFU.EX2 R7, R108 ;  /* 0x0000006c00077308 */ /* 0x0000a20000000800 */
[----:B-1----:R-:W-:Y:S02]  /*3da0*/  F2FP.F16.F32.PACK_AB R14, R55, R84 ;  /* 0x00000054370e723e */ /* 0x002fe400000000ff */
[----:B0-----:R-:W-:Y:S02]  /*3db0*/  CS2R R108, SRZ ;  /* 0x00000000006c7805 */ /* 0x001fe4000001ff00 */
[C---:B--2---:R-:W-:Y:S01]  /*3dc0*/  F2FP.F16.F32.PACK_AB R15, R7.reuse, R4 ;  /* 0x00000004070f723e */ /* 0x044fe200000000ff */
[----:B------:R-:W-:Y:S01]  /*3dd0*/  FADD.FTZ R4, R84, R21 ;  /* 0x0000001554047221 */ /* 0x000fe20000010000 */
[----:B------:R-:W-:Y:S01]  /*3de0*/  SHF.R.S32.HI R21, RZ, 0x1f, R20 ;  /* 0x0000001fff157819 */ /* 0x000fe20000011414 */
[----:B------:R-:W-:Y:S02]  /*3df0*/  FADD.FTZ R0, R7, R0 ;  /* 0x0000000007007221 */ /* 0x000fe40000010000 */
[----:B------:R0:W-:Y:S01]  /*3e00*/  STSM.16.M88.4 [R18+0x6000], R12 ;  /* 0x0060000c12007844 */ /* 0x0001e20000000200 */
[----:B------:R-:W-:Y:S01]  /*3e10*/  LEA.HI R21, R21, R20, RZ, 0x7 ;  /* 0x0000001415157211 */ /* 0x000fe200078f38ff */
[----:B------:R-:W-:Y:S01]  /*3e20*/  FADD.FTZ R4, R55, R4 ;  /* 0x0000000437047221 */ /* 0x000fe20000010000 */
[----:B------:R1:W-:Y:S06]  /*3e30*/  MEMBAR.ALL.CTA ;  /* 0x0000000000007992 */ /* 0x0003ec0000008000 */
[----:B-1----:R-:W1:Y:S01]  /*3e40*/  FENCE.VIEW.ASYNC.S ;  /* 0x00000000000073c6 */ /* 0x002e620000000000 */
[----:B------:R-:W-:-:S04]  /*3e50*/  SHF.R.S32.HI R21, RZ, 0x7, R21 ;  /* 0x00000007ff157819 */ /* 0x000fc80000011415 */
[----:B------:R-:W-:-:S04]  /*3e60*/  VIMNMX R139, R142, R21, !PT ;  /* 0x000000158e8b7248 */ /* 0x000fc80007fe0100 */
[----:B------:R-:W-:Y:S01]  /*3e70*/  ISETP.GE.AND P1, PT, R8, R139, PT ;  /* 0x0000008b0800720c */ /* 0x000fe20003f26270 */
[----:B-1----:R-:W-:-:S12]  /*3e80*/  NOP ;  /* 0x0000000000007918 */ /* 0x002fd80000000000 */
[----:B0-----:R-:W-:Y:S05]  /*3e90*/  @!P1 BRA `(.L_x_12111) ;  /* 0x0000002800b89947 */ /* 0x001fea0003800000 */
[----:B------:R-:W-:Y:S01]  /*3ea0*/  IMAD.MOV.U32 R9, RZ, RZ, R5 ;  /* 0x000000ffff097224 */ /* 0x000fe200078e0005 */
[----:B------:R-:W-:Y:S01]  /*3eb0*/  UMOV UR6, UR38 ;  /* 0x0000002600067c82 */ /* 0x000fe20008000000 */
[----:B------:R-:W-:Y:S02]  /*3ec0*/  IMAD.MOV.U32 R7, RZ, RZ, R6 ;  /* 0x000000ffff077224 */ /* 0x000fe400078e0006 */
[----:B------:R-:W-:Y:S02]  /*3ed0*/  IMAD.MOV.U32 R10, RZ, RZ, R2 ;  /* 0x000000ffff0a7224 */ /* 0x000fe400078e0002 */
[----:B------:R-:W-:-:S07]  /*3ee0*/  IMAD.MOV.U32 R135, RZ, RZ, RZ ;  /* 0x000000ffff877224 */ /* 0x000fce00078e00ff */
.L_x_12122:
[----:B------:R-:W-:Y:S01]  /*3ef0*/  ISETP.NE.AND P2, PT, RZ, UR42, PT ;  /* 0x0000002aff007c0c */ /* 0x000fe2000bf45270 */
[----:B------:R-:W-:-:S04]  /*3f00*/  UISETP.NE.AND UP0, UPT, UR6, 0x1, UPT ;  /* 0x000000010600788c */ /* 0x000fc8000bf05270 */
[----:B------:R-:W-:-:S06]  /*3f10*/  USEL UR7, URZ, 0x1, UP0 ;  /* 0x000000013f077887 */ /* 0x000fcc0008000000 */
[----:B------:R-:W-:Y:S02]  /*3f20*/  LOP3.LUT R2, R10, UR7, RZ, 0x3c, !PT ;  /* 0x000000070a027c12 */ /* 0x000fe4000f8e3cff */
[----:B------:R-:W-:Y:S05]  /*3f30*/  @P2 BRA `(.L_x_12112) ;  /* 0x0000000000342947 */ /* 0x000fea0003800000 */
[----:B------:R-:W-:Y:S05]  /*3f40*/  @!P0 BRA `(.L_x_12113) ;  /* 0x0000000000048947 */ /* 0x000fea0003800000 */
[----:B------:R-:W-:Y:S01]  /*3f50*/  BPT.TRAP 0x1 ;  /* 0x000000040000795c */ /* 0x000fe20000300000 */
.L_x_12113:
[----:B------:R-:W-:Y:S01]  /*3f60*/  UIADD3 UR7, UR6, 0x1, URZ ;  /* 0x0000000106077890 */ /* 0x000fe2000fffe03f */
[----:B------:R-:W-:-:S03]  /*3f70*/  SHF.L.U32 R3, R2, 0x1f, RZ ;  /* 0x0000001f02037819 */ /* 0x000fc600000006ff */
[----:B------:R-:W-:-:S04]  /*3f80*/  UISETP.NE.AND UP0, UPT, UR7, 0x2, UPT ;  /* 0x000000020700788c */ /* 0x000fc8000bf05270 */
[----:B------:R-:W-:-:S04]  /*3f90*/  USEL UR7, UR7, URZ, UP0 ;  /* 0x0000003f07077287 */ /* 0x000fc80008000000 */
[----:B------:R-:W-:-:S09]  /*3fa0*/  ULEA UR7, UR7, UR40, 0x3 ;  /* 0x0000002807077291 */ /* 0x000fd2000f8e183f */
[----:B------:R0:W1:Y:S01]  /*3fb0*/  SYNCS.PHASECHK.TRANS64.TRYWAIT P1, [UR7+0x2d830], R3 ;  /* 0x02d83003ff0075a7 */ /* 0x0000620008020147 */
[----:B------:R-:W-:Y:S05]  /*3fc0*/  @!P0 BRA `(.L_x_12114) ;  /* 0x0000000000048947 */ /* 0x000fea0003800000 */
[----:B------:R-:W-:Y:S01]  /*3fd0*/  BPT.TRAP 0x1 ;  /* 0x000000040000795c */ /* 0x000fe20000300000 */
.L_x_12114:
[----:B-1----:R-:W-:Y:S05]  /*3fe0*/  @P1 BRA `(.L_x_12112) ;  /* 0x0000000000081947 */ /* 0x002fea0003800000 */
[----:B------:R-:W1:Y:S02]  /*3ff0*/  SYNCS.PHASECHK.TRANS64.TRYWAIT P1, [UR7+0x2d830], R3 ;  /* 0x02d83003ff0075a7 */ /* 0x000e640008020147 */
[----:B-1----:R-:W-:Y:S05]  /*4000*/  @!P1 BRA `(.L_x_12115) ;  /* 0x000000e000009947 */ /* 0x002fea0003800000 */
.L_x_12112:
[----:B------:R-:W2:Y:S01]  /*4010*/  S2R R5, SR_TID.X ;  /* 0x0000000000057919 */ /* 0x000ea20000002100 */
        /* <DEDUP_REMOVED lines=41> */
.L_x_12117:
[----:B------:R-:W-:Y:S01]  /*42b0*/  ULEA UR7, UR6, UR40, 0x3 ;  /* 0x0000002806077291 */ /* 0x000fe2000f8e183f */
[----:B------:R-:W-:-:S08]  /*42c0*/  SHF.L.U32 R3, R10, 0x1f, RZ ;  /* 0x0000001f0a037819 */ /* 0x000fd000000006ff */
[----:B------:R0:W1:Y:S01]  /*42d0*/  SYNCS.PHASECHK.TRANS64.TRYWAIT P1, [UR7+0x2d850], R3 ;  /* 0x02d85003ff0075a7 */ /* 0x0000620008020147 */
[----:B------:R-:W-:Y:S05]  /*42e0*/  @!P0 BRA `(.L_x_12118) ;  /* 0x0000000000048947 */ /* 0x000fea0003800000 */
[----:B------:R-:W-:Y:S01]  /*42f0*/  BPT.TRAP 0x1 ;  /* 0x000000040000795c */ /* 0x000fe20000300000 */
.L_x_12118:
[----:B-1----:R-:W-:Y:S05]  /*4300*/  @P1 BRA `(.L_x_12116) ;  /* 0x0000000000081947 */ /* 0x002fea0003800000 */
[----:B------:R-:W1:Y:S02]  /*4310*/  SYNCS.PHASECHK.TRANS64.TRYWAIT P1, [UR7+0x2d850], R3 ;  /* 0x02d85003ff0075a7 */ /* 0x000e640008020147 */
[----:B-1----:R-:W-:Y:S05]  /*4320*/  @!P1 BRA `(.L_x_12119) ;  /* 0x000000dc00509947 */ /* 0x002fea0003800000 */
.L_x_12116:
        /* <DEDUP_REMOVED lines=70> */
.L_x_12120:
[----:B0-----:R-:W0:Y:S01]  /*4790*/  LDC R3, c[0x0][0x448] ;  /* 0x00011200ff037b82 */ /* 0x001e220000000800 */
[----:B------:R-:W-:Y:S01]  /*47a0*/  IMAD.IADD R5, R143, 0x1, R137 ;  /* 0x000000018f057824 */ /* 0x000fe200078e0289 */
[----:B------:R-:W-:Y:S01]  /*47b0*/  LOP3.LUT R16, R16, 0xfffffeff, RZ, 0xc0, !PT ;  /* 0xfffffeff10107812 */ /* 0x000fe200078ec0ff */
[----:B------:R-:W-:-:S03]  /*47c0*/  ULEA UR7, UR38, UR40, 0x3 ;  /* 0x0000002826077291 */ /* 0x000fc6000f8e183f */
[----:B------:R-:W-:Y:S01]  /*47d0*/  @P0 LOP3.LUT R16, R16, 0x100, RZ, 0xfc, !PT ;  /* 0x0000010010100812 */ /* 0x000fe200078efcff */
[----:B------:R-:W-:-:S03]  /*47e0*/  UIADD3 UR7, UR7, 0x2d840, URZ ;  /* 0x0002d84007077890 */ /* 0x000fc6000fffe03f */
[----:B------:R-:W-:Y:S01]  /*47f0*/  LOP3.LUT R16, R16, 0xfffffdff, RZ, 0xc0, !PT ;  /* 0xfffffdff10107812 */ /* 0x000fe200078ec0ff */
[----:B------:R-:W-:-:S09]  /*4800*/  UPRMT UR7, UR41, 0x654, UR7 ;  /* 0x0000065429077896 */ /* 0x000fd20008000007 */
[----:B------:R-:W-:Y:S01]  /*4810*/  SYNCS.ARRIVE.TRANS64.RED.A1T0 RZ, [UR7], RZ ;  /* 0x000000ffffff79a7 */ /* 0x000fe20008100407 */
[----:B0-----:R-:W-:-:S13]  /*4820*/  ISETP.NE.AND P1, PT, R3, 0x1, PT ;  /* 0x000000010300780c */ /* 0x001fda0003f25270 */
[----:B------:R-:W0:Y:S08]  /*4830*/  @P1 LDC R6, c[0x0][0x44c] ;  /* 0x00011300ff061b82 */ /* 0x000e300000000800 */
[----:B------:R-:W1:Y:S01]  /*4840*/  @P1 LDC R3, c[0x0][0x450] ;  /* 0x00011400ff031b82 */ /* 0x000e620000000800 */
[----:B0-----:R-:W-:-:S05]  /*4850*/  @P1 IMAD.HI.U32 R6, R5, R6, RZ ;  /* 0x0000000605061227 */ /* 0x001fca00078e00ff */
[----:B-1----:R-:W-:Y:S01]  /*4860*/  @P1 SHF.R.U32.HI R5, RZ, R3, R6 ;  /* 0x00000003ff051219 */ /* 0x002fe20000011606 */
[----:B------:R-:W-:-:S04]  /*4870*/  IMAD.MOV.U32 R6, RZ, RZ, -0x80 ;  /* 0xffffff80ff067424 */ /* 0x000fc800078e00ff */
[----:B------:R-:W0:Y:S01]  /*4880*/  SHFL.IDX PT, R3, R5, RZ, 0x1c1f ;  /* 0x001c1fff05037589 */ /* 0x000e2200000e0000 */
[----:B------:R-:W-:-:S03]  /*4890*/  IMAD R6, R8, R6, 0x1 ;  /* 0x0000000108067424 */ /* 0x000fc600078e0206 */
[----:B------:R-:W1:Y:S02]  /*48a0*/  SHFL.IDX PT, R5, R5, 0x1, 0x1c1f ;  /* 0x003c1f0005057f89 */ /* 0x000e6400000e0000 */
[----:B------:R-:W-:-:S05]  /*48b0*/  IADD3 R6, R138, R6, -R141 ;  /* 0x000000068a067210 */ /* 0x000fca0007ffe88d */
[----:B------:R-:W-:-:S04]  /*48c0*/  IMAD.IADD R6, R6, 0x1, -R140 ;  /* 0x0000000106067824 */ /* 0x000fc800078e0a8c */
[C---:B0-----:R-:W-:Y:S02]  /*48d0*/  IMAD.IADD R3, R6.reuse, 0x1, R3 ;  /* 0x0000000106037824 */ /* 0x041fe400078e0203 */
[----:B-1----:R-:W-:-:S03]  /*48e0*/  IMAD.IADD R5, R6, 0x1, R5 ;  /* 0x0000000106057824 */ /* 0x002fc600078e0205 */
[C---:B------:R-:W-:Y:S02]  /*48f0*/  ISETP.GT.AND P5, PT, R3.reuse, RZ, PT ;  /* 0x000000ff0300720c */ /* 0x040fe40003fa4270 */
[----:B------:R-:W-:Y:S02]  /*4900*/  ISETP.GT.AND P4, PT, R3, 0x1, PT ;  /* 0x000000010300780c */ /* 0x000fe40003f84270 */
        /* <DEDUP_REMOVED lines=76> */
[C---:B------:R-:W-:Y:S02]  /*4dd0*/  ISETP.GT.AND P1, PT, R5.reuse, 0x30, PT ;  /* 0x000000300500780c */ /* 0x040fe40003f24270 */
[----:B------:R-:W-:Y:S02]  /*4de0*/  FMNMX.FTZ R3, R44, R3, !PT ;  /* 0x000000032c037209 */ /* 0x000fe40007810000 */
[----:B------:R-:W-:Y:S02]  /*4df0*/  ISETP.GT.AND P3, PT, R5, RZ, PT ;  /* 0x000000ff0500720c */ /* 0x000fe40003f64270 */
        /* <DEDUP_REMOVED lines=15> */
[----:B------:R-:W-:Y:S02]  /*4ef0*/  ISETP.GT.AND P4, PT, R5, 0x10, PT ;  /* 0x000000100500780c */ /* 0x000fe40003f84270 */
        /* <DEDUP_REMOVED lines=17> */
[C---:B------:R-:W-:Y:S02]  /*5010*/  ISETP.GT.AND P5, PT, R5.reuse, 0x20, PT ;  /* 0x000000200500780c */ /* 0x040fe40003fa4270 */
[----:B------:R-:W-:Y:S02]  /*5020*/  FMNMX.FTZ R3, R80, R3, !PT ;  /* 0x0000000350037209 */ /* 0x000fe40007810000 */
[----:B------:R-:W-:Y:S02]  /*5030*/  ISETP.GT.AND P4, PT, R5, 0x21, PT ;  /* 0x000000210500780c */ /* 0x000fe40003f84270 */
[----:B------:R-:W-:Y:S02]  /*5040*/  FMNMX.FTZ R3, R81, R3, !PT ;  /* 0x0000000351037209 */ /* 0x000fe40007810000 */
[----:B------:R-:W-:Y:S02]  /*5050*/  ISETP.GT.AND P3, PT, R5, 0x28, PT ;  /* 0x000000280500780c */ /* 0x000fe40003f64270 */
[----:B------:R-:W-:-:S02]  /*5060*/  FMNMX.FTZ R3, R84, R3, !PT ;  /* 0x0000000354037209 */ /* 0x000fc40007810000 */
[----:B------:R-:W-:Y:S02]  /*5070*/  ISETP.GT.AND P2, PT, R5, 0x29, PT ;  /* 0x000000290500780c */ /* 0x000fe40003f44270 */
[----:B------:R-:W-:Y:S02]  /*5080*/  FMNMX.FTZ R3, R85, R3, !PT ;  /* 0x0000000355037209 */ /* 0x000fe40007810000 */
[----:B------:R-:W-:Y:S02]  /*5090*/  FSEL R70, R70, -INF , P1 ;  /* 0xff80000046467808 */ /* 0x000fe40000800000 */
[----:B------:R-:W-:Y:S01]  /*50a0*/  ISETP.GT.AND P1, PT, R5, 0x69, PT ;  /* 0x000000690500780c */ /* 0x000fe20003f24270 */
[----:B------:R-:W0:Y:S01]  /*50b0*/  SHFL.BFLY PT, R6, R3, 0x2, 0x1f ;  /* 0x0c401f0003067f89 */ /* 0x000e2200000e0000 */
        /* <DEDUP_REMOVED lines=8> */
[----:B------:R-:W-:Y:S02]  /*5140*/  @P0 LOP3.LUT R16, R16, 0x200, RZ, 0xfc, !PT ;  /* 0x0000020010100812 */ /* 0x000fe400078efcff */
[----:B------:R-:W-:Y:S02]  /*5150*/  FSEL R51, R51, -INF , P5 ;  /* 0xff80000033337808 */ /* 0x000fe40002800000 */
[----:B------:R-:W-:Y:S02]  /*5160*/  FSEL R54, R54, -INF , P4 ;  /* 0xff80000036367808 */ /* 0x000fe40002000000 */
[----:B------:R-:W-:Y:S02]  /*5170*/  FSEL R55, R55, -INF , P3 ;  /* 0xff80000037377808 */ /* 0x000fe40001800000 */
[----:B0-----:R-:W-:Y:S02]  /*5180*/  FMNMX.FTZ R6, R3, R6, !PT ;  /* 0x0000000603067209 */ /* 0x001fe40007810000 */
[----:B------:R-:W-:-:S02]  /*5190*/  FSEL R58, R58, -INF , P2 ;  /* 0xff8000003a3a7808 */ /* 0x000fc40001000000 */
[C---:B------:R-:W-:Y:S01]  /*51a0*/  ISETP.GT.AND P5, PT, R5.reuse, 0x48, PT ;  /* 0x000000480500780c */ /* 0x040fe20003fa4270 */
[----:B------:R-:W0:Y:S01]  /*51b0*/  SHFL.BFLY PT, R3, R6, 0x1, 0x1f ;  /* 0x0c201f0006037f89 */ /* 0x000e2200000e0000 */
[C---:B------:R-:W-:Y:S02]  /*51c0*/  ISETP.GT.AND P4, PT, R5.reuse, 0x49, PT ;  /* 0x000000490500780c */ /* 0x040fe40003f84270 */
[C---:B------:R-:W-:Y:S02]  /*51d0*/  ISETP.GT.AND P3, PT, R5.reuse, 0x50, PT ;  /* 0x000000500500780c */ /* 0x040fe40003f64270 */
[----:B------:R-:W-:Y:S02]  /*51e0*/  ISETP.GT.AND P2, PT, R5, 0x51, PT ;  /* 0x000000510500780c */ /* 0x000fe40003f44270 */
[----:B------:R-:W-:Y:S02]  /*51f0*/  LOP3.LUT R16, R16, 0xfffffbff, RZ, 0xc0, !PT ;  /* 0xfffffbff10107812 */ /* 0x000fe400078ec0ff */
[----:B------:R-:W-:-:S02]  /*5200*/  FSEL R62, R62, -INF , P5 ;  /* 0xff8000003e3e7808 */ /* 0x000fc40002800000 */
[----:B------:R-:W-:Y:S02]  /*5210*/  FSEL R63, R63, -INF , P4 ;  /* 0xff8000003f3f7808 */ /* 0x000fe40002000000 */
[----:B------:R-:W-:Y:S02]  /*5220*/  FSEL R66, R66, -INF , P3 ;  /* 0xff80000042427808 */ /* 0x000fe40001800000 */
[----:B------:R-:W-:Y:S02]  /*5230*/  FSEL R67, R67, -INF , P2 ;  /* 0xff80000043437808 */ /* 0x000fe40001000000 */
[----:B------:R-:W-:Y:S02]  /*5240*/  @P1 LOP3.LUT R16, R16, 0x400, RZ, 0xfc, !PT ;  /* 0x0000040010101812 */ /* 0x000fe400078efcff */
[C---:B------:R-:W-:Y:S02]  /*5250*/  ISETP.GT.AND P2, PT, R5.reuse, 0x70, PT ;  /* 0x000000700500780c */ /* 0x040fe40003f44270 */
[----:B------:R-:W-:-:S02]  /*5260*/  ISETP.GT.AND P3, PT, R5, 0x71, PT ;  /* 0x000000710500780c */ /* 0x000fc40003f64270 */
[C---:B------:R-:W-:Y:S02]  /*5270*/  ISETP.GT.AND P4, PT, R5.reuse, 0x78, PT ;  /* 0x000000780500780c */ /* 0x040fe40003f84270 */
[----:B0-----:R-:W-:Y:S02]  /*5280*/  FMNMX.FTZ R6, R6, R3, !PT ;  /* 0x0000000306067209 */ /* 0x001fe40007810000 */
[C---:B------:R-:W-:Y:S02]  /*5290*/  ISETP.GT.AND P5, PT, R5.reuse, 0x79, PT ;  /* 0x000000790500780c */ /* 0x040fe40003fa4270 */
[C---:B------:R-:W-:Y:S02]  /*52a0*/  FSETP.NEU.FTZ.AND P6, PT, R6.reuse, -INF , PT ;  /* 0xff8000000600780b */ /* 0x040fe40003fdd000 */
[----:B------:R-:W-:Y:S02]  /*52b0*/  ISETP.GT.AND P1, PT, R5, 0x59, PT ;  /* 0x000000590500780c */ /* 0x000fe40003f24270 */
[----:B------:R-:W-:-:S02]  /*52c0*/  FSEL R3, R6, RZ, P6 ;  /* 0x000000ff06037208 */ /* 0x000fc40003000000 */
[----:B------:R-:W-:Y:S02]  /*52d0*/  ISETP.GT.AND P0, PT, R5, 0x60, PT ;  /* 0x000000600500780c */ /* 0x000fe40003f04270 */
[----:B------:R-:W-:Y:S01]  /*52e0*/  FSEL R71, R71, -INF , P1 ;  /* 0xff80000047477808 */ /* 0x000fe20000800000 */
[----:B------:R-:W-:Y:S01]  /*52f0*/  FADD.FTZ R7, -R3, R7 ;  /* 0x0000000703077221 */ /* 0x000fe20000010100 */
[----:B------:R-:W-:Y:S01]  /*5300*/  FSEL R74, R74, -INF , P0 ;  /* 0xff8000004a4a7808 */ /* 0x000fe20000000000 */
[----:B------:R-:W0:Y:S01]  /*5310*/  LDC R3, c[0x0][0x988] ;  /* 0x00026200ff037b82 */ /* 0x000e220000000800 */
[C---:B------:R-:W-:Y:S02]  /*5320*/  LOP3.LUT P0, RZ, R16.reuse, 0x200, RZ, 0xc0, !PT ;  /* 0x0000020010ff7812 */ /* 0x040fe4000780c0ff */
[----:B------:R-:W-:Y:S02]  /*5330*/  LOP3.LUT P1, RZ, R16, 0x400, RZ, 0xc0, !PT ;  /* 0x0000040010ff7812 */ /* 0x000fe4000782c0ff */
[----:B------:R-:W-:-:S02]  /*5340*/  FSEL R75, R75, -INF , P0 ;  /* 0xff8000004b4b7808 */ /* 0x000fc40000000000 */
[----:B------:R-:W-:Y:S02]  /*5350*/  FSEL R79, R79, -INF , P1 ;  /* 0xff8000004f4f7808 */ /* 0x000fe40000800000 */
[----:B------:R-:W-:Y:S02]  /*5360*/  FSEL R82, R82, -INF , P2 ;  /* 0xff80000052527808 */ /* 0x000fe40001000000 */
[----:B------:R-:W-:Y:S02]  /*5370*/  FSEL R83, R83, -INF , P3 ;  /* 0xff80000053537808 */ /* 0x000fe40001800000 */
[----:B------:R-:W-:Y:S02]  /*5380*/  FSEL R86, R86, -INF , P4 ;  /* 0xff80000056567808 */ /* 0x000fe40002000000 */
[----:B------:R-:W-:Y:S02]  /*5390*/  FSEL R87, R87, -INF , P5 ;  /* 0xff80000057577808 */ /* 0x000fe40002800000 */
[----:B------:R-:W-:Y:S01]  /*53a0*/  LOP3.LUT P0, RZ, R16, 0x100, RZ, 0xc0, !PT ;  /* 0x0000010010ff7812 */ /* 0x000fe2000780c0ff */
[-C--:B0-----:R-:W-:Y:S01]  /*53b0*/  FMUL.FTZ R10, R6, R3.reuse ;  /* 0x00000003060a7220 */ /* 0x081fe20000410000 */
[----:B------:R-:W-:-:S04]  /*53c0*/  FMUL.FTZ R7, R7, R3 ;  /* 0x0000000307077220 */ /* 0x000fc80000410000 */
[----:B------:R-:W-:Y:S02]  /*53d0*/  FSEL R10, R10, RZ, P6 ;  /* 0x000000ff0a0a7208 */ /* 0x000fe40003000000 */
[----:B------:R-:W-:Y:S01]  /*53e0*/  ISETP.GT.AND P6, PT, R5, 0x68, PT ;  /* 0x000000680500780c */ /* 0x000fe20003fc4270 */
[----:B------:R-:W-:Y:S01]  /*53f0*/  MUFU.EX2 R7, R7 ;  /* 0x0000000700077308 */ /* 0x000fe20000000800 */
[----:B------:R-:W-:Y:S01]  /*5400*/  FMNMX.FTZ R5, R26, R9, !PT ;  /* 0x000000091a057209 */ /* 0x000fe20007810000 */
[-CC-:B------:R-:W-:Y:S01]  /*5410*/  FFMA.FTZ R24, R24, R3.reuse, -R10.reuse ;  /* 0x0000000318187223 */ /* 0x180fe2000001080a */
[----:B------:R-:W-:Y:S01]  /*5420*/  FSEL R78, R78, -INF , P6 ;  /* 0xff8000004e4e7808 */ /* 0x000fe20003000000 */
[--C-:B------:R-:W-:Y:S01]  /*5430*/  FFMA.FTZ R25, R25, R3, -R10.reuse ;  /* 0x0000000319197223 */ /* 0x100fe2000001080a */
[----:B------:R-:W-:Y:S01]  /*5440*/  FMNMX.FTZ R5, R27, R5, !PT ;  /* 0x000000051b057209 */ /* 0x000fe20007810000 */
[-CC-:B------:R-:W-:Y:S01]  /*5450*/  FFMA.FTZ R28, R28, R3.reuse, -R10.reuse ;  /* 0x000000031c1c7223 */ /* 0x180fe2000001080a */
[--C-:B------:R-:W-:Y:S01]  /*5460*/  FFMA.FTZ R29, R29, R3, -R10.reuse ;  /* 0x000000031d1d7223 */ /* 0x100fe2000001080a */
[----:B------:R-:W0:Y:S01]  /*5470*/  MUFU.EX2 R24, R24 ;  /* 0x0000001800187308 */ /* 0x000e220000000800 */
        /* <DEDUP_REMOVED lines=16> */
[----:B------:R-:W-:Y:S01]  /*5580*/  FMNMX.FTZ R5, R38, R5, !PT ;  /* 0x0000000526057209 */ /* 0x000fe20007810000 */
[----:B0-----:R-:W-:Y:S01]  /*5590*/  FFMA.FTZ R4, R7, R4, R24 ;  /* 0x0000000407047223 */ /* 0x001fe20000010018 */
[-CC-:B------:R-:W-:Y:S01]  /*55a0*/  FFMA.FTZ R52, R52, R3.reuse, -R10.reuse ;  /* 0x0000000334347223 */ /* 0x180fe2000001080a */
[--C-:B------:R-:W-:Y:S01]  /*55b0*/  FFMA.FTZ R53, R53, R3, -R10.reuse ;  /* 0x0000000335357223 */ /* 0x100fe2000001080a */
[----:B------:R-:W-:Y:S01]  /*55c0*/  FMNMX.FTZ R5, R39, R5, !PT ;  /* 0x0000000527057209 */ /* 0x000fe20007810000 */
[-CC-:B------:R-:W-:Y:S01]  /*55d0*/  FFMA.FTZ R56, R56, R3.reuse, -R10.reuse ;  /* 0x0000000338387223 */ /* 0x180fe2000001080a */
[----:B------:R-:W-:Y:S01]  /*55e0*/  FFMA.FTZ R57, R57, R3, -R10 ;  /* 0x0000000339397223 */ /* 0x000fe2000001080a */
[----:B------:R-:W-:Y:S01]  /*55f0*/  MUFU.EX2 R29, R29 ;  /* 0x0000001d001d7308 */ /* 0x000fe20000000800 */
[----:B------:R-:W-:Y:S01]  /*5600*/  FMNMX.FTZ R5, R42, R5, !PT ;  /* 0x000000052a057209 */ /* 0x000fe20007810000 */
[----:B-1----:R-:W-:Y:S01]  /*5610*/  FADD.FTZ R4, R25, R4 ;  /* 0x0000000419047221 */ /* 0x002fe20000010000 */
        /* <DEDUP_REMOVED lines=104> */
[----:B0-----:R-:W-:-:S04]  /*5ca0*/  FFMA.FTZ R0, R9, R0, R26 ;  /* 0x0000000009007223 */ /* 0x001fc8000001001a */
[----:B------:R-:W-:Y:S01]  /*5cb0*/  FADD.FTZ R14, R13, R0 ;  /* 0x000000000d0e7221 */ /* 0x000fe20000010000 */
        /* <DEDUP_REMOVED lines=98> */
.L_x_12121:
        /* <DEDUP_REMOVED lines=103> */
[----:B------:R-:W-:Y:S01]  /*6950*/  IMAD.MOV.U32 R10, RZ, RZ, R2 ;  /* 0x000000ffff0a7224 */ /* 0x000fe200078e0002 */
[----:B-1----:R-:W-:Y:S01]  /*6960*/  NOP ;  /* 0x0000000000007918 */ /* 0x002fe20000000000 */
[----:B0-----:R-:W-:Y:S05]  /*6970*/  @P1 BRA `(.L_x_12122) ;  /* 0xffffffd4005c1947 */ /* 0x001fea000383ffff */
.L_x_12111:
[----:B------:R-:W-:-:S13]  /*6980*/  ISETP.GE.AND P1, PT, R8, R142, PT ;  /* 0x0000008e0800720c */ /* 0x000fda0003f26270 */
[----:B------:R-:W-:Y:S05]  /*6990*/  @!P1 BRA `(.L_x_12123) ;  /* 0x00000020003c9947 */ /* 0x000fea0003800000 */
[----:B------:R-:W-:Y:S01]  /*69a0*/  IMAD.MOV.U32 R9, RZ, RZ, R5 ;  /* 0x000000ffff097224 */ /* 0x000fe200078e0005 */
[----:B------:R-:W-:Y:S01]  /*69b0*/  UMOV UR6, UR38 ;  /* 0x0000002600067c82 */ /* 0x000fe20008000000 */
[----:B------:R-:W-:Y:S02]  /*69c0*/  IMAD.MOV.U32 R7, RZ, RZ, R6 ;  /* 0x000000ffff077224 */ /* 0x000fe400078e0006 */
[----:B------:R-:W-:-:S07]  /*69d0*/  IMAD.MOV.U32 R10, RZ, RZ, R2 ;  /* 0x000000ffff0a7224 */ /* 0x000fce00078e0002 */
.L_x_12134:
[----:B------:R-:W-:Y:S01]  /*69e0*/  ISETP.NE.AND P2, PT, RZ, UR42, PT ;  /* 0x0000002aff007c0c */ /* 0x000fe2000bf45270 */
[----:B------:R-:W-:-:S04]  /*69f0*/  UISETP.NE.AND UP0, UPT, UR6, 0x1, UPT ;  /* 0x000000010600788c */ /* 0x000fc8000bf05270 */
[----:B------:R-:W-:-:S06]  /*6a00*/  USEL UR7, URZ, 0x1, UP0 ;  /* 0x000000013f077887 */ /* 0x000fcc0008000000 */
[----:B------:R-:W-:Y:S02]  /*6a10*/  LOP3.LUT R2, R10, UR7, RZ, 0x3c, !PT ;  /* 0x000000070a027c12 */ /* 0x000fe4000f8e3cff */
[----:B------:R-:W-:Y:S05]  /*6a20*/  @P2 BRA `(.L_x_12124) ;  /* 0x0000000000342947 */ /* 0x000fea0003800000 */
[----:B------:R-:W-:Y:S05]  /*6a30*/  @!P0 BRA `(.L_x_12125) ;  /* 0x0000000000048947 */ /* 0x000fea0003800000 */
[----:B------:R-:W-:Y:S01]  /*6a40*/  BPT.TRAP 0x1 ;  /* 0x000000040000795c */ /* 0x000fe20000300000 */
.L_x_12125:
        /* <DEDUP_REMOVED lines=8> */
.L_x_12126:
[----:B-1----:R-:W-:Y:S05]  /*6ad0*/  @P1 BRA `(.L_x_12124) ;  /* 0x0000000000081947 */ /* 0x002fea0003800000 */
[----:B------:R-:W1:Y:S02]  /*6ae0*/  SYNCS.PHASECHK.TRANS64.TRYWAIT P1, [UR7+0x2d830], R3 ;  /* 0x02d83003ff0075a7 */ /* 0x000e640008020147 */
[----:B-1----:R-:W-:Y:S05]  /*6af0*/  @!P1 BRA `(.L_x_12127) ;  /* 0x000000b400749947 */ /* 0x002fea0003800000 */
.L_x_12124:
        /* <DEDUP_REMOVED lines=42> */
.L_x_12129:
[----:B------:R-:W-:Y:S01]  /*6da0*/  ULEA UR7, UR6, UR40, 0x3 ;  /* 0x0000002806077291 */ /* 0x000fe2000f8e183f */
[----:B------:R-:W-:-:S08]  /*6db0*/  SHF.L.U32 R3, R10, 0x1f, RZ ;  /* 0x0000001f0a037819 */ /* 0x000fd000000006ff */
[----:B------:R0:W1:Y:S01]  /*6dc0*/  SYNCS.PHASECHK.TRANS64.TRYWAIT P1, [UR7+0x2d850], R3 ;  /* 0x02d85003ff0075a7 */ /* 0x0000620008020147 */
[----:B------:R-:W-:Y:S05]  /*6dd0*/  @!P0 BRA `(.L_x_12130) ;  /* 0x0000000000048947 */ /* 0x000fea0003800000 */
[----:B------:R-:W-:Y:S01]  /*6de0*/  BPT.TRAP 0x1 ;  /* 0x000000040000795c */ /* 0x000fe20000300000 */
.L_x_12130:
[----:B-1----:R-:W-:Y:S05]  /*6df0*/  @P1 BRA `(.L_x_12128) ;  /* 0x0000000000081947 */ /* 0x002fea0003800000 */
[----:B------:R-:W1:Y:S02]  /*6e00*/  SYNCS.PHASECHK.TRANS64.TRYWAIT P1, [UR7+0x2d850], R3 ;  /* 0x02d85003ff0075a7 */ /* 0x000e640008020147 */
[----:B-1----:R-:W-:Y:S05]  /*6e10*/  @!P1 BRA `(.L_x_12131) ;  /* 0x000000b000c49947 */ /* 0x002fea0003800000 */
.L_x_12128:
        /* <DEDUP_REMOVED lines=70> */
.L_x_12132:
        /* <DEDUP_REMOVED lines=78> */
[C---:B------:R-:W-:Y:S01]  /*7760*/  FADD.FTZ R9, -R5.reuse, R9 ;  /* 0x0000000905097221 */ /* 0x040fe20000010100 */
        /* <DEDUP_REMOVED lines=46> */
[-C--:B------:R-:W-:Y:S01]  /*7a50*/  FFMA.FTZ R35, R35, R3.reuse, -R12 ;  /* 0x0000000323237223 */ /* 0x080fe2000001080c */
        /* <DEDUP_REMOVED lines=153> */
.L_x_12133:
        /* <DEDUP_REMOVED lines=106> */
.L_x_12123:
[----:B------:R-:W-:Y:S06]  /*8a90*/  BAR.ARV 0x8, 0x200 ;  /* 0x0208000000007b1d */ /* 0x000fec0000002000 */
[----:B------:R-:W-:Y:S05]  /*8aa0*/  @!P0 BRA `(.L_x_12135) ;  /* 0x0000000000048947 */ /* 0x000fea0003800000 */
[----:B------:R-:W-:Y:S01]  /*8ab0*/  BPT.TRAP 0x1 ;  /* 0x000000040000795c */ /* 0x000fe20000300000 */
.L_x_12135:
[----:B------:R-:W-:Y:S01]  /*8ac0*/  ULEA UR4, UR38, UR40, 0x3 ;  /* 0x0000002826047291 */ /* 0x000fe2000f8e183f */
[----:B------:R-:W-:-:S08]  /*8ad0*/  SHF.L.U32 R7, R2, 0x1f, RZ ;  /* 0x0000001f02077819 */ /* 0x000fd000000006ff */
[----:B------:R0:W1:Y:S01]  /*8ae0*/  SYNCS.PHASECHK.TRANS64.TRYWAIT P1, [UR4+0x2d850], R7 ;  /* 0x02d85007ff0075a7 */ /* 0x0000620008020144 */
[----:B------:R-:W-:Y:S05]  /*8af0*/  @!P0 BRA `(.L_x_12136) ;  /* 0x0000000000048947 */ /* 0x000fea0003800000 */
[----:B------:R-:W-:Y:S01]  /*8b00*/  BPT.TRAP 0x1 ;  /* 0x000000040000795c */ /* 0x000fe20000300000 */
.L_x_12136:
[----:B-1----:R-:W-:Y:S05]  /*8b10*/  @P1 BRA `(.L_x_12137) ;  /* 0x0000000000081947 */ /* 0x002fea0003800000 */
[----:B------:R-:W1:Y:S02]  /*8b20*/  SYNCS.PHASECHK.TRANS64.TRYWAIT P1, [UR4+0x2d850], R7 ;  /* 0x02d85007ff0075a7 */ /* 0x000e640008020144 */
[----:B-1----:R-:W-:Y:S05]  /*8b30*/  @!P1 BRA `(.L_x_12138) ;  /* 0x0000009400949947 */ /* 0x002fea0003800000 */
.L_x_12137:
[----:B------:R-:W-:Y:S01]  /*8b40*/  UIADD3 UR40, UR40, 0x400, URZ ;  /* 0x0000040028287890 */ /* 0x000fe2000fffe03f */
[----:B------:R-:W-:Y:S01]  /*8b50*/  WARPGROUP.ARRIVE ;  /* 0x00000000000079c5 */ /* 0x000fe20000000000 */
[----:B------:R-:W-:Y:S01]  /*8b60*/  ULOP3.LUT UR39, UR39, 0x10000, URZ, 0xfc, !UPT ;  /* 0x0001000027277892 */ /* 0x000fe2000f8efc3f */
[----:B01----:R-:W0:Y:S01]  /*8b70*/  SHFL.BFLY PT, R7, R4, 0x2, 0x1f ;  /* 0x0c401f0004077f89 */ /* 0x003e2200000e0000 */
[----:B------:R-:W-:Y:S01]  /*8b80*/  USHF.R.U32.HI UR40, URZ, 0x4, UR40 ;  /* 0x000000043f287899 */ /* 0x000fe20008011628 */
[----:B------:R-:W-:Y:S01]  /*8b90*/  IMAD.MOV.U32 R20, RZ, RZ, -0x800000 ;  /* 0xff800000ff147424 */ /* 0x000fe200078e00ff */
[----:B------:R-:W-:Y:S01]  /*8ba0*/  UMOV UR9, 0x40000040 ;  /* 0x4000004000097882 */ /* 0x000fe20000000000 */
[----:B------:R-:W-:Y:S01]  /*8bb0*/  UMOV UR11, 0x80000020 ;  /* 0x80000020000b7882 */ /* 0x000fe20000000000 */
[----:B------:R-:W-:Y:S01]  /*8bc0*/  ULOP3.LUT UR40, UR40, 0x3fff, URZ, 0xc0, !UPT ;  /* 0x00003fff28287892 */ /* 0x000fe2000f8ec03f */
[----:B------:R-:W1:Y:S01]  /*8bd0*/  SHFL.BFLY PT, R9, R0, 0x2, 0x1f ;  /* 0x0c401f0000097f89 */ /* 0x000e6200000e0000 */
[----:B------:R-:W-:-:S02]  /*8be0*/  UMOV UR8, UR39 ;  /* 0x0000002700087c82 */ /* 0x000fc40008000000 */
[----:B------:R-:W-:-:S04]  /*8bf0*/  ULOP3.LUT UR5, UR40, 0x2000000, URZ, 0xfc, !UPT ;  /* 0x0200000028057892 */ /* 0x000fc8000f8efc3f */
[----:B------:R-:W-:-:S07]  /*8c00*/  UIMAD UR5, UR38, 0x600, UR5 ;  /* 0x00000600260578a4 */ /* 0x000fce000f8e0205 */
[----:B------:R-:W-:Y:S02]  /*8c10*/  UMOV UR10, UR5 ;  /* 0x00000005000a7c82 */ /* 0x000fe40008000000 */
[----:B------:R-:W-:Y:S01]  /*8c20*/  HGMMA.64x96x16.F32 R88, gdesc[UR8].tnspB, R88, gsb0 ;  /* 0x41600000085879f0 */ /* 0x000fe20008000858 */
[----:B------:R-:W-:Y:S01]  /*8c30*/  UIADD3 UR8, UR39, 0x2, URZ ;  /* 0x0000000227087890 */ /* 0x000fe2000fffe03f */
[----:B0-----:R-:W-:Y:S01]  /*8c40*/  FADD.FTZ R7, R7, R4 ;  /* 0x0000000407077221 */ /* 0x001fe20000010000 */
[----:B------:R-:W-:Y:S01]  /*8c50*/  UIADD3 UR10, UR5, 0x40, URZ ;  /* 0x00000040050a7890 */ /* 0x000fe2000fffe03f */
[----:B------:R-:W-:Y:S01]  /*8c60*/  IMAD.MOV.U32 R4, RZ, RZ, RZ ;  /* 0x000000ffff047224 */ /* 0x000fe200078e00ff */
[----:B------:R-:W-:Y:S01]  /*8c70*/  UMOV UR9, 0x40000040 ;  /* 0x4000004000097882 */ /* 0x000fe20000000000 */
[----:B------:R-:W-:Y:S01]  /*8c80*/  UMOV UR11, 0x80000020 ;  /* 0x80000020000b7882 */ /* 0x000fe20000000000 */
[----:B------:R-:W0:Y:S01]  /*8c90*/  SHFL.BFLY PT, R8, R7, 0x1, 0x1f ;  /* 0x0c201f0007087f89 */ /* 0x000e2200000e0000 */
[----:B-1----:R-:W-:Y:S01]  /*8ca0*/  FADD.FTZ R9, R9, R0 ;  /* 0x0000000009097221 */ /* 0x002fe20000010000 */
[----:B------:R-:W-:-:S04]  /*8cb0*/  IMAD.MOV.U32 R0, RZ, RZ, -0x800000 ;  /* 0xff800000ff007424 */ /* 0x000fc800078e00ff */
[----:B------:R-:W1:Y:S01]  /*8cc0*/  SHFL.BFLY PT, R10, R9, 0x1, 0x1f ;  /* 0x0c201f00090a7f89 */ /* 0x000e6200000e0000 */
[----:B0-----:R-:W-:Y:S01]  /*8cd0*/  FADD.FTZ R13, R7, R8 ;  /* 0x00000008070d7221 */ /* 0x001fe20000010000 */
[----:B------:R-:W-:-:S04]  /*8ce0*/  IMAD.MOV.U32 R8, RZ, RZ, RZ ;  /* 0x000000ffff087224 */ /* 0x000fc800078e00ff */
[----:B------:R-:W-:Y:S01]  /*8cf0*/  FSETP.NE.FTZ.AND P1, PT, R13, RZ, PT ;  /* 0x000000ff0d00720b */ /* 0x000fe20003f35000 */
[----:B-1----:R-:W-:-:S05]  /*8d00*/  FADD.FTZ R14, R9, R10 ;  /* 0x0000000a090e7221 */ /* 0x002fca0000010000 */
        /* <DEDUP_REMOVED lines=59> */
.L_x_12139:
        /* <DEDUP_REMOVED lines=60> */
.L_x_12103:
[----:B------:R-:W3:Y:S08]  /*9480*/  S2UR UR41, SR_CgaCtaId ;  /* 0x00000000002979c3 */ /* 0x000ef00000008800 */
[----:B------:R-:W-:Y:S06]  /*9490*/  BAR.SYNC.DEFER_BLOCKING 0x5, 0x200 ;  /* 0x0148000000007b1d */ /* 0x000fec0000010000 */
[----:B------:R-:W-:Y:S01]  /*94a0*/  UMOV UR40, 0x400 ;  /* 0x0000040000287882 */ /* 0x000fe20000000000 */
[----:B------:R-:W-:Y:S01]  /*94b0*/  BSSY B0, `(.L_x_12140) ;  /* 0x000027f000007945 */ /* 0x000fe20003800000 */
[----:B---3--:R-:W-:-:S09]  /*94c0*/  ULEA UR40, UR41, UR40, 0x18 ;  /* 0x0000002829287291 */ /* 0x008fd2000f8ec03f */
[----:B------:R-:W3:Y:S01]  /*94d0*/  LDS.128 R4, [UR40+0x2d8d0] ;  /* 0x02d8d028ff047984 */ /* 0x000ee20008000c00 */
[----:B------:R-:W-:Y:S06]  /*94e0*/  BAR.ARV 0x4, 0x200 ;  /* 0x0108000000007b1d */ /* 0x000fec0000002000 */
[----:B------:R-:W-:Y:S05]  /*94f0*/  @P0 BRA `(.L_x_12141) ;  /* 0x0000001c004c0947 */ /* 0x000fea0003800000 */
[----:B--2---:R-:W1:Y:S01]  /*9500*/  LDL R3, [R1+0x48] ;  /* 0x0000480001037983 */ /* 0x004e620000100800 */
[----:B------:R-:W2:Y:S03]  /*9510*/  S2UR UR6, SR_SWINHI ;  /* 0x00000000000679c3 */ /* 0x000ea60000002f00 */
[----:B------:R-:W4:Y:S05]  /*9520*/  LDL R48, [R1+0x8] ;  /* 0x0000080001307983 */ /* 0x000f2a0000100800 */
[----:B------:R-:W3:Y:S01]  /*9530*/  LDC.64 R38, c[0x0][0xc00] ;  /* 0x00030000ff267b82 */ /* 0x000ee20000000a00 */
[----:B------:R-:W-:Y:S01]  /*9540*/  UMOV UR4, UR40 ;  /* 0x0000002800047c82 */ /* 0x000fe20008000000 */
[----:B--2---:R-:W-:Y:S01]  /*9550*/  UMOV UR5, UR6 ;  /* 0x0000000600057c82 */ /* 0x004fe20008000000 */
[----:B------:R-:W-:-:S02]  /*9560*/  IMAD.U32 R34, RZ, RZ, UR4 ;  /* 0x00000004ff227e24 */ /* 0x000fc4000f8e00ff */
[----:B------:R-:W-:Y:S01]  /*9570*/  IMAD.U32 R35, RZ, RZ, UR5 ;  /* 0x00000005ff237e24 */ /* 0x000fe2000f8e00ff */
[----:B------:R-:W-:Y:S01]  /*9580*/  F2FP.F16.F32.PACK_AB R30, R109, R108 ;  /* 0x0000006c6d1e723e */ /* 0x000fe200000000ff */
[----:B------:R-:W-:Y:S01]  /*9590*/  ULDC.64 UR4, c[0x0][0xc08] ;  /* 0x0003020000047ab9 */ /* 0x000fe20000000a00 */
[----:B------:R-:W-:Y:S01]  /*95a0*/  BAR.SYNC.DEFER_BLOCKING 0x1, 0x180 ;  /* 0x0046000000007b1d */ /* 0x000fe20000010000 */
[----:B-1----:R-:W-:-:S03]  /*95b0*/  IMAD.WIDE R8, R3, 0x2, R34 ;  /* 0x0000000203087825 */ /* 0x002fc600078e0222 */
[C---:B------:R-:W-:Y:S02]  /*95c0*/  IADD3 R14, P0, R8.reuse, 0x6020, RZ ;  /* 0x00006020080e7810 */ /* 0x040fe40007f1e0ff */
[C---:B------:R-:W-:Y:S02]  /*95d0*/  LOP3.LUT R3, R8.reuse, 0x180, RZ, 0xc0, !PT ;  /* 0x0000018008037812 */ /* 0x040fe400078ec0ff */
[----:B------:R-:W-:Y:S02]  /*95e0*/  IADD3 R12, P1, R8, 0x6000, RZ ;  /* 0x00006000080c7810 */ /* 0x000fe40007f3e0ff */
[----:B0-----:R-:W-:Y:S02]  /*95f0*/  LOP3.LUT R11, R14, 0x180, RZ, 0xc0, !PT ;  /* 0x000001800e0b7812 */ /* 0x001fe400078ec0ff */
[----:B------:R-:W-:Y:S02]  /*9600*/  SHF.R.U64 R3, R3, 0x3, RZ ;  /* 0x0000000303037819 */ /* 0x000fe400000012ff */
[----:B------:R-:W-:-:S02]  /*9610*/  LOP3.LUT R10, R12, 0x180, RZ, 0xc0, !PT ;  /* 0x000001800c0a7812 */ /* 0x000fc400078ec0ff */
[C---:B------:R-:W-:Y:S02]  /*9620*/  IADD3 R37, P2, R8.reuse, 0x3020, RZ ;  /* 0x0000302008257810 */ /* 0x040fe40007f5e0ff */
[C---:B------:R-:W-:Y:S02]  /*9630*/  IADD3 R31, P3, R8.reuse, 0x3000, RZ ;  /* 0x00003000081f7810 */ /* 0x040fe40007f7e0ff */
[----:B---3--:R-:W-:Y:S02]  /*9640*/  IADD3 R4, P4, R8, 0x20, RZ ;  /* 0x0000002008047810 */ /* 0x008fe40007f9e0ff */
[----:B------:R-:W-:Y:S02]  /*9650*/  SHF.R.U64 R11, R11, 0x3, RZ ;  /* 0x000000030b0b7819 */ /* 0x000fe400000012ff */
[----:B------:R-:W-:Y:S02]  /*9660*/  LOP3.LUT R8, R3, R8, RZ, 0x3c, !PT ;  /* 0x0000000803087212 */ /* 0x000fe400078e3cff */
[----:B------:R-:W-:-:S02]  /*9670*/  SHF.R.U64 R3, R10, 0x3, RZ ;  /* 0x000000030a037819 */ /* 0x000fc400000012ff */
[----:B------:R-:W-:Y:S02]  /*9680*/  LOP3.LUT R24, R11, R14, RZ, 0x3c, !PT ;  /* 0x0000000e0b187212 */ /* 0x000fe400078e3cff */
[----:B------:R-:W-:Y:S02]  /*9690*/  LOP3.LUT R14, R37, 0x180, RZ, 0xc0, !PT ;  /* 0x00000180250e7812 */ /* 0x000fe400078ec0ff */
[----:B------:R-:W-:Y:S02]  /*96a0*/  LOP3.LUT R12, R3, R12, RZ, 0x3c, !PT ;  /* 0x0000000c030c7212 */ /* 0x000fe400078e3cff */
[----:B------:R-:W-:Y:S02]  /*96b0*/  LOP3.LUT R26, R31, 0x180, RZ, 0xc0, !PT ;  /* 0x000001801f1a7812 */ /* 0x000fe400078ec0ff */
[----:B------:R-:W-:Y:S02]  /*96c0*/  LOP3.LUT R3, R4, 0x180, RZ, 0xc0, !PT ;  /* 0x0000018004037812 */ /* 0x000fe400078ec0ff */
[----:B------:R-:W-:-:S02]  /*96d0*/  SHF.R.U64 R14, R14, 0x3, RZ ;  /* 0x000000030e0e7819 */ /* 0x000fc400000012ff */
[----:B------:R-:W-:Y:S02]  /*96e0*/  SHF.R.U64 R26, R26, 0x3, RZ ;  /* 0x000000031a1a7819 */ /* 0x000fe400000012ff */
[----:B------:R-:W-:Y:S01]  /*96f0*/  SHF.R.U64 R3, R3, 0x3, RZ ;  /* 0x0000000303037819 */ /* 0x000fe200000012ff */
[--C-:B------:R-:W-:Y:S01]  /*9700*/  IMAD.X R25, RZ, RZ, R9.reuse, P0 ;  /* 0x000000ffff197224 */ /* 0x100fe200000e0609 */
[----:B------:R-:W-:Y:S01]  /*9710*/  LOP3.LUT R14, R14, R37, RZ, 0x3c, !PT ;  /* 0x000000250e0e7212 */ /* 0x000fe200078e3cff */
[--C-:B------:R-:W-:Y:S01]  /*9720*/  IMAD.X R27, RZ, RZ, R9.reuse, P3 ;  /* 0x000000ffff1b7224 */ /* 0x100fe200018e0609 */
[----:B------:R-:W-:Y:S01]  /*9730*/  LOP3.LUT R26, R26, R31, RZ, 0x3c, !PT ;  /* 0x0000001f1a1a7212 */ /* 0x000fe200078e3cff */
[--C-:B------:R-:W-:Y:S01]  /*9740*/  IMAD.X R29, RZ, RZ, R9.reuse, P4 ;  /* 0x000000ffff1d7224 */ /* 0x100fe200020e0609 */
[----:B------:R-:W0:Y:S01]  /*9750*/  LDC.64 R36, c[0x0][0xc00] ;  /* 0x00030000ff247b82 */ /* 0x000e220000000a00 */
[----:B------:R-:W-:Y:S01]  /*9760*/  LOP3.LUT R28, R3, R4, RZ, 0x3c, !PT ;  /* 0x00000004031c7212 */ /* 0x000fe200078e3cff */
[--C-:B------:R-:W-:Y:S01]  /*9770*/  IMAD.X R13, RZ, RZ, R9.reuse, P1 ;  /* 0x000000ffff0d7224 */ /* 0x100fe200008e0609 */
[----:B------:R-:W-:Y:S01]  /*9780*/  MOV R21, R8 ;  /* 0x0000000800157202 */ /* 0x000fe20000000f00 */
[----:B------:R-:W-:Y:S01]  /*9790*/  IMAD.X R15, RZ, RZ, R9, P2 ;  /* 0x000000ffff0f7224 */ /* 0x000fe200010e0609 */
[----:B------:R-:W-:-:S02]  /*97a0*/  F2FP.F16.F32.PACK_AB R8, R33, R32 ;  /* 0x000000202108723e */ /* 0x000fc400000000ff */
[----:B------:R-:W-:Y:S02]  /*97b0*/  F2FP.F16.F32.PACK_AB R9, R91, R90 ;  /* 0x0000005a5b09723e */ /* 0x000fe400000000ff */
[----:B------:R-:W-:Y:S02]  /*97c0*/  F2FP.F16.F32.PACK_AB R10, R93, R92 ;  /* 0x0000005c5d0a723e */ /* 0x000fe400000000ff */
[----:B------:R-:W-:Y:S02]  /*97d0*/  F2FP.F16.F32.PACK_AB R11, R95, R94 ;  /* 0x0000005e5f0b723e */ /* 0x000fe400000000ff */
[----:B------:R-:W-:Y:S02]  /*97e0*/  MOV R4, R24 ;  /* 0x0000001800047202 */ /* 0x000fe40000000f00 */
[----:B------:R-:W-:Y:S02]  /*97f0*/  MOV R3, R26 ;  /* 0x0000001a00037202 */ /* 0x000fe40000000f00 */
[----:B------:R-:W-:-:S02]  /*9800*/  MOV R41, R28 ;  /* 0x0000001c00297202 */ /* 0x000fc40000000f00 */
[----:B------:R-:W-:Y:S02]  /*9810*/  F2FP.F16.F32.PACK_AB R24, R97, R96 ;  /* 0x000000606118723e */ /* 0x000fe400000000ff */
[----:B------:R-:W-:Y:S02]  /*9820*/  F2FP.F16.F32.PACK_AB R25, R99, R98 ;  /* 0x000000626319723e */ /* 0x000fe400000000ff */
[----:B------:R-:W-:Y:S02]  /*9830*/  F2FP.F16.F32.PACK_AB R26, R101, R100 ;  /* 0x00000064651a723e */ /* 0x000fe400000000ff */
[----:B------:R-:W-:Y:S01]  /*9840*/  F2FP.F16.F32.PACK_AB R27, R103, R102 ;  /* 0x00000066671b723e */ /* 0x000fe200000000ff */
[----:B------:R1:W-:Y:S01]  /*9850*/  STSM.16.M88.4 [R21], R8 ;  /* 0x0000000815007844 */ /* 0x0003e20000000200 */
[----:B------:R-:W-:Y:S02]  /*9860*/  F2FP.F16.F32.PACK_AB R28, R105, R104 ;  /* 0x00000068691c723e */ /* 0x000fe400000000ff */
[----:B------:R-:W-:-:S02]  /*9870*/  F2FP.F16.F32.PACK_AB R29, R107, R106 ;  /* 0x0000006a6b1d723e */ /* 0x000fc400000000ff */
[----:B------:R-:W-:Y:S01]  /*9880*/  F2FP.F16.F32.PACK_AB R31, R111, R110 ;  /* 0x0000006e6f1f723e */ /* 0x000fe200000000ff */
[----:B------:R2:W-:Y:S01]  /*9890*/  STSM.16.M88.4 [R41], R24 ;  /* 0x0000001829007844 */ /* 0x0005e20000000200 */
[----:B------:R-:W-:Y:S02]  /*98a0*/  MOV R40, R14 ;  /* 0x0000000e00287202 */ /* 0x000fe40000000f00 */
[----:B------:R-:W-:Y:S02]  /*98b0*/  F2FP.F16.F32.PACK_AB R14, R125, R124 ;  /* 0x0000007c7d0e723e */ /* 0x000fe400000000ff */
[----:B------:R-:W-:Y:S01]  /*98c0*/  F2FP.F16.F32.PACK_AB R15, R127, R126 ;  /* 0x0000007e7f0f723e */ /* 0x000fe200000000ff */
[----:B------:R3:W-:Y:S01]  /*98d0*/  STSM.16.M88.4 [R3], R28 ;  /* 0x0000001c03007844 */ /* 0x0007e20000000200 */
[----:B-1----:R-:W-:Y:S02]  /*98e0*/  MOV R21, R12 ;  /* 0x0000000c00157202 */ /* 0x002fe40000000f00 */
[----:B------:R-:W-:-:S02]  /*98f0*/  F2FP.F16.F32.PACK_AB R8, R113, R112 ;  /* 0x000000707108723e */ /* 0x000fc400000000ff */
[----:B------:R-:W-:Y:S02]  /*9900*/  F2FP.F16.F32.PACK_AB R9, R115, R114 ;  /* 0x000000727309723e */ /* 0x000fe400000000ff */
[----:B------:R-:W-:Y:S02]  /*9910*/  F2FP.F16.F32.PACK_AB R10, R117, R116 ;  /* 0x00000074750a723e */ /* 0x000fe400000000ff */
[----:B------:R-:W-:Y:S02]  /*9920*/  F2FP.F16.F32.PACK_AB R11, R119, R118 ;  /* 0x00000076770b723e */ /* 0x000fe400000000ff */
[----:B------:R-:W-:Y:S02]  /*9930*/  F2FP.F16.F32.PACK_AB R12, R121, R120 ;  /* 0x00000078790c723e */ /* 0x000fe400000000ff */
[----:B------:R-:W-:Y:S02]  /*9940*/  F2FP.F16.F32.PACK_AB R13, R123, R122 ;  /* 0x0000007a7b0d723e */ /* 0x000fe400000000ff */
[----:B--2---:R-:W-:-:S02]  /*9950*/  F2FP.F16.F32.PACK_AB R24, R129, R128 ;  /* 0x000000808118723e */ /* 0x004fc400000000ff */
[----:B------:R-:W-:Y:S02]  /*9960*/  F2FP.F16.F32.PACK_AB R25, R131, R130 ;  /* 0x000000828319723e */ /* 0x000fe400000000ff */
[----:B------:R-:W-:Y:S02]  /*9970*/  F2FP.F16.F32.PACK_AB R26, R133, R132 ;  /* 0x00000084851a723e */ /* 0x000fe400000000ff */
[----:B------:R-:W-:Y:S01]  /*9980*/  F2FP.F16.F32.PACK_AB R27, R135, R134 ;  /* 0x00000086871b723e */ /* 0x000fe200000000ff */
[----:B------:R1:W-:Y:S04]  /*9990*/  STSM.16.M88.4 [R40], R8 ;  /* 0x0000000828007844 */ /* 0x0003e80000000200 */
[----:B------:R-:W-:Y:S04]  /*99a0*/  STSM.16.M88.4 [R21], R12 ;  /* 0x0000000c15007844 */ /* 0x000fe80000000200 */
[----:B------:R2:W-:Y:S01]  /*99b0*/  STSM.16.M88.4 [R4], R24 ;  /* 0x0000001804007844 */ /* 0x0005e20000000200 */
[----:B0-----:R-:W-:-:S04]  /*99c0*/  ISETP.NE.U32.AND P0, PT, R36, RZ, PT ;  /* 0x000000ff2400720c */ /* 0x001fc80003f05070 */
[----:B------:R-:W-:Y:S01]  /*99d0*/  ISETP.NE.AND.EX P0, PT, R37, RZ, PT, P0 ;  /* 0x000000ff2500720c */ /* 0x000fe20003f05300 */
[----:B---3--:R-:W-:Y:S02]  /*99e0*/  IMAD.MOV.U32 R3, RZ, RZ, RZ ;  /* 0x000000ffff037224 */ /* 0x008fe400078e00ff */
[----:B------:R-:W-:Y:S01]  /*99f0*/  IMAD.WIDE R28, R144, 0x4, R38 ;  /* 0x00000004901c7825 */ /* 0x000fe200078e0226 */
[----:B------:R-:W-:Y:S01]  /*9a00*/  BAR.SYNC.DEFER_BLOCKING 0x1, 0x180 ;  /* 0x0046000000007b1d */ /* 0x000fe20000010000 */
[----:B------:R-:W-:-:S07]  /*9a10*/  ISETP.NE.U32.AND P1, PT, RZ, UR4, PT ;  /* 0x00000004ff007c0c */ /* 0x000fce000bf25070 */
[----:B-1----:R-:W0:Y:S08]  /*9a20*/  LDC R10, c[0x0][0xad4] ;  /* 0x0002b500ff0a7b82 */ /* 0x002e300000000800 */
[----:B--2---:R-:W1:Y:S08]  /*9a30*/  LDC R4, c[0x0][0xbe8] ;  /* 0x0002fa00ff047b82 */ /* 0x004e700000000800 */
[----:B------:R-:W2:Y:S01]  /*9a40*/  LDC.64 R14, c[0x0][0xba8] ;  /* 0x0002ea00ff0e7b82 */ /* 0x000ea20000000a00 */
[----:B------:R-:W3:Y:S01]  /*9a50*/  @P0 LDG.E R3, desc[UR36][R28.64] ;  /* 0x000000241c030981 */ /* 0x000ee2000c1e1900 */
[----:B------:R-:W-:Y:S01]  /*9a60*/  ISETP.NE.AND.EX P1, PT, RZ, UR5, PT, P1 ;  /* 0x00000005ff007c0c */ /* 0x000fe2000bf25310 */
[----:B------:R-:W-:-:S12]  /*9a70*/  IMAD.MOV.U32 R24, RZ, RZ, 0x9b8 ;  /* 0x000009b8ff187424 */ /* 0x000fd800078e00ff */
[----:B------:R-:W-:-:S04]  /*9a80*/  @P1 LEA R8, P2, R144, UR4, 0x2 ;  /* 0x0000000490081c11 */ /* 0x000fc8000f8410ff */
[----:B------:R-:W-:Y:S02]  /*9a90*/  @P1 LEA.HI.X R9, R144, UR5, R148, 0x2, P2 ;  /* 0x0000000590091c11 */ /* 0x000fe400090f1494 */
        /* <DEDUP_REMOVED lines=10> */
[----:B------:R-:W-:-:S04]  /*9b40*/  ISETP.NE.U32.AND P2, PT, R36, RZ, PT ;  /* 0x000000ff2400720c */ /* 0x000fc80003f45070 */
[----:B------:R-:W-:-:S03]  /*9b50*/  ISETP.NE.AND.EX P2, PT, R37, RZ, PT, P2 ;  /* 0x000000ff2500720c */ /* 0x000fc60003f45320 */
[----:B------:R-:W3:Y:S01]  /*9b60*/  @P4 LDC R26, c[0x0][0xbec] ;  /* 0x0002fb00ff1a4b82 */ /* 0x000ee20000000800 */
[----:B------:R-:W-:-:S07]  /*9b70*/  SEL R144, R144, RZ, !P2 ;  /* 0x000000ff90907207 */ /* 0x000fce0005000000 */
[----:B------:R-:W3:Y:S01]  /*9b80*/  @P4 LDC R41, c[0x0][0xbf0] ;  /* 0x0002fc00ff294b82 */ /* 0x000ee20000000800 */
[----:B------:R-:W-:-:S07]  /*9b90*/  SEL R21, R148, RZ, !P2 ;  /* 0x000000ff94157207 */ /* 0x000fce0005000000 */
[----:B------:R4:W4:Y:S01]  /*9ba0*/  LDC.64 R12, c[0x0][R24+0x228] ;  /* 0x00008a00180c7b82 */ /* 0x0009220000000a00 */
[----:B0-----:R-:W-:-:S04]  /*9bb0*/  IMAD R9, R9, R144, RZ ;  /* 0x0000009009097224 */ /* 0x001fc800078e02ff */
[----:B------:R-:W-:Y:S02]  /*9bc0*/  IMAD R39, R8, R21, R9 ;  /* 0x0000001508277224 */ /* 0x000fe400078e0209 */
[-C--:B-1----:R-:W-:Y:S01]  /*9bd0*/  IMAD R21, R11, R146.reuse, RZ ;  /* 0x000000920b157224 */ /* 0x082fe200078e02ff */
[----:B--2---:R-:W0:Y:S01]  /*9be0*/  @!P3 LDC R14, c[0x0][0xb50] ;  /* 0x0002d400ff0ebb82 */ /* 0x004e220000000800 */
[----:B------:R-:W-:-:S04]  /*9bf0*/  IMAD.WIDE.U32 R10, R10, R146, RZ ;  /* 0x000000920a0a7225 */ /* 0x000fc800078e00ff */
[----:B------:R-:W-:-:S03]  /*9c00*/  IMAD.WIDE.U32 R8, R8, R144, RZ ;  /* 0x0000009008087225 */ /* 0x000fc600078e00ff */
[----:B----4-:R-:W1:Y:S01]  /*9c10*/  LDC.64 R24, c[0x0][R24+0x210] ;  /* 0x0000840018187b82 */ /* 0x010e620000000a00 */
[----:B------:R-:W-:Y:S01]  /*9c20*/  IMAD.IADD R27, R143, 0x1, R137 ;  /* 0x000000018f1b7824 */ /* 0x000fe200078e0289 */
[----:B------:R-:W-:Y:S01]  /*9c30*/  SEL R37, R48, RZ, P3 ;  /* 0x000000ff30257207 */ /* 0x000fe20001800000 */
[----:B------:R-:W-:Y:S02]  /*9c40*/  IMAD.IADD R30, R11, 0x1, R21 ;  /* 0x000000010b1e7824 */ /* 0x000fe400078e0215 */
[----:B------:R-:W-:Y:S02]  /*9c50*/  IMAD.IADD R11, R9, 0x1, R39 ;  /* 0x00000001090b7824 */ /* 0x000fe400078e0227 */
[----:B------:R-:W-:Y:S01]  /*9c60*/  IMAD.MOV.U32 R9, RZ, RZ, R27 ;  /* 0x000000ffff097224 */ /* 0x000fe200078e001b */
[----:B------:R-:W2:Y:S01]  /*9c70*/  @!P3 LDC R15, c[0x0][0xb54] ;  /* 0x0002d500ff0fbb82 */ /* 0x000ea20000000800 */
[-C--:B------:R-:W-:Y:S02]  /*9c80*/  IMAD R39, R13, R37.reuse, RZ ;  /* 0x000000250d277224 */ /* 0x080fe400078e02ff */
        /* <DEDUP_REMOVED lines=12> */
[-C--:B-1----:R-:W-:Y:S01]  /*9d50*/  IMAD R8, R25, R9.reuse, RZ ;  /* 0x0000000919087224 */ /* 0x082fe200078e02ff */
[----:B------:R-:W-:Y:S01]  /*9d60*/  SHF.R.S32.HI R11, RZ, 0x1f, R9 ;  /* 0x0000001fff0b7819 */ /* 0x000fe20000011409 */
[----:B------:R-:W-:-:S04]  /*9d70*/  IMAD.WIDE.U32 R12, R24, R9, R12 ;  /* 0x00000009180c7225 */ /* 0x000fc800078e000c */
[----:B------:R-:W-:Y:S01]  /*9d80*/  IMAD R11, R24, R11, R8 ;  /* 0x0000000b180b7224 */ /* 0x000fe200078e0208 */
[----:B0-----:R-:W-:-:S03]  /*9d90*/  LEA R14, P2, R12, R14, 0x2 ;  /* 0x0000000e0c0e7211 */ /* 0x001fc600078410ff */
[----:B------:R-:W-:-:S05]  /*9da0*/  IMAD.IADD R8, R13, 0x1, R11 ;  /* 0x000000010d087824 */ /* 0x000fca00078e020b */
[----:B--2---:R-:W-:Y:S01]  /*9db0*/  LEA.HI.X R15, R12, R15, R8, 0x2, P2 ;  /* 0x0000000f0c0f7211 */ /* 0x004fe200010f1408 */
[----:B------:R-:W-:Y:S06]  /*9dc0*/  @P1 BRA `(.L_x_12142) ;  /* 0x0000000000101947 */ /* 0x000fec0003800000 */
[----:B------:R-:W-:Y:S05]  /*9dd0*/  @!P0 BRA `(.L_x_12142) ;  /* 0x00000000000c8947 */ /* 0x000fea0003800000 */
[----:B------:R-:W2:Y:S04]  /*9de0*/  LDG.E R8, desc[UR36][R28.64] ;  /* 0x000000241c087981 */ /* 0x000ea8000c1e1900 */
[----:B-----5:R-:W2:Y:S02]  /*9df0*/  LDG.E R31, desc[UR36][R28.64+0x4] ;  /* 0x000004241c1f7981 */ /* 0x020ea4000c1e1900 */
[----:B--2---:R-:W-:-:S07]  /*9e00*/  IMAD.IADD R31, R31, 0x1, -R8 ;  /* 0x000000011f1f7824 */ /* 0x004fce00078e0a08 */
.L_x_12142:
        /* <DEDUP_REMOVED lines=13> */
[----:B--2---:R-:W-:-:S04]  /*9ee0*/  IMAD.IADD R25, R13, 0x1, R137 ;  /* 0x000000010d197824 */ /* 0x004fc800078e0289 */
        /* <DEDUP_REMOVED lines=11> */
[----:B------:R-:W-:-:S06]  /*9fa0*/  ULDC.64 UR6, c[0x0][0xa80] ;  /* 0x0002a00000067ab9 */ /* 0x000fcc0000000a00 */
[----:B------:R-:W3:Y:S01]  /*9fb0*/  @P4 LDC R45, c[0x0][0xbf0] ;  /* 0x0002fc00ff2d4b82 */ /* 0x000ee20000000800 */
[----:B-1----:R-:W-:-:S05]  /*9fc0*/  VIADD R41, R12, 0xffffff80 ;  /* 0xffffff800c297836 */ /* 0x002fca0000000000 */
[----:B------:R-:W-:-:S04]  /*9fd0*/  SHF.R.S32.HI R44, RZ, 0x1f, R41 ;  /* 0x0000001fff2c7819 */ /* 0x000fc80000011429 */
[----:B------:R-:W-:-:S04]  /*9fe0*/  LEA.HI R44, R44, R41, RZ, 0x2 ;  /* 0x000000292c2c7211 */ /* 0x000fc800078f10ff */
[----:B------:R-:W-:-:S05]  /*9ff0*/  SHF.R.S32.HI R44, RZ, 0x2, R44 ;  /* 0x00000002ff2c7819 */ /* 0x000fca000001142c */
[----:B0-----:R-:W-:-:S04]  /*a000*/  IMAD R9, R44, 0x20, R145 ;  /* 0x000000202c097824 */ /* 0x001fc800078e0291 */
[----:B------:R-:W-:Y:S01]  /*a010*/  IMAD.WIDE R34, R9, 0x2, R34 ;  /* 0x0000000209227825 */ /* 0x000fe200078e0222 */
[----:B------:R-:W-:Y:S02]  /*a020*/  SHF.R.S32.HI R42, RZ, 0x1f, R41 ;  /* 0x0000001fff2a7819 */ /* 0x000fe40000011429 */
[----:B------:R-:W-:Y:S02]  /*a030*/  IADD3 R11, P5, R34, 0x7800, RZ ;  /* 0x00007800220b7810 */ /* 0x000fe40007fbe0ff */
[----:B------:R-:W-:Y:S02]  /*a040*/  LEA.HI R42, R42, R41, RZ, 0x2 ;  /* 0x000000292a2a7211 */ /* 0x000fe400078f10ff */
[----:B------:R-:W-:Y:S01]  /*a050*/  LOP3.LUT R0, R11, 0x180, RZ, 0xc0, !PT ;  /* 0x000001800b007812 */ /* 0x000fe200078ec0ff */
[----:B------:R-:W-:Y:S01]  /*a060*/  IMAD.X R37, RZ, RZ, R35, P5 ;  /* 0x000000ffff257224 */ /* 0x000fe200028e0623 */
[----:B------:R-:W-:Y:S02]  /*a070*/  LOP3.LUT R42, R42, 0xfffffffc, RZ, 0xc0, !PT ;  /* 0xfffffffc2a2a7812 */ /* 0x000fe400078ec0ff */
[----:B------:R-:W-:-:S02]  /*a080*/  SHF.R.U64 R0, R0, 0x3, RZ ;  /* 0x0000000300007819 */ /* 0x000fc400000012ff */
[----:B------:R-:W-:Y:S02]  /*a090*/  IADD3 R13, P0, R34, 0x1800, RZ ;  /* 0x00001800220d7810 */ /* 0x000fe40007f1e0ff */
[----:B------:R-:W-:Y:S01]  /*a0a0*/  LOP3.LUT R36, R0, R11, RZ, 0x3c, !PT ;  /* 0x0000000b00247212 */ /* 0x000fe200078e3cff */
[----:B------:R-:W-:Y:S01]  /*a0b0*/  IMAD R0, R21, UR4, RZ ;  /* 0x0000000415007c24 */ /* 0x000fe2000f8e02ff */
[C---:B------:R-:W-:Y:S01]  /*a0c0*/  IADD3 R25, P1, R34.reuse, 0x3000, RZ ;  /* 0x0000300022197810 */ /* 0x040fe20007f3e0ff */
[----:B------:R-:W-:Y:S01]  /*a0d0*/  IMAD.IADD R42, R41, 0x1, -R42 ;  /* 0x00000001292a7824 */ /* 0x000fe200078e0a2a */
[C---:B------:R-:W-:Y:S01]  /*a0e0*/  IADD3 R29, P2, R34.reuse, 0x4800, RZ ;  /* 0x00004800221d7810 */ /* 0x040fe20007f5e0ff */
[C---:B------:R-:W-:Y:S01]  /*a0f0*/  IMAD R41, R3.reuse, UR5, R0 ;  /* 0x0000000503297c24 */ /* 0x040fe2000f8e0200 */
[----:B------:R-:W-:Y:S01]  /*a100*/  IADD3 R33, P3, R34, 0x6000, RZ ;  /* 0x0000600022217810 */ /* 0x000fe20007f7e0ff */
[----:B------:R-:W-:Y:S01]  /*a110*/  IMAD.WIDE.U32 R20, R3, UR4, RZ ;  /* 0x0000000403147c25 */ /* 0x000fe2000f8e00ff */
[----:B------:R-:W-:Y:S01]  /*a120*/  ULDC.64 UR4, c[0x0][0xae8] ;  /* 0x0002ba0000047ab9 */ /* 0x000fe20000000a00 */
[----:B------:R-:W-:Y:S01]  /*a130*/  LOP3.LUT R12, R13, 0x180, RZ, 0xc0, !PT ;  /* 0x000001800d0c7812 */ /* 0x000fe200078ec0ff */
[----:B------:R-:W5:Y:S01]  /*a140*/  LD.E.128 R36, desc[UR36][R36.64] ;  /* 0x0000002424247980 */ /* 0x000f62000c101d00 */
[----:B------:R-:W-:Y:S01]  /*a150*/  IMAD R0, R42, 0x60, R44 ;  /* 0x000000602a007824 */ /* 0x000fe200078e022c */
[----:B------:R-:W-:Y:S01]  /*a160*/  LOP3.LUT R24, R25, 0x180, RZ, 0xc0, !PT ;  /* 0x0000018019187812 */ /* 0x000fe200078ec0ff */
[----:B------:R-:W-:Y:S01]  /*a170*/  IMAD.IADD R21, R21, 0x1, R41 ;  /* 0x0000000115157824 */ /* 0x000fe200078e0229 */
[----:B------:R-:W-:Y:S01]  /*a180*/  LOP3.LUT R28, R29, 0x180, RZ, 0xc0, !PT ;  /* 0x000001801d1c7812 */ /* 0x000fe200078ec0ff */
[----:B------:R-:W-:Y:S01]  /*a190*/  IMAD.IADD R42, R137, 0x1, R0 ;  /* 0x00000001892a7824 */ /* 0x000fe200078e0200 */
[----:B------:R-:W-:Y:S01]  /*a1a0*/  LOP3.LUT R32, R33, 0x180, RZ, 0xc0, !PT ;  /* 0x0000018021207812 */ /* 0x000fe200078ec0ff */
[----:B------:R-:W-:Y:S01]  /*a1b0*/  IMAD.WIDE.U32 R20, R146, UR4, R20 ;  /* 0x0000000492147c25 */ /* 0x000fe2000f8e0014 */
[----:B------:R-:W-:-:S02]  /*a1c0*/  SHF.R.S32.HI R41, RZ, 0x1f, R144 ;  /* 0x0000001fff297819 */ /* 0x000fc40000011490 */
[----:B------:R-:W-:Y:S01]  /*a1d0*/  LOP3.LUT R9, R34, 0x180, RZ, 0xc0, !PT ;  /* 0x0000018022097812 */ /* 0x000fe200078ec0ff */
[----:B--2---:R-:W-:Y:S01]  /*a1e0*/  @P4 IMAD.HI.U32 R0, R42, R43, RZ ;  /* 0x0000002b2a004227 */ /* 0x004fe200078e00ff */
[----:B------:R-:W-:Y:S02]  /*a1f0*/  SHF.R.U64 R12, R12, 0x3, RZ ;  /* 0x000000030c0c7819 */ /* 0x000fe400000012ff */
[----:B------:R-:W-:Y:S01]  /*a200*/  SHF.R.U64 R24, R24, 0x3, RZ ;  /* 0x0000000318187819 */ /* 0x000fe200000012ff */
[----:B------:R-:W-:Y:S01]  /*a210*/  IMAD R21, R146, UR5, R21 ;  /* 0x0000000592157c24 */ /* 0x000fe2000f8e0215 */
[----:B------:R-:W-:Y:S01]  /*a220*/  ULDC.64 UR4, c[0x0][0xaf0] ;  /* 0x0002bc0000047ab9 */ /* 0x000fe20000000a00 */
[----:B------:R-:W-:Y:S01]  /*a230*/  IMAD.MOV.U32 R3, RZ, RZ, R42 ;  /* 0x000000ffff037224 */ /* 0x000fe200078e002a */
[----:B---3--:R-:W-:Y:S01]  /*a240*/  @P4 SHF.R.U32.HI R3, RZ, R45, R0 ;  /* 0x0000002dff034219 */ /* 0x008fe20000011600 */
[----:B------:R-:W-:Y:S01]  /*a250*/  IMAD R41, R41, UR4, RZ ;  /* 0x0000000429297c24 */ /* 0x000fe2000f8e02ff */
[----:B------:R-:W-:-:S02]  /*a260*/  SHF.R.U64 R28, R28, 0x3, RZ ;  /* 0x000000031c1c7819 */ /* 0x000fc400000012ff */
        /* <DEDUP_REMOVED lines=18> */
[----:B------:R-:W-:Y:S01]  /*a390*/  IMAD.IADD R21, R21, 0x1, R41 ;  /* 0x0000000115157824 */ /* 0x000fe200078e0229 */
[----:B------:R-:W5:Y:S01]  /*a3a0*/  LD.E.128 R24, desc[UR36][R24.64] ;  /* 0x0000002418187980 */ /* 0x000f62000c101d00 */
[----:B------:R-:W-:Y:S02]  /*a3b0*/  IMAD R0, R0, UR4, RZ ;  /* 0x0000000400007c24 */ /* 0x000fe4000f8e02ff */
[----:B------:R-:W-:Y:S01]  /*a3c0*/  IMAD R41, R4, R43, R42 ;  /* 0x0000002b04297224 */ /* 0x000fe200078e022a */
[----:B------:R-:W5:Y:S01]  /*a3d0*/  LD.E.128 R8, desc[UR36][R8.64] ;  /* 0x0000002408087980 */ /* 0x000f62000c101d00 */
[----:B------:R-:W-:-:S03]  /*a3e0*/  IMAD R43, R3, UR5, R0 ;  /* 0x00000005032b7c24 */ /* 0x000fc6000f8e0200 */
[----:B------:R-:W5:Y:S01]  /*a3f0*/  LD.E.128 R28, desc[UR36][R28.64] ;  /* 0x000000241c1c7980 */ /* 0x000f62000c101d00 */
[----:B------:R-:W-:-:S03]  /*a400*/  SHF.R.S32.HI R0, RZ, 0x1f, R41 ;  /* 0x0000001fff007819 */ /* 0x000fc60000011429 */
        /* <DEDUP_REMOVED lines=20> */
[----:B0-----:R0:W1:Y:S01]  /*a550*/  SHFL.IDX PT, R42, R0, RZ, 0x1c1f ;  /* 0x001c1fff002a7589 */ /* 0x00106200000e0000 */
        /* <DEDUP_REMOVED lines=11> */
[C---:B------:R-:W-:Y:S02]  /*a610*/  @!P2 LEA R46, P4, R150.reuse, R42, 0x1 ;  /* 0x0000002a962ea211 */ /* 0x040fe400078808ff */
[----:B--2---:R-:W-:Y:S01]  /*a620*/  @!P0 IMAD.WIDE R20, R145, 0x2, R42 ;  /* 0x0000000291148825 */ /* 0x004fe200078e022a */
[-C--:B------:R-:W-:Y:S02]  /*a630*/  @!P1 LEA.HI.X R45, R149, R43.reuse, R49, 0x1, P3 ;  /* 0x0000002b952d9211 */ /* 0x080fe400018f0c31 */
[----:B------:R-:W-:Y:S02]  /*a640*/  @!P2 LEA.HI.X R47, R150, R43, R48, 0x1, P4 ;  /* 0x0000002b962fa211 */ /* 0x000fe400020f0c30 */
[----:B-----5:R3:W-:Y:S04]  /*a650*/  @!P0 ST.E.128 desc[UR36][R20.64], R8 ;  /* 0x0000000814008985 */ /* 0x0207e8000c101d24 */
[----:B------:R3:W-:Y:S04]  /*a660*/  @!P1 ST.E.128 desc[UR36][R44.64], R24 ;  /* 0x000000182c009985 */ /* 0x0007e8000c101d24 */
[----:B------:R3:W-:Y:S02]  /*a670*/  @!P2 ST.E.128 desc[UR36][R46.64], R32 ;  /* 0x000000202e00a985 */ /* 0x0007e4000c101d24 */
.L_x_12145:
[----:B------:R-:W-:Y:S05]  /*a680*/  BSYNC B1 ;  /* 0x0000000000017941 */ /* 0x000fea0003800000 */
.L_x_12144:
        /* <DEDUP_REMOVED lines=19> */
.L_x_12143:
[----:B0-----:R-:W0:Y:S01]  /*a7c0*/  @P4 LDC R10, c[0x0][0xbec] ;  /* 0x0002fb00ff0a4b82 */ /* 0x001e220000000800 */
[----:B------:R-:W-:Y:S01]  /*a7d0*/  ULDC.64 UR4, c[0x0][0xb08] ;  /* 0x0002c20000047ab9 */ /* 0x000fe20000000a00 */
[----:B------:R-:W-:Y:S01]  /*a7e0*/  ULDC.64 UR6, c[0x0][0xb30] ;  /* 0x0002cc0000067ab9 */ /* 0x000fe20000000a00 */
[----:B------:R-:W-:Y:S01]  /*a7f0*/  IMAD R0, R21, UR4, RZ ;  /* 0x0000000415007c24 */ /* 0x000fe2000f8e02ff */
[----:B------:R-:W-:Y:S01]  /*a800*/  BSSY B1, `(.L_x_12147) ;  /* 0x000006d000017945 */ /* 0x000fe20003800000 */
        /* <DEDUP_REMOVED lines=16> */
[----:B------:R-:W-:Y:S01]  /*a910*/  VIADD R39, R141, 0x10 ;  /* 0x000000108d277836 */ /* 0x000fe20000000000 */
[----:B------:R-:W-:Y:S01]  /*a920*/  SHF.R.S32.HI R35, RZ, 0x1f, R35 ;  /* 0x0000001fff237819 */ /* 0x000fe20000011423 */
[----:B------:R-:W-:Y:S01]  /*a930*/  IMAD R3, R3, UR4, RZ ;  /* 0x0000000403037c24 */ /* 0x000fe2000f8e02ff */
[----:B------:R-:W-:Y:S01]  /*a940*/  SHF.R.S32.HI R37, RZ, 0x1f, R37 ;  /* 0x0000001fff257819 */ /* 0x000fe20000011425 */
        /* <DEDUP_REMOVED lines=12> */
[----:B------:R-:W-:Y:S01]  /*aa10*/  UIADD3 UR4, UR40, 0x2d820, URZ ;  /* 0x0002d82028047890 */ /* 0x000fe2000fffe03f */
[----:B------:R-:W-:-:S02]  /*aa20*/  SHF.R.S32.HI R41, RZ, 0x1f, R41 ;  /* 0x0000001fff297819 */ /* 0x000fc40000011429 */
[----:B------:R-:W-:Y:S01]  /*aa30*/  IMAD R11, R4, R11, R27 ;  /* 0x0000000b040b7224 */ /* 0x000fe200078e021b */
[----:B------:R-:W-:Y:S01]  /*aa40*/  UPRMT UR4, URZ, 0x654, UR4 ;  /* 0x000006543f047896 */ /* 0x000fe20008000004 */
[----:B------:R-:W-:Y:S01]  /*aa50*/  IMAD R0, R0, UR6, RZ ;  /* 0x0000000600007c24 */ /* 0x000fe2000f8e02ff */
[----:B------:R-:W-:Y:S01]  /*aa60*/  SHF.R.S32.HI R4, RZ, 0x1f, R151 ;  /* 0x0000001fff047819 */ /* 0x000fe20000011497 */
[----:B------:R-:W-:Y:S01]  /*aa70*/  IMAD R9, R48, UR5, R9 ;  /* 0x0000000530097c24 */ /* 0x000fe2000f8e0209 */
[----:B------:R-:W-:Y:S01]  /*aa80*/  SHF.R.S32.HI R27, RZ, 0x1f, R156 ;  /* 0x0000001fff1b7819 */ /* 0x000fe2000001149c */
        /* <DEDUP_REMOVED lines=16> */
[----:B------:R0:W1:Y:S01]  /*ab90*/  SHFL.IDX PT, R8, R0, RZ, 0x1c1f ;  /* 0x001c1fff00087589 */ /* 0x00006200000e0000 */
[----:B------:R-:W-:-:S03]  /*aba0*/  VIADD R40, R141, 0x8 ;  /* 0x000000088d287836 */ /* 0x000fc60000000000 */
        /* <DEDUP_REMOVED lines=50> */
.L_x_12148:
[----:B------:R-:W-:Y:S05]  /*aed0*/  BSYNC B1 ;  /* 0x0000000000017941 */ /* 0x000fea0003800000 */
.L_x_12147:
        /* <DEDUP_REMOVED lines=53> */
.L_x_12141:
[----:B0-----:R-:W0:Y:S01]  /*b230*/  LDC.64 R10, c[0x0][0xc00] ;  /* 0x00030000ff0a7b82 */ /* 0x001e220000000a00 */
[----:B------:R-:W-:Y:S01]  /*b240*/  ULDC.64 UR4, c[0x0][0xc08] ;  /* 0x0003020000047ab9 */ /* 0x000fe20000000a00 */
[----:B--2---:R-:W-:Y:S01]  /*b250*/  IMAD.MOV.U32 R3, RZ, RZ, RZ ;  /* 0x000000ffff037224 */ /* 0x004fe200078e00ff */
[----:B------:R-:W-:-:S04]  /*b260*/  ISETP.NE.U32.AND P1, PT, RZ, UR4, PT ;  /* 0x00000004ff007c0c */ /* 0x000fc8000bf25070 */
[----:B------:R-:W-:Y:S01]  /*b270*/  ISETP.NE.AND.EX P1, PT, RZ, UR5, PT, P1 ;  /* 0x00000005ff007c0c */ /* 0x000fe2000bf25310 */
[----:B-1----:R-:W1:Y:S01]  /*b280*/  LDC.64 R8, c[0x0][0xc00] ;  /* 0x00030000ff087b82 */ /* 0x002e620000000a00 */
[----:B0-----:R-:W-:-:S04]  /*b290*/  ISETP.NE.U32.AND P0, PT, R10, RZ, PT ;  /* 0x000000ff0a00720c */ /* 0x001fc80003f05070 */
[----:B------:R-:W-:-:S07]  /*b2a0*/  ISETP.NE.AND.EX P0, PT, R11, RZ, PT, P0 ;  /* 0x000000ff0b00720c */ /* 0x000fce0003f05300 */
[C---:B------:R-:W-:Y:S01]  /*b2b0*/  @P1 LEA R10, P2, R144.reuse, UR4, 0x2 ;  /* 0x00000004900a1c11 */ /* 0x040fe2000f8410ff */
[----:B------:R-:W-:Y:S01]  /*b2c0*/  ULDC UR4, c[0x0][0xa88] ;  /* 0x0002a20000047ab9 */ /* 0x000fe20000000800 */
[C---:B-1----:R-:W-:Y:S02]  /*b2d0*/  IMAD.WIDE R8, R144.reuse, 0x4, R8 ;  /* 0x0000000490087825 */ /* 0x042fe400078e0208 */
[----:B------:R-:W-:Y:S02]  /*b2e0*/  @P1 LEA.HI.X R11, R144, UR5, R148, 0x2, P2 ;  /* 0x00000005900b1c11 */ /* 0x000fe400090f1494 */
[----:B------:R-:W-:Y:S01]  /*b2f0*/  IMAD.U32 R0, RZ, RZ, UR4 ;  /* 0x00000004ff007e24 */ /* 0x000fe2000f8e00ff */
[----:B------:R0:W5:Y:S05]  /*b300*/  @P0 LDG.E R3, desc[UR36][R8.64] ;  /* 0x0000002408030981 */ /* 0x00016a000c1e1900 */
[----:B------:R0:W5:Y:S01]  /*b310*/  @P1 LDG.E R0, desc[UR36][R10.64] ;  /* 0x000000240a001981 */ /* 0x000162000c1e1900 */
[----:B------:R-:W-:Y:S01]  /*b320*/  ISETP.NE.AND P2, PT, R147, RZ, PT ;  /* 0x000000ff9300720c */ /* 0x000fe20003f45270 */
[----:B------:R-:W1:-:S12]  /*b330*/  S2R R12, SR_TID.X ;  /* 0x00000000000c7919 */ /* 0x000e580000002100 */
        /* <DEDUP_REMOVED lines=9> */
.L_x_12149:
[----:B------:R-:W-:Y:S01]  /*b3d0*/  BSSY B1, `(.L_x_12150) ;  /* 0x0000036000017945 */ /* 0x000fe20003800000 */
[----:B------:R-:W-:Y:S02]  /*b3e0*/  SEL R33, R144, RZ, !P0 ;  /* 0x000000ff90217207 */ /* 0x000fe40004000000 */
[----:B------:R-:W-:Y:S02]  /*b3f0*/  SEL R148, R148, RZ, !P0 ;  /* 0x000000ff94947207 */ /* 0x000fe40004000000 */
[----:B-----5:R-:W-:Y:S01]  /*b400*/  SHF.R.S32.HI R28, RZ, 0x1f, R3 ;  /* 0x0000001fff1c7819 */ /* 0x020fe20000011403 */
[----:B------:R-:W-:Y:S06]  /*b410*/  @P3 BRA `(.L_x_12151) ;  /* 0x0000000000c43947 */ /* 0x000fec0003800000 */
[----:B------:R-:W3:Y:S01]  /*b420*/  LDC R35, c[0x0][0xbe8] ;  /* 0x0002fa00ff237b82 */ /* 0x000ee20000000800 */
[----:B------:R-:W-:Y:S01]  /*b430*/  IADD3 R30, R137, -0x80, R12 ;  /* 0xffffff80891e7810 */ /* 0x000fe20007ffe00c */
[----:B---3--:R-:W-:-:S05]  /*b440*/  IMAD R4, R0, R35, RZ ;  /* 0x0000002300047224 */ /* 0x008fca00078e02ff */
[----:B------:R-:W-:-:S13]  /*b450*/  ISETP.GE.AND P0, PT, R30, R4, PT ;  /* 0x000000041e00720c */ /* 0x000fda0003f06270 */
[----:B------:R-:W-:Y:S05]  /*b460*/  @P0 BRA `(.L_x_12151) ;  /* 0x0000000000b00947 */ /* 0x000fea0003800000 */
[----:B------:R-:W2:Y:S01]  /*b470*/  LDL.LU R34, [R1+0x8] ;  /* 0x0000080001227983 */ /* 0x000ea20000300800 */
[----:B------:R-:W-:Y:S01]  /*b480*/  ISETP.NE.AND P1, PT, R35, 0x1, PT ;  /* 0x000000012300780c */ /* 0x000fe20003f25270 */
[----:B------:R-:W-:Y:S01]  /*b490*/  IMAD.MOV.U32 R26, RZ, RZ, 0x9b8 ;  /* 0x000009b8ff1a7424 */ /* 0x000fe200078e00ff */
[----:B------:R-:W-:Y:S01]  /*b4a0*/  ISETP.GT.AND P0, PT, R147, 0x1, PT ;  /* 0x000000019300780c */ /* 0x000fe20003f04270 */
[----:B------:R-:W0:Y:S01]  /*b4b0*/  LDC.64 R8, c[0x0][0xba8] ;  /* 0x0002ea00ff087b82 */ /* 0x000e220000000a00 */
[----:B------:R-:W-:Y:S02]  /*b4c0*/  IMAD.MOV.U32 R27, RZ, RZ, R30 ;  /* 0x000000ffff1b7224 */ /* 0x000fe400078e001e */
[----:B------:R-:W-:-:S05]  /*b4d0*/  SEL R26, R26, 0x978, P0 ;  /* 0x000009781a1a7807 */ /* 0x000fca0000000000 */
[----:B------:R-:W1:Y:S08]  /*b4e0*/  LDC.64 R20, c[0x0][R26+0x220] ;  /* 0x000088001a147b82 */ /* 0x000e700000000a00 */
[----:B------:R-:W3:Y:S08]  /*b4f0*/  @P1 LDC R25, c[0x0][0xbec] ;  /* 0x0002fb00ff191b82 */ /* 0x000ef00000000800 */
[----:B------:R-:W4:Y:S08]  /*b500*/  @P1 LDC R31, c[0x0][0xbf0] ;  /* 0x0002fc00ff1f1b82 */ /* 0x000f300000000800 */
[----:B------:R-:W5:Y:S01]  /*b510*/  LDC.64 R14, c[0x0][R26+0x218] ;  /* 0x000086001a0e7b82 */ /* 0x000f620000000a00 */
[----:B-1----:R-:W-:-:S07]  /*b520*/  IMAD R21, R21, R33, RZ ;  /* 0x0000002115157224 */ /* 0x002fce00078e02ff */
[----:B------:R-:W1:Y:S01]  /*b530*/  LDC.64 R12, c[0x0][R26+0x228] ;  /* 0x00008a001a0c7b82 */ /* 0x000e620000000a00 */
[----:B---3--:R-:W-:-:S04]  /*b540*/  @P1 IMAD.HI.U32 R4, R30, R25, RZ ;  /* 0x000000191e041227 */ /* 0x008fc800078e00ff */
[----:B------:R-:W-:-:S03]  /*b550*/  IMAD.WIDE.U32 R24, R20, R33, RZ ;  /* 0x0000002114187225 */ /* 0x000fc600078e00ff */
[----:B------:R-:W3:Y:S01]  /*b560*/  LDC.64 R10, c[0x0][R26+0x210] ;  /* 0x000084001a0a7b82 */ /* 0x000ee20000000a00 */
[----:B----4-:R-:W-:Y:S01]  /*b570*/  @P1 SHF.R.U32.HI R27, RZ, R31, R4 ;  /* 0x0000001fff1b1219 */ /* 0x010fe20000011604 */
[----:B------:R-:W-:-:S04]  /*b580*/  IMAD R31, R20, R148, R21 ;  /* 0x00000094141f7224 */ /* 0x000fc800078e0215 */
[----:B------:R-:W-:Y:S02]  /*b590*/  IMAD.IADD R4, R25, 0x1, R31 ;  /* 0x0000000119047824 */ /* 0x000fe400078e021f */
[-C--:B-----5:R-:W-:Y:S01]  /*b5a0*/  IMAD R29, R15, R146.reuse, RZ ;  /* 0x000000920f1d7224 */ /* 0x0a0fe200078e02ff */
[----:B0-----:R-:W0:Y:S01]  /*b5b0*/  @!P0 LDC R8, c[0x0][0xb50] ;  /* 0x0002d400ff088b82 */ /* 0x001e220000000800 */
[----:B------:R-:W-:-:S04]  /*b5c0*/  IMAD.WIDE.U32 R14, R14, R146, RZ ;  /* 0x000000920e0e7225 */ /* 0x000fc800078e00ff */
[----:B------:R-:W-:Y:S01]  /*b5d0*/  IMAD.IADD R29, R15, 0x1, R29 ;  /* 0x000000010f1d7824 */ /* 0x000fe200078e021d */
[----:B------:R-:W-:Y:S01]  /*b5e0*/  IADD3 R14, P1, P3, R24, R14, R3 ;  /* 0x0000000e180e7210 */ /* 0x000fe20007b3e003 */
[----:B------:R-:W-:Y:S01]  /*b5f0*/  IMAD.MOV R15, RZ, RZ, -R27 ;  /* 0x000000ffff0f7224 */ /* 0x000fe200078e0a1b */
[----:B------:R-:W4:Y:S02]  /*b600*/  @!P0 LDC R9, c[0x0][0xb54] ;  /* 0x0002d500ff098b82 */ /* 0x000f240000000800 */
[----:B------:R-:W-:Y:S01]  /*b610*/  IADD3.X R4, R4, R29, R28, P1, P3 ;  /* 0x0000001d04047210 */ /* 0x000fe20000fe641c */
[----:B------:R-:W-:Y:S01]  /*b620*/  IMAD R15, R35, R15, R30 ;  /* 0x0000000f230f7224 */ /* 0x000fe200078e021e */
[----:B--2---:R-:W-:-:S05]  /*b630*/  SEL R21, R34, RZ, P0 ;  /* 0x000000ff22157207 */ /* 0x004fca0000000000 */
[-C--:B-1----:R-:W-:Y:S02]  /*b640*/  IMAD R25, R13, R21.reuse, RZ ;  /* 0x000000150d197224 */ /* 0x082fe400078e02ff */
[----:B------:R-:W-:Y:S01]  /*b650*/  IMAD.WIDE.U32 R12, R12, R21, RZ ;  /* 0x000000150c0c7225 */ /* 0x000fe200078e00ff */
[----:B------:R-:W-:-:S03]  /*b660*/  SHF.R.S32.HI R21, RZ, 0x1f, R15 ;  /* 0x0000001fff157819 */ /* 0x000fc6000001140f */
[----:B------:R-:W-:Y:S01]  /*b670*/  IMAD.IADD R25, R13, 0x1, R25 ;  /* 0x000000010d197824 */ /* 0x000fe200078e0219 */
[----:B------:R-:W-:Y:S02]  /*b680*/  IADD3 R12, P0, P1, R27, R14, R12 ;  /* 0x0000000e1b0c7210 */ /* 0x000fe4000791e00c */
[----:B------:R-:W-:-:S04]  /*b690*/  SHF.R.S32.HI R27, RZ, 0x1f, R27 ;  /* 0x0000001fff1b7819 */ /* 0x000fc8000001141b */
[----:B------:R-:W-:Y:S01]  /*b6a0*/  IADD3.X R13, R27, R4, R25, P0, P1 ;  /* 0x000000041b0d7210 */ /* 0x000fe200007e2419 */
[----:B---3--:R-:W-:-:S04]  /*b6b0*/  IMAD R4, R11, R15, RZ ;  /* 0x0000000f0b047224 */ /* 0x008fc800078e02ff */
[C---:B------:R-:W-:Y:S02]  /*b6c0*/  IMAD R21, R10.reuse, R21, R4 ;  /* 0x000000150a157224 */ /* 0x040fe400078e0204 */
[----:B------:R-:W-:-:S04]  /*b6d0*/  IMAD.WIDE.U32 R10, R10, R15, R12 ;  /* 0x0000000f0a0a7225 */ /* 0x000fc800078e000c */
[----:B------:R-:W-:Y:S01]  /*b6e0*/  IMAD.IADD R4, R11, 0x1, R21 ;  /* 0x000000010b047824 */ /* 0x000fe200078e0215 */
[----:B0-----:R-:W-:Y:S01]  /*b6f0*/  LEA R8, P0, R10, R8, 0x2 ;  /* 0x000000080a087211 */ /* 0x001fe200078010ff */
[----:B------:R-:W-:-:S03]  /*b700*/  IMAD.MOV.U32 R11, RZ, RZ, -0x800000 ;  /* 0xff800000ff0b7424 */ /* 0x000fc600078e00ff */
[----:B----4-:R-:W-:-:S05]  /*b710*/  LEA.HI.X R9, R10, R9, R4, 0x2, P0 ;  /* 0x000000090a097211 */ /* 0x010fca00000f1404 */
[----:B------:R0:W-:Y:S04]  /*b720*/  STG.E desc[UR36][R8.64], R11 ;  /* 0x0000000b08007986 */ /* 0x0001e8000c101924 */
.L_x_12151:
[----:B------:R-:W-:Y:S05]  /*b730*/  BSYNC B1 ;  /* 0x0000000000017941 */ /* 0x000fea0003800000 */
.L_x_12150:
[----:B------:R-:W-:Y:S05]  /*b740*/  @P2 BRA `(.L_x_12146) ;  /* 0x0000000400542947 */ /* 0x000fea0003800000 */
[----:B------:R-:W1:Y:S01]  /*b750*/  LDC R15, c[0x0][0xbe8] ;  /* 0x0002fa00ff0f7b82 */ /* 0x000e620000000800 */
[--C-:B------:R-:W-:Y:S01]  /*b760*/  SHF.R.S32.HI R10, RZ, 0x1f, R32.reuse ;  /* 0x0000001fff0a7819 */ /* 0x100fe20000011420 */
[----:B------:R-:W-:Y:S01]  /*b770*/  ULDC.64 UR4, c[0x0][0xaa0] ;  /* 0x0002a80000047ab9 */ /* 0x000fe20000000a00 */
[----:B------:R-:W-:Y:S01]  /*b780*/  SHF.R.S32.HI R14, RZ, 0x1f, R32 ;  /* 0x0000001fff0e7819 */ /* 0x000fe20000011420 */
[----:B---3--:R-:W-:Y:S01]  /*b790*/  IMAD R4, R28, UR4, RZ ;  /* 0x000000041c047c24 */ /* 0x008fe2000f8e02ff */
        /* <DEDUP_REMOVED lines=16> */
[----:B------:R-:W-:Y:S02]  /*b8a0*/  IMAD.IADD R12, R137, 0x1, R4 ;  /* 0x00000001890c7824 */ /* 0x000fe400078e0204 */
        /* <DEDUP_REMOVED lines=20> */
[----:B------:R-:W-:Y:S02]  /*b9f0*/  IMAD.IADD R0, R14, 0x1, R137 ;  /* 0x000000010e007824 */ /* 0x000fe400078e0289 */
        /* <DEDUP_REMOVED lines=21> */
[----:B------:R3:W-:Y:S04]  /*bb50*/  @!P2 ST.E.128 desc[UR36][R10.64], RZ ;  /* 0x000000ff0a00a985 */ /* 0x0007e8000c101d24 */
[----:B------:R3:W-:Y:S04]  /*bb60*/  @!P3 ST.E.128 desc[UR36][R12.64], RZ ;  /* 0x000000ff0c00b985 */ /* 0x0007e8000c101d24 */
[----:B------:R3:W-:Y:S02]  /*bb70*/  @!P4 ST.E.128 desc[UR36][R20.64], RZ ;  /* 0x000000ff1400c985 */ /* 0x0007e4000c101d24 */
.L_x_12153:
[----:B------:R-:W-:Y:S05]  /*bb80*/  BSYNC B1 ;  /* 0x0000000000017941 */ /* 0x000fea0003800000 */
.L_x_12152:
        /* <DEDUP_REMOVED lines=10> */
[C---:B------:R-:W-:Y:S02]  /*bc30*/  @!P4 LEA R14, P1, R150.reuse, R8, 0x1 ;  /* 0x00000008960ec211 */ /* 0x040fe400078208ff */
[----:B----4-:R-:W-:Y:S01]  /*bc40*/  @!P2 IMAD.WIDE R10, R145, 0x2, R8 ;  /* 0x00000002910aa825 */ /* 0x010fe200078e0208 */
[-C--:B------:R-:W-:Y:S02]  /*bc50*/  @!P3 LEA.HI.X R13, R149, R9.reuse, R25, 0x1, P0 ;  /* 0x00000009950db211 */ /* 0x080fe400000f0c19 */
[----:B------:R-:W-:Y:S02]  /*bc60*/  @!P4 LEA.HI.X R15, R150, R9, R24, 0x1, P1 ;  /* 0x00000009960fc211 */ /* 0x000fe400008f0c18 */
[----:B------:R2:W-:Y:S04]  /*bc70*/  @!P2 ST.E.128 desc[UR36][R10.64], RZ ;  /* 0x000000ff0a00a985 */ /* 0x0005e8000c101d24 */
[----:B------:R2:W-:Y:S04]  /*bc80*/  @!P3 ST.E.128 desc[UR36][R12.64], RZ ;  /* 0x000000ff0c00b985 */ /* 0x0005e8000c101d24 */
[----:B------:R2:W-:Y:S02]  /*bc90*/  @!P4 ST.E.128 desc[UR36][R14.64], RZ ;  /* 0x000000ff0e00c985 */ /* 0x0005e4000c101d24 */
.L_x_12146:
[----:B------:R-:W-:Y:S05]  /*bca0*/  BSYNC B0 ;  /* 0x0000000000007941 */ /* 0x000fea0003800000 */
.L_x_12140:
[----:B------:R-:W-:Y:S02]  /*bcb0*/  ULDC UR4, c[0x0][0xc3c] ;  /* 0x00030f0000047ab9 */ /* 0x000fe40000000800 */
[----:B---3--:R-:W-:-:S13]  /*bcc0*/  ISETP.GE.AND P0, PT, R7, UR4, PT ;  /* 0x0000000407007c0c */ /* 0x008fda000bf06270 */
[----:B------:R-:W-:Y:S05]  /*bcd0*/  @!P0 BRA `(.L_x_12154) ;  /* 0xffffff5000d08947 */ /* 0x000fea000383ffff */
[----:B------:R-:W-:Y:S05]  /*bce0*/  EXIT ;  /* 0x000000000000794d */ /* 0x000fea0003800000 */
.L_x_12097:
        /* <DEDUP_REMOVED lines=16> */
.L_x_12155:
        /* <DEDUP_REMOVED lines=44> */
.L_x_12159:
[----:B------:R-:W0:Y:S01]  /*c0b0*/  LDC R2, c[0x0][0xc3c] ;  /* 0x00030f00ff027b82 */ /* 0x000e220000000800 */
[----:B------:R-:W-:-:S06]  /*c0c0*/  UIADD3 UR4, UR4, 0x1f, URZ ;  /* 0x0000001f04047890 */ /* 0x000fcc000fffe03f */
        /* <DEDUP_REMOVED lines=33> */
.L_x_12157:
        /* <DEDUP_REMOVED lines=13> */
.L_x_12160:
        /* <DEDUP_REMOVED lines=62> */
.L_x_12161:
        /* <DEDUP_REMOVED lines=62> */
.L_x_12162:
[----:B------:R-:W-:-:S05]  /*cb70*/  LOP3.LUT R2, RZ, R2, RZ, 0x33, !PT ;  /* 0x00000002ff027212 */ /* 0x000fca00078e33ff */
[----:B------:R-:W-:Y:S01]  /*cb80*/  IMAD.IADD R25, R25, 0x1, R2 ;  /* 0x0000000119197824 */ /* 0x000fe200078e0202 */
[----:B------:R-:W-:Y:S06]  /*cb90*/  BRA `(.L_x_12163) ;  /* 0x0000000000147947 */ /* 0x000fec0003800000 */
.L_x_12158:
[----:B------:R-:W-:Y:S01]  /*cba0*/  ULDC UR4, c[0x0][0xc3c] ;  /* 0x00030f0000047ab9 */ /* 0x000fe20000000800 */
[----:B------:R-:W-:Y:S02]  /*cbb0*/  IMAD.MOV.U32 R25, RZ, RZ, RZ ;  /* 0x000000ffff197224 */ /* 0x000fe400078e00ff */
[----:B------:R-:W-:Y:S02]  /*cbc0*/  IMAD.U32 R24, RZ, RZ, UR6 ;  /* 0x00000006ff187e24 */ /* 0x000fe4000f8e00ff */
[----:B------:R-:W-:Y:S02]  /*cbd0*/  IMAD.MOV.U32 R26, RZ, RZ, RZ ;  /* 0x000000ffff1a7224 */ /* 0x000fe400078e00ff */
[----:B------:R-:W-:-:S07]  /*cbe0*/  IMAD.U32 R27, RZ, RZ, UR4 ;  /* 0x00000004ff1b7e24 */ /* 0x000fce000f8e00ff */
.L_x_12163:
[----:B------:R-:W-:-:S13]  /*cbf0*/  ISETP.NE.AND P0, PT, R0, RZ, PT ;  /* 0x000000ff0000720c */ /* 0x000fda0003f05270 */
[----:B------:R-:W0:Y:S01]  /*cc00*/  @!P0 S2R R3, SR_CgaCtaId ;  /* 0x0000000000038919 */ /* 0x000e220000008800 */
[----:B------:R-:W-:-:S04]  /*cc10*/  @!P0 MOV R0, 0x400 ;  /* 0x0000040000008802 */ /* 0x000fc80000000f00 */
[----:B0-----:R-:W-:-:S05]  /*cc20*/  @!P0 LEA R0, R3, R0, 0x18 ;  /* 0x0000000003008211 */ /* 0x001fca00078ec0ff */
[----:B------:R1:W-:Y:S01]  /*cc30*/  @!P0 STS.128 [R0+0x2d8d0], R24 ;  /* 0x02d8d01800008388 */ /* 0x0003e20000000c00 */
[----:B------:R-:W-:Y:S06]  /*cc40*/  BAR.ARV 0x5, 0x200 ;  /* 0x0148000000007b1d */ /* 0x000fec0000002000 */
.L_x_12156:
[----:B------:R2:W-:Y:S01]  /*cc50*/  STL [R1+0x3c], RZ ;  /* 0x00003cff01007387 */ /* 0x0005e20000100800 */
[----:B------:R-:W-:Y:S01]  /*cc60*/  ULDC UR4, c[0x0][0xc3c] ;  /* 0x00030f0000047ab9 */ /* 0x000fe20000000800 */
[----:B------:R-:W-:Y:S01]  /*cc70*/  IMAD.MOV.U32 R29, RZ, RZ, 0x1 ;  /* 0x00000001ff1d7424 */ /* 0x000fe200078e00ff */
[----:B0-----:R-:W-:Y:S01]  /*cc80*/  ISETP.GE.AND P0, PT, R27, UR4, PT ;  /* 0x000000041b007c0c */ /* 0x001fe2000bf06270 */
[----:B------:R-:W-:-:S12]  /*cc90*/  IMAD.MOV.U32 R22, RZ, RZ, RZ ;  /* 0x000000ffff167224 */ /* 0x000fd800078e00ff */
[----:B--2---:R-:W-:Y:S05]  /*cca0*/  @P0 BRA `(.L_x_12164) ;  /* 0x0000004c00c40947 */ /* 0x004fea0003800000 */
[----:B------:R-:W2:Y:S01]  /*ccb0*/  LDL R6, [R1+0x20] ;  /* 0x0000200001067983 */ /* 0x000ea20000100800 */
[----:B------:R-:W1:Y:S01]  /*ccc0*/  S2R R3, SR_TID.X ;  /* 0x0000000000037919 */ /* 0x000e620000002100 */
[----:B------:R-:W0:Y:S01]  /*ccd0*/  S2UR UR5, SR_CgaCtaId ;  /* 0x00000000000579c3 */ /* 0x000e220000008800 */
[----:B------:R-:W-:Y:S01]  /*cce0*/  UMOV UR4, 0x400 ;  /* 0x0000040000047882 */ /* 0x000fe20000000000 */
[C---:B-1----:R-:W-:Y:S01]  /*ccf0*/  IMAD.SHL.U32 R0, R3.reuse, 0x8, RZ ;  /* 0x0000000803007824 */ /* 0x042fe200078e00ff */
[C---:B------:R-:W-:Y:S01]  /*cd00*/  LOP3.LUT R5, R3.reuse, 0x7f, RZ, 0xc0, !PT ;  /* 0x0000007f03057812 */ /* 0x040fe200078ec0ff */
[----:B------:R-:W-:-:S03]  /*cd10*/  IMAD.SHL.U32 R4, R3, 0x20, RZ ;  /* 0x0000002003047824 */ /* 0x000fc600078e00ff */
[----:B------:R-:W-:Y:S01]  /*cd20*/  LOP3.LUT R2, R0, 0xd8, RZ, 0xc0, !PT ;  /* 0x000000d800027812 */ /* 0x000fe200078ec0ff */
[----:B0-----:R-:W-:-:S03]  /*cd30*/  ULEA UR4, UR5, UR4, 0x18 ;  /* 0x0000000405047291 */ /* 0x001fc6000f8ec03f */
[----:B------:R-:W-:Y:S02]  /*cd40*/  LOP3.LUT R3, R2, 0x18, R3, 0x78, !PT ;  /* 0x0000001802037812 */ /* 0x000fe400078e7803 */
[----:B------:R-:W-:Y:S01]  /*cd50*/  SHF.R.U32.HI R5, RZ, 0x2, R5 ;  /* 0x00000002ff057819 */ /* 0x000fe20000011605 */
[----:B------:R-:W-:Y:S01]  /*cd60*/  IMAD.U32 R17, RZ, RZ, UR4 ;  /* 0x00000004ff117e24 */ /* 0x000fe2000f8e00ff */
[----:B------:R-:W-:Y:S01]  /*cd70*/  BSSY B8, `(.L_x_12164) ;  /* 0x00004e4000087945 */ /* 0x000fe20003800000 */
[----:B------:R-:W-:Y:S02]  /*cd80*/  IMAD.MOV.U32 R29, RZ, RZ, 0x1 ;  /* 0x00000001ff1d7424 */ /* 0x000fe400078e00ff */
[----:B------:R-:W-:Y:S01]  /*cd90*/  IMAD.MOV.U32 R22, RZ, RZ, RZ ;  /* 0x000000ffff167224 */ /* 0x000fe200078e00ff */
        /* <DEDUP_REMOVED lines=12> */
.L_x_12227:
        /* <DEDUP_REMOVED lines=50> */
.L_x_12165:
        /* <DEDUP_REMOVED lines=10> */
.L_x_12166:
        /* <DEDUP_REMOVED lines=9> */
.L_x_12167:
[----:B------:R-:W3:Y:S01]  /*d2b0*/  LDL R6, [R1+0x24] ;  /* 0x0000240001067983 */ /* 0x000ee20000100800 */
[----:B0-2---:R-:W0:Y:S01]  /*d2c0*/  LDC R2, c[0x0][0x448] ;  /* 0x00011200ff027b82 */ /* 0x005e220000000800 */
[----:B-----5:R-:W-:Y:S01]  /*d2d0*/  IMAD.IADD R5, R0, 0x1, -R7 ;  /* 0x0000000100057824 */ /* 0x020fe200078e0a07 */
[----:B------:R-:W-:Y:S01]  /*d2e0*/  LOP3.LUT R16, R16, 0xffffffdf, RZ, 0xc0, !PT ;  /* 0xffffffdf10107812 */ /* 0x000fe200078ec0ff */
[----:B------:R-:W-:Y:S03]  /*d2f0*/  BSSY B0, `(.L_x_12168) ;  /* 0x0000037000007945 */ /* 0x000fe60003800000 */
[----:B------:R1:W-:Y:S01]  /*d300*/  STL [R1+0xc], R5 ;  /* 0x00000c0501007387 */ /* 0x0003e20000100800 */
[----:B0-----:R-:W-:Y:S01]  /*d310*/  ISETP.NE.AND P0, PT, R2, 0x1, PT ;  /* 0x000000010200780c */ /* 0x001fe20003f05270 */
[----:B------:R-:W-:-:S04]  /*d320*/  IMAD R2, R25, 0xc0, RZ ;  /* 0x000000c019027824 */ /* 0x000fc800078e02ff */
[----:B------:R-:W-:-:S08]  /*d330*/  VIADD R2, R2, 0xbf ;  /* 0x000000bf02027836 */ /* 0x000fd00000000000 */
[----:B------:R-:W0:Y:S01]  /*d340*/  @P0 LDC R4, c[0x0][0x44c] ;  /* 0x00011300ff040b82 */ /* 0x000e220000000800 */
[----:B------:R-:W-:-:S07]  /*d350*/  @P0 LOP3.LUT R16, R16, 0x20, RZ, 0xfc, !PT ;  /* 0x0000002010100812 */ /* 0x000fce00078efcff */
[----:B------:R-:W2:Y:S01]  /*d360*/  @P0 LDC R3, c[0x0][0x450] ;  /* 0x00011400ff030b82 */ /* 0x000ea20000000800 */
[----:B0-----:R-:W-:-:S05]  /*d370*/  @P0 IMAD.HI.U32 R4, R2, R4, RZ ;  /* 0x0000000402040227 */ /* 0x001fca00078e00ff */
[----:B--2---:R-:W-:Y:S02]  /*d380*/  @P0 SHF.R.U32.HI R2, RZ, R3, R4 ;  /* 0x00000003ff020219 */ /* 0x004fe40000011604 */
[----:B------:R-:W-:-:S04]  /*d390*/  LOP3.LUT R4, R26, 0xff000000, RZ, 0xc0, !PT ;  /* 0xff0000001a047812 */ /* 0x000fc800078ec0ff */
[----:B------:R-:W-:Y:S02]  /*d3a0*/  SHF.R.U32.HI R4, RZ, 0x8, R4 ;  /* 0x00000008ff047819 */ /* 0x000fe40000011604 */
[----:B---3--:R-:W-:-:S05]  /*d3b0*/  IADD3 R0, R5, 0x80, -R6 ;  /* 0x0000008005007810 */ /* 0x008fca0007ffe806 */
[----:B------:R-:W-:-:S05]  /*d3c0*/  IMAD.IADD R0, R0, 0x1, R2 ;  /* 0x0000000100007824 */ /* 0x000fca00078e0202 */
[----:B------:R-:W-:-:S04]  /*d3d0*/  SHF.R.S32.HI R2, RZ, 0x1f, R0 ;  /* 0x0000001fff027819 */ /* 0x000fc80000011400 */
[----:B------:R-:W-:Y:S01]  /*d3e0*/  LEA.HI R0, R2, R0, RZ, 0x7 ;  /* 0x0000000002007211 */ /* 0x000fe200078f38ff */
[----:B------:R-:W-:-:S03]  /*d3f0*/  VIADD R2, R5, 0x7f ;  /* 0x0000007f05027836 */ /* 0x000fc60000000000 */
[----:B------:R-:W-:Y:S02]  /*d400*/  SHF.R.S32.HI R0, RZ, 0x7, R0 ;  /* 0x00000007ff007819 */ /* 0x000fe40000011400 */
[----:B------:R-:W-:-:S04]  /*d410*/  SHF.R.S32.HI R3, RZ, 0x1f, R2 ;  /* 0x0000001fff037819 */ /* 0x000fc80000011402 */
[----:B------:R-:W-:-:S04]  /*d420*/  LEA.HI R2, R3, R2, RZ, 0x7 ;  /* 0x0000000203027211 */ /* 0x000fc800078f38ff */
[----:B------:R-:W-:-:S04]  /*d430*/  SHF.R.S32.HI R2, RZ, 0x7, R2 ;  /* 0x00000007ff027819 */ /* 0x000fc80000011402 */
[----:B------:R-:W-:Y:S02]  /*d440*/  VIMNMX R0, R2, R0, PT ;  /* 0x0000000002007248 */ /* 0x000fe40003fe0100 */
[----:B------:R-:W-:Y:S02]  /*d450*/  LOP3.LUT R2, R26, 0xff0000, RZ, 0xc0, !PT ;  /* 0x00ff00001a027812 */ /* 0x000fe400078ec0ff */
[----:B------:R-:W-:Y:S02]  /*d460*/  ISETP.GE.AND P0, PT, R0, 0x1, PT ;  /* 0x000000010000780c */ /* 0x000fe40003f06270 */
[----:B------:R-:W-:Y:S01]  /*d470*/  LEA.HI R4, R2, R4, RZ, 0x10 ;  /* 0x0000000402047211 */ /* 0x000fe200078f80ff */
[----:B------:R-:W-:-:S10]  /*d480*/  IMAD.MOV.U32 R2, RZ, RZ, RZ ;  /* 0x000000ffff027224 */ /* 0x000fd400078e00ff */
[----:B-1----:R-:W-:Y:S05]  /*d490*/  @!P0 BRA `(.L_x_12169) ;  /* 0x0000000000708947 */ /* 0x002fea0003800000 */
        /* <DEDUP_REMOVED lines=28> */
.L_x_12169:
[----:B------:R-:W-:Y:S05]  /*d660*/  BSYNC B0 ;  /* 0x0000000000007941 */ /* 0x000fea0003800000 */
.L_x_12168:
        /* <DEDUP_REMOVED lines=25> */
.L_x_12171:
        /* <DEDUP_REMOVED lines=20> */
.L_x_12174:
[----:B------:R-:W-:Y:S05]  /*d940*/  BSYNC B6 ;  /* 0x0000000000067941 */ /* 0x000fea0003800000 */
.L_x_12173:
        /* <DEDUP_REMOVED lines=20> */
.L_x_12177:
        /* <DEDUP_REMOVED lines=15> */
.L_x_12176:
[----:B------:R-:W-:Y:S05]  /*db80*/  BSYNC B6 ;  /* 0x0000000000067941 */ /* 0x000fea0003800000 */
.L_x_12175:
[----:B------:R0:W2:Y:S01]  /*db90*/  LDL R20, [R1+0x4] ;  /* 0x0000040001147983 */ /* 0x0000a20000100800 */
[----:B------:R-:W-:Y:S01]  /*dba0*/  ULDC.64 UR4, c[0x0][0x9f8] ;  /* 0x00027e0000047ab9 */ /* 0x000fe20000000a00 */
[----:B------:R-:W1:Y:S01]  /*dbb0*/  LDC R5, c[0x0][0x430] ;  /* 0x00010c00ff057b82 */ /* 0x000e620000000800 */
[----:B------:R-:W-:Y:S01]  /*dbc0*/  ISETP.NE.U32.AND P0, PT, RZ, UR4, PT ;  /* 0x00000004ff007c0c */ /* 0x000fe2000bf05070 */
[----:B------:R-:W3:Y:S03]  /*dbd0*/  LDL R2, [R1+0x38] ;  /* 0x0000380001027983 */ /* 0x000ee60000100800 */
[----:B------:R-:W-:Y:S01]  /*dbe0*/  ISETP.NE.AND.EX P0, PT, RZ, UR5, PT, P0 ;  /* 0x00000005ff007c0c */ /* 0x000fe2000bf05300 */
[----:B------:R-:W4:Y:S04]  /*dbf0*/  LDL R4, [R1+0xc] ;  /* 0x00000c0001047983 */ /* 0x000f280000100800 */
[----:B------:R-:W4:Y:S08]  /*dc00*/  LDL R21, [R1+0x14] ;  /* 0x0000140001157983 */ /* 0x000f300000100800 */
        /* <DEDUP_REMOVED lines=19> */
[----:B------:R-:W-:Y:S01]  /*dd40*/  LOP3.LUT R26, R26, 0xffff, RZ, 0xc0, !PT ;  /* 0x0000ffff1a1a7812 */ /* 0x000fe200078ec0ff */
[----:B--2---:R-:W-:Y:S01]  /*dd50*/  @P0 STL [R1+0x4], R20 ;  /* 0x0000041401000387 */ /* 0x004fe20000100800 */
[C---:B----4-:R-:W-:Y:S01]  /*dd60*/  ISETP.GE.AND P0, PT, R0.reuse, R4, PT ;  /* 0x000000040000720c */ /* 0x050fe20003f06270 */
[----:B------:R-:W-:-:S04]  /*dd70*/  IMAD.IADD R0, R0, 0x1, R21 ;  /* 0x0000000100007824 */ /* 0x000fc800078e0215 */
[----:B-1----:R-:W-:-:S04]  /*dd80*/  @P2 IMAD.HI.U32 R3, R0, R3, RZ ;  /* 0x0000000300032227 */ /* 0x002fc800078e00ff */
[----:B------:R-:W-:Y:S01]  /*dd90*/  IMAD.MOV.U32 R6, RZ, RZ, R0 ;  /* 0x000000ffff067224 */ /* 0x000fe200078e0000 */
[----:B0-----:R-:W-:-:S03]  /*dda0*/  @P2 SHF.R.U32.HI R6, RZ, R2, R3 ;  /* 0x00000002ff062219 */ /* 0x001fc60000011603 */
[----:B------:R-:W0:Y:S02]  /*ddb0*/  @!P0 LDC.64 R2, c[0x0][0x428] ;  /* 0x00010a00ff028b82 */ /* 0x000e240000000a00 */
[--C-:B------:R-:W-:Y:S01]  /*ddc0*/  IMAD.MOV R4, RZ, RZ, -R6.reuse ;  /* 0x000000ffff047224 */ /* 0x100fe200078e0a06 */
[----:B------:R-:W-:-:S03]  /*ddd0*/  @!P0 SHF.R.S32.HI R7, RZ, 0x1f, R6 ;  /* 0x0000001fff078819 */ /* 0x000fc60000011406 */
[----:B------:R-:W-:Y:S01]  /*dde0*/  IMAD R4, R5, R4, R0 ;  /* 0x0000000405047224 */ /* 0x000fe200078e0200 */
[----:B------:R-:W-:-:S05]  /*ddf0*/  SHF.R.S32.HI R5, RZ, 0x1f, R20 ;  /* 0x0000001fff057819 */ /* 0x000fca0000011414 */
[----:B------:R1:W-:Y:S01]  /*de00*/  STL [R1+0x18], R5 ;  /* 0x0000180501007387 */ /* 0x0003e20000100800 */
[----:B0-----:R-:W-:-:S04]  /*de10*/  @!P0 IMAD.WIDE.U32 R6, R20, R2, R6 ;  /* 0x0000000214068225 */ /* 0x001fc800078e0006 */
[----:B------:R-:W-:Y:S02]  /*de20*/  @!P0 IMAD R2, R5, R2, RZ ;  /* 0x0000000205028224 */ /* 0x000fe400078e02ff */
[----:B-1----:R-:W0:Y:S02]  /*de30*/  S2R R5, SR_TID.X ;  /* 0x0000000000057919 */ /* 0x002e240000002100 */
[----:B------:R-:W-:Y:S02]  /*de40*/  @!P0 IMAD R0, R20, R3, R2 ;  /* 0x0000000314008224 */ /* 0x000fe400078e0202 */
[----:B------:R-:W1:Y:S02]  /*de50*/  @!P0 LDC.64 R2, c[0x0][0x418] ;  /* 0x00010600ff028b82 */ /* 0x000e640000000a00 */
[----:B------:R-:W-:Y:S02]  /*de60*/  @!P0 IMAD.IADD R0, R7, 0x1, R0 ;  /* 0x0000000107008824 */ /* 0x000fe400078e0200 */
[----:B0-----:R-:W-:-:S05]  /*de70*/  IMAD.SHL.U32 R20, R5, 0x8, RZ ;  /* 0x0000000805147824 */ /* 0x001fca00078e00ff */
[----:B------:R-:W-:-:S04]  /*de80*/  LOP3.LUT R20, R20, 0x18, RZ, 0xc0, !PT ;  /* 0x0000001814147812 */ /* 0x000fc800078ec0ff */
[----:B------:R-:W-:Y:S02]  /*de90*/  ISETP.GE.AND P2, PT, R20, UR4, PT ;  /* 0x0000000414007c0c */ /* 0x000fe4000bf46270 */
[----:B-1----:R-:W-:Y:S02]  /*dea0*/  @!P0 LEA R2, P1, R6, R2, 0x2 ;  /* 0x0000000206028211 */ /* 0x002fe400078210ff */
[----:B------:R-:W-:Y:S02]  /*deb0*/  LOP3.LUT R9, R20, 0x20, RZ, 0xfc, !PT ;  /* 0x0000002014097812 */ /* 0x000fe400078efcff */
[----:B------:R-:W-:Y:S01]  /*dec0*/  @!P0 LEA.HI.X R3, R6, R3, R0, 0x2, P1 ;  /* 0x0000000306038211 */ /* 0x000fe200008f1400 */
[----:B------:R-:W-:Y:S01]  /*ded0*/  IMAD.MOV.U32 R0, RZ, RZ, RZ ;  /* 0x000000ffff007224 */ /* 0x000fe200078e00ff */
[----:B------:R-:W-:Y:S02]  /*dee0*/  LOP3.LUT R5, R20, 0x40, RZ, 0xfc, !PT ;  /* 0x0000004014057812 */ /* 0x000fe400078efcff */
[----:B------:R-:W-:-:S03]  /*def0*/  ISETP.GE.AND P1, PT, R9, UR4, PT ;  /* 0x0000000409007c0c */ /* 0x000fc6000bf26270 */
[----:B------:R-:W-:Y:S01]  /*df00*/  @P2 LOP3.LUT R16, R16, 0x4, RZ, 0xfc, !PT ;  /* 0x0000000410102812 */ /* 0x000fe200078efcff */
[----:B------:R0:W5:Y:S01]  /*df10*/  @!P0 LDG.E R0, desc[UR36][R2.64] ;  /* 0x0000002402008981 */ /* 0x000162000c1e1900 */
[----:B------:R-:W-:Y:S02]  /*df20*/  ISETP.GE.AND P0, PT, R5, UR4, PT ;  /* 0x0000000405007c0c */ /* 0x000fe4000bf06270 */
[----:B------:R-:W-:-:S04]  /*df30*/  LOP3.LUT R16, R16, 0xfffffffe, RZ, 0xc0, !PT ;  /* 0xfffffffe10107812 */ /* 0x000fc800078ec0ff */
[----:B------:R-:W-:-:S04]  /*df40*/  LOP3.LUT R16, R16, 0xfffffffd, RZ, 0xc0, !PT ;  /* 0xfffffffd10107812 */ /* 0x000fc800078ec0ff */
[----:B------:R-:W-:-:S04]  /*df50*/  @P1 LOP3.LUT R16, R16, 0x2, RZ, 0xfc, !PT ;  /* 0x0000000210101812 */ /* 0x000fc800078efcff */
[----:B------:R-:W-:Y:S01]  /*df60*/  @P0 LOP3.LUT R16, R16, 0x1, RZ, 0xfc, !PT ;  /* 0x0000000110100812 */ /* 0x000fe200078efcff */
[----:B0-----:R-:W-:Y:S06]  /*df70*/  BRA.DIV UR5, `(.L_x_12178) ;  /* 0x00000042059c7947 */ /* 0x001fec000b800000 */
.L_x_12244:
[----:B------:R-:W2:Y:S01]  /*df80*/  LDL R2, [R1+0x40] ;  /* 0x0000400001027983 */ /* 0x000ea20000100800 */
[----:B------:R-:W-:Y:S02]  /*df90*/  LOP3.LUT R16, R16, 0xfffffff7, RZ, 0xc0, !PT ;  /* 0xfffffff710107812 */ /* 0x000fe400078ec0ff */
[----:B--2---:R-:W-:-:S13]  /*dfa0*/  ISETP.NE.AND P0, PT, R2, 0x3, PT ;  /* 0x000000030200780c */ /* 0x004fda0003f05270 */
[----:B------:R-:W-:Y:S01]  /*dfb0*/  @P0 LOP3.LUT R16, R16, 0x8, RZ, 0xfc, !PT ;  /* 0x0000000810100812 */ /* 0x000fe200078efcff */
[----:B------:R-:W-:Y:S06]  /*dfc0*/  @!P0 BRA `(.L_x_12179) ;  /* 0x0000000000048947 */ /* 0x000fec0003800000 */
[----:B------:R-:W-:Y:S01]  /*dfd0*/  BPT.TRAP 0x1 ;  /* 0x000000040000795c */ /* 0x000fe20000300000 */
.L_x_12179:
        /* <DEDUP_REMOVED lines=23> */
.L_x_12245:
[----:B------:R-:W-:Y:S05]  /*e150*/  BSYNC B0 ;  /* 0x0000000000007941 */ /* 0x000fea0003800000 */
.L_x_12180:
        /* <DEDUP_REMOVED lines=21> */
[C---:B------:R-:W-:Y:S02]  /*e2b0*/  LEA R0, P0, R4.reuse, UR6, 0x1 ;  /* 0x0000000604007c11 */ /* 0x040fe4000f8008ff */
[----:B-1----:R-:W-:Y:S02]  /*e2c0*/  LOP3.LUT R11, R7, 0x7f, RZ, 0xc0, !PT ;  /* 0x0000007f070b7812 */ /* 0x002fe400078ec0ff */
[----:B------:R-:W-:Y:S01]  /*e2d0*/  LEA.HI.X R6, R4, UR7, R6, 0x1, P0 ;  /* 0x0000000704067c11 */ /* 0x000fe200080f0c06 */
[C---:B0-----:R-:W-:Y:S01]  /*e2e0*/  IMAD.SHL.U32 R7, R9.reuse, 0x8, RZ ;  /* 0x0000000809077824 */ /* 0x041fe200078e00ff */
[----:B------:R-:W-:Y:S01]  /*e2f0*/  SHF.R.U32.HI R11, RZ, 0x2, R11 ;  /* 0x00000002ff0b7819 */ /* 0x000fe2000001160b */
[----:B------:R-:W-:-:S03]  /*e300*/  IMAD.SHL.U32 R10, R9, 0x8, RZ ;  /* 0x00000008090a7824 */ /* 0x000fc600078e00ff */
        /* <DEDUP_REMOVED lines=47> */
.L_x_12255:
        /* <DEDUP_REMOVED lines=12> */
.L_x_12183:
        /* <DEDUP_REMOVED lines=11> */
.L_x_12184:
[----:B------:R1:W5:Y:S01]  /*e770*/  LDL.LU R0, [R1+0x28] ;  /* 0x0000280001007983 */ /* 0x0003620000300800 */
[----:B------:R-:W-:Y:S01]  /*e780*/  LOP3.LUT P0, RZ, R16, 0x40, RZ, 0xc0, !PT ;  /* 0x0000004010ff7812 */ /* 0x000fe2000780c0ff */
[----:B------:R1:W-:Y:S02]  /*e790*/  SYNCS.ARRIVE.TRANS64.A1T0 RZ, [R2+URZ+0x2d830], RZ ;  /* 0x02d830ff02ff79a7 */ /* 0x0003e4000810003f */
[----:B------:R1:W5:Y:S10]  /*e7a0*/  LDL.LU R3, [R1] ;  /* 0x0000000001037983 */ /* 0x0003740000300800 */
[----:B------:R-:W-:Y:S05]  /*e7b0*/  WARPSYNC.ALL ;  /* 0x0000000000007948 */ /* 0x000fea0003800000 */
[----:B------:R-:W-:Y:S01]  /*e7c0*/  ULDC.64 UR4, c[0x0][0x298] ;  /* 0x0000a60000047ab9 */ /* 0x000fe20000000a00 */
[----:B-1----:R-:W-:Y:S01]  /*e7d0*/  VIADD R2, R17, 0xc400 ;  /* 0x0000c40011027836 */ /* 0x002fe20000000000 */
[----:B------:R-:W-:Y:S01]  /*e7e0*/  SEL R28, R28, RZ, !P0 ;  /* 0x000000ff1c1c7207 */ /* 0x000fe20004000000 */
[----:B------:R-:W-:Y:S01]  /*e7f0*/  BSSY B6, `(.L_x_12185) ;  /* 0x000001d000067945 */ /* 0x000fe20003800000 */
[----:B------:R-:W-:Y:S01]  /*e800*/  BAR.SYNC.DEFER_BLOCKING 0x8, 0x200 ;  /* 0x0208000000007b1d */ /* 0x000fe20000010000 */
[----:B-----5:R-:W-:-:S02]  /*e810*/  SEL R0, R0, RZ, !P0 ;  /* 0x000000ff00007207 */ /* 0x020fc40004000000 */
[----:B------:R-:W-:Y:S01]  /*e820*/  LOP3.LUT P0, RZ, R2, 0x1bf, RZ, 0xc0, !PT ;  /* 0x000001bf02ff7812 */ /* 0x000fe2000780c0ff */
[----:B0-----:R-:W-:Y:S02]  /*e830*/  IMAD.WIDE.U32 R4, R3, UR4, RZ ;  /* 0x0000000403047c25 */ /* 0x001fe4000f8e00ff */
[----:B------:R0:W-:Y:S04]  /*e840*/  STL [R1+0x28], R0 ;  /* 0x0000280001007387 */ /* 0x0001e80000100800 */
[----:B------:R1:W-:Y:S01]  /*e850*/  STL.64 [R1+0x30], R4 ;  /* 0x0000300401007387 */ /* 0x0003e20000100a00 */
[----:B0-----:R-:W-:-:S05]  /*e860*/  SHF.R.S32.HI R0, RZ, 0x1f, R3 ;  /* 0x0000001fff007819 */ /* 0x001fca0000011403 */
[----:B------:R-:W-:-:S04]  /*e870*/  IMAD R0, R0, UR4, RZ ;  /* 0x0000000400007c24 */ /* 0x000fc8000f8e02ff */
        /* <DEDUP_REMOVED lines=8> */
[----:B-1----:R-:W-:Y:S02]  /*e900*/  IMAD.U32 R4, RZ, RZ, UR6 ;  /* 0x00000006ff047e24 */ /* 0x002fe4000f8e00ff */
        /* <DEDUP_REMOVED lines=11> */
.L_x_12186:
[----:B------:R-:W-:Y:S05]  /*e9c0*/  BSYNC B6 ;  /* 0x0000000000067941 */ /* 0x000fea0003800000 */
.L_x_12185:
[----:B------:R-:W2:Y:S01]  /*e9d0*/  LDL.LU R21, [R1+0x28] ;  /* 0x0000280001157983 */ /* 0x000ea20000300800 */
[----:B-1----:R-:W0:Y:S01]  /*e9e0*/  LDC R0, c[0x0][0x448] ;  /* 0x00011200ff007b82 */ /* 0x002e220000000800 */
[----:B------:R-:W-:Y:S01]  /*e9f0*/  ULDC.64 UR6, c[0x0][0x2e0] ;  /* 0x0000b80000067ab9 */ /* 0x000fe20000000a00 */
[----:B------:R-:W-:Y:S01]  /*ea00*/  ULDC.64 UR4, c[0x0][0x2d8] ;  /* 0x0000b60000047ab9 */ /* 0x000fe20000000a00 */
[----:B------:R-:W3:Y:S01]  /*ea10*/  LDL.LU R20, [R1] ;  /* 0x0000000001147983 */ /* 0x000ee20000300800 */
[----:B------:R-:W-:-:S03]  /*ea20*/  ULDC.64 UR8, c[0x0][0x280] ;  /* 0x0000a00000087ab9 */ /* 0x000fc60000000a00 */
[----:B------:R-:W3:Y:S01]  /*ea30*/  LDL.LU.64 R2, [R1+0x30] ;  /* 0x0000300001027983 */ /* 0x000ee20000300a00 */
[----:B------:R-:W1:Y:S01]  /*ea40*/  LDC R10, c[0x0][0x448] ;  /* 0x00011200ff0a7b82 */ /* 0x000e620000000800 */
[----:B------:R-:W4:Y:S01]  /*ea50*/  S2R R13, SR_TID.X ;  /* 0x00000000000d7919 */ /* 0x000f220000002100 */
[----:B0-----:R-:W-:-:S13]  /*ea60*/  ISETP.NE.AND P6, PT, R0, 0x1, PT ;  /* 0x000000010000780c */ /* 0x001fda0003fc5270 */
[----:B------:R-:W0:Y:S01]  /*ea70*/  @P6 LDC R4, c[0x0][0x44c] ;  /* 0x00011300ff046b82 */ /* 0x000e220000000800 */
[----:B----4-:R-:W-:-:S07]  /*ea80*/  IMAD.SHL.U32 R11, R13, 0x8, RZ ;  /* 0x000000080d0b7824 */ /* 0x010fce00078e00ff */
[----:B------:R-:W4:Y:S01]  /*ea90*/  @P6 LDC R0, c[0x0][0x450] ;  /* 0x00011400ff006b82 */ /* 0x000f220000000800 */
[----:B------:R-:W-:-:S04]  /*eaa0*/  LOP3.LUT R11, R11, 0x18, RZ, 0xc0, !PT ;  /* 0x000000180b0b7812 */ /* 0x000fc800078ec0ff */
[C---:B------:R-:W-:Y:S02]  /*eab0*/  LOP3.LUT R12, R11.reuse, 0x20, RZ, 0xfc, !PT ;  /* 0x000000200b0c7812 */ /* 0x040fe400078efcff */
[----:B------:R-:W-:Y:S01]  /*eac0*/  LOP3.LUT R11, R11, 0x40, RZ, 0xfc, !PT ;  /* 0x000000400b0b7812 */ /* 0x000fe200078efcff */
[----:B--2---:R-:W-:Y:S02]  /*ead0*/  IMAD R5, R21, UR6, RZ ;  /* 0x0000000615057c24 */ /* 0x004fe4000f8e02ff */
[----:B------:R-:W2:Y:S02]  /*eae0*/  S2R R21, SR_TID.X ;  /* 0x0000000000157919 */ /* 0x000ea40000002100 */
[----:B------:R-:W-:Y:S02]  /*eaf0*/  IMAD R5, R28, UR7, R5 ;  /* 0x000000071c057c24 */ /* 0x000fe4000f8e0205 */
[----:B---3--:R-:W-:Y:S02]  /*eb00*/  IMAD.MOV.U32 R3, RZ, RZ, R20 ;  /* 0x000000ffff037224 */ /* 0x008fe400078e0014 */
[----:B------:R-:W3:Y:S01]  /*eb10*/  S2R R20, SR_TID.X ;  /* 0x0000000000147919 */ /* 0x000ee20000002100 */
[----:B------:R-:W-:-:S04]  /*eb20*/  IMAD.WIDE.U32 R2, R26, UR4, R2 ;  /* 0x000000041a027c25 */ /* 0x000fc8000f8e0002 */
[----:B------:R-:W-:Y:S01]  /*eb30*/  IMAD R3, R26, UR5, R3 ;  /* 0x000000051a037c24 */ /* 0x000fe2000f8e0203 */
[----:B------:R-:W-:Y:S01]  /*eb40*/  ULDC.64 UR4, c[0x0][0x2d0] ;  /* 0x0000b40000047ab9 */ /* 0x000fe20000000a00 */
[----:B------:R-:W-:Y:S01]  /*eb50*/  IMAD.WIDE.U32 R2, R28, UR6, R2 ;  /* 0x000000061c027c25 */ /* 0x000fe2000f8e0002 */
[----:B------:R-:W-:-:S03]  /*eb60*/  ULDC.64 UR6, c[0x0][0x2c8] ;  /* 0x0000b20000067ab9 */ /* 0x000fc60000000a00 */
[----:B------:R-:W-:Y:S02]  /*eb70*/  IMAD.IADD R3, R3, 0x1, R5 ;  /* 0x0000000103037824 */ /* 0x000fe400078e0205 */
[----:B--2---:R-:W-:-:S05]  /*eb80*/  IMAD.SHL.U32 R21, R21, 0x20, RZ ;  /* 0x0000002015157824 */ /* 0x004fca00078e00ff */
[----:B------:R-:W-:Y:S02]  /*eb90*/  LOP3.LUT R21, R21, 0x60, RZ, 0xc0, !PT ;  /* 0x0000006015157812 */ /* 0x000fe400078ec0ff */
[----:B---3--:R-:W-:-:S04]  /*eba0*/  LOP3.LUT R20, R20, 0x7f, RZ, 0xc0, !PT ;  /* 0x0000007f14147812 */ /* 0x008fc800078ec0ff */
        /* <DEDUP_REMOVED lines=9> */
[----:B----4-:R-:W-:-:S04]  /*ec40*/  @P6 SHF.R.U32.HI R4, RZ, R0, R5 ;  /* 0x00000000ff046219 */ /* 0x010fc80000011605 */
        /* <DEDUP_REMOVED lines=8> */
[----:B------:R-:W-:-:S03]  /*ecd0*/  SHF.R.S32.HI R7, RZ, 0x1f, R0 ;  /* 0x0000001fff077819 */ /* 0x000fc60000011400 */
[----:B------:R-:W-:Y:S01]  /*ece0*/  VIADD R5, R6, 0x80 ;  /* 0x0000008006057836 */ /* 0x000fe20000000000 */
[----:B------:R-:W-:Y:S01]  /*ecf0*/  LEA R4, P0, R8, UR8, 0x1 ;  /* 0x0000000808047c11 */ /* 0x000fe2000f8008ff */
[----:B------:R-:W-:Y:S02]  /*ed00*/  IMAD R7, R7, UR6, RZ ;  /* 0x0000000607077c24 */ /* 0x000fe4000f8e02ff */
        /* <DEDUP_REMOVED lines=84> */
.L_x_12268:
        /* <DEDUP_REMOVED lines=13> */
.L_x_12188:
        /* <DEDUP_REMOVED lines=18> */
.L_x_12269:
[----:B------:R-:W-:Y:S05]  /*f440*/  BSYNC B0 ;  /* 0x0000000000007941 */ /* 0x000fea0003800000 */
.L_x_12189:
        /* <DEDUP_REMOVED lines=18> */
.L_x_12205:
        /* <DEDUP_REMOVED lines=42> */
.L_x_12193:
[----:B------:R-:W-:Y:S01]  /*f810*/  IMAD R5, R22, 0x8, R17 ;  /* 0x0000000816057824 */ /* 0x000fe200078e0211 */
[----:B------:R-:W-:Y:S01]  /*f820*/  SHF.L.U32 R0, R29, 0x1f, RZ ;  /* 0x0000001f1d007819 */ /* 0x000fe200000006ff */
[----:B------:R-:W-:Y:S03]  /*f830*/  BSSY B1, `(.L_x_12194) ;  /* 0x0000003000017945 */ /* 0x000fe60003800000 */
[----:B------:R-:W0:Y:S02]  /*f840*/  SYNCS.PHASECHK.TRANS64.TRYWAIT P0, [R5+URZ+0x2d840], R0 ;  /* 0x02d84000050075a7 */ /* 0x000e24000800017f */
[----:B0-----:R-:W-:Y:S05]  /*f850*/  @!P0 BRA `(.L_x_12195) ;  /* 0x0000003800288947 */ /* 0x001fea0003800000 */
.L_x_12270:
[----:B------:R-:W-:Y:S05]  /*f860*/  BSYNC B1 ;  /* 0x0000000000017941 */ /* 0x000fea0003800000 */
.L_x_12194:
        /* <DEDUP_REMOVED lines=57> */
.L_x_12280:
        /* <DEDUP_REMOVED lines=11> */
.L_x_12197:
        /* <DEDUP_REMOVED lines=11> */
.L_x_12198:
[----:B------:R1:W-:Y:S01]  /*fd60*/  SYNCS.ARRIVE.TRANS64.A1T0 RZ, [R5+URZ+0x2d830], RZ ;  /* 0x02d830ff05ff79a7 */ /* 0x0003e2000810003f */
[----:B------:R-:W-:Y:S05]  /*fd70*/  @!P5 BRA `(.L_x_12199) ;  /* 0x000000000004d947 */ /* 0x000fea0003800000 */
[----:B------:R-:W-:Y:S01]  /*fd80*/  BPT.TRAP 0x1 ;  /* 0x000000040000795c */ /* 0x000fe20000300000 */
.L_x_12199:
[----:B------:R-:W-:Y:S01]  /*fd90*/  SHF.L.U32 R2, R20, 0x1f, RZ ;  /* 0x0000001f14027819 */ /* 0x000fe200000006ff */
[----:B-1----:R-:W-:Y:S01]  /*fda0*/  IMAD R5, R10, 0x8, R17 ;  /* 0x000000080a057824 */ /* 0x002fe200078e0211 */
[----:B------:R-:W-:Y:S03]  /*fdb0*/  BSSY B1, `(.L_x_12200) ;  /* 0x0000003000017945 */ /* 0x000fe60003800000 */
[----:B------:R-:W1:Y:S02]  /*fdc0*/  SYNCS.PHASECHK.TRANS64.TRYWAIT P0, [R5+URZ+0x2d860], R2 ;  /* 0x02d86002050075a7 */ /* 0x000e64000800017f */
[----:B-1----:R-:W-:Y:S05]  /*fdd0*/  @!P0 BRA `(.L_x_12201) ;  /* 0x0000003800308947 */ /* 0x002fea0003800000 */
.L_x_12281:
[----:B------:R-:W-:Y:S05]  /*fde0*/  BSYNC B1 ;  /* 0x0000000000017941 */ /* 0x000fea0003800000 */
.L_x_12200:
        /* <DEDUP_REMOVED lines=49> */
.L_x_12291:
        /* <DEDUP_REMOVED lines=29> */
.L_x_12203:
        /* <DEDUP_REMOVED lines=12> */
.L_x_12204:
        /* <DEDUP_REMOVED lines=8> */
.L_x_12192:
[----:B------:R-:W-:Y:S05]  /*10410*/  BSYNC B0 ;  /* 0x0000000000007941 */ /* 0x000fea0003800000 */
.L_x_12191:
        /* <DEDUP_REMOVED lines=17> */
.L_x_12207:
[----:B------:R-:W-:Y:S05]  /*10530*/  BSYNC B0 ;  /* 0x0000000000007941 */ /* 0x000fea0003800000 */
.L_x_12206:
[----:B------:R-:W2:Y:S02]  /*10540*/  LDL R0, [R1+0x40] ;  /* 0x0000400001007983 */ /* 0x000ea40000100800 */
[----:B--2---:R-:W-:-:S13]  /*10550*/  ISETP.NE.AND P0, PT, R0, 0x3, PT ;  /* 0x000000030000780c */ /* 0x004fda0003f05270 */
[----:B------:R-:W-:Y:S05]  /*10560*/  @!P0 BRA `(.L_x_12208) ;  /* 0x0000000000048947 */ /* 0x000fea0003800000 */
[----:B------:R-:W-:Y:S01]  /*10570*/  BPT.TRAP 0x1 ;  /* 0x000000040000795c */ /* 0x000fe20000300000 */
.L_x_12208:
[----:B------:R-:W2:Y:S01]  /*10580*/  LDL.LU R2, [R1+0xc] ;  /* 0x00000c0001027983 */ /* 0x000ea20000300800 */
[----:B------:R-:W-:Y:S01]  /*10590*/  IMAD R0, R22, 0x8, R17 ;  /* 0x0000000816007824 */ /* 0x000fe200078e0211 */
[----:B------:R-:W-:Y:S01]  /*105a0*/  SHF.L.U32 R3, R29, 0x1f, RZ ;  /* 0x0000001f1d037819 */ /* 0x000fe200000006ff */
[----:B------:R-:W-:Y:S03]  /*105b0*/  BSSY B0, `(.L_x_12209) ;  /* 0x0000004000007945 */ /* 0x000fe60003800000 */
[----:B------:R-:W1:Y:S01]  /*105c0*/  SYNCS.PHASECHK.TRANS64.TRYWAIT P0, [R0+URZ+0x2d860], R3 ;  /* 0x02d86003000075a7 */ /* 0x000e62000800017f */
[----:B--2---:R-:W-:Y:S01]  /*105d0*/  IMAD R6, R23, -0x80, R2 ;  /* 0xffffff8017067824 */ /* 0x004fe200078e0202 */
[----:B-1----:R-:W-:Y:S06]  /*105e0*/  @!P0 BRA `(.L_x_12210) ;  /* 0x0000003400a48947 */ /* 0x002fec0003800000 */
.L_x_12292:
[----:B------:R-:W-:Y:S05]  /*105f0*/  BSYNC B0 ;  /* 0x0000000000007941 */ /* 0x000fea0003800000 */
.L_x_12209:
        /* <DEDUP_REMOVED lines=56> */
.L_x_12302:
        /* <DEDUP_REMOVED lines=13> */
.L_x_12212:
        /* <DEDUP_REMOVED lines=11> */
.L_x_12213:
[----:B------:R-:W-:Y:S01]  /*10b00*/  VIADD R22, R22, 0x1 ;  /* 0x0000000116167836 */ /* 0x000fe20000000000 */
[----:B------:R0:W-:Y:S04]  /*10b10*/  SYNCS.ARRIVE.TRANS64.A1T0 RZ, [R0+URZ+0x2d850], RZ ;  /* 0x02d850ff00ff79a7 */ /* 0x0001e8000810003f */
[----:B------:R-:W-:-:S04]  /*10b20*/  ISETP.NE.AND P0, PT, R22, 0x2, PT ;  /* 0x000000021600780c */ /* 0x000fc80003f05270 */
[----:B0-----:R-:W-:Y:S02]  /*10b30*/  SEL R0, RZ, 0x1, P0 ;  /* 0x00000001ff007807 */ /* 0x001fe40000000000 */
[----:B------:R-:W-:Y:S02]  /*10b40*/  SEL R22, R22, RZ, P0 ;  /* 0x000000ff16167207 */ /* 0x000fe40000000000 */
[----:B------:R-:W-:-:S07]  /*10b50*/  LOP3.LUT R29, R29, R0, RZ, 0x3c, !PT ;  /* 0x000000001d1d7212 */ /* 0x000fce00078e3cff */
.L_x_12172:
[----:B------:R-:W-:Y:S05]  /*10b60*/  BSYNC B7 ;  /* 0x0000000000077941 */ /* 0x000fea0003800000 */
.L_x_12170:
        /* <DEDUP_REMOVED lines=11> */
.L_x_12214:
        /* <DEDUP_REMOVED lines=43> */
.L_x_12312:
[----:B------:R-:W-:Y:S02]  /*10ed0*/  ULDC UR4, c[0x0][0xc38] ;  /* 0x00030e0000047ab9 */ /* 0x000fe40000000800 */
[----:B------:R-:W-:-:S04]  /*10ee0*/  IMAD.U32 R4, RZ, RZ, UR4 ;  /* 0x00000004ff047e24 */ /* 0x000fc8000f8e00ff */
[----:B-1----:R-:W-:-:S04]  /*10ef0*/  IMAD R3, R14, R4, RZ ;  /* 0x000000040e037224 */ /* 0x002fc800078e02ff */
[----:B------:R-:W-:-:S05]  /*10f00*/  IMAD.IADD R6, R6, 0x1, R3 ;  /* 0x0000000106067824 */ /* 0x000fca00078e0203 */
[----:B------:R-:W-:-:S13]  /*10f10*/  ISETP.GT.AND P6, PT, R6, R0, PT ;  /* 0x000000000600720c */ /* 0x000fda0003fc4270 */
[----:B------:R-:W-:Y:S05]  /*10f20*/  @P6 BRA `(.L_x_12217) ;  /* 0x0000000000a46947 */ /* 0x000fea0003800000 */
.L_x_12220:
        /* <DEDUP_REMOVED lines=35> */
.L_x_12320:
[----:B------:R-:W-:Y:S02]  /*11160*/  ULDC UR4, c[0x0][0xc38] ;  /* 0x00030e0000047ab9 */ /* 0x000fe40000000800 */
[----:B------:R-:W-:-:S04]  /*11170*/  IMAD.U32 R4, RZ, RZ, UR4 ;  /* 0x00000004ff047e24 */ /* 0x000fc8000f8e00ff */
[----:B-1----:R-:W-:-:S04]  /*11180*/  IMAD R3, R14, R4, RZ ;  /* 0x000000040e037224 */ /* 0x002fc800078e02ff */
[----:B------:R-:W-:-:S05]  /*11190*/  IMAD.IADD R6, R3, 0x1, R6 ;  /* 0x0000000103067824 */ /* 0x000fca00078e0206 */
[----:B------:R-:W-:-:S13]  /*111a0*/  ISETP.GT.AND P6, PT, R6, R0, PT ;  /* 0x000000000600720c */ /* 0x000fda0003fc4270 */
[----:B------:R-:W-:Y:S05]  /*111b0*/  @!P6 BRA `(.L_x_12220) ;  /* 0xfffffffc005ce947 */ /* 0x000fea000383ffff */
.L_x_12217:
        /* <DEDUP_REMOVED lines=10> */
.L_x_12325:
[----:B------:R-:W-:-:S13]  /*11260*/  ISETP.NE.AND P0, PT, R3, RZ, PT ;  /* 0x000000ff0300720c */ /* 0x000fda0003f05270 */
[----:B------:R-:W-:Y:S05]  /*11270*/  @!P0 BRA `(.L_x_12222) ;  /* 0x0000000000108947 */ /* 0x000fea0003800000 */
[----:B------:R-:W-:Y:S01]  /*11280*/  UMOV UR4, 0xffffffff ;  /* 0xffffffff00047882 */ /* 0x000fe20000000000 */
[----:B------:R-:W-:Y:S02]  /*11290*/  VIADD R12, R7, 0xffffffff ;  /* 0xffffffff070c7836 */ /* 0x000fe40000000000 */
[----:B------:R-:W-:Y:S05]  /*112a0*/  BRA.DIV UR4, `(.L_x_12223) ;  /* 0x0000003a04487947 */ /* 0x000fea000b800000 */
[----:B------:R4:W0:Y:S02]  /*112b0*/  SHFL.IDX PT, R24, R2, R12, 0x1f ;  /* 0x00001f0c02187589 */ /* 0x00082400000e0000 */
.L_x_12222:
[----:B---3--:R-:W-:Y:S01]  /*112c0*/  ISETP.NE.AND P0, PT, R5, 0x1, PT ;  /* 0x000000010500780c */ /* 0x008fe20003f05270 */
[----:B0-----:R-:W-:-:S04]  /*112d0*/  IMAD R24, R24, R4, R6 ;  /* 0x0000000418187224 */ /* 0x001fc800078e0206 */
[----:B------:R-:W-:-:S08]  /*112e0*/  IMAD.IADD R0, R0, 0x1, -R24 ;  /* 0x0000000100007824 */ /* 0x000fd000078e0a18 */
[----:B------:R-:W-:Y:S05]  /*112f0*/  @!P0 BRA `(.L_x_12224) ;  /* 0x0000000000dc8947 */ /* 0x000fea0003800000 */
[-C--:B--2---:R-:W-:Y:S01]  /*11300*/  IABS R6, R25.reuse ;  /* 0x0000001900067213 */ /* 0x084fe20000000000 */
[----:B----4-:R-:W-:Y:S01]  /*11310*/  IMAD.MOV.U32 R2, RZ, RZ, RZ ;  /* 0x000000ffff027224 */ /* 0x010fe200078e00ff */
[----:B------:R-:W-:Y:S02]  /*11320*/  IABS R8, R25 ;  /* 0x0000001900087213 */ /* 0x000fe40000000000 */
[----:B------:R-:W0:Y:S03]  /*11330*/  I2F.RP R4, R6 ;  /* 0x0000000600047306 */ /* 0x000e260000209400 */
[----:B------:R-:W-:-:S05]  /*11340*/  IMAD.MOV R8, RZ, RZ, -R8 ;  /* 0x000000ffff087224 */ /* 0x000fca00078e0a08 */
[----:B0-----:R-:W1:Y:S02]  /*11350*/  MUFU.RCP R4, R4 ;  /* 0x0000000400047308 */ /* 0x001e640000001000 */
[----:B-1----:R-:W-:-:S06]  /*11360*/  VIADD R7, R4, 0xffffffe ;  /* 0x0ffffffe04077836 */ /* 0x002fcc0000000000 */
        /* <DEDUP_REMOVED lines=48> */
.L_x_12224:
[----:B----4-:R-:W0:Y:S02]  /*11670*/  LDC.64 R2, c[0x0][0xc90] ;  /* 0x00032400ff027b82 */ /* 0x010e240000000a00 */
[----:B0-----:R-:W-:-:S05]  /*11680*/  IMAD.WIDE R2, R27, 0x4, R2 ;  /* 0x000000041b027825 */ /* 0x001fca00078e0202 */
[----:B------:R0:W2:Y:S02]  /*11690*/  LDG.E R6, desc[UR36][R2.64] ;  /* 0x0000002402067981 */ /* 0x0000a4000c1e1900 */
[----:B0-----:R-:W-:Y:S02]  /*116a0*/  IMAD.MOV.U32 R2, RZ, RZ, RZ ;  /* 0x000000ffff027224 */ /* 0x001fe400078e00ff */
[----:B--2---:R-:W-:-:S05]  /*116b0*/  IMAD R5, R25, R6, RZ ;  /* 0x0000000619057224 */ /* 0x004fca00078e02ff */
[----:B-1----:R-:W-:-:S04]  /*116c0*/  IABS R7, R5 ;  /* 0x0000000500077213 */ /* 0x002fc80000000000 */
        /* <DEDUP_REMOVED lines=55> */
.L_x_12225:
[----:B------:R-:W-:-:S05]  /*11a40*/  LOP3.LUT R2, RZ, R2, RZ, 0x33, !PT ;  /* 0x00000002ff027212 */ /* 0x000fca00078e33ff */
[----:B------:R-:W-:Y:S01]  /*11a50*/  IMAD.IADD R25, R25, 0x1, R2 ;  /* 0x0000000119197824 */ /* 0x000fe200078e0202 */
[----:B------:R-:W-:Y:S06]  /*11a60*/  BRA `(.L_x_12226) ;  /* 0x00000000001c7947 */ /* 0x000fec0003800000 */
.L_x_12218:
[----:B------:R-:W-:Y:S01]  /*11a70*/  UMOV UR4, URZ ;  /* 0x0000003f00047c82 */ /* 0x000fe20008000000 */
[----:B------:R-:W-:Y:S01]  /*11a80*/  UMOV UR5, URZ ;  /* 0x0000003f00057c82 */ /* 0x000fe20008000000 */
[----:B------:R-:W-:Y:S01]  /*11a90*/  ULDC UR6, c[0x0][0xc3c] ;  /* 0x00030f0000067ab9 */ /* 0x000fe20000000800 */
[----:B------:R-:W-:Y:S02]  /*11aa0*/  IMAD.MOV.U32 R24, RZ, RZ, R0 ;  /* 0x000000ffff187224 */ /* 0x000fe400078e0000 */
[----:B------:R-:W-:Y:S02]  /*11ab0*/  IMAD.U32 R25, RZ, RZ, UR4 ;  /* 0x00000004ff197e24 */ /* 0x000fe4000f8e00ff */
[----:B------:R-:W-:Y:S02]  /*11ac0*/  IMAD.U32 R26, RZ, RZ, UR5 ;  /* 0x00000005ff1a7e24 */ /* 0x000fe4000f8e00ff */
[----:B------:R-:W-:-:S07]  /*11ad0*/  IMAD.U32 R27, RZ, RZ, UR6 ;  /* 0x00000006ff1b7e24 */ /* 0x000fce000f8e00ff */
.L_x_12226:
        /* <DEDUP_REMOVED lines=10> */
.L_x_12215:
[----:B------:R-:W-:Y:S02]  /*11b80*/  ULDC UR4, c[0x0][0xc3c] ;  /* 0x00030f0000047ab9 */ /* 0x000fe40000000800 */
[----:B-1----:R-:W-:-:S13]  /*11b90*/  ISETP.GE.AND P0, PT, R27, UR4, PT ;  /* 0x000000041b007c0c */ /* 0x002fda000bf06270 */
[----:B------:R-:W-:Y:S05]  /*11ba0*/  @!P0 BRA `(.L_x_12227) ;  /* 0xffffffb000ac8947 */ /* 0x000fea000383ffff */
[----:B------:R-:W-:Y:S05]  /*11bb0*/  BSYNC B8 ;  /* 0x0000000000087941 */ /* 0x000fea0003800000 */
.L_x_12164:
        /* <DEDUP_REMOVED lines=12> */
.L_x_12328:
[----:B------:R-:W-:Y:S05]  /*11c80*/  BSYNC B0 ;  /* 0x0000000000007941 */ /* 0x000fea0003800000 */
.L_x_12228:
[----:B------:R-:W-:-:S03]  /*11c90*/  UMOV UR4, 0xffffffff ;  /* 0xffffffff00047882 */ /* 0x000fc60000000000 */
[----:B------:R-:W-:Y:S05]  /*11ca0*/  BRA.DIV UR4, `(.L_x_12230) ;  /* 0x0000003204047947 */ /* 0x000fea000b800000 */
[----:B-1----:R-:W1:Y:S02]  /*11cb0*/  S2R R0, SR_TID.X ;  /* 0x0000000000007919 */ /* 0x002e640000002100 */
[----:B-1----:R-:W-:-:S04]  /*11cc0*/  SHF.R.U32.HI R0, RZ, 0x5, R0 ;  /* 0x00000005ff007819 */ /* 0x002fc80000011600 */
[----:B------:R-:W-:-:S05]  /*11cd0*/  LOP3.LUT R0, R0, 0x3, RZ, 0xc0, !PT ;  /* 0x0000000300007812 */ /* 0x000fca00078ec0ff */
[----:B------:R1:W3:Y:S02]  /*11ce0*/  SHFL.IDX PT, R14, R0, RZ, 0x1f ;  /* 0x00001fff000e7589 */ /* 0x0002e400000e0000 */
.L_x_12331:
[----:B---3--:R-:W-:Y:S01]  /*11cf0*/  ISETP.NE.AND P0, PT, R14, RZ, PT ;  /* 0x000000ff0e00720c */ /* 0x008fe20003f05270 */
[----:B------:R-:W-:-:S12]  /*11d00*/  BSSY B0, `(.L_x_12231) ;  /* 0x0000024000007945 */ /* 0x000fd80003800000 */
[----:B------:R-:W-:Y:S05]  /*11d10*/  @P0 BRA `(.L_x_12232) ;  /* 0x0000000000880947 */ /* 0x000fea0003800000 */
[----:B------:R-:W-:-:S03]  /*11d20*/  UMOV UR4, 0xffffffff ;  /* 0xffffffff00047882 */ /* 0x000fc60000000000 */
[----:B------:R-:W-:Y:S05]  /*11d30*/  BRA.DIV UR4, `(.L_x_12233) ;  /* 0x0000003204147947 */ /* 0x000fea000b800000 */
[----:B------:R-:W-:-:S13]  /*11d40*/  ELECT P6, URZ, PT ;  /* 0x00000000003f782f */ /* 0x000fda00038c0000 */
.L_x_12334:
[----:B------:R-:W-:Y:S05]  /*11d50*/  @!P6 BRA `(.L_x_12232) ;  /* 0x000000000078e947 */ /* 0x000fea0003800000 */
[----:B-1----:R-:W3:Y:S02]  /*11d60*/  LDL.LU R0, [R1+0x20] ;  /* 0x0000200001007983 */ /* 0x002ee40000300800 */
[----:B---3--:R-:W-:-:S04]  /*11d70*/  LOP3.LUT R0, R0, 0x2, RZ, 0xfc, !PT ;  /* 0x0000000200007812 */ /* 0x008fc800078efcff */
[----:B------:R-:W-:-:S13]  /*11d80*/  ISETP.NE.AND P0, PT, R0, 0x3, PT ;  /* 0x000000030000780c */ /* 0x000fda0003f05270 */
[----:B------:R-:W-:Y:S05]  /*11d90*/  @!P0 BRA `(.L_x_12234) ;  /* 0x0000000000048947 */ /* 0x000fea0003800000 */
[----:B------:R-:W-:Y:S01]  /*11da0*/  BPT.TRAP 0x1 ;  /* 0x000000040000795c */ /* 0x000fe20000300000 */
.L_x_12234:
[C---:B------:R-:W-:Y:S01]  /*11db0*/  IMAD R3, R22.reuse, 0x8, R5 ;  /* 0x0000000816037824 */ /* 0x040fe200078e0205 */
[----:B------:R-:W-:Y:S01]  /*11dc0*/  SHF.L.U32 R2, R29, 0x1f, RZ ;  /* 0x0000001f1d027819 */ /* 0x000fe200000006ff */
[----:B------:R-:W-:-:S03]  /*11dd0*/  VIADD R22, R22, 0x1 ;  /* 0x0000000116167836 */ /* 0x000fc60000000000 */
[----:B------:R-:W1:Y:S02]  /*11de0*/  SYNCS.PHASECHK.TRANS64.TRYWAIT P1, [R3+URZ+0x2d840], R2 ;  /* 0x02d84002030075a7 */ /* 0x000e64000802017f */
[----:B------:R-:W-:-:S04]  /*11df0*/  ISETP.NE.AND P2, PT, R22, 0x2, PT ;  /* 0x000000021600780c */ /* 0x000fc80003f45270 */
[----:B------:R-:W-:Y:S01]  /*11e00*/  SEL R0, RZ, 0x1, P2 ;  /* 0x00000001ff007807 */ /* 0x000fe20001000000 */
[----:B-1----:R-:W-:Y:S08]  /*11e10*/  @!P1 BRA `(.L_x_12235) ;  /* 0x0000002c00fc9947 */ /* 0x002ff00003800000 */
.L_x_12335:
[----:B------:R-:W-:Y:S02]  /*11e20*/  SEL R22, R22, RZ, P2 ;  /* 0x000000ff16167207 */ /* 0x000fe40001000000 */
[----:B------:R-:W-:Y:S01]  /*11e30*/  LOP3.LUT R0, R29, R0, RZ, 0x3c, !PT ;  /* 0x000000001d007212 */ /* 0x000fe200078e3cff */
[----:B------:R-:W-:Y:S06]  /*11e40*/  @!P0 BRA `(.L_x_12236) ;  /* 0x0000000000048947 */ /* 0x000fec0003800000 */
[----:B------:R-:W-:Y:S01]  /*11e50*/  BPT.TRAP 0x1 ;  /* 0x000000040000795c */ /* 0x000fe20000300000 */
.L_x_12236:
[----:B------:R-:W-:Y:S01]  /*11e60*/  IMAD R5, R22, 0x8, R5 ;  /* 0x0000000816057824 */ /* 0x000fe200078e0205 */
[----:B------:R-:W-:-:S04]  /*11e70*/  SHF.L.U32 R0, R0, 0x1f, RZ ;  /* 0x0000001f00007819 */ /* 0x000fc800000006ff */
[----:B------:R-:W3:Y:S02]  /*11e80*/  SYNCS.PHASECHK.TRANS64.TRYWAIT P1, [R5+URZ+0x2d840], R0 ;  /* 0x02d84000050075a7 */ /* 0x000ee4000802017f */
[----:B---3--:R-:W-:Y:S05]  /*11e90*/  @!P1 BRA `(.L_x_12237) ;  /* 0x0000002c00f09947 */ /* 0x008fea0003800000 */
.L_x_12336:
[----:B------:R-:W-:Y:S05]  /*11ea0*/  @!P0 BRA `(.L_x_12238) ;  /* 0x0000000000048947 */ /* 0x000fea0003800000 */
[----:B------:R-:W-:Y:S01]  /*11eb0*/  BPT.TRAP 0x1 ;  /* 0x000000040000795c */ /* 0x000fe20000300000 */
.L_x_12238:
[----:B------:R-:W4:Y:S02]  /*11ec0*/  SYNCS.PHASECHK.TRANS64.TRYWAIT P1, [R3+URZ+0x2d860], R2 ;  /* 0x02d86002030075a7 */ /* 0x000f24000802017f */
[----:B----4-:R-:W-:Y:S05]  /*11ed0*/  @!P1 BRA `(.L_x_12239) ;  /* 0x0000002c00f49947 */ /* 0x010fea0003800000 */
.L_x_12337:
[----:B------:R-:W-:Y:S05]  /*11ee0*/  @!P0 BRA `(.L_x_12240) ;  /* 0x0000000000048947 */ /* 0x000fea0003800000 */
[----:B------:R-:W-:Y:S01]  /*11ef0*/  BPT.TRAP 0x1 ;  /* 0x000000040000795c */ /* 0x000fe20000300000 */
.L_x_12240:
[----:B------:R0:W0:Y:S02]  /*11f00*/  SYNCS.PHASECHK.TRANS64.TRYWAIT P0, [R5+URZ+0x2d860], R0 ;  /* 0x02d86000050075a7 */ /* 0x000024000800017f */
[----:B0-----:R-:W-:Y:S05]  /*11f10*/  @!P0 NANOSLEEP.SYNCS 0x989680 ;  /* 0x009896800000895d */ /* 0x001fea0003900000 */
[----:B------:R-:W0:Y:S02]  /*11f20*/  @!P0 SYNCS.PHASECHK.TRANS64 P0, [R5+URZ+0x2d860], R0 ;  /* 0x02d86000050085a7 */ /* 0x000e24000800007f */
[----:B0-----:R-:W-:Y:S05]  /*11f30*/  @!P0 BRA `(.L_x_12240) ;  /* 0xfffffffc00f08947 */ /* 0x001fea000383ffff */
.L_x_12232:
[----:B------:R-:W-:Y:S05]  /*11f40*/  BSYNC B0 ;  /* 0x0000000000007941 */ /* 0x000fea0003800000 */
.L_x_12231:
[----:B------:R-:W-:Y:S05]  /*11f50*/  EXIT ;  /* 0x000000000000794d */ /* 0x000fea0003800000 */
.L_x_12105:
[----:B--2---:R-:W-:-:S04]  /*11f60*/  IMAD.U32 R3, RZ, RZ, UR40 ;  /* 0x00000028ff037e24 */ /* 0x004fc8000f8e00ff */
[----:B------:R2:W3:Y:S03]  /*11f70*/  SYNCS.PHASECHK.TRANS64.TRYWAIT P1, [R3+URZ+0x2d800], R0 ;  /* 0x02d80000030075a7 */ /* 0x0004e6000802017f */
[----:B---3--:R-:W-:Y:S05]  /*11f80*/  @!P1 NANOSLEEP.SYNCS 0x989680 ;  /* 0x009896800000995d */ /* 0x008fea0003900000 */
[----:B------:R-:W3:Y:S02]  /*11f90*/  @!P1 SYNCS.PHASECHK.TRANS64 P1, [R3+URZ+0x2d800], R0 ;  /* 0x02d80000030095a7 */ /* 0x000ee4000802007f */
[----:B---3--:R-:W-:Y:S05]  /*11fa0*/  @!P1 BRA `(.L_x_12105) ;  /* 0xfffffffc00ec9947 */ /* 0x008fea000383ffff */
[----:B------:R-:W-:Y:S05]  /*11fb0*/  BRA `(.L_x_12241) ;  /* 0xfffffefc00087947 */ /* 0x000fea000383ffff */
.L_x_12109:
[----:B---3--:R3:W4:Y:S02]  /*11fc0*/  SYNCS.PHASECHK.TRANS64.TRYWAIT P1, [R0+URZ+0x2d830], R3 ;  /* 0x02d83003000075a7 */ /* 0x008724000802017f */
[----:B----4-:R-:W-:Y:S05]  /*11fd0*/  @!P1 NANOSLEEP.SYNCS 0x989680 ;  /* 0x009896800000995d */ /* 0x010fea0003900000 */
[----:B------:R-:W4:Y:S02]  /*11fe0*/  @!P1 SYNCS.PHASECHK.TRANS64 P1, [R0+URZ+0x2d830], R3 ;  /* 0x02d83003000095a7 */ /* 0x000f24000802007f */
[----:B----4-:R-:W-:Y:S05]  /*11ff0*/  @!P1 BRA `(.L_x_12109) ;  /* 0xfffffffc00f09947 */ /* 0x010fea000383ffff */
[----:B------:R-:W-:Y:S05]  /*12000*/  BRA `(.L_x_12108) ;  /* 0xfffffefc00207947 */ /* 0x000fea000383ffff */
.L_x_12115:
[----:B-1----:R-:W-:-:S04]  /*12010*/  IMAD.U32 R6, RZ, RZ, UR7 ;  /* 0x00000007ff067e24 */ /* 0x002fc8000f8e00ff */
[----:B------:R1:W2:Y:S03]  /*12020*/  SYNCS.PHASECHK.TRANS64.TRYWAIT P1, [R6+URZ+0x2d830], R3 ;  /* 0x02d83003060075a7 */ /* 0x0002a6000802017f */
[----:B--2---:R-:W-:Y:S05]  /*12030*/  @!P1 NANOSLEEP.SYNCS 0x989680 ;  /* 0x009896800000995d */ /* 0x004fea0003900000 */
[----:B------:R-:W2:Y:S02]  /*12040*/  @!P1 SYNCS.PHASECHK.TRANS64 P1, [R6+URZ+0x2d830], R3 ;  /* 0x02d83003060095a7 */ /* 0x000ea4000802007f */
[----:B--2---:R-:W-:Y:S05]  /*12050*/  @!P1 BRA `(.L_x_12115) ;  /* 0xfffffffc00ec9947 */ /* 0x004fea000383ffff */
[----:B------:R-:W-:Y:S05]  /*12060*/  BRA `(.L_x_12112) ;  /* 0xffffff1c00e87947 */ /* 0x000fea000383ffff */
.L_x_12119:
[----:B-1----:R-:W-:-:S04]  /*12070*/  IMAD.U32 R5, RZ, RZ, UR7 ;  /* 0x00000007ff057e24 */ /* 0x002fc8000f8e00ff */
[----:B------:R1:W2:Y:S03]  /*12080*/  SYNCS.PHASECHK.TRANS64.TRYWAIT P1, [R5+URZ+0x2d850], R3 ;  /* 0x02d85003050075a7 */ /* 0x0002a6000802017f */
[----:B--2---:R-:W-:Y:S05]  /*12090*/  @!P1 NANOSLEEP.SYNCS 0x989680 ;  /* 0x009896800000995d */ /* 0x004fea0003900000 */
[----:B------:R-:W2:Y:S02]  /*120a0*/  @!P1 SYNCS.PHASECHK.TRANS64 P1, [R5+URZ+0x2d850], R3 ;  /* 0x02d85003050095a7 */ /* 0x000ea4000802007f */
[----:B--2---:R-:W-:Y:S05]  /*120b0*/  @!P1 BRA `(.L_x_12119) ;  /* 0xfffffffc00ec9947 */ /* 0x004fea000383ffff */
[----:B------:R-:W-:Y:S05]  /*120c0*/  BRA `(.L_x_12116) ;  /* 0xffffff2000987947 */ /* 0x000fea000383ffff */
.L_x_12127:
[----:B-1----:R-:W-:-:S04]  /*120d0*/  IMAD.U32 R6, RZ, RZ, UR7 ;  /* 0x00000007ff067e24 */ /* 0x002fc8000f8e00ff */
[----:B------:R1:W2:Y:S03]  /*120e0*/  SYNCS.PHASECHK.TRANS64.TRYWAIT P1, [R6+URZ+0x2d830], R3 ;  /* 0x02d83003060075a7 */ /* 0x0002a6000802017f */
[----:B--2---:R-:W-:Y:S05]  /*120f0*/  @!P1 NANOSLEEP.SYNCS 0x989680 ;  /* 0x009896800000995d */ /* 0x004fea0003900000 */
[----:B------:R-:W2:Y:S02]  /*12100*/  @!P1 SYNCS.PHASECHK.TRANS64 P1, [R6+URZ+0x2d830], R3 ;  /* 0x02d83003060095a7 */ /* 0x000ea4000802007f */
[----:B--2---:R-:W-:Y:S05]  /*12110*/  @!P1 BRA `(.L_x_12127) ;  /* 0xfffffffc00ec9947 */ /* 0x004fea000383ffff */
[----:B------:R-:W-:Y:S05]  /*12120*/  BRA `(.L_x_12124) ;  /* 0xffffff4800747947 */ /* 0x000fea000383ffff */
.L_x_12131:
[----:B-1----:R-:W-:-:S04]  /*12130*/  IMAD.U32 R5, RZ, RZ, UR7 ;  /* 0x00000007ff057e24 */ /* 0x002fc8000f8e00ff */
[----:B------:R1:W2:Y:S03]  /*12140*/  SYNCS.PHASECHK.TRANS64.TRYWAIT P1, [R5+URZ+0x2d850], R3 ;  /* 0x02d85003050075a7 */ /* 0x0002a6000802017f */
[----:B--2---:R-:W-:Y:S05]  /*12150*/  @!P1 NANOSLEEP.SYNCS 0x989680 ;  /* 0x009896800000995d */ /* 0x004fea0003900000 */
[----:B------:R-:W2:Y:S02]  /*12160*/  @!P1 SYNCS.PHASECHK.TRANS64 P1, [R5+URZ+0x2d850], R3 ;  /* 0x02d85003050095a7 */ /* 0x000ea4000802007f */
[----:B--2---:R-:W-:Y:S05]  /*12170*/  @!P1 BRA `(.L_x_12131) ;  /* 0xfffffffc00ec9947 */ /* 0x004fea000383ffff */
[----:B------:R-:W-:Y:S05]  /*12180*/  BRA `(.L_x_12128) ;  /* 0xffffff4c00247947 */ /* 0x000fea000383ffff */
.L_x_12138:
[----:B-1----:R-:W-:-:S04]  /*12190*/  IMAD.U32 R8, RZ, RZ, UR4 ;  /* 0x00000004ff087e24 */ /* 0x002fc8000f8e00ff */
[----:B------:R1:W2:Y:S03]  /*121a0*/  SYNCS.PHASECHK.TRANS64.TRYWAIT P1, [R8+URZ+0x2d850], R7 ;  /* 0x02d85007080075a7 */ /* 0x0002a6000802017f */
[----:B--2---:R-:W-:Y:S05]  /*121b0*/  @!P1 NANOSLEEP.SYNCS 0x989680 ;  /* 0x009896800000995d */ /* 0x004fea0003900000 */
[----:B------:R-:W2:Y:S02]  /*121c0*/  @!P1 SYNCS.PHASECHK.TRANS64 P1, [R8+URZ+0x2d850], R7 ;  /* 0x02d85007080095a7 */ /* 0x000ea4000802007f */
[----:B--2---:R-:W-:Y:S05]  /*121d0*/  @!P1 BRA `(.L_x_12138) ;  /* 0xfffffffc00ec9947 */ /* 0x004fea000383ffff */
[----:B------:R-:W-:Y:S05]  /*121e0*/  BRA `(.L_x_12137) ;  /* 0xffffff6800547947 */ /* 0x000fea000383ffff */
.L_x_12178:
        /* <DEDUP_REMOVED lines=11> */
.L_x_12243:
[----:B------:R-:W-:Y:S05]  /*122a0*/  BSYNC B0 ;  /* 0x0000000000007941 */ /* 0x000fea0003800000 */
.L_x_12242:
[----:B------:R-:W-:Y:S05]  /*122b0*/  BRA `(.L_x_12244) ;  /* 0xffffffbc00307947 */ /* 0x000fea000383ffff */
.L_x_12181:
[----:B0-----:R0:W1:Y:S02]  /*122c0*/  SYNCS.PHASECHK.TRANS64.TRYWAIT P0, [R2+URZ+0x2d840], R3 ;  /* 0x02d84003020075a7 */ /* 0x001064000800017f */
[----:B-1----:R-:W-:Y:S05]  /*122d0*/  @!P0 NANOSLEEP.SYNCS 0x989680 ;  /* 0x009896800000895d */ /* 0x002fea0003900000 */
[----:B------:R-:W1:Y:S02]  /*122e0*/  @!P0 SYNCS.PHASECHK.TRANS64 P0, [R2+URZ+0x2d840], R3 ;  /* 0x02d84003020085a7 */ /* 0x000e64000800007f */
[----:B-1----:R-:W-:Y:S05]  /*122f0*/  @!P0 BRA `(.L_x_12181) ;  /* 0xfffffffc00f08947 */ /* 0x002fea000383ffff */
[----:B------:R-:W-:Y:S05]  /*12300*/  BRA `(.L_x_12245) ;  /* 0xffffffbc00907947 */ /* 0x000fea000383ffff */
.L_x_12182:
        /* <DEDUP_REMOVED lines=8> */
.L_x_12247:
[----:B------:R-:W-:Y:S05]  /*12390*/  BSYNC B0 ;  /* 0x0000000000007941 */ /* 0x000fea0003800000 */
.L_x_12246:
        /* <DEDUP_REMOVED lines=9> */
.L_x_12248:
[----:B------:R-:W-:Y:S02]  /*12430*/  IMAD.MOV.U32 R13, RZ, RZ, R6 ;  /* 0x000000ffff0d7224 */ /* 0x000fe400078e0006 */
[----:B------:R-:W-:Y:S02]  /*12440*/  IMAD.MOV.U32 R12, RZ, RZ, 0x1 ;  /* 0x00000001ff0c7424 */ /* 0x000fe400078e00ff */
[----:B------:R-:W-:-:S07]  /*12450*/  IMAD.MOV.U32 R5, RZ, RZ, R14 ;  /* 0x000000ffff057224 */ /* 0x000fce00078e000e */
[----:B------:R-:W-:Y:S05]  /*12460*/  WARPSYNC.COLLECTIVE R15, `(.L_x_12249) ;  /* 0x000000000f087348 */ /* 0x000fea0003c00000 */
[----:B------:R0:W1:Y:S02]  /*12470*/  SHFL.IDX P6, R14, R13, R12, R11 ;  /* 0x0000000c0d0e7389 */ /* 0x00006400000c000b */
[----:B01----:R-:W-:Y:S01]  /*12480*/  ENDCOLLECTIVE ;  /* 0x000000000000791b */ /* 0x003fe20003800000 */
.L_x_12249:
        /* <DEDUP_REMOVED lines=17> */
.L_x_12250:
[----:B------:R-:W-:Y:S02]  /*125a0*/  @P1 IMAD R8, R7, 0x2, R17 ;  /* 0x0000000207081824 */ /* 0x000fe400078e0211 */
[----:B------:R-:W-:Y:S02]  /*125b0*/  IMAD.MOV.U32 R13, RZ, RZ, R6 ;  /* 0x000000ffff0d7224 */ /* 0x000fe400078e0006 */
[----:B------:R-:W-:Y:S02]  /*125c0*/  IMAD.MOV.U32 R12, RZ, RZ, 0x2 ;  /* 0x00000002ff0c7424 */ /* 0x000fe400078e00ff */
[----:B------:R-:W-:-:S07]  /*125d0*/  IMAD.MOV.U32 R5, RZ, RZ, R14 ;  /* 0x000000ffff057224 */ /* 0x000fce00078e000e */
[----:B------:R-:W-:Y:S05]  /*125e0*/  WARPSYNC.COLLECTIVE R15, `(.L_x_12251) ;  /* 0x000000000f087348 */ /* 0x000fea0003c00000 */
[----:B------:R0:W1:Y:S02]  /*125f0*/  SHFL.IDX P6, R14, R13, R12, R11 ;  /* 0x0000000c0d0e7389 */ /* 0x00006400000c000b */
[----:B01----:R-:W-:Y:S01]  /*12600*/  ENDCOLLECTIVE ;  /* 0x000000000000791b */ /* 0x003fe20003800000 */
.L_x_12251:
        /* <DEDUP_REMOVED lines=17> */
.L_x_12252:
[----:B------:R-:W-:Y:S02]  /*12720*/  @P1 IMAD R8, R7, 0x2, R17 ;  /* 0x0000000207081824 */ /* 0x000fe400078e0211 */
[----:B------:R-:W-:Y:S02]  /*12730*/  IMAD.MOV.U32 R13, RZ, RZ, R6 ;  /* 0x000000ffff0d7224 */ /* 0x000fe400078e0006 */
[----:B------:R-:W-:Y:S02]  /*12740*/  IMAD.MOV.U32 R12, RZ, RZ, 0x3 ;  /* 0x00000003ff0c7424 */ /* 0x000fe400078e00ff */
[----:B------:R-:W-:-:S07]  /*12750*/  IMAD.MOV.U32 R5, RZ, RZ, R14 ;  /* 0x000000ffff057224 */ /* 0x000fce00078e000e */
[----:B------:R-:W-:Y:S05]  /*12760*/  WARPSYNC.COLLECTIVE R15, `(.L_x_12253) ;  /* 0x000000000f087348 */ /* 0x000fea0003c00000 */
[----:B------:R0:W1:Y:S02]  /*12770*/  SHFL.IDX P6, R14, R13, R12, R11 ;  /* 0x0000000c0d0e7389 */ /* 0x00006400000c000b */
[----:B01----:R-:W-:Y:S01]  /*12780*/  ENDCOLLECTIVE ;  /* 0x000000000000791b */ /* 0x003fe20003800000 */
.L_x_12253:
        /* <DEDUP_REMOVED lines=10> */
.L_x_12254:
        /* <DEDUP_REMOVED lines=8> */
.L_x_12187:
        /* <DEDUP_REMOVED lines=11> */
.L_x_12256:
[----:B------:R-:W-:Y:S02]  /*12960*/  IMAD.MOV.U32 R13, RZ, RZ, R4 ;  /* 0x000000ffff0d7224 */ /* 0x000fe400078e0004 */
[----:B------:R-:W-:-:S07]  /*12970*/  IMAD.MOV.U32 R6, RZ, RZ, R14 ;  /* 0x000000ffff067224 */ /* 0x000fce00078e000e */
[----:B------:R-:W-:Y:S05]  /*12980*/  WARPSYNC.COLLECTIVE R15, `(.L_x_12257) ;  /* 0x000000000f087348 */ /* 0x000fea0003c00000 */
[----:B------:R0:W1:Y:S02]  /*12990*/  SHFL.IDX P6, R14, R13, R12, R11 ;  /* 0x0000000c0d0e7389 */ /* 0x00006400000c000b */
[----:B01----:R-:W-:Y:S01]  /*129a0*/  ENDCOLLECTIVE ;  /* 0x000000000000791b */ /* 0x003fe20003800000 */
.L_x_12257:
[----:B------:R-:W-:Y:S01]  /*129b0*/  ISETP.GE.AND P2, PT, R25, R2, PT ;  /* 0x000000021900720c */ /* 0x000fe20003f46270 */
[----:B------:R-:W-:Y:S02]  /*129c0*/  IMAD.MOV.U32 R13, RZ, RZ, R0 ;  /* 0x000000ffff0d7224 */ /* 0x000fe400078e0000 */
[----:B------:R-:W-:Y:S02]  /*129d0*/  IMAD.MOV.U32 R12, RZ, RZ, 0x1 ;  /* 0x00000001ff0c7424 */ /* 0x000fe400078e00ff */
[----:B------:R-:W-:-:S08]  /*129e0*/  IMAD.MOV.U32 R5, RZ, RZ, R14 ;  /* 0x000000ffff057224 */ /* 0x000fd000078e000e */
[----:B------:R-:W-:Y:S05]  /*129f0*/  WARPSYNC.COLLECTIVE R15, `(.L_x_12258) ;  /* 0x000000000f087348 */ /* 0x000fea0003c00000 */
[----:B------:R0:W1:Y:S02]  /*12a00*/  SHFL.IDX P6, R14, R13, R12, R11 ;  /* 0x0000000c0d0e7389 */ /* 0x00006400000c000b */
[----:B01----:R-:W-:Y:S01]  /*12a10*/  ENDCOLLECTIVE ;  /* 0x000000000000791b */ /* 0x003fe20003800000 */
.L_x_12258:
        /* <DEDUP_REMOVED lines=15> */
.L_x_12259:
        /* <DEDUP_REMOVED lines=8> */
.L_x_12260:
        /* <DEDUP_REMOVED lines=14> */
.L_x_12261:
        /* <DEDUP_REMOVED lines=8> */
.L_x_12262:
[----:B------:R-:W-:Y:S01]  /*12cf0*/  @!P2 LEA R5, P4, R20, R5, 0x1 ;  /* 0x000000051405a211 */ /* 0x000fe200078808ff */
[----:B------:R-:W-:Y:S02]  /*12d00*/  IMAD.MOV.U32 R13, RZ, RZ, R4 ;  /* 0x000000ffff0d7224 */ /* 0x000fe400078e0004 */
[----:B------:R-:W-:-:S10]  /*12d10*/  IMAD.MOV.U32 R0, RZ, RZ, R14 ;  /* 0x000000ffff007224 */ /* 0x000fd400078e000e */
[----:B------:R-:W-:Y:S05]  /*12d20*/  WARPSYNC.COLLECTIVE R15, `(.L_x_12263) ;  /* 0x000000000f087348 */ /* 0x000fea0003c00000 */
[----:B------:R0:W1:Y:S02]  /*12d30*/  SHFL.IDX P6, R14, R13, R12, R11 ;  /* 0x0000000c0d0e7389 */ /* 0x00006400000c000b */
[----:B01----:R-:W-:Y:S01]  /*12d40*/  ENDCOLLECTIVE ;  /* 0x000000000000791b */ /* 0x003fe20003800000 */
.L_x_12263:
        /* <DEDUP_REMOVED lines=16> */
.L_x_12264:
        /* <DEDUP_REMOVED lines=16> */
.L_x_12265:
[----:B------:R-:W-:Y:S02]  /*12f50*/  IMAD.MOV.U32 R13, RZ, RZ, R3 ;  /* 0x000000ffff0d7224 */ /* 0x000fe400078e0003 */
[----:B------:R-:W-:Y:S02]  /*12f60*/  IMAD.MOV.U32 R12, RZ, RZ, 0x1 ;  /* 0x00000001ff0c7424 */ /* 0x000fe400078e00ff */
[----:B------:R-:W-:-:S07]  /*12f70*/  IMAD.MOV.U32 R4, RZ, RZ, R14 ;  /* 0x000000ffff047224 */ /* 0x000fce00078e000e */
[----:B------:R-:W-:Y:S05]  /*12f80*/  WARPSYNC.COLLECTIVE R15, `(.L_x_12266) ;  /* 0x000000000f087348 */ /* 0x000fea0003c00000 */
[----:B------:R0:W1:Y:S02]  /*12f90*/  SHFL.IDX P6, R14, R13, R12, R11 ;  /* 0x0000000c0d0e7389 */ /* 0x00006400000c000b */
[----:B01----:R-:W-:Y:S01]  /*12fa0*/  ENDCOLLECTIVE ;  /* 0x000000000000791b */ /* 0x003fe20003800000 */
.L_x_12266:
        /* <DEDUP_REMOVED lines=14> */
.L_x_12267:
[----:B------:R-:W-:Y:S01]  /*13090*/  IMAD.MOV.U32 R8, RZ, RZ, R14 ;  /* 0x000000ffff087224 */ /* 0x000fe200078e000e */
[----:B------:R-:W-:Y:S06]  /*130a0*/  BRA `(.L_x_12268) ;  /* 0xffffffc000687947 */ /* 0x000fec000383ffff */
.L_x_12190:
[----:B-1----:R1:W2:Y:S02]  /*130b0*/  SYNCS.PHASECHK.TRANS64.TRYWAIT P0, [R17+URZ+0x2d820], R0 ;  /* 0x02d82000110075a7 */ /* 0x0022a4000800017f */
[----:B--2---:R-:W-:Y:S05]  /*130c0*/  @!P0 NANOSLEEP.SYNCS 0x989680 ;  /* 0x009896800000895d */ /* 0x004fea0003900000 */
[----:B------:R-:W2:Y:S02]  /*130d0*/  @!P0 SYNCS.PHASECHK.TRANS64 P0, [R17+URZ+0x2d820], R0 ;  /* 0x02d82000110085a7 */ /* 0x000ea4000800007f */
[----:B--2---:R-:W-:Y:S05]  /*130e0*/  @!P0 BRA `(.L_x_12190) ;  /* 0xfffffffc00f08947 */ /* 0x004fea000383ffff */
[----:B------:R-:W-:Y:S05]  /*130f0*/  BRA `(.L_x_12269) ;  /* 0xffffffc000d07947 */ /* 0x000fea000383ffff */
.L_x_12195:
[----:B0-----:R0:W1:Y:S02]  /*13100*/  SYNCS.PHASECHK.TRANS64.TRYWAIT P0, [R5+URZ+0x2d840], R0 ;  /* 0x02d84000050075a7 */ /* 0x001064000800017f */
[----:B-1----:R-:W-:Y:S05]  /*13110*/  @!P0 NANOSLEEP.SYNCS 0x989680 ;  /* 0x009896800000895d */ /* 0x002fea0003900000 */
[----:B------:R-:W1:Y:S02]  /*13120*/  @!P0 SYNCS.PHASECHK.TRANS64 P0, [R5+URZ+0x2d840], R0 ;  /* 0x02d84000050085a7 */ /* 0x000e64000800007f */
[----:B-1----:R-:W-:Y:S05]  /*13130*/  @!P0 BRA `(.L_x_12195) ;  /* 0xfffffffc00f08947 */ /* 0x002fea000383ffff */
[----:B------:R-:W-:Y:S05]  /*13140*/  BRA `(.L_x_12270) ;  /* 0xffffffc400c47947 */ /* 0x000fea000383ffff */
.L_x_12196:
        /* <DEDUP_REMOVED lines=8> */
.L_x_12272:
[----:B------:R-:W-:Y:S05]  /*131d0*/  BSYNC B1 ;  /* 0x0000000000017941 */ /* 0x000fea0003800000 */
.L_x_12271:
        /* <DEDUP_REMOVED lines=13> */
.L_x_12273:
        /* <DEDUP_REMOVED lines=8> */
.L_x_12274:
        /* <DEDUP_REMOVED lines=14> */
.L_x_12275:
[----:B------:R-:W-:Y:S02]  /*13410*/  IMAD.MOV.U32 R13, RZ, RZ, R8 ;  /* 0x000000ffff0d7224 */ /* 0x000fe400078e0008 */
[----:B------:R-:W-:Y:S02]  /*13420*/  IMAD.MOV.U32 R12, RZ, RZ, 0x2 ;  /* 0x00000002ff0c7424 */ /* 0x000fe400078e00ff */
[----:B------:R-:W-:-:S07]  /*13430*/  IMAD.MOV.U32 R2, RZ, RZ, R14 ;  /* 0x000000ffff027224 */ /* 0x000fce00078e000e */
[----:B------:R-:W-:Y:S05]  /*13440*/  WARPSYNC.COLLECTIVE R15, `(.L_x_12276) ;  /* 0x000000000f087348 */ /* 0x000fea0003c00000 */
[----:B------:R0:W1:Y:S02]  /*13450*/  SHFL.IDX P6, R14, R13, R12, R11 ;  /* 0x0000000c0d0e7389 */ /* 0x00006400000c000b */
[----:B01----:R-:W-:Y:S01]  /*13460*/  ENDCOLLECTIVE ;  /* 0x000000000000791b */ /* 0x003fe20003800000 */
.L_x_12276:
        /* <DEDUP_REMOVED lines=13> */
.L_x_12277:
[----:B------:R-:W-:Y:S02]  /*13540*/  IMAD.MOV.U32 R13, RZ, RZ, R8 ;  /* 0x000000ffff0d7224 */ /* 0x000fe400078e0008 */
[----:B------:R-:W-:Y:S02]  /*13550*/  IMAD.MOV.U32 R12, RZ, RZ, 0x3 ;  /* 0x00000003ff0c7424 */ /* 0x000fe400078e00ff */
[----:B------:R-:W-:-:S07]  /*13560*/  IMAD.MOV.U32 R2, RZ, RZ, R14 ;  /* 0x000000ffff027224 */ /* 0x000fce00078e000e */
[----:B------:R-:W-:Y:S05]  /*13570*/  WARPSYNC.COLLECTIVE R15, `(.L_x_12278) ;  /* 0x000000000f087348 */ /* 0x000fea0003c00000 */
[----:B------:R0:W1:Y:S02]  /*13580*/  SHFL.IDX P6, R14, R13, R12, R11 ;  /* 0x0000000c0d0e7389 */ /* 0x00006400000c000b */
[----:B01----:R-:W-:Y:S01]  /*13590*/  ENDCOLLECTIVE ;  /* 0x000000000000791b */ /* 0x003fe20003800000 */
.L_x_12278:
        /* <DEDUP_REMOVED lines=14> */
.L_x_12279:
[----:B------:R-:W-:Y:S01]  /*13680*/  IMAD.MOV.U32 R2, RZ, RZ, R14 ;  /* 0x000000ffff027224 */ /* 0x000fe200078e000e */
[----:B------:R-:W-:Y:S06]  /*13690*/  BRA `(.L_x_12280) ;  /* 0xffffffc400587947 */ /* 0x000fec000383ffff */
.L_x_12201:
[----:B-1----:R1:W2:Y:S02]  /*136a0*/  SYNCS.PHASECHK.TRANS64.TRYWAIT P0, [R5+URZ+0x2d860], R2 ;  /* 0x02d86002050075a7 */ /* 0x0022a4000800017f */
[----:B--2---:R-:W-:Y:S05]  /*136b0*/  @!P0 NANOSLEEP.SYNCS 0x989680 ;  /* 0x009896800000895d */ /* 0x004fea0003900000 */
[----:B------:R-:W2:Y:S02]  /*136c0*/  @!P0 SYNCS.PHASECHK.TRANS64 P0, [R5+URZ+0x2d860], R2 ;  /* 0x02d86002050085a7 */ /* 0x000ea4000800007f */
[----:B--2---:R-:W-:Y:S05]  /*136d0*/  @!P0 BRA `(.L_x_12201) ;  /* 0xfffffffc00f08947 */ /* 0x004fea000383ffff */
[----:B------:R-:W-:Y:S05]  /*136e0*/  BRA `(.L_x_12281) ;  /* 0xffffffc400bc7947 */ /* 0x000fea000383ffff */
.L_x_12202:
        /* <DEDUP_REMOVED lines=8> */
.L_x_12283:
[----:B------:R-:W-:Y:S05]  /*13770*/  BSYNC B1 ;  /* 0x0000000000017941 */ /* 0x000fea0003800000 */
.L_x_12282:
        /* <DEDUP_REMOVED lines=9> */
.L_x_12284:
[----:B------:R-:W-:Y:S02]  /*13810*/  IMAD.MOV.U32 R13, RZ, RZ, R19 ;  /* 0x000000ffff0d7224 */ /* 0x000fe400078e0013 */
[----:B------:R-:W-:Y:S02]  /*13820*/  IMAD.MOV.U32 R12, RZ, RZ, 0x1 ;  /* 0x00000001ff0c7424 */ /* 0x000fe400078e00ff */
[----:B------:R-:W-:-:S07]  /*13830*/  IMAD.MOV.U32 R2, RZ, RZ, R14 ;  /* 0x000000ffff027224 */ /* 0x000fce00078e000e */
[----:B------:R-:W-:Y:S05]  /*13840*/  WARPSYNC.COLLECTIVE R15, `(.L_x_12285) ;  /* 0x000000000f087348 */ /* 0x000fea0003c00000 */
[----:B------:R0:W1:Y:S02]  /*13850*/  SHFL.IDX P6, R14, R13, R12, R11 ;  /* 0x0000000c0d0e7389 */ /* 0x00006400000c000b */
[----:B01----:R-:W-:Y:S01]  /*13860*/  ENDCOLLECTIVE ;  /* 0x000000000000791b */ /* 0x003fe20003800000 */
.L_x_12285:
        /* <DEDUP_REMOVED lines=16> */
.L_x_12286:
[----:B------:R-:W-:Y:S02]  /*13970*/  IMAD.MOV.U32 R13, RZ, RZ, R19 ;  /* 0x000000ffff0d7224 */ /* 0x000fe400078e0013 */
[----:B------:R-:W-:Y:S02]  /*13980*/  IMAD.MOV.U32 R12, RZ, RZ, 0x2 ;  /* 0x00000002ff0c7424 */ /* 0x000fe400078e00ff */
[----:B------:R-:W-:-:S07]  /*13990*/  IMAD.MOV.U32 R2, RZ, RZ, R14 ;  /* 0x000000ffff027224 */ /* 0x000fce00078e000e */
[----:B------:R-:W-:Y:S05]  /*139a0*/  WARPSYNC.COLLECTIVE R15, `(.L_x_12287) ;  /* 0x000000000f087348 */ /* 0x000fea0003c00000 */
[----:B------:R0:W1:Y:S02]  /*139b0*/  SHFL.IDX P6, R14, R13, R12, R11 ;  /* 0x0000000c0d0e7389 */ /* 0x00006400000c000b */
[----:B01----:R-:W-:Y:S01]  /*139c0*/  ENDCOLLECTIVE ;  /* 0x000000000000791b */ /* 0x003fe20003800000 */
.L_x_12287:
        /* <DEDUP_REMOVED lines=16> */
.L_x_12288:
[----:B------:R-:W-:Y:S02]  /*13ad0*/  IMAD.MOV.U32 R13, RZ, RZ, R19 ;  /* 0x000000ffff0d7224 */ /* 0x000fe400078e0013 */
[----:B------:R-:W-:Y:S02]  /*13ae0*/  IMAD.MOV.U32 R12, RZ, RZ, 0x3 ;  /* 0x00000003ff0c7424 */ /* 0x000fe400078e00ff */
[----:B------:R-:W-:-:S07]  /*13af0*/  IMAD.MOV.U32 R2, RZ, RZ, R14 ;  /* 0x000000ffff027224 */ /* 0x000fce00078e000e */
[----:B------:R-:W-:Y:S05]  /*13b00*/  WARPSYNC.COLLECTIVE R15, `(.L_x_12289) ;  /* 0x000000000f087348 */ /* 0x000fea0003c00000 */
[----:B------:R0:W1:Y:S02]  /*13b10*/  SHFL.IDX P6, R14, R13, R12, R11 ;  /* 0x0000000c0d0e7389 */ /* 0x00006400000c000b */
[----:B01----:R-:W-:Y:S01]  /*13b20*/  ENDCOLLECTIVE ;  /* 0x000000000000791b */ /* 0x003fe20003800000 */
.L_x_12289:
        /* <DEDUP_REMOVED lines=13> */
.L_x_12290:
        /* <DEDUP_REMOVED lines=8> */
.L_x_12210:
[----:B-1----:R1:W2:Y:S02]  /*13c80*/  SYNCS.PHASECHK.TRANS64.TRYWAIT P0, [R0+URZ+0x2d860], R3 ;  /* 0x02d86003000075a7 */ /* 0x0022a4000800017f */
[----:B--2---:R-:W-:Y:S05]  /*13c90*/  @!P0 NANOSLEEP.SYNCS 0x989680 ;  /* 0x009896800000895d */ /* 0x004fea0003900000 */
[----:B------:R-:W2:Y:S02]  /*13ca0*/  @!P0 SYNCS.PHASECHK.TRANS64 P0, [R0+URZ+0x2d860], R3 ;  /* 0x02d86003000085a7 */ /* 0x000ea4000800007f */
[----:B--2---:R-:W-:Y:S05]  /*13cb0*/  @!P0 BRA `(.L_x_12210) ;  /* 0xfffffffc00f08947 */ /* 0x004fea000383ffff */
[----:B------:R-:W-:Y:S05]  /*13cc0*/  BRA `(.L_x_12292) ;  /* 0xffffffc800487947 */ /* 0x000fea000383ffff */
.L_x_12211:
        /* <DEDUP_REMOVED lines=8> */
.L_x_12294:
[----:B------:R-:W-:Y:S05]  /*13d50*/  BSYNC B0 ;  /* 0x0000000000007941 */ /* 0x000fea0003800000 */
.L_x_12293:
        /* <DEDUP_REMOVED lines=10> */
.L_x_12295:
        /* <DEDUP_REMOVED lines=17> */
.L_x_12296:
        /* <DEDUP_REMOVED lines=14> */
.L_x_12297:
[----:B------:R-:W-:Y:S02]  /*13ff0*/  IMAD.MOV.U32 R13, RZ, RZ, R19 ;  /* 0x000000ffff0d7224 */ /* 0x000fe400078e0013 */
[----:B------:R-:W-:Y:S01]  /*14000*/  IMAD.MOV.U32 R12, RZ, RZ, 0x2 ;  /* 0x00000002ff0c7424 */ /* 0x000fe200078e00ff */
[----:B------:R-:W-:-:S13]  /*14010*/  IADD3 R2, P4, R14, R5, RZ ;  /* 0x000000050e027210 */ /* 0x000fda0007f9e0ff */
[----:B------:R-:W-:Y:S05]  /*14020*/  WARPSYNC.COLLECTIVE R15, `(.L_x_12298) ;  /* 0x000000000f087348 */ /* 0x000fea0003c00000 */
[----:B------:R0:W1:Y:S02]  /*14030*/  SHFL.IDX P6, R14, R13, R12, R11 ;  /* 0x0000000c0d0e7389 */ /* 0x00006400000c000b */
[----:B01----:R-:W-:Y:S01]  /*14040*/  ENDCOLLECTIVE ;  /* 0x000000000000791b */ /* 0x003fe20003800000 */
.L_x_12298:
        /* <DEDUP_REMOVED lines=15> */
.L_x_12299:
[----:B------:R-:W-:Y:S02]  /*14140*/  IMAD.MOV.U32 R13, RZ, RZ, R19 ;  /* 0x000000ffff0d7224 */ /* 0x000fe400078e0013 */
[----:B------:R-:W-:Y:S01]  /*14150*/  IMAD.MOV.U32 R12, RZ, RZ, 0x3 ;  /* 0x00000003ff0c7424 */ /* 0x000fe200078e00ff */
[----:B------:R-:W-:-:S13]  /*14160*/  IADD3 R2, P4, R14, R5, RZ ;  /* 0x000000050e027210 */ /* 0x000fda0007f9e0ff */
[----:B------:R-:W-:Y:S05]  /*14170*/  WARPSYNC.COLLECTIVE R15, `(.L_x_12300) ;  /* 0x000000000f087348 */ /* 0x000fea0003c00000 */
[----:B------:R0:W1:Y:S02]  /*14180*/  SHFL.IDX P6, R14, R13, R12, R11 ;  /* 0x0000000c0d0e7389 */ /* 0x00006400000c000b */
[----:B01----:R-:W-:Y:S01]  /*14190*/  ENDCOLLECTIVE ;  /* 0x000000000000791b */ /* 0x003fe20003800000 */
.L_x_12300:
        /* <DEDUP_REMOVED lines=14> */
.L_x_12301:
[----:B------:R-:W-:Y:S05]  /*14280*/  BRA `(.L_x_12302) ;  /* 0xffffffc400bc7947 */ /* 0x000fea000383ffff */
.L_x_12216:
        /* <DEDUP_REMOVED lines=8> */
.L_x_12304:
[----:B------:R-:W-:Y:S05]  /*14310*/  BSYNC B0 ;  /* 0x0000000000007941 */ /* 0x000fea0003800000 */
.L_x_12303:
        /* <DEDUP_REMOVED lines=9> */
.L_x_12305:
        /* <DEDUP_REMOVED lines=23> */
.L_x_12306:
[----:B------:R-:W-:Y:S01]  /*14520*/  IMAD.MOV.U32 R12, RZ, RZ, 0x2 ;  /* 0x00000002ff0c7424 */ /* 0x000fe200078e00ff */
[----:B------:R-:W-:-:S05]  /*14530*/  SEL R4, R14, RZ, P1 ;  /* 0x000000ff0e047207 */ /* 0x000fca0000800000 */
[----:B------:R-:W-:-:S04]  /*14540*/  IMAD.IADD R4, R13, 0x1, R4 ;  /* 0x000000010d047824 */ /* 0x000fc800078e0204 */
[----:B------:R-:W-:-:S07]  /*14550*/  IMAD.MOV.U32 R13, RZ, RZ, R4 ;  /* 0x000000ffff0d7224 */ /* 0x000fce00078e0004 */
[----:B------:R-:W-:Y:S05]  /*14560*/  WARPSYNC.COLLECTIVE R15, `(.L_x_12307) ;  /* 0x000000000f087348 */ /* 0x000fea0003c00000 */
[----:B------:R0:W1:Y:S02]  /*14570*/  SHFL.UP P6, R14, R13, R12, R11 ;  /* 0x0400000c0d0e7389 */ /* 0x00006400000c000b */
[----:B01----:R-:W-:Y:S01]  /*14580*/  ENDCOLLECTIVE ;  /* 0x000000000000791b */ /* 0x003fe20003800000 */
.L_x_12307:
[----:B------:R-:W-:Y:S01]  /*14590*/  IMAD.MOV.U32 R12, RZ, RZ, 0x4 ;  /* 0x00000004ff0c7424 */ /* 0x000fe200078e00ff */
[----:B------:R-:W-:-:S05]  /*145a0*/  SEL R3, R14, RZ, P2 ;  /* 0x000000ff0e037207 */ /* 0x000fca0001000000 */
[----:B------:R-:W-:-:S04]  /*145b0*/  IMAD.IADD R2, R4, 0x1, R3 ;  /* 0x0000000104027824 */ /* 0x000fc800078e0203 */
[----:B------:R-:W-:-:S07]  /*145c0*/  IMAD.MOV.U32 R13, RZ, RZ, R2 ;  /* 0x000000ffff0d7224 */ /* 0x000fce00078e0002 */
[----:B------:R-:W-:Y:S05]  /*145d0*/  WARPSYNC.COLLECTIVE R15, `(.L_x_12308) ;  /* 0x000000000f087348 */ /* 0x000fea0003c00000 */
[----:B------:R0:W1:Y:S02]  /*145e0*/  SHFL.UP P6, R14, R13, R12, R11 ;  /* 0x0400000c0d0e7389 */ /* 0x00006400000c000b */
[----:B01----:R-:W-:Y:S01]  /*145f0*/  ENDCOLLECTIVE ;  /* 0x000000000000791b */ /* 0x003fe20003800000 */
.L_x_12308:
[----:B------:R-:W-:Y:S01]  /*14600*/  IMAD.MOV.U32 R12, RZ, RZ, 0x8 ;  /* 0x00000008ff0c7424 */ /* 0x000fe200078e00ff */
[----:B------:R-:W-:-:S05]  /*14610*/  SEL R3, R14, RZ, P3 ;  /* 0x000000ff0e037207 */ /* 0x000fca0001800000 */
[----:B------:R-:W-:-:S04]  /*14620*/  IMAD.IADD R3, R2, 0x1, R3 ;  /* 0x0000000102037824 */ /* 0x000fc800078e0203 */
[----:B------:R-:W-:-:S07]  /*14630*/  IMAD.MOV.U32 R13, RZ, RZ, R3 ;  /* 0x000000ffff0d7224 */ /* 0x000fce00078e0003 */
[----:B------:R-:W-:Y:S05]  /*14640*/  WARPSYNC.COLLECTIVE R15, `(.L_x_12309) ;  /* 0x000000000f087348 */ /* 0x000fea0003c00000 */
[----:B------:R0:W1:Y:S02]  /*14650*/  SHFL.UP P6, R14, R13, R12, R11 ;  /* 0x0400000c0d0e7389 */ /* 0x00006400000c000b */
[----:B01----:R-:W-:Y:S01]  /*14660*/  ENDCOLLECTIVE ;  /* 0x000000000000791b */ /* 0x003fe20003800000 */
.L_x_12309:
[----:B------:R-:W-:Y:S01]  /*14670*/  IMAD.MOV.U32 R12, RZ, RZ, 0x10 ;  /* 0x00000010ff0c7424 */ /* 0x000fe200078e00ff */
[----:B------:R-:W-:-:S05]  /*14680*/  SEL R4, R14, RZ, P4 ;  /* 0x000000ff0e047207 */ /* 0x000fca0002000000 */
[----:B------:R-:W-:-:S04]  /*14690*/  IMAD.IADD R4, R3, 0x1, R4 ;  /* 0x0000000103047824 */ /* 0x000fc800078e0204 */
[----:B------:R-:W-:-:S07]  /*146a0*/  IMAD.MOV.U32 R13, RZ, RZ, R4 ;  /* 0x000000ffff0d7224 */ /* 0x000fce00078e0004 */
[----:B------:R-:W-:Y:S05]  /*146b0*/  WARPSYNC.COLLECTIVE R15, `(.L_x_12310) ;  /* 0x000000000f087348 */ /* 0x000fea0003c00000 */
[----:B------:R0:W1:Y:S02]  /*146c0*/  SHFL.UP P6, R14, R13, R12, R11 ;  /* 0x0400000c0d0e7389 */ /* 0x00006400000c000b */
[----:B01----:R-:W-:Y:S01]  /*146d0*/  ENDCOLLECTIVE ;  /* 0x000000000000791b */ /* 0x003fe20003800000 */
.L_x_12310:
        /* <DEDUP_REMOVED lines=8> */
.L_x_12311:
[----:B------:R-:W-:Y:S05]  /*14760*/  BRA `(.L_x_12312) ;  /* 0xffffffc400d87947 */ /* 0x000fea000383ffff */
.L_x_12219:
[----:B------:R-:W-:Y:S01]  /*14770*/  BSSY B0, `(.L_x_12313) ;  /* 0x0000007000007945 */ /* 0x000fe20003800000 */
[----:B------:R-:W-:Y:S02]  /*14780*/  IMAD.MOV.U32 R12, RZ, RZ, 0x1 ;  /* 0x00000001ff0c7424 */ /* 0x000fe400078e00ff */
[----:B------:R-:W-:Y:S02]  /*14790*/  IMAD.MOV.U32 R11, RZ, RZ, RZ ;  /* 0x000000ffff0b7224 */ /* 0x000fe400078e00ff */
[----:B------:R-:W-:-:S07]  /*147a0*/  IMAD.MOV.U32 R15, RZ, RZ, -0x1 ;  /* 0xffffffffff0f7424 */ /* 0x000fce00078e00ff */
[----:B------:R-:W-:Y:S05]  /*147b0*/  WARPSYNC.COLLECTIVE R15, `(.L_x_12314) ;  /* 0x000000000f087348 */ /* 0x000fea0003c00000 */
[----:B------:R0:W1:Y:S02]  /*147c0*/  SHFL.UP P6, R14, R13, R12, R11 ;  /* 0x0400000c0d0e7389 */ /* 0x00006400000c000b */
[----:B01----:R-:W-:Y:S01]  /*147d0*/  ENDCOLLECTIVE ;  /* 0x000000000000791b */ /* 0x003fe20003800000 */
.L_x_12314:
[----:B------:R-:W-:Y:S05]  /*147e0*/  BSYNC B0 ;  /* 0x0000000000007941 */ /* 0x000fea0003800000 */
.L_x_12313:
        /* <DEDUP_REMOVED lines=8> */
.L_x_12315:
[----:B------:R-:W-:Y:S01]  /*14870*/  IMAD.MOV.U32 R12, RZ, RZ, 0x4 ;  /* 0x00000004ff0c7424 */ /* 0x000fe200078e00ff */
[----:B------:R-:W-:-:S05]  /*14880*/  SEL R14, R14, RZ, P2 ;  /* 0x000000ff0e0e7207 */ /* 0x000fca0001000000 */
[----:B------:R-:W-:-:S04]  /*14890*/  IMAD.IADD R3, R13, 0x1, R14 ;  /* 0x000000010d037824 */ /* 0x000fc800078e020e */
[----:B------:R-:W-:-:S07]  /*148a0*/  IMAD.MOV.U32 R13, RZ, RZ, R3 ;  /* 0x000000ffff0d7224 */ /* 0x000fce00078e0003 */
[----:B------:R-:W-:Y:S05]  /*148b0*/  WARPSYNC.COLLECTIVE R15, `(.L_x_12316) ;  /* 0x000000000f087348 */ /* 0x000fea0003c00000 */
[----:B------:R0:W1:Y:S02]  /*148c0*/  SHFL.UP P6, R14, R13, R12, R11 ;  /* 0x0400000c0d0e7389 */ /* 0x00006400000c000b */
[----:B01----:R-:W-:Y:S01]  /*148d0*/  ENDCOLLECTIVE ;  /* 0x000000000000791b */ /* 0x003fe20003800000 */
.L_x_12316:
[----:B------:R-:W-:Y:S01]  /*148e0*/  IMAD.MOV.U32 R12, RZ, RZ, 0x8 ;  /* 0x00000008ff0c7424 */ /* 0x000fe200078e00ff */
[----:B------:R-:W-:-:S05]  /*148f0*/  SEL R4, R14, RZ, P3 ;  /* 0x000000ff0e047207 */ /* 0x000fca0001800000 */
[----:B------:R-:W-:-:S04]  /*14900*/  IMAD.IADD R4, R3, 0x1, R4 ;  /* 0x0000000103047824 */ /* 0x000fc800078e0204 */
[----:B------:R-:W-:-:S07]  /*14910*/  IMAD.MOV.U32 R13, RZ, RZ, R4 ;  /* 0x000000ffff0d7224 */ /* 0x000fce00078e0004 */
[----:B------:R-:W-:Y:S05]  /*14920*/  WARPSYNC.COLLECTIVE R15, `(.L_x_12317) ;  /* 0x000000000f087348 */ /* 0x000fea0003c00000 */
[----:B------:R0:W1:Y:S02]  /*14930*/  SHFL.UP P6, R14, R13, R12, R11 ;  /* 0x0400000c0d0e7389 */ /* 0x00006400000c000b */
[----:B01----:R-:W-:Y:S01]  /*14940*/  ENDCOLLECTIVE ;  /* 0x000000000000791b */ /* 0x003fe20003800000 */
.L_x_12317:
[----:B------:R-:W-:Y:S01]  /*14950*/  IMAD.MOV.U32 R12, RZ, RZ, 0x10 ;  /* 0x00000010ff0c7424 */ /* 0x000fe200078e00ff */
[----:B------:R-:W-:-:S05]  /*14960*/  SEL R7, R14, RZ, P4 ;  /* 0x000000ff0e077207 */ /* 0x000fca0002000000 */
[----:B------:R-:W-:-:S04]  /*14970*/  IMAD.IADD R7, R4, 0x1, R7 ;  /* 0x0000000104077824 */ /* 0x000fc800078e0207 */
[----:B------:R-:W-:-:S07]  /*14980*/  IMAD.MOV.U32 R13, RZ, RZ, R7 ;  /* 0x000000ffff0d7224 */ /* 0x000fce00078e0007 */
[----:B------:R-:W-:Y:S05]  /*14990*/  WARPSYNC.COLLECTIVE R15, `(.L_x_12318) ;  /* 0x000000000f087348 */ /* 0x000fea0003c00000 */
[----:B------:R0:W1:Y:S02]  /*149a0*/  SHFL.UP P6, R14, R13, R12, R11 ;  /* 0x0400000c0d0e7389 */ /* 0x00006400000c000b */
[----:B01----:R-:W-:Y:S01]  /*149b0*/  ENDCOLLECTIVE ;  /* 0x000000000000791b */ /* 0x003fe20003800000 */
.L_x_12318:
        /* <DEDUP_REMOVED lines=8> */
.L_x_12319:
[----:B------:R-:W-:Y:S05]  /*14a40*/  BRA `(.L_x_12320) ;  /* 0xffffffc400c47947 */ /* 0x000fea000383ffff */
.L_x_12221:
[----:B------:R-:W-:Y:S01]  /*14a50*/  BSSY B0, `(.L_x_12321) ;  /* 0x0000006000007945 */ /* 0x000fe20003800000 */
[----:B------:R-:W-:Y:S01]  /*14a60*/  PLOP3.LUT P6, PT, P6, PT, PT, 0x8, 0x0 ;  /* 0x000000000000781c */ /* 0x000fe200037ce170 */
[----:B------:R-:W-:-:S12]  /*14a70*/  IMAD.MOV.U32 R15, RZ, RZ, -0x1 ;  /* 0xffffffffff0f7424 */ /* 0x000fd800078e00ff */
[----:B0-----:R-:W-:Y:S05]  /*14a80*/  WARPSYNC.COLLECTIVE R15, `(.L_x_12322) ;  /* 0x000000000f087348 */ /* 0x001fea0003c00000 */
[----:B------:R-:W-:Y:S01]  /*14a90*/  VOTE.ANY R14, PT, P6 ;  /* 0x00000000000e7806 */ /* 0x000fe200030e0100 */
[----:B0-----:R-:W-:Y:S06]  /*14aa0*/  ENDCOLLECTIVE ;  /* 0x000000000000791b */ /* 0x001fec0003800000 */
.L_x_12322:
[----:B------:R-:W-:Y:S05]  /*14ab0*/  BSYNC B0 ;  /* 0x0000000000007941 */ /* 0x000fea0003800000 */
.L_x_12321:
        /* <DEDUP_REMOVED lines=10> */
.L_x_12323:
[----:B------:R-:W-:Y:S02]  /*14b60*/  IMAD.MOV.U32 R13, RZ, RZ, R5 ;  /* 0x000000ffff0d7224 */ /* 0x000fe400078e0005 */
[----:B------:R-:W-:-:S07]  /*14b70*/  IMAD.MOV.U32 R25, RZ, RZ, R14 ;  /* 0x000000ffff197224 */ /* 0x000fce00078e000e */
[----:B------:R-:W-:Y:S05]  /*14b80*/  WARPSYNC.COLLECTIVE R15, `(.L_x_12324) ;  /* 0x000000000f087348 */ /* 0x000fea0003c00000 */
[----:B------:R0:W1:Y:S02]  /*14b90*/  SHFL.IDX P6, R14, R13, R12, R11 ;  /* 0x0000000c0d0e7389 */ /* 0x00006400000c000b */
[----:B01----:R-:W-:Y:S01]  /*14ba0*/  ENDCOLLECTIVE ;  /* 0x000000000000791b */ /* 0x003fe20003800000 */
.L_x_12324:
[----:B------:R-:W-:Y:S01]  /*14bb0*/  IMAD.MOV.U32 R5, RZ, RZ, R14 ;  /* 0x000000ffff057224 */ /* 0x000fe200078e000e */
[----:B------:R-:W-:Y:S06]  /*14bc0*/  BRA `(.L_x_12325) ;  /* 0xffffffc400a47947 */ /* 0x000fec000383ffff */
.L_x_12223:
[----:B------:R-:W-:Y:S01]  /*14bd0*/  BSSY B0, `(.L_x_12326) ;  /* 0x0000007000007945 */ /* 0x000fe20003800000 */
[----:B------:R-:W-:Y:S02]  /*14be0*/  IMAD.MOV.U32 R13, RZ, RZ, R2 ;  /* 0x000000ffff0d7224 */ /* 0x000fe400078e0002 */
[----:B------:R-:W-:Y:S02]  /*14bf0*/  IMAD.MOV.U32 R11, RZ, RZ, 0x1f ;  /* 0x0000001fff0b7424 */ /* 0x000fe400078e00ff */
[----:B------:R-:W-:-:S07]  /*14c00*/  IMAD.MOV.U32 R15, RZ, RZ, -0x1 ;  /* 0xffffffffff0f7424 */ /* 0x000fce00078e00ff */
[----:B0123--:R-:W-:Y:S05]  /*14c10*/  WARPSYNC.COLLECTIVE R15, `(.L_x_12327) ;  /* 0x000000000f087348 */ /* 0x00ffea0003c00000 */
[----:B------:R4:W0:Y:S02]  /*14c20*/  SHFL.IDX P6, R14, R13, R12, R11 ;  /* 0x0000000c0d0e7389 */ /* 0x00082400000c000b */
[----:B01234-:R-:W-:Y:S01]  /*14c30*/  ENDCOLLECTIVE ;  /* 0x000000000000791b */ /* 0x01ffe20003800000 */
.L_x_12327:
[----:B------:R-:W-:Y:S05]  /*14c40*/  BSYNC B0 ;  /* 0x0000000000007941 */ /* 0x000fea0003800000 */
.L_x_12326:
[----:B------:R-:W-:Y:S01]  /*14c50*/  IMAD.MOV.U32 R24, RZ, RZ, R14 ;  /* 0x000000ffff187224 */ /* 0x000fe200078e000e */
[----:B------:R-:W-:Y:S06]  /*14c60*/  BRA `(.L_x_12222) ;  /* 0xffffffc400947947 */ /* 0x000fec000383ffff */
.L_x_12229:
[----:B-1----:R1:W3:Y:S02]  /*14c70*/  SYNCS.PHASECHK.TRANS64.TRYWAIT P0, [R5+URZ+0x2d820], R0 ;  /* 0x02d82000050075a7 */ /* 0x0022e4000800017f */
[----:B---3--:R-:W-:Y:S05]  /*14c80*/  @!P0 NANOSLEEP.SYNCS 0x989680 ;  /* 0x009896800000895d */ /* 0x008fea0003900000 */
[----:B------:R-:W3:Y:S02]  /*14c90*/  @!P0 SYNCS.PHASECHK.TRANS64 P0, [R5+URZ+0x2d820], R0 ;  /* 0x02d82000050085a7 */ /* 0x000ee4000800007f */
[----:B---3--:R-:W-:Y:S05]  /*14ca0*/  @!P0 BRA `(.L_x_12229) ;  /* 0xfffffffc00f08947 */ /* 0x008fea000383ffff */
[----:B------:R-:W-:Y:S05]  /*14cb0*/  BRA `(.L_x_12328) ;  /* 0xffffffcc00f07947 */ /* 0x000fea000383ffff */
.L_x_12230:
        /* <DEDUP_REMOVED lines=11> */
.L_x_12330:
[----:B------:R-:W-:Y:S05]  /*14d70*/  BSYNC B0 ;  /* 0x0000000000007941 */ /* 0x000fea0003800000 */
.L_x_12329:
[----:B------:R-:W-:Y:S05]  /*14d80*/  BRA `(.L_x_12331) ;  /* 0xffffffcc00d87947 */ /* 0x000fea000383ffff */
.L_x_12233:
[----:B------:R-:W-:Y:S01]  /*14d90*/  BSSY B1, `(.L_x_12332) ;  /* 0x0000006000017945 */ /* 0x000fe20003800000 */
[----:B------:R-:W-:-:S07]  /*14da0*/  IMAD.MOV.U32 R15, RZ, RZ, -0x1 ;  /* 0xffffffffff0f7424 */ /* 0x000fce00078e00ff */
[----:B012---:R-:W-:Y:S05]  /*14db0*/  WARPSYNC.COLLECTIVE R15, `(.L_x_12333) ;  /* 0x000000000f0c7348 */ /* 0x007fea0003c00000 */
[----:B------:R-:W-:Y:S02]  /*14dc0*/  ELECT P6, UR62, PT ;  /* 0x00000000003e782f */ /* 0x000fe400038c0000 */
[----:B------:R-:W-:Y:S01]  /*14dd0*/  MOV R14, UR62 ;  /* 0x0000003e000e7c02 */ /* 0x000fe20008000f00 */
[----:B012---:R-:W-:Y:S10]  /*14de0*/  ENDCOLLECTIVE ;  /* 0x000000000000791b */ /* 0x007ff40003800000 */
.L_x_12333:
[----:B------:R-:W-:Y:S05]  /*14df0*/  BSYNC B1 ;  /* 0x0000000000017941 */ /* 0x000fea0003800000 */
.L_x_12332:
[----:B------:R-:W-:Y:S05]  /*14e00*/  BRA `(.L_x_12334) ;  /* 0xffffffcc00d07947 */ /* 0x000fea000383ffff */
.L_x_12235:
[----:B-1----:R1:W3:Y:S02]  /*14e10*/  SYNCS.PHASECHK.TRANS64.TRYWAIT P1, [R3+URZ+0x2d840], R2 ;  /* 0x02d84002030075a7 */ /* 0x0022e4000802017f */
[----:B---3--:R-:W-:Y:S05]  /*14e20*/  @!P1 NANOSLEEP.SYNCS 0x989680 ;  /* 0x009896800000995d */ /* 0x008fea0003900000 */
[----:B------:R-:W3:Y:S02]  /*14e30*/  @!P1 SYNCS.PHASECHK.TRANS64 P1, [R3+URZ+0x2d840], R2 ;  /* 0x02d84002030095a7 */ /* 0x000ee4000802007f */
[----:B---3--:R-:W-:Y:S05]  /*14e40*/  @!P1 BRA `(.L_x_12235) ;  /* 0xfffffffc00f09947 */ /* 0x008fea000383ffff */
[----:B------:R-:W-:Y:S05]  /*14e50*/  BRA `(.L_x_12335) ;  /* 0xffffffcc00f07947 */ /* 0x000fea000383ffff */
.L_x_12237:
[----:B---3--:R3:W4:Y:S02]  /*14e60*/  SYNCS.PHASECHK.TRANS64.TRYWAIT P1, [R5+URZ+0x2d840], R0 ;  /* 0x02d84000050075a7 */ /* 0x008724000802017f */
[----:B----4-:R-:W-:Y:S05]  /*14e70*/  @!P1 NANOSLEEP.SYNCS 0x989680 ;  /* 0x009896800000995d */ /* 0x010fea0003900000 */
[----:B------:R-:W4:Y:S02]  /*14e80*/  @!P1 SYNCS.PHASECHK.TRANS64 P1, [R5+URZ+0x2d840], R0 ;  /* 0x02d84000050095a7 */ /* 0x000f24000802007f */
[----:B----4-:R-:W-:Y:S05]  /*14e90*/  @!P1 BRA `(.L_x_12237) ;  /* 0xfffffffc00f09947 */ /* 0x010fea000383ffff */
[----:B------:R-:W-:Y:S05]  /*14ea0*/  BRA `(.L_x_12336) ;  /* 0xffffffcc00fc7947 */ /* 0x000fea000383ffff */
.L_x_12239:
[----:B----4-:R4:W0:Y:S02]  /*14eb0*/  SYNCS.PHASECHK.TRANS64.TRYWAIT P1, [R3+URZ+0x2d860], R2 ;  /* 0x02d86002030075a7 */ /* 0x010824000802017f */
[----:B0-----:R-:W-:Y:S05]  /*14ec0*/  @!P1 NANOSLEEP.SYNCS 0x989680 ;  /* 0x009896800000995d */ /* 0x001fea0003900000 */
[----:B------:R-:W0:Y:S02]  /*14ed0*/  @!P1 SYNCS.PHASECHK.TRANS64 P1, [R3+URZ+0x2d860], R2 ;  /* 0x02d86002030095a7 */ /* 0x000e24000802007f */
[----:B0-----:R-:W-:Y:S05]  /*14ee0*/  @!P1 BRA `(.L_x_12239) ;  /* 0xfffffffc00f09947 */ /* 0x001fea000383ffff */
[----:B------:R-:W-:Y:S05]  /*14ef0*/  BRA `(.L_x_12337) ;  /* 0xffffffcc00f87947 */ /* 0x000fea000383ffff */
.L_x_12338:
        /* <DEDUP_REMOVED lines=16> */
.L_x_16003:


//--------------------- .text._ZN7cutlass13device_kernelIN5flash11enable_sm90INS1_16FlashAttnFwdSm90INS1_25CollectiveMainloopFwdSm90ILi2EN4cute5tupleIJNS5_1CILi1EEES8_S8_EEENS6_IJNS7_ILi192EEENS7_ILi128EEENS7_ILi96EEEEEELi96ENS_6half_tEfNS_4arch4Sm90ELb1ELb0ELb0ELb1ELb1ELb1ELb0ELb0ELb1ELb1ELb1ELb0EEENS1_21CollectiveEpilogueFwdINS6_IJSA_SC_SB_EEES9_SE_SG_Li384ELb1ELb1ELb1ELb0EEENS1_36VarlenDynamicPersistentTileSchedulerILi192ELi128ELi384ELi128ELb1ELb1ELb1ELb1ELb1ELb1EEEEEEEEEvNT_6ParamsE --------------------------
	.section	.text._ZN7cutlass13device_kernelIN5flash11enable_sm90INS1_16FlashAttnFwdSm90INS1_25CollectiveMainloopFwdSm90ILi2EN4cute5tupleIJNS5_1CILi1EEES8_S8_EEENS6_IJNS7_ILi192EEENS7_ILi128EEENS7_ILi96EEEEEELi96ENS_6half_tEfNS_4arch4Sm90ELb1ELb0ELb0ELb1ELb1ELb1ELb0ELb0ELb1ELb1ELb1ELb0EEENS1_21CollectiveEpilogueFwdINS6_IJSA_SC_SB_EEES9_SE_SG_Li384ELb1ELb1ELb1ELb0EEENS1_36VarlenDynamicPersistentTileSchedulerILi192ELi128ELi384ELi128ELb1ELb1ELb1ELb1ELb1ELb1EEEEEEEEEvNT_6ParamsE,"ax",@progbits
	.align	128
.text._ZN7cutlass13device_kernelIN5flash11enable_sm90INS1_16FlashAttnFwdSm90INS1_25CollectiveMainloopFwdSm90ILi2EN4cute5tupleIJNS5_1CILi1EEES8_S8_EEENS6_IJNS7_ILi192EEENS7_ILi128EEENS7_ILi96EEEEEELi96ENS_6half_tEfNS_4arch4Sm90ELb1ELb0ELb0ELb1ELb1ELb1ELb0ELb0ELb1ELb1ELb1ELb0EEENS1_21CollectiveEpilogueFwdINS6_IJSA_SC_SB_EEES9_SE_SG_Li384ELb1ELb1ELb1ELb0EEENS1_36VarlenDynamicPersistentTileSchedulerILi192ELi128ELi384ELi128ELb1ELb1ELb1ELb1ELb1ELb1EEEEEEEEEvNT_6ParamsE:
        .type           _ZN7cutlass13device_kernelIN5flash11enable_sm90INS1_16FlashAttnFwdSm90INS1_25CollectiveMainloopFwdSm90ILi2EN4cute5tupleIJNS5_1CILi1EEES8_S8_EEENS6_IJNS7_ILi192EEENS7_ILi128EEENS7_ILi96EEEEEELi96ENS_6half_tEfNS_4arch4Sm90ELb1ELb0ELb0ELb1ELb1ELb1ELb0ELb0ELb1ELb1ELb1ELb0EEENS1_21CollectiveEpilogueFwdINS6_IJSA_SC_SB_EEES9_SE_SG_Li384ELb1ELb1ELb1ELb0EEENS1_36VarlenDynamicPersistentTileSchedulerILi192ELi128ELi384ELi128ELb1ELb1ELb1ELb1ELb1ELb1EEEEEEEEEvNT_6ParamsE,@function
        .size           _ZN7cutlass13device_kernelIN5flash11enable_sm90INS1_16FlashAttnFwdSm90INS1_25CollectiveMainloopFwdSm90ILi2EN4cute5tupleIJNS5_1CILi1EEES8_S8_EEENS6_IJNS7_ILi192EEENS7_ILi128EEENS7_ILi96EEEEEELi96ENS_6half_tEfNS_4arch4Sm90ELb1ELb0ELb0ELb1ELb1ELb1ELb0ELb0ELb1ELb1ELb1ELb0EEENS1_21CollectiveEpilogueFwdINS6_IJSA_SC_SB_EEES9_SE_SG_Li384ELb1ELb1ELb1ELb0EEENS1_36VarlenDynamicPersistentTileSchedulerILi192ELi128ELi384ELi128ELb1ELb1ELb1ELb1ELb1ELb1EEEEEEEEEvNT_6ParamsE,(.L_x_16004 - _ZN7cutlass13device_kernelIN5flash11enable_sm90INS1_16FlashAttnFwdSm90INS1_25CollectiveMainloopFwdSm90ILi2EN4cute5tupleIJNS5_1CILi1EEES8_S8_EEENS6_IJNS7_ILi192EEENS7_ILi128EEENS7_ILi96EEEEEELi96ENS_6half_tEfNS_4arch4Sm90ELb1ELb0ELb0ELb1ELb1ELb1ELb0ELb0ELb1ELb1ELb1ELb0EEENS1_21CollectiveEpilogueFwdINS6_IJSA_SC_SB_EEES9_SE_SG_Li384ELb1ELb1ELb1ELb0EEENS1_36VarlenDynamicPersistentTileSchedulerILi192ELi128ELi384ELi128ELb1ELb1ELb1ELb1ELb1ELb1EEEEEEEEEvNT_6ParamsE)
        .other          _ZN7cutlass13device_kernelIN5flash11enable_sm90INS1_16FlashAttnFwdSm90INS1_25CollectiveMainloopFwdSm90ILi2EN4cute5tupleIJNS5_1CILi1EEES8_S8_EEENS6_IJNS7_ILi192EEENS7_ILi128EEENS7_ILi96EEEEEELi96ENS_6half_tEfNS_4arch4Sm90ELb1ELb0ELb0ELb1ELb1ELb1ELb0ELb0ELb1ELb1ELb1ELb0EEENS1_21CollectiveEpilogueFwdINS6_IJSA_SC_SB_EEES9_SE_SG_Li384ELb1ELb1ELb1ELb0EEENS1_36VarlenDynamicPersistentTileSchedulerILi192ELi128ELi384ELi128ELb1ELb1ELb1ELb1ELb1ELb1EEEEEEEEEvNT_6ParamsE,@"STO_CUDA_ENTRY STV_DEFAULT"
_ZN7cutlass13device_kernelIN5flash11enable_sm90INS1_16FlashAttnFwdSm90INS1_25CollectiveMainloopFwdSm90ILi2EN4cute5tupleIJNS5_1CILi1EEES8_S8_EEENS6_IJNS7_ILi192EEENS7_ILi128EEENS7_ILi96EEEEEELi96ENS_6half_tEfNS_4arch4Sm90ELb1ELb0ELb0ELb1ELb1ELb1ELb0ELb0ELb1ELb1ELb1ELb0EEENS1_21CollectiveEpilogueFwdINS6_IJSA_SC_SB_EEES9_SE_SG_Li384ELb1ELb1ELb1ELb0EEENS1_36VarlenDynamicPersistentTileSchedulerILi192ELi128ELi384ELi128ELb1ELb1ELb1ELb1ELb1ELb1EEEEEEEEEvNT_6ParamsE:
        /* <DEDUP_REMOVED lines=18> */
.L_x_12340:
[----:B------:R-:W-:Y:S05]  /*0120*/  BSYNC B0 ;  /* 0x0000000000007941 */ /* 0x000fea0003800000 */
.L_x_12339:
        /* <DEDUP_REMOVED lines=41> */
.L_x_12341:
        /* <DEDUP_REMOVED lines=22> */
.L_x_12342:
        /* <DEDUP_REMOVED lines=18> */
.L_x_12343:
        /* <DEDUP_REMOVED lines=22> */
.L_x_12344:
        /* <DEDUP_REMOVED lines=22> */
.L_x_12345:
        /* <DEDUP_REMOVED lines=8> */
.L_x_12348:
        /* <DEDUP_REMOVED lines=24> */
[----:B------:R-:W-:Y:S01]  /*0b00*/  ULOP3.LUT UR41, UR36, 0x1, URZ, 0xfc, !UPT ;  /* 0x0000000124297892 */ /* 0x000fe2000f8efc3f */
[----:B------:R-:W-:Y:S01]  /*0b10*/  IMAD.MOV.U32 R141, RZ, RZ, RZ ;  /* 0x000000ffff8d7224 */ /* 0x000fe200078e00ff */
[----:B------:R-:W-:Y:S01]  /*0b20*/  UMOV UR37, URZ ;  /* 0x0000003f00257c82 */ /* 0x000fe20008000000 */
[----:B------:R-:W-:Y:S02]  /*0b30*/  IMAD.MOV.U32 R139, RZ, RZ, RZ ;  /* 0x000000ffff8b7224 */ /* 0x000fe400078e00ff */
[----:B------:R-:W-:-:S06]  /*0b40*/  IMAD.MOV.U32 R22, RZ, RZ, RZ ;  /* 0x000000ffff167224 */ /* 0x000fcc00078e00ff */
        /* <DEDUP_REMOVED lines=8> */
[--C-:B------:R-:W-:Y:S02]  /*0bd0*/  SHF.R.S32.HI R8, RZ, 0x2, R4.reuse ;  /* 0x00000002ff087819 */ /* 0x100fe40000011404 */
[----:B------:R-:W-:Y:S02]  /*0be0*/  SHF.R.S32.HI R13, RZ, 0x1f, R4 ;  /* 0x0000001fff0d7819 */ /* 0x000fe40000011404 */
[----:B------:R-:W-:Y:S02]  /*0bf0*/  LOP3.LUT R15, R4, 0xfffffffc, RZ, 0xc0, !PT ;  /* 0xfffffffc040f7812 */ /* 0x000fe400078ec0ff */
[----:B------:R-:W-:Y:S02]  /*0c00*/  SHF.R.S32.HI R4, RZ, 0x7, R3 ;  /* 0x00000007ff047819 */ /* 0x000fe40000011403 */
[----:B------:R-:W-:Y:S01]  /*0c10*/  LOP3.LUT R11, R9, 0xfffffffe, RZ, 0xc0, !PT ;  /* 0xfffffffe090b7812 */ /* 0x000fe200078ec0ff */
[----:B------:R-:W-:Y:S01]  /*0c20*/  IMAD.IADD R15, R0, 0x1, -R15 ;  /* 0x00000001000f7824 */ /* 0x000fe200078e0a0f */
[----:B------:R-:W-:Y:S01]  /*0c30*/  SHF.R.S32.HI R142, RZ, 0x1, R9 ;  /* 0x00000001ff8e7819 */ /* 0x000fe20000011409 */
[----:B------:R-:W-:Y:S01]  /*0c40*/  IMAD.HI R10, R4, 0x55555556, RZ ;  /* 0x55555556040a7827 */ /* 0x000fe200078e02ff */
[----:B------:R-:W-:-:S02]  /*0c50*/  LOP3.LUT R17, R3, 0xffffff80, RZ, 0xc0, !PT ;  /* 0xffffff8003117812 */ /* 0x000fc400078ec0ff */
[----:B------:R-:W-:Y:S01]  /*0c60*/  LEA.HI R13, R13, R8, RZ, 0x2 ;  /* 0x000000080d0d7211 */ /* 0x000fe200078f10ff */
[C---:B------:R-:W-:Y:S01]  /*0c70*/  IMAD.IADD R16, R0.reuse, 0x1, -R11 ;  /* 0x0000000100107824 */ /* 0x040fe200078e0a0b */
[----:B------:R-:W-:Y:S01]  /*0c80*/  LOP3.LUT R3, R5, 0xfffffff0, RZ, 0xc0, !PT ;  /* 0xfffffff005037812 */ /* 0x000fe200078ec0ff */
[----:B------:R-:W-:Y:S01]  /*0c90*/  IMAD.IADD R21, R0, 0x1, -R17 ;  /* 0x0000000100157824 */ /* 0x000fe200078e0a11 */
[----:B------:R-:W-:Y:S01]  /*0ca0*/  LEA.HI R9, R9, R142, RZ, 0x1 ;  /* 0x0000008e09097211 */ /* 0x000fe200078f08ff */
[----:B------:R-:W-:Y:S01]  /*0cb0*/  IMAD.SHL.U32 R24, R16, 0x4, RZ ;  /* 0x0000000410187824 */ /* 0x000fe200078e00ff */
[----:B------:R-:W-:Y:S01]  /*0cc0*/  SHF.R.S32.HI R6, RZ, 0x4, R5 ;  /* 0x00000004ff067819 */ /* 0x000fe20000011405 */
[----:B------:R-:W-:Y:S01]  /*0cd0*/  IMAD.IADD R3, R0, 0x1, -R3 ;  /* 0x0000000100037824 */ /* 0x000fe200078e0a03 */
[----:B------:R-:W-:Y:S01]  /*0ce0*/  LOP3.LUT R13, R13, 0xfffffffc, RZ, 0xc0, !PT ;  /* 0xfffffffc0d0d7812 */ /* 0x000fe200078ec0ff */
[----:B------:R-:W-:Y:S01]  /*0cf0*/  VIADD R12, R24, 0x10 ;  /* 0x00000010180c7836 */ /* 0x000fe20000000000 */
[----:B------:R-:W-:Y:S01]  /*0d00*/  LEA.HI R11, R10, R10, RZ, 0x1 ;  /* 0x0000000a0a0b7211 */ /* 0x000fe200078f08ff */
[----:B------:R0:W-:Y:S01]  /*0d10*/  STL [R1+0xb0], R16 ;  /* 0x0000b01001007387 */ /* 0x0001e20000100800 */
[----:B------:R-:W-:Y:S01]  /*0d20*/  LEA.HI R5, R5, R6, RZ, 0x1 ;  /* 0x0000000605057211 */ /* 0x000fe200078f08ff */
[----:B------:R-:W-:Y:S01]  /*0d30*/  IMAD.IADD R13, R8, 0x1, -R13 ;  /* 0x00000001080d7824 */ /* 0x000fe200078e0a0d */
[----:B------:R-:W-:Y:S01]  /*0d40*/  LOP3.LUT R9, R9, 0x7fffffe, RZ, 0xc0, !PT ;  /* 0x07fffffe09097812 */ /* 0x000fe200078ec0ff */
[----:B------:R-:W-:Y:S01]  /*0d50*/  IMAD R11, R11, -0x3, R4 ;  /* 0xfffffffd0b0b7824 */ /* 0x000fe200078e0204 */
[----:B------:R-:W-:Y:S01]  /*0d60*/  SHF.R.S32.HI R8, RZ, 0x1f, R21 ;  /* 0x0000001fff087819 */ /* 0x000fe20000011415 */
[----:B------:R-:W-:Y:S01]  /*0d70*/  STL [R1+0xb4], R21 ;  /* 0x0000b41501007387 */ /* 0x000fe20000100800 */
[----:B------:R-:W-:Y:S01]  /*0d80*/  LEA.HI R4, R15, R15, RZ, 0x1 ;  /* 0x0000000f0f047211 */ /* 0x000fe200078f08ff */
[----:B------:R-:W-:Y:S01]  /*0d90*/  VIADD R19, R24, 0x20 ;  /* 0x0000002018137836 */ /* 0x000fe20000000000 */
[----:B------:R-:W-:Y:S01]  /*0da0*/  LOP3.LUT R5, R5, 0x1ffffffe, RZ, 0xc0, !PT ;  /* 0x1ffffffe05057812 */ /* 0x000fe200078ec0ff */
[----:B------:R-:W-:Y:S01]  /*0db0*/  STL [R1], R24 ;  /* 0x0000001801007387 */ /* 0x000fe20000100800 */
[----:B------:R-:W-:Y:S01]  /*0dc0*/  IADD3 R9, R142, -R9, RZ ;  /* 0x800000098e097210 */ /* 0x000fe20007ffe0ff */
[----:B0-----:R-:W-:Y:S01]  /*0dd0*/  IMAD.SHL.U32 R16, R16, 0x8, RZ ;  /* 0x0000000810107824 */ /* 0x001fe200078e00ff */
[----:B------:R-:W-:Y:S01]  /*0de0*/  SHF.R.S32.HI R0, RZ, 0x1f, R3 ;  /* 0x0000001fff007819 */ /* 0x000fe20000011403 */
[----:B------:R-:W-:Y:S01]  /*0df0*/  IMAD.IADD R5, R6, 0x1, -R5 ;  /* 0x0000000106057824 */ /* 0x000fe200078e0a05 */
[----:B------:R-:W-:Y:S01]  /*0e00*/  LEA.HI R10, R8, R21, RZ, 0x2 ;  /* 0x00000015080a7211 */ /* 0x000fe200078f10ff */
[----:B------:R-:W-:Y:S01]  /*0e10*/  IMAD R20, R6, 0x8, R9 ;  /* 0x0000000806147824 */ /* 0x000fe200078e0209 */
[----:B------:R-:W-:Y:S01]  /*0e20*/  LOP3.LUT R4, R4, 0x1ffffffe, RZ, 0xc0, !PT ;  /* 0x1ffffffe04047812 */ /* 0x000fe200078ec0ff */
[----:B------:R0:W-:Y:S01]  /*0e30*/  STL [R1+0x3c], R12 ;  /* 0x00003c0c01007387 */ /* 0x0001e20000100800 */
[----:B------:R-:W-:Y:S01]  /*0e40*/  LEA.HI R0, R0, R3, RZ, 0x3 ;  /* 0x0000000300007211 */ /* 0x000fe200078f18ff */
[----:B------:R-:W-:Y:S01]  /*0e50*/  VIADD R136, R16, 0x30 ;  /* 0x0000003010887836 */ /* 0x000fe20000000000 */
[----:B------:R-:W-:Y:S01]  /*0e60*/  SHF.R.S32.HI R6, RZ, 0x2, R10 ;  /* 0x00000002ff067819 */ /* 0x000fe2000001140a */
[----:B------:R-:W-:Y:S01]  /*0e70*/  IMAD.IADD R15, R15, 0x1, -R4 ;  /* 0x000000010f0f7824 */ /* 0x000fe200078e0a04 */
[----:B------:R-:W-:Y:S01]  /*0e80*/  SHF.R.S32.HI R9, RZ, 0x1f, R10 ;  /* 0x0000001fff097819 */ /* 0x000fe2000001140a */
[----:B------:R1:W-:Y:S01]  /*0e90*/  STL [R1+0x38], R19 ;  /* 0x0000381301007387 */ /* 0x0003e20000100800 */
[----:B------:R-:W-:Y:S01]  /*0ea0*/  LOP3.LUT R4, R0, 0xfffffff8, RZ, 0xc0, !PT ;  /* 0xfffffff800047812 */ /* 0x000fe200078ec0ff */
[----:B------:R-:W-:Y:S01]  /*0eb0*/  VIADD R137, R16, 0x50 ;  /* 0x0000005010897836 */ /* 0x000fe20000000000 */
[----:B------:R-:W-:Y:S01]  /*0ec0*/  LEA.HI R9, R9, R6, RZ, 0x3 ;  /* 0x0000000609097211 */ /* 0x000fe200078f18ff */
[----:B0-----:R-:W-:Y:S01]  /*0ed0*/  IMAD.IADD R12, R24, 0x1, R12 ;  /* 0x00000001180c7824 */ /* 0x001fe200078e020c */
[----:B------:R-:W-:Y:S01]  /*0ee0*/  SHF.R.S32.HI R7, RZ, 0x5, R7 ;  /* 0x00000005ff077819 */ /* 0x000fe20000011407 */
[----:B------:R-:W-:Y:S01]  /*0ef0*/  IMAD.SHL.U32 R13, R13, 0x40, RZ ;  /* 0x000000400d0d7824 */ /* 0x000fe200078e00ff */
[----:B------:R-:W-:Y:S01]  /*0f00*/  IADD3 R4, R3, -R4, RZ ;  /* 0x8000000403047210 */ /* 0x000fe20007ffe0ff */
[----:B------:R-:W-:Y:S01]  /*0f10*/  IMAD.SHL.U32 R20, R20, 0x20, RZ ;  /* 0x0000002014147824 */ /* 0x000fe200078e00ff */
[----:B------:R-:W-:-:S02]  /*0f20*/  SHF.R.S32.HI R17, RZ, 0x1f, R12 ;  /* 0x0000001fff117819 */ /* 0x000fc4000001140c */
[----:B------:R-:W-:Y:S02]  /*0f30*/  LOP3.LUT R9, R9, 0xfffffff8, RZ, 0xc0, !PT ;  /* 0xfffffff809097812 */ /* 0x000fe400078ec0ff */
[----:B------:R-:W-:Y:S01]  /*0f40*/  LEA.HI R14, R17, R12, RZ, 0x3 ;  /* 0x0000000c110e7211 */ /* 0x000fe200078f18ff */
[----:B------:R-:W-:Y:S01]  /*0f50*/  IMAD R17, R7, 0x10, R3 ;  /* 0x0000001007117824 */ /* 0x000fe200078e0203 */
[----:B------:R-:W-:Y:S01]  /*0f60*/  LEA.HI R8, R8, R21, RZ, 0x5 ;  /* 0x0000001508087211 */ /* 0x000fe200078f28ff */
[C---:B------:R-:W-:Y:S01]  /*0f70*/  IMAD.SHL.U32 R3, R4.reuse, 0x40, RZ ;  /* 0x0000004004037824 */ /* 0x040fe200078e00ff */
[----:B------:R-:W-:Y:S01]  /*0f80*/  R2P PR, R4, 0x6 ;  /* 0x0000000604007804 */ /* 0x000fe20000000000 */
[----:B------:R-:W-:Y:S01]  /*0f90*/  IMAD.IADD R9, R6, 0x1, -R9 ;  /* 0x0000000106097824 */ /* 0x000fe200078e0a09 */
[----:B------:R-:W-:Y:S01]  /*0fa0*/  SHF.R.S32.HI R8, RZ, 0x5, R8 ;  /* 0x00000005ff087819 */ /* 0x000fe20000011408 */
[----:B------:R-:W-:Y:S01]  /*0fb0*/  IMAD.SHL.U32 R6, R0, 0x40, RZ ;  /* 0x0000004000067824 */ /* 0x000fe200078e00ff */
[----:B------:R-:W-:Y:S01]  /*0fc0*/  LOP3.LUT R3, R3, 0x1c0, RZ, 0xc0, !PT ;  /* 0x000001c003037812 */ /* 0x000fe200078ec0ff */
[----:B------:R-:W-:Y:S01]  /*0fd0*/  IMAD.SHL.U32 R0, R5, 0x8, RZ ;  /* 0x0000000805007824 */ /* 0x000fe200078e00ff */
[----:B------:R-:W-:Y:S01]  /*0fe0*/  IADD3 R23, R16, 0x40, RZ ;  /* 0x0000004010177810 */ /* 0x000fe20007ffe0ff */
[----:B------:R-:W-:Y:S01]  /*0ff0*/  IMAD.IADD R12, R24, 0x1, R19 ;  /* 0x00000001180c7824 */ /* 0x000fe200078e0213 */
[----:B------:R-:W-:Y:S01]  /*1000*/  LOP3.LUT R6, R6, 0x7ffffe00, RZ, 0xc0, !PT ;  /* 0x7ffffe0006067812 */ /* 0x000fe200078ec0ff */
[--C-:B-1----:R-:W-:Y:S01]  /*1010*/  IMAD.U32 R19, R17, 0x20, R0.reuse ;  /* 0x0000002011137824 */ /* 0x102fe200078e0000 */
[----:B------:R-:W-:Y:S01]  /*1020*/  LOP3.LUT R0, R3, 0x8, R0, 0xf8, !PT ;  /* 0x0000000803007812 */ /* 0x000fe200078ef800 */
[----:B------:R-:W-:Y:S01]  /*1030*/  IMAD R8, R8, 0x10, R9 ;  /* 0x0000001008087824 */ /* 0x000fe200078e0209 */
[----:B------:R-:W-:Y:S01]  /*1040*/  SHF.R.U32.HI R3, RZ, 0x3, R3 ;  /* 0x00000003ff037819 */ /* 0x000fe20000011603 */
[----:B------:R-:W-:Y:S01]  /*1050*/  IMAD R6, R7, 0x400, R6 ;  /* 0x0000040007067824 */ /* 0x000fe200078e0206 */
[----:B------:R-:W-:Y:S01]  /*1060*/  STL [R1+0xe4], R19 ;  /* 0x0000e41301007387 */ /* 0x000fe20000100800 */
[----:B------:R-:W-:Y:S01]  /*1070*/  VIADD R4, R24, 0x18 ;  /* 0x0000001818047836 */ /* 0x000fe20000000000 */
[----:B------:R-:W-:Y:S01]  /*1080*/  LOP3.LUT R3, R0, R3, RZ, 0x3c, !PT ;  /* 0x0000000300037212 */ /* 0x000fe200078e3cff */
[----:B------:R-:W-:Y:S01]  /*1090*/  VIADD R0, R24, 0x28 ;  /* 0x0000002818007836 */ /* 0x000fe20000000000 */
[----:B------:R-:W-:-:S02]  /*10a0*/  LEA R11, R11, R8, 0x6 ;  /* 0x000000080b0b7211 */ /* 0x000fc400078e30ff */
[----:B------:R-:W-:Y:S01]  /*10b0*/  LOP3.LUT R10, R10, 0x7ffffffc, RZ, 0xc0, !PT ;  /* 0x7ffffffc0a0a7812 */ /* 0x000fe200078ec0ff */
[----:B------:R-:W-:Y:S01]  /*10c0*/  IMAD.IADD R3, R6, 0x1, R3 ;  /* 0x0000000106037824 */ /* 0x000fe200078e0203 */
[----:B------:R-:W-:Y:S01]  /*10d0*/  SHF.R.S32.HI R5, RZ, 0x1f, R12 ;  /* 0x0000001fff057819 */ /* 0x000fe2000001140c */
[----:B------:R-:W-:Y:S01]  /*10e0*/  VIADD R6, R24, 0x8 ;  /* 0x0000000818067836 */ /* 0x000fe20000000000 */
[----:B------:R-:W-:Y:S01]  /*10f0*/  STL [R1+0xe0], R11 ;  /* 0x0000e00b01007387 */ /* 0x000fe20000100800 */
[----:B------:R-:W-:Y:S01]  /*1100*/  IMAD.IADD R10, R21, 0x1, -R10 ;  /* 0x00000001150a7824 */ /* 0x000fe200078e0a0a */
[----:B------:R-:W-:Y:S01]  /*1110*/  LEA.HI R5, R5, R12, RZ, 0x3 ;  /* 0x0000000c05057211 */ /* 0x000fe200078f18ff */
[----:B------:R-:W-:Y:S01]  /*1120*/  IMAD R143, R3, 0x2, R2 ;  /* 0x00000002038f7824 */ /* 0x000fe200078e0202 */
[----:B------:R-:W-:Y:S01]  /*1130*/  STL [R1+0x44], R6 ;  /* 0x0000440601007387 */ /* 0x000fe20000100800 */
[----:B------:R-:W-:Y:S01]  /*1140*/  IMAD.SHL.U32 R21, R10, 0x2, RZ ;  /* 0x000000020a157824 */ /* 0x000fe200078e00ff */
[----:B------:R-:W-:Y:S01]  /*1150*/  SHF.R.S32.HI R7, RZ, 0x3, R14 ;  /* 0x00000003ff077819 */ /* 0x000fe2000001140e */
[----:B------:R-:W-:Y:S01]  /*1160*/  VIADD R157, R143, 0x21800 ;  /* 0x000218008f9d7836 */ /* 0x000fe20000000000 */
[----:B------:R0:W-:Y:S01]  /*1170*/  STL [R1+0x40], R4 ;  /* 0x0000400401007387 */ /* 0x0001e20000100800 */
[----:B------:R-:W-:Y:S01]  /*1180*/  SHF.R.S32.HI R5, RZ, 0x3, R5 ;  /* 0x00000003ff057819 */ /* 0x000fe20000011405 */
[C---:B------:R-:W-:Y:S01]  /*1190*/  VIADD R12, R21.reuse, 0x18 ;  /* 0x00000018150c7836 */ /* 0x040fe20000000000 */
[C---:B------:R-:W-:Y:S01]  /*11a0*/  IADD3 R14, R21.reuse, 0x8, RZ ;  /* 0x00000008150e7810 */ /* 0x040fe20007ffe0ff */
[----:B------:R1:W-:Y:S01]  /*11b0*/  STL [R1+0x48], R0 ;  /* 0x0000480001007387 */ /* 0x0003e20000100800 */
[C---:B------:R-:W-:Y:S01]  /*11c0*/  VIADD R10, R21.reuse, 0x20 ;  /* 0x00000020150a7836 */ /* 0x040fe20000000000 */
[----:B------:R-:W-:Y:S01]  /*11d0*/  SEL R156, R156, 0xffffffc0, !P2 ;  /* 0xffffffc09c9c7807 */ /* 0x000fe20005000000 */
[C---:B------:R-:W-:Y:S01]  /*11e0*/  VIADD R9, R21.reuse, 0x28 ;  /* 0x0000002815097836 */ /* 0x040fe20000000000 */
[----:B------:R-:W-:Y:S01]  /*11f0*/  SHF.R.S32.HI R17, RZ, 0x1f, R16 ;  /* 0x0000001fff117819 */ /* 0x000fe20000011410 */
[----:B------:R-:W-:Y:S01]  /*1200*/  VIADD R8, R21, 0x30 ;  /* 0x0000003015087836 */ /* 0x000fe20000000000 */
[----:B0-----:R-:W-:Y:S01]  /*1210*/  SHF.R.S32.HI R4, RZ, 0x1f, R136 ;  /* 0x0000001fff047819 */ /* 0x001fe20000011488 */
[----:B------:R-:W-:Y:S01]  /*1220*/  IMAD.MOV.U32 R19, RZ, RZ, RZ ;  /* 0x000000ffff137224 */ /* 0x000fe200078e00ff */
[----:B-1----:R-:W-:-:S03]  /*1230*/  SHF.R.S32.HI R0, RZ, 0x1f, R23 ;  /* 0x0000001fff007819 */ /* 0x002fc60000011417 */
        /* <DEDUP_REMOVED lines=11> */
[----:B------:R-:W-:Y:S01]  /*12f0*/  STL [R1+0x64], R21 ;  /* 0x0000641501007387 */ /* 0x000fe20000100800 */
[----:B-1----:R-:W-:-:S03]  /*1300*/  LOP3.LUT R4, R4, 0x18, R16, 0xf8, !PT ;  /* 0x0000001804047812 */ /* 0x002fc600078ef810 */
[----:B------:R0:W-:Y:S01]  /*1310*/  STL [R1+0xc], R6 ;  /* 0x00000c0601007387 */ /* 0x0001e20000100800 */
[-C--:B------:R-:W-:Y:S02]  /*1320*/  LOP3.LUT R0, R0, R6.reuse, RZ, 0x3c, !PT ;  /* 0x0000000600007212 */ /* 0x080fe400078e3cff */
[----:B------:R-:W-:Y:S01]  /*1330*/  LOP3.LUT R4, R4, R6, RZ, 0x3c, !PT ;  /* 0x0000000604047212 */ /* 0x000fe200078e3cff */
[----:B------:R1:W-:Y:S02]  /*1340*/  STL [R1+0x14], R7 ;  /* 0x0000140701007387 */ /* 0x0003e40000100800 */
[C---:B------:R-:W-:Y:S02]  /*1350*/  IMAD.IADD R0, R20.reuse, 0x1, R0 ;  /* 0x0000000114007824 */ /* 0x040fe400078e0200 */
[----:B------:R2:W-:Y:S01]  /*1360*/  STL [R1+0x18], R5 ;  /* 0x0000180501007387 */ /* 0x0005e20000100800 */
[----:B------:R-:W-:Y:S02]  /*1370*/  IMAD.IADD R4, R20, 0x1, R4 ;  /* 0x0000000114047824 */ /* 0x000fe400078e0204 */
[C---:B0-----:R-:W-:Y:S01]  /*1380*/  VIADD R6, R21.reuse, 0x40 ;  /* 0x0000004015067836 */ /* 0x041fe20000000000 */
[----:B------:R0:W-:Y:S01]  /*1390*/  STL [R1+0xa8], R14 ;  /* 0x0000a80e01007387 */ /* 0x0001e20000100800 */
[----:B-1----:R-:W-:Y:S01]  /*13a0*/  VIADD R7, R21, 0x38 ;  /* 0x0000003815077836 */ /* 0x002fe20000000000 */
[----:B------:R-:W-:-:S02]  /*13b0*/  LEA R4, R4, UR42, 0x1 ;  /* 0x0000002a04047c11 */ /* 0x000fc4000f8e08ff */
[----:B------:R1:W-:Y:S01]  /*13c0*/  STL [R1+0xa4], R13 ;  /* 0x0000a40d01007387 */ /* 0x0003e20000100800 */
[C---:B--2---:R-:W-:Y:S01]  /*13d0*/  VIADD R5, R21.reuse, 0x48 ;  /* 0x0000004815057836 */ /* 0x044fe20000000000 */
[----:B------:R-:W-:Y:S02]  /*13e0*/  IADD3 R21, R21, 0x50, RZ ;  /* 0x0000005015157810 */ /* 0x000fe40007ffe0ff */
[----:B------:R-:W-:Y:S01]  /*13f0*/  STL [R1+0xa0], R12 ;  /* 0x0000a00c01007387 */ /* 0x000fe20000100800 */
[----:B0-----:R-:W-:-:S03]  /*1400*/  SHF.R.S32.HI R14, RZ, 0x1f, R14 ;  /* 0x0000001fff0e7819 */ /* 0x001fc6000001140e */
[----:B------:R0:W-:Y:S01]  /*1410*/  STL [R1+0x9c], R10 ;  /* 0x00009c0a01007387 */ /* 0x0001e20000100800 */
[----:B-1----:R-:W-:-:S03]  /*1420*/  SHF.R.S32.HI R13, RZ, 0x1f, R13 ;  /* 0x0000001fff0d7819 */ /* 0x002fc6000001140d */
[----:B------:R-:W-:Y:S04]  /*1430*/  STL [R1+0x98], R9 ;  /* 0x0000980901007387 */ /* 0x000fe80000100800 */
[----:B------:R-:W-:Y:S01]  /*1440*/  STL [R1+0x94], R8 ;  /* 0x0000940801007387 */ /* 0x000fe20000100800 */
[----:B0-----:R-:W-:-:S03]  /*1450*/  SHF.R.S32.HI R10, RZ, 0x1f, R10 ;  /* 0x0000001fff0a7819 */ /* 0x001fc6000001140a */
[----:B------:R0:W-:Y:S04]  /*1460*/  STL [R1+0x90], R7 ;  /* 0x0000900701007387 */ /* 0x0001e80000100800 */
[----:B------:R-:W-:Y:S04]  /*1470*/  STL [R1+0x80], R21 ;  /* 0x0000801501007387 */ /* 0x000fe80000100800 */
[----:B------:R1:W-:Y:S01]  /*1480*/  STL [R1+0x8c], R6 ;  /* 0x00008c0601007387 */ /* 0x0003e20000100800 */
[----:B0-----:R-:W-:-:S03]  /*1490*/  SHF.R.S32.HI R7, RZ, 0x1f, R7 ;  /* 0x0000001fff077819 */ /* 0x001fc60000011407 */
[----:B------:R0:W-:Y:S04]  /*14a0*/  STL [R1+0x68], R0 ;  /* 0x0000680001007387 */ /* 0x0001e80000100800 */
[----:B------:R-:W-:Y:S01]  /*14b0*/  STL [R1+0x88], R5 ;  /* 0x0000880501007387 */ /* 0x000fe20000100800 */
[----:B-1----:R-:W-:-:S03]  /*14c0*/  SHF.R.S32.HI R6, RZ, 0x1f, R6 ;  /* 0x0000001fff067819 */ /* 0x002fc60000011406 */
[----:B------:R-:W-:Y:S01]  /*14d0*/  STL [R1+0xd8], R14 ;  /* 0x0000d80e01007387 */ /* 0x000fe20000100800 */
[----:B0-----:R-:W-:-:S03]  /*14e0*/  SHF.R.S32.HI R0, RZ, 0x1f, R12 ;  /* 0x0000001fff007819 */ /* 0x001fc6000001140c */
[----:B------:R-:W-:Y:S04]  /*14f0*/  STL [R1+0xd4], R13 ;  /* 0x0000d40d01007387 */ /* 0x000fe80000100800 */
[----:B------:R0:W-:Y:S04]  /*1500*/  STL [R1+0xd0], R0 ;  /* 0x0000d00001007387 */ /* 0x0001e80000100800 */
[----:B------:R-:W-:Y:S01]  /*1510*/  STL [R1+0xcc], R10 ;  /* 0x0000cc0a01007387 */ /* 0x000fe20000100800 */
[----:B0-----:R-:W-:-:S05]  /*1520*/  SHF.R.S32.HI R0, RZ, 0x1f, R9 ;  /* 0x0000001fff007819 */ /* 0x001fca0000011409 */
[----:B------:R0:W-:Y:S04]  /*1530*/  STL [R1+0xc8], R0 ;  /* 0x0000c80001007387 */ /* 0x0001e80000100800 */
[----:B------:R1:W-:Y:S04]  /*1540*/  STL [R1+0xc4], R3 ;  /* 0x0000c40301007387 */ /* 0x0003e80000100800 */
[----:B------:R-:W-:Y:S01]  /*1550*/  STL [R1+0xc0], R7 ;  /* 0x0000c00701007387 */ /* 0x000fe20000100800 */
[----:B0-----:R-:W-:Y:S02]  /*1560*/  VIADD R0, R143, 0x21820 ;  /* 0x000218208f007836 */ /* 0x001fe40000000000 */
[C---:B------:R-:W-:Y:S01]  /*1570*/  @P1 VIADD R0, R157.reuse, 0xffffffe0 ;  /* 0xffffffe09d001836 */ /* 0x040fe20000000000 */
[----:B------:R-:W-:Y:S01]  /*1580*/  STL [R1+0xbc], R6 ;  /* 0x0000bc0601007387 */ /* 0x000fe20000100800 */
[----:B-1----:R-:W-:Y:S01]  /*1590*/  SHF.R.S32.HI R3, RZ, 0x1f, R5 ;  /* 0x0000001fff037819 */ /* 0x002fe20000011405 */
[----:B------:R-:W-:-:S02]  /*15a0*/  IMAD.IADD R157, R157, 0x1, R156 ;  /* 0x000000019d9d7824 */ /* 0x000fc400078e029c */
[----:B------:R-:W-:Y:S02]  /*15b0*/  IADD3 R156, R156, R0, RZ ;  /* 0x000000009c9c7210 */ /* 0x000fe40007ffe0ff */
[----:B------:R0:W-:Y:S04]  /*15c0*/  STL [R1+0xb8], R3 ;  /* 0x0000b80301007387 */ /* 0x0001e80000100800 */
[----:B------:R-:W-:Y:S04]  /*15d0*/  STL [R1+0xdc], R4 ;  /* 0x0000dc0401007387 */ /* 0x000fe80000100800 */
[----:B------:R1:W-:Y:S01]  /*15e0*/  STL [R1+0x50], R0 ;  /* 0x0000500001007387 */ /* 0x0003e20000100800 */
[----:B0-----:R-:W-:-:S05]  /*15f0*/  IMAD R3, R15, 0x8, R11 ;  /* 0x000000080f037824 */ /* 0x001fca00078e020b */
[----:B------:R0:W-:Y:S01]  /*1600*/  STL [R1+0x6c], R3 ;  /* 0x00006c0301007387 */ /* 0x0001e20000100800 */
[----:B-1----:R-:W-:-:S05]  /*1610*/  VIADD R0, R0, 0x6000 ;  /* 0x0000600000007836 */ /* 0x002fca0000000000 */
[----:B------:R0:W-:Y:S02]  /*1620*/  STL [R1+0x54], R0 ;  /* 0x0000540001007387 */ /* 0x0001e40000100800 */
.L_x_12515:
[----:B0-23--:R-:W1:Y:S02]  /*1630*/  LDC.64 R4, c[0x0][0xc88] ;  /* 0x00032200ff047b82 */ /* 0x00de640000000a00 */
[----:B-1----:R-:W-:-:S05]  /*1640*/  IMAD.WIDE R4, R99, 0x4, R4 ;  /* 0x0000000463047825 */ /* 0x002fca00078e0204 */
[----:B------:R-:W0:Y:S01]  /*1650*/  LDG.E R30, desc[UR38][R4.64] ;  /* 0x00000026041e7981 */ /* 0x000e22000c1e1900 */
[----:B------:R-:W-:Y:S05]  /*1660*/  YIELD ;  /* 0x0000000000007946 */ /* 0x000fea0003800000 */
[----:B------:R-:W-:Y:S01]  /*1670*/  ULDC.64 UR4, c[0x0][0xa28] ;  /* 0x00028a0000047ab9 */ /* 0x000fe20000000a00 */
[----:B------:R-:W-:Y:S01]  /*1680*/  ULDC.64 UR8, c[0x0][0xa18] ;  /* 0x0002860000087ab9 */ /* 0x000fe20000000a00 */
[----:B------:R-:W-:Y:S01]  /*1690*/  ISETP.NE.U32.AND P1, PT, RZ, UR4, PT ;  /* 0x00000004ff007c0c */ /* 0x000fe2000bf25070 */
[----:B----4-:R-:W-:Y:S01]  /*16a0*/  IMAD.MOV.U32 R11, RZ, RZ, RZ ;  /* 0x000000ffff0b7224 */ /* 0x010fe200078e00ff */
[----:B------:R-:W-:Y:S01]  /*16b0*/  ULDC.64 UR6, c[0x0][0xa08] ;  /* 0x0002820000067ab9 */ /* 0x000fe20000000a00 */
[----:B------:R-:W-:Y:S01]  /*16c0*/  IMAD.MOV.U32 R77, RZ, RZ, RZ ;  /* 0x000000ffff4d7224 */ /* 0x000fe200078e00ff */
[----:B------:R-:W-:-:S02]  /*16d0*/  ISETP.NE.AND.EX P1, PT, RZ, UR5, PT, P1 ;  /* 0x00000005ff007c0c */ /* 0x000fc4000bf25310 */
[----:B------:R-:W-:-:S04]  /*16e0*/  ISETP.NE.U32.AND P0, PT, RZ, UR6, PT ;  /* 0x00000006ff007c0c */ /* 0x000fc8000bf05070 */
[----:B------:R-:W-:Y:S02]  /*16f0*/  ISETP.NE.AND.EX P0, PT, RZ, UR7, PT, P0 ;  /* 0x00000007ff007c0c */ /* 0x000fe4000bf05300 */
[----:B0-----:R-:W-:Y:S01]  /*1700*/  SHF.R.S32.HI R0, RZ, 0x1f, R30 ;  /* 0x0000001fff007819 */ /* 0x001fe2000001141e */
[----:B------:R-:W-:-:S04]  /*1710*/  IMAD.SHL.U32 R27, R30, 0x4, RZ ;  /* 0x000000041e1b7824 */ /* 0x000fc800078e00ff */
[C---:B------:R-:W-:Y:S01]  /*1720*/  @P1 LEA R6, P2, R30.reuse, UR4, 0x2 ;  /* 0x000000041e061c11 */ /* 0x040fe2000f8410ff */
[----:B------:R-:W-:Y:S01]  /*1730*/  STL [R1+0x74], R30 ;  /* 0x0000741e01007387 */ /* 0x000fe20000100800 */
[C-C-:B------:R-:W-:Y:S02]  /*1740*/  SHF.L.U64.HI R31, R30.reuse, 0x2, R0.reuse ;  /* 0x000000021e1f7819 */ /* 0x140fe40000010200 */
[----:B------:R-:W-:Y:S01]  /*1750*/  @P1 LEA.HI.X R7, R30, UR5, R0, 0x2, P2 ;  /* 0x000000051e071c11 */ /* 0x000fe200090f1400 */
[----:B------:R-:W-:Y:S01]  /*1760*/  ULDC UR4, c[0x0][0x288] ;  /* 0x0000a20000047ab9 */ /* 0x000fe20000000800 */
[----:B------:R-:W-:Y:S01]  /*1770*/  ISETP.NE.U32.AND P2, PT, RZ, UR8, PT ;  /* 0x00000008ff007c0c */ /* 0x000fe2000bf45070 */
[----:B------:R0:W-:Y:S01]  /*1780*/  STL [R1+0xac], R0 ;  /* 0x0000ac0001007387 */ /* 0x0001e20000100800 */
[----:B------:R-:W-:Y:S02]  /*1790*/  IADD3 R4, P3, R27, UR6, RZ ;  /* 0x000000061b047c10 */ /* 0x000fe4000ff7e0ff */
[----:B------:R-:W-:Y:S01]  /*17a0*/  ISETP.NE.AND.EX P2, PT, RZ, UR9, PT, P2 ;  /* 0x00000009ff007c0c */ /* 0x000fe2000bf45320 */
[----:B------:R1:W5:Y:S01]  /*17b0*/  @P1 LDG.E R11, desc[UR38][R6.64] ;  /* 0x00000026060b1981 */ /* 0x000362000c1e1900 */
[----:B------:R-:W-:-:S03]  /*17c0*/  IADD3.X R5, R31, UR7, RZ, P3, !PT ;  /* 0x000000071f057c10 */ /* 0x000fc60009ffe4ff */
[----:B------:R1:W-:Y:S01]  /*17d0*/  STL [R1+0x78], R27 ;  /* 0x0000781b01007387 */ /* 0x0003e20000100800 */
[----:B0-----:R-:W-:Y:S01]  /*17e0*/  IMAD.U32 R0, RZ, RZ, UR4 ;  /* 0x00000004ff007e24 */ /* 0x001fe2000f8e00ff */
[----:B------:R-:W-:Y:S02]  /*17f0*/  ULDC.64 UR4, c[0x0][0x418] ;  /* 0x0001060000047ab9 */ /* 0x000fe40000000a00 */
[----:B------:R1:W5:Y:S04]  /*1800*/  @P0 LDG.E R77, desc[UR38][R4.64] ;  /* 0x00000026044d0981 */ /* 0x000368000c1e1900 */
[----:B------:R-:W-:Y:S01]  /*1810*/  @P2 IADD3 R8, P1, R27, UR8, RZ ;  /* 0x000000081b082c10 */ /* 0x000fe2000ff3e0ff */
[----:B------:R1:W-:Y:S03]  /*1820*/  STL [R1+0x7c], R31 ;  /* 0x00007c1f01007387 */ /* 0x0003e60000100800 */
[----:B------:R-:W-:-:S05]  /*1830*/  @P2 IADD3.X R9, R31, UR9, RZ, P1, !PT ;  /* 0x000000091f092c10 */ /* 0x000fca0008ffe4ff */
[----:B------:R-:W2:Y:S01]  /*1840*/  @P2 LDG.E R0, desc[UR38][R8.64] ;  /* 0x0000002608002981 */ /* 0x000ea2000c1e1900 */
        /* <DEDUP_REMOVED lines=9> */
[----:B--2---:R1:W-:Y:S01]  /*18e0*/  STL [R1+0x4c], R0 ;  /* 0x00004c0001007387 */ /* 0x0043e20000100800 */
[----:B------:R-:W-:Y:S01]  /*18f0*/  IMAD.MOV.U32 R12, RZ, RZ, R0 ;  /* 0x000000ffff0c7224 */ /* 0x000fe200078e0000 */
[----:B------:R-:W-:Y:S06]  /*1900*/  @P2 BRA `(.L_x_12350) ;  /* 0x0000000000282947 */ /* 0x000fec0003800000 */
[----:B------:R-:W-:Y:S02]  /*1910*/  ULDC.64 UR4, c[0x0][0xa00] ;  /* 0x0002800000047ab9 */ /* 0x000fe40000000a00 */
[----:B------:R-:W-:-:S04]  /*1920*/  ISETP.NE.U32.AND P1, PT, RZ, UR4, PT ;  /* 0x00000004ff007c0c */ /* 0x000fc8000bf25070 */
[----:B------:R-:W-:-:S13]  /*1930*/  ISETP.NE.AND.EX P1, PT, RZ, UR5, PT, P1 ;  /* 0x00000005ff007c0c */ /* 0x000fda000bf25310 */
[----:B------:R-:W-:Y:S05]  /*1940*/  @!P1 BRA `(.L_x_12350) ;  /* 0x0000000000189947 */ /* 0x000fea0003800000 */
[----:B-1----:R-:W0:Y:S02]  /*1950*/  LDC.64 R6, c[0x0][0xa00] ;  /* 0x00028000ff067b82 */ /* 0x002e240000000a00 */
[----:B0-----:R-:W-:-:S05]  /*1960*/  IMAD.WIDE R6, R30, 0x4, R6 ;  /* 0x000000041e067825 */ /* 0x001fca00078e0206 */
[----:B------:R-:W2:Y:S04]  /*1970*/  LDG.E R0, desc[UR38][R6.64] ;  /* 0x0000002606007981 */ /* 0x000ea8000c1e1900 */
[----:B------:R-:W2:Y:S02]  /*1980*/  LDG.E R3, desc[UR38][R6.64+0x4] ;  /* 0x0000042606037981 */ /* 0x000ea4000c1e1900 */
[----:B--2---:R-:W-:-:S05]  /*1990*/  IADD3 R12, -R0, R3, RZ ;  /* 0x00000003000c7210 */ /* 0x004fca0007ffe1ff */
[----:B------:R0:W-:Y:S02]  /*19a0*/  STL [R1+0x4c], R12 ;  /* 0x00004c0c01007387 */ /* 0x0001e40000100800 */
.L_x_12350:
[----:B------:R-:W-:Y:S01]  /*19b0*/  ULDC.64 UR4, c[0x0][0xa20] ;  /* 0x0002880000047ab9 */ /* 0x000fe20000000a00 */
[C---:B------:R-:W-:Y:S02]  /*19c0*/  LOP3.LUT R3, R98.reuse, 0xff000000, RZ, 0xc0, !PT ;  /* 0xff00000062037812 */ /* 0x040fe400078ec0ff */
[----:B------:R-:W-:Y:S02]  /*19d0*/  ISETP.NE.U32.AND P1, PT, RZ, UR4, PT ;  /* 0x00000004ff007c0c */ /* 0x000fe4000bf25070 */
[C---:B-1----:R-:W-:Y:S02]  /*19e0*/  LOP3.LUT R0, R98.reuse, 0xff0000, RZ, 0xc0, !PT ;  /* 0x00ff000062007812 */ /* 0x042fe400078ec0ff */
        /* <DEDUP_REMOVED lines=9> */
.L_x_12351:
[----:B------:R-:W-:Y:S05]  /*1a80*/  @!P0 BRA `(.L_x_12352) ;  /* 0x00000000000c8947 */ /* 0x000fea0003800000 */
[----:B------:R-:W2:Y:S04]  /*1a90*/  LDG.E R3, desc[UR38][R4.64] ;  /* 0x0000002604037981 */ /* 0x000ea8000c1e1900 */
[----:B------:R-:W2:Y:S02]  /*1aa0*/  LDG.E R28, desc[UR38][R4.64+0x4] ;  /* 0x00000426041c7981 */ /* 0x000ea4000c1e1900 */
[----:B--2---:R-:W-:-:S07]  /*1ab0*/  IMAD.IADD R28, R28, 0x1, -R3 ;  /* 0x000000011c1c7824 */ /* 0x004fce00078e0a03 */
.L_x_12352:
[----:B------:R-:W-:Y:S01]  /*1ac0*/  ULDC.64 UR4, c[0x0][0xa10] ;  /* 0x0002840000047ab9 */ /* 0x000fe20000000a00 */
[----:B------:R-:W2:Y:S01]  /*1ad0*/  LDC R8, c[0x0][0x448] ;  /* 0x00011200ff087b82 */ /* 0x000ea20000000800 */
[----:B------:R-:W-:-:S04]  /*1ae0*/  ISETP.NE.U32.AND P0, PT, RZ, UR4, PT ;  /* 0x00000004ff007c0c */ /* 0x000fc8000bf05070 */
[----:B------:R-:W-:Y:S01]  /*1af0*/  ISETP.NE.AND.EX P0, PT, RZ, UR5, PT, P0 ;  /* 0x00000005ff007c0c */ /* 0x000fe2000bf05300 */
[----:B------:R-:W-:-:S12]  /*1b00*/  ULDC.64 UR4, c[0x0][0xa30] ;  /* 0x00028c0000047ab9 */ /* 0x000fd80000000a00 */
[----:B------:R-:W3:Y:S02]  /*1b10*/  @P0 LDC.64 R4, c[0x0][0xa10] ;  /* 0x00028400ff040b82 */ /* 0x000ee40000000a00 */
[----:B---3--:R-:W-:-:S05]  /*1b20*/  @P0 IMAD.WIDE R4, R30, 0x4, R4 ;  /* 0x000000041e040825 */ /* 0x008fca00078e0204 */
[----:B------:R-:W3:Y:S04]  /*1b30*/  @P0 LDG.E R0, desc[UR38][R4.64] ;  /* 0x0000002604000981 */ /* 0x000ee8000c1e1900 */
[----:B------:R4:W3:Y:S01]  /*1b40*/  @P0 LDG.E R3, desc[UR38][R4.64+0x4] ;  /* 0x0000042604030981 */ /* 0x0008e2000c1e1900 */
[----:B------:R-:W-:Y:S01]  /*1b50*/  ISETP.NE.U32.AND P1, PT, RZ, UR4, PT ;  /* 0x00000004ff007c0c */ /* 0x000fe2000bf25070 */
[----:B-----5:R-:W-:-:S03]  /*1b60*/  IMAD.MOV.U32 R95, RZ, RZ, R28 ;  /* 0x000000ffff5f7224 */ /* 0x020fc600078e001c */
[----:B------:R-:W-:-:S13]  /*1b70*/  ISETP.NE.AND.EX P1, PT, RZ, UR5, PT, P1 ;  /* 0x00000005ff007c0c */ /* 0x000fda000bf25310 */
[----:B------:R-:W-:-:S04]  /*1b80*/  @P1 IADD3 R6, P2, R27, UR4, RZ ;  /* 0x000000041b061c10 */ /* 0x000fc8000ff5e0ff */
[----:B------:R-:W-:-:S05]  /*1b90*/  @P1 IADD3.X R7, R31, UR5, RZ, P2, !PT ;  /* 0x000000051f071c10 */ /* 0x000fca00097fe4ff */
[----:B------:R0:W5:Y:S01]  /*1ba0*/  @P1 LDG.E R95, desc[UR38][R6.64] ;  /* 0x00000026065f1981 */ /* 0x000162000c1e1900 */
[----:B--2---:R-:W-:Y:S01]  /*1bb0*/  ISETP.NE.AND P1, PT, R8, 0x1, PT ;  /* 0x000000010800780c */ /* 0x004fe20003f25270 */
[----:B------:R-:W-:Y:S01]  /*1bc0*/  IMAD R13, R97, 0xc0, RZ ;  /* 0x000000c0610d7824 */ /* 0x000fe200078e02ff */
[----:B------:R-:W-:Y:S01]  /*1bd0*/  BSSY B0, `(.L_x_12353) ;  /* 0x0000039000007945 */ /* 0x000fe20003800000 */
[----:B------:R-:W-:Y:S02]  /*1be0*/  IMAD.IADD R11, R28, 0x1, -R11 ;  /* 0x000000011c0b7824 */ /* 0x000fe400078e0a0b */
[----:B----4-:R-:W-:Y:S01]  /*1bf0*/  VIADD R4, R13, 0xbf ;  /* 0x000000bf0d047836 */ /* 0x010fe20000000000 */
[----:B------:R2:W-:Y:S07]  /*1c00*/  STL [R1+0x58], R13 ;  /* 0x0000580d01007387 */ /* 0x0005ee0000100800 */
[----:B------:R-:W4:Y:S01]  /*1c10*/  @P1 LDC R9, c[0x0][0x44c] ;  /* 0x00011300ff091b82 */ /* 0x000f220000000800 */
[----:B--2---:R-:W-:-:S07]  /*1c20*/  LOP3.LUT R13, R10, 0xff, RZ, 0xc0, !PT ;  /* 0x000000ff0a0d7812 */ /* 0x004fce00078ec0ff */
[----:B------:R-:W2:Y:S01]  /*1c30*/  @P1 LDC R5, c[0x0][0x450] ;  /* 0x00011400ff051b82 */ /* 0x000ea20000000800 */
[----:B---3--:R-:W-:Y:S02]  /*1c40*/  @P0 IMAD.IADD R24, R3, 0x1, -R0 ;  /* 0x0000000103180824 */ /* 0x008fe400078e0a00 */
[----:B----4-:R-:W-:-:S04]  /*1c50*/  @P1 IMAD.HI.U32 R0, R4, R9, RZ ;  /* 0x0000000904001227 */ /* 0x010fc800078e00ff */
[----:B0-----:R-:W-:Y:S01]  /*1c60*/  IMAD.IADD R6, R11, 0x1, R24 ;  /* 0x000000010b067824 */ /* 0x001fe200078e0218 */
[----:B--2---:R-:W-:-:S03]  /*1c70*/  @P1 SHF.R.U32.HI R4, RZ, R5, R0 ;  /* 0x00000005ff041219 */ /* 0x004fc60000011600 */
[C---:B------:R-:W-:Y:S01]  /*1c80*/  VIADD R0, R6.reuse, 0x7f ;  /* 0x0000007f06007836 */ /* 0x040fe20000000000 */
[----:B------:R-:W-:Y:S01]  /*1c90*/  IADD3 R100, R6, 0x80, -R12 ;  /* 0x0000008006647810 */ /* 0x000fe20007ffe80c */
[----:B------:R0:W-:Y:S03]  /*1ca0*/  STL [R1+0x5c], R6 ;  /* 0x00005c0601007387 */ /* 0x0001e60000100800 */
[----:B------:R-:W-:Y:S01]  /*1cb0*/  SHF.R.S32.HI R3, RZ, 0x1f, R0 ;  /* 0x0000001fff037819 */ /* 0x000fe20000011400 */
[----:B------:R-:W-:Y:S01]  /*1cc0*/  IMAD.IADD R4, R100, 0x1, R4 ;  /* 0x0000000164047824 */ /* 0x000fe200078e0204 */
[----:B------:R2:W-:Y:S02]  /*1cd0*/  STL [R1+0x84], R13 ;  /* 0x0000840d01007387 */ /* 0x0005e40000100800 */
[----:B------:R-:W-:Y:S02]  /*1ce0*/  LEA.HI R3, R3, R0, RZ, 0x7 ;  /* 0x0000000003037211 */ /* 0x000fe400078f38ff */
[----:B------:R-:W-:-:S02]  /*1cf0*/  SHF.R.S32.HI R5, RZ, 0x1f, R4 ;  /* 0x0000001fff057819 */ /* 0x000fc40000011404 */
[----:B0-----:R-:W-:Y:S02]  /*1d00*/  SHF.R.U32.HI R6, RZ, 0x10, R10 ;  /* 0x00000010ff067819 */ /* 0x001fe4000001160a */
[----:B------:R-:W-:Y:S02]  /*1d10*/  LEA.HI R5, R5, R4, RZ, 0x7 ;  /* 0x0000000405057211 */ /* 0x000fe400078f38ff */
[----:B------:R-:W-:Y:S01]  /*1d20*/  SHF.R.S32.HI R101, RZ, 0x7, R3 ;  /* 0x00000007ff657819 */ /* 0x000fe20000011403 */
[----:B------:R2:W-:Y:S01]  /*1d30*/  STL [R1+0x70], R6 ;  /* 0x0000700601007387 */ /* 0x0005e20000100800 */
[----:B------:R-:W-:-:S04]  /*1d40*/  SHF.R.S32.HI R0, RZ, 0x7, R5 ;  /* 0x00000007ff007819 */ /* 0x000fc80000011405 */
[----:B------:R-:W-:Y:S02]  /*1d50*/  VIMNMX R9, R101, R0, PT ;  /* 0x0000000065097248 */ /* 0x000fe40003fe0100 */
[----:B------:R-:W-:Y:S02]  /*1d60*/  MOV R0, RZ ;  /* 0x000000ff00007202 */ /* 0x000fe40000000f00 */
[----:B------:R-:W-:-:S13]  /*1d70*/  ISETP.GE.AND P0, PT, R9, 0x1, PT ;  /* 0x000000010900780c */ /* 0x000fda0003f06270 */
[----:B--2---:R-:W-:Y:S05]  /*1d80*/  @!P0 BRA `(.L_x_12354) ;  /* 0x0000000000748947 */ /* 0x004fea0003800000 */
[----:B------:R-:W-:Y:S01]  /*1d90*/  ISETP.NE.AND P0, PT, R6, RZ, PT ;  /* 0x000000ff0600720c */ /* 0x000fe20003f05270 */
[----:B------:R-:W-:-:S03]  /*1da0*/  ULDC UR4, c[0x0][0x9f0] ;  /* 0x00027c0000047ab9 */ /* 0x000fc60000000800 */
[----:B------:R-:W-:-:S04]  /*1db0*/  SEL R10, R6, UR4, P0 ;  /* 0x00000004060a7c07 */ /* 0x000fc80008000000 */
[-C--:B------:R-:W-:Y:S02]  /*1dc0*/  IABS R6, R10.reuse ;  /* 0x0000000a00067213 */ /* 0x080fe40000000000 */
[----:B------:R-:W-:Y:S02]  /*1dd0*/  IADD3 R0, R10, -0x1, R9 ;  /* 0xffffffff0a007810 */ /* 0x000fe40007ffe009 */
[----:B------:R-:W0:Y:S01]  /*1de0*/  I2F.RP R3, R6 ;  /* 0x0000000600037306 */ /* 0x000e220000209400 */
[----:B------:R-:W-:Y:S02]  /*1df0*/  IABS R12, R10 ;  /* 0x0000000a000c7213 */ /* 0x000fe40000000000 */
[----:B------:R-:W-:Y:S02]  /*1e00*/  IABS R8, R0 ;  /* 0x0000000000087213 */ /* 0x000fe40000000000 */
[----:B------:R-:W-:-:S04]  /*1e10*/  LOP3.LUT R0, R0, R10, RZ, 0x3c, !PT ;  /* 0x0000000a00007212 */ /* 0x000fc800078e3cff */
[----:B------:R-:W-:Y:S01]  /*1e20*/  ISETP.GE.AND P2, PT, R0, RZ, PT ;  /* 0x000000ff0000720c */ /* 0x000fe20003f46270 */
[----:B0-----:R-:W0:Y:S02]  /*1e30*/  MUFU.RCP R3, R3 ;  /* 0x0000000300037308 */ /* 0x001e240000001000 */
[----:B0-----:R-:W-:Y:S02]  /*1e40*/  VIADD R4, R3, 0xffffffe ;  /* 0x0ffffffe03047836 */ /* 0x001fe40000000000 */
[----:B------:R-:W-:-:S04]  /*1e50*/  IMAD.MOV R3, RZ, RZ, -R12 ;  /* 0x000000ffff037224 */ /* 0x000fc800078e0a0c */
[----:B------:R0:W2:Y:S02]  /*1e60*/  F2I.FTZ.U32.TRUNC.NTZ R5, R4 ;  /* 0x0000000400057305 */ /* 0x0000a4000021f000 */
[----:B0-----:R-:W-:Y:S02]  /*1e70*/  IMAD.MOV.U32 R4, RZ, RZ, RZ ;  /* 0x000000ffff047224 */ /* 0x001fe400078e00ff */
        /* <DEDUP_REMOVED lines=14> */
.L_x_12354:
[----:B------:R-:W-:Y:S05]  /*1f60*/  BSYNC B0 ;  /* 0x0000000000007941 */ /* 0x000fea0003800000 */
.L_x_12353:
        /* <DEDUP_REMOVED lines=36> */
.L_x_12357:
[----:B------:R-:W-:Y:S05]  /*21b0*/  BSYNC B6 ;  /* 0x0000000000067941 */ /* 0x000fea0003800000 */
.L_x_12356:
        /* <DEDUP_REMOVED lines=20> */
.L_x_12359:
[----:B------:R-:W-:Y:S05]  /*2300*/  BSYNC B6 ;  /* 0x0000000000067941 */ /* 0x000fea0003800000 */
.L_x_12358:
[----:B------:R-:W2:Y:S01]  /*2310*/  LDL.64 R20, [R1] ;  /* 0x0000000001147983 */ /* 0x000ea20000100a00 */
[----:B------:R-:W-:Y:S01]  /*2320*/  ULDC.64 UR4, c[0x0][0x9f8] ;  /* 0x00027e0000047ab9 */ /* 0x000fe20000000a00 */
[----:B------:R-:W0:Y:S02]  /*2330*/  LDC.64 R8, c[0x0][0x408] ;  /* 0x00010200ff087b82 */ /* 0x000e240000000a00 */
[----:B------:R-:W2:Y:S01]  /*2340*/  LDL.64 R32, [R1] ;  /* 0x0000000001207983 */ /* 0x000ea20000100a00 */
[----:B------:R-:W-:Y:S01]  /*2350*/  ISETP.NE.U32.AND P0, PT, RZ, UR4, PT ;  /* 0x00000004ff007c0c */ /* 0x000fe2000bf05070 */
[----:B------:R-:W-:-:S03]  /*2360*/  IMAD.MOV.U32 R0, RZ, RZ, R30 ;  /* 0x000000ffff007224 */ /* 0x000fc600078e001e */
[----:B------:R-:W-:Y:S01]  /*2370*/  ISETP.NE.AND.EX P0, PT, RZ, UR5, PT, P0 ;  /* 0x00000005ff007c0c */ /* 0x000fe2000bf05300 */
[----:B------:R-:W3:Y:S01]  /*2380*/  LDC.64 R10, c[0x0][0x3f8] ;  /* 0x0000fe00ff0a7b82 */ /* 0x000ee20000000a00 */
[----:B------:R-:W-:-:S07]  /*2390*/  SHF.R.S32.HI R15, RZ, 0x1f, R142 ;  /* 0x0000001fff0f7819 */ /* 0x000fce000001148e */
[----:B------:R-:W4:Y:S04]  /*23a0*/  LDC R13, c[0x0][0x3f4] ;  /* 0x0000fd00ff0d7b82 */ /* 0x000f280000000800 */
[----:B------:R-:W-:Y:S02]  /*23b0*/  @P0 IADD3 R4, P1, R27, UR4, RZ ;  /* 0x000000041b040c10 */ /* 0x000fe4000ff3e0ff */
[----:B------:R-:W1:Y:S02]  /*23c0*/  S2R R27, SR_TID.X ;  /* 0x00000000001b7919 */ /* 0x000e640000002100 */
[----:B------:R-:W-:-:S05]  /*23d0*/  @P0 IADD3.X R5, R31, UR5, RZ, P1, !PT ;  /* 0x000000051f050c10 */ /* 0x000fca0008ffe4ff */
[----:B------:R4:W2:Y:S01]  /*23e0*/  @P0 LDG.E R0, desc[UR38][R4.64] ;  /* 0x0000002604000981 */ /* 0x0008a2000c1e1900 */
[----:B------:R-:W-:Y:S01]  /*23f0*/  LOP3.LUT R18, R18, 0xfffffffb, RZ, 0xc0, !PT ;  /* 0xfffffffb12127812 */ /* 0x000fe200078ec0ff */
[----:B0-----:R-:W-:-:S04]  /*2400*/  IMAD.WIDE.U32 R64, R142, R8, R16 ;  /* 0x000000088e407225 */ /* 0x001fc800078e0010 */
[----:B---3--:R-:W-:-:S04]  /*2410*/  IMAD.WIDE.U32 R68, R142, R10, R16 ;  /* 0x0000000a8e447225 */ /* 0x008fc800078e0010 */
[----:B------:R-:W-:Y:S02]  /*2420*/  IMAD.IADD R77, R77, 0x1, R28 ;  /* 0x000000014d4d7824 */ /* 0x000fe400078e021c */
[----:B-1----:R-:W-:Y:S01]  /*2430*/  VIADD R3, R27, 0xffffff80 ;  /* 0xffffff801b037836 */ /* 0x002fe20000000000 */
[----:B------:R-:W-:-:S04]  /*2440*/  SHF.R.U32.HI R30, RZ, 0x7, R27 ;  /* 0x00000007ff1e7819 */ /* 0x000fc8000001161b */
[----:B------:R-:W-:Y:S02]  /*2450*/  ISETP.NE.AND P6, PT, R30, 0x1, PT ;  /* 0x000000011e00780c */ /* 0x000fe40003fc5270 */
[----:B------:R-:W-:-:S04]  /*2460*/  SHF.R.S32.HI R6, RZ, 0x1f, R3 ;  /* 0x0000001fff067819 */ /* 0x000fc80000011403 */
[----:B------:R-:W-:Y:S02]  /*2470*/  LEA.HI R6, R6, R3, RZ, 0x2 ;  /* 0x0000000306067211 */ /* 0x000fe400078f10ff */
[C---:B------:R-:W-:Y:S02]  /*2480*/  IADD3 R3, R16.reuse, 0x10, RZ ;  /* 0x0000001010037810 */ /* 0x040fe40007ffe0ff */
[--C-:B------:R-:W-:Y:S02]  /*2490*/  SHF.R.S32.HI R56, RZ, 0x2, R6.reuse ;  /* 0x00000002ff387819 */ /* 0x100fe40000011406 */
[----:B------:R-:W-:Y:S01]  /*24a0*/  SHF.R.S32.HI R7, RZ, 0x1f, R6 ;  /* 0x0000001fff077819 */ /* 0x000fe20000011406 */
[----:B------:R-:W-:Y:S05]  /*24b0*/  @!P6 WARPSYNC.ALL ;  /* 0x000000000000e948 */ /* 0x000fea0003800000 */
[----:B------:R-:W-:Y:S01]  /*24c0*/  ULDC UR4, c[0x0][0x2f4] ;  /* 0x0000bd0000047ab9 */ /* 0x000fe20000000800 */
[----:B------:R-:W-:Y:S01]  /*24d0*/  LEA.HI R7, R7, R56, RZ, 0x2 ;  /* 0x0000003807077211 */ /* 0x000fe200078f10ff */
[----:B------:R-:W-:Y:S01]  /*24e0*/  IMAD R6, R15, R8, RZ ;  /* 0x000000080f067224 */ /* 0x000fe200078e02ff */
[----:B------:R-:W-:Y:S01]  /*24f0*/  ISETP.GE.AND P1, PT, R3, UR4, PT ;  /* 0x0000000403007c0c */ /* 0x000fe2000bf26270 */
[----:B------:R-:W-:Y:S01]  /*2500*/  IMAD R15, R15, R10, RZ ;  /* 0x0000000a0f0f7224 */ /* 0x000fe200078e02ff */
[----:B------:R-:W-:-:S02]  /*2510*/  ISETP.GE.AND P0, PT, R16, UR4, PT ;  /* 0x0000000410007c0c */ /* 0x000fc4000bf06270 */
[----:B----4-:R-:W-:Y:S01]  /*2520*/  SEL R5, RZ, 0xffffffff, P1 ;  /* 0xffffffffff057807 */ /* 0x010fe20000800000 */
[----:B------:R-:W-:Y:S01]  /*2530*/  IMAD R15, R142, R11, R15 ;  /* 0x0000000b8e0f7224 */ /* 0x000fe200078e020f */
[----:B------:R-:W-:Y:S02]  /*2540*/  SEL R4, RZ, 0x1, P0 ;  /* 0x00000001ff047807 */ /* 0x000fe40000000000 */
[----:B------:R-:W-:Y:S01]  /*2550*/  LOP3.LUT R7, R7, 0xfffffffc, RZ, 0xc0, !PT ;  /* 0xfffffffc07077812 */ /* 0x000fe200078ec0ff */
[----:B------:R-:W-:Y:S01]  /*2560*/  IMAD.SHL.U32 R5, R5, 0x2, RZ ;  /* 0x0000000205057824 */ /* 0x000fe200078e00ff */
[----:B------:R-:W-:Y:S02]  /*2570*/  ISETP.GE.AND P1, PT, R136, UR4, PT ;  /* 0x0000000488007c0c */ /* 0x000fe4000bf26270 */
[----:B------:R-:W-:Y:S01]  /*2580*/  ISETP.GE.AND P2, PT, R3, R13, PT ;  /* 0x0000000d0300720c */ /* 0x000fe20003f46270 */
[----:B------:R-:W-:Y:S01]  /*2590*/  IMAD.IADD R56, R56, 0x1, -R7 ;  /* 0x0000000138387824 */ /* 0x000fe200078e0a07 */
[----:B------:R-:W-:Y:S01]  /*25a0*/  LOP3.LUT R5, R5, 0x2, R4, 0xe2, !PT ;  /* 0x0000000205057812 */ /* 0x000fe200078ee204 */
[----:B------:R-:W-:Y:S01]  /*25b0*/  VIADD R4, R16, 0x20 ;  /* 0x0000002010047836 */ /* 0x000fe20000000000 */
[----:B------:R-:W-:-:S04]  /*25c0*/  SEL R7, RZ, 0x8, P1 ;  /* 0x00000008ff077807 */ /* 0x000fc80000800000 */
[C---:B------:R-:W-:Y:S02]  /*25d0*/  ISETP.GE.AND P0, PT, R4.reuse, UR4, PT ;  /* 0x0000000404007c0c */ /* 0x040fe4000bf06270 */
[----:B------:R-:W-:Y:S01]  /*25e0*/  ISETP.GE.AND P1, PT, R4, R13, PT ;  /* 0x0000000d0400720c */ /* 0x000fe20003f26270 */
[----:B--2---:R-:W-:Y:S02]  /*25f0*/  IMAD.MOV.U32 R32, RZ, RZ, R20 ;  /* 0x000000ffff207224 */ /* 0x004fe400078e0014 */
[----:B------:R-:W-:Y:S01]  /*2600*/  IMAD R21, R142, R9, R6 ;  /* 0x000000098e157224 */ /* 0x000fe200078e0206 */
[----:B------:R-:W-:Y:S02]  /*2610*/  SEL R6, RZ, 0x4, P0 ;  /* 0x00000004ff067807 */ /* 0x000fe40000000000 */
[----:B------:R-:W-:Y:S01]  /*2620*/  SHF.R.S32.HI R33, RZ, 0x1f, R32 ;  /* 0x0000001fff217819 */ /* 0x000fe20000011420 */
[----:B------:R-:W-:Y:S01]  /*2630*/  IMAD.IADD R65, R65, 0x1, R21 ;  /* 0x0000000141417824 */ /* 0x000fe200078e0215 */
[----:B------:R-:W-:-:S02]  /*2640*/  ISETP.GE.AND P0, PT, R23, UR4, PT ;  /* 0x0000000417007c0c */ /* 0x000fc4000bf06270 */
[----:B------:R-:W-:Y:S01]  /*2650*/  LOP3.LUT R5, R7, R5, R6, 0xfe, !PT ;  /* 0x0000000507057212 */ /* 0x000fe200078efe06 */
[----:B------:R0:W-:Y:S01]  /*2660*/  STL [R1+0x4], R33 ;  /* 0x0000042101007387 */ /* 0x0001e20000100800 */
[C-C-:B------:R-:W-:Y:S01]  /*2670*/  IMAD.WIDE.U32 R66, R142.reuse, R8, R32.reuse ;  /* 0x000000088e427225 */ /* 0x140fe200078e0020 */
[----:B------:R-:W-:Y:S02]  /*2680*/  SEL R6, RZ, 0x10, P0 ;  /* 0x00000010ff067807 */ /* 0x000fe40000000000 */
[----:B------:R-:W2:Y:S01]  /*2690*/  LDL R27, [R1+0x8] ;  /* 0x00000800011b7983 */ /* 0x000ea20000100800 */
[----:B------:R-:W-:Y:S01]  /*26a0*/  IMAD.WIDE.U32 R70, R142, R10, R32 ;  /* 0x0000000a8e467225 */ /* 0x000fe200078e0020 */
[----:B------:R-:W-:Y:S02]  /*26b0*/  LOP3.LUT P0, RZ, R56, 0x2, RZ, 0xc0, !PT ;  /* 0x0000000238ff7812 */ /* 0x000fe4000780c0ff */
[----:B------:R-:W3:Y:S01]  /*26c0*/  LDL R34, [R1+0xc] ;  /* 0x00000c0001227983 */ /* 0x000ee20000100800 */
[----:B------:R-:W-:Y:S01]  /*26d0*/  LOP3.LUT R29, R5, R6, RZ, 0xfc, !PT ;  /* 0x00000006051d7212 */ /* 0x000fe200078efcff */
[----:B------:R-:W-:-:S02]  /*26e0*/  IMAD.IADD R67, R21, 0x1, R67 ;  /* 0x0000000115437824 */ /* 0x000fc400078e0243 */
[----:B0-----:R-:W4:Y:S04]  /*26f0*/  LDL R33, [R1+0x10] ;  /* 0x0000100001217983 */ /* 0x001f280000100800 */
[----:B------:R-:W4:Y:S03]  /*2700*/  LDL R32, [R1+0xb0] ;  /* 0x0000b00001207983 */ /* 0x000f260000100800 */
[----:B------:R-:W-:Y:S02]  /*2710*/  @P0 LOP3.LUT R18, R18, 0x4, RZ, 0xfc, !PT ;  /* 0x0000000412120812 */ /* 0x000fe400078efcff */
[----:B------:R-:W-:Y:S02]  /*2720*/  ISETP.GE.AND P0, PT, R16, R13, PT ;  /* 0x0000000d1000720c */ /* 0x000fe40003f06270 */
[----:B------:R-:W-:-:S02]  /*2730*/  SEL R7, R13, RZ, P1 ;  /* 0x000000ff0d077207 */ /* 0x000fc40000800000 */
[C---:B------:R-:W-:Y:S02]  /*2740*/  SEL R5, R13.reuse, RZ, P0 ;  /* 0x000000ff0d057207 */ /* 0x040fe40000000000 */
[----:B------:R-:W-:Y:S01]  /*2750*/  SEL R12, R13, RZ, P2 ;  /* 0x000000ff0d0c7207 */ /* 0x000fe20001000000 */
[----:B------:R-:W-:Y:S02]  /*2760*/  IMAD.IADD R20, R4, 0x1, R7 ;  /* 0x0000000104147824 */ /* 0x000fe400078e0207 */
[----:B------:R-:W-:Y:S02]  /*2770*/  IMAD.IADD R6, R16, 0x1, R5 ;  /* 0x0000000110067824 */ /* 0x000fe400078e0205 */
[----:B------:R-:W-:Y:S01]  /*2780*/  IMAD.IADD R14, R3, 0x1, R12 ;  /* 0x00000001030e7824 */ /* 0x000fe200078e020c */
[----:B------:R-:W-:Y:S02]  /*2790*/  SHF.R.S32.HI R21, RZ, 0x1f, R20 ;  /* 0x0000001fff157819 */ /* 0x000fe40000011414 */
[----:B------:R-:W-:Y:S01]  /*27a0*/  SHF.R.S32.HI R7, RZ, 0x1f, R6 ;  /* 0x0000001fff077819 */ /* 0x000fe20000011406 */
[----:B------:R-:W-:Y:S01]  /*27b0*/  IMAD.IADD R69, R69, 0x1, R15 ;  /* 0x0000000145457824 */ /* 0x000fe200078e020f */
[----:B------:R-:W-:-:S02]  /*27c0*/  IADD3 R71, R15, R71, RZ ;  /* 0x000000470f477210 */ /* 0x000fc40007ffe0ff */
[----:B------:R-:W-:Y:S02]  /*27d0*/  SHF.R.S32.HI R15, RZ, 0x1f, R14 ;  /* 0x0000001fff0f7819 */ /* 0x000fe4000001140e */
[CC--:B------:R-:W-:Y:S02]  /*27e0*/  LEA.HI R5, R7.reuse, R6.reuse, RZ, 0x3 ;  /* 0x0000000607057211 */ /* 0x0c0fe400078f18ff */
[----:B------:R-:W-:Y:S02]  /*27f0*/  LEA.HI R12, R7, R6, RZ, 0x5 ;  /* 0x00000006070c7211 */ /* 0x000fe400078f28ff */
[----:B------:R-:W-:Y:S02]  /*2800*/  LOP3.LUT R18, R18, 0xfffffffe, RZ, 0xc0, !PT ;  /* 0xfffffffe12127812 */ /* 0x000fe400078ec0ff */
[CC--:B------:R-:W-:Y:S02]  /*2810*/  LEA.HI R7, R21.reuse, R20.reuse, RZ, 0x3 ;  /* 0x0000001415077211 */ /* 0x0c0fe400078f18ff */
[----:B------:R-:W-:-:S02]  /*2820*/  LEA.HI R20, R21, R20, RZ, 0x5 ;  /* 0x0000001415147211 */ /* 0x000fc400078f28ff */
[CC--:B------:R-:W-:Y:S02]  /*2830*/  LEA.HI R6, R15.reuse, R14.reuse, RZ, 0x3 ;  /* 0x0000000e0f067211 */ /* 0x0c0fe400078f18ff */
[----:B------:R-:W-:Y:S02]  /*2840*/  @P2 LOP3.LUT R18, R18, 0x1, RZ, 0xfc, !PT ;  /* 0x0000000112122812 */ /* 0x000fe400078efcff */
[----:B------:R-:W-:Y:S01]  /*2850*/  LEA.HI R15, R15, R14, RZ, 0x5 ;  /* 0x0000000e0f0f7211 */ /* 0x000fe200078f28ff */
[----:B------:R-:W-:Y:S01]  /*2860*/  IMAD.SHL.U32 R14, R12, 0x80, RZ ;  /* 0x000000800c0e7824 */ /* 0x000fe200078e00ff */
[----:B-----5:R-:W-:Y:S01]  /*2870*/  SHF.R.S32.HI R31, RZ, 0x1f, R95 ;  /* 0x0000001fff1f7819 */ /* 0x020fe2000001145f */
[----:B------:R-:W-:Y:S01]  /*2880*/  IMAD.SHL.U32 R28, R20, 0x80, RZ ;  /* 0x00000080141c7824 */ /* 0x000fe200078e00ff */
[----:B------:R-:W-:Y:S01]  /*2890*/  LOP3.LUT R18, R18, 0xfffffffd, RZ, 0xc0, !PT ;  /* 0xfffffffd12127812 */ /* 0x000fe200078ec0ff */
[----:B------:R-:W-:Y:S01]  /*28a0*/  IMAD.SHL.U32 R21, R15, 0x80, RZ ;  /* 0x000000800f157824 */ /* 0x000fe200078e00ff */
[----:B------:R-:W-:-:S02]  /*28b0*/  LOP3.LUT R14, R14, 0xfffff000, RZ, 0xc0, !PT ;  /* 0xfffff0000e0e7812 */ /* 0x000fc400078ec0ff */
[----:B------:R-:W-:Y:S02]  /*28c0*/  @P1 LOP3.LUT R18, R18, 0x2, RZ, 0xfc, !PT ;  /* 0x0000000212121812 */ /* 0x000fe400078efcff */
[----:B------:R-:W-:Y:S02]  /*28d0*/  LOP3.LUT R28, R28, 0xfffff000, RZ, 0xc0, !PT ;  /* 0xfffff0001c1c7812 */ /* 0x000fe400078ec0ff */
[----:B------:R-:W-:Y:S02]  /*28e0*/  ISETP.GE.AND P1, PT, R137, UR4, PT ;  /* 0x0000000489007c0c */ /* 0x000fe4000bf26270 */
[----:B------:R-:W-:Y:S01]  /*28f0*/  LOP3.LUT R21, R21, 0xfffff000, RZ, 0xc0, !PT ;  /* 0xfffff00015157812 */ /* 0x000fe200078ec0ff */
[----:B------:R-:W-:Y:S01]  /*2900*/  IMAD.WIDE.U32 R68, R95, R10, R68 ;  /* 0x0000000a5f447225 */ /* 0x000fe200078e0044 */
[----:B------:R-:W-:-:S03]  /*2910*/  SHF.L.U64.HI R85, R8, 0x7, R9 ;  /* 0x0000000708557819 */ /* 0x000fc60000010209 */
[----:B------:R-:W-:Y:S01]  /*2920*/  IMAD.WIDE.U32 R64, R95, R8, R64 ;  /* 0x000000085f407225 */ /* 0x000fe200078e0040 */
[----:B------:R-:W-:-:S03]  /*2930*/  SHF.L.U64.HI R86, R10, 0x7, R11 ;  /* 0x000000070a567819 */ /* 0x000fc6000001020b */
[----:B------:R-:W-:Y:S01]  /*2940*/  IMAD.WIDE.U32 R66, R95, R8, R66 ;  /* 0x000000085f427225 */ /* 0x000fe200078e0042 */
[----:B------:R-:W-:-:S03]  /*2950*/  IADD3 R99, R30, 0x8, RZ ;  /* 0x000000081e637810 */ /* 0x000fc60007ffe0ff */
[----:B------:R-:W-:Y:S01]  /*2960*/  IMAD.WIDE.U32 R70, R95, R10, R70 ;  /* 0x0000000a5f467225 */ /* 0x000fe200078e0046 */
[----:B------:R-:W-:-:S03]  /*2970*/  SHF.R.S32.HI R78, RZ, 0x1f, R0 ;  /* 0x0000001fff4e7819 */ /* 0x000fc60000011400 */
[----:B------:R-:W-:Y:S01]  /*2980*/  IMAD.SHL.U32 R98, R13, 0x2, RZ ;  /* 0x000000020d627824 */ /* 0x000fe200078e00ff */
[----:B------:R-:W-:Y:S01]  /*2990*/  @!P6 BAR.SYNC.DEFER_BLOCKING 0x9, 0x100 ;  /* 0x024400000000eb1d */ /* 0x000fe20000010000 */
[C---:B--2---:R-:W-:Y:S02]  /*29a0*/  LOP3.LUT R12, R27.reuse, 0x18, R5, 0xf8, !PT ;  /* 0x000000181b0c7812 */ /* 0x044fe400078ef805 */
[C---:B------:R-:W-:Y:S02]  /*29b0*/  LOP3.LUT R20, R27.reuse, 0x18, R6, 0xf8, !PT ;  /* 0x000000181b147812 */ /* 0x040fe400078ef806 */
[----:B------:R-:W-:Y:S02]  /*29c0*/  LOP3.LUT R27, R27, 0x18, R7, 0xf8, !PT ;  /* 0x000000181b1b7812 */ /* 0x000fe400078ef807 */
[----:B---3--:R-:W-:Y:S01]  /*29d0*/  LOP3.LUT R15, R12, R34, RZ, 0x3c, !PT ;  /* 0x000000220c0f7212 */ /* 0x008fe200078e3cff */
[----:B------:R-:W-:Y:S01]  /*29e0*/  IMAD R12, R31, R8, RZ ;  /* 0x000000081f0c7224 */ /* 0x000fe200078e02ff */
[----:B------:R-:W-:-:S02]  /*29f0*/  LOP3.LUT R27, R27, R34, RZ, 0x3c, !PT ;  /* 0x000000221b1b7212 */ /* 0x000fc400078e3cff */
[--C-:B----4-:R-:W-:Y:S01]  /*2a00*/  IADD3 R94, R15, R14, R33.reuse ;  /* 0x0000000e0f5e7210 */ /* 0x110fe20007ffe021 */
[----:B------:R-:W-:Y:S01]  /*2a10*/  IMAD R15, R95, R9, R12 ;  /* 0x000000095f0f7224 */ /* 0x000fe200078e020c */
[----:B------:R-:W-:Y:S01]  /*2a20*/  LOP3.LUT R20, R20, R34, RZ, 0x3c, !PT ;  /* 0x0000002214147212 */ /* 0x000fe200078e3cff */
[----:B------:R-:W-:Y:S01]  /*2a30*/  IMAD R12, R31, R10, RZ ;  /* 0x0000000a1f0c7224 */ /* 0x000fe200078e02ff */
[--C-:B------:R-:W-:Y:S02]  /*2a40*/  IADD3 R92, R27, R28, R33.reuse ;  /* 0x0000001c1b5c7210 */ /* 0x100fe40007ffe021 */
[----:B------:R-:W-:Y:S01]  /*2a50*/  SEL R28, RZ, 0x20, P1 ;  /* 0x00000020ff1c7807 */ /* 0x000fe20000800000 */
[----:B------:R-:W-:Y:S01]  /*2a60*/  IMAD R73, R95, R11, R12 ;  /* 0x0000000b5f497224 */ /* 0x000fe200078e020c */
[----:B------:R-:W-:Y:S02]  /*2a70*/  IADD3 R93, R20, R21, R33 ;  /* 0x00000015145d7210 */ /* 0x000fe40007ffe021 */
[----:B------:R-:W-:-:S02]  /*2a80*/  LOP3.LUT R20, R5, 0xfffffff8, RZ, 0xc0, !PT ;  /* 0xfffffff805147812 */ /* 0x000fc400078ec0ff */
[----:B------:R-:W-:Y:S02]  /*2a90*/  LOP3.LUT R21, R6, 0xfffffff8, RZ, 0xc0, !PT ;  /* 0xfffffff806157812 */ /* 0x000fe400078ec0ff */
[----:B------:R-:W-:Y:S02]  /*2aa0*/  LOP3.LUT R27, R7, 0xfffffff8, RZ, 0xc0, !PT ;  /* 0xfffffff8071b7812 */ /* 0x000fe400078ec0ff */
[----:B------:R-:W-:Y:S01]  /*2ab0*/  LOP3.LUT R28, R29, R28, RZ, 0xfc, !PT ;  /* 0x0000001c1d1c7212 */ /* 0x000fe200078efcff */
[----:B------:R-:W-:Y:S01]  /*2ac0*/  IMAD.SHL.U32 R9, R10, 0x80, RZ ;  /* 0x000000800a097824 */ /* 0x000fe200078e00ff */
[----:B------:R-:W-:Y:S01]  /*2ad0*/  SHF.R.S32.HI R91, RZ, 0x1f, R20 ;  /* 0x0000001fff5b7819 */ /* 0x000fe20000011414 */
[----:B------:R-:W-:Y:S01]  /*2ae0*/  IMAD.IADD R75, R69, 0x1, R73 ;  /* 0x00000001454b7824 */ /* 0x000fe200078e0249 */
[----:B------:R-:W-:Y:S01]  /*2af0*/  SHF.R.S32.HI R90, RZ, 0x1f, R21 ;  /* 0x0000001fff5a7819 */ /* 0x000fe20000011415 */
[----:B------:R-:W-:Y:S01]  /*2b00*/  IMAD.SHL.U32 R8, R8, 0x80, RZ ;  /* 0x0000008008087824 */ /* 0x000fe200078e00ff */
[----:B------:R-:W-:Y:S01]  /*2b10*/  SHF.R.S32.HI R87, RZ, 0x1f, R27 ;  /* 0x0000001fff577819 */ /* 0x000fe2000001141b */
[----:B------:R-:W-:Y:S01]  /*2b20*/  IMAD R10, R32, 0xc0, R142 ;  /* 0x000000c0200a7824 */ /* 0x000fe200078e028e */
[----:B------:R-:W-:Y:S01]  /*2b30*/  LOP3.LUT R29, R29, 0x1, RZ, 0xc0, !PT ;  /* 0x000000011d1d7812 */ /* 0x000fe200078ec0ff */
[----:B------:R-:W-:Y:S01]  /*2b40*/  IMAD.IADD R76, R65, 0x1, R15 ;  /* 0x00000001414c7824 */ /* 0x000fe200078e020f */
[C---:B------:R-:W-:Y:S01]  /*2b50*/  LOP3.LUT R30, R28.reuse, 0x2, RZ, 0xc0, !PT ;  /* 0x000000021c1e7812 */ /* 0x040fe200078ec0ff */
[----:B------:R-:W-:Y:S01]  /*2b60*/  IMAD.IADD R74, R15, 0x1, R67 ;  /* 0x000000010f4a7824 */ /* 0x000fe200078e0243 */
[----:B------:R-:W-:Y:S01]  /*2b70*/  LOP3.LUT R31, R28, 0x4, RZ, 0xc0, !PT ;  /* 0x000000041c1f7812 */ /* 0x000fe200078ec0ff */
[----:B------:R-:W-:-:S07]  /*2b80*/  IMAD.IADD R73, R73, 0x1, R71 ;  /* 0x0000000149497824 */ /* 0x000fce00078e0247 */
.L_x_12418:
[----:B--2---:R-:W2:Y:S01]  /*2b90*/  LDL R35, [R1+0x68] ;  /* 0x0000680001237983 */ /* 0x004ea20000100800 */
        /* <DEDUP_REMOVED lines=11> */
[----:B---3--:R-:W3:Y:S08]  /*2c50*/  @!P1 LDC.64 R12, c[0x0][0x418] ;  /* 0x00010600ff0c9b82 */ /* 0x008ef00000000a00 */
        /* <DEDUP_REMOVED lines=35> */
[----:B------:R-:W-:Y:S02]  /*2e90*/  VIMNMX R83, R83, 0x80, PT ;  /* 0x0000008053537848 */ /* 0x000fe40003fe0100 */
[----:B------:R-:W-:Y:S01]  /*2ea0*/  IADD3 R13, R13, R15, RZ ;  /* 0x0000000f0d0d7210 */ /* 0x000fe20007ffe0ff */
        /* <DEDUP_REMOVED lines=36> */
[----:B------:R-:W2:Y:S04]  /*30f0*/  LDL.64 R102, [R1] ;  /* 0x0000000001667983 */ /* 0x000ea80000100a00 */
        /* <DEDUP_REMOVED lines=45> */
.L_x_12364:
[----:B------:R-:W-:Y:S05]  /*33d0*/  BSYNC B1 ;  /* 0x0000000000017941 */ /* 0x000fea0003800000 */
.L_x_12363:
[----:B-----5:R-:W-:Y:S01]  /*33e0*/  IMAD.MOV.U32 R11, RZ, RZ, R32 ;  /* 0x000000ffff0b7224 */ /* 0x020fe200078e0020 */
[----:B------:R-:W-:Y:S01]  /*33f0*/  UISETP.NE.AND UP0, UPT, UR41, 0x3, UPT ;  /* 0x000000032900788c */ /* 0x000fe2000bf05270 */
[----:B0-----:R-:W-:-:S05]  /*3400*/  IMAD.MOV.U32 R12, RZ, RZ, R33 ;  /* 0x000000ffff0c7224 */ /* 0x001fca00078e0021 */
        /* <DEDUP_REMOVED lines=40> */
.L_x_12365:
[----:B------:R-:W-:Y:S01]  /*3690*/  IMAD R57, R19, 0x8, R2 ;  /* 0x0000000813397824 */ /* 0x000fe200078e0202 */
[----:B------:R-:W-:Y:S01]  /*36a0*/  SHF.L.U32 R84, R141, 0x1f, RZ ;  /* 0x0000001f8d547819 */ /* 0x000fe200000006ff */
[----:B------:R-:W-:Y:S03]  /*36b0*/  BSSY B1, `(.L_x_12366) ;  /* 0x0000003000017945 */ /* 0x000fe60003800000 */
[----:B------:R-:W0:Y:S02]  /*36c0*/  SYNCS.PHASECHK.TRANS64.TRYWAIT P4, [R57+URZ+0x2d890], R84 ;  /* 0x02d89054390075a7 */ /* 0x000e24000808017f */
[----:B0-----:R-:W-:Y:S05]  /*36d0*/  @!P4 BRA `(.L_x_12367) ;  /* 0x000001b000c0c947 */ /* 0x001fea0003800000 */
.L_x_12642:
[----:B------:R-:W-:Y:S05]  /*36e0*/  BSYNC B1 ;  /* 0x0000000000017941 */ /* 0x000fea0003800000 */
.L_x_12366:
[----:B------:R-:W-:-:S03]  /*36f0*/  UMOV UR4, 0xffffffff ;  /* 0xffffffff00047882 */ /* 0x000fc60000000000 */
[----:B------:R-:W-:Y:S05]  /*3700*/  BRA.DIV UR4, `(.L_x_12368) ;  /* 0x000001b204c87947 */ /* 0x000fea000b800000 */
[----:B------:R-:W1:Y:S04]  /*3710*/  SHFL.IDX PT, R61, R61, RZ, 0x1e1f ;  /* 0x001e1fff3d3d7589 */ /* 0x000e6800000e0000 */
[----:B------:R-:W2:Y:S02]  /*3720*/  SHFL.IDX PT, R60, R60, RZ, 0x1e1f ;  /* 0x001e1fff3c3c7589 */ /* 0x000ea400000e0000 */
.L_x_12646:
[----:B------:R-:W-:Y:S05]  /*3730*/  @P3 BRA `(.L_x_12369) ;  /* 0x0000003800143947 */ /* 0x000fea0003800000 */
[----:B------:R-:W-:Y:S01]  /*3740*/  ISETP.NE.AND P3, PT, R29, RZ, PT ;  /* 0x000000ff1d00720c */ /* 0x000fe20003f65270 */
[----:B------:R-:W-:-:S12]  /*3750*/  BSSY B1, `(.L_x_12370) ;  /* 0x0000036000017945 */ /* 0x000fd80003800000 */
[----:B------:R-:W-:Y:S05]  /*3760*/  @!P3 BRA `(.L_x_12371) ;  /* 0x0000000000d0b947 */ /* 0x000fea0003800000 */
[----:B------:R-:W3:Y:S01]  /*3770*/  LDL.64 R112, [R1] ;  /* 0x0000000001707983 */ /* 0x000ee20000100a00 */
        /* <DEDUP_REMOVED lines=26> */
[----:B------:R-:W-:-:S04]  /*3920*/  FMUL.FTZ R52, R15, R54 ;  /* 0x000000360f347220 */ /* 0x000fc80000410000 */
        /* <DEDUP_REMOVED lines=20> */
.L_x_12373:
[----:B------:R-:W-:Y:S05]  /*3a70*/  BSYNC B2 ;  /* 0x0000000000027941 */ /* 0x000fea0003800000 */
.L_x_12372:
[----:B--2---:R-:W-:-:S04]  /*3a80*/  LEA R52, P3, R16, R60, 0x1 ;  /* 0x0000003c10347211 */ /* 0x004fc800078608ff */
[----:B-1----:R-:W-:-:S05]  /*3a90*/  LEA.HI.X R53, R16, R61, R17, 0x1, P3 ;  /* 0x0000003d10357211 */ /* 0x002fca00018f0c11 */
[----:B------:R3:W-:Y:S04]  /*3aa0*/  ST.E.128 desc[UR38][R52.64], R12 ;  /* 0x0000000c34007985 */ /* 0x0007e8000c101d26 */
.L_x_12371:
[----:B------:R-:W-:Y:S05]  /*3ab0*/  BSYNC B1 ;  /* 0x0000000000017941 */ /* 0x000fea0003800000 */
.L_x_12370:
        /* <DEDUP_REMOVED lines=50> */
.L_x_12377:
[----:B------:R-:W-:Y:S05]  /*3de0*/  BSYNC B2 ;  /* 0x0000000000027941 */ /* 0x000fea0003800000 */
.L_x_12376:
[----:B------:R-:W3:Y:S01]  /*3df0*/  LDL R11, [R1+0x14] ;  /* 0x00001400010b7983 */ /* 0x000ee20000100800 */
[----:B--2---:R-:W-:Y:S02]  /*3e00*/  IMAD.MOV.U32 R48, RZ, RZ, R60 ;  /* 0x000000ffff307224 */ /* 0x004fe400078e003c */
[----:B-1----:R-:W-:Y:S01]  /*3e10*/  IMAD.MOV.U32 R49, RZ, RZ, R61 ;  /* 0x000000ffff317224 */ /* 0x002fe200078e003d */
[----:B---3--:R-:W-:-:S05]  /*3e20*/  SHF.L.U32 R11, R11, 0x3, RZ ;  /* 0x000000030b0b7819 */ /* 0x008fca00000006ff */
[----:B------:R-:W-:-:S05]  /*3e30*/  IMAD.WIDE R48, R11, 0x2, R48 ;  /* 0x000000020b307825 */ /* 0x000fca00078e0230 */
[----:B------:R4:W-:Y:S02]  /*3e40*/  ST.E.128 desc[UR38][R48.64], R12 ;  /* 0x0000000c30007985 */ /* 0x0009e4000c101d26 */
.L_x_12375:
[----:B------:R-:W-:Y:S05]  /*3e50*/  BSYNC B1 ;  /* 0x0000000000017941 */ /* 0x000fea0003800000 */
.L_x_12374:
        /* <DEDUP_REMOVED lines=52> */
.L_x_12381:
[----:B------:R-:W-:Y:S05]  /*41a0*/  BSYNC B2 ;  /* 0x0000000000027941 */ /* 0x000fea0003800000 */
.L_x_12380:
[----:B------:R-:W3:Y:S01]  /*41b0*/  LDL R11, [R1+0x18] ;  /* 0x00001800010b7983 */ /* 0x000ee20000100800 */
[----:B-1----:R-:W-:Y:S01]  /*41c0*/  MOV R45, R61 ;  /* 0x0000003d002d7202 */ /* 0x002fe20000000f00 */
[----:B--2---:R-:W-:Y:S02]  /*41d0*/  IMAD.MOV.U32 R44, RZ, RZ, R60 ;  /* 0x000000ffff2c7224 */ /* 0x004fe400078e003c */
[----:B---3--:R-:W-:-:S04]  /*41e0*/  IMAD.SHL.U32 R11, R11, 0x8, RZ ;  /* 0x000000080b0b7824 */ /* 0x008fc800078e00ff */
[----:B------:R-:W-:-:S05]  /*41f0*/  IMAD.WIDE R44, R11, 0x2, R44 ;  /* 0x000000020b2c7825 */ /* 0x000fca00078e022c */
[----:B------:R1:W-:Y:S02]  /*4200*/  ST.E.128 desc[UR38][R44.64], R12 ;  /* 0x0000000c2c007985 */ /* 0x0003e4000c101d26 */
.L_x_12379:
[----:B------:R-:W-:Y:S05]  /*4210*/  BSYNC B1 ;  /* 0x0000000000017941 */ /* 0x000fea0003800000 */
.L_x_12378:
        /* <DEDUP_REMOVED lines=52> */
.L_x_12385:
[----:B------:R-:W-:Y:S05]  /*4560*/  BSYNC B2 ;  /* 0x0000000000027941 */ /* 0x000fea0003800000 */
.L_x_12384:
[----:B------:R-:W3:Y:S01]  /*4570*/  LDL R11, [R1+0x24] ;  /* 0x00002400010b7983 */ /* 0x000ee20000100800 */
[----:B--2---:R-:W-:-:S04]  /*4580*/  LEA R40, P3, R136, R60, 0x1 ;  /* 0x0000003c88287211 */ /* 0x004fc800078608ff */
[----:B---3--:R-:W-:-:S05]  /*4590*/  LEA.HI.X R41, R136, R61, R11, 0x1, P3 ;  /* 0x0000003d88297211 */ /* 0x008fca00018f0c0b */
[----:B------:R1:W-:Y:S04]  /*45a0*/  ST.E.128 desc[UR38][R40.64], R12 ;  /* 0x0000000c28007985 */ /* 0x0003e8000c101d26 */
.L_x_12383:
[----:B------:R-:W-:Y:S05]  /*45b0*/  BSYNC B1 ;  /* 0x0000000000017941 */ /* 0x000fea0003800000 */
.L_x_12382:
        /* <DEDUP_REMOVED lines=45> */
[----:B------:R-:W-:-:S05]  /*4890*/  HADD2.F32 R14, -RZ, R14.H1_H1 ;  /* 0x3000000eff0e7230 */ /* 0x000fca0000004100 */
[-C--:B------:R-:W-:Y:S01]  /*48a0*/  FMUL.FTZ R42, R14, R103.reuse ;  /* 0x000000670e2a7220 */ /* 0x080fe20000410000 */
[----:B------:R-:W-:-:S03]  /*48b0*/  FMUL.FTZ R103, R37, R103 ;  /* 0x0000006725677220 */ /* 0x000fc60000410000 */
[-C--:B------:R-:W-:Y:S01]  /*48c0*/  FFMA.FTZ R42, R37, R102.reuse, -R42 ;  /* 0x00000066252a7223 */ /* 0x080fe2000001082a */
[----:B------:R-:W-:Y:S01]  /*48d0*/  FFMA.FTZ R103, R14, R102, R103 ;  /* 0x000000660e677223 */ /* 0x000fe20000010067 */
[----:B------:R-:W-:Y:S01]  /*48e0*/  F2FP.F16.F32.PACK_AB R37, R13, R12 ;  /* 0x0000000c0d25723e */ /* 0x000fe200000000ff */
[----:B------:R-:W-:Y:S01]  /*48f0*/  IMAD.MOV.U32 R13, RZ, RZ, R11 ;  /* 0x000000ffff0d7224 */ /* 0x000fe200078e000b */
[----:B------:R-:W-:Y:S02]  /*4900*/  F2FP.F16.F32.PACK_AB R12, R36, R15 ;  /* 0x0000000f240c723e */ /* 0x000fe400000000ff */
[----:B------:R-:W-:Y:S01]  /*4910*/  F2FP.F16.F32.PACK_AB R14, R103, R42 ;  /* 0x0000002a670e723e */ /* 0x000fe200000000ff */
[----:B------:R-:W-:-:S07]  /*4920*/  IMAD.MOV.U32 R15, RZ, RZ, R37 ;  /* 0x000000ffff0f7224 */ /* 0x000fce00078e0025 */
.L_x_12389:
[----:B------:R-:W-:Y:S05]  /*4930*/  BSYNC B2 ;  /* 0x0000000000027941 */ /* 0x000fea0003800000 */
.L_x_12388:
[----:B--2---:R1:W-:Y:S02]  /*4940*/  ST.E.128 desc[UR38][R40.64], R12 ;  /* 0x0000000c28007985 */ /* 0x0043e4000c101d26 */
.L_x_12387:
[----:B------:R-:W-:Y:S05]  /*4950*/  BSYNC B1 ;  /* 0x0000000000017941 */ /* 0x000fea0003800000 */
.L_x_12386:
        /* <DEDUP_REMOVED lines=51> */
.L_x_12391:
[----:B------:R-:W-:Y:S05]  /*4c90*/  BSYNC B1 ;  /* 0x0000000000017941 */ /* 0x000fea0003800000 */
.L_x_12390:
[----:B--2---:R1:W-:Y:S01]  /*4ca0*/  ST.E.128 desc[UR38][R36.64], R12 ;  /* 0x0000000c24007985 */ /* 0x0043e2000c101d26 */
[----:B------:R-:W-:Y:S05]  /*4cb0*/  BRA `(.L_x_12369) ;  /* 0x0000002000b47947 */ /* 0x000fea0003800000 */
.L_x_12362:
        /* <DEDUP_REMOVED lines=46> */
.L_x_12393:
[----:B------:R-:W-:Y:S05]  /*4fa0*/  BSYNC B1 ;  /* 0x0000000000017941 */ /* 0x000fea0003800000 */
.L_x_12392:
        /* <DEDUP_REMOVED lines=47> */
.L_x_12394:
[----:B------:R-:W-:Y:S01]  /*52a0*/  LEA R57, R19, R2, 0x3 ;  /* 0x0000000213397211 */ /* 0x000fe200078e18ff */
[----:B------:R-:W-:Y:S01]  /*52b0*/  BSSY B1, `(.L_x_12395) ;  /* 0x0000004000017945 */ /* 0x000fe20003800000 */
[----:B------:R-:W-:-:S04]  /*52c0*/  SHF.L.U32 R84, R141, 0x1f, RZ ;  /* 0x0000001f8d547819 */ /* 0x000fc800000006ff */
[----:B------:R-:W0:Y:S02]  /*52d0*/  SYNCS.PHASECHK.TRANS64.TRYWAIT P4, [R57+URZ+0x2d890], R84 ;  /* 0x02d89054390075a7 */ /* 0x000e24000808017f */
[----:B0-----:R-:W-:Y:S05]  /*52e0*/  @!P4 BRA `(.L_x_12396) ;  /* 0x00000198001cc947 */ /* 0x001fea0003800000 */
.L_x_12647:
[----:B------:R-:W-:Y:S05]  /*52f0*/  BSYNC B1 ;  /* 0x0000000000017941 */ /* 0x000fea0003800000 */
.L_x_12395:
[----:B------:R-:W-:-:S03]  /*5300*/  UMOV UR4, 0xffffffff ;  /* 0xffffffff00047882 */ /* 0x000fc60000000000 */
[----:B------:R-:W-:Y:S05]  /*5310*/  BRA.DIV UR4, `(.L_x_12397) ;  /* 0x0000019a04247947 */ /* 0x000fea000b800000 */
[----:B------:R1:W2:Y:S04]  /*5320*/  SHFL.IDX PT, R89, R61, RZ, 0x1e1f ;  /* 0x001e1fff3d597589 */ /* 0x0002a800000e0000 */
[----:B------:R1:W3:Y:S02]  /*5330*/  SHFL.IDX PT, R88, R60, RZ, 0x1e1f ;  /* 0x001e1fff3c587589 */ /* 0x0002e400000e0000 */
.L_x_12651:
        /* <DEDUP_REMOVED lines=40> */
[CC--:B------:R-:W-:Y:S01]  /*55c0*/  FMUL.FTZ R61, R13.reuse, R106.reuse ;  /* 0x0000006a0d3d7220 */ /* 0x0c0fe20000410000 */
        /* <DEDUP_REMOVED lines=13> */
[CC--:B------:R-:W-:Y:S01]  /*56a0*/  FMUL.FTZ R104, R105.reuse, R106.reuse ;  /* 0x0000006a69687220 */ /* 0x0c0fe20000410000 */
[C---:B------:R-:W-:Y:S01]  /*56b0*/  FMUL.FTZ R106, R52.reuse, R106 ;  /* 0x0000006a346a7220 */ /* 0x040fe20000410000 */
[----:B------:R-:W-:Y:S02]  /*56c0*/  HADD2.F32 R40, -RZ, R40.H0_H0 ;  /* 0x20000028ff287230 */ /* 0x000fe40000004100 */
[-C--:B------:R-:W-:Y:S01]  /*56d0*/  FFMA.FTZ R52, R52, R41.reuse, -R104 ;  /* 0x0000002934347223 */ /* 0x080fe20000010868 */
[----:B------:R-:W-:Y:S01]  /*56e0*/  FFMA.FTZ R41, R105, R41, R106 ;  /* 0x0000002969297223 */ /* 0x000fe2000001006a */
[----:B------:R-:W-:-:S02]  /*56f0*/  HADD2.F32 R105, -RZ, R119.H0_H0 ;  /* 0x20000077ff697230 */ /* 0x000fc40000004100 */
[----:B------:R-:W-:Y:S01]  /*5700*/  HADD2.F32 R106, -RZ, R63.H0_H0 ;  /* 0x2000003fff6a7230 */ /* 0x000fe20000004100 */
[----:B------:R-:W-:Y:S01]  /*5710*/  F2FP.F16.F32.PACK_AB R52, R52, R61 ;  /* 0x0000003d3434723e */ /* 0x000fe200000000ff */
[----:B------:R-:W-:Y:S01]  /*5720*/  HADD2.F32 R42, -RZ, R42.H0_H0 ;  /* 0x2000002aff2a7230 */ /* 0x000fe20000004100 */
        /* <DEDUP_REMOVED lines=57> */
.L_x_12401:
[----:B------:R-:W-:Y:S05]  /*5ac0*/  BSYNC B2 ;  /* 0x0000000000027941 */ /* 0x000fea0003800000 */
.L_x_12400:
[----:B---3--:R-:W-:-:S04]  /*5ad0*/  LEA R40, P3, R20, R88, 0x1 ;  /* 0x0000005814287211 */ /* 0x008fc800078608ff */
[----:B------:R-:W-:Y:S02]  /*5ae0*/  LEA.HI.X R41, R20, R89, R91, 0x1, P3 ;  /* 0x0000005914297211 */ /* 0x000fe400018f0c5b */
[----:B------:R-:W-:-:S03]  /*5af0*/  ISETP.GE.AND P3, PT, R103, R11, PT ;  /* 0x0000000b6700720c */ /* 0x000fc60003f66270 */
[----:B--2---:R2:W-:Y:S10]  /*5b00*/  ST.E.128 desc[UR38][R40.64], R12 ;  /* 0x0000000c28007985 */ /* 0x0045f4000c101d26 */
[----:B--2---:R-:W-:-:S05]  /*5b10*/  @!P3 IMAD.WIDE R12, R103, 0x2, R88 ;  /* 0x00000002670cb825 */ /* 0x004fca00078e0258 */
[----:B-1----:R4:W-:Y:S02]  /*5b20*/  @!P3 ST.E.128 desc[UR38][R12.64], R60 ;  /* 0x0000003c0c00b985 */ /* 0x0029e4000c101d26 */
.L_x_12399:
[----:B------:R-:W-:Y:S05]  /*5b30*/  BSYNC B1 ;  /* 0x0000000000017941 */ /* 0x000fea0003800000 */
.L_x_12398:
        /* <DEDUP_REMOVED lines=23> */
[----:B------:R-:W-:-:S03]  /*5cb0*/  IMAD R12, R19, 0x3000, R93 ;  /* 0x00003000130c7824 */ /* 0x000fc600078e025d */
[----:B------:R-:W-:Y:S01]  /*5cc0*/  LEA R40, R40, R2, 0x1 ;  /* 0x0000000228287211 */ /* 0x000fe200078e08ff */
[----:B------:R-:W-:-:S05]  /*5cd0*/  IMAD R12, R12, 0x2, R2 ;  /* 0x000000020c0c7824 */ /* 0x000fca00078e0202 */
        /* <DEDUP_REMOVED lines=55> */
[----:B------:R-:W-:Y:S01]  /*6050*/  HADD2.F32 R53, -RZ, R114.H1_H1 ;  /* 0x30000072ff357230 */ /* 0x000fe20000004100 */
        /* <DEDUP_REMOVED lines=14> */
[--C-:B------:R-:W-:Y:S02]  /*6140*/  HADD2.F32 R40, -RZ, R113.reuse.H0_H0 ;  /* 0x20000071ff287230 */ /* 0x100fe40000004100 */
        /* <DEDUP_REMOVED lines=22> */
.L_x_12405:
[----:B------:R-:W-:Y:S05]  /*62b0*/  BSYNC B2 ;  /* 0x0000000000027941 */ /* 0x000fea0003800000 */
.L_x_12404:
[----:B------:R-:W-:-:S04]  /*62c0*/  LEA R36, P3, R21, R88, 0x1 ;  /* 0x0000005815247211 */ /* 0x000fc800078608ff */
[----:B------:R-:W-:Y:S02]  /*62d0*/  LEA.HI.X R37, R21, R89, R90, 0x1, P3 ;  /* 0x0000005915257211 */ /* 0x000fe400018f0c5a */
[----:B------:R-:W-:-:S03]  /*62e0*/  ISETP.GE.AND P3, PT, R52, R11, PT ;  /* 0x0000000b3400720c */ /* 0x000fc60003f66270 */
[----:B---3--:R3:W-:Y:S10]  /*62f0*/  ST.E.128 desc[UR38][R36.64], R12 ;  /* 0x0000000c24007985 */ /* 0x0087f4000c101d26 */
[----:B---3--:R-:W-:-:S05]  /*6300*/  @!P3 IMAD.WIDE R12, R52, 0x2, R88 ;  /* 0x00000002340cb825 */ /* 0x008fca00078e0258 */
[----:B--2---:R2:W-:Y:S02]  /*6310*/  @!P3 ST.E.128 desc[UR38][R12.64], R40 ;  /* 0x000000280c00b985 */ /* 0x0045e4000c101d26 */
.L_x_12403:
[----:B------:R-:W-:Y:S05]  /*6320*/  BSYNC B1 ;  /* 0x0000000000017941 */ /* 0x000fea0003800000 */
.L_x_12402:
        /* <DEDUP_REMOVED lines=22> */
[----:B------:R-:W-:Y:S01]  /*6490*/  IADD3 R12, R12, R13, R14 ;  /* 0x0000000d0c0c7210 */ /* 0x000fe20007ffe00e */
[----:B------:R-:W-:-:S04]  /*64a0*/  IMAD R13, R19, 0x3000, R92 ;  /* 0x00003000130d7824 */ /* 0x000fc800078e025c */
        /* <DEDUP_REMOVED lines=8> */
[----:B---3--:R-:W-:Y:S01]  /*6530*/  HADD2.F32 R43, -RZ, R37.H0_H0 ;  /* 0x20000025ff2b7230 */ /* 0x008fe20000004100 */
        /* <DEDUP_REMOVED lines=31> */
[----:B------:R-:W-:Y:S01]  /*6730*/  FMUL.FTZ R39, R49, R39 ;  /* 0x0000002731277220 */ /* 0x000fe20000410000 */
[----:B------:R-:W-:Y:S02]  /*6740*/  HADD2.F32 R32, -RZ, R32.H0_H0 ;  /* 0x20000020ff207230 */ /* 0x000fe40000004100 */
[----:B------:R-:W-:Y:S02]  /*6750*/  HADD2.F32 R111, -RZ, R111.H0_H0 ;  /* 0x2000006fff6f7230 */ /* 0x000fe40000004100 */
[-C--:B------:R-:W-:Y:S01]  /*6760*/  FFMA.FTZ R39, R45, R48.reuse, R39 ;  /* 0x000000302d277223 */ /* 0x080fe20000010027 */
[----:B------:R-:W-:Y:S01]  /*6770*/  SHF.R.U32.HI R45, RZ, 0x10, R35 ;  /* 0x00000010ff2d7819 */ /* 0x000fe20000011623 */
[----:B------:R-:W-:Y:S01]  /*6780*/  FFMA.FTZ R50, R49, R48, -R50 ;  /* 0x0000003031327223 */ /* 0x000fe20000010832 */
[--C-:B------:R-:W-:Y:S01]  /*6790*/  SHF.R.U64 R35, R46, 0x10, R47.reuse ;  /* 0x000000102e237819 */ /* 0x100fe2000000122f */
[----:B------:R-:W-:Y:S01]  /*67a0*/  HADD2.F32 R109, -RZ, R109.H0_H0 ;  /* 0x2000006dff6d7230 */ /* 0x000fe20000004100 */
[----:B------:R-:W-:Y:S01]  /*67b0*/  SHF.R.U32.HI R46, RZ, 0x10, R47 ;  /* 0x00000010ff2e7819 */ /* 0x000fe2000001162f */
[----:B------:R-:W-:-:S02]  /*67c0*/  HADD2.F32 R45, -RZ, R45.H0_H0 ;  /* 0x2000002dff2d7230 */ /* 0x000fc40000004100 */
[----:B------:R-:W-:Y:S02]  /*67d0*/  HADD2.F32 R35, -RZ, R35.H0_H0 ;  /* 0x20000023ff237230 */ /* 0x000fe40000004100 */
[----:B------:R-:W-:Y:S02]  /*67e0*/  HADD2.F32 R46, -RZ, R46.H0_H0 ;  /* 0x2000002eff2e7230 */ /* 0x000fe40000004100 */
[----:B------:R-:W-:-:S03]  /*67f0*/  IMAD.MOV.U32 R13, RZ, RZ, R33 ;  /* 0x000000ffff0d7224 */ /* 0x000fc600078e0021 */
        /* <DEDUP_REMOVED lines=14> */
[----:B------:R-:W-:-:S05]  /*68e0*/  HADD2.F32 R37, -RZ, R36.H1_H1 ;  /* 0x30000024ff257230 */ /* 0x000fca0000004100 */
        /* <DEDUP_REMOVED lines=10> */
[C---:B------:R-:W-:Y:S01]  /*6990*/  FMUL.FTZ R111, R12.reuse, R111 ;  /* 0x0000006f0c6f7220 */ /* 0x040fe20000410000 */
[----:B------:R-:W-:Y:S01]  /*69a0*/  F2FP.F16.F32.PACK_AB R36, R37, R112 ;  /* 0x000000702524723e */ /* 0x000fe200000000ff */
[----:B------:R-:W-:Y:S01]  /*69b0*/  FFMA.FTZ R12, R12, R109, -R49 ;  /* 0x0000006d0c0c7223 */ /* 0x000fe20000010831 */
[----:B------:R-:W-:-:S02]  /*69c0*/  HADD2.F32 R49, -RZ, R34.H0_H0 ;  /* 0x20000022ff317230 */ /* 0x000fc40000004100 */
[-C--:B------:R-:W-:Y:S01]  /*69d0*/  FMUL.FTZ R53, R38, R35.reuse ;  /* 0x0000002326357220 */ /* 0x080fe20000410000 */
[----:B------:R-:W-:Y:S01]  /*69e0*/  FMUL.FTZ R55, R14, R35 ;  /* 0x000000230e377220 */ /* 0x000fe20000410000 */
[----:B------:R-:W-:Y:S01]  /*69f0*/  FFMA.FTZ R32, R32, R109, R111 ;  /* 0x0000006d20207223 */ /* 0x000fe2000001006f */
[----:B------:R-:W-:Y:S01]  /*6a00*/  MOV R37, R43 ;  /* 0x0000002b00257202 */ /* 0x000fe20000000f00 */
[-C--:B------:R-:W-:Y:S01]  /*6a10*/  FFMA.FTZ R35, R14, R49.reuse, -R53 ;  /* 0x000000310e237223 */ /* 0x080fe20000010835 */
[----:B------:R-:W-:-:S04]  /*6a20*/  FFMA.FTZ R49, R38, R49, R55 ;  /* 0x0000003126317223 */ /* 0x000fc80000010037 */
[----:B------:R-:W-:Y:S01]  /*6a30*/  F2FP.F16.F32.PACK_AB R14, R35, R12 ;  /* 0x0000000c230e723e */ /* 0x000fe200000000ff */
[----:B------:R-:W-:Y:S01]  /*6a40*/  IMAD.MOV.U32 R12, RZ, RZ, R46 ;  /* 0x000000ffff0c7224 */ /* 0x000fe200078e002e */
[----:B------:R-:W-:-:S07]  /*6a50*/  F2FP.F16.F32.PACK_AB R38, R49, R32 ;  /* 0x000000203126723e */ /* 0x000fce00000000ff */
.L_x_12407:
[----:B------:R-:W-:Y:S05]  /*6a60*/  BSYNC B1 ;  /* 0x0000000000017941 */ /* 0x000fea0003800000 */
.L_x_12406:
[----:B--2---:R2:W-:Y:S01]  /*6a70*/  ST.E.128 desc[UR38][R40.64], R12 ;  /* 0x0000000c28007985 */ /* 0x0045e2000c101d26 */
[----:B------:R-:W-:-:S13]  /*6a80*/  ISETP.GE.AND P3, PT, R42, R11, PT ;  /* 0x0000000b2a00720c */ /* 0x000fda0003f66270 */
[----:B------:R-:W-:Y:S05]  /*6a90*/  @P3 BRA `(.L_x_12369) ;  /* 0x00000004003c3947 */ /* 0x000fea0003800000 */
[----:B------:R-:W-:-:S05]  /*6aa0*/  IMAD.WIDE R88, R42, 0x2, R88 ;  /* 0x000000022a587825 */ /* 0x000fca00078e0258 */
[----:B---3--:R3:W-:Y:S01]  /*6ab0*/  ST.E.128 desc[UR38][R88.64], R36 ;  /* 0x0000002458007985 */ /* 0x0087e2000c101d26 */
[----:B------:R-:W-:Y:S05]  /*6ac0*/  BRA `(.L_x_12369) ;  /* 0x0000000400307947 */ /* 0x000fea0003800000 */
.L_x_12361:
[----:B------:R-:W-:-:S06]  /*6ad0*/  UISETP.NE.AND UP0, UPT, UR41, 0x3, UPT ;  /* 0x000000032900788c */ /* 0x000fcc000bf05270 */
[----:B------:R-:W-:-:S13]  /*6ae0*/  PLOP3.LUT P2, PT, PT, PT, UP0, 0x80, 0x0 ;  /* 0x000000000000781c */ /* 0x000fda0003f4f008 */
[----:B------:R-:W-:Y:S05]  /*6af0*/  @!P2 BRA `(.L_x_12408) ;  /* 0x000000000004a947 */ /* 0x000fea0003800000 */
[----:B------:R-:W-:Y:S01]  /*6b00*/  BPT.TRAP 0x1 ;  /* 0x000000040000795c */ /* 0x000fe20000300000 */
.L_x_12408:
[----:B------:R-:W-:Y:S01]  /*6b10*/  IMAD R57, R19, 0x8, R2 ;  /* 0x0000000813397824 */ /* 0x000fe200078e0202 */
[----:B------:R-:W-:Y:S01]  /*6b20*/  SHF.L.U32 R84, R141, 0x1f, RZ ;  /* 0x0000001f8d547819 */ /* 0x000fe200000006ff */
[----:B------:R-:W-:Y:S01]  /*6b30*/  BSSY B1, `(.L_x_12409) ;  /* 0x0000004000017945 */ /* 0x000fe20003800000 */
[----:B------:R-:W-:Y:S02]  /*6b40*/  SHF.R.S32.HI R81, RZ, 0x1f, R80 ;  /* 0x0000001fff517819 */ /* 0x000fe40000011450 */
[----:B------:R-:W0:Y:S02]  /*6b50*/  SYNCS.PHASECHK.TRANS64.TRYWAIT P3, [R57+URZ+0x2d890], R84 ;  /* 0x02d89054390075a7 */ /* 0x000e24000806017f */
[----:B0-----:R-:W-:Y:S05]  /*6b60*/  @!P3 BRA `(.L_x_12410) ;  /* 0x00000180005cb947 */ /* 0x001fea0003800000 */
.L_x_12652:
[----:B------:R-:W-:Y:S05]  /*6b70*/  BSYNC B1 ;  /* 0x0000000000017941 */ /* 0x000fea0003800000 */
.L_x_12409:
        /* <DEDUP_REMOVED lines=24> */
.L_x_12656:
[----:B------:R-:W-:Y:S05]  /*6d00*/  @!P3 BRA `(.L_x_12369) ;  /* 0x0000000000a0b947 */ /* 0x000fea0003800000 */
[----:B-1----:R-:W4:Y:S01]  /*6d10*/  LDL R13, [R1+0x24] ;  /* 0x00002400010d7983 */ /* 0x002f220000100800 */
[----:B------:R-:W-:-:S03]  /*6d20*/  ULDC UR4, c[0x0][0x2f4] ;  /* 0x0000bd0000047ab9 */ /* 0x000fc60000000800 */
[----:B------:R-:W5:Y:S04]  /*6d30*/  LDL R12, [R1+0x20] ;  /* 0x00002000010c7983 */ /* 0x000f680000100800 */
[----:B------:R-:W5:Y:S04]  /*6d40*/  LDL R11, [R1+0x14] ;  /* 0x00001400010b7983 */ /* 0x000f680000100800 */
[----:B------:R-:W5:Y:S01]  /*6d50*/  LDL R41, [R1+0x18] ;  /* 0x0000180001297983 */ /* 0x000f620000100800 */
[----:B------:R-:W-:Y:S02]  /*6d60*/  ISETP.GE.AND P5, PT, R16, UR4, PT ;  /* 0x0000000410007c0c */ /* 0x000fe4000bfa6270 */
        /* <DEDUP_REMOVED lines=20> */
[----:B------:R-:W-:Y:S01]  /*6eb0*/  @!P5 IMAD.SHL.U32 R11, R41, 0x8, RZ ;  /* 0x00000008290bd824 */ /* 0x000fe200078e00ff */
[----:B-1----:R-:W-:Y:S01]  /*6ec0*/  @!P5 MOV R36, R39 ;  /* 0x000000270024d202 */ /* 0x002fe20000000f00 */
[----:B------:R-:W-:-:S04]  /*6ed0*/  @!P5 IMAD.MOV.U32 R37, RZ, RZ, R38 ;  /* 0x000000ffff25d224 */ /* 0x000fc800078e0026 */
        /* <DEDUP_REMOVED lines=11> */
.L_x_12369:
[----:B------:R-:W-:Y:S05]  /*6f90*/  BSYNC B0 ;  /* 0x0000000000007941 */ /* 0x000fea0003800000 */
.L_x_12360:
        /* <DEDUP_REMOVED lines=16> */
.L_x_12413:
[----:B------:R-:W-:Y:S05]  /*70a0*/  BSYNC B0 ;  /* 0x0000000000007941 */ /* 0x000fea0003800000 */
.L_x_12412:
[----:B------:R-:W5:Y:S01]  /*70b0*/  SYNCS.PHASECHK.TRANS64.TRYWAIT P2, [R57+URZ+0x2d8b0], R84 ;  /* 0x02d8b054390075a7 */ /* 0x000f62000804017f */
[----:B------:R-:W-:Y:S04]  /*70c0*/  BSSY B0, `(.L_x_12414) ;  /* 0x0000002000007945 */ /* 0x000fe80003800000 */
[----:B-----5:R-:W-:Y:S05]  /*70d0*/  @!P2 BRA `(.L_x_12415) ;  /* 0x0000017c005ca947 */ /* 0x020fea0003800000 */
.L_x_12657:
[----:B------:R-:W-:Y:S05]  /*70e0*/  BSYNC B0 ;  /* 0x0000000000007941 */ /* 0x000fea0003800000 */
.L_x_12414:
        /* <DEDUP_REMOVED lines=18> */
[----:B------:R-:W-:-:S03]  /*7210*/  ISETP.GT.AND P2, PT, R83, R142, PT ;  /* 0x0000008e5300720c */ /* 0x000fc60003f44270 */
[----:B------:R0:W2:Y:S10]  /*7220*/  SHFL.IDX PT, R37, R12, RZ, 0x1e1f ;  /* 0x001e1fff0c257589 */ /* 0x0000b400000e0000 */
[----:B0-----:R-:W-:Y:S05]  /*7230*/  @!P2 BRA `(.L_x_12417) ;  /* 0x000000000098a947 */ /* 0x001fea0003800000 */
[----:B------:R-:W3:Y:S01]  /*7240*/  LDL R15, [R1+0x24] ;  /* 0x00002400010f7983 */ /* 0x000ee20000100800 */
[----:B------:R-:W-:-:S03]  /*7250*/  ULDC UR4, c[0x0][0x2f4] ;  /* 0x0000bd0000047ab9 */ /* 0x000fc60000000800 */
[----:B------:R-:W4:Y:S04]  /*7260*/  LDL R14, [R1+0x20] ;  /* 0x00002000010e7983 */ /* 0x000f280000100800 */
[----:B------:R-:W5:Y:S04]  /*7270*/  LDL R42, [R1+0x14] ;  /* 0x00001400012a7983 */ /* 0x000f680000100800 */
[----:B------:R-:W5:Y:S01]  /*7280*/  LDL R41, [R1+0x18] ;  /* 0x0000180001297983 */ /* 0x000f620000100800 */
[----:B------:R-:W-:Y:S02]  /*7290*/  ISETP.GE.AND P5, PT, R16, UR4, PT ;  /* 0x0000000410007c0c */ /* 0x000fe4000bfa6270 */
[----:B------:R-:W-:Y:S01]  /*72a0*/  ISETP.GE.AND P4, PT, R136, UR4, PT ;  /* 0x0000000488007c0c */ /* 0x000fe2000bf86270 */
[----:B------:R-:W5:Y:S10]  /*72b0*/  LDL R40, [R1+0x1c] ;  /* 0x00001c0001287983 */ /* 0x000f740000100800 */
[----:B-1----:R-:W-:-:S04]  /*72c0*/  @!P5 LEA R38, P2, R16, R36, 0x1 ;  /* 0x000000241026d211 */ /* 0x002fc800078408ff */
        /* <DEDUP_REMOVED lines=29> */
.L_x_12417:
[----:B------:R-:W-:Y:S05]  /*74a0*/  BSYNC B0 ;  /* 0x0000000000007941 */ /* 0x000fea0003800000 */
.L_x_12416:
[----:B------:R-:W-:Y:S01]  /*74b0*/  @!PT LDS RZ, [RZ] ;  /* 0x00000000fffff984 */ /* 0x000fe20000000800 */
[----:B------:R-:W-:Y:S01]  /*74c0*/  @!PT LDS RZ, [RZ] ;  /* 0x00000000fffff984 */ /* 0x000fe20000000800 */
[----:B------:R-:W-:Y:S01]  /*74d0*/  @!PT LDS RZ, [RZ] ;  /* 0x00000000fffff984 */ /* 0x000fe20000000800 */
[----:B------:R-:W-:Y:S01]  /*74e0*/  @!PT LDS RZ, [RZ] ;  /* 0x00000000fffff984 */ /* 0x000fe20000000800 */
[----:B------:R3:W-:Y:S06]  /*74f0*/  MEMBAR.ALL.CTA ;  /* 0x0000000000007992 */ /* 0x0007ec0000008000 */
[----:B---3--:R-:W3:Y:S01]  /*7500*/  FENCE.VIEW.ASYNC.S ;  /* 0x00000000000073c6 */ /* 0x008ee20000000000 */
[----:B------:R-:W-:Y:S01]  /*7510*/  VIADD R19, R19, 0x1 ;  /* 0x0000000113137836 */ /* 0x000fe20000000000 */
[----:B------:R-:W-:Y:S01]  /*7520*/  @!P3 IADD3 R57, R57, 0x2d8c0, RZ ;  /* 0x0002d8c03939b810 */ /* 0x000fe20007ffe0ff */
[----:B---3--:R3:W-:Y:S03]  /*7530*/  BAR.SYNC.DEFER_BLOCKING R99, 0x80 ;  /* 0x000200630000751d */ /* 0x0087e60000010000 */
        /* <DEDUP_REMOVED lines=12> */
.L_x_12355:
[----:B------:R-:W4:Y:S01]  /*7600*/  LDL R3, [R1+0x58] ;  /* 0x0000580001037983 */ /* 0x000f220000100800 */
[----:B------:R-:W0:Y:S01]  /*7610*/  LDC R0, c[0x0][0x448] ;  /* 0x00011200ff007b82 */ /* 0x000e220000000800 */
[----:B------:R-:W-:Y:S01]  /*7620*/  IMAD.MOV.U32 R94, RZ, RZ, RZ ;  /* 0x000000ffff5e7224 */ /* 0x000fe200078e00ff */
[----:B0-----:R-:W-:-:S13]  /*7630*/  ISETP.NE.AND P1, PT, R0, 0x1, PT ;  /* 0x000000010000780c */ /* 0x001fda0003f25270 */
[----:B------:R-:W0:Y:S08]  /*7640*/  @P1 LDC R0, c[0x0][0x44c] ;  /* 0x00011300ff001b82 */ /* 0x000e300000000800 */
[----:B------:R-:W1:Y:S01]  /*7650*/  @P1 LDC R5, c[0x0][0x450] ;  /* 0x00011400ff051b82 */ /* 0x000e620000000800 */
[----:B----4-:R-:W-:-:S04]  /*7660*/  VIADD R3, R3, 0xbf ;  /* 0x000000bf03037836 */ /* 0x010fc80000000000 */
[----:B0-----:R-:W-:-:S05]  /*7670*/  @P1 IMAD.HI.U32 R0, R3, R0, RZ ;  /* 0x0000000003001227 */ /* 0x001fca00078e00ff */
[----:B-1----:R-:W-:-:S05]  /*7680*/  @P1 SHF.R.U32.HI R3, RZ, R5, R0 ;  /* 0x00000005ff031219 */ /* 0x002fca0000011600 */
        /* <DEDUP_REMOVED lines=10> */
.L_x_12419:
[----:B------:R-:W-:Y:S04]  /*7730*/  BSSY B0, `(.L_x_12420) ;  /* 0x0000020000007945 */ /* 0x000fe80003800000 */
[----:B------:R-:W-:Y:S05]  /*7740*/  @!P1 BRA `(.L_x_12421) ;  /* 0x0000000000789947 */ /* 0x000fea0003800000 */
[----:B------:R-:W4:Y:S01]  /*7750*/  LDL R0, [R1+0x70] ;  /* 0x0000700001007983 */ /* 0x000f220000100800 */
[----:B------:R-:W-:Y:S01]  /*7760*/  ULDC UR4, c[0x0][0x9f0] ;  /* 0x00027c0000047ab9 */ /* 0x000fe20000000800 */
[----:B----4-:R-:W-:-:S04]  /*7770*/  ISETP.NE.AND P0, PT, R0, RZ, PT ;  /* 0x000000ff0000720c */ /* 0x010fc80003f05270 */
        /* <DEDUP_REMOVED lines=27> */
.L_x_12421:
[----:B------:R-:W-:Y:S05]  /*7930*/  BSYNC B0 ;  /* 0x0000000000007941 */ /* 0x000fea0003800000 */
.L_x_12420:
[----:B------:R-:W4:Y:S01]  /*7940*/  LDL R0, [R1+0x84] ;  /* 0x0000840001007983 */ /* 0x000f220000100800 */
        /* <DEDUP_REMOVED lines=26> */
[----:B----4-:R-:W-:-:S05]  /*7af0*/  IMAD R0, R0, R94, RZ ;  /* 0x0000005e00007224 */ /* 0x010fca00078e02ff */
        /* <DEDUP_REMOVED lines=8> */
[----:B------:R-:W-:-:S04]  /*7b80*/  SHF.R.S32.HI R40, RZ, 0x1f, R41 ;  /* 0x0000001fff287819 */ /* 0x000fc80000011429 */
[----:B------:R-:W-:-:S04]  /*7b90*/  LEA.HI R13, R40, R41, RZ, 0x7 ;  /* 0x00000029280d7211 */ /* 0x000fc800078f38ff */
[----:B------:R-:W-:Y:S01]  /*7ba0*/  SHF.R.S32.HI R13, RZ, 0x7, R13 ;  /* 0x00000007ff0d7819 */ /* 0x000fe2000001140d */
[----:B------:R-:W-:Y:S06]  /*7bb0*/  BRA.DIV UR4, `(.L_x_12423) ;  /* 0x0000017204b87947 */ /* 0x000fec000b800000 */
[----:B------:R-:W0:Y:S04]  /*7bc0*/  SHFL.IDX PT, R0, R13, RZ, 0x1f ;  /* 0x00001fff0d007589 */ /* 0x000e2800000e0000 */
[----:B0-----:R1:W-:Y:S02]  /*7bd0*/  STL [R1+0x28], R0 ;  /* 0x0000280001007387 */ /* 0x0013e40000100800 */
.L_x_12660:
        /* <DEDUP_REMOVED lines=15> */
[----:B------:R-:W-:Y:S01]  /*7cd0*/  IMAD.U32 R4, RZ, RZ, UR4 ;  /* 0x00000004ff047e24 */ /* 0x000fe2000f8e00ff */
[----:B------:R-:W-:Y:S01]  /*7ce0*/  MOV R13, RZ ;  /* 0x000000ff000d7202 */ /* 0x000fe20000000f00 */
        /* <DEDUP_REMOVED lines=8> */
[----:B------:R-:W-:-:S07]  /*7d70*/  IMAD.MOV.U32 R12, RZ, RZ, 0x1 ;  /* 0x00000001ff0c7424 */ /* 0x000fce00078e00ff */
[----:B------:R-:W-:-:S07]  /*7d80*/  LEPC R20, `(.L_x_12425) ;  /* 0x000000001014794e */ /* 0x000fce0000000000 */
[----:B0123-5:R-:W-:Y:S05]  /*7d90*/  CALL.ABS.NOINC R14 ;  /* 0x000000000e007343 */ /* 0x02ffea0003c00000 */
.L_x_12425:
[----:B------:R-:W-:Y:S05]  /*7da0*/  BSYNC B6 ;  /* 0x0000000000067941 */ /* 0x000fea0003800000 */
.L_x_12424:
        /* <DEDUP_REMOVED lines=8> */
[----:B------:R4:W0:Y:S03]  /*7e30*/  SYNCS.PHASECHK.TRANS64.TRYWAIT P0, [R2+URZ+0x2d800], R3 ;  /* 0x02d80003020075a7 */ /* 0x000826000800017f */
[----:B0-----:R-:W-:Y:S05]  /*7e40*/  @!P0 NANOSLEEP.SYNCS 0x989680 ;  /* 0x009896800000895d */ /* 0x001fea0003900000 */
[----:B------:R-:W0:Y:S01]  /*7e50*/  @!P0 SYNCS.PHASECHK.TRANS64 P0, [R2+URZ+0x2d800], R3 ;  /* 0x02d80003020085a7 */ /* 0x000e22000800007f */
[----:B------:R-:W-:Y:S04]  /*7e60*/  BSSY B0, `(.L_x_12427) ;  /* 0x0000006000007945 */ /* 0x000fe80003800000 */
[----:B0-----:R-:W-:Y:S05]  /*7e70*/  @P0 BRA `(.L_x_12428) ;  /* 0x0000000000100947 */ /* 0x001fea0003800000 */
.L_x_12429:
[----:B------:R0:W0:Y:S02]  /*7e80*/  SYNCS.PHASECHK.TRANS64.TRYWAIT P0, [R2+URZ+0x2d800], R3 ;  /* 0x02d80003020075a7 */ /* 0x000024000800017f */
[----:B0-----:R-:W-:Y:S05]  /*7e90*/  @!P0 NANOSLEEP.SYNCS 0x989680 ;  /* 0x009896800000895d */ /* 0x001fea0003900000 */
[----:B------:R-:W0:Y:S02]  /*7ea0*/  @!P0 SYNCS.PHASECHK.TRANS64 P0, [R2+URZ+0x2d800], R3 ;  /* 0x02d80003020085a7 */ /* 0x000e24000800007f */
[----:B0-----:R-:W-:Y:S05]  /*7eb0*/  @!P0 BRA `(.L_x_12429) ;  /* 0xfffffffc00f08947 */ /* 0x001fea000383ffff */
.L_x_12428:
[----:B------:R-:W-:Y:S05]  /*7ec0*/  BSYNC B0 ;  /* 0x0000000000007941 */ /* 0x000fea0003800000 */
.L_x_12427:
[----:B------:R-:W-:Y:S05]  /*7ed0*/  BRA `(.L_x_12430) ;  /* 0x0000003c00987947 */ /* 0x000fea0003800000 */
.L_x_12426:
[----:B------:R-:W-:Y:S01]  /*7ee0*/  ULOP3.LUT UP0, URZ, UR42, 0x1bf, URZ, 0xc0, !UPT ;  /* 0x000001bf2a3f7892 */ /* 0x000fe2000f80c03f */
[----:B-1---5:R-:W-:Y:S01]  /*7ef0*/  SHF.R.S32.HI R0, RZ, 0x1f, R95 ;  /* 0x0000001fff007819 */ /* 0x022fe2000001145f */
[----:B------:R-:W-:Y:S01]  /*7f00*/  ULDC.64 UR4, c[0x0][0x3f8] ;  /* 0x0000fe0000047ab9 */ /* 0x000fe20000000a00 */
[----:B------:R-:W-:Y:S01]  /*7f10*/  ULDC.64 UR6, c[0x0][0x408] ;  /* 0x0001020000067ab9 */ /* 0x000fe20000000a00 */
[----:B------:R-:W-:Y:S02]  /*7f20*/  IMAD.WIDE.U32 R24, R95, UR4, RZ ;  /* 0x000000045f187c25 */ /* 0x000fe4000f8e00ff */
[----:B------:R-:W-:Y:S02]  /*7f30*/  PLOP3.LUT P0, PT, PT, PT, UP0, 0x80, 0x0 ;  /* 0x000000000000781c */ /* 0x000fe40003f0f008 */
        /* <DEDUP_REMOVED lines=23> */
[----:B0-23--:R-:W-:Y:S05]  /*80b0*/  CALL.ABS.NOINC R14 ;  /* 0x000000000e007343 */ /* 0x00dfea0003c00000 */
.L_x_12431:
[----:B------:R-:W4:Y:S01]  /*80c0*/  LDL R20, [R1+0x58] ;  /* 0x0000580001147983 */ /* 0x000f220000100800 */
[----:B------:R-:W-:Y:S01]  /*80d0*/  ULDC.U8 UR4, c[0x0][0x410] ;  /* 0x0001040000047ab9 */ /* 0x000fe20000000000 */
[----:B------:R-:W-:Y:S01]  /*80e0*/  BSSY B0, `(.L_x_12432) ;  /* 0x00003bd000007945 */ /* 0x000fe20003800000 */
[----:B------:R-:W-:Y:S01]  /*80f0*/  ISETP.NE.AND P0, PT, RZ, UR4, PT ;  /* 0x00000004ff007c0c */ /* 0x000fe2000bf05270 */
[----:B----4-:R-:W-:-:S12]  /*8100*/  IMAD.IADD R9, R142, 0x1, R20 ;  /* 0x000000018e097824 */ /* 0x010fd800078e0214 */
[----:B------:R-:W-:Y:S05]  /*8110*/  @!P0 BRA `(.L_x_12433) ;  /* 0x0000001c006c8947 */ /* 0x000fea0003800000 */
[----:B------:R-:W1:Y:S01]  /*8120*/  LDC R5, c[0x0][0x448] ;  /* 0x00011200ff057b82 */ /* 0x000e620000000800 */
[----:B------:R-:W-:Y:S01]  /*8130*/  IMAD.MOV.U32 R3, RZ, RZ, R9 ;  /* 0x000000ffff037224 */ /* 0x000fe200078e0009 */
[----:B------:R-:W-:Y:S01]  /*8140*/  ULDC.64 UR4, c[0x0][0x3f8] ;  /* 0x0000fe0000047ab9 */ /* 0x000fe20000000a00 */
[----:B------:R-:W-:Y:S01]  /*8150*/  ULDC.64 UR6, c[0x0][0x408] ;  /* 0x0001020000067ab9 */ /* 0x000fe20000000a00 */
[----:B------:R-:W-:Y:S02]  /*8160*/  IMAD.MOV.U32 R25, RZ, RZ, R29 ;  /* 0x000000ffff197224 */ /* 0x000fe400078e001d */
[----:B------:R-:W-:Y:S01]  /*8170*/  IMAD.MOV.U32 R27, RZ, RZ, R31 ;  /* 0x000000ffff1b7224 */ /* 0x000fe200078e001f */
[----:B-1----:R-:W-:-:S13]  /*8180*/  ISETP.NE.AND P0, PT, R5, 0x1, PT ;  /* 0x000000010500780c */ /* 0x002fda0003f05270 */
[----:B------:R-:W1:Y:S08]  /*8190*/  @P0 LDC R0, c[0x0][0x44c] ;  /* 0x00011300ff000b82 */ /* 0x000e700000000800 */
[----:B------:R-:W4:Y:S01]  /*81a0*/  @P0 LDC R7, c[0x0][0x450] ;  /* 0x00011400ff070b82 */ /* 0x000f220000000800 */
[----:B-1----:R-:W-:-:S05]  /*81b0*/  @P0 IMAD.HI.U32 R0, R9, R0, RZ ;  /* 0x0000000009000227 */ /* 0x002fca00078e00ff */
[----:B----4-:R-:W-:-:S04]  /*81c0*/  @P0 SHF.R.U32.HI R3, RZ, R7, R0 ;  /* 0x00000007ff030219 */ /* 0x010fc80000011600 */
        /* <DEDUP_REMOVED lines=17> */
[----:B------:R1:W4:Y:S04]  /*82e0*/  SHFL.IDX PT, R3, R13, RZ, 0x1e1f ;  /* 0x001e1fff0d037589 */ /* 0x00032800000e0000 */
[----:B------:R-:W0:Y:S04]  /*82f0*/  SHFL.IDX PT, R38, R38, RZ, 0x1e1f ;  /* 0x001e1fff26267589 */ /* 0x000e2800000e0000 */
[----:B------:R-:W0:Y:S04]  /*8300*/  SHFL.IDX PT, R0, R0, RZ, 0x1e1f ;  /* 0x001e1fff00007589 */ /* 0x000e2800000e0000 */
[----:B-1----:R-:W0:Y:S02]  /*8310*/  SHFL.IDX PT, R39, R39, RZ, 0x1e1f ;  /* 0x001e1fff27277589 */ /* 0x002e2400000e0000 */
.L_x_12666:
[----:B------:R-:W5:Y:S01]  /*8320*/  LDL R4, [R1+0x4c] ;  /* 0x00004c0001047983 */ /* 0x000f620000100800 */
[----:B------:R-:W-:Y:S01]  /*8330*/  BSSY B1, `(.L_x_12435) ;  /* 0x000005f000017945 */ /* 0x000fe20003800000 */
[----:B------:R-:W-:Y:S02]  /*8340*/  CS2R R34, SRZ ;  /* 0x0000000000227805 */ /* 0x000fe4000001ff00 */
[----:B------:R-:W-:Y:S02]  /*8350*/  CS2R R30, SRZ ;  /* 0x00000000001e7805 */ /* 0x000fe4000001ff00 */
[----:B------:R-:W-:Y:S02]  /*8360*/  CS2R R26, SRZ ;  /* 0x00000000001a7805 */ /* 0x000fe4000001ff00 */
[----:B------:R-:W-:Y:S02]  /*8370*/  CS2R R20, SRZ ;  /* 0x0000000000147805 */ /* 0x000fe4000001ff00 */
[----:B------:R-:W-:-:S02]  /*8380*/  CS2R R12, SRZ ;  /* 0x00000000000c7805 */ /* 0x000fc4000001ff00 */
[----:B--2---:R-:W-:Y:S02]  /*8390*/  CS2R R36, SRZ ;  /* 0x0000000000247805 */ /* 0x004fe4000001ff00 */
[----:B------:R-:W-:Y:S02]  /*83a0*/  CS2R R32, SRZ ;  /* 0x0000000000207805 */ /* 0x000fe4000001ff00 */
[----:B------:R-:W-:Y:S02]  /*83b0*/  CS2R R28, SRZ ;  /* 0x00000000001c7805 */ /* 0x000fe4000001ff00 */
[----:B------:R-:W-:Y:S02]  /*83c0*/  CS2R R24, SRZ ;  /* 0x0000000000187805 */ /* 0x000fe4000001ff00 */
[----:B0-----:R-:W-:Y:S02]  /*83d0*/  CS2R R14, SRZ ;  /* 0x00000000000e7805 */ /* 0x001fe4000001ff00 */
[----:B------:R-:W-:Y:S01]  /*83e0*/  CS2R R10, SRZ ;  /* 0x00000000000a7805 */ /* 0x000fe2000001ff00 */
[----:B-----5:R-:W-:-:S04]  /*83f0*/  IMAD R4, R4, R5, RZ ;  /* 0x0000000504047224 */ /* 0x020fc800078e02ff */
[----:B------:R-:W-:Y:S01]  /*8400*/  IMAD R97, R97, -0xc0, R4 ;  /* 0xffffff4061617824 */ /* 0x000fe200078e0204 */
[----:B------:R-:W-:Y:S02]  /*8410*/  ISETP.GE.AND P0, PT, R9, R4, PT ;  /* 0x000000040900720c */ /* 0x000fe40003f06270 */
[----:B------:R-:W-:-:S11]  /*8420*/  CS2R R8, SRZ ;  /* 0x0000000000087805 */ /* 0x000fd6000001ff00 */
[----:B------:R-:W-:Y:S05]  /*8430*/  @P0 BRA `(.L_x_12436) ;  /* 0x0000000400380947 */ /* 0x000fea0003800000 */
[----:B------:R-:W2:Y:S01]  /*8440*/  LDL R49, [R1+0x44] ;  /* 0x0000440001317983 */ /* 0x000ea20000100800 */
[----:B------:R-:W-:-:S03]  /*8450*/  ULDC UR4, c[0x0][0x3f4] ;  /* 0x0000fd0000047ab9 */ /* 0x000fc60000000800 */
[----:B------:R-:W3:Y:S04]  /*8460*/  LDL R48, [R1+0x3c] ;  /* 0x00003c0001307983 */ /* 0x000ee80000100800 */
[----:B------:R-:W4:Y:S04]  /*8470*/  LDL R45, [R1+0x40] ;  /* 0x00004000012d7983 */ /* 0x000f280000100800 */
[----:B------:R-:W4:Y:S04]  /*8480*/  LDL R43, [R1+0x38] ;  /* 0x00003800012b7983 */ /* 0x000f280000100800 */
[----:B------:R-:W4:Y:S04]  /*8490*/  LDL.64 R46, [R1] ;  /* 0x00000000012e7983 */ /* 0x000f280000100a00 */
[----:B------:R-:W4:Y:S01]  /*84a0*/  LDL R42, [R1+0x48] ;  /* 0x00004800012a7983 */ /* 0x000f220000100800 */
[----:B------:R-:W-:-:S02]  /*84b0*/  CS2R R36, SRZ ;  /* 0x0000000000247805 */ /* 0x000fc4000001ff00 */
[----:B------:R-:W-:Y:S02]  /*84c0*/  CS2R R34, SRZ ;  /* 0x0000000000227805 */ /* 0x000fe4000001ff00 */
[----:B------:R-:W-:Y:S02]  /*84d0*/  CS2R R32, SRZ ;  /* 0x0000000000207805 */ /* 0x000fe4000001ff00 */
[C---:B--2---:R-:W-:Y:S01]  /*84e0*/  ISETP.GE.AND P3, PT, R49.reuse, UR4, PT ;  /* 0x0000000431007c0c */ /* 0x044fe2000bf66270 */
[C---:B------:R-:W-:Y:S01]  /*84f0*/  IMAD.SHL.U32 R24, R49.reuse, 0x2, RZ ;  /* 0x0000000231187824 */ /* 0x040fe200078e00ff */
        /* <DEDUP_REMOVED lines=24> */
[----:B------:R-:W-:Y:S02]  /*8680*/  SHF.R.S32.HI R6, RZ, 0x1f, R43 ;  /* 0x0000001fff067819 */ /* 0x000fe4000001142b */
[----:B------:R-:W-:Y:S01]  /*8690*/  @!P1 IADD3.X R13, R3, R7, RZ, P4, !PT ;  /* 0x00000007030d9210 */ /* 0x000fe200027fe4ff */
[----:B------:R-:W-:Y:S01]  /*86a0*/  @!P1 IMAD.X R11, R0, 0x1, R7, P5 ;  /* 0x00000001000b9824 */ /* 0x000fe200028e0607 */
[----:B------:R-:W-:Y:S02]  /*86b0*/  SHF.L.U64.HI R6, R43, 0x1, R6 ;  /* 0x000000012b067819 */ /* 0x000fe40000010206 */
[-C--:B------:R-:W-:Y:S02]  /*86c0*/  @!P0 IADD3 R8, P5, R38, R28.reuse, RZ ;  /* 0x0000001c26088210 */ /* 0x080fe40007fbe0ff */
[----:B------:R-:W-:Y:S02]  /*86d0*/  ISETP.GE.AND P4, PT, R46, UR4, PT ;  /* 0x000000042e007c0c */ /* 0x000fe4000bf86270 */
[----:B------:R-:W-:Y:S01]  /*86e0*/  SHF.R.S32.HI R30, RZ, 0x1f, R42 ;  /* 0x0000001fff1e7819 */ /* 0x000fe2000001142a */
[----:B------:R-:W-:Y:S01]  /*86f0*/  @!P0 IMAD.X R9, R3, 0x1, R6, P5 ;  /* 0x0000000103098824 */ /* 0x000fe200028e0606 */
[----:B------:R-:W-:-:S05]  /*8700*/  @!P0 IADD3 R4, P5, R39, R28, RZ ;  /* 0x0000001c27048210 */ /* 0x000fca0007fbe0ff */
[----:B------:R-:W-:Y:S01]  /*8710*/  @!P0 IMAD.X R5, R0, 0x1, R6, P5 ;  /* 0x0000000100058824 */ /* 0x000fe200028e0606 */
[----:B------:R-:W-:-:S03]  /*8720*/  ISETP.GE.AND P5, PT, R42, UR4, PT ;  /* 0x000000042a007c0c */ /* 0x000fc6000bfa6270 */
[----:B------:R-:W-:Y:S02]  /*8730*/  @!P4 IMAD.MOV.U32 R28, RZ, RZ, R38 ;  /* 0x000000ffff1cc224 */ /* 0x000fe400078e0026 */
        /* <DEDUP_REMOVED lines=8> */
[----:B0-----:R-:W-:-:S04]  /*87c0*/  @!P5 IADD3 R6, P4, R38, R31, RZ ;  /* 0x0000001f2606d210 */ /* 0x001fc80007f9e0ff */
[----:B------:R-:W-:Y:S02]  /*87d0*/  @!P5 IADD3.X R7, R3, R30, RZ, P4, !PT ;  /* 0x0000001e0307d210 */ /* 0x000fe400027fe4ff */
        /* <DEDUP_REMOVED lines=20> */
.L_x_12436:
[----:B------:R-:W-:Y:S05]  /*8920*/  BSYNC B1 ;  /* 0x0000000000017941 */ /* 0x000fea0003800000 */
.L_x_12435:
[----:B------:R-:W-:Y:S01]  /*8930*/  ULEA.HI UR4, UR37, UR37, URZ, 0x1 ;  /* 0x0000002525047291 */ /* 0x000fe2000f8f083f */
[----:B----45:R-:W-:Y:S01]  /*8940*/  IMAD.MOV.U32 R3, RZ, RZ, R35 ;  /* 0x000000ffff037224 */ /* 0x030fe200078e0023 */
[----:B------:R-:W-:Y:S01]  /*8950*/  VIMNMX R97, R97, 0xc0, PT ;  /* 0x000000c061617848 */ /* 0x000fe20003fe0100 */
[----:B0-----:R-:W-:Y:S01]  /*8960*/  IMAD.MOV.U32 R4, RZ, RZ, R30 ;  /* 0x000000ffff047224 */ /* 0x001fe200078e001e */
[----:B------:R-:W-:Y:S01]  /*8970*/  ULOP3.LUT UR4, UR4, 0xfffffffe, URZ, 0xc0, !UPT ;  /* 0xfffffffe04047892 */ /* 0x000fe2000f8ec03f */
[----:B------:R-:W-:Y:S01]  /*8980*/  IMAD.MOV.U32 R0, RZ, RZ, R34 ;  /* 0x000000ffff007224 */ /* 0x000fe200078e0022 */
[----:B------:R-:W-:Y:S01]  /*8990*/  BSSY B1, `(.L_x_12437) ;  /* 0x000002c000017945 */ /* 0x000fe20003800000 */
        /* <DEDUP_REMOVED lines=14> */
[----:B------:R-:W-:-:S02]  /*8a80*/  MOV R0, R20 ;  /* 0x0000001400007202 */ /* 0x000fc40000000f00 */
[----:B------:R-:W0:Y:S01]  /*8a90*/  SYNCS.PHASECHK.TRANS64.TRYWAIT P0, [R2+URZ+0x2d800], R3 ;  /* 0x02d80003020075a7 */ /* 0x000e22000800017f */
[----:B------:R-:W-:Y:S02]  /*8aa0*/  ISETP.GE.AND P1, PT, R142, R97, PT ;  /* 0x000000618e00720c */ /* 0x000fe40003f26270 */
        /* <DEDUP_REMOVED lines=25> */
[----:B0-----:R-:W-:Y:S06]  /*8c40*/  @!P0 BRA `(.L_x_12438) ;  /* 0x00000164002c8947 */ /* 0x001fec0003800000 */
.L_x_12667:
[----:B------:R-:W-:Y:S05]  /*8c50*/  BSYNC B1 ;  /* 0x0000000000017941 */ /* 0x000fea0003800000 */
.L_x_12437:
[----:B------:R-:W-:Y:S01]  /*8c60*/  PRMT R39, R0, 0x5410, R4 ;  /* 0x0000541000277816 */ /* 0x000fe20000000004 */
[----:B------:R-:W-:Y:S06]  /*8c70*/  @P1 BRA `(.L_x_12439) ;  /* 0x00000030000c1947 */ /* 0x000fec0003800000 */
[----:B------:R-:W2:Y:S01]  /*8c80*/  LDL.64 R54, [R1] ;  /* 0x0000000001367983 */ /* 0x000ea20000100a00 */
[----:B------:R-:W2:Y:S03]  /*8c90*/  LDC R4, c[0x0][0x3f4] ;  /* 0x0000fd00ff047b82 */ /* 0x000ea60000000800 */
[----:B------:R-:W4:Y:S04]  /*8ca0*/  LDL R56, [R1+0x68] ;  /* 0x0000680001387983 */ /* 0x000f280000100800 */
[----:B------:R-:W5:Y:S04]  /*8cb0*/  LDL R53, [R1+0x44] ;  /* 0x0000440001357983 */ /* 0x000f680000100800 */
[----:B------:R-:W3:Y:S04]  /*8cc0*/  LDL R52, [R1+0x3c] ;  /* 0x00003c0001347983 */ /* 0x000ee80000100800 */
[----:B------:R-:W3:Y:S04]  /*8cd0*/  LDL R51, [R1+0x40] ;  /* 0x0000400001337983 */ /* 0x000ee80000100800 */
[----:B------:R-:W3:Y:S04]  /*8ce0*/  LDL R7, [R1+0x38] ;  /* 0x0000380001077983 */ /* 0x000ee80000100800 */
[----:B------:R-:W3:Y:S01]  /*8cf0*/  LDL R6, [R1+0x48] ;  /* 0x0000480001067983 */ /* 0x000ee20000100800 */
        /* <DEDUP_REMOVED lines=8> */
[----:B--2---:R-:W-:Y:S02]  /*8d80*/  ISETP.GE.AND P6, PT, R54, R4, PT ;  /* 0x000000043600720c */ /* 0x004fe40003fc6270 */
[----:B----4-:R-:W-:Y:S02]  /*8d90*/  LEA R3, R56, R2, 0x1 ;  /* 0x0000000238037211 */ /* 0x010fe400078e08ff */
[----:B-----5:R-:W-:-:S03]  /*8da0*/  ISETP.GE.AND P1, PT, R53, R4, PT ;  /* 0x000000043500720c */ /* 0x020fc60003f26270 */
[----:B------:R-:W-:Y:S01]  /*8db0*/  VIADD R0, R3, 0x20 ;  /* 0x0000002003007836 */ /* 0x000fe20000000000 */
[-C--:B---3--:R-:W-:Y:S02]  /*8dc0*/  ISETP.GE.AND P2, PT, R52, R4.reuse, PT ;  /* 0x000000043400720c */ /* 0x088fe40003f46270 */
[-C--:B------:R-:W-:Y:S02]  /*8dd0*/  ISETP.GE.AND P3, PT, R51, R4.reuse, PT ;  /* 0x000000043300720c */ /* 0x080fe40003f66270 */
[-C--:B------:R-:W-:Y:S02]  /*8de0*/  ISETP.GE.AND P4, PT, R7, R4.reuse, PT ;  /* 0x000000040700720c */ /* 0x080fe40003f86270 */
[----:B------:R-:W-:Y:S01]  /*8df0*/  ISETP.GE.AND P5, PT, R6, R4, PT ;  /* 0x000000040600720c */ /* 0x000fe20003fa6270 */
[----:B------:R-:W-:-:S12]  /*8e00*/  @P6 BRA `(.L_x_12441) ;  /* 0x0000000000a86947 */ /* 0x000fd80003800000 */
[----:B------:R-:W0:Y:S01]  /*8e10*/  LDS.128 R4, [R3+0xc400] ;  /* 0x00c4000003047984 */ /* 0x000e220000000c00 */
        /* <DEDUP_REMOVED lines=12> */
[C---:B------:R-:W-:Y:S01]  /*8ee0*/  FMUL.FTZ R54, R37.reuse, R41 ;  /* 0x0000002925367220 */ /* 0x040fe20000410000 */
[-C--:B------:R-:W-:Y:S01]  /*8ef0*/  FMUL.FTZ R53, R37, R51.reuse ;  /* 0x0000003325357220 */ /* 0x080fe20000410000 */
        /* <DEDUP_REMOVED lines=8> */
[----:B------:R-:W-:Y:S02]  /*8f80*/  HADD2.F32 R40, -RZ, R58.H0_H0 ;  /* 0x2000003aff287230 */ /* 0x000fe40000004100 */
        /* <DEDUP_REMOVED lines=18> */
.L_x_12441:
[----:B------:R-:W-:Y:S05]  /*90b0*/  BSYNC B1 ;  /* 0x0000000000017941 */ /* 0x000fea0003800000 */
.L_x_12440:
[----:B------:R-:W-:Y:S01]  /*90c0*/  BSSY B1, `(.L_x_12442) ;  /* 0x000002d000017945 */ /* 0x000fe20003800000 */
[----:B------:R-:W-:-:S03]  /*90d0*/  @P0 VIADD R0, R3, 0xffffffe0 ;  /* 0xffffffe003000836 */ /* 0x000fc60000000000 */
[----:B------:R-:W-:Y:S05]  /*90e0*/  @P1 BRA `(.L_x_12443) ;  /* 0x0000000000a81947 */ /* 0x000fea0003800000 */
[----:B0-----:R-:W0:Y:S01]  /*90f0*/  LDS.128 R4, [R0+0xc400] ;  /* 0x00c4000000047984 */ /* 0x001e220000000c00 */
[----:B------:R-:W-:Y:S01]  /*9100*/  SHF.R.U32.HI R35, RZ, 0x10, R33 ;  /* 0x00000010ff237819 */ /* 0x000fe20000011621 */
[----:B------:R-:W-:Y:S01]  /*9110*/  HADD2.F32 R34, -RZ, R59.H1_H1 ;  /* 0x3000003bff227230 */ /* 0x000fe20000004100 */
[----:B------:R-:W-:Y:S01]  /*9120*/  SHF.R.U32.HI R37, RZ, 0x10, R31 ;  /* 0x00000010ff257819 */ /* 0x000fe2000001161f */
[----:B------:R-:W-:Y:S01]  /*9130*/  HADD2.F32 R36, -RZ, R58.H1_H1 ;  /* 0x3000003aff247230 */ /* 0x000fe20000004100 */
        /* <DEDUP_REMOVED lines=37> */
.L_x_12443:
[----:B------:R-:W-:Y:S05]  /*9390*/  BSYNC B1 ;  /* 0x0000000000017941 */ /* 0x000fea0003800000 */
.L_x_12442:
        /* <DEDUP_REMOVED lines=44> */
.L_x_12445:
[----:B------:R-:W-:Y:S05]  /*9660*/  BSYNC B1 ;  /* 0x0000000000017941 */ /* 0x000fea0003800000 */
.L_x_12444:
        /* <DEDUP_REMOVED lines=44> */
.L_x_12447:
[----:B------:R-:W-:Y:S05]  /*9930*/  BSYNC B1 ;  /* 0x0000000000017941 */ /* 0x000fea0003800000 */
.L_x_12446:
        /* <DEDUP_REMOVED lines=44> */
.L_x_12449:
[----:B------:R-:W-:Y:S05]  /*9c00*/  BSYNC B1 ;  /* 0x0000000000017941 */ /* 0x000fea0003800000 */
.L_x_12448:
        /* <DEDUP_REMOVED lines=44> */
.L_x_12433:
[----:B------:R-:W1:Y:S01]  /*9ed0*/  LDC R10, c[0x0][0x448] ;  /* 0x00011200ff0a7b82 */ /* 0x000e620000000800 */
[----:B------:R-:W-:Y:S01]  /*9ee0*/  IMAD.MOV.U32 R3, RZ, RZ, R9 ;  /* 0x000000ffff037224 */ /* 0x000fe200078e0009 */
[----:B------:R-:W-:Y:S01]  /*9ef0*/  ULDC.64 UR4, c[0x0][0x3f8] ;  /* 0x0000fe0000047ab9 */ /* 0x000fe20000000a00 */
[----:B------:R-:W-:Y:S01]  /*9f00*/  ULDC.64 UR6, c[0x0][0x408] ;  /* 0x0001020000067ab9 */ /* 0x000fe20000000a00 */
[----:B------:R-:W-:Y:S02]  /*9f10*/  IMAD.MOV.U32 R4, RZ, RZ, R24 ;  /* 0x000000ffff047224 */ /* 0x000fe400078e0018 */
[----:B------:R-:W-:Y:S02]  /*9f20*/  IMAD.MOV.U32 R6, RZ, RZ, R26 ;  /* 0x000000ffff067224 */ /* 0x000fe400078e001a */
[----:B------:R-:W-:Y:S01]  /*9f30*/  IMAD.MOV.U32 R7, RZ, RZ, R31 ;  /* 0x000000ffff077224 */ /* 0x000fe200078e001f */
[----:B-1----:R-:W-:-:S13]  /*9f40*/  ISETP.NE.AND P0, PT, R10, 0x1, PT ;  /* 0x000000010a00780c */ /* 0x002fda0003f05270 */
[----:B------:R-:W1:Y:S08]  /*9f50*/  @P0 LDC R0, c[0x0][0x44c] ;  /* 0x00011300ff000b82 */ /* 0x000e700000000800 */
[----:B------:R-:W4:Y:S01]  /*9f60*/  @P0 LDC R5, c[0x0][0x450] ;  /* 0x00011400ff050b82 */ /* 0x000f220000000800 */
[----:B-1----:R-:W-:-:S05]  /*9f70*/  @P0 IMAD.HI.U32 R0, R9, R0, RZ ;  /* 0x0000000009000227 */ /* 0x002fca00078e00ff */
[----:B----4-:R-:W-:Y:S01]  /*9f80*/  @P0 SHF.R.U32.HI R3, RZ, R5, R0 ;  /* 0x00000005ff030219 */ /* 0x010fe20000011600 */
[----:B------:R-:W-:-:S03]  /*9f90*/  IMAD.MOV.U32 R5, RZ, RZ, R29 ;  /* 0x000000ffff057224 */ /* 0x000fc600078e001d */
[----:B------:R-:W-:Y:S01]  /*9fa0*/  SHF.R.S32.HI R0, RZ, 0x1f, R3 ;  /* 0x0000001fff007819 */ /* 0x000fe20000011403 */
[----:B------:R-:W-:-:S04]  /*9fb0*/  IMAD.WIDE.U32 R4, R3, UR4, R4 ;  /* 0x0000000403047c25 */ /* 0x000fc8000f8e0004 */
[C---:B------:R-:W-:Y:S02]  /*9fc0*/  IMAD R8, R0.reuse, UR4, RZ ;  /* 0x0000000400087c24 */ /* 0x040fe4000f8e02ff */
[----:B------:R-:W-:Y:S02]  /*9fd0*/  IMAD R0, R0, UR6, RZ ;  /* 0x0000000600007c24 */ /* 0x000fe4000f8e02ff */
[C---:B------:R-:W-:Y:S01]  /*9fe0*/  IMAD R13, R3.reuse, UR5, R8 ;  /* 0x00000005030d7c24 */ /* 0x040fe2000f8e0208 */
[----:B------:R-:W-:Y:S01]  /*9ff0*/  ULDC.64 UR4, c[0x0][0x3e8] ;  /* 0x0000fa0000047ab9 */ /* 0x000fe20000000a00 */
[----:B------:R-:W-:-:S03]  /*a000*/  IMAD.WIDE.U32 R6, R3, UR6, R6 ;  /* 0x0000000603067c25 */ /* 0x000fc6000f8e0006 */
[----:B------:R-:W-:Y:S01]  /*a010*/  IADD3 R13, R5, R13, RZ ;  /* 0x0000000d050d7210 */ /* 0x000fe20007ffe0ff */
[----:B--2---:R-:W-:Y:S01]  /*a020*/  IMAD R37, R3, UR7, R0 ;  /* 0x0000000703257c24 */ /* 0x004fe2000f8e0200 */
[----:B------:R-:W-:Y:S01]  /*a030*/  ULDC.64 UR6, c[0x0][0x400] ;  /* 0x0001000000067ab9 */ /* 0x000fe20000000a00 */
[----:B------:R-:W-:Y:S01]  /*a040*/  LEA R3, P0, R4, UR4, 0x1 ;  /* 0x0000000404037c11 */ /* 0x000fe2000f8008ff */
[----:B------:R-:W-:Y:S01]  /*a050*/  UMOV UR4, 0xffffffff ;  /* 0xffffffff00047882 */ /* 0x000fe20000000000 */
[----:B------:R-:W-:Y:S01]  /*a060*/  IMAD.IADD R37, R7, 0x1, R37 ;  /* 0x0000000107257824 */ /* 0x000fe200078e0225 */
[----:B------:R-:W-:Y:S02]  /*a070*/  LEA R38, P1, R6, UR6, 0x1 ;  /* 0x0000000606267c11 */ /* 0x000fe4000f8208ff */
[----:B------:R-:W-:Y:S02]  /*a080*/  LEA.HI.X R13, R4, UR5, R13, 0x1, P0 ;  /* 0x00000005040d7c11 */ /* 0x000fe400080f0c0d */
[----:B------:R-:W-:Y:S01]  /*a090*/  LEA.HI.X R37, R6, UR7, R37, 0x1, P1 ;  /* 0x0000000706257c11 */ /* 0x000fe200088f0c25 */
[----:B------:R-:W-:Y:S08]  /*a0a0*/  BRA.DIV UR4, `(.L_x_12450) ;  /* 0x0000015204287947 */ /* 0x000ff0000b800000 */
[----:B------:R1:W2:Y:S04]  /*a0b0*/  SHFL.IDX PT, R0, R13, RZ, 0x1e1f ;  /* 0x001e1fff0d007589 */ /* 0x0002a800000e0000 */
[----:B------:R-:W4:Y:S04]  /*a0c0*/  SHFL.IDX PT, R3, R3, RZ, 0x1e1f ;  /* 0x001e1fff03037589 */ /* 0x000f2800000e0000 */
[----:B------:R-:W0:Y:S04]  /*a0d0*/  SHFL.IDX PT, R37, R37, RZ, 0x1e1f ;  /* 0x001e1fff25257589 */ /* 0x000e2800000e0000 */
[----:B-1----:R-:W0:Y:S02]  /*a0e0*/  SHFL.IDX PT, R38, R38, RZ, 0x1e1f ;  /* 0x001e1fff26267589 */ /* 0x002e2400000e0000 */
.L_x_12673:
[----:B------:R-:W5:Y:S01]  /*a0f0*/  LDL R4, [R1+0x4c] ;  /* 0x00004c0001047983 */ /* 0x000f620000100800 */
[----:B------:R-:W-:Y:S01]  /*a100*/  BSSY B1, `(.L_x_12451) ;  /* 0x000003b000017945 */ /* 0x000fe20003800000 */
[----:B------:R-:W-:Y:S02]  /*a110*/  CS2R R6, SRZ ;  /* 0x0000000000067805 */ /* 0x000fe4000001ff00 */
[----:B------:R-:W-:Y:S02]  /*a120*/  CS2R R12, SRZ ;  /* 0x00000000000c7805 */ /* 0x000fe4000001ff00 */
[----:B0-----:R-:W-:Y:S02]  /*a130*/  CS2R R14, SRZ ;  /* 0x00000000000e7805 */ /* 0x001fe4000001ff00 */
[----:B------:R-:W-:Y:S02]  /*a140*/  CS2R R24, SRZ ;  /* 0x0000000000187805 */ /* 0x000fe4000001ff00 */
[----:B------:R-:W-:-:S02]  /*a150*/  CS2R R26, SRZ ;  /* 0x00000000001a7805 */ /* 0x000fc4000001ff00 */
[----:B------:R-:W-:Y:S02]  /*a160*/  CS2R R28, SRZ ;  /* 0x00000000001c7805 */ /* 0x000fe4000001ff00 */
[----:B------:R-:W-:Y:S02]  /*a170*/  CS2R R30, SRZ ;  /* 0x00000000001e7805 */ /* 0x000fe4000001ff00 */
[----:B------:R-:W-:Y:S02]  /*a180*/  CS2R R32, SRZ ;  /* 0x0000000000207805 */ /* 0x000fe4000001ff00 */
[----:B------:R-:W-:Y:S01]  /*a190*/  CS2R R34, SRZ ;  /* 0x0000000000227805 */ /* 0x000fe2000001ff00 */
[----:B-----5:R-:W-:Y:S01]  /*a1a0*/  IMAD R10, R4, R10, RZ ;  /* 0x0000000a040a7224 */ /* 0x020fe200078e02ff */
[----:B------:R-:W-:-:S03]  /*a1b0*/  CS2R R4, SRZ ;  /* 0x0000000000047805 */ /* 0x000fc6000001ff00 */
[----:B------:R-:W-:Y:S01]  /*a1c0*/  IMAD R97, R97, -0xc0, R10 ;  /* 0xffffff4061617824 */ /* 0x000fe200078e020a */
[----:B------:R-:W-:Y:S02]  /*a1d0*/  ISETP.GE.AND P0, PT, R9, R10, PT ;  /* 0x0000000a0900720c */ /* 0x000fe40003f06270 */
[----:B------:R-:W-:Y:S02]  /*a1e0*/  CS2R R8, SRZ ;  /* 0x0000000000087805 */ /* 0x000fe4000001ff00 */
[----:B------:R-:W-:-:S09]  /*a1f0*/  CS2R R10, SRZ ;  /* 0x00000000000a7805 */ /* 0x000fd2000001ff00 */
[----:B------:R-:W-:Y:S05]  /*a200*/  @P0 BRA `(.L_x_12452) ;  /* 0x0000000000a80947 */ /* 0x000fea0003800000 */
[----:B------:R-:W3:Y:S04]  /*a210*/  LDL R21, [R1+0x14] ;  /* 0x0000140001157983 */ /* 0x000ee80000100800 */
[----:B------:R-:W3:Y:S01]  /*a220*/  LDL R20, [R1+0x18] ;  /* 0x0000180001147983 */ /* 0x000ee20000100800 */
        /* <DEDUP_REMOVED lines=9> */
[----:B------:R-:W-:-:S02]  /*a2c0*/  MOV R8, R38 ;  /* 0x0000002600087202 */ /* 0x000fc40000000f00 */
[----:B------:R-:W-:Y:S02]  /*a2d0*/  CS2R R28, SRZ ;  /* 0x00000000001c7805 */ /* 0x000fe4000001ff00 */
[----:B------:R-:W-:Y:S02]  /*a2e0*/  CS2R R30, SRZ ;  /* 0x00000000001e7805 */ /* 0x000fe4000001ff00 */
[----:B------:R-:W-:Y:S02]  /*a2f0*/  CS2R R10, SRZ ;  /* 0x00000000000a7805 */ /* 0x000fe4000001ff00 */
[----:B------:R-:W-:Y:S02]  /*a300*/  CS2R R32, SRZ ;  /* 0x0000000000207805 */ /* 0x000fe4000001ff00 */
[----:B------:R-:W-:Y:S01]  /*a310*/  CS2R R34, SRZ ;  /* 0x0000000000227805 */ /* 0x000fe2000001ff00 */
[----:B------:R-:W-:Y:S01]  /*a320*/  @!P2 IMAD.SHL.U32 R36, R16, 0x2, RZ ;  /* 0x000000021024a824 */ /* 0x000fe200078e00ff */
[----:B------:R-:W-:-:S02]  /*a330*/  CS2R R14, SRZ ;  /* 0x00000000000e7805 */ /* 0x000fc4000001ff00 */
[----:B------:R-:W-:Y:S02]  /*a340*/  CS2R R24, SRZ ;  /* 0x0000000000187805 */ /* 0x000fe4000001ff00 */
[----:B------:R-:W-:Y:S01]  /*a350*/  CS2R R26, SRZ ;  /* 0x00000000001a7805 */ /* 0x000fe2000001ff00 */
[----:B---3--:R-:W-:Y:S02]  /*a360*/  @!P3 IMAD.SHL.U32 R13, R21, 0x8, RZ ;  /* 0x00000008150db824 */ /* 0x008fe400078e00ff */
        /* <DEDUP_REMOVED lines=20> */
.L_x_12452:
[----:B------:R-:W-:Y:S05]  /*a4b0*/  BSYNC B1 ;  /* 0x0000000000017941 */ /* 0x000fea0003800000 */
.L_x_12451:
[----:B------:R-:W-:Y:S01]  /*a4c0*/  ULEA.HI UR4, UR37, UR37, URZ, 0x1 ;  /* 0x0000002525047291 */ /* 0x000fe2000f8f083f */
[----:B----45:R-:W-:Y:S01]  /*a4d0*/  IMAD.MOV.U32 R3, RZ, RZ, R5 ;  /* 0x000000ffff037224 */ /* 0x030fe200078e0005 */
[----:B-1----:R-:W-:Y:S01]  /*a4e0*/  MOV R38, R25 ;  /* 0x0000001900267202 */ /* 0x002fe20000000f00 */
[----:B--2---:R-:W-:Y:S01]  /*a4f0*/  IMAD.MOV.U32 R0, RZ, RZ, R4 ;  /* 0x000000ffff007224 */ /* 0x004fe200078e0004 */
        /* <DEDUP_REMOVED lines=9> */
[----:B------:R-:W-:Y:S01]  /*a590*/  MOV R20, R8 ;  /* 0x0000000800147202 */ /* 0x000fe20000000f00 */
[----:B------:R-:W-:Y:S01]  /*a5a0*/  IMAD.U32 R3, RZ, RZ, UR4 ;  /* 0x00000004ff037e24 */ /* 0x000fe2000f8e00ff */
[----:B------:R-:W-:Y:S01]  /*a5b0*/  PRMT R67, R67, 0x5410, R0 ;  /* 0x0000541043437816 */ /* 0x000fe20000000000 */
        /* <DEDUP_REMOVED lines=8> */
[----:B------:R-:W-:Y:S01]  /*a640*/  PRMT R47, R20, 0x7610, R47 ;  /* 0x00007610142f7816 */ /* 0x000fe2000000002f */
        /* <DEDUP_REMOVED lines=15> */
[----:B------:R-:W-:Y:S01]  /*a740*/  VIMNMX R97, R97, 0xc0, PT ;  /* 0x000000c061617848 */ /* 0x000fe20003fe0100 */
[----:B------:R-:W-:Y:S01]  /*a750*/  IMAD.MOV.U32 R38, RZ, RZ, R33 ;  /* 0x000000ffff267224 */ /* 0x000fe200078e0021 */
[----:B------:R-:W-:Y:S01]  /*a760*/  PRMT R68, R0, 0x5410, R36 ;  /* 0x0000541000447816 */ /* 0x000fe20000000024 */
[----:B------:R-:W-:Y:S01]  /*a770*/  IMAD.MOV.U32 R0, RZ, RZ, R30 ;  /* 0x000000ffff007224 */ /* 0x000fe200078e001e */
[----:B------:R-:W-:Y:S01]  /*a780*/  ISETP.GE.AND P1, PT, R142, R97, PT ;  /* 0x000000618e00720c */ /* 0x000fe20003f26270 */
[----:B------:R-:W-:Y:S01]  /*a790*/  IMAD.MOV.U32 R36, RZ, RZ, R31 ;  /* 0x000000ffff247224 */ /* 0x000fe200078e001f */
[----:B------:R-:W-:-:S02]  /*a7a0*/  PRMT R45, R37, 0x5410, R38 ;  /* 0x00005410252d7816 */ /* 0x000fc40000000026 */
[----:B------:R-:W-:Y:S02]  /*a7b0*/  PRMT R47, R47, 0x5410, R0 ;  /* 0x000054102f2f7816 */ /* 0x000fe40000000000 */
[----:B------:R-:W-:Y:S01]  /*a7c0*/  PRMT R48, R36, 0x7610, R48 ;  /* 0x0000761024307816 */ /* 0x000fe20000000030 */
[----:B------:R-:W-:Y:S01]  /*a7d0*/  IMAD.MOV.U32 R36, RZ, RZ, R35 ;  /* 0x000000ffff247224 */ /* 0x000fe200078e0023 */
[----:B------:R-:W-:Y:S01]  /*a7e0*/  MOV R0, R34 ;  /* 0x0000002200007202 */ /* 0x000fe20000000f00 */
[----:B0-----:R-:W-:Y:S06]  /*a7f0*/  @!P0 BRA `(.L_x_12454) ;  /* 0x0000014800c48947 */ /* 0x001fec0003800000 */
.L_x_12674:
[----:B------:R-:W-:Y:S05]  /*a800*/  BSYNC B1 ;  /* 0x0000000000017941 */ /* 0x000fea0003800000 */
.L_x_12453:
        /* <DEDUP_REMOVED lines=14> */
[----:B------:R-:W4:Y:S01]  /*a8f0*/  LDL R73, [R1+0xdc] ;  /* 0x0000dc0001497983 */ /* 0x000f220000100800 */
[----:B------:R-:W-:Y:S01]  /*a900*/  HADD2.F32 R62, -RZ, R62.H0_H0 ;  /* 0x2000003eff3e7230 */ /* 0x000fe20000004100 */
[----:B------:R-:W-:Y:S01]  /*a910*/  SHF.R.U32.HI R61, RZ, 0x10, R5 ;  /* 0x00000010ff3d7819 */ /* 0x000fe20000011605 */
[----:B------:R-:W-:Y:S01]  /*a920*/  HADD2.F32 R60, -RZ, R60.H0_H0 ;  /* 0x2000003cff3c7230 */ /* 0x000fe20000004100 */
[----:B------:R-:W-:Y:S02]  /*a930*/  SHF.R.U32.HI R54, RZ, 0x10, R25 ;  /* 0x00000010ff367819 */ /* 0x000fe40000011619 */
        /* <DEDUP_REMOVED lines=17> */
[----:B----4-:R-:W0:Y:S04]  /*aa50*/  LDS.128 R36, [R73] ;  /* 0x0000000049247984 */ /* 0x010e280000000c00 */
        /* <DEDUP_REMOVED lines=12> */
[----:B---3--:R-:W-:Y:S02]  /*ab20*/  HADD2.F32 R57, -RZ, R40.H0_H0 ;  /* 0x20000028ff397230 */ /* 0x008fe40000004100 */
[C---:B------:R-:W-:Y:S01]  /*ab30*/  FMUL.FTZ R64, R37.reuse, R62 ;  /* 0x0000003e25407220 */ /* 0x040fe20000410000 */
[----:B------:R-:W-:Y:S01]  /*ab40*/  FMUL.FTZ R66, R37, R60 ;  /* 0x0000003c25427220 */ /* 0x000fe20000410000 */
[----:B------:R-:W-:-:S02]  /*ab50*/  HADD2.F32 R53, -RZ, R42.H0_H0 ;  /* 0x2000002aff357230 */ /* 0x000fc40000004100 */
        /* <DEDUP_REMOVED lines=12> */
[----:B------:R-:W-:Y:S02]  /*ac20*/  HADD2.F32 R51, -RZ, R43.H0_H0 ;  /* 0x2000002bff337230 */ /* 0x000fe40000004100 */
[----:B------:R-:W-:Y:S01]  /*ac30*/  FFMA.FTZ R52, R52, R60, R57 ;  /* 0x0000003c34347223 */ /* 0x000fe20000010039 */
[----:B------:R-:W-:Y:S02]  /*ac40*/  HADD2.F32 R64, -RZ, R67.H1_H1 ;  /* 0x30000043ff407230 */ /* 0x000fe40000004100 */
[----:B------:R-:W-:Y:S01]  /*ac50*/  FMUL.FTZ R66, R53, R62 ;  /* 0x0000003e35427220 */ /* 0x000fe20000410000 */
[----:B------:R-:W-:-:S02]  /*ac60*/  HADD2.F32 R60, -RZ, R68.H1_H1 ;  /* 0x30000044ff3c7230 */ /* 0x000fc40000004100 */
[-C--:B------:R-:W-:Y:S01]  /*ac70*/  FMUL.FTZ R68, R53, R58.reuse ;  /* 0x0000003a35447220 */ /* 0x080fe20000410000 */
[----:B------:R-:W-:Y:S02]  /*ac80*/  HADD2.F32 R43, -RZ, R43.H1_H1 ;  /* 0x3000002bff2b7230 */ /* 0x000fe40000004100 */
[----:B------:R-:W-:Y:S01]  /*ac90*/  FFMA.FTZ R53, R27, R58, -R66 ;  /* 0x0000003a1b357223 */ /* 0x000fe20000010842 */
[C---:B------:R-:W-:Y:S01]  /*aca0*/  FMUL.FTZ R70, R51.reuse, R64 ;  /* 0x0000004033467220 */ /* 0x040fe20000410000 */
[----:B------:R-:W-:Y:S02]  /*acb0*/  HADD2.F32 R66, -RZ, R7.H0_H0 ;  /* 0x20000007ff427230 */ /* 0x000fe40000004100 */
[----:B------:R-:W-:Y:S01]  /*acc0*/  FMUL.FTZ R51, R51, R60 ;  /* 0x0000003c33337220 */ /* 0x000fe20000410000 */
        /* <DEDUP_REMOVED lines=14> */
[----:B------:R-:W-:Y:S02]  /*adb0*/  HADD2.F32 R38, -RZ, R38.H1_H1 ;  /* 0x30000026ff267230 */ /* 0x000fe40000004100 */
        /* <DEDUP_REMOVED lines=18> */
.L_x_12456:
[----:B------:R-:W-:Y:S05]  /*aee0*/  BSYNC B1 ;  /* 0x0000000000017941 */ /* 0x000fea0003800000 */
.L_x_12455:
[----:B------:R-:W-:Y:S04]  /*aef0*/  BSSY B1, `(.L_x_12457) ;  /* 0x000006d000017945 */ /* 0x000fe80003800000 */
[----:B------:R-:W-:Y:S05]  /*af00*/  @P1 BRA `(.L_x_12458) ;  /* 0x0000000400ac1947 */ /* 0x000fea0003800000 */
[----:B0-----:R-:W2:Y:S04]  /*af10*/  LDL R6, [R1+0x3c] ;  /* 0x00003c0001067983 */ /* 0x001ea80000100800 */
[----:B------:R-:W2:Y:S04]  /*af20*/  LDL.64 R4, [R1] ;  /* 0x0000000001047983 */ /* 0x000ea80000100a00 */
[----:B------:R-:W4:Y:S01]  /*af30*/  LDL R0, [R1+0x14] ;  /* 0x0000140001007983 */ /* 0x000f220000100800 */
[--C-:B------:R-:W-:Y:S01]  /*af40*/  SHF.R.U64 R28, R28, 0x10, R29.reuse ;  /* 0x000000101c1c7819 */ /* 0x100fe2000000121d */
[--C-:B------:R-:W-:Y:S01]  /*af50*/  HADD2.F32 R51, -RZ, R50.reuse.H1_H1 ;  /* 0x30000032ff337230 */ /* 0x100fe20000004100 */
[----:B------:R-:W-:Y:S01]  /*af60*/  SHF.R.U32.HI R54, RZ, 0x10, R29 ;  /* 0x00000010ff367819 */ /* 0x000fe2000001161d */
[----:B------:R-:W-:Y:S01]  /*af70*/  HADD2.F32 R52, -RZ, R50.H0_H0 ;  /* 0x20000032ff347230 */ /* 0x000fe20000004100 */
[----:B------:R-:W-:Y:S01]  /*af80*/  SHF.R.U64 R29, R8, 0x10, R9 ;  /* 0x00000010081d7819 */ /* 0x000fe20000001209 */
[--C-:B------:R-:W-:Y:S01]  /*af90*/  HADD2.F32 R56, -RZ, R48.reuse.H1_H1 ;  /* 0x30000030ff387230 */ /* 0x100fe20000004100 */
[----:B------:R-:W-:Y:S01]  /*afa0*/  SHF.R.U64 R8, R30, 0x10, R31 ;  /* 0x000000101e087819 */ /* 0x000fe2000000121f */
[----:B------:R-:W-:Y:S01]  /*afb0*/  HADD2.F32 R48, -RZ, R48.H0_H0 ;  /* 0x20000030ff307230 */ /* 0x000fe20000004100 */
[----:B------:R-:W-:Y:S01]  /*afc0*/  SHF.R.U32.HI R53, RZ, 0x10, R9 ;  /* 0x00000010ff357819 */ /* 0x000fe20000011609 */
[----:B------:R-:W-:Y:S01]  /*afd0*/  HADD2.F32 R29, -RZ, R29.H0_H0 ;  /* 0x2000001dff1d7230 */ /* 0x000fe20000004100 */
[----:B------:R-:W-:-:S02]  /*afe0*/  SHF.R.U32.HI R30, RZ, 0x10, R31 ;  /* 0x00000010ff1e7819 */ /* 0x000fc4000001161f */
[--C-:B------:R-:W-:Y:S01]  /*aff0*/  SHF.R.U64 R9, R10, 0x10, R11.reuse ;  /* 0x000000100a097819 */ /* 0x100fe2000000120b */
[----:B------:R-:W-:Y:S01]  /*b000*/  HADD2.F32 R53, -RZ, R53.H0_H0 ;  /* 0x20000035ff357230 */ /* 0x000fe20000004100 */
[----:B------:R-:W-:Y:S01]  /*b010*/  SHF.R.U32.HI R10, RZ, 0x10, R11 ;  /* 0x00000010ff0a7819 */ /* 0x000fe2000001160b */
[----:B------:R-:W-:-:S04]  /*b020*/  HADD2.F32 R30, -RZ, R30.H0_H0 ;  /* 0x2000001eff1e7230 */ /* 0x000fc80000004100 */
[----:B------:R-:W-:Y:S02]  /*b030*/  HADD2.F32 R10, -RZ, R10.H0_H0 ;  /* 0x2000000aff0a7230 */ /* 0x000fe40000004100 */
[----:B--2---:R-:W-:Y:S01]  /*b040*/  IMAD.IADD R4, R4, 0x1, R6 ;  /* 0x0000000104047824 */ /* 0x004fe200078e0206 */
[----:B----4-:R-:W-:-:S04]  /*b050*/  LEA.HI R0, R3, R0, RZ, 0x1d ;  /* 0x0000000003007211 */ /* 0x010fc800078fe8ff */
        /* <DEDUP_REMOVED lines=14> */
[----:B------:R-:W-:-:S03]  /*b140*/  IMAD.IADD R25, R24, 0x1, R25 ;  /* 0x0000000118197824 */ /* 0x000fc600078e0219 */
[----:B------:R-:W-:Y:S01]  /*b150*/  IADD3 R6, R6, R7, RZ ;  /* 0x0000000706067210 */ /* 0x000fe20007ffe0ff */
[----:B------:R-:W-:-:S03]  /*b160*/  IMAD R36, R25, 0x2, R2 ;  /* 0x0000000219247824 */ /* 0x000fc600078e0202 */
[----:B------:R-:W-:Y:S02]  /*b170*/  LEA R0, R6, UR42, 0x1 ;  /* 0x0000002a06007c11 */ /* 0x000fe4000f8e08ff */
[----:B------:R-:W0:Y:S04]  /*b180*/  LDS.128 R24, [R36+0xc400] ;  /* 0x00c4000024187984 */ /* 0x000e280000000c00 */
[----:B------:R-:W1:Y:S01]  /*b190*/  LDS.128 R4, [R0] ;  /* 0x0000000000047984 */ /* 0x000e620000000c00 */
[----:B0-----:R-:W-:Y:S02]  /*b1a0*/  HADD2.F32 R41, -RZ, R25.H0_H0 ;  /* 0x20000019ff297230 */ /* 0x001fe40000004100 */
[----:B------:R-:W-:Y:S02]  /*b1b0*/  HADD2.F32 R50, -RZ, R27.H0_H0 ;  /* 0x2000001bff327230 */ /* 0x000fe40000004100 */
[----:B-1----:R-:W-:-:S02]  /*b1c0*/  HADD2.F32 R38, -RZ, R5.H0_H0 ;  /* 0x20000005ff267230 */ /* 0x002fc40000004100 */
[----:B------:R-:W-:Y:S02]  /*b1d0*/  HADD2.F32 R31, -RZ, R27.H1_H1 ;  /* 0x3000001bff1f7230 */ /* 0x000fe40000004100 */
[CC--:B------:R-:W-:Y:S01]  /*b1e0*/  FMUL.FTZ R27, R41.reuse, R51.reuse ;  /* 0x00000033291b7220 */ /* 0x0c0fe20000410000 */
[----:B------:R-:W-:Y:S02]  /*b1f0*/  HADD2.F32 R42, -RZ, R25.H1_H1 ;  /* 0x30000019ff2a7230 */ /* 0x000fe40000004100 */
[-C--:B------:R-:W-:Y:S01]  /*b200*/  FMUL.FTZ R25, R41, R52.reuse ;  /* 0x0000003429197220 */ /* 0x080fe20000410000 */
[----:B------:R-:W-:Y:S02]  /*b210*/  HADD2.F32 R41, -RZ, R54.H0_H0 ;  /* 0x20000036ff297230 */ /* 0x000fe40000004100 */
[C---:B------:R-:W-:Y:S01]  /*b220*/  FFMA.FTZ R27, R38.reuse, R52, R27 ;  /* 0x00000034261b7223 */ /* 0x040fe2000001001b */
[----:B------:R-:W-:Y:S02]  /*b230*/  HADD2.F32 R39, -RZ, R24.H0_H0 ;  /* 0x20000018ff277230 */ /* 0x000fe40000004100 */
[----:B------:R-:W-:Y:S01]  /*b240*/  FFMA.FTZ R25, R38, R51, -R25 ;  /* 0x0000003326197223 */ /* 0x000fe20000010819 */
[----:B------:R-:W-:-:S02]  /*b250*/  HADD2.F32 R54, -RZ, R49.H1_H1 ;  /* 0x30000031ff367230 */ /* 0x000fc40000004100 */
[C---:B------:R-:W-:Y:S01]  /*b260*/  FMUL.FTZ R51, R42.reuse, R53 ;  /* 0x000000352a337220 */ /* 0x040fe20000410000 */
[----:B------:R-:W-:Y:S02]  /*b270*/  HADD2.F32 R52, -RZ, R49.H0_H0 ;  /* 0x20000031ff347230 */ /* 0x000fe40000004100 */
        /* <DEDUP_REMOVED lines=9> */
[--C-:B------:R-:W-:Y:S02]  /*b310*/  HADD2.F32 R42, -RZ, R47.reuse.H1_H1 ;  /* 0x3000002fff2a7230 */ /* 0x100fe40000004100 */
[----:B------:R-:W-:Y:S01]  /*b320*/  FMUL.FTZ R54, R43, R56 ;  /* 0x000000382b367220 */ /* 0x000fe20000410000 */
[----:B------:R-:W-:Y:S02]  /*b330*/  HADD2.F32 R47, -RZ, R47.H0_H0 ;  /* 0x2000002fff2f7230 */ /* 0x000fe40000004100 */
[----:B------:R-:W-:Y:S01]  /*b340*/  FFMA.FTZ R38, R40, R41, -R51 ;  /* 0x0000002928267223 */ /* 0x000fe20000010833 */
[----:B------:R-:W-:-:S02]  /*b350*/  HADD2.F32 R11, -RZ, R7.H0_H0 ;  /* 0x20000007ff0b7230 */ /* 0x000fc40000004100 */
[-C--:B------:R-:W-:Y:S01]  /*b360*/  FMUL.FTZ R58, R43, R42.reuse ;  /* 0x0000002a2b3a7220 */ /* 0x080fe20000410000 */
[C---:B------:R-:W-:Y:S01]  /*b370*/  FFMA.FTZ R54, R5.reuse, R42, -R54 ;  /* 0x0000002a05367223 */ /* 0x040fe20000010836 */
[CC--:B------:R-:W-:Y:S01]  /*b380*/  FMUL.FTZ R42, R50.reuse, R47.reuse ;  /* 0x0000002f322a7220 */ /* 0x0c0fe20000410000 */
[----:B------:R-:W-:Y:S01]  /*b390*/  FMUL.FTZ R50, R50, R48 ;  /* 0x0000003032327220 */ /* 0x000fe20000410000 */
        /* <DEDUP_REMOVED lines=19> */
[----:B------:R-:W-:Y:S01]  /*b4d0*/  FFMA.FTZ R40, R40, R53, R49 ;  /* 0x0000003528287223 */ /* 0x000fe20000010031 */
        /* <DEDUP_REMOVED lines=14> */
.L_x_12458:
[----:B------:R-:W-:Y:S05]  /*b5c0*/  BSYNC B1 ;  /* 0x0000000000017941 */ /* 0x000fea0003800000 */
.L_x_12457:
[----:B------:R-:W-:Y:S05]  /*b5d0*/  @P2 BRA `(.L_x_12439) ;  /* 0x0000000400b42947 */ /* 0x000fea0003800000 */
[----:B01----:R-:W2:Y:S04]  /*b5e0*/  LDL.64 R4, [R1] ;  /* 0x0000000001047983 */ /* 0x003ea80000100a00 */
[----:B------:R-:W4:Y:S01]  /*b5f0*/  LDL R0, [R1+0x38] ;  /* 0x0000380001007983 */ /* 0x000f220000100800 */
[----:B--2---:R-:W-:-:S03]  /*b600*/  IMAD.MOV.U32 R6, RZ, RZ, R4 ;  /* 0x000000ffff067224 */ /* 0x004fc600078e0004 */
[----:B------:R-:W2:Y:S01]  /*b610*/  LDL R4, [R1+0x18] ;  /* 0x0000180001047983 */ /* 0x000ea20000100800 */
[----:B------:R-:W-:Y:S02]  /*b620*/  IMAD.MOV.U32 R7, RZ, RZ, R5 ;  /* 0x000000ffff077224 */ /* 0x000fe400078e0005 */
[----:B----4-:R-:W-:-:S05]  /*b630*/  IMAD.IADD R0, R6, 0x1, R0 ;  /* 0x0000000106007824 */ /* 0x010fca00078e0200 */
[----:B------:R-:W-:Y:S02]  /*b640*/  SHF.R.S32.HI R5, RZ, 0x1f, R0 ;  /* 0x0000001fff057819 */ /* 0x000fe40000011400 */
[----:B------:R-:W-:Y:S02]  /*b650*/  SHF.R.U64 R25, R12, 0x10, R13 ;  /* 0x000000100c197819 */ /* 0x000fe4000000120d */
[----:B------:R-:W-:Y:S01]  /*b660*/  SHF.R.U64 R12, R34, 0x10, R35 ;  /* 0x00000010220c7819 */ /* 0x000fe20000001223 */
[----:B------:R-:W-:Y:S01]  /*b670*/  HADD2.F32 R34, -RZ, R20.H1_H1 ;  /* 0x30000014ff227230 */ /* 0x000fe20000004100 */
[----:B------:R-:W-:Y:S01]  /*b680*/  SHF.R.U64 R24, R32, 0x10, R33 ;  /* 0x0000001020187819 */ /* 0x000fe20000001221 */
[----:B------:R-:W-:Y:S01]  /*b690*/  HADD2.F32 R32, -RZ, R45.H1_H1 ;  /* 0x3000002dff207230 */ /* 0x000fe20000004100 */
[----:B------:R-:W-:Y:S02]  /*b6a0*/  SHF.R.U32.HI R31, RZ, 0x10, R13 ;  /* 0x00000010ff1f7819 */ /* 0x000fe4000001160d */
[----:B------:R-:W-:-:S03]  /*b6b0*/  SHF.R.U32.HI R33, RZ, 0x10, R33 ;  /* 0x00000010ff217819 */ /* 0x000fc60000011621 */
[----:B------:R-:W-:Y:S01]  /*b6c0*/  HADD2.F32 R31, -RZ, R31.H0_H0 ;  /* 0x2000001fff1f7230 */ /* 0x000fe20000004100 */
[----:B------:R-:W-:Y:S02]  /*b6d0*/  SHF.R.U64 R37, R14, 0x10, R15 ;  /* 0x000000100e257819 */ /* 0x000fe4000000120f */
[----:B------:R-:W-:Y:S02]  /*b6e0*/  SHF.R.U32.HI R39, RZ, 0x10, R35 ;  /* 0x00000010ff277819 */ /* 0x000fe40000011623 */
[----:B------:R-:W-:Y:S01]  /*b6f0*/  SHF.R.U32.HI R35, RZ, 0x10, R15 ;  /* 0x00000010ff237819 */ /* 0x000fe2000001160f */
        /* <DEDUP_REMOVED lines=16> */
[----:B------:R-:W-:-:S03]  /*b800*/  IMAD.IADD R0, R6, 0x1, R5 ;  /* 0x0000000106007824 */ /* 0x000fc600078e0205 */
[----:B------:R-:W-:Y:S02]  /*b810*/  LEA R3, R3, R2, 0x1 ;  /* 0x0000000203037211 */ /* 0x000fe400078e08ff */
[----:B------:R-:W-:-:S03]  /*b820*/  LEA R0, R0, UR42, 0x1 ;  /* 0x0000002a00007c11 */ /* 0x000fc6000f8e08ff */
[----:B------:R-:W0:Y:S04]  /*b830*/  LDS.128 R8, [R3+0xc400] ;  /* 0x00c4000003087984 */ /* 0x000e280000000c00 */
[----:B------:R-:W1:Y:S01]  /*b840*/  LDS.128 R4, [R0] ;  /* 0x0000000000047984 */ /* 0x000e620000000c00 */
[----:B0-----:R-:W-:Y:S02]  /*b850*/  HADD2.F32 R27, -RZ, R9.H0_H0 ;  /* 0x20000009ff1b7230 */ /* 0x001fe40000004100 */
[----:B-1----:R-:W-:-:S03]  /*b860*/  HADD2.F32 R13, -RZ, R5.H0_H0 ;  /* 0x20000005ff0d7230 */ /* 0x002fc60000004100 */
[C---:B------:R-:W-:Y:S01]  /*b870*/  FMUL.FTZ R36, R27.reuse, R34 ;  /* 0x000000221b247220 */ /* 0x040fe20000410000 */
[----:B------:R-:W-:Y:S02]  /*b880*/  HADD2.F32 R28, -RZ, R9.H1_H1 ;  /* 0x30000009ff1c7230 */ /* 0x000fe40000004100 */
[-C--:B------:R-:W-:Y:S01]  /*b890*/  FMUL.FTZ R38, R27, R32.reuse ;  /* 0x000000201b267220 */ /* 0x080fe20000410000 */
[----:B------:R-:W-:Y:S02]  /*b8a0*/  HADD2.F32 R9, -RZ, R8.H0_H0 ;  /* 0x20000008ff097230 */ /* 0x000fe40000004100 */
[----:B------:R-:W-:Y:S01]  /*b8b0*/  FFMA.FTZ R36, R13, R32, -R36 ;  /* 0x000000200d247223 */ /* 0x000fe20000010824 */
[----:B------:R-:W-:Y:S02]  /*b8c0*/  HADD2.F32 R27, -RZ, R33.H0_H0 ;  /* 0x20000021ff1b7230 */ /* 0x000fe40000004100 */
[----:B------:R-:W-:Y:S02]  /*b8d0*/  HADD2.F32 R32, -RZ, R20.H0_H0 ;  /* 0x20000014ff207230 */ /* 0x000fe40000004100 */
[----:B------:R-:W-:-:S02]  /*b8e0*/  HADD2.F32 R20, -RZ, R45.H0_H0 ;  /* 0x2000002dff147230 */ /* 0x000fc40000004100 */
[----:B------:R-:W-:Y:S01]  /*b8f0*/  FFMA.FTZ R38, R13, R34, R38 ;  /* 0x000000220d267223 */ /* 0x000fe20000010026 */
[----:B------:R-:W-:Y:S02]  /*b900*/  HADD2.F32 R14, -RZ, R5.H1_H1 ;  /* 0x30000005ff0e7230 */ /* 0x000fe40000004100 */
[C---:B------:R-:W-:Y:S01]  /*b910*/  FMUL.FTZ R33, R28.reuse, R31 ;  /* 0x0000001f1c217220 */ /* 0x040fe20000410000 */
[----:B------:R-:W-:Y:S02]  /*b920*/  HADD2.F32 R5, -RZ, R4.H0_H0 ;  /* 0x20000004ff057230 */ /* 0x000fe40000004100 */
[----:B------:R-:W-:Y:S01]  /*b930*/  FMUL.FTZ R13, R28, R27 ;  /* 0x0000001b1c0d7220 */ /* 0x000fe20000410000 */
[C---:B------:R-:W-:Y:S01]  /*b940*/  FMUL.FTZ R34, R9.reuse, R32 ;  /* 0x0000002009227220 */ /* 0x040fe20000410000 */
[----:B------:R-:W-:Y:S02]  /*b950*/  HADD2.F32 R29, -RZ, R10.H0_H0 ;  /* 0x2000000aff1d7230 */ /* 0x000fe40000004100 */
[----:B------:R-:W-:Y:S01]  /*b960*/  FMUL.FTZ R9, R9, R20 ;  /* 0x0000001409097220 */ /* 0x000fe20000410000 */
[----:B------:R-:W-:-:S02]  /*b970*/  HADD2.F32 R28, -RZ, R21.H0_H0 ;  /* 0x20000015ff1c7230 */ /* 0x000fc40000004100 */
[C---:B------:R-:W-:Y:S01]  /*b980*/  FFMA.FTZ R33, R14.reuse, R27, -R33 ;  /* 0x0000001b0e217223 */ /* 0x040fe20000010821 */
        /* <DEDUP_REMOVED lines=8> */
[----:B------:R-:W-:Y:S02]  /*ba10*/  HADD2.F32 R5, -RZ, R46.H1_H1 ;  /* 0x3000002eff057230 */ /* 0x000fe40000004100 */
[-C--:B------:R-:W-:Y:S01]  /*ba20*/  FMUL.FTZ R40, R29, R14.reuse ;  /* 0x0000000e1d287220 */ /* 0x080fe20000410000 */
[----:B------:R-:W-:Y:S02]  /*ba30*/  HADD2.F32 R26, -RZ, R7.H0_H0 ;  /* 0x20000007ff1a7230 */ /* 0x000fe40000004100 */
[----:B------:R-:W-:Y:S01]  /*ba40*/  FFMA.FTZ R27, R15, R14, -R20 ;  /* 0x0000000e0f1b7223 */ /* 0x000fe20000010814 */
[C---:B------:R-:W-:Y:S01]  /*ba50*/  FMUL.FTZ R9, R30.reuse, R21 ;  /* 0x000000151e097220 */ /* 0x040fe20000410000 */
[----:B------:R-:W-:Y:S02]  /*ba60*/  HADD2.F32 R11, -RZ, R11.H1_H1 ;  /* 0x3000000bff0b7230 */ /* 0x000fe40000004100 */
[----:B------:R-:W-:Y:S01]  /*ba70*/  FMUL.FTZ R30, R30, R5 ;  /* 0x000000051e1e7220 */ /* 0x000fe20000410000 */
[----:B------:R-:W-:-:S02]  /*ba80*/  HADD2.F32 R20, -RZ, R35.H0_H0 ;  /* 0x20000023ff147230 */ /* 0x000fc40000004100 */
[----:B------:R-:W-:Y:S02]  /*ba90*/  HADD2.F32 R14, -RZ, R39.H0_H0 ;  /* 0x20000027ff0e7230 */ /* 0x000fe40000004100 */
[----:B------:R-:W-:Y:S01]  /*baa0*/  FFMA.FTZ R40, R15, R28, R40 ;  /* 0x0000001c0f287223 */ /* 0x000fe20000010028 */
[C---:B------:R-:W-:Y:S01]  /*bab0*/  FFMA.FTZ R28, R26.reuse, R5, -R9 ;  /* 0x000000051a1c7223 */ /* 0x040fe20000010809 */
[----:B------:R-:W-:Y:S01]  /*bac0*/  FFMA.FTZ R30, R26, R21, R30 ;  /* 0x000000151a1e7223 */ /* 0x000fe2000001001e */
[----:B------:R-:W-:Y:S02]  /*bad0*/  HADD2.F32 R7, -RZ, R7.H1_H1 ;  /* 0x30000007ff077230 */ /* 0x000fe40000004100 */
[C---:B------:R-:W-:Y:S01]  /*bae0*/  FMUL.FTZ R42, R11.reuse, R20 ;  /* 0x000000140b2a7220 */ /* 0x040fe20000410000 */
[----:B------:R-:W-:Y:S01]  /*baf0*/  FMUL.FTZ R26, R11, R14 ;  /* 0x0000000e0b1a7220 */ /* 0x000fe20000410000 */
[----:B------:R-:W-:Y:S02]  /*bb00*/  HADD2.F32 R8, -RZ, R8.H1_H1 ;  /* 0x30000008ff087230 */ /* 0x000fe40000004100 */
[----:B------:R-:W-:-:S02]  /*bb10*/  HADD2.F32 R10, -RZ, R10.H1_H1 ;  /* 0x3000000aff0a7230 */ /* 0x000fc40000004100 */
[----:B------:R-:W-:Y:S02]  /*bb20*/  HADD2.F32 R11, -RZ, R37.H0_H0 ;  /* 0x20000025ff0b7230 */ /* 0x000fe40000004100 */
[----:B------:R-:W-:Y:S02]  /*bb30*/  HADD2.F32 R5, -RZ, R24.H0_H0 ;  /* 0x20000018ff057230 */ /* 0x000fe40000004100 */
[----:B------:R-:W-:Y:S02]  /*bb40*/  HADD2.F32 R9, -RZ, R12.H0_H0 ;  /* 0x2000000cff097230 */ /* 0x000fe40000004100 */
[C---:B------:R-:W-:Y:S01]  /*bb50*/  FFMA.FTZ R21, R7.reuse, R14, -R42 ;  /* 0x0000000e07157223 */ /* 0x040fe2000001082a */
[----:B------:R-:W-:Y:S02]  /*bb60*/  HADD2.F32 R4, -RZ, R4.H1_H1 ;  /* 0x30000004ff047230 */ /* 0x000fe40000004100 */
        /* <DEDUP_REMOVED lines=18> */
[----:B------:R0:W-:Y:S04]  /*bc90*/  STS.128 [R0], R4 ;  /* 0x0000000400007388 */ /* 0x0001e80000000c00 */
[----:B------:R0:W-:Y:S02]  /*bca0*/  STS.128 [R3+0xc400], R8 ;  /* 0x00c4000803007388 */ /* 0x0001e40000000c00 */
.L_x_12439:
[----:B------:R-:W-:Y:S05]  /*bcb0*/  BSYNC B0 ;  /* 0x0000000000007941 */ /* 0x000fea0003800000 */
.L_x_12432:
        /* <DEDUP_REMOVED lines=8> */
.L_x_12430:
[----:B01-3--:R-:W-:-:S05]  /*bd40*/  IMAD.U32 R0, RZ, RZ, UR41 ;  /* 0x00000029ff007e24 */ /* 0x00bfca000f8e00ff */
[----:B------:R-:W-:-:S13]  /*bd50*/  ISETP.NE.AND P0, PT, R0, 0x3, PT ;  /* 0x000000030000780c */ /* 0x000fda0003f05270 */
[----:B------:R-:W-:Y:S05]  /*bd60*/  @!P0 BRA `(.L_x_12459) ;  /* 0x0000000000048947 */ /* 0x000fea0003800000 */
[----:B------:R-:W-:Y:S01]  /*bd70*/  BPT.TRAP 0x1 ;  /* 0x000000040000795c */ /* 0x000fe20000300000 */
.L_x_12459:
[----:B--2-4-:R-:W-:Y:S01]  /*bd80*/  IMAD R3, R22, 0x8, R2 ;  /* 0x0000000816037824 */ /* 0x014fe200078e0202 */
[----:B------:R-:W-:-:S04]  /*bd90*/  SHF.L.U32 R4, R139, 0x1f, RZ ;  /* 0x0000001f8b047819 */ /* 0x000fc800000006ff */
[----:B------:R0:W1:Y:S01]  /*bda0*/  SYNCS.PHASECHK.TRANS64.TRYWAIT P1, [R3+URZ+0x2d830], R4 ;  /* 0x02d83004030075a7 */ /* 0x000062000802017f */
[----:B------:R-:W-:Y:S05]  /*bdb0*/  @!P0 BRA `(.L_x_12460) ;  /* 0x0000000000048947 */ /* 0x000fea0003800000 */
[----:B------:R-:W-:Y:S01]  /*bdc0*/  BPT.TRAP 0x1 ;  /* 0x000000040000795c */ /* 0x000fe20000300000 */
.L_x_12460:
        /* <DEDUP_REMOVED lines=12> */
.L_x_12461:
[----:B--2---:R-:W0:Y:S01]  /*be90*/  LDL R0, [R1+0x2c] ;  /* 0x00002c0001007983 */ /* 0x004e220000100800 */
[----:B------:R-:W-:Y:S01]  /*bea0*/  IMAD.MOV.U32 R5, RZ, RZ, -0x7fffffe0 ;  /* 0x80000020ff057424 */ /* 0x000fe200078e00ff */
[----:B------:R-:W-:Y:S01]  /*beb0*/  LOP3.LUT R144, R44, 0x10000, RZ, 0xfc, !PT ;  /* 0x000100002c907812 */ /* 0x000fe200078efcff */
[----:B------:R-:W-:Y:S01]  /*bec0*/  IMAD.MOV.U32 R145, RZ, RZ, -0x7fffffe0 ;  /* 0x80000020ff917424 */ /* 0x000fe200078e00ff */
[----:B------:R-:W-:Y:S05]  /*bed0*/  WARPSYNC.ALL ;  /* 0x0000000000007948 */ /* 0x000fea0003800000 */
[----:B------:R-:W-:Y:S01]  /*bee0*/  R2UR UR7, R5 ;  /* 0x00000000050772ca */ /* 0x000fe200000e0000 */
[----:B-----5:R-:W-:Y:S01]  /*bef0*/  WARPGROUP.ARRIVE ;  /* 0x00000000000079c5 */ /* 0x020fe20000000000 */
[C---:B------:R-:W-:Y:S01]  /*bf00*/  R2UR UR4, R144.reuse ;  /* 0x00000000900472ca */ /* 0x040fe200000e0000 */
[----:B------:R-:W-:Y:S01]  /*bf10*/  IMAD.MOV.U32 R7, RZ, RZ, -0x7fffffe0 ;  /* 0x80000020ff077424 */ /* 0x000fe200078e00ff */
[----:B------:R-:W-:Y:S01]  /*bf20*/  R2UR UR5, R145 ;  /* 0x00000000910572ca */ /* 0x000fe200000e0000 */
[----:B------:R-:W-:Y:S01]  /*bf30*/  IMAD.MOV.U32 R155, RZ, RZ, -0x7fffffe0 ;  /* 0x80000020ff9b7424 */ /* 0x000fe200078e00ff */
[C---:B------:R-:W-:Y:S01]  /*bf40*/  IADD3 R154, R144.reuse, 0x2, RZ ;  /* 0x00000002909a7810 */ /* 0x040fe20007ffe0ff */
[C---:B------:R-:W-:Y:S01]  /*bf50*/  VIADD R152, R144.reuse, 0x300 ;  /* 0x0000030090987836 */ /* 0x040fe20000000000 */
[----:B------:R-:W-:Y:S01]  /*bf60*/  IADD3 R150, R144, 0x302, RZ ;  /* 0x0000030290967810 */ /* 0x000fe20007ffe0ff */
[----:B------:R-:W-:Y:S01]  /*bf70*/  IMAD.MOV.U32 R153, RZ, RZ, -0x7fffffe0 ;  /* 0x80000020ff997424 */ /* 0x000fe200078e00ff */
[----:B------:R-:W-:Y:S01]  /*bf80*/  MOV R147, 0x80000020 ;  /* 0x8000002000937802 */ /* 0x000fe20000000f00 */
[----:B------:R-:W-:-:S02]  /*bf90*/  IMAD.MOV.U32 R151, RZ, RZ, -0x7fffffe0 ;  /* 0x80000020ff977424 */ /* 0x000fc400078e00ff */
[C---:B------:R-:W-:Y:S02]  /*bfa0*/  VIADD R148, R144.reuse, 0x600 ;  /* 0x0000060090947836 */ /* 0x040fe40000000000 */
[----:B------:R-:W-:Y:S02]  /*bfb0*/  IMAD.MOV.U32 R149, RZ, RZ, -0x7fffffe0 ;  /* 0x80000020ff957424 */ /* 0x000fe400078e00ff */
[----:B------:R-:W-:Y:S02]  /*bfc0*/  IMAD.MOV.U32 R5, RZ, RZ, -0x7fffffe0 ;  /* 0x80000020ff057424 */ /* 0x000fe400078e00ff */
[----:B------:R-:W-:Y:S02]  /*bfd0*/  VIADD R146, R144, 0x602 ;  /* 0x0000060290927836 */ /* 0x000fe40000000000 */
[----:B01----:R-:W-:-:S04]  /*bfe0*/  IMAD R4, R22, 0x600, R0 ;  /* 0x0000060016047824 */ /* 0x003fc800078e0200 */
        /* <DEDUP_REMOVED lines=48> */
.L_x_12463:
[----:B------:R-:W2:Y:S01]  /*c2f0*/  LDL R5, [R1+0x6c] ;  /* 0x00006c0001057983 */ /* 0x000ea20000100800 */
[----:B------:R-:W0:Y:S01]  /*c300*/  LDC R0, c[0x0][0x448] ;  /* 0x00011200ff007b82 */ /* 0x000e220000000800 */
[----:B------:R-:W-:Y:S02]  /*c310*/  ULDC UR45, c[0x0][0x988] ;  /* 0x00026200002d7ab9 */ /* 0x000fe40000000800 */
[----:B------:R-:W2:Y:S04]  /*c320*/  LDL R90, [R1+0x58] ;  /* 0x00005800015a7983 */ /* 0x000ea80000100800 */
[----:B------:R-:W3:Y:S04]  /*c330*/  LDL R8, [R1+0x64] ;  /* 0x0000640001087983 */ /* 0x000ee80000100800 */
[----:B------:R-:W4:Y:S04]  /*c340*/  LDL R89, [R1+0x4c] ;  /* 0x00004c0001597983 */ /* 0x000f280000100800 */
[----:B------:R-:W5:Y:S04]  /*c350*/  LDL R88, [R1+0x5c] ;  /* 0x00005c0001587983 */ /* 0x000f680000100800 */
[----:B------:R-:W4:Y:S01]  /*c360*/  LDL R91, [R1+0x50] ;  /* 0x00005000015b7983 */ /* 0x000f220000100800 */
[----:B------:R-:W-:Y:S01]  /*c370*/  VIADD R10, R3, 0x2d840 ;  /* 0x0002d840030a7836 */ /* 0x000fe20000000000 */
        /* <DEDUP_REMOVED lines=9> */
[----:B------:R-:W0:Y:S01]  /*c410*/  SHFL.IDX PT, R4, R7, RZ, 0x1c1f ;  /* 0x001c1fff07047589 */ /* 0x000e2200000e0000 */
[----:B------:R-:W-:-:S04]  /*c420*/  IMAD.MOV.U32 R5, RZ, RZ, -0x80 ;  /* 0xffffff80ff057424 */ /* 0x000fc800078e00ff */
[----:B------:R-:W-:-:S05]  /*c430*/  IMAD R5, R94, R5, 0x80 ;  /* 0x000000805e057424 */ /* 0x000fca00078e0205 */
[C-C-:B---3--:R-:W-:Y:S02]  /*c440*/  IADD3 R6, -R8.reuse, 0x1, R5.reuse ;  /* 0x0000000108067810 */ /* 0x148fe40007ffe105 */
[----:B-----5:R-:W-:Y:S02]  /*c450*/  IADD3 R5, -R8, R88, R5 ;  /* 0x0000005808057210 */ /* 0x020fe40007ffe105 */
[----:B----4-:R-:W-:-:S04]  /*c460*/  IADD3 R6, -R89, R6, R88 ;  /* 0x0000000659067210 */ /* 0x010fc80007ffe158 */
[----:B0-----:R-:W-:-:S04]  /*c470*/  VIADDMNMX R4, R4, R6, R5, PT ;  /* 0x0000000604047246 */ /* 0x001fc80003800105 */
[C---:B------:R-:W-:Y:S02]  /*c480*/  ISETP.GT.AND P1, PT, R4.reuse, RZ, PT ;  /* 0x000000ff0400720c */ /* 0x040fe40003f24270 */
[----:B------:R-:W-:Y:S02]  /*c490*/  ISETP.GT.AND P4, PT, R4, 0x1, PT ;  /* 0x000000010400780c */ /* 0x000fe40003f84270 */
[----:B------:R-:W-:Y:S02]  /*c4a0*/  FSEL R24, R24, -INF , P1 ;  /* 0xff80000018187808 */ /* 0x000fe40000800000 */
[----:B------:R-:W-:Y:S02]  /*c4b0*/  FSEL R25, R25, -INF , P4 ;  /* 0xff80000019197808 */ /* 0x000fe40002000000 */
[C---:B------:R-:W-:Y:S02]  /*c4c0*/  ISETP.GT.AND P3, PT, R4.reuse, 0x8, PT ;  /* 0x000000080400780c */ /* 0x040fe40003f64270 */
[----:B------:R-:W-:-:S02]  /*c4d0*/  ISETP.GT.AND P2, PT, R4, 0x9, PT ;  /* 0x000000090400780c */ /* 0x000fc40003f44270 */
[C---:B------:R-:W-:Y:S02]  /*c4e0*/  ISETP.GT.AND P1, PT, R4.reuse, 0x10, PT ;  /* 0x000000100400780c */ /* 0x040fe40003f24270 */
[----:B------:R-:W-:Y:S01]  /*c4f0*/  ISETP.GT.AND P4, PT, R4, 0x11, PT ;  /* 0x000000110400780c */ /* 0x000fe20003f84270 */
[----:B------:R-:W0:Y:S01]  /*c500*/  SHFL.IDX PT, R0, R7, 0x1, 0x1c1f ;  /* 0x003c1f0007007f89 */ /* 0x000e2200000e0000 */
[----:B------:R-:W-:Y:S02]  /*c510*/  FSEL R28, R28, -INF , P3 ;  /* 0xff8000001c1c7808 */ /* 0x000fe40001800000 */
[----:B------:R-:W-:Y:S02]  /*c520*/  FSEL R29, R29, -INF , P2 ;  /* 0xff8000001d1d7808 */ /* 0x000fe40001000000 */
[----:B------:R-:W-:Y:S02]  /*c530*/  FSEL R32, R32, -INF , P1 ;  /* 0xff80000020207808 */ /* 0x000fe40000800000 */
[----:B------:R-:W-:-:S02]  /*c540*/  FSEL R33, R33, -INF , P4 ;  /* 0xff80000021217808 */ /* 0x000fc40002000000 */
[C---:B------:R-:W-:Y:S02]  /*c550*/  ISETP.GT.AND P3, PT, R4.reuse, 0x18, PT ;  /* 0x000000180400780c */ /* 0x040fe40003f64270 */
        /* <DEDUP_REMOVED lines=11> */
[----:B------:R-:W-:Y:S02]  /*c610*/  FSEL R44, R44, -INF , P3 ;  /* 0xff8000002c2c7808 */ /* 0x000fe40001800000 */
[----:B------:R-:W-:Y:S02]  /*c620*/  FSEL R45, R45, -INF , P2 ;  /* 0xff8000002d2d7808 */ /* 0x000fe40001000000 */
[----:B------:R-:W-:Y:S02]  /*c630*/  FSEL R48, R48, -INF , P1 ;  /* 0xff80000030307808 */ /* 0x000fe40000800000 */
[----:B------:R-:W-:Y:S02]  /*c640*/  FSEL R49, R49, -INF , P4 ;  /* 0xff80000031317808 */ /* 0x000fe40002000000 */
[C---:B------:R-:W-:Y:S02]  /*c650*/  ISETP.GT.AND P3, PT, R4.reuse, 0x38, PT ;  /* 0x000000380400780c */ /* 0x040fe40003f64270 */
[----:B------:R-:W-:-:S02]  /*c660*/  ISETP.GT.AND P2, PT, R4, 0x39, PT ;  /* 0x000000390400780c */ /* 0x000fc40003f44270 */
[C---:B------:R-:W-:Y:S02]  /*c670*/  ISETP.GT.AND P1, PT, R4.reuse, 0x40, PT ;  /* 0x000000400400780c */ /* 0x040fe40003f24270 */
[----:B------:R-:W-:Y:S02]  /*c680*/  ISETP.GT.AND P4, PT, R4, 0x41, PT ;  /* 0x000000410400780c */ /* 0x000fe40003f84270 */
        /* <DEDUP_REMOVED lines=16> */
[----:B0-----:R-:W-:Y:S02]  /*c790*/  VIADDMNMX R0, R0, R6, R5, PT ;  /* 0x0000000600007246 */ /* 0x001fe40003800105 */
[----:B------:R-:W-:Y:S02]  /*c7a0*/  FSEL R68, R68, -INF , P3 ;  /* 0xff80000044447808 */ /* 0x000fe40001800000 */
[----:B------:R-:W-:Y:S02]  /*c7b0*/  FSEL R69, R69, -INF , P2 ;  /* 0xff80000045457808 */ /* 0x000fe40001000000 */
[----:B------:R-:W-:Y:S02]  /*c7c0*/  FSEL R72, R72, -INF , P1 ;  /* 0xff80000048487808 */ /* 0x000fe40000800000 */
[----:B------:R-:W-:Y:S02]  /*c7d0*/  FSEL R73, R73, -INF , P4 ;  /* 0xff80000049497808 */ /* 0x000fe40002000000 */
[----:B------:R-:W-:-:S02]  /*c7e0*/  ISETP.GT.AND P3, PT, R0, RZ, PT ;  /* 0x000000ff0000720c */ /* 0x000fc40003f64270 */
[C---:B------:R-:W-:Y:S02]  /*c7f0*/  ISETP.GT.AND P2, PT, R0.reuse, 0x1, PT ;  /* 0x000000010000780c */ /* 0x040fe40003f44270 */
        /* <DEDUP_REMOVED lines=10> */
[----:B------:R-:W-:-:S02]  /*c8a0*/  FMNMX.FTZ R5, R26, R27, !PT ;  /* 0x0000001b1a057209 */ /* 0x000fc40007810000 */
        /* <DEDUP_REMOVED lines=31> */
[----:B------:R-:W-:Y:S02]  /*caa0*/  FMNMX.FTZ R5, R35, R5, !PT ;  /* 0x0000000523057209 */ /* 0x000fe40007810000 */
        /* <DEDUP_REMOVED lines=14> */
[----:B------:R-:W-:Y:S02]  /*cb90*/  FMNMX.FTZ R7, R24, R25, !PT ;  /* 0x0000001918077209 */ /* 0x000fe40007810000 */
[----:B------:R-:W-:-:S02]  /*cba0*/  FSEL R74, R74, -INF , P3 ;  /* 0xff8000004a4a7808 */ /* 0x000fc40001800000 */
[----:B------:R-:W-:Y:S02]  /*cbb0*/  FSEL R75, R75, -INF , P2 ;  /* 0xff8000004b4b7808 */ /* 0x000fe40001000000 */
[----:B------:R-:W-:Y:S02]  /*cbc0*/  FSEL R78, R78, -INF , P1 ;  /* 0xff8000004e4e7808 */ /* 0x000fe40000800000 */
[----:B------:R-:W-:Y:S02]  /*cbd0*/  FSEL R79, R79, -INF , P4 ;  /* 0xff8000004f4f7808 */ /* 0x000fe40002000000 */
[C---:B------:R-:W-:Y:S02]  /*cbe0*/  ISETP.GT.AND P3, PT, R0.reuse, 0x70, PT ;  /* 0x000000700000780c */ /* 0x040fe40003f64270 */
[C---:B------:R-:W-:Y:S02]  /*cbf0*/  ISETP.GT.AND P2, PT, R0.reuse, 0x71, PT ;  /* 0x000000710000780c */ /* 0x040fe40003f44270 */
[----:B------:R-:W-:-:S02]  /*cc00*/  ISETP.GT.AND P1, PT, R0, 0x78, PT ;  /* 0x000000780000780c */ /* 0x000fc40003f24270 */
[----:B------:R-:W-:Y:S02]  /*cc10*/  ISETP.GT.AND P4, PT, R0, 0x79, PT ;  /* 0x000000790000780c */ /* 0x000fe40003f84270 */
        /* <DEDUP_REMOVED lines=55> */
[----:B------:R-:W-:Y:S02]  /*cf90*/  FSEL R77, R77, -INF , P2 ;  /* 0xff8000004d4d7808 */ /* 0x000fe40001000000 */
[C---:B------:R-:W-:Y:S02]  /*cfa0*/  ISETP.GT.AND P1, PT, R4.reuse, 0x70, PT ;  /* 0x000000700400780c */ /* 0x040fe40003f24270 */
[C---:B------:R-:W-:Y:S02]  /*cfb0*/  ISETP.GT.AND P4, PT, R4.reuse, 0x71, PT ;  /* 0x000000710400780c */ /* 0x040fe40003f84270 */
[----:B------:R-:W-:-:S02]  /*cfc0*/  ISETP.GT.AND P3, PT, R4, 0x78, PT ;  /* 0x000000780400780c */ /* 0x000fc40003f64270 */
[----:B------:R-:W-:Y:S02]  /*cfd0*/  ISETP.GT.AND P2, PT, R4, 0x79, PT ;  /* 0x000000790400780c */ /* 0x000fe40003f44270 */
[----:B------:R-:W-:Y:S01]  /*cfe0*/  FMNMX.FTZ R5, R76, R5, !PT ;  /* 0x000000054c057209 */ /* 0x000fe20007810000 */
[----:B------:R-:W0:Y:S01]  /*cff0*/  SHFL.BFLY PT, R4, R0, 0x2, 0x1f ;  /* 0x0c401f0000047f89 */ /* 0x000e2200000e0000 */
[----:B------:R-:W-:Y:S02]  /*d000*/  FSEL R80, R80, -INF , P1 ;  /* 0xff80000050507808 */ /* 0x000fe40000800000 */
[----:B------:R-:W-:Y:S02]  /*d010*/  FMNMX.FTZ R5, R77, R5, !PT ;  /* 0x000000054d057209 */ /* 0x000fe40007810000 */
[----:B------:R-:W-:Y:S02]  /*d020*/  FSEL R81, R81, -INF , P4 ;  /* 0xff80000051517808 */ /* 0x000fe40002000000 */
[----:B------:R-:W-:-:S02]  /*d030*/  FMNMX.FTZ R5, R80, R5, !PT ;  /* 0x0000000550057209 */ /* 0x000fc40007810000 */
[----:B------:R-:W-:Y:S02]  /*d040*/  FSEL R84, R84, -INF , P3 ;  /* 0xff80000054547808 */ /* 0x000fe40001800000 */
[----:B------:R-:W-:Y:S02]  /*d050*/  FMNMX.FTZ R5, R81, R5, !PT ;  /* 0x0000000551057209 */ /* 0x000fe40007810000 */
[----:B------:R-:W-:Y:S02]  /*d060*/  FSEL R85, R85, -INF , P2 ;  /* 0xff80000055557808 */ /* 0x000fe40001000000 */
[----:B------:R-:W-:-:S04]  /*d070*/  FMNMX.FTZ R6, R84, R5, !PT ;  /* 0x0000000554067209 */ /* 0x000fc80007810000 */
[----:B------:R-:W-:Y:S02]  /*d080*/  FMNMX.FTZ R5, R85, R6, !PT ;  /* 0x0000000655057209 */ /* 0x000fe40007810000 */
[----:B0-----:R-:W-:-:S03]  /*d090*/  FMNMX.FTZ R4, R0, R4, !PT ;  /* 0x0000000400047209 */ /* 0x001fc60007810000 */
[----:B------:R-:W0:Y:S04]  /*d0a0*/  SHFL.BFLY PT, R0, R5, 0x2, 0x1f ;  /* 0x0c401f0005007f89 */ /* 0x000e2800000e0000 */
[----:B------:R-:W1:Y:S01]  /*d0b0*/  SHFL.BFLY PT, R7, R4, 0x1, 0x1f ;  /* 0x0c201f0004077f89 */ /* 0x000e6200000e0000 */
[----:B0-----:R-:W-:-:S05]  /*d0c0*/  FMNMX.FTZ R0, R5, R0, !PT ;  /* 0x0000000005007209 */ /* 0x001fca0007810000 */
[----:B------:R-:W0:Y:S01]  /*d0d0*/  SHFL.BFLY PT, R6, R0, 0x1, 0x1f ;  /* 0x0c201f0000067f89 */ /* 0x000e2200000e0000 */
[----:B-1----:R-:W-:-:S04]  /*d0e0*/  FMNMX.FTZ R7, R4, R7, !PT ;  /* 0x0000000704077209 */ /* 0x002fc80007810000 */
[C---:B------:R-:W-:Y:S01]  /*d0f0*/  FSETP.NEU.FTZ.AND P1, PT, R7.reuse, -INF , PT ;  /* 0xff8000000700780b */ /* 0x040fe20003f3d000 */
[----:B------:R-:W-:-:S05]  /*d100*/  FMUL.FTZ R8, R7, UR45 ;  /* 0x0000002d07087c20 */ /* 0x000fca0008410000 */
[----:B------:R-:W-:Y:S02]  /*d110*/  FSEL R8, R8, RZ, P1 ;  /* 0x000000ff08087208 */ /* 0x000fe40000800000 */
[----:B0-----:R-:W-:-:S04]  /*d120*/  FMNMX.FTZ R0, R0, R6, !PT ;  /* 0x0000000600007209 */ /* 0x001fc80007810000 */
[C---:B------:R-:W-:Y:S01]  /*d130*/  FSETP.NEU.FTZ.AND P1, PT, R0.reuse, -INF , PT ;  /* 0xff8000000000780b */ /* 0x040fe20003f3d000 */
[----:B------:R-:W-:Y:S01]  /*d140*/  FMUL.FTZ R9, R0, UR45 ;  /* 0x0000002d00097c20 */ /* 0x000fe20008410000 */
[----:B------:R-:W-:-:S04]  /*d150*/  FFMA.FTZ R4, R26, UR45, -R8 ;  /* 0x0000002d1a047c23 */ /* 0x000fc80008010808 */
[----:B------:R-:W-:Y:S01]  /*d160*/  FSEL R3, R9, RZ, P1 ;  /* 0x000000ff09037208 */ /* 0x000fe20000800000 */
[--C-:B------:R-:W-:Y:S01]  /*d170*/  FFMA.FTZ R5, R27, UR45, -R8.reuse ;  /* 0x0000002d1b057c23 */ /* 0x100fe20008010808 */
[--C-:B------:R-:W-:Y:S01]  /*d180*/  FFMA.FTZ R6, R30, UR45, -R8.reuse ;  /* 0x0000002d1e067c23 */ /* 0x100fe20008010808 */
[----:B------:R-:W-:Y:S02]  /*d190*/  FFMA.FTZ R12, R31, UR45, -R8 ;  /* 0x0000002d1f0c7c23 */ /* 0x000fe40008010808 */
[--C-:B------:R-:W-:Y:S01]  /*d1a0*/  FFMA.FTZ R13, R24, UR45, -R3.reuse ;  /* 0x0000002d180d7c23 */ /* 0x100fe20008010803 */
[--C-:B------:R-:W-:Y:S01]  /*d1b0*/  FFMA.FTZ R14, R25, UR45, -R3.reuse ;  /* 0x0000002d190e7c23 */ /* 0x100fe20008010803 */
[--C-:B------:R-:W-:Y:S01]  /*d1c0*/  FFMA.FTZ R15, R28, UR45, -R3.reuse ;  /* 0x0000002d1c0f7c23 */ /* 0x100fe20008010803 */
[----:B------:R-:W-:Y:S01]  /*d1d0*/  FFMA.FTZ R20, R29, UR45, -R3 ;  /* 0x0000002d1d147c23 */ /* 0x000fe20008010803 */
[----:B------:R-:W-:Y:S01]  /*d1e0*/  MUFU.EX2 R4, R4 ;  /* 0x0000000400047308 */ /* 0x000fe20000000800 */
[----:B------:R-:W-:-:S07]  /*d1f0*/  IMAD.U32 R9, RZ, RZ, UR40 ;  /* 0x00000028ff097e24 */ /* 0x000fce000f8e00ff */
[----:B------:R-:W0:Y:S01]  /*d200*/  MUFU.EX2 R5, R5 ;  /* 0x0000000500057308 */ /* 0x000e220000000800 */
[----:B------:R-:W-:-:S07]  /*d210*/  FFMA.FTZ R24, R32, UR45, -R3 ;  /* 0x0000002d20187c23 */ /* 0x000fce0008010803 */
[----:B------:R-:W-:Y:S08]  /*d220*/  MUFU.EX2 R6, R6 ;  /* 0x0000000600067308 */ /* 0x000ff00000000800 */
[----:B------:R-:W1:Y:S08]  /*d230*/  MUFU.EX2 R12, R12 ;  /* 0x0000000c000c7308 */ /* 0x000e700000000800 */
[----:B------:R-:W-:Y:S08]  /*d240*/  MUFU.EX2 R13, R13 ;  /* 0x0000000d000d7308 */ /* 0x000ff00000000800 */
[----:B------:R-:W2:Y:S08]  /*d250*/  MUFU.EX2 R14, R14 ;  /* 0x0000000e000e7308 */ /* 0x000eb00000000800 */
[----:B------:R-:W-:Y:S08]  /*d260*/  MUFU.EX2 R15, R15 ;  /* 0x0000000f000f7308 */ /* 0x000ff00000000800 */
[----:B------:R-:W3:Y:S01]  /*d270*/  MUFU.EX2 R20, R20 ;  /* 0x0000001400147308 */ /* 0x000ee20000000800 */
[--C-:B------:R-:W-:Y:S01]  /*d280*/  FFMA.FTZ R34, R34, UR45, -R8.reuse ;  /* 0x0000002d22227c23 */ /* 0x100fe20008010808 */
[----:B------:R-:W-:Y:S01]  /*d290*/  FFMA.FTZ R35, R35, UR45, -R8 ;  /* 0x0000002d23237c23 */ /* 0x000fe20008010808 */
[----:B------:R-:W-:Y:S01]  /*d2a0*/  PRMT R9, R9, 0x654, R10 ;  /* 0x0000065409097816 */ /* 0x000fe2000000000a */
[--C-:B------:R-:W-:Y:S01]  /*d2b0*/  FFMA.FTZ R26, R33, UR45, -R3.reuse ;  /* 0x0000002d211a7c23 */ /* 0x100fe20008010803 */
[----:B------:R-:W-:Y:S01]  /*d2c0*/  FFMA.FTZ R30, R36, UR45, -R3 ;  /* 0x0000002d241e7c23 */ /* 0x000fe20008010803 */
[--C-:B------:R-:W-:Y:S01]  /*d2d0*/  FFMA.FTZ R38, R38, UR45, -R8.reuse ;  /* 0x0000002d26267c23 */ /* 0x100fe20008010808 */
[----:B------:R0:W-:Y:S01]  /*d2e0*/  SYNCS.ARRIVE.TRANS64.RED.A1T0 RZ, [R9+URZ], RZ ;  /* 0x000000ff09ff79a7 */ /* 0x0001e2000810043f */
[----:B------:R-:W4:Y:S01]  /*d2f0*/  MUFU.EX2 R25, R34 ;  /* 0x0000002200197308 */ /* 0x000f220000000800 */
[--C-:B------:R-:W-:Y:S01]  /*d300*/  FFMA.FTZ R39, R39, UR45, -R8.reuse ;  /* 0x0000002d27277c23 */ /* 0x100fe20008010808 */
[--C-:B------:R-:W-:Y:S01]  /*d310*/  FFMA.FTZ R42, R42, UR45, -R8.reuse ;  /* 0x0000002d2a2a7c23 */ /* 0x100fe20008010808 */
[--C-:B------:R-:W-:Y:S01]  /*d320*/  FFMA.FTZ R43, R43, UR45, -R8.reuse ;  /* 0x0000002d2b2b7c23 */ /* 0x100fe20008010808 */
[--C-:B------:R-:W-:Y:S01]  /*d330*/  FFMA.FTZ R46, R46, UR45, -R8.reuse ;  /* 0x0000002d2e2e7c23 */ /* 0x100fe20008010808 */
[----:B------:R-:W-:-:S03]  /*d340*/  FFMA.FTZ R47, R47, UR45, -R8 ;  /* 0x0000002d2f2f7c23 */ /* 0x000fc60008010808 */
[----:B------:R-:W5:Y:S01]  /*d350*/  MUFU.EX2 R24, R24 ;  /* 0x0000001800187308 */ /* 0x000f620000000800 */
        /* <DEDUP_REMOVED lines=20> */
[----:B0-----:R-:W-:Y:S01]  /*d4a0*/  F2FP.F16.F32.PACK_AB R9, R5, R4 ;  /* 0x000000040509723e */ /* 0x001fe200000000ff */
[----:B------:R-:W0:Y:S01]  /*d4b0*/  MUFU.EX2 R35, R35 ;  /* 0x0000002300237308 */ /* 0x000e220000000800 */
[----:B-1----:R-:W-:Y:S01]  /*d4c0*/  F2FP.F16.F32.PACK_AB R11, R12, R6 ;  /* 0x000000060c0b723e */ /* 0x002fe200000000ff */
[----:B------:R-:W-:Y:S01]  /*d4d0*/  FADD.FTZ R5, R4, R5 ;  /* 0x0000000504057221 */ /* 0x000fe20000010000 */
[----:B--2---:R-:W-:Y:S01]  /*d4e0*/  F2FP.F16.F32.PACK_AB R8, R14, R13 ;  /* 0x0000000d0e08723e */ /* 0x004fe200000000ff */
[----:B------:R-:W-:Y:S01]  /*d4f0*/  FADD.FTZ R14, R13, R14 ;  /* 0x0000000e0d0e7221 */ /* 0x000fe20000010000 */
[----:B---3--:R-:W-:Y:S01]  /*d500*/  F2FP.F16.F32.PACK_AB R10, R20, R15 ;  /* 0x0000000f140a723e */ /* 0x008fe200000000ff */
[----:B------:R-:W-:-:S02]  /*d510*/  FFMA.FTZ R31, R37, UR45, -R3 ;  /* 0x0000002d251f7c23 */ /* 0x000fc40008010803 */
[----:B------:R-:W1:Y:S01]  /*d520*/  MUFU.EX2 R26, R26 ;  /* 0x0000001a001a7308 */ /* 0x000e620000000800 */
[----:B------:R-:W-:Y:S01]  /*d530*/  FADD.FTZ R37, R6, R5 ;  /* 0x0000000506257221 */ /* 0x000fe20000010000 */
[----:B------:R2:W-:Y:S01]  /*d540*/  STSM.16.M88.4 [R143+0x21800], R8 ;  /* 0x021800088f007844 */ /* 0x0005e20000000200 */
[----:B------:R-:W-:-:S05]  /*d550*/  FADD.FTZ R13, R15, R14 ;  /* 0x0000000e0f0d7221 */ /* 0x000fca0000010000 */
[----:B------:R-:W3:Y:S01]  /*d560*/  MUFU.EX2 R27, R38 ;  /* 0x00000026001b7308 */ /* 0x000ee20000000800 */
[----:B------:R-:W-:Y:S01]  /*d570*/  FADD.FTZ R12, R12, R37 ;  /* 0x000000250c0c7221 */ /* 0x000fe20000010000 */
[----:B------:R-:W-:-:S06]  /*d580*/  FADD.FTZ R13, R20, R13 ;  /* 0x0000000d140d7221 */ /* 0x000fcc0000010000 */
[----:B------:R-:W3:Y:S01]  /*d590*/  MUFU.EX2 R30, R30 ;  /* 0x0000001e001e7308 */ /* 0x000ee20000000800 */
[--C-:B--2---:R-:W-:Y:S01]  /*d5a0*/  FFMA.FTZ R8, R40, UR45, -R3.reuse ;  /* 0x0000002d28087c23 */ /* 0x104fe20008010803 */
[----:B------:R-:W-:-:S06]  /*d5b0*/  FFMA.FTZ R10, R41, UR45, -R3 ;  /* 0x0000002d290a7c23 */ /* 0x000fcc0008010803 */
[----:B------:R-:W2:Y:S01]  /*d5c0*/  MUFU.EX2 R39, R39 ;  /* 0x0000002700277308 */ /* 0x000ea20000000800 */
[----:B----4-:R-:W-:Y:S01]  /*d5d0*/  FADD.FTZ R12, R25, R12 ;  /* 0x0000000c190c7221 */ /* 0x010fe20000010000 */
[----:B-----5:R-:W-:-:S06]  /*d5e0*/  FADD.FTZ R13, R24, R13 ;  /* 0x0000000d180d7221 */ /* 0x020fcc0000010000 */
[----:B------:R-:W4:Y:S01]  /*d5f0*/  MUFU.EX2 R31, R31 ;  /* 0x0000001f001f7308 */ /* 0x000f220000000800 */
[----:B------:R-:W-:Y:S01]  /*d600*/  FFMA.FTZ R21, R44, UR45, -R3 ;  /* 0x0000002d2c157c23 */ /* 0x000fe20008010803 */
[----:B0-----:R-:W-:-:S06]  /*d610*/  FADD.FTZ R12, R35, R12 ;  /* 0x0000000c230c7221 */ /* 0x001fcc0000010000 */
[----:B------:R-:W0:Y:S01]  /*d620*/  MUFU.EX2 R9, R42 ;  /* 0x0000002a00097308 */ /* 0x000e220000000800 */
[----:B-1----:R-:W-:Y:S01]  /*d630*/  FADD.FTZ R13, R26, R13 ;  /* 0x0000000d1a0d7221 */ /* 0x002fe20000010000 */
[----:B------:R-:W-:-:S06]  /*d640*/  FFMA.FTZ R28, R45, UR45, -R3 ;  /* 0x0000002d2d1c7c23 */ /* 0x000fcc0008010803 */
[----:B------:R-:W1:Y:S01]  /*d650*/  MUFU.EX2 R8, R8 ;  /* 0x0000000800087308 */ /* 0x000e620000000800 */
[----:B---3--:R-:W-:Y:S01]  /*d660*/  FADD.FTZ R12, R27, R12 ;  /* 0x0000000c1b0c7221 */ /* 0x008fe20000010000 */
[----:B------:R-:W-:-:S06]  /*d670*/  FADD.FTZ R14, R30, R13 ;  /* 0x0000000d1e0e7221 */ /* 0x000fcc0000010000 */
[----:B------:R-:W3:Y:S01]  /*d680*/  MUFU.EX2 R43, R43 ;  /* 0x0000002b002b7308 */ /* 0x000ee20000000800 */
[----:B------:R-:W-:-:S07]  /*d690*/  FFMA.FTZ R29, R48, UR45, -R3 ;  /* 0x0000002d301d7c23 */ /* 0x000fce0008010803 */
[----:B------:R-:W5:Y:S01]  /*d6a0*/  MUFU.EX2 R10, R10 ;  /* 0x0000000a000a7308 */ /* 0x000f620000000800 */
[----:B--2---:R-:W-:Y:S01]  /*d6b0*/  FADD.FTZ R12, R39, R12 ;  /* 0x0000000c270c7221 */ /* 0x004fe20000010000 */
[----:B----4-:R-:W-:-:S06]  /*d6c0*/  FADD.FTZ R13, R31, R14 ;  /* 0x0000000e1f0d7221 */ /* 0x010fcc0000010000 */
[----:B------:R-:W2:Y:S01]  /*d6d0*/  MUFU.EX2 R21, R21 ;  /* 0x0000001500157308 */ /* 0x000ea20000000800 */
[----:B------:R-:W-:-:S07]  /*d6e0*/  FFMA.FTZ R32, R49, UR45, -R3 ;  /* 0x0000002d31207c23 */ /* 0x000fce0008010803 */
[----:B------:R-:W4:Y:S01]  /*d6f0*/  MUFU.EX2 R11, R46 ;  /* 0x0000002e000b7308 */ /* 0x000f220000000800 */
[----:B0-----:R-:W-:Y:S01]  /*d700*/  FADD.FTZ R12, R9, R12 ;  /* 0x0000000c090c7221 */ /* 0x001fe20000010000 */
[----:B-1----:R-:W-:-:S06]  /*d710*/  FADD.FTZ R13, R8, R13 ;  /* 0x0000000d080d7221 */ /* 0x002fcc0000010000 */
[----:B------:R-:W0:Y:S01]  /*d720*/  MUFU.EX2 R28, R28 ;  /* 0x0000001c001c7308 */ /* 0x000e220000000800 */
[----:B------:R-:W-:-:S07]  /*d730*/  FFMA.FTZ R33, R52, UR45, -R3 ;  /* 0x0000002d34217c23 */ /* 0x000fce0008010803 */
[----:B------:R-:W1:Y:S01]  /*d740*/  MUFU.EX2 R47, R47 ;  /* 0x0000002f002f7308 */ /* 0x000e620000000800 */
[----:B---3--:R-:W-:Y:S01]  /*d750*/  FADD.FTZ R14, R43, R12 ;  /* 0x0000000c2b0e7221 */ /* 0x008fe20000010000 */
[----:B-----5:R-:W-:-:S06]  /*d760*/  FADD.FTZ R12, R10, R13 ;  /* 0x0000000d0a0c7221 */ /* 0x020fcc0000010000 */
[----:B------:R-:W3:Y:S01]  /*d770*/  MUFU.EX2 R29, R29 ;  /* 0x0000001d001d7308 */ /* 0x000ee20000000800 */
[----:B------:R-:W-:-:S07]  /*d780*/  FFMA.FTZ R34, R53, UR45, -R3 ;  /* 0x0000002d35227c23 */ /* 0x000fce0008010803 */
[----:B------:R-:W5:Y:S01]  /*d790*/  MUFU.EX2 R50, R50 ;  /* 0x0000003200327308 */ /* 0x000f620000000800 */
[----:B--2---:R-:W-:Y:S01]  /*d7a0*/  FADD.FTZ R13, R21, R12 ;  /* 0x0000000c150d7221 */ /* 0x004fe20000010000 */
[----:B------:R-:W-:-:S06]  /*d7b0*/  FFMA.FTZ R4, R56, UR45, -R3 ;  /* 0x0000002d38047c23 */ /* 0x000fcc0008010803 */
[----:B------:R-:W2:Y:S01]  /*d7c0*/  MUFU.EX2 R32, R32 ;  /* 0x0000002000207308 */ /* 0x000ea20000000800 */
[----:B----4-:R-:W-:-:S07]  /*d7d0*/  FADD.FTZ R14, R11, R14 ;  /* 0x0000000e0b0e7221 */ /* 0x010fce0000010000 */
[----:B------:R-:W4:Y:S01]  /*d7e0*/  MUFU.EX2 R51, R51 ;  /* 0x0000003300337308 */ /* 0x000f220000000800 */
[----:B0-----:R-:W-:Y:S01]  /*d7f0*/  FADD.FTZ R12, R28, R13 ;  /* 0x0000000d1c0c7221 */ /* 0x001fe20000010000 */
[----:B------:R-:W-:-:S06]  /*d800*/  FFMA.FTZ R5, R57, UR45, -R3 ;  /* 0x0000002d39057c23 */ /* 0x000fcc0008010803 */
[----:B------:R-:W0:Y:S01]  /*d810*/  MUFU.EX2 R33, R33 ;  /* 0x0000002100217308 */ /* 0x000e220000000800 */
[----:B-1----:R-:W-:-:S07]  /*d820*/  FADD.FTZ R15, R47, R14 ;  /* 0x0000000e2f0f7221 */ /* 0x002fce0000010000 */
[----:B------:R-:W1:Y:S01]  /*d830*/  MUFU.EX2 R54, R54 ;  /* 0x0000003600367308 */ /* 0x000e620000000800 */
[----:B---3--:R-:W-:Y:S01]  /*d840*/  FADD.FTZ R13, R29, R12 ;  /* 0x0000000c1d0d7221 */ /* 0x008fe20000010000 */
[----:B------:R-:W-:-:S06]  /*d850*/  FFMA.FTZ R6, R60, UR45, -R3 ;  /* 0x0000002d3c067c23 */ /* 0x000fcc0008010803 */
[----:B------:R-:W3:Y:S01]  /*d860*/  MUFU.EX2 R34, R34 ;  /* 0x0000002200227308 */ /* 0x000ee20000000800 */
[----:B-----5:R-:W-:Y:S01]  /*d870*/  FADD.FTZ R14, R50, R15 ;  /* 0x0000000f320e7221 */ /* 0x020fe20000010000 */
[----:B------:R-:W-:-:S06]  /*d880*/  F2FP.F16.F32.PACK_AB R24, R26, R24 ;  /* 0x000000181a18723e */ /* 0x000fcc00000000ff */
[----:B------:R-:W5:Y:S01]  /*d890*/  MUFU.EX2 R55, R55 ;  /* 0x0000003700377308 */ /* 0x000f620000000800 */
[----:B------:R-:W-:Y:S01]  /*d8a0*/  F2FP.F16.F32.PACK_AB R25, R35, R25 ;  /* 0x000000192319723e */ /* 0x000fe200000000ff */
[----:B--2---:R-:W-:Y:S01]  /*d8b0*/  FADD.FTZ R12, R32, R13 ;  /* 0x0000000d200c7221 */ /* 0x004fe20000010000 */
[----:B------:R-:W-:-:S05]  /*d8c0*/  F2FP.F16.F32.PACK_AB R27, R39, R27 ;  /* 0x0000001b271b723e */ /* 0x000fca00000000ff */
[----:B------:R-:W2:Y:S01]  /*d8d0*/  MUFU.EX2 R4, R4 ;  /* 0x0000000400047308 */ /* 0x000ea20000000800 */
[----:B------:R-:W-:Y:S01]  /*d8e0*/  F2FP.F16.F32.PACK_AB R26, R31, R30 ;  /* 0x0000001e1f1a723e */ /* 0x000fe200000000ff */
[----:B------:R-:W-:Y:S01]  /*d8f0*/  FFMA.FTZ R20, R61, UR45, -R3 ;  /* 0x0000002d3d147c23 */ /* 0x000fe20008010803 */
[----:B----4-:R-:W-:-:S05]  /*d900*/  FADD.FTZ R15, R51, R14 ;  /* 0x0000000e330f7221 */ /* 0x010fca0000010000 */
[----:B------:R-:W4:Y:S01]  /*d910*/  MUFU.EX2 R58, R58 ;  /* 0x0000003a003a7308 */ /* 0x000f220000000800 */
[----:B------:R-:W-:Y:S01]  /*d920*/  F2FP.F16.F32.PACK_AB R8, R10, R8 ;  /* 0x000000080a08723e */ /* 0x000fe200000000ff */
[----:B------:R1:W-:Y:S01]  /*d930*/  STSM.16.M88.4 [R91], R24 ;  /* 0x000000185b007844 */ /* 0x0003e20000000200 */
[----:B------:R-:W-:-:S05]  /*d940*/  F2FP.F16.F32.PACK_AB R10, R28, R21 ;  /* 0x000000151c0a723e */ /* 0x000fca00000000ff */
[----:B------:R-:W4:Y:S01]  /*d950*/  MUFU.EX2 R5, R5 ;  /* 0x0000000500057308 */ /* 0x000f220000000800 */
[----:B0-----:R-:W-:Y:S01]  /*d960*/  FADD.FTZ R21, R33, R12 ;  /* 0x0000000c21157221 */ /* 0x001fe20000010000 */
[----:B------:R-:W-:-:S06]  /*d970*/  FFMA.FTZ R35, R64, UR45, -R3 ;  /* 0x0000002d40237c23 */ /* 0x000fcc0008010803 */
[----:B------:R-:W0:Y:S01]  /*d980*/  MUFU.EX2 R59, R59 ;  /* 0x0000003b003b7308 */ /* 0x000e220000000800 */
[----:B------:R-:W-:Y:S01]  /*d990*/  FFMA.FTZ R36, R65, UR45, -R3 ;  /* 0x0000002d41247c23 */ /* 0x000fe20008010803 */
[----:B-1----:R-:W-:Y:S01]  /*d9a0*/  FADD.FTZ R24, R54, R15 ;  /* 0x0000000f36187221 */ /* 0x002fe20000010000 */
[----:B---3--:R-:W-:-:S05]  /*d9b0*/  FADD.FTZ R21, R34, R21 ;  /* 0x0000001522157221 */ /* 0x008fca0000010000 */
[----:B------:R-:W1:Y:S01]  /*d9c0*/  MUFU.EX2 R6, R6 ;  /* 0x0000000600067308 */ /* 0x000e620000000800 */
[----:B-----5:R-:W-:-:S07]  /*d9d0*/  FADD.FTZ R25, R55, R24 ;  /* 0x0000001837197221 */ /* 0x020fce0000010000 */
[----:B------:R-:W-:Y:S01]  /*d9e0*/  MUFU.EX2 R62, R62 ;  /* 0x0000003e003e7308 */ /* 0x000fe20000000800 */
[----:B--2---:R-:W-:Y:S01]  /*d9f0*/  FADD.FTZ R24, R4, R21 ;  /* 0x0000001504187221 */ /* 0x004fe20000010000 */
[----:B----4-:R-:W-:-:S06]  /*da00*/  FADD.FTZ R26, R58, R25 ;  /* 0x000000193a1a7221 */ /* 0x010fcc0000010000 */
[----:B------:R-:W-:Y:S01]  /*da10*/  MUFU.EX2 R63, R63 ;  /* 0x0000003f003f7308 */ /* 0x000fe20000000800 */
[----:B------:R-:W-:Y:S01]  /*da20*/  F2FP.F16.F32.PACK_AB R9, R43, R9 ;  /* 0x000000092b09723e */ /* 0x000fe200000000ff */
[----:B------:R-:W-:Y:S01]  /*da30*/  FFMA.FTZ R68, R68, UR45, -R3 ;  /* 0x0000002d44447c23 */ /* 0x000fe20008010803 */
[----:B------:R-:W-:-:S05]  /*da40*/  F2FP.F16.F32.PACK_AB R11, R47, R11 ;  /* 0x0000000b2f0b723e */ /* 0x000fca00000000ff */
[----:B------:R-:W-:Y:S01]  /*da50*/  MUFU.EX2 R66, R66 ;  /* 0x0000004200427308 */ /* 0x000fe20000000800 */
[----:B------:R-:W-:-:S07]  /*da60*/  FFMA.FTZ R37, R72, UR45, -R3 ;  /* 0x0000002d48257c23 */ /* 0x000fce0008010803 */
[----:B------:R-:W-:Y:S01]  /*da70*/  MUFU.EX2 R67, R67 ;  /* 0x0000004300437308 */ /* 0x000fe20000000800 */
[----:B------:R-:W-:-:S07]  /*da80*/  F2FP.F16.F32.PACK_AB R13, R51, R50 ;  /* 0x00000032330d723e */ /* 0x000fce00000000ff */
[----:B------:R-:W-:Y:S08]  /*da90*/  MUFU.EX2 R70, R70 ;  /* 0x0000004600467308 */ /* 0x000ff00000000800 */
[----:B------:R-:W-:Y:S08]  /*daa0*/  MUFU.EX2 R71, R71 ;  /* 0x0000004700477308 */ /* 0x000ff00000000800 */
[----:B------:R-:W-:Y:S01]  /*dab0*/  MUFU.EX2 R74, R74 ;  /* 0x0000004a004a7308 */ /* 0x000fe20000000800 */
[--C-:B------:R-:W-:Y:S01]  /*dac0*/  FFMA.FTZ R38, R73, UR45, -R3.reuse ;  /* 0x0000002d49267c23 */ /* 0x100fe20008010803 */
[--C-:B------:R-:W-:Y:S01]  /*dad0*/  FFMA.FTZ R76, R76, UR45, -R3.reuse ;  /* 0x0000002d4c4c7c23 */ /* 0x100fe20008010803 */
[----:B------:R-:W2:Y:S05]  /*dae0*/  LDL R39, [R1+0x54] ;  /* 0x0000540001277983 */ /* 0x000eaa0000100800 */
[----:B------:R-:W3:Y:S01]  /*daf0*/  MUFU.EX2 R20, R20 ;  /* 0x0000001400147308 */ /* 0x000ee20000000800 */
[----:B------:R-:W-:Y:S01]  /*db00*/  FADD.FTZ R21, R5, R24 ;  /* 0x0000001805157221 */ /* 0x000fe20000010000 */
[--C-:B------:R-:W-:Y:S01]  /*db10*/  FFMA.FTZ R31, R69, UR45, -R3.reuse ;  /* 0x0000002d451f7c23 */ /* 0x100fe20008010803 */
[----:B------:R-:W-:Y:S01]  /*db20*/  F2FP.F16.F32.PACK_AB R14, R34, R33 ;  /* 0x00000021220e723e */ /* 0x000fe200000000ff */
[--C-:B------:R-:W-:Y:S01]  /*db30*/  FFMA.FTZ R77, R77, UR45, -R3.reuse ;  /* 0x0000002d4d4d7c23 */ /* 0x100fe20008010803 */
[----:B------:R-:W-:Y:S01]  /*db40*/  FFMA.FTZ R80, R80, UR45, -R3 ;  /* 0x0000002d50507c23 */ /* 0x000fe20008010803 */
[----:B------:R-:W4:Y:S02]  /*db50*/  @P5 LDC R27, c[0x0][0x450] ;  /* 0x00011400ff1b5b82 */ /* 0x000f240000000800 */
[----:B------:R-:W5:Y:S01]  /*db60*/  MUFU.EX2 R35, R35 ;  /* 0x0000002300237308 */ /* 0x000f620000000800 */
[----:B0-----:R-:W-:Y:S01]  /*db70*/  FADD.FTZ R25, R59, R26 ;  /* 0x0000001a3b197221 */ /* 0x001fe20000010000 */
[----:B------:R0:W-:Y:S01]  /*db80*/  STSM.16.M88.4 [R157], R8 ;  /* 0x000000089d007844 */ /* 0x0001e20000000200 */
[----:B-1----:R-:W-:-:S05]  /*db90*/  FADD.FTZ R21, R6, R21 ;  /* 0x0000001506157221 */ /* 0x002fca0000010000 */
[----:B------:R-:W1:Y:S01]  /*dba0*/  MUFU.EX2 R36, R36 ;  /* 0x0000002400247308 */ /* 0x000e620000000800 */
[----:B---3--:R-:W-:-:S07]  /*dbb0*/  FADD.FTZ R24, R20, R21 ;  /* 0x0000001514187221 */ /* 0x008fce0000010000 */
[----:B------:R-:W3:Y:S01]  /*dbc0*/  MUFU.EX2 R30, R68 ;  /* 0x00000044001e7308 */ /* 0x000ee20000000800 */
[----:B0-----:R-:W-:Y:S01]  /*dbd0*/  F2FP.F16.F32.PACK_AB R8, R5, R4 ;  /* 0x000000040508723e */ /* 0x001fe200000000ff */
[----:B------:R-:W-:Y:S01]  /*dbe0*/  FADD.FTZ R4, R62, R25 ;  /* 0x000000193e047221 */ /* 0x000fe20000010000 */
[----:B------:R-:W-:-:S05]  /*dbf0*/  F2FP.F16.F32.PACK_AB R12, R32, R29 ;  /* 0x0000001d200c723e */ /* 0x000fca00000000ff */
[----:B------:R-:W0:Y:S01]  /*dc00*/  MUFU.EX2 R31, R31 ;  /* 0x0000001f001f7308 */ /* 0x000e220000000800 */
[----:B------:R-:W-:Y:S01]  /*dc10*/  FADD.FTZ R5, R63, R4 ;  /* 0x000000043f057221 */ /* 0x000fe20000010000 */
[----:B------:R-:W-:Y:S01]  /*dc20*/  F2FP.F16.F32.PACK_AB R15, R55, R54 ;  /* 0x00000036370f723e */ /* 0x000fe200000000ff */
[----:B-----5:R-:W-:-:S05]  /*dc30*/  FADD.FTZ R11, R35, R24 ;  /* 0x00000018230b7221 */ /* 0x020fca0000010000 */
[----:B------:R-:W5:Y:S01]  /*dc40*/  MUFU.EX2 R37, R37 ;  /* 0x0000002500257308 */ /* 0x000f620000000800 */
[----:B------:R-:W-:Y:S01]  /*dc50*/  FADD.FTZ R4, R66, R5 ;  /* 0x0000000542047221 */ /* 0x000fe20000010000 */
[----:B------:R3:W-:Y:S01]  /*dc60*/  STSM.16.M88.4 [R156], R12 ;  /* 0x0000000c9c007844 */ /* 0x0007e20000000200 */
[----:B-1----:R-:W-:Y:S01]  /*dc70*/  FADD.FTZ R5, R36, R11 ;  /* 0x0000000b24057221 */ /* 0x002fe20000010000 */
[----:B------:R-:W-:Y:S01]  /*dc80*/  F2FP.F16.F32.PACK_AB R10, R20, R6 ;  /* 0x00000006140a723e */ /* 0x000fe200000000ff */
[----:B------:R-:W1:Y:S03]  /*dc90*/  @P5 LDC R25, c[0x0][0x44c] ;  /* 0x00011300ff195b82 */ /* 0x000e660000000800 */
[----:B------:R-:W4:Y:S01]  /*dca0*/  MUFU.EX2 R75, R75 ;  /* 0x0000004b004b7308 */ /* 0x000f220000000800 */
[----:B---3--:R-:W-:-:S07]  /*dcb0*/  FADD.FTZ R13, R67, R4 ;  /* 0x00000004430d7221 */ /* 0x008fce0000010000 */
[----:B------:R-:W3:Y:S01]  /*dcc0*/  MUFU.EX2 R78, R78 ;  /* 0x0000004e004e7308 */ /* 0x000ee20000000800 */
[----:B------:R-:W-:Y:S01]  /*dcd0*/  FADD.FTZ R4, R30, R5 ;  /* 0x000000051e047221 */ /* 0x000fe20000010000 */
[----:B------:R-:W-:-:S03]  /*dce0*/  FADD.FTZ R6, R70, R13 ;  /* 0x0000000d46067221 */ /* 0x000fc60000010000 */
[----:B0-----:R-:W-:Y:S01]  /*dcf0*/  FADD.FTZ R4, R31, R4 ;  /* 0x000000041f047221 */ /* 0x001fe20000010000 */
[----:B------:R-:W-:Y:S02]  /*dd00*/  FADD.FTZ R5, R71, R6 ;  /* 0x0000000647057221 */ /* 0x000fe40000010000 */
[----:B------:R-:W-:Y:S01]  /*dd10*/  MUFU.EX2 R79, R79 ;  /* 0x0000004f004f7308 */ /* 0x000fe20000000800 */
[----:B-----5:R-:W-:Y:S01]  /*dd20*/  FADD.FTZ R21, R37, R4 ;  /* 0x0000000425157221 */ /* 0x020fe20000010000 */
[----:B------:R-:W-:-:S06]  /*dd30*/  FADD.FTZ R4, R74, R5 ;  /* 0x000000054a047221 */ /* 0x000fcc0000010000 */
[----:B------:R-:W-:Y:S01]  /*dd40*/  MUFU.EX2 R82, R82 ;  /* 0x0000005200527308 */ /* 0x000fe20000000800 */
[----:B----4-:R-:W-:-:S07]  /*dd50*/  FADD.FTZ R5, R75, R4 ;  /* 0x000000044b057221 */ /* 0x010fce0000010000 */
[----:B------:R-:W0:Y:S01]  /*dd60*/  MUFU.EX2 R38, R38 ;  /* 0x0000002600267308 */ /* 0x000e220000000800 */
[----:B------:R-:W-:Y:S02]  /*dd70*/  F2FP.F16.F32.PACK_AB R9, R59, R58 ;  /* 0x0000003a3b09723e */ /* 0x000fe400000000ff */
[----:B------:R-:W-:-:S05]  /*dd80*/  F2FP.F16.F32.PACK_AB R11, R63, R62 ;  /* 0x0000003e3f0b723e */ /* 0x000fca00000000ff */
[----:B------:R-:W4:Y:S01]  /*dd90*/  MUFU.EX2 R76, R76 ;  /* 0x0000004c004c7308 */ /* 0x000f220000000800 */
[----:B---3--:R-:W-:-:S07]  /*dda0*/  FADD.FTZ R6, R78, R5 ;  /* 0x000000054e067221 */ /* 0x008fce0000010000 */
[----:B------:R-:W3:Y:S01]  /*ddb0*/  MUFU.EX2 R83, R83 ;  /* 0x0000005300537308 */ /* 0x000ee20000000800 */
[----:B------:R5:W-:Y:S01]  /*ddc0*/  STSM.16.M88.4 [R143+0x27800], R8 ;  /* 0x027800088f007844 */ /* 0x000be20000000200 */
[----:B0-----:R-:W-:-:S04]  /*ddd0*/  FADD.FTZ R21, R38, R21 ;  /* 0x0000001526157221 */ /* 0x001fc80000010000 */
[----:B----4-:R-:W-:Y:S01]  /*dde0*/  FADD.FTZ R4, R76, R21 ;  /* 0x000000154c047221 */ /* 0x010fe20000010000 */
[----:B-----5:R-:W-:-:S04]  /*ddf0*/  FADD.FTZ R11, R79, R6 ;  /* 0x000000064f0b7221 */ /* 0x020fc80000010000 */
[----:B------:R-:W-:-:S04]  /*de00*/  FADD.FTZ R6, R82, R11 ;  /* 0x0000000b52067221 */ /* 0x000fc80000010000 */
[----:B---3--:R-:W-:Y:S02]  /*de10*/  FADD.FTZ R21, R83, R6 ;  /* 0x0000000653157221 */ /* 0x008fe40000010000 */
[----:B------:R-:W3:Y:S01]  /*de20*/  LDL R6, [R1+0x60] ;  /* 0x0000600001067983 */ /* 0x000ee20000100800 */
[----:B------:R-:W0:Y:S01]  /*de30*/  MUFU.EX2 R77, R77 ;  /* 0x0000004d004d7308 */ /* 0x000e220000000800 */
[--C-:B------:R-:W-:Y:S01]  /*de40*/  FFMA.FTZ R81, R81, UR45, -R3.reuse ;  /* 0x0000002d51517c23 */ /* 0x100fe20008010803 */
[--C-:B------:R-:W-:Y:S01]  /*de50*/  FFMA.FTZ R84, R84, UR45, -R3.reuse ;  /* 0x0000002d54547c23 */ /* 0x100fe20008010803 */
[----:B------:R-:W-:-:S05]  /*de60*/  FFMA.FTZ R3, R85, UR45, -R3 ;  /* 0x0000002d55037c23 */ /* 0x000fca0008010803 */
[----:B------:R-:W4:Y:S08]  /*de70*/  MUFU.EX2 R80, R80 ;  /* 0x0000005000507308 */ /* 0x000f300000000800 */
[----:B------:R-:W5:Y:S01]  /*de80*/  MUFU.EX2 R81, R81 ;  /* 0x0000005100517308 */ /* 0x000f620000000800 */
[----:B-1----:R-:W-:-:S04]  /*de90*/  @P5 IMAD.HI.U32 R24, R90, R25, RZ ;  /* 0x000000195a185227 */ /* 0x002fc800078e00ff */
[----:B0-----:R-:W-:-:S03]  /*dea0*/  FADD.FTZ R5, R77, R4 ;  /* 0x000000044d057221 */ /* 0x001fc60000010000 */
[----:B------:R-:W-:Y:S08]  /*deb0*/  MUFU.EX2 R84, R84 ;  /* 0x0000005400547308 */ /* 0x000ff00000000800 */
[----:B------:R-:W0:Y:S01]  /*dec0*/  MUFU.EX2 R3, R3 ;  /* 0x0000000300037308 */ /* 0x000e220000000800 */
[----:B------:R-:W-:Y:S02]  /*ded0*/  IMAD.MOV.U32 R20, RZ, RZ, R90 ;  /* 0x000000ffff147224 */ /* 0x000fe400078e005a */
[----:B----4-:R-:W-:Y:S01]  /*dee0*/  FADD.FTZ R4, R80, R5 ;  /* 0x0000000550047221 */ /* 0x010fe20000010000 */
[----:B------:R-:W-:-:S04]  /*def0*/  F2FP.F16.F32.PACK_AB R12, R36, R35 ;  /* 0x00000023240c723e */ /* 0x000fc800000000ff */
[----:B------:R-:W-:Y:S01]  /*df00*/  MUFU.EX2 R86, R86 ;  /* 0x0000005600567308 */ /* 0x000fe20000000800 */
[----:B------:R-:W-:Y:S02]  /*df10*/  F2FP.F16.F32.PACK_AB R13, R67, R66 ;  /* 0x00000042430d723e */ /* 0x000fe400000000ff */
[----:B------:R-:W-:-:S05]  /*df20*/  F2FP.F16.F32.PACK_AB R14, R31, R30 ;  /* 0x0000001e1f0e723e */ /* 0x000fca00000000ff */
[----:B------:R-:W1:Y:S01]  /*df30*/  MUFU.EX2 R87, R87 ;  /* 0x0000005700577308 */ /* 0x000e620000000800 */
[----:B------:R-:W-:Y:S02]  /*df40*/  F2FP.F16.F32.PACK_AB R15, R71, R70 ;  /* 0x00000046470f723e */ /* 0x000fe400000000ff */
[----:B------:R-:W-:Y:S01]  /*df50*/  @P5 SHF.R.U32.HI R20, RZ, R27, R24 ;  /* 0x0000001bff145219 */ /* 0x000fe20000011618 */
[----:B-----5:R-:W-:-:S03]  /*df60*/  FADD.FTZ R5, R81, R4 ;  /* 0x0000000451057221 */ /* 0x020fc60000010000 */
[----:B------:R-:W-:Y:S02]  /*df70*/  IADD3 R4, R20, R88, -R89 ;  /* 0x0000005814047210 */ /* 0x000fe40007ffe859 */
[----:B------:R-:W-:Y:S02]  /*df80*/  F2FP.F16.F32.PACK_AB R8, R38, R37 ;  /* 0x000000252608723e */ /* 0x000fe400000000ff */
[----:B------:R-:W-:Y:S02]  /*df90*/  F2FP.F16.F32.PACK_AB R9, R75, R74 ;  /* 0x0000004a4b09723e */ /* 0x000fe400000000ff */
[----:B------:R-:W-:Y:S02]  /*dfa0*/  F2FP.F16.F32.PACK_AB R10, R77, R76 ;  /* 0x0000004c4d0a723e */ /* 0x000fe400000000ff */
[----:B------:R-:W-:Y:S02]  /*dfb0*/  F2FP.F16.F32.PACK_AB R11, R79, R78 ;  /* 0x0000004e4f0b723e */ /* 0x000fe400000000ff */
[----:B------:R-:W-:-:S02]  /*dfc0*/  CS2R R134, SRZ ;  /* 0x0000000000867805 */ /* 0x000fc4000001ff00 */
[----:B------:R-:W-:Y:S02]  /*dfd0*/  @P5 LOP3.LUT R18, R18, 0x8, RZ, 0xfc, !PT ;  /* 0x0000000812125812 */ /* 0x000fe400078efcff */
        /* <DEDUP_REMOVED lines=22> */
[----:B--2---:R0:W-:Y:S04]  /*e140*/  STSM.16.M88.4 [R39], R12 ;  /* 0x0000000c27007844 */ /* 0x0041e80000000200 */
[----:B------:R2:W-:Y:S01]  /*e150*/  STSM.16.M88.4 [R157+0x6000], R8 ;  /* 0x006000089d007844 */ /* 0x0005e20000000200 */
[----:B0-----:R-:W-:Y:S01]  /*e160*/  F2FP.F16.F32.PACK_AB R14, R3, R84 ;  /* 0x00000054030e723e */ /* 0x001fe200000000ff */
[----:B------:R-:W-:Y:S01]  /*e170*/  FADD.FTZ R84, R84, R5 ;  /* 0x0000000554547221 */ /* 0x000fe20000010000 */
[----:B------:R-:W-:-:S02]  /*e180*/  SHF.R.S32.HI R5, RZ, 0x1f, R4 ;  /* 0x0000001fff057819 */ /* 0x000fc40000011404 */
[----:B------:R-:W-:Y:S02]  /*e190*/  F2FP.F16.F32.PACK_AB R12, R81, R80 ;  /* 0x00000050510c723e */ /* 0x000fe400000000ff */
[----:B------:R-:W-:Y:S02]  /*e1a0*/  F2FP.F16.F32.PACK_AB R13, R83, R82 ;  /* 0x00000052530d723e */ /* 0x000fe400000000ff */
[----:B-1----:R-:W-:Y:S02]  /*e1b0*/  F2FP.F16.F32.PACK_AB R15, R87, R86 ;  /* 0x00000056570f723e */ /* 0x002fe400000000ff */
[----:B------:R-:W-:-:S03]  /*e1c0*/  LEA.HI R5, R5, R4, RZ, 0x7 ;  /* 0x0000000405057211 */ /* 0x000fc600078f38ff */
[----:B------:R2:W-:Y:S01]  /*e1d0*/  STSM.16.M88.4 [R156+0x6000], R12 ;  /* 0x0060000c9c007844 */ /* 0x0005e20000000200 */
[----:B------:R-:W-:Y:S01]  /*e1e0*/  SHF.R.S32.HI R5, RZ, 0x7, R5 ;  /* 0x00000007ff057819 */ /* 0x000fe20000011405 */
[----:B------:R0:W-:Y:S06]  /*e1f0*/  MEMBAR.ALL.CTA ;  /* 0x0000000000007992 */ /* 0x0001ec0000008000 */
[----:B0-----:R-:W0:Y:S01]  /*e200*/  FENCE.VIEW.ASYNC.S ;  /* 0x00000000000073c6 */ /* 0x001e220000000000 */
[----:B------:R-:W-:Y:S02]  /*e210*/  VIADD R4, R94, 0xfffffffe ;  /* 0xfffffffe5e047836 */ /* 0x000fe40000000000 */
[----:B------:R-:W-:Y:S01]  /*e220*/  FADD.FTZ R86, R86, R21 ;  /* 0x0000001556567221 */ /* 0x000fe20000010000 */
[----:B------:R-:W-:Y:S01]  /*e230*/  FADD.FTZ R140, R3, R84 ;  /* 0x00000054038c7221 */ /* 0x000fe20000010000 */
[----:B------:R-:W-:-:S02]  /*e240*/  CS2R R94, SRZ ;  /* 0x00000000005e7805 */ /* 0x000fc4000001ff00 */
[----:B------:R-:W-:Y:S01]  /*e250*/  FADD.FTZ R21, R87, R86 ;  /* 0x0000005657157221 */ /* 0x000fe20000010000 */
[----:B---3--:R-:W-:-:S05]  /*e260*/  VIMNMX R6, R6, R5, !PT ;  /* 0x0000000506067248 */ /* 0x008fca0007fe0100 */
[----:B------:R2:W-:Y:S01]  /*e270*/  STL [R1+0x34], R6 ;  /* 0x0000340601007387 */ /* 0x0005e20000100800 */
[----:B------:R-:W-:Y:S01]  /*e280*/  ISETP.GE.AND P1, PT, R4, R6, PT ;  /* 0x000000060400720c */ /* 0x000fe20003f26270 */
[----:B0-----:R-:W-:-:S12]  /*e290*/  NOP ;  /* 0x0000000000007918 */ /* 0x001fd80000000000 */
[----:B--2---:R-:W-:Y:S05]  /*e2a0*/  @!P1 BRA `(.L_x_12464) ;  /* 0x0000002c00a49947 */ /* 0x004fea0003800000 */
[----:B------:R-:W-:Y:S01]  /*e2b0*/  IMAD.MOV.U32 R6, RZ, RZ, R7 ;  /* 0x000000ffff067224 */ /* 0x000fe200078e0007 */
[----:B------:R-:W-:Y:S01]  /*e2c0*/  MOV R8, R139 ;  /* 0x0000008b00087202 */ /* 0x000fe20000000f00 */
[----:B------:R-:W-:Y:S02]  /*e2d0*/  IMAD.MOV.U32 R3, RZ, RZ, R0 ;  /* 0x000000ffff037224 */ /* 0x000fe400078e0000 */
[----:B------:R-:W-:Y:S02]  /*e2e0*/  IMAD.MOV.U32 R5, RZ, RZ, R22 ;  /* 0x000000ffff057224 */ /* 0x000fe400078e0016 */
[----:B------:R-:W-:-:S07]  /*e2f0*/  IMAD.MOV.U32 R135, RZ, RZ, RZ ;  /* 0x000000ffff877224 */ /* 0x000fce00078e00ff */
.L_x_12476:
        /* <DEDUP_REMOVED lines=9> */
.L_x_12466:
        /* <DEDUP_REMOVED lines=8> */
.L_x_12467:
[----:B------:R-:W-:Y:S04]  /*e410*/  BSSY B0, `(.L_x_12465) ;  /* 0x0000004000007945 */ /* 0x000fe80003800000 */
[----:B-1----:R-:W-:Y:S05]  /*e420*/  @P2 BRA `(.L_x_12468) ;  /* 0x0000000000082947 */ /* 0x002fea0003800000 */
[----:B------:R-:W1:Y:S02]  /*e430*/  SYNCS.PHASECHK.TRANS64.TRYWAIT P2, [R7+URZ+0x2d830], R0 ;  /* 0x02d83000070075a7 */ /* 0x000e64000804017f */
[----:B-1----:R-:W-:Y:S05]  /*e440*/  @!P2 BRA `(.L_x_12469) ;  /* 0x0000010c00d8a947 */ /* 0x002fea0003800000 */
.L_x_12468:
[----:B------:R-:W-:Y:S05]  /*e450*/  BSYNC B0 ;  /* 0x0000000000007941 */ /* 0x000fea0003800000 */
.L_x_12465:
[----:B01----:R-:W2:Y:S01]  /*e460*/  LDL R7, [R1+0x2c] ;  /* 0x00002c0001077983 */ /* 0x003ea20000100800 */
[----:B------:R-:W0:Y:S01]  /*e470*/  S2R R0, SR_TID.X ;  /* 0x0000000000007919 */ /* 0x000e220000002100 */
[----:B------:R-:W-:Y:S01]  /*e480*/  VIADD R22, R5, 0x1 ;  /* 0x0000000105167836 */ /* 0x000fe20000000000 */
[----:B------:R-:W-:Y:S05]  /*e490*/  WARPSYNC.ALL ;  /* 0x0000000000007948 */ /* 0x000fea0003800000 */
[----:B------:R-:W-:-:S04]  /*e4a0*/  ISETP.NE.AND P2, PT, R22, 0x2, PT ;  /* 0x000000021600780c */ /* 0x000fc80003f45270 */
[----:B------:R-:W-:Y:S02]  /*e4b0*/  SEL R22, R22, RZ, P2 ;  /* 0x000000ff16167207 */ /* 0x000fe40001000000 */
[----:B0-----:R-:W-:-:S05]  /*e4c0*/  SHF.R.U32.HI R0, RZ, 0x7, R0 ;  /* 0x00000007ff007819 */ /* 0x001fca0000011600 */
[----:B------:R-:W-:Y:S02]  /*e4d0*/  VIADD R0, R0, 0x8 ;  /* 0x0000000800007836 */ /* 0x000fe40000000000 */
[----:B------:R-:W-:Y:S01]  /*e4e0*/  IMAD.MOV.U32 R11, RZ, RZ, -0x7fffffe0 ;  /* 0x80000020ff0b7424 */ /* 0x000fe200078e00ff */
[----:B------:R-:W-:Y:S01]  /*e4f0*/  R2UR UR4, R144 ;  /* 0x00000000900472ca */ /* 0x000fe200000e0000 */
[----:B------:R-:W-:Y:S01]  /*e500*/  IMAD.MOV.U32 R25, RZ, RZ, -0x7fffffe0 ;  /* 0x80000020ff197424 */ /* 0x000fe200078e00ff */
[----:B------:R-:W-:Y:S02]  /*e510*/  R2UR UR5, R145 ;  /* 0x00000000910572ca */ /* 0x000fe400000e0000 */
[----:B------:R-:W-:Y:S02]  /*e520*/  R2UR UR7, R11 ;  /* 0x000000000b0772ca */ /* 0x000fe400000e0000 */
[----:B------:R-:W-:Y:S01]  /*e530*/  R2UR UR23, R25 ;  /* 0x00000000191772ca */ /* 0x000fe200000e0000 */
[----:B------:R-:W-:Y:S01]  /*e540*/  IMAD.MOV.U32 R15, RZ, RZ, -0x7fffffe0 ;  /* 0x80000020ff0f7424 */ /* 0x000fe200078e00ff */
[----:B------:R-:W-:-:S02]  /*e550*/  R2UR UR8, R154 ;  /* 0x000000009a0872ca */ /* 0x000fc400000e0000 */
[----:B------:R-:W-:Y:S02]  /*e560*/  R2UR UR9, R155 ;  /* 0x000000009b0972ca */ /* 0x000fe400000e0000 */
[----:B------:R-:W-:Y:S01]  /*e570*/  R2UR UR11, R15 ;  /* 0x000000000f0b72ca */ /* 0x000fe200000e0000 */
[----:B------:R0:W-:Y:S01]  /*e580*/  BAR.SYNC.DEFER_BLOCKING R0, 0x100 ;  /* 0x000400000000751d */ /* 0x0001e20000010000 */
[----:B------:R-:W-:Y:S01]  /*e590*/  IMAD.MOV.U32 R13, RZ, RZ, -0x7fffffe0 ;  /* 0x80000020ff0d7424 */ /* 0x000fe200078e00ff */
[----:B------:R-:W-:Y:S02]  /*e5a0*/  R2UR UR12, R152 ;  /* 0x00000000980c72ca */ /* 0x000fe400000e0000 */
[----:B------:R-:W-:Y:S02]  /*e5b0*/  R2UR UR13, R153 ;  /* 0x00000000990d72ca */ /* 0x000fe400000e0000 */
[----:B------:R-:W-:Y:S01]  /*e5c0*/  R2UR UR15, R13 ;  /* 0x000000000d0f72ca */ /* 0x000fe200000e0000 */
[----:B--2---:R-:W-:-:S04]  /*e5d0*/  IMAD R10, R22, 0x600, R7 ;  /* 0x00000600160a7824 */ /* 0x004fc800078e0207 */
[C---:B------:R-:W-:Y:S01]  /*e5e0*/  VIADD R24, R10.reuse, 0x400 ;  /* 0x000004000a187836 */ /* 0x040fe20000000000 */
[----:B------:R-:W-:-:S04]  /*e5f0*/  R2UR UR6, R10 ;  /* 0x000000000a0672ca */ /* 0x000fc800000e0000 */
[----:B------:R-:W-:Y:S02]  /*e600*/  R2UR UR22, R24 ;  /* 0x00000000181672ca */ /* 0x000fe400000e0000 */
[----:B------:R-:W-:-:S07]  /*e610*/  WARPGROUP.ARRIVE ;  /* 0x00000000000079c5 */ /* 0x000fce0000000000 */
[----:B------:R-:W-:Y:S01]  /*e620*/  HGMMA.64x128x16.F32 R24, gdesc[UR4], RZ, !UPT, gsb0 ;  /* 0x01e00000041879f0 */ /* 0x000fe2000c0008ff */
[----:B------:R-:W-:-:S05]  /*e630*/  VIADD R14, R10, 0x2 ;  /* 0x000000020a0e7836 */ /* 0x000fca0000000000 */
[----:B------:R-:W-:Y:S02]  /*e640*/  R2UR UR10, R14 ;  /* 0x000000000e0a72ca */ /* 0x000fe400000e0000 */
[----:B------:R-:W-:-:S04]  /*e650*/  IADD3 R12, R10, 0x200, RZ ;  /* 0x000002000a0c7810 */ /* 0x000fc80007ffe0ff */
[----:B------:R-:W-:Y:S01]  /*e660*/  R2UR UR14, R12 ;  /* 0x000000000c0e72ca */ /* 0x000fe200000e0000 */
[----:B------:R-:W-:Y:S02]  /*e670*/  WARPGROUP.DEPBAR.LE gsb0, 0x0 ;  /* 0x00008000000079c5 */ /* 0x000fe40000010000 */
        /* <DEDUP_REMOVED lines=30> */
.L_x_12471:
[----:B------:R-:W-:Y:S01]  /*e860*/  SHF.L.U32 R0, R8, 0x1f, RZ ;  /* 0x0000001f08007819 */ /* 0x000fe200000006ff */
[----:B------:R-:W-:-:S04]  /*e870*/  IMAD R7, R5, 0x8, R2 ;  /* 0x0000000805077824 */ /* 0x000fc800078e0202 */
[----:B------:R0:W1:Y:S01]  /*e880*/  SYNCS.PHASECHK.TRANS64.TRYWAIT P1, [R7+URZ+0x2d850], R0 ;  /* 0x02d85000070075a7 */ /* 0x000062000802017f */
[----:B------:R-:W-:Y:S05]  /*e890*/  @!P0 BRA `(.L_x_12472) ;  /* 0x0000000000048947 */ /* 0x000fea0003800000 */
[----:B------:R-:W-:Y:S01]  /*e8a0*/  BPT.TRAP 0x1 ;  /* 0x000000040000795c */ /* 0x000fe20000300000 */
.L_x_12472:
[----:B-1----:R-:W-:Y:S05]  /*e8b0*/  @P1 BRA `(.L_x_12470) ;  /* 0x0000000000081947 */ /* 0x002fea0003800000 */
[----:B------:R-:W1:Y:S02]  /*e8c0*/  SYNCS.PHASECHK.TRANS64.TRYWAIT P1, [R7+URZ+0x2d850], R0 ;  /* 0x02d85000070075a7 */ /* 0x000e64000802017f */
[----:B-1----:R-:W-:Y:S05]  /*e8d0*/  @!P1 BRA `(.L_x_12473) ;  /* 0x0000010800c89947 */ /* 0x002fea0003800000 */
.L_x_12470:
[----:B------:R-:W2:Y:S01]  /*e8e0*/  LDL R12, [R1+0x30] ;  /* 0x00003000010c7983 */ /* 0x000ea20000100800 */
[----:B01----:R-:W-:Y:S01]  /*e8f0*/  VIADD R0, R2, 0x400 ;  /* 0x0000040002007836 */ /* 0x003fe20000000000 */
[----:B------:R-:W-:Y:S05]  /*e900*/  WARPSYNC.ALL ;  /* 0x0000000000007948 */ /* 0x000fea0003800000 */
[----:B------:R-:W-:Y:S01]  /*e910*/  SHF.R.U32.HI R0, RZ, 0x4, R0 ;  /* 0x00000004ff007819 */ /* 0x000fe20000011600 */
[----:B------:R-:W-:Y:S01]  /*e920*/  WARPGROUP.ARRIVE ;  /* 0x00000000000079c5 */ /* 0x000fe20000000000 */
[----:B------:R-:W-:Y:S01]  /*e930*/  MOV R9, 0x80000020 ;  /* 0x8000002000097802 */ /* 0x000fe20000000f00 */
[----:B------:R-:W-:Y:S01]  /*e940*/  IMAD.MOV.U32 R11, RZ, RZ, -0x7fffffe0 ;  /* 0x80000020ff0b7424 */ /* 0x000fe200078e00ff */
[----:B------:R-:W-:-:S02]  /*e950*/  LOP3.LUT R0, R0, 0x3fff, RZ, 0xc0, !PT ;  /* 0x00003fff00007812 */ /* 0x000fc400078ec0ff */
[C---:B------:R-:W-:Y:S02]  /*e960*/  R2UR UR7, R9.reuse ;  /* 0x00000000090772ca */ /* 0x040fe400000e0000 */
[----:B------:R-:W-:Y:S02]  /*e970*/  LOP3.LUT R0, R0, 0x2000000, RZ, 0xfc, !PT ;  /* 0x0200000000007812 */ /* 0x000fe400078efcff */
[----:B------:R-:W-:Y:S02]  /*e980*/  R2UR UR35, R9 ;  /* 0x00000000092372ca */ /* 0x000fe400000e0000 */
[----:B------:R-:W-:Y:S01]  /*e990*/  MOV R9, 0x40000040 ;  /* 0x4000004000097802 */ /* 0x000fe20000000f00 */
        /* <DEDUP_REMOVED lines=13> */
[C---:B------:R-:W-:Y:S02]  /*ea70*/  R2UR UR27, R11.reuse ;  /* 0x000000000b1b72ca */ /* 0x040fe400000e0000 */
        /* <DEDUP_REMOVED lines=34> */
[----:B------:R-:W-:Y:S02]  /*eca0*/  R2UR UR20, R10 ;  /* 0x000000000a1472ca */ /* 0x000fe400000e0000 */
[----:B------:R-:W-:Y:S02]  /*ecb0*/  IADD3 R10, R8, 0x602, RZ ;  /* 0x00000602080a7810 */ /* 0x000fe40007ffe0ff */
[----:B0-----:R-:W-:Y:S02]  /*ecc0*/  SHF.R.U32.HI R0, RZ, 0x7, R12 ;  /* 0x00000007ff007819 */ /* 0x001fe4000001160c */
[----:B------:R-:W-:Y:S01]  /*ecd0*/  R2UR UR24, R10 ;  /* 0x000000000a1872ca */ /* 0x000fe200000e0000 */
[----:B------:R-:W-:Y:S01]  /*ece0*/  VIADD R10, R8, 0x604 ;  /* 0x00000604080a7836 */ /* 0x000fe20000000000 */
[----:B------:R-:W-:Y:S01]  /*ecf0*/  ISETP.GE.U32.AND P1, PT, R12, 0x180, PT ;  /* 0x000001800c00780c */ /* 0x000fe20003f26070 */
[----:B------:R-:W-:Y:S02]  /*ed00*/  VIADD R8, R8, 0x606 ;  /* 0x0000060608087836 */ /* 0x000fe40000000000 */
[----:B------:R-:W-:Y:S01]  /*ed10*/  VIADD R0, R0, 0x9 ;  /* 0x0000000900007836 */ /* 0x000fe20000000000 */
[----:B------:R-:W-:-:S02]  /*ed20*/  R2UR UR28, R10 ;  /* 0x000000000a1c72ca */ /* 0x000fc400000e0000 */
[----:B------:R-:W-:Y:S02]  /*ed30*/  R2UR UR32, R8 ;  /* 0x00000000082072ca */ /* 0x000fe400000e0000 */
[----:B------:R-:W-:Y:S01]  /*ed40*/  SEL R0, R0, 0x9, !P1 ;  /* 0x0000000900007807 */ /* 0x000fe20004800000 */
        /* <DEDUP_REMOVED lines=25> */
.L_x_12474:
[----:B------:R-:W2:Y:S01]  /*eee0*/  LDL R12, [R1+0x58] ;  /* 0x00005800010c7983 */ /* 0x000ea20000100800 */
[----:B0-----:R-:W0:Y:S03]  /*eef0*/  LDC R0, c[0x0][0x448] ;  /* 0x00011200ff007b82 */ /* 0x001e260000000800 */
[----:B------:R-:W2:Y:S04]  /*ef00*/  LDL R7, [R1+0x6c] ;  /* 0x00006c0001077983 */ /* 0x000ea80000100800 */
[----:B------:R-:W3:Y:S04]  /*ef10*/  LDL R11, [R1+0x64] ;  /* 0x00006400010b7983 */ /* 0x000ee80000100800 */
[----:B------:R-:W3:Y:S04]  /*ef20*/  LDL R10, [R1+0x5c] ;  /* 0x00005c00010a7983 */ /* 0x000ee80000100800 */
[----:B------:R-:W4:Y:S01]  /*ef30*/  LDL R9, [R1+0x4c] ;  /* 0x00004c0001097983 */ /* 0x000f220000100800 */
[----:B------:R-:W-:Y:S01]  /*ef40*/  LOP3.LUT R18, R18, 0xffffffdf, RZ, 0xc0, !PT ;  /* 0xffffffdf12127812 */ /* 0x000fe200078ec0ff */
[----:B------:R-:W-:Y:S01]  /*ef50*/  UMOV UR45, UR44 ;  /* 0x0000002c002d7c82 */ /* 0x000fe20008000000 */
[----:B------:R-:W-:-:S02]  /*ef60*/  IMAD R14, R22, 0x8, R2 ;  /* 0x00000008160e7824 */ /* 0x000fc400078e0202 */
[----:B------:R-:W-:Y:S01]  /*ef70*/  @P0 LOP3.LUT R18, R18, 0x20, RZ, 0xfc, !PT ;  /* 0x0000002012120812 */ /* 0x000fe200078efcff */
[----:B------:R-:W-:Y:S02]  /*ef80*/  IMAD.U32 R15, RZ, RZ, UR40 ;  /* 0x00000028ff0f7e24 */ /* 0x000fe4000f8e00ff */
[----:B------:R-:W-:Y:S01]  /*ef90*/  VIADD R14, R14, 0x2d840 ;  /* 0x0002d8400e0e7836 */ /* 0x000fe20000000000 */
[----:B0-----:R-:W-:Y:S02]  /*efa0*/  ISETP.NE.AND P1, PT, R0, 0x1, PT ;  /* 0x000000010000780c */ /* 0x001fe40003f25270 */
[----:B------:R-:W-:Y:S02]  /*efb0*/  LOP3.LUT R18, R18, 0xffffffbf, RZ, 0xc0, !PT ;  /* 0xffffffbf12127812 */ /* 0x000fe400078ec0ff */
[----:B------:R-:W-:-:S04]  /*efc0*/  PRMT R14, R15, 0x654, R14 ;  /* 0x000006540f0e7816 */ /* 0x000fc8000000000e */
[----:B------:R0:W-:Y:S05]  /*efd0*/  SYNCS.ARRIVE.TRANS64.RED.A1T0 RZ, [R14+URZ], RZ ;  /* 0x000000ff0eff79a7 */ /* 0x0001ea000810043f */
[----:B------:R-:W1:Y:S08]  /*efe0*/  @P1 LDC R8, c[0x0][0x44c] ;  /* 0x00011300ff081b82 */ /* 0x000e700000000800 */
[----:B------:R-:W5:Y:S01]  /*eff0*/  @P1 LDC R0, c[0x0][0x450] ;  /* 0x00011400ff001b82 */ /* 0x000f620000000800 */
[----:B--2---:R-:W-:-:S04]  /*f000*/  IMAD.IADD R7, R7, 0x1, R12 ;  /* 0x0000000107077824 */ /* 0x004fc800078e020c */
[----:B-1----:R-:W-:-:S05]  /*f010*/  @P1 IMAD.HI.U32 R8, R7, R8, RZ ;  /* 0x0000000807081227 */ /* 0x002fca00078e00ff */
[----:B-----5:R-:W-:Y:S01]  /*f020*/  @P1 SHF.R.U32.HI R7, RZ, R0, R8 ;  /* 0x00000000ff071219 */ /* 0x020fe20000011608 */
[----:B------:R-:W-:-:S04]  /*f030*/  IMAD.MOV.U32 R8, RZ, RZ, -0x80 ;  /* 0xffffff80ff087424 */ /* 0x000fc800078e00ff */
[----:B------:R-:W1:Y:S01]  /*f040*/  SHFL.IDX PT, R0, R7, RZ, 0x1c1f ;  /* 0x001c1fff07007589 */ /* 0x000e6200000e0000 */
[----:B------:R-:W-:-:S03]  /*f050*/  IMAD R8, R4, R8, 0x1 ;  /* 0x0000000104087424 */ /* 0x000fc600078e0208 */
[----:B------:R-:W2:Y:S02]  /*f060*/  SHFL.IDX PT, R7, R7, 0x1, 0x1c1f ;  /* 0x003c1f0007077f89 */ /* 0x000ea400000e0000 */
[----:B---3--:R-:W-:-:S04]  /*f070*/  IADD3 R8, R10, R8, -R11 ;  /* 0x000000080a087210 */ /* 0x008fc80007ffe80b */
[----:B----4-:R-:W-:-:S05]  /*f080*/  IADD3 R8, R8, -R9, RZ ;  /* 0x8000000908087210 */ /* 0x010fca0007ffe0ff */
[C---:B-1----:R-:W-:Y:S02]  /*f090*/  IMAD.IADD R0, R8.reuse, 0x1, R0 ;  /* 0x0000000108007824 */ /* 0x042fe400078e0200 */
[----:B--2---:R-:W-:-:S03]  /*f0a0*/  IMAD.IADD R7, R8, 0x1, R7 ;  /* 0x0000000108077824 */ /* 0x004fc600078e0207 */
        /* <DEDUP_REMOVED lines=60> */
[----:B------:R-:W-:Y:S02]  /*f470*/  FMNMX.FTZ R0, R24, R3, !PT ;  /* 0x0000000318007209 */ /* 0x000fe40007810000 */
[----:B------:R-:W-:Y:S02]  /*f480*/  FSEL R80, R80, -INF , P4 ;  /* 0xff80000050507808 */ /* 0x000fe40002000000 */
[----:B------:R-:W-:Y:S02]  /*f490*/  FMNMX.FTZ R0, R25, R0, !PT ;  /* 0x0000000019007209 */ /* 0x000fe40007810000 */
[----:B------:R-:W-:Y:S02]  /*f4a0*/  FSEL R81, R81, -INF , P3 ;  /* 0xff80000051517808 */ /* 0x000fe40001800000 */
[----:B------:R-:W-:Y:S02]  /*f4b0*/  FMNMX.FTZ R0, R28, R0, !PT ;  /* 0x000000001c007209 */ /* 0x000fe40007810000 */
[----:B------:R-:W-:-:S02]  /*f4c0*/  FSEL R84, R84, -INF , P2 ;  /* 0xff80000054547808 */ /* 0x000fc40001000000 */
[----:B------:R-:W-:Y:S02]  /*f4d0*/  FMNMX.FTZ R0, R29, R0, !PT ;  /* 0x000000001d007209 */ /* 0x000fe40007810000 */
[----:B------:R-:W-:Y:S02]  /*f4e0*/  FSEL R85, R85, -INF , P1 ;  /* 0xff80000055557808 */ /* 0x000fe40000800000 */
[----:B------:R-:W-:Y:S02]  /*f4f0*/  FMNMX.FTZ R0, R32, R0, !PT ;  /* 0x0000000020007209 */ /* 0x000fe40007810000 */
[----:B------:R-:W-:Y:S02]  /*f500*/  ISETP.GT.AND P4, PT, R7, RZ, PT ;  /* 0x000000ff0700720c */ /* 0x000fe40003f84270 */
[----:B------:R-:W-:Y:S02]  /*f510*/  FMNMX.FTZ R0, R33, R0, !PT ;  /* 0x0000000021007209 */ /* 0x000fe40007810000 */
[----:B------:R-:W-:-:S02]  /*f520*/  ISETP.GT.AND P3, PT, R7, 0x1, PT ;  /* 0x000000010700780c */ /* 0x000fc40003f64270 */
[----:B------:R-:W-:Y:S02]  /*f530*/  FMNMX.FTZ R0, R36, R0, !PT ;  /* 0x0000000024007209 */ /* 0x000fe40007810000 */
[----:B------:R-:W-:Y:S02]  /*f540*/  ISETP.GT.AND P2, PT, R7, 0x8, PT ;  /* 0x000000080700780c */ /* 0x000fe40003f44270 */
[----:B------:R-:W-:Y:S02]  /*f550*/  FMNMX.FTZ R0, R37, R0, !PT ;  /* 0x0000000025007209 */ /* 0x000fe40007810000 */
[----:B------:R-:W-:Y:S02]  /*f560*/  ISETP.GT.AND P1, PT, R7, 0x9, PT ;  /* 0x000000090700780c */ /* 0x000fe40003f24270 */
[----:B------:R-:W-:Y:S02]  /*f570*/  FMNMX.FTZ R0, R40, R0, !PT ;  /* 0x0000000028007209 */ /* 0x000fe40007810000 */
[----:B------:R-:W-:-:S02]  /*f580*/  FSEL R26, R26, -INF , P4 ;  /* 0xff8000001a1a7808 */ /* 0x000fc40002000000 */
[----:B------:R-:W-:Y:S02]  /*f590*/  FMNMX.FTZ R0, R41, R0, !PT ;  /* 0x0000000029007209 */ /* 0x000fe40007810000 */
[----:B------:R-:W-:Y:S02]  /*f5a0*/  FSEL R27, R27, -INF , P3 ;  /* 0xff8000001b1b7808 */ /* 0x000fe40001800000 */
[----:B------:R-:W-:Y:S02]  /*f5b0*/  FMNMX.FTZ R0, R44, R0, !PT ;  /* 0x000000002c007209 */ /* 0x000fe40007810000 */
[----:B------:R-:W-:Y:S02]  /*f5c0*/  FSEL R30, R30, -INF , P2 ;  /* 0xff8000001e1e7808 */ /* 0x000fe40001000000 */
[----:B------:R-:W-:Y:S02]  /*f5d0*/  FMNMX.FTZ R0, R45, R0, !PT ;  /* 0x000000002d007209 */ /* 0x000fe40007810000 */
[----:B------:R-:W-:-:S02]  /*f5e0*/  FSEL R31, R31, -INF , P1 ;  /* 0xff8000001f1f7808 */ /* 0x000fc40000800000 */
[----:B------:R-:W-:Y:S02]  /*f5f0*/  FMNMX.FTZ R0, R48, R0, !PT ;  /* 0x0000000030007209 */ /* 0x000fe40007810000 */
[----:B------:R-:W-:Y:S02]  /*f600*/  ISETP.GT.AND P4, PT, R7, 0x10, PT ;  /* 0x000000100700780c */ /* 0x000fe40003f84270 */
[----:B------:R-:W-:Y:S02]  /*f610*/  FMNMX.FTZ R0, R49, R0, !PT ;  /* 0x0000000031007209 */ /* 0x000fe40007810000 */
[C---:B------:R-:W-:Y:S02]  /*f620*/  ISETP.GT.AND P3, PT, R7.reuse, 0x11, PT ;  /* 0x000000110700780c */ /* 0x040fe40003f64270 */
[----:B------:R-:W-:Y:S02]  /*f630*/  FMNMX.FTZ R0, R52, R0, !PT ;  /* 0x0000000034007209 */ /* 0x000fe40007810000 */
[----:B------:R-:W-:-:S02]  /*f640*/  ISETP.GT.AND P2, PT, R7, 0x18, PT ;  /* 0x000000180700780c */ /* 0x000fc40003f44270 */
[----:B------:R-:W-:Y:S02]  /*f650*/  FMNMX.FTZ R0, R53, R0, !PT ;  /* 0x0000000035007209 */ /* 0x000fe40007810000 */
[----:B------:R-:W-:Y:S02]  /*f660*/  ISETP.GT.AND P1, PT, R7, 0x19, PT ;  /* 0x000000190700780c */ /* 0x000fe40003f24270 */
[----:B------:R-:W-:Y:S02]  /*f670*/  FMNMX.FTZ R0, R56, R0, !PT ;  /* 0x0000000038007209 */ /* 0x000fe40007810000 */
[----:B------:R-:W-:Y:S02]  /*f680*/  FSEL R34, R34, -INF , P4 ;  /* 0xff80000022227808 */ /* 0x000fe40002000000 */
[----:B------:R-:W-:Y:S02]  /*f690*/  FMNMX.FTZ R0, R57, R0, !PT ;  /* 0x0000000039007209 */ /* 0x000fe40007810000 */
[----:B------:R-:W-:-:S02]  /*f6a0*/  FSEL R35, R35, -INF , P3 ;  /* 0xff80000023237808 */ /* 0x000fc40001800000 */
[----:B------:R-:W-:Y:S02]  /*f6b0*/  FMNMX.FTZ R0, R60, R0, !PT ;  /* 0x000000003c007209 */ /* 0x000fe40007810000 */
[----:B------:R-:W-:Y:S02]  /*f6c0*/  FSEL R38, R38, -INF , P2 ;  /* 0xff80000026267808 */ /* 0x000fe40001000000 */
[----:B------:R-:W-:Y:S02]  /*f6d0*/  FMNMX.FTZ R0, R61, R0, !PT ;  /* 0x000000003d007209 */ /* 0x000fe40007810000 */
[----:B------:R-:W-:Y:S02]  /*f6e0*/  FSEL R39, R39, -INF , P1 ;  /* 0xff80000027277808 */ /* 0x000fe40000800000 */
[----:B------:R-:W-:Y:S02]  /*f6f0*/  FMNMX.FTZ R0, R64, R0, !PT ;  /* 0x0000000040007209 */ /* 0x000fe40007810000 */
[----:B------:R-:W-:-:S02]  /*f700*/  ISETP.GT.AND P4, PT, R7, 0x20, PT ;  /* 0x000000200700780c */ /* 0x000fc40003f84270 */
[----:B------:R-:W-:Y:S02]  /*f710*/  FMNMX.FTZ R0, R65, R0, !PT ;  /* 0x0000000041007209 */ /* 0x000fe40007810000 */
[C---:B------:R-:W-:Y:S02]  /*f720*/  ISETP.GT.AND P3, PT, R7.reuse, 0x21, PT ;  /* 0x000000210700780c */ /* 0x040fe40003f64270 */
[----:B------:R-:W-:Y:S02]  /*f730*/  FMNMX.FTZ R0, R68, R0, !PT ;  /* 0x0000000044007209 */ /* 0x000fe40007810000 */
[----:B------:R-:W-:Y:S02]  /*f740*/  ISETP.GT.AND P2, PT, R7, 0x28, PT ;  /* 0x000000280700780c */ /* 0x000fe40003f44270 */
[----:B------:R-:W-:Y:S02]  /*f750*/  FMNMX.FTZ R0, R69, R0, !PT ;  /* 0x0000000045007209 */ /* 0x000fe40007810000 */
        /* <DEDUP_REMOVED lines=10> */
[----:B------:R-:W-:Y:S02]  /*f800*/  ISETP.GT.AND P4, PT, R7, 0x30, PT ;  /* 0x000000300700780c */ /* 0x000fe40003f84270 */
[----:B------:R-:W-:Y:S02]  /*f810*/  FMNMX.FTZ R0, R81, R0, !PT ;  /* 0x0000000051007209 */ /* 0x000fe40007810000 */
[----:B------:R-:W-:-:S02]  /*f820*/  ISETP.GT.AND P3, PT, R7, 0x31, PT ;  /* 0x000000310700780c */ /* 0x000fc40003f64270 */
[----:B------:R-:W-:Y:S02]  /*f830*/  FMNMX.FTZ R0, R84, R0, !PT ;  /* 0x0000000054007209 */ /* 0x000fe40007810000 */
[----:B------:R-:W-:Y:S02]  /*f840*/  ISETP.GT.AND P2, PT, R7, 0x38, PT ;  /* 0x000000380700780c */ /* 0x000fe40003f44270 */
[----:B------:R-:W-:Y:S02]  /*f850*/  FMNMX.FTZ R0, R85, R0, !PT ;  /* 0x0000000055007209 */ /* 0x000fe40007810000 */
[C---:B------:R-:W-:Y:S02]  /*f860*/  ISETP.GT.AND P1, PT, R7.reuse, 0x39, PT ;  /* 0x000000390700780c */ /* 0x040fe40003f24270 */
[----:B------:R-:W-:Y:S01]  /*f870*/  ISETP.GT.AND P0, PT, R7, 0x61, PT ;  /* 0x000000610700780c */ /* 0x000fe20003f04270 */
[----:B------:R-:W1:Y:S01]  /*f880*/  SHFL.BFLY PT, R8, R0, 0x2, 0x1f ;  /* 0x0c401f0000087f89 */ /* 0x000e6200000e0000 */
        /* <DEDUP_REMOVED lines=12> */
[----:B-1----:R-:W-:-:S02]  /*f950*/  FMNMX.FTZ R0, R0, R8, !PT ;  /* 0x0000000800007209 */ /* 0x002fc40007810000 */
[C---:B------:R-:W-:Y:S02]  /*f960*/  ISETP.GT.AND P4, PT, R7.reuse, 0x50, PT ;  /* 0x000000500700780c */ /* 0x040fe40003f84270 */
[C---:B------:R-:W-:Y:S01]  /*f970*/  ISETP.GT.AND P3, PT, R7.reuse, 0x51, PT ;  /* 0x000000510700780c */ /* 0x040fe20003f64270 */
[----:B------:R-:W1:Y:S01]  /*f980*/  SHFL.BFLY PT, R8, R0, 0x1, 0x1f ;  /* 0x0c201f0000087f89 */ /* 0x000e6200000e0000 */
[C---:B------:R-:W-:Y:S02]  /*f990*/  ISETP.GT.AND P2, PT, R7.reuse, 0x58, PT ;  /* 0x000000580700780c */ /* 0x040fe40003f44270 */
[----:B------:R-:W-:Y:S02]  /*f9a0*/  ISETP.GT.AND P1, PT, R7, 0x59, PT ;  /* 0x000000590700780c */ /* 0x000fe40003f24270 */
[----:B------:R-:W-:Y:S02]  /*f9b0*/  FSEL R66, R66, -INF , P4 ;  /* 0xff80000042427808 */ /* 0x000fe40002000000 */
[----:B------:R-:W-:-:S02]  /*f9c0*/  FSEL R67, R67, -INF , P3 ;  /* 0xff80000043437808 */ /* 0x000fc40001800000 */
[----:B------:R-:W-:Y:S02]  /*f9d0*/  @P0 LOP3.LUT R18, R18, 0x40, RZ, 0xfc, !PT ;  /* 0x0000004012120812 */ /* 0x000fe400078efcff */
[----:B------:R-:W-:Y:S02]  /*f9e0*/  FSEL R70, R70, -INF , P2 ;  /* 0xff80000046467808 */ /* 0x000fe40001000000 */
[----:B------:R-:W-:Y:S02]  /*f9f0*/  FSEL R71, R71, -INF , P1 ;  /* 0xff80000047477808 */ /* 0x000fe40000800000 */
[C---:B------:R-:W-:Y:S02]  /*fa00*/  ISETP.GT.AND P1, PT, R7.reuse, 0x69, PT ;  /* 0x000000690700780c */ /* 0x040fe40003f24270 */
[C---:B------:R-:W-:Y:S02]  /*fa10*/  ISETP.GT.AND P2, PT, R7.reuse, 0x70, PT ;  /* 0x000000700700780c */ /* 0x040fe40003f44270 */
[----:B------:R-:W-:-:S02]  /*fa20*/  ISETP.GT.AND P3, PT, R7, 0x71, PT ;  /* 0x000000710700780c */ /* 0x000fc40003f64270 */
[C---:B------:R-:W-:Y:S02]  /*fa30*/  ISETP.GT.AND P4, PT, R7.reuse, 0x78, PT ;  /* 0x000000780700780c */ /* 0x040fe40003f84270 */
[C---:B------:R-:W-:Y:S02]  /*fa40*/  ISETP.GT.AND P5, PT, R7.reuse, 0x79, PT ;  /* 0x000000790700780c */ /* 0x040fe40003fa4270 */
[----:B-1----:R-:W-:Y:S02]  /*fa50*/  FMNMX.FTZ R0, R0, R8, !PT ;  /* 0x0000000800007209 */ /* 0x002fe40007810000 */
[----:B------:R-:W-:Y:S02]  /*fa60*/  ISETP.GT.AND P0, PT, R7, 0x60, PT ;  /* 0x000000600700780c */ /* 0x000fe40003f04270 */
[----:B------:R-:W-:Y:S02]  /*fa70*/  FSETP.NEU.FTZ.AND P6, PT, R0, -INF , PT ;  /* 0xff8000000000780b */ /* 0x000fe40003fdd000 */
[----:B------:R-:W-:-:S02]  /*fa80*/  FSEL R74, R74, -INF , P0 ;  /* 0xff8000004a4a7808 */ /* 0x000fc40000000000 */
[----:B------:R-:W-:Y:S02]  /*fa90*/  FSEL R8, R0, RZ, P6 ;  /* 0x000000ff00087208 */ /* 0x000fe40003000000 */
[----:B------:R-:W-:Y:S02]  /*faa0*/  LOP3.LUT P0, RZ, R18, 0x40, RZ, 0xc0, !PT ;  /* 0x0000004012ff7812 */ /* 0x000fe4000780c0ff */
[----:B------:R-:W-:Y:S01]  /*fab0*/  FSEL R79, R79, -INF , P1 ;  /* 0xff8000004f4f7808 */ /* 0x000fe20000800000 */
[----:B------:R-:W-:Y:S01]  /*fac0*/  FADD.FTZ R3, -R8, R3 ;  /* 0x0000000308037221 */ /* 0x000fe20000010100 */
[----:B------:R-:W-:Y:S01]  /*fad0*/  FMUL.FTZ R8, R0, UR45 ;  /* 0x0000002d00087c20 */ /* 0x000fe20008410000 */
[----:B------:R-:W-:Y:S02]  /*fae0*/  FSEL R75, R75, -INF , P0 ;  /* 0xff8000004b4b7808 */ /* 0x000fe40000000000 */
[----:B------:R-:W-:Y:S01]  /*faf0*/  FSEL R82, R82, -INF , P2 ;  /* 0xff80000052527808 */ /* 0x000fe20001000000 */
[----:B------:R-:W-:Y:S01]  /*fb00*/  FMUL.FTZ R3, R3, UR45 ;  /* 0x0000002d03037c20 */ /* 0x000fe20008410000 */
[----:B------:R-:W-:-:S02]  /*fb10*/  FSEL R8, R8, RZ, P6 ;  /* 0x000000ff08087208 */ /* 0x000fc40003000000 */
[----:B------:R-:W-:Y:S02]  /*fb20*/  ISETP.GT.AND P6, PT, R7, 0x68, PT ;  /* 0x000000680700780c */ /* 0x000fe40003fc4270 */
[----:B------:R-:W-:Y:S01]  /*fb30*/  FMNMX.FTZ R7, R26, R6, !PT ;  /* 0x000000061a077209 */ /* 0x000fe20007810000 */
[--C-:B------:R-:W-:Y:S01]  /*fb40*/  FFMA.FTZ R24, R24, UR45, -R8.reuse ;  /* 0x0000002d18187c23 */ /* 0x100fe20008010808 */
[----:B------:R-:W-:Y:S01]  /*fb50*/  FSEL R78, R78, -INF , P6 ;  /* 0xff8000004e4e7808 */ /* 0x000fe20003000000 */
[--C-:B------:R-:W-:Y:S01]  /*fb60*/  FFMA.FTZ R25, R25, UR45, -R8.reuse ;  /* 0x0000002d19197c23 */ /* 0x100fe20008010808 */
[----:B------:R-:W-:Y:S01]  /*fb70*/  FMNMX.FTZ R7, R27, R7, !PT ;  /* 0x000000071b077209 */ /* 0x000fe20007810000 */
[----:B------:R-:W-:Y:S01]  /*fb80*/  MUFU.EX2 R3, R3 ;  /* 0x0000000300037308 */ /* 0x000fe20000000800 */
[----:B------:R-:W-:Y:S01]  /*fb90*/  FSEL R83, R83, -INF , P3 ;  /* 0xff80000053537808 */ /* 0x000fe20001800000 */
[--C-:B------:R-:W-:Y:S01]  /*fba0*/  FFMA.FTZ R28, R28, UR45, -R8.reuse ;  /* 0x0000002d1c1c7c23 */ /* 0x100fe20008010808 */
[----:B------:R-:W-:Y:S01]  /*fbb0*/  FMNMX.FTZ R7, R30, R7, !PT ;  /* 0x000000071e077209 */ /* 0x000fe20007810000 */
[--C-:B------:R-:W-:Y:S01]  /*fbc0*/  FFMA.FTZ R29, R29, UR45, -R8.reuse ;  /* 0x0000002d1d1d7c23 */ /* 0x100fe20008010808 */
[----:B------:R-:W-:Y:S01]  /*fbd0*/  FSEL R86, R86, -INF , P4 ;  /* 0xff80000056567808 */ /* 0x000fe20002000000 */
[--C-:B------:R-:W-:Y:S01]  /*fbe0*/  FFMA.FTZ R32, R32, UR45, -R8.reuse ;  /* 0x0000002d20207c23 */ /* 0x100fe20008010808 */
[----:B------:R-:W-:Y:S01]  /*fbf0*/  FMNMX.FTZ R7, R31, R7, !PT ;  /* 0x000000071f077209 */ /* 0x000fe20007810000 */
[----:B------:R-:W1:Y:S01]  /*fc00*/  MUFU.EX2 R24, R24 ;  /* 0x0000001800187308 */ /* 0x000e620000000800 */
[----:B------:R-:W-:Y:S01]  /*fc10*/  FSEL R87, R87, -INF , P5 ;  /* 0xff80000057577808 */ /* 0x000fe20002800000 */
        /* <DEDUP_REMOVED lines=12> */
[----:B------:R-:W-:Y:S01]  /*fce0*/  FFMA.FTZ R49, R49, UR45, -R8 ;  /* 0x0000002d31317c23 */ /* 0x000fe20008010808 */
[----:B------:R-:W-:Y:S01]  /*fcf0*/  FMNMX.FTZ R7, R39, R7, !PT ;  /* 0x0000000727077209 */ /* 0x000fe20007810000 */
[----:B------:R-:W2:Y:S01]  /*fd00*/  MUFU.EX2 R28, R28 ;  /* 0x0000001c001c7308 */ /* 0x000ea20000000800 */
[----:B-1----:R-:W-:Y:S01]  /*fd10*/  FFMA.FTZ R140, R3, R140, R24 ;  /* 0x0000008c038c7223 */ /* 0x002fe20000010018 */
        /* <DEDUP_REMOVED lines=8> */
[--C-:B------:R-:W-:Y:S01]  /*fda0*/  FFMA.FTZ R60, R60, UR45, -R8.reuse ;  /* 0x0000002d3c3c7c23 */ /* 0x100fe20008010808 */
[----:B------:R-:W-:Y:S01]  /*fdb0*/  FMNMX.FTZ R7, R46, R7, !PT ;  /* 0x000000072e077209 */ /* 0x000fe20007810000 */
[--C-:B------:R-:W-:Y:S01]  /*fdc0*/  FFMA.FTZ R61, R61, UR45, -R8.reuse ;  /* 0x0000002d3d3d7c23 */ /* 0x100fe20008010808 */
[--C-:B------:R-:W-:Y:S01]  /*fdd0*/  FFMA.FTZ R64, R64, UR45, -R8.reuse ;  /* 0x0000002d40407c23 */ /* 0x100fe20008010808 */
[----:B------:R-:W-:Y:S01]  /*fde0*/  FFMA.FTZ R65, R65, UR45, -R8 ;  /* 0x0000002d41417c23 */ /* 0x000fe20008010808 */
[----:B------:R-:W-:Y:S01]  /*fdf0*/  FMNMX.FTZ R7, R47, R7, !PT ;  /* 0x000000072f077209 */ /* 0x000fe20007810000 */
[----:B------:R-:W0:Y:S01]  /*fe00*/  MUFU.EX2 R32, R32 ;  /* 0x0000002000207308 */ /* 0x000e220000000800 */
[----:B--2---:R-:W-:Y:S01]  /*fe10*/  FADD.FTZ R14, R28, R14 ;  /* 0x0000000e1c0e7221 */ /* 0x004fe20000010000 */
[--C-:B------:R-:W-:Y:S01]  /*fe20*/  FFMA.FTZ R68, R68, UR45, -R8.reuse ;  /* 0x0000002d44447c23 */ /* 0x100fe20008010808 */
[----:B------:R-:W-:Y:S01]  /*fe30*/  FMNMX.FTZ R7, R50, R7, !PT ;  /* 0x0000000732077209 */ /* 0x000fe20007810000 */
[--C-:B------:R-:W-:Y:S01]  /*fe40*/  FFMA.FTZ R69, R69, UR45, -R8.reuse ;  /* 0x0000002d45457c23 */ /* 0x100fe20008010808 */
[--C-:B------:R-:W-:Y:S01]  /*fe50*/  FFMA.FTZ R72, R72, UR45, -R8.reuse ;  /* 0x0000002d48487c23 */ /* 0x100fe20008010808 */
[----:B------:R-:W-:Y:S01]  /*fe60*/  FFMA.FTZ R73, R73, UR45, -R8 ;  /* 0x0000002d49497c23 */ /* 0x000fe20008010808 */
[----:B------:R-:W-:Y:S01]  /*fe70*/  FMNMX.FTZ R7, R51, R7, !PT ;  /* 0x0000000733077209 */ /* 0x000fe20007810000 */
[----:B------:R-:W2:Y:S01]  /*fe80*/  MUFU.EX2 R33, R33 ;  /* 0x0000002100217308 */ /* 0x000ea20000000800 */
[----:B-1----:R-:W-:Y:S01]  /*fe90*/  FADD.FTZ R14, R29, R14 ;  /* 0x0000000e1d0e7221 */ /* 0x002fe20000010000 */
        /* <DEDUP_REMOVED lines=10> */
[----:B------:R-:W-:Y:S01]  /*ff40*/  FFMA.FTZ R8, R85, UR45, -R8 ;  /* 0x0000002d55087c23 */ /* 0x000fe20008010808 */
[----:B------:R-:W-:-:S02]  /*ff50*/  LOP3.LUT P0, RZ, R18, 0x20, RZ, 0xc0, !PT ;  /* 0x0000002012ff7812 */ /* 0x000fc4000780c0ff */
[----:B------:R-:W-:Y:S01]  /*ff60*/  FMNMX.FTZ R7, R59, R7, !PT ;  /* 0x000000073b077209 */ /* 0x000fe20007810000 */
[----:B------:R-:W0:Y:S01]  /*ff70*/  MUFU.EX2 R37, R37 ;  /* 0x0000002500257308 */ /* 0x000e220000000800 */
[----:B--2---:R-:W-:Y:S02]  /*ff80*/  FADD.FTZ R14, R33, R14 ;  /* 0x0000000e210e7221 */ /* 0x004fe40000010000 */
[----:B------:R-:W-:-:S04]  /*ff90*/  FMNMX.FTZ R7, R62, R7, !PT ;  /* 0x000000073e077209 */ /* 0x000fc80007810000 */
[----:B------:R-:W-:Y:S01]  /*ffa0*/  FMNMX.FTZ R7, R63, R7, !PT ;  /* 0x000000073f077209 */ /* 0x000fe20007810000 */
[----:B------:R-:W2:Y:S01]  /*ffb0*/  MUFU.EX2 R40, R40 ;  /* 0x0000002800287308 */ /* 0x000ea20000000800 */
[----:B-1----:R-:W-:Y:S02]  /*ffc0*/  FADD.FTZ R14, R36, R14 ;  /* 0x0000000e240e7221 */ /* 0x002fe40000010000 */
[----:B------:R-:W-:-:S04]  /*ffd0*/  FMNMX.FTZ R7, R66, R7, !PT ;  /* 0x0000000742077209 */ /* 0x000fc80007810000 */
[----:B------:R-:W-:Y:S01]  /*ffe0*/  FMNMX.FTZ R7, R67, R7, !PT ;  /* 0x0000000743077209 */ /* 0x000fe20007810000 */
[----:B------:R-:W1:Y:S01]  /*fff0*/  MUFU.EX2 R41, R41 ;  /* 0x0000002900297308 */ /* 0x000e620000000800 */
[----:B0-----:R-:W-:Y:S02]  /*10000*/  FADD.FTZ R14, R37, R14 ;  /* 0x0000000e250e7221 */ /* 0x001fe40000010000 */
[----:B------:R-:W-:-:S04]  /*10010*/  FMNMX.FTZ R7, R70, R7, !PT ;  /* 0x0000000746077209 */ /* 0x000fc80007810000 */
        /* <DEDUP_REMOVED lines=17> */
[----:B------:R-:W-:Y:S01]  /*10130*/  MUFU.EX2 R52, R52 ;  /* 0x0000003400347308 */ /* 0x000fe20000000800 */
[----:B-1----:R-:W-:-:S03]  /*10140*/  FADD.FTZ R14, R48, R14 ;  /* 0x0000000e300e7221 */ /* 0x002fc60000010000 */
[----:B------:R-:W1:Y:S04]  /*10150*/  SHFL.BFLY PT, R9, R7, 0x2, 0x1f ;  /* 0x0c401f0007097f89 */ /* 0x000e6800000e0000 */
[----:B------:R-:W-:Y:S01]  /*10160*/  MUFU.EX2 R53, R53 ;  /* 0x0000003500357308 */ /* 0x000fe20000000800 */
[----:B0-----:R-:W-:-:S07]  /*10170*/  FADD.FTZ R14, R49, R14 ;  /* 0x0000000e310e7221 */ /* 0x001fce0000010000 */
[----:B------:R-:W-:Y:S08]  /*10180*/  MUFU.EX2 R56, R56 ;  /* 0x0000003800387308 */ /* 0x000ff00000000800 */
[----:B------:R-:W-:Y:S01]  /*10190*/  MUFU.EX2 R57, R57 ;  /* 0x0000003900397308 */ /* 0x000fe20000000800 */
[----:B-1----:R-:W-:-:S07]  /*101a0*/  FMNMX.FTZ R7, R7, R9, !PT ;  /* 0x0000000907077209 */ /* 0x002fce0007810000 */
        /* <DEDUP_REMOVED lines=11> */
[----:B------:R-:W-:Y:S02]  /*10260*/  MUFU.EX2 R69, R69 ;  /* 0x0000004500457308 */ /* 0x000fe40000000800 */
[----:B------:R-:W-:Y:S02]  /*10270*/  FMUL.FTZ R6, R6, UR45 ;  /* 0x0000002d06067c20 */ /* 0x000fe40008410000 */
[----:B------:R-:W-:-:S04]  /*10280*/  FSEL R9, R9, RZ, P1 ;  /* 0x000000ff09097208 */ /* 0x000fc80000800000 */
        /* <DEDUP_REMOVED lines=34> */
[--C-:B------:R-:W-:Y:S01]  /*104b0*/  FFMA.FTZ R79, R79, UR45, -R9.reuse ;  /* 0x0000002d4f4f7c23 */ /* 0x100fe20008010809 */
[--C-:B------:R-:W-:Y:S01]  /*104c0*/  FFMA.FTZ R82, R82, UR45, -R9.reuse ;  /* 0x0000002d52527c23 */ /* 0x100fe20008010809 */
[--C-:B------:R-:W-:Y:S01]  /*104d0*/  FFMA.FTZ R83, R83, UR45, -R9.reuse ;  /* 0x0000002d53537c23 */ /* 0x100fe20008010809 */
[--C-:B------:R-:W-:Y:S01]  /*104e0*/  FFMA.FTZ R86, R86, UR45, -R9.reuse ;  /* 0x0000002d56567c23 */ /* 0x100fe20008010809 */
[----:B------:R-:W-:-:S02]  /*104f0*/  FFMA.FTZ R9, R87, UR45, -R9 ;  /* 0x0000002d57097c23 */ /* 0x000fc40008010809 */
        /* <DEDUP_REMOVED lines=86> */
.L_x_12475:
        /* <DEDUP_REMOVED lines=106> */
[----:B------:R-:W-:Y:S01]  /*11100*/  IMAD.MOV.U32 R5, RZ, RZ, R22 ;  /* 0x000000ffff057224 */ /* 0x000fe200078e0016 */
[----:B------:R-:W-:Y:S01]  /*11110*/  IADD3 R4, R4, -0x1, RZ ;  /* 0xffffffff04047810 */ /* 0x000fe20007ffe0ff */
[----:B0-----:R-:W-:-:S10]  /*11120*/  NOP ;  /* 0x0000000000007918 */ /* 0x001fd40000000000 */
[----:B-1----:R-:W-:Y:S05]  /*11130*/  @P1 BRA `(.L_x_12476) ;  /* 0xffffffd000701947 */ /* 0x002fea000383ffff */
.L_x_12464:
[----:B------:R-:W2:Y:S02]  /*11140*/  LDL R3, [R1+0x60] ;  /* 0x0000600001037983 */ /* 0x000ea40000100800 */
[----:B--2---:R-:W-:-:S13]  /*11150*/  ISETP.GE.AND P1, PT, R4, R3, PT ;  /* 0x000000030400720c */ /* 0x004fda0003f26270 */
[----:B------:R-:W-:Y:S05]  /*11160*/  @!P1 BRA `(.L_x_12477) ;  /* 0x0000002400209947 */ /* 0x000fea0003800000 */
[----:B------:R-:W-:Y:S02]  /*11170*/  IMAD.MOV.U32 R6, RZ, RZ, R7 ;  /* 0x000000ffff067224 */ /* 0x000fe400078e0007 */
[----:B------:R-:W-:Y:S02]  /*11180*/  IMAD.MOV.U32 R8, RZ, RZ, R0 ;  /* 0x000000ffff087224 */ /* 0x000fe400078e0000 */
[----:B------:R-:W-:Y:S02]  /*11190*/  IMAD.MOV.U32 R5, RZ, RZ, R139 ;  /* 0x000000ffff057224 */ /* 0x000fe400078e008b */
[----:B------:R-:W-:-:S07]  /*111a0*/  IMAD.MOV.U32 R3, RZ, RZ, R22 ;  /* 0x000000ffff037224 */ /* 0x000fce00078e0016 */
.L_x_12489:
        /* <DEDUP_REMOVED lines=9> */
.L_x_12479:
[----:B------:R-:W-:-:S04]  /*11240*/  IADD3 R0, R3, 0x1, RZ ;  /* 0x0000000103007810 */ /* 0x000fc80007ffe0ff */
[----:B------:R-:W-:-:S04]  /*11250*/  ISETP.NE.AND P2, PT, R0, 0x2, PT ;  /* 0x000000020000780c */ /* 0x000fc80003f45270 */
[----:B------:R-:W-:Y:S02]  /*11260*/  SEL R7, R0, RZ, P2 ;  /* 0x000000ff00077207 */ /* 0x000fe40001000000 */
[----:B------:R-:W-:-:S03]  /*11270*/  SHF.L.U32 R0, R139, 0x1f, RZ ;  /* 0x0000001f8b007819 */ /* 0x000fc600000006ff */
[----:B------:R-:W-:-:S04]  /*11280*/  IMAD R7, R7, 0x8, R2 ;  /* 0x0000000807077824 */ /* 0x000fc800078e0202 */
[----:B------:R0:W1:Y:S01]  /*11290*/  SYNCS.PHASECHK.TRANS64.TRYWAIT P2, [R7+URZ+0x2d830], R0 ;  /* 0x02d83000070075a7 */ /* 0x000062000804017f */
[----:B------:R-:W-:Y:S05]  /*112a0*/  @!P0 BRA `(.L_x_12480) ;  /* 0x0000000000048947 */ /* 0x000fea0003800000 */
[----:B------:R-:W-:Y:S01]  /*112b0*/  BPT.TRAP 0x1 ;  /* 0x000000040000795c */ /* 0x000fe20000300000 */
.L_x_12480:
[----:B------:R-:W-:Y:S04]  /*112c0*/  BSSY B0, `(.L_x_12478) ;  /* 0x0000004000007945 */ /* 0x000fe80003800000 */
[----:B-1----:R-:W-:Y:S05]  /*112d0*/  @P2 BRA `(.L_x_12481) ;  /* 0x0000000000082947 */ /* 0x002fea0003800000 */
[----:B------:R-:W1:Y:S02]  /*112e0*/  SYNCS.PHASECHK.TRANS64.TRYWAIT P2, [R7+URZ+0x2d830], R0 ;  /* 0x02d83000070075a7 */ /* 0x000e64000804017f */
[----:B-1----:R-:W-:Y:S05]  /*112f0*/  @!P2 BRA `(.L_x_12482) ;  /* 0x000000e00054a947 */ /* 0x002fea0003800000 */
.L_x_12481:
[----:B------:R-:W-:Y:S05]  /*11300*/  BSYNC B0 ;  /* 0x0000000000007941 */ /* 0x000fea0003800000 */
.L_x_12478:
        /* <DEDUP_REMOVED lines=23> */
[----:B--2---:R-:W-:-:S05]  /*11480*/  IMAD R10, R22, 0x600, R7 ;  /* 0x00000600160a7824 */ /* 0x004fca00078e0207 */
[C---:B------:R-:W-:Y:S02]  /*11490*/  R2UR UR6, R10.reuse ;  /* 0x000000000a0672ca */ /* 0x040fe400000e0000 */
[----:B------:R-:W-:-:S04]  /*114a0*/  IADD3 R24, R10, 0x400, RZ ;  /* 0x000004000a187810 */ /* 0x000fc80007ffe0ff */
[----:B------:R-:W-:Y:S02]  /*114b0*/  R2UR UR22, R24 ;  /* 0x00000000181672ca */ /* 0x000fe400000e0000 */
[----:B------:R-:W-:-:S06]  /*114c0*/  WARPGROUP.ARRIVE ;  /* 0x00000000000079c5 */ /* 0x000fcc0000000000 */
[----:B------:R-:W-:Y:S01]  /*114d0*/  HGMMA.64x128x16.F32 R24, gdesc[UR4], RZ, !UPT, gsb0 ;  /* 0x01e00000041879f0 */ /* 0x000fe2000c0008ff */
[----:B------:R-:W-:-:S05]  /*114e0*/  VIADD R14, R10, 0x2 ;  /* 0x000000020a0e7836 */ /* 0x000fca0000000000 */
[----:B------:R-:W-:Y:S01]  /*114f0*/  R2UR UR10, R14 ;  /* 0x000000000e0a72ca */ /* 0x000fe200000e0000 */
[----:B------:R-:W-:-:S05]  /*11500*/  VIADD R12, R10, 0x200 ;  /* 0x000002000a0c7836 */ /* 0x000fca0000000000 */
        /* <DEDUP_REMOVED lines=32> */
.L_x_12484:
[----:B------:R-:W-:Y:S01]  /*11710*/  SHF.L.U32 R0, R5, 0x1f, RZ ;  /* 0x0000001f05007819 */ /* 0x000fe200000006ff */
[----:B------:R-:W-:-:S04]  /*11720*/  IMAD R5, R3, 0x8, R2 ;  /* 0x0000000803057824 */ /* 0x000fc800078e0202 */
[----:B------:R0:W1:Y:S01]  /*11730*/  SYNCS.PHASECHK.TRANS64.TRYWAIT P1, [R5+URZ+0x2d850], R0 ;  /* 0x02d85000050075a7 */ /* 0x000062000802017f */
[----:B------:R-:W-:Y:S05]  /*11740*/  @!P0 BRA `(.L_x_12485) ;  /* 0x0000000000048947 */ /* 0x000fea0003800000 */
[----:B------:R-:W-:Y:S01]  /*11750*/  BPT.TRAP 0x1 ;  /* 0x000000040000795c */ /* 0x000fe20000300000 */
.L_x_12485:
[----:B-1----:R-:W-:Y:S05]  /*11760*/  @P1 BRA `(.L_x_12483) ;  /* 0x0000000000081947 */ /* 0x002fea0003800000 */
[----:B------:R-:W1:Y:S02]  /*11770*/  SYNCS.PHASECHK.TRANS64.TRYWAIT P1, [R5+URZ+0x2d850], R0 ;  /* 0x02d85000050075a7 */ /* 0x000e64000802017f */
[----:B-1----:R-:W-:Y:S05]  /*11780*/  @!P1 BRA `(.L_x_12486) ;  /* 0x000000dc00449947 */ /* 0x002fea0003800000 */
.L_x_12483:
        /* <DEDUP_REMOVED lines=12> */
[----:B------:R-:W-:Y:S01]  /*11850*/  R2UR UR11, R13 ;  /* 0x000000000d0b72ca */ /* 0x000fe200000e0000 */
[----:B------:R-:W-:Y:S01]  /*11860*/  IMAD R10, R3, 0x600, R0 ;  /* 0x00000600030a7824 */ /* 0x000fe200078e0200 */
[----:B------:R-:W-:Y:S02]  /*11870*/  R2UR UR15, R13 ;  /* 0x000000000d0f72ca */ /* 0x000fe400000e0000 */
[----:B------:R-:W-:Y:S01]  /*11880*/  R2UR UR5, R11 ;  /* 0x000000000b0572ca */ /* 0x000fe200000e0000 */
[C---:B------:R-:W-:Y:S01]  /*11890*/  VIADD R12, R10.reuse, 0x40 ;  /* 0x000000400a0c7836 */ /* 0x040fe20000000000 */
[----:B------:R-:W-:Y:S01]  /*118a0*/  R2UR UR6, R10 ;  /* 0x000000000a0672ca */ /* 0x000fe200000e0000 */
[----:B------:R-:W-:Y:S01]  /*118b0*/  IMAD.MOV.U32 R11, RZ, RZ, 0x40000040 ;  /* 0x40000040ff0b7424 */ /* 0x000fe200078e00ff */
[----:B------:R-:W-:-:S02]  /*118c0*/  R2UR UR19, R13 ;  /* 0x000000000d1372ca */ /* 0x000fc400000e0000 */
[----:B------:R-:W-:Y:S02]  /*118d0*/  R2UR UR10, R12 ;  /* 0x000000000c0a72ca */ /* 0x000fe400000e0000 */
[----:B------:R-:W-:Y:S02]  /*118e0*/  IADD3 R12, R10, 0x80, RZ ;  /* 0x000000800a0c7810 */ /* 0x000fe40007ffe0ff */
        /* <DEDUP_REMOVED lines=24> */
[----:B------:R-:W-:Y:S02]  /*11a70*/  R2UR UR25, R13 ;  /* 0x000000000d1972ca */ /* 0x000fe400000e0000 */
[----:B------:R-:W-:-:S04]  /*11a80*/  MOV R13, 0x40000040 ;  /* 0x40000040000d7802 */ /* 0x000fc80000000f00 */
[----:B------:R-:W-:Y:S02]  /*11a90*/  R2UR UR29, R13 ;  /* 0x000000000d1d72ca */ /* 0x000fe400000e0000 */
[----:B--2---:R-:W-:Y:S02]  /*11aa0*/  LOP3.LUT R10, R7, 0x10000, RZ, 0xfc, !PT ;  /* 0x00010000070a7812 */ /* 0x004fe400078efcff */
[----:B------:R-:W0:Y:S02]  /*11ab0*/  S2R R7, SR_TID.X ;  /* 0x0000000000077919 */ /* 0x000e240000002100 */
[C---:B------:R-:W-:Y:S01]  /*11ac0*/  R2UR UR4, R10.reuse ;  /* 0x000000000a0472ca */ /* 0x040fe200000e0000 */
[----:B------:R-:W-:-:S05]  /*11ad0*/  VIADD R12, R10, 0x2 ;  /* 0x000000020a0c7836 */ /* 0x000fca0000000000 */
[----:B------:R-:W-:Y:S02]  /*11ae0*/  R2UR UR8, R12 ;  /* 0x000000000c0872ca */ /* 0x000fe400000e0000 */
[----:B------:R-:W-:-:S04]  /*11af0*/  IADD3 R12, R10, 0x4, RZ ;  /* 0x000000040a0c7810 */ /* 0x000fc80007ffe0ff */
        /* <DEDUP_REMOVED lines=41> */
.L_x_12487:
        /* <DEDUP_REMOVED lines=147> */
[----:B------:R-:W-:Y:S01]  /*126c0*/  FFMA.FTZ R75, R75, UR45, -R9 ;  /* 0x0000002d4b4b7c23 */ /* 0x000fe20008010809 */
[----:B------:R-:W-:Y:S01]  /*126d0*/  FFMA.FTZ R76, R76, UR45, -R5 ;  /* 0x0000002d4c4c7c23 */ /* 0x000fe20008010805 */
[----:B------:R-:W-:Y:S01]  /*126e0*/  FFMA.FTZ R78, R78, UR45, -R9 ;  /* 0x0000002d4e4e7c23 */ /* 0x000fe20008010809 */
[----:B------:R-:W-:Y:S01]  /*126f0*/  FFMA.FTZ R77, R77, UR45, -R5 ;  /* 0x0000002d4d4d7c23 */ /* 0x000fe20008010805 */
[----:B------:R-:W2:Y:S01]  /*12700*/  MUFU.EX2 R29, R29 ;  /* 0x0000001d001d7308 */ /* 0x000ea20000000800 */
[----:B-1----:R-:W-:Y:S01]  /*12710*/  FADD.FTZ R10, R28, R10 ;  /* 0x0000000a1c0a7221 */ /* 0x002fe20000010000 */
        /* <DEDUP_REMOVED lines=127> */
.L_x_12488:
[----:B------:R-:W2:Y:S01]  /*12f10*/  LDL R46, [R1+0x50] ;  /* 0x00005000012e7983 */ /* 0x000ea20000100800 */
[----:B------:R-:W-:-:S03]  /*12f20*/  IMAD R3, R3, 0x8, R2 ;  /* 0x0000000803037824 */ /* 0x000fc600078e0202 */
[----:B------:R-:W3:Y:S01]  /*12f30*/  LDL R38, [R1+0x54] ;  /* 0x0000540001267983 */ /* 0x000ee20000100800 */
[----:B------:R-:W-:Y:S01]  /*12f40*/  VIADD R3, R3, 0x2d860 ;  /* 0x0002d86003037836 */ /* 0x000fe20000000000 */
[----:B------:R-:W-:Y:S02]  /*12f50*/  MOV R30, UR40 ;  /* 0x00000028001e7c02 */ /* 0x000fe40008000f00 */
        /* <DEDUP_REMOVED lines=8> */
[----:B0-----:R-:W4:Y:S01]  /*12fe0*/  LDL R3, [R1+0x60] ;  /* 0x0000600001037983 */ /* 0x001f220000100800 */
[----:B------:R-:W-:Y:S02]  /*12ff0*/  F2FP.F16.F32.PACK_AB R40, R41, R40 ;  /* 0x000000282928723e */ /* 0x000fe400000000ff */
[----:B------:R-:W-:Y:S01]  /*13000*/  F2FP.F16.F32.PACK_AB R34, R37, R36 ;  /* 0x000000242522723e */ /* 0x000fe200000000ff */
[----:B------:R0:W-:Y:S01]  /*13010*/  STSM.16.M88.4 [R143+0x21800], R24 ;  /* 0x021800188f007844 */ /* 0x0001e20000000200 */
        /* <DEDUP_REMOVED lines=88> */
[C---:B----4-:R-:W-:Y:S01]  /*135a0*/  ISETP.GT.AND P1, PT, R4.reuse, R3, PT ;  /* 0x000000030400720c */ /* 0x050fe20003f24270 */
[----:B------:R-:W-:-:S02]  /*135b0*/  VIADD R4, R4, 0xffffffff ;  /* 0xffffffff04047836 */ /* 0x000fc40000000000 */
[----:B------:R-:W-:Y:S01]  /*135c0*/  IMAD.MOV.U32 R3, RZ, RZ, R22 ;  /* 0x000000ffff037224 */ /* 0x000fe200078e0016 */
[----:B-1----:R-:W-:-:S09]  /*135d0*/  NOP ;  /* 0x0000000000007918 */ /* 0x002fd20000000000 */
[----:B0-----:R-:W-:Y:S05]  /*135e0*/  @P1 BRA `(.L_x_12489) ;  /* 0xffffffd800f01947 */ /* 0x001fea000383ffff */
.L_x_12477:
[----:B------:R-:W-:Y:S05]  /*135f0*/  WARPSYNC.ALL ;  /* 0x0000000000007948 */ /* 0x000fea0003800000 */
[----:B------:R-:W-:Y:S06]  /*13600*/  BAR.ARV 0x8, 0x200 ;  /* 0x0208000000007b1d */ /* 0x000fec0000002000 */
[----:B------:R-:W-:Y:S05]  /*13610*/  @!P0 BRA `(.L_x_12490) ;  /* 0x0000000000048947 */ /* 0x000fea0003800000 */
[----:B------:R-:W-:Y:S01]  /*13620*/  BPT.TRAP 0x1 ;  /* 0x000000040000795c */ /* 0x000fe20000300000 */
.L_x_12490:
[----:B------:R-:W-:Y:S01]  /*13630*/  IMAD R6, R22, 0x8, R2 ;  /* 0x0000000816067824 */ /* 0x000fe200078e0202 */
[----:B------:R-:W-:-:S04]  /*13640*/  SHF.L.U32 R5, R139, 0x1f, RZ ;  /* 0x0000001f8b057819 */ /* 0x000fc800000006ff */
[----:B------:R0:W1:Y:S01]  /*13650*/  SYNCS.PHASECHK.TRANS64.TRYWAIT P1, [R6+URZ+0x2d850], R5 ;  /* 0x02d85005060075a7 */ /* 0x000062000802017f */
[----:B------:R-:W-:Y:S05]  /*13660*/  @!P0 BRA `(.L_x_12491) ;  /* 0x0000000000048947 */ /* 0x000fea0003800000 */
[----:B------:R-:W-:Y:S01]  /*13670*/  BPT.TRAP 0x1 ;  /* 0x000000040000795c */ /* 0x000fe20000300000 */
.L_x_12491:
[----:B------:R-:W2:Y:S01]  /*13680*/  LDL.LU R4, [R1+0x30] ;  /* 0x0000300001047983 */ /* 0x000ea20000300800 */
[----:B------:R-:W-:-:S05]  /*13690*/  VIADD R2, R2, 0x400 ;  /* 0x0000040002027836 */ /* 0x000fca0000000000 */
[----:B------:R-:W-:-:S04]  /*136a0*/  SHF.R.U32.HI R3, RZ, 0x4, R2 ;  /* 0x00000004ff037819 */ /* 0x000fc80000011602 */
[----:B------:R-:W-:-:S04]  /*136b0*/  LOP3.LUT R3, R3, 0x3fff, RZ, 0xc0, !PT ;  /* 0x00003fff03037812 */ /* 0x000fc800078ec0ff */
[----:B------:R-:W-:Y:S01]  /*136c0*/  LOP3.LUT R9, R3, 0x2000000, RZ, 0xfc, !PT ;  /* 0x0200000003097812 */ /* 0x000fe200078efcff */
[----:B------:R-:W-:Y:S01]  /*136d0*/  IMAD.MOV.U32 R3, RZ, RZ, 0x40000040 ;  /* 0x40000040ff037424 */ /* 0x000fe200078e00ff */
[----:B--2---:R-:W-:Y:S01]  /*136e0*/  LOP3.LUT R2, R4, 0x10000, RZ, 0xfc, !PT ;  /* 0x0001000004027812 */ /* 0x004fe200078efcff */
[----:B-1----:R-:W-:Y:S06]  /*136f0*/  @P1 BRA `(.L_x_12492) ;  /* 0x0000000000081947 */ /* 0x002fec0003800000 */
[----:B------:R-:W1:Y:S02]  /*13700*/  SYNCS.PHASECHK.TRANS64.TRYWAIT P1, [R6+URZ+0x2d850], R5 ;  /* 0x02d85005060075a7 */ /* 0x000e64000802017f */
[----:B-1----:R-:W-:Y:S05]  /*13710*/  @!P1 BRA `(.L_x_12493) ;  /* 0x000000bc00749947 */ /* 0x002fea0003800000 */
.L_x_12492:
[----:B------:R-:W-:Y:S01]  /*13720*/  IMAD R4, R22, 0x600, R9 ;  /* 0x0000060016047824 */ /* 0x000fe200078e0209 */
[----:B01----:R-:W-:Y:S01]  /*13730*/  MOV R5, 0x80000020 ;  /* 0x8000002000057802 */ /* 0x003fe20000000f00 */
[----:B------:R-:W-:Y:S05]  /*13740*/  WARPSYNC.ALL ;  /* 0x0000000000007948 */ /* 0x000fea0003800000 */
        /* <DEDUP_REMOVED lines=8> */
[----:B------:R-:W-:Y:S01]  /*137d0*/  MOV R3, 0x40000040 ;  /* 0x4000004000037802 */ /* 0x000fe20000000f00 */
[----:B------:R-:W-:-:S02]  /*137e0*/  IMAD.MOV.U32 R11, RZ, RZ, -0x7fffffe0 ;  /* 0x80000020ff0b7424 */ /* 0x000fc400078e00ff */
[----:B------:R-:W-:Y:S02]  /*137f0*/  IMAD.MOV.U32 R5, RZ, RZ, -0x7fffffe0 ;  /* 0x80000020ff057424 */ /* 0x000fe400078e00ff */
[----:B------:R-:W-:-:S06]  /*13800*/  IMAD.U32 R13, RZ, RZ, UR45 ;  /* 0x0000002dff0d7e24 */ /* 0x000fcc000f8e00ff */
        /* <DEDUP_REMOVED lines=38> */
[----:B------:R-:W-:Y:S02]  /*13a70*/  R2UR UR6, R10 ;  /* 0x000000000a0672ca */ /* 0x000fe400000e0000 */
        /* <DEDUP_REMOVED lines=20> */
[----:B------:R-:W-:Y:S01]  /*13bc0*/  R2UR UR5, R9 ;  /* 0x00000000090572ca */ /* 0x000fe200000e0000 */
[----:B------:R-:W-:Y:S01]  /*13bd0*/  IMAD.U32 R9, RZ, RZ, UR45 ;  /* 0x0000002dff097e24 */ /* 0x000fe2000f8e00ff */
[----:B------:R-:W-:Y:S02]  /*13be0*/  R2UR UR6, R10 ;  /* 0x000000000a0672ca */ /* 0x000fe400000e0000 */
[----:B------:R-:W-:Y:S01]  /*13bf0*/  R2UR UR7, R11 ;  /* 0x000000000b0772ca */ /* 0x000fe200000e0000 */
[----:B------:R-:W-:Y:S02]  /*13c00*/  WARPGROUP.DEPBAR.LE gsb0, 0x0 ;  /* 0x00008000000079c5 */ /* 0x000fe40000010000 */
[----:B------:R-:W-:-:S10]  /*13c10*/  WARPGROUP.ARRIVE ;  /* 0x00000000000079c5 */ /* 0x000fd40000000000 */
[----:B------:R-:W-:Y:S01]  /*13c20*/  HGMMA.64x96x16.F32 R88, gdesc[UR4].tnspB, R88, gsb0 ;  /* 0x41600000045879f0 */ /* 0x000fe20008000858 */
[----:B------:R-:W-:Y:S02]  /*13c30*/  R2UR UR4, R2 ;  /* 0x00000000020472ca */ /* 0x000fe400000e0000 */
[----:B------:R-:W-:Y:S01]  /*13c40*/  R2UR UR5, R3 ;  /* 0x00000000030572ca */ /* 0x000fe200000e0000 */
[----:B------:R-:W0:Y:S01]  /*13c50*/  SHFL.BFLY PT, R2, R21, 0x2, 0x1f ;  /* 0x0c401f0015027f89 */ /* 0x000e2200000e0000 */
[----:B------:R-:W-:Y:S02]  /*13c60*/  R2UR UR6, R4 ;  /* 0x00000000040672ca */ /* 0x000fe400000e0000 */
[----:B------:R-:W-:Y:S01]  /*13c70*/  R2UR UR7, R5 ;  /* 0x00000000050772ca */ /* 0x000fe200000e0000 */
[----:B------:R-:W1:Y:S01]  /*13c80*/  SHFL.BFLY PT, R3, R140, 0x2, 0x1f ;  /* 0x0c401f008c037f89 */ /* 0x000e6200000e0000 */
[----:B0-----:R-:W-:Y:S01]  /*13c90*/  FADD.FTZ R4, R2, R21 ;  /* 0x0000001502047221 */ /* 0x001fe20000010000 */
[----:B-1----:R-:W-:-:S04]  /*13ca0*/  FADD.FTZ R3, R3, R140 ;  /* 0x0000008c03037221 */ /* 0x002fc80000010000 */
[----:B------:R-:W0:Y:S04]  /*13cb0*/  SHFL.BFLY PT, R5, R4, 0x1, 0x1f ;  /* 0x0c201f0004057f89 */ /* 0x000e2800000e0000 */
[----:B------:R-:W1:Y:S01]  /*13cc0*/  SHFL.BFLY PT, R2, R3, 0x1, 0x1f ;  /* 0x0c201f0003027f89 */ /* 0x000e6200000e0000 */
[----:B0-----:R-:W-:Y:S01]  /*13cd0*/  FADD.FTZ R12, R4, R5 ;  /* 0x00000005040c7221 */ /* 0x001fe20000010000 */
[----:B------:R-:W-:Y:S02]  /*13ce0*/  IMAD.MOV.U32 R5, RZ, RZ, RZ ;  /* 0x000000ffff057224 */ /* 0x000fe400078e00ff */
[----:B------:R-:W-:Y:S02]  /*13cf0*/  IMAD.MOV.U32 R4, RZ, RZ, -0x800000 ;  /* 0xff800000ff047424 */ /* 0x000fe400078e00ff */
[----:B-1----:R-:W-:Y:S01]  /*13d00*/  FADD.FTZ R11, R3, R2 ;  /* 0x00000002030b7221 */ /* 0x002fe20000010000 */
[----:B------:R-:W-:Y:S01]  /*13d10*/  FSETP.NE.FTZ.AND P2, PT, R12, RZ, PT ;  /* 0x000000ff0c00720b */ /* 0x000fe20003f55000 */
[----:B------:R-:W-:-:S02]  /*13d20*/  IMAD.MOV.U32 R2, RZ, RZ, RZ ;  /* 0x000000ffff027224 */ /* 0x000fc400078e00ff */
        /* <DEDUP_REMOVED lines=10> */
[----:B-1----:R-:W-:Y:S01]  /*13dd0*/  @P1 FMUL.FTZ R8, R8, 0.69314718246459960938 ;  /* 0x3f31721808081820 */ /* 0x002fe20000410000 */
[----:B------:R-:W-:Y:S02]  /*13de0*/  WARPGROUP.DEPBAR.LE gsb0, 0x0 ;  /* 0x00008000000079c5 */ /* 0x000fe40000010000 */
[----:B------:R-:W-:Y:S01]  /*13df0*/  WARPGROUP.ARRIVE ;  /* 0x00000000000079c5 */ /* 0x000fe20000000000 */
[----:B------:R-:W-:-:S05]  /*13e00*/  @P1 FFMA.FTZ R3, R9, R0, R8 ;  /* 0x0000000009031223 */ /* 0x000fca0000010008 */
[----:B------:R-:W-:Y:S03]  /*13e10*/  HGMMA.64x96x16.F32 R88, gdesc[UR4].tnspB, R88, gsb0 ;  /* 0x41600000045879f0 */ /* 0x000fe60008000858 */
[----:B------:R-:W-:Y:S02]  /*13e20*/  WARPGROUP.DEPBAR.LE gsb0, 0x0 ;  /* 0x00008000000079c5 */ /* 0x000fe40000010000 */
[----:B------:R-:W-:Y:S05]  /*13e30*/  @!P0 BRA `(.L_x_12494) ;  /* 0x0000000000048947 */ /* 0x000fea0003800000 */
[----:B------:R-:W-:Y:S01]  /*13e40*/  BPT.TRAP 0x1 ;  /* 0x000000040000795c */ /* 0x000fe20000300000 */
.L_x_12494:
[----:B------:R-:W-:Y:S01]  /*13e50*/  VIADD R22, R22, 0x1 ;  /* 0x0000000116167836 */ /* 0x000fe20000000000 */
[----:B------:R-:W-:Y:S01]  /*13e60*/  MOV R7, UR40 ;  /* 0x0000002800077c02 */ /* 0x000fe20008000f00 */
[----:B------:R-:W-:Y:S02]  /*13e70*/  VIADD R6, R6, 0x2d860 ;  /* 0x0002d86006067836 */ /* 0x000fe40000000000 */
[-C--:B---3--:R-:W-:Y:S01]  /*13e80*/  FMUL.FTZ R88, R88, R5.reuse ;  /* 0x0000000558587220 */ /* 0x088fe20000410000 */
        /* <DEDUP_REMOVED lines=55> */
.L_x_12422:
[----:B------:R-:W-:Y:S05]  /*14200*/  WARPSYNC.ALL ;  /* 0x0000000000007948 */ /* 0x000fea0003800000 */
[----:B------:R-:W0:Y:S08]  /*14210*/  S2UR UR40, SR_CgaCtaId ;  /* 0x00000000002879c3 */ /* 0x000e300000008800 */
[----:B------:R-:W-:Y:S06]  /*14220*/  BAR.SYNC.DEFER_BLOCKING 0x5, 0x200 ;  /* 0x0148000000007b1d */ /* 0x000fec0000010000 */
[----:B------:R-:W-:Y:S01]  /*14230*/  UMOV UR4, 0x400 ;  /* 0x0000040000047882 */ /* 0x000fe20000000000 */
[----:B------:R-:W-:Y:S01]  /*14240*/  BSSY B0, `(.L_x_12495) ;  /* 0x00002b9000007945 */ /* 0x000fe20003800000 */
[----:B0-----:R-:W-:-:S06]  /*14250*/  ULEA UR4, UR40, UR4, 0x18 ;  /* 0x0000000428047291 */ /* 0x001fcc000f8ec03f */
[----:B------:R-:W-:-:S05]  /*14260*/  IMAD.U32 R2, RZ, RZ, UR4 ;  /* 0x00000004ff027e24 */ /* 0x000fca000f8e00ff */
[----:B---3--:R0:W1:Y:S01]  /*14270*/  LDS.128 R96, [R2+0x2d8d0] ;  /* 0x02d8d00002607984 */ /* 0x0080620000000c00 */
[----:B------:R-:W-:Y:S06]  /*14280*/  BAR.ARV 0x4, 0x200 ;  /* 0x0108000000007b1d */ /* 0x000fec0000002000 */
[----:B------:R-:W-:Y:S05]  /*14290*/  @P0 BRA `(.L_x_12496) ;  /* 0x0000001c00f40947 */ /* 0x000fea0003800000 */
[----:B------:R-:W3:Y:S01]  /*142a0*/  LDL R0, [R1+0xe4] ;  /* 0x0000e40001007983 */ /* 0x000ee20000100800 */
[----:B------:R-:W-:Y:S01]  /*142b0*/  ULDC UR4, c[0x0][0xad4] ;  /* 0x0002b50000047ab9 */ /* 0x000fe20000000800 */
[----:B------:R-:W4:Y:S02]  /*142c0*/  LDC R44, c[0x0][0xbe8] ;  /* 0x0002fa00ff2c7b82 */ /* 0x000f240000000800 */
[----:B------:R-:W4:Y:S04]  /*142d0*/  LDL.LU R30, [R1+0x70] ;  /* 0x00007000011e7983 */ /* 0x000f280000300800 */
[----:B------:R-:W4:Y:S04]  /*142e0*/  LDL.LU R41, [R1+0x78] ;  /* 0x0000780001297983 */ /* 0x000f280000300800 */
[----:B------:R-:W4:Y:S01]  /*142f0*/  LDL.LU R40, [R1+0x7c] ;  /* 0x00007c0001287983 */ /* 0x000f220000300800 */
[----:B------:R-:W2:Y:S01]  /*14300*/  S2R R5, SR_SWINHI ;  /* 0x0000000000057919 */ /* 0x000ea20000002f00 */
[----:B------:R-:W-:-:S02]  /*14310*/  MOV R34, R2 ;  /* 0x0000000200227202 */ /* 0x000fc40000000f00 */
[----:B--2---:R-:W-:-:S03]  /*14320*/  MOV R35, R5 ;  /* 0x0000000500237202 */ /* 0x004fc60000000f00 */
        /* <DEDUP_REMOVED lines=58> */
[----:B--2---:R-:W-:Y:S02]  /*146d0*/  F2FP.F16.F32.PACK_AB R31, R111, R110 ;  /* 0x0000006e6f1f723e */ /* 0x004fe400000000ff */
        /* <DEDUP_REMOVED lines=9> */
[----:B------:R-:W-:Y:S04]  /*14770*/  STSM.16.M88.4 [R38], R8 ;  /* 0x0000000826007844 */ /* 0x000fe80000000200 */
        /* <DEDUP_REMOVED lines=8> */
[----:B------:R-:W5:Y:S01]  /*14800*/  @P0 LDG.E R0, desc[UR38][R28.64] ;  /* 0x000000261c000981 */ /* 0x000f62000c1e1900 */
[----:B------:R-:W-:-:S04]  /*14810*/  ISETP.NE.U32.AND P3, PT, RZ, UR6, PT ;  /* 0x00000006ff007c0c */ /* 0x000fc8000bf65070 */
[----:B------:R-:W-:Y:S01]  /*14820*/  ISETP.NE.AND.EX P3, PT, RZ, UR7, PT, P3 ;  /* 0x00000007ff007c0c */ /* 0x000fe2000bf65330 */
[----:B---3--:R-:W-:Y:S01]  /*14830*/  IMAD.MOV.U32 R14, RZ, RZ, 0x9b8 ;  /* 0x000009b8ff0e7424 */ /* 0x008fe200078e00ff */
[----:B------:R-:W-:-:S04]  /*14840*/  ISETP.GT.AND P2, PT, R5, 0x1, PT ;  /* 0x000000010500780c */ /* 0x000fc80003f44270 */
[----:B------:R-:W-:-:S07]  /*14850*/  SEL R14, R14, 0x978, P2 ;  /* 0x000009780e0e7807 */ /* 0x000fce0001000000 */
[----:B------:R-:W-:Y:S01]  /*14860*/  @P3 IADD3 R8, P1, R41, UR6, RZ ;  /* 0x0000000629083c10 */ /* 0x000fe2000ff3e0ff */
[----:B------:R-:W-:Y:S02]  /*14870*/  ULDC UR6, c[0x0][0xa88] ;  /* 0x0002a20000067ab9 */ /* 0x000fe40000000800 */
[----:B------:R-:W-:Y:S02]  /*14880*/  MOV R31, UR6 ;  /* 0x00000006001f7c02 */ /* 0x000fe40008000f00 */
[----:B------:R-:W-:Y:S01]  /*14890*/  @P3 IADD3.X R9, R40, UR7, RZ, P1, !PT ;  /* 0x0000000728093c10 */ /* 0x000fe20008ffe4ff */
[----:B------:R4:W2:Y:S04]  /*148a0*/  LDC.64 R10, c[0x0][R14+0x218] ;  /* 0x000086000e0a7b82 */ /* 0x0008a80000000a00 */
[----:B------:R3:W5:Y:S04]  /*148b0*/  @P3 LDG.E R31, desc[UR38][R8.64] ;  /* 0x00000026081f3981 */ /* 0x000768000c1e1900 */
[----:B------:R4:W0:Y:S08]  /*148c0*/  LDC.64 R12, c[0x0][R14+0x228] ;  /* 0x00008a000e0c7b82 */ /* 0x0008300000000a00 */
[----:B---3--:R4:W3:Y:S01]  /*148d0*/  LDC.64 R8, c[0x0][R14+0x220] ;  /* 0x000088000e087b82 */ /* 0x0088e20000000a00 */
[----:B------:R-:W-:Y:S01]  /*148e0*/  ISETP.NE.AND P1, PT, R44, 0x1, PT ;  /* 0x000000012c00780c */ /* 0x000fe20003f25270 */
[----:B------:R-:W-:-:S12]  /*148f0*/  @P3 BRA `(.L_x_12497) ;  /* 0x0000000000103947 */ /* 0x000fd80003800000 */
[----:B------:R-:W-:Y:S05]  /*14900*/  @!P0 BRA `(.L_x_12497) ;  /* 0x00000000000c8947 */ /* 0x000fea0003800000 */
[----:B----4-:R-:W4:Y:S04]  /*14910*/  LDG.E R24, desc[UR38][R28.64] ;  /* 0x000000261c187981 */ /* 0x010f28000c1e1900 */
[----:B-----5:R-:W4:Y:S02]  /*14920*/  LDG.E R31, desc[UR38][R28.64+0x4] ;  /* 0x000004261c1f7981 */ /* 0x020f24000c1e1900 */
[----:B----4-:R-:W-:-:S07]  /*14930*/  IMAD.IADD R31, R31, 0x1, -R24 ;  /* 0x000000011f1f7824 */ /* 0x010fce00078e0a18 */
.L_x_12497:
[----:B----4-:R-:W4:Y:S01]  /*14940*/  LDL.LU R24, [R1+0x74] ;  /* 0x0000740001187983 */ /* 0x010f220000300800 */
[----:B------:R-:W1:Y:S03]  /*14950*/  LDC.64 R14, c[0x0][R14+0x210] ;  /* 0x000084000e0e7b82 */ /* 0x000e660000000a00 */
[----:B------:R-:W3:Y:S04]  /*14960*/  LDL.LU R5, [R1+0xac] ;  /* 0x0000ac0001057983 */ /* 0x000ee80000300800 */
[----:B------:R-:W3:Y:S01]  /*14970*/  LDL R26, [R1+0x6c] ;  /* 0x00006c00011a7983 */ /* 0x000ee20000100800 */
[----:B------:R-:W-:Y:S01]  /*14980*/  ISETP.NE.U32.AND P0, PT, RZ, UR4, PT ;  /* 0x00000004ff007c0c */ /* 0x000fe2000bf05070 */
[----:B------:R-:W0:Y:S02]  /*14990*/  @P1 LDC R37, c[0x0][0xbec] ;  /* 0x0002fb00ff251b82 */ /* 0x000e240000000800 */
[----:B------:R-:W3:Y:S04]  /*149a0*/  LDL R51, [R1+0x58] ;  /* 0x0000580001337983 */ /* 0x000ee80000100800 */
[----:B------:R-:W3:Y:S01]  /*149b0*/  LDL R50, [R1+0x84] ;  /* 0x0000840001327983 */ /* 0x000ee20000100800 */
[----:B------:R-:W-:Y:S01]  /*149c0*/  ISETP.NE.AND.EX P0, PT, RZ, UR5, PT, P0 ;  /* 0x00000005ff007c0c */ /* 0x000fe2000bf05300 */
[----:B------:R-:W1:Y:S01]  /*149d0*/  @P1 LDC R39, c[0x0][0xbf0] ;  /* 0x0002fc00ff271b82 */ /* 0x000e620000000800 */
[-C--:B--2---:R-:W-:Y:S01]  /*149e0*/  IMAD R27, R11, R138.reuse, RZ ;  /* 0x0000008a0b1b7224 */ /* 0x084fe200078e02ff */
[----:B------:R-:W2:Y:S01]  /*149f0*/  LDL R36, [R1+0xe0] ;  /* 0x0000e00001247983 */ /* 0x000ea20000100800 */
[----:B------:R-:W-:-:S03]  /*14a00*/  IMAD.WIDE.U32 R10, R10, R138, RZ ;  /* 0x0000008a0a0a7225 */ /* 0x000fc600078e00ff */
[----:B------:R-:W2:Y:S01]  /*14a10*/  LDL R30, [R1+0xb4] ;  /* 0x0000b400011e7983 */ /* 0x000ea20000100800 */
[----:B------:R-:W-:Y:S01]  /*14a20*/  IMAD.IADD R28, R11, 0x1, R27 ;  /* 0x000000010b1c7824 */ /* 0x000fe200078e021b */
[----:B-----5:R-:W-:Y:S01]  /*14a30*/  SHF.R.S32.HI R47, RZ, 0x1f, R0 ;  /* 0x0000001fff2f7819 */ /* 0x020fe20000011400 */
[----:B------:R-:W-:Y:S01]  /*14a40*/  IMAD R46, R31, R44, RZ ;  /* 0x0000002c1f2e7224 */ /* 0x000fe200078e02ff */
[----:B----4-:R-:W-:Y:S02]  /*14a50*/  SEL R45, R24, RZ, !P0 ;  /* 0x000000ff182d7207 */ /* 0x010fe40004000000 */
[----:B------:R-:W4:Y:S01]  /*14a60*/  LDC.64 R24, c[0x0][0xba8] ;  /* 0x0002ea00ff187b82 */ /* 0x000f220000000a00 */
[----:B---3--:R-:W-:Y:S02]  /*14a70*/  SEL R5, R5, RZ, !P0 ;  /* 0x000000ff05057207 */ /* 0x008fe40004000000 */
[----:B------:R-:W-:-:S04]  /*14a80*/  IMAD R9, R9, R45, RZ ;  /* 0x0000002d09097224 */ /* 0x000fc800078e02ff */
[C---:B------:R-:W-:Y:S02]  /*14a90*/  IMAD R29, R8.reuse, R5, R9 ;  /* 0x00000005081d7224 */ /* 0x040fe400078e0209 */
[----:B------:R-:W-:-:S04]  /*14aa0*/  IMAD.WIDE.U32 R8, R8, R45, RZ ;  /* 0x0000002d08087225 */ /* 0x000fc800078e00ff */
[----:B------:R-:W-:Y:S01]  /*14ab0*/  IMAD.IADD R26, R26, 0x1, R51 ;  /* 0x000000011a1a7824 */ /* 0x000fe200078e0233 */
[----:B------:R-:W-:-:S03]  /*14ac0*/  IADD3 R10, P0, P3, R8, R10, R0 ;  /* 0x0000000a080a7210 */ /* 0x000fc60007b1e000 */
[----:B0-----:R-:W-:Y:S01]  /*14ad0*/  @P1 IMAD.HI.U32 R8, R26, R37, RZ ;  /* 0x000000251a081227 */ /* 0x001fe200078e00ff */
[----:B------:R-:W-:-:S03]  /*14ae0*/  SEL R5, R50, RZ, P2 ;  /* 0x000000ff32057207 */ /* 0x000fc60001000000 */
[----:B------:R-:W-:Y:S02]  /*14af0*/  IMAD.IADD R11, R9, 0x1, R29 ;  /* 0x00000001090b7824 */ /* 0x000fe400078e021d */
[----:B------:R-:W-:Y:S01]  /*14b00*/  IMAD.MOV.U32 R9, RZ, RZ, R26 ;  /* 0x000000ffff097224 */ /* 0x000fe200078e001a */
[----:B-1----:R-:W-:Y:S01]  /*14b10*/  @P1 SHF.R.U32.HI R9, RZ, R39, R8 ;  /* 0x00000027ff091219 */ /* 0x002fe20000011608 */
[----:B----4-:R-:W0:Y:S01]  /*14b20*/  @!P2 LDC R24, c[0x0][0xb50] ;  /* 0x0002d400ff18ab82 */ /* 0x010e220000000800 */
[-C--:B------:R-:W-:Y:S02]  /*14b30*/  IMAD R27, R13, R5.reuse, RZ ;  /* 0x000000050d1b7224 */ /* 0x080fe400078e02ff */
[----:B------:R-:W-:-:S04]  /*14b40*/  IMAD.WIDE.U32 R12, R12, R5, RZ ;  /* 0x000000050c0c7225 */ /* 0x000fc800078e00ff */
[----:B------:R-:W-:Y:S01]  /*14b50*/  IMAD.MOV R5, RZ, RZ, -R9 ;  /* 0x000000ffff057224 */ /* 0x000fe200078e0a09 */
[----:B------:R-:W1:Y:S01]  /*14b60*/  @!P2 LDC R25, c[0x0][0xb54] ;  /* 0x0002d500ff19ab82 */ /* 0x000e620000000800 */
[----:B------:R-:W-:Y:S01]  /*14b70*/  IADD3.X R11, R11, R28, R47, P0, P3 ;  /* 0x0000001c0b0b7210 */ /* 0x000fe200007e642f */
[----:B------:R-:W-:Y:S01]  /*14b80*/  IMAD.IADD R27, R13, 0x1, R27 ;  /* 0x000000010d1b7824 */ /* 0x000fe200078e021b */
[----:B------:R-:W-:Y:S01]  /*14b90*/  IADD3 R12, P0, P3, R9, R10, R12 ;  /* 0x0000000a090c7210 */ /* 0x000fe20007b1e00c */
[----:B------:R-:W-:Y:S01]  /*14ba0*/  IMAD R5, R44, R5, R26 ;  /* 0x000000052c057224 */ /* 0x000fe200078e021a */
[----:B------:R-:W-:-:S04]  /*14bb0*/  SHF.R.S32.HI R8, RZ, 0x1f, R9 ;  /* 0x0000001fff087819 */ /* 0x000fc80000011409 */
[----:B------:R-:W-:Y:S01]  /*14bc0*/  IADD3.X R13, R8, R11, R27, P0, P3 ;  /* 0x0000000b080d7210 */ /* 0x000fe200007e641b */
[-C--:B------:R-:W-:Y:S01]  /*14bd0*/  IMAD R8, R15, R5.reuse, RZ ;  /* 0x000000050f087224 */ /* 0x080fe200078e02ff */
[----:B------:R-:W-:Y:S01]  /*14be0*/  SHF.R.S32.HI R9, RZ, 0x1f, R5 ;  /* 0x0000001fff097819 */ /* 0x000fe20000011405 */
[----:B------:R-:W-:-:S04]  /*14bf0*/  IMAD.WIDE.U32 R12, R14, R5, R12 ;  /* 0x000000050e0c7225 */ /* 0x000fc800078e000c */
[----:B------:R-:W-:-:S05]  /*14c00*/  IMAD R9, R14, R9, R8 ;  /* 0x000000090e097224 */ /* 0x000fca00078e0208 */
[----:B------:R-:W-:Y:S02]  /*14c10*/  IADD3 R5, R13, R9, RZ ;  /* 0x000000090d057210 */ /* 0x000fe40007ffe0ff */
[----:B0-----:R-:W-:-:S04]  /*14c20*/  LEA R13, P0, R12, R24, 0x2 ;  /* 0x000000180c0d7211 */ /* 0x001fc800078010ff */
[----:B-1----:R-:W-:Y:S01]  /*14c30*/  LEA.HI.X R5, R12, R25, R5, 0x2, P0 ;  /* 0x000000190c057211 */ /* 0x002fe200000f1405 */
[----:B------:R-:W-:Y:S01]  /*14c40*/  SHFL.IDX PT, R8, R13, RZ, 0x1c1f ;  /* 0x001c1fff0d087589 */ /* 0x000fe200000e0000 */
[----:B--2---:R-:W-:-:S03]  /*14c50*/  IMAD.IADD R25, R36, 0x1, R51 ;  /* 0x0000000124197824 */ /* 0x004fc600078e0233 */
[----:B------:R-:W0:Y:S04]  /*14c60*/  SHFL.IDX PT, R9, R5, RZ, 0x1c1f ;  /* 0x001c1fff05097589 */ /* 0x000e2800000e0000 */
[----:B------:R-:W-:Y:S04]  /*14c70*/  SHFL.IDX PT, R10, R13, 0x1, 0x1c1f ;  /* 0x003c1f000d0a7f89 */ /* 0x000fe800000e0000 */
        /* <DEDUP_REMOVED lines=11> */
[----:B0-----:R-:W0:Y:S01]  /*14d30*/  @P1 LDC R11, c[0x0][0xbf0] ;  /* 0x0002fc00ff0b1b82 */ /* 0x001e220000000800 */
[----:B-1----:R-:W-:-:S05]  /*14d40*/  VIADD R3, R30, 0xffffff80 ;  /* 0xffffff801e037836 */ /* 0x002fca0000000000 */
        /* <DEDUP_REMOVED lines=21> */
[----:B------:R-:W-:Y:S02]  /*14ea0*/  LOP3.LUT R36, R37, 0x180, RZ, 0xc0, !PT ;  /* 0x0000018025247812 */ /* 0x000fe400078ec0ff */
[----:B------:R-:W-:Y:S01]  /*14eb0*/  LOP3.LUT R5, R34, 0x180, RZ, 0xc0, !PT ;  /* 0x0000018022057812 */ /* 0x000fe200078ec0ff */
[----:B------:R-:W-:Y:S01]  /*14ec0*/  IMAD.IADD R9, R9, 0x1, R47 ;  /* 0x0000000109097824 */ /* 0x000fe200078e022f */
[----:B------:R-:W-:Y:S01]  /*14ed0*/  LOP3.LUT R3, R6, 0x180, RZ, 0xc0, !PT ;  /* 0x0000018006037812 */ /* 0x000fe200078ec0ff */
[----:B------:R-:W-:Y:S01]  /*14ee0*/  IMAD.IADD R13, R51, 0x1, R0 ;  /* 0x00000001330d7824 */ /* 0x000fe200078e0200 */
[----:B------:R-:W-:Y:S01]  /*14ef0*/  SHF.R.U64 R24, R24, 0x3, RZ ;  /* 0x0000000318187819 */ /* 0x000fe200000012ff */
[----:B------:R-:W-:Y:S01]  /*14f00*/  IMAD.X R41, RZ, RZ, R35, P5 ;  /* 0x000000ffff297224 */ /* 0x000fe200028e0623 */
[----:B------:R-:W-:Y:S02]  /*14f10*/  SHF.R.U64 R28, R28, 0x3, RZ ;  /* 0x000000031c1c7819 */ /* 0x000fe400000012ff */
[----:B------:R-:W-:-:S02]  /*14f20*/  SHF.R.U64 R32, R32, 0x3, RZ ;  /* 0x0000000320207819 */ /* 0x000fc400000012ff */
[----:B------:R-:W-:Y:S02]  /*14f30*/  SHF.R.U64 R36, R36, 0x3, RZ ;  /* 0x0000000324247819 */ /* 0x000fe400000012ff */
[----:B------:R-:W-:Y:S01]  /*14f40*/  SHF.R.U64 R5, R5, 0x3, RZ ;  /* 0x0000000305057819 */ /* 0x000fe200000012ff */
[----:B------:R-:W-:Y:S01]  /*14f50*/  IMAD.WIDE.U32 R8, R138, UR4, R8 ;  /* 0x000000048a087c25 */ /* 0x000fe2000f8e0008 */
[----:B------:R-:W-:Y:S02]  /*14f60*/  SHF.R.U64 R3, R3, 0x3, RZ ;  /* 0x0000000303037819 */ /* 0x000fe400000012ff */
[----:B------:R-:W-:Y:S01]  /*14f70*/  LOP3.LUT R24, R24, R25, RZ, 0x3c, !PT ;  /* 0x0000001918187212 */ /* 0x000fe200078e3cff */
[----:B--2---:R-:W-:Y:S01]  /*14f80*/  @P1 IMAD.HI.U32 R0, R13, R14, RZ ;  /* 0x0000000e0d001227 */ /* 0x004fe200078e00ff */
        /* <DEDUP_REMOVED lines=8> */
[----:B------:R-:W-:Y:S01]  /*15010*/  IMAD.MOV.U32 R5, RZ, RZ, R35 ;  /* 0x000000ffff057224 */ /* 0x000fe200078e0023 */
[----:B------:R-:W-:Y:S01]  /*15020*/  IADD3.X R33, RZ, R35, RZ, P3, !PT ;  /* 0x00000023ff217210 */ /* 0x000fe20001ffe4ff */
[----:B------:R-:W-:Y:S01]  /*15030*/  IMAD R9, R138, UR5, R9 ;  /* 0x000000058a097c24 */ /* 0x000fe2000f8e0209 */
[----:B------:R-:W-:Y:S01]  /*15040*/  LOP3.LUT R40, R3, R6, RZ, 0x3c, !PT ;  /* 0x0000000603287212 */ /* 0x000fe200078e3cff */
[----:B------:R-:W-:Y:S01]  /*15050*/  ULDC.64 UR4, c[0x0][0xaf0] ;  /* 0x0002bc0000047ab9 */ /* 0x000fe20000000a00 */
[----:B------:R-:W-:Y:S01]  /*15060*/  IMAD.MOV.U32 R3, RZ, RZ, R13 ;  /* 0x000000ffff037224 */ /* 0x000fe200078e000d */
[----:B0-----:R-:W-:Y:S01]  /*15070*/  @P1 SHF.R.U32.HI R3, RZ, R11, R0 ;  /* 0x0000000bff031219 */ /* 0x001fe20000011600 */
[----:B------:R-:W-:Y:S01]  /*15080*/  IMAD R12, R12, UR4, RZ ;  /* 0x000000040c0c7c24 */ /* 0x000fe2000f8e02ff */
[----:B------:R-:W5:Y:S01]  /*15090*/  LD.E.128 R4, desc[UR38][R4.64] ;  /* 0x0000002604047980 */ /* 0x000f62000c101d00 */
[----:B------:R-:W-:Y:S01]  /*150a0*/  IMAD.WIDE.U32 R8, R45, UR4, R8 ;  /* 0x000000042d087c25 */ /* 0x000fe2000f8e0008 */
[----:B------:R-:W-:-:S02]  /*150b0*/  SHF.R.S32.HI R0, RZ, 0x1f, R3 ;  /* 0x0000001fff007819 */ /* 0x000fc40000011403 */
[----:B------:R-:W5:Y:S01]  /*150c0*/  LD.E.128 R24, desc[UR38][R24.64] ;  /* 0x0000002618187980 */ /* 0x000f62000c101d00 */
[----:B------:R-:W-:Y:S01]  /*150d0*/  IMAD R11, R45, UR5, R12 ;  /* 0x000000052d0b7c24 */ /* 0x000fe2000f8e020c */
[----:B------:R-:W-:Y:S02]  /*150e0*/  ULDC.64 UR4, c[0x0][0xae0] ;  /* 0x0002b80000047ab9 */ /* 0x000fe40000000a00 */
[----:B------:R-:W5:Y:S01]  /*150f0*/  LD.E.128 R28, desc[UR38][R28.64] ;  /* 0x000000261c1c7980 */ /* 0x000f62000c101d00 */
[----:B------:R-:W-:-:S03]  /*15100*/  IMAD.MOV R21, RZ, RZ, -R3 ;  /* 0x000000ffff157224 */ /* 0x000fc600078e0a03 */
[----:B------:R-:W5:Y:S04]  /*15110*/  LD.E.128 R32, desc[UR38][R32.64] ;  /* 0x0000002620207980 */ /* 0x000f68000c101d00 */
[----:B------:R-:W5:Y:S04]  /*15120*/  LD.E.128 R36, desc[UR38][R36.64] ;  /* 0x0000002624247980 */ /* 0x000f68000c101d00 */
        /* <DEDUP_REMOVED lines=9> */
[----:B------:R-:W-:-:S02]  /*151c0*/  IMAD R21, R44, R21, R13 ;  /* 0x000000152c157224 */ /* 0x000fc400078e020d */
[----:B------:R-:W-:-:S04]  /*151d0*/  IMAD.WIDE.U32 R8, R3, UR4, R8 ;  /* 0x0000000403087c25 */ /* 0x000fc8000f8e0008 */
[----:B------:R-:W-:Y:S01]  /*151e0*/  IMAD R11, R3, UR5, R0 ;  /* 0x00000005030b7c24 */ /* 0x000fe2000f8e0200 */
[----:B------:R-:W-:Y:S01]  /*151f0*/  SHF.R.S32.HI R3, RZ, 0x1f, R21 ;  /* 0x0000001fff037819 */ /* 0x000fe20000011415 */
[----:B------:R-:W-:Y:S01]  /*15200*/  ULDC.64 UR4, c[0x0][0xad8] ;  /* 0x0002b60000047ab9 */ /* 0x000fe20000000a00 */
[----:B------:R-:W-:Y:S01]  /*15210*/  IADD3 R0, R2, 0x2d820, RZ ;  /* 0x0002d82002007810 */ /* 0x000fe20007ffe0ff */
[----:B------:R-:W-:Y:S02]  /*15220*/  IMAD.IADD R9, R9, 0x1, R11 ;  /* 0x0000000109097824 */ /* 0x000fe400078e020b */
[----:B------:R-:W-:Y:S01]  /*15230*/  IMAD R12, R3, UR4, RZ ;  /* 0x00000004030c7c24 */ /* 0x000fe2000f8e02ff */
[----:B------:R-:W-:Y:S01]  /*15240*/  PRMT R0, RZ, 0x654, R0 ;  /* 0x00000654ff007816 */ /* 0x000fe20000000000 */
[----:B------:R-:W-:Y:S02]  /*15250*/  VIADD R44, R49, 0x40 ;  /* 0x00000040312c7836 */ /* 0x000fe40000000000 */
[----:B------:R-:W-:-:S02]  /*15260*/  IMAD R3, R21, UR5, R12 ;  /* 0x0000000515037c24 */ /* 0x000fc4000f8e020c */
[----:B------:R-:W-:Y:S01]  /*15270*/  IMAD.WIDE.U32 R20, R21, UR4, R8 ;  /* 0x0000000415147c25 */ /* 0x000fe2000f8e0008 */
[----:B------:R-:W-:Y:S01]  /*15280*/  ULDC.64 UR4, c[0x0][0xa80] ;  /* 0x0002a00000047ab9 */ /* 0x000fe20000000a00 */
[----:B------:R-:W-:Y:S02]  /*15290*/  SHF.R.S32.HI R45, RZ, 0x1f, R44 ;  /* 0x0000001fff2d7819 */ /* 0x000fe4000001142c */
[----:B------:R-:W-:Y:S01]  /*152a0*/  IMAD.IADD R3, R21, 0x1, R3 ;  /* 0x0000000115037824 */ /* 0x000fe200078e0203 */
[----:B0-----:R0:W-:Y:S01]  /*152b0*/  SYNCS.ARRIVE.TRANS64.RED.A1T0 RZ, [R0+URZ], RZ ;  /* 0x000000ff00ff79a7 */ /* 0x0011e2000810043f */
[----:B------:R-:W-:-:S05]  /*152c0*/  VIADD R47, R49, 0x20 ;  /* 0x00000020312f7836 */ /* 0x000fca0000000000 */
[----:B------:R-:W-:Y:S02]  /*152d0*/  SHF.R.S32.HI R48, RZ, 0x1f, R47 ;  /* 0x0000001fff307819 */ /* 0x000fe4000001142f */
[----:B0-----:R-:W-:Y:S01]  /*152e0*/  LEA R0, P0, R20, UR4, 0x1 ;  /* 0x0000000414007c11 */ /* 0x001fe2000f8008ff */
[----:B------:R-:W-:-:S03]  /*152f0*/  UMOV UR4, 0xffffffff ;  /* 0xffffffff00047882 */ /* 0x000fc60000000000 */
[----:B------:R-:W-:Y:S01]  /*15300*/  LEA.HI.X R20, R20, UR5, R3, 0x1, P0 ;  /* 0x0000000514147c11 */ /* 0x000fe200080f0c03 */
[----:B------:R-:W-:Y:S08]  /*15310*/  BRA.DIV UR4, `(.L_x_12499) ;  /* 0x000000a204887947 */ /* 0x000ff0000b800000 */
[----:B------:R0:W1:Y:S04]  /*15320*/  SHFL.IDX PT, R3, R20, RZ, 0x1c1f ;  /* 0x001c1fff14037589 */ /* 0x00006800000e0000 */
[----:B------:R0:W2:Y:S02]  /*15330*/  SHFL.IDX PT, R14, R0, RZ, 0x1c1f ;  /* 0x001c1fff000e7589 */ /* 0x0000a400000e0000 */
.L_x_12677:
        /* <DEDUP_REMOVED lines=8> */
[----:B-1----:R-:W-:Y:S02]  /*153c0*/  @!P0 IMAD.MOV.U32 R15, RZ, RZ, R3 ;  /* 0x000000ffff0f8224 */ /* 0x002fe400078e0003 */
        /* <DEDUP_REMOVED lines=8> */
.L_x_12501:
[----:B------:R-:W-:Y:S05]  /*15450*/  BSYNC B1 ;  /* 0x0000000000017941 */ /* 0x000fea0003800000 */
.L_x_12500:
[----:B------:R-:W-:-:S03]  /*15460*/  UMOV UR4, 0xffffffff ;  /* 0xffffffff00047882 */ /* 0x000fc60000000000 */
[----:B------:R-:W-:Y:S05]  /*15470*/  BRA.DIV UR4, `(.L_x_12502) ;  /* 0x000000a204647947 */ /* 0x000fea000b800000 */
[----:B-1----:R1:W4:Y:S04]  /*15480*/  SHFL.IDX PT, R3, R20, 0x1, 0x1c1f ;  /* 0x003c1f0014037f89 */ /* 0x00232800000e0000 */
[----:B--2---:R1:W2:Y:S02]  /*15490*/  SHFL.IDX PT, R14, R0, 0x1, 0x1c1f ;  /* 0x003c1f00000e7f89 */ /* 0x0042a400000e0000 */
.L_x_12681:
        /* <DEDUP_REMOVED lines=18> */
.L_x_12498:
        /* <DEDUP_REMOVED lines=8> */
[----:B------:R-:W-:Y:S01]  /*15640*/  IMAD.MOV.U32 R3, RZ, RZ, R26 ;  /* 0x000000ffff037224 */ /* 0x000fe200078e001a */
[----:B------:R-:W-:-:S03]  /*15650*/  IADD3 R5, R5, R47, RZ ;  /* 0x0000002f05057210 */ /* 0x000fc60007ffe0ff */
        /* <DEDUP_REMOVED lines=8> */
[----:B------:R-:W-:Y:S01]  /*156e0*/  IMAD.IADD R5, R5, 0x1, R9 ;  /* 0x0000000105057824 */ /* 0x000fe200078e0209 */
[----:B-1----:R-:W-:Y:S01]  /*156f0*/  @P1 SHF.R.U32.HI R3, RZ, R8, R11 ;  /* 0x00000008ff031219 */ /* 0x002fe2000001160b */
[----:B------:R-:W-:Y:S02]  /*15700*/  VIADD R8, R2, 0x2d820 ;  /* 0x0002d82002087836 */ /* 0x000fe40000000000 */
[C---:B------:R-:W-:Y:S01]  /*15710*/  IMAD.WIDE.U32 R4, R50.reuse, UR4, R4 ;  /* 0x0000000432047c25 */ /* 0x040fe2000f8e0004 */
[--C-:B------:R-:W-:Y:S02]  /*15720*/  SHF.R.S32.HI R0, RZ, 0x1f, R3.reuse ;  /* 0x0000001fff007819 */ /* 0x100fe40000011403 */
[----:B------:R-:W-:Y:S01]  /*15730*/  PRMT R8, RZ, 0x654, R8 ;  /* 0x00000654ff087816 */ /* 0x000fe20000000008 */
[----:B------:R-:W-:Y:S02]  /*15740*/  IMAD.MOV R9, RZ, RZ, -R3 ;  /* 0x000000ffff097224 */ /* 0x000fe400078e0a03 */
[----:B------:R-:W-:Y:S01]  /*15750*/  IMAD R5, R50, UR5, R5 ;  /* 0x0000000532057c24 */ /* 0x000fe2000f8e0205 */
[----:B------:R-:W-:Y:S01]  /*15760*/  ULDC.64 UR4, c[0x0][0xb30] ;  /* 0x0002cc0000047ab9 */ /* 0x000fe20000000a00 */
[----:B------:R-:W-:Y:S01]  /*15770*/  IMAD R9, R44, R9, R26 ;  /* 0x000000092c097224 */ /* 0x000fe200078e021a */
[----:B------:R0:W-:Y:S01]  /*15780*/  SYNCS.ARRIVE.TRANS64.RED.A1T0 RZ, [R8+URZ], RZ ;  /* 0x000000ff08ff79a7 */ /* 0x0001e2000810043f */
[----:B------:R-:W-:-:S02]  /*15790*/  IMAD R0, R0, UR4, RZ ;  /* 0x0000000400007c24 */ /* 0x000fc4000f8e02ff */
        /* <DEDUP_REMOVED lines=16> */
.L_x_12684:
        /* <DEDUP_REMOVED lines=42> */
[----:B------:R-:W-:-:S05]  /*15b40*/  @!P1 LEA.HI.X R9, R38, R3, R39, 0x2, P4 ;  /* 0x0000000326099211 */ /* 0x000fca00020f1427 */
[----:B------:R-:W-:Y:S01]  /*15b50*/  @!P1 ST.E.64 desc[UR38][R8.64], R100 ;  /* 0x0000006408009985 */ /* 0x000fe2000c101b26 */
[----:B-1----:R-:W-:-:S04]  /*15b60*/  @!P2 LEA R4, P5, R36, R14, 0x2 ;  /* 0x0000000e2404a211 */ /* 0x002fc800078a10ff */
[-C--:B------:R-:W-:Y:S02]  /*15b70*/  @!P2 LEA.HI.X R5, R36, R3.reuse, R37, 0x2, P5 ;  /* 0x000000032405a211 */ /* 0x080fe400028f1425 */
[----:B------:R-:W-:Y:S02]  /*15b80*/  ISETP.GE.AND P1, PT, R28, UR4, PT ;  /* 0x000000041c007c0c */ /* 0x000fe4000bf26270 */
[----:B------:R-:W-:Y:S01]  /*15b90*/  @!P3 LEA R6, P5, R34, R14, 0x2 ;  /* 0x0000000e2206b211 */ /* 0x000fe200078a10ff */
        /* <DEDUP_REMOVED lines=28> */
.L_x_12506:
[----:B------:R-:W-:Y:S05]  /*15d60*/  BSYNC B1 ;  /* 0x0000000000017941 */ /* 0x000fea0003800000 */
.L_x_12505:
[----:B------:R-:W-:-:S03]  /*15d70*/  UMOV UR4, 0xffffffff ;  /* 0xffffffff00047882 */ /* 0x000fc60000000000 */
[----:B------:R-:W-:Y:S05]  /*15d80*/  BRA.DIV UR4, `(.L_x_12507) ;  /* 0x0000009a049c7947 */ /* 0x000fea000b800000 */
[----:B-1----:R1:W4:Y:S04]  /*15d90*/  SHFL.IDX PT, R3, R26, 0x1, 0x1c1f ;  /* 0x003c1f001a037f89 */ /* 0x00232800000e0000 */
[----:B--2---:R1:W2:Y:S02]  /*15da0*/  SHFL.IDX PT, R14, R0, 0x1, 0x1c1f ;  /* 0x003c1f00000e7f89 */ /* 0x0042a400000e0000 */
.L_x_12688:
        /* <DEDUP_REMOVED lines=56> */
[-C--:B0-----:R-:W-:Y:S02]  /*16130*/  @!P4 LEA R10, P1, R29, R14.reuse, 0x2 ;  /* 0x0000000e1d0ac211 */ /* 0x081fe400078210ff */
        /* <DEDUP_REMOVED lines=19> */
.L_x_12496:
[----:B------:R-:W3:Y:S01]  /*16270*/  LDL.LU R6, [R1+0x78] ;  /* 0x0000780001067983 */ /* 0x000ee20000300800 */
[----:B------:R-:W-:Y:S01]  /*16280*/  ULDC.64 UR6, c[0x0][0xc08] ;  /* 0x0003020000067ab9 */ /* 0x000fe20000000a00 */
[----:B------:R-:W-:Y:S02]  /*16290*/  ULDC.64 UR4, c[0x0][0xc00] ;  /* 0x0003000000047ab9 */ /* 0x000fe40000000a00 */
[----:B------:R-:W4:Y:S04]  /*162a0*/  LDL.LU R0, [R1+0x7c] ;  /* 0x00007c0001007983 */ /* 0x000f280000300800 */
[----:B------:R-:W2:Y:S01]  /*162b0*/  LDL R8, [R1+0x70] ;  /* 0x0000700001087983 */ /* 0x000ea20000100800 */
[----:B------:R-:W-:Y:S01]  /*162c0*/  ISETP.NE.U32.AND P1, PT, RZ, UR6, PT ;  /* 0x00000006ff007c0c */ /* 0x000fe2000bf25070 */
[----:B------:R-:W-:Y:S01]  /*162d0*/  IMAD.MOV.U32 R3, RZ, RZ, RZ ;  /* 0x000000ffff037224 */ /* 0x000fe200078e00ff */
[----:B------:R-:W-:-:S02]  /*162e0*/  ISETP.NE.U32.AND P0, PT, RZ, UR4, PT ;  /* 0x00000004ff007c0c */ /* 0x000fc4000bf05070 */
[----:B------:R-:W-:Y:S02]  /*162f0*/  ISETP.NE.AND.EX P1, PT, RZ, UR7, PT, P1 ;  /* 0x00000007ff007c0c */ /* 0x000fe4000bf25310 */
[----:B------:R-:W-:Y:S01]  /*16300*/  ISETP.NE.AND.EX P0, PT, RZ, UR5, PT, P0 ;  /* 0x00000005ff007c0c */ /* 0x000fe2000bf05300 */
[----:B------:R-:W0:Y:S01]  /*16310*/  S2R R9, SR_TID.X ;  /* 0x0000000000097919 */ /* 0x000e220000002100 */
[----:B---3--:R-:W-:Y:S01]  /*16320*/  IADD3 R4, P2, R6, UR4, RZ ;  /* 0x0000000406047c10 */ /* 0x008fe2000ff5e0ff */
[----:B------:R-:W-:-:S03]  /*16330*/  ULDC UR4, c[0x0][0xa88] ;  /* 0x0002a20000047ab9 */ /* 0x000fc60000000800 */
[----:B----4-:R-:W-:-:S05]  /*16340*/  IADD3.X R5, R0, UR5, RZ, P2, !PT ;  /* 0x0000000500057c10 */ /* 0x010fca00097fe4ff */
        /* <DEDUP_REMOVED lines=15> */
[----:B--2---:R-:W-:-:S07]  /*16440*/  IMAD.IADD R20, R20, 0x1, -R7 ;  /* 0x0000000114147824 */ /* 0x004fce00078e0a07 */
.L_x_12508:
        /* <DEDUP_REMOVED lines=57> */
.L_x_12510:
[----:B------:R-:W-:Y:S05]  /*167e0*/  BSYNC B1 ;  /* 0x0000000000017941 */ /* 0x000fea0003800000 */
.L_x_12509:
        /* <DEDUP_REMOVED lines=26> */
[----:B--2---:R-:W-:-:S04]  /*16990*/  IMAD.IADD R9, R27, 0x1, R0 ;  /* 0x000000011b097824 */ /* 0x004fc800078e0200 */
        /* <DEDUP_REMOVED lines=28> */
.L_x_12691:
        /* <DEDUP_REMOVED lines=9> */
[-C--:B--2---:R-:W-:Y:S02]  /*16bf0*/  @!P2 MOV R15, R3.reuse ;  /* 0x00000003000fa202 */ /* 0x084fe40000000f00 */
        /* <DEDUP_REMOVED lines=8> */
.L_x_12513:
[----:B------:R-:W-:Y:S05]  /*16c80*/  BSYNC B1 ;  /* 0x0000000000017941 */ /* 0x000fea0003800000 */
.L_x_12512:
[----:B------:R-:W-:-:S03]  /*16c90*/  UMOV UR4, 0xffffffff ;  /* 0xffffffff00047882 */ /* 0x000fc60000000000 */
[----:B------:R-:W-:Y:S05]  /*16ca0*/  BRA.DIV UR4, `(.L_x_12514) ;  /* 0x0000008e04507947 */ /* 0x000fea000b800000 */
[----:B--2---:R2:W0:Y:S04]  /*16cb0*/  SHFL.IDX PT, R3, R4, 0x1, 0x1c1f ;  /* 0x003c1f0004037f89 */ /* 0x00442800000e0000 */
[----:B---3--:R2:W3:Y:S02]  /*16cc0*/  SHFL.IDX PT, R14, R0, 0x1, 0x1c1f ;  /* 0x003c1f00000e7f89 */ /* 0x0084e400000e0000 */
.L_x_12695:
        /* <DEDUP_REMOVED lines=16> */
.L_x_12503:
[----:B------:R-:W-:Y:S05]  /*16dd0*/  BSYNC B0 ;  /* 0x0000000000007941 */ /* 0x000fea0003800000 */
.L_x_12495:
[----:B------:R-:W-:Y:S02]  /*16de0*/  ULDC UR4, c[0x0][0xc3c] ;  /* 0x00030f0000047ab9 */ /* 0x000fe40000000800 */
[----:B-1----:R-:W-:-:S13]  /*16df0*/  ISETP.GE.AND P0, PT, R99, UR4, PT ;  /* 0x0000000463007c0c */ /* 0x002fda000bf06270 */
[----:B------:R-:W-:Y:S05]  /*16e00*/  @!P0 BRA `(.L_x_12515) ;  /* 0xfffffea800088947 */ /* 0x000fea000383ffff */
[----:B------:R-:W-:Y:S05]  /*16e10*/  BRA `(.L_x_12349) ;  /* 0x0000007800e87947 */ /* 0x000fea0003800000 */
.L_x_12347:
        /* <DEDUP_REMOVED lines=16> */
.L_x_12516:
        /* <DEDUP_REMOVED lines=44> */
.L_x_12520:
        /* <DEDUP_REMOVED lines=37> */
.L_x_12518:
        /* <DEDUP_REMOVED lines=13> */
.L_x_12521:
        /* <DEDUP_REMOVED lines=11> */
[----:B0-----:R-:W-:Y:S01]  /*175b0*/  IMAD.MOV.U32 R2, RZ, RZ, RZ ;  /* 0x000000ffff027224 */ /* 0x001fe200078e00ff */
[----:B-1----:R-:W-:-:S05]  /*175c0*/  IADD3 R10, RZ, -R3, RZ ;  /* 0x80000003ff0a7210 */ /* 0x002fca0007ffe0ff */
        /* <DEDUP_REMOVED lines=20> */
[----:B------:R-:W-:Y:S02]  /*17710*/  IMAD.MOV.U32 R9, RZ, RZ, R2 ;  /* 0x000000ffff097224 */ /* 0x000fe400078e0002 */
[----:B0-----:R-:W-:-:S03]  /*17720*/  IMAD.MOV R2, RZ, RZ, -R3 ;  /* 0x000000ffff027224 */ /* 0x001fc600078e0a03 */
[----:B------:R-:W-:Y:S02]  /*17730*/  @!P2 IADD3 R9, -R9, RZ, RZ ;  /* 0x000000ff0909a210 */ /* 0x000fe40007ffe1ff */
        /* <DEDUP_REMOVED lines=19> */
[----:B------:R-:W-:-:S04]  /*17870*/  @!P1 LOP3.LUT R2, RZ, R6, RZ, 0x33, !PT ;  /* 0x00000006ff029212 */ /* 0x000fc800078e33ff */
[----:B------:R-:W-:-:S05]  /*17880*/  IADD3 R3, -R2, RZ, RZ ;  /* 0x000000ff02037210 */ /* 0x000fca0007ffe1ff */
[C---:B------:R-:W-:Y:S02]  /*17890*/  IMAD R26, R6.reuse, R3, R9 ;  /* 0x00000003061a7224 */ /* 0x040fe400078e0209 */
[----:B------:R-:W-:Y:S02]  /*178a0*/  IMAD R3, R6, 0x1000000, R2 ;  /* 0x0100000006037824 */ /* 0x000fe400078e0202 */
[----:B------:R-:W-:Y:S02]  /*178b0*/  IMAD R2, R25, R5, R4 ;  /* 0x0000000519027224 */ /* 0x000fe400078e0204 */
[----:B------:R-:W-:Y:S01]  /*178c0*/  IMAD R26, R26, 0x10000, R3 ;  /* 0x000100001a1a7824 */ /* 0x000fe200078e0203 */
[----:B------:R-:W-:Y:S06]  /*178d0*/  BRA `(.L_x_12523) ;  /* 0x0000000000f87947 */ /* 0x000fec0003800000 */
.L_x_12522:
        /* <DEDUP_REMOVED lines=47> */
[----:B------:R-:W-:-:S03]  /*17bd0*/  MOV R5, R10 ;  /* 0x0000000a00057202 */ /* 0x000fc60000000f00 */
        /* <DEDUP_REMOVED lines=14> */
.L_x_12523:
[----:B------:R-:W-:-:S05]  /*17cc0*/  LOP3.LUT R2, RZ, R2, RZ, 0x33, !PT ;  /* 0x00000002ff027212 */ /* 0x000fca00078e33ff */
[----:B------:R-:W-:Y:S01]  /*17cd0*/  IMAD.IADD R25, R25, 0x1, R2 ;  /* 0x0000000119197824 */ /* 0x000fe200078e0202 */
[----:B------:R-:W-:Y:S06]  /*17ce0*/  BRA `(.L_x_12524) ;  /* 0x00000000000c7947 */ /* 0x000fec0003800000 */
.L_x_12519:
[----:B------:R-:W-:Y:S01]  /*17cf0*/  IMAD.MOV.U32 R25, RZ, RZ, RZ ;  /* 0x000000ffff197224 */ /* 0x000fe200078e00ff */
[----:B------:R-:W-:Y:S01]  /*17d00*/  MOV R24, UR6 ;  /* 0x0000000600187c02 */ /* 0x000fe20008000f00 */
[----:B------:R-:W-:-:S07]  /*17d10*/  IMAD.MOV.U32 R26, RZ, RZ, RZ ;  /* 0x000000ffff1a7224 */ /* 0x000fce00078e00ff */
.L_x_12524:
[----:B------:R-:W-:-:S13]  /*17d20*/  ISETP.NE.AND P0, PT, R0, RZ, PT ;  /* 0x000000ff0000720c */ /* 0x000fda0003f05270 */
[----:B------:R-:W0:Y:S01]  /*17d30*/  @!P0 S2R R3, SR_CgaCtaId ;  /* 0x0000000000038919 */ /* 0x000e220000008800 */
[----:B------:R-:W-:-:S04]  /*17d40*/  @!P0 MOV R0, 0x400 ;  /* 0x0000040000008802 */ /* 0x000fc80000000f00 */
[----:B0-----:R-:W-:-:S05]  /*17d50*/  @!P0 LEA R0, R3, R0, 0x18 ;  /* 0x0000000003008211 */ /* 0x001fca00078ec0ff */
[----:B------:R1:W-:Y:S01]  /*17d60*/  @!P0 STS.128 [R0+0x2d8d0], R24 ;  /* 0x02d8d01800008388 */ /* 0x0003e20000000c00 */
[----:B------:R-:W-:Y:S06]  /*17d70*/  BAR.ARV 0x5, 0x200 ;  /* 0x0148000000007b1d */ /* 0x000fec0000002000 */
.L_x_12517:
[----:B-1----:R-:W-:Y:S01]  /*17d80*/  IMAD.MOV.U32 R0, RZ, RZ, 0x1 ;  /* 0x00000001ff007424 */ /* 0x002fe200078e00ff */
[----:B------:R-:W-:Y:S01]  /*17d90*/  ULDC UR4, c[0x0][0xc3c] ;  /* 0x00030f0000047ab9 */ /* 0x000fe20000000800 */
[----:B------:R-:W-:Y:S01]  /*17da0*/  IMAD.MOV.U32 R28, RZ, RZ, RZ ;  /* 0x000000ffff1c7224 */ /* 0x000fe200078e00ff */
[----:B0-----:R-:W-:Y:S02]  /*17db0*/  ISETP.GE.AND P0, PT, R27, UR4, PT ;  /* 0x000000041b007c0c */ /* 0x001fe4000bf06270 */
[----:B------:R0:W-:Y:S04]  /*17dc0*/  STL [R1], R0 ;  /* 0x0000000001007387 */ /* 0x0001e80000100800 */
[----:B------:R0:W-:Y:S07]  /*17dd0*/  STL [R1+0x4c], RZ ;  /* 0x00004cff01007387 */ /* 0x0001ee0000100800 */
[----:B------:R-:W-:Y:S05]  /*17de0*/  @P0 BRA `(.L_x_12525) ;  /* 0x0000006800100947 */ /* 0x000fea0003800000 */
[----:B------:R-:W0:Y:S01]  /*17df0*/  S2R R7, SR_TID.X ;  /* 0x0000000000077919 */ /* 0x000e220000002100 */
[----:B------:R-:W1:Y:S01]  /*17e00*/  S2UR UR5, SR_CgaCtaId ;  /* 0x00000000000579c3 */ /* 0x000e620000008800 */
[----:B------:R-:W-:Y:S01]  /*17e10*/  UMOV UR4, 0x400 ;  /* 0x0000040000047882 */ /* 0x000fe20000000000 */
[----:B------:R-:W-:Y:S01]  /*17e20*/  BSSY B8, `(.L_x_12525) ;  /* 0x0000680000087945 */ /* 0x000fe20003800000 */
[----:B------:R-:W-:Y:S01]  /*17e30*/  CS2R R28, SRZ ;  /* 0x00000000001c7805 */ /* 0x000fe2000001ff00 */
[----:B------:R-:W-:Y:S01]  /*17e40*/  ULDC.64 UR42, c[0x0][0x198] ;  /* 0x00006600002a7ab9 */ /* 0x000fe20000000a00 */
[----:B------:R-:W-:Y:S01]  /*17e50*/  ULOP3.LUT UR40, UR36, 0x2, URZ, 0xfc, !UPT ;  /* 0x0000000224287892 */ /* 0x000fe2000f8efc3f */
[----:B------:R-:W-:Y:S01]  /*17e60*/  ULDC UR37, c[0x0][0xc] ;  /* 0x0000030000257ab9 */ /* 0x000fe20000000800 */
[----:B-1----:R-:W-:-:S06]  /*17e70*/  ULEA UR4, UR5, UR4, 0x18 ;  /* 0x0000000405047291 */ /* 0x002fcc000f8ec03f */
[----:B------:R-:W-:Y:S01]  /*17e80*/  MOV R16, UR4 ;  /* 0x0000000400107c02 */ /* 0x000fe20008000f00 */
[C---:B0-----:R-:W-:Y:S01]  /*17e90*/  IMAD.SHL.U32 R0, R7.reuse, 0x8, RZ ;  /* 0x0000000807007824 */ /* 0x041fe200078e00ff */
[----:B------:R-:W-:-:S04]  /*17ea0*/  LOP3.LUT R6, R7, 0x7f, RZ, 0xc0, !PT ;  /* 0x0000007f07067812 */ /* 0x000fc800078ec0ff */
[----:B------:R-:W-:Y:S01]  /*17eb0*/  LOP3.LUT R3, R0, 0x20, RZ, 0xc0, !PT ;  /* 0x0000002000037812 */ /* 0x000fe200078ec0ff */
[----:B------:R-:W-:Y:S01]  /*17ec0*/  IMAD.SHL.U32 R4, R6, 0x8, RZ ;  /* 0x0000000806047824 */ /* 0x000fe200078e00ff */
[C---:B------:R-:W-:Y:S02]  /*17ed0*/  LOP3.LUT R2, R0.reuse, 0xd8, RZ, 0xc0, !PT ;  /* 0x000000d800027812 */ /* 0x040fe400078ec0ff */
[----:B------:R-:W-:Y:S02]  /*17ee0*/  LOP3.LUT R0, R0, 0x18, RZ, 0xc0, !PT ;  /* 0x0000001800007812 */ /* 0x000fe400078ec0ff */
[----:B------:R-:W-:Y:S01]  /*17ef0*/  LOP3.LUT R3, R3, 0x300, R4, 0xf8, !PT ;  /* 0x0000030003037812 */ /* 0x000fe200078ef804 */
[----:B------:R-:W-:Y:S01]  /*17f00*/  IMAD.MOV.U32 R4, RZ, RZ, 0x1 ;  /* 0x00000001ff047424 */ /* 0x000fe200078e00ff */
[----:B------:R-:W-:-:S04]  /*17f10*/  LOP3.LUT R2, R2, 0x18, R7, 0x78, !PT ;  /* 0x0000001802027812 */ /* 0x000fc800078e7807 */
[----:B------:R-:W-:Y:S01]  /*17f20*/  LOP3.LUT R5, R3, R2, RZ, 0xfc, !PT ;  /* 0x0000000203057212 */ /* 0x000fe200078efcff */
[----:B------:R-:W-:Y:S01]  /*17f30*/  IMAD.SHL.U32 R2, R7, 0x20, RZ ;  /* 0x0000002007027824 */ /* 0x000fe200078e00ff */
[----:B------:R-:W-:Y:S01]  /*17f40*/  SHF.R.U32.HI R3, RZ, 0x2, R6 ;  /* 0x00000002ff037819 */ /* 0x000fe20000011606 */
[----:B------:R-:W-:Y:S02]  /*17f50*/  IMAD.MOV.U32 R6, RZ, RZ, 0x1 ;  /* 0x00000001ff067424 */ /* 0x000fe400078e00ff */
        /* <DEDUP_REMOVED lines=10> */
.L_x_12630:
[----:B------:R-:W0:Y:S02]  /*18000*/  LDC.64 R2, c[0x0][0xc88] ;  /* 0x00032200ff027b82 */ /* 0x000e240000000a00 */
[----:B0-----:R-:W-:-:S05]  /*18010*/  IMAD.WIDE R2, R27, 0x4, R2 ;  /* 0x000000041b027825 */ /* 0x001fca00078e0202 */
[----:B--2---:R-:W2:Y:S01]  /*18020*/  LDG.E R11, desc[UR38][R2.64] ;  /* 0x00000026020b7981 */ /* 0x004ea2000c1e1900 */
[----:B------:R-:W-:Y:S05]  /*18030*/  YIELD ;  /* 0x0000000000007946 */ /* 0x000fea0003800000 */
[----:B------:R-:W-:Y:S01]  /*18040*/  ULDC.64 UR4, c[0x0][0xa28] ;  /* 0x00028a0000047ab9 */ /* 0x000fe20000000a00 */
[----:B------:R-:W-:Y:S01]  /*18050*/  IMAD.MOV.U32 R10, RZ, RZ, RZ ;  /* 0x000000ffff0a7224 */ /* 0x000fe200078e00ff */
[----:B------:R-:W-:Y:S01]  /*18060*/  ISETP.NE.U32.AND P0, PT, RZ, UR4, PT ;  /* 0x00000004ff007c0c */ /* 0x000fe2000bf05070 */
[----:B-1----:R-:W-:Y:S01]  /*18070*/  IMAD.MOV.U32 R6, RZ, RZ, RZ ;  /* 0x000000ffff067224 */ /* 0x002fe200078e00ff */
[----:B------:R-:W-:Y:S01]  /*18080*/  ULDC.64 UR8, c[0x0][0xa18] ;  /* 0x0002860000087ab9 */ /* 0x000fe20000000a00 */
[----:B------:R-:W-:Y:S01]  /*18090*/  ULDC.64 UR6, c[0x0][0xa10] ;  /* 0x0002840000067ab9 */ /* 0x000fe20000000a00 */
[----:B------:R-:W-:-:S02]  /*180a0*/  ISETP.NE.AND.EX P0, PT, RZ, UR5, PT, P0 ;  /* 0x00000005ff007c0c */ /* 0x000fc4000bf05300 */
[----:B--2---:R-:W-:Y:S01]  /*180b0*/  SHF.R.S32.HI R0, RZ, 0x1f, R11 ;  /* 0x0000001fff007819 */ /* 0x004fe2000001140b */
[----:B------:R-:W-:-:S10]  /*180c0*/  IMAD.SHL.U32 R19, R11, 0x4, RZ ;  /* 0x000000040b137824 */ /* 0x000fd400078e00ff */
[C---:B------:R-:W-:Y:S01]  /*180d0*/  @P0 LEA R2, P1, R11.reuse, UR4, 0x2 ;  /* 0x000000040b020c11 */ /* 0x040fe2000f8210ff */
[----:B------:R-:W-:Y:S03]  /*180e0*/  STL [R1+0x8], R11 ;  /* 0x0000080b01007387 */ /* 0x000fe60000100800 */
[C-C-:B------:R-:W-:Y:S01]  /*180f0*/  @P0 LEA.HI.X R3, R11.reuse, UR5, R0.reuse, 0x2, P1 ;  /* 0x000000050b030c11 */ /* 0x140fe200088f1400 */
[----:B------:R-:W-:Y:S01]  /*18100*/  ULDC.64 UR4, c[0x0][0xa00] ;  /* 0x0002800000047ab9 */ /* 0x000fe20000000a00 */
[----:B------:R-:W-:Y:S01]  /*18110*/  SHF.L.U64.HI R22, R11, 0x2, R0 ;  /* 0x000000020b167819 */ /* 0x000fe20000010200 */
[----:B------:R0:W-:Y:S04]  /*18120*/  STL [R1+0x48], R0 ;  /* 0x0000480001007387 */ /* 0x0001e80000100800 */
[----:B------:R1:W2:Y:S01]  /*18130*/  @P0 LDG.E R10, desc[UR38][R2.64] ;  /* 0x00000026020a0981 */ /* 0x0002a2000c1e1900 */
[----:B------:R-:W-:-:S02]  /*18140*/  ISETP.NE.U32.AND P0, PT, RZ, UR4, PT ;  /* 0x00000004ff007c0c */ /* 0x000fc4000bf05070 */
[----:B------:R-:W-:Y:S02]  /*18150*/  ISETP.NE.U32.AND P2, PT, RZ, UR8, PT ;  /* 0x00000008ff007c0c */ /* 0x000fe4000bf45070 */
[----:B------:R-:W-:Y:S01]  /*18160*/  ISETP.NE.AND.EX P0, PT, RZ, UR5, PT, P0 ;  /* 0x00000005ff007c0c */ /* 0x000fe2000bf05300 */
[----:B0-----:R-:W-:Y:S01]  /*18170*/  IMAD.MOV.U32 R0, RZ, RZ, RZ ;  /* 0x000000ffff007224 */ /* 0x001fe200078e00ff */
[----:B------:R-:W-:Y:S02]  /*18180*/  ISETP.NE.AND.EX P2, PT, RZ, UR9, PT, P2 ;  /* 0x00000009ff007c0c */ /* 0x000fe4000bf45320 */
[----:B------:R-:W-:Y:S02]  /*18190*/  ISETP.NE.U32.AND P1, PT, RZ, UR6, PT ;  /* 0x00000006ff007c0c */ /* 0x000fe4000bf25070 */
[----:B-1----:R-:W-:Y:S02]  /*181a0*/  IADD3 R2, P3, R19, UR4, RZ ;  /* 0x0000000413027c10 */ /* 0x002fe4000ff7e0ff */
[----:B------:R-:W-:-:S02]  /*181b0*/  ISETP.NE.AND.EX P1, PT, RZ, UR7, PT, P1 ;  /* 0x00000007ff007c0c */ /* 0x000fc4000bf25310 */
[----:B------:R-:W-:Y:S02]  /*181c0*/  IADD3.X R3, R22, UR5, RZ, P3, !PT ;  /* 0x0000000516037c10 */ /* 0x000fe40009ffe4ff */
[----:B------:R-:W-:-:S03]  /*181d0*/  IADD3 R4, P4, R19, UR6, RZ ;  /* 0x0000000613047c10 */ /* 0x000fc6000ff9e0ff */
        /* <DEDUP_REMOVED lines=18> */
[----:B0-----:R-:W-:Y:S01]  /*18300*/  IMAD.U32 R6, RZ, RZ, UR4 ;  /* 0x00000004ff067e24 */ /* 0x001fe2000f8e00ff */
[----:B---3--:R0:W-:Y:S04]  /*18310*/  STL [R1+0x40], R8 ;  /* 0x0000400801007387 */ /* 0x0081e80000100800 */
[----:B--2---:R0:W-:Y:S01]  /*18320*/  STL [R1+0x28], R10 ;  /* 0x0000280a01007387 */ /* 0x0041e20000100800 */
[----:B----4-:R-:W-:Y:S05]  /*18330*/  @P2 BRA `(.L_x_12526) ;  /* 0x0000000000142947 */ /* 0x010fea0003800000 */
[----:B------:R-:W-:Y:S05]  /*18340*/  @!P0 BRA `(.L_x_12526) ;  /* 0x0000000000108947 */ /* 0x000fea0003800000 */
[----:B------:R-:W0:Y:S04]  /*18350*/  LDG.E R7, desc[UR38][R2.64] ;  /* 0x0000002602077981 */ /* 0x000e28000c1e1900 */
[----:B------:R-:W0:Y:S02]  /*18360*/  LDG.E R2, desc[UR38][R2.64+0x4] ;  /* 0x0000042602027981 */ /* 0x000e24000c1e1900 */
[----:B0-----:R-:W-:-:S05]  /*18370*/  IADD3 R8, -R7, R2, RZ ;  /* 0x0000000207087210 */ /* 0x001fca0007ffe1ff */
[----:B------:R1:W-:Y:S02]  /*18380*/  STL [R1+0x40], R8 ;  /* 0x0000400801007387 */ /* 0x0003e40000100800 */
.L_x_12526:
[----:B------:R-:W-:Y:S01]  /*18390*/  IMAD.MOV.U32 R12, RZ, RZ, R11 ;  /* 0x000000ffff0c7224 */ /* 0x000fe200078e000b */
[----:B------:R-:W-:Y:S01]  /*183a0*/  ULDC.64 UR4, c[0x0][0xa20] ;  /* 0x0002880000047ab9 */ /* 0x000fe20000000a00 */
[C---:B------:R-:W-:Y:S02]  /*183b0*/  LOP3.LUT R7, R26.reuse, 0xff000000, RZ, 0xc0, !PT ;  /* 0xff0000001a077812 */ /* 0x040fe400078ec0ff */
[----:B------:R-:W-:Y:S01]  /*183c0*/  ISETP.NE.U32.AND P0, PT, RZ, UR4, PT ;  /* 0x00000004ff007c0c */ /* 0x000fe2000bf05070 */
[----:B------:R2:W-:Y:S01]  /*183d0*/  STL [R1+0xc], R12 ;  /* 0x00000c0c01007387 */ /* 0x0005e20000100800 */
[----:B------:R-:W-:Y:S02]  /*183e0*/  SHF.R.U32.HI R7, RZ, 0x8, R7 ;  /* 0x00000008ff077819 */ /* 0x000fe40000011607 */
[----:B------:R-:W-:Y:S02]  /*183f0*/  ISETP.NE.AND.EX P0, PT, RZ, UR5, PT, P0 ;  /* 0x00000005ff007c0c */ /* 0x000fe4000bf05300 */
[----:B------:R-:W-:-:S02]  /*18400*/  LOP3.LUT R2, R26, 0xff0000, RZ, 0xc0, !PT ;  /* 0x00ff00001a027812 */ /* 0x000fc400078ec0ff */
[----:B------:R-:W-:Y:S02]  /*18410*/  LOP3.LUT R17, R26, 0xffff, RZ, 0xc0, !PT ;  /* 0x0000ffff1a117812 */ /* 0x000fe400078ec0ff */
[----:B------:R-:W-:-:S07]  /*18420*/  LEA.HI R7, R2, R7, RZ, 0x10 ;  /* 0x0000000702077211 */ /* 0x000fce00078f80ff */
[----:B--2---:R-:W-:Y:S05]  /*18430*/  @!P0 BRA `(.L_x_12527) ;  /* 0x0000000000108947 */ /* 0x004fea0003800000 */
[----:B------:R-:W-:-:S04]  /*18440*/  IADD3 R2, P0, R19, UR4, RZ ;  /* 0x0000000413027c10 */ /* 0x000fc8000ff1e0ff */
[----:B------:R-:W-:-:S05]  /*18450*/  IADD3.X R3, R22, UR5, RZ, P0, !PT ;  /* 0x0000000516037c10 */ /* 0x000fca00087fe4ff */
[----:B------:R2:W5:Y:S01]  /*18460*/  LDG.E R6, desc[UR38][R2.64] ;  /* 0x0000002602067981 */ /* 0x000562000c1e1900 */
[----:B------:R-:W-:Y:S05]  /*18470*/  BRA `(.L_x_12528) ;  /* 0x0000000000247947 */ /* 0x000fea0003800000 */
.L_x_12527:
[----:B------:R-:W-:Y:S02]  /*18480*/  ULDC.64 UR4, c[0x0][0xa08] ;  /* 0x0002820000047ab9 */ /* 0x000fe40000000a00 */
[----:B------:R-:W-:-:S04]  /*18490*/  ISETP.NE.U32.AND P0, PT, RZ, UR4, PT ;  /* 0x00000004ff007c0c */ /* 0x000fc8000bf05070 */
[----:B------:R-:W-:-:S13]  /*184a0*/  ISETP.NE.AND.EX P0, PT, RZ, UR5, PT, P0 ;  /* 0x00000005ff007c0c */ /* 0x000fda000bf05300 */
[----:B------:R-:W-:Y:S05]  /*184b0*/  @!P0 BRA `(.L_x_12528) ;  /* 0x0000000000148947 */ /* 0x000fea0003800000 */
[----:B------:R-:W2:Y:S02]  /*184c0*/  LDC.64 R2, c[0x0][0xa08] ;  /* 0x00028200ff027b82 */ /* 0x000ea40000000a00 */
[----:B--2---:R-:W-:-:S05]  /*184d0*/  IMAD.WIDE R2, R12, 0x4, R2 ;  /* 0x000000040c027825 */ /* 0x004fca00078e0202 */
[----:B------:R-:W2:Y:S04]  /*184e0*/  LDG.E R6, desc[UR38][R2.64] ;  /* 0x0000002602067981 */ /* 0x000ea8000c1e1900 */
[----:B------:R-:W2:Y:S02]  /*184f0*/  LDG.E R2, desc[UR38][R2.64+0x4] ;  /* 0x0000042602027981 */ /* 0x000ea4000c1e1900 */
[----:B--2---:R-:W-:-:S07]  /*18500*/  IMAD.IADD R6, R2, 0x1, -R6 ;  /* 0x0000000102067824 */ /* 0x004fce00078e0a06 */
.L_x_12528:
[----:B--2---:R-:W2:Y:S01]  /*18510*/  @P1 LDG.E R2, desc[UR38][R4.64] ;  /* 0x0000002604021981 */ /* 0x004ea2000c1e1900 */
[----:B------:R-:W3:Y:S03]  /*18520*/  LDC R3, c[0x0][0x448] ;  /* 0x00011200ff037b82 */ /* 0x000ee60000000800 */
[----:B------:R4:W2:Y:S01]  /*18530*/  @P1 LDG.E R4, desc[UR38][R4.64+0x4] ;  /* 0x0000042604041981 */ /* 0x0008a2000c1e1900 */
[----:B-----5:R-:W-:Y:S01]  /*18540*/  IMAD.IADD R6, R6, 0x1, -R10 ;  /* 0x0000000106067824 */ /* 0x020fe200078e0a0a */
[----:B------:R-:W-:Y:S01]  /*18550*/  BSSY B0, `(.L_x_12529) ;  /* 0x0000037000007945 */ /* 0x000fe20003800000 */
[----:B------:R-:W-:Y:S02]  /*18560*/  LOP3.LUT R23, R7, 0xff, RZ, 0xc0, !PT ;  /* 0x000000ff07177812 */ /* 0x000fe400078ec0ff */
[----:B---3--:R-:W-:-:S13]  /*18570*/  ISETP.NE.AND P0, PT, R3, 0x1, PT ;  /* 0x000000010300780c */ /* 0x008fda0003f05270 */
[----:B------:R-:W3:Y:S08]  /*18580*/  @P0 LDC R3, c[0x0][0x44c] ;  /* 0x00011300ff030b82 */ /* 0x000ef00000000800 */
[----:B----4-:R-:W4:Y:S01]  /*18590*/  @P0 LDC R5, c[0x0][0x450] ;  /* 0x00011400ff050b82 */ /* 0x010f220000000800 */
[----:B--2---:R-:W-:Y:S02]  /*185a0*/  @P1 IMAD.IADD R9, R4, 0x1, -R2 ;  /* 0x0000000104091824 */ /* 0x004fe400078e0a02 */
[----:B------:R-:W-:-:S04]  /*185b0*/  IMAD R2, R25, 0xc0, RZ ;  /* 0x000000c019027824 */ /* 0x000fc800078e02ff */
[----:B------:R-:W-:-:S04]  /*185c0*/  VIADD R2, R2, 0xbf ;  /* 0x000000bf02027836 */ /* 0x000fc80000000000 */
[----:B---3--:R-:W-:-:S05]  /*185d0*/  @P0 IMAD.HI.U32 R3, R2, R3, RZ ;  /* 0x0000000302030227 */ /* 0x008fca00078e00ff */
[----:B----4-:R-:W-:Y:S01]  /*185e0*/  @P0 SHF.R.U32.HI R2, RZ, R5, R3 ;  /* 0x00000005ff020219 */ /* 0x010fe20000011603 */
[----:B------:R-:W-:-:S05]  /*185f0*/  IMAD.IADD R3, R6, 0x1, R9 ;  /* 0x0000000106037824 */ /* 0x000fca00078e0209 */
[----:B------:R2:W-:Y:S01]  /*18600*/  STL [R1+0x20], R3 ;  /* 0x0000200301007387 */ /* 0x0005e20000100800 */
[----:B------:R-:W-:-:S05]  /*18610*/  IADD3 R20, R3, 0x80, -R8 ;  /* 0x0000008003147810 */ /* 0x000fca0007ffe808 */
[----:B------:R-:W-:Y:S02]  /*18620*/  IMAD.IADD R2, R20, 0x1, R2 ;  /* 0x0000000114027824 */ /* 0x000fe400078e0202 */
[----:B--2---:R-:W-:-:S05]  /*18630*/  VIADD R3, R3, 0x7f ;  /* 0x0000007f03037836 */ /* 0x004fca0000000000 */
[----:B------:R-:W-:-:S04]  /*18640*/  SHF.R.S32.HI R4, RZ, 0x1f, R3 ;  /* 0x0000001fff047819 */ /* 0x000fc80000011403 */
[----:B------:R-:W-:Y:S02]  /*18650*/  LEA.HI R4, R4, R3, RZ, 0x7 ;  /* 0x0000000304047211 */ /* 0x000fe400078f38ff */
[----:B------:R-:W-:Y:S02]  /*18660*/  SHF.R.S32.HI R3, RZ, 0x1f, R2 ;  /* 0x0000001fff037819 */ /* 0x000fe40000011402 */
[----:B------:R-:W-:Y:S02]  /*18670*/  SHF.R.S32.HI R21, RZ, 0x7, R4 ;  /* 0x00000007ff157819 */ /* 0x000fe40000011404 */
[----:B------:R-:W-:Y:S02]  /*18680*/  LEA.HI R3, R3, R2, RZ, 0x7 ;  /* 0x0000000203037211 */ /* 0x000fe400078f38ff */
[----:B------:R-:W-:Y:S02]  /*18690*/  SHF.R.U32.HI R4, RZ, 0x10, R7 ;  /* 0x00000010ff047819 */ /* 0x000fe40000011607 */
[----:B------:R-:W-:-:S02]  /*186a0*/  SHF.R.S32.HI R3, RZ, 0x7, R3 ;  /* 0x00000007ff037819 */ /* 0x000fc40000011403 */
[----:B------:R-:W-:Y:S02]  /*186b0*/  MOV R2, RZ ;  /* 0x000000ff00027202 */ /* 0x000fe40000000f00 */
[----:B------:R-:W-:-:S04]  /*186c0*/  VIMNMX R5, R21, R3, PT ;  /* 0x0000000315057248 */ /* 0x000fc80003fe0100 */
[----:B------:R-:W-:-:S13]  /*186d0*/  ISETP.GE.AND P0, PT, R5, 0x1, PT ;  /* 0x000000010500780c */ /* 0x000fda0003f06270 */
[----:B------:R-:W-:Y:S05]  /*186e0*/  @!P0 BRA `(.L_x_12530) ;  /* 0x0000000000748947 */ /* 0x000fea0003800000 */
[----:B------:R-:W-:Y:S01]  /*186f0*/  ISETP.NE.AND P0, PT, R4, RZ, PT ;  /* 0x000000ff0400720c */ /* 0x000fe20003f05270 */
[----:B------:R-:W-:-:S03]  /*18700*/  ULDC UR4, c[0x0][0x9f0] ;  /* 0x00027c0000047ab9 */ /* 0x000fc60000000800 */
[----:B------:R-:W-:-:S04]  /*18710*/  SEL R7, R4, UR4, P0 ;  /* 0x0000000404077c07 */ /* 0x000fc80008000000 */
[----:B01----:R-:W-:Y:S02]  /*18720*/  IABS R8, R7 ;  /* 0x0000000700087213 */ /* 0x003fe40000000000 */
        /* <DEDUP_REMOVED lines=24> */
[----:B------:R-:W-:-:S07]  /*188b0*/  @!P2 LOP3.LUT R2, RZ, R7, RZ, 0x33, !PT ;  /* 0x00000007ff02a212 */ /* 0x000fce00078e33ff */
.L_x_12530:
[----:B------:R-:W-:Y:S05]  /*188c0*/  BSYNC B0 ;  /* 0x0000000000007941 */ /* 0x000fea0003800000 */
.L_x_12529:
        /* <DEDUP_REMOVED lines=20> */
[----:B------:R-:W2:Y:S02]  /*18a10*/  S2R R6, SR_TID.X ;  /* 0x0000000000067919 */ /* 0x000ea40000002100 */
[----:B--2---:R-:W-:-:S04]  /*18a20*/  SHF.R.U32.HI R6, RZ, 0x5, R6 ;  /* 0x00000005ff067819 */ /* 0x004fc80000011606 */
[----:B------:R-:W-:-:S05]  /*18a30*/  LOP3.LUT R6, R6, 0x3, RZ, 0xc0, !PT ;  /* 0x0000000306067812 */ /* 0x000fca00078ec0ff */
[----:B------:R2:W3:Y:S02]  /*18a40*/  SHFL.IDX PT, R14, R6, RZ, 0x1f ;  /* 0x00001fff060e7589 */ /* 0x0004e400000e0000 */
.L_x_12698:
[----:B---3--:R-:W-:Y:S02]  /*18a50*/  ISETP.NE.AND P0, PT, R14, RZ, PT ;  /* 0x000000ff0e00720c */ /* 0x008fe40003f05270 */
[----:B------:R-:W-:-:S11]  /*18a60*/  PLOP3.LUT P6, PT, PT, PT, PT, 0x8, 0x0 ;  /* 0x000000000000781c */ /* 0x000fd60003fce170 */
[----:B------:R-:W-:Y:S05]  /*18a70*/  @P0 BRA `(.L_x_12534) ;  /* 0x00000000000c0947 */ /* 0x000fea0003800000 */
[----:B------:R-:W-:-:S03]  /*18a80*/  UMOV UR4, 0xffffffff ;  /* 0xffffffff00047882 */ /* 0x000fc60000000000 */
[----:B------:R-:W-:Y:S05]  /*18a90*/  BRA.DIV UR4, `(.L_x_12535) ;  /* 0x0000007204507947 */ /* 0x000fea000b800000 */
[----:B------:R-:W-:-:S13]  /*18aa0*/  ELECT P6, URZ, PT ;  /* 0x00000000003f782f */ /* 0x000fda00038c0000 */
.L_x_12534:
[----:B--2---:R-:W2:Y:S01]  /*18ab0*/  LDL R6, [R1+0x4c] ;  /* 0x00004c0001067983 */ /* 0x004ea20000100800 */
[----:B------:R-:W-:Y:S01]  /*18ac0*/  BSSY B1, `(.L_x_12536) ;  /* 0x0000008000017945 */ /* 0x000fe20003800000 */
[----:B--2---:R-:W-:-:S05]  /*18ad0*/  VIADD R6, R6, 0x1 ;  /* 0x0000000106067836 */ /* 0x004fca0000000000 */
[----:B------:R-:W-:-:S04]  /*18ae0*/  LEA.HI R7, R6, R6, RZ, 0x1 ;  /* 0x0000000606077211 */ /* 0x000fc800078f08ff */
[----:B------:R-:W-:-:S05]  /*18af0*/  LOP3.LUT R7, R7, 0xfffffffe, RZ, 0xc0, !PT ;  /* 0xfffffffe07077812 */ /* 0x000fca00078ec0ff */
[----:B------:R-:W-:-:S05]  /*18b00*/  IMAD.IADD R6, R6, 0x1, -R7 ;  /* 0x0000000106067824 */ /* 0x000fca00078e0a07 */
[----:B------:R-:W-:-:S04]  /*18b10*/  SHF.L.U32 R6, R6, 0x1f, RZ ;  /* 0x0000001f06067819 */ /* 0x000fc800000006ff */
[----:B------:R-:W2:Y:S02]  /*18b20*/  SYNCS.PHASECHK.TRANS64.TRYWAIT P0, [R16+URZ+0x2d820], R6 ;  /* 0x02d82006100075a7 */ /* 0x000ea4000800017f */
[----:B--2---:R-:W-:Y:S05]  /*18b30*/  @!P0 BRA `(.L_x_12537) ;  /* 0x0000007000488947 */ /* 0x004fea0003800000 */
.L_x_12701:
[----:B------:R-:W-:Y:S05]  /*18b40*/  BSYNC B1 ;  /* 0x0000000000017941 */ /* 0x000fea0003800000 */
.L_x_12536:
[----:B------:R-:W-:Y:S04]  /*18b50*/  BSSY B1, `(.L_x_12538) ;  /* 0x000008c000017945 */ /* 0x000fe80003800000 */
[----:B------:R-:W-:Y:S05]  /*18b60*/  @!P6 BRA `(.L_x_12539) ;  /* 0x000000080028e947 */ /* 0x000fea0003800000 */
[----:B01----:R-:W3:Y:S01]  /*18b70*/  LDL R8, [R1+0x4] ;  /* 0x0000040001087983 */ /* 0x003ee20000100800 */
[----:B------:R-:W-:Y:S01]  /*18b80*/  IMAD R9, R29, 0x8, R16 ;  /* 0x000000081d097824 */ /* 0x000fe200078e0210 */
[----:B------:R-:W0:Y:S01]  /*18b90*/  S2R R7, SR_TID.X ;  /* 0x0000000000077919 */ /* 0x000e220000002100 */
[----:B------:R-:W-:Y:S01]  /*18ba0*/  BSSY B2, `(.L_x_12540) ;  /* 0x0000006000027945 */ /* 0x000fe20003800000 */
[----:B0-----:R-:W-:-:S04]  /*18bb0*/  LOP3.LUT R7, R7, 0x7f, RZ, 0xc0, !PT ;  /* 0x0000007f07077812 */ /* 0x001fc800078ec0ff */
[----:B------:R-:W-:Y:S02]  /*18bc0*/  ISETP.NE.AND P1, PT, R7, RZ, PT ;  /* 0x000000ff0700720c */ /* 0x000fe40003f25270 */
[----:B---3--:R-:W-:-:S04]  /*18bd0*/  SHF.L.U32 R11, R8, 0x1f, RZ ;  /* 0x0000001f080b7819 */ /* 0x008fc800000006ff */
[----:B------:R-:W0:Y:S02]  /*18be0*/  SYNCS.PHASECHK.TRANS64.TRYWAIT P0, [R9+URZ+0x2d8a0], R11 ;  /* 0x02d8a00b090075a7 */ /* 0x000e24000800017f */
[----:B0-----:R-:W-:Y:S05]  /*18bf0*/  @!P0 BRA `(.L_x_12541) ;  /* 0x00000070002c8947 */ /* 0x001fea0003800000 */
.L_x_12702:
[----:B------:R-:W-:Y:S05]  /*18c00*/  BSYNC B2 ;  /* 0x0000000000027941 */ /* 0x000fea0003800000 */
.L_x_12540:
[----:B------:R-:W-:Y:S04]  /*18c10*/  BSSY B2, `(.L_x_12542) ;  /* 0x0000009000027945 */ /* 0x000fe80003800000 */
[----:B------:R-:W-:Y:S05]  /*18c20*/  @P1 BRA `(.L_x_12543) ;  /* 0x00000000001c1947 */ /* 0x000fea0003800000 */
[----:B--2---:R-:W1:Y:S02]  /*18c30*/  S2R R6, SR_TID.X ;  /* 0x0000000000067919 */ /* 0x004e640000002100 */
[----:B-1----:R-:W-:Y:S01]  /*18c40*/  LOP3.LUT R7, R6, 0x1f, RZ, 0xc0, !PT ;  /* 0x0000001f06077812 */ /* 0x002fe200078ec0ff */
[----:B------:R-:W-:-:S03]  /*18c50*/  IMAD.MOV.U32 R6, RZ, RZ, 0x6000 ;  /* 0x00006000ff067424 */ /* 0x000fc600078e00ff */
[----:B------:R-:W-:Y:S01]  /*18c60*/  ISETP.NE.AND P0, PT, R7, RZ, PT ;  /* 0x000000ff0700720c */ /* 0x000fe20003f05270 */
[----:B------:R1:W-:-:S12]  /*18c70*/  SYNCS.ARRIVE.TRANS64 RZ, [R9+URZ+0x2d890], R6 ;  /* 0x02d8900609ff79a7 */ /* 0x0003d8000800003f */
[----:B-1----:R-:W-:Y:S05]  /*18c80*/  @!P0 BRA `(.L_x_12543) ;  /* 0x0000000000048947 */ /* 0x002fea0003800000 */
[----:B------:R-:W-:Y:S01]  /*18c90*/  BPT.TRAP 0x1 ;  /* 0x000000040000795c */ /* 0x000fe20000300000 */
.L_x_12543:
[----:B------:R-:W-:Y:S05]  /*18ca0*/  BSYNC B2 ;  /* 0x0000000000027941 */ /* 0x000fea0003800000 */
.L_x_12542:
[----:B------:R-:W-:Y:S01]  /*18cb0*/  MOV R14, RZ ;  /* 0x000000ff000e7202 */ /* 0x000fe20000000f00 */
[----:B------:R-:W-:Y:S01]  /*18cc0*/  IMAD R7, R5, 0x80, R0 ;  /* 0x0000008005077824 */ /* 0x000fe200078e0200 */
[----:B------:R-:W-:Y:S01]  /*18cd0*/  UIADD3 UR4, UP0, UR42, 0x570, URZ ;  /* 0x000005702a047890 */ /* 0x000fe2000ff1e03f */
[----:B------:R-:W-:Y:S01]  /*18ce0*/  IMAD R8, R29, 0x6000, R16 ;  /* 0x000060001d087824 */ /* 0x000fe200078e0210 */
[----:B------:R-:W-:Y:S01]  /*18cf0*/  R2UR UR10, R14 ;  /* 0x000000000e0a72ca */ /* 0x000fe200000e0000 */
[----:B------:R-:W-:Y:S01]  /*18d00*/  VIADD R7, R7, 0xffffff80 ;  /* 0xffffff8007077836 */ /* 0x000fe20000000000 */
[----:B------:R-:W-:Y:S01]  /*18d10*/  PLOP3.LUT P0, PT, PT, PT, PT, 0x80, 0x0 ;  /* 0x000000000000781c */ /* 0x000fe20003f0f070 */
[----:B--2---:R-:W-:Y:S01]  /*18d20*/  VIADD R6, R9, 0x2d890 ;  /* 0x0002d89009067836 */ /* 0x004fe20000000000 */
[----:B------:R-:W-:Y:S01]  /*18d30*/  UIADD3.X UR5, URZ, UR43, URZ, UP0, !UPT ;  /* 0x0000002b3f057290 */ /* 0x000fe200087fe43f */
[----:B------:R-:W-:Y:S01]  /*18d40*/  VIADD R10, R8, 0x15400 ;  /* 0x00015400080a7836 */ /* 0x000fe20000000000 */
[----:B------:R-:W-:Y:S01]  /*18d50*/  UMOV UR6, 0x0 ;  /* 0x0000000000067882 */ /* 0x000fe20000000000 */
[----:B------:R-:W-:-:S09]  /*18d60*/  UMOV UR7, 0x12f00000 ;  /* 0x12f0000000077882 */ /* 0x000fd20000000000 */
.L_x_12544:
        /* <DEDUP_REMOVED lines=16> */
.L_x_12545:
        /* <DEDUP_REMOVED lines=16> */
.L_x_12546:
        /* <DEDUP_REMOVED lines=13> */
.L_x_12703:
[----:B------:R-:W-:Y:S05]  /*19040*/  BSYNC B2 ;  /* 0x0000000000027941 */ /* 0x000fea0003800000 */
.L_x_12547:
[----:B------:R-:W-:Y:S01]  /*19050*/  BSSY B2, `(.L_x_12549) ;  /* 0x000000b000027945 */ /* 0x000fe20003800000 */
[----:B------:R-:W-:Y:S01]  /*19060*/  MOV R10, 0x0 ;  /* 0x00000000000a7802 */ /* 0x000fe20000000f00 */
[----:B01----:R-:W-:Y:S02]  /*19070*/  IMAD.MOV.U32 R11, RZ, RZ, 0x12f00000 ;  /* 0x12f00000ff0b7424 */ /* 0x003fe400078e00ff */
[----:B------:R-:W-:Y:S05]  /*19080*/  @P1 BRA `(.L_x_12550) ;  /* 0x00000000001c1947 */ /* 0x000fea0003800000 */
[----:B------:R-:W0:Y:S02]  /*19090*/  S2R R6, SR_TID.X ;  /* 0x0000000000067919 */ /* 0x000e240000002100 */
[----:B0-----:R-:W-:Y:S01]  /*190a0*/  LOP3.LUT R15, R6, 0x1f, RZ, 0xc0, !PT ;  /* 0x0000001f060f7812 */ /* 0x001fe200078ec0ff */
[----:B------:R-:W-:-:S03]  /*190b0*/  IMAD.MOV.U32 R6, RZ, RZ, 0x6000 ;  /* 0x00006000ff067424 */ /* 0x000fc600078e00ff */
[----:B------:R-:W-:Y:S01]  /*190c0*/  ISETP.NE.AND P0, PT, R15, RZ, PT ;  /* 0x000000ff0f00720c */ /* 0x000fe20003f05270 */
[----:B------:R0:W-:-:S12]  /*190d0*/  SYNCS.ARRIVE.TRANS64 RZ, [R9+URZ+0x2d8b0], R6 ;  /* 0x02d8b00609ff79a7 */ /* 0x0001d8000800003f */
[----:B0-----:R-:W-:Y:S05]  /*190e0*/  @!P0 BRA `(.L_x_12550) ;  /* 0x0000000000048947 */ /* 0x001fea0003800000 */
[----:B------:R-:W-:Y:S01]  /*190f0*/  BPT.TRAP 0x1 ;  /* 0x000000040000795c */ /* 0x000fe20000300000 */
.L_x_12550:
[----:B------:R-:W-:Y:S05]  /*19100*/  BSYNC B2 ;  /* 0x0000000000027941 */ /* 0x000fea0003800000 */
.L_x_12549:
        /* <DEDUP_REMOVED lines=8> */
.L_x_12551:
        /* <DEDUP_REMOVED lines=15> */
.L_x_12552:
        /* <DEDUP_REMOVED lines=15> */
.L_x_12553:
        /* <DEDUP_REMOVED lines=9> */
[----:B---3--:R-:W-:Y:S05]  /*19400*/  @P0 BRA.U.ANY `(.L_x_12553) ;  /* 0xfffffffd00d80947 */ /* 0x008fea000393ffff */
.L_x_12539:
[----:B------:R-:W-:Y:S05]  /*19410*/  BSYNC B1 ;  /* 0x0000000000017941 */ /* 0x000fea0003800000 */
.L_x_12538:
[----:B--2---:R-:W2:Y:S01]  /*19420*/  LDL.LU R6, [R1+0x4] ;  /* 0x0000040001067983 */ /* 0x004ea20000300800 */
[----:B------:R-:W-:Y:S01]  /*19430*/  VIADD R29, R29, 0x1 ;  /* 0x000000011d1d7836 */ /* 0x000fe20000000000 */
[----:B------:R-:W-:Y:S01]  /*19440*/  PLOP3.LUT P0, PT, PT, PT, PT, 0x8, 0x0 ;  /* 0x000000000000781c */ /* 0x000fe20003f0e170 */
[----:B0-----:R-:W-:-:S03]  /*19450*/  VIADD R10, R5, 0xfffffffe ;  /* 0xfffffffe050a7836 */ /* 0x001fc60000000000 */
[C---:B------:R-:W-:Y:S02]  /*19460*/  ISETP.NE.AND P1, PT, R29.reuse, 0x2, PT ;  /* 0x000000021d00780c */ /* 0x040fe40003f25270 */
[----:B------:R-:W-:Y:S02]  /*19470*/  ISETP.GE.AND P2, PT, R10, R3, PT ;  /* 0x000000030a00720c */ /* 0x000fe40003f46270 */
[----:B------:R-:W-:Y:S02]  /*19480*/  SEL R5, RZ, 0x1, P1 ;  /* 0x00000001ff057807 */ /* 0x000fe40000800000 */
[----:B------:R-:W-:Y:S02]  /*19490*/  SEL R29, R29, RZ, P1 ;  /* 0x000000ff1d1d7207 */ /* 0x000fe40000800000 */
[----:B--2---:R-:W-:-:S05]  /*194a0*/  LOP3.LUT R6, R6, R5, RZ, 0x3c, !PT ;  /* 0x0000000506067212 */ /* 0x004fca00078e3cff */
[----:B------:R2:W-:Y:S02]  /*194b0*/  STL [R1+0x4], R6 ;  /* 0x0000040601007387 */ /* 0x0005e40000100800 */
[----:B------:R-:W-:Y:S05]  /*194c0*/  @!P2 BRA `(.L_x_12532) ;  /* 0x00000008005ca947 */ /* 0x000fea0003800000 */
.L_x_12570:
[----:B------:R-:W-:Y:S05]  /*194d0*/  YIELD ;  /* 0x0000000000007946 */ /* 0x000fea0003800000 */
[----:B------:R-:W-:Y:S04]  /*194e0*/  BSSY B1, `(.L_x_12554) ;  /* 0x000008b000017945 */ /* 0x000fe80003800000 */
[----:B---3--:R-:W-:Y:S05]  /*194f0*/  @!P6 BRA `(.L_x_12555) ;  /* 0x000000080024e947 */ /* 0x008fea0003800000 */
[----:B--2---:R-:W1:Y:S01]  /*19500*/  LDL R6, [R1+0x4] ;  /* 0x0000040001067983 */ /* 0x004e620000100800 */
[----:B------:R-:W-:Y:S01]  /*19510*/  LEA R9, R29, R16, 0x3 ;  /* 0x000000101d097211 */ /* 0x000fe200078e18ff */
[----:B------:R-:W0:Y:S01]  /*19520*/  S2R R5, SR_TID.X ;  /* 0x0000000000057919 */ /* 0x000e220000002100 */
[----:B------:R-:W-:Y:S01]  /*19530*/  BSSY B2, `(.L_x_12556) ;  /* 0x0000006000027945 */ /* 0x000fe20003800000 */
[----:B0-----:R-:W-:-:S04]  /*19540*/  LOP3.LUT R5, R5, 0x7f, RZ, 0xc0, !PT ;  /* 0x0000007f05057812 */ /* 0x001fc800078ec0ff */
[----:B------:R-:W-:Y:S02]  /*19550*/  ISETP.NE.AND P2, PT, R5, RZ, PT ;  /* 0x000000ff0500720c */ /* 0x000fe40003f45270 */
[----:B-1----:R-:W-:-:S04]  /*19560*/  SHF.L.U32 R8, R6, 0x1f, RZ ;  /* 0x0000001f06087819 */ /* 0x002fc800000006ff */
[----:B------:R-:W0:Y:S02]  /*19570*/  SYNCS.PHASECHK.TRANS64.TRYWAIT P1, [R9+URZ+0x2d8a0], R8 ;  /* 0x02d8a008090075a7 */ /* 0x000e24000802017f */
[----:B0-----:R-:W-:Y:S05]  /*19580*/  @!P1 BRA `(.L_x_12557) ;  /* 0x0000006400f09947 */ /* 0x001fea0003800000 */
.L_x_12704:
[----:B------:R-:W-:Y:S05]  /*19590*/  BSYNC B2 ;  /* 0x0000000000027941 */ /* 0x000fea0003800000 */
.L_x_12556:
[----:B------:R-:W-:Y:S04]  /*195a0*/  BSSY B2, `(.L_x_12558) ;  /* 0x0000009000027945 */ /* 0x000fe80003800000 */
[----:B------:R-:W-:Y:S05]  /*195b0*/  @P2 BRA `(.L_x_12559) ;  /* 0x00000000001c2947 */ /* 0x000fea0003800000 */
[----:B------:R-:W1:Y:S02]  /*195c0*/  S2R R5, SR_TID.X ;  /* 0x0000000000057919 */ /* 0x000e640000002100 */
[----:B-1----:R-:W-:Y:S01]  /*195d0*/  LOP3.LUT R6, R5, 0x1f, RZ, 0xc0, !PT ;  /* 0x0000001f05067812 */ /* 0x002fe200078ec0ff */
[----:B------:R-:W-:-:S03]  /*195e0*/  IMAD.MOV.U32 R5, RZ, RZ, 0x6000 ;  /* 0x00006000ff057424 */ /* 0x000fc600078e00ff */
[----:B------:R-:W-:Y:S01]  /*195f0*/  ISETP.NE.AND P1, PT, R6, RZ, PT ;  /* 0x000000ff0600720c */ /* 0x000fe20003f25270 */
[----:B------:R1:W-:-:S12]  /*19600*/  SYNCS.ARRIVE.TRANS64 RZ, [R9+URZ+0x2d890], R5 ;  /* 0x02d8900509ff79a7 */ /* 0x0003d8000800003f */
[----:B-1----:R-:W-:Y:S05]  /*19610*/  @!P1 BRA `(.L_x_12559) ;  /* 0x0000000000049947 */ /* 0x002fea0003800000 */
[----:B------:R-:W-:Y:S01]  /*19620*/  BPT.TRAP 0x1 ;  /* 0x000000040000795c */ /* 0x000fe20000300000 */
.L_x_12559:
[----:B------:R-:W-:Y:S05]  /*19630*/  BSYNC B2 ;  /* 0x0000000000027941 */ /* 0x000fea0003800000 */
.L_x_12558:
        /* <DEDUP_REMOVED lines=11> */
.L_x_12560:
        /* <DEDUP_REMOVED lines=16> */
.L_x_12561:
        /* <DEDUP_REMOVED lines=16> */
.L_x_12562:
        /* <DEDUP_REMOVED lines=13> */
.L_x_12705:
[----:B------:R-:W-:Y:S05]  /*199c0*/  BSYNC B2 ;  /* 0x0000000000027941 */ /* 0x000fea0003800000 */
.L_x_12563:
        /* <DEDUP_REMOVED lines=11> */
.L_x_12566:
[----:B------:R-:W-:Y:S05]  /*19a80*/  BSYNC B2 ;  /* 0x0000000000027941 */ /* 0x000fea0003800000 */
.L_x_12565:
        /* <DEDUP_REMOVED lines=8> */
.L_x_12567:
        /* <DEDUP_REMOVED lines=15> */
.L_x_12568:
        /* <DEDUP_REMOVED lines=15> */
.L_x_12569:
        /* <DEDUP_REMOVED lines=10> */
.L_x_12555:
[----:B------:R-:W-:Y:S05]  /*19d90*/  BSYNC B1 ;  /* 0x0000000000017941 */ /* 0x000fea0003800000 */
.L_x_12554:
[----:B-1----:R-:W3:Y:S01]  /*19da0*/  LDL.LU R8, [R1+0x4] ;  /* 0x0000040001087983 */ /* 0x002ee20000300800 */
[----:B------:R-:W-:Y:S01]  /*19db0*/  VIADD R29, R29, 0x1 ;  /* 0x000000011d1d7836 */ /* 0x000fe20000000000 */
[C---:B------:R-:W-:Y:S02]  /*19dc0*/  ISETP.GT.AND P2, PT, R10.reuse, R3, PT ;  /* 0x000000030a00720c */ /* 0x040fe40003f44270 */
[----:B------:R-:W-:Y:S02]  /*19dd0*/  IADD3 R10, R10, -0x1, RZ ;  /* 0xffffffff0a0a7810 */ /* 0x000fe40007ffe0ff */
[----:B------:R-:W-:-:S04]  /*19de0*/  ISETP.NE.AND P1, PT, R29, 0x2, PT ;  /* 0x000000021d00780c */ /* 0x000fc80003f25270 */
[----:B------:R-:W-:Y:S02]  /*19df0*/  SEL R5, RZ, 0x1, P1 ;  /* 0x00000001ff057807 */ /* 0x000fe40000800000 */
[----:B------:R-:W-:Y:S02]  /*19e00*/  SEL R29, R29, RZ, P1 ;  /* 0x000000ff1d1d7207 */ /* 0x000fe40000800000 */
[----:B---3--:R-:W-:-:S05]  /*19e10*/  LOP3.LUT R8, R8, R5, RZ, 0x3c, !PT ;  /* 0x0000000508087212 */ /* 0x008fca00078e3cff */
[----:B------:R3:W-:Y:S01]  /*19e20*/  STL [R1+0x4], R8 ;  /* 0x0000040801007387 */ /* 0x0007e20000100800 */
[----:B------:R-:W-:Y:S05]  /*19e30*/  @P2 BRA `(.L_x_12570) ;  /* 0xfffffff400a42947 */ /* 0x000fea000383ffff */
.L_x_12532:
[----:B------:R-:W-:Y:S05]  /*19e40*/  BSYNC B0 ;  /* 0x0000000000007941 */ /* 0x000fea0003800000 */
.L_x_12531:
[----:B------:R-:W4:Y:S01]  /*19e50*/  LDC R0, c[0x0][0x448] ;  /* 0x00011200ff007b82 */ /* 0x000f220000000800 */
[----:B------:R-:W-:Y:S01]  /*19e60*/  IMAD.MOV.U32 R2, RZ, RZ, 0xc0 ;  /* 0x000000c0ff027424 */ /* 0x000fe200078e00ff */
[----:B------:R-:W-:Y:S01]  /*19e70*/  ISETP.NE.AND P2, PT, R4, RZ, PT ;  /* 0x000000ff0400720c */ /* 0x000fe20003f45270 */
[----:B------:R-:W-:Y:S05]  /*19e80*/  @!P0 WARPSYNC.ALL ;  /* 0x0000000000008948 */ /* 0x000fea0003800000 */
[----:B------:R-:W-:Y:S01]  /*19e90*/  IMAD R2, R25, R2, 0xbf ;  /* 0x000000bf19027424 */ /* 0x000fe200078e0202 */
[----:B------:R-:W-:Y:S06]  /*19ea0*/  BSSY B0, `(.L_x_12571) ;  /* 0x000002a000007945 */ /* 0x000fec0003800000 */
[----:B------:R-:W0:Y:S08]  /*19eb0*/  @!P2 LDC R4, c[0x0][0x9f0] ;  /* 0x00027c00ff04ab82 */ /* 0x000e300000000800 */
[----:B------:R-:W-:Y:S01]  /*19ec0*/  @!P0 BAR.SYNC.DEFER_BLOCKING 0xc, 0x200 ;  /* 0x0308000000008b1d */ /* 0x000fe20000010000 */
[----:B----4-:R-:W-:-:S13]  /*19ed0*/  ISETP.NE.AND P1, PT, R0, 0x1, PT ;  /* 0x000000010000780c */ /* 0x010fda0003f25270 */
[----:B------:R-:W4:Y:S08]  /*19ee0*/  @P1 LDC R0, c[0x0][0x44c] ;  /* 0x00011300ff001b82 */ /* 0x000f300000000800 */
[----:B------:R-:W5:Y:S01]  /*19ef0*/  @P1 LDC R3, c[0x0][0x450] ;  /* 0x00011400ff031b82 */ /* 0x000f620000000800 */
[----:B----4-:R-:W-:-:S05]  /*19f00*/  @P1 IMAD.HI.U32 R0, R2, R0, RZ ;  /* 0x0000000002001227 */ /* 0x010fca00078e00ff */
[----:B-----5:R-:W-:-:S05]  /*19f10*/  @P1 SHF.R.U32.HI R2, RZ, R3, R0 ;  /* 0x00000003ff021219 */ /* 0x020fca0000011600 */
[----:B------:R-:W-:-:S05]  /*19f20*/  IMAD.IADD R2, R20, 0x1, R2 ;  /* 0x0000000114027824 */ /* 0x000fca00078e0202 */
[----:B------:R-:W-:-:S04]  /*19f30*/  SHF.R.S32.HI R0, RZ, 0x1f, R2 ;  /* 0x0000001fff007819 */ /* 0x000fc80000011402 */
[----:B------:R-:W-:-:S04]  /*19f40*/  LEA.HI R0, R0, R2, RZ, 0x7 ;  /* 0x0000000200007211 */ /* 0x000fc800078f38ff */
[----:B------:R-:W-:-:S04]  /*19f50*/  SHF.R.S32.HI R0, RZ, 0x7, R0 ;  /* 0x00000007ff007819 */ /* 0x000fc80000011400 */
[----:B------:R-:W-:Y:S01]  /*19f60*/  VIMNMX R21, R21, R0, PT ;  /* 0x0000000015157248 */ /* 0x000fe20003fe0100 */
[----:B------:R-:W-:-:S03]  /*19f70*/  IMAD.MOV.U32 R0, RZ, RZ, RZ ;  /* 0x000000ffff007224 */ /* 0x000fc600078e00ff */
[----:B------:R-:W-:-:S13]  /*19f80*/  ISETP.GE.AND P1, PT, R21, 0x1, PT ;  /* 0x000000011500780c */ /* 0x000fda0003f26270 */
[----:B0-----:R-:W-:Y:S05]  /*19f90*/  @!P1 BRA `(.L_x_12572) ;  /* 0x0000000000689947 */ /* 0x001fea0003800000 */
[-C--:B------:R-:W-:Y:S02]  /*19fa0*/  IABS R0, R4.reuse ;  /* 0x0000000400007213 */ /* 0x080fe40000000000 */
        /* <DEDUP_REMOVED lines=25> */
.L_x_12572:
[----:B------:R-:W-:Y:S05]  /*1a140*/  BSYNC B0 ;  /* 0x0000000000007941 */ /* 0x000fea0003800000 */
.L_x_12571:
        /* <DEDUP_REMOVED lines=13> */
[----:B------:R-:W4:Y:S01]  /*1a220*/  LDC.64 R2, c[0x0][0xc60] ;  /* 0x00031800ff027b82 */ /* 0x000f220000000a00 */
[----:B------:R-:W0:Y:S02]  /*1a230*/  FLO.U32 R0, UR4 ;  /* 0x0000000400007d00 */ /* 0x000e2400080e0000 */
[----:B0-----:R-:W-:-:S06]  /*1a240*/  ISETP.EQ.U32.AND P0, PT, R0, R5, PT ;  /* 0x000000050000720c */ /* 0x001fcc0003f02070 */
[----:B------:R-:W4:Y:S07]  /*1a250*/  POPC R5, UR4 ;  /* 0x0000000400057d09 */ /* 0x000f2e0008000000 */
[----:B----4-:R-:W4:Y:S01]  /*1a260*/  @P0 ATOMG.E.ADD.STRONG.GPU PT, R3, desc[UR38][R2.64], R5 ;  /* 0x00000005020309a8 */ /* 0x010f2200081ee1e6 */
[----:B------:R-:W0:Y:S02]  /*1a270*/  S2R R4, SR_LTMASK ;  /* 0x0000000000047919 */ /* 0x000e240000003900 */
[----:B0-----:R-:W-:-:S04]  /*1a280*/  LOP3.LUT R4, R4, UR4, RZ, 0xc0, !PT ;  /* 0x0000000404047c12 */ /* 0x001fc8000f8ec0ff */
[----:B------:R-:W0:Y:S01]  /*1a290*/  POPC R7, R4 ;  /* 0x0000000400077309 */ /* 0x000e220000000000 */
[----:B----4-:R-:W0:Y:S02]  /*1a2a0*/  SHFL.IDX PT, R0, R3, R0, 0x1f ;  /* 0x00001f0003007589 */ /* 0x010e2400000e0000 */
[----:B0-----:R-:W-:Y:S01]  /*1a2b0*/  IADD3 R24, R0, UR37, R7 ;  /* 0x0000002500187c10 */ /* 0x001fe2000fffe007 */
[----:B------:R-:W-:Y:S06]  /*1a2c0*/  BRA `(.L_x_12575) ;  /* 0x0000003000c07947 */ /* 0x000fec0003800000 */
.L_x_12574:
        /* <DEDUP_REMOVED lines=12> */
[----:B--2---:R-:W-:Y:S02]  /*1a390*/  IMAD.U32 R6, RZ, RZ, UR8 ;  /* 0x00000008ff067e24 */ /* 0x004fe4000f8e00ff */
[----:B------:R-:W-:-:S02]  /*1a3a0*/  IMAD.U32 R7, RZ, RZ, UR9 ;  /* 0x00000009ff077e24 */ /* 0x000fc4000f8e00ff */
[----:B------:R-:W-:Y:S02]  /*1a3b0*/  IMAD.U32 R11, RZ, RZ, UR5 ;  /* 0x00000005ff0b7e24 */ /* 0x000fe4000f8e00ff */
[----:B-1-3--:R-:W-:Y:S02]  /*1a3c0*/  IMAD.MOV.U32 R8, RZ, RZ, 0x70 ;  /* 0x00000070ff087424 */ /* 0x00afe400078e00ff */
[----:B------:R-:W-:Y:S02]  /*1a3d0*/  IMAD.MOV.U32 R12, RZ, RZ, 0x1 ;  /* 0x00000001ff0c7424 */ /* 0x000fe400078e00ff */
[----:B------:R-:W-:-:S07]  /*1a3e0*/  IMAD.MOV.U32 R13, RZ, RZ, RZ ;  /* 0x000000ffff0d7224 */ /* 0x000fce00078e00ff */
[----:B------:R-:W-:-:S07]  /*1a3f0*/  LEPC R20, `(.L_x_12577) ;  /* 0x000000001014794e */ /* 0x000fce0000000000 */
[----:B0-----:R-:W-:Y:S05]  /*1a400*/  CALL.ABS.NOINC R2 ;  /* 0x0000000002007343 */ /* 0x001fea0003c00000 */
.L_x_12577:
[----:B------:R-:W-:Y:S05]  /*1a410*/  BSYNC B6 ;  /* 0x0000000000067941 */ /* 0x000fea0003800000 */
.L_x_12576:
        /* <DEDUP_REMOVED lines=12> */
[----:B--2---:R-:W-:Y:S02]  /*1a4e0*/  IMAD.U32 R6, RZ, RZ, UR8 ;  /* 0x00000008ff067e24 */ /* 0x004fe4000f8e00ff */
[----:B------:R-:W-:-:S02]  /*1a4f0*/  IMAD.U32 R10, RZ, RZ, UR4 ;  /* 0x00000004ff0a7e24 */ /* 0x000fc4000f8e00ff */
[----:B------:R-:W-:Y:S02]  /*1a500*/  IMAD.U32 R11, RZ, RZ, UR5 ;  /* 0x00000005ff0b7e24 */ /* 0x000fe4000f8e00ff */
[----:B-1-3--:R-:W-:Y:S02]  /*1a510*/  IMAD.MOV.U32 R8, RZ, RZ, 0x70 ;  /* 0x00000070ff087424 */ /* 0x00afe400078e00ff */
[----:B------:R-:W-:Y:S02]  /*1a520*/  IMAD.MOV.U32 R12, RZ, RZ, 0x1 ;  /* 0x00000001ff0c7424 */ /* 0x000fe400078e00ff */
[----:B0-----:R-:W-:-:S07]  /*1a530*/  IMAD.MOV.U32 R13, RZ, RZ, RZ ;  /* 0x000000ffff0d7224 */ /* 0x001fce00078e00ff */
[----:B------:R-:W-:-:S07]  /*1a540*/  LEPC R20, `(.L_x_12580) ;  /* 0x000000001014794e */ /* 0x000fce0000000000 */
[----:B----4-:R-:W-:Y:S05]  /*1a550*/  CALL.ABS.NOINC R2 ;  /* 0x0000000002007343 */ /* 0x010fea0003c00000 */
.L_x_12580:
        /* <DEDUP_REMOVED lines=15> */
.L_x_12579:
[----:B------:R-:W-:Y:S05]  /*1a650*/  BSYNC B6 ;  /* 0x0000000000067941 */ /* 0x000fea0003800000 */
.L_x_12578:
[----:B------:R-:W4:Y:S01]  /*1a660*/  LDL R20, [R1+0xc] ;  /* 0x00000c0001147983 */ /* 0x000f220000100800 */
[----:B------:R-:W-:Y:S01]  /*1a670*/  ULDC.64 UR4, c[0x0][0x9f8] ;  /* 0x00027e0000047ab9 */ /* 0x000fe20000000a00 */
[----:B------:R-:W-:Y:S01]  /*1a680*/  IMAD.MOV.U32 R23, RZ, RZ, R26 ;  /* 0x000000ffff177224 */ /* 0x000fe200078e001a */
[----:B------:R-:W-:Y:S01]  /*1a690*/  ISETP.NE.U32.AND P0, PT, RZ, UR4, PT ;  /* 0x00000004ff007c0c */ /* 0x000fe2000bf05070 */
[----:B------:R-:W2:Y:S01]  /*1a6a0*/  LDL R26, [R1+0x20] ;  /* 0x00002000011a7983 */ /* 0x000ea20000100800 */
[----:B------:R-:W0:Y:S02]  /*1a6b0*/  LDC R5, c[0x0][0x430] ;  /* 0x00010c00ff057b82 */ /* 0x000e240000000800 */
[----:B------:R-:W-:Y:S01]  /*1a6c0*/  ISETP.NE.AND.EX P0, PT, RZ, UR5, PT, P0 ;  /* 0x00000005ff007c0c */ /* 0x000fe2000bf05300 */
[----:B------:R-:W3:-:S12]  /*1a6d0*/  LDL R21, [R1+0x28] ;  /* 0x0000280001157983 */ /* 0x000ed80000100800 */
[----:B------:R-:W-:Y:S01]  /*1a6e0*/  @P0 IADD3 R2, P1, R19, UR4, RZ ;  /* 0x0000000413020c10 */ /* 0x000fe2000ff3e0ff */
[----:B------:R-:W1:Y:S01]  /*1a6f0*/  S2R R4, SR_TID.X ;  /* 0x0000000000047919 */ /* 0x000e620000002100 */
[----:B------:R-:W1:Y:S02]  /*1a700*/  S2R R0, SR_TID.X ;  /* 0x0000000000007919 */ /* 0x000e640000002100 */
[----:B------:R-:W-:Y:S01]  /*1a710*/  @P0 IADD3.X R3, R22, UR5, RZ, P1, !PT ;  /* 0x0000000516030c10 */ /* 0x000fe20008ffe4ff */
[----:B------:R-:W-:Y:S01]  /*1a720*/  VIADD R23, R23, 0xffffffff ;  /* 0xffffffff17177836 */ /* 0x000fe20000000000 */
[----:B------:R-:W-:Y:S01]  /*1a730*/  ULDC UR4, c[0x0][0x2f4] ;  /* 0x0000bd0000047ab9 */ /* 0x000fe20000000800 */
[----:B0-----:R-:W-:Y:S02]  /*1a740*/  ISETP.NE.AND P1, PT, R5, 0x1, PT ;  /* 0x000000010500780c */ /* 0x001fe40003f25270 */
[----:B----4-:R0:W4:Y:S01]  /*1a750*/  @P0 LDG.E R20, desc[UR38][R2.64] ;  /* 0x0000002602140981 */ /* 0x010122000c1e1900 */
        /* <DEDUP_REMOVED lines=8> */
[----:B------:R-:W2:Y:S01]  /*1a7e0*/  S2R R11, SR_TID.X ;  /* 0x00000000000b7919 */ /* 0x000ea20000002100 */
[----:B------:R-:W-:Y:S01]  /*1a7f0*/  LOP3.LUT R18, R18, 0xfffffff7, RZ, 0xc0, !PT ;  /* 0xfffffff712127812 */ /* 0x000fe200078ec0ff */
[----:B--2---:R-:W-:-:S05]  /*1a800*/  IMAD.SHL.U32 R11, R11, 0x8, RZ ;  /* 0x000000080b0b7824 */ /* 0x004fca00078e00ff */
[----:B------:R-:W-:-:S04]  /*1a810*/  LOP3.LUT R11, R11, 0x18, RZ, 0xc0, !PT ;  /* 0x000000180b0b7812 */ /* 0x000fc800078ec0ff */
[----:B------:R-:W-:Y:S01]  /*1a820*/  LOP3.LUT R12, R11, 0x20, RZ, 0xfc, !PT ;  /* 0x000000200b0c7812 */ /* 0x000fe200078efcff */
[----:B------:R-:W-:Y:S01]  /*1a830*/  UMOV UR5, 0xffffffff ;  /* 0xffffffff00057882 */ /* 0x000fe20000000000 */
[----:B----4-:R-:W-:Y:S01]  /*1a840*/  @P0 STL [R1+0xc], R20 ;  /* 0x00000c1401000387 */ /* 0x010fe20000100800 */
[C---:B------:R-:W-:Y:S01]  /*1a850*/  ISETP.GE.AND P0, PT, R0.reuse, R26, PT ;  /* 0x0000001a0000720c */ /* 0x040fe20003f06270 */
[----:B---3--:R-:W-:-:S04]  /*1a860*/  IMAD.IADD R0, R0, 0x1, R21 ;  /* 0x0000000100007824 */ /* 0x008fc800078e0215 */
        /* <DEDUP_REMOVED lines=12> */
[----:B------:R-:W-:Y:S01]  /*1a930*/  IMAD.U32 R5, RZ, RZ, UR40 ;  /* 0x00000028ff057e24 */ /* 0x000fe2000f8e00ff */
[----:B------:R0:W-:Y:S01]  /*1a940*/  STL [R1+0x2c], R8 ;  /* 0x00002c0801007387 */ /* 0x0001e20000100800 */
[----:B------:R-:W-:-:S03]  /*1a950*/  @!P0 IMAD.IADD R0, R7, 0x1, R0 ;  /* 0x0000000107008824 */ /* 0x000fc600078e0200 */
        /* <DEDUP_REMOVED lines=17> */
.L_x_12708:
[----:B------:R-:W-:Y:S05]  /*1aa70*/  @!P2 BRA `(.L_x_12582) ;  /* 0x000000000004a947 */ /* 0x000fea0003800000 */
[----:B------:R-:W-:Y:S01]  /*1aa80*/  BPT.TRAP 0x1 ;  /* 0x000000040000795c */ /* 0x000fe20000300000 */
.L_x_12582:
        /* <DEDUP_REMOVED lines=24> */
.L_x_12709:
[----:B------:R-:W-:Y:S05]  /*1ac10*/  BSYNC B0 ;  /* 0x0000000000007941 */ /* 0x000fea0003800000 */
.L_x_12583:
        /* <DEDUP_REMOVED lines=16> */
[----:B------:R-:W-:-:S03]  /*1ad20*/  ULDC.64 UR4, c[0x0][0x308] ;  /* 0x0000c20000047ab9 */ /* 0x000fc60000000a00 */
[----:B------:R-:W-:Y:S02]  /*1ad30*/  IMAD.IADD R3, R5, 0x1, R2 ;  /* 0x0000000105037824 */ /* 0x000fe400078e0202 */
        /* <DEDUP_REMOVED lines=53> */
.L_x_12719:
        /* <DEDUP_REMOVED lines=12> */
.L_x_12586:
        /* <DEDUP_REMOVED lines=11> */
.L_x_12587:
[----:B01----:R0:W5:Y:S01]  /*1b200*/  LDL.LU R4, [R1+0x34] ;  /* 0x0000340001047983 */ /* 0x0031620000300800 */
[----:B------:R0:W-:Y:S03]  /*1b210*/  SYNCS.ARRIVE.TRANS64.A1T0 RZ, [R0+URZ+0x2d830], RZ ;  /* 0x02d830ff00ff79a7 */ /* 0x0001e6000810003f */
[----:B------:R0:W5:Y:S04]  /*1b220*/  LDL.LU R6, [R1+0x8] ;  /* 0x0000080001067983 */ /* 0x0001680000300800 */
[----:B------:R0:W5:Y:S02]  /*1b230*/  LDL.LU R3, [R1+0x48] ;  /* 0x0000480001037983 */ /* 0x0001640000300800 */
[----:B------:R-:W-:Y:S05]  /*1b240*/  WARPSYNC.ALL ;  /* 0x0000000000007948 */ /* 0x000fea0003800000 */
[----:B------:R-:W-:Y:S01]  /*1b250*/  ULDC.64 UR4, c[0x0][0x298] ;  /* 0x0000a60000047ab9 */ /* 0x000fe20000000a00 */
[----:B------:R-:W-:Y:S01]  /*1b260*/  ULDC.64 UR6, c[0x0][0xa00] ;  /* 0x0002800000067ab9 */ /* 0x000fe20000000a00 */
[----:B0-----:R-:W-:Y:S01]  /*1b270*/  VIADD R0, R16, 0xc400 ;  /* 0x0000c40010007836 */ /* 0x001fe20000000000 */
[----:B------:R-:W-:Y:S01]  /*1b280*/  BAR.SYNC.DEFER_BLOCKING 0x8, 0x200 ;  /* 0x0208000000007b1d */ /* 0x000fe20000010000 */
[----:B------:R-:W-:-:S03]  /*1b290*/  ISETP.NE.U32.AND P0, PT, RZ, UR6, PT ;  /* 0x00000006ff007c0c */ /* 0x000fc6000bf05070 */
[----:B------:R-:W-:Y:S02]  /*1b2a0*/  LOP3.LUT P1, RZ, R0, 0x1bf, RZ, 0xc0, !PT ;  /* 0x000001bf00ff7812 */ /* 0x000fe4000782c0ff */
[----:B------:R-:W-:Y:S01]  /*1b2b0*/  ISETP.NE.AND.EX P0, PT, RZ, UR7, PT, P0 ;  /* 0x00000007ff007c0c */ /* 0x000fe2000bf05300 */
[----:B------:R-:W-:Y:S01]  /*1b2c0*/  BSSY B6, `(.L_x_12588) ;  /* 0x000001c000067945 */ /* 0x000fe20003800000 */
        /* <DEDUP_REMOVED lines=27> */
.L_x_12589:
[----:B------:R-:W-:Y:S05]  /*1b480*/  BSYNC B6 ;  /* 0x0000000000067941 */ /* 0x000fea0003800000 */
.L_x_12588:
        /* <DEDUP_REMOVED lines=53> */
[----:B------:R-:W0:Y:S01]  /*1b7e0*/  S2R R13, SR_TID.X ;  /* 0x00000000000d7919 */ /* 0x000e220000002100 */
[----:B------:R-:W-:-:S05]  /*1b7f0*/  IADD3 R7, -R6, RZ, RZ ;  /* 0x000000ff06077210 */ /* 0x000fca0007ffe1ff */
        /* <DEDUP_REMOVED lines=11> */
[C---:B0-----:R-:W-:Y:S02]  /*1b8b0*/  IMAD.SHL.U32 R11, R13.reuse, 0x8, RZ ;  /* 0x000000080d0b7824 */ /* 0x041fe400078e00ff */
[----:B------:R-:W-:-:S03]  /*1b8c0*/  IMAD.SHL.U32 R10, R13, 0x8, RZ ;  /* 0x000000080d0a7824 */ /* 0x000fc600078e00ff */
[----:B------:R-:W-:Y:S01]  /*1b8d0*/  LOP3.LUT R11, R11, 0x18, RZ, 0xc0, !PT ;  /* 0x000000180b0b7812 */ /* 0x000fe200078ec0ff */
[----:B------:R-:W-:Y:S01]  /*1b8e0*/  IMAD.IADD R6, R3, 0x1, R6 ;  /* 0x0000000103067824 */ /* 0x000fe200078e0206 */
        /* <DEDUP_REMOVED lines=73> */
.L_x_12732:
        /* <DEDUP_REMOVED lines=12> */
.L_x_12591:
        /* <DEDUP_REMOVED lines=18> */
.L_x_12733:
[----:B------:R-:W-:Y:S05]  /*1bf60*/  BSYNC B0 ;  /* 0x0000000000007941 */ /* 0x000fea0003800000 */
.L_x_12592:
[----:B------:R-:W1:Y:S04]  /*1bf70*/  LDL.LU R3, [R1+0x44] ;  /* 0x0000440001037983 */ /* 0x000e680000300800 */
[----:B------:R-:W2:Y:S01]  /*1bf80*/  LDL R2, [R1+0x24] ;  /* 0x0000240001027983 */ /* 0x000ea20000100800 */
[----:B------:R-:W-:Y:S01]  /*1bf90*/  BSSY B0, `(.L_x_12594) ;  /* 0x00000f1000007945 */ /* 0x000fe20003800000 */
[----:B-1----:R-:W-:-:S04]  /*1bfa0*/  IADD3 R0, R3, -0x2, RZ ;  /* 0xfffffffe03007810 */ /* 0x002fc80007ffe0ff */
        /* <DEDUP_REMOVED lines=14> */
.L_x_12608:
        /* <DEDUP_REMOVED lines=42> */
.L_x_12596:
[----:B------:R-:W-:Y:S01]  /*1c330*/  IMAD R5, R28, 0x8, R16 ;  /* 0x000000081c057824 */ /* 0x000fe200078e0210 */
[----:B------:R-:W-:Y:S01]  /*1c340*/  SHF.L.U32 R0, R2, 0x1f, RZ ;  /* 0x0000001f02007819 */ /* 0x000fe200000006ff */
[----:B------:R-:W-:Y:S03]  /*1c350*/  BSSY B1, `(.L_x_12597) ;  /* 0x0000003000017945 */ /* 0x000fe60003800000 */
[----:B------:R-:W0:Y:S02]  /*1c360*/  SYNCS.PHASECHK.TRANS64.TRYWAIT P0, [R5+URZ+0x2d840], R0 ;  /* 0x02d84000050075a7 */ /* 0x000e24000800017f */
[----:B0-----:R-:W-:Y:S05]  /*1c370*/  @!P0 BRA `(.L_x_12598) ;  /* 0x0000004800708947 */ /* 0x001fea0003800000 */
.L_x_12734:
[----:B------:R-:W-:Y:S05]  /*1c380*/  BSYNC B1 ;  /* 0x0000000000017941 */ /* 0x000fea0003800000 */
.L_x_12597:
        /* <DEDUP_REMOVED lines=52> */
.L_x_12744:
        /* <DEDUP_REMOVED lines=11> */
.L_x_12600:
        /* <DEDUP_REMOVED lines=11> */
.L_x_12601:
[----:B------:R1:W-:Y:S01]  /*1c830*/  SYNCS.ARRIVE.TRANS64.A1T0 RZ, [R5+URZ+0x2d830], RZ ;  /* 0x02d830ff05ff79a7 */ /* 0x0003e2000810003f */
[----:B------:R-:W-:Y:S05]  /*1c840*/  @!P5 BRA `(.L_x_12602) ;  /* 0x000000000004d947 */ /* 0x000fea0003800000 */
[----:B------:R-:W-:Y:S01]  /*1c850*/  BPT.TRAP 0x1 ;  /* 0x000000040000795c */ /* 0x000fe20000300000 */
.L_x_12602:
[----:B------:R-:W-:Y:S01]  /*1c860*/  SHF.L.U32 R2, R20, 0x1f, RZ ;  /* 0x0000001f14027819 */ /* 0x000fe200000006ff */
[----:B-1----:R-:W-:Y:S01]  /*1c870*/  IMAD R5, R10, 0x8, R16 ;  /* 0x000000080a057824 */ /* 0x002fe200078e0210 */
[----:B------:R-:W-:Y:S03]  /*1c880*/  BSSY B1, `(.L_x_12603) ;  /* 0x0000003000017945 */ /* 0x000fe60003800000 */
[----:B------:R-:W1:Y:S02]  /*1c890*/  SYNCS.PHASECHK.TRANS64.TRYWAIT P0, [R5+URZ+0x2d860], R2 ;  /* 0x02d86002050075a7 */ /* 0x000e64000800017f */
[----:B-1----:R-:W-:Y:S05]  /*1c8a0*/  @!P0 BRA `(.L_x_12604) ;  /* 0x00000048008c8947 */ /* 0x002fea0003800000 */
.L_x_12745:
[----:B------:R-:W-:Y:S05]  /*1c8b0*/  BSYNC B1 ;  /* 0x0000000000017941 */ /* 0x000fea0003800000 */
.L_x_12603:
        /* <DEDUP_REMOVED lines=45> */
.L_x_12755:
        /* <DEDUP_REMOVED lines=29> */
.L_x_12606:
        /* <DEDUP_REMOVED lines=12> */
.L_x_12607:
        /* <DEDUP_REMOVED lines=8> */
.L_x_12595:
[----:B------:R-:W-:Y:S05]  /*1cea0*/  BSYNC B0 ;  /* 0x0000000000007941 */ /* 0x000fea0003800000 */
.L_x_12594:
        /* <DEDUP_REMOVED lines=17> */
.L_x_12610:
[----:B------:R-:W-:Y:S05]  /*1cfc0*/  BSYNC B0 ;  /* 0x0000000000007941 */ /* 0x000fea0003800000 */
.L_x_12609:
[----:B------:R-:W-:-:S05]  /*1cfd0*/  IMAD.U32 R0, RZ, RZ, UR40 ;  /* 0x00000028ff007e24 */ /* 0x000fca000f8e00ff */
[----:B------:R-:W-:-:S13]  /*1cfe0*/  ISETP.NE.AND P0, PT, R0, 0x3, PT ;  /* 0x000000030000780c */ /* 0x000fda0003f05270 */
[----:B------:R-:W-:Y:S05]  /*1cff0*/  @!P0 BRA `(.L_x_12611) ;  /* 0x0000000000048947 */ /* 0x000fea0003800000 */
[----:B------:R-:W-:Y:S01]  /*1d000*/  BPT.TRAP 0x1 ;  /* 0x000000040000795c */ /* 0x000fe20000300000 */
.L_x_12611:
[----:B------:R-:W2:Y:S04]  /*1d010*/  LDL R3, [R1] ;  /* 0x0000000001037983 */ /* 0x000ea80000100800 */
[----:B------:R-:W3:Y:S01]  /*1d020*/  LDL.LU R2, [R1+0x20] ;  /* 0x0000200001027983 */ /* 0x000ee20000300800 */
[----:B------:R-:W-:Y:S01]  /*1d030*/  LEA R0, R28, R16, 0x3 ;  /* 0x000000101c007211 */ /* 0x000fe200078e18ff */
[----:B------:R-:W-:Y:S01]  /*1d040*/  BSSY B0, `(.L_x_12612) ;  /* 0x0000005000007945 */ /* 0x000fe20003800000 */
[----:B--2---:R-:W-:-:S04]  /*1d050*/  SHF.L.U32 R3, R3, 0x1f, RZ ;  /* 0x0000001f03037819 */ /* 0x004fc800000006ff */
[----:B------:R-:W1:Y:S01]  /*1d060*/  SYNCS.PHASECHK.TRANS64.TRYWAIT P0, [R0+URZ+0x2d860], R3 ;  /* 0x02d86003000075a7 */ /* 0x000e62000800017f */
[----:B---3--:R-:W-:Y:S01]  /*1d070*/  IMAD R6, R23, -0x80, R2 ;  /* 0xffffff8017067824 */ /* 0x008fe200078e0202 */
[----:B-1----:R-:W-:Y:S06]  /*1d080*/  @!P0 BRA `(.L_x_12613) ;  /* 0x00000048000c8947 */ /* 0x002fec0003800000 */
.L_x_12756:
[----:B------:R-:W-:Y:S05]  /*1d090*/  BSYNC B0 ;  /* 0x0000000000007941 */ /* 0x000fea0003800000 */
.L_x_12612:
        /* <DEDUP_REMOVED lines=51> */
.L_x_12766:
        /* <DEDUP_REMOVED lines=13> */
.L_x_12615:
        /* <DEDUP_REMOVED lines=11> */
.L_x_12616:
        /* <DEDUP_REMOVED lines=8> */
.L_x_12575:
[----:B------:R-:W-:Y:S05]  /*1d5d0*/  BSYNC B7 ;  /* 0x0000000000077941 */ /* 0x000fea0003800000 */
.L_x_12573:
[----:B------:R-:W-:-:S13]  /*1d5e0*/  LOP3.LUT P0, RZ, R18, 0x10, RZ, 0xc0, !PT ;  /* 0x0000001012ff7812 */ /* 0x000fda000780c0ff */
[----:B------:R-:W-:Y:S05]  /*1d5f0*/  @!P0 BRA `(.L_x_12617) ;  /* 0x0000000000248947 */ /* 0x000fea0003800000 */
[----:B------:R-:W-:Y:S05]  /*1d600*/  WARPSYNC.ALL ;  /* 0x0000000000007948 */ /* 0x000fea0003800000 */
[----:B------:R-:W4:Y:S08]  /*1d610*/  S2UR UR5, SR_CgaCtaId ;  /* 0x00000000000579c3 */ /* 0x000f300000008800 */
[----:B------:R-:W-:Y:S06]  /*1d620*/  BAR.SYNC.DEFER_BLOCKING 0x5, 0x200 ;  /* 0x0148000000007b1d */ /* 0x000fec0000010000 */
[----:B------:R-:W-:-:S02]  /*1d630*/  UMOV UR4, 0x400 ;  /* 0x0000040000047882 */ /* 0x000fc40000000000 */
[----:B----4-:R-:W-:-:S06]  /*1d640*/  ULEA UR4, UR5, UR4, 0x18 ;  /* 0x0000000405047291 */ /* 0x010fcc000f8ec03f */
[----:B------:R-:W-:-:S05]  /*1d650*/  IMAD.U32 R16, RZ, RZ, UR4 ;  /* 0x00000004ff107e24 */ /* 0x000fca000f8e00ff */
[----:B------:R4:W0:Y:S01]  /*1d660*/  LDS.128 R24, [R16+0x2d8d0] ;  /* 0x02d8d00010187984 */ /* 0x0008220000000c00 */
[----:B------:R-:W-:Y:S06]  /*1d670*/  BAR.ARV 0x4, 0x200 ;  /* 0x0108000000007b1d */ /* 0x000fec0000002000 */
[----:B------:R-:W-:Y:S05]  /*1d680*/  BRA `(.L_x_12618) ;  /* 0x0000000c00d87947 */ /* 0x000fea0003800000 */
.L_x_12617:
[----:B------:R-:W1:Y:S01]  /*1d690*/  S2R R0, SR_TID.X ;  /* 0x0000000000007919 */ /* 0x000e620000002100 */
[----:B------:R-:W-:Y:S01]  /*1d6a0*/  UMOV UR4, 0xffffffff ;  /* 0xffffffff00047882 */ /* 0x000fe20000000000 */
[----:B-1-3--:R-:W-:-:S04]  /*1d6b0*/  LOP3.LUT R8, R0, 0x1f, RZ, 0xc0, !PT ;  /* 0x0000001f00087812 */ /* 0x00afc800078ec0ff */
[----:B------:R-:W-:Y:S01]  /*1d6c0*/  ISETP.NE.AND P0, PT, R8, 0x1f, PT ;  /* 0x0000001f0800780c */ /* 0x000fe20003f05270 */
[----:B------:R-:W-:-:S12]  /*1d6d0*/  BRA.DIV UR4, `(.L_x_12619) ;  /* 0x0000004604fc7947 */ /* 0x000fd8000b800000 */
[----:B------:R-:W-:Y:S01]  /*1d6e0*/  IMAD.IADD R9, R27, 0x1, R8 ;  /* 0x000000011b097824 */ /* 0x000fe200078e0208 */
[----:B------:R-:W-:-:S04]  /*1d6f0*/  ULDC UR4, c[0x0][0xc3c] ;  /* 0x00030f0000047ab9 */ /* 0x000fc80000000800 */
[----:B------:R-:W-:-:S13]  /*1d700*/  ISETP.GE.OR P1, PT, R9, UR4, !P0 ;  /* 0x0000000409007c0c */ /* 0x000fda000c726670 */
[----:B0-----:R-:W0:Y:S08]  /*1d710*/  @!P1 LDC.64 R2, c[0x0][0xc80] ;  /* 0x00032000ff029b82 */ /* 0x001e300000000a00 */
[----:B------:R-:W1:Y:S01]  /*1d720*/  @!P1 LDC.64 R4, c[0x0][0xc78] ;  /* 0x00031e00ff049b82 */ /* 0x000e620000000a00 */
[----:B0-----:R-:W-:-:S05]  /*1d730*/  @!P1 IMAD.WIDE R2, R9, 0x4, R2 ;  /* 0x0000000409029825 */ /* 0x001fca00078e0202 */
[----:B------:R1:W3:Y:S02]  /*1d740*/  @!P1 LDG.E R7, desc[UR38][R2.64] ;  /* 0x0000002602079981 */ /* 0x0002e4000c1e1900 */
[----:B-1----:R-:W-:-:S05]  /*1d750*/  @!P1 IMAD.WIDE R2, R9, 0x4, R4 ;  /* 0x0000000409029825 */ /* 0x002fca00078e0204 */
[----:B------:R-:W4:Y:S01]  /*1d760*/  @!P1 LDG.E R4, desc[UR38][R2.64] ;  /* 0x0000002602049981 */ /* 0x000f22000c1e1900 */
[----:B------:R-:W-:Y:S01]  /*1d770*/  IMAD.MOV.U32 R25, RZ, RZ, RZ ;  /* 0x000000ffff197224 */ /* 0x000fe200078e00ff */
[C---:B------:R-:W-:Y:S01]  /*1d780*/  ISETP.GE.U32.AND P2, PT, R8.reuse, 0x2, PT ;  /* 0x000000020800780c */ /* 0x040fe20003f46070 */
[----:B------:R-:W-:Y:S01]  /*1d790*/  IMAD.MOV.U32 R5, RZ, RZ, RZ ;  /* 0x000000ffff057224 */ /* 0x000fe200078e00ff */
[C---:B------:R-:W-:Y:S01]  /*1d7a0*/  ISETP.GE.U32.AND P3, PT, R8.reuse, 0x4, PT ;  /* 0x000000040800780c */ /* 0x040fe20003f66070 */
[----:B------:R-:W-:Y:S01]  /*1d7b0*/  SHFL.IDX PT, R0, R24, RZ, 0x1f ;  /* 0x00001fff18007589 */ /* 0x000fe200000e0000 */
[C---:B------:R-:W-:Y:S02]  /*1d7c0*/  ISETP.GE.U32.AND P4, PT, R8.reuse, 0x8, PT ;  /* 0x000000080800780c */ /* 0x040fe40003f86070 */
[----:B------:R-:W-:Y:S01]  /*1d7d0*/  ISETP.GE.U32.AND P5, PT, R8, 0x10, PT ;  /* 0x000000100800780c */ /* 0x000fe20003fa6070 */
[----:B--2---:R0:W-:Y:S02]  /*1d7e0*/  SHFL.IDX PT, R6, R24, 0x1, 0x1f ;  /* 0x00201f0018067f89 */ /* 0x0041e400000e0000 */
[----:B0-----:R-:W-:-:S02]  /*1d7f0*/  IMAD.MOV.U32 R24, RZ, RZ, RZ ;  /* 0x000000ffff187224 */ /* 0x001fc400078e00ff */
[----:B---3--:R-:W-:Y:S02]  /*1d800*/  @!P1 IMAD.MOV.U32 R25, RZ, RZ, R7 ;  /* 0x000000ffff199224 */ /* 0x008fe400078e0007 */
[----:B----4-:R-:W-:Y:S01]  /*1d810*/  @!P1 IMAD.MOV.U32 R5, RZ, RZ, R4 ;  /* 0x000000ffff059224 */ /* 0x010fe200078e0004 */
[----:B------:R-:W-:-:S03]  /*1d820*/  ISETP.NE.AND P1, PT, R8, RZ, PT ;  /* 0x000000ff0800720c */ /* 0x000fc60003f25270 */
[----:B------:R-:W-:-:S05]  /*1d830*/  IMAD R13, R5, R25, RZ ;  /* 0x00000019050d7224 */ /* 0x000fca00078e02ff */
        /* <DEDUP_REMOVED lines=16> */
.L_x_12776:
[----:B------:R-:W-:Y:S02]  /*1d940*/  ULDC UR4, c[0x0][0xc38] ;  /* 0x00030e0000047ab9 */ /* 0x000fe40000000800 */
[----:B------:R-:W-:-:S04]  /*1d950*/  IMAD.U32 R4, RZ, RZ, UR4 ;  /* 0x00000004ff047e24 */ /* 0x000fc8000f8e00ff */
[----:B-1----:R-:W-:-:S04]  /*1d960*/  IMAD R3, R14, R4, RZ ;  /* 0x000000040e037224 */ /* 0x002fc800078e02ff */
[----:B------:R-:W-:-:S05]  /*1d970*/  IMAD.IADD R6, R6, 0x1, R3 ;  /* 0x0000000106067824 */ /* 0x000fca00078e0203 */
[----:B------:R-:W-:-:S13]  /*1d980*/  ISETP.GT.AND P6, PT, R6, R0, PT ;  /* 0x000000000600720c */ /* 0x000fda0003fc4270 */
[----:B------:R-:W-:Y:S05]  /*1d990*/  @P6 BRA `(.L_x_12620) ;  /* 0x0000000000a46947 */ /* 0x000fea0003800000 */
.L_x_12623:
        /* <DEDUP_REMOVED lines=35> */
.L_x_12784:
[----:B------:R-:W-:Y:S02]  /*1dbd0*/  ULDC UR4, c[0x0][0xc38] ;  /* 0x00030e0000047ab9 */ /* 0x000fe40000000800 */
[----:B------:R-:W-:-:S04]  /*1dbe0*/  IMAD.U32 R4, RZ, RZ, UR4 ;  /* 0x00000004ff047e24 */ /* 0x000fc8000f8e00ff */
[----:B-1----:R-:W-:-:S04]  /*1dbf0*/  IMAD R3, R14, R4, RZ ;  /* 0x000000040e037224 */ /* 0x002fc800078e02ff */
[----:B------:R-:W-:-:S05]  /*1dc00*/  IMAD.IADD R6, R3, 0x1, R6 ;  /* 0x0000000103067824 */ /* 0x000fca00078e0206 */
[----:B------:R-:W-:-:S13]  /*1dc10*/  ISETP.GT.AND P6, PT, R6, R0, PT ;  /* 0x000000000600720c */ /* 0x000fda0003fc4270 */
[----:B------:R-:W-:Y:S05]  /*1dc20*/  @!P6 BRA `(.L_x_12623) ;  /* 0xfffffffc005ce947 */ /* 0x000fea000383ffff */
.L_x_12620:
        /* <DEDUP_REMOVED lines=10> */
.L_x_12789:
[----:B------:R-:W-:-:S13]  /*1dcd0*/  ISETP.NE.AND P0, PT, R3, RZ, PT ;  /* 0x000000ff0300720c */ /* 0x000fda0003f05270 */
[----:B------:R-:W-:Y:S05]  /*1dce0*/  @!P0 BRA `(.L_x_12625) ;  /* 0x0000000000108947 */ /* 0x000fea0003800000 */
[----:B------:R-:W-:Y:S01]  /*1dcf0*/  UMOV UR4, 0xffffffff ;  /* 0xffffffff00047882 */ /* 0x000fe20000000000 */
[----:B------:R-:W-:Y:S02]  /*1dd00*/  VIADD R12, R7, 0xffffffff ;  /* 0xffffffff070c7836 */ /* 0x000fe40000000000 */
[----:B------:R-:W-:Y:S05]  /*1dd10*/  BRA.DIV UR4, `(.L_x_12626) ;  /* 0x0000004a04bc7947 */ /* 0x000fea000b800000 */
[----:B------:R4:W0:Y:S02]  /*1dd20*/  SHFL.IDX PT, R24, R2, R12, 0x1f ;  /* 0x00001f0c02187589 */ /* 0x00082400000e0000 */
.L_x_12625:
        /* <DEDUP_REMOVED lines=12> */
[----:B0-----:R-:W-:-:S05]  /*1ddf0*/  IADD3 R9, RZ, -R3, RZ ;  /* 0x80000003ff097210 */ /* 0x001fca0007ffe0ff */
        /* <DEDUP_REMOVED lines=13> */
[----:B------:R-:W-:Y:S01]  /*1ded0*/  @P0 IADD3 R4, R4, 0x1, RZ ;  /* 0x0000000104040810 */ /* 0x000fe20007ffe0ff */
        /* <DEDUP_REMOVED lines=24> */
[----:B------:R-:W-:-:S04]  /*1e060*/  @!P1 LOP3.LUT R2, RZ, R5, RZ, 0x33, !PT ;  /* 0x00000005ff029212 */ /* 0x000fc800078e33ff */
[C---:B------:R-:W-:Y:S01]  /*1e070*/  LEA R26, R5.reuse, R2, 0x18 ;  /* 0x00000002051a7211 */ /* 0x040fe200078ec0ff */
[----:B------:R-:W-:Y:S02]  /*1e080*/  IMAD.MOV R3, RZ, RZ, -R2 ;  /* 0x000000ffff037224 */ /* 0x000fe400078e0a02 */
[--C-:B------:R-:W-:Y:S02]  /*1e090*/  IMAD.MOV R2, RZ, RZ, -R4.reuse ;  /* 0x000000ffff027224 */ /* 0x100fe400078e0a04 */
[----:B------:R-:W-:Y:S02]  /*1e0a0*/  IMAD R5, R5, R3, R4 ;  /* 0x0000000305057224 */ /* 0x000fe400078e0204 */
[----:B------:R-:W-:Y:S02]  /*1e0b0*/  IMAD R2, R25, R2, R0 ;  /* 0x0000000219027224 */ /* 0x000fe400078e0200 */
[----:B------:R-:W-:Y:S01]  /*1e0c0*/  IMAD R26, R5, 0x10000, R26 ;  /* 0x00010000051a7824 */ /* 0x000fe200078e021a */
[----:B------:R-:W-:Y:S06]  /*1e0d0*/  BRA `(.L_x_12628) ;  /* 0x0000000000f47947 */ /* 0x000fec0003800000 */
.L_x_12627:
        /* <DEDUP_REMOVED lines=25> */
[----:B------:R-:W-:-:S05]  /*1e270*/  MOV R2, RZ ;  /* 0x000000ff00027202 */ /* 0x000fca0000000f00 */
        /* <DEDUP_REMOVED lines=35> */
.L_x_12628:
[----:B------:R-:W-:-:S05]  /*1e4b0*/  LOP3.LUT R2, RZ, R2, RZ, 0x33, !PT ;  /* 0x00000002ff027212 */ /* 0x000fca00078e33ff */
[----:B------:R-:W-:Y:S01]  /*1e4c0*/  IMAD.IADD R25, R25, 0x1, R2 ;  /* 0x0000000119197824 */ /* 0x000fe200078e0202 */
[----:B------:R-:W-:Y:S06]  /*1e4d0*/  BRA `(.L_x_12629) ;  /* 0x00000000001c7947 */ /* 0x000fec0003800000 */
.L_x_12621:
[----:B------:R-:W-:Y:S01]  /*1e4e0*/  UMOV UR4, URZ ;  /* 0x0000003f00047c82 */ /* 0x000fe20008000000 */
[----:B------:R-:W-:Y:S01]  /*1e4f0*/  UMOV UR5, URZ ;  /* 0x0000003f00057c82 */ /* 0x000fe20008000000 */
[----:B------:R-:W-:Y:S01]  /*1e500*/  ULDC UR6, c[0x0][0xc3c] ;  /* 0x00030f0000067ab9 */ /* 0x000fe20000000800 */
[----:B------:R-:W-:Y:S01]  /*1e510*/  MOV R24, R0 ;  /* 0x0000000000187202 */ /* 0x000fe20000000f00 */
[----:B------:R-:W-:Y:S02]  /*1e520*/  IMAD.U32 R25, RZ, RZ, UR4 ;  /* 0x00000004ff197e24 */ /* 0x000fe4000f8e00ff */
[----:B------:R-:W-:Y:S02]  /*1e530*/  IMAD.U32 R26, RZ, RZ, UR5 ;  /* 0x00000005ff1a7e24 */ /* 0x000fe4000f8e00ff */
[----:B------:R-:W-:-:S07]  /*1e540*/  IMAD.U32 R27, RZ, RZ, UR6 ;  /* 0x00000006ff1b7e24 */ /* 0x000fce000f8e00ff */
.L_x_12629:
        /* <DEDUP_REMOVED lines=10> */
.L_x_12618:
[----:B------:R-:W-:Y:S02]  /*1e5f0*/  ULDC UR4, c[0x0][0xc3c] ;  /* 0x00030f0000047ab9 */ /* 0x000fe40000000800 */
[----:B0-----:R-:W-:-:S13]  /*1e600*/  ISETP.GE.AND P0, PT, R27, UR4, PT ;  /* 0x000000041b007c0c */ /* 0x001fda000bf06270 */
[----:B------:R-:W-:Y:S05]  /*1e610*/  @!P0 BRA `(.L_x_12630) ;  /* 0xffffff9800788947 */ /* 0x000fea000383ffff */
[----:B------:R-:W-:Y:S05]  /*1e620*/  BSYNC B8 ;  /* 0x0000000000087941 */ /* 0x000fea0003800000 */
.L_x_12525:
[----:B0-----:R-:W2:Y:S01]  /*1e630*/  LDL.LU R0, [R1+0x4c] ;  /* 0x00004c0001007983 */ /* 0x001ea20000300800 */
[----:B------:R-:W-:Y:S01]  /*1e640*/  BSSY B0, `(.L_x_12631) ;  /* 0x000000b000007945 */ /* 0x000fe20003800000 */
[----:B------:R-:W0:Y:S01]  /*1e650*/  S2R R5, SR_CgaCtaId ;  /* 0x0000000000057919 */ /* 0x000e220000008800 */
[----:B--2---:R-:W-:-:S05]  /*1e660*/  VIADD R0, R0, 0x1 ;  /* 0x0000000100007836 */ /* 0x004fca0000000000 */
        /* <DEDUP_REMOVED lines=8> */
.L_x_12792:
[----:B------:R-:W-:Y:S05]  /*1e6f0*/  BSYNC B0 ;  /* 0x0000000000007941 */ /* 0x000fea0003800000 */
.L_x_12631:
[----:B------:R-:W-:-:S03]  /*1e700*/  UMOV UR4, 0xffffffff ;  /* 0xffffffff00047882 */ /* 0x000fc60000000000 */
[----:B------:R-:W-:Y:S05]  /*1e710*/  BRA.DIV UR4, `(.L_x_12633) ;  /* 0x0000004204787947 */ /* 0x000fea000b800000 */
[----:B0-----:R-:W0:Y:S02]  /*1e720*/  S2R R0, SR_TID.X ;  /* 0x0000000000007919 */ /* 0x001e240000002100 */
[----:B0-----:R-:W-:-:S04]  /*1e730*/  SHF.R.U32.HI R0, RZ, 0x5, R0 ;  /* 0x00000005ff007819 */ /* 0x001fc80000011600 */
[----:B------:R-:W-:-:S05]  /*1e740*/  LOP3.LUT R0, R0, 0x3, RZ, 0xc0, !PT ;  /* 0x0000000300007812 */ /* 0x000fca00078ec0ff */
[----:B------:R0:W2:Y:S02]  /*1e750*/  SHFL.IDX PT, R14, R0, RZ, 0x1f ;  /* 0x00001fff000e7589 */ /* 0x0000a400000e0000 */
.L_x_12795:
[----:B--2---:R-:W-:-:S13]  /*1e760*/  ISETP.NE.AND P0, PT, R14, RZ, PT ;  /* 0x000000ff0e00720c */ /* 0x004fda0003f05270 */
[----:B------:R-:W-:Y:S05]  /*1e770*/  @P0 BRA `(.L_x_12349) ;  /* 0x0000000000900947 */ /* 0x000fea0003800000 */
[----:B------:R-:W-:-:S03]  /*1e780*/  UMOV UR4, 0xffffffff ;  /* 0xffffffff00047882 */ /* 0x000fc60000000000 */
[----:B------:R-:W-:Y:S05]  /*1e790*/  BRA.DIV UR4, `(.L_x_12634) ;  /* 0x00000042048c7947 */ /* 0x000fea000b800000 */
[----:B------:R-:W-:-:S13]  /*1e7a0*/  ELECT P6, URZ, PT ;  /* 0x00000000003f782f */ /* 0x000fda00038c0000 */
.L_x_12798:
[----:B------:R-:W-:Y:S05]  /*1e7b0*/  @!P6 BRA `(.L_x_12349) ;  /* 0x000000000080e947 */ /* 0x000fea0003800000 */
[----:B------:R-:W-:-:S06]  /*1e7c0*/  ULOP3.LUT UR4, UR36, 0x2, URZ, 0xfc, !UPT ;  /* 0x0000000224047892 */ /* 0x000fcc000f8efc3f */
[----:B0-----:R-:W-:-:S05]  /*1e7d0*/  IMAD.U32 R0, RZ, RZ, UR4 ;  /* 0x00000004ff007e24 */ /* 0x001fca000f8e00ff */
[----:B------:R-:W-:-:S13]  /*1e7e0*/  ISETP.NE.AND P0, PT, R0, 0x3, PT ;  /* 0x000000030000780c */ /* 0x000fda0003f05270 */
[----:B------:R-:W-:Y:S05]  /*1e7f0*/  @!P0 BRA `(.L_x_12635) ;  /* 0x0000000000048947 */ /* 0x000fea0003800000 */
[----:B------:R-:W-:Y:S01]  /*1e800*/  BPT.TRAP 0x1 ;  /* 0x000000040000795c */ /* 0x000fe20000300000 */
.L_x_12635:
[----:B------:R-:W2:Y:S01]  /*1e810*/  LDL R0, [R1] ;  /* 0x0000000001007983 */ /* 0x000ea20000100800 */
[C---:B------:R-:W-:Y:S01]  /*1e820*/  IMAD R3, R28.reuse, 0x8, R5 ;  /* 0x000000081c037824 */ /* 0x040fe200078e0205 */
[----:B------:R-:W-:-:S04]  /*1e830*/  IADD3 R28, R28, 0x1, RZ ;  /* 0x000000011c1c7810 */ /* 0x000fc80007ffe0ff */
[----:B------:R-:W-:Y:S02]  /*1e840*/  ISETP.NE.AND P2, PT, R28, 0x2, PT ;  /* 0x000000021c00780c */ /* 0x000fe40003f45270 */
[----:B--2---:R-:W-:Y:S02]  /*1e850*/  SHF.L.U32 R2, R0, 0x1f, RZ ;  /* 0x0000001f00027819 */ /* 0x004fe400000006ff */
[----:B------:R-:W-:Y:S02]  /*1e860*/  SEL R0, RZ, 0x1, P2 ;  /* 0x00000001ff007807 */ /* 0x000fe40001000000 */
[----:B------:R-:W0:Y:S02]  /*1e870*/  SYNCS.PHASECHK.TRANS64.TRYWAIT P1, [R3+URZ+0x2d840], R2 ;  /* 0x02d84002030075a7 */ /* 0x000e24000802017f */
[----:B0-----:R-:W-:Y:S05]  /*1e880*/  @!P1 BRA `(.L_x_12636) ;  /* 0x0000004000709947 */ /* 0x001fea0003800000 */
.L_x_12799:
[----:B------:R-:W2:Y:S01]  /*1e890*/  LDL.LU R4, [R1] ;  /* 0x0000000001047983 */ /* 0x000ea20000300800 */
[----:B------:R-:W-:Y:S02]  /*1e8a0*/  SEL R28, R28, RZ, P2 ;  /* 0x000000ff1c1c7207 */ /* 0x000fe40001000000 */
[----:B--2---:R-:W-:Y:S01]  /*1e8b0*/  LOP3.LUT R0, R4, R0, RZ, 0x3c, !PT ;  /* 0x0000000004007212 */ /* 0x004fe200078e3cff */
[----:B------:R-:W-:Y:S06]  /*1e8c0*/  @!P0 BRA `(.L_x_12637) ;  /* 0x0000000000048947 */ /* 0x000fec0003800000 */
[----:B------:R-:W-:Y:S01]  /*1e8d0*/  BPT.TRAP 0x1 ;  /* 0x000000040000795c */ /* 0x000fe20000300000 */
.L_x_12637:
[----:B------:R-:W-:Y:S01]  /*1e8e0*/  IMAD R5, R28, 0x8, R5 ;  /* 0x000000081c057824 */ /* 0x000fe200078e0205 */
[----:B------:R-:W-:-:S04]  /*1e8f0*/  SHF.L.U32 R0, R0, 0x1f, RZ ;  /* 0x0000001f00007819 */ /* 0x000fc800000006ff */
[----:B------:R-:W2:Y:S02]  /*1e900*/  SYNCS.PHASECHK.TRANS64.TRYWAIT P1, [R5+URZ+0x2d840], R0 ;  /* 0x02d84000050075a7 */ /* 0x000ea4000802017f */
[----:B--2---:R-:W-:Y:S05]  /*1e910*/  @!P1 BRA `(.L_x_12638) ;  /* 0x0000004000609947 */ /* 0x004fea0003800000 */
.L_x_12800:
[----:B------:R-:W-:Y:S05]  /*1e920*/  @!P0 BRA `(.L_x_12639) ;  /* 0x0000000000048947 */ /* 0x000fea0003800000 */
[----:B------:R-:W-:Y:S01]  /*1e930*/  BPT.TRAP 0x1 ;  /* 0x000000040000795c */ /* 0x000fe20000300000 */
.L_x_12639:
[----:B------:R-:W0:Y:S02]  /*1e940*/  SYNCS.PHASECHK.TRANS64.TRYWAIT P1, [R3+URZ+0x2d860], R2 ;  /* 0x02d86002030075a7 */ /* 0x000e24000802017f */
[----:B0-----:R-:W-:Y:S05]  /*1e950*/  @!P1 BRA `(.L_x_12640) ;  /* 0x0000004000649947 */ /* 0x001fea0003800000 */
.L_x_12801:
[----:B------:R-:W-:Y:S05]  /*1e960*/  @!P0 BRA `(.L_x_12641) ;  /* 0x0000000000048947 */ /* 0x000fea0003800000 */
[----:B------:R-:W-:Y:S01]  /*1e970*/  BPT.TRAP 0x1 ;  /* 0x000000040000795c */ /* 0x000fe20000300000 */
.L_x_12641:
[----:B------:R0:W0:Y:S02]  /*1e980*/  SYNCS.PHASECHK.TRANS64.TRYWAIT P0, [R5+URZ+0x2d860], R0 ;  /* 0x02d86000050075a7 */ /* 0x000024000800017f */
[----:B0-----:R-:W-:Y:S05]  /*1e990*/  @!P0 NANOSLEEP.SYNCS 0x989680 ;  /* 0x009896800000895d */ /* 0x001fea0003900000 */
[----:B------:R-:W0:Y:S02]  /*1e9a0*/  @!P0 SYNCS.PHASECHK.TRANS64 P0, [R5+URZ+0x2d860], R0 ;  /* 0x02d86000050085a7 */ /* 0x000e24000800007f */
[----:B0-----:R-:W-:Y:S05]  /*1e9b0*/  @!P0 BRA `(.L_x_12641) ;  /* 0xfffffffc00f08947 */ /* 0x001fea000383ffff */
.L_x_12349:
[----:B------:R-:W-:Y:S05]  /*1e9c0*/  BSYNC B9 ;  /* 0x0000000000097941 */ /* 0x000fea0003800000 */
.L_x_12346:
[----:B------:R-:W-:Y:S05]  /*1e9d0*/  EXIT ;  /* 0x000000000000794d */ /* 0x000fea0003800000 */
.L_x_12367:
[----:B0-----:R0:W1:Y:S02]  /*1e9e0*/  SYNCS.PHASECHK.TRANS64.TRYWAIT P4, [R57+URZ+0x2d890], R84 ;  /* 0x02d89054390075a7 */ /* 0x001064000808017f */
[----:B-1----:R-:W-:Y:S05]  /*1e9f0*/  @!P4 NANOSLEEP.SYNCS 0x989680 ;  /* 0x009896800000c95d */ /* 0x002fea0003900000 */
[----:B------:R-:W1:Y:S02]  /*1ea00*/  @!P4 SYNCS.PHASECHK.TRANS64 P4, [R57+URZ+0x2d890], R84 ;  /* 0x02d890543900c5a7 */ /* 0x000e64000808007f */
[----:B-1----:R-:W-:Y:S05]  /*1ea10*/  @!P4 BRA `(.L_x_12367) ;  /* 0xfffffffc00f0c947 */ /* 0x002fea000383ffff */
[----:B------:R-:W-:Y:S05]  /*1ea20*/  BRA `(.L_x_12642) ;  /* 0xfffffe4c002c7947 */ /* 0x000fea000383ffff */
.L_x_12368:
        /* <DEDUP_REMOVED lines=8> */
.L_x_12644:
[----:B------:R-:W-:Y:S05]  /*1eab0*/  BSYNC B1 ;  /* 0x0000000000017941 */ /* 0x000fea0003800000 */
.L_x_12643:
        /* <DEDUP_REMOVED lines=8> */
.L_x_12645:
[----:B------:R-:W-:Y:S01]  /*1eb40*/  IMAD.MOV.U32 R60, RZ, RZ, R14 ;  /* 0x000000ffff3c7224 */ /* 0x000fe200078e000e */
[----:B------:R-:W-:Y:S06]  /*1eb50*/  BRA `(.L_x_12646) ;  /* 0xfffffe4800f47947 */ /* 0x000fec000383ffff */
.L_x_12396:
[----:B0-----:R0:W1:Y:S02]  /*1eb60*/  SYNCS.PHASECHK.TRANS64.TRYWAIT P4, [R57+URZ+0x2d890], R84 ;  /* 0x02d89054390075a7 */ /* 0x001064000808017f */
[----:B-1----:R-:W-:Y:S05]  /*1eb70*/  @!P4 NANOSLEEP.SYNCS 0x989680 ;  /* 0x009896800000c95d */ /* 0x002fea0003900000 */
[----:B------:R-:W1:Y:S02]  /*1eb80*/  @!P4 SYNCS.PHASECHK.TRANS64 P4, [R57+URZ+0x2d890], R84 ;  /* 0x02d890543900c5a7 */ /* 0x000e64000808007f */
[----:B-1----:R-:W-:Y:S05]  /*1eb90*/  @!P4 BRA `(.L_x_12396) ;  /* 0xfffffffc00f0c947 */ /* 0x002fea000383ffff */
[----:B------:R-:W-:Y:S05]  /*1eba0*/  BRA `(.L_x_12647) ;  /* 0xfffffe6400d07947 */ /* 0x000fea000383ffff */
.L_x_12397:
        /* <DEDUP_REMOVED lines=8> */
.L_x_12649:
[----:B------:R-:W-:Y:S05]  /*1ec30*/  BSYNC B1 ;  /* 0x0000000000017941 */ /* 0x000fea0003800000 */
.L_x_12648:
        /* <DEDUP_REMOVED lines=8> */
.L_x_12650:
[----:B------:R-:W-:Y:S01]  /*1ecc0*/  IMAD.MOV.U32 R88, RZ, RZ, R14 ;  /* 0x000000ffff587224 */ /* 0x000fe200078e000e */
[----:B------:R-:W-:Y:S06]  /*1ecd0*/  BRA `(.L_x_12651) ;  /* 0xfffffe6400987947 */ /* 0x000fec000383ffff */
.L_x_12410:
[----:B0-----:R0:W1:Y:S02]  /*1ece0*/  SYNCS.PHASECHK.TRANS64.TRYWAIT P3, [R57+URZ+0x2d890], R84 ;  /* 0x02d89054390075a7 */ /* 0x001064000806017f */
[----:B-1----:R-:W-:Y:S05]  /*1ecf0*/  @!P3 NANOSLEEP.SYNCS 0x989680 ;  /* 0x009896800000b95d */ /* 0x002fea0003900000 */
[----:B------:R-:W1:Y:S02]  /*1ed00*/  @!P3 SYNCS.PHASECHK.TRANS64 P3, [R57+URZ+0x2d890], R84 ;  /* 0x02d890543900b5a7 */ /* 0x000e64000806007f */
[----:B-1----:R-:W-:Y:S05]  /*1ed10*/  @!P3 BRA `(.L_x_12410) ;  /* 0xfffffffc00f0b947 */ /* 0x002fea000383ffff */
[----:B------:R-:W-:Y:S05]  /*1ed20*/  BRA `(.L_x_12652) ;  /* 0xfffffe7c00907947 */ /* 0x000fea000383ffff */
.L_x_12411:
[----:B------:R-:W-:Y:S01]  /*1ed30*/  BSSY B1, `(.L_x_12653) ;  /* 0x0000007000017945 */ /* 0x000fe20003800000 */
[----:B------:R-:W-:Y:S01]  /*1ed40*/  IMAD.MOV.U32 R12, RZ, RZ, RZ ;  /* 0x000000ffff0c7224 */ /* 0x000fe200078e00ff */
[----:B------:R-:W-:Y:S01]  /*1ed50*/  MOV R15, 0xffffffff ;  /* 0xffffffff000f7802 */ /* 0x000fe20000000f00 */
[----:B------:R-:W-:-:S07]  /*1ed60*/  IMAD.MOV.U32 R11, RZ, RZ, 0x1e1f ;  /* 0x00001e1fff0b7424 */ /* 0x000fce00078e00ff */
[----:B0-----:R-:W-:Y:S05]  /*1ed70*/  WARPSYNC.COLLECTIVE R15, `(.L_x_12654) ;  /* 0x000000000f087348 */ /* 0x001fea0003c00000 */
[----:B------:R1:W2:Y:S02]  /*1ed80*/  SHFL.IDX P6, R14, R13, R12, R11 ;  /* 0x0000000c0d0e7389 */ /* 0x0002a400000c000b */
[----:B012---:R-:W-:Y:S01]  /*1ed90*/  ENDCOLLECTIVE ;  /* 0x000000000000791b */ /* 0x007fe20003800000 */
.L_x_12654:
[----:B------:R-:W-:Y:S05]  /*1eda0*/  BSYNC B1 ;  /* 0x0000000000017941 */ /* 0x000fea0003800000 */
.L_x_12653:
        /* <DEDUP_REMOVED lines=8> */
.L_x_12655:
[----:B------:R-:W-:Y:S01]  /*1ee30*/  IMAD.MOV.U32 R39, RZ, RZ, R14 ;  /* 0x000000ffff277224 */ /* 0x000fe200078e000e */
[----:B------:R-:W-:Y:S06]  /*1ee40*/  BRA `(.L_x_12656) ;  /* 0xfffffe7c00ac7947 */ /* 0x000fec000383ffff */
.L_x_12415:
[----:B------:R0:W0:Y:S02]  /*1ee50*/  SYNCS.PHASECHK.TRANS64.TRYWAIT P2, [R57+URZ+0x2d8b0], R84 ;  /* 0x02d8b054390075a7 */ /* 0x000024000804017f */
[----:B0-----:R-:W-:Y:S05]  /*1ee60*/  @!P2 NANOSLEEP.SYNCS 0x989680 ;  /* 0x009896800000a95d */ /* 0x001fea0003900000 */
[----:B------:R-:W0:Y:S02]  /*1ee70*/  @!P2 SYNCS.PHASECHK.TRANS64 P2, [R57+URZ+0x2d8b0], R84 ;  /* 0x02d8b0543900a5a7 */ /* 0x000e24000804007f */
[----:B0-----:R-:W-:Y:S05]  /*1ee80*/  @!P2 BRA `(.L_x_12415) ;  /* 0xfffffffc00f0a947 */ /* 0x001fea000383ffff */
[----:B------:R-:W-:Y:S05]  /*1ee90*/  BRA `(.L_x_12657) ;  /* 0xfffffe8000907947 */ /* 0x000fea000383ffff */
.L_x_12423:
[----:B------:R-:W-:Y:S01]  /*1eea0*/  BSSY B0, `(.L_x_12658) ;  /* 0x0000007000007945 */ /* 0x000fe20003800000 */
[----:B------:R-:W-:Y:S01]  /*1eeb0*/  IMAD.MOV.U32 R12, RZ, RZ, RZ ;  /* 0x000000ffff0c7224 */ /* 0x000fe200078e00ff */
[----:B------:R-:W-:Y:S01]  /*1eec0*/  MOV R11, 0x1f ;  /* 0x0000001f000b7802 */ /* 0x000fe20000000f00 */
[----:B------:R-:W-:-:S07]  /*1eed0*/  IMAD.MOV.U32 R15, RZ, RZ, -0x1 ;  /* 0xffffffffff0f7424 */ /* 0x000fce00078e00ff */
[----:B--23-5:R-:W-:Y:S05]  /*1eee0*/  WARPSYNC.COLLECTIVE R15, `(.L_x_12659) ;  /* 0x000000000f087348 */ /* 0x02cfea0003c00000 */
[----:B------:R0:W1:Y:S02]  /*1eef0*/  SHFL.IDX P6, R14, R13, R12, R11 ;  /* 0x0000000c0d0e7389 */ /* 0x00006400000c000b */
[----:B0123-5:R-:W-:Y:S01]  /*1ef00*/  ENDCOLLECTIVE ;  /* 0x000000000000791b */ /* 0x02ffe20003800000 */
.L_x_12659:
[----:B------:R-:W-:Y:S05]  /*1ef10*/  BSYNC B0 ;  /* 0x0000000000007941 */ /* 0x000fea0003800000 */
.L_x_12658:
[----:B------:R0:W-:Y:S01]  /*1ef20*/  STL [R1+0x28], R14 ;  /* 0x0000280e01007387 */ /* 0x0001e20000100800 */
[----:B------:R-:W-:Y:S05]  /*1ef30*/  BRA `(.L_x_12660) ;  /* 0xfffffe8c00287947 */ /* 0x000fea000383ffff */
.L_x_12434:
[----:B------:R-:W-:Y:S01]  /*1ef40*/  BSSY B1, `(.L_x_12661) ;  /* 0x0000007000017945 */ /* 0x000fe20003800000 */
[----:B------:R-:W-:Y:S02]  /*1ef50*/  IMAD.MOV.U32 R12, RZ, RZ, RZ ;  /* 0x000000ffff0c7224 */ /* 0x000fe400078e00ff */
[----:B------:R-:W-:Y:S02]  /*1ef60*/  IMAD.MOV.U32 R11, RZ, RZ, 0x1e1f ;  /* 0x00001e1fff0b7424 */ /* 0x000fe400078e00ff */
[----:B------:R-:W-:-:S07]  /*1ef70*/  IMAD.MOV.U32 R15, RZ, RZ, -0x1 ;  /* 0xffffffffff0f7424 */ /* 0x000fce00078e00ff */
[----:B0-23--:R-:W-:Y:S05]  /*1ef80*/  WARPSYNC.COLLECTIVE R15, `(.L_x_12662) ;  /* 0x000000000f087348 */ /* 0x00dfea0003c00000 */
[----:B0-----:R0:W1:Y:S02]  /*1ef90*/  SHFL.IDX P6, R14, R13, R12, R11 ;  /* 0x0000000c0d0e7389 */ /* 0x00106400000c000b */
[----:B0123--:R-:W-:Y:S01]  /*1efa0*/  ENDCOLLECTIVE ;  /* 0x000000000000791b */ /* 0x00ffe20003800000 */
.L_x_12662:
[----:B------:R-:W-:Y:S05]  /*1efb0*/  BSYNC B1 ;  /* 0x0000000000017941 */ /* 0x000fea0003800000 */
.L_x_12661:
        /* <DEDUP_REMOVED lines=8> */
.L_x_12663:
[----:B------:R-:W-:Y:S02]  /*1f040*/  IMAD.MOV.U32 R13, RZ, RZ, R0 ;  /* 0x000000ffff0d7224 */ /* 0x000fe400078e0000 */
[----:B------:R-:W-:-:S07]  /*1f050*/  IMAD.MOV.U32 R38, RZ, RZ, R14 ;  /* 0x000000ffff267224 */ /* 0x000fce00078e000e */
[----:B------:R-:W-:Y:S05]  /*1f060*/  WARPSYNC.COLLECTIVE R15, `(.L_x_12664) ;  /* 0x000000000f087348 */ /* 0x000fea0003c00000 */
[----:B------:R0:W1:Y:S02]  /*1f070*/  SHFL.IDX P6, R14, R13, R12, R11 ;  /* 0x0000000c0d0e7389 */ /* 0x00006400000c000b */
[----:B01----:R-:W-:Y:S01]  /*1f080*/  ENDCOLLECTIVE ;  /* 0x000000000000791b */ /* 0x003fe20003800000 */
.L_x_12664:
[----:B------:R-:W-:Y:S02]  /*1f090*/  IMAD.MOV.U32 R13, RZ, RZ, R39 ;  /* 0x000000ffff0d7224 */ /* 0x000fe400078e0027 */
[----:B------:R-:W-:-:S07]  /*1f0a0*/  IMAD.MOV.U32 R0, RZ, RZ, R14 ;  /* 0x000000ffff007224 */ /* 0x000fce00078e000e */
[----:B------:R-:W-:Y:S05]  /*1f0b0*/  WARPSYNC.COLLECTIVE R15, `(.L_x_12665) ;  /* 0x000000000f087348 */ /* 0x000fea0003c00000 */
[----:B------:R0:W1:Y:S02]  /*1f0c0*/  SHFL.IDX P6, R14, R13, R12, R11 ;  /* 0x0000000c0d0e7389 */ /* 0x00006400000c000b */
[----:B01----:R-:W-:Y:S01]  /*1f0d0*/  ENDCOLLECTIVE ;  /* 0x000000000000791b */ /* 0x003fe20003800000 */
.L_x_12665:
[----:B------:R-:W-:Y:S01]  /*1f0e0*/  IMAD.MOV.U32 R39, RZ, RZ, R14 ;  /* 0x000000ffff277224 */ /* 0x000fe200078e000e */
[----:B------:R-:W-:Y:S06]  /*1f0f0*/  BRA `(.L_x_12666) ;  /* 0xfffffe9000887947 */ /* 0x000fec000383ffff */
.L_x_12438:
[----:B0-----:R0:W1:Y:S02]  /*1f100*/  SYNCS.PHASECHK.TRANS64.TRYWAIT P0, [R2+URZ+0x2d800], R3 ;  /* 0x02d80003020075a7 */ /* 0x001064000800017f */
[----:B-1----:R-:W-:Y:S05]  /*1f110*/  @!P0 NANOSLEEP.SYNCS 0x989680 ;  /* 0x009896800000895d */ /* 0x002fea0003900000 */
[----:B------:R-:W1:Y:S02]  /*1f120*/  @!P0 SYNCS.PHASECHK.TRANS64 P0, [R2+URZ+0x2d800], R3 ;  /* 0x02d80003020085a7 */ /* 0x000e64000800007f */
[----:B-1----:R-:W-:Y:S05]  /*1f130*/  @!P0 BRA `(.L_x_12438) ;  /* 0xfffffffc00f08947 */ /* 0x002fea000383ffff */
[----:B------:R-:W-:Y:S05]  /*1f140*/  BRA `(.L_x_12667) ;  /* 0xfffffe9800c07947 */ /* 0x000fea000383ffff */
.L_x_12450:
[----:B------:R-:W-:Y:S01]  /*1f150*/  BSSY B1, `(.L_x_12668) ;  /* 0x0000007000017945 */ /* 0x000fe20003800000 */
[----:B------:R-:W-:Y:S01]  /*1f160*/  IMAD.MOV.U32 R12, RZ, RZ, RZ ;  /* 0x000000ffff0c7224 */ /* 0x000fe200078e00ff */
[----:B------:R-:W-:Y:S01]  /*1f170*/  MOV R11, 0x1e1f ;  /* 0x00001e1f000b7802 */ /* 0x000fe20000000f00 */
[----:B------:R-:W-:-:S07]  /*1f180*/  IMAD.MOV.U32 R15, RZ, RZ, -0x1 ;  /* 0xffffffffff0f7424 */ /* 0x000fce00078e00ff */
[----:B0--3--:R-:W-:Y:S05]  /*1f190*/  WARPSYNC.COLLECTIVE R15, `(.L_x_12669) ;  /* 0x000000000f087348 */ /* 0x009fea0003c00000 */
[----:B0-----:R0:W1:Y:S02]  /*1f1a0*/  SHFL.IDX P6, R14, R13, R12, R11 ;  /* 0x0000000c0d0e7389 */ /* 0x00106400000c000b */
[----:B01-3--:R-:W-:Y:S01]  /*1f1b0*/  ENDCOLLECTIVE ;  /* 0x000000000000791b */ /* 0x00bfe20003800000 */
.L_x_12669:
[----:B------:R-:W-:Y:S05]  /*1f1c0*/  BSYNC B1 ;  /* 0x0000000000017941 */ /* 0x000fea0003800000 */
.L_x_12668:
        /* <DEDUP_REMOVED lines=8> */
.L_x_12670:
[----:B------:R-:W-:Y:S01]  /*1f250*/  MOV R13, R37 ;  /* 0x00000025000d7202 */ /* 0x000fe20000000f00 */
[----:B------:R-:W-:-:S07]  /*1f260*/  IMAD.MOV.U32 R3, RZ, RZ, R14 ;  /* 0x000000ffff037224 */ /* 0x000fce00078e000e */
[----:B------:R-:W-:Y:S05]  /*1f270*/  WARPSYNC.COLLECTIVE R15, `(.L_x_12671) ;  /* 0x000000000f087348 */ /* 0x000fea0003c00000 */
[----:B------:R0:W1:Y:S02]  /*1f280*/  SHFL.IDX P6, R14, R13, R12, R11 ;  /* 0x0000000c0d0e7389 */ /* 0x00006400000c000b */
[----:B01----:R-:W-:Y:S01]  /*1f290*/  ENDCOLLECTIVE ;  /* 0x000000000000791b */ /* 0x003fe20003800000 */
.L_x_12671:
[----:B------:R-:W-:Y:S02]  /*1f2a0*/  IMAD.MOV.U32 R13, RZ, RZ, R38 ;  /* 0x000000ffff0d7224 */ /* 0x000fe400078e0026 */
[----:B------:R-:W-:-:S07]  /*1f2b0*/  IMAD.MOV.U32 R37, RZ, RZ, R14 ;  /* 0x000000ffff257224 */ /* 0x000fce00078e000e */
[----:B------:R-:W-:Y:S05]  /*1f2c0*/  WARPSYNC.COLLECTIVE R15, `(.L_x_12672) ;  /* 0x000000000f087348 */ /* 0x000fea0003c00000 */
[----:B------:R0:W1:Y:S02]  /*1f2d0*/  SHFL.IDX P6, R14, R13, R12, R11 ;  /* 0x0000000c0d0e7389 */ /* 0x00006400000c000b */
[----:B01----:R-:W-:Y:S01]  /*1f2e0*/  ENDCOLLECTIVE ;  /* 0x000000000000791b */ /* 0x003fe20003800000 */
.L_x_12672:
[----:B------:R-:W-:Y:S01]  /*1f2f0*/  IMAD.MOV.U32 R38, RZ, RZ, R14 ;  /* 0x000000ffff267224 */ /* 0x000fe200078e000e */
[----:B------:R-:W-:Y:S06]  /*1f300*/  BRA `(.L_x_12673) ;  /* 0xfffffeac00787947 */ /* 0x000fec000383ffff */
.L_x_12454:
[----:B0-----:R0:W1:Y:S02]  /*1f310*/  SYNCS.PHASECHK.TRANS64.TRYWAIT P0, [R2+URZ+0x2d800], R3 ;  /* 0x02d80003020075a7 */ /* 0x001064000800017f */
[----:B-1----:R-:W-:Y:S05]  /*1f320*/  @!P0 NANOSLEEP.SYNCS 0x989680 ;  /* 0x009896800000895d */ /* 0x002fea0003900000 */
[----:B------:R-:W1:Y:S02]  /*1f330*/  @!P0 SYNCS.PHASECHK.TRANS64 P0, [R2+URZ+0x2d800], R3 ;  /* 0x02d80003020085a7 */ /* 0x000e64000800007f */
[----:B-1----:R-:W-:Y:S05]  /*1f340*/  @!P0 BRA `(.L_x_12454) ;  /* 0xfffffffc00f08947 */ /* 0x002fea000383ffff */
[----:B------:R-:W-:Y:S05]  /*1f350*/  BRA `(.L_x_12674) ;  /* 0xfffffeb400287947 */ /* 0x000fea000383ffff */
.L_x_12462:
[----:B-1----:R1:W3:Y:S02]  /*1f360*/  SYNCS.PHASECHK.TRANS64.TRYWAIT P1, [R3+URZ+0x2d830], R4 ;  /* 0x02d83004030075a7 */ /* 0x0022e4000802017f */
[----:B---3--:R-:W-:Y:S05]  /*1f370*/  @!P1 NANOSLEEP.SYNCS 0x989680 ;  /* 0x009896800000995d */ /* 0x008fea0003900000 */
[----:B------:R-:W3:Y:S02]  /*1f380*/  @!P1 SYNCS.PHASECHK.TRANS64 P1, [R3+URZ+0x2d830], R4 ;  /* 0x02d83004030095a7 */ /* 0x000ee4000802007f */
[----:B---3--:R-:W-:Y:S05]  /*1f390*/  @!P1 BRA `(.L_x_12462) ;  /* 0xfffffffc00f09947 */ /* 0x008fea000383ffff */
[----:B------:R-:W-:Y:S05]  /*1f3a0*/  BRA `(.L_x_12461) ;  /* 0xfffffec800b87947 */ /* 0x000fea000383ffff */
.L_x_12469:
[----:B-1----:R1:W2:Y:S02]  /*1f3b0*/  SYNCS.PHASECHK.TRANS64.TRYWAIT P2, [R7+URZ+0x2d830], R0 ;  /* 0x02d83000070075a7 */ /* 0x0022a4000804017f */
[----:B--2---:R-:W-:Y:S05]  /*1f3c0*/  @!P2 NANOSLEEP.SYNCS 0x989680 ;  /* 0x009896800000a95d */ /* 0x004fea0003900000 */
[----:B------:R-:W2:Y:S02]  /*1f3d0*/  @!P2 SYNCS.PHASECHK.TRANS64 P2, [R7+URZ+0x2d830], R0 ;  /* 0x02d830000700a5a7 */ /* 0x000ea4000804007f */
[----:B--2---:R-:W-:Y:S05]  /*1f3e0*/  @!P2 BRA `(.L_x_12469) ;  /* 0xfffffffc00f0a947 */ /* 0x004fea000383ffff */
[----:B------:R-:W-:Y:S05]  /*1f3f0*/  BRA `(.L_x_12468) ;  /* 0xfffffef000147947 */ /* 0x000fea000383ffff */
.L_x_12473:
[----:B-1----:R1:W2:Y:S02]  /*1f400*/  SYNCS.PHASECHK.TRANS64.TRYWAIT P1, [R7+URZ+0x2d850], R0 ;  /* 0x02d85000070075a7 */ /* 0x0022a4000802017f */
[----:B--2---:R-:W-:Y:S05]  /*1f410*/  @!P1 NANOSLEEP.SYNCS 0x989680 ;  /* 0x009896800000995d */ /* 0x004fea0003900000 */
[----:B------:R-:W2:Y:S02]  /*1f420*/  @!P1 SYNCS.PHASECHK.TRANS64 P1, [R7+URZ+0x2d850], R0 ;  /* 0x02d85000070095a7 */ /* 0x000ea4000802007f */
[----:B--2---:R-:W-:Y:S05]  /*1f430*/  @!P1 BRA `(.L_x_12473) ;  /* 0xfffffffc00f09947 */ /* 0x004fea000383ffff */
[----:B------:R-:W-:Y:S05]  /*1f440*/  BRA `(.L_x_12470) ;  /* 0xfffffef400247947 */ /* 0x000fea000383ffff */
.L_x_12482:
[----:B-1----:R1:W2:Y:S02]  /*1f450*/  SYNCS.PHASECHK.TRANS64.TRYWAIT P2, [R7+URZ+0x2d830], R0 ;  /* 0x02d83000070075a7 */ /* 0x0022a4000804017f */
[----:B--2---:R-:W-:Y:S05]  /*1f460*/  @!P2 NANOSLEEP.SYNCS 0x989680 ;  /* 0x009896800000a95d */ /* 0x004fea0003900000 */
[----:B------:R-:W2:Y:S02]  /*1f470*/  @!P2 SYNCS.PHASECHK.TRANS64 P2, [R7+URZ+0x2d830], R0 ;  /* 0x02d830000700a5a7 */ /* 0x000ea4000804007f */
[----:B--2---:R-:W-:Y:S05]  /*1f480*/  @!P2 BRA `(.L_x_12482) ;  /* 0xfffffffc00f0a947 */ /* 0x004fea000383ffff */
[----:B------:R-:W-:Y:S05]  /*1f490*/  BRA `(.L_x_12481) ;  /* 0xffffff1c00987947 */ /* 0x000fea000383ffff */
.L_x_12486:
[----:B-1----:R1:W2:Y:S02]  /*1f4a0*/  SYNCS.PHASECHK.TRANS64.TRYWAIT P1, [R5+URZ+0x2d850], R0 ;  /* 0x02d85000050075a7 */ /* 0x0022a4000802017f */
[----:B--2---:R-:W-:Y:S05]  /*1f4b0*/  @!P1 NANOSLEEP.SYNCS 0x989680 ;  /* 0x009896800000995d */ /* 0x004fea0003900000 */
[----:B------:R-:W2:Y:S02]  /*1f4c0*/  @!P1 SYNCS.PHASECHK.TRANS64 P1, [R5+URZ+0x2d850], R0 ;  /* 0x02d85000050095a7 */ /* 0x000ea4000802007f */
[----:B--2---:R-:W-:Y:S05]  /*1f4d0*/  @!P1 BRA `(.L_x_12486) ;  /* 0xfffffffc00f09947 */ /* 0x004fea000383ffff */
[----:B------:R-:W-:Y:S05]  /*1f4e0*/  BRA `(.L_x_12483) ;  /* 0xffffff2000a87947 */ /* 0x000fea000383ffff */
.L_x_12493:
[----:B-1----:R1:W2:Y:S02]  /*1f4f0*/  SYNCS.PHASECHK.TRANS64.TRYWAIT P1, [R6+URZ+0x2d850], R5 ;  /* 0x02d85005060075a7 */ /* 0x0022a4000802017f */
[----:B--2---:R-:W-:Y:S05]  /*1f500*/  @!P1 NANOSLEEP.SYNCS 0x989680 ;  /* 0x009896800000995d */ /* 0x004fea0003900000 */
[----:B------:R-:W2:Y:S02]  /*1f510*/  @!P1 SYNCS.PHASECHK.TRANS64 P1, [R6+URZ+0x2d850], R5 ;  /* 0x02d85005060095a7 */ /* 0x000ea4000802007f */
[----:B--2---:R-:W-:Y:S05]  /*1f520*/  @!P1 BRA `(.L_x_12493) ;  /* 0xfffffffc00f09947 */ /* 0x004fea000383ffff */
[----:B------:R-:W-:Y:S05]  /*1f530*/  BRA `(.L_x_12492) ;  /* 0xffffff4000787947 */ /* 0x000fea000383ffff */
.L_x_12499:
[----:B------:R-:W-:Y:S02]  /*1f540*/  IMAD.MOV.U32 R13, RZ, RZ, R20 ;  /* 0x000000ffff0d7224 */ /* 0x000fe400078e0014 */
[----:B------:R-:W-:Y:S02]  /*1f550*/  IMAD.MOV.U32 R12, RZ, RZ, RZ ;  /* 0x000000ffff0c7224 */ /* 0x000fe400078e00ff */
[----:B------:R-:W-:Y:S02]  /*1f560*/  IMAD.MOV.U32 R11, RZ, RZ, 0x1c1f ;  /* 0x00001c1fff0b7424 */ /* 0x000fe400078e00ff */
[----:B------:R-:W-:-:S07]  /*1f570*/  IMAD.MOV.U32 R15, RZ, RZ, -0x1 ;  /* 0xffffffffff0f7424 */ /* 0x000fce00078e00ff */
[----:B-----5:R-:W-:Y:S05]  /*1f580*/  WARPSYNC.COLLECTIVE R15, `(.L_x_12675) ;  /* 0x000000000f087348 */ /* 0x020fea0003c00000 */
[----:B------:R0:W1:Y:S02]  /*1f590*/  SHFL.IDX P6, R14, R13, R12, R11 ;  /* 0x0000000c0d0e7389 */ /* 0x00006400000c000b */
[----:B01---5:R-:W-:Y:S01]  /*1f5a0*/  ENDCOLLECTIVE ;  /* 0x000000000000791b */ /* 0x023fe20003800000 */
.L_x_12675:
[----:B------:R-:W-:Y:S01]  /*1f5b0*/  IMAD.MOV.U32 R13, RZ, RZ, R0 ;  /* 0x000000ffff0d7224 */ /* 0x000fe200078e0000 */
[----:B------:R-:W-:-:S07]  /*1f5c0*/  MOV R3, R14 ;  /* 0x0000000e00037202 */ /* 0x000fce0000000f00 */
[----:B------:R-:W-:Y:S05]  /*1f5d0*/  WARPSYNC.COLLECTIVE R15, `(.L_x_12676) ;  /* 0x000000000f087348 */ /* 0x000fea0003c00000 */
[----:B------:R0:W1:Y:S02]  /*1f5e0*/  SHFL.IDX P6, R14, R13, R12, R11 ;  /* 0x0000000c0d0e7389 */ /* 0x00006400000c000b */
[----:B01----:R-:W-:Y:S01]  /*1f5f0*/  ENDCOLLECTIVE ;  /* 0x000000000000791b */ /* 0x003fe20003800000 */
.L_x_12676:
[----:B------:R-:W-:Y:S05]  /*1f600*/  BRA `(.L_x_12677) ;  /* 0xffffff5c004c7947 */ /* 0x000fea000383ffff */
.L_x_12502:
        /* <DEDUP_REMOVED lines=8> */
.L_x_12679:
[----:B------:R-:W-:Y:S05]  /*1f690*/  BSYNC B1 ;  /* 0x0000000000017941 */ /* 0x000fea0003800000 */
.L_x_12678:
        /* <DEDUP_REMOVED lines=8> */
.L_x_12680:
[----:B------:R-:W-:Y:S05]  /*1f720*/  BRA `(.L_x_12681) ;  /* 0xffffff5c005c7947 */ /* 0x000fea000383ffff */
.L_x_12504:
[----:B------:R-:W-:Y:S02]  /*1f730*/  IMAD.MOV.U32 R13, RZ, RZ, R26 ;  /* 0x000000ffff0d7224 */ /* 0x000fe400078e001a */
[----:B------:R-:W-:Y:S02]  /*1f740*/  IMAD.MOV.U32 R12, RZ, RZ, RZ ;  /* 0x000000ffff0c7224 */ /* 0x000fe400078e00ff */
[----:B------:R-:W-:Y:S02]  /*1f750*/  IMAD.MOV.U32 R11, RZ, RZ, 0x1c1f ;  /* 0x00001c1fff0b7424 */ /* 0x000fe400078e00ff */
[----:B------:R-:W-:-:S07]  /*1f760*/  IMAD.MOV.U32 R15, RZ, RZ, -0x1 ;  /* 0xffffffffff0f7424 */ /* 0x000fce00078e00ff */
[----:B------:R-:W-:Y:S05]  /*1f770*/  WARPSYNC.COLLECTIVE R15, `(.L_x_12682) ;  /* 0x000000000f087348 */ /* 0x000fea0003c00000 */
[----:B------:R0:W1:Y:S02]  /*1f780*/  SHFL.IDX P6, R14, R13, R12, R11 ;  /* 0x0000000c0d0e7389 */ /* 0x00006400000c000b */
[----:B01----:R-:W-:Y:S01]  /*1f790*/  ENDCOLLECTIVE ;  /* 0x000000000000791b */ /* 0x003fe20003800000 */
.L_x_12682:
[----:B------:R-:W-:Y:S01]  /*1f7a0*/  MOV R13, R0 ;  /* 0x00000000000d7202 */ /* 0x000fe20000000f00 */
[----:B------:R-:W-:-:S07]  /*1f7b0*/  IMAD.MOV.U32 R3, RZ, RZ, R14 ;  /* 0x000000ffff037224 */ /* 0x000fce00078e000e */
[----:B------:R-:W-:Y:S05]  /*1f7c0*/  WARPSYNC.COLLECTIVE R15, `(.L_x_12683) ;  /* 0x000000000f087348 */ /* 0x000fea0003c00000 */
[----:B------:R0:W1:Y:S02]  /*1f7d0*/  SHFL.IDX P6, R14, R13, R12, R11 ;  /* 0x0000000c0d0e7389 */ /* 0x00006400000c000b */
[----:B01----:R-:W-:Y:S01]  /*1f7e0*/  ENDCOLLECTIVE ;  /* 0x000000000000791b */ /* 0x003fe20003800000 */
.L_x_12683:
[----:B------:R-:W-:Y:S05]  /*1f7f0*/  BRA `(.L_x_12684) ;  /* 0xffffff6000287947 */ /* 0x000fea000383ffff */
.L_x_12507:
        /* <DEDUP_REMOVED lines=8> */
.L_x_12686:
[----:B------:R-:W-:Y:S05]  /*1f880*/  BSYNC B1 ;  /* 0x0000000000017941 */ /* 0x000fea0003800000 */
.L_x_12685:
        /* <DEDUP_REMOVED lines=8> */
.L_x_12687:
[----:B------:R-:W-:Y:S05]  /*1f910*/  BRA `(.L_x_12688) ;  /* 0xffffff6400247947 */ /* 0x000fea000383ffff */
.L_x_12511:
[----:B------:R-:W-:Y:S02]  /*1f920*/  IMAD.MOV.U32 R13, RZ, RZ, R4 ;  /* 0x000000ffff0d7224 */ /* 0x000fe400078e0004 */
[----:B------:R-:W-:Y:S02]  /*1f930*/  IMAD.MOV.U32 R12, RZ, RZ, RZ ;  /* 0x000000ffff0c7224 */ /* 0x000fe400078e00ff */
[----:B------:R-:W-:Y:S02]  /*1f940*/  IMAD.MOV.U32 R11, RZ, RZ, 0x1c1f ;  /* 0x00001c1fff0b7424 */ /* 0x000fe400078e00ff */
[----:B------:R-:W-:-:S07]  /*1f950*/  IMAD.MOV.U32 R15, RZ, RZ, -0x1 ;  /* 0xffffffffff0f7424 */ /* 0x000fce00078e00ff */
[----:B-1----:R-:W-:Y:S05]  /*1f960*/  WARPSYNC.COLLECTIVE R15, `(.L_x_12689) ;  /* 0x000000000f087348 */ /* 0x002fea0003c00000 */
[----:B------:R0:W2:Y:S02]  /*1f970*/  SHFL.IDX P6, R14, R13, R12, R11 ;  /* 0x0000000c0d0e7389 */ /* 0x0000a400000c000b */
[----:B012---:R-:W-:Y:S01]  /*1f980*/  ENDCOLLECTIVE ;  /* 0x000000000000791b */ /* 0x007fe20003800000 */
.L_x_12689:
[----:B------:R-:W-:Y:S02]  /*1f990*/  IMAD.MOV.U32 R13, RZ, RZ, R0 ;  /* 0x000000ffff0d7224 */ /* 0x000fe400078e0000 */
[----:B------:R-:W-:-:S07]  /*1f9a0*/  IMAD.MOV.U32 R3, RZ, RZ, R14 ;  /* 0x000000ffff037224 */ /* 0x000fce00078e000e */
[----:B------:R-:W-:Y:S05]  /*1f9b0*/  WARPSYNC.COLLECTIVE R15, `(.L_x_12690) ;  /* 0x000000000f087348 */ /* 0x000fea0003c00000 */
[----:B------:R0:W1:Y:S02]  /*1f9c0*/  SHFL.IDX P6, R14, R13, R12, R11 ;  /* 0x0000000c0d0e7389 */ /* 0x00006400000c000b */
[----:B01----:R-:W-:Y:S01]  /*1f9d0*/  ENDCOLLECTIVE ;  /* 0x000000000000791b */ /* 0x003fe20003800000 */
.L_x_12690:
[----:B------:R-:W-:Y:S05]  /*1f9e0*/  BRA `(.L_x_12691) ;  /* 0xffffff70005c7947 */ /* 0x000fea000383ffff */
.L_x_12514:
[----:B------:R-:W-:Y:S01]  /*1f9f0*/  BSSY B1, `(.L_x_12692) ;  /* 0x0000008000017945 */ /* 0x000fe20003800000 */
[----:B----4-:R-:W-:Y:S01]  /*1fa00*/  MOV R13, R4 ;  /* 0x00000004000d7202 */ /* 0x010fe20000000f00 */
[----:B------:R-:W-:Y:S02]  /*1fa10*/  IMAD.MOV.U32 R12, RZ, RZ, 0x1 ;  /* 0x00000001ff0c7424 */ /* 0x000fe400078e00ff */
[----:B------:R-:W-:Y:S02]  /*1fa20*/  IMAD.MOV.U32 R11, RZ, RZ, 0x1c1f ;  /* 0x00001c1fff0b7424 */ /* 0x000fe400078e00ff */
[----:B------:R-:W-:-:S07]  /*1fa30*/  IMAD.MOV.U32 R15, RZ, RZ, -0x1 ;  /* 0xffffffffff0f7424 */ /* 0x000fce00078e00ff */
[----:B0123--:R-:W-:Y:S05]  /*1fa40*/  WARPSYNC.COLLECTIVE R15, `(.L_x_12693) ;  /* 0x000000000f087348 */ /* 0x00ffea0003c00000 */
[----:B---3--:R3:W4:Y:S02]  /*1fa50*/  SHFL.IDX P6, R14, R13, R12, R11 ;  /* 0x0000000c0d0e7389 */ /* 0x00872400000c000b */
[----:B01234-:R-:W-:Y:S01]  /*1fa60*/  ENDCOLLECTIVE ;  /* 0x000000000000791b */ /* 0x01ffe20003800000 */
.L_x_12693:
[----:B------:R-:W-:Y:S05]  /*1fa70*/  BSYNC B1 ;  /* 0x0000000000017941 */ /* 0x000fea0003800000 */
.L_x_12692:
        /* <DEDUP_REMOVED lines=8> */
.L_x_12694:
[----:B------:R-:W-:Y:S05]  /*1fb00*/  BRA `(.L_x_12695) ;  /* 0xffffff7000707947 */ /* 0x000fea000383ffff */
.L_x_12533:
        /* <DEDUP_REMOVED lines=11> */
.L_x_12697:
[----:B------:R-:W-:Y:S05]  /*1fbc0*/  BSYNC B1 ;  /* 0x0000000000017941 */ /* 0x000fea0003800000 */
.L_x_12696:
[----:B------:R-:W-:Y:S05]  /*1fbd0*/  BRA `(.L_x_12698) ;  /* 0xffffff8c009c7947 */ /* 0x000fea000383ffff */
.L_x_12535:
[----:B------:R-:W-:Y:S01]  /*1fbe0*/  BSSY B1, `(.L_x_12699) ;  /* 0x0000006000017945 */ /* 0x000fe20003800000 */
[----:B------:R-:W-:-:S07]  /*1fbf0*/  IMAD.MOV.U32 R15, RZ, RZ, -0x1 ;  /* 0xffffffffff0f7424 */ /* 0x000fce00078e00ff */
[----:B012---:R-:W-:Y:S05]  /*1fc00*/  WARPSYNC.COLLECTIVE R15, `(.L_x_12700) ;  /* 0x000000000f0c7348 */ /* 0x007fea0003c00000 */
[----:B------:R-:W-:Y:S02]  /*1fc10*/  ELECT P6, UR62, PT ;  /* 0x00000000003e782f */ /* 0x000fe400038c0000 */
[----:B------:R-:W-:Y:S01]  /*1fc20*/  MOV R14, UR62 ;  /* 0x0000003e000e7c02 */ /* 0x000fe20008000f00 */
[----:B012---:R-:W-:Y:S10]  /*1fc30*/  ENDCOLLECTIVE ;  /* 0x000000000000791b */ /* 0x007ff40003800000 */
.L_x_12700:
[----:B------:R-:W-:Y:S05]  /*1fc40*/  BSYNC B1 ;  /* 0x0000000000017941 */ /* 0x000fea0003800000 */
.L_x_12699:
[----:B------:R-:W-:Y:S05]  /*1fc50*/  BRA `(.L_x_12534) ;  /* 0xffffff8c00947947 */ /* 0x000fea000383ffff */
.L_x_12537:
[----:B--2---:R2:W3:Y:S02]  /*1fc60*/  SYNCS.PHASECHK.TRANS64.TRYWAIT P0, [R16+URZ+0x2d820], R6 ;  /* 0x02d82006100075a7 */ /* 0x0044e4000800017f */
[----:B---3--:R-:W-:Y:S05]  /*1fc70*/  @!P0 NANOSLEEP.SYNCS 0x989680 ;  /* 0x009896800000895d */ /* 0x008fea0003900000 */
[----:B------:R-:W3:Y:S02]  /*1fc80*/  @!P0 SYNCS.PHASECHK.TRANS64 P0, [R16+URZ+0x2d820], R6 ;  /* 0x02d82006100085a7 */ /* 0x000ee4000800007f */
[----:B---3--:R-:W-:Y:S05]  /*1fc90*/  @!P0 BRA `(.L_x_12537) ;  /* 0xfffffffc00f08947 */ /* 0x008fea000383ffff */
[----:B------:R-:W-:Y:S05]  /*1fca0*/  BRA `(.L_x_12701) ;  /* 0xffffff8c00a47947 */ /* 0x000fea000383ffff */
.L_x_12541:
[----:B0-----:R0:W1:Y:S02]  /*1fcb0*/  SYNCS.PHASECHK.TRANS64.TRYWAIT P0, [R9+URZ+0x2d8a0], R11 ;  /* 0x02d8a00b090075a7 */ /* 0x001064000800017f */
[----:B-1----:R-:W-:Y:S05]  /*1fcc0*/  @!P0 NANOSLEEP.SYNCS 0x989680 ;  /* 0x009896800000895d */ /* 0x002fea0003900000 */
[----:B------:R-:W1:Y:S02]  /*1fcd0*/  @!P0 SYNCS.PHASECHK.TRANS64 P0, [R9+URZ+0x2d8a0], R11 ;  /* 0x02d8a00b090085a7 */ /* 0x000e64000800007f */
[----:B-1----:R-:W-:Y:S05]  /*1fce0*/  @!P0 BRA `(.L_x_12541) ;  /* 0xfffffffc00f08947 */ /* 0x002fea000383ffff */
[----:B------:R-:W-:Y:S05]  /*1fcf0*/  BRA `(.L_x_12702) ;  /* 0xffffff8c00c07947 */ /* 0x000fea000383ffff */
.L_x_12548:
[----:B-1----:R1:W2:Y:S02]  /*1fd00*/  SYNCS.PHASECHK.TRANS64.TRYWAIT P0, [R9+URZ+0x2d8c0], R11 ;  /* 0x02d8c00b090075a7 */ /* 0x0022a4000800017f */
[----:B--2---:R-:W-:Y:S05]  /*1fd10*/  @!P0 NANOSLEEP.SYNCS 0x989680 ;  /* 0x009896800000895d */ /* 0x004fea0003900000 */
[----:B------:R-:W2:Y:S02]  /*1fd20*/  @!P0 SYNCS.PHASECHK.TRANS64 P0, [R9+URZ+0x2d8c0], R11 ;  /* 0x02d8c00b090085a7 */ /* 0x000ea4000800007f */
[----:B--2---:R-:W-:Y:S05]  /*1fd30*/  @!P0 BRA `(.L_x_12548) ;  /* 0xfffffffc00f08947 */ /* 0x004fea000383ffff */
[----:B------:R-:W-:Y:S05]  /*1fd40*/  BRA `(.L_x_12703) ;  /* 0xffffff9000bc7947 */ /* 0x000fea000383ffff */
.L_x_12557:
[----:B0-----:R0:W1:Y:S02]  /*1fd50*/  SYNCS.PHASECHK.TRANS64.TRYWAIT P1, [R9+URZ+0x2d8a0], R8 ;  /* 0x02d8a008090075a7 */ /* 0x001064000802017f */
[----:B-1----:R-:W-:Y:S05]  /*1fd60*/  @!P1 NANOSLEEP.SYNCS 0x989680 ;  /* 0x009896800000995d */ /* 0x002fea0003900000 */
[----:B------:R-:W1:Y:S02]  /*1fd70*/  @!P1 SYNCS.PHASECHK.TRANS64 P1, [R9+URZ+0x2d8a0], R8 ;  /* 0x02d8a008090095a7 */ /* 0x000e64000802007f */
[----:B-1----:R-:W-:Y:S05]  /*1fd80*/  @!P1 BRA `(.L_x_12557) ;  /* 0xfffffffc00f09947 */ /* 0x002fea000383ffff */
[----:B------:R-:W-:Y:S05]  /*1fd90*/  BRA `(.L_x_12704) ;  /* 0xffffff9400fc7947 */ /* 0x000fea000383ffff */
.L_x_12564:
[----:B-1----:R1:W2:Y:S02]  /*1fda0*/  SYNCS.PHASECHK.TRANS64.TRYWAIT P1, [R9+URZ+0x2d8c0], R8 ;  /* 0x02d8c008090075a7 */ /* 0x0022a4000802017f */
[----:B--2---:R-:W-:Y:S05]  /*1fdb0*/  @!P1 NANOSLEEP.SYNCS 0x989680 ;  /* 0x009896800000995d */ /* 0x004fea0003900000 */
[----:B------:R-:W2:Y:S02]  /*1fdc0*/  @!P1 SYNCS.PHASECHK.TRANS64 P1, [R9+URZ+0x2d8c0], R8 ;  /* 0x02d8c008090095a7 */ /* 0x000ea4000802007f */
[----:B--2---:R-:W-:Y:S05]  /*1fdd0*/  @!P1 BRA `(.L_x_12564) ;  /* 0xfffffffc00f09947 */ /* 0x004fea000383ffff */
[----:B------:R-:W-:Y:S05]  /*1fde0*/  BRA `(.L_x_12705) ;  /* 0xffffff9800f47947 */ /* 0x000fea000383ffff */
.L_x_12581:
[----:B------:R-:W0:Y:S01]  /*1fdf0*/  S2R R20, SR_TID.X ;  /* 0x0000000000147919 */ /* 0x000e220000002100 */
[----:B------:R-:W-:Y:S01]  /*1fe00*/  BSSY B0, `(.L_x_12706) ;  /* 0x000000a000007945 */ /* 0x000fe20003800000 */
[----:B------:R-:W-:Y:S02]  /*1fe10*/  IMAD.MOV.U32 R12, RZ, RZ, RZ ;  /* 0x000000ffff0c7224 */ /* 0x000fe400078e00ff */
[----:B------:R-:W-:Y:S01]  /*1fe20*/  IMAD.MOV.U32 R15, RZ, RZ, -0x1 ;  /* 0xffffffffff0f7424 */ /* 0x000fe200078e00ff */
[----:B0-----:R-:W-:-:S04]  /*1fe30*/  SHF.R.U32.HI R11, RZ, 0x5, R20 ;  /* 0x00000005ff0b7819 */ /* 0x001fc80000011614 */
[----:B------:R-:W-:-:S05]  /*1fe40*/  LOP3.LUT R11, R11, 0x3, RZ, 0xc0, !PT ;  /* 0x000000030b0b7812 */ /* 0x000fca00078ec0ff */
[----:B------:R-:W-:Y:S01]  /*1fe50*/  IMAD.MOV.U32 R13, RZ, RZ, R11 ;  /* 0x000000ffff0d7224 */ /* 0x000fe200078e000b */
[----:B------:R-:W-:-:S07]  /*1fe60*/  MOV R11, 0x1f ;  /* 0x0000001f000b7802 */ /* 0x000fce0000000f00 */
[----:B-----5:R-:W-:Y:S05]  /*1fe70*/  WARPSYNC.COLLECTIVE R15, `(.L_x_12707) ;  /* 0x000000000f087348 */ /* 0x020fea0003c00000 */
[----:B------:R0:W1:Y:S02]  /*1fe80*/  SHFL.IDX P6, R14, R13, R12, R11 ;  /* 0x0000000c0d0e7389 */ /* 0x00006400000c000b */
[----:B01---5:R-:W-:Y:S01]  /*1fe90*/  ENDCOLLECTIVE ;  /* 0x000000000000791b */ /* 0x023fe20003800000 */
.L_x_12707:
[----:B------:R-:W-:Y:S05]  /*1fea0*/  BSYNC B0 ;  /* 0x0000000000007941 */ /* 0x000fea0003800000 */
.L_x_12706:
[----:B------:R-:W-:Y:S05]  /*1feb0*/  BRA `(.L_x_12708) ;  /* 0xffffffa800ec7947 */ /* 0x000fea000383ffff */
.L_x_12584:
[----:B0-----:R0:W1:Y:S02]  /*1fec0*/  SYNCS.PHASECHK.TRANS64.TRYWAIT P0, [R0+URZ+0x2d840], R5 ;  /* 0x02d84005000075a7 */ /* 0x001064000800017f */
[----:B-1----:R-:W-:Y:S05]  /*1fed0*/  @!P0 NANOSLEEP.SYNCS 0x989680 ;  /* 0x009896800000895d */ /* 0x002fea0003900000 */
[----:B------:R-:W1:Y:S02]  /*1fee0*/  @!P0 SYNCS.PHASECHK.TRANS64 P0, [R0+URZ+0x2d840], R5 ;  /* 0x02d84005000085a7 */ /* 0x000e64000800007f */
[----:B-1----:R-:W-:Y:S05]  /*1fef0*/  @!P0 BRA `(.L_x_12584) ;  /* 0xfffffffc00f08947 */ /* 0x002fea000383ffff */
[----:B------:R-:W-:Y:S05]  /*1ff00*/  BRA `(.L_x_12709) ;  /* 0xffffffac00407947 */ /* 0x000fea000383ffff */
.L_x_12585:
        /* <DEDUP_REMOVED lines=8> */
.L_x_12711:
[----:B------:R-:W-:Y:S05]  /*1ff90*/  BSYNC B0 ;  /* 0x0000000000007941 */ /* 0x000fea0003800000 */
.L_x_12710:
        /* <DEDUP_REMOVED lines=8> */
.L_x_12712:
[----:B------:R-:W-:Y:S02]  /*20020*/  IMAD.MOV.U32 R13, RZ, RZ, R7 ;  /* 0x000000ffff0d7224 */ /* 0x000fe400078e0007 */
[----:B------:R-:W-:Y:S02]  /*20030*/  IMAD.MOV.U32 R12, RZ, RZ, 0x1 ;  /* 0x00000001ff0c7424 */ /* 0x000fe400078e00ff */
[----:B------:R-:W-:-:S07]  /*20040*/  IMAD.MOV.U32 R4, RZ, RZ, R14 ;  /* 0x000000ffff047224 */ /* 0x000fce00078e000e */
[----:B------:R-:W-:Y:S05]  /*20050*/  WARPSYNC.COLLECTIVE R15, `(.L_x_12713) ;  /* 0x000000000f087348 */ /* 0x000fea0003c00000 */
[----:B------:R0:W1:Y:S02]  /*20060*/  SHFL.IDX P6, R14, R13, R12, R11 ;  /* 0x0000000c0d0e7389 */ /* 0x00006400000c000b */
[----:B01----:R-:W-:Y:S01]  /*20070*/  ENDCOLLECTIVE ;  /* 0x000000000000791b */ /* 0x003fe20003800000 */
.L_x_12713:
[----:B------:R-:W-:-:S05]  /*20080*/  @P0 LEA R5, P1, R9, R4, 0x1 ;  /* 0x0000000409050211 */ /* 0x000fca00078208ff */
[----:B------:R-:W-:Y:S01]  /*20090*/  @P0 IMAD.X R4, RZ, RZ, R6, P1 ;  /* 0x000000ffff040224 */ /* 0x000fe200008e0606 */
[----:B------:R-:W-:Y:S01]  /*200a0*/  ISETP.GE.AND P1, PT, R3, 0x21, PT ;  /* 0x000000210300780c */ /* 0x000fe20003f26270 */
        /* <DEDUP_REMOVED lines=11> */
[----:B0-----:R-:W-:-:S07]  /*20160*/  MOV R6, R14 ;  /* 0x0000000e00067202 */ /* 0x001fce0000000f00 */
[----:B------:R-:W-:Y:S05]  /*20170*/  WARPSYNC.COLLECTIVE R15, `(.L_x_12714) ;  /* 0x000000000f087348 */ /* 0x000fea0003c00000 */
[----:B------:R0:W1:Y:S02]  /*20180*/  SHFL.IDX P6, R14, R13, R12, R11 ;  /* 0x0000000c0d0e7389 */ /* 0x00006400000c000b */
[----:B01----:R-:W-:Y:S01]  /*20190*/  ENDCOLLECTIVE ;  /* 0x000000000000791b */ /* 0x003fe20003800000 */
.L_x_12714:
[----:B------:R-:W-:Y:S02]  /*201a0*/  IMAD.MOV.U32 R13, RZ, RZ, R7 ;  /* 0x000000ffff0d7224 */ /* 0x000fe400078e0007 */
[----:B------:R-:W-:Y:S02]  /*201b0*/  IMAD.MOV.U32 R12, RZ, RZ, 0x2 ;  /* 0x00000002ff0c7424 */ /* 0x000fe400078e00ff */
[----:B------:R-:W-:-:S07]  /*201c0*/  IMAD.MOV.U32 R4, RZ, RZ, R14 ;  /* 0x000000ffff047224 */ /* 0x000fce00078e000e */
[----:B------:R-:W-:Y:S05]  /*201d0*/  WARPSYNC.COLLECTIVE R15, `(.L_x_12715) ;  /* 0x000000000f087348 */ /* 0x000fea0003c00000 */
[----:B------:R0:W1:Y:S02]  /*201e0*/  SHFL.IDX P6, R14, R13, R12, R11 ;  /* 0x0000000c0d0e7389 */ /* 0x00006400000c000b */
[----:B01----:R-:W-:Y:S01]  /*201f0*/  ENDCOLLECTIVE ;  /* 0x000000000000791b */ /* 0x003fe20003800000 */
.L_x_12715:
[----:B------:R-:W-:-:S05]  /*20200*/  @P1 LEA R5, P0, R9, R4, 0x1 ;  /* 0x0000000409051211 */ /* 0x000fca00078008ff */
[----:B------:R-:W-:Y:S02]  /*20210*/  @P1 IMAD.X R4, RZ, RZ, R6, P0 ;  /* 0x000000ffff041224 */ /* 0x000fe400000e0606 */
[----:B------:R-:W-:-:S03]  /*20220*/  @P1 IMAD R6, R8, 0x2, R16 ;  /* 0x0000000208061824 */ /* 0x000fc600078e0210 */
        /* <DEDUP_REMOVED lines=15> */
.L_x_12716:
[----:B------:R-:W-:Y:S02]  /*20320*/  IMAD.MOV.U32 R13, RZ, RZ, R7 ;  /* 0x000000ffff0d7224 */ /* 0x000fe400078e0007 */
[----:B------:R-:W-:Y:S02]  /*20330*/  IMAD.MOV.U32 R12, RZ, RZ, 0x3 ;  /* 0x00000003ff0c7424 */ /* 0x000fe400078e00ff */
[----:B------:R-:W-:-:S07]  /*20340*/  IMAD.MOV.U32 R4, RZ, RZ, R14 ;  /* 0x000000ffff047224 */ /* 0x000fce00078e000e */
[----:B------:R-:W-:Y:S05]  /*20350*/  WARPSYNC.COLLECTIVE R15, `(.L_x_12717) ;  /* 0x000000000f087348 */ /* 0x000fea0003c00000 */
[----:B------:R0:W1:Y:S02]  /*20360*/  SHFL.IDX P6, R14, R13, R12, R11 ;  /* 0x0000000c0d0e7389 */ /* 0x00006400000c000b */
[----:B01----:R-:W-:Y:S01]  /*20370*/  ENDCOLLECTIVE ;  /* 0x000000000000791b */ /* 0x003fe20003800000 */
.L_x_12717:
        /* <DEDUP_REMOVED lines=11> */
.L_x_12718:
[----:B------:R-:W-:Y:S01]  /*20430*/  @!PT LDS RZ, [RZ] ;  /* 0x00000000fffff984 */ /* 0x000fe20000000800 */
[----:B------:R-:W-:Y:S01]  /*20440*/  @!PT LDS RZ, [RZ] ;  /* 0x00000000fffff984 */ /* 0x000fe20000000800 */
[----:B------:R-:W-:Y:S01]  /*20450*/  @!PT LDS RZ, [RZ] ;  /* 0x00000000fffff984 */ /* 0x000fe20000000800 */
[----:B------:R0:W-:Y:S04]  /*20460*/  @P1 LDGSTS.E.BYPASS.LTC128B.128 [R6+0x16400], desc[UR38][R4.64], !P4 ;  /* 0x1640000004061fae */ /* 0x0001e8000e101d66 */
[----:B------:R0:W-:Y:S04]  /*20470*/  @P1 LDGSTS.E.BYPASS.LTC128B.128 [R6+0x18400], desc[UR38][R4.64+0x40], !P3 ;  /* 0x1840004004061fae */ /* 0x0001e8000d901d66 */
[----:B------:R0:W-:Y:S01]  /*20480*/  @P1 LDGSTS.E.BYPASS.LTC128B.128 [R6+0x1a400], desc[UR38][R4.64+0x80], !P2 ;  /* 0x1a40008004061fae */ /* 0x0001e2000d101d66 */
[----:B------:R-:W-:Y:S01]  /*20490*/  MOV R2, R14 ;  /* 0x0000000e00027202 */ /* 0x000fe20000000f00 */
[----:B------:R-:W-:Y:S06]  /*204a0*/  BRA `(.L_x_12719) ;  /* 0xffffffa800f87947 */ /* 0x000fec000383ffff */
.L_x_12590:
        /* <DEDUP_REMOVED lines=9> */
.L_x_12720:
[C---:B------:R-:W-:Y:S01]  /*20540*/  VIADD R9, R25.reuse, 0x20 ;  /* 0x0000002019097836 */ /* 0x040fe20000000000 */
[----:B------:R-:W-:Y:S01]  /*20550*/  ISETP.GE.AND P3, PT, R25, R0, PT ;  /* 0x000000001900720c */ /* 0x000fe20003f66270 */
[----:B------:R-:W-:Y:S02]  /*20560*/  IMAD.MOV.U32 R13, RZ, RZ, R5 ;  /* 0x000000ffff0d7224 */ /* 0x000fe400078e0005 */
[----:B------:R-:W-:-:S10]  /*20570*/  IMAD.MOV.U32 R2, RZ, RZ, R14 ;  /* 0x000000ffff027224 */ /* 0x000fd400078e000e */
[----:B------:R-:W-:Y:S05]  /*20580*/  WARPSYNC.COLLECTIVE R15, `(.L_x_12721) ;  /* 0x000000000f087348 */ /* 0x000fea0003c00000 */
[----:B------:R0:W1:Y:S02]  /*20590*/  SHFL.IDX P6, R14, R13, R12, R11 ;  /* 0x0000000c0d0e7389 */ /* 0x00006400000c000b */
[----:B01----:R-:W-:Y:S01]  /*205a0*/  ENDCOLLECTIVE ;  /* 0x000000000000791b */ /* 0x003fe20003800000 */
.L_x_12721:
[----:B------:R-:W-:Y:S02]  /*205b0*/  IMAD.MOV.U32 R13, RZ, RZ, R4 ;  /* 0x000000ffff0d7224 */ /* 0x000fe400078e0004 */
[----:B------:R-:W-:Y:S02]  /*205c0*/  IMAD.MOV.U32 R12, RZ, RZ, 0x1 ;  /* 0x00000001ff0c7424 */ /* 0x000fe400078e00ff */
[----:B------:R-:W-:-:S07]  /*205d0*/  IMAD.MOV.U32 R3, RZ, RZ, R14 ;  /* 0x000000ffff037224 */ /* 0x000fce00078e000e */
[----:B------:R-:W-:Y:S05]  /*205e0*/  WARPSYNC.COLLECTIVE R15, `(.L_x_12722) ;  /* 0x000000000f087348 */ /* 0x000fea0003c00000 */
[----:B------:R0:W1:Y:S02]  /*205f0*/  SHFL.IDX P6, R14, R13, R12, R11 ;  /* 0x0000000c0d0e7389 */ /* 0x00006400000c000b */
[----:B01----:R-:W-:Y:S01]  /*20600*/  ENDCOLLECTIVE ;  /* 0x000000000000791b */ /* 0x003fe20003800000 */
.L_x_12722:
[----:B------:R-:W-:-:S04]  /*20610*/  @!P3 LEA R3, P4, R10, R3, 0x1 ;  /* 0x000000030a03b211 */ /* 0x000fc800078808ff */
[----:B------:R-:W-:-:S04]  /*20620*/  @!P3 IADD3.X R2, RZ, R2, RZ, P4, !PT ;  /* 0x00000002ff02b210 */ /* 0x000fc800027fe4ff */
        /* <DEDUP_REMOVED lines=15> */
.L_x_12723:
[----:B------:R-:W-:Y:S02]  /*20720*/  IMAD.MOV.U32 R13, RZ, RZ, R4 ;  /* 0x000000ffff0d7224 */ /* 0x000fe400078e0004 */
[----:B------:R-:W-:Y:S02]  /*20730*/  IMAD.MOV.U32 R12, RZ, RZ, 0x2 ;  /* 0x00000002ff0c7424 */ /* 0x000fe400078e00ff */
[----:B------:R-:W-:-:S07]  /*20740*/  IMAD.MOV.U32 R3, RZ, RZ, R14 ;  /* 0x000000ffff037224 */ /* 0x000fce00078e000e */
[----:B------:R-:W-:Y:S05]  /*20750*/  WARPSYNC.COLLECTIVE R15, `(.L_x_12724) ;  /* 0x000000000f087348 */ /* 0x000fea0003c00000 */
[----:B------:R0:W1:Y:S02]  /*20760*/  SHFL.IDX P6, R14, R13, R12, R11 ;  /* 0x0000000c0d0e7389 */ /* 0x00006400000c000b */
[----:B01----:R-:W-:Y:S01]  /*20770*/  ENDCOLLECTIVE ;  /* 0x000000000000791b */ /* 0x003fe20003800000 */
.L_x_12724:
        /* <DEDUP_REMOVED lines=18> */
.L_x_12725:
[----:B------:R-:W-:Y:S01]  /*208a0*/  IMAD.MOV.U32 R13, RZ, RZ, R4 ;  /* 0x000000ffff0d7224 */ /* 0x000fe200078e0004 */
[----:B------:R-:W-:Y:S01]  /*208b0*/  MOV R12, 0x3 ;  /* 0x00000003000c7802 */ /* 0x000fe20000000f00 */
[----:B------:R-:W-:-:S07]  /*208c0*/  IMAD.MOV.U32 R3, RZ, RZ, R14 ;  /* 0x000000ffff037224 */ /* 0x000fce00078e000e */
[----:B------:R-:W-:Y:S05]  /*208d0*/  WARPSYNC.COLLECTIVE R15, `(.L_x_12726) ;  /* 0x000000000f087348 */ /* 0x000fea0003c00000 */
[----:B------:R0:W1:Y:S02]  /*208e0*/  SHFL.IDX P6, R14, R13, R12, R11 ;  /* 0x0000000c0d0e7389 */ /* 0x00006400000c000b */
[----:B01----:R-:W-:Y:S01]  /*208f0*/  ENDCOLLECTIVE ;  /* 0x000000000000791b */ /* 0x003fe20003800000 */
.L_x_12726:
        /* <DEDUP_REMOVED lines=10> */
.L_x_12727:
[----:B------:R-:W-:Y:S01]  /*209a0*/  @!PT LDS RZ, [RZ] ;  /* 0x00000000fffff984 */ /* 0x000fe20000000800 */
[----:B------:R-:W-:Y:S01]  /*209b0*/  @!PT LDS RZ, [RZ] ;  /* 0x00000000fffff984 */ /* 0x000fe20000000800 */
[----:B------:R-:W-:Y:S01]  /*209c0*/  @!PT LDS RZ, [RZ] ;  /* 0x00000000fffff984 */ /* 0x000fe20000000800 */
[----:B------:R-:W-:Y:S04]  /*209d0*/  @!P3 LDGSTS.E.BYPASS.LTC128B.128 [R8+0xd400], desc[UR38][R2.64], !P0 ;  /* 0x0d4000000208bfae */ /* 0x000fe8000c101d66 */
[----:B------:R-:W-:Y:S04]  /*209e0*/  @!P3 LDGSTS.E.BYPASS.LTC128B.128 [R8+0x10400], desc[UR38][R2.64+0x40], !P1 ;  /* 0x104000400208bfae */ /* 0x000fe8000c901d66 */
[----:B------:R0:W-:Y:S01]  /*209f0*/  @!P3 LDGSTS.E.BYPASS.LTC128B.128 [R8+0x13400], desc[UR38][R2.64+0x80], !P2 ;  /* 0x134000800208bfae */ /* 0x0001e2000d101d66 */
[----:B------:R-:W-:Y:S01]  /*20a00*/  IMAD.MOV.U32 R13, RZ, RZ, R6 ;  /* 0x000000ffff0d7224 */ /* 0x000fe200078e0006 */
[----:B------:R-:W-:Y:S01]  /*20a10*/  MOV R12, RZ ;  /* 0x000000ff000c7202 */ /* 0x000fe20000000f00 */
[----:B0-----:R-:W-:-:S02]  /*20a20*/  VIADD R2, R25, 0x60 ;  /* 0x0000006019027836 */ /* 0x001fc40000000000 */
[----:B------:R-:W-:-:S07]  /*20a30*/  IMAD.MOV.U32 R5, RZ, RZ, R14 ;  /* 0x000000ffff057224 */ /* 0x000fce00078e000e */
[----:B------:R-:W-:Y:S05]  /*20a40*/  WARPSYNC.COLLECTIVE R15, `(.L_x_12728) ;  /* 0x000000000f087348 */ /* 0x000fea0003c00000 */
[----:B------:R0:W1:Y:S02]  /*20a50*/  SHFL.IDX P6, R14, R13, R12, R11 ;  /* 0x0000000c0d0e7389 */ /* 0x00006400000c000b */
[----:B01----:R-:W-:Y:S01]  /*20a60*/  ENDCOLLECTIVE ;  /* 0x000000000000791b */ /* 0x003fe20003800000 */
.L_x_12728:
        /* <DEDUP_REMOVED lines=16> */
.L_x_12729:
[----:B------:R-:W-:Y:S02]  /*20b70*/  IMAD.MOV.U32 R13, RZ, RZ, R6 ;  /* 0x000000ffff0d7224 */ /* 0x000fe400078e0006 */
[----:B------:R-:W-:Y:S02]  /*20b80*/  IMAD.MOV.U32 R12, RZ, RZ, 0x1 ;  /* 0x00000001ff0c7424 */ /* 0x000fe400078e00ff */
[----:B------:R-:W-:-:S07]  /*20b90*/  IMAD.MOV.U32 R3, RZ, RZ, R14 ;  /* 0x000000ffff037224 */ /* 0x000fce00078e000e */
[----:B------:R-:W-:Y:S05]  /*20ba0*/  WARPSYNC.COLLECTIVE R15, `(.L_x_12730) ;  /* 0x000000000f087348 */ /* 0x000fea0003c00000 */
[----:B------:R0:W1:Y:S02]  /*20bb0*/  SHFL.IDX P6, R14, R13, R12, R11 ;  /* 0x0000000c0d0e7389 */ /* 0x00006400000c000b */
[----:B01----:R-:W-:Y:S01]  /*20bc0*/  ENDCOLLECTIVE ;  /* 0x000000000000791b */ /* 0x003fe20003800000 */
.L_x_12730:
[----:B------:R-:W-:-:S05]  /*20bd0*/  @!P3 LEA R3, P4, R10, R3, 0x1 ;  /* 0x000000030a03b211 */ /* 0x000fca00078808ff */
[----:B------:R-:W-:-:S05]  /*20be0*/  @!P3 IMAD.X R2, RZ, RZ, R2, P4 ;  /* 0x000000ffff02b224 */ /* 0x000fca00020e0602 */
[-C--:B------:R-:W-:Y:S02]  /*20bf0*/  @!P3 LOP3.LUT R3, R3, R2.reuse, RZ, 0x3c, !PT ;  /* 0x000000020303b212 */ /* 0x080fe400078e3cff */
[----:B------:R-:W-:Y:S02]  /*20c00*/  MOV R13, R7 ;  /* 0x00000007000d7202 */ /* 0x000fe40000000f00 */
[----:B------:R-:W-:-:S04]  /*20c10*/  @!P3 LOP3.LUT R2, R3, R2, RZ, 0x3c, !PT ;  /* 0x000000020302b212 */ /* 0x000fc800078e3cff */
[----:B------:R-:W-:Y:S01]  /*20c20*/  @!P3 LOP3.LUT R3, R3, R2, RZ, 0x3c, !PT ;  /* 0x000000020303b212 */ /* 0x000fe200078e3cff */
[----:B------:R-:W-:-:S07]  /*20c30*/  IMAD.MOV.U32 R6, RZ, RZ, R14 ;  /* 0x000000ffff067224 */ /* 0x000fce00078e000e */
[----:B------:R-:W-:Y:S05]  /*20c40*/  WARPSYNC.COLLECTIVE R15, `(.L_x_12731) ;  /* 0x000000000f087348 */ /* 0x000fea0003c00000 */
[----:B------:R0:W1:Y:S02]  /*20c50*/  SHFL.IDX P6, R14, R13, R12, R11 ;  /* 0x0000000c0d0e7389 */ /* 0x00006400000c000b */
[----:B01----:R-:W-:Y:S01]  /*20c60*/  ENDCOLLECTIVE ;  /* 0x000000000000791b */ /* 0x003fe20003800000 */
.L_x_12731:
        /* <DEDUP_REMOVED lines=8> */
.L_x_12593:
[----:B-1----:R1:W2:Y:S02]  /*20cf0*/  SYNCS.PHASECHK.TRANS64.TRYWAIT P0, [R16+URZ+0x2d820], R0 ;  /* 0x02d82000100075a7 */ /* 0x0022a4000800017f */
[----:B--2---:R-:W-:Y:S05]  /*20d00*/  @!P0 NANOSLEEP.SYNCS 0x989680 ;  /* 0x009896800000895d */ /* 0x004fea0003900000 */
[----:B------:R-:W2:Y:S02]  /*20d10*/  @!P0 SYNCS.PHASECHK.TRANS64 P0, [R16+URZ+0x2d820], R0 ;  /* 0x02d82000100085a7 */ /* 0x000ea4000800007f */
[----:B--2---:R-:W-:Y:S05]  /*20d20*/  @!P0 BRA `(.L_x_12593) ;  /* 0xfffffffc00f08947 */ /* 0x004fea000383ffff */
[----:B------:R-:W-:Y:S05]  /*20d30*/  BRA `(.L_x_12733) ;  /* 0xffffffb000887947 */ /* 0x000fea000383ffff */
.L_x_12598:
[----:B0-----:R0:W1:Y:S02]  /*20d40*/  SYNCS.PHASECHK.TRANS64.TRYWAIT P0, [R5+URZ+0x2d840], R0 ;  /* 0x02d84000050075a7 */ /* 0x001064000800017f */
[----:B-1----:R-:W-:Y:S05]  /*20d50*/  @!P0 NANOSLEEP.SYNCS 0x989680 ;  /* 0x009896800000895d */ /* 0x002fea0003900000 */
[----:B------:R-:W1:Y:S02]  /*20d60*/  @!P0 SYNCS.PHASECHK.TRANS64 P0, [R5+URZ+0x2d840], R0 ;  /* 0x02d84000050085a7 */ /* 0x000e64000800007f */
[----:B-1----:R-:W-:Y:S05]  /*20d70*/  @!P0 BRA `(.L_x_12598) ;  /* 0xfffffffc00f08947 */ /* 0x002fea000383ffff */
[----:B------:R-:W-:Y:S05]  /*20d80*/  BRA `(.L_x_12734) ;  /* 0xffffffb4007c7947 */ /* 0x000fea000383ffff */
.L_x_12599:
        /* <DEDUP_REMOVED lines=8> */
.L_x_12736:
[----:B------:R-:W-:Y:S05]  /*20e10*/  BSYNC B1 ;  /* 0x0000000000017941 */ /* 0x000fea0003800000 */
.L_x_12735:
[----:B------:R-:W0:Y:S01]  /*20e20*/  S2R R21, SR_TID.X ;  /* 0x0000000000157919 */ /* 0x000e220000002100 */
[----:B------:R-:W-:Y:S01]  /*20e30*/  IMAD.MOV.U32 R13, RZ, RZ, R6 ;  /* 0x000000ffff0d7224 */ /* 0x000fe200078e0006 */
[----:B------:R-:W-:Y:S01]  /*20e40*/  MOV R12, RZ ;  /* 0x000000ff000c7202 */ /* 0x000fe20000000f00 */
[----:B------:R-:W-:Y:S01]  /*20e50*/  IMAD.MOV.U32 R11, RZ, RZ, 0x1c1f ;  /* 0x00001c1fff0b7424 */ /* 0x000fe200078e00ff */
[----:B------:R-:W-:Y:S01]  /*20e60*/  LOP3.LUT R18, R18, 0xffffffdf, RZ, 0xc0, !PT ;  /* 0xffffffdf12127812 */ /* 0x000fe200078ec0ff */
[----:B------:R-:W-:Y:S02]  /*20e70*/  IMAD.MOV.U32 R15, RZ, RZ, -0x1 ;  /* 0xffffffffff0f7424 */ /* 0x000fe400078e00ff */
[----:B------:R-:W-:Y:S01]  /*20e80*/  IMAD.MOV.U32 R3, RZ, RZ, R14 ;  /* 0x000000ffff037224 */ /* 0x000fe200078e000e */
[----:B------:R-:W-:Y:S01]  /*20e90*/  @P1 LOP3.LUT R18, R18, 0x20, RZ, 0xfc, !PT ;  /* 0x0000002012121812 */ /* 0x000fe200078efcff */
[----:B------:R-:W-:-:S07]  /*20ea0*/  IMAD R4, R4, 0x2, R16 ;  /* 0x0000000204047824 */ /* 0x000fce00078e0210 */
[----:B0-----:R-:W-:Y:S05]  /*20eb0*/  WARPSYNC.COLLECTIVE R15, `(.L_x_12737) ;  /* 0x000000000f087348 */ /* 0x001fea0003c00000 */
[----:B------:R1:W2:Y:S02]  /*20ec0*/  SHFL.IDX P6, R14, R13, R12, R11 ;  /* 0x0000000c0d0e7389 */ /* 0x0002a400000c000b */
[----:B012---:R-:W-:Y:S01]  /*20ed0*/  ENDCOLLECTIVE ;  /* 0x000000000000791b */ /* 0x007fe20003800000 */
.L_x_12737:
        /* <DEDUP_REMOVED lines=8> */
.L_x_12738:
        /* <DEDUP_REMOVED lines=15> */
.L_x_12739:
[----:B------:R-:W-:Y:S02]  /*21050*/  IMAD.MOV.U32 R13, RZ, RZ, R7 ;  /* 0x000000ffff0d7224 */ /* 0x000fe400078e0007 */
[----:B------:R-:W-:Y:S02]  /*21060*/  IMAD.MOV.U32 R12, RZ, RZ, 0x2 ;  /* 0x00000002ff0c7424 */ /* 0x000fe400078e00ff */
[----:B------:R-:W-:-:S07]  /*21070*/  IMAD.MOV.U32 R2, RZ, RZ, R14 ;  /* 0x000000ffff027224 */ /* 0x000fce00078e000e */
[----:B------:R-:W-:Y:S05]  /*21080*/  WARPSYNC.COLLECTIVE R15, `(.L_x_12740) ;  /* 0x000000000f087348 */ /* 0x000fea0003c00000 */
[----:B------:R0:W1:Y:S02]  /*21090*/  SHFL.IDX P6, R14, R13, R12, R11 ;  /* 0x0000000c0d0e7389 */ /* 0x00006400000c000b */
[----:B01----:R-:W-:Y:S01]  /*210a0*/  ENDCOLLECTIVE ;  /* 0x000000000000791b */ /* 0x003fe20003800000 */
.L_x_12740:
        /* <DEDUP_REMOVED lines=13> */
.L_x_12741:
[----:B------:R-:W-:Y:S02]  /*21180*/  IMAD.MOV.U32 R13, RZ, RZ, R7 ;  /* 0x000000ffff0d7224 */ /* 0x000fe400078e0007 */
[----:B------:R-:W-:Y:S02]  /*21190*/  IMAD.MOV.U32 R12, RZ, RZ, 0x3 ;  /* 0x00000003ff0c7424 */ /* 0x000fe400078e00ff */
[----:B------:R-:W-:-:S07]  /*211a0*/  IMAD.MOV.U32 R2, RZ, RZ, R14 ;  /* 0x000000ffff027224 */ /* 0x000fce00078e000e */
[----:B------:R-:W-:Y:S05]  /*211b0*/  WARPSYNC.COLLECTIVE R15, `(.L_x_12742) ;  /* 0x000000000f087348 */ /* 0x000fea0003c00000 */
[----:B------:R0:W1:Y:S02]  /*211c0*/  SHFL.IDX P6, R14, R13, R12, R11 ;  /* 0x0000000c0d0e7389 */ /* 0x00006400000c000b */
[----:B01----:R-:W-:Y:S01]  /*211d0*/  ENDCOLLECTIVE ;  /* 0x000000000000791b */ /* 0x003fe20003800000 */
.L_x_12742:
        /* <DEDUP_REMOVED lines=14> */
.L_x_12743:
[----:B------:R-:W-:Y:S01]  /*212c0*/  MOV R2, R14 ;  /* 0x0000000e00027202 */ /* 0x000fe20000000f00 */
[----:B------:R-:W-:Y:S06]  /*212d0*/  BRA `(.L_x_12744) ;  /* 0xffffffb000fc7947 */ /* 0x000fec000383ffff */
.L_x_12604:
[----:B-1----:R1:W2:Y:S02]  /*212e0*/  SYNCS.PHASECHK.TRANS64.TRYWAIT P0, [R5+URZ+0x2d860], R2 ;  /* 0x02d86002050075a7 */ /* 0x0022a4000800017f */
[----:B--2---:R-:W-:Y:S05]  /*212f0*/  @!P0 NANOSLEEP.SYNCS 0x989680 ;  /* 0x009896800000895d */ /* 0x004fea0003900000 */
[----:B------:R-:W2:Y:S02]  /*21300*/  @!P0 SYNCS.PHASECHK.TRANS64 P0, [R5+URZ+0x2d860], R2 ;  /* 0x02d86002050085a7 */ /* 0x000ea4000800007f */
[----:B--2---:R-:W-:Y:S05]  /*21310*/  @!P0 BRA `(.L_x_12604) ;  /* 0xfffffffc00f08947 */ /* 0x004fea000383ffff */
[----:B------:R-:W-:Y:S05]  /*21320*/  BRA `(.L_x_12745) ;  /* 0xffffffb400607947 */ /* 0x000fea000383ffff */
.L_x_12605:
        /* <DEDUP_REMOVED lines=8> */
.L_x_12747:
[----:B------:R-:W-:Y:S05]  /*213b0*/  BSYNC B1 ;  /* 0x0000000000017941 */ /* 0x000fea0003800000 */
.L_x_12746:
[----:B------:R-:W-:Y:S01]  /*213c0*/  IMAD.MOV.U32 R13, RZ, RZ, R19 ;  /* 0x000000ffff0d7224 */ /* 0x000fe200078e0013 */
[----:B------:R-:W-:Y:S01]  /*213d0*/  MOV R11, 0x1c1f ;  /* 0x00001c1f000b7802 */ /* 0x000fe20000000f00 */
[----:B------:R-:W-:Y:S02]  /*213e0*/  IMAD.MOV.U32 R12, RZ, RZ, RZ ;  /* 0x000000ffff0c7224 */ /* 0x000fe400078e00ff */
[----:B------:R-:W-:Y:S02]  /*213f0*/  IMAD.MOV.U32 R15, RZ, RZ, -0x1 ;  /* 0xffffffffff0f7424 */ /* 0x000fe400078e00ff */
[----:B------:R-:W-:Y:S02]  /*21400*/  IMAD.MOV.U32 R3, RZ, RZ, R14 ;  /* 0x000000ffff037224 */ /* 0x000fe400078e000e */
[----:B------:R-:W-:-:S07]  /*21410*/  IMAD R4, R4, 0x2, R16 ;  /* 0x0000000204047824 */ /* 0x000fce00078e0210 */
[----:B------:R-:W-:Y:S05]  /*21420*/  WARPSYNC.COLLECTIVE R15, `(.L_x_12748) ;  /* 0x000000000f087348 */ /* 0x000fea0003c00000 */
[----:B------:R0:W1:Y:S02]  /*21430*/  SHFL.IDX P6, R14, R13, R12, R11 ;  /* 0x0000000c0d0e7389 */ /* 0x00006400000c000b */
[----:B01----:R-:W-:Y:S01]  /*21440*/  ENDCOLLECTIVE ;  /* 0x000000000000791b */ /* 0x003fe20003800000 */
.L_x_12748:
[----:B------:R-:W-:Y:S02]  /*21450*/  IMAD.MOV.U32 R13, RZ, RZ, R22 ;  /* 0x000000ffff0d7224 */ /* 0x000fe400078e0016 */
[----:B------:R-:W-:Y:S02]  /*21460*/  IMAD.MOV.U32 R12, RZ, RZ, 0x1 ;  /* 0x00000001ff0c7424 */ /* 0x000fe400078e00ff */
[----:B------:R-:W-:-:S07]  /*21470*/  IMAD.MOV.U32 R2, RZ, RZ, R14 ;  /* 0x000000ffff027224 */ /* 0x000fce00078e000e */
[----:B------:R-:W-:Y:S05]  /*21480*/  WARPSYNC.COLLECTIVE R15, `(.L_x_12749) ;  /* 0x000000000f087348 */ /* 0x000fea0003c00000 */
[----:B------:R0:W1:Y:S02]  /*21490*/  SHFL.IDX P6, R14, R13, R12, R11 ;  /* 0x0000000c0d0e7389 */ /* 0x00006400000c000b */
[----:B01----:R-:W-:Y:S01]  /*214a0*/  ENDCOLLECTIVE ;  /* 0x000000000000791b */ /* 0x003fe20003800000 */
.L_x_12749:
        /* <DEDUP_REMOVED lines=16> */
.L_x_12750:
[----:B------:R-:W-:Y:S02]  /*215b0*/  IMAD.MOV.U32 R13, RZ, RZ, R22 ;  /* 0x000000ffff0d7224 */ /* 0x000fe400078e0016 */
[----:B------:R-:W-:Y:S02]  /*215c0*/  IMAD.MOV.U32 R12, RZ, RZ, 0x2 ;  /* 0x00000002ff0c7424 */ /* 0x000fe400078e00ff */
[----:B------:R-:W-:-:S07]  /*215d0*/  IMAD.MOV.U32 R2, RZ, RZ, R14 ;  /* 0x000000ffff027224 */ /* 0x000fce00078e000e */
[----:B------:R-:W-:Y:S05]  /*215e0*/  WARPSYNC.COLLECTIVE R15, `(.L_x_12751) ;  /* 0x000000000f087348 */ /* 0x000fea0003c00000 */
[----:B------:R0:W1:Y:S02]  /*215f0*/  SHFL.IDX P6, R14, R13, R12, R11 ;  /* 0x0000000c0d0e7389 */ /* 0x00006400000c000b */
[----:B01----:R-:W-:Y:S01]  /*21600*/  ENDCOLLECTIVE ;  /* 0x000000000000791b */ /* 0x003fe20003800000 */
.L_x_12751:
        /* <DEDUP_REMOVED lines=16> */
.L_x_12752:
[----:B------:R-:W-:Y:S02]  /*21710*/  IMAD.MOV.U32 R13, RZ, RZ, R22 ;  /* 0x000000ffff0d7224 */ /* 0x000fe400078e0016 */
[----:B------:R-:W-:Y:S02]  /*21720*/  IMAD.MOV.U32 R12, RZ, RZ, 0x3 ;  /* 0x00000003ff0c7424 */ /* 0x000fe400078e00ff */
[----:B------:R-:W-:-:S07]  /*21730*/  IMAD.MOV.U32 R2, RZ, RZ, R14 ;  /* 0x000000ffff027224 */ /* 0x000fce00078e000e */
[----:B------:R-:W-:Y:S05]  /*21740*/  WARPSYNC.COLLECTIVE R15, `(.L_x_12753) ;  /* 0x000000000f087348 */ /* 0x000fea0003c00000 */
[----:B------:R0:W1:Y:S02]  /*21750*/  SHFL.IDX P6, R14, R13, R12, R11 ;  /* 0x0000000c0d0e7389 */ /* 0x00006400000c000b */
[----:B01----:R-:W-:Y:S01]  /*21760*/  ENDCOLLECTIVE ;  /* 0x000000000000791b */ /* 0x003fe20003800000 */
.L_x_12753:
        /* <DEDUP_REMOVED lines=13> */
.L_x_12754:
        /* <DEDUP_REMOVED lines=8> */
.L_x_12613:
[----:B-1----:R1:W2:Y:S02]  /*218c0*/  SYNCS.PHASECHK.TRANS64.TRYWAIT P0, [R0+URZ+0x2d860], R3 ;  /* 0x02d86003000075a7 */ /* 0x0022a4000800017f */
[----:B--2---:R-:W-:Y:S05]  /*218d0*/  @!P0 NANOSLEEP.SYNCS 0x989680 ;  /* 0x009896800000895d */ /* 0x004fea0003900000 */
[----:B------:R-:W2:Y:S02]  /*218e0*/  @!P0 SYNCS.PHASECHK.TRANS64 P0, [R0+URZ+0x2d860], R3 ;  /* 0x02d86003000085a7 */ /* 0x000ea4000800007f */
[----:B--2---:R-:W-:Y:S05]  /*218f0*/  @!P0 BRA `(.L_x_12613) ;  /* 0xfffffffc00f08947 */ /* 0x004fea000383ffff */
[----:B------:R-:W-:Y:S05]  /*21900*/  BRA `(.L_x_12756) ;  /* 0xffffffb400e07947 */ /* 0x000fea000383ffff */
.L_x_12614:
        /* <DEDUP_REMOVED lines=8> */
.L_x_12758:
[----:B------:R-:W-:Y:S05]  /*21990*/  BSYNC B0 ;  /* 0x0000000000007941 */ /* 0x000fea0003800000 */
.L_x_12757:
        /* <DEDUP_REMOVED lines=10> */
.L_x_12759:
[----:B------:R-:W-:Y:S01]  /*21a40*/  ULDC UR4, c[0x0][0x2f4] ;  /* 0x0000bd0000047ab9 */ /* 0x000fe20000000800 */
[----:B------:R-:W-:Y:S02]  /*21a50*/  IMAD.MOV.U32 R13, RZ, RZ, R22 ;  /* 0x000000ffff0d7224 */ /* 0x000fe400078e0016 */
[----:B------:R-:W-:Y:S02]  /*21a60*/  IMAD.MOV.U32 R12, RZ, RZ, 0x1 ;  /* 0x00000001ff0c7424 */ /* 0x000fe400078e00ff */
[----:B------:R-:W-:-:S05]  /*21a70*/  IMAD.SHL.U32 R7, R2, 0x8, RZ ;  /* 0x0000000802077824 */ /* 0x000fca00078e00ff */
[----:B------:R-:W-:-:S04]  /*21a80*/  LOP3.LUT R7, R7, 0x18, RZ, 0xc0, !PT ;  /* 0x0000001807077812 */ /* 0x000fc800078ec0ff */
[C---:B------:R-:W-:Y:S02]  /*21a90*/  SHF.L.U32 R5, R7.reuse, 0x1, RZ ;  /* 0x0000000107057819 */ /* 0x040fe400000006ff */
[C---:B------:R-:W-:Y:S02]  /*21aa0*/  ISETP.GE.AND P2, PT, R7.reuse, UR4, PT ;  /* 0x0000000407007c0c */ /* 0x040fe4000bf46270 */
[----:B------:R-:W-:Y:S02]  /*21ab0*/  IADD3 R2, P0, R14, R5, RZ ;  /* 0x000000050e027210 */ /* 0x000fe40007f1e0ff */
[C---:B------:R-:W-:Y:S02]  /*21ac0*/  LOP3.LUT R8, R7.reuse, 0x20, RZ, 0xfc, !PT ;  /* 0x0000002007087812 */ /* 0x040fe400078efcff */
[----:B------:R-:W-:Y:S01]  /*21ad0*/  LOP3.LUT R7, R7, 0x40, RZ, 0xfc, !PT ;  /* 0x0000004007077812 */ /* 0x000fe200078efcff */
[----:B------:R-:W-:Y:S01]  /*21ae0*/  IMAD.X R3, RZ, RZ, R3, P0 ;  /* 0x000000ffff037224 */ /* 0x000fe200000e0603 */
[----:B------:R-:W-:-:S02]  /*21af0*/  ISETP.LT.OR P3, PT, R6, 0x1, P2 ;  /* 0x000000010600780c */ /* 0x000fc40001761670 */
[----:B------:R-:W-:Y:S02]  /*21b00*/  ISETP.GE.AND P1, PT, R8, UR4, PT ;  /* 0x0000000408007c0c */ /* 0x000fe4000bf26270 */
[----:B------:R-:W-:-:S13]  /*21b10*/  ISETP.GE.AND P0, PT, R7, UR4, PT ;  /* 0x0000000407007c0c */ /* 0x000fda000bf06270 */
[----:B------:R-:W-:Y:S05]  /*21b20*/  WARPSYNC.COLLECTIVE R15, `(.L_x_12760) ;  /* 0x000000000f087348 */ /* 0x000fea0003c00000 */
[----:B------:R0:W1:Y:S02]  /*21b30*/  SHFL.IDX P6, R14, R13, R12, R11 ;  /* 0x0000000c0d0e7389 */ /* 0x00006400000c000b */
[----:B01----:R-:W-:Y:S01]  /*21b40*/  ENDCOLLECTIVE ;  /* 0x000000000000791b */ /* 0x003fe20003800000 */
.L_x_12760:
        /* <DEDUP_REMOVED lines=14> */
.L_x_12761:
[----:B------:R-:W-:Y:S01]  /*21c30*/  MOV R13, R22 ;  /* 0x00000016000d7202 */ /* 0x000fe20000000f00 */
[----:B------:R-:W-:Y:S01]  /*21c40*/  IMAD.MOV.U32 R12, RZ, RZ, 0x2 ;  /* 0x00000002ff0c7424 */ /* 0x000fe200078e00ff */
[----:B------:R-:W-:-:S13]  /*21c50*/  IADD3 R2, P4, R14, R5, RZ ;  /* 0x000000050e027210 */ /* 0x000fda0007f9e0ff */
[----:B------:R-:W-:Y:S05]  /*21c60*/  WARPSYNC.COLLECTIVE R15, `(.L_x_12762) ;  /* 0x000000000f087348 */ /* 0x000fea0003c00000 */
[----:B------:R0:W1:Y:S02]  /*21c70*/  SHFL.IDX P6, R14, R13, R12, R11 ;  /* 0x0000000c0d0e7389 */ /* 0x00006400000c000b */
[----:B01----:R-:W-:Y:S01]  /*21c80*/  ENDCOLLECTIVE ;  /* 0x000000000000791b */ /* 0x003fe20003800000 */
.L_x_12762:
        /* <DEDUP_REMOVED lines=15> */
.L_x_12763:
[----:B------:R-:W-:Y:S02]  /*21d80*/  IMAD.MOV.U32 R13, RZ, RZ, R22 ;  /* 0x000000ffff0d7224 */ /* 0x000fe400078e0016 */
[----:B------:R-:W-:Y:S01]  /*21d90*/  IMAD.MOV.U32 R12, RZ, RZ, 0x3 ;  /* 0x00000003ff0c7424 */ /* 0x000fe200078e00ff */
[----:B------:R-:W-:-:S13]  /*21da0*/  IADD3 R2, P4, R14, R5, RZ ;  /* 0x000000050e027210 */ /* 0x000fda0007f9e0ff */
[----:B------:R-:W-:Y:S05]  /*21db0*/  WARPSYNC.COLLECTIVE R15, `(.L_x_12764) ;  /* 0x000000000f087348 */ /* 0x000fea0003c00000 */
[----:B------:R0:W1:Y:S02]  /*21dc0*/  SHFL.IDX P6, R14, R13, R12, R11 ;  /* 0x0000000c0d0e7389 */ /* 0x00006400000c000b */
[----:B01----:R-:W-:Y:S01]  /*21dd0*/  ENDCOLLECTIVE ;  /* 0x000000000000791b */ /* 0x003fe20003800000 */
.L_x_12764:
        /* <DEDUP_REMOVED lines=10> */
[----:B------:R-:W-:-:S07]  /*21e80*/  IMAD.MOV.U32 R22, RZ, RZ, R14 ;  /* 0x000000ffff167224 */ /* 0x000fce00078e000e */
[----:B0-----:R-:W-:Y:S05]  /*21e90*/  WARPSYNC.COLLECTIVE R15, `(.L_x_12765) ;  /* 0x000000000f087348 */ /* 0x001fea0003c00000 */
[----:B------:R1:W2:Y:S02]  /*21ea0*/  SHFL.IDX P6, R14, R13, R12, R11 ;  /* 0x0000000c0d0e7389 */ /* 0x0002a400000c000b */
[----:B012---:R-:W-:Y:S01]  /*21eb0*/  ENDCOLLECTIVE ;  /* 0x000000000000791b */ /* 0x007fe20003800000 */
.L_x_12765:
[----:B------:R-:W-:Y:S05]  /*21ec0*/  BRA `(.L_x_12766) ;  /* 0xffffffb400407947 */ /* 0x000fea000383ffff */
.L_x_12619:
        /* <DEDUP_REMOVED lines=8> */
.L_x_12768:
[----:B------:R-:W-:Y:S05]  /*21f50*/  BSYNC B0 ;  /* 0x0000000000007941 */ /* 0x000fea0003800000 */
.L_x_12767:
        /* <DEDUP_REMOVED lines=9> */
.L_x_12769:
        /* <DEDUP_REMOVED lines=23> */
.L_x_12770:
[----:B------:R-:W-:Y:S01]  /*22160*/  IMAD.MOV.U32 R12, RZ, RZ, 0x2 ;  /* 0x00000002ff0c7424 */ /* 0x000fe200078e00ff */
[----:B------:R-:W-:-:S04]  /*22170*/  SEL R4, R14, RZ, P1 ;  /* 0x000000ff0e047207 */ /* 0x000fc80000800000 */
[----:B------:R-:W-:-:S05]  /*22180*/  IADD3 R4, R13, R4, RZ ;  /* 0x000000040d047210 */ /* 0x000fca0007ffe0ff */
[----:B------:R-:W-:-:S07]  /*22190*/  IMAD.MOV.U32 R13, RZ, RZ, R4 ;  /* 0x000000ffff0d7224 */ /* 0x000fce00078e0004 */
[----:B------:R-:W-:Y:S05]  /*221a0*/  WARPSYNC.COLLECTIVE R15, `(.L_x_12771) ;  /* 0x000000000f087348 */ /* 0x000fea0003c00000 */
[----:B------:R0:W1:Y:S02]  /*221b0*/  SHFL.UP P6, R14, R13, R12, R11 ;  /* 0x0400000c0d0e7389 */ /* 0x00006400000c000b */
[----:B01----:R-:W-:Y:S01]  /*221c0*/  ENDCOLLECTIVE ;  /* 0x000000000000791b */ /* 0x003fe20003800000 */
.L_x_12771:
[----:B------:R-:W-:Y:S01]  /*221d0*/  IMAD.MOV.U32 R12, RZ, RZ, 0x4 ;  /* 0x00000004ff0c7424 */ /* 0x000fe200078e00ff */
[----:B------:R-:W-:-:S05]  /*221e0*/  SEL R3, R14, RZ, P2 ;  /* 0x000000ff0e037207 */ /* 0x000fca0001000000 */
[----:B------:R-:W-:-:S04]  /*221f0*/  IMAD.IADD R2, R4, 0x1, R3 ;  /* 0x0000000104027824 */ /* 0x000fc800078e0203 */
[----:B------:R-:W-:-:S07]  /*22200*/  IMAD.MOV.U32 R13, RZ, RZ, R2 ;  /* 0x000000ffff0d7224 */ /* 0x000fce00078e0002 */
[----:B------:R-:W-:Y:S05]  /*22210*/  WARPSYNC.COLLECTIVE R15, `(.L_x_12772) ;  /* 0x000000000f087348 */ /* 0x000fea0003c00000 */
[----:B------:R0:W1:Y:S02]  /*22220*/  SHFL.UP P6, R14, R13, R12, R11 ;  /* 0x0400000c0d0e7389 */ /* 0x00006400000c000b */
[----:B01----:R-:W-:Y:S01]  /*22230*/  ENDCOLLECTIVE ;  /* 0x000000000000791b */ /* 0x003fe20003800000 */
.L_x_12772:
[----:B------:R-:W-:Y:S02]  /*22240*/  MOV R12, 0x8 ;  /* 0x00000008000c7802 */ /* 0x000fe40000000f00 */
[----:B------:R-:W-:-:S05]  /*22250*/  SEL R3, R14, RZ, P3 ;  /* 0x000000ff0e037207 */ /* 0x000fca0001800000 */
[----:B------:R-:W-:-:S04]  /*22260*/  IMAD.IADD R3, R2, 0x1, R3 ;  /* 0x0000000102037824 */ /* 0x000fc800078e0203 */
[----:B------:R-:W-:-:S07]  /*22270*/  IMAD.MOV.U32 R13, RZ, RZ, R3 ;  /* 0x000000ffff0d7224 */ /* 0x000fce00078e0003 */
[----:B------:R-:W-:Y:S05]  /*22280*/  WARPSYNC.COLLECTIVE R15, `(.L_x_12773) ;  /* 0x000000000f087348 */ /* 0x000fea0003c00000 */
[----:B------:R0:W1:Y:S02]  /*22290*/  SHFL.UP P6, R14, R13, R12, R11 ;  /* 0x0400000c0d0e7389 */ /* 0x00006400000c000b */
[----:B01----:R-:W-:Y:S01]  /*222a0*/  ENDCOLLECTIVE ;  /* 0x000000000000791b */ /* 0x003fe20003800000 */
.L_x_12773:
[----:B------:R-:W-:Y:S01]  /*222b0*/  IMAD.MOV.U32 R12, RZ, RZ, 0x10 ;  /* 0x00000010ff0c7424 */ /* 0x000fe200078e00ff */
[----:B------:R-:W-:-:S05]  /*222c0*/  SEL R4, R14, RZ, P4 ;  /* 0x000000ff0e047207 */ /* 0x000fca0002000000 */
[----:B------:R-:W-:-:S04]  /*222d0*/  IMAD.IADD R4, R3, 0x1, R4 ;  /* 0x0000000103047824 */ /* 0x000fc800078e0204 */
[----:B------:R-:W-:-:S07]  /*222e0*/  IMAD.MOV.U32 R13, RZ, RZ, R4 ;  /* 0x000000ffff0d7224 */ /* 0x000fce00078e0004 */
[----:B------:R-:W-:Y:S05]  /*222f0*/  WARPSYNC.COLLECTIVE R15, `(.L_x_12774) ;  /* 0x000000000f087348 */ /* 0x000fea0003c00000 */
[----:B------:R0:W1:Y:S02]  /*22300*/  SHFL.UP P6, R14, R13, R12, R11 ;  /* 0x0400000c0d0e7389 */ /* 0x00006400000c000b */
[----:B01----:R-:W-:Y:S01]  /*22310*/  ENDCOLLECTIVE ;  /* 0x000000000000791b */ /* 0x003fe20003800000 */
.L_x_12774:
        /* <DEDUP_REMOVED lines=8> */
.L_x_12775:
[----:B------:R-:W-:Y:S05]  /*223a0*/  BRA `(.L_x_12776) ;  /* 0xffffffb400647947 */ /* 0x000fea000383ffff */
.L_x_12622:
[----:B------:R-:W-:Y:S01]  /*223b0*/  BSSY B0, `(.L_x_12777) ;  /* 0x0000007000007945 */ /* 0x000fe20003800000 */
[----:B------:R-:W-:Y:S01]  /*223c0*/  MOV R12, 0x1 ;  /* 0x00000001000c7802 */ /* 0x000fe20000000f00 */
[----:B------:R-:W-:Y:S02]  /*223d0*/  IMAD.MOV.U32 R11, RZ, RZ, RZ ;  /* 0x000000ffff0b7224 */ /* 0x000fe400078e00ff */
[----:B------:R-:W-:-:S07]  /*223e0*/  IMAD.MOV.U32 R15, RZ, RZ, -0x1 ;  /* 0xffffffffff0f7424 */ /* 0x000fce00078e00ff */
[----:B-----5:R-:W-:Y:S05]  /*223f0*/  WARPSYNC.COLLECTIVE R15, `(.L_x_12778) ;  /* 0x000000000f087348 */ /* 0x020fea0003c00000 */
[----:B------:R0:W1:Y:S02]  /*22400*/  SHFL.UP P6, R14, R13, R12, R11 ;  /* 0x0400000c0d0e7389 */ /* 0x00006400000c000b */
[----:B01---5:R-:W-:Y:S01]  /*22410*/  ENDCOLLECTIVE ;  /* 0x000000000000791b */ /* 0x023fe20003800000 */
.L_x_12778:
[----:B------:R-:W-:Y:S05]  /*22420*/  BSYNC B0 ;  /* 0x0000000000007941 */ /* 0x000fea0003800000 */
.L_x_12777:
        /* <DEDUP_REMOVED lines=8> */
.L_x_12779:
[----:B------:R-:W-:Y:S01]  /*224b0*/  IMAD.MOV.U32 R12, RZ, RZ, 0x4 ;  /* 0x00000004ff0c7424 */ /* 0x000fe200078e00ff */
[----:B------:R-:W-:-:S05]  /*224c0*/  SEL R14, R14, RZ, P2 ;  /* 0x000000ff0e0e7207 */ /* 0x000fca0001000000 */
[----:B------:R-:W-:-:S05]  /*224d0*/  IMAD.IADD R3, R13, 0x1, R14 ;  /* 0x000000010d037824 */ /* 0x000fca00078e020e */
[----:B------:R-:W-:-:S07]  /*224e0*/  MOV R13, R3 ;  /* 0x00000003000d7202 */ /* 0x000fce0000000f00 */
[----:B------:R-:W-:Y:S05]  /*224f0*/  WARPSYNC.COLLECTIVE R15, `(.L_x_12780) ;  /* 0x000000000f087348 */ /* 0x000fea0003c00000 */
[----:B------:R0:W1:Y:S02]  /*22500*/  SHFL.UP P6, R14, R13, R12, R11 ;  /* 0x0400000c0d0e7389 */ /* 0x00006400000c000b */
[----:B01----:R-:W-:Y:S01]  /*22510*/  ENDCOLLECTIVE ;  /* 0x000000000000791b */ /* 0x003fe20003800000 */
.L_x_12780:
[----:B------:R-:W-:Y:S01]  /*22520*/  IMAD.MOV.U32 R12, RZ, RZ, 0x8 ;  /* 0x00000008ff0c7424 */ /* 0x000fe200078e00ff */
[----:B------:R-:W-:-:S05]  /*22530*/  SEL R4, R14, RZ, P3 ;  /* 0x000000ff0e047207 */ /* 0x000fca0001800000 */
[----:B------:R-:W-:-:S04]  /*22540*/  IMAD.IADD R4, R3, 0x1, R4 ;  /* 0x0000000103047824 */ /* 0x000fc800078e0204 */
[----:B------:R-:W-:-:S07]  /*22550*/  IMAD.MOV.U32 R13, RZ, RZ, R4 ;  /* 0x000000ffff0d7224 */ /* 0x000fce00078e0004 */
[----:B------:R-:W-:Y:S05]  /*22560*/  WARPSYNC.COLLECTIVE R15, `(.L_x_12781) ;  /* 0x000000000f087348 */ /* 0x000fea0003c00000 */
[----:B------:R0:W1:Y:S02]  /*22570*/  SHFL.UP P6, R14, R13, R12, R11 ;  /* 0x0400000c0d0e7389 */ /* 0x00006400000c000b */
[----:B01----:R-:W-:Y:S01]  /*22580*/  ENDCOLLECTIVE ;  /* 0x000000000000791b */ /* 0x003fe20003800000 */
.L_x_12781:
[----:B------:R-:W-:Y:S01]  /*22590*/  IMAD.MOV.U32 R12, RZ, RZ, 0x10 ;  /* 0x00000010ff0c7424 */ /* 0x000fe200078e00ff */
[----:B------:R-:W-:-:S05]  /*225a0*/  SEL R7, R14, RZ, P4 ;  /* 0x000000ff0e077207 */ /* 0x000fca0002000000 */
[----:B------:R-:W-:-:S04]  /*225b0*/  IMAD.IADD R7, R4, 0x1, R7 ;  /* 0x0000000104077824 */ /* 0x000fc800078e0207 */
[----:B------:R-:W-:-:S07]  /*225c0*/  IMAD.MOV.U32 R13, RZ, RZ, R7 ;  /* 0x000000ffff0d7224 */ /* 0x000fce00078e0007 */
[----:B------:R-:W-:Y:S05]  /*225d0*/  WARPSYNC.COLLECTIVE R15, `(.L_x_12782) ;  /* 0x000000000f087348 */ /* 0x000fea0003c00000 */
[----:B------:R0:W1:Y:S02]  /*225e0*/  SHFL.UP P6, R14, R13, R12, R11 ;  /* 0x0400000c0d0e7389 */ /* 0x00006400000c000b */
[----:B01----:R-:W-:Y:S01]  /*225f0*/  ENDCOLLECTIVE ;  /* 0x000000000000791b */ /* 0x003fe20003800000 */
.L_x_12782:
        /* <DEDUP_REMOVED lines=8> */
.L_x_12783:
[----:B------:R-:W-:Y:S05]  /*22680*/  BRA `(.L_x_12784) ;  /* 0xffffffb400507947 */ /* 0x000fea000383ffff */
.L_x_12624:
[----:B------:R-:W-:Y:S01]  /*22690*/  BSSY B0, `(.L_x_12785) ;  /* 0x0000006000007945 */ /* 0x000fe20003800000 */
[----:B------:R-:W-:Y:S01]  /*226a0*/  PLOP3.LUT P6, PT, P6, PT, PT, 0x8, 0x0 ;  /* 0x000000000000781c */ /* 0x000fe200037ce170 */
[----:B------:R-:W-:-:S12]  /*226b0*/  IMAD.MOV.U32 R15, RZ, RZ, -0x1 ;  /* 0xffffffffff0f7424 */ /* 0x000fd800078e00ff */
[----:B0----5:R-:W-:Y:S05]  /*226c0*/  WARPSYNC.COLLECTIVE R15, `(.L_x_12786) ;  /* 0x000000000f087348 */ /* 0x021fea0003c00000 */
[----:B------:R-:W-:Y:S01]  /*226d0*/  VOTE.ANY R14, PT, P6 ;  /* 0x00000000000e7806 */ /* 0x000fe200030e0100 */
[----:B0----5:R-:W-:Y:S06]  /*226e0*/  ENDCOLLECTIVE ;  /* 0x000000000000791b */ /* 0x021fec0003800000 */
.L_x_12786:
[----:B------:R-:W-:Y:S05]  /*226f0*/  BSYNC B0 ;  /* 0x0000000000007941 */ /* 0x000fea0003800000 */
.L_x_12785:
[----:B------:R-:W-:Y:S01]  /*22700*/  IMAD.MOV.U32 R3, RZ, RZ, R14 ;  /* 0x000000ffff037224 */ /* 0x000fe200078e000e */
[----:B------:R-:W-:Y:S01]  /*22710*/  MOV R11, 0x1f ;  /* 0x0000001f000b7802 */ /* 0x000fe20000000f00 */
[----:B------:R-:W-:Y:S02]  /*22720*/  IMAD.MOV.U32 R13, RZ, RZ, R25 ;  /* 0x000000ffff0d7224 */ /* 0x000fe400078e0019 */
[----:B------:R-:W0:Y:S01]  /*22730*/  POPC R7, R3 ;  /* 0x0000000300077309 */ /* 0x000e220000000000 */
[----:B------:R-:W-:Y:S02]  /*22740*/  IMAD.MOV.U32 R15, RZ, RZ, -0x1 ;  /* 0xffffffffff0f7424 */ /* 0x000fe400078e00ff */
[----:B0-----:R-:W-:Y:S02]  /*22750*/  IMAD.MOV.U32 R12, RZ, RZ, R7 ;  /* 0x000000ffff0c7224 */ /* 0x001fe400078e0007 */
[----:B------:R-:W-:-:S07]  /*22760*/  IMAD.IADD R27, R7, 0x1, R27 ;  /* 0x00000001071b7824 */ /* 0x000fce00078e021b */
[----:B------:R-:W-:Y:S05]  /*22770*/  WARPSYNC.COLLECTIVE R15, `(.L_x_12787) ;  /* 0x000000000f087348 */ /* 0x000fea0003c00000 */
[----:B------:R0:W1:Y:S02]  /*22780*/  SHFL.IDX P6, R14, R13, R12, R11 ;  /* 0x0000000c0d0e7389 */ /* 0x00006400000c000b */
[----:B01----:R-:W-:Y:S01]  /*22790*/  ENDCOLLECTIVE ;  /* 0x000000000000791b */ /* 0x003fe20003800000 */
.L_x_12787:
[----:B------:R-:W-:Y:S02]  /*227a0*/  IMAD.MOV.U32 R13, RZ, RZ, R5 ;  /* 0x000000ffff0d7224 */ /* 0x000fe400078e0005 */
[----:B------:R-:W-:-:S07]  /*227b0*/  IMAD.MOV.U32 R25, RZ, RZ, R14 ;  /* 0x000000ffff197224 */ /* 0x000fce00078e000e */
[----:B------:R-:W-:Y:S05]  /*227c0*/  WARPSYNC.COLLECTIVE R15, `(.L_x_12788) ;  /* 0x000000000f087348 */ /* 0x000fea0003c00000 */
[----:B------:R0:W1:Y:S02]  /*227d0*/  SHFL.IDX P6, R14, R13, R12, R11 ;  /* 0x0000000c0d0e7389 */ /* 0x00006400000c000b */
[----:B01----:R-:W-:Y:S01]  /*227e0*/  ENDCOLLECTIVE ;  /* 0x000000000000791b */ /* 0x003fe20003800000 */
.L_x_12788:
[----:B------:R-:W-:Y:S01]  /*227f0*/  IMAD.MOV.U32 R5, RZ, RZ, R14 ;  /* 0x000000ffff057224 */ /* 0x000fe200078e000e */
[----:B------:R-:W-:Y:S06]  /*22800*/  BRA `(.L_x_12789) ;  /* 0xffffffb400307947 */ /* 0x000fec000383ffff */
.L_x_12626:
[----:B------:R-:W-:Y:S01]  /*22810*/  BSSY B0, `(.L_x_12790) ;  /* 0x0000007000007945 */ /* 0x000fe20003800000 */
[----:B------:R-:W-:Y:S01]  /*22820*/  IMAD.MOV.U32 R13, RZ, RZ, R2 ;  /* 0x000000ffff0d7224 */ /* 0x000fe200078e0002 */
[----:B------:R-:W-:Y:S01]  /*22830*/  MOV R15, 0xffffffff ;  /* 0xffffffff000f7802 */ /* 0x000fe20000000f00 */
[----:B------:R-:W-:-:S07]  /*22840*/  IMAD.MOV.U32 R11, RZ, RZ, 0x1f ;  /* 0x0000001fff0b7424 */ /* 0x000fce00078e00ff */
[----:B0123-5:R-:W-:Y:S05]  /*22850*/  WARPSYNC.COLLECTIVE R15, `(.L_x_12791) ;  /* 0x000000000f087348 */ /* 0x02ffea0003c00000 */
[----:B------:R4:W0:Y:S02]  /*22860*/  SHFL.IDX P6, R14, R13, R12, R11 ;  /* 0x0000000c0d0e7389 */ /* 0x00082400000c000b */
[----:B012345:R-:W-:Y:S01]  /*22870*/  ENDCOLLECTIVE ;  /* 0x000000000000791b */ /* 0x03ffe20003800000 */
.L_x_12791:
[----:B------:R-:W-:Y:S05]  /*22880*/  BSYNC B0 ;  /* 0x0000000000007941 */ /* 0x000fea0003800000 */
.L_x_12790:
[----:B------:R-:W-:Y:S01]  /*22890*/  IMAD.MOV.U32 R24, RZ, RZ, R14 ;  /* 0x000000ffff187224 */ /* 0x000fe200078e000e */
[----:B------:R-:W-:Y:S06]  /*228a0*/  BRA `(.L_x_12625) ;  /* 0xffffffb400207947 */ /* 0x000fec000383ffff */
.L_x_12632:
[----:B0-----:R0:W2:Y:S02]  /*228b0*/  SYNCS.PHASECHK.TRANS64.TRYWAIT P0, [R5+URZ+0x2d820], R0 ;  /* 0x02d82000050075a7 */ /* 0x0010a4000800017f */
[----:B--2---:R-:W-:Y:S05]  /*228c0*/  @!P0 NANOSLEEP.SYNCS 0x989680 ;  /* 0x009896800000895d */ /* 0x004fea0003900000 */
[----:B------:R-:W2:Y:S02]  /*228d0*/  @!P0 SYNCS.PHASECHK.TRANS64 P0, [R5+URZ+0x2d820], R0 ;  /* 0x02d82000050085a7 */ /* 0x000ea4000800007f */
[----:B--2---:R-:W-:Y:S05]  /*228e0*/  @!P0 BRA `(.L_x_12632) ;  /* 0xfffffffc00f08947 */ /* 0x004fea000383ffff */
[----:B------:R-:W-:Y:S05]  /*228f0*/  BRA `(.L_x_12792) ;  /* 0xffffffbc007c7947 */ /* 0x000fea000383ffff */
.L_x_12633:
        /* <DEDUP_REMOVED lines=8> */
[----:B01-345:R-:W-:Y:S05]  /*22980*/  WARPSYNC.COLLECTIVE R15, `(.L_x_12794) ;  /* 0x000000000f087348 */ /* 0x03bfea0003c00000 */
[----:B------:R2:W0:Y:S02]  /*22990*/  SHFL.IDX P6, R14, R13, R12, R11 ;  /* 0x0000000c0d0e7389 */ /* 0x00042400000c000b */
[----:B012345:R-:W-:Y:S01]  /*229a0*/  ENDCOLLECTIVE ;  /* 0x000000000000791b */ /* 0x03ffe20003800000 */
.L_x_12794:
[----:B------:R-:W-:Y:S05]  /*229b0*/  BSYNC B0 ;  /* 0x0000000000007941 */ /* 0x000fea0003800000 */
.L_x_12793:
[----:B------:R-:W-:Y:S05]  /*229c0*/  BRA `(.L_x_12795) ;  /* 0xffffffbc00647947 */ /* 0x000fea000383ffff */
.L_x_12634:
[----:B------:R-:W-:Y:S01]  /*229d0*/  BSSY B0, `(.L_x_12796) ;  /* 0x0000006000007945 */ /* 0x000fe20003800000 */
[----:B------:R-:W-:-:S07]  /*229e0*/  IMAD.MOV.U32 R15, RZ, RZ, -0x1 ;  /* 0xffffffffff0f7424 */ /* 0x000fce00078e00ff */
[----:B01-345:R-:W-:Y:S05]  /*229f0*/  WARPSYNC.COLLECTIVE R15, `(.L_x_12797) ;  /* 0x000000000f0c7348 */ /* 0x03bfea0003c00000 */
[----:B------:R-:W-:Y:S02]  /*22a00*/  ELECT P6, UR62, PT ;  /* 0x00000000003e782f */ /* 0x000fe400038c0000 */
[----:B------:R-:W-:Y:S01]  /*22a10*/  MOV R14, UR62 ;  /* 0x0000003e000e7c02 */ /* 0x000fe20008000f00 */
[----:B01-345:R-:W-:Y:S10]  /*22a20*/  ENDCOLLECTIVE ;  /* 0x000000000000791b */ /* 0x03bff40003800000 */
.L_x_12797:
[----:B------:R-:W-:Y:S05]  /*22a30*/  BSYNC B0 ;  /* 0x0000000000007941 */ /* 0x000fea0003800000 */
.L_x_12796:
[----:B------:R-:W-:Y:S05]  /*22a40*/  BRA `(.L_x_12798) ;  /* 0xffffffbc00587947 */ /* 0x000fea000383ffff */
.L_x_12636:
[----:B0-----:R0:W2:Y:S02]  /*22a50*/  SYNCS.PHASECHK.TRANS64.TRYWAIT P1, [R3+URZ+0x2d840], R2 ;  /* 0x02d84002030075a7 */ /* 0x0010a4000802017f */
[----:B--2---:R-:W-:Y:S05]  /*22a60*/  @!P1 NANOSLEEP.SYNCS 0x989680 ;  /* 0x009896800000995d */ /* 0x004fea0003900000 */
[----:B------:R-:W2:Y:S02]  /*22a70*/  @!P1 SYNCS.PHASECHK.TRANS64 P1, [R3+URZ+0x2d840], R2 ;  /* 0x02d84002030095a7 */ /* 0x000ea4000802007f */
[----:B--2---:R-:W-:Y:S05]  /*22a80*/  @!P1 BRA `(.L_x_12636) ;  /* 0xfffffffc00f09947 */ /* 0x004fea000383ffff */
[----:B------:R-:W-:Y:S05]  /*22a90*/  BRA `(.L_x_12799) ;  /* 0xffffffbc007c7947 */ /* 0x000fea000383ffff */
.L_x_12638:
[----:B--2---:R2:W0:Y:S02]  /*22aa0*/  SYNCS.PHASECHK.TRANS64.TRYWAIT P1, [R5+URZ+0x2d840], R0 ;  /* 0x02d84000050075a7 */ /* 0x004424000802017f */
[----:B0-----:R-:W-:Y:S05]  /*22ab0*/  @!P1 NANOSLEEP.SYNCS 0x989680 ;  /* 0x009896800000995d */ /* 0x001fea0003900000 */
[----:B------:R-:W0:Y:S02]  /*22ac0*/  @!P1 SYNCS.PHASECHK.TRANS64 P1, [R5+URZ+0x2d840], R0 ;  /* 0x02d84000050095a7 */ /* 0x000e24000802007f */
[----:B0-----:R-:W-:Y:S05]  /*22ad0*/  @!P1 BRA `(.L_x_12638) ;  /* 0xfffffffc00f09947 */ /* 0x001fea000383ffff */
[----:B------:R-:W-:Y:S05]  /*22ae0*/  BRA `(.L_x_12800) ;  /* 0xffffffbc008c7947 */ /* 0x000fea000383ffff */
.L_x_12640:
[----:B------:R0:W0:Y:S02]  /*22af0*/  SYNCS.PHASECHK.TRANS64.TRYWAIT P1, [R3+URZ+0x2d860], R2 ;  /* 0x02d86002030075a7 */ /* 0x000024000802017f */
[----:B0-----:R-:W-:Y:S05]  /*22b00*/  @!P1 NANOSLEEP.SYNCS 0x989680 ;  /* 0x009896800000995d */ /* 0x001fea0003900000 */
[----:B------:R-:W0:Y:S02]  /*22b10*/  @!P1 SYNCS.PHASECHK.TRANS64 P1, [R3+URZ+0x2d860], R2 ;  /* 0x02d86002030095a7 */ /* 0x000e24000802007f */
[----:B0-----:R-:W-:Y:S05]  /*22b20*/  @!P1 BRA `(.L_x_12640) ;  /* 0xfffffffc00f09947 */ /* 0x001fea000383ffff */
[----:B------:R-:W-:Y:S05]  /*22b30*/  BRA `(.L_x_12801) ;  /* 0xffffffbc00887947 */ /* 0x000fea000383ffff */
.L_x_12802:
        /* <DEDUP_REMOVED lines=12> */
.L_x_16004:


//--------------------- .text._ZN7cutlass13device_kernelIN5flash11enable_sm90INS1_16FlashAttnFwdSm90INS1_25CollectiveMainloopFwdSm90ILi2EN4cute5tupleIJNS5_1CILi1EEES8_S8_EEENS6_IJNS7_ILi192EEENS7_ILi128EEENS7_ILi64EEEEEELi64ENS_6half_tEfNS_4arch4Sm90ELb0ELb0ELb0ELb0ELb1ELb0ELb0ELb1ELb1ELb1ELb1ELb0EEENS1_21CollectiveEpilogueFwdINS6_IJSA_SC_SB_EEES9_SE_SG_Li384ELb0ELb1ELb1ELb0EEENS1_19SingleTileSchedulerILb0ELb1ELb1ELi192EEEEEEEEEvNT_6ParamsE --------------------------
	.section	.text._ZN7cutlass13device_kernelIN5flash11enable_sm90INS1_16FlashAttnFwdSm90INS1_25CollectiveMainloopFwdSm90ILi2EN4cute5tupleIJNS5_1CILi1EEES8_S8_EEENS6_IJNS7_ILi192EEENS7_ILi128EEENS7_ILi64EEEEEELi64ENS_6half_tEfNS_4arch4Sm90ELb0ELb0ELb0ELb0ELb1ELb0ELb0ELb1ELb1ELb1ELb1ELb0EEENS1_21CollectiveEpilogueFwdINS6_IJSA_SC_SB_EEES9_SE_SG_Li384ELb0ELb1ELb1ELb0EEENS1_19SingleTileSchedulerILb0ELb1ELb1ELi192EEEEEEEEEvNT_6ParamsE,"ax",@progbits
	.align	128
.text._ZN7cutlass13device_kernelIN5flash11enable_sm90INS1_16FlashAttnFwdSm90INS1_25CollectiveMainloopFwdSm90ILi2EN4cute5tupleIJNS5_1CILi1EEES8_S8_EEENS6_IJNS7_ILi192EEENS7_ILi128EEENS7_ILi64EEEEEELi64ENS_6half_tEfNS_4arch4Sm90ELb0ELb0ELb0ELb0ELb1ELb0ELb0ELb1ELb1ELb1ELb1ELb0EEENS1_21CollectiveEpilogueFwdINS6_IJSA_SC_SB_EEES9_SE_SG_Li384ELb0ELb1ELb1ELb0EEENS1_19SingleTileSchedulerILb0ELb1ELb1ELi192EEEEEEEEEvNT_6ParamsE:
        .type           _ZN7cutlass13device_kernelIN5flash11enable_sm90INS1_16FlashAttnFwdSm90INS1_25CollectiveMainloopFwdSm90ILi2EN4cute5tupleIJNS5_1CILi1EEES8_S8_EEENS6_IJNS7_ILi192EEENS7_ILi128EEENS7_ILi64EEEEEELi64ENS_6half_tEfNS_4arch4Sm90ELb0ELb0ELb0ELb0ELb1ELb0ELb0ELb1ELb1ELb1ELb1ELb0EEENS1_21CollectiveEpilogueFwdINS6_IJSA_SC_SB_EEES9_SE_SG_Li384ELb0ELb1ELb1ELb0EEENS1_19SingleTileSchedulerILb0ELb1ELb1ELi192EEEEEEEEEvNT_6ParamsE,@function
        .size           _ZN7cutlass13device_kernelIN5flash11enable_sm90INS1_16FlashAttnFwdSm90INS1_25CollectiveMainloopFwdSm90ILi2EN4cute5tupleIJNS5_1CILi1EEES8_S8_EEENS6_IJNS7_ILi192EEENS7_ILi128EEENS7_ILi64EEEEEELi64ENS_6half_tEfNS_4arch4Sm90ELb0ELb0ELb0ELb0ELb1ELb0ELb0ELb1ELb1ELb1ELb1ELb0EEENS1_21CollectiveEpilogueFwdINS6_IJSA_SC_SB_EEES9_SE_SG_Li384ELb0ELb1ELb1ELb0EEENS1_19SingleTileSchedulerILb0ELb1ELb1ELi192EEEEEEEEEvNT_6ParamsE,(.L_x_16005 - _ZN7cutlass13device_kernelIN5flash11enable_sm90INS1_16FlashAttnFwdSm90INS1_25CollectiveMainloopFwdSm90ILi2EN4cute5tupleIJNS5_1CILi1EEES8_S8_EEENS6_IJNS7_ILi192EEENS7_ILi128EEENS7_ILi64EEEEEELi64ENS_6half_tEfNS_4arch4Sm90ELb0ELb0ELb0ELb0ELb1ELb0ELb0ELb1ELb1ELb1ELb1ELb0EEENS1_21CollectiveEpilogueFwdINS6_IJSA_SC_SB_EEES9_SE_SG_Li384ELb0ELb1ELb1ELb0EEENS1_19SingleTileSchedulerILb0ELb1ELb1ELi192EEEEEEEEEvNT_6ParamsE)
        .other          _ZN7cutlass13device_kernelIN5flash11enable_sm90INS1_16FlashAttnFwdSm90INS1_25CollectiveMainloopFwdSm90ILi2EN4cute5tupleIJNS5_1CILi1EEES8_S8_EEENS6_IJNS7_ILi192EEENS7_ILi128EEENS7_ILi64EEEEEELi64ENS_6half_tEfNS_4arch4Sm90ELb0ELb0ELb0ELb0ELb1ELb0ELb0ELb1ELb1ELb1ELb1ELb0EEENS1_21CollectiveEpilogueFwdINS6_IJSA_SC_SB_EEES9_SE_SG_Li384ELb0ELb1ELb1ELb0EEENS1_19SingleTileSchedulerILb0ELb1ELb1ELi192EEEEEEEEEvNT_6ParamsE,@"STO_CUDA_ENTRY STV_DEFAULT"
_ZN7cutlass13device_kernelIN5flash11enable_sm90INS1_16FlashAttnFwdSm90INS1_25CollectiveMainloopFwdSm90ILi2EN4cute5tupleIJNS5_1CILi1EEES8_S8_EEENS6_IJNS7_ILi192EEENS7_ILi128EEENS7_ILi64EEEEEELi64ENS_6half_tEfNS_4arch4Sm90ELb0ELb0ELb0ELb0ELb1ELb0ELb0ELb1ELb1ELb1ELb1ELb0EEENS1_21CollectiveEpilogueFwdINS6_IJSA_SC_SB_EEES9_SE_SG_Li384ELb0ELb1ELb1ELb0EEENS1_19SingleTileSchedulerILb0ELb1ELb1ELi192EEEEEEEEEvNT_6ParamsE:
        /* <DEDUP_REMOVED lines=45> */
.L_x_12803:
        /* <DEDUP_REMOVED lines=22> */
.L_x_12804:
        /* <DEDUP_REMOVED lines=18> */
.L_x_12805:
        /* <DEDUP_REMOVED lines=22> */
.L_x_12806:
        /* <DEDUP_REMOVED lines=23> */
.L_x_12807:
        /* <DEDUP_REMOVED lines=9> */
.L_x_12810:
        /* <DEDUP_REMOVED lines=73> */
.L_x_12812:
[----:B------:R-:W-:Y:S01]  /*0d40*/  UIMAD UR37, UR37, UR4, URZ ;  /* 0x00000004252572a4 */ /* 0x000fe2000f8e023f */
[----:B------:R-:W-:Y:S01]  /*0d50*/  IMAD.U32 R0, RZ, RZ, UR6 ;  /* 0x00000006ff007e24 */ /* 0x000fe2000f8e00ff */
[----:B------:R-:W-:Y:S01]  /*0d60*/  PLOP3.LUT P0, PT, PT, PT, PT, 0x80, 0x0 ;  /* 0x000000000000781c */ /* 0x000fe20003f0f070 */
[----:B------:R-:W-:Y:S01]  /*0d70*/  IMAD.U32 R3, RZ, RZ, UR4 ;  /* 0x00000004ff037e24 */ /* 0x000fe2000f8e00ff */
[----:B------:R-:W-:Y:S01]  /*0d80*/  CS2R R118, SRZ ;  /* 0x0000000000767805 */ /* 0x000fe2000001ff00 */
[----:B------:R-:W-:Y:S01]  /*0d90*/  VIADD R23, R22, 0xffffff80 ;  /* 0xffffff8016177836 */ /* 0x000fe20000000000 */
[----:B------:R-:W-:Y:S01]  /*0da0*/  CS2R R28, SRZ ;  /* 0x00000000001c7805 */ /* 0x000fe2000001ff00 */
[----:B------:R-:W-:Y:S01]  /*0db0*/  IMAD.MOV.U32 R17, RZ, RZ, RZ ;  /* 0x000000ffff117224 */ /* 0x000fe200078e00ff */
        /* <DEDUP_REMOVED lines=17> */
[----:B------:R-:W-:-:S06]  /*0ed0*/  UISETP.GT.AND UP0, UPT, UR43, UR37, UPT ;  /* 0x000000252b00728c */ /* 0x000fcc000bf04270 */
[----:B------:R-:W-:-:S13]  /*0ee0*/  PLOP3.LUT P1, PT, PT, PT, UP0, 0x80, 0x0 ;  /* 0x000000000000781c */ /* 0x000fda0003f2f008 */
[----:B------:R-:W-:Y:S05]  /*0ef0*/  @!P1 BRA `(.L_x_12813) ;  /* 0x00000048002c9947 */ /* 0x000fea0003800000 */
[----:B------:R-:W-:Y:S01]  /*0f00*/  SHF.R.S32.HI R0, RZ, 0x1f, R23 ;  /* 0x0000001fff007819 */ /* 0x000fe20000011417 */
[----:B------:R-:W0:Y:S01]  /*0f10*/  S2UR UR6, SR_CgaCtaId ;  /* 0x00000000000679c3 */ /* 0x000e220000008800 */
[----:B------:R-:W-:Y:S02]  /*0f20*/  UMOV UR40, 0x400 ;  /* 0x0000040000287882 */ /* 0x000fe40000000000 */
[----:B------:R-:W-:-:S04]  /*0f30*/  LEA.HI R17, R0, R23, RZ, 0x7 ;  /* 0x0000001700117211 */ /* 0x000fc800078f38ff */
[----:B------:R-:W-:-:S06]  /*0f40*/  SHF.R.S32.HI R0, RZ, 0x7, R17 ;  /* 0x00000007ff007819 */ /* 0x000fcc0000011411 */
[----:B------:R-:W1:Y:S01]  /*0f50*/  SHFL.IDX PT, R0, R0, RZ, 0x1f ;  /* 0x00001fff00007589 */ /* 0x000e6200000e0000 */
[----:B0-----:R-:W-:Y:S01]  /*0f60*/  ULEA UR40, UR6, UR40, 0x18 ;  /* 0x0000002806287291 */ /* 0x001fe2000f8ec03f */
[----:B-1----:R-:W-:-:S13]  /*0f70*/  R2UR UR44, R0 ;  /* 0x00000000002c72ca */ /* 0x002fda00000e0000 */
[----:B------:R-:W-:Y:S02]  /*0f80*/  UIMAD.WIDE UR4, UR44, 0x55555556, URZ ;  /* 0x555555562c0478a5 */ /* 0x000fe4000f8e023f */
[----:B------:R-:W-:Y:S02]  /*0f90*/  UIADD3 UR4, UR40, 0x8400, URZ ;  /* 0x0000840028047890 */ /* 0x000fe4000fffe03f */
[----:B------:R-:W-:Y:S02]  /*0fa0*/  ULEA.HI UR5, UR5, UR5, URZ, 0x1 ;  /* 0x0000000505057291 */ /* 0x000fe4000f8f083f */
[----:B------:R-:W-:Y:S02]  /*0fb0*/  ULOP3.LUT UP0, URZ, UR4, 0x3ff, URZ, 0xc0, !UPT ;  /* 0x000003ff043f7892 */ /* 0x000fe4000f80c03f */
[----:B------:R-:W-:-:S04]  /*0fc0*/  UIMAD UR5, UR5, -0x3, UR44 ;  /* 0xfffffffd050578a4 */ /* 0x000fc8000f8e022c */
[----:B------:R-:W-:Y:S01]  /*0fd0*/  PLOP3.LUT P0, PT, PT, PT, UP0, 0x80, 0x0 ;  /* 0x000000000000781c */ /* 0x000fe20003f0f008 */
[----:B------:R-:W-:-:S04]  /*0fe0*/  ULEA UR5, UR5, UR4, 0xd ;  /* 0x0000000405057291 */ /* 0x000fc8000f8e683f */
[----:B------:R-:W-:-:S04]  /*0ff0*/  USHF.R.U32.HI UR5, URZ, 0x4, UR5 ;  /* 0x000000043f057899 */ /* 0x000fc80008011605 */
[----:B------:R-:W-:-:S04]  /*1000*/  ULOP3.LUT UR45, UR5, 0x3fff, URZ, 0xc0, !UPT ;  /* 0x00003fff052d7892 */ /* 0x000fc8000f8ec03f */
[----:B------:R-:W-:Y:S08]  /*1010*/  @!P0 BRA `(.L_x_12814) ;  /* 0x0000000000408947 */ /* 0x000ff00003800000 */
[----:B------:R-:W-:Y:S01]  /*1020*/  MOV R0, 0x0 ;  /* 0x0000000000007802 */ /* 0x000fe20000000f00 */
[----:B------:R-:W-:Y:S01]  /*1030*/  ULDC.64 UR4, c[0x4][0x138] ;  /* 0x01004e0000047ab9 */ /* 0x000fe20000000a00 */
[----:B------:R-:W-:Y:S01]  /*1040*/  ULDC.64 UR6, c[0x4][0x28] ;  /* 0x01000a0000067ab9 */ /* 0x000fe20000000a00 */
[----:B------:R-:W-:Y:S01]  /*1050*/  MOV R4, UR4 ;  /* 0x0000000400047c02 */ /* 0x000fe20008000f00 */
        /* <DEDUP_REMOVED lines=12> */
.L_x_12814:
[----:B------:R-:W-:-:S04]  /*1120*/  SHF.L.U32 R2, RZ, 0x1f, RZ ;  /* 0x0000001fff027819 */ /* 0x000fc800000006ff */
[----:B------:R-:W0:Y:S02]  /*1130*/  SYNCS.PHASECHK.TRANS64.TRYWAIT P0, [UR40+0x16800], R2 ;  /* 0x01680002ff0075a7 */ /* 0x000e240008000168 */
[----:B0-----:R-:W-:Y:S05]  /*1140*/  @!P0 BRA `(.L_x_12815) ;  /* 0x0000009400408947 */ /* 0x001fea0003800000 */
.L_x_12886:
[----:B------:R-:W-:-:S06]  /*1150*/  ULOP3.LUT UR4, UR41, 0x1, URZ, 0xfc, !UPT ;  /* 0x0000000129047892 */ /* 0x000fcc000f8efc3f */
[----:B------:R-:W-:-:S05]  /*1160*/  IMAD.U32 R0, RZ, RZ, UR4 ;  /* 0x00000004ff007e24 */ /* 0x000fca000f8e00ff */
[----:B------:R-:W-:-:S13]  /*1170*/  ISETP.NE.AND P0, PT, R0, 0x3, PT ;  /* 0x000000030000780c */ /* 0x000fda0003f05270 */
[----:B------:R-:W-:Y:S05]  /*1180*/  @!P0 BRA `(.L_x_12816) ;  /* 0x0000000000048947 */ /* 0x000fea0003800000 */
[----:B------:R-:W-:Y:S01]  /*1190*/  BPT.TRAP 0x1 ;  /* 0x000000040000795c */ /* 0x000fe20000300000 */
.L_x_12816:
[----:B------:R1:W2:Y:S01]  /*11a0*/  SYNCS.PHASECHK.TRANS64.TRYWAIT P1, [UR40+0x16830], R2 ;  /* 0x01683002ff0075a7 */ /* 0x0002a20008020168 */
[----:B------:R-:W-:Y:S05]  /*11b0*/  @!P0 BRA `(.L_x_12817) ;  /* 0x0000000000048947 */ /* 0x000fea0003800000 */
[----:B------:R-:W-:Y:S01]  /*11c0*/  BPT.TRAP 0x1 ;  /* 0x000000040000795c */ /* 0x000fe20000300000 */
.L_x_12817:
[----:B------:R-:W-:Y:S02]  /*11d0*/  IMAD.U32 R4, RZ, RZ, UR45 ;  /* 0x0000002dff047e24 */ /* 0x000fe4000f8e00ff */
[----:B------:R-:W-:Y:S01]  /*11e0*/  IMAD.MOV.U32 R0, RZ, RZ, RZ ;  /* 0x000000ffff007224 */ /* 0x000fe200078e00ff */
[----:B--2---:R-:W-:Y:S06]  /*11f0*/  @P1 BRA `(.L_x_12818) ;  /* 0x0000000000081947 */ /* 0x004fec0003800000 */
[----:B------:R-:W2:Y:S02]  /*1200*/  SYNCS.PHASECHK.TRANS64.TRYWAIT P1, [UR40+0x16830], R2 ;  /* 0x01683002ff0075a7 */ /* 0x000ea40008020168 */
[----:B--2---:R-:W-:Y:S05]  /*1210*/  @!P1 BRA `(.L_x_12819) ;  /* 0x0000009400249947 */ /* 0x004fea0003800000 */
.L_x_12818:
[----:B------:R-:W-:Y:S05]  /*1220*/  WARPSYNC.ALL ;  /* 0x0000000000007948 */ /* 0x000fea0003800000 */
[----:B------:R-:W-:Y:S01]  /*1230*/  MOV R119, RZ ;  /* 0x000000ff00777202 */ /* 0x000fe20000000f00 */
[----:B0-----:R-:W-:Y:S01]  /*1240*/  IMAD.MOV.U32 R3, RZ, RZ, 0x40000040 ;  /* 0x40000040ff037424 */ /* 0x001fe200078e00ff */
[----:B-1----:R-:W-:Y:S01]  /*1250*/  LOP3.LUT R2, R4, 0x10000, RZ, 0xfc, !PT ;  /* 0x0001000004027812 */ /* 0x002fe200078efcff */
        /* <DEDUP_REMOVED lines=13> */
[----:B------:R-:W-:-:S03]  /*1330*/  UMOV UR19, 0x40000040 ;  /* 0x4000004000137882 */ /* 0x000fc60000000000 */
        /* <DEDUP_REMOVED lines=22> */
.L_x_12820:
[----:B------:R-:W-:Y:S01]  /*14a0*/  LOP3.LUT R4, R17, 0xffffff80, RZ, 0xc0, !PT ;  /* 0xffffff8011047812 */ /* 0x000fe200078ec0ff */
[----:B------:R-:W-:Y:S01]  /*14b0*/  IMAD.MOV.U32 R6, RZ, RZ, -0x2 ;  /* 0xfffffffeff067424 */ /* 0x000fe200078e00ff */
[----:B------:R-:W-:Y:S01]  /*14c0*/  P2R R8, PR, RZ, 0x1 ;  /* 0x00000001ff087803 */ /* 0x000fe20000000000 */
[----:B------:R-:W-:Y:S01]  /*14d0*/  ULDC UR4, c[0x0][0x988] ;  /* 0x0002620000047ab9 */ /* 0x000fe20000000800 */
[----:B------:R-:W-:Y:S01]  /*14e0*/  UIADD3 UR21, UR43, -0x2, URZ ;  /* 0xfffffffe2b157890 */ /* 0x000fe2000fffe03f */
[----:B------:R-:W-:Y:S01]  /*14f0*/  IMAD.IADD R4, R23, 0x1, -R4 ;  /* 0x0000000117047824 */ /* 0x000fe200078e0a04 */
[-C--:B------:R-:W-:Y:S01]  /*1500*/  MOV R110, R119.reuse ;  /* 0x00000077006e7202 */ /* 0x080fe20000000f00 */
[--C-:B------:R-:W-:Y:S01]  /*1510*/  IMAD.MOV.U32 R118, RZ, RZ, R119.reuse ;  /* 0x000000ffff767224 */ /* 0x100fe200078e0077 */
[----:B------:R-:W-:Y:S01]  /*1520*/  UISETP.GE.AND UP0, UPT, UR21, UR37, UPT ;  /* 0x000000251500728c */ /* 0x000fe2000bf06270 */
[--C-:B------:R-:W-:Y:S01]  /*1530*/  IMAD.MOV.U32 R116, RZ, RZ, R119.reuse ;  /* 0x000000ffff747224 */ /* 0x100fe200078e0077 */
[----:B------:R-:W-:Y:S01]  /*1540*/  SHF.R.S32.HI R5, RZ, 0x1f, R4 ;  /* 0x0000001fff057819 */ /* 0x000fe20000011404 */
[--C-:B------:R-:W-:Y:S01]  /*1550*/  IMAD.MOV.U32 R114, RZ, RZ, R119.reuse ;  /* 0x000000ffff727224 */ /* 0x100fe200078e0077 */
[-C--:B------:R-:W-:Y:S01]  /*1560*/  MOV R100, R119.reuse ;  /* 0x0000007700647202 */ /* 0x080fe20000000f00 */
[--C-:B------:R-:W-:Y:S01]  /*1570*/  IMAD.MOV.U32 R112, RZ, RZ, R119.reuse ;  /* 0x000000ffff707224 */ /* 0x100fe200078e0077 */
[----:B------:R-:W-:Y:S01]  /*1580*/  LEA.HI R5, R5, R4, RZ, 0x2 ;  /* 0x0000000405057211 */ /* 0x000fe200078f10ff */
[--C-:B------:R-:W-:Y:S01]  /*1590*/  IMAD.MOV.U32 R108, RZ, RZ, R119.reuse ;  /* 0x000000ffff6c7224 */ /* 0x100fe200078e0077 */
[----:B------:R-:W-:Y:S01]  /*15a0*/  MOV R90, R119 ;  /* 0x00000077005a7202 */ /* 0x000fe20000000f00 */
[--C-:B------:R-:W-:Y:S01]  /*15b0*/  IMAD.MOV.U32 R106, RZ, RZ, R119.reuse ;  /* 0x000000ffff6a7224 */ /* 0x100fe200078e0077 */
[----:B------:R-:W-:Y:S01]  /*15c0*/  LOP3.LUT R5, R5, 0x7ffffffc, RZ, 0xc0, !PT ;  /* 0x7ffffffc05057812 */ /* 0x000fe200078ec0ff */
[----:B------:R-:W-:-:S02]  /*15d0*/  IMAD.MOV.U32 R104, RZ, RZ, R119 ;  /* 0x000000ffff687224 */ /* 0x000fc400078e0077 */
[----:B------:R-:W-:Y:S02]  /*15e0*/  IMAD.MOV.U32 R102, RZ, RZ, R119 ;  /* 0x000000ffff667224 */ /* 0x000fe400078e0077 */
[----:B------:R-:W-:Y:S02]  /*15f0*/  IMAD.IADD R5, R4, 0x1, -R5 ;  /* 0x0000000104057824 */ /* 0x000fe400078e0a05 */
[--C-:B------:R-:W-:Y:S02]  /*1600*/  IMAD.MOV.U32 R98, RZ, RZ, R119.reuse ;  /* 0x000000ffff627224 */ /* 0x100fe400078e0077 */
[----:B------:R-:W-:Y:S02]  /*1610*/  IMAD R5, R5, R6, 0x80 ;  /* 0x0000008005057424 */ /* 0x000fe400078e0206 */
[----:B------:R-:W-:Y:S02]  /*1620*/  IMAD.U32 R6, RZ, RZ, UR43 ;  /* 0x0000002bff067e24 */ /* 0x000fe4000f8e00ff */
[--C-:B------:R-:W-:Y:S01]  /*1630*/  IMAD.MOV.U32 R96, RZ, RZ, R119.reuse ;  /* 0x000000ffff607224 */ /* 0x100fe200078e0077 */
[----:B------:R-:W-:Y:S01]  /*1640*/  IADD3 R5, R5, UR42, RZ ;  /* 0x0000002a05057c10 */ /* 0x000fe2000fffe0ff */
[----:B------:R-:W-:-:S02]  /*1650*/  IMAD.MOV.U32 R94, RZ, RZ, R119 ;  /* 0x000000ffff5e7224 */ /* 0x000fc400078e0077 */
[----:B------:R-:W-:Y:S02]  /*1660*/  IMAD.MOV.U32 R92, RZ, RZ, R119 ;  /* 0x000000ffff5c7224 */ /* 0x000fe400078e0077 */
[----:B------:R-:W-:Y:S02]  /*1670*/  IMAD R6, R6, -0x80, R5 ;  /* 0xffffff8006067824 */ /* 0x000fe400078e0205 */
[----:B------:R-:W-:-:S03]  /*1680*/  IMAD.MOV.U32 R88, RZ, RZ, R119 ;  /* 0x000000ffff587224 */ /* 0x000fc600078e0077 */
        /* <DEDUP_REMOVED lines=82> */
[----:B------:R-:W-:Y:S02]  /*1bb0*/  ISETP.GT.AND P0, PT, R6, 0x59, PT ;  /* 0x000000590600780c */ /* 0x000fe40003f04270 */
[----:B------:R-:W-:-:S02]  /*1bc0*/  FSEL R117, R70, -INF , P6 ;  /* 0xff80000046757808 */ /* 0x000fc40003000000 */
[----:B------:R-:W-:Y:S02]  /*1bd0*/  FMNMX.FTZ R4, R67, R4, !PT ;  /* 0x0000000443047209 */ /* 0x000fe40007810000 */
[----:B------:R-:W-:Y:S02]  /*1be0*/  FSEL R57, R57, -INF , P5 ;  /* 0xff80000039397808 */ /* 0x000fe40002800000 */
        /* <DEDUP_REMOVED lines=27> */
[----:B------:R-:W-:-:S02]  /*1da0*/  ISETP.GT.AND P6, PT, R6, 0x79, PT ;  /* 0x000000790600780c */ /* 0x000fc40003fc4270 */
[----:B------:R-:W-:Y:S02]  /*1db0*/  FMNMX.FTZ R4, R83, R4, !PT ;  /* 0x0000000453047209 */ /* 0x000fe40007810000 */
[----:B------:R-:W-:Y:S02]  /*1dc0*/  FSEL R135, R87, -INF , P6 ;  /* 0xff80000057877808 */ /* 0x000fe40003000000 */
[----:B------:R-:W-:Y:S02]  /*1dd0*/  P2R R14, PR, RZ, 0x8 ;  /* 0x00000008ff0e7803 */ /* 0x000fe40000000000 */
[----:B------:R-:W-:Y:S01]  /*1de0*/  FMNMX.FTZ R10, R135, R4, !PT ;  /* 0x00000004870a7209 */ /* 0x000fe20007810000 */
[----:B------:R-:W-:Y:S01]  /*1df0*/  IMAD.U32 R4, RZ, RZ, UR4 ;  /* 0x00000004ff047e24 */ /* 0x000fe2000f8e00ff */
[----:B------:R-:W-:Y:S01]  /*1e00*/  P2R R18, PR, RZ, 0x4 ;  /* 0x00000004ff127803 */ /* 0x000fe20000000000 */
[----:B------:R-:W-:Y:S01]  /*1e10*/  UIADD3 UR4, UR40, 0x16840, URZ ;  /* 0x0001684028047890 */ /* 0x000fe2000fffe03f */
[----:B------:R-:W-:Y:S01]  /*1e20*/  ISETP.GT.AND P2, PT, R6, 0x58, PT ;  /* 0x000000580600780c */ /* 0x000fe20003f44270 */
[----:B------:R-:W0:Y:S01]  /*1e30*/  SHFL.BFLY PT, R5, R10, 0x2, 0x1f ;  /* 0x0c401f000a057f89 */ /* 0x000e2200000e0000 */
[----:B------:R-:W-:Y:S01]  /*1e40*/  P2R R20, PR, RZ, 0x2 ;  /* 0x00000002ff147803 */ /* 0x000fe20000000000 */
[----:B------:R-:W-:Y:S01]  /*1e50*/  UPRMT UR4, UR7, 0x654, UR4 ;  /* 0x0000065407047896 */ /* 0x000fe20008000004 */
[----:B------:R-:W-:-:S02]  /*1e60*/  FSEL R39, R68, -INF , P2 ;  /* 0xff80000044277808 */ /* 0x000fc40001000000 */
[----:B------:R-:W-:Y:S02]  /*1e70*/  ISETP.NE.AND P2, PT, R18, RZ, PT ;  /* 0x000000ff1200720c */ /* 0x000fe40003f45270 */
[----:B------:R-:W-:Y:S02]  /*1e80*/  ISETP.GT.AND P1, PT, R6, 0x59, PT ;  /* 0x000000590600780c */ /* 0x000fe40003f24270 */
[----:B------:R-:W-:Y:S02]  /*1e90*/  P2R R24, PR, RZ, 0x1 ;  /* 0x00000001ff187803 */ /* 0x000fe40000000000 */
[----:B------:R-:W-:Y:S01]  /*1ea0*/  FSEL R69, R69, -INF , P1 ;  /* 0xff80000045457808 */ /* 0x000fe20000800000 */
[----:B------:R-:W-:Y:S01]  /*1eb0*/  SYNCS.ARRIVE.TRANS64.RED.A1T0 RZ, [UR4], RZ ;  /* 0x000000ffffff79a7 */ /* 0x000fe20008100404 */
[----:B------:R-:W-:Y:S01]  /*1ec0*/  ISETP.NE.AND P1, PT, R20, RZ, PT ;  /* 0x000000ff1400720c */ /* 0x000fe20003f25270 */
[----:B------:R-:W-:Y:S01]  /*1ed0*/  UMOV UR4, URZ ;  /* 0x0000003f00047c82 */ /* 0x000fe20008000000 */
[----:B------:R-:W-:-:S02]  /*1ee0*/  ISETP.GT.AND P0, PT, R6, 0x60, PT ;  /* 0x000000600600780c */ /* 0x000fc40003f04270 */
[----:B------:R-:W-:Y:S02]  /*1ef0*/  FSEL R77, R77, -INF , P2 ;  /* 0xff8000004d4d7808 */ /* 0x000fe40001000000 */
[----:B------:R-:W-:Y:S02]  /*1f00*/  FSEL R43, R72, -INF , P0 ;  /* 0xff800000482b7808 */ /* 0x000fe40000000000 */
[----:B------:R-:W-:Y:S02]  /*1f10*/  ISETP.NE.AND P0, PT, R24, RZ, PT ;  /* 0x000000ff1800720c */ /* 0x000fe40003f05270 */
[----:B------:R-:W-:Y:S02]  /*1f20*/  FSEL R81, R81, -INF , P4 ;  /* 0xff80000051517808 */ /* 0x000fe40002000000 */
[----:B0-----:R-:W-:Y:S02]  /*1f30*/  FMNMX.FTZ R12, R10, R5, !PT ;  /* 0x000000050a0c7209 */ /* 0x001fe40007810000 */
[----:B------:R-:W-:-:S02]  /*1f40*/  FMNMX.FTZ R10, R9, R25, !PT ;  /* 0x00000019090a7209 */ /* 0x000fc40007810000 */
[----:B------:R-:W-:Y:S01]  /*1f50*/  FSEL R73, R73, -INF , P0 ;  /* 0xff80000049497808 */ /* 0x000fe20000000000 */
[----:B------:R-:W0:Y:S01]  /*1f60*/  SHFL.BFLY PT, R5, R12, 0x1, 0x1f ;  /* 0x0c201f000c057f89 */ /* 0x000e2200000e0000 */
[----:B------:R-:W-:Y:S02]  /*1f70*/  FMNMX.FTZ R10, R11, R10, !PT ;  /* 0x0000000a0b0a7209 */ /* 0x000fe40007810000 */
[----:B------:R-:W-:Y:S02]  /*1f80*/  FSEL R85, R85, -INF , P6 ;  /* 0xff80000055557808 */ /* 0x000fe40003000000 */
[----:B------:R-:W-:Y:S02]  /*1f90*/  FMNMX.FTZ R10, R29, R10, !PT ;  /* 0x0000000a1d0a7209 */ /* 0x000fe40007810000 */
[----:B------:R-:W-:Y:S02]  /*1fa0*/  ISETP.NE.AND P0, PT, R8, RZ, PT ;  /* 0x000000ff0800720c */ /* 0x000fe40003f05270 */
[----:B------:R-:W-:-:S02]  /*1fb0*/  FMNMX.FTZ R10, R13, R10, !PT ;  /* 0x0000000a0d0a7209 */ /* 0x000fc40007810000 */
[----:B0-----:R-:W-:Y:S02]  /*1fc0*/  FMNMX.FTZ R5, R12, R5, !PT ;  /* 0x000000050c057209 */ /* 0x001fe40007810000 */
[----:B------:R-:W-:Y:S02]  /*1fd0*/  FMNMX.FTZ R12, R33, R10, !PT ;  /* 0x0000000a210c7209 */ /* 0x000fe40007810000 */
[C---:B------:R-:W-:Y:S01]  /*1fe0*/  FSETP.NEU.FTZ.AND P3, PT, R5.reuse, -INF , PT ;  /* 0xff8000000500780b */ /* 0x040fe20003f7d000 */
[----:B------:R-:W-:Y:S01]  /*1ff0*/  FMUL.FTZ R36, R5, R4 ;  /* 0x0000000405247220 */ /* 0x000fe20000410000 */
[----:B------:R-:W-:-:S04]  /*2000*/  FMNMX.FTZ R12, R15, R12, !PT ;  /* 0x0000000c0f0c7209 */ /* 0x000fc80007810000 */
[----:B------:R-:W-:Y:S02]  /*2010*/  FSEL R36, R36, RZ, P3 ;  /* 0x000000ff24247208 */ /* 0x000fe40001800000 */
[----:B------:R-:W-:Y:S02]  /*2020*/  ISETP.NE.AND P3, PT, R14, RZ, PT ;  /* 0x000000ff0e00720c */ /* 0x000fe40003f65270 */
[----:B------:R-:W-:Y:S01]  /*2030*/  FMNMX.FTZ R14, R37, R12, !PT ;  /* 0x0000000c250e7209 */ /* 0x000fe20007810000 */
[-CC-:B------:R-:W-:Y:S01]  /*2040*/  FFMA.FTZ R121, R26, R4.reuse, -R36.reuse ;  /* 0x000000041a797223 */ /* 0x180fe20000010824 */
[-CC-:B------:R-:W-:Y:S01]  /*2050*/  FFMA.FTZ R91, R91, R4.reuse, -R36.reuse ;  /* 0x000000045b5b7223 */ /* 0x180fe20000010824 */
[--C-:B------:R-:W-:Y:S01]  /*2060*/  FFMA.FTZ R87, R95, R4, -R36.reuse ;  /* 0x000000045f577223 */ /* 0x100fe20000010824 */
[----:B------:R-:W-:Y:S01]  /*2070*/  FMNMX.FTZ R14, R17, R14, !PT ;  /* 0x0000000e110e7209 */ /* 0x000fe20007810000 */
[-CC-:B------:R-:W-:Y:S01]  /*2080*/  FFMA.FTZ R97, R97, R4.reuse, -R36.reuse ;  /* 0x0000000461617223 */ /* 0x180fe20000010824 */
[----:B------:R0:W-:Y:S01]  /*2090*/  MUFU.EX2 R10, R91 ;  /* 0x0000005b000a7308 */ /* 0x0001e20000000800 */
[----:B------:R-:W-:Y:S01]  /*20a0*/  FSEL R95, R80, -INF , P3 ;  /* 0xff800000505f7808 */ /* 0x000fe20001800000 */
[--C-:B------:R-:W-:Y:S01]  /*20b0*/  FFMA.FTZ R137, R7, R4, -R36.reuse ;  /* 0x0000000407897223 */ /* 0x100fe20000010824 */
[----:B------:R-:W-:Y:S01]  /*20c0*/  FMNMX.FTZ R14, R41, R14, !PT ;  /* 0x0000000e290e7209 */ /* 0x000fe20007810000 */
[-CC-:B------:R-:W-:Y:S01]  /*20d0*/  FFMA.FTZ R6, R111, R4.reuse, -R36.reuse ;  /* 0x000000046f067223 */ /* 0x180fe20000010824 */
[-CC-:B------:R-:W-:Y:S01]  /*20e0*/  FFMA.FTZ R123, R113, R4.reuse, -R36.reuse ;  /* 0x00000004717b7223 */ /* 0x180fe20000010824 */
[--C-:B------:R-:W-:Y:S01]  /*20f0*/  FFMA.FTZ R8, R109, R4, -R36.reuse ;  /* 0x000000046d087223 */ /* 0x100fe20000010824 */
[----:B------:R-:W-:Y:S01]  /*2100*/  FMNMX.FTZ R14, R19, R14, !PT ;  /* 0x0000000e130e7209 */ /* 0x000fe20007810000 */
[----:B------:R-:W-:Y:S01]  /*2110*/  MUFU.EX2 R121, R121 ;  /* 0x0000007900797308 */ /* 0x000fe20000000800 */
        /* <DEDUP_REMOVED lines=25> */
[----:B0-----:R-:W-:Y:S01]  /*22b0*/  FADD.FTZ R44, R121, R6 ;  /* 0x00000006792c7221 */ /* 0x001fe20000010000 */
[--C-:B------:R-:W-:Y:S01]  /*22c0*/  FFMA.FTZ R145, R127, R4, -R36.reuse ;  /* 0x000000047f917223 */ /* 0x100fe20000010824 */
[----:B------:R-:W-:Y:S01]  /*22d0*/  FMNMX.FTZ R20, R57, R20, !PT ;  /* 0x0000001439147209 */ /* 0x000fe20007810000 */
[-CC-:B------:R-:W-:Y:S01]  /*22e0*/  FFMA.FTZ R147, R129, R4.reuse, -R36.reuse ;  /* 0x0000000481937223 */ /* 0x180fe20000010824 */
[----:B------:R-:W-:Y:S01]  /*22f0*/  F2FP.F16.F32.PACK_AB R121, R6, R121 ;  /* 0x000000790679723e */ /* 0x000fe200000000ff */
[--C-:B------:R-:W-:Y:S01]  /*2300*/  FFMA.FTZ R38, R79, R4, -R36.reuse ;  /* 0x000000044f267223 */ /* 0x100fe20000010824 */
[----:B------:R-:W-:Y:S01]  /*2310*/  FMNMX.FTZ R20, R31, R20, !PT ;  /* 0x000000141f147209 */ /* 0x000fe20007810000 */
[----:B------:R-:W-:Y:S01]  /*2320*/  MUFU.EX2 R125, R125 ;  /* 0x0000007d007d7308 */ /* 0x000fe20000000800 */
[-CC-:B------:R-:W-:Y:S01]  /*2330*/  FFMA.FTZ R149, R131, R4.reuse, -R36.reuse ;  /* 0x0000000483957223 */ /* 0x180fe20000010824 */
[--C-:B------:R-:W-:Y:S01]  /*2340*/  FFMA.FTZ R133, R133, R4, -R36.reuse ;  /* 0x0000000485857223 */ /* 0x100fe20000010824 */
[----:B------:R-:W-:Y:S01]  /*2350*/  FMNMX.FTZ R24, R61, R20, !PT ;  /* 0x000000143d187209 */ /* 0x000fe20007810000 */
[----:B------:R-:W-:Y:S01]  /*2360*/  FFMA.FTZ R151, R83, R4, -R36 ;  /* 0x0000000453977223 */ /* 0x000fe20000010824 */
[--C-:B------:R-:W-:Y:S01]  /*2370*/  IMAD.MOV.U32 R117, RZ, RZ, R119.reuse ;  /* 0x000000ffff757224 */ /* 0x100fe200078e0077 */
[----:B------:R-:W-:Y:S01]  /*2380*/  MOV R115, R119 ;  /* 0x0000007700737202 */ /* 0x000fe20000000f00 */
[--C-:B------:R-:W-:Y:S01]  /*2390*/  IMAD.MOV.U32 R113, RZ, RZ, R119.reuse ;  /* 0x000000ffff717224 */ /* 0x100fe200078e0077 */
[----:B------:R-:W-:Y:S01]  /*23a0*/  FMNMX.FTZ R24, R35, R24, !PT ;  /* 0x0000001823187209 */ /* 0x000fe20007810000 */
[----:B------:R0:W-:Y:S01]  /*23b0*/  MUFU.EX2 R12, R105 ;  /* 0x00000069000c7308 */ /* 0x0001e20000000800 */
[----:B------:R-:W-:-:S02]  /*23c0*/  IMAD.MOV.U32 R111, RZ, RZ, R119 ;  /* 0x000000ffff6f7224 */ /* 0x000fc400078e0077 */
[----:B------:R-:W-:Y:S01]  /*23d0*/  FMNMX.FTZ R24, R65, R24, !PT ;  /* 0x0000001841187209 */ /* 0x000fe20007810000 */
[--C-:B------:R-:W-:Y:S02]  /*23e0*/  IMAD.MOV.U32 R109, RZ, RZ, R119.reuse ;  /* 0x000000ffff6d7224 */ /* 0x100fe400078e0077 */
[----:B------:R-:W-:Y:S01]  /*23f0*/  IMAD.MOV.U32 R107, RZ, RZ, R119 ;  /* 0x000000ffff6b7224 */ /* 0x000fe200078e0077 */
[----:B------:R-:W-:Y:S01]  /*2400*/  FMNMX.FTZ R24, R39, R24, !PT ;  /* 0x0000001827187209 */ /* 0x000fe20007810000 */
[----:B------:R-:W1:Y:S01]  /*2410*/  MUFU.EX2 R87, R87 ;  /* 0x0000005700577308 */ /* 0x000e620000000800 */
[----:B0-----:R-:W-:Y:S02]  /*2420*/  MOV R105, R119 ;  /* 0x0000007700697202 */ /* 0x001fe40000000f00 */
[----:B------:R-:W-:-:S04]  /*2430*/  FMNMX.FTZ R26, R69, R24, !PT ;  /* 0x00000018451a7209 */ /* 0x000fc80007810000 */
[----:B------:R-:W-:Y:S01]  /*2440*/  FMNMX.FTZ R26, R43, R26, !PT ;  /* 0x0000001a2b1a7209 */ /* 0x000fe20007810000 */
[----:B------:R0:W-:Y:S03]  /*2450*/  MUFU.EX2 R24, R97 ;  /* 0x0000006100187308 */ /* 0x0001e60000000800 */
[----:B------:R-:W-:-:S04]  /*2460*/  FMNMX.FTZ R26, R73, R26, !PT ;  /* 0x0000001a491a7209 */ /* 0x000fc80007810000 */
[----:B------:R-:W-:Y:S01]  /*2470*/  FMNMX.FTZ R26, R93, R26, !PT ;  /* 0x0000001a5d1a7209 */ /* 0x000fe20007810000 */
[----:B------:R2:W-:Y:S01]  /*2480*/  MUFU.EX2 R14, R103 ;  /* 0x00000067000e7308 */ /* 0x0005e20000000800 */
[----:B0-----:R-:W-:Y:S02]  /*2490*/  FSEL R97, R84, -INF , P5 ;  /* 0xff80000054617808 */ /* 0x001fe40002800000 */
[----:B------:R-:W-:Y:S02]  /*24a0*/  FMNMX.FTZ R26, R77, R26, !PT ;  /* 0x0000001a4d1a7209 */ /* 0x000fe40007810000 */
[----:B-1----:R-:W-:Y:S02]  /*24b0*/  F2FP.F16.F32.PACK_AB R127, R87, R12 ;  /* 0x0000000c577f723e */ /* 0x002fe400000000ff */
[----:B------:R-:W-:Y:S01]  /*24c0*/  FMNMX.FTZ R26, R95, R26, !PT ;  /* 0x0000001a5f1a7209 */ /* 0x000fe20007810000 */
[----:B------:R-:W0:Y:S01]  /*24d0*/  MUFU.EX2 R89, R89 ;  /* 0x0000005900597308 */ /* 0x000e220000000800 */
[----:B--2---:R-:W-:-:S02]  /*24e0*/  IMAD.MOV.U32 R103, RZ, RZ, R119 ;  /* 0x000000ffff677224 */ /* 0x004fc400078e0077 */
[----:B------:R-:W-:-:S04]  /*24f0*/  FMNMX.FTZ R28, R81, R26, !PT ;  /* 0x0000001a511c7209 */ /* 0x000fc80007810000 */
[----:B------:R-:W-:Y:S01]  /*2500*/  FMNMX.FTZ R28, R97, R28, !PT ;  /* 0x0000001c611c7209 */ /* 0x000fe20007810000 */
[----:B------:R1:W-:Y:S03]  /*2510*/  MUFU.EX2 R18, R101 ;  /* 0x0000006500127308 */ /* 0x0003e60000000800 */
[----:B------:R-:W-:Y:S01]  /*2520*/  FMNMX.FTZ R7, R85, R28, !PT ;  /* 0x0000001c55077209 */ /* 0x000fe20007810000 */
[----:B------:R-:W-:-:S04]  /*2530*/  FFMA.FTZ R28, R63, R4, -R36 ;  /* 0x000000043f1c7223 */ /* 0x000fc80000010824 */
[----:B------:R-:W2:Y:S01]  /*2540*/  SHFL.BFLY PT, R34, R7, 0x2, 0x1f ;  /* 0x0c401f0007227f89 */ /* 0x000ea200000e0000 */
[----:B------:R-:W3:Y:S01]  /*2550*/  MUFU.EX2 R91, R91 ;  /* 0x0000005b005b7308 */ /* 0x000ee20000000800 */
[----:B0-----:R-:W-:Y:S01]  /*2560*/  F2FP.F16.F32.PACK_AB R129, R89, R14 ;  /* 0x0000000e5981723e */ /* 0x001fe200000000ff */
[----:B-1----:R-:W-:-:S06]  /*2570*/  IMAD.MOV.U32 R101, RZ, RZ, R119 ;  /* 0x000000ffff657224 */ /* 0x002fcc00078e0077 */
[----:B------:R0:W-:Y:S08]  /*2580*/  MUFU.EX2 R20, R99 ;  /* 0x0000006300147308 */ /* 0x0001f00000000800 */
[----:B------:R-:W-:Y:S01]  /*2590*/  MUFU.EX2 R51, R51 ;  /* 0x0000003300337308 */ /* 0x000fe20000000800 */
[----:B---3--:R-:W-:Y:S01]  /*25a0*/  F2FP.F16.F32.PACK_AB R131, R91, R18 ;  /* 0x000000125b83723e */ /* 0x008fe200000000ff */
[----:B0-----:R-:W-:Y:S01]  /*25b0*/  IMAD.MOV.U32 R99, RZ, RZ, R119 ;  /* 0x000000ffff637224 */ /* 0x001fe200078e0077 */
[----:B--2---:R-:W-:-:S05]  /*25c0*/  FMNMX.FTZ R40, R7, R34, !PT ;  /* 0x0000002207287209 */ /* 0x004fca0007810000 */
[----:B------:R-:W0:Y:S01]  /*25d0*/  MUFU.EX2 R55, R55 ;  /* 0x0000003700377308 */ /* 0x000e220000000800 */
[-CC-:B------:R-:W-:Y:S01]  /*25e0*/  FFMA.FTZ R34, R75, R4.reuse, -R36.reuse ;  /* 0x000000044b227223 */ /* 0x180fe20000010824 */
[----:B------:R-:W-:Y:S01]  /*25f0*/  FFMA.FTZ R36, R135, R4, -R36 ;  /* 0x0000000487247223 */ /* 0x000fe20000010824 */
[----:B------:R-:W1:Y:S05]  /*2600*/  SHFL.BFLY PT, R7, R40, 0x1, 0x1f ;  /* 0x0c201f0028077f89 */ /* 0x000e6a00000e0000 */
[----:B------:R-:W-:Y:S08]  /*2610*/  MUFU.EX2 R137, R137 ;  /* 0x0000008900897308 */ /* 0x000ff00000000800 */
[----:B------:R-:W-:Y:S01]  /*2620*/  MUFU.EX2 R26, R59 ;  /* 0x0000003b001a7308 */ /* 0x000fe20000000800 */
[----:B0-----:R-:W-:-:S07]  /*2630*/  F2FP.F16.F32.PACK_AB R135, R55, R24 ;  /* 0x000000183787723e */ /* 0x001fce00000000ff */
[----:B------:R-:W-:Y:S01]  /*2640*/  MUFU.EX2 R139, R139 ;  /* 0x0000008b008b7308 */ /* 0x000fe20000000800 */
[----:B-1----:R-:W-:-:S04]  /*2650*/  FMNMX.FTZ R7, R40, R7, !PT ;  /* 0x0000000728077209 */ /* 0x002fc80007810000 */
[C---:B------:R-:W-:Y:S01]  /*2660*/  FSETP.NEU.FTZ.AND P1, PT, R7.reuse, -INF , PT ;  /* 0xff8000000700780b */ /* 0x040fe20003f3d000 */
[----:B------:R-:W-:Y:S02]  /*2670*/  FMUL.FTZ R42, R7, R4 ;  /* 0x00000004072a7220 */ /* 0x000fe40000410000 */
[----:B------:R-:W-:Y:S03]  /*2680*/  MUFU.EX2 R28, R28 ;  /* 0x0000001c001c7308 */ /* 0x000fe60000000800 */
[----:B------:R-:W-:Y:S02]  /*2690*/  FSEL R42, R42, RZ, P1 ;  /* 0x000000ff2a2a7208 */ /* 0x000fe40000800000 */
[----:B------:R-:W-:-:S03]  /*26a0*/  PLOP3.LUT P1, PT, PT, PT, UP0, 0x80, 0x0 ;  /* 0x000000000000781c */ /* 0x000fc60003f2f008 */
[----:B------:R-:W-:Y:S01]  /*26b0*/  MUFU.EX2 R141, R141 ;  /* 0x0000008d008d7308 */ /* 0x000fe20000000800 */
[-CC-:B------:R-:W-:Y:S01]  /*26c0*/  FFMA.FTZ R120, R9, R4.reuse, -R42.reuse ;  /* 0x0000000409787223 */ /* 0x180fe2000001082a */
[-CC-:B------:R-:W-:Y:S01]  /*26d0*/  FFMA.FTZ R9, R25, R4.reuse, -R42.reuse ;  /* 0x0000000419097223 */ /* 0x180fe2000001082a */
[-C--:B------:R-:W-:Y:S01]  /*26e0*/  FFMA.FTZ R122, R11, R4.reuse, -R42 ;  /* 0x000000040b7a7223 */ /* 0x080fe2000001082a */
[----:B------:R-:W-:Y:S01]  /*26f0*/  FADD.FTZ R11, R123, R44 ;  /* 0x0000002c7b0b7221 */ /* 0x000fe20000010000 */
[-CC-:B------:R-:W-:Y:S01]  /*2700*/  FFMA.FTZ R25, R29, R4.reuse, -R42.reuse ;  /* 0x000000041d197223 */ /* 0x180fe2000001082a */
[-CC-:B------:R-:W-:Y:S01]  /*2710*/  FFMA.FTZ R124, R13, R4.reuse, -R42.reuse ;  /* 0x000000040d7c7223 */ /* 0x180fe2000001082a */
[-CC-:B------:R-:W-:Y:S01]  /*2720*/  FFMA.FTZ R13, R33, R4.reuse, -R42.reuse ;  /* 0x00000004210d7223 */ /* 0x180fe2000001082a */
[----:B------:R-:W-:Y:S01]  /*2730*/  MUFU.EX2 R120, R120 ;  /* 0x0000007800787308 */ /* 0x000fe20000000800 */
[----:B------:R-:W-:Y:S01]  /*2740*/  FADD.FTZ R44, R8, R11 ;  /* 0x0000000b082c7221 */ /* 0x000fe20000010000 */
[-CC-:B------:R-:W-:Y:S01]  /*2750*/  FFMA.FTZ R126, R15, R4.reuse, -R42.reuse ;  /* 0x000000040f7e7223 */ /* 0x180fe2000001082a */
[-CC-:B------:R-:W-:Y:S01]  /*2760*/  FFMA.FTZ R15, R37, R4.reuse, -R42.reuse ;  /* 0x00000004250f7223 */ /* 0x180fe2000001082a */
[-C--:B------:R-:W-:Y:S01]  /*2770*/  FFMA.FTZ R138, R31, R4.reuse, -R42 ;  /* 0x000000041f8a7223 */ /* 0x080fe2000001082a */
[----:B------:R-:W-:Y:S01]  /*2780*/  FADD.FTZ R11, R125, R44 ;  /* 0x0000002c7d0b7221 */ /* 0x000fe20000010000 */
[-CC-:B------:R-:W-:Y:S01]  /*2790*/  FFMA.FTZ R128, R17, R4.reuse, -R42.reuse ;  /* 0x0000000411807223 */ /* 0x180fe2000001082a */
[-CC-:B------:R-:W-:Y:S01]  /*27a0*/  FFMA.FTZ R17, R41, R4.reuse, -R42.reuse ;  /* 0x0000000429117223 */ /* 0x180fe2000001082a */
        /* <DEDUP_REMOVED lines=21> */
[----:B------:R-:W-:Y:S01]  /*2900*/  F2FP.F16.F32.PACK_AB R123, R8, R123 ;  /* 0x0000007b087b723e */ /* 0x000fe200000000ff */
[----:B------:R-:W-:Y:S01]  /*2910*/  FADD.FTZ R46, R18, R31 ;  /* 0x0000001f122e7221 */ /* 0x000fe20000010000 */
[-C--:B------:R-:W-:Y:S01]  /*2920*/  FFMA.FTZ R31, R65, R4.reuse, -R42 ;  /* 0x00000004411f7223 */ /* 0x080fe2000001082a */
[----:B------:R-:W0:Y:S01]  /*2930*/  MUFU.EX2 R124, R124 ;  /* 0x0000007c007c7308 */ /* 0x000e220000000800 */
[----:B-1----:R-:W-:Y:S01]  /*2940*/  FADD.FTZ R44, R122, R11 ;  /* 0x0000000b7a2c7221 */ /* 0x002fe20000010000 */
[----:B------:R-:W-:Y:S01]  /*2950*/  FADD.FTZ R33, R91, R46 ;  /* 0x0000002e5b217221 */ /* 0x000fe20000010000 */
[-CC-:B------:R-:W-:Y:S01]  /*2960*/  FFMA.FTZ R43, R43, R4.reuse, -R42.reuse ;  /* 0x000000042b2b7223 */ /* 0x180fe2000001082a */
[-CC-:B------:R-:W-:Y:S01]  /*2970*/  FFMA.FTZ R73, R73, R4.reuse, -R42.reuse ;  /* 0x0000000449497223 */ /* 0x180fe2000001082a */
[-CC-:B------:R-:W-:Y:S01]  /*2980*/  FFMA.FTZ R93, R93, R4.reuse, -R42.reuse ;  /* 0x000000045d5d7223 */ /* 0x180fe2000001082a */
[----:B------:R-:W-:Y:S01]  /*2990*/  FADD.FTZ R46, R20, R33 ;  /* 0x00000021142e7221 */ /* 0x000fe20000010000 */
[-C--:B------:R-:W-:Y:S01]  /*29a0*/  FFMA.FTZ R77, R77, R4.reuse, -R42 ;  /* 0x000000044d4d7223 */ /* 0x080fe2000001082a */
[----:B------:R-:W1:Y:S01]  /*29b0*/  MUFU.EX2 R13, R13 ;  /* 0x0000000d000d7308 */ /* 0x000e620000000800 */
[----:B--2---:R-:W-:Y:S01]  /*29c0*/  FADD.FTZ R11, R25, R44 ;  /* 0x0000002c190b7221 */ /* 0x004fe20000010000 */
[----:B------:R-:W-:Y:S01]  /*29d0*/  FADD.FTZ R33, R51, R46 ;  /* 0x0000002e33217221 */ /* 0x000fe20000010000 */
[-CC-:B------:R-:W-:Y:S01]  /*29e0*/  FFMA.FTZ R95, R95, R4.reuse, -R42.reuse ;  /* 0x000000045f5f7223 */ /* 0x180fe2000001082a */
[-CC-:B------:R-:W-:Y:S01]  /*29f0*/  FFMA.FTZ R81, R81, R4.reuse, -R42.reuse ;  /* 0x0000000451517223 */ /* 0x180fe2000001082a */
[-CC-:B------:R-:W-:Y:S01]  /*2a00*/  FFMA.FTZ R97, R97, R4.reuse, -R42.reuse ;  /* 0x0000000461617223 */ /* 0x180fe2000001082a */
[----:B------:R-:W-:Y:S01]  /*2a10*/  FADD.FTZ R46, R24, R33 ;  /* 0x00000021182e7221 */ /* 0x000fe20000010000 */
[----:B------:R-:W-:Y:S01]  /*2a20*/  FFMA.FTZ R42, R85, R4, -R42 ;  /* 0x00000004552a7223 */ /* 0x000fe2000001082a */
[----:B------:R-:W2:Y:S01]  /*2a30*/  MUFU.EX2 R126, R126 ;  /* 0x0000007e007e7308 */ /* 0x000ea20000000800 */
[----:B0-----:R-:W-:Y:S01]  /*2a40*/  FADD.FTZ R44, R124, R11 ;  /* 0x0000000b7c2c7221 */ /* 0x001fe20000010000 */
[----:B------:R-:W-:Y:S01]  /*2a50*/  FADD.FTZ R46, R55, R46 ;  /* 0x0000002e372e7221 */ /* 0x000fe20000010000 */
[----:B------:R-:W-:Y:S01]  /*2a60*/  F2FP.F16.F32.PACK_AB R120, R9, R120 ;  /* 0x000000780978723e */ /* 0x000fe200000000ff */
[----:B------:R-:W-:Y:S01]  /*2a70*/  IMAD.MOV.U32 R91, RZ, RZ, R119 ;  /* 0x000000ffff5b7224 */ /* 0x000fe200078e0077 */
[----:B------:R-:W-:Y:S01]  /*2a80*/  F2FP.F16.F32.PACK_AB R125, R10, R125 ;  /* 0x0000007d0a7d723e */ /* 0x000fe200000000ff */
[----:B------:R-:W-:Y:S01]  /*2a90*/  FADD.FTZ R33, R137, R46 ;  /* 0x0000002e89217221 */ /* 0x000fe20000010000 */
[C---:B------:R-:W-:Y:S01]  /*2aa0*/  F2FP.F16.F32.PACK_AB R137, R26.reuse, R137 ;  /* 0x000000891a89723e */ /* 0x040fe200000000ff */
[----:B------:R-:W0:Y:S01]  /*2ab0*/  MUFU.EX2 R15, R15 ;  /* 0x0000000f000f7308 */ /* 0x000e220000000800 */
[----:B-1----:R-:W-:Y:S01]  /*2ac0*/  FADD.FTZ R11, R13, R44 ;  /* 0x0000002c0d0b7221 */ /* 0x002fe20000010000 */
[----:B------:R-:W-:Y:S01]  /*2ad0*/  FADD.FTZ R46, R26, R33 ;  /* 0x000000211a2e7221 */ /* 0x000fe20000010000 */
[----:B------:R-:W-:Y:S01]  /*2ae0*/  F2FP.F16.F32.PACK_AB R122, R25, R122 ;  /* 0x0000007a197a723e */ /* 0x000fe200000000ff */
[----:B------:R-:W-:Y:S01]  /*2af0*/  IMAD.MOV.U32 R89, RZ, RZ, R119 ;  /* 0x000000ffff597224 */ /* 0x000fe200078e0077 */
[----:B------:R-:W-:Y:S01]  /*2b00*/  F2FP.F16.F32.PACK_AB R124, R13, R124 ;  /* 0x0000007c0d7c723e */ /* 0x000fe200000000ff */
[----:B------:R-:W-:Y:S01]  /*2b10*/  FADD.FTZ R33, R139, R46 ;  /* 0x0000002e8b217221 */ /* 0x000fe20000010000 */
[----:B------:R-:W-:Y:S01]  /*2b20*/  F2FP.F16.F32.PACK_AB R139, R28, R139 ;  /* 0x0000008b1c8b723e */ /* 0x000fe200000000ff */
[----:B------:R-:W1:Y:S01]  /*2b30*/  MUFU.EX2 R128, R128 ;  /* 0x0000008000807308 */ /* 0x000e620000000800 */
[----:B--2---:R-:W-:Y:S01]  /*2b40*/  FADD.FTZ R44, R126, R11 ;  /* 0x0000000b7e2c7221 */ /* 0x004fe20000010000 */
[----:B------:R-:W-:-:S04]  /*2b50*/  FADD.FTZ R46, R28, R33 ;  /* 0x000000211c2e7221 */ /* 0x000fc80000010000 */
        /* <DEDUP_REMOVED lines=59> */
[----:B------:R1:W3:Y:S01]  /*2f10*/  MUFU.EX2 R40, R133 ;  /* 0x0000008500287308 */ /* 0x0002e20000000800 */
[----:B--2---:R-:W-:-:S07]  /*2f20*/  FADD.FTZ R11, R149, R8 ;  /* 0x00000008950b7221 */ /* 0x004fce0000010000 */
[----:B------:R-:W2:Y:S01]  /*2f30*/  MUFU.EX2 R43, R43 ;  /* 0x0000002b002b7308 */ /* 0x000ea20000000800 */
[----:B0-----:R-:W-:Y:S01]  /*2f40*/  FADD.FTZ R6, R69, R6 ;  /* 0x0000000645067221 */ /* 0x001fe20000010000 */
[----:B-1----:R-:W-:Y:S02]  /*2f50*/  F2FP.F16.F32.PACK_AB R133, R51, R20 ;  /* 0x000000143385723e */ /* 0x002fe400000000ff */
[----:B------:R-:W-:-:S04]  /*2f60*/  F2FP.F16.F32.PACK_AB R142, R69, R142 ;  /* 0x0000008e458e723e */ /* 0x000fc800000000ff */
[----:B------:R-:W0:Y:S01]  /*2f70*/  MUFU.EX2 R144, R73 ;  /* 0x0000004900907308 */ /* 0x000e220000000800 */
[C---:B---3--:R-:W-:Y:S01]  /*2f80*/  FADD.FTZ R8, R40.reuse, R11 ;  /* 0x0000000b28087221 */ /* 0x048fe20000010000 */
        /* <DEDUP_REMOVED lines=10> */
[----:B------:R-:W-:Y:S01]  /*3030*/  F2FP.F16.F32.PACK_AB R146, R146, R93 ;  /* 0x0000005d9292723e */ /* 0x000fe200000000ff */
[----:B------:R-:W-:-:S05]  /*3040*/  IMAD.MOV.U32 R93, RZ, RZ, R119 ;  /* 0x000000ffff5d7224 */ /* 0x000fca00078e0077 */
[----:B------:R-:W2:Y:S01]  /*3050*/  MUFU.EX2 R151, R151 ;  /* 0x0000009700977308 */ /* 0x000ea20000000800 */
[----:B0-----:R-:W-:-:S07]  /*3060*/  FADD.FTZ R9, R95, R6 ;  /* 0x000000065f097221 */ /* 0x001fce0000010000 */
[----:B------:R-:W0:Y:S01]  /*3070*/  MUFU.EX2 R97, R97 ;  /* 0x0000006100617308 */ /* 0x000e220000000800 */
[C---:B-1----:R-:W-:Y:S01]  /*3080*/  FADD.FTZ R6, R148.reuse, R9 ;  /* 0x0000000994067221 */ /* 0x042fe20000010000 */
[----:B------:R-:W-:Y:S02]  /*3090*/  F2FP.F16.F32.PACK_AB R148, R148, R95 ;  /* 0x0000005f9494723e */ /* 0x000fe400000000ff */
[----:B------:R-:W-:-:S04]  /*30a0*/  MOV R95, R119 ;  /* 0x00000077005f7202 */ /* 0x000fc80000000f00 */
[----:B------:R-:W1:Y:S01]  /*30b0*/  MUFU.EX2 R42, R42 ;  /* 0x0000002a002a7308 */ /* 0x000e620000000800 */
[----:B--2---:R-:W-:-:S07]  /*30c0*/  FADD.FTZ R33, R151, R8 ;  /* 0x0000000897217221 */ /* 0x004fce0000010000 */
[----:B------:R-:W2:Y:S01]  /*30d0*/  MUFU.EX2 R36, R36 ;  /* 0x0000002400247308 */ /* 0x000ea20000000800 */
[----:B0-----:R-:W-:Y:S01]  /*30e0*/  FADD.FTZ R9, R97, R6 ;  /* 0x0000000661097221 */ /* 0x001fe20000010000 */
[----:B-1----:R-:W-:-:S03]  /*30f0*/  F2FP.F16.F32.PACK_AB R150, R42, R97 ;  /* 0x000000612a96723e */ /* 0x002fc600000000ff */
[----:B------:R-:W-:Y:S01]  /*3100*/  FADD.FTZ R9, R42, R9 ;  /* 0x000000092a097221 */ /* 0x000fe20000010000 */
[----:B------:R-:W-:Y:S02]  /*3110*/  IMAD.MOV.U32 R97, RZ, RZ, R119 ;  /* 0x000000ffff617224 */ /* 0x000fe400078e0077 */
[C---:B--2---:R-:W-:Y:S01]  /*3120*/  FADD.FTZ R11, R36.reuse, R33 ;  /* 0x00000021240b7221 */ /* 0x044fe20000010000 */
[----:B------:R-:W-:Y:S01]  /*3130*/  F2FP.F16.F32.PACK_AB R151, R36, R151 ;  /* 0x000000972497723e */ /* 0x000fe200000000ff */
[----:B------:R-:W-:Y:S06]  /*3140*/  @!P1 BRA `(.L_x_12821) ;  /* 0x0000001c009c9947 */ /* 0x000fec0003800000 */
[----:B------:R-:W-:Y:S01]  /*3150*/  IMAD.MOV.U32 R8, RZ, RZ, R5 ;  /* 0x000000ffff087224 */ /* 0x000fe200078e0005 */
[----:B------:R-:W-:Y:S01]  /*3160*/  CS2R R118, SRZ ;  /* 0x0000000000767805 */ /* 0x000fe2000001ff00 */
        /* <DEDUP_REMOVED lines=16> */
[----:B------:R-:W-:Y:S01]  /*3270*/  UMOV UR6, URZ ;  /* 0x0000003f00067c82 */ /* 0x000fe20008000000 */
[----:B------:R-:W-:-:S05]  /*3280*/  UMOV UR5, URZ ;  /* 0x0000003f00057c82 */ /* 0x000fca0008000000 */
.L_x_12832:
[----:B------:R-:W-:Y:S01]  /*3290*/  ISETP.NE.AND P2, PT, RZ, UR44, PT ;  /* 0x0000002cff007c0c */ /* 0x000fe2000bf45270 */
[----:B------:R-:W-:-:S04]  /*32a0*/  UISETP.NE.AND UP0, UPT, UR5, 0x1, UPT ;  /* 0x000000010500788c */ /* 0x000fc8000bf05270 */
[----:B------:R-:W-:-:S04]  /*32b0*/  USEL UR4, URZ, 0x1, UP0 ;  /* 0x000000013f047887 */ /* 0x000fc80008000000 */
[----:B------:R-:W-:-:S04]  /*32c0*/  ULOP3.LUT UR4, UR6, UR4, URZ, 0x3c, !UPT ;  /* 0x0000000406047292 */ /* 0x000fc8000f8e3c3f */
[----:B------:R-:W-:Y:S08]  /*32d0*/  @P2 BRA `(.L_x_12822) ;  /* 0x0000000000382947 */ /* 0x000ff00003800000 */
[----:B------:R-:W-:Y:S05]  /*32e0*/  @!P0 BRA `(.L_x_12823) ;  /* 0x0000000000048947 */ /* 0x000fea0003800000 */
[----:B------:R-:W-:Y:S01]  /*32f0*/  BPT.TRAP 0x1 ;  /* 0x000000040000795c */ /* 0x000fe20000300000 */
.L_x_12823:
        /* <DEDUP_REMOVED lines=9> */
.L_x_12824:
[----:B-1----:R-:W-:Y:S05]  /*3390*/  @P1 BRA `(.L_x_12822) ;  /* 0x0000000000081947 */ /* 0x002fea0003800000 */
[----:B------:R-:W1:Y:S02]  /*33a0*/  SYNCS.PHASECHK.TRANS64.TRYWAIT P1, [UR10+0x16830], R0 ;  /* 0x01683000ff0075a7 */ /* 0x000e64000802014a */
[----:B-1----:R-:W-:Y:S05]  /*33b0*/  @!P1 BRA `(.L_x_12825) ;  /* 0x0000007000d49947 */ /* 0x002fea0003800000 */
.L_x_12822:
        /* <DEDUP_REMOVED lines=12> */
[----:B0-----:R-:W-:Y:S02]  /*3480*/  IMAD.U32 R0, RZ, RZ, UR22 ;  /* 0x00000016ff007e24 */ /* 0x001fe4000f8e00ff */
[----:B------:R-:W-:Y:S02]  /*3490*/  UIADD3 UR10, UR26, 0x2, URZ ;  /* 0x000000021a0a7890 */ /* 0x000fe4000fffe03f */
[----:B------:R-:W-:-:S02]  /*34a0*/  UIADD3 UR14, UR26, 0x4, URZ ;  /* 0x000000041a0e7890 */ /* 0x000fc4000fffe03f */
[----:B------:R-:W-:Y:S01]  /*34b0*/  UIADD3 UR18, UR26, 0x6, URZ ;  /* 0x000000061a127890 */ /* 0x000fe2000fffe03f */
        /* <DEDUP_REMOVED lines=15> */
.L_x_12827:
[----:B------:R-:W-:Y:S01]  /*35b0*/  ULEA UR10, UR5, UR40, 0x3 ;  /* 0x00000028050a7291 */ /* 0x000fe2000f8e183f */
[----:B------:R-:W-:-:S05]  /*35c0*/  IMAD.U32 R4, RZ, RZ, UR6 ;  /* 0x00000006ff047e24 */ /* 0x000fca000f8e00ff */
[----:B------:R-:W-:-:S04]  /*35d0*/  SHF.L.U32 R4, R4, 0x1f, RZ ;  /* 0x0000001f04047819 */ /* 0x000fc800000006ff */
[----:B------:R0:W1:Y:S01]  /*35e0*/  SYNCS.PHASECHK.TRANS64.TRYWAIT P1, [UR10+0x16850], R4 ;  /* 0x01685004ff0075a7 */ /* 0x000062000802014a */
[----:B------:R-:W-:Y:S05]  /*35f0*/  @!P0 BRA `(.L_x_12828) ;  /* 0x0000000000048947 */ /* 0x000fea0003800000 */
[----:B------:R-:W-:Y:S01]  /*3600*/  BPT.TRAP 0x1 ;  /* 0x000000040000795c */ /* 0x000fe20000300000 */
.L_x_12828:
[----:B-1----:R-:W-:Y:S05]  /*3610*/  @P1 BRA `(.L_x_12826) ;  /* 0x0000000000081947 */ /* 0x002fea0003800000 */
[----:B------:R-:W1:Y:S02]  /*3620*/  SYNCS.PHASECHK.TRANS64.TRYWAIT P1, [UR10+0x16850], R4 ;  /* 0x01685004ff0075a7 */ /* 0x000e64000802014a */
[----:B-1----:R-:W-:Y:S05]  /*3630*/  @!P1 BRA `(.L_x_12829) ;  /* 0x00000070004c9947 */ /* 0x002fea0003800000 */
.L_x_12826:
[----:B------:R-:W-:Y:S01]  /*3640*/  UIADD3 UR6, UR40, 0x400, URZ ;  /* 0x0000040028067890 */ /* 0x000fe2000fffe03f */
[----:B------:R-:W-:Y:S01]  /*3650*/  WARPGROUP.ARRIVE ;  /* 0x00000000000079c5 */ /* 0x000fe20000000000 */
[----:B------:R-:W-:Y:S01]  /*3660*/  UMOV UR11, 0x40000040 ;  /* 0x40000040000b7882 */ /* 0x000fe20000000000 */
[----:B01----:R-:W-:Y:S01]  /*3670*/  VIADD R4, R16, 0x9 ;  /* 0x0000000910047836 */ /* 0x003fe20000000000 */
[----:B------:R-:W-:Y:S01]  /*3680*/  USHF.R.U32.HI UR6, URZ, 0x4, UR6 ;  /* 0x000000043f067899 */ /* 0x000fe20008011606 */
[----:B------:R-:W-:-:S03]  /*3690*/  ISETP.GE.U32.AND P1, PT, R22, 0x180, PT ;  /* 0x000001801600780c */ /* 0x000fc60003f26070 */
[----:B------:R-:W-:Y:S01]  /*36a0*/  ULOP3.LUT UR6, UR6, 0x3fff, URZ, 0xc0, !UPT ;  /* 0x00003fff06067892 */ /* 0x000fe2000f8ec03f */
[----:B------:R-:W-:-:S03]  /*36b0*/  SEL R4, R4, 0x9, !P1 ;  /* 0x0000000904047807 */ /* 0x000fc60004800000 */
[----:B------:R-:W-:-:S07]  /*36c0*/  ULEA UR6, UR5, UR6, 0xa ;  /* 0x0000000605067291 */ /* 0x000fce000f8e503f */
[----:B------:R-:W-:Y:S02]  /*36d0*/  UMOV UR10, UR6 ;  /* 0x00000006000a7c82 */ /* 0x000fe40008000000 */
[----:B------:R-:W-:Y:S01]  /*36e0*/  HGMMA.64x64x16.F32 R88, R120, gdesc[UR8].tnspB, R88, gsb0 ;  /* 0x40e0000878587df0 */ /* 0x000fe20008000858 */
[----:B------:R-:W-:Y:S01]  /*36f0*/  UIADD3 UR10, UR6, 0x80, URZ ;  /* 0x00000080060a7890 */ /* 0x000fe2000fffe03f */
[----:B------:R-:W-:Y:S01]  /*3700*/  UMOV UR11, 0x40000040 ;  /* 0x40000040000b7882 */ /* 0x000fe20000000000 */
[----:B------:R-:W-:Y:S02]  /*3710*/  WARPGROUP.DEPBAR.LE gsb0, 0x0 ;  /* 0x00008000000079c5 */ /* 0x000fe40000010000 */
[----:B------:R-:W-:-:S06]  /*3720*/  WARPGROUP.ARRIVE ;  /* 0x00000000000079c5 */ /* 0x000fcc0000000000 */
        /* <DEDUP_REMOVED lines=23> */
[----:B------:R-:W-:Y:S01]  /*38a0*/  UIADD3 UR6, UR6, 0x380, URZ ;  /* 0x0000038006067890 */ /* 0x000fe2000fffe03f */
[----:B------:R-:W-:Y:S02]  /*38b0*/  WARPGROUP.DEPBAR.LE gsb0, 0x0 ;  /* 0x00008000000079c5 */ /* 0x000fe40000010000 */
[----:B------:R-:W-:-:S06]  /*38c0*/  WARPGROUP.ARRIVE ;  /* 0x00000000000079c5 */ /* 0x000fcc0000000000 */
[----:B------:R-:W-:Y:S01]  /*38d0*/  HGMMA.64x64x16.F32 R88, R144, gdesc[UR8].tnspB, R88, gsb0 ;  /* 0x40e0000890587df0 */ /* 0x000fe20008000858 */
[----:B------:R-:W-:Y:S01]  /*38e0*/  UMOV UR10, UR6 ;  /* 0x00000006000a7c82 */ /* 0x000fe20008000000 */
[----:B------:R-:W-:Y:S01]  /*38f0*/  UMOV UR11, 0x40000040 ;  /* 0x40000040000b7882 */ /* 0x000fe20000000000 */
[----:B------:R-:W-:Y:S02]  /*3900*/  WARPGROUP.DEPBAR.LE gsb0, 0x0 ;  /* 0x00008000000079c5 */ /* 0x000fe40000010000 */
[----:B------:R-:W-:-:S06]  /*3910*/  WARPGROUP.ARRIVE ;  /* 0x00000000000079c5 */ /* 0x000fcc0000000000 */
[----:B------:R-:W-:Y:S03]  /*3920*/  HGMMA.64x64x16.F32 R88, R148, gdesc[UR8].tnspB, R88, gsb0 ;  /* 0x40e0000894587df0 */ /* 0x000fe60008000858 */
[----:B------:R-:W-:Y:S02]  /*3930*/  WARPGROUP.DEPBAR.LE gsb0, 0x0 ;  /* 0x00008000000079c5 */ /* 0x000fe40000010000 */
[----:B------:R0:W-:Y:S06]  /*3940*/  BAR.ARV R4, 0x100 ;  /* 0x000400040000751d */ /* 0x0001ec0000002000 */
[----:B------:R-:W-:Y:S05]  /*3950*/  @!P0 BRA `(.L_x_12830) ;  /* 0x0000000000048947 */ /* 0x000fea0003800000 */
[----:B------:R-:W-:Y:S01]  /*3960*/  BPT.TRAP 0x1 ;  /* 0x000000040000795c */ /* 0x000fe20000300000 */
.L_x_12830:
        /* <DEDUP_REMOVED lines=63> */
[----:B------:R-:W-:Y:S01]  /*3d60*/  FMNMX.FTZ R10, R87, R10, !PT ;  /* 0x0000000a570a7209 */ /* 0x000fe20007810000 */
[----:B------:R-:W0:Y:S01]  /*3d70*/  LDC R4, c[0x0][0x988] ;  /* 0x00026200ff047b82 */ /* 0x000e220000000800 */
[----:B------:R-:W-:Y:S01]  /*3d80*/  R2UR UR6, R0 ;  /* 0x00000000000672ca */ /* 0x000fe200000e0000 */
[----:B------:R-:W1:Y:S04]  /*3d90*/  SHFL.BFLY PT, R5, R12, 0x2, 0x1f ;  /* 0x0c401f000c057f89 */ /* 0x000e6800000e0000 */
[----:B------:R-:W2:Y:S08]  /*3da0*/  SHFL.BFLY PT, R7, R10, 0x2, 0x1f ;  /* 0x0c401f000a077f89 */ /* 0x000eb000000e0000 */
[----:B------:R-:W-:-:S04]  /*3db0*/  ULEA UR6, UR6, UR40, 0x3 ;  /* 0x0000002806067291 */ /* 0x000fc8000f8e183f */
[----:B------:R-:W-:-:S04]  /*3dc0*/  UIADD3 UR6, UR6, 0x16840, URZ ;  /* 0x0001684006067890 */ /* 0x000fc8000fffe03f */
[----:B------:R-:W-:Y:S01]  /*3dd0*/  UPRMT UR6, UR7, 0x654, UR6 ;  /* 0x0000065407067896 */ /* 0x000fe20008000006 */
[----:B-1----:R-:W-:Y:S02]  /*3de0*/  FMNMX.FTZ R13, R12, R5, !PT ;  /* 0x000000050c0d7209 */ /* 0x002fe40007810000 */
[----:B--2---:R-:W-:-:S03]  /*3df0*/  FMNMX.FTZ R15, R10, R7, !PT ;  /* 0x000000070a0f7209 */ /* 0x004fc60007810000 */
[----:B------:R-:W1:Y:S03]  /*3e00*/  SHFL.BFLY PT, R14, R13, 0x1, 0x1f ;  /* 0x0c201f000d0e7f89 */ /* 0x000e6600000e0000 */
[----:B------:R-:W-:Y:S01]  /*3e10*/  SYNCS.ARRIVE.TRANS64.RED.A1T0 RZ, [UR6], RZ ;  /* 0x000000ffffff79a7 */ /* 0x000fe20008100406 */
[----:B------:R-:W2:Y:S01]  /*3e20*/  SHFL.BFLY PT, R18, R15, 0x1, 0x1f ;  /* 0x0c201f000f127f89 */ /* 0x000ea200000e0000 */
[----:B-1----:R-:W-:Y:S02]  /*3e30*/  FMNMX.FTZ R7, R13, R14, !PT ;  /* 0x0000000e0d077209 */ /* 0x002fe40007810000 */
[----:B--2---:R-:W-:-:S03]  /*3e40*/  FMNMX.FTZ R5, R15, R18, !PT ;  /* 0x000000120f057209 */ /* 0x004fc60007810000 */
[C---:B------:R-:W-:Y:S01]  /*3e50*/  FADD.FTZ R17, -R7.reuse, R6 ;  /* 0x0000000607117221 */ /* 0x040fe20000010100 */
[----:B0-----:R-:W-:-:S03]  /*3e60*/  FMUL.FTZ R121, R7, R4 ;  /* 0x0000000407797220 */ /* 0x001fc60000410000 */
[-C--:B------:R-:W-:Y:S01]  /*3e70*/  FMUL.FTZ R17, R17, R4.reuse ;  /* 0x0000000411117220 */ /* 0x080fe20000410000 */
[----:B------:R-:W-:Y:S01]  /*3e80*/  FADD.FTZ R19, -R5, R8 ;  /* 0x0000000805137221 */ /* 0x000fe20000010100 */
[-CC-:B------:R-:W-:Y:S01]  /*3e90*/  FFMA.FTZ R127, R37, R4.reuse, -R121.reuse ;  /* 0x00000004257f7223 */ /* 0x180fe20000010879 */
[-CC-:B------:R-:W-:Y:S01]  /*3ea0*/  FFMA.FTZ R37, R49, R4.reuse, -R121.reuse ;  /* 0x0000000431257223 */ /* 0x180fe20000010879 */
[-C--:B------:R-:W-:Y:S01]  /*3eb0*/  FMUL.FTZ R49, R5, R4.reuse ;  /* 0x0000000405317220 */ /* 0x080fe20000410000 */
[-CC-:B------:R-:W-:Y:S01]  /*3ec0*/  FFMA.FTZ R129, R41, R4.reuse, -R121.reuse ;  /* 0x0000000429817223 */ /* 0x180fe20000010879 */
[----:B------:R0:W-:Y:S01]  /*3ed0*/  MUFU.EX2 R8, R17 ;  /* 0x0000001100087308 */ /* 0x0001e20000000800 */
        /* <DEDUP_REMOVED lines=25> */
[-CC-:B0-----:R-:W-:Y:S01]  /*4070*/  FFMA.FTZ R17, R77, R4.reuse, -R121.reuse ;  /* 0x000000044d117223 */ /* 0x181fe20000010879 */
[-CC-:B------:R-:W-:Y:S01]  /*4080*/  FFMA.FTZ R148, R80, R4.reuse, -R121.reuse ;  /* 0x0000000450947223 */ /* 0x180fe20000010879 */
[-CC-:B------:R-:W-:Y:S01]  /*4090*/  FFMA.FTZ R15, R81, R4.reuse, -R121.reuse ;  /* 0x00000004510f7223 */ /* 0x180fe20000010879 */
[-CC-:B------:R-:W-:Y:S01]  /*40a0*/  FFMA.FTZ R150, R84, R4.reuse, -R121.reuse ;  /* 0x0000000454967223 */ /* 0x180fe20000010879 */
[-C--:B------:R-:W-:Y:S01]  /*40b0*/  FFMA.FTZ R45, R85, R4.reuse, -R121 ;  /* 0x00000004552d7223 */ /* 0x080fe20000010879 */
        /* <DEDUP_REMOVED lines=30> */
[----:B------:R-:W-:-:S04]  /*42a0*/  FFMA.FTZ R86, R86, R4, -R49 ;  /* 0x0000000456567223 */ /* 0x000fc80000010831 */
        /* <DEDUP_REMOVED lines=86> */
[-CC-:B------:R-:W-:Y:S01]  /*4810*/  FFMA.FTZ R42, R83, R4.reuse, -R49.reuse ;  /* 0x00000004532a7223 */ /* 0x180fe20000010831 */
[----:B------:R-:W-:-:S05]  /*4820*/  FFMA.FTZ R49, R87, R4, -R49 ;  /* 0x0000000457317223 */ /* 0x000fca0000010831 */
        /* <DEDUP_REMOVED lines=44> */
.L_x_12831:
        /* <DEDUP_REMOVED lines=9> */
[----:B------:R-:W-:Y:S01]  /*4b80*/  PLOP3.LUT P1, PT, PT, PT, UP0, 0x80, 0x0 ;  /* 0x000000000000781c */ /* 0x000fe20003f2f008 */
[----:B------:R-:W-:Y:S01]  /*4b90*/  UMOV UR6, UR4 ;  /* 0x0000000400067c82 */ /* 0x000fe20008000000 */
[-C--:B------:R-:W-:Y:S01]  /*4ba0*/  FMUL.FTZ R88, R88, R8.reuse ;  /* 0x0000000858587220 */ /* 0x080fe20000410000 */
[-C--:B------:R-:W-:Y:S01]  /*4bb0*/  FMUL.FTZ R89, R89, R8.reuse ;  /* 0x0000000859597220 */ /* 0x080fe20000410000 */
[----:B------:R-:W-:Y:S01]  /*4bc0*/  UMOV UR21, UR10 ;  /* 0x0000000a00157c82 */ /* 0x000fe20008000000 */
[-C--:B------:R-:W-:Y:S01]  /*4bd0*/  FMUL.FTZ R92, R92, R8.reuse ;  /* 0x000000085c5c7220 */ /* 0x080fe20000410000 */
[-C--:B------:R-:W-:Y:S01]  /*4be0*/  FMUL.FTZ R93, R93, R8.reuse ;  /* 0x000000085d5d7220 */ /* 0x080fe20000410000 */
[-C--:B------:R-:W-:Y:S01]  /*4bf0*/  FMUL.FTZ R96, R96, R8.reuse ;  /* 0x0000000860607220 */ /* 0x080fe20000410000 */
[----:B------:R-:W-:Y:S01]  /*4c00*/  SYNCS.ARRIVE.TRANS64.RED.A1T0 RZ, [UR5], RZ ;  /* 0x000000ffffff79a7 */ /* 0x000fe20008100405 */
        /* <DEDUP_REMOVED lines=59> */
.L_x_12821:
[----:B------:R-:W-:Y:S06]  /*4fc0*/  BAR.ARV 0x8, 0x200 ;  /* 0x0208000000007b1d */ /* 0x000fec0000002000 */
[----:B------:R-:W-:Y:S05]  /*4fd0*/  @!P0 BRA `(.L_x_12833) ;  /* 0x0000000000048947 */ /* 0x000fea0003800000 */
[----:B------:R-:W-:Y:S01]  /*4fe0*/  BPT.TRAP 0x1 ;  /* 0x000000040000795c */ /* 0x000fe20000300000 */
.L_x_12833:
[----:B------:R-:W-:Y:S01]  /*4ff0*/  R2UR UR5, R0 ;  /* 0x00000000000572ca */ /* 0x000fe200000e0000 */
[----:B------:R-:W-:-:S05]  /*5000*/  IMAD.U32 R2, RZ, RZ, UR4 ;  /* 0x00000004ff027e24 */ /* 0x000fca000f8e00ff */
[----:B------:R-:W-:-:S07]  /*5010*/  SHF.L.U32 R2, R2, 0x1f, RZ ;  /* 0x0000001f02027819 */ /* 0x000fce00000006ff */
[----:B------:R-:W-:-:S09]  /*5020*/  ULEA UR5, UR5, UR40, 0x3 ;  /* 0x0000002805057291 */ /* 0x000fd2000f8e183f */
[----:B------:R0:W1:Y:S01]  /*5030*/  SYNCS.PHASECHK.TRANS64.TRYWAIT P1, [UR5+0x16850], R2 ;  /* 0x01685002ff0075a7 */ /* 0x0000620008020145 */
[----:B------:R-:W-:Y:S05]  /*5040*/  @!P0 BRA `(.L_x_12834) ;  /* 0x0000000000048947 */ /* 0x000fea0003800000 */
[----:B------:R-:W-:Y:S01]  /*5050*/  BPT.TRAP 0x1 ;  /* 0x000000040000795c */ /* 0x000fe20000300000 */
.L_x_12834:
[----:B-1----:R-:W-:Y:S05]  /*5060*/  @P1 BRA `(.L_x_12835) ;  /* 0x0000000000081947 */ /* 0x002fea0003800000 */
[----:B------:R-:W1:Y:S02]  /*5070*/  SYNCS.PHASECHK.TRANS64.TRYWAIT P1, [UR5+0x16850], R2 ;  /* 0x01685002ff0075a7 */ /* 0x000e640008020145 */
[----:B-1----:R-:W-:Y:S05]  /*5080*/  @!P1 BRA `(.L_x_12836) ;  /* 0x0000005400d09947 */ /* 0x002fea0003800000 */
.L_x_12835:
[----:B------:R-:W-:Y:S01]  /*5090*/  R2UR UR6, R0 ;  /* 0x00000000000672ca */ /* 0x000fe200000e0000 */
[----:B------:R-:W-:Y:S01]  /*50a0*/  UIADD3 UR40, UR40, 0x400, URZ ;  /* 0x0000040028287890 */ /* 0x000fe2000fffe03f */
[----:B------:R-:W-:Y:S01]  /*50b0*/  WARPGROUP.ARRIVE ;  /* 0x00000000000079c5 */ /* 0x000fe20000000000 */
[----:B------:R-:W-:Y:S01]  /*50c0*/  UMOV UR11, 0x40000040 ;  /* 0x40000040000b7882 */ /* 0x000fe20000000000 */
[----:B------:R-:W2:Y:S01]  /*50d0*/  SHFL.BFLY PT, R0, R9, 0x2, 0x1f ;  /* 0x0c401f0009007f89 */ /* 0x000ea200000e0000 */
[----:B------:R-:W-:Y:S01]  /*50e0*/  USHF.R.U32.HI UR40, URZ, 0x4, UR40 ;  /* 0x000000043f287899 */ /* 0x000fe20008011628 */
[----:B------:R-:W-:Y:S01]  /*50f0*/  IMAD.MOV.U32 R29, RZ, RZ, RZ ;  /* 0x000000ffff1d7224 */ /* 0x000fe200078e00ff */
[----:B------:R-:W-:Y:S01]  /*5100*/  MOV R17, 0xff800000 ;  /* 0xff80000000117802 */ /* 0x000fe20000000f00 */
[----:B01----:R-:W0:Y:S01]  /*5110*/  SHFL.BFLY PT, R2, R11, 0x2, 0x1f ;  /* 0x0c401f000b027f89 */ /* 0x003e2200000e0000 */
[----:B------:R-:W-:Y:S01]  /*5120*/  ULOP3.LUT UR4, UR40, 0x3fff, URZ, 0xc0, !UPT ;  /* 0x00003fff28047892 */ /* 0x000fe2000f8ec03f */
[----:B------:R-:W-:-:S03]  /*5130*/  IMAD.MOV.U32 R16, RZ, RZ, RZ ;  /* 0x000000ffff107224 */ /* 0x000fc600078e00ff */
[----:B------:R-:W-:-:S04]  /*5140*/  ULEA UR4, UR6, UR4, 0xa ;  /* 0x0000000406047291 */ /* 0x000fc8000f8e503f */
[----:B------:R-:W-:-:S03]  /*5150*/  UIADD3 UR6, UR4, 0x80, URZ ;  /* 0x0000008004067890 */ /* 0x000fc6000fffe03f */
[----:B------:R-:W-:Y:S02]  /*5160*/  UMOV UR10, UR4 ;  /* 0x00000004000a7c82 */ /* 0x000fe40008000000 */
[----:B------:R-:W-:Y:S01]  /*5170*/  HGMMA.64x64x16.F32 R88, R120, gdesc[UR8].tnspB, R88, gsb0 ;  /* 0x40e0000878587df0 */ /* 0x000fe20008000858 */
        /* <DEDUP_REMOVED lines=8> */
[----:B------:R-:W-:Y:S02]  /*5200*/  IMAD.MOV.U32 R0, RZ, RZ, -0x800000 ;  /* 0xff800000ff007424 */ /* 0x000fe400078e00ff */
        /* <DEDUP_REMOVED lines=11> */
[----:B------:R-:W-:Y:S02]  /*52c0*/  WARPGROUP.DEPBAR.LE gsb0, 0x0 ;  /* 0x00008000000079c5 */ /* 0x000fe40000010000 */
[----:B------:R-:W-:Y:S01]  /*52d0*/  WARPGROUP.ARRIVE ;  /* 0x00000000000079c5 */ /* 0x000fe20000000000 */
[----:B-1----:R-:W-:-:S04]  /*52e0*/  @P2 FMUL.FTZ R6, R6, 0.69314718246459960938 ;  /* 0x3f31721806062820 */ /* 0x002fc80000410000 */
[----:B------:R-:W-:Y:S01]  /*52f0*/  @P2 FFMA.FTZ R0, R9, R5, R6 ;  /* 0x0000000509002223 */ /* 0x000fe20000010006 */
[----:B------:R-:W-:Y:S01]  /*5300*/  HGMMA.64x64x16.F32 R88, R124, gdesc[UR8].tnspB, R88, gsb0 ;  /* 0x40e000087c587df0 */ /* 0x000fe20008000858 */
[----:B------:R-:W-:Y:S01]  /*5310*/  UMOV UR10, UR6 ;  /* 0x00000006000a7c82 */ /* 0x000fe20008000000 */
[----:B------:R-:W-:Y:S01]  /*5320*/  UMOV UR11, 0x40000040 ;  /* 0x40000040000b7882 */ /* 0x000fe20000000000 */
[----:B------:R-:W-:Y:S01]  /*5330*/  UIADD3 UR6, UR4, 0x180, URZ ;  /* 0x0000018004067890 */ /* 0x000fe2000fffe03f */
[----:B------:R-:W-:Y:S02]  /*5340*/  WARPGROUP.DEPBAR.LE gsb0, 0x0 ;  /* 0x00008000000079c5 */ /* 0x000fe40000010000 */
[----:B------:R-:W-:-:S06]  /*5350*/  WARPGROUP.ARRIVE ;  /* 0x00000000000079c5 */ /* 0x000fcc0000000000 */
        /* <DEDUP_REMOVED lines=15> */
[----:B------:R-:W-:Y:S02]  /*5450*/  UIADD3 UR6, UR4, 0x300, URZ ;  /* 0x0000030004067890 */ /* 0x000fe4000fffe03f */
        /* <DEDUP_REMOVED lines=15> */
[----:B0-23--:R-:W-:Y:S05]  /*5550*/  @!P0 BRA `(.L_x_12837) ;  /* 0x0000000000048947 */ /* 0x00dfea0003800000 */
[----:B------:R-:W-:Y:S01]  /*5560*/  BPT.TRAP 0x1 ;  /* 0x000000040000795c */ /* 0x000fe20000300000 */
.L_x_12837:
        /* <DEDUP_REMOVED lines=36> */
.L_x_12813:
[----:B------:R-:W-:Y:S05]  /*57b0*/  @P0 BRA `(.L_x_12838) ;  /* 0x0000000c00c80947 */ /* 0x000fea0003800000 */
[----:B------:R-:W-:Y:S01]  /*57c0*/  VIADD R37, R22, 0xffffff80 ;  /* 0xffffff8016257836 */ /* 0x000fe20000000000 */
[----:B------:R-:W0:Y:S01]  /*57d0*/  LDC R46, c[0x0][0xbe8] ;  /* 0x0002fa00ff2e7b82 */ /* 0x000e220000000800 */
[----:B------:R-:W1:Y:S01]  /*57e0*/  S2R R40, SR_CTAID.X ;  /* 0x0000000000287919 */ /* 0x000e620000002500 */
[----:B------:R-:W-:Y:S02]  /*57f0*/  USHF.R.S32.HI UR7, URZ, 0x1f, UR36 ;  /* 0x0000001f3f077899 */ /* 0x000fe40008011424 */
[----:B------:R-:W-:Y:S01]  /*5800*/  IMAD R44, RZ, RZ, -UR36 ;  /* 0x80000024ff2c7e24 */ /* 0x000fe2000f8e02ff */
[----:B------:R-:W-:Y:S01]  /*5810*/  SHF.R.S32.HI R36, RZ, 0x1f, R37 ;  /* 0x0000001fff247819 */ /* 0x000fe20000011425 */
[----:B------:R-:W-:Y:S01]  /*5820*/  ULDC.64 UR8, c[0x0][0xbd0] ;  /* 0x0002f40000087ab9 */ /* 0x000fe20000000a00 */
[----:B------:R-:W-:Y:S01]  /*5830*/  BSSY B0, `(.L_x_12839) ;  /* 0x00000b6000007945 */ /* 0x000fe20003800000 */
[----:B------:R-:W-:Y:S01]  /*5840*/  UIMAD UR6, UR7, UR8, URZ ;  /* 0x00000008070672a4 */ /* 0x000fe2000f8e023f */
[CC--:B------:R-:W-:Y:S01]  /*5850*/  LEA.HI R16, R36.reuse, R37.reuse, RZ, 0x7 ;  /* 0x0000002524107211 */ /* 0x0c0fe200078f38ff */
[----:B------:R-:W2:Y:S01]  /*5860*/  S2UR UR12, SR_CTAID.Z ;  /* 0x00000000000c79c3 */ /* 0x000ea20000002700 */
[----:B------:R-:W-:Y:S01]  /*5870*/  LEA.HI R36, R36, R37, RZ, 0x2 ;  /* 0x0000002524247211 */ /* 0x000fe200078f10ff */
[----:B------:R-:W-:Y:S01]  /*5880*/  UIMAD.WIDE.U32 UR4, UR36, UR8, URZ ;  /* 0x00000008240472a5 */ /* 0x000fe2000f8e003f */
[----:B------:R-:W-:Y:S01]  /*5890*/  LOP3.LUT R22, R16, 0xffffff80, RZ, 0xc0, !PT ;  /* 0xffffff8010167812 */ /* 0x000fe200078ec0ff */
[----:B------:R-:W-:Y:S01]  /*58a0*/  UIMAD UR6, UR36, UR9, UR6 ;  /* 0x00000009240672a4 */ /* 0x000fe2000f8e0206 */
[----:B------:R-:W-:-:S02]  /*58b0*/  LOP3.LUT R36, R36, 0xfffffffc, RZ, 0xc0, !PT ;  /* 0xfffffffc24247812 */ /* 0x000fc400078ec0ff */
[----:B------:R-:W-:Y:S01]  /*58c0*/  SHF.R.S32.HI R39, RZ, 0x7, R16 ;  /* 0x00000007ff277819 */ /* 0x000fe20000011410 */
[C---:B------:R-:W-:Y:S01]  /*58d0*/  IMAD.IADD R52, R37.reuse, 0x1, -R22 ;  /* 0x0000000125347824 */ /* 0x040fe200078e0a16 */
[----:B------:R-:W3:Y:S01]  /*58e0*/  LDC.64 R42, c[0x0][0xbd8] ;  /* 0x0002f600ff2a7b82 */ /* 0x000ee20000000a00 */
[----:B------:R-:W-:Y:S01]  /*58f0*/  IMAD.IADD R36, R37, 0x1, -R36 ;  /* 0x0000000125247824 */ /* 0x000fe200078e0a24 */
[----:B------:R-:W-:Y:S01]  /*5900*/  UIADD3 UR6, UR5, UR6, URZ ;  /* 0x0000000605067290 */ /* 0x000fe2000fffe03f */
[----:B------:R-:W-:Y:S01]  /*5910*/  IMAD.HI R16, R39, 0x55555556, RZ ;  /* 0x5555555627107827 */ /* 0x000fe200078e02ff */
[----:B------:R-:W-:Y:S01]  /*5920*/  SHF.R.S32.HI R41, RZ, 0x1f, R52 ;  /* 0x0000001fff297819 */ /* 0x000fe20000011434 */
[----:B------:R-:W-:Y:S01]  /*5930*/  ULDC.64 UR8, c[0x0][0xb38] ;  /* 0x0002ce0000087ab9 */ /* 0x000fe20000000a00 */
[----:B0-----:R-:W-:Y:S01]  /*5940*/  ISETP.NE.AND P0, PT, R46, 0x1, PT ;  /* 0x000000012e00780c */ /* 0x001fe20003f05270 */
[----:B------:R-:W-:Y:S01]  /*5950*/  UIMAD UR7, UR7, UR8, URZ ;  /* 0x00000008070772a4 */ /* 0x000fe2000f8e023f */
[----:B------:R-:W-:Y:S01]  /*5960*/  LEA.HI R53, R41, R52, RZ, 0x2 ;  /* 0x0000003429357211 */ /* 0x000fe200078f10ff */
[----:B------:R-:W0:Y:S01]  /*5970*/  S2UR UR11, SR_CTAID.Y ;  /* 0x00000000000b79c3 */ /* 0x000e220000002600 */
[----:B------:R-:W-:-:S02]  /*5980*/  LEA.HI R37, R36, R36, RZ, 0x1 ;  /* 0x0000002424257211 */ /* 0x000fc400078f08ff */
[--C-:B------:R-:W-:Y:S02]  /*5990*/  SHF.R.S32.HI R22, RZ, 0x2, R53.reuse ;  /* 0x00000002ff167819 */ /* 0x100fe40000011435 */
[----:B------:R-:W-:Y:S01]  /*59a0*/  SHF.R.S32.HI R23, RZ, 0x1f, R53 ;  /* 0x0000001fff177819 */ /* 0x000fe20000011435 */
[----:B--2---:R-:W-:Y:S01]  /*59b0*/  USHF.R.S32.HI UR10, URZ, 0x1f, UR12 ;  /* 0x0000001f3f0a7899 */ /* 0x004fe2000801140c */
[----:B------:R-:W-:Y:S01]  /*59c0*/  LEA.HI R16, R16, R16, RZ, 0x1 ;  /* 0x0000001010107211 */ /* 0x000fe200078f08ff */
[----:B------:R-:W0:Y:S01]  /*59d0*/  LDC R47, c[0x0][0xc50] ;  /* 0x00031400ff2f7b82 */ /* 0x000e220000000800 */
[----:B------:R-:W-:Y:S02]  /*59e0*/  LEA.HI R23, R23, R22, RZ, 0x3 ;  /* 0x0000001617177211 */ /* 0x000fe400078f18ff */
[----:B------:R-:W-:Y:S01]  /*59f0*/  LOP3.LUT R37, R37, 0x1ffffffe, RZ, 0xc0, !PT ;  /* 0x1ffffffe25257812 */ /* 0x000fe200078ec0ff */
[----:B------:R-:W-:Y:S01]  /*5a00*/  IMAD R16, R16, -0x3, R39 ;  /* 0xfffffffd10107824 */ /* 0x000fe200078e0227 */
[----:B------:R-:W-:-:S02]  /*5a10*/  LOP3.LUT R23, R23, 0xfffffff8, RZ, 0xc0, !PT ;  /* 0xfffffff817177812 */ /* 0x000fc400078ec0ff */
[----:B------:R-:W-:Y:S01]  /*5a20*/  LOP3.LUT R53, R53, 0x7ffffffc, RZ, 0xc0, !PT ;  /* 0x7ffffffc35357812 */ /* 0x000fe200078ec0ff */
[----:B------:R-:W2:Y:S01]  /*5a30*/  @P0 LDC R38, c[0x0][0xbec] ;  /* 0x0002fb00ff260b82 */ /* 0x000ea20000000800 */
[----:B------:R-:W-:Y:S01]  /*5a40*/  IADD3 R23, R22, -R23, RZ ;  /* 0x8000001716177210 */ /* 0x000fe20007ffe0ff */
[----:B------:R-:W-:Y:S01]  /*5a50*/  IMAD.IADD R39, R36, 0x1, -R37 ;  /* 0x0000000124277824 */ /* 0x000fe200078e0a25 */
[----:B------:R-:W-:Y:S01]  /*5a60*/  LEA.HI R22, R41, R52, RZ, 0x5 ;  /* 0x0000003429167211 */ /* 0x000fe200078f28ff */
[----:B---3--:R-:W-:-:S03]  /*5a70*/  IMAD R36, R42, UR10, RZ ;  /* 0x0000000a2a247c24 */ /* 0x008fc6000f8e02ff */
[----:B------:R-:W-:Y:S01]  /*5a80*/  SHF.R.S32.HI R22, RZ, 0x5, R22 ;  /* 0x00000005ff167819 */ /* 0x000fe20000011416 */
[----:B------:R-:W3:Y:S01]  /*5a90*/  LDC.64 R48, c[0x0][0xb40] ;  /* 0x0002d000ff307b82 */ /* 0x000ee20000000a00 */
[----:B------:R-:W-:-:S03]  /*5aa0*/  IMAD R43, R43, UR12, R36 ;  /* 0x0000000c2b2b7c24 */ /* 0x000fc6000f8e0224 */
[----:B------:R-:W-:Y:S02]  /*5ab0*/  IMAD R37, R22, 0x10, R23 ;  /* 0x0000001016257824 */ /* 0x000fe400078e0217 */
[----:B------:R-:W-:Y:S01]  /*5ac0*/  IMAD.U32 R23, RZ, RZ, UR5 ;  /* 0x00000005ff177e24 */ /* 0x000fe2000f8e00ff */
[----:B------:R-:W-:Y:S01]  /*5ad0*/  MOV R23, UR6 ;  /* 0x0000000600177c02 */ /* 0x000fe20008000f00 */
[----:B------:R-:W4:Y:S01]  /*5ae0*/  @P0 LDC R50, c[0x0][0xbec] ;  /* 0x0002fb00ff320b82 */ /* 0x000f220000000800 */
[----:B------:R-:W-:Y:S01]  /*5af0*/  IMAD R16, R16, 0x40, R37 ;  /* 0x0000004010107824 */ /* 0x000fe200078e0225 */
[----:B------:R-:W-:Y:S01]  /*5b00*/  UIMAD UR6, UR36, UR9, UR7 ;  /* 0x00000009240672a4 */ /* 0x000fe2000f8e0207 */
[----:B------:R-:W-:Y:S01]  /*5b10*/  IMAD.U32 R22, RZ, RZ, UR4 ;  /* 0x00000004ff167e24 */ /* 0x000fe2000f8e00ff */
[----:B------:R-:W-:Y:S01]  /*5b20*/  UIMAD.WIDE.U32 UR4, UR36, UR8, URZ ;  /* 0x00000008240472a5 */ /* 0x000fe2000f8e003f */
[----:B------:R-:W-:Y:S02]  /*5b30*/  IMAD R39, R39, 0x8, R16 ;  /* 0x0000000827277824 */ /* 0x000fe400078e0210 */
[----:B0-----:R-:W-:Y:S01]  /*5b40*/  IMAD R51, R47, R44, UR11 ;  /* 0x0000000b2f337e24 */ /* 0x001fe2000f8e022c */
[----:B------:R-:W0:Y:S01]  /*5b50*/  @P0 LDC R45, c[0x0][0xbf0] ;  /* 0x0002fc00ff2d0b82 */ /* 0x000e220000000800 */
[----:B------:R-:W-:Y:S01]  /*5b60*/  UIADD3 UR6, UR5, UR6, URZ ;  /* 0x0000000605067290 */ /* 0x000fe2000fffe03f */
[----:B-1----:R-:W-:Y:S01]  /*5b70*/  IMAD R39, R40, 0xc0, R39 ;  /* 0x000000c028277824 */ /* 0x002fe200078e0227 */
[----:B------:R-:W-:Y:S01]  /*5b80*/  ULDC.64 UR8, c[0x0][0xb28] ;  /* 0x0002ca0000087ab9 */ /* 0x000fe20000000a00 */
[----:B------:R-:W-:Y:S01]  /*5b90*/  IMAD.WIDE.U32 R22, R42, UR12, R22 ;  /* 0x0000000c2a167c25 */ /* 0x000fe2000f8e0016 */
[----:B------:R-:W-:-:S03]  /*5ba0*/  SHF.R.S32.HI R44, RZ, 0x1f, R51 ;  /* 0x0000001fff2c7819 */ /* 0x000fc60000011433 */
[----:B------:R-:W1:Y:S01]  /*5bb0*/  @P0 LDC R55, c[0x0][0xbf0] ;  /* 0x0002fc00ff370b82 */ /* 0x000e620000000800 */
[----:B------:R-:W-:Y:S01]  /*5bc0*/  IMAD.U32 R37, RZ, RZ, UR5 ;  /* 0x00000005ff257e24 */ /* 0x000fe2000f8e00ff */
[----:B------:R-:W-:Y:S01]  /*5bd0*/  MOV R37, UR6 ;  /* 0x0000000600257c02 */ /* 0x000fe20008000f00 */
[----:B--2---:R-:W-:Y:S01]  /*5be0*/  @P0 IMAD.HI.U32 R38, R39, R38, RZ ;  /* 0x0000002627260227 */ /* 0x004fe200078e00ff */
[----:B------:R-:W-:-:S03]  /*5bf0*/  ULDC.64 UR6, c[0x0][0xb48] ;  /* 0x0002d20000067ab9 */ /* 0x000fc60000000a00 */
[----:B------:R-:W-:Y:S01]  /*5c00*/  IMAD.U32 R36, RZ, RZ, UR4 ;  /* 0x00000004ff247e24 */ /* 0x000fe2000f8e00ff */
[----:B------:R-:W-:Y:S01]  /*5c10*/  ULDC.64 UR4, c[0x0][0xbe0] ;  /* 0x0002f80000047ab9 */ /* 0x000fe20000000a00 */
[----:B---3--:R-:W-:Y:S02]  /*5c20*/  IMAD R42, R48, UR10, RZ ;  /* 0x0000000a302a7c24 */ /* 0x008fe4000f8e02ff */
[----:B------:R-:W-:Y:S02]  /*5c30*/  IMAD.IADD R23, R23, 0x1, R43 ;  /* 0x0000000117177824 */ /* 0x000fe400078e022b */
[----:B----4-:R-:W-:-:S04]  /*5c40*/  @P0 IMAD.HI.U32 R50, R39, R50, RZ ;  /* 0x0000003227320227 */ /* 0x010fc800078e00ff */
[----:B------:R-:W-:Y:S01]  /*5c50*/  IMAD.MOV.U32 R41, RZ, RZ, R39 ;  /* 0x000000ffff297224 */ /* 0x000fe200078e0027 */
[----:B0-----:R-:W-:Y:S01]  /*5c60*/  @P0 SHF.R.U32.HI R41, RZ, R45, R38 ;  /* 0x0000002dff290219 */ /* 0x001fe20000011626 */
[----:B------:R-:W-:Y:S02]  /*5c70*/  IMAD R45, R49, UR12, R42 ;  /* 0x0000000c312d7c24 */ /* 0x000fe4000f8e022a */
[----:B------:R-:W-:-:S04]  /*5c80*/  IMAD.WIDE.U32 R36, R48, UR12, R36 ;  /* 0x0000000c30247c25 */ /* 0x000fc8000f8e0024 */
[----:B------:R-:W-:Y:S01]  /*5c90*/  IMAD.MOV.U32 R43, RZ, RZ, R39 ;  /* 0x000000ffff2b7224 */ /* 0x000fe200078e0027 */
[----:B-1----:R-:W-:Y:S01]  /*5ca0*/  @P0 SHF.R.U32.HI R43, RZ, R55, R50 ;  /* 0x00000037ff2b0219 */ /* 0x002fe20000011632 */
[----:B------:R-:W-:Y:S01]  /*5cb0*/  IMAD R38, R44, UR4, RZ ;  /* 0x000000042c267c24 */ /* 0x000fe2000f8e02ff */
[----:B------:R-:W-:Y:S01]  /*5cc0*/  IADD3 R37, R37, R45, RZ ;  /* 0x0000002d25257210 */ /* 0x000fe20007ffe0ff */
[----:B------:R-:W-:Y:S01]  /*5cd0*/  IMAD.WIDE.U32 R22, R51, UR4, R22 ;  /* 0x0000000433167c25 */ /* 0x000fe2000f8e0016 */
[----:B------:R-:W-:-:S03]  /*5ce0*/  SHF.R.S32.HI R45, RZ, 0x1f, R41 ;  /* 0x0000001fff2d7819 */ /* 0x000fc60000011429 */
[----:B------:R-:W-:Y:S01]  /*5cf0*/  IMAD R42, R51, UR5, R38 ;  /* 0x00000005332a7c24 */ /* 0x000fe2000f8e0226 */
[----:B------:R-:W-:Y:S01]  /*5d00*/  BAR.SYNC.DEFER_BLOCKING 0x1, 0x180 ;  /* 0x0046000000007b1d */ /* 0x000fe20000010000 */
[----:B------:R-:W-:Y:S01]  /*5d10*/  IMAD R44, R44, UR6, RZ ;  /* 0x000000062c2c7c24 */ /* 0x000fe2000f8e02ff */
[----:B------:R-:W-:Y:S01]  /*5d20*/  IADD3 R22, P0, R41, R22, RZ ;  /* 0x0000001629167210 */ /* 0x000fe20007f1e0ff */
[----:B------:R-:W-:Y:S01]  /*5d30*/  IMAD.MOV R41, RZ, RZ, -R41 ;  /* 0x000000ffff297224 */ /* 0x000fe200078e0a29 */
[--C-:B------:R-:W-:Y:S01]  /*5d40*/  SHF.R.S32.HI R38, RZ, 0x1f, R43.reuse ;  /* 0x0000001fff267819 */ /* 0x100fe2000001142b */
[----:B------:R-:W-:Y:S01]  /*5d50*/  IMAD R47, R51, UR7, R44 ;  /* 0x00000007332f7c24 */ /* 0x000fe2000f8e022c */
[----:B------:R-:W-:Y:S01]  /*5d60*/  ULDC.64 UR4, c[0x0][0xb30] ;  /* 0x0002cc0000047ab9 */ /* 0x000fe20000000a00 */
[----:B------:R-:W-:Y:S01]  /*5d70*/  IMAD.MOV R44, RZ, RZ, -R43 ;  /* 0x000000ffff2c7224 */ /* 0x000fe200078e0a2b */
[----:B------:R-:W-:Y:S01]  /*5d80*/  IADD3.X R23, R45, R23, R42, P0, !PT ;  /* 0x000000172d177210 */ /* 0x000fe200007fe42a */
[----:B------:R-:W-:-:S02]  /*5d90*/  IMAD R38, R38, UR4, RZ ;  /* 0x0000000426267c24 */ /* 0x000fc4000f8e02ff */
[----:B------:R-:W-:Y:S02]  /*5da0*/  IMAD R41, R46, R41, R39 ;  /* 0x000000292e297224 */ /* 0x000fe400078e0227 */
[----:B------:R-:W-:Y:S01]  /*5db0*/  IMAD.WIDE.U32 R36, R51, UR6, R36 ;  /* 0x0000000633247c25 */ /* 0x000fe2000f8e0024 */
[----:B------:R-:W-:-:S03]  /*5dc0*/  ULDC.64 UR6, c[0x0][0xbc8] ;  /* 0x0002f20000067ab9 */ /* 0x000fc60000000a00 */
[----:B------:R-:W-:Y:S02]  /*5dd0*/  IMAD R39, R46, R44, R39 ;  /* 0x0000002c2e277224 */ /* 0x000fe400078e0227 */
[----:B------:R-:W-:Y:S01]  /*5de0*/  IMAD R45, R43, UR5, R38 ;  /* 0x000000052b2d7c24 */ /* 0x000fe2000f8e0226 */
[----:B------:R-:W-:Y:S01]  /*5df0*/  SHF.R.S32.HI R38, RZ, 0x1f, R41 ;  /* 0x0000001fff267819 */ /* 0x000fe20000011429 */
[----:B------:R-:W-:Y:S01]  /*5e00*/  IMAD.IADD R37, R37, 0x1, R47 ;  /* 0x0000000125257824 */ /* 0x000fe200078e022f */
[----:B------:R-:W-:Y:S01]  /*5e10*/  SHF.R.S32.HI R42, RZ, 0x1f, R39 ;  /* 0x0000001fff2a7819 */ /* 0x000fe20000011427 */
[----:B------:R-:W0:Y:S01]  /*5e20*/  S2UR UR5, SR_CgaCtaId ;  /* 0x00000000000579c3 */ /* 0x000e220000008800 */
[----:B------:R-:W-:-:S04]  /*5e30*/  IMAD.WIDE.U32 R22, R41, UR6, R22 ;  /* 0x0000000629167c25 */ /* 0x000fc8000f8e0016 */
[----:B------:R-:W-:Y:S01]  /*5e40*/  IMAD.WIDE.U32 R36, R43, UR4, R36 ;  /* 0x000000042b247c25 */ /* 0x000fe2000f8e0024 */
[----:B------:R-:W-:-:S03]  /*5e50*/  UMOV UR4, 0x400 ;  /* 0x0000040000047882 */ /* 0x000fc60000000000 */
[----:B------:R-:W-:Y:S02]  /*5e60*/  IMAD R38, R38, UR6, RZ ;  /* 0x0000000626267c24 */ /* 0x000fe4000f8e02ff */
[----:B------:R-:W-:Y:S02]  /*5e70*/  IMAD.IADD R37, R37, 0x1, R45 ;  /* 0x0000000125257824 */ /* 0x000fe400078e022d */
[----:B------:R-:W-:Y:S02]  /*5e80*/  IMAD R42, R42, UR8, RZ ;  /* 0x000000082a2a7c24 */ /* 0x000fe4000f8e02ff */
[----:B------:R-:W-:Y:S01]  /*5e90*/  IMAD R43, R41, UR7, R38 ;  /* 0x00000007292b7c24 */ /* 0x000fe2000f8e0226 */
[----:B------:R-:W-:Y:S01]  /*5ea0*/  ULDC.64 UR6, c[0x0][0xba8] ;  /* 0x0002ea0000067ab9 */ /* 0x000fe20000000a00 */
[C---:B------:R-:W-:Y:S01]  /*5eb0*/  IMAD R41, R39.reuse, UR9, R42 ;  /* 0x0000000927297c24 */ /* 0x040fe2000f8e022a */
[----:B------:R-:W-:Y:S01]  /*5ec0*/  LEA R38, P0, R22, UR6, 0x2 ;  /* 0x0000000616267c11 */ /* 0x000fe2000f8010ff */
[----:B------:R-:W-:Y:S01]  /*5ed0*/  IMAD.WIDE.U32 R36, R39, UR8, R36 ;  /* 0x0000000827247c25 */ /* 0x000fe2000f8e0024 */
[----:B------:R-:W-:Y:S01]  /*5ee0*/  IADD3 R39, R23, R43, RZ ;  /* 0x0000002b17277210 */ /* 0x000fe20007ffe0ff */
[----:B------:R-:W-:Y:S01]  /*5ef0*/  ULDC.64 UR8, c[0x0][0xb00] ;  /* 0x0002c00000087ab9 */ /* 0x000fe20000000a00 */
[----:B------:R-:W-:Y:S01]  /*5f00*/  ULDC UR6, c[0x0][0xa88] ;  /* 0x0002a20000067ab9 */ /* 0x000fe20000000800 */
[----:B------:R-:W-:Y:S01]  /*5f10*/  IMAD.IADD R23, R37, 0x1, R41 ;  /* 0x0000000125177824 */ /* 0x000fe200078e0229 */
[----:B------:R-:W-:Y:S01]  /*5f20*/  LEA R48, P1, R36, UR8, 0x2 ;  /* 0x0000000824307c11 */ /* 0x000fe2000f8210ff */
[----:B------:R-:W-:Y:S01]  /*5f30*/  IMAD R16, R40, 0xc0, R16 ;  /* 0x000000c028107824 */ /* 0x000fe200078e0210 */
[----:B------:R-:W-:Y:S01]  /*5f40*/  LEA.HI.X R39, R22, UR7, R39, 0x2, P0 ;  /* 0x0000000716277c11 */ /* 0x000fe200080f1427 */
[----:B0-----:R-:W-:Y:S01]  /*5f50*/  ULEA UR4, UR5, UR4, 0x18 ;  /* 0x0000000405047291 */ /* 0x001fe2000f8ec03f */
[----:B------:R-:W-:Y:S01]  /*5f60*/  LEA.HI.X R50, R36, UR9, R23, 0x2, P1 ;  /* 0x0000000924327c11 */ /* 0x000fe200088f1417 */
[----:B------:R-:W-:Y:S01]  /*5f70*/  SHFL.IDX PT, R22, R38, RZ, 0x1c1f ;  /* 0x001c1fff26167589 */ /* 0x000fe200000e0000 */
[----:B------:R-:W-:Y:S01]  /*5f80*/  IMAD R45, R46, UR6, RZ ;  /* 0x000000062e2d7c24 */ /* 0x000fe2000f8e02ff */
[----:B------:R-:W-:Y:S01]  /*5f90*/  LOP3.LUT P0, RZ, R52, 0x3, RZ, 0xc0, !PT ;  /* 0x0000000334ff7812 */ /* 0x000fe2000780c0ff */
[C---:B------:R-:W-:Y:S01]  /*5fa0*/  VIADD R44, R16.reuse, 0x8 ;  /* 0x00000008102c7836 */ /* 0x040fe20000000000 */
[----:B------:R-:W0:Y:S01]  /*5fb0*/  SHFL.IDX PT, R23, R39, RZ, 0x1c1f ;  /* 0x001c1fff27177589 */ /* 0x000e2200000e0000 */
[----:B------:R-:W-:Y:S01]  /*5fc0*/  UIADD3 UR4, UR4, 0x16820, URZ ;  /* 0x0001682004047890 */ /* 0x000fe2000fffe03f */
[-C--:B------:R-:W-:Y:S01]  /*5fd0*/  ISETP.GE.OR P1, PT, R16, R45.reuse, P0 ;  /* 0x0000002d1000720c */ /* 0x080fe20000726670 */
[----:B------:R-:W-:Y:S01]  /*5fe0*/  IMAD.IADD R47, R52, 0x1, -R53 ;  /* 0x00000001342f7824 */ /* 0x000fe200078e0a35 */
[----:B------:R-:W-:Y:S01]  /*5ff0*/  SHFL.IDX PT, R36, R38, 0x1, 0x1c1f ;  /* 0x003c1f0026247f89 */ /* 0x000fe200000e0000 */
[-C--:B------:R-:W-:Y:S01]  /*6000*/  ISETP.GE.OR P0, PT, R44, R45.reuse, P0 ;  /* 0x0000002d2c00720c */ /* 0x080fe20000706670 */
[----:B------:R-:W-:Y:S01]  /*6010*/  UPRMT UR4, URZ, 0x654, UR4 ;  /* 0x000006543f047896 */ /* 0x000fe20008000004 */
[----:B------:R-:W-:Y:S01]  /*6020*/  ISETP.GE.AND P2, PT, R16, R45, PT ;  /* 0x0000002d1000720c */ /* 0x000fe20003f46270 */
[----:B------:R-:W1:Y:S01]  /*6030*/  SHFL.IDX PT, R37, R39, 0x1, 0x1c1f ;  /* 0x003c1f0027257f89 */ /* 0x000e6200000e0000 */
[----:B------:R-:W-:-:S03]  /*6040*/  IMAD.SHL.U32 R47, R47, 0x2, RZ ;  /* 0x000000022f2f7824 */ /* 0x000fc600078e00ff */
[----:B------:R2:W3:Y:S03]  /*6050*/  SHFL.IDX PT, R42, R48, RZ, 0x1c1f ;  /* 0x001c1fff302a7589 */ /* 0x0004e600000e0000 */
[----:B------:R-:W-:Y:S01]  /*6060*/  SYNCS.ARRIVE.TRANS64.RED.A1T0 RZ, [UR4], RZ ;  /* 0x000000ffffff79a7 */ /* 0x000fe20008100404 */
[----:B------:R2:W4:Y:S04]  /*6070*/  SHFL.IDX PT, R43, R50, RZ, 0x1c1f ;  /* 0x001c1fff322b7589 */ /* 0x00052800000e0000 */
[----:B0-----:R2:W-:Y:S04]  /*6080*/  @!P1 ST.E desc[UR38][R22.64], R17 ;  /* 0x0000001116009985 */ /* 0x0015e8000c101926 */
[----:B-1----:R2:W-:Y:S01]  /*6090*/  @!P0 ST.E desc[UR38][R36.64], R0 ;  /* 0x0000000024008985 */ /* 0x0025e2000c101926 */
[----:B------:R-:W-:Y:S05]  /*60a0*/  @P2 BRA `(.L_x_12840) ;  /* 0x0000000000b82947 */ /* 0x000fea0003800000 */
[----:B------:R-:W-:Y:S01]  /*60b0*/  ULDC UR4, c[0x0][0xac8] ;  /* 0x0002b20000047ab9 */ /* 0x000fe20000000800 */
[C---:B--2---:R-:W-:Y:S01]  /*60c0*/  IADD3 R0, R47.reuse, 0x8, RZ ;  /* 0x000000082f007810 */ /* 0x044fe20007ffe0ff */
[C---:B------:R-:W-:Y:S01]  /*60d0*/  VIADD R22, R47.reuse, 0x10 ;  /* 0x000000102f167836 */ /* 0x040fe20000000000 */
[C---:B------:R-:W-:Y:S01]  /*60e0*/  ISETP.GE.AND P0, PT, R47.reuse, UR4, PT ;  /* 0x000000042f007c0c */ /* 0x040fe2000bf06270 */
[C---:B------:R-:W-:Y:S01]  /*60f0*/  VIADD R23, R47.reuse, 0x18 ;  /* 0x000000182f177836 */ /* 0x040fe20000000000 */
[C---:B------:R-:W-:Y:S01]  /*6100*/  IADD3 R38, R47.reuse, 0x30, RZ ;  /* 0x000000302f267810 */ /* 0x040fe20007ffe0ff */
[C---:B------:R-:W-:Y:S01]  /*6110*/  VIADD R36, R47.reuse, 0x20 ;  /* 0x000000202f247836 */ /* 0x040fe20000000000 */
[----:B------:R-:W-:Y:S01]  /*6120*/  ISETP.GE.AND P1, PT, R22, UR4, PT ;  /* 0x0000000416007c0c */ /* 0x000fe2000bf26270 */
[----:B------:R-:W-:Y:S01]  /*6130*/  VIADD R37, R47, 0x28 ;  /* 0x000000282f257836 */ /* 0x000fe20000000000 */
[----:B------:R-:W-:Y:S01]  /*6140*/  ISETP.GE.AND P2, PT, R23, UR4, PT ;  /* 0x0000000417007c0c */ /* 0x000fe2000bf46270 */
[----:B------:R-:W-:Y:S01]  /*6150*/  VIADD R39, R47, 0x38 ;  /* 0x000000382f277836 */ /* 0x000fe20000000000 */
[----:B------:R-:W-:-:S02]  /*6160*/  ISETP.GE.AND P3, PT, R36, UR4, PT ;  /* 0x0000000424007c0c */ /* 0x000fc4000bf66270 */
[----:B------:R-:W-:Y:S02]  /*6170*/  ISETP.GE.AND P4, PT, R37, UR4, PT ;  /* 0x0000000425007c0c */ /* 0x000fe4000bf86270 */
[----:B------:R-:W-:Y:S01]  /*6180*/  ISETP.GE.AND P5, PT, R38, UR4, PT ;  /* 0x0000000426007c0c */ /* 0x000fe2000bfa6270 */
[----:B---34-:R-:W-:Y:S01]  /*6190*/  @!P0 IMAD.WIDE R16, R47, 0x4, R42 ;  /* 0x000000042f108825 */ /* 0x018fe200078e022a */
[----:B------:R-:W-:-:S03]  /*61a0*/  ISETP.GE.AND P6, PT, R39, UR4, PT ;  /* 0x0000000427007c0c */ /* 0x000fc6000bfc6270 */
[----:B------:R-:W-:Y:S01]  /*61b0*/  @!P1 LEA.HI R22, R22, R22, RZ, 0x1 ;  /* 0x0000001616169211 */ /* 0x000fe200078f08ff */
[----:B------:R0:W-:Y:S01]  /*61c0*/  @!P0 ST.E.64 desc[UR38][R16.64], R34 ;  /* 0x0000002210008985 */ /* 0x0001e2000c101b26 */
[----:B------:R-:W-:Y:S02]  /*61d0*/  ISETP.GE.AND P0, PT, R0, UR4, PT ;  /* 0x0000000400007c0c */ /* 0x000fe4000bf06270 */
[----:B------:R-:W-:-:S04]  /*61e0*/  @!P3 LEA.HI R36, R36, R36, RZ, 0x1 ;  /* 0x000000242424b211 */ /* 0x000fc800078f08ff */
[----:B------:R-:W-:Y:S02]  /*61f0*/  @!P5 LEA.HI R38, R38, R38, RZ, 0x1 ;  /* 0x000000262626d211 */ /* 0x000fe400078f08ff */
[----:B------:R-:W-:Y:S02]  /*6200*/  @!P6 LEA.HI R40, R39, R39, RZ, 0x1 ;  /* 0x000000272728e211 */ /* 0x000fe400078f08ff */
[----:B------:R-:W-:Y:S02]  /*6210*/  @!P5 LOP3.LUT R41, R38, 0xfffffffe, RZ, 0xc0, !PT ;  /* 0xfffffffe2629d812 */ /* 0x000fe400078ec0ff */
[----:B------:R-:W-:Y:S02]  /*6220*/  @!P6 LOP3.LUT R49, R40, 0xfffffffe, RZ, 0xc0, !PT ;  /* 0xfffffffe2831e812 */ /* 0x000fe400078ec0ff */
[----:B------:R-:W-:Y:S01]  /*6230*/  @!P0 LEA.HI R0, R0, R0, RZ, 0x1 ;  /* 0x0000000000008211 */ /* 0x000fe200078f08ff */
[----:B------:R-:W-:Y:S01]  /*6240*/  @!P5 IMAD.WIDE R40, R41, 0x4, R42 ;  /* 0x000000042928d825 */ /* 0x000fe200078e022a */
[----:B0-----:R-:W-:-:S02]  /*6250*/  @!P2 LEA.HI R16, R23, R23, RZ, 0x1 ;  /* 0x000000171710a211 */ /* 0x001fc400078f08ff */
[----:B------:R-:W-:Y:S02]  /*6260*/  @!P4 LEA.HI R34, R37, R37, RZ, 0x1 ;  /* 0x000000252522c211 */ /* 0x000fe400078f08ff */
[----:B------:R-:W-:Y:S02]  /*6270*/  @!P0 LOP3.LUT R17, R0, 0xfffffffe, RZ, 0xc0, !PT ;  /* 0xfffffffe00118812 */ /* 0x000fe400078ec0ff */
[----:B------:R-:W-:Y:S02]  /*6280*/  @!P1 LOP3.LUT R23, R22, 0xfffffffe, RZ, 0xc0, !PT ;  /* 0xfffffffe16179812 */ /* 0x000fe400078ec0ff */
[----:B------:R-:W-:Y:S01]  /*6290*/  @!P2 LOP3.LUT R35, R16, 0xfffffffe, RZ, 0xc0, !PT ;  /* 0xfffffffe1023a812 */ /* 0x000fe200078ec0ff */
        /* <DEDUP_REMOVED lines=15> */
.L_x_12840:
[----:B------:R-:W-:Y:S05]  /*6390*/  BSYNC B0 ;  /* 0x0000000000007941 */ /* 0x000fea0003800000 */
.L_x_12839:
[----:B------:R-:W-:Y:S01]  /*63a0*/  ISETP.GE.AND P0, PT, R44, R45, PT ;  /* 0x0000002d2c00720c */ /* 0x000fe20003f06270 */
[----:B0-2---:R1:W2:Y:S04]  /*63b0*/  SHFL.IDX PT, R17, R50, 0x1, 0x1c1f ;  /* 0x003c1f0032117f89 */ /* 0x0052a800000e0000 */
[----:B------:R1:W0:Y:S08]  /*63c0*/  SHFL.IDX PT, R16, R48, 0x1, 0x1c1f ;  /* 0x003c1f0030107f89 */ /* 0x00023000000e0000 */
[----:B-1----:R-:W-:Y:S05]  /*63d0*/  @P0 BRA `(.L_x_12811) ;  /* 0x0000004000940947 */ /* 0x002fea0003800000 */
[C---:B------:R-:W-:Y:S01]  /*63e0*/  VIADD R0, R47.reuse, 0x8 ;  /* 0x000000082f007836 */ /* 0x040fe20000000000 */
        /* <DEDUP_REMOVED lines=10> */
[----:B------:R-:W-:Y:S02]  /*6490*/  ISETP.GE.AND P0, PT, R47, UR4, PT ;  /* 0x000000042f007c0c */ /* 0x000fe4000bf06270 */
[----:B------:R-:W-:Y:S02]  /*64a0*/  ISETP.GE.AND P5, PT, R11, UR4, PT ;  /* 0x000000040b007c0c */ /* 0x000fe4000bfa6270 */
[----:B------:R-:W-:Y:S02]  /*64b0*/  ISETP.GE.AND P6, PT, R15, UR4, PT ;  /* 0x000000040f007c0c */ /* 0x000fe4000bfc6270 */
[----:B------:R-:W-:Y:S02]  /*64c0*/  @!P1 LEA.HI R0, R0, R0, RZ, 0x1 ;  /* 0x0000000000009211 */ /* 0x000fe400078f08ff */
[----:B------:R-:W-:Y:S02]  /*64d0*/  @!P2 LEA.HI R6, R6, R6, RZ, 0x1 ;  /* 0x000000060606a211 */ /* 0x000fe400078f08ff */
[----:B------:R-:W-:-:S02]  /*64e0*/  @!P1 LOP3.LUT R5, R0, 0xfffffffe, RZ, 0xc0, !PT ;  /* 0xfffffffe00059812 */ /* 0x000fc400078ec0ff */
[----:B------:R-:W-:Y:S01]  /*64f0*/  @!P3 LEA.HI R0, R7, R7, RZ, 0x1 ;  /* 0x000000070700b211 */ /* 0x000fe200078f08ff */
[--C-:B0-2---:R-:W-:Y:S01]  /*6500*/  @!P0 IMAD.WIDE R2, R47, 0x4, R16.reuse ;  /* 0x000000042f028825 */ /* 0x105fe200078e0210 */
[----:B------:R-:W-:Y:S02]  /*6510*/  @!P4 LEA.HI R10, R10, R10, RZ, 0x1 ;  /* 0x0000000a0a0ac211 */ /* 0x000fe400078f08ff */
[----:B------:R-:W-:Y:S01]  /*6520*/  @!P5 LEA.HI R14, R11, R11, RZ, 0x1 ;  /* 0x0000000b0b0ed211 */ /* 0x000fe200078f08ff */
[----:B------:R-:W-:Y:S01]  /*6530*/  @!P1 IMAD.WIDE R4, R5, 0x4, R16 ;  /* 0x0000000405049825 */ /* 0x000fe200078e0210 */
[----:B------:R-:W-:Y:S01]  /*6540*/  @!P6 LEA.HI R20, R15, R15, RZ, 0x1 ;  /* 0x0000000f0f14e211 */ /* 0x000fe200078f08ff */
[----:B------:R0:W-:Y:S01]  /*6550*/  @!P0 ST.E.64 desc[UR38][R2.64], R26 ;  /* 0x0000001a02008985 */ /* 0x0001e2000c101b26 */
[----:B------:R-:W-:Y:S01]  /*6560*/  @!P2 LOP3.LUT R7, R6, 0xfffffffe, RZ, 0xc0, !PT ;  /* 0xfffffffe0607a812 */ /* 0x000fe200078ec0ff */
[----:B------:R-:W-:Y:S01]  /*6570*/  VIADD R47, R47, 0x38 ;  /* 0x000000382f2f7836 */ /* 0x000fe20000000000 */
[----:B------:R-:W-:Y:S01]  /*6580*/  @!P3 LOP3.LUT R11, R0, 0xfffffffe, RZ, 0xc0, !PT ;  /* 0xfffffffe000bb812 */ /* 0x000fe200078ec0ff */
[----:B------:R1:W-:Y:S01]  /*6590*/  @!P1 ST.E.64 desc[UR38][R4.64], R32 ;  /* 0x0000002004009985 */ /* 0x0003e2000c101b26 */
[----:B------:R-:W-:-:S02]  /*65a0*/  @!P4 LOP3.LUT R15, R10, 0xfffffffe, RZ, 0xc0, !PT ;  /* 0xfffffffe0a0fc812 */ /* 0x000fc400078ec0ff */
        /* <DEDUP_REMOVED lines=19> */
.L_x_12838:
[----:B------:R-:W-:-:S05]  /*66e0*/  VIADD R0, R22, 0xffffff80 ;  /* 0xffffff8016007836 */ /* 0x000fca0000000000 */
        /* <DEDUP_REMOVED lines=12> */
[----:B------:R-:W-:Y:S02]  /*67b0*/  USHF.R.S32.HI UR6, URZ, 0x1f, UR36 ;  /* 0x0000001f3f067899 */ /* 0x000fe40008011424 */
[----:B------:R-:W-:Y:S01]  /*67c0*/  IADD3 R6, RZ, -UR36, RZ ;  /* 0x80000024ff067c10 */ /* 0x000fe2000fffe0ff */
[----:B------:R-:W-:Y:S01]  /*67d0*/  ULDC.64 UR8, c[0x0][0xbd0] ;  /* 0x0002f40000087ab9 */ /* 0x000fe20000000a00 */
[----:B------:R-:W-:Y:S01]  /*67e0*/  IMAD.MOV.U32 R5, RZ, RZ, R22 ;  /* 0x000000ffff057224 */ /* 0x000fe200078e0016 */
        /* <DEDUP_REMOVED lines=9> */
[----:B------:R-:W-:-:S05]  /*6880*/  IMAD.U32 R3, RZ, RZ, UR6 ;  /* 0x00000006ff037e24 */ /* 0x000fca000f8e00ff */
        /* <DEDUP_REMOVED lines=28> */
[----:B------:R-:W-:Y:S01]  /*6a50*/  LEA.HI.X R5, R2, UR5, R3, 0x2, P0 ;  /* 0x0000000502057c11 */ /* 0x000fe200080f1403 */
[----:B------:R-:W-:-:S05]  /*6a60*/  IMAD.MOV.U32 R3, RZ, RZ, -0x800000 ;  /* 0xff800000ff037424 */ /* 0x000fca00078e00ff */
[----:B------:R0:W-:Y:S01]  /*6a70*/  STG.E desc[UR38][R4.64], R3 ;  /* 0x0000000304007986 */ /* 0x0001e2000c101926 */
[----:B------:R-:W-:Y:S05]  /*6a80*/  BRA `(.L_x_12811) ;  /* 0x0000003800e87947 */ /* 0x000fea0003800000 */
.L_x_12809:
        /* <DEDUP_REMOVED lines=18> */
.L_x_12841:
[----:B------:R-:W-:Y:S01]  /*6bb0*/  ULDC UR7, c[0x0][0xc50] ;  /* 0x0003140000077ab9 */ /* 0x000fe20000000800 */
[----:B------:R-:W-:Y:S01]  /*6bc0*/  UMOV UR42, UR6 ;  /* 0x00000006002a7c82 */ /* 0x000fe20008000000 */
[----:B------:R-:W-:-:S11]  /*6bd0*/  UISETP.NE.AND UP0, UPT, UR7, 0x1, UPT ;  /* 0x000000010700788c */ /* 0x000fd6000bf05270 */
[----:B------:R-:W-:Y:S01]  /*6be0*/  @UP0 ULDC UR4, c[0x0][0xc54] ;  /* 0x0003150000040ab9 */ /* 0x000fe20000000800 */
[----:B------:R-:W-:Y:S01]  /*6bf0*/  @UP0 ULDC UR8, c[0x0][0xc58] ;  /* 0x0003160000080ab9 */ /* 0x000fe20000000800 */
[----:B------:R-:W-:-:S04]  /*6c00*/  UIMAD.WIDE.U32 UR4, UR6, UR4, URZ ;  /* 0x00000004060472a5 */ /* 0x000fc8000f8e003f */
[----:B------:R-:W-:-:S12]  /*6c10*/  @UP0 USHF.R.U32.HI UR42, URZ, UR8, UR5 ;  /* 0x000000083f2a0299 */ /* 0x000fd80008011605 */
.L_x_12842:
        /* <DEDUP_REMOVED lines=18> */
[----:B------:R-:W-:-:S04]  /*6d40*/  UIMAD UR43, UR5, UR43, URZ ;  /* 0x0000002b052b72a4 */ /* 0x000fc8000f8e023f */
        /* <DEDUP_REMOVED lines=10> */
[----:B0-----:R-:W-:Y:S08]  /*6df0*/  @!P0 BRA `(.L_x_12844) ;  /* 0x0000000000848947 */ /* 0x001ff00003800000 */
        /* <DEDUP_REMOVED lines=33> */
.L_x_12844:
        /* <DEDUP_REMOVED lines=33> */
.L_x_12845:
        /* <DEDUP_REMOVED lines=20> */
.L_x_12847:
        /* <DEDUP_REMOVED lines=15> */
.L_x_12846:
[----:B------:R-:W0:Y:S01]  /*7450*/  LDC.64 R2, c[0x0][0x9f8] ;  /* 0x00027e00ff027b82 */ /* 0x000e220000000a00 */
[----:B------:R-:W-:-:S07]  /*7460*/  IMAD.MOV.U32 R28, RZ, RZ, R24 ;  /* 0x000000ffff1c7224 */ /* 0x000fce00078e0018 */
[----:B------:R-:W1:Y:S01]  /*7470*/  LDC R16, c[0x0][0x430] ;  /* 0x00010c00ff107b82 */ /* 0x000e620000000800 */
[----:B0-----:R-:W-:-:S04]  /*7480*/  ISETP.NE.U32.AND P0, PT, R2, RZ, PT ;  /* 0x000000ff0200720c */ /* 0x001fc80003f05070 */
[----:B------:R-:W-:-:S13]  /*7490*/  ISETP.NE.AND.EX P0, PT, R3, RZ, PT, P0 ;  /* 0x000000ff0300720c */ /* 0x000fda0003f05300 */
[----:B------:R-:W0:Y:S02]  /*74a0*/  @P0 LDC.64 R2, c[0x0][0x9f8] ;  /* 0x00027e00ff020b82 */ /* 0x000e240000000a00 */
[----:B0-----:R-:W-:-:S05]  /*74b0*/  @P0 IMAD.WIDE R2, R24, 0x4, R2 ;  /* 0x0000000418020825 */ /* 0x001fca00078e0202 */
[----:B------:R0:W2:Y:S01]  /*74c0*/  @P0 LDG.E R28, desc[UR38][R2.64] ;  /* 0x00000026021c0981 */ /* 0x0000a2000c1e1900 */
[----:B------:R-:W-:Y:S01]  /*74d0*/  IMAD.U32 R0, RZ, RZ, UR49 ;  /* 0x00000031ff007e24 */ /* 0x000fe2000f8e00ff */
[C---:B------:R-:W-:Y:S01]  /*74e0*/  LOP3.LUT R20, R22.reuse, 0x7f, RZ, 0xc0, !PT ;  /* 0x0000007f16147812 */ /* 0x040fe200078ec0ff */
[----:B------:R-:W-:Y:S01]  /*74f0*/  IMAD.SHL.U32 R23, R22, 0x10, RZ ;  /* 0x0000001016177824 */ /* 0x000fe200078e00ff */
[----:B-1----:R-:W-:Y:S02]  /*7500*/  ISETP.NE.AND P1, PT, R16, 0x1, PT ;  /* 0x000000011000780c */ /* 0x002fe40003f25270 */
[----:B------:R-:W-:Y:S02]  /*7510*/  IADD3 R0, R0, -0x1, RZ ;  /* 0xffffffff00007810 */ /* 0x000fe40007ffe0ff */
[----:B------:R-:W-:Y:S02]  /*7520*/  SHF.R.U32.HI R4, RZ, 0x3, R20 ;  /* 0x00000003ff047819 */ /* 0x000fe40000011614 */
[----:B------:R-:W-:-:S02]  /*7530*/  LOP3.LUT R23, R23, 0x70, RZ, 0xc0, !PT ;  /* 0x0000007017177812 */ /* 0x000fc400078ec0ff */
[----:B------:R-:W-:Y:S01]  /*7540*/  LOP3.LUT R29, R29, 0xfffffffb, RZ, 0xc0, !PT ;  /* 0xfffffffb1d1d7812 */ /* 0x000fe200078ec0ff */
[----:B------:R-:W-:-:S04]  /*7550*/  IMAD R4, R0, 0x80, R4 ;  /* 0x0000008000047824 */ /* 0x000fc800078e0204 */
[----:B------:R-:W-:Y:S01]  /*7560*/  IMAD.IADD R4, R23, 0x1, R4 ;  /* 0x0000000117047824 */ /* 0x000fe200078e0204 */
[----:B0-----:R-:W0:Y:S01]  /*7570*/  @P1 LDC R2, c[0x0][0x434] ;  /* 0x00010d00ff021b82 */ /* 0x001e220000000800 */
[----:B------:R-:W-:Y:S02]  /*7580*/  @P1 LOP3.LUT R29, R29, 0x4, RZ, 0xfc, !PT ;  /* 0x000000041d1d1812 */ /* 0x000fe400078efcff */
[C---:B-----5:R-:W-:Y:S01]  /*7590*/  IMAD.IADD R7, R4.reuse, 0x1, R19 ;  /* 0x0000000104077824 */ /* 0x060fe200078e0213 */
[----:B------:R-:W-:-:S03]  /*75a0*/  ISETP.GE.AND P0, PT, R4, UR43, PT ;  /* 0x0000002b04007c0c */ /* 0x000fc6000bf06270 */
[----:B------:R-:W-:Y:S01]  /*75b0*/  IMAD.MOV.U32 R10, RZ, RZ, R7 ;  /* 0x000000ffff0a7224 */ /* 0x000fe200078e0007 */
[----:B------:R-:W1:Y:S09]  /*75c0*/  @P1 LDC R3, c[0x0][0x438] ;  /* 0x00010e00ff031b82 */ /* 0x000e720000000800 */
[----:B------:R-:W3:Y:S01]  /*75d0*/  @!P0 LDC.64 R8, c[0x0][0x428] ;  /* 0x00010a00ff088b82 */ /* 0x000ee20000000a00 */
[----:B0-----:R-:W-:-:S07]  /*75e0*/  @P1 IMAD.HI.U32 R2, R7, R2, RZ ;  /* 0x0000000207021227 */ /* 0x001fce00078e00ff */
[----:B------:R-:W0:Y:S01]  /*75f0*/  @!P0 LDC.64 R4, c[0x0][0x418] ;  /* 0x00010600ff048b82 */ /* 0x000e220000000a00 */
[----:B-1----:R-:W-:-:S04]  /*7600*/  @P1 SHF.R.U32.HI R10, RZ, R3, R2 ;  /* 0x00000003ff0a1219 */ /* 0x002fc80000011602 */
[----:B------:R-:W-:Y:S02]  /*7610*/  @!P0 SHF.R.S32.HI R3, RZ, 0x1f, R10 ;  /* 0x0000001fff038819 */ /* 0x000fe4000001140a */
[----:B--2---:R-:W-:-:S05]  /*7620*/  SHF.R.S32.HI R6, RZ, 0x1f, R28 ;  /* 0x0000001fff067819 */ /* 0x004fca000001141c */
[----:B---3--:R-:W-:Y:S01]  /*7630*/  @!P0 IMAD R2, R6, R8, RZ ;  /* 0x0000000806028224 */ /* 0x008fe200078e02ff */
[----:B------:R1:W-:Y:S03]  /*7640*/  STL [R1], R6 ;  /* 0x0000000601007387 */ /* 0x0003e60000100800 */
[----:B------:R-:W-:Y:S01]  /*7650*/  @!P0 IMAD R9, R28, R9, R2 ;  /* 0x000000091c098224 */ /* 0x000fe200078e0202 */
[----:B------:R-:W-:-:S05]  /*7660*/  @!P0 MOV R2, R10 ;  /* 0x0000000a00028202 */ /* 0x000fca0000000f00 */
[----:B------:R-:W-:-:S04]  /*7670*/  @!P0 IMAD.WIDE.U32 R2, R28, R8, R2 ;  /* 0x000000081c028225 */ /* 0x000fc800078e0002 */
[----:B------:R-:W-:Y:S01]  /*7680*/  @!P0 IMAD.IADD R3, R3, 0x1, R9 ;  /* 0x0000000103038824 */ /* 0x000fe200078e0209 */
[----:B0-----:R-:W-:Y:S01]  /*7690*/  @!P0 LEA R4, P1, R2, R4, 0x2 ;  /* 0x0000000402048211 */ /* 0x001fe200078210ff */
[----:B-1----:R-:W-:-:S03]  /*76a0*/  IMAD.MOV.U32 R6, RZ, RZ, RZ ;  /* 0x000000ffff067224 */ /* 0x002fc600078e00ff */
[----:B------:R-:W-:-:S05]  /*76b0*/  @!P0 LEA.HI.X R5, R2, R5, R3, 0x2, P1 ;  /* 0x0000000502058211 */ /* 0x000fca00008f1403 */
[----:B------:R0:W5:Y:S01]  /*76c0*/  @!P0 LDG.E R6, desc[UR38][R4.64] ;  /* 0x0000002604068981 */ /* 0x000162000c1e1900 */
[----:B------:R-:W-:-:S03]  /*76d0*/  UMOV UR4, 0xffffffff ;  /* 0xffffffff00047882 */ /* 0x000fc60000000000 */
[----:B------:R-:W-:Y:S05]  /*76e0*/  BRA.DIV UR4, `(.L_x_12848) ;  /* 0x0000003204507947 */ /* 0x000fea000b800000 */
.L_x_12888:
[----:B------:R-:W-:Y:S01]  /*76f0*/  ULOP3.LUT UR4, UR41, 0x2, URZ, 0xfc, !UPT ;  /* 0x0000000229047892 */ /* 0x000fe2000f8efc3f */
[----:B------:R-:W-:Y:S01]  /*7700*/  IMAD.MOV R2, RZ, RZ, -R10 ;  /* 0x000000ffff027224 */ /* 0x000fe200078e0a0a */
[----:B------:R-:W-:Y:S01]  /*7710*/  MOV R27, UR42 ;  /* 0x0000002a001b7c02 */ /* 0x000fe20008000f00 */
[----:B------:R-:W-:Y:S01]  /*7720*/  IMAD.SHL.U32 R8, R22, 0x8, RZ ;  /* 0x0000000816087824 */ /* 0x000fe200078e00ff */
[----:B------:R-:W-:Y:S01]  /*7730*/  LOP3.LUT R29, R29, 0xfffffffd, RZ, 0xc0, !PT ;  /* 0xfffffffd1d1d7812 */ /* 0x000fe200078ec0ff */
[----:B0-----:R-:W-:Y:S01]  /*7740*/  IMAD R5, R16, R2, R7 ;  /* 0x0000000210057224 */ /* 0x001fe200078e0207 */
[----:B------:R-:W-:Y:S01]  /*7750*/  SHF.R.S32.HI R27, RZ, 0x1f, R27 ;  /* 0x0000001fff1b7819 */ /* 0x000fe2000001141b */
[----:B------:R-:W-:Y:S01]  /*7760*/  IMAD.U32 R3, RZ, RZ, UR4 ;  /* 0x00000004ff037e24 */ /* 0x000fe2000f8e00ff */
[----:B------:R-:W-:Y:S01]  /*7770*/  LOP3.LUT R16, R8, 0x38, RZ, 0xc0, !PT ;  /* 0x0000003808107812 */ /* 0x000fe200078ec0ff */
[----:B------:R-:W-:-:S03]  /*7780*/  IMAD.MOV.U32 R26, RZ, RZ, R0 ;  /* 0x000000ffff1a7224 */ /* 0x000fc600078e0000 */
[----:B------:R-:W-:-:S13]  /*7790*/  ISETP.NE.AND P0, PT, R3, 0x3, PT ;  /* 0x000000030300780c */ /* 0x000fda0003f05270 */
[----:B------:R-:W-:Y:S01]  /*77a0*/  @P0 LOP3.LUT R29, R29, 0x2, RZ, 0xfc, !PT ;  /* 0x000000021d1d0812 */ /* 0x000fe200078efcff */
[----:B------:R-:W-:Y:S06]  /*77b0*/  @!P0 BRA `(.L_x_12849) ;  /* 0x0000000000048947 */ /* 0x000fec0003800000 */
[----:B------:R-:W-:Y:S01]  /*77c0*/  BPT.TRAP 0x1 ;  /* 0x000000040000795c */ /* 0x000fe20000300000 */
.L_x_12849:
        /* <DEDUP_REMOVED lines=26> */
.L_x_12889:
[----:B------:R-:W-:Y:S01]  /*7970*/  ULDC.64 UR4, c[0x0][0x300] ;  /* 0x0000c00000047ab9 */ /* 0x000fe20000000a00 */
[----:B------:R-:W-:Y:S01]  /*7980*/  R2UR UR6, R27 ;  /* 0x000000001b0672ca */ /* 0x000fe200000e0000 */
[----:B0-----:R-:W-:Y:S01]  /*7990*/  IMAD R2, R7, UR4, RZ ;  /* 0x0000000407027c24 */ /* 0x001fe2000f8e02ff */
[----:B------:R-:W-:Y:S02]  /*79a0*/  SHF.R.U32.HI R10, RZ, 0x3, R20 ;  /* 0x00000003ff0a7819 */ /* 0x000fe40000011614 */
[----:B------:R-:W-:Y:S01]  /*79b0*/  LOP3.LUT R29, R29, 0xfffffffe, RZ, 0xc0, !PT ;  /* 0xfffffffe1d1d7812 */ /* 0x000fe200078ec0ff */
[C---:B------:R-:W-:Y:S02]  /*79c0*/  IMAD R7, R5.reuse, UR5, R2 ;  /* 0x0000000505077c24 */ /* 0x040fe4000f8e0202 */
[----:B------:R-:W-:Y:S01]  /*79d0*/  IMAD.WIDE.U32 R2, R5, UR4, RZ ;  /* 0x0000000405027c25 */ /* 0x000fe2000f8e00ff */
[----:B------:R-:W-:-:S03]  /*79e0*/  ULDC.64 UR4, c[0x0][0x310] ;  /* 0x0000c40000047ab9 */ /* 0x000fc60000000a00 */
[----:B------:R-:W-:Y:S02]  /*79f0*/  IMAD.IADD R3, R3, 0x1, R7 ;  /* 0x0000000103037824 */ /* 0x000fe400078e0207 */
[----:B------:R-:W-:Y:S02]  /*7a00*/  IMAD R5, R4, UR4, RZ ;  /* 0x0000000404057c24 */ /* 0x000fe4000f8e02ff */
[----:B------:R-:W-:-:S04]  /*7a10*/  IMAD.WIDE.U32 R2, R6, UR4, R2 ;  /* 0x0000000406027c25 */ /* 0x000fc8000f8e0002 */
[----:B------:R-:W-:Y:S01]  /*7a20*/  IMAD R5, R6, UR5, R5 ;  /* 0x0000000506057c24 */ /* 0x000fe2000f8e0205 */
[----:B------:R-:W-:Y:S01]  /*7a30*/  ULDC.64 UR4, c[0x0][0x308] ;  /* 0x0000c20000047ab9 */ /* 0x000fe20000000a00 */
[----:B------:R-:W-:Y:S02]  /*7a40*/  IMAD.MOV.U32 R7, RZ, RZ, -0x80 ;  /* 0xffffff80ff077424 */ /* 0x000fe400078e00ff */
[----:B------:R-:W-:Y:S01]  /*7a50*/  IMAD.IADD R3, R3, 0x1, R5 ;  /* 0x0000000103037824 */ /* 0x000fe200078e0205 */
[----:B------:R-:W-:Y:S01]  /*7a60*/  MOV R5, UR4 ;  /* 0x0000000400057c02 */ /* 0x000fe20008000f00 */
[----:B------:R-:W-:Y:S01]  /*7a70*/  UIMAD UR4, UR6, UR4, URZ ;  /* 0x00000004060472a4 */ /* 0x000fe2000f8e023f */
[----:B------:R-:W-:Y:S02]  /*7a80*/  IMAD R6, R0, R7, UR43 ;  /* 0x0000002b00067e24 */ /* 0x000fe4000f8e0207 */
[----:B------:R-:W-:Y:S01]  /*7a90*/  ULDC.64 UR6, c[0x0][0x2e8] ;  /* 0x0000ba0000067ab9 */ /* 0x000fe20000000a00 */
[----:B------:R-:W-:-:S02]  /*7aa0*/  UIMAD UR4, UR42, UR5, UR4 ;  /* 0x000000052a0472a4 */ /* 0x000fc4000f8e0204 */
[----:B------:R-:W-:Y:S01]  /*7ab0*/  IMAD.WIDE.U32 R2, R5, UR42, R2 ;  /* 0x0000002a05027c25 */ /* 0x000fe2000f8e0002 */
[----:B------:R-:W-:-:S03]  /*7ac0*/  LOP3.LUT R5, R8, 0x1c0, RZ, 0xc0, !PT ;  /* 0x000001c008057812 */ /* 0x000fc600078ec0ff */
[----:B------:R-:W-:Y:S01]  /*7ad0*/  VIADD R3, R3, UR4 ;  /* 0x0000000403037c36 */ /* 0x000fe20008000000 */
[----:B------:R-:W-:Y:S01]  /*7ae0*/  ULDC UR4, c[0x0][0x2f4] ;  /* 0x0000bd0000047ab9 */ /* 0x000fe20000000800 */
[----:B------:R-:W-:Y:S02]  /*7af0*/  LEA R0, P0, R2, UR6, 0x1 ;  /* 0x0000000602007c11 */ /* 0x000fe4000f8008ff */
[----:B------:R-:W-:Y:S01]  /*7b00*/  ISETP.GE.AND P3, PT, R16, UR4, PT ;  /* 0x0000000410007c0c */ /* 0x000fe2000bf66270 */
[----:B------:R-:W-:Y:S01]  /*7b10*/  UMOV UR4, 0xffffffff ;  /* 0xffffffff00047882 */ /* 0x000fe20000000000 */
[----:B------:R-:W-:Y:S02]  /*7b20*/  LOP3.LUT R5, R5, 0x38, R8, 0xf8, !PT ;  /* 0x0000003805057812 */ /* 0x000fe400078ef808 */
[----:B------:R-:W-:Y:S02]  /*7b30*/  LEA.HI.X R4, R2, UR7, R3, 0x1, P0 ;  /* 0x0000000702047c11 */ /* 0x000fe400080f0c03 */
[----:B------:R-:W-:Y:S01]  /*7b40*/  LOP3.LUT R3, R5, 0x38, R22, 0x78, !PT ;  /* 0x0000003805037812 */ /* 0x000fe200078e7816 */
[----:B------:R-:W-:-:S02]  /*7b50*/  IMAD.IADD R5, R6, 0x1, -R10 ;  /* 0x0000000106057824 */ /* 0x000fc400078e0a0a */
[----:B------:R-:W-:-:S03]  /*7b60*/  IMAD.SHL.U32 R22, R20, 0x8, RZ ;  /* 0x0000000814167824 */ /* 0x000fc600078e00ff */
[----:B------:R-:W-:Y:S02]  /*7b70*/  ISETP.GE.AND P0, PT, R5, 0x1, PT ;  /* 0x000000010500780c */ /* 0x000fe40003f06270 */
[----:B------:R-:W-:Y:S02]  /*7b80*/  LOP3.LUT R22, R3, 0x200, R22, 0xf8, !PT ;  /* 0x0000020003167812 */ /* 0x000fe400078ef816 */
[----:B------:R-:W-:Y:S01]  /*7b90*/  @P3 LOP3.LUT R29, R29, 0x1, RZ, 0xfc, !PT ;  /* 0x000000011d1d3812 */ /* 0x000fe200078efcff */
[----:B------:R-:W-:Y:S08]  /*7ba0*/  BRA.DIV UR4, `(.L_x_12851) ;  /* 0x0000002e04587947 */ /* 0x000ff0000b800000 */
[----:B------:R-:W0:Y:S01]  /*7bb0*/  SHFL.IDX PT, R14, R0, RZ, 0x181f ;  /* 0x00181fff000e7589 */ /* 0x000e2200000e0000 */
[----:B------:R-:W-:-:S03]  /*7bc0*/  @P0 LEA R9, R22, UR45, 0x1 ;  /* 0x0000002d16090c11 */ /* 0x000fc6000f8e08ff */
[----:B------:R-:W1:Y:S04]  /*7bd0*/  SHFL.IDX PT, R2, R4, RZ, 0x181f ;  /* 0x00181fff04027589 */ /* 0x000e6800000e0000 */
[----:B------:R-:W-:Y:S04]  /*7be0*/  SHFL.IDX PT, R7, R4, 0x1, 0x181f ;  /* 0x00381f0004077f89 */ /* 0x000fe800000e0000 */
[----:B------:R-:W-:Y:S04]  /*7bf0*/  SHFL.IDX PT, R21, R0, 0x2, 0x181f ;  /* 0x00581f0000157f89 */ /* 0x000fe800000e0000 */
[----:B------:R-:W-:Y:S01]  /*7c00*/  SHFL.IDX PT, R6, R4, 0x2, 0x181f ;  /* 0x00581f0004067f89 */ /* 0x000fe200000e0000 */
[----:B0-----:R-:W-:-:S04]  /*7c10*/  @P0 LEA R14, P1, R16, R14, 0x1 ;  /* 0x0000000e100e0211 */ /* 0x001fc800078208ff */
[----:B-1----:R-:W-:Y:S01]  /*7c20*/  @P0 IADD3.X R3, RZ, R2, RZ, P1, !PT ;  /* 0x00000002ff030210 */ /* 0x002fe20000ffe4ff */
[----:B------:R-:W-:Y:S01]  /*7c30*/  @P0 IMAD.MOV.U32 R2, RZ, RZ, R14 ;  /* 0x000000ffff020224 */ /* 0x000fe200078e000e */
[C---:B------:R-:W-:Y:S01]  /*7c40*/  ISETP.GE.AND P1, PT, R5.reuse, 0x21, PT ;  /* 0x000000210500780c */ /* 0x040fe20003f26270 */
[----:B------:R-:W0:Y:S04]  /*7c50*/  SHFL.IDX PT, R14, R0, 0x1, 0x181f ;  /* 0x00381f00000e7f89 */ /* 0x000e2800000e0000 */
[----:B------:R1:W-:Y:S01]  /*7c60*/  @P0 LDGSTS.E.BYPASS.LTC128B.128 [R9+0xe400], desc[UR38][R2.64], !P3 ;  /* 0x0e40000002090fae */ /* 0x0003e2000d901d66 */
[----:B------:R-:W-:-:S03]  /*7c70*/  ISETP.GE.AND P0, PT, R5, 0x11, PT ;  /* 0x000000110500780c */ /* 0x000fc60003f06270 */
[----:B-1----:R-:W-:Y:S10]  /*7c80*/  SHFL.IDX PT, R9, R0, 0x4, 0x181f ;  /* 0x00981f0000097f89 */ /* 0x002ff400000e0000 */
[----:B------:R-:W-:-:S02]  /*7c90*/  @P0 LEA R25, R22, UR45, 0x1 ;  /* 0x0000002d16190c11 */ /* 0x000fc4000f8e08ff */
[C---:B0-----:R-:W-:Y:S02]  /*7ca0*/  @P0 LEA R2, P2, R16.reuse, R14, 0x1 ;  /* 0x0000000e10020211 */ /* 0x041fe400078408ff */
[----:B------:R-:W0:Y:S03]  /*7cb0*/  SHFL.IDX PT, R14, R0, 0x3, 0x181f ;  /* 0x00781f00000e7f89 */ /* 0x000e2600000e0000 */
[----:B------:R-:W-:Y:S02]  /*7cc0*/  @P0 IMAD.X R3, RZ, RZ, R7, P2 ;  /* 0x000000ffff030224 */ /* 0x000fe400010e0607 */
[----:B------:R-:W1:Y:S04]  /*7cd0*/  SHFL.IDX PT, R7, R4, 0x3, 0x181f ;  /* 0x00781f0004077f89 */ /* 0x000e6800000e0000 */
[----:B------:R2:W-:Y:S02]  /*7ce0*/  @P0 LDGSTS.E.BYPASS.LTC128B.128 [R25+0xec00], desc[UR38][R2.64], !P3 ;  /* 0x0ec0000002190fae */ /* 0x0005e4000d901d66 */
[----:B--2---:R-:W-:-:S02]  /*7cf0*/  @P1 LEA R2, P0, R16, R21, 0x1 ;  /* 0x0000001510021211 */ /* 0x004fc400078008ff */
[----:B------:R-:W-:-:S03]  /*7d00*/  @P1 LEA R21, R22, UR45, 0x1 ;  /* 0x0000002d16151c11 */ /* 0x000fc6000f8e08ff */
[----:B------:R-:W-:Y:S01]  /*7d10*/  @P1 IMAD.X R3, RZ, RZ, R6, P0 ;  /* 0x000000ffff031224 */ /* 0x000fe200000e0606 */
[C---:B------:R-:W-:Y:S01]  /*7d20*/  ISETP.GE.AND P0, PT, R5.reuse, 0x31, PT ;  /* 0x000000310500780c */ /* 0x040fe20003f06270 */
[----:B------:R-:W2:Y:S04]  /*7d30*/  SHFL.IDX PT, R6, R4, 0x4, 0x181f ;  /* 0x00981f0004067f89 */ /* 0x000ea800000e0000 */
[----:B------:R0:W-:Y:S01]  /*7d40*/  @P1 LDGSTS.E.BYPASS.LTC128B.128 [R21+0xf400], desc[UR38][R2.64], !P3 ;  /* 0x0f40000002151fae */ /* 0x0001e2000d901d66 */
[----:B------:R-:W-:-:S07]  /*7d50*/  ISETP.GE.AND P1, PT, R5, 0x41, PT ;  /* 0x000000410500780c */ /* 0x000fce0003f26270 */
[----:B------:R-:W-:Y:S02]  /*7d60*/  @P0 LEA R25, R22, UR45, 0x1 ;  /* 0x0000002d16190c11 */ /* 0x000fe4000f8e08ff */
[----:B0-----:R-:W-:Y:S02]  /*7d70*/  @P0 LEA R2, P2, R16, R14, 0x1 ;  /* 0x0000000e10020211 */ /* 0x001fe400078408ff */
[----:B------:R-:W0:Y:S02]  /*7d80*/  SHFL.IDX PT, R14, R0, 0x5, 0x181f ;  /* 0x00b81f00000e7f89 */ /* 0x000e2400000e0000 */
[----:B------:R-:W-:Y:S01]  /*7d90*/  @P1 LEA R21, R22, UR45, 0x1 ;  /* 0x0000002d16151c11 */ /* 0x000fe2000f8e08ff */
[----:B-1----:R-:W-:Y:S02]  /*7da0*/  @P0 IMAD.X R3, RZ, RZ, R7, P2 ;  /* 0x000000ffff030224 */ /* 0x002fe400010e0607 */
[----:B------:R-:W1:Y:S04]  /*7db0*/  SHFL.IDX PT, R7, R4, 0x5, 0x181f ;  /* 0x00b81f0004077f89 */ /* 0x000e6800000e0000 */
[----:B------:R3:W-:Y:S02]  /*7dc0*/  @P0 LDGSTS.E.BYPASS.LTC128B.128 [R25+0xfc00], desc[UR38][R2.64], !P3 ;  /* 0x0fc0000002190fae */ /* 0x0007e4000d901d66 */
[----:B---3--:R-:W-:-:S02]  /*7dd0*/  @P1 LEA R2, P0, R16, R9, 0x1 ;  /* 0x0000000910021211 */ /* 0x008fc400078008ff */
[----:B------:R-:W3:Y:S02]  /*7de0*/  SHFL.IDX PT, R9, R0, 0x6, 0x181f ;  /* 0x00d81f0000097f89 */ /* 0x000ee400000e0000 */
[----:B--2---:R-:W-:Y:S02]  /*7df0*/  @P1 IADD3.X R3, RZ, R6, RZ, P0, !PT ;  /* 0x00000006ff031210 */ /* 0x004fe400007fe4ff */
[C---:B------:R-:W-:Y:S01]  /*7e00*/  ISETP.GE.AND P0, PT, R5.reuse, 0x51, PT ;  /* 0x000000510500780c */ /* 0x040fe20003f06270 */
[----:B------:R-:W2:Y:S04]  /*7e10*/  SHFL.IDX PT, R6, R4, 0x6, 0x181f ;  /* 0x00d81f0004067f89 */ /* 0x000ea800000e0000 */
[----:B------:R0:W-:Y:S01]  /*7e20*/  @P1 LDGSTS.E.BYPASS.LTC128B.128 [R21+0x10400], desc[UR38][R2.64], !P3 ;  /* 0x1040000002151fae */ /* 0x0001e2000d901d66 */
[----:B------:R-:W-:-:S03]  /*7e30*/  ISETP.GE.AND P1, PT, R5, 0x61, PT ;  /* 0x000000610500780c */ /* 0x000fc60003f26270 */
[----:B------:R-:W4:Y:S04]  /*7e40*/  SHFL.IDX PT, R4, R4, 0x7, 0x181f ;  /* 0x00f81f0004047f89 */ /* 0x000f2800000e0000 */
[----:B0-----:R-:W-:Y:S02]  /*7e50*/  @P0 LEA R2, P2, R16, R14, 0x1 ;  /* 0x0000000e10020211 */ /* 0x001fe400078408ff */
[----:B------:R0:W0:Y:S03]  /*7e60*/  SHFL.IDX PT, R14, R0, 0x7, 0x181f ;  /* 0x00f81f00000e7f89 */ /* 0x00002600000e0000 */
[----:B-1----:R-:W-:Y:S01]  /*7e70*/  @P0 IMAD.X R3, RZ, RZ, R7, P2 ;  /* 0x000000ffff030224 */ /* 0x002fe200010e0607 */
[----:B------:R-:W-:-:S05]  /*7e80*/  @P0 LEA R7, R22, UR45, 0x1 ;  /* 0x0000002d16070c11 */ /* 0x000fca000f8e08ff */
[----:B------:R3:W-:Y:S02]  /*7e90*/  @P0 LDGSTS.E.BYPASS.LTC128B.128 [R7+0x10c00], desc[UR38][R2.64], !P3 ;  /* 0x10c0000002070fae */ /* 0x0007e4000d901d66 */
[----:B---3--:R-:W-:Y:S02]  /*7ea0*/  @P1 LEA R2, P0, R16, R9, 0x1 ;  /* 0x0000000910021211 */ /* 0x008fe400078008ff */
[----:B------:R-:W-:-:S03]  /*7eb0*/  @P1 LEA R9, R22, UR45, 0x1 ;  /* 0x0000002d16091c11 */ /* 0x000fc6000f8e08ff */
[----:B--2---:R-:W-:-:S05]  /*7ec0*/  @P1 IMAD.X R3, RZ, RZ, R6, P0 ;  /* 0x000000ffff031224 */ /* 0x004fca00000e0606 */
[----:B0---4-:R1:W-:Y:S03]  /*7ed0*/  @P1 LDGSTS.E.BYPASS.LTC128B.128 [R9+0x11400], desc[UR38][R2.64], !P3 ;  /* 0x1140000002091fae */ /* 0x0113e6000d901d66 */
.L_x_12907:
[----:B------:R-:W-:-:S13]  /*7ee0*/  ISETP.GE.AND P0, PT, R5, 0x71, PT ;  /* 0x000000710500780c */ /* 0x000fda0003f06270 */
[----:B-1----:R-:W-:Y:S02]  /*7ef0*/  @P0 LEA R2, P1, R16, R14, 0x1 ;  /* 0x0000000e10020211 */ /* 0x002fe400078208ff */
[----:B------:R-:W-:-:S03]  /*7f00*/  @P0 LEA R5, R22, UR45, 0x1 ;  /* 0x0000002d16050c11 */ /* 0x000fc6000f8e08ff */
[----:B------:R-:W-:-:S05]  /*7f10*/  @P0 IMAD.X R3, RZ, RZ, R4, P1 ;  /* 0x000000ffff030224 */ /* 0x000fca00008e0604 */
[----:B------:R-:W-:Y:S01]  /*7f20*/  @!PT LDS RZ, [RZ] ;  /* 0x00000000fffff984 */ /* 0x000fe20000000800 */
[----:B------:R-:W-:Y:S01]  /*7f30*/  @!PT LDS RZ, [RZ] ;  /* 0x00000000fffff984 */ /* 0x000fe20000000800 */
[----:B------:R-:W-:Y:S01]  /*7f40*/  @!PT LDS RZ, [RZ] ;  /* 0x00000000fffff984 */ /* 0x000fe20000000800 */
[----:B------:R0:W-:Y:S01]  /*7f50*/  @P0 LDGSTS.E.BYPASS.LTC128B.128 [R5+0x11c00], desc[UR38][R2.64], !P3 ;  /* 0x11c0000002050fae */ /* 0x0001e2000d901d66 */
[----:B------:R-:W-:Y:S01]  /*7f60*/  NOP ;  /* 0x0000000000007918 */ /* 0x000fe20000000000 */
[----:B------:R-:W-:Y:S02]  /*7f70*/  SYNCS.ARRIVE.TRANS64.RED.A0T1 RZ, [UR45+0x16830], RZ ;  /* 0x016830ffffff79a7 */ /* 0x000fe4000820042d */
[----:B------:R-:W-:Y:S01]  /*7f80*/  ARRIVES.LDGSTSBAR.64.TRANSCNT [UR45+0x16830] ;  /* 0x01683000ff0079b0 */ /* 0x000fe20008000aad */
[----:B------:R-:W-:Y:S01]  /*7f90*/  NOP ;  /* 0x0000000000007918 */ /* 0x000fe20000000000 */
[----:B------:R-:W-:-:S06]  /*7fa0*/  ULOP3.LUT UR4, UR41, 0x2, URZ, 0xfc, !UPT ;  /* 0x0000000229047892 */ /* 0x000fcc000f8efc3f */
[----:B------:R-:W-:-:S05]  /*7fb0*/  IMAD.U32 R6, RZ, RZ, UR4 ;  /* 0x00000004ff067e24 */ /* 0x000fca000f8e00ff */
[----:B------:R-:W-:-:S13]  /*7fc0*/  ISETP.NE.AND P2, PT, R6, 0x3, PT ;  /* 0x000000030600780c */ /* 0x000fda0003f45270 */
[----:B0-----:R-:W-:Y:S05]  /*7fd0*/  @!P2 BRA `(.L_x_12852) ;  /* 0x000000000004a947 */ /* 0x001fea0003800000 */
[----:B------:R-:W-:Y:S01]  /*7fe0*/  BPT.TRAP 0x1 ;  /* 0x000000040000795c */ /* 0x000fe20000300000 */
.L_x_12852:
        /* <DEDUP_REMOVED lines=30> */
.L_x_12853:
[----:B------:R-:W0:Y:S01]  /*81d0*/  LDC R9, c[0x0][0x448] ;  /* 0x00011200ff097b82 */ /* 0x000e220000000800 */
[----:B------:R-:W1:Y:S01]  /*81e0*/  S2R R20, SR_TID.X ;  /* 0x0000000000147919 */ /* 0x000e620000002100 */
[----:B------:R-:W-:Y:S01]  /*81f0*/  IMAD.U32 R4, RZ, RZ, UR36 ;  /* 0x00000024ff047e24 */ /* 0x000fe2000f8e00ff */
[----:B------:R-:W-:Y:S01]  /*8200*/  ULDC.64 UR4, c[0x0][0x2e0] ;  /* 0x0000b80000047ab9 */ /* 0x000fe20000000a00 */
[----:B------:R-:W-:Y:S01]  /*8210*/  ULDC.64 UR6, c[0x0][0x2c8] ;  /* 0x0000b20000067ab9 */ /* 0x000fe20000000a00 */
[----:B------:R-:W2:Y:S01]  /*8220*/  S2R R2, SR_CTAID.X ;  /* 0x0000000000027919 */ /* 0x000ea20000002500 */
[----:B------:R-:W-:Y:S01]  /*8230*/  IMAD R25, R25, UR4, RZ ;  /* 0x0000000419197c24 */ /* 0x000fe2000f8e02ff */
[----:B------:R-:W-:-:S03]  /*8240*/  ULDC.64 UR8, c[0x0][0x280] ;  /* 0x0000a00000087ab9 */ /* 0x000fc60000000a00 */
[----:B------:R-:W-:Y:S01]  /*8250*/  IMAD R25, R24, UR5, R25 ;  /* 0x0000000518197c24 */ /* 0x000fe2000f8e0219 */
[----:B0-----:R-:W-:Y:S02]  /*8260*/  ISETP.NE.AND P0, PT, R9, 0x1, PT ;  /* 0x000000010900780c */ /* 0x001fe40003f05270 */
[----:B-1----:R-:W-:-:S11]  /*8270*/  LOP3.LUT R20, R20, 0x7f, RZ, 0xc0, !PT ;  /* 0x0000007f14147812 */ /* 0x002fd600078ec0ff */
[----:B------:R-:W0:Y:S01]  /*8280*/  @P0 LDC R3, c[0x0][0x44c] ;  /* 0x00011300ff030b82 */ /* 0x000e220000000800 */
[----:B------:R-:W-:-:S05]  /*8290*/  SHF.R.U32.HI R20, RZ, 0x3, R20 ;  /* 0x00000003ff147819 */ /* 0x000fca0000011614 */
[----:B------:R-:W-:Y:S02]  /*82a0*/  IMAD.IADD R0, R23, 0x1, R20 ;  /* 0x0000000117007824 */ /* 0x000fe400078e0214 */
[----:B------:R-:W1:Y:S02]  /*82b0*/  @P0 LDC R5, c[0x0][0x450] ;  /* 0x00011400ff050b82 */ /* 0x000e640000000800 */
[----:B--2---:R-:W-:-:S05]  /*82c0*/  IMAD R0, R2, 0xc0, R0 ;  /* 0x000000c002007824 */ /* 0x004fca00078e0200 */
[----:B------:R-:W-:Y:S01]  /*82d0*/  MOV R7, R0 ;  /* 0x0000000000077202 */ /* 0x000fe20000000f00 */
[----:B------:R-:W2:Y:S01]  /*82e0*/  @P0 LDC R6, c[0x0][0x44c] ;  /* 0x00011300ff060b82 */ /* 0x000ea20000000800 */
[----:B0-----:R-:W-:-:S04]  /*82f0*/  @P0 IMAD.HI.U32 R2, R0, R3, RZ ;  /* 0x0000000300020227 */ /* 0x001fc800078e00ff */
[----:B------:R-:W-:Y:S01]  /*8300*/  IMAD.U32 R3, RZ, RZ, UR46 ;  /* 0x0000002eff037e24 */ /* 0x000fe2000f8e00ff */
[----:B-1----:R-:W-:Y:S01]  /*8310*/  @P0 SHF.R.U32.HI R7, RZ, R5, R2 ;  /* 0x00000005ff070219 */ /* 0x002fe20000011602 */
[----:B------:R-:W-:Y:S02]  /*8320*/  IMAD.MOV.U32 R2, RZ, RZ, R4 ;  /* 0x000000ffff027224 */ /* 0x000fe400078e0004 */
[----:B------:R-:W-:Y:S01]  /*8330*/  IMAD.U32 R5, RZ, RZ, UR37 ;  /* 0x00000025ff057e24 */ /* 0x000fe2000f8e00ff */
[----:B------:R-:W-:Y:S01]  /*8340*/  SHF.R.S32.HI R4, RZ, 0x1f, R7 ;  /* 0x0000001fff047819 */ /* 0x000fe20000011407 */
[----:B------:R-:W-:Y:S01]  /*8350*/  IMAD.WIDE.U32 R2, R24, UR4, R2 ;  /* 0x0000000418027c25 */ /* 0x000fe2000f8e0002 */
[----:B------:R-:W-:Y:S01]  /*8360*/  ULDC.64 UR4, c[0x0][0x2d0] ;  /* 0x0000b40000047ab9 */ /* 0x000fe20000000a00 */
[----:B------:R-:W0:Y:S02]  /*8370*/  S2R R24, SR_CTAID.X ;  /* 0x0000000000187919 */ /* 0x000e240000002500 */
[----:B------:R-:W-:Y:S01]  /*8380*/  IMAD R4, R4, UR4, RZ ;  /* 0x0000000404047c24 */ /* 0x000fe2000f8e02ff */
[----:B------:R-:W-:Y:S01]  /*8390*/  IADD3 R3, R3, R25, RZ ;  /* 0x0000001903037210 */ /* 0x000fe20007ffe0ff */
[----:B------:R-:W-:-:S02]  /*83a0*/  IMAD.MOV R8, RZ, RZ, -R7 ;  /* 0x000000ffff087224 */ /* 0x000fc400078e0a07 */
[C---:B------:R-:W-:Y:S02]  /*83b0*/  IMAD R11, R7.reuse, UR5, R4 ;  /* 0x00000005070b7c24 */ /* 0x040fe4000f8e0204 */
[----:B------:R-:W-:Y:S02]  /*83c0*/  IMAD.WIDE.U32 R4, R7, UR4, R2 ;  /* 0x0000000407047c25 */ /* 0x000fe4000f8e0002 */
[----:B------:R-:W1:Y:S02]  /*83d0*/  @P0 LDC R7, c[0x0][0x450] ;  /* 0x00011400ff070b82 */ /* 0x000e640000000800 */
[----:B------:R-:W-:Y:S02]  /*83e0*/  IMAD.IADD R5, R5, 0x1, R11 ;  /* 0x0000000105057824 */ /* 0x000fe400078e020b */
[----:B------:R-:W-:Y:S02]  /*83f0*/  IMAD R11, R9, R8, R0 ;  /* 0x00000008090b7224 */ /* 0x000fe400078e0200 */
[----:B------:R-:W-:-:S02]  /*8400*/  VIADD R0, R0, 0x80 ;  /* 0x0000008000007836 */ /* 0x000fc40000000000 */
[----:B------:R-:W-:Y:S01]  /*8410*/  IMAD.WIDE.U32 R4, R11, UR6, R4 ;  /* 0x000000060b047c25 */ /* 0x000fe2000f8e0004 */
[----:B------:R-:W-:-:S03]  /*8420*/  SHF.R.S32.HI R8, RZ, 0x1f, R11 ;  /* 0x0000001fff087819 */ /* 0x000fc6000001140b */
[----:B--2---:R-:W-:-:S04]  /*8430*/  @P0 IMAD.HI.U32 R6, R0, R6, RZ ;  /* 0x0000000600060227 */ /* 0x004fc800078e00ff */
[----:B------:R-:W-:-:S04]  /*8440*/  IMAD R8, R8, UR6, RZ ;  /* 0x0000000608087c24 */ /* 0x000fc8000f8e02ff */
[----:B------:R-:W-:Y:S02]  /*8450*/  IMAD R13, R11, UR7, R8 ;  /* 0x000000070b0d7c24 */ /* 0x000fe4000f8e0208 */
[----:B------:R-:W-:Y:S01]  /*8460*/  IMAD.MOV.U32 R11, RZ, RZ, R0 ;  /* 0x000000ffff0b7224 */ /* 0x000fe200078e0000 */
[----:B-1----:R-:W-:Y:S02]  /*8470*/  @P0 SHF.R.U32.HI R11, RZ, R7, R6 ;  /* 0x00000007ff0b0219 */ /* 0x002fe40000011606 */
[----:B------:R-:W-:Y:S02]  /*8480*/  IADD3 R13, R5, R13, RZ ;  /* 0x0000000d050d7210 */ /* 0x000fe40007ffe0ff */
[C---:B------:R-:W-:Y:S01]  /*8490*/  LEA R5, P0, R4.reuse, UR8, 0x1 ;  /* 0x0000000804057c11 */ /* 0x040fe2000f8008ff */
[----:B------:R-:W-:Y:S02]  /*84a0*/  IMAD.MOV R7, RZ, RZ, -R11 ;  /* 0x000000ffff077224 */ /* 0x000fe400078e0a0b */
[----:B------:R-:W-:Y:S01]  /*84b0*/  IMAD.WIDE.U32 R2, R11, UR4, R2 ;  /* 0x000000040b027c25 */ /* 0x000fe2000f8e0002 */
[----:B------:R-:W-:-:S02]  /*84c0*/  LEA.HI.X R8, R4, UR9, R13, 0x1, P0 ;  /* 0x0000000904087c11 */ /* 0x000fc400080f0c0d */
[----:B------:R-:W-:Y:S01]  /*84d0*/  SHF.R.S32.HI R4, RZ, 0x1f, R11 ;  /* 0x0000001fff047819 */ /* 0x000fe2000001140b */
[----:B------:R-:W-:-:S04]  /*84e0*/  IMAD R7, R9, R7, R0 ;  /* 0x0000000709077224 */ /* 0x000fc800078e0200 */
[----:B------:R-:W-:Y:S01]  /*84f0*/  IMAD R4, R4, UR4, RZ ;  /* 0x0000000404047c24 */ /* 0x000fe2000f8e02ff */
[----:B------:R-:W-:Y:S01]  /*8500*/  SHF.R.S32.HI R0, RZ, 0x1f, R7 ;  /* 0x0000001fff007819 */ /* 0x000fe20000011407 */
[----:B------:R-:W-:Y:S02]  /*8510*/  ULDC UR4, c[0x0][0x2b8] ;  /* 0x0000ae0000047ab9 */ /* 0x000fe40000000800 */
[----:B------:R-:W-:Y:S01]  /*8520*/  IMAD R11, R11, UR5, R4 ;  /* 0x000000050b0b7c24 */ /* 0x000fe2000f8e0204 */
[----:B------:R-:W-:Y:S01]  /*8530*/  ISETP.GE.AND P0, PT, R16, UR4, PT ;  /* 0x0000000410007c0c */ /* 0x000fe2000bf06270 */
[----:B------:R-:W-:Y:S01]  /*8540*/  IMAD R0, R0, UR6, RZ ;  /* 0x0000000600007c24 */ /* 0x000fe2000f8e02ff */
[----:B------:R-:W-:Y:S01]  /*8550*/  UMOV UR4, 0xffffffff ;  /* 0xffffffff00047882 */ /* 0x000fe20000000000 */
[----:B------:R-:W-:Y:S02]  /*8560*/  IMAD.IADD R3, R3, 0x1, R11 ;  /* 0x0000000103037824 */ /* 0x000fe400078e020b */
[----:B------:R-:W-:-:S02]  /*8570*/  IMAD R11, R7, UR7, R0 ;  /* 0x00000007070b7c24 */ /* 0x000fc4000f8e0200 */
[----:B------:R-:W-:-:S04]  /*8580*/  IMAD.WIDE.U32 R2, R7, UR6, R2 ;  /* 0x0000000607027c25 */ /* 0x000fc8000f8e0002 */
[----:B------:R-:W-:Y:S01]  /*8590*/  IMAD.IADD R7, R3, 0x1, R11 ;  /* 0x0000000103077824 */ /* 0x000fe200078e020b */
[----:B------:R-:W-:-:S04]  /*85a0*/  LEA R0, P1, R2, UR8, 0x1 ;  /* 0x0000000802007c11 */ /* 0x000fc8000f8208ff */
[----:B------:R-:W-:Y:S01]  /*85b0*/  LEA.HI.X R7, R2, UR9, R7, 0x1, P1 ;  /* 0x0000000902077c11 */ /* 0x000fe200088f0c07 */
[----:B0-----:R-:W-:Y:S08]  /*85c0*/  BRA.DIV UR4, `(.L_x_12854) ;  /* 0x0000002e041c7947 */ /* 0x001ff0000b800000 */
[----:B------:R-:W0:Y:S01]  /*85d0*/  S2R R2, SR_TID.X ;  /* 0x0000000000027919 */ /* 0x000e220000002100 */
[----:B------:R-:W-:Y:S02]  /*85e0*/  ULDC UR4, c[0x0][0x288] ;  /* 0x0000a20000047ab9 */ /* 0x000fe40000000800 */
[----:B------:R-:W-:Y:S01]  /*85f0*/  IMAD R4, R9, UR4, RZ ;  /* 0x0000000409047c24 */ /* 0x000fe2000f8e02ff */
[----:B------:R-:W1:Y:S04]  /*8600*/  SHFL.IDX PT, R14, R5, RZ, 0x181f ;  /* 0x00181fff050e7589 */ /* 0x000e6800000e0000 */
[----:B------:R-:W-:Y:S04]  /*8610*/  SHFL.IDX PT, R21, R5, 0x1, 0x181f ;  /* 0x00381f0005157f89 */ /* 0x000fe800000e0000 */
[----:B------:R-:W-:Y:S01]  /*8620*/  SHFL.IDX PT, R10, R8, 0x1, 0x181f ;  /* 0x00381f00080a7f89 */ /* 0x000fe200000e0000 */
[----:B0-----:R-:W-:-:S04]  /*8630*/  LOP3.LUT R2, R2, 0x7f, RZ, 0xc0, !PT ;  /* 0x0000007f02027812 */ /* 0x001fc800078ec0ff */
[----:B------:R-:W-:-:S05]  /*8640*/  SHF.R.U32.HI R2, RZ, 0x3, R2 ;  /* 0x00000003ff027819 */ /* 0x000fca0000011602 */
[----:B------:R-:W-:Y:S02]  /*8650*/  IMAD R6, R24, 0xc0, R2 ;  /* 0x000000c018067824 */ /* 0x000fe400078e0202 */
[----:B------:R-:W0:Y:S02]  /*8660*/  SHFL.IDX PT, R2, R8, RZ, 0x181f ;  /* 0x00181fff08027589 */ /* 0x000e2400000e0000 */
[C---:B------:R-:W-:Y:S01]  /*8670*/  VIADD R9, R6.reuse, 0x10 ;  /* 0x0000001006097836 */ /* 0x040fe20000000000 */
[C---:B------:R-:W-:Y:S01]  /*8680*/  ISETP.GE.AND P1, PT, R6.reuse, R4, PT ;  /* 0x000000040600720c */ /* 0x040fe20003f26270 */
[----:B------:R-:W-:-:S03]  /*8690*/  VIADD R11, R6, 0x20 ;  /* 0x00000020060b7836 */ /* 0x000fc60000000000 */
[----:B------:R-:W-:Y:S02]  /*86a0*/  ISETP.GE.AND P3, PT, R9, R4, PT ;  /* 0x000000040900720c */ /* 0x000fe40003f66270 */
[----:B------:R-:W-:Y:S07]  /*86b0*/  SHFL.IDX PT, R9, R8, 0x2, 0x181f ;  /* 0x00581f0008097f89 */ /* 0x000fee00000e0000 */
[----:B-1----:R-:W-:Y:S02]  /*86c0*/  @!P1 LEA R14, P2, R16, R14, 0x1 ;  /* 0x0000000e100e9211 */ /* 0x002fe400078408ff */
[----:B------:R-:W-:-:S03]  /*86d0*/  @!P1 LEA R25, R22, UR45, 0x1 ;  /* 0x0000002d16199c11 */ /* 0x000fc6000f8e08ff */
[----:B0-----:R-:W-:Y:S01]  /*86e0*/  @!P1 IMAD.X R3, RZ, RZ, R2, P2 ;  /* 0x000000ffff039224 */ /* 0x001fe200010e0602 */
[----:B------:R-:W-:Y:S02]  /*86f0*/  @!P1 MOV R2, R14 ;  /* 0x0000000e00029202 */ /* 0x000fe40000000f00 */
[----:B------:R-:W0:Y:S04]  /*8700*/  SHFL.IDX PT, R14, R5, 0x2, 0x181f ;  /* 0x00581f00050e7f89 */ /* 0x000e2800000e0000 */
[----:B------:R1:W-:Y:S01]  /*8710*/  @!P1 LDGSTS.E.BYPASS.LTC128B.128 [R25+0x8400], desc[UR38][R2.64], !P0 ;  /* 0x0840000002199fae */ /* 0x0003e2000c101d66 */
[----:B------:R-:W-:Y:S01]  /*8720*/  ISETP.GE.AND P1, PT, R11, R4, PT ;  /* 0x000000040b00720c */ /* 0x000fe20003f26270 */
[----:B------:R-:W-:Y:S01]  /*8730*/  VIADD R11, R6, 0x40 ;  /* 0x00000040060b7836 */ /* 0x000fe20000000000 */
[----:B-1----:R-:W-:-:S02]  /*8740*/  @!P3 LEA R2, P2, R16, R21, 0x1 ;  /* 0x000000151002b211 */ /* 0x002fc400078408ff */
[C---:B------:R-:W-:Y:S01]  /*8750*/  @!P3 LEA R25, R22.reuse, UR45, 0x1 ;  /* 0x0000002d1619bc11 */ /* 0x040fe2000f8e08ff */
[----:B------:R-:W1:Y:S08]  /*8760*/  SHFL.IDX PT, R21, R5, 0x3, 0x181f ;  /* 0x00781f0005157f89 */ /* 0x000e7000000e0000 */
[----:B------:R-:W-:Y:S01]  /*8770*/  @!P1 LEA R20, R22, UR45, 0x1 ;  /* 0x0000002d16149c11 */ /* 0x000fe2000f8e08ff */
[----:B------:R-:W-:-:S02]  /*8780*/  @!P3 IMAD.X R3, RZ, RZ, R10, P2 ;  /* 0x000000ffff03b224 */ /* 0x000fc400010e060a */
[----:B------:R-:W2:Y:S04]  /*8790*/  SHFL.IDX PT, R10, R8, 0x3, 0x181f ;  /* 0x00781f00080a7f89 */ /* 0x000ea800000e0000 */
[----:B------:R0:W-:Y:S02]  /*87a0*/  @!P3 LDGSTS.E.BYPASS.LTC128B.128 [R25+0x8c00], desc[UR38][R2.64], !P0 ;  /* 0x08c000000219bfae */ /* 0x0001e4000c101d66 */
[----:B0-----:R-:W-:Y:S02]  /*87b0*/  @!P1 LEA R2, P2, R16, R14, 0x1 ;  /* 0x0000000e10029211 */ /* 0x001fe400078408ff */
[----:B------:R-:W0:Y:S03]  /*87c0*/  SHFL.IDX PT, R14, R5, 0x4, 0x181f ;  /* 0x00981f00050e7f89 */ /* 0x000e2600000e0000 */
[----:B------:R-:W-:Y:S01]  /*87d0*/  @!P1 IMAD.X R3, RZ, RZ, R9, P2 ;  /* 0x000000ffff039224 */ /* 0x000fe200010e0609 */
[----:B------:R-:W-:-:S04]  /*87e0*/  IADD3 R9, R6, 0x30, RZ ;  /* 0x0000003006097810 */ /* 0x000fc80007ffe0ff */
[-C--:B------:R-:W-:Y:S01]  /*87f0*/  ISETP.GE.AND P3, PT, R9, R4.reuse, PT ;  /* 0x000000040900720c */ /* 0x080fe20003f66270 */
[----:B------:R1:W-:Y:S01]  /*8800*/  @!P1 LDGSTS.E.BYPASS.LTC128B.128 [R20+0x9400], desc[UR38][R2.64], !P0 ;  /* 0x0940000002149fae */ /* 0x0003e2000c101d66 */
[----:B------:R-:W-:Y:S02]  /*8810*/  ISETP.GE.AND P1, PT, R11, R4, PT ;  /* 0x000000040b00720c */ /* 0x000fe40003f26270 */
[----:B------:R-:W-:Y:S01]  /*8820*/  IADD3 R11, R6, 0x60, RZ ;  /* 0x00000060060b7810 */ /* 0x000fe20007ffe0ff */
[----:B------:R-:W3:Y:S08]  /*8830*/  SHFL.IDX PT, R9, R8, 0x4, 0x181f ;  /* 0x00981f0008097f89 */ /* 0x000ef000000e0000 */
[----:B-1----:R-:W-:-:S02]  /*8840*/  @!P3 LEA R2, P2, R16, R21, 0x1 ;  /* 0x000000151002b211 */ /* 0x002fc400078408ff */
[C---:B------:R-:W-:Y:S01]  /*8850*/  @!P3 LEA R25, R22.reuse, UR45, 0x1 ;  /* 0x0000002d1619bc11 */ /* 0x040fe2000f8e08ff */
[----:B------:R-:W1:Y:S01]  /*8860*/  SHFL.IDX PT, R21, R5, 0x5, 0x181f ;  /* 0x00b81f0005157f89 */ /* 0x000e6200000e0000 */
[----:B------:R-:W-:Y:S01]  /*8870*/  @!P1 LEA R20, R22, UR45, 0x1 ;  /* 0x0000002d16149c11 */ /* 0x000fe2000f8e08ff */
[----:B--2---:R-:W-:Y:S02]  /*8880*/  @!P3 IMAD.X R3, RZ, RZ, R10, P2 ;  /* 0x000000ffff03b224 */ /* 0x004fe400010e060a */
[----:B------:R-:W2:Y:S04]  /*8890*/  SHFL.IDX PT, R10, R8, 0x5, 0x181f ;  /* 0x00b81f00080a7f89 */ /* 0x000ea800000e0000 */
[----:B------:R0:W-:Y:S02]  /*88a0*/  @!P3 LDGSTS.E.BYPASS.LTC128B.128 [R25+0x9c00], desc[UR38][R2.64], !P0 ;  /* 0x09c000000219bfae */ /* 0x0001e4000c101d66 */
[----:B0-----:R-:W-:-:S02]  /*88b0*/  @!P1 LEA R2, P2, R16, R14, 0x1 ;  /* 0x0000000e10029211 */ /* 0x001fc400078408ff */
[----:B------:R-:W0:Y:S03]  /*88c0*/  SHFL.IDX PT, R14, R5, 0x6, 0x181f ;  /* 0x00d81f00050e7f89 */ /* 0x000e2600000e0000 */
[----:B---3--:R-:W-:Y:S02]  /*88d0*/  @!P1 IMAD.X R3, RZ, RZ, R9, P2 ;  /* 0x000000ffff039224 */ /* 0x008fe400010e0609 */
[----:B------:R-:W-:-:S03]  /*88e0*/  VIADD R9, R6, 0x50 ;  /* 0x0000005006097836 */ /* 0x000fc60000000000 */
[----:B------:R1:W-:Y:S01]  /*88f0*/  @!P1 LDGSTS.E.BYPASS.LTC128B.128 [R20+0xa400], desc[UR38][R2.64], !P0 ;  /* 0x0a40000002149fae */ /* 0x0003e2000c101d66 */
[-C--:B------:R-:W-:Y:S01]  /*8900*/  ISETP.GE.AND P1, PT, R11, R4.reuse, PT ;  /* 0x000000040b00720c */ /* 0x080fe20003f26270 */
[----:B------:R-:W-:Y:S01]  /*8910*/  VIADD R11, R6, 0x80 ;  /* 0x00000080060b7836 */ /* 0x000fe20000000000 */
[----:B------:R-:W-:Y:S02]  /*8920*/  ISETP.GE.AND P3, PT, R9, R4, PT ;  /* 0x000000040900720c */ /* 0x000fe40003f66270 */
[----:B------:R-:W3:Y:S04]  /*8930*/  SHFL.IDX PT, R9, R8, 0x6, 0x181f ;  /* 0x00d81f0008097f89 */ /* 0x000ee800000e0000 */
[----:B------:R-:W-:Y:S07]  /*8940*/  SHFL.IDX PT, R8, R8, 0x7, 0x181f ;  /* 0x00f81f0008087f89 */ /* 0x000fee00000e0000 */
[----:B-1----:R-:W-:-:S02]  /*8950*/  @!P3 LEA R2, P2, R16, R21, 0x1 ;  /* 0x000000151002b211 */ /* 0x002fc400078408ff */
[C---:B------:R-:W-:Y:S01]  /*8960*/  @!P3 LEA R25, R22.reuse, UR45, 0x1 ;  /* 0x0000002d1619bc11 */ /* 0x040fe2000f8e08ff */
[----:B------:R-:W-:Y:S02]  /*8970*/  SHFL.IDX PT, R21, R0, RZ, 0x181f ;  /* 0x00181fff00157589 */ /* 0x000fe400000e0000 */
[----:B--2---:R-:W-:Y:S01]  /*8980*/  @!P3 IMAD.X R3, RZ, RZ, R10, P2 ;  /* 0x000000ffff03b224 */ /* 0x004fe200010e060a */
[----:B------:R-:W-:-:S04]  /*8990*/  @!P1 LEA R10, R22, UR45, 0x1 ;  /* 0x0000002d160a9c11 */ /* 0x000fc8000f8e08ff */
[----:B------:R0:W-:Y:S02]  /*89a0*/  @!P3 LDGSTS.E.BYPASS.LTC128B.128 [R25+0xac00], desc[UR38][R2.64], !P0 ;  /* 0x0ac000000219bfae */ /* 0x0001e4000c101d66 */
[----:B0-----:R-:W-:Y:S02]  /*89b0*/  @!P1 LEA R2, P2, R16, R14, 0x1 ;  /* 0x0000000e10029211 */ /* 0x001fe400078408ff */
[----:B------:R0:W1:Y:S03]  /*89c0*/  SHFL.IDX PT, R14, R5, 0x7, 0x181f ;  /* 0x00f81f00050e7f89 */ /* 0x00006600000e0000 */
[----:B---3--:R-:W-:Y:S02]  /*89d0*/  @!P1 IMAD.X R3, RZ, RZ, R9, P2 ;  /* 0x000000ffff039224 */ /* 0x008fe400010e0609 */
[----:B------:R-:W-:-:S03]  /*89e0*/  VIADD R9, R6, 0x70 ;  /* 0x0000007006097836 */ /* 0x000fc60000000000 */
[----:B------:R1:W-:Y:S01]  /*89f0*/  @!P1 LDGSTS.E.BYPASS.LTC128B.128 [R10+0xb400], desc[UR38][R2.64], !P0 ;  /* 0x0b400000020a9fae */ /* 0x0003e2000c101d66 */
[-C--:B------:R-:W-:Y:S01]  /*8a00*/  ISETP.GE.AND P1, PT, R11, R4.reuse, PT ;  /* 0x000000040b00720c */ /* 0x080fe20003f26270 */
[C---:B0-----:R-:W-:Y:S01]  /*8a10*/  VIADD R5, R6.reuse, 0x90 ;  /* 0x0000009006057836 */ /* 0x041fe20000000000 */
[----:B------:R-:W-:Y:S01]  /*8a20*/  ISETP.GE.AND P3, PT, R9, R4, PT ;  /* 0x000000040900720c */ /* 0x000fe20003f66270 */
[----:B------:R-:W-:Y:S01]  /*8a30*/  VIADD R11, R6, 0xa0 ;  /* 0x000000a0060b7836 */ /* 0x000fe20000000000 */
[----:B------:R-:W0:Y:S11]  /*8a40*/  SHFL.IDX PT, R9, R7, RZ, 0x181f ;  /* 0x00181fff07097589 */ /* 0x000e3600000e0000 */
[----:B-1----:R-:W-:-:S02]  /*8a50*/  @!P3 LEA R2, P2, R16, R14, 0x1 ;  /* 0x0000000e1002b211 */ /* 0x002fc400078408ff */
[----:B------:R-:W-:Y:S01]  /*8a60*/  @!P3 LEA R25, R22, UR45, 0x1 ;  /* 0x0000002d1619bc11 */ /* 0x000fe2000f8e08ff */
[----:B------:R-:W-:Y:S01]  /*8a70*/  SHFL.IDX PT, R14, R0, 0x2, 0x181f ;  /* 0x00581f00000e7f89 */ /* 0x000fe200000e0000 */
[----:B------:R-:W-:-:S03]  /*8a80*/  @!P3 IADD3.X R3, RZ, R8, RZ, P2, !PT ;  /* 0x00000008ff03b210 */ /* 0x000fc600017fe4ff */
[----:B------:R-:W-:Y:S04]  /*8a90*/  SHFL.IDX PT, R8, R7, 0x1, 0x181f ;  /* 0x00381f0007087f89 */ /* 0x000fe800000e0000 */
[----:B------:R1:W-:Y:S01]  /*8aa0*/  @!P3 LDGSTS.E.BYPASS.LTC128B.128 [R25+0xbc00], desc[UR38][R2.64], !P0 ;  /* 0x0bc000000219bfae */ /* 0x0003e2000c101d66 */
[----:B------:R-:W-:-:S03]  /*8ab0*/  ISETP.GE.AND P3, PT, R5, R4, PT ;  /* 0x000000040500720c */ /* 0x000fc60003f66270 */
[----:B------:R-:W-:Y:S04]  /*8ac0*/  SHFL.IDX PT, R5, R7, 0x2, 0x181f ;  /* 0x00581f0007057f89 */ /* 0x000fe800000e0000 */
[----:B------:R-:W-:Y:S01]  /*8ad0*/  SHFL.IDX PT, R7, R7, 0x3, 0x181f ;  /* 0x00781f0007077f89 */ /* 0x000fe200000e0000 */
[----:B-1----:R-:W-:Y:S02]  /*8ae0*/  @!P1 LEA R2, P2, R16, R21, 0x1 ;  /* 0x0000001510029211 */ /* 0x002fe400078408ff */
[----:B------:R-:W-:-:S03]  /*8af0*/  @!P1 LEA R21, R22, UR45, 0x1 ;  /* 0x0000002d16159c11 */ /* 0x000fc6000f8e08ff */
[----:B0-----:R-:W-:Y:S02]  /*8b00*/  @!P1 IMAD.X R3, RZ, RZ, R9, P2 ;  /* 0x000000ffff039224 */ /* 0x001fe400010e0609 */
[----:B------:R-:W0:Y:S04]  /*8b10*/  SHFL.IDX PT, R9, R0, 0x1, 0x181f ;  /* 0x00381f0000097f89 */ /* 0x000e2800000e0000 */
[----:B------:R0:W-:Y:S01]  /*8b20*/  @!P1 LDGSTS.E.BYPASS.LTC128B.128 [R21+0xc400], desc[UR38][R2.64], !P0 ;  /* 0x0c40000002159fae */ /* 0x0001e2000c101d66 */
[----:B------:R-:W-:Y:S02]  /*8b30*/  ISETP.GE.AND P1, PT, R11, R4, PT ;  /* 0x000000040b00720c */ /* 0x000fe40003f26270 */
[----:B0-----:R-:W-:Y:S02]  /*8b40*/  @!P3 LEA R2, P2, R16, R9, 0x1 ;  /* 0x000000091002b211 */ /* 0x001fe400078408ff */
[----:B------:R-:W-:-:S03]  /*8b50*/  @!P3 LEA R9, R22, UR45, 0x1 ;  /* 0x0000002d1609bc11 */ /* 0x000fc6000f8e08ff */
[----:B------:R-:W-:-:S05]  /*8b60*/  @!P3 IMAD.X R3, RZ, RZ, R8, P2 ;  /* 0x000000ffff03b224 */ /* 0x000fca00010e0608 */
[----:B------:R0:W-:Y:S02]  /*8b70*/  @!P3 LDGSTS.E.BYPASS.LTC128B.128 [R9+0xcc00], desc[UR38][R2.64], !P0 ;  /* 0x0cc000000209bfae */ /* 0x0001e4000c101d66 */
[----:B0-----:R-:W-:Y:S02]  /*8b80*/  @!P1 LEA R2, P2, R16, R14, 0x1 ;  /* 0x0000000e10029211 */ /* 0x001fe400078408ff */
[----:B------:R0:W1:Y:S02]  /*8b90*/  SHFL.IDX PT, R14, R0, 0x3, 0x181f ;  /* 0x00781f00000e7f89 */ /* 0x00006400000e0000 */
[----:B------:R-:W-:Y:S02]  /*8ba0*/  @!P1 IADD3.X R3, RZ, R5, RZ, P2, !PT ;  /* 0x00000005ff039210 */ /* 0x000fe400017fe4ff */
[----:B------:R-:W-:-:S05]  /*8bb0*/  @!P1 LEA R5, R22, UR45, 0x1 ;  /* 0x0000002d16059c11 */ /* 0x000fca000f8e08ff */
[----:B------:R0:W-:Y:S02]  /*8bc0*/  @!P1 LDGSTS.E.BYPASS.LTC128B.128 [R5+0xd400], desc[UR38][R2.64], !P0 ;  /* 0x0d40000002059fae */ /* 0x0001e4000c101d66 */
.L_x_12932:
[----:B0-----:R-:W-:Y:S02]  /*8bd0*/  VIADD R3, R6, 0xb0 ;  /* 0x000000b006037836 */ /* 0x001fe40000000000 */
[----:B------:R-:W-:-:S03]  /*8be0*/  IMAD.MOV.U32 R0, RZ, RZ, 0x1 ;  /* 0x00000001ff007424 */ /* 0x000fc600078e00ff */
[----:B------:R-:W-:Y:S02]  /*8bf0*/  ISETP.GE.AND P1, PT, R3, R4, PT ;  /* 0x000000040300720c */ /* 0x000fe40003f26270 */
[----:B------:R-:W-:-:S11]  /*8c00*/  SHF.L.U32 R0, R0, 0x1f, RZ ;  /* 0x0000001f00007819 */ /* 0x000fd600000006ff */
[----:B-1----:R-:W-:Y:S02]  /*8c10*/  @!P1 LEA R2, P2, R16, R14, 0x1 ;  /* 0x0000000e10029211 */ /* 0x002fe400078408ff */
[----:B------:R-:W-:-:S03]  /*8c20*/  @!P1 LEA R5, R22, UR45, 0x1 ;  /* 0x0000002d16059c11 */ /* 0x000fc6000f8e08ff */
[----:B------:R-:W-:-:S05]  /*8c30*/  @!P1 IMAD.X R3, RZ, RZ, R7, P2 ;  /* 0x000000ffff039224 */ /* 0x000fca00010e0607 */
[----:B------:R-:W-:Y:S01]  /*8c40*/  @!PT LDS RZ, [RZ] ;  /* 0x00000000fffff984 */ /* 0x000fe20000000800 */
[----:B------:R-:W-:Y:S01]  /*8c50*/  @!PT LDS RZ, [RZ] ;  /* 0x00000000fffff984 */ /* 0x000fe20000000800 */
[----:B------:R-:W-:Y:S01]  /*8c60*/  @!PT LDS RZ, [RZ] ;  /* 0x00000000fffff984 */ /* 0x000fe20000000800 */
[----:B------:R0:W-:Y:S01]  /*8c70*/  @!P1 LDGSTS.E.BYPASS.LTC128B.128 [R5+0xdc00], desc[UR38][R2.64], !P0 ;  /* 0x0dc0000002059fae */ /* 0x0001e2000c101d66 */
[----:B------:R-:W-:Y:S01]  /*8c80*/  NOP ;  /* 0x0000000000007918 */ /* 0x000fe20000000000 */
[----:B------:R-:W-:Y:S02]  /*8c90*/  SYNCS.ARRIVE.TRANS64.RED.A0T1 RZ, [UR45+0x16800], RZ ;  /* 0x016800ffffff79a7 */ /* 0x000fe4000820042d */
[----:B------:R-:W-:Y:S01]  /*8ca0*/  ARRIVES.LDGSTSBAR.64.TRANSCNT [UR45+0x16800] ;  /* 0x01680000ff0079b0 */ /* 0x000fe20008000aad */
[----:B------:R-:W-:Y:S01]  /*8cb0*/  NOP ;  /* 0x0000000000007918 */ /* 0x000fe20000000000 */
[----:B------:R-:W-:Y:S01]  /*8cc0*/  SYNCS.ARRIVE.TRANS64.A1T0 RZ, [UR45+0x16800], RZ ;  /* 0x016800ffffff79a7 */ /* 0x000fe2000810002d */
[----:B------:R-:W1:Y:S02]  /*8cd0*/  SYNCS.PHASECHK.TRANS64.TRYWAIT P0, [UR45+0x16820], R0 ;  /* 0x01682000ff0075a7 */ /* 0x000e64000800016d */
[----:B01----:R-:W-:Y:S05]  /*8ce0*/  @!P0 BRA `(.L_x_12855) ;  /* 0x0000003000ec8947 */ /* 0x003fea0003800000 */
.L_x_12933:
[----:B------:R-:W-:Y:S01]  /*8cf0*/  UIADD3 UR4, UR49, -0x2, URZ ;  /* 0xfffffffe31047890 */ /* 0x000fe2000fffe03f */
[----:B------:R-:W-:Y:S01]  /*8d00*/  IMAD.MOV.U32 R24, RZ, RZ, 0x1 ;  /* 0x00000001ff187424 */ /* 0x000fe200078e00ff */
[----:B------:R-:W-:Y:S02]  /*8d10*/  MOV R20, RZ ;  /* 0x000000ff00147202 */ /* 0x000fe40000000f00 */
[----:B------:R-:W-:-:S06]  /*8d20*/  UISETP.GE.AND UP0, UPT, UR4, UR48, UPT ;  /* 0x000000300400728c */ /* 0x000fcc000bf06270 */
[----:B------:R-:W-:-:S13]  /*8d30*/  PLOP3.LUT P0, PT, PT, PT, UP0, 0x80, 0x0 ;  /* 0x000000000000781c */ /* 0x000fda0003f0f008 */
[----:B------:R-:W-:Y:S05]  /*8d40*/  @!P0 BRA `(.L_x_12856) ;  /* 0x0000000c00f88947 */ /* 0x000fea0003800000 */
[----:B------:R-:W1:Y:S01]  /*8d50*/  S2R R2, SR_TID.X ;  /* 0x0000000000027919 */ /* 0x000e620000002100 */
[----:B------:R-:W-:Y:S01]  /*8d60*/  UIADD3 UR4, UR47, 0x1, URZ ;  /* 0x000000012f047890 */ /* 0x000fe2000fffe03f */
[----:B0-----:R-:W-:Y:S01]  /*8d70*/  LOP3.LUT R3, RZ, UR44, RZ, 0x33, !PT ;  /* 0x0000002cff037c12 */ /* 0x001fe2000f8e33ff */
[----:B------:R-:W-:Y:S01]  /*8d80*/  IMAD.SHL.U32 R4, R16, 0x2, RZ ;  /* 0x0000000210047824 */ /* 0x000fe200078e00ff */
[----:B------:R-:W-:Y:S01]  /*8d90*/  BSSY B0, `(.L_x_12856) ;  /* 0x00000f9000007945 */ /* 0x000fe20003800000 */
[----:B------:R-:W-:Y:S01]  /*8da0*/  UIMAD UR4, UR4, UR40, URZ ;  /* 0x00000028040472a4 */ /* 0x000fe2000f8e023f */
[----:B------:R-:W-:Y:S01]  /*8db0*/  IMAD.MOV.U32 R21, RZ, RZ, 0x1 ;  /* 0x00000001ff157424 */ /* 0x000fe200078e00ff */
[----:B------:R-:W-:-:S04]  /*8dc0*/  MOV R8, RZ ;  /* 0x000000ff00087202 */ /* 0x000fc80000000f00 */
[----:B------:R-:W-:Y:S01]  /*8dd0*/  LOP3.LUT R0, RZ, UR4, RZ, 0x33, !PT ;  /* 0x00000004ff007c12 */ /* 0x000fe2000f8e33ff */
[----:B------:R-:W-:Y:S02]  /*8de0*/  ULDC UR4, c[0x0][0x2f4] ;  /* 0x0000bd0000047ab9 */ /* 0x000fe40000000800 */
[----:B------:R-:W-:Y:S02]  /*8df0*/  ISETP.GE.AND P1, PT, R16, UR4, PT ;  /* 0x0000000410007c0c */ /* 0x000fe4000bf26270 */
[----:B------:R-:W-:-:S04]  /*8e00*/  VIMNMX R3, R0, R3, !PT ;  /* 0x0000000300037248 */ /* 0x000fc80007fe0100 */
[----:B------:R-:W-:Y:S02]  /*8e10*/  IADD3 R26, -R3, -0x2, RZ ;  /* 0xfffffffe031a7810 */ /* 0x000fe40007ffe1ff */
[----:B-1----:R-:W-:-:S04]  /*8e20*/  LOP3.LUT R2, R2, 0x7f, RZ, 0xc0, !PT ;  /* 0x0000007f02027812 */ /* 0x002fc800078ec0ff */
[----:B------:R-:W-:-:S04]  /*8e30*/  SHF.R.U32.HI R2, RZ, 0x3, R2 ;  /* 0x00000003ff027819 */ /* 0x000fc80000011602 */
[----:B------:R-:W-:Y:S02]  /*8e40*/  IADD3 R19, R23, R19, R2 ;  /* 0x0000001317137210 */ /* 0x000fe40007ffe002 */
[----:B------:R-:W-:-:S03]  /*8e50*/  IADD3 R0, -R2, UR43, RZ ;  /* 0x0000002b02007c10 */ /* 0x000fc6000fffe1ff */
[----:B------:R-:W-:Y:S02]  /*8e60*/  VIADD R2, R19, 0xfffffe80 ;  /* 0xfffffe8013027836 */ /* 0x000fe40000000000 */
[C---:B------:R-:W-:Y:S02]  /*8e70*/  IMAD R4, R3.reuse, 0x80, R0 ;  /* 0x0000008003047824 */ /* 0x040fe400078e0200 */
[----:B------:R-:W-:Y:S02]  /*8e80*/  IMAD R0, R3, -0x80, R2 ;  /* 0xffffff8003007824 */ /* 0x000fe400078e0202 */
[----:B------:R-:W-:-:S07]  /*8e90*/  VIADD R4, R4, 0x100 ;  /* 0x0000010004047836 */ /* 0x000fce0000000000 */
.L_x_12869:
[----:B------:R-:W2:Y:S01]  /*8ea0*/  LDL R6, [R1] ;  /* 0x0000000001067983 */ /* 0x000ea20000100800 */
[----:B------:R-:W0:Y:S01]  /*8eb0*/  LDC R2, c[0x0][0x430] ;  /* 0x00010c00ff027b82 */ /* 0x000e220000000800 */
[----:B------:R-:W-:Y:S01]  /*8ec0*/  IMAD.MOV.U32 R9, RZ, RZ, R0 ;  /* 0x000000ffff097224 */ /* 0x000fe200078e0000 */
[----:B------:R-:W-:Y:S01]  /*8ed0*/  ULDC.64 UR4, c[0x0][0x428] ;  /* 0x00010a0000047ab9 */ /* 0x000fe20000000a00 */
[----:B0-----:R-:W-:-:S13]  /*8ee0*/  ISETP.NE.AND P0, PT, R2, 0x1, PT ;  /* 0x000000010200780c */ /* 0x001fda0003f05270 */
[----:B------:R-:W0:Y:S08]  /*8ef0*/  @P0 LDC R3, c[0x0][0x434] ;  /* 0x00010d00ff030b82 */ /* 0x000e300000000800 */
[----:B------:R-:W1:Y:S01]  /*8f00*/  @P0 LDC R5, c[0x0][0x438] ;  /* 0x00010e00ff050b82 */ /* 0x000e620000000800 */
[----:B0-----:R-:W-:-:S05]  /*8f10*/  @P0 IMAD.HI.U32 R2, R0, R3, RZ ;  /* 0x0000000300020227 */ /* 0x001fca00078e00ff */
[----:B-1----:R-:W-:-:S04]  /*8f20*/  @P0 SHF.R.U32.HI R9, RZ, R5, R2 ;  /* 0x00000005ff090219 */ /* 0x002fc80000011602 */
[--C-:B------:R-:W-:Y:S01]  /*8f30*/  SHF.R.S32.HI R3, RZ, 0x1f, R9.reuse ;  /* 0x0000001fff037819 */ /* 0x100fe20000011409 */
[----:B------:R-:W-:-:S04]  /*8f40*/  IMAD.MOV.U32 R2, RZ, RZ, R9 ;  /* 0x000000ffff027224 */ /* 0x000fc800078e0009 */
[----:B------:R-:W-:-:S04]  /*8f50*/  IMAD.WIDE.U32 R2, R28, UR4, R2 ;  /* 0x000000041c027c25 */ /* 0x000fc8000f8e0002 */
[----:B--2---:R-:W-:-:S04]  /*8f60*/  IMAD R5, R6, UR4, RZ ;  /* 0x0000000406057c24 */ /* 0x004fc8000f8e02ff */
[----:B------:R-:W-:Y:S01]  /*8f70*/  IMAD R5, R28, UR5, R5 ;  /* 0x000000051c057c24 */ /* 0x000fe2000f8e0205 */
[----:B------:R-:W-:Y:S02]  /*8f80*/  ULDC.64 UR4, c[0x0][0x418] ;  /* 0x0001060000047ab9 */ /* 0x000fe40000000a00 */
[----:B------:R-:W-:Y:S01]  /*8f90*/  LEA R6, P0, R2, UR4, 0x2 ;  /* 0x0000000402067c11 */ /* 0x000fe2000f8010ff */
[----:B------:R-:W-:-:S05]  /*8fa0*/  IMAD.IADD R3, R5, 0x1, R3 ;  /* 0x0000000105037824 */ /* 0x000fca00078e0203 */
[----:B------:R-:W-:-:S05]  /*8fb0*/  LEA.HI.X R7, R2, UR5, R3, 0x2, P0 ;  /* 0x0000000502077c11 */ /* 0x000fca00080f1403 */
[----:B------:R-:W2:Y:S01]  /*8fc0*/  LDG.E R5, desc[UR38][R6.64] ;  /* 0x0000002606057981 */ /* 0x000ea2000c1e1900 */
[----:B------:R-:W-:-:S06]  /*8fd0*/  ULOP3.LUT UR6, UR41, 0x2, URZ, 0xfc, !UPT ;  /* 0x0000000229067892 */ /* 0x000fcc000f8efc3f */
[----:B------:R-:W-:Y:S01]  /*8fe0*/  MOV R10, UR6 ;  /* 0x00000006000a7c02 */ /* 0x000fe20008000f00 */
        /* <DEDUP_REMOVED lines=9> */
.L_x_12857:
[----:B------:R-:W-:Y:S01]  /*9080*/  LEA R7, R20, UR45, 0x3 ;  /* 0x0000002d14077c11 */ /* 0x000fe2000f8e18ff */
[----:B------:R-:W-:Y:S01]  /*9090*/  BSSY B1, `(.L_x_12858) ;  /* 0x0000004000017945 */ /* 0x000fe20003800000 */
[----:B------:R-:W-:-:S04]  /*90a0*/  SHF.L.U32 R2, R24, 0x1f, RZ ;  /* 0x0000001f18027819 */ /* 0x000fc800000006ff */
[----:B------:R-:W0:Y:S02]  /*90b0*/  SYNCS.PHASECHK.TRANS64.TRYWAIT P0, [R7+URZ+0x16840], R2 ;  /* 0x01684002070075a7 */ /* 0x000e24000800017f */
[----:B0-----:R-:W-:Y:S05]  /*90c0*/  @!P0 BRA `(.L_x_12859) ;  /* 0x00000030000c8947 */ /* 0x001fea0003800000 */
.L_x_12934:
[----:B------:R-:W-:Y:S05]  /*90d0*/  BSYNC B1 ;  /* 0x0000000000017941 */ /* 0x000fea0003800000 */
.L_x_12858:
[----:B------:R-:W-:Y:S01]  /*90e0*/  ULDC UR4, c[0x0][0x430] ;  /* 0x00010c0000047ab9 */ /* 0x000fe20000000800 */
[----:B------:R-:W-:Y:S01]  /*90f0*/  R2UR UR6, R27 ;  /* 0x000000001b0672ca */ /* 0x000fe200000e0000 */
[----:B------:R-:W-:Y:S01]  /*9100*/  UIADD3 UR4, -UR4, URZ, URZ ;  /* 0x0000003f04047290 */ /* 0x000fe2000fffe13f */
[----:B------:R-:W-:-:S05]  /*9110*/  LOP3.LUT P2, RZ, R29, 0x1, RZ, 0xc0, !PT ;  /* 0x000000011dff7812 */ /* 0x000fca000784c0ff */
[----:B------:R-:W-:Y:S01]  /*9120*/  IMAD R6, R9, UR4, R0 ;  /* 0x0000000409067c24 */ /* 0x000fe2000f8e0200 */
[----:B------:R-:W-:-:S04]  /*9130*/  ULDC.64 UR4, c[0x0][0x300] ;  /* 0x0000c00000047ab9 */ /* 0x000fc80000000a00 */
[----:B------:R-:W-:-:S05]  /*9140*/  SHF.R.S32.HI R23, RZ, 0x1f, R6 ;  /* 0x0000001fff177819 */ /* 0x000fca0000011406 */
        /* <DEDUP_REMOVED lines=15> */
[----:B------:R-:W-:Y:S01]  /*9240*/  IMAD R9, R20, 0x2000, R22 ;  /* 0x0000200014097824 */ /* 0x000fe200078e0216 */
[----:B------:R-:W-:Y:S02]  /*9250*/  LEA R10, P0, R2, UR6, 0x1 ;  /* 0x00000006020a7c11 */ /* 0x000fe4000f8008ff */
[----:B------:R-:W-:Y:S01]  /*9260*/  IADD3 R19, R3, UR4, RZ ;  /* 0x0000000403137c10 */ /* 0x000fe2000fffe0ff */
[----:B------:R-:W-:-:S03]  /*9270*/  UMOV UR4, 0xffffffff ;  /* 0xffffffff00047882 */ /* 0x000fc60000000000 */
[----:B------:R-:W-:Y:S01]  /*9280*/  LEA.HI.X R19, R2, UR7, R19, 0x1, P0 ;  /* 0x0000000702137c11 */ /* 0x000fe200080f0c13 */
[----:B------:R-:W-:Y:S06]  /*9290*/  BRA.DIV UR4, `(.L_x_12860) ;  /* 0x0000002e04ac7947 */ /* 0x000fec000b800000 */
[----:B------:R-:W0:Y:S01]  /*92a0*/  SHFL.IDX PT, R2, R10, RZ, 0x181f ;  /* 0x00181fff0a027589 */ /* 0x000e2200000e0000 */
[----:B------:R-:W-:Y:S01]  /*92b0*/  IMAD.SHL.U32 R11, R16, 0x2, RZ ;  /* 0x00000002100b7824 */ /* 0x000fe200078e00ff */
[----:B------:R-:W-:Y:S02]  /*92c0*/  LEA R9, R9, UR45, 0x1 ;  /* 0x0000002d09097c11 */ /* 0x000fe4000f8e08ff */
[----:B------:R-:W1:Y:S04]  /*92d0*/  SHFL.IDX PT, R3, R19, RZ, 0x181f ;  /* 0x00181fff13037589 */ /* 0x000e6800000e0000 */
[----:B------:R-:W-:Y:S01]  /*92e0*/  SHFL.IDX PT, R14, R10, 0x7, 0x181f ;  /* 0x00f81f000a0e7f89 */ /* 0x000fe200000e0000 */
[----:B0-----:R-:W-:-:S05]  /*92f0*/  IADD3 R2, P0, R2, R11, RZ ;  /* 0x0000000b02027210 */ /* 0x001fca0007f1e0ff */
[----:B-1----:R-:W-:-:S05]  /*9300*/  IMAD.X R3, RZ, RZ, R3, P0 ;  /* 0x000000ffff037224 */ /* 0x002fca00000e0603 */
[----:B------:R0:W-:Y:S04]  /*9310*/  LDGSTS.E.BYPASS.LTC128B.128 [R9+0xe400], desc[UR38][R2.64], !P2 ;  /* 0x0e40000002097fae */ /* 0x0001e8000d101d66 */
[----:B0-----:R-:W0:Y:S04]  /*9320*/  SHFL.IDX PT, R2, R10, 0x1, 0x181f ;  /* 0x00381f000a027f89 */ /* 0x001e2800000e0000 */
[----:B------:R-:W1:Y:S01]  /*9330*/  SHFL.IDX PT, R3, R19, 0x1, 0x181f ;  /* 0x00381f0013037f89 */ /* 0x000e6200000e0000 */
[----:B0-----:R-:W-:-:S05]  /*9340*/  IADD3 R2, P0, R2, R11, RZ ;  /* 0x0000000b02027210 */ /* 0x001fca0007f1e0ff */
[----:B-1----:R-:W-:-:S05]  /*9350*/  IMAD.X R3, RZ, RZ, R3, P0 ;  /* 0x000000ffff037224 */ /* 0x002fca00000e0603 */
[----:B------:R0:W-:Y:S04]  /*9360*/  LDGSTS.E.BYPASS.LTC128B.128 [R9+0xec00], desc[UR38][R2.64], !P2 ;  /* 0x0ec0000002097fae */ /* 0x0001e8000d101d66 */
[----:B0-----:R-:W0:Y:S04]  /*9370*/  SHFL.IDX PT, R2, R10, 0x2, 0x181f ;  /* 0x00581f000a027f89 */ /* 0x001e2800000e0000 */
[----:B------:R-:W1:Y:S01]  /*9380*/  SHFL.IDX PT, R3, R19, 0x2, 0x181f ;  /* 0x00581f0013037f89 */ /* 0x000e6200000e0000 */
[----:B0-----:R-:W-:-:S04]  /*9390*/  IADD3 R2, P0, R2, R11, RZ ;  /* 0x0000000b02027210 */ /* 0x001fc80007f1e0ff */
[----:B-1----:R-:W-:-:S05]  /*93a0*/  IADD3.X R3, RZ, R3, RZ, P0, !PT ;  /* 0x00000003ff037210 */ /* 0x002fca00007fe4ff */
        /* <DEDUP_REMOVED lines=17> */
[----:B------:R-:W1:Y:S04]  /*94c0*/  SHFL.IDX PT, R3, R19, 0x6, 0x181f ;  /* 0x00d81f0013037f89 */ /* 0x000e6800000e0000 */
[----:B------:R-:W2:Y:S01]  /*94d0*/  SHFL.IDX PT, R19, R19, 0x7, 0x181f ;  /* 0x00f81f0013137f89 */ /* 0x000ea200000e0000 */
[----:B0-----:R-:W-:-:S05]  /*94e0*/  IADD3 R2, P0, R2, R11, RZ ;  /* 0x0000000b02027210 */ /* 0x001fca0007f1e0ff */
[----:B-1----:R-:W-:-:S05]  /*94f0*/  IMAD.X R3, RZ, RZ, R3, P0 ;  /* 0x000000ffff037224 */ /* 0x002fca00000e0603 */
[----:B--2---:R0:W-:Y:S03]  /*9500*/  LDGSTS.E.BYPASS.LTC128B.128 [R9+0x11400], desc[UR38][R2.64], !P2 ;  /* 0x1140000002097fae */ /* 0x0041e6000d101d66 */
.L_x_12952:
[----:B0-----:R-:W-:-:S04]  /*9510*/  SHF.L.U32 R2, R16, 0x1, RZ ;  /* 0x0000000110027819 */ /* 0x001fc800000006ff */
[----:B------:R-:W-:-:S05]  /*9520*/  IADD3 R2, P0, R14, R2, RZ ;  /* 0x000000020e027210 */ /* 0x000fca0007f1e0ff */
[----:B------:R-:W-:Y:S01]  /*9530*/  IMAD.X R3, RZ, RZ, R19, P0 ;  /* 0x000000ffff037224 */ /* 0x000fe200000e0613 */
[----:B------:R-:W-:-:S04]  /*9540*/  PLOP3.LUT P0, PT, PT, PT, PT, 0x80, 0x0 ;  /* 0x000000000000781c */ /* 0x000fc80003f0f070 */
[----:B------:R-:W-:Y:S01]  /*9550*/  @!PT LDS RZ, [RZ] ;  /* 0x00000000fffff984 */ /* 0x000fe20000000800 */
[----:B------:R-:W-:Y:S01]  /*9560*/  @!PT LDS RZ, [RZ] ;  /* 0x00000000fffff984 */ /* 0x000fe20000000800 */
[----:B------:R-:W-:Y:S01]  /*9570*/  @!PT LDS RZ, [RZ] ;  /* 0x00000000fffff984 */ /* 0x000fe20000000800 */
[----:B------:R0:W-:Y:S01]  /*9580*/  LDGSTS.E.BYPASS.LTC128B.128 [R9+0x11c00], desc[UR38][R2.64], !P2 ;  /* 0x11c0000002097fae */ /* 0x0001e2000d101d66 */
[----:B------:R-:W-:-:S08]  /*9590*/  NOP ;  /* 0x0000000000007918 */ /* 0x000fd00000000000 */
.L_x_12861:
        /* <DEDUP_REMOVED lines=12> */
.L_x_12862:
[----:B------:R0:W-:Y:S01]  /*9660*/  SYNCS.ARRIVE.TRANS64.A1T0 RZ, [R7+URZ+0x16830], RZ ;  /* 0x016830ff07ff79a7 */ /* 0x0001e2000810003f */
[----:B------:R-:W-:Y:S05]  /*9670*/  @!P3 BRA `(.L_x_12863) ;  /* 0x000000000004b947 */ /* 0x000fea0003800000 */
[----:B------:R-:W-:Y:S01]  /*9680*/  BPT.TRAP 0x1 ;  /* 0x000000040000795c */ /* 0x000fe20000300000 */
.L_x_12863:
[----:B------:R-:W-:Y:S01]  /*9690*/  SHF.L.U32 R2, R21, 0x1f, RZ ;  /* 0x0000001f15027819 */ /* 0x000fe200000006ff */
[----:B------:R-:W-:Y:S01]  /*96a0*/  BSSY B1, `(.L_x_12864) ;  /* 0x0000004000017945 */ /* 0x000fe20003800000 */
[----:B0-----:R-:W-:-:S04]  /*96b0*/  LEA R7, R8, UR45, 0x3 ;  /* 0x0000002d08077c11 */ /* 0x001fc8000f8e18ff */
[----:B------:R-:W0:Y:S02]  /*96c0*/  SYNCS.PHASECHK.TRANS64.TRYWAIT P0, [R7+URZ+0x16860], R2 ;  /* 0x01686002070075a7 */ /* 0x000e24000800017f */
[----:B0-----:R-:W-:Y:S05]  /*96d0*/  @!P0 BRA `(.L_x_12865) ;  /* 0x0000003000fc8947 */ /* 0x001fea0003800000 */
.L_x_12953:
[----:B------:R-:W-:Y:S05]  /*96e0*/  BSYNC B1 ;  /* 0x0000000000017941 */ /* 0x000fea0003800000 */
.L_x_12864:
[----:B------:R-:W-:Y:S01]  /*96f0*/  UMOV UR4, 0xffffffff ;  /* 0xffffffff00047882 */ /* 0x000fe20000000000 */
[----:B------:R-:W-:Y:S02]  /*9700*/  IMAD R8, R8, 0x2000, R22 ;  /* 0x0000200008087824 */ /* 0x000fe400078e0216 */
[----:B------:R-:W-:Y:S01]  /*9710*/  IMAD.SHL.U32 R19, R16, 0x2, RZ ;  /* 0x0000000210137824 */ /* 0x000fe200078e00ff */
[----:B------:R-:W-:Y:S06]  /*9720*/  BRA.DIV UR4, `(.L_x_12866) ;  /* 0x0000003204fc7947 */ /* 0x000fec000b800000 */
[----:B------:R-:W0:Y:S01]  /*9730*/  SHFL.IDX PT, R14, R17, RZ, 0x181f ;  /* 0x00181fff110e7589 */ /* 0x000e2200000e0000 */
[----:B------:R-:W-:Y:S02]  /*9740*/  ISETP.LT.OR P0, PT, R4, 0x1, P1 ;  /* 0x000000010400780c */ /* 0x000fe40000f01670 */
[----:B------:R-:W-:Y:S01]  /*9750*/  LEA R8, R8, UR45, 0x1 ;  /* 0x0000002d08087c11 */ /* 0x000fe2000f8e08ff */
[----:B------:R-:W1:Y:S04]  /*9760*/  SHFL.IDX PT, R3, R18, RZ, 0x181f ;  /* 0x00181fff12037589 */ /* 0x000e6800000e0000 */
[----:B------:R-:W2:Y:S04]  /*9770*/  SHFL.IDX PT, R11, R17, 0x1, 0x181f ;  /* 0x00381f00110b7f89 */ /* 0x000ea800000e0000 */
[----:B------:R-:W3:Y:S04]  /*9780*/  SHFL.IDX PT, R9, R18, 0x1, 0x181f ;  /* 0x00381f0012097f89 */ /* 0x000ee800000e0000 */
[----:B------:R-:W4:Y:S04]  /*9790*/  SHFL.IDX PT, R12, R17, 0x2, 0x181f ;  /* 0x00581f00110c7f89 */ /* 0x000f2800000e0000 */
[----:B------:R-:W5:Y:S01]  /*97a0*/  SHFL.IDX PT, R10, R18, 0x2, 0x181f ;  /* 0x00581f00120a7f89 */ /* 0x000f6200000e0000 */
[----:B0-----:R-:W-:-:S03]  /*97b0*/  IADD3 R2, P2, R14, R19, RZ ;  /* 0x000000130e027210 */ /* 0x001fc60007f5e0ff */
[----:B------:R-:W-:Y:S01]  /*97c0*/  SHFL.IDX PT, R14, R17, 0x7, 0x181f ;  /* 0x00f81f00110e7f89 */ /* 0x000fe200000e0000 */
[----:B-1----:R-:W-:-:S05]  /*97d0*/  IADD3.X R3, RZ, R3, RZ, P2, !PT ;  /* 0x00000003ff037210 */ /* 0x002fca00017fe4ff */
[----:B------:R2:W-:Y:S01]  /*97e0*/  LDGSTS.E.BYPASS.LTC128B.128 [R8+0x400], desc[UR38][R2.64], !P0 ;  /* 0x0040000002087fae */ /* 0x0005e2000c101d66 */
[C---:B------:R-:W-:Y:S02]  /*97f0*/  ISETP.LT.OR P0, PT, R4.reuse, 0x11, P1 ;  /* 0x000000110400780c */ /* 0x040fe40000f01670 */
[----:B--2---:R-:W-:Y:S02]  /*9800*/  IADD3 R2, P2, R11, R19, RZ ;  /* 0x000000130b027210 */ /* 0x004fe40007f5e0ff */
[----:B------:R-:W0:Y:S03]  /*9810*/  SHFL.IDX PT, R11, R17, 0x3, 0x181f ;  /* 0x00781f00110b7f89 */ /* 0x000e2600000e0000 */
[----:B---3--:R-:W-:Y:S02]  /*9820*/  IMAD.X R3, RZ, RZ, R9, P2 ;  /* 0x000000ffff037224 */ /* 0x008fe400010e0609 */
[----:B------:R-:W1:Y:S04]  /*9830*/  SHFL.IDX PT, R9, R18, 0x3, 0x181f ;  /* 0x00781f0012097f89 */ /* 0x000e6800000e0000 */
[----:B------:R4:W-:Y:S01]  /*9840*/  LDGSTS.E.BYPASS.LTC128B.128 [R8+0xc00], desc[UR38][R2.64], !P0 ;  /* 0x00c0000002087fae */ /* 0x0009e2000c101d66 */
[----:B------:R-:W-:-:S02]  /*9850*/  ISETP.LT.OR P0, PT, R4, 0x21, P1 ;  /* 0x000000210400780c */ /* 0x000fc40000f01670 */
[----:B----4-:R-:W-:Y:S02]  /*9860*/  IADD3 R2, P2, R12, R19, RZ ;  /* 0x000000130c027210 */ /* 0x010fe40007f5e0ff */
[----:B------:R-:W2:Y:S03]  /*9870*/  SHFL.IDX PT, R12, R17, 0x4, 0x181f ;  /* 0x00981f00110c7f89 */ /* 0x000ea600000e0000 */
[----:B-----5:R-:W-:Y:S02]  /*9880*/  IMAD.X R3, RZ, RZ, R10, P2 ;  /* 0x000000ffff037224 */ /* 0x020fe400010e060a */
[----:B------:R-:W3:Y:S04]  /*9890*/  SHFL.IDX PT, R10, R18, 0x4, 0x181f ;  /* 0x00981f00120a7f89 */ /* 0x000ee800000e0000 */
[----:B------:R0:W-:Y:S01]  /*98a0*/  LDGSTS.E.BYPASS.LTC128B.128 [R8+0x1400], desc[UR38][R2.64], !P0 ;  /* 0x0140000002087fae */ /* 0x0001e2000c101d66 */
[----:B------:R-:W-:-:S02]  /*98b0*/  ISETP.LT.OR P0, PT, R4, 0x31, P1 ;  /* 0x000000310400780c */ /* 0x000fc40000f01670 */
[----:B0-----:R-:W-:Y:S02]  /*98c0*/  IADD3 R2, P2, R11, R19, RZ ;  /* 0x000000130b027210 */ /* 0x001fe40007f5e0ff */
[----:B------:R-:W0:Y:S03]  /*98d0*/  SHFL.IDX PT, R11, R17, 0x5, 0x181f ;  /* 0x00b81f00110b7f89 */ /* 0x000e2600000e0000 */
[----:B-1----:R-:W-:Y:S02]  /*98e0*/  IMAD.X R3, RZ, RZ, R9, P2 ;  /* 0x000000ffff037224 */ /* 0x002fe400010e0609 */
[----:B------:R-:W1:Y:S04]  /*98f0*/  SHFL.IDX PT, R9, R18, 0x5, 0x181f ;  /* 0x00b81f0012097f89 */ /* 0x000e6800000e0000 */
[----:B------:R2:W-:Y:S01]  /*9900*/  LDGSTS.E.BYPASS.LTC128B.128 [R8+0x1c00], desc[UR38][R2.64], !P0 ;  /* 0x01c0000002087fae */ /* 0x0005e2000c101d66 */
[----:B------:R-:W-:-:S02]  /*9910*/  ISETP.LT.OR P0, PT, R4, 0x41, P1 ;  /* 0x000000410400780c */ /* 0x000fc40000f01670 */
[----:B--2---:R-:W-:Y:S02]  /*9920*/  IADD3 R2, P2, R12, R19, RZ ;  /* 0x000000130c027210 */ /* 0x004fe40007f5e0ff */
[----:B------:R-:W2:Y:S03]  /*9930*/  SHFL.IDX PT, R12, R17, 0x6, 0x181f ;  /* 0x00d81f00110c7f89 */ /* 0x000ea600000e0000 */
[----:B---3--:R-:W-:Y:S02]  /*9940*/  IMAD.X R3, RZ, RZ, R10, P2 ;  /* 0x000000ffff037224 */ /* 0x008fe400010e060a */
[----:B------:R-:W3:Y:S04]  /*9950*/  SHFL.IDX PT, R10, R18, 0x6, 0x181f ;  /* 0x00d81f00120a7f89 */ /* 0x000ee800000e0000 */
[----:B------:R0:W-:Y:S01]  /*9960*/  LDGSTS.E.BYPASS.LTC128B.128 [R8+0x2400], desc[UR38][R2.64], !P0 ;  /* 0x0240000002087fae */ /* 0x0001e2000c101d66 */
[----:B------:R-:W-:-:S03]  /*9970*/  ISETP.LT.OR P0, PT, R4, 0x51, P1 ;  /* 0x000000510400780c */ /* 0x000fc60000f01670 */
[----:B------:R-:W4:Y:S01]  /*9980*/  SHFL.IDX PT, R18, R18, 0x7, 0x181f ;  /* 0x00f81f0012127f89 */ /* 0x000f2200000e0000 */
[----:B0-----:R-:W-:-:S04]  /*9990*/  IADD3 R2, P2, R11, R19, RZ ;  /* 0x000000130b027210 */ /* 0x001fc80007f5e0ff */
[----:B-1----:R-:W-:-:S05]  /*99a0*/  IADD3.X R3, RZ, R9, RZ, P2, !PT ;  /* 0x00000009ff037210 */ /* 0x002fca00017fe4ff */
[----:B------:R2:W-:Y:S01]  /*99b0*/  LDGSTS.E.BYPASS.LTC128B.128 [R8+0x2c00], desc[UR38][R2.64], !P0 ;  /* 0x02c0000002087fae */ /* 0x0005e2000c101d66 */
[----:B------:R-:W-:Y:S02]  /*99c0*/  ISETP.LT.OR P0, PT, R4, 0x61, P1 ;  /* 0x000000610400780c */ /* 0x000fe40000f01670 */
[----:B--2---:R-:W-:-:S05]  /*99d0*/  IADD3 R2, P2, R12, R19, RZ ;  /* 0x000000130c027210 */ /* 0x004fca0007f5e0ff */
[----:B---3--:R-:W-:-:S06]  /*99e0*/  IMAD.X R3, RZ, RZ, R10, P2 ;  /* 0x000000ffff037224 */ /* 0x008fcc00010e060a */
[----:B----4-:R0:W-:Y:S02]  /*99f0*/  LDGSTS.E.BYPASS.LTC128B.128 [R8+0x3400], desc[UR38][R2.64], !P0 ;  /* 0x0340000002087fae */ /* 0x0101e4000c101d66 */
.L_x_12971:
[----:B------:R-:W-:Y:S01]  /*9a00*/  ISETP.LT.OR P0, PT, R4, 0x71, P1 ;  /* 0x000000710400780c */ /* 0x000fe20000f01670 */
[----:B------:R-:W-:Y:S01]  /*9a10*/  ULDC.64 UR4, c[0x0][0x328] ;  /* 0x0000ca0000047ab9 */ /* 0x000fe20000000a00 */
[----:B0-----:R-:W-:Y:S01]  /*9a20*/  IADD3 R2, P2, R14, R19, RZ ;  /* 0x000000130e027210 */ /* 0x001fe20007f5e0ff */
[----:B------:R-:W-:-:S04]  /*9a30*/  IMAD R23, R23, UR4, RZ ;  /* 0x0000000417177c24 */ /* 0x000fc8000f8e02ff */
[----:B------:R-:W-:Y:S02]  /*9a40*/  IMAD.X R3, RZ, RZ, R18, P2 ;  /* 0x000000ffff037224 */ /* 0x000fe400010e0612 */
[----:B------:R-:W-:-:S04]  /*9a50*/  IMAD R23, R6, UR5, R23 ;  /* 0x0000000506177c24 */ /* 0x000fc8000f8e0217 */
[----:B------:R-:W-:Y:S01]  /*9a60*/  @!PT LDS RZ, [RZ] ;  /* 0x00000000fffff984 */ /* 0x000fe20000000800 */
[----:B------:R-:W-:Y:S01]  /*9a70*/  @!PT LDS RZ, [RZ] ;  /* 0x00000000fffff984 */ /* 0x000fe20000000800 */
[----:B------:R-:W-:Y:S01]  /*9a80*/  @!PT LDS RZ, [RZ] ;  /* 0x00000000fffff984 */ /* 0x000fe20000000800 */
        /* <DEDUP_REMOVED lines=10> */
.L_x_12867:
        /* <DEDUP_REMOVED lines=8> */
[----:B------:R-:W-:-:S04]  /*9bb0*/  MOV R5, UR5 ;  /* 0x0000000500057c02 */ /* 0x000fc80008000f00 */
[----:B------:R-:W-:-:S13]  /*9bc0*/  ISETP.NE.AND P3, PT, R5, 0x3, PT ;  /* 0x000000030500780c */ /* 0x000fda0003f65270 */
[----:B------:R-:W-:Y:S05]  /*9bd0*/  @!P3 BRA `(.L_x_12868) ;  /* 0x000000000004b947 */ /* 0x000fea0003800000 */
[----:B------:R-:W-:Y:S01]  /*9be0*/  BPT.TRAP 0x1 ;  /* 0x000000040000795c */ /* 0x000fe20000300000 */
.L_x_12868:
[----:B------:R-:W-:Y:S01]  /*9bf0*/  R2UR UR4, R27 ;  /* 0x000000001b0472ca */ /* 0x000fe200000e0000 */
[----:B------:R-:W-:Y:S01]  /*9c00*/  ULDC.64 UR6, c[0x0][0x330] ;  /* 0x0000cc0000067ab9 */ /* 0x000fe20000000a00 */
[----:B------:R-:W-:Y:S01]  /*9c10*/  VIADD R26, R26, 0xffffffff ;  /* 0xffffffff1a1a7836 */ /* 0x000fe20000000000 */
[----:B------:R0:W-:Y:S01]  /*9c20*/  SYNCS.ARRIVE.TRANS64.A1T0 RZ, [R7+URZ+0x16850], RZ ;  /* 0x016850ff07ff79a7 */ /* 0x0001e2000810003f */
[----:B------:R-:W-:Y:S01]  /*9c30*/  IMAD.U32 R3, RZ, RZ, UR6 ;  /* 0x00000006ff037e24 */ /* 0x000fe2000f8e00ff */
[----:B------:R-:W-:Y:S01]  /*9c40*/  IADD3 R4, R4, 0x80, RZ ;  /* 0x0000008004047810 */ /* 0x000fe20007ffe0ff */
[----:B------:R-:W-:Y:S01]  /*9c50*/  IMAD.MOV.U32 R18, RZ, RZ, R2 ;  /* 0x000000ffff127224 */ /* 0x000fe200078e0002 */
[----:B------:R-:W-:Y:S01]  /*9c60*/  ISETP.GT.AND P0, PT, R26, UR48, PT ;  /* 0x000000301a007c0c */ /* 0x000fe2000bf04270 */
[----:B------:R-:W-:Y:S02]  /*9c70*/  VIADD R0, R0, 0xffffff80 ;  /* 0xffffff8000007836 */ /* 0x000fe40000000000 */
[----:B------:R-:W-:-:S03]  /*9c80*/  IMAD.WIDE.U32 R18, R3, UR42, R18 ;  /* 0x0000002a03127c25 */ /* 0x000fc6000f8e0012 */
[----:B------:R-:W-:Y:S01]  /*9c90*/  UIMAD UR4, UR4, UR6, URZ ;  /* 0x00000006040472a4 */ /* 0x000fe2000f8e023f */
[----:B------:R-:W-:Y:S02]  /*9ca0*/  IMAD.MOV.U32 R21, RZ, RZ, R24 ;  /* 0x000000ffff157224 */ /* 0x000fe400078e0018 */
[----:B------:R-:W-:Y:S01]  /*9cb0*/  IMAD.MOV.U32 R8, RZ, RZ, R20 ;  /* 0x000000ffff087224 */ /* 0x000fe200078e0014 */
[----:B------:R-:W-:-:S03]  /*9cc0*/  UIMAD UR4, UR42, UR7, UR4 ;  /* 0x000000072a0472a4 */ /* 0x000fc6000f8e0204 */
[----:B------:R-:W-:Y:S02]  /*9cd0*/  ULDC.64 UR6, c[0x0][0x318] ;  /* 0x0000c60000067ab9 */ /* 0x000fe40000000a00 */
[----:B------:R-:W-:Y:S01]  /*9ce0*/  LEA R17, P2, R18, UR6, 0x1 ;  /* 0x0000000612117c11 */ /* 0x000fe2000f8408ff */
[----:B------:R-:W-:-:S05]  /*9cf0*/  VIADD R3, R19, UR4 ;  /* 0x0000000413037c36 */ /* 0x000fca0008000000 */
[----:B------:R-:W-:Y:S01]  /*9d00*/  LEA.HI.X R18, R18, UR7, R3, 0x1, P2 ;  /* 0x0000000712127c11 */ /* 0x000fe200090f0c03 */
[----:B0-----:R-:W-:Y:S06]  /*9d10*/  @P0 BRA `(.L_x_12869) ;  /* 0xfffffff000600947 */ /* 0x001fec000383ffff */
[----:B------:R-:W-:Y:S05]  /*9d20*/  BSYNC B0 ;  /* 0x0000000000007941 */ /* 0x000fea0003800000 */
.L_x_12856:
[----:B------:R-:W-:-:S06]  /*9d30*/  ULOP3.LUT UR4, UR41, 0x2, URZ, 0xfc, !UPT ;  /* 0x0000000229047892 */ /* 0x000fcc000f8efc3f */
[----:B0-----:R-:W-:-:S05]  /*9d40*/  IMAD.U32 R0, RZ, RZ, UR4 ;  /* 0x00000004ff007e24 */ /* 0x001fca000f8e00ff */
[----:B------:R-:W-:-:S13]  /*9d50*/  ISETP.NE.AND P0, PT, R0, 0x3, PT ;  /* 0x000000030000780c */ /* 0x000fda0003f05270 */
[----:B------:R-:W-:Y:S05]  /*9d60*/  @!P0 BRA `(.L_x_12870) ;  /* 0x0000000000048947 */ /* 0x000fea0003800000 */
[----:B------:R-:W-:Y:S01]  /*9d70*/  BPT.TRAP 0x1 ;  /* 0x000000040000795c */ /* 0x000fe20000300000 */
.L_x_12870:
[----:B------:R-:W-:Y:S01]  /*9d80*/  LEA R0, R20, UR45, 0x3 ;  /* 0x0000002d14007c11 */ /* 0x000fe2000f8e18ff */
        /* <DEDUP_REMOVED lines=11> */
.L_x_12972:
[----:B------:R-:W-:Y:S05]  /*9e40*/  BSYNC B0 ;  /* 0x0000000000007941 */ /* 0x000fea0003800000 */
.L_x_12871:
[----:B------:R-:W-:-:S03]  /*9e50*/  UMOV UR4, 0xffffffff ;  /* 0xffffffff00047882 */ /* 0x000fc60000000000 */
[----:B------:R-:W-:Y:S05]  /*9e60*/  BRA.DIV UR4, `(.L_x_12873) ;  /* 0x00000036048c7947 */ /* 0x000fea000b800000 */
[----:B------:R-:W1:Y:S01]  /*9e70*/  SHFL.IDX PT, R14, R17, RZ, 0x181f ;  /* 0x00181fff110e7589 */ /* 0x000e6200000e0000 */
[----:B------:R-:W-:Y:S01]  /*9e80*/  ULDC UR4, c[0x0][0x2f4] ;  /* 0x0000bd0000047ab9 */ /* 0x000fe20000000800 */
[----:B------:R-:W-:Y:S02]  /*9e90*/  LEA R4, R4, UR45, 0x1 ;  /* 0x0000002d04047c11 */ /* 0x000fe4000f8e08ff */
[----:B------:R-:W2:Y:S01]  /*9ea0*/  SHFL.IDX PT, R21, R17, 0x2, 0x181f ;  /* 0x00581f0011157f89 */ /* 0x000ea200000e0000 */
[C---:B------:R-:W-:Y:S01]  /*9eb0*/  ISETP.GE.AND P0, PT, R16.reuse, UR4, PT ;  /* 0x0000000410007c0c */ /* 0x040fe2000bf06270 */
[----:B------:R-:W-:Y:S02]  /*9ec0*/  IMAD.SHL.U32 R16, R16, 0x2, RZ ;  /* 0x0000000210107824 */ /* 0x000fe400078e00ff */
[----:B------:R-:W3:Y:S01]  /*9ed0*/  SHFL.IDX PT, R9, R17, 0x1, 0x181f ;  /* 0x00381f0011097f89 */ /* 0x000ee200000e0000 */
[C---:B------:R-:W-:Y:S02]  /*9ee0*/  ISETP.LT.OR P2, PT, R5.reuse, 0x1, P0 ;  /* 0x000000010500780c */ /* 0x040fe40000741670 */
[----:B------:R-:W-:Y:S01]  /*9ef0*/  ISETP.LT.OR P1, PT, R5, 0x11, P0 ;  /* 0x000000110500780c */ /* 0x000fe20000721670 */
[----:B0-----:R-:W0:Y:S04]  /*9f00*/  SHFL.IDX PT, R3, R18, RZ, 0x181f ;  /* 0x00181fff12037589 */ /* 0x001e2800000e0000 */
[----:B------:R-:W4:Y:S04]  /*9f10*/  SHFL.IDX PT, R19, R18, 0x2, 0x181f ;  /* 0x00581f0012137f89 */ /* 0x000f2800000e0000 */
[----:B------:R-:W5:Y:S01]  /*9f20*/  SHFL.IDX PT, R7, R18, 0x1, 0x181f ;  /* 0x00381f0012077f89 */ /* 0x000f6200000e0000 */
[----:B-1----:R-:W-:-:S03]  /*9f30*/  IADD3 R8, P4, R14, R16, RZ ;  /* 0x000000100e087210 */ /* 0x002fc60007f9e0ff */
[----:B------:R-:W-:Y:S01]  /*9f40*/  SHFL.IDX PT, R10, R18, 0x3, 0x181f ;  /* 0x00781f00120a7f89 */ /* 0x000fe200000e0000 */
[----:B--2---:R-:W-:-:S03]  /*9f50*/  IADD3 R2, P5, R21, R16, RZ ;  /* 0x0000001015027210 */ /* 0x004fc60007fbe0ff */
[----:B------:R-:W-:Y:S01]  /*9f60*/  SHFL.IDX PT, R14, R17, 0x3, 0x181f ;  /* 0x00781f00110e7f89 */ /* 0x000fe200000e0000 */
[----:B---3--:R-:W-:-:S03]  /*9f70*/  IADD3 R6, P3, R9, R16, RZ ;  /* 0x0000001009067210 */ /* 0x008fc60007f7e0ff */
[----:B------:R-:W1:Y:S01]  /*9f80*/  SHFL.IDX PT, R23, R17, 0x4, 0x181f ;  /* 0x00981f0011177f89 */ /* 0x000e6200000e0000 */
[----:B0-----:R-:W-:Y:S01]  /*9f90*/  IMAD.X R9, RZ, RZ, R3, P4 ;  /* 0x000000ffff097224 */ /* 0x001fe200020e0603 */
[----:B------:R-:W-:Y:S02]  /*9fa0*/  ISETP.LT.OR P4, PT, R5, 0x21, P0 ;  /* 0x000000210500780c */ /* 0x000fe40000781670 */
[----:B------:R-:W0:Y:S01]  /*9fb0*/  SHFL.IDX PT, R25, R17, 0x5, 0x181f ;  /* 0x00b81f0011197f89 */ /* 0x000e2200000e0000 */
[----:B----4-:R-:W-:-:S03]  /*9fc0*/  IMAD.X R3, RZ, RZ, R19, P5 ;  /* 0x000000ffff037224 */ /* 0x010fc600028e0613 */
[----:B------:R-:W2:Y:S01]  /*9fd0*/  SHFL.IDX PT, R19, R18, 0x4, 0x181f ;  /* 0x00981f0012137f89 */ /* 0x000ea200000e0000 */
[----:B-----5:R-:W-:-:S03]  /*9fe0*/  IADD3.X R7, RZ, R7, RZ, P3, !PT ;  /* 0x00000007ff077210 */ /* 0x020fc60001ffe4ff */
[----:B------:R-:W-:Y:S04]  /*9ff0*/  SHFL.IDX PT, R27, R17, 0x6, 0x181f ;  /* 0x00d81f00111b7f89 */ /* 0x000fe800000e0000 */
[----:B------:R1:W-:Y:S04]  /*a000*/  LDGSTS.E.BYPASS.LTC128B.128 [R4+0x400], desc[UR38][R8.64], !P2 ;  /* 0x0040000008047fae */ /* 0x0003e8000d101d66 */
[----:B------:R-:W3:Y:S04]  /*a010*/  SHFL.IDX PT, R21, R18, 0x5, 0x181f ;  /* 0x00b81f0012157f89 */ /* 0x000ee800000e0000 */
[----:B------:R0:W-:Y:S01]  /*a020*/  LDGSTS.E.BYPASS.LTC128B.128 [R4+0xc00], desc[UR38][R6.64], !P1 ;  /* 0x00c0000006047fae */ /* 0x0001e2000c901d66 */
[----:B------:R-:W-:-:S03]  /*a030*/  ISETP.LT.OR P1, PT, R5, 0x31, P0 ;  /* 0x000000310500780c */ /* 0x000fc60000721670 */
[----:B------:R-:W4:Y:S04]  /*a040*/  SHFL.IDX PT, R22, R18, 0x6, 0x181f ;  /* 0x00d81f0012167f89 */ /* 0x000f2800000e0000 */
[----:B------:R5:W-:Y:S01]  /*a050*/  LDGSTS.E.BYPASS.LTC128B.128 [R4+0x1400], desc[UR38][R2.64], !P4 ;  /* 0x0140000002047fae */ /* 0x000be2000e101d66 */
[-C--:B-1----:R-:W-:Y:S02]  /*a060*/  IADD3 R8, P4, R23, R16.reuse, RZ ;  /* 0x0000001017087210 */ /* 0x082fe40007f9e0ff */
[----:B0-----:R-:W-:Y:S01]  /*a070*/  IADD3 R6, P3, R25, R16, RZ ;  /* 0x0000001019067210 */ /* 0x001fe20007f7e0ff */
[----:B------:R-:W0:Y:S02]  /*a080*/  SHFL.IDX PT, R18, R18, 0x7, 0x181f ;  /* 0x00f81f0012127f89 */ /* 0x000e2400000e0000 */
[----:B--2---:R-:W-:Y:S01]  /*a090*/  IMAD.X R9, RZ, RZ, R19, P4 ;  /* 0x000000ffff097224 */ /* 0x004fe200020e0613 */
[----:B------:R-:W-:-:S02]  /*a0a0*/  ISETP.LT.OR P4, PT, R5, 0x61, P0 ;  /* 0x000000610500780c */ /* 0x000fc40000781670 */
[----:B-----5:R-:W-:Y:S01]  /*a0b0*/  IADD3 R2, P2, R14, R16, RZ ;  /* 0x000000100e027210 */ /* 0x020fe20007f5e0ff */
[----:B---3--:R-:W-:Y:S01]  /*a0c0*/  IMAD.X R7, RZ, RZ, R21, P3 ;  /* 0x000000ffff077224 */ /* 0x008fe200018e0615 */
[----:B------:R1:W2:Y:S03]  /*a0d0*/  SHFL.IDX PT, R14, R17, 0x7, 0x181f ;  /* 0x00f81f00110e7f89 */ /* 0x0002a600000e0000 */
[----:B------:R-:W-:Y:S01]  /*a0e0*/  IMAD.X R3, RZ, RZ, R10, P2 ;  /* 0x000000ffff037224 */ /* 0x000fe200010e060a */
[----:B------:R-:W-:Y:S01]  /*a0f0*/  ISETP.LT.OR P2, PT, R5, 0x41, P0 ;  /* 0x000000410500780c */ /* 0x000fe20000741670 */
[----:B------:R-:W-:-:S03]  /*a100*/  IMAD.MOV.U32 R10, RZ, RZ, RZ ;  /* 0x000000ffff0a7224 */ /* 0x000fc600078e00ff */
[----:B------:R3:W-:Y:S01]  /*a110*/  LDGSTS.E.BYPASS.LTC128B.128 [R4+0x1c00], desc[UR38][R2.64], !P1 ;  /* 0x01c0000002047fae */ /* 0x0007e2000c901d66 */
[----:B------:R-:W-:-:S08]  /*a120*/  ISETP.LT.OR P1, PT, R5, 0x51, P0 ;  /* 0x000000510500780c */ /* 0x000fd00000721670 */
[----:B------:R1:W-:Y:S01]  /*a130*/  LDGSTS.E.BYPASS.LTC128B.128 [R4+0x2400], desc[UR38][R8.64], !P2 ;  /* 0x0240000008047fae */ /* 0x0003e2000d101d66 */
[----:B---3--:R-:W-:-:S04]  /*a140*/  IADD3 R2, P5, R27, R16, RZ ;  /* 0x000000101b027210 */ /* 0x008fc80007fbe0ff */
[----:B------:R1:W-:Y:S01]  /*a150*/  LDGSTS.E.BYPASS.LTC128B.128 [R4+0x2c00], desc[UR38][R6.64], !P1 ;  /* 0x02c0000006047fae */ /* 0x0003e2000c901d66 */
[----:B----4-:R-:W-:-:S05]  /*a160*/  IADD3.X R3, RZ, R22, RZ, P5, !PT ;  /* 0x00000016ff037210 */ /* 0x010fca0002ffe4ff */
[----:B0-2---:R1:W-:Y:S03]  /*a170*/  LDGSTS.E.BYPASS.LTC128B.128 [R4+0x3400], desc[UR38][R2.64], !P4 ;  /* 0x0340000002047fae */ /* 0x0053e6000e101d66 */
.L_x_12990:
[----:B------:R-:W-:Y:S02]  /*a180*/  ISETP.LT.OR P0, PT, R5, 0x71, P0 ;  /* 0x000000710500780c */ /* 0x000fe40000701670 */
[----:B-1----:R-:W-:-:S05]  /*a190*/  IADD3 R2, P1, R14, R16, RZ ;  /* 0x000000100e027210 */ /* 0x002fca0007f3e0ff */
[----:B------:R-:W-:-:S06]  /*a1a0*/  IMAD.X R3, RZ, RZ, R18, P1 ;  /* 0x000000ffff037224 */ /* 0x000fcc00008e0612 */
[----:B------:R-:W-:Y:S01]  /*a1b0*/  @!PT LDS RZ, [RZ] ;  /* 0x00000000fffff984 */ /* 0x000fe20000000800 */
[----:B------:R-:W-:Y:S01]  /*a1c0*/  @!PT LDS RZ, [RZ] ;  /* 0x00000000fffff984 */ /* 0x000fe20000000800 */
[----:B------:R-:W-:Y:S01]  /*a1d0*/  @!PT LDS RZ, [RZ] ;  /* 0x00000000fffff984 */ /* 0x000fe20000000800 */
[----:B------:R0:W-:Y:S01]  /*a1e0*/  LDGSTS.E.BYPASS.LTC128B.128 [R4+0x3c00], desc[UR38][R2.64], !P0 ;  /* 0x03c0000002047fae */ /* 0x0001e2000c101d66 */
[----:B------:R-:W-:Y:S01]  /*a1f0*/  PLOP3.LUT P0, PT, PT, PT, PT, 0x80, 0x0 ;  /* 0x000000000000781c */ /* 0x000fe20003f0f070 */
[----:B------:R-:W-:-:S12]  /*a200*/  NOP ;  /* 0x0000000000007918 */ /* 0x000fd80000000000 */
.L_x_12874:
        /* <DEDUP_REMOVED lines=12> */
.L_x_12875:
[----:B------:R-:W-:Y:S01]  /*a2d0*/  VIADD R2, R20, 0x1 ;  /* 0x0000000114027836 */ /* 0x000fe20000000000 */
[----:B------:R0:W-:Y:S04]  /*a2e0*/  SYNCS.ARRIVE.TRANS64.A1T0 RZ, [R0+URZ+0x16850], RZ ;  /* 0x016850ff00ff79a7 */ /* 0x0001e8000810003f */
[----:B------:R-:W-:-:S04]  /*a2f0*/  ISETP.NE.AND P0, PT, R2, 0x2, PT ;  /* 0x000000020200780c */ /* 0x000fc80003f05270 */
[----:B------:R-:W-:Y:S02]  /*a300*/  SEL R3, RZ, 0x1, P0 ;  /* 0x00000001ff037807 */ /* 0x000fe40000000000 */
[----:B------:R-:W-:Y:S02]  /*a310*/  SEL R2, R2, RZ, P0 ;  /* 0x000000ff02027207 */ /* 0x000fe40000000000 */
[----:B0-----:R-:W-:-:S07]  /*a320*/  LOP3.LUT R0, R24, R3, RZ, 0x3c, !PT ;  /* 0x0000000318007212 */ /* 0x001fce00078e3cff */
.L_x_12843:
[----:B------:R-:W0:Y:S01]  /*a330*/  S2R R4, SR_CgaCtaId ;  /* 0x0000000000047919 */ /* 0x000e220000008800 */
[----:B------:R-:W-:Y:S02]  /*a340*/  MOV R3, 0x400 ;  /* 0x0000040000037802 */ /* 0x000fe40000000f00 */
[----:B------:R-:W-:Y:S02]  /*a350*/  SHF.L.U32 R10, R10, 0x1f, RZ ;  /* 0x0000001f0a0a7819 */ /* 0x000fe400000006ff */
[----:B0-----:R-:W-:-:S04]  /*a360*/  LEA R7, R4, R3, 0x18 ;  /* 0x0000000304077211 */ /* 0x001fc800078ec0ff */
[----:B------:R-:W0:Y:S02]  /*a370*/  SYNCS.PHASECHK.TRANS64.TRYWAIT P0, [R7+URZ+0x16820], R10 ;  /* 0x0168200a070075a7 */ /* 0x000e24000800017f */
[----:B0-----:R-:W-:Y:S05]  /*a380*/  @!P0 BRA `(.L_x_12876) ;  /* 0x0000003800908947 */ /* 0x001fea0003800000 */
.L_x_12991:
[----:B------:R-:W-:-:S03]  /*a390*/  UMOV UR4, 0xffffffff ;  /* 0xffffffff00047882 */ /* 0x000fc60000000000 */
[----:B------:R-:W-:Y:S05]  /*a3a0*/  BRA.DIV UR4, `(.L_x_12877) ;  /* 0x0000003a049c7947 */ /* 0x000fea000b800000 */
[----:B------:R-:W1:Y:S02]  /*a3b0*/  S2R R3, SR_TID.X ;  /* 0x0000000000037919 */ /* 0x000e640000002100 */
[----:B-1----:R-:W-:-:S04]  /*a3c0*/  SHF.R.U32.HI R3, RZ, 0x5, R3 ;  /* 0x00000005ff037819 */ /* 0x002fc80000011603 */
[----:B------:R-:W-:-:S05]  /*a3d0*/  LOP3.LUT R3, R3, 0x3, RZ, 0xc0, !PT ;  /* 0x0000000303037812 */ /* 0x000fca00078ec0ff */
[----:B------:R1:W2:Y:S02]  /*a3e0*/  SHFL.IDX PT, R14, R3, RZ, 0x1f ;  /* 0x00001fff030e7589 */ /* 0x0002a400000e0000 */
.L_x_12994:
[----:B--2---:R-:W-:-:S13]  /*a3f0*/  ISETP.NE.AND P0, PT, R14, RZ, PT ;  /* 0x000000ff0e00720c */ /* 0x004fda0003f05270 */
[----:B------:R-:W-:Y:S05]  /*a400*/  @P0 BRA `(.L_x_12811) ;  /* 0x0000000000880947 */ /* 0x000fea0003800000 */
[----:B------:R-:W-:-:S03]  /*a410*/  UMOV UR4, 0xffffffff ;  /* 0xffffffff00047882 */ /* 0x000fc60000000000 */
[----:B------:R-:W-:Y:S05]  /*a420*/  BRA.DIV UR4, `(.L_x_12878) ;  /* 0x0000003a04b07947 */ /* 0x000fea000b800000 */
[----:B------:R-:W-:-:S13]  /*a430*/  ELECT P6, URZ, PT ;  /* 0x00000000003f782f */ /* 0x000fda00038c0000 */
.L_x_12997:
[----:B------:R-:W-:Y:S05]  /*a440*/  @!P6 BRA `(.L_x_12811) ;  /* 0x000000000078e947 */ /* 0x000fea0003800000 */
[----:B------:R-:W-:-:S06]  /*a450*/  ULOP3.LUT UR4, UR41, 0x2, URZ, 0xfc, !UPT ;  /* 0x0000000229047892 */ /* 0x000fcc000f8efc3f */
[----:B-1----:R-:W-:-:S04]  /*a460*/  MOV R3, UR4 ;  /* 0x0000000400037c02 */ /* 0x002fc80008000f00 */
[----:B------:R-:W-:-:S13]  /*a470*/  ISETP.NE.AND P0, PT, R3, 0x3, PT ;  /* 0x000000030300780c */ /* 0x000fda0003f05270 */
[----:B------:R-:W-:Y:S05]  /*a480*/  @!P0 BRA `(.L_x_12879) ;  /* 0x0000000000048947 */ /* 0x000fea0003800000 */
[----:B------:R-:W-:Y:S01]  /*a490*/  BPT.TRAP 0x1 ;  /* 0x000000040000795c */ /* 0x000fe20000300000 */
.L_x_12879:
[----:B------:R-:W-:Y:S01]  /*a4a0*/  IMAD R5, R2, 0x8, R7 ;  /* 0x0000000802057824 */ /* 0x000fe200078e0207 */
[----:B------:R-:W-:Y:S01]  /*a4b0*/  SHF.L.U32 R4, R0, 0x1f, RZ ;  /* 0x0000001f00047819 */ /* 0x000fe200000006ff */
[----:B------:R-:W-:-:S03]  /*a4c0*/  VIADD R2, R2, 0x1 ;  /* 0x0000000102027836 */ /* 0x000fc60000000000 */
[----:B------:R-:W1:Y:S02]  /*a4d0*/  SYNCS.PHASECHK.TRANS64.TRYWAIT P1, [R5+URZ+0x16840], R4 ;  /* 0x01684004050075a7 */ /* 0x000e64000802017f */
[----:B------:R-:W-:-:S04]  /*a4e0*/  ISETP.NE.AND P2, PT, R2, 0x2, PT ;  /* 0x000000020200780c */ /* 0x000fc80003f45270 */
[----:B------:R-:W-:Y:S01]  /*a4f0*/  SEL R3, RZ, 0x1, P2 ;  /* 0x00000001ff037807 */ /* 0x000fe20001000000 */
[----:B-1----:R-:W-:Y:S08]  /*a500*/  @!P1 BRA `(.L_x_12880) ;  /* 0x0000003800989947 */ /* 0x002ff00003800000 */
.L_x_12998:
[----:B------:R-:W-:Y:S02]  /*a510*/  SEL R2, R2, RZ, P2 ;  /* 0x000000ff02027207 */ /* 0x000fe40001000000 */
[----:B------:R-:W-:Y:S01]  /*a520*/  LOP3.LUT R0, R0, R3, RZ, 0x3c, !PT ;  /* 0x0000000300007212 */ /* 0x000fe200078e3cff */
[----:B------:R-:W-:Y:S06]  /*a530*/  @!P0 BRA `(.L_x_12881) ;  /* 0x0000000000048947 */ /* 0x000fec0003800000 */
[----:B------:R-:W-:Y:S01]  /*a540*/  BPT.TRAP 0x1 ;  /* 0x000000040000795c */ /* 0x000fe20000300000 */
.L_x_12881:
[----:B------:R-:W-:Y:S01]  /*a550*/  IMAD R3, R2, 0x8, R7 ;  /* 0x0000000802037824 */ /* 0x000fe200078e0207 */
[----:B------:R-:W-:-:S04]  /*a560*/  SHF.L.U32 R0, R0, 0x1f, RZ ;  /* 0x0000001f00007819 */ /* 0x000fc800000006ff */
[----:B------:R-:W2:Y:S02]  /*a570*/  SYNCS.PHASECHK.TRANS64.TRYWAIT P1, [R3+URZ+0x16840], R0 ;  /* 0x01684000030075a7 */ /* 0x000ea4000802017f */
[----:B--2---:R-:W-:Y:S05]  /*a580*/  @!P1 BRA `(.L_x_12882) ;  /* 0x00000038008c9947 */ /* 0x004fea0003800000 */
.L_x_12999:
[----:B------:R-:W-:Y:S05]  /*a590*/  @!P0 BRA `(.L_x_12883) ;  /* 0x0000000000048947 */ /* 0x000fea0003800000 */
[----:B------:R-:W-:Y:S01]  /*a5a0*/  BPT.TRAP 0x1 ;  /* 0x000000040000795c */ /* 0x000fe20000300000 */
.L_x_12883:
[----:B------:R-:W3:Y:S02]  /*a5b0*/  SYNCS.PHASECHK.TRANS64.TRYWAIT P1, [R5+URZ+0x16860], R4 ;  /* 0x01686004050075a7 */ /* 0x000ee4000802017f */
[----:B---3--:R-:W-:Y:S05]  /*a5c0*/  @!P1 BRA `(.L_x_12884) ;  /* 0x0000003800909947 */ /* 0x008fea0003800000 */
.L_x_13000:
[----:B------:R-:W-:Y:S05]  /*a5d0*/  @!P0 BRA `(.L_x_12885) ;  /* 0x0000000000048947 */ /* 0x000fea0003800000 */
[----:B------:R-:W-:Y:S01]  /*a5e0*/  BPT.TRAP 0x1 ;  /* 0x000000040000795c */ /* 0x000fe20000300000 */
.L_x_12885:
[----:B----4-:R4:W0:Y:S02]  /*a5f0*/  SYNCS.PHASECHK.TRANS64.TRYWAIT P0, [R3+URZ+0x16860], R0 ;  /* 0x01686000030075a7 */ /* 0x010824000800017f */
[----:B0-----:R-:W-:Y:S05]  /*a600*/  @!P0 NANOSLEEP.SYNCS 0x989680 ;  /* 0x009896800000895d */ /* 0x001fea0003900000 */
[----:B------:R-:W0:Y:S02]  /*a610*/  @!P0 SYNCS.PHASECHK.TRANS64 P0, [R3+URZ+0x16860], R0 ;  /* 0x01686000030085a7 */ /* 0x000e24000800007f */
[----:B0-----:R-:W-:Y:S05]  /*a620*/  @!P0 BRA `(.L_x_12885) ;  /* 0xfffffffc00f08947 */ /* 0x001fea000383ffff */
.L_x_12811:
[----:B------:R-:W-:Y:S05]  /*a630*/  BSYNC B6 ;  /* 0x0000000000067941 */ /* 0x000fea0003800000 */
.L_x_12808:
[----:B------:R-:W-:Y:S05]  /*a640*/  EXIT ;  /* 0x000000000000794d */ /* 0x000fea0003800000 */
.L_x_12815:
[----:B0-----:R-:W-:-:S04]  /*a650*/  IMAD.U32 R3, RZ, RZ, UR40 ;  /* 0x00000028ff037e24 */ /* 0x001fc8000f8e00ff */
[----:B------:R0:W1:Y:S03]  /*a660*/  SYNCS.PHASECHK.TRANS64.TRYWAIT P0, [R3+URZ+0x16800], R2 ;  /* 0x01680002030075a7 */ /* 0x000066000800017f */
[----:B-1----:R-:W-:Y:S05]  /*a670*/  @!P0 NANOSLEEP.SYNCS 0x989680 ;  /* 0x009896800000895d */ /* 0x002fea0003900000 */
[----:B------:R-:W1:Y:S02]  /*a680*/  @!P0 SYNCS.PHASECHK.TRANS64 P0, [R3+URZ+0x16800], R2 ;  /* 0x01680002030085a7 */ /* 0x000e64000800007f */
[----:B-1----:R-:W-:Y:S05]  /*a690*/  @!P0 BRA `(.L_x_12815) ;  /* 0xfffffffc00ec8947 */ /* 0x002fea000383ffff */
[----:B------:R-:W-:Y:S05]  /*a6a0*/  BRA `(.L_x_12886) ;  /* 0xffffff6800a87947 */ /* 0x000fea000383ffff */
.L_x_12819:
[----:B0-----:R-:W-:-:S04]  /*a6b0*/  MOV R3, UR40 ;  /* 0x0000002800037c02 */ /* 0x001fc80008000f00 */
[----:B------:R0:W2:Y:S03]  /*a6c0*/  SYNCS.PHASECHK.TRANS64.TRYWAIT P1, [R3+URZ+0x16830], R2 ;  /* 0x01683002030075a7 */ /* 0x0000a6000802017f */
[----:B--2---:R-:W-:Y:S05]  /*a6d0*/  @!P1 NANOSLEEP.SYNCS 0x989680 ;  /* 0x009896800000995d */ /* 0x004fea0003900000 */
[----:B------:R-:W2:Y:S02]  /*a6e0*/  @!P1 SYNCS.PHASECHK.TRANS64 P1, [R3+URZ+0x16830], R2 ;  /* 0x01683002030095a7 */ /* 0x000ea4000802007f */
[----:B--2---:R-:W-:Y:S05]  /*a6f0*/  @!P1 BRA `(.L_x_12819) ;  /* 0xfffffffc00ec9947 */ /* 0x004fea000383ffff */
[----:B------:R-:W-:Y:S05]  /*a700*/  BRA `(.L_x_12818) ;  /* 0xffffff6800c47947 */ /* 0x000fea000383ffff */
.L_x_12825:
[----:B-1----:R-:W-:-:S04]  /*a710*/  IMAD.U32 R5, RZ, RZ, UR10 ;  /* 0x0000000aff057e24 */ /* 0x002fc8000f8e00ff */
[----:B------:R1:W2:Y:S03]  /*a720*/  SYNCS.PHASECHK.TRANS64.TRYWAIT P1, [R5+URZ+0x16830], R0 ;  /* 0x01683000050075a7 */ /* 0x0002a6000802017f */
[----:B--2---:R-:W-:Y:S05]  /*a730*/  @!P1 NANOSLEEP.SYNCS 0x989680 ;  /* 0x009896800000995d */ /* 0x004fea0003900000 */
[----:B------:R-:W2:Y:S02]  /*a740*/  @!P1 SYNCS.PHASECHK.TRANS64 P1, [R5+URZ+0x16830], R0 ;  /* 0x01683000050095a7 */ /* 0x000ea4000802007f */
[----:B--2---:R-:W-:Y:S05]  /*a750*/  @!P1 BRA `(.L_x_12825) ;  /* 0xfffffffc00ec9947 */ /* 0x004fea000383ffff */
[----:B------:R-:W-:Y:S05]  /*a760*/  BRA `(.L_x_12822) ;  /* 0xffffff8c00147947 */ /* 0x000fea000383ffff */
.L_x_12829:
[----:B-1----:R-:W-:-:S04]  /*a770*/  IMAD.U32 R5, RZ, RZ, UR10 ;  /* 0x0000000aff057e24 */ /* 0x002fc8000f8e00ff */
[----:B------:R1:W2:Y:S03]  /*a780*/  SYNCS.PHASECHK.TRANS64.TRYWAIT P1, [R5+URZ+0x16850], R4 ;  /* 0x01685004050075a7 */ /* 0x0002a6000802017f */
[----:B--2---:R-:W-:Y:S05]  /*a790*/  @!P1 NANOSLEEP.SYNCS 0x989680 ;  /* 0x009896800000995d */ /* 0x004fea0003900000 */
[----:B------:R-:W2:Y:S02]  /*a7a0*/  @!P1 SYNCS.PHASECHK.TRANS64 P1, [R5+URZ+0x16850], R4 ;  /* 0x01685004050095a7 */ /* 0x000ea4000802007f */
[----:B--2---:R-:W-:Y:S05]  /*a7b0*/  @!P1 BRA `(.L_x_12829) ;  /* 0xfffffffc00ec9947 */ /* 0x004fea000383ffff */
[----:B------:R-:W-:Y:S05]  /*a7c0*/  BRA `(.L_x_12826) ;  /* 0xffffff8c009c7947 */ /* 0x000fea000383ffff */
.L_x_12836:
[----:B-1----:R-:W-:-:S04]  /*a7d0*/  IMAD.U32 R3, RZ, RZ, UR5 ;  /* 0x00000005ff037e24 */ /* 0x002fc8000f8e00ff */
[----:B------:R1:W2:Y:S03]  /*a7e0*/  SYNCS.PHASECHK.TRANS64.TRYWAIT P1, [R3+URZ+0x16850], R2 ;  /* 0x01685002030075a7 */ /* 0x0002a6000802017f */
[----:B--2---:R-:W-:Y:S05]  /*a7f0*/  @!P1 NANOSLEEP.SYNCS 0x989680 ;  /* 0x009896800000995d */ /* 0x004fea0003900000 */
[----:B------:R-:W2:Y:S02]  /*a800*/  @!P1 SYNCS.PHASECHK.TRANS64 P1, [R3+URZ+0x16850], R2 ;  /* 0x01685002030095a7 */ /* 0x000ea4000802007f */
[----:B--2---:R-:W-:Y:S05]  /*a810*/  @!P1 BRA `(.L_x_12836) ;  /* 0xfffffffc00ec9947 */ /* 0x004fea000383ffff */
[----:B------:R-:W-:Y:S05]  /*a820*/  BRA `(.L_x_12835) ;  /* 0xffffffa800187947 */ /* 0x000fea000383ffff */
.L_x_12848:
[----:B------:R-:W-:Y:S01]  /*a830*/  IMAD.MOV.U32 R13, RZ, RZ, R17 ;  /* 0x000000ffff0d7224 */ /* 0x000fe200078e0011 */
[----:B------:R-:W-:Y:S01]  /*a840*/  MOV R12, RZ ;  /* 0x000000ff000c7202 */ /* 0x000fe20000000f00 */
[----:B------:R-:W-:Y:S02]  /*a850*/  IMAD.MOV.U32 R11, RZ, RZ, 0x1f ;  /* 0x0000001fff0b7424 */ /* 0x000fe400078e00ff */
[----:B------:R-:W-:-:S07]  /*a860*/  IMAD.MOV.U32 R15, RZ, RZ, -0x1 ;  /* 0xffffffffff0f7424 */ /* 0x000fce00078e00ff */
[----:B0----5:R-:W-:Y:S05]  /*a870*/  WARPSYNC.COLLECTIVE R15, `(.L_x_12887) ;  /* 0x000000000f087348 */ /* 0x021fea0003c00000 */
[----:B------:R1:W2:Y:S02]  /*a880*/  SHFL.IDX P6, R14, R13, R12, R11 ;  /* 0x0000000c0d0e7389 */ /* 0x0002a400000c000b */
[----:B012--5:R-:W-:Y:S01]  /*a890*/  ENDCOLLECTIVE ;  /* 0x000000000000791b */ /* 0x027fe20003800000 */
.L_x_12887:
[----:B------:R-:W-:Y:S05]  /*a8a0*/  BRA `(.L_x_12888) ;  /* 0xffffffcc00907947 */ /* 0x000fea000383ffff */
.L_x_12850:
[----:B0-----:R-:W-:-:S04]  /*a8b0*/  IMAD.U32 R2, RZ, RZ, UR45 ;  /* 0x0000002dff027e24 */ /* 0x001fc8000f8e00ff */
[----:B------:R0:W1:Y:S03]  /*a8c0*/  SYNCS.PHASECHK.TRANS64.TRYWAIT P0, [R2+URZ+0x16840], R9 ;  /* 0x01684009020075a7 */ /* 0x000066000800017f */
[----:B-1----:R-:W-:Y:S05]  /*a8d0*/  @!P0 NANOSLEEP.SYNCS 0x989680 ;  /* 0x009896800000895d */ /* 0x002fea0003900000 */
[----:B------:R-:W1:Y:S02]  /*a8e0*/  @!P0 SYNCS.PHASECHK.TRANS64 P0, [R2+URZ+0x16840], R9 ;  /* 0x01684009020085a7 */ /* 0x000e64000800007f */
[----:B-1----:R-:W-:Y:S05]  /*a8f0*/  @!P0 BRA `(.L_x_12850) ;  /* 0xfffffffc00ec8947 */ /* 0x002fea000383ffff */
[----:B------:R-:W-:Y:S05]  /*a900*/  BRA `(.L_x_12889) ;  /* 0xffffffd000187947 */ /* 0x000fea000383ffff */
.L_x_12851:
        /* <DEDUP_REMOVED lines=8> */
.L_x_12891:
[----:B------:R-:W-:Y:S05]  /*a990*/  BSYNC B0 ;  /* 0x0000000000007941 */ /* 0x000fea0003800000 */
.L_x_12890:
        /* <DEDUP_REMOVED lines=9> */
.L_x_12892:
[----:B------:R-:W-:Y:S01]  /*aa30*/  MOV R13, R4 ;  /* 0x00000004000d7202 */ /* 0x000fe20000000f00 */
[----:B------:R-:W-:Y:S01]  /*aa40*/  IMAD.MOV.U32 R12, RZ, RZ, 0x1 ;  /* 0x00000001ff0c7424 */ /* 0x000fe200078e00ff */
[----:B------:R-:W-:-:S05]  /*aa50*/  @P0 LEA R14, P1, R16, R14, 0x1 ;  /* 0x0000000e100e0211 */ /* 0x000fca00078208ff */
[----:B------:R-:W-:Y:S01]  /*aa60*/  @P0 IMAD.X R3, RZ, RZ, R2, P1 ;  /* 0x000000ffff030224 */ /* 0x000fe200008e0602 */
[----:B------:R-:W-:Y:S01]  /*aa70*/  ISETP.GE.AND P1, PT, R5, 0x21, PT ;  /* 0x000000210500780c */ /* 0x000fe20003f26270 */
[----:B------:R-:W-:-:S12]  /*aa80*/  @P0 IMAD.MOV.U32 R2, RZ, RZ, R14 ;  /* 0x000000ffff020224 */ /* 0x000fd800078e000e */
[----:B------:R-:W-:Y:S05]  /*aa90*/  WARPSYNC.COLLECTIVE R15, `(.L_x_12893) ;  /* 0x000000000f087348 */ /* 0x000fea0003c00000 */
[----:B------:R0:W1:Y:S02]  /*aaa0*/  SHFL.IDX P6, R14, R13, R12, R11 ;  /* 0x0000000c0d0e7389 */ /* 0x00006400000c000b */
[----:B01----:R-:W-:Y:S01]  /*aab0*/  ENDCOLLECTIVE ;  /* 0x000000000000791b */ /* 0x003fe20003800000 */
.L_x_12893:
[----:B------:R-:W-:Y:S01]  /*aac0*/  @!PT LDS RZ, [RZ] ;  /* 0x00000000fffff984 */ /* 0x000fe20000000800 */
[----:B------:R-:W-:Y:S01]  /*aad0*/  @!PT LDS RZ, [RZ] ;  /* 0x00000000fffff984 */ /* 0x000fe20000000800 */
[----:B------:R-:W-:Y:S01]  /*aae0*/  @!PT LDS RZ, [RZ] ;  /* 0x00000000fffff984 */ /* 0x000fe20000000800 */
[----:B------:R0:W-:Y:S01]  /*aaf0*/  @P0 LDGSTS.E.BYPASS.LTC128B.128 [R9+0xe400], desc[UR38][R2.64], !P3 ;  /* 0x0e40000002090fae */ /* 0x0001e2000d901d66 */
[----:B------:R-:W-:Y:S01]  /*ab00*/  ISETP.GE.AND P0, PT, R5, 0x11, PT ;  /* 0x000000110500780c */ /* 0x000fe20003f06270 */
[----:B------:R-:W-:-:S12]  /*ab10*/  IMAD.MOV.U32 R13, RZ, RZ, R0 ;  /* 0x000000ffff0d7224 */ /* 0x000fd800078e0000 */
[----:B------:R-:W-:Y:S01]  /*ab20*/  @P0 LEA R25, R22, UR45, 0x1 ;  /* 0x0000002d16190c11 */ /* 0x000fe2000f8e08ff */
[----:B0-----:R-:W-:-:S07]  /*ab30*/  IMAD.MOV.U32 R7, RZ, RZ, R14 ;  /* 0x000000ffff077224 */ /* 0x001fce00078e000e */
[----:B------:R-:W-:Y:S05]  /*ab40*/  WARPSYNC.COLLECTIVE R15, `(.L_x_12894) ;  /* 0x000000000f087348 */ /* 0x000fea0003c00000 */
[----:B------:R0:W1:Y:S02]  /*ab50*/  SHFL.IDX P6, R14, R13, R12, R11 ;  /* 0x0000000c0d0e7389 */ /* 0x00006400000c000b */
[----:B01----:R-:W-:Y:S01]  /*ab60*/  ENDCOLLECTIVE ;  /* 0x000000000000791b */ /* 0x003fe20003800000 */
.L_x_12894:
[----:B------:R-:W-:Y:S01]  /*ab70*/  MOV R13, R4 ;  /* 0x00000004000d7202 */ /* 0x000fe20000000f00 */
[----:B------:R-:W-:Y:S01]  /*ab80*/  IMAD.MOV.U32 R12, RZ, RZ, 0x2 ;  /* 0x00000002ff0c7424 */ /* 0x000fe200078e00ff */
[----:B------:R-:W-:-:S13]  /*ab90*/  @P0 LEA R2, P2, R16, R14, 0x1 ;  /* 0x0000000e10020211 */ /* 0x000fda00078408ff */
[----:B------:R-:W-:Y:S05]  /*aba0*/  WARPSYNC.COLLECTIVE R15, `(.L_x_12895) ;  /* 0x000000000f087348 */ /* 0x000fea0003c00000 */
[----:B------:R0:W1:Y:S02]  /*abb0*/  SHFL.IDX P6, R14, R13, R12, R11 ;  /* 0x0000000c0d0e7389 */ /* 0x00006400000c000b */
[----:B01----:R-:W-:Y:S01]  /*abc0*/  ENDCOLLECTIVE ;  /* 0x000000000000791b */ /* 0x003fe20003800000 */
.L_x_12895:
[----:B------:R-:W-:-:S05]  /*abd0*/  @P0 IMAD.X R3, RZ, RZ, R7, P2 ;  /* 0x000000ffff030224 */ /* 0x000fca00010e0607 */
[----:B------:R-:W-:Y:S01]  /*abe0*/  @!PT LDS RZ, [RZ] ;  /* 0x00000000fffff984 */ /* 0x000fe20000000800 */
[----:B------:R-:W-:Y:S01]  /*abf0*/  @!PT LDS RZ, [RZ] ;  /* 0x00000000fffff984 */ /* 0x000fe20000000800 */
[----:B------:R-:W-:Y:S01]  /*ac00*/  @!PT LDS RZ, [RZ] ;  /* 0x00000000fffff984 */ /* 0x000fe20000000800 */
[----:B------:R0:W-:Y:S01]  /*ac10*/  @P0 LDGSTS.E.BYPASS.LTC128B.128 [R25+0xec00], desc[UR38][R2.64], !P3 ;  /* 0x0ec0000002190fae */ /* 0x0001e2000d901d66 */
[----:B------:R-:W-:Y:S02]  /*ac20*/  IMAD.MOV.U32 R13, RZ, RZ, R0 ;  /* 0x000000ffff0d7224 */ /* 0x000fe400078e0000 */
[----:B------:R-:W-:-:S07]  /*ac30*/  IMAD.MOV.U32 R6, RZ, RZ, R14 ;  /* 0x000000ffff067224 */ /* 0x000fce00078e000e */
[----:B0-----:R-:W-:Y:S05]  /*ac40*/  WARPSYNC.COLLECTIVE R15, `(.L_x_12896) ;  /* 0x000000000f087348 */ /* 0x001fea0003c00000 */
[----:B------:R1:W2:Y:S02]  /*ac50*/  SHFL.IDX P6, R14, R13, R12, R11 ;  /* 0x0000000c0d0e7389 */ /* 0x0002a400000c000b */
[----:B012---:R-:W-:Y:S01]  /*ac60*/  ENDCOLLECTIVE ;  /* 0x000000000000791b */ /* 0x007fe20003800000 */
.L_x_12896:
[----:B------:R-:W-:Y:S02]  /*ac70*/  IMAD.MOV.U32 R13, RZ, RZ, R4 ;  /* 0x000000ffff0d7224 */ /* 0x000fe400078e0004 */
[----:B------:R-:W-:Y:S02]  /*ac80*/  IMAD.MOV.U32 R12, RZ, RZ, 0x3 ;  /* 0x00000003ff0c7424 */ /* 0x000fe400078e00ff */
[----:B------:R-:W-:-:S07]  /*ac90*/  IMAD.MOV.U32 R21, RZ, RZ, R14 ;  /* 0x000000ffff157224 */ /* 0x000fce00078e000e */
[----:B------:R-:W-:Y:S05]  /*aca0*/  WARPSYNC.COLLECTIVE R15, `(.L_x_12897) ;  /* 0x000000000f087348 */ /* 0x000fea0003c00000 */
[----:B------:R0:W1:Y:S02]  /*acb0*/  SHFL.IDX P6, R14, R13, R12, R11 ;  /* 0x0000000c0d0e7389 */ /* 0x00006400000c000b */
[----:B01----:R-:W-:Y:S01]  /*acc0*/  ENDCOLLECTIVE ;  /* 0x000000000000791b */ /* 0x003fe20003800000 */
.L_x_12897:
[----:B------:R-:W-:Y:S02]  /*acd0*/  @P1 LEA R2, P0, R16, R21, 0x1 ;  /* 0x0000001510021211 */ /* 0x000fe400078008ff */
[----:B------:R-:W-:Y:S02]  /*ace0*/  @P1 LEA R21, R22, UR45, 0x1 ;  /* 0x0000002d16151c11 */ /* 0x000fe4000f8e08ff */
[----:B------:R-:W-:Y:S02]  /*acf0*/  @P1 IADD3.X R3, RZ, R6, RZ, P0, !PT ;  /* 0x00000006ff031210 */ /* 0x000fe400007fe4ff */
[----:B------:R-:W-:-:S03]  /*ad00*/  ISETP.GE.AND P0, PT, R5, 0x31, PT ;  /* 0x000000310500780c */ /* 0x000fc60003f06270 */
[----:B------:R-:W-:Y:S01]  /*ad10*/  @!PT LDS RZ, [RZ] ;  /* 0x00000000fffff984 */ /* 0x000fe20000000800 */
[----:B------:R-:W-:Y:S01]  /*ad20*/  @!PT LDS RZ, [RZ] ;  /* 0x00000000fffff984 */ /* 0x000fe20000000800 */
[----:B------:R-:W-:Y:S01]  /*ad30*/  @!PT LDS RZ, [RZ] ;  /* 0x00000000fffff984 */ /* 0x000fe20000000800 */
[----:B------:R0:W-:Y:S01]  /*ad40*/  @P1 LDGSTS.E.BYPASS.LTC128B.128 [R21+0xf400], desc[UR38][R2.64], !P3 ;  /* 0x0f40000002151fae */ /* 0x0001e2000d901d66 */
[----:B------:R-:W-:Y:S01]  /*ad50*/  ISETP.GE.AND P1, PT, R5, 0x41, PT ;  /* 0x000000410500780c */ /* 0x000fe20003f26270 */
[----:B------:R-:W-:-:S08]  /*ad60*/  IMAD.MOV.U32 R13, RZ, RZ, R0 ;  /* 0x000000ffff0d7224 */ /* 0x000fd000078e0000 */
[----:B------:R-:W-:Y:S01]  /*ad70*/  @P0 LEA R25, R22, UR45, 0x1 ;  /* 0x0000002d16190c11 */ /* 0x000fe2000f8e08ff */
[----:B------:R-:W-:-:S07]  /*ad80*/  IMAD.MOV.U32 R7, RZ, RZ, R14 ;  /* 0x000000ffff077224 */ /* 0x000fce00078e000e */
[----:B0-----:R-:W-:Y:S05]  /*ad90*/  WARPSYNC.COLLECTIVE R15, `(.L_x_12898) ;  /* 0x000000000f087348 */ /* 0x001fea0003c00000 */
[----:B------:R1:W2:Y:S02]  /*ada0*/  SHFL.IDX P6, R14, R13, R12, R11 ;  /* 0x0000000c0d0e7389 */ /* 0x0002a400000c000b */
[----:B012---:R-:W-:Y:S01]  /*adb0*/  ENDCOLLECTIVE ;  /* 0x000000000000791b */ /* 0x007fe20003800000 */
.L_x_12898:
[----:B------:R-:W-:Y:S01]  /*adc0*/  @P1 LEA R21, R22, UR45, 0x1 ;  /* 0x0000002d16151c11 */ /* 0x000fe2000f8e08ff */
[----:B------:R-:W-:Y:S02]  /*add0*/  IMAD.MOV.U32 R13, RZ, RZ, R4 ;  /* 0x000000ffff0d7224 */ /* 0x000fe400078e0004 */
[----:B------:R-:W-:Y:S01]  /*ade0*/  IMAD.MOV.U32 R12, RZ, RZ, 0x4 ;  /* 0x00000004ff0c7424 */ /* 0x000fe200078e00ff */
[----:B------:R-:W-:-:S13]  /*adf0*/  @P0 LEA R2, P2, R16, R14, 0x1 ;  /* 0x0000000e10020211 */ /* 0x000fda00078408ff */
[----:B------:R-:W-:Y:S05]  /*ae00*/  WARPSYNC.COLLECTIVE R15, `(.L_x_12899) ;  /* 0x000000000f087348 */ /* 0x000fea0003c00000 */
[----:B------:R0:W1:Y:S02]  /*ae10*/  SHFL.IDX P6, R14, R13, R12, R11 ;  /* 0x0000000c0d0e7389 */ /* 0x00006400000c000b */
[----:B01----:R-:W-:Y:S01]  /*ae20*/  ENDCOLLECTIVE ;  /* 0x000000000000791b */ /* 0x003fe20003800000 */
.L_x_12899:
[----:B------:R-:W-:-:S05]  /*ae30*/  @P0 IADD3.X R3, RZ, R7, RZ, P2, !PT ;  /* 0x00000007ff030210 */ /* 0x000fca00017fe4ff */
        /* <DEDUP_REMOVED lines=9> */
.L_x_12900:
[----:B------:R-:W-:Y:S02]  /*aed0*/  IMAD.MOV.U32 R13, RZ, RZ, R4 ;  /* 0x000000ffff0d7224 */ /* 0x000fe400078e0004 */
[----:B------:R-:W-:Y:S01]  /*aee0*/  IMAD.MOV.U32 R12, RZ, RZ, 0x5 ;  /* 0x00000005ff0c7424 */ /* 0x000fe200078e00ff */
[----:B------:R-:W-:-:S07]  /*aef0*/  MOV R9, R14 ;  /* 0x0000000e00097202 */ /* 0x000fce0000000f00 */
[----:B------:R-:W-:Y:S05]  /*af00*/  WARPSYNC.COLLECTIVE R15, `(.L_x_12901) ;  /* 0x000000000f087348 */ /* 0x000fea0003c00000 */
[----:B------:R0:W1:Y:S02]  /*af10*/  SHFL.IDX P6, R14, R13, R12, R11 ;  /* 0x0000000c0d0e7389 */ /* 0x00006400000c000b */
[----:B01----:R-:W-:Y:S01]  /*af20*/  ENDCOLLECTIVE ;  /* 0x000000000000791b */ /* 0x003fe20003800000 */
.L_x_12901:
[----:B------:R-:W-:-:S05]  /*af30*/  @P1 LEA R2, P0, R16, R9, 0x1 ;  /* 0x0000000910021211 */ /* 0x000fca00078008ff */
[----:B------:R-:W-:Y:S01]  /*af40*/  @P1 IMAD.X R3, RZ, RZ, R6, P0 ;  /* 0x000000ffff031224 */ /* 0x000fe200000e0606 */
[----:B------:R-:W-:-:S04]  /*af50*/  ISETP.GE.AND P0, PT, R5, 0x51, PT ;  /* 0x000000510500780c */ /* 0x000fc80003f06270 */
[----:B------:R-:W-:Y:S01]  /*af60*/  @!PT LDS RZ, [RZ] ;  /* 0x00000000fffff984 */ /* 0x000fe20000000800 */
[----:B------:R-:W-:Y:S01]  /*af70*/  @!PT LDS RZ, [RZ] ;  /* 0x00000000fffff984 */ /* 0x000fe20000000800 */
[----:B------:R-:W-:Y:S01]  /*af80*/  @!PT LDS RZ, [RZ] ;  /* 0x00000000fffff984 */ /* 0x000fe20000000800 */
[----:B------:R0:W-:Y:S01]  /*af90*/  @P1 LDGSTS.E.BYPASS.LTC128B.128 [R21+0x10400], desc[UR38][R2.64], !P3 ;  /* 0x1040000002151fae */ /* 0x0001e2000d901d66 */
[----:B------:R-:W-:Y:S02]  /*afa0*/  ISETP.GE.AND P1, PT, R5, 0x61, PT ;  /* 0x000000610500780c */ /* 0x000fe40003f26270 */
[----:B------:R-:W-:Y:S01]  /*afb0*/  MOV R13, R0 ;  /* 0x00000000000d7202 */ /* 0x000fe20000000f00 */
[----:B------:R-:W-:-:S10]  /*afc0*/  IMAD.MOV.U32 R7, RZ, RZ, R14 ;  /* 0x000000ffff077224 */ /* 0x000fd400078e000e */
[----:B0-----:R-:W-:Y:S05]  /*afd0*/  WARPSYNC.COLLECTIVE R15, `(.L_x_12902) ;  /* 0x000000000f087348 */ /* 0x001fea0003c00000 */
[----:B------:R1:W2:Y:S02]  /*afe0*/  SHFL.IDX P6, R14, R13, R12, R11 ;  /* 0x0000000c0d0e7389 */ /* 0x0002a400000c000b */
[----:B012---:R-:W-:Y:S01]  /*aff0*/  ENDCOLLECTIVE ;  /* 0x000000000000791b */ /* 0x007fe20003800000 */
.L_x_12902:
[----:B------:R-:W-:Y:S02]  /*b000*/  IMAD.MOV.U32 R13, RZ, RZ, R4 ;  /* 0x000000ffff0d7224 */ /* 0x000fe400078e0004 */
[----:B------:R-:W-:Y:S01]  /*b010*/  IMAD.MOV.U32 R12, RZ, RZ, 0x6 ;  /* 0x00000006ff0c7424 */ /* 0x000fe200078e00ff */
[----:B------:R-:W-:-:S13]  /*b020*/  @P0 LEA R2, P2, R16, R14, 0x1 ;  /* 0x0000000e10020211 */ /* 0x000fda00078408ff */
[----:B------:R-:W-:Y:S05]  /*b030*/  WARPSYNC.COLLECTIVE R15, `(.L_x_12903) ;  /* 0x000000000f087348 */ /* 0x000fea0003c00000 */
[----:B------:R0:W1:Y:S02]  /*b040*/  SHFL.IDX P6, R14, R13, R12, R11 ;  /* 0x0000000c0d0e7389 */ /* 0x00006400000c000b */
[----:B01----:R-:W-:Y:S01]  /*b050*/  ENDCOLLECTIVE ;  /* 0x000000000000791b */ /* 0x003fe20003800000 */
.L_x_12903:
[----:B------:R-:W-:Y:S01]  /*b060*/  @P0 IMAD.X R3, RZ, RZ, R7, P2 ;  /* 0x000000ffff030224 */ /* 0x000fe200010e0607 */
[----:B------:R-:W-:-:S05]  /*b070*/  @P0 LEA R7, R22, UR45, 0x1 ;  /* 0x0000002d16070c11 */ /* 0x000fca000f8e08ff */
[----:B------:R-:W-:Y:S01]  /*b080*/  @!PT LDS RZ, [RZ] ;  /* 0x00000000fffff984 */ /* 0x000fe20000000800 */
[----:B------:R-:W-:Y:S01]  /*b090*/  @!PT LDS RZ, [RZ] ;  /* 0x00000000fffff984 */ /* 0x000fe20000000800 */
[----:B------:R-:W-:Y:S01]  /*b0a0*/  @!PT LDS RZ, [RZ] ;  /* 0x00000000fffff984 */ /* 0x000fe20000000800 */
[----:B------:R0:W-:Y:S01]  /*b0b0*/  @P0 LDGSTS.E.BYPASS.LTC128B.128 [R7+0x10c00], desc[UR38][R2.64], !P3 ;  /* 0x10c0000002070fae */ /* 0x0001e2000d901d66 */
[----:B------:R-:W-:Y:S01]  /*b0c0*/  MOV R13, R0 ;  /* 0x00000000000d7202 */ /* 0x000fe20000000f00 */
[----:B------:R-:W-:-:S07]  /*b0d0*/  IMAD.MOV.U32 R6, RZ, RZ, R14 ;  /* 0x000000ffff067224 */ /* 0x000fce00078e000e */
[----:B0-----:R-:W-:Y:S05]  /*b0e0*/  WARPSYNC.COLLECTIVE R15, `(.L_x_12904) ;  /* 0x000000000f087348 */ /* 0x001fea0003c00000 */
[----:B------:R1:W2:Y:S02]  /*b0f0*/  SHFL.IDX P6, R14, R13, R12, R11 ;  /* 0x0000000c0d0e7389 */ /* 0x0002a400000c000b */
[----:B012---:R-:W-:Y:S01]  /*b100*/  ENDCOLLECTIVE ;  /* 0x000000000000791b */ /* 0x007fe20003800000 */
.L_x_12904:
[----:B------:R-:W-:Y:S02]  /*b110*/  IMAD.MOV.U32 R13, RZ, RZ, R4 ;  /* 0x000000ffff0d7224 */ /* 0x000fe400078e0004 */
[----:B------:R-:W-:Y:S02]  /*b120*/  IMAD.MOV.U32 R12, RZ, RZ, 0x7 ;  /* 0x00000007ff0c7424 */ /* 0x000fe400078e00ff */
[----:B------:R-:W-:-:S07]  /*b130*/  IMAD.MOV.U32 R9, RZ, RZ, R14 ;  /* 0x000000ffff097224 */ /* 0x000fce00078e000e */
[----:B------:R-:W-:Y:S05]  /*b140*/  WARPSYNC.COLLECTIVE R15, `(.L_x_12905) ;  /* 0x000000000f087348 */ /* 0x000fea0003c00000 */
[----:B------:R0:W1:Y:S02]  /*b150*/  SHFL.IDX P6, R14, R13, R12, R11 ;  /* 0x0000000c0d0e7389 */ /* 0x00006400000c000b */
[----:B01----:R-:W-:Y:S01]  /*b160*/  ENDCOLLECTIVE ;  /* 0x000000000000791b */ /* 0x003fe20003800000 */
.L_x_12905:
[----:B------:R-:W-:Y:S02]  /*b170*/  @P1 LEA R2, P0, R16, R9, 0x1 ;  /* 0x0000000910021211 */ /* 0x000fe400078008ff */
[----:B------:R-:W-:-:S03]  /*b180*/  @P1 LEA R9, R22, UR45, 0x1 ;  /* 0x0000002d16091c11 */ /* 0x000fc6000f8e08ff */
[----:B------:R-:W-:-:S05]  /*b190*/  @P1 IMAD.X R3, RZ, RZ, R6, P0 ;  /* 0x000000ffff031224 */ /* 0x000fca00000e0606 */
[----:B------:R-:W-:Y:S01]  /*b1a0*/  @!PT LDS RZ, [RZ] ;  /* 0x00000000fffff984 */ /* 0x000fe20000000800 */
[----:B------:R-:W-:Y:S01]  /*b1b0*/  @!PT LDS RZ, [RZ] ;  /* 0x00000000fffff984 */ /* 0x000fe20000000800 */
[----:B------:R-:W-:Y:S01]  /*b1c0*/  @!PT LDS RZ, [RZ] ;  /* 0x00000000fffff984 */ /* 0x000fe20000000800 */
[----:B------:R0:W-:Y:S01]  /*b1d0*/  @P1 LDGSTS.E.BYPASS.LTC128B.128 [R9+0x11400], desc[UR38][R2.64], !P3 ;  /* 0x1140000002091fae */ /* 0x0001e2000d901d66 */
[----:B------:R-:W-:Y:S01]  /*b1e0*/  IMAD.MOV.U32 R13, RZ, RZ, R0 ;  /* 0x000000ffff0d7224 */ /* 0x000fe200078e0000 */
[----:B------:R-:W-:-:S07]  /*b1f0*/  MOV R4, R14 ;  /* 0x0000000e00047202 */ /* 0x000fce0000000f00 */
[----:B0-----:R-:W-:Y:S05]  /*b200*/  WARPSYNC.COLLECTIVE R15, `(.L_x_12906) ;  /* 0x000000000f087348 */ /* 0x001fea0003c00000 */
[----:B------:R1:W2:Y:S02]  /*b210*/  SHFL.IDX P6, R14, R13, R12, R11 ;  /* 0x0000000c0d0e7389 */ /* 0x0002a400000c000b */
[----:B012---:R-:W-:Y:S01]  /*b220*/  ENDCOLLECTIVE ;  /* 0x000000000000791b */ /* 0x007fe20003800000 */
.L_x_12906:
[----:B------:R-:W-:Y:S05]  /*b230*/  BRA `(.L_x_12907) ;  /* 0xffffffcc00287947 */ /* 0x000fea000383ffff */
.L_x_12854:
[----:B------:R-:W-:Y:S01]  /*b240*/  IMAD.MOV.U32 R13, RZ, RZ, R8 ;  /* 0x000000ffff0d7224 */ /* 0x000fe200078e0008 */
[----:B------:R-:W-:Y:S01]  /*b250*/  MOV R15, 0xffffffff ;  /* 0xffffffff000f7802 */ /* 0x000fe20000000f00 */
[----:B------:R-:W-:Y:S02]  /*b260*/  IMAD.MOV.U32 R12, RZ, RZ, RZ ;  /* 0x000000ffff0c7224 */ /* 0x000fe400078e00ff */
[----:B------:R-:W-:Y:S02]  /*b270*/  IMAD.MOV.U32 R11, RZ, RZ, 0x181f ;  /* 0x0000181fff0b7424 */ /* 0x000fe400078e00ff */
[----:B------:R-:W-:-:S07]  /*b280*/  IMAD R6, R24, 0xc0, R20 ;  /* 0x000000c018067824 */ /* 0x000fce00078e0214 */
[----:B------:R-:W-:Y:S05]  /*b290*/  WARPSYNC.COLLECTIVE R15, `(.L_x_12908) ;  /* 0x000000000f087348 */ /* 0x000fea0003c00000 */
[----:B------:R0:W1:Y:S02]  /*b2a0*/  SHFL.IDX P6, R14, R13, R12, R11 ;  /* 0x0000000c0d0e7389 */ /* 0x00006400000c000b */
[----:B01----:R-:W-:Y:S01]  /*b2b0*/  ENDCOLLECTIVE ;  /* 0x000000000000791b */ /* 0x003fe20003800000 */
.L_x_12908:
[----:B------:R-:W-:Y:S02]  /*b2c0*/  IMAD.MOV.U32 R13, RZ, RZ, R5 ;  /* 0x000000ffff0d7224 */ /* 0x000fe400078e0005 */
[----:B------:R-:W-:-:S07]  /*b2d0*/  IMAD.MOV.U32 R2, RZ, RZ, R14 ;  /* 0x000000ffff027224 */ /* 0x000fce00078e000e */
[----:B------:R-:W-:Y:S05]  /*b2e0*/  WARPSYNC.COLLECTIVE R15, `(.L_x_12909) ;  /* 0x000000000f087348 */ /* 0x000fea0003c00000 */
[----:B------:R0:W1:Y:S02]  /*b2f0*/  SHFL.IDX P6, R14, R13, R12, R11 ;  /* 0x0000000c0d0e7389 */ /* 0x00006400000c000b */
[----:B01----:R-:W-:Y:S01]  /*b300*/  ENDCOLLECTIVE ;  /* 0x000000000000791b */ /* 0x003fe20003800000 */
.L_x_12909:
[----:B------:R-:W-:Y:S02]  /*b310*/  ULDC UR4, c[0x0][0x288] ;  /* 0x0000a20000047ab9 */ /* 0x000fe40000000800 */
[----:B------:R-:W-:Y:S01]  /*b320*/  IMAD R4, R9, UR4, RZ ;  /* 0x0000000409047c24 */ /* 0x000fe2000f8e02ff */
[----:B------:R-:W-:-:S04]  /*b330*/  IADD3 R9, R6, 0x10, RZ ;  /* 0x0000001006097810 */ /* 0x000fc80007ffe0ff */
[----:B------:R-:W-:Y:S01]  /*b340*/  ISETP.GE.AND P1, PT, R6, R4, PT ;  /* 0x000000040600720c */ /* 0x000fe20003f26270 */
[----:B------:R-:W-:Y:S02]  /*b350*/  IMAD.MOV.U32 R13, RZ, RZ, R8 ;  /* 0x000000ffff0d7224 */ /* 0x000fe400078e0008 */
[----:B------:R-:W-:-:S10]  /*b360*/  IMAD.MOV.U32 R12, RZ, RZ, 0x1 ;  /* 0x00000001ff0c7424 */ /* 0x000fd400078e00ff */
[----:B------:R-:W-:Y:S02]  /*b370*/  @!P1 LEA R25, R22, UR45, 0x1 ;  /* 0x0000002d16199c11 */ /* 0x000fe4000f8e08ff */
[----:B------:R-:W-:-:S05]  /*b380*/  @!P1 LEA R14, P2, R16, R14, 0x1 ;  /* 0x0000000e100e9211 */ /* 0x000fca00078408ff */
[----:B------:R-:W-:Y:S02]  /*b390*/  @!P1 IMAD.X R3, RZ, RZ, R2, P2 ;  /* 0x000000ffff039224 */ /* 0x000fe400010e0602 */
[----:B------:R-:W-:-:S07]  /*b3a0*/  @!P1 IMAD.MOV.U32 R2, RZ, RZ, R14 ;  /* 0x000000ffff029224 */ /* 0x000fce00078e000e */
[----:B------:R-:W-:Y:S05]  /*b3b0*/  WARPSYNC.COLLECTIVE R15, `(.L_x_12910) ;  /* 0x000000000f087348 */ /* 0x000fea0003c00000 */
[----:B------:R0:W1:Y:S02]  /*b3c0*/  SHFL.IDX P6, R14, R13, R12, R11 ;  /* 0x0000000c0d0e7389 */ /* 0x00006400000c000b */
[----:B01----:R-:W-:Y:S01]  /*b3d0*/  ENDCOLLECTIVE ;  /* 0x000000000000791b */ /* 0x003fe20003800000 */
.L_x_12910:
[----:B------:R-:W-:Y:S01]  /*b3e0*/  @!PT LDS RZ, [RZ] ;  /* 0x00000000fffff984 */ /* 0x000fe20000000800 */
[----:B------:R-:W-:Y:S01]  /*b3f0*/  @!PT LDS RZ, [RZ] ;  /* 0x00000000fffff984 */ /* 0x000fe20000000800 */
[----:B------:R-:W-:Y:S01]  /*b400*/  @!PT LDS RZ, [RZ] ;  /* 0x00000000fffff984 */ /* 0x000fe20000000800 */
[----:B------:R0:W-:Y:S01]  /*b410*/  @!P1 LDGSTS.E.BYPASS.LTC128B.128 [R25+0x8400], desc[UR38][R2.64], !P0 ;  /* 0x0840000002199fae */ /* 0x0001e2000c101d66 */
[----:B------:R-:W-:Y:S01]  /*b420*/  ISETP.GE.AND P1, PT, R9, R4, PT ;  /* 0x000000040900720c */ /* 0x000fe20003f26270 */
[----:B------:R-:W-:Y:S02]  /*b430*/  VIADD R9, R6, 0x20 ;  /* 0x0000002006097836 */ /* 0x000fe40000000000 */
[----:B------:R-:W-:-:S10]  /*b440*/  IMAD.MOV.U32 R13, RZ, RZ, R5 ;  /* 0x000000ffff0d7224 */ /* 0x000fd400078e0005 */
[----:B0-----:R-:W-:Y:S01]  /*b450*/  @!P1 LEA R25, R22, UR45, 0x1 ;  /* 0x0000002d16199c11 */ /* 0x001fe2000f8e08ff */
[----:B------:R-:W-:-:S07]  /*b460*/  IMAD.MOV.U32 R10, RZ, RZ, R14 ;  /* 0x000000ffff0a7224 */ /* 0x000fce00078e000e */
[----:B------:R-:W-:Y:S05]  /*b470*/  WARPSYNC.COLLECTIVE R15, `(.L_x_12911) ;  /* 0x000000000f087348 */ /* 0x000fea0003c00000 */
[----:B------:R0:W1:Y:S02]  /*b480*/  SHFL.IDX P6, R14, R13, R12, R11 ;  /* 0x0000000c0d0e7389 */ /* 0x00006400000c000b */
[----:B01----:R-:W-:Y:S01]  /*b490*/  ENDCOLLECTIVE ;  /* 0x000000000000791b */ /* 0x003fe20003800000 */
.L_x_12911:
[----:B------:R-:W-:Y:S02]  /*b4a0*/  IMAD.MOV.U32 R13, RZ, RZ, R8 ;  /* 0x000000ffff0d7224 */ /* 0x000fe400078e0008 */
[----:B------:R-:W-:Y:S01]  /*b4b0*/  IMAD.MOV.U32 R12, RZ, RZ, 0x2 ;  /* 0x00000002ff0c7424 */ /* 0x000fe200078e00ff */
[----:B------:R-:W-:-:S07]  /*b4c0*/  MOV R21, R14 ;  /* 0x0000000e00157202 */ /* 0x000fce0000000f00 */
[----:B------:R-:W-:Y:S05]  /*b4d0*/  WARPSYNC.COLLECTIVE R15, `(.L_x_12912) ;  /* 0x000000000f087348 */ /* 0x000fea0003c00000 */
[----:B------:R0:W1:Y:S02]  /*b4e0*/  SHFL.IDX P6, R14, R13, R12, R11 ;  /* 0x0000000c0d0e7389 */ /* 0x00006400000c000b */
[----:B01----:R-:W-:Y:S01]  /*b4f0*/  ENDCOLLECTIVE ;  /* 0x000000000000791b */ /* 0x003fe20003800000 */
.L_x_12912:
[----:B------:R-:W-:-:S05]  /*b500*/  @!P1 LEA R2, P2, R16, R21, 0x1 ;  /* 0x0000001510029211 */ /* 0x000fca00078408ff */
[----:B------:R-:W-:-:S05]  /*b510*/  @!P1 IMAD.X R3, RZ, RZ, R10, P2 ;  /* 0x000000ffff039224 */ /* 0x000fca00010e060a */
[----:B------:R-:W-:Y:S01]  /*b520*/  @!PT LDS RZ, [RZ] ;  /* 0x00000000fffff984 */ /* 0x000fe20000000800 */
[----:B------:R-:W-:Y:S01]  /*b530*/  @!PT LDS RZ, [RZ] ;  /* 0x00000000fffff984 */ /* 0x000fe20000000800 */
[----:B------:R-:W-:Y:S01]  /*b540*/  @!PT LDS RZ, [RZ] ;  /* 0x00000000fffff984 */ /* 0x000fe20000000800 */
[----:B------:R0:W-:Y:S01]  /*b550*/  @!P1 LDGSTS.E.BYPASS.LTC128B.128 [R25+0x8c00], desc[UR38][R2.64], !P0 ;  /* 0x08c0000002199fae */ /* 0x0001e2000c101d66 */
[----:B------:R-:W-:Y:S01]  /*b560*/  ISETP.GE.AND P1, PT, R9, R4, PT ;  /* 0x000000040900720c */ /* 0x000fe20003f26270 */
[----:B------:R-:W-:Y:S01]  /*b570*/  IMAD.MOV.U32 R13, RZ, RZ, R5 ;  /* 0x000000ffff0d7224 */ /* 0x000fe200078e0005 */
[----:B------:R-:W-:-:S11]  /*b580*/  MOV R9, R14 ;  /* 0x0000000e00097202 */ /* 0x000fd60000000f00 */
[----:B0-----:R-:W-:Y:S05]  /*b590*/  WARPSYNC.COLLECTIVE R15, `(.L_x_12913) ;  /* 0x000000000f087348 */ /* 0x001fea0003c00000 */
[----:B------:R1:W2:Y:S02]  /*b5a0*/  SHFL.IDX P6, R14, R13, R12, R11 ;  /* 0x0000000c0d0e7389 */ /* 0x0002a400000c000b */
[----:B012---:R-:W-:Y:S01]  /*b5b0*/  ENDCOLLECTIVE ;  /* 0x000000000000791b */ /* 0x007fe20003800000 */
.L_x_12913:
[----:B------:R-:W-:Y:S01]  /*b5c0*/  @!P1 LEA R20, R22, UR45, 0x1 ;  /* 0x0000002d16149c11 */ /* 0x000fe2000f8e08ff */
[----:B------:R-:W-:Y:S01]  /*b5d0*/  IMAD.MOV.U32 R13, RZ, RZ, R8 ;  /* 0x000000ffff0d7224 */ /* 0x000fe200078e0008 */
[----:B------:R-:W-:Y:S02]  /*b5e0*/  MOV R12, 0x3 ;  /* 0x00000003000c7802 */ /* 0x000fe40000000f00 */
[----:B------:R-:W-:-:S13]  /*b5f0*/  @!P1 LEA R2, P2, R16, R14, 0x1 ;  /* 0x0000000e10029211 */ /* 0x000fda00078408ff */
[----:B------:R-:W-:Y:S05]  /*b600*/  WARPSYNC.COLLECTIVE R15, `(.L_x_12914) ;  /* 0x000000000f087348 */ /* 0x000fea0003c00000 */
[----:B------:R0:W1:Y:S02]  /*b610*/  SHFL.IDX P6, R14, R13, R12, R11 ;  /* 0x0000000c0d0e7389 */ /* 0x00006400000c000b */
[----:B01----:R-:W-:Y:S01]  /*b620*/  ENDCOLLECTIVE ;  /* 0x000000000000791b */ /* 0x003fe20003800000 */
.L_x_12914:
[----:B------:R-:W-:Y:S02]  /*b630*/  @!P1 IMAD.X R3, RZ, RZ, R9, P2 ;  /* 0x000000ffff039224 */ /* 0x000fe400010e0609 */
[----:B------:R-:W-:-:S03]  /*b640*/  VIADD R9, R6, 0x30 ;  /* 0x0000003006097836 */ /* 0x000fc60000000000 */
[----:B------:R-:W-:Y:S01]  /*b650*/  @!PT LDS RZ, [RZ] ;  /* 0x00000000fffff984 */ /* 0x000fe20000000800 */
[----:B------:R-:W-:Y:S01]  /*b660*/  @!PT LDS RZ, [RZ] ;  /* 0x00000000fffff984 */ /* 0x000fe20000000800 */
[----:B------:R-:W-:Y:S01]  /*b670*/  @!PT LDS RZ, [RZ] ;  /* 0x00000000fffff984 */ /* 0x000fe20000000800 */
[----:B------:R0:W-:Y:S02]  /*b680*/  @!P1 LDGSTS.E.BYPASS.LTC128B.128 [R20+0x9400], desc[UR38][R2.64], !P0 ;  /* 0x0940000002149fae */ /* 0x0001e4000c101d66 */
[----:B------:R-:W-:Y:S02]  /*b690*/  ISETP.GE.AND P1, PT, R9, R4, PT ;  /* 0x000000040900720c */ /* 0x000fe40003f26270 */
[----:B------:R-:W-:Y:S01]  /*b6a0*/  IADD3 R9, R6, 0x40, RZ ;  /* 0x0000004006097810 */ /* 0x000fe20007ffe0ff */
[----:B------:R-:W-:-:S10]  /*b6b0*/  IMAD.MOV.U32 R13, RZ, RZ, R5 ;  /* 0x000000ffff0d7224 */ /* 0x000fd400078e0005 */
[----:B------:R-:W-:Y:S01]  /*b6c0*/  @!P1 LEA R25, R22, UR45, 0x1 ;  /* 0x0000002d16199c11 */ /* 0x000fe2000f8e08ff */
[----:B0-----:R-:W-:-:S07]  /*b6d0*/  IMAD.MOV.U32 R10, RZ, RZ, R14 ;  /* 0x000000ffff0a7224 */ /* 0x001fce00078e000e */
[----:B------:R-:W-:Y:S05]  /*b6e0*/  WARPSYNC.COLLECTIVE R15, `(.L_x_12915) ;  /* 0x000000000f087348 */ /* 0x000fea0003c00000 */
[----:B------:R0:W1:Y:S02]  /*b6f0*/  SHFL.IDX P6, R14, R13, R12, R11 ;  /* 0x0000000c0d0e7389 */ /* 0x00006400000c000b */
[----:B01----:R-:W-:Y:S01]  /*b700*/  ENDCOLLECTIVE ;  /* 0x000000000000791b */ /* 0x003fe20003800000 */
.L_x_12915:
[----:B------:R-:W-:Y:S02]  /*b710*/  IMAD.MOV.U32 R13, RZ, RZ, R8 ;  /* 0x000000ffff0d7224 */ /* 0x000fe400078e0008 */
[----:B------:R-:W-:Y:S02]  /*b720*/  IMAD.MOV.U32 R12, RZ, RZ, 0x4 ;  /* 0x00000004ff0c7424 */ /* 0x000fe400078e00ff */
[----:B------:R-:W-:-:S07]  /*b730*/  IMAD.MOV.U32 R21, RZ, RZ, R14 ;  /* 0x000000ffff157224 */ /* 0x000fce00078e000e */
[----:B------:R-:W-:Y:S05]  /*b740*/  WARPSYNC.COLLECTIVE R15, `(.L_x_12916) ;  /* 0x000000000f087348 */ /* 0x000fea0003c00000 */
[----:B------:R0:W1:Y:S02]  /*b750*/  SHFL.IDX P6, R14, R13, R12, R11 ;  /* 0x0000000c0d0e7389 */ /* 0x00006400000c000b */
[----:B01----:R-:W-:Y:S01]  /*b760*/  ENDCOLLECTIVE ;  /* 0x000000000000791b */ /* 0x003fe20003800000 */
.L_x_12916:
[----:B------:R-:W-:-:S05]  /*b770*/  @!P1 LEA R2, P2, R16, R21, 0x1 ;  /* 0x0000001510029211 */ /* 0x000fca00078408ff */
[----:B------:R-:W-:-:S05]  /*b780*/  @!P1 IMAD.X R3, RZ, RZ, R10, P2 ;  /* 0x000000ffff039224 */ /* 0x000fca00010e060a */
[----:B------:R-:W-:Y:S01]  /*b790*/  @!PT LDS RZ, [RZ] ;  /* 0x00000000fffff984 */ /* 0x000fe20000000800 */
[----:B------:R-:W-:Y:S01]  /*b7a0*/  @!PT LDS RZ, [RZ] ;  /* 0x00000000fffff984 */ /* 0x000fe20000000800 */
[----:B------:R-:W-:Y:S01]  /*b7b0*/  @!PT LDS RZ, [RZ] ;  /* 0x00000000fffff984 */ /* 0x000fe20000000800 */
[----:B------:R0:W-:Y:S01]  /*b7c0*/  @!P1 LDGSTS.E.BYPASS.LTC128B.128 [R25+0x9c00], desc[UR38][R2.64], !P0 ;  /* 0x09c0000002199fae */ /* 0x0001e2000c101d66 */
[----:B------:R-:W-:Y:S01]  /*b7d0*/  IMAD.MOV.U32 R13, RZ, RZ, R5 ;  /* 0x000000ffff0d7224 */ /* 0x000fe200078e0005 */
[----:B------:R-:W-:Y:S01]  /*b7e0*/  ISETP.GE.AND P1, PT, R9, R4, PT ;  /* 0x000000040900720c */ /* 0x000fe20003f26270 */
[----:B------:R-:W-:-:S12]  /*b7f0*/  IMAD.MOV.U32 R9, RZ, RZ, R14 ;  /* 0x000000ffff097224 */ /* 0x000fd800078e000e */
[----:B0-----:R-:W-:Y:S05]  /*b800*/  WARPSYNC.COLLECTIVE R15, `(.L_x_12917) ;  /* 0x000000000f087348 */ /* 0x001fea0003c00000 */
[----:B------:R1:W2:Y:S02]  /*b810*/  SHFL.IDX P6, R14, R13, R12, R11 ;  /* 0x0000000c0d0e7389 */ /* 0x0002a400000c000b */
[----:B012---:R-:W-:Y:S01]  /*b820*/  ENDCOLLECTIVE ;  /* 0x000000000000791b */ /* 0x007fe20003800000 */
.L_x_12917:
[----:B------:R-:W-:Y:S01]  /*b830*/  @!P1 LEA R20, R22, UR45, 0x1 ;  /* 0x0000002d16149c11 */ /* 0x000fe2000f8e08ff */
[----:B------:R-:W-:Y:S02]  /*b840*/  IMAD.MOV.U32 R13, RZ, RZ, R8 ;  /* 0x000000ffff0d7224 */ /* 0x000fe400078e0008 */
[----:B------:R-:W-:Y:S01]  /*b850*/  IMAD.MOV.U32 R12, RZ, RZ, 0x5 ;  /* 0x00000005ff0c7424 */ /* 0x000fe200078e00ff */
[----:B------:R-:W-:-:S13]  /*b860*/  @!P1 LEA R2, P2, R16, R14, 0x1 ;  /* 0x0000000e10029211 */ /* 0x000fda00078408ff */
[----:B------:R-:W-:Y:S05]  /*b870*/  WARPSYNC.COLLECTIVE R15, `(.L_x_12918) ;  /* 0x000000000f087348 */ /* 0x000fea0003c00000 */
[----:B------:R0:W1:Y:S02]  /*b880*/  SHFL.IDX P6, R14, R13, R12, R11 ;  /* 0x0000000c0d0e7389 */ /* 0x00006400000c000b */
[----:B01----:R-:W-:Y:S01]  /*b890*/  ENDCOLLECTIVE ;  /* 0x000000000000791b */ /* 0x003fe20003800000 */
.L_x_12918:
[----:B------:R-:W-:Y:S01]  /*b8a0*/  @!P1 IADD3.X R3, RZ, R9, RZ, P2, !PT ;  /* 0x00000009ff039210 */ /* 0x000fe200017fe4ff */
[----:B------:R-:W-:-:S04]  /*b8b0*/  VIADD R9, R6, 0x50 ;  /* 0x0000005006097836 */ /* 0x000fc80000000000 */
[----:B------:R-:W-:Y:S01]  /*b8c0*/  @!PT LDS RZ, [RZ] ;  /* 0x00000000fffff984 */ /* 0x000fe20000000800 */
[----:B------:R-:W-:Y:S01]  /*b8d0*/  @!PT LDS RZ, [RZ] ;  /* 0x00000000fffff984 */ /* 0x000fe20000000800 */
[----:B------:R-:W-:Y:S01]  /*b8e0*/  @!PT LDS RZ, [RZ] ;  /* 0x00000000fffff984 */ /* 0x000fe20000000800 */
[----:B------:R0:W-:Y:S01]  /*b8f0*/  @!P1 LDGSTS.E.BYPASS.LTC128B.128 [R20+0xa400], desc[UR38][R2.64], !P0 ;  /* 0x0a40000002149fae */ /* 0x0001e2000c101d66 */
[----:B------:R-:W-:Y:S01]  /*b900*/  ISETP.GE.AND P1, PT, R9, R4, PT ;  /* 0x000000040900720c */ /* 0x000fe20003f26270 */
[----:B------:R-:W-:Y:S01]  /*b910*/  VIADD R9, R6, 0x60 ;  /* 0x0000006006097836 */ /* 0x000fe20000000000 */
[----:B------:R-:W-:-:S11]  /*b920*/  MOV R13, R5 ;  /* 0x00000005000d7202 */ /* 0x000fd60000000f00 */
[----:B------:R-:W-:Y:S01]  /*b930*/  @!P1 LEA R25, R22, UR45, 0x1 ;  /* 0x0000002d16199c11 */ /* 0x000fe2000f8e08ff */
[----:B0-----:R-:W-:-:S07]  /*b940*/  IMAD.MOV.U32 R10, RZ, RZ, R14 ;  /* 0x000000ffff0a7224 */ /* 0x001fce00078e000e */
[----:B------:R-:W-:Y:S05]  /*b950*/  WARPSYNC.COLLECTIVE R15, `(.L_x_12919) ;  /* 0x000000000f087348 */ /* 0x000fea0003c00000 */
[----:B------:R0:W1:Y:S02]  /*b960*/  SHFL.IDX P6, R14, R13, R12, R11 ;  /* 0x0000000c0d0e7389 */ /* 0x00006400000c000b */
[----:B01----:R-:W-:Y:S01]  /*b970*/  ENDCOLLECTIVE ;  /* 0x000000000000791b */ /* 0x003fe20003800000 */
.L_x_12919:
[----:B------:R-:W-:Y:S01]  /*b980*/  IMAD.MOV.U32 R13, RZ, RZ, R8 ;  /* 0x000000ffff0d7224 */ /* 0x000fe200078e0008 */
[----:B------:R-:W-:Y:S01]  /*b990*/  MOV R12, 0x6 ;  /* 0x00000006000c7802 */ /* 0x000fe20000000f00 */
[----:B------:R-:W-:-:S07]  /*b9a0*/  IMAD.MOV.U32 R21, RZ, RZ, R14 ;  /* 0x000000ffff157224 */ /* 0x000fce00078e000e */
[----:B------:R-:W-:Y:S05]  /*b9b0*/  WARPSYNC.COLLECTIVE R15, `(.L_x_12920) ;  /* 0x000000000f087348 */ /* 0x000fea0003c00000 */
[----:B------:R0:W1:Y:S02]  /*b9c0*/  SHFL.IDX P6, R14, R13, R12, R11 ;  /* 0x0000000c0d0e7389 */ /* 0x00006400000c000b */
[----:B01----:R-:W-:Y:S01]  /*b9d0*/  ENDCOLLECTIVE ;  /* 0x000000000000791b */ /* 0x003fe20003800000 */
.L_x_12920:
        /* <DEDUP_REMOVED lines=12> */
.L_x_12921:
[----:B------:R-:W-:Y:S01]  /*baa0*/  @!P1 LEA R10, R22, UR45, 0x1 ;  /* 0x0000002d160a9c11 */ /* 0x000fe2000f8e08ff */
[----:B------:R-:W-:Y:S01]  /*bab0*/  IMAD.MOV.U32 R13, RZ, RZ, R8 ;  /* 0x000000ffff0d7224 */ /* 0x000fe200078e0008 */
[----:B------:R-:W-:Y:S02]  /*bac0*/  MOV R12, 0x7 ;  /* 0x00000007000c7802 */ /* 0x000fe40000000f00 */
[----:B------:R-:W-:-:S13]  /*bad0*/  @!P1 LEA R2, P2, R16, R14, 0x1 ;  /* 0x0000000e10029211 */ /* 0x000fda00078408ff */
[----:B------:R-:W-:Y:S05]  /*bae0*/  WARPSYNC.COLLECTIVE R15, `(.L_x_12922) ;  /* 0x000000000f087348 */ /* 0x000fea0003c00000 */
[----:B------:R0:W1:Y:S02]  /*baf0*/  SHFL.IDX P6, R14, R13, R12, R11 ;  /* 0x0000000c0d0e7389 */ /* 0x00006400000c000b */
[----:B01----:R-:W-:Y:S01]  /*bb00*/  ENDCOLLECTIVE ;  /* 0x000000000000791b */ /* 0x003fe20003800000 */
.L_x_12922:
[----:B------:R-:W-:-:S05]  /*bb10*/  @!P1 IMAD.X R3, RZ, RZ, R9, P2 ;  /* 0x000000ffff039224 */ /* 0x000fca00010e0609 */
[----:B------:R-:W-:Y:S01]  /*bb20*/  @!PT LDS RZ, [RZ] ;  /* 0x00000000fffff984 */ /* 0x000fe20000000800 */
[----:B------:R-:W-:Y:S01]  /*bb30*/  @!PT LDS RZ, [RZ] ;  /* 0x00000000fffff984 */ /* 0x000fe20000000800 */
[----:B------:R-:W-:Y:S01]  /*bb40*/  @!PT LDS RZ, [RZ] ;  /* 0x00000000fffff984 */ /* 0x000fe20000000800 */
[----:B------:R0:W-:Y:S01]  /*bb50*/  @!P1 LDGSTS.E.BYPASS.LTC128B.128 [R10+0xb400], desc[UR38][R2.64], !P0 ;  /* 0x0b400000020a9fae */ /* 0x0001e2000c101d66 */
[----:B------:R-:W-:Y:S01]  /*bb60*/  IMAD.MOV.U32 R13, RZ, RZ, R5 ;  /* 0x000000ffff0d7224 */ /* 0x000fe200078e0005 */
[C---:B------:R-:W-:Y:S01]  /*bb70*/  IADD3 R5, R6.reuse, 0x80, RZ ;  /* 0x0000008006057810 */ /* 0x040fe20007ffe0ff */
[----:B0-----:R-:W-:Y:S02]  /*bb80*/  VIADD R3, R6, 0x70 ;  /* 0x0000007006037836 */ /* 0x001fe40000000000 */
[----:B------:R-:W-:-:S03]  /*bb90*/  IMAD.MOV.U32 R8, RZ, RZ, R14 ;  /* 0x000000ffff087224 */ /* 0x000fc600078e000e */
[----:B------:R-:W-:-:S13]  /*bba0*/  ISETP.GE.AND P1, PT, R3, R4, PT ;  /* 0x000000040300720c */ /* 0x000fda0003f26270 */
[----:B------:R-:W-:Y:S05]  /*bbb0*/  WARPSYNC.COLLECTIVE R15, `(.L_x_12923) ;  /* 0x000000000f087348 */ /* 0x000fea0003c00000 */
[----:B------:R0:W1:Y:S02]  /*bbc0*/  SHFL.IDX P6, R14, R13, R12, R11 ;  /* 0x0000000c0d0e7389 */ /* 0x00006400000c000b */
[----:B01----:R-:W-:Y:S01]  /*bbd0*/  ENDCOLLECTIVE ;  /* 0x000000000000791b */ /* 0x003fe20003800000 */
.L_x_12923:
[----:B------:R-:W-:Y:S01]  /*bbe0*/  @!P1 LEA R25, R22, UR45, 0x1 ;  /* 0x0000002d16199c11 */ /* 0x000fe2000f8e08ff */
[----:B------:R-:W-:Y:S02]  /*bbf0*/  IMAD.MOV.U32 R13, RZ, RZ, R7 ;  /* 0x000000ffff0d7224 */ /* 0x000fe400078e0007 */
[----:B------:R-:W-:Y:S01]  /*bc00*/  IMAD.MOV.U32 R12, RZ, RZ, RZ ;  /* 0x000000ffff0c7224 */ /* 0x000fe200078e00ff */
[----:B------:R-:W-:-:S13]  /*bc10*/  @!P1 LEA R2, P2, R16, R14, 0x1 ;  /* 0x0000000e10029211 */ /* 0x000fda00078408ff */
[----:B------:R-:W-:Y:S05]  /*bc20*/  WARPSYNC.COLLECTIVE R15, `(.L_x_12924) ;  /* 0x000000000f087348 */ /* 0x000fea0003c00000 */
[----:B------:R0:W1:Y:S02]  /*bc30*/  SHFL.IDX P6, R14, R13, R12, R11 ;  /* 0x0000000c0d0e7389 */ /* 0x00006400000c000b */
[----:B01----:R-:W-:Y:S01]  /*bc40*/  ENDCOLLECTIVE ;  /* 0x000000000000791b */ /* 0x003fe20003800000 */
.L_x_12924:
[----:B------:R-:W-:-:S05]  /*bc50*/  @!P1 IMAD.X R3, RZ, RZ, R8, P2 ;  /* 0x000000ffff039224 */ /* 0x000fca00010e0608 */
[----:B------:R-:W-:Y:S01]  /*bc60*/  @!PT LDS RZ, [RZ] ;  /* 0x00000000fffff984 */ /* 0x000fe20000000800 */
[----:B------:R-:W-:Y:S01]  /*bc70*/  @!PT LDS RZ, [RZ] ;  /* 0x00000000fffff984 */ /* 0x000fe20000000800 */
[----:B------:R-:W-:Y:S01]  /*bc80*/  @!PT LDS RZ, [RZ] ;  /* 0x00000000fffff984 */ /* 0x000fe20000000800 */
[----:B------:R0:W-:Y:S01]  /*bc90*/  @!P1 LDGSTS.E.BYPASS.LTC128B.128 [R25+0xbc00], desc[UR38][R2.64], !P0 ;  /* 0x0bc0000002199fae */ /* 0x0001e2000c101d66 */
[----:B------:R-:W-:Y:S01]  /*bca0*/  ISETP.GE.AND P1, PT, R5, R4, PT ;  /* 0x000000040500720c */ /* 0x000fe20003f26270 */
[----:B------:R-:W-:Y:S02]  /*bcb0*/  VIADD R5, R6, 0x90 ;  /* 0x0000009006057836 */ /* 0x000fe40000000000 */
[----:B------:R-:W-:Y:S02]  /*bcc0*/  IMAD.MOV.U32 R13, RZ, RZ, R0 ;  /* 0x000000ffff0d7224 */ /* 0x000fe400078e0000 */
[----:B------:R-:W-:-:S08]  /*bcd0*/  IMAD.MOV.U32 R9, RZ, RZ, R14 ;  /* 0x000000ffff097224 */ /* 0x000fd000078e000e */
[----:B0-----:R-:W-:Y:S05]  /*bce0*/  WARPSYNC.COLLECTIVE R15, `(.L_x_12925) ;  /* 0x000000000f087348 */ /* 0x001fea0003c00000 */
[----:B------:R1:W2:Y:S02]  /*bcf0*/  SHFL.IDX P6, R14, R13, R12, R11 ;  /* 0x0000000c0d0e7389 */ /* 0x0002a400000c000b */
[----:B012---:R-:W-:Y:S01]  /*bd00*/  ENDCOLLECTIVE ;  /* 0x000000000000791b */ /* 0x007fe20003800000 */
.L_x_12925:
[----:B------:R-:W-:Y:S02]  /*bd10*/  IMAD.MOV.U32 R13, RZ, RZ, R7 ;  /* 0x000000ffff0d7224 */ /* 0x000fe400078e0007 */
[----:B------:R-:W-:Y:S01]  /*bd20*/  IMAD.MOV.U32 R12, RZ, RZ, 0x1 ;  /* 0x00000001ff0c7424 */ /* 0x000fe200078e00ff */
[----:B------:R-:W-:-:S07]  /*bd30*/  MOV R21, R14 ;  /* 0x0000000e00157202 */ /* 0x000fce0000000f00 */
[----:B------:R-:W-:Y:S05]  /*bd40*/  WARPSYNC.COLLECTIVE R15, `(.L_x_12926) ;  /* 0x000000000f087348 */ /* 0x000fea0003c00000 */
[----:B------:R0:W1:Y:S02]  /*bd50*/  SHFL.IDX P6, R14, R13, R12, R11 ;  /* 0x0000000c0d0e7389 */ /* 0x00006400000c000b */
[----:B01----:R-:W-:Y:S01]  /*bd60*/  ENDCOLLECTIVE ;  /* 0x000000000000791b */ /* 0x003fe20003800000 */
.L_x_12926:
[----:B------:R-:W-:Y:S02]  /*bd70*/  @!P1 LEA R2, P2, R16, R21, 0x1 ;  /* 0x0000001510029211 */ /* 0x000fe400078408ff */
[----:B------:R-:W-:-:S03]  /*bd80*/  @!P1 LEA R21, R22, UR45, 0x1 ;  /* 0x0000002d16159c11 */ /* 0x000fc6000f8e08ff */
        /* <DEDUP_REMOVED lines=11> */
.L_x_12927:
[----:B------:R-:W-:Y:S01]  /*be40*/  IMAD.MOV.U32 R13, RZ, RZ, R7 ;  /* 0x000000ffff0d7224 */ /* 0x000fe200078e0007 */
[----:B------:R-:W-:Y:S01]  /*be50*/  MOV R12, 0x2 ;  /* 0x00000002000c7802 */ /* 0x000fe20000000f00 */
[----:B------:R-:W-:-:S07]  /*be60*/  IMAD.MOV.U32 R9, RZ, RZ, R14 ;  /* 0x000000ffff097224 */ /* 0x000fce00078e000e */
[----:B------:R-:W-:Y:S05]  /*be70*/  WARPSYNC.COLLECTIVE R15, `(.L_x_12928) ;  /* 0x000000000f087348 */ /* 0x000fea0003c00000 */
[----:B------:R0:W1:Y:S02]  /*be80*/  SHFL.IDX P6, R14, R13, R12, R11 ;  /* 0x0000000c0d0e7389 */ /* 0x00006400000c000b */
[----:B01----:R-:W-:Y:S01]  /*be90*/  ENDCOLLECTIVE ;  /* 0x000000000000791b */ /* 0x003fe20003800000 */
.L_x_12928:
[----:B------:R-:W-:Y:S02]  /*bea0*/  @!P1 LEA R2, P2, R16, R9, 0x1 ;  /* 0x0000000910029211 */ /* 0x000fe400078408ff */
[----:B------:R-:W-:-:S03]  /*beb0*/  @!P1 LEA R9, R22, UR45, 0x1 ;  /* 0x0000002d16099c11 */ /* 0x000fc6000f8e08ff */
[----:B------:R-:W-:-:S05]  /*bec0*/  @!P1 IMAD.X R3, RZ, RZ, R8, P2 ;  /* 0x000000ffff039224 */ /* 0x000fca00010e0608 */
[----:B------:R-:W-:Y:S01]  /*bed0*/  @!PT LDS RZ, [RZ] ;  /* 0x00000000fffff984 */ /* 0x000fe20000000800 */
[----:B------:R-:W-:Y:S01]  /*bee0*/  @!PT LDS RZ, [RZ] ;  /* 0x00000000fffff984 */ /* 0x000fe20000000800 */
[----:B------:R-:W-:Y:S01]  /*bef0*/  @!PT LDS RZ, [RZ] ;  /* 0x00000000fffff984 */ /* 0x000fe20000000800 */
[----:B------:R0:W-:Y:S01]  /*bf00*/  @!P1 LDGSTS.E.BYPASS.LTC128B.128 [R9+0xcc00], desc[UR38][R2.64], !P0 ;  /* 0x0cc0000002099fae */ /* 0x0001e2000c101d66 */
[----:B------:R-:W-:Y:S02]  /*bf10*/  IMAD.MOV.U32 R13, RZ, RZ, R0 ;  /* 0x000000ffff0d7224 */ /* 0x000fe400078e0000 */
[----:B------:R-:W-:-:S07]  /*bf20*/  IMAD.MOV.U32 R5, RZ, RZ, R14 ;  /* 0x000000ffff057224 */ /* 0x000fce00078e000e */
[----:B0-----:R-:W-:Y:S05]  /*bf30*/  WARPSYNC.COLLECTIVE R15, `(.L_x_12929) ;  /* 0x000000000f087348 */ /* 0x001fea0003c00000 */
[----:B------:R1:W2:Y:S02]  /*bf40*/  SHFL.IDX P6, R14, R13, R12, R11 ;  /* 0x0000000c0d0e7389 */ /* 0x0002a400000c000b */
[----:B012---:R-:W-:Y:S01]  /*bf50*/  ENDCOLLECTIVE ;  /* 0x000000000000791b */ /* 0x007fe20003800000 */
.L_x_12929:
[----:B------:R-:W-:-:S05]  /*bf60*/  VIADD R3, R6, 0xa0 ;  /* 0x000000a006037836 */ /* 0x000fca0000000000 */
[----:B------:R-:W-:Y:S02]  /*bf70*/  ISETP.GE.AND P1, PT, R3, R4, PT ;  /* 0x000000040300720c */ /* 0x000fe40003f26270 */
[----:B------:R-:W-:Y:S01]  /*bf80*/  MOV R13, R7 ;  /* 0x00000007000d7202 */ /* 0x000fe20000000f00 */
[----:B------:R-:W-:-:S10]  /*bf90*/  IMAD.MOV.U32 R12, RZ, RZ, 0x3 ;  /* 0x00000003ff0c7424 */ /* 0x000fd400078e00ff */
[----:B------:R-:W-:-:S13]  /*bfa0*/  @!P1 LEA R2, P2, R16, R14, 0x1 ;  /* 0x0000000e10029211 */ /* 0x000fda00078408ff */
[----:B------:R-:W-:Y:S05]  /*bfb0*/  WARPSYNC.COLLECTIVE R15, `(.L_x_12930) ;  /* 0x000000000f087348 */ /* 0x000fea0003c00000 */
[----:B------:R0:W1:Y:S02]  /*bfc0*/  SHFL.IDX P6, R14, R13, R12, R11 ;  /* 0x0000000c0d0e7389 */ /* 0x00006400000c000b */
[----:B01----:R-:W-:Y:S01]  /*bfd0*/  ENDCOLLECTIVE ;  /* 0x000000000000791b */ /* 0x003fe20003800000 */
.L_x_12930:
[----:B------:R-:W-:Y:S01]  /*bfe0*/  @!P1 IMAD.X R3, RZ, RZ, R5, P2 ;  /* 0x000000ffff039224 */ /* 0x000fe200010e0605 */
[----:B------:R-:W-:-:S05]  /*bff0*/  @!P1 LEA R5, R22, UR45, 0x1 ;  /* 0x0000002d16059c11 */ /* 0x000fca000f8e08ff */
        /* <DEDUP_REMOVED lines=9> */
.L_x_12931:
[----:B------:R-:W-:Y:S05]  /*c090*/  BRA `(.L_x_12932) ;  /* 0xffffffc800cc7947 */ /* 0x000fea000383ffff */
.L_x_12855:
[----:B0-----:R-:W-:-:S04]  /*c0a0*/  IMAD.U32 R3, RZ, RZ, UR45 ;  /* 0x0000002dff037e24 */ /* 0x001fc8000f8e00ff */
[----:B------:R0:W1:Y:S03]  /*c0b0*/  SYNCS.PHASECHK.TRANS64.TRYWAIT P0, [R3+URZ+0x16820], R0 ;  /* 0x01682000030075a7 */ /* 0x000066000800017f */
[----:B-1----:R-:W-:Y:S05]  /*c0c0*/  @!P0 NANOSLEEP.SYNCS 0x989680 ;  /* 0x009896800000895d */ /* 0x002fea0003900000 */
[----:B------:R-:W1:Y:S02]  /*c0d0*/  @!P0 SYNCS.PHASECHK.TRANS64 P0, [R3+URZ+0x16820], R0 ;  /* 0x01682000030085a7 */ /* 0x000e64000800007f */
[----:B-1----:R-:W-:Y:S05]  /*c0e0*/  @!P0 BRA `(.L_x_12855) ;  /* 0xfffffffc00ec8947 */ /* 0x002fea000383ffff */
[----:B------:R-:W-:Y:S05]  /*c0f0*/  BRA `(.L_x_12933) ;  /* 0xffffffc800fc7947 */ /* 0x000fea000383ffff */
.L_x_12859:
[----:B0-----:R0:W1:Y:S02]  /*c100*/  SYNCS.PHASECHK.TRANS64.TRYWAIT P0, [R7+URZ+0x16840], R2 ;  /* 0x01684002070075a7 */ /* 0x001064000800017f */
[----:B-1----:R-:W-:Y:S05]  /*c110*/  @!P0 NANOSLEEP.SYNCS 0x989680 ;  /* 0x009896800000895d */ /* 0x002fea0003900000 */
[----:B------:R-:W1:Y:S02]  /*c120*/  @!P0 SYNCS.PHASECHK.TRANS64 P0, [R7+URZ+0x16840], R2 ;  /* 0x01684002070085a7 */ /* 0x000e64000800007f */
[----:B-1----:R-:W-:Y:S05]  /*c130*/  @!P0 BRA `(.L_x_12859) ;  /* 0xfffffffc00f08947 */ /* 0x002fea000383ffff */
[----:B------:R-:W-:Y:S05]  /*c140*/  BRA `(.L_x_12934) ;  /* 0xffffffcc00e07947 */ /* 0x000fea000383ffff */
.L_x_12860:
        /* <DEDUP_REMOVED lines=8> */
.L_x_12936:
[----:B------:R-:W-:Y:S05]  /*c1d0*/  BSYNC B1 ;  /* 0x0000000000017941 */ /* 0x000fea0003800000 */
.L_x_12935:
        /* <DEDUP_REMOVED lines=9> */
.L_x_12937:
[----:B------:R-:W-:Y:S02]  /*c270*/  IMAD.SHL.U32 R15, R16, 0x2, RZ ;  /* 0x00000002100f7824 */ /* 0x000fe400078e00ff */
[----:B------:R-:W-:Y:S02]  /*c280*/  IMAD.MOV.U32 R13, RZ, RZ, R19 ;  /* 0x000000ffff0d7224 */ /* 0x000fe400078e0013 */
[----:B------:R-:W-:Y:S01]  /*c290*/  IMAD.MOV.U32 R12, RZ, RZ, 0x1 ;  /* 0x00000001ff0c7424 */ /* 0x000fe200078e00ff */
[----:B------:R-:W-:-:S04]  /*c2a0*/  MOV R2, R14 ;  /* 0x0000000e00027202 */ /* 0x000fc80000000f00 */
[----:B------:R-:W-:Y:S01]  /*c2b0*/  IADD3 R2, P0, R2, R15, RZ ;  /* 0x0000000f02027210 */ /* 0x000fe20007f1e0ff */
[----:B------:R-:W-:-:S04]  /*c2c0*/  IMAD.MOV.U32 R15, RZ, RZ, -0x1 ;  /* 0xffffffffff0f7424 */ /* 0x000fc800078e00ff */
[----:B------:R-:W-:-:S08]  /*c2d0*/  IMAD.X R3, RZ, RZ, R3, P0 ;  /* 0x000000ffff037224 */ /* 0x000fd000000e0603 */
[----:B------:R-:W-:Y:S05]  /*c2e0*/  WARPSYNC.COLLECTIVE R15, `(.L_x_12938) ;  /* 0x000000000f087348 */ /* 0x000fea0003c00000 */
[----:B------:R0:W1:Y:S02]  /*c2f0*/  SHFL.IDX P6, R14, R13, R12, R11 ;  /* 0x0000000c0d0e7389 */ /* 0x00006400000c000b */
[----:B01----:R-:W-:Y:S01]  /*c300*/  ENDCOLLECTIVE ;  /* 0x000000000000791b */ /* 0x003fe20003800000 */
.L_x_12938:
[----:B------:R-:W-:Y:S01]  /*c310*/  @!PT LDS RZ, [RZ] ;  /* 0x00000000fffff984 */ /* 0x000fe20000000800 */
[----:B------:R-:W-:Y:S01]  /*c320*/  @!PT LDS RZ, [RZ] ;  /* 0x00000000fffff984 */ /* 0x000fe20000000800 */
[----:B------:R-:W-:Y:S01]  /*c330*/  @!PT LDS RZ, [RZ] ;  /* 0x00000000fffff984 */ /* 0x000fe20000000800 */
[----:B------:R0:W-:Y:S01]  /*c340*/  LDGSTS.E.BYPASS.LTC128B.128 [R9+0xe400], desc[UR38][R2.64], !P2 ;  /* 0x0e40000002097fae */ /* 0x0001e2000d101d66 */
[----:B------:R-:W-:Y:S01]  /*c350*/  IMAD.MOV.U32 R13, RZ, RZ, R10 ;  /* 0x000000ffff0d7224 */ /* 0x000fe200078e000a */
[----:B0-----:R-:W-:-:S07]  /*c360*/  MOV R3, R14 ;  /* 0x0000000e00037202 */ /* 0x001fce0000000f00 */
[----:B------:R-:W-:Y:S05]  /*c370*/  WARPSYNC.COLLECTIVE R15, `(.L_x_12939) ;  /* 0x000000000f087348 */ /* 0x000fea0003c00000 */
[----:B------:R0:W1:Y:S02]  /*c380*/  SHFL.IDX P6, R14, R13, R12, R11 ;  /* 0x0000000c0d0e7389 */ /* 0x00006400000c000b */
[----:B01----:R-:W-:Y:S01]  /*c390*/  ENDCOLLECTIVE ;  /* 0x000000000000791b */ /* 0x003fe20003800000 */
.L_x_12939:
[----:B------:R-:W-:Y:S01]  /*c3a0*/  IMAD.SHL.U32 R15, R16, 0x2, RZ ;  /* 0x00000002100f7824 */ /* 0x000fe200078e00ff */
[----:B------:R-:W-:Y:S01]  /*c3b0*/  MOV R13, R19 ;  /* 0x00000013000d7202 */ /* 0x000fe20000000f00 */
[----:B------:R-:W-:Y:S02]  /*c3c0*/  IMAD.MOV.U32 R12, RZ, RZ, 0x2 ;  /* 0x00000002ff0c7424 */ /* 0x000fe400078e00ff */
[----:B------:R-:W-:-:S05]  /*c3d0*/  IMAD.MOV.U32 R2, RZ, RZ, R14 ;  /* 0x000000ffff027224 */ /* 0x000fca00078e000e */
[----:B------:R-:W-:Y:S01]  /*c3e0*/  IADD3 R2, P0, R2, R15, RZ ;  /* 0x0000000f02027210 */ /* 0x000fe20007f1e0ff */
[----:B------:R-:W-:-:S04]  /*c3f0*/  IMAD.MOV.U32 R15, RZ, RZ, -0x1 ;  /* 0xffffffffff0f7424 */ /* 0x000fc800078e00ff */
[----:B------:R-:W-:-:S08]  /*c400*/  IMAD.X R3, RZ, RZ, R3, P0 ;  /* 0x000000ffff037224 */ /* 0x000fd000000e0603 */
[----:B------:R-:W-:Y:S05]  /*c410*/  WARPSYNC.COLLECTIVE R15, `(.L_x_12940) ;  /* 0x000000000f087348 */ /* 0x000fea0003c00000 */
[----:B------:R0:W1:Y:S02]  /*c420*/  SHFL.IDX P6, R14, R13, R12, R11 ;  /* 0x0000000c0d0e7389 */ /* 0x00006400000c000b */
[----:B01----:R-:W-:Y:S01]  /*c430*/  ENDCOLLECTIVE ;  /* 0x000000000000791b */ /* 0x003fe20003800000 */
.L_x_12940:
[----:B------:R-:W-:Y:S01]  /*c440*/  @!PT LDS RZ, [RZ] ;  /* 0x00000000fffff984 */ /* 0x000fe20000000800 */
[----:B------:R-:W-:Y:S01]  /*c450*/  @!PT LDS RZ, [RZ] ;  /* 0x00000000fffff984 */ /* 0x000fe20000000800 */
[----:B------:R-:W-:Y:S01]  /*c460*/  @!PT LDS RZ, [RZ] ;  /* 0x00000000fffff984 */ /* 0x000fe20000000800 */
[----:B------:R0:W-:Y:S01]  /*c470*/  LDGSTS.E.BYPASS.LTC128B.128 [R9+0xec00], desc[UR38][R2.64], !P2 ;  /* 0x0ec0000002097fae */ /* 0x0001e2000d101d66 */
[----:B------:R-:W-:Y:S02]  /*c480*/  IMAD.MOV.U32 R13, RZ, RZ, R10 ;  /* 0x000000ffff0d7224 */ /* 0x000fe400078e000a */
[----:B0-----:R-:W-:-:S07]  /*c490*/  IMAD.MOV.U32 R3, RZ, RZ, R14 ;  /* 0x000000ffff037224 */ /* 0x001fce00078e000e */
[----:B------:R-:W-:Y:S05]  /*c4a0*/  WARPSYNC.COLLECTIVE R15, `(.L_x_12941) ;  /* 0x000000000f087348 */ /* 0x000fea0003c00000 */
[----:B------:R0:W1:Y:S02]  /*c4b0*/  SHFL.IDX P6, R14, R13, R12, R11 ;  /* 0x0000000c0d0e7389 */ /* 0x00006400000c000b */
[----:B01----:R-:W-:Y:S01]  /*c4c0*/  ENDCOLLECTIVE ;  /* 0x000000000000791b */ /* 0x003fe20003800000 */
.L_x_12941:
[----:B------:R-:W-:Y:S01]  /*c4d0*/  SHF.L.U32 R15, R16, 0x1, RZ ;  /* 0x00000001100f7819 */ /* 0x000fe200000006ff */
[----:B------:R-:W-:Y:S02]  /*c4e0*/  IMAD.MOV.U32 R13, RZ, RZ, R19 ;  /* 0x000000ffff0d7224 */ /* 0x000fe400078e0013 */
[----:B------:R-:W-:Y:S02]  /*c4f0*/  IMAD.MOV.U32 R12, RZ, RZ, 0x3 ;  /* 0x00000003ff0c7424 */ /* 0x000fe400078e00ff */
[----:B------:R-:W-:-:S05]  /*c500*/  IMAD.MOV.U32 R2, RZ, RZ, R14 ;  /* 0x000000ffff027224 */ /* 0x000fca00078e000e */
[----:B------:R-:W-:Y:S02]  /*c510*/  IADD3 R2, P0, R2, R15, RZ ;  /* 0x0000000f02027210 */ /* 0x000fe40007f1e0ff */
[----:B------:R-:W-:-:S03]  /*c520*/  MOV R15, 0xffffffff ;  /* 0xffffffff000f7802 */ /* 0x000fc60000000f00 */
[----:B------:R-:W-:-:S08]  /*c530*/  IMAD.X R3, RZ, RZ, R3, P0 ;  /* 0x000000ffff037224 */ /* 0x000fd000000e0603 */
[----:B------:R-:W-:Y:S05]  /*c540*/  WARPSYNC.COLLECTIVE R15, `(.L_x_12942) ;  /* 0x000000000f087348 */ /* 0x000fea0003c00000 */
[----:B------:R0:W1:Y:S02]  /*c550*/  SHFL.IDX P6, R14, R13, R12, R11 ;  /* 0x0000000c0d0e7389 */ /* 0x00006400000c000b */
[----:B01----:R-:W-:Y:S01]  /*c560*/  ENDCOLLECTIVE ;  /* 0x000000000000791b */ /* 0x003fe20003800000 */
.L_x_12942:
        /* <DEDUP_REMOVED lines=9> */
.L_x_12943:
[----:B------:R-:W-:Y:S02]  /*c600*/  IMAD.SHL.U32 R15, R16, 0x2, RZ ;  /* 0x00000002100f7824 */ /* 0x000fe400078e00ff */
[----:B------:R-:W-:Y:S02]  /*c610*/  IMAD.MOV.U32 R13, RZ, RZ, R19 ;  /* 0x000000ffff0d7224 */ /* 0x000fe400078e0013 */
[----:B------:R-:W-:Y:S02]  /*c620*/  IMAD.MOV.U32 R12, RZ, RZ, 0x4 ;  /* 0x00000004ff0c7424 */ /* 0x000fe400078e00ff */
[----:B------:R-:W-:-:S05]  /*c630*/  IMAD.MOV.U32 R2, RZ, RZ, R14 ;  /* 0x000000ffff027224 */ /* 0x000fca00078e000e */
[----:B------:R-:W-:Y:S01]  /*c640*/  IADD3 R2, P0, R2, R15, RZ ;  /* 0x0000000f02027210 */ /* 0x000fe20007f1e0ff */
[----:B------:R-:W-:-:S03]  /*c650*/  IMAD.MOV.U32 R15, RZ, RZ, -0x1 ;  /* 0xffffffffff0f7424 */ /* 0x000fc600078e00ff */
[----:B------:R-:W-:-:S09]  /*c660*/  IADD3.X R3, RZ, R3, RZ, P0, !PT ;  /* 0x00000003ff037210 */ /* 0x000fd200007fe4ff */
[----:B------:R-:W-:Y:S05]  /*c670*/  WARPSYNC.COLLECTIVE R15, `(.L_x_12944) ;  /* 0x000000000f087348 */ /* 0x000fea0003c00000 */
[----:B------:R0:W1:Y:S02]  /*c680*/  SHFL.IDX P6, R14, R13, R12, R11 ;  /* 0x0000000c0d0e7389 */ /* 0x00006400000c000b */
[----:B01----:R-:W-:Y:S01]  /*c690*/  ENDCOLLECTIVE ;  /* 0x000000000000791b */ /* 0x003fe20003800000 */
.L_x_12944:
[----:B------:R-:W-:Y:S01]  /*c6a0*/  @!PT LDS RZ, [RZ] ;  /* 0x00000000fffff984 */ /* 0x000fe20000000800 */
[----:B------:R-:W-:Y:S01]  /*c6b0*/  @!PT LDS RZ, [RZ] ;  /* 0x00000000fffff984 */ /* 0x000fe20000000800 */
[----:B------:R-:W-:Y:S01]  /*c6c0*/  @!PT LDS RZ, [RZ] ;  /* 0x00000000fffff984 */ /* 0x000fe20000000800 */
[----:B------:R0:W-:Y:S01]  /*c6d0*/  LDGSTS.E.BYPASS.LTC128B.128 [R9+0xfc00], desc[UR38][R2.64], !P2 ;  /* 0x0fc0000002097fae */ /* 0x0001e2000d101d66 */
[----:B------:R-:W-:Y:S01]  /*c6e0*/  MOV R13, R10 ;  /* 0x0000000a000d7202 */ /* 0x000fe20000000f00 */
[----:B0-----:R-:W-:-:S07]  /*c6f0*/  IMAD.MOV.U32 R3, RZ, RZ, R14 ;  /* 0x000000ffff037224 */ /* 0x001fce00078e000e */
[----:B------:R-:W-:Y:S05]  /*c700*/  WARPSYNC.COLLECTIVE R15, `(.L_x_12945) ;  /* 0x000000000f087348 */ /* 0x000fea0003c00000 */
[----:B------:R0:W1:Y:S02]  /*c710*/  SHFL.IDX P6, R14, R13, R12, R11 ;  /* 0x0000000c0d0e7389 */ /* 0x00006400000c000b */
[----:B01----:R-:W-:Y:S01]  /*c720*/  ENDCOLLECTIVE ;  /* 0x000000000000791b */ /* 0x003fe20003800000 */
.L_x_12945:
[----:B------:R-:W-:Y:S01]  /*c730*/  IMAD.SHL.U32 R15, R16, 0x2, RZ ;  /* 0x00000002100f7824 */ /* 0x000fe200078e00ff */
[----:B------:R-:W-:Y:S01]  /*c740*/  MOV R12, 0x5 ;  /* 0x00000005000c7802 */ /* 0x000fe20000000f00 */
[----:B------:R-:W-:Y:S02]  /*c750*/  IMAD.MOV.U32 R13, RZ, RZ, R19 ;  /* 0x000000ffff0d7224 */ /* 0x000fe400078e0013 */
[----:B------:R-:W-:-:S05]  /*c760*/  IMAD.MOV.U32 R2, RZ, RZ, R14 ;  /* 0x000000ffff027224 */ /* 0x000fca00078e000e */
[----:B------:R-:W-:Y:S01]  /*c770*/  IADD3 R2, P0, R2, R15, RZ ;  /* 0x0000000f02027210 */ /* 0x000fe20007f1e0ff */
[----:B------:R-:W-:-:S04]  /*c780*/  IMAD.MOV.U32 R15, RZ, RZ, -0x1 ;  /* 0xffffffffff0f7424 */ /* 0x000fc800078e00ff */
[----:B------:R-:W-:-:S08]  /*c790*/  IMAD.X R3, RZ, RZ, R3, P0 ;  /* 0x000000ffff037224 */ /* 0x000fd000000e0603 */
[----:B------:R-:W-:Y:S05]  /*c7a0*/  WARPSYNC.COLLECTIVE R15, `(.L_x_12946) ;  /* 0x000000000f087348 */ /* 0x000fea0003c00000 */
[----:B------:R0:W1:Y:S02]  /*c7b0*/  SHFL.IDX P6, R14, R13, R12, R11 ;  /* 0x0000000c0d0e7389 */ /* 0x00006400000c000b */
[----:B01----:R-:W-:Y:S01]  /*c7c0*/  ENDCOLLECTIVE ;  /* 0x000000000000791b */ /* 0x003fe20003800000 */
.L_x_12946:
        /* <DEDUP_REMOVED lines=9> */
.L_x_12947:
        /* <DEDUP_REMOVED lines=10> */
.L_x_12948:
        /* <DEDUP_REMOVED lines=9> */
.L_x_12949:
        /* <DEDUP_REMOVED lines=10> */
.L_x_12950:
[----:B------:R-:W-:Y:S01]  /*ca30*/  @!PT LDS RZ, [RZ] ;  /* 0x00000000fffff984 */ /* 0x000fe20000000800 */
[----:B------:R-:W-:Y:S01]  /*ca40*/  @!PT LDS RZ, [RZ] ;  /* 0x00000000fffff984 */ /* 0x000fe20000000800 */
[----:B------:R-:W-:Y:S01]  /*ca50*/  @!PT LDS RZ, [RZ] ;  /* 0x00000000fffff984 */ /* 0x000fe20000000800 */
[----:B------:R0:W-:Y:S01]  /*ca60*/  LDGSTS.E.BYPASS.LTC128B.128 [R9+0x11400], desc[UR38][R2.64], !P2 ;  /* 0x1140000002097fae */ /* 0x0001e2000d101d66 */
[----:B------:R-:W-:Y:S02]  /*ca70*/  IMAD.MOV.U32 R13, RZ, RZ, R10 ;  /* 0x000000ffff0d7224 */ /* 0x000fe400078e000a */
[----:B------:R-:W-:-:S07]  /*ca80*/  IMAD.MOV.U32 R19, RZ, RZ, R14 ;  /* 0x000000ffff137224 */ /* 0x000fce00078e000e */
[----:B0-----:R-:W-:Y:S05]  /*ca90*/  WARPSYNC.COLLECTIVE R15, `(.L_x_12951) ;  /* 0x000000000f087348 */ /* 0x001fea0003c00000 */
[----:B------:R1:W2:Y:S02]  /*caa0*/  SHFL.IDX P6, R14, R13, R12, R11 ;  /* 0x0000000c0d0e7389 */ /* 0x0002a400000c000b */
[----:B012---:R-:W-:Y:S01]  /*cab0*/  ENDCOLLECTIVE ;  /* 0x000000000000791b */ /* 0x007fe20003800000 */
.L_x_12951:
[----:B------:R-:W-:Y:S05]  /*cac0*/  BRA `(.L_x_12952) ;  /* 0xffffffc800907947 */ /* 0x000fea000383ffff */
.L_x_12865:
[----:B0-----:R0:W1:Y:S02]  /*cad0*/  SYNCS.PHASECHK.TRANS64.TRYWAIT P0, [R7+URZ+0x16860], R2 ;  /* 0x01686002070075a7 */ /* 0x001064000800017f */
[----:B-1----:R-:W-:Y:S05]  /*cae0*/  @!P0 NANOSLEEP.SYNCS 0x989680 ;  /* 0x009896800000895d */ /* 0x002fea0003900000 */
[----:B------:R-:W1:Y:S02]  /*caf0*/  @!P0 SYNCS.PHASECHK.TRANS64 P0, [R7+URZ+0x16860], R2 ;  /* 0x01686002070085a7 */ /* 0x000e64000800007f */
[----:B-1----:R-:W-:Y:S05]  /*cb00*/  @!P0 BRA `(.L_x_12865) ;  /* 0xfffffffc00f08947 */ /* 0x002fea000383ffff */
[----:B------:R-:W-:Y:S05]  /*cb10*/  BRA `(.L_x_12953) ;  /* 0xffffffc800f07947 */ /* 0x000fea000383ffff */
.L_x_12866:
        /* <DEDUP_REMOVED lines=8> */
.L_x_12955:
[----:B------:R-:W-:Y:S05]  /*cba0*/  BSYNC B1 ;  /* 0x0000000000017941 */ /* 0x000fea0003800000 */
.L_x_12954:
[----:B------:R-:W-:Y:S01]  /*cbb0*/  MOV R13, R17 ;  /* 0x00000011000d7202 */ /* 0x000fe20000000f00 */
[----:B------:R-:W-:Y:S01]  /*cbc0*/  IMAD.MOV.U32 R12, RZ, RZ, RZ ;  /* 0x000000ffff0c7224 */ /* 0x000fe200078e00ff */
[----:B------:R-:W-:Y:S01]  /*cbd0*/  ISETP.LT.OR P2, PT, R4, 0x1, P1 ;  /* 0x000000010400780c */ /* 0x000fe20000f41670 */
[----:B------:R-:W-:Y:S01]  /*cbe0*/  IMAD.MOV.U32 R11, RZ, RZ, 0x181f ;  /* 0x0000181fff0b7424 */ /* 0x000fe200078e00ff */
[----:B------:R-:W-:Y:S01]  /*cbf0*/  LEA R8, R8, UR45, 0x1 ;  /* 0x0000002d08087c11 */ /* 0x000fe2000f8e08ff */
[----:B------:R-:W-:Y:S02]  /*cc00*/  IMAD.MOV.U32 R15, RZ, RZ, -0x1 ;  /* 0xffffffffff0f7424 */ /* 0x000fe400078e00ff */
[----:B------:R-:W-:-:S08]  /*cc10*/  IMAD.MOV.U32 R3, RZ, RZ, R14 ;  /* 0x000000ffff037224 */ /* 0x000fd000078e000e */
[----:B------:R-:W-:Y:S05]  /*cc20*/  WARPSYNC.COLLECTIVE R15, `(.L_x_12956) ;  /* 0x000000000f087348 */ /* 0x000fea0003c00000 */
[----:B------:R0:W1:Y:S02]  /*cc30*/  SHFL.IDX P6, R14, R13, R12, R11 ;  /* 0x0000000c0d0e7389 */ /* 0x00006400000c000b */
[----:B01----:R-:W-:Y:S01]  /*cc40*/  ENDCOLLECTIVE ;  /* 0x000000000000791b */ /* 0x003fe20003800000 */
.L_x_12956:
[----:B------:R-:W-:Y:S01]  /*cc50*/  MOV R13, R18 ;  /* 0x00000012000d7202 */ /* 0x000fe20000000f00 */
[----:B------:R-:W-:Y:S01]  /*cc60*/  IMAD.MOV.U32 R12, RZ, RZ, 0x1 ;  /* 0x00000001ff0c7424 */ /* 0x000fe200078e00ff */
[----:B------:R-:W-:-:S13]  /*cc70*/  IADD3 R2, P0, R14, R19, RZ ;  /* 0x000000130e027210 */ /* 0x000fda0007f1e0ff */
[----:B------:R-:W-:Y:S05]  /*cc80*/  WARPSYNC.COLLECTIVE R15, `(.L_x_12957) ;  /* 0x000000000f087348 */ /* 0x000fea0003c00000 */
[----:B------:R0:W1:Y:S02]  /*cc90*/  SHFL.IDX P6, R14, R13, R12, R11 ;  /* 0x0000000c0d0e7389 */ /* 0x00006400000c000b */
[----:B01----:R-:W-:Y:S01]  /*cca0*/  ENDCOLLECTIVE ;  /* 0x000000000000791b */ /* 0x003fe20003800000 */
.L_x_12957:
[----:B------:R-:W-:-:S05]  /*ccb0*/  IMAD.X R3, RZ, RZ, R3, P0 ;  /* 0x000000ffff037224 */ /* 0x000fca00000e0603 */
[----:B------:R-:W-:Y:S01]  /*ccc0*/  @!PT LDS RZ, [RZ] ;  /* 0x00000000fffff984 */ /* 0x000fe20000000800 */
[----:B------:R-:W-:Y:S01]  /*ccd0*/  @!PT LDS RZ, [RZ] ;  /* 0x00000000fffff984 */ /* 0x000fe20000000800 */
[----:B------:R-:W-:Y:S01]  /*cce0*/  @!PT LDS RZ, [RZ] ;  /* 0x00000000fffff984 */ /* 0x000fe20000000800 */
[----:B------:R0:W-:Y:S01]  /*ccf0*/  LDGSTS.E.BYPASS.LTC128B.128 [R8+0x400], desc[UR38][R2.64], !P2 ;  /* 0x0040000002087fae */ /* 0x0001e2000d101d66 */
[----:B------:R-:W-:Y:S01]  /*cd00*/  ISETP.LT.OR P2, PT, R4, 0x11, P1 ;  /* 0x000000110400780c */ /* 0x000fe20000f41670 */
[----:B------:R-:W-:Y:S02]  /*cd10*/  IMAD.MOV.U32 R13, RZ, RZ, R17 ;  /* 0x000000ffff0d7224 */ /* 0x000fe400078e0011 */
[----:B------:R-:W-:-:S10]  /*cd20*/  IMAD.MOV.U32 R9, RZ, RZ, R14 ;  /* 0x000000ffff097224 */ /* 0x000fd400078e000e */
[----:B0-----:R-:W-:Y:S05]  /*cd30*/  WARPSYNC.COLLECTIVE R15, `(.L_x_12958) ;  /* 0x000000000f087348 */ /* 0x001fea0003c00000 */
[----:B------:R1:W2:Y:S02]  /*cd40*/  SHFL.IDX P6, R14, R13, R12, R11 ;  /* 0x0000000c0d0e7389 */ /* 0x0002a400000c000b */
[----:B012---:R-:W-:Y:S01]  /*cd50*/  ENDCOLLECTIVE ;  /* 0x000000000000791b */ /* 0x007fe20003800000 */
.L_x_12958:
[----:B------:R-:W-:Y:S02]  /*cd60*/  IMAD.MOV.U32 R13, RZ, RZ, R18 ;  /* 0x000000ffff0d7224 */ /* 0x000fe400078e0012 */
[----:B------:R-:W-:Y:S02]  /*cd70*/  IMAD.MOV.U32 R12, RZ, RZ, 0x2 ;  /* 0x00000002ff0c7424 */ /* 0x000fe400078e00ff */
[----:B------:R-:W-:-:S05]  /*cd80*/  IMAD.MOV.U32 R11, RZ, RZ, R14 ;  /* 0x000000ffff0b7224 */ /* 0x000fca00078e000e */
[----:B------:R-:W-:Y:S01]  /*cd90*/  IADD3 R2, P0, R11, R19, RZ ;  /* 0x000000130b027210 */ /* 0x000fe20007f1e0ff */
[----:B------:R-:W-:-:S03]  /*cda0*/  IMAD.MOV.U32 R11, RZ, RZ, 0x181f ;  /* 0x0000181fff0b7424 */ /* 0x000fc600078e00ff */
[----:B------:R-:W-:-:S09]  /*cdb0*/  IADD3.X R3, RZ, R9, RZ, P0, !PT ;  /* 0x00000009ff037210 */ /* 0x000fd200007fe4ff */
[----:B------:R-:W-:Y:S05]  /*cdc0*/  WARPSYNC.COLLECTIVE R15, `(.L_x_12959) ;  /* 0x000000000f087348 */ /* 0x000fea0003c00000 */
[----:B------:R0:W1:Y:S02]  /*cdd0*/  SHFL.IDX P6, R14, R13, R12, R11 ;  /* 0x0000000c0d0e7389 */ /* 0x00006400000c000b */
[----:B01----:R-:W-:Y:S01]  /*cde0*/  ENDCOLLECTIVE ;  /* 0x000000000000791b */ /* 0x003fe20003800000 */
.L_x_12959:
[----:B------:R-:W-:Y:S01]  /*cdf0*/  @!PT LDS RZ, [RZ] ;  /* 0x00000000fffff984 */ /* 0x000fe20000000800 */
[----:B------:R-:W-:Y:S01]  /*ce00*/  @!PT LDS RZ, [RZ] ;  /* 0x00000000fffff984 */ /* 0x000fe20000000800 */
[----:B------:R-:W-:Y:S01]  /*ce10*/  @!PT LDS RZ, [RZ] ;  /* 0x00000000fffff984 */ /* 0x000fe20000000800 */
[----:B------:R0:W-:Y:S01]  /*ce20*/  LDGSTS.E.BYPASS.LTC128B.128 [R8+0xc00], desc[UR38][R2.64], !P2 ;  /* 0x00c0000002087fae */ /* 0x0001e2000d101d66 */
[----:B------:R-:W-:Y:S02]  /*ce30*/  ISETP.LT.OR P2, PT, R4, 0x21, P1 ;  /* 0x000000210400780c */ /* 0x000fe40000f41670 */
[----:B------:R-:W-:Y:S01]  /*ce40*/  MOV R13, R17 ;  /* 0x00000011000d7202 */ /* 0x000fe20000000f00 */
[----:B------:R-:W-:-:S10]  /*ce50*/  IMAD.MOV.U32 R10, RZ, RZ, R14 ;  /* 0x000000ffff0a7224 */ /* 0x000fd400078e000e */
[----:B0-----:R-:W-:Y:S05]  /*ce60*/  WARPSYNC.COLLECTIVE R15, `(.L_x_12960) ;  /* 0x000000000f087348 */ /* 0x001fea0003c00000 */
[----:B------:R1:W2:Y:S02]  /*ce70*/  SHFL.IDX P6, R14, R13, R12, R11 ;  /* 0x0000000c0d0e7389 */ /* 0x0002a400000c000b */
[----:B012---:R-:W-:Y:S01]  /*ce80*/  ENDCOLLECTIVE ;  /* 0x000000000000791b */ /* 0x007fe20003800000 */
.L_x_12960:
[----:B------:R-:W-:Y:S02]  /*ce90*/  IMAD.MOV.U32 R13, RZ, RZ, R18 ;  /* 0x000000ffff0d7224 */ /* 0x000fe400078e0012 */
[----:B------:R-:W-:-:S05]  /*cea0*/  IMAD.MOV.U32 R12, RZ, RZ, R14 ;  /* 0x000000ffff0c7224 */ /* 0x000fca00078e000e */
[----:B------:R-:W-:Y:S01]  /*ceb0*/  IADD3 R2, P0, R12, R19, RZ ;  /* 0x000000130c027210 */ /* 0x000fe20007f1e0ff */
[----:B------:R-:W-:-:S04]  /*cec0*/  IMAD.MOV.U32 R12, RZ, RZ, 0x3 ;  /* 0x00000003ff0c7424 */ /* 0x000fc800078e00ff */
[----:B------:R-:W-:-:S08]  /*ced0*/  IMAD.X R3, RZ, RZ, R10, P0 ;  /* 0x000000ffff037224 */ /* 0x000fd000000e060a */
[----:B------:R-:W-:Y:S05]  /*cee0*/  WARPSYNC.COLLECTIVE R15, `(.L_x_12961) ;  /* 0x000000000f087348 */ /* 0x000fea0003c00000 */
[----:B------:R0:W1:Y:S02]  /*cef0*/  SHFL.IDX P6, R14, R13, R12, R11 ;  /* 0x0000000c0d0e7389 */ /* 0x00006400000c000b */
[----:B01----:R-:W-:Y:S01]  /*cf00*/  ENDCOLLECTIVE ;  /* 0x000000000000791b */ /* 0x003fe20003800000 */
.L_x_12961:
[----:B------:R-:W-:Y:S01]  /*cf10*/  @!PT LDS RZ, [RZ] ;  /* 0x00000000fffff984 */ /* 0x000fe20000000800 */
[----:B------:R-:W-:Y:S01]  /*cf20*/  @!PT LDS RZ, [RZ] ;  /* 0x00000000fffff984 */ /* 0x000fe20000000800 */
[----:B------:R-:W-:Y:S01]  /*cf30*/  @!PT LDS RZ, [RZ] ;  /* 0x00000000fffff984 */ /* 0x000fe20000000800 */
[----:B------:R0:W-:Y:S01]  /*cf40*/  LDGSTS.E.BYPASS.LTC128B.128 [R8+0x1400], desc[UR38][R2.64], !P2 ;  /* 0x0140000002087fae */ /* 0x0001e2000d101d66 */
[----:B------:R-:W-:Y:S01]  /*cf50*/  ISETP.LT.OR P2, PT, R4, 0x31, P1 ;  /* 0x000000310400780c */ /* 0x000fe20000f41670 */
[----:B------:R-:W-:Y:S01]  /*cf60*/  IMAD.MOV.U32 R13, RZ, RZ, R17 ;  /* 0x000000ffff0d7224 */ /* 0x000fe200078e0011 */
[----:B------:R-:W-:-:S11]  /*cf70*/  MOV R9, R14 ;  /* 0x0000000e00097202 */ /* 0x000fd60000000f00 */
[----:B0-----:R-:W-:Y:S05]  /*cf80*/  WARPSYNC.COLLECTIVE R15, `(.L_x_12962) ;  /* 0x000000000f087348 */ /* 0x001fea0003c00000 */
[----:B------:R1:W2:Y:S02]  /*cf90*/  SHFL.IDX P6, R14, R13, R12, R11 ;  /* 0x0000000c0d0e7389 */ /* 0x0002a400000c000b */
[----:B012---:R-:W-:Y:S01]  /*cfa0*/  ENDCOLLECTIVE ;  /* 0x000000000000791b */ /* 0x007fe20003800000 */
.L_x_12962:
[----:B------:R-:W-:Y:S01]  /*cfb0*/  IMAD.MOV.U32 R13, RZ, RZ, R18 ;  /* 0x000000ffff0d7224 */ /* 0x000fe200078e0012 */
[----:B------:R-:W-:Y:S01]  /*cfc0*/  MOV R12, 0x4 ;  /* 0x00000004000c7802 */ /* 0x000fe20000000f00 */
[----:B------:R-:W-:-:S05]  /*cfd0*/  IMAD.MOV.U32 R11, RZ, RZ, R14 ;  /* 0x000000ffff0b7224 */ /* 0x000fca00078e000e */
[----:B------:R-:W-:Y:S01]  /*cfe0*/  IADD3 R2, P0, R11, R19, RZ ;  /* 0x000000130b027210 */ /* 0x000fe20007f1e0ff */
[----:B------:R-:W-:-:S04]  /*cff0*/  IMAD.MOV.U32 R11, RZ, RZ, 0x181f ;  /* 0x0000181fff0b7424 */ /* 0x000fc800078e00ff */
[----:B------:R-:W-:-:S08]  /*d000*/  IMAD.X R3, RZ, RZ, R9, P0 ;  /* 0x000000ffff037224 */ /* 0x000fd000000e0609 */
[----:B------:R-:W-:Y:S05]  /*d010*/  WARPSYNC.COLLECTIVE R15, `(.L_x_12963) ;  /* 0x000000000f087348 */ /* 0x000fea0003c00000 */
[----:B------:R0:W1:Y:S02]  /*d020*/  SHFL.IDX P6, R14, R13, R12, R11 ;  /* 0x0000000c0d0e7389 */ /* 0x00006400000c000b */
[----:B01----:R-:W-:Y:S01]  /*d030*/  ENDCOLLECTIVE ;  /* 0x000000000000791b */ /* 0x003fe20003800000 */
.L_x_12963:
        /* <DEDUP_REMOVED lines=10> */
.L_x_12964:
[----:B------:R-:W-:Y:S02]  /*d0e0*/  IMAD.MOV.U32 R13, RZ, RZ, R18 ;  /* 0x000000ffff0d7224 */ /* 0x000fe400078e0012 */
[----:B------:R-:W-:-:S05]  /*d0f0*/  IMAD.MOV.U32 R12, RZ, RZ, R14 ;  /* 0x000000ffff0c7224 */ /* 0x000fca00078e000e */
[----:B------:R-:W-:Y:S01]  /*d100*/  IADD3 R2, P0, R12, R19, RZ ;  /* 0x000000130c027210 */ /* 0x000fe20007f1e0ff */
[----:B------:R-:W-:-:S03]  /*d110*/  IMAD.MOV.U32 R12, RZ, RZ, 0x5 ;  /* 0x00000005ff0c7424 */ /* 0x000fc600078e00ff */
[----:B------:R-:W-:-:S09]  /*d120*/  IADD3.X R3, RZ, R10, RZ, P0, !PT ;  /* 0x0000000aff037210 */ /* 0x000fd200007fe4ff */
[----:B------:R-:W-:Y:S05]  /*d130*/  WARPSYNC.COLLECTIVE R15, `(.L_x_12965) ;  /* 0x000000000f087348 */ /* 0x000fea0003c00000 */
[----:B------:R0:W1:Y:S02]  /*d140*/  SHFL.IDX P6, R14, R13, R12, R11 ;  /* 0x0000000c0d0e7389 */ /* 0x00006400000c000b */
[----:B01----:R-:W-:Y:S01]  /*d150*/  ENDCOLLECTIVE ;  /* 0x000000000000791b */ /* 0x003fe20003800000 */
.L_x_12965:
        /* <DEDUP_REMOVED lines=10> */
.L_x_12966:
[----:B------:R-:W-:Y:S02]  /*d200*/  IMAD.MOV.U32 R13, RZ, RZ, R18 ;  /* 0x000000ffff0d7224 */ /* 0x000fe400078e0012 */
[----:B------:R-:W-:Y:S01]  /*d210*/  IMAD.MOV.U32 R12, RZ, RZ, 0x6 ;  /* 0x00000006ff0c7424 */ /* 0x000fe200078e00ff */
[----:B------:R-:W-:-:S04]  /*d220*/  MOV R11, R14 ;  /* 0x0000000e000b7202 */ /* 0x000fc80000000f00 */
[----:B------:R-:W-:Y:S01]  /*d230*/  IADD3 R2, P0, R11, R19, RZ ;  /* 0x000000130b027210 */ /* 0x000fe20007f1e0ff */
[----:B------:R-:W-:-:S04]  /*d240*/  IMAD.MOV.U32 R11, RZ, RZ, 0x181f ;  /* 0x0000181fff0b7424 */ /* 0x000fc800078e00ff */
[----:B------:R-:W-:-:S08]  /*d250*/  IMAD.X R3, RZ, RZ, R9, P0 ;  /* 0x000000ffff037224 */ /* 0x000fd000000e0609 */
[----:B------:R-:W-:Y:S05]  /*d260*/  WARPSYNC.COLLECTIVE R15, `(.L_x_12967) ;  /* 0x000000000f087348 */ /* 0x000fea0003c00000 */
[----:B------:R0:W1:Y:S02]  /*d270*/  SHFL.IDX P6, R14, R13, R12, R11 ;  /* 0x0000000c0d0e7389 */ /* 0x00006400000c000b */
[----:B01----:R-:W-:Y:S01]  /*d280*/  ENDCOLLECTIVE ;  /* 0x000000000000791b */ /* 0x003fe20003800000 */
.L_x_12967:
        /* <DEDUP_REMOVED lines=10> */
.L_x_12968:
[----:B------:R-:W-:Y:S02]  /*d330*/  IMAD.MOV.U32 R13, RZ, RZ, R18 ;  /* 0x000000ffff0d7224 */ /* 0x000fe400078e0012 */
[----:B------:R-:W-:-:S05]  /*d340*/  IMAD.MOV.U32 R12, RZ, RZ, R14 ;  /* 0x000000ffff0c7224 */ /* 0x000fca00078e000e */
[----:B------:R-:W-:Y:S02]  /*d350*/  IADD3 R2, P0, R12, R19, RZ ;  /* 0x000000130c027210 */ /* 0x000fe40007f1e0ff */
[----:B------:R-:W-:-:S03]  /*d360*/  MOV R12, 0x7 ;  /* 0x00000007000c7802 */ /* 0x000fc60000000f00 */
[----:B------:R-:W-:-:S08]  /*d370*/  IMAD.X R3, RZ, RZ, R10, P0 ;  /* 0x000000ffff037224 */ /* 0x000fd000000e060a */
[----:B------:R-:W-:Y:S05]  /*d380*/  WARPSYNC.COLLECTIVE R15, `(.L_x_12969) ;  /* 0x000000000f087348 */ /* 0x000fea0003c00000 */
[----:B------:R0:W1:Y:S02]  /*d390*/  SHFL.IDX P6, R14, R13, R12, R11 ;  /* 0x0000000c0d0e7389 */ /* 0x00006400000c000b */
[----:B01----:R-:W-:Y:S01]  /*d3a0*/  ENDCOLLECTIVE ;  /* 0x000000000000791b */ /* 0x003fe20003800000 */
.L_x_12969:
        /* <DEDUP_REMOVED lines=9> */
.L_x_12970:
[----:B------:R-:W-:Y:S05]  /*d440*/  BRA `(.L_x_12971) ;  /* 0xffffffc4006c7947 */ /* 0x000fea000383ffff */
.L_x_12872:
[----:B0-----:R0:W1:Y:S02]  /*d450*/  SYNCS.PHASECHK.TRANS64.TRYWAIT P0, [R0+URZ+0x16860], R3 ;  /* 0x01686003000075a7 */ /* 0x001064000800017f */
[----:B-1----:R-:W-:Y:S05]  /*d460*/  @!P0 NANOSLEEP.SYNCS 0x989680 ;  /* 0x009896800000895d */ /* 0x002fea0003900000 */
[----:B------:R-:W1:Y:S02]  /*d470*/  @!P0 SYNCS.PHASECHK.TRANS64 P0, [R0+URZ+0x16860], R3 ;  /* 0x01686003000085a7 */ /* 0x000e64000800007f */
[----:B-1----:R-:W-:Y:S05]  /*d480*/  @!P0 BRA `(.L_x_12872) ;  /* 0xfffffffc00f08947 */ /* 0x002fea000383ffff */
[----:B------:R-:W-:Y:S05]  /*d490*/  BRA `(.L_x_12972) ;  /* 0xffffffc800687947 */ /* 0x000fea000383ffff */
.L_x_12873:
        /* <DEDUP_REMOVED lines=8> */
.L_x_12974:
[----:B------:R-:W-:Y:S05]  /*d520*/  BSYNC B0 ;  /* 0x0000000000007941 */ /* 0x000fea0003800000 */
.L_x_12973:
        /* <DEDUP_REMOVED lines=9> */
.L_x_12975:
[----:B------:R-:W-:Y:S02]  /*d5c0*/  ULDC UR4, c[0x0][0x2f4] ;  /* 0x0000bd0000047ab9 */ /* 0x000fe40000000800 */
[C---:B------:R-:W-:Y:S01]  /*d5d0*/  ISETP.GE.AND P0, PT, R16.reuse, UR4, PT ;  /* 0x0000000410007c0c */ /* 0x040fe2000bf06270 */
[----:B------:R-:W-:-:S03]  /*d5e0*/  IMAD.SHL.U32 R16, R16, 0x2, RZ ;  /* 0x0000000210107824 */ /* 0x000fc600078e00ff */
[----:B------:R-:W-:Y:S01]  /*d5f0*/  ISETP.LT.OR P2, PT, R5, 0x1, P0 ;  /* 0x000000010500780c */ /* 0x000fe20000741670 */
[----:B------:R-:W-:Y:S01]  /*d600*/  IMAD.MOV.U32 R13, RZ, RZ, R18 ;  /* 0x000000ffff0d7224 */ /* 0x000fe200078e0012 */
[----:B------:R-:W-:Y:S02]  /*d610*/  MOV R12, 0x1 ;  /* 0x00000001000c7802 */ /* 0x000fe40000000f00 */
[----:B------:R-:W-:-:S13]  /*d620*/  IADD3 R2, P1, R14, R16, RZ ;  /* 0x000000100e027210 */ /* 0x000fda0007f3e0ff */
[----:B------:R-:W-:Y:S05]  /*d630*/  WARPSYNC.COLLECTIVE R15, `(.L_x_12976) ;  /* 0x000000000f087348 */ /* 0x000fea0003c00000 */
[----:B------:R0:W1:Y:S02]  /*d640*/  SHFL.IDX P6, R14, R13, R12, R11 ;  /* 0x0000000c0d0e7389 */ /* 0x00006400000c000b */
[----:B01----:R-:W-:Y:S01]  /*d650*/  ENDCOLLECTIVE ;  /* 0x000000000000791b */ /* 0x003fe20003800000 */
.L_x_12976:
        /* <DEDUP_REMOVED lines=11> */
.L_x_12977:
[----:B------:R-:W-:Y:S01]  /*d710*/  MOV R13, R18 ;  /* 0x00000012000d7202 */ /* 0x000fe20000000f00 */
[----:B------:R-:W-:Y:S02]  /*d720*/  IMAD.MOV.U32 R12, RZ, RZ, 0x2 ;  /* 0x00000002ff0c7424 */ /* 0x000fe400078e00ff */
[----:B------:R-:W-:-:S07]  /*d730*/  IMAD.MOV.U32 R9, RZ, RZ, R14 ;  /* 0x000000ffff097224 */ /* 0x000fce00078e000e */
[----:B------:R-:W-:Y:S05]  /*d740*/  WARPSYNC.COLLECTIVE R15, `(.L_x_12978) ;  /* 0x000000000f087348 */ /* 0x000fea0003c00000 */
[----:B------:R0:W1:Y:S02]  /*d750*/  SHFL.IDX P6, R14, R13, R12, R11 ;  /* 0x0000000c0d0e7389 */ /* 0x00006400000c000b */
[----:B01----:R-:W-:Y:S01]  /*d760*/  ENDCOLLECTIVE ;  /* 0x000000000000791b */ /* 0x003fe20003800000 */
.L_x_12978:
[----:B------:R-:W-:-:S05]  /*d770*/  IADD3 R2, P1, R9, R16, RZ ;  /* 0x0000001009027210 */ /* 0x000fca0007f3e0ff */
[----:B------:R-:W-:-:S05]  /*d780*/  IMAD.X R3, RZ, RZ, R7, P1 ;  /* 0x000000ffff037224 */ /* 0x000fca00008e0607 */
[----:B------:R-:W-:Y:S01]  /*d790*/  @!PT LDS RZ, [RZ] ;  /* 0x00000000fffff984 */ /* 0x000fe20000000800 */
[----:B------:R-:W-:Y:S01]  /*d7a0*/  @!PT LDS RZ, [RZ] ;  /* 0x00000000fffff984 */ /* 0x000fe20000000800 */
[----:B------:R-:W-:Y:S01]  /*d7b0*/  @!PT LDS RZ, [RZ] ;  /* 0x00000000fffff984 */ /* 0x000fe20000000800 */
[----:B------:R0:W-:Y:S01]  /*d7c0*/  LDGSTS.E.BYPASS.LTC128B.128 [R4+0xc00], desc[UR38][R2.64], !P2 ;  /* 0x00c0000002047fae */ /* 0x0001e2000d101d66 */
[----:B------:R-:W-:Y:S01]  /*d7d0*/  IMAD.MOV.U32 R13, RZ, RZ, R17 ;  /* 0x000000ffff0d7224 */ /* 0x000fe200078e0011 */
[----:B------:R-:W-:Y:S01]  /*d7e0*/  ISETP.LT.OR P2, PT, R5, 0x21, P0 ;  /* 0x000000210500780c */ /* 0x000fe20000741670 */
[----:B------:R-:W-:-:S12]  /*d7f0*/  IMAD.MOV.U32 R19, RZ, RZ, R14 ;  /* 0x000000ffff137224 */ /* 0x000fd800078e000e */
[----:B0-----:R-:W-:Y:S05]  /*d800*/  WARPSYNC.COLLECTIVE R15, `(.L_x_12979) ;  /* 0x000000000f087348 */ /* 0x001fea0003c00000 */
[----:B------:R1:W2:Y:S02]  /*d810*/  SHFL.IDX P6, R14, R13, R12, R11 ;  /* 0x0000000c0d0e7389 */ /* 0x0002a400000c000b */
[----:B012---:R-:W-:Y:S01]  /*d820*/  ENDCOLLECTIVE ;  /* 0x000000000000791b */ /* 0x007fe20003800000 */
.L_x_12979:
[----:B------:R-:W-:Y:S02]  /*d830*/  IMAD.MOV.U32 R13, RZ, RZ, R18 ;  /* 0x000000ffff0d7224 */ /* 0x000fe400078e0012 */
[----:B------:R-:W-:Y:S02]  /*d840*/  IMAD.MOV.U32 R12, RZ, RZ, 0x3 ;  /* 0x00000003ff0c7424 */ /* 0x000fe400078e00ff */
[----:B------:R-:W-:-:S07]  /*d850*/  IMAD.MOV.U32 R21, RZ, RZ, R14 ;  /* 0x000000ffff157224 */ /* 0x000fce00078e000e */
[----:B------:R-:W-:Y:S05]  /*d860*/  WARPSYNC.COLLECTIVE R15, `(.L_x_12980) ;  /* 0x000000000f087348 */ /* 0x000fea0003c00000 */
[----:B------:R0:W1:Y:S02]  /*d870*/  SHFL.IDX P6, R14, R13, R12, R11 ;  /* 0x0000000c0d0e7389 */ /* 0x00006400000c000b */
[----:B01----:R-:W-:Y:S01]  /*d880*/  ENDCOLLECTIVE ;  /* 0x000000000000791b */ /* 0x003fe20003800000 */
.L_x_12980:
[----:B------:R-:W-:-:S04]  /*d890*/  IADD3 R2, P1, R21, R16, RZ ;  /* 0x0000001015027210 */ /* 0x000fc80007f3e0ff */
[----:B------:R-:W-:-:S05]  /*d8a0*/  IADD3.X R3, RZ, R19, RZ, P1, !PT ;  /* 0x00000013ff037210 */ /* 0x000fca0000ffe4ff */
        /* <DEDUP_REMOVED lines=10> */
.L_x_12981:
[----:B------:R-:W-:Y:S02]  /*d950*/  IMAD.MOV.U32 R13, RZ, RZ, R18 ;  /* 0x000000ffff0d7224 */ /* 0x000fe400078e0012 */
[----:B------:R-:W-:Y:S01]  /*d960*/  IMAD.MOV.U32 R12, RZ, RZ, 0x4 ;  /* 0x00000004ff0c7424 */ /* 0x000fe200078e00ff */
[----:B------:R-:W-:-:S13]  /*d970*/  IADD3 R2, P1, R14, R16, RZ ;  /* 0x000000100e027210 */ /* 0x000fda0007f3e0ff */
[----:B------:R-:W-:Y:S05]  /*d980*/  WARPSYNC.COLLECTIVE R15, `(.L_x_12982) ;  /* 0x000000000f087348 */ /* 0x000fea0003c00000 */
[----:B------:R0:W1:Y:S02]  /*d990*/  SHFL.IDX P6, R14, R13, R12, R11 ;  /* 0x0000000c0d0e7389 */ /* 0x00006400000c000b */
[----:B01----:R-:W-:Y:S01]  /*d9a0*/  ENDCOLLECTIVE ;  /* 0x000000000000791b */ /* 0x003fe20003800000 */
.L_x_12982:
[----:B------:R-:W-:Y:S01]  /*d9b0*/  IADD3.X R3, RZ, R10, RZ, P1, !PT ;  /* 0x0000000aff037210 */ /* 0x000fe20000ffe4ff */
[----:B------:R-:W-:-:S04]  /*d9c0*/  IMAD.MOV.U32 R10, RZ, RZ, RZ ;  /* 0x000000ffff0a7224 */ /* 0x000fc800078e00ff */
        /* <DEDUP_REMOVED lines=10> */
.L_x_12983:
[----:B------:R-:W-:Y:S02]  /*da70*/  IMAD.MOV.U32 R13, RZ, RZ, R18 ;  /* 0x000000ffff0d7224 */ /* 0x000fe400078e0012 */
[----:B------:R-:W-:Y:S01]  /*da80*/  IMAD.MOV.U32 R12, RZ, RZ, 0x5 ;  /* 0x00000005ff0c7424 */ /* 0x000fe200078e00ff */
[----:B------:R-:W-:-:S07]  /*da90*/  MOV R23, R14 ;  /* 0x0000000e00177202 */ /* 0x000fce0000000f00 */
[----:B------:R-:W-:Y:S05]  /*daa0*/  WARPSYNC.COLLECTIVE R15, `(.L_x_12984) ;  /* 0x000000000f087348 */ /* 0x000fea0003c00000 */
[----:B------:R0:W1:Y:S02]  /*dab0*/  SHFL.IDX P6, R14, R13, R12, R11 ;  /* 0x0000000c0d0e7389 */ /* 0x00006400000c000b */
[----:B01----:R-:W-:Y:S01]  /*dac0*/  ENDCOLLECTIVE ;  /* 0x000000000000791b */ /* 0x003fe20003800000 */
.L_x_12984:
[----:B------:R-:W-:-:S05]  /*dad0*/  IADD3 R2, P1, R23, R16, RZ ;  /* 0x0000001017027210 */ /* 0x000fca0007f3e0ff */
[----:B------:R-:W-:-:S05]  /*dae0*/  IMAD.X R3, RZ, RZ, R19, P1 ;  /* 0x000000ffff037224 */ /* 0x000fca00008e0613 */
        /* <DEDUP_REMOVED lines=10> */
.L_x_12985:
[----:B------:R-:W-:Y:S02]  /*db90*/  IMAD.MOV.U32 R13, RZ, RZ, R18 ;  /* 0x000000ffff0d7224 */ /* 0x000fe400078e0012 */
[----:B------:R-:W-:Y:S02]  /*dba0*/  IMAD.MOV.U32 R12, RZ, RZ, 0x6 ;  /* 0x00000006ff0c7424 */ /* 0x000fe400078e00ff */
[----:B------:R-:W-:-:S07]  /*dbb0*/  IMAD.MOV.U32 R25, RZ, RZ, R14 ;  /* 0x000000ffff197224 */ /* 0x000fce00078e000e */
[----:B------:R-:W-:Y:S05]  /*dbc0*/  WARPSYNC.COLLECTIVE R15, `(.L_x_12986) ;  /* 0x000000000f087348 */ /* 0x000fea0003c00000 */
[----:B------:R0:W1:Y:S02]  /*dbd0*/  SHFL.IDX P6, R14, R13, R12, R11 ;  /* 0x0000000c0d0e7389 */ /* 0x00006400000c000b */
[----:B01----:R-:W-:Y:S01]  /*dbe0*/  ENDCOLLECTIVE ;  /* 0x000000000000791b */ /* 0x003fe20003800000 */
.L_x_12986:
[----:B------:R-:W-:-:S05]  /*dbf0*/  IADD3 R2, P1, R25, R16, RZ ;  /* 0x0000001019027210 */ /* 0x000fca0007f3e0ff */
[----:B------:R-:W-:-:S05]  /*dc00*/  IMAD.X R3, RZ, RZ, R21, P1 ;  /* 0x000000ffff037224 */ /* 0x000fca00008e0615 */
[----:B------:R-:W-:Y:S01]  /*dc10*/  @!PT LDS RZ, [RZ] ;  /* 0x00000000fffff984 */ /* 0x000fe20000000800 */
[----:B------:R-:W-:Y:S01]  /*dc20*/  @!PT LDS RZ, [RZ] ;  /* 0x00000000fffff984 */ /* 0x000fe20000000800 */
[----:B------:R-:W-:Y:S01]  /*dc30*/  @!PT LDS RZ, [RZ] ;  /* 0x00000000fffff984 */ /* 0x000fe20000000800 */
[----:B------:R0:W-:Y:S01]  /*dc40*/  LDGSTS.E.BYPASS.LTC128B.128 [R4+0x2c00], desc[UR38][R2.64], !P2 ;  /* 0x02c0000002047fae */ /* 0x0001e2000d101d66 */
[----:B------:R-:W-:Y:S01]  /*dc50*/  IMAD.MOV.U32 R13, RZ, RZ, R17 ;  /* 0x000000ffff0d7224 */ /* 0x000fe200078e0011 */
[----:B------:R-:W-:Y:S02]  /*dc60*/  ISETP.LT.OR P2, PT, R5, 0x61, P0 ;  /* 0x000000610500780c */ /* 0x000fe40000741670 */
[----:B------:R-:W-:-:S11]  /*dc70*/  MOV R22, R14 ;  /* 0x0000000e00167202 */ /* 0x000fd60000000f00 */
[----:B0-----:R-:W-:Y:S05]  /*dc80*/  WARPSYNC.COLLECTIVE R15, `(.L_x_12987) ;  /* 0x000000000f087348 */ /* 0x001fea0003c00000 */
[----:B------:R1:W2:Y:S02]  /*dc90*/  SHFL.IDX P6, R14, R13, R12, R11 ;  /* 0x0000000c0d0e7389 */ /* 0x0002a400000c000b */
[----:B012---:R-:W-:Y:S01]  /*dca0*/  ENDCOLLECTIVE ;  /* 0x000000000000791b */ /* 0x007fe20003800000 */
.L_x_12987:
[----:B------:R-:W-:Y:S01]  /*dcb0*/  IMAD.MOV.U32 R13, RZ, RZ, R18 ;  /* 0x000000ffff0d7224 */ /* 0x000fe200078e0012 */
[----:B------:R-:W-:Y:S01]  /*dcc0*/  MOV R12, 0x7 ;  /* 0x00000007000c7802 */ /* 0x000fe20000000f00 */
[----:B------:R-:W-:-:S07]  /*dcd0*/  IMAD.MOV.U32 R27, RZ, RZ, R14 ;  /* 0x000000ffff1b7224 */ /* 0x000fce00078e000e */
[----:B------:R-:W-:Y:S05]  /*dce0*/  WARPSYNC.COLLECTIVE R15, `(.L_x_12988) ;  /* 0x000000000f087348 */ /* 0x000fea0003c00000 */
[----:B------:R0:W1:Y:S02]  /*dcf0*/  SHFL.IDX P6, R14, R13, R12, R11 ;  /* 0x0000000c0d0e7389 */ /* 0x00006400000c000b */
[----:B01----:R-:W-:Y:S01]  /*dd00*/  ENDCOLLECTIVE ;  /* 0x000000000000791b */ /* 0x003fe20003800000 */
.L_x_12988:
[----:B------:R-:W-:-:S05]  /*dd10*/  IADD3 R2, P1, R27, R16, RZ ;  /* 0x000000101b027210 */ /* 0x000fca0007f3e0ff */
[----:B------:R-:W-:-:S05]  /*dd20*/  IMAD.X R3, RZ, RZ, R22, P1 ;  /* 0x000000ffff037224 */ /* 0x000fca00008e0616 */
        /* <DEDUP_REMOVED lines=9> */
.L_x_12989:
[----:B------:R-:W-:Y:S05]  /*ddc0*/  BRA `(.L_x_12990) ;  /* 0xffffffc000ec7947 */ /* 0x000fea000383ffff */
.L_x_12876:
[----:B0-----:R0:W1:Y:S02]  /*ddd0*/  SYNCS.PHASECHK.TRANS64.TRYWAIT P0, [R7+URZ+0x16820], R10 ;  /* 0x0168200a070075a7 */ /* 0x001064000800017f */
[----:B-1----:R-:W-:Y:S05]  /*dde0*/  @!P0 NANOSLEEP.SYNCS 0x989680 ;  /* 0x009896800000895d */ /* 0x002fea0003900000 */
[----:B------:R-:W1:Y:S02]  /*ddf0*/  @!P0 SYNCS.PHASECHK.TRANS64 P0, [R7+URZ+0x16820], R10 ;  /* 0x0168200a070085a7 */ /* 0x000e64000800007f */
[----:B-1----:R-:W-:Y:S05]  /*de00*/  @!P0 BRA `(.L_x_12876) ;  /* 0xfffffffc00f08947 */ /* 0x002fea000383ffff */
[----:B------:R-:W-:Y:S05]  /*de10*/  BRA `(.L_x_12991) ;  /* 0xffffffc4005c7947 */ /* 0x000fea000383ffff */
.L_x_12877:
        /* <DEDUP_REMOVED lines=11> */
.L_x_12993:
[----:B------:R-:W-:Y:S05]  /*ded0*/  BSYNC B0 ;  /* 0x0000000000007941 */ /* 0x000fea0003800000 */
.L_x_12992:
[----:B------:R-:W-:Y:S05]  /*dee0*/  BRA `(.L_x_12994) ;  /* 0xffffffc400407947 */ /* 0x000fea000383ffff */
.L_x_12878:
[----:B------:R-:W-:Y:S01]  /*def0*/  BSSY B0, `(.L_x_12995) ;  /* 0x0000006000007945 */ /* 0x000fe20003800000 */
[----:B------:R-:W-:-:S07]  /*df00*/  IMAD.MOV.U32 R15, RZ, RZ, -0x1 ;  /* 0xffffffffff0f7424 */ /* 0x000fce00078e00ff */
[----:B01---5:R-:W-:Y:S05]  /*df10*/  WARPSYNC.COLLECTIVE R15, `(.L_x_12996) ;  /* 0x000000000f0c7348 */ /* 0x023fea0003c00000 */
[----:B------:R-:W-:Y:S02]  /*df20*/  ELECT P6, UR62, PT ;  /* 0x00000000003e782f */ /* 0x000fe400038c0000 */
[----:B------:R-:W-:Y:S01]  /*df30*/  MOV R14, UR62 ;  /* 0x0000003e000e7c02 */ /* 0x000fe20008000f00 */
[----:B01---5:R-:W-:Y:S10]  /*df40*/  ENDCOLLECTIVE ;  /* 0x000000000000791b */ /* 0x023ff40003800000 */
.L_x_12996:
[----:B------:R-:W-:Y:S05]  /*df50*/  BSYNC B0 ;  /* 0x0000000000007941 */ /* 0x000fea0003800000 */
.L_x_12995:
[----:B------:R-:W-:Y:S05]  /*df60*/  BRA `(.L_x_12997) ;  /* 0xffffffc400347947 */ /* 0x000fea000383ffff */
.L_x_12880:
[----:B-1----:R1:W2:Y:S02]  /*df70*/  SYNCS.PHASECHK.TRANS64.TRYWAIT P1, [R5+URZ+0x16840], R4 ;  /* 0x01684004050075a7 */ /* 0x0022a4000802017f */
[----:B--2---:R-:W-:Y:S05]  /*df80*/  @!P1 NANOSLEEP.SYNCS 0x989680 ;  /* 0x009896800000995d */ /* 0x004fea0003900000 */
[----:B------:R-:W2:Y:S02]  /*df90*/  @!P1 SYNCS.PHASECHK.TRANS64 P1, [R5+URZ+0x16840], R4 ;  /* 0x01684004050095a7 */ /* 0x000ea4000802007f */
[----:B--2---:R-:W-:Y:S05]  /*dfa0*/  @!P1 BRA `(.L_x_12880) ;  /* 0xfffffffc00f09947 */ /* 0x004fea000383ffff */
[----:B------:R-:W-:Y:S05]  /*dfb0*/  BRA `(.L_x_12998) ;  /* 0xffffffc400547947 */ /* 0x000fea000383ffff */
.L_x_12882:
[----:B--2---:R2:W3:Y:S02]  /*dfc0*/  SYNCS.PHASECHK.TRANS64.TRYWAIT P1, [R3+URZ+0x16840], R0 ;  /* 0x01684000030075a7 */ /* 0x0044e4000802017f */
[----:B---3--:R-:W-:Y:S05]  /*dfd0*/  @!P1 NANOSLEEP.SYNCS 0x989680 ;  /* 0x009896800000995d */ /* 0x008fea0003900000 */
[----:B------:R-:W3:Y:S02]  /*dfe0*/  @!P1 SYNCS.PHASECHK.TRANS64 P1, [R3+URZ+0x16840], R0 ;  /* 0x01684000030095a7 */ /* 0x000ee4000802007f */
[----:B---3--:R-:W-:Y:S05]  /*dff0*/  @!P1 BRA `(.L_x_12882) ;  /* 0xfffffffc00f09947 */ /* 0x008fea000383ffff */
[----:B------:R-:W-:Y:S05]  /*e000*/  BRA `(.L_x_12999) ;  /* 0xffffffc400607947 */ /* 0x000fea000383ffff */
.L_x_12884:
[----:B---3--:R3:W4:Y:S02]  /*e010*/  SYNCS.PHASECHK.TRANS64.TRYWAIT P1, [R5+URZ+0x16860], R4 ;  /* 0x01686004050075a7 */ /* 0x008724000802017f */
[----:B----4-:R-:W-:Y:S05]  /*e020*/  @!P1 NANOSLEEP.SYNCS 0x989680 ;  /* 0x009896800000995d */ /* 0x010fea0003900000 */
[----:B------:R-:W4:Y:S02]  /*e030*/  @!P1 SYNCS.PHASECHK.TRANS64 P1, [R5+URZ+0x16860], R4 ;  /* 0x01686004050095a7 */ /* 0x000f24000802007f */
[----:B----4-:R-:W-:Y:S05]  /*e040*/  @!P1 BRA `(.L_x_12884) ;  /* 0xfffffffc00f09947 */ /* 0x010fea000383ffff */
[----:B------:R-:W-:Y:S05]  /*e050*/  BRA `(.L_x_13000) ;  /* 0xffffffc4005c7947 */ /* 0x000fea000383ffff */
.L_x_13001:
        /* <DEDUP_REMOVED lines=10> */
.L_x_16005:


//--------------------- .text._ZN7cutlass13device_kernelIN5flash11enable_sm90INS1_16FlashAttnFwdSm90INS1_25CollectiveMainloopFwdSm90ILi2EN4cute5tupleIJNS5_1CILi1EEES8_S8_EEENS6_IJNS7_ILi192EEENS7_ILi128EEENS7_ILi64EEEEEELi64ENS_6half_tEfNS_4arch4Sm90ELb0ELb0ELb0ELb1ELb1ELb0ELb0ELb1ELb1ELb1ELb1ELb0EEENS1_21CollectiveEpilogueFwdINS6_IJSA_SC_SB_EEES9_SE_SG_Li384ELb1ELb1ELb1ELb0EEENS1_36VarlenDynamicPersistentTileSchedulerILi192ELi128ELi384ELi128ELb1ELb1ELb1ELb0ELb1ELb1EEEEEEEEEvNT_6ParamsE --------------------------
	.section	.text._ZN7cutlass13device_kernelIN5flash11enable_sm90INS1_16FlashAttnFwdSm90INS1_25CollectiveMainloopFwdSm90ILi2EN4cute5tupleIJNS5_1CILi1EEES8_S8_EEENS6_IJNS7_ILi192EEENS7_ILi128EEENS7_ILi64EEEEEELi64ENS_6half_tEfNS_4arch4Sm90ELb0ELb0ELb0ELb1ELb1ELb0ELb0ELb1ELb1ELb1ELb1ELb0EEENS1_21CollectiveEpilogueFwdINS6_IJSA_SC_SB_EEES9_SE_SG_Li384ELb1ELb1ELb1ELb0EEENS1_36VarlenDynamicPersistentTileSchedulerILi192ELi128ELi384ELi128ELb1ELb1ELb1ELb0ELb1ELb1EEEEEEEEEvNT_6ParamsE,"ax",@progbits
	.align	128
.text._ZN7cutlass13device_kernelIN5flash11enable_sm90INS1_16FlashAttnFwdSm90INS1_25CollectiveMainloopFwdSm90ILi2EN4cute5tupleIJNS5_1CILi1EEES8_S8_EEENS6_IJNS7_ILi192EEENS7_ILi128EEENS7_ILi64EEEEEELi64ENS_6half_tEfNS_4arch4Sm90ELb0ELb0ELb0ELb1ELb1ELb0ELb0ELb1ELb1ELb1ELb1ELb0EEENS1_21CollectiveEpilogueFwdINS6_IJSA_SC_SB_EEES9_SE_SG_Li384ELb1ELb1ELb1ELb0EEENS1_36VarlenDynamicPersistentTileSchedulerILi192ELi128ELi384ELi128ELb1ELb1ELb1ELb0ELb1ELb1EEEEEEEEEvNT_6ParamsE:
        .type           _ZN7cutlass13device_kernelIN5flash11enable_sm90INS1_16FlashAttnFwdSm90INS1_25CollectiveMainloopFwdSm90ILi2EN4cute5tupleIJNS5_1CILi1EEES8_S8_EEENS6_IJNS7_ILi192EEENS7_ILi128EEENS7_ILi64EEEEEELi64ENS_6half_tEfNS_4arch4Sm90ELb0ELb0ELb0ELb1ELb1ELb0ELb0ELb1ELb1ELb1ELb1ELb0EEENS1_21CollectiveEpilogueFwdINS6_IJSA_SC_SB_EEES9_SE_SG_Li384ELb1ELb1ELb1ELb0EEENS1_36VarlenDynamicPersistentTileSchedulerILi192ELi128ELi384ELi128ELb1ELb1ELb1ELb0ELb1ELb1EEEEEEEEEvNT_6ParamsE,@function
        .size           _ZN7cutlass13device_kernelIN5flash11enable_sm90INS1_16FlashAttnFwdSm90INS1_25CollectiveMainloopFwdSm90ILi2EN4cute5tupleIJNS5_1CILi1EEES8_S8_EEENS6_IJNS7_ILi192EEENS7_ILi128EEENS7_ILi64EEEEEELi64ENS_6half_tEfNS_4arch4Sm90ELb0ELb0ELb0ELb1ELb1ELb0ELb0ELb1ELb1ELb1ELb1ELb0EEENS1_21CollectiveEpilogueFwdINS6_IJSA_SC_SB_EEES9_SE_SG_Li384ELb1ELb1ELb1ELb0EEENS1_36VarlenDynamicPersistentTileSchedulerILi192ELi128ELi384ELi128ELb1ELb1ELb1ELb0ELb1ELb1EEEEEEEEEvNT_6ParamsE,(.L_x_16006 - _ZN7cutlass13device_kernelIN5flash11enable_sm90INS1_16FlashAttnFwdSm90INS1_25CollectiveMainloopFwdSm90ILi2EN4cute5tupleIJNS5_1CILi1EEES8_S8_EEENS6_IJNS7_ILi192EEENS7_ILi128EEENS7_ILi64EEEEEELi64ENS_6half_tEfNS_4arch4Sm90ELb0ELb0ELb0ELb1ELb1ELb0ELb0ELb1ELb1ELb1ELb1ELb0EEENS1_21CollectiveEpilogueFwdINS6_IJSA_SC_SB_EEES9_SE_SG_Li384ELb1ELb1ELb1ELb0EEENS1_36VarlenDynamicPersistentTileSchedulerILi192ELi128ELi384ELi128ELb1ELb1ELb1ELb0ELb1ELb1EEEEEEEEEvNT_6ParamsE)
        .other          _ZN7cutlass13device_kernelIN5flash11enable_sm90INS1_16FlashAttnFwdSm90INS1_25CollectiveMainloopFwdSm90ILi2EN4cute5tupleIJNS5_1CILi1EEES8_S8_EEENS6_IJNS7_ILi192EEENS7_ILi128EEENS7_ILi64EEEEEELi64ENS_6half_tEfNS_4arch4Sm90ELb0ELb0ELb0ELb1ELb1ELb0ELb0ELb1ELb1ELb1ELb1ELb0EEENS1_21CollectiveEpilogueFwdINS6_IJSA_SC_SB_EEES9_SE_SG_Li384ELb1ELb1ELb1ELb0EEENS1_36VarlenDynamicPersistentTileSchedulerILi192ELi128ELi384ELi128ELb1ELb1ELb1ELb0ELb1ELb1EEEEEEEEEvNT_6ParamsE,@"STO_CUDA_ENTRY STV_DEFAULT"
_ZN7cutlass13device_kernelIN5flash11enable_sm90INS1_16FlashAttnFwdSm90INS1_25CollectiveMainloopFwdSm90ILi2EN4cute5tupleIJNS5_1CILi1EEES8_S8_EEENS6_IJNS7_ILi192EEENS7_ILi128EEENS7_ILi64EEEEEELi64ENS_6half_tEfNS_4arch4Sm90ELb0ELb0ELb0ELb1ELb1ELb0ELb0ELb1ELb1ELb1ELb1ELb0EEENS1_21CollectiveEpilogueFwdINS6_IJSA_SC_SB_EEES9_SE_SG_Li384ELb1ELb1ELb1ELb0EEENS1_36VarlenDynamicPersistentTileSchedulerILi192ELi128ELi384ELi128ELb1ELb1ELb1ELb0ELb1ELb1EEEEEEEEEvNT_6ParamsE:
        /* <DEDUP_REMOVED lines=45> */
.L_x_13002:
        /* <DEDUP_REMOVED lines=22> */
.L_x_13003:
        /* <DEDUP_REMOVED lines=18> */
.L_x_13004:
        /* <DEDUP_REMOVED lines=22> */
.L_x_13005:
        /* <DEDUP_REMOVED lines=22> */
.L_x_13006:
        /* <DEDUP_REMOVED lines=8> */
.L_x_13008:
        /* <DEDUP_REMOVED lines=18> */
[----:B------:R-:W2:Y:S01]  /*09b0*/  LDL R12, [R1+0x28] ;  /* 0x00002800010c7983 */ /* 0x000ea20000100800 */
[----:B------:R-:W-:-:S05]  /*09c0*/  VIADD R17, R2, 0xffffff80 ;  /* 0xffffff8002117836 */ /* 0x000fca0000000000 */
[----:B------:R-:W-:-:S04]  /*09d0*/  SHF.R.S32.HI R0, RZ, 0x1f, R17 ;  /* 0x0000001fff007819 */ /* 0x000fc80000011411 */
[----:B------:R-:W-:-:S04]  /*09e0*/  LEA.HI R2, R0, R17, RZ, 0x7 ;  /* 0x0000001100027211 */ /* 0x000fc800078f38ff */
[----:B------:R-:W-:-:S05]  /*09f0*/  LOP3.LUT R3, R2, 0xffffff80, RZ, 0xc0, !PT ;  /* 0xffffff8002037812 */ /* 0x000fca00078ec0ff */
[----:B------:R-:W-:Y:S01]  /*0a00*/  IMAD.IADD R16, R17, 0x1, -R3 ;  /* 0x0000000111107824 */ /* 0x000fe200078e0a03 */
[----:B------:R-:W-:-:S04]  /*0a10*/  LEA.HI R4, R0, R17, RZ, 0x5 ;  /* 0x0000001100047211 */ /* 0x000fc800078f28ff */
[----:B------:R-:W-:Y:S02]  /*0a20*/  SHF.R.S32.HI R6, RZ, 0x1f, R16 ;  /* 0x0000001fff067819 */ /* 0x000fe40000011410 */
[----:B------:R-:W-:Y:S02]  /*0a30*/  LEA.HI R3, R0, R17, RZ, 0x4 ;  /* 0x0000001100037211 */ /* 0x000fe400078f20ff */
[----:B------:R-:W-:Y:S01]  /*0a40*/  LEA.HI R7, R6, R16, RZ, 0x2 ;  /* 0x0000001006077211 */ /* 0x000fe200078f10ff */
[----:B------:R-:W-:Y:S01]  /*0a50*/  IMAD.SHL.U32 R5, R4, 0x20, RZ ;  /* 0x0000002004057824 */ /* 0x000fe200078e00ff */
[----:B------:R-:W-:Y:S02]  /*0a60*/  SHF.R.S32.HI R11, RZ, 0x7, R2 ;  /* 0x00000007ff0b7819 */ /* 0x000fe40000011402 */
[----:B------:R-:W-:Y:S02]  /*0a70*/  LOP3.LUT R4, R3, 0x3fffff0, RZ, 0xc0, !PT ;  /* 0x03fffff003047812 */ /* 0x000fe400078ec0ff */
[----:B------:R-:W-:-:S02]  /*0a80*/  SHF.R.S32.HI R2, RZ, 0x4, R3 ;  /* 0x00000004ff027819 */ /* 0x000fc40000011403 */
[--C-:B------:R-:W-:Y:S02]  /*0a90*/  SHF.R.S32.HI R8, RZ, 0x2, R7.reuse ;  /* 0x00000002ff087819 */ /* 0x100fe40000011407 */
[----:B------:R-:W-:Y:S01]  /*0aa0*/  SHF.R.S32.HI R9, RZ, 0x1f, R7 ;  /* 0x0000001fff097819 */ /* 0x000fe20000011407 */
[----:B------:R-:W-:Y:S01]  /*0ab0*/  IMAD.IADD R4, R17, 0x1, -R4 ;  /* 0x0000000111047824 */ /* 0x000fe200078e0a04 */
[----:B------:R-:W-:Y:S02]  /*0ac0*/  LOP3.LUT R5, R5, 0xfffffc00, RZ, 0xc0, !PT ;  /* 0xfffffc0005057812 */ /* 0x000fe400078ec0ff */
[----:B------:R-:W-:Y:S02]  /*0ad0*/  LEA.HI R3, R3, R2, RZ, 0x1 ;  /* 0x0000000203037211 */ /* 0x000fe400078f08ff */
[----:B------:R-:W-:Y:S02]  /*0ae0*/  LEA.HI R10, R0, R17, RZ, 0x2 ;  /* 0x00000011000a7211 */ /* 0x000fe400078f10ff */
[----:B------:R-:W-:Y:S01]  /*0af0*/  LEA.HI R9, R9, R8, RZ, 0x3 ;  /* 0x0000000809097211 */ /* 0x000fe200078f18ff */
[----:B------:R-:W-:Y:S01]  /*0b00*/  IMAD R4, R4, 0x40, R5 ;  /* 0x0000004004047824 */ /* 0x000fe200078e0205 */
[----:B------:R-:W-:Y:S01]  /*0b10*/  LOP3.LUT R3, R3, 0x1ffffffe, RZ, 0xc0, !PT ;  /* 0x1ffffffe03037812 */ /* 0x000fe200078ec0ff */
[----:B------:R-:W-:Y:S01]  /*0b20*/  IMAD.HI R5, R11, 0x55555556, RZ ;  /* 0x555555560b057827 */ /* 0x000fe200078e02ff */
[----:B------:R-:W-:-:S02]  /*0b30*/  LOP3.LUT R10, R10, 0xfffffffc, RZ, 0xc0, !PT ;  /* 0xfffffffc0a0a7812 */ /* 0x000fc400078ec0ff */
[----:B------:R-:W-:Y:S02]  /*0b40*/  LOP3.LUT R9, R9, 0xfffffff8, RZ, 0xc0, !PT ;  /* 0xfffffff809097812 */ /* 0x000fe400078ec0ff */
[----:B------:R-:W-:Y:S02]  /*0b50*/  LEA.HI R0, R0, R17, RZ, 0x3 ;  /* 0x0000001100007211 */ /* 0x000fe400078f18ff */
[----:B------:R-:W-:Y:S01]  /*0b60*/  LEA.HI R6, R6, R16, RZ, 0x5 ;  /* 0x0000001006067211 */ /* 0x000fe200078f28ff */
[----:B------:R-:W-:Y:S01]  /*0b70*/  IMAD.IADD R3, R2, 0x1, -R3 ;  /* 0x0000000102037824 */ /* 0x000fe200078e0a03 */
[----:B------:R-:W-:Y:S01]  /*0b80*/  LOP3.LUT R7, R7, 0x7ffffffc, RZ, 0xc0, !PT ;  /* 0x7ffffffc07077812 */ /* 0x000fe200078ec0ff */
[----:B------:R-:W-:Y:S01]  /*0b90*/  IMAD.IADD R10, R17, 0x1, -R10 ;  /* 0x00000001110a7824 */ /* 0x000fe200078e0a0a */
[----:B------:R-:W-:Y:S01]  /*0ba0*/  LOP3.LUT R22, R0, 0xfffffff8, RZ, 0xc0, !PT ;  /* 0xfffffff800167812 */ /* 0x000fe200078ec0ff */
[----:B------:R-:W-:Y:S01]  /*0bb0*/  IMAD.IADD R9, R8, 0x1, -R9 ;  /* 0x0000000108097824 */ /* 0x000fe200078e0a09 */
[----:B------:R-:W-:-:S02]  /*0bc0*/  LEA.HI R5, R5, R5, RZ, 0x1 ;  /* 0x0000000505057211 */ /* 0x000fc400078f08ff */
[----:B------:R-:W-:Y:S01]  /*0bd0*/  SHF.R.S32.HI R6, RZ, 0x5, R6 ;  /* 0x00000005ff067819 */ /* 0x000fe20000011406 */
[----:B------:R-:W-:Y:S01]  /*0be0*/  IMAD R2, R3, 0x8, R4 ;  /* 0x0000000803027824 */ /* 0x000fe200078e0204 */
[----:B------:R-:W-:Y:S01]  /*0bf0*/  LEA.HI R8, R10, R10, RZ, 0x1 ;  /* 0x0000000a0a087211 */ /* 0x000fe200078f08ff */
[----:B------:R-:W-:Y:S01]  /*0c00*/  IMAD.IADD R3, R16, 0x1, -R7 ;  /* 0x0000000110037824 */ /* 0x000fe200078e0a07 */
[----:B------:R-:W-:Y:S01]  /*0c10*/  LEA R6, R6, R9, 0x4 ;  /* 0x0000000906067211 */ /* 0x000fe200078e20ff */
[----:B------:R-:W-:Y:S02]  /*0c20*/  IMAD.IADD R22, R17, 0x1, -R22 ;  /* 0x0000000111167824 */ /* 0x000fe400078e0a16 */
[----:B------:R-:W-:Y:S01]  /*0c30*/  IMAD R5, R5, -0x3, R11 ;  /* 0xfffffffd05057824 */ /* 0x000fe200078e020b */
[----:B------:R-:W-:Y:S01]  /*0c40*/  LOP3.LUT R11, R8, 0x1ffffffe, RZ, 0xc0, !PT ;  /* 0x1ffffffe080b7812 */ /* 0x000fe200078ec0ff */
[----:B------:R-:W-:Y:S02]  /*0c50*/  IMAD.SHL.U32 R9, R3, 0x2, RZ ;  /* 0x0000000203097824 */ /* 0x000fe400078e00ff */
[----:B------:R-:W-:-:S02]  /*0c60*/  IMAD.SHL.U32 R152, R22, 0x8, RZ ;  /* 0x0000000816987824 */ /* 0x000fc400078e00ff */
[----:B------:R-:W-:Y:S01]  /*0c70*/  IMAD R8, R5, 0x40, R6 ;  /* 0x0000004005087824 */ /* 0x000fe200078e0206 */
[----:B------:R-:W-:Y:S01]  /*0c80*/  SHF.R.S32.HI R3, RZ, 0x3, R0 ;  /* 0x00000003ff037819 */ /* 0x000fe20000011400 */
[----:B------:R-:W-:Y:S01]  /*0c90*/  STL [R1+0x48], R2 ;  /* 0x0000480201007387 */ /* 0x000fe20000100800 */
[C---:B------:R-:W-:Y:S01]  /*0ca0*/  IADD3 R4, R9.reuse, 0x8, RZ ;  /* 0x0000000809047810 */ /* 0x040fe20007ffe0ff */
[C---:B------:R-:W-:Y:S01]  /*0cb0*/  VIADD R3, R9.reuse, 0x10 ;  /* 0x0000001009037836 */ /* 0x040fe20000000000 */
[----:B------:R-:W-:Y:S01]  /*0cc0*/  SHF.R.S32.HI R0, RZ, 0x1f, R152 ;  /* 0x0000001fff007819 */ /* 0x000fe20000011498 */
[----:B------:R-:W-:Y:S01]  /*0cd0*/  STL [R1+0x40], R8 ;  /* 0x0000400801007387 */ /* 0x000fe20000100800 */
[C---:B------:R-:W-:Y:S02]  /*0ce0*/  VIADD R0, R9.reuse, 0x18 ;  /* 0x0000001809007836 */ /* 0x040fe40000000000 */
[----:B------:R-:W-:Y:S01]  /*0cf0*/  VIADD R156, R9, 0x28 ;  /* 0x00000028099c7836 */ /* 0x000fe20000000000 */
[----:B------:R-:W-:Y:S01]  /*0d00*/  STL [R1+0x18], RZ ;  /* 0x000018ff01007387 */ /* 0x000fe20000100800 */
[----:B------:R-:W-:Y:S01]  /*0d10*/  IMAD.IADD R11, R10, 0x1, -R11 ;  /* 0x000000010a0b7824 */ /* 0x000fe200078e0a0b */
[----:B------:R-:W-:-:S02]  /*0d20*/  SHF.R.S32.HI R10, RZ, 0x1f, R4 ;  /* 0x0000001fff0a7819 */ /* 0x000fc40000011404 */
[----:B------:R0:W-:Y:S01]  /*0d30*/  STL [R1+0x10], R9 ;  /* 0x0000100901007387 */ /* 0x0001e20000100800 */
[C---:B------:R-:W-:Y:S02]  /*0d40*/  VIADD R157, R9.reuse, 0x20 ;  /* 0x00000020099d7836 */ /* 0x040fe40000000000 */
[C---:B------:R-:W-:Y:S01]  /*0d50*/  VIADD R155, R9.reuse, 0x30 ;  /* 0x00000030099b7836 */ /* 0x040fe20000000000 */
[----:B------:R1:W-:Y:S01]  /*0d60*/  STL [R1+0x8], R4 ;  /* 0x0000080401007387 */ /* 0x0003e20000100800 */
[----:B------:R-:W-:-:S03]  /*0d70*/  VIADD R154, R9, 0x38 ;  /* 0x00000038099a7836 */ /* 0x000fc60000000000 */
[----:B------:R-:W-:Y:S01]  /*0d80*/  STL [R1+0x4], R3 ;  /* 0x0000040301007387 */ /* 0x000fe20000100800 */
[----:B0-----:R-:W-:-:S03]  /*0d90*/  SHF.R.S32.HI R9, RZ, 0x1f, R3 ;  /* 0x0000001fff097819 */ /* 0x001fc60000011403 */
[----:B------:R0:W-:Y:S01]  /*0da0*/  STL [R1], R0 ;  /* 0x0000000001007387 */ /* 0x0001e20000100800 */
[----:B-1----:R-:W-:-:S03]  /*0db0*/  SHF.R.S32.HI R4, RZ, 0x1f, R0 ;  /* 0x0000001fff047819 */ /* 0x002fc60000011400 */
[----:B------:R-:W-:Y:S01]  /*0dc0*/  STL [R1+0x38], R10 ;  /* 0x0000380a01007387 */ /* 0x000fe20000100800 */
[----:B0-----:R-:W-:Y:S01]  /*0dd0*/  SHF.R.S32.HI R0, RZ, 0x1f, R156 ;  /* 0x0000001fff007819 */ /* 0x001fe2000001149c */
[----:B------:R-:W-:Y:S02]  /*0de0*/  IMAD R0, R11, 0x8, R8 ;  /* 0x000000080b007824 */ /* 0x000fe400078e0208 */
[----:B------:R-:W-:Y:S04]  /*0df0*/  STL [R1+0x34], R9 ;  /* 0x0000340901007387 */ /* 0x000fe80000100800 */
[----:B------:R0:W-:Y:S04]  /*0e00*/  STL [R1+0x30], R4 ;  /* 0x0000300401007387 */ /* 0x0001e80000100800 */
[----:B------:R1:W-:Y:S01]  /*0e10*/  STL [R1+0x44], R0 ;  /* 0x0000440001007387 */ /* 0x0003e20000100800 */
[----:B------:R-:W-:Y:S01]  /*0e20*/  SHF.R.S32.HI R3, RZ, 0x1f, R157 ;  /* 0x0000001fff037819 */ /* 0x000fe2000001149d */
[----:B------:R-:W-:Y:S01]  /*0e30*/  IMAD.MOV.U32 R5, RZ, RZ, R13 ;  /* 0x000000ffff057224 */ /* 0x000fe200078e000d */
[----:B------:R-:W-:Y:S01]  /*0e40*/  SHF.R.S32.HI R3, RZ, 0x1f, R154 ;  /* 0x0000001fff037819 */ /* 0x000fe2000001149a */
[----:B------:R-:W-:-:S02]  /*0e50*/  IMAD.MOV.U32 R6, RZ, RZ, R14 ;  /* 0x000000ffff067224 */ /* 0x000fc400078e000e */
[----:B------:R-:W-:Y:S01]  /*0e60*/  IMAD.MOV.U32 R7, RZ, RZ, R15 ;  /* 0x000000ffff077224 */ /* 0x000fe200078e000f */
[----:B0-----:R-:W-:Y:S01]  /*0e70*/  SHF.R.S32.HI R4, RZ, 0x1f, R155 ;  /* 0x0000001fff047819 */ /* 0x001fe2000001149b */
[----:B------:R-:W-:Y:S01]  /*0e80*/  UMOV UR38, URZ ;  /* 0x0000003f00267c82 */ /* 0x000fe20008000000 */
[----:B------:R-:W-:Y:S01]  /*0e90*/  UMOV UR39, URZ ;  /* 0x0000003f00277c82 */ /* 0x000fe20008000000 */
[----:B-12---:R-:W-:-:S07]  /*0ea0*/  LOP3.LUT R2, R12, 0x1, RZ, 0xfc, !PT ;  /* 0x000000010c027812 */ /* 0x006fce00078efcff */
.L_x_13046:
[----:B01-345:R-:W0:Y:S01]  /*0eb0*/  LDC.64 R8, c[0x0][0xc88] ;  /* 0x00032200ff087b82 */ /* 0x03be220000000a00 */
[----:B------:R-:W-:-:S07]  /*0ec0*/  ULDC.64 UR4, c[0x0][0xa28] ;  /* 0x00028a0000047ab9 */ /* 0x000fce0000000a00 */
[----:B------:R-:W1:Y:S08]  /*0ed0*/  LDC.64 R12, c[0x0][0x418] ;  /* 0x00010600ff0c7b82 */ /* 0x000e700000000a00 */
[----:B--2---:R-:W2:Y:S01]  /*0ee0*/  LDC R0, c[0x0][0x424] ;  /* 0x00010900ff007b82 */ /* 0x004ea20000000800 */
[----:B0-----:R-:W-:Y:S01]  /*0ef0*/  IMAD.WIDE R8, R7, 0x4, R8 ;  /* 0x0000000407087825 */ /* 0x001fe200078e0208 */
[----:B------:R-:W-:-:S06]  /*0f00*/  ISETP.NE.U32.AND P0, PT, RZ, UR4, PT ;  /* 0x00000004ff007c0c */ /* 0x000fcc000bf05070 */
[----:B------:R-:W0:Y:S01]  /*0f10*/  LDC R7, c[0x0][0x2f0] ;  /* 0x0000bc00ff077b82 */ /* 0x000e220000000800 */
[----:B------:R-:W3:Y:S01]  /*0f20*/  LDG.E R17, desc[UR36][R8.64] ;  /* 0x0000002408117981 */ /* 0x000ee2000c1e1900 */
[----:B------:R-:W-:Y:S01]  /*0f30*/  ISETP.NE.AND.EX P0, PT, RZ, UR5, PT, P0 ;  /* 0x00000005ff007c0c */ /* 0x000fe2000bf05300 */
[----:B------:R-:W-:Y:S01]  /*0f40*/  IMAD.MOV.U32 R3, RZ, RZ, RZ ;  /* 0x000000ffff037224 */ /* 0x000fe200078e00ff */
        /* <DEDUP_REMOVED lines=24> */
.L_x_13009:
[----:B-----5:R-:W-:Y:S01]  /*10d0*/  IMAD.IADD R88, R88, 0x1, -R3 ;  /* 0x0000000158587824 */ /* 0x020fe200078e0a03 */
[C---:B------:R-:W-:Y:S01]  /*10e0*/  LOP3.LUT R3, R6.reuse, 0xff000000, RZ, 0xc0, !PT ;  /* 0xff00000006037812 */ /* 0x040fe200078ec0ff */
[----:B------:R-:W-:Y:S01]  /*10f0*/  IMAD.MOV.U32 R89, RZ, RZ, RZ ;  /* 0x000000ffff597224 */ /* 0x000fe200078e00ff */
[----:B------:R-:W-:Y:S02]  /*1100*/  LOP3.LUT R0, R6, 0xff0000, RZ, 0xc0, !PT ;  /* 0x00ff000006007812 */ /* 0x000fe400078ec0ff */
[----:B------:R-:W-:Y:S02]  /*1110*/  SHF.R.U32.HI R3, RZ, 0x8, R3 ;  /* 0x00000008ff037819 */ /* 0x000fe40000011603 */
[----:B------:R-:W-:Y:S02]  /*1120*/  ISETP.GE.AND P0, PT, R88, 0x1, PT ;  /* 0x000000015800780c */ /* 0x000fe40003f06270 */
[----:B------:R-:W-:Y:S02]  /*1130*/  LEA.HI R0, R0, R3, RZ, 0x10 ;  /* 0x0000000300007211 */ /* 0x000fe400078f80ff */
[----:B------:R-:W-:-:S02]  /*1140*/  IADD3 R4, R88, 0x7f, RZ ;  /* 0x0000007f58047810 */ /* 0x000fc40007ffe0ff */
[----:B------:R-:W-:Y:S02]  /*1150*/  LOP3.LUT R14, R0, 0xff, RZ, 0xc0, !PT ;  /* 0x000000ff000e7812 */ /* 0x000fe400078ec0ff */
[----:B------:R-:W-:Y:S02]  /*1160*/  SHF.R.S32.HI R7, RZ, 0x1f, R4 ;  /* 0x0000001fff077819 */ /* 0x000fe40000011404 */
[----:B------:R-:W-:Y:S01]  /*1170*/  SHF.R.U32.HI R19, RZ, 0x10, R0 ;  /* 0x00000010ff137819 */ /* 0x000fe20000011600 */
[----:B------:R0:W-:Y:S01]  /*1180*/  STL [R1+0xc], R14 ;  /* 0x00000c0e01007387 */ /* 0x0001e20000100800 */
[----:B------:R-:W-:-:S04]  /*1190*/  LEA.HI R7, R7, R4, RZ, 0x7 ;  /* 0x0000000407077211 */ /* 0x000fc800078f38ff */
[----:B---3--:R-:W-:Y:S01]  /*11a0*/  SHF.R.S32.HI R11, RZ, 0x7, R7 ;  /* 0x00000007ff0b7819 */ /* 0x008fe20000011407 */
[----:B------:R-:W-:Y:S06]  /*11b0*/  @!P0 BRA `(.L_x_13010) ;  /* 0x0000000000748947 */ /* 0x000fec0003800000 */
[----:B------:R-:W1:Y:S01]  /*11c0*/  LDC R0, c[0x0][0x9f0] ;  /* 0x00027c00ff007b82 */ /* 0x000e620000000800 */
[----:B------:R-:W-:-:S04]  /*11d0*/  ISETP.NE.AND P0, PT, R19, RZ, PT ;  /* 0x000000ff1300720c */ /* 0x000fc80003f05270 */
[----:B-1----:R-:W-:-:S04]  /*11e0*/  SEL R12, R19, R0, P0 ;  /* 0x00000000130c7207 */ /* 0x002fc80000000000 */
[-C--:B------:R-:W-:Y:S02]  /*11f0*/  IABS R4, R12.reuse ;  /* 0x0000000c00047213 */ /* 0x080fe40000000000 */
[----:B------:R-:W-:Y:S02]  /*1200*/  IADD3 R0, R11, -0x1, R12 ;  /* 0xffffffff0b007810 */ /* 0x000fe40007ffe00c */
[----:B------:R-:W1:Y:S01]  /*1210*/  I2F.RP R3, R4 ;  /* 0x0000000400037306 */ /* 0x000e620000209400 */
[----:B------:R-:W-:Y:S02]  /*1220*/  IABS R13, R12 ;  /* 0x0000000c000d7213 */ /* 0x000fe40000000000 */
        /* <DEDUP_REMOVED lines=22> */
.L_x_13010:
[----:B------:R-:W-:Y:S01]  /*1390*/  IMAD R16, R14, R89, RZ ;  /* 0x000000590e107224 */ /* 0x000fe200078e02ff */
[----:B------:R-:W-:Y:S02]  /*13a0*/  MOV R23, R5 ;  /* 0x0000000500177202 */ /* 0x000fe40000000f00 */
[----:B------:R-:W-:Y:S02]  /*13b0*/  CS2R R58, SRZ ;  /* 0x00000000003a7805 */ /* 0x000fe4000001ff00 */
[----:B------:R-:W-:Y:S02]  /*13c0*/  LOP3.LUT R18, R6, 0xffff, RZ, 0xc0, !PT ;  /* 0x0000ffff06127812 */ /* 0x000fe400078ec0ff */
[----:B------:R-:W-:Y:S02]  /*13d0*/  CS2R R118, SRZ ;  /* 0x0000000000767805 */ /* 0x000fe4000001ff00 */
[----:B------:R-:W-:Y:S02]  /*13e0*/  VIADDMNMX R89, R16, R89, R11, PT ;  /* 0x0000005910597246 */ /* 0x000fe4000380010b */
[----:B------:R-:W-:-:S02]  /*13f0*/  CS2R R40, SRZ ;  /* 0x0000000000287805 */ /* 0x000fc4000001ff00 */
[----:B------:R-:W-:Y:S02]  /*1400*/  PLOP3.LUT P0, PT, PT, PT, PT, 0x80, 0x0 ;  /* 0x000000000000781c */ /* 0x000fe40003f0f070 */
        /* <DEDUP_REMOVED lines=16> */
[----:B------:R-:W1:Y:S01]  /*1510*/  S2R R0, SR_TID.X ;  /* 0x0000000000007919 */ /* 0x000e620000002100 */
[----:B------:R-:W2:Y:S01]  /*1520*/  S2UR UR40, SR_CgaCtaId ;  /* 0x00000000002879c3 */ /* 0x000ea20000008800 */
[----:B------:R-:W-:Y:S02]  /*1530*/  UMOV UR6, 0x400 ;  /* 0x0000040000067882 */ /* 0x000fe40000000000 */
[----:B--2---:R-:W-:Y:S01]  /*1540*/  ULEA UR43, UR40, UR6, 0x18 ;  /* 0x00000006282b7291 */ /* 0x004fe2000f8ec03f */
[----:B-1----:R-:W-:-:S05]  /*1550*/  VIADD R3, R0, 0xffffff80 ;  /* 0xffffff8000037836 */ /* 0x002fca0000000000 */
[----:B------:R-:W-:-:S04]  /*1560*/  SHF.R.S32.HI R0, RZ, 0x1f, R3 ;  /* 0x0000001fff007819 */ /* 0x000fc80000011403 */
[----:B------:R-:W-:-:S04]  /*1570*/  LEA.HI R0, R0, R3, RZ, 0x7 ;  /* 0x0000000300007211 */ /* 0x000fc800078f38ff */
[----:B------:R-:W-:-:S06]  /*1580*/  SHF.R.S32.HI R0, RZ, 0x7, R0 ;  /* 0x00000007ff007819 */ /* 0x000fcc0000011400 */
[----:B------:R-:W1:Y:S02]  /*1590*/  SHFL.IDX PT, R0, R0, RZ, 0x1f ;  /* 0x00001fff00007589 */ /* 0x000e6400000e0000 */
        /* <DEDUP_REMOVED lines=14> */
[----:B------:R-:W-:Y:S01]  /*1680*/  IMAD.U32 R4, RZ, RZ, UR4 ;  /* 0x00000004ff047e24 */ /* 0x000fe2000f8e00ff */
[----:B0-----:R0:W1:Y:S01]  /*1690*/  LDC.64 R14, c[0x4][R0] ;  /* 0x01000000000e7b82 */ /* 0x0010620000000a00 */
        /* <DEDUP_REMOVED lines=11> */
.L_x_13012:
[----:B------:R-:W2:Y:S01]  /*1750*/  LDL R20, [R1+0x18] ;  /* 0x0000180001147983 */ /* 0x000ea20000100800 */
[----:B------:R-:W-:Y:S02]  /*1760*/  ISETP.NE.AND P0, PT, R2, 0x3, PT ;  /* 0x000000030200780c */ /* 0x000fe40003f05270 */
[----:B--2---:R-:W-:-:S04]  /*1770*/  LEA.HI R0, R20, R20, RZ, 0x1 ;  /* 0x0000001414007211 */ /* 0x004fc800078f08ff */
[----:B------:R-:W-:-:S04]  /*1780*/  LOP3.LUT R0, R0, 0xfffffffe, RZ, 0xc0, !PT ;  /* 0xfffffffe00007812 */ /* 0x000fc800078ec0ff */
[----:B------:R-:W-:-:S04]  /*1790*/  IADD3 R0, R20, -R0, RZ ;  /* 0x8000000014007210 */ /* 0x000fc80007ffe0ff */
[----:B------:R-:W-:-:S04]  /*17a0*/  SHF.L.U32 R0, R0, 0x1f, RZ ;  /* 0x0000001f00007819 */ /* 0x000fc800000006ff */
[----:B------:R-:W1:Y:S02]  /*17b0*/  SYNCS.PHASECHK.TRANS64.TRYWAIT P1, [UR43+0x16800], R0 ;  /* 0x01680000ff0075a7 */ /* 0x000e64000802016b */
[----:B-1----:R-:W-:Y:S05]  /*17c0*/  @!P1 BRA `(.L_x_13013) ;  /* 0x000000c400dc9947 */ /* 0x002fea0003800000 */
.L_x_13129:
[----:B------:R-:W-:Y:S05]  /*17d0*/  @!P0 BRA `(.L_x_13014) ;  /* 0x0000000000048947 */ /* 0x000fea0003800000 */
[----:B------:R-:W-:Y:S01]  /*17e0*/  BPT.TRAP 0x1 ;  /* 0x000000040000795c */ /* 0x000fe20000300000 */
.L_x_13014:
[----:B------:R-:W-:Y:S02]  /*17f0*/  IMAD.U32 R4, RZ, RZ, UR39 ;  /* 0x00000027ff047e24 */ /* 0x000fe4000f8e00ff */
[----:B-1----:R-:W-:-:S03]  /*1800*/  IMAD.U32 R3, RZ, RZ, UR38 ;  /* 0x00000026ff037e24 */ /* 0x002fc6000f8e00ff */
[----:B------:R-:W-:Y:S02]  /*1810*/  LEA R4, R4, UR43, 0x3 ;  /* 0x0000002b04047c11 */ /* 0x000fe4000f8e18ff */
[----:B------:R-:W-:-:S04]  /*1820*/  SHF.L.U32 R3, R3, 0x1f, RZ ;  /* 0x0000001f03037819 */ /* 0x000fc800000006ff */
[----:B------:R1:W2:Y:S01]  /*1830*/  SYNCS.PHASECHK.TRANS64.TRYWAIT P1, [R4+URZ+0x16830], R3 ;  /* 0x01683003040075a7 */ /* 0x0002a2000802017f */
[----:B------:R-:W-:Y:S05]  /*1840*/  @!P0 BRA `(.L_x_13015) ;  /* 0x0000000000048947 */ /* 0x000fea0003800000 */
[----:B------:R-:W-:Y:S01]  /*1850*/  BPT.TRAP 0x1 ;  /* 0x000000040000795c */ /* 0x000fe20000300000 */
.L_x_13015:
[----:B------:R-:W-:Y:S01]  /*1860*/  IMAD.MOV.U32 R119, RZ, RZ, RZ ;  /* 0x000000ffff777224 */ /* 0x000fe200078e00ff */
[----:B--2---:R-:W-:Y:S06]  /*1870*/  @P1 BRA `(.L_x_13016) ;  /* 0x0000000000081947 */ /* 0x004fec0003800000 */
[----:B------:R-:W2:Y:S02]  /*1880*/  SYNCS.PHASECHK.TRANS64.TRYWAIT P1, [R4+URZ+0x16830], R3 ;  /* 0x01683003040075a7 */ /* 0x000ea4000802017f */
[----:B--2---:R-:W-:Y:S05]  /*1890*/  @!P1 BRA `(.L_x_13017) ;  /* 0x000000c400c09947 */ /* 0x004fea0003800000 */
.L_x_13016:
        /* <DEDUP_REMOVED lines=13> */
[----:B------:R-:W-:Y:S02]  /*1970*/  ULEA UR6, UR39, UR20, 0xa ;  /* 0x0000001427067291 */ /* 0x000fe4000f8e503f */
        /* <DEDUP_REMOVED lines=21> */
.L_x_13018:
[----:B------:R-:W3:Y:S01]  /*1ad0*/  LDL R0, [R1+0x10] ;  /* 0x0000100001007983 */ /* 0x000ee20000100800 */
[----:B------:R-:W-:Y:S01]  /*1ae0*/  P2R R7, PR, RZ, 0x1 ;  /* 0x00000001ff077803 */ /* 0x000fe20000000000 */
[----:B------:R-:W-:Y:S01]  /*1af0*/  ULDC UR6, c[0x0][0x988] ;  /* 0x0002620000067ab9 */ /* 0x000fe20000000800 */
[--C-:B------:R-:W-:Y:S01]  /*1b00*/  IMAD.MOV.U32 R117, RZ, RZ, R119.reuse ;  /* 0x000000ffff757224 */ /* 0x100fe200078e0077 */
[-C--:B------:R-:W-:Y:S01]  /*1b10*/  MOV R113, R119.reuse ;  /* 0x0000007700717202 */ /* 0x080fe20000000f00 */
[--C-:B------:R-:W-:Y:S01]  /*1b20*/  IMAD.MOV.U32 R115, RZ, RZ, R119.reuse ;  /* 0x000000ffff737224 */ /* 0x100fe200078e0077 */
[----:B------:R-:W-:Y:S01]  /*1b30*/  MOV R91, R119 ;  /* 0x00000077005b7202 */ /* 0x000fe20000000f00 */
        /* <DEDUP_REMOVED lines=9> */
[----:B------:R-:W-:Y:S01]  /*1bd0*/  IMAD.MOV.U32 R93, RZ, RZ, R119 ;  /* 0x000000ffff5d7224 */ /* 0x000fe200078e0077 */
[----:B---3--:R-:W-:-:S05]  /*1be0*/  IADD3 R88, R88, 0x80, -R0 ;  /* 0x0000008058587810 */ /* 0x008fca0007ffe800 */
        /* <DEDUP_REMOVED lines=8> */
[----:B-12---:R-:W-:Y:S02]  /*1c70*/  FMNMX.FTZ R3, R24, R10, !PT ;  /* 0x0000000a18037209 */ /* 0x006fe40007810000 */
        /* <DEDUP_REMOVED lines=8> */
[----:B0-----:R-:W-:Y:S02]  /*1d00*/  FSEL R14, R33, -INF , P5 ;  /* 0xff800000210e7808 */ /* 0x001fe40002800000 */
        /* <DEDUP_REMOVED lines=61> */
[C---:B------:R-:W-:Y:S02]  /*20e0*/  ISETP.GT.AND P0, PT, R5.reuse, 0x59, PT ;  /* 0x000000590500780c */ /* 0x040fe40003f04270 */
        /* <DEDUP_REMOVED lines=9> */
[----:B------:R-:W-:Y:S02]  /*2180*/  P2R R25, PR, RZ, 0x1 ;  /* 0x00000001ff197803 */ /* 0x000fe40000000000 */
[----:B------:R-:W-:-:S02]  /*2190*/  FSEL R60, R59, -INF , P5 ;  /* 0xff8000003b3c7808 */ /* 0x000fc40002800000 */
[C---:B------:R-:W-:Y:S02]  /*21a0*/  ISETP.GT.AND P0, PT, R5.reuse, 0x60, PT ;  /* 0x000000600500780c */ /* 0x040fe40003f04270 */
[C---:B------:R-:W-:Y:S02]  /*21b0*/  ISETP.GT.AND P5, PT, R5.reuse, 0x60, PT ;  /* 0x000000600500780c */ /* 0x040fe40003fa4270 */
[----:B------:R-:W-:Y:S02]  /*21c0*/  FMNMX.FTZ R3, R116, R3, !PT ;  /* 0x0000000374037209 */ /* 0x000fe40007810000 */
[----:B------:R-:W-:Y:S02]  /*21d0*/  FSEL R66, R66, -INF , P1 ;  /* 0xff80000042427808 */ /* 0x000fe40000800000 */
[----:B------:R-:W-:Y:S02]  /*21e0*/  ISETP.GT.AND P1, PT, R5, 0x68, PT ;  /* 0x000000680500780c */ /* 0x000fe40003f24270 */
[----:B------:R-:W-:-:S02]  /*21f0*/  FSEL R74, R74, -INF , P0 ;  /* 0xff8000004a4a7808 */ /* 0x000fc40000000000 */
[----:B------:R-:W-:Y:S02]  /*2200*/  FSEL R138, R72, -INF , P5 ;  /* 0xff800000488a7808 */ /* 0x000fe40002800000 */
[----:B------:R-:W-:Y:S02]  /*2210*/  FMNMX.FTZ R3, R118, R3, !PT ;  /* 0x0000000376037209 */ /* 0x000fe40007810000 */
[----:B------:R-:W-:Y:S02]  /*2220*/  ISETP.NE.AND P0, PT, R25, RZ, PT ;  /* 0x000000ff1900720c */ /* 0x000fe40003f05270 */
[----:B------:R-:W-:Y:S02]  /*2230*/  FSEL R144, R76, -INF , P1 ;  /* 0xff8000004c907808 */ /* 0x000fe40000800000 */
[----:B------:R-:W-:Y:S02]  /*2240*/  FMNMX.FTZ R3, R138, R3, !PT ;  /* 0x000000038a037209 */ /* 0x000fe40007810000 */
[----:B------:R-:W-:-:S02]  /*2250*/  FSEL R76, R75, -INF , P0 ;  /* 0xff8000004b4c7808 */ /* 0x000fc40000000000 */
[----:B------:R-:W-:Y:S02]  /*2260*/  ISETP.NE.AND P0, PT, R7, RZ, PT ;  /* 0x000000ff0700720c */ /* 0x000fe40003f05270 */
[----:B------:R-:W-:Y:S02]  /*2270*/  FMNMX.FTZ R7, R26, R27, !PT ;  /* 0x0000001b1a077209 */ /* 0x000fe40007810000 */
[----:B------:R-:W-:Y:S02]  /*2280*/  FSEL R68, R67, -INF , P2 ;  /* 0xff80000043447808 */ /* 0x000fe40001000000 */
[----:B------:R-:W-:Y:S02]  /*2290*/  ISETP.GT.AND P2, PT, R5, 0x69, PT ;  /* 0x000000690500780c */ /* 0x000fe40003f44270 */
[----:B------:R-:W-:Y:S02]  /*22a0*/  FMNMX.FTZ R3, R140, R3, !PT ;  /* 0x000000038c037209 */ /* 0x000fe40007810000 */
[----:B------:R-:W-:-:S02]  /*22b0*/  FMNMX.FTZ R7, R30, R7, !PT ;  /* 0x000000071e077209 */ /* 0x000fc40007810000 */
[----:B------:R-:W-:Y:S02]  /*22c0*/  FSEL R64, R63, -INF , P3 ;  /* 0xff8000003f407808 */ /* 0x000fe40001800000 */
[----:B------:R-:W-:Y:S02]  /*22d0*/  FSEL R148, R77, -INF , P2 ;  /* 0xff8000004d947808 */ /* 0x000fe40001000000 */
[----:B------:R-:W-:Y:S02]  /*22e0*/  FMNMX.FTZ R3, R144, R3, !PT ;  /* 0x0000000390037209 */ /* 0x000fe40007810000 */
[----:B------:R-:W-:Y:S02]  /*22f0*/  ISETP.GT.AND P3, PT, R5, 0x70, PT ;  /* 0x000000700500780c */ /* 0x000fe40003f64270 */
[----:B------:R-:W-:Y:S02]  /*2300*/  FMNMX.FTZ R7, R6, R7, !PT ;  /* 0x0000000706077209 */ /* 0x000fe40007810000 */
[----:B------:R-:W-:-:S02]  /*2310*/  FSEL R62, R62, -INF , P4 ;  /* 0xff8000003e3e7808 */ /* 0x000fc40002000000 */
        /* <DEDUP_REMOVED lines=8> */
[----:B------:R-:W-:Y:S02]  /*23a0*/  FSEL R84, R84, -INF , P5 ;  /* 0xff80000054547808 */ /* 0x000fe40002800000 */
[----:B------:R-:W-:Y:S02]  /*23b0*/  FMNMX.FTZ R3, R146, R3, !PT ;  /* 0x0000000392037209 */ /* 0x000fe40007810000 */
[----:B------:R-:W-:Y:S02]  /*23c0*/  ISETP.GT.AND P6, PT, R5, 0x79, PT ;  /* 0x000000790500780c */ /* 0x000fe40003fc4270 */
[----:B------:R-:W-:-:S02]  /*23d0*/  FMNMX.FTZ R7, R38, R7, !PT ;  /* 0x0000000726077209 */ /* 0x000fc40007810000 */
[----:B------:R-:W-:Y:S02]  /*23e0*/  FSEL R80, R85, -INF , P6 ;  /* 0xff80000055507808 */ /* 0x000fe40003000000 */
[----:B------:R-:W-:Y:S02]  /*23f0*/  FMNMX.FTZ R3, R84, R3, !PT ;  /* 0x0000000354037209 */ /* 0x000fe40007810000 */
[----:B------:R-:W-:Y:S02]  /*2400*/  FMNMX.FTZ R7, R20, R7, !PT ;  /* 0x0000000714077209 */ /* 0x000fe40007810000 */
[----:B------:R-:W-:Y:S01]  /*2410*/  FMNMX.FTZ R9, R80, R3, !PT ;  /* 0x0000000350097209 */ /* 0x000fe20007810000 */
[----:B------:R-:W-:Y:S01]  /*2420*/  IMAD.U32 R3, RZ, RZ, UR6 ;  /* 0x00000006ff037e24 */ /* 0x000fe2000f8e00ff */
[----:B------:R-:W-:Y:S02]  /*2430*/  FMNMX.FTZ R7, R42, R7, !PT ;  /* 0x000000072a077209 */ /* 0x000fe40007810000 */
[----:B------:R-:W-:Y:S01]  /*2440*/  P2R R15, PR, RZ, 0x4 ;  /* 0x00000004ff0f7803 */ /* 0x000fe20000000000 */
[----:B------:R-:W0:Y:S01]  /*2450*/  SHFL.BFLY PT, R0, R9, 0x2, 0x1f ;  /* 0x0c401f0009007f89 */ /* 0x000e2200000e0000 */
[----:B------:R-:W-:-:S02]  /*2460*/  FMNMX.FTZ R7, R44, R7, !PT ;  /* 0x000000072c077209 */ /* 0x000fc40007810000 */
[C---:B------:R-:W-:Y:S02]  /*2470*/  ISETP.GT.AND P2, PT, R5.reuse, 0x58, PT ;  /* 0x000000580500780c */ /* 0x040fe40003f44270 */
[----:B------:R-:W-:Y:S02]  /*2480*/  FMNMX.FTZ R7, R46, R7, !PT ;  /* 0x000000072e077209 */ /* 0x000fe40007810000 */
[----:B------:R-:W-:Y:S02]  /*2490*/  P2R R21, PR, RZ, 0x2 ;  /* 0x00000002ff157803 */ /* 0x000fe40000000000 */
[----:B------:R-:W-:Y:S02]  /*24a0*/  FMNMX.FTZ R7, R48, R7, !PT ;  /* 0x0000000730077209 */ /* 0x000fe40007810000 */
[----:B------:R-:W-:Y:S02]  /*24b0*/  ISETP.GT.AND P1, PT, R5, 0x59, PT ;  /* 0x000000590500780c */ /* 0x000fe40003f24270 */
[----:B------:R-:W-:-:S02]  /*24c0*/  FMNMX.FTZ R7, R50, R7, !PT ;  /* 0x0000000732077209 */ /* 0x000fc40007810000 */
[----:B------:R-:W-:Y:S02]  /*24d0*/  FSEL R70, R70, -INF , P2 ;  /* 0xff80000046467808 */ /* 0x000fe40001000000 */
[----:B------:R-:W-:Y:S02]  /*24e0*/  FMNMX.FTZ R7, R52, R7, !PT ;  /* 0x0000000734077209 */ /* 0x000fe40007810000 */
[----:B------:R-:W-:Y:S02]  /*24f0*/  FSEL R72, R71, -INF , P1 ;  /* 0xff80000047487808 */ /* 0x000fe40000800000 */
[----:B------:R-:W-:Y:S02]  /*2500*/  FMNMX.FTZ R7, R54, R7, !PT ;  /* 0x0000000736077209 */ /* 0x000fe40007810000 */
[----:B------:R-:W-:Y:S02]  /*2510*/  P2R R13, PR, RZ, 0x8 ;  /* 0x00000008ff0d7803 */ /* 0x000fe40000000000 */
[----:B0-----:R-:W-:-:S02]  /*2520*/  FMNMX.FTZ R11, R9, R0, !PT ;  /* 0x00000000090b7209 */ /* 0x001fc40007810000 */
[----:B------:R-:W-:Y:S02]  /*2530*/  FMNMX.FTZ R7, R56, R7, !PT ;  /* 0x0000000738077209 */ /* 0x000fe40007810000 */
[----:B------:R-:W-:Y:S01]  /*2540*/  ISETP.NE.AND P1, PT, R21, RZ, PT ;  /* 0x000000ff1500720c */ /* 0x000fe20003f25270 */
[----:B------:R-:W0:Y:S01]  /*2550*/  SHFL.BFLY PT, R0, R11, 0x1, 0x1f ;  /* 0x0c201f000b007f89 */ /* 0x000e2200000e0000 */
[----:B------:R-:W-:Y:S02]  /*2560*/  FMNMX.FTZ R7, R58, R7, !PT ;  /* 0x000000073a077209 */ /* 0x000fe40007810000 */
[----:B------:R-:W-:Y:S02]  /*2570*/  ISETP.NE.AND P2, PT, R15, RZ, PT ;  /* 0x000000ff0f00720c */ /* 0x000fe40003f45270 */
[----:B------:R-:W-:Y:S02]  /*2580*/  FMNMX.FTZ R7, R60, R7, !PT ;  /* 0x000000073c077209 */ /* 0x000fe40007810000 */
[----:B------:R-:W-:-:S02]  /*2590*/  FSEL R78, R78, -INF , P1 ;  /* 0xff8000004e4e7808 */ /* 0x000fc40000800000 */
[----:B------:R-:W-:Y:S02]  /*25a0*/  FMNMX.FTZ R7, R62, R7, !PT ;  /* 0x000000073e077209 */ /* 0x000fe40007810000 */
[----:B------:R-:W-:Y:S02]  /*25b0*/  FSEL R86, R86, -INF , P5 ;  /* 0xff80000056567808 */ /* 0x000fe40002800000 */
[----:B------:R-:W-:Y:S02]  /*25c0*/  FMNMX.FTZ R7, R64, R7, !PT ;  /* 0x0000000740077209 */ /* 0x000fe40007810000 */
[----:B------:R-:W-:Y:S02]  /*25d0*/  R2UR UR6, R4 ;  /* 0x00000000040672ca */ /* 0x000fe400000e0000 */
[----:B------:R-:W-:-:S04]  /*25e0*/  FMNMX.FTZ R7, R66, R7, !PT ;  /* 0x0000000742077209 */ /* 0x000fc80007810000 */
[----:B------:R-:W-:Y:S02]  /*25f0*/  FMNMX.FTZ R7, R68, R7, !PT ;  /* 0x0000000744077209 */ /* 0x000fe40007810000 */
[----:B0-----:R-:W-:Y:S02]  /*2600*/  FMNMX.FTZ R0, R11, R0, !PT ;  /* 0x000000000b007209 */ /* 0x001fe40007810000 */
[----:B------:R-:W-:Y:S02]  /*2610*/  FMNMX.FTZ R7, R70, R7, !PT ;  /* 0x0000000746077209 */ /* 0x000fe40007810000 */
[C---:B------:R-:W-:Y:S01]  /*2620*/  FSETP.NEU.FTZ.AND P3, PT, R0.reuse, -INF , PT ;  /* 0xff8000000000780b */ /* 0x040fe20003f7d000 */
[----:B------:R-:W-:Y:S01]  /*2630*/  FMUL.FTZ R31, R0, R3 ;  /* 0x00000003001f7220 */ /* 0x000fe20000410000 */
[----:B------:R-:W-:Y:S01]  /*2640*/  FMNMX.FTZ R7, R72, R7, !PT ;  /* 0x0000000748077209 */ /* 0x000fe20007810000 */
[----:B------:R-:W-:-:S03]  /*2650*/  UIADD3 UR6, UR6, 0x16840, URZ ;  /* 0x0001684006067890 */ /* 0x000fc6000fffe03f */
[----:B------:R-:W-:Y:S01]  /*2660*/  FMNMX.FTZ R7, R74, R7, !PT ;  /* 0x000000074a077209 */ /* 0x000fe20007810000 */
[----:B------:R-:W-:Y:S01]  /*2670*/  UPRMT UR6, UR40, 0x654, UR6 ;  /* 0x0000065428067896 */ /* 0x000fe20008000006 */
[----:B------:R-:W-:Y:S02]  /*2680*/  FSEL R31, R31, RZ, P3 ;  /* 0x000000ff1f1f7208 */ /* 0x000fe40001800000 */
[----:B------:R-:W-:Y:S02]  /*2690*/  FMNMX.FTZ R7, R76, R7, !PT ;  /* 0x000000074c077209 */ /* 0x000fe40007810000 */
[----:B------:R-:W-:Y:S01]  /*26a0*/  ISETP.NE.AND P3, PT, R13, RZ, PT ;  /* 0x000000ff0d00720c */ /* 0x000fe20003f65270 */
        /* <DEDUP_REMOVED lines=44> */
[----:B------:R-:W-:Y:S01]  /*2970*/  FFMA.FTZ R150, R84, R3, -R31 ;  /* 0x0000000354967223 */ /* 0x000fe2000001081f */
[----:B------:R-:W4:Y:S01]  /*2980*/  MUFU.EX2 R124, R124 ;  /* 0x0000007c007c7308 */ /* 0x000f220000000800 */
[----:B------:R-:W-:Y:S01]  /*2990*/  SYNCS.ARRIVE.TRANS64.RED.A1T0 RZ, [UR6], RZ ;  /* 0x000000ffffff79a7 */ /* 0x000fe20008100406 */
[--C-:B------:R-:W-:Y:S01]  /*29a0*/  IMAD.MOV.U32 R118, RZ, RZ, R119.reuse ;  /* 0x000000ffff767224 */ /* 0x100fe200078e0077 */
[----:B------:R-:W-:Y:S01]  /*29b0*/  MOV R102, R119 ;  /* 0x0000007700667202 */ /* 0x000fe20000000f00 */
[----:B------:R-:W-:-:S02]  /*29c0*/  IMAD.MOV.U32 R116, RZ, RZ, R119 ;  /* 0x000000ffff747224 */ /* 0x000fc400078e0077 */
[----:B------:R-:W-:Y:S01]  /*29d0*/  IMAD.MOV.U32 R114, RZ, RZ, R119 ;  /* 0x000000ffff727224 */ /* 0x000fe200078e0077 */
[----:B-1----:R-:W-:Y:S01]  /*29e0*/  FMNMX.FTZ R45, R7, R36, !PT ;  /* 0x00000024072d7209 */ /* 0x002fe20007810000 */
[----:B------:R-:W1:Y:S01]  /*29f0*/  MUFU.EX2 R11, R11 ;  /* 0x0000000b000b7308 */ /* 0x000e620000000800 */
[-CC-:B------:R-:W-:Y:S01]  /*2a00*/  FFMA.FTZ R36, R138, R3.reuse, -R31.reuse ;  /* 0x000000038a247223 */ /* 0x180fe2000001081f */
[----:B------:R-:W-:Y:S01]  /*2a10*/  FFMA.FTZ R31, R80, R3, -R31 ;  /* 0x00000003501f7223 */ /* 0x000fe2000001081f */
[--C-:B------:R-:W-:Y:S01]  /*2a20*/  IMAD.MOV.U32 R112, RZ, RZ, R119.reuse ;  /* 0x000000ffff707224 */ /* 0x100fe200078e0077 */
[----:B------:R-:W5:Y:S01]  /*2a30*/  SHFL.BFLY PT, R88, R45, 0x1, 0x1f ;  /* 0x0c201f002d587f89 */ /* 0x000f6200000e0000 */
[--C-:B------:R-:W-:Y:S02]  /*2a40*/  IMAD.MOV.U32 R110, RZ, RZ, R119.reuse ;  /* 0x000000ffff6e7224 */ /* 0x100fe400078e0077 */
[--C-:B------:R-:W-:Y:S01]  /*2a50*/  IMAD.MOV.U32 R108, RZ, RZ, R119.reuse ;  /* 0x000000ffff6c7224 */ /* 0x100fe200078e0077 */
[----:B------:R-:W1:Y:S01]  /*2a60*/  MUFU.EX2 R126, R126 ;  /* 0x0000007e007e7308 */ /* 0x000e620000000800 */
[----:B------:R-:W-:-:S02]  /*2a70*/  IMAD.MOV.U32 R106, RZ, RZ, R119 ;  /* 0x000000ffff6a7224 */ /* 0x000fc400078e0077 */
[--C-:B------:R-:W-:Y:S02]  /*2a80*/  IMAD.MOV.U32 R104, RZ, RZ, R119.reuse ;  /* 0x000000ffff687224 */ /* 0x100fe400078e0077 */
        /* <DEDUP_REMOVED lines=8> */
[----:B-----5:R-:W-:Y:S01]  /*2b10*/  FMNMX.FTZ R7, R45, R88, !PT ;  /* 0x000000582d077209 */ /* 0x020fe20007810000 */
        /* <DEDUP_REMOVED lines=8> */
[-C--:B------:R-:W-:Y:S01]  /*2ba0*/  FFMA.FTZ R123, R30, R3.reuse, -R47 ;  /* 0x000000031e7b7223 */ /* 0x080fe2000001082f */
[----:B0-----:R-:W-:Y:S01]  /*2bb0*/  FADD.FTZ R27, R120, R5 ;  /* 0x00000005781b7221 */ /* 0x001fe20000010000 */
[-CC-:B------:R-:W-:Y:S01]  /*2bc0*/  FFMA.FTZ R30, R6, R3.reuse, -R47.reuse ;  /* 0x00000003061e7223 */ /* 0x180fe2000001082f */
[-CC-:B------:R-:W-:Y:S01]  /*2bd0*/  FFMA.FTZ R125, R34, R3.reuse, -R47.reuse ;  /* 0x00000003227d7223 */ /* 0x180fe2000001082f */
[-C--:B------:R-:W-:Y:S01]  /*2be0*/  FFMA.FTZ R8, R8, R3.reuse, -R47 ;  /* 0x0000000308087223 */ /* 0x080fe2000001082f */
[----:B------:R-:W-:Y:S01]  /*2bf0*/  MUFU.EX2 R121, R121 ;  /* 0x0000007900797308 */ /* 0x000fe20000000800 */
[----:B--2---:R-:W-:Y:S01]  /*2c00*/  FADD.FTZ R6, R122, R27 ;  /* 0x0000001b7a067221 */ /* 0x004fe20000010000 */
[-CC-:B------:R-:W-:Y:S01]  /*2c10*/  FFMA.FTZ R127, R38, R3.reuse, -R47.reuse ;  /* 0x00000003267f7223 */ /* 0x180fe2000001082f */
[-CC-:B------:R-:W-:Y:S01]  /*2c20*/  FFMA.FTZ R20, R20, R3.reuse, -R47.reuse ;  /* 0x0000000314147223 */ /* 0x180fe2000001082f */
[-CC-:B------:R-:W-:Y:S01]  /*2c30*/  FFMA.FTZ R38, R48, R3.reuse, -R47.reuse ;  /* 0x0000000330267223 */ /* 0x180fe2000001082f */
[----:B---3--:R-:W-:Y:S01]  /*2c40*/  FADD.FTZ R27, R9, R6 ;  /* 0x00000006091b7221 */ /* 0x008fe20000010000 */
[-CC-:B------:R-:W-:Y:S01]  /*2c50*/  FFMA.FTZ R129, R42, R3.reuse, -R47.reuse ;  /* 0x000000032a817223 */ /* 0x180fe2000001082f */
[-C--:B------:R-:W-:Y:S01]  /*2c60*/  FFMA.FTZ R34, R44, R3.reuse, -R47 ;  /* 0x000000032c227223 */ /* 0x080fe2000001082f */
[----:B------:R-:W0:Y:S01]  /*2c70*/  MUFU.EX2 R26, R26 ;  /* 0x0000001a001a7308 */ /* 0x000e220000000800 */
[----:B----4-:R-:W-:Y:S01]  /*2c80*/  FADD.FTZ R6, R124, R27 ;  /* 0x0000001b7c067221 */ /* 0x010fe20000010000 */
[-CC-:B------:R-:W-:Y:S01]  /*2c90*/  FFMA.FTZ R133, R50, R3.reuse, -R47.reuse ;  /* 0x0000000332857223 */ /* 0x180fe2000001082f */
[-CC-:B------:R-:W-:Y:S01]  /*2ca0*/  FFMA.FTZ R131, R46, R3.reuse, -R47.reuse ;  /* 0x000000032e837223 */ /* 0x180fe2000001082f */
[-CC-:B------:R-:W-:Y:S01]  /*2cb0*/  FFMA.FTZ R42, R52, R3.reuse, -R47.reuse ;  /* 0x00000003342a7223 */ /* 0x180fe2000001082f */
[----:B-1----:R-:W-:Y:S01]  /*2cc0*/  FADD.FTZ R27, R11, R6 ;  /* 0x000000060b1b7221 */ /* 0x002fe20000010000 */
        /* <DEDUP_REMOVED lines=13> */
[----:B------:R-:W-:Y:S01]  /*2da0*/  F2FP.F16.F32.PACK_AB R120, R5, R120 ;  /* 0x000000780578723e */ /* 0x000fe200000000ff */
[-CC-:B------:R-:W-:Y:S01]  /*2db0*/  FFMA.FTZ R143, R70, R3.reuse, -R47.reuse ;  /* 0x00000003468f7223 */ /* 0x180fe2000001082f */
[-CC-:B------:R-:W-:Y:S01]  /*2dc0*/  FFMA.FTZ R4, R72, R3.reuse, -R47.reuse ;  /* 0x0000000348047223 */ /* 0x180fe2000001082f */
        /* <DEDUP_REMOVED lines=8> */
[-CC-:B------:R-:W-:Y:S01]  /*2e50*/  FFMA.FTZ R86, R86, R3.reuse, -R47.reuse ;  /* 0x0000000356567223 */ /* 0x180fe2000001082f */
[----:B------:R-:W-:Y:S01]  /*2e60*/  FFMA.FTZ R32, R32, R3, -R47 ;  /* 0x0000000320207223 */ /* 0x000fe2000001082f */
[----:B------:R-:W1:Y:S01]  /*2e70*/  MUFU.EX2 R8, R8 ;  /* 0x0000000800087308 */ /* 0x000e620000000800 */
[----:B--2---:R-:W-:Y:S01]  /*2e80*/  FADD.FTZ R6, R30, R27 ;  /* 0x0000001b1e067221 */ /* 0x004fe20000010000 */
[----:B------:R-:W-:-:S02]  /*2e90*/  F2FP.F16.F32.PACK_AB R122, R9, R122 ;  /* 0x0000007a097a723e */ /* 0x000fc400000000ff */
[----:B------:R-:W-:Y:S02]  /*2ea0*/  F2FP.F16.F32.PACK_AB R124, R11, R124 ;  /* 0x0000007c0b7c723e */ /* 0x000fe400000000ff */
[----:B------:R-:W-:Y:S02]  /*2eb0*/  F2FP.F16.F32.PACK_AB R126, R13, R126 ;  /* 0x0000007e0d7e723e */ /* 0x000fe400000000ff */
[----:B------:R-:W2:Y:S01]  /*2ec0*/  MUFU.EX2 R127, R127 ;  /* 0x0000007f007f7308 */ /* 0x000ea20000000800 */
[----:B0-----:R-:W-:Y:S01]  /*2ed0*/  FADD.FTZ R27, R125, R6 ;  /* 0x000000067d1b7221 */ /* 0x001fe20000010000 */
[----:B------:R-:W-:Y:S02]  /*2ee0*/  F2FP.F16.F32.PACK_AB R128, R15, R128 ;  /* 0x000000800f80723e */ /* 0x000fe400000000ff */
[----:B------:R-:W-:Y:S02]  /*2ef0*/  F2FP.F16.F32.PACK_AB R121, R26, R121 ;  /* 0x000000791a79723e */ /* 0x000fe400000000ff */
[----:B------:R-:W-:-:S02]  /*2f00*/  F2FP.F16.F32.PACK_AB R123, R30, R123 ;  /* 0x0000007b1e7b723e */ /* 0x000fc400000000ff */
[----:B------:R-:W0:Y:S01]  /*2f10*/  MUFU.EX2 R21, R21 ;  /* 0x0000001500157308 */ /* 0x000e220000000800 */
[C---:B-1----:R-:W-:Y:S01]  /*2f20*/  FADD.FTZ R6, R8.reuse, R27 ;  /* 0x0000001b08067221 */ /* 0x042fe20000010000 */
[----:B------:R-:W-:-:S06]  /*2f30*/  F2FP.F16.F32.PACK_AB R125, R8, R125 ;  /* 0x0000007d087d723e */ /* 0x000fcc00000000ff */
[----:B------:R-:W1:Y:S01]  /*2f40*/  MUFU.EX2 R20, R20 ;  /* 0x0000001400147308 */ /* 0x000e620000000800 */
[----:B--2---:R-:W-:-:S07]  /*2f50*/  FADD.FTZ R27, R127, R6 ;  /* 0x000000067f1b7221 */ /* 0x004fce0000010000 */
[----:B------:R-:W2:Y:S01]  /*2f60*/  MUFU.EX2 R132, R132 ;  /* 0x0000008400847308 */ /* 0x000ea20000000800 */
[C---:B0-----:R-:W-:Y:S01]  /*2f70*/  FADD.FTZ R49, R21.reuse, R50 ;  /* 0x0000003215317221 */ /* 0x041fe20000010000 */
[----:B------:R-:W-:Y:S01]  /*2f80*/  FFMA.FTZ R50, R68, R3, -R47 ;  /* 0x0000000344327223 */ /* 0x000fe2000001082f */
[----:B------:R-:W-:-:S05]  /*2f90*/  F2FP.F16.F32.PACK_AB R130, R21, R130 ;  /* 0x000000821582723e */ /* 0x000fca00000000ff */
        /* <DEDUP_REMOVED lines=29> */
[----:B------:R-:W-:Y:S01]  /*3170*/  FFMA.FTZ R6, R10, R3, -R47 ;  /* 0x000000030a067223 */ /* 0x000fe2000001082f */
[----:B------:R-:W-:-:S05]  /*3180*/  F2FP.F16.F32.PACK_AB R136, R33, R136 ;  /* 0x000000882188723e */ /* 0x000fca00000000ff */
[----:B------:R-:W0:Y:S01]  /*3190*/  MUFU.EX2 R135, R135 ;  /* 0x0000008700877308 */ /* 0x000e220000000800 */
[----:B-1----:R-:W-:Y:S01]  /*31a0*/  FADD.FTZ R10, R42, R27 ;  /* 0x0000001b2a0a7221 */ /* 0x002fe20000010000 */
[----:B------:R-:W-:Y:S01]  /*31b0*/  FFMA.FTZ R27, R28, R3, -R47 ;  /* 0x000000031c1b7223 */ /* 0x000fe2000001082f */
[----:B------:R-:W-:-:S05]  /*31c0*/  F2FP.F16.F32.PACK_AB R133, R42, R133 ;  /* 0x000000852a85723e */ /* 0x000fca00000000ff */
        /* <DEDUP_REMOVED lines=45> */
[----:B--2---:R-:W-:-:S07]  /*34a0*/  FADD.FTZ R9, R43, R54 ;  /* 0x000000362b097221 */ /* 0x004fce0000010000 */
[----:B------:R-:W-:Y:S01]  /*34b0*/  MUFU.EX2 R145, R145 ;  /* 0x0000009100917308 */ /* 0x000fe20000000800 */
[----:B0-----:R-:W-:-:S07]  /*34c0*/  F2FP.F16.F32.PACK_AB R143, R4, R143 ;  /* 0x0000008f048f723e */ /* 0x001fce00000000ff */
[----:B------:R0:W2:Y:S01]  /*34d0*/  MUFU.EX2 R45, R146 ;  /* 0x00000092002d7308 */ /* 0x0000a20000000800 */
[----:B-1----:R-:W-:-:S07]  /*34e0*/  FADD.FTZ R12, R148, R9 ;  /* 0x00000009940c7221 */ /* 0x002fce0000010000 */
[----:B------:R-:W1:Y:S01]  /*34f0*/  MUFU.EX2 R10, R76 ;  /* 0x0000004c000a7308 */ /* 0x000e620000000800 */
[----:B0-----:R-:W-:-:S07]  /*3500*/  F2FP.F16.F32.PACK_AB R146, R43, R40 ;  /* 0x000000282b92723e */ /* 0x001fce00000000ff */
[----:B------:R-:W0:Y:S01]  /*3510*/  MUFU.EX2 R147, R147 ;  /* 0x0000009300937308 */ /* 0x000e220000000800 */
[C---:B--2---:R-:W-:Y:S01]  /*3520*/  FADD.FTZ R9, R45.reuse, R12 ;  /* 0x0000000c2d097221 */ /* 0x044fe20000010000 */
[----:B------:R-:W-:-:S06]  /*3530*/  F2FP.F16.F32.PACK_AB R148, R45, R148 ;  /* 0x000000942d94723e */ /* 0x000fcc00000000ff */
[----:B------:R2:W3:Y:S08]  /*3540*/  MUFU.EX2 R28, R6 ;  /* 0x00000006001c7308 */ /* 0x0004f00000000800 */
[----:B------:R-:W4:Y:S01]  /*3550*/  MUFU.EX2 R82, R82 ;  /* 0x0000005200527308 */ /* 0x000f220000000800 */
[----:B--2---:R-:W-:-:S04]  /*3560*/  FADD.FTZ R6, R4, R5 ;  /* 0x0000000504067221 */ /* 0x004fc80000010000 */
[----:B------:R-:W-:Y:S01]  /*3570*/  FADD.FTZ R5, R145, R6 ;  /* 0x0000000691057221 */ /* 0x000fe20000010000 */
[C---:B-1----:R-:W-:Y:S02]  /*3580*/  F2FP.F16.F32.PACK_AB R145, R10.reuse, R145 ;  /* 0x000000910a91723e */ /* 0x042fe400000000ff */
[----:B------:R-:W1:Y:S01]  /*3590*/  MUFU.EX2 R27, R27 ;  /* 0x0000001b001b7308 */ /* 0x000e620000000800 */
[----:B------:R-:W-:-:S04]  /*35a0*/  FADD.FTZ R12, R10, R5 ;  /* 0x000000050a0c7221 */ /* 0x000fc80000010000 */
[----:B0-----:R-:W-:Y:S01]  /*35b0*/  FADD.FTZ R5, R147, R12 ;  /* 0x0000000c93057221 */ /* 0x001fe20000010000 */
[C---:B---3--:R-:W-:Y:S02]  /*35c0*/  F2FP.F16.F32.PACK_AB R147, R28.reuse, R147 ;  /* 0x000000931c93723e */ /* 0x048fe400000000ff */
[----:B------:R-:W0:Y:S01]  /*35d0*/  MUFU.EX2 R86, R86 ;  /* 0x0000005600567308 */ /* 0x000e220000000800 */
[----:B------:R-:W-:-:S04]  /*35e0*/  FADD.FTZ R5, R28, R5 ;  /* 0x000000051c057221 */ /* 0x000fc80000010000 */
[----:B----4-:R-:W-:-:S03]  /*35f0*/  FADD.FTZ R8, R82, R5 ;  /* 0x0000000552087221 */ /* 0x010fc60000010000 */
[----:B------:R-:W2:Y:S01]  /*3600*/  MUFU.EX2 R151, R32 ;  /* 0x0000002000977308 */ /* 0x000ea20000000800 */
[C---:B-1----:R-:W-:Y:S01]  /*3610*/  FADD.FTZ R5, R27.reuse, R8 ;  /* 0x000000081b057221 */ /* 0x042fe20000010000 */
[----:B------:R-:W-:-:S06]  /*3620*/  F2FP.F16.F32.PACK_AB R149, R27, R82 ;  /* 0x000000521b95723e */ /* 0x000fcc00000000ff */
[----:B------:R-:W1:Y:S01]  /*3630*/  MUFU.EX2 R150, R150 ;  /* 0x0000009600967308 */ /* 0x000e620000000800 */
[----:B0-----:R-:W-:-:S07]  /*3640*/  FADD.FTZ R4, R86, R5 ;  /* 0x0000000556047221 */ /* 0x001fce0000010000 */
[----:B------:R-:W0:Y:S01]  /*3650*/  MUFU.EX2 R31, R31 ;  /* 0x0000001f001f7308 */ /* 0x000e220000000800 */
[----:B--2---:R-:W-:Y:S01]  /*3660*/  FADD.FTZ R5, R151, R4 ;  /* 0x0000000497057221 */ /* 0x004fe20000010000 */
[----:B------:R-:W-:Y:S01]  /*3670*/  VIADD R4, R89, 0xfffffffe ;  /* 0xfffffffe59047836 */ /* 0x000fe20000000000 */
[----:B------:R-:W-:Y:S01]  /*3680*/  F2FP.F16.F32.PACK_AB R151, R151, R86 ;  /* 0x000000569797723e */ /* 0x000fe200000000ff */
[----:B------:R-:W-:-:S03]  /*3690*/  IMAD.MOV.U32 R89, RZ, RZ, R119 ;  /* 0x000000ffff597224 */ /* 0x000fc600078e0077 */
[----:B------:R-:W-:Y:S01]  /*36a0*/  ISETP.GE.AND P1, PT, R4, R16, PT ;  /* 0x000000100400720c */ /* 0x000fe20003f26270 */
[----:B-1----:R-:W-:-:S04]  /*36b0*/  FADD.FTZ R6, R150, R9 ;  /* 0x0000000996067221 */ /* 0x002fc80000010000 */
[C---:B0-----:R-:W-:Y:S01]  /*36c0*/  FADD.FTZ R6, R31.reuse, R6 ;  /* 0x000000061f067221 */ /* 0x041fe20000010000 */
[----:B------:R-:W-:-:S07]  /*36d0*/  F2FP.F16.F32.PACK_AB R150, R31, R150 ;  /* 0x000000961f96723e */ /* 0x000fce00000000ff */
[----:B------:R-:W-:Y:S05]  /*36e0*/  @!P1 BRA `(.L_x_13019) ;  /* 0x0000001c00d89947 */ /* 0x000fea0003800000 */
        /* <DEDUP_REMOVED lines=18> */
[----:B------:R-:W-:Y:S01]  /*3810*/  UMOV UR7, UR38 ;  /* 0x0000002600077c82 */ /* 0x000fe20008000000 */
[----:B------:R-:W-:-:S05]  /*3820*/  UMOV UR6, UR39 ;  /* 0x0000002700067c82 */ /* 0x000fca0008000000 */
.L_x_13030:
[----:B------:R-:W-:Y:S01]  /*3830*/  ISETP.NE.AND P2, PT, RZ, UR41, PT ;  /* 0x00000029ff007c0c */ /* 0x000fe2000bf45270 */
[----:B------:R-:W-:-:S04]  /*3840*/  UISETP.NE.AND UP0, UPT, UR6, 0x1, UPT ;  /* 0x000000010600788c */ /* 0x000fc8000bf05270 */
[----:B------:R-:W-:-:S04]  /*3850*/  USEL UR38, URZ, 0x1, UP0 ;  /* 0x000000013f267887 */ /* 0x000fc80008000000 */
[----:B------:R-:W-:-:S04]  /*3860*/  ULOP3.LUT UR38, UR7, UR38, URZ, 0x3c, !UPT ;  /* 0x0000002607267292 */ /* 0x000fc8000f8e3c3f */
[----:B------:R-:W-:Y:S08]  /*3870*/  @P2 BRA `(.L_x_13020) ;  /* 0x0000000000442947 */ /* 0x000ff00003800000 */
[----:B------:R-:W-:Y:S05]  /*3880*/  @!P0 BRA `(.L_x_13021) ;  /* 0x0000000000048947 */ /* 0x000fea0003800000 */
[----:B------:R-:W-:Y:S01]  /*3890*/  BPT.TRAP 0x1 ;  /* 0x000000040000795c */ /* 0x000fe20000300000 */
.L_x_13021:
        /* <DEDUP_REMOVED lines=12> */
.L_x_13022:
[----:B-1----:R-:W-:Y:S05]  /*3960*/  @P1 BRA `(.L_x_13020) ;  /* 0x0000000000081947 */ /* 0x002fea0003800000 */
[----:B------:R-:W1:Y:S02]  /*3970*/  SYNCS.PHASECHK.TRANS64.TRYWAIT P1, [UR10+0x16830], R0 ;  /* 0x01683000ff0075a7 */ /* 0x000e64000802014a */
[----:B-1----:R-:W-:Y:S05]  /*3980*/  @!P1 BRA `(.L_x_13023) ;  /* 0x000000a400989947 */ /* 0x002fea0003800000 */
.L_x_13020:
[----:B-1----:R-:W1:Y:S01]  /*3990*/  S2R R3, SR_TID.X ;  /* 0x0000000000037919 */ /* 0x002e620000002100 */
        /* <DEDUP_REMOVED lines=9> */
[----:B------:R-:W-:-:S04]  /*3a30*/  ULEA UR26, UR39, UR20, 0xa ;  /* 0x00000014271a7291 */ /* 0x000fc8000f8e503f */
        /* <DEDUP_REMOVED lines=21> */
.L_x_13025:
        /* <DEDUP_REMOVED lines=9> */
.L_x_13026:
[----:B-1----:R-:W-:Y:S05]  /*3c20*/  @P1 BRA `(.L_x_13024) ;  /* 0x0000000000081947 */ /* 0x002fea0003800000 */
[----:B------:R-:W1:Y:S02]  /*3c30*/  SYNCS.PHASECHK.TRANS64.TRYWAIT P1, [UR10+0x16850], R0 ;  /* 0x01685000ff0075a7 */ /* 0x000e64000802014a */
[----:B-1----:R-:W-:Y:S05]  /*3c40*/  @!P1 BRA `(.L_x_13027) ;  /* 0x000000a400009947 */ /* 0x002fea0003800000 */
.L_x_13024:
[----:B------:R-:W2:Y:S01]  /*3c50*/  S2UR UR11, SR_CgaCtaId ;  /* 0x00000000000b79c3 */ /* 0x000ea20000008800 */
[----:B------:R-:W-:Y:S01]  /*3c60*/  UMOV UR7, 0x400 ;  /* 0x0000040000077882 */ /* 0x000fe20000000000 */
[----:B------:R-:W-:Y:S01]  /*3c70*/  WARPGROUP.ARRIVE ;  /* 0x00000000000079c5 */ /* 0x000fe20000000000 */
[----:B------:R-:W-:-:S05]  /*3c80*/  UMOV UR19, 0x40000040 ;  /* 0x4000004000137882 */ /* 0x000fca0000000000 */
[----:B------:R-:W1:Y:S01]  /*3c90*/  S2R R7, SR_TID.X ;  /* 0x0000000000077919 */ /* 0x000e620000002100 */
[----:B--2---:R-:W-:-:S04]  /*3ca0*/  ULEA UR15, UR11, UR7, 0x18 ;  /* 0x000000070b0f7291 */ /* 0x004fc8000f8ec03f */
[----:B------:R-:W-:-:S04]  /*3cb0*/  UIADD3 UR7, UR15, 0x400, URZ ;  /* 0x000004000f077890 */ /* 0x000fc8000fffe03f */
[----:B------:R-:W-:-:S04]  /*3cc0*/  USHF.R.U32.HI UR7, URZ, 0x4, UR7 ;  /* 0x000000043f077899 */ /* 0x000fc80008011607 */
[----:B------:R-:W-:Y:S01]  /*3cd0*/  ULOP3.LUT UR7, UR7, 0x3fff, URZ, 0xc0, !UPT ;  /* 0x00003fff07077892 */ /* 0x000fe2000f8ec03f */
[----:B-1----:R-:W-:Y:S02]  /*3ce0*/  SHF.R.U32.HI R3, RZ, 0x7, R7 ;  /* 0x00000007ff037819 */ /* 0x002fe40000011607 */
[----:B------:R-:W-:Y:S01]  /*3cf0*/  ISETP.GE.U32.AND P1, PT, R7, 0x180, PT ;  /* 0x000001800700780c */ /* 0x000fe20003f26070 */
[----:B------:R-:W-:Y:S02]  /*3d00*/  ULEA UR10, UR6, UR7, 0xa ;  /* 0x00000007060a7291 */ /* 0x000fe4000f8e503f */
[----:B0-----:R-:W-:Y:S02]  /*3d10*/  VIADD R0, R3, 0x9 ;  /* 0x0000000903007836 */ /* 0x001fe40000000000 */
[----:B------:R-:W-:-:S03]  /*3d20*/  UIADD3 UR14, UR10, 0x80, URZ ;  /* 0x000000800a0e7890 */ /* 0x000fc6000fffe03f */
[----:B------:R-:W-:Y:S01]  /*3d30*/  UMOV UR18, UR10 ;  /* 0x0000000a00127c82 */ /* 0x000fe20008000000 */
[----:B------:R-:W-:Y:S01]  /*3d40*/  SEL R0, R0, 0x9, !P1 ;  /* 0x0000000900007807 */ /* 0x000fe20004800000 */
[----:B------:R-:W-:Y:S01]  /*3d50*/  HGMMA.64x64x16.F32 R88, R120, gdesc[UR16].tnspB, R88, gsb0 ;  /* 0x40e0001078587df0 */ /* 0x000fe20008000858 */
[----:B------:R-:W-:Y:S01]  /*3d60*/  UMOV UR19, 0x40000040 ;  /* 0x4000004000137882 */ /* 0x000fe20000000000 */
[----:B------:R-:W-:Y:S01]  /*3d70*/  UMOV UR18, UR14 ;  /* 0x0000000e00127c82 */ /* 0x000fe20008000000 */
        /* <DEDUP_REMOVED lines=43> */
.L_x_13028:
        /* <DEDUP_REMOVED lines=77> */
[C---:B-1----:R-:W-:Y:S01]  /*4500*/  FMUL.FTZ R10, R0.reuse, R3 ;  /* 0x00000003000a7220 */ /* 0x042fe20000410000 */
[----:B------:R-:W-:-:S03]  /*4510*/  FADD.FTZ R14, -R0, R9 ;  /* 0x00000009000e7221 */ /* 0x000fc60000010100 */
[-C--:B------:R-:W-:Y:S01]  /*4520*/  FFMA.FTZ R126, R36, R3.reuse, -R10 ;  /* 0x00000003247e7223 */ /* 0x080fe2000001080a */
[C---:B------:R-:W-:Y:S01]  /*4530*/  FADD.FTZ R20, -R7.reuse, R8 ;  /* 0x0000000807147221 */ /* 0x040fe20000010100 */
[-C--:B------:R-:W-:Y:S01]  /*4540*/  FMUL.FTZ R36, R7, R3.reuse ;  /* 0x0000000307247220 */ /* 0x080fe20000410000 */
[-C--:B------:R-:W-:Y:S01]  /*4550*/  FFMA.FTZ R120, R24, R3.reuse, -R10 ;  /* 0x0000000318787223 */ /* 0x080fe2000001080a */
[-C--:B------:R-:W-:Y:S01]  /*4560*/  FMUL.FTZ R14, R14, R3.reuse ;  /* 0x000000030e0e7220 */ /* 0x080fe20000410000 */
[-C--:B------:R-:W-:Y:S01]  /*4570*/  FMUL.FTZ R9, R20, R3.reuse ;  /* 0x0000000314097220 */ /* 0x080fe20000410000 */
[-C--:B------:R-:W-:Y:S01]  /*4580*/  FFMA.FTZ R26, R26, R3.reuse, -R36 ;  /* 0x000000031a1a7223 */ /* 0x080fe20000010824 */
[-CC-:B------:R-:W-:Y:S01]  /*4590*/  FFMA.FTZ R121, R25, R3.reuse, -R10.reuse ;  /* 0x0000000319797223 */ /* 0x180fe2000001080a */
[-C--:B------:R-:W-:Y:S01]  /*45a0*/  FFMA.FTZ R25, R49, R3.reuse, -R10 ;  /* 0x0000000331197223 */ /* 0x080fe2000001080a */
[-C--:B------:R-:W-:Y:S01]  /*45b0*/  FFMA.FTZ R49, R27, R3.reuse, -R36 ;  /* 0x000000031b317223 */ /* 0x080fe20000010824 */
[----:B------:R-:W-:Y:S01]  /*45c0*/  MUFU.EX2 R8, R14 ;  /* 0x0000000e00087308 */ /* 0x000fe20000000800 */
[-C--:B------:R-:W-:Y:S01]  /*45d0*/  FFMA.FTZ R122, R28, R3.reuse, -R10 ;  /* 0x000000031c7a7223 */ /* 0x080fe2000001080a */
[-C--:B------:R-:W-:Y:S01]  /*45e0*/  FFMA.FTZ R27, R30, R3.reuse, -R36 ;  /* 0x000000031e1b7223 */ /* 0x080fe20000010824 */
[-CC-:B------:R-:W-:Y:S01]  /*45f0*/  FFMA.FTZ R123, R29, R3.reuse, -R10.reuse ;  /* 0x000000031d7b7223 */ /* 0x180fe2000001080a */
[-C--:B------:R-:W-:Y:S01]  /*4600*/  FFMA.FTZ R132, R48, R3.reuse, -R10 ;  /* 0x0000000330847223 */ /* 0x080fe2000001080a */
[-C--:B------:R-:W-:Y:S01]  /*4610*/  FFMA.FTZ R48, R31, R3.reuse, -R36 ;  /* 0x000000031f307223 */ /* 0x080fe20000010824 */
[-C--:B------:R-:W-:Y:S01]  /*4620*/  FFMA.FTZ R124, R32, R3.reuse, -R10 ;  /* 0x00000003207c7223 */ /* 0x080fe2000001080a */
[-C--:B------:R-:W-:Y:S01]  /*4630*/  FFMA.FTZ R125, R34, R3.reuse, -R36 ;  /* 0x00000003227d7223 */ /* 0x080fe20000010824 */
[----:B------:R-:W0:Y:S01]  /*4640*/  MUFU.EX2 R120, R120 ;  /* 0x0000007800787308 */ /* 0x000e220000000800 */
[-CC-:B------:R-:W-:Y:S01]  /*4650*/  FFMA.FTZ R33, R33, R3.reuse, -R10.reuse ;  /* 0x0000000321217223 */ /* 0x180fe2000001080a */
[-C--:B------:R-:W-:Y:S01]  /*4660*/  FFMA.FTZ R28, R45, R3.reuse, -R10 ;  /* 0x000000032d1c7223 */ /* 0x080fe2000001080a */
[-CC-:B------:R-:W-:Y:S01]  /*4670*/  FFMA.FTZ R45, R35, R3.reuse, -R36.reuse ;  /* 0x00000003232d7223 */ /* 0x180fe20000010824 */
[-C--:B------:R-:W-:Y:S01]  /*4680*/  FFMA.FTZ R127, R38, R3.reuse, -R36 ;  /* 0x00000003267f7223 */ /* 0x080fe20000010824 */
[-CC-:B------:R-:W-:Y:S01]  /*4690*/  FFMA.FTZ R32, R37, R3.reuse, -R10.reuse ;  /* 0x0000000325207223 */ /* 0x180fe2000001080a */
[-C--:B------:R-:W-:Y:S01]  /*46a0*/  FFMA.FTZ R130, R44, R3.reuse, -R10 ;  /* 0x000000032c827223 */ /* 0x080fe2000001080a */
[-C--:B------:R-:W-:Y:S01]  /*46b0*/  FFMA.FTZ R44, R39, R3.reuse, -R36 ;  /* 0x00000003272c7223 */ /* 0x080fe20000010824 */
[----:B------:R-:W-:Y:S01]  /*46c0*/  MUFU.EX2 R9, R9 ;  /* 0x0000000900097308 */ /* 0x000fe20000000800 */
[-C--:B------:R-:W-:Y:S01]  /*46d0*/  FFMA.FTZ R128, R40, R3.reuse, -R10 ;  /* 0x0000000328807223 */ /* 0x080fe2000001080a */
[-C--:B------:R-:W-:Y:S01]  /*46e0*/  FFMA.FTZ R129, R42, R3.reuse, -R36 ;  /* 0x000000032a817223 */ /* 0x080fe20000010824 */
[-C--:B------:R-:W-:Y:S01]  /*46f0*/  FFMA.FTZ R29, R41, R3.reuse, -R10 ;  /* 0x00000003291d7223 */ /* 0x080fe2000001080a */
[-CC-:B------:R-:W-:Y:S01]  /*4700*/  FFMA.FTZ R43, R43, R3.reuse, -R36.reuse ;  /* 0x000000032b2b7223 */ /* 0x180fe20000010824 */
[-CC-:B------:R-:W-:Y:S01]  /*4710*/  FFMA.FTZ R131, R46, R3.reuse, -R36.reuse ;  /* 0x000000032e837223 */ /* 0x180fe20000010824 */
        /* <DEDUP_REMOVED lines=38> */
[-CC-:B------:R-:W-:Y:S01]  /*4980*/  FFMA.FTZ R12, R77, R3.reuse, -R10.reuse ;  /* 0x000000034d0c7223 */ /* 0x180fe2000001080a */
[-C--:B------:R-:W-:Y:S01]  /*4990*/  FFMA.FTZ R148, R80, R3.reuse, -R10 ;  /* 0x0000000350947223 */ /* 0x080fe2000001080a */
[-C--:B------:R-:W-:Y:S01]  /*49a0*/  FFMA.FTZ R149, R82, R3.reuse, -R36 ;  /* 0x0000000352957223 */ /* 0x080fe20000010824 */
[-CC-:B------:R-:W-:Y:S01]  /*49b0*/  FFMA.FTZ R11, R81, R3.reuse, -R10.reuse ;  /* 0x00000003510b7223 */ /* 0x180fe2000001080a */
[----:B------:R-:W2:Y:S01]  /*49c0*/  MUFU.EX2 R123, R123 ;  /* 0x0000007b007b7308 */ /* 0x000ea20000000800 */
[----:B-1----:R-:W-:Y:S01]  /*49d0*/  FADD.FTZ R6, R122, R5 ;  /* 0x000000057a067221 */ /* 0x002fe20000010000 */
[-C--:B------:R-:W-:Y:S01]  /*49e0*/  FFMA.FTZ R150, R84, R3.reuse, -R10 ;  /* 0x0000000354967223 */ /* 0x080fe2000001080a */
        /* <DEDUP_REMOVED lines=79> */
[-CC-:B------:R-:W-:Y:S01]  /*4ee0*/  FFMA.FTZ R30, R83, R3.reuse, -R36.reuse ;  /* 0x00000003531e7223 */ /* 0x180fe20000010824 */
[----:B------:R-:W-:-:S05]  /*4ef0*/  FFMA.FTZ R36, R87, R3, -R36 ;  /* 0x0000000357247223 */ /* 0x000fca0000010824 */
        /* <DEDUP_REMOVED lines=42> */
.L_x_13029:
[----:B------:R-:W-:Y:S01]  /*51a0*/  ULEA UR6, UR6, UR15, 0x3 ;  /* 0x0000000f06067291 */ /* 0x000fe2000f8e183f */
[----:B------:R-:W-:Y:S01]  /*51b0*/  ISETP.GT.AND P1, PT, R4, R16, PT ;  /* 0x000000100400720c */ /* 0x000fe20003f24270 */
[----:B------:R-:W-:Y:S01]  /*51c0*/  UMOV UR7, UR38 ;  /* 0x0000002600077c82 */ /* 0x000fe20008000000 */
[----:B------:R-:W-:Y:S01]  /*51d0*/  F2FP.F16.F32.PACK_AB R120, R121, R120 ;  /* 0x000000787978723e */ /* 0x000fe200000000ff */
        /* <DEDUP_REMOVED lines=14> */
[----:B------:R-:W-:Y:S01]  /*52c0*/  UMOV UR6, UR39 ;  /* 0x0000002700067c82 */ /* 0x000fe20008000000 */
        /* <DEDUP_REMOVED lines=56> */
.L_x_13019:
[----:B------:R-:W-:Y:S06]  /*5650*/  BAR.ARV 0x8, 0x200 ;  /* 0x0208000000007b1d */ /* 0x000fec0000002000 */
[----:B------:R-:W-:Y:S05]  /*5660*/  @!P0 BRA `(.L_x_13031) ;  /* 0x0000000000048947 */ /* 0x000fea0003800000 */
[----:B------:R-:W-:Y:S01]  /*5670*/  BPT.TRAP 0x1 ;  /* 0x000000040000795c */ /* 0x000fe20000300000 */
.L_x_13031:
        /* <DEDUP_REMOVED lines=9> */
.L_x_13032:
[----:B-1----:R-:W-:Y:S05]  /*5710*/  @P1 BRA `(.L_x_13033) ;  /* 0x0000000000081947 */ /* 0x002fea0003800000 */
[----:B------:R-:W1:Y:S02]  /*5720*/  SYNCS.PHASECHK.TRANS64.TRYWAIT P1, [UR5+0x16850], R4 ;  /* 0x01685004ff0075a7 */ /* 0x000e640008020145 */
[----:B-1----:R-:W-:Y:S05]  /*5730*/  @!P1 BRA `(.L_x_13034) ;  /* 0x00000088005c9947 */ /* 0x002fea0003800000 */
.L_x_13033:
        /* <DEDUP_REMOVED lines=8> */
[----:B------:R-:W-:Y:S02]  /*57c0*/  IMAD.MOV.U32 R59, RZ, RZ, -0x800000 ;  /* 0xff800000ff3b7424 */ /* 0x000fe400078e00ff */
[----:B------:R-:W-:Y:S01]  /*57d0*/  IMAD.MOV.U32 R58, RZ, RZ, -0x800000 ;  /* 0xff800000ff3a7424 */ /* 0x000fe200078e00ff */
[----:B------:R-:W-:-:S04]  /*57e0*/  ULEA UR4, UR39, UR4, 0xa ;  /* 0x0000000427047291 */ /* 0x000fc8000f8e503f */
[----:B------:R-:W-:-:S03]  /*57f0*/  UIADD3 UR6, UR4, 0x80, URZ ;  /* 0x0000008004067890 */ /* 0x000fc6000fffe03f */
[----:B------:R-:W-:Y:S02]  /*5800*/  UMOV UR10, UR4 ;  /* 0x00000004000a7c82 */ /* 0x000fe40008000000 */
[----:B------:R-:W-:Y:S01]  /*5810*/  HGMMA.64x64x16.F32 R88, R120, gdesc[UR8].tnspB, R88, gsb0 ;  /* 0x40e0000878587df0 */ /* 0x000fe20008000858 */
[----:B------:R-:W-:Y:S01]  /*5820*/  UMOV UR11, 0x40000040 ;  /* 0x40000040000b7882 */ /* 0x000fe20000000000 */
[----:B------:R-:W-:Y:S01]  /*5830*/  UMOV UR10, UR6 ;  /* 0x00000006000a7c82 */ /* 0x000fe20008000000 */
[----:B------:R-:W-:Y:S01]  /*5840*/  UIADD3 UR6, UR4, 0x100, URZ ;  /* 0x0000010004067890 */ /* 0x000fe2000fffe03f */
[----:B-1----:R-:W-:Y:S01]  /*5850*/  FADD.FTZ R9, R9, R6 ;  /* 0x0000000609097221 */ /* 0x002fe20000010000 */
[----:B------:R-:W-:Y:S02]  /*5860*/  IMAD.MOV.U32 R6, RZ, RZ, RZ ;  /* 0x000000ffff067224 */ /* 0x000fe400078e00ff */
[----:B0-----:R-:W-:Y:S02]  /*5870*/  FADD.FTZ R8, R4, R5 ;  /* 0x0000000504087221 */ /* 0x001fe40000010000 */
[----:B------:R-:W0:Y:S04]  /*5880*/  SHFL.BFLY PT, R4, R9, 0x1, 0x1f ;  /* 0x0c201f0009047f89 */ /* 0x000e2800000e0000 */
[----:B------:R-:W1:Y:S01]  /*5890*/  SHFL.BFLY PT, R11, R8, 0x1, 0x1f ;  /* 0x0c201f00080b7f89 */ /* 0x000e6200000e0000 */
[----:B0-----:R-:W-:Y:S01]  /*58a0*/  FADD.FTZ R12, R9, R4 ;  /* 0x00000004090c7221 */ /* 0x001fe20000010000 */
[----:B-1----:R-:W-:-:S04]  /*58b0*/  FADD.FTZ R11, R8, R11 ;  /* 0x0000000b080b7221 */ /* 0x002fc80000010000 */
        /* <DEDUP_REMOVED lines=8> */
[----:B------:R-:W-:Y:S01]  /*5940*/  @P1 FFMA.FTZ R59, R5, R0, R4 ;  /* 0x00000000053b1223 */ /* 0x000fe20000010004 */
[----:B------:R-:W-:Y:S02]  /*5950*/  WARPGROUP.DEPBAR.LE gsb0, 0x0 ;  /* 0x00008000000079c5 */ /* 0x000fe40000010000 */
[----:B------:R-:W-:Y:S01]  /*5960*/  WARPGROUP.ARRIVE ;  /* 0x00000000000079c5 */ /* 0x000fe20000000000 */
[----:B------:R2:W0:Y:S01]  /*5970*/  @P2 MUFU.RCP R6, R11 ;  /* 0x0000000b00062308 */ /* 0x0004220000001000 */
[----:B-1----:R-:W-:-:S04]  /*5980*/  @P2 FMUL.FTZ R10, R10, 0.69314718246459960938 ;  /* 0x3f3172180a0a2820 */ /* 0x002fc80000410000 */
[----:B------:R-:W-:Y:S01]  /*5990*/  HGMMA.64x64x16.F32 R88, R124, gdesc[UR8].tnspB, R88, gsb0 ;  /* 0x40e000087c587df0 */ /* 0x000fe20008000858 */
[----:B------:R-:W-:Y:S01]  /*59a0*/  UMOV UR10, UR6 ;  /* 0x00000006000a7c82 */ /* 0x000fe20008000000 */
[----:B------:R-:W-:Y:S01]  /*59b0*/  UMOV UR11, 0x40000040 ;  /* 0x40000040000b7882 */ /* 0x000fe20000000000 */
[----:B------:R-:W-:Y:S01]  /*59c0*/  UIADD3 UR6, UR4, 0x180, URZ ;  /* 0x0000018004067890 */ /* 0x000fe2000fffe03f */
[----:B------:R-:W-:Y:S01]  /*59d0*/  @P2 FFMA.FTZ R58, R3, R7, R10 ;  /* 0x00000007033a2223 */ /* 0x000fe2000001000a */
        /* <DEDUP_REMOVED lines=35> */
.L_x_13035:
        /* <DEDUP_REMOVED lines=42> */
[----:B--2---:R-:W-:-:S05]  /*5eb0*/  VIADD R0, R0, 0x1 ;  /* 0x0000000100007836 */ /* 0x004fca0000000000 */
[----:B------:R1:W-:Y:S06]  /*5ec0*/  STL [R1+0x18], R0 ;  /* 0x0000180001007387 */ /* 0x0003ec0000100800 */
.L_x_13011:
[----:B------:R-:W2:Y:S01]  /*5ed0*/  S2R R3, SR_CgaCtaId ;  /* 0x0000000000037919 */ /* 0x000ea20000008800 */
[----:B-1----:R-:W-:Y:S01]  /*5ee0*/  MOV R0, 0x400 ;  /* 0x0000040000007802 */ /* 0x002fe20000000f00 */
[----:B------:R-:W-:Y:S01]  /*5ef0*/  BSSY B0, `(.L_x_13036) ;  /* 0x0000222000007945 */ /* 0x000fe20003800000 */
[----:B------:R-:W-:Y:S02]  /*5f00*/  BAR.SYNC.DEFER_BLOCKING 0x5, 0x200 ;  /* 0x0148000000007b1d */ /* 0x000fe40000010000 */
[----:B--2---:R-:W-:-:S05]  /*5f10*/  LEA R0, R3, R0, 0x18 ;  /* 0x0000000003007211 */ /* 0x004fca00078ec0ff */
[----:B------:R1:W2:Y:S01]  /*5f20*/  LDS.128 R4, [R0+0x168d0] ;  /* 0x0168d00000047984 */ /* 0x0002a20000000c00 */
[----:B------:R-:W-:Y:S06]  /*5f30*/  BAR.ARV 0x4, 0x200 ;  /* 0x0108000000007b1d */ /* 0x000fec0000002000 */
[----:B------:R-:W-:Y:S05]  /*5f40*/  @P0 BRA `(.L_x_13037) ;  /* 0x0000001400fc0947 */ /* 0x000fea0003800000 */
[----:B------:R-:W3:Y:S01]  /*5f50*/  LDL R8, [R1+0x48] ;  /* 0x0000480001087983 */ /* 0x000ee20000100800 */
[----:B------:R-:W4:Y:S01]  /*5f60*/  LDC.64 R62, c[0x0][0xc00] ;  /* 0x00030000ff3e7b82 */ /* 0x000f220000000a00 */
[----:B------:R-:W0:Y:S01]  /*5f70*/  S2R R3, SR_SWINHI ;  /* 0x0000000000037919 */ /* 0x000e220000002f00 */
[----:B------:R-:W-:Y:S01]  /*5f80*/  F2FP.F16.F32.PACK_AB R24, R21, R20 ;  /* 0x000000141518723e */ /* 0x000fe200000000ff */
[----:B------:R-:W-:Y:S01]  /*5f90*/  ULDC.64 UR4, c[0x0][0xc08] ;  /* 0x0003020000047ab9 */ /* 0x000fe20000000a00 */
[----:B------:R-:W4:Y:S04]  /*5fa0*/  LDL R69, [R1+0x44] ;  /* 0x0000440001457983 */ /* 0x000f280000100800 */
[----:B------:R-:W4:Y:S01]  /*5fb0*/  LDL R67, [R1+0xc] ;  /* 0x00000c0001437983 */ /* 0x000f220000100800 */
[----:B------:R-:W-:-:S02]  /*5fc0*/  MOV R56, R0 ;  /* 0x0000000000387202 */ /* 0x000fc40000000f00 */
[----:B0-----:R-:W-:Y:S02]  /*5fd0*/  MOV R57, R3 ;  /* 0x0000000300397202 */ /* 0x001fe40000000f00 */
[----:B------:R-:W-:Y:S02]  /*5fe0*/  F2FP.F16.F32.PACK_AB R25, R43, R42 ;  /* 0x0000002a2b19723e */ /* 0x000fe400000000ff */
[----:B------:R-:W-:Y:S02]  /*5ff0*/  F2FP.F16.F32.PACK_AB R26, R29, R28 ;  /* 0x0000001c1d1a723e */ /* 0x000fe400000000ff */
[----:B------:R-:W-:Y:S02]  /*6000*/  F2FP.F16.F32.PACK_AB R27, R45, R44 ;  /* 0x0000002c2d1b723e */ /* 0x000fe400000000ff */
[C---:B------:R-:W-:Y:S02]  /*6010*/  SHF.L.U32 R65, R17.reuse, 0x2, RZ ;  /* 0x0000000211417819 */ /* 0x040fe400000006ff */
[----:B------:R-:W-:Y:S01]  /*6020*/  SHF.L.U64.HI R68, R17, 0x2, R153 ;  /* 0x0000000211447819 */ /* 0x000fe20000010299 */
[----:B------:R-:W-:Y:S01]  /*6030*/  BAR.SYNC.DEFER_BLOCKING 0x1, 0x180 ;  /* 0x0046000000007b1d */ /* 0x000fe20000010000 */
[----:B---3--:R-:W-:-:S03]  /*6040*/  IMAD.WIDE R8, R8, 0x2, R56 ;  /* 0x0000000208087825 */ /* 0x008fc600078e0238 */
[----:B------:R-:W-:-:S04]  /*6050*/  LOP3.LUT R3, R8, 0x380, RZ, 0xc0, !PT ;  /* 0x0000038008037812 */ /* 0x000fc800078ec0ff */
[----:B------:R-:W-:Y:S02]  /*6060*/  SHF.R.U64 R3, R3, 0x3, RZ ;  /* 0x0000000303037819 */ /* 0x000fe400000012ff */
[C---:B------:R-:W-:Y:S02]  /*6070*/  IADD3 R10, P0, R8.reuse, 0x60, RZ ;  /* 0x00000060080a7810 */ /* 0x040fe40007f1e0ff */
[C---:B------:R-:W-:Y:S02]  /*6080*/  IADD3 R61, P1, R8.reuse, 0x40, RZ ;  /* 0x00000040083d7810 */ /* 0x040fe40007f3e0ff */
[----:B------:R-:W-:Y:S02]  /*6090*/  IADD3 R14, P2, R8, 0x20, RZ ;  /* 0x00000020080e7810 */ /* 0x000fe40007f5e0ff */
[----:B------:R-:W-:Y:S01]  /*60a0*/  LOP3.LUT R8, R3, R8, RZ, 0x3c, !PT ;  /* 0x0000000803087212 */ /* 0x000fe200078e3cff */
[--C-:B------:R-:W-:Y:S02]  /*60b0*/  IMAD.X R11, RZ, RZ, R9.reuse, P0 ;  /* 0x000000ffff0b7224 */ /* 0x100fe400000e0609 */
[--C-:B------:R-:W-:Y:S01]  /*60c0*/  IMAD.X R13, RZ, RZ, R9.reuse, P1 ;  /* 0x000000ffff0d7224 */ /* 0x100fe200008e0609 */
[----:B--2---:R-:W-:Y:S01]  /*60d0*/  MOV R4, R8 ;  /* 0x0000000800047202 */ /* 0x004fe20000000f00 */
[----:B------:R-:W-:Y:S01]  /*60e0*/  IMAD.X R15, RZ, RZ, R9, P2 ;  /* 0x000000ffff0f7224 */ /* 0x000fe200010e0609 */
[----:B------:R-:W-:-:S02]  /*60f0*/  LOP3.LUT R9, R10, 0x380, RZ, 0xc0, !PT ;  /* 0x000003800a097812 */ /* 0x000fc400078ec0ff */
[----:B------:R-:W-:Y:S02]  /*6100*/  LOP3.LUT R8, R61, 0x380, RZ, 0xc0, !PT ;  /* 0x000003803d087812 */ /* 0x000fe400078ec0ff */
[----:B------:R-:W-:Y:S02]  /*6110*/  LOP3.LUT R3, R14, 0x380, RZ, 0xc0, !PT ;  /* 0x000003800e037812 */ /* 0x000fe400078ec0ff */
[----:B------:R-:W-:Y:S02]  /*6120*/  SHF.R.U64 R9, R9, 0x3, RZ ;  /* 0x0000000309097819 */ /* 0x000fe400000012ff */
[----:B------:R-:W-:Y:S02]  /*6130*/  SHF.R.U64 R8, R8, 0x3, RZ ;  /* 0x0000000308087819 */ /* 0x000fe400000012ff */
[----:B------:R-:W-:Y:S02]  /*6140*/  SHF.R.U64 R3, R3, 0x3, RZ ;  /* 0x0000000303037819 */ /* 0x000fe400000012ff */
[----:B------:R-:W-:-:S02]  /*6150*/  LOP3.LUT R10, R9, R10, RZ, 0x3c, !PT ;  /* 0x0000000a090a7212 */ /* 0x000fc400078e3cff */
[----:B------:R-:W-:Y:S02]  /*6160*/  LOP3.LUT R12, R8, R61, RZ, 0x3c, !PT ;  /* 0x0000003d080c7212 */ /* 0x000fe400078e3cff */
[----:B------:R-:W-:Y:S02]  /*6170*/  LOP3.LUT R14, R3, R14, RZ, 0x3c, !PT ;  /* 0x0000000e030e7212 */ /* 0x000fe400078e3cff */
[----:B------:R-:W-:Y:S01]  /*6180*/  MOV R3, R10 ;  /* 0x0000000a00037202 */ /* 0x000fe20000000f00 */
[----:B------:R0:W-:Y:S01]  /*6190*/  STSM.16.M88.4 [R4], R24 ;  /* 0x0000001804007844 */ /* 0x0001e20000000200 */
[----:B------:R-:W-:Y:S02]  /*61a0*/  MOV R66, R12 ;  /* 0x0000000c00427202 */ /* 0x000fe40000000f00 */
[----:B------:R-:W-:Y:S02]  /*61b0*/  MOV R16, R14 ;  /* 0x0000000e00107202 */ /* 0x000fe40000000f00 */
        /* <DEDUP_REMOVED lines=12> */
[----:B------:R0:W-:Y:S04]  /*6280*/  STSM.16.M88.4 [R16], R8 ;  /* 0x0000000810007844 */ /* 0x0001e80000000200 */
[----:B------:R-:W-:Y:S04]  /*6290*/  STSM.16.M88.4 [R66], R12 ;  /* 0x0000000c42007844 */ /* 0x000fe80000000200 */
[----:B------:R2:W-:Y:S01]  /*62a0*/  STSM.16.M88.4 [R3], R24 ;  /* 0x0000001803007844 */ /* 0x0005e20000000200 */
[----:B------:R-:W-:Y:S01]  /*62b0*/  BAR.SYNC.DEFER_BLOCKING 0x1, 0x180 ;  /* 0x0046000000007b1d */ /* 0x000fe20000010000 */
[----:B----4-:R-:W-:-:S04]  /*62c0*/  ISETP.NE.U32.AND P0, PT, R62, RZ, PT ;  /* 0x000000ff3e00720c */ /* 0x010fc80003f05070 */
[----:B------:R-:W-:Y:S02]  /*62d0*/  ISETP.NE.AND.EX P0, PT, R63, RZ, PT, P0 ;  /* 0x000000ff3f00720c */ /* 0x000fe40003f05300 */
[----:B------:R-:W-:Y:S01]  /*62e0*/  IADD3 R60, P1, R65, R62, RZ ;  /* 0x0000003e413c7210 */ /* 0x000fe20007f3e0ff */
[----:B------:R-:W-:Y:S01]  /*62f0*/  IMAD.MOV.U32 R4, RZ, RZ, RZ ;  /* 0x000000ffff047224 */ /* 0x000fe200078e00ff */
[----:B0-----:R-:W0:Y:S03]  /*6300*/  LDC R8, c[0x0][0xad4] ;  /* 0x0002b500ff087b82 */ /* 0x001e260000000800 */
[----:B------:R-:W-:-:S05]  /*6310*/  IMAD.X R61, R68, 0x1, R63, P1 ;  /* 0x00000001443d7824 */ /* 0x000fca00008e063f */
[----:B--2---:R-:W2:Y:S01]  /*6320*/  LDC R3, c[0x0][0xbe8] ;  /* 0x0002fa00ff037b82 */ /* 0x004ea20000000800 */
[----:B------:R-:W3:Y:S01]  /*6330*/  @P0 LDG.E R4, desc[UR36][R60.64] ;  /* 0x000000243c040981 */ /* 0x000ee2000c1e1900 */
[----:B------:R-:W-:-:S04]  /*6340*/  ISETP.NE.U32.AND P1, PT, RZ, UR4, PT ;  /* 0x00000004ff007c0c */ /* 0x000fc8000bf25070 */
[----:B------:R-:W-:Y:S01]  /*6350*/  ISETP.NE.AND.EX P1, PT, RZ, UR5, PT, P1 ;  /* 0x00000005ff007c0c */ /* 0x000fe2000bf25310 */
[----:B------:R-:W-:-:S12]  /*6360*/  IMAD.MOV.U32 R26, RZ, RZ, 0x9b8 ;  /* 0x000009b8ff1a7424 */ /* 0x000fd800078e00ff */
[----:B------:R-:W-:-:S04]  /*6370*/  @P1 IADD3 R64, P2, R65, UR4, RZ ;  /* 0x0000000441401c10 */ /* 0x000fc8000ff5e0ff */
[----:B------:R-:W-:Y:S02]  /*6380*/  @P1 IADD3.X R65, R68, UR5, RZ, P2, !PT ;  /* 0x0000000544411c10 */ /* 0x000fe400097fe4ff */
[----:B------:R-:W-:-:S04]  /*6390*/  ISETP.NE.AND P2, PT, R19, RZ, PT ;  /* 0x000000ff1300720c */ /* 0x000fc80003f45270 */
[----:B0-----:R-:W-:-:S04]  /*63a0*/  SEL R8, R19, R8, P2 ;  /* 0x0000000813087207 */ /* 0x001fc80001000000 */
[----:B------:R-:W-:Y:S02]  /*63b0*/  ISETP.GT.AND P3, PT, R8, 0x1, PT ;  /* 0x000000010800780c */ /* 0x000fe40003f64270 */
[----:B--2---:R-:W-:Y:S01]  /*63c0*/  ISETP.NE.AND P4, PT, R3, 0x1, PT ;  /* 0x000000010300780c */ /* 0x004fe20003f85270 */
[----:B------:R-:W0:Y:S01]  /*63d0*/  LDC.64 R8, c[0x0][0xba8] ;  /* 0x0002ea00ff087b82 */ /* 0x000e220000000a00 */
[----:B------:R-:W-:-:S07]  /*63e0*/  SEL R26, R26, 0x978, P3 ;  /* 0x000009781a1a7807 */ /* 0x000fce0001800000 */
[----:B------:R-:W2:Y:S01]  /*63f0*/  LDC.64 R14, c[0x0][R26+0x220] ;  /* 0x000088001a0e7b82 */ /* 0x000ea20000000a00 */
[----:B------:R-:W-:-:S07]  /*6400*/  ISETP.NE.U32.AND P2, PT, R62, RZ, PT ;  /* 0x000000ff3e00720c */ /* 0x000fce0003f45070 */
[----:B------:R-:W4:Y:S01]  /*6410*/  LDC.64 R12, c[0x0][R26+0x218] ;  /* 0x000086001a0c7b82 */ /* 0x000f220000000a00 */
[----:B------:R-:W-:-:S07]  /*6420*/  ISETP.NE.AND.EX P2, PT, R63, RZ, PT, P2 ;  /* 0x000000ff3f00720c */ /* 0x000fce0003f45320 */
[----:B------:R-:W1:Y:S01]  /*6430*/  @P4 LDC R62, c[0x0][0xbec] ;  /* 0x0002fb00ff3e4b82 */ /* 0x000e620000000800 */
[----:B------:R-:W-:Y:S01]  /*6440*/  SEL R17, R17, RZ, !P2 ;  /* 0x000000ff11117207 */ /* 0x000fe20005000000 */
[----:B------:R-:W-:-:S06]  /*6450*/  ULDC UR4, c[0x0][0xa88] ;  /* 0x0002a20000047ab9 */ /* 0x000fcc0000000800 */
[----:B------:R-:W1:Y:S01]  /*6460*/  @P4 LDC R63, c[0x0][0xbf0] ;  /* 0x0002fc00ff3f4b82 */ /* 0x000e620000000800 */
[----:B------:R-:W-:Y:S01]  /*6470*/  SEL R153, R153, RZ, !P2 ;  /* 0x000000ff99997207 */ /* 0x000fe20005000000 */
[----:B------:R-:W-:-:S06]  /*6480*/  IMAD.U32 R16, RZ, RZ, UR4 ;  /* 0x00000004ff107e24 */ /* 0x000fcc000f8e00ff */
[----:B------:R-:W1:Y:S01]  /*6490*/  LDC.64 R10, c[0x0][R26+0x228] ;  /* 0x00008a001a0a7b82 */ /* 0x000e620000000a00 */
[----:B--2---:R-:W-:Y:S01]  /*64a0*/  IMAD R15, R15, R17, RZ ;  /* 0x000000110f0f7224 */ /* 0x004fe200078e02ff */
[----:B------:R2:W5:Y:S01]  /*64b0*/  @P1 LDG.E R16, desc[UR36][R64.64] ;  /* 0x0000002440101981 */ /* 0x000562000c1e1900 */
[----:B----4-:R-:W-:-:S04]  /*64c0*/  IMAD.WIDE.U32 R24, R12, R18, RZ ;  /* 0x000000120c187225 */ /* 0x010fc800078e00ff */
[C---:B------:R-:W-:Y:S01]  /*64d0*/  IMAD R153, R14.reuse, R153, R15 ;  /* 0x000000990e997224 */ /* 0x040fe200078e020f */
[----:B------:R-:W-:Y:S01]  /*64e0*/  SEL R27, R67, RZ, P3 ;  /* 0x000000ff431b7207 */ /* 0x000fe20001800000 */
[----:B------:R-:W-:Y:S01]  /*64f0*/  IMAD.WIDE.U32 R14, R14, R17, RZ ;  /* 0x000000110e0e7225 */ /* 0x000fe200078e00ff */
[----:B0-----:R-:W0:Y:S03]  /*6500*/  @!P3 LDC R8, c[0x0][0xb50] ;  /* 0x0002d400ff08bb82 */ /* 0x001e260000000800 */
[----:B------:R-:W-:Y:S02]  /*6510*/  IMAD R19, R13, R18, RZ ;  /* 0x000000120d137224 */ /* 0x000fe400078e02ff */
[----:B--2---:R-:W-:-:S03]  /*6520*/  IMAD R65, R23, 0xc0, R69 ;  /* 0x000000c017417824 */ /* 0x004fc600078e0245 */
[----:B------:R2:W4:Y:S01]  /*6530*/  LDC.64 R12, c[0x0][R26+0x210] ;  /* 0x000084001a0c7b82 */ /* 0x0005220000000a00 */
[----:B------:R-:W-:Y:S02]  /*6540*/  IMAD.IADD R153, R15, 0x1, R153 ;  /* 0x000000010f997824 */ /* 0x000fe400078e0299 */
[----:B------:R-:W-:Y:S02]  /*6550*/  IMAD.MOV.U32 R15, RZ, RZ, R65 ;  /* 0x000000ffff0f7224 */ /* 0x000fe400078e0041 */
[----:B------:R-:W-:Y:S02]  /*6560*/  IMAD.IADD R64, R25, 0x1, R19 ;  /* 0x0000000119407824 */ /* 0x000fe400078e0213 */
[-C--:B-1----:R-:W-:Y:S01]  /*6570*/  IMAD R25, R11, R27.reuse, RZ ;  /* 0x0000001b0b197224 */ /* 0x082fe200078e02ff */
[----:B------:R-:W1:Y:S01]  /*6580*/  @!P3 LDC R9, c[0x0][0xb54] ;  /* 0x0002d500ff09bb82 */ /* 0x000e620000000800 */
[----:B------:R-:W-:-:S04]  /*6590*/  IMAD.WIDE.U32 R10, R10, R27, RZ ;  /* 0x0000001b0a0a7225 */ /* 0x000fc800078e00ff */
[----:B------:R-:W-:Y:S01]  /*65a0*/  IMAD.IADD R25, R11, 0x1, R25 ;  /* 0x000000010b197824 */ /* 0x000fe200078e0219 */
[--C-:B---3--:R-:W-:Y:S01]  /*65b0*/  IADD3 R24, P2, P5, R14, R24, R4.reuse ;  /* 0x000000180e187210 */ /* 0x108fe20007d5e004 */
[----:B------:R-:W-:Y:S01]  /*65c0*/  @P4 IMAD.HI.U32 R14, R65, R62, RZ ;  /* 0x0000003e410e4227 */ /* 0x000fe200078e00ff */
[----:B------:R-:W-:-:S04]  /*65d0*/  SHF.R.S32.HI R19, RZ, 0x1f, R4 ;  /* 0x0000001fff137819 */ /* 0x000fc80000011404 */
[----:B------:R-:W-:Y:S02]  /*65e0*/  @P4 SHF.R.U32.HI R15, RZ, R63, R14 ;  /* 0x0000003fff0f4219 */ /* 0x000fe4000001160e */
[----:B------:R-:W-:-:S03]  /*65f0*/  IADD3.X R14, R153, R64, R19, P2, P5 ;  /* 0x00000040990e7210 */ /* 0x000fc600017ea413 */
[--C-:B--2---:R-:W-:Y:S01]  /*6600*/  IMAD.MOV R26, RZ, RZ, -R15.reuse ;  /* 0x000000ffff1a7224 */ /* 0x104fe200078e0a0f */
[----:B------:R-:W-:Y:S02]  /*6610*/  IADD3 R10, P2, P5, R15, R24, R10 ;  /* 0x000000180f0a7210 */ /* 0x000fe40007d5e00a */
[----:B------:R-:W-:Y:S01]  /*6620*/  SHF.R.S32.HI R11, RZ, 0x1f, R15 ;  /* 0x0000001fff0b7819 */ /* 0x000fe2000001140f */
[----:B------:R-:W-:-:S03]  /*6630*/  IMAD R15, R3, R26, R65 ;  /* 0x0000001a030f7224 */ /* 0x000fc600078e0241 */
[----:B------:R-:W-:Y:S01]  /*6640*/  IADD3.X R11, R11, R14, R25, P2, P5 ;  /* 0x0000000e0b0b7210 */ /* 0x000fe200017ea419 */
[----:B----4-:R-:W-:Y:S01]  /*6650*/  IMAD R13, R13, R15, RZ ;  /* 0x0000000f0d0d7224 */ /* 0x010fe200078e02ff */
[----:B------:R-:W-:-:S05]  /*6660*/  SHF.R.S32.HI R25, RZ, 0x1f, R15 ;  /* 0x0000001fff197819 */ /* 0x000fca000001140f */
[C---:B------:R-:W-:Y:S02]  /*6670*/  IMAD R25, R12.reuse, R25, R13 ;  /* 0x000000190c197224 */ /* 0x040fe400078e020d */
[----:B------:R-:W-:-:S04]  /*6680*/  IMAD.WIDE.U32 R12, R12, R15, R10 ;  /* 0x0000000f0c0c7225 */ /* 0x000fc800078e000a */
[----:B------:R-:W-:Y:S01]  /*6690*/  IMAD.IADD R10, R13, 0x1, R25 ;  /* 0x000000010d0a7824 */ /* 0x000fe200078e0219 */
[----:B0-----:R-:W-:-:S04]  /*66a0*/  LEA R14, P2, R12, R8, 0x2 ;  /* 0x000000080c0e7211 */ /* 0x001fc800078410ff */
[----:B-1----:R-:W-:Y:S01]  /*66b0*/  LEA.HI.X R12, R12, R9, R10, 0x2, P2 ;  /* 0x000000090c0c7211 */ /* 0x002fe200010f140a */
[----:B------:R-:W-:Y:S08]  /*66c0*/  @P1 BRA `(.L_x_13038) ;  /* 0x0000000000101947 */ /* 0x000ff00003800000 */
[----:B------:R-:W-:Y:S05]  /*66d0*/  @!P0 BRA `(.L_x_13038) ;  /* 0x00000000000c8947 */ /* 0x000fea0003800000 */
[----:B------:R-:W2:Y:S04]  /*66e0*/  LDG.E R9, desc[UR36][R60.64] ;  /* 0x000000243c097981 */ /* 0x000ea8000c1e1900 */
[----:B-----5:R-:W2:Y:S02]  /*66f0*/  LDG.E R16, desc[UR36][R60.64+0x4] ;  /* 0x000004243c107981 */ /* 0x020ea4000c1e1900 */
[----:B--2---:R-:W-:-:S07]  /*6700*/  IADD3 R16, -R9, R16, RZ ;  /* 0x0000001009107210 */ /* 0x004fce0007ffe1ff */
.L_x_13038:
[----:B------:R-:W2:Y:S01]  /*6710*/  LDL R15, [R1+0x40] ;  /* 0x00004000010f7983 */ /* 0x000ea20000100800 */
[----:B------:R-:W0:Y:S03]  /*6720*/  S2R R8, SR_TID.X ;  /* 0x0000000000087919 */ /* 0x000e260000002100 */
[----:B------:R-:W-:Y:S04]  /*6730*/  SHFL.IDX PT, R9, R12, RZ, 0x1c1f ;  /* 0x001c1fff0c097589 */ /* 0x000fe800000e0000 */
[----:B------:R-:W-:Y:S04]  /*6740*/  SHFL.IDX PT, R10, R14, 0x1, 0x1c1f ;  /* 0x003c1f000e0a7f89 */ /* 0x000fe800000e0000 */
[----:B------:R-:W-:Y:S01]  /*6750*/  SHFL.IDX PT, R11, R12, 0x1, 0x1c1f ;  /* 0x003c1f000c0b7f89 */ /* 0x000fe200000e0000 */
[----:B0-----:R-:W-:-:S05]  /*6760*/  VIADD R24, R8, 0xffffff80 ;  /* 0xffffff8008187836 */ /* 0x001fca0000000000 */
[----:B------:R-:W-:-:S04]  /*6770*/  SHF.R.S32.HI R13, RZ, 0x1f, R24 ;  /* 0x0000001fff0d7819 */ /* 0x000fc80000011418 */
[----:B------:R-:W-:-:S04]  /*6780*/  LEA.HI R13, R13, R24, RZ, 0x7 ;  /* 0x000000180d0d7211 */ /* 0x000fc800078f38ff */
[----:B------:R-:W-:Y:S01]  /*6790*/  LOP3.LUT R13, R13, 0xffffff80, RZ, 0xc0, !PT ;  /* 0xffffff800d0d7812 */ /* 0x000fe200078ec0ff */
[----:B------:R-:W0:Y:S04]  /*67a0*/  SHFL.IDX PT, R8, R14, RZ, 0x1c1f ;  /* 0x001c1fff0e087589 */ /* 0x000e2800000e0000 */
[----:B------:R-:W-:Y:S02]  /*67b0*/  IMAD.IADD R13, R24, 0x1, -R13 ;  /* 0x00000001180d7824 */ /* 0x000fe400078e0a0d */
[----:B-----5:R-:W-:-:S03]  /*67c0*/  IMAD R16, R16, R3, RZ ;  /* 0x0000000310107224 */ /* 0x020fc600078e02ff */
        /* <DEDUP_REMOVED lines=12> */
[----:B------:R-:W-:-:S07]  /*6890*/  ULDC.64 UR4, c[0x0][0xaa0] ;  /* 0x0002a80000047ab9 */ /* 0x000fce0000000a00 */
[----:B------:R-:W3:Y:S01]  /*68a0*/  @P4 LDC R35, c[0x0][0xbf0] ;  /* 0x0002fc00ff234b82 */ /* 0x000ee20000000800 */
[----:B-1----:R-:W-:-:S05]  /*68b0*/  VIADD R24, R24, 0xffffff80 ;  /* 0xffffff8018187836 */ /* 0x002fca0000000000 */
[----:B------:R-:W-:-:S04]  /*68c0*/  SHF.R.S32.HI R60, RZ, 0x1f, R24 ;  /* 0x0000001fff3c7819 */ /* 0x000fc80000011418 */
[----:B------:R-:W-:-:S04]  /*68d0*/  LEA.HI R60, R60, R24, RZ, 0x3 ;  /* 0x000000183c3c7211 */ /* 0x000fc800078f18ff */
[----:B------:R-:W-:-:S05]  /*68e0*/  SHF.R.S32.HI R60, RZ, 0x3, R60 ;  /* 0x00000003ff3c7819 */ /* 0x000fca000001143c */
[----:B0-----:R-:W-:-:S04]  /*68f0*/  IMAD R9, R60, 0x40, R152 ;  /* 0x000000403c097824 */ /* 0x001fc800078e0298 */
[----:B------:R-:W-:-:S03]  /*6900*/  IMAD.WIDE R56, R9, 0x2, R56 ;  /* 0x0000000209387825 */ /* 0x000fc600078e0238 */
[C---:B------:R-:W-:Y:S02]  /*6910*/  IADD3 R25, P0, R56.reuse, 0x1800, RZ ;  /* 0x0000180038197810 */ /* 0x040fe40007f1e0ff */
[C---:B------:R-:W-:Y:S02]  /*6920*/  IADD3 R29, P1, R56.reuse, 0x3000, RZ ;  /* 0x00003000381d7810 */ /* 0x040fe40007f3e0ff */
[----:B------:R-:W-:Y:S02]  /*6930*/  LOP3.LUT R13, R56, 0x380, RZ, 0xc0, !PT ;  /* 0x00000380380d7812 */ /* 0x000fe400078ec0ff */
[----:B------:R-:W-:Y:S02]  /*6940*/  LOP3.LUT R24, R25, 0x380, RZ, 0xc0, !PT ;  /* 0x0000038019187812 */ /* 0x000fe400078ec0ff */
[----:B------:R-:W-:Y:S02]  /*6950*/  LOP3.LUT R28, R29, 0x380, RZ, 0xc0, !PT ;  /* 0x000003801d1c7812 */ /* 0x000fe400078ec0ff */
[----:B------:R-:W-:-:S02]  /*6960*/  SHF.R.U64 R13, R13, 0x3, RZ ;  /* 0x000000030d0d7819 */ /* 0x000fc400000012ff */
[----:B------:R-:W-:Y:S02]  /*6970*/  SHF.R.U64 R24, R24, 0x3, RZ ;  /* 0x0000000318187819 */ /* 0x000fe400000012ff */
[----:B------:R-:W-:Y:S02]  /*6980*/  SHF.R.U64 R28, R28, 0x3, RZ ;  /* 0x000000031c1c7819 */ /* 0x000fe400000012ff */
[----:B------:R-:W-:Y:S01]  /*6990*/  LOP3.LUT R12, R13, R56, RZ, 0x3c, !PT ;  /* 0x000000380d0c7212 */ /* 0x000fe200078e3cff */
[--C-:B------:R-:W-:Y:S01]  /*69a0*/  IMAD.MOV.U32 R13, RZ, RZ, R57.reuse ;  /* 0x000000ffff0d7224 */ /* 0x100fe200078e0039 */
[----:B------:R-:W-:Y:S01]  /*69b0*/  LOP3.LUT R24, R24, R25, RZ, 0x3c, !PT ;  /* 0x0000001918187212 */ /* 0x000fe200078e3cff */
[--C-:B------:R-:W-:Y:S01]  /*69c0*/  IMAD.X R25, RZ, RZ, R57.reuse, P0 ;  /* 0x000000ffff197224 */ /* 0x100fe200000e0639 */
[----:B------:R-:W-:Y:S01]  /*69d0*/  LOP3.LUT R28, R28, R29, RZ, 0x3c, !PT ;  /* 0x0000001d1c1c7212 */ /* 0x000fe200078e3cff */
[----:B------:R-:W-:Y:S02]  /*69e0*/  IMAD.X R29, RZ, RZ, R57, P1 ;  /* 0x000000ffff1d7224 */ /* 0x000fe400008e0639 */
[----:B------:R-:W4:Y:S04]  /*69f0*/  LD.E.128 R12, desc[UR36][R12.64] ;  /* 0x000000240c0c7980 */ /* 0x000f28000c101d00 */
[----:B------:R-:W4:Y:S04]  /*6a00*/  LD.E.128 R24, desc[UR36][R24.64] ;  /* 0x0000002418187980 */ /* 0x000f28000c101d00 */
[----:B------:R-:W4:Y:S01]  /*6a10*/  LD.E.128 R28, desc[UR36][R28.64] ;  /* 0x000000241c1c7980 */ /* 0x000f22000c101d00 */
[----:B------:R-:W-:Y:S01]  /*6a20*/  IMAD R19, R19, UR4, RZ ;  /* 0x0000000413137c24 */ /* 0x000fe2000f8e02ff */
[----:B------:R-:W-:Y:S01]  /*6a30*/  IADD3 R11, P0, R56, 0x4800, RZ ;  /* 0x00004800380b7810 */ /* 0x000fe20007f1e0ff */
[----:B------:R-:W-:-:S03]  /*6a40*/  IMAD.WIDE.U32 R20, R4, UR4, RZ ;  /* 0x0000000404147c25 */ /* 0x000fc6000f8e00ff */
[----:B------:R-:W-:Y:S01]  /*6a50*/  LOP3.LUT R8, R11, 0x380, RZ, 0xc0, !PT ;  /* 0x000003800b087812 */ /* 0x000fe200078ec0ff */
[----:B------:R-:W-:Y:S01]  /*6a60*/  IMAD R19, R4, UR5, R19 ;  /* 0x0000000504137c24 */ /* 0x000fe2000f8e0213 */
[----:B------:R-:W-:Y:S01]  /*6a70*/  ULDC.64 UR4, c[0x0][0xae8] ;  /* 0x0002ba0000047ab9 */ /* 0x000fe20000000a00 */
[----:B------:R-:W-:Y:S01]  /*6a80*/  IMAD R4, R22, 0x30, R60 ;  /* 0x0000003016047824 */ /* 0x000fe200078e023c */
[----:B------:R-:W-:Y:S01]  /*6a90*/  SHF.R.U64 R8, R8, 0x3, RZ ;  /* 0x0000000308087819 */ /* 0x000fe200000012ff */
[----:B------:R-:W-:Y:S02]  /*6aa0*/  IMAD.IADD R21, R21, 0x1, R19 ;  /* 0x0000000115157824 */ /* 0x000fe400078e0213 */
[----:B------:R-:W-:Y:S01]  /*6ab0*/  IMAD R32, R23, 0xc0, R4 ;  /* 0x000000c017207824 */ /* 0x000fe200078e0204 */
[----:B------:R-:W-:Y:S01]  /*6ac0*/  LOP3.LUT R8, R8, R11, RZ, 0x3c, !PT ;  /* 0x0000000b08087212 */ /* 0x000fe200078e3cff */
[----:B------:R-:W-:Y:S01]  /*6ad0*/  IMAD.WIDE.U32 R20, R18, UR4, R20 ;  /* 0x0000000412147c25 */ /* 0x000fe2000f8e0014 */
[----:B------:R-:W-:-:S03]  /*6ae0*/  SHF.R.S32.HI R19, RZ, 0x1f, R17 ;  /* 0x0000001fff137819 */ /* 0x000fc60000011411 */
[----:B--2---:R-:W-:Y:S01]  /*6af0*/  @P4 IMAD.HI.U32 R4, R32, R33, RZ ;  /* 0x0000002120044227 */ /* 0x004fe200078e00ff */
[----:B------:R-:W-:-:S03]  /*6b00*/  MOV R33, R32 ;  /* 0x0000002000217202 */ /* 0x000fc60000000f00 */
[----:B------:R-:W-:Y:S01]  /*6b10*/  IMAD R21, R18, UR5, R21 ;  /* 0x0000000512157c24 */ /* 0x000fe2000f8e0215 */
[----:B------:R-:W-:Y:S01]  /*6b20*/  ULDC.64 UR4, c[0x0][0xaf0] ;  /* 0x0002bc0000047ab9 */ /* 0x000fe20000000a00 */
[----:B---3--:R-:W-:Y:S01]  /*6b30*/  @P4 SHF.R.U32.HI R33, RZ, R35, R4 ;  /* 0x00000023ff214219 */ /* 0x008fe20000011604 */
[----:B------:R-:W-:Y:S02]  /*6b40*/  IMAD R18, R19, UR4, RZ ;  /* 0x0000000413127c24 */ /* 0x000fe4000f8e02ff */
[----:B------:R-:W-:Y:S01]  /*6b50*/  IMAD.X R9, RZ, RZ, R57, P0 ;  /* 0x000000ffff097224 */ /* 0x000fe200000e0639 */
[----:B------:R-:W-:Y:S01]  /*6b60*/  SHF.R.S32.HI R4, RZ, 0x1f, R33 ;  /* 0x0000001fff047819 */ /* 0x000fe20000011421 */
[C---:B------:R-:W-:Y:S02]  /*6b70*/  IMAD R35, R17.reuse, UR5, R18 ;  /* 0x0000000511237c24 */ /* 0x040fe4000f8e0212 */
[----:B------:R-:W-:Y:S01]  /*6b80*/  IMAD.WIDE.U32 R18, R17, UR4, R20 ;  /* 0x0000000411127c25 */ /* 0x000fe2000f8e0014 */
[----:B------:R-:W-:Y:S01]  /*6b90*/  ULDC.64 UR4, c[0x0][0xae0] ;  /* 0x0002b80000047ab9 */ /* 0x000fe20000000a00 */
[----:B------:R-:W5:Y:S02]  /*6ba0*/  LD.E.128 R8, desc[UR36][R8.64] ;  /* 0x0000002408087980 */ /* 0x000f64000c101d00 */
[----:B------:R-:W-:-:S02]  /*6bb0*/  IMAD.MOV R20, RZ, RZ, -R33 ;  /* 0x000000ffff147224 */ /* 0x000fc400078e0a21 */
[----:B------:R-:W-:Y:S01]  /*6bc0*/  IMAD R4, R4, UR4, RZ ;  /* 0x0000000404047c24 */ /* 0x000fe2000f8e02ff */
[----:B------:R-:W-:Y:S01]  /*6bd0*/  @!PT LDS RZ, [RZ] ;  /* 0x00000000fffff984 */ /* 0x000fe20000000800 */
[----:B------:R-:W-:Y:S01]  /*6be0*/  @!PT LDS RZ, [RZ] ;  /* 0x00000000fffff984 */ /* 0x000fe20000000800 */
[----:B------:R-:W-:Y:S01]  /*6bf0*/  @!PT LDS RZ, [RZ] ;  /* 0x00000000fffff984 */ /* 0x000fe20000000800 */
[----:B------:R-:W-:Y:S01]  /*6c00*/  @!PT LDS RZ, [RZ] ;  /* 0x00000000fffff984 */ /* 0x000fe20000000800 */
[----:B------:R0:W-:Y:S06]  /*6c10*/  MEMBAR.ALL.CTA ;  /* 0x0000000000007992 */ /* 0x0001ec0000008000 */
[----:B0-----:R-:W0:Y:S01]  /*6c20*/  FENCE.VIEW.ASYNC.S ;  /* 0x00000000000073c6 */ /* 0x001e220000000000 */
[----:B------:R-:W-:Y:S02]  /*6c30*/  IMAD R3, R3, R20, R32 ;  /* 0x0000001403037224 */ /* 0x000fe400078e0220 */
[----:B------:R-:W-:-:S02]  /*6c40*/  IMAD.IADD R19, R19, 0x1, R35 ;  /* 0x0000000113137824 */ /* 0x000fc400078e0223 */
[C---:B------:R-:W-:Y:S01]  /*6c50*/  IMAD R17, R33.reuse, UR5, R4 ;  /* 0x0000000521117c24 */ /* 0x040fe2000f8e0204 */
[----:B------:R-:W-:Y:S01]  /*6c60*/  SHF.R.S32.HI R4, RZ, 0x1f, R3 ;  /* 0x0000001fff047819 */ /* 0x000fe20000011403 */
[----:B------:R-:W-:Y:S01]  /*6c70*/  IMAD.WIDE.U32 R18, R33, UR4, R18 ;  /* 0x0000000421127c25 */ /* 0x000fe2000f8e0012 */
[----:B------:R-:W-:-:S03]  /*6c80*/  ULDC.64 UR4, c[0x0][0xad8] ;  /* 0x0002b60000047ab9 */ /* 0x000fc60000000a00 */
[----:B------:R-:W-:Y:S02]  /*6c90*/  IMAD.IADD R19, R19, 0x1, R17 ;  /* 0x0000000113137824 */ /* 0x000fe400078e0211 */
[----:B------:R-:W-:Y:S02]  /*6ca0*/  IMAD R4, R4, UR4, RZ ;  /* 0x0000000404047c24 */ /* 0x000fe4000f8e02ff */
[----:B------:R-:W-:-:S04]  /*6cb0*/  IMAD.WIDE.U32 R18, R3, UR4, R18 ;  /* 0x0000000403127c25 */ /* 0x000fc8000f8e0012 */
[----:B------:R-:W-:Y:S01]  /*6cc0*/  IMAD R17, R3, UR5, R4 ;  /* 0x0000000503117c24 */ /* 0x000fe2000f8e0204 */
[----:B------:R-:W-:Y:S01]  /*6cd0*/  ULDC.64 UR4, c[0x0][0xa80] ;  /* 0x0002a00000047ab9 */ /* 0x000fe20000000a00 */
[----:B------:R-:W-:Y:S01]  /*6ce0*/  IMAD R23, R23, 0xc0, R60 ;  /* 0x000000c017177824 */ /* 0x000fe200078e023c */
[C---:B------:R-:W-:Y:S01]  /*6cf0*/  LEA R4, P0, R18.reuse, UR4, 0x1 ;  /* 0x0000000412047c11 */ /* 0x040fe2000f8008ff */
[----:B------:R-:W-:Y:S01]  /*6d00*/  IMAD.IADD R3, R19, 0x1, R17 ;  /* 0x0000000113037824 */ /* 0x000fe200078e0211 */
[----:B------:R-:W-:Y:S01]  /*6d10*/  ULDC UR4, c[0x0][0xac8] ;  /* 0x0002b20000047ab9 */ /* 0x000fe20000000800 */
[C---:B------:R-:W-:Y:S01]  /*6d20*/  VIADD R17, R23.reuse, 0x60 ;  /* 0x0000006017117836 */ /* 0x040fe20000000000 */
[----:B------:R-:W-:Y:S01]  /*6d30*/  SHF.R.S32.HI R60, RZ, 0x1f, R152 ;  /* 0x0000001fff3c7819 */ /* 0x000fe20000011498 */
[----:B0-----:R-:W0:Y:S01]  /*6d40*/  SHFL.IDX PT, R21, R4, RZ, 0x181f ;  /* 0x00181fff04157589 */ /* 0x001e2200000e0000 */
[----:B------:R-:W-:Y:S01]  /*6d50*/  LEA.HI.X R34, R18, UR5, R3, 0x1, P0 ;  /* 0x0000000512227c11 */ /* 0x000fe200080f0c03 */
[----:B------:R-:W-:Y:S01]  /*6d60*/  VIADD R3, R23, 0x30 ;  /* 0x0000003017037836 */ /* 0x000fe20000000000 */
[----:B------:R-:W-:Y:S01]  /*6d70*/  ISETP.GE.AND P0, PT, R152, UR4, PT ;  /* 0x0000000498007c0c */ /* 0x000fe2000bf06270 */
[----:B------:R-:W1:Y:S01]  /*6d80*/  SHFL.IDX PT, R35, R4, 0x1, 0x181f ;  /* 0x00381f0004237f89 */ /* 0x000e6200000e0000 */
[----:B------:R-:W-:-:S02]  /*6d90*/  VIADD R0, R0, 0x16820 ;  /* 0x0001682000007836 */ /* 0x000fc40000000000 */
[-C--:B------:R-:W-:Y:S01]  /*6da0*/  ISETP.GE.OR P1, PT, R23, R16.reuse, P0 ;  /* 0x000000101700720c */ /* 0x080fe20000726670 */
[----:B------:R-:W2:Y:S01]  /*6db0*/  SHFL.IDX PT, R39, R4, 0x2, 0x181f ;  /* 0x00581f0004277f89 */ /* 0x000ea200000e0000 */
[-C--:B------:R-:W-:Y:S01]  /*6dc0*/  ISETP.GE.OR P2, PT, R3, R16.reuse, P0 ;  /* 0x000000100300720c */ /* 0x080fe20000746670 */
[----:B------:R-:W-:Y:S01]  /*6dd0*/  VIADD R3, R23, 0x90 ;  /* 0x0000009017037836 */ /* 0x000fe20000000000 */
[-C--:B------:R-:W-:Y:S01]  /*6de0*/  ISETP.GE.OR P3, PT, R17, R16.reuse, P0 ;  /* 0x000000101100720c */ /* 0x080fe20000766670 */
[----:B------:R-:W3:Y:S01]  /*6df0*/  SHFL.IDX PT, R19, R34, RZ, 0x181f ;  /* 0x00181fff22137589 */ /* 0x000ee200000e0000 */
[----:B------:R-:W-:Y:S02]  /*6e00*/  PRMT R0, RZ, 0x654, R0 ;  /* 0x00000654ff007816 */ /* 0x000fe40000000000 */
[----:B------:R-:W-:Y:S01]  /*6e10*/  ISETP.GE.OR P0, PT, R3, R16, P0 ;  /* 0x000000100300720c */ /* 0x000fe20000706670 */
[----:B------:R-:W3:Y:S01]  /*6e20*/  SHFL.IDX PT, R33, R34, 0x1, 0x181f ;  /* 0x00381f0022217f89 */ /* 0x000ee200000e0000 */
[----:B------:R1:W-:Y:S03]  /*6e30*/  SYNCS.ARRIVE.TRANS64.RED.A1T0 RZ, [R0+URZ], RZ ;  /* 0x000000ff00ff79a7 */ /* 0x0003e6000810043f */
[----:B------:R-:W3:Y:S01]  /*6e40*/  SHFL.IDX PT, R37, R34, 0x2, 0x181f ;  /* 0x00581f0022257f89 */ /* 0x000ee200000e0000 */
[----:B0-----:R-:W-:-:S03]  /*6e50*/  @!P1 LEA R18, P4, R152, R21, 0x1 ;  /* 0x0000001598129211 */ /* 0x001fc600078808ff */
[----:B------:R0:W0:Y:S01]  /*6e60*/  SHFL.IDX PT, R17, R34, 0x3, 0x181f ;  /* 0x00781f0022117f89 */ /* 0x00002200000e0000 */
[----:B-1----:R-:W-:-:S03]  /*6e70*/  @!P2 LEA R20, P5, R152, R35, 0x1 ;  /* 0x000000239814a211 */ /* 0x002fc600078a08ff */
[----:B------:R1:W0:Y:S01]  /*6e80*/  SHFL.IDX PT, R35, R4, 0x3, 0x181f ;  /* 0x00781f0004237f89 */ /* 0x00022200000e0000 */
[C---:B--2---:R-:W-:Y:S02]  /*6e90*/  @!P3 LEA R32, P6, R152.reuse, R39, 0x1 ;  /* 0x000000279820b211 */ /* 0x044fe400078c08ff */
[C-C-:B---3--:R-:W-:Y:S02]  /*6ea0*/  @!P1 LEA.HI.X R19, R152.reuse, R19, R60.reuse, 0x1, P4 ;  /* 0x0000001398139211 */ /* 0x148fe400020f0c3c */
[C-C-:B------:R-:W-:Y:S02]  /*6eb0*/  @!P2 LEA.HI.X R21, R152.reuse, R33, R60.reuse, 0x1, P5 ;  /* 0x000000219815a211 */ /* 0x140fe400028f0c3c */
[----:B------:R-:W-:Y:S01]  /*6ec0*/  @!P3 LEA.HI.X R33, R152, R37, R60, 0x1, P6 ;  /* 0x000000259821b211 */ /* 0x000fe200030f0c3c */
[----:B----4-:R1:W-:Y:S04]  /*6ed0*/  @!P1 ST.E.128 desc[UR36][R18.64], R12 ;  /* 0x0000000c12009985 */ /* 0x0103e8000c101d24 */
[----:B------:R1:W-:Y:S04]  /*6ee0*/  @!P2 ST.E.128 desc[UR36][R20.64], R24 ;  /* 0x000000181400a985 */ /* 0x0003e8000c101d24 */
[----:B------:R1:W-:Y:S01]  /*6ef0*/  @!P3 ST.E.128 desc[UR36][R32.64], R28 ;  /* 0x0000001c2000b985 */ /* 0x0003e2000c101d24 */
[----:B0-----:R-:W-:Y:S05]  /*6f00*/  @P0 BRA `(.L_x_13040) ;  /* 0x0000001000800947 */ /* 0x001fea0003800000 */
[----:B-1----:R-:W-:-:S04]  /*6f10*/  LEA R12, P0, R152, R35, 0x1 ;  /* 0x00000023980c7211 */ /* 0x002fc800078008ff */
[----:B------:R-:W-:-:S05]  /*6f20*/  LEA.HI.X R13, R152, R17, R60, 0x1, P0 ;  /* 0x00000011980d7211 */ /* 0x000fca00000f0c3c */
[----:B-----5:R0:W-:Y:S01]  /*6f30*/  ST.E.128 desc[UR36][R12.64], R8 ;  /* 0x000000080c007985 */ /* 0x0201e2000c101d24 */
[----:B------:R-:W-:Y:S05]  /*6f40*/  BRA `(.L_x_13040) ;  /* 0x0000001000707947 */ /* 0x000fea0003800000 */
.L_x_13039:
[----:B------:R1:W5:Y:S01]  /*6f50*/  LDL R61, [R1+0x10] ;  /* 0x00001000013d7983 */ /* 0x0003620000100800 */
[----:B0-----:R-:W0:Y:S01]  /*6f60*/  @P4 LDC R10, c[0x0][0xbec] ;  /* 0x0002fb00ff0a4b82 */ /* 0x001e220000000800 */
[----:B------:R-:W-:Y:S01]  /*6f70*/  ULDC.64 UR4, c[0x0][0xb08] ;  /* 0x0002c20000047ab9 */ /* 0x000fe20000000a00 */
[----:B------:R-:W-:Y:S01]  /*6f80*/  IMAD.MOV.U32 R11, RZ, RZ, R65 ;  /* 0x000000ffff0b7224 */ /* 0x000fe200078e0041 */
[----:B------:R1:W5:Y:S01]  /*6f90*/  LDL R60, [R1+0x38] ;  /* 0x00003800013c7983 */ /* 0x0003620000100800 */
[----:B------:R-:W-:Y:S01]  /*6fa0*/  IMAD R19, R19, UR4, RZ ;  /* 0x0000000413137c24 */ /* 0x000fe2000f8e02ff */
[----:B------:R-:W-:Y:S01]  /*6fb0*/  ULDC.64 UR6, c[0x0][0xb30] ;  /* 0x0002cc0000067ab9 */ /* 0x000fe20000000a00 */
[C---:B------:R-:W-:Y:S01]  /*6fc0*/  IMAD.WIDE.U32 R8, R4.reuse, UR4, RZ ;  /* 0x0000000404087c25 */ /* 0x040fe2000f8e00ff */
[----:B------:R1:W5:Y:S01]  /*6fd0*/  LDL R59, [R1+0x8] ;  /* 0x00000800013b7983 */ /* 0x0003620000100800 */
[----:B------:R-:W2:Y:S02]  /*6fe0*/  @P4 LDC R15, c[0x0][0xbf0] ;  /* 0x0002fc00ff0f4b82 */ /* 0x000ea40000000800 */
[----:B------:R-:W-:Y:S01]  /*6ff0*/  IMAD R19, R4, UR5, R19 ;  /* 0x0000000504137c24 */ /* 0x000fe2000f8e0213 */
[----:B------:R1:W5:Y:S01]  /*7000*/  LDL R58, [R1+0x34] ;  /* 0x00003400013a7983 */ /* 0x0003620000100800 */
[----:B------:R-:W-:Y:S01]  /*7010*/  ULDC.64 UR4, c[0x0][0xb38] ;  /* 0x0002ce0000047ab9 */ /* 0x000fe20000000a00 */
[----:B------:R-:W-:Y:S01]  /*7020*/  SHF.R.S32.HI R4, RZ, 0x1f, R17 ;  /* 0x0000001fff047819 */ /* 0x000fe20000011411 */
[----:B------:R-:W-:Y:S01]  /*7030*/  IMAD.IADD R9, R9, 0x1, R19 ;  /* 0x0000000109097824 */ /* 0x000fe200078e0213 */
[----:B------:R1:W5:Y:S01]  /*7040*/  LDL R57, [R1+0x4] ;  /* 0x0000040001397983 */ /* 0x0003620000100800 */
[----:B------:R-:W-:-:S03]  /*7050*/  IMAD.WIDE.U32 R8, R18, UR4, R8 ;  /* 0x0000000412087c25 */ /* 0x000fc6000f8e0008 */
[----:B------:R1:W5:Y:S01]  /*7060*/  LDL R56, [R1+0x30] ;  /* 0x0000300001387983 */ /* 0x0003620000100800 */
[----:B------:R-:W-:-:S03]  /*7070*/  IMAD R9, R18, UR5, R9 ;  /* 0x0000000512097c24 */ /* 0x000fc6000f8e0209 */
[----:B------:R1:W5:Y:S01]  /*7080*/  LDL R27, [R1] ;  /* 0x00000000011b7983 */ /* 0x0003620000100800 */
[----:B------:R-:W-:Y:S01]  /*7090*/  ULDC.64 UR4, c[0x0][0xb40] ;  /* 0x0002d00000047ab9 */ /* 0x000fe20000000a00 */
[----:B0-----:R-:W-:-:S04]  /*70a0*/  @P4 IMAD.HI.U32 R10, R65, R10, RZ ;  /* 0x0000000a410a4227 */ /* 0x001fc800078e00ff */
[----:B------:R-:W-:Y:S02]  /*70b0*/  IMAD R4, R4, UR4, RZ ;  /* 0x0000000404047c24 */ /* 0x000fe4000f8e02ff */
[----:B------:R-:W-:Y:S01]  /*70c0*/  IMAD.WIDE.U32 R8, R17, UR4, R8 ;  /* 0x0000000411087c25 */ /* 0x000fe2000f8e0008 */
[----:B--2---:R-:W-:-:S03]  /*70d0*/  @P4 SHF.R.U32.HI R11, RZ, R15, R10 ;  /* 0x0000000fff0b4219 */ /* 0x004fc6000001160a */
[----:B------:R-:W-:Y:S01]  /*70e0*/  IMAD R13, R17, UR5, R4 ;  /* 0x00000005110d7c24 */ /* 0x000fe2000f8e0204 */
[--C-:B------:R-:W-:Y:S01]  /*70f0*/  SHF.R.S32.HI R4, RZ, 0x1f, R11.reuse ;  /* 0x0000001fff047819 */ /* 0x100fe2000001140b */
[----:B------:R-:W-:Y:S01]  /*7100*/  ULDC.64 UR4, c[0x0][0xb48] ;  /* 0x0002d20000047ab9 */ /* 0x000fe20000000a00 */
[----:B------:R-:W-:Y:S02]  /*7110*/  IMAD.MOV R10, RZ, RZ, -R11 ;  /* 0x000000ffff0a7224 */ /* 0x000fe400078e0a0b */
[----:B------:R-:W-:Y:S01]  /*7120*/  IADD3 R9, R9, R13, RZ ;  /* 0x0000000d09097210 */ /* 0x000fe20007ffe0ff */
[----:B------:R-:W-:Y:S02]  /*7130*/  IMAD R4, R4, UR6, RZ ;  /* 0x0000000604047c24 */ /* 0x000fe4000f8e02ff */
[----:B------:R-:W-:Y:S02]  /*7140*/  IMAD R3, R3, R10, R65 ;  /* 0x0000000a03037224 */ /* 0x000fe400078e0241 */
[----:B------:R-:W-:-:S04]  /*7150*/  IMAD.WIDE.U32 R8, R67, UR4, R8 ;  /* 0x0000000443087c25 */ /* 0x000fc8000f8e0008 */
        /* <DEDUP_REMOVED lines=14> */
[----:B------:R-:W-:Y:S01]  /*7240*/  LEA.HI.X R3, R8, UR5, R3, 0x2, P1 ;  /* 0x0000000508037c11 */ /* 0x000fe200088f1403 */
[----:B------:R1:W0:Y:S01]  /*7250*/  SHFL.IDX PT, R10, R0, RZ, 0x1c1f ;  /* 0x001c1fff000a7589 */ /* 0x00022200000e0000 */
[----:B------:R1:W-:Y:S01]  /*7260*/  SYNCS.ARRIVE.TRANS64.RED.A1T0 RZ, [R4+URZ], RZ ;  /* 0x000000ff04ff79a7 */ /* 0x0003e2000810043f */
[----:B------:R-:W-:Y:S02]  /*7270*/  BSSY B1, `(.L_x_13041) ;  /* 0x0000027000017945 */ /* 0x000fe40003800000 */
[----:B------:R1:W2:Y:S01]  /*7280*/  SHFL.IDX PT, R11, R3, RZ, 0x1c1f ;  /* 0x001c1fff030b7589 */ /* 0x0002a200000e0000 */
[----:B------:R-:W-:Y:S02]  /*7290*/  SHF.R.S32.HI R23, RZ, 0x1f, R154 ;  /* 0x0000001fff177819 */ /* 0x000fe4000001149a */
[----:B------:R-:W-:-:S02]  /*72a0*/  SHF.R.S32.HI R24, RZ, 0x1f, R155 ;  /* 0x0000001fff187819 */ /* 0x000fc4000001149b */
[----:B------:R-:W-:Y:S02]  /*72b0*/  SHF.R.S32.HI R25, RZ, 0x1f, R156 ;  /* 0x0000001fff197819 */ /* 0x000fe4000001149c */
[----:B------:R-:W-:Y:S01]  /*72c0*/  SHF.R.S32.HI R26, RZ, 0x1f, R157 ;  /* 0x0000001fff1a7819 */ /* 0x000fe2000001149d */
[----:B-1----:R-:W-:Y:S06]  /*72d0*/  @P2 BRA `(.L_x_13042) ;  /* 0x0000000000802947 */ /* 0x002fec0003800000 */
[----:B------:R-:W-:Y:S02]  /*72e0*/  ULDC UR4, c[0x0][0xac8] ;  /* 0x0002b20000047ab9 */ /* 0x000fe40000000800 */
[----:B-----5:R-:W-:Y:S02]  /*72f0*/  ISETP.GE.AND P4, PT, R61, UR4, PT ;  /* 0x000000043d007c0c */ /* 0x020fe4000bf86270 */
[----:B------:R-:W-:Y:S02]  /*7300*/  ISETP.GE.AND P2, PT, R59, UR4, PT ;  /* 0x000000043b007c0c */ /* 0x000fe4000bf46270 */
[----:B------:R-:W-:Y:S02]  /*7310*/  ISETP.GE.AND P1, PT, R57, UR4, PT ;  /* 0x0000000439007c0c */ /* 0x000fe4000bf26270 */
[----:B------:R-:W-:-:S07]  /*7320*/  ISETP.GE.AND P5, PT, R27, UR4, PT ;  /* 0x000000041b007c0c */ /* 0x000fce000bfa6270 */
[----:B0-2---:R-:W-:Y:S02]  /*7330*/  @!P4 IMAD.WIDE R8, R61, 0x4, R10 ;  /* 0x000000043d08c825 */ /* 0x005fe400078e020a */
[-C--:B------:R-:W-:Y:S02]  /*7340*/  @!P2 LEA R12, P6, R59, R10.reuse, 0x2 ;  /* 0x0000000a3b0ca211 */ /* 0x080fe400078c10ff */
[----:B------:R-:W-:Y:S01]  /*7350*/  @!P1 LEA R14, P3, R57, R10, 0x2 ;  /* 0x0000000a390e9211 */ /* 0x000fe200078610ff */
[----:B------:R0:W-:Y:S01]  /*7360*/  @!P4 ST.E.64 desc[UR36][R8.64], R20 ;  /* 0x000000140800c985 */ /* 0x0001e2000c101b24 */
[-C--:B------:R-:W-:Y:S02]  /*7370*/  @!P2 LEA.HI.X R13, R59, R11.reuse, R60, 0x2, P6 ;  /* 0x0000000b3b0da211 */ /* 0x080fe400030f143c */
[----:B------:R-:W-:Y:S02]  /*7380*/  ISETP.GE.AND P4, PT, R157, UR4, PT ;  /* 0x000000049d007c0c */ /* 0x000fe4000bf86270 */
[----:B------:R-:W-:Y:S01]  /*7390*/  @!P1 LEA.HI.X R15, R57, R11, R58, 0x2, P3 ;  /* 0x0000000b390f9211 */ /* 0x000fe200018f143a */
[----:B------:R1:W-:Y:S01]  /*73a0*/  @!P2 ST.E.64 desc[UR36][R12.64], R28 ;  /* 0x0000001c0c00a985 */ /* 0x0003e2000c101b24 */
[----:B------:R-:W-:-:S02]  /*73b0*/  ISETP.GE.AND P3, PT, R156, UR4, PT ;  /* 0x000000049c007c0c */ /* 0x000fc4000bf66270 */
[-C--:B------:R-:W-:Y:S01]  /*73c0*/  @!P5 LEA R16, P6, R27, R10.reuse, 0x2 ;  /* 0x0000000a1b10d211 */ /* 0x080fe200078c10ff */
[----:B------:R3:W-:Y:S01]  /*73d0*/  @!P1 ST.E.64 desc[UR36][R14.64], R30 ;  /* 0x0000001e0e009985 */ /* 0x0007e2000c101b24 */
[----:B------:R-:W-:Y:S02]  /*73e0*/  ISETP.GE.AND P2, PT, R155, UR4, PT ;  /* 0x000000049b007c0c */ /* 0x000fe4000bf46270 */
[----:B------:R-:W-:Y:S02]  /*73f0*/  ISETP.GE.AND P1, PT, R154, UR4, PT ;  /* 0x000000049a007c0c */ /* 0x000fe4000bf26270 */
[----:B------:R-:W-:Y:S02]  /*7400*/  @!P5 LEA.HI.X R17, R27, R11, R56, 0x2, P6 ;  /* 0x0000000b1b11d211 */ /* 0x000fe400030f1438 */
[----:B------:R-:W-:-:S03]  /*7410*/  @!P4 LEA R18, P6, R157, R10, 0x2 ;  /* 0x0000000a9d12c211 */ /* 0x000fc600078c10ff */
        /* <DEDUP_REMOVED lines=12> */
.L_x_13042:
[----:B------:R-:W-:Y:S05]  /*74e0*/  BSYNC B1 ;  /* 0x0000000000017941 */ /* 0x000fea0003800000 */
.L_x_13041:
[----:B--23--:R1:W2:Y:S04]  /*74f0*/  SHFL.IDX PT, R11, R3, 0x1, 0x1c1f ;  /* 0x003c1f00030b7f89 */ /* 0x00c2a800000e0000 */
[----:B0-----:R1:W0:Y:S01]  /*7500*/  SHFL.IDX PT, R10, R0, 0x1, 0x1c1f ;  /* 0x003c1f00000a7f89 */ /* 0x00122200000e0000 */
[----:B------:R-:W-:Y:S05]  /*7510*/  @P0 BRA `(.L_x_13040) ;  /* 0x0000000800fc0947 */ /* 0x000fea0003800000 */
[----:B------:R-:W-:Y:S02]  /*7520*/  ULDC UR4, c[0x0][0xac8] ;  /* 0x0002b20000047ab9 */ /* 0x000fe40000000800 */
[----:B-----5:R-:W-:Y:S02]  /*7530*/  ISETP.GE.AND P0, PT, R61, UR4, PT ;  /* 0x000000043d007c0c */ /* 0x020fe4000bf06270 */
[----:B------:R-:W-:Y:S02]  /*7540*/  ISETP.GE.AND P5, PT, R59, UR4, PT ;  /* 0x000000043b007c0c */ /* 0x000fe4000bfa6270 */
[----:B------:R-:W-:Y:S02]  /*7550*/  ISETP.GE.AND P3, PT, R57, UR4, PT ;  /* 0x0000000439007c0c */ /* 0x000fe4000bf66270 */
[----:B------:R-:W-:Y:S02]  /*7560*/  ISETP.GE.AND P2, PT, R27, UR4, PT ;  /* 0x000000041b007c0c */ /* 0x000fe4000bf46270 */
[----:B------:R-:W-:-:S05]  /*7570*/  ISETP.GE.AND P1, PT, R157, UR4, PT ;  /* 0x000000049d007c0c */ /* 0x000fca000bf26270 */
[----:B0-2---:R-:W-:Y:S02]  /*7580*/  @!P0 IMAD.WIDE R8, R61, 0x4, R10 ;  /* 0x000000043d088825 */ /* 0x005fe400078e020a */
[-C--:B------:R-:W-:Y:S02]  /*7590*/  @!P5 LEA R12, P4, R59, R10.reuse, 0x2 ;  /* 0x0000000a3b0cd211 */ /* 0x080fe400078810ff */
[----:B------:R-:W-:Y:S01]  /*75a0*/  @!P3 LEA R14, P6, R57, R10, 0x2 ;  /* 0x0000000a390eb211 */ /* 0x000fe200078c10ff */
[----:B------:R0:W-:Y:S01]  /*75b0*/  @!P0 ST.E.64 desc[UR36][R8.64], R42 ;  /* 0x0000002a08008985 */ /* 0x0001e2000c101b24 */
[----:B------:R-:W-:Y:S02]  /*75c0*/  ISETP.GE.AND P0, PT, R156, UR4, PT ;  /* 0x000000049c007c0c */ /* 0x000fe4000bf06270 */
[----:B------:R-:W-:Y:S02]  /*75d0*/  @!P5 LEA.HI.X R13, R59, R11, R60, 0x2, P4 ;  /* 0x0000000b3b0dd211 */ /* 0x000fe400020f143c */
[----:B------:R-:W-:-:S02]  /*75e0*/  ISETP.GE.AND P4, PT, R155, UR4, PT ;  /* 0x000000049b007c0c */ /* 0x000fc4000bf86270 */
[----:B------:R-:W-:Y:S01]  /*75f0*/  @!P3 LEA.HI.X R15, R57, R11, R58, 0x2, P6 ;  /* 0x0000000b390fb211 */ /* 0x000fe200030f143a */
[----:B------:R3:W-:Y:S01]  /*7600*/  @!P5 ST.E.64 desc[UR36][R12.64], R44 ;  /* 0x0000002c0c00d985 */ /* 0x0007e2000c101b24 */
[----:B------:R-:W-:-:S03]  /*7610*/  @!P2 LEA R16, P5, R27, R10, 0x2 ;  /* 0x0000000a1b10a211 */ /* 0x000fc600078a10ff */
[----:B------:R3:W-:Y:S01]  /*7620*/  @!P3 ST.E.64 desc[UR36][R14.64], R46 ;  /* 0x0000002e0e00b985 */ /* 0x0007e2000c101b24 */
[-C--:B------:R-:W-:Y:S02]  /*7630*/  @!P2 LEA.HI.X R17, R27, R11.reuse, R56, 0x2, P5 ;  /* 0x0000000b1b11a211 */ /* 0x080fe400028f1438 */
[-C--:B0-----:R-:W-:Y:S02]  /*7640*/  @!P1 LEA R8, P6, R157, R10.reuse, 0x2 ;  /* 0x0000000a9d089211 */ /* 0x081fe400078c10ff */
[CC--:B------:R-:W-:Y:S01]  /*7650*/  @!P0 LEA R18, P3, R156.reuse, R10.reuse, 0x2 ;  /* 0x0000000a9c128211 */ /* 0x0c0fe200078610ff */
[----:B------:R3:W-:Y:S01]  /*7660*/  @!P2 ST.E.64 desc[UR36][R16.64], R48 ;  /* 0x000000301000a985 */ /* 0x0007e2000c101b24 */
[----:B------:R-:W-:Y:S02]  /*7670*/  @!P4 LEA R20, P5, R155, R10, 0x2 ;  /* 0x0000000a9b14c211 */ /* 0x000fe400078a10ff */
[-C--:B------:R-:W-:Y:S02]  /*7680*/  @!P1 LEA.HI.X R9, R157, R11.reuse, R26, 0x2, P6 ;  /* 0x0000000b9d099211 */ /* 0x080fe400030f141a */
[----:B------:R-:W-:-:S02]  /*7690*/  @!P0 LEA.HI.X R19, R156, R11, R25, 0x2, P3 ;  /* 0x0000000b9c138211 */ /* 0x000fc400018f1419 */
[----:B------:R-:W-:Y:S01]  /*76a0*/  @!P4 LEA.HI.X R21, R155, R11, R24, 0x2, P5 ;  /* 0x0000000b9b15c211 */ /* 0x000fe200028f1418 */
[----:B------:R3:W-:Y:S04]  /*76b0*/  @!P1 ST.E.64 desc[UR36][R8.64], R50 ;  /* 0x0000003208009985 */ /* 0x0007e8000c101b24 */
[----:B------:R3:W-:Y:S01]  /*76c0*/  @!P0 ST.E.64 desc[UR36][R18.64], R52 ;  /* 0x0000003412008985 */ /* 0x0007e2000c101b24 */
[----:B------:R-:W-:-:S03]  /*76d0*/  ISETP.GE.AND P0, PT, R154, UR4, PT ;  /* 0x000000049a007c0c */ /* 0x000fc6000bf06270 */
[----:B------:R3:W-:Y:S10]  /*76e0*/  @!P4 ST.E.64 desc[UR36][R20.64], R54 ;  /* 0x000000361400c985 */ /* 0x0007f4000c101b24 */
[----:B------:R-:W-:Y:S05]  /*76f0*/  @P0 BRA `(.L_x_13040) ;  /* 0x0000000800840947 */ /* 0x000fea0003800000 */
[----:B---3--:R-:W-:-:S04]  /*7700*/  LEA R8, P0, R154, R10, 0x2 ;  /* 0x0000000a9a087211 */ /* 0x008fc800078010ff */
[----:B------:R-:W-:-:S05]  /*7710*/  LEA.HI.X R9, R154, R11, R23, 0x2, P0 ;  /* 0x0000000b9a097211 */ /* 0x000fca00000f1417 */
[----:B------:R4:W-:Y:S01]  /*7720*/  ST.E.64 desc[UR36][R8.64], R118 ;  /* 0x0000007608007985 */ /* 0x0009e2000c101b24 */
[----:B------:R-:W-:Y:S05]  /*7730*/  BRA `(.L_x_13040) ;  /* 0x0000000800747947 */ /* 0x000fea0003800000 */
.L_x_13037:
[----:B------:R-:W3:Y:S01]  /*7740*/  LDC.64 R10, c[0x0][0xc00] ;  /* 0x00030000ff0a7b82 */ /* 0x000ee20000000a00 */
[----:B------:R-:W-:Y:S01]  /*7750*/  ULDC.64 UR4, c[0x0][0xc08] ;  /* 0x0003020000047ab9 */ /* 0x000fe20000000a00 */
[----:B------:R-:W-:Y:S01]  /*7760*/  IMAD.MOV.U32 R3, RZ, RZ, RZ ;  /* 0x000000ffff037224 */ /* 0x000fe200078e00ff */
[----:B------:R-:W-:-:S04]  /*7770*/  ISETP.NE.U32.AND P1, PT, RZ, UR4, PT ;  /* 0x00000004ff007c0c */ /* 0x000fc8000bf25070 */
[----:B------:R-:W-:Y:S01]  /*7780*/  ISETP.NE.AND.EX P1, PT, RZ, UR5, PT, P1 ;  /* 0x00000005ff007c0c */ /* 0x000fe2000bf25310 */
[----:B------:R-:W4:Y:S01]  /*7790*/  LDC.64 R8, c[0x0][0xc00] ;  /* 0x00030000ff087b82 */ /* 0x000f220000000a00 */
[----:B---3--:R-:W-:-:S04]  /*77a0*/  ISETP.NE.U32.AND P0, PT, R10, RZ, PT ;  /* 0x000000ff0a00720c */ /* 0x008fc80003f05070 */
[----:B------:R-:W-:Y:S01]  /*77b0*/  ISETP.NE.AND.EX P0, PT, R11, RZ, PT, P0 ;  /* 0x000000ff0b00720c */ /* 0x000fe20003f05300 */
[----:B----4-:R-:W-:-:S06]  /*77c0*/  IMAD.WIDE R10, R17, 0x4, R8 ;  /* 0x00000004110a7825 */ /* 0x010fcc00078e0208 */
[C---:B------:R-:W-:Y:S01]  /*77d0*/  @P1 LEA R8, P2, R17.reuse, UR4, 0x2 ;  /* 0x0000000411081c11 */ /* 0x040fe2000f8410ff */
[----:B------:R-:W-:Y:S02]  /*77e0*/  ULDC UR4, c[0x0][0xa88] ;  /* 0x0002a20000047ab9 */ /* 0x000fe40000000800 */
[----:B-1----:R-:W-:Y:S01]  /*77f0*/  IMAD.U32 R0, RZ, RZ, UR4 ;  /* 0x00000004ff007e24 */ /* 0x002fe2000f8e00ff */
[----:B------:R-:W-:Y:S02]  /*7800*/  @P1 LEA.HI.X R9, R17, UR5, R153, 0x2, P2 ;  /* 0x0000000511091c11 */ /* 0x000fe400090f1499 */
[----:B------:R1:W5:Y:S04]  /*7810*/  @P0 LDG.E R3, desc[UR36][R10.64] ;  /* 0x000000240a030981 */ /* 0x000368000c1e1900 */
[----:B------:R1:W5:Y:S01]  /*7820*/  @P1 LDG.E R0, desc[UR36][R8.64] ;  /* 0x0000002408001981 */ /* 0x000362000c1e1900 */
[----:B------:R-:W-:Y:S01]  /*7830*/  ISETP.NE.AND P2, PT, R19, RZ, PT ;  /* 0x000000ff1300720c */ /* 0x000fe20003f45270 */
[----:B--2---:R-:W2:-:S12]  /*7840*/  S2R R4, SR_TID.X ;  /* 0x0000000000047919 */ /* 0x004e980000002100 */
[----:B------:R-:W3:Y:S01]  /*7850*/  @!P2 LDC R19, c[0x0][0xad4] ;  /* 0x0002b500ff13ab82 */ /* 0x000ee20000000800 */
[----:B--2---:R-:W-:Y:S01]  /*7860*/  VIADD R26, R4, 0xffffff80 ;  /* 0xffffff80041a7836 */ /* 0x004fe20000000000 */
[----:B---3--:R-:W-:-:S04]  /*7870*/  ISETP.GT.AND P2, PT, R19, 0x1, PT ;  /* 0x000000011300780c */ /* 0x008fc80003f44270 */
[----:B------:R-:W-:Y:S01]  /*7880*/  ISETP.GT.AND P3, PT, R26, 0xbf, PT ;  /* 0x000000bf1a00780c */ /* 0x000fe20003f64270 */
[----:B-1----:R-:W-:-:S12]  /*7890*/  @P1 BRA `(.L_x_13043) ;  /* 0x0000000000101947 */ /* 0x002fd80003800000 */
[----:B------:R-:W-:Y:S05]  /*78a0*/  @!P0 BRA `(.L_x_13043) ;  /* 0x00000000000c8947 */ /* 0x000fea0003800000 */
[----:B------:R-:W2:Y:S04]  /*78b0*/  LDG.E R9, desc[UR36][R10.64] ;  /* 0x000000240a097981 */ /* 0x000ea8000c1e1900 */
[----:B-----5:R-:W2:Y:S02]  /*78c0*/  LDG.E R0, desc[UR36][R10.64+0x4] ;  /* 0x000004240a007981 */ /* 0x020ea4000c1e1900 */
[----:B--2---:R-:W-:-:S07]  /*78d0*/  IMAD.IADD R0, R0, 0x1, -R9 ;  /* 0x0000000100007824 */ /* 0x004fce00078e0a09 */
.L_x_13043:
[----:B------:R-:W-:Y:S01]  /*78e0*/  BSSY B1, `(.L_x_13044) ;  /* 0x0000037000017945 */ /* 0x000fe20003800000 */
[----:B------:R-:W-:Y:S02]  /*78f0*/  SEL R27, R17, RZ, !P0 ;  /* 0x000000ff111b7207 */ /* 0x000fe40004000000 */
[----:B------:R-:W-:Y:S02]  /*7900*/  SEL R153, R153, RZ, !P0 ;  /* 0x000000ff99997207 */ /* 0x000fe40004000000 */
[----:B-----5:R-:W-:Y:S01]  /*7910*/  SHF.R.S32.HI R24, RZ, 0x1f, R3 ;  /* 0x0000001fff187819 */ /* 0x020fe20000011403 */
[----:B------:R-:W-:Y:S06]  /*7920*/  @P3 BRA `(.L_x_13045) ;  /* 0x0000000000c83947 */ /* 0x000fec0003800000 */
[----:B------:R-:W1:Y:S01]  /*7930*/  LDC R33, c[0x0][0xbe8] ;  /* 0x0002fa00ff217b82 */ /* 0x000e620000000800 */
[----:B------:R-:W-:-:S04]  /*7940*/  IMAD R4, R23, 0xc0, R4 ;  /* 0x000000c017047824 */ /* 0x000fc800078e0204 */
[----:B------:R-:W-:Y:S02]  /*7950*/  VIADD R29, R4, 0xffffff80 ;  /* 0xffffff80041d7836 */ /* 0x000fe40000000000 */
[----:B-1----:R-:W-:-:S05]  /*7960*/  IMAD R8, R0, R33, RZ ;  /* 0x0000002100087224 */ /* 0x002fca00078e02ff */
[----:B------:R-:W-:-:S13]  /*7970*/  ISETP.GE.AND P0, PT, R29, R8, PT ;  /* 0x000000081d00720c */ /* 0x000fda0003f06270 */
[----:B------:R-:W-:Y:S05]  /*7980*/  @P0 BRA `(.L_x_13045) ;  /* 0x0000000000b00947 */ /* 0x000fea0003800000 */
[----:B------:R-:W2:Y:S01]  /*7990*/  LDL.LU R28, [R1+0xc] ;  /* 0x00000c00011c7983 */ /* 0x000ea20000300800 */
[----:B------:R-:W-:Y:S01]  /*79a0*/  ISETP.NE.AND P1, PT, R33, 0x1, PT ;  /* 0x000000012100780c */ /* 0x000fe20003f25270 */
[----:B------:R-:W-:Y:S01]  /*79b0*/  IMAD.MOV.U32 R20, RZ, RZ, 0x9b8 ;  /* 0x000009b8ff147424 */ /* 0x000fe200078e00ff */
[----:B------:R-:W-:Y:S01]  /*79c0*/  ISETP.GT.AND P0, PT, R19, 0x1, PT ;  /* 0x000000011300780c */ /* 0x000fe20003f04270 */
[----:B------:R-:W1:Y:S01]  /*79d0*/  LDC.64 R30, c[0x0][0xba8] ;  /* 0x0002ea00ff1e7b82 */ /* 0x000e620000000a00 */
[----:B------:R-:W-:Y:S02]  /*79e0*/  MOV R19, R29 ;  /* 0x0000001d00137202 */ /* 0x000fe40000000f00 */
[----:B------:R-:W-:-:S05]  /*79f0*/  SEL R20, R20, 0x978, P0 ;  /* 0x0000097814147807 */ /* 0x000fca0000000000 */
[----:B------:R-:W3:Y:S08]  /*7a00*/  LDC.64 R10, c[0x0][R20+0x220] ;  /* 0x00008800140a7b82 */ /* 0x000ef00000000a00 */
[----:B------:R-:W4:Y:S08]  /*7a10*/  @P1 LDC R4, c[0x0][0xbec] ;  /* 0x0002fb00ff041b82 */ /* 0x000f300000000800 */
[----:B------:R-:W5:Y:S08]  /*7a20*/  LDC.64 R8, c[0x0][R20+0x218] ;  /* 0x0000860014087b82 */ /* 0x000f700000000a00 */
[----:B------:R-:W1:Y:S01]  /*7a30*/  @P1 LDC R25, c[0x0][0xbf0] ;  /* 0x0002fc00ff191b82 */ /* 0x000e620000000800 */
[----:B---3--:R-:W-:-:S02]  /*7a40*/  IMAD R11, R11, R27, RZ ;  /* 0x0000001b0b0b7224 */ /* 0x008fc400078e02ff */
[----:B------:R-:W-:-:S05]  /*7a50*/  IMAD.WIDE.U32 R16, R10, R27, RZ ;  /* 0x0000001b0a107225 */ /* 0x000fca00078e00ff */
[----:B------:R-:W3:Y:S01]  /*7a60*/  LDC.64 R12, c[0x0][R20+0x228] ;  /* 0x00008a00140c7b82 */ /* 0x000ee20000000a00 */
[----:B----4-:R-:W-:-:S07]  /*7a70*/  @P1 IMAD.HI.U32 R4, R29, R4, RZ ;  /* 0x000000041d041227 */ /* 0x010fce00078e00ff */
[----:B0-----:R-:W0:Y:S01]  /*7a80*/  LDC.64 R14, c[0x0][R20+0x210] ;  /* 0x00008400140e7b82 */ /* 0x001e220000000a00 */
[-C--:B-----5:R-:W-:Y:S02]  /*7a90*/  IMAD R21, R9, R18.reuse, RZ ;  /* 0x0000001209157224 */ /* 0x0a0fe400078e02ff */
[----:B------:R-:W-:-:S04]  /*7aa0*/  IMAD.WIDE.U32 R8, R8, R18, RZ ;  /* 0x0000001208087225 */ /* 0x000fc800078e00ff */
[----:B------:R-:W-:Y:S01]  /*7ab0*/  IMAD.IADD R21, R9, 0x1, R21 ;  /* 0x0000000109157824 */ /* 0x000fe200078e0215 */
[----:B-1----:R-:W-:Y:S01]  /*7ac0*/  @P1 SHF.R.U32.HI R19, RZ, R25, R4 ;  /* 0x00000019ff131219 */ /* 0x002fe20000011604 */
[----:B------:R-:W-:Y:S01]  /*7ad0*/  IMAD R25, R10, R153, R11 ;  /* 0x000000990a197224 */ /* 0x000fe200078e020b */
[----:B------:R-:W1:Y:S01]  /*7ae0*/  @!P0 LDC R30, c[0x0][0xb50] ;  /* 0x0002d400ff1e8b82 */ /* 0x000e620000000800 */
[----:B------:R-:W-:Y:S02]  /*7af0*/  IADD3 R4, P1, P3, R16, R8, R3 ;  /* 0x0000000810047210 */ /* 0x000fe40007b3e003 */
[----:B------:R-:W-:Y:S02]  /*7b00*/  IMAD.MOV R10, RZ, RZ, -R19 ;  /* 0x000000ffff0a7224 */ /* 0x000fe400078e0a13 */
[----:B------:R-:W-:-:S03]  /*7b10*/  IMAD.IADD R25, R17, 0x1, R25 ;  /* 0x0000000111197824 */ /* 0x000fc600078e0219 */
[----:B------:R-:W4:Y:S01]  /*7b20*/  @!P0 LDC R31, c[0x0][0xb54] ;  /* 0x0002d500ff1f8b82 */ /* 0x000f220000000800 */
[----:B--2---:R-:W-:-:S05]  /*7b30*/  SEL R11, R28, RZ, P0 ;  /* 0x000000ff1c0b7207 */ /* 0x004fca0000000000 */
[----:B---3--:R-:W-:-:S04]  /*7b40*/  IMAD.WIDE.U32 R8, R12, R11, RZ ;  /* 0x0000000b0c087225 */ /* 0x008fc800078e00ff */
        /* <DEDUP_REMOVED lines=14> */
[----:B----4-:R-:W-:-:S05]  /*7c30*/  LEA.HI.X R11, R8, R31, R4, 0x2, P0 ;  /* 0x0000001f080b7211 */ /* 0x010fca00000f1404 */
[----:B------:R1:W-:Y:S02]  /*7c40*/  STG.E desc[UR36][R10.64], R9 ;  /* 0x000000090a007986 */ /* 0x0003e4000c101924 */
.L_x_13045:
[----:B------:R-:W-:Y:S05]  /*7c50*/  BSYNC B1 ;  /* 0x0000000000017941 */ /* 0x000fea0003800000 */
.L_x_13044:
[----:B------:R-:W-:Y:S05]  /*7c60*/  @P2 BRA `(.L_x_13040) ;  /* 0x0000000400282947 */ /* 0x000fea0003800000 */
[----:B------:R-:W2:Y:S01]  /*7c70*/  LDC R15, c[0x0][0xbe8] ;  /* 0x0002fa00ff0f7b82 */ /* 0x000ea20000000800 */
[----:B------:R-:W-:Y:S01]  /*7c80*/  SHF.R.S32.HI R16, RZ, 0x1f, R26 ;  /* 0x0000001fff107819 */ /* 0x000fe2000001141a */
[----:B------:R-:W-:Y:S01]  /*7c90*/  ULDC.64 UR4, c[0x0][0xaa0] ;  /* 0x0002a80000047ab9 */ /* 0x000fe20000000a00 */
[----:B------:R-:W-:Y:S01]  /*7ca0*/  ULDC.64 UR6, c[0x0][0xaf0] ;  /* 0x0002bc0000067ab9 */ /* 0x000fe20000000a00 */
[----:B------:R-:W-:Y:S01]  /*7cb0*/  IMAD R4, R24, UR4, RZ ;  /* 0x0000000418047c24 */ /* 0x000fe2000f8e02ff */
[----:B------:R-:W-:Y:S01]  /*7cc0*/  LEA.HI R16, R16, R26, RZ, 0x3 ;  /* 0x0000001a10107211 */ /* 0x000fe200078f18ff */
[----:B-1----:R-:W-:-:S03]  /*7cd0*/  IMAD.WIDE.U32 R8, R3, UR4, RZ ;  /* 0x0000000403087c25 */ /* 0x002fc6000f8e00ff */
[----:B------:R-:W-:Y:S01]  /*7ce0*/  SHF.R.S32.HI R16, RZ, 0x3, R16 ;  /* 0x00000003ff107819 */ /* 0x000fe20000011410 */
[----:B------:R-:W-:Y:S01]  /*7cf0*/  IMAD R11, R3, UR5, R4 ;  /* 0x00000005030b7c24 */ /* 0x000fe2000f8e0204 */
[----:B------:R-:W-:Y:S01]  /*7d00*/  ULDC.64 UR4, c[0x0][0xae8] ;  /* 0x0002ba0000047ab9 */ /* 0x000fe20000000a00 */
[----:B------:R-:W-:Y:S02]  /*7d10*/  IMAD R10, R153, UR6, RZ ;  /* 0x00000006990a7c24 */ /* 0x000fe4000f8e02ff */
[----:B------:R-:W-:Y:S02]  /*7d20*/  IMAD R4, R22, 0x30, R16 ;  /* 0x0000003016047824 */ /* 0x000fe400078e0210 */
[----:B------:R-:W-:Y:S02]  /*7d30*/  IMAD.IADD R9, R9, 0x1, R11 ;  /* 0x0000000109097824 */ /* 0x000fe400078e020b */
[----:B------:R-:W-:Y:S02]  /*7d40*/  IMAD R12, R23, 0xc0, R4 ;  /* 0x000000c0170c7824 */ /* 0x000fe400078e0204 */
[----:B------:R-:W-:Y:S01]  /*7d50*/  IMAD.WIDE.U32 R8, R18, UR4, R8 ;  /* 0x0000000412087c25 */ /* 0x000fe2000f8e0008 */
[----:B--2---:R-:W-:-:S03]  /*7d60*/  ISETP.NE.AND P0, PT, R15, 0x1, PT ;  /* 0x000000010f00780c */ /* 0x004fc60003f05270 */
[----:B------:R-:W-:Y:S02]  /*7d70*/  IMAD.MOV.U32 R3, RZ, RZ, R12 ;  /* 0x000000ffff037224 */ /* 0x000fe400078e000c */
[----:B------:R-:W-:Y:S01]  /*7d80*/  IMAD R9, R18, UR5, R9 ;  /* 0x0000000512097c24 */ /* 0x000fe2000f8e0209 */
[----:B------:R-:W-:Y:S01]  /*7d90*/  ULDC.64 UR4, c[0x0][0xae0] ;  /* 0x0002b80000047ab9 */ /* 0x000fe20000000a00 */
[----:B------:R-:W-:-:S06]  /*7da0*/  IMAD.WIDE.U32 R8, R27, UR6, R8 ;  /* 0x000000061b087c25 */ /* 0x000fcc000f8e0008 */
[----:B------:R-:W1:Y:S08]  /*7db0*/  @P0 LDC R13, c[0x0][0xbec] ;  /* 0x0002fb00ff0d0b82 */ /* 0x000e700000000800 */
[----:B------:R-:W2:Y:S01]  /*7dc0*/  @P0 LDC R17, c[0x0][0xbf0] ;  /* 0x0002fc00ff110b82 */ /* 0x000ea20000000800 */
[----:B-1----:R-:W-:-:S04]  /*7dd0*/  @P0 IMAD.HI.U32 R4, R12, R13, RZ ;  /* 0x0000000d0c040227 */ /* 0x002fc800078e00ff */
[----:B------:R-:W-:Y:S02]  /*7de0*/  IMAD R13, R27, UR7, R10 ;  /* 0x000000071b0d7c24 */ /* 0x000fe4000f8e020a */
[----:B------:R-:W-:Y:S01]  /*7df0*/  IMAD R27, R0, R15, RZ ;  /* 0x0000000f001b7224 */ /* 0x000fe200078e02ff */
[----:B--2---:R-:W-:Y:S01]  /*7e00*/  @P0 SHF.R.U32.HI R3, RZ, R17, R4 ;  /* 0x00000011ff030219 */ /* 0x004fe20000011604 */
[----:B------:R-:W-:-:S03]  /*7e10*/  IMAD.IADD R9, R9, 0x1, R13 ;  /* 0x0000000109097824 */ /* 0x000fc600078e020d */
[--C-:B------:R-:W-:Y:S01]  /*7e20*/  SHF.R.S32.HI R4, RZ, 0x1f, R3.reuse ;  /* 0x0000001fff047819 */ /* 0x100fe20000011403 */
[----:B------:R-:W-:Y:S02]  /*7e30*/  IMAD.MOV R11, RZ, RZ, -R3 ;  /* 0x000000ffff0b7224 */ /* 0x000fe400078e0a03 */
[----:B------:R-:W-:-:S04]  /*7e40*/  IMAD.WIDE.U32 R8, R3, UR4, R8 ;  /* 0x0000000403087c25 */ /* 0x000fc8000f8e0008 */
[----:B------:R-:W-:Y:S02]  /*7e50*/  IMAD R11, R15, R11, R12 ;  /* 0x0000000b0f0b7224 */ /* 0x000fe400078e020c */
        /* <DEDUP_REMOVED lines=11> */
[----:B------:R-:W-:Y:S01]  /*7f10*/  ULDC UR4, c[0x0][0xac8] ;  /* 0x0002b20000047ab9 */ /* 0x000fe20000000800 */
[----:B------:R-:W-:Y:S01]  /*7f20*/  IMAD R4, R23, 0xc0, R16 ;  /* 0x000000c017047824 */ /* 0x000fe200078e0210 */
[----:B------:R-:W-:Y:S02]  /*7f30*/  SHF.R.S32.HI R16, RZ, 0x1f, R152 ;  /* 0x0000001fff107819 */ /* 0x000fe40000011498 */
[----:B0-----:R-:W-:Y:S01]  /*7f40*/  LEA.HI.X R14, R8, UR5, R3, 0x1, P0 ;  /* 0x00000005080e7c11 */ /* 0x001fe200080f0c03 */
[----:B------:R-:W0:Y:S01]  /*7f50*/  SHFL.IDX PT, R13, R9, RZ, 0x181f ;  /* 0x00181fff090d7589 */ /* 0x000e2200000e0000 */
[----:B------:R-:W-:Y:S01]  /*7f60*/  ISETP.GE.AND P0, PT, R152, UR4, PT ;  /* 0x0000000498007c0c */ /* 0x000fe2000bf06270 */
[C---:B------:R-:W-:Y:S02]  /*7f70*/  VIADD R0, R4.reuse, 0x30 ;  /* 0x0000003004007836 */ /* 0x040fe40000000000 */
[----:B------:R-:W1:Y:S01]  /*7f80*/  SHFL.IDX PT, R17, R9, 0x1, 0x181f ;  /* 0x00381f0009117f89 */ /* 0x000e6200000e0000 */
[C---:B------:R-:W-:Y:S01]  /*7f90*/  VIADD R3, R4.reuse, 0x60 ;  /* 0x0000006004037836 */ /* 0x040fe20000000000 */
[CC--:B------:R-:W-:Y:S01]  /*7fa0*/  ISETP.GE.OR P3, PT, R4.reuse, R27.reuse, P0 ;  /* 0x0000001b0400720c */ /* 0x0c0fe20000766670 */
[----:B------:R-:W-:Y:S01]  /*7fb0*/  VIADD R4, R4, 0x90 ;  /* 0x0000009004047836 */ /* 0x000fe20000000000 */
[----:B------:R-:W2:Y:S01]  /*7fc0*/  SHFL.IDX PT, R21, R9, 0x2, 0x181f ;  /* 0x00581f0009157f89 */ /* 0x000ea200000e0000 */
[----:B------:R-:W-:-:S02]  /*7fd0*/  ISETP.GE.OR P2, PT, R0, R27, P0 ;  /* 0x0000001b0000720c */ /* 0x000fc40000746670 */
[-C--:B------:R-:W-:Y:S01]  /*7fe0*/  ISETP.GE.OR P1, PT, R3, R27.reuse, P0 ;  /* 0x0000001b0300720c */ /* 0x080fe20000726670 */
[----:B------:R-:W3:Y:S01]  /*7ff0*/  SHFL.IDX PT, R11, R14, RZ, 0x181f ;  /* 0x00181fff0e0b7589 */ /* 0x000ee200000e0000 */
[----:B------:R-:W-:-:S03]  /*8000*/  ISETP.GE.OR P0, PT, R4, R27, P0 ;  /* 0x0000001b0400720c */ /* 0x000fc60000706670 */
[----:B------:R3:W4:Y:S04]  /*8010*/  SHFL.IDX PT, R25, R9, 0x3, 0x181f ;  /* 0x00781f0009197f89 */ /* 0x00072800000e0000 */
[----:B------:R-:W5:Y:S04]  /*8020*/  SHFL.IDX PT, R15, R14, 0x1, 0x181f ;  /* 0x00381f000e0f7f89 */ /* 0x000f6800000e0000 */
[----:B------:R-:W5:Y:S01]  /*8030*/  SHFL.IDX PT, R19, R14, 0x2, 0x181f ;  /* 0x00581f000e137f89 */ /* 0x000f6200000e0000 */
[----:B0-----:R-:W-:-:S03]  /*8040*/  @!P3 LEA R8, P6, R152, R13, 0x1 ;  /* 0x0000000d9808b211 */ /* 0x001fc600078c08ff */
[----:B------:R4:W0:Y:S01]  /*8050*/  SHFL.IDX PT, R23, R14, 0x3, 0x181f ;  /* 0x00781f000e177f89 */ /* 0x00082200000e0000 */
[C---:B-1----:R-:W-:Y:S02]  /*8060*/  @!P2 LEA R10, P5, R152.reuse, R17, 0x1 ;  /* 0x00000011980aa211 */ /* 0x042fe400078a08ff */
[C---:B--2---:R-:W-:Y:S02]  /*8070*/  @!P1 LEA R12, P4, R152.reuse, R21, 0x1 ;  /* 0x00000015980c9211 */ /* 0x044fe400078808ff */
[C---:B---3--:R-:W-:Y:S02]  /*8080*/  @!P3 LEA.HI.X R9, R152.reuse, R11, R16, 0x1, P6 ;  /* 0x0000000b9809b211 */ /* 0x048fe400030f0c10 */
[----:B----4-:R-:W-:-:S03]  /*8090*/  @!P0 LEA R14, P6, R152, R25, 0x1 ;  /* 0x00000019980e8211 */ /* 0x010fc600078c08ff */
[----:B------:R1:W-:Y:S01]  /*80a0*/  @!P3 ST.E.128 desc[UR36][R8.64], RZ ;  /* 0x000000ff0800b985 */ /* 0x0003e2000c101d24 */
[C-C-:B-----5:R-:W-:Y:S02]  /*80b0*/  @!P2 LEA.HI.X R11, R152.reuse, R15, R16.reuse, 0x1, P5 ;  /* 0x0000000f980ba211 */ /* 0x160fe400028f0c10 */
[----:B------:R-:W-:-:S03]  /*80c0*/  @!P1 LEA.HI.X R13, R152, R19, R16, 0x1, P4 ;  /* 0x00000013980d9211 */ /* 0x000fc600020f0c10 */
[----:B------:R1:W-:Y:S01]  /*80d0*/  @!P2 ST.E.128 desc[UR36][R10.64], RZ ;  /* 0x000000ff0a00a985 */ /* 0x0003e2000c101d24 */
[----:B0-----:R-:W-:-:S03]  /*80e0*/  @!P0 LEA.HI.X R15, R152, R23, R16, 0x1, P6 ;  /* 0x00000017980f8211 */ /* 0x001fc600030f0c10 */
[----:B------:R1:W-:Y:S04]  /*80f0*/  @!P1 ST.E.128 desc[UR36][R12.64], RZ ;  /* 0x000000ff0c009985 */ /* 0x0003e8000c101d24 */
[----:B------:R1:W-:Y:S02]  /*8100*/  @!P0 ST.E.128 desc[UR36][R14.64], RZ ;  /* 0x000000ff0e008985 */ /* 0x0003e4000c101d24 */
.L_x_13040:
[----:B------:R-:W-:Y:S05]  /*8110*/  BSYNC B0 ;  /* 0x0000000000007941 */ /* 0x000fea0003800000 */
.L_x_13036:
[----:B------:R-:W-:Y:S02]  /*8120*/  ULDC UR4, c[0x0][0xc3c] ;  /* 0x00030f0000047ab9 */ /* 0x000fe40000000800 */
[----:B------:R-:W-:-:S13]  /*8130*/  ISETP.GE.AND P0, PT, R7, UR4, PT ;  /* 0x0000000407007c0c */ /* 0x000fda000bf06270 */
[----:B------:R-:W-:Y:S05]  /*8140*/  @!P0 BRA `(.L_x_13046) ;  /* 0xffffff8c00588947 */ /* 0x000fea000383ffff */
[----:B------:R-:W-:Y:S05]  /*8150*/  EXIT ;  /* 0x000000000000794d */ /* 0x000fea0003800000 */
.L_x_13007:
[----:B------:R-:W-:-:S08]  /*8160*/  NOP ;  /* 0x0000000000007918 */ /* 0x000fd00000000000 */
[----:B------:R-:W0:-:S00]  /*8170*/  USETMAXREG.DEALLOC.CTAPOOL 0x20 ;  /* 0x00000020000079c8 */ /* 0x000e0000080e0500 */
[----:B0-----:R-:W2:Y:S01]  /*8180*/  LDL.LU R2, [R1+0x4] ;  /* 0x0000040001027983 */ /* 0x001ea20000300800 */
[----:B------:R-:W-:-:S06]  /*8190*/  LOP3.LUT R0, R0, 0x3, RZ, 0xc0, !PT ;  /* 0x0000000300007812 */ /* 0x000fcc00078ec0ff */
[----:B------:R-:W0:Y:S02]  /*81a0*/  SHFL.IDX PT, R0, R0, RZ, 0x1f ;  /* 0x00001fff00007589 */ /* 0x000e2400000e0000 */
[----:B0-----:R-:W-:Y:S01]  /*81b0*/  ISETP.NE.AND P0, PT, R0, RZ, PT ;  /* 0x000000ff0000720c */ /* 0x001fe20003f05270 */
[----:B------:R-:W-:Y:S01]  /*81c0*/  IMAD.MOV.U32 R0, RZ, RZ, RZ ;  /* 0x000000ffff007224 */ /* 0x000fe200078e00ff */
[----:B--2---:R-:W-:-:S11]  /*81d0*/  LOP3.LUT R2, R2, 0xffffffef, RZ, 0xc0, !PT ;  /* 0xffffffef02027812 */ /* 0x004fd600078ec0ff */
[----:B------:R-:W-:-:S05]  /*81e0*/  @P0 LOP3.LUT R2, R2, 0x10, RZ, 0xfc, !PT ;  /* 0x0000001002020812 */ /* 0x000fca00078efcff */
[----:B------:R0:W-:Y:S01]  /*81f0*/  STL [R1+0x4], R2 ;  /* 0x0000040201007387 */ /* 0x0001e20000100800 */
        /* <DEDUP_REMOVED lines=8> */
.L_x_13047:
[----:B0-----:R-:W0:Y:S01]  /*8280*/  S2R R2, SR_TID.X ;  /* 0x0000000000027919 */ /* 0x001e220000002100 */
        /* <DEDUP_REMOVED lines=43> */
.L_x_13051:
        /* <DEDUP_REMOVED lines=35> */
.L_x_13049:
        /* <DEDUP_REMOVED lines=19> */
.L_x_13052:
[----:B-1----:R-:W-:Y:S02]  /*88a0*/  IMAD R16, R16, UR5, R11 ;  /* 0x0000000510107c24 */ /* 0x002fe4000f8e020b */
[----:B------:R-:W-:Y:S02]  /*88b0*/  IMAD R11, R13, R4, RZ ;  /* 0x000000040d0b7224 */ /* 0x000fe400078e02ff */
[----:B0-----:R-:W-:Y:S01]  /*88c0*/  IMAD.MOV.U32 R2, RZ, RZ, RZ ;  /* 0x000000ffff027224 */ /* 0x001fe200078e00ff */
[----:B------:R-:W-:Y:S01]  /*88d0*/  IADD3 R17, -R16, UR6, RZ ;  /* 0x0000000610117c10 */ /* 0x000fe2000fffe1ff */
[----:B------:R-:W-:Y:S01]  /*88e0*/  IMAD.MOV.U32 R5, RZ, RZ, R8 ;  /* 0x000000ffff057224 */ /* 0x000fe200078e0008 */
[----:B------:R-:W-:Y:S01]  /*88f0*/  IABS R8, R0 ;  /* 0x0000000000087213 */ /* 0x000fe20000000000 */
[----:B------:R-:W-:Y:S01]  /*8900*/  IMAD.HI.U32 R2, R3, R11, R2 ;  /* 0x0000000b03027227 */ /* 0x000fe200078e0002 */
[----:B------:R-:W-:Y:S01]  /*8910*/  IABS R3, R17 ;  /* 0x0000001100037213 */ /* 0x000fe20000000000 */
[----:B------:R-:W0:Y:S02]  /*8920*/  I2F.RP R6, R5 ;  /* 0x0000000500067306 */ /* 0x000e240000209400 */
[----:B------:R-:W-:-:S02]  /*8930*/  IMAD.MOV R8, RZ, RZ, -R8 ;  /* 0x000000ffff087224 */ /* 0x000fc400078e0a08 */
[----:B------:R-:W-:-:S04]  /*8940*/  IMAD.HI.U32 R2, R2, R3, RZ ;  /* 0x0000000302027227 */ /* 0x000fc800078e00ff */
[----:B------:R-:W-:Y:S02]  /*8950*/  IMAD R3, R2, R8, R3 ;  /* 0x0000000802037224 */ /* 0x000fe400078e0203 */
[----:B------:R-:W-:-:S03]  /*8960*/  VIADD R19, R19, UR4 ;  /* 0x0000000413137c36 */ /* 0x000fc60008000000 */
[----:B------:R-:W-:Y:S01]  /*8970*/  ISETP.GT.U32.AND P1, PT, R4, R3, PT ;  /* 0x000000030400720c */ /* 0x000fe20003f24070 */
[----:B0-----:R-:W0:-:S12]  /*8980*/  MUFU.RCP R6, R6 ;  /* 0x0000000600067308 */ /* 0x001e180000001000 */
[----:B------:R-:W-:Y:S01]  /*8990*/  @!P1 IMAD.IADD R3, R3, 0x1, -R4 ;  /* 0x0000000103039824 */ /* 0x000fe200078e0a04 */
[----:B------:R-:W-:Y:S02]  /*89a0*/  @!P1 IADD3 R2, R2, 0x1, RZ ;  /* 0x0000000102029810 */ /* 0x000fe40007ffe0ff */
[----:B------:R-:W-:Y:S02]  /*89b0*/  ISETP.NE.AND P1, PT, R0, RZ, PT ;  /* 0x000000ff0000720c */ /* 0x000fe40003f25270 */
[----:B------:R-:W-:Y:S01]  /*89c0*/  ISETP.GE.U32.AND P0, PT, R3, R4, PT ;  /* 0x000000040300720c */ /* 0x000fe20003f06070 */
[----:B0-----:R-:W-:Y:S01]  /*89d0*/  VIADD R8, R6, 0xffffffe ;  /* 0x0ffffffe06087836 */ /* 0x001fe20000000000 */
[----:B------:R-:W-:-:S03]  /*89e0*/  LOP3.LUT R4, R17, R0, RZ, 0x3c, !PT ;  /* 0x0000000011047212 */ /* 0x000fc600078e3cff */
[----:B------:R0:W1:Y:S01]  /*89f0*/  F2I.FTZ.U32.TRUNC.NTZ R3, R8 ;  /* 0x0000000800037305 */ /* 0x000062000021f000 */
[----:B------:R-:W-:-:S07]  /*8a00*/  ISETP.GE.AND P2, PT, R4, RZ, PT ;  /* 0x000000ff0400720c */ /* 0x000fce0003f46270 */
[----:B------:R-:W-:Y:S01]  /*8a10*/  @P0 VIADD R2, R2, 0x1 ;  /* 0x0000000102020836 */ /* 0x000fe20000000000 */
[----:B0-----:R-:W-:-:S03]  /*8a20*/  IABS R8, R9 ;  /* 0x0000000900087213 */ /* 0x001fc60000000000 */
[----:B------:R-:W-:Y:S02]  /*8a30*/  IMAD.MOV.U32 R6, RZ, RZ, R2 ;  /* 0x000000ffff067224 */ /* 0x000fe400078e0002 */
        /* <DEDUP_REMOVED lines=25> */
[C---:B------:R-:W-:Y:S02]  /*8bd0*/  IMAD R18, R9.reuse, R18, R6 ;  /* 0x0000001209127224 */ /* 0x040fe400078e0206 */
[----:B------:R-:W-:-:S04]  /*8be0*/  IMAD R9, R9, 0x1000000, R2 ;  /* 0x0100000009097824 */ /* 0x000fc800078e0202 */
[----:B------:R-:W-:Y:S01]  /*8bf0*/  IMAD R18, R18, 0x10000, R9 ;  /* 0x0001000012127824 */ /* 0x000fe200078e0209 */
[----:B------:R-:W-:Y:S06]  /*8c00*/  BRA `(.L_x_13053) ;  /* 0x0000000000147947 */ /* 0x000fec0003800000 */
.L_x_13050:
[----:B------:R-:W-:Y:S01]  /*8c10*/  ULDC UR4, c[0x0][0xc3c] ;  /* 0x00030f0000047ab9 */ /* 0x000fe20000000800 */
[----:B------:R-:W-:Y:S02]  /*8c20*/  IMAD.MOV.U32 R17, RZ, RZ, RZ ;  /* 0x000000ffff117224 */ /* 0x000fe400078e00ff */
[----:B------:R-:W-:Y:S02]  /*8c30*/  IMAD.U32 R16, RZ, RZ, UR6 ;  /* 0x00000006ff107e24 */ /* 0x000fe4000f8e00ff */
[----:B------:R-:W-:Y:S02]  /*8c40*/  IMAD.MOV.U32 R18, RZ, RZ, RZ ;  /* 0x000000ffff127224 */ /* 0x000fe400078e00ff */
[----:B------:R-:W-:-:S07]  /*8c50*/  IMAD.U32 R19, RZ, RZ, UR4 ;  /* 0x00000004ff137e24 */ /* 0x000fce000f8e00ff */
.L_x_13053:
[----:B------:R-:W-:-:S13]  /*8c60*/  ISETP.NE.AND P0, PT, R7, RZ, PT ;  /* 0x000000ff0700720c */ /* 0x000fda0003f05270 */
[----:B------:R-:W0:Y:S01]  /*8c70*/  @!P0 S2R R3, SR_CgaCtaId ;  /* 0x0000000000038919 */ /* 0x000e220000008800 */
[----:B------:R-:W-:-:S04]  /*8c80*/  @!P0 MOV R0, 0x400 ;  /* 0x0000040000008802 */ /* 0x000fc80000000f00 */
[----:B0-----:R-:W-:-:S05]  /*8c90*/  @!P0 LEA R0, R3, R0, 0x18 ;  /* 0x0000000003008211 */ /* 0x001fca00078ec0ff */
[----:B------:R0:W-:Y:S01]  /*8ca0*/  @!P0 STS.128 [R0+0x168d0], R16 ;  /* 0x0168d01000008388 */ /* 0x0001e20000000c00 */
[----:B------:R-:W-:Y:S06]  /*8cb0*/  BAR.ARV 0x5, 0x200 ;  /* 0x0148000000007b1d */ /* 0x000fec0000002000 */
.L_x_13048:
[----:B------:R2:W-:Y:S01]  /*8cc0*/  STL [R1+0x3c], RZ ;  /* 0x00003cff01007387 */ /* 0x0005e20000100800 */
[----:B------:R-:W-:Y:S01]  /*8cd0*/  ULDC UR4, c[0x0][0xc3c] ;  /* 0x00030f0000047ab9 */ /* 0x000fe20000000800 */
[----:B------:R-:W-:Y:S01]  /*8ce0*/  MOV R27, 0x1 ;  /* 0x00000001001b7802 */ /* 0x000fe20000000f00 */
[----:B------:R-:W-:Y:S01]  /*8cf0*/  IMAD.MOV.U32 R25, RZ, RZ, RZ ;  /* 0x000000ffff197224 */ /* 0x000fe200078e00ff */
[----:B-1----:R-:W-:-:S13]  /*8d00*/  ISETP.GE.AND P0, PT, R19, UR4, PT ;  /* 0x0000000413007c0c */ /* 0x002fda000bf06270 */
[----:B--2---:R-:W-:Y:S05]  /*8d10*/  @P0 BRA `(.L_x_13054) ;  /* 0x0000004c00a00947 */ /* 0x004fea0003800000 */
[----:B------:R-:W2:Y:S01]  /*8d20*/  LDL R5, [R1+0x28] ;  /* 0x0000280001057983 */ /* 0x000ea20000100800 */
[----:B------:R-:W1:Y:S01]  /*8d30*/  S2R R3, SR_TID.X ;  /* 0x0000000000037919 */ /* 0x000e620000002100 */
[----:B------:R-:W3:Y:S01]  /*8d40*/  S2UR UR5, SR_CgaCtaId ;  /* 0x00000000000579c3 */ /* 0x000ee20000008800 */
[----:B------:R-:W-:Y:S01]  /*8d50*/  UMOV UR4, 0x400 ;  /* 0x0000040000047882 */ /* 0x000fe20000000000 */
[C---:B-1----:R-:W-:Y:S01]  /*8d60*/  IMAD.SHL.U32 R28, R3.reuse, 0x8, RZ ;  /* 0x00000008031c7824 */ /* 0x042fe200078e00ff */
[C---:B------:R-:W-:Y:S01]  /*8d70*/  LOP3.LUT R4, R3.reuse, 0x7f, RZ, 0xc0, !PT ;  /* 0x0000007f03047812 */ /* 0x040fe200078ec0ff */
[----:B0-----:R-:W-:-:S03]  /*8d80*/  IMAD.SHL.U32 R2, R3, 0x10, RZ ;  /* 0x0000001003027824 */ /* 0x001fc600078e00ff */
[----:B------:R-:W-:Y:S01]  /*8d90*/  LOP3.LUT R0, R28, 0x1f8, RZ, 0xc0, !PT ;  /* 0x000001f81c007812 */ /* 0x000fe200078ec0ff */
[----:B---3--:R-:W-:-:S03]  /*8da0*/  ULEA UR4, UR5, UR4, 0x18 ;  /* 0x0000000405047291 */ /* 0x008fc6000f8ec03f */
[----:B------:R-:W-:-:S03]  /*8db0*/  LOP3.LUT R3, R0, 0x38, R3, 0x78, !PT ;  /* 0x0000003800037812 */ /* 0x000fc600078e7803 */
[----:B------:R-:W-:Y:S01]  /*8dc0*/  IMAD.U32 R22, RZ, RZ, UR4 ;  /* 0x00000004ff167e24 */ /* 0x000fe2000f8e00ff */
[----:B------:R-:W-:Y:S02]  /*8dd0*/  LOP3.LUT R2, R2, 0x70, RZ, 0xc0, !PT ;  /* 0x0000007002027812 */ /* 0x000fe400078ec0ff */
[----:B------:R-:W-:Y:S01]  /*8de0*/  SHF.R.U32.HI R4, RZ, 0x3, R4 ;  /* 0x00000003ff047819 */ /* 0x000fe20000011604 */
[----:B------:R-:W-:Y:S01]  /*8df0*/  BSSY B8, `(.L_x_13054) ;  /* 0x00004da000087945 */ /* 0x000fe20003800000 */
[----:B------:R-:W-:Y:S02]  /*8e00*/  IMAD.MOV.U32 R27, RZ, RZ, 0x1 ;  /* 0x00000001ff1b7424 */ /* 0x000fe400078e00ff */
[----:B------:R-:W-:Y:S01]  /*8e10*/  IMAD.MOV.U32 R25, RZ, RZ, RZ ;  /* 0x000000ffff197224 */ /* 0x000fe200078e00ff */
[----:B------:R-:W-:Y:S01]  /*8e20*/  LOP3.LUT R2, R4, R2, RZ, 0xfc, !PT ;  /* 0x0000000204027212 */ /* 0x000fe200078efcff */
[----:B------:R-:W-:Y:S01]  /*8e30*/  ULDC UR38, c[0x0][0xc] ;  /* 0x0000030000267ab9 */ /* 0x000fe20000000800 */
[----:B--2---:R-:W-:-:S05]  /*8e40*/  LOP3.LUT R0, R5, 0x2, RZ, 0xfc, !PT ;  /* 0x0000000205007812 */ /* 0x004fca00078efcff */
[----:B------:R0:W-:Y:S02]  /*8e50*/  STL [R1+0x48], R0 ;  /* 0x0000480001007387 */ /* 0x0001e40000100800 */
[----:B0-----:R-:W-:Y:S02]  /*8e60*/  LOP3.LUT R0, R3, 0x200, R28, 0xf8, !PT ;  /* 0x0000020003007812 */ /* 0x001fe400078ef81c */
[----:B------:R0:W-:Y:S03]  /*8e70*/  STL [R1+0x3c], RZ ;  /* 0x00003cff01007387 */ /* 0x0001e60000100800 */
[----:B------:R-:W-:-:S05]  /*8e80*/  IMAD R0, R0, 0x2, R22 ;  /* 0x0000000200007824 */ /* 0x000fca00078e0216 */
[----:B------:R0:W-:Y:S01]  /*8e90*/  STL [R1+0x1c], R0 ;  /* 0x00001c0001007387 */ /* 0x0001e20000100800 */
[----:B------:R-:W-:-:S07]  /*8ea0*/  LOP3.LUT R28, R28, 0x38, RZ, 0xc0, !PT ;  /* 0x000000381c1c7812 */ /* 0x000fce00078ec0ff */
.L_x_13115:
[----:B------:R-:W1:Y:S01]  /*8eb0*/  LDC.64 R2, c[0x0][0xc88] ;  /* 0x00032200ff027b82 */ /* 0x000e620000000a00 */
[----:B0-2---:R-:W2:Y:S01]  /*8ec0*/  LDL.LU R0, [R1+0x4] ;  /* 0x0000040001007983 */ /* 0x005ea20000300800 */
[----:B-1----:R-:W-:-:S05]  /*8ed0*/  IMAD.WIDE R2, R19, 0x4, R2 ;  /* 0x0000000413027825 */ /* 0x002fca00078e0202 */
[----:B------:R-:W3:Y:S01]  /*8ee0*/  LDG.E R29, desc[UR36][R2.64] ;  /* 0x00000024021d7981 */ /* 0x000ee2000c1e1900 */
[----:B------:R-:W-:Y:S05]  /*8ef0*/  YIELD ;  /* 0x0000000000007946 */ /* 0x000fea0003800000 */
[----:B------:R-:W-:Y:S01]  /*8f00*/  ULDC.64 UR4, c[0x0][0xa28] ;  /* 0x00028a0000047ab9 */ /* 0x000fe20000000a00 */
[----:B------:R-:W-:Y:S01]  /*8f10*/  IMAD.MOV.U32 R6, RZ, RZ, RZ ;  /* 0x000000ffff067224 */ /* 0x000fe200078e00ff */
[----:B------:R-:W-:Y:S01]  /*8f20*/  ISETP.NE.U32.AND P0, PT, RZ, UR4, PT ;  /* 0x00000004ff007c0c */ /* 0x000fe2000bf05070 */
[----:B------:R-:W-:-:S03]  /*8f30*/  ULDC.64 UR6, c[0x0][0xa18] ;  /* 0x0002860000067ab9 */ /* 0x000fc60000000a00 */
[----:B------:R-:W-:Y:S02]  /*8f40*/  ISETP.NE.AND.EX P0, PT, RZ, UR5, PT, P0 ;  /* 0x00000005ff007c0c */ /* 0x000fe4000bf05300 */
[----:B--2---:R-:W-:Y:S02]  /*8f50*/  LOP3.LUT R0, R0, 0xfffffff7, RZ, 0xc0, !PT ;  /* 0xfffffff700007812 */ /* 0x004fe400078ec0ff */
[----:B---3--:R-:W-:-:S09]  /*8f60*/  SHF.R.S32.HI R4, RZ, 0x1f, R29 ;  /* 0x0000001fff047819 */ /* 0x008fd2000001141d */
[C---:B------:R-:W-:Y:S01]  /*8f70*/  @P0 LEA R2, P1, R29.reuse, UR4, 0x2 ;  /* 0x000000041d020c11 */ /* 0x040fe2000f8210ff */
[C---:B------:R-:W-:Y:S01]  /*8f80*/  IMAD.SHL.U32 R23, R29.reuse, 0x4, RZ ;  /* 0x000000041d177824 */ /* 0x040fe200078e00ff */
[C-C-:B------:R-:W-:Y:S01]  /*8f90*/  SHF.L.U64.HI R24, R29.reuse, 0x2, R4.reuse ;  /* 0x000000021d187819 */ /* 0x140fe20000010204 */
[----:B------:R0:W-:Y:S01]  /*8fa0*/  STL [R1+0x2c], R4 ;  /* 0x00002c0401007387 */ /* 0x0001e20000100800 */
[----:B------:R-:W-:Y:S01]  /*8fb0*/  @P0 LEA.HI.X R3, R29, UR5, R4, 0x2, P1 ;  /* 0x000000051d030c11 */ /* 0x000fe200088f1404 */
[----:B------:R-:W-:-:S04]  /*8fc0*/  ULDC.64 UR4, c[0x0][0xa00] ;  /* 0x0002800000047ab9 */ /* 0x000fc80000000a00 */
[----:B------:R1:W2:Y:S01]  /*8fd0*/  @P0 LDG.E R6, desc[UR36][R2.64] ;  /* 0x0000002402060981 */ /* 0x0002a2000c1e1900 */
[----:B------:R-:W-:-:S04]  /*8fe0*/  ISETP.NE.U32.AND P0, PT, RZ, UR4, PT ;  /* 0x00000004ff007c0c */ /* 0x000fc8000bf05070 */
[----:B------:R-:W-:Y:S02]  /*8ff0*/  ISETP.NE.AND.EX P2, PT, RZ, UR5, PT, P0 ;  /* 0x00000005ff007c0c */ /* 0x000fe4000bf45300 */
[----:B------:R-:W-:Y:S02]  /*9000*/  ISETP.NE.U32.AND P0, PT, RZ, UR6, PT ;  /* 0x00000006ff007c0c */ /* 0x000fe4000bf05070 */
[----:B-1----:R-:W-:Y:S02]  /*9010*/  IADD3 R2, P1, R23, UR4, RZ ;  /* 0x0000000417027c10 */ /* 0x002fe4000ff3e0ff */
[----:B------:R-:W-:Y:S02]  /*9020*/  ISETP.NE.AND.EX P0, PT, RZ, UR7, PT, P0 ;  /* 0x00000007ff007c0c */ /* 0x000fe4000bf05300 */
[----:B------:R-:W-:Y:S01]  /*9030*/  IADD3.X R3, R24, UR5, RZ, P1, !PT ;  /* 0x0000000518037c10 */ /* 0x000fe20008ffe4ff */
[----:B------:R-:W-:-:S04]  /*9040*/  ULDC.64 UR4, c[0x0][0x418] ;  /* 0x0001060000047ab9 */ /* 0x000fc80000000a00 */
[----:B------:R-:W-:-:S05]  /*9050*/  @P2 LOP3.LUT R0, R0, 0x8, RZ, 0xfc, !PT ;  /* 0x0000000800002812 */ /* 0x000fca00078efcff */
[----:B------:R1:W-:Y:S01]  /*9060*/  STL [R1+0x4], R0 ;  /* 0x0000040001007387 */ /* 0x0003e20000100800 */
[----:B0-----:R-:W-:-:S04]  /*9070*/  @P0 IADD3 R4, P1, R23, UR6, RZ ;  /* 0x0000000617040c10 */ /* 0x001fc8000ff3e0ff */
[----:B------:R-:W-:Y:S01]  /*9080*/  @P0 IADD3.X R5, R24, UR7, RZ, P1, !PT ;  /* 0x0000000718050c10 */ /* 0x000fe20008ffe4ff */
[----:B-1----:R-:W-:-:S04]  /*9090*/  IMAD.MOV.U32 R0, RZ, RZ, RZ ;  /* 0x000000ffff007224 */ /* 0x002fc800078e00ff */
[----:B------:R-:W3:Y:S04]  /*90a0*/  @P0 LDG.E R4, desc[UR36][R4.64] ;  /* 0x0000002404040981 */ /* 0x000ee8000c1e1900 */
[----:B------:R-:W4:Y:S01]  /*90b0*/  @P2 LDG.E R0, desc[UR36][R2.64] ;  /* 0x0000002402002981 */ /* 0x000f22000c1e1900 */
[----:B------:R-:W-:-:S03]  /*90c0*/  UISETP.NE.U32.AND UP0, UPT, UR4, URZ, UPT ;  /* 0x0000003f0400728c */ /* 0x000fc6000bf05070 */
[----:B------:R-:W-:Y:S01]  /*90d0*/  ULDC UR4, c[0x0][0x424] ;  /* 0x0001090000047ab9 */ /* 0x000fe20000000800 */
[----:B------:R-:W-:-:S03]  /*90e0*/  UISETP.NE.AND.EX UP0, UPT, UR5, URZ, UPT, UP0 ;  /* 0x0000003f0500728c */ /* 0x000fc6000bf05300 */
[----:B------:R-:W-:Y:S01]  /*90f0*/  ULDC UR5, c[0x0][0x2f0] ;  /* 0x0000bc0000057ab9 */ /* 0x000fe20000000800 */
[----:B------:R-:W-:-:S04]  /*9100*/  USEL UR4, UR4, 0x1, UP0 ;  /* 0x0000000104047887 */ /* 0x000fc80008000000 */
[----:B------:R-:W-:Y:S01]  /*9110*/  UIMAD UR4, UR4, UR5, URZ ;  /* 0x00000005040472a4 */ /* 0x000fe2000f8e023f */
[----:B----4-:R0:W-:Y:S04]  /*9120*/  STL [R1+0x20], R0 ;  /* 0x0000200001007387 */ /* 0x0101e80000100800 */
[----:B--2---:R1:W-:Y:S04]  /*9130*/  STL [R1+0x14], R6 ;  /* 0x0000140601007387 */ /* 0x0043e80000100800 */
[----:B---3--:R1:W-:Y:S01]  /*9140*/  @P0 STL [R1+0x30], R4 ;  /* 0x0000300401000387 */ /* 0x0083e20000100800 */
[----:B0-----:R-:W-:Y:S01]  /*9150*/  MOV R0, UR4 ;  /* 0x0000000400007c02 */ /* 0x001fe20008000f00 */
[----:B------:R-:W-:Y:S06]  /*9160*/  @P0 BRA `(.L_x_13055) ;  /* 0x0000000000200947 */ /* 0x000fec0003800000 */
        /* <DEDUP_REMOVED lines=8> */
.L_x_13055:
[----:B01----:R-:W-:Y:S01]  /*91f0*/  IMAD.MOV.U32 R4, RZ, RZ, R29 ;  /* 0x000000ffff047224 */ /* 0x003fe200078e001d */
[----:B------:R-:W-:Y:S02]  /*9200*/  ULDC.64 UR4, c[0x0][0xa20] ;  /* 0x0002880000047ab9 */ /* 0x000fe40000000a00 */
[----:B------:R-:W-:Y:S02]  /*9210*/  ISETP.NE.U32.AND P0, PT, RZ, UR4, PT ;  /* 0x00000004ff007c0c */ /* 0x000fe4000bf05070 */
[----:B------:R0:W-:Y:S02]  /*9220*/  STL [R1], R4 ;  /* 0x0000000401007387 */ /* 0x0001e40000100800 */
[----:B------:R-:W-:-:S13]  /*9230*/  ISETP.NE.AND.EX P0, PT, RZ, UR5, PT, P0 ;  /* 0x00000005ff007c0c */ /* 0x000fda000bf05300 */
[----:B0-----:R-:W-:Y:S05]  /*9240*/  @!P0 BRA `(.L_x_13056) ;  /* 0x0000000000108947 */ /* 0x001fea0003800000 */
[----:B--2---:R-:W-:-:S04]  /*9250*/  IADD3 R2, P0, R23, UR4, RZ ;  /* 0x0000000417027c10 */ /* 0x004fc8000ff1e0ff */
[----:B------:R-:W-:-:S05]  /*9260*/  IADD3.X R3, R24, UR5, RZ, P0, !PT ;  /* 0x0000000518037c10 */ /* 0x000fca00087fe4ff */
[----:B------:R0:W5:Y:S01]  /*9270*/  LDG.E R0, desc[UR36][R2.64] ;  /* 0x0000002402007981 */ /* 0x000162000c1e1900 */
[----:B------:R-:W-:Y:S05]  /*9280*/  BRA `(.L_x_13057) ;  /* 0x0000000000247947 */ /* 0x000fea0003800000 */
.L_x_13056:
        /* <DEDUP_REMOVED lines=9> */
.L_x_13057:
        /* <DEDUP_REMOVED lines=43> */
.L_x_13059:
[----:B------:R-:W-:Y:S05]  /*95d0*/  BSYNC B0 ;  /* 0x0000000000007941 */ /* 0x000fea0003800000 */
.L_x_13058:
        /* <DEDUP_REMOVED lines=25> */
.L_x_13061:
        /* <DEDUP_REMOVED lines=20> */
.L_x_13064:
[----:B------:R-:W-:Y:S05]  /*98b0*/  BSYNC B6 ;  /* 0x0000000000067941 */ /* 0x000fea0003800000 */
.L_x_13063:
        /* <DEDUP_REMOVED lines=20> */
.L_x_13067:
        /* <DEDUP_REMOVED lines=15> */
.L_x_13066:
[----:B------:R-:W-:Y:S05]  /*9af0*/  BSYNC B6 ;  /* 0x0000000000067941 */ /* 0x000fea0003800000 */
.L_x_13065:
[----:B------:R-:W2:Y:S01]  /*9b00*/  LDL R21, [R1] ;  /* 0x0000000001157983 */ /* 0x000ea20000100800 */
[----:B------:R-:W-:Y:S01]  /*9b10*/  ULDC.64 UR4, c[0x0][0x9f8] ;  /* 0x00027e0000047ab9 */ /* 0x000fe20000000a00 */
[----:B------:R-:W0:Y:S01]  /*9b20*/  LDC R6, c[0x0][0x430] ;  /* 0x00010c00ff067b82 */ /* 0x000e220000000800 */
[----:B------:R-:W-:Y:S01]  /*9b30*/  ISETP.NE.U32.AND P0, PT, RZ, UR4, PT ;  /* 0x00000004ff007c0c */ /* 0x000fe2000bf05070 */
[----:B------:R-:W3:Y:S03]  /*9b40*/  LDL R26, [R1+0x34] ;  /* 0x00003400011a7983 */ /* 0x000ee60000100800 */
[----:B------:R-:W-:Y:S01]  /*9b50*/  ISETP.NE.AND.EX P0, PT, RZ, UR5, PT, P0 ;  /* 0x00000005ff007c0c */ /* 0x000fe2000bf05300 */
[----:B------:R-:W4:Y:S04]  /*9b60*/  LDL R5, [R1+0xc] ;  /* 0x00000c0001057983 */ /* 0x000f280000100800 */
[----:B------:R-:W4:Y:S01]  /*9b70*/  LDL R4, [R1+0x14] ;  /* 0x0000140001047983 */ /* 0x000f220000100800 */
[----:B------:R-:W1:Y:S07]  /*9b80*/  S2R R7, SR_TID.X ;  /* 0x0000000000077919 */ /* 0x000e6e0000002100 */
[----:B------:R-:W-:Y:S01]  /*9b90*/  @P0 IADD3 R2, P1, R23, UR4, RZ ;  /* 0x0000000417020c10 */ /* 0x000fe2000ff3e0ff */
[----:B------:R-:W1:Y:S03]  /*9ba0*/  S2R R0, SR_TID.X ;  /* 0x0000000000007919 */ /* 0x000e660000002100 */
[----:B------:R-:W-:Y:S01]  /*9bb0*/  @P0 IADD3.X R3, R24, UR5, RZ, P1, !PT ;  /* 0x0000000518030c10 */ /* 0x000fe20008ffe4ff */
[----:B------:R-:W4:Y:S01]  /*9bc0*/  LDL.LU R20, [R1+0x4] ;  /* 0x0000040001147983 */ /* 0x000f220000300800 */
[----:B0-----:R-:W-:-:S03]  /*9bd0*/  ISETP.NE.AND P2, PT, R6, 0x1, PT ;  /* 0x000000010600780c */ /* 0x001fc60003f45270 */
[----:B------:R-:W4:Y:S04]  /*9be0*/  LDL R9, [R1+0x48] ;  /* 0x0000480001097983 */ /* 0x000f280000100800 */
[----:B--2---:R0:W2:Y:S01]  /*9bf0*/  @P0 LDG.E R21, desc[UR36][R2.64] ;  /* 0x0000002402150981 */ /* 0x0040a2000c1e1900 */
[----:B-1----:R-:W-:Y:S01]  /*9c00*/  IMAD.SHL.U32 R7, R7, 0x10, RZ ;  /* 0x0000001007077824 */ /* 0x002fe200078e00ff */
[----:B------:R-:W-:Y:S01]  /*9c10*/  LOP3.LUT R0, R0, 0x7f, RZ, 0xc0, !PT ;  /* 0x0000007f00007812 */ /* 0x000fe200078ec0ff */
[----:B---3--:R-:W-:-:S03]  /*9c20*/  VIADD R26, R26, 0xffffffff ;  /* 0xffffffff1a1a7836 */ /* 0x008fc60000000000 */
[----:B0-----:R-:W0:Y:S01]  /*9c30*/  @P2 LDC R3, c[0x0][0x434] ;  /* 0x00010d00ff032b82 */ /* 0x001e220000000800 */
[----:B------:R-:W-:Y:S01]  /*9c40*/  IMAD.SHL.U32 R8, R26, 0x80, RZ ;  /* 0x000000801a087824 */ /* 0x000fe200078e00ff */
[----:B------:R-:W-:Y:S02]  /*9c50*/  SHF.R.U32.HI R0, RZ, 0x3, R0 ;  /* 0x00000003ff007819 */ /* 0x000fe40000011600 */
[----:B------:R-:W-:-:S04]  /*9c60*/  LOP3.LUT R7, R7, 0x70, RZ, 0xc0, !PT ;  /* 0x0000007007077812 */ /* 0x000fc800078ec0ff */
[----:B------:R-:W1:Y:S01]  /*9c70*/  @P2 LDC R2, c[0x0][0x438] ;  /* 0x00010e00ff022b82 */ /* 0x000e620000000800 */
[----:B------:R-:W-:Y:S01]  /*9c80*/  LOP3.LUT R0, R8, R0, R7, 0xfe, !PT ;  /* 0x0000000008007212 */ /* 0x000fe200078efe07 */
[----:B--2---:R-:W-:Y:S03]  /*9c90*/  @P0 STL [R1], R21 ;  /* 0x0000001501000387 */ /* 0x004fe60000100800 */
[C---:B----4-:R-:W-:Y:S01]  /*9ca0*/  ISETP.GE.AND P0, PT, R0.reuse, R5, PT ;  /* 0x000000050000720c */ /* 0x050fe20003f06270 */
[----:B------:R-:W-:-:S04]  /*9cb0*/  IMAD.IADD R0, R0, 0x1, R4 ;  /* 0x0000000100007824 */ /* 0x000fc800078e0204 */
[----:B0-----:R-:W-:-:S04]  /*9cc0*/  @P2 IMAD.HI.U32 R3, R0, R3, RZ ;  /* 0x0000000300032227 */ /* 0x001fc800078e00ff */
[----:B------:R-:W-:Y:S01]  /*9cd0*/  IMAD.MOV.U32 R4, RZ, RZ, R0 ;  /* 0x000000ffff047224 */ /* 0x000fe200078e0000 */
[----:B-1----:R-:W-:-:S03]  /*9ce0*/  @P2 SHF.R.U32.HI R4, RZ, R2, R3 ;  /* 0x00000002ff042219 */ /* 0x002fc60000011603 */
[----:B------:R-:W0:Y:S02]  /*9cf0*/  @!P0 LDC.64 R2, c[0x0][0x428] ;  /* 0x00010a00ff028b82 */ /* 0x000e240000000a00 */
[----:B------:R-:W-:-:S04]  /*9d00*/  IMAD.MOV R5, RZ, RZ, -R4 ;  /* 0x000000ffff057224 */ /* 0x000fc800078e0a04 */
[----:B------:R-:W-:Y:S01]  /*9d10*/  IMAD R0, R6, R5, R0 ;  /* 0x0000000506007224 */ /* 0x000fe200078e0200 */
[----:B------:R-:W-:Y:S02]  /*9d20*/  SHF.R.S32.HI R6, RZ, 0x1f, R21 ;  /* 0x0000001fff067819 */ /* 0x000fe40000011415 */
[----:B------:R-:W-:-:S03]  /*9d30*/  @!P0 SHF.R.S32.HI R5, RZ, 0x1f, R4 ;  /* 0x0000001fff058819 */ /* 0x000fc60000011404 */
[-C--:B0-----:R-:W-:Y:S02]  /*9d40*/  @!P0 IMAD R7, R6, R2.reuse, RZ ;  /* 0x0000000206078224 */ /* 0x081fe400078e02ff */
[----:B------:R-:W-:-:S04]  /*9d50*/  @!P0 IMAD.WIDE.U32 R4, R21, R2, R4 ;  /* 0x0000000215048225 */ /* 0x000fc800078e0004 */
[----:B------:R-:W-:Y:S02]  /*9d60*/  @!P0 IMAD R7, R21, R3, R7 ;  /* 0x0000000315078224 */ /* 0x000fe400078e0207 */
[----:B------:R-:W0:Y:S01]  /*9d70*/  @!P0 LDC.64 R2, c[0x0][0x418] ;  /* 0x00010600ff028b82 */ /* 0x000e220000000a00 */
[----:B------:R0:W-:Y:S01]  /*9d80*/  STL [R1+0x18], R6 ;  /* 0x0000180601007387 */ /* 0x0001e20000100800 */
[----:B------:R-:W-:Y:S01]  /*9d90*/  @!P0 IMAD.IADD R7, R5, 0x1, R7 ;  /* 0x0000000105078824 */ /* 0x000fe200078e0207 */
[----:B0-----:R-:W-:Y:S01]  /*9da0*/  @!P0 LEA R6, P1, R4, R2, 0x2 ;  /* 0x0000000204068211 */ /* 0x001fe200078210ff */
[----:B------:R-:W-:-:S03]  /*9db0*/  IMAD.MOV.U32 R2, RZ, RZ, RZ ;  /* 0x000000ffff027224 */ /* 0x000fc600078e00ff */
[----:B------:R-:W-:-:S05]  /*9dc0*/  @!P0 LEA.HI.X R7, R4, R3, R7, 0x2, P1 ;  /* 0x0000000304078211 */ /* 0x000fca00008f1407 */
[----:B------:R0:W5:Y:S01]  /*9dd0*/  @!P0 LDG.E R2, desc[UR36][R6.64] ;  /* 0x0000002406028981 */ /* 0x000162000c1e1900 */
[----:B------:R-:W-:-:S04]  /*9de0*/  LOP3.LUT R20, R20, 0xfffffffb, RZ, 0xc0, !PT ;  /* 0xfffffffb14147812 */ /* 0x000fc800078ec0ff */
[----:B------:R-:W-:Y:S02]  /*9df0*/  @P2 LOP3.LUT R20, R20, 0x4, RZ, 0xfc, !PT ;  /* 0x0000000414142812 */ /* 0x000fe400078efcff */
[----:B------:R-:W-:Y:S02]  /*9e00*/  ISETP.NE.AND P2, PT, R9, 0x3, PT ;  /* 0x000000030900780c */ /* 0x000fe40003f45270 */
[----:B------:R-:W-:-:S11]  /*9e10*/  LOP3.LUT R20, R20, 0xfffffffd, RZ, 0xc0, !PT ;  /* 0xfffffffd14147812 */ /* 0x000fd600078ec0ff */
[----:B------:R-:W-:-:S05]  /*9e20*/  @P2 LOP3.LUT R20, R20, 0x2, RZ, 0xfc, !PT ;  /* 0x0000000214142812 */ /* 0x000fca00078efcff */
[----:B------:R0:W-:Y:S01]  /*9e30*/  STL [R1+0x4], R20 ;  /* 0x0000041401007387 */ /* 0x0001e20000100800 */
[----:B------:R-:W-:-:S03]  /*9e40*/  UMOV UR4, 0xffffffff ;  /* 0xffffffff00047882 */ /* 0x000fc60000000000 */
[----:B------:R-:W-:Y:S05]  /*9e50*/  BRA.DIV UR4, `(.L_x_13068) ;  /* 0x0000004204ac7947 */ /* 0x000fea000b800000 */
.L_x_13132:
[----:B------:R-:W-:Y:S01]  /*9e60*/  LOP3.LUT R24, R18, 0xffff, RZ, 0xc0, !PT ;  /* 0x0000ffff12187812 */ /* 0x000fe200078ec0ff */
[----:B------:R-:W-:Y:S06]  /*9e70*/  @!P2 BRA `(.L_x_13069) ;  /* 0x000000000004a947 */ /* 0x000fec0003800000 */
[----:B------:R-:W-:Y:S01]  /*9e80*/  BPT.TRAP 0x1 ;  /* 0x000000040000795c */ /* 0x000fe20000300000 */
.L_x_13069:
[----:B0-----:R-:W-:Y:S01]  /*9e90*/  SHF.R.S32.HI R6, RZ, 0x1f, R0 ;  /* 0x0000001fff067819 */ /* 0x001fe20000011400 */
        /* <DEDUP_REMOVED lines=22> */
.L_x_13133:
[----:B------:R-:W-:Y:S05]  /*a000*/  BSYNC B0 ;  /* 0x0000000000007941 */ /* 0x000fea0003800000 */
.L_x_13070:
[----:B------:R-:W2:Y:S01]  /*a010*/  LDL R11, [R1+0xc] ;  /* 0x00000c00010b7983 */ /* 0x000ea20000100800 */
[----:B------:R-:W-:Y:S01]  /*a020*/  ULDC.64 UR4, c[0x0][0x300] ;  /* 0x0000c00000047ab9 */ /* 0x000fe20000000a00 */
[----:B------:R-:W-:Y:S02]  /*a030*/  ULDC.64 UR6, c[0x0][0x2e8] ;  /* 0x0000ba0000067ab9 */ /* 0x000fe40000000a00 */
[----:B------:R-:W3:Y:S01]  /*a040*/  LDL.LU R9, [R1+0x4] ;  /* 0x0000040001097983 */ /* 0x000ee20000300800 */
[----:B------:R-:W-:Y:S02]  /*a050*/  IMAD R6, R6, UR4, RZ ;  /* 0x0000000406067c24 */ /* 0x000fe4000f8e02ff */
[C---:B0-----:R-:W-:Y:S01]  /*a060*/  IMAD.WIDE.U32 R4, R0.reuse, UR4, RZ ;  /* 0x0000000400047c25 */ /* 0x041fe2000f8e00ff */
[----:B------:R-:W0:Y:S03]  /*a070*/  S2R R10, SR_TID.X ;  /* 0x00000000000a7919 */ /* 0x000e260000002100 */
[----:B------:R-:W-:Y:S01]  /*a080*/  IMAD R6, R0, UR5, R6 ;  /* 0x0000000500067c24 */ /* 0x000fe2000f8e0206 */
[----:B------:R-:W-:Y:S01]  /*a090*/  ULDC.64 UR4, c[0x0][0x310] ;  /* 0x0000c40000047ab9 */ /* 0x000fe20000000a00 */
[----:B------:R-:W1:Y:S01]  /*a0a0*/  S2R R12, SR_TID.X ;  /* 0x00000000000c7919 */ /* 0x000e620000002100 */
[----:B------:R-:W-:-:S02]  /*a0b0*/  IMAD R7, R7, UR4, RZ ;  /* 0x0000000407077c24 */ /* 0x000fc4000f8e02ff */
[----:B------:R-:W-:Y:S02]  /*a0c0*/  IMAD.IADD R5, R5, 0x1, R6 ;  /* 0x0000000105057824 */ /* 0x000fe400078e0206 */
[C---:B------:R-:W-:Y:S02]  /*a0d0*/  IMAD R7, R2.reuse, UR5, R7 ;  /* 0x0000000502077c24 */ /* 0x040fe4000f8e0207 */
[----:B------:R-:W-:Y:S01]  /*a0e0*/  IMAD.WIDE.U32 R4, R2, UR4, R4 ;  /* 0x0000000402047c25 */ /* 0x000fe2000f8e0004 */
[----:B------:R-:W-:-:S03]  /*a0f0*/  ULDC.64 UR4, c[0x0][0x308] ;  /* 0x0000c20000047ab9 */ /* 0x000fc60000000a00 */
[----:B------:R-:W-:Y:S02]  /*a100*/  IMAD.IADD R5, R5, 0x1, R7 ;  /* 0x0000000105057824 */ /* 0x000fe400078e0207 */
[----:B------:R-:W-:Y:S01]  /*a110*/  IMAD.WIDE.U32 R4, R24, UR4, R4 ;  /* 0x0000000418047c25 */ /* 0x000fe2000f8e0004 */
[----:B------:R-:W-:Y:S02]  /*a120*/  ULDC UR4, c[0x0][0x2f4] ;  /* 0x0000bd0000047ab9 */ /* 0x000fe40000000800 */
[----:B------:R-:W-:Y:S01]  /*a130*/  ISETP.GE.AND P2, PT, R28, UR4, PT ;  /* 0x000000041c007c0c */ /* 0x000fe2000bf46270 */
[----:B------:R-:W-:Y:S01]  /*a140*/  IMAD R2, R24, UR5, R5 ;  /* 0x0000000518027c24 */ /* 0x000fe2000f8e0205 */
[----:B------:R-:W-:Y:S01]  /*a150*/  LEA R0, P0, R4, UR6, 0x1 ;  /* 0x0000000604007c11 */ /* 0x000fe2000f8008ff */
[----:B------:R-:W-:-:S03]  /*a160*/  UMOV UR4, 0xffffffff ;  /* 0xffffffff00047882 */ /* 0x000fc60000000000 */
[----:B------:R-:W-:Y:S02]  /*a170*/  LEA.HI.X R2, R4, UR7, R2, 0x1, P0 ;  /* 0x0000000704027c11 */ /* 0x000fe400080f0c02 */
[----:B0-----:R-:W-:-:S04]  /*a180*/  LOP3.LUT R10, R10, 0x7f, RZ, 0xc0, !PT ;  /* 0x0000007f0a0a7812 */ /* 0x001fc800078ec0ff */
[----:B------:R-:W-:-:S04]  /*a190*/  SHF.R.U32.HI R10, RZ, 0x3, R10 ;  /* 0x00000003ff0a7819 */ /* 0x000fc8000001160a */
[----:B--2---:R-:W-:Y:S01]  /*a1a0*/  IADD3 R4, -R10, R11, -R8 ;  /* 0x0000000b0a047210 */ /* 0x004fe20007ffe908 */
[C---:B-1----:R-:W-:Y:S02]  /*a1b0*/  IMAD.SHL.U32 R10, R12.reuse, 0x8, RZ ;  /* 0x000000080c0a7824 */ /* 0x042fe400078e00ff */
[----:B------:R-:W-:Y:S01]  /*a1c0*/  IMAD.SHL.U32 R11, R12, 0x8, RZ ;  /* 0x000000080c0b7824 */ /* 0x000fe200078e00ff */
[----:B---3--:R-:W-:Y:S02]  /*a1d0*/  LOP3.LUT R9, R9, 0xfffffffe, RZ, 0xc0, !PT ;  /* 0xfffffffe09097812 */ /* 0x008fe400078ec0ff */
[----:B------:R-:W-:Y:S02]  /*a1e0*/  LOP3.LUT R10, R10, 0x1f8, RZ, 0xc0, !PT ;  /* 0x000001f80a0a7812 */ /* 0x000fe400078ec0ff */
[----:B------:R-:W-:Y:S02]  /*a1f0*/  @P2 LOP3.LUT R9, R9, 0x1, RZ, 0xfc, !PT ;  /* 0x0000000109092812 */ /* 0x000fe400078efcff */
[----:B------:R-:W-:-:S02]  /*a200*/  LOP3.LUT R10, R10, 0x38, R12, 0x78, !PT ;  /* 0x000000380a0a7812 */ /* 0x000fc400078e780c */
[----:B------:R-:W-:Y:S01]  /*a210*/  ISETP.GE.AND P0, PT, R4, 0x1, PT ;  /* 0x000000010400780c */ /* 0x000fe20003f06270 */
[----:B------:R0:W-:Y:S01]  /*a220*/  STL [R1+0x4], R9 ;  /* 0x0000040901007387 */ /* 0x0001e20000100800 */
[----:B------:R-:W-:-:S05]  /*a230*/  LOP3.LUT R10, R10, 0x200, R11, 0xf8, !PT ;  /* 0x000002000a0a7812 */ /* 0x000fca00078ef80b */
[----:B------:R-:W-:Y:S01]  /*a240*/  IMAD R5, R25, 0x2000, R10 ;  /* 0x0000200019057824 */ /* 0x000fe200078e020a */
[----:B------:R-:W-:Y:S06]  /*a250*/  BRA.DIV UR4, `(.L_x_13072) ;  /* 0x0000003e04f47947 */ /* 0x000fec000b800000 */
[----:B------:R-:W1:Y:S01]  /*a260*/  SHFL.IDX PT, R7, R0, RZ, 0x181f ;  /* 0x00181fff00077589 */ /* 0x000e6200000e0000 */
[----:B------:R-:W-:-:S03]  /*a270*/  @P0 IMAD R8, R5, 0x2, R22 ;  /* 0x0000000205080824 */ /* 0x000fc600078e0216 */
[----:B------:R-:W2:Y:S01]  /*a280*/  SHFL.IDX PT, R6, R2, RZ, 0x181f ;  /* 0x00181fff02067589 */ /* 0x000ea200000e0000 */
[----:B-1----:R-:W-:-:S05]  /*a290*/  @P0 LEA R7, P1, R28, R7, 0x1 ;  /* 0x000000071c070211 */ /* 0x002fca00078208ff */
[----:B--2---:R-:W-:Y:S01]  /*a2a0*/  @P0 IMAD.X R6, RZ, RZ, R6, P1 ;  /* 0x000000ffff060224 */ /* 0x004fe200008e0606 */
[----:B------:R-:W-:-:S04]  /*a2b0*/  ISETP.GE.AND P1, PT, R4, 0x11, PT ;  /* 0x000000110400780c */ /* 0x000fc80003f26270 */
[----:B------:R-:W-:-:S04]  /*a2c0*/  @P0 LOP3.LUT R7, R7, R6, RZ, 0x3c, !PT ;  /* 0x0000000607070212 */ /* 0x000fc800078e3cff */
[----:B------:R-:W-:-:S04]  /*a2d0*/  @P0 LOP3.LUT R6, R7, R6, RZ, 0x3c, !PT ;  /* 0x0000000607060212 */ /* 0x000fc800078e3cff */
[----:B------:R-:W-:-:S05]  /*a2e0*/  @P0 LOP3.LUT R7, R7, R6, RZ, 0x3c, !PT ;  /* 0x0000000607070212 */ /* 0x000fca00078e3cff */
[----:B------:R-:W-:Y:S01]  /*a2f0*/  @!PT LDS RZ, [RZ] ;  /* 0x00000000fffff984 */ /* 0x000fe20000000800 */
[----:B------:R1:W-:Y:S04]  /*a300*/  @P0 LDGSTS.E.BYPASS.LTC128B.128 [R8+0xe400], desc[UR36][R6.64], !P2 ;  /* 0x0e40000006080fae */ /* 0x0003e8000d101d64 */
[----:B-1----:R-:W1:Y:S01]  /*a310*/  SHFL.IDX PT, R7, R0, 0x1, 0x181f ;  /* 0x00381f0000077f89 */ /* 0x002e6200000e0000 */
[----:B------:R-:W-:-:S03]  /*a320*/  @P1 IMAD R8, R5, 0x2, R22 ;  /* 0x0000000205081824 */ /* 0x000fc600078e0216 */
[----:B------:R-:W2:Y:S01]  /*a330*/  SHFL.IDX PT, R6, R2, 0x1, 0x181f ;  /* 0x00381f0002067f89 */ /* 0x000ea200000e0000 */
[----:B-1----:R-:W-:-:S05]  /*a340*/  @P1 LEA R7, P0, R28, R7, 0x1 ;  /* 0x000000071c071211 */ /* 0x002fca00078008ff */
[----:B--2---:R-:W-:-:S05]  /*a350*/  @P1 IMAD.X R6, RZ, RZ, R6, P0 ;  /* 0x000000ffff061224 */ /* 0x004fca00000e0606 */
[----:B------:R-:W-:-:S04]  /*a360*/  @P1 LOP3.LUT R7, R7, R6, RZ, 0x3c, !PT ;  /* 0x0000000607071212 */ /* 0x000fc800078e3cff */
[----:B------:R-:W-:-:S04]  /*a370*/  @P1 LOP3.LUT R6, R7, R6, RZ, 0x3c, !PT ;  /* 0x0000000607061212 */ /* 0x000fc800078e3cff */
[----:B------:R-:W-:-:S05]  /*a380*/  @P1 LOP3.LUT R7, R7, R6, RZ, 0x3c, !PT ;  /* 0x0000000607071212 */ /* 0x000fca00078e3cff */
[----:B------:R1:W-:Y:S01]  /*a390*/  @P1 LDGSTS.E.BYPASS.LTC128B.128 [R8+0xec00], desc[UR36][R6.64], !P2 ;  /* 0x0ec0000006081fae */ /* 0x0003e2000d101d64 */
[----:B------:R-:W-:-:S03]  /*a3a0*/  ISETP.GE.AND P1, PT, R4, 0x21, PT ;  /* 0x000000210400780c */ /* 0x000fc60003f26270 */
[----:B-1----:R-:W1:Y:S10]  /*a3b0*/  SHFL.IDX PT, R7, R0, 0x2, 0x181f ;  /* 0x00581f0000077f89 */ /* 0x002e7400000e0000 */
[----:B------:R-:W-:Y:S01]  /*a3c0*/  @P1 IMAD R8, R5, 0x2, R22 ;  /* 0x0000000205081824 */ /* 0x000fe200078e0216 */
[----:B------:R-:W2:Y:S01]  /*a3d0*/  SHFL.IDX PT, R6, R2, 0x2, 0x181f ;  /* 0x00581f0002067f89 */ /* 0x000ea200000e0000 */
[----:B-1----:R-:W-:-:S04]  /*a3e0*/  @P1 LEA R7, P0, R28, R7, 0x1 ;  /* 0x000000071c071211 */ /* 0x002fc800078008ff */
[----:B--2---:R-:W-:-:S04]  /*a3f0*/  @P1 IADD3.X R6, RZ, R6, RZ, P0, !PT ;  /* 0x00000006ff061210 */ /* 0x004fc800007fe4ff */
        /* <DEDUP_REMOVED lines=37> */
[----:B------:R-:W2:Y:S04]  /*a650*/  SHFL.IDX PT, R6, R2, 0x6, 0x181f ;  /* 0x00d81f0002067f89 */ /* 0x000ea800000e0000 */
[----:B------:R-:W3:Y:S04]  /*a660*/  SHFL.IDX PT, R2, R2, 0x7, 0x181f ;  /* 0x00f81f0002027f89 */ /* 0x000ee800000e0000 */
[----:B------:R-:W4:Y:S01]  /*a670*/  SHFL.IDX PT, R0, R0, 0x7, 0x181f ;  /* 0x00f81f0000007f89 */ /* 0x000f2200000e0000 */
[----:B-1----:R-:W-:-:S05]  /*a680*/  @P1 LEA R7, P0, R28, R7, 0x1 ;  /* 0x000000071c071211 */ /* 0x002fca00078008ff */
[----:B--2---:R-:W-:-:S05]  /*a690*/  @P1 IMAD.X R6, RZ, RZ, R6, P0 ;  /* 0x000000ffff061224 */ /* 0x004fca00000e0606 */
[----:B------:R-:W-:-:S04]  /*a6a0*/  @P1 LOP3.LUT R7, R7, R6, RZ, 0x3c, !PT ;  /* 0x0000000607071212 */ /* 0x000fc800078e3cff */
[----:B------:R-:W-:-:S04]  /*a6b0*/  @P1 LOP3.LUT R6, R7, R6, RZ, 0x3c, !PT ;  /* 0x0000000607061212 */ /* 0x000fc800078e3cff */
[----:B------:R-:W-:-:S05]  /*a6c0*/  @P1 LOP3.LUT R7, R7, R6, RZ, 0x3c, !PT ;  /* 0x0000000607071212 */ /* 0x000fca00078e3cff */
[----:B---34-:R1:W-:Y:S02]  /*a6d0*/  @P1 LDGSTS.E.BYPASS.LTC128B.128 [R8+0x11400], desc[UR36][R6.64], !P2 ;  /* 0x1140000006081fae */ /* 0x0183e4000d101d64 */
.L_x_13151:
[----:B------:R-:W-:-:S13]  /*a6e0*/  ISETP.GE.AND P0, PT, R4, 0x71, PT ;  /* 0x000000710400780c */ /* 0x000fda0003f06270 */
[----:B01----:R-:W-:Y:S02]  /*a6f0*/  @P0 LEA R6, P1, R28, R0, 0x1 ;  /* 0x000000001c060211 */ /* 0x003fe400078208ff */
[----:B------:R-:W-:-:S03]  /*a700*/  @P0 LEA R5, R5, R22, 0x1 ;  /* 0x0000001605050211 */ /* 0x000fc600078e08ff */
[----:B------:R-:W-:-:S05]  /*a710*/  @P0 IMAD.X R7, RZ, RZ, R2, P1 ;  /* 0x000000ffff070224 */ /* 0x000fca00008e0602 */
[----:B------:R-:W-:Y:S01]  /*a720*/  @!PT LDS RZ, [RZ] ;  /* 0x00000000fffff984 */ /* 0x000fe20000000800 */
[----:B------:R-:W-:Y:S01]  /*a730*/  @!PT LDS RZ, [RZ] ;  /* 0x00000000fffff984 */ /* 0x000fe20000000800 */
[----:B------:R-:W-:Y:S01]  /*a740*/  @!PT LDS RZ, [RZ] ;  /* 0x00000000fffff984 */ /* 0x000fe20000000800 */
[----:B------:R0:W-:Y:S01]  /*a750*/  @P0 LDGSTS.E.BYPASS.LTC128B.128 [R5+0x11c00], desc[UR36][R6.64], !P2 ;  /* 0x11c0000006050fae */ /* 0x0001e2000d101d64 */
[----:B------:R-:W-:Y:S01]  /*a760*/  PLOP3.LUT P0, PT, PT, PT, PT, 0x80, 0x0 ;  /* 0x000000000000781c */ /* 0x000fe20003f0f070 */
[----:B------:R-:W-:-:S12]  /*a770*/  NOP ;  /* 0x0000000000007918 */ /* 0x000fd80000000000 */
.L_x_13073:
        /* <DEDUP_REMOVED lines=11> */
.L_x_13074:
[----:B------:R1:W5:Y:S01]  /*a830*/  LDL R0, [R1+0x4] ;  /* 0x0000040001007983 */ /* 0x0003620000100800 */
[----:B------:R1:W-:Y:S03]  /*a840*/  SYNCS.ARRIVE.TRANS64.A1T0 RZ, [R3+URZ+0x16830], RZ ;  /* 0x016830ff03ff79a7 */ /* 0x0003e6000810003f */
[----:B0-----:R1:W5:Y:S04]  /*a850*/  LDL.LU R5, [R1+0x20] ;  /* 0x0000200001057983 */ /* 0x0013680000300800 */
[----:B------:R1:W5:Y:S02]  /*a860*/  LDL.LU R4, [R1+0x2c] ;  /* 0x00002c0001047983 */ /* 0x0003640000300800 */
[----:B------:R-:W-:Y:S05]  /*a870*/  WARPSYNC.ALL ;  /* 0x0000000000007948 */ /* 0x000fea0003800000 */
[----:B------:R-:W-:Y:S01]  /*a880*/  ULDC.64 UR4, c[0x0][0x298] ;  /* 0x0000a60000047ab9 */ /* 0x000fe20000000a00 */
[----:B------:R-:W-:Y:S01]  /*a890*/  VIADD R2, R22, 0x8400 ;  /* 0x0000840016027836 */ /* 0x000fe20000000000 */
[----:B------:R-:W-:Y:S01]  /*a8a0*/  BSSY B6, `(.L_x_13075) ;  /* 0x000001f000067945 */ /* 0x000fe20003800000 */
[----:B------:R-:W-:Y:S03]  /*a8b0*/  BAR.SYNC.DEFER_BLOCKING 0x8, 0x200 ;  /* 0x0208000000007b1d */ /* 0x000fe60000010000 */
[----:B------:R-:W-:-:S02]  /*a8c0*/  LOP3.LUT P0, RZ, R2, 0x3ff, RZ, 0xc0, !PT ;  /* 0x000003ff02ff7812 */ /* 0x000fc4000780c0ff */
[----:B-----5:R-:W-:Y:S02]  /*a8d0*/  LOP3.LUT P1, RZ, R0, 0x8, RZ, 0xc0, !PT ;  /* 0x0000000800ff7812 */ /* 0x020fe4000782c0ff */
[----:B------:R-:W-:Y:S01]  /*a8e0*/  SHF.R.S32.HI R0, RZ, 0x1f, R5 ;  /* 0x0000001fff007819 */ /* 0x000fe20000011405 */
[----:B-1----:R-:W-:Y:S01]  /*a8f0*/  IMAD.WIDE.U32 R2, R5, UR4, RZ ;  /* 0x0000000405027c25 */ /* 0x002fe2000f8e00ff */
[----:B------:R-:W-:Y:S02]  /*a900*/  SEL R29, R29, RZ, !P1 ;  /* 0x000000ff1d1d7207 */ /* 0x000fe40004800000 */
[----:B------:R-:W-:Y:S01]  /*a910*/  SEL R4, R4, RZ, !P1 ;  /* 0x000000ff04047207 */ /* 0x000fe20004800000 */
[----:B------:R-:W-:Y:S01]  /*a920*/  IMAD R0, R0, UR4, RZ ;  /* 0x0000000400007c24 */ /* 0x000fe2000f8e02ff */
[----:B------:R0:W-:Y:S03]  /*a930*/  STL.64 [R1+0x20], R2 ;  /* 0x0000200201007387 */ /* 0x0001e60000100a00 */
[----:B------:R-:W-:Y:S01]  /*a940*/  IMAD R0, R5, UR5, R0 ;  /* 0x0000000505007c24 */ /* 0x000fe2000f8e0200 */
[----:B------:R0:W-:Y:S03]  /*a950*/  STL [R1+0x38], R4 ;  /* 0x0000380401007387 */ /* 0x0001e60000100800 */
[----:B------:R-:W-:-:S05]  /*a960*/  IMAD.IADD R0, R3, 0x1, R0 ;  /* 0x0000000103007824 */ /* 0x000fca00078e0200 */
[----:B------:R0:W-:Y:S01]  /*a970*/  STL [R1+0x2c], R0 ;  /* 0x00002c0001007387 */ /* 0x0001e20000100800 */
[----:B------:R-:W-:Y:S05]  /*a980*/  @!P0 BRA `(.L_x_13076) ;  /* 0x0000000000408947 */ /* 0x000fea0003800000 */
[----:B0-----:R-:W-:Y:S01]  /*a990*/  MOV R2, 0x0 ;  /* 0x0000000000027802 */ /* 0x001fe20000000f00 */
        /* <DEDUP_REMOVED lines=15> */
.L_x_13076:
[----:B------:R-:W-:Y:S05]  /*aa90*/  BSYNC B6 ;  /* 0x0000000000067941 */ /* 0x000fea0003800000 */
.L_x_13075:
[----:B0-----:R-:W2:Y:S01]  /*aaa0*/  LDL.LU R2, [R1+0x2c] ;  /* 0x00002c0001027983 */ /* 0x001ea20000300800 */
[----:B------:R-:W0:Y:S01]  /*aab0*/  LDC R9, c[0x0][0x448] ;  /* 0x00011200ff097b82 */ /* 0x000e220000000800 */
[----:B------:R-:W-:Y:S01]  /*aac0*/  ULDC.64 UR4, c[0x0][0x2d8] ;  /* 0x0000b60000047ab9 */ /* 0x000fe20000000a00 */
[----:B------:R-:W-:Y:S01]  /*aad0*/  ULDC.64 UR6, c[0x0][0x2e0] ;  /* 0x0000b80000067ab9 */ /* 0x000fe20000000a00 */
[----:B------:R-:W3:Y:S01]  /*aae0*/  LDL.LU.64 R20, [R1+0x20] ;  /* 0x0000200001147983 */ /* 0x000ee20000300a00 */
[----:B------:R-:W-:-:S03]  /*aaf0*/  ULDC.64 UR8, c[0x0][0x280] ;  /* 0x0000a00000087ab9 */ /* 0x000fc60000000a00 */
[----:B------:R-:W4:Y:S04]  /*ab00*/  LDL.LU R0, [R1+0x38] ;  /* 0x0000380001007983 */ /* 0x000f280000300800 */
[----:B------:R1:W5:Y:S01]  /*ab10*/  LDL R10, [R1+0x1c] ;  /* 0x00001c00010a7983 */ /* 0x0003620000100800 */
[----:B0-----:R-:W-:-:S13]  /*ab20*/  ISETP.NE.AND P0, PT, R9, 0x1, PT ;  /* 0x000000010900780c */ /* 0x001fda0003f05270 */
[----:B------:R-:W0:Y:S08]  /*ab30*/  @P0 LDC R4, c[0x0][0x44c] ;  /* 0x00011300ff040b82 */ /* 0x000e300000000800 */
[----:B------:R-:W1:Y:S08]  /*ab40*/  @P0 LDC R5, c[0x0][0x450] ;  /* 0x00011400ff050b82 */ /* 0x000e700000000800 */
[----:B------:R-:W1:Y:S01]  /*ab50*/  @P0 LDC R8, c[0x0][0x450] ;  /* 0x00011400ff080b82 */ /* 0x000e620000000800 */
[----:B--2---:R-:W-:Y:S01]  /*ab60*/  IMAD.MOV.U32 R3, RZ, RZ, R2 ;  /* 0x000000ffff037224 */ /* 0x004fe200078e0002 */
[----:B---3--:R-:W2:Y:S01]  /*ab70*/  S2R R21, SR_TID.X ;  /* 0x0000000000157919 */ /* 0x008ea20000002100 */
[----:B------:R-:W-:-:S02]  /*ab80*/  IMAD.MOV.U32 R2, RZ, RZ, R20 ;  /* 0x000000ffff027224 */ /* 0x000fc400078e0014 */
[----:B------:R-:W3:Y:S02]  /*ab90*/  S2R R20, SR_TID.X ;  /* 0x0000000000147919 */ /* 0x000ee40000002100 */
[----:B------:R-:W-:-:S04]  /*aba0*/  IMAD.WIDE.U32 R2, R24, UR4, R2 ;  /* 0x0000000418027c25 */ /* 0x000fc8000f8e0002 */
[----:B------:R-:W-:Y:S01]  /*abb0*/  IMAD R3, R24, UR5, R3 ;  /* 0x0000000518037c24 */ /* 0x000fe2000f8e0203 */
[----:B------:R-:W-:Y:S01]  /*abc0*/  ULDC.64 UR4, c[0x0][0x2d0] ;  /* 0x0000b40000047ab9 */ /* 0x000fe20000000a00 */
[----:B----4-:R-:W-:Y:S02]  /*abd0*/  IMAD R0, R0, UR6, RZ ;  /* 0x0000000600007c24 */ /* 0x010fe4000f8e02ff */
        /* <DEDUP_REMOVED lines=21> */
[----:B------:R-:W-:-:S05]  /*ad30*/  SHF.R.S32.HI R7, RZ, 0x1f, R0 ;  /* 0x0000001fff077819 */ /* 0x000fca0000011400 */
[----:B------:R-:W-:Y:S02]  /*ad40*/  IMAD R7, R7, UR6, RZ ;  /* 0x0000000607077c24 */ /* 0x000fe4000f8e02ff */
[----:B------:R-:W-:-:S04]  /*ad50*/  IMAD.WIDE.U32 R4, R0, UR6, R4 ;  /* 0x0000000600047c25 */ /* 0x000fc8000f8e0004 */
[----:B------:R-:W-:-:S04]  /*ad60*/  IMAD R7, R0, UR7, R7 ;  /* 0x0000000700077c24 */ /* 0x000fc8000f8e0207 */
[----:B------:R-:W-:Y:S02]  /*ad70*/  IMAD.IADD R5, R5, 0x1, R7 ;  /* 0x0000000105057824 */ /* 0x000fe400078e0207 */
[----:B------:R-:W0:Y:S01]  /*ad80*/  @P0 LDC R7, c[0x0][0x44c] ;  /* 0x00011300ff070b82 */ /* 0x000e220000000800 */
[----:B------:R-:W-:-:S04]  /*ad90*/  LEA R0, P1, R4, UR8, 0x1 ;  /* 0x0000000804007c11 */ /* 0x000fc8000f8208ff */
[----:B------:R-:W-:Y:S01]  /*ada0*/  LEA.HI.X R4, R4, UR9, R5, 0x1, P1 ;  /* 0x0000000904047c11 */ /* 0x000fe200088f0c05 */
[----:B------:R-:W-:-:S04]  /*adb0*/  VIADD R5, R6, 0x80 ;  /* 0x0000008006057836 */ /* 0x000fc80000000000 */
[----:B------:R-:W-:Y:S01]  /*adc0*/  IMAD.MOV.U32 R6, RZ, RZ, R5 ;  /* 0x000000ffff067224 */ /* 0x000fe200078e0005 */
[----:B------:R-:W1:Y:S01]  /*add0*/  S2R R20, SR_TID.X ;  /* 0x0000000000147919 */ /* 0x000e620000002100 */
[----:B0-----:R-:W-:-:S05]  /*ade0*/  @P0 IMAD.HI.U32 R7, R5, R7, RZ ;  /* 0x0000000705070227 */ /* 0x001fca00078e00ff */
[----:B------:R-:W-:-:S04]  /*adf0*/  @P0 SHF.R.U32.HI R6, RZ, R8, R7 ;  /* 0x00000008ff060219 */ /* 0x000fc80000011607 */
        /* <DEDUP_REMOVED lines=11> */
[----:B------:R-:W-:Y:S01]  /*aeb0*/  IMAD R6, R5, UR7, R6 ;  /* 0x0000000705067c24 */ /* 0x000fe2000f8e0206 */
[----:B------:R-:W-:-:S03]  /*aec0*/  LEA R5, P1, R2, UR8, 0x1 ;  /* 0x0000000802057c11 */ /* 0x000fc6000f8208ff */
[----:B------:R-:W-:Y:S01]  /*aed0*/  IMAD.IADD R6, R3, 0x1, R6 ;  /* 0x0000000103067824 */ /* 0x000fe200078e0206 */
[----:B------:R-:W-:Y:S01]  /*aee0*/  ISETP.GE.AND P0, PT, R28, UR4, PT ;  /* 0x000000041c007c0c */ /* 0x000fe2000bf06270 */
[----:B------:R-:W-:Y:S01]  /*aef0*/  UMOV UR4, 0xffffffff ;  /* 0xffffffff00047882 */ /* 0x000fe20000000000 */
[----:B-1----:R-:W-:Y:S02]  /*af00*/  LOP3.LUT R20, R20, 0x7f, RZ, 0xc0, !PT ;  /* 0x0000007f14147812 */ /* 0x002fe400078ec0ff */
[----:B------:R-:W-:Y:S02]  /*af10*/  LEA.HI.X R2, R2, UR9, R6, 0x1, P1 ;  /* 0x0000000902027c11 */ /* 0x000fe400088f0c06 */
[----:B------:R-:W-:Y:S01]  /*af20*/  SHF.R.U32.HI R20, RZ, 0x3, R20 ;  /* 0x00000003ff147819 */ /* 0x000fe20000011614 */
[----:B--2---:R-:W-:Y:S06]  /*af30*/  BRA.DIV UR4, `(.L_x_13077) ;  /* 0x0000003e046c7947 */ /* 0x004fec000b800000 */
        /* <DEDUP_REMOVED lines=11> */
[----:B------:R0:W-:Y:S02]  /*aff0*/  @!P2 LDGSTS.E.BYPASS.LTC128B.128 [R10+0x8400], desc[UR36][R6.64], !P0 ;  /* 0x08400000060aafae */ /* 0x0001e4000c101d64 */
[----:B0-----:R-:W-:Y:S02]  /*b000*/  VIADD R6, R17, 0x10 ;  /* 0x0000001011067836 */ /* 0x001fe40000000000 */
        /* <DEDUP_REMOVED lines=33> */
[----:B0-----:R-:W-:-:S04]  /*b220*/  @!P1 LEA R7, P2, R28, R7, 0x1 ;  /* 0x000000071c079211 */ /* 0x001fc800078408ff */
[----:B-1----:R-:W-:-:S04]  /*b230*/  @!P1 IADD3.X R6, RZ, R6, RZ, P2, !PT ;  /* 0x00000006ff069210 */ /* 0x002fc800017fe4ff */
        /* <DEDUP_REMOVED lines=17> */
[----:B------:R-:W1:Y:S04]  /*b350*/  SHFL.IDX PT, R6, R4, 0x6, 0x181f ;  /* 0x00d81f0004067f89 */ /* 0x000e6800000e0000 */
[----:B------:R-:W-:Y:S07]  /*b360*/  SHFL.IDX PT, R4, R4, 0x7, 0x181f ;  /* 0x00f81f0004047f89 */ /* 0x000fee00000e0000 */
[----:B0-----:R-:W-:-:S05]  /*b370*/  @!P1 LEA R7, P2, R28, R7, 0x1 ;  /* 0x000000071c079211 */ /* 0x001fca00078408ff */
[----:B-1----:R-:W-:-:S05]  /*b380*/  @!P1 IMAD.X R6, RZ, RZ, R6, P2 ;  /* 0x000000ffff069224 */ /* 0x002fca00010e0606 */
[----:B------:R-:W-:-:S04]  /*b390*/  @!P1 LOP3.LUT R7, R7, R6, RZ, 0x3c, !PT ;  /* 0x0000000607079212 */ /* 0x000fc800078e3cff */
[----:B------:R-:W-:-:S04]  /*b3a0*/  @!P1 LOP3.LUT R6, R7, R6, RZ, 0x3c, !PT ;  /* 0x0000000607069212 */ /* 0x000fc800078e3cff */
[----:B------:R-:W-:-:S05]  /*b3b0*/  @!P1 LOP3.LUT R7, R7, R6, RZ, 0x3c, !PT ;  /* 0x0000000607079212 */ /* 0x000fca00078e3cff */
[----:B------:R0:W-:Y:S04]  /*b3c0*/  @!P1 LDGSTS.E.BYPASS.LTC128B.128 [R10+0xb400], desc[UR36][R6.64], !P0 ;  /* 0x0b400000060a9fae */ /* 0x0001e8000c101d64 */
[----:B0-----:R0:W1:Y:S02]  /*b3d0*/  SHFL.IDX PT, R6, R0, 0x7, 0x181f ;  /* 0x00f81f0000067f89 */ /* 0x00106400000e0000 */
[----:B0-----:R-:W-:-:S05]  /*b3e0*/  VIADD R0, R17, 0x80 ;  /* 0x0000008011007836 */ /* 0x001fca0000000000 */
[----:B------:R-:W-:Y:S01]  /*b3f0*/  ISETP.GE.AND P1, PT, R0, R3, PT ;  /* 0x000000030000720c */ /* 0x000fe20003f26270 */
[----:B------:R-:W-:-:S05]  /*b400*/  VIADD R0, R17, 0x70 ;  /* 0x0000007011007836 */ /* 0x000fca0000000000 */
[----:B------:R-:W-:Y:S02]  /*b410*/  ISETP.GE.AND P2, PT, R0, R3, PT ;  /* 0x000000030000720c */ /* 0x000fe40003f46270 */
[----:B------:R-:W-:Y:S11]  /*b420*/  SHFL.IDX PT, R0, R2, RZ, 0x181f ;  /* 0x00181fff02007589 */ /* 0x000ff600000e0000 */
[----:B-1----:R-:W-:-:S05]  /*b430*/  @!P2 LEA R6, P3, R28, R6, 0x1 ;  /* 0x000000061c06a211 */ /* 0x002fca00078608ff */
[----:B------:R-:W-:Y:S02]  /*b440*/  @!P2 IMAD.X R7, RZ, RZ, R4, P3 ;  /* 0x000000ffff07a224 */ /* 0x000fe400018e0604 */
[----:B------:R-:W0:Y:S04]  /*b450*/  SHFL.IDX PT, R4, R5, RZ, 0x181f ;  /* 0x00181fff05047589 */ /* 0x000e2800000e0000 */
[----:B------:R1:W-:Y:S01]  /*b460*/  @!P2 LDGSTS.E.BYPASS.LTC128B.128 [R10+0xbc00], desc[UR36][R6.64], !P0 ;  /* 0x0bc00000060aafae */ /* 0x0003e2000c101d64 */
[----:B0-----:R-:W-:-:S05]  /*b470*/  @!P1 LEA R4, P3, R28, R4, 0x1 ;  /* 0x000000041c049211 */ /* 0x001fca00078608ff */
[----:B------:R-:W-:Y:S02]  /*b480*/  @!P1 IMAD.X R0, RZ, RZ, R0, P3 ;  /* 0x000000ffff009224 */ /* 0x000fe400018e0600 */
[----:B-1----:R-:W-:Y:S02]  /*b490*/  @!P1 IMAD.MOV.U32 R6, RZ, RZ, R4 ;  /* 0x000000ffff069224 */ /* 0x002fe400078e0004 */
[----:B------:R-:W-:Y:S01]  /*b4a0*/  @!P1 IMAD.MOV.U32 R7, RZ, RZ, R0 ;  /* 0x000000ffff079224 */ /* 0x000fe200078e0000 */
[----:B------:R-:W-:-:S04]  /*b4b0*/  IADD3 R0, R17, 0x90, RZ ;  /* 0x0000009011007810 */ /* 0x000fc80007ffe0ff */
[----:B------:R0:W-:Y:S01]  /*b4c0*/  @!P1 LDGSTS.E.BYPASS.LTC128B.128 [R10+0xc400], desc[UR36][R6.64], !P0 ;  /* 0x0c400000060a9fae */ /* 0x0001e2000c101d64 */
[----:B------:R-:W-:-:S03]  /*b4d0*/  ISETP.GE.AND P1, PT, R0, R3, PT ;  /* 0x000000030000720c */ /* 0x000fc60003f26270 */
[----:B------:R-:W-:Y:S04]  /*b4e0*/  SHFL.IDX PT, R0, R2, 0x1, 0x181f ;  /* 0x00381f0002007f89 */ /* 0x000fe800000e0000 */
[----:B0-----:R-:W0:Y:S06]  /*b4f0*/  SHFL.IDX PT, R6, R5, 0x1, 0x181f ;  /* 0x00381f0005067f89 */ /* 0x001e2c00000e0000 */
[----:B0-----:R-:W-:-:S05]  /*b500*/  @!P1 LEA R6, P2, R28, R6, 0x1 ;  /* 0x000000061c069211 */ /* 0x001fca00078408ff */
[----:B------:R-:W-:-:S04]  /*b510*/  @!P1 IMAD.X R0, RZ, RZ, R0, P2 ;  /* 0x000000ffff009224 */ /* 0x000fc800010e0600 */
[----:B------:R-:W-:Y:S02]  /*b520*/  @!P1 IMAD.MOV.U32 R7, RZ, RZ, R0 ;  /* 0x000000ffff079224 */ /* 0x000fe400078e0000 */
[----:B------:R-:W-:-:S03]  /*b530*/  VIADD R0, R17, 0xa0 ;  /* 0x000000a011007836 */ /* 0x000fc60000000000 */
[----:B------:R0:W-:Y:S02]  /*b540*/  @!P1 LDGSTS.E.BYPASS.LTC128B.128 [R10+0xcc00], desc[UR36][R6.64], !P0 ;  /* 0x0cc00000060a9fae */ /* 0x0001e4000c101d64 */
[----:B------:R-:W-:Y:S02]  /*b550*/  ISETP.GE.AND P2, PT, R0, R3, PT ;  /* 0x000000030000720c */ /* 0x000fe40003f46270 */
[----:B------:R-:W-:Y:S04]  /*b560*/  SHFL.IDX PT, R0, R2, 0x2, 0x181f ;  /* 0x00581f0002007f89 */ /* 0x000fe800000e0000 */
[----:B0-----:R-:W0:Y:S07]  /*b570*/  SHFL.IDX PT, R6, R5, 0x2, 0x181f ;  /* 0x00581f0005067f89 */ /* 0x001e2e00000e0000 */
[----:B0-----:R-:W-:-:S05]  /*b580*/  @!P2 LEA R6, P1, R28, R6, 0x1 ;  /* 0x000000061c06a211 */ /* 0x001fca00078208ff */
[----:B------:R-:W-:-:S04]  /*b590*/  @!P2 IMAD.X R0, RZ, RZ, R0, P1 ;  /* 0x000000ffff00a224 */ /* 0x000fc800008e0600 */
[----:B------:R-:W-:Y:S02]  /*b5a0*/  @!P2 IMAD.MOV.U32 R7, RZ, RZ, R0 ;  /* 0x000000ffff07a224 */ /* 0x000fe400078e0000 */
[----:B------:R0:W1:Y:S04]  /*b5b0*/  SHFL.IDX PT, R0, R2, 0x3, 0x181f ;  /* 0x00781f0002007f89 */ /* 0x00006800000e0000 */
[----:B------:R0:W-:Y:S04]  /*b5c0*/  @!P2 LDGSTS.E.BYPASS.LTC128B.128 [R10+0xd400], desc[UR36][R6.64], !P0 ;  /* 0x0d400000060aafae */ /* 0x0001e8000c101d64 */
[----:B------:R0:W2:Y:S02]  /*b5d0*/  SHFL.IDX PT, R2, R5, 0x3, 0x181f ;  /* 0x00781f0005027f89 */ /* 0x0000a400000e0000 */
.L_x_13176:
[----:B------:R-:W-:-:S05]  /*b5e0*/  VIADD R17, R17, 0xb0 ;  /* 0x000000b011117836 */ /* 0x000fca0000000000 */
[----:B------:R-:W-:-:S13]  /*b5f0*/  ISETP.GE.AND P1, PT, R17, R3, PT ;  /* 0x000000031100720c */ /* 0x000fda0003f26270 */
[----:B0-2---:R-:W-:-:S05]  /*b600*/  @!P1 LEA R2, P2, R28, R2, 0x1 ;  /* 0x000000021c029211 */ /* 0x005fca00078408ff */
[----:B-1----:R-:W-:-:S05]  /*b610*/  @!P1 IMAD.X R3, RZ, RZ, R0, P2 ;  /* 0x000000ffff039224 */ /* 0x002fca00010e0600 */
[----:B------:R-:W-:Y:S01]  /*b620*/  @!PT LDS RZ, [RZ] ;  /* 0x00000000fffff984 */ /* 0x000fe20000000800 */
[----:B------:R-:W-:Y:S01]  /*b630*/  @!PT LDS RZ, [RZ] ;  /* 0x00000000fffff984 */ /* 0x000fe20000000800 */
[----:B------:R-:W-:Y:S01]  /*b640*/  @!PT LDS RZ, [RZ] ;  /* 0x00000000fffff984 */ /* 0x000fe20000000800 */
[----:B------:R0:W-:Y:S01]  /*b650*/  @!P1 LDGSTS.E.BYPASS.LTC128B.128 [R10+0xdc00], desc[UR36][R2.64], !P0 ;  /* 0x0dc00000020a9fae */ /* 0x0001e2000c101d64 */
[----:B------:R-:W-:Y:S01]  /*b660*/  PLOP3.LUT P0, PT, PT, PT, PT, 0x80, 0x0 ;  /* 0x000000000000781c */ /* 0x000fe20003f0f070 */
[----:B------:R-:W-:-:S12]  /*b670*/  NOP ;  /* 0x0000000000007918 */ /* 0x000fd80000000000 */
.L_x_13078:
[----:B------:R-:W-:Y:S02]  /*b680*/  PLOP3.LUT P1, PT, P1, P0, PT, 0xa2, 0x0 ;  /* 0x000000000000781c */ /* 0x000fe40000f21472 */
[----:B------:R-:W-:-:S08]  /*b690*/  @P0 R2UR P1, UR4, R22 ;  /* 0x00000000160402ca */ /* 0x000fd00000020000 */
[----:B------:R-:W-:-:S05]  /*b6a0*/  @P0 PLOP3.LUT P0, PT, P1, PT, PT, 0x80, 0x0 ;  /* 0x000000000000081c */ /* 0x000fca0000f0f070 */
[----:B------:R-:W-:Y:S01]  /*b6b0*/  @!P1 SYNCS.ARRIVE.TRANS64.RED.A0T1 RZ, [UR4+0x16800], RZ ;  /* 0x016800ffffff99a7 */ /* 0x000fe20008200404 */
[----:B------:R-:W-:Y:S07]  /*b6c0*/  @!P1 ARRIVES.LDGSTSBAR.64.TRANSCNT [UR4+0x16800] ;  /* 0x01680000ff0099b0 */ /* 0x000fee0008000a84 */
[----:B------:R-:W-:Y:S05]  /*b6d0*/  @P0 BRA.U.ANY `(.L_x_13078) ;  /* 0xfffffffd00e80947 */ /* 0x000fea000393ffff */
[----:B0-----:R-:W2:Y:S02]  /*b6e0*/  LDL.LU R2, [R1+0x3c] ;  /* 0x00003c0001027983 */ /* 0x001ea40000300800 */
        /* <DEDUP_REMOVED lines=11> */
.L_x_13177:
[----:B------:R-:W-:Y:S05]  /*b7a0*/  BSYNC B0 ;  /* 0x0000000000007941 */ /* 0x000fea0003800000 */
.L_x_13079:
[----:B------:R-:W2:Y:S04]  /*b7b0*/  LDL.LU R3, [R1+0x34] ;  /* 0x0000340001037983 */ /* 0x000ea80000300800 */
[----:B------:R-:W3:Y:S01]  /*b7c0*/  LDL R2, [R1+0x10] ;  /* 0x0000100001027983 */ /* 0x000ee20000100800 */
[----:B------:R-:W-:Y:S01]  /*b7d0*/  BSSY B0, `(.L_x_13081) ;  /* 0x0000102000007945 */ /* 0x000fe20003800000 */
[----:B--2---:R-:W-:-:S05]  /*b7e0*/  VIADD R7, R3, 0xfffffffe ;  /* 0xfffffffe03077836 */ /* 0x004fca0000000000 */
[----:B---3--:R-:W-:-:S13]  /*b7f0*/  ISETP.GE.AND P0, PT, R7, R2, PT ;  /* 0x000000020700720c */ /* 0x008fda0003f06270 */
[----:B------:R-:W-:Y:S05]  /*b800*/  @!P0 BRA `(.L_x_13082) ;  /* 0x0000000c00f88947 */ /* 0x000fea0003800000 */
[----:B------:R-:W-:Y:S01]  /*b810*/  ULDC UR4, c[0x0][0x2f4] ;  /* 0x0000bd0000047ab9 */ /* 0x000fe20000000800 */
[----:B------:R-:W-:Y:S01]  /*b820*/  MOV R6, R25 ;  /* 0x0000001900067202 */ /* 0x000fe20000000f00 */
[----:B------:R-:W-:Y:S01]  /*b830*/  IMAD.MOV.U32 R17, RZ, RZ, R27 ;  /* 0x000000ffff117224 */ /* 0x000fe200078e001b */
[----:B------:R-:W-:Y:S01]  /*b840*/  ISETP.GE.AND P1, PT, R28, UR4, PT ;  /* 0x000000041c007c0c */ /* 0x000fe2000bf26270 */
[----:B------:R-:W-:-:S12]  /*b850*/  IMAD.MOV.U32 R29, RZ, RZ, R26 ;  /* 0x000000ffff1d7224 */ /* 0x000fd800078e001a */
.L_x_13095:
[----:B------:R-:W2:Y:S01]  /*b860*/  LDL R10, [R1+0x14] ;  /* 0x00001400010a7983 */ /* 0x000ea20000100800 */
[----:B------:R-:W1:Y:S03]  /*b870*/  LDC R3, c[0x0][0x430] ;  /* 0x00010c00ff037b82 */ /* 0x000e660000000800 */
[----:B------:R-:W3:Y:S04]  /*b880*/  LDL R9, [R1+0x18] ;  /* 0x0000180001097983 */ /* 0x000ee80000100800 */
[----:B------:R-:W4:Y:S01]  /*b890*/  LDL R5, [R1] ;  /* 0x0000000001057983 */ /* 0x000f220000100800 */
[----:B------:R-:W0:Y:S03]  /*b8a0*/  S2R R2, SR_TID.X ;  /* 0x0000000000027919 */ /* 0x000e260000002100 */
[----:B------:R-:W5:Y:S01]  /*b8b0*/  LDL R8, [R1+0x48] ;  /* 0x0000480001087983 */ /* 0x000f620000100800 */
        /* <DEDUP_REMOVED lines=9> */
[----:B------:R-:W-:Y:S01]  /*b950*/  ULDC UR4, c[0x0][0x430] ;  /* 0x00010c0000047ab9 */ /* 0x000fe20000000800 */
[----:B--2---:R-:W-:-:S05]  /*b960*/  IADD3 R3, R2, R3, R10 ;  /* 0x0000000302037210 */ /* 0x004fca0007ffe00a */
[----:B-1----:R-:W-:-:S04]  /*b970*/  @P0 IMAD.HI.U32 R4, R3, R4, RZ ;  /* 0x0000000403040227 */ /* 0x002fc800078e00ff */
[----:B------:R-:W-:Y:S01]  /*b980*/  IMAD.MOV.U32 R2, RZ, RZ, R3 ;  /* 0x000000ffff027224 */ /* 0x000fe200078e0003 */
[----:B0-----:R-:W-:-:S05]  /*b990*/  @P0 SHF.R.U32.HI R2, RZ, R0, R4 ;  /* 0x00000000ff020219 */ /* 0x001fca0000011604 */
[----:B------:R-:W-:-:S04]  /*b9a0*/  IMAD.MOV R0, RZ, RZ, -R2 ;  /* 0x000000ffff007224 */ /* 0x000fc800078e0a02 */
[----:B------:R-:W-:Y:S01]  /*b9b0*/  IMAD R0, R0, UR4, R3 ;  /* 0x0000000400007c24 */ /* 0x000fe2000f8e0203 */
[----:B------:R-:W-:Y:S01]  /*b9c0*/  ULDC.64 UR4, c[0x0][0x428] ;  /* 0x00010a0000047ab9 */ /* 0x000fe20000000a00 */
        /* <DEDUP_REMOVED lines=19> */
.L_x_13083:
[----:B------:R-:W-:Y:S01]  /*bb00*/  IMAD R5, R25, 0x8, R22 ;  /* 0x0000000819057824 */ /* 0x000fe200078e0216 */
[----:B------:R-:W-:Y:S01]  /*bb10*/  SHF.L.U32 R2, R27, 0x1f, RZ ;  /* 0x0000001f1b027819 */ /* 0x000fe200000006ff */
[----:B------:R-:W-:Y:S03]  /*bb20*/  BSSY B1, `(.L_x_13084) ;  /* 0x0000003000017945 */ /* 0x000fe60003800000 */
[----:B------:R-:W0:Y:S02]  /*bb30*/  SYNCS.PHASECHK.TRANS64.TRYWAIT P0, [R5+URZ+0x16840], R2 ;  /* 0x01684002050075a7 */ /* 0x000e24000800017f */
[----:B0-----:R-:W-:Y:S05]  /*bb40*/  @!P0 BRA `(.L_x_13085) ;  /* 0x0000004000608947 */ /* 0x001fea0003800000 */
.L_x_13178:
[----:B------:R-:W-:Y:S05]  /*bb50*/  BSYNC B1 ;  /* 0x0000000000017941 */ /* 0x000fea0003800000 */
.L_x_13084:
[----:B------:R-:W2:Y:S01]  /*bb60*/  LDL R3, [R1+0x4] ;  /* 0x0000040001037983 */ /* 0x000ea20000100800 */
[----:B------:R-:W-:Y:S01]  /*bb70*/  SHF.R.S32.HI R20, RZ, 0x1f, R0 ;  /* 0x0000001fff147819 */ /* 0x000fe20000011400 */
[----:B------:R-:W-:Y:S01]  /*bb80*/  ULDC.64 UR4, c[0x0][0x300] ;  /* 0x0000c00000047ab9 */ /* 0x000fe20000000a00 */
[----:B------:R-:W-:Y:S01]  /*bb90*/  ULDC.64 UR6, c[0x0][0x2e8] ;  /* 0x0000ba0000067ab9 */ /* 0x000fe20000000a00 */
[----:B------:R-:W1:Y:S02]  /*bba0*/  S2R R8, SR_TID.X ;  /* 0x0000000000087919 */ /* 0x000e640000002100 */
[----:B------:R-:W-:-:S04]  /*bbb0*/  IMAD R7, R20, UR4, RZ ;  /* 0x0000000414077c24 */ /* 0x000fc8000f8e02ff */
[----:B------:R-:W-:Y:S02]  /*bbc0*/  IMAD R7, R0, UR5, R7 ;  /* 0x0000000500077c24 */ /* 0x000fe4000f8e0207 */
[C---:B-1----:R-:W-:Y:S02]  /*bbd0*/  IMAD.SHL.U32 R9, R8.reuse, 0x8, RZ ;  /* 0x0000000808097824 */ /* 0x042fe400078e00ff */
[----:B------:R-:W-:-:S03]  /*bbe0*/  IMAD.SHL.U32 R11, R8, 0x8, RZ ;  /* 0x00000008080b7824 */ /* 0x000fc600078e00ff */
[----:B------:R-:W-:-:S04]  /*bbf0*/  LOP3.LUT R9, R9, 0x1f8, RZ, 0xc0, !PT ;  /* 0x000001f809097812 */ /* 0x000fc800078ec0ff */
[----:B------:R-:W-:-:S04]  /*bc00*/  LOP3.LUT R9, R9, 0x38, R8, 0x78, !PT ;  /* 0x0000003809097812 */ /* 0x000fc800078e7808 */
[----:B------:R-:W-:-:S05]  /*bc10*/  LOP3.LUT R9, R9, 0x200, R11, 0xf8, !PT ;  /* 0x0000020009097812 */ /* 0x000fca00078ef80b */
[----:B------:R-:W-:Y:S01]  /*bc20*/  IMAD R9, R25, 0x2000, R9 ;  /* 0x0000200019097824 */ /* 0x000fe200078e0209 */
[----:B--2---:R-:W-:Y:S01]  /*bc30*/  LOP3.LUT P2, RZ, R3, 0x1, RZ, 0xc0, !PT ;  /* 0x0000000103ff7812 */ /* 0x004fe2000784c0ff */
[----:B0-----:R-:W-:Y:S01]  /*bc40*/  IMAD.WIDE.U32 R2, R0, UR4, RZ ;  /* 0x0000000400027c25 */ /* 0x001fe2000f8e00ff */
        /* <DEDUP_REMOVED lines=51> */
[----:B------:R0:W-:Y:S04]  /*bf80*/  LDGSTS.E.BYPASS.LTC128B.128 [R9+0x11400], desc[UR36][R2.64], !P2 ;  /* 0x1140000002097fae */ /* 0x0001e8000d101d64 */
[----:B0-2---:R0:W1:Y:S02]  /*bf90*/  SHFL.IDX PT, R2, R8, 0x7, 0x181f ;  /* 0x00f81f0008027f89 */ /* 0x00506400000e0000 */
.L_x_13196:
[----:B-1----:R-:W-:-:S05]  /*bfa0*/  IADD3 R2, P0, R2, R7, RZ ;  /* 0x0000000702027210 */ /* 0x002fca0007f1e0ff */
[----:B------:R-:W-:Y:S01]  /*bfb0*/  IMAD.X R3, RZ, RZ, R10, P0 ;  /* 0x000000ffff037224 */ /* 0x000fe200000e060a */
[----:B------:R-:W-:-:S04]  /*bfc0*/  PLOP3.LUT P0, PT, PT, PT, PT, 0x80, 0x0 ;  /* 0x000000000000781c */ /* 0x000fc80003f0f070 */
[----:B------:R-:W-:Y:S01]  /*bfd0*/  @!PT LDS RZ, [RZ] ;  /* 0x00000000fffff984 */ /* 0x000fe20000000800 */
[----:B------:R-:W-:Y:S01]  /*bfe0*/  @!PT LDS RZ, [RZ] ;  /* 0x00000000fffff984 */ /* 0x000fe20000000800 */
[----:B------:R-:W-:Y:S01]  /*bff0*/  @!PT LDS RZ, [RZ] ;  /* 0x00000000fffff984 */ /* 0x000fe20000000800 */
[----:B------:R1:W-:Y:S01]  /*c000*/  LDGSTS.E.BYPASS.LTC128B.128 [R9+0x11c00], desc[UR36][R2.64], !P2 ;  /* 0x11c0000002097fae */ /* 0x0003e2000d101d64 */
[----:B------:R-:W-:-:S08]  /*c010*/  NOP ;  /* 0x0000000000007918 */ /* 0x000fd00000000000 */
.L_x_13087:
        /* <DEDUP_REMOVED lines=11> */
.L_x_13088:
[----:B------:R1:W-:Y:S01]  /*c0d0*/  SYNCS.ARRIVE.TRANS64.A1T0 RZ, [R5+URZ+0x16830], RZ ;  /* 0x016830ff05ff79a7 */ /* 0x0003e2000810003f */
[----:B------:R-:W-:Y:S05]  /*c0e0*/  @!P3 BRA `(.L_x_13089) ;  /* 0x000000000004b947 */ /* 0x000fea0003800000 */
[----:B------:R-:W-:Y:S01]  /*c0f0*/  BPT.TRAP 0x1 ;  /* 0x000000040000795c */ /* 0x000fe20000300000 */
.L_x_13089:
[----:B------:R-:W-:Y:S01]  /*c100*/  SHF.L.U32 R2, R17, 0x1f, RZ ;  /* 0x0000001f11027819 */ /* 0x000fe200000006ff */
[----:B-1----:R-:W-:Y:S01]  /*c110*/  IMAD R5, R6, 0x8, R22 ;  /* 0x0000000806057824 */ /* 0x002fe200078e0216 */
[----:B------:R-:W-:Y:S03]  /*c120*/  BSSY B1, `(.L_x_13090) ;  /* 0x0000003000017945 */ /* 0x000fe60003800000 */
[----:B------:R-:W1:Y:S02]  /*c130*/  SYNCS.PHASECHK.TRANS64.TRYWAIT P0, [R5+URZ+0x16860], R2 ;  /* 0x01686002050075a7 */ /* 0x000e64000800017f */
[----:B-1----:R-:W-:Y:S05]  /*c140*/  @!P0 BRA `(.L_x_13091) ;  /* 0x0000004400248947 */ /* 0x002fea0003800000 */
.L_x_13197:
[----:B------:R-:W-:Y:S05]  /*c150*/  BSYNC B1 ;  /* 0x0000000000017941 */ /* 0x000fea0003800000 */
.L_x_13090:
[----:B0-----:R-:W2:Y:S01]  /*c160*/  LDL R8, [R1+0xc] ;  /* 0x00000c0001087983 */ /* 0x001ea20000100800 */
        /* <DEDUP_REMOVED lines=14> */
[----:B------:R-:W-:Y:S01]  /*c250*/  ISETP.LT.OR P0, PT, R8, 0x1, P1 ;  /* 0x000000010800780c */ /* 0x000fe20000f01670 */
[----:B------:R-:W-:Y:S02]  /*c260*/  IMAD R6, R6, 0x2, R22 ;  /* 0x0000000206067824 */ /* 0x000fe400078e0216 */
[----:B------:R-:W1:Y:S01]  /*c270*/  SHFL.IDX PT, R3, R23, RZ, 0x181f ;  /* 0x00181fff17037589 */ /* 0x000e6200000e0000 */
[----:B0-----:R-:W-:-:S05]  /*c280*/  IADD3 R2, P2, R2, R7, RZ ;  /* 0x0000000702027210 */ /* 0x001fca0007f5e0ff */
[----:B-1----:R-:W-:-:S05]  /*c290*/  IMAD.X R3, RZ, RZ, R3, P2 ;  /* 0x000000ffff037224 */ /* 0x002fca00010e0603 */
[----:B------:R-:W-:Y:S01]  /*c2a0*/  @!PT LDS RZ, [RZ] ;  /* 0x00000000fffff984 */ /* 0x000fe20000000800 */
[----:B------:R0:W-:Y:S01]  /*c2b0*/  LDGSTS.E.BYPASS.LTC128B.128 [R6+0x400], desc[UR36][R2.64], !P0 ;  /* 0x0040000002067fae */ /* 0x0001e2000c101d64 */
[----:B------:R-:W-:-:S03]  /*c2c0*/  ISETP.LT.OR P0, PT, R8, 0x11, P1 ;  /* 0x000000110800780c */ /* 0x000fc60000f01670 */
[----:B0-----:R-:W0:Y:S04]  /*c2d0*/  SHFL.IDX PT, R2, R18, 0x1, 0x181f ;  /* 0x00381f0012027f89 */ /* 0x001e2800000e0000 */
[----:B------:R-:W1:Y:S01]  /*c2e0*/  SHFL.IDX PT, R3, R23, 0x1, 0x181f ;  /* 0x00381f0017037f89 */ /* 0x000e6200000e0000 */
[----:B0-----:R-:W-:-:S04]  /*c2f0*/  IADD3 R2, P2, R2, R7, RZ ;  /* 0x0000000702027210 */ /* 0x001fc80007f5e0ff */
[----:B-1----:R-:W-:-:S05]  /*c300*/  IADD3.X R3, RZ, R3, RZ, P2, !PT ;  /* 0x00000003ff037210 */ /* 0x002fca00017fe4ff */
[----:B------:R0:W-:Y:S01]  /*c310*/  LDGSTS.E.BYPASS.LTC128B.128 [R6+0xc00], desc[UR36][R2.64], !P0 ;  /* 0x00c0000002067fae */ /* 0x0001e2000c101d64 */
[----:B------:R-:W-:-:S03]  /*c320*/  ISETP.LT.OR P0, PT, R8, 0x21, P1 ;  /* 0x000000210800780c */ /* 0x000fc60000f01670 */
[----:B0-----:R-:W0:Y:S04]  /*c330*/  SHFL.IDX PT, R2, R18, 0x2, 0x181f ;  /* 0x00581f0012027f89 */ /* 0x001e2800000e0000 */
[----:B------:R-:W1:Y:S01]  /*c340*/  SHFL.IDX PT, R3, R23, 0x2, 0x181f ;  /* 0x00581f0017037f89 */ /* 0x000e6200000e0000 */
[----:B0-----:R-:W-:-:S05]  /*c350*/  IADD3 R2, P2, R2, R7, RZ ;  /* 0x0000000702027210 */ /* 0x001fca0007f5e0ff */
[----:B-1----:R-:W-:-:S05]  /*c360*/  IMAD.X R3, RZ, RZ, R3, P2 ;  /* 0x000000ffff037224 */ /* 0x002fca00010e0603 */
        /* <DEDUP_REMOVED lines=21> */
[----:B------:R-:W1:Y:S04]  /*c4c0*/  SHFL.IDX PT, R3, R23, 0x6, 0x181f ;  /* 0x00d81f0017037f89 */ /* 0x000e6800000e0000 */
[----:B------:R-:W2:Y:S01]  /*c4d0*/  SHFL.IDX PT, R23, R23, 0x7, 0x181f ;  /* 0x00f81f0017177f89 */ /* 0x000ea200000e0000 */
[----:B0-----:R-:W-:-:S05]  /*c4e0*/  IADD3 R2, P2, R2, R7, RZ ;  /* 0x0000000702027210 */ /* 0x001fca0007f5e0ff */
[----:B-1----:R-:W-:-:S05]  /*c4f0*/  IMAD.X R3, RZ, RZ, R3, P2 ;  /* 0x000000ffff037224 */ /* 0x002fca00010e0603 */
[----:B------:R0:W-:Y:S04]  /*c500*/  LDGSTS.E.BYPASS.LTC128B.128 [R6+0x3400], desc[UR36][R2.64], !P0 ;  /* 0x0340000002067fae */ /* 0x0001e8000c101d64 */
[----:B0-2---:R0:W1:Y:S02]  /*c510*/  SHFL.IDX PT, R2, R18, 0x7, 0x181f ;  /* 0x00f81f0012027f89 */ /* 0x00506400000e0000 */
.L_x_13215:
[----:B------:R-:W-:Y:S01]  /*c520*/  ISETP.LT.OR P0, PT, R8, 0x71, P1 ;  /* 0x000000710800780c */ /* 0x000fe20000f01670 */
[----:B------:R-:W-:Y:S01]  /*c530*/  ULDC.64 UR4, c[0x0][0x328] ;  /* 0x0000ca0000047ab9 */ /* 0x000fe20000000a00 */
[----:B-1----:R-:W-:Y:S01]  /*c540*/  IADD3 R2, P2, R2, R7, RZ ;  /* 0x0000000702027210 */ /* 0x002fe20007f5e0ff */
[----:B------:R-:W-:-:S04]  /*c550*/  ULDC.64 UR6, c[0x0][0x318] ;  /* 0x0000c60000067ab9 */ /* 0x000fc80000000a00 */
[----:B------:R-:W-:-:S06]  /*c560*/  IMAD.X R3, RZ, RZ, R23, P2 ;  /* 0x000000ffff037224 */ /* 0x000fcc00010e0617 */
[----:B------:R-:W-:Y:S01]  /*c570*/  @!PT LDS RZ, [RZ] ;  /* 0x00000000fffff984 */ /* 0x000fe20000000800 */
[----:B------:R-:W-:Y:S01]  /*c580*/  @!PT LDS RZ, [RZ] ;  /* 0x00000000fffff984 */ /* 0x000fe20000000800 */
[----:B------:R-:W-:Y:S01]  /*c590*/  @!PT LDS RZ, [RZ] ;  /* 0x00000000fffff984 */ /* 0x000fe20000000800 */
[----:B------:R1:W-:Y:S01]  /*c5a0*/  LDGSTS.E.BYPASS.LTC128B.128 [R6+0x3c00], desc[UR36][R2.64], !P0 ;  /* 0x03c0000002067fae */ /* 0x0003e2000c101d64 */
[----:B------:R-:W-:Y:S01]  /*c5b0*/  PLOP3.LUT P0, PT, PT, PT, PT, 0x80, 0x0 ;  /* 0x000000000000781c */ /* 0x000fe20003f0f070 */
[----:B-1----:R-:W-:Y:S02]  /*c5c0*/  IMAD R6, R20, UR4, RZ ;  /* 0x0000000414067c24 */ /* 0x002fe4000f8e02ff */
[----:B------:R-:W-:-:S04]  /*c5d0*/  IMAD.WIDE.U32 R2, R0, UR4, RZ ;  /* 0x0000000400027c25 */ /* 0x000fc8000f8e00ff */
[----:B------:R-:W-:Y:S01]  /*c5e0*/  IMAD R6, R0, UR5, R6 ;  /* 0x0000000500067c24 */ /* 0x000fe2000f8e0206 */
[----:B------:R-:W-:Y:S01]  /*c5f0*/  ULDC.64 UR4, c[0x0][0x338] ;  /* 0x0000ce0000047ab9 */ /* 0x000fe20000000a00 */
[----:B------:R-:W-:Y:S02]  /*c600*/  NOP ;  /* 0x0000000000007918 */ /* 0x000fe40000000000 */
[----:B------:R-:W-:Y:S02]  /*c610*/  IMAD.IADD R3, R3, 0x1, R6 ;  /* 0x0000000103037824 */ /* 0x000fe400078e0206 */
[----:B------:R-:W-:-:S04]  /*c620*/  IMAD.WIDE.U32 R2, R4, UR4, R2 ;  /* 0x0000000404027c25 */ /* 0x000fc8000f8e0002 */
[----:B------:R-:W-:-:S04]  /*c630*/  IMAD R0, R21, UR4, RZ ;  /* 0x0000000415007c24 */ /* 0x000fc8000f8e02ff */
[----:B------:R-:W-:Y:S01]  /*c640*/  IMAD R0, R4, UR5, R0 ;  /* 0x0000000504007c24 */ /* 0x000fe2000f8e0200 */
[----:B------:R-:W-:-:S03]  /*c650*/  ULDC.64 UR4, c[0x0][0x330] ;  /* 0x0000cc0000047ab9 */ /* 0x000fc60000000a00 */
[----:B------:R-:W-:Y:S02]  /*c660*/  IMAD.IADD R3, R3, 0x1, R0 ;  /* 0x0000000103037824 */ /* 0x000fe400078e0200 */
[----:B------:R-:W-:-:S04]  /*c670*/  IMAD.WIDE.U32 R2, R24, UR4, R2 ;  /* 0x0000000418027c25 */ /* 0x000fc8000f8e0002 */
[----:B------:R-:W-:Y:S01]  /*c680*/  IMAD R0, R24, UR5, R3 ;  /* 0x0000000518007c24 */ /* 0x000fe2000f8e0203 */
[----:B0-----:R-:W-:-:S04]  /*c690*/  LEA R18, P2, R2, UR6, 0x1 ;  /* 0x0000000602127c11 */ /* 0x001fc8000f8408ff */
[----:B------:R-:W-:-:S09]  /*c6a0*/  LEA.HI.X R0, R2, UR7, R0, 0x1, P2 ;  /* 0x0000000702007c11 */ /* 0x000fd200090f0c00 */
.L_x_13093:
        /* <DEDUP_REMOVED lines=12> */
.L_x_13094:
[----:B------:R-:W2:Y:S01]  /*c770*/  LDL R0, [R1+0x10] ;  /* 0x0000100001007983 */ /* 0x000ea20000100800 */
[----:B------:R1:W-:Y:S01]  /*c780*/  SYNCS.ARRIVE.TRANS64.A1T0 RZ, [R5+URZ+0x16850], RZ ;  /* 0x016850ff05ff79a7 */ /* 0x0003e2000810003f */
[C---:B------:R-:W-:Y:S01]  /*c790*/  VIADD R7, R26.reuse, 0xffffffff ;  /* 0xffffffff1a077836 */ /* 0x040fe20000000000 */
[----:B------:R-:W-:Y:S01]  /*c7a0*/  MOV R6, R25 ;  /* 0x0000001900067202 */ /* 0x000fe20000000f00 */
[----:B------:R-:W-:Y:S02]  /*c7b0*/  IMAD.MOV.U32 R17, RZ, RZ, R27 ;  /* 0x000000ffff117224 */ /* 0x000fe400078e001b */
[----:B------:R-:W-:Y:S01]  /*c7c0*/  IMAD.MOV.U32 R29, RZ, RZ, R26 ;  /* 0x000000ffff1d7224 */ /* 0x000fe200078e001a */
[----:B--2---:R-:W-:-:S13]  /*c7d0*/  ISETP.GT.AND P0, PT, R26, R0, PT ;  /* 0x000000001a00720c */ /* 0x004fda0003f04270 */
[----:B-1----:R-:W-:Y:S05]  /*c7e0*/  @P0 BRA `(.L_x_13095) ;  /* 0xfffffff0001c0947 */ /* 0x002fea000383ffff */
.L_x_13082:
[----:B------:R-:W-:Y:S05]  /*c7f0*/  BSYNC B0 ;  /* 0x0000000000007941 */ /* 0x000fea0003800000 */
.L_x_13081:
        /* <DEDUP_REMOVED lines=17> */
.L_x_13097:
[----:B------:R-:W-:Y:S05]  /*c910*/  BSYNC B0 ;  /* 0x0000000000007941 */ /* 0x000fea0003800000 */
.L_x_13096:
[----:B------:R-:W2:Y:S02]  /*c920*/  LDL R0, [R1+0x48] ;  /* 0x0000480001007983 */ /* 0x000ea40000100800 */
[----:B--2---:R-:W-:-:S13]  /*c930*/  ISETP.NE.AND P0, PT, R0, 0x3, PT ;  /* 0x000000030000780c */ /* 0x004fda0003f05270 */
[----:B------:R-:W-:Y:S05]  /*c940*/  @!P0 BRA `(.L_x_13098) ;  /* 0x0000000000048947 */ /* 0x000fea0003800000 */
[----:B------:R-:W-:Y:S01]  /*c950*/  BPT.TRAP 0x1 ;  /* 0x000000040000795c */ /* 0x000fe20000300000 */
.L_x_13098:
[----:B------:R-:W2:Y:S01]  /*c960*/  LDL.LU R2, [R1+0xc] ;  /* 0x00000c0001027983 */ /* 0x000ea20000300800 */
[----:B------:R-:W-:Y:S01]  /*c970*/  IMAD R0, R25, 0x8, R22 ;  /* 0x0000000819007824 */ /* 0x000fe200078e0216 */
[----:B------:R-:W-:Y:S01]  /*c980*/  SHF.L.U32 R3, R27, 0x1f, RZ ;  /* 0x0000001f1b037819 */ /* 0x000fe200000006ff */
[----:B------:R-:W-:Y:S03]  /*c990*/  BSSY B0, `(.L_x_13099) ;  /* 0x0000004000007945 */ /* 0x000fe60003800000 */
[----:B------:R-:W0:Y:S01]  /*c9a0*/  SYNCS.PHASECHK.TRANS64.TRYWAIT P0, [R0+URZ+0x16860], R3 ;  /* 0x01686003000075a7 */ /* 0x000e22000800017f */
[----:B--2---:R-:W-:Y:S01]  /*c9b0*/  IMAD R6, R26, -0x80, R2 ;  /* 0xffffff801a067824 */ /* 0x004fe200078e0202 */
[----:B0-----:R-:W-:Y:S06]  /*c9c0*/  @!P0 BRA `(.L_x_13100) ;  /* 0x0000004400608947 */ /* 0x001fec0003800000 */
.L_x_13216:
[----:B------:R-:W-:Y:S05]  /*c9d0*/  BSYNC B0 ;  /* 0x0000000000007941 */ /* 0x000fea0003800000 */
.L_x_13099:
[----:B------:R-:W1:Y:S01]  /*c9e0*/  S2R R2, SR_TID.X ;  /* 0x0000000000027919 */ /* 0x000e620000002100 */
[----:B------:R-:W-:Y:S01]  /*c9f0*/  UMOV UR4, 0xffffffff ;  /* 0xffffffff00047882 */ /* 0x000fe20000000000 */
[----:B------:R-:W2:Y:S01]  /*ca00*/  S2R R7, SR_TID.X ;  /* 0x0000000000077919 */ /* 0x000ea20000002100 */
[----:B-1----:R-:W-:Y:S01]  /*ca10*/  LOP3.LUT R5, R2, 0x7f, RZ, 0xc0, !PT ;  /* 0x0000007f02057812 */ /* 0x002fe200078ec0ff */
        /* <DEDUP_REMOVED lines=9> */
[----:B------:R-:W1:Y:S01]  /*cab0*/  SHFL.IDX PT, R14, R18, RZ, 0x181f ;  /* 0x00181fff120e7589 */ /* 0x000e6200000e0000 */
[----:B------:R-:W-:Y:S01]  /*cac0*/  ULDC UR4, c[0x0][0x2f4] ;  /* 0x0000bd0000047ab9 */ /* 0x000fe20000000800 */
[C---:B------:R-:W-:Y:S01]  /*cad0*/  IMAD.SHL.U32 R5, R28.reuse, 0x2, RZ ;  /* 0x000000021c057824 */ /* 0x040fe200078e00ff */
[----:B------:R-:W-:Y:S01]  /*cae0*/  ISETP.GE.AND P0, PT, R28, UR4, PT ;  /* 0x000000041c007c0c */ /* 0x000fe2000bf06270 */
[----:B0-----:R-:W0:Y:S01]  /*caf0*/  SHFL.IDX PT, R3, R23, RZ, 0x181f ;  /* 0x00181fff17037589 */ /* 0x001e2200000e0000 */
[----:B------:R-:W-:Y:S02]  /*cb00*/  IMAD R4, R4, 0x2, R22 ;  /* 0x0000000204047824 */ /* 0x000fe400078e0216 */
[----:B------:R-:W-:Y:S02]  /*cb10*/  ISETP.LT.OR P1, PT, R6, 0x1, P0 ;  /* 0x000000010600780c */ /* 0x000fe40000721670 */
[----:B-1----:R-:W-:Y:S02]  /*cb20*/  IADD3 R2, P2, R14, R5, RZ ;  /* 0x000000050e027210 */ /* 0x002fe40007f5e0ff */
[----:B------:R-:W1:Y:S03]  /*cb30*/  SHFL.IDX PT, R14, R18, 0x1, 0x181f ;  /* 0x00381f00120e7f89 */ /* 0x000e6600000e0000 */
[----:B0-----:R-:W-:-:S06]  /*cb40*/  IMAD.X R3, RZ, RZ, R3, P2 ;  /* 0x000000ffff037224 */ /* 0x001fcc00010e0603 */
[----:B------:R0:W-:Y:S01]  /*cb50*/  LDGSTS.E.BYPASS.LTC128B.128 [R4+0x400], desc[UR36][R2.64], !P1 ;  /* 0x0040000002047fae */ /* 0x0001e2000c901d64 */
[----:B------:R-:W-:-:S03]  /*cb60*/  ISETP.LT.OR P1, PT, R6, 0x11, P0 ;  /* 0x000000110600780c */ /* 0x000fc60000721670 */
[----:B0-----:R-:W0:Y:S01]  /*cb70*/  SHFL.IDX PT, R3, R23, 0x1, 0x181f ;  /* 0x00381f0017037f89 */ /* 0x001e2200000e0000 */
[----:B-1----:R-:W-:-:S03]  /*cb80*/  IADD3 R2, P2, R14, R5, RZ ;  /* 0x000000050e027210 */ /* 0x002fc60007f5e0ff */
[----:B------:R-:W1:Y:S01]  /*cb90*/  SHFL.IDX PT, R14, R18, 0x2, 0x181f ;  /* 0x00581f00120e7f89 */ /* 0x000e6200000e0000 */
[----:B0-----:R-:W-:-:S05]  /*cba0*/  IADD3.X R3, RZ, R3, RZ, P2, !PT ;  /* 0x00000003ff037210 */ /* 0x001fca00017fe4ff */
[----:B------:R0:W-:Y:S01]  /*cbb0*/  LDGSTS.E.BYPASS.LTC128B.128 [R4+0xc00], desc[UR36][R2.64], !P1 ;  /* 0x00c0000002047fae */ /* 0x0001e2000c901d64 */
[----:B------:R-:W-:-:S03]  /*cbc0*/  ISETP.LT.OR P1, PT, R6, 0x21, P0 ;  /* 0x000000210600780c */ /* 0x000fc60000721670 */
[----:B0-----:R-:W0:Y:S01]  /*cbd0*/  SHFL.IDX PT, R3, R23, 0x2, 0x181f ;  /* 0x00581f0017037f89 */ /* 0x001e2200000e0000 */
[----:B-1----:R-:W-:-:S03]  /*cbe0*/  IADD3 R2, P2, R14, R5, RZ ;  /* 0x000000050e027210 */ /* 0x002fc60007f5e0ff */
[----:B------:R-:W1:Y:S02]  /*cbf0*/  SHFL.IDX PT, R14, R18, 0x3, 0x181f ;  /* 0x00781f00120e7f89 */ /* 0x000e6400000e0000 */
[----:B0-----:R-:W-:-:S05]  /*cc00*/  IMAD.X R3, RZ, RZ, R3, P2 ;  /* 0x000000ffff037224 */ /* 0x001fca00010e0603 */
        /* <DEDUP_REMOVED lines=22> */
[----:B------:R-:W1:Y:S04]  /*cd70*/  SHFL.IDX PT, R23, R23, 0x7, 0x181f ;  /* 0x00f81f0017177f89 */ /* 0x000e6800000e0000 */
[----:B------:R2:W3:Y:S01]  /*cd80*/  SHFL.IDX PT, R14, R18, 0x7, 0x181f ;  /* 0x00f81f00120e7f89 */ /* 0x0004e200000e0000 */
[----:B0-----:R-:W-:-:S05]  /*cd90*/  IMAD.X R3, RZ, RZ, R3, P2 ;  /* 0x000000ffff037224 */ /* 0x001fca00010e0603 */
[----:B-1----:R2:W-:Y:S02]  /*cda0*/  LDGSTS.E.BYPASS.LTC128B.128 [R4+0x3400], desc[UR36][R2.64], !P1 ;  /* 0x0340000002047fae */ /* 0x0025e4000c901d64 */
.L_x_13234:
[----:B------:R-:W-:Y:S02]  /*cdb0*/  ISETP.LT.OR P0, PT, R6, 0x71, P0 ;  /* 0x000000710600780c */ /* 0x000fe40000701670 */
[----:B--23--:R-:W-:-:S05]  /*cdc0*/  IADD3 R2, P1, R14, R5, RZ ;  /* 0x000000050e027210 */ /* 0x00cfca0007f3e0ff */
[----:B------:R-:W-:-:S06]  /*cdd0*/  IMAD.X R3, RZ, RZ, R23, P1 ;  /* 0x000000ffff037224 */ /* 0x000fcc00008e0617 */
[----:B------:R-:W-:Y:S01]  /*cde0*/  @!PT LDS RZ, [RZ] ;  /* 0x00000000fffff984 */ /* 0x000fe20000000800 */
[----:B------:R-:W-:Y:S01]  /*cdf0*/  @!PT LDS RZ, [RZ] ;  /* 0x00000000fffff984 */ /* 0x000fe20000000800 */
[----:B------:R-:W-:Y:S01]  /*ce00*/  @!PT LDS RZ, [RZ] ;  /* 0x00000000fffff984 */ /* 0x000fe20000000800 */
[----:B------:R0:W-:Y:S01]  /*ce10*/  LDGSTS.E.BYPASS.LTC128B.128 [R4+0x3c00], desc[UR36][R2.64], !P0 ;  /* 0x03c0000002047fae */ /* 0x0001e2000c101d64 */
[----:B------:R-:W-:Y:S01]  /*ce20*/  PLOP3.LUT P0, PT, PT, PT, PT, 0x80, 0x0 ;  /* 0x000000000000781c */ /* 0x000fe20003f0f070 */
[----:B------:R-:W-:-:S12]  /*ce30*/  NOP ;  /* 0x0000000000007918 */ /* 0x000fd80000000000 */
.L_x_13102:
        /* <DEDUP_REMOVED lines=11> */
.L_x_13103:
[----:B------:R-:W-:Y:S01]  /*cef0*/  VIADD R25, R25, 0x1 ;  /* 0x0000000119197836 */ /* 0x000fe20000000000 */
[----:B------:R0:W-:Y:S04]  /*cf00*/  SYNCS.ARRIVE.TRANS64.A1T0 RZ, [R0+URZ+0x16850], RZ ;  /* 0x016850ff00ff79a7 */ /* 0x0001e8000810003f */
[----:B------:R-:W-:-:S04]  /*cf10*/  ISETP.NE.AND P0, PT, R25, 0x2, PT ;  /* 0x000000021900780c */ /* 0x000fc80003f05270 */
[----:B0-----:R-:W-:Y:S02]  /*cf20*/  SEL R0, RZ, 0x1, P0 ;  /* 0x00000001ff007807 */ /* 0x001fe40000000000 */
[----:B------:R-:W-:Y:S02]  /*cf30*/  SEL R25, R25, RZ, P0 ;  /* 0x000000ff19197207 */ /* 0x000fe40000000000 */
[----:B------:R-:W-:-:S07]  /*cf40*/  LOP3.LUT R27, R27, R0, RZ, 0x3c, !PT ;  /* 0x000000001b1b7212 */ /* 0x000fce00078e3cff */
.L_x_13062:
[----:B------:R-:W-:Y:S05]  /*cf50*/  BSYNC B7 ;  /* 0x0000000000077941 */ /* 0x000fea0003800000 */
.L_x_13060:
[----:B------:R-:W2:Y:S02]  /*cf60*/  LDL R0, [R1+0x4] ;  /* 0x0000040001007983 */ /* 0x000ea40000100800 */
[----:B--2---:R-:W-:-:S13]  /*cf70*/  LOP3.LUT P0, RZ, R0, 0x10, RZ, 0xc0, !PT ;  /* 0x0000001000ff7812 */ /* 0x004fda000780c0ff */
        /* <DEDUP_REMOVED lines=10> */
.L_x_13104:
        /* <DEDUP_REMOVED lines=20> */
[C---:B------:R-:W-:Y:S01]  /*d160*/  ISETP.GE.U32.AND P5, PT, R9.reuse, 0x10, PT ;  /* 0x000000100900780c */ /* 0x040fe20003fa6070 */
[----:B------:R0:W-:Y:S02]  /*d170*/  SHFL.IDX PT, R6, R16, 0x1, 0x1f ;  /* 0x00201f0010067f89 */ /* 0x0001e400000e0000 */
[----:B0-----:R-:W-:Y:S01]  /*d180*/  IMAD.MOV.U32 R16, RZ, RZ, RZ ;  /* 0x000000ffff107224 */ /* 0x001fe200078e00ff */
[----:B--2---:R-:W-:Y:S01]  /*d190*/  @!P1 MOV R7, R8 ;  /* 0x0000000800079202 */ /* 0x004fe20000000f00 */
        /* <DEDUP_REMOVED lines=19> */
.L_x_13244:
[----:B------:R-:W-:Y:S02]  /*d2d0*/  ULDC UR4, c[0x0][0xc38] ;  /* 0x00030e0000047ab9 */ /* 0x000fe40000000800 */
[----:B------:R-:W-:-:S04]  /*d2e0*/  IMAD.U32 R2, RZ, RZ, UR4 ;  /* 0x00000004ff027e24 */ /* 0x000fc8000f8e00ff */
[----:B-1----:R-:W-:-:S04]  /*d2f0*/  IMAD R5, R14, R2, RZ ;  /* 0x000000020e057224 */ /* 0x002fc800078e02ff */
[----:B------:R-:W-:-:S05]  /*d300*/  IMAD.IADD R6, R6, 0x1, R5 ;  /* 0x0000000106067824 */ /* 0x000fca00078e0205 */
[----:B------:R-:W-:-:S13]  /*d310*/  ISETP.GT.AND P6, PT, R6, R0, PT ;  /* 0x000000000600720c */ /* 0x000fda0003fc4270 */
[----:B------:R-:W-:Y:S05]  /*d320*/  @P6 BRA `(.L_x_13107) ;  /* 0x0000000000a46947 */ /* 0x000fea0003800000 */
.L_x_13110:
[----:B------:R-:W1:Y:S01]  /*d330*/  LDC R2, c[0x0][0xc3c] ;  /* 0x00030f00ff027b82 */ /* 0x000e620000000800 */
[----:B------:R-:W-:-:S04]  /*d340*/  IADD3 R19, R19, 0x1f, RZ ;  /* 0x0000001f13137810 */ /* 0x000fc80007ffe0ff */
        /* <DEDUP_REMOVED lines=33> */
.L_x_13252:
[----:B------:R-:W-:Y:S02]  /*d560*/  ULDC UR4, c[0x0][0xc38] ;  /* 0x00030e0000047ab9 */ /* 0x000fe40000000800 */
[----:B------:R-:W-:-:S04]  /*d570*/  IMAD.U32 R2, RZ, RZ, UR4 ;  /* 0x00000004ff027e24 */ /* 0x000fc8000f8e00ff */
[----:B-1----:R-:W-:-:S04]  /*d580*/  IMAD R5, R14, R2, RZ ;  /* 0x000000020e057224 */ /* 0x002fc800078e02ff */
[----:B------:R-:W-:-:S05]  /*d590*/  IMAD.IADD R6, R5, 0x1, R6 ;  /* 0x0000000105067824 */ /* 0x000fca00078e0206 */
[----:B------:R-:W-:-:S13]  /*d5a0*/  ISETP.GT.AND P6, PT, R6, R0, PT ;  /* 0x000000000600720c */ /* 0x000fda0003fc4270 */
[----:B------:R-:W-:Y:S05]  /*d5b0*/  @!P6 BRA `(.L_x_13110) ;  /* 0xfffffffc005ce947 */ /* 0x000fea000383ffff */
.L_x_13107:
        /* <DEDUP_REMOVED lines=9> */
.L_x_13257:
[----:B------:R-:W-:-:S13]  /*d650*/  ISETP.NE.AND P0, PT, R8, RZ, PT ;  /* 0x000000ff0800720c */ /* 0x000fda0003f05270 */
[----:B------:R-:W-:Y:S05]  /*d660*/  @!P0 BRA `(.L_x_13112) ;  /* 0x0000000000108947 */ /* 0x000fea0003800000 */
[----:B------:R-:W-:Y:S01]  /*d670*/  UMOV UR4, 0xffffffff ;  /* 0xffffffff00047882 */ /* 0x000fe20000000000 */
[----:B------:R-:W-:Y:S02]  /*d680*/  VIADD R12, R5, 0xffffffff ;  /* 0xffffffff050c7836 */ /* 0x000fe40000000000 */
[----:B------:R-:W-:Y:S05]  /*d690*/  BRA.DIV UR4, `(.L_x_13113) ;  /* 0x0000004a04c47947 */ /* 0x000fea000b800000 */
[----:B------:R4:W0:Y:S02]  /*d6a0*/  SHFL.IDX PT, R16, R3, R12, 0x1f ;  /* 0x00001f0c03107589 */ /* 0x00082400000e0000 */
.L_x_13112:
[-C--:B--2---:R-:W-:Y:S01]  /*d6b0*/  IABS R8, R7.reuse ;  /* 0x0000000700087213 */ /* 0x084fe20000000000 */
[----:B0-----:R-:W-:Y:S01]  /*d6c0*/  IMAD R16, R16, R2, R6 ;  /* 0x0000000210107224 */ /* 0x001fe200078e0206 */
[----:B------:R-:W-:Y:S01]  /*d6d0*/  IABS R6, R7 ;  /* 0x0000000700067213 */ /* 0x000fe20000000000 */
[----:B------:R-:W-:Y:S01]  /*d6e0*/  IMAD.MOV.U32 R2, RZ, RZ, RZ ;  /* 0x000000ffff027224 */ /* 0x000fe200078e00ff */
[----:B------:R-:W0:Y:S01]  /*d6f0*/  I2F.RP R9, R8 ;  /* 0x0000000800097306 */ /* 0x000e220000209400 */
[----:B------:R-:W-:Y:S02]  /*d700*/  IMAD.IADD R0, R0, 0x1, -R16 ;  /* 0x0000000100007824 */ /* 0x000fe400078e0a10 */
[----:B------:R-:W-:Y:S01]  /*d710*/  IMAD.MOV R10, RZ, RZ, -R6 ;  /* 0x000000ffff0a7224 */ /* 0x000fe200078e0a06 */
[----:B---3--:R-:W-:Y:S01]  /*d720*/  IABS R6, R4 ;  /* 0x0000000400067213 */ /* 0x008fe20000000000 */
[----:B------:R-:W-:-:S03]  /*d730*/  IMAD.IADD R19, R5, 0x1, R19 ;  /* 0x0000000105137824 */ /* 0x000fc600078e0213 */
[----:B0-----:R-:W4:Y:S02]  /*d740*/  MUFU.RCP R9, R9 ;  /* 0x0000000900097308 */ /* 0x001f240000001000 */
[----:B----4-:R-:W-:-:S06]  /*d750*/  VIADD R3, R9, 0xffffffe ;  /* 0x0ffffffe09037836 */ /* 0x010fcc0000000000 */
[----:B------:R-:W0:Y:S02]  /*d760*/  F2I.FTZ.U32.TRUNC.NTZ R3, R3 ;  /* 0x0000000300037305 */ /* 0x000e24000021f000 */
[----:B0-----:R-:W-:-:S04]  /*d770*/  IMAD.MOV R11, RZ, RZ, -R3 ;  /* 0x000000ffff0b7224 */ /* 0x001fc800078e0a03 */
[----:B------:R-:W-:-:S04]  /*d780*/  IMAD R11, R11, R8, RZ ;  /* 0x000000080b0b7224 */ /* 0x000fc800078e02ff */
[----:B------:R-:W-:Y:S01]  /*d790*/  IMAD.HI.U32 R2, R3, R11, R2 ;  /* 0x0000000b03027227 */ /* 0x000fe200078e0002 */
[----:B------:R-:W-:-:S05]  /*d7a0*/  IABS R11, R0 ;  /* 0x00000000000b7213 */ /* 0x000fca0000000000 */
[----:B------:R-:W-:-:S04]  /*d7b0*/  IMAD.HI.U32 R9, R2, R11, RZ ;  /* 0x0000000b02097227 */ /* 0x000fc800078e00ff */
[----:B------:R-:W-:Y:S02]  /*d7c0*/  IMAD R11, R9, R10, R11 ;  /* 0x0000000a090b7224 */ /* 0x000fe400078e020b */
[----:B------:R-:W0:Y:S01]  /*d7d0*/  I2F.RP R10, R6 ;  /* 0x00000006000a7306 */ /* 0x000e220000209400 */
[----:B------:R-:W-:Y:S02]  /*d7e0*/  IMAD.MOV.U32 R2, RZ, RZ, RZ ;  /* 0x000000ffff027224 */ /* 0x000fe400078e00ff */
[----:B------:R-:W-:-:S05]  /*d7f0*/  ISETP.GT.U32.AND P1, PT, R8, R11, PT ;  /* 0x0000000b0800720c */ /* 0x000fca0003f24070 */
[----:B0-----:R-:W0:Y:S08]  /*d800*/  MUFU.RCP R10, R10 ;  /* 0x0000000a000a7308 */ /* 0x001e300000001000 */
[----:B------:R-:W-:Y:S01]  /*d810*/  @!P1 IMAD.IADD R11, R11, 0x1, -R8 ;  /* 0x000000010b0b9824 */ /* 0x000fe200078e0a08 */
[----:B------:R-:W-:Y:S02]  /*d820*/  @!P1 IADD3 R9, R9, 0x1, RZ ;  /* 0x0000000109099810 */ /* 0x000fe40007ffe0ff */
[----:B------:R-:W-:-:S02]  /*d830*/  ISETP.NE.AND P1, PT, R7, RZ, PT ;  /* 0x000000ff0700720c */ /* 0x000fc40003f25270 */
[----:B------:R-:W-:Y:S02]  /*d840*/  ISETP.GE.U32.AND P0, PT, R11, R8, PT ;  /* 0x000000080b00720c */ /* 0x000fe40003f06070 */
[----:B------:R-:W-:-:S05]  /*d850*/  IABS R8, R4 ;  /* 0x0000000400087213 */ /* 0x000fca0000000000 */
[----:B------:R-:W-:Y:S02]  /*d860*/  IMAD.MOV R8, RZ, RZ, -R8 ;  /* 0x000000ffff087224 */ /* 0x000fe400078e0a08 */
[----:B0-----:R-:W-:-:S04]  /*d870*/  VIADD R12, R10, 0xffffffe ;  /* 0x0ffffffe0a0c7836 */ /* 0x001fc80000000000 */
[----:B------:R-:W-:Y:S01]  /*d880*/  @P0 VIADD R9, R9, 0x1 ;  /* 0x0000000109090836 */ /* 0x000fe20000000000 */
[----:B------:R-:W0:Y:S02]  /*d890*/  F2I.FTZ.U32.TRUNC.NTZ R3, R12 ;  /* 0x0000000c00037305 */ /* 0x000e24000021f000 */
        /* <DEDUP_REMOVED lines=27> */
.L_x_13108:
[----:B------:R-:W-:Y:S01]  /*da50*/  UMOV UR4, URZ ;  /* 0x0000003f00047c82 */ /* 0x000fe20008000000 */
[----:B------:R-:W-:Y:S01]  /*da60*/  UMOV UR5, URZ ;  /* 0x0000003f00057c82 */ /* 0x000fe20008000000 */
[----:B------:R-:W-:Y:S01]  /*da70*/  ULDC UR6, c[0x0][0xc3c] ;  /* 0x00030f0000067ab9 */ /* 0x000fe20000000800 */
[----:B------:R-:W-:Y:S02]  /*da80*/  IMAD.MOV.U32 R16, RZ, RZ, R0 ;  /* 0x000000ffff107224 */ /* 0x000fe400078e0000 */
[----:B------:R-:W-:Y:S02]  /*da90*/  IMAD.U32 R17, RZ, RZ, UR4 ;  /* 0x00000004ff117e24 */ /* 0x000fe4000f8e00ff */
[----:B------:R-:W-:Y:S02]  /*daa0*/  IMAD.U32 R18, RZ, RZ, UR5 ;  /* 0x00000005ff127e24 */ /* 0x000fe4000f8e00ff */
[----:B------:R-:W-:-:S07]  /*dab0*/  IMAD.U32 R19, RZ, RZ, UR6 ;  /* 0x00000006ff137e24 */ /* 0x000fce000f8e00ff */
.L_x_13114:
[----:B------:R-:W2:Y:S01]  /*dac0*/  S2R R0, SR_TID.X ;  /* 0x0000000000007919 */ /* 0x000ea20000002100 */
[----:B------:R-:W-:Y:S05]  /*dad0*/  WARPSYNC.ALL ;  /* 0x0000000000007948 */ /* 0x000fea0003800000 */
[----:B------:R-:W-:Y:S01]  /*dae0*/  BAR.SYNC.DEFER_BLOCKING 0x4, 0x200 ;  /* 0x0108000000007b1d */ /* 0x000fe20000010000 */
[----:B--2---:R-:W-:-:S04]  /*daf0*/  LOP3.LUT R0, R0, 0x1f, RZ, 0xc0, !PT ;  /* 0x0000001f00007812 */ /* 0x004fc800078ec0ff */
[----:B------:R-:W-:-:S13]  /*db00*/  ISETP.NE.AND P0, PT, R0, RZ, PT ;  /* 0x000000ff0000720c */ /* 0x000fda0003f05270 */
[----:B0-----:R-:W0:Y:S01]  /*db10*/  @!P0 S2R R3, SR_CgaCtaId ;  /* 0x0000000000038919 */ /* 0x001e220000008800 */
[----:B------:R-:W-:-:S04]  /*db20*/  @!P0 MOV R0, 0x400 ;  /* 0x0000040000008802 */ /* 0x000fc80000000f00 */
[----:B0-----:R-:W-:-:S05]  /*db30*/  @!P0 LEA R22, R3, R0, 0x18 ;  /* 0x0000000003168211 */ /* 0x001fca00078ec0ff */
[----:B------:R2:W-:Y:S01]  /*db40*/  @!P0 STS.128 [R22+0x168d0], R16 ;  /* 0x0168d01016008388 */ /* 0x0005e20000000c00 */
[----:B------:R-:W-:Y:S06]  /*db50*/  BAR.ARV 0x5, 0x200 ;  /* 0x0148000000007b1d */ /* 0x000fec0000002000 */
.L_x_13105:
[----:B------:R-:W-:Y:S02]  /*db60*/  ULDC UR4, c[0x0][0xc3c] ;  /* 0x00030f0000047ab9 */ /* 0x000fe40000000800 */
[----:B-1----:R-:W-:-:S13]  /*db70*/  ISETP.GE.AND P0, PT, R19, UR4, PT ;  /* 0x0000000413007c0c */ /* 0x002fda000bf06270 */
[----:B------:R-:W-:Y:S05]  /*db80*/  @!P0 BRA `(.L_x_13115) ;  /* 0xffffffb000c88947 */ /* 0x000fea000383ffff */
[----:B------:R-:W-:Y:S05]  /*db90*/  BSYNC B8 ;  /* 0x0000000000087941 */ /* 0x000fea0003800000 */
.L_x_13054:
        /* <DEDUP_REMOVED lines=12> */
.L_x_13260:
[----:B------:R-:W-:Y:S05]  /*dc60*/  BSYNC B0 ;  /* 0x0000000000007941 */ /* 0x000fea0003800000 */
.L_x_13116:
[----:B------:R-:W-:-:S03]  /*dc70*/  UMOV UR4, 0xffffffff ;  /* 0xffffffff00047882 */ /* 0x000fc60000000000 */
[----:B------:R-:W-:Y:S05]  /*dc80*/  BRA.DIV UR4, `(.L_x_13118) ;  /* 0x0000004604847947 */ /* 0x000fea000b800000 */
[----:B0-----:R-:W0:Y:S02]  /*dc90*/  S2R R0, SR_TID.X ;  /* 0x0000000000007919 */ /* 0x001e240000002100 */
[----:B0-----:R-:W-:-:S04]  /*dca0*/  SHF.R.U32.HI R0, RZ, 0x5, R0 ;  /* 0x00000005ff007819 */ /* 0x001fc80000011600 */
[----:B------:R-:W-:-:S05]  /*dcb0*/  LOP3.LUT R0, R0, 0x3, RZ, 0xc0, !PT ;  /* 0x0000000300007812 */ /* 0x000fca00078ec0ff */
[----:B------:R0:W1:Y:S02]  /*dcc0*/  SHFL.IDX PT, R14, R0, RZ, 0x1f ;  /* 0x00001fff000e7589 */ /* 0x00006400000e0000 */
.L_x_13263:
[----:B-1----:R-:W-:Y:S01]  /*dcd0*/  ISETP.NE.AND P0, PT, R14, RZ, PT ;  /* 0x000000ff0e00720c */ /* 0x002fe20003f05270 */
[----:B------:R-:W-:-:S12]  /*dce0*/  BSSY B0, `(.L_x_13119) ;  /* 0x0000024000007945 */ /* 0x000fd80003800000 */
[----:B------:R-:W-:Y:S05]  /*dcf0*/  @P0 BRA `(.L_x_13120) ;  /* 0x0000000000880947 */ /* 0x000fea0003800000 */
[----:B------:R-:W-:-:S03]  /*dd00*/  UMOV UR4, 0xffffffff ;  /* 0xffffffff00047882 */ /* 0x000fc60000000000 */
[----:B------:R-:W-:Y:S05]  /*dd10*/  BRA.DIV UR4, `(.L_x_13121) ;  /* 0x0000004604947947 */ /* 0x000fea000b800000 */
[----:B------:R-:W-:-:S13]  /*dd20*/  ELECT P6, URZ, PT ;  /* 0x00000000003f782f */ /* 0x000fda00038c0000 */
.L_x_13266:
[----:B------:R-:W-:Y:S05]  /*dd30*/  @!P6 BRA `(.L_x_13120) ;  /* 0x000000000078e947 */ /* 0x000fea0003800000 */
[----:B0-----:R-:W3:Y:S02]  /*dd40*/  LDL.LU R0, [R1+0x28] ;  /* 0x0000280001007983 */ /* 0x001ee40000300800 */
[----:B---3--:R-:W-:-:S04]  /*dd50*/  LOP3.LUT R0, R0, 0x2, RZ, 0xfc, !PT ;  /* 0x0000000200007812 */ /* 0x008fc800078efcff */
[----:B------:R-:W-:-:S13]  /*dd60*/  ISETP.NE.AND P0, PT, R0, 0x3, PT ;  /* 0x000000030000780c */ /* 0x000fda0003f05270 */
[----:B------:R-:W-:Y:S05]  /*dd70*/  @!P0 BRA `(.L_x_13122) ;  /* 0x0000000000048947 */ /* 0x000fea0003800000 */
[----:B------:R-:W-:Y:S01]  /*dd80*/  BPT.TRAP 0x1 ;  /* 0x000000040000795c */ /* 0x000fe20000300000 */
.L_x_13122:
[----:B------:R-:W-:Y:S01]  /*dd90*/  IMAD R3, R25, 0x8, R5 ;  /* 0x0000000819037824 */ /* 0x000fe200078e0205 */
[----:B------:R-:W-:Y:S01]  /*dda0*/  SHF.L.U32 R2, R27, 0x1f, RZ ;  /* 0x0000001f1b027819 */ /* 0x000fe200000006ff */
[----:B------:R-:W-:-:S03]  /*ddb0*/  VIADD R25, R25, 0x1 ;  /* 0x0000000119197836 */ /* 0x000fc60000000000 */
[----:B------:R-:W0:Y:S02]  /*ddc0*/  SYNCS.PHASECHK.TRANS64.TRYWAIT P1, [R3+URZ+0x16840], R2 ;  /* 0x01684002030075a7 */ /* 0x000e24000802017f */
[----:B------:R-:W-:-:S04]  /*ddd0*/  ISETP.NE.AND P2, PT, R25, 0x2, PT ;  /* 0x000000021900780c */ /* 0x000fc80003f45270 */
[----:B------:R-:W-:Y:S01]  /*dde0*/  SEL R0, RZ, 0x1, P2 ;  /* 0x00000001ff007807 */ /* 0x000fe20001000000 */
[----:B0-----:R-:W-:Y:S08]  /*ddf0*/  @!P1 BRA `(.L_x_13123) ;  /* 0x00000044007c9947 */ /* 0x001ff00003800000 */
.L_x_13267:
[----:B------:R-:W-:Y:S02]  /*de00*/  SEL R25, R25, RZ, P2 ;  /* 0x000000ff19197207 */ /* 0x000fe40001000000 */
[----:B------:R-:W-:Y:S01]  /*de10*/  LOP3.LUT R0, R27, R0, RZ, 0x3c, !PT ;  /* 0x000000001b007212 */ /* 0x000fe200078e3cff */
[----:B------:R-:W-:Y:S06]  /*de20*/  @!P0 BRA `(.L_x_13124) ;  /* 0x0000000000048947 */ /* 0x000fec0003800000 */
[----:B------:R-:W-:Y:S01]  /*de30*/  BPT.TRAP 0x1 ;  /* 0x000000040000795c */ /* 0x000fe20000300000 */
.L_x_13124:
[----:B------:R-:W-:Y:S01]  /*de40*/  IMAD R25, R25, 0x8, R5 ;  /* 0x0000000819197824 */ /* 0x000fe200078e0205 */
[----:B------:R-:W-:-:S04]  /*de50*/  SHF.L.U32 R0, R0, 0x1f, RZ ;  /* 0x0000001f00007819 */ /* 0x000fc800000006ff */
[----:B------:R-:W1:Y:S02]  /*de60*/  SYNCS.PHASECHK.TRANS64.TRYWAIT P1, [R25+URZ+0x16840], R0 ;  /* 0x01684000190075a7 */ /* 0x000e64000802017f */
[----:B-1----:R-:W-:Y:S05]  /*de70*/  @!P1 BRA `(.L_x_13125) ;  /* 0x0000004400709947 */ /* 0x002fea0003800000 */
.L_x_13268:
[----:B------:R-:W-:Y:S05]  /*de80*/  @!P0 BRA `(.L_x_13126) ;  /* 0x0000000000048947 */ /* 0x000fea0003800000 */
[----:B------:R-:W-:Y:S01]  /*de90*/  BPT.TRAP 0x1 ;  /* 0x000000040000795c */ /* 0x000fe20000300000 */
.L_x_13126:
[----:B------:R-:W3:Y:S02]  /*dea0*/  SYNCS.PHASECHK.TRANS64.TRYWAIT P1, [R3+URZ+0x16860], R2 ;  /* 0x01686002030075a7 */ /* 0x000ee4000802017f */
[----:B---3--:R-:W-:Y:S05]  /*deb0*/  @!P1 BRA `(.L_x_13127) ;  /* 0x0000004400749947 */ /* 0x008fea0003800000 */
.L_x_13269:
[----:B------:R-:W-:Y:S05]  /*dec0*/  @!P0 BRA `(.L_x_13128) ;  /* 0x0000000000048947 */ /* 0x000fea0003800000 */
[----:B------:R-:W-:Y:S01]  /*ded0*/  BPT.TRAP 0x1 ;  /* 0x000000040000795c */ /* 0x000fe20000300000 */
.L_x_13128:
[----:B----4-:R4:W0:Y:S02]  /*dee0*/  SYNCS.PHASECHK.TRANS64.TRYWAIT P0, [R25+URZ+0x16860], R0 ;  /* 0x01686000190075a7 */ /* 0x010824000800017f */
[----:B0-----:R-:W-:Y:S05]  /*def0*/  @!P0 NANOSLEEP.SYNCS 0x989680 ;  /* 0x009896800000895d */ /* 0x001fea0003900000 */
[----:B------:R-:W0:Y:S02]  /*df00*/  @!P0 SYNCS.PHASECHK.TRANS64 P0, [R25+URZ+0x16860], R0 ;  /* 0x01686000190085a7 */ /* 0x000e24000800007f */
[----:B0-----:R-:W-:Y:S05]  /*df10*/  @!P0 BRA `(.L_x_13128) ;  /* 0xfffffffc00f08947 */ /* 0x001fea000383ffff */
.L_x_13120:
[----:B------:R-:W-:Y:S05]  /*df20*/  BSYNC B0 ;  /* 0x0000000000007941 */ /* 0x000fea0003800000 */
.L_x_13119:
[----:B------:R-:W-:Y:S05]  /*df30*/  EXIT ;  /* 0x000000000000794d */ /* 0x000fea0003800000 */
.L_x_13013:
[----:B-1----:R-:W-:-:S04]  /*df40*/  MOV R3, UR43 ;  /* 0x0000002b00037c02 */ /* 0x002fc80008000f00 */
[----:B------:R1:W2:Y:S03]  /*df50*/  SYNCS.PHASECHK.TRANS64.TRYWAIT P1, [R3+URZ+0x16800], R0 ;  /* 0x01680000030075a7 */ /* 0x0002a6000802017f */
[----:B--2---:R-:W-:Y:S05]  /*df60*/  @!P1 NANOSLEEP.SYNCS 0x989680 ;  /* 0x009896800000995d */ /* 0x004fea0003900000 */
[----:B------:R-:W2:Y:S02]  /*df70*/  @!P1 SYNCS.PHASECHK.TRANS64 P1, [R3+URZ+0x16800], R0 ;  /* 0x01680000030095a7 */ /* 0x000ea4000802007f */
[----:B--2---:R-:W-:Y:S05]  /*df80*/  @!P1 BRA `(.L_x_13013) ;  /* 0xfffffffc00ec9947 */ /* 0x004fea000383ffff */
[----:B------:R-:W-:Y:S05]  /*df90*/  BRA `(.L_x_13129) ;  /* 0xffffff38000c7947 */ /* 0x000fea000383ffff */
.L_x_13017:
[----:B--2---:R2:W3:Y:S02]  /*dfa0*/  SYNCS.PHASECHK.TRANS64.TRYWAIT P1, [R4+URZ+0x16830], R3 ;  /* 0x01683003040075a7 */ /* 0x0044e4000802017f */
[----:B---3--:R-:W-:Y:S05]  /*dfb0*/  @!P1 NANOSLEEP.SYNCS 0x989680 ;  /* 0x009896800000995d */ /* 0x008fea0003900000 */
[----:B------:R-:W3:Y:S02]  /*dfc0*/  @!P1 SYNCS.PHASECHK.TRANS64 P1, [R4+URZ+0x16830], R3 ;  /* 0x01683003040095a7 */ /* 0x000ee4000802007f */
[----:B---3--:R-:W-:Y:S05]  /*dfd0*/  @!P1 BRA `(.L_x_13017) ;  /* 0xfffffffc00f09947 */ /* 0x008fea000383ffff */
[----:B------:R-:W-:Y:S05]  /*dfe0*/  BRA `(.L_x_13016) ;  /* 0xffffff38002c7947 */ /* 0x000fea000383ffff */
.L_x_13023:
[----:B-1----:R-:W-:-:S04]  /*dff0*/  IMAD.U32 R3, RZ, RZ, UR10 ;  /* 0x0000000aff037e24 */ /* 0x002fc8000f8e00ff */
[----:B------:R1:W2:Y:S03]  /*e000*/  SYNCS.PHASECHK.TRANS64.TRYWAIT P1, [R3+URZ+0x16830], R0 ;  /* 0x01683000030075a7 */ /* 0x0002a6000802017f */
[----:B--2---:R-:W-:Y:S05]  /*e010*/  @!P1 NANOSLEEP.SYNCS 0x989680 ;  /* 0x009896800000995d */ /* 0x004fea0003900000 */
[----:B------:R-:W2:Y:S02]  /*e020*/  @!P1 SYNCS.PHASECHK.TRANS64 P1, [R3+URZ+0x16830], R0 ;  /* 0x01683000030095a7 */ /* 0x000ea4000802007f */
[----:B--2---:R-:W-:Y:S05]  /*e030*/  @!P1 BRA `(.L_x_13023) ;  /* 0xfffffffc00ec9947 */ /* 0x004fea000383ffff */
[----:B------:R-:W-:Y:S05]  /*e040*/  BRA `(.L_x_13020) ;  /* 0xffffff5800507947 */ /* 0x000fea000383ffff */
.L_x_13027:
[----:B-1----:R-:W-:-:S04]  /*e050*/  IMAD.U32 R3, RZ, RZ, UR10 ;  /* 0x0000000aff037e24 */ /* 0x002fc8000f8e00ff */
[----:B------:R1:W2:Y:S03]  /*e060*/  SYNCS.PHASECHK.TRANS64.TRYWAIT P1, [R3+URZ+0x16850], R0 ;  /* 0x01685000030075a7 */ /* 0x0002a6000802017f */
[----:B--2---:R-:W-:Y:S05]  /*e070*/  @!P1 NANOSLEEP.SYNCS 0x989680 ;  /* 0x009896800000995d */ /* 0x004fea0003900000 */
[----:B------:R-:W2:Y:S02]  /*e080*/  @!P1 SYNCS.PHASECHK.TRANS64 P1, [R3+URZ+0x16850], R0 ;  /* 0x01685000030095a7 */ /* 0x000ea4000802007f */
[----:B--2---:R-:W-:Y:S05]  /*e090*/  @!P1 BRA `(.L_x_13027) ;  /* 0xfffffffc00ec9947 */ /* 0x004fea000383ffff */
[----:B------:R-:W-:Y:S05]  /*e0a0*/  BRA `(.L_x_13024) ;  /* 0xffffff5800e87947 */ /* 0x000fea000383ffff */
.L_x_13034:
[----:B-1----:R-:W-:-:S04]  /*e0b0*/  IMAD.U32 R9, RZ, RZ, UR5 ;  /* 0x00000005ff097e24 */ /* 0x002fc8000f8e00ff */
[----:B------:R1:W2:Y:S03]  /*e0c0*/  SYNCS.PHASECHK.TRANS64.TRYWAIT P1, [R9+URZ+0x16850], R4 ;  /* 0x01685004090075a7 */ /* 0x0002a6000802017f */
[----:B--2---:R-:W-:Y:S05]  /*e0d0*/  @!P1 NANOSLEEP.SYNCS 0x989680 ;  /* 0x009896800000995d */ /* 0x004fea0003900000 */
[----:B------:R-:W2:Y:S02]  /*e0e0*/  @!P1 SYNCS.PHASECHK.TRANS64 P1, [R9+URZ+0x16850], R4 ;  /* 0x01685004090095a7 */ /* 0x000ea4000802007f */
[----:B--2---:R-:W-:Y:S05]  /*e0f0*/  @!P1 BRA `(.L_x_13034) ;  /* 0xfffffffc00ec9947 */ /* 0x004fea000383ffff */
[----:B------:R-:W-:Y:S05]  /*e100*/  BRA `(.L_x_13033) ;  /* 0xffffff74008c7947 */ /* 0x000fea000383ffff */
.L_x_13068:
[----:B0-----:R-:W0:Y:S01]  /*e110*/  S2R R20, SR_TID.X ;  /* 0x0000000000147919 */ /* 0x001e220000002100 */
        /* <DEDUP_REMOVED lines=10> */
.L_x_13131:
[----:B------:R-:W-:Y:S05]  /*e1c0*/  BSYNC B0 ;  /* 0x0000000000007941 */ /* 0x000fea0003800000 */
.L_x_13130:
[----:B------:R-:W-:Y:S05]  /*e1d0*/  BRA `(.L_x_13132) ;  /* 0xffffffbc00207947 */ /* 0x000fea000383ffff */
.L_x_13071:
[----:B0-----:R0:W1:Y:S02]  /*e1e0*/  SYNCS.PHASECHK.TRANS64.TRYWAIT P0, [R3+URZ+0x16840], R4 ;  /* 0x01684004030075a7 */ /* 0x001064000800017f */
[----:B-1----:R-:W-:Y:S05]  /*e1f0*/  @!P0 NANOSLEEP.SYNCS 0x989680 ;  /* 0x009896800000895d */ /* 0x002fea0003900000 */
[----:B------:R-:W1:Y:S02]  /*e200*/  @!P0 SYNCS.PHASECHK.TRANS64 P0, [R3+URZ+0x16840], R4 ;  /* 0x01684004030085a7 */ /* 0x000e64000800007f */
[----:B-1----:R-:W-:Y:S05]  /*e210*/  @!P0 BRA `(.L_x_13071) ;  /* 0xfffffffc00f08947 */ /* 0x002fea000383ffff */
[----:B------:R-:W-:Y:S05]  /*e220*/  BRA `(.L_x_13133) ;  /* 0xffffffbc00747947 */ /* 0x000fea000383ffff */
.L_x_13072:
        /* <DEDUP_REMOVED lines=8> */
.L_x_13135:
[----:B------:R-:W-:Y:S05]  /*e2b0*/  BSYNC B0 ;  /* 0x0000000000007941 */ /* 0x000fea0003800000 */
.L_x_13134:
        /* <DEDUP_REMOVED lines=9> */
.L_x_13136:
[----:B------:R-:W-:Y:S02]  /*e350*/  IMAD.MOV.U32 R13, RZ, RZ, R2 ;  /* 0x000000ffff0d7224 */ /* 0x000fe400078e0002 */
[----:B------:R-:W-:Y:S02]  /*e360*/  IMAD.MOV.U32 R12, RZ, RZ, 0x1 ;  /* 0x00000001ff0c7424 */ /* 0x000fe400078e00ff */
[----:B------:R-:W-:-:S07]  /*e370*/  IMAD.MOV.U32 R7, RZ, RZ, R14 ;  /* 0x000000ffff077224 */ /* 0x000fce00078e000e */
[----:B------:R-:W-:Y:S05]  /*e380*/  WARPSYNC.COLLECTIVE R15, `(.L_x_13137) ;  /* 0x000000000f087348 */ /* 0x000fea0003c00000 */
[----:B------:R0:W1:Y:S02]  /*e390*/  SHFL.IDX P6, R14, R13, R12, R11 ;  /* 0x0000000c0d0e7389 */ /* 0x00006400000c000b */
[----:B01----:R-:W-:Y:S01]  /*e3a0*/  ENDCOLLECTIVE ;  /* 0x000000000000791b */ /* 0x003fe20003800000 */
.L_x_13137:
        /* <DEDUP_REMOVED lines=10> */
[----:B------:R0:W-:Y:S02]  /*e450*/  @P0 LDGSTS.E.BYPASS.LTC128B.128 [R8+0xe400], desc[UR36][R6.64], !P2 ;  /* 0x0e40000006080fae */ /* 0x0001e4000d101d64 */
[----:B0-----:R-:W-:Y:S01]  /*e460*/  MOV R6, R14 ;  /* 0x0000000e00067202 */ /* 0x001fe20000000f00 */
[----:B------:R-:W-:-:S07]  /*e470*/  @P1 IMAD R8, R5, 0x2, R22 ;  /* 0x0000000205081824 */ /* 0x000fce00078e0216 */
[----:B------:R-:W-:Y:S05]  /*e480*/  WARPSYNC.COLLECTIVE R15, `(.L_x_13138) ;  /* 0x000000000f087348 */ /* 0x000fea0003c00000 */
[----:B------:R0:W1:Y:S02]  /*e490*/  SHFL.IDX P6, R14, R13, R12, R11 ;  /* 0x0000000c0d0e7389 */ /* 0x00006400000c000b */
[----:B01----:R-:W-:Y:S01]  /*e4a0*/  ENDCOLLECTIVE ;  /* 0x000000000000791b */ /* 0x003fe20003800000 */
.L_x_13138:
[----:B------:R-:W-:Y:S02]  /*e4b0*/  IMAD.MOV.U32 R13, RZ, RZ, R2 ;  /* 0x000000ffff0d7224 */ /* 0x000fe400078e0002 */
[----:B------:R-:W-:Y:S02]  /*e4c0*/  IMAD.MOV.U32 R12, RZ, RZ, 0x2 ;  /* 0x00000002ff0c7424 */ /* 0x000fe400078e00ff */
[----:B------:R-:W-:-:S07]  /*e4d0*/  IMAD.MOV.U32 R7, RZ, RZ, R14 ;  /* 0x000000ffff077224 */ /* 0x000fce00078e000e */
[----:B------:R-:W-:Y:S05]  /*e4e0*/  WARPSYNC.COLLECTIVE R15, `(.L_x_13139) ;  /* 0x000000000f087348 */ /* 0x000fea0003c00000 */
[----:B------:R0:W1:Y:S02]  /*e4f0*/  SHFL.IDX P6, R14, R13, R12, R11 ;  /* 0x0000000c0d0e7389 */ /* 0x00006400000c000b */
[----:B01----:R-:W-:Y:S01]  /*e500*/  ENDCOLLECTIVE ;  /* 0x000000000000791b */ /* 0x003fe20003800000 */
.L_x_13139:
        /* <DEDUP_REMOVED lines=9> */
[----:B------:R0:W-:Y:S01]  /*e5a0*/  @P1 LDGSTS.E.BYPASS.LTC128B.128 [R8+0xec00], desc[UR36][R6.64], !P2 ;  /* 0x0ec0000006081fae */ /* 0x0001e2000d101d64 */
[----:B------:R-:W-:Y:S01]  /*e5b0*/  ISETP.GE.AND P1, PT, R4, 0x21, PT ;  /* 0x000000210400780c */ /* 0x000fe20003f26270 */
[----:B0-----:R-:W-:-:S12]  /*e5c0*/  IMAD.MOV.U32 R6, RZ, RZ, R14 ;  /* 0x000000ffff067224 */ /* 0x001fd800078e000e */
[----:B------:R-:W-:Y:S05]  /*e5d0*/  WARPSYNC.COLLECTIVE R15, `(.L_x_13140) ;  /* 0x000000000f087348 */ /* 0x000fea0003c00000 */
[----:B------:R0:W1:Y:S02]  /*e5e0*/  SHFL.IDX P6, R14, R13, R12, R11 ;  /* 0x0000000c0d0e7389 */ /* 0x00006400000c000b */
[----:B01----:R-:W-:Y:S01]  /*e5f0*/  ENDCOLLECTIVE ;  /* 0x000000000000791b */ /* 0x003fe20003800000 */
.L_x_13140:
[----:B------:R-:W-:Y:S01]  /*e600*/  @P1 LEA R8, R5, R22, 0x1 ;  /* 0x0000001605081211 */ /* 0x000fe200078e08ff */
[----:B------:R-:W-:Y:S02]  /*e610*/  IMAD.MOV.U32 R13, RZ, RZ, R2 ;  /* 0x000000ffff0d7224 */ /* 0x000fe400078e0002 */
[----:B------:R-:W-:Y:S02]  /*e620*/  IMAD.MOV.U32 R12, RZ, RZ, 0x3 ;  /* 0x00000003ff0c7424 */ /* 0x000fe400078e00ff */
[----:B------:R-:W-:-:S07]  /*e630*/  IMAD.MOV.U32 R7, RZ, RZ, R14 ;  /* 0x000000ffff077224 */ /* 0x000fce00078e000e */
[----:B------:R-:W-:Y:S05]  /*e640*/  WARPSYNC.COLLECTIVE R15, `(.L_x_13141) ;  /* 0x000000000f087348 */ /* 0x000fea0003c00000 */
[----:B------:R0:W1:Y:S02]  /*e650*/  SHFL.IDX P6, R14, R13, R12, R11 ;  /* 0x0000000c0d0e7389 */ /* 0x00006400000c000b */
[----:B01----:R-:W-:Y:S01]  /*e660*/  ENDCOLLECTIVE ;  /* 0x000000000000791b */ /* 0x003fe20003800000 */
.L_x_13141:
        /* <DEDUP_REMOVED lines=15> */
.L_x_13142:
[----:B------:R-:W-:Y:S02]  /*e760*/  @P1 IMAD R8, R5, 0x2, R22 ;  /* 0x0000000205081824 */ /* 0x000fe400078e0216 */
[----:B------:R-:W-:Y:S02]  /*e770*/  IMAD.MOV.U32 R13, RZ, RZ, R2 ;  /* 0x000000ffff0d7224 */ /* 0x000fe400078e0002 */
[----:B------:R-:W-:Y:S02]  /*e780*/  IMAD.MOV.U32 R12, RZ, RZ, 0x4 ;  /* 0x00000004ff0c7424 */ /* 0x000fe400078e00ff */
[----:B------:R-:W-:-:S07]  /*e790*/  IMAD.MOV.U32 R7, RZ, RZ, R14 ;  /* 0x000000ffff077224 */ /* 0x000fce00078e000e */
[----:B------:R-:W-:Y:S05]  /*e7a0*/  WARPSYNC.COLLECTIVE R15, `(.L_x_13143) ;  /* 0x000000000f087348 */ /* 0x000fea0003c00000 */
[----:B------:R0:W1:Y:S02]  /*e7b0*/  SHFL.IDX P6, R14, R13, R12, R11 ;  /* 0x0000000c0d0e7389 */ /* 0x00006400000c000b */
[----:B01----:R-:W-:Y:S01]  /*e7c0*/  ENDCOLLECTIVE ;  /* 0x000000000000791b */ /* 0x003fe20003800000 */
.L_x_13143:
        /* <DEDUP_REMOVED lines=15> */
.L_x_13144:
[----:B------:R-:W-:Y:S02]  /*e8c0*/  @P1 IMAD R8, R5, 0x2, R22 ;  /* 0x0000000205081824 */ /* 0x000fe400078e0216 */
[----:B------:R-:W-:Y:S02]  /*e8d0*/  IMAD.MOV.U32 R13, RZ, RZ, R2 ;  /* 0x000000ffff0d7224 */ /* 0x000fe400078e0002 */
[----:B------:R-:W-:Y:S02]  /*e8e0*/  IMAD.MOV.U32 R12, RZ, RZ, 0x5 ;  /* 0x00000005ff0c7424 */ /* 0x000fe400078e00ff */
[----:B------:R-:W-:-:S07]  /*e8f0*/  IMAD.MOV.U32 R7, RZ, RZ, R14 ;  /* 0x000000ffff077224 */ /* 0x000fce00078e000e */
[----:B------:R-:W-:Y:S05]  /*e900*/  WARPSYNC.COLLECTIVE R15, `(.L_x_13145) ;  /* 0x000000000f087348 */ /* 0x000fea0003c00000 */
[----:B------:R0:W1:Y:S02]  /*e910*/  SHFL.IDX P6, R14, R13, R12, R11 ;  /* 0x0000000c0d0e7389 */ /* 0x00006400000c000b */
[----:B01----:R-:W-:Y:S01]  /*e920*/  ENDCOLLECTIVE ;  /* 0x000000000000791b */ /* 0x003fe20003800000 */
.L_x_13145:
        /* <DEDUP_REMOVED lines=15> */
.L_x_13146:
[----:B------:R-:W-:Y:S01]  /*ea20*/  @P1 IMAD R8, R5, 0x2, R22 ;  /* 0x0000000205081824 */ /* 0x000fe200078e0216 */
[----:B------:R-:W-:Y:S01]  /*ea30*/  MOV R13, R2 ;  /* 0x00000002000d7202 */ /* 0x000fe20000000f00 */
[----:B------:R-:W-:Y:S02]  /*ea40*/  IMAD.MOV.U32 R12, RZ, RZ, 0x6 ;  /* 0x00000006ff0c7424 */ /* 0x000fe400078e00ff */
[----:B------:R-:W-:-:S07]  /*ea50*/  IMAD.MOV.U32 R7, RZ, RZ, R14 ;  /* 0x000000ffff077224 */ /* 0x000fce00078e000e */
[----:B------:R-:W-:Y:S05]  /*ea60*/  WARPSYNC.COLLECTIVE R15, `(.L_x_13147) ;  /* 0x000000000f087348 */ /* 0x000fea0003c00000 */
[----:B------:R0:W1:Y:S02]  /*ea70*/  SHFL.IDX P6, R14, R13, R12, R11 ;  /* 0x0000000c0d0e7389 */ /* 0x00006400000c000b */
[----:B01----:R-:W-:Y:S01]  /*ea80*/  ENDCOLLECTIVE ;  /* 0x000000000000791b */ /* 0x003fe20003800000 */
.L_x_13147:
        /* <DEDUP_REMOVED lines=15> */
.L_x_13148:
[----:B------:R-:W-:Y:S02]  /*eb80*/  @P1 IMAD R8, R5, 0x2, R22 ;  /* 0x0000000205081824 */ /* 0x000fe400078e0216 */
[----:B------:R-:W-:Y:S02]  /*eb90*/  IMAD.MOV.U32 R13, RZ, RZ, R2 ;  /* 0x000000ffff0d7224 */ /* 0x000fe400078e0002 */
[----:B------:R-:W-:Y:S02]  /*eba0*/  IMAD.MOV.U32 R12, RZ, RZ, 0x7 ;  /* 0x00000007ff0c7424 */ /* 0x000fe400078e00ff */
[----:B------:R-:W-:-:S07]  /*ebb0*/  IMAD.MOV.U32 R7, RZ, RZ, R14 ;  /* 0x000000ffff077224 */ /* 0x000fce00078e000e */
[----:B------:R-:W-:Y:S05]  /*ebc0*/  WARPSYNC.COLLECTIVE R15, `(.L_x_13149) ;  /* 0x000000000f087348 */ /* 0x000fea0003c00000 */
[----:B------:R0:W1:Y:S02]  /*ebd0*/  SHFL.IDX P6, R14, R13, R12, R11 ;  /* 0x0000000c0d0e7389 */ /* 0x00006400000c000b */
[----:B01----:R-:W-:Y:S01]  /*ebe0*/  ENDCOLLECTIVE ;  /* 0x000000000000791b */ /* 0x003fe20003800000 */
.L_x_13149:
        /* <DEDUP_REMOVED lines=10> */
.L_x_13150:
[----:B------:R-:W-:Y:S01]  /*ec90*/  @!PT LDS RZ, [RZ] ;  /* 0x00000000fffff984 */ /* 0x000fe20000000800 */
[----:B------:R-:W-:Y:S01]  /*eca0*/  @!PT LDS RZ, [RZ] ;  /* 0x00000000fffff984 */ /* 0x000fe20000000800 */
[----:B------:R-:W-:Y:S01]  /*ecb0*/  @!PT LDS RZ, [RZ] ;  /* 0x00000000fffff984 */ /* 0x000fe20000000800 */
[----:B------:R0:W-:Y:S01]  /*ecc0*/  @P1 LDGSTS.E.BYPASS.LTC128B.128 [R8+0x11400], desc[UR36][R6.64], !P2 ;  /* 0x1140000006081fae */ /* 0x0001e2000d101d64 */
[----:B------:R-:W-:Y:S01]  /*ecd0*/  MOV R0, R14 ;  /* 0x0000000e00007202 */ /* 0x000fe20000000f00 */
[----:B------:R-:W-:Y:S06]  /*ece0*/  BRA `(.L_x_13151) ;  /* 0xffffffb8007c7947 */ /* 0x000fec000383ffff */
.L_x_13077:
        /* <DEDUP_REMOVED lines=9> */
.L_x_13152:
[C---:B------:R-:W-:Y:S01]  /*ed80*/  VIADD R8, R17.reuse, 0x10 ;  /* 0x0000001011087836 */ /* 0x040fe20000000000 */
[----:B------:R-:W-:Y:S01]  /*ed90*/  ISETP.GE.AND P2, PT, R17, R3, PT ;  /* 0x000000031100720c */ /* 0x000fe20003f46270 */
[----:B------:R-:W-:Y:S02]  /*eda0*/  IMAD.MOV.U32 R13, RZ, RZ, R0 ;  /* 0x000000ffff0d7224 */ /* 0x000fe400078e0000 */
[----:B------:R-:W-:-:S10]  /*edb0*/  IMAD.MOV.U32 R6, RZ, RZ, R14 ;  /* 0x000000ffff067224 */ /* 0x000fd400078e000e */
[----:B------:R-:W-:Y:S05]  /*edc0*/  WARPSYNC.COLLECTIVE R15, `(.L_x_13153) ;  /* 0x000000000f087348 */ /* 0x000fea0003c00000 */
[----:B------:R0:W1:Y:S02]  /*edd0*/  SHFL.IDX P6, R14, R13, R12, R11 ;  /* 0x0000000c0d0e7389 */ /* 0x00006400000c000b */
[----:B01----:R-:W-:Y:S01]  /*ede0*/  ENDCOLLECTIVE ;  /* 0x000000000000791b */ /* 0x003fe20003800000 */
.L_x_13153:
[----:B------:R-:W-:Y:S01]  /*edf0*/  IMAD.MOV.U32 R13, RZ, RZ, R4 ;  /* 0x000000ffff0d7224 */ /* 0x000fe200078e0004 */
[----:B------:R-:W-:Y:S01]  /*ee00*/  MOV R12, 0x1 ;  /* 0x00000001000c7802 */ /* 0x000fe20000000f00 */
[----:B------:R-:W-:-:S07]  /*ee10*/  IMAD.MOV.U32 R7, RZ, RZ, R14 ;  /* 0x000000ffff077224 */ /* 0x000fce00078e000e */
[----:B------:R-:W-:Y:S05]  /*ee20*/  WARPSYNC.COLLECTIVE R15, `(.L_x_13154) ;  /* 0x000000000f087348 */ /* 0x000fea0003c00000 */
[----:B------:R0:W1:Y:S02]  /*ee30*/  SHFL.IDX P6, R14, R13, R12, R11 ;  /* 0x0000000c0d0e7389 */ /* 0x00006400000c000b */
[----:B01----:R-:W-:Y:S01]  /*ee40*/  ENDCOLLECTIVE ;  /* 0x000000000000791b */ /* 0x003fe20003800000 */
.L_x_13154:
[----:B------:R-:W-:-:S05]  /*ee50*/  @!P2 LEA R7, P1, R28, R7, 0x1 ;  /* 0x000000071c07a211 */ /* 0x000fca00078208ff */
[----:B------:R-:W-:Y:S01]  /*ee60*/  @!P2 IMAD.X R6, RZ, RZ, R6, P1 ;  /* 0x000000ffff06a224 */ /* 0x000fe200008e0606 */
[----:B------:R-:W-:-:S04]  /*ee70*/  ISETP.GE.AND P1, PT, R8, R3, PT ;  /* 0x000000030800720c */ /* 0x000fc80003f26270 */
[----:B------:R-:W-:Y:S01]  /*ee80*/  @!P2 LOP3.LUT R7, R7, R6, RZ, 0x3c, !PT ;  /* 0x000000060707a212 */ /* 0x000fe200078e3cff */
[----:B------:R-:W-:-:S03]  /*ee90*/  IMAD.MOV.U32 R13, RZ, RZ, R0 ;  /* 0x000000ffff0d7224 */ /* 0x000fc600078e0000 */
[----:B------:R-:W-:-:S04]  /*eea0*/  @!P2 LOP3.LUT R6, R7, R6, RZ, 0x3c, !PT ;  /* 0x000000060706a212 */ /* 0x000fc800078e3cff */
[----:B------:R-:W-:-:S05]  /*eeb0*/  @!P2 LOP3.LUT R7, R7, R6, RZ, 0x3c, !PT ;  /* 0x000000060707a212 */ /* 0x000fca00078e3cff */
[----:B------:R-:W-:Y:S01]  /*eec0*/  @!PT LDS RZ, [RZ] ;  /* 0x00000000fffff984 */ /* 0x000fe20000000800 */
[----:B------:R-:W-:Y:S01]  /*eed0*/  @!PT LDS RZ, [RZ] ;  /* 0x00000000fffff984 */ /* 0x000fe20000000800 */
[----:B------:R-:W-:Y:S01]  /*eee0*/  @!PT LDS RZ, [RZ] ;  /* 0x00000000fffff984 */ /* 0x000fe20000000800 */
[----:B------:R0:W-:Y:S02]  /*eef0*/  @!P2 LDGSTS.E.BYPASS.LTC128B.128 [R10+0x8400], desc[UR36][R6.64], !P0 ;  /* 0x08400000060aafae */ /* 0x0001e4000c101d64 */
[----:B0-----:R-:W-:-:S07]  /*ef00*/  IMAD.MOV.U32 R6, RZ, RZ, R14 ;  /* 0x000000ffff067224 */ /* 0x001fce00078e000e */
[----:B------:R-:W-:Y:S05]  /*ef10*/  WARPSYNC.COLLECTIVE R15, `(.L_x_13155) ;  /* 0x000000000f087348 */ /* 0x000fea0003c00000 */
[----:B------:R0:W1:Y:S02]  /*ef20*/  SHFL.IDX P6, R14, R13, R12, R11 ;  /* 0x0000000c0d0e7389 */ /* 0x00006400000c000b */
[----:B01----:R-:W-:Y:S01]  /*ef30*/  ENDCOLLECTIVE ;  /* 0x000000000000791b */ /* 0x003fe20003800000 */
.L_x_13155:
[----:B------:R-:W-:Y:S02]  /*ef40*/  IMAD.MOV.U32 R13, RZ, RZ, R4 ;  /* 0x000000ffff0d7224 */ /* 0x000fe400078e0004 */
[----:B------:R-:W-:Y:S02]  /*ef50*/  IMAD.MOV.U32 R12, RZ, RZ, 0x2 ;  /* 0x00000002ff0c7424 */ /* 0x000fe400078e00ff */
[----:B------:R-:W-:-:S07]  /*ef60*/  IMAD.MOV.U32 R7, RZ, RZ, R14 ;  /* 0x000000ffff077224 */ /* 0x000fce00078e000e */
[----:B------:R-:W-:Y:S05]  /*ef70*/  WARPSYNC.COLLECTIVE R15, `(.L_x_13156) ;  /* 0x000000000f087348 */ /* 0x000fea0003c00000 */
[----:B------:R0:W1:Y:S02]  /*ef80*/  SHFL.IDX P6, R14, R13, R12, R11 ;  /* 0x0000000c0d0e7389 */ /* 0x00006400000c000b */
[----:B01----:R-:W-:Y:S01]  /*ef90*/  ENDCOLLECTIVE ;  /* 0x000000000000791b */ /* 0x003fe20003800000 */
.L_x_13156:
        /* <DEDUP_REMOVED lines=10> */
[----:B0-----:R-:W-:-:S05]  /*f040*/  VIADD R6, R17, 0x20 ;  /* 0x0000002011067836 */ /* 0x001fca0000000000 */
[----:B------:R-:W-:Y:S01]  /*f050*/  ISETP.GE.AND P1, PT, R6, R3, PT ;  /* 0x000000030600720c */ /* 0x000fe20003f26270 */
[----:B------:R-:W-:-:S12]  /*f060*/  IMAD.MOV.U32 R6, RZ, RZ, R14 ;  /* 0x000000ffff067224 */ /* 0x000fd800078e000e */
[----:B------:R-:W-:Y:S05]  /*f070*/  WARPSYNC.COLLECTIVE R15, `(.L_x_13157) ;  /* 0x000000000f087348 */ /* 0x000fea0003c00000 */
[----:B------:R0:W1:Y:S02]  /*f080*/  SHFL.IDX P6, R14, R13, R12, R11 ;  /* 0x0000000c0d0e7389 */ /* 0x00006400000c000b */
[----:B01----:R-:W-:Y:S01]  /*f090*/  ENDCOLLECTIVE ;  /* 0x000000000000791b */ /* 0x003fe20003800000 */
.L_x_13157:
[----:B------:R-:W-:Y:S02]  /*f0a0*/  IMAD.MOV.U32 R13, RZ, RZ, R4 ;  /* 0x000000ffff0d7224 */ /* 0x000fe400078e0004 */
[----:B------:R-:W-:Y:S02]  /*f0b0*/  IMAD.MOV.U32 R12, RZ, RZ, 0x3 ;  /* 0x00000003ff0c7424 */ /* 0x000fe400078e00ff */
[----:B------:R-:W-:-:S07]  /*f0c0*/  IMAD.MOV.U32 R7, RZ, RZ, R14 ;  /* 0x000000ffff077224 */ /* 0x000fce00078e000e */
[----:B------:R-:W-:Y:S05]  /*f0d0*/  WARPSYNC.COLLECTIVE R15, `(.L_x_13158) ;  /* 0x000000000f087348 */ /* 0x000fea0003c00000 */
[----:B------:R0:W1:Y:S02]  /*f0e0*/  SHFL.IDX P6, R14, R13, R12, R11 ;  /* 0x0000000c0d0e7389 */ /* 0x00006400000c000b */
[----:B01----:R-:W-:Y:S01]  /*f0f0*/  ENDCOLLECTIVE ;  /* 0x000000000000791b */ /* 0x003fe20003800000 */
.L_x_13158:
        /* <DEDUP_REMOVED lines=16> */
.L_x_13159:
[----:B------:R-:W-:Y:S02]  /*f200*/  IMAD.MOV.U32 R13, RZ, RZ, R4 ;  /* 0x000000ffff0d7224 */ /* 0x000fe400078e0004 */
[----:B------:R-:W-:Y:S02]  /*f210*/  IMAD.MOV.U32 R12, RZ, RZ, 0x4 ;  /* 0x00000004ff0c7424 */ /* 0x000fe400078e00ff */
[----:B------:R-:W-:-:S07]  /*f220*/  IMAD.MOV.U32 R7, RZ, RZ, R14 ;  /* 0x000000ffff077224 */ /* 0x000fce00078e000e */
[----:B------:R-:W-:Y:S05]  /*f230*/  WARPSYNC.COLLECTIVE R15, `(.L_x_13160) ;  /* 0x000000000f087348 */ /* 0x000fea0003c00000 */
[----:B------:R0:W1:Y:S02]  /*f240*/  SHFL.IDX P6, R14, R13, R12, R11 ;  /* 0x0000000c0d0e7389 */ /* 0x00006400000c000b */
[----:B01----:R-:W-:Y:S01]  /*f250*/  ENDCOLLECTIVE ;  /* 0x000000000000791b */ /* 0x003fe20003800000 */
.L_x_13160:
        /* <DEDUP_REMOVED lines=11> */
[----:B------:R-:W-:Y:S02]  /*f310*/  ISETP.GE.AND P1, PT, R6, R3, PT ;  /* 0x000000030600720c */ /* 0x000fe40003f26270 */
[----:B------:R-:W-:-:S11]  /*f320*/  MOV R6, R14 ;  /* 0x0000000e00067202 */ /* 0x000fd60000000f00 */
[----:B------:R-:W-:Y:S05]  /*f330*/  WARPSYNC.COLLECTIVE R15, `(.L_x_13161) ;  /* 0x000000000f087348 */ /* 0x000fea0003c00000 */
[----:B------:R0:W1:Y:S02]  /*f340*/  SHFL.IDX P6, R14, R13, R12, R11 ;  /* 0x0000000c0d0e7389 */ /* 0x00006400000c000b */
[----:B01----:R-:W-:Y:S01]  /*f350*/  ENDCOLLECTIVE ;  /* 0x000000000000791b */ /* 0x003fe20003800000 */
.L_x_13161:
[----:B------:R-:W-:Y:S02]  /*f360*/  IMAD.MOV.U32 R13, RZ, RZ, R4 ;  /* 0x000000ffff0d7224 */ /* 0x000fe400078e0004 */
[----:B------:R-:W-:Y:S02]  /*f370*/  IMAD.MOV.U32 R12, RZ, RZ, 0x5 ;  /* 0x00000005ff0c7424 */ /* 0x000fe400078e00ff */
[----:B------:R-:W-:-:S07]  /*f380*/  IMAD.MOV.U32 R7, RZ, RZ, R14 ;  /* 0x000000ffff077224 */ /* 0x000fce00078e000e */
[----:B------:R-:W-:Y:S05]  /*f390*/  WARPSYNC.COLLECTIVE R15, `(.L_x_13162) ;  /* 0x000000000f087348 */ /* 0x000fea0003c00000 */
[----:B------:R0:W1:Y:S02]  /*f3a0*/  SHFL.IDX P6, R14, R13, R12, R11 ;  /* 0x0000000c0d0e7389 */ /* 0x00006400000c000b */
[----:B01----:R-:W-:Y:S01]  /*f3b0*/  ENDCOLLECTIVE ;  /* 0x000000000000791b */ /* 0x003fe20003800000 */
.L_x_13162:
        /* <DEDUP_REMOVED lines=16> */
.L_x_13163:
[----:B------:R-:W-:Y:S02]  /*f4c0*/  IMAD.MOV.U32 R13, RZ, RZ, R4 ;  /* 0x000000ffff0d7224 */ /* 0x000fe400078e0004 */
[----:B------:R-:W-:Y:S02]  /*f4d0*/  IMAD.MOV.U32 R12, RZ, RZ, 0x6 ;  /* 0x00000006ff0c7424 */ /* 0x000fe400078e00ff */
[----:B------:R-:W-:-:S07]  /*f4e0*/  IMAD.MOV.U32 R7, RZ, RZ, R14 ;  /* 0x000000ffff077224 */ /* 0x000fce00078e000e */
[----:B------:R-:W-:Y:S05]  /*f4f0*/  WARPSYNC.COLLECTIVE R15, `(.L_x_13164) ;  /* 0x000000000f087348 */ /* 0x000fea0003c00000 */
[----:B------:R0:W1:Y:S02]  /*f500*/  SHFL.IDX P6, R14, R13, R12, R11 ;  /* 0x0000000c0d0e7389 */ /* 0x00006400000c000b */
[----:B01----:R-:W-:Y:S01]  /*f510*/  ENDCOLLECTIVE ;  /* 0x000000000000791b */ /* 0x003fe20003800000 */
.L_x_13164:
        /* <DEDUP_REMOVED lines=16> */
.L_x_13165:
[----:B------:R-:W-:Y:S02]  /*f620*/  IMAD.MOV.U32 R13, RZ, RZ, R4 ;  /* 0x000000ffff0d7224 */ /* 0x000fe400078e0004 */
[----:B------:R-:W-:Y:S02]  /*f630*/  IMAD.MOV.U32 R12, RZ, RZ, 0x7 ;  /* 0x00000007ff0c7424 */ /* 0x000fe400078e00ff */
[----:B------:R-:W-:-:S07]  /*f640*/  IMAD.MOV.U32 R7, RZ, RZ, R14 ;  /* 0x000000ffff077224 */ /* 0x000fce00078e000e */
[----:B------:R-:W-:Y:S05]  /*f650*/  WARPSYNC.COLLECTIVE R15, `(.L_x_13166) ;  /* 0x000000000f087348 */ /* 0x000fea0003c00000 */
[----:B------:R0:W1:Y:S02]  /*f660*/  SHFL.IDX P6, R14, R13, R12, R11 ;  /* 0x0000000c0d0e7389 */ /* 0x00006400000c000b */
[----:B01----:R-:W-:Y:S01]  /*f670*/  ENDCOLLECTIVE ;  /* 0x000000000000791b */ /* 0x003fe20003800000 */
.L_x_13166:
[----:B------:R-:W-:-:S05]  /*f680*/  @!P1 LEA R7, P2, R28, R7, 0x1 ;  /* 0x000000071c079211 */ /* 0x000fca00078408ff */
[----:B------:R-:W-:-:S05]  /*f690*/  @!P1 IMAD.X R6, RZ, RZ, R6, P2 ;  /* 0x000000ffff069224 */ /* 0x000fca00010e0606 */
[-C--:B------:R-:W-:Y:S01]  /*f6a0*/  @!P1 LOP3.LUT R7, R7, R6.reuse, RZ, 0x3c, !PT ;  /* 0x0000000607079212 */ /* 0x080fe200078e3cff */
[----:B------:R-:W-:Y:S02]  /*f6b0*/  IMAD.MOV.U32 R13, RZ, RZ, R0 ;  /* 0x000000ffff0d7224 */ /* 0x000fe400078e0000 */
[----:B------:R-:W-:Y:S01]  /*f6c0*/  VIADD R0, R17, 0x70 ;  /* 0x0000007011007836 */ /* 0x000fe20000000000 */
[----:B------:R-:W-:-:S04]  /*f6d0*/  @!P1 LOP3.LUT R6, R7, R6, RZ, 0x3c, !PT ;  /* 0x0000000607069212 */ /* 0x000fc800078e3cff */
[----:B------:R-:W-:Y:S02]  /*f6e0*/  @!P1 LOP3.LUT R7, R7, R6, RZ, 0x3c, !PT ;  /* 0x0000000607079212 */ /* 0x000fe400078e3cff */
[----:B------:R-:W-:-:S07]  /*f6f0*/  MOV R4, R14 ;  /* 0x0000000e00047202 */ /* 0x000fce0000000f00 */
[----:B------:R-:W-:Y:S05]  /*f700*/  WARPSYNC.COLLECTIVE R15, `(.L_x_13167) ;  /* 0x000000000f087348 */ /* 0x000fea0003c00000 */
[----:B------:R0:W1:Y:S02]  /*f710*/  SHFL.IDX P6, R14, R13, R12, R11 ;  /* 0x0000000c0d0e7389 */ /* 0x00006400000c000b */
[----:B01----:R-:W-:Y:S01]  /*f720*/  ENDCOLLECTIVE ;  /* 0x000000000000791b */ /* 0x003fe20003800000 */
.L_x_13167:
[----:B------:R-:W-:Y:S01]  /*f730*/  @!PT LDS RZ, [RZ] ;  /* 0x00000000fffff984 */ /* 0x000fe20000000800 */
[----:B------:R-:W-:Y:S01]  /*f740*/  @!PT LDS RZ, [RZ] ;  /* 0x00000000fffff984 */ /* 0x000fe20000000800 */
[----:B------:R-:W-:Y:S01]  /*f750*/  @!PT LDS RZ, [RZ] ;  /* 0x00000000fffff984 */ /* 0x000fe20000000800 */
[----:B------:R0:W-:Y:S01]  /*f760*/  @!P1 LDGSTS.E.BYPASS.LTC128B.128 [R10+0xb400], desc[UR36][R6.64], !P0 ;  /* 0x0b400000060a9fae */ /* 0x0001e2000c101d64 */
[----:B------:R-:W-:Y:S01]  /*f770*/  ISETP.GE.AND P1, PT, R0, R3, PT ;  /* 0x000000030000720c */ /* 0x000fe20003f26270 */
[----:B------:R-:W-:Y:S02]  /*f780*/  VIADD R0, R17, 0x80 ;  /* 0x0000008011007836 */ /* 0x000fe40000000000 */
[----:B------:R-:W-:Y:S02]  /*f790*/  IMAD.MOV.U32 R13, RZ, RZ, R2 ;  /* 0x000000ffff0d7224 */ /* 0x000fe400078e0002 */
[----:B------:R-:W-:Y:S02]  /*f7a0*/  IMAD.MOV.U32 R12, RZ, RZ, RZ ;  /* 0x000000ffff0c7224 */ /* 0x000fe400078e00ff */
[----:B0-----:R-:W-:-:S07]  /*f7b0*/  IMAD.MOV.U32 R6, RZ, RZ, R14 ;  /* 0x000000ffff067224 */ /* 0x001fce00078e000e */
[----:B------:R-:W-:Y:S05]  /*f7c0*/  WARPSYNC.COLLECTIVE R15, `(.L_x_13168) ;  /* 0x000000000f087348 */ /* 0x000fea0003c00000 */
[----:B------:R0:W1:Y:S02]  /*f7d0*/  SHFL.IDX P6, R14, R13, R12, R11 ;  /* 0x0000000c0d0e7389 */ /* 0x00006400000c000b */
[----:B01----:R-:W-:Y:S01]  /*f7e0*/  ENDCOLLECTIVE ;  /* 0x000000000000791b */ /* 0x003fe20003800000 */
.L_x_13168:
        /* <DEDUP_REMOVED lines=12> */
.L_x_13169:
[----:B------:R-:W-:Y:S02]  /*f8b0*/  IMAD.MOV.U32 R13, RZ, RZ, R2 ;  /* 0x000000ffff0d7224 */ /* 0x000fe400078e0002 */
[----:B------:R-:W-:Y:S01]  /*f8c0*/  IMAD.MOV.U32 R12, RZ, RZ, 0x1 ;  /* 0x00000001ff0c7424 */ /* 0x000fe200078e00ff */
[----:B------:R-:W-:-:S07]  /*f8d0*/  MOV R4, R14 ;  /* 0x0000000e00047202 */ /* 0x000fce0000000f00 */
[----:B------:R-:W-:Y:S05]  /*f8e0*/  WARPSYNC.COLLECTIVE R15, `(.L_x_13170) ;  /* 0x000000000f087348 */ /* 0x000fea0003c00000 */
[----:B------:R0:W1:Y:S02]  /*f8f0*/  SHFL.IDX P6, R14, R13, R12, R11 ;  /* 0x0000000c0d0e7389 */ /* 0x00006400000c000b */
[----:B01----:R-:W-:Y:S01]  /*f900*/  ENDCOLLECTIVE ;  /* 0x000000000000791b */ /* 0x003fe20003800000 */
.L_x_13170:
[----:B------:R-:W-:-:S05]  /*f910*/  @!P1 LEA R4, P3, R28, R4, 0x1 ;  /* 0x000000041c049211 */ /* 0x000fca00078608ff */
[----:B------:R-:W-:Y:S02]  /*f920*/  @!P1 IMAD.X R0, RZ, RZ, R0, P3 ;  /* 0x000000ffff009224 */ /* 0x000fe400018e0600 */
[----:B------:R-:W-:Y:S02]  /*f930*/  @!P1 IMAD.MOV.U32 R6, RZ, RZ, R4 ;  /* 0x000000ffff069224 */ /* 0x000fe400078e0004 */
[----:B------:R-:W-:Y:S02]  /*f940*/  @!P1 IMAD.MOV.U32 R7, RZ, RZ, R0 ;  /* 0x000000ffff079224 */ /* 0x000fe400078e0000 */
[C---:B------:R-:W-:Y:S02]  /*f950*/  VIADD R0, R17.reuse, 0x90 ;  /* 0x0000009011007836 */ /* 0x040fe40000000000 */
[----:B------:R-:W-:Y:S01]  /*f960*/  IMAD.MOV.U32 R13, RZ, RZ, R5 ;  /* 0x000000ffff0d7224 */ /* 0x000fe200078e0005 */
[----:B------:R-:W-:Y:S01]  /*f970*/  @!PT LDS RZ, [RZ] ;  /* 0x00000000fffff984 */ /* 0x000fe20000000800 */
[----:B------:R-:W-:Y:S01]  /*f980*/  @!PT LDS RZ, [RZ] ;  /* 0x00000000fffff984 */ /* 0x000fe20000000800 */
[----:B------:R-:W-:Y:S01]  /*f990*/  @!PT LDS RZ, [RZ] ;  /* 0x00000000fffff984 */ /* 0x000fe20000000800 */
[----:B------:R0:W-:Y:S01]  /*f9a0*/  @!P1 LDGSTS.E.BYPASS.LTC128B.128 [R10+0xc400], desc[UR36][R6.64], !P0 ;  /* 0x0c400000060a9fae */ /* 0x0001e2000c101d64 */
[----:B------:R-:W-:Y:S01]  /*f9b0*/  VIADD R4, R17, 0xa0 ;  /* 0x000000a011047836 */ /* 0x000fe20000000000 */
[----:B------:R-:W-:Y:S01]  /*f9c0*/  ISETP.GE.AND P1, PT, R0, R3, PT ;  /* 0x000000030000720c */ /* 0x000fe20003f26270 */
[----:B------:R-:W-:-:S12]  /*f9d0*/  IMAD.MOV.U32 R0, RZ, RZ, R14 ;  /* 0x000000ffff007224 */ /* 0x000fd800078e000e */
[----:B0-----:R-:W-:Y:S05]  /*f9e0*/  WARPSYNC.COLLECTIVE R15, `(.L_x_13171) ;  /* 0x000000000f087348 */ /* 0x001fea0003c00000 */
[----:B------:R1:W2:Y:S02]  /*f9f0*/  SHFL.IDX P6, R14, R13, R12, R11 ;  /* 0x0000000c0d0e7389 */ /* 0x0002a400000c000b */
[----:B012---:R-:W-:Y:S01]  /*fa00*/  ENDCOLLECTIVE ;  /* 0x000000000000791b */ /* 0x007fe20003800000 */
.L_x_13171:
[----:B------:R-:W-:Y:S02]  /*fa10*/  IMAD.MOV.U32 R13, RZ, RZ, R2 ;  /* 0x000000ffff0d7224 */ /* 0x000fe400078e0002 */
[----:B------:R-:W-:Y:S02]  /*fa20*/  IMAD.MOV.U32 R12, RZ, RZ, 0x2 ;  /* 0x00000002ff0c7424 */ /* 0x000fe400078e00ff */
[----:B------:R-:W-:-:S07]  /*fa30*/  IMAD.MOV.U32 R6, RZ, RZ, R14 ;  /* 0x000000ffff067224 */ /* 0x000fce00078e000e */
[----:B------:R-:W-:Y:S05]  /*fa40*/  WARPSYNC.COLLECTIVE R15, `(.L_x_13172) ;  /* 0x000000000f087348 */ /* 0x000fea0003c00000 */
[----:B------:R0:W1:Y:S02]  /*fa50*/  SHFL.IDX P6, R14, R13, R12, R11 ;  /* 0x0000000c0d0e7389 */ /* 0x00006400000c000b */
[----:B01----:R-:W-:Y:S01]  /*fa60*/  ENDCOLLECTIVE ;  /* 0x000000000000791b */ /* 0x003fe20003800000 */
.L_x_13172:
[----:B------:R-:W-:-:S04]  /*fa70*/  @!P1 LEA R6, P2, R28, R6, 0x1 ;  /* 0x000000061c069211 */ /* 0x000fc800078408ff */
[----:B------:R-:W-:Y:S02]  /*fa80*/  @!P1 IADD3.X R0, RZ, R0, RZ, P2, !PT ;  /* 0x00000000ff009210 */ /* 0x000fe400017fe4ff */
[----:B------:R-:W-:-:S03]  /*fa90*/  ISETP.GE.AND P2, PT, R4, R3, PT ;  /* 0x000000030400720c */ /* 0x000fc60003f46270 */
[----:B------:R-:W-:Y:S02]  /*faa0*/  @!P1 IMAD.MOV.U32 R7, RZ, RZ, R0 ;  /* 0x000000ffff079224 */ /* 0x000fe400078e0000 */
[----:B------:R-:W-:-:S03]  /*fab0*/  IMAD.MOV.U32 R13, RZ, RZ, R5 ;  /* 0x000000ffff0d7224 */ /* 0x000fc600078e0005 */
[----:B------:R-:W-:Y:S01]  /*fac0*/  @!PT LDS RZ, [RZ] ;  /* 0x00000000fffff984 */ /* 0x000fe20000000800 */
[----:B------:R-:W-:Y:S01]  /*fad0*/  @!PT LDS RZ, [RZ] ;  /* 0x00000000fffff984 */ /* 0x000fe20000000800 */
[----:B------:R-:W-:Y:S01]  /*fae0*/  @!PT LDS RZ, [RZ] ;  /* 0x00000000fffff984 */ /* 0x000fe20000000800 */
[----:B------:R0:W-:Y:S01]  /*faf0*/  @!P1 LDGSTS.E.BYPASS.LTC128B.128 [R10+0xcc00], desc[UR36][R6.64], !P0 ;  /* 0x0cc00000060a9fae */ /* 0x0001e2000c101d64 */
[----:B------:R-:W-:-:S07]  /*fb00*/  IMAD.MOV.U32 R0, RZ, RZ, R14 ;  /* 0x000000ffff007224 */ /* 0x000fce00078e000e */
[----:B0-----:R-:W-:Y:S05]  /*fb10*/  WARPSYNC.COLLECTIVE R15, `(.L_x_13173) ;  /* 0x000000000f087348 */ /* 0x001fea0003c00000 */
[----:B------:R1:W2:Y:S02]  /*fb20*/  SHFL.IDX P6, R14, R13, R12, R11 ;  /* 0x0000000c0d0e7389 */ /* 0x0002a400000c000b */
[----:B012---:R-:W-:Y:S01]  /*fb30*/  ENDCOLLECTIVE ;  /* 0x000000000000791b */ /* 0x007fe20003800000 */
.L_x_13173:
[----:B------:R-:W-:Y:S01]  /*fb40*/  MOV R13, R2 ;  /* 0x00000002000d7202 */ /* 0x000fe20000000f00 */
[----:B------:R-:W-:Y:S02]  /*fb50*/  IMAD.MOV.U32 R12, RZ, RZ, 0x3 ;  /* 0x00000003ff0c7424 */ /* 0x000fe400078e00ff */
[----:B------:R-:W-:-:S07]  /*fb60*/  IMAD.MOV.U32 R6, RZ, RZ, R14 ;  /* 0x000000ffff067224 */ /* 0x000fce00078e000e */
[----:B------:R-:W-:Y:S05]  /*fb70*/  WARPSYNC.COLLECTIVE R15, `(.L_x_13174) ;  /* 0x000000000f087348 */ /* 0x000fea0003c00000 */
[----:B------:R0:W1:Y:S02]  /*fb80*/  SHFL.IDX P6, R14, R13, R12, R11 ;  /* 0x0000000c0d0e7389 */ /* 0x00006400000c000b */
[----:B01----:R-:W-:Y:S01]  /*fb90*/  ENDCOLLECTIVE ;  /* 0x000000000000791b */ /* 0x003fe20003800000 */
.L_x_13174:
[----:B------:R-:W-:-:S05]  /*fba0*/  @!P2 LEA R6, P1, R28, R6, 0x1 ;  /* 0x000000061c06a211 */ /* 0x000fca00078208ff */
[----:B------:R-:W-:-:S04]  /*fbb0*/  @!P2 IMAD.X R0, RZ, RZ, R0, P1 ;  /* 0x000000ffff00a224 */ /* 0x000fc800008e0600 */
        /* <DEDUP_REMOVED lines=10> */
.L_x_13175:
[----:B------:R-:W-:Y:S01]  /*fc60*/  IMAD.MOV.U32 R2, RZ, RZ, R14 ;  /* 0x000000ffff027224 */ /* 0x000fe200078e000e */
[----:B------:R-:W-:Y:S06]  /*fc70*/  BRA `(.L_x_13176) ;  /* 0xffffffb800587947 */ /* 0x000fec000383ffff */
.L_x_13080:
[----:B0-----:R0:W1:Y:S02]  /*fc80*/  SYNCS.PHASECHK.TRANS64.TRYWAIT P0, [R22+URZ+0x16820], R0 ;  /* 0x01682000160075a7 */ /* 0x001064000800017f */
[----:B-1----:R-:W-:Y:S05]  /*fc90*/  @!P0 NANOSLEEP.SYNCS 0x989680 ;  /* 0x009896800000895d */ /* 0x002fea0003900000 */
[----:B------:R-:W1:Y:S02]  /*fca0*/  @!P0 SYNCS.PHASECHK.TRANS64 P0, [R22+URZ+0x16820], R0 ;  /* 0x01682000160085a7 */ /* 0x000e64000800007f */
[----:B-1----:R-:W-:Y:S05]  /*fcb0*/  @!P0 BRA `(.L_x_13080) ;  /* 0xfffffffc00f08947 */ /* 0x002fea000383ffff */
[----:B------:R-:W-:Y:S05]  /*fcc0*/  BRA `(.L_x_13177) ;  /* 0xffffffb800b47947 */ /* 0x000fea000383ffff */
.L_x_13085:
[----:B0-----:R0:W1:Y:S02]  /*fcd0*/  SYNCS.PHASECHK.TRANS64.TRYWAIT P0, [R5+URZ+0x16840], R2 ;  /* 0x01684002050075a7 */ /* 0x001064000800017f */
[----:B-1----:R-:W-:Y:S05]  /*fce0*/  @!P0 NANOSLEEP.SYNCS 0x989680 ;  /* 0x009896800000895d */ /* 0x002fea0003900000 */
[----:B------:R-:W1:Y:S02]  /*fcf0*/  @!P0 SYNCS.PHASECHK.TRANS64 P0, [R5+URZ+0x16840], R2 ;  /* 0x01684002050085a7 */ /* 0x000e64000800007f */
[----:B-1----:R-:W-:Y:S05]  /*fd00*/  @!P0 BRA `(.L_x_13085) ;  /* 0xfffffffc00f08947 */ /* 0x002fea000383ffff */
[----:B------:R-:W-:Y:S05]  /*fd10*/  BRA `(.L_x_13178) ;  /* 0xffffffbc008c7947 */ /* 0x000fea000383ffff */
.L_x_13086:
        /* <DEDUP_REMOVED lines=8> */
.L_x_13180:
[----:B------:R-:W-:Y:S05]  /*fda0*/  BSYNC B1 ;  /* 0x0000000000017941 */ /* 0x000fea0003800000 */
.L_x_13179:
[----:B------:R-:W-:Y:S01]  /*fdb0*/  MOV R13, R8 ;  /* 0x00000008000d7202 */ /* 0x000fe20000000f00 */
        /* <DEDUP_REMOVED lines=8> */
.L_x_13181:
[----:B------:R-:W-:Y:S02]  /*fe40*/  IMAD R9, R9, 0x2, R22 ;  /* 0x0000000209097824 */ /* 0x000fe400078e0216 */
[----:B------:R-:W-:Y:S02]  /*fe50*/  IMAD.MOV.U32 R13, RZ, RZ, R10 ;  /* 0x000000ffff0d7224 */ /* 0x000fe400078e000a */
[----:B------:R-:W-:Y:S02]  /*fe60*/  IMAD.MOV.U32 R12, RZ, RZ, 0x1 ;  /* 0x00000001ff0c7424 */ /* 0x000fe400078e00ff */
[----:B------:R-:W-:-:S07]  /*fe70*/  IMAD.MOV.U32 R2, RZ, RZ, R14 ;  /* 0x000000ffff027224 */ /* 0x000fce00078e000e */
[----:B------:R-:W-:Y:S05]  /*fe80*/  WARPSYNC.COLLECTIVE R15, `(.L_x_13182) ;  /* 0x000000000f087348 */ /* 0x000fea0003c00000 */
[----:B------:R0:W1:Y:S02]  /*fe90*/  SHFL.IDX P6, R14, R13, R12, R11 ;  /* 0x0000000c0d0e7389 */ /* 0x00006400000c000b */
[----:B01----:R-:W-:Y:S01]  /*fea0*/  ENDCOLLECTIVE ;  /* 0x000000000000791b */ /* 0x003fe20003800000 */
.L_x_13182:
[----:B------:R-:W-:-:S05]  /*feb0*/  IADD3 R2, P0, R2, R7, RZ ;  /* 0x0000000702027210 */ /* 0x000fca0007f1e0ff */
[----:B------:R-:W-:-:S05]  /*fec0*/  IMAD.X R3, RZ, RZ, R3, P0 ;  /* 0x000000ffff037224 */ /* 0x000fca00000e0603 */
        /* <DEDUP_REMOVED lines=9> */
.L_x_13183:
[----:B------:R-:W-:Y:S02]  /*ff60*/  IMAD.MOV.U32 R13, RZ, RZ, R10 ;  /* 0x000000ffff0d7224 */ /* 0x000fe400078e000a */
[----:B------:R-:W-:Y:S02]  /*ff70*/  IMAD.MOV.U32 R12, RZ, RZ, 0x2 ;  /* 0x00000002ff0c7424 */ /* 0x000fe400078e00ff */
[----:B------:R-:W-:-:S07]  /*ff80*/  IMAD.MOV.U32 R2, RZ, RZ, R14 ;  /* 0x000000ffff027224 */ /* 0x000fce00078e000e */
[----:B------:R-:W-:Y:S05]  /*ff90*/  WARPSYNC.COLLECTIVE R15, `(.L_x_13184) ;  /* 0x000000000f087348 */ /* 0x000fea0003c00000 */
[----:B------:R0:W1:Y:S02]  /*ffa0*/  SHFL.IDX P6, R14, R13, R12, R11 ;  /* 0x0000000c0d0e7389 */ /* 0x00006400000c000b */
[----:B01----:R-:W-:Y:S01]  /*ffb0*/  ENDCOLLECTIVE ;  /* 0x000000000000791b */ /* 0x003fe20003800000 */
.L_x_13184:
[----:B------:R-:W-:-:S05]  /*ffc0*/  IADD3 R2, P0, R2, R7, RZ ;  /* 0x0000000702027210 */ /* 0x000fca0007f1e0ff */
[----:B------:R-:W-:-:S05]  /*ffd0*/  IMAD.X R3, RZ, RZ, R3, P0 ;  /* 0x000000ffff037224 */ /* 0x000fca00000e0603 */
        /* <DEDUP_REMOVED lines=9> */
.L_x_13185:
[----:B------:R-:W-:Y:S01]  /*10070*/  MOV R13, R10 ;  /* 0x0000000a000d7202 */ /* 0x000fe20000000f00 */
[----:B------:R-:W-:Y:S02]  /*10080*/  IMAD.MOV.U32 R12, RZ, RZ, 0x3 ;  /* 0x00000003ff0c7424 */ /* 0x000fe400078e00ff */
[----:B------:R-:W-:-:S07]  /*10090*/  IMAD.MOV.U32 R2, RZ, RZ, R14 ;  /* 0x000000ffff027224 */ /* 0x000fce00078e000e */
[----:B------:R-:W-:Y:S05]  /*100a0*/  WARPSYNC.COLLECTIVE R15, `(.L_x_13186) ;  /* 0x000000000f087348 */ /* 0x000fea0003c00000 */
[----:B------:R0:W1:Y:S02]  /*100b0*/  SHFL.IDX P6, R14, R13, R12, R11 ;  /* 0x0000000c0d0e7389 */ /* 0x00006400000c000b */
[----:B01----:R-:W-:Y:S01]  /*100c0*/  ENDCOLLECTIVE ;  /* 0x000000000000791b */ /* 0x003fe20003800000 */
.L_x_13186:
        /* <DEDUP_REMOVED lines=11> */
.L_x_13187:
[----:B------:R-:W-:Y:S02]  /*10180*/  IMAD.MOV.U32 R13, RZ, RZ, R10 ;  /* 0x000000ffff0d7224 */ /* 0x000fe400078e000a */
[----:B------:R-:W-:Y:S02]  /*10190*/  IMAD.MOV.U32 R12, RZ, RZ, 0x4 ;  /* 0x00000004ff0c7424 */ /* 0x000fe400078e00ff */
[----:B------:R-:W-:-:S07]  /*101a0*/  IMAD.MOV.U32 R2, RZ, RZ, R14 ;  /* 0x000000ffff027224 */ /* 0x000fce00078e000e */
[----:B------:R-:W-:Y:S05]  /*101b0*/  WARPSYNC.COLLECTIVE R15, `(.L_x_13188) ;  /* 0x000000000f087348 */ /* 0x000fea0003c00000 */
[----:B------:R0:W1:Y:S02]  /*101c0*/  SHFL.IDX P6, R14, R13, R12, R11 ;  /* 0x0000000c0d0e7389 */ /* 0x00006400000c000b */
[----:B01----:R-:W-:Y:S01]  /*101d0*/  ENDCOLLECTIVE ;  /* 0x000000000000791b */ /* 0x003fe20003800000 */
.L_x_13188:
        /* <DEDUP_REMOVED lines=11> */
.L_x_13189:
[----:B------:R-:W-:Y:S02]  /*10290*/  IMAD.MOV.U32 R13, RZ, RZ, R10 ;  /* 0x000000ffff0d7224 */ /* 0x000fe400078e000a */
[----:B------:R-:W-:Y:S01]  /*102a0*/  IMAD.MOV.U32 R12, RZ, RZ, 0x5 ;  /* 0x00000005ff0c7424 */ /* 0x000fe200078e00ff */
[----:B------:R-:W-:-:S07]  /*102b0*/  MOV R2, R14 ;  /* 0x0000000e00027202 */ /* 0x000fce0000000f00 */
[----:B------:R-:W-:Y:S05]  /*102c0*/  WARPSYNC.COLLECTIVE R15, `(.L_x_13190) ;  /* 0x000000000f087348 */ /* 0x000fea0003c00000 */
[----:B------:R0:W1:Y:S02]  /*102d0*/  SHFL.IDX P6, R14, R13, R12, R11 ;  /* 0x0000000c0d0e7389 */ /* 0x00006400000c000b */
[----:B01----:R-:W-:Y:S01]  /*102e0*/  ENDCOLLECTIVE ;  /* 0x000000000000791b */ /* 0x003fe20003800000 */
.L_x_13190:
        /* <DEDUP_REMOVED lines=11> */
.L_x_13191:
[----:B------:R-:W-:Y:S02]  /*103a0*/  IMAD.MOV.U32 R13, RZ, RZ, R10 ;  /* 0x000000ffff0d7224 */ /* 0x000fe400078e000a */
[----:B------:R-:W-:Y:S02]  /*103b0*/  IMAD.MOV.U32 R12, RZ, RZ, 0x6 ;  /* 0x00000006ff0c7424 */ /* 0x000fe400078e00ff */
[----:B------:R-:W-:-:S07]  /*103c0*/  IMAD.MOV.U32 R2, RZ, RZ, R14 ;  /* 0x000000ffff027224 */ /* 0x000fce00078e000e */
[----:B------:R-:W-:Y:S05]  /*103d0*/  WARPSYNC.COLLECTIVE R15, `(.L_x_13192) ;  /* 0x000000000f087348 */ /* 0x000fea0003c00000 */
[----:B------:R0:W1:Y:S02]  /*103e0*/  SHFL.IDX P6, R14, R13, R12, R11 ;  /* 0x0000000c0d0e7389 */ /* 0x00006400000c000b */
[----:B01----:R-:W-:Y:S01]  /*103f0*/  ENDCOLLECTIVE ;  /* 0x000000000000791b */ /* 0x003fe20003800000 */
.L_x_13192:
        /* <DEDUP_REMOVED lines=11> */
.L_x_13193:
[----:B------:R-:W-:Y:S02]  /*104b0*/  IMAD.MOV.U32 R13, RZ, RZ, R10 ;  /* 0x000000ffff0d7224 */ /* 0x000fe400078e000a */
[----:B------:R-:W-:Y:S02]  /*104c0*/  IMAD.MOV.U32 R12, RZ, RZ, 0x7 ;  /* 0x00000007ff0c7424 */ /* 0x000fe400078e00ff */
[----:B------:R-:W-:-:S07]  /*104d0*/  IMAD.MOV.U32 R2, RZ, RZ, R14 ;  /* 0x000000ffff027224 */ /* 0x000fce00078e000e */
[----:B------:R-:W-:Y:S05]  /*104e0*/  WARPSYNC.COLLECTIVE R15, `(.L_x_13194) ;  /* 0x000000000f087348 */ /* 0x000fea0003c00000 */
[----:B------:R0:W1:Y:S02]  /*104f0*/  SHFL.IDX P6, R14, R13, R12, R11 ;  /* 0x0000000c0d0e7389 */ /* 0x00006400000c000b */
[----:B01----:R-:W-:Y:S01]  /*10500*/  ENDCOLLECTIVE ;  /* 0x000000000000791b */ /* 0x003fe20003800000 */
.L_x_13194:
        /* <DEDUP_REMOVED lines=11> */
.L_x_13195:
[----:B------:R-:W-:Y:S01]  /*105c0*/  IMAD.MOV.U32 R2, RZ, RZ, R14 ;  /* 0x000000ffff027224 */ /* 0x000fe200078e000e */
[----:B------:R-:W-:Y:S06]  /*105d0*/  BRA `(.L_x_13196) ;  /* 0xffffffb800707947 */ /* 0x000fec000383ffff */
.L_x_13091:
[----:B-1----:R1:W2:Y:S02]  /*105e0*/  SYNCS.PHASECHK.TRANS64.TRYWAIT P0, [R5+URZ+0x16860], R2 ;  /* 0x01686002050075a7 */ /* 0x0022a4000800017f */
[----:B--2---:R-:W-:Y:S05]  /*105f0*/  @!P0 NANOSLEEP.SYNCS 0x989680 ;  /* 0x009896800000895d */ /* 0x004fea0003900000 */
[----:B------:R-:W2:Y:S02]  /*10600*/  @!P0 SYNCS.PHASECHK.TRANS64 P0, [R5+URZ+0x16860], R2 ;  /* 0x01686002050085a7 */ /* 0x000ea4000800007f */
[----:B--2---:R-:W-:Y:S05]  /*10610*/  @!P0 BRA `(.L_x_13091) ;  /* 0xfffffffc00f08947 */ /* 0x004fea000383ffff */
[----:B------:R-:W-:Y:S05]  /*10620*/  BRA `(.L_x_13197) ;  /* 0xffffffb800c87947 */ /* 0x000fea000383ffff */
.L_x_13092:
        /* <DEDUP_REMOVED lines=8> */
.L_x_13199:
[----:B------:R-:W-:Y:S05]  /*106b0*/  BSYNC B1 ;  /* 0x0000000000017941 */ /* 0x000fea0003800000 */
.L_x_13198:
[----:B------:R-:W-:Y:S01]  /*106c0*/  IMAD.MOV.U32 R13, RZ, RZ, R18 ;  /* 0x000000ffff0d7224 */ /* 0x000fe200078e0012 */
[----:B------:R-:W-:Y:S01]  /*106d0*/  ISETP.LT.OR P2, PT, R8, 0x1, P1 ;  /* 0x000000010800780c */ /* 0x000fe20000f41670 */
        /* <DEDUP_REMOVED lines=8> */
.L_x_13200:
[----:B------:R-:W-:Y:S02]  /*10760*/  IMAD.MOV.U32 R13, RZ, RZ, R23 ;  /* 0x000000ffff0d7224 */ /* 0x000fe400078e0017 */
[----:B------:R-:W-:Y:S02]  /*10770*/  IMAD.MOV.U32 R12, RZ, RZ, 0x1 ;  /* 0x00000001ff0c7424 */ /* 0x000fe400078e00ff */
[----:B------:R-:W-:-:S07]  /*10780*/  IMAD.MOV.U32 R2, RZ, RZ, R14 ;  /* 0x000000ffff027224 */ /* 0x000fce00078e000e */
[----:B------:R-:W-:Y:S05]  /*10790*/  WARPSYNC.COLLECTIVE R15, `(.L_x_13201) ;  /* 0x000000000f087348 */ /* 0x000fea0003c00000 */
[----:B------:R0:W1:Y:S02]  /*107a0*/  SHFL.IDX P6, R14, R13, R12, R11 ;  /* 0x0000000c0d0e7389 */ /* 0x00006400000c000b */
[----:B01----:R-:W-:Y:S01]  /*107b0*/  ENDCOLLECTIVE ;  /* 0x000000000000791b */ /* 0x003fe20003800000 */
.L_x_13201:
        /* <DEDUP_REMOVED lines=8> */
[----:B0-----:R-:W-:-:S12]  /*10840*/  IMAD.MOV.U32 R3, RZ, RZ, R14 ;  /* 0x000000ffff037224 */ /* 0x001fd800078e000e */
[----:B------:R-:W-:Y:S05]  /*10850*/  WARPSYNC.COLLECTIVE R15, `(.L_x_13202) ;  /* 0x000000000f087348 */ /* 0x000fea0003c00000 */
[----:B------:R0:W1:Y:S02]  /*10860*/  SHFL.IDX P6, R14, R13, R12, R11 ;  /* 0x0000000c0d0e7389 */ /* 0x00006400000c000b */
[----:B01----:R-:W-:Y:S01]  /*10870*/  ENDCOLLECTIVE ;  /* 0x000000000000791b */ /* 0x003fe20003800000 */
.L_x_13202:
[----:B------:R-:W-:Y:S02]  /*10880*/  IMAD.MOV.U32 R13, RZ, RZ, R23 ;  /* 0x000000ffff0d7224 */ /* 0x000fe400078e0017 */
[----:B------:R-:W-:Y:S02]  /*10890*/  IMAD.MOV.U32 R12, RZ, RZ, 0x2 ;  /* 0x00000002ff0c7424 */ /* 0x000fe400078e00ff */
[----:B------:R-:W-:-:S07]  /*108a0*/  IMAD.MOV.U32 R2, RZ, RZ, R14 ;  /* 0x000000ffff027224 */ /* 0x000fce00078e000e */
[----:B------:R-:W-:Y:S05]  /*108b0*/  WARPSYNC.COLLECTIVE R15, `(.L_x_13203) ;  /* 0x000000000f087348 */ /* 0x000fea0003c00000 */
[----:B------:R0:W1:Y:S02]  /*108c0*/  SHFL.IDX P6, R14, R13, R12, R11 ;  /* 0x0000000c0d0e7389 */ /* 0x00006400000c000b */
[----:B01----:R-:W-:Y:S01]  /*108d0*/  ENDCOLLECTIVE ;  /* 0x000000000000791b */ /* 0x003fe20003800000 */
.L_x_13203:
[----:B------:R-:W-:-:S05]  /*108e0*/  IADD3 R2, P0, R2, R7, RZ ;  /* 0x0000000702027210 */ /* 0x000fca0007f1e0ff */
[----:B------:R-:W-:-:S05]  /*108f0*/  IMAD.X R3, RZ, RZ, R3, P0 ;  /* 0x000000ffff037224 */ /* 0x000fca00000e0603 */
[----:B------:R-:W-:Y:S01]  /*10900*/  @!PT LDS RZ, [RZ] ;  /* 0x00000000fffff984 */ /* 0x000fe20000000800 */
[----:B------:R-:W-:Y:S01]  /*10910*/  @!PT LDS RZ, [RZ] ;  /* 0x00000000fffff984 */ /* 0x000fe20000000800 */
[----:B------:R-:W-:Y:S01]  /*10920*/  @!PT LDS RZ, [RZ] ;  /* 0x00000000fffff984 */ /* 0x000fe20000000800 */
[----:B------:R0:W-:Y:S01]  /*10930*/  LDGSTS.E.BYPASS.LTC128B.128 [R6+0xc00], desc[UR36][R2.64], !P2 ;  /* 0x00c0000002067fae */ /* 0x0001e2000d101d64 */
[----:B------:R-:W-:Y:S02]  /*10940*/  MOV R13, R18 ;  /* 0x00000012000d7202 */ /* 0x000fe40000000f00 */
[----:B------:R-:W-:Y:S01]  /*10950*/  ISETP.LT.OR P2, PT, R8, 0x21, P1 ;  /* 0x000000210800780c */ /* 0x000fe20000f41670 */
[----:B0-----:R-:W-:-:S12]  /*10960*/  IMAD.MOV.U32 R3, RZ, RZ, R14 ;  /* 0x000000ffff037224 */ /* 0x001fd800078e000e */
[----:B------:R-:W-:Y:S05]  /*10970*/  WARPSYNC.COLLECTIVE R15, `(.L_x_13204) ;  /* 0x000000000f087348 */ /* 0x000fea0003c00000 */
[----:B------:R0:W1:Y:S02]  /*10980*/  SHFL.IDX P6, R14, R13, R12, R11 ;  /* 0x0000000c0d0e7389 */ /* 0x00006400000c000b */
[----:B01----:R-:W-:Y:S01]  /*10990*/  ENDCOLLECTIVE ;  /* 0x000000000000791b */ /* 0x003fe20003800000 */
.L_x_13204:
[----:B------:R-:W-:Y:S02]  /*109a0*/  IMAD.MOV.U32 R13, RZ, RZ, R23 ;  /* 0x000000ffff0d7224 */ /* 0x000fe400078e0017 */
[----:B------:R-:W-:Y:S02]  /*109b0*/  IMAD.MOV.U32 R12, RZ, RZ, 0x3 ;  /* 0x00000003ff0c7424 */ /* 0x000fe400078e00ff */
[----:B------:R-:W-:-:S07]  /*109c0*/  IMAD.MOV.U32 R2, RZ, RZ, R14 ;  /* 0x000000ffff027224 */ /* 0x000fce00078e000e */
[----:B------:R-:W-:Y:S05]  /*109d0*/  WARPSYNC.COLLECTIVE R15, `(.L_x_13205) ;  /* 0x000000000f087348 */ /* 0x000fea0003c00000 */
[----:B------:R0:W1:Y:S02]  /*109e0*/  SHFL.IDX P6, R14, R13, R12, R11 ;  /* 0x0000000c0d0e7389 */ /* 0x00006400000c000b */
[----:B01----:R-:W-:Y:S01]  /*109f0*/  ENDCOLLECTIVE ;  /* 0x000000000000791b */ /* 0x003fe20003800000 */
.L_x_13205:
        /* <DEDUP_REMOVED lines=12> */
.L_x_13206:
[----:B------:R-:W-:Y:S01]  /*10ac0*/  IMAD.MOV.U32 R13, RZ, RZ, R23 ;  /* 0x000000ffff0d7224 */ /* 0x000fe200078e0017 */
[----:B------:R-:W-:Y:S01]  /*10ad0*/  MOV R12, 0x4 ;  /* 0x00000004000c7802 */ /* 0x000fe20000000f00 */
[----:B------:R-:W-:-:S07]  /*10ae0*/  IMAD.MOV.U32 R2, RZ, RZ, R14 ;  /* 0x000000ffff027224 */ /* 0x000fce00078e000e */
[----:B------:R-:W-:Y:S05]  /*10af0*/  WARPSYNC.COLLECTIVE R15, `(.L_x_13207) ;  /* 0x000000000f087348 */ /* 0x000fea0003c00000 */
[----:B------:R0:W1:Y:S02]  /*10b00*/  SHFL.IDX P6, R14, R13, R12, R11 ;  /* 0x0000000c0d0e7389 */ /* 0x00006400000c000b */
[----:B01----:R-:W-:Y:S01]  /*10b10*/  ENDCOLLECTIVE ;  /* 0x000000000000791b */ /* 0x003fe20003800000 */
.L_x_13207:
        /* <DEDUP_REMOVED lines=12> */
.L_x_13208:
[----:B------:R-:W-:Y:S02]  /*10be0*/  IMAD.MOV.U32 R13, RZ, RZ, R23 ;  /* 0x000000ffff0d7224 */ /* 0x000fe400078e0017 */
[----:B------:R-:W-:Y:S02]  /*10bf0*/  IMAD.MOV.U32 R12, RZ, RZ, 0x5 ;  /* 0x00000005ff0c7424 */ /* 0x000fe400078e00ff */
[----:B------:R-:W-:-:S07]  /*10c00*/  IMAD.MOV.U32 R2, RZ, RZ, R14 ;  /* 0x000000ffff027224 */ /* 0x000fce00078e000e */
[----:B------:R-:W-:Y:S05]  /*10c10*/  WARPSYNC.COLLECTIVE R15, `(.L_x_13209) ;  /* 0x000000000f087348 */ /* 0x000fea0003c00000 */
[----:B------:R0:W1:Y:S02]  /*10c20*/  SHFL.IDX P6, R14, R13, R12, R11 ;  /* 0x0000000c0d0e7389 */ /* 0x00006400000c000b */
[----:B01----:R-:W-:Y:S01]  /*10c30*/  ENDCOLLECTIVE ;  /* 0x000000000000791b */ /* 0x003fe20003800000 */
.L_x_13209:
        /* <DEDUP_REMOVED lines=12> */
.L_x_13210:
[----:B------:R-:W-:Y:S02]  /*10d00*/  IMAD.MOV.U32 R13, RZ, RZ, R23 ;  /* 0x000000ffff0d7224 */ /* 0x000fe400078e0017 */
[----:B------:R-:W-:Y:S02]  /*10d10*/  IMAD.MOV.U32 R12, RZ, RZ, 0x6 ;  /* 0x00000006ff0c7424 */ /* 0x000fe400078e00ff */
[----:B------:R-:W-:-:S07]  /*10d20*/  IMAD.MOV.U32 R2, RZ, RZ, R14 ;  /* 0x000000ffff027224 */ /* 0x000fce00078e000e */
[----:B------:R-:W-:Y:S05]  /*10d30*/  WARPSYNC.COLLECTIVE R15, `(.L_x_13211) ;  /* 0x000000000f087348 */ /* 0x000fea0003c00000 */
[----:B------:R0:W1:Y:S02]  /*10d40*/  SHFL.IDX P6, R14, R13, R12, R11 ;  /* 0x0000000c0d0e7389 */ /* 0x00006400000c000b */
[----:B01----:R-:W-:Y:S01]  /*10d50*/  ENDCOLLECTIVE ;  /* 0x000000000000791b */ /* 0x003fe20003800000 */
.L_x_13211:
        /* <DEDUP_REMOVED lines=8> */
[----:B0-----:R-:W-:-:S10]  /*10de0*/  IMAD.MOV.U32 R3, RZ, RZ, R14 ;  /* 0x000000ffff037224 */ /* 0x001fd400078e000e */
[----:B------:R-:W-:Y:S05]  /*10df0*/  WARPSYNC.COLLECTIVE R15, `(.L_x_13212) ;  /* 0x000000000f087348 */ /* 0x000fea0003c00000 */
[----:B------:R0:W1:Y:S02]  /*10e00*/  SHFL.IDX P6, R14, R13, R12, R11 ;  /* 0x0000000c0d0e7389 */ /* 0x00006400000c000b */
[----:B01----:R-:W-:Y:S01]  /*10e10*/  ENDCOLLECTIVE ;  /* 0x000000000000791b */ /* 0x003fe20003800000 */
.L_x_13212:
[----:B------:R-:W-:Y:S02]  /*10e20*/  IMAD.MOV.U32 R13, RZ, RZ, R23 ;  /* 0x000000ffff0d7224 */ /* 0x000fe400078e0017 */
[----:B------:R-:W-:Y:S02]  /*10e30*/  IMAD.MOV.U32 R12, RZ, RZ, 0x7 ;  /* 0x00000007ff0c7424 */ /* 0x000fe400078e00ff */
[----:B------:R-:W-:-:S07]  /*10e40*/  IMAD.MOV.U32 R2, RZ, RZ, R14 ;  /* 0x000000ffff027224 */ /* 0x000fce00078e000e */
[----:B------:R-:W-:Y:S05]  /*10e50*/  WARPSYNC.COLLECTIVE R15, `(.L_x_13213) ;  /* 0x000000000f087348 */ /* 0x000fea0003c00000 */
[----:B------:R0:W1:Y:S02]  /*10e60*/  SHFL.IDX P6, R14, R13, R12, R11 ;  /* 0x0000000c0d0e7389 */ /* 0x00006400000c000b */
[----:B01----:R-:W-:Y:S01]  /*10e70*/  ENDCOLLECTIVE ;  /* 0x000000000000791b */ /* 0x003fe20003800000 */
.L_x_13213:
[----:B------:R-:W-:-:S05]  /*10e80*/  IADD3 R2, P0, R2, R7, RZ ;  /* 0x0000000702027210 */ /* 0x000fca0007f1e0ff */
[----:B------:R-:W-:-:S05]  /*10e90*/  IMAD.X R3, RZ, RZ, R3, P0 ;  /* 0x000000ffff037224 */ /* 0x000fca00000e0603 */
        /* <DEDUP_REMOVED lines=9> */
.L_x_13214:
[----:B------:R-:W-:Y:S01]  /*10f30*/  IMAD.MOV.U32 R2, RZ, RZ, R14 ;  /* 0x000000ffff027224 */ /* 0x000fe200078e000e */
[----:B------:R-:W-:Y:S06]  /*10f40*/  BRA `(.L_x_13215) ;  /* 0xffffffb400747947 */ /* 0x000fec000383ffff */
.L_x_13100:
[----:B0-----:R0:W1:Y:S02]  /*10f50*/  SYNCS.PHASECHK.TRANS64.TRYWAIT P0, [R0+URZ+0x16860], R3 ;  /* 0x01686003000075a7 */ /* 0x001064000800017f */
[----:B-1----:R-:W-:Y:S05]  /*10f60*/  @!P0 NANOSLEEP.SYNCS 0x989680 ;  /* 0x009896800000895d */ /* 0x002fea0003900000 */
[----:B------:R-:W1:Y:S02]  /*10f70*/  @!P0 SYNCS.PHASECHK.TRANS64 P0, [R0+URZ+0x16860], R3 ;  /* 0x01686003000085a7 */ /* 0x000e64000800007f */
[----:B-1----:R-:W-:Y:S05]  /*10f80*/  @!P0 BRA `(.L_x_13100) ;  /* 0xfffffffc00f08947 */ /* 0x002fea000383ffff */
[----:B------:R-:W-:Y:S05]  /*10f90*/  BRA `(.L_x_13216) ;  /* 0xffffffb8008c7947 */ /* 0x000fea000383ffff */
.L_x_13101:
        /* <DEDUP_REMOVED lines=8> */
.L_x_13218:
[----:B------:R-:W-:Y:S05]  /*11020*/  BSYNC B0 ;  /* 0x0000000000007941 */ /* 0x000fea0003800000 */
.L_x_13217:
[----:B------:R-:W-:Y:S01]  /*11030*/  IMAD.MOV.U32 R13, RZ, RZ, R18 ;  /* 0x000000ffff0d7224 */ /* 0x000fe200078e0012 */
[----:B------:R-:W-:Y:S01]  /*11040*/  MOV R15, 0xffffffff ;  /* 0xffffffff000f7802 */ /* 0x000fe20000000f00 */
[----:B------:R-:W-:Y:S02]  /*11050*/  IMAD.MOV.U32 R12, RZ, RZ, RZ ;  /* 0x000000ffff0c7224 */ /* 0x000fe400078e00ff */
[----:B------:R-:W-:Y:S02]  /*11060*/  IMAD.MOV.U32 R11, RZ, RZ, 0x181f ;  /* 0x0000181fff0b7424 */ /* 0x000fe400078e00ff */
[----:B------:R-:W-:Y:S02]  /*11070*/  IMAD.MOV.U32 R3, RZ, RZ, R14 ;  /* 0x000000ffff037224 */ /* 0x000fe400078e000e */
[----:B------:R-:W-:-:S07]  /*11080*/  IMAD.SHL.U32 R5, R28, 0x2, RZ ;  /* 0x000000021c057824 */ /* 0x000fce00078e00ff */
[----:B------:R-:W-:Y:S05]  /*11090*/  WARPSYNC.COLLECTIVE R15, `(.L_x_13219) ;  /* 0x000000000f087348 */ /* 0x000fea0003c00000 */
[----:B------:R0:W1:Y:S02]  /*110a0*/  SHFL.IDX P6, R14, R13, R12, R11 ;  /* 0x0000000c0d0e7389 */ /* 0x00006400000c000b */
[----:B01----:R-:W-:Y:S01]  /*110b0*/  ENDCOLLECTIVE ;  /* 0x000000000000791b */ /* 0x003fe20003800000 */
.L_x_13219:
[----:B------:R-:W-:Y:S01]  /*110c0*/  ULDC UR4, c[0x0][0x2f4] ;  /* 0x0000bd0000047ab9 */ /* 0x000fe20000000800 */
[----:B------:R-:W-:Y:S01]  /*110d0*/  IMAD R4, R4, 0x2, R22 ;  /* 0x0000000204047824 */ /* 0x000fe200078e0216 */
[----:B------:R-:W-:-:S04]  /*110e0*/  ISETP.GE.AND P0, PT, R28, UR4, PT ;  /* 0x000000041c007c0c */ /* 0x000fc8000bf06270 */
[----:B------:R-:W-:Y:S01]  /*110f0*/  ISETP.LT.OR P2, PT, R6, 0x1, P0 ;  /* 0x000000010600780c */ /* 0x000fe20000741670 */
[----:B------:R-:W-:Y:S02]  /*11100*/  IMAD.MOV.U32 R13, RZ, RZ, R23 ;  /* 0x000000ffff0d7224 */ /* 0x000fe400078e0017 */
[----:B------:R-:W-:Y:S01]  /*11110*/  IMAD.MOV.U32 R12, RZ, RZ, 0x1 ;  /* 0x00000001ff0c7424 */ /* 0x000fe200078e00ff */
[----:B------:R-:W-:-:S13]  /*11120*/  IADD3 R2, P1, R14, R5, RZ ;  /* 0x000000050e027210 */ /* 0x000fda0007f3e0ff */
[----:B------:R-:W-:Y:S05]  /*11130*/  WARPSYNC.COLLECTIVE R15, `(.L_x_13220) ;  /* 0x000000000f087348 */ /* 0x000fea0003c00000 */
[----:B------:R0:W1:Y:S02]  /*11140*/  SHFL.IDX P6, R14, R13, R12, R11 ;  /* 0x0000000c0d0e7389 */ /* 0x00006400000c000b */
[----:B01----:R-:W-:Y:S01]  /*11150*/  ENDCOLLECTIVE ;  /* 0x000000000000791b */ /* 0x003fe20003800000 */
.L_x_13220:
[----:B------:R-:W-:-:S05]  /*11160*/  IMAD.X R3, RZ, RZ, R3, P1 ;  /* 0x000000ffff037224 */ /* 0x000fca00008e0603 */
        /* <DEDUP_REMOVED lines=10> */
.L_x_13221:
[----:B------:R-:W-:Y:S01]  /*11210*/  IMAD.MOV.U32 R13, RZ, RZ, R23 ;  /* 0x000000ffff0d7224 */ /* 0x000fe200078e0017 */
[----:B------:R-:W-:Y:S02]  /*11220*/  MOV R12, 0x2 ;  /* 0x00000002000c7802 */ /* 0x000fe40000000f00 */
[----:B------:R-:W-:-:S13]  /*11230*/  IADD3 R2, P1, R14, R5, RZ ;  /* 0x000000050e027210 */ /* 0x000fda0007f3e0ff */
[----:B------:R-:W-:Y:S05]  /*11240*/  WARPSYNC.COLLECTIVE R15, `(.L_x_13222) ;  /* 0x000000000f087348 */ /* 0x000fea0003c00000 */
[----:B------:R0:W1:Y:S02]  /*11250*/  SHFL.IDX P6, R14, R13, R12, R11 ;  /* 0x0000000c0d0e7389 */ /* 0x00006400000c000b */
[----:B01----:R-:W-:Y:S01]  /*11260*/  ENDCOLLECTIVE ;  /* 0x000000000000791b */ /* 0x003fe20003800000 */
.L_x_13222:
        /* <DEDUP_REMOVED lines=11> */
.L_x_13223:
[----:B------:R-:W-:Y:S02]  /*11320*/  IMAD.MOV.U32 R13, RZ, RZ, R23 ;  /* 0x000000ffff0d7224 */ /* 0x000fe400078e0017 */
[----:B------:R-:W-:Y:S01]  /*11330*/  IMAD.MOV.U32 R12, RZ, RZ, 0x3 ;  /* 0x00000003ff0c7424 */ /* 0x000fe200078e00ff */
[----:B------:R-:W-:-:S13]  /*11340*/  IADD3 R2, P1, R14, R5, RZ ;  /* 0x000000050e027210 */ /* 0x000fda0007f3e0ff */
[----:B------:R-:W-:Y:S05]  /*11350*/  WARPSYNC.COLLECTIVE R15, `(.L_x_13224) ;  /* 0x000000000f087348 */ /* 0x000fea0003c00000 */
[----:B------:R0:W1:Y:S02]  /*11360*/  SHFL.IDX P6, R14, R13, R12, R11 ;  /* 0x0000000c0d0e7389 */ /* 0x00006400000c000b */
[----:B01----:R-:W-:Y:S01]  /*11370*/  ENDCOLLECTIVE ;  /* 0x000000000000791b */ /* 0x003fe20003800000 */
.L_x_13224:
        /* <DEDUP_REMOVED lines=11> */
.L_x_13225:
[----:B------:R-:W-:Y:S01]  /*11430*/  IMAD.MOV.U32 R13, RZ, RZ, R23 ;  /* 0x000000ffff0d7224 */ /* 0x000fe200078e0017 */
[----:B------:R-:W-:Y:S02]  /*11440*/  MOV R12, 0x4 ;  /* 0x00000004000c7802 */ /* 0x000fe40000000f00 */
[----:B------:R-:W-:-:S13]  /*11450*/  IADD3 R2, P1, R14, R5, RZ ;  /* 0x000000050e027210 */ /* 0x000fda0007f3e0ff */
[----:B------:R-:W-:Y:S05]  /*11460*/  WARPSYNC.COLLECTIVE R15, `(.L_x_13226) ;  /* 0x000000000f087348 */ /* 0x000fea0003c00000 */
[----:B------:R0:W1:Y:S02]  /*11470*/  SHFL.IDX P6, R14, R13, R12, R11 ;  /* 0x0000000c0d0e7389 */ /* 0x00006400000c000b */
[----:B01----:R-:W-:Y:S01]  /*11480*/  ENDCOLLECTIVE ;  /* 0x000000000000791b */ /* 0x003fe20003800000 */
.L_x_13226:
        /* <DEDUP_REMOVED lines=11> */
.L_x_13227:
[----:B------:R-:W-:Y:S02]  /*11540*/  IMAD.MOV.U32 R13, RZ, RZ, R23 ;  /* 0x000000ffff0d7224 */ /* 0x000fe400078e0017 */
[----:B------:R-:W-:Y:S01]  /*11550*/  IMAD.MOV.U32 R12, RZ, RZ, 0x5 ;  /* 0x00000005ff0c7424 */ /* 0x000fe200078e00ff */
[----:B------:R-:W-:-:S13]  /*11560*/  IADD3 R2, P1, R14, R5, RZ ;  /* 0x000000050e027210 */ /* 0x000fda0007f3e0ff */
[----:B------:R-:W-:Y:S05]  /*11570*/  WARPSYNC.COLLECTIVE R15, `(.L_x_13228) ;  /* 0x000000000f087348 */ /* 0x000fea0003c00000 */
[----:B------:R0:W1:Y:S02]  /*11580*/  SHFL.IDX P6, R14, R13, R12, R11 ;  /* 0x0000000c0d0e7389 */ /* 0x00006400000c000b */
[----:B01----:R-:W-:Y:S01]  /*11590*/  ENDCOLLECTIVE ;  /* 0x000000000000791b */ /* 0x003fe20003800000 */
.L_x_13228:
        /* <DEDUP_REMOVED lines=11> */
.L_x_13229:
[----:B------:R-:W-:Y:S01]  /*11650*/  IMAD.MOV.U32 R13, RZ, RZ, R23 ;  /* 0x000000ffff0d7224 */ /* 0x000fe200078e0017 */
[----:B------:R-:W-:Y:S02]  /*11660*/  MOV R12, 0x6 ;  /* 0x00000006000c7802 */ /* 0x000fe40000000f00 */
[----:B------:R-:W-:-:S13]  /*11670*/  IADD3 R2, P1, R14, R5, RZ ;  /* 0x000000050e027210 */ /* 0x000fda0007f3e0ff */
[----:B------:R-:W-:Y:S05]  /*11680*/  WARPSYNC.COLLECTIVE R15, `(.L_x_13230) ;  /* 0x000000000f087348 */ /* 0x000fea0003c00000 */
[----:B------:R0:W1:Y:S02]  /*11690*/  SHFL.IDX P6, R14, R13, R12, R11 ;  /* 0x0000000c0d0e7389 */ /* 0x00006400000c000b */
[----:B01----:R-:W-:Y:S01]  /*116a0*/  ENDCOLLECTIVE ;  /* 0x000000000000791b */ /* 0x003fe20003800000 */
.L_x_13230:
        /* <DEDUP_REMOVED lines=11> */
.L_x_13231:
[----:B------:R-:W-:Y:S02]  /*11760*/  IMAD.MOV.U32 R13, RZ, RZ, R23 ;  /* 0x000000ffff0d7224 */ /* 0x000fe400078e0017 */
[----:B------:R-:W-:Y:S01]  /*11770*/  IMAD.MOV.U32 R12, RZ, RZ, 0x7 ;  /* 0x00000007ff0c7424 */ /* 0x000fe200078e00ff */
[----:B------:R-:W-:-:S13]  /*11780*/  IADD3 R2, P1, R14, R5, RZ ;  /* 0x000000050e027210 */ /* 0x000fda0007f3e0ff */
[----:B------:R-:W-:Y:S05]  /*11790*/  WARPSYNC.COLLECTIVE R15, `(.L_x_13232) ;  /* 0x000000000f087348 */ /* 0x000fea0003c00000 */
[----:B------:R0:W1:Y:S02]  /*117a0*/  SHFL.IDX P6, R14, R13, R12, R11 ;  /* 0x0000000c0d0e7389 */ /* 0x00006400000c000b */
[----:B01----:R-:W-:Y:S01]  /*117b0*/  ENDCOLLECTIVE ;  /* 0x000000000000791b */ /* 0x003fe20003800000 */
.L_x_13232:
        /* <DEDUP_REMOVED lines=10> */
.L_x_13233:
[----:B------:R-:W-:Y:S05]  /*11860*/  BRA `(.L_x_13234) ;  /* 0xffffffb400507947 */ /* 0x000fea000383ffff */
.L_x_13106:
        /* <DEDUP_REMOVED lines=8> */
.L_x_13236:
[----:B------:R-:W-:Y:S05]  /*118f0*/  BSYNC B0 ;  /* 0x0000000000007941 */ /* 0x000fea0003800000 */
.L_x_13235:
        /* <DEDUP_REMOVED lines=9> */
.L_x_13237:
        /* <DEDUP_REMOVED lines=16> */
[----:B------:R-:W-:-:S02]  /*11a90*/  MOV R16, RZ ;  /* 0x000000ff00107202 */ /* 0x000fc40000000f00 */
[----:B--2---:R-:W-:Y:S01]  /*11aa0*/  @!P1 MOV R7, R8 ;  /* 0x0000000800079202 */ /* 0x004fe20000000f00 */
[----:B---3--:R-:W-:Y:S01]  /*11ab0*/  @!P1 IMAD.MOV.U32 R4, RZ, RZ, R5 ;  /* 0x000000ffff049224 */ /* 0x008fe200078e0005 */
[----:B------:R-:W-:-:S03]  /*11ac0*/  ISETP.NE.AND P1, PT, R9, RZ, PT ;  /* 0x000000ff0900720c */ /* 0x000fc60003f25270 */
[----:B------:R-:W-:-:S10]  /*11ad0*/  IMAD R13, R4, R7, RZ ;  /* 0x00000007040d7224 */ /* 0x000fd400078e02ff */
[----:B------:R-:W-:Y:S05]  /*11ae0*/  WARPSYNC.COLLECTIVE R15, `(.L_x_13238) ;  /* 0x000000000f087348 */ /* 0x000fea0003c00000 */
[----:B------:R0:W1:Y:S02]  /*11af0*/  SHFL.UP P6, R14, R13, R12, R11 ;  /* 0x0400000c0d0e7389 */ /* 0x00006400000c000b */
[----:B01----:R-:W-:Y:S01]  /*11b00*/  ENDCOLLECTIVE ;  /* 0x000000000000791b */ /* 0x003fe20003800000 */
.L_x_13238:
[----:B------:R-:W-:Y:S01]  /*11b10*/  IMAD.MOV.U32 R12, RZ, RZ, 0x2 ;  /* 0x00000002ff0c7424 */ /* 0x000fe200078e00ff */
[----:B------:R-:W-:-:S05]  /*11b20*/  SEL R14, R14, RZ, P1 ;  /* 0x000000ff0e0e7207 */ /* 0x000fca0000800000 */
[----:B------:R-:W-:-:S04]  /*11b30*/  IMAD.IADD R5, R13, 0x1, R14 ;  /* 0x000000010d057824 */ /* 0x000fc800078e020e */
[----:B------:R-:W-:-:S07]  /*11b40*/  IMAD.MOV.U32 R13, RZ, RZ, R5 ;  /* 0x000000ffff0d7224 */ /* 0x000fce00078e0005 */
[----:B------:R-:W-:Y:S05]  /*11b50*/  WARPSYNC.COLLECTIVE R15, `(.L_x_13239) ;  /* 0x000000000f087348 */ /* 0x000fea0003c00000 */
[----:B------:R0:W1:Y:S02]  /*11b60*/  SHFL.UP P6, R14, R13, R12, R11 ;  /* 0x0400000c0d0e7389 */ /* 0x00006400000c000b */
[----:B01----:R-:W-:Y:S01]  /*11b70*/  ENDCOLLECTIVE ;  /* 0x000000000000791b */ /* 0x003fe20003800000 */
.L_x_13239:
[----:B------:R-:W-:Y:S01]  /*11b80*/  IMAD.MOV.U32 R12, RZ, RZ, 0x4 ;  /* 0x00000004ff0c7424 */ /* 0x000fe200078e00ff */
[----:B------:R-:W-:-:S05]  /*11b90*/  SEL R2, R14, RZ, P2 ;  /* 0x000000ff0e027207 */ /* 0x000fca0001000000 */
[----:B------:R-:W-:-:S04]  /*11ba0*/  IMAD.IADD R2, R5, 0x1, R2 ;  /* 0x0000000105027824 */ /* 0x000fc800078e0202 */
[----:B------:R-:W-:-:S07]  /*11bb0*/  IMAD.MOV.U32 R13, RZ, RZ, R2 ;  /* 0x000000ffff0d7224 */ /* 0x000fce00078e0002 */
[----:B------:R-:W-:Y:S05]  /*11bc0*/  WARPSYNC.COLLECTIVE R15, `(.L_x_13240) ;  /* 0x000000000f087348 */ /* 0x000fea0003c00000 */
[----:B------:R0:W1:Y:S02]  /*11bd0*/  SHFL.UP P6, R14, R13, R12, R11 ;  /* 0x0400000c0d0e7389 */ /* 0x00006400000c000b */
[----:B01----:R-:W-:Y:S01]  /*11be0*/  ENDCOLLECTIVE ;  /* 0x000000000000791b */ /* 0x003fe20003800000 */
.L_x_13240:
[----:B------:R-:W-:Y:S01]  /*11bf0*/  IMAD.MOV.U32 R12, RZ, RZ, 0x8 ;  /* 0x00000008ff0c7424 */ /* 0x000fe200078e00ff */
[----:B------:R-:W-:-:S04]  /*11c00*/  SEL R3, R14, RZ, P3 ;  /* 0x000000ff0e037207 */ /* 0x000fc80001800000 */
[----:B------:R-:W-:-:S05]  /*11c10*/  IADD3 R8, R2, R3, RZ ;  /* 0x0000000302087210 */ /* 0x000fca0007ffe0ff */
[----:B------:R-:W-:-:S07]  /*11c20*/  IMAD.MOV.U32 R13, RZ, RZ, R8 ;  /* 0x000000ffff0d7224 */ /* 0x000fce00078e0008 */
[----:B------:R-:W-:Y:S05]  /*11c30*/  WARPSYNC.COLLECTIVE R15, `(.L_x_13241) ;  /* 0x000000000f087348 */ /* 0x000fea0003c00000 */
[----:B------:R0:W1:Y:S02]  /*11c40*/  SHFL.UP P6, R14, R13, R12, R11 ;  /* 0x0400000c0d0e7389 */ /* 0x00006400000c000b */
[----:B01----:R-:W-:Y:S01]  /*11c50*/  ENDCOLLECTIVE ;  /* 0x000000000000791b */ /* 0x003fe20003800000 */
.L_x_13241:
[----:B------:R-:W-:Y:S01]  /*11c60*/  IMAD.MOV.U32 R12, RZ, RZ, 0x10 ;  /* 0x00000010ff0c7424 */ /* 0x000fe200078e00ff */
[----:B------:R-:W-:-:S05]  /*11c70*/  SEL R5, R14, RZ, P4 ;  /* 0x000000ff0e057207 */ /* 0x000fca0002000000 */
[----:B------:R-:W-:-:S04]  /*11c80*/  IMAD.IADD R5, R8, 0x1, R5 ;  /* 0x0000000108057824 */ /* 0x000fc800078e0205 */
[----:B------:R-:W-:-:S07]  /*11c90*/  IMAD.MOV.U32 R13, RZ, RZ, R5 ;  /* 0x000000ffff0d7224 */ /* 0x000fce00078e0005 */
[----:B------:R-:W-:Y:S05]  /*11ca0*/  WARPSYNC.COLLECTIVE R15, `(.L_x_13242) ;  /* 0x000000000f087348 */ /* 0x000fea0003c00000 */
[----:B------:R0:W1:Y:S02]  /*11cb0*/  SHFL.UP P6, R14, R13, R12, R11 ;  /* 0x0400000c0d0e7389 */ /* 0x00006400000c000b */
[----:B01----:R-:W-:Y:S01]  /*11cc0*/  ENDCOLLECTIVE ;  /* 0x000000000000791b */ /* 0x003fe20003800000 */
.L_x_13242:
        /* <DEDUP_REMOVED lines=8> */
.L_x_13243:
[----:B------:R-:W-:Y:S05]  /*11d50*/  BRA `(.L_x_13244) ;  /* 0xffffffb4005c7947 */ /* 0x000fea000383ffff */
.L_x_13109:
[----:B------:R-:W-:Y:S01]  /*11d60*/  BSSY B0, `(.L_x_13245) ;  /* 0x0000007000007945 */ /* 0x000fe20003800000 */
[----:B------:R-:W-:Y:S02]  /*11d70*/  IMAD.MOV.U32 R12, RZ, RZ, 0x1 ;  /* 0x00000001ff0c7424 */ /* 0x000fe400078e00ff */
[----:B------:R-:W-:Y:S02]  /*11d80*/  IMAD.MOV.U32 R11, RZ, RZ, RZ ;  /* 0x000000ffff0b7224 */ /* 0x000fe400078e00ff */
[----:B------:R-:W-:-:S07]  /*11d90*/  IMAD.MOV.U32 R15, RZ, RZ, -0x1 ;  /* 0xffffffffff0f7424 */ /* 0x000fce00078e00ff */
[----:B------:R-:W-:Y:S05]  /*11da0*/  WARPSYNC.COLLECTIVE R15, `(.L_x_13246) ;  /* 0x000000000f087348 */ /* 0x000fea0003c00000 */
[----:B------:R0:W1:Y:S02]  /*11db0*/  SHFL.UP P6, R14, R13, R12, R11 ;  /* 0x0400000c0d0e7389 */ /* 0x00006400000c000b */
[----:B01----:R-:W-:Y:S01]  /*11dc0*/  ENDCOLLECTIVE ;  /* 0x000000000000791b */ /* 0x003fe20003800000 */
.L_x_13246:
[----:B------:R-:W-:Y:S05]  /*11dd0*/  BSYNC B0 ;  /* 0x0000000000007941 */ /* 0x000fea0003800000 */
.L_x_13245:
        /* <DEDUP_REMOVED lines=8> */
.L_x_13247:
[----:B------:R-:W-:Y:S02]  /*11e60*/  MOV R12, 0x4 ;  /* 0x00000004000c7802 */ /* 0x000fe40000000f00 */
[----:B------:R-:W-:-:S05]  /*11e70*/  SEL R2, R14, RZ, P2 ;  /* 0x000000ff0e027207 */ /* 0x000fca0001000000 */
[----:B------:R-:W-:-:S04]  /*11e80*/  IMAD.IADD R2, R13, 0x1, R2 ;  /* 0x000000010d027824 */ /* 0x000fc800078e0202 */
[----:B------:R-:W-:-:S07]  /*11e90*/  IMAD.MOV.U32 R13, RZ, RZ, R2 ;  /* 0x000000ffff0d7224 */ /* 0x000fce00078e0002 */
[----:B------:R-:W-:Y:S05]  /*11ea0*/  WARPSYNC.COLLECTIVE R15, `(.L_x_13248) ;  /* 0x000000000f087348 */ /* 0x000fea0003c00000 */
[----:B------:R0:W1:Y:S02]  /*11eb0*/  SHFL.UP P6, R14, R13, R12, R11 ;  /* 0x0400000c0d0e7389 */ /* 0x00006400000c000b */
[----:B01----:R-:W-:Y:S01]  /*11ec0*/  ENDCOLLECTIVE ;  /* 0x000000000000791b */ /* 0x003fe20003800000 */
.L_x_13248:
[----:B------:R-:W-:Y:S01]  /*11ed0*/  IMAD.MOV.U32 R12, RZ, RZ, 0x8 ;  /* 0x00000008ff0c7424 */ /* 0x000fe200078e00ff */
[----:B------:R-:W-:-:S05]  /*11ee0*/  SEL R3, R14, RZ, P3 ;  /* 0x000000ff0e037207 */ /* 0x000fca0001800000 */
[----:B------:R-:W-:-:S04]  /*11ef0*/  IMAD.IADD R3, R2, 0x1, R3 ;  /* 0x0000000102037824 */ /* 0x000fc800078e0203 */
[----:B------:R-:W-:-:S07]  /*11f00*/  IMAD.MOV.U32 R13, RZ, RZ, R3 ;  /* 0x000000ffff0d7224 */ /* 0x000fce00078e0003 */
[----:B------:R-:W-:Y:S05]  /*11f10*/  WARPSYNC.COLLECTIVE R15, `(.L_x_13249) ;  /* 0x000000000f087348 */ /* 0x000fea0003c00000 */
[----:B------:R0:W1:Y:S02]  /*11f20*/  SHFL.UP P6, R14, R13, R12, R11 ;  /* 0x0400000c0d0e7389 */ /* 0x00006400000c000b */
[----:B01----:R-:W-:Y:S01]  /*11f30*/  ENDCOLLECTIVE ;  /* 0x000000000000791b */ /* 0x003fe20003800000 */
.L_x_13249:
[----:B------:R-:W-:Y:S01]  /*11f40*/  IMAD.MOV.U32 R12, RZ, RZ, 0x10 ;  /* 0x00000010ff0c7424 */ /* 0x000fe200078e00ff */
[----:B------:R-:W-:-:S05]  /*11f50*/  SEL R14, R14, RZ, P4 ;  /* 0x000000ff0e0e7207 */ /* 0x000fca0002000000 */
[----:B------:R-:W-:-:S04]  /*11f60*/  IMAD.IADD R5, R3, 0x1, R14 ;  /* 0x0000000103057824 */ /* 0x000fc800078e020e */
[----:B------:R-:W-:-:S07]  /*11f70*/  IMAD.MOV.U32 R13, RZ, RZ, R5 ;  /* 0x000000ffff0d7224 */ /* 0x000fce00078e0005 */
[----:B------:R-:W-:Y:S05]  /*11f80*/  WARPSYNC.COLLECTIVE R15, `(.L_x_13250) ;  /* 0x000000000f087348 */ /* 0x000fea0003c00000 */
[----:B------:R0:W1:Y:S02]  /*11f90*/  SHFL.UP P6, R14, R13, R12, R11 ;  /* 0x0400000c0d0e7389 */ /* 0x00006400000c000b */
[----:B01----:R-:W-:Y:S01]  /*11fa0*/  ENDCOLLECTIVE ;  /* 0x000000000000791b */ /* 0x003fe20003800000 */
.L_x_13250:
        /* <DEDUP_REMOVED lines=8> */
.L_x_13251:
[----:B------:R-:W-:Y:S05]  /*12030*/  BRA `(.L_x_13252) ;  /* 0xffffffb400487947 */ /* 0x000fea000383ffff */
.L_x_13111:
[----:B------:R-:W-:Y:S01]  /*12040*/  BSSY B0, `(.L_x_13253) ;  /* 0x0000006000007945 */ /* 0x000fe20003800000 */
[----:B------:R-:W-:Y:S01]  /*12050*/  PLOP3.LUT P6, PT, P6, PT, PT, 0x8, 0x0 ;  /* 0x000000000000781c */ /* 0x000fe200037ce170 */
[----:B------:R-:W-:-:S12]  /*12060*/  IMAD.MOV.U32 R15, RZ, RZ, -0x1 ;  /* 0xffffffffff0f7424 */ /* 0x000fd800078e00ff */
[----:B0-----:R-:W-:Y:S05]  /*12070*/  WARPSYNC.COLLECTIVE R15, `(.L_x_13254) ;  /* 0x000000000f087348 */ /* 0x001fea0003c00000 */
[----:B------:R-:W-:Y:S01]  /*12080*/  VOTE.ANY R14, PT, P6 ;  /* 0x00000000000e7806 */ /* 0x000fe200030e0100 */
[----:B0-----:R-:W-:Y:S06]  /*12090*/  ENDCOLLECTIVE ;  /* 0x000000000000791b */ /* 0x001fec0003800000 */
.L_x_13254:
[----:B------:R-:W-:Y:S05]  /*120a0*/  BSYNC B0 ;  /* 0x0000000000007941 */ /* 0x000fea0003800000 */
.L_x_13253:
        /* <DEDUP_REMOVED lines=9> */
.L_x_13255:
[----:B------:R-:W-:Y:S02]  /*12140*/  IMAD.MOV.U32 R13, RZ, RZ, R4 ;  /* 0x000000ffff0d7224 */ /* 0x000fe400078e0004 */
[----:B------:R-:W-:-:S07]  /*12150*/  IMAD.MOV.U32 R7, RZ, RZ, R14 ;  /* 0x000000ffff077224 */ /* 0x000fce00078e000e */
[----:B------:R-:W-:Y:S05]  /*12160*/  WARPSYNC.COLLECTIVE R15, `(.L_x_13256) ;  /* 0x000000000f087348 */ /* 0x000fea0003c00000 */
[----:B------:R0:W1:Y:S02]  /*12170*/  SHFL.IDX P6, R14, R13, R12, R11 ;  /* 0x0000000c0d0e7389 */ /* 0x00006400000c000b */
[----:B01----:R-:W-:Y:S01]  /*12180*/  ENDCOLLECTIVE ;  /* 0x000000000000791b */ /* 0x003fe20003800000 */
.L_x_13256:
[----:B------:R-:W-:Y:S01]  /*12190*/  IMAD.MOV.U32 R4, RZ, RZ, R14 ;  /* 0x000000ffff047224 */ /* 0x000fe200078e000e */
[----:B------:R-:W-:Y:S06]  /*121a0*/  BRA `(.L_x_13257) ;  /* 0xffffffb400287947 */ /* 0x000fec000383ffff */
.L_x_13113:
[----:B------:R-:W-:Y:S01]  /*121b0*/  BSSY B0, `(.L_x_13258) ;  /* 0x0000007000007945 */ /* 0x000fe20003800000 */
[----:B------:R-:W-:Y:S01]  /*121c0*/  MOV R13, R3 ;  /* 0x00000003000d7202 */ /* 0x000fe20000000f00 */
[----:B------:R-:W-:Y:S02]  /*121d0*/  IMAD.MOV.U32 R11, RZ, RZ, 0x1f ;  /* 0x0000001fff0b7424 */ /* 0x000fe400078e00ff */
[----:B------:R-:W-:-:S07]  /*121e0*/  IMAD.MOV.U32 R15, RZ, RZ, -0x1 ;  /* 0xffffffffff0f7424 */ /* 0x000fce00078e00ff */
[----:B0123--:R-:W-:Y:S05]  /*121f0*/  WARPSYNC.COLLECTIVE R15, `(.L_x_13259) ;  /* 0x000000000f087348 */ /* 0x00ffea0003c00000 */
[----:B------:R4:W0:Y:S02]  /*12200*/  SHFL.IDX P6, R14, R13, R12, R11 ;  /* 0x0000000c0d0e7389 */ /* 0x00082400000c000b */
[----:B01234-:R-:W-:Y:S01]  /*12210*/  ENDCOLLECTIVE ;  /* 0x000000000000791b */ /* 0x01ffe20003800000 */
.L_x_13259:
[----:B------:R-:W-:Y:S05]  /*12220*/  BSYNC B0 ;  /* 0x0000000000007941 */ /* 0x000fea0003800000 */
.L_x_13258:
[----:B------:R-:W-:Y:S01]  /*12230*/  IMAD.MOV.U32 R16, RZ, RZ, R14 ;  /* 0x000000ffff107224 */ /* 0x000fe200078e000e */
[----:B------:R-:W-:Y:S06]  /*12240*/  BRA `(.L_x_13112) ;  /* 0xffffffb400187947 */ /* 0x000fec000383ffff */
.L_x_13117:
[----:B0-----:R0:W1:Y:S02]  /*12250*/  SYNCS.PHASECHK.TRANS64.TRYWAIT P0, [R5+URZ+0x16820], R0 ;  /* 0x01682000050075a7 */ /* 0x001064000800017f */
[----:B-1----:R-:W-:Y:S05]  /*12260*/  @!P0 NANOSLEEP.SYNCS 0x989680 ;  /* 0x009896800000895d */ /* 0x002fea0003900000 */
[----:B------:R-:W1:Y:S02]  /*12270*/  @!P0 SYNCS.PHASECHK.TRANS64 P0, [R5+URZ+0x16820], R0 ;  /* 0x01682000050085a7 */ /* 0x000e64000800007f */
[----:B-1----:R-:W-:Y:S05]  /*12280*/  @!P0 BRA `(.L_x_13117) ;  /* 0xfffffffc00f08947 */ /* 0x002fea000383ffff */
[----:B------:R-:W-:Y:S05]  /*12290*/  BRA `(.L_x_13260) ;  /* 0xffffffb800707947 */ /* 0x000fea000383ffff */
.L_x_13118:
        /* <DEDUP_REMOVED lines=11> */
.L_x_13262:
[----:B------:R-:W-:Y:S05]  /*12350*/  BSYNC B0 ;  /* 0x0000000000007941 */ /* 0x000fea0003800000 */
.L_x_13261:
[----:B------:R-:W-:Y:S05]  /*12360*/  BRA `(.L_x_13263) ;  /* 0xffffffb800587947 */ /* 0x000fea000383ffff */
.L_x_13121:
[----:B------:R-:W-:Y:S01]  /*12370*/  BSSY B1, `(.L_x_13264) ;  /* 0x0000006000017945 */ /* 0x000fe20003800000 */
[----:B------:R-:W-:-:S07]  /*12380*/  IMAD.MOV.U32 R15, RZ, RZ, -0x1 ;  /* 0xffffffffff0f7424 */ /* 0x000fce00078e00ff */
[----:B0-2---:R-:W-:Y:S05]  /*12390*/  WARPSYNC.COLLECTIVE R15, `(.L_x_13265) ;  /* 0x000000000f0c7348 */ /* 0x005fea0003c00000 */
[----:B------:R-:W-:Y:S02]  /*123a0*/  ELECT P6, UR62, PT ;  /* 0x00000000003e782f */ /* 0x000fe400038c0000 */
[----:B------:R-:W-:Y:S01]  /*123b0*/  MOV R14, UR62 ;  /* 0x0000003e000e7c02 */ /* 0x000fe20008000f00 */
[----:B0-2---:R-:W-:Y:S10]  /*123c0*/  ENDCOLLECTIVE ;  /* 0x000000000000791b */ /* 0x005ff40003800000 */
.L_x_13265:
[----:B------:R-:W-:Y:S05]  /*123d0*/  BSYNC B1 ;  /* 0x0000000000017941 */ /* 0x000fea0003800000 */
.L_x_13264:
[----:B------:R-:W-:Y:S05]  /*123e0*/  BRA `(.L_x_13266) ;  /* 0xffffffb800507947 */ /* 0x000fea000383ffff */
.L_x_13123:
[----:B0-----:R0:W1:Y:S02]  /*123f0*/  SYNCS.PHASECHK.TRANS64.TRYWAIT P1, [R3+URZ+0x16840], R2 ;  /* 0x01684002030075a7 */ /* 0x001064000802017f */
[----:B-1----:R-:W-:Y:S05]  /*12400*/  @!P1 NANOSLEEP.SYNCS 0x989680 ;  /* 0x009896800000995d */ /* 0x002fea0003900000 */
[----:B------:R-:W1:Y:S02]  /*12410*/  @!P1 SYNCS.PHASECHK.TRANS64 P1, [R3+URZ+0x16840], R2 ;  /* 0x01684002030095a7 */ /* 0x000e64000802007f */
[----:B-1----:R-:W-:Y:S05]  /*12420*/  @!P1 BRA `(.L_x_13123) ;  /* 0xfffffffc00f09947 */ /* 0x002fea000383ffff */
[----:B------:R-:W-:Y:S05]  /*12430*/  BRA `(.L_x_13267) ;  /* 0xffffffb800707947 */ /* 0x000fea000383ffff */
.L_x_13125:
[----:B-1----:R1:W3:Y:S02]  /*12440*/  SYNCS.PHASECHK.TRANS64.TRYWAIT P1, [R25+URZ+0x16840], R0 ;  /* 0x01684000190075a7 */ /* 0x0022e4000802017f */
[----:B---3--:R-:W-:Y:S05]  /*12450*/  @!P1 NANOSLEEP.SYNCS 0x989680 ;  /* 0x009896800000995d */ /* 0x008fea0003900000 */
[----:B------:R-:W3:Y:S02]  /*12460*/  @!P1 SYNCS.PHASECHK.TRANS64 P1, [R25+URZ+0x16840], R0 ;  /* 0x01684000190095a7 */ /* 0x000ee4000802007f */
[----:B---3--:R-:W-:Y:S05]  /*12470*/  @!P1 BRA `(.L_x_13125) ;  /* 0xfffffffc00f09947 */ /* 0x008fea000383ffff */
[----:B------:R-:W-:Y:S05]  /*12480*/  BRA `(.L_x_13268) ;  /* 0xffffffb8007c7947 */ /* 0x000fea000383ffff */
.L_x_13127:
[----:B---3--:R3:W4:Y:S02]  /*12490*/  SYNCS.PHASECHK.TRANS64.TRYWAIT P1, [R3+URZ+0x16860], R2 ;  /* 0x01686002030075a7 */ /* 0x008724000802017f */
[----:B----4-:R-:W-:Y:S05]  /*124a0*/  @!P1 NANOSLEEP.SYNCS 0x989680 ;  /* 0x009896800000995d */ /* 0x010fea0003900000 */
[----:B------:R-:W4:Y:S02]  /*124b0*/  @!P1 SYNCS.PHASECHK.TRANS64 P1, [R3+URZ+0x16860], R2 ;  /* 0x01686002030095a7 */ /* 0x000f24000802007f */
[----:B----4-:R-:W-:Y:S05]  /*124c0*/  @!P1 BRA `(.L_x_13127) ;  /* 0xfffffffc00f09947 */ /* 0x010fea000383ffff */
[----:B------:R-:W-:Y:S05]  /*124d0*/  BRA `(.L_x_13269) ;  /* 0xffffffb800787947 */ /* 0x000fea000383ffff */
.L_x_13270:
        /* <DEDUP_REMOVED lines=10> */
.L_x_16006:


//--------------------- .text._ZN7cutlass13device_kernelIN5flash11enable_sm90INS1_16FlashAttnFwdSm90INS1_25CollectiveMainloopFwdSm90ILi2EN4cute5tupleIJNS5_1CILi1EEES8_S8_EEENS6_IJNS7_ILi192EEENS7_ILi128EEENS7_ILi64EEEEEELi64ENS_6half_tEfNS_4arch4Sm90ELb0ELb0ELb0ELb1ELb1ELb1ELb0ELb1ELb1ELb1ELb1ELb0EEENS1_21CollectiveEpilogueFwdINS6_IJSA_SC_SB_EEES9_SE_SG_Li384ELb1ELb1ELb1ELb0EEENS1_36VarlenDynamicPersistentTileSchedulerILi192ELi128ELi384ELi128ELb1ELb1ELb1ELb0ELb1ELb1EEEEEEEEEvNT_6ParamsE --------------------------
	.section	.text._ZN7cutlass13device_kernelIN5flash11enable_sm90INS1_16FlashAttnFwdSm90INS1_25CollectiveMainloopFwdSm90ILi2EN4cute5tupleIJNS5_1CILi1EEES8_S8_EEENS6_IJNS7_ILi192EEENS7_ILi128EEENS7_ILi64EEEEEELi64ENS_6half_tEfNS_4arch4Sm90ELb0ELb0ELb0ELb1ELb1ELb1ELb0ELb1ELb1ELb1ELb1ELb0EEENS1_21CollectiveEpilogueFwdINS6_IJSA_SC_SB_EEES9_SE_SG_Li384ELb1ELb1ELb1ELb0EEENS1_36VarlenDynamicPersistentTileSchedulerILi192ELi128ELi384ELi128ELb1ELb1ELb1ELb0ELb1ELb1EEEEEEEEEvNT_6ParamsE,"ax",@progbits
	.align	128
.text._ZN7cutlass13device_kernelIN5flash11enable_sm90INS1_16FlashAttnFwdSm90INS1_25CollectiveMainloopFwdSm90ILi2EN4cute5tupleIJNS5_1CILi1EEES8_S8_EEENS6_IJNS7_ILi192EEENS7_ILi128EEENS7_ILi64EEEEEELi64ENS_6half_tEfNS_4arch4Sm90ELb0ELb0ELb0ELb1ELb1ELb1ELb0ELb1ELb1ELb1ELb1ELb0EEENS1_21CollectiveEpilogueFwdINS6_IJSA_SC_SB_EEES9_SE_SG_Li384ELb1ELb1ELb1ELb0EEENS1_36VarlenDynamicPersistentTileSchedulerILi192ELi128ELi384ELi128ELb1ELb1ELb1ELb0ELb1ELb1EEEEEEEEEvNT_6ParamsE:
        .type           _ZN7cutlass13device_kernelIN5flash11enable_sm90INS1_16FlashAttnFwdSm90INS1_25CollectiveMainloopFwdSm90ILi2EN4cute5tupleIJNS5_1CILi1EEES8_S8_EEENS6_IJNS7_ILi192EEENS7_ILi128EEENS7_ILi64EEEEEELi64ENS_6half_tEfNS_4arch4Sm90ELb0ELb0ELb0ELb1ELb1ELb1ELb0ELb1ELb1ELb1ELb1ELb0EEENS1_21CollectiveEpilogueFwdINS6_IJSA_SC_SB_EEES9_SE_SG_Li384ELb1ELb1ELb1ELb0EEENS1_36VarlenDynamicPersistentTileSchedulerILi192ELi128ELi384ELi128ELb1ELb1ELb1ELb0ELb1ELb1EEEEEEEEEvNT_6ParamsE,@function
        .size           _ZN7cutlass13device_kernelIN5flash11enable_sm90INS1_16FlashAttnFwdSm90INS1_25CollectiveMainloopFwdSm90ILi2EN4cute5tupleIJNS5_1CILi1EEES8_S8_EEENS6_IJNS7_ILi192EEENS7_ILi128EEENS7_ILi64EEEEEELi64ENS_6half_tEfNS_4arch4Sm90ELb0ELb0ELb0ELb1ELb1ELb1ELb0ELb1ELb1ELb1ELb1ELb0EEENS1_21CollectiveEpilogueFwdINS6_IJSA_SC_SB_EEES9_SE_SG_Li384ELb1ELb1ELb1ELb0EEENS1_36VarlenDynamicPersistentTileSchedulerILi192ELi128ELi384ELi128ELb1ELb1ELb1ELb0ELb1ELb1EEEEEEEEEvNT_6ParamsE,(.L_x_16007 - _ZN7cutlass13device_kernelIN5flash11enable_sm90INS1_16FlashAttnFwdSm90INS1_25CollectiveMainloopFwdSm90ILi2EN4cute5tupleIJNS5_1CILi1EEES8_S8_EEENS6_IJNS7_ILi192EEENS7_ILi128EEENS7_ILi64EEEEEELi64ENS_6half_tEfNS_4arch4Sm90ELb0ELb0ELb0ELb1ELb1ELb1ELb0ELb1ELb1ELb1ELb1ELb0EEENS1_21CollectiveEpilogueFwdINS6_IJSA_SC_SB_EEES9_SE_SG_Li384ELb1ELb1ELb1ELb0EEENS1_36VarlenDynamicPersistentTileSchedulerILi192ELi128ELi384ELi128ELb1ELb1ELb1ELb0ELb1ELb1EEEEEEEEEvNT_6ParamsE)
        .other          _ZN7cutlass13device_kernelIN5flash11enable_sm90INS1_16FlashAttnFwdSm90INS1_25CollectiveMainloopFwdSm90ILi2EN4cute5tupleIJNS5_1CILi1EEES8_S8_EEENS6_IJNS7_ILi192EEENS7_ILi128EEENS7_ILi64EEEEEELi64ENS_6half_tEfNS_4arch4Sm90ELb0ELb0ELb0ELb1ELb1ELb1ELb0ELb1ELb1ELb1ELb1ELb0EEENS1_21CollectiveEpilogueFwdINS6_IJSA_SC_SB_EEES9_SE_SG_Li384ELb1ELb1ELb1ELb0EEENS1_36VarlenDynamicPersistentTileSchedulerILi192ELi128ELi384ELi128ELb1ELb1ELb1ELb0ELb1ELb1EEEEEEEEEvNT_6ParamsE,@"STO_CUDA_ENTRY STV_DEFAULT"
_ZN7cutlass13device_kernelIN5flash11enable_sm90INS1_16FlashAttnFwdSm90INS1_25CollectiveMainloopFwdSm90ILi2EN4cute5tupleIJNS5_1CILi1EEES8_S8_EEENS6_IJNS7_ILi192EEENS7_ILi128EEENS7_ILi64EEEEEELi64ENS_6half_tEfNS_4arch4Sm90ELb0ELb0ELb0ELb1ELb1ELb1ELb0ELb1ELb1ELb1ELb1ELb0EEENS1_21CollectiveEpilogueFwdINS6_IJSA_SC_SB_EEES9_SE_SG_Li384ELb1ELb1ELb1ELb0EEENS1_36VarlenDynamicPersistentTileSchedulerILi192ELi128ELi384ELi128ELb1ELb1ELb1ELb0ELb1ELb1EEEEEEEEEvNT_6ParamsE:
        /* <DEDUP_REMOVED lines=18> */
.L_x_13272:
[----:B------:R-:W-:Y:S05]  /*0120*/  BSYNC B0 ;  /* 0x0000000000007941 */ /* 0x000fea0003800000 */
.L_x_13271:
        /* <DEDUP_REMOVED lines=41> */
.L_x_13273:
        /* <DEDUP_REMOVED lines=22> */
.L_x_13274:
        /* <DEDUP_REMOVED lines=18> */
.L_x_13275:
        /* <DEDUP_REMOVED lines=22> */
.L_x_13276:
        /* <DEDUP_REMOVED lines=22> */
.L_x_13277:
        /* <DEDUP_REMOVED lines=8> */
.L_x_13280:
[----:B------:R-:W-:-:S08]  /*0980*/  NOP ;  /* 0x0000000000007918 */ /* 0x000fd00000000000 */
[----:B------:R-:W0:Y:S02]  /*0990*/  USETMAXREG.TRY_ALLOC.CTAPOOL UP0, 0xa0 ;  /* 0x000000a0000079c8 */ /* 0x000e240008000600 */
[----:B0-----:R-:W-:-:S13]  /*09a0*/  PLOP3.LUT P0, PT, PT, PT, UP0, 0x80, 0x0 ;  /* 0x000000000000781c */ /* 0x001fda0003f0f008 */
[----:B------:R-:W-:Y:S05]  /*09b0*/  @!P0 BRA `(.L_x_13280) ;  /* 0xfffffffc00f08947 */ /* 0x000fea000383ffff */
[----:B------:R-:W2:Y:S01]  /*09c0*/  LDL.LU R0, [R1] ;  /* 0x0000000001007983 */ /* 0x000ea20000300800 */
[----:B------:R-:W0:Y:S01]  /*09d0*/  S2R R2, SR_TID.X ;  /* 0x0000000000027919 */ /* 0x000e220000002100 */
[----:B------:R-:W1:Y:S01]  /*09e0*/  S2UR UR38, SR_CgaCtaId ;  /* 0x00000000002679c3 */ /* 0x000e620000008800 */
[----:B------:R-:W-:Y:S01]  /*09f0*/  UMOV UR4, 0x400 ;  /* 0x0000040000047882 */ /* 0x000fe20000000000 */
[----:B0-----:R-:W-:-:S06]  /*0a00*/  SHF.R.U32.HI R2, RZ, 0x7, R2 ;  /* 0x00000007ff027819 */ /* 0x001fcc0000011602 */
[----:B------:R-:W-:Y:S06]  /*0a10*/  BAR.ARV 0x8, 0x200 ;  /* 0x0208000000007b1d */ /* 0x000fec0000002000 */
[----:B------:R-:W-:-:S13]  /*0a20*/  ISETP.NE.AND P0, PT, R2, 0x1, PT ;  /* 0x000000010200780c */ /* 0x000fda0003f05270 */
[----:B------:R-:W-:Y:S08]  /*0a30*/  @!P0 BAR.ARV 0x9, 0x100 ;  /* 0x0244000000008b1d */ /* 0x000ff00000002000 */
[----:B------:R-:W-:Y:S01]  /*0a40*/  BAR.SYNC.DEFER_BLOCKING 0x5, 0x200 ;  /* 0x0148000000007b1d */ /* 0x000fe20000010000 */
[----:B-1----:R-:W-:-:S06]  /*0a50*/  ULEA UR4, UR38, UR4, 0x18 ;  /* 0x0000000426047291 */ /* 0x002fcc000f8ec03f */
[----:B------:R-:W-:Y:S01]  /*0a60*/  IMAD.U32 R18, RZ, RZ, UR4 ;  /* 0x00000004ff127e24 */ /* 0x000fe2000f8e00ff */
[----:B------:R-:W-:-:S04]  /*0a70*/  ULDC UR4, c[0x0][0xc3c] ;  /* 0x00030f0000047ab9 */ /* 0x000fc80000000800 */
[----:B------:R-:W0:Y:S01]  /*0a80*/  LDS.128 R32, [R18+0x168d0] ;  /* 0x0168d00012207984 */ /* 0x000e220000000c00 */
[----:B------:R-:W-:Y:S06]  /*0a90*/  BAR.ARV 0x4, 0x200 ;  /* 0x0108000000007b1d */ /* 0x000fec0000002000 */
[----:B--2---:R-:W-:-:S04]  /*0aa0*/  LOP3.LUT R0, R0, 0xffffffef, RZ, 0xc0, !PT ;  /* 0xffffffef00007812 */ /* 0x004fc800078ec0ff */
[----:B------:R-:W-:-:S05]  /*0ab0*/  @P0 LOP3.LUT R0, R0, 0x10, RZ, 0xfc, !PT ;  /* 0x0000001000000812 */ /* 0x000fca00078efcff */
[----:B------:R1:W-:Y:S01]  /*0ac0*/  STL [R1], R0 ;  /* 0x0000000001007387 */ /* 0x0003e20000100800 */
[----:B0-----:R-:W-:-:S13]  /*0ad0*/  ISETP.GE.AND P0, PT, R35, UR4, PT ;  /* 0x0000000423007c0c */ /* 0x001fda000bf06270 */
[----:B-1----:R-:W-:Y:S05]  /*0ae0*/  @P0 BRA `(.L_x_13281) ;  /* 0x0000015800300947 */ /* 0x002fea0003800000 */
[----:B------:R-:W0:Y:S01]  /*0af0*/  S2R R0, SR_TID.X ;  /* 0x0000000000007919 */ /* 0x000e220000002100 */
[----:B------:R-:W-:Y:S01]  /*0b00*/  IMAD.MOV.U32 R19, RZ, RZ, RZ ;  /* 0x000000ffff137224 */ /* 0x000fe200078e00ff */
[----:B------:R-:W-:Y:S01]  /*0b10*/  ULOP3.LUT UR39, UR36, 0x1, URZ, 0xfc, !UPT ;  /* 0x0000000124277892 */ /* 0x000fe2000f8efc3f */
[----:B------:R-:W-:Y:S01]  /*0b20*/  IMAD.MOV.U32 R155, RZ, RZ, RZ ;  /* 0x000000ffff9b7224 */ /* 0x000fe200078e00ff */
[----:B------:R-:W-:Y:S01]  /*0b30*/  UMOV UR37, URZ ;  /* 0x0000003f00257c82 */ /* 0x000fe20008000000 */
[----:B------:R-:W-:Y:S02]  /*0b40*/  IMAD.MOV.U32 R156, RZ, RZ, RZ ;  /* 0x000000ffff9c7224 */ /* 0x000fe400078e00ff */
[----:B0-----:R-:W-:-:S05]  /*0b50*/  VIADD R11, R0, 0xffffff80 ;  /* 0xffffff80000b7836 */ /* 0x001fca0000000000 */
[----:B------:R-:W-:-:S04]  /*0b60*/  SHF.R.S32.HI R0, RZ, 0x1f, R11 ;  /* 0x0000001fff007819 */ /* 0x000fc8000001140b */
[CC--:B------:R-:W-:Y:S02]  /*0b70*/  LEA.HI R2, R0.reuse, R11.reuse, RZ, 0x7 ;  /* 0x0000000b00027211 */ /* 0x0c0fe400078f38ff */
[-C--:B------:R-:W-:Y:S02]  /*0b80*/  LEA.HI R4, R0, R11.reuse, RZ, 0x5 ;  /* 0x0000000b00047211 */ /* 0x080fe400078f28ff */
[----:B------:R-:W-:Y:S02]  /*0b90*/  LOP3.LUT R3, R2, 0xffffff80, RZ, 0xc0, !PT ;  /* 0xffffff8002037812 */ /* 0x000fe400078ec0ff */
[----:B------:R-:W-:Y:S02]  /*0ba0*/  SHF.R.S32.HI R12, RZ, 0x7, R2 ;  /* 0x00000007ff0c7819 */ /* 0x000fe40000011402 */
[----:B------:R-:W-:Y:S01]  /*0bb0*/  SHF.R.S32.HI R13, RZ, 0x5, R4 ;  /* 0x00000005ff0d7819 */ /* 0x000fe20000011404 */
[----:B------:R-:W-:Y:S01]  /*0bc0*/  IMAD.IADD R10, R11, 0x1, -R3 ;  /* 0x000000010b0a7824 */ /* 0x000fe200078e0a03 */
[----:B------:R-:W-:Y:S01]  /*0bd0*/  LEA.HI R3, R0, R11, RZ, 0x4 ;  /* 0x0000000b00037211 */ /* 0x000fe200078f20ff */
[----:B------:R-:W-:-:S03]  /*0be0*/  IMAD.HI R4, R12, 0x55555556, RZ ;  /* 0x555555560c047827 */ /* 0x000fc600078e02ff */
[----:B------:R-:W-:Y:S02]  /*0bf0*/  SHF.R.S32.HI R5, RZ, 0x1f, R10 ;  /* 0x0000001fff057819 */ /* 0x000fe4000001140a */
[----:B------:R-:W-:Y:S02]  /*0c00*/  SHF.R.S32.HI R6, RZ, 0x4, R3 ;  /* 0x00000004ff067819 */ /* 0x000fe40000011403 */
[----:B------:R-:W-:Y:S02]  /*0c10*/  LEA.HI R7, R5, R10, RZ, 0x2 ;  /* 0x0000000a05077211 */ /* 0x000fe400078f10ff */
[C---:B------:R-:W-:Y:S02]  /*0c20*/  LOP3.LUT R2, R3.reuse, 0x3fffff0, RZ, 0xc0, !PT ;  /* 0x03fffff003027812 */ /* 0x040fe400078ec0ff */
[----:B------:R-:W-:Y:S02]  /*0c30*/  LEA.HI R3, R3, R6, RZ, 0x1 ;  /* 0x0000000603037211 */ /* 0x000fe400078f08ff */
[----:B------:R-:W-:-:S02]  /*0c40*/  SHF.R.S32.HI R8, RZ, 0x2, R7 ;  /* 0x00000002ff087819 */ /* 0x000fc40000011407 */
[----:B------:R-:W-:Y:S02]  /*0c50*/  SHF.R.S32.HI R9, RZ, 0x1f, R7 ;  /* 0x0000001fff097819 */ /* 0x000fe40000011407 */
[----:B------:R-:W-:Y:S02]  /*0c60*/  IADD3 R2, R11, -R2, RZ ;  /* 0x800000020b027210 */ /* 0x000fe40007ffe0ff */
[----:B------:R-:W-:Y:S02]  /*0c70*/  LOP3.LUT R3, R3, 0x1ffffffe, RZ, 0xc0, !PT ;  /* 0x1ffffffe03037812 */ /* 0x000fe400078ec0ff */
[----:B------:R-:W-:Y:S01]  /*0c80*/  LEA.HI R9, R9, R8, RZ, 0x3 ;  /* 0x0000000809097211 */ /* 0x000fe200078f18ff */
[----:B------:R-:W-:Y:S01]  /*0c90*/  IMAD R2, R13, 0x10, R2 ;  /* 0x000000100d027824 */ /* 0x000fe200078e0202 */
[----:B------:R-:W-:Y:S01]  /*0ca0*/  LEA.HI R5, R5, R10, RZ, 0x5 ;  /* 0x0000000a05057211 */ /* 0x000fe200078f28ff */
[----:B------:R-:W-:Y:S01]  /*0cb0*/  IMAD.IADD R3, R6, 0x1, -R3 ;  /* 0x0000000106037824 */ /* 0x000fe200078e0a03 */
[----:B------:R-:W-:-:S02]  /*0cc0*/  LOP3.LUT R9, R9, 0xfffffff8, RZ, 0xc0, !PT ;  /* 0xfffffff809097812 */ /* 0x000fc400078ec0ff */
[----:B------:R-:W-:Y:S02]  /*0cd0*/  LEA.HI R4, R4, R4, RZ, 0x1 ;  /* 0x0000000404047211 */ /* 0x000fe400078f08ff */
[----:B------:R-:W-:Y:S01]  /*0ce0*/  SHF.R.S32.HI R5, RZ, 0x5, R5 ;  /* 0x00000005ff057819 */ /* 0x000fe20000011405 */
[----:B------:R-:W-:Y:S01]  /*0cf0*/  IMAD.IADD R8, R8, 0x1, -R9 ;  /* 0x0000000108087824 */ /* 0x000fe200078e0a09 */
[----:B------:R-:W-:Y:S01]  /*0d00*/  LEA R6, R2, R3, 0x3 ;  /* 0x0000000302067211 */ /* 0x000fe200078e18ff */
[----:B------:R-:W-:Y:S01]  /*0d10*/  IMAD R4, R4, -0x3, R12 ;  /* 0xfffffffd04047824 */ /* 0x000fe200078e020c */
[CC--:B------:R-:W-:Y:S01]  /*0d20*/  LEA.HI R2, R0.reuse, R11.reuse, RZ, 0x2 ;  /* 0x0000000b00027211 */ /* 0x0c0fe200078f10ff */
[----:B------:R-:W-:Y:S01]  /*0d30*/  IMAD R5, R5, 0x10, R8 ;  /* 0x0000001005057824 */ /* 0x000fe200078e0208 */
[----:B------:R-:W-:Y:S01]  /*0d40*/  LEA.HI R3, R0, R11, RZ, 0x3 ;  /* 0x0000000b00037211 */ /* 0x000fe200078f18ff */
[----:B------:R-:W-:Y:S01]  /*0d50*/  IMAD.SHL.U32 R6, R6, 0x8, RZ ;  /* 0x0000000806067824 */ /* 0x000fe200078e00ff */
[--C-:B------:R-:W-:Y:S01]  /*0d60*/  SHF.R.S32.HI R153, RZ, 0x2, R2.reuse ;  /* 0x00000002ff997819 */ /* 0x100fe20000011402 */
[----:B------:R-:W-:Y:S01]  /*0d70*/  IMAD R9, R4, 0x40, R5 ;  /* 0x0000004004097824 */ /* 0x000fe200078e0205 */
[----:B------:R-:W-:-:S02]  /*0d80*/  SHF.R.S32.HI R0, RZ, 0x1f, R2 ;  /* 0x0000001fff007819 */ /* 0x000fc40000011402 */
[----:B------:R-:W-:Y:S01]  /*0d90*/  LOP3.LUT R2, R2, 0xfffffffc, RZ, 0xc0, !PT ;  /* 0xfffffffc02027812 */ /* 0x000fe200078ec0ff */
[----:B------:R-:W-:Y:S01]  /*0da0*/  VIADD R8, R153, 0x60 ;  /* 0x0000006099087836 */ /* 0x000fe20000000000 */
[----:B------:R-:W-:Y:S01]  /*0db0*/  SHF.R.S32.HI R4, RZ, 0x3, R3 ;  /* 0x00000003ff047819 */ /* 0x000fe20000011403 */
[----:B------:R-:W-:Y:S01]  /*0dc0*/  STL [R1+0x60], R9 ;  /* 0x0000600901007387 */ /* 0x000fe20000100800 */
[----:B------:R-:W-:Y:S02]  /*0dd0*/  LOP3.LUT R3, R3, 0xfffffff8, RZ, 0xc0, !PT ;  /* 0xfffffff803037812 */ /* 0x000fe400078ec0ff */
[----:B------:R-:W-:Y:S01]  /*0de0*/  LEA.HI R0, R0, R153, RZ, 0x3 ;  /* 0x0000009900007211 */ /* 0x000fe200078f18ff */
[----:B------:R-:W-:Y:S01]  /*0df0*/  STL [R1+0x4], RZ ;  /* 0x000004ff01007387 */ /* 0x000fe20000100800 */
[C---:B------:R-:W-:Y:S01]  /*0e00*/  IADD3 R5, R11.reuse, -R2, RZ ;  /* 0x800000020b057210 */ /* 0x040fe20007ffe0ff */
[----:B------:R-:W-:Y:S01]  /*0e10*/  IMAD.IADD R2, R11, 0x1, -R3 ;  /* 0x000000010b027824 */ /* 0x000fe200078e0a03 */
[----:B------:R-:W-:Y:S01]  /*0e20*/  LOP3.LUT R0, R0, 0xfffffff8, RZ, 0xc0, !PT ;  /* 0xfffffff800007812 */ /* 0x000fe200078ec0ff */
[----:B------:R-:W-:Y:S01]  /*0e30*/  IMAD.SHL.U32 R3, R8, 0x40, RZ ;  /* 0x0000004008037824 */ /* 0x000fe200078e00ff */
[----:B------:R-:W-:Y:S01]  /*0e40*/  SHF.R.S32.HI R4, RZ, 0x1f, R8 ;  /* 0x0000001fff047819 */ /* 0x000fe20000011408 */
[C---:B------:R-:W-:Y:S01]  /*0e50*/  IMAD.SHL.U32 R16, R5.reuse, 0x8, RZ ;  /* 0x0000000805107824 */ /* 0x040fe200078e00ff */
[----:B------:R-:W-:Y:S01]  /*0e60*/  LEA.HI R2, R5, R5, RZ, 0x1 ;  /* 0x0000000505027211 */ /* 0x000fe200078f08ff */
[----:B------:R-:W-:Y:S01]  /*0e70*/  IMAD.IADD R11, R153, 0x1, -R0 ;  /* 0x00000001990b7824 */ /* 0x000fe200078e0a00 */
[----:B------:R-:W-:-:S02]  /*0e80*/  SHF.L.U32 R22, R5, 0x2, RZ ;  /* 0x0000000205167819 */ /* 0x000fc400000006ff */
[----:B------:R-:W-:Y:S02]  /*0e90*/  LEA.HI R4, R4, R8, RZ, 0x3 ;  /* 0x0000000804047211 */ /* 0x000fe400078f18ff */
[----:B------:R-:W-:Y:S01]  /*0ea0*/  LOP3.LUT R0, R2, 0x1ffffffe, RZ, 0xc0, !PT ;  /* 0x1ffffffe02007812 */ /* 0x000fe200078ec0ff */
[----:B------:R-:W-:Y:S01]  /*0eb0*/  VIADD R157, R22, 0x10 ;  /* 0x00000010169d7836 */ /* 0x000fe20000000000 */
[----:B------:R-:W-:Y:S01]  /*0ec0*/  LOP3.LUT R3, R3, 0x1c0, RZ, 0xc0, !PT ;  /* 0x000001c003037812 */ /* 0x000fe200078ec0ff */
[----:B------:R0:W-:Y:S01]  /*0ed0*/  STL [R1+0x20], R11 ;  /* 0x0000200b01007387 */ /* 0x0001e20000100800 */
[----:B------:R-:W-:Y:S01]  /*0ee0*/  SHF.L.U32 R4, R4, 0x6, RZ ;  /* 0x0000000604047819 */ /* 0x000fe200000006ff */
[----:B------:R-:W-:Y:S01]  /*0ef0*/  IMAD.IADD R0, R5, 0x1, -R0 ;  /* 0x0000000105007824 */ /* 0x000fe200078e0a00 */
[----:B------:R-:W-:Y:S01]  /*0f00*/  LOP3.LUT R7, R7, 0x7ffffffc, RZ, 0xc0, !PT ;  /* 0x7ffffffc07077812 */ /* 0x000fe200078ec0ff */
[----:B------:R-:W-:Y:S01]  /*0f10*/  VIADD R2, R16, 0x20 ;  /* 0x0000002010027836 */ /* 0x000fe20000000000 */
[----:B------:R-:W-:Y:S01]  /*0f20*/  SHF.R.U32.HI R5, RZ, 0x3, R3 ;  /* 0x00000003ff057819 */ /* 0x000fe20000011603 */
[----:B------:R-:W-:Y:S01]  /*0f30*/  IMAD R0, R0, 0x8, R9 ;  /* 0x0000000800007824 */ /* 0x000fe200078e0209 */
[----:B------:R-:W-:Y:S01]  /*0f40*/  LOP3.LUT R3, R3, 0x38, R16, 0xf8, !PT ;  /* 0x0000003803037812 */ /* 0x000fe200078ef810 */
[----:B------:R-:W-:Y:S01]  /*0f50*/  IMAD.IADD R7, R10, 0x1, -R7 ;  /* 0x000000010a077824 */ /* 0x000fe200078e0a07 */
[----:B------:R-:W-:Y:S01]  /*0f60*/  LOP3.LUT R4, R4, 0xfffffe00, RZ, 0xc0, !PT ;  /* 0xfffffe0004047812 */ /* 0x000fe200078ec0ff */
[----:B0-----:R-:W-:Y:S01]  /*0f70*/  IMAD.SHL.U32 R11, R157, 0x2, RZ ;  /* 0x000000029d0b7824 */ /* 0x001fe200078e00ff */
[----:B------:R-:W-:-:S02]  /*0f80*/  SHF.R.S32.HI R8, RZ, 0x1f, R157 ;  /* 0x0000001fff087819 */ /* 0x000fc4000001149d */
[----:B------:R-:W-:Y:S01]  /*0f90*/  LOP3.LUT R3, R4, R3, R5, 0xf6, !PT ;  /* 0x0000000304037212 */ /* 0x000fe200078ef605 */
[----:B------:R0:W-:Y:S01]  /*0fa0*/  STL [R1+0x2c], R4 ;  /* 0x00002c0401007387 */ /* 0x0001e20000100800 */
[----:B------:R-:W-:Y:S02]  /*0fb0*/  SHF.L.U64.HI R5, R157, 0x1, R8 ;  /* 0x000000019d057819 */ /* 0x000fe40000010208 */
[----:B------:R-:W-:Y:S01]  /*0fc0*/  LEA R3, R3, R18, 0x1 ;  /* 0x0000001203037211 */ /* 0x000fe200078e08ff */
[----:B------:R1:W-:Y:S01]  /*0fd0*/  STL [R1+0x58], R11 ;  /* 0x0000580b01007387 */ /* 0x0003e20000100800 */
[----:B------:R-:W-:Y:S02]  /*0fe0*/  SHF.R.S32.HI R17, RZ, 0x1f, R16 ;  /* 0x0000001fff117819 */ /* 0x000fe40000011410 */
[----:B------:R-:W-:Y:S01]  /*0ff0*/  SHF.R.S32.HI R154, RZ, 0x1f, R2 ;  /* 0x0000001fff9a7819 */ /* 0x000fe20000011402 */
[----:B------:R1:W-:Y:S01]  /*1000*/  STL [R1+0x68], R6 ;  /* 0x0000680601007387 */ /* 0x0003e20000100800 */
[----:B0-----:R-:W-:-:S03]  /*1010*/  IMAD.SHL.U32 R4, R7, 0x2, RZ ;  /* 0x0000000207047824 */ /* 0x001fc600078e00ff */
[----:B------:R1:W-:Y:S04]  /*1020*/  STL [R1+0x54], R5 ;  /* 0x0000540501007387 */ /* 0x0003e80000100800 */
[----:B------:R1:W-:Y:S04]  /*1030*/  STL [R1+0x30], R4 ;  /* 0x0000300401007387 */ /* 0x0003e80000100800 */
[----:B------:R1:W-:Y:S04]  /*1040*/  STL [R1+0x5c], R3 ;  /* 0x00005c0301007387 */ /* 0x0003e80000100800 */
[----:B------:R1:W-:Y:S02]  /*1050*/  STL [R1+0x64], R0 ;  /* 0x0000640001007387 */ /* 0x0003e40000100800 */
.L_x_13420:
[----:B01----:R-:W0:Y:S02]  /*1060*/  LDC.64 R4, c[0x0][0xc88] ;  /* 0x00032200ff047b82 */ /* 0x003e240000000a00 */
        /* <DEDUP_REMOVED lines=24> */
[----:B------:R-:W-:Y:S01]  /*11f0*/  MOV R24, UR4 ;  /* 0x0000000400187c02 */ /* 0x000fe20008000f00 */
[----:B------:R-:W-:Y:S01]  /*1200*/  ULDC.64 UR4, c[0x0][0x418] ;  /* 0x0001060000047ab9 */ /* 0x000fe20000000a00 */
[C---:B------:R-:W-:Y:S01]  /*1210*/  IADD3.X R9, R37.reuse, UR7, RZ, P3, !PT ;  /* 0x0000000725097c10 */ /* 0x040fe20009ffe4ff */
        /* <DEDUP_REMOVED lines=25> */
.L_x_13282:
        /* <DEDUP_REMOVED lines=14> */
.L_x_13283:
[----:B------:R-:W-:Y:S05]  /*1490*/  @!P0 BRA `(.L_x_13284) ;  /* 0x00000000000c8947 */ /* 0x000fea0003800000 */
[----:B------:R-:W2:Y:S04]  /*14a0*/  LDG.E R0, desc[UR42][R8.64] ;  /* 0x0000002a08007981 */ /* 0x000ea8000c1e1900 */
[----:B------:R-:W2:Y:S02]  /*14b0*/  LDG.E R31, desc[UR42][R8.64+0x4] ;  /* 0x0000042a081f7981 */ /* 0x000ea4000c1e1900 */
[----:B--2---:R-:W-:-:S07]  /*14c0*/  IMAD.IADD R31, R31, 0x1, -R0 ;  /* 0x000000011f1f7824 */ /* 0x004fce00078e0a00 */
.L_x_13284:
[----:B------:R-:W-:Y:S01]  /*14d0*/  ULDC.64 UR4, c[0x0][0xa10] ;  /* 0x0002840000047ab9 */ /* 0x000fe20000000a00 */
[----:B------:R-:W2:Y:S01]  /*14e0*/  LDL.LU R32, [R1] ;  /* 0x0000000001207983 */ /* 0x000ea20000300800 */
[----:B------:R-:W-:-:S04]  /*14f0*/  ISETP.NE.U32.AND P0, PT, RZ, UR4, PT ;  /* 0x00000004ff007c0c */ /* 0x000fc8000bf05070 */
[----:B------:R-:W-:Y:S01]  /*1500*/  ISETP.NE.AND.EX P0, PT, RZ, UR5, PT, P0 ;  /* 0x00000005ff007c0c */ /* 0x000fe2000bf05300 */
[----:B------:R-:W-:Y:S02]  /*1510*/  ULDC.64 UR4, c[0x0][0xa30] ;  /* 0x00028c0000047ab9 */ /* 0x000fe40000000a00 */
[----:B------:R-:W-:-:S10]  /*1520*/  ISETP.NE.U32.AND P1, PT, RZ, UR4, PT ;  /* 0x00000004ff007c0c */ /* 0x000fd4000bf25070 */
[----:B0-----:R-:W0:Y:S02]  /*1530*/  @P0 LDC.64 R4, c[0x0][0xa10] ;  /* 0x00028400ff040b82 */ /* 0x001e240000000a00 */
[----:B0-----:R-:W-:-:S05]  /*1540*/  @P0 IMAD.WIDE R4, R36, 0x4, R4 ;  /* 0x0000000424040825 */ /* 0x001fca00078e0204 */
[----:B------:R-:W3:Y:S04]  /*1550*/  @P0 LDG.E R0, desc[UR42][R4.64] ;  /* 0x0000002a04000981 */ /* 0x000ee8000c1e1900 */
[----:B------:R0:W3:Y:S01]  /*1560*/  @P0 LDG.E R3, desc[UR42][R4.64+0x4] ;  /* 0x0000042a04030981 */ /* 0x0000e2000c1e1900 */
[----:B------:R-:W-:Y:S02]  /*1570*/  ISETP.NE.AND.EX P1, PT, RZ, UR5, PT, P1 ;  /* 0x00000005ff007c0c */ /* 0x000fe4000bf25310 */
[----:B-----5:R-:W-:-:S11]  /*1580*/  MOV R25, R31 ;  /* 0x0000001f00197202 */ /* 0x020fd60000000f00 */
[----:B------:R-:W-:-:S04]  /*1590*/  @P1 IADD3 R6, P2, R38, UR4, RZ ;  /* 0x0000000426061c10 */ /* 0x000fc8000ff5e0ff */
[----:B------:R-:W-:-:S05]  /*15a0*/  @P1 IADD3.X R7, R37, UR5, RZ, P2, !PT ;  /* 0x0000000525071c10 */ /* 0x000fca00097fe4ff */
[----:B------:R1:W5:Y:S01]  /*15b0*/  @P1 LDG.E R25, desc[UR42][R6.64] ;  /* 0x0000002a06191981 */ /* 0x000362000c1e1900 */
[----:B------:R-:W-:Y:S01]  /*15c0*/  IMAD.IADD R10, R31, 0x1, -R10 ;  /* 0x000000011f0a7824 */ /* 0x000fe200078e0a0a */
[----:B------:R-:W-:Y:S01]  /*15d0*/  LOP3.LUT R12, R11, 0xff, RZ, 0xc0, !PT ;  /* 0x000000ff0b0c7812 */ /* 0x000fe200078ec0ff */
[----:B------:R-:W-:Y:S01]  /*15e0*/  BSSY B0, `(.L_x_13285) ;  /* 0x000002c000007945 */ /* 0x000fe20003800000 */
[----:B------:R-:W-:Y:S02]  /*15f0*/  SHF.R.U32.HI R8, RZ, 0x10, R11 ;  /* 0x00000010ff087819 */ /* 0x000fe4000001160b */
[----:B0-----:R-:W-:Y:S01]  /*1600*/  MOV R5, RZ ;  /* 0x000000ff00057202 */ /* 0x001fe20000000f00 */
[----:B------:R1:W-:Y:S04]  /*1610*/  STL [R1+0x4c], R12 ;  /* 0x00004c0c01007387 */ /* 0x0003e80000100800 */
[----:B------:R1:W-:Y:S01]  /*1620*/  STL [R1+0x34], R8 ;  /* 0x0000340801007387 */ /* 0x0003e20000100800 */
[----:B--2---:R-:W-:Y:S01]  /*1630*/  LOP3.LUT R32, R32, 0xfffffffb, RZ, 0xc0, !PT ;  /* 0xfffffffb20207812 */ /* 0x004fe200078ec0ff */
[----:B---3--:R-:W-:-:S04]  /*1640*/  @P0 IMAD.IADD R27, R3, 0x1, -R0 ;  /* 0x00000001031b0824 */ /* 0x008fc800078e0a00 */
[----:B------:R-:W-:-:S04]  /*1650*/  IMAD.IADD R89, R10, 0x1, R27 ;  /* 0x000000010a597824 */ /* 0x000fc800078e021b */
[C---:B------:R-:W-:Y:S01]  /*1660*/  VIADD R0, R89.reuse, 0x7f ;  /* 0x0000007f59007836 */ /* 0x040fe20000000000 */
[----:B------:R-:W-:-:S04]  /*1670*/  ISETP.GE.AND P3, PT, R89, 0x1, PT ;  /* 0x000000015900780c */ /* 0x000fc80003f66270 */
[----:B------:R-:W-:-:S04]  /*1680*/  SHF.R.S32.HI R3, RZ, 0x1f, R0 ;  /* 0x0000001fff037819 */ /* 0x000fc80000011400 */
[----:B------:R-:W-:-:S04]  /*1690*/  LEA.HI R3, R3, R0, RZ, 0x7 ;  /* 0x0000000003037211 */ /* 0x000fc800078f38ff */
[----:B------:R-:W-:Y:S02]  /*16a0*/  SHF.R.S32.HI R26, RZ, 0x7, R3 ;  /* 0x00000007ff1a7819 */ /* 0x000fe40000011403 */
[----:B------:R-:W-:-:S05]  /*16b0*/  @P3 LOP3.LUT R32, R32, 0x4, RZ, 0xfc, !PT ;  /* 0x0000000420203812 */ /* 0x000fca00078efcff */
[----:B------:R1:W-:Y:S01]  /*16c0*/  STL [R1], R32 ;  /* 0x0000002001007387 */ /* 0x0003e20000100800 */
[----:B------:R-:W-:Y:S05]  /*16d0*/  @!P3 BRA `(.L_x_13286) ;  /* 0x000000000070b947 */ /* 0x000fea0003800000 */
[----:B------:R-:W-:Y:S01]  /*16e0*/  ISETP.NE.AND P0, PT, R8, RZ, PT ;  /* 0x000000ff0800720c */ /* 0x000fe20003f05270 */
[----:B------:R-:W-:-:S03]  /*16f0*/  ULDC UR4, c[0x0][0x9f0] ;  /* 0x00027c0000047ab9 */ /* 0x000fc60000000800 */
[----:B------:R-:W-:-:S04]  /*1700*/  SEL R9, R8, UR4, P0 ;  /* 0x0000000408097c07 */ /* 0x000fc80008000000 */
[-C--:B-1----:R-:W-:Y:S02]  /*1710*/  IABS R6, R9.reuse ;  /* 0x0000000900067213 */ /* 0x082fe40000000000 */
        /* <DEDUP_REMOVED lines=24> */
.L_x_13286:
[----:B------:R-:W-:Y:S05]  /*18a0*/  BSYNC B0 ;  /* 0x0000000000007941 */ /* 0x000fea0003800000 */
.L_x_13285:
        /* <DEDUP_REMOVED lines=24> */
[----:B------:R0:W2:Y:S01]  /*1a30*/  LDC.64 R14, c[0x4][R0] ;  /* 0x01000000000e7b82 */ /* 0x0000a20000000a00 */
[----:B------:R-:W-:Y:S01]  /*1a40*/  MOV R5, UR5 ;  /* 0x0000000500057c02 */ /* 0x000fe20008000f00 */
[----:B------:R-:W-:Y:S01]  /*1a50*/  ULDC.64 UR4, c[0x4][0x140] ;  /* 0x0100500000047ab9 */ /* 0x000fe20000000a00 */
[----:B------:R-:W-:Y:S01]  /*1a60*/  IMAD.U32 R10, RZ, RZ, UR6 ;  /* 0x00000006ff0a7e24 */ /* 0x000fe2000f8e00ff */
[----:B-1----:R-:W-:Y:S01]  /*1a70*/  MOV R8, 0x70 ;  /* 0x0000007000087802 */ /* 0x002fe20000000f00 */
[----:B------:R-:W-:Y:S02]  /*1a80*/  IMAD.U32 R6, RZ, RZ, UR4 ;  /* 0x00000004ff067e24 */ /* 0x000fe4000f8e00ff */
[----:B------:R-:W-:-:S02]  /*1a90*/  IMAD.U32 R7, RZ, RZ, UR5 ;  /* 0x00000005ff077e24 */ /* 0x000fc4000f8e00ff */
[----:B------:R-:W-:Y:S02]  /*1aa0*/  IMAD.U32 R11, RZ, RZ, UR7 ;  /* 0x00000007ff0b7e24 */ /* 0x000fe4000f8e00ff */
[----:B------:R-:W-:Y:S02]  /*1ab0*/  IMAD.MOV.U32 R12, RZ, RZ, 0x1 ;  /* 0x00000001ff0c7424 */ /* 0x000fe400078e00ff */
[----:B0-----:R-:W-:-:S07]  /*1ac0*/  IMAD.MOV.U32 R13, RZ, RZ, RZ ;  /* 0x000000ffff0d7224 */ /* 0x001fce00078e00ff */
[----:B------:R-:W-:-:S07]  /*1ad0*/  LEPC R20, `(.L_x_13289) ;  /* 0x000000001014794e */ /* 0x000fce0000000000 */
[----:B--2--5:R-:W-:Y:S05]  /*1ae0*/  CALL.ABS.NOINC R14 ;  /* 0x000000000e007343 */ /* 0x024fea0003c00000 */
.L_x_13289:
[----:B------:R-:W-:Y:S05]  /*1af0*/  BSYNC B6 ;  /* 0x0000000000067941 */ /* 0x000fea0003800000 */
.L_x_13288:
        /* <DEDUP_REMOVED lines=20> */
.L_x_13291:
[----:B------:R-:W-:Y:S05]  /*1c40*/  BSYNC B6 ;  /* 0x0000000000067941 */ /* 0x000fea0003800000 */
.L_x_13290:
[----:B------:R-:W2:Y:S01]  /*1c50*/  LDL R39, [R1+0x20] ;  /* 0x0000200001277983 */ /* 0x000ea20000100800 */
[----:B------:R-:W-:Y:S01]  /*1c60*/  ULDC.64 UR4, c[0x0][0x9f8] ;  /* 0x00027e0000047ab9 */ /* 0x000fe20000000a00 */
[----:B------:R-:W-:Y:S01]  /*1c70*/  IMAD.MOV.U32 R69, RZ, RZ, R36 ;  /* 0x000000ffff457224 */ /* 0x000fe200078e0024 */
[----:B------:R-:W-:Y:S01]  /*1c80*/  ISETP.NE.U32.AND P0, PT, RZ, UR4, PT ;  /* 0x00000004ff007c0c */ /* 0x000fe2000bf05070 */
[----:B------:R-:W3:Y:S01]  /*1c90*/  LDL R14, [R1+0x2c] ;  /* 0x00002c00010e7983 */ /* 0x000ee20000100800 */
[----:B------:R-:W0:Y:S02]  /*1ca0*/  LDC.64 R4, c[0x0][0x3f8] ;  /* 0x0000fe00ff047b82 */ /* 0x000e240000000a00 */
[----:B------:R-:W-:-:S06]  /*1cb0*/  ISETP.NE.AND.EX P0, PT, RZ, UR5, PT, P0 ;  /* 0x00000005ff007c0c */ /* 0x000fcc000bf05300 */
[----:B------:R-:W4:Y:S07]  /*1cc0*/  LDC.64 R62, c[0x0][0x408] ;  /* 0x00010200ff3e7b82 */ /* 0x000f2e0000000a00 */
[----:B-1----:R-:W-:-:S04]  /*1cd0*/  @P0 IADD3 R6, P1, R38, UR4, RZ ;  /* 0x0000000426060c10 */ /* 0x002fc8000ff3e0ff */
[----:B------:R-:W-:Y:S02]  /*1ce0*/  @P0 IADD3.X R7, R37, UR5, RZ, P1, !PT ;  /* 0x0000000525070c10 */ /* 0x000fe40008ffe4ff */
[----:B------:R-:W1:Y:S03]  /*1cf0*/  LDC R37, c[0x0][0x3f4] ;  /* 0x0000fd00ff257b82 */ /* 0x000e660000000800 */
[----:B------:R4:W3:Y:S01]  /*1d00*/  @P0 LDG.E R69, desc[UR42][R6.64] ;  /* 0x0000002a06450981 */ /* 0x0008e2000c1e1900 */
[----:B------:R-:W4:Y:S01]  /*1d10*/  S2R R36, SR_TID.X ;  /* 0x0000000000247919 */ /* 0x000f220000002100 */
[----:B------:R-:W-:Y:S02]  /*1d20*/  SHF.R.S32.HI R3, RZ, 0x1f, R153 ;  /* 0x0000001fff037819 */ /* 0x000fe40000011499 */
[----:B------:R-:W-:-:S03]  /*1d30*/  SHF.R.S32.HI R23, RZ, 0x1f, R22 ;  /* 0x0000001fff177819 */ /* 0x000fc60000011416 */
[-C--:B0-----:R-:W-:Y:S02]  /*1d40*/  IMAD R0, R3, R4.reuse, RZ ;  /* 0x0000000403007224 */ /* 0x081fe400078e02ff */
[----:B------:R-:W-:-:S04]  /*1d50*/  IMAD.WIDE.U32 R8, R153, R4, R22 ;  /* 0x0000000499087225 */ /* 0x000fc800078e0016 */
[C---:B------:R-:W-:Y:S02]  /*1d60*/  IMAD R13, R153.reuse, R5, R0 ;  /* 0x00000005990d7224 */ /* 0x040fe400078e0200 */
[----:B------:R-:W-:Y:S01]  /*1d70*/  IMAD.WIDE.U32 R10, R153, R4, R16 ;  /* 0x00000004990a7225 */ /* 0x000fe200078e0010 */
[----:B-1----:R-:W-:-:S03]  /*1d80*/  ISETP.GE.AND P0, PT, R16, R37, PT ;  /* 0x000000251000720c */ /* 0x002fc60003f06270 */
[----:B----4-:R-:W-:Y:S01]  /*1d90*/  IMAD R0, R3, R62, RZ ;  /* 0x0000003e03007224 */ /* 0x010fe200078e02ff */
[----:B------:R-:W-:Y:S01]  /*1da0*/  IADD3 R9, R9, R13, RZ ;  /* 0x0000000d09097210 */ /* 0x000fe20007ffe0ff */
[----:B------:R-:W-:Y:S01]  /*1db0*/  IMAD.IADD R11, R13, 0x1, R11 ;  /* 0x000000010d0b7824 */ /* 0x000fe200078e020b */
[----:B------:R-:W-:Y:S02]  /*1dc0*/  SEL R3, R37, RZ, P0 ;  /* 0x000000ff25037207 */ /* 0x000fe40000000000 */
[----:B-----5:R-:W-:-:S03]  /*1dd0*/  SHF.R.S32.HI R13, RZ, 0x1f, R25 ;  /* 0x0000001fff0d7819 */ /* 0x020fc60000011419 */
[----:B------:R-:W-:Y:S02]  /*1de0*/  IMAD.IADD R3, R16, 0x1, R3 ;  /* 0x0000000110037824 */ /* 0x000fe400078e0203 */
[----:B------:R-:W-:Y:S02]  /*1df0*/  IMAD R12, R13, R4, RZ ;  /* 0x000000040d0c7224 */ /* 0x000fe400078e02ff */
[----:B------:R-:W-:Y:S01]  /*1e00*/  IMAD R15, R153, R63, R0 ;  /* 0x0000003f990f7224 */ /* 0x000fe200078e0200 */
[----:B------:R-:W-:Y:S01]  /*1e10*/  SHF.R.U32.HI R38, RZ, 0x7, R36 ;  /* 0x00000007ff267819 */ /* 0x000fe20000011624 */
[----:B------:R-:W-:Y:S01]  /*1e20*/  IMAD R57, R25, R5, R12 ;  /* 0x0000000519397224 */ /* 0x000fe200078e020c */
[----:B------:R-:W-:Y:S01]  /*1e30*/  SHF.R.S32.HI R0, RZ, 0x1f, R3 ;  /* 0x0000001fff007819 */ /* 0x000fe20000011403 */
[----:B------:R-:W-:Y:S01]  /*1e40*/  IMAD R12, R13, R62, RZ ;  /* 0x0000003e0d0c7224 */ /* 0x000fe200078e02ff */
[C---:B------:R-:W-:Y:S01]  /*1e50*/  ISETP.NE.AND P6, PT, R38.reuse, 0x1, PT ;  /* 0x000000012600780c */ /* 0x040fe20003fc5270 */
[----:B------:R-:W-:Y:S01]  /*1e60*/  VIADD R78, R38, 0x8 ;  /* 0x00000008264e7836 */ /* 0x000fe20000000000 */
[----:B------:R-:W-:Y:S01]  /*1e70*/  LEA.HI R0, R0, R3, RZ, 0x3 ;  /* 0x0000000300007211 */ /* 0x000fe200078f18ff */
[----:B------:R-:W-:Y:S01]  /*1e80*/  VIADD R38, R153, 0x60 ;  /* 0x0000006099267836 */ /* 0x000fe20000000000 */
[----:B------:R-:W-:Y:S01]  /*1e90*/  SHF.L.U64.HI R66, R4, 0x7, R5 ;  /* 0x0000000704427819 */ /* 0x000fe20000010205 */
[----:B------:R-:W-:Y:S01]  /*1ea0*/  IMAD.WIDE.U32 R20, R25, R4, R8 ;  /* 0x0000000419147225 */ /* 0x000fe200078e0008 */
[----:B------:R-:W-:-:S02]  /*1eb0*/  SHF.L.U64.HI R64, R62, 0x7, R63 ;  /* 0x000000073e407819 */ /* 0x000fc4000001023f */
[----:B------:R-:W-:Y:S01]  /*1ec0*/  LOP3.LUT R32, R32, 0xfffffffd, RZ, 0xc0, !PT ;  /* 0xfffffffd20207812 */ /* 0x000fe200078ec0ff */
[----:B------:R-:W-:-:S04]  /*1ed0*/  IMAD.WIDE.U32 R34, R25, R4, R10 ;  /* 0x0000000419227225 */ /* 0x000fc800078e000a */
[----:B------:R-:W-:Y:S02]  /*1ee0*/  IMAD.SHL.U32 R65, R4, 0x80, RZ ;  /* 0x0000008004417824 */ /* 0x000fe400078e00ff */
[----:B------:R-:W-:Y:S02]  /*1ef0*/  IMAD R3, R25, R63, R12 ;  /* 0x0000003f19037224 */ /* 0x000fe400078e020c */
[----:B------:R-:W-:Y:S01]  /*1f00*/  IMAD.SHL.U32 R38, R38, 0x40, RZ ;  /* 0x0000004026267824 */ /* 0x000fe200078e00ff */
[----:B------:R-:W-:Y:S01]  /*1f10*/  LOP3.LUT R10, R0, 0xfffffff8, RZ, 0xc0, !PT ;  /* 0xfffffff8000a7812 */ /* 0x000fe200078ec0ff */
[----:B------:R-:W-:-:S03]  /*1f20*/  IMAD.IADD R68, R68, 0x1, R31 ;  /* 0x0000000144447824 */ /* 0x000fc600078e021f */
[----:B------:R-:W-:Y:S02]  /*1f30*/  LOP3.LUT R38, R38, 0x1c0, RZ, 0xc0, !PT ;  /* 0x000001c026267812 */ /* 0x000fe400078ec0ff */
[----:B------:R-:W-:Y:S01]  /*1f40*/  SHF.R.S32.HI R31, RZ, 0x3, R0 ;  /* 0x00000003ff1f7819 */ /* 0x000fe20000011400 */
[----:B------:R-:W-:Y:S05]  /*1f50*/  @!P6 WARPSYNC.ALL ;  /* 0x000000000000e948 */ /* 0x000fea0003800000 */
[----:B------:R-:W-:Y:S01]  /*1f60*/  IMAD.WIDE.U32 R52, R153, R62, R22 ;  /* 0x0000003e99347225 */ /* 0x000fe200078e0016 */
[----:B------:R-:W-:-:S03]  /*1f70*/  ULDC UR4, c[0x0][0x2f4] ;  /* 0x0000bd0000047ab9 */ /* 0x000fc60000000800 */
[----:B------:R-:W-:-:S04]  /*1f80*/  IMAD.WIDE.U32 R6, R153, R62, R16 ;  /* 0x0000003e99067225 */ /* 0x000fc800078e0010 */
[----:B------:R-:W-:Y:S02]  /*1f90*/  IMAD.IADD R53, R53, 0x1, R15 ;  /* 0x0000000135357824 */ /* 0x000fe400078e020f */
[----:B------:R-:W-:Y:S02]  /*1fa0*/  IMAD.IADD R7, R15, 0x1, R7 ;  /* 0x000000010f077824 */ /* 0x000fe400078e0207 */
[----:B------:R-:W-:-:S04]  /*1fb0*/  IMAD.WIDE.U32 R52, R25, R62, R52 ;  /* 0x0000003e19347225 */ /* 0x000fc800078e0034 */
[----:B------:R-:W-:Y:S01]  /*1fc0*/  IMAD.WIDE.U32 R54, R25, R62, R6 ;  /* 0x0000003e19367225 */ /* 0x000fe200078e0006 */
[----:B------:R-:W-:Y:S02]  /*1fd0*/  IADD3 R56, R53, R3, RZ ;  /* 0x0000000335387210 */ /* 0x000fe40007ffe0ff */
[----:B------:R-:W-:Y:S01]  /*1fe0*/  ISETP.GE.AND P2, PT, R2, UR4, PT ;  /* 0x0000000402007c0c */ /* 0x000fe2000bf46270 */
[----:B------:R-:W-:Y:S01]  /*1ff0*/  IMAD.IADD R58, R21, 0x1, R57 ;  /* 0x00000001153a7824 */ /* 0x000fe200078e0239 */
[----:B------:R-:W-:Y:S01]  /*2000*/  SHF.R.S32.HI R8, RZ, 0x1f, R10 ;  /* 0x0000001fff087819 */ /* 0x000fe2000001140a */
[----:B------:R-:W-:Y:S02]  /*2010*/  IMAD.SHL.U32 R62, R62, 0x80, RZ ;  /* 0x000000803e3e7824 */ /* 0x000fe400078e00ff */
[----:B------:R-:W-:Y:S02]  /*2020*/  IMAD.SHL.U32 R60, R37, 0x2, RZ ;  /* 0x00000002253c7824 */ /* 0x000fe400078e00ff */
[----:B------:R-:W-:Y:S01]  /*2030*/  IMAD.IADD R57, R57, 0x1, R35 ;  /* 0x0000000139397824 */ /* 0x000fe200078e0223 */
[C---:B--2---:R-:W-:Y:S01]  /*2040*/  SHF.L.U32 R67, R39.reuse, 0x6, RZ ;  /* 0x0000000627437819 */ /* 0x044fe200000006ff */
[----:B------:R-:W-:Y:S01]  /*2050*/  @!P6 BAR.SYNC.DEFER_BLOCKING 0x9, 0x100 ;  /* 0x024400000000eb1d */ /* 0x000fe20000010000 */
[----:B------:R-:W-:Y:S01]  /*2060*/  LOP3.LUT P1, RZ, R39, 0x4, RZ, 0xc0, !PT ;  /* 0x0000000427ff7812 */ /* 0x000fe2000782c0ff */
[----:B------:R-:W-:Y:S01]  /*2070*/  VIADD R39, R36, 0xffffff80 ;  /* 0xffffff8024277836 */ /* 0x000fe20000000000 */
[----:B------:R-:W-:-:S04]  /*2080*/  LOP3.LUT R67, R67, 0x1c0, RZ, 0xc0, !PT ;  /* 0x000001c043437812 */ /* 0x000fc800078ec0ff */
[----:B------:R-:W-:Y:S02]  /*2090*/  SHF.R.S32.HI R36, RZ, 0x1f, R39 ;  /* 0x0000001fff247819 */ /* 0x000fe40000011427 */
[----:B------:R-:W-:Y:S02]  /*20a0*/  SHF.R.U32.HI R63, RZ, 0x3, R67 ;  /* 0x00000003ff3f7819 */ /* 0x000fe40000011643 */
[----:B------:R-:W-:Y:S02]  /*20b0*/  LOP3.LUT R4, R67, 0x18, R16, 0xf8, !PT ;  /* 0x0000001843047812 */ /* 0x000fe400078ef810 */
[----:B------:R-:W-:Y:S02]  /*20c0*/  LEA.HI R36, R36, R39, RZ, 0x5 ;  /* 0x0000002724247211 */ /* 0x000fe400078f28ff */
[----:B------:R-:W-:Y:S02]  /*20d0*/  LOP3.LUT R4, R4, R63, RZ, 0x3c, !PT ;  /* 0x0000003f04047212 */ /* 0x000fe400078e3cff */
[----:B------:R-:W-:-:S02]  /*20e0*/  @P1 LOP3.LUT R32, R32, 0x2, RZ, 0xfc, !PT ;  /* 0x0000000220201812 */ /* 0x000fc400078efcff */
[----:B------:R-:W-:-:S03]  /*20f0*/  SHF.R.S32.HI R36, RZ, 0x5, R36 ;  /* 0x00000005ff247819 */ /* 0x000fc60000011424 */
[----:B------:R0:W-:Y:S02]  /*2100*/  STL [R1], R32 ;  /* 0x0000002001007387 */ /* 0x0001e40000100800 */
[----:B------:R-:W-:Y:S01]  /*2110*/  IMAD R59, R36, 0x200, R4 ;  /* 0x00000200243b7824 */ /* 0x000fe200078e0204 */
[--C-:B------:R-:W-:Y:S02]  /*2120*/  LOP3.LUT R4, R67, 0x38, R0.reuse, 0xf8, !PT ;  /* 0x0000003843047812 */ /* 0x100fe400078ef800 */
[----:B------:R-:W-:Y:S01]  /*2130*/  LOP3.LUT R0, R38, 0x38, R0, 0xf8, !PT ;  /* 0x0000003826007812 */ /* 0x000fe200078ef800 */
[----:B------:R-:W-:Y:S01]  /*2140*/  VIADD R38, R153, 0x60 ;  /* 0x0000006099267836 */ /* 0x000fe20000000000 */
[----:B0-----:R-:W-:-:S04]  /*2150*/  SHF.R.S32.HI R32, RZ, 0x1f, R39 ;  /* 0x0000001fff207819 */ /* 0x001fc80000011427 */
[----:B------:R-:W-:Y:S02]  /*2160*/  LEA.HI R32, R32, R39, RZ, 0x2 ;  /* 0x0000002720207211 */ /* 0x000fe400078f10ff */
[----:B------:R-:W-:Y:S02]  /*2170*/  SHF.L.U32 R38, R38, 0x6, RZ ;  /* 0x0000000626267819 */ /* 0x000fe400000006ff */
[----:B------:R-:W-:Y:S02]  /*2180*/  LOP3.LUT R32, R32, 0xfffffffc, RZ, 0xc0, !PT ;  /* 0xfffffffc20207812 */ /* 0x000fe400078ec0ff */
[----:B------:R-:W-:Y:S02]  /*2190*/  LOP3.LUT R38, R38, 0x1c0, RZ, 0xc0, !PT ;  /* 0x000001c026267812 */ /* 0x000fe400078ec0ff */
[----:B------:R-:W-:Y:S02]  /*21a0*/  IADD3 R32, R39, -R32, RZ ;  /* 0x8000002027207210 */ /* 0x000fe40007ffe0ff */
[----:B------:R-:W-:-:S03]  /*21b0*/  SHF.R.U32.HI R38, RZ, 0x3, R38 ;  /* 0x00000003ff267819 */ /* 0x000fc60000011626 */
[----:B------:R-:W-:Y:S01]  /*21c0*/  IMAD R61, R32, 0x60, R153 ;  /* 0x00000060203d7824 */ /* 0x000fe200078e0299 */
[----:B------:R-:W-:Y:S01]  /*21d0*/  LOP3.LUT R0, R0, R38, RZ, 0x3c, !PT ;  /* 0x0000002600007212 */ /* 0x000fe200078e3cff */
[----:B------:R-:W-:Y:S01]  /*21e0*/  IMAD.IADD R32, R3, 0x1, R55 ;  /* 0x0000000103207824 */ /* 0x000fe200078e0237 */
[----:B------:R-:W-:Y:S02]  /*21f0*/  LOP3.LUT R3, R4, R63, RZ, 0x3c, !PT ;  /* 0x0000003f04037212 */ /* 0x000fe400078e3cff */
[----:B------:R-:W-:Y:S01]  /*2200*/  ISETP.GE.AND P1, PT, R16, UR4, PT ;  /* 0x0000000410007c0c */ /* 0x000fe2000bf26270 */
[----:B---3--:R-:W-:Y:S01]  /*2210*/  IMAD.IADD R0, R14, 0x1, R0 ;  /* 0x000000010e007824 */ /* 0x008fe200078e0200 */
[----:B------:R-:W-:Y:S01]  /*2220*/  SHF.R.S32.HI R9, RZ, 0x1f, R69 ;  /* 0x0000001fff097819 */ /* 0x000fe20000011445 */
[----:B------:R-:W-:-:S10]  /*2230*/  IMAD R3, R36, 0x200, R3 ;  /* 0x0000020024037824 */ /* 0x000fd400078e0203 */
.L_x_13347:
[----:B--2---:R-:W2:Y:S01]  /*2240*/  LDL R37, [R1+0x20] ;  /* 0x0000200001257983 */ /* 0x004ea20000100800 */
[----:B------:R-:W0:Y:S03]  /*2250*/  LDC R74, c[0x0][0x430] ;  /* 0x00010c00ff4a7b82 */ /* 0x000e260000000800 */
[----:B---3--:R-:W3:Y:S01]  /*2260*/  LDL.LU R36, [R1] ;  /* 0x0000000001247983 */ /* 0x008ee20000300800 */
[----:B------:R-:W-:Y:S02]  /*2270*/  VIADD R29, R29, 0xffffffff ;  /* 0xffffffff1d1d7836 */ /* 0x000fe40000000000 */
[----:B------:R-:W-:Y:S02]  /*2280*/  IMAD.MOV.U32 R73, RZ, RZ, RZ ;  /* 0x000000ffff497224 */ /* 0x000fe400078e00ff */
[----:B------:R-:W-:Y:S01]  /*2290*/  IMAD R6, R29, 0x80, R61 ;  /* 0x000000801d067824 */ /* 0x000fe200078e023d */
[----:B------:R-:W1:Y:S04]  /*22a0*/  LDC R80, c[0x0][0x3f4] ;  /* 0x0000fd00ff507b82 */ /* 0x000e680000000800 */
[----:B------:R-:W-:-:S05]  /*22b0*/  IADD3 R15, R68, R6, RZ ;  /* 0x00000006440f7210 */ /* 0x000fca0007ffe0ff */
[----:B------:R-:W-:Y:S01]  /*22c0*/  IMAD.MOV.U32 R12, RZ, RZ, R15 ;  /* 0x000000ffff0c7224 */ /* 0x000fe200078e000f */
[----:B0-----:R-:W-:-:S13]  /*22d0*/  ISETP.NE.AND P3, PT, R74, 0x1, PT ;  /* 0x000000014a00780c */ /* 0x001fda0003f65270 */
[----:B------:R-:W0:Y:S08]  /*22e0*/  @P3 LDC R4, c[0x0][0x434] ;  /* 0x00010d00ff043b82 */ /* 0x000e300000000800 */
[----:B----4-:R-:W4:Y:S01]  /*22f0*/  @P3 LDC R5, c[0x0][0x438] ;  /* 0x00010e00ff053b82 */ /* 0x010f220000000800 */
[----:B0-----:R-:W-:-:S05]  /*2300*/  @P3 IMAD.HI.U32 R4, R15, R4, RZ ;  /* 0x000000040f043227 */ /* 0x001fca00078e00ff */
[----:B----4-:R-:W-:Y:S02]  /*2310*/  @P3 SHF.R.U32.HI R12, RZ, R5, R4 ;  /* 0x00000005ff0c3219 */ /* 0x010fe40000011604 */
[----:B------:R-:W-:-:S04]  /*2320*/  ISETP.GE.AND P3, PT, R6, R27, PT ;  /* 0x0000001b0600720c */ /* 0x000fc80003f66270 */
[----:B------:R-:W-:-:S13]  /*2330*/  ISETP.GT.OR P3, PT, R61, 0x7f, P3 ;  /* 0x0000007f3d00780c */ /* 0x000fda0001f64670 */
[----:B------:R-:W0:Y:S01]  /*2340*/  @!P3 LDC.64 R6, c[0x0][0x428] ;  /* 0x00010a00ff06bb82 */ /* 0x000e220000000a00 */
[----:B------:R-:W-:-:S07]  /*2350*/  @!P3 SHF.R.S32.HI R13, RZ, 0x1f, R12 ;  /* 0x0000001fff0db819 */ /* 0x000fce000001140c */
[----:B------:R-:W4:Y:S01]  /*2360*/  @!P3 LDC.64 R4, c[0x0][0x418] ;  /* 0x00010600ff04bb82 */ /* 0x000f220000000a00 */
[----:B0-----:R-:W-:-:S04]  /*2370*/  @!P3 IMAD R14, R9, R6, RZ ;  /* 0x00000006090eb224 */ /* 0x001fc800078e02ff */
[C---:B------:R-:W-:Y:S02]  /*2380*/  @!P3 IMAD R11, R69.reuse, R7, R14 ;  /* 0x00000007450bb224 */ /* 0x040fe400078e020e */
[----:B------:R-:W-:-:S04]  /*2390*/  @!P3 IMAD.WIDE.U32 R6, R69, R6, R12 ;  /* 0x000000064506b225 */ /* 0x000fc800078e000c */
[----:B------:R-:W-:Y:S01]  /*23a0*/  @!P3 IMAD.IADD R7, R7, 0x1, R11 ;  /* 0x000000010707b824 */ /* 0x000fe200078e020b */
[----:B----4-:R-:W-:-:S04]  /*23b0*/  @!P3 LEA R4, P4, R6, R4, 0x2 ;  /* 0x000000040604b211 */ /* 0x010fc800078810ff */
[----:B------:R-:W-:-:S05]  /*23c0*/  @!P3 LEA.HI.X R5, R6, R5, R7, 0x2, P4 ;  /* 0x000000050605b211 */ /* 0x000fca00020f1407 */
[----:B------:R0:W5:Y:S01]  /*23d0*/  @!P3 LDG.E R73, desc[UR42][R4.64] ;  /* 0x0000002a0449b981 */ /* 0x000162000c1e1900 */
[----:B------:R-:W-:Y:S01]  /*23e0*/  ISETP.GT.AND P3, PT, R29, R30, PT ;  /* 0x0000001e1d00720c */ /* 0x000fe20003f64270 */
[----:B------:R-:W-:Y:S01]  /*23f0*/  IMAD.MOV R11, RZ, RZ, -R12 ;  /* 0x000000ffff0b7224 */ /* 0x000fe200078e0a0c */
[----:B------:R-:W-:Y:S01]  /*2400*/  LEA R7, R19, R59, 0xd ;  /* 0x0000003b13077211 */ /* 0x000fe200078e68ff */
[----:B------:R-:W-:Y:S05]  /*2410*/  YIELD ;  /* 0x0000000000007946 */ /* 0x000fea0003800000 */
[----:B------:R-:W-:Y:S01]  /*2420*/  VIADD R71, R7, 0x20 ;  /* 0x0000002007477836 */ /* 0x000fe20000000000 */
[----:B------:R-:W-:Y:S01]  /*2430*/  BSSY B0, `(.L_x_13292) ;  /* 0x00002fd000007945 */ /* 0x000fe20003800000 */
[----:B------:R-:W-:-:S02]  /*2440*/  IMAD R74, R74, R11, R15 ;  /* 0x0000000b4a4a7224 */ /* 0x000fc400078e020f */
[----:B------:R-:W-:Y:S01]  /*2450*/  IMAD R72, R7, 0x2, R28 ;  /* 0x0000000207487824 */ /* 0x000fe200078e021c */
[----:B--2---:R-:W-:Y:S02]  /*2460*/  LOP3.LUT P5, RZ, R37, 0x4, RZ, 0xc0, !PT ;  /* 0x0000000425ff7812 */ /* 0x004fe400078ac0ff */
[----:B---3--:R-:W-:-:S04]  /*2470*/  LOP3.LUT R36, R36, 0xfffffffe, RZ, 0xc0, !PT ;  /* 0xfffffffe24247812 */ /* 0x008fc800078ec0ff */
[----:B------:R-:W-:Y:S02]  /*2480*/  @P3 LOP3.LUT R36, R36, 0x1, RZ, 0xfc, !PT ;  /* 0x0000000124243812 */ /* 0x000fe400078efcff */
[----:B-1----:R-:W-:-:S03]  /*2490*/  ISETP.GE.AND P3, PT, R80, 0x1, PT ;  /* 0x000000015000780c */ /* 0x002fc60003f66270 */
[----:B------:R0:W-:Y:S02]  /*24a0*/  STL [R1], R36 ;  /* 0x0000002401007387 */ /* 0x0001e40000100800 */
[----:B------:R-:W-:-:S04]  /*24b0*/  @P5 VIADD R71, R7, 0xffffffe0 ;  /* 0xffffffe007475836 */ /* 0x000fc80000000000 */
[----:B------:R-:W-:-:S04]  /*24c0*/  IMAD R71, R71, 0x2, R28 ;  /* 0x0000000247477824 */ /* 0x000fc800078e021c */
[----:B0-----:R-:W-:Y:S05]  /*24d0*/  @!P3 BRA `(.L_x_13293) ;  /* 0x0000002800bcb947 */ /* 0x001fea0003800000 */
        /* <DEDUP_REMOVED lines=9> */
[----:B------:R-:W-:Y:S01]  /*2570*/  IMAD.WIDE.U32 R14, R65, R29, RZ ;  /* 0x0000001d410e7225 */ /* 0x000fe200078e00ff */
[----:B------:R-:W-:Y:S02]  /*2580*/  VIMNMX R77, R77, 0x80, PT ;  /* 0x000000804d4d7848 */ /* 0x000fe40003fe0100 */
[----:B------:R-:W-:Y:S01]  /*2590*/  IADD3 R5, R5, R7, RZ ;  /* 0x0000000705057210 */ /* 0x000fe20007ffe0ff */
[----:B------:R-:W-:-:S02]  /*25a0*/  IMAD R6, R76, UR4, RZ ;  /* 0x000000044c067c24 */ /* 0x000fc4000f8e02ff */
[----:B------:R-:W-:-:S04]  /*25b0*/  IMAD.WIDE.U32 R12, R62, R29, RZ ;  /* 0x0000001d3e0c7225 */ /* 0x000fc800078e00ff */
[C---:B------:R-:W-:Y:S02]  /*25c0*/  IMAD R7, R73.reuse, UR5, R6 ;  /* 0x0000000549077c24 */ /* 0x040fe4000f8e0206 */
[----:B------:R-:W-:Y:S01]  /*25d0*/  IMAD.WIDE.U32 R4, R73, UR4, R4 ;  /* 0x0000000449047c25 */ /* 0x000fe2000f8e0004 */
[----:B------:R-:W-:-:S03]  /*25e0*/  ULDC.64 UR4, c[0x0][0x308] ;  /* 0x0000c20000047ab9 */ /* 0x000fc60000000a00 */
[----:B------:R-:W-:Y:S02]  /*25f0*/  IMAD.IADD R5, R5, 0x1, R7 ;  /* 0x0000000105057824 */ /* 0x000fe400078e0207 */
[----:B------:R-:W-:Y:S02]  /*2600*/  IMAD R7, R64, R29, RZ ;  /* 0x0000001d40077224 */ /* 0x000fe400078e02ff */
        /* <DEDUP_REMOVED lines=44> */
.L_x_13296:
[----:B------:R-:W-:Y:S05]  /*28d0*/  BSYNC B1 ;  /* 0x0000000000017941 */ /* 0x000fea0003800000 */
.L_x_13295:
[----:B0-----:R-:W-:Y:S01]  /*28e0*/  VIADD R4, R153, 0x60 ;  /* 0x0000006099047836 */ /* 0x001fe20000000000 */
[----:B------:R-:W-:Y:S01]  /*28f0*/  BSSY B1, `(.L_x_13297) ;  /* 0x0000021000017945 */ /* 0x000fe20003800000 */
[----:B-----5:R-:W-:Y:S02]  /*2900*/  IMAD.MOV.U32 R70, RZ, RZ, R44 ;  /* 0x000000ffff467224 */ /* 0x020fe400078e002c */
[----:B------:R-:W-:Y:S01]  /*2910*/  IMAD.MOV.U32 R81, RZ, RZ, R45 ;  /* 0x000000ffff517224 */ /* 0x000fe200078e002d */
[----:B------:R-:W-:-:S13]  /*2920*/  ISETP.GE.AND P4, PT, R4, R77, PT ;  /* 0x0000004d0400720c */ /* 0x000fda0003f86270 */
[----:B------:R-:W-:Y:S05]  /*2930*/  @P4 BRA `(.L_x_13298) ;  /* 0x0000000000704947 */ /* 0x000fea0003800000 */
[----:B------:R-:W0:Y:S01]  /*2940*/  LDC.64 R4, c[0x0][0x3f8] ;  /* 0x0000fe00ff047b82 */ /* 0x000e220000000a00 */
[----:B------:R-:W-:Y:S01]  /*2950*/  IMAD.MOV.U32 R15, RZ, RZ, R79 ;  /* 0x000000ffff0f7224 */ /* 0x000fe200078e004f */
[----:B------:R-:W-:Y:S01]  /*2960*/  MOV R13, R11 ;  /* 0x0000000b000d7202 */ /* 0x000fe20000000f00 */
[----:B------:R-:W-:Y:S01]  /*2970*/  ULDC.64 UR4, c[0x0][0x3e8] ;  /* 0x0000fa0000047ab9 */ /* 0x000fe20000000a00 */
        /* <DEDUP_REMOVED lines=24> */
.L_x_13298:
[----:B------:R-:W-:Y:S05]  /*2b00*/  BSYNC B1 ;  /* 0x0000000000017941 */ /* 0x000fea0003800000 */
.L_x_13297:
[----:B0-----:R-:W-:Y:S01]  /*2b10*/  IMAD.MOV.U32 R4, RZ, RZ, R48 ;  /* 0x000000ffff047224 */ /* 0x001fe200078e0030 */
[----:B------:R-:W-:Y:S01]  /*2b20*/  UISETP.NE.AND UP0, UPT, UR39, 0x3, UPT ;  /* 0x000000032700788c */ /* 0x000fe2000bf05270 */
[----:B------:R-:W-:Y:S01]  /*2b30*/  IMAD.MOV.U32 R5, RZ, RZ, R49 ;  /* 0x000000ffff057224 */ /* 0x000fe200078e0031 */
[----:B------:R-:W-:Y:S01]  /*2b40*/  PRMT R90, R90, 0x5410, R70 ;  /* 0x000054105a5a7816 */ /* 0x000fe20000000046 */
[----:B------:R-:W-:Y:S01]  /*2b50*/  IMAD.MOV.U32 R7, RZ, RZ, R51 ;  /* 0x000000ffff077224 */ /* 0x000fe200078e0033 */
[----:B------:R-:W-:Y:S02]  /*2b60*/  PRMT R88, R81, 0x7610, R88 ;  /* 0x0000761051587816 */ /* 0x000fe40000000058 */
[----:B------:R-:W-:Y:S01]  /*2b70*/  PRMT R95, R4, 0x5410, R5 ;  /* 0x00005410045f7816 */ /* 0x000fe20000000005 */
[----:B------:R-:W-:Y:S01]  /*2b80*/  IMAD.MOV.U32 R4, RZ, RZ, R46 ;  /* 0x000000ffff047224 */ /* 0x000fe200078e002e */
[----:B------:R-:W-:Y:S01]  /*2b90*/  MOV R6, R50 ;  /* 0x0000003200067202 */ /* 0x000fe20000000f00 */
[----:B------:R-:W-:Y:S01]  /*2ba0*/  IMAD.MOV.U32 R5, RZ, RZ, R47 ;  /* 0x000000ffff057224 */ /* 0x000fe200078e002f */
[----:B------:R-:W-:-:S02]  /*2bb0*/  PLOP3.LUT P5, PT, PT, PT, UP0, 0x80, 0x0 ;  /* 0x000000000000781c */ /* 0x000fc40003faf008 */
[----:B------:R-:W-:Y:S01]  /*2bc0*/  PRMT R90, R4, 0x7610, R90 ;  /* 0x00007610045a7816 */ /* 0x000fe2000000005a */
[----:B-----5:R-:W-:Y:S01]  /*2bd0*/  IMAD.MOV.U32 R4, RZ, RZ, R36 ;  /* 0x000000ffff047224 */ /* 0x020fe200078e0024 */
        /* <DEDUP_REMOVED lines=13> */
[----:B------:R-:W-:Y:S06]  /*2cb0*/  @!P5 BRA `(.L_x_13299) ;  /* 0x000000000004d947 */ /* 0x000fec0003800000 */
[----:B------:R-:W-:Y:S01]  /*2cc0*/  BPT.TRAP 0x1 ;  /* 0x000000040000795c */ /* 0x000fe20000300000 */
.L_x_13299:
[----:B------:R-:W-:Y:S01]  /*2cd0*/  LEA R70, R19, R18, 0x3 ;  /* 0x0000001213467211 */ /* 0x000fe200078e18ff */
[----:B------:R-:W-:Y:S01]  /*2ce0*/  BSSY B1, `(.L_x_13300) ;  /* 0x0000004000017945 */ /* 0x000fe20003800000 */
[----:B------:R-:W-:-:S04]  /*2cf0*/  SHF.L.U32 R79, R155, 0x1f, RZ ;  /* 0x0000001f9b4f7819 */ /* 0x000fc800000006ff */
[----:B------:R-:W0:Y:S02]  /*2d00*/  SYNCS.PHASECHK.TRANS64.TRYWAIT P6, [R70+URZ+0x16890], R79 ;  /* 0x0168904f460075a7 */ /* 0x000e2400080c017f */
[----:B0-----:R-:W-:Y:S05]  /*2d10*/  @!P6 BRA `(.L_x_13301) ;  /* 0x0000013400ace947 */ /* 0x001fea0003800000 */
.L_x_13535:
[----:B------:R-:W-:Y:S05]  /*2d20*/  BSYNC B1 ;  /* 0x0000000000017941 */ /* 0x000fea0003800000 */
.L_x_13300:
[----:B------:R-:W-:-:S03]  /*2d30*/  UMOV UR4, 0xffffffff ;  /* 0xffffffff00047882 */ /* 0x000fc60000000000 */
[----:B------:R-:W-:Y:S05]  /*2d40*/  BRA.DIV UR4, `(.L_x_13302) ;  /* 0x0000013604b47947 */ /* 0x000fea000b800000 */
[----:B------:R1:W2:Y:S04]  /*2d50*/  SHFL.IDX PT, R81, R85, RZ, 0x1c1f ;  /* 0x001c1fff55517589 */ /* 0x0002a800000e0000 */
[----:B------:R1:W3:Y:S02]  /*2d60*/  SHFL.IDX PT, R14, R84, RZ, 0x1c1f ;  /* 0x001c1fff540e7589 */ /* 0x0002e400000e0000 */
.L_x_13539:
[----:B------:R-:W-:Y:S04]  /*2d70*/  BSSY B1, `(.L_x_13303) ;  /* 0x0000068000017945 */ /* 0x000fe80003800000 */
        /* <DEDUP_REMOVED lines=9> */
[--C-:B------:R-:W-:Y:S01]  /*2e10*/  SHF.R.U64 R48, R48, 0x10, R49.reuse ;  /* 0x0000001030307819 */ /* 0x100fe20000001231 */
[----:B0-----:R-:W-:Y:S01]  /*2e20*/  IMAD.MOV.U32 R11, RZ, RZ, R6 ;  /* 0x000000ffff0b7224 */ /* 0x001fe200078e0006 */
[----:B------:R-:W-:Y:S01]  /*2e30*/  SHF.R.U32.HI R91, RZ, 0x10, R49 ;  /* 0x00000010ff5b7819 */ /* 0x000fe20000011631 */
[--C-:B------:R-:W-:Y:S01]  /*2e40*/  HADD2.F32 R6, -RZ, R5.reuse.H1_H1 ;  /* 0x30000005ff067230 */ /* 0x100fe20000004100 */
[--C-:B------:R-:W-:Y:S01]  /*2e50*/  SHF.R.U64 R49, R50, 0x10, R51.reuse ;  /* 0x0000001032317819 */ /* 0x100fe20000001233 */
[----:B------:R-:W-:Y:S01]  /*2e60*/  HADD2.F32 R5, -RZ, R5.H0_H0 ;  /* 0x20000005ff057230 */ /* 0x000fe20000004100 */
[----:B------:R-:W-:Y:S01]  /*2e70*/  SHF.R.U32.HI R92, RZ, 0x10, R51 ;  /* 0x00000010ff5c7819 */ /* 0x000fe20000011633 */
[----:B------:R-:W-:Y:S02]  /*2e80*/  HADD2.F32 R48, -RZ, R48.H0_H0 ;  /* 0x20000030ff307230 */ /* 0x000fe40000004100 */
[----:B------:R-:W-:Y:S02]  /*2e90*/  HADD2.F32 R49, -RZ, R49.H0_H0 ;  /* 0x20000031ff317230 */ /* 0x000fe40000004100 */
[----:B------:R-:W-:-:S02]  /*2ea0*/  HADD2.F32 R92, -RZ, R92.H0_H0 ;  /* 0x2000005cff5c7230 */ /* 0x000fc40000004100 */
[--C-:B------:R-:W-:Y:S02]  /*2eb0*/  HADD2.F32 R15, -RZ, R7.reuse.H1_H1 ;  /* 0x30000007ff0f7230 */ /* 0x100fe40000004100 */
[CC--:B------:R-:W-:Y:S01]  /*2ec0*/  FMUL.FTZ R94, R6.reuse, R49.reuse ;  /* 0x00000031065e7220 */ /* 0x0c0fe20000410000 */
[----:B------:R-:W-:Y:S02]  /*2ed0*/  HADD2.F32 R7, -RZ, R7.H0_H0 ;  /* 0x20000007ff077230 */ /* 0x000fe40000004100 */
[----:B------:R-:W-:Y:S01]  /*2ee0*/  FMUL.FTZ R49, R5, R49 ;  /* 0x0000003105317220 */ /* 0x000fe20000410000 */
[----:B------:R-:W-:Y:S02]  /*2ef0*/  HADD2.F32 R50, -RZ, R91.H0_H0 ;  /* 0x2000005bff327230 */ /* 0x000fe40000004100 */
[----:B------:R-:W-:Y:S01]  /*2f00*/  FMUL.FTZ R96, R15, R92 ;  /* 0x0000005c0f607220 */ /* 0x000fe20000410000 */
[-C--:B------:R-:W-:Y:S01]  /*2f10*/  FFMA.FTZ R94, R5, R48.reuse, -R94 ;  /* 0x00000030055e7223 */ /* 0x080fe2000001085e */
[----:B------:R-:W-:Y:S01]  /*2f20*/  FFMA.FTZ R91, R6, R48, R49 ;  /* 0x00000030065b7223 */ /* 0x000fe20000010031 */
[----:B------:R-:W-:Y:S01]  /*2f30*/  FMUL.FTZ R92, R7, R92 ;  /* 0x0000005c075c7220 */ /* 0x000fe20000410000 */
[----:B------:R-:W-:-:S02]  /*2f40*/  HADD2.F32 R48, -RZ, R97.H0_H0 ;  /* 0x20000061ff307230 */ /* 0x000fc40000004100 */
[-C--:B------:R-:W-:Y:S01]  /*2f50*/  FFMA.FTZ R96, R7, R50.reuse, -R96 ;  /* 0x0000003207607223 */ /* 0x080fe20000010860 */
[----:B------:R-:W-:Y:S02]  /*2f60*/  HADD2.F32 R49, -RZ, R97.H1_H1 ;  /* 0x30000061ff317230 */ /* 0x000fe40000004100 */
[----:B------:R-:W-:Y:S01]  /*2f70*/  FFMA.FTZ R93, R15, R50, R92 ;  /* 0x000000320f5d7223 */ /* 0x000fe2000001005c */
[--C-:B------:R-:W-:Y:S02]  /*2f80*/  HADD2.F32 R5, -RZ, R4.reuse.H1_H1 ;  /* 0x30000004ff057230 */ /* 0x100fe40000004100 */
[--C-:B------:R-:W-:Y:S02]  /*2f90*/  HADD2.F32 R6, -RZ, R11.reuse.H1_H1 ;  /* 0x3000000bff067230 */ /* 0x100fe40000004100 */
        /* <DEDUP_REMOVED lines=16> */
.L_x_13308:
[----:B------:R-:W-:Y:S05]  /*30a0*/  BSYNC B3 ;  /* 0x0000000000037941 */ /* 0x000fea0003800000 */
.L_x_13307:
[----:B0-----:R4:W-:Y:S02]  /*30b0*/  ST.E.128 desc[UR42][R12.64], R4 ;  /* 0x000000040c007985 */ /* 0x0019e4000c101d2a */
.L_x_13306:
[----:B------:R-:W-:Y:S05]  /*30c0*/  BSYNC B2 ;  /* 0x0000000000027941 */ /* 0x000fea0003800000 */
.L_x_13305:
[----:B------:R-:W-:Y:S05]  /*30d0*/  @P2 BRA `(.L_x_13304) ;  /* 0x0000000000c42947 */ /* 0x000fea0003800000 */
[----:B----4-:R4:W0:Y:S01]  /*30e0*/  LDS.128 R4, [R71+0xe000] ;  /* 0x00e0000047047984 */ /* 0x0108220000000c00 */
        /* <DEDUP_REMOVED lines=8> */
[----:B------:R-:W-:Y:S01]  /*3170*/  HADD2.F32 R6, -RZ, R5.H1_H1 ;  /* 0x30000005ff067230 */ /* 0x000fe20000004100 */
[--C-:B------:R-:W-:Y:S01]  /*3180*/  SHF.R.U64 R45, R46, 0x10, R47.reuse ;  /* 0x000000102e2d7819 */ /* 0x100fe2000000122f */
[----:B------:R-:W-:Y:S01]  /*3190*/  HADD2.F32 R14, -RZ, R7.H1_H1 ;  /* 0x30000007ff0e7230 */ /* 0x000fe20000004100 */
        /* <DEDUP_REMOVED lines=8> */
[----:B------:R-:W-:Y:S02]  /*3220*/  HADD2.F32 R15, -RZ, R15.H0_H0 ;  /* 0x2000000fff0f7230 */ /* 0x000fe40000004100 */
[----:B------:R-:W-:Y:S01]  /*3230*/  FMUL.FTZ R45, R5, R45 ;  /* 0x0000002d052d7220 */ /* 0x000fe20000410000 */
[C---:B------:R-:W-:Y:S01]  /*3240*/  FMUL.FTZ R47, R7.reuse, R46 ;  /* 0x0000002e072f7220 */ /* 0x040fe20000410000 */
[----:B------:R-:W-:Y:S01]  /*3250*/  FFMA.FTZ R50, R7, R44, -R50 ;  /* 0x0000002c07327223 */ /* 0x000fe20000010832 */
[----:B------:R-:W-:-:S02]  /*3260*/  HADD2.F32 R7, -RZ, R90.H1_H1 ;  /* 0x3000005aff077230 */ /* 0x000fc40000004100 */
[-C--:B------:R-:W-:Y:S01]  /*3270*/  FFMA.FTZ R48, R5, R15.reuse, -R48 ;  /* 0x0000000f05307223 */ /* 0x080fe20000010830 */
[----:B------:R-:W-:Y:S01]  /*3280*/  FFMA.FTZ R45, R6, R15, R45 ;  /* 0x0000000f062d7223 */ /* 0x000fe2000001002d */
        /* <DEDUP_REMOVED lines=11> */
[-C--:B------:R-:W-:Y:S01]  /*3340*/  FFMA.FTZ R15, R4, R7.reuse, -R15 ;  /* 0x00000007040f7223 */ /* 0x080fe2000001080f */
[----:B------:R-:W-:Y:S02]  /*3350*/  FMUL.FTZ R47, R11, R14 ;  /* 0x0000000e0b2f7220 */ /* 0x000fe40000410000 */
[----:B------:R-:W-:Y:S01]  /*3360*/  FFMA.FTZ R90, R5, R7, R90 ;  /* 0x00000007055a7223 */ /* 0x000fe2000001005a */
[-C--:B------:R-:W-:Y:S01]  /*3370*/  FFMA.FTZ R44, R11, R88.reuse, -R44 ;  /* 0x000000580b2c7223 */ /* 0x080fe2000001082c */
[----:B------:R-:W-:Y:S01]  /*3380*/  FFMA.FTZ R47, R6, R88, R47 ;  /* 0x00000058062f7223 */ /* 0x000fe2000001002f */
[----:B------:R-:W-:-:S02]  /*3390*/  F2FP.F16.F32.PACK_AB R5, R45, R48 ;  /* 0x000000302d05723e */ /* 0x000fc400000000ff */
[----:B------:R-:W-:Y:S02]  /*33a0*/  F2FP.F16.F32.PACK_AB R7, R49, R50 ;  /* 0x000000323107723e */ /* 0x000fe400000000ff */
[----:B------:R-:W-:Y:S02]  /*33b0*/  F2FP.F16.F32.PACK_AB R4, R90, R15 ;  /* 0x0000000f5a04723e */ /* 0x000fe400000000ff */
[----:B------:R-:W-:-:S07]  /*33c0*/  F2FP.F16.F32.PACK_AB R6, R47, R44 ;  /* 0x0000002c2f06723e */ /* 0x000fce00000000ff */
.L_x_13310:
[----:B------:R-:W-:Y:S05]  /*33d0*/  BSYNC B2 ;  /* 0x0000000000027941 */ /* 0x000fea0003800000 */
.L_x_13309:
[----:B0-----:R0:W-:Y:S02]  /*33e0*/  ST.E.128 desc[UR42][R12.64], R4 ;  /* 0x000000040c007985 */ /* 0x0011e4000c101d2a */
.L_x_13304:
[----:B------:R-:W-:Y:S05]  /*33f0*/  BSYNC B1 ;  /* 0x0000000000017941 */ /* 0x000fea0003800000 */
.L_x_13303:
[----:B------:R-:W-:-:S03]  /*3400*/  UMOV UR4, 0xffffffff ;  /* 0xffffffff00047882 */ /* 0x000fc60000000000 */
[----:B------:R-:W-:Y:S05]  /*3410*/  BRA.DIV UR4, `(.L_x_13311) ;  /* 0x0000013204487947 */ /* 0x000fea000b800000 */
[----:B-1----:R-:W1:Y:S04]  /*3420*/  SHFL.IDX PT, R85, R85, 0x1, 0x1c1f ;  /* 0x003c1f0055557f89 */ /* 0x002e6800000e0000 */
[----:B---3--:R3:W0:Y:S02]  /*3430*/  SHFL.IDX PT, R14, R84, 0x1, 0x1c1f ;  /* 0x003c1f00540e7f89 */ /* 0x00862400000e0000 */
.L_x_13543:
        /* <DEDUP_REMOVED lines=9> */
[--C-:B------:R-:W-:Y:S01]  /*34d0*/  SHF.R.U64 R40, R40, 0x10, R41.reuse ;  /* 0x0000001028287819 */ /* 0x100fe20000001229 */
[----:B----4-:R-:W-:Y:S01]  /*34e0*/  IMAD.MOV.U32 R11, RZ, RZ, R6 ;  /* 0x000000ffff0b7224 */ /* 0x010fe200078e0006 */
[----:B------:R-:W-:Y:S01]  /*34f0*/  SHF.R.U32.HI R45, RZ, 0x10, R41 ;  /* 0x00000010ff2d7819 */ /* 0x000fe20000011629 */
[----:B------:R-:W-:Y:S01]  /*3500*/  HADD2.F32 R15, -RZ, R7.H1_H1 ;  /* 0x30000007ff0f7230 */ /* 0x000fe20000004100 */
[--C-:B------:R-:W-:Y:S01]  /*3510*/  SHF.R.U32.HI R44, RZ, 0x10, R43.reuse ;  /* 0x00000010ff2c7819 */ /* 0x100fe2000001162b */
[----:B------:R-:W-:Y:S01]  /*3520*/  HADD2.F32 R6, -RZ, R5.H1_H1 ;  /* 0x30000005ff067230 */ /* 0x000fe20000004100 */
[----:B------:R-:W-:Y:S01]  /*3530*/  SHF.R.U64 R41, R42, 0x10, R43 ;  /* 0x000000102a297819 */ /* 0x000fe2000000122b */
        /* <DEDUP_REMOVED lines=9> */
[----:B------:R-:W-:Y:S01]  /*35d0*/  FMUL.FTZ R41, R5, R41 ;  /* 0x0000002905297220 */ /* 0x000fe20000410000 */
[----:B------:R-:W-:Y:S01]  /*35e0*/  FFMA.FTZ R48, R7, R42, -R48 ;  /* 0x0000002a07307223 */ /* 0x000fe20000010830 */
[----:B------:R-:W-:-:S02]  /*35f0*/  HADD2.F32 R7, -RZ, R86.H0_H0 ;  /* 0x20000056ff077230 */ /* 0x000fc40000004100 */
[----:B------:R-:W-:Y:S01]  /*3600*/  FFMA.FTZ R45, R15, R42, R44 ;  /* 0x0000002a0f2d7223 */ /* 0x000fe2000001002c */
[-C--:B------:R-:W-:Y:S01]  /*3610*/  FFMA.FTZ R46, R5, R40.reuse, -R46 ;  /* 0x00000028052e7223 */ /* 0x080fe2000001082e */
[----:B------:R-:W-:Y:S01]  /*3620*/  FFMA.FTZ R43, R6, R40, R41 ;  /* 0x00000028062b7223 */ /* 0x000fe20000010029 */
[--C-:B------:R-:W-:Y:S02]  /*3630*/  HADD2.F32 R15, -RZ, R87.reuse.H0_H0 ;  /* 0x20000057ff0f7230 */ /* 0x100fe40000004100 */
[----:B------:R-:W-:Y:S02]  /*3640*/  HADD2.F32 R87, -RZ, R87.H1_H1 ;  /* 0x30000057ff577230 */ /* 0x000fe40000004100 */
[--C-:B------:R-:W-:Y:S02]  /*3650*/  HADD2.F32 R5, -RZ, R4.reuse.H1_H1 ;  /* 0x30000004ff057230 */ /* 0x100fe40000004100 */
[----:B------:R-:W-:Y:S02]  /*3660*/  HADD2.F32 R6, -RZ, R11.H1_H1 ;  /* 0x3000000bff067230 */ /* 0x000fe40000004100 */
[----:B------:R-:W-:-:S02]  /*3670*/  HADD2.F32 R4, -RZ, R4.H0_H0 ;  /* 0x20000004ff047230 */ /* 0x000fc40000004100 */
[----:B------:R-:W-:Y:S01]  /*3680*/  FMUL.FTZ R41, R5, R15 ;  /* 0x0000000f05297220 */ /* 0x000fe20000410000 */
[----:B------:R-:W-:Y:S02]  /*3690*/  HADD2.F32 R11, -RZ, R11.H0_H0 ;  /* 0x2000000bff0b7230 */ /* 0x000fe40000004100 */
[----:B------:R-:W-:Y:S01]  /*36a0*/  FMUL.FTZ R42, R6, R87 ;  /* 0x00000057062a7220 */ /* 0x000fe20000410000 */
[----:B------:R-:W-:Y:S02]  /*36b0*/  HADD2.F32 R86, -RZ, R86.H1_H1 ;  /* 0x30000056ff567230 */ /* 0x000fe40000004100 */
[C---:B------:R-:W-:Y:S01]  /*36c0*/  FMUL.FTZ R40, R4.reuse, R15 ;  /* 0x0000000f04287220 */ /* 0x040fe20000410000 */
[----:B------:R-:W-:Y:S01]  /*36d0*/  FFMA.FTZ R41, R4, R7, -R41 ;  /* 0x0000000704297223 */ /* 0x000fe20000010829 */
        /* <DEDUP_REMOVED lines=8> */
.L_x_13316:
[----:B------:R-:W-:Y:S05]  /*3760*/  BSYNC B2 ;  /* 0x0000000000027941 */ /* 0x000fea0003800000 */
.L_x_13315:
[----:B----4-:R0:W-:Y:S02]  /*3770*/  ST.E.128 desc[UR42][R12.64], R4 ;  /* 0x000000040c007985 */ /* 0x0101e4000c101d2a */
.L_x_13314:
[----:B------:R-:W-:Y:S05]  /*3780*/  BSYNC B1 ;  /* 0x0000000000017941 */ /* 0x000fea0003800000 */
.L_x_13313:
        /* <DEDUP_REMOVED lines=24> */
[----:B------:R-:W-:Y:S01]  /*3910*/  FFMA.FTZ R39, R14, R36, R39 ;  /* 0x000000240e277223 */ /* 0x000fe20000010027 */
[----:B------:R-:W-:-:S02]  /*3920*/  HADD2.F32 R14, -RZ, R83.H0_H0 ;  /* 0x20000053ff0e7230 */ /* 0x000fc40000004100 */
[-C--:B------:R-:W-:Y:S01]  /*3930*/  FFMA.FTZ R40, R5, R15.reuse, -R40 ;  /* 0x0000000f05287223 */ /* 0x080fe20000010828 */
[----:B------:R-:W-:Y:S01]  /*3940*/  FFMA.FTZ R37, R6, R15, R37 ;  /* 0x0000000f06257223 */ /* 0x000fe20000010025 */
[----:B------:R-:W-:Y:S02]  /*3950*/  HADD2.F32 R83, -RZ, R83.H1_H1 ;  /* 0x30000053ff537230 */ /* 0x000fe40000004100 */
[----:B------:R-:W-:Y:S01]  /*3960*/  FFMA.FTZ R42, R7, R36, -R42 ;  /* 0x00000024072a7223 */ /* 0x000fe2000001082a */
        /* <DEDUP_REMOVED lines=18> */
.L_x_13318:
[----:B------:R-:W-:Y:S05]  /*3a90*/  BSYNC B1 ;  /* 0x0000000000017941 */ /* 0x000fea0003800000 */
.L_x_13317:
[----:B----4-:R0:W-:Y:S01]  /*3aa0*/  ST.E.128 desc[UR42][R12.64], R4 ;  /* 0x000000040c007985 */ /* 0x0101e2000c101d2a */
[----:B------:R-:W-:Y:S05]  /*3ab0*/  BRA `(.L_x_13312) ;  /* 0x0000001800507947 */ /* 0x000fea0003800000 */
.L_x_13294:
[C---:B------:R-:W-:Y:S02]  /*3ac0*/  ISETP.GE.AND P3, PT, R153.reuse, R77, PT ;  /* 0x0000004d9900720c */ /* 0x040fe40003f66270 */
[----:B------:R-:W-:Y:S02]  /*3ad0*/  CS2R R38, SRZ ;  /* 0x0000000000267805 */ /* 0x000fe4000001ff00 */
[----:B------:R-:W-:Y:S01]  /*3ae0*/  CS2R R36, SRZ ;  /* 0x0000000000247805 */ /* 0x000fe2000001ff00 */
[----:B------:R-:W-:Y:S01]  /*3af0*/  VIADD R44, R153, 0x60 ;  /* 0x00000060992c7836 */ /* 0x000fe20000000000 */
[----:B------:R-:W-:-:S13]  /*3b00*/  ISETP.GE.OR P3, PT, R16, R80, P3 ;  /* 0x000000501000720c */ /* 0x000fda0001f66670 */
[----:B------:R-:W0:Y:S01]  /*3b10*/  @!P3 LDC.64 R40, c[0x0][0x3e8] ;  /* 0x0000fa00ff28bb82 */ /* 0x000e220000000a00 */
[----:B------:R-:W-:-:S04]  /*3b20*/  @!P3 IADD3 R6, P4, R34, R14, RZ ;  /* 0x0000000e2206b210 */ /* 0x000fc80007f9e0ff */
[----:B------:R-:W-:Y:S02]  /*3b30*/  @!P3 IADD3.X R7, R79, R57, RZ, P4, !PT ;  /* 0x000000394f07b210 */ /* 0x000fe400027fe4ff */
[----:B------:R-:W-:Y:S01]  /*3b40*/  @!P3 IADD3 R4, P4, R54, R12, RZ ;  /* 0x0000000c3604b210 */ /* 0x000fe20007f9e0ff */
[----:B------:R-:W1:Y:S04]  /*3b50*/  @!P3 LDC.64 R42, c[0x0][0x400] ;  /* 0x00010000ff2abb82 */ /* 0x000e680000000a00 */
[----:B------:R-:W-:Y:S01]  /*3b60*/  @!P3 IMAD.X R5, R11, 0x1, R32, P4 ;  /* 0x000000010b05b824 */ /* 0x000fe200020e0620 */
[----:B0-----:R-:W-:-:S04]  /*3b70*/  @!P3 LEA R40, P4, R6, R40, 0x1 ;  /* 0x000000280628b211 */ /* 0x001fc800078808ff */
[----:B------:R-:W-:Y:S02]  /*3b80*/  @!P3 LEA.HI.X R41, R6, R41, R7, 0x1, P4 ;  /* 0x000000290629b211 */ /* 0x000fe400020f0c07 */
[----:B------:R-:W-:Y:S02]  /*3b90*/  CS2R R6, SRZ ;  /* 0x0000000000067805 */ /* 0x000fe4000001ff00 */
[----:B-1----:R-:W-:-:S04]  /*3ba0*/  @!P3 LEA R42, P4, R4, R42, 0x1 ;  /* 0x0000002a042ab211 */ /* 0x002fc800078808ff */
[----:B------:R-:W-:Y:S02]  /*3bb0*/  @!P3 LEA.HI.X R43, R4, R43, R5, 0x1, P4 ;  /* 0x0000002b042bb211 */ /* 0x000fe400020f0c05 */
[----:B------:R-:W-:-:S03]  /*3bc0*/  CS2R R4, SRZ ;  /* 0x0000000000047805 */ /* 0x000fc6000001ff00 */
[----:B------:R0:W5:Y:S04]  /*3bd0*/  @!P3 LDG.E.128 R36, desc[UR42][R42.64] ;  /* 0x0000002a2a24b981 */ /* 0x000168000c1e1d00 */
[----:B------:R1:W5:Y:S01]  /*3be0*/  @!P3 LDG.E.128 R4, desc[UR42][R40.64] ;  /* 0x0000002a2804b981 */ /* 0x000362000c1e1d00 */
[----:B------:R-:W-:-:S04]  /*3bf0*/  ISETP.GE.AND P3, PT, R44, R77, PT ;  /* 0x0000004d2c00720c */ /* 0x000fc80003f66270 */
[----:B------:R-:W-:Y:S01]  /*3c00*/  ISETP.GE.OR P3, PT, R16, R80, P3 ;  /* 0x000000501000720c */ /* 0x000fe20001f66670 */
[----:B------:R-:W-:Y:S01]  /*3c10*/  BSSY B1, `(.L_x_13319) ;  /* 0x000001a000017945 */ /* 0x000fe20003800000 */
[----:B0-----:R-:W-:Y:S02]  /*3c20*/  CS2R R42, SRZ ;  /* 0x00000000002a7805 */ /* 0x001fe4000001ff00 */
[----:B------:R-:W-:Y:S02]  /*3c30*/  CS2R R46, SRZ ;  /* 0x00000000002e7805 */ /* 0x000fe4000001ff00 */
[----:B------:R-:W-:Y:S02]  /*3c40*/  CS2R R44, SRZ ;  /* 0x00000000002c7805 */ /* 0x000fe4000001ff00 */
[----:B-1----:R-:W-:-:S05]  /*3c50*/  CS2R R40, SRZ ;  /* 0x0000000000287805 */ /* 0x002fca000001ff00 */
[----:B------:R-:W-:Y:S05]  /*3c60*/  @P3 BRA `(.L_x_13320) ;  /* 0x0000000000503947 */ /* 0x000fea0003800000 */
[----:B------:R-:W0:Y:S01]  /*3c70*/  LDC.64 R40, c[0x0][0x3f8] ;  /* 0x0000fe00ff287b82 */ /* 0x000e220000000a00 */
[----:B------:R-:W-:Y:S01]  /*3c80*/  IMAD.MOV.U32 R15, RZ, RZ, R79 ;  /* 0x000000ffff0f7224 */ /* 0x000fe200078e004f */
[----:B------:R-:W-:Y:S01]  /*3c90*/  ULDC.64 UR4, c[0x0][0x3e8] ;  /* 0x0000fa0000047ab9 */ /* 0x000fe20000000a00 */
[----:B------:R-:W-:Y:S02]  /*3ca0*/  IMAD.MOV.U32 R13, RZ, RZ, R11 ;  /* 0x000000ffff0d7224 */ /* 0x000fe400078e000b */
        /* <DEDUP_REMOVED lines=16> */
.L_x_13320:
[----:B------:R-:W-:Y:S05]  /*3db0*/  BSYNC B1 ;  /* 0x0000000000017941 */ /* 0x000fea0003800000 */
.L_x_13319:
[----:B-----5:R-:W-:Y:S01]  /*3dc0*/  IMAD.MOV.U32 R13, RZ, RZ, R40 ;  /* 0x000000ffff0d7224 */ /* 0x020fe200078e0028 */
        /* <DEDUP_REMOVED lines=30> */
[----:B------:R-:W-:Y:S02]  /*3fb0*/  PRMT R100, R14, 0x7610, R100 ;  /* 0x000076100e647816 */ /* 0x000fe40000000064 */
[----:B------:R-:W-:Y:S01]  /*3fc0*/  ISETP.GE.AND P3, PT, R16, R80, PT ;  /* 0x000000501000720c */ /* 0x000fe20003f66270 */
[----:B------:R-:W-:-:S12]  /*3fd0*/  @!P5 BRA `(.L_x_13321) ;  /* 0x000000000004d947 */ /* 0x000fd80003800000 */
[----:B------:R-:W-:Y:S01]  /*3fe0*/  BPT.TRAP 0x1 ;  /* 0x000000040000795c */ /* 0x000fe20000300000 */
.L_x_13321:
[----:B------:R-:W-:Y:S01]  /*3ff0*/  IMAD R70, R19, 0x8, R18 ;  /* 0x0000000813467824 */ /* 0x000fe200078e0212 */
[----:B------:R-:W-:Y:S01]  /*4000*/  SHF.L.U32 R79, R155, 0x1f, RZ ;  /* 0x0000001f9b4f7819 */ /* 0x000fe200000006ff */
[----:B------:R-:W0:Y:S01]  /*4010*/  LDC R87, c[0x0][0x2f4] ;  /* 0x0000bd00ff577b82 */ /* 0x000e220000000800 */
[----:B------:R-:W-:Y:S02]  /*4020*/  BSSY B1, `(.L_x_13322) ;  /* 0x0000003000017945 */ /* 0x000fe40003800000 */
[----:B------:R-:W1:Y:S02]  /*4030*/  SYNCS.PHASECHK.TRANS64.TRYWAIT P4, [R70+URZ+0x16890], R79 ;  /* 0x0168904f460075a7 */ /* 0x000e64000808017f */
[----:B-1----:R-:W-:Y:S05]  /*4040*/  @!P4 BRA `(.L_x_13323) ;  /* 0x000001240084c947 */ /* 0x002fea0003800000 */
.L_x_13544:
[----:B------:R-:W-:Y:S05]  /*4050*/  BSYNC B1 ;  /* 0x0000000000017941 */ /* 0x000fea0003800000 */
.L_x_13322:
[----:B------:R-:W-:Y:S01]  /*4060*/  UMOV UR4, 0xffffffff ;  /* 0xffffffff00047882 */ /* 0x000fe20000000000 */
[----:B0-----:R-:W-:Y:S02]  /*4070*/  IMAD.IADD R91, R87, 0x1, -R60 ;  /* 0x00000001575b7824 */ /* 0x001fe400078e0a3c */
[----:B------:R-:W-:Y:S05]  /*4080*/  BRA.DIV UR4, `(.L_x_13324) ;  /* 0x0000012604887947 */ /* 0x000fea000b800000 */
[----:B------:R0:W2:Y:S04]  /*4090*/  SHFL.IDX PT, R83, R85, RZ, 0x1c1f ;  /* 0x001c1fff55537589 */ /* 0x0000a800000e0000 */
[----:B------:R0:W3:Y:S02]  /*40a0*/  SHFL.IDX PT, R82, R84, RZ, 0x1c1f ;  /* 0x001c1fff54527589 */ /* 0x0000e400000e0000 */
.L_x_13548:
[----:B------:R-:W-:Y:S01]  /*40b0*/  ISETP.GE.OR P4, PT, R153, R77, P1 ;  /* 0x0000004d9900720c */ /* 0x000fe20000f86670 */
[----:B------:R-:W-:-:S12]  /*40c0*/  BSSY B1, `(.L_x_13325) ;  /* 0x000006f000017945 */ /* 0x000fd80003800000 */
[----:B------:R-:W-:Y:S05]  /*40d0*/  @P4 BRA `(.L_x_13326) ;  /* 0x0000000400b44947 */ /* 0x000fea0003800000 */
[----:B------:R-:W4:Y:S01]  /*40e0*/  S2R R12, SR_TID.X ;  /* 0x00000000000c7919 */ /* 0x000f220000002100 */
[----:B------:R-:W-:Y:S01]  /*40f0*/  SEL R11, R60, R91, !P0 ;  /* 0x0000005b3c0b7207 */ /* 0x000fe20004000000 */
[----:B------:R-:W-:Y:S01]  /*4100*/  BSSY B2, `(.L_x_13327) ;  /* 0x0000066000027945 */ /* 0x000fe20003800000 */
[----:B---3--:R-:W-:-:S04]  /*4110*/  LEA R80, P4, R10, R82, 0x1 ;  /* 0x000000520a507211 */ /* 0x008fc800078808ff */
[----:B--2---:R-:W-:Y:S01]  /*4120*/  LEA.HI.X R81, R10, R83, R8, 0x1, P4 ;  /* 0x000000530a517211 */ /* 0x004fe200020f0c08 */
[----:B----4-:R-:W-:Y:S01]  /*4130*/  VIADD R14, R12, 0xffffff80 ;  /* 0xffffff800c0e7836 */ /* 0x010fe20000000000 */
[----:B------:R-:W-:-:S04]  /*4140*/  SHF.R.S32.HI R12, RZ, 0x1f, R11 ;  /* 0x0000001fff0c7819 */ /* 0x000fc8000001140b */
[----:B------:R-:W-:Y:S01]  /*4150*/  LEA.HI R12, R12, R11, RZ, 0x4 ;  /* 0x0000000b0c0c7211 */ /* 0x000fe200078f20ff */
[----:B------:R-:W-:Y:S01]  /*4160*/  IMAD R11, R19, 0x2000, R3 ;  /* 0x00002000130b7824 */ /* 0x000fe200078e0203 */
[----:B------:R-:W-:Y:S02]  /*4170*/  SHF.R.S32.HI R13, RZ, 0x1f, R14 ;  /* 0x0000001fff0d7819 */ /* 0x000fe4000001140e */
[----:B------:R-:W-:Y:S01]  /*4180*/  LEA.HI.SX32 R12, R12, R31, 0x1c ;  /* 0x0000001f0c0c7211 */ /* 0x000fe200078fe2ff */
[----:B------:R-:W-:Y:S01]  /*4190*/  IMAD R11, R11, 0x2, R18 ;  /* 0x000000020b0b7824 */ /* 0x000fe200078e0212 */
[----:B------:R-:W-:-:S03]  /*41a0*/  LEA.HI R13, R13, R14, RZ, 0x5 ;  /* 0x0000000e0d0d7211 */ /* 0x000fc600078f28ff */
[----:B------:R-:W-:Y:S01]  /*41b0*/  IMAD.SHL.U32 R86, R12, 0x8, RZ ;  /* 0x000000080c567824 */ /* 0x000fe200078e00ff */
[----:B------:R-:W-:-:S04]  /*41c0*/  SHF.R.S32.HI R13, RZ, 0x5, R13 ;  /* 0x00000005ff0d7819 */ /* 0x000fc8000001140d */
[----:B------:R-:W-:-:S04]  /*41d0*/  LOP3.LUT R12, R67, 0x38, R86, 0xf8, !PT ;  /* 0x00000038430c7812 */ /* 0x000fc800078ef856 */
[----:B------:R-:W-:-:S04]  /*41e0*/  LOP3.LUT R12, R12, R63, RZ, 0x3c, !PT ;  /* 0x0000003f0c0c7212 */ /* 0x000fc800078e3cff */
[----:B------:R-:W-:-:S05]  /*41f0*/  LEA R12, R13, R12, 0x9 ;  /* 0x0000000c0d0c7211 */ /* 0x000fca00078e48ff */
[----:B------:R-:W-:-:S04]  /*4200*/  IMAD R13, R19, 0x2000, R12 ;  /* 0x00002000130d7824 */ /* 0x000fc800078e020c */
[----:B------:R-:W-:Y:S02]  /*4210*/  IMAD R48, R13, 0x2, R18 ;  /* 0x000000020d307824 */ /* 0x000fe400078e0212 */
[----:B------:R2:W3:Y:S04]  /*4220*/  LDS.128 R12, [R11+0xe400] ;  /* 0x00e400000b0c7984 */ /* 0x0004e80000000c00 */
[----:B------:R-:W4:Y:S01]  /*4230*/  LDS.128 R48, [R48+0xe400] ;  /* 0x00e4000030307984 */ /* 0x000f220000000c00 */
[----:B------:R-:W-:Y:S05]  /*4240*/  @P3 BRA `(.L_x_13328) ;  /* 0x0000000400443947 */ /* 0x000fea0003800000 */
[----:B------:R-:W-:Y:S01]  /*4250*/  SHF.R.U32.HI R101, RZ, 0x10, R37 ;  /* 0x00000010ff657819 */ /* 0x000fe20000011625 */
[----:B------:R-:W-:Y:S01]  /*4260*/  HADD2.F32 R100, -RZ, R100.H0_H0 ;  /* 0x20000064ff647230 */ /* 0x000fe20000004100 */
[--C-:B------:R-:W-:Y:S01]  /*4270*/  SHF.R.U64 R4, R4, 0x10, R5.reuse ;  /* 0x0000001004047819 */ /* 0x100fe20000001205 */
[----:B----4-:R-:W-:Y:S01]  /*4280*/  HADD2.F32 R96, -RZ, R49.H0_H0 ;  /* 0x20000031ff607230 */ /* 0x010fe20000004100 */
[----:B--2---:R-:W-:Y:S01]  /*4290*/  SHF.R.U32.HI R11, RZ, 0x10, R5 ;  /* 0x00000010ff0b7819 */ /* 0x004fe20000011605 */
[----:B------:R-:W-:Y:S01]  /*42a0*/  HADD2.F32 R101, -RZ, R101.H0_H0 ;  /* 0x20000065ff657230 */ /* 0x000fe20000004100 */
[----:B------:R-:W-:Y:S01]  /*42b0*/  SHF.R.U64 R5, R36, 0x10, R37 ;  /* 0x0000001024057819 */ /* 0x000fe20000001225 */
[----:B---3--:R-:W-:Y:S01]  /*42c0*/  HADD2.F32 R37, -RZ, R13.H0_H0 ;  /* 0x2000000dff257230 */ /* 0x008fe20000004100 */
[--C-:B------:R-:W-:Y:S01]  /*42d0*/  SHF.R.U64 R6, R6, 0x10, R7.reuse ;  /* 0x0000001006067819 */ /* 0x100fe20000001207 */
[----:B------:R-:W-:Y:S01]  /*42e0*/  HADD2.F32 R98, -RZ, R98.H0_H0 ;  /* 0x20000062ff627230 */ /* 0x000fe20000004100 */
[----:B------:R-:W-:Y:S01]  /*42f0*/  SHF.R.U32.HI R36, RZ, 0x10, R7 ;  /* 0x00000010ff247819 */ /* 0x000fe20000011607 */
[----:B------:R-:W-:Y:S01]  /*4300*/  HADD2.F32 R49, -RZ, R49.H1_H1 ;  /* 0x30000031ff317230 */ /* 0x000fe20000004100 */
[----:B------:R-:W-:Y:S01]  /*4310*/  SHF.R.U64 R7, R38, 0x10, R39 ;  /* 0x0000001026077819 */ /* 0x000fe20000001227 */
[----:B------:R-:W-:-:S02]  /*4320*/  HADD2.F32 R38, -RZ, R13.H1_H1 ;  /* 0x3000000dff267230 */ /* 0x000fc40000004100 */
[-C--:B------:R-:W-:Y:S01]  /*4330*/  FMUL.FTZ R102, R96, R100.reuse ;  /* 0x0000006460667220 */ /* 0x080fe20000410000 */
[----:B------:R-:W-:Y:S02]  /*4340*/  HADD2.F32 R99, -RZ, R11.H0_H0 ;  /* 0x2000000bff637230 */ /* 0x000fe40000004100 */
[----:B------:R-:W-:Y:S01]  /*4350*/  FMUL.FTZ R13, R37, R100 ;  /* 0x00000064250d7220 */ /* 0x000fe20000410000 */
[----:B------:R-:W-:Y:S01]  /*4360*/  SHF.R.U32.HI R39, RZ, 0x10, R39 ;  /* 0x00000010ff277819 */ /* 0x000fe20000011627 */
[-C--:B------:R-:W-:Y:S01]  /*4370*/  FMUL.FTZ R100, R38, R101.reuse ;  /* 0x0000006526647220 */ /* 0x080fe20000410000 */
[----:B------:R-:W-:Y:S01]  /*4380*/  FMUL.FTZ R103, R49, R101 ;  /* 0x0000006531677220 */ /* 0x000fe20000410000 */
[-C--:B------:R-:W-:Y:S01]  /*4390*/  FFMA.FTZ R13, R96, R98.reuse, R13 ;  /* 0x00000062600d7223 */ /* 0x080fe2000001000d */
[----:B------:R-:W-:Y:S01]  /*43a0*/  FFMA.FTZ R11, R37, R98, -R102 ;  /* 0x00000062250b7223 */ /* 0x000fe20000010866 */
[----:B------:R-:W-:Y:S01]  /*43b0*/  FFMA.FTZ R96, R49, R99, R100 ;  /* 0x0000006331607223 */ /* 0x000fe20000010064 */
[----:B------:R-:W-:-:S02]  /*43c0*/  HADD2.F32 R100, -RZ, R97.H1_H1 ;  /* 0x30000061ff647230 */ /* 0x000fc40000004100 */
[----:B------:R-:W-:Y:S01]  /*43d0*/  FFMA.FTZ R38, R38, R99, -R103 ;  /* 0x0000006326267223 */ /* 0x000fe20000010867 */
[----:B------:R-:W-:Y:S02]  /*43e0*/  HADD2.F32 R102, -RZ, R97.H0_H0 ;  /* 0x20000061ff667230 */ /* 0x000fe40000004100 */
[--C-:B------:R-:W-:Y:S02]  /*43f0*/  HADD2.F32 R49, -RZ, R51.reuse.H0_H0 ;  /* 0x20000033ff317230 */ /* 0x100fe40000004100 */
[----:B------:R-:W-:Y:S01]  /*4400*/  HADD2.F32 R51, -RZ, R51.H1_H1 ;  /* 0x30000033ff337230 */ /* 0x000fe20000004100 */
[----:B------:R-:W-:Y:S01]  /*4410*/  F2FP.F16.F32.PACK_AB R11, R38, R11 ;  /* 0x0000000b260b723e */ /* 0x000fe200000000ff */
[----:B------:R-:W-:Y:S02]  /*4420*/  HADD2.F32 R97, -RZ, R39.H0_H0 ;  /* 0x20000027ff617230 */ /* 0x000fe40000004100 */
[--C-:B------:R-:W-:Y:S02]  /*4430*/  HADD2.F32 R98, -RZ, R15.reuse.H1_H1 ;  /* 0x3000000fff627230 */ /* 0x100fe40000004100 */
[----:B------:R-:W-:-:S02]  /*4440*/  HADD2.F32 R37, -RZ, R15.H0_H0 ;  /* 0x2000000fff257230 */ /* 0x000fc40000004100 */
[-C--:B------:R-:W-:Y:S01]  /*4450*/  FMUL.FTZ R99, R51, R97.reuse ;  /* 0x0000006133637220 */ /* 0x080fe20000410000 */
[----:B------:R-:W-:Y:S02]  /*4460*/  HADD2.F32 R39, -RZ, R36.H0_H0 ;  /* 0x20000024ff277230 */ /* 0x000fe40000004100 */
[-C--:B------:R-:W-:Y:S01]  /*4470*/  FMUL.FTZ R36, R49, R102.reuse ;  /* 0x0000006631247220 */ /* 0x080fe20000410000 */
[C---:B------:R-:W-:Y:S01]  /*4480*/  FMUL.FTZ R104, R98.reuse, R97 ;  /* 0x0000006162687220 */ /* 0x040fe20000410000 */
[C---:B------:R-:W-:Y:S02]  /*4490*/  FMUL.FTZ R102, R37.reuse, R102 ;  /* 0x0000006625667220 */ /* 0x040fe40000410000 */
[----:B------:R-:W-:Y:S01]  /*44a0*/  FFMA.FTZ R15, R37, R100, -R36 ;  /* 0x00000064250f7223 */ /* 0x000fe20000010824 */
[-C--:B------:R-:W-:Y:S01]  /*44b0*/  FFMA.FTZ R98, R98, R39.reuse, -R99 ;  /* 0x0000002762627223 */ /* 0x080fe20000010863 */
[----:B------:R-:W-:Y:S01]  /*44c0*/  FFMA.FTZ R37, R51, R39, R104 ;  /* 0x0000002733257223 */ /* 0x000fe20000010068 */
[----:B------:R-:W-:-:S02]  /*44d0*/  HADD2.F32 R51, -RZ, R5.H0_H0 ;  /* 0x20000005ff337230 */ /* 0x000fc40000004100 */
[----:B------:R-:W-:Y:S01]  /*44e0*/  FFMA.FTZ R36, R49, R100, R102 ;  /* 0x0000006431247223 */ /* 0x000fe20000010066 */
[----:B------:R-:W-:Y:S01]  /*44f0*/  HADD2.F32 R39, -RZ, R48.H0_H0 ;  /* 0x20000030ff277230 */ /* 0x000fe20000004100 */
[----:B------:R-:W-:Y:S01]  /*4500*/  F2FP.F16.F32.PACK_AB R15, R98, R15 ;  /* 0x0000000f620f723e */ /* 0x000fe200000000ff */
[----:B------:R-:W-:Y:S02]  /*4510*/  HADD2.F32 R5, -RZ, R12.H0_H0 ;  /* 0x2000000cff057230 */ /* 0x000fe40000004100 */
[----:B------:R-:W-:Y:S02]  /*4520*/  HADD2.F32 R48, -RZ, R48.H1_H1 ;  /* 0x30000030ff307230 */ /* 0x000fe40000004100 */
[--C-:B------:R-:W-:Y:S02]  /*4530*/  HADD2.F32 R102, -RZ, R95.reuse.H0_H0 ;  /* 0x2000005fff667230 */ /* 0x100fe40000004100 */
[----:B------:R-:W-:Y:S02]  /*4540*/  HADD2.F32 R12, -RZ, R12.H1_H1 ;  /* 0x3000000cff0c7230 */ /* 0x000fe40000004100 */
[----:B------:R-:W-:-:S02]  /*4550*/  HADD2.F32 R100, -RZ, R95.H1_H1 ;  /* 0x3000005fff647230 */ /* 0x000fc40000004100 */
[-C--:B------:R-:W-:Y:S01]  /*4560*/  FMUL.FTZ R95, R48, R51.reuse ;  /* 0x00000033305f7220 */ /* 0x080fe20000410000 */
[----:B------:R-:W-:Y:S02]  /*4570*/  HADD2.F32 R49, -RZ, R4.H0_H0 ;  /* 0x20000004ff317230 */ /* 0x000fe40000004100 */
[-C--:B------:R-:W-:Y:S01]  /*4580*/  FMUL.FTZ R4, R39, R102.reuse ;  /* 0x0000006627047220 */ /* 0x080fe20000410000 */
[C---:B------:R-:W-:Y:S01]  /*4590*/  FMUL.FTZ R51, R12.reuse, R51 ;  /* 0x000000330c337220 */ /* 0x040fe20000410000 */
[C---:B------:R-:W-:Y:S02]  /*45a0*/  FMUL.FTZ R102, R5.reuse, R102 ;  /* 0x0000006605667220 */ /* 0x040fe40000410000 */
[-C--:B------:R-:W-:Y:S01]  /*45b0*/  FFMA.FTZ R4, R5, R100.reuse, -R4 ;  /* 0x0000006405047223 */ /* 0x080fe20000010804 */
[-C--:B------:R-:W-:Y:S01]  /*45c0*/  FFMA.FTZ R95, R12, R49.reuse, -R95 ;  /* 0x000000310c5f7223 */ /* 0x080fe2000001085f */
[----:B------:R-:W-:Y:S01]  /*45d0*/  FFMA.FTZ R48, R48, R49, R51 ;  /* 0x0000003130307223 */ /* 0x000fe20000010033 */
[----:B------:R-:W-:Y:S01]  /*45e0*/  FFMA.FTZ R5, R39, R100, R102 ;  /* 0x0000006427057223 */ /* 0x000fe20000010066 */
[----:B------:R-:W-:-:S02]  /*45f0*/  HADD2.F32 R51, -RZ, R7.H0_H0 ;  /* 0x20000007ff337230 */ /* 0x000fc40000004100 */
[----:B------:R-:W-:Y:S02]  /*4600*/  HADD2.F32 R12, -RZ, R50.H0_H0 ;  /* 0x20000032ff0c7230 */ /* 0x000fe40000004100 */
[----:B------:R-:W-:Y:S01]  /*4610*/  HADD2.F32 R39, -RZ, R94.H0_H0 ;  /* 0x2000005eff277230 */ /* 0x000fe20000004100 */
[----:B------:R-:W-:Y:S01]  /*4620*/  F2FP.F16.F32.PACK_AB R48, R48, R5 ;  /* 0x000000053030723e */ /* 0x000fe200000000ff */
[----:B------:R-:W-:Y:S02]  /*4630*/  HADD2.F32 R7, -RZ, R14.H0_H0 ;  /* 0x2000000eff077230 */ /* 0x000fe40000004100 */
[----:B------:R-:W-:Y:S02]  /*4640*/  HADD2.F32 R50, -RZ, R50.H1_H1 ;  /* 0x30000032ff327230 */ /* 0x000fe40000004100 */
[----:B------:R-:W-:Y:S02]  /*4650*/  HADD2.F32 R94, -RZ, R94.H1_H1 ;  /* 0x3000005eff5e7230 */ /* 0x000fe40000004100 */
[----:B------:R-:W-:-:S02]  /*4660*/  HADD2.F32 R14, -RZ, R14.H1_H1 ;  /* 0x3000000eff0e7230 */ /* 0x000fc40000004100 */
[-C--:B------:R-:W-:Y:S01]  /*4670*/  FMUL.FTZ R99, R50, R51.reuse ;  /* 0x0000003332637220 */ /* 0x080fe20000410000 */
[----:B------:R-:W-:Y:S02]  /*4680*/  HADD2.F32 R49, -RZ, R6.H0_H0 ;  /* 0x20000006ff317230 */ /* 0x000fe40000004100 */
[-C--:B------:R-:W-:Y:S01]  /*4690*/  FMUL.FTZ R6, R12, R94.reuse ;  /* 0x0000005e0c067220 */ /* 0x080fe20000410000 */
[C---:B------:R-:W-:Y:S01]  /*46a0*/  FMUL.FTZ R97, R7.reuse, R94 ;  /* 0x0000005e07617220 */ /* 0x040fe20000410000 */
[----:B------:R-:W-:Y:S02]  /*46b0*/  FMUL.FTZ R51, R14, R51 ;  /* 0x000000330e337220 */ /* 0x000fe40000410000 */
        /* <DEDUP_REMOVED lines=9> */
[----:B------:R-:W-:-:S07]  /*4750*/  MOV R13, R11 ;  /* 0x0000000b000d7202 */ /* 0x000fce0000000f00 */
.L_x_13328:
[----:B------:R-:W-:Y:S05]  /*4760*/  BSYNC B2 ;  /* 0x0000000000027941 */ /* 0x000fea0003800000 */
.L_x_13327:
[----:B------:R-:W-:Y:S01]  /*4770*/  ISETP.GE.AND P4, PT, R86, R87, PT ;  /* 0x000000575600720c */ /* 0x000fe20003f86270 */
[----:B---3--:R3:W-:-:S12]  /*4780*/  ST.E.128 desc[UR42][R80.64], R12 ;  /* 0x0000000c50007985 */ /* 0x0087d8000c101d2a */
[----:B------:R-:W-:-:S05]  /*4790*/  @!P4 IMAD.WIDE R82, R86, 0x2, R82 ;  /* 0x000000025652c825 */ /* 0x000fca00078e0252 */
[----:B----4-:R3:W-:Y:S02]  /*47a0*/  @!P4 ST.E.128 desc[UR42][R82.64], R48 ;  /* 0x000000305200c985 */ /* 0x0107e4000c101d2a */
.L_x_13326:
[----:B------:R-:W-:Y:S05]  /*47b0*/  BSYNC B1 ;  /* 0x0000000000017941 */ /* 0x000fea0003800000 */
.L_x_13325:
[----:B------:R-:W-:-:S03]  /*47c0*/  UMOV UR4, 0xffffffff ;  /* 0xffffffff00047882 */ /* 0x000fc60000000000 */
[----:B------:R-:W-:Y:S05]  /*47d0*/  BRA.DIV UR4, `(.L_x_13329) ;  /* 0x0000012204007947 */ /* 0x000fea000b800000 */
[----:B0-----:R-:W0:Y:S04]  /*47e0*/  SHFL.IDX PT, R85, R85, 0x1, 0x1c1f ;  /* 0x003c1f0055557f89 */ /* 0x001e2800000e0000 */
[----:B------:R-:W4:Y:S02]  /*47f0*/  SHFL.IDX PT, R84, R84, 0x1, 0x1c1f ;  /* 0x003c1f0054547f89 */ /* 0x000f2400000e0000 */
.L_x_13552:
[----:B------:R-:W-:-:S05]  /*4800*/  VIADD R4, R153, 0x60 ;  /* 0x0000006099047836 */ /* 0x000fca0000000000 */
[----:B------:R-:W-:-:S13]  /*4810*/  ISETP.GE.OR P4, PT, R4, R77, P1 ;  /* 0x0000004d0400720c */ /* 0x000fda0000f86670 */
[----:B------:R-:W-:Y:S05]  /*4820*/  @P4 BRA `(.L_x_13312) ;  /* 0x0000000800f44947 */ /* 0x000fea0003800000 */
[----:B------:R-:W5:Y:S01]  /*4830*/  LDL R5, [R1+0x2c] ;  /* 0x00002c0001057983 */ /* 0x000f620000100800 */
[----:B------:R-:W-:Y:S01]  /*4840*/  SEL R91, R60, R91, !P0 ;  /* 0x0000005b3c5b7207 */ /* 0x000fe20004000000 */
[C---:B------:R-:W-:Y:S01]  /*4850*/  VIADD R6, R153.reuse, 0x60 ;  /* 0x0000006099067836 */ /* 0x040fe20000000000 */
[----:B----4-:R-:W-:Y:S01]  /*4860*/  LEA R36, P4, R10, R84, 0x1 ;  /* 0x000000540a247211 */ /* 0x010fe200078808ff */
[----:B------:R-:W-:Y:S01]  /*4870*/  VIADD R7, R153, 0x60 ;  /* 0x0000006099077836 */ /* 0x000fe20000000000 */
[----:B------:R-:W-:Y:S01]  /*4880*/  SHF.R.S32.HI R4, RZ, 0x1f, R91 ;  /* 0x0000001fff047819 */ /* 0x000fe2000001145b */
[----:B------:R-:W-:Y:S01]  /*4890*/  IMAD.SHL.U32 R6, R6, 0x40, RZ ;  /* 0x0000004006067824 */ /* 0x000fe200078e00ff */
[----:B------:R-:W-:Y:S01]  /*48a0*/  BSSY B1, `(.L_x_13330) ;  /* 0x000006a000017945 */ /* 0x000fe20003800000 */
[----:B0-----:R-:W-:Y:S02]  /*48b0*/  LEA.HI.X R37, R10, R85, R8, 0x1, P4 ;  /* 0x000000550a257211 */ /* 0x001fe400020f0c08 */
[----:B------:R-:W-:-:S02]  /*48c0*/  LEA.HI R4, R4, R91, RZ, 0x4 ;  /* 0x0000005b04047211 */ /* 0x000fc400078f20ff */
[----:B------:R-:W-:Y:S02]  /*48d0*/  SHF.L.U32 R7, R7, 0x6, RZ ;  /* 0x0000000607077819 */ /* 0x000fe400000006ff */
[----:B------:R-:W-:Y:S02]  /*48e0*/  LEA.HI.SX32 R4, R4, R31, 0x1c ;  /* 0x0000001f04047211 */ /* 0x000fe400078fe2ff */
[----:B------:R-:W-:Y:S02]  /*48f0*/  LOP3.LUT R6, R6, 0x1c0, RZ, 0xc0, !PT ;  /* 0x000001c006067812 */ /* 0x000fe400078ec0ff */
[----:B------:R-:W-:Y:S01]  /*4900*/  LOP3.LUT R7, R7, 0x1c0, RZ, 0xc0, !PT ;  /* 0x000001c007077812 */ /* 0x000fe200078ec0ff */
[----:B--2---:R-:W-:Y:S01]  /*4910*/  IMAD.SHL.U32 R11, R4, 0x8, RZ ;  /* 0x00000008040b7824 */ /* 0x004fe200078e00ff */
[----:B------:R-:W-:-:S04]  /*4920*/  SHF.R.U32.HI R6, RZ, 0x3, R6 ;  /* 0x00000003ff067819 */ /* 0x000fc80000011606 */
[----:B------:R-:W-:-:S04]  /*4930*/  LOP3.LUT R4, R7, 0x38, R11, 0xf8, !PT ;  /* 0x0000003807047812 */ /* 0x000fc800078ef80b */
[----:B------:R-:W-:-:S05]  /*4940*/  LOP3.LUT R4, R4, R6, RZ, 0x3c, !PT ;  /* 0x0000000604047212 */ /* 0x000fca00078e3cff */
[----:B-----5:R-:W-:Y:S02]  /*4950*/  IMAD.IADD R4, R5, 0x1, R4 ;  /* 0x0000000105047824 */ /* 0x020fe400078e0204 */
[C---:B------:R-:W-:Y:S02]  /*4960*/  IMAD R5, R19.reuse, 0x2000, R0 ;  /* 0x0000200013057824 */ /* 0x040fe400078e0200 */
[----:B------:R-:W-:-:S03]  /*4970*/  IMAD R7, R19, 0x2000, R4 ;  /* 0x0000200013077824 */ /* 0x000fc600078e0204 */
[----:B------:R-:W-:Y:S01]  /*4980*/  LEA R5, R5, R18, 0x1 ;  /* 0x0000001205057211 */ /* 0x000fe200078e08ff */
[----:B---3--:R-:W-:-:S05]  /*4990*/  IMAD R12, R7, 0x2, R18 ;  /* 0x00000002070c7824 */ /* 0x008fca00078e0212 */
[----:B------:R-:W0:Y:S04]  /*49a0*/  LDS.128 R4, [R5+0xe400] ;  /* 0x00e4000005047984 */ /* 0x000e280000000c00 */
[----:B------:R-:W2:Y:S01]  /*49b0*/  LDS.128 R12, [R12+0xe400] ;  /* 0x00e400000c0c7984 */ /* 0x000ea20000000c00 */
[----:B------:R-:W-:Y:S05]  /*49c0*/  @P3 BRA `(.L_x_13331) ;  /* 0x00000004005c3947 */ /* 0x000fea0003800000 */
[----:B------:R-:W-:Y:S01]  /*49d0*/  SHF.R.U64 R38, R42, 0x10, R43 ;  /* 0x000000102a267819 */ /* 0x000fe2000000122b */
[----:B0-----:R-:W-:Y:S01]  /*49e0*/  IMAD.MOV.U32 R42, RZ, RZ, R4 ;  /* 0x000000ffff2a7224 */ /* 0x001fe200078e0004 */
[----:B------:R-:W-:Y:S01]  /*49f0*/  SHF.R.U32.HI R48, RZ, 0x10, R45 ;  /* 0x00000010ff307819 */ /* 0x000fe2000001162d */
[----:B--2---:R-:W-:Y:S01]  /*4a00*/  IMAD.MOV.U32 R4, RZ, RZ, R13 ;  /* 0x000000ffff047224 */ /* 0x004fe200078e000d */
[--C-:B------:R-:W-:Y:S02]  /*4a10*/  SHF.R.U64 R39, R40, 0x10, R41.reuse ;  /* 0x0000001028277819 */ /* 0x100fe40000001229 */
[----:B------:R-:W-:Y:S01]  /*4a20*/  SHF.R.U32.HI R50, RZ, 0x10, R41 ;  /* 0x00000010ff327819 */ /* 0x000fe20000011629 */
[----:B------:R-:W-:Y:S01]  /*4a30*/  HADD2.F32 R48, -RZ, R48.H0_H0 ;  /* 0x20000030ff307230 */ /* 0x000fe20000004100 */
[----:B------:R-:W-:Y:S01]  /*4a40*/  SHF.R.U64 R41, R44, 0x10, R45 ;  /* 0x000000102c297819 */ /* 0x000fe2000000122d */
[----:B------:R-:W-:Y:S01]  /*4a50*/  IMAD.MOV.U32 R44, RZ, RZ, R15 ;  /* 0x000000ffff2c7224 */ /* 0x000fe200078e000f */
[----:B------:R-:W-:Y:S01]  /*4a60*/  SHF.R.U32.HI R51, RZ, 0x10, R43 ;  /* 0x00000010ff337819 */ /* 0x000fe2000001162b */
[----:B------:R-:W-:Y:S01]  /*4a70*/  IMAD.MOV.U32 R43, RZ, RZ, R12 ;  /* 0x000000ffff2b7224 */ /* 0x000fe200078e000c */
[----:B------:R-:W-:Y:S01]  /*4a80*/  MOV R13, R7 ;  /* 0x00000007000d7202 */ /* 0x000fe20000000f00 */
[--C-:B------:R-:W-:Y:S01]  /*4a90*/  HADD2.F32 R45, -RZ, R93.reuse.H1_H1 ;  /* 0x3000005dff2d7230 */ /* 0x100fe20000004100 */
[--C-:B------:R-:W-:Y:S01]  /*4aa0*/  SHF.R.U64 R40, R46, 0x10, R47.reuse ;  /* 0x000000102e287819 */ /* 0x100fe2000000122f */
[----:B------:R-:W-:Y:S01]  /*4ab0*/  HADD2.F32 R93, -RZ, R93.H0_H0 ;  /* 0x2000005dff5d7230 */ /* 0x000fe20000004100 */
[----:B------:R-:W-:Y:S01]  /*4ac0*/  SHF.R.U32.HI R49, RZ, 0x10, R47 ;  /* 0x00000010ff317819 */ /* 0x000fe2000001162f */
[----:B------:R-:W-:-:S02]  /*4ad0*/  HADD2.F32 R12, -RZ, R4.H0_H0 ;  /* 0x20000004ff0c7230 */ /* 0x000fc40000004100 */
[----:B------:R-:W-:Y:S02]  /*4ae0*/  HADD2.F32 R15, -RZ, R4.H1_H1 ;  /* 0x30000004ff0f7230 */ /* 0x000fe40000004100 */
[--C-:B------:R-:W-:Y:S02]  /*4af0*/  HADD2.F32 R4, -RZ, R5.reuse.H0_H0 ;  /* 0x20000005ff047230 */ /* 0x100fe40000004100 */
        /* <DEDUP_REMOVED lines=8> */
[----:B------:R-:W-:-:S02]  /*4b80*/  HADD2.F32 R45, -RZ, R44.H0_H0 ;  /* 0x2000002cff2d7230 */ /* 0x000fc40000004100 */
[-C--:B------:R-:W-:Y:S01]  /*4b90*/  FFMA.FTZ R12, R15, R46.reuse, R48 ;  /* 0x0000002e0f0c7223 */ /* 0x080fe20000010030 */
[--C-:B------:R-:W-:Y:S02]  /*4ba0*/  HADD2.F32 R48, -RZ, R92.reuse.H1_H1 ;  /* 0x3000005cff307230 */ /* 0x100fe40000004100 */
[----:B------:R-:W-:Y:S01]  /*4bb0*/  FFMA.FTZ R7, R7, R46, -R50 ;  /* 0x0000002e07077223 */ /* 0x000fe20000010832 */
[----:B------:R-:W-:Y:S02]  /*4bc0*/  HADD2.F32 R92, -RZ, R92.H0_H0 ;  /* 0x2000005cff5c7230 */ /* 0x000fe40000004100 */
[----:B------:R-:W-:Y:S02]  /*4bd0*/  HADD2.F32 R15, -RZ, R13.H0_H0 ;  /* 0x2000000dff0f7230 */ /* 0x000fe40000004100 */
[----:B------:R-:W-:Y:S02]  /*4be0*/  HADD2.F32 R46, -RZ, R44.H1_H1 ;  /* 0x3000002cff2e7230 */ /* 0x000fe40000004100 */
[----:B------:R-:W-:Y:S01]  /*4bf0*/  FMUL.FTZ R50, R45, R92 ;  /* 0x0000005c2d327220 */ /* 0x000fe20000410000 */
[----:B------:R-:W-:-:S02]  /*4c00*/  HADD2.F32 R49, -RZ, R49.H0_H0 ;  /* 0x20000031ff317230 */ /* 0x000fc40000004100 */
[C---:B------:R-:W-:Y:S01]  /*4c10*/  FMUL.FTZ R92, R15.reuse, R92 ;  /* 0x0000005c0f5c7220 */ /* 0x040fe20000410000 */
[----:B------:R-:W-:Y:S02]  /*4c20*/  HADD2.F32 R44, -RZ, R13.H1_H1 ;  /* 0x3000000dff2c7230 */ /* 0x000fe40000004100 */
[-C--:B------:R-:W-:Y:S01]  /*4c30*/  FFMA.FTZ R13, R15, R48.reuse, -R50 ;  /* 0x000000300f0d7223 */ /* 0x080fe20000010832 */
[----:B------:R-:W-:Y:S02]  /*4c40*/  HADD2.F32 R47, -RZ, R51.H0_H0 ;  /* 0x20000033ff2f7230 */ /* 0x000fe40000004100 */
[-C--:B------:R-:W-:Y:S01]  /*4c50*/  FMUL.FTZ R51, R46, R49.reuse ;  /* 0x000000312e337220 */ /* 0x080fe20000410000 */
[----:B------:R-:W-:Y:S01]  /*4c60*/  FFMA.FTZ R92, R45, R48, R92 ;  /* 0x000000302d5c7223 */ /* 0x000fe2000001005c */
[C---:B------:R-:W-:Y:S01]  /*4c70*/  FMUL.FTZ R49, R44.reuse, R49 ;  /* 0x000000312c317220 */ /* 0x040fe20000410000 */
[----:B------:R-:W-:Y:S02]  /*4c80*/  HADD2.F32 R45, -RZ, R41.H0_H0 ;  /* 0x20000029ff2d7230 */ /* 0x000fe40000004100 */
[----:B------:R-:W-:Y:S01]  /*4c90*/  FFMA.FTZ R80, R44, R47, -R51 ;  /* 0x0000002f2c507223 */ /* 0x000fe20000010833 */
[----:B------:R-:W-:-:S02]  /*4ca0*/  HADD2.F32 R41, -RZ, R43.H0_H0 ;  /* 0x2000002bff297230 */ /* 0x000fc40000004100 */
[----:B------:R-:W-:Y:S01]  /*4cb0*/  FFMA.FTZ R51, R46, R47, R49 ;  /* 0x0000002f2e337223 */ /* 0x000fe20000010031 */
[--C-:B------:R-:W-:Y:S01]  /*4cc0*/  HADD2.F32 R15, -RZ, R42.reuse.H0_H0 ;  /* 0x2000002aff0f7230 */ /* 0x100fe20000004100 */
[----:B------:R-:W-:Y:S01]  /*4cd0*/  F2FP.F16.F32.PACK_AB R7, R7, R4 ;  /* 0x000000040707723e */ /* 0x000fe200000000ff */
[----:B------:R-:W-:Y:S01]  /*4ce0*/  HADD2.F32 R43, -RZ, R43.H1_H1 ;  /* 0x3000002bff2b7230 */ /* 0x000fe20000004100 */
[----:B------:R-:W-:Y:S01]  /*4cf0*/  F2FP.F16.F32.PACK_AB R80, R80, R13 ;  /* 0x0000000d5050723e */ /* 0x000fe200000000ff */
[----:B------:R-:W-:Y:S01]  /*4d00*/  HADD2.F32 R42, -RZ, R42.H1_H1 ;  /* 0x3000002aff2a7230 */ /* 0x000fe20000004100 */
[----:B------:R-:W-:Y:S01]  /*4d10*/  F2FP.F16.F32.PACK_AB R13, R12, R5 ;  /* 0x000000050c0d723e */ /* 0x000fe200000000ff */
[----:B------:R-:W-:Y:S02]  /*4d20*/  HADD2.F32 R46, -RZ, R90.H1_H1 ;  /* 0x3000005aff2e7230 */ /* 0x000fe40000004100 */
[----:B------:R-:W-:Y:S01]  /*4d30*/  FMUL.FTZ R47, R43, R45 ;  /* 0x0000002d2b2f7220 */ /* 0x000fe20000410000 */
[----:B------:R-:W-:-:S02]  /*4d40*/  HADD2.F32 R39, -RZ, R39.H0_H0 ;  /* 0x20000027ff277230 */ /* 0x000fc40000004100 */
[C---:B------:R-:W-:Y:S01]  /*4d50*/  FMUL.FTZ R50, R42.reuse, R45 ;  /* 0x0000002d2a327220 */ /* 0x040fe20000410000 */
[----:B------:R-:W-:Y:S02]  /*4d60*/  HADD2.F32 R44, -RZ, R88.H0_H0 ;  /* 0x20000058ff2c7230 */ /* 0x000fe40000004100 */
[-C--:B------:R-:W-:Y:S01]  /*4d70*/  FMUL.FTZ R48, R41, R46.reuse ;  /* 0x0000002e29307220 */ /* 0x080fe20000410000 */
[----:B------:R-:W-:Y:S01]  /*4d80*/  FMUL.FTZ R46, R15, R46 ;  /* 0x0000002e0f2e7220 */ /* 0x000fe20000410000 */
[-C--:B------:R-:W-:Y:S01]  /*4d90*/  FFMA.FTZ R47, R42, R39.reuse, -R47 ;  /* 0x000000272a2f7223 */ /* 0x080fe2000001082f */
[----:B------:R-:W-:Y:S01]  /*4da0*/  FFMA.FTZ R45, R43, R39, R50 ;  /* 0x000000272b2d7223 */ /* 0x000fe20000010032 */
[-C--:B------:R-:W-:Y:S01]  /*4db0*/  FFMA.FTZ R48, R15, R44.reuse, -R48 ;  /* 0x0000002c0f307223 */ /* 0x080fe20000010830 */
[----:B------:R-:W-:Y:S02]  /*4dc0*/  HADD2.F32 R39, -RZ, R14.H0_H0 ;  /* 0x2000000eff277230 */ /* 0x000fe40000004100 */
[----:B------:R-:W-:Y:S01]  /*4dd0*/  FFMA.FTZ R46, R41, R44, R46 ;  /* 0x0000002c292e7223 */ /* 0x000fe2000001002e */
[----:B------:R-:W-:-:S02]  /*4de0*/  HADD2.F32 R90, -RZ, R90.H0_H0 ;  /* 0x2000005aff5a7230 */ /* 0x000fc40000004100 */
[----:B------:R-:W-:Y:S01]  /*4df0*/  HADD2.F32 R43, -RZ, R40.H0_H0 ;  /* 0x20000028ff2b7230 */ /* 0x000fe20000004100 */
[----:B------:R-:W-:Y:S01]  /*4e00*/  F2FP.F16.F32.PACK_AB R4, R47, R48 ;  /* 0x000000302f04723e */ /* 0x000fe200000000ff */
[----:B------:R-:W-:Y:S01]  /*4e10*/  HADD2.F32 R15, -RZ, R6.H0_H0 ;  /* 0x20000006ff0f7230 */ /* 0x000fe20000004100 */
[----:B------:R-:W-:Y:S01]  /*4e20*/  F2FP.F16.F32.PACK_AB R12, R45, R46 ;  /* 0x0000002e2d0c723e */ /* 0x000fe200000000ff */
[----:B------:R-:W-:Y:S02]  /*4e30*/  HADD2.F32 R14, -RZ, R14.H1_H1 ;  /* 0x3000000eff0e7230 */ /* 0x000fe40000004100 */
[----:B------:R-:W-:Y:S02]  /*4e40*/  HADD2.F32 R6, -RZ, R6.H1_H1 ;  /* 0x30000006ff067230 */ /* 0x000fe40000004100 */
[----:B------:R-:W-:Y:S02]  /*4e50*/  HADD2.F32 R41, -RZ, R38.H0_H0 ;  /* 0x20000026ff297230 */ /* 0x000fe40000004100 */
[----:B------:R-:W-:Y:S01]  /*4e60*/  FMUL.FTZ R38, R39, R90 ;  /* 0x0000005a27267220 */ /* 0x000fe20000410000 */
[----:B------:R-:W-:-:S02]  /*4e70*/  HADD2.F32 R88, -RZ, R88.H1_H1 ;  /* 0x30000058ff587230 */ /* 0x000fc40000004100 */
[-C--:B------:R-:W-:Y:S01]  /*4e80*/  FMUL.FTZ R49, R14, R43.reuse ;  /* 0x0000002b0e317220 */ /* 0x080fe20000410000 */
[C---:B------:R-:W-:Y:S01]  /*4e90*/  FMUL.FTZ R90, R15.reuse, R90 ;  /* 0x0000005a0f5a7220 */ /* 0x040fe20000410000 */
[C---:B------:R-:W-:Y:S01]  /*4ea0*/  FMUL.FTZ R43, R6.reuse, R43 ;  /* 0x0000002b062b7220 */ /* 0x040fe20000410000 */
[----:B------:R-:W-:Y:S02]  /*4eb0*/  IMAD.MOV.U32 R5, RZ, RZ, R7 ;  /* 0x000000ffff057224 */ /* 0x000fe400078e0007 */
[-C--:B------:R-:W-:Y:S01]  /*4ec0*/  FFMA.FTZ R38, R15, R88.reuse, -R38 ;  /* 0x000000580f267223 */ /* 0x080fe20000010826 */
[----:B------:R-:W-:Y:S01]  /*4ed0*/  FFMA.FTZ R90, R39, R88, R90 ;  /* 0x00000058275a7223 */ /* 0x000fe2000001005a */
[-C--:B------:R-:W-:Y:S01]  /*4ee0*/  FFMA.FTZ R49, R6, R41.reuse, -R49 ;  /* 0x0000002906317223 */ /* 0x080fe20000010831 */
[----:B------:R-:W-:Y:S01]  /*4ef0*/  FFMA.FTZ R43, R14, R41, R43 ;  /* 0x000000290e2b7223 */ /* 0x000fe2000001002b */
[----:B------:R-:W-:Y:S01]  /*4f00*/  F2FP.F16.F32.PACK_AB R15, R51, R92 ;  /* 0x0000005c330f723e */ /* 0x000fe200000000ff */
[----:B------:R-:W-:-:S02]  /*4f10*/  IMAD.MOV.U32 R7, RZ, RZ, R80 ;  /* 0x000000ffff077224 */ /* 0x000fc400078e0050 */
[----:B------:R-:W-:Y:S02]  /*4f20*/  F2FP.F16.F32.PACK_AB R6, R49, R38 ;  /* 0x000000263106723e */ /* 0x000fe400000000ff */
[----:B------:R-:W-:-:S07]  /*4f30*/  F2FP.F16.F32.PACK_AB R14, R43, R90 ;  /* 0x0000005a2b0e723e */ /* 0x000fce00000000ff */
.L_x_13331:
[----:B------:R-:W-:Y:S05]  /*4f40*/  BSYNC B1 ;  /* 0x0000000000017941 */ /* 0x000fea0003800000 */
.L_x_13330:
[----:B------:R-:W-:Y:S01]  /*4f50*/  ISETP.GE.AND P3, PT, R11, R87, PT ;  /* 0x000000570b00720c */ /* 0x000fe20003f66270 */
[----:B0-----:R0:W-:Y:S02]  /*4f60*/  ST.E.128 desc[UR42][R36.64], R4 ;  /* 0x0000000424007985 */ /* 0x0011e4000c101d2a */
[----:B0-----:R-:W-:Y:S01]  /*4f70*/  IMAD.MOV.U32 R4, RZ, RZ, R84 ;  /* 0x000000ffff047224 */ /* 0x001fe200078e0054 */
[----:B------:R-:W-:-:S09]  /*4f80*/  MOV R5, R85 ;  /* 0x0000005500057202 */ /* 0x000fd20000000f00 */
[----:B------:R-:W-:Y:S05]  /*4f90*/  @P3 BRA `(.L_x_13312) ;  /* 0x0000000400183947 */ /* 0x000fea0003800000 */
[----:B------:R-:W-:-:S05]  /*4fa0*/  IMAD.WIDE R4, R11, 0x2, R4 ;  /* 0x000000020b047825 */ /* 0x000fca00078e0204 */
[----:B--2---:R0:W-:Y:S01]  /*4fb0*/  ST.E.128 desc[UR42][R4.64], R12 ;  /* 0x0000000c04007985 */ /* 0x0041e2000c101d2a */
[----:B------:R-:W-:Y:S05]  /*4fc0*/  BRA `(.L_x_13312) ;  /* 0x00000004000c7947 */ /* 0x000fea0003800000 */
.L_x_13293:
[----:B------:R-:W-:-:S06]  /*4fd0*/  UISETP.NE.AND UP0, UPT, UR39, 0x3, UPT ;  /* 0x000000032700788c */ /* 0x000fcc000bf05270 */
[----:B------:R-:W-:-:S13]  /*4fe0*/  PLOP3.LUT P5, PT, PT, PT, UP0, 0x80, 0x0 ;  /* 0x000000000000781c */ /* 0x000fda0003faf008 */
[----:B------:R-:W-:Y:S05]  /*4ff0*/  @!P5 BRA `(.L_x_13332) ;  /* 0x000000000004d947 */ /* 0x000fea0003800000 */
[----:B------:R-:W-:Y:S01]  /*5000*/  BPT.TRAP 0x1 ;  /* 0x000000040000795c */ /* 0x000fe20000300000 */
.L_x_13332:
[----:B------:R-:W-:Y:S01]  /*5010*/  IMAD R70, R19, 0x8, R18 ;  /* 0x0000000813467824 */ /* 0x000fe200078e0212 */
[----:B------:R-:W-:Y:S01]  /*5020*/  SHF.L.U32 R79, R155, 0x1f, RZ ;  /* 0x0000001f9b4f7819 */ /* 0x000fe200000006ff */
[----:B------:R-:W-:Y:S01]  /*5030*/  BSSY B1, `(.L_x_13333) ;  /* 0x0000004000017945 */ /* 0x000fe20003800000 */
[----:B------:R-:W-:Y:S02]  /*5040*/  SHF.R.S32.HI R75, RZ, 0x1f, R74 ;  /* 0x0000001fff4b7819 */ /* 0x000fe4000001144a */
[----:B------:R-:W0:Y:S02]  /*5050*/  SYNCS.PHASECHK.TRANS64.TRYWAIT P3, [R70+URZ+0x16890], R79 ;  /* 0x0168904f460075a7 */ /* 0x000e24000806017f */
[----:B0-----:R-:W-:Y:S05]  /*5060*/  @!P3 BRA `(.L_x_13334) ;  /* 0x000001180028b947 */ /* 0x001fea0003800000 */
.L_x_13553:
[----:B------:R-:W-:Y:S05]  /*5070*/  BSYNC B1 ;  /* 0x0000000000017941 */ /* 0x000fea0003800000 */
.L_x_13333:
        /* <DEDUP_REMOVED lines=25> */
.L_x_13557:
[----:B------:R-:W-:Y:S04]  /*5210*/  BSSY B1, `(.L_x_13336) ;  /* 0x000000d000017945 */ /* 0x000fe80003800000 */
[----:B------:R-:W-:Y:S05]  /*5220*/  @!P3 BRA `(.L_x_13337) ;  /* 0x00000000002cb947 */ /* 0x000fea0003800000 */
[----:B------:R-:W-:Y:S02]  /*5230*/  ULDC UR4, c[0x0][0x2f4] ;  /* 0x0000bd0000047ab9 */ /* 0x000fe40000000800 */
[----:B------:R-:W-:-:S13]  /*5240*/  ISETP.GE.AND P3, PT, R16, UR4, PT ;  /* 0x0000000410007c0c */ /* 0x000fda000bf66270 */
[----:B---3--:R-:W-:-:S04]  /*5250*/  @!P3 LEA R14, P4, R16, R7, 0x1 ;  /* 0x00000007100eb211 */ /* 0x008fc800078808ff */
[----:B--2---:R-:W-:Y:S02]  /*5260*/  @!P3 LEA.HI.X R15, R16, R5, R17, 0x1, P4 ;  /* 0x00000005100fb211 */ /* 0x004fe400020f0c11 */
[----:B------:R-:W-:-:S13]  /*5270*/  ISETP.GE.AND P4, PT, R2, UR4, PT ;  /* 0x0000000402007c0c */ /* 0x000fda000bf86270 */
[----:B------:R-:W-:-:S04]  /*5280*/  @!P4 LEA R12, P6, R2, R7, 0x1 ;  /* 0x00000007020cc211 */ /* 0x000fc800078c08ff */
[----:B------:R-:W-:Y:S02]  /*5290*/  @!P4 LEA.HI.X R13, R2, R5, R154, 0x1, P6 ;  /* 0x00000005020dc211 */ /* 0x000fe400030f0c9a */
[----:B------:R-:W2:Y:S04]  /*52a0*/  @!P3 LDS.128 R4, [R72+0xe000] ;  /* 0x00e000004804b984 */ /* 0x000ea80000000c00 */
[----:B--2---:R-:W-:Y:S04]  /*52b0*/  @!P3 ST.E.128 desc[UR42][R14.64], R4 ;  /* 0x000000040e00b985 */ /* 0x004fe8000c101d2a */
[----:B------:R-:W2:Y:S04]  /*52c0*/  @!P4 LDS.128 R4, [R71+0xe000] ;  /* 0x00e000004704c984 */ /* 0x000ea80000000c00 */
[----:B--2---:R4:W-:Y:S02]  /*52d0*/  @!P4 ST.E.128 desc[UR42][R12.64], R4 ;  /* 0x000000040c00c985 */ /* 0x0049e4000c101d2a */
.L_x_13337:
[----:B------:R-:W-:Y:S05]  /*52e0*/  BSYNC B1 ;  /* 0x0000000000017941 */ /* 0x000fea0003800000 */
.L_x_13336:
[----:B------:R-:W-:-:S03]  /*52f0*/  UMOV UR4, 0xffffffff ;  /* 0xffffffff00047882 */ /* 0x000fc60000000000 */
[----:B------:R-:W-:Y:S05]  /*5300*/  BRA.DIV UR4, `(.L_x_13338) ;  /* 0x0000011604e07947 */ /* 0x000fea000b800000 */
[----:B--2-4-:R2:W4:Y:S04]  /*5310*/  SHFL.IDX PT, R5, R37, 0x1, 0x1c1f ;  /* 0x003c1f0025057f89 */ /* 0x01452800000e0000 */
[----:B---3--:R2:W3:Y:S02]  /*5320*/  SHFL.IDX PT, R7, R36, 0x1, 0x1c1f ;  /* 0x003c1f0024077f89 */ /* 0x0084e400000e0000 */
.L_x_13561:
[----:B------:R-:W-:-:S13]  /*5330*/  ISETP.GE.AND P3, PT, R38, 0x61, PT ;  /* 0x000000612600780c */ /* 0x000fda0003f66270 */
[----:B------:R-:W-:Y:S05]  /*5340*/  @!P3 BRA `(.L_x_13312) ;  /* 0x00000000002cb947 */ /* 0x000fea0003800000 */
[----:B------:R-:W-:Y:S02]  /*5350*/  ULDC UR4, c[0x0][0x2f4] ;  /* 0x0000bd0000047ab9 */ /* 0x000fe40000000800 */
[----:B------:R-:W-:-:S13]  /*5360*/  ISETP.GE.AND P3, PT, R16, UR4, PT ;  /* 0x0000000410007c0c */ /* 0x000fda000bf66270 */
[----:B---3--:R-:W-:-:S04]  /*5370*/  @!P3 LEA R14, P4, R16, R7, 0x1 ;  /* 0x00000007100eb211 */ /* 0x008fc800078808ff */
[----:B----4-:R-:W-:Y:S02]  /*5380*/  @!P3 LEA.HI.X R15, R16, R5, R17, 0x1, P4 ;  /* 0x00000005100fb211 */ /* 0x010fe400020f0c11 */
[----:B------:R-:W-:-:S13]  /*5390*/  ISETP.GE.AND P4, PT, R2, UR4, PT ;  /* 0x0000000402007c0c */ /* 0x000fda000bf86270 */
[----:B------:R-:W-:-:S04]  /*53a0*/  @!P4 LEA R12, P6, R2, R7, 0x1 ;  /* 0x00000007020cc211 */ /* 0x000fc800078c08ff */
[----:B------:R-:W-:Y:S02]  /*53b0*/  @!P4 LEA.HI.X R13, R2, R5, R154, 0x1, P6 ;  /* 0x00000005020dc211 */ /* 0x000fe400030f0c9a */
[----:B------:R-:W3:Y:S04]  /*53c0*/  @!P3 LDS.128 R4, [R72+0x11000] ;  /* 0x011000004804b984 */ /* 0x000ee80000000c00 */
[----:B---3--:R-:W-:Y:S04]  /*53d0*/  @!P3 ST.E.128 desc[UR42][R14.64], R4 ;  /* 0x000000040e00b985 */ /* 0x008fe8000c101d2a */
[----:B------:R-:W3:Y:S04]  /*53e0*/  @!P4 LDS.128 R4, [R71+0x11000] ;  /* 0x011000004704c984 */ /* 0x000ee80000000c00 */
[----:B---3--:R3:W-:Y:S02]  /*53f0*/  @!P4 ST.E.128 desc[UR42][R12.64], R4 ;  /* 0x000000040c00c985 */ /* 0x0087e4000c101d2a */
.L_x_13312:
[----:B------:R-:W-:Y:S05]  /*5400*/  BSYNC B0 ;  /* 0x0000000000007941 */ /* 0x000fea0003800000 */
.L_x_13292:
[----:B0--34-:R-:W0:Y:S01]  /*5410*/  S2R R4, SR_TID.X ;  /* 0x0000000000047919 */ /* 0x019e220000002100 */
        /* <DEDUP_REMOVED lines=8> */
[----:B---3--:R3:W-:Y:S01]  /*54a0*/  BAR.SYNC.DEFER_BLOCKING R78, 0x80 ;  /* 0x0002004e0000751d */ /* 0x0087e20000010000 */
[----:B0-----:R-:W-:-:S13]  /*54b0*/  LOP3.LUT P3, RZ, R4, 0x7f, RZ, 0xc0, !PT ;  /* 0x0000007f04ff7812 */ /* 0x001fda000786c0ff */
[----:B------:R-:W-:-:S04]  /*54c0*/  @!P3 IADD3 R4, R70, 0x168a0, RZ ;  /* 0x000168a04604b810 */ /* 0x000fc80007ffe0ff */
[----:B------:R-:W-:-:S04]  /*54d0*/  @!P3 PRMT R4, RZ, 0x654, R4 ;  /* 0x00000654ff04b816 */ /* 0x000fc80000000004 */
[----:B------:R3:W-:Y:S01]  /*54e0*/  @!P3 SYNCS.ARRIVE.TRANS64.RED.A1T0 RZ, [R4+URZ], RZ ;  /* 0x000000ff04ffb9a7 */ /* 0x0007e2000810043f */
[----:B------:R-:W-:Y:S05]  /*54f0*/  @!P5 BRA `(.L_x_13340) ;  /* 0x000000000004d947 */ /* 0x000fea0003800000 */
[----:B------:R-:W-:Y:S01]  /*5500*/  BPT.TRAP 0x1 ;  /* 0x000000040000795c */ /* 0x000fe20000300000 */
.L_x_13340:
[----:B------:R-:W-:Y:S05]  /*5510*/  BSYNC B0 ;  /* 0x0000000000007941 */ /* 0x000fea0003800000 */
.L_x_13339:
[----:B------:R-:W0:Y:S01]  /*5520*/  SYNCS.PHASECHK.TRANS64.TRYWAIT P4, [R70+URZ+0x168b0], R79 ;  /* 0x0168b04f460075a7 */ /* 0x000e22000808017f */
[----:B------:R-:W-:Y:S01]  /*5530*/  ULDC UR40, c[0x0][0x2f4] ;  /* 0x0000bd0000287ab9 */ /* 0x000fe20000000800 */
[----:B------:R-:W-:Y:S04]  /*5540*/  BSSY B0, `(.L_x_13341) ;  /* 0x0000002000007945 */ /* 0x000fe80003800000 */
[----:B0-----:R-:W-:Y:S05]  /*5550*/  @!P4 BRA `(.L_x_13342) ;  /* 0x000001140098c947 */ /* 0x001fea0003800000 */
.L_x_13562:
[----:B------:R-:W-:Y:S05]  /*5560*/  BSYNC B0 ;  /* 0x0000000000007941 */ /* 0x000fea0003800000 */
.L_x_13341:
[----:B------:R-:W-:Y:S01]  /*5570*/  ULDC.64 UR4, c[0x0][0x328] ;  /* 0x0000ca0000047ab9 */ /* 0x000fe20000000a00 */
[----:B------:R-:W-:Y:S01]  /*5580*/  ULDC.64 UR6, c[0x0][0x318] ;  /* 0x0000c60000067ab9 */ /* 0x000fe20000000a00 */
[----:B------:R-:W-:Y:S01]  /*5590*/  IMAD R75, R75, UR4, RZ ;  /* 0x000000044b4b7c24 */ /* 0x000fe2000f8e02ff */
[----:B------:R-:W-:Y:S01]  /*55a0*/  BSSY B0, `(.L_x_13343) ;  /* 0x000001d000007945 */ /* 0x000fe20003800000 */
[----:B---3--:R-:W-:-:S04]  /*55b0*/  IMAD.WIDE.U32 R4, R74, UR4, RZ ;  /* 0x000000044a047c25 */ /* 0x008fc8000f8e00ff */
        /* <DEDUP_REMOVED lines=11> */
[----:B--2---:R-:W-:-:S04]  /*5670*/  LEA R11, P4, R4, UR6, 0x1 ;  /* 0x00000006040b7c11 */ /* 0x004fc8000f8808ff */
[----:B-1----:R-:W-:Y:S01]  /*5680*/  LEA.HI.X R36, R4, UR7, R5, 0x1, P4 ;  /* 0x0000000704247c11 */ /* 0x002fe2000a0f0c05 */
[----:B------:R1:W2:Y:S01]  /*5690*/  SHFL.IDX PT, R13, R11, RZ, 0x1c1f ;  /* 0x001c1fff0b0d7589 */ /* 0x0002a200000e0000 */
[----:B------:R-:W-:-:S03]  /*56a0*/  ISETP.GE.AND P4, PT, R77, 0x1, PT ;  /* 0x000000014d00780c */ /* 0x000fc60003f86270 */
[----:B------:R1:W3:Y:S10]  /*56b0*/  SHFL.IDX PT, R5, R36, RZ, 0x1c1f ;  /* 0x001c1fff24057589 */ /* 0x0002f400000e0000 */
[----:B-1----:R-:W-:Y:S05]  /*56c0*/  @!P4 BRA `(.L_x_13344) ;  /* 0x000000000028c947 */ /* 0x002fea0003800000 */
[----:B------:R-:W-:-:S13]  /*56d0*/  ISETP.GE.AND P4, PT, R16, UR40, PT ;  /* 0x0000002810007c0c */ /* 0x000fda000bf86270 */
[----:B--2---:R-:W-:-:S04]  /*56e0*/  @!P4 LEA R14, P5, R16, R13, 0x1 ;  /* 0x0000000d100ec211 */ /* 0x004fc800078a08ff */
[----:B---3--:R-:W-:Y:S02]  /*56f0*/  @!P4 LEA.HI.X R15, R16, R5, R17, 0x1, P5 ;  /* 0x00000005100fc211 */ /* 0x008fe400028f0c11 */
[----:B------:R-:W-:-:S13]  /*5700*/  ISETP.GE.AND P5, PT, R2, UR40, PT ;  /* 0x0000002802007c0c */ /* 0x000fda000bfa6270 */
[----:B------:R-:W-:-:S04]  /*5710*/  @!P5 LEA R12, P6, R2, R13, 0x1 ;  /* 0x0000000d020cd211 */ /* 0x000fc800078c08ff */
[----:B------:R-:W-:Y:S02]  /*5720*/  @!P5 LEA.HI.X R13, R2, R5, R154, 0x1, P6 ;  /* 0x00000005020dd211 */ /* 0x000fe400030f0c9a */
[----:B------:R-:W1:Y:S04]  /*5730*/  @!P4 LDS.128 R4, [R72] ;  /* 0x000000004804c984 */ /* 0x000e680000000c00 */
[----:B-1----:R-:W-:Y:S04]  /*5740*/  @!P4 ST.E.128 desc[UR42][R14.64], R4 ;  /* 0x000000040e00c985 */ /* 0x002fe8000c101d2a */
[----:B------:R-:W1:Y:S04]  /*5750*/  @!P5 LDS.128 R4, [R71] ;  /* 0x000000004704d984 */ /* 0x000e680000000c00 */
[----:B-1----:R1:W-:Y:S02]  /*5760*/  @!P5 ST.E.128 desc[UR42][R12.64], R4 ;  /* 0x000000040c00d985 */ /* 0x0023e4000c101d2a */
.L_x_13344:
[----:B------:R-:W-:Y:S05]  /*5770*/  BSYNC B0 ;  /* 0x0000000000007941 */ /* 0x000fea0003800000 */
.L_x_13343:
[----:B------:R-:W-:Y:S01]  /*5780*/  ISETP.GE.AND P4, PT, R77, 0x61, PT ;  /* 0x000000614d00780c */ /* 0x000fe20003f86270 */
[----:B-1-3--:R1:W3:Y:S01]  /*5790*/  SHFL.IDX PT, R5, R36, 0x1, 0x1c1f ;  /* 0x003c1f0024057f89 */ /* 0x00a2e200000e0000 */
[----:B------:R-:W-:Y:S03]  /*57a0*/  BSSY B0, `(.L_x_13345) ;  /* 0x000000d000007945 */ /* 0x000fe60003800000 */
[----:B------:R-:W4:Y:S08]  /*57b0*/  SHFL.IDX PT, R11, R11, 0x1, 0x1c1f ;  /* 0x003c1f000b0b7f89 */ /* 0x000f3000000e0000 */
[----:B-1----:R-:W-:Y:S05]  /*57c0*/  @!P4 BRA `(.L_x_13346) ;  /* 0x000000000028c947 */ /* 0x002fea0003800000 */
[----:B------:R-:W-:-:S13]  /*57d0*/  ISETP.GE.AND P4, PT, R16, UR40, PT ;  /* 0x0000002810007c0c */ /* 0x000fda000bf86270 */
[----:B----4-:R-:W-:-:S04]  /*57e0*/  @!P4 LEA R14, P5, R16, R11, 0x1 ;  /* 0x0000000b100ec211 */ /* 0x010fc800078a08ff */
[----:B---3--:R-:W-:Y:S02]  /*57f0*/  @!P4 LEA.HI.X R15, R16, R5, R17, 0x1, P5 ;  /* 0x00000005100fc211 */ /* 0x008fe400028f0c11 */
[----:B------:R-:W-:-:S13]  /*5800*/  ISETP.GE.AND P5, PT, R2, UR40, PT ;  /* 0x0000002802007c0c */ /* 0x000fda000bfa6270 */
[----:B------:R-:W-:-:S04]  /*5810*/  @!P5 LEA R12, P6, R2, R11, 0x1 ;  /* 0x0000000b020cd211 */ /* 0x000fc800078c08ff */
[----:B--2---:R-:W-:Y:S02]  /*5820*/  @!P5 LEA.HI.X R13, R2, R5, R154, 0x1, P6 ;  /* 0x00000005020dd211 */ /* 0x004fe400030f0c9a */
[----:B------:R-:W1:Y:S04]  /*5830*/  @!P4 LDS.128 R4, [R72+0x3000] ;  /* 0x003000004804c984 */ /* 0x000e680000000c00 */
[----:B-1----:R-:W-:Y:S04]  /*5840*/  @!P4 ST.E.128 desc[UR42][R14.64], R4 ;  /* 0x000000040e00c985 */ /* 0x002fe8000c101d2a */
[----:B------:R-:W1:Y:S04]  /*5850*/  @!P5 LDS.128 R4, [R71+0x3000] ;  /* 0x003000004704d984 */ /* 0x000e680000000c00 */
[----:B-1----:R1:W-:Y:S02]  /*5860*/  @!P5 ST.E.128 desc[UR42][R12.64], R4 ;  /* 0x000000040c00d985 */ /* 0x0023e4000c101d2a */
.L_x_13346:
[----:B------:R-:W-:Y:S05]  /*5870*/  BSYNC B0 ;  /* 0x0000000000007941 */ /* 0x000fea0003800000 */
.L_x_13345:
[----:B-1----:R-:W5:Y:S01]  /*5880*/  LDL R4, [R1] ;  /* 0x0000000001047983 */ /* 0x002f620000100800 */
[----:B0-----:R-:W-:Y:S01]  /*5890*/  @!P3 VIADD R70, R70, 0x168c0 ;  /* 0x000168c04646b836 */ /* 0x001fe20000000000 */
[----:B------:R-:W-:Y:S01]  /*58a0*/  IADD3 R19, R19, 0x1, RZ ;  /* 0x0000000113137810 */ /* 0x000fe20007ffe0ff */
[----:B------:R-:W-:Y:S01]  /*58b0*/  @!PT LDS RZ, [RZ] ;  /* 0x00000000fffff984 */ /* 0x000fe20000000800 */
[----:B------:R-:W-:Y:S01]  /*58c0*/  @!PT LDS RZ, [RZ] ;  /* 0x00000000fffff984 */ /* 0x000fe20000000800 */
[----:B------:R-:W-:Y:S01]  /*58d0*/  @!PT LDS RZ, [RZ] ;  /* 0x00000000fffff984 */ /* 0x000fe20000000800 */
[----:B------:R-:W-:Y:S01]  /*58e0*/  @!PT LDS RZ, [RZ] ;  /* 0x00000000fffff984 */ /* 0x000fe20000000800 */
[----:B------:R0:W-:Y:S06]  /*58f0*/  MEMBAR.ALL.CTA ;  /* 0x0000000000007992 */ /* 0x0001ec0000008000 */
[----:B0-----:R-:W0:Y:S01]  /*5900*/  FENCE.VIEW.ASYNC.S ;  /* 0x00000000000073c6 */ /* 0x001e220000000000 */
[----:B------:R-:W-:Y:S01]  /*5910*/  @!P3 PRMT R70, RZ, 0x654, R70 ;  /* 0x00000654ff46b816 */ /* 0x000fe20000000046 */
[----:B0-----:R0:W-:Y:S06]  /*5920*/  BAR.SYNC.DEFER_BLOCKING R78, 0x80 ;  /* 0x0002004e0000751d */ /* 0x0011ec0000010000 */
[----:B------:R0:W-:Y:S01]  /*5930*/  @!P3 SYNCS.ARRIVE.TRANS64.RED.A1T0 RZ, [R70+URZ], RZ ;  /* 0x000000ff46ffb9a7 */ /* 0x0001e2000810043f */
[----:B------:R-:W-:-:S04]  /*5940*/  ISETP.NE.AND P3, PT, R19, 0x2, PT ;  /* 0x000000021300780c */ /* 0x000fc80003f65270 */
[----:B------:R-:W-:Y:S02]  /*5950*/  SEL R19, R19, RZ, P3 ;  /* 0x000000ff13137207 */ /* 0x000fe40001800000 */
[----:B-----5:R-:W-:Y:S02]  /*5960*/  LOP3.LUT P4, RZ, R4, 0x1, RZ, 0xc0, !PT ;  /* 0x0000000104ff7812 */ /* 0x020fe4000788c0ff */
[----:B------:R-:W-:-:S04]  /*5970*/  SEL R4, RZ, 0x1, P3 ;  /* 0x00000001ff047807 */ /* 0x000fc80001800000 */
[----:B------:R-:W-:-:S07]  /*5980*/  LOP3.LUT R155, R155, R4, RZ, 0x3c, !PT ;  /* 0x000000049b9b7212 */ /* 0x000fce00078e3cff */
[----:B0-----:R-:W-:Y:S05]  /*5990*/  @P4 BRA `(.L_x_13347) ;  /* 0xffffffc800284947 */ /* 0x001fea000383ffff */
[----:B---3--:R-:W0:Y:S01]  /*59a0*/  S2R R5, SR_TID.X ;  /* 0x0000000000057919 */ /* 0x008e220000002100 */
[----:B------:R-:W-:Y:S02]  /*59b0*/  PLOP3.LUT P0, PT, PT, PT, PT, 0x8, 0x0 ;  /* 0x000000000000781c */ /* 0x000fe40003f0e170 */
[----:B0-----:R-:W-:-:S04]  /*59c0*/  SHF.R.U32.HI R5, RZ, 0x7, R5 ;  /* 0x00000007ff057819 */ /* 0x001fc80000011605 */
[----:B------:R-:W-:-:S13]  /*59d0*/  ISETP.NE.AND P4, PT, R5, 0x1, PT ;  /* 0x000000010500780c */ /* 0x000fda0003f85270 */
[----:B------:R-:W-:Y:S06]  /*59e0*/  @!P4 BAR.ARV 0x9, 0x100 ;  /* 0x024400000000cb1d */ /* 0x000fec0000002000 */
.L_x_13287:
[----:B------:R-:W-:Y:S01]  /*59f0*/  IMAD.MOV.U32 R5, RZ, RZ, RZ ;  /* 0x000000ffff057224 */ /* 0x000fe200078e00ff */
[----:B------:R-:W-:Y:S06]  /*5a00*/  @P0 BRA `(.L_x_13348) ;  /* 0x00000000000c0947 */ /* 0x000fec0003800000 */
[----:B------:R-:W0:Y:S01]  /*5a10*/  FENCE.VIEW.ASYNC.G ;  /* 0x00000000000073c6 */ /* 0x000e220000000100 */
[----:B------:R-:W-:Y:S05]  /*5a20*/  WARPSYNC.ALL ;  /* 0x0000000000007948 */ /* 0x000fea0003800000 */
[----:B0-----:R-:W-:Y:S06]  /*5a30*/  BAR.ARV 0xc, 0x200 ;  /* 0x0308000000007b1d */ /* 0x001fec0000002000 */
.L_x_13348:
[----:B------:R-:W3:Y:S01]  /*5a40*/  LDL R0, [R1] ;  /* 0x0000000001007983 */ /* 0x000ee20000100800 */
[----:B------:R-:W-:Y:S01]  /*5a50*/  BSSY B0, `(.L_x_13349) ;  /* 0x0000020000007945 */ /* 0x000fe20003800000 */
[----:B---3--:R-:W-:-:S13]  /*5a60*/  LOP3.LUT P0, RZ, R0, 0x4, RZ, 0xc0, !PT ;  /* 0x0000000400ff7812 */ /* 0x008fda000780c0ff */
[----:B------:R-:W-:Y:S05]  /*5a70*/  @!P0 BRA `(.L_x_13350) ;  /* 0x0000000000748947 */ /* 0x000fea0003800000 */
[----:B------:R-:W3:Y:S01]  /*5a80*/  LDL R0, [R1+0x34] ;  /* 0x0000340001007983 */ /* 0x000ee20000100800 */
[----:B------:R-:W-:Y:S01]  /*5a90*/  ULDC UR4, c[0x0][0x9f0] ;  /* 0x00027c0000047ab9 */ /* 0x000fe20000000800 */
[----:B---3--:R-:W-:-:S04]  /*5aa0*/  ISETP.NE.AND P0, PT, R0, RZ, PT ;  /* 0x000000ff0000720c */ /* 0x008fc80003f05270 */
        /* <DEDUP_REMOVED lines=12> */
[----:B0-----:R-:W-:Y:S01]  /*5b70*/  MOV R4, RZ ;  /* 0x000000ff00047202 */ /* 0x001fe20000000f00 */
        /* <DEDUP_REMOVED lines=13> */
.L_x_13350:
[----:B------:R-:W-:Y:S05]  /*5c50*/  BSYNC B0 ;  /* 0x0000000000007941 */ /* 0x000fea0003800000 */
.L_x_13349:
[----:B------:R-:W3:Y:S01]  /*5c60*/  LDL R0, [R1+0x4c] ;  /* 0x00004c0001007983 */ /* 0x000ee20000100800 */
[----:B------:R-:W-:Y:S01]  /*5c70*/  PLOP3.LUT P0, PT, PT, PT, PT, 0x80, 0x0 ;  /* 0x000000000000781c */ /* 0x000fe20003f0f070 */
[----:B------:R-:W-:Y:S01]  /*5c80*/  IMAD.MOV.U32 R60, RZ, RZ, RZ ;  /* 0x000000ffff3c7224 */ /* 0x000fe200078e00ff */
[----:B------:R-:W-:Y:S02]  /*5c90*/  MOV R3, RZ ;  /* 0x000000ff00037202 */ /* 0x000fe40000000f00 */
        /* <DEDUP_REMOVED lines=21> */
[----:B------:R-:W-:-:S03]  /*5df0*/  UMOV UR4, 0xffffffff ;  /* 0xffffffff00047882 */ /* 0x000fc60000000000 */
[----:B------:R-:W-:Y:S05]  /*5e00*/  BRA.DIV UR4, `(.L_x_13352) ;  /* 0x0000010e04807947 */ /* 0x000fea000b800000 */
[----:B------:R-:W0:Y:S02]  /*5e10*/  S2R R0, SR_TID.X ;  /* 0x0000000000007919 */ /* 0x000e240000002100 */
[----:B0-----:R-:W-:-:S05]  /*5e20*/  VIADD R3, R0, 0xffffff80 ;  /* 0xffffff8000037836 */ /* 0x001fca0000000000 */
[----:B------:R-:W-:-:S04]  /*5e30*/  SHF.R.S32.HI R0, RZ, 0x1f, R3 ;  /* 0x0000001fff007819 */ /* 0x000fc80000011403 */
[----:B------:R-:W-:-:S04]  /*5e40*/  LEA.HI R0, R0, R3, RZ, 0x7 ;  /* 0x0000000300007211 */ /* 0x000fc800078f38ff */
[----:B------:R-:W-:-:S06]  /*5e50*/  SHF.R.S32.HI R0, RZ, 0x7, R0 ;  /* 0x00000007ff007819 */ /* 0x000fcc0000011400 */
[----:B------:R-:W0:Y:S04]  /*5e60*/  SHFL.IDX PT, R0, R0, RZ, 0x1f ;  /* 0x00001fff00007589 */ /* 0x000e2800000e0000 */
[----:B0-----:R0:W-:Y:S02]  /*5e70*/  STL [R1+0x28], R0 ;  /* 0x0000280001007387 */ /* 0x0011e40000100800 */
.L_x_13565:
[----:B------:R-:W0:Y:S01]  /*5e80*/  LDL R3, [R1+0x28] ;  /* 0x0000280001037983 */ /* 0x000e220000100800 */
[----:B------:R-:W-:Y:S01]  /*5e90*/  BSSY B6, `(.L_x_13353) ;  /* 0x000001b000067945 */ /* 0x000fe20003800000 */
[----:B0-----:R-:W-:-:S05]  /*5ea0*/  IMAD.HI R0, R3, 0x55555556, RZ ;  /* 0x5555555603007827 */ /* 0x001fca00078e02ff */
[----:B------:R-:W-:-:S05]  /*5eb0*/  LEA.HI R0, R0, R0, RZ, 0x1 ;  /* 0x0000000000007211 */ /* 0x000fca00078f08ff */
[----:B------:R-:W-:Y:S02]  /*5ec0*/  IMAD R0, R0, -0x3, R3 ;  /* 0xfffffffd00007824 */ /* 0x000fe400078e0203 */
[----:B------:R-:W-:-:S04]  /*5ed0*/  VIADD R3, R18, 0x8400 ;  /* 0x0000840012037836 */ /* 0x000fc80000000000 */
[----:B------:R-:W-:Y:S01]  /*5ee0*/  IMAD R0, R0, 0x2000, R3 ;  /* 0x0000200000007824 */ /* 0x000fe200078e0203 */
[----:B------:R-:W-:-:S04]  /*5ef0*/  LOP3.LUT P0, RZ, R3, 0x3ff, RZ, 0xc0, !PT ;  /* 0x000003ff03ff7812 */ /* 0x000fc8000780c0ff */
[----:B------:R-:W-:Y:S02]  /*5f00*/  SHF.R.U32.HI R0, RZ, 0x4, R0 ;  /* 0x00000004ff007819 */ /* 0x000fe40000011600 */
[----:B------:R-:W-:Y:S02]  /*5f10*/  P2R R26, PR, RZ, 0x1 ;  /* 0x00000001ff1a7803 */ /* 0x000fe40000000000 */
[----:B------:R-:W-:-:S05]  /*5f20*/  LOP3.LUT R29, R0, 0x3fff, RZ, 0xc0, !PT ;  /* 0x00003fff001d7812 */ /* 0x000fca00078ec0ff */
[----:B------:R-:W-:Y:S05]  /*5f30*/  @!P0 BRA `(.L_x_13354) ;  /* 0x0000000000408947 */ /* 0x000fea0003800000 */
[----:B------:R-:W-:Y:S01]  /*5f40*/  MOV R0, 0x0 ;  /* 0x0000000000007802 */ /* 0x000fe20000000f00 */
[----:B------:R-:W-:Y:S01]  /*5f50*/  ULDC.64 UR4, c[0x4][0x138] ;  /* 0x01004e0000047ab9 */ /* 0x000fe20000000a00 */
[----:B------:R-:W-:Y:S01]  /*5f60*/  ULDC.64 UR6, c[0x4][0x140] ;  /* 0x0100500000067ab9 */ /* 0x000fe20000000a00 */
[----:B------:R-:W-:Y:S01]  /*5f70*/  MOV R4, UR4 ;  /* 0x0000000400047c02 */ /* 0x000fe20008000f00 */
[----:B---3--:R0:W3:Y:S01]  /*5f80*/  LDC.64 R14, c[0x4][R0] ;  /* 0x01000000000e7b82 */ /* 0x0080e20000000a00 */
[----:B------:R-:W-:Y:S01]  /*5f90*/  IMAD.U32 R5, RZ, RZ, UR5 ;  /* 0x00000005ff057e24 */ /* 0x000fe2000f8e00ff */
[----:B------:R-:W-:Y:S01]  /*5fa0*/  ULDC.64 UR4, c[0x4][0x28] ;  /* 0x01000a0000047ab9 */ /* 0x000fe20000000a00 */
[----:B-1----:R-:W-:Y:S01]  /*5fb0*/  IMAD.U32 R6, RZ, RZ, UR6 ;  /* 0x00000006ff067e24 */ /* 0x002fe2000f8e00ff */
[----:B----4-:R-:W-:Y:S01]  /*5fc0*/  MOV R11, UR5 ;  /* 0x00000005000b7c02 */ /* 0x010fe20008000f00 */
[----:B------:R-:W-:Y:S02]  /*5fd0*/  IMAD.U32 R7, RZ, RZ, UR7 ;  /* 0x00000007ff077e24 */ /* 0x000fe4000f8e00ff */
[----:B------:R-:W-:-:S02]  /*5fe0*/  IMAD.U32 R10, RZ, RZ, UR4 ;  /* 0x00000004ff0a7e24 */ /* 0x000fc4000f8e00ff */
[----:B------:R-:W-:Y:S02]  /*5ff0*/  IMAD.MOV.U32 R8, RZ, RZ, 0x70 ;  /* 0x00000070ff087424 */ /* 0x000fe400078e00ff */
[----:B------:R-:W-:Y:S02]  /*6000*/  IMAD.MOV.U32 R12, RZ, RZ, 0x1 ;  /* 0x00000001ff0c7424 */ /* 0x000fe400078e00ff */
[----:B0-2---:R-:W-:-:S07]  /*6010*/  IMAD.MOV.U32 R13, RZ, RZ, RZ ;  /* 0x000000ffff0d7224 */ /* 0x005fce00078e00ff */
[----:B------:R-:W-:-:S07]  /*6020*/  LEPC R20, `(.L_x_13354) ;  /* 0x000000001014794e */ /* 0x000fce0000000000 */
[----:B---3-5:R-:W-:Y:S05]  /*6030*/  CALL.ABS.NOINC R14 ;  /* 0x000000000e007343 */ /* 0x028fea0003c00000 */
.L_x_13354:
[----:B------:R-:W-:Y:S05]  /*6040*/  BSYNC B6 ;  /* 0x0000000000067941 */ /* 0x000fea0003800000 */
.L_x_13353:
        /* <DEDUP_REMOVED lines=13> */
.L_x_13358:
[----:B------:R0:W0:Y:S02]  /*6120*/  SYNCS.PHASECHK.TRANS64.TRYWAIT P0, [R18+URZ+0x16800], R3 ;  /* 0x01680003120075a7 */ /* 0x000024000800017f */
[----:B0-----:R-:W-:Y:S05]  /*6130*/  @!P0 NANOSLEEP.SYNCS 0x989680 ;  /* 0x009896800000895d */ /* 0x001fea0003900000 */
[----:B------:R-:W0:Y:S02]  /*6140*/  @!P0 SYNCS.PHASECHK.TRANS64 P0, [R18+URZ+0x16800], R3 ;  /* 0x01680003120085a7 */ /* 0x000e24000800007f */
[----:B0-----:R-:W-:Y:S05]  /*6150*/  @!P0 BRA `(.L_x_13358) ;  /* 0xfffffffc00f08947 */ /* 0x001fea000383ffff */
.L_x_13357:
[----:B------:R-:W-:Y:S05]  /*6160*/  BSYNC B0 ;  /* 0x0000000000007941 */ /* 0x000fea0003800000 */
.L_x_13356:
[----:B------:R-:W-:Y:S05]  /*6170*/  BRA `(.L_x_13359) ;  /* 0x0000002000ec7947 */ /* 0x000fea0003800000 */
.L_x_13355:
[----:B-----5:R-:W-:Y:S01]  /*6180*/  SHF.R.S32.HI R0, RZ, 0x1f, R25 ;  /* 0x0000001fff007819 */ /* 0x020fe20000011419 */
[----:B------:R-:W-:Y:S01]  /*6190*/  ULDC.64 UR4, c[0x0][0x3f8] ;  /* 0x0000fe0000047ab9 */ /* 0x000fe20000000a00 */
[----:B------:R-:W-:Y:S01]  /*61a0*/  ULDC.64 UR6, c[0x0][0x408] ;  /* 0x0001020000067ab9 */ /* 0x000fe20000000a00 */
[----:B------:R-:W-:Y:S01]  /*61b0*/  ISETP.NE.AND P2, PT, R26, RZ, PT ;  /* 0x000000ff1a00720c */ /* 0x000fe20003f45270 */
[----:B------:R-:W-:Y:S01]  /*61c0*/  IMAD.WIDE.U32 R4, R25, UR4, RZ ;  /* 0x0000000419047c25 */ /* 0x000fe2000f8e00ff */
[----:B------:R-:W-:Y:S03]  /*61d0*/  BSSY B6, `(.L_x_13360) ;  /* 0x000001f000067945 */ /* 0x000fe60003800000 */
[C---:B-1----:R-:W-:Y:S02]  /*61e0*/  IMAD R6, R0.reuse, UR4, RZ ;  /* 0x0000000400067c24 */ /* 0x042fe4000f8e02ff */
[----:B------:R-:W-:-:S02]  /*61f0*/  IMAD R0, R0, UR6, RZ ;  /* 0x0000000600007c24 */ /* 0x000fc4000f8e02ff */
[C---:B------:R-:W-:Y:S01]  /*6200*/  IMAD R3, R25.reuse, UR5, R6 ;  /* 0x0000000519037c24 */ /* 0x040fe2000f8e0206 */
[----:B------:R-:W-:Y:S01]  /*6210*/  ULDC.64 UR4, c[0x0][0x3e8] ;  /* 0x0000fa0000047ab9 */ /* 0x000fe20000000a00 */
[----:B------:R-:W-:-:S03]  /*6220*/  IMAD.WIDE.U32 R6, R25, UR6, RZ ;  /* 0x0000000619067c25 */ /* 0x000fc6000f8e00ff */
[----:B------:R-:W-:Y:S01]  /*6230*/  IADD3 R5, R3, R5, RZ ;  /* 0x0000000503057210 */ /* 0x000fe20007ffe0ff */
[----:B------:R-:W-:Y:S01]  /*6240*/  IMAD R9, R25, UR7, R0 ;  /* 0x0000000719097c24 */ /* 0x000fe2000f8e0200 */
[----:B------:R-:W-:Y:S01]  /*6250*/  ULDC.64 UR6, c[0x0][0x400] ;  /* 0x0001000000067ab9 */ /* 0x000fe20000000a00 */
[----:B------:R-:W-:Y:S02]  /*6260*/  LEA R25, P0, R4, UR4, 0x1 ;  /* 0x0000000404197c11 */ /* 0x000fe4000f8008ff */
[----:B------:R-:W-:Y:S01]  /*6270*/  IMAD.IADD R3, R9, 0x1, R7 ;  /* 0x0000000109037824 */ /* 0x000fe200078e0207 */
[----:B------:R-:W-:Y:S02]  /*6280*/  LEA R27, P1, R6, UR6, 0x1 ;  /* 0x00000006061b7c11 */ /* 0x000fe4000f8208ff */
[----:B------:R-:W-:Y:S02]  /*6290*/  LEA.HI.X R26, R4, UR5, R5, 0x1, P0 ;  /* 0x00000005041a7c11 */ /* 0x000fe400080f0c05 */
[----:B------:R-:W-:Y:S01]  /*62a0*/  LEA.HI.X R28, R6, UR7, R3, 0x1, P1 ;  /* 0x00000007061c7c11 */ /* 0x000fe200088f0c03 */
[----:B------:R-:W-:Y:S08]  /*62b0*/  @!P2 BRA `(.L_x_13361) ;  /* 0x000000000040a947 */ /* 0x000ff00003800000 */
[----:B------:R-:W-:Y:S01]  /*62c0*/  MOV R0, 0x0 ;  /* 0x0000000000007802 */ /* 0x000fe20000000f00 */
[----:B------:R-:W-:Y:S01]  /*62d0*/  ULDC.64 UR4, c[0x4][0x138] ;  /* 0x01004e0000047ab9 */ /* 0x000fe20000000a00 */
[----:B------:R-:W-:Y:S01]  /*62e0*/  ULDC.64 UR6, c[0x4][0x140] ;  /* 0x0100500000067ab9 */ /* 0x000fe20000000a00 */
[----:B------:R-:W-:Y:S01]  /*62f0*/  IMAD.U32 R4, RZ, RZ, UR4 ;  /* 0x00000004ff047e24 */ /* 0x000fe2000f8e00ff */
[----:B---3--:R0:W1:Y:S01]  /*6300*/  LDC.64 R14, c[0x4][R0] ;  /* 0x01000000000e7b82 */ /* 0x0080620000000a00 */
[----:B------:R-:W-:Y:S01]  /*6310*/  IMAD.U32 R5, RZ, RZ, UR5 ;  /* 0x00000005ff057e24 */ /* 0x000fe2000f8e00ff */
[----:B------:R-:W-:Y:S01]  /*6320*/  ULDC.64 UR4, c[0x4][0x20] ;  /* 0x0100080000047ab9 */ /* 0x000fe20000000a00 */
[----:B------:R-:W-:Y:S01]  /*6330*/  IMAD.U32 R6, RZ, RZ, UR6 ;  /* 0x00000006ff067e24 */ /* 0x000fe2000f8e00ff */
[----:B------:R-:W-:Y:S01]  /*6340*/  MOV R7, UR7 ;  /* 0x0000000700077c02 */ /* 0x000fe20008000f00 */
[----:B------:R-:W-:Y:S01]  /*6350*/  IMAD.U32 R10, RZ, RZ, UR4 ;  /* 0x00000004ff0a7e24 */ /* 0x000fe2000f8e00ff */
[----:B--2---:R-:W-:Y:S01]  /*6360*/  MOV R13, RZ ;  /* 0x000000ff000d7202 */ /* 0x004fe20000000f00 */
[----:B----4-:R-:W-:-:S02]  /*6370*/  IMAD.U32 R11, RZ, RZ, UR5 ;  /* 0x00000005ff0b7e24 */ /* 0x010fc4000f8e00ff */
[----:B------:R-:W-:Y:S02]  /*6380*/  IMAD.MOV.U32 R8, RZ, RZ, 0x70 ;  /* 0x00000070ff087424 */ /* 0x000fe400078e00ff */
[----:B0-----:R-:W-:-:S07]  /*6390*/  IMAD.MOV.U32 R12, RZ, RZ, 0x1 ;  /* 0x00000001ff0c7424 */ /* 0x001fce00078e00ff */
[----:B------:R-:W-:-:S07]  /*63a0*/  LEPC R20, `(.L_x_13361) ;  /* 0x000000001014794e */ /* 0x000fce0000000000 */
[----:B-1----:R-:W-:Y:S05]  /*63b0*/  CALL.ABS.NOINC R14 ;  /* 0x000000000e007343 */ /* 0x002fea0003c00000 */
.L_x_13361:
[----:B------:R-:W-:Y:S05]  /*63c0*/  BSYNC B6 ;  /* 0x0000000000067941 */ /* 0x000fea0003800000 */
.L_x_13360:
        /* <DEDUP_REMOVED lines=8> */
[----:B------:R0:W0:Y:S04]  /*6450*/  SHFL.IDX PT, R0, R25, RZ, 0x1c1f ;  /* 0x001c1fff19007589 */ /* 0x00002800000e0000 */
[----:B------:R0:W0:Y:S04]  /*6460*/  SHFL.IDX PT, R5, R28, RZ, 0x1c1f ;  /* 0x001c1fff1c057589 */ /* 0x00002800000e0000 */
[----:B---3--:R3:W0:Y:S02]  /*6470*/  SHFL.IDX PT, R14, R27, RZ, 0x1c1f ;  /* 0x001c1fff1b0e7589 */ /* 0x00862400000e0000 */
.L_x_13571:
[----:B------:R-:W-:Y:S01]  /*6480*/  ULDC UR4, c[0x0][0x448] ;  /* 0x0001120000047ab9 */ /* 0x000fe20000000800 */
[----:B------:R-:W-:Y:S01]  /*6490*/  BSSY B1, `(.L_x_13365) ;  /* 0x000001e000017945 */ /* 0x000fe20003800000 */
[----:B0-----:R-:W-:Y:S01]  /*64a0*/  IMAD R26, R24, UR4, RZ ;  /* 0x00000004181a7c24 */ /* 0x001fe2000f8e02ff */
[----:B------:R-:W-:Y:S02]  /*64b0*/  CS2R R8, SRZ ;  /* 0x0000000000087805 */ /* 0x000fe4000001ff00 */
[----:B------:R-:W-:Y:S02]  /*64c0*/  CS2R R6, SRZ ;  /* 0x0000000000067805 */ /* 0x000fe4000001ff00 */
[----:B----4-:R-:W-:Y:S02]  /*64d0*/  CS2R R10, SRZ ;  /* 0x00000000000a7805 */ /* 0x010fe4000001ff00 */
[----:B--2---:R-:W-:Y:S02]  /*64e0*/  CS2R R12, SRZ ;  /* 0x00000000000c7805 */ /* 0x004fe4000001ff00 */
[----:B------:R-:W-:-:S13]  /*64f0*/  ISETP.GE.AND P0, PT, R4, R26, PT ;  /* 0x0000001a0400720c */ /* 0x000fda0003f06270 */
[----:B------:R-:W-:Y:S05]  /*6500*/  @P0 BRA `(.L_x_13366) ;  /* 0x0000000000580947 */ /* 0x000fea0003800000 */
[----:B------:R-:W2:Y:S01]  /*6510*/  LDL R28, [R1+0x58] ;  /* 0x00005800011c7983 */ /* 0x000ea20000100800 */
[----:B------:R-:W-:-:S03]  /*6520*/  ULDC UR4, c[0x0][0x3f4] ;  /* 0x0000fd0000047ab9 */ /* 0x000fc60000000800 */
[----:B---3--:R-:W3:Y:S01]  /*6530*/  LDL R27, [R1+0x54] ;  /* 0x00005400011b7983 */ /* 0x008ee20000100800 */
[----:B------:R-:W-:Y:S01]  /*6540*/  ISETP.GE.AND P3, PT, R157, UR4, PT ;  /* 0x000000049d007c0c */ /* 0x000fe2000bf66270 */
[----:B------:R-:W-:Y:S01]  /*6550*/  IMAD.MOV.U32 R6, RZ, RZ, R0 ;  /* 0x000000ffff067224 */ /* 0x000fe200078e0000 */
[----:B------:R-:W-:Y:S01]  /*6560*/  ISETP.GE.AND P2, PT, R22, UR4, PT ;  /* 0x0000000416007c0c */ /* 0x000fe2000bf46270 */
[----:B-1----:R-:W-:Y:S01]  /*6570*/  IMAD.MOV.U32 R7, RZ, RZ, R3 ;  /* 0x000000ffff077224 */ /* 0x002fe200078e0003 */
[----:B------:R-:W-:Y:S01]  /*6580*/  CS2R R10, SRZ ;  /* 0x00000000000a7805 */ /* 0x000fe2000001ff00 */
[----:B------:R-:W-:Y:S01]  /*6590*/  IMAD.MOV.U32 R15, RZ, RZ, R5 ;  /* 0x000000ffff0f7224 */ /* 0x000fe200078e0005 */
[----:B------:R-:W-:Y:S02]  /*65a0*/  CS2R R8, SRZ ;  /* 0x0000000000087805 */ /* 0x000fe4000001ff00 */
[----:B------:R-:W-:-:S07]  /*65b0*/  CS2R R12, SRZ ;  /* 0x00000000000c7805 */ /* 0x000fce000001ff00 */
[----:B------:R-:W-:Y:S01]  /*65c0*/  @!P2 IMAD.WIDE R20, R22, 0x2, R6 ;  /* 0x000000021614a825 */ /* 0x000fe200078e0206 */
[----:B------:R-:W-:-:S04]  /*65d0*/  CS2R R6, SRZ ;  /* 0x0000000000067805 */ /* 0x000fc8000001ff00 */
[----:B------:R0:W5:Y:S01]  /*65e0*/  @!P2 LD.E.64 R10, desc[UR42][R20.64] ;  /* 0x0000002a140aa980 */ /* 0x000162000c101b00 */
[-C--:B--2---:R-:W-:Y:S02]  /*65f0*/  @!P3 IADD3 R24, P0, R0, R28.reuse, RZ ;  /* 0x0000001c0018b210 */ /* 0x084fe40007f1e0ff */
[----:B------:R-:W-:Y:S01]  /*6600*/  @!P3 IADD3 R4, P1, R14, R28, RZ ;  /* 0x0000001c0e04b210 */ /* 0x000fe20007f3e0ff */
[----:B------:R-:W-:-:S03]  /*6610*/  @!P2 IMAD.WIDE R14, R22, 0x2, R14 ;  /* 0x00000002160ea825 */ /* 0x000fc600078e020e */
[----:B---3--:R-:W-:Y:S01]  /*6620*/  @!P3 IADD3.X R5, R5, R27, RZ, P1, !PT ;  /* 0x0000001b0505b210 */ /* 0x008fe20000ffe4ff */
[----:B------:R-:W-:Y:S01]  /*6630*/  @!P3 IMAD.X R25, R3, 0x1, R27, P0 ;  /* 0x000000010319b824 */ /* 0x000fe200000e061b */
[----:B------:R0:W5:Y:S04]  /*6640*/  @!P2 LD.E.64 R8, desc[UR42][R14.64] ;  /* 0x0000002a0e08a980 */ /* 0x000168000c101b00 */
[----:B------:R0:W5:Y:S04]  /*6650*/  @!P3 LD.E.64 R12, desc[UR42][R24.64] ;  /* 0x0000002a180cb980 */ /* 0x000168000c101b00 */
[----:B------:R0:W5:Y:S02]  /*6660*/  @!P3 LD.E.64 R6, desc[UR42][R4.64] ;  /* 0x0000002a0406b980 */ /* 0x000164000c101b00 */
.L_x_13366:
[----:B------:R-:W-:Y:S05]  /*6670*/  BSYNC B1 ;  /* 0x0000000000017941 */ /* 0x000fea0003800000 */
.L_x_13365:
[----:B0-----:R-:W2:Y:S01]  /*6680*/  LDL R14, [R1+0x20] ;  /* 0x00002000010e7983 */ /* 0x001ea20000100800 */
[----:B------:R-:W-:Y:S01]  /*6690*/  ULEA.HI UR4, UR37, UR37, URZ, 0x1 ;  /* 0x0000002525047291 */ /* 0x000fe2000f8f083f */
[----:B------:R-:W-:Y:S01]  /*66a0*/  IMAD R4, R33, -0xc0, R26 ;  /* 0xffffff4021047824 */ /* 0x000fe200078e021a */
[----:B-----5:R-:W-:Y:S01]  /*66b0*/  SHF.R.U64 R34, R10, 0x10, R11 ;  /* 0x000000100a227819 */ /* 0x020fe2000000120b */
[----:B------:R-:W0:Y:S01]  /*66c0*/  S2R R5, SR_TID.X ;  /* 0x0000000000057919 */ /* 0x000e220000002100 */
[----:B------:R-:W-:Y:S01]  /*66d0*/  ULOP3.LUT UR4, UR4, 0xfffffffe, URZ, 0xc0, !UPT ;  /* 0xfffffffe04047892 */ /* 0x000fe2000f8ec03f */
[----:B------:R-:W-:Y:S01]  /*66e0*/  IMAD.MOV.U32 R33, RZ, RZ, R10 ;  /* 0x000000ffff217224 */ /* 0x000fe200078e000a */
[--C-:B------:R-:W-:Y:S01]  /*66f0*/  SHF.R.U64 R24, R12, 0x10, R13.reuse ;  /* 0x000000100c187819 */ /* 0x100fe2000000120d */
[--C-:B------:R-:W-:Y:S01]  /*6700*/  IMAD.MOV.U32 R10, RZ, RZ, R13.reuse ;  /* 0x000000ffff0a7224 */ /* 0x100fe200078e000d */
[----:B------:R-:W-:Y:S01]  /*6710*/  UIADD3 UR4, UR37, -UR4, URZ ;  /* 0x8000000425047290 */ /* 0x000fe2000fffe03f */
[----:B------:R-:W-:Y:S01]  /*6720*/  SHF.R.U32.HI R25, RZ, 0x10, R13 ;  /* 0x00000010ff197819 */ /* 0x000fe2000001160d */
[--C-:B------:R-:W-:Y:S01]  /*6730*/  IMAD.MOV.U32 R13, RZ, RZ, R9.reuse ;  /* 0x000000ffff0d7224 */ /* 0x100fe200078e0009 */
[----:B------:R-:W-:Y:S01]  /*6740*/  MOV R20, R11 ;  /* 0x0000000b00147202 */ /* 0x000fe20000000f00 */
[----:B------:R-:W-:Y:S01]  /*6750*/  BSSY B1, `(.L_x_13367) ;  /* 0x0000027000017945 */ /* 0x000fe20003800000 */
[--C-:B------:R-:W-:Y:S01]  /*6760*/  SHF.R.U64 R35, R8, 0x10, R9.reuse ;  /* 0x0000001008237819 */ /* 0x100fe20000001209 */
[----:B------:R-:W-:Y:S01]  /*6770*/  IMAD.U32 R15, RZ, RZ, UR4 ;  /* 0x00000004ff0f7e24 */ /* 0x000fe2000f8e00ff */
[----:B------:R-:W-:Y:S01]  /*6780*/  SHF.R.U32.HI R26, RZ, 0x10, R9 ;  /* 0x00000010ff1a7819 */ /* 0x000fe20000011609 */
[----:B------:R-:W-:Y:S01]  /*6790*/  IMAD.MOV.U32 R9, RZ, RZ, R6 ;  /* 0x000000ffff097224 */ /* 0x000fe200078e0006 */
[----:B------:R-:W-:-:S02]  /*67a0*/  MOV R32, R8 ;  /* 0x0000000800207202 */ /* 0x000fc40000000f00 */
[----:B------:R-:W-:Y:S02]  /*67b0*/  SHF.L.U32 R15, R15, 0x1f, RZ ;  /* 0x0000001f0f0f7819 */ /* 0x000fe400000006ff */
[----:B------:R-:W-:Y:S02]  /*67c0*/  SHF.R.U64 R6, R6, 0x10, R7 ;  /* 0x0000001006067819 */ /* 0x000fe40000001207 */
[----:B------:R-:W4:Y:S01]  /*67d0*/  SYNCS.PHASECHK.TRANS64.TRYWAIT P0, [R18+URZ+0x16800], R15 ;  /* 0x0168000f120075a7 */ /* 0x000f22000800017f */
[----:B------:R-:W-:Y:S02]  /*67e0*/  PRMT R8, R10, 0x5410, R25 ;  /* 0x000054100a087816 */ /* 0x000fe40000000019 */
[----:B------:R-:W-:Y:S02]  /*67f0*/  PRMT R33, R33, 0x5410, R20 ;  /* 0x0000541021217816 */ /* 0x000fe40000000014 */
[----:B------:R-:W-:Y:S02]  /*6800*/  PRMT R10, R24, 0x7610, R10 ;  /* 0x00007610180a7816 */ /* 0x000fe4000000000a */
[----:B------:R-:W-:-:S02]  /*6810*/  PRMT R32, R32, 0x5410, R13 ;  /* 0x0000541020207816 */ /* 0x000fc4000000000d */
[----:B------:R-:W-:Y:S01]  /*6820*/  PRMT R35, R35, 0x5410, R26 ;  /* 0x0000541023237816 */ /* 0x000fe2000000001a */
[----:B0-----:R-:W-:-:S05]  /*6830*/  VIADD R21, R5, 0xffffff80 ;  /* 0xffffff8005157836 */ /* 0x001fca0000000000 */
[----:B------:R-:W-:-:S04]  /*6840*/  SHF.R.S32.HI R5, RZ, 0x1f, R21 ;  /* 0x0000001fff057819 */ /* 0x000fc80000011415 */
[----:B------:R-:W-:Y:S02]  /*6850*/  LEA.HI R5, R5, R21, RZ, 0x5 ;  /* 0x0000001505057211 */ /* 0x000fe400078f28ff */
[----:B------:R-:W-:Y:S01]  /*6860*/  SHF.R.U32.HI R21, RZ, 0x10, R11 ;  /* 0x00000010ff157819 */ /* 0x000fe2000001160b */
[----:B------:R-:W-:Y:S01]  /*6870*/  IMAD.MOV.U32 R11, RZ, RZ, R12 ;  /* 0x000000ffff0b7224 */ /* 0x000fe200078e000c */
[----:B------:R-:W-:Y:S02]  /*6880*/  SHF.R.S32.HI R5, RZ, 0x5, R5 ;  /* 0x00000005ff057819 */ /* 0x000fe40000011405 */
[----:B------:R-:W-:Y:S02]  /*6890*/  VIMNMX R12, R4, 0xc0, PT ;  /* 0x000000c0040c7848 */ /* 0x000fe40003fe0100 */
[----:B------:R-:W-:Y:S02]  /*68a0*/  PRMT R11, R11, 0x5410, R9 ;  /* 0x000054100b0b7816 */ /* 0x000fe40000000009 */
[----:B------:R-:W-:Y:S01]  /*68b0*/  PRMT R34, R34, 0x5410, R21 ;  /* 0x0000541022227816 */ /* 0x000fe20000000015 */
[C---:B--2---:R-:W-:Y:S01]  /*68c0*/  IMAD.SHL.U32 R0, R14.reuse, 0x40, RZ ;  /* 0x000000400e007824 */ /* 0x044fe200078e00ff */
[----:B------:R-:W-:-:S02]  /*68d0*/  LOP3.LUT P1, RZ, R14, 0x4, RZ, 0xc0, !PT ;  /* 0x000000040eff7812 */ /* 0x000fc4000782c0ff */
[----:B------:R-:W-:Y:S02]  /*68e0*/  MOV R14, R7 ;  /* 0x00000007000e7202 */ /* 0x000fe40000000f00 */
[----:B-1----:R-:W-:Y:S02]  /*68f0*/  LOP3.LUT R3, R0, 0x1c0, RZ, 0xc0, !PT ;  /* 0x000001c000037812 */ /* 0x002fe400078ec0ff */
[----:B------:R-:W-:Y:S02]  /*6900*/  SHF.R.U32.HI R7, RZ, 0x10, R7 ;  /* 0x00000010ff077819 */ /* 0x000fe40000011607 */
[----:B------:R-:W-:Y:S02]  /*6910*/  LOP3.LUT R0, R3, 0x18, R16, 0xf8, !PT ;  /* 0x0000001803007812 */ /* 0x000fe400078ef810 */
[----:B------:R-:W-:Y:S02]  /*6920*/  SHF.R.U32.HI R3, RZ, 0x3, R3 ;  /* 0x00000003ff037819 */ /* 0x000fe40000011603 */
[----:B------:R-:W-:-:S02]  /*6930*/  PRMT R9, R14, 0x7610, R9 ;  /* 0x000076100e097816 */ /* 0x000fc40000000009 */
[----:B------:R-:W-:-:S05]  /*6940*/  LOP3.LUT R0, R0, R3, RZ, 0x3c, !PT ;  /* 0x0000000300007212 */ /* 0x000fca00078e3cff */
[----:B------:R-:W-:-:S04]  /*6950*/  IMAD R3, R5, 0x200, R0 ;  /* 0x0000020005037824 */ /* 0x000fc800078e0200 */
[----:B------:R-:W-:-:S04]  /*6960*/  IMAD R3, R3, 0x2, R18 ;  /* 0x0000000203037824 */ /* 0x000fc800078e0212 */
[C---:B------:R-:W-:Y:S02]  /*6970*/  VIADD R5, R3.reuse, 0x8400 ;  /* 0x0000840003057836 */ /* 0x040fe40000000000 */
[----:B------:R-:W-:Y:S02]  /*6980*/  VIADD R0, R3, 0x8440 ;  /* 0x0000844003007836 */ /* 0x000fe40000000000 */
[----:B------:R-:W-:Y:S01]  /*6990*/  @P1 VIADD R0, R5, 0xffffffc0 ;  /* 0xffffffc005001836 */ /* 0x000fe20000000000 */
[----:B------:R-:W-:Y:S01]  /*69a0*/  ISETP.GE.AND P1, PT, R153, R12, PT ;  /* 0x0000000c9900720c */ /* 0x000fe20003f26270 */
[----:B----4-:R-:W-:-:S12]  /*69b0*/  @!P0 BRA `(.L_x_13368) ;  /* 0x0000010400448947 */ /* 0x010fd80003800000 */
.L_x_13572:
[----:B------:R-:W-:Y:S05]  /*69c0*/  BSYNC B1 ;  /* 0x0000000000017941 */ /* 0x000fea0003800000 */
.L_x_13367:
[----:B------:R-:W-:Y:S01]  /*69d0*/  BSSY B1, `(.L_x_13369) ;  /* 0x0000057000017945 */ /* 0x000fe20003800000 */
[----:B------:R-:W-:Y:S02]  /*69e0*/  PRMT R10, R10, 0x5410, R6 ;  /* 0x000054100a0a7816 */ /* 0x000fe40000000006 */
[----:B------:R-:W-:Y:S01]  /*69f0*/  PRMT R9, R9, 0x5410, R7 ;  /* 0x0000541009097816 */ /* 0x000fe20000000007 */
[----:B------:R-:W-:Y:S06]  /*6a00*/  @P1 BRA `(.L_x_13370) ;  /* 0x00000004004c1947 */ /* 0x000fec0003800000 */
[----:B------:R-:W1:Y:S01]  /*6a10*/  LDC R4, c[0x0][0x3f4] ;  /* 0x0000fd00ff047b82 */ /* 0x000e620000000800 */
[----:B------:R-:W-:Y:S01]  /*6a20*/  BSSY B2, `(.L_x_13371) ;  /* 0x000002a000027945 */ /* 0x000fe20003800000 */
[-C--:B-1----:R-:W-:Y:S02]  /*6a30*/  ISETP.GE.AND P0, PT, R22, R4.reuse, PT ;  /* 0x000000041600720c */ /* 0x082fe40003f06270 */
[----:B------:R-:W-:-:S11]  /*6a40*/  ISETP.GE.AND P1, PT, R157, R4, PT ;  /* 0x000000049d00720c */ /* 0x000fd60003f26270 */
[----:B------:R-:W-:Y:S05]  /*6a50*/  @P0 BRA `(.L_x_13372) ;  /* 0x0000000000980947 */ /* 0x000fea0003800000 */
[----:B------:R-:W1:Y:S01]  /*6a60*/  LDS.128 R4, [R3+0x8400] ;  /* 0x0084000003047984 */ /* 0x000e620000000c00 */
[----:B------:R-:W-:Y:S02]  /*6a70*/  HADD2.F32 R25, -RZ, R32.H0_H0 ;  /* 0x20000020ff197230 */ /* 0x000fe40000004100 */
[----:B------:R-:W-:Y:S02]  /*6a80*/  HADD2.F32 R21, -RZ, R33.H0_H0 ;  /* 0x20000021ff157230 */ /* 0x000fe40000004100 */
[----:B------:R-:W-:Y:S02]  /*6a90*/  HADD2.F32 R24, -RZ, R34.H0_H0 ;  /* 0x20000022ff187230 */ /* 0x000fe40000004100 */
[----:B------:R-:W-:Y:S02]  /*6aa0*/  HADD2.F32 R26, -RZ, R35.H0_H0 ;  /* 0x20000023ff1a7230 */ /* 0x000fe40000004100 */
[--C-:B-1----:R-:W-:Y:S02]  /*6ab0*/  HADD2.F32 R13, -RZ, R4.reuse.H0_H0 ;  /* 0x20000004ff0d7230 */ /* 0x102fe40000004100 */
[----:B------:R-:W-:-:S02]  /*6ac0*/  HADD2.F32 R4, -RZ, R4.H1_H1 ;  /* 0x30000004ff047230 */ /* 0x000fc40000004100 */
[--C-:B------:R-:W-:Y:S02]  /*6ad0*/  HADD2.F32 R14, -RZ, R5.reuse.H0_H0 ;  /* 0x20000005ff0e7230 */ /* 0x100fe40000004100 */
[----:B------:R-:W-:Y:S02]  /*6ae0*/  HADD2.F32 R5, -RZ, R5.H1_H1 ;  /* 0x30000005ff057230 */ /* 0x000fe40000004100 */
[C---:B------:R-:W-:Y:S01]  /*6af0*/  FMUL.FTZ R28, R4.reuse, R25 ;  /* 0x00000019041c7220 */ /* 0x040fe20000410000 */
[-C--:B------:R-:W-:Y:S01]  /*6b00*/  FMUL.FTZ R4, R4, R21.reuse ;  /* 0x0000001504047220 */ /* 0x080fe20000410000 */
[--C-:B0-----:R-:W-:Y:S02]  /*6b10*/  HADD2.F32 R15, -RZ, R6.reuse.H0_H0 ;  /* 0x20000006ff0f7230 */ /* 0x101fe40000004100 */
[----:B------:R-:W-:Y:S02]  /*6b20*/  HADD2.F32 R20, -RZ, R7.H0_H0 ;  /* 0x20000007ff147230 */ /* 0x000fe40000004100 */
[----:B---3--:R-:W-:Y:S01]  /*6b30*/  FMUL.FTZ R27, R5, R26 ;  /* 0x0000001a051b7220 */ /* 0x008fe20000410000 */
        /* <DEDUP_REMOVED lines=24> */
.L_x_13372:
[----:B------:R-:W-:Y:S05]  /*6cc0*/  BSYNC B2 ;  /* 0x0000000000027941 */ /* 0x000fea0003800000 */
.L_x_13371:
[----:B------:R-:W-:Y:S05]  /*6cd0*/  @P1 BRA `(.L_x_13370) ;  /* 0x0000000000981947 */ /* 0x000fea0003800000 */
[----:B-1----:R-:W1:Y:S01]  /*6ce0*/  LDS.128 R4, [R0] ;  /* 0x0000000000047984 */ /* 0x002e620000000c00 */
[--C-:B------:R-:W-:Y:S02]  /*6cf0*/  HADD2.F32 R25, -RZ, R11.reuse.H1_H1 ;  /* 0x3000000bff197230 */ /* 0x100fe40000004100 */
[----:B------:R-:W-:Y:S02]  /*6d00*/  HADD2.F32 R21, -RZ, R11.H0_H0 ;  /* 0x2000000bff157230 */ /* 0x000fe40000004100 */
[--C-:B------:R-:W-:Y:S02]  /*6d10*/  HADD2.F32 R24, -RZ, R10.reuse.H0_H0 ;  /* 0x2000000aff187230 */ /* 0x100fe40000004100 */
[----:B------:R-:W-:Y:S02]  /*6d20*/  HADD2.F32 R26, -RZ, R10.H1_H1 ;  /* 0x3000000aff1a7230 */ /* 0x000fe40000004100 */
        /* <DEDUP_REMOVED lines=16> */
[--C-:B------:R-:W-:Y:S02]  /*6e30*/  HADD2.F32 R13, -RZ, R9.reuse.H0_H0 ;  /* 0x20000009ff0d7230 */ /* 0x100fe40000004100 */
[--C-:B------:R-:W-:Y:S02]  /*6e40*/  HADD2.F32 R4, -RZ, R8.reuse.H0_H0 ;  /* 0x20000008ff047230 */ /* 0x100fe40000004100 */
        /* <DEDUP_REMOVED lines=15> */
.L_x_13370:
[----:B------:R-:W-:Y:S05]  /*6f40*/  BSYNC B1 ;  /* 0x0000000000017941 */ /* 0x000fea0003800000 */
.L_x_13369:
        /* <DEDUP_REMOVED lines=12> */
[----:B---3--:R-:W-:Y:S02]  /*7010*/  HADD2.F32 R27, -RZ, R34.H0_H0 ;  /* 0x20000022ff1b7230 */ /* 0x008fe40000004100 */
[----:B------:R-:W-:Y:S02]  /*7020*/  HADD2.F32 R28, -RZ, R32.H1_H1 ;  /* 0x30000020ff1c7230 */ /* 0x000fe40000004100 */
[----:B-1----:R-:W-:-:S02]  /*7030*/  HADD2.F32 R12, -RZ, R4.H0_H0 ;  /* 0x20000004ff0c7230 */ /* 0x002fc40000004100 */
[----:B------:R-:W-:Y:S02]  /*7040*/  HADD2.F32 R4, -RZ, R4.H1_H1 ;  /* 0x30000004ff047230 */ /* 0x000fe40000004100 */
        /* <DEDUP_REMOVED lines=9> */
[----:B0-----:R-:W-:-:S02]  /*70e0*/  HADD2.F32 R15, -RZ, R7.H0_H0 ;  /* 0x20000007ff0f7230 */ /* 0x001fc40000004100 */
[-C--:B------:R-:W-:Y:S01]  /*70f0*/  FFMA.FTZ R5, R27, R13.reuse, -R20 ;  /* 0x0000000d1b057223 */ /* 0x080fe20000010814 */
[----:B------:R-:W-:Y:S02]  /*7100*/  HADD2.F32 R26, -RZ, R33.H1_H1 ;  /* 0x30000021ff1a7230 */ /* 0x000fe40000004100 */
[----:B------:R-:W-:Y:S01]  /*7110*/  FFMA.FTZ R12, R31, R13, R12 ;  /* 0x0000000d1f0c7223 */ /* 0x000fe2000001000c */
[----:B------:R-:W-:Y:S01]  /*7120*/  HADD2.F32 R6, -RZ, R6.H1_H1 ;  /* 0x30000006ff067230 */ /* 0x000fe20000004100 */
[----:B------:R-:W-:Y:S01]  /*7130*/  F2FP.F16.F32.PACK_AB R4, R25, R4 ;  /* 0x000000041904723e */ /* 0x000fe200000000ff */
[----:B------:R-:W-:Y:S02]  /*7140*/  HADD2.F32 R7, -RZ, R7.H1_H1 ;  /* 0x30000007ff077230 */ /* 0x000fe40000004100 */
[----:B------:R-:W-:Y:S02]  /*7150*/  HADD2.F32 R33, -RZ, R35.H1_H1 ;  /* 0x30000023ff217230 */ /* 0x000fe40000004100 */
[----:B------:R-:W-:Y:S01]  /*7160*/  FMUL.FTZ R13, R28, R6 ;  /* 0x000000061c0d7220 */ /* 0x000fe20000410000 */
[----:B------:R-:W-:-:S02]  /*7170*/  HADD2.F32 R27, -RZ, R34.H1_H1 ;  /* 0x30000022ff1b7230 */ /* 0x000fc40000004100 */
[----:B------:R-:W-:Y:S01]  /*7180*/  FMUL.FTZ R21, R26, R6 ;  /* 0x000000061a157220 */ /* 0x000fe20000410000 */
[----:B------:R-:W-:Y:S01]  /*7190*/  F2FP.F16.F32.PACK_AB R5, R12, R5 ;  /* 0x000000050c05723e */ /* 0x000fe200000000ff */
[-C--:B------:R-:W-:Y:S01]  /*71a0*/  FMUL.FTZ R20, R33, R7.reuse ;  /* 0x0000000721147220 */ /* 0x080fe20000410000 */
[-C--:B------:R-:W-:Y:S01]  /*71b0*/  FFMA.FTZ R6, R26, R14.reuse, -R13 ;  /* 0x0000000e1a067223 */ /* 0x080fe2000001080d */
[C---:B------:R-:W-:Y:S01]  /*71c0*/  FMUL.FTZ R24, R27.reuse, R7 ;  /* 0x000000071b187220 */ /* 0x040fe20000410000 */
[----:B------:R-:W-:Y:S01]  /*71d0*/  FFMA.FTZ R21, R28, R14, R21 ;  /* 0x0000000e1c157223 */ /* 0x000fe20000010015 */
[-C--:B------:R-:W-:Y:S02]  /*71e0*/  FFMA.FTZ R7, R27, R15.reuse, -R20 ;  /* 0x0000000f1b077223 */ /* 0x080fe40000010814 */
[----:B------:R-:W-:Y:S02]  /*71f0*/  FFMA.FTZ R24, R33, R15, R24 ;  /* 0x0000000f21187223 */ /* 0x000fe40000010018 */
[----:B------:R-:W-:-:S03]  /*7200*/  F2FP.F16.F32.PACK_AB R6, R21, R6 ;  /* 0x000000061506723e */ /* 0x000fc600000000ff */
[----:B------:R-:W-:-:S05]  /*7210*/  F2FP.F16.F32.PACK_AB R7, R24, R7 ;  /* 0x000000071807723e */ /* 0x000fca00000000ff */
[----:B------:R1:W-:Y:S02]  /*7220*/  STS.128 [R3+0xb400], R4 ;  /* 0x00b4000403007388 */ /* 0x0003e40000000c00 */
.L_x_13375:
[----:B------:R-:W-:Y:S05]  /*7230*/  BSYNC B1 ;  /* 0x0000000000017941 */ /* 0x000fea0003800000 */
.L_x_13374:
[----:B------:R-:W-:Y:S05]  /*7240*/  @P1 BRA `(.L_x_13373) ;  /* 0x0000001000941947 */ /* 0x000fea0003800000 */
[----:B-1----:R-:W1:Y:S01]  /*7250*/  LDS.128 R4, [R0+0x3000] ;  /* 0x0030000000047984 */ /* 0x002e620000000c00 */
[--C-:B------:R-:W-:Y:S02]  /*7260*/  HADD2.F32 R21, -RZ, R11.reuse.H1_H1 ;  /* 0x3000000bff157230 */ /* 0x100fe40000004100 */
[--C-:B------:R-:W-:Y:S02]  /*7270*/  HADD2.F32 R24, -RZ, R10.reuse.H0_H0 ;  /* 0x2000000aff187230 */ /* 0x100fe40000004100 */
[----:B------:R-:W-:Y:S02]  /*7280*/  HADD2.F32 R26, -RZ, R10.H1_H1 ;  /* 0x3000000aff1a7230 */ /* 0x000fe40000004100 */
[----:B0-----:R-:W-:Y:S02]  /*7290*/  HADD2.F32 R15, -RZ, R11.H0_H0 ;  /* 0x2000000bff0f7230 */ /* 0x001fe40000004100 */
[----:B------:R-:W-:Y:S02]  /*72a0*/  HADD2.F32 R25, -RZ, R9.H0_H0 ;  /* 0x20000009ff197230 */ /* 0x000fe40000004100 */
[----:B-1----:R-:W-:-:S02]  /*72b0*/  HADD2.F32 R3, -RZ, R4.H0_H0 ;  /* 0x20000004ff037230 */ /* 0x002fc40000004100 */
        /* <DEDUP_REMOVED lines=10> */
[-C--:B------:R-:W-:Y:S01]  /*7360*/  FFMA.FTZ R5, R24, R10.reuse, -R13 ;  /* 0x0000000a18057223 */ /* 0x080fe2000001080d */
[----:B------:R-:W-:Y:S02]  /*7370*/  HADD2.F32 R6, -RZ, R6.H1_H1 ;  /* 0x30000006ff067230 */ /* 0x000fe40000004100 */
[----:B------:R-:W-:Y:S01]  /*7380*/  FFMA.FTZ R3, R21, R3, R20 ;  /* 0x0000000315037223 */ /* 0x000fe20000010014 */
[----:B------:R-:W-:Y:S02]  /*7390*/  HADD2.F32 R7, -RZ, R7.H1_H1 ;  /* 0x30000007ff077230 */ /* 0x000fe40000004100 */
[----:B------:R-:W-:Y:S01]  /*73a0*/  FFMA.FTZ R10, R26, R10, R15 ;  /* 0x0000000a1a0a7223 */ /* 0x000fe2000001000f */
[----:B------:R-:W-:Y:S02]  /*73b0*/  HADD2.F32 R24, -RZ, R9.H1_H1 ;  /* 0x30000009ff187230 */ /* 0x000fe40000004100 */
[--C-:B------:R-:W-:Y:S01]  /*73c0*/  HADD2.F32 R21, -RZ, R8.reuse.H0_H0 ;  /* 0x20000008ff157230 */ /* 0x100fe20000004100 */
[----:B------:R-:W-:Y:S01]  /*73d0*/  F2FP.F16.F32.PACK_AB R4, R3, R4 ;  /* 0x000000040304723e */ /* 0x000fe200000000ff */
[----:B------:R-:W-:-:S02]  /*73e0*/  HADD2.F32 R20, -RZ, R8.H1_H1 ;  /* 0x30000008ff147230 */ /* 0x000fc40000004100 */
[-C--:B------:R-:W-:Y:S01]  /*73f0*/  FMUL.FTZ R8, R25, R6.reuse ;  /* 0x0000000619087220 */ /* 0x080fe20000410000 */
[----:B------:R-:W-:Y:S01]  /*7400*/  FMUL.FTZ R9, R24, R7 ;  /* 0x0000000718097220 */ /* 0x000fe20000410000 */
[C---:B------:R-:W-:Y:S01]  /*7410*/  FMUL.FTZ R14, R21.reuse, R6 ;  /* 0x00000006150e7220 */ /* 0x040fe20000410000 */
[----:B------:R-:W-:Y:S01]  /*7420*/  F2FP.F16.F32.PACK_AB R5, R10, R5 ;  /* 0x000000050a05723e */ /* 0x000fe200000000ff */
        /* <DEDUP_REMOVED lines=9> */
.L_x_13363:
[----:B------:R-:W-:-:S03]  /*74c0*/  UMOV UR4, 0xffffffff ;  /* 0xffffffff00047882 */ /* 0x000fc60000000000 */
[----:B------:R-:W-:Y:S05]  /*74d0*/  BRA.DIV UR4, `(.L_x_13376) ;  /* 0x000000fa04907947 */ /* 0x000fea000b800000 */
[----:B------:R0:W1:Y:S04]  /*74e0*/  SHFL.IDX PT, R0, R26, RZ, 0x1c1f ;  /* 0x001c1fff1a007589 */ /* 0x00006800000e0000 */
[----:B------:R0:W0:Y:S04]  /*74f0*/  SHFL.IDX PT, R3, R25, RZ, 0x1c1f ;  /* 0x001c1fff19037589 */ /* 0x00002800000e0000 */
[----:B------:R0:W0:Y:S04]  /*7500*/  SHFL.IDX PT, R20, R28, RZ, 0x1c1f ;  /* 0x001c1fff1c147589 */ /* 0x00002800000e0000 */
[----:B---3--:R3:W0:Y:S02]  /*7510*/  SHFL.IDX PT, R14, R27, RZ, 0x1c1f ;  /* 0x001c1fff1b0e7589 */ /* 0x00862400000e0000 */
.L_x_13578:
[----:B------:R-:W-:Y:S01]  /*7520*/  ULDC UR4, c[0x0][0x448] ;  /* 0x0001120000047ab9 */ /* 0x000fe20000000800 */
[----:B------:R-:W-:Y:S01]  /*7530*/  BSSY B1, `(.L_x_13377) ;  /* 0x0000014000017945 */ /* 0x000fe20003800000 */
[----:B------:R-:W-:Y:S01]  /*7540*/  IMAD R24, R24, UR4, RZ ;  /* 0x0000000418187c24 */ /* 0x000fe2000f8e02ff */
[----:B------:R-:W-:Y:S02]  /*7550*/  CS2R R6, SRZ ;  /* 0x0000000000067805 */ /* 0x000fe4000001ff00 */
[----:B------:R-:W-:Y:S02]  /*7560*/  CS2R R8, SRZ ;  /* 0x0000000000087805 */ /* 0x000fe4000001ff00 */
[----:B----4-:R-:W-:Y:S02]  /*7570*/  CS2R R10, SRZ ;  /* 0x00000000000a7805 */ /* 0x010fe4000001ff00 */
[----:B------:R-:W-:Y:S02]  /*7580*/  ISETP.GE.AND P0, PT, R4, R24, PT ;  /* 0x000000180400720c */ /* 0x000fe40003f06270 */
[----:B------:R-:W-:-:S11]  /*7590*/  CS2R R4, SRZ ;  /* 0x0000000000047805 */ /* 0x000fd6000001ff00 */
[----:B------:R-:W-:Y:S05]  /*75a0*/  @P0 BRA `(.L_x_13378) ;  /* 0x0000000000300947 */ /* 0x000fea0003800000 */
[----:B------:R-:W-:Y:S01]  /*75b0*/  ULDC UR4, c[0x0][0x3f4] ;  /* 0x0000fd0000047ab9 */ /* 0x000fe20000000800 */
[C---:B------:R-:W-:Y:S01]  /*75c0*/  IMAD.SHL.U32 R15, R16.reuse, 0x2, RZ ;  /* 0x00000002100f7824 */ /* 0x040fe200078e00ff */
[C---:B------:R-:W-:Y:S02]  /*75d0*/  ISETP.GE.AND P2, PT, R16.reuse, UR4, PT ;  /* 0x0000000410007c0c */ /* 0x040fe4000bf46270 */
[----:B------:R-:W-:Y:S02]  /*75e0*/  SHF.L.U64.HI R5, R16, 0x1, R17 ;  /* 0x0000000110057819 */ /* 0x000fe40000010211 */
[-C--:B0-----:R-:W-:Y:S02]  /*75f0*/  IADD3 R12, P0, R3, R15.reuse, RZ ;  /* 0x0000000f030c7210 */ /* 0x081fe40007f1e0ff */
[----:B------:R-:W-:-:S03]  /*7600*/  IADD3 R14, P1, R14, R15, RZ ;  /* 0x0000000f0e0e7210 */ /* 0x000fc60007f3e0ff */
[----:B-12---:R-:W-:Y:S01]  /*7610*/  IMAD.X R13, R0, 0x1, R5, P0 ;  /* 0x00000001000d7824 */ /* 0x006fe200000e0605 */
[----:B------:R-:W-:Y:S02]  /*7620*/  IADD3.X R15, R20, R5, RZ, P1, !PT ;  /* 0x00000005140f7210 */ /* 0x000fe40000ffe4ff */
[----:B------:R-:W-:Y:S01]  /*7630*/  CS2R R4, SRZ ;  /* 0x0000000000047805 */ /* 0x000fe2000001ff00 */
[----:B------:R-:W-:Y:S06]  /*7640*/  @P2 BRA `(.L_x_13378) ;  /* 0x0000000000082947 */ /* 0x000fec0003800000 */
[----:B------:R4:W5:Y:S04]  /*7650*/  LD.E.128 R4, desc[UR42][R12.64] ;  /* 0x0000002a0c047980 */ /* 0x000968000c101d00 */
[----:B------:R4:W5:Y:S02]  /*7660*/  LD.E.128 R8, desc[UR42][R14.64] ;  /* 0x0000002a0e087980 */ /* 0x000964000c101d00 */
.L_x_13378:
[----:B------:R-:W-:Y:S05]  /*7670*/  BSYNC B1 ;  /* 0x0000000000017941 */ /* 0x000fea0003800000 */
.L_x_13377:
[----:B------:R-:W-:Y:S01]  /*7680*/  ULEA.HI UR4, UR37, UR37, URZ, 0x1 ;  /* 0x0000002525047291 */ /* 0x000fe2000f8f083f */
[----:B---3--:R-:W3:Y:S01]  /*7690*/  LDC R27, c[0x0][0x3f4] ;  /* 0x0000fd00ff1b7b82 */ /* 0x008ee20000000800 */
[----:B----4-:R-:W-:Y:S01]  /*76a0*/  IMAD R12, R33, -0xc0, R24 ;  /* 0xffffff40210c7824 */ /* 0x010fe200078e0218 */
[--C-:B0----5:R-:W-:Y:S01]  /*76b0*/  SHF.R.U64 R3, R4, 0x10, R5.reuse ;  /* 0x0000001004037819 */ /* 0x121fe20000001205 */
[----:B------:R-:W-:Y:S01]  /*76c0*/  ULOP3.LUT UR4, UR4, 0xfffffffe, URZ, 0xc0, !UPT ;  /* 0xfffffffe04047892 */ /* 0x000fe2000f8ec03f */
[----:B------:R-:W-:Y:S01]  /*76d0*/  IMAD.MOV.U32 R21, RZ, RZ, R4 ;  /* 0x000000ffff157224 */ /* 0x000fe200078e0004 */
[--C-:B------:R-:W-:Y:S01]  /*76e0*/  SHF.R.U32.HI R14, RZ, 0x10, R5.reuse ;  /* 0x00000010ff0e7819 */ /* 0x100fe20000011605 */
[----:B------:R-:W-:Y:S01]  /*76f0*/  IMAD.MOV.U32 R15, RZ, RZ, R5 ;  /* 0x000000ffff0f7224 */ /* 0x000fe200078e0005 */
[----:B------:R-:W-:Y:S01]  /*7700*/  UIADD3 UR4, UR37, -UR4, URZ ;  /* 0x8000000425047290 */ /* 0x000fe2000fffe03f */
[----:B--2---:R-:W-:Y:S01]  /*7710*/  IMAD.MOV.U32 R13, RZ, RZ, R6 ;  /* 0x000000ffff0d7224 */ /* 0x004fe200078e0006 */
[----:B------:R-:W-:Y:S01]  /*7720*/  SHF.R.U64 R24, R6, 0x10, R7 ;  /* 0x0000001006187819 */ /* 0x000fe20000001207 */
[----:B------:R-:W-:Y:S01]  /*7730*/  IMAD.MOV.U32 R4, RZ, RZ, R8 ;  /* 0x000000ffff047224 */ /* 0x000fe200078e0008 */
[----:B------:R-:W-:Y:S01]  /*7740*/  VIMNMX R12, R12, 0xc0, PT ;  /* 0x000000c00c0c7848 */ /* 0x000fe20003fe0100 */
[----:B------:R-:W-:Y:S01]  /*7750*/  IMAD.MOV.U32 R5, RZ, RZ, R10 ;  /* 0x000000ffff057224 */ /* 0x000fe200078e000a */
[----:B-1----:R-:W-:Y:S01]  /*7760*/  MOV R0, R7 ;  /* 0x0000000700007202 */ /* 0x002fe20000000f00 */
[----:B------:R-:W-:Y:S01]  /*7770*/  IMAD.U32 R25, RZ, RZ, UR4 ;  /* 0x00000004ff197e24 */ /* 0x000fe2000f8e00ff */
[--C-:B------:R-:W-:Y:S01]  /*7780*/  SHF.R.U64 R8, R8, 0x10, R9.reuse ;  /* 0x0000001008087819 */ /* 0x100fe20000001209 */
[----:B------:R-:W-:Y:S01]  /*7790*/  IMAD.MOV.U32 R20, RZ, RZ, R9 ;  /* 0x000000ffff147224 */ /* 0x000fe200078e0009 */
[--C-:B------:R-:W-:Y:S01]  /*77a0*/  SHF.R.U64 R10, R10, 0x10, R11.reuse ;  /* 0x000000100a0a7819 */ /* 0x100fe2000000120b */
[----:B------:R-:W-:Y:S01]  /*77b0*/  IMAD.MOV.U32 R6, RZ, RZ, R11 ;  /* 0x000000ffff067224 */ /* 0x000fe200078e000b */
[----:B------:R-:W-:Y:S01]  /*77c0*/  SHF.L.U32 R25, R25, 0x1f, RZ ;  /* 0x0000001f19197819 */ /* 0x000fe200000006ff */
[----:B------:R-:W-:Y:S01]  /*77d0*/  BSSY B1, `(.L_x_13379) ;  /* 0x0000013000017945 */ /* 0x000fe20003800000 */
[----:B------:R-:W-:-:S02]  /*77e0*/  IADD3 R26, R153, 0x60, RZ ;  /* 0x00000060991a7810 */ /* 0x000fc40007ffe0ff */
[----:B------:R-:W0:Y:S01]  /*77f0*/  SYNCS.PHASECHK.TRANS64.TRYWAIT P1, [R18+URZ+0x16800], R25 ;  /* 0x01680019120075a7 */ /* 0x000e22000802017f */
[----:B---3--:R-:W-:Y:S02]  /*7800*/  ISETP.GE.AND P0, PT, R16, R27, PT ;  /* 0x0000001b1000720c */ /* 0x008fe40003f06270 */
[----:B------:R-:W-:Y:S02]  /*7810*/  SHF.R.U32.HI R7, RZ, 0x10, R7 ;  /* 0x00000010ff077819 */ /* 0x000fe40000011607 */
[----:B------:R-:W-:Y:S02]  /*7820*/  SHF.R.U32.HI R9, RZ, 0x10, R9 ;  /* 0x00000010ff097819 */ /* 0x000fe40000011609 */
[----:B------:R-:W-:Y:S02]  /*7830*/  SHF.R.U32.HI R11, RZ, 0x10, R11 ;  /* 0x00000010ff0b7819 */ /* 0x000fe4000001160b */
[----:B------:R-:W-:Y:S02]  /*7840*/  ISETP.GE.OR P2, PT, R153, R12, P0 ;  /* 0x0000000c9900720c */ /* 0x000fe40000746670 */
[----:B------:R-:W-:-:S02]  /*7850*/  PRMT R15, R15, 0x5410, R3 ;  /* 0x000054100f0f7816 */ /* 0x000fc40000000003 */
[----:B------:R-:W-:Y:S01]  /*7860*/  PRMT R21, R21, 0x5410, R4 ;  /* 0x0000541015157816 */ /* 0x000fe20000000004 */
[----:B------:R-:W-:Y:S01]  /*7870*/  IMAD.IADD R4, R16, 0x1, R27 ;  /* 0x0000000110047824 */ /* 0x000fe200078e021b */
[----:B------:R-:W-:Y:S02]  /*7880*/  ISETP.GE.OR P0, PT, R26, R12, P0 ;  /* 0x0000000c1a00720c */ /* 0x000fe40000706670 */
[----:B------:R-:W-:Y:S02]  /*7890*/  PRMT R0, R7, 0x5410, R0 ;  /* 0x0000541007007816 */ /* 0x000fe40000000000 */
[----:B------:R-:W-:Y:S02]  /*78a0*/  PRMT R3, R24, 0x5410, R10 ;  /* 0x0000541018037816 */ /* 0x000fe4000000000a */
[----:B------:R-:W-:Y:S02]  /*78b0*/  PRMT R20, R20, 0x5410, R8 ;  /* 0x0000541014147816 */ /* 0x000fe40000000008 */
[----:B------:R-:W-:-:S02]  /*78c0*/  PRMT R14, R14, 0x5410, R9 ;  /* 0x000054100e0e7816 */ /* 0x000fc40000000009 */
[----:B------:R-:W-:Y:S02]  /*78d0*/  PRMT R13, R13, 0x5410, R5 ;  /* 0x000054100d0d7816 */ /* 0x000fe40000000005 */
[----:B------:R-:W-:Y:S01]  /*78e0*/  PRMT R12, R6, 0x5410, R11 ;  /* 0x00005410060c7816 */ /* 0x000fe2000000000b */
[----:B0-----:R-:W-:Y:S06]  /*78f0*/  @!P1 BRA `(.L_x_13380) ;  /* 0x000000f400f89947 */ /* 0x001fec0003800000 */
.L_x_13579:
[----:B------:R-:W-:Y:S05]  /*7900*/  BSYNC B1 ;  /* 0x0000000000017941 */ /* 0x000fea0003800000 */
.L_x_13379:
[----:B------:R-:W-:Y:S01]  /*7910*/  BSSY B1, `(.L_x_13381) ;  /* 0x000005f000017945 */ /* 0x000fe20003800000 */
[----:B------:R-:W-:-:S03]  /*7920*/  LOP3.LUT R24, R4, 0x38, RZ, 0xc0, !PT ;  /* 0x0000003804187812 */ /* 0x000fc600078ec0ff */
[----:B------:R-:W-:Y:S05]  /*7930*/  @P2 BRA `(.L_x_13382) ;  /* 0x0000000400702947 */ /* 0x000fea0003800000 */
[----:B------:R-:W2:Y:S01]  /*7940*/  LDL R6, [R1+0x20] ;  /* 0x0000200001067983 */ /* 0x000ea20000100800 */
[----:B------:R-:W1:Y:S02]  /*7950*/  S2R R5, SR_TID.X ;  /* 0x0000000000057919 */ /* 0x000e640000002100 */
[----:B-1----:R-:W-:-:S05]  /*7960*/  VIADD R5, R5, 0xffffff80 ;  /* 0xffffff8005057836 */ /* 0x002fca0000000000 */
[----:B------:R-:W-:-:S04]  /*7970*/  SHF.R.S32.HI R10, RZ, 0x1f, R5 ;  /* 0x0000001fff0a7819 */ /* 0x000fc80000011405 */
[----:B------:R-:W-:-:S04]  /*7980*/  LEA.HI R10, R10, R5, RZ, 0x5 ;  /* 0x000000050a0a7211 */ /* 0x000fc800078f28ff */
[----:B------:R-:W-:Y:S01]  /*7990*/  SHF.R.S32.HI R10, RZ, 0x5, R10 ;  /* 0x00000005ff0a7819 */ /* 0x000fe2000001140a */
[--C-:B------:R-:W-:Y:S02]  /*79a0*/  HADD2.F32 R34, -RZ, R21.reuse.H0_H0 ;  /* 0x20000015ff227230 */ /* 0x100fe40000004100 */
[----:B------:R-:W-:Y:S02]  /*79b0*/  HADD2.F32 R36, -RZ, R21.H1_H1 ;  /* 0x30000015ff247230 */ /* 0x000fe40000004100 */
[----:B------:R-:W-:Y:S02]  /*79c0*/  HADD2.F32 R37, -RZ, R20.H1_H1 ;  /* 0x30000014ff257230 */ /* 0x000fe40000004100 */
[----:B------:R-:W-:Y:S02]  /*79d0*/  HADD2.F32 R35, -RZ, R15.H1_H1 ;  /* 0x3000000fff237230 */ /* 0x000fe40000004100 */
[----:B--2---:R-:W-:-:S05]  /*79e0*/  IMAD.SHL.U32 R4, R6, 0x40, RZ ;  /* 0x0000004006047824 */ /* 0x004fca00078e00ff */
[----:B------:R-:W-:-:S04]  /*79f0*/  LOP3.LUT R7, R4, 0x1c0, RZ, 0xc0, !PT ;  /* 0x000001c004077812 */ /* 0x000fc800078ec0ff */
[--C-:B------:R-:W-:Y:S02]  /*7a00*/  SHF.R.U32.HI R9, RZ, 0x3, R7.reuse ;  /* 0x00000003ff097819 */ /* 0x100fe40000011607 */
[----:B------:R-:W-:Y:S02]  /*7a10*/  LOP3.LUT R4, R7, 0x38, R16, 0xf8, !PT ;  /* 0x0000003807047812 */ /* 0x000fe400078ef810 */
[----:B------:R-:W-:Y:S02]  /*7a20*/  LOP3.LUT R8, R9, R24, R7, 0x1e, !PT ;  /* 0x0000001809087212 */ /* 0x000fe400078e1e07 */
[----:B------:R-:W-:-:S03]  /*7a30*/  LOP3.LUT R4, R4, R9, RZ, 0x3c, !PT ;  /* 0x0000000904047212 */ /* 0x000fc600078e3cff */
[C---:B------:R-:W-:Y:S02]  /*7a40*/  IMAD R9, R10.reuse, 0x200, R8 ;  /* 0x000002000a097824 */ /* 0x040fe400078e0208 */
[----:B------:R-:W-:Y:S02]  /*7a50*/  IMAD R5, R10, 0x200, R4 ;  /* 0x000002000a057824 */ /* 0x000fe400078e0204 */
[----:B------:R-:W-:-:S03]  /*7a60*/  IMAD R44, R9, 0x2, R18 ;  /* 0x00000002092c7824 */ /* 0x000fc600078e0212 */
[----:B------:R-:W-:Y:S02]  /*7a70*/  LEA R43, R5, R18, 0x1 ;  /* 0x00000012052b7211 */ /* 0x000fe400078e08ff */
[----:B------:R-:W1:Y:S04]  /*7a80*/  LDS.128 R8, [R44+0x8400] ;  /* 0x008400002c087984 */ /* 0x000e680000000c00 */
[----:B------:R-:W0:Y:S01]  /*7a90*/  LDS.128 R4, [R43+0x8400] ;  /* 0x008400002b047984 */ /* 0x000e220000000c00 */
[--C-:B-1----:R-:W-:Y:S02]  /*7aa0*/  HADD2.F32 R30, -RZ, R8.reuse.H0_H0 ;  /* 0x20000008ff1e7230 */ /* 0x102fe40000004100 */
[----:B------:R-:W-:Y:S02]  /*7ab0*/  HADD2.F32 R8, -RZ, R8.H1_H1 ;  /* 0x30000008ff087230 */ /* 0x000fe40000004100 */
[----:B0-----:R-:W-:-:S02]  /*7ac0*/  HADD2.F32 R25, -RZ, R4.H0_H0 ;  /* 0x20000004ff197230 */ /* 0x001fc40000004100 */
[C---:B------:R-:W-:Y:S01]  /*7ad0*/  FMUL.FTZ R38, R30.reuse, R36 ;  /* 0x000000241e267220 */ /* 0x040fe20000410000 */
        /* <DEDUP_REMOVED lines=8> */
[-C--:B------:R-:W-:Y:S01]  /*7b60*/  FMUL.FTZ R41, R8, R35.reuse ;  /* 0x0000002308297220 */ /* 0x080fe20000410000 */
[----:B------:R-:W-:Y:S02]  /*7b70*/  HADD2.F32 R26, -RZ, R5.H0_H0 ;  /* 0x20000005ff1a7230 */ /* 0x000fe40000004100 */
[C---:B------:R-:W-:Y:S01]  /*7b80*/  FFMA.FTZ R39, R4.reuse, R35, -R39 ;  /* 0x0000002304277223 */ /* 0x040fe20000010827 */
[C---:B------:R-:W-:Y:S01]  /*7b90*/  FMUL.FTZ R35, R31.reuse, R30 ;  /* 0x0000001e1f237220 */ /* 0x040fe20000410000 */
[----:B------:R-:W-:Y:S02]  /*7ba0*/  HADD2.F32 R9, -RZ, R9.H1_H1 ;  /* 0x30000009ff097230 */ /* 0x000fe40000004100 */
[----:B------:R-:W-:Y:S01]  /*7bb0*/  FMUL.FTZ R31, R31, R25 ;  /* 0x000000191f1f7220 */ /* 0x000fe20000410000 */
[--C-:B------:R-:W-:Y:S02]  /*7bc0*/  HADD2.F32 R34, -RZ, R14.reuse.H1_H1 ;  /* 0x3000000eff227230 */ /* 0x100fe40000004100 */
[----:B------:R-:W-:Y:S01]  /*7bd0*/  FFMA.FTZ R41, R4, R37, R41 ;  /* 0x0000002504297223 */ /* 0x000fe20000010029 */
[----:B------:R-:W-:-:S02]  /*7be0*/  HADD2.F32 R4, -RZ, R14.H0_H0 ;  /* 0x2000000eff047230 */ /* 0x000fc40000004100 */
[C---:B------:R-:W-:Y:S01]  /*7bf0*/  FFMA.FTZ R35, R26.reuse, R25, -R35 ;  /* 0x000000191a237223 */ /* 0x040fe20000010823 */
[----:B------:R-:W-:Y:S02]  /*7c00*/  HADD2.F32 R5, -RZ, R5.H1_H1 ;  /* 0x30000005ff057230 */ /* 0x000fe40000004100 */
[----:B------:R-:W-:Y:S01]  /*7c10*/  FFMA.FTZ R26, R26, R30, R31 ;  /* 0x0000001e1a1a7223 */ /* 0x000fe2000001001f */
[----:B------:R-:W-:Y:S02]  /*7c20*/  HADD2.F32 R32, -RZ, R10.H0_H0 ;  /* 0x2000000aff207230 */ /* 0x000fe40000004100 */
[C---:B------:R-:W-:Y:S01]  /*7c30*/  FMUL.FTZ R30, R9.reuse, R34 ;  /* 0x00000022091e7220 */ /* 0x040fe20000410000 */
[--C-:B------:R-:W-:Y:S02]  /*7c40*/  HADD2.F32 R8, -RZ, R13.reuse.H0_H0 ;  /* 0x2000000dff087230 */ /* 0x100fe40000004100 */
[----:B------:R-:W-:Y:S01]  /*7c50*/  FMUL.FTZ R36, R9, R4 ;  /* 0x0000000409247220 */ /* 0x000fe20000410000 */
[----:B------:R-:W-:-:S02]  /*7c60*/  HADD2.F32 R25, -RZ, R13.H1_H1 ;  /* 0x3000000dff197230 */ /* 0x000fc40000004100 */
[----:B------:R-:W-:Y:S02]  /*7c70*/  HADD2.F32 R10, -RZ, R10.H1_H1 ;  /* 0x3000000aff0a7230 */ /* 0x000fe40000004100 */
[--C-:B------:R-:W-:Y:S02]  /*7c80*/  HADD2.F32 R31, -RZ, R3.reuse.H1_H1 ;  /* 0x30000003ff1f7230 */ /* 0x100fe40000004100 */
[----:B------:R-:W-:Y:S01]  /*7c90*/  FFMA.FTZ R30, R5, R4, -R30 ;  /* 0x00000004051e7223 */ /* 0x000fe2000001081e */
[--C-:B------:R-:W-:Y:S02]  /*7ca0*/  HADD2.F32 R27, -RZ, R6.reuse.H0_H0 ;  /* 0x20000006ff1b7230 */ /* 0x100fe40000004100 */
[C---:B------:R-:W-:Y:S01]  /*7cb0*/  FMUL.FTZ R4, R32.reuse, R25 ;  /* 0x0000001920047220 */ /* 0x040fe20000410000 */
[----:B------:R-:W-:Y:S02]  /*7cc0*/  HADD2.F32 R6, -RZ, R6.H1_H1 ;  /* 0x30000006ff067230 */ /* 0x000fe40000004100 */
[----:B------:R-:W-:Y:S01]  /*7cd0*/  FMUL.FTZ R42, R32, R8 ;  /* 0x00000008202a7220 */ /* 0x000fe20000410000 */
[----:B------:R-:W-:-:S02]  /*7ce0*/  HADD2.F32 R9, -RZ, R3.H0_H0 ;  /* 0x20000003ff097230 */ /* 0x000fc40000004100 */
[----:B------:R-:W-:Y:S01]  /*7cf0*/  FFMA.FTZ R37, R5, R34, R36 ;  /* 0x0000002205257223 */ /* 0x000fe20000010024 */
[C---:B------:R-:W-:Y:S01]  /*7d00*/  FMUL.FTZ R5, R10.reuse, R31 ;  /* 0x0000001f0a057220 */ /* 0x040fe20000410000 */
[C---:B------:R-:W-:Y:S01]  /*7d10*/  FFMA.FTZ R32, R27.reuse, R8, -R4 ;  /* 0x000000081b207223 */ /* 0x040fe20000010804 */
[----:B------:R-:W-:Y:S01]  /*7d20*/  FFMA.FTZ R42, R27, R25, R42 ;  /* 0x000000191b2a7223 */ /* 0x000fe2000001002a */
[--C-:B------:R-:W-:Y:S02]  /*7d30*/  HADD2.F32 R33, -RZ, R11.reuse.H0_H0 ;  /* 0x2000000bff217230 */ /* 0x100fe40000004100 */
[-C--:B------:R-:W-:Y:S01]  /*7d40*/  FMUL.FTZ R27, R10, R9.reuse ;  /* 0x000000090a1b7220 */ /* 0x080fe20000410000 */
[----:B------:R-:W-:Y:S01]  /*7d50*/  FFMA.FTZ R25, R6, R9, -R5 ;  /* 0x0000000906197223 */ /* 0x000fe20000010805 */
[----:B------:R-:W-:Y:S02]  /*7d60*/  HADD2.F32 R11, -RZ, R11.H1_H1 ;  /* 0x3000000bff0b7230 */ /* 0x000fe40000004100 */
[----:B------:R-:W-:-:S02]  /*7d70*/  HADD2.F32 R5, -RZ, R12.H0_H0 ;  /* 0x2000000cff057230 */ /* 0x000fc40000004100 */
[----:B------:R-:W-:Y:S02]  /*7d80*/  HADD2.F32 R10, -RZ, R12.H1_H1 ;  /* 0x3000000cff0a7230 */ /* 0x000fe40000004100 */
[--C-:B------:R-:W-:Y:S02]  /*7d90*/  HADD2.F32 R4, -RZ, R0.reuse.H1_H1 ;  /* 0x30000000ff047230 */ /* 0x100fe40000004100 */
[----:B------:R-:W-:Y:S02]  /*7da0*/  HADD2.F32 R8, -RZ, R0.H0_H0 ;  /* 0x20000000ff087230 */ /* 0x000fe40000004100 */
[--C-:B------:R-:W-:Y:S02]  /*7db0*/  HADD2.F32 R28, -RZ, R7.reuse.H0_H0 ;  /* 0x20000007ff1c7230 */ /* 0x100fe40000004100 */
[----:B------:R-:W-:Y:S01]  /*7dc0*/  FFMA.FTZ R27, R6, R31, R27 ;  /* 0x0000001f061b7223 */ /* 0x000fe2000001001b */
[----:B------:R-:W-:Y:S02]  /*7dd0*/  HADD2.F32 R7, -RZ, R7.H1_H1 ;  /* 0x30000007ff077230 */ /* 0x000fe40000004100 */
[-C--:B------:R-:W-:Y:S01]  /*7de0*/  FMUL.FTZ R9, R33, R5.reuse ;  /* 0x0000000521097220 */ /* 0x080fe20000410000 */
[----:B------:R-:W-:Y:S01]  /*7df0*/  FMUL.FTZ R34, R11, R10 ;  /* 0x0000000a0b227220 */ /* 0x000fe20000410000 */
[----:B------:R-:W-:Y:S01]  /*7e00*/  FMUL.FTZ R6, R33, R4 ;  /* 0x0000000421067220 */ /* 0x000fe20000410000 */
[----:B------:R-:W-:Y:S01]  /*7e10*/  FMUL.FTZ R31, R11, R8 ;  /* 0x000000080b1f7220 */ /* 0x000fe20000410000 */
        /* <DEDUP_REMOVED lines=12> */
[----:B------:R1:W-:Y:S04]  /*7ee0*/  STS.128 [R43+0x8400], R4 ;  /* 0x008400042b007388 */ /* 0x0003e80000000c00 */
[----:B------:R1:W-:Y:S02]  /*7ef0*/  STS.128 [R44+0x8400], R8 ;  /* 0x008400082c007388 */ /* 0x0003e40000000c00 */
.L_x_13382:
[----:B------:R-:W-:Y:S05]  /*7f00*/  BSYNC B1 ;  /* 0x0000000000017941 */ /* 0x000fea0003800000 */
.L_x_13381:
[----:B------:R-:W-:Y:S05]  /*7f10*/  @P0 BRA `(.L_x_13373) ;  /* 0x0000000400600947 */ /* 0x000fea0003800000 */
[----:B-1----:R-:W2:Y:S01]  /*7f20*/  LDL R8, [R1+0x2c] ;  /* 0x00002c0001087983 */ /* 0x002ea20000100800 */
[C---:B------:R-:W-:Y:S01]  /*7f30*/  VIADD R4, R153.reuse, 0x60 ;  /* 0x0000006099047836 */ /* 0x040fe20000000000 */
[----:B------:R-:W-:Y:S02]  /*7f40*/  IADD3 R5, R153, 0x60, RZ ;  /* 0x0000006099057810 */ /* 0x000fe40007ffe0ff */
[----:B------:R-:W3:Y:S01]  /*7f50*/  LDL R41, [R1+0x5c] ;  /* 0x00005c0001297983 */ /* 0x000ee20000100800 */
[----:B------:R-:W-:Y:S02]  /*7f60*/  IMAD.SHL.U32 R4, R4, 0x40, RZ ;  /* 0x0000004004047824 */ /* 0x000fe400078e00ff */
[----:B------:R-:W-:-:S03]  /*7f70*/  IMAD.SHL.U32 R5, R5, 0x40, RZ ;  /* 0x0000004005057824 */ /* 0x000fc600078e00ff */
[----:B------:R-:W-:Y:S02]  /*7f80*/  LOP3.LUT R4, R4, 0x1c0, RZ, 0xc0, !PT ;  /* 0x000001c004047812 */ /* 0x000fe400078ec0ff */
[----:B------:R-:W-:Y:S02]  /*7f90*/  LOP3.LUT R5, R5, 0x1c0, RZ, 0xc0, !PT ;  /* 0x000001c005057812 */ /* 0x000fe400078ec0ff */
[----:B------:R-:W-:-:S04]  /*7fa0*/  SHF.R.U32.HI R4, RZ, 0x3, R4 ;  /* 0x00000003ff047819 */ /* 0x000fc80000011604 */
[----:B------:R-:W-:Y:S01]  /*7fb0*/  LOP3.LUT R24, R4, R24, R5, 0x1e, !PT ;  /* 0x0000001804187212 */ /* 0x000fe200078e1e05 */
[--C-:B------:R-:W-:Y:S02]  /*7fc0*/  HADD2.F32 R33, -RZ, R21.reuse.H0_H0 ;  /* 0x20000015ff217230 */ /* 0x100fe40000004100 */
[----:B------:R-:W-:Y:S02]  /*7fd0*/  HADD2.F32 R35, -RZ, R21.H1_H1 ;  /* 0x30000015ff237230 */ /* 0x000fe40000004100 */
[--C-:B------:R-:W-:Y:S02]  /*7fe0*/  HADD2.F32 R40, -RZ, R20.reuse.H1_H1 ;  /* 0x30000014ff287230 */ /* 0x100fe40000004100 */
[--C-:B------:R-:W-:Y:S02]  /*7ff0*/  HADD2.F32 R38, -RZ, R15.reuse.H1_H1 ;  /* 0x3000000fff267230 */ /* 0x100fe40000004100 */
[----:B------:R-:W-:Y:S02]  /*8000*/  HADD2.F32 R42, -RZ, R20.H0_H0 ;  /* 0x20000014ff2a7230 */ /* 0x000fe40000004100 */
[----:B------:R-:W-:-:S02]  /*8010*/  HADD2.F32 R20, -RZ, R15.H0_H0 ;  /* 0x2000000fff147230 */ /* 0x000fc40000004100 */
[----:B------:R-:W-:Y:S02]  /*8020*/  HADD2.F32 R39, -RZ, R14.H1_H1 ;  /* 0x3000000eff277230 */ /* 0x000fe40000004100 */
[--C-:B------:R-:W-:Y:S02]  /*8030*/  HADD2.F32 R37, -RZ, R13.reuse.H0_H0 ;  /* 0x2000000dff257230 */ /* 0x100fe40000004100 */
[----:B------:R-:W-:Y:S02]  /*8040*/  HADD2.F32 R13, -RZ, R13.H1_H1 ;  /* 0x3000000dff0d7230 */ /* 0x000fe40000004100 */
[----:B--2---:R-:W-:-:S04]  /*8050*/  IMAD.IADD R9, R8, 0x1, R24 ;  /* 0x0000000108097824 */ /* 0x004fc800078e0218 */
[----:B------:R-:W-:Y:S01]  /*8060*/  IMAD R24, R9, 0x2, R18 ;  /* 0x0000000209187824 */ /* 0x000fe200078e0212 */
[----:B---3--:R-:W0:Y:S04]  /*8070*/  LDS.128 R4, [R41+0x8400] ;  /* 0x0084000029047984 */ /* 0x008e280000000c00 */
[----:B------:R-:W1:Y:S01]  /*8080*/  LDS.128 R8, [R24+0x8400] ;  /* 0x0084000018087984 */ /* 0x000e620000000c00 */
[----:B0-----:R-:W-:Y:S02]  /*8090*/  HADD2.F32 R25, -RZ, R4.H0_H0 ;  /* 0x20000004ff197230 */ /* 0x001fe40000004100 */
[--C-:B-1----:R-:W-:Y:S02]  /*80a0*/  HADD2.F32 R21, -RZ, R8.reuse.H0_H0 ;  /* 0x20000008ff157230 */ /* 0x102fe40000004100 */
[----:B------:R-:W-:-:S03]  /*80b0*/  HADD2.F32 R8, -RZ, R8.H1_H1 ;  /* 0x30000008ff087230 */ /* 0x000fc60000004100 */
[-C--:B------:R-:W-:Y:S01]  /*80c0*/  FMUL.FTZ R36, R33, R21.reuse ;  /* 0x0000001521247220 */ /* 0x080fe20000410000 */
[----:B------:R-:W-:Y:S02]  /*80d0*/  HADD2.F32 R4, -RZ, R4.H1_H1 ;  /* 0x30000004ff047230 */ /* 0x000fe40000004100 */
[C---:B------:R-:W-:Y:S01]  /*80e0*/  FMUL.FTZ R34, R35.reuse, R21 ;  /* 0x0000001523227220 */ /* 0x040fe20000410000 */
[--C-:B------:R-:W-:Y:S02]  /*80f0*/  HADD2.F32 R30, -RZ, R9.reuse.H0_H0 ;  /* 0x20000009ff1e7230 */ /* 0x100fe40000004100 */
[----:B------:R-:W-:Y:S01]  /*8100*/  FFMA.FTZ R36, R35, R25, R36 ;  /* 0x0000001923247223 */ /* 0x000fe20000010024 */
[----:B------:R-:W-:Y:S02]  /*8110*/  HADD2.F32 R9, -RZ, R9.H1_H1 ;  /* 0x30000009ff097230 */ /* 0x000fe40000004100 */
[-C--:B------:R-:W-:Y:S01]  /*8120*/  FMUL.FTZ R21, R40, R8.reuse ;  /* 0x0000000828157220 */ /* 0x080fe20000410000 */
[----:B------:R-:W-:Y:S01]  /*8130*/  FMUL.FTZ R15, R38, R8 ;  /* 0x00000008260f7220 */ /* 0x000fe20000410000 */
[----:B------:R-:W-:-:S02]  /*8140*/  HADD2.F32 R35, -RZ, R14.H0_H0 ;  /* 0x2000000eff237230 */ /* 0x000fc40000004100 */
[----:B------:R-:W-:Y:S01]  /*8150*/  FFMA.FTZ R34, R33, R25, -R34 ;  /* 0x0000001921227223 */ /* 0x000fe20000010822 */
[--C-:B------:R-:W-:Y:S02]  /*8160*/  HADD2.F32 R26, -RZ, R5.reuse.H0_H0 ;  /* 0x20000005ff1a7230 */ /* 0x100fe40000004100 */
[----:B------:R-:W-:Y:S01]  /*8170*/  FFMA.FTZ R21, R38, R4, -R21 ;  /* 0x0000000426157223 */ /* 0x000fe20000010815 */
[----:B------:R-:W-:Y:S02]  /*8180*/  HADD2.F32 R5, -RZ, R5.H1_H1 ;  /* 0x30000005ff057230 */ /* 0x000fe40000004100 */
[----:B------:R-:W-:Y:S01]  /*8190*/  FMUL.FTZ R25, R42, R30 ;  /* 0x0000001e2a197220 */ /* 0x000fe20000410000 */
[--C-:B------:R-:W-:Y:S02]  /*81a0*/  HADD2.F32 R31, -RZ, R10.reuse.H0_H0 ;  /* 0x2000000aff1f7230 */ /* 0x100fe40000004100 */
[----:B------:R-:W-:Y:S01]  /*81b0*/  FFMA.FTZ R15, R40, R4, R15 ;  /* 0x00000004280f7223 */ /* 0x000fe2000001000f */
[----:B------:R-:W-:-:S02]  /*81c0*/  HADD2.F32 R10, -RZ, R10.H1_H1 ;  /* 0x3000000aff0a7230 */ /* 0x000fc40000004100 */
[-C--:B------:R-:W-:Y:S01]  /*81d0*/  FMUL.FTZ R4, R39, R9.reuse ;  /* 0x0000000927047220 */ /* 0x080fe20000410000 */
[C---:B------:R-:W-:Y:S01]  /*81e0*/  FMUL.FTZ R8, R35.reuse, R9 ;  /* 0x0000000923087220 */ /* 0x040fe20000410000 */
[--C-:B------:R-:W-:Y:S02]  /*81f0*/  HADD2.F32 R38, -RZ, R3.reuse.H1_H1 ;  /* 0x30000003ff267230 */ /* 0x100fe40000004100 */
[C---:B------:R-:W-:Y:S01]  /*8200*/  FMUL.FTZ R33, R20.reuse, R30 ;  /* 0x0000001e14217220 */ /* 0x040fe20000410000 */
[--C-:B------:R-:W-:Y:S02]  /*8210*/  HADD2.F32 R27, -RZ, R6.reuse.H0_H0 ;  /* 0x20000006ff1b7230 */ /* 0x100fe40000004100 */
[----:B------:R-:W-:Y:S01]  /*8220*/  FFMA.FTZ R25, R20, R26, -R25 ;  /* 0x0000001a14197223 */ /* 0x000fe20000010819 */
[----:B------:R-:W-:Y:S02]  /*8230*/  HADD2.F32 R30, -RZ, R3.H0_H0 ;  /* 0x20000003ff1e7230 */ /* 0x000fe40000004100 */
[----:B------:R-:W-:Y:S01]  /*8240*/  FFMA.FTZ R14, R35, R5, -R4 ;  /* 0x00000005230e7223 */ /* 0x000fe20000010804 */
[----:B------:R-:W-:-:S02]  /*8250*/  HADD2.F32 R6, -RZ, R6.H1_H1 ;  /* 0x30000006ff067230 */ /* 0x000fc40000004100 */
[----:B------:R-:W-:Y:S01]  /*8260*/  FFMA.FTZ R20, R39, R5, R8 ;  /* 0x0000000527147223 */ /* 0x000fe20000010008 */
[----:B------:R-:W-:Y:S01]  /*8270*/  FFMA.FTZ R33, R42, R26, R33 ;  /* 0x0000001a2a217223 */ /* 0x000fe20000010021 */
[-C--:B------:R-:W-:Y:S01]  /*8280*/  FMUL.FTZ R5, R38, R10.reuse ;  /* 0x0000000a26057220 */ /* 0x080fe20000410000 */
[-C--:B------:R-:W-:Y:S01]  /*8290*/  FMUL.FTZ R4, R13, R31.reuse ;  /* 0x0000001f0d047220 */ /* 0x080fe20000410000 */
[C---:B------:R-:W-:Y:S01]  /*82a0*/  FMUL.FTZ R26, R37.reuse, R31 ;  /* 0x0000001f251a7220 */ /* 0x040fe20000410000 */
[C---:B------:R-:W-:Y:S01]  /*82b0*/  FMUL.FTZ R9, R30.reuse, R10 ;  /* 0x0000000a1e097220 */ /* 0x040fe20000410000 */
[--C-:B------:R-:W-:Y:S02]  /*82c0*/  HADD2.F32 R32, -RZ, R11.reuse.H0_H0 ;  /* 0x2000000bff207230 */ /* 0x100fe40000004100 */
[----:B------:R-:W-:Y:S01]  /*82d0*/  FFMA.FTZ R10, R30, R6, -R5 ;  /* 0x000000061e0a7223 */ /* 0x000fe20000010805 */
[----:B------:R-:W-:Y:S02]  /*82e0*/  HADD2.F32 R11, -RZ, R11.H1_H1 ;  /* 0x3000000bff0b7230 */ /* 0x000fe40000004100 */
[-C--:B------:R-:W-:Y:S01]  /*82f0*/  FFMA.FTZ R3, R37, R27.reuse, -R4 ;  /* 0x0000001b25037223 */ /* 0x080fe20000010804 */
[----:B------:R-:W-:Y:S01]  /*8300*/  FFMA.FTZ R26, R13, R27, R26 ;  /* 0x0000001b0d1a7223 */ /* 0x000fe2000001001a */
        /* <DEDUP_REMOVED lines=25> */
.L_x_13373:
[----:B------:R-:W-:Y:S05]  /*84a0*/  BSYNC B0 ;  /* 0x0000000000007941 */ /* 0x000fea0003800000 */
.L_x_13362:
        /* <DEDUP_REMOVED lines=8> */
.L_x_13359:
[----:B----4-:R-:W-:-:S05]  /*8530*/  IMAD.U32 R0, RZ, RZ, UR39 ;  /* 0x00000027ff007e24 */ /* 0x010fca000f8e00ff */
[----:B------:R-:W-:-:S13]  /*8540*/  ISETP.NE.AND P0, PT, R0, 0x3, PT ;  /* 0x000000030000780c */ /* 0x000fda0003f05270 */
[----:B------:R-:W-:Y:S05]  /*8550*/  @!P0 BRA `(.L_x_13383) ;  /* 0x0000000000048947 */ /* 0x000fea0003800000 */
[----:B------:R-:W-:Y:S01]  /*8560*/  BPT.TRAP 0x1 ;  /* 0x000000040000795c */ /* 0x000fe20000300000 */
.L_x_13383:
[----:B------:R-:W2:Y:S01]  /*8570*/  LDL R0, [R1+0x4] ;  /* 0x0000040001007983 */ /* 0x000ea20000100800 */
[----:B-1----:R-:W-:Y:S02]  /*8580*/  LEA R3, R156, R18, 0x3 ;  /* 0x000000129c037211 */ /* 0x002fe400078e18ff */
[----:B--2---:R-:W-:-:S04]  /*8590*/  SHF.L.U32 R4, R0, 0x1f, RZ ;  /* 0x0000001f00047819 */ /* 0x004fc800000006ff */
[----:B------:R1:W2:Y:S01]  /*85a0*/  SYNCS.PHASECHK.TRANS64.TRYWAIT P1, [R3+URZ+0x16830], R4 ;  /* 0x01683004030075a7 */ /* 0x0002a2000802017f */
[----:B------:R-:W-:Y:S05]  /*85b0*/  @!P0 BRA `(.L_x_13384) ;  /* 0x0000000000048947 */ /* 0x000fea0003800000 */
[----:B------:R-:W-:Y:S01]  /*85c0*/  BPT.TRAP 0x1 ;  /* 0x000000040000795c */ /* 0x000fe20000300000 */
.L_x_13384:
[----:B------:R-:W-:Y:S01]  /*85d0*/  VIADD R0, R18, 0xe400 ;  /* 0x0000e40012007836 */ /* 0x000fe20000000000 */
[----:B---3--:R-:W-:Y:S01]  /*85e0*/  LOP3.LUT R14, R29, 0x10000, RZ, 0xfc, !PT ;  /* 0x000100001d0e7812 */ /* 0x008fe200078efcff */
[----:B0-----:R-:W-:-:S03]  /*85f0*/  IMAD.MOV.U32 R15, RZ, RZ, 0x40000040 ;  /* 0x40000040ff0f7424 */ /* 0x001fc600078e00ff */
[----:B------:R-:W-:-:S04]  /*8600*/  SHF.R.U32.HI R0, RZ, 0x4, R0 ;  /* 0x00000004ff007819 */ /* 0x000fc80000011600 */
[----:B------:R-:W-:-:S04]  /*8610*/  LOP3.LUT R0, R0, 0x3fff, RZ, 0xc0, !PT ;  /* 0x00003fff00007812 */ /* 0x000fc800078ec0ff */
[----:B------:R-:W-:Y:S01]  /*8620*/  LOP3.LUT R13, R0, 0x10000, RZ, 0xfc, !PT ;  /* 0x00010000000d7812 */ /* 0x000fe200078efcff */
[----:B--2---:R-:W-:Y:S06]  /*8630*/  @P1 BRA `(.L_x_13385) ;  /* 0x0000000000081947 */ /* 0x004fec0003800000 */
[----:B------:R-:W0:Y:S02]  /*8640*/  SYNCS.PHASECHK.TRANS64.TRYWAIT P1, [R3+URZ+0x16830], R4 ;  /* 0x01683004030075a7 */ /* 0x000e24000802017f */
[----:B0-----:R-:W-:Y:S05]  /*8650*/  @!P1 BRA `(.L_x_13386) ;  /* 0x000000e800b49947 */ /* 0x001fea0003800000 */
.L_x_13385:
[----:B01----:R-:W-:Y:S01]  /*8660*/  IMAD R4, R156, 0x400, R13 ;  /* 0x000004009c047824 */ /* 0x003fe200078e020d */
[----:B------:R-:W-:Y:S05]  /*8670*/  WARPSYNC.ALL ;  /* 0x0000000000007948 */ /* 0x000fea0003800000 */
[----:B------:R-:W-:Y:S01]  /*8680*/  IMAD.MOV.U32 R5, RZ, RZ, 0x40000040 ;  /* 0x40000040ff057424 */ /* 0x000fe200078e00ff */
[----:B------:R-:W-:Y:S01]  /*8690*/  R2UR UR4, R14 ;  /* 0x000000000e0472ca */ /* 0x000fe200000e0000 */
[----:B-----5:R-:W-:Y:S01]  /*86a0*/  WARPGROUP.ARRIVE ;  /* 0x00000000000079c5 */ /* 0x020fe20000000000 */
[----:B------:R-:W-:Y:S01]  /*86b0*/  R2UR UR5, R15 ;  /* 0x000000000f0572ca */ /* 0x000fe200000e0000 */
[C---:B------:R-:W-:Y:S01]  /*86c0*/  VIADD R6, R4.reuse, 0x2 ;  /* 0x0000000204067836 */ /* 0x040fe20000000000 */
[----:B------:R-:W-:Y:S01]  /*86d0*/  R2UR UR6, R4 ;  /* 0x00000000040672ca */ /* 0x000fe200000e0000 */
[----:B------:R-:W-:Y:S01]  /*86e0*/  IMAD.MOV.U32 R11, RZ, RZ, 0x40000040 ;  /* 0x40000040ff0b7424 */ /* 0x000fe200078e00ff */
[----:B------:R-:W-:Y:S01]  /*86f0*/  R2UR UR7, R5 ;  /* 0x00000000050772ca */ /* 0x000fe200000e0000 */
[----:B------:R-:W-:Y:S01]  /*8700*/  IMAD.MOV.U32 R7, RZ, RZ, 0x40000040 ;  /* 0x40000040ff077424 */ /* 0x000fe200078e00ff */
[C---:B------:R-:W-:Y:S01]  /*8710*/  IADD3 R10, R14.reuse, 0x2, RZ ;  /* 0x000000020e0a7810 */ /* 0x040fe20007ffe0ff */
[----:B------:R-:W-:Y:S01]  /*8720*/  VIADD R8, R14, 0x4 ;  /* 0x000000040e087836 */ /* 0x000fe20000000000 */
[----:B------:R-:W-:Y:S01]  /*8730*/  MOV R21, 0x40000040 ;  /* 0x4000004000157802 */ /* 0x000fe20000000f00 */
[----:B------:R-:W-:-:S02]  /*8740*/  IMAD.MOV.U32 R9, RZ, RZ, 0x40000040 ;  /* 0x40000040ff097424 */ /* 0x000fc400078e00ff */
[----:B------:R-:W-:Y:S01]  /*8750*/  VIADD R20, R14, 0x6 ;  /* 0x000000060e147836 */ /* 0x000fe20000000000 */
[----:B------:R0:W-:Y:S01]  /*8760*/  STL.64 [R1+0x10], R10 ;  /* 0x0000100a01007387 */ /* 0x0001e20000100a00 */
[----:B------:R-:W-:Y:S02]  /*8770*/  IMAD.MOV.U32 R5, RZ, RZ, 0x40000040 ;  /* 0x40000040ff057424 */ /* 0x000fe400078e00ff */
[----:B------:R-:W-:Y:S01]  /*8780*/  IMAD.MOV.U32 R119, RZ, RZ, RZ ;  /* 0x000000ffff777224 */ /* 0x000fe200078e00ff */
[----:B------:R0:W-:Y:S01]  /*8790*/  STL.64 [R1+0x8], R8 ;  /* 0x0000080801007387 */ /* 0x0001e20000100a00 */
[----:B------:R-:W-:Y:S01]  /*87a0*/  HGMMA.64x128x16.F32 R24, gdesc[UR4], RZ, !UPT, gsb0 ;  /* 0x01e00000041879f0 */ /* 0x000fe2000c0008ff */
[----:B------:R-:W-:Y:S02]  /*87b0*/  R2UR UR4, R10 ;  /* 0x000000000a0472ca */ /* 0x000fe400000e0000 */
[----:B------:R-:W-:Y:S02]  /*87c0*/  R2UR UR5, R11 ;  /* 0x000000000b0572ca */ /* 0x000fe400000e0000 */
[----:B------:R-:W-:-:S02]  /*87d0*/  R2UR UR6, R6 ;  /* 0x00000000060672ca */ /* 0x000fc400000e0000 */
[----:B------:R-:W-:Y:S01]  /*87e0*/  R2UR UR7, R7 ;  /* 0x00000000070772ca */ /* 0x000fe200000e0000 */
[----:B------:R-:W-:Y:S01]  /*87f0*/  IMAD.MOV.U32 R7, RZ, RZ, 0x40000040 ;  /* 0x40000040ff077424 */ /* 0x000fe200078e00ff */
[C---:B------:R-:W-:Y:S01]  /*8800*/  IADD3 R6, R4.reuse, 0x4, RZ ;  /* 0x0000000404067810 */ /* 0x040fe20007ffe0ff */
[----:B------:R-:W-:Y:S01]  /*8810*/  VIADD R4, R4, 0x6 ;  /* 0x0000000604047836 */ /* 0x000fe20000000000 */
[----:B------:R-:W-:Y:S02]  /*8820*/  WARPGROUP.DEPBAR.LE gsb0, 0x0 ;  /* 0x00008000000079c5 */ /* 0x000fe40000010000 */
[----:B------:R-:W-:-:S07]  /*8830*/  WARPGROUP.ARRIVE ;  /* 0x00000000000079c5 */ /* 0x000fce0000000000 */
        /* <DEDUP_REMOVED lines=18> */
.L_x_13387:
[----:B------:R-:W2:Y:S01]  /*8960*/  LDL R0, [R1+0x30] ;  /* 0x0000300001007983 */ /* 0x000ea20000100800 */
[----:B------:R-:W-:Y:S01]  /*8970*/  P2R R5, PR, RZ, 0x1 ;  /* 0x00000001ff057803 */ /* 0x000fe20000000000 */
[----:B------:R-:W-:Y:S02]  /*8980*/  ULDC UR4, c[0x0][0x988] ;  /* 0x0002620000047ab9 */ /* 0x000fe40000000800 */
        /* <DEDUP_REMOVED lines=113> */
[----:B------:R-:W-:Y:S02]  /*90a0*/  FSEL R62, R62, -INF , P5 ;  /* 0xff8000003e3e7808 */ /* 0x000fe40002800000 */
[----:B------:R-:W-:Y:S02]  /*90b0*/  FSEL R81, R81, -INF , P4 ;  /* 0xff80000051517808 */ /* 0x000fe40002000000 */
[----:B------:R-:W-:Y:S02]  /*90c0*/  FMNMX.FTZ R0, R80, R7, !PT ;  /* 0x0000000750007209 */ /* 0x000fe40007810000 */
[----:B------:R-:W-:Y:S02]  /*90d0*/  ISETP.GT.AND P5, PT, R4, 0x78, PT ;  /* 0x000000780400780c */ /* 0x000fe40003fa4270 */
[----:B------:R-:W-:Y:S02]  /*90e0*/  FMNMX.FTZ R7, R81, R0, !PT ;  /* 0x0000000051077209 */ /* 0x000fe40007810000 */
[----:B------:R-:W-:-:S02]  /*90f0*/  FSEL R84, R84, -INF , P5 ;  /* 0xff80000054547808 */ /* 0x000fc40002800000 */
[----:B------:R-:W-:Y:S02]  /*9100*/  ISETP.GT.AND P6, PT, R4, 0x79, PT ;  /* 0x000000790400780c */ /* 0x000fe40003fc4270 */
[----:B------:R-:W-:Y:S02]  /*9110*/  FMNMX.FTZ R0, R84, R7, !PT ;  /* 0x0000000754007209 */ /* 0x000fe40007810000 */
[----:B------:R-:W-:-:S04]  /*9120*/  FSEL R85, R85, -INF , P6 ;  /* 0xff80000055557808 */ /* 0x000fc80003000000 */
[----:B------:R-:W-:-:S05]  /*9130*/  FMNMX.FTZ R7, R85, R0, !PT ;  /* 0x0000000055077209 */ /* 0x000fca0007810000 */
[----:B------:R-:W0:Y:S02]  /*9140*/  SHFL.BFLY PT, R0, R7, 0x2, 0x1f ;  /* 0x0c401f0007007f89 */ /* 0x000e2400000e0000 */
[----:B0-----:R-:W-:-:S05]  /*9150*/  FMNMX.FTZ R8, R7, R0, !PT ;  /* 0x0000000007087209 */ /* 0x001fca0007810000 */
[----:B------:R-:W0:Y:S01]  /*9160*/  SHFL.BFLY PT, R9, R8, 0x1, 0x1f ;  /* 0x0c201f0008097f89 */ /* 0x000e2200000e0000 */
[----:B------:R-:W-:Y:S02]  /*9170*/  P2R R12, PR, RZ, 0x1 ;  /* 0x00000001ff0c7803 */ /* 0x000fe40000000000 */
[----:B------:R-:W-:Y:S02]  /*9180*/  P2R R11, PR, RZ, 0x2 ;  /* 0x00000002ff0b7803 */ /* 0x000fe40000000000 */
[C---:B------:R-:W-:Y:S02]  /*9190*/  ISETP.GT.AND P1, PT, R4.reuse, 0x59, PT ;  /* 0x000000590400780c */ /* 0x040fe40003f24270 */
[----:B------:R-:W-:Y:S02]  /*91a0*/  ISETP.GT.AND P0, PT, R4, 0x60, PT ;  /* 0x000000600400780c */ /* 0x000fe40003f04270 */
[----:B------:R-:W-:Y:S02]  /*91b0*/  FSEL R71, R71, -INF , P1 ;  /* 0xff80000047477808 */ /* 0x000fe40000800000 */
[----:B0-----:R-:W-:-:S02]  /*91c0*/  FMNMX.FTZ R0, R8, R9, !PT ;  /* 0x0000000908007209 */ /* 0x001fc40007810000 */
[----:B------:R-:W-:-:S04]  /*91d0*/  FMNMX.FTZ R9, R26, R27, !PT ;  /* 0x0000001b1a097209 */ /* 0x000fc80007810000 */
[----:B------:R-:W-:-:S04]  /*91e0*/  FMNMX.FTZ R4, R30, R9, !PT ;  /* 0x000000091e047209 */ /* 0x000fc80007810000 */
[----:B------:R-:W-:-:S04]  /*91f0*/  FMNMX.FTZ R9, R31, R4, !PT ;  /* 0x000000041f097209 */ /* 0x000fc80007810000 */
[----:B------:R-:W-:Y:S02]  /*9200*/  FMNMX.FTZ R4, R34, R9, !PT ;  /* 0x0000000922047209 */ /* 0x000fe40007810000 */
[----:B------:R-:W-:Y:S02]  /*9210*/  ISETP.NE.AND P1, PT, R11, RZ, PT ;  /* 0x000000ff0b00720c */ /* 0x000fe40003f25270 */
[----:B------:R-:W-:Y:S01]  /*9220*/  FMNMX.FTZ R11, R35, R4, !PT ;  /* 0x00000004230b7209 */ /* 0x000fe20007810000 */
[----:B------:R-:W-:Y:S01]  /*9230*/  FMUL.FTZ R6, R0, UR4 ;  /* 0x0000000400067c20 */ /* 0x000fe20008410000 */
[----:B------:R-:W-:Y:S02]  /*9240*/  P2R R10, PR, RZ, 0x4 ;  /* 0x00000004ff0a7803 */ /* 0x000fe40000000000 */
[----:B------:R-:W-:Y:S02]  /*9250*/  FMNMX.FTZ R4, R38, R11, !PT ;  /* 0x0000000b26047209 */ /* 0x000fe40007810000 */
[----:B------:R-:W-:-:S02]  /*9260*/  FSETP.NEU.FTZ.AND P2, PT, R0, -INF , PT ;  /* 0xff8000000000780b */ /* 0x000fc40003f5d000 */
[----:B------:R-:W-:Y:S02]  /*9270*/  FSEL R74, R74, -INF , P0 ;  /* 0xff8000004a4a7808 */ /* 0x000fe40000000000 */
[----:B------:R-:W-:Y:S02]  /*9280*/  FMNMX.FTZ R11, R39, R4, !PT ;  /* 0x00000004270b7209 */ /* 0x000fe40007810000 */
[----:B------:R-:W-:Y:S02]  /*9290*/  ISETP.NE.AND P0, PT, R12, RZ, PT ;  /* 0x000000ff0c00720c */ /* 0x000fe40003f05270 */
[----:B------:R-:W-:Y:S02]  /*92a0*/  FSEL R6, R6, RZ, P2 ;  /* 0x000000ff06067208 */ /* 0x000fe40001000000 */
[----:B------:R-:W-:Y:S02]  /*92b0*/  FMNMX.FTZ R4, R42, R11, !PT ;  /* 0x0000000b2a047209 */ /* 0x000fe40007810000 */
[----:B------:R-:W-:-:S02]  /*92c0*/  FSEL R75, R75, -INF , P0 ;  /* 0xff8000004b4b7808 */ /* 0x000fc40000000000 */
[----:B------:R-:W-:Y:S01]  /*92d0*/  ISETP.NE.AND P0, PT, R5, RZ, PT ;  /* 0x000000ff0500720c */ /* 0x000fe20003f05270 */
[----:B------:R-:W-:Y:S01]  /*92e0*/  FFMA.FTZ R5, R25, UR4, -R6 ;  /* 0x0000000419057c23 */ /* 0x000fe20008010806 */
[----:B------:R-:W-:-:S04]  /*92f0*/  FMNMX.FTZ R25, R43, R4, !PT ;  /* 0x000000042b197209 */ /* 0x000fc80007810000 */
[----:B------:R-:W-:-:S04]  /*9300*/  FMNMX.FTZ R4, R46, R25, !PT ;  /* 0x000000192e047209 */ /* 0x000fc80007810000 */
[----:B------:R-:W-:Y:S01]  /*9310*/  FMNMX.FTZ R25, R47, R4, !PT ;  /* 0x000000042f197209 */ /* 0x000fe20007810000 */
[----:B------:R-:W-:-:S03]  /*9320*/  FFMA.FTZ R7, R29, UR4, -R6 ;  /* 0x000000041d077c23 */ /* 0x000fc60008010806 */
[----:B------:R-:W-:-:S04]  /*9330*/  FMNMX.FTZ R4, R50, R25, !PT ;  /* 0x0000001932047209 */ /* 0x000fc80007810000 */
        /* <DEDUP_REMOVED lines=14> */
[----:B------:R-:W-:Y:S02]  /*9420*/  FMNMX.FTZ R4, R74, R37, !PT ;  /* 0x000000254a047209 */ /* 0x000fe40007810000 */
[----:B------:R-:W-:Y:S02]  /*9430*/  ISETP.NE.AND P2, PT, R10, RZ, PT ;  /* 0x000000ff0a00720c */ /* 0x000fe40003f45270 */
[----:B------:R-:W-:Y:S02]  /*9440*/  FSEL R78, R78, -INF , P1 ;  /* 0xff8000004e4e7808 */ /* 0x000fe40000800000 */
[----:B------:R-:W-:Y:S02]  /*9450*/  FMNMX.FTZ R41, R75, R4, !PT ;  /* 0x000000044b297209 */ /* 0x000fe40007810000 */
[----:B------:R-:W-:Y:S02]  /*9460*/  FSEL R79, R79, -INF , P2 ;  /* 0xff8000004f4f7808 */ /* 0x000fe40001000000 */
[----:B------:R-:W-:-:S02]  /*9470*/  FMNMX.FTZ R4, R78, R41, !PT ;  /* 0x000000294e047209 */ /* 0x000fc40007810000 */
[----:B------:R-:W-:Y:S02]  /*9480*/  FSEL R82, R82, -INF , P3 ;  /* 0xff80000052527808 */ /* 0x000fe40001800000 */
[----:B------:R-:W-:Y:S02]  /*9490*/  FMNMX.FTZ R41, R79, R4, !PT ;  /* 0x000000044f297209 */ /* 0x000fe40007810000 */
[----:B------:R-:W-:Y:S02]  /*94a0*/  FSEL R83, R83, -INF , P4 ;  /* 0xff80000053537808 */ /* 0x000fe40002000000 */
[----:B------:R-:W-:Y:S01]  /*94b0*/  FMNMX.FTZ R4, R82, R41, !PT ;  /* 0x0000002952047209 */ /* 0x000fe20007810000 */
[----:B------:R-:W-:Y:S01]  /*94c0*/  FFMA.FTZ R29, R45, UR4, -R6 ;  /* 0x000000042d1d7c23 */ /* 0x000fe20008010806 */
[----:B------:R-:W-:Y:S02]  /*94d0*/  FSEL R86, R86, -INF , P5 ;  /* 0xff80000056567808 */ /* 0x000fe40002800000 */
[----:B------:R-:W-:-:S02]  /*94e0*/  FMNMX.FTZ R45, R83, R4, !PT ;  /* 0x00000004532d7209 */ /* 0x000fc40007810000 */
[----:B------:R-:W-:Y:S02]  /*94f0*/  FSEL R87, R87, -INF , P6 ;  /* 0xff80000057577808 */ /* 0x000fe40003000000 */
[----:B------:R-:W-:-:S04]  /*9500*/  FMNMX.FTZ R4, R86, R45, !PT ;  /* 0x0000002d56047209 */ /* 0x000fc80007810000 */
[----:B------:R-:W-:Y:S01]  /*9510*/  FMNMX.FTZ R4, R87, R4, !PT ;  /* 0x0000000457047209 */ /* 0x000fe20007810000 */
[----:B------:R-:W-:-:S04]  /*9520*/  FFMA.FTZ R41, R57, UR4, -R6 ;  /* 0x0000000439297c23 */ /* 0x000fc80008010806 */
[----:B------:R-:W0:Y:S01]  /*9530*/  SHFL.BFLY PT, R57, R4, 0x2, 0x1f ;  /* 0x0c401f0004397f89 */ /* 0x000e2200000e0000 */
[--C-:B------:R-:W-:Y:S01]  /*9540*/  FFMA.FTZ R33, R49, UR4, -R6.reuse ;  /* 0x0000000431217c23 */ /* 0x100fe20008010806 */
[----:B------:R-:W-:Y:S01]  /*9550*/  FFMA.FTZ R49, R65, UR4, -R6 ;  /* 0x0000000441317c23 */ /* 0x000fe20008010806 */
[----:B0-----:R-:W-:-:S05]  /*9560*/  FMNMX.FTZ R8, R4, R57, !PT ;  /* 0x0000003904087209 */ /* 0x001fca0007810000 */
[----:B------:R-:W0:Y:S01]  /*9570*/  SHFL.BFLY PT, R65, R8, 0x1, 0x1f ;  /* 0x0c201f0008417f89 */ /* 0x000e2200000e0000 */
[--C-:B------:R-:W-:Y:S01]  /*9580*/  FFMA.FTZ R148, R24, UR4, -R6.reuse ;  /* 0x0000000418947c23 */ /* 0x100fe20008010806 */
[--C-:B------:R-:W-:Y:S01]  /*9590*/  FFMA.FTZ R150, R28, UR4, -R6.reuse ;  /* 0x000000041c967c23 */ /* 0x100fe20008010806 */
[----:B------:R-:W-:Y:S01]  /*95a0*/  MUFU.EX2 R5, R5 ;  /* 0x0000000500057308 */ /* 0x000fe20000000800 */
[--C-:B------:R-:W-:Y:S01]  /*95b0*/  FFMA.FTZ R124, R40, UR4, -R6.reuse ;  /* 0x00000004287c7c23 */ /* 0x100fe20008010806 */
[----:B------:R-:W-:-:S06]  /*95c0*/  FFMA.FTZ R120, R32, UR4, -R6 ;  /* 0x0000000420787c23 */ /* 0x000fcc0008010806 */
[----:B------:R-:W1:Y:S01]  /*95d0*/  MUFU.EX2 R148, R148 ;  /* 0x0000009400947308 */ /* 0x000e620000000800 */
[----:B------:R-:W-:Y:S01]  /*95e0*/  FFMA.FTZ R37, R53, UR4, -R6 ;  /* 0x0000000435257c23 */ /* 0x000fe20008010806 */
[----:B0-----:R-:W-:-:S06]  /*95f0*/  FMNMX.FTZ R4, R8, R65, !PT ;  /* 0x0000004108047209 */ /* 0x001fcc0007810000 */
[----:B------:R-:W0:Y:S01]  /*9600*/  MUFU.EX2 R150, R150 ;  /* 0x0000009600967308 */ /* 0x000e220000000800 */
[C---:B------:R-:W-:Y:S01]  /*9610*/  FSETP.NEU.FTZ.AND P1, PT, R4.reuse, -INF , PT ;  /* 0xff8000000400780b */ /* 0x040fe20003f3d000 */
[----:B------:R-:W-:Y:S01]  /*9620*/  FMUL.FTZ R40, R4, UR4 ;  /* 0x0000000404287c20 */ /* 0x000fe20008410000 */
[--C-:B------:R-:W-:Y:S01]  /*9630*/  FFMA.FTZ R45, R61, UR4, -R6.reuse ;  /* 0x000000043d2d7c23 */ /* 0x100fe20008010806 */
[----:B------:R-:W-:-:S03]  /*9640*/  FFMA.FTZ R53, R69, UR4, -R6 ;  /* 0x0000000445357c23 */ /* 0x000fc60008010806 */
[----:B------:R-:W-:Y:S01]  /*9650*/  FSEL R40, R40, RZ, P1 ;  /* 0x000000ff28287208 */ /* 0x000fe20000800000 */
        /* <DEDUP_REMOVED lines=17> */
[--C-:B------:R-:W-:Y:S01]  /*9770*/  FFMA.FTZ R149, R26, UR4, -R40.reuse ;  /* 0x000000041a957c23 */ /* 0x100fe20008010828 */
[--C-:B------:R-:W-:Y:S01]  /*9780*/  FFMA.FTZ R6, R27, UR4, -R40.reuse ;  /* 0x000000041b067c23 */ /* 0x100fe20008010828 */
[----:B------:R-:W4:Y:S01]  /*9790*/  MUFU.EX2 R120, R120 ;  /* 0x0000007800787308 */ /* 0x000f220000000800 */
[--C-:B------:R-:W-:Y:S01]  /*97a0*/  FFMA.FTZ R151, R30, UR4, -R40.reuse ;  /* 0x000000041e977c23 */ /* 0x100fe20008010828 */
[----:B-1----:R-:W-:Y:S01]  /*97b0*/  FADD.FTZ R27, R148, R5 ;  /* 0x00000005941b7221 */ /* 0x002fe20000010000 */
[----:B------:R-:W-:-:S05]  /*97c0*/  FFMA.FTZ R8, R31, UR4, -R40 ;  /* 0x000000041f087c23 */ /* 0x000fca0008010828 */
[----:B------:R-:W1:Y:S01]  /*97d0*/  MUFU.EX2 R9, R9 ;  /* 0x0000000900097308 */ /* 0x000e620000000800 */
[----:B0-----:R-:W-:Y:S01]  /*97e0*/  FADD.FTZ R32, R150, R27 ;  /* 0x0000001b96207221 */ /* 0x001fe20000010000 */
[----:B------:R-:W-:-:S06]  /*97f0*/  FFMA.FTZ R121, R34, UR4, -R40 ;  /* 0x0000000422797c23 */ /* 0x000fcc0008010828 */
[----:B------:R-:W-:Y:S08]  /*9800*/  MUFU.EX2 R149, R149 ;  /* 0x0000009500957308 */ /* 0x000ff00000000800 */
[----:B------:R-:W0:Y:S01]  /*9810*/  MUFU.EX2 R6, R6 ;  /* 0x0000000600067308 */ /* 0x000e220000000800 */
[----:B--2---:R-:W-:-:S07]  /*9820*/  FADD.FTZ R27, R7, R32 ;  /* 0x00000020071b7221 */ /* 0x004fce0000010000 */
[----:B------:R-:W2:Y:S01]  /*9830*/  MUFU.EX2 R122, R122 ;  /* 0x0000007a007a7308 */ /* 0x000ea20000000800 */
[----:B------:R-:W-:-:S07]  /*9840*/  FFMA.FTZ R10, R35, UR4, -R40 ;  /* 0x00000004230a7c23 */ /* 0x000fce0008010828 */
[----:B------:R-:W5:Y:S01]  /*9850*/  MUFU.EX2 R151, R151 ;  /* 0x0000009700977308 */ /* 0x000f620000000800 */
[----:B----4-:R-:W-:-:S07]  /*9860*/  FADD.FTZ R34, R120, R27 ;  /* 0x0000001b78227221 */ /* 0x010fce0000010000 */
[----:B------:R-:W4:Y:S01]  /*9870*/  MUFU.EX2 R11, R11 ;  /* 0x0000000b000b7308 */ /* 0x000f220000000800 */
[----:B------:R-:W-:-:S07]  /*9880*/  FFMA.FTZ R123, R38, UR4, -R40 ;  /* 0x00000004267b7c23 */ /* 0x000fce0008010828 */
[----:B------:R-:W3:Y:S01]  /*9890*/  MUFU.EX2 R8, R8 ;  /* 0x0000000800087308 */ /* 0x000ee20000000800 */
[----:B-1----:R-:W-:Y:S01]  /*98a0*/  FADD.FTZ R27, R9, R34 ;  /* 0x00000022091b7221 */ /* 0x002fe20000010000 */
[----:B0-----:R-:W-:-:S06]  /*98b0*/  FADD.FTZ R36, R149, R6 ;  /* 0x0000000695247221 */ /* 0x001fcc0000010000 */
[----:B------:R-:W0:Y:S01]  /*98c0*/  MUFU.EX2 R124, R124 ;  /* 0x0000007c007c7308 */ /* 0x000e220000000800 */
[----:B------:R-:W-:-:S07]  /*98d0*/  FFMA.FTZ R12, R39, UR4, -R40 ;  /* 0x00000004270c7c23 */ /* 0x000fce0008010828 */
[----:B------:R-:W1:Y:S01]  /*98e0*/  MUFU.EX2 R121, R121 ;  /* 0x0000007900797308 */ /* 0x000e620000000800 */
[----:B--2---:R-:W-:Y:S01]  /*98f0*/  FADD.FTZ R34, R122, R27 ;  /* 0x0000001b7a227221 */ /* 0x004fe20000010000 */
[----:B-----5:R-:W-:-:S06]  /*9900*/  FADD.FTZ R27, R151, R36 ;  /* 0x00000024971b7221 */ /* 0x020fcc0000010000 */
[----:B------:R-:W2:Y:S01]  /*9910*/  MUFU.EX2 R25, R25 ;  /* 0x0000001900197308 */ /* 0x000ea20000000800 */
[----:B------:R-:W-:-:S07]  /*9920*/  FFMA.FTZ R125, R42, UR4, -R40 ;  /* 0x000000042a7d7c23 */ /* 0x000fce0008010828 */
[----:B------:R-:W5:Y:S01]  /*9930*/  MUFU.EX2 R10, R10 ;  /* 0x0000000a000a7308 */ /* 0x000f620000000800 */
[----:B----4-:R-:W-:Y:S01]  /*9940*/  FADD.FTZ R31, R11, R34 ;  /* 0x000000220b1f7221 */ /* 0x010fe20000010000 */
[----:B---3--:R-:W-:-:S06]  /*9950*/  FADD.FTZ R36, R8, R27 ;  /* 0x0000001b08247221 */ /* 0x008fcc0000010000 */
[----:B------:R-:W3:Y:S01]  /*9960*/  MUFU.EX2 R126, R126 ;  /* 0x0000007e007e7308 */ /* 0x000ee20000000800 */
[----:B------:R-:W-:-:S07]  /*9970*/  FFMA.FTZ R24, R43, UR4, -R40 ;  /* 0x000000042b187c23 */ /* 0x000fce0008010828 */
[----:B------:R-:W4:Y:S01]  /*9980*/  MUFU.EX2 R123, R123 ;  /* 0x0000007b007b7308 */ /* 0x000f220000000800 */
[----:B0-----:R-:W-:Y:S01]  /*9990*/  FADD.FTZ R38, R124, R31 ;  /* 0x0000001f7c267221 */ /* 0x001fe20000010000 */
[----:B-1----:R-:W-:-:S06]  /*99a0*/  FADD.FTZ R27, R121, R36 ;  /* 0x00000024791b7221 */ /* 0x002fcc0000010000 */
        /* <DEDUP_REMOVED lines=8> */
[----:B---3--:R-:W-:Y:S01]  /*9a30*/  FADD.FTZ R36, R126, R31 ;  /* 0x0000001f7e247221 */ /* 0x008fe20000010000 */
[----:B----4-:R-:W-:-:S06]  /*9a40*/  FADD.FTZ R27, R123, R38 ;  /* 0x000000267b1b7221 */ /* 0x010fcc0000010000 */
        /* <DEDUP_REMOVED lines=8> */
[----:B------:R-:W-:Y:S02]  /*9ad0*/  IMAD.U32 R44, RZ, RZ, UR38 ;  /* 0x00000026ff2c7e24 */ /* 0x000fe4000f8e00ff */
[----:B--2---:R-:W-:-:S05]  /*9ae0*/  FADD.FTZ R42, R128, R31 ;  /* 0x0000001f802a7221 */ /* 0x004fca0000010000 */
[----:B------:R-:W2:Y:S01]  /*9af0*/  MUFU.EX2 R37, R37 ;  /* 0x0000002500257308 */ /* 0x000ea20000000800 */
[----:B-----5:R-:W-:Y:S01]  /*9b00*/  FADD.FTZ R27, R125, R38 ;  /* 0x000000267d1b7221 */ /* 0x020fe20000010000 */
[----:B------:R-:W-:-:S06]  /*9b10*/  FFMA.FTZ R131, R54, UR4, -R40 ;  /* 0x0000000436837c23 */ /* 0x000fcc0008010828 */
[----:B------:R-:W5:Y:S01]  /*9b20*/  MUFU.EX2 R26, R26 ;  /* 0x0000001a001a7308 */ /* 0x000f620000000800 */
[----:B---3--:R-:W-:Y:S01]  /*9b30*/  FADD.FTZ R31, R33, R42 ;  /* 0x0000002a211f7221 */ /* 0x008fe20000010000 */
[----:B------:R-:W-:-:S06]  /*9b40*/  PRMT R3, R44, 0x654, R3 ;  /* 0x000006542c037816 */ /* 0x000fcc0000000003 */
[----:B------:R-:W3:Y:S01]  /*9b50*/  MUFU.EX2 R132, R132 ;  /* 0x0000008400847308 */ /* 0x000ee20000000800 */
[----:B----4-:R-:W-:Y:S01]  /*9b60*/  FADD.FTZ R42, R24, R27 ;  /* 0x0000001b182a7221 */ /* 0x010fe20000010000 */
[----:B------:R-:W-:-:S06]  /*9b70*/  FFMA.FTZ R30, R55, UR4, -R40 ;  /* 0x00000004371e7c23 */ /* 0x000fcc0008010828 */
[----:B------:R-:W4:Y:S01]  /*9b80*/  MUFU.EX2 R129, R129 ;  /* 0x0000008100817308 */ /* 0x000f220000000800 */
[----:B0-----:R-:W-:Y:S01]  /*9b90*/  FADD.FTZ R38, R130, R31 ;  /* 0x0000001f82267221 */ /* 0x001fe20000010000 */
[----:B------:R1:W-:Y:S06]  /*9ba0*/  SYNCS.ARRIVE.TRANS64.RED.A1T0 RZ, [R3+URZ], RZ ;  /* 0x000000ff03ff79a7 */ /* 0x0003ec000810043f */
[----:B------:R-:W0:Y:S01]  /*9bb0*/  MUFU.EX2 R41, R41 ;  /* 0x0000002900297308 */ /* 0x000e220000000800 */
[----:B------:R-:W-:Y:S01]  /*9bc0*/  FFMA.FTZ R133, R58, UR4, -R40 ;  /* 0x000000043a857c23 */ /* 0x000fe20008010828 */
[----:B-1----:R-:W-:-:S06]  /*9bd0*/  FADD.FTZ R3, R127, R42 ;  /* 0x0000002a7f037221 */ /* 0x002fcc0000010000 */
        /* <DEDUP_REMOVED lines=41> */
[----:B------:R-:W-:Y:S01]  /*9e70*/  F2FP.F16.F32.PACK_AB R148, R5, R148 ;  /* 0x000000940594723e */ /* 0x000fe200000000ff */
[----:B0-----:R-:W-:-:S06]  /*9e80*/  FADD.FTZ R5, R53, R46 ;  /* 0x0000002e35057221 */ /* 0x001fcc0000010000 */
[----:B------:R-:W0:Y:S01]  /*9e90*/  MUFU.EX2 R142, R142 ;  /* 0x0000008e008e7308 */ /* 0x000e220000000800 */
[----:B-1----:R-:W-:-:S07]  /*9ea0*/  FADD.FTZ R44, R34, R3 ;  /* 0x00000003222c7221 */ /* 0x002fce0000010000 */
[----:B------:R-:W1:Y:S01]  /*9eb0*/  MUFU.EX2 R139, R139 ;  /* 0x0000008b008b7308 */ /* 0x000e620000000800 */
[----:B------:R-:W-:Y:S01]  /*9ec0*/  FFMA.FTZ R75, R75, UR4, -R40 ;  /* 0x000000044b4b7c23 */ /* 0x000fe20008010828 */
[----:B--2---:R-:W-:-:S06]  /*9ed0*/  FADD.FTZ R46, R140, R5 ;  /* 0x000000058c2e7221 */ /* 0x004fcc0000010000 */
[----:B------:R-:W2:Y:S01]  /*9ee0*/  MUFU.EX2 R61, R61 ;  /* 0x0000003d003d7308 */ /* 0x000ea20000000800 */
[----:B-----5:R-:W-:Y:S01]  /*9ef0*/  FADD.FTZ R3, R137, R44 ;  /* 0x0000002c89037221 */ /* 0x020fe20000010000 */
[----:B------:R-:W-:-:S06]  /*9f00*/  FFMA.FTZ R143, R78, UR4, -R40 ;  /* 0x000000044e8f7c23 */ /* 0x000fcc0008010828 */
[----:B------:R-:W5:Y:S01]  /*9f10*/  MUFU.EX2 R38, R38 ;  /* 0x0000002600267308 */ /* 0x000f620000000800 */
[--C-:B------:R-:W-:Y:S01]  /*9f20*/  FFMA.FTZ R42, R79, UR4, -R40.reuse ;  /* 0x000000044f2a7c23 */ /* 0x100fe20008010828 */
[--C-:B------:R-:W-:Y:S01]  /*9f30*/  FFMA.FTZ R82, R82, UR4, -R40.reuse ;  /* 0x0000000452527c23 */ /* 0x100fe20008010828 */
[--C-:B------:R-:W-:Y:S01]  /*9f40*/  FFMA.FTZ R83, R83, UR4, -R40.reuse ;  /* 0x0000000453537c23 */ /* 0x100fe20008010828 */
[----:B------:R-:W-:-:S04]  /*9f50*/  FFMA.FTZ R86, R86, UR4, -R40 ;  /* 0x0000000456567c23 */ /* 0x000fc80008010828 */
[----:B------:R-:W5:Y:S01]  /*9f60*/  MUFU.EX2 R144, R144 ;  /* 0x0000009000907308 */ /* 0x000f620000000800 */
[----:B------:R-:W-:Y:S01]  /*9f70*/  FFMA.FTZ R87, R87, UR4, -R40 ;  /* 0x0000000457577c23 */ /* 0x000fe20008010828 */
[----:B---3--:R-:W-:Y:S01]  /*9f80*/  FADD.FTZ R5, R57, R46 ;  /* 0x0000002e39057221 */ /* 0x008fe20000010000 */
[----:B----4-:R-:W-:-:S05]  /*9f90*/  FADD.FTZ R44, R36, R3 ;  /* 0x00000003242c7221 */ /* 0x010fca0000010000 */
[----:B------:R-:W3:Y:S01]  /*9fa0*/  MUFU.EX2 R141, R141 ;  /* 0x0000008d008d7308 */ /* 0x000ee20000000800 */
[----:B0-----:R-:W-:Y:S01]  /*9fb0*/  FADD.FTZ R46, R142, R5 ;  /* 0x000000058e2e7221 */ /* 0x001fe20000010000 */
[----:B-1----:R-:W-:-:S06]  /*9fc0*/  FADD.FTZ R3, R139, R44 ;  /* 0x0000002c8b037221 */ /* 0x002fcc0000010000 */
[----:B------:R-:W0:Y:S08]  /*9fd0*/  MUFU.EX2 R65, R81 ;  /* 0x0000005100417308 */ /* 0x000e300000000800 */
[----:B------:R-:W1:Y:S01]  /*9fe0*/  MUFU.EX2 R40, R75 ;  /* 0x0000004b00287308 */ /* 0x000e620000000800 */
[----:B--2---:R-:W-:Y:S01]  /*9ff0*/  FADD.FTZ R5, R61, R46 ;  /* 0x0000002e3d057221 */ /* 0x004fe20000010000 */
[----:B-----5:R-:W-:-:S06]  /*a000*/  FADD.FTZ R44, R38, R3 ;  /* 0x00000003262c7221 */ /* 0x020fcc0000010000 */
[----:B------:R-:W2:Y:S08]  /*a010*/  MUFU.EX2 R146, R146 ;  /* 0x0000009200927308 */ /* 0x000eb00000000800 */
[----:B------:R-:W4:Y:S01]  /*a020*/  MUFU.EX2 R143, R143 ;  /* 0x0000008f008f7308 */ /* 0x000f220000000800 */
[----:B------:R-:W-:Y:S01]  /*a030*/  FADD.FTZ R46, R144, R5 ;  /* 0x00000005902e7221 */ /* 0x000fe20000010000 */
[----:B---3--:R-:W-:-:S06]  /*a040*/  FADD.FTZ R3, R141, R44 ;  /* 0x0000002c8d037221 */ /* 0x008fcc0000010000 */
[----:B------:R-:W3:Y:S01]  /*a050*/  MUFU.EX2 R42, R42 ;  /* 0x0000002a002a7308 */ /* 0x000ee20000000800 */
[----:B0-----:R-:W-:Y:S01]  /*a060*/  FADD.FTZ R5, R65, R46 ;  /* 0x0000002e41057221 */ /* 0x001fe20000010000 */
[----:B-1----:R-:W-:-:S06]  /*a070*/  FADD.FTZ R44, R40, R3 ;  /* 0x00000003282c7221 */ /* 0x002fcc0000010000 */
[----:B------:R-:W0:Y:S01]  /*a080*/  MUFU.EX2 R82, R82 ;  /* 0x0000005200527308 */ /* 0x000e220000000800 */
[----:B--2---:R-:W-:Y:S01]  /*a090*/  FADD.FTZ R46, R146, R5 ;  /* 0x00000005922e7221 */ /* 0x004fe20000010000 */
[----:B------:R-:W-:Y:S01]  /*a0a0*/  F2FP.F16.F32.PACK_AB R150, R7, R150 ;  /* 0x000000960796723e */ /* 0x000fe200000000ff */
[----:B----4-:R-:W-:-:S05]  /*a0b0*/  FADD.FTZ R5, R143, R44 ;  /* 0x0000002c8f057221 */ /* 0x010fca0000010000 */
[----:B------:R-:W1:Y:S01]  /*a0c0*/  MUFU.EX2 R83, R83 ;  /* 0x0000005300537308 */ /* 0x000e620000000800 */
[----:B------:R-:W-:Y:S01]  /*a0d0*/  IADD3 R7, R88, -0x2, RZ ;  /* 0xfffffffe58077810 */ /* 0x000fe20007ffe0ff */
[----:B---3--:R-:W-:-:S06]  /*a0e0*/  FADD.FTZ R5, R42, R5 ;  /* 0x000000052a057221 */ /* 0x008fcc0000010000 */
[----:B------:R-:W2:Y:S01]  /*a0f0*/  MUFU.EX2 R86, R86 ;  /* 0x0000005600567308 */ /* 0x000ea20000000800 */
[----:B------:R-:W-:Y:S02]  /*a100*/  ISETP.GE.AND P1, PT, R7, R90, PT ;  /* 0x0000005a0700720c */ /* 0x000fe40003f26270 */
[----:B------:R-:W-:-:S05]  /*a110*/  F2FP.F16.F32.PACK_AB R149, R6, R149 ;  /* 0x000000950695723e */ /* 0x000fca00000000ff */
[----:B------:R-:W3:Y:S01]  /*a120*/  MUFU.EX2 R69, R69 ;  /* 0x0000004500457308 */ /* 0x000ee20000000800 */
[----:B0-----:R-:W-:-:S07]  /*a130*/  FADD.FTZ R6, R82, R5 ;  /* 0x0000000552067221 */ /* 0x001fce0000010000 */
[----:B------:R-:W0:Y:S01]  /*a140*/  MUFU.EX2 R87, R87 ;  /* 0x0000005700577308 */ /* 0x000e220000000800 */
[----:B-1----:R-:W-:-:S04]  /*a150*/  FADD.FTZ R5, R83, R6 ;  /* 0x0000000653057221 */ /* 0x002fc80000010000 */
[----:B--2---:R-:W-:Y:S01]  /*a160*/  FADD.FTZ R6, R86, R5 ;  /* 0x0000000556067221 */ /* 0x004fe20000010000 */
[----:B------:R-:W-:Y:S01]  /*a170*/  F2FP.F16.F32.PACK_AB R120, R9, R120 ;  /* 0x000000780978723e */ /* 0x000fe200000000ff */
[--C-:B------:R-:W-:Y:S01]  /*a180*/  IMAD.MOV.U32 R118, RZ, RZ, R119.reuse ;  /* 0x000000ffff767224 */ /* 0x100fe200078e0077 */
[----:B------:R-:W-:Y:S01]  /*a190*/  F2FP.F16.F32.PACK_AB R122, R11, R122 ;  /* 0x0000007a0b7a723e */ /* 0x000fe200000000ff */
[----:B---3--:R-:W-:Y:S01]  /*a1a0*/  FADD.FTZ R3, R69, R46 ;  /* 0x0000002e45037221 */ /* 0x008fe20000010000 */
[----:B------:R-:W-:Y:S01]  /*a1b0*/  F2FP.F16.F32.PACK_AB R124, R25, R124 ;  /* 0x0000007c197c723e */ /* 0x000fe200000000ff */
[--C-:B------:R-:W-:Y:S01]  /*a1c0*/  IMAD.MOV.U32 R117, RZ, RZ, R119.reuse ;  /* 0x000000ffff757224 */ /* 0x100fe200078e0077 */
[----:B------:R-:W-:Y:S01]  /*a1d0*/  F2FP.F16.F32.PACK_AB R126, R29, R126 ;  /* 0x0000007e1d7e723e */ /* 0x000fe200000000ff */
[--C-:B------:R-:W-:Y:S01]  /*a1e0*/  IMAD.MOV.U32 R116, RZ, RZ, R119.reuse ;  /* 0x000000ffff747224 */ /* 0x100fe200078e0077 */
[----:B------:R-:W-:Y:S01]  /*a1f0*/  F2FP.F16.F32.PACK_AB R128, R33, R128 ;  /* 0x000000802180723e */ /* 0x000fe200000000ff */
[--C-:B------:R-:W-:Y:S01]  /*a200*/  IMAD.MOV.U32 R115, RZ, RZ, R119.reuse ;  /* 0x000000ffff737224 */ /* 0x100fe200078e0077 */
[----:B------:R-:W-:Y:S01]  /*a210*/  F2FP.F16.F32.PACK_AB R130, R37, R130 ;  /* 0x000000822582723e */ /* 0x000fe200000000ff */
[----:B0-----:R-:W-:Y:S01]  /*a220*/  FADD.FTZ R6, R87, R6 ;  /* 0x0000000657067221 */ /* 0x001fe20000010000 */
        /* <DEDUP_REMOVED lines=41> */
[----:B------:R-:W-:Y:S01]  /*a4c0*/  IMAD.MOV.U32 R88, RZ, RZ, R119 ;  /* 0x000000ffff587224 */ /* 0x000fe200078e0077 */
[----:B------:R-:W-:-:S02]  /*a4d0*/  F2FP.F16.F32.PACK_AB R145, R83, R82 ;  /* 0x000000525391723e */ /* 0x000fc400000000ff */
[----:B------:R-:W-:Y:S02]  /*a4e0*/  F2FP.F16.F32.PACK_AB R147, R87, R86 ;  /* 0x000000565793723e */ /* 0x000fe400000000ff */
[-C--:B------:R-:W-:Y:S02]  /*a4f0*/  MOV R114, R119.reuse ;  /* 0x0000007700727202 */ /* 0x080fe40000000f00 */
[-C--:B------:R-:W-:Y:S02]  /*a500*/  MOV R109, R119.reuse ;  /* 0x00000077006d7202 */ /* 0x080fe40000000f00 */
[-C--:B------:R-:W-:Y:S02]  /*a510*/  MOV R104, R119.reuse ;  /* 0x0000007700687202 */ /* 0x080fe40000000f00 */
[-C--:B------:R-:W-:Y:S02]  /*a520*/  MOV R99, R119.reuse ;  /* 0x0000007700637202 */ /* 0x080fe40000000f00 */
[----:B------:R-:W-:-:S02]  /*a530*/  MOV R94, R119 ;  /* 0x00000077005e7202 */ /* 0x000fc40000000f00 */
[----:B------:R-:W-:Y:S01]  /*a540*/  MOV R89, R119 ;  /* 0x0000007700597202 */ /* 0x000fe20000000f00 */
[----:B------:R-:W-:Y:S06]  /*a550*/  @!P1 BRA `(.L_x_13388) ;  /* 0x0000002000389947 */ /* 0x000fec0003800000 */
[----:B------:R0:W5:Y:S01]  /*a560*/  LDL.LU R5, [R1+0x4] ;  /* 0x0000040001057983 */ /* 0x0001620000300800 */
        /* <DEDUP_REMOVED lines=18> */
[----:B0-----:R-:W-:-:S07]  /*a690*/  CS2R R88, SRZ ;  /* 0x0000000000587805 */ /* 0x001fce000001ff00 */
.L_x_13400:
[----:B------:R-:W2:Y:S01]  /*a6a0*/  LDL R4, [R1+0x28] ;  /* 0x0000280001047983 */ /* 0x000ea20000100800 */
[----:B------:R-:W-:Y:S01]  /*a6b0*/  ISETP.NE.AND P1, PT, R12, 0x1, PT ;  /* 0x000000010c00780c */ /* 0x000fe20003f25270 */
[----:B------:R-:W-:Y:S05]  /*a6c0*/  YIELD ;  /* 0x0000000000007946 */ /* 0x000fea0003800000 */
[----:B------:R-:W-:Y:S02]  /*a6d0*/  SEL R0, RZ, 0x1, P1 ;  /* 0x00000001ff007807 */ /* 0x000fe40000800000 */
[----:B--2---:R-:W-:Y:S02]  /*a6e0*/  ISETP.NE.AND P1, PT, R4, RZ, PT ;  /* 0x000000ff0400720c */ /* 0x004fe40003f25270 */
[----:B-----5:R-:W-:-:S05]  /*a6f0*/  LOP3.LUT R4, R5, R0, RZ, 0x3c, !PT ;  /* 0x0000000005047212 */ /* 0x020fca00078e3cff */
[----:B------:R0:W-:Y:S06]  /*a700*/  STL [R1+0x4], R4 ;  /* 0x0000040401007387 */ /* 0x0001ec0000100800 */
[----:B------:R-:W-:Y:S05]  /*a710*/  @P1 BRA `(.L_x_13389) ;  /* 0x00000000003c1947 */ /* 0x000fea0003800000 */
[----:B------:R-:W-:Y:S05]  /*a720*/  @!P0 BRA `(.L_x_13390) ;  /* 0x0000000000048947 */ /* 0x000fea0003800000 */
[----:B------:R-:W-:Y:S01]  /*a730*/  BPT.TRAP 0x1 ;  /* 0x000000040000795c */ /* 0x000fe20000300000 */
.L_x_13390:
[----:B------:R-:W-:-:S04]  /*a740*/  IADD3 R0, R12, 0x1, RZ ;  /* 0x000000010c007810 */ /* 0x000fc80007ffe0ff */
[----:B------:R-:W-:-:S04]  /*a750*/  ISETP.NE.AND P2, PT, R0, 0x2, PT ;  /* 0x000000020000780c */ /* 0x000fc80003f45270 */
[----:B------:R-:W-:Y:S02]  /*a760*/  SEL R9, R0, RZ, P2 ;  /* 0x000000ff00097207 */ /* 0x000fe40001000000 */
[----:B------:R-:W-:-:S03]  /*a770*/  SHF.L.U32 R0, R4, 0x1f, RZ ;  /* 0x0000001f04007819 */ /* 0x000fc600000006ff */
[----:B------:R-:W-:-:S04]  /*a780*/  IMAD R9, R9, 0x8, R18 ;  /* 0x0000000809097824 */ /* 0x000fc800078e0212 */
[----:B------:R1:W2:Y:S01]  /*a790*/  SYNCS.PHASECHK.TRANS64.TRYWAIT P2, [R9+URZ+0x16830], R0 ;  /* 0x01683000090075a7 */ /* 0x0002a2000804017f */
[----:B------:R-:W-:Y:S05]  /*a7a0*/  @!P0 BRA `(.L_x_13391) ;  /* 0x0000000000048947 */ /* 0x000fea0003800000 */
[----:B------:R-:W-:Y:S01]  /*a7b0*/  BPT.TRAP 0x1 ;  /* 0x000000040000795c */ /* 0x000fe20000300000 */
.L_x_13391:
[----:B------:R-:W-:Y:S04]  /*a7c0*/  BSSY B0, `(.L_x_13389) ;  /* 0x0000004000007945 */ /* 0x000fe80003800000 */
[----:B--2---:R-:W-:Y:S05]  /*a7d0*/  @P2 BRA `(.L_x_13392) ;  /* 0x0000000000082947 */ /* 0x004fea0003800000 */
[----:B------:R-:W2:Y:S02]  /*a7e0*/  SYNCS.PHASECHK.TRANS64.TRYWAIT P2, [R9+URZ+0x16830], R0 ;  /* 0x01683000090075a7 */ /* 0x000ea4000804017f */
[----:B--2---:R-:W-:Y:S05]  /*a7f0*/  @!P2 BRA `(.L_x_13393) ;  /* 0x000000c80060a947 */ /* 0x004fea0003800000 */
.L_x_13392:
[----:B------:R-:W-:Y:S05]  /*a800*/  BSYNC B0 ;  /* 0x0000000000007941 */ /* 0x000fea0003800000 */
.L_x_13389:
[----:B------:R3:W-:Y:S01]  /*a810*/  STL.64 [R1+0x70], R2 ;  /* 0x0000700201007387 */ /* 0x0007e20000100a00 */
[----:B-12---:R-:W1:Y:S03]  /*a820*/  S2R R0, SR_TID.X ;  /* 0x0000000000007919 */ /* 0x006e660000002100 */
[----:B---3--:R-:W2:Y:S01]  /*a830*/  LDL.64 R2, [R1+0x10] ;  /* 0x0000100001027983 */ /* 0x008ea20000100a00 */
[----:B------:R-:W-:Y:S01]  /*a840*/  VIADD R156, R12, 0x1 ;  /* 0x000000010c9c7836 */ /* 0x000fe20000000000 */
[----:B------:R-:W-:Y:S01]  /*a850*/  MOV R9, 0x40000040 ;  /* 0x4000004000097802 */ /* 0x000fe20000000f00 */
[----:B------:R-:W-:Y:S05]  /*a860*/  WARPSYNC.ALL ;  /* 0x0000000000007948 */ /* 0x000fea0003800000 */
[----:B------:R-:W-:Y:S01]  /*a870*/  ISETP.NE.AND P2, PT, R156, 0x2, PT ;  /* 0x000000029c00780c */ /* 0x000fe20003f45270 */
[----:B------:R-:W-:Y:S01]  /*a880*/  IMAD.MOV.U32 R25, RZ, RZ, 0x40000040 ;  /* 0x40000040ff197424 */ /* 0x000fe200078e00ff */
[----:B------:R-:W-:-:S02]  /*a890*/  R2UR UR19, R9 ;  /* 0x00000000091372ca */ /* 0x000fc400000e0000 */
[----:B------:R-:W-:Y:S02]  /*a8a0*/  SEL R156, R156, RZ, P2 ;  /* 0x000000ff9c9c7207 */ /* 0x000fe40001000000 */
[----:B------:R-:W-:Y:S02]  /*a8b0*/  MOV R27, 0x40000040 ;  /* 0x40000040001b7802 */ /* 0x000fe40000000f00 */
[----:B------:R-:W-:Y:S01]  /*a8c0*/  R2UR UR8, R14 ;  /* 0x000000000e0872ca */ /* 0x000fe200000e0000 */
[----:B------:R-:W-:Y:S01]  /*a8d0*/  IMAD R26, R156, 0x400, R13 ;  /* 0x000004009c1a7824 */ /* 0x000fe200078e020d */
[----:B------:R-:W-:Y:S02]  /*a8e0*/  R2UR UR9, R15 ;  /* 0x000000000f0972ca */ /* 0x000fe400000e0000 */
[----:B------:R-:W-:Y:S01]  /*a8f0*/  R2UR UR11, R27 ;  /* 0x000000001b0b72ca */ /* 0x000fe200000e0000 */
[C---:B------:R-:W-:Y:S01]  /*a900*/  VIADD R8, R26.reuse, 0x4 ;  /* 0x000000041a087836 */ /* 0x040fe20000000000 */
[C---:B------:R-:W-:Y:S01]  /*a910*/  R2UR UR10, R26.reuse ;  /* 0x000000001a0a72ca */ /* 0x040fe200000e0000 */
[C---:B------:R-:W-:Y:S01]  /*a920*/  VIADD R24, R26.reuse, 0x2 ;  /* 0x000000021a187836 */ /* 0x040fe20000000000 */
[----:B-1----:R-:W-:Y:S01]  /*a930*/  SHF.R.U32.HI R0, RZ, 0x7, R0 ;  /* 0x00000007ff007819 */ /* 0x002fe20000011600 */
[----:B------:R-:W-:Y:S01]  /*a940*/  VIADD R26, R26, 0x6 ;  /* 0x000000061a1a7836 */ /* 0x000fe20000000000 */
[----:B------:R-:W-:-:S02]  /*a950*/  R2UR UR18, R8 ;  /* 0x00000000081272ca */ /* 0x000fc400000e0000 */
[----:B------:R-:W3:Y:S01]  /*a960*/  LDL.64 R8, [R1+0x8] ;  /* 0x0000080001087983 */ /* 0x000ee20000100a00 */
[----:B------:R-:W-:Y:S01]  /*a970*/  VIADD R0, R0, 0x8 ;  /* 0x0000000800007836 */ /* 0x000fe20000000000 */
[----:B------:R-:W-:Y:S02]  /*a980*/  R2UR UR14, R24 ;  /* 0x00000000180e72ca */ /* 0x000fe400000e0000 */
[----:B------:R-:W-:Y:S02]  /*a990*/  R2UR UR15, R25 ;  /* 0x00000000190f72ca */ /* 0x000fe400000e0000 */
[----:B------:R-:W-:Y:S02]  /*a9a0*/  R2UR UR22, R26 ;  /* 0x000000001a1672ca */ /* 0x000fe400000e0000 */
[----:B------:R-:W-:Y:S01]  /*a9b0*/  R2UR UR23, R27 ;  /* 0x000000001b1772ca */ /* 0x000fe200000e0000 */
[----:B------:R1:W-:Y:S06]  /*a9c0*/  BAR.SYNC.DEFER_BLOCKING R0, 0x100 ;  /* 0x000400000000751d */ /* 0x0003ec0000010000 */
[----:B------:R-:W-:-:S06]  /*a9d0*/  WARPGROUP.ARRIVE ;  /* 0x00000000000079c5 */ /* 0x000fcc0000000000 */
[----:B------:R-:W-:Y:S03]  /*a9e0*/  HGMMA.64x128x16.F32 R24, gdesc[UR8], RZ, !UPT, gsb0 ;  /* 0x01e00000081879f0 */ /* 0x000fe6000c0008ff */
[----:B------:R-:W-:Y:S02]  /*a9f0*/  WARPGROUP.DEPBAR.LE gsb0, 0x0 ;  /* 0x00008000000079c5 */ /* 0x000fe40000010000 */
[----:B------:R-:W-:Y:S01]  /*aa00*/  WARPGROUP.ARRIVE ;  /* 0x00000000000079c5 */ /* 0x000fe20000000000 */
[----:B--2---:R-:W-:Y:S02]  /*aa10*/  R2UR UR12, R2 ;  /* 0x00000000020c72ca */ /* 0x004fe400000e0000 */
[----:B------:R-:W-:Y:S02]  /*aa20*/  R2UR UR13, R3 ;  /* 0x00000000030d72ca */ /* 0x000fe400000e0000 */
[----:B------:R1:W5:Y:S11]  /*aa30*/  LDL.LU.64 R2, [R1+0x70] ;  /* 0x0000700001027983 */ /* 0x0003760000300a00 */
[----:B------:R-:W-:Y:S01]  /*aa40*/  HGMMA.64x128x16.F32 R24, gdesc[UR12], R24, gsb0 ;  /* 0x01e000000c1879f0 */ /* 0x000fe20008000818 */
[----:B---3--:R-:W-:-:S02]  /*aa50*/  R2UR UR16, R8 ;  /* 0x00000000081072ca */ /* 0x008fc400000e0000 */
        /* <DEDUP_REMOVED lines=10> */
[----:B-1----:R-:W-:Y:S05]  /*ab00*/  @P1 BRA `(.L_x_13394) ;  /* 0x0000000000281947 */ /* 0x002fea0003800000 */
[----:B------:R-:W-:Y:S05]  /*ab10*/  @!P0 BRA `(.L_x_13395) ;  /* 0x0000000000048947 */ /* 0x000fea0003800000 */
[----:B------:R-:W-:Y:S01]  /*ab20*/  BPT.TRAP 0x1 ;  /* 0x000000040000795c */ /* 0x000fe20000300000 */
.L_x_13395:
[----:B------:R-:W-:Y:S01]  /*ab30*/  SHF.L.U32 R0, R5, 0x1f, RZ ;  /* 0x0000001f05007819 */ /* 0x000fe200000006ff */
[----:B0-----:R-:W-:-:S04]  /*ab40*/  IMAD R4, R12, 0x8, R18 ;  /* 0x000000080c047824 */ /* 0x001fc800078e0212 */
[----:B------:R0:W1:Y:S01]  /*ab50*/  SYNCS.PHASECHK.TRANS64.TRYWAIT P1, [R4+URZ+0x16850], R0 ;  /* 0x01685000040075a7 */ /* 0x000062000802017f */
[----:B------:R-:W-:Y:S05]  /*ab60*/  @!P0 BRA `(.L_x_13396) ;  /* 0x0000000000048947 */ /* 0x000fea0003800000 */
[----:B------:R-:W-:Y:S01]  /*ab70*/  BPT.TRAP 0x1 ;  /* 0x000000040000795c */ /* 0x000fe20000300000 */
.L_x_13396:
[----:B-1----:R-:W-:Y:S05]  /*ab80*/  @P1 BRA `(.L_x_13394) ;  /* 0x0000000000081947 */ /* 0x002fea0003800000 */
[----:B------:R-:W1:Y:S02]  /*ab90*/  SYNCS.PHASECHK.TRANS64.TRYWAIT P1, [R4+URZ+0x16850], R0 ;  /* 0x01685000040075a7 */ /* 0x000e64000802017f */
[----:B-1----:R-:W-:Y:S05]  /*aba0*/  @!P1 BRA `(.L_x_13397) ;  /* 0x000000c400889947 */ /* 0x002fea0003800000 */
.L_x_13394:
[----:B01----:R-:W-:Y:S01]  /*abb0*/  VIADD R0, R18, 0x400 ;  /* 0x0000040012007836 */ /* 0x003fe20000000000 */
[----:B------:R-:W-:Y:S05]  /*abc0*/  WARPSYNC.ALL ;  /* 0x0000000000007948 */ /* 0x000fea0003800000 */
[----:B------:R-:W-:Y:S01]  /*abd0*/  SHF.R.U32.HI R0, RZ, 0x4, R0 ;  /* 0x00000004ff007819 */ /* 0x000fe20000011600 */
[----:B------:R-:W-:Y:S01]  /*abe0*/  IMAD.MOV.U32 R5, RZ, RZ, 0x40000040 ;  /* 0x40000040ff057424 */ /* 0x000fe200078e00ff */
[----:B------:R-:W-:Y:S01]  /*abf0*/  WARPGROUP.ARRIVE ;  /* 0x00000000000079c5 */ /* 0x000fe20000000000 */
[----:B------:R-:W-:Y:S01]  /*ac00*/  IMAD.MOV.U32 R9, RZ, RZ, 0x40000040 ;  /* 0x40000040ff097424 */ /* 0x000fe200078e00ff */
[----:B------:R-:W-:-:S02]  /*ac10*/  LOP3.LUT R0, R0, 0x3fff, RZ, 0xc0, !PT ;  /* 0x00003fff00007812 */ /* 0x000fc400078ec0ff */
[----:B------:R-:W-:Y:S01]  /*ac20*/  R2UR UR7, R5 ;  /* 0x00000000050772ca */ /* 0x000fe200000e0000 */
[----:B------:R-:W-:Y:S02]  /*ac30*/  IMAD.MOV.U32 R5, RZ, RZ, 0x40000040 ;  /* 0x40000040ff057424 */ /* 0x000fe400078e00ff */
[----:B------:R-:W-:-:S05]  /*ac40*/  IMAD R4, R12, 0x400, R0 ;  /* 0x000004000c047824 */ /* 0x000fca00078e0200 */
[C---:B------:R-:W-:Y:S02]  /*ac50*/  R2UR UR6, R4.reuse ;  /* 0x00000000040672ca */ /* 0x040fe400000e0000 */
[----:B------:R-:W-:-:S11]  /*ac60*/  IADD3 R8, R4, 0x80, RZ ;  /* 0x0000008004087810 */ /* 0x000fd60007ffe0ff */
[----:B------:R-:W-:Y:S01]  /*ac70*/  HGMMA.64x64x16.F32 R88, R148, gdesc[UR4].tnspB, R88, gsb0 ;  /* 0x40e0000494587df0 */ /* 0x000fe20008000858 */
[----:B------:R-:W-:Y:S01]  /*ac80*/  R2UR UR6, R8 ;  /* 0x00000000080672ca */ /* 0x000fe200000e0000 */
[----:B------:R-:W-:Y:S01]  /*ac90*/  VIADD R8, R4, 0x100 ;  /* 0x0000010004087836 */ /* 0x000fe20000000000 */
[----:B------:R-:W-:Y:S01]  /*aca0*/  R2UR UR7, R9 ;  /* 0x00000000090772ca */ /* 0x000fe200000e0000 */
[----:B------:R-:W-:Y:S01]  /*acb0*/  IMAD.MOV.U32 R9, RZ, RZ, 0x40000040 ;  /* 0x40000040ff097424 */ /* 0x000fe200078e00ff */
[----:B------:R-:W-:Y:S02]  /*acc0*/  WARPGROUP.DEPBAR.LE gsb0, 0x0 ;  /* 0x00008000000079c5 */ /* 0x000fe40000010000 */
[----:B------:R-:W-:-:S06]  /*acd0*/  WARPGROUP.ARRIVE ;  /* 0x00000000000079c5 */ /* 0x000fcc0000000000 */
[----:B------:R-:W0:Y:S03]  /*ace0*/  S2R R151, SR_TID.X ;  /* 0x0000000000977919 */ /* 0x000e260000002100 */
[----:B------:R-:W-:Y:S01]  /*acf0*/  HGMMA.64x64x16.F32 R88, R120, gdesc[UR4].tnspB, R88, gsb0 ;  /* 0x40e0000478587df0 */ /* 0x000fe20008000858 */
[----:B------:R-:W-:Y:S01]  /*ad00*/  R2UR UR6, R8 ;  /* 0x00000000080672ca */ /* 0x000fe200000e0000 */
[----:B------:R-:W-:Y:S01]  /*ad10*/  VIADD R8, R4, 0x180 ;  /* 0x0000018004087836 */ /* 0x000fe20000000000 */
[----:B------:R-:W-:Y:S02]  /*ad20*/  R2UR UR7, R9 ;  /* 0x00000000090772ca */ /* 0x000fe400000e0000 */
[----:B------:R-:W-:Y:S02]  /*ad30*/  MOV R9, 0x40000040 ;  /* 0x4000004000097802 */ /* 0x000fe40000000f00 */
[----:B0-----:R-:W-:-:S02]  /*ad40*/  SHF.R.U32.HI R0, RZ, 0x7, R151 ;  /* 0x00000007ff007819 */ /* 0x001fc40000011697 */
[----:B------:R-:W-:-:S03]  /*ad50*/  ISETP.GE.U32.AND P1, PT, R151, 0x180, PT ;  /* 0x000001809700780c */ /* 0x000fc60003f26070 */
[----:B------:R-:W-:-:S05]  /*ad60*/  VIADD R0, R0, 0x9 ;  /* 0x0000000900007836 */ /* 0x000fca0000000000 */
[----:B------:R-:W-:Y:S01]  /*ad70*/  SEL R0, R0, 0x9, !P1 ;  /* 0x0000000900007807 */ /* 0x000fe20004800000 */
[----:B------:R-:W-:Y:S02]  /*ad80*/  WARPGROUP.DEPBAR.LE gsb0, 0x0 ;  /* 0x00008000000079c5 */ /* 0x000fe40000010000 */
[----:B------:R-:W-:-:S06]  /*ad90*/  WARPGROUP.ARRIVE ;  /* 0x00000000000079c5 */ /* 0x000fcc0000000000 */
[----:B------:R-:W-:Y:S01]  /*ada0*/  HGMMA.64x64x16.F32 R88, R124, gdesc[UR4].tnspB, R88, gsb0 ;  /* 0x40e000047c587df0 */ /* 0x000fe20008000858 */
[----:B------:R-:W-:Y:S01]  /*adb0*/  R2UR UR6, R8 ;  /* 0x00000000080672ca */ /* 0x000fe200000e0000 */
[----:B------:R-:W-:Y:S01]  /*adc0*/  VIADD R8, R4, 0x200 ;  /* 0x0000020004087836 */ /* 0x000fe20000000000 */
[----:B------:R-:W-:Y:S01]  /*add0*/  R2UR UR7, R9 ;  /* 0x00000000090772ca */ /* 0x000fe200000e0000 */
[----:B------:R-:W-:Y:S01]  /*ade0*/  IMAD.MOV.U32 R9, RZ, RZ, 0x40000040 ;  /* 0x40000040ff097424 */ /* 0x000fe200078e00ff */
[----:B------:R-:W-:Y:S02]  /*adf0*/  WARPGROUP.DEPBAR.LE gsb0, 0x0 ;  /* 0x00008000000079c5 */ /* 0x000fe40000010000 */
[----:B------:R-:W-:-:S09]  /*ae00*/  WARPGROUP.ARRIVE ;  /* 0x00000000000079c5 */ /* 0x000fd20000000000 */
        /* <DEDUP_REMOVED lines=8> */
[----:B------:R-:W-:Y:S02]  /*ae90*/  R2UR UR6, R8 ;  /* 0x00000000080672ca */ /* 0x000fe400000e0000 */
[----:B------:R-:W-:Y:S01]  /*aea0*/  R2UR UR7, R9 ;  /* 0x00000000090772ca */ /* 0x000fe200000e0000 */
[----:B------:R-:W-:Y:S01]  /*aeb0*/  IMAD.MOV.U32 R9, RZ, RZ, 0x40000040 ;  /* 0x40000040ff097424 */ /* 0x000fe200078e00ff */
[C---:B------:R-:W-:Y:S01]  /*aec0*/  IADD3 R8, R4.reuse, 0x300, RZ ;  /* 0x0000030004087810 */ /* 0x040fe20007ffe0ff */
[----:B------:R-:W-:Y:S01]  /*aed0*/  VIADD R4, R4, 0x380 ;  /* 0x0000038004047836 */ /* 0x000fe20000000000 */
[----:B------:R-:W-:Y:S02]  /*aee0*/  WARPGROUP.DEPBAR.LE gsb0, 0x0 ;  /* 0x00008000000079c5 */ /* 0x000fe40000010000 */
[----:B------:R-:W-:-:S07]  /*aef0*/  WARPGROUP.ARRIVE ;  /* 0x00000000000079c5 */ /* 0x000fce0000000000 */
[----:B------:R-:W-:Y:S01]  /*af00*/  HGMMA.64x64x16.F32 R88, R136, gdesc[UR4].tnspB, R88, gsb0 ;  /* 0x40e0000488587df0 */ /* 0x000fe20008000858 */
[----:B------:R-:W-:Y:S02]  /*af10*/  R2UR UR6, R8 ;  /* 0x00000000080672ca */ /* 0x000fe400000e0000 */
[----:B------:R-:W-:Y:S01]  /*af20*/  R2UR UR7, R9 ;  /* 0x00000000090772ca */ /* 0x000fe200000e0000 */
[----:B------:R-:W-:Y:S02]  /*af30*/  WARPGROUP.DEPBAR.LE gsb0, 0x0 ;  /* 0x00008000000079c5 */ /* 0x000fe40000010000 */
[----:B------:R-:W-:-:S10]  /*af40*/  WARPGROUP.ARRIVE ;  /* 0x00000000000079c5 */ /* 0x000fd40000000000 */
[----:B------:R-:W-:Y:S01]  /*af50*/  HGMMA.64x64x16.F32 R88, R140, gdesc[UR4].tnspB, R88, gsb0 ;  /* 0x40e000048c587df0 */ /* 0x000fe20008000858 */
[----:B------:R-:W-:Y:S02]  /*af60*/  R2UR UR6, R4 ;  /* 0x00000000040672ca */ /* 0x000fe400000e0000 */
[----:B------:R-:W-:Y:S01]  /*af70*/  R2UR UR7, R5 ;  /* 0x00000000050772ca */ /* 0x000fe200000e0000 */
[----:B------:R-:W-:Y:S02]  /*af80*/  WARPGROUP.DEPBAR.LE gsb0, 0x0 ;  /* 0x00008000000079c5 */ /* 0x000fe40000010000 */
[----:B------:R-:W-:-:S10]  /*af90*/  WARPGROUP.ARRIVE ;  /* 0x00000000000079c5 */ /* 0x000fd40000000000 */
[----:B------:R-:W-:Y:S03]  /*afa0*/  HGMMA.64x64x16.F32 R88, R144, gdesc[UR4].tnspB, R88, gsb0 ;  /* 0x40e0000490587df0 */ /* 0x000fe60008000858 */
[----:B------:R-:W-:Y:S02]  /*afb0*/  WARPGROUP.DEPBAR.LE gsb0, 0x0 ;  /* 0x00008000000079c5 */ /* 0x000fe40000010000 */
[----:B------:R0:W-:Y:S06]  /*afc0*/  BAR.ARV R0, 0x100 ;  /* 0x000400000000751d */ /* 0x0001ec0000002000 */
[----:B------:R-:W-:Y:S05]  /*afd0*/  @!P0 BRA `(.L_x_13398) ;  /* 0x0000000000048947 */ /* 0x000fea0003800000 */
[----:B------:R-:W-:Y:S01]  /*afe0*/  BPT.TRAP 0x1 ;  /* 0x000000040000795c */ /* 0x000fe20000300000 */
.L_x_13398:
[----:B0-----:R-:W-:Y:S01]  /*aff0*/  LEA R0, R156, R18, 0x3 ;  /* 0x000000129c007211 */ /* 0x001fe200078e18ff */
[----:B------:R-:W-:Y:S01]  /*b000*/  IMAD.U32 R4, RZ, RZ, UR38 ;  /* 0x00000026ff047e24 */ /* 0x000fe2000f8e00ff */
[----:B------:R-:W-:-:S03]  /*b010*/  UMOV UR4, UR5 ;  /* 0x0000000500047c82 */ /* 0x000fc60008000000 */
        /* <DEDUP_REMOVED lines=92> */
[----:B------:R-:W-:-:S03]  /*b5e0*/  FFMA.FTZ R9, R85, UR4, -R9 ;  /* 0x0000000455097c23 */ /* 0x000fc60008010809 */
        /* <DEDUP_REMOVED lines=37> */
[----:B------:R-:W-:-:S04]  /*b840*/  FADD.FTZ R5, -R0, R11 ;  /* 0x0000000b00057221 */ /* 0x000fc80000010100 */
        /* <DEDUP_REMOVED lines=28> */
[----:B0----5:R-:W-:Y:S01]  /*ba10*/  FFMA.FTZ R3, R5, R3, R24 ;  /* 0x0000000305037223 */ /* 0x021fe20000010018 */
[--C-:B------:R-:W-:Y:S01]  /*ba20*/  FFMA.FTZ R66, R66, UR4, -R10.reuse ;  /* 0x0000000442427c23 */ /* 0x100fe2000801080a */
[--C-:B------:R-:W-:Y:S01]  /*ba30*/  FFMA.FTZ R67, R67, UR4, -R10.reuse ;  /* 0x0000000443437c23 */ /* 0x100fe2000801080a */
[--C-:B------:R-:W-:Y:S01]  /*ba40*/  FFMA.FTZ R70, R70, UR4, -R10.reuse ;  /* 0x0000000446467c23 */ /* 0x100fe2000801080a */
[----:B------:R-:W-:Y:S01]  /*ba50*/  FADD.FTZ R3, R25, R3 ;  /* 0x0000000319037221 */ /* 0x000fe20000010000 */
[--C-:B------:R-:W-:Y:S01]  /*ba60*/  FFMA.FTZ R71, R71, UR4, -R10.reuse ;  /* 0x0000000447477c23 */ /* 0x100fe2000801080a */
[--C-:B------:R-:W-:Y:S01]  /*ba70*/  FFMA.FTZ R74, R74, UR4, -R10.reuse ;  /* 0x000000044a4a7c23 */ /* 0x100fe2000801080a */
        /* <DEDUP_REMOVED lines=12> */
[----:B------:R-:W-:-:S02]  /*bb40*/  FFMA.FTZ R10, R87, UR4, -R10 ;  /* 0x00000004570a7c23 */ /* 0x000fc4000801080a */
        /* <DEDUP_REMOVED lines=98> */
.L_x_13399:
[----:B------:R-:W2:Y:S01]  /*c170*/  LDL R85, [R1+0x24] ;  /* 0x0000240001557983 */ /* 0x000ea20000100800 */
        /* <DEDUP_REMOVED lines=16> */
[----:B------:R-:W-:Y:S01]  /*c280*/  IMAD R11, R12, 0x8, R18 ;  /* 0x000000080c0b7824 */ /* 0x000fe200078e0212 */
[----:B------:R0:W5:Y:S01]  /*c290*/  LDL R5, [R1+0x4] ;  /* 0x0000040001057983 */ /* 0x0001620000100800 */
[----:B------:R-:W-:Y:S01]  /*c2a0*/  MOV R12, UR38 ;  /* 0x00000026000c7c02 */ /* 0x000fe20008000f00 */
[-C--:B------:R-:W-:Y:S01]  /*c2b0*/  FMUL.FTZ R90, R90, R8.reuse ;  /* 0x000000085a5a7220 */ /* 0x080fe20000410000 */
        /* <DEDUP_REMOVED lines=33> */
[----:B------:R-:W-:Y:S01]  /*c4d0*/  IMAD.MOV.U32 R10, RZ, RZ, R4 ;  /* 0x000000ffff0a7224 */ /* 0x000fe200078e0004 */
[----:B------:R-:W-:Y:S01]  /*c4e0*/  F2FP.F16.F32.PACK_AB R130, R53, R52 ;  /* 0x000000343582723e */ /* 0x000fe200000000ff */
[----:B-1----:R-:W-:Y:S01]  /*c4f0*/  IMAD.MOV.U32 R11, RZ, RZ, R0 ;  /* 0x000000ffff0b7224 */ /* 0x002fe200078e0000 */
        /* <DEDUP_REMOVED lines=17> */
[C---:B--2---:R-:W-:Y:S01]  /*c610*/  ISETP.GT.AND P1, PT, R7.reuse, R85, PT ;  /* 0x000000550700720c */ /* 0x044fe20003f24270 */
[----:B------:R-:W-:-:S12]  /*c620*/  VIADD R7, R7, 0xffffffff ;  /* 0xffffffff07077836 */ /* 0x000fd80000000000 */
[----:B0-----:R-:W-:Y:S05]  /*c630*/  @P1 BRA `(.L_x_13400) ;  /* 0xffffffe000181947 */ /* 0x001fea000383ffff */
.L_x_13388:
[----:B------:R-:W-:Y:S05]  /*c640*/  WARPSYNC.ALL ;  /* 0x0000000000007948 */ /* 0x000fea0003800000 */
[----:B------:R-:W-:Y:S06]  /*c650*/  BAR.ARV 0x8, 0x200 ;  /* 0x0208000000007b1d */ /* 0x000fec0000002000 */
[----:B------:R-:W-:Y:S05]  /*c660*/  @!P0 BRA `(.L_x_13401) ;  /* 0x0000000000048947 */ /* 0x000fea0003800000 */
[----:B------:R-:W-:Y:S01]  /*c670*/  BPT.TRAP 0x1 ;  /* 0x000000040000795c */ /* 0x000fe20000300000 */
.L_x_13401:
[----:B-----5:R-:W2:Y:S01]  /*c680*/  LDL R5, [R1+0x4] ;  /* 0x0000040001057983 */ /* 0x020ea20000100800 */
[----:B------:R-:W-:Y:S02]  /*c690*/  LEA R12, R156, R18, 0x3 ;  /* 0x000000129c0c7211 */ /* 0x000fe400078e18ff */
[----:B--2---:R-:W-:-:S04]  /*c6a0*/  SHF.L.U32 R5, R5, 0x1f, RZ ;  /* 0x0000001f05057819 */ /* 0x004fc800000006ff */
[----:B------:R0:W1:Y:S01]  /*c6b0*/  SYNCS.PHASECHK.TRANS64.TRYWAIT P1, [R12+URZ+0x16850], R5 ;  /* 0x016850050c0075a7 */ /* 0x000062000802017f */
[----:B------:R-:W-:Y:S05]  /*c6c0*/  @!P0 BRA `(.L_x_13402) ;  /* 0x0000000000048947 */ /* 0x000fea0003800000 */
[----:B------:R-:W-:Y:S01]  /*c6d0*/  BPT.TRAP 0x1 ;  /* 0x000000040000795c */ /* 0x000fe20000300000 */
.L_x_13402:
[----:B------:R-:W-:-:S05]  /*c6e0*/  VIADD R18, R18, 0x400 ;  /* 0x0000040012127836 */ /* 0x000fca0000000000 */
[----:B------:R-:W-:-:S04]  /*c6f0*/  SHF.R.U32.HI R18, RZ, 0x4, R18 ;  /* 0x00000004ff127819 */ /* 0x000fc80000011612 */
[----:B------:R-:W-:Y:S01]  /*c700*/  LOP3.LUT R9, R18, 0x3fff, RZ, 0xc0, !PT ;  /* 0x00003fff12097812 */ /* 0x000fe200078ec0ff */
[----:B-1----:R-:W-:Y:S06]  /*c710*/  @P1 BRA `(.L_x_13403) ;  /* 0x0000000000081947 */ /* 0x002fec0003800000 */
[----:B------:R-:W1:Y:S02]  /*c720*/  SYNCS.PHASECHK.TRANS64.TRYWAIT P1, [R12+URZ+0x16850], R5 ;  /* 0x016850050c0075a7 */ /* 0x000e64000802017f */
[----:B-1----:R-:W-:Y:S05]  /*c730*/  @!P1 BRA `(.L_x_13404) ;  /* 0x000000a800b89947 */ /* 0x002fea0003800000 */
.L_x_13403:
        /* <DEDUP_REMOVED lines=9> */
[----:B------:R-:W-:-:S02]  /*c7d0*/  IMAD.MOV.U32 R9, RZ, RZ, 0x40000040 ;  /* 0x40000040ff097424 */ /* 0x000fc400078e00ff */
[----:B------:R-:W-:Y:S02]  /*c7e0*/  IMAD.MOV.U32 R43, RZ, RZ, RZ ;  /* 0x000000ffff2b7224 */ /* 0x000fe400078e00ff */
[----:B------:R-:W-:-:S08]  /*c7f0*/  IMAD.MOV.U32 R60, RZ, RZ, -0x800000 ;  /* 0xff800000ff3c7424 */ /* 0x000fd000078e00ff */
[----:B------:R-:W-:Y:S01]  /*c800*/  HGMMA.64x64x16.F32 R88, R148, gdesc[UR4].tnspB, R88, gsb0 ;  /* 0x40e0000494587df0 */ /* 0x000fe20008000858 */
[----:B------:R-:W-:Y:S01]  /*c810*/  R2UR UR6, R10 ;  /* 0x000000000a0672ca */ /* 0x000fe200000e0000 */
[----:B------:R-:W-:Y:S01]  /*c820*/  VIADD R10, R8, 0x100 ;  /* 0x00000100080a7836 */ /* 0x000fe20000000000 */
[----:B------:R-:W-:Y:S01]  /*c830*/  R2UR UR7, R11 ;  /* 0x000000000b0772ca */ /* 0x000fe200000e0000 */
[----:B------:R-:W-:Y:S02]  /*c840*/  IMAD.MOV.U32 R11, RZ, RZ, 0x40000040 ;  /* 0x40000040ff0b7424 */ /* 0x000fe400078e00ff */
[----:B0-----:R-:W-:Y:S01]  /*c850*/  FADD.FTZ R7, R5, R6 ;  /* 0x0000000605077221 */ /* 0x001fe20000010000 */
[----:B------:R-:W-:Y:S02]  /*c860*/  WARPGROUP.DEPBAR.LE gsb0, 0x0 ;  /* 0x00008000000079c5 */ /* 0x000fe40000010000 */
[----:B------:R-:W-:-:S07]  /*c870*/  WARPGROUP.ARRIVE ;  /* 0x00000000000079c5 */ /* 0x000fce0000000000 */
        /* <DEDUP_REMOVED lines=11> */
[----:B------:R-:W-:Y:S01]  /*c930*/  IADD3 R10, R8, 0x200, RZ ;  /* 0x00000200080a7810 */ /* 0x000fe20007ffe0ff */
[----:B------:R-:W-:Y:S02]  /*c940*/  WARPGROUP.DEPBAR.LE gsb0, 0x0 ;  /* 0x00008000000079c5 */ /* 0x000fe40000010000 */
[----:B------:R-:W-:-:S08]  /*c950*/  WARPGROUP.ARRIVE ;  /* 0x00000000000079c5 */ /* 0x000fd00000000000 */
        /* <DEDUP_REMOVED lines=9> */
[C---:B------:R-:W-:Y:S01]  /*c9f0*/  VIADD R10, R8.reuse, 0x300 ;  /* 0x00000300080a7836 */ /* 0x040fe20000000000 */
[----:B------:R-:W-:Y:S01]  /*ca00*/  R2UR UR7, R11 ;  /* 0x000000000b0772ca */ /* 0x000fe200000e0000 */
[----:B------:R-:W-:Y:S01]  /*ca10*/  VIADD R8, R8, 0x380 ;  /* 0x0000038008087836 */ /* 0x000fe20000000000 */
[----:B------:R-:W-:Y:S01]  /*ca20*/  MOV R11, 0x40000040 ;  /* 0x40000040000b7802 */ /* 0x000fe20000000f00 */
[----:B------:R-:W-:Y:S02]  /*ca30*/  WARPGROUP.DEPBAR.LE gsb0, 0x0 ;  /* 0x00008000000079c5 */ /* 0x000fe40000010000 */
[----:B------:R-:W-:-:S08]  /*ca40*/  WARPGROUP.ARRIVE ;  /* 0x00000000000079c5 */ /* 0x000fd00000000000 */
[----:B------:R-:W-:Y:S01]  /*ca50*/  HGMMA.64x64x16.F32 R88, R136, gdesc[UR4].tnspB, R88, gsb0 ;  /* 0x40e0000488587df0 */ /* 0x000fe20008000858 */
[----:B------:R-:W-:Y:S02]  /*ca60*/  R2UR UR6, R10 ;  /* 0x000000000a0672ca */ /* 0x000fe400000e0000 */
[----:B------:R-:W-:Y:S01]  /*ca70*/  R2UR UR7, R11 ;  /* 0x000000000b0772ca */ /* 0x000fe200000e0000 */
[----:B------:R-:W0:Y:S02]  /*ca80*/  SHFL.BFLY PT, R10, R3, 0x2, 0x1f ;  /* 0x0c401f00030a7f89 */ /* 0x000e2400000e0000 */
[----:B0-----:R-:W-:Y:S01]  /*ca90*/  FADD.FTZ R10, R10, R3 ;  /* 0x000000030a0a7221 */ /* 0x001fe20000010000 */
[----:B------:R-:W-:-:S04]  /*caa0*/  IMAD.MOV.U32 R3, RZ, RZ, -0x800000 ;  /* 0xff800000ff037424 */ /* 0x000fc800078e00ff */
[----:B------:R-:W0:Y:S02]  /*cab0*/  SHFL.BFLY PT, R5, R10, 0x1, 0x1f ;  /* 0x0c201f000a057f89 */ /* 0x000e2400000e0000 */
[----:B0-----:R-:W-:Y:S01]  /*cac0*/  FADD.FTZ R11, R10, R5 ;  /* 0x000000050a0b7221 */ /* 0x001fe20000010000 */
[----:B------:R-:W-:Y:S01]  /*cad0*/  MOV R5, UR4 ;  /* 0x0000000400057c02 */ /* 0x000fe20008000f00 */
[----:B------:R-:W-:-:S03]  /*cae0*/  IMAD.U32 R10, RZ, RZ, UR4 ;  /* 0x00000004ff0a7e24 */ /* 0x000fc6000f8e00ff */
[----:B------:R-:W-:-:S13]  /*caf0*/  FSETP.NE.FTZ.AND P1, PT, R11, RZ, PT ;  /* 0x000000ff0b00720b */ /* 0x000fda0003f35000 */
[----:B------:R-:W0:Y:S01]  /*cb00*/  @P1 MUFU.LG2 R6, R11 ;  /* 0x0000000b00061308 */ /* 0x000e220000000c00 */
[----:B------:R-:W-:Y:S01]  /*cb10*/  @P1 FMUL.FTZ R5, R5, 0.69314718246459960938 ;  /* 0x3f31721805051820 */ /* 0x000fe20000410000 */
[----:B------:R-:W-:Y:S02]  /*cb20*/  WARPGROUP.DEPBAR.LE gsb0, 0x0 ;  /* 0x00008000000079c5 */ /* 0x000fe40000010000 */
[----:B------:R-:W-:-:S04]  /*cb30*/  WARPGROUP.ARRIVE ;  /* 0x00000000000079c5 */ /* 0x000fc80000000000 */
[----:B------:R-:W-:Y:S02]  /*cb40*/  @P1 MUFU.RCP R43, R11 ;  /* 0x0000000b002b1308 */ /* 0x000fe40000001000 */
[----:B------:R-:W-:Y:S01]  /*cb50*/  HGMMA.64x64x16.F32 R88, R140, gdesc[UR4].tnspB, R88, gsb0 ;  /* 0x40e000048c587df0 */ /* 0x000fe20008000858 */
[----:B------:R-:W-:Y:S02]  /*cb60*/  R2UR UR6, R8 ;  /* 0x00000000080672ca */ /* 0x000fe400000e0000 */
[----:B------:R-:W-:Y:S01]  /*cb70*/  R2UR UR7, R9 ;  /* 0x00000000090772ca */ /* 0x000fe200000e0000 */
[----:B------:R-:W1:Y:S01]  /*cb80*/  SHFL.BFLY PT, R8, R7, 0x1, 0x1f ;  /* 0x0c201f0007087f89 */ /* 0x000e6200000e0000 */
[----:B0-----:R-:W-:-:S04]  /*cb90*/  @P1 FMUL.FTZ R6, R6, 0.69314718246459960938 ;  /* 0x3f31721806061820 */ /* 0x001fc80000410000 */
[----:B------:R-:W-:Y:S01]  /*cba0*/  @P1 FFMA.FTZ R60, R5, R0, R6 ;  /* 0x00000000053c1223 */ /* 0x000fe20000010006 */
[----:B-1----:R-:W-:Y:S01]  /*cbb0*/  FADD.FTZ R13, R7, R8 ;  /* 0x00000008070d7221 */ /* 0x002fe20000010000 */
        /* <DEDUP_REMOVED lines=9> */
[----:B------:R-:W-:Y:S03]  /*cc50*/  HGMMA.64x64x16.F32 R88, R144, gdesc[UR4].tnspB, R88, gsb0 ;  /* 0x40e0000490587df0 */ /* 0x000fe60008000858 */
[----:B------:R-:W-:Y:S02]  /*cc60*/  WARPGROUP.DEPBAR.LE gsb0, 0x0 ;  /* 0x00008000000079c5 */ /* 0x000fe40000010000 */
[----:B-12---:R-:W-:Y:S05]  /*cc70*/  @!P0 BRA `(.L_x_13405) ;  /* 0x0000000000048947 */ /* 0x006fea0003800000 */
[----:B------:R-:W-:Y:S01]  /*cc80*/  BPT.TRAP 0x1 ;  /* 0x000000040000795c */ /* 0x000fe20000300000 */
.L_x_13405:
[----:B------:R-:W2:Y:S01]  /*cc90*/  LDL.LU R4, [R1+0x4] ;  /* 0x0000040001047983 */ /* 0x000ea20000300800 */
        /* <DEDUP_REMOVED lines=40> */
[----:B------:R-:W-:Y:S01]  /*cf20*/  SEL R156, R156, RZ, P1 ;  /* 0x000000ff9c9c7207 */ /* 0x000fe20000800000 */
[----:B------:R-:W-:Y:S01]  /*cf30*/  UIADD3 UR37, UR37, 0x1, URZ ;  /* 0x0000000125257890 */ /* 0x000fe2000fffe03f */
[----:B--2---:R-:W-:-:S05]  /*cf40*/  LOP3.LUT R4, R4, R0, RZ, 0x3c, !PT ;  /* 0x0000000004047212 */ /* 0x004fca00078e3cff */
[----:B------:R0:W-:Y:S06]  /*cf50*/  STL [R1+0x4], R4 ;  /* 0x0000040401007387 */ /* 0x0001ec0000100800 */
.L_x_13351:
[----:B------:R-:W3:Y:S01]  /*cf60*/  S2R R0, SR_TID.X ;  /* 0x0000000000007919 */ /* 0x000ee20000002100 */
[----:B------:R-:W-:Y:S05]  /*cf70*/  WARPSYNC.ALL ;  /* 0x0000000000007948 */ /* 0x000fea0003800000 */
[----:B---3--:R-:W-:-:S05]  /*cf80*/  VIADD R71, R0, 0xffffff80 ;  /* 0xffffff8000477836 */ /* 0x008fca0000000000 */
[----:B------:R-:W-:-:S04]  /*cf90*/  SHF.R.S32.HI R74, RZ, 0x1f, R71 ;  /* 0x0000001fff4a7819 */ /* 0x000fc80000011447 */
[----:B------:R-:W-:-:S04]  /*cfa0*/  LEA.HI R74, R74, R71, RZ, 0x3 ;  /* 0x000000474a4a7211 */ /* 0x000fc800078f18ff */
[----:B------:R-:W-:-:S05]  /*cfb0*/  LOP3.LUT R74, R74, 0xfffffff8, RZ, 0xc0, !PT ;  /* 0xfffffff84a4a7812 */ /* 0x000fca00078ec0ff */
[----:B------:R-:W-:-:S04]  /*cfc0*/  IMAD.IADD R74, R71, 0x1, -R74 ;  /* 0x00000001474a7824 */ /* 0x000fc800078e0a4a */
[----:B------:R-:W-:-:S05]  /*cfd0*/  IMAD.SHL.U32 R59, R74, 0x8, RZ ;  /* 0x000000084a3b7824 */ /* 0x000fca00078e00ff */
[----:B------:R-:W-:Y:S01]  /*cfe0*/  SHF.R.S32.HI R58, RZ, 0x1f, R59 ;  /* 0x0000001fff3a7819 */ /* 0x000fe2000001143b */
[----:B------:R-:W3:Y:S08]  /*cff0*/  S2UR UR38, SR_CgaCtaId ;  /* 0x00000000002679c3 */ /* 0x000ef00000008800 */
[----:B------:R-:W-:Y:S06]  /*d000*/  BAR.SYNC.DEFER_BLOCKING 0x5, 0x200 ;  /* 0x0148000000007b1d */ /* 0x000fec0000010000 */
[----:B------:R-:W-:Y:S01]  /*d010*/  UMOV UR4, 0x400 ;  /* 0x0000040000047882 */ /* 0x000fe20000000000 */
[----:B------:R-:W-:Y:S01]  /*d020*/  BSSY B0, `(.L_x_13406) ;  /* 0x000023f000007945 */ /* 0x000fe20003800000 */
[----:B---3--:R-:W-:-:S06]  /*d030*/  ULEA UR4, UR38, UR4, 0x18 ;  /* 0x0000000426047291 */ /* 0x008fcc000f8ec03f */
[----:B------:R-:W-:-:S05]  /*d040*/  MOV R18, UR4 ;  /* 0x0000000400127c02 */ /* 0x000fca0008000f00 */
[----:B-1----:R1:W3:Y:S01]  /*d050*/  LDS.128 R32, [R18+0x168d0] ;  /* 0x0168d00012207984 */ /* 0x0022e20000000c00 */
        /* <DEDUP_REMOVED lines=9> */
[----:B0----5:R-:W-:Y:S02]  /*d0f0*/  MOV R25, R5 ;  /* 0x0000000500197202 */ /* 0x021fe40000000f00 */
[----:B------:R-:W-:Y:S01]  /*d100*/  F2FP.F16.F32.PACK_AB R14, R27, R26 ;  /* 0x0000001a1b0e723e */ /* 0x000fe200000000ff */
[----:B---3--:R-:W-:Y:S02]  /*d110*/  IMAD.MOV.U32 R32, RZ, RZ, RZ ;  /* 0x000000ffff207224 */ /* 0x008fe400078e00ff */
[----:B----4-:R-:W-:-:S03]  /*d120*/  IMAD.WIDE R10, R0, 0x2, R24 ;  /* 0x00000002000a7825 */ /* 0x010fc600078e0218 */
[----:B------:R-:W-:-:S05]  /*d130*/  IADD3 R61, P0, R10, 0x60, RZ ;  /* 0x000000600a3d7810 */ /* 0x000fca0007f1e0ff */
[----:B------:R-:W-:Y:S01]  /*d140*/  IMAD.X R5, RZ, RZ, R11, P0 ;  /* 0x000000ffff057224 */ /* 0x000fe200000e060b */
[----:B--2---:R-:W-:-:S04]  /*d150*/  ISETP.NE.AND P0, PT, R62, RZ, PT ;  /* 0x000000ff3e00720c */ /* 0x004fc80003f05270 */
[----:B------:R-:W-:Y:S01]  /*d160*/  SEL R67, R62, UR4, P0 ;  /* 0x000000043e437c07 */ /* 0x000fe20008000000 */
[----:B------:R-:W-:Y:S05]  /*d170*/  WARPSYNC.ALL ;  /* 0x0000000000007948 */ /* 0x000fea0003800000 */
[----:B------:R-:W-:Y:S01]  /*d180*/  BAR.SYNC.DEFER_BLOCKING 0x1, 0x180 ;  /* 0x0046000000007b1d */ /* 0x000fe20000010000 */
[C---:B------:R-:W-:Y:S02]  /*d190*/  IADD3 R15, P1, R10.reuse, 0x40, RZ ;  /* 0x000000400a0f7810 */ /* 0x040fe40007f3e0ff */
[C---:B------:R-:W-:Y:S02]  /*d1a0*/  IADD3 R13, P2, R10.reuse, 0x20, RZ ;  /* 0x000000200a0d7810 */ /* 0x040fe40007f5e0ff */
[----:B------:R-:W-:Y:S01]  /*d1b0*/  LOP3.LUT R9, R10, 0x380, RZ, 0xc0, !PT ;  /* 0x000003800a097812 */ /* 0x000fe200078ec0ff */
[----:B------:R-:W-:Y:S01]  /*d1c0*/  ULDC.64 UR6, c[0x0][0xc08] ;  /* 0x0003020000067ab9 */ /* 0x000fe20000000a00 */
[----:B------:R-:W-:Y:S01]  /*d1d0*/  LOP3.LUT R4, R15, 0x380, RZ, 0xc0, !PT ;  /* 0x000003800f047812 */ /* 0x000fe200078ec0ff */
[----:B------:R-:W-:Y:S01]  /*d1e0*/  ULDC.64 UR4, c[0x0][0xc00] ;  /* 0x0003000000047ab9 */ /* 0x000fe20000000a00 */
[----:B------:R-:W-:-:S02]  /*d1f0*/  LOP3.LUT R0, R13, 0x380, RZ, 0xc0, !PT ;  /* 0x000003800d007812 */ /* 0x000fc400078ec0ff */
[----:B------:R-:W-:Y:S02]  /*d200*/  LOP3.LUT R12, R61, 0x380, RZ, 0xc0, !PT ;  /* 0x000003803d0c7812 */ /* 0x000fe400078ec0ff */
[----:B------:R-:W-:Y:S02]  /*d210*/  SHF.R.U64 R9, R9, 0x3, RZ ;  /* 0x0000000309097819 */ /* 0x000fe400000012ff */
[----:B------:R-:W-:Y:S02]  /*d220*/  SHF.R.U64 R4, R4, 0x3, RZ ;  /* 0x0000000304047819 */ /* 0x000fe400000012ff */
[----:B------:R-:W-:Y:S02]  /*d230*/  SHF.R.U64 R0, R0, 0x3, RZ ;  /* 0x0000000300007819 */ /* 0x000fe400000012ff */
[----:B------:R-:W-:Y:S02]  /*d240*/  SHF.R.U64 R12, R12, 0x3, RZ ;  /* 0x000000030c0c7819 */ /* 0x000fe400000012ff */
[----:B------:R-:W-:Y:S01]  /*d250*/  LOP3.LUT R10, R9, R10, RZ, 0x3c, !PT ;  /* 0x0000000a090a7212 */ /* 0x000fe200078e3cff */
[--C-:B------:R-:W-:Y:S01]  /*d260*/  IMAD.X R7, RZ, RZ, R11.reuse, P1 ;  /* 0x000000ffff077224 */ /* 0x100fe200008e060b */
[----:B------:R-:W-:Y:S01]  /*d270*/  LOP3.LUT R6, R4, R15, RZ, 0x3c, !PT ;  /* 0x0000000f04067212 */ /* 0x000fe200078e3cff */
[----:B------:R-:W-:Y:S01]  /*d280*/  IMAD.X R9, RZ, RZ, R11, P2 ;  /* 0x000000ffff097224 */ /* 0x000fe200010e060b */
[----:B------:R-:W-:-:S02]  /*d290*/  LOP3.LUT R8, R0, R13, RZ, 0x3c, !PT ;  /* 0x0000000d00087212 */ /* 0x000fc400078e3cff */
[----:B------:R-:W-:Y:S02]  /*d2a0*/  LOP3.LUT R4, R12, R61, RZ, 0x3c, !PT ;  /* 0x0000003d0c047212 */ /* 0x000fe400078e3cff */
[----:B------:R-:W-:Y:S02]  /*d2b0*/  MOV R10, R10 ;  /* 0x0000000a000a7202 */ /* 0x000fe40000000f00 */
[----:B------:R-:W-:Y:S02]  /*d2c0*/  F2FP.F16.F32.PACK_AB R12, R21, R20 ;  /* 0x00000014150c723e */ /* 0x000fe400000000ff */
[----:B------:R-:W-:Y:S02]  /*d2d0*/  F2FP.F16.F32.PACK_AB R13, R45, R44 ;  /* 0x0000002c2d0d723e */ /* 0x000fe400000000ff */
[----:B------:R-:W-:Y:S02]  /*d2e0*/  F2FP.F16.F32.PACK_AB R15, R47, R46 ;  /* 0x0000002e2f0f723e */ /* 0x000fe400000000ff */
[----:B------:R-:W-:-:S02]  /*d2f0*/  MOV R66, R6 ;  /* 0x0000000600427202 */ /* 0x000fc40000000f00 */
[----:B------:R-:W-:Y:S01]  /*d300*/  MOV R0, R4 ;  /* 0x0000000400007202 */ /* 0x000fe20000000f00 */
[----:B------:R0:W-:Y:S01]  /*d310*/  STSM.16.M88.4 [R10], R12 ;  /* 0x0000000c0a007844 */ /* 0x0001e20000000200 */
        /* <DEDUP_REMOVED lines=8> */
[----:B0-----:R-:W-:Y:S02]  /*d3a0*/  F2FP.F16.F32.PACK_AB R10, R39, R38 ;  /* 0x00000026270a723e */ /* 0x001fe400000000ff */
[----:B------:R-:W-:Y:S02]  /*d3b0*/  F2FP.F16.F32.PACK_AB R12, R41, R40 ;  /* 0x00000028290c723e */ /* 0x000fe400000000ff */
[----:B------:R-:W-:-:S02]  /*d3c0*/  F2FP.F16.F32.PACK_AB R13, R57, R56 ;  /* 0x00000038390d723e */ /* 0x000fc400000000ff */
[----:B------:R-:W-:Y:S02]  /*d3d0*/  F2FP.F16.F32.PACK_AB R14, R43, R42 ;  /* 0x0000002a2b0e723e */ /* 0x000fe400000000ff */
[----:B------:R-:W-:Y:S01]  /*d3e0*/  F2FP.F16.F32.PACK_AB R15, R119, R118 ;  /* 0x00000076770f723e */ /* 0x000fe200000000ff */
[----:B------:R0:W-:Y:S01]  /*d3f0*/  STSM.16.M88.4 [R61], R4 ;  /* 0x000000043d007844 */ /* 0x0001e20000000200 */
[----:B------:R-:W-:-:S03]  /*d400*/  ISETP.NE.U32.AND P3, PT, RZ, UR6, PT ;  /* 0x00000006ff007c0c */ /* 0x000fc6000bf65070 */
[----:B------:R-:W-:Y:S01]  /*d410*/  STSM.16.M88.4 [R66], R8 ;  /* 0x0000000842007844 */ /* 0x000fe20000000200 */
[----:B------:R-:W-:-:S03]  /*d420*/  ISETP.NE.AND.EX P3, PT, RZ, UR7, PT, P3 ;  /* 0x00000007ff007c0c */ /* 0x000fc6000bf65330 */
[----:B------:R2:W-:Y:S01]  /*d430*/  STSM.16.M88.4 [R0], R12 ;  /* 0x0000000c00007844 */ /* 0x0005e20000000200 */
[----:B------:R-:W-:Y:S01]  /*d440*/  BAR.SYNC.DEFER_BLOCKING 0x1, 0x180 ;  /* 0x0046000000007b1d */ /* 0x000fe20000010000 */
[----:B------:R-:W-:Y:S02]  /*d450*/  ISETP.NE.U32.AND P0, PT, RZ, UR4, PT ;  /* 0x00000004ff007c0c */ /* 0x000fe4000bf05070 */
[----:B------:R-:W-:Y:S02]  /*d460*/  IADD3 R62, P1, R64, UR4, RZ ;  /* 0x00000004403e7c10 */ /* 0x000fe4000ff3e0ff */
[----:B------:R-:W-:Y:S02]  /*d470*/  ISETP.NE.AND.EX P0, PT, RZ, UR5, PT, P0 ;  /* 0x00000005ff007c0c */ /* 0x000fe4000bf05300 */
[----:B------:R-:W-:Y:S02]  /*d480*/  IADD3.X R63, R68, UR5, RZ, P1, !PT ;  /* 0x00000005443f7c10 */ /* 0x000fe40008ffe4ff */
[----:B------:R-:W-:Y:S01]  /*d490*/  @P3 IADD3 R64, P1, R64, UR6, RZ ;  /* 0x0000000640403c10 */ /* 0x000fe2000ff3e0ff */
[----:B------:R-:W-:-:S02]  /*d4a0*/  ULDC UR6, c[0x0][0xa88] ;  /* 0x0002a20000067ab9 */ /* 0x000fc40000000800 */
[----:B0-----:R-:W-:Y:S01]  /*d4b0*/  MOV R61, UR6 ;  /* 0x00000006003d7c02 */ /* 0x001fe20008000f00 */
[----:B------:R-:W-:Y:S01]  /*d4c0*/  IMAD.MOV.U32 R6, RZ, RZ, 0x9b8 ;  /* 0x000009b8ff067424 */ /* 0x000fe200078e00ff */
[----:B------:R-:W-:Y:S01]  /*d4d0*/  @P3 IADD3.X R65, R68, UR7, RZ, P1, !PT ;  /* 0x0000000744413c10 */ /* 0x000fe20008ffe4ff */
[----:B--2---:R-:W0:Y:S03]  /*d4e0*/  LDC R0, c[0x0][0xbe8] ;  /* 0x0002fa00ff007b82 */ /* 0x004e260000000800 */
[----:B------:R2:W5:Y:S04]  /*d4f0*/  @P0 LDG.E R32, desc[UR42][R62.64] ;  /* 0x0000002a3e200981 */ /* 0x000568000c1e1900 */
[----:B------:R2:W5:Y:S01]  /*d500*/  @P3 LDG.E R61, desc[UR42][R64.64] ;  /* 0x0000002a403d3981 */ /* 0x000562000c1e1900 */
[----:B------:R-:W-:-:S04]  /*d510*/  ISETP.GT.AND P2, PT, R67, 0x1, PT ;  /* 0x000000014300780c */ /* 0x000fc80003f44270 */
[----:B------:R-:W-:-:S04]  /*d520*/  SEL R6, R6, 0x978, P2 ;  /* 0x0000097806067807 */ /* 0x000fc80001000000 */
[----:B------:R2:W3:Y:S08]  /*d530*/  LDC.64 R12, c[0x0][R6+0x220] ;  /* 0x00008800060c7b82 */ /* 0x0004f00000000a00 */
[----:B------:R2:W4:Y:S08]  /*d540*/  LDC.64 R14, c[0x0][R6+0x218] ;  /* 0x00008600060e7b82 */ /* 0x0005300000000a00 */
[----:B------:R2:W1:Y:S01]  /*d550*/  LDC.64 R10, c[0x0][R6+0x228] ;  /* 0x00008a00060a7b82 */ /* 0x0004620000000a00 */
[----:B0-----:R-:W-:Y:S01]  /*d560*/  ISETP.NE.AND P1, PT, R0, 0x1, PT ;  /* 0x000000010000780c */ /* 0x001fe20003f25270 */
[----:B--2---:R-:W-:-:S12]  /*d570*/  @P3 BRA `(.L_x_13408) ;  /* 0x0000000000103947 */ /* 0x004fd80003800000 */
[----:B------:R-:W-:Y:S05]  /*d580*/  @!P0 BRA `(.L_x_13408) ;  /* 0x00000000000c8947 */ /* 0x000fea0003800000 */
[----:B------:R-:W2:Y:S04]  /*d590*/  LDG.E R4, desc[UR42][R62.64] ;  /* 0x0000002a3e047981 */ /* 0x000ea8000c1e1900 */
[----:B-----5:R-:W2:Y:S02]  /*d5a0*/  LDG.E R61, desc[UR42][R62.64+0x4] ;  /* 0x0000042a3e3d7981 */ /* 0x020ea4000c1e1900 */
[----:B--2---:R-:W-:-:S07]  /*d5b0*/  IMAD.IADD R61, R61, 0x1, -R4 ;  /* 0x000000013d3d7824 */ /* 0x004fce00078e0a04 */
.L_x_13408:
[----:B------:R-:W2:Y:S01]  /*d5c0*/  LDL.LU R4, [R1+0x38] ;  /* 0x0000380001047983 */ /* 0x000ea20000300800 */
[----:B------:R-:W0:Y:S03]  /*d5d0*/  LDC.64 R6, c[0x0][R6+0x210] ;  /* 0x0000840006067b82 */ /* 0x000e260000000a00 */
[----:B------:R-:W3:Y:S04]  /*d5e0*/  LDL.LU R9, [R1+0x50] ;  /* 0x0000500001097983 */ /* 0x000ee80000300800 */
[----:B------:R-:W4:Y:S01]  /*d5f0*/  LDL R63, [R1+0x64] ;  /* 0x00006400013f7983 */ /* 0x000f220000100800 */
[----:B------:R-:W-:Y:S01]  /*d600*/  ISETP.NE.U32.AND P0, PT, RZ, UR4, PT ;  /* 0x00000004ff007c0c */ /* 0x000fe2000bf05070 */
[----:B------:R-:W1:Y:S02]  /*d610*/  @P1 LDC R62, c[0x0][0xbec] ;  /* 0x0002fb00ff3e1b82 */ /* 0x000e640000000800 */
[----:B------:R-:W4:Y:S04]  /*d620*/  LDL R68, [R1+0x48] ;  /* 0x0000480001447983 */ /* 0x000f280000100800 */
[----:B------:R-:W4:Y:S01]  /*d630*/  LDL R66, [R1+0x4c] ;  /* 0x00004c0001427983 */ /* 0x000f220000100800 */
[----:B------:R-:W-:Y:S01]  /*d640*/  ISETP.NE.AND.EX P0, PT, RZ, UR5, PT, P0 ;  /* 0x00000005ff007c0c */ /* 0x000fe2000bf05300 */
[----:B------:R-:W0:Y:S02]  /*d650*/  @P1 LDC R67, c[0x0][0xbf0] ;  /* 0x0002fc00ff431b82 */ /* 0x000e240000000800 */
[----:B------:R-:W4:Y:S01]  /*d660*/  LDL R72, [R1+0x60] ;  /* 0x0000600001487983 */ /* 0x000f220000100800 */
[----:B------:R-:W1:Y:S01]  /*d670*/  S2R R70, SR_TID.X ;  /* 0x0000000000467919 */ /* 0x000e620000002100 */
[----:B-----5:R-:W-:-:S02]  /*d680*/  IMAD R61, R61, R0, RZ ;  /* 0x000000003d3d7224 */ /* 0x020fc400078e02ff */
[----:B-1----:R-:W-:-:S05]  /*d690*/  VIADD R73, R70, 0xffffff80 ;  /* 0xffffff8046497836 */ /* 0x002fca0000000000 */
[----:B------:R-:W-:-:S04]  /*d6a0*/  SHF.R.S32.HI R70, RZ, 0x1f, R73 ;  /* 0x0000001fff467819 */ /* 0x000fc80000011449 */
[----:B------:R-:W-:-:S04]  /*d6b0*/  LEA.HI R70, R70, R73, RZ, 0x7 ;  /* 0x0000004946467211 */ /* 0x000fc800078f38ff */
[----:B------:R-:W-:-:S04]  /*d6c0*/  LOP3.LUT R70, R70, 0xffffff80, RZ, 0xc0, !PT ;  /* 0xffffff8046467812 */ /* 0x000fc800078ec0ff */
[----:B------:R-:W-:Y:S02]  /*d6d0*/  IADD3 R70, R73, -R70, RZ ;  /* 0x8000004649467210 */ /* 0x000fe40007ffe0ff */
[----:B--2---:R-:W-:Y:S02]  /*d6e0*/  SEL R8, R4, RZ, !P0 ;  /* 0x000000ff04087207 */ /* 0x004fe40004000000 */
[----:B------:R-:W1:Y:S01]  /*d6f0*/  LDC.64 R4, c[0x0][0xba8] ;  /* 0x0002ea00ff047b82 */ /* 0x000e620000000a00 */
[----:B---3--:R-:W-:Y:S02]  /*d700*/  SEL R9, R9, RZ, !P0 ;  /* 0x000000ff09097207 */ /* 0x008fe40004000000 */
[----:B------:R-:W-:-:S04]  /*d710*/  IMAD R13, R13, R8, RZ ;  /* 0x000000080d0d7224 */ /* 0x000fc800078e02ff */
[----:B------:R-:W-:Y:S02]  /*d720*/  IMAD R65, R12, R9, R13 ;  /* 0x000000090c417224 */ /* 0x000fe400078e020d */
[-C--:B----4-:R-:W-:Y:S02]  /*d730*/  IMAD R9, R15, R152.reuse, RZ ;  /* 0x000000980f097224 */ /* 0x090fe400078e02ff */
[----:B------:R-:W-:-:S04]  /*d740*/  IMAD.WIDE.U32 R14, R14, R152, RZ ;  /* 0x000000980e0e7225 */ /* 0x000fc800078e00ff */
[----:B------:R-:W-:-:S04]  /*d750*/  IMAD.WIDE.U32 R12, R12, R8, RZ ;  /* 0x000000080c0c7225 */ /* 0x000fc800078e00ff */
[----:B------:R-:W-:Y:S01]  /*d760*/  IMAD R69, R68, 0xc0, R63 ;  /* 0x000000c044457824 */ /* 0x000fe200078e023f */
[----:B------:R-:W-:-:S03]  /*d770*/  IADD3 R14, P0, P3, R12, R14, R32 ;  /* 0x0000000e0c0e7210 */ /* 0x000fc60007b1e020 */
[----:B------:R-:W-:Y:S01]  /*d780*/  @P1 IMAD.HI.U32 R12, R69, R62, RZ ;  /* 0x0000003e450c1227 */ /* 0x000fe200078e00ff */
[----:B------:R-:W-:Y:S01]  /*d790*/  SEL R63, R66, RZ, P2 ;  /* 0x000000ff423f7207 */ /* 0x000fe20001000000 */
[----:B-1----:R-:W1:Y:S02]  /*d7a0*/  @!P2 LDC R4, c[0x0][0xb50] ;  /* 0x0002d400ff04ab82 */ /* 0x002e640000000800 */
[----:B------:R-:W-:Y:S01]  /*d7b0*/  IMAD.IADD R65, R13, 0x1, R65 ;  /* 0x000000010d417824 */ /* 0x000fe200078e0241 */
[----:B------:R-:W-:Y:S01]  /*d7c0*/  MOV R13, R69 ;  /* 0x00000045000d7202 */ /* 0x000fe20000000f00 */
[----:B------:R-:W-:Y:S01]  /*d7d0*/  IMAD.IADD R64, R15, 0x1, R9 ;  /* 0x000000010f407824 */ /* 0x000fe200078e0209 */
[----:B0-----:R-:W-:Y:S01]  /*d7e0*/  @P1 SHF.R.U32.HI R13, RZ, R67, R12 ;  /* 0x00000043ff0d1219 */ /* 0x001fe2000001160c */
[-C--:B------:R-:W-:Y:S01]  /*d7f0*/  IMAD R15, R11, R63.reuse, RZ ;  /* 0x0000003f0b0f7224 */ /* 0x080fe200078e02ff */
[----:B------:R-:W-:Y:S01]  /*d800*/  SHF.R.S32.HI R9, RZ, 0x1f, R32 ;  /* 0x0000001fff097819 */ /* 0x000fe20000011420 */
[----:B------:R-:W-:Y:S01]  /*d810*/  IMAD.WIDE.U32 R10, R10, R63, RZ ;  /* 0x0000003f0a0a7225 */ /* 0x000fe200078e00ff */
[----:B------:R-:W0:Y:S03]  /*d820*/  @!P2 LDC R5, c[0x0][0xb54] ;  /* 0x0002d500ff05ab82 */ /* 0x000e260000000800 */
[----:B------:R-:W-:Y:S01]  /*d830*/  IMAD.MOV R63, RZ, RZ, -R13 ;  /* 0x000000ffff3f7224 */ /* 0x000fe200078e0a0d */
[----:B------:R-:W-:Y:S01]  /*d840*/  IADD3.X R12, R65, R64, R9, P0, P3 ;  /* 0x00000040410c7210 */ /* 0x000fe200007e6409 */
[----:B------:R-:W-:Y:S01]  /*d850*/  IMAD.IADD R15, R11, 0x1, R15 ;  /* 0x000000010b0f7824 */ /* 0x000fe200078e020f */
[----:B------:R-:W-:-:S02]  /*d860*/  IADD3 R10, P0, P3, R13, R14, R10 ;  /* 0x0000000e0d0a7210 */ /* 0x000fc40007b1e00a */
[----:B------:R-:W-:Y:S01]  /*d870*/  SHF.R.S32.HI R11, RZ, 0x1f, R13 ;  /* 0x0000001fff0b7819 */ /* 0x000fe2000001140d */
[----:B------:R-:W-:-:S03]  /*d880*/  IMAD R13, R0, R63, R69 ;  /* 0x0000003f000d7224 */ /* 0x000fc600078e0245 */
[----:B------:R-:W-:Y:S01]  /*d890*/  IADD3.X R11, R11, R12, R15, P0, P3 ;  /* 0x0000000c0b0b7210 */ /* 0x000fe200007e640f */
[----:B------:R-:W-:Y:S01]  /*d8a0*/  IMAD R7, R7, R13, RZ ;  /* 0x0000000d07077224 */ /* 0x000fe200078e02ff */
[----:B------:R-:W-:-:S05]  /*d8b0*/  SHF.R.S32.HI R15, RZ, 0x1f, R13 ;  /* 0x0000001fff0f7819 */ /* 0x000fca000001140d */
[C---:B------:R-:W-:Y:S02]  /*d8c0*/  IMAD R15, R6.reuse, R15, R7 ;  /* 0x0000000f060f7224 */ /* 0x040fe400078e0207 */
[----:B------:R-:W-:-:S04]  /*d8d0*/  IMAD.WIDE.U32 R6, R6, R13, R10 ;  /* 0x0000000d06067225 */ /* 0x000fc800078e000a */
[----:B------:R-:W-:Y:S01]  /*d8e0*/  IMAD.IADD R7, R7, 0x1, R15 ;  /* 0x0000000107077824 */ /* 0x000fe200078e020f */
[----:B-1----:R-:W-:-:S04]  /*d8f0*/  LEA R12, P0, R6, R4, 0x2 ;  /* 0x00000004060c7211 */ /* 0x002fc800078010ff */
[----:B0-----:R-:W-:Y:S01]  /*d900*/  LEA.HI.X R7, R6, R5, R7, 0x2, P0 ;  /* 0x0000000506077211 */ /* 0x001fe200000f1407 */
[----:B------:R-:W-:Y:S01]  /*d910*/  SHFL.IDX PT, R4, R12, RZ, 0x1c1f ;  /* 0x001c1fff0c047589 */ /* 0x000fe200000e0000 */
[----:B------:R-:W-:-:S03]  /*d920*/  IMAD R62, R68, 0xc0, R72 ;  /* 0x000000c0443e7824 */ /* 0x000fc600078e0248 */
        /* <DEDUP_REMOVED lines=10> */
[----:B------:R-:W-:Y:S01]  /*d9d0*/  SHF.R.S32.HI R70, RZ, 0x1f, R71 ;  /* 0x0000001fff467819 */ /* 0x000fe20000011447 */
[----:B------:R-:W1:Y:S01]  /*d9e0*/  @P1 LDC R13, c[0x0][0xbec] ;  /* 0x0002fb00ff0d1b82 */ /* 0x000e620000000800 */
[----:B------:R-:W-:Y:S02]  /*d9f0*/  ULDC.64 UR4, c[0x0][0xaa0] ;  /* 0x0002a80000047ab9 */ /* 0x000fe40000000a00 */
[----:B------:R-:W-:-:S04]  /*da00*/  LEA.HI R70, R70, R71, RZ, 0x3 ;  /* 0x0000004746467211 */ /* 0x000fc800078f18ff */
[----:B------:R-:W-:Y:S01]  /*da10*/  SHF.R.S32.HI R70, RZ, 0x3, R70 ;  /* 0x00000003ff467819 */ /* 0x000fe20000011446 */
[----:B------:R-:W2:Y:S01]  /*da20*/  @P1 LDC R14, c[0x0][0xbf0] ;  /* 0x0002fc00ff0e1b82 */ /* 0x000ea20000000800 */
[----:B------:R-:W-:-:S03]  /*da30*/  IMAD R9, R9, UR4, RZ ;  /* 0x0000000409097c24 */ /* 0x000fc6000f8e02ff */
[----:B0-----:R-:W-:Y:S02]  /*da40*/  IMAD R3, R70, 0x40, R59 ;  /* 0x0000004046037824 */ /* 0x001fe400078e023b */
[----:B------:R-:W-:Y:S02]  /*da50*/  IMAD R9, R32, UR5, R9 ;  /* 0x0000000520097c24 */ /* 0x000fe4000f8e0209 */
[----:B------:R-:W-:-:S04]  /*da60*/  IMAD.WIDE R24, R3, 0x2, R24 ;  /* 0x0000000203187825 */ /* 0x000fc800078e0218 */
[----:B------:R-:W-:Y:S01]  /*da70*/  IMAD.WIDE.U32 R10, R32, UR4, RZ ;  /* 0x00000004200a7c25 */ /* 0x000fe2000f8e00ff */
[C---:B------:R-:W-:Y:S01]  /*da80*/  IADD3 R27, P0, R24.reuse, 0x1800, RZ ;  /* 0x00001800181b7810 */ /* 0x040fe20007f1e0ff */
[----:B------:R-:W-:Y:S01]  /*da90*/  ULDC.64 UR4, c[0x0][0xae8] ;  /* 0x0002ba0000047ab9 */ /* 0x000fe20000000a00 */
[C---:B------:R-:W-:Y:S01]  /*daa0*/  IADD3 R29, P2, R24.reuse, 0x3000, RZ ;  /* 0x00003000181d7810 */ /* 0x040fe20007f5e0ff */
[----:B------:R-:W-:Y:S01]  /*dab0*/  IMAD.IADD R11, R11, 0x1, R9 ;  /* 0x000000010b0b7824 */ /* 0x000fe200078e0209 */
[----:B------:R-:W-:Y:S01]  /*dac0*/  IADD3 R37, P3, R24, 0x4800, RZ ;  /* 0x0000480018257810 */ /* 0x000fe20007f7e0ff */
[----:B------:R-:W-:Y:S01]  /*dad0*/  IMAD R3, R74, 0x30, R70 ;  /* 0x000000304a037824 */ /* 0x000fe200078e0246 */
[----:B------:R-:W-:Y:S01]  /*dae0*/  LOP3.LUT R26, R27, 0x380, RZ, 0xc0, !PT ;  /* 0x000003801b1a7812 */ /* 0x000fe200078ec0ff */
[----:B------:R-:W-:Y:S01]  /*daf0*/  IMAD.WIDE.U32 R10, R152, UR4, R10 ;  /* 0x00000004980a7c25 */ /* 0x000fe2000f8e000a */
[----:B------:R-:W-:Y:S02]  /*db00*/  LOP3.LUT R28, R29, 0x380, RZ, 0xc0, !PT ;  /* 0x000003801d1c7812 */ /* 0x000fe400078ec0ff */
[----:B------:R-:W-:Y:S01]  /*db10*/  LOP3.LUT R36, R37, 0x380, RZ, 0xc0, !PT ;  /* 0x0000038025247812 */ /* 0x000fe200078ec0ff */
[----:B------:R-:W-:Y:S01]  /*db20*/  IMAD R12, R68, 0xc0, R3 ;  /* 0x000000c0440c7824 */ /* 0x000fe200078e0203 */
[----:B------:R-:W-:-:S02]  /*db30*/  LOP3.LUT R5, R24, 0x380, RZ, 0xc0, !PT ;  /* 0x0000038018057812 */ /* 0x000fc400078ec0ff */
[----:B------:R-:W-:Y:S01]  /*db40*/  SHF.R.S32.HI R9, RZ, 0x1f, R8 ;  /* 0x0000001fff097819 */ /* 0x000fe20000011408 */
[----:B------:R-:W-:Y:S01]  /*db50*/  IMAD R11, R152, UR5, R11 ;  /* 0x00000005980b7c24 */ /* 0x000fe2000f8e020b */
[----:B------:R-:W-:Y:S01]  /*db60*/  SHF.R.U64 R26, R26, 0x3, RZ ;  /* 0x000000031a1a7819 */ /* 0x000fe200000012ff */
[----:B-1----:R-:W-:Y:S01]  /*db70*/  @P1 IMAD.HI.U32 R3, R12, R13, RZ ;  /* 0x0000000d0c031227 */ /* 0x002fe200078e00ff */
[----:B------:R-:W-:Y:S01]  /*db80*/  SHF.R.U64 R28, R28, 0x3, RZ ;  /* 0x000000031c1c7819 */ /* 0x000fe200000012ff */
[----:B------:R-:W-:Y:S01]  /*db90*/  ULDC.64 UR4, c[0x0][0xaf0] ;  /* 0x0002bc0000047ab9 */ /* 0x000fe20000000a00 */
[----:B------:R-:W-:Y:S02]  /*dba0*/  SHF.R.U64 R36, R36, 0x3, RZ ;  /* 0x0000000324247819 */ /* 0x000fe400000012ff */
[----:B------:R-:W-:Y:S01]  /*dbb0*/  SHF.R.U64 R5, R5, 0x3, RZ ;  /* 0x0000000305057819 */ /* 0x000fe200000012ff */
[----:B------:R-:W-:Y:S01]  /*dbc0*/  IMAD R9, R9, UR4, RZ ;  /* 0x0000000409097c24 */ /* 0x000fe2000f8e02ff */
[----:B------:R-:W-:Y:S01]  /*dbd0*/  LOP3.LUT R26, R26, R27, RZ, 0x3c, !PT ;  /* 0x0000001b1a1a7212 */ /* 0x000fe200078e3cff */
[----:B------:R-:W-:Y:S01]  /*dbe0*/  IMAD.MOV.U32 R13, RZ, RZ, R12 ;  /* 0x000000ffff0d7224 */ /* 0x000fe200078e000c */
[----:B------:R-:W-:Y:S01]  /*dbf0*/  LOP3.LUT R28, R28, R29, RZ, 0x3c, !PT ;  /* 0x0000001d1c1c7212 */ /* 0x000fe200078e3cff */
[--C-:B------:R-:W-:Y:S01]  /*dc00*/  IMAD.X R27, RZ, RZ, R25.reuse, P0 ;  /* 0x000000ffff1b7224 */ /* 0x100fe200000e0619 */
[----:B------:R-:W-:Y:S01]  /*dc10*/  LOP3.LUT R36, R36, R37, RZ, 0x3c, !PT ;  /* 0x0000002524247212 */ /* 0x000fe200078e3cff */
[--C-:B------:R-:W-:Y:S01]  /*dc20*/  IMAD.X R29, RZ, RZ, R25.reuse, P2 ;  /* 0x000000ffff1d7224 */ /* 0x100fe200010e0619 */
[----:B------:R-:W-:Y:S01]  /*dc30*/  LOP3.LUT R4, R5, R24, RZ, 0x3c, !PT ;  /* 0x0000001805047212 */ /* 0x000fe200078e3cff */
[----:B------:R-:W-:Y:S01]  /*dc40*/  IMAD.MOV.U32 R5, RZ, RZ, R25 ;  /* 0x000000ffff057224 */ /* 0x000fe200078e0019 */
[----:B--2---:R-:W-:Y:S01]  /*dc50*/  @P1 SHF.R.U32.HI R13, RZ, R14, R3 ;  /* 0x0000000eff0d1219 */ /* 0x004fe20000011603 */
[C---:B------:R-:W-:Y:S01]  /*dc60*/  IMAD R15, R8.reuse, UR5, R9 ;  /* 0x00000005080f7c24 */ /* 0x040fe2000f8e0209 */
[----:B------:R-:W-:Y:S01]  /*dc70*/  IADD3.X R37, RZ, R25, RZ, P3, !PT ;  /* 0x00000019ff257210 */ /* 0x000fe20001ffe4ff */
[----:B------:R-:W-:Y:S01]  /*dc80*/  IMAD.WIDE.U32 R8, R8, UR4, R10 ;  /* 0x0000000408087c25 */ /* 0x000fe2000f8e000a */
[----:B------:R-:W-:Y:S01]  /*dc90*/  IADD3 R11, -R13, RZ, RZ ;  /* 0x000000ff0d0b7210 */ /* 0x000fe20007ffe1ff */
[----:B------:R-:W5:Y:S01]  /*dca0*/  LD.E.128 R4, desc[UR42][R4.64] ;  /* 0x0000002a04047980 */ /* 0x000f62000c101d00 */
[----:B------:R-:W-:Y:S01]  /*dcb0*/  SHF.R.S32.HI R10, RZ, 0x1f, R13 ;  /* 0x0000001fff0a7819 */ /* 0x000fe2000001140d */
[----:B------:R-:W-:-:S02]  /*dcc0*/  ULDC.64 UR4, c[0x0][0xae0] ;  /* 0x0002b80000047ab9 */ /* 0x000fc40000000a00 */
[----:B------:R-:W5:Y:S01]  /*dcd0*/  LD.E.128 R24, desc[UR42][R26.64] ;  /* 0x0000002a1a187980 */ /* 0x000f62000c101d00 */
[----:B------:R-:W-:-:S03]  /*dce0*/  IMAD R11, R0, R11, R12 ;  /* 0x0000000b000b7224 */ /* 0x000fc600078e020c */
[----:B------:R-:W5:Y:S04]  /*dcf0*/  LD.E.128 R28, desc[UR42][R28.64] ;  /* 0x0000002a1c1c7980 */ /* 0x000f68000c101d00 */
[----:B------:R-:W5:Y:S01]  /*dd00*/  LD.E.128 R36, desc[UR42][R36.64] ;  /* 0x0000002a24247980 */ /* 0x000f62000c101d00 */
[----:B------:R-:W-:Y:S01]  /*dd10*/  IMAD.IADD R9, R9, 0x1, R15 ;  /* 0x0000000109097824 */ /* 0x000fe200078e020f */
[----:B------:R-:W-:Y:S01]  /*dd20*/  SHF.R.S32.HI R0, RZ, 0x1f, R11 ;  /* 0x0000001fff007819 */ /* 0x000fe2000001140b */
[----:B------:R-:W-:Y:S01]  /*dd30*/  IMAD R10, R10, UR4, RZ ;  /* 0x000000040a0a7c24 */ /* 0x000fe2000f8e02ff */
[----:B------:R-:W-:Y:S01]  /*dd40*/  @!PT LDS RZ, [RZ] ;  /* 0x00000000fffff984 */ /* 0x000fe20000000800 */
[----:B------:R-:W-:Y:S01]  /*dd50*/  @!PT LDS RZ, [RZ] ;  /* 0x00000000fffff984 */ /* 0x000fe20000000800 */
[----:B------:R-:W-:Y:S01]  /*dd60*/  @!PT LDS RZ, [RZ] ;  /* 0x00000000fffff984 */ /* 0x000fe20000000800 */
[----:B------:R-:W-:Y:S01]  /*dd70*/  @!PT LDS RZ, [RZ] ;  /* 0x00000000fffff984 */ /* 0x000fe20000000800 */
[----:B------:R0:W-:Y:S06]  /*dd80*/  MEMBAR.ALL.CTA ;  /* 0x0000000000007992 */ /* 0x0001ec0000008000 */
[----:B0-----:R-:W0:Y:S01]  /*dd90*/  FENCE.VIEW.ASYNC.S ;  /* 0x00000000000073c6 */ /* 0x001e220000000000 */
[----:B------:R-:W-:-:S04]  /*dda0*/  IMAD.WIDE.U32 R8, R13, UR4, R8 ;  /* 0x000000040d087c25 */ /* 0x000fc8000f8e0008 */
[----:B------:R-:W-:Y:S01]  /*ddb0*/  IMAD R15, R13, UR5, R10 ;  /* 0x000000050d0f7c24 */ /* 0x000fe2000f8e020a */
[----:B------:R-:W-:Y:S01]  /*ddc0*/  ULDC.64 UR4, c[0x0][0xad8] ;  /* 0x0002b60000047ab9 */ /* 0x000fe20000000a00 */
[----:B------:R-:W-:Y:S02]  /*ddd0*/  VIADD R3, R18, 0x16820 ;  /* 0x0001682012037836 */ /* 0x000fe40000000000 */
[----:B------:R-:W-:Y:S02]  /*dde0*/  IMAD.IADD R9, R9, 0x1, R15 ;  /* 0x0000000109097824 */ /* 0x000fe400078e020f */
[----:B------:R-:W-:Y:S01]  /*ddf0*/  IMAD R0, R0, UR4, RZ ;  /* 0x0000000400007c24 */ /* 0x000fe2000f8e02ff */
[----:B------:R-:W-:Y:S01]  /*de00*/  PRMT R3, RZ, 0x654, R3 ;  /* 0x00000654ff037816 */ /* 0x000fe20000000003 */
[----:B------:R-:W-:-:S04]  /*de10*/  IMAD.WIDE.U32 R8, R11, UR4, R8 ;  /* 0x000000040b087c25 */ /* 0x000fc8000f8e0008 */
[----:B------:R-:W-:Y:S01]  /*de20*/  IMAD R41, R11, UR5, R0 ;  /* 0x000000050b297c24 */ /* 0x000fe2000f8e0200 */
[----:B------:R-:W-:Y:S02]  /*de30*/  ULDC.64 UR4, c[0x0][0xa80] ;  /* 0x0002a00000047ab9 */ /* 0x000fe40000000a00 */
[C---:B------:R-:W-:Y:S01]  /*de40*/  LEA R40, P0, R8.reuse, UR4, 0x1 ;  /* 0x0000000408287c11 */ /* 0x040fe2000f8008ff */
[----:B------:R-:W-:Y:S01]  /*de50*/  IMAD.IADD R41, R9, 0x1, R41 ;  /* 0x0000000109297824 */ /* 0x000fe200078e0229 */
[----:B------:R-:W-:Y:S01]  /*de60*/  UMOV UR4, 0xffffffff ;  /* 0xffffffff00047882 */ /* 0x000fe20000000000 */
[----:B0-----:R0:W-:Y:S03]  /*de70*/  SYNCS.ARRIVE.TRANS64.RED.A1T0 RZ, [R3+URZ], RZ ;  /* 0x000000ff03ff79a7 */ /* 0x0011e6000810043f */
[----:B------:R-:W-:Y:S01]  /*de80*/  LEA.HI.X R41, R8, UR5, R41, 0x1, P0 ;  /* 0x0000000508297c11 */ /* 0x000fe200080f0c29 */
[----:B------:R-:W-:Y:S06]  /*de90*/  BRA.DIV UR4, `(.L_x_13410) ;  /* 0x0000009204f47947 */ /* 0x000fec000b800000 */
[----:B0-----:R-:W0:Y:S01]  /*dea0*/  SHFL.IDX PT, R3, R40, RZ, 0x181f ;  /* 0x00181fff28037589 */ /* 0x001e2200000e0000 */
[----:B------:R-:W-:Y:S01]  /*deb0*/  ULDC UR4, c[0x0][0xac8] ;  /* 0x0002b20000047ab9 */ /* 0x000fe20000000800 */
[----:B------:R-:W-:Y:S01]  /*dec0*/  IMAD R42, R68, 0xc0, R70 ;  /* 0x000000c0442a7824 */ /* 0x000fe200078e0246 */
[----:B------:R-:W-:Y:S01]  /*ded0*/  ISETP.GE.AND P0, PT, R59, UR4, PT ;  /* 0x000000043b007c0c */ /* 0x000fe2000bf06270 */
[----:B------:R-:W1:Y:S02]  /*dee0*/  SHFL.IDX PT, R9, R40, 0x1, 0x181f ;  /* 0x00381f0028097f89 */ /* 0x000e6400000e0000 */
[C---:B------:R-:W-:Y:S01]  /*def0*/  VIADD R12, R42.reuse, 0x30 ;  /* 0x000000302a0c7836 */ /* 0x040fe20000000000 */
[CC--:B------:R-:W-:Y:S01]  /*df00*/  ISETP.GE.OR P2, PT, R42.reuse, R61.reuse, P0 ;  /* 0x0000003d2a00720c */ /* 0x0c0fe20000746670 */
[----:B------:R-:W2:Y:S01]  /*df10*/  SHFL.IDX PT, R0, R41, RZ, 0x181f ;  /* 0x00181fff29007589 */ /* 0x000ea200000e0000 */
[----:B------:R-:W-:Y:S02]  /*df20*/  IADD3 R20, R42, 0x60, RZ ;  /* 0x000000602a147810 */ /* 0x000fe40007ffe0ff */
[-C--:B------:R-:W-:Y:S01]  /*df30*/  ISETP.GE.OR P3, PT, R12, R61.reuse, P0 ;  /* 0x0000003d0c00720c */ /* 0x080fe20000766670 */
[----:B------:R-:W3:Y:S01]  /*df40*/  SHFL.IDX PT, R14, R40, 0x2, 0x181f ;  /* 0x00581f00280e7f89 */ /* 0x000ee200000e0000 */
[----:B------:R-:W-:-:S03]  /*df50*/  ISETP.GE.OR P4, PT, R20, R61, P0 ;  /* 0x0000003d1400720c */ /* 0x000fc60000786670 */
[----:B------:R-:W4:Y:S04]  /*df60*/  SHFL.IDX PT, R8, R41, 0x1, 0x181f ;  /* 0x00381f0029087f89 */ /* 0x000f2800000e0000 */
[----:B------:R-:W4:Y:S01]  /*df70*/  SHFL.IDX PT, R10, R41, 0x2, 0x181f ;  /* 0x00581f00290a7f89 */ /* 0x000f2200000e0000 */
[----:B0-----:R-:W-:-:S03]  /*df80*/  @!P2 LEA R32, P5, R59, R3, 0x1 ;  /* 0x000000033b20a211 */ /* 0x001fc600078a08ff */
[C---:B-1----:R-:W-:Y:S02]  /*df90*/  @!P3 LEA R20, P1, R59.reuse, R9, 0x1 ;  /* 0x000000093b14b211 */ /* 0x042fe400078208ff */
[C-C-:B--2---:R-:W-:Y:S02]  /*dfa0*/  @!P2 LEA.HI.X R3, R59.reuse, R0, R58.reuse, 0x1, P5 ;  /* 0x000000003b03a211 */ /* 0x144fe400028f0c3a */
[----:B------:R-:W0:Y:S01]  /*dfb0*/  SHFL.IDX PT, R0, R41, 0x3, 0x181f ;  /* 0x00781f0029007f89 */ /* 0x000e2200000e0000 */
[C---:B---3--:R-:W-:Y:S02]  /*dfc0*/  @!P4 LEA R43, P5, R59.reuse, R14, 0x1 ;  /* 0x0000000e3b2bc211 */ /* 0x048fe400078a08ff */
[----:B------:R-:W-:Y:S01]  /*dfd0*/  @!P2 IMAD.MOV.U32 R9, RZ, RZ, R3 ;  /* 0x000000ffff09a224 */ /* 0x000fe200078e0003 */
[----:B------:R-:W1:Y:S01]  /*dfe0*/  SHFL.IDX PT, R14, R40, 0x3, 0x181f ;  /* 0x00781f00280e7f89 */ /* 0x000e6200000e0000 */
[C---:B----4-:R-:W-:Y:S01]  /*dff0*/  @!P3 LEA.HI.X R21, R59.reuse, R8, R58, 0x1, P1 ;  /* 0x000000083b15b211 */ /* 0x050fe200008f0c3a */
[----:B------:R-:W-:Y:S01]  /*e000*/  @!P2 IMAD.MOV.U32 R8, RZ, RZ, R32 ;  /* 0x000000ffff08a224 */ /* 0x000fe200078e0020 */
[----:B------:R-:W-:-:S04]  /*e010*/  @!P4 LEA.HI.X R10, R59, R10, R58, 0x1, P5 ;  /* 0x0000000a3b0ac211 */ /* 0x000fc800028f0c3a */
[----:B-----5:R2:W-:Y:S04]  /*e020*/  @!P2 ST.E.128 desc[UR42][R8.64], R4 ;  /* 0x000000040800a985 */ /* 0x0205e8000c101d2a */
[----:B------:R3:W-:Y:S01]  /*e030*/  @!P3 ST.E.128 desc[UR42][R20.64], R24 ;  /* 0x000000181400b985 */ /* 0x0007e2000c101d2a */
[----:B--2---:R-:W-:Y:S02]  /*e040*/  @!P4 IMAD.MOV.U32 R4, RZ, RZ, R43 ;  /* 0x000000ffff04c224 */ /* 0x004fe400078e002b */
[----:B------:R-:W-:-:S05]  /*e050*/  @!P4 IMAD.MOV.U32 R5, RZ, RZ, R10 ;  /* 0x000000ffff05c224 */ /* 0x000fca00078e000a */
[----:B01----:R3:W-:Y:S02]  /*e060*/  @!P4 ST.E.128 desc[UR42][R4.64], R28 ;  /* 0x0000001c0400c985 */ /* 0x0037e4000c101d2a */
.L_x_13588:
[----:B------:R-:W-:-:S04]  /*e070*/  IADD3 R42, R42, 0x90, RZ ;  /* 0x000000902a2a7810 */ /* 0x000fc80007ffe0ff */
[----:B------:R-:W-:-:S13]  /*e080*/  ISETP.GE.OR P0, PT, R42, R61, P0 ;  /* 0x0000003d2a00720c */ /* 0x000fda0000706670 */
[----:B------:R-:W-:Y:S05]  /*e090*/  @P0 BRA `(.L_x_13411) ;  /* 0x0000001000dc0947 */ /* 0x000fea0003800000 */
[----:B------:R-:W-:-:S04]  /*e0a0*/  LEA R14, P0, R59, R14, 0x1 ;  /* 0x0000000e3b0e7211 */ /* 0x000fc800078008ff */
[----:B------:R-:W-:-:S05]  /*e0b0*/  LEA.HI.X R15, R59, R0, R58, 0x1, P0 ;  /* 0x000000003b0f7211 */ /* 0x000fca00000f0c3a */
[----:B------:R2:W-:Y:S01]  /*e0c0*/  ST.E.128 desc[UR42][R14.64], R36 ;  /* 0x000000240e007985 */ /* 0x0005e2000c101d2a */
[----:B------:R-:W-:Y:S05]  /*e0d0*/  BRA `(.L_x_13411) ;  /* 0x0000001000cc7947 */ /* 0x000fea0003800000 */
.L_x_13409:
[----:B------:R-:W2:Y:S01]  /*e0e0*/  LDL R74, [R1+0x30] ;  /* 0x00003000014a7983 */ /* 0x000ea20000100800 */
[----:B0-----:R-:W0:Y:S01]  /*e0f0*/  @P1 LDC R10, c[0x0][0xbec] ;  /* 0x0002fb00ff0a1b82 */ /* 0x001e220000000800 */
[----:B------:R-:W-:Y:S01]  /*e100*/  ULDC.64 UR4, c[0x0][0xb08] ;  /* 0x0002c20000047ab9 */ /* 0x000fe20000000a00 */
[----:B------:R-:W-:Y:S01]  /*e110*/  SHF.R.S32.HI R3, RZ, 0x1f, R8 ;  /* 0x0000001fff037819 */ /* 0x000fe20000011408 */
[----:B------:R-:W-:Y:S01]  /*e120*/  IMAD R9, R9, UR4, RZ ;  /* 0x0000000409097c24 */ /* 0x000fe2000f8e02ff */
[----:B------:R-:W-:Y:S01]  /*e130*/  ULDC.64 UR6, c[0x0][0xb30] ;  /* 0x0002cc0000067ab9 */ /* 0x000fe20000000a00 */
[----:B------:R-:W-:-:S03]  /*e140*/  IMAD.WIDE.U32 R4, R32, UR4, RZ ;  /* 0x0000000420047c25 */ /* 0x000fc6000f8e00ff */
[----:B------:R-:W1:Y:S01]  /*e150*/  @P1 LDC R11, c[0x0][0xbf0] ;  /* 0x0002fc00ff0b1b82 */ /* 0x000e620000000800 */
[----:B------:R-:W-:Y:S01]  /*e160*/  IMAD R9, R32, UR5, R9 ;  /* 0x0000000520097c24 */ /* 0x000fe2000f8e0209 */
[----:B------:R-:W-:-:S03]  /*e170*/  ULDC.64 UR4, c[0x0][0xb38] ;  /* 0x0002ce0000047ab9 */ /* 0x000fc60000000a00 */
[----:B------:R-:W-:Y:S02]  /*e180*/  IMAD.IADD R5, R5, 0x1, R9 ;  /* 0x0000000105057824 */ /* 0x000fe400078e0209 */
        /* <DEDUP_REMOVED lines=20> */
[----:B------:R-:W-:Y:S01]  /*e2d0*/  IMAD.WIDE.U32 R4, R3, UR6, R4 ;  /* 0x0000000603047c25 */ /* 0x000fe2000f8e0004 */
[----:B------:R-:W-:-:S03]  /*e2e0*/  IADD3 R3, R18, 0x16820, RZ ;  /* 0x0001682012037810 */ /* 0x000fc60007ffe0ff */
[----:B------:R-:W-:Y:S01]  /*e2f0*/  IMAD R0, R0, UR4, RZ ;  /* 0x0000000400007c24 */ /* 0x000fe2000f8e02ff */
[----:B------:R-:W-:Y:S01]  /*e300*/  PRMT R8, RZ, 0x654, R3 ;  /* 0x00000654ff087816 */ /* 0x000fe20000000003 */
[----:B------:R-:W-:Y:S02]  /*e310*/  IMAD.IADD R5, R5, 0x1, R9 ;  /* 0x0000000105057824 */ /* 0x000fe400078e0209 */
[C---:B------:R-:W-:Y:S01]  /*e320*/  IMAD R3, R7.reuse, UR5, R0 ;  /* 0x0000000507037c24 */ /* 0x040fe2000f8e0200 */
[----:B------:R0:W-:Y:S01]  /*e330*/  SYNCS.ARRIVE.TRANS64.RED.A1T0 RZ, [R8+URZ], RZ ;  /* 0x000000ff08ff79a7 */ /* 0x0001e2000810043f */
[----:B------:R-:W-:Y:S01]  /*e340*/  IMAD.WIDE.U32 R4, R7, UR4, R4 ;  /* 0x0000000407047c25 */ /* 0x000fe2000f8e0004 */
[----:B------:R-:W-:-:S03]  /*e350*/  ULDC.64 UR4, c[0x0][0xb00] ;  /* 0x0002c00000047ab9 */ /* 0x000fc60000000a00 */
[----:B------:R-:W-:Y:S01]  /*e360*/  IMAD.IADD R3, R5, 0x1, R3 ;  /* 0x0000000105037824 */ /* 0x000fe200078e0203 */
[----:B------:R-:W-:Y:S01]  /*e370*/  LEA R0, P0, R4, UR4, 0x2 ;  /* 0x0000000404007c11 */ /* 0x000fe2000f8010ff */
[----:B------:R-:W-:-:S03]  /*e380*/  UMOV UR4, 0xffffffff ;  /* 0xffffffff00047882 */ /* 0x000fc60000000000 */
[----:B------:R-:W-:Y:S01]  /*e390*/  LEA.HI.X R4, R4, UR5, R3, 0x2, P0 ;  /* 0x0000000504047c11 */ /* 0x000fe200080f1403 */
[C---:B--2---:R-:W-:Y:S01]  /*e3a0*/  VIADD R7, R74.reuse, 0x8 ;  /* 0x000000084a077836 */ /* 0x044fe20000000000 */
[C---:B------:R-:W-:Y:S01]  /*e3b0*/  IADD3 R64, R74.reuse, 0x18, RZ ;  /* 0x000000184a407810 */ /* 0x040fe20007ffe0ff */
[C---:B------:R-:W-:Y:S02]  /*e3c0*/  VIADD R60, R74.reuse, 0x10 ;  /* 0x000000104a3c7836 */ /* 0x040fe40000000000 */
[C---:B------:R-:W-:Y:S01]  /*e3d0*/  VIADD R66, R74.reuse, 0x20 ;  /* 0x000000204a427836 */ /* 0x040fe20000000000 */
        /* <DEDUP_REMOVED lines=9> */
[----:B------:R-:W-:Y:S01]  /*e470*/  SHF.R.S32.HI R73, RZ, 0x1f, R72 ;  /* 0x0000001fff497819 */ /* 0x000fe20000011448 */
[----:B0-----:R-:W-:Y:S06]  /*e480*/  BRA.DIV UR4, `(.L_x_13412) ;  /* 0x0000009204807947 */ /* 0x001fec000b800000 */
[----:B------:R0:W1:Y:S04]  /*e490*/  SHFL.IDX PT, R3, R4, RZ, 0x1c1f ;  /* 0x001c1fff04037589 */ /* 0x00006800000e0000 */
[----:B------:R0:W2:Y:S02]  /*e4a0*/  SHFL.IDX PT, R14, R0, RZ, 0x1c1f ;  /* 0x001c1fff000e7589 */ /* 0x0000a400000e0000 */
.L_x_13591:
        /* <DEDUP_REMOVED lines=8> */
[-C--:B-1----:R-:W-:Y:S02]  /*e530*/  @!P3 MOV R15, R3.reuse ;  /* 0x00000003000fb202 */ /* 0x082fe40000000f00 */
[CC--:B--2---:R-:W-:Y:S02]  /*e540*/  @!P1 LEA R10, P5, R7.reuse, R14.reuse, 0x2 ;  /* 0x0000000e070a9211 */ /* 0x0c4fe400078a10ff */
[----:B------:R-:W-:Y:S01]  /*e550*/  @!P0 LEA R12, P2, R60, R14, 0x2 ;  /* 0x0000000e3c0c8211 */ /* 0x000fe200078410ff */
[----:B------:R-:W-:Y:S01]  /*e560*/  @!P3 IMAD.WIDE R8, R74, 0x4, R14 ;  /* 0x000000044a08b825 */ /* 0x000fe200078e020e */
[-C--:B------:R-:W-:Y:S02]  /*e570*/  @!P1 LEA.HI.X R11, R7, R3.reuse, R32, 0x2, P5 ;  /* 0x00000003070b9211 */ /* 0x080fe400028f1420 */
[----:B------:R-:W-:Y:S02]  /*e580*/  @!P0 LEA.HI.X R13, R60, R3, R63, 0x2, P2 ;  /* 0x000000033c0d8211 */ /* 0x000fe400010f143f */
[----:B------:R1:W-:Y:S01]  /*e590*/  @!P3 ST.E.64 desc[UR42][R8.64], R20 ;  /* 0x000000140800b985 */ /* 0x0003e2000c101b2a */
[----:B------:R-:W-:-:S02]  /*e5a0*/  ISETP.GE.AND P3, PT, R66, UR4, PT ;  /* 0x0000000442007c0c */ /* 0x000fc4000bf66270 */
[----:B------:R-:W-:Y:S01]  /*e5b0*/  ISETP.GE.AND P2, PT, R68, UR4, PT ;  /* 0x0000000444007c0c */ /* 0x000fe2000bf46270 */
[----:B------:R2:W-:Y:S01]  /*e5c0*/  @!P1 ST.E.64 desc[UR42][R10.64], R26 ;  /* 0x0000001a0a009985 */ /* 0x0005e2000c101b2a */
[----:B------:R-:W-:Y:S02]  /*e5d0*/  @!P4 LEA R24, P5, R64, R14, 0x2 ;  /* 0x0000000e4018c211 */ /* 0x000fe400078a10ff */
[----:B------:R-:W-:Y:S01]  /*e5e0*/  ISETP.GE.AND P1, PT, R70, UR4, PT ;  /* 0x0000000446007c0c */ /* 0x000fe2000bf26270 */
[----:B------:R3:W-:Y:S01]  /*e5f0*/  @!P0 ST.E.64 desc[UR42][R12.64], R28 ;  /* 0x0000001c0c008985 */ /* 0x0007e2000c101b2a */
[----:B------:R-:W-:Y:S02]  /*e600*/  ISETP.GE.AND P0, PT, R72, UR4, PT ;  /* 0x0000000448007c0c */ /* 0x000fe4000bf06270 */
[----:B------:R-:W-:-:S03]  /*e610*/  @!P4 LEA.HI.X R25, R64, R3, R65, 0x2, P5 ;  /* 0x000000034019c211 */ /* 0x000fc600028f1441 */
[-C--:B------:R-:W-:Y:S02]  /*e620*/  @!P3 LEA R58, P5, R66, R14.reuse, 0x2 ;  /* 0x0000000e423ab211 */ /* 0x080fe400078a10ff */
[----:B------:R3:W-:Y:S01]  /*e630*/  @!P4 ST.E.64 desc[UR42][R24.64], R30 ;  /* 0x0000001e1800c985 */ /* 0x0007e2000c101b2a */
[-C--:B-1----:R-:W-:Y:S02]  /*e640*/  @!P2 LEA R8, P4, R68, R14.reuse, 0x2 ;  /* 0x0000000e4408a211 */ /* 0x082fe400078810ff */
[-C--:B------:R-:W-:Y:S02]  /*e650*/  @!P3 LEA.HI.X R59, R66, R3.reuse, R67, 0x2, P5 ;  /* 0x00000003423bb211 */ /* 0x080fe400028f1443 */
[-C--:B--2---:R-:W-:Y:S02]  /*e660*/  @!P1 LEA R10, P5, R70, R14.reuse, 0x2 ;  /* 0x0000000e460a9211 */ /* 0x084fe400078a10ff */
[----:B------:R-:W-:Y:S01]  /*e670*/  @!P2 LEA.HI.X R9, R68, R3, R69, 0x2, P4 ;  /* 0x000000034409a211 */ /* 0x000fe200020f1445 */
[----:B------:R3:W-:Y:S01]  /*e680*/  @!P3 ST.E.64 desc[UR42][R58.64], R36 ;  /* 0x000000243a00b985 */ /* 0x0007e2000c101b2a */
[----:B------:R-:W-:-:S02]  /*e690*/  @!P0 LEA R14, P4, R72, R14, 0x2 ;  /* 0x0000000e480e8211 */ /* 0x000fc400078810ff */
[-C--:B------:R-:W-:Y:S01]  /*e6a0*/  @!P1 LEA.HI.X R11, R70, R3.reuse, R71, 0x2, P5 ;  /* 0x00000003460b9211 */ /* 0x080fe200028f1447 */
[----:B------:R3:W-:Y:S01]  /*e6b0*/  @!P2 ST.E.64 desc[UR42][R8.64], R38 ;  /* 0x000000260800a985 */ /* 0x0007e2000c101b2a */
[----:B------:R-:W-:-:S03]  /*e6c0*/  @!P0 LEA.HI.X R15, R72, R3, R73, 0x2, P4 ;  /* 0x00000003480f8211 */ /* 0x000fc600020f1449 */
[----:B------:R3:W-:Y:S04]  /*e6d0*/  @!P1 ST.E.64 desc[UR42][R10.64], R40 ;  /* 0x000000280a009985 */ /* 0x0007e8000c101b2a */
[----:B------:R3:W-:Y:S02]  /*e6e0*/  @!P0 ST.E.64 desc[UR42][R14.64], R42 ;  /* 0x0000002a0e008985 */ /* 0x0007e4000c101b2a */
.L_x_13414:
[----:B------:R-:W-:Y:S05]  /*e6f0*/  BSYNC B1 ;  /* 0x0000000000017941 */ /* 0x000fea0003800000 */
.L_x_13413:
[----:B------:R-:W-:-:S03]  /*e700*/  UMOV UR4, 0xffffffff ;  /* 0xffffffff00047882 */ /* 0x000fc60000000000 */
[----:B------:R-:W-:Y:S05]  /*e710*/  BRA.DIV UR4, `(.L_x_13415) ;  /* 0x0000009204107947 */ /* 0x000fea000b800000 */
[----:B-1----:R1:W4:Y:S04]  /*e720*/  SHFL.IDX PT, R3, R4, 0x1, 0x1c1f ;  /* 0x003c1f0004037f89 */ /* 0x00232800000e0000 */
[----:B--23--:R1:W2:Y:S02]  /*e730*/  SHFL.IDX PT, R14, R0, 0x1, 0x1c1f ;  /* 0x003c1f00000e7f89 */ /* 0x00c2a400000e0000 */
.L_x_13595:
[----:B------:R-:W-:-:S13]  /*e740*/  ISETP.GE.AND P0, PT, R6, R61, PT ;  /* 0x0000003d0600720c */ /* 0x000fda0003f06270 */
[----:B------:R-:W-:Y:S05]  /*e750*/  @P0 BRA `(.L_x_13411) ;  /* 0x0000000c002c0947 */ /* 0x000fea0003800000 */
[----:B------:R-:W-:Y:S02]  /*e760*/  ULDC UR4, c[0x0][0xac8] ;  /* 0x0002b20000047ab9 */ /* 0x000fe40000000800 */
[----:B------:R-:W-:Y:S02]  /*e770*/  ISETP.GE.AND P4, PT, R74, UR4, PT ;  /* 0x000000044a007c0c */ /* 0x000fe4000bf86270 */
[----:B------:R-:W-:Y:S02]  /*e780*/  ISETP.GE.AND P5, PT, R7, UR4, PT ;  /* 0x0000000407007c0c */ /* 0x000fe4000bfa6270 */
[----:B------:R-:W-:Y:S02]  /*e790*/  ISETP.GE.AND P0, PT, R60, UR4, PT ;  /* 0x000000043c007c0c */ /* 0x000fe4000bf06270 */
[----:B------:R-:W-:Y:S02]  /*e7a0*/  ISETP.GE.AND P1, PT, R64, UR4, PT ;  /* 0x0000000440007c0c */ /* 0x000fe4000bf26270 */
[----:B------:R-:W-:-:S05]  /*e7b0*/  ISETP.GE.AND P2, PT, R66, UR4, PT ;  /* 0x0000000442007c0c */ /* 0x000fca000bf46270 */
[----:B----4-:R-:W-:Y:S02]  /*e7c0*/  @!P4 IMAD.MOV.U32 R15, RZ, RZ, R3 ;  /* 0x000000ffff0fc224 */ /* 0x010fe400078e0003 */
[----:B--2---:R-:W-:Y:S01]  /*e7d0*/  @!P5 LEA R6, P3, R7, R14, 0x2 ;  /* 0x0000000e0706d211 */ /* 0x004fe200078610ff */
[----:B01----:R-:W-:-:S03]  /*e7e0*/  @!P4 IMAD.WIDE R4, R74, 0x4, R14 ;  /* 0x000000044a04c825 */ /* 0x003fc600078e020e */
[----:B------:R-:W-:Y:S02]  /*e7f0*/  @!P5 LEA.HI.X R7, R7, R3, R32, 0x2, P3 ;  /* 0x000000030707d211 */ /* 0x000fe400018f1420 */
[----:B------:R-:W-:Y:S01]  /*e800*/  ISETP.GE.AND P3, PT, R68, UR4, PT ;  /* 0x0000000444007c0c */ /* 0x000fe2000bf66270 */
[----:B------:R0:W-:Y:S01]  /*e810*/  @!P4 ST.E.64 desc[UR42][R4.64], R44 ;  /* 0x0000002c0400c985 */ /* 0x0001e2000c101b2a */
[----:B------:R-:W-:-:S03]  /*e820*/  @!P0 LEA R8, P4, R60, R14, 0x2 ;  /* 0x0000000e3c088211 */ /* 0x000fc600078810ff */
[----:B------:R1:W-:Y:S01]  /*e830*/  @!P5 ST.E.64 desc[UR42][R6.64], R46 ;  /* 0x0000002e0600d985 */ /* 0x0003e2000c101b2a */
[-C--:B------:R-:W-:Y:S02]  /*e840*/  @!P1 LEA R10, P5, R64, R14.reuse, 0x2 ;  /* 0x0000000e400a9211 */ /* 0x080fe400078a10ff */
        /* <DEDUP_REMOVED lines=8> */
[----:B------:R-:W-:-:S03]  /*e8d0*/  @!P3 LEA R20, P5, R68, R14, 0x2 ;  /* 0x0000000e4414b211 */ /* 0x000fc600078a10ff */
[----:B------:R1:W-:Y:S01]  /*e8e0*/  @!P2 ST.E.64 desc[UR42][R12.64], R52 ;  /* 0x000000340c00a985 */ /* 0x0003e2000c101b2a */
[----:B------:R-:W-:Y:S02]  /*e8f0*/  @!P3 LEA.HI.X R21, R68, R3, R69, 0x2, P5 ;  /* 0x000000034415b211 */ /* 0x000fe400028f1445 */
[----:B0-----:R-:W-:-:S03]  /*e900*/  @!P4 LEA R4, P5, R70, R14, 0x2 ;  /* 0x0000000e4604c211 */ /* 0x001fc600078a10ff */
[----:B------:R1:W-:Y:S01]  /*e910*/  @!P3 ST.E.64 desc[UR42][R20.64], R54 ;  /* 0x000000361400b985 */ /* 0x0003e2000c101b2a */
[----:B------:R-:W-:-:S05]  /*e920*/  @!P4 LEA.HI.X R5, R70, R3, R71, 0x2, P5 ;  /* 0x000000034605c211 */ /* 0x000fca00028f1447 */
[----:B------:R1:W-:Y:S01]  /*e930*/  @!P4 ST.E.64 desc[UR42][R4.64], R56 ;  /* 0x000000380400c985 */ /* 0x0003e2000c101b2a */
[----:B------:R-:W-:Y:S05]  /*e940*/  @P0 BRA `(.L_x_13411) ;  /* 0x0000000800b00947 */ /* 0x000fea0003800000 */
[----:B------:R-:W-:-:S04]  /*e950*/  LEA R14, P0, R72, R14, 0x2 ;  /* 0x0000000e480e7211 */ /* 0x000fc800078010ff */
[----:B------:R-:W-:-:S05]  /*e960*/  LEA.HI.X R15, R72, R3, R73, 0x2, P0 ;  /* 0x00000003480f7211 */ /* 0x000fca00000f1449 */
[----:B------:R0:W-:Y:S01]  /*e970*/  ST.E.64 desc[UR42][R14.64], R118 ;  /* 0x000000760e007985 */ /* 0x0001e2000c101b2a */
[----:B------:R-:W-:Y:S05]  /*e980*/  BRA `(.L_x_13411) ;  /* 0x0000000800a07947 */ /* 0x000fea0003800000 */
.L_x_13407:
[----:B------:R-:W0:Y:S01]  /*e990*/  LDL.LU R6, [R1+0x40] ;  /* 0x0000400001067983 */ /* 0x000e220000300800 */
[----:B------:R-:W-:Y:S01]  /*e9a0*/  ULDC.64 UR6, c[0x0][0xc08] ;  /* 0x0003020000067ab9 */ /* 0x000fe20000000a00 */
[----:B------:R-:W-:Y:S02]  /*e9b0*/  ULDC.64 UR4, c[0x0][0xc00] ;  /* 0x0003000000047ab9 */ /* 0x000fe40000000a00 */
[----:B------:R-:W2:Y:S04]  /*e9c0*/  LDL.LU R0, [R1+0x44] ;  /* 0x0000440001007983 */ /* 0x000ea80000300800 */
[----:B------:R-:W4:Y:S01]  /*e9d0*/  LDL R8, [R1+0x34] ;  /* 0x0000340001087983 */ /* 0x000f220000100800 */
[----:B------:R-:W-:Y:S01]  /*e9e0*/  ISETP.NE.U32.AND P1, PT, RZ, UR6, PT ;  /* 0x00000006ff007c0c */ /* 0x000fe2000bf25070 */
[----:B------:R-:W-:Y:S01]  /*e9f0*/  IMAD.MOV.U32 R3, RZ, RZ, RZ ;  /* 0x000000ffff037224 */ /* 0x000fe200078e00ff */
[----:B------:R-:W-:-:S02]  /*ea00*/  ISETP.NE.U32.AND P0, PT, RZ, UR4, PT ;  /* 0x00000004ff007c0c */ /* 0x000fc4000bf05070 */
[----:B------:R-:W-:Y:S02]  /*ea10*/  ISETP.NE.AND.EX P1, PT, RZ, UR7, PT, P1 ;  /* 0x00000007ff007c0c */ /* 0x000fe4000bf25310 */
[----:B------:R-:W-:Y:S01]  /*ea20*/  ISETP.NE.AND.EX P0, PT, RZ, UR5, PT, P0 ;  /* 0x00000005ff007c0c */ /* 0x000fe2000bf05300 */
[----:B------:R-:W1:Y:S01]  /*ea30*/  S2R R9, SR_TID.X ;  /* 0x0000000000097919 */ /* 0x000e620000002100 */
[----:B0-----:R-:W-:Y:S01]  /*ea40*/  IADD3 R4, P2, R6, UR4, RZ ;  /* 0x0000000406047c10 */ /* 0x001fe2000ff5e0ff */
[----:B------:R-:W-:-:S03]  /*ea50*/  ULDC UR4, c[0x0][0xa88] ;  /* 0x0002a20000047ab9 */ /* 0x000fc60000000800 */
[----:B--2---:R-:W-:-:S05]  /*ea60*/  IADD3.X R5, R0, UR5, RZ, P2, !PT ;  /* 0x0000000500057c10 */ /* 0x004fca00097fe4ff */
[----:B------:R-:W-:Y:S01]  /*ea70*/  @P1 IADD3 R6, P2, R6, UR6, RZ ;  /* 0x0000000606061c10 */ /* 0x000fe2000ff5e0ff */
[----:B-----5:R-:W-:Y:S01]  /*ea80*/  IMAD.U32 R25, RZ, RZ, UR4 ;  /* 0x00000004ff197e24 */ /* 0x020fe2000f8e00ff */
[----:B------:R0:W5:Y:S02]  /*ea90*/  @P0 LDG.E R3, desc[UR42][R4.64] ;  /* 0x0000002a04030981 */ /* 0x000164000c1e1900 */
[----:B------:R-:W-:Y:S01]  /*eaa0*/  @P1 IADD3.X R7, R0, UR7, RZ, P2, !PT ;  /* 0x0000000700071c10 */ /* 0x000fe200097fe4ff */
[----:B-1----:R-:W-:-:S04]  /*eab0*/  VIADD R30, R9, 0xffffff80 ;  /* 0xffffff80091e7836 */ /* 0x002fc80000000000 */
[----:B------:R0:W5:Y:S01]  /*eac0*/  @P1 LDG.E R25, desc[UR42][R6.64] ;  /* 0x0000002a06191981 */ /* 0x000162000c1e1900 */
[----:B----4-:R-:W-:Y:S02]  /*ead0*/  ISETP.NE.AND P2, PT, R8, RZ, PT ;  /* 0x000000ff0800720c */ /* 0x010fe40003f45270 */
[----:B------:R-:W-:-:S11]  /*eae0*/  ISETP.GT.AND P3, PT, R30, 0xbf, PT ;  /* 0x000000bf1e00780c */ /* 0x000fd60003f64270 */
[----:B------:R-:W1:Y:S02]  /*eaf0*/  @!P2 LDC R8, c[0x0][0xad4] ;  /* 0x0002b500ff08ab82 */ /* 0x000e640000000800 */
[----:B-1----:R0:W-:Y:S01]  /*eb00*/  @!P2 STL [R1+0x34], R8 ;  /* 0x000034080100a387 */ /* 0x0021e20000100800 */
[----:B------:R-:W-:Y:S01]  /*eb10*/  ISETP.GT.AND P2, PT, R8, 0x1, PT ;  /* 0x000000010800780c */ /* 0x000fe20003f44270 */
[----:B------:R-:W-:-:S12]  /*eb20*/  @P1 BRA `(.L_x_13416) ;  /* 0x0000000000101947 */ /* 0x000fd80003800000 */
[----:B------:R-:W-:Y:S05]  /*eb30*/  @!P0 BRA `(.L_x_13416) ;  /* 0x00000000000c8947 */ /* 0x000fea0003800000 */
[----:B------:R-:W2:Y:S04]  /*eb40*/  LDG.E R0, desc[UR42][R4.64] ;  /* 0x0000002a04007981 */ /* 0x000ea8000c1e1900 */
[----:B-----5:R-:W2:Y:S02]  /*eb50*/  LDG.E R25, desc[UR42][R4.64+0x4] ;  /* 0x0000042a04197981 */ /* 0x020ea4000c1e1900 */
[----:B--2---:R-:W-:-:S07]  /*eb60*/  IADD3 R25, -R0, R25, RZ ;  /* 0x0000001900197210 */ /* 0x004fce0007ffe1ff */
.L_x_13416:
[----:B------:R-:W2:Y:S04]  /*eb70*/  LDL.LU R0, [R1+0x50] ;  /* 0x0000500001007983 */ /* 0x000ea80000300800 */
[----:B0-----:R-:W4:Y:S01]  /*eb80*/  LDL.LU R4, [R1+0x38] ;  /* 0x0000380001047983 */ /* 0x001f220000300800 */
[----:B------:R-:W-:Y:S01]  /*eb90*/  BSSY B1, `(.L_x_13417) ;  /* 0x0000038000017945 */ /* 0x000fe20003800000 */
[----:B-----5:R-:W-:Y:S02]  /*eba0*/  SHF.R.S32.HI R24, RZ, 0x1f, R3 ;  /* 0x0000001fff187819 */ /* 0x020fe40000011403 */
[----:B--2---:R-:W-:Y:S02]  /*ebb0*/  SEL R26, R0, RZ, !P0 ;  /* 0x000000ff001a7207 */ /* 0x004fe40004000000 */
[----:B----4-:R-:W-:Y:S01]  /*ebc0*/  SEL R31, R4, RZ, !P0 ;  /* 0x000000ff041f7207 */ /* 0x010fe20004000000 */
        /* <DEDUP_REMOVED lines=8> */
[----:B---3--:R-:W2:Y:S01]  /*ec50*/  LDL.LU R32, [R1+0x4c] ;  /* 0x00004c0001207983 */ /* 0x008ea20000300800 */
        /* <DEDUP_REMOVED lines=26> */
[----:B------:R-:W-:-:S04]  /*ee00*/  IMAD.WIDE.U32 R6, R10, R9, RZ ;  /* 0x000000090a067225 */ /* 0x000fc800078e00ff */
        /* <DEDUP_REMOVED lines=16> */
.L_x_13418:
[----:B------:R-:W-:Y:S05]  /*ef10*/  BSYNC B1 ;  /* 0x0000000000017941 */ /* 0x000fea0003800000 */
.L_x_13417:
[----:B------:R-:W-:Y:S05]  /*ef20*/  @P2 BRA `(.L_x_13411) ;  /* 0x0000000400382947 */ /* 0x000fea0003800000 */
[----:B------:R-:W2:Y:S01]  /*ef30*/  LDL R27, [R1+0x48] ;  /* 0x00004800011b7983 */ /* 0x000ea20000100800 */
[----:B------:R-:W1:Y:S01]  /*ef40*/  LDC R8, c[0x0][0xbe8] ;  /* 0x0002fa00ff087b82 */ /* 0x000e620000000800 */
[----:B------:R-:W-:Y:S01]  /*ef50*/  SHF.R.S32.HI R28, RZ, 0x1f, R30 ;  /* 0x0000001fff1c7819 */ /* 0x000fe2000001141e */
[----:B------:R-:W-:Y:S01]  /*ef60*/  ULDC.64 UR4, c[0x0][0xaa0] ;  /* 0x0002a80000047ab9 */ /* 0x000fe20000000a00 */
[----:B------:R-:W-:Y:S01]  /*ef70*/  ULDC.64 UR6, c[0x0][0xaf0] ;  /* 0x0002bc0000067ab9 */ /* 0x000fe20000000a00 */
[----:B------:R-:W-:Y:S01]  /*ef80*/  IMAD R0, R24, UR4, RZ ;  /* 0x0000000418007c24 */ /* 0x000fe2000f8e02ff */
[----:B------:R-:W-:Y:S01]  /*ef90*/  LEA.HI R28, R28, R30, RZ, 0x3 ;  /* 0x0000001e1c1c7211 */ /* 0x000fe200078f18ff */
[----:B0-----:R-:W-:-:S03]  /*efa0*/  IMAD.WIDE.U32 R4, R3, UR4, RZ ;  /* 0x0000000403047c25 */ /* 0x001fc6000f8e00ff */
[----:B------:R-:W-:Y:S01]  /*efb0*/  SHF.R.S32.HI R28, RZ, 0x3, R28 ;  /* 0x00000003ff1c7819 */ /* 0x000fe2000001141c */
[----:B------:R-:W-:Y:S01]  /*efc0*/  IMAD R7, R3, UR5, R0 ;  /* 0x0000000503077c24 */ /* 0x000fe2000f8e0200 */
[----:B------:R-:W-:-:S03]  /*efd0*/  ULDC.64 UR4, c[0x0][0xae8] ;  /* 0x0002ba0000047ab9 */ /* 0x000fc60000000a00 */
[----:B------:R-:W-:Y:S01]  /*efe0*/  IMAD R0, R74, 0x30, R28 ;  /* 0x000000304a007824 */ /* 0x000fe200078e021c */
[----:B------:R-:W-:-:S03]  /*eff0*/  IADD3 R5, R5, R7, RZ ;  /* 0x0000000705057210 */ /* 0x000fc60007ffe0ff */
[----:B------:R-:W-:Y:S01]  /*f000*/  IMAD.WIDE.U32 R4, R152, UR4, R4 ;  /* 0x0000000498047c25 */ /* 0x000fe2000f8e0004 */
[----:B-1----:R-:W-:-:S03]  /*f010*/  ISETP.NE.AND P0, PT, R8, 0x1, PT ;  /* 0x000000010800780c */ /* 0x002fc60003f05270 */
[----:B------:R-:W-:Y:S01]  /*f020*/  IMAD R5, R152, UR5, R5 ;  /* 0x0000000598057c24 */ /* 0x000fe2000f8e0205 */
[----:B------:R-:W-:Y:S01]  /*f030*/  ULDC.64 UR4, c[0x0][0xae0] ;  /* 0x0002b80000047ab9 */ /* 0x000fe20000000a00 */
[----:B------:R-:W-:-:S08]  /*f040*/  IMAD.WIDE.U32 R4, R31, UR6, R4 ;  /* 0x000000061f047c25 */ /* 0x000fd0000f8e0004 */
[----:B------:R-:W0:Y:S08]  /*f050*/  @P0 LDC R6, c[0x0][0xbec] ;  /* 0x0002fb00ff060b82 */ /* 0x000e300000000800 */
[----:B------:R-:W1:Y:S01]  /*f060*/  @P0 LDC R11, c[0x0][0xbf0] ;  /* 0x0002fc00ff0b0b82 */ /* 0x000e620000000800 */
[----:B--2---:R-:W-:-:S04]  /*f070*/  IMAD R9, R27, 0xc0, R0 ;  /* 0x000000c01b097824 */ /* 0x004fc800078e0200 */
[----:B0-----:R-:W-:-:S04]  /*f080*/  @P0 IMAD.HI.U32 R0, R9, R6, RZ ;  /* 0x0000000609000227 */ /* 0x001fc800078e00ff */
[----:B------:R-:W-:Y:S01]  /*f090*/  IMAD.MOV.U32 R3, RZ, RZ, R9 ;  /* 0x000000ffff037224 */ /* 0x000fe200078e0009 */
[----:B-1----:R-:W-:Y:S01]  /*f0a0*/  @P0 SHF.R.U32.HI R3, RZ, R11, R0 ;  /* 0x0000000bff030219 */ /* 0x002fe20000011600 */
[----:B------:R-:W-:-:S03]  /*f0b0*/  IMAD R6, R26, UR6, RZ ;  /* 0x000000061a067c24 */ /* 0x000fc6000f8e02ff */
[--C-:B------:R-:W-:Y:S01]  /*f0c0*/  SHF.R.S32.HI R0, RZ, 0x1f, R3.reuse ;  /* 0x0000001fff007819 */ /* 0x100fe20000011403 */
[----:B------:R-:W-:Y:S01]  /*f0d0*/  IMAD R7, R31, UR7, R6 ;  /* 0x000000071f077c24 */ /* 0x000fe2000f8e0206 */
[----:B------:R-:W-:Y:S01]  /*f0e0*/  ULDC.64 UR6, c[0x0][0xa80] ;  /* 0x0002a00000067ab9 */ /* 0x000fe20000000a00 */
        /* <DEDUP_REMOVED lines=9> */
[----:B------:R-:W-:Y:S02]  /*f180*/  IMAD R0, R0, UR4, RZ ;  /* 0x0000000400007c24 */ /* 0x000fe4000f8e02ff */
[----:B------:R-:W-:Y:S01]  /*f190*/  IMAD.WIDE.U32 R20, R7, UR4, R4 ;  /* 0x0000000407147c25 */ /* 0x000fe2000f8e0004 */
[----:B------:R-:W-:Y:S02]  /*f1a0*/  ULDC UR4, c[0x0][0xac8] ;  /* 0x0002b20000047ab9 */ /* 0x000fe40000000800 */
[----:B------:R-:W-:Y:S01]  /*f1b0*/  ISETP.GE.AND P0, PT, R59, UR4, PT ;  /* 0x000000043b007c0c */ /* 0x000fe2000bf06270 */
[----:B------:R-:W-:Y:S01]  /*f1c0*/  IMAD R3, R7, UR5, R0 ;  /* 0x0000000507037c24 */ /* 0x000fe2000f8e0200 */
[----:B------:R-:W-:Y:S01]  /*f1d0*/  LEA R7, P1, R20, UR6, 0x1 ;  /* 0x0000000614077c11 */ /* 0x000fe2000f8208ff */
[----:B------:R-:W-:-:S03]  /*f1e0*/  UMOV UR4, 0xffffffff ;  /* 0xffffffff00047882 */ /* 0x000fc60000000000 */
[----:B------:R-:W-:-:S04]  /*f1f0*/  IADD3 R3, R21, R3, RZ ;  /* 0x0000000315037210 */ /* 0x000fc80007ffe0ff */
[----:B------:R-:W-:Y:S01]  /*f200*/  LEA.HI.X R20, R20, UR7, R3, 0x1, P1 ;  /* 0x0000000714147c11 */ /* 0x000fe200088f0c03 */
[----:B------:R-:W-:Y:S06]  /*f210*/  BRA.DIV UR4, `(.L_x_13419) ;  /* 0x0000008604987947 */ /* 0x000fec000b800000 */
[----:B------:R-:W0:Y:S01]  /*f220*/  SHFL.IDX PT, R3, R7, RZ, 0x181f ;  /* 0x00181fff07037589 */ /* 0x000e2200000e0000 */
[----:B------:R-:W-:Y:S02]  /*f230*/  IMAD R21, R25, R8, RZ ;  /* 0x0000000819157224 */ /* 0x000fe400078e02ff */
[----:B------:R-:W-:Y:S01]  /*f240*/  IMAD R24, R27, 0xc0, R28 ;  /* 0x000000c01b187824 */ /* 0x000fe200078e021c */
[----:B------:R-:W1:Y:S03]  /*f250*/  SHFL.IDX PT, R0, R20, RZ, 0x181f ;  /* 0x00181fff14007589 */ /* 0x000e6600000e0000 */
[C---:B------:R-:W-:Y:S01]  /*f260*/  VIADD R8, R24.reuse, 0x30 ;  /* 0x0000003018087836 */ /* 0x040fe20000000000 */
[----:B------:R-:W2:Y:S01]  /*f270*/  SHFL.IDX PT, R5, R7, 0x1, 0x181f ;  /* 0x00381f0007057f89 */ /* 0x000ea200000e0000 */
[C---:B------:R-:W-:Y:S01]  /*f280*/  ISETP.GE.OR P2, PT, R24.reuse, R21, P0 ;  /* 0x000000151800720c */ /* 0x040fe20000746670 */
[----:B------:R-:W-:-:S02]  /*f290*/  VIADD R10, R24, 0x60 ;  /* 0x00000060180a7836 */ /* 0x000fc40000000000 */
[----:B------:R-:W4:Y:S01]  /*f2a0*/  SHFL.IDX PT, R14, R7, 0x2, 0x181f ;  /* 0x00581f00070e7f89 */ /* 0x000f2200000e0000 */
[-C--:B------:R-:W-:Y:S02]  /*f2b0*/  ISETP.GE.OR P3, PT, R8, R21.reuse, P0 ;  /* 0x000000150800720c */ /* 0x080fe40000766670 */
[----:B------:R-:W-:Y:S01]  /*f2c0*/  ISETP.GE.OR P4, PT, R10, R21, P0 ;  /* 0x000000150a00720c */ /* 0x000fe20000786670 */
[----:B------:R-:W5:Y:S04]  /*f2d0*/  SHFL.IDX PT, R4, R20, 0x1, 0x181f ;  /* 0x00381f0014047f89 */ /* 0x000f6800000e0000 */
[----:B------:R-:W3:Y:S02]  /*f2e0*/  SHFL.IDX PT, R6, R20, 0x2, 0x181f ;  /* 0x00581f0014067f89 */ /* 0x000ee400000e0000 */
[----:B0-----:R-:W-:-:S04]  /*f2f0*/  @!P2 LEA R10, P5, R59, R3, 0x1 ;  /* 0x000000033b0aa211 */ /* 0x001fc800078a08ff */
[C---:B-1----:R-:W-:Y:S02]  /*f300*/  @!P2 LEA.HI.X R3, R59.reuse, R0, R58, 0x1, P5 ;  /* 0x000000003b03a211 */ /* 0x042fe400028f0c3a */
[----:B------:R0:W1:Y:S01]  /*f310*/  SHFL.IDX PT, R0, R20, 0x3, 0x181f ;  /* 0x00781f0014007f89 */ /* 0x00006200000e0000 */
[C---:B--2---:R-:W-:Y:S02]  /*f320*/  @!P3 LEA R8, P1, R59.reuse, R5, 0x1 ;  /* 0x000000053b08b211 */ /* 0x044fe400078208ff */
[----:B------:R-:W-:Y:S01]  /*f330*/  @!P2 IMAD.MOV.U32 R11, RZ, RZ, R3 ;  /* 0x000000ffff0ba224 */ /* 0x000fe200078e0003 */
[----:B----4-:R-:W-:-:S04]  /*f340*/  @!P4 LEA R25, P5, R59, R14, 0x1 ;  /* 0x0000000e3b19c211 */ /* 0x010fc800078a08ff */
[----:B------:R0:W-:Y:S01]  /*f350*/  @!P2 ST.E.128 desc[UR42][R10.64], RZ ;  /* 0x000000ff0a00a985 */ /* 0x0001e2000c101d2a */
[C-C-:B-----5:R-:W-:Y:S01]  /*f360*/  @!P3 LEA.HI.X R9, R59.reuse, R4, R58.reuse, 0x1, P1 ;  /* 0x000000043b09b211 */ /* 0x160fe200008f0c3a */
[----:B------:R-:W-:Y:S02]  /*f370*/  @!P4 IMAD.MOV.U32 R4, RZ, RZ, R25 ;  /* 0x000000ffff04c224 */ /* 0x000fe400078e0019 */
[----:B------:R0:W2:Y:S01]  /*f380*/  SHFL.IDX PT, R14, R7, 0x3, 0x181f ;  /* 0x00781f00070e7f89 */ /* 0x0000a200000e0000 */
[----:B---3--:R-:W-:-:S03]  /*f390*/  @!P4 LEA.HI.X R5, R59, R6, R58, 0x1, P5 ;  /* 0x000000063b05c211 */ /* 0x008fc600028f0c3a */
[----:B------:R0:W-:Y:S04]  /*f3a0*/  @!P3 ST.E.128 desc[UR42][R8.64], RZ ;  /* 0x000000ff0800b985 */ /* 0x0001e8000c101d2a */
[----:B------:R0:W-:Y:S02]  /*f3b0*/  @!P4 ST.E.128 desc[UR42][R4.64], RZ ;  /* 0x000000ff0400c985 */ /* 0x0001e4000c101d2a */
.L_x_13604:
[----:B------:R-:W-:-:S04]  /*f3c0*/  IADD3 R24, R24, 0x90, RZ ;  /* 0x0000009018187810 */ /* 0x000fc80007ffe0ff */
[----:B------:R-:W-:-:S13]  /*f3d0*/  ISETP.GE.OR P0, PT, R24, R21, P0 ;  /* 0x000000151800720c */ /* 0x000fda0000706670 */
[----:B--2---:R-:W-:-:S04]  /*f3e0*/  @!P0 LEA R14, P1, R59, R14, 0x1 ;  /* 0x0000000e3b0e8211 */ /* 0x004fc800078208ff */
[----:B-1----:R-:W-:-:S05]  /*f3f0*/  @!P0 LEA.HI.X R15, R59, R0, R58, 0x1, P1 ;  /* 0x000000003b0f8211 */ /* 0x002fca00008f0c3a */
[----:B------:R1:W-:Y:S04]  /*f400*/  @!P0 ST.E.128 desc[UR42][R14.64], RZ ;  /* 0x000000ff0e008985 */ /* 0x0003e8000c101d2a */
.L_x_13411:
[----:B------:R-:W-:Y:S05]  /*f410*/  BSYNC B0 ;  /* 0x0000000000007941 */ /* 0x000fea0003800000 */
.L_x_13406:
[----:B------:R-:W-:Y:S02]  /*f420*/  ULDC UR4, c[0x0][0xc3c] ;  /* 0x00030f0000047ab9 */ /* 0x000fe40000000800 */
[----:B---3--:R-:W-:-:S13]  /*f430*/  ISETP.GE.AND P0, PT, R35, UR4, PT ;  /* 0x0000000423007c0c */ /* 0x008fda000bf06270 */
[----:B------:R-:W-:Y:S05]  /*f440*/  @!P0 BRA `(.L_x_13420) ;  /* 0xffffff1c00048947 */ /* 0x000fea000383ffff */
[----:B------:R-:W-:Y:S05]  /*f450*/  BRA `(.L_x_13281) ;  /* 0x0000006c00d47947 */ /* 0x000fea0003800000 */
.L_x_13279:
[----:B------:R-:W-:-:S08]  /*f460*/  NOP ;  /* 0x0000000000007918 */ /* 0x000fd00000000000 */
[----:B------:R-:W0:-:S00]  /*f470*/  USETMAXREG.DEALLOC.CTAPOOL 0x20 ;  /* 0x00000020000079c8 */ /* 0x000e0000080e0500 */
[----:B0-----:R-:W2:Y:S01]  /*f480*/  LDL.LU R2, [R1] ;  /* 0x0000000001027983 */ /* 0x001ea20000300800 */
[----:B------:R-:W-:-:S06]  /*f490*/  LOP3.LUT R0, R0, 0x3, RZ, 0xc0, !PT ;  /* 0x0000000300007812 */ /* 0x000fcc00078ec0ff */
[----:B------:R-:W0:Y:S02]  /*f4a0*/  SHFL.IDX PT, R0, R0, RZ, 0x1f ;  /* 0x00001fff00007589 */ /* 0x000e2400000e0000 */
[----:B0-----:R-:W-:Y:S01]  /*f4b0*/  ISETP.NE.AND P0, PT, R0, RZ, PT ;  /* 0x000000ff0000720c */ /* 0x001fe20003f05270 */
[----:B------:R-:W-:Y:S01]  /*f4c0*/  IMAD.MOV.U32 R0, RZ, RZ, RZ ;  /* 0x000000ffff007224 */ /* 0x000fe200078e00ff */
        /* <DEDUP_REMOVED lines=11> */
.L_x_13421:
        /* <DEDUP_REMOVED lines=44> */
.L_x_13425:
[----:B------:R-:W0:Y:S01]  /*f840*/  LDC R0, c[0x0][0xc3c] ;  /* 0x00030f00ff007b82 */ /* 0x000e220000000800 */
[----:B------:R-:W-:Y:S01]  /*f850*/  UIADD3 UR4, UR4, 0x1f, URZ ;  /* 0x0000001f04047890 */ /* 0x000fe2000fffe03f */
[----:B------:R-:W-:Y:S02]  /*f860*/  ULDC UR7, c[0x0][0xc3c] ;  /* 0x00030f0000077ab9 */ /* 0x000fe40000000800 */
[----:B------:R-:W-:-:S03]  /*f870*/  MOV R27, UR7 ;  /* 0x00000007001b7c02 */ /* 0x000fc60008000f00 */
        /* <DEDUP_REMOVED lines=33> */
.L_x_13423:
        /* <DEDUP_REMOVED lines=19> */
.L_x_13426:
        /* <DEDUP_REMOVED lines=15> */
[----:B------:R-:W-:Y:S01]  /*fcb0*/  @!P1 IMAD.IADD R3, R3, 0x1, -R4 ;  /* 0x0000000103039824 */ /* 0x000fe200078e0a04 */
[----:B------:R-:W-:Y:S01]  /*fcc0*/  @!P1 IADD3 R2, R2, 0x1, RZ ;  /* 0x0000000102029810 */ /* 0x000fe20007ffe0ff */
[----:B0-----:R-:W-:Y:S01]  /*fcd0*/  VIADD R8, R6, 0xffffffe ;  /* 0x0ffffffe06087836 */ /* 0x001fe20000000000 */
[----:B------:R-:W-:Y:S02]  /*fce0*/  ISETP.NE.AND P1, PT, R0, RZ, PT ;  /* 0x000000ff0000720c */ /* 0x000fe40003f25270 */
[----:B------:R-:W-:Y:S02]  /*fcf0*/  ISETP.GE.U32.AND P0, PT, R3, R4, PT ;  /* 0x000000040300720c */ /* 0x000fe40003f06070 */
[----:B------:R0:W1:Y:S01]  /*fd00*/  F2I.FTZ.U32.TRUNC.NTZ R3, R8 ;  /* 0x0000000800037305 */ /* 0x000062000021f000 */
[----:B------:R-:W-:-:S04]  /*fd10*/  LOP3.LUT R4, R25, R0, RZ, 0x3c, !PT ;  /* 0x0000000019047212 */ /* 0x000fc800078e3cff */
[----:B------:R-:W-:Y:S02]  /*fd20*/  ISETP.GE.AND P2, PT, R4, RZ, PT ;  /* 0x000000ff0400720c */ /* 0x000fe40003f46270 */
[----:B0-----:R-:W-:-:S04]  /*fd30*/  IABS R8, R9 ;  /* 0x0000000900087213 */ /* 0x001fc80000000000 */
[----:B------:R-:W-:Y:S02]  /*fd40*/  @P0 VIADD R2, R2, 0x1 ;  /* 0x0000000102020836 */ /* 0x000fe40000000000 */
[----:B------:R-:W-:Y:S02]  /*fd50*/  IMAD.MOV R8, RZ, RZ, -R8 ;  /* 0x000000ffff087224 */ /* 0x000fe400078e0a08 */
[----:B------:R-:W-:Y:S02]  /*fd60*/  IMAD.MOV.U32 R6, RZ, RZ, R2 ;  /* 0x000000ffff067224 */ /* 0x000fe400078e0002 */
[----:B-1----:R-:W-:Y:S02]  /*fd70*/  IMAD.MOV R2, RZ, RZ, -R3 ;  /* 0x000000ffff027224 */ /* 0x002fe400078e0a03 */
[----:B------:R-:W-:Y:S01]  /*fd80*/  @!P2 IMAD.MOV R6, RZ, RZ, -R6 ;  /* 0x000000ffff06a224 */ /* 0x000fe200078e0a06 */
[----:B------:R-:W-:Y:S01]  /*fd90*/  @!P1 LOP3.LUT R6, RZ, R0, RZ, 0x33, !PT ;  /* 0x00000000ff069212 */ /* 0x000fe200078e33ff */
[----:B------:R-:W-:Y:S01]  /*fda0*/  IMAD R11, R2, R5, RZ ;  /* 0x00000005020b7224 */ /* 0x000fe200078e02ff */
[----:B------:R-:W-:-:S02]  /*fdb0*/  MOV R2, RZ ;  /* 0x000000ff00027202 */ /* 0x000fc40000000f00 */
[-C--:B------:R-:W-:Y:S01]  /*fdc0*/  IABS R4, R6.reuse ;  /* 0x0000000600047213 */ /* 0x080fe20000000000 */
[----:B------:R-:W-:Y:S02]  /*fdd0*/  IMAD R0, R0, R6, RZ ;  /* 0x0000000600007224 */ /* 0x000fe400078e02ff */
[----:B------:R-:W-:-:S03]  /*fde0*/  IMAD.HI.U32 R2, R3, R11, R2 ;  /* 0x0000000b03027227 */ /* 0x000fc600078e0002 */
[----:B------:R-:W-:Y:S01]  /*fdf0*/  IADD3 R25, R25, -R0, RZ ;  /* 0x8000000019197210 */ /* 0x000fe20007ffe0ff */
        /* <DEDUP_REMOVED lines=19> */
.L_x_13424:
[----:B------:R-:W-:Y:S01]  /*ff30*/  IMAD.MOV.U32 R25, RZ, RZ, RZ ;  /* 0x000000ffff197224 */ /* 0x000fe200078e00ff */
[----:B------:R-:W-:Y:S01]  /*ff40*/  MOV R26, RZ ;  /* 0x000000ff001a7202 */ /* 0x000fe20000000f00 */
[----:B------:R-:W-:-:S07]  /*ff50*/  IMAD.U32 R24, RZ, RZ, UR6 ;  /* 0x00000006ff187e24 */ /* 0x000fce000f8e00ff */
.L_x_13427:
[----:B------:R-:W-:-:S13]  /*ff60*/  ISETP.NE.AND P0, PT, R7, RZ, PT ;  /* 0x000000ff0700720c */ /* 0x000fda0003f05270 */
[----:B------:R-:W0:Y:S01]  /*ff70*/  @!P0 S2R R3, SR_CgaCtaId ;  /* 0x0000000000038919 */ /* 0x000e220000008800 */
[----:B------:R-:W-:-:S04]  /*ff80*/  @!P0 MOV R0, 0x400 ;  /* 0x0000040000008802 */ /* 0x000fc80000000f00 */
[----:B0-----:R-:W-:-:S05]  /*ff90*/  @!P0 LEA R0, R3, R0, 0x18 ;  /* 0x0000000003008211 */ /* 0x001fca00078ec0ff */
[----:B------:R0:W-:Y:S01]  /*ffa0*/  @!P0 STS.128 [R0+0x168d0], R24 ;  /* 0x0168d01800008388 */ /* 0x0001e20000000c00 */
[----:B------:R-:W-:Y:S06]  /*ffb0*/  BAR.ARV 0x5, 0x200 ;  /* 0x0148000000007b1d */ /* 0x000fec0000002000 */
.L_x_13422:
        /* <DEDUP_REMOVED lines=10> */
[----:B------:R-:W-:Y:S01]  /*10060*/  STL [R1+0x44], RZ ;  /* 0x000044ff01007387 */ /* 0x000fe20000100800 */
[----:B------:R-:W-:Y:S01]  /*10070*/  IMAD.MOV.U32 R28, RZ, RZ, RZ ;  /* 0x000000ffff1c7224 */ /* 0x000fe200078e00ff */
[----:B------:R-:W-:Y:S01]  /*10080*/  MOV R29, 0x1 ;  /* 0x00000001001d7802 */ /* 0x000fe20000000f00 */
[----:B------:R-:W-:Y:S01]  /*10090*/  IMAD.MOV.U32 R22, RZ, RZ, RZ ;  /* 0x000000ffff167224 */ /* 0x000fe200078e00ff */
        /* <DEDUP_REMOVED lines=8> */
[----:B------:R-:W-:Y:S01]  /*10120*/  LOP3.LUT R2, R0, 0x1f8, RZ, 0xc0, !PT ;  /* 0x000001f800027812 */ /* 0x000fe200078ec0ff */
[----:B------:R-:W-:-:S03]  /*10130*/  IMAD.MOV.U32 R0, RZ, RZ, 0x1 ;  /* 0x00000001ff007424 */ /* 0x000fc600078e00ff */
[----:B------:R-:W-:Y:S02]  /*10140*/  LOP3.LUT R2, R2, 0x38, R6, 0x78, !PT ;  /* 0x0000003802027812 */ /* 0x000fe400078e7806 */
[----:B------:R0:W-:Y:S02]  /*10150*/  STL [R1+0x4], R0 ;  /* 0x0000040001007387 */ /* 0x0001e40000100800 */
[----:B------:R-:W-:Y:S02]  /*10160*/  LOP3.LUT R4, R2, 0x200, R3, 0xf8, !PT ;  /* 0x0000020002047812 */ /* 0x000fe400078ef803 */
[----:B------:R-:W-:Y:S02]  /*10170*/  SHF.L.U32 R2, R6, 0x4, RZ ;  /* 0x0000000406027819 */ /* 0x000fe400000006ff */
[----:B------:R-:W-:Y:S02]  /*10180*/  SHF.R.U32.HI R3, RZ, 0x3, R5 ;  /* 0x00000003ff037819 */ /* 0x000fe40000011605 */
[----:B------:R-:W-:Y:S01]  /*10190*/  LOP3.LUT R2, R2, 0x70, RZ, 0xc0, !PT ;  /* 0x0000007002027812 */ /* 0x000fe200078ec0ff */
[----:B0-----:R-:W-:-:S03]  /*101a0*/  IMAD R0, R4, 0x2, R16 ;  /* 0x0000000204007824 */ /* 0x001fc600078e0210 */
[----:B------:R-:W-:Y:S02]  /*101b0*/  LOP3.LUT R2, R3, R2, RZ, 0xfc, !PT ;  /* 0x0000000203027212 */ /* 0x000fe400078efcff */
[----:B------:R0:W-:Y:S05]  /*101c0*/  STL [R1+0x28], R0 ;  /* 0x0000280001007387 */ /* 0x0001ea0000100800 */
.L_x_13523:
[----:B-1----:R-:W1:Y:S02]  /*101d0*/  LDC.64 R2, c[0x0][0xc88] ;  /* 0x00032200ff027b82 */ /* 0x002e640000000a00 */
[----:B-1----:R-:W-:-:S05]  /*101e0*/  IMAD.WIDE R2, R27, 0x4, R2 ;  /* 0x000000041b027825 */ /* 0x002fca00078e0202 */
[----:B0-----:R-:W0:Y:S01]  /*101f0*/  LDG.E R10, desc[UR42][R2.64] ;  /* 0x0000002a020a7981 */ /* 0x001e22000c1e1900 */
        /* <DEDUP_REMOVED lines=24> */
[C---:B------:R-:W-:Y:S02]  /*10380*/  IADD3.X R3, R19.reuse, UR5, RZ, P3, !PT ;  /* 0x0000000513037c10 */ /* 0x040fe40009ffe4ff */
[----:B------:R-:W-:Y:S02]  /*10390*/  IADD3 R4, P4, R18, UR6, RZ ;  /* 0x0000000612047c10 */ /* 0x000fe4000ff9e0ff */
[----:B0-----:R-:W-:Y:S01]  /*103a0*/  MOV R0, RZ ;  /* 0x000000ff00007202 */ /* 0x001fe20000000f00 */
        /* <DEDUP_REMOVED lines=16> */
[----:B--2---:R-:W-:Y:S02]  /*104b0*/  STL [R1+0x1c], R9 ;  /* 0x00001c0901007387 */ /* 0x004fe40000100800 */
[----:B------:R-:W-:Y:S02]  /*104c0*/  ULDC UR5, c[0x0][0x348] ;  /* 0x0000d20000057ab9 */ /* 0x000fe40000000800 */
[----:B0-----:R-:W-:Y:S01]  /*104d0*/  IMAD.U32 R6, RZ, RZ, UR5 ;  /* 0x00000005ff067e24 */ /* 0x001fe2000f8e00ff */
[----:B---3--:R0:W-:Y:S02]  /*104e0*/  STL [R1+0x40], R8 ;  /* 0x0000400801007387 */ /* 0x0081e40000100800 */
[----:B0-----:R-:W-:Y:S01]  /*104f0*/  IMAD.U32 R8, RZ, RZ, UR4 ;  /* 0x00000004ff087e24 */ /* 0x001fe2000f8e00ff */
[----:B----4-:R-:W-:Y:S06]  /*10500*/  @P1 BRA `(.L_x_13429) ;  /* 0x0000000000141947 */ /* 0x010fec0003800000 */
[----:B------:R-:W-:Y:S05]  /*10510*/  @!P0 BRA `(.L_x_13429) ;  /* 0x0000000000108947 */ /* 0x000fea0003800000 */
[----:B------:R-:W2:Y:S04]  /*10520*/  LDG.E R7, desc[UR42][R2.64] ;  /* 0x0000002a02077981 */ /* 0x000ea8000c1e1900 */
[----:B------:R-:W2:Y:S02]  /*10530*/  LDG.E R2, desc[UR42][R2.64+0x4] ;  /* 0x0000042a02027981 */ /* 0x000ea4000c1e1900 */
[----:B--2---:R-:W-:-:S05]  /*10540*/  IMAD.IADD R2, R2, 0x1, -R7 ;  /* 0x0000000102027824 */ /* 0x004fca00078e0a07 */
[----:B------:R0:W-:Y:S02]  /*10550*/  STL [R1+0x40], R2 ;  /* 0x0000400201007387 */ /* 0x0001e40000100800 */
.L_x_13429:
[----:B------:R-:W-:Y:S01]  /*10560*/  MOV R11, R10 ;  /* 0x0000000a000b7202 */ /* 0x000fe20000000f00 */
        /* <DEDUP_REMOVED lines=9> */
[----:B-1----:R-:W-:Y:S05]  /*10600*/  @!P0 BRA `(.L_x_13430) ;  /* 0x0000000000108947 */ /* 0x002fea0003800000 */
[----:B------:R-:W-:-:S04]  /*10610*/  IADD3 R2, P0, R18, UR4, RZ ;  /* 0x0000000412027c10 */ /* 0x000fc8000ff1e0ff */
[----:B------:R-:W-:-:S05]  /*10620*/  IADD3.X R3, R19, UR5, RZ, P0, !PT ;  /* 0x0000000513037c10 */ /* 0x000fca00087fe4ff */
[----:B------:R0:W5:Y:S01]  /*10630*/  LDG.E R8, desc[UR42][R2.64] ;  /* 0x0000002a02087981 */ /* 0x000162000c1e1900 */
[----:B------:R-:W-:Y:S05]  /*10640*/  BRA `(.L_x_13431) ;  /* 0x0000000000247947 */ /* 0x000fea0003800000 */
.L_x_13430:
        /* <DEDUP_REMOVED lines=9> */
.L_x_13431:
[----:B0-----:R-:W2:Y:S04]  /*106e0*/  @P2 LDG.E R2, desc[UR42][R4.64] ;  /* 0x0000002a04022981 */ /* 0x001ea8000c1e1900 */
[----:B------:R0:W2:Y:S01]  /*106f0*/  @P2 LDG.E R4, desc[UR42][R4.64+0x4] ;  /* 0x0000042a04042981 */ /* 0x0000a2000c1e1900 */
[----:B------:R-:W-:Y:S01]  /*10700*/  BSSY B0, `(.L_x_13432) ;  /* 0x000002c000007945 */ /* 0x000fe20003800000 */
[----:B------:R-:W-:Y:S01]  /*10710*/  LOP3.LUT R21, R7, 0xff, RZ, 0xc0, !PT ;  /* 0x000000ff07157812 */ /* 0x000fe200078ec0ff */
[----:B------:R-:W-:Y:S02]  /*10720*/  IMAD.MOV.U32 R3, RZ, RZ, RZ ;  /* 0x000000ffff037224 */ /* 0x000fe400078e00ff */
[----:B0----5:R-:W-:Y:S02]  /*10730*/  IMAD.IADD R5, R8, 0x1, -R9 ;  /* 0x0000000108057824 */ /* 0x021fe400078e0a09 */
[----:B--2---:R-:W-:Y:S01]  /*10740*/  @P2 IMAD.IADD R6, R4, 0x1, -R2 ;  /* 0x0000000104062824 */ /* 0x004fe200078e0a02 */
[----:B------:R-:W-:-:S03]  /*10750*/  SHF.R.U32.HI R4, RZ, 0x10, R7 ;  /* 0x00000010ff047819 */ /* 0x000fc60000011607 */
[----:B------:R-:W-:-:S05]  /*10760*/  IMAD.IADD R2, R5, 0x1, R6 ;  /* 0x0000000105027824 */ /* 0x000fca00078e0206 */
[C---:B------:R-:W-:Y:S01]  /*10770*/  ISETP.GE.AND P1, PT, R2.reuse, 0x1, PT ;  /* 0x000000010200780c */ /* 0x040fe20003f26270 */
[----:B------:R0:W-:Y:S01]  /*10780*/  STL [R1+0x14], R2 ;  /* 0x0000140201007387 */ /* 0x0001e20000100800 */
[----:B------:R-:W-:-:S04]  /*10790*/  IADD3 R20, R2, 0x7f, RZ ;  /* 0x0000007f02147810 */ /* 0x000fc80007ffe0ff */
[----:B0-----:R-:W-:-:S04]  /*107a0*/  SHF.R.S32.HI R2, RZ, 0x1f, R20 ;  /* 0x0000001fff027819 */ /* 0x001fc80000011414 */
[----:B------:R-:W-:-:S04]  /*107b0*/  LEA.HI R20, R2, R20, RZ, 0x7 ;  /* 0x0000001402147211 */ /* 0x000fc800078f38ff */
        /* <DEDUP_REMOVED lines=18> */
[----:B------:R-:W-:Y:S02]  /*108e0*/  IABS R3, R9 ;  /* 0x0000000900037213 */ /* 0x000fe40000000000 */
[----:B------:R-:W-:-:S05]  /*108f0*/  IADD3 R2, RZ, -R2, RZ ;  /* 0x80000002ff027210 */ /* 0x000fca0007ffe0ff */
        /* <DEDUP_REMOVED lines=12> */
.L_x_13433:
[----:B------:R-:W-:Y:S05]  /*109c0*/  BSYNC B0 ;  /* 0x0000000000007941 */ /* 0x000fea0003800000 */
.L_x_13432:
        /* <DEDUP_REMOVED lines=8> */
[----:B------:R-:W-:Y:S01]  /*10a50*/  @P0 VIADD R2, R3, 0x7f ;  /* 0x0000007f03020836 */ /* 0x000fe20000000000 */
[----:B------:R-:W-:-:S04]  /*10a60*/  SHF.R.U32.HI R3, RZ, 0x7, R5 ;  /* 0x00000007ff037819 */ /* 0x000fc80000011605 */
        /* <DEDUP_REMOVED lines=14> */
.L_x_13607:
[----:B-1----:R-:W-:Y:S02]  /*10b50*/  ISETP.NE.AND P0, PT, R14, RZ, PT ;  /* 0x000000ff0e00720c */ /* 0x002fe40003f05270 */
[----:B------:R-:W-:-:S11]  /*10b60*/  PLOP3.LUT P6, PT, PT, PT, PT, 0x8, 0x0 ;  /* 0x000000000000781c */ /* 0x000fd60003fce170 */
[----:B------:R-:W-:Y:S05]  /*10b70*/  @P0 BRA `(.L_x_13437) ;  /* 0x00000000000c0947 */ /* 0x000fea0003800000 */
[----:B------:R-:W-:-:S03]  /*10b80*/  UMOV UR4, 0xffffffff ;  /* 0xffffffff00047882 */ /* 0x000fc60000000000 */
[----:B------:R-:W-:Y:S05]  /*10b90*/  BRA.DIV UR4, `(.L_x_13438) ;  /* 0x00000072046c7947 */ /* 0x000fea000b800000 */
[----:B------:R-:W-:-:S13]  /*10ba0*/  ELECT P6, URZ, PT ;  /* 0x00000000003f782f */ /* 0x000fda00038c0000 */
.L_x_13437:
        /* <DEDUP_REMOVED lines=9> */
.L_x_13610:
[----:B------:R-:W-:Y:S05]  /*10c40*/  BSYNC B1 ;  /* 0x0000000000017941 */ /* 0x000fea0003800000 */
.L_x_13439:
[----:B------:R-:W-:Y:S04]  /*10c50*/  BSSY B1, `(.L_x_13441) ;  /* 0x0000050000017945 */ /* 0x000fe80003800000 */
[----:B------:R-:W-:Y:S05]  /*10c60*/  @!P6 BRA `(.L_x_13442) ;  /* 0x000000040038e947 */ /* 0x000fea0003800000 */
[----:B------:R-:W2:Y:S01]  /*10c70*/  LDL R8, [R1+0x4] ;  /* 0x0000040001087983 */ /* 0x000ea20000100800 */
[----:B0-----:R-:W-:Y:S01]  /*10c80*/  IMAD R6, R28, 0x8, R16 ;  /* 0x000000081c067824 */ /* 0x001fe200078e0210 */
[----:B------:R-:W0:Y:S01]  /*10c90*/  S2R R7, SR_TID.X ;  /* 0x0000000000077919 */ /* 0x000e220000002100 */
[----:B------:R-:W-:Y:S01]  /*10ca0*/  BSSY B2, `(.L_x_13443) ;  /* 0x0000006000027945 */ /* 0x000fe20003800000 */
[----:B0-----:R-:W-:-:S04]  /*10cb0*/  LOP3.LUT R7, R7, 0x7f, RZ, 0xc0, !PT ;  /* 0x0000007f07077812 */ /* 0x001fc800078ec0ff */
[----:B------:R-:W-:Y:S02]  /*10cc0*/  ISETP.NE.AND P2, PT, R7, RZ, PT ;  /* 0x000000ff0700720c */ /* 0x000fe40003f45270 */
[----:B--2---:R-:W-:-:S04]  /*10cd0*/  SHF.L.U32 R10, R8, 0x1f, RZ ;  /* 0x0000001f080a7819 */ /* 0x004fc800000006ff */
[----:B------:R-:W0:Y:S02]  /*10ce0*/  SYNCS.PHASECHK.TRANS64.TRYWAIT P0, [R6+URZ+0x168a0], R10 ;  /* 0x0168a00a060075a7 */ /* 0x000e24000800017f */
[----:B0-----:R-:W-:Y:S05]  /*10cf0*/  @!P0 BRA `(.L_x_13444) ;  /* 0x0000007000488947 */ /* 0x001fea0003800000 */
.L_x_13611:
[----:B------:R-:W-:Y:S05]  /*10d00*/  BSYNC B2 ;  /* 0x0000000000027941 */ /* 0x000fea0003800000 */
.L_x_13443:
        /* <DEDUP_REMOVED lines=9> */
.L_x_13446:
[----:B------:R-:W-:Y:S05]  /*10da0*/  BSYNC B2 ;  /* 0x0000000000027941 */ /* 0x000fea0003800000 */
.L_x_13445:
[----:B------:R-:W-:Y:S01]  /*10db0*/  MOV R12, RZ ;  /* 0x000000ff000c7202 */ /* 0x000fe20000000f00 */
[----:B------:R-:W-:Y:S01]  /*10dc0*/  IMAD R7, R5, 0x80, R0 ;  /* 0x0000008005077824 */ /* 0x000fe200078e0200 */
[----:B------:R-:W-:Y:S01]  /*10dd0*/  UIADD3 UR4, UP0, UR40, 0x570, URZ ;  /* 0x0000057028047890 */ /* 0x000fe2000ff1e03f */
[----:B------:R-:W-:Y:S01]  /*10de0*/  IMAD R8, R28, 0x4000, R16 ;  /* 0x000040001c087824 */ /* 0x000fe200078e0210 */
[----:B------:R-:W-:Y:S01]  /*10df0*/  R2UR UR10, R12 ;  /* 0x000000000c0a72ca */ /* 0x000fe200000e0000 */
[----:B------:R-:W-:Y:S01]  /*10e00*/  VIADD R7, R7, 0xffffff80 ;  /* 0xffffff8007077836 */ /* 0x000fe20000000000 */
[----:B------:R-:W-:Y:S01]  /*10e10*/  PLOP3.LUT P0, PT, PT, PT, PT, 0x80, 0x0 ;  /* 0x000000000000781c */ /* 0x000fe20003f0f070 */
[----:B------:R-:W-:Y:S01]  /*10e20*/  VIADD R8, R8, 0xe400 ;  /* 0x0000e40008087836 */ /* 0x000fe20000000000 */
[----:B------:R-:W-:Y:S01]  /*10e30*/  SHF.L.U32 R11, R28, 0xd, RZ ;  /* 0x0000000d1c0b7819 */ /* 0x000fe200000006ff */
[----:B------:R-:W-:Y:S01]  /*10e40*/  VIADD R9, R6, 0x16890 ;  /* 0x0001689006097836 */ /* 0x000fe20000000000 */
[----:B------:R-:W-:Y:S01]  /*10e50*/  UIADD3.X UR5, URZ, UR41, URZ, UP0, !UPT ;  /* 0x000000293f057290 */ /* 0x000fe200087fe43f */
[----:B------:R-:W-:Y:S01]  /*10e60*/  UMOV UR6, 0x0 ;  /* 0x0000000000067882 */ /* 0x000fe20000000000 */
[----:B------:R-:W-:-:S10]  /*10e70*/  UMOV UR7, 0x12f00000 ;  /* 0x12f0000000077882 */ /* 0x000fd40000000000 */
.L_x_13447:
        /* <DEDUP_REMOVED lines=13> */
.L_x_13612:
[----:B------:R-:W-:Y:S05]  /*10f50*/  BSYNC B2 ;  /* 0x0000000000027941 */ /* 0x000fea0003800000 */
.L_x_13448:
        /* <DEDUP_REMOVED lines=11> */
.L_x_13451:
[----:B------:R-:W-:Y:S05]  /*11010*/  BSYNC B2 ;  /* 0x0000000000027941 */ /* 0x000fea0003800000 */
.L_x_13450:
        /* <DEDUP_REMOVED lines=9> */
.L_x_13452:
        /* <DEDUP_REMOVED lines=10> */
.L_x_13442:
[----:B------:R-:W-:Y:S05]  /*11150*/  BSYNC B1 ;  /* 0x0000000000017941 */ /* 0x000fea0003800000 */
.L_x_13441:
[----:B------:R-:W2:Y:S01]  /*11160*/  LDL.LU R9, [R1+0x4] ;  /* 0x0000040001097983 */ /* 0x000ea20000300800 */
[----:B------:R-:W-:Y:S01]  /*11170*/  VIADD R28, R28, 0x1 ;  /* 0x000000011c1c7836 */ /* 0x000fe20000000000 */
[----:B------:R-:W-:Y:S01]  /*11180*/  PLOP3.LUT P0, PT, PT, PT, PT, 0x8, 0x0 ;  /* 0x000000000000781c */ /* 0x000fe20003f0e170 */
[----:B------:R-:W-:-:S03]  /*11190*/  VIADD R5, R5, 0xfffffffe ;  /* 0xfffffffe05057836 */ /* 0x000fc60000000000 */
[C---:B------:R-:W-:Y:S02]  /*111a0*/  ISETP.NE.AND P2, PT, R28.reuse, 0x2, PT ;  /* 0x000000021c00780c */ /* 0x040fe40003f45270 */
[----:B------:R-:W-:Y:S02]  /*111b0*/  ISETP.GE.AND P3, PT, R5, R3, PT ;  /* 0x000000030500720c */ /* 0x000fe40003f66270 */
[----:B0-----:R-:W-:Y:S02]  /*111c0*/  SEL R6, RZ, 0x1, P2 ;  /* 0x00000001ff067807 */ /* 0x001fe40001000000 */
[----:B------:R-:W-:Y:S02]  /*111d0*/  SEL R28, R28, RZ, P2 ;  /* 0x000000ff1c1c7207 */ /* 0x000fe40001000000 */
[----:B--2---:R-:W-:-:S05]  /*111e0*/  LOP3.LUT R9, R9, R6, RZ, 0x3c, !PT ;  /* 0x0000000609097212 */ /* 0x004fca00078e3cff */
[----:B------:R0:W-:Y:S02]  /*111f0*/  STL [R1+0x4], R9 ;  /* 0x0000040901007387 */ /* 0x0001e40000100800 */
[----:B------:R-:W-:Y:S05]  /*11200*/  @!P3 BRA `(.L_x_13435) ;  /* 0x000000040064b947 */ /* 0x000fea0003800000 */
.L_x_13465:
[----:B------:R-:W-:Y:S05]  /*11210*/  YIELD ;  /* 0x0000000000007946 */ /* 0x000fea0003800000 */
[----:B------:R-:W-:Y:S04]  /*11220*/  BSSY B1, `(.L_x_13453) ;  /* 0x000004d000017945 */ /* 0x000fe80003800000 */
[----:B-1----:R-:W-:Y:S05]  /*11230*/  @!P6 BRA `(.L_x_13454) ;  /* 0x00000004002ce947 */ /* 0x002fea0003800000 */
[----:B------:R-:W2:Y:S01]  /*11240*/  LDL R7, [R1+0x4] ;  /* 0x0000040001077983 */ /* 0x000ea20000100800 */
[----:B------:R-:W1:Y:S02]  /*11250*/  S2R R6, SR_TID.X ;  /* 0x0000000000067919 */ /* 0x000e640000002100 */
[----:B-1----:R-:W-:Y:S02]  /*11260*/  LOP3.LUT R8, R6, 0x7f, RZ, 0xc0, !PT ;  /* 0x0000007f06087812 */ /* 0x002fe400078ec0ff */
[----:B------:R-:W-:Y:S01]  /*11270*/  LEA R6, R28, R16, 0x3 ;  /* 0x000000101c067211 */ /* 0x000fe200078e18ff */
[----:B------:R-:W-:Y:S01]  /*11280*/  BSSY B2, `(.L_x_13455) ;  /* 0x0000005000027945 */ /* 0x000fe20003800000 */
[----:B------:R-:W-:Y:S02]  /*11290*/  ISETP.NE.AND P3, PT, R8, RZ, PT ;  /* 0x000000ff0800720c */ /* 0x000fe40003f65270 */
[----:B--2---:R-:W-:-:S04]  /*112a0*/  SHF.L.U32 R7, R7, 0x1f, RZ ;  /* 0x0000001f07077819 */ /* 0x004fc800000006ff */
[----:B------:R-:W1:Y:S02]  /*112b0*/  SYNCS.PHASECHK.TRANS64.TRYWAIT P2, [R6+URZ+0x168a0], R7 ;  /* 0x0168a007060075a7 */ /* 0x000e64000804017f */
[----:B-1----:R-:W-:Y:S05]  /*112c0*/  @!P2 BRA `(.L_x_13456) ;  /* 0x0000006800fca947 */ /* 0x002fea0003800000 */
.L_x_13613:
[----:B------:R-:W-:Y:S05]  /*112d0*/  BSYNC B2 ;  /* 0x0000000000027941 */ /* 0x000fea0003800000 */
.L_x_13455:
[----:B------:R-:W-:Y:S04]  /*112e0*/  BSSY B2, `(.L_x_13457) ;  /* 0x0000009000027945 */ /* 0x000fe80003800000 */
[----:B------:R-:W-:Y:S05]  /*112f0*/  @P3 BRA `(.L_x_13458) ;  /* 0x00000000001c3947 */ /* 0x000fea0003800000 */
[----:B------:R-:W0:Y:S02]  /*11300*/  S2R R8, SR_TID.X ;  /* 0x0000000000087919 */ /* 0x000e240000002100 */
[----:B0-----:R-:W-:Y:S01]  /*11310*/  LOP3.LUT R9, R8, 0x1f, RZ, 0xc0, !PT ;  /* 0x0000001f08097812 */ /* 0x001fe200078ec0ff */
[----:B------:R-:W-:-:S03]  /*11320*/  IMAD.MOV.U32 R8, RZ, RZ, 0x4000 ;  /* 0x00004000ff087424 */ /* 0x000fc600078e00ff */
[----:B------:R-:W-:Y:S01]  /*11330*/  ISETP.NE.AND P2, PT, R9, RZ, PT ;  /* 0x000000ff0900720c */ /* 0x000fe20003f45270 */
[----:B------:R2:W-:-:S12]  /*11340*/  SYNCS.ARRIVE.TRANS64 RZ, [R6+URZ+0x16890], R8 ;  /* 0x0168900806ff79a7 */ /* 0x0005d8000800003f */
[----:B--2---:R-:W-:Y:S05]  /*11350*/  @!P2 BRA `(.L_x_13458) ;  /* 0x000000000004a947 */ /* 0x004fea0003800000 */
[----:B------:R-:W-:Y:S01]  /*11360*/  BPT.TRAP 0x1 ;  /* 0x000000040000795c */ /* 0x000fe20000300000 */
.L_x_13458:
[----:B------:R-:W-:Y:S05]  /*11370*/  BSYNC B2 ;  /* 0x0000000000027941 */ /* 0x000fea0003800000 */
.L_x_13457:
        /* <DEDUP_REMOVED lines=11> */
.L_x_13459:
        /* <DEDUP_REMOVED lines=13> */
.L_x_13614:
[----:B------:R-:W-:Y:S05]  /*11500*/  BSYNC B2 ;  /* 0x0000000000027941 */ /* 0x000fea0003800000 */
.L_x_13460:
        /* <DEDUP_REMOVED lines=11> */
.L_x_13463:
[----:B------:R-:W-:Y:S05]  /*115c0*/  BSYNC B2 ;  /* 0x0000000000027941 */ /* 0x000fea0003800000 */
.L_x_13462:
        /* <DEDUP_REMOVED lines=8> */
.L_x_13464:
        /* <DEDUP_REMOVED lines=10> */
.L_x_13454:
[----:B------:R-:W-:Y:S05]  /*116f0*/  BSYNC B1 ;  /* 0x0000000000017941 */ /* 0x000fea0003800000 */
.L_x_13453:
        /* <DEDUP_REMOVED lines=10> */
.L_x_13435:
[----:B------:R-:W-:Y:S05]  /*117a0*/  BSYNC B0 ;  /* 0x0000000000007941 */ /* 0x000fea0003800000 */
.L_x_13434:
[----:B------:R-:W-:Y:S05]  /*117b0*/  @!P0 WARPSYNC.ALL ;  /* 0x0000000000008948 */ /* 0x000fea0003800000 */
[----:B------:R-:W-:Y:S01]  /*117c0*/  @!P0 BAR.SYNC.DEFER_BLOCKING 0xc, 0x200 ;  /* 0x0308000000008b1d */ /* 0x000fe20000010000 */
[----:B------:R-:W-:-:S05]  /*117d0*/  IMAD.MOV.U32 R0, RZ, RZ, RZ ;  /* 0x000000ffff007224 */ /* 0x000fca00078e00ff */
[----:B------:R-:W-:Y:S04]  /*117e0*/  BSSY B0, `(.L_x_13466) ;  /* 0x000001e000007945 */ /* 0x000fe80003800000 */
[----:B------:R-:W-:Y:S05]  /*117f0*/  @!P1 BRA `(.L_x_13467) ;  /* 0x0000000000709947 */ /* 0x000fea0003800000 */
[----:B------:R-:W-:-:S13]  /*11800*/  ISETP.NE.AND P0, PT, R4, RZ, PT ;  /* 0x000000ff0400720c */ /* 0x000fda0003f05270 */
[----:B------:R-:W2:Y:S02]  /*11810*/  @!P0 LDC R4, c[0x0][0x9f0] ;  /* 0x00027c00ff048b82 */ /* 0x000ea40000000800 */
[-C--:B--2---:R-:W-:Y:S02]  /*11820*/  IABS R0, R4.reuse ;  /* 0x0000000400007213 */ /* 0x084fe40000000000 */
[----:B------:R-:W-:Y:S02]  /*11830*/  IABS R6, R4 ;  /* 0x0000000400067213 */ /* 0x000fe40000000000 */
[----:B------:R-:W2:Y:S03]  /*11840*/  I2F.RP R2, R0 ;  /* 0x0000000000027306 */ /* 0x000ea60000209400 */
[----:B------:R-:W-:-:S05]  /*11850*/  IMAD.MOV R6, RZ, RZ, -R6 ;  /* 0x000000ffff067224 */ /* 0x000fca00078e0a06 */
[----:B--2---:R-:W2:Y:S02]  /*11860*/  MUFU.RCP R2, R2 ;  /* 0x0000000200027308 */ /* 0x004ea40000001000 */
[----:B--2---:R-:W-:-:S06]  /*11870*/  IADD3 R2, R2, 0xffffffe, RZ ;  /* 0x0ffffffe02027810 */ /* 0x004fcc0007ffe0ff */
[----:B------:R-:W2:Y:S02]  /*11880*/  F2I.FTZ.U32.TRUNC.NTZ R3, R2 ;  /* 0x0000000200037305 */ /* 0x000ea4000021f000 */
[----:B--2---:R-:W-:-:S04]  /*11890*/  IMAD.MOV R2, RZ, RZ, -R3 ;  /* 0x000000ffff027224 */ /* 0x004fc800078e0a03 */
        /* <DEDUP_REMOVED lines=18> */
.L_x_13467:
[----:B------:R-:W-:Y:S05]  /*119c0*/  BSYNC B0 ;  /* 0x0000000000007941 */ /* 0x000fea0003800000 */
.L_x_13466:
        /* <DEDUP_REMOVED lines=24> */
.L_x_13469:
        /* <DEDUP_REMOVED lines=13> */
[----:B-1----:R-:W-:Y:S02]  /*11c20*/  IMAD.U32 R7, RZ, RZ, UR9 ;  /* 0x00000009ff077e24 */ /* 0x002fe4000f8e00ff */
[----:B------:R-:W-:-:S02]  /*11c30*/  IMAD.U32 R10, RZ, RZ, UR4 ;  /* 0x00000004ff0a7e24 */ /* 0x000fc4000f8e00ff */
[----:B------:R-:W-:Y:S02]  /*11c40*/  IMAD.MOV.U32 R8, RZ, RZ, 0x70 ;  /* 0x00000070ff087424 */ /* 0x000fe400078e00ff */
[----:B------:R-:W-:Y:S02]  /*11c50*/  IMAD.MOV.U32 R12, RZ, RZ, 0x1 ;  /* 0x00000001ff0c7424 */ /* 0x000fe400078e00ff */
[----:B------:R-:W-:-:S07]  /*11c60*/  IMAD.MOV.U32 R13, RZ, RZ, RZ ;  /* 0x000000ffff0d7224 */ /* 0x000fce00078e00ff */
[----:B------:R-:W-:-:S07]  /*11c70*/  LEPC R20, `(.L_x_13472) ;  /* 0x000000001014794e */ /* 0x000fce0000000000 */
[----:B0-2---:R-:W-:Y:S05]  /*11c80*/  CALL.ABS.NOINC R2 ;  /* 0x0000000002007343 */ /* 0x005fea0003c00000 */
.L_x_13472:
[----:B------:R-:W-:Y:S05]  /*11c90*/  BSYNC B6 ;  /* 0x0000000000067941 */ /* 0x000fea0003800000 */
.L_x_13471:
        /* <DEDUP_REMOVED lines=13> */
[----:B-1----:R-:W-:-:S02]  /*11d70*/  IMAD.U32 R7, RZ, RZ, UR9 ;  /* 0x00000009ff077e24 */ /* 0x002fc4000f8e00ff */
[----:B------:R-:W-:Y:S02]  /*11d80*/  IMAD.U32 R10, RZ, RZ, UR4 ;  /* 0x00000004ff0a7e24 */ /* 0x000fe4000f8e00ff */
[----:B------:R-:W-:Y:S02]  /*11d90*/  IMAD.MOV.U32 R8, RZ, RZ, 0x70 ;  /* 0x00000070ff087424 */ /* 0x000fe400078e00ff */
[----:B------:R-:W-:Y:S02]  /*11da0*/  IMAD.MOV.U32 R12, RZ, RZ, 0x1 ;  /* 0x00000001ff0c7424 */ /* 0x000fe400078e00ff */
[----:B--2---:R-:W-:-:S07]  /*11db0*/  IMAD.MOV.U32 R13, RZ, RZ, RZ ;  /* 0x000000ffff0d7224 */ /* 0x004fce00078e00ff */
[----:B------:R-:W-:-:S07]  /*11dc0*/  LEPC R20, `(.L_x_13475) ;  /* 0x000000001014794e */ /* 0x000fce0000000000 */
[----:B0--3--:R-:W-:Y:S05]  /*11dd0*/  CALL.ABS.NOINC R2 ;  /* 0x0000000002007343 */ /* 0x009fea0003c00000 */
.L_x_13475:
        /* <DEDUP_REMOVED lines=15> */
.L_x_13474:
[----:B------:R-:W-:Y:S05]  /*11ed0*/  BSYNC B6 ;  /* 0x0000000000067941 */ /* 0x000fea0003800000 */
.L_x_13473:
[----:B------:R2:W3:Y:S01]  /*11ee0*/  LDL R20, [R1+0xc] ;  /* 0x00000c0001147983 */ /* 0x0004e20000100800 */
[----:B------:R-:W-:Y:S01]  /*11ef0*/  ULDC.64 UR4, c[0x0][0x9f8] ;  /* 0x00027e0000047ab9 */ /* 0x000fe20000000a00 */
[----:B------:R-:W-:Y:S01]  /*11f00*/  IMAD.MOV.U32 R2, RZ, RZ, R26 ;  /* 0x000000ffff027224 */ /* 0x000fe200078e001a */
[----:B------:R-:W-:Y:S01]  /*11f10*/  ISETP.NE.U32.AND P0, PT, RZ, UR4, PT ;  /* 0x00000004ff007c0c */ /* 0x000fe2000bf05070 */
[----:B------:R-:W4:Y:S01]  /*11f20*/  LDL R26, [R1+0x14] ;  /* 0x00001400011a7983 */ /* 0x000f220000100800 */
[----:B------:R-:W1:Y:S02]  /*11f30*/  LDC R6, c[0x0][0x430] ;  /* 0x00010c00ff067b82 */ /* 0x000e640000000800 */
[----:B------:R-:W-:Y:S01]  /*11f40*/  ISETP.NE.AND.EX P0, PT, RZ, UR5, PT, P0 ;  /* 0x00000005ff007c0c */ /* 0x000fe2000bf05300 */
[----:B------:R-:W2:Y:S01]  /*11f50*/  LDL R21, [R1+0x1c] ;  /* 0x00001c0001157983 */ /* 0x000ea20000100800 */
[----:B------:R-:W3:Y:S03]  /*11f60*/  S2R R23, SR_TID.X ;  /* 0x0000000000177919 */ /* 0x000ee60000002100 */
[----:B0-----:R-:W2:Y:S08]  /*11f70*/  LDL.LU R9, [R1] ;  /* 0x0000000001097983 */ /* 0x001eb00000300800 */
[----:B------:R-:W-:-:S04]  /*11f80*/  @P0 IADD3 R18, P1, R18, UR4, RZ ;  /* 0x0000000412120c10 */ /* 0x000fc8000ff3e0ff */
[----:B------:R-:W-:Y:S02]  /*11f90*/  @P0 IADD3.X R19, R19, UR5, RZ, P1, !PT ;  /* 0x0000000513130c10 */ /* 0x000fe40008ffe4ff */
[----:B-1----:R-:W-:-:S13]  /*11fa0*/  ISETP.NE.AND P1, PT, R6, 0x1, PT ;  /* 0x000000010600780c */ /* 0x002fda0003f25270 */
[----:B------:R-:W0:Y:S01]  /*11fb0*/  @P1 LDC R3, c[0x0][0x434] ;  /* 0x00010d00ff031b82 */ /* 0x000e220000000800 */
[----:B---3--:R-:W3:Y:S01]  /*11fc0*/  @P0 LDG.E R20, desc[UR42][R18.64] ;  /* 0x0000002a12140981 */ /* 0x008ee2000c1e1900 */
[C---:B------:R-:W-:Y:S01]  /*11fd0*/  LOP3.LUT R0, R23.reuse, 0x7f, RZ, 0xc0, !PT ;  /* 0x0000007f17007812 */ /* 0x040fe200078ec0ff */
[----:B------:R-:W-:Y:S01]  /*11fe0*/  IMAD.SHL.U32 R4, R23, 0x10, RZ ;  /* 0x0000001017047824 */ /* 0x000fe200078e00ff */
[----:B------:R-:W-:-:S04]  /*11ff0*/  IADD3 R23, R2, -0x1, RZ ;  /* 0xffffffff02177810 */ /* 0x000fc80007ffe0ff */
[----:B------:R-:W1:Y:S01]  /*12000*/  @P1 LDC R2, c[0x0][0x438] ;  /* 0x00010e00ff021b82 */ /* 0x000e620000000800 */
[----:B------:R-:W-:Y:S01]  /*12010*/  SHF.R.U32.HI R0, RZ, 0x3, R0 ;  /* 0x00000003ff007819 */ /* 0x000fe20000011600 */
[----:B------:R-:W-:Y:S01]  /*12020*/  IMAD.SHL.U32 R8, R23, 0x80, RZ ;  /* 0x0000008017087824 */ /* 0x000fe200078e00ff */
[----:B------:R-:W-:-:S04]  /*12030*/  LOP3.LUT R4, R4, 0x70, RZ, 0xc0, !PT ;  /* 0x0000007004047812 */ /* 0x000fc800078ec0ff */
[----:B------:R-:W-:Y:S01]  /*12040*/  LOP3.LUT R0, R8, R0, R4, 0xfe, !PT ;  /* 0x0000000008007212 */ /* 0x000fe200078efe04 */
[----:B---3--:R-:W-:Y:S03]  /*12050*/  @P0 STL [R1+0xc], R20 ;  /* 0x00000c1401000387 */ /* 0x008fe60000100800 */
[C---:B----4-:R-:W-:Y:S01]  /*12060*/  ISETP.GE.AND P0, PT, R0.reuse, R26, PT ;  /* 0x0000001a0000720c */ /* 0x050fe20003f06270 */
[----:B--2---:R-:W-:-:S04]  /*12070*/  IMAD.IADD R0, R0, 0x1, R21 ;  /* 0x0000000100007824 */ /* 0x004fc800078e0215 */
[----:B0-----:R-:W-:-:S04]  /*12080*/  @P1 IMAD.HI.U32 R3, R0, R3, RZ ;  /* 0x0000000300031227 */ /* 0x001fc800078e00ff */
[----:B------:R-:W-:Y:S01]  /*12090*/  IMAD.MOV.U32 R4, RZ, RZ, R0 ;  /* 0x000000ffff047224 */ /* 0x000fe200078e0000 */
[----:B-1----:R-:W-:-:S03]  /*120a0*/  @P1 SHF.R.U32.HI R4, RZ, R2, R3 ;  /* 0x00000002ff041219 */ /* 0x002fc60000011603 */
[----:B------:R-:W0:Y:S01]  /*120b0*/  @!P0 LDC.64 R2, c[0x0][0x428] ;  /* 0x00010a00ff028b82 */ /* 0x000e220000000a00 */
[----:B------:R-:W-:Y:S01]  /*120c0*/  SHF.R.S32.HI R7, RZ, 0x1f, R20 ;  /* 0x0000001fff077819 */ /* 0x000fe20000011414 */
[----:B------:R-:W-:-:S04]  /*120d0*/  IMAD.MOV R5, RZ, RZ, -R4 ;  /* 0x000000ffff057224 */ /* 0x000fc800078e0a04 */
[----:B------:R-:W-:Y:S01]  /*120e0*/  IMAD R0, R6, R5, R0 ;  /* 0x0000000506007224 */ /* 0x000fe200078e0200 */
[--C-:B------:R-:W-:Y:S01]  /*120f0*/  @!P0 SHF.R.S32.HI R5, RZ, 0x1f, R4.reuse ;  /* 0x0000001fff058819 */ /* 0x100fe20000011404 */
[----:B------:R0:W-:Y:S02]  /*12100*/  STL [R1+0x20], R7 ;  /* 0x0000200701007387 */ /* 0x0001e40000100800 */
[-C--:B0-----:R-:W-:Y:S02]  /*12110*/  @!P0 IMAD R7, R7, R2.reuse, RZ ;  /* 0x0000000207078224 */ /* 0x081fe400078e02ff */
[----:B------:R-:W-:-:S04]  /*12120*/  @!P0 IMAD.WIDE.U32 R4, R20, R2, R4 ;  /* 0x0000000214048225 */ /* 0x000fc800078e0004 */
[----:B------:R-:W-:Y:S02]  /*12130*/  @!P0 IMAD R7, R20, R3, R7 ;  /* 0x0000000314078224 */ /* 0x000fe400078e0207 */
[----:B------:R-:W0:Y:S03]  /*12140*/  @!P0 LDC.64 R2, c[0x0][0x418] ;  /* 0x00010600ff028b82 */ /* 0x000e260000000a00 */
[----:B------:R-:W-:Y:S02]  /*12150*/  @!P0 IADD3 R7, R5, R7, RZ ;  /* 0x0000000705078210 */ /* 0x000fe40007ffe0ff */
[----:B0-----:R-:W-:Y:S01]  /*12160*/  @!P0 LEA R6, P1, R4, R2, 0x2 ;  /* 0x0000000204068211 */ /* 0x001fe200078210ff */
[----:B------:R-:W-:-:S03]  /*12170*/  IMAD.MOV.U32 R2, RZ, RZ, RZ ;  /* 0x000000ffff027224 */ /* 0x000fc600078e00ff */
[----:B------:R-:W-:-:S05]  /*12180*/  @!P0 LEA.HI.X R7, R4, R3, R7, 0x2, P1 ;  /* 0x0000000304078211 */ /* 0x000fca00008f1407 */
[----:B------:R0:W5:Y:S01]  /*12190*/  @!P0 LDG.E R2, desc[UR42][R6.64] ;  /* 0x0000002a06028981 */ /* 0x000162000c1e1900 */
[----:B------:R-:W-:-:S05]  /*121a0*/  IMAD.U32 R10, RZ, RZ, UR38 ;  /* 0x00000026ff0a7e24 */ /* 0x000fca000f8e00ff */
[----:B------:R-:W-:Y:S02]  /*121b0*/  ISETP.NE.AND P2, PT, R10, 0x3, PT ;  /* 0x000000030a00780c */ /* 0x000fe40003f45270 */
[----:B------:R-:W-:-:S11]  /*121c0*/  LOP3.LUT R9, R9, 0xfffffffd, RZ, 0xc0, !PT ;  /* 0xfffffffd09097812 */ /* 0x000fd600078ec0ff */
[----:B------:R-:W-:-:S05]  /*121d0*/  @P2 LOP3.LUT R9, R9, 0x2, RZ, 0xfc, !PT ;  /* 0x0000000209092812 */ /* 0x000fca00078efcff */
[----:B------:R0:W-:Y:S01]  /*121e0*/  STL [R1], R9 ;  /* 0x0000000901007387 */ /* 0x0001e20000100800 */
[----:B------:R-:W-:-:S03]  /*121f0*/  UMOV UR4, 0xffffffff ;  /* 0xffffffff00047882 */ /* 0x000fc60000000000 */
[----:B------:R-:W-:Y:S05]  /*12200*/  BRA.DIV UR4, `(.L_x_13476) ;  /* 0x0000005e04547947 */ /* 0x000fea000b800000 */
.L_x_13617:
[----:B------:R-:W-:Y:S05]  /*12210*/  @!P2 BRA `(.L_x_13477) ;  /* 0x000000000004a947 */ /* 0x000fea0003800000 */
[----:B------:R-:W-:Y:S01]  /*12220*/  BPT.TRAP 0x1 ;  /* 0x000000040000795c */ /* 0x000fe20000300000 */
.L_x_13477:
        /* <DEDUP_REMOVED lines=14> */
[----:B------:R-:W-:Y:S01]  /*12310*/  IMAD.IADD R5, R5, 0x1, R3 ;  /* 0x0000000105057824 */ /* 0x000fe200078e0203 */
[----:B------:R-:W-:Y:S01]  /*12320*/  LEA R3, R22, R16, 0x3 ;  /* 0x0000001016037211 */ /* 0x000fe200078e18ff */
[----:B------:R-:W-:-:S04]  /*12330*/  IMAD.WIDE.U32 R4, R17, UR4, R4 ;  /* 0x0000000411047c25 */ /* 0x000fc8000f8e0004 */
[----:B------:R-:W-:Y:S01]  /*12340*/  IMAD R19, R17, UR5, R5 ;  /* 0x0000000511137c24 */ /* 0x000fe2000f8e0205 */
[----:B------:R-:W-:-:S04]  /*12350*/  LEA R18, P0, R4, UR6, 0x1 ;  /* 0x0000000604127c11 */ /* 0x000fc8000f8008ff */
[----:B------:R-:W-:Y:S02]  /*12360*/  LEA.HI.X R19, R4, UR7, R19, 0x1, P0 ;  /* 0x0000000704137c11 */ /* 0x000fe400080f0c13 */
[----:B------:R-:W-:-:S06]  /*12370*/  SHF.L.U32 R4, R29, 0x1f, RZ ;  /* 0x0000001f1d047819 */ /* 0x000fcc00000006ff */
[----:B------:R-:W0:Y:S02]  /*12380*/  SYNCS.PHASECHK.TRANS64.TRYWAIT P0, [R3+URZ+0x16840], R4 ;  /* 0x01684004030075a7 */ /* 0x000e24000800017f */
[----:B0-----:R-:W-:Y:S05]  /*12390*/  @!P0 BRA `(.L_x_13479) ;  /* 0x0000005c00248947 */ /* 0x001fea0003800000 */
.L_x_13618:
[----:B------:R-:W-:Y:S05]  /*123a0*/  BSYNC B0 ;  /* 0x0000000000007941 */ /* 0x000fea0003800000 */
.L_x_13478:
[----:B------:R-:W2:Y:S01]  /*123b0*/  LDL R14, [R1+0x14] ;  /* 0x00001400010e7983 */ /* 0x000ea20000100800 */
[----:B------:R-:W-:Y:S01]  /*123c0*/  ULDC.64 UR4, c[0x0][0x300] ;  /* 0x0000c00000047ab9 */ /* 0x000fe20000000a00 */
[----:B------:R-:W-:Y:S02]  /*123d0*/  ULDC.64 UR6, c[0x0][0x2e8] ;  /* 0x0000ba0000067ab9 */ /* 0x000fe40000000a00 */
[----:B------:R-:W3:Y:S01]  /*123e0*/  LDL.LU R10, [R1] ;  /* 0x00000000010a7983 */ /* 0x000ee20000300800 */
[----:B------:R-:W-:Y:S02]  /*123f0*/  IMAD R6, R6, UR4, RZ ;  /* 0x0000000406067c24 */ /* 0x000fe4000f8e02ff */
[C---:B0-----:R-:W-:Y:S01]  /*12400*/  IMAD.WIDE.U32 R4, R0.reuse, UR4, RZ ;  /* 0x0000000400047c25 */ /* 0x041fe2000f8e00ff */
[----:B------:R-:W0:Y:S03]  /*12410*/  S2R R9, SR_TID.X ;  /* 0x0000000000097919 */ /* 0x000e260000002100 */
[----:B------:R-:W-:Y:S01]  /*12420*/  IMAD R6, R0, UR5, R6 ;  /* 0x0000000500067c24 */ /* 0x000fe2000f8e0206 */
[----:B------:R-:W1:Y:S01]  /*12430*/  S2R R13, SR_TID.X ;  /* 0x00000000000d7919 */ /* 0x000e620000002100 */
[----:B------:R-:W-:-:S02]  /*12440*/  ULDC.64 UR4, c[0x0][0x310] ;  /* 0x0000c40000047ab9 */ /* 0x000fc40000000a00 */
[----:B------:R-:W-:Y:S02]  /*12450*/  IMAD.IADD R5, R5, 0x1, R6 ;  /* 0x0000000105057824 */ /* 0x000fe400078e0206 */
[----:B------:R-:W-:Y:S02]  /*12460*/  IMAD R7, R7, UR4, RZ ;  /* 0x0000000407077c24 */ /* 0x000fe4000f8e02ff */
[----:B------:R-:W-:-:S04]  /*12470*/  IMAD.WIDE.U32 R4, R2, UR4, R4 ;  /* 0x0000000402047c25 */ /* 0x000fc8000f8e0004 */
[----:B------:R-:W-:Y:S01]  /*12480*/  IMAD R7, R2, UR5, R7 ;  /* 0x0000000502077c24 */ /* 0x000fe2000f8e0207 */
[----:B------:R-:W-:-:S03]  /*12490*/  ULDC.64 UR4, c[0x0][0x308] ;  /* 0x0000c20000047ab9 */ /* 0x000fc60000000a00 */
[----:B------:R-:W-:Y:S02]  /*124a0*/  IMAD.IADD R5, R5, 0x1, R7 ;  /* 0x0000000105057824 */ /* 0x000fe400078e0207 */
[----:B------:R-:W-:Y:S01]  /*124b0*/  IMAD.WIDE.U32 R4, R17, UR4, R4 ;  /* 0x0000000411047c25 */ /* 0x000fe2000f8e0004 */
[----:B------:R-:W-:-:S03]  /*124c0*/  ULDC UR4, c[0x0][0x2f4] ;  /* 0x0000bd0000047ab9 */ /* 0x000fc60000000800 */
[----:B------:R-:W-:Y:S01]  /*124d0*/  IMAD R2, R17, UR5, R5 ;  /* 0x0000000511027c24 */ /* 0x000fe2000f8e0205 */
[C---:B------:R-:W-:Y:S02]  /*124e0*/  LEA R0, P0, R4.reuse, UR6, 0x1 ;  /* 0x0000000604007c11 */ /* 0x040fe4000f8008ff */
[----:B0-----:R-:W-:Y:S02]  /*124f0*/  LOP3.LUT R11, R9, 0x7f, RZ, 0xc0, !PT ;  /* 0x0000007f090b7812 */ /* 0x001fe400078ec0ff */
[----:B------:R-:W-:Y:S01]  /*12500*/  LEA.HI.X R2, R4, UR7, R2, 0x1, P0 ;  /* 0x0000000704027c11 */ /* 0x000fe200080f0c02 */
[----:B-1----:R-:W-:Y:S01]  /*12510*/  IMAD.SHL.U32 R9, R13, 0x8, RZ ;  /* 0x000000080d097824 */ /* 0x002fe200078e00ff */
[----:B------:R-:W-:-:S04]  /*12520*/  SHF.R.U32.HI R12, RZ, 0x3, R11 ;  /* 0x00000003ff0c7819 */ /* 0x000fc8000001160b */
[----:B------:R-:W-:-:S04]  /*12530*/  LOP3.LUT R9, R9, 0x38, RZ, 0xc0, !PT ;  /* 0x0000003809097812 */ /* 0x000fc800078ec0ff */
[----:B------:R-:W-:Y:S01]  /*12540*/  ISETP.GE.AND P2, PT, R9, UR4, PT ;  /* 0x0000000409007c0c */ /* 0x000fe2000bf46270 */
[----:B------:R-:W-:Y:S01]  /*12550*/  UMOV UR4, 0xffffffff ;  /* 0xffffffff00047882 */ /* 0x000fe20000000000 */
[----:B--2---:R-:W-:Y:S01]  /*12560*/  IADD3 R4, -R12, R14, -R8 ;  /* 0x0000000e0c047210 */ /* 0x004fe20007ffe908 */
[----:B------:R-:W-:Y:S01]  /*12570*/  IMAD.SHL.U32 R12, R11, 0x8, RZ ;  /* 0x000000080b0c7824 */ /* 0x000fe200078e00ff */
[----:B------:R-:W-:Y:S02]  /*12580*/  SHF.L.U32 R11, R13, 0x3, RZ ;  /* 0x000000030d0b7819 */ /* 0x000fe400000006ff */
[----:B---3--:R-:W-:Y:S02]  /*12590*/  LOP3.LUT R10, R10, 0xfffffffe, RZ, 0xc0, !PT ;  /* 0xfffffffe0a0a7812 */ /* 0x008fe400078ec0ff */
[----:B------:R-:W-:-:S05]  /*125a0*/  LOP3.LUT R11, R11, 0x1f8, RZ, 0xc0, !PT ;  /* 0x000001f80b0b7812 */ /* 0x000fca00078ec0ff */
[----:B------:R-:W-:Y:S02]  /*125b0*/  @P2 LOP3.LUT R10, R10, 0x1, RZ, 0xfc, !PT ;  /* 0x000000010a0a2812 */ /* 0x000fe400078efcff */
[----:B------:R-:W-:Y:S02]  /*125c0*/  LOP3.LUT R11, R11, 0x38, R13, 0x78, !PT ;  /* 0x000000380b0b7812 */ /* 0x000fe400078e780d */
[----:B------:R-:W-:Y:S01]  /*125d0*/  ISETP.GE.AND P0, PT, R4, 0x1, PT ;  /* 0x000000010400780c */ /* 0x000fe20003f06270 */
[----:B------:R0:W-:Y:S01]  /*125e0*/  STL [R1], R10 ;  /* 0x0000000a01007387 */ /* 0x0001e20000100800 */
[----:B------:R-:W-:-:S05]  /*125f0*/  LOP3.LUT R11, R11, 0x200, R12, 0xf8, !PT ;  /* 0x000002000b0b7812 */ /* 0x000fca00078ef80c */
[----:B------:R-:W-:Y:S01]  /*12600*/  IMAD R5, R22, 0x2000, R11 ;  /* 0x0000200016057824 */ /* 0x000fe200078e020b */
[----:B------:R-:W-:Y:S06]  /*12610*/  BRA.DIV UR4, `(.L_x_13480) ;  /* 0x0000005a04987947 */ /* 0x000fec000b800000 */
[----:B------:R-:W1:Y:S01]  /*12620*/  SHFL.IDX PT, R7, R0, RZ, 0x181f ;  /* 0x00181fff00077589 */ /* 0x000e6200000e0000 */
[----:B------:R-:W-:-:S03]  /*12630*/  @P0 IMAD R8, R5, 0x2, R16 ;  /* 0x0000000205080824 */ /* 0x000fc600078e0210 */
[----:B------:R-:W2:Y:S01]  /*12640*/  SHFL.IDX PT, R6, R2, RZ, 0x181f ;  /* 0x00181fff02067589 */ /* 0x000ea200000e0000 */
[----:B-1----:R-:W-:-:S05]  /*12650*/  @P0 LEA R7, P1, R9, R7, 0x1 ;  /* 0x0000000709070211 */ /* 0x002fca00078208ff */
[----:B--2---:R-:W-:-:S05]  /*12660*/  @P0 IMAD.X R6, RZ, RZ, R6, P1 ;  /* 0x000000ffff060224 */ /* 0x004fca00008e0606 */
[----:B------:R-:W-:-:S04]  /*12670*/  @P0 LOP3.LUT R7, R7, R6, RZ, 0x3c, !PT ;  /* 0x0000000607070212 */ /* 0x000fc800078e3cff */
[----:B------:R-:W-:-:S04]  /*12680*/  @P0 LOP3.LUT R6, R7, R6, RZ, 0x3c, !PT ;  /* 0x0000000607060212 */ /* 0x000fc800078e3cff */
[----:B------:R-:W-:-:S05]  /*12690*/  @P0 LOP3.LUT R7, R7, R6, RZ, 0x3c, !PT ;  /* 0x0000000607070212 */ /* 0x000fca00078e3cff */
[----:B------:R-:W-:Y:S01]  /*126a0*/  @!PT LDS RZ, [RZ] ;  /* 0x00000000fffff984 */ /* 0x000fe20000000800 */
[----:B------:R1:W-:Y:S01]  /*126b0*/  @P0 LDGSTS.E.BYPASS.LTC128B.128 [R8+0xe400], desc[UR42][R6.64], !P2 ;  /* 0x0e40000006080fae */ /* 0x0003e2000d101d6a */
[----:B------:R-:W-:-:S03]  /*126c0*/  ISETP.GE.AND P0, PT, R4, 0x11, PT ;  /* 0x000000110400780c */ /* 0x000fc60003f06270 */
[----:B-1----:R-:W1:Y:S10]  /*126d0*/  SHFL.IDX PT, R7, R0, 0x1, 0x181f ;  /* 0x00381f0000077f89 */ /* 0x002e7400000e0000 */
[----:B------:R-:W-:Y:S01]  /*126e0*/  @P0 LEA R8, R5, R16, 0x1 ;  /* 0x0000001005080211 */ /* 0x000fe200078e08ff */
        /* <DEDUP_REMOVED lines=49> */
[----:B------:R-:W-:Y:S01]  /*12a00*/  @P0 LEA R8, R5, R16, 0x1 ;  /* 0x0000001005080211 */ /* 0x000fe200078e08ff */
        /* <DEDUP_REMOVED lines=9> */
.L_x_13636:
[----:B------:R-:W-:-:S13]  /*12aa0*/  ISETP.GE.AND P0, PT, R4, 0x71, PT ;  /* 0x000000710400780c */ /* 0x000fda0003f06270 */
[----:B01----:R-:W-:Y:S01]  /*12ab0*/  @P0 LEA R6, P1, R9, R0, 0x1 ;  /* 0x0000000009060211 */ /* 0x003fe200078208ff */
[----:B------:R-:W-:-:S04]  /*12ac0*/  @P0 IMAD R5, R5, 0x2, R16 ;  /* 0x0000000205050824 */ /* 0x000fc800078e0210 */
[----:B------:R-:W-:-:S05]  /*12ad0*/  @P0 IMAD.X R7, RZ, RZ, R2, P1 ;  /* 0x000000ffff070224 */ /* 0x000fca00008e0602 */
[----:B------:R-:W-:Y:S01]  /*12ae0*/  @!PT LDS RZ, [RZ] ;  /* 0x00000000fffff984 */ /* 0x000fe20000000800 */
[----:B------:R-:W-:Y:S01]  /*12af0*/  @!PT LDS RZ, [RZ] ;  /* 0x00000000fffff984 */ /* 0x000fe20000000800 */
[----:B------:R-:W-:Y:S01]  /*12b00*/  @!PT LDS RZ, [RZ] ;  /* 0x00000000fffff984 */ /* 0x000fe20000000800 */
[----:B------:R0:W-:Y:S01]  /*12b10*/  @P0 LDGSTS.E.BYPASS.LTC128B.128 [R5+0x11c00], desc[UR42][R6.64], !P2 ;  /* 0x11c0000006050fae */ /* 0x0001e2000d101d6a */
[----:B------:R-:W-:Y:S01]  /*12b20*/  PLOP3.LUT P0, PT, PT, PT, PT, 0x80, 0x0 ;  /* 0x000000000000781c */ /* 0x000fe20003f0f070 */
[----:B------:R-:W-:-:S12]  /*12b30*/  NOP ;  /* 0x0000000000007918 */ /* 0x000fd80000000000 */
.L_x_13481:
        /* <DEDUP_REMOVED lines=11> */
.L_x_13482:
[----:B------:R1:W5:Y:S01]  /*12bf0*/  LDL.LU R4, [R1+0x2c] ;  /* 0x00002c0001047983 */ /* 0x0003620000300800 */
[----:B------:R1:W-:Y:S03]  /*12c00*/  SYNCS.ARRIVE.TRANS64.A1T0 RZ, [R3+URZ+0x16830], RZ ;  /* 0x016830ff03ff79a7 */ /* 0x0003e6000810003f */
[----:B0-----:R1:W5:Y:S04]  /*12c10*/  LDL.LU R7, [R1+0x24] ;  /* 0x0000240001077983 */ /* 0x0013680000300800 */
[----:B------:R1:W5:Y:S02]  /*12c20*/  LDL.LU R6, [R1+0x38] ;  /* 0x0000380001067983 */ /* 0x0003640000300800 */
        /* <DEDUP_REMOVED lines=12> */
[----:B------:R-:W-:Y:S01]  /*12cf0*/  IMAD R0, R4, UR5, R2 ;  /* 0x0000000504007c24 */ /* 0x000fe2000f8e0202 */
[----:B------:R-:W-:Y:S01]  /*12d00*/  SEL R2, R6, RZ, !P0 ;  /* 0x000000ff06027207 */ /* 0x000fe20004000000 */
[----:B------:R-:W-:-:S05]  /*12d10*/  IMAD.WIDE.U32 R4, R4, UR4, RZ ;  /* 0x0000000404047c25 */ /* 0x000fca000f8e00ff */
[----:B------:R-:W-:Y:S01]  /*12d20*/  IADD3 R0, R5, R0, RZ ;  /* 0x0000000005007210 */ /* 0x000fe20007ffe0ff */
        /* <DEDUP_REMOVED lines=10> */
[----:B-1----:R-:W0:Y:S01]  /*12dd0*/  LDC.64 R2, c[0x4][R2] ;  /* 0x0100000002027b82 */ /* 0x002e220000000a00 */
        /* <DEDUP_REMOVED lines=9> */
.L_x_13484:
[----:B------:R-:W-:Y:S05]  /*12e70*/  BSYNC B6 ;  /* 0x0000000000067941 */ /* 0x000fea0003800000 */
.L_x_13483:
[----:B0-----:R-:W1:Y:S01]  /*12e80*/  LDL.LU R2, [R1+0x24] ;  /* 0x0000240001027983 */ /* 0x001e620000300800 */
[----:B------:R-:W-:Y:S01]  /*12e90*/  ULDC.64 UR4, c[0x0][0x2d8] ;  /* 0x0000b60000047ab9 */ /* 0x000fe20000000a00 */
[----:B------:R-:W-:Y:S01]  /*12ea0*/  ULDC.64 UR6, c[0x0][0x2e0] ;  /* 0x0000b80000067ab9 */ /* 0x000fe20000000a00 */
[----:B------:R-:W0:Y:S01]  /*12eb0*/  LDC R10, c[0x0][0x448] ;  /* 0x00011200ff0a7b82 */ /* 0x000e220000000800 */
[----:B------:R-:W2:Y:S01]  /*12ec0*/  LDL.LU.64 R20, [R1+0x30] ;  /* 0x0000300001147983 */ /* 0x000ea20000300a00 */
[----:B------:R-:W-:-:S03]  /*12ed0*/  ULDC.64 UR8, c[0x0][0x280] ;  /* 0x0000a00000087ab9 */ /* 0x000fc60000000a00 */
[----:B------:R-:W3:Y:S01]  /*12ee0*/  LDL.LU R0, [R1+0x2c] ;  /* 0x00002c0001007983 */ /* 0x000ee20000300800 */
[----:B0-----:R-:W-:-:S13]  /*12ef0*/  ISETP.NE.AND P0, PT, R10, 0x1, PT ;  /* 0x000000010a00780c */ /* 0x001fda0003f05270 */
[----:B------:R-:W0:Y:S08]  /*12f00*/  @P0 LDC R7, c[0x0][0x44c] ;  /* 0x00011300ff070b82 */ /* 0x000e300000000800 */
[----:B------:R-:W4:Y:S01]  /*12f10*/  @P0 LDC R8, c[0x0][0x450] ;  /* 0x00011400ff080b82 */ /* 0x000f220000000800 */
[----:B-1----:R-:W-:Y:S01]  /*12f20*/  MOV R3, R2 ;  /* 0x0000000200037202 */ /* 0x002fe20000000f00 */
[----:B--2---:R-:W-:Y:S01]  /*12f30*/  IMAD.MOV.U32 R2, RZ, RZ, R20 ;  /* 0x000000ffff027224 */ /* 0x004fe200078e0014 */
[----:B------:R-:W1:Y:S03]  /*12f40*/  S2R R21, SR_TID.X ;  /* 0x0000000000157919 */ /* 0x000e660000002100 */
[C---:B------:R-:W-:Y:S01]  /*12f50*/  IMAD.WIDE.U32 R2, R17.reuse, UR4, R2 ;  /* 0x0000000411027c25 */ /* 0x040fe2000f8e0002 */
[----:B------:R-:W2:Y:S03]  /*12f60*/  S2R R20, SR_TID.X ;  /* 0x0000000000147919 */ /* 0x000ea60000002100 */
[----:B------:R-:W-:Y:S01]  /*12f70*/  IMAD R3, R17, UR5, R3 ;  /* 0x0000000511037c24 */ /* 0x000fe2000f8e0203 */
[----:B------:R-:W-:Y:S01]  /*12f80*/  ULDC.64 UR4, c[0x0][0x2d0] ;  /* 0x0000b40000047ab9 */ /* 0x000fe20000000a00 */
[----:B---3--:R-:W-:-:S02]  /*12f90*/  IMAD R0, R0, UR6, RZ ;  /* 0x0000000600007c24 */ /* 0x008fc4000f8e02ff */
[----:B------:R-:W-:-:S04]  /*12fa0*/  IMAD.WIDE.U32 R2, R26, UR6, R2 ;  /* 0x000000061a027c25 */ /* 0x000fc8000f8e0002 */
[----:B------:R-:W-:Y:S01]  /*12fb0*/  IMAD R0, R26, UR7, R0 ;  /* 0x000000071a007c24 */ /* 0x000fe2000f8e0200 */
[----:B------:R-:W-:Y:S01]  /*12fc0*/  ULDC.64 UR6, c[0x0][0x2c8] ;  /* 0x0000b20000067ab9 */ /* 0x000fe20000000a00 */
[----:B------:R3:W5:Y:S01]  /*12fd0*/  LDL R26, [R1+0x40] ;  /* 0x00004000011a7983 */ /* 0x0007620000100800 */
[----:B------:R-:W-:Y:S02]  /*12fe0*/  IMAD.MOV.U32 R4, RZ, RZ, R2 ;  /* 0x000000ffff047224 */ /* 0x000fe400078e0002 */
[----:B------:R-:W-:Y:S02]  /*12ff0*/  IMAD.IADD R5, R3, 0x1, R0 ;  /* 0x0000000103057824 */ /* 0x000fe400078e0200 */
[----:B-1----:R-:W-:Y:S01]  /*13000*/  IMAD.SHL.U32 R21, R21, 0x10, RZ ;  /* 0x0000001015157824 */ /* 0x002fe200078e00ff */
[----:B--2---:R-:W-:-:S04]  /*13010*/  LOP3.LUT R20, R20, 0x7f, RZ, 0xc0, !PT ;  /* 0x0000007f14147812 */ /* 0x004fc800078ec0ff */
[----:B------:R-:W-:Y:S02]  /*13020*/  LOP3.LUT R21, R21, 0x70, RZ, 0xc0, !PT ;  /* 0x0000007015157812 */ /* 0x000fe400078ec0ff */
[----:B------:R-:W-:-:S04]  /*13030*/  SHF.R.U32.HI R20, RZ, 0x3, R20 ;  /* 0x00000003ff147819 */ /* 0x000fc80000011614 */
[----:B------:R-:W-:-:S05]  /*13040*/  LOP3.LUT R20, R20, R21, RZ, 0xfc, !PT ;  /* 0x0000001514147212 */ /* 0x000fca00078efcff */
[----:B------:R-:W-:Y:S02]  /*13050*/  IMAD R6, R25, 0xc0, R20 ;  /* 0x000000c019067824 */ /* 0x000fe400078e0214 */
[----:B------:R3:W5:Y:S02]  /*13060*/  LDL R20, [R1+0x28] ;  /* 0x0000280001147983 */ /* 0x0007640000100800 */
[----:B0-----:R-:W-:Y:S01]  /*13070*/  @P0 IMAD.HI.U32 R7, R6, R7, RZ ;  /* 0x0000000706070227 */ /* 0x001fe200078e00ff */
[----:B------:R-:W-:-:S04]  /*13080*/  MOV R2, R6 ;  /* 0x0000000600027202 */ /* 0x000fc80000000f00 */
[----:B----4-:R-:W-:-:S04]  /*13090*/  @P0 SHF.R.U32.HI R2, RZ, R8, R7 ;  /* 0x00000008ff020219 */ /* 0x010fc80000011607 */
        /* <DEDUP_REMOVED lines=8> */
[----:B------:R-:W-:-:S04]  /*13120*/  IMAD.WIDE.U32 R8, R0, UR6, R2 ;  /* 0x0000000600087c25 */ /* 0x000fc8000f8e0002 */
[----:B------:R-:W-:-:S04]  /*13130*/  IMAD R7, R7, UR6, RZ ;  /* 0x0000000607077c24 */ /* 0x000fc8000f8e02ff */
[----:B------:R-:W-:Y:S01]  /*13140*/  IMAD R0, R0, UR7, R7 ;  /* 0x0000000700007c24 */ /* 0x000fe2000f8e0207 */
[----:B------:R-:W-:Y:S01]  /*13150*/  LEA R2, P1, R8, UR8, 0x1 ;  /* 0x0000000808027c11 */ /* 0x000fe2000f8208ff */
[----:B------:R-:W0:Y:S02]  /*13160*/  @P0 LDC R7, c[0x0][0x44c] ;  /* 0x00011300ff070b82 */ /* 0x000e240000000800 */
[----:B------:R-:W-:-:S05]  /*13170*/  IMAD.IADD R0, R9, 0x1, R0 ;  /* 0x0000000109007824 */ /* 0x000fca00078e0200 */
[----:B------:R-:W-:Y:S02]  /*13180*/  LEA.HI.X R0, R8, UR9, R0, 0x1, P1 ;  /* 0x0000000908007c11 */ /* 0x000fe400088f0c00 */
[----:B------:R-:W1:Y:S01]  /*13190*/  @P0 LDC R8, c[0x0][0x450] ;  /* 0x00011400ff080b82 */ /* 0x000e620000000800 */
[----:B------:R-:W-:Y:S01]  /*131a0*/  VIADD R3, R6, 0x80 ;  /* 0x0000008006037836 */ /* 0x000fe20000000000 */
[----:B------:R-:W2:Y:S04]  /*131b0*/  S2R R11, SR_TID.X ;  /* 0x00000000000b7919 */ /* 0x000ea80000002100 */
[----:B------:R-:W-:Y:S01]  /*131c0*/  MOV R6, R3 ;  /* 0x0000000300067202 */ /* 0x000fe20000000f00 */
[----:B0-----:R-:W-:-:S05]  /*131d0*/  @P0 IMAD.HI.U32 R7, R3, R7, RZ ;  /* 0x0000000703070227 */ /* 0x001fca00078e00ff */
[----:B-1----:R-:W-:-:S05]  /*131e0*/  @P0 SHF.R.U32.HI R6, RZ, R8, R7 ;  /* 0x00000008ff060219 */ /* 0x002fca0000011607 */
[----:B------:R-:W-:-:S04]  /*131f0*/  IMAD.MOV R7, RZ, RZ, -R6 ;  /* 0x000000ffff077224 */ /* 0x000fc800078e0a06 */
[----:B------:R-:W-:Y:S01]  /*13200*/  IMAD R3, R10, R7, R3 ;  /* 0x000000070a037224 */ /* 0x000fe200078e0203 */
[----:B------:R-:W-:Y:S01]  /*13210*/  SHF.R.S32.HI R7, RZ, 0x1f, R6 ;  /* 0x0000001fff077819 */ /* 0x000fe20000011406 */
[----:B------:R-:W-:-:S04]  /*13220*/  IMAD.WIDE.U32 R4, R6, UR4, R4 ;  /* 0x0000000406047c25 */ /* 0x000fc8000f8e0004 */
[----:B------:R-:W-:Y:S01]  /*13230*/  IMAD R7, R7, UR4, RZ ;  /* 0x0000000407077c24 */ /* 0x000fe2000f8e02ff */
[----:B------:R-:W-:Y:S01]  /*13240*/  SHF.R.S32.HI R8, RZ, 0x1f, R3 ;  /* 0x0000001fff087819 */ /* 0x000fe20000011403 */
[----:B--2---:R-:W-:Y:S01]  /*13250*/  IMAD.SHL.U32 R21, R11, 0x8, RZ ;  /* 0x000000080b157824 */ /* 0x004fe200078e00ff */
[----:B------:R-:W-:Y:S01]  /*13260*/  ULDC UR4, c[0x0][0x2b8] ;  /* 0x0000ae0000047ab9 */ /* 0x000fe20000000800 */
[----:B------:R-:W-:Y:S02]  /*13270*/  IMAD R7, R6, UR5, R7 ;  /* 0x0000000506077c24 */ /* 0x000fe4000f8e0207 */
[----:B------:R-:W-:Y:S02]  /*13280*/  IMAD R8, R8, UR6, RZ ;  /* 0x0000000608087c24 */ /* 0x000fe4000f8e02ff */
[----:B------:R-:W-:Y:S02]  /*13290*/  IMAD.IADD R5, R5, 0x1, R7 ;  /* 0x0000000105057824 */ /* 0x000fe400078e0207 */
[----:B------:R-:W-:-:S02]  /*132a0*/  IMAD R8, R3, UR7, R8 ;  /* 0x0000000703087c24 */ /* 0x000fc4000f8e0208 */
[----:B------:R-:W-:Y:S01]  /*132b0*/  IMAD.WIDE.U32 R6, R3, UR6, R4 ;  /* 0x0000000603067c25 */ /* 0x000fe2000f8e0004 */
[----:B------:R-:W-:-:S03]  /*132c0*/  LOP3.LUT R21, R21, 0x38, RZ, 0xc0, !PT ;  /* 0x0000003815157812 */ /* 0x000fc600078ec0ff */
[----:B------:R-:W-:Y:S01]  /*132d0*/  IMAD.IADD R4, R7, 0x1, R8 ;  /* 0x0000000107047824 */ /* 0x000fe200078e0208 */
[C---:B------:R-:W-:Y:S02]  /*132e0*/  LEA R5, P1, R6.reuse, UR8, 0x1 ;  /* 0x0000000806057c11 */ /* 0x040fe4000f8208ff */
[----:B------:R-:W-:Y:S01]  /*132f0*/  ISETP.GE.AND P0, PT, R21, UR4, PT ;  /* 0x0000000415007c0c */ /* 0x000fe2000bf06270 */
[----:B------:R-:W-:Y:S01]  /*13300*/  UMOV UR4, 0xffffffff ;  /* 0xffffffff00047882 */ /* 0x000fe20000000000 */
[----:B------:R-:W-:Y:S02]  /*13310*/  LOP3.LUT R11, R11, 0x7f, RZ, 0xc0, !PT ;  /* 0x0000007f0b0b7812 */ /* 0x000fe400078ec0ff */
[----:B------:R-:W-:Y:S02]  /*13320*/  LEA.HI.X R4, R6, UR9, R4, 0x1, P1 ;  /* 0x0000000906047c11 */ /* 0x000fe400088f0c04 */
[----:B------:R-:W-:Y:S01]  /*13330*/  SHF.R.U32.HI R9, RZ, 0x3, R11 ;  /* 0x00000003ff097819 */ /* 0x000fe2000001160b */
[----:B---3--:R-:W-:Y:S06]  /*13340*/  BRA.DIV UR4, `(.L_x_13485) ;  /* 0x0000005604fc7947 */ /* 0x008fec000b800000 */
[----:B------:R-:W0:Y:S01]  /*13350*/  SHFL.IDX PT, R7, R2, RZ, 0x181f ;  /* 0x00181fff02077589 */ /* 0x000e2200000e0000 */
[----:B-----5:R-:W-:Y:S02]  /*13360*/  IMAD R3, R26, R10, RZ ;  /* 0x0000000a1a037224 */ /* 0x020fe400078e02ff */
[----:B------:R-:W-:Y:S01]  /*13370*/  IMAD R25, R25, 0xc0, R9 ;  /* 0x000000c019197824 */ /* 0x000fe200078e0209 */
[----:B------:R-:W1:Y:S04]  /*13380*/  SHFL.IDX PT, R6, R0, RZ, 0x181f ;  /* 0x00181fff00067589 */ /* 0x000e6800000e0000 */
[----:B------:R-:W-:Y:S01]  /*13390*/  ISETP.GE.AND P1, PT, R25, R3, PT ;  /* 0x000000031900720c */ /* 0x000fe20003f26270 */
[----:B------:R-:W-:-:S12]  /*133a0*/  SHFL.IDX PT, R8, R5, RZ, 0x181f ;  /* 0x00181fff05087589 */ /* 0x000fd800000e0000 */
        /* <DEDUP_REMOVED lines=26> */
[----:B0-----:R-:W-:Y:S02]  /*13550*/  IADD3 R6, R25, 0x30, RZ ;  /* 0x0000003019067810 */ /* 0x001fe40007ffe0ff */
[----:B------:R-:W0:Y:S02]  /*13560*/  SHFL.IDX PT, R7, R2, 0x3, 0x181f ;  /* 0x00781f0002077f89 */ /* 0x000e2400000e0000 */
        /* <DEDUP_REMOVED lines=44> */
[----:B------:R-:W0:Y:S11]  /*13830*/  SHFL.IDX PT, R2, R4, RZ, 0x181f ;  /* 0x00181fff04027589 */ /* 0x000e3600000e0000 */
[----:B-1----:R-:W-:-:S04]  /*13840*/  @!P3 LEA R6, P2, R21, R6, 0x1 ;  /* 0x000000061506b211 */ /* 0x002fc800078408ff */
[----:B------:R-:W-:-:S05]  /*13850*/  @!P3 IADD3.X R0, RZ, R0, RZ, P2, !PT ;  /* 0x00000000ff00b210 */ /* 0x000fca00017fe4ff */
[----:B------:R-:W-:Y:S02]  /*13860*/  @!P3 IMAD.MOV.U32 R7, RZ, RZ, R0 ;  /* 0x000000ffff07b224 */ /* 0x000fe400078e0000 */
[----:B------:R-:W-:-:S03]  /*13870*/  VIADD R0, R25, 0x90 ;  /* 0x0000009019007836 */ /* 0x000fc60000000000 */
[----:B------:R1:W-:Y:S02]  /*13880*/  @!P3 LDGSTS.E.BYPASS.LTC128B.128 [R20+0xbc00], desc[UR42][R6.64], !P0 ;  /* 0x0bc000000614bfae */ /* 0x0003e4000c101d6a */
[----:B-1----:R-:W-:-:S05]  /*13890*/  @!P1 LEA R6, P2, R21, R8, 0x1 ;  /* 0x0000000815069211 */ /* 0x002fca00078408ff */
[----:B0-----:R-:W-:-:S04]  /*138a0*/  @!P1 IMAD.X R2, RZ, RZ, R2, P2 ;  /* 0x000000ffff029224 */ /* 0x001fc800010e0602 */
[----:B------:R-:W-:Y:S02]  /*138b0*/  @!P1 IMAD.MOV.U32 R7, RZ, RZ, R2 ;  /* 0x000000ffff079224 */ /* 0x000fe400078e0002 */
[----:B------:R-:W-:Y:S04]  /*138c0*/  SHFL.IDX PT, R2, R5, 0x3, 0x181f ;  /* 0x00781f0005027f89 */ /* 0x000fe800000e0000 */
[----:B------:R0:W-:Y:S01]  /*138d0*/  @!P1 LDGSTS.E.BYPASS.LTC128B.128 [R20+0xc400], desc[UR42][R6.64], !P0 ;  /* 0x0c40000006149fae */ /* 0x0001e2000c101d6a */
[----:B------:R-:W-:-:S03]  /*138e0*/  ISETP.GE.AND P1, PT, R0, R3, PT ;  /* 0x000000030000720c */ /* 0x000fc60003f26270 */
[----:B------:R-:W-:Y:S04]  /*138f0*/  SHFL.IDX PT, R0, R4, 0x1, 0x181f ;  /* 0x00381f0004007f89 */ /* 0x000fe800000e0000 */
[----:B0-----:R-:W0:Y:S06]  /*13900*/  SHFL.IDX PT, R6, R5, 0x1, 0x181f ;  /* 0x00381f0005067f89 */ /* 0x001e2c00000e0000 */
[----:B0-----:R-:W-:-:S04]  /*13910*/  @!P1 LEA R6, P2, R21, R6, 0x1 ;  /* 0x0000000615069211 */ /* 0x001fc800078408ff */
[----:B------:R-:W-:-:S05]  /*13920*/  @!P1 IADD3.X R0, RZ, R0, RZ, P2, !PT ;  /* 0x00000000ff009210 */ /* 0x000fca00017fe4ff */
[----:B------:R-:W-:Y:S02]  /*13930*/  @!P1 IMAD.MOV.U32 R7, RZ, RZ, R0 ;  /* 0x000000ffff079224 */ /* 0x000fe400078e0000 */
[----:B------:R-:W-:-:S03]  /*13940*/  VIADD R0, R25, 0xa0 ;  /* 0x000000a019007836 */ /* 0x000fc60000000000 */
[----:B------:R0:W-:Y:S02]  /*13950*/  @!P1 LDGSTS.E.BYPASS.LTC128B.128 [R20+0xcc00], desc[UR42][R6.64], !P0 ;  /* 0x0cc0000006149fae */ /* 0x0001e4000c101d6a */
[----:B------:R-:W-:Y:S02]  /*13960*/  ISETP.GE.AND P1, PT, R0, R3, PT ;  /* 0x000000030000720c */ /* 0x000fe40003f26270 */
[----:B------:R-:W-:Y:S04]  /*13970*/  SHFL.IDX PT, R0, R4, 0x2, 0x181f ;  /* 0x00581f0004007f89 */ /* 0x000fe800000e0000 */
[----:B------:R-:W-:Y:S04]  /*13980*/  SHFL.IDX PT, R4, R4, 0x3, 0x181f ;  /* 0x00781f0004047f89 */ /* 0x000fe800000e0000 */
[----:B0-----:R-:W0:Y:S03]  /*13990*/  SHFL.IDX PT, R6, R5, 0x2, 0x181f ;  /* 0x00581f0005067f89 */ /* 0x001e2600000e0000 */
[----:B0-----:R-:W-:-:S05]  /*139a0*/  @!P1 LEA R6, P2, R21, R6, 0x1 ;  /* 0x0000000615069211 */ /* 0x001fca00078408ff */
[----:B------:R-:W-:-:S04]  /*139b0*/  @!P1 IMAD.X R0, RZ, RZ, R0, P2 ;  /* 0x000000ffff009224 */ /* 0x000fc800010e0600 */
[----:B------:R-:W-:-:S05]  /*139c0*/  @!P1 IMAD.MOV.U32 R7, RZ, RZ, R0 ;  /* 0x000000ffff079224 */ /* 0x000fca00078e0000 */
[----:B------:R0:W-:Y:S02]  /*139d0*/  @!P1 LDGSTS.E.BYPASS.LTC128B.128 [R20+0xd400], desc[UR42][R6.64], !P0 ;  /* 0x0d40000006149fae */ /* 0x0001e4000c101d6a */
.L_x_13661:
[----:B------:R-:W-:-:S04]  /*139e0*/  IADD3 R25, R25, 0xb0, RZ ;  /* 0x000000b019197810 */ /* 0x000fc80007ffe0ff */
[----:B------:R-:W-:-:S13]  /*139f0*/  ISETP.GE.AND P1, PT, R25, R3, PT ;  /* 0x000000031900720c */ /* 0x000fda0003f26270 */
[----:B------:R-:W-:-:S05]  /*13a00*/  @!P1 LEA R2, P2, R21, R2, 0x1 ;  /* 0x0000000215029211 */ /* 0x000fca00078408ff */
[----:B------:R-:W-:-:S05]  /*13a10*/  @!P1 IMAD.X R3, RZ, RZ, R4, P2 ;  /* 0x000000ffff039224 */ /* 0x000fca00010e0604 */
[----:B------:R-:W-:Y:S01]  /*13a20*/  @!PT LDS RZ, [RZ] ;  /* 0x00000000fffff984 */ /* 0x000fe20000000800 */
[----:B------:R-:W-:Y:S01]  /*13a30*/  @!PT LDS RZ, [RZ] ;  /* 0x00000000fffff984 */ /* 0x000fe20000000800 */
[----:B------:R-:W-:Y:S01]  /*13a40*/  @!PT LDS RZ, [RZ] ;  /* 0x00000000fffff984 */ /* 0x000fe20000000800 */
[----:B------:R1:W-:Y:S01]  /*13a50*/  @!P1 LDGSTS.E.BYPASS.LTC128B.128 [R20+0xdc00], desc[UR42][R2.64], !P0 ;  /* 0x0dc0000002149fae */ /* 0x0003e2000c101d6a */
[----:B------:R-:W-:Y:S01]  /*13a60*/  PLOP3.LUT P0, PT, PT, PT, PT, 0x80, 0x0 ;  /* 0x000000000000781c */ /* 0x000fe20003f0f070 */
[----:B------:R-:W-:-:S12]  /*13a70*/  NOP ;  /* 0x0000000000007918 */ /* 0x000fd80000000000 */
.L_x_13486:
        /* <DEDUP_REMOVED lines=18> */
.L_x_13662:
[----:B------:R-:W-:Y:S05]  /*13ba0*/  BSYNC B0 ;  /* 0x0000000000007941 */ /* 0x000fea0003800000 */
.L_x_13487:
[----:B------:R-:W0:Y:S04]  /*13bb0*/  LDL.LU R3, [R1+0x3c] ;  /* 0x00003c0001037983 */ /* 0x000e280000300800 */
[----:B------:R-:W2:Y:S01]  /*13bc0*/  LDL R2, [R1+0x18] ;  /* 0x0000180001027983 */ /* 0x000ea20000100800 */
[----:B------:R-:W-:Y:S01]  /*13bd0*/  BSSY B0, `(.L_x_13489) ;  /* 0x0000109000007945 */ /* 0x000fe20003800000 */
[----:B0-----:R-:W-:-:S05]  /*13be0*/  VIADD R7, R3, 0xfffffffe ;  /* 0xfffffffe03077836 */ /* 0x001fca0000000000 */
[----:B--2---:R-:W-:-:S13]  /*13bf0*/  ISETP.GE.AND P0, PT, R7, R2, PT ;  /* 0x000000020700720c */ /* 0x004fda0003f06270 */
[----:B------:R-:W-:Y:S05]  /*13c00*/  @!P0 BRA `(.L_x_13490) ;  /* 0x0000001000148947 */ /* 0x000fea0003800000 */
[----:B------:R-:W0:Y:S01]  /*13c10*/  S2R R2, SR_TID.X ;  /* 0x0000000000027919 */ /* 0x000e220000002100 */
[----:B------:R-:W-:Y:S01]  /*13c20*/  ULDC UR4, c[0x0][0x2f4] ;  /* 0x0000bd0000047ab9 */ /* 0x000fe20000000800 */
[----:B------:R-:W-:Y:S02]  /*13c30*/  IMAD.MOV.U32 R6, RZ, RZ, R22 ;  /* 0x000000ffff067224 */ /* 0x000fe400078e0016 */
[----:B------:R-:W-:Y:S02]  /*13c40*/  IMAD.MOV.U32 R20, RZ, RZ, R29 ;  /* 0x000000ffff147224 */ /* 0x000fe400078e001d */
[----:B------:R-:W-:Y:S01]  /*13c50*/  IMAD.MOV.U32 R26, RZ, RZ, R23 ;  /* 0x000000ffff1a7224 */ /* 0x000fe200078e0017 */
[----:B0-----:R-:W-:-:S04]  /*13c60*/  SHF.L.U32 R2, R2, 0x3, RZ ;  /* 0x0000000302027819 */ /* 0x001fc800000006ff */
[----:B------:R-:W-:-:S04]  /*13c70*/  LOP3.LUT R2, R2, 0x38, RZ, 0xc0, !PT ;  /* 0x0000003802027812 */ /* 0x000fc800078ec0ff */
[----:B------:R-:W-:-:S13]  /*13c80*/  ISETP.GE.AND P1, PT, R2, UR4, PT ;  /* 0x0000000402007c0c */ /* 0x000fda000bf26270 */
.L_x_13503:
[----:B------:R-:W2:Y:S01]  /*13c90*/  LDL R10, [R1+0x1c] ;  /* 0x00001c00010a7983 */ /* 0x000ea20000100800 */
[----:B-1----:R-:W0:Y:S03]  /*13ca0*/  LDC R0, c[0x0][0x430] ;  /* 0x00010c00ff007b82 */ /* 0x002e260000000800 */
        /* <DEDUP_REMOVED lines=8> */
[----:B------:R-:W-:Y:S01]  /*13d30*/  IMAD.SHL.U32 R2, R2, 0x10, RZ ;  /* 0x0000001002027824 */ /* 0x000fe200078e00ff */
[----:B------:R-:W-:-:S04]  /*13d40*/  LEA R4, R7, R4, 0x7 ;  /* 0x0000000407047211 */ /* 0x000fc800078e38ff */
[----:B------:R-:W-:Y:S01]  /*13d50*/  LOP3.LUT R2, R2, 0x70, RZ, 0xc0, !PT ;  /* 0x0000007002027812 */ /* 0x000fe200078ec0ff */
[----:B------:R-:W-:Y:S05]  /*13d60*/  YIELD ;  /* 0x0000000000007946 */ /* 0x000fea0003800000 */
[----:B------:R-:W-:Y:S01]  /*13d70*/  ULDC.64 UR4, c[0x0][0x428] ;  /* 0x00010a0000047ab9 */ /* 0x000fe20000000a00 */
[----:B--2---:R-:W-:-:S05]  /*13d80*/  IADD3 R4, R2, R4, R10 ;  /* 0x0000000402047210 */ /* 0x004fca0007ffe00a */
[----:B0-----:R-:W-:-:S04]  /*13d90*/  @P0 IMAD.HI.U32 R5, R4, R5, RZ ;  /* 0x0000000504050227 */ /* 0x001fc800078e00ff */
[----:B------:R-:W-:Y:S01]  /*13da0*/  IMAD.MOV.U32 R2, RZ, RZ, R4 ;  /* 0x000000ffff027224 */ /* 0x000fe200078e0004 */
[----:B-1----:R-:W-:-:S05]  /*13db0*/  @P0 SHF.R.U32.HI R2, RZ, R3, R5 ;  /* 0x00000003ff020219 */ /* 0x002fca0000011605 */
        /* <DEDUP_REMOVED lines=11> */
[----:B------:R-:W-:Y:S01]  /*13e70*/  MOV R8, UR38 ;  /* 0x0000002600087c02 */ /* 0x000fe20008000f00 */
        /* <DEDUP_REMOVED lines=10> */
.L_x_13491:
[----:B------:R-:W-:Y:S01]  /*13f20*/  IMAD R5, R22, 0x8, R16 ;  /* 0x0000000816057824 */ /* 0x000fe200078e0210 */
[----:B------:R-:W-:Y:S01]  /*13f30*/  SHF.L.U32 R2, R29, 0x1f, RZ ;  /* 0x0000001f1d027819 */ /* 0x000fe200000006ff */
[----:B------:R-:W-:Y:S03]  /*13f40*/  BSSY B1, `(.L_x_13492) ;  /* 0x0000003000017945 */ /* 0x000fe60003800000 */
[----:B------:R-:W0:Y:S02]  /*13f50*/  SYNCS.PHASECHK.TRANS64.TRYWAIT P0, [R5+URZ+0x16840], R2 ;  /* 0x01684002050075a7 */ /* 0x000e24000800017f */
[----:B0-----:R-:W-:Y:S05]  /*13f60*/  @!P0 BRA `(.L_x_13493) ;  /* 0x0000005800ec8947 */ /* 0x001fea0003800000 */
.L_x_13663:
[----:B------:R-:W-:Y:S05]  /*13f70*/  BSYNC B1 ;  /* 0x0000000000017941 */ /* 0x000fea0003800000 */
.L_x_13492:
[----:B------:R-:W2:Y:S01]  /*13f80*/  LDL R3, [R1] ;  /* 0x0000000001037983 */ /* 0x000ea20000100800 */
[----:B------:R-:W-:Y:S01]  /*13f90*/  SHF.R.S32.HI R21, RZ, 0x1f, R0 ;  /* 0x0000001fff157819 */ /* 0x000fe20000011400 */
[----:B------:R-:W-:Y:S01]  /*13fa0*/  ULDC.64 UR4, c[0x0][0x300] ;  /* 0x0000c00000047ab9 */ /* 0x000fe20000000a00 */
[----:B------:R-:W-:Y:S01]  /*13fb0*/  ULDC.64 UR6, c[0x0][0x2e8] ;  /* 0x0000ba0000067ab9 */ /* 0x000fe20000000a00 */
[----:B------:R-:W1:Y:S02]  /*13fc0*/  S2R R8, SR_TID.X ;  /* 0x0000000000087919 */ /* 0x000e640000002100 */
[----:B------:R-:W-:Y:S01]  /*13fd0*/  IMAD R7, R21, UR4, RZ ;  /* 0x0000000415077c24 */ /* 0x000fe2000f8e02ff */
[----:B------:R-:W3:Y:S03]  /*13fe0*/  S2R R9, SR_TID.X ;  /* 0x0000000000097919 */ /* 0x000ee60000002100 */
[----:B------:R-:W-:Y:S01]  /*13ff0*/  IMAD R7, R0, UR5, R7 ;  /* 0x0000000500077c24 */ /* 0x000fe2000f8e0207 */
[----:B-1----:R-:W-:-:S04]  /*14000*/  LOP3.LUT R8, R8, 0x7f, RZ, 0xc0, !PT ;  /* 0x0000007f08087812 */ /* 0x002fc800078ec0ff */
[----:B------:R-:W-:Y:S01]  /*14010*/  SHF.L.U32 R11, R8, 0x3, RZ ;  /* 0x00000003080b7819 */ /* 0x000fe200000006ff */
[----:B---3--:R-:W-:-:S05]  /*14020*/  IMAD.SHL.U32 R8, R9, 0x8, RZ ;  /* 0x0000000809087824 */ /* 0x008fca00078e00ff */
[----:B------:R-:W-:-:S04]  /*14030*/  LOP3.LUT R8, R8, 0x1f8, RZ, 0xc0, !PT ;  /* 0x000001f808087812 */ /* 0x000fc800078ec0ff */
[----:B------:R-:W-:-:S04]  /*14040*/  LOP3.LUT R8, R8, 0x38, R9, 0x78, !PT ;  /* 0x0000003808087812 */ /* 0x000fc800078e7809 */
[----:B------:R-:W-:-:S05]  /*14050*/  LOP3.LUT R8, R8, 0x200, R11, 0xf8, !PT ;  /* 0x0000020008087812 */ /* 0x000fca00078ef80b */
[----:B------:R-:W-:Y:S01]  /*14060*/  IMAD R8, R22, 0x2000, R8 ;  /* 0x0000200016087824 */ /* 0x000fe200078e0208 */
[----:B--2---:R-:W-:Y:S01]  /*14070*/  LOP3.LUT P2, RZ, R3, 0x1, RZ, 0xc0, !PT ;  /* 0x0000000103ff7812 */ /* 0x004fe2000784c0ff */
        /* <DEDUP_REMOVED lines=14> */
[----:B------:R-:W0:Y:S01]  /*14160*/  S2R R3, SR_TID.X ;  /* 0x0000000000037919 */ /* 0x000e220000002100 */
[----:B------:R-:W-:Y:S01]  /*14170*/  IMAD R8, R8, 0x2, R16 ;  /* 0x0000000208087824 */ /* 0x000fe200078e0210 */
[----:B------:R-:W1:Y:S01]  /*14180*/  SHFL.IDX PT, R2, R9, RZ, 0x181f ;  /* 0x00181fff09027589 */ /* 0x000e6200000e0000 */
[----:B0-----:R-:W-:-:S03]  /*14190*/  IMAD.SHL.U32 R11, R3, 0x8, RZ ;  /* 0x00000008030b7824 */ /* 0x001fc600078e00ff */
[----:B------:R-:W0:Y:S02]  /*141a0*/  SHFL.IDX PT, R3, R10, RZ, 0x181f ;  /* 0x00181fff0a037589 */ /* 0x000e2400000e0000 */
[----:B------:R-:W-:-:S05]  /*141b0*/  LOP3.LUT R11, R11, 0x38, RZ, 0xc0, !PT ;  /* 0x000000380b0b7812 */ /* 0x000fca00078ec0ff */
[----:B------:R-:W-:-:S05]  /*141c0*/  IMAD.SHL.U32 R7, R11, 0x2, RZ ;  /* 0x000000020b077824 */ /* 0x000fca00078e00ff */
[----:B-1----:R-:W-:-:S04]  /*141d0*/  IADD3 R2, P0, R2, R7, RZ ;  /* 0x0000000702027210 */ /* 0x002fc80007f1e0ff */
[----:B0-----:R-:W-:-:S05]  /*141e0*/  IADD3.X R3, RZ, R3, RZ, P0, !PT ;  /* 0x00000003ff037210 */ /* 0x001fca00007fe4ff */
        /* <DEDUP_REMOVED lines=34> */
.L_x_13681:
        /* <DEDUP_REMOVED lines=8> */
.L_x_13495:
        /* <DEDUP_REMOVED lines=11> */
.L_x_13496:
[----:B------:R1:W-:Y:S01]  /*14540*/  SYNCS.ARRIVE.TRANS64.A1T0 RZ, [R5+URZ+0x16830], RZ ;  /* 0x016830ff05ff79a7 */ /* 0x0003e2000810003f */
[----:B------:R-:W-:Y:S05]  /*14550*/  @!P3 BRA `(.L_x_13497) ;  /* 0x000000000004b947 */ /* 0x000fea0003800000 */
[----:B------:R-:W-:Y:S01]  /*14560*/  BPT.TRAP 0x1 ;  /* 0x000000040000795c */ /* 0x000fe20000300000 */
.L_x_13497:
[----:B------:R-:W-:Y:S01]  /*14570*/  SHF.L.U32 R2, R20, 0x1f, RZ ;  /* 0x0000001f14027819 */ /* 0x000fe200000006ff */
[----:B------:R-:W-:Y:S01]  /*14580*/  BSSY B1, `(.L_x_13498) ;  /* 0x0000004000017945 */ /* 0x000fe20003800000 */
[----:B-1----:R-:W-:-:S04]  /*14590*/  LEA R5, R6, R16, 0x3 ;  /* 0x0000001006057211 */ /* 0x002fc800078e18ff */
[----:B------:R-:W1:Y:S02]  /*145a0*/  SYNCS.PHASECHK.TRANS64.TRYWAIT P0, [R5+URZ+0x16860], R2 ;  /* 0x01686002050075a7 */ /* 0x000e64000800017f */
[----:B-1----:R-:W-:Y:S05]  /*145b0*/  @!P0 BRA `(.L_x_13499) ;  /* 0x0000005c00a88947 */ /* 0x002fea0003800000 */
.L_x_13682:
[----:B------:R-:W-:Y:S05]  /*145c0*/  BSYNC B1 ;  /* 0x0000000000017941 */ /* 0x000fea0003800000 */
.L_x_13498:
[----:B------:R-:W2:Y:S01]  /*145d0*/  LDL R8, [R1+0x14] ;  /* 0x0000140001087983 */ /* 0x000ea20000100800 */
[----:B------:R-:W0:Y:S01]  /*145e0*/  S2R R11, SR_TID.X ;  /* 0x00000000000b7919 */ /* 0x000e220000002100 */
[----:B------:R-:W-:Y:S01]  /*145f0*/  UMOV UR4, 0xffffffff ;  /* 0xffffffff00047882 */ /* 0x000fe20000000000 */
[C---:B0-----:R-:W-:Y:S01]  /*14600*/  IMAD.SHL.U32 R9, R11.reuse, 0x8, RZ ;  /* 0x000000080b097824 */ /* 0x041fe200078e00ff */
[----:B------:R-:W-:-:S04]  /*14610*/  LOP3.LUT R3, R11, 0x7f, RZ, 0xc0, !PT ;  /* 0x0000007f0b037812 */ /* 0x000fc800078ec0ff */
[----:B------:R-:W-:Y:S01]  /*14620*/  LOP3.LUT R9, R9, 0x1f8, RZ, 0xc0, !PT ;  /* 0x000001f809097812 */ /* 0x000fe200078ec0ff */
[----:B------:R-:W-:-:S03]  /*14630*/  IMAD.SHL.U32 R10, R3, 0x8, RZ ;  /* 0x00000008030a7824 */ /* 0x000fc600078e00ff */
        /* <DEDUP_REMOVED lines=11> */
[----:B0-----:R-:W-:-:S04]  /*146f0*/  IADD3 R2, P2, R2, R7, RZ ;  /* 0x0000000702027210 */ /* 0x001fc80007f5e0ff */
[----:B-1----:R-:W-:-:S05]  /*14700*/  IADD3.X R3, RZ, R3, RZ, P2, !PT ;  /* 0x00000003ff037210 */ /* 0x002fca00017fe4ff */
[----:B------:R-:W-:Y:S01]  /*14710*/  @!PT LDS RZ, [RZ] ;  /* 0x00000000fffff984 */ /* 0x000fe20000000800 */
        /* <DEDUP_REMOVED lines=39> */
.L_x_13700:
        /* <DEDUP_REMOVED lines=19> */
[----:B------:R-:W-:-:S04]  /*14ac0*/  ULDC.64 UR4, c[0x0][0x330] ;  /* 0x0000cc0000047ab9 */ /* 0x000fc80000000a00 */
[----:B------:R-:W-:-:S03]  /*14ad0*/  IADD3 R3, R3, R0, RZ ;  /* 0x0000000003037210 */ /* 0x000fc60007ffe0ff */
[----:B------:R-:W-:-:S04]  /*14ae0*/  IMAD.WIDE.U32 R2, R17, UR4, R2 ;  /* 0x0000000411027c25 */ /* 0x000fc8000f8e0002 */
[----:B------:R-:W-:Y:S01]  /*14af0*/  IMAD R0, R17, UR5, R3 ;  /* 0x0000000511007c24 */ /* 0x000fe2000f8e0203 */
[----:B0-----:R-:W-:-:S04]  /*14b00*/  LEA R18, P2, R2, UR6, 0x1 ;  /* 0x0000000602127c11 */ /* 0x001fc8000f8408ff */
[----:B------:R-:W-:-:S09]  /*14b10*/  LEA.HI.X R0, R2, UR7, R0, 0x1, P2 ;  /* 0x0000000702007c11 */ /* 0x000fd200090f0c00 */
.L_x_13501:
        /* <DEDUP_REMOVED lines=12> */
.L_x_13502:
[----:B------:R-:W2:Y:S01]  /*14be0*/  LDL R0, [R1+0x18] ;  /* 0x0000180001007983 */ /* 0x000ea20000100800 */
[----:B------:R0:W-:Y:S01]  /*14bf0*/  SYNCS.ARRIVE.TRANS64.A1T0 RZ, [R5+URZ+0x16850], RZ ;  /* 0x016850ff05ff79a7 */ /* 0x0001e2000810003f */
[C---:B------:R-:W-:Y:S01]  /*14c00*/  VIADD R7, R23.reuse, 0xffffffff ;  /* 0xffffffff17077836 */ /* 0x040fe20000000000 */
[----:B------:R-:W-:Y:S01]  /*14c10*/  MOV R20, R29 ;  /* 0x0000001d00147202 */ /* 0x000fe20000000f00 */
[----:B------:R-:W-:Y:S02]  /*14c20*/  IMAD.MOV.U32 R6, RZ, RZ, R22 ;  /* 0x000000ffff067224 */ /* 0x000fe400078e0016 */
[----:B------:R-:W-:Y:S01]  /*14c30*/  IMAD.MOV.U32 R26, RZ, RZ, R23 ;  /* 0x000000ffff1a7224 */ /* 0x000fe200078e0017 */
[----:B--2---:R-:W-:-:S13]  /*14c40*/  ISETP.GT.AND P0, PT, R23, R0, PT ;  /* 0x000000001700720c */ /* 0x004fda0003f04270 */
[----:B0-----:R-:W-:Y:S05]  /*14c50*/  @P0 BRA `(.L_x_13503) ;  /* 0xfffffff0000c0947 */ /* 0x001fea000383ffff */
.L_x_13490:
[----:B------:R-:W-:Y:S05]  /*14c60*/  BSYNC B0 ;  /* 0x0000000000007941 */ /* 0x000fea0003800000 */
.L_x_13489:
[----:B-1----:R-:W0:Y:S01]  /*14c70*/  S2R R0, SR_TID.X ;  /* 0x0000000000007919 */ /* 0x002e220000002100 */
        /* <DEDUP_REMOVED lines=16> */
.L_x_13505:
[----:B------:R-:W-:Y:S05]  /*14d80*/  BSYNC B0 ;  /* 0x0000000000007941 */ /* 0x000fea0003800000 */
.L_x_13504:
[----:B------:R-:W-:-:S05]  /*14d90*/  IMAD.U32 R0, RZ, RZ, UR38 ;  /* 0x00000026ff007e24 */ /* 0x000fca000f8e00ff */
[----:B------:R-:W-:-:S13]  /*14da0*/  ISETP.NE.AND P0, PT, R0, 0x3, PT ;  /* 0x000000030000780c */ /* 0x000fda0003f05270 */
[----:B------:R-:W-:Y:S05]  /*14db0*/  @!P0 BRA `(.L_x_13506) ;  /* 0x0000000000048947 */ /* 0x000fea0003800000 */
[----:B------:R-:W-:Y:S01]  /*14dc0*/  BPT.TRAP 0x1 ;  /* 0x000000040000795c */ /* 0x000fe20000300000 */
.L_x_13506:
[----:B------:R-:W2:Y:S01]  /*14dd0*/  LDL.LU R2, [R1+0x14] ;  /* 0x0000140001027983 */ /* 0x000ea20000300800 */
[----:B------:R-:W-:Y:S01]  /*14de0*/  IMAD R0, R22, 0x8, R16 ;  /* 0x0000000816007824 */ /* 0x000fe200078e0210 */
[----:B------:R-:W-:Y:S01]  /*14df0*/  SHF.L.U32 R3, R29, 0x1f, RZ ;  /* 0x0000001f1d037819 */ /* 0x000fe200000006ff */
[----:B------:R-:W-:Y:S03]  /*14e00*/  BSSY B0, `(.L_x_13507) ;  /* 0x0000004000007945 */ /* 0x000fe60003800000 */
[----:B------:R-:W0:Y:S01]  /*14e10*/  SYNCS.PHASECHK.TRANS64.TRYWAIT P0, [R0+URZ+0x16860], R3 ;  /* 0x01686003000075a7 */ /* 0x000e22000800017f */
[----:B--2---:R-:W-:Y:S01]  /*14e20*/  IMAD R6, R23, -0x80, R2 ;  /* 0xffffff8017067824 */ /* 0x004fe200078e0202 */
[----:B0-----:R-:W-:Y:S06]  /*14e30*/  @!P0 BRA `(.L_x_13508) ;  /* 0x0000005c00e48947 */ /* 0x001fec0003800000 */
.L_x_13701:
[----:B------:R-:W-:Y:S05]  /*14e40*/  BSYNC B0 ;  /* 0x0000000000007941 */ /* 0x000fea0003800000 */
.L_x_13507:
[----:B------:R-:W1:Y:S01]  /*14e50*/  S2R R2, SR_TID.X ;  /* 0x0000000000027919 */ /* 0x000e620000002100 */
[----:B------:R-:W-:Y:S01]  /*14e60*/  UMOV UR4, 0xffffffff ;  /* 0xffffffff00047882 */ /* 0x000fe20000000000 */
[----:B------:R-:W2:Y:S01]  /*14e70*/  S2R R7, SR_TID.X ;  /* 0x0000000000077919 */ /* 0x000ea20000002100 */
[----:B-1----:R-:W-:Y:S02]  /*14e80*/  LOP3.LUT R5, R2, 0x7f, RZ, 0xc0, !PT ;  /* 0x0000007f02057812 */ /* 0x002fe400078ec0ff */
[----:B--2---:R-:W-:-:S03]  /*14e90*/  SHF.L.U32 R2, R7, 0x3, RZ ;  /* 0x0000000307027819 */ /* 0x004fc600000006ff */
[----:B------:R-:W-:Y:S01]  /*14ea0*/  IMAD.SHL.U32 R4, R5, 0x8, RZ ;  /* 0x0000000805047824 */ /* 0x000fe200078e00ff */
[----:B------:R-:W-:Y:S02]  /*14eb0*/  SHF.R.U32.HI R5, RZ, 0x3, R5 ;  /* 0x00000003ff057819 */ /* 0x000fe40000011605 */
[----:B------:R-:W-:-:S03]  /*14ec0*/  LOP3.LUT R2, R2, 0x1f8, RZ, 0xc0, !PT ;  /* 0x000001f802027812 */ /* 0x000fc600078ec0ff */
[----:B------:R-:W-:Y:S01]  /*14ed0*/  IMAD.IADD R6, R6, 0x1, -R5 ;  /* 0x0000000106067824 */ /* 0x000fe200078e0a05 */
[----:B------:R-:W-:-:S04]  /*14ee0*/  LOP3.LUT R2, R2, 0x38, R7, 0x78, !PT ;  /* 0x0000003802027812 */ /* 0x000fc800078e7807 */
[----:B------:R-:W-:-:S05]  /*14ef0*/  LOP3.LUT R2, R2, 0x200, R4, 0xf8, !PT ;  /* 0x0000020002027812 */ /* 0x000fca00078ef804 */
[----:B------:R-:W-:Y:S01]  /*14f00*/  IMAD R4, R22, 0x2000, R2 ;  /* 0x0000200016047824 */ /* 0x000fe200078e0202 */
[----:B------:R-:W-:Y:S06]  /*14f10*/  BRA.DIV UR4, `(.L_x_13509) ;  /* 0x0000005e04c07947 */ /* 0x000fec000b800000 */
[----:B------:R-:W1:Y:S01]  /*14f20*/  S2R R2, SR_TID.X ;  /* 0x0000000000027919 */ /* 0x000e620000002100 */
[----:B------:R-:W-:Y:S01]  /*14f30*/  ULDC UR4, c[0x0][0x2f4] ;  /* 0x0000bd0000047ab9 */ /* 0x000fe20000000800 */
[----:B------:R-:W-:Y:S01]  /*14f40*/  IMAD R4, R4, 0x2, R16 ;  /* 0x0000000204047824 */ /* 0x000fe200078e0210 */
[----:B------:R-:W2:Y:S04]  /*14f50*/  SHFL.IDX PT, R14, R18, RZ, 0x181f ;  /* 0x00181fff120e7589 */ /* 0x000ea800000e0000 */
[----:B0-----:R-:W0:Y:S01]  /*14f60*/  SHFL.IDX PT, R3, R19, RZ, 0x181f ;  /* 0x00181fff13037589 */ /* 0x001e2200000e0000 */
[----:B-1----:R-:W-:-:S05]  /*14f70*/  IMAD.SHL.U32 R2, R2, 0x8, RZ ;  /* 0x0000000802027824 */ /* 0x002fca00078e00ff */
[----:B------:R-:W-:-:S04]  /*14f80*/  LOP3.LUT R2, R2, 0x38, RZ, 0xc0, !PT ;  /* 0x0000003802027812 */ /* 0x000fc800078ec0ff */
[C---:B------:R-:W-:Y:S01]  /*14f90*/  ISETP.GE.AND P0, PT, R2.reuse, UR4, PT ;  /* 0x0000000402007c0c */ /* 0x040fe2000bf06270 */
[----:B------:R-:W-:-:S03]  /*14fa0*/  IMAD.SHL.U32 R5, R2, 0x2, RZ ;  /* 0x0000000202057824 */ /* 0x000fc600078e00ff */
[----:B------:R-:W-:Y:S02]  /*14fb0*/  ISETP.LT.OR P1, PT, R6, 0x1, P0 ;  /* 0x000000010600780c */ /* 0x000fe40000721670 */
[----:B--2---:R-:W-:Y:S02]  /*14fc0*/  IADD3 R2, P2, R14, R5, RZ ;  /* 0x000000050e027210 */ /* 0x004fe40007f5e0ff */
[----:B------:R-:W1:Y:S02]  /*14fd0*/  SHFL.IDX PT, R14, R18, 0x1, 0x181f ;  /* 0x00381f00120e7f89 */ /* 0x000e6400000e0000 */
[----:B0-----:R-:W-:-:S07]  /*14fe0*/  IADD3.X R3, RZ, R3, RZ, P2, !PT ;  /* 0x00000003ff037210 */ /* 0x001fce00017fe4ff */
        /* <DEDUP_REMOVED lines=38> */
.L_x_13719:
        /* <DEDUP_REMOVED lines=9> */
.L_x_13510:
        /* <DEDUP_REMOVED lines=11> */
.L_x_13511:
[----:B------:R-:W-:Y:S01]  /*15390*/  IADD3 R22, R22, 0x1, RZ ;  /* 0x0000000116167810 */ /* 0x000fe20007ffe0ff */
[----:B------:R0:W-:Y:S03]  /*153a0*/  SYNCS.ARRIVE.TRANS64.A1T0 RZ, [R0+URZ+0x16850], RZ ;  /* 0x016850ff00ff79a7 */ /* 0x0001e6000810003f */
[----:B------:R-:W-:-:S04]  /*153b0*/  ISETP.NE.AND P0, PT, R22, 0x2, PT ;  /* 0x000000021600780c */ /* 0x000fc80003f05270 */
[----:B------:R-:W-:Y:S02]  /*153c0*/  SEL R22, R22, RZ, P0 ;  /* 0x000000ff16167207 */ /* 0x000fe40000000000 */
[----:B0-----:R-:W-:-:S04]  /*153d0*/  SEL R0, RZ, 0x1, P0 ;  /* 0x00000001ff007807 */ /* 0x001fc80000000000 */
[----:B------:R-:W-:-:S07]  /*153e0*/  LOP3.LUT R29, R29, R0, RZ, 0x3c, !PT ;  /* 0x000000001d1d7212 */ /* 0x000fce00078e3cff */
.L_x_13470:
[----:B------:R-:W-:Y:S05]  /*153f0*/  BSYNC B7 ;  /* 0x0000000000077941 */ /* 0x000fea0003800000 */
.L_x_13468:
[----:B------:R-:W2:Y:S02]  /*15400*/  LDL R0, [R1] ;  /* 0x0000000001007983 */ /* 0x000ea40000100800 */
[----:B--2---:R-:W-:-:S13]  /*15410*/  LOP3.LUT P0, RZ, R0, 0x4, RZ, 0xc0, !PT ;  /* 0x0000000400ff7812 */ /* 0x004fda000780c0ff */
        /* <DEDUP_REMOVED lines=10> */
.L_x_13512:
[----:B------:R-:W0:Y:S01]  /*154c0*/  S2R R0, SR_TID.X ;  /* 0x0000000000007919 */ /* 0x000e220000002100 */
[----:B------:R-:W-:Y:S01]  /*154d0*/  UMOV UR4, 0xffffffff ;  /* 0xffffffff00047882 */ /* 0x000fe20000000000 */
[----:B0-----:R-:W-:-:S04]  /*154e0*/  LOP3.LUT R9, R0, 0x1f, RZ, 0xc0, !PT ;  /* 0x0000001f00097812 */ /* 0x001fc800078ec0ff */
[----:B------:R-:W-:Y:S01]  /*154f0*/  ISETP.NE.AND P0, PT, R9, 0x1f, PT ;  /* 0x0000001f0900780c */ /* 0x000fe20003f05270 */
[----:B------:R-:W-:-:S12]  /*15500*/  BRA.DIV UR4, `(.L_x_13514) ;  /* 0x0000006204847947 */ /* 0x000fd8000b800000 */
[----:B-1----:R-:W-:Y:S01]  /*15510*/  IMAD.IADD R7, R27, 0x1, R9 ;  /* 0x000000011b077824 */ /* 0x002fe200078e0209 */
        /* <DEDUP_REMOVED lines=9> */
[----:B------:R-:W-:Y:S02]  /*155b0*/  MOV R4, RZ ;  /* 0x000000ff00047202 */ /* 0x000fe40000000f00 */
[C---:B------:R-:W-:Y:S01]  /*155c0*/  ISETP.GE.U32.AND P2, PT, R9.reuse, 0x2, PT ;  /* 0x000000020900780c */ /* 0x040fe20003f46070 */
[----:B------:R-:W-:Y:S01]  /*155d0*/  SHFL.IDX PT, R0, R24, RZ, 0x1f ;  /* 0x00001fff18007589 */ /* 0x000fe200000e0000 */
[C---:B------:R-:W-:Y:S02]  /*155e0*/  ISETP.GE.U32.AND P3, PT, R9.reuse, 0x4, PT ;  /* 0x000000040900780c */ /* 0x040fe40003f66070 */
[C---:B------:R-:W-:Y:S01]  /*155f0*/  ISETP.GE.U32.AND P4, PT, R9.reuse, 0x8, PT ;  /* 0x000000080900780c */ /* 0x040fe20003f86070 */
[----:B------:R0:W-:Y:S01]  /*15600*/  SHFL.IDX PT, R6, R24, 0x1, 0x1f ;  /* 0x00201f0018067f89 */ /* 0x0001e200000e0000 */
[----:B------:R-:W-:Y:S01]  /*15610*/  ISETP.GE.U32.AND P5, PT, R9, 0x10, PT ;  /* 0x000000100900780c */ /* 0x000fe20003fa6070 */
        /* <DEDUP_REMOVED lines=21> */
.L_x_13729:
[----:B------:R-:W-:Y:S02]  /*15770*/  ULDC UR4, c[0x0][0xc38] ;  /* 0x00030e0000047ab9 */ /* 0x000fe40000000800 */
[----:B------:R-:W-:-:S04]  /*15780*/  IMAD.U32 R2, RZ, RZ, UR4 ;  /* 0x00000004ff027e24 */ /* 0x000fc8000f8e00ff */
[----:B-1----:R-:W-:-:S04]  /*15790*/  IMAD R5, R14, R2, RZ ;  /* 0x000000020e057224 */ /* 0x002fc800078e02ff */
[----:B------:R-:W-:-:S05]  /*157a0*/  IMAD.IADD R6, R6, 0x1, R5 ;  /* 0x0000000106067824 */ /* 0x000fca00078e0205 */
[----:B------:R-:W-:-:S13]  /*157b0*/  ISETP.GT.AND P6, PT, R6, R0, PT ;  /* 0x000000000600720c */ /* 0x000fda0003fc4270 */
[----:B------:R-:W-:Y:S05]  /*157c0*/  @P6 BRA `(.L_x_13515) ;  /* 0x0000000000a46947 */ /* 0x000fea0003800000 */
.L_x_13518:
        /* <DEDUP_REMOVED lines=35> */
.L_x_13737:
[----:B------:R-:W-:Y:S02]  /*15a00*/  ULDC UR4, c[0x0][0xc38] ;  /* 0x00030e0000047ab9 */ /* 0x000fe40000000800 */
[----:B------:R-:W-:-:S04]  /*15a10*/  IMAD.U32 R2, RZ, RZ, UR4 ;  /* 0x00000004ff027e24 */ /* 0x000fc8000f8e00ff */
[----:B-1----:R-:W-:-:S05]  /*15a20*/  IMAD R5, R14, R2, RZ ;  /* 0x000000020e057224 */ /* 0x002fca00078e02ff */
[----:B------:R-:W-:-:S04]  /*15a30*/  IADD3 R6, R5, R6, RZ ;  /* 0x0000000605067210 */ /* 0x000fc80007ffe0ff */
[----:B------:R-:W-:-:S13]  /*15a40*/  ISETP.GT.AND P6, PT, R6, R0, PT ;  /* 0x000000000600720c */ /* 0x000fda0003fc4270 */
[----:B------:R-:W-:Y:S05]  /*15a50*/  @!P6 BRA `(.L_x_13518) ;  /* 0xfffffffc005ce947 */ /* 0x000fea000383ffff */
.L_x_13515:
        /* <DEDUP_REMOVED lines=9> */
.L_x_13742:
[----:B------:R-:W-:-:S13]  /*15af0*/  ISETP.NE.AND P0, PT, R8, RZ, PT ;  /* 0x000000ff0800720c */ /* 0x000fda0003f05270 */
[----:B------:R-:W-:Y:S05]  /*15b00*/  @!P0 BRA `(.L_x_13520) ;  /* 0x0000000000108947 */ /* 0x000fea0003800000 */
[----:B------:R-:W-:Y:S01]  /*15b10*/  UMOV UR4, 0xffffffff ;  /* 0xffffffff00047882 */ /* 0x000fe20000000000 */
[----:B------:R-:W-:Y:S02]  /*15b20*/  VIADD R12, R5, 0xffffffff ;  /* 0xffffffff050c7836 */ /* 0x000fe40000000000 */
[----:B------:R-:W-:Y:S05]  /*15b30*/  BRA.DIV UR4, `(.L_x_13521) ;  /* 0x0000006604487947 */ /* 0x000fea000b800000 */
[----:B------:R4:W0:Y:S02]  /*15b40*/  SHFL.IDX PT, R24, R3, R12, 0x1f ;  /* 0x00001f0c03187589 */ /* 0x00082400000e0000 */
.L_x_13520:
[-C--:B--2---:R-:W-:Y:S01]  /*15b50*/  IABS R8, R7.reuse ;  /* 0x0000000700087213 */ /* 0x084fe20000000000 */
[----:B0-----:R-:W-:Y:S01]  /*15b60*/  IMAD R24, R24, R2, R6 ;  /* 0x0000000218187224 */ /* 0x001fe200078e0206 */
[----:B------:R-:W-:Y:S01]  /*15b70*/  MOV R2, RZ ;  /* 0x000000ff00027202 */ /* 0x000fe20000000f00 */
[----:B------:R-:W-:Y:S01]  /*15b80*/  IMAD.IADD R27, R5, 0x1, R27 ;  /* 0x00000001051b7824 */ /* 0x000fe200078e021b */
[----:B------:R-:W0:Y:S01]  /*15b90*/  I2F.RP R9, R8 ;  /* 0x0000000800097306 */ /* 0x000e220000209400 */
[----:B------:R-:W-:Y:S01]  /*15ba0*/  IMAD.IADD R0, R0, 0x1, -R24 ;  /* 0x0000000100007824 */ /* 0x000fe200078e0a18 */
[----:B------:R-:W-:-:S05]  /*15bb0*/  IABS R6, R7 ;  /* 0x0000000700067213 */ /* 0x000fca0000000000 */
[----:B------:R-:W-:Y:S01]  /*15bc0*/  IMAD.MOV R10, RZ, RZ, -R6 ;  /* 0x000000ffff0a7224 */ /* 0x000fe200078e0a06 */
[----:B---3--:R-:W-:Y:S01]  /*15bd0*/  IABS R6, R4 ;  /* 0x0000000400067213 */ /* 0x008fe20000000000 */
        /* <DEDUP_REMOVED lines=13> */
[----:B------:R-:W-:Y:S02]  /*15cb0*/  @!P1 IMAD.IADD R11, R11, 0x1, -R8 ;  /* 0x000000010b0b9824 */ /* 0x000fe400078e0a08 */
[----:B------:R-:W-:Y:S01]  /*15cc0*/  @!P1 VIADD R9, R9, 0x1 ;  /* 0x0000000109099836 */ /* 0x000fe20000000000 */
[----:B------:R-:W-:-:S02]  /*15cd0*/  ISETP.NE.AND P1, PT, R7, RZ, PT ;  /* 0x000000ff0700720c */ /* 0x000fc40003f25270 */
[----:B------:R-:W-:Y:S02]  /*15ce0*/  ISETP.GE.U32.AND P0, PT, R11, R8, PT ;  /* 0x000000080b00720c */ /* 0x000fe40003f06070 */
[----:B------:R-:W-:-:S04]  /*15cf0*/  IABS R8, R4 ;  /* 0x0000000400087213 */ /* 0x000fc80000000000 */
[----:B------:R-:W-:Y:S01]  /*15d00*/  IADD3 R8, RZ, -R8, RZ ;  /* 0x80000008ff087210 */ /* 0x000fe20007ffe0ff */
[----:B0-----:R-:W-:-:S06]  /*15d10*/  VIADD R12, R10, 0xffffffe ;  /* 0x0ffffffe0a0c7836 */ /* 0x001fcc0000000000 */
[----:B------:R-:W-:Y:S01]  /*15d20*/  @P0 VIADD R9, R9, 0x1 ;  /* 0x0000000109090836 */ /* 0x000fe20000000000 */
[----:B------:R-:W0:Y:S02]  /*15d30*/  F2I.FTZ.U32.TRUNC.NTZ R3, R12 ;  /* 0x0000000c00037305 */ /* 0x000e24000021f000 */
        /* <DEDUP_REMOVED lines=27> */
.L_x_13516:
[----:B------:R-:W-:Y:S01]  /*15ef0*/  UMOV UR4, URZ ;  /* 0x0000003f00047c82 */ /* 0x000fe20008000000 */
[----:B------:R-:W-:Y:S01]  /*15f00*/  UMOV UR5, URZ ;  /* 0x0000003f00057c82 */ /* 0x000fe20008000000 */
[----:B------:R-:W-:Y:S01]  /*15f10*/  ULDC UR6, c[0x0][0xc3c] ;  /* 0x00030f0000067ab9 */ /* 0x000fe20000000800 */
[----:B------:R-:W-:Y:S01]  /*15f20*/  MOV R24, R0 ;  /* 0x0000000000187202 */ /* 0x000fe20000000f00 */
[----:B------:R-:W-:Y:S02]  /*15f30*/  IMAD.U32 R25, RZ, RZ, UR4 ;  /* 0x00000004ff197e24 */ /* 0x000fe4000f8e00ff */
[----:B------:R-:W-:Y:S02]  /*15f40*/  IMAD.U32 R26, RZ, RZ, UR5 ;  /* 0x00000005ff1a7e24 */ /* 0x000fe4000f8e00ff */
[----:B------:R-:W-:-:S07]  /*15f50*/  IMAD.U32 R27, RZ, RZ, UR6 ;  /* 0x00000006ff1b7e24 */ /* 0x000fce000f8e00ff */
.L_x_13522:
        /* <DEDUP_REMOVED lines=10> */
.L_x_13513:
[----:B------:R-:W-:Y:S02]  /*16000*/  ULDC UR4, c[0x0][0xc3c] ;  /* 0x00030f0000047ab9 */ /* 0x000fe40000000800 */
[----:B---3--:R-:W-:-:S13]  /*16010*/  ISETP.GE.AND P0, PT, R27, UR4, PT ;  /* 0x000000041b007c0c */ /* 0x008fda000bf06270 */
[----:B------:R-:W-:Y:S05]  /*16020*/  @!P0 BRA `(.L_x_13523) ;  /* 0xffffffa000688947 */ /* 0x000fea000383ffff */
[----:B------:R-:W-:Y:S05]  /*16030*/  BSYNC B8 ;  /* 0x0000000000087941 */ /* 0x000fea0003800000 */
.L_x_13428:
[----:B0-----:R-:W3:Y:S01]  /*16040*/  LDL.LU R0, [R1+0x44] ;  /* 0x0000440001007983 */ /* 0x001ee20000300800 */
[----:B------:R-:W-:Y:S01]  /*16050*/  BSSY B0, `(.L_x_13524) ;  /* 0x000000b000007945 */ /* 0x000fe20003800000 */
[----:B-1----:R-:W0:Y:S01]  /*16060*/  S2R R5, SR_CgaCtaId ;  /* 0x0000000000057919 */ /* 0x002e220000008800 */
[----:B---3--:R-:W-:-:S05]  /*16070*/  VIADD R0, R0, 0x1 ;  /* 0x0000000100007836 */ /* 0x008fca0000000000 */
[----:B------:R-:W-:-:S04]  /*16080*/  LEA.HI R2, R0, R0, RZ, 0x1 ;  /* 0x0000000000027211 */ /* 0x000fc800078f08ff */
[----:B------:R-:W-:Y:S02]  /*16090*/  LOP3.LUT R3, R2, 0xfffffffe, RZ, 0xc0, !PT ;  /* 0xfffffffe02037812 */ /* 0x000fe400078ec0ff */
[----:B------:R-:W-:Y:S02]  /*160a0*/  MOV R2, 0x400 ;  /* 0x0000040000027802 */ /* 0x000fe40000000f00 */
[----:B------:R-:W-:Y:S02]  /*160b0*/  IADD3 R0, R0, -R3, RZ ;  /* 0x8000000300007210 */ /* 0x000fe40007ffe0ff */
[----:B0-----:R-:W-:Y:S02]  /*160c0*/  LEA R5, R5, R2, 0x18 ;  /* 0x0000000205057211 */ /* 0x001fe400078ec0ff */
[----:B------:R-:W-:-:S04]  /*160d0*/  SHF.L.U32 R0, R0, 0x1f, RZ ;  /* 0x0000001f00007819 */ /* 0x000fc800000006ff */
[----:B------:R-:W0:Y:S02]  /*160e0*/  SYNCS.PHASECHK.TRANS64.TRYWAIT P0, [R5+URZ+0x16820], R0 ;  /* 0x01682000050075a7 */ /* 0x000e24000800017f */
[----:B0-----:R-:W-:Y:S05]  /*160f0*/  @!P0 BRA `(.L_x_13525) ;  /* 0x0000006000008947 */ /* 0x001fea0003800000 */
.L_x_13745:
[----:B------:R-:W-:Y:S05]  /*16100*/  BSYNC B0 ;  /* 0x0000000000007941 */ /* 0x000fea0003800000 */
.L_x_13524:
[----:B------:R-:W-:-:S03]  /*16110*/  UMOV UR4, 0xffffffff ;  /* 0xffffffff00047882 */ /* 0x000fc60000000000 */
[----:B------:R-:W-:Y:S05]  /*16120*/  BRA.DIV UR4, `(.L_x_13526) ;  /* 0x0000006204087947 */ /* 0x000fea000b800000 */
[----:B0-----:R-:W0:Y:S02]  /*16130*/  S2R R0, SR_TID.X ;  /* 0x0000000000007919 */ /* 0x001e240000002100 */
[----:B0-----:R-:W-:-:S04]  /*16140*/  SHF.R.U32.HI R0, RZ, 0x5, R0 ;  /* 0x00000005ff007819 */ /* 0x001fc80000011600 */
[----:B------:R-:W-:-:S05]  /*16150*/  LOP3.LUT R0, R0, 0x3, RZ, 0xc0, !PT ;  /* 0x0000000300007812 */ /* 0x000fca00078ec0ff */
[----:B------:R0:W1:Y:S02]  /*16160*/  SHFL.IDX PT, R14, R0, RZ, 0x1f ;  /* 0x00001fff000e7589 */ /* 0x00006400000e0000 */
.L_x_13748:
[----:B-1----:R-:W-:-:S13]  /*16170*/  ISETP.NE.AND P0, PT, R14, RZ, PT ;  /* 0x000000ff0e00720c */ /* 0x002fda0003f05270 */
[----:B------:R-:W-:Y:S05]  /*16180*/  @P0 BRA `(.L_x_13281) ;  /* 0x0000000000880947 */ /* 0x000fea0003800000 */
[----:B------:R-:W-:-:S03]  /*16190*/  UMOV UR4, 0xffffffff ;  /* 0xffffffff00047882 */ /* 0x000fc60000000000 */
[----:B------:R-:W-:Y:S05]  /*161a0*/  BRA.DIV UR4, `(.L_x_13527) ;  /* 0x00000062041c7947 */ /* 0x000fea000b800000 */
[----:B------:R-:W-:-:S13]  /*161b0*/  ELECT P6, URZ, PT ;  /* 0x00000000003f782f */ /* 0x000fda00038c0000 */
.L_x_13751:
[----:B------:R-:W-:Y:S05]  /*161c0*/  @!P6 BRA `(.L_x_13281) ;  /* 0x000000000078e947 */ /* 0x000fea0003800000 */
[----:B------:R-:W-:-:S06]  /*161d0*/  ULOP3.LUT UR4, UR36, 0x2, URZ, 0xfc, !UPT ;  /* 0x0000000224047892 */ /* 0x000fcc000f8efc3f */
[----:B0-----:R-:W-:-:S05]  /*161e0*/  IMAD.U32 R0, RZ, RZ, UR4 ;  /* 0x00000004ff007e24 */ /* 0x001fca000f8e00ff */
[----:B------:R-:W-:-:S13]  /*161f0*/  ISETP.NE.AND P0, PT, R0, 0x3, PT ;  /* 0x000000030000780c */ /* 0x000fda0003f05270 */
[----:B------:R-:W-:Y:S05]  /*16200*/  @!P0 BRA `(.L_x_13528) ;  /* 0x0000000000048947 */ /* 0x000fea0003800000 */
[----:B------:R-:W-:Y:S01]  /*16210*/  BPT.TRAP 0x1 ;  /* 0x000000040000795c */ /* 0x000fe20000300000 */
.L_x_13528:
[C---:B------:R-:W-:Y:S01]  /*16220*/  IMAD R3, R22.reuse, 0x8, R5 ;  /* 0x0000000816037824 */ /* 0x040fe200078e0205 */
[----:B------:R-:W-:Y:S01]  /*16230*/  SHF.L.U32 R2, R29, 0x1f, RZ ;  /* 0x0000001f1d027819 */ /* 0x000fe200000006ff */
[----:B------:R-:W-:-:S03]  /*16240*/  VIADD R22, R22, 0x1 ;  /* 0x0000000116167836 */ /* 0x000fc60000000000 */
[----:B------:R-:W0:Y:S02]  /*16250*/  SYNCS.PHASECHK.TRANS64.TRYWAIT P1, [R3+URZ+0x16840], R2 ;  /* 0x01684002030075a7 */ /* 0x000e24000802017f */
[----:B------:R-:W-:-:S04]  /*16260*/  ISETP.NE.AND P2, PT, R22, 0x2, PT ;  /* 0x000000021600780c */ /* 0x000fc80003f45270 */
[----:B------:R-:W-:Y:S01]  /*16270*/  SEL R0, RZ, 0x1, P2 ;  /* 0x00000001ff007807 */ /* 0x000fe20001000000 */
[----:B0-----:R-:W-:Y:S08]  /*16280*/  @!P1 BRA `(.L_x_13529) ;  /* 0x0000006000049947 */ /* 0x001ff00003800000 */
.L_x_13752:
[----:B------:R-:W-:Y:S02]  /*16290*/  SEL R22, R22, RZ, P2 ;  /* 0x000000ff16167207 */ /* 0x000fe40001000000 */
[----:B------:R-:W-:Y:S01]  /*162a0*/  LOP3.LUT R0, R29, R0, RZ, 0x3c, !PT ;  /* 0x000000001d007212 */ /* 0x000fe200078e3cff */
[----:B------:R-:W-:Y:S06]  /*162b0*/  @!P0 BRA `(.L_x_13530) ;  /* 0x0000000000048947 */ /* 0x000fec0003800000 */
[----:B------:R-:W-:Y:S01]  /*162c0*/  BPT.TRAP 0x1 ;  /* 0x000000040000795c */ /* 0x000fe20000300000 */
.L_x_13530:
[----:B------:R-:W-:Y:S01]  /*162d0*/  IMAD R5, R22, 0x8, R5 ;  /* 0x0000000816057824 */ /* 0x000fe200078e0205 */
[----:B------:R-:W-:-:S04]  /*162e0*/  SHF.L.U32 R0, R0, 0x1f, RZ ;  /* 0x0000001f00007819 */ /* 0x000fc800000006ff */
[----:B------:R-:W1:Y:S02]  /*162f0*/  SYNCS.PHASECHK.TRANS64.TRYWAIT P1, [R5+URZ+0x16840], R0 ;  /* 0x01684000050075a7 */ /* 0x000e64000802017f */
[----:B-1----:R-:W-:Y:S05]  /*16300*/  @!P1 BRA `(.L_x_13531) ;  /* 0x0000005c00f89947 */ /* 0x002fea0003800000 */
.L_x_13753:
[----:B------:R-:W-:Y:S05]  /*16310*/  @!P0 BRA `(.L_x_13532) ;  /* 0x0000000000048947 */ /* 0x000fea0003800000 */
[----:B------:R-:W-:Y:S01]  /*16320*/  BPT.TRAP 0x1 ;  /* 0x000000040000795c */ /* 0x000fe20000300000 */
.L_x_13532:
[----:B------:R-:W3:Y:S02]  /*16330*/  SYNCS.PHASECHK.TRANS64.TRYWAIT P1, [R3+URZ+0x16860], R2 ;  /* 0x01686002030075a7 */ /* 0x000ee4000802017f */
[----:B---3--:R-:W-:Y:S05]  /*16340*/  @!P1 BRA `(.L_x_13533) ;  /* 0x0000005c00fc9947 */ /* 0x008fea0003800000 */
.L_x_13754:
[----:B------:R-:W-:Y:S05]  /*16350*/  @!P0 BRA `(.L_x_13534) ;  /* 0x0000000000048947 */ /* 0x000fea0003800000 */
[----:B------:R-:W-:Y:S01]  /*16360*/  BPT.TRAP 0x1 ;  /* 0x000000040000795c */ /* 0x000fe20000300000 */
.L_x_13534:
[----:B------:R0:W0:Y:S02]  /*16370*/  SYNCS.PHASECHK.TRANS64.TRYWAIT P0, [R5+URZ+0x16860], R0 ;  /* 0x01686000050075a7 */ /* 0x000024000800017f */
[----:B0-----:R-:W-:Y:S05]  /*16380*/  @!P0 NANOSLEEP.SYNCS 0x989680 ;  /* 0x009896800000895d */ /* 0x001fea0003900000 */
[----:B------:R-:W0:Y:S02]  /*16390*/  @!P0 SYNCS.PHASECHK.TRANS64 P0, [R5+URZ+0x16860], R0 ;  /* 0x01686000050085a7 */ /* 0x000e24000800007f */
[----:B0-----:R-:W-:Y:S05]  /*163a0*/  @!P0 BRA `(.L_x_13534) ;  /* 0xfffffffc00f08947 */ /* 0x001fea000383ffff */
.L_x_13281:
[----:B------:R-:W-:Y:S05]  /*163b0*/  BSYNC B9 ;  /* 0x0000000000097941 */ /* 0x000fea0003800000 */
.L_x_13278:
[----:B------:R-:W-:Y:S05]  /*163c0*/  EXIT ;  /* 0x000000000000794d */ /* 0x000fea0003800000 */
.L_x_13301:
[----:B0-----:R0:W1:Y:S02]  /*163d0*/  SYNCS.PHASECHK.TRANS64.TRYWAIT P6, [R70+URZ+0x16890], R79 ;  /* 0x0168904f460075a7 */ /* 0x00106400080c017f */
[----:B-1----:R-:W-:Y:S05]  /*163e0*/  @!P6 NANOSLEEP.SYNCS 0x989680 ;  /* 0x009896800000e95d */ /* 0x002fea0003900000 */
[----:B------:R-:W1:Y:S02]  /*163f0*/  @!P6 SYNCS.PHASECHK.TRANS64 P6, [R70+URZ+0x16890], R79 ;  /* 0x0168904f4600e5a7 */ /* 0x000e6400080c007f */
[----:B-1----:R-:W-:Y:S05]  /*16400*/  @!P6 BRA `(.L_x_13301) ;  /* 0xfffffffc00f0e947 */ /* 0x002fea000383ffff */
[----:B------:R-:W-:Y:S05]  /*16410*/  BRA `(.L_x_13535) ;  /* 0xfffffec800407947 */ /* 0x000fea000383ffff */
.L_x_13302:
        /* <DEDUP_REMOVED lines=8> */
.L_x_13537:
[----:B------:R-:W-:Y:S05]  /*164a0*/  BSYNC B1 ;  /* 0x0000000000017941 */ /* 0x000fea0003800000 */
.L_x_13536:
        /* <DEDUP_REMOVED lines=8> */
.L_x_13538:
[----:B------:R-:W-:Y:S05]  /*16530*/  BRA `(.L_x_13539) ;  /* 0xfffffec8000c7947 */ /* 0x000fea000383ffff */
.L_x_13311:
[----:B------:R-:W-:Y:S01]  /*16540*/  BSSY B1, `(.L_x_13540) ;  /* 0x0000008000017945 */ /* 0x000fe20003800000 */
[----:B0---4-:R-:W-:Y:S01]  /*16550*/  IMAD.MOV.U32 R13, RZ, RZ, R85 ;  /* 0x000000ffff0d7224 */ /* 0x011fe200078e0055 */
[----:B------:R-:W-:Y:S01]  /*16560*/  MOV R12, 0x1 ;  /* 0x00000001000c7802 */ /* 0x000fe20000000f00 */
[----:B------:R-:W-:Y:S02]  /*16570*/  IMAD.MOV.U32 R11, RZ, RZ, 0x1c1f ;  /* 0x00001c1fff0b7424 */ /* 0x000fe400078e00ff */
[----:B------:R-:W-:-:S07]  /*16580*/  IMAD.MOV.U32 R15, RZ, RZ, -0x1 ;  /* 0xffffffffff0f7424 */ /* 0x000fce00078e00ff */
[----:B-123--:R-:W-:Y:S05]  /*16590*/  WARPSYNC.COLLECTIVE R15, `(.L_x_13541) ;  /* 0x000000000f087348 */ /* 0x00efea0003c00000 */
[----:B---3--:R0:W3:Y:S02]  /*165a0*/  SHFL.IDX P6, R14, R13, R12, R11 ;  /* 0x0000000c0d0e7389 */ /* 0x0080e400000c000b */
[----:B0123--:R-:W-:Y:S01]  /*165b0*/  ENDCOLLECTIVE ;  /* 0x000000000000791b */ /* 0x00ffe20003800000 */
.L_x_13541:
[----:B------:R-:W-:Y:S05]  /*165c0*/  BSYNC B1 ;  /* 0x0000000000017941 */ /* 0x000fea0003800000 */
.L_x_13540:
        /* <DEDUP_REMOVED lines=8> */
.L_x_13542:
[----:B------:R-:W-:Y:S05]  /*16650*/  BRA `(.L_x_13543) ;  /* 0xfffffecc00787947 */ /* 0x000fea000383ffff */
.L_x_13323:
[----:B-1----:R1:W2:Y:S02]  /*16660*/  SYNCS.PHASECHK.TRANS64.TRYWAIT P4, [R70+URZ+0x16890], R79 ;  /* 0x0168904f460075a7 */ /* 0x0022a4000808017f */
[----:B--2---:R-:W-:Y:S05]  /*16670*/  @!P4 NANOSLEEP.SYNCS 0x989680 ;  /* 0x009896800000c95d */ /* 0x004fea0003900000 */
[----:B------:R-:W2:Y:S02]  /*16680*/  @!P4 SYNCS.PHASECHK.TRANS64 P4, [R70+URZ+0x16890], R79 ;  /* 0x0168904f4600c5a7 */ /* 0x000ea4000808007f */
[----:B--2---:R-:W-:Y:S05]  /*16690*/  @!P4 BRA `(.L_x_13323) ;  /* 0xfffffffc00f0c947 */ /* 0x004fea000383ffff */
[----:B------:R-:W-:Y:S05]  /*166a0*/  BRA `(.L_x_13544) ;  /* 0xfffffed800687947 */ /* 0x000fea000383ffff */
.L_x_13324:
        /* <DEDUP_REMOVED lines=8> */
.L_x_13546:
[----:B------:R-:W-:Y:S05]  /*16730*/  BSYNC B1 ;  /* 0x0000000000017941 */ /* 0x000fea0003800000 */
.L_x_13545:
        /* <DEDUP_REMOVED lines=8> */
.L_x_13547:
[----:B------:R-:W-:Y:S01]  /*167c0*/  IMAD.MOV.U32 R82, RZ, RZ, R14 ;  /* 0x000000ffff527224 */ /* 0x000fe200078e000e */
[----:B------:R-:W-:Y:S06]  /*167d0*/  BRA `(.L_x_13548) ;  /* 0xfffffed800347947 */ /* 0x000fec000383ffff */
.L_x_13329:
[----:B------:R-:W-:Y:S01]  /*167e0*/  BSSY B1, `(.L_x_13549) ;  /* 0x0000008000017945 */ /* 0x000fe20003800000 */
[----:B---3--:R-:W-:Y:S01]  /*167f0*/  IMAD.MOV.U32 R13, RZ, RZ, R85 ;  /* 0x000000ffff0d7224 */ /* 0x008fe200078e0055 */
[----:B--2---:R-:W-:Y:S01]  /*16800*/  MOV R11, 0x1c1f ;  /* 0x00001c1f000b7802 */ /* 0x004fe20000000f00 */
[----:B------:R-:W-:Y:S02]  /*16810*/  IMAD.MOV.U32 R12, RZ, RZ, 0x1 ;  /* 0x00000001ff0c7424 */ /* 0x000fe400078e00ff */
[----:B------:R-:W-:-:S07]  /*16820*/  IMAD.MOV.U32 R15, RZ, RZ, -0x1 ;  /* 0xffffffffff0f7424 */ /* 0x000fce00078e00ff */
[----:B01----:R-:W-:Y:S05]  /*16830*/  WARPSYNC.COLLECTIVE R15, `(.L_x_13550) ;  /* 0x000000000f087348 */ /* 0x003fea0003c00000 */
[----:B------:R2:W3:Y:S02]  /*16840*/  SHFL.IDX P6, R14, R13, R12, R11 ;  /* 0x0000000c0d0e7389 */ /* 0x0004e400000c000b */
[----:B0123--:R-:W-:Y:S01]  /*16850*/  ENDCOLLECTIVE ;  /* 0x000000000000791b */ /* 0x00ffe20003800000 */
.L_x_13550:
[----:B------:R-:W-:Y:S05]  /*16860*/  BSYNC B1 ;  /* 0x0000000000017941 */ /* 0x000fea0003800000 */
.L_x_13549:
        /* <DEDUP_REMOVED lines=8> */
.L_x_13551:
[----:B------:R-:W-:Y:S01]  /*168f0*/  IMAD.MOV.U32 R84, RZ, RZ, R14 ;  /* 0x000000ffff547224 */ /* 0x000fe200078e000e */
[----:B------:R-:W-:Y:S06]  /*16900*/  BRA `(.L_x_13552) ;  /* 0xfffffedc00bc7947 */ /* 0x000fec000383ffff */
.L_x_13334:
[----:B0-----:R0:W1:Y:S02]  /*16910*/  SYNCS.PHASECHK.TRANS64.TRYWAIT P3, [R70+URZ+0x16890], R79 ;  /* 0x0168904f460075a7 */ /* 0x001064000806017f */
[----:B-1----:R-:W-:Y:S05]  /*16920*/  @!P3 NANOSLEEP.SYNCS 0x989680 ;  /* 0x009896800000b95d */ /* 0x002fea0003900000 */
[----:B------:R-:W1:Y:S02]  /*16930*/  @!P3 SYNCS.PHASECHK.TRANS64 P3, [R70+URZ+0x16890], R79 ;  /* 0x0168904f4600b5a7 */ /* 0x000e64000806007f */
[----:B-1----:R-:W-:Y:S05]  /*16940*/  @!P3 BRA `(.L_x_13334) ;  /* 0xfffffffc00f0b947 */ /* 0x002fea000383ffff */
[----:B------:R-:W-:Y:S05]  /*16950*/  BRA `(.L_x_13553) ;  /* 0xfffffee400c47947 */ /* 0x000fea000383ffff */
.L_x_13335:
        /* <DEDUP_REMOVED lines=8> */
.L_x_13555:
[----:B------:R-:W-:Y:S05]  /*169e0*/  BSYNC B1 ;  /* 0x0000000000017941 */ /* 0x000fea0003800000 */
.L_x_13554:
        /* <DEDUP_REMOVED lines=8> */
.L_x_13556:
[----:B------:R-:W-:Y:S01]  /*16a70*/  IMAD.MOV.U32 R7, RZ, RZ, R14 ;  /* 0x000000ffff077224 */ /* 0x000fe200078e000e */
[----:B------:R-:W-:Y:S06]  /*16a80*/  BRA `(.L_x_13557) ;  /* 0xfffffee400e07947 */ /* 0x000fec000383ffff */
.L_x_13338:
        /* <DEDUP_REMOVED lines=8> */
.L_x_13559:
[----:B------:R-:W-:Y:S05]  /*16b10*/  BSYNC B1 ;  /* 0x0000000000017941 */ /* 0x000fea0003800000 */
.L_x_13558:
        /* <DEDUP_REMOVED lines=8> */
.L_x_13560:
[----:B------:R-:W-:Y:S01]  /*16ba0*/  IMAD.MOV.U32 R7, RZ, RZ, R14 ;  /* 0x000000ffff077224 */ /* 0x000fe200078e000e */
[----:B------:R-:W-:Y:S06]  /*16bb0*/  BRA `(.L_x_13561) ;  /* 0xfffffee400dc7947 */ /* 0x000fec000383ffff */
.L_x_13342:
[----:B0-----:R0:W4:Y:S02]  /*16bc0*/  SYNCS.PHASECHK.TRANS64.TRYWAIT P4, [R70+URZ+0x168b0], R79 ;  /* 0x0168b04f460075a7 */ /* 0x001124000808017f */
[----:B----4-:R-:W-:Y:S05]  /*16bd0*/  @!P4 NANOSLEEP.SYNCS 0x989680 ;  /* 0x009896800000c95d */ /* 0x010fea0003900000 */
[----:B------:R-:W4:Y:S02]  /*16be0*/  @!P4 SYNCS.PHASECHK.TRANS64 P4, [R70+URZ+0x168b0], R79 ;  /* 0x0168b04f4600c5a7 */ /* 0x000f24000808007f */
[----:B----4-:R-:W-:Y:S05]  /*16bf0*/  @!P4 BRA `(.L_x_13342) ;  /* 0xfffffffc00f0c947 */ /* 0x010fea000383ffff */
[----:B------:R-:W-:Y:S05]  /*16c00*/  BRA `(.L_x_13562) ;  /* 0xfffffee800547947 */ /* 0x000fea000383ffff */
.L_x_13352:
[----:B------:R-:W0:Y:S01]  /*16c10*/  S2R R0, SR_TID.X ;  /* 0x0000000000007919 */ /* 0x000e220000002100 */
[----:B------:R-:W-:Y:S01]  /*16c20*/  BSSY B0, `(.L_x_13563) ;  /* 0x000000c000007945 */ /* 0x000fe20003800000 */
[----:B-1----:R-:W-:Y:S01]  /*16c30*/  MOV R12, RZ ;  /* 0x000000ff000c7202 */ /* 0x002fe20000000f00 */
[----:B----4-:R-:W-:Y:S02]  /*16c40*/  IMAD.MOV.U32 R11, RZ, RZ, 0x1f ;  /* 0x0000001fff0b7424 */ /* 0x010fe400078e00ff */
[----:B------:R-:W-:Y:S02]  /*16c50*/  IMAD.MOV.U32 R15, RZ, RZ, -0x1 ;  /* 0xffffffffff0f7424 */ /* 0x000fe400078e00ff */
[----:B0-----:R-:W-:-:S05]  /*16c60*/  VIADD R4, R0, 0xffffff80 ;  /* 0xffffff8000047836 */ /* 0x001fca0000000000 */
[----:B------:R-:W-:-:S04]  /*16c70*/  SHF.R.S32.HI R0, RZ, 0x1f, R4 ;  /* 0x0000001fff007819 */ /* 0x000fc80000011404 */
[----:B------:R-:W-:-:S04]  /*16c80*/  LEA.HI R0, R0, R4, RZ, 0x7 ;  /* 0x0000000400007211 */ /* 0x000fc800078f38ff */
[----:B------:R-:W-:-:S05]  /*16c90*/  SHF.R.S32.HI R0, RZ, 0x7, R0 ;  /* 0x00000007ff007819 */ /* 0x000fca0000011400 */
[----:B--2---:R-:W-:-:S07]  /*16ca0*/  IMAD.MOV.U32 R13, RZ, RZ, R0 ;  /* 0x000000ffff0d7224 */ /* 0x004fce00078e0000 */
[----:B-----5:R-:W-:Y:S05]  /*16cb0*/  WARPSYNC.COLLECTIVE R15, `(.L_x_13564) ;  /* 0x000000000f087348 */ /* 0x020fea0003c00000 */
[----:B------:R0:W1:Y:S02]  /*16cc0*/  SHFL.IDX P6, R14, R13, R12, R11 ;  /* 0x0000000c0d0e7389 */ /* 0x00006400000c000b */
[----:B01---5:R-:W-:Y:S01]  /*16cd0*/  ENDCOLLECTIVE ;  /* 0x000000000000791b */ /* 0x023fe20003800000 */
.L_x_13564:
[----:B------:R-:W-:Y:S05]  /*16ce0*/  BSYNC B0 ;  /* 0x0000000000007941 */ /* 0x000fea0003800000 */
.L_x_13563:
[----:B------:R3:W-:Y:S01]  /*16cf0*/  STL [R1+0x28], R14 ;  /* 0x0000280e01007387 */ /* 0x0007e20000100800 */
[----:B------:R-:W-:Y:S05]  /*16d00*/  BRA `(.L_x_13565) ;  /* 0xfffffef0005c7947 */ /* 0x000fea000383ffff */
.L_x_13364:
[----:B------:R-:W-:Y:S01]  /*16d10*/  BSSY B1, `(.L_x_13566) ;  /* 0x0000008000017945 */ /* 0x000fe20003800000 */
[----:B--2---:R-:W-:Y:S01]  /*16d20*/  IMAD.MOV.U32 R13, RZ, RZ, R26 ;  /* 0x000000ffff0d7224 */ /* 0x004fe200078e001a */
[----:B----4-:R-:W-:Y:S01]  /*16d30*/  MOV R11, 0x1c1f ;  /* 0x00001c1f000b7802 */ /* 0x010fe20000000f00 */
[----:B------:R-:W-:Y:S02]  /*16d40*/  IMAD.MOV.U32 R12, RZ, RZ, RZ ;  /* 0x000000ffff0c7224 */ /* 0x000fe400078e00ff */
[----:B------:R-:W-:-:S07]  /*16d50*/  IMAD.MOV.U32 R15, RZ, RZ, -0x1 ;  /* 0xffffffffff0f7424 */ /* 0x000fce00078e00ff */
[----:B---3--:R-:W-:Y:S05]  /*16d60*/  WARPSYNC.COLLECTIVE R15, `(.L_x_13567) ;  /* 0x000000000f087348 */ /* 0x008fea0003c00000 */
[----:B---3--:R0:W1:Y:S02]  /*16d70*/  SHFL.IDX P6, R14, R13, R12, R11 ;  /* 0x0000000c0d0e7389 */ /* 0x00806400000c000b */
[----:B01----:R-:W-:Y:S01]  /*16d80*/  ENDCOLLECTIVE ;  /* 0x000000000000791b */ /* 0x003fe20003800000 */
.L_x_13567:
[----:B------:R-:W-:Y:S05]  /*16d90*/  BSYNC B1 ;  /* 0x0000000000017941 */ /* 0x000fea0003800000 */
.L_x_13566:
        /* <DEDUP_REMOVED lines=8> */
.L_x_13568:
[----:B------:R-:W-:Y:S02]  /*16e20*/  IMAD.MOV.U32 R13, RZ, RZ, R28 ;  /* 0x000000ffff0d7224 */ /* 0x000fe400078e001c */
[----:B------:R-:W-:-:S07]  /*16e30*/  IMAD.MOV.U32 R0, RZ, RZ, R14 ;  /* 0x000000ffff007224 */ /* 0x000fce00078e000e */
[----:B------:R-:W-:Y:S05]  /*16e40*/  WARPSYNC.COLLECTIVE R15, `(.L_x_13569) ;  /* 0x000000000f087348 */ /* 0x000fea0003c00000 */
[----:B------:R0:W1:Y:S02]  /*16e50*/  SHFL.IDX P6, R14, R13, R12, R11 ;  /* 0x0000000c0d0e7389 */ /* 0x00006400000c000b */
[----:B01----:R-:W-:Y:S01]  /*16e60*/  ENDCOLLECTIVE ;  /* 0x000000000000791b */ /* 0x003fe20003800000 */
.L_x_13569:
[----:B------:R-:W-:Y:S01]  /*16e70*/  MOV R13, R27 ;  /* 0x0000001b000d7202 */ /* 0x000fe20000000f00 */
[----:B------:R-:W-:-:S07]  /*16e80*/  IMAD.MOV.U32 R5, RZ, RZ, R14 ;  /* 0x000000ffff057224 */ /* 0x000fce00078e000e */
[----:B------:R-:W-:Y:S05]  /*16e90*/  WARPSYNC.COLLECTIVE R15, `(.L_x_13570) ;  /* 0x000000000f087348 */ /* 0x000fea0003c00000 */
[----:B------:R0:W1:Y:S02]  /*16ea0*/  SHFL.IDX P6, R14, R13, R12, R11 ;  /* 0x0000000c0d0e7389 */ /* 0x00006400000c000b */
[----:B01----:R-:W-:Y:S01]  /*16eb0*/  ENDCOLLECTIVE ;  /* 0x000000000000791b */ /* 0x003fe20003800000 */
.L_x_13570:
[----:B------:R-:W-:Y:S05]  /*16ec0*/  BRA `(.L_x_13571) ;  /* 0xfffffef4006c7947 */ /* 0x000fea000383ffff */
.L_x_13368:
[----:B0-----:R0:W1:Y:S02]  /*16ed0*/  SYNCS.PHASECHK.TRANS64.TRYWAIT P0, [R18+URZ+0x16800], R15 ;  /* 0x0168000f120075a7 */ /* 0x001064000800017f */
[----:B-1----:R-:W-:Y:S05]  /*16ee0*/  @!P0 NANOSLEEP.SYNCS 0x989680 ;  /* 0x009896800000895d */ /* 0x002fea0003900000 */
[----:B------:R-:W1:Y:S02]  /*16ef0*/  @!P0 SYNCS.PHASECHK.TRANS64 P0, [R18+URZ+0x16800], R15 ;  /* 0x0168000f120085a7 */ /* 0x000e64000800007f */
[----:B-1----:R-:W-:Y:S05]  /*16f00*/  @!P0 BRA `(.L_x_13368) ;  /* 0xfffffffc00f08947 */ /* 0x002fea000383ffff */
[----:B------:R-:W-:Y:S05]  /*16f10*/  BRA `(.L_x_13572) ;  /* 0xfffffef800a87947 */ /* 0x000fea000383ffff */
.L_x_13376:
[----:B------:R-:W-:Y:S01]  /*16f20*/  BSSY B1, `(.L_x_13573) ;  /* 0x0000008000017945 */ /* 0x000fe20003800000 */
[----:B--2---:R-:W-:Y:S02]  /*16f30*/  IMAD.MOV.U32 R13, RZ, RZ, R26 ;  /* 0x000000ffff0d7224 */ /* 0x004fe400078e001a */
[----:B------:R-:W-:Y:S02]  /*16f40*/  IMAD.MOV.U32 R12, RZ, RZ, RZ ;  /* 0x000000ffff0c7224 */ /* 0x000fe400078e00ff */
[----:B----4-:R-:W-:Y:S02]  /*16f50*/  IMAD.MOV.U32 R11, RZ, RZ, 0x1c1f ;  /* 0x00001c1fff0b7424 */ /* 0x010fe400078e00ff */
[----:B------:R-:W-:-:S07]  /*16f60*/  IMAD.MOV.U32 R15, RZ, RZ, -0x1 ;  /* 0xffffffffff0f7424 */ /* 0x000fce00078e00ff */
[----:B---3--:R-:W-:Y:S05]  /*16f70*/  WARPSYNC.COLLECTIVE R15, `(.L_x_13574) ;  /* 0x000000000f087348 */ /* 0x008fea0003c00000 */
[----:B---3--:R0:W1:Y:S02]  /*16f80*/  SHFL.IDX P6, R14, R13, R12, R11 ;  /* 0x0000000c0d0e7389 */ /* 0x00806400000c000b */
[----:B01----:R-:W-:Y:S01]  /*16f90*/  ENDCOLLECTIVE ;  /* 0x000000000000791b */ /* 0x003fe20003800000 */
.L_x_13574:
[----:B------:R-:W-:Y:S05]  /*16fa0*/  BSYNC B1 ;  /* 0x0000000000017941 */ /* 0x000fea0003800000 */
.L_x_13573:
        /* <DEDUP_REMOVED lines=8> */
.L_x_13575:
[----:B------:R-:W-:Y:S01]  /*17030*/  IMAD.MOV.U32 R13, RZ, RZ, R28 ;  /* 0x000000ffff0d7224 */ /* 0x000fe200078e001c */
[----:B------:R-:W-:-:S07]  /*17040*/  MOV R3, R14 ;  /* 0x0000000e00037202 */ /* 0x000fce0000000f00 */
[----:B------:R-:W-:Y:S05]  /*17050*/  WARPSYNC.COLLECTIVE R15, `(.L_x_13576) ;  /* 0x000000000f087348 */ /* 0x000fea0003c00000 */
[----:B------:R0:W1:Y:S02]  /*17060*/  SHFL.IDX P6, R14, R13, R12, R11 ;  /* 0x0000000c0d0e7389 */ /* 0x00006400000c000b */
[----:B01----:R-:W-:Y:S01]  /*17070*/  ENDCOLLECTIVE ;  /* 0x000000000000791b */ /* 0x003fe20003800000 */
.L_x_13576:
[----:B------:R-:W-:Y:S02]  /*17080*/  IMAD.MOV.U32 R13, RZ, RZ, R27 ;  /* 0x000000ffff0d7224 */ /* 0x000fe400078e001b */
[----:B------:R-:W-:-:S07]  /*17090*/  IMAD.MOV.U32 R20, RZ, RZ, R14 ;  /* 0x000000ffff147224 */ /* 0x000fce00078e000e */
[----:B------:R-:W-:Y:S05]  /*170a0*/  WARPSYNC.COLLECTIVE R15, `(.L_x_13577) ;  /* 0x000000000f087348 */ /* 0x000fea0003c00000 */
[----:B------:R0:W1:Y:S02]  /*170b0*/  SHFL.IDX P6, R14, R13, R12, R11 ;  /* 0x0000000c0d0e7389 */ /* 0x00006400000c000b */
[----:B01----:R-:W-:Y:S01]  /*170c0*/  ENDCOLLECTIVE ;  /* 0x000000000000791b */ /* 0x003fe20003800000 */
.L_x_13577:
[----:B------:R-:W-:Y:S05]  /*170d0*/  BRA `(.L_x_13578) ;  /* 0xffffff0400107947 */ /* 0x000fea000383ffff */
.L_x_13380:
[----:B0-----:R0:W1:Y:S02]  /*170e0*/  SYNCS.PHASECHK.TRANS64.TRYWAIT P1, [R18+URZ+0x16800], R25 ;  /* 0x01680019120075a7 */ /* 0x001064000802017f */
[----:B-1----:R-:W-:Y:S05]  /*170f0*/  @!P1 NANOSLEEP.SYNCS 0x989680 ;  /* 0x009896800000995d */ /* 0x002fea0003900000 */
[----:B------:R-:W1:Y:S02]  /*17100*/  @!P1 SYNCS.PHASECHK.TRANS64 P1, [R18+URZ+0x16800], R25 ;  /* 0x01680019120095a7 */ /* 0x000e64000802007f */
[----:B-1----:R-:W-:Y:S05]  /*17110*/  @!P1 BRA `(.L_x_13380) ;  /* 0xfffffffc00f09947 */ /* 0x002fea000383ffff */
[----:B------:R-:W-:Y:S05]  /*17120*/  BRA `(.L_x_13579) ;  /* 0xffffff0400f47947 */ /* 0x000fea000383ffff */
.L_x_13386:
[----:B0-----:R0:W2:Y:S02]  /*17130*/  SYNCS.PHASECHK.TRANS64.TRYWAIT P1, [R3+URZ+0x16830], R4 ;  /* 0x01683004030075a7 */ /* 0x0010a4000802017f */
[----:B--2---:R-:W-:Y:S05]  /*17140*/  @!P1 NANOSLEEP.SYNCS 0x989680 ;  /* 0x009896800000995d */ /* 0x004fea0003900000 */
[----:B------:R-:W2:Y:S02]  /*17150*/  @!P1 SYNCS.PHASECHK.TRANS64 P1, [R3+URZ+0x16830], R4 ;  /* 0x01683004030095a7 */ /* 0x000ea4000802007f */
[----:B--2---:R-:W-:Y:S05]  /*17160*/  @!P1 BRA `(.L_x_13386) ;  /* 0xfffffffc00f09947 */ /* 0x004fea000383ffff */
[----:B------:R-:W-:Y:S05]  /*17170*/  BRA `(.L_x_13385) ;  /* 0xffffff1400387947 */ /* 0x000fea000383ffff */
.L_x_13393:
[----:B--2---:R2:W3:Y:S02]  /*17180*/  SYNCS.PHASECHK.TRANS64.TRYWAIT P2, [R9+URZ+0x16830], R0 ;  /* 0x01683000090075a7 */ /* 0x0044e4000804017f */
[----:B---3--:R-:W-:Y:S05]  /*17190*/  @!P2 NANOSLEEP.SYNCS 0x989680 ;  /* 0x009896800000a95d */ /* 0x008fea0003900000 */
[----:B------:R-:W3:Y:S02]  /*171a0*/  @!P2 SYNCS.PHASECHK.TRANS64 P2, [R9+URZ+0x16830], R0 ;  /* 0x016830000900a5a7 */ /* 0x000ee4000804007f */
[----:B---3--:R-:W-:Y:S05]  /*171b0*/  @!P2 BRA `(.L_x_13393) ;  /* 0xfffffffc00f0a947 */ /* 0x008fea000383ffff */
[----:B------:R-:W-:Y:S05]  /*171c0*/  BRA `(.L_x_13392) ;  /* 0xffffff34008c7947 */ /* 0x000fea000383ffff */
.L_x_13397:
[----:B-1----:R1:W2:Y:S02]  /*171d0*/  SYNCS.PHASECHK.TRANS64.TRYWAIT P1, [R4+URZ+0x16850], R0 ;  /* 0x01685000040075a7 */ /* 0x0022a4000802017f */
[----:B--2---:R-:W-:Y:S05]  /*171e0*/  @!P1 NANOSLEEP.SYNCS 0x989680 ;  /* 0x009896800000995d */ /* 0x004fea0003900000 */
[----:B------:R-:W2:Y:S02]  /*171f0*/  @!P1 SYNCS.PHASECHK.TRANS64 P1, [R4+URZ+0x16850], R0 ;  /* 0x01685000040095a7 */ /* 0x000ea4000802007f */
[----:B--2---:R-:W-:Y:S05]  /*17200*/  @!P1 BRA `(.L_x_13397) ;  /* 0xfffffffc00f09947 */ /* 0x004fea000383ffff */
[----:B------:R-:W-:Y:S05]  /*17210*/  BRA `(.L_x_13394) ;  /* 0xffffff3800647947 */ /* 0x000fea000383ffff */
.L_x_13404:
[----:B-1----:R1:W2:Y:S02]  /*17220*/  SYNCS.PHASECHK.TRANS64.TRYWAIT P1, [R12+URZ+0x16850], R5 ;  /* 0x016850050c0075a7 */ /* 0x0022a4000802017f */
[----:B--2---:R-:W-:Y:S05]  /*17230*/  @!P1 NANOSLEEP.SYNCS 0x989680 ;  /* 0x009896800000995d */ /* 0x004fea0003900000 */
[----:B------:R-:W2:Y:S02]  /*17240*/  @!P1 SYNCS.PHASECHK.TRANS64 P1, [R12+URZ+0x16850], R5 ;  /* 0x016850050c0095a7 */ /* 0x000ea4000802007f */
[----:B--2---:R-:W-:Y:S05]  /*17250*/  @!P1 BRA `(.L_x_13404) ;  /* 0xfffffffc00f09947 */ /* 0x004fea000383ffff */
[----:B------:R-:W-:Y:S05]  /*17260*/  BRA `(.L_x_13403) ;  /* 0xffffff5400347947 */ /* 0x000fea000383ffff */
.L_x_13410:
[----:B------:R-:W-:Y:S01]  /*17270*/  MOV R13, R41 ;  /* 0x00000029000d7202 */ /* 0x000fe20000000f00 */
[----:B------:R-:W-:Y:S02]  /*17280*/  IMAD.MOV.U32 R12, RZ, RZ, RZ ;  /* 0x000000ffff0c7224 */ /* 0x000fe400078e00ff */
[----:B------:R-:W-:Y:S02]  /*17290*/  IMAD.MOV.U32 R11, RZ, RZ, 0x181f ;  /* 0x0000181fff0b7424 */ /* 0x000fe400078e00ff */
[----:B------:R-:W-:Y:S02]  /*172a0*/  IMAD.MOV.U32 R15, RZ, RZ, -0x1 ;  /* 0xffffffffff0f7424 */ /* 0x000fe400078e00ff */
[----:B------:R-:W-:-:S07]  /*172b0*/  IMAD R42, R68, 0xc0, R70 ;  /* 0x000000c0442a7824 */ /* 0x000fce00078e0246 */
[----:B0----5:R-:W-:Y:S05]  /*172c0*/  WARPSYNC.COLLECTIVE R15, `(.L_x_13580) ;  /* 0x000000000f087348 */ /* 0x021fea0003c00000 */
[----:B------:R1:W2:Y:S02]  /*172d0*/  SHFL.IDX P6, R14, R13, R12, R11 ;  /* 0x0000000c0d0e7389 */ /* 0x0002a400000c000b */
[----:B012--5:R-:W-:Y:S01]  /*172e0*/  ENDCOLLECTIVE ;  /* 0x000000000000791b */ /* 0x027fe20003800000 */
.L_x_13580:
[----:B------:R-:W-:Y:S01]  /*172f0*/  IADD3 R20, R42, 0x30, RZ ;  /* 0x000000302a147810 */ /* 0x000fe20007ffe0ff */
[----:B------:R-:W-:Y:S01]  /*17300*/  IMAD.MOV.U32 R13, RZ, RZ, R40 ;  /* 0x000000ffff0d7224 */ /* 0x000fe200078e0028 */
[----:B------:R-:W-:-:S07]  /*17310*/  MOV R0, R14 ;  /* 0x0000000e00007202 */ /* 0x000fce0000000f00 */
[----:B------:R-:W-:Y:S05]  /*17320*/  WARPSYNC.COLLECTIVE R15, `(.L_x_13581) ;  /* 0x000000000f087348 */ /* 0x000fea0003c00000 */
[----:B------:R0:W1:Y:S02]  /*17330*/  SHFL.IDX P6, R14, R13, R12, R11 ;  /* 0x0000000c0d0e7389 */ /* 0x00006400000c000b */
[----:B01----:R-:W-:Y:S01]  /*17340*/  ENDCOLLECTIVE ;  /* 0x000000000000791b */ /* 0x003fe20003800000 */
.L_x_13581:
[----:B------:R-:W-:Y:S02]  /*17350*/  ULDC UR4, c[0x0][0xac8] ;  /* 0x0002b20000047ab9 */ /* 0x000fe40000000800 */
[----:B------:R-:W-:-:S04]  /*17360*/  ISETP.GE.AND P0, PT, R59, UR4, PT ;  /* 0x000000043b007c0c */ /* 0x000fc8000bf06270 */
[-C--:B------:R-:W-:Y:S01]  /*17370*/  ISETP.GE.OR P4, PT, R20, R61.reuse, P0 ;  /* 0x0000003d1400720c */ /* 0x080fe20000786670 */
[C---:B------:R-:W-:Y:S01]  /*17380*/  VIADD R20, R42.reuse, 0x60 ;  /* 0x000000602a147836 */ /* 0x040fe20000000000 */
[----:B------:R-:W-:-:S04]  /*17390*/  ISETP.GE.OR P3, PT, R42, R61, P0 ;  /* 0x0000003d2a00720c */ /* 0x000fc80000766670 */
[----:B------:R-:W-:Y:S01]  /*173a0*/  ISETP.GE.OR P2, PT, R20, R61, P0 ;  /* 0x0000003d1400720c */ /* 0x000fe20000746670 */
[----:B------:R-:W-:Y:S01]  /*173b0*/  IMAD.MOV.U32 R13, RZ, RZ, R41 ;  /* 0x000000ffff0d7224 */ /* 0x000fe200078e0029 */
[----:B------:R-:W-:Y:S01]  /*173c0*/  MOV R12, 0x1 ;  /* 0x00000001000c7802 */ /* 0x000fe20000000f00 */
[----:B------:R-:W-:-:S10]  /*173d0*/  IMAD.MOV.U32 R3, RZ, RZ, R14 ;  /* 0x000000ffff037224 */ /* 0x000fd400078e000e */
[----:B------:R-:W-:Y:S05]  /*173e0*/  WARPSYNC.COLLECTIVE R15, `(.L_x_13582) ;  /* 0x000000000f087348 */ /* 0x000fea0003c00000 */
[----:B------:R0:W1:Y:S02]  /*173f0*/  SHFL.IDX P6, R14, R13, R12, R11 ;  /* 0x0000000c0d0e7389 */ /* 0x00006400000c000b */
[----:B01----:R-:W-:Y:S01]  /*17400*/  ENDCOLLECTIVE ;  /* 0x000000000000791b */ /* 0x003fe20003800000 */
.L_x_13582:
[----:B------:R-:W-:-:S04]  /*17410*/  @!P3 LEA R32, P5, R59, R3, 0x1 ;  /* 0x000000033b20b211 */ /* 0x000fc800078a08ff */
[----:B------:R-:W-:Y:S01]  /*17420*/  @!P3 LEA.HI.X R3, R59, R0, R58, 0x1, P5 ;  /* 0x000000003b03b211 */ /* 0x000fe200028f0c3a */
[----:B------:R-:W-:Y:S02]  /*17430*/  IMAD.MOV.U32 R13, RZ, RZ, R40 ;  /* 0x000000ffff0d7224 */ /* 0x000fe400078e0028 */
[----:B------:R-:W-:-:S07]  /*17440*/  IMAD.MOV.U32 R8, RZ, RZ, R14 ;  /* 0x000000ffff087224 */ /* 0x000fce00078e000e */
[----:B------:R-:W-:Y:S05]  /*17450*/  WARPSYNC.COLLECTIVE R15, `(.L_x_13583) ;  /* 0x000000000f087348 */ /* 0x000fea0003c00000 */
[----:B------:R0:W1:Y:S02]  /*17460*/  SHFL.IDX P6, R14, R13, R12, R11 ;  /* 0x0000000c0d0e7389 */ /* 0x00006400000c000b */
[----:B01----:R-:W-:Y:S01]  /*17470*/  ENDCOLLECTIVE ;  /* 0x000000000000791b */ /* 0x003fe20003800000 */
.L_x_13583:
[----:B------:R-:W-:Y:S01]  /*17480*/  MOV R13, R41 ;  /* 0x00000029000d7202 */ /* 0x000fe20000000f00 */
[----:B------:R-:W-:Y:S02]  /*17490*/  IMAD.MOV.U32 R12, RZ, RZ, 0x2 ;  /* 0x00000002ff0c7424 */ /* 0x000fe400078e00ff */
[----:B------:R-:W-:-:S07]  /*174a0*/  IMAD.MOV.U32 R9, RZ, RZ, R14 ;  /* 0x000000ffff097224 */ /* 0x000fce00078e000e */
[----:B------:R-:W-:Y:S05]  /*174b0*/  WARPSYNC.COLLECTIVE R15, `(.L_x_13584) ;  /* 0x000000000f087348 */ /* 0x000fea0003c00000 */
[----:B------:R0:W1:Y:S02]  /*174c0*/  SHFL.IDX P6, R14, R13, R12, R11 ;  /* 0x0000000c0d0e7389 */ /* 0x00006400000c000b */
[----:B01----:R-:W-:Y:S01]  /*174d0*/  ENDCOLLECTIVE ;  /* 0x000000000000791b */ /* 0x003fe20003800000 */
.L_x_13584:
[----:B------:R-:W-:Y:S01]  /*174e0*/  @!P4 LEA R20, P1, R59, R9, 0x1 ;  /* 0x000000093b14c211 */ /* 0x000fe200078208ff */
[----:B------:R-:W-:-:S03]  /*174f0*/  @!P3 IMAD.MOV.U32 R9, RZ, RZ, R3 ;  /* 0x000000ffff09b224 */ /* 0x000fc600078e0003 */
[----:B------:R-:W-:Y:S01]  /*17500*/  @!P4 LEA.HI.X R21, R59, R8, R58, 0x1, P1 ;  /* 0x000000083b15c211 */ /* 0x000fe200008f0c3a */
[----:B------:R-:W-:-:S05]  /*17510*/  @!P3 IMAD.MOV.U32 R8, RZ, RZ, R32 ;  /* 0x000000ffff08b224 */ /* 0x000fca00078e0020 */
[----:B------:R0:W-:Y:S01]  /*17520*/  @!P3 ST.E.128 desc[UR42][R8.64], R4 ;  /* 0x000000040800b985 */ /* 0x0001e2000c101d2a */
[----:B------:R-:W-:-:S03]  /*17530*/  IMAD.MOV.U32 R13, RZ, RZ, R40 ;  /* 0x000000ffff0d7224 */ /* 0x000fc600078e0028 */
[----:B------:R0:W-:Y:S01]  /*17540*/  @!P4 ST.E.128 desc[UR42][R20.64], R24 ;  /* 0x000000181400c985 */ /* 0x0001e2000c101d2a */
[----:B------:R-:W-:-:S07]  /*17550*/  IMAD.MOV.U32 R10, RZ, RZ, R14 ;  /* 0x000000ffff0a7224 */ /* 0x000fce00078e000e */
[----:B0-----:R-:W-:Y:S05]  /*17560*/  WARPSYNC.COLLECTIVE R15, `(.L_x_13585) ;  /* 0x000000000f087348 */ /* 0x001fea0003c00000 */
[----:B------:R1:W2:Y:S02]  /*17570*/  SHFL.IDX P6, R14, R13, R12, R11 ;  /* 0x0000000c0d0e7389 */ /* 0x0002a400000c000b */
[----:B012---:R-:W-:Y:S01]  /*17580*/  ENDCOLLECTIVE ;  /* 0x000000000000791b */ /* 0x007fe20003800000 */
.L_x_13585:
[----:B------:R-:W-:Y:S01]  /*17590*/  MOV R13, R41 ;  /* 0x00000029000d7202 */ /* 0x000fe20000000f00 */
[----:B------:R-:W-:Y:S01]  /*175a0*/  IMAD.MOV.U32 R12, RZ, RZ, 0x3 ;  /* 0x00000003ff0c7424 */ /* 0x000fe200078e00ff */
[----:B------:R-:W-:-:S13]  /*175b0*/  @!P2 LEA R43, P5, R59, R14, 0x1 ;  /* 0x0000000e3b2ba211 */ /* 0x000fda00078a08ff */
[----:B------:R-:W-:Y:S05]  /*175c0*/  WARPSYNC.COLLECTIVE R15, `(.L_x_13586) ;  /* 0x000000000f087348 */ /* 0x000fea0003c00000 */
[----:B------:R0:W1:Y:S02]  /*175d0*/  SHFL.IDX P6, R14, R13, R12, R11 ;  /* 0x0000000c0d0e7389 */ /* 0x00006400000c000b */
[----:B01----:R-:W-:Y:S01]  /*175e0*/  ENDCOLLECTIVE ;  /* 0x000000000000791b */ /* 0x003fe20003800000 */
.L_x_13586:
[----:B------:R-:W-:Y:S02]  /*175f0*/  @!P2 LEA.HI.X R10, R59, R10, R58, 0x1, P5 ;  /* 0x0000000a3b0aa211 */ /* 0x000fe400028f0c3a */
[----:B------:R-:W-:-:S03]  /*17600*/  @!P2 MOV R4, R43 ;  /* 0x0000002b0004a202 */ /* 0x000fc60000000f00 */
[----:B------:R-:W-:-:S05]  /*17610*/  @!P2 IMAD.MOV.U32 R5, RZ, RZ, R10 ;  /* 0x000000ffff05a224 */ /* 0x000fca00078e000a */
[----:B------:R0:W-:Y:S01]  /*17620*/  @!P2 ST.E.128 desc[UR42][R4.64], R28 ;  /* 0x0000001c0400a985 */ /* 0x0001e2000c101d2a */
[----:B------:R-:W-:Y:S02]  /*17630*/  IMAD.MOV.U32 R13, RZ, RZ, R40 ;  /* 0x000000ffff0d7224 */ /* 0x000fe400078e0028 */
[----:B------:R-:W-:-:S07]  /*17640*/  IMAD.MOV.U32 R0, RZ, RZ, R14 ;  /* 0x000000ffff007224 */ /* 0x000fce00078e000e */
[----:B0-----:R-:W-:Y:S05]  /*17650*/  WARPSYNC.COLLECTIVE R15, `(.L_x_13587) ;  /* 0x000000000f087348 */ /* 0x001fea0003c00000 */
[----:B------:R1:W2:Y:S02]  /*17660*/  SHFL.IDX P6, R14, R13, R12, R11 ;  /* 0x0000000c0d0e7389 */ /* 0x0002a400000c000b */
[----:B012---:R-:W-:Y:S01]  /*17670*/  ENDCOLLECTIVE ;  /* 0x000000000000791b */ /* 0x007fe20003800000 */
.L_x_13587:
[----:B------:R-:W-:Y:S05]  /*17680*/  BRA `(.L_x_13588) ;  /* 0xffffff6800787947 */ /* 0x000fea000383ffff */
.L_x_13412:
[----:B------:R-:W-:Y:S01]  /*17690*/  IMAD.MOV.U32 R13, RZ, RZ, R4 ;  /* 0x000000ffff0d7224 */ /* 0x000fe200078e0004 */
[----:B------:R-:W-:Y:S01]  /*176a0*/  MOV R11, 0x1c1f ;  /* 0x00001c1f000b7802 */ /* 0x000fe20000000f00 */
[----:B------:R-:W-:Y:S02]  /*176b0*/  IMAD.MOV.U32 R12, RZ, RZ, RZ ;  /* 0x000000ffff0c7224 */ /* 0x000fe400078e00ff */
[----:B------:R-:W-:-:S07]  /*176c0*/  IMAD.MOV.U32 R15, RZ, RZ, -0x1 ;  /* 0xffffffffff0f7424 */ /* 0x000fce00078e00ff */
[----:B------:R-:W-:Y:S05]  /*176d0*/  WARPSYNC.COLLECTIVE R15, `(.L_x_13589) ;  /* 0x000000000f087348 */ /* 0x000fea0003c00000 */
[----:B------:R0:W1:Y:S02]  /*176e0*/  SHFL.IDX P6, R14, R13, R12, R11 ;  /* 0x0000000c0d0e7389 */ /* 0x00006400000c000b */
[----:B01----:R-:W-:Y:S01]  /*176f0*/  ENDCOLLECTIVE ;  /* 0x000000000000791b */ /* 0x003fe20003800000 */
.L_x_13589:
[----:B------:R-:W-:Y:S02]  /*17700*/  IMAD.MOV.U32 R13, RZ, RZ, R0 ;  /* 0x000000ffff0d7224 */ /* 0x000fe400078e0000 */
[----:B------:R-:W-:-:S07]  /*17710*/  IMAD.MOV.U32 R3, RZ, RZ, R14 ;  /* 0x000000ffff037224 */ /* 0x000fce00078e000e */
[----:B------:R-:W-:Y:S05]  /*17720*/  WARPSYNC.COLLECTIVE R15, `(.L_x_13590) ;  /* 0x000000000f087348 */ /* 0x000fea0003c00000 */
[----:B------:R0:W1:Y:S02]  /*17730*/  SHFL.IDX P6, R14, R13, R12, R11 ;  /* 0x0000000c0d0e7389 */ /* 0x00006400000c000b */
[----:B01----:R-:W-:Y:S01]  /*17740*/  ENDCOLLECTIVE ;  /* 0x000000000000791b */ /* 0x003fe20003800000 */
.L_x_13590:
[----:B------:R-:W-:Y:S05]  /*17750*/  BRA `(.L_x_13591) ;  /* 0xffffff6c00547947 */ /* 0x000fea000383ffff */
.L_x_13415:
[----:B------:R-:W-:Y:S01]  /*17760*/  BSSY B1, `(.L_x_13592) ;  /* 0x0000008000017945 */ /* 0x000fe20003800000 */
[----:B---3--:R-:W-:Y:S01]  /*17770*/  MOV R13, R4 ;  /* 0x00000004000d7202 */ /* 0x008fe20000000f00 */
[----:B------:R-:W-:Y:S02]  /*17780*/  IMAD.MOV.U32 R12, RZ, RZ, 0x1 ;  /* 0x00000001ff0c7424 */ /* 0x000fe400078e00ff */
[----:B------:R-:W-:Y:S02]  /*17790*/  IMAD.MOV.U32 R11, RZ, RZ, 0x1c1f ;  /* 0x00001c1fff0b7424 */ /* 0x000fe400078e00ff */
[----:B------:R-:W-:-:S07]  /*177a0*/  IMAD.MOV.U32 R15, RZ, RZ, -0x1 ;  /* 0xffffffffff0f7424 */ /* 0x000fce00078e00ff */
[----:B012---:R-:W-:Y:S05]  /*177b0*/  WARPSYNC.COLLECTIVE R15, `(.L_x_13593) ;  /* 0x000000000f087348 */ /* 0x007fea0003c00000 */
[----:B--2---:R2:W3:Y:S02]  /*177c0*/  SHFL.IDX P6, R14, R13, R12, R11 ;  /* 0x0000000c0d0e7389 */ /* 0x0044e400000c000b */
[----:B0123--:R-:W-:Y:S01]  /*177d0*/  ENDCOLLECTIVE ;  /* 0x000000000000791b */ /* 0x00ffe20003800000 */
.L_x_13593:
[----:B------:R-:W-:Y:S05]  /*177e0*/  BSYNC B1 ;  /* 0x0000000000017941 */ /* 0x000fea0003800000 */
.L_x_13592:
        /* <DEDUP_REMOVED lines=8> */
.L_x_13594:
[----:B------:R-:W-:Y:S05]  /*17870*/  BRA `(.L_x_13595) ;  /* 0xffffff6c00b07947 */ /* 0x000fea000383ffff */
.L_x_13419:
[----:B------:R-:W-:Y:S01]  /*17880*/  IMAD.MOV.U32 R13, RZ, RZ, R20 ;  /* 0x000000ffff0d7224 */ /* 0x000fe200078e0014 */
[----:B------:R-:W-:Y:S01]  /*17890*/  MOV R15, 0xffffffff ;  /* 0xffffffff000f7802 */ /* 0x000fe20000000f00 */
[----:B------:R-:W-:Y:S02]  /*178a0*/  IMAD.MOV.U32 R12, RZ, RZ, RZ ;  /* 0x000000ffff0c7224 */ /* 0x000fe400078e00ff */
[----:B------:R-:W-:Y:S02]  /*178b0*/  IMAD.MOV.U32 R11, RZ, RZ, 0x181f ;  /* 0x0000181fff0b7424 */ /* 0x000fe400078e00ff */
[----:B------:R-:W-:Y:S02]  /*178c0*/  IMAD R24, R27, 0xc0, R28 ;  /* 0x000000c01b187824 */ /* 0x000fe400078e021c */
[----:B------:R-:W-:-:S07]  /*178d0*/  IMAD R21, R25, R8, RZ ;  /* 0x0000000819157224 */ /* 0x000fce00078e02ff */
[----:B---3--:R-:W-:Y:S05]  /*178e0*/  WARPSYNC.COLLECTIVE R15, `(.L_x_13596) ;  /* 0x000000000f087348 */ /* 0x008fea0003c00000 */
[----:B------:R0:W1:Y:S02]  /*178f0*/  SHFL.IDX P6, R14, R13, R12, R11 ;  /* 0x0000000c0d0e7389 */ /* 0x00006400000c000b */
[----:B01-3--:R-:W-:Y:S01]  /*17900*/  ENDCOLLECTIVE ;  /* 0x000000000000791b */ /* 0x00bfe20003800000 */
.L_x_13596:
[C---:B------:R-:W-:Y:S01]  /*17910*/  VIADD R8, R24.reuse, 0x30 ;  /* 0x0000003018087836 */ /* 0x040fe20000000000 */
[----:B------:R-:W-:-:S04]  /*17920*/  ISETP.GE.OR P3, PT, R24, R21, P0 ;  /* 0x000000151800720c */ /* 0x000fc80000766670 */
[----:B------:R-:W-:Y:S01]  /*17930*/  ISETP.GE.OR P4, PT, R8, R21, P0 ;  /* 0x000000150800720c */ /* 0x000fe20000786670 */
[----:B------:R-:W-:-:S05]  /*17940*/  VIADD R8, R24, 0x60 ;  /* 0x0000006018087836 */ /* 0x000fca0000000000 */
[----:B------:R-:W-:Y:S01]  /*17950*/  ISETP.GE.OR P2, PT, R8, R21, P0 ;  /* 0x000000150800720c */ /* 0x000fe20000746670 */
[----:B------:R-:W-:Y:S02]  /*17960*/  IMAD.MOV.U32 R13, RZ, RZ, R7 ;  /* 0x000000ffff0d7224 */ /* 0x000fe400078e0007 */
[----:B------:R-:W-:-:S10]  /*17970*/  IMAD.MOV.U32 R0, RZ, RZ, R14 ;  /* 0x000000ffff007224 */ /* 0x000fd400078e000e */
[----:B------:R-:W-:Y:S05]  /*17980*/  WARPSYNC.COLLECTIVE R15, `(.L_x_13597) ;  /* 0x000000000f087348 */ /* 0x000fea0003c00000 */
[----:B------:R0:W1:Y:S02]  /*17990*/  SHFL.IDX P6, R14, R13, R12, R11 ;  /* 0x0000000c0d0e7389 */ /* 0x00006400000c000b */
[----:B01----:R-:W-:Y:S01]  /*179a0*/  ENDCOLLECTIVE ;  /* 0x000000000000791b */ /* 0x003fe20003800000 */
.L_x_13597:
[----:B------:R-:W-:Y:S01]  /*179b0*/  MOV R13, R20 ;  /* 0x00000014000d7202 */ /* 0x000fe20000000f00 */
[----:B------:R-:W-:Y:S02]  /*179c0*/  IMAD.MOV.U32 R12, RZ, RZ, 0x1 ;  /* 0x00000001ff0c7424 */ /* 0x000fe400078e00ff */
[----:B------:R-:W-:-:S07]  /*179d0*/  IMAD.MOV.U32 R3, RZ, RZ, R14 ;  /* 0x000000ffff037224 */ /* 0x000fce00078e000e */
[----:B------:R-:W-:Y:S05]  /*179e0*/  WARPSYNC.COLLECTIVE R15, `(.L_x_13598) ;  /* 0x000000000f087348 */ /* 0x000fea0003c00000 */
[----:B------:R0:W1:Y:S02]  /*179f0*/  SHFL.IDX P6, R14, R13, R12, R11 ;  /* 0x0000000c0d0e7389 */ /* 0x00006400000c000b */
[----:B01----:R-:W-:Y:S01]  /*17a00*/  ENDCOLLECTIVE ;  /* 0x000000000000791b */ /* 0x003fe20003800000 */
.L_x_13598:
[----:B------:R-:W-:-:S04]  /*17a10*/  @!P3 LEA R10, P5, R59, R3, 0x1 ;  /* 0x000000033b0ab211 */ /* 0x000fc800078a08ff */
[----:B------:R-:W-:Y:S01]  /*17a20*/  @!P3 LEA.HI.X R3, R59, R0, R58, 0x1, P5 ;  /* 0x000000003b03b211 */ /* 0x000fe200028f0c3a */
[----:B------:R-:W-:Y:S02]  /*17a30*/  IMAD.MOV.U32 R13, RZ, RZ, R7 ;  /* 0x000000ffff0d7224 */ /* 0x000fe400078e0007 */
[----:B------:R-:W-:-:S07]  /*17a40*/  IMAD.MOV.U32 R4, RZ, RZ, R14 ;  /* 0x000000ffff047224 */ /* 0x000fce00078e000e */
[----:B------:R-:W-:Y:S05]  /*17a50*/  WARPSYNC.COLLECTIVE R15, `(.L_x_13599) ;  /* 0x000000000f087348 */ /* 0x000fea0003c00000 */
[----:B------:R0:W1:Y:S02]  /*17a60*/  SHFL.IDX P6, R14, R13, R12, R11 ;  /* 0x0000000c0d0e7389 */ /* 0x00006400000c000b */
[----:B01----:R-:W-:Y:S01]  /*17a70*/  ENDCOLLECTIVE ;  /* 0x000000000000791b */ /* 0x003fe20003800000 */
.L_x_13599:
[----:B------:R-:W-:Y:S02]  /*17a80*/  IMAD.MOV.U32 R13, RZ, RZ, R20 ;  /* 0x000000ffff0d7224 */ /* 0x000fe400078e0014 */
[----:B------:R-:W-:Y:S01]  /*17a90*/  IMAD.MOV.U32 R12, RZ, RZ, 0x2 ;  /* 0x00000002ff0c7424 */ /* 0x000fe200078e00ff */
[----:B------:R-:W-:-:S07]  /*17aa0*/  MOV R5, R14 ;  /* 0x0000000e00057202 */ /* 0x000fce0000000f00 */
[----:B------:R-:W-:Y:S05]  /*17ab0*/  WARPSYNC.COLLECTIVE R15, `(.L_x_13600) ;  /* 0x000000000f087348 */ /* 0x000fea0003c00000 */
[----:B------:R0:W1:Y:S02]  /*17ac0*/  SHFL.IDX P6, R14, R13, R12, R11 ;  /* 0x0000000c0d0e7389 */ /* 0x00006400000c000b */
[----:B01----:R-:W-:Y:S01]  /*17ad0*/  ENDCOLLECTIVE ;  /* 0x000000000000791b */ /* 0x003fe20003800000 */
.L_x_13600:
[----:B------:R-:W-:-:S04]  /*17ae0*/  @!P4 LEA R8, P1, R59, R5, 0x1 ;  /* 0x000000053b08c211 */ /* 0x000fc800078208ff */
[----:B------:R-:W-:Y:S02]  /*17af0*/  @!P4 LEA.HI.X R9, R59, R4, R58, 0x1, P1 ;  /* 0x000000043b09c211 */ /* 0x000fe400008f0c3a */
[----:B------:R-:W-:Y:S01]  /*17b00*/  MOV R13, R7 ;  /* 0x00000007000d7202 */ /* 0x000fe20000000f00 */
[----:B------:R-:W-:-:S07]  /*17b10*/  IMAD.MOV.U32 R6, RZ, RZ, R14 ;  /* 0x000000ffff067224 */ /* 0x000fce00078e000e */
[----:B------:R-:W-:Y:S05]  /*17b20*/  WARPSYNC.COLLECTIVE R15, `(.L_x_13601) ;  /* 0x000000000f087348 */ /* 0x000fea0003c00000 */
[----:B------:R0:W1:Y:S02]  /*17b30*/  SHFL.IDX P6, R14, R13, R12, R11 ;  /* 0x0000000c0d0e7389 */ /* 0x00006400000c000b */
[----:B01----:R-:W-:Y:S01]  /*17b40*/  ENDCOLLECTIVE ;  /* 0x000000000000791b */ /* 0x003fe20003800000 */
.L_x_13601:
[----:B------:R-:W-:Y:S01]  /*17b50*/  @!P3 IMAD.MOV.U32 R11, RZ, RZ, R3 ;  /* 0x000000ffff0bb224 */ /* 0x000fe200078e0003 */
[----:B------:R-:W-:Y:S01]  /*17b60*/  MOV R13, R20 ;  /* 0x00000014000d7202 */ /* 0x000fe20000000f00 */
[----:B------:R-:W-:-:S03]  /*17b70*/  IMAD.MOV.U32 R12, RZ, RZ, 0x3 ;  /* 0x00000003ff0c7424 */ /* 0x000fc600078e00ff */
[----:B------:R0:W-:Y:S04]  /*17b80*/  @!P3 ST.E.128 desc[UR42][R10.64], RZ ;  /* 0x000000ff0a00b985 */ /* 0x0001e8000c101d2a */
[----:B------:R1:W-:Y:S01]  /*17b90*/  @!P4 ST.E.128 desc[UR42][R8.64], RZ ;  /* 0x000000ff0800c985 */ /* 0x0003e2000c101d2a */
[----:B------:R-:W-:-:S04]  /*17ba0*/  @!P2 LEA R25, P5, R59, R14, 0x1 ;  /* 0x0000000e3b19a211 */ /* 0x000fc800078a08ff */
[----:B------:R-:W-:Y:S01]  /*17bb0*/  @!P2 LEA.HI.X R5, R59, R6, R58, 0x1, P5 ;  /* 0x000000063b05a211 */ /* 0x000fe200028f0c3a */
[----:B0-----:R-:W-:Y:S02]  /*17bc0*/  IMAD.MOV.U32 R11, RZ, RZ, 0x181f ;  /* 0x0000181fff0b7424 */ /* 0x001fe400078e00ff */
[----:B------:R-:W-:-:S07]  /*17bd0*/  @!P2 IMAD.MOV.U32 R4, RZ, RZ, R25 ;  /* 0x000000ffff04a224 */ /* 0x000fce00078e0019 */
[----:B-1----:R-:W-:Y:S05]  /*17be0*/  WARPSYNC.COLLECTIVE R15, `(.L_x_13602) ;  /* 0x000000000f087348 */ /* 0x002fea0003c00000 */
[----:B------:R0:W2:Y:S02]  /*17bf0*/  SHFL.IDX P6, R14, R13, R12, R11 ;  /* 0x0000000c0d0e7389 */ /* 0x0000a400000c000b */
[----:B012---:R-:W-:Y:S01]  /*17c00*/  ENDCOLLECTIVE ;  /* 0x000000000000791b */ /* 0x007fe20003800000 */
.L_x_13602:
[----:B------:R0:W-:Y:S01]  /*17c10*/  @!P2 ST.E.128 desc[UR42][R4.64], RZ ;  /* 0x000000ff0400a985 */ /* 0x0001e2000c101d2a */
[----:B------:R-:W-:Y:S01]  /*17c20*/  MOV R13, R7 ;  /* 0x00000007000d7202 */ /* 0x000fe20000000f00 */
[----:B------:R-:W-:-:S07]  /*17c30*/  IMAD.MOV.U32 R0, RZ, RZ, R14 ;  /* 0x000000ffff007224 */ /* 0x000fce00078e000e */
[----:B0-----:R-:W-:Y:S05]  /*17c40*/  WARPSYNC.COLLECTIVE R15, `(.L_x_13603) ;  /* 0x000000000f087348 */ /* 0x001fea0003c00000 */
[----:B------:R1:W2:Y:S02]  /*17c50*/  SHFL.IDX P6, R14, R13, R12, R11 ;  /* 0x0000000c0d0e7389 */ /* 0x0002a400000c000b */
[----:B012---:R-:W-:Y:S01]  /*17c60*/  ENDCOLLECTIVE ;  /* 0x000000000000791b */ /* 0x007fe20003800000 */
.L_x_13603:
[----:B------:R-:W-:Y:S05]  /*17c70*/  BRA `(.L_x_13604) ;  /* 0xffffff7400d07947 */ /* 0x000fea000383ffff */
.L_x_13436:
        /* <DEDUP_REMOVED lines=11> */
.L_x_13606:
[----:B------:R-:W-:Y:S05]  /*17d30*/  BSYNC B1 ;  /* 0x0000000000017941 */ /* 0x000fea0003800000 */
.L_x_13605:
[----:B------:R-:W-:Y:S05]  /*17d40*/  BRA `(.L_x_13607) ;  /* 0xffffff8c00807947 */ /* 0x000fea000383ffff */
.L_x_13438:
[----:B------:R-:W-:Y:S01]  /*17d50*/  BSSY B1, `(.L_x_13608) ;  /* 0x0000006000017945 */ /* 0x000fe20003800000 */
[----:B------:R-:W-:-:S07]  /*17d60*/  IMAD.MOV.U32 R15, RZ, RZ, -0x1 ;  /* 0xffffffffff0f7424 */ /* 0x000fce00078e00ff */
[----:B0-----:R-:W-:Y:S05]  /*17d70*/  WARPSYNC.COLLECTIVE R15, `(.L_x_13609) ;  /* 0x000000000f0c7348 */ /* 0x001fea0003c00000 */
[----:B------:R-:W-:Y:S02]  /*17d80*/  ELECT P6, UR62, PT ;  /* 0x00000000003e782f */ /* 0x000fe400038c0000 */
[----:B------:R-:W-:Y:S01]  /*17d90*/  MOV R14, UR62 ;  /* 0x0000003e000e7c02 */ /* 0x000fe20008000f00 */
[----:B0-----:R-:W-:Y:S10]  /*17da0*/  ENDCOLLECTIVE ;  /* 0x000000000000791b */ /* 0x001ff40003800000 */
.L_x_13609:
[----:B------:R-:W-:Y:S05]  /*17db0*/  BSYNC B1 ;  /* 0x0000000000017941 */ /* 0x000fea0003800000 */
.L_x_13608:
[----:B------:R-:W-:Y:S05]  /*17dc0*/  BRA `(.L_x_13437) ;  /* 0xffffff8c00787947 */ /* 0x000fea000383ffff */
.L_x_13440:
[----:B0-----:R0:W1:Y:S02]  /*17dd0*/  SYNCS.PHASECHK.TRANS64.TRYWAIT P0, [R16+URZ+0x16820], R6 ;  /* 0x01682006100075a7 */ /* 0x001064000800017f */
[----:B-1----:R-:W-:Y:S05]  /*17de0*/  @!P0 NANOSLEEP.SYNCS 0x989680 ;  /* 0x009896800000895d */ /* 0x002fea0003900000 */
[----:B------:R-:W1:Y:S02]  /*17df0*/  @!P0 SYNCS.PHASECHK.TRANS64 P0, [R16+URZ+0x16820], R6 ;  /* 0x01682006100085a7 */ /* 0x000e64000800007f */
[----:B-1----:R-:W-:Y:S05]  /*17e00*/  @!P0 BRA `(.L_x_13440) ;  /* 0xfffffffc00f08947 */ /* 0x002fea000383ffff */
[----:B------:R-:W-:Y:S05]  /*17e10*/  BRA `(.L_x_13610) ;  /* 0xffffff8c00887947 */ /* 0x000fea000383ffff */
.L_x_13444:
[----:B0-----:R0:W1:Y:S02]  /*17e20*/  SYNCS.PHASECHK.TRANS64.TRYWAIT P0, [R6+URZ+0x168a0], R10 ;  /* 0x0168a00a060075a7 */ /* 0x001064000800017f */
[----:B-1----:R-:W-:Y:S05]  /*17e30*/  @!P0 NANOSLEEP.SYNCS 0x989680 ;  /* 0x009896800000895d */ /* 0x002fea0003900000 */
[----:B------:R-:W1:Y:S02]  /*17e40*/  @!P0 SYNCS.PHASECHK.TRANS64 P0, [R6+URZ+0x168a0], R10 ;  /* 0x0168a00a060085a7 */ /* 0x000e64000800007f */
[----:B-1----:R-:W-:Y:S05]  /*17e50*/  @!P0 BRA `(.L_x_13444) ;  /* 0xfffffffc00f08947 */ /* 0x002fea000383ffff */
[----:B------:R-:W-:Y:S05]  /*17e60*/  BRA `(.L_x_13611) ;  /* 0xffffff8c00a47947 */ /* 0x000fea000383ffff */
.L_x_13449:
[----:B-1----:R1:W2:Y:S02]  /*17e70*/  SYNCS.PHASECHK.TRANS64.TRYWAIT P0, [R6+URZ+0x168c0], R10 ;  /* 0x0168c00a060075a7 */ /* 0x0022a4000800017f */
[----:B--2---:R-:W-:Y:S05]  /*17e80*/  @!P0 NANOSLEEP.SYNCS 0x989680 ;  /* 0x009896800000895d */ /* 0x004fea0003900000 */
[----:B------:R-:W2:Y:S02]  /*17e90*/  @!P0 SYNCS.PHASECHK.TRANS64 P0, [R6+URZ+0x168c0], R10 ;  /* 0x0168c00a060085a7 */ /* 0x000ea4000800007f */
[----:B--2---:R-:W-:Y:S05]  /*17ea0*/  @!P0 BRA `(.L_x_13449) ;  /* 0xfffffffc00f08947 */ /* 0x004fea000383ffff */
[----:B------:R-:W-:Y:S05]  /*17eb0*/  BRA `(.L_x_13612) ;  /* 0xffffff9000247947 */ /* 0x000fea000383ffff */
.L_x_13456:
[----:B-1----:R1:W2:Y:S02]  /*17ec0*/  SYNCS.PHASECHK.TRANS64.TRYWAIT P2, [R6+URZ+0x168a0], R7 ;  /* 0x0168a007060075a7 */ /* 0x0022a4000804017f */
[----:B--2---:R-:W-:Y:S05]  /*17ed0*/  @!P2 NANOSLEEP.SYNCS 0x989680 ;  /* 0x009896800000a95d */ /* 0x004fea0003900000 */
[----:B------:R-:W2:Y:S02]  /*17ee0*/  @!P2 SYNCS.PHASECHK.TRANS64 P2, [R6+URZ+0x168a0], R7 ;  /* 0x0168a0070600a5a7 */ /* 0x000ea4000804007f */
[----:B--2---:R-:W-:Y:S05]  /*17ef0*/  @!P2 BRA `(.L_x_13456) ;  /* 0xfffffffc00f0a947 */ /* 0x004fea000383ffff */
[----:B------:R-:W-:Y:S05]  /*17f00*/  BRA `(.L_x_13613) ;  /* 0xffffff9000f07947 */ /* 0x000fea000383ffff */
.L_x_13461:
[----:B0-----:R0:W2:Y:S02]  /*17f10*/  SYNCS.PHASECHK.TRANS64.TRYWAIT P2, [R6+URZ+0x168c0], R7 ;  /* 0x0168c007060075a7 */ /* 0x0010a4000804017f */
[----:B--2---:R-:W-:Y:S05]  /*17f20*/  @!P2 NANOSLEEP.SYNCS 0x989680 ;  /* 0x009896800000a95d */ /* 0x004fea0003900000 */
[----:B------:R-:W2:Y:S02]  /*17f30*/  @!P2 SYNCS.PHASECHK.TRANS64 P2, [R6+URZ+0x168c0], R7 ;  /* 0x0168c0070600a5a7 */ /* 0x000ea4000804007f */
[----:B--2---:R-:W-:Y:S05]  /*17f40*/  @!P2 BRA `(.L_x_13461) ;  /* 0xfffffffc00f0a947 */ /* 0x004fea000383ffff */
[----:B------:R-:W-:Y:S05]  /*17f50*/  BRA `(.L_x_13614) ;  /* 0xffffff9400687947 */ /* 0x000fea000383ffff */
.L_x_13476:
        /* <DEDUP_REMOVED lines=11> */
.L_x_13616:
[----:B------:R-:W-:Y:S05]  /*18010*/  BSYNC B0 ;  /* 0x0000000000007941 */ /* 0x000fea0003800000 */
.L_x_13615:
[----:B------:R-:W-:Y:S05]  /*18020*/  BRA `(.L_x_13617) ;  /* 0xffffffa000787947 */ /* 0x000fea000383ffff */
.L_x_13479:
[----:B0-----:R0:W1:Y:S02]  /*18030*/  SYNCS.PHASECHK.TRANS64.TRYWAIT P0, [R3+URZ+0x16840], R4 ;  /* 0x01684004030075a7 */ /* 0x001064000800017f */
[----:B-1----:R-:W-:Y:S05]  /*18040*/  @!P0 NANOSLEEP.SYNCS 0x989680 ;  /* 0x009896800000895d */ /* 0x002fea0003900000 */
[----:B------:R-:W1:Y:S02]  /*18050*/  @!P0 SYNCS.PHASECHK.TRANS64 P0, [R3+URZ+0x16840], R4 ;  /* 0x01684004030085a7 */ /* 0x000e64000800007f */
[----:B-1----:R-:W-:Y:S05]  /*18060*/  @!P0 BRA `(.L_x_13479) ;  /* 0xfffffffc00f08947 */ /* 0x002fea000383ffff */
[----:B------:R-:W-:Y:S05]  /*18070*/  BRA `(.L_x_13618) ;  /* 0xffffffa000c87947 */ /* 0x000fea000383ffff */
.L_x_13480:
        /* <DEDUP_REMOVED lines=8> */
.L_x_13620:
[----:B------:R-:W-:Y:S05]  /*18100*/  BSYNC B0 ;  /* 0x0000000000007941 */ /* 0x000fea0003800000 */
.L_x_13619:
        /* <DEDUP_REMOVED lines=9> */
.L_x_13621:
[----:B------:R-:W-:Y:S01]  /*181a0*/  IMAD.MOV.U32 R13, RZ, RZ, R2 ;  /* 0x000000ffff0d7224 */ /* 0x000fe200078e0002 */
[----:B------:R-:W-:Y:S02]  /*181b0*/  MOV R12, 0x1 ;  /* 0x00000001000c7802 */ /* 0x000fe40000000f00 */
[----:B------:R-:W-:-:S07]  /*181c0*/  MOV R7, R14 ;  /* 0x0000000e00077202 */ /* 0x000fce0000000f00 */
[----:B------:R-:W-:Y:S05]  /*181d0*/  WARPSYNC.COLLECTIVE R15, `(.L_x_13622) ;  /* 0x000000000f087348 */ /* 0x000fea0003c00000 */
[----:B------:R0:W1:Y:S02]  /*181e0*/  SHFL.IDX P6, R14, R13, R12, R11 ;  /* 0x0000000c0d0e7389 */ /* 0x00006400000c000b */
[----:B01----:R-:W-:Y:S01]  /*181f0*/  ENDCOLLECTIVE ;  /* 0x000000000000791b */ /* 0x003fe20003800000 */
.L_x_13622:
        /* <DEDUP_REMOVED lines=15> */
.L_x_13623:
[----:B------:R-:W-:Y:S02]  /*182f0*/  @P0 IMAD R8, R5, 0x2, R16 ;  /* 0x0000000205080824 */ /* 0x000fe400078e0210 */
[----:B------:R-:W-:Y:S02]  /*18300*/  IMAD.MOV.U32 R13, RZ, RZ, R2 ;  /* 0x000000ffff0d7224 */ /* 0x000fe400078e0002 */
[----:B------:R-:W-:Y:S02]  /*18310*/  IMAD.MOV.U32 R12, RZ, RZ, 0x2 ;  /* 0x00000002ff0c7424 */ /* 0x000fe400078e00ff */
[----:B------:R-:W-:-:S07]  /*18320*/  IMAD.MOV.U32 R7, RZ, RZ, R14 ;  /* 0x000000ffff077224 */ /* 0x000fce00078e000e */
[----:B------:R-:W-:Y:S05]  /*18330*/  WARPSYNC.COLLECTIVE R15, `(.L_x_13624) ;  /* 0x000000000f087348 */ /* 0x000fea0003c00000 */
[----:B------:R0:W1:Y:S02]  /*18340*/  SHFL.IDX P6, R14, R13, R12, R11 ;  /* 0x0000000c0d0e7389 */ /* 0x00006400000c000b */
[----:B01----:R-:W-:Y:S01]  /*18350*/  ENDCOLLECTIVE ;  /* 0x000000000000791b */ /* 0x003fe20003800000 */
.L_x_13624:
        /* <DEDUP_REMOVED lines=10> */
[----:B------:R-:W-:Y:S02]  /*18400*/  ISETP.GE.AND P0, PT, R4, 0x21, PT ;  /* 0x000000210400780c */ /* 0x000fe40003f06270 */
[----:B0-----:R-:W-:-:S11]  /*18410*/  MOV R6, R14 ;  /* 0x0000000e00067202 */ /* 0x001fd60000000f00 */
[----:B------:R-:W-:Y:S05]  /*18420*/  WARPSYNC.COLLECTIVE R15, `(.L_x_13625) ;  /* 0x000000000f087348 */ /* 0x000fea0003c00000 */
[----:B------:R0:W1:Y:S02]  /*18430*/  SHFL.IDX P6, R14, R13, R12, R11 ;  /* 0x0000000c0d0e7389 */ /* 0x00006400000c000b */
[----:B01----:R-:W-:Y:S01]  /*18440*/  ENDCOLLECTIVE ;  /* 0x000000000000791b */ /* 0x003fe20003800000 */
.L_x_13625:
[----:B------:R-:W-:Y:S01]  /*18450*/  @P0 LEA R8, R5, R16, 0x1 ;  /* 0x0000001005080211 */ /* 0x000fe200078e08ff */
[----:B------:R-:W-:Y:S02]  /*18460*/  IMAD.MOV.U32 R13, RZ, RZ, R2 ;  /* 0x000000ffff0d7224 */ /* 0x000fe400078e0002 */
[----:B------:R-:W-:Y:S02]  /*18470*/  IMAD.MOV.U32 R12, RZ, RZ, 0x3 ;  /* 0x00000003ff0c7424 */ /* 0x000fe400078e00ff */
[----:B------:R-:W-:-:S07]  /*18480*/  IMAD.MOV.U32 R7, RZ, RZ, R14 ;  /* 0x000000ffff077224 */ /* 0x000fce00078e000e */
[----:B------:R-:W-:Y:S05]  /*18490*/  WARPSYNC.COLLECTIVE R15, `(.L_x_13626) ;  /* 0x000000000f087348 */ /* 0x000fea0003c00000 */
[----:B------:R0:W1:Y:S02]  /*184a0*/  SHFL.IDX P6, R14, R13, R12, R11 ;  /* 0x0000000c0d0e7389 */ /* 0x00006400000c000b */
[----:B01----:R-:W-:Y:S01]  /*184b0*/  ENDCOLLECTIVE ;  /* 0x000000000000791b */ /* 0x003fe20003800000 */
.L_x_13626:
        /* <DEDUP_REMOVED lines=15> */
.L_x_13627:
[----:B------:R-:W-:Y:S01]  /*185b0*/  @P0 IMAD R8, R5, 0x2, R16 ;  /* 0x0000000205080824 */ /* 0x000fe200078e0210 */
[----:B------:R-:W-:Y:S01]  /*185c0*/  MOV R13, R2 ;  /* 0x00000002000d7202 */ /* 0x000fe20000000f00 */
[----:B------:R-:W-:Y:S02]  /*185d0*/  IMAD.MOV.U32 R12, RZ, RZ, 0x4 ;  /* 0x00000004ff0c7424 */ /* 0x000fe400078e00ff */
[----:B------:R-:W-:-:S07]  /*185e0*/  IMAD.MOV.U32 R7, RZ, RZ, R14 ;  /* 0x000000ffff077224 */ /* 0x000fce00078e000e */
[----:B------:R-:W-:Y:S05]  /*185f0*/  WARPSYNC.COLLECTIVE R15, `(.L_x_13628) ;  /* 0x000000000f087348 */ /* 0x000fea0003c00000 */
[----:B------:R0:W1:Y:S02]  /*18600*/  SHFL.IDX P6, R14, R13, R12, R11 ;  /* 0x0000000c0d0e7389 */ /* 0x00006400000c000b */
[----:B01----:R-:W-:Y:S01]  /*18610*/  ENDCOLLECTIVE ;  /* 0x000000000000791b */ /* 0x003fe20003800000 */
.L_x_13628:
        /* <DEDUP_REMOVED lines=15> */
.L_x_13629:
[----:B------:R-:W-:Y:S02]  /*18710*/  @P0 IMAD R8, R5, 0x2, R16 ;  /* 0x0000000205080824 */ /* 0x000fe400078e0210 */
[----:B------:R-:W-:Y:S01]  /*18720*/  IMAD.MOV.U32 R13, RZ, RZ, R2 ;  /* 0x000000ffff0d7224 */ /* 0x000fe200078e0002 */
[----:B------:R-:W-:Y:S02]  /*18730*/  MOV R12, 0x5 ;  /* 0x00000005000c7802 */ /* 0x000fe40000000f00 */
[----:B------:R-:W-:-:S07]  /*18740*/  MOV R7, R14 ;  /* 0x0000000e00077202 */ /* 0x000fce0000000f00 */
[----:B------:R-:W-:Y:S05]  /*18750*/  WARPSYNC.COLLECTIVE R15, `(.L_x_13630) ;  /* 0x000000000f087348 */ /* 0x000fea0003c00000 */
[----:B------:R0:W1:Y:S02]  /*18760*/  SHFL.IDX P6, R14, R13, R12, R11 ;  /* 0x0000000c0d0e7389 */ /* 0x00006400000c000b */
[----:B01----:R-:W-:Y:S01]  /*18770*/  ENDCOLLECTIVE ;  /* 0x000000000000791b */ /* 0x003fe20003800000 */
.L_x_13630:
        /* <DEDUP_REMOVED lines=15> */
.L_x_13631:
[----:B------:R-:W-:Y:S02]  /*18870*/  @P0 IMAD R8, R5, 0x2, R16 ;  /* 0x0000000205080824 */ /* 0x000fe400078e0210 */
[----:B------:R-:W-:Y:S02]  /*18880*/  IMAD.MOV.U32 R13, RZ, RZ, R2 ;  /* 0x000000ffff0d7224 */ /* 0x000fe400078e0002 */
[----:B------:R-:W-:Y:S02]  /*18890*/  IMAD.MOV.U32 R12, RZ, RZ, 0x6 ;  /* 0x00000006ff0c7424 */ /* 0x000fe400078e00ff */
[----:B------:R-:W-:-:S07]  /*188a0*/  IMAD.MOV.U32 R7, RZ, RZ, R14 ;  /* 0x000000ffff077224 */ /* 0x000fce00078e000e */
[----:B------:R-:W-:Y:S05]  /*188b0*/  WARPSYNC.COLLECTIVE R15, `(.L_x_13632) ;  /* 0x000000000f087348 */ /* 0x000fea0003c00000 */
[----:B------:R0:W1:Y:S02]  /*188c0*/  SHFL.IDX P6, R14, R13, R12, R11 ;  /* 0x0000000c0d0e7389 */ /* 0x00006400000c000b */
[----:B01----:R-:W-:Y:S01]  /*188d0*/  ENDCOLLECTIVE ;  /* 0x000000000000791b */ /* 0x003fe20003800000 */
.L_x_13632:
        /* <DEDUP_REMOVED lines=15> */
.L_x_13633:
[----:B------:R-:W-:Y:S01]  /*189d0*/  @P0 LEA R8, R5, R16, 0x1 ;  /* 0x0000001005080211 */ /* 0x000fe200078e08ff */
[----:B------:R-:W-:Y:S02]  /*189e0*/  IMAD.MOV.U32 R13, RZ, RZ, R2 ;  /* 0x000000ffff0d7224 */ /* 0x000fe400078e0002 */
[----:B------:R-:W-:Y:S02]  /*189f0*/  IMAD.MOV.U32 R12, RZ, RZ, 0x7 ;  /* 0x00000007ff0c7424 */ /* 0x000fe400078e00ff */
[----:B------:R-:W-:-:S07]  /*18a00*/  IMAD.MOV.U32 R7, RZ, RZ, R14 ;  /* 0x000000ffff077224 */ /* 0x000fce00078e000e */
[----:B------:R-:W-:Y:S05]  /*18a10*/  WARPSYNC.COLLECTIVE R15, `(.L_x_13634) ;  /* 0x000000000f087348 */ /* 0x000fea0003c00000 */
[----:B------:R0:W1:Y:S02]  /*18a20*/  SHFL.IDX P6, R14, R13, R12, R11 ;  /* 0x0000000c0d0e7389 */ /* 0x00006400000c000b */
[----:B01----:R-:W-:Y:S01]  /*18a30*/  ENDCOLLECTIVE ;  /* 0x000000000000791b */ /* 0x003fe20003800000 */
.L_x_13634:
[----:B------:R-:W-:-:S05]  /*18a40*/  @P0 LEA R7, P1, R9, R7, 0x1 ;  /* 0x0000000709070211 */ /* 0x000fca00078208ff */
[----:B------:R-:W-:-:S05]  /*18a50*/  @P0 IMAD.X R6, RZ, RZ, R6, P1 ;  /* 0x000000ffff060224 */ /* 0x000fca00008e0606 */
[----:B------:R-:W-:Y:S02]  /*18a60*/  @P0 LOP3.LUT R7, R7, R6, RZ, 0x3c, !PT ;  /* 0x0000000607070212 */ /* 0x000fe400078e3cff */
[----:B------:R-:W-:Y:S02]  /*18a70*/  MOV R13, R0 ;  /* 0x00000000000d7202 */ /* 0x000fe40000000f00 */
[----:B------:R-:W-:-:S04]  /*18a80*/  @P0 LOP3.LUT R6, R7, R6, RZ, 0x3c, !PT ;  /* 0x0000000607060212 */ /* 0x000fc800078e3cff */
[----:B------:R-:W-:Y:S01]  /*18a90*/  @P0 LOP3.LUT R7, R7, R6, RZ, 0x3c, !PT ;  /* 0x0000000607070212 */ /* 0x000fe200078e3cff */
[----:B------:R-:W-:-:S07]  /*18aa0*/  IMAD.MOV.U32 R2, RZ, RZ, R14 ;  /* 0x000000ffff027224 */ /* 0x000fce00078e000e */
[----:B------:R-:W-:Y:S05]  /*18ab0*/  WARPSYNC.COLLECTIVE R15, `(.L_x_13635) ;  /* 0x000000000f087348 */ /* 0x000fea0003c00000 */
[----:B------:R0:W1:Y:S02]  /*18ac0*/  SHFL.IDX P6, R14, R13, R12, R11 ;  /* 0x0000000c0d0e7389 */ /* 0x00006400000c000b */
[----:B01----:R-:W-:Y:S01]  /*18ad0*/  ENDCOLLECTIVE ;  /* 0x000000000000791b */ /* 0x003fe20003800000 */
.L_x_13635:
[----:B------:R-:W-:Y:S01]  /*18ae0*/  @!PT LDS RZ, [RZ] ;  /* 0x00000000fffff984 */ /* 0x000fe20000000800 */
[----:B------:R-:W-:Y:S01]  /*18af0*/  @!PT LDS RZ, [RZ] ;  /* 0x00000000fffff984 */ /* 0x000fe20000000800 */
[----:B------:R-:W-:Y:S01]  /*18b00*/  @!PT LDS RZ, [RZ] ;  /* 0x00000000fffff984 */ /* 0x000fe20000000800 */
[----:B------:R0:W-:Y:S01]  /*18b10*/  @P0 LDGSTS.E.BYPASS.LTC128B.128 [R8+0x11400], desc[UR42][R6.64], !P2 ;  /* 0x1140000006080fae */ /* 0x0001e2000d101d6a */
[----:B------:R-:W-:Y:S01]  /*18b20*/  IMAD.MOV.U32 R0, RZ, RZ, R14 ;  /* 0x000000ffff007224 */ /* 0x000fe200078e000e */
[----:B------:R-:W-:Y:S06]  /*18b30*/  BRA `(.L_x_13636) ;  /* 0xffffff9c00d87947 */ /* 0x000fec000383ffff */
.L_x_13485:
        /* <DEDUP_REMOVED lines=9> */
.L_x_13637:
[C---:B------:R-:W-:Y:S01]  /*18bd0*/  VIADD R8, R25.reuse, 0x10 ;  /* 0x0000001019087836 */ /* 0x040fe20000000000 */
[----:B------:R-:W-:Y:S01]  /*18be0*/  ISETP.GE.AND P1, PT, R25, R3, PT ;  /* 0x000000031900720c */ /* 0x000fe20003f26270 */
[----:B------:R-:W-:Y:S02]  /*18bf0*/  IMAD.MOV.U32 R13, RZ, RZ, R2 ;  /* 0x000000ffff0d7224 */ /* 0x000fe400078e0002 */
[----:B------:R-:W-:-:S10]  /*18c00*/  IMAD.MOV.U32 R6, RZ, RZ, R14 ;  /* 0x000000ffff067224 */ /* 0x000fd400078e000e */
[----:B------:R-:W-:Y:S05]  /*18c10*/  WARPSYNC.COLLECTIVE R15, `(.L_x_13638) ;  /* 0x000000000f087348 */ /* 0x000fea0003c00000 */
[----:B------:R0:W1:Y:S02]  /*18c20*/  SHFL.IDX P6, R14, R13, R12, R11 ;  /* 0x0000000c0d0e7389 */ /* 0x00006400000c000b */
[----:B01----:R-:W-:Y:S01]  /*18c30*/  ENDCOLLECTIVE ;  /* 0x000000000000791b */ /* 0x003fe20003800000 */
.L_x_13638:
[----:B------:R-:W-:Y:S01]  /*18c40*/  IMAD.MOV.U32 R13, RZ, RZ, R0 ;  /* 0x000000ffff0d7224 */ /* 0x000fe200078e0000 */
[----:B------:R-:W-:Y:S02]  /*18c50*/  MOV R12, 0x1 ;  /* 0x00000001000c7802 */ /* 0x000fe40000000f00 */
[----:B------:R-:W-:-:S07]  /*18c60*/  MOV R7, R14 ;  /* 0x0000000e00077202 */ /* 0x000fce0000000f00 */
[----:B------:R-:W-:Y:S05]  /*18c70*/  WARPSYNC.COLLECTIVE R15, `(.L_x_13639) ;  /* 0x000000000f087348 */ /* 0x000fea0003c00000 */
[----:B------:R0:W1:Y:S02]  /*18c80*/  SHFL.IDX P6, R14, R13, R12, R11 ;  /* 0x0000000c0d0e7389 */ /* 0x00006400000c000b */
[----:B01----:R-:W-:Y:S01]  /*18c90*/  ENDCOLLECTIVE ;  /* 0x000000000000791b */ /* 0x003fe20003800000 */
.L_x_13639:
        /* <DEDUP_REMOVED lines=9> */
[----:B------:R0:W-:Y:S01]  /*18d30*/  @!P1 LDGSTS.E.BYPASS.LTC128B.128 [R20+0x8400], desc[UR42][R6.64], !P0 ;  /* 0x0840000006149fae */ /* 0x0001e2000c101d6a */
[----:B------:R-:W-:Y:S01]  /*18d40*/  ISETP.GE.AND P1, PT, R8, R3, PT ;  /* 0x000000030800720c */ /* 0x000fe20003f26270 */
[----:B0-----:R-:W-:-:S12]  /*18d50*/  IMAD.MOV.U32 R6, RZ, RZ, R14 ;  /* 0x000000ffff067224 */ /* 0x001fd800078e000e */
[----:B------:R-:W-:Y:S05]  /*18d60*/  WARPSYNC.COLLECTIVE R15, `(.L_x_13640) ;  /* 0x000000000f087348 */ /* 0x000fea0003c00000 */
[----:B------:R0:W1:Y:S02]  /*18d70*/  SHFL.IDX P6, R14, R13, R12, R11 ;  /* 0x0000000c0d0e7389 */ /* 0x00006400000c000b */
[----:B01----:R-:W-:Y:S01]  /*18d80*/  ENDCOLLECTIVE ;  /* 0x000000000000791b */ /* 0x003fe20003800000 */
.L_x_13640:
[----:B------:R-:W-:Y:S02]  /*18d90*/  IMAD.MOV.U32 R13, RZ, RZ, R0 ;  /* 0x000000ffff0d7224 */ /* 0x000fe400078e0000 */
[----:B------:R-:W-:Y:S02]  /*18da0*/  IMAD.MOV.U32 R12, RZ, RZ, 0x2 ;  /* 0x00000002ff0c7424 */ /* 0x000fe400078e00ff */
[----:B------:R-:W-:-:S07]  /*18db0*/  IMAD.MOV.U32 R7, RZ, RZ, R14 ;  /* 0x000000ffff077224 */ /* 0x000fce00078e000e */
[----:B------:R-:W-:Y:S05]  /*18dc0*/  WARPSYNC.COLLECTIVE R15, `(.L_x_13641) ;  /* 0x000000000f087348 */ /* 0x000fea0003c00000 */
[----:B------:R0:W1:Y:S02]  /*18dd0*/  SHFL.IDX P6, R14, R13, R12, R11 ;  /* 0x0000000c0d0e7389 */ /* 0x00006400000c000b */
[----:B01----:R-:W-:Y:S01]  /*18de0*/  ENDCOLLECTIVE ;  /* 0x000000000000791b */ /* 0x003fe20003800000 */
.L_x_13641:
        /* <DEDUP_REMOVED lines=16> */
.L_x_13642:
[----:B------:R-:W-:Y:S02]  /*18ef0*/  IMAD.MOV.U32 R13, RZ, RZ, R0 ;  /* 0x000000ffff0d7224 */ /* 0x000fe400078e0000 */
[----:B------:R-:W-:Y:S02]  /*18f00*/  IMAD.MOV.U32 R12, RZ, RZ, 0x3 ;  /* 0x00000003ff0c7424 */ /* 0x000fe400078e00ff */
[----:B------:R-:W-:-:S07]  /*18f10*/  IMAD.MOV.U32 R7, RZ, RZ, R14 ;  /* 0x000000ffff077224 */ /* 0x000fce00078e000e */
[----:B------:R-:W-:Y:S05]  /*18f20*/  WARPSYNC.COLLECTIVE R15, `(.L_x_13643) ;  /* 0x000000000f087348 */ /* 0x000fea0003c00000 */
[----:B------:R0:W1:Y:S02]  /*18f30*/  SHFL.IDX P6, R14, R13, R12, R11 ;  /* 0x0000000c0d0e7389 */ /* 0x00006400000c000b */
[----:B01----:R-:W-:Y:S01]  /*18f40*/  ENDCOLLECTIVE ;  /* 0x000000000000791b */ /* 0x003fe20003800000 */
.L_x_13643:
[----:B------:R-:W-:-:S05]  /*18f50*/  @!P1 LEA R7, P2, R21, R7, 0x1 ;  /* 0x0000000715079211 */ /* 0x000fca00078408ff */
[----:B------:R-:W-:-:S05]  /*18f60*/  @!P1 IMAD.X R6, RZ, RZ, R6, P2 ;  /* 0x000000ffff069224 */ /* 0x000fca00010e0606 */
[----:B------:R-:W-:Y:S02]  /*18f70*/  @!P1 LOP3.LUT R7, R7, R6, RZ, 0x3c, !PT ;  /* 0x0000000607079212 */ /* 0x000fe400078e3cff */
[----:B------:R-:W-:Y:S02]  /*18f80*/  MOV R13, R2 ;  /* 0x00000002000d7202 */ /* 0x000fe40000000f00 */
[----:B------:R-:W-:-:S04]  /*18f90*/  @!P1 LOP3.LUT R6, R7, R6, RZ, 0x3c, !PT ;  /* 0x0000000607069212 */ /* 0x000fc800078e3cff */
[----:B------:R-:W-:-:S05]  /*18fa0*/  @!P1 LOP3.LUT R7, R7, R6, RZ, 0x3c, !PT ;  /* 0x0000000607079212 */ /* 0x000fca00078e3cff */
[----:B------:R-:W-:Y:S01]  /*18fb0*/  @!PT LDS RZ, [RZ] ;  /* 0x00000000fffff984 */ /* 0x000fe20000000800 */
[----:B------:R-:W-:Y:S01]  /*18fc0*/  @!PT LDS RZ, [RZ] ;  /* 0x00000000fffff984 */ /* 0x000fe20000000800 */
[----:B------:R-:W-:Y:S01]  /*18fd0*/  @!PT LDS RZ, [RZ] ;  /* 0x00000000fffff984 */ /* 0x000fe20000000800 */
[----:B------:R0:W-:Y:S02]  /*18fe0*/  @!P1 LDGSTS.E.BYPASS.LTC128B.128 [R20+0x9400], desc[UR42][R6.64], !P0 ;  /* 0x0940000006149fae */ /* 0x0001e4000c101d6a */
[----:B0-----:R-:W-:-:S04]  /*18ff0*/  IADD3 R6, R25, 0x30, RZ ;  /* 0x0000003019067810 */ /* 0x001fc80007ffe0ff */
[----:B------:R-:W-:Y:S01]  /*19000*/  ISETP.GE.AND P1, PT, R6, R3, PT ;  /* 0x000000030600720c */ /* 0x000fe20003f26270 */
[----:B------:R-:W-:-:S12]  /*19010*/  IMAD.MOV.U32 R6, RZ, RZ, R14 ;  /* 0x000000ffff067224 */ /* 0x000fd800078e000e */
[----:B------:R-:W-:Y:S05]  /*19020*/  WARPSYNC.COLLECTIVE R15, `(.L_x_13644) ;  /* 0x000000000f087348 */ /* 0x000fea0003c00000 */
[----:B------:R0:W1:Y:S02]  /*19030*/  SHFL.IDX P6, R14, R13, R12, R11 ;  /* 0x0000000c0d0e7389 */ /* 0x00006400000c000b */
[----:B01----:R-:W-:Y:S01]  /*19040*/  ENDCOLLECTIVE ;  /* 0x000000000000791b */ /* 0x003fe20003800000 */
.L_x_13644:
[----:B------:R-:W-:Y:S01]  /*19050*/  MOV R13, R0 ;  /* 0x00000000000d7202 */ /* 0x000fe20000000f00 */
[----:B------:R-:W-:Y:S02]  /*19060*/  IMAD.MOV.U32 R12, RZ, RZ, 0x4 ;  /* 0x00000004ff0c7424 */ /* 0x000fe400078e00ff */
[----:B------:R-:W-:-:S07]  /*19070*/  IMAD.MOV.U32 R7, RZ, RZ, R14 ;  /* 0x000000ffff077224 */ /* 0x000fce00078e000e */
[----:B------:R-:W-:Y:S05]  /*19080*/  WARPSYNC.COLLECTIVE R15, `(.L_x_13645) ;  /* 0x000000000f087348 */ /* 0x000fea0003c00000 */
[----:B------:R0:W1:Y:S02]  /*19090*/  SHFL.IDX P6, R14, R13, R12, R11 ;  /* 0x0000000c0d0e7389 */ /* 0x00006400000c000b */
[----:B01----:R-:W-:Y:S01]  /*190a0*/  ENDCOLLECTIVE ;  /* 0x000000000000791b */ /* 0x003fe20003800000 */
.L_x_13645:
        /* <DEDUP_REMOVED lines=16> */
.L_x_13646:
[----:B------:R-:W-:Y:S01]  /*191b0*/  IMAD.MOV.U32 R13, RZ, RZ, R0 ;  /* 0x000000ffff0d7224 */ /* 0x000fe200078e0000 */
[----:B------:R-:W-:Y:S02]  /*191c0*/  MOV R12, 0x5 ;  /* 0x00000005000c7802 */ /* 0x000fe40000000f00 */
[----:B------:R-:W-:-:S07]  /*191d0*/  MOV R7, R14 ;  /* 0x0000000e00077202 */ /* 0x000fce0000000f00 */
[----:B------:R-:W-:Y:S05]  /*191e0*/  WARPSYNC.COLLECTIVE R15, `(.L_x_13647) ;  /* 0x000000000f087348 */ /* 0x000fea0003c00000 */
[----:B------:R0:W1:Y:S02]  /*191f0*/  SHFL.IDX P6, R14, R13, R12, R11 ;  /* 0x0000000c0d0e7389 */ /* 0x00006400000c000b */
[----:B01----:R-:W-:Y:S01]  /*19200*/  ENDCOLLECTIVE ;  /* 0x000000000000791b */ /* 0x003fe20003800000 */
.L_x_13647:
        /* <DEDUP_REMOVED lines=16> */
.L_x_13648:
[----:B------:R-:W-:Y:S02]  /*19310*/  IMAD.MOV.U32 R13, RZ, RZ, R0 ;  /* 0x000000ffff0d7224 */ /* 0x000fe400078e0000 */
[----:B------:R-:W-:Y:S02]  /*19320*/  IMAD.MOV.U32 R12, RZ, RZ, 0x6 ;  /* 0x00000006ff0c7424 */ /* 0x000fe400078e00ff */
[----:B------:R-:W-:-:S07]  /*19330*/  IMAD.MOV.U32 R7, RZ, RZ, R14 ;  /* 0x000000ffff077224 */ /* 0x000fce00078e000e */
[----:B------:R-:W-:Y:S05]  /*19340*/  WARPSYNC.COLLECTIVE R15, `(.L_x_13649) ;  /* 0x000000000f087348 */ /* 0x000fea0003c00000 */
[----:B------:R0:W1:Y:S02]  /*19350*/  SHFL.IDX P6, R14, R13, R12, R11 ;  /* 0x0000000c0d0e7389 */ /* 0x00006400000c000b */
[----:B01----:R-:W-:Y:S01]  /*19360*/  ENDCOLLECTIVE ;  /* 0x000000000000791b */ /* 0x003fe20003800000 */
.L_x_13649:
        /* <DEDUP_REMOVED lines=16> */
.L_x_13650:
[----:B------:R-:W-:Y:S01]  /*19470*/  MOV R13, R0 ;  /* 0x00000000000d7202 */ /* 0x000fe20000000f00 */
[----:B------:R-:W-:Y:S02]  /*19480*/  IMAD.MOV.U32 R12, RZ, RZ, 0x7 ;  /* 0x00000007ff0c7424 */ /* 0x000fe400078e00ff */
[----:B------:R-:W-:-:S07]  /*19490*/  IMAD.MOV.U32 R7, RZ, RZ, R14 ;  /* 0x000000ffff077224 */ /* 0x000fce00078e000e */
[----:B------:R-:W-:Y:S05]  /*194a0*/  WARPSYNC.COLLECTIVE R15, `(.L_x_13651) ;  /* 0x000000000f087348 */ /* 0x000fea0003c00000 */
[----:B------:R0:W1:Y:S02]  /*194b0*/  SHFL.IDX P6, R14, R13, R12, R11 ;  /* 0x0000000c0d0e7389 */ /* 0x00006400000c000b */
[----:B01----:R-:W-:Y:S01]  /*194c0*/  ENDCOLLECTIVE ;  /* 0x000000000000791b */ /* 0x003fe20003800000 */
.L_x_13651:
[----:B------:R-:W-:-:S05]  /*194d0*/  @!P1 LEA R7, P2, R21, R7, 0x1 ;  /* 0x0000000715079211 */ /* 0x000fca00078408ff */
[----:B------:R-:W-:-:S05]  /*194e0*/  @!P1 IMAD.X R6, RZ, RZ, R6, P2 ;  /* 0x000000ffff069224 */ /* 0x000fca00010e0606 */
[-C--:B------:R-:W-:Y:S01]  /*194f0*/  @!P1 LOP3.LUT R7, R7, R6.reuse, RZ, 0x3c, !PT ;  /* 0x0000000607079212 */ /* 0x080fe200078e3cff */
[----:B------:R-:W-:Y:S02]  /*19500*/  IMAD.MOV.U32 R13, RZ, RZ, R2 ;  /* 0x000000ffff0d7224 */ /* 0x000fe400078e0002 */
[----:B------:R-:W-:Y:S01]  /*19510*/  VIADD R2, R25, 0x70 ;  /* 0x0000007019027836 */ /* 0x000fe20000000000 */
[----:B------:R-:W-:-:S04]  /*19520*/  @!P1 LOP3.LUT R6, R7, R6, RZ, 0x3c, !PT ;  /* 0x0000000607069212 */ /* 0x000fc800078e3cff */
[----:B------:R-:W-:Y:S01]  /*19530*/  @!P1 LOP3.LUT R7, R7, R6, RZ, 0x3c, !PT ;  /* 0x0000000607079212 */ /* 0x000fe200078e3cff */
[----:B------:R-:W-:-:S07]  /*19540*/  IMAD.MOV.U32 R0, RZ, RZ, R14 ;  /* 0x000000ffff007224 */ /* 0x000fce00078e000e */
[----:B------:R-:W-:Y:S05]  /*19550*/  WARPSYNC.COLLECTIVE R15, `(.L_x_13652) ;  /* 0x000000000f087348 */ /* 0x000fea0003c00000 */
[----:B------:R0:W1:Y:S02]  /*19560*/  SHFL.IDX P6, R14, R13, R12, R11 ;  /* 0x0000000c0d0e7389 */ /* 0x00006400000c000b */
[----:B01----:R-:W-:Y:S01]  /*19570*/  ENDCOLLECTIVE ;  /* 0x000000000000791b */ /* 0x003fe20003800000 */
.L_x_13652:
[----:B------:R-:W-:Y:S01]  /*19580*/  @!PT LDS RZ, [RZ] ;  /* 0x00000000fffff984 */ /* 0x000fe20000000800 */
[----:B------:R-:W-:Y:S01]  /*19590*/  @!PT LDS RZ, [RZ] ;  /* 0x00000000fffff984 */ /* 0x000fe20000000800 */
[----:B------:R-:W-:Y:S01]  /*195a0*/  @!PT LDS RZ, [RZ] ;  /* 0x00000000fffff984 */ /* 0x000fe20000000800 */
[----:B------:R0:W-:Y:S01]  /*195b0*/  @!P1 LDGSTS.E.BYPASS.LTC128B.128 [R20+0xb400], desc[UR42][R6.64], !P0 ;  /* 0x0b40000006149fae */ /* 0x0001e2000c101d6a */
[----:B------:R-:W-:Y:S01]  /*195c0*/  ISETP.GE.AND P1, PT, R2, R3, PT ;  /* 0x000000030200720c */ /* 0x000fe20003f26270 */
[----:B------:R-:W-:Y:S02]  /*195d0*/  IMAD.MOV.U32 R13, RZ, RZ, R4 ;  /* 0x000000ffff0d7224 */ /* 0x000fe400078e0004 */
[----:B------:R-:W-:Y:S01]  /*195e0*/  IMAD.MOV.U32 R12, RZ, RZ, RZ ;  /* 0x000000ffff0c7224 */ /* 0x000fe200078e00ff */
[----:B0-----:R-:W-:-:S09]  /*195f0*/  MOV R6, R14 ;  /* 0x0000000e00067202 */ /* 0x001fd20000000f00 */
[----:B------:R-:W-:Y:S05]  /*19600*/  WARPSYNC.COLLECTIVE R15, `(.L_x_13653) ;  /* 0x000000000f087348 */ /* 0x000fea0003c00000 */
[----:B------:R0:W1:Y:S02]  /*19610*/  SHFL.IDX P6, R14, R13, R12, R11 ;  /* 0x0000000c0d0e7389 */ /* 0x00006400000c000b */
[----:B01----:R-:W-:Y:S01]  /*19620*/  ENDCOLLECTIVE ;  /* 0x000000000000791b */ /* 0x003fe20003800000 */
.L_x_13653:
[----:B------:R-:W-:-:S05]  /*19630*/  @!P1 LEA R6, P2, R21, R6, 0x1 ;  /* 0x0000000615069211 */ /* 0x000fca00078408ff */
[----:B------:R-:W-:-:S04]  /*19640*/  @!P1 IMAD.X R0, RZ, RZ, R0, P2 ;  /* 0x000000ffff009224 */ /* 0x000fc800010e0600 */
[----:B------:R-:W-:Y:S01]  /*19650*/  @!P1 IMAD.MOV.U32 R7, RZ, RZ, R0 ;  /* 0x000000ffff079224 */ /* 0x000fe200078e0000 */
[C---:B------:R-:W-:Y:S02]  /*19660*/  IADD3 R0, R25.reuse, 0x80, RZ ;  /* 0x0000008019007810 */ /* 0x040fe40007ffe0ff */
[----:B------:R-:W-:Y:S02]  /*19670*/  MOV R13, R5 ;  /* 0x00000005000d7202 */ /* 0x000fe40000000f00 */
[----:B------:R-:W-:Y:S01]  /*19680*/  @!PT LDS RZ, [RZ] ;  /* 0x00000000fffff984 */ /* 0x000fe20000000800 */
[----:B------:R-:W-:Y:S01]  /*19690*/  @!PT LDS RZ, [RZ] ;  /* 0x00000000fffff984 */ /* 0x000fe20000000800 */
[----:B------:R-:W-:Y:S01]  /*196a0*/  @!PT LDS RZ, [RZ] ;  /* 0x00000000fffff984 */ /* 0x000fe20000000800 */
[----:B------:R0:W-:Y:S01]  /*196b0*/  @!P1 LDGSTS.E.BYPASS.LTC128B.128 [R20+0xbc00], desc[UR42][R6.64], !P0 ;  /* 0x0bc0000006149fae */ /* 0x0001e2000c101d6a */
[----:B------:R-:W-:Y:S02]  /*196c0*/  ISETP.GE.AND P1, PT, R0, R3, PT ;  /* 0x000000030000720c */ /* 0x000fe40003f26270 */
[----:B------:R-:W-:Y:S01]  /*196d0*/  IADD3 R0, R25, 0x90, RZ ;  /* 0x0000009019007810 */ /* 0x000fe20007ffe0ff */
[----:B------:R-:W-:-:S10]  /*196e0*/  IMAD.MOV.U32 R2, RZ, RZ, R14 ;  /* 0x000000ffff027224 */ /* 0x000fd400078e000e */
[----:B0-----:R-:W-:Y:S05]  /*196f0*/  WARPSYNC.COLLECTIVE R15, `(.L_x_13654) ;  /* 0x000000000f087348 */ /* 0x001fea0003c00000 */
[----:B------:R1:W2:Y:S02]  /*19700*/  SHFL.IDX P6, R14, R13, R12, R11 ;  /* 0x0000000c0d0e7389 */ /* 0x0002a400000c000b */
[----:B012---:R-:W-:Y:S01]  /*19710*/  ENDCOLLECTIVE ;  /* 0x000000000000791b */ /* 0x007fe20003800000 */
.L_x_13654:
[----:B------:R-:W-:Y:S02]  /*19720*/  IMAD.MOV.U32 R13, RZ, RZ, R4 ;  /* 0x000000ffff0d7224 */ /* 0x000fe400078e0004 */
[----:B------:R-:W-:Y:S02]  /*19730*/  IMAD.MOV.U32 R12, RZ, RZ, 0x1 ;  /* 0x00000001ff0c7424 */ /* 0x000fe400078e00ff */
[----:B------:R-:W-:-:S07]  /*19740*/  IMAD.MOV.U32 R8, RZ, RZ, R14 ;  /* 0x000000ffff087224 */ /* 0x000fce00078e000e */
[----:B------:R-:W-:Y:S05]  /*19750*/  WARPSYNC.COLLECTIVE R15, `(.L_x_13655) ;  /* 0x000000000f087348 */ /* 0x000fea0003c00000 */
[----:B------:R0:W1:Y:S02]  /*19760*/  SHFL.IDX P6, R14, R13, R12, R11 ;  /* 0x0000000c0d0e7389 */ /* 0x00006400000c000b */
[----:B01----:R-:W-:Y:S01]  /*19770*/  ENDCOLLECTIVE ;  /* 0x000000000000791b */ /* 0x003fe20003800000 */
.L_x_13655:
[----:B------:R-:W-:-:S05]  /*19780*/  @!P1 LEA R6, P2, R21, R8, 0x1 ;  /* 0x0000000815069211 */ /* 0x000fca00078408ff */
[----:B------:R-:W-:-:S04]  /*19790*/  @!P1 IMAD.X R2, RZ, RZ, R2, P2 ;  /* 0x000000ffff029224 */ /* 0x000fc800010e0602 */
[----:B------:R-:W-:Y:S01]  /*197a0*/  @!P1 IMAD.MOV.U32 R7, RZ, RZ, R2 ;  /* 0x000000ffff079224 */ /* 0x000fe200078e0002 */
[----:B------:R-:W-:Y:S01]  /*197b0*/  MOV R13, R5 ;  /* 0x00000005000d7202 */ /* 0x000fe20000000f00 */
[----:B------:R-:W-:-:S03]  /*197c0*/  VIADD R2, R25, 0xa0 ;  /* 0x000000a019027836 */ /* 0x000fc60000000000 */
[----:B------:R-:W-:Y:S01]  /*197d0*/  @!PT LDS RZ, [RZ] ;  /* 0x00000000fffff984 */ /* 0x000fe20000000800 */
[----:B------:R-:W-:Y:S01]  /*197e0*/  @!PT LDS RZ, [RZ] ;  /* 0x00000000fffff984 */ /* 0x000fe20000000800 */
[----:B------:R-:W-:Y:S01]  /*197f0*/  @!PT LDS RZ, [RZ] ;  /* 0x00000000fffff984 */ /* 0x000fe20000000800 */
[----:B------:R0:W-:Y:S01]  /*19800*/  @!P1 LDGSTS.E.BYPASS.LTC128B.128 [R20+0xc400], desc[UR42][R6.64], !P0 ;  /* 0x0c40000006149fae */ /* 0x0001e2000c101d6a */
[----:B------:R-:W-:Y:S01]  /*19810*/  ISETP.GE.AND P1, PT, R0, R3, PT ;  /* 0x000000030000720c */ /* 0x000fe20003f26270 */
[----:B------:R-:W-:-:S12]  /*19820*/  IMAD.MOV.U32 R0, RZ, RZ, R14 ;  /* 0x000000ffff007224 */ /* 0x000fd800078e000e */
[----:B0-----:R-:W-:Y:S05]  /*19830*/  WARPSYNC.COLLECTIVE R15, `(.L_x_13656) ;  /* 0x000000000f087348 */ /* 0x001fea0003c00000 */
[----:B------:R1:W2:Y:S02]  /*19840*/  SHFL.IDX P6, R14, R13, R12, R11 ;  /* 0x0000000c0d0e7389 */ /* 0x0002a400000c000b */
[----:B012---:R-:W-:Y:S01]  /*19850*/  ENDCOLLECTIVE ;  /* 0x000000000000791b */ /* 0x007fe20003800000 */
.L_x_13656:
[----:B------:R-:W-:Y:S01]  /*19860*/  MOV R13, R4 ;  /* 0x00000004000d7202 */ /* 0x000fe20000000f00 */
[----:B------:R-:W-:Y:S02]  /*19870*/  IMAD.MOV.U32 R12, RZ, RZ, 0x2 ;  /* 0x00000002ff0c7424 */ /* 0x000fe400078e00ff */
[----:B------:R-:W-:-:S07]  /*19880*/  IMAD.MOV.U32 R6, RZ, RZ, R14 ;  /* 0x000000ffff067224 */ /* 0x000fce00078e000e */
[----:B------:R-:W-:Y:S05]  /*19890*/  WARPSYNC.COLLECTIVE R15, `(.L_x_13657) ;  /* 0x000000000f087348 */ /* 0x000fea0003c00000 */
[----:B------:R0:W1:Y:S02]  /*198a0*/  SHFL.IDX P6, R14, R13, R12, R11 ;  /* 0x0000000c0d0e7389 */ /* 0x00006400000c000b */
[----:B01----:R-:W-:Y:S01]  /*198b0*/  ENDCOLLECTIVE ;  /* 0x000000000000791b */ /* 0x003fe20003800000 */
.L_x_13657:
        /* <DEDUP_REMOVED lines=13> */
.L_x_13658:
[----:B------:R-:W-:Y:S01]  /*19990*/  MOV R13, R4 ;  /* 0x00000004000d7202 */ /* 0x000fe20000000f00 */
[----:B------:R-:W-:Y:S01]  /*199a0*/  IMAD.MOV.U32 R12, RZ, RZ, 0x3 ;  /* 0x00000003ff0c7424 */ /* 0x000fe200078e00ff */
[----:B------:R-:W-:-:S07]  /*199b0*/  MOV R6, R14 ;  /* 0x0000000e00067202 */ /* 0x000fce0000000f00 */
[----:B------:R-:W-:Y:S05]  /*199c0*/  WARPSYNC.COLLECTIVE R15, `(.L_x_13659) ;  /* 0x000000000f087348 */ /* 0x000fea0003c00000 */
[----:B------:R0:W1:Y:S02]  /*199d0*/  SHFL.IDX P6, R14, R13, R12, R11 ;  /* 0x0000000c0d0e7389 */ /* 0x00006400000c000b */
[----:B01----:R-:W-:Y:S01]  /*199e0*/  ENDCOLLECTIVE ;  /* 0x000000000000791b */ /* 0x003fe20003800000 */
.L_x_13659:
        /* <DEDUP_REMOVED lines=12> */
.L_x_13660:
[----:B------:R-:W-:Y:S01]  /*19ab0*/  MOV R2, R14 ;  /* 0x0000000e00027202 */ /* 0x000fe20000000f00 */
[----:B------:R-:W-:Y:S06]  /*19ac0*/  BRA `(.L_x_13661) ;  /* 0xffffff9c00c47947 */ /* 0x000fec000383ffff */
.L_x_13488:
[----:B-1----:R1:W2:Y:S02]  /*19ad0*/  SYNCS.PHASECHK.TRANS64.TRYWAIT P0, [R16+URZ+0x16820], R0 ;  /* 0x01682000100075a7 */ /* 0x0022a4000800017f */
[----:B--2---:R-:W-:Y:S05]  /*19ae0*/  @!P0 NANOSLEEP.SYNCS 0x989680 ;  /* 0x009896800000895d */ /* 0x004fea0003900000 */
[----:B------:R-:W2:Y:S02]  /*19af0*/  @!P0 SYNCS.PHASECHK.TRANS64 P0, [R16+URZ+0x16820], R0 ;  /* 0x01682000100085a7 */ /* 0x000ea4000800007f */
[----:B--2---:R-:W-:Y:S05]  /*19b00*/  @!P0 BRA `(.L_x_13488) ;  /* 0xfffffffc00f08947 */ /* 0x004fea000383ffff */
[----:B------:R-:W-:Y:S05]  /*19b10*/  BRA `(.L_x_13662) ;  /* 0xffffffa000207947 */ /* 0x000fea000383ffff */
.L_x_13493:
[----:B0-----:R0:W1:Y:S02]  /*19b20*/  SYNCS.PHASECHK.TRANS64.TRYWAIT P0, [R5+URZ+0x16840], R2 ;  /* 0x01684002050075a7 */ /* 0x001064000800017f */
[----:B-1----:R-:W-:Y:S05]  /*19b30*/  @!P0 NANOSLEEP.SYNCS 0x989680 ;  /* 0x009896800000895d */ /* 0x002fea0003900000 */
[----:B------:R-:W1:Y:S02]  /*19b40*/  @!P0 SYNCS.PHASECHK.TRANS64 P0, [R5+URZ+0x16840], R2 ;  /* 0x01684002050085a7 */ /* 0x000e64000800007f */
[----:B-1----:R-:W-:Y:S05]  /*19b50*/  @!P0 BRA `(.L_x_13493) ;  /* 0xfffffffc00f08947 */ /* 0x002fea000383ffff */
[----:B------:R-:W-:Y:S05]  /*19b60*/  BRA `(.L_x_13663) ;  /* 0xffffffa400007947 */ /* 0x000fea000383ffff */
.L_x_13494:
        /* <DEDUP_REMOVED lines=8> */
.L_x_13665:
[----:B------:R-:W-:Y:S05]  /*19bf0*/  BSYNC B1 ;  /* 0x0000000000017941 */ /* 0x000fea0003800000 */
.L_x_13664:
[----:B------:R-:W0:Y:S01]  /*19c00*/  S2R R7, SR_TID.X ;  /* 0x0000000000077919 */ /* 0x000e220000002100 */
[----:B------:R-:W-:Y:S01]  /*19c10*/  IMAD.MOV.U32 R13, RZ, RZ, R9 ;  /* 0x000000ffff0d7224 */ /* 0x000fe200078e0009 */
[----:B------:R-:W-:Y:S01]  /*19c20*/  MOV R11, 0x181f ;  /* 0x0000181f000b7802 */ /* 0x000fe20000000f00 */
[----:B------:R-:W-:Y:S02]  /*19c30*/  IMAD.MOV.U32 R12, RZ, RZ, RZ ;  /* 0x000000ffff0c7224 */ /* 0x000fe400078e00ff */
[----:B------:R-:W-:Y:S02]  /*19c40*/  IMAD.MOV.U32 R15, RZ, RZ, -0x1 ;  /* 0xffffffffff0f7424 */ /* 0x000fe400078e00ff */
[----:B------:R-:W-:Y:S02]  /*19c50*/  IMAD.MOV.U32 R3, RZ, RZ, R14 ;  /* 0x000000ffff037224 */ /* 0x000fe400078e000e */
[----:B------:R-:W-:-:S07]  /*19c60*/  IMAD R8, R8, 0x2, R16 ;  /* 0x0000000208087824 */ /* 0x000fce00078e0210 */
[----:B0-----:R-:W-:Y:S05]  /*19c70*/  WARPSYNC.COLLECTIVE R15, `(.L_x_13666) ;  /* 0x000000000f087348 */ /* 0x001fea0003c00000 */
[----:B------:R1:W2:Y:S02]  /*19c80*/  SHFL.IDX P6, R14, R13, R12, R11 ;  /* 0x0000000c0d0e7389 */ /* 0x0002a400000c000b */
[----:B012---:R-:W-:Y:S01]  /*19c90*/  ENDCOLLECTIVE ;  /* 0x000000000000791b */ /* 0x007fe20003800000 */
.L_x_13666:
[----:B------:R-:W-:Y:S01]  /*19ca0*/  IMAD.MOV.U32 R13, RZ, RZ, R10 ;  /* 0x000000ffff0d7224 */ /* 0x000fe200078e000a */
[----:B------:R-:W-:Y:S01]  /*19cb0*/  MOV R12, 0x1 ;  /* 0x00000001000c7802 */ /* 0x000fe20000000f00 */
[----:B------:R-:W-:Y:S02]  /*19cc0*/  IMAD.SHL.U32 R7, R7, 0x8, RZ ;  /* 0x0000000807077824 */ /* 0x000fe400078e00ff */
[----:B------:R-:W-:-:S07]  /*19cd0*/  IMAD.MOV.U32 R2, RZ, RZ, R14 ;  /* 0x000000ffff027224 */ /* 0x000fce00078e000e */
[----:B------:R-:W-:Y:S05]  /*19ce0*/  WARPSYNC.COLLECTIVE R15, `(.L_x_13667) ;  /* 0x000000000f087348 */ /* 0x000fea0003c00000 */
[----:B------:R0:W1:Y:S02]  /*19cf0*/  SHFL.IDX P6, R14, R13, R12, R11 ;  /* 0x0000000c0d0e7389 */ /* 0x00006400000c000b */
[----:B01----:R-:W-:Y:S01]  /*19d00*/  ENDCOLLECTIVE ;  /* 0x000000000000791b */ /* 0x003fe20003800000 */
.L_x_13667:
        /* <DEDUP_REMOVED lines=8> */
[----:B------:R0:W-:Y:S02]  /*19d90*/  LDGSTS.E.BYPASS.LTC128B.128 [R8+0xe400], desc[UR42][R2.64], !P2 ;  /* 0x0e40000002087fae */ /* 0x0001e4000d101d6a */
[----:B0-----:R-:W-:-:S07]  /*19da0*/  IMAD.MOV.U32 R3, RZ, RZ, R14 ;  /* 0x000000ffff037224 */ /* 0x001fce00078e000e */
[----:B------:R-:W-:Y:S05]  /*19db0*/  WARPSYNC.COLLECTIVE R15, `(.L_x_13668) ;  /* 0x000000000f087348 */ /* 0x000fea0003c00000 */
[----:B------:R0:W1:Y:S02]  /*19dc0*/  SHFL.IDX P6, R14, R13, R12, R11 ;  /* 0x0000000c0d0e7389 */ /* 0x00006400000c000b */
[----:B01----:R-:W-:Y:S01]  /*19dd0*/  ENDCOLLECTIVE ;  /* 0x000000000000791b */ /* 0x003fe20003800000 */
.L_x_13668:
[----:B------:R-:W-:Y:S02]  /*19de0*/  IMAD.MOV.U32 R13, RZ, RZ, R10 ;  /* 0x000000ffff0d7224 */ /* 0x000fe400078e000a */
[----:B------:R-:W-:Y:S02]  /*19df0*/  IMAD.MOV.U32 R12, RZ, RZ, 0x2 ;  /* 0x00000002ff0c7424 */ /* 0x000fe400078e00ff */
[----:B------:R-:W-:-:S07]  /*19e00*/  IMAD.MOV.U32 R2, RZ, RZ, R14 ;  /* 0x000000ffff027224 */ /* 0x000fce00078e000e */
[----:B------:R-:W-:Y:S05]  /*19e10*/  WARPSYNC.COLLECTIVE R15, `(.L_x_13669) ;  /* 0x000000000f087348 */ /* 0x000fea0003c00000 */
[----:B------:R0:W1:Y:S02]  /*19e20*/  SHFL.IDX P6, R14, R13, R12, R11 ;  /* 0x0000000c0d0e7389 */ /* 0x00006400000c000b */
[----:B01----:R-:W-:Y:S01]  /*19e30*/  ENDCOLLECTIVE ;  /* 0x000000000000791b */ /* 0x003fe20003800000 */
.L_x_13669:
[----:B------:R-:W-:-:S04]  /*19e40*/  IADD3 R2, P0, R2, R7, RZ ;  /* 0x0000000702027210 */ /* 0x000fc80007f1e0ff */
[----:B------:R-:W-:-:S05]  /*19e50*/  IADD3.X R3, RZ, R3, RZ, P0, !PT ;  /* 0x00000003ff037210 */ /* 0x000fca00007fe4ff */
        /* <DEDUP_REMOVED lines=9> */
.L_x_13670:
[----:B------:R-:W-:Y:S01]  /*19ef0*/  IMAD.MOV.U32 R13, RZ, RZ, R10 ;  /* 0x000000ffff0d7224 */ /* 0x000fe200078e000a */
[----:B------:R-:W-:Y:S01]  /*19f00*/  MOV R12, 0x3 ;  /* 0x00000003000c7802 */ /* 0x000fe20000000f00 */
[----:B------:R-:W-:-:S07]  /*19f10*/  IMAD.MOV.U32 R2, RZ, RZ, R14 ;  /* 0x000000ffff027224 */ /* 0x000fce00078e000e */
[----:B------:R-:W-:Y:S05]  /*19f20*/  WARPSYNC.COLLECTIVE R15, `(.L_x_13671) ;  /* 0x000000000f087348 */ /* 0x000fea0003c00000 */
[----:B------:R0:W1:Y:S02]  /*19f30*/  SHFL.IDX P6, R14, R13, R12, R11 ;  /* 0x0000000c0d0e7389 */ /* 0x00006400000c000b */
[----:B01----:R-:W-:Y:S01]  /*19f40*/  ENDCOLLECTIVE ;  /* 0x000000000000791b */ /* 0x003fe20003800000 */
.L_x_13671:
        /* <DEDUP_REMOVED lines=11> */
.L_x_13672:
[----:B------:R-:W-:Y:S02]  /*1a000*/  IMAD.MOV.U32 R13, RZ, RZ, R10 ;  /* 0x000000ffff0d7224 */ /* 0x000fe400078e000a */
[----:B------:R-:W-:Y:S02]  /*1a010*/  IMAD.MOV.U32 R12, RZ, RZ, 0x4 ;  /* 0x00000004ff0c7424 */ /* 0x000fe400078e00ff */
[----:B------:R-:W-:-:S07]  /*1a020*/  IMAD.MOV.U32 R2, RZ, RZ, R14 ;  /* 0x000000ffff027224 */ /* 0x000fce00078e000e */
[----:B------:R-:W-:Y:S05]  /*1a030*/  WARPSYNC.COLLECTIVE R15, `(.L_x_13673) ;  /* 0x000000000f087348 */ /* 0x000fea0003c00000 */
[----:B------:R0:W1:Y:S02]  /*1a040*/  SHFL.IDX P6, R14, R13, R12, R11 ;  /* 0x0000000c0d0e7389 */ /* 0x00006400000c000b */
[----:B01----:R-:W-:Y:S01]  /*1a050*/  ENDCOLLECTIVE ;  /* 0x000000000000791b */ /* 0x003fe20003800000 */
.L_x_13673:
        /* <DEDUP_REMOVED lines=11> */
.L_x_13674:
[----:B------:R-:W-:Y:S01]  /*1a110*/  IMAD.MOV.U32 R13, RZ, RZ, R10 ;  /* 0x000000ffff0d7224 */ /* 0x000fe200078e000a */
[----:B------:R-:W-:Y:S01]  /*1a120*/  MOV R12, 0x5 ;  /* 0x00000005000c7802 */ /* 0x000fe20000000f00 */
[----:B------:R-:W-:-:S07]  /*1a130*/  IMAD.MOV.U32 R2, RZ, RZ, R14 ;  /* 0x000000ffff027224 */ /* 0x000fce00078e000e */
[----:B------:R-:W-:Y:S05]  /*1a140*/  WARPSYNC.COLLECTIVE R15, `(.L_x_13675) ;  /* 0x000000000f087348 */ /* 0x000fea0003c00000 */
[----:B------:R0:W1:Y:S02]  /*1a150*/  SHFL.IDX P6, R14, R13, R12, R11 ;  /* 0x0000000c0d0e7389 */ /* 0x00006400000c000b */
[----:B01----:R-:W-:Y:S01]  /*1a160*/  ENDCOLLECTIVE ;  /* 0x000000000000791b */ /* 0x003fe20003800000 */
.L_x_13675:
        /* <DEDUP_REMOVED lines=11> */
.L_x_13676:
[----:B------:R-:W-:Y:S02]  /*1a220*/  IMAD.MOV.U32 R13, RZ, RZ, R10 ;  /* 0x000000ffff0d7224 */ /* 0x000fe400078e000a */
[----:B------:R-:W-:Y:S02]  /*1a230*/  IMAD.MOV.U32 R12, RZ, RZ, 0x6 ;  /* 0x00000006ff0c7424 */ /* 0x000fe400078e00ff */
[----:B------:R-:W-:-:S07]  /*1a240*/  IMAD.MOV.U32 R2, RZ, RZ, R14 ;  /* 0x000000ffff027224 */ /* 0x000fce00078e000e */
[----:B------:R-:W-:Y:S05]  /*1a250*/  WARPSYNC.COLLECTIVE R15, `(.L_x_13677) ;  /* 0x000000000f087348 */ /* 0x000fea0003c00000 */
[----:B------:R0:W1:Y:S02]  /*1a260*/  SHFL.IDX P6, R14, R13, R12, R11 ;  /* 0x0000000c0d0e7389 */ /* 0x00006400000c000b */
[----:B01----:R-:W-:Y:S01]  /*1a270*/  ENDCOLLECTIVE ;  /* 0x000000000000791b */ /* 0x003fe20003800000 */
.L_x_13677:
        /* <DEDUP_REMOVED lines=11> */
.L_x_13678:
[----:B------:R-:W-:Y:S01]  /*1a330*/  IMAD.MOV.U32 R13, RZ, RZ, R10 ;  /* 0x000000ffff0d7224 */ /* 0x000fe200078e000a */
[----:B------:R-:W-:Y:S01]  /*1a340*/  MOV R12, 0x7 ;  /* 0x00000007000c7802 */ /* 0x000fe20000000f00 */
[----:B------:R-:W-:-:S07]  /*1a350*/  IMAD.MOV.U32 R2, RZ, RZ, R14 ;  /* 0x000000ffff027224 */ /* 0x000fce00078e000e */
[----:B------:R-:W-:Y:S05]  /*1a360*/  WARPSYNC.COLLECTIVE R15, `(.L_x_13679) ;  /* 0x000000000f087348 */ /* 0x000fea0003c00000 */
[----:B------:R0:W1:Y:S02]  /*1a370*/  SHFL.IDX P6, R14, R13, R12, R11 ;  /* 0x0000000c0d0e7389 */ /* 0x00006400000c000b */
[----:B01----:R-:W-:Y:S01]  /*1a380*/  ENDCOLLECTIVE ;  /* 0x000000000000791b */ /* 0x003fe20003800000 */
.L_x_13679:
        /* <DEDUP_REMOVED lines=11> */
.L_x_13680:
[----:B------:R-:W-:Y:S01]  /*1a440*/  IMAD.MOV.U32 R2, RZ, RZ, R14 ;  /* 0x000000ffff027224 */ /* 0x000fe200078e000e */
[----:B------:R-:W-:Y:S06]  /*1a450*/  BRA `(.L_x_13681) ;  /* 0xffffff9c00ec7947 */ /* 0x000fec000383ffff */
.L_x_13499:
[----:B-1----:R1:W2:Y:S02]  /*1a460*/  SYNCS.PHASECHK.TRANS64.TRYWAIT P0, [R5+URZ+0x16860], R2 ;  /* 0x01686002050075a7 */ /* 0x0022a4000800017f */
[----:B--2---:R-:W-:Y:S05]  /*1a470*/  @!P0 NANOSLEEP.SYNCS 0x989680 ;  /* 0x009896800000895d */ /* 0x004fea0003900000 */
[----:B------:R-:W2:Y:S02]  /*1a480*/  @!P0 SYNCS.PHASECHK.TRANS64 P0, [R5+URZ+0x16860], R2 ;  /* 0x01686002050085a7 */ /* 0x000ea4000800007f */
[----:B--2---:R-:W-:Y:S05]  /*1a490*/  @!P0 BRA `(.L_x_13499) ;  /* 0xfffffffc00f08947 */ /* 0x004fea000383ffff */
[----:B------:R-:W-:Y:S05]  /*1a4a0*/  BRA `(.L_x_13682) ;  /* 0xffffffa000447947 */ /* 0x000fea000383ffff */
.L_x_13500:
        /* <DEDUP_REMOVED lines=8> */
.L_x_13684:
[----:B------:R-:W-:Y:S05]  /*1a530*/  BSYNC B1 ;  /* 0x0000000000017941 */ /* 0x000fea0003800000 */
.L_x_13683:
[----:B------:R-:W-:Y:S01]  /*1a540*/  IMAD.MOV.U32 R13, RZ, RZ, R18 ;  /* 0x000000ffff0d7224 */ /* 0x000fe200078e0012 */
[----:B------:R-:W-:Y:S01]  /*1a550*/  MOV R15, 0xffffffff ;  /* 0xffffffff000f7802 */ /* 0x000fe20000000f00 */
[----:B------:R-:W-:Y:S01]  /*1a560*/  IMAD.MOV.U32 R12, RZ, RZ, RZ ;  /* 0x000000ffff0c7224 */ /* 0x000fe200078e00ff */
[----:B------:R-:W-:Y:S01]  /*1a570*/  MOV R3, R14 ;  /* 0x0000000e00037202 */ /* 0x000fe20000000f00 */
[----:B------:R-:W-:Y:S01]  /*1a580*/  IMAD.MOV.U32 R11, RZ, RZ, 0x181f ;  /* 0x0000181fff0b7424 */ /* 0x000fe200078e00ff */
[----:B------:R-:W-:Y:S01]  /*1a590*/  ISETP.LT.OR P2, PT, R8, 0x1, P1 ;  /* 0x000000010800780c */ /* 0x000fe20000f41670 */
[----:B------:R-:W-:-:S12]  /*1a5a0*/  IMAD R6, R6, 0x2, R16 ;  /* 0x0000000206067824 */ /* 0x000fd800078e0210 */
[----:B------:R-:W-:Y:S05]  /*1a5b0*/  WARPSYNC.COLLECTIVE R15, `(.L_x_13685) ;  /* 0x000000000f087348 */ /* 0x000fea0003c00000 */
[----:B------:R0:W1:Y:S02]  /*1a5c0*/  SHFL.IDX P6, R14, R13, R12, R11 ;  /* 0x0000000c0d0e7389 */ /* 0x00006400000c000b */
[----:B01----:R-:W-:Y:S01]  /*1a5d0*/  ENDCOLLECTIVE ;  /* 0x000000000000791b */ /* 0x003fe20003800000 */
.L_x_13685:
[----:B------:R-:W-:Y:S01]  /*1a5e0*/  MOV R13, R19 ;  /* 0x00000013000d7202 */ /* 0x000fe20000000f00 */
[----:B------:R-:W-:Y:S02]  /*1a5f0*/  IMAD.MOV.U32 R12, RZ, RZ, 0x1 ;  /* 0x00000001ff0c7424 */ /* 0x000fe400078e00ff */
[----:B------:R-:W-:-:S07]  /*1a600*/  IMAD.MOV.U32 R2, RZ, RZ, R14 ;  /* 0x000000ffff027224 */ /* 0x000fce00078e000e */
[----:B------:R-:W-:Y:S05]  /*1a610*/  WARPSYNC.COLLECTIVE R15, `(.L_x_13686) ;  /* 0x000000000f087348 */ /* 0x000fea0003c00000 */
[----:B------:R0:W1:Y:S02]  /*1a620*/  SHFL.IDX P6, R14, R13, R12, R11 ;  /* 0x0000000c0d0e7389 */ /* 0x00006400000c000b */
[----:B01----:R-:W-:Y:S01]  /*1a630*/  ENDCOLLECTIVE ;  /* 0x000000000000791b */ /* 0x003fe20003800000 */
.L_x_13686:
        /* <DEDUP_REMOVED lines=12> */
.L_x_13687:
[----:B------:R-:W-:Y:S02]  /*1a700*/  IMAD.MOV.U32 R13, RZ, RZ, R19 ;  /* 0x000000ffff0d7224 */ /* 0x000fe400078e0013 */
[----:B------:R-:W-:Y:S01]  /*1a710*/  IMAD.MOV.U32 R12, RZ, RZ, 0x2 ;  /* 0x00000002ff0c7424 */ /* 0x000fe200078e00ff */
[----:B------:R-:W-:-:S07]  /*1a720*/  MOV R2, R14 ;  /* 0x0000000e00027202 */ /* 0x000fce0000000f00 */
[----:B------:R-:W-:Y:S05]  /*1a730*/  WARPSYNC.COLLECTIVE R15, `(.L_x_13688) ;  /* 0x000000000f087348 */ /* 0x000fea0003c00000 */
[----:B------:R0:W1:Y:S02]  /*1a740*/  SHFL.IDX P6, R14, R13, R12, R11 ;  /* 0x0000000c0d0e7389 */ /* 0x00006400000c000b */
[----:B01----:R-:W-:Y:S01]  /*1a750*/  ENDCOLLECTIVE ;  /* 0x000000000000791b */ /* 0x003fe20003800000 */
.L_x_13688:
[----:B------:R-:W-:-:S05]  /*1a760*/  IADD3 R2, P0, R2, R7, RZ ;  /* 0x0000000702027210 */ /* 0x000fca0007f1e0ff */
[----:B------:R-:W-:-:S05]  /*1a770*/  IMAD.X R3, RZ, RZ, R3, P0 ;  /* 0x000000ffff037224 */ /* 0x000fca00000e0603 */
[----:B------:R-:W-:Y:S01]  /*1a780*/  @!PT LDS RZ, [RZ] ;  /* 0x00000000fffff984 */ /* 0x000fe20000000800 */
[----:B------:R-:W-:Y:S01]  /*1a790*/  @!PT LDS RZ, [RZ] ;  /* 0x00000000fffff984 */ /* 0x000fe20000000800 */
[----:B------:R-:W-:Y:S01]  /*1a7a0*/  @!PT LDS RZ, [RZ] ;  /* 0x00000000fffff984 */ /* 0x000fe20000000800 */
[----:B------:R0:W-:Y:S01]  /*1a7b0*/  LDGSTS.E.BYPASS.LTC128B.128 [R6+0xc00], desc[UR42][R2.64], !P2 ;  /* 0x00c0000002067fae */ /* 0x0001e2000d101d6a */
[----:B------:R-:W-:Y:S01]  /*1a7c0*/  ISETP.LT.OR P2, PT, R8, 0x21, P1 ;  /* 0x000000210800780c */ /* 0x000fe20000f41670 */
[----:B------:R-:W-:Y:S01]  /*1a7d0*/  IMAD.MOV.U32 R13, RZ, RZ, R18 ;  /* 0x000000ffff0d7224 */ /* 0x000fe200078e0012 */
[----:B0-----:R-:W-:-:S11]  /*1a7e0*/  MOV R3, R14 ;  /* 0x0000000e00037202 */ /* 0x001fd60000000f00 */
[----:B------:R-:W-:Y:S05]  /*1a7f0*/  WARPSYNC.COLLECTIVE R15, `(.L_x_13689) ;  /* 0x000000000f087348 */ /* 0x000fea0003c00000 */
[----:B------:R0:W1:Y:S02]  /*1a800*/  SHFL.IDX P6, R14, R13, R12, R11 ;  /* 0x0000000c0d0e7389 */ /* 0x00006400000c000b */
[----:B01----:R-:W-:Y:S01]  /*1a810*/  ENDCOLLECTIVE ;  /* 0x000000000000791b */ /* 0x003fe20003800000 */
.L_x_13689:
[----:B------:R-:W-:Y:S01]  /*1a820*/  MOV R13, R19 ;  /* 0x00000013000d7202 */ /* 0x000fe20000000f00 */
[----:B------:R-:W-:Y:S02]  /*1a830*/  IMAD.MOV.U32 R12, RZ, RZ, 0x3 ;  /* 0x00000003ff0c7424 */ /* 0x000fe400078e00ff */
[----:B------:R-:W-:-:S07]  /*1a840*/  IMAD.MOV.U32 R2, RZ, RZ, R14 ;  /* 0x000000ffff027224 */ /* 0x000fce00078e000e */
[----:B------:R-:W-:Y:S05]  /*1a850*/  WARPSYNC.COLLECTIVE R15, `(.L_x_13690) ;  /* 0x000000000f087348 */ /* 0x000fea0003c00000 */
[----:B------:R0:W1:Y:S02]  /*1a860*/  SHFL.IDX P6, R14, R13, R12, R11 ;  /* 0x0000000c0d0e7389 */ /* 0x00006400000c000b */
[----:B01----:R-:W-:Y:S01]  /*1a870*/  ENDCOLLECTIVE ;  /* 0x000000000000791b */ /* 0x003fe20003800000 */
.L_x_13690:
        /* <DEDUP_REMOVED lines=12> */
.L_x_13691:
[----:B------:R-:W-:Y:S02]  /*1a940*/  IMAD.MOV.U32 R13, RZ, RZ, R19 ;  /* 0x000000ffff0d7224 */ /* 0x000fe400078e0013 */
[----:B------:R-:W-:Y:S01]  /*1a950*/  IMAD.MOV.U32 R12, RZ, RZ, 0x4 ;  /* 0x00000004ff0c7424 */ /* 0x000fe200078e00ff */
[----:B------:R-:W-:-:S07]  /*1a960*/  MOV R2, R14 ;  /* 0x0000000e00027202 */ /* 0x000fce0000000f00 */
[----:B------:R-:W-:Y:S05]  /*1a970*/  WARPSYNC.COLLECTIVE R15, `(.L_x_13692) ;  /* 0x000000000f087348 */ /* 0x000fea0003c00000 */
[----:B------:R0:W1:Y:S02]  /*1a980*/  SHFL.IDX P6, R14, R13, R12, R11 ;  /* 0x0000000c0d0e7389 */ /* 0x00006400000c000b */
[----:B01----:R-:W-:Y:S01]  /*1a990*/  ENDCOLLECTIVE ;  /* 0x000000000000791b */ /* 0x003fe20003800000 */
.L_x_13692:
        /* <DEDUP_REMOVED lines=12> */
.L_x_13693:
[----:B------:R-:W-:Y:S01]  /*1aa60*/  MOV R13, R19 ;  /* 0x00000013000d7202 */ /* 0x000fe20000000f00 */
[----:B------:R-:W-:Y:S02]  /*1aa70*/  IMAD.MOV.U32 R12, RZ, RZ, 0x5 ;  /* 0x00000005ff0c7424 */ /* 0x000fe400078e00ff */
[----:B------:R-:W-:-:S07]  /*1aa80*/  IMAD.MOV.U32 R2, RZ, RZ, R14 ;  /* 0x000000ffff027224 */ /* 0x000fce00078e000e */
[----:B------:R-:W-:Y:S05]  /*1aa90*/  WARPSYNC.COLLECTIVE R15, `(.L_x_13694) ;  /* 0x000000000f087348 */ /* 0x000fea0003c00000 */
[----:B------:R0:W1:Y:S02]  /*1aaa0*/  SHFL.IDX P6, R14, R13, R12, R11 ;  /* 0x0000000c0d0e7389 */ /* 0x00006400000c000b */
[----:B01----:R-:W-:Y:S01]  /*1aab0*/  ENDCOLLECTIVE ;  /* 0x000000000000791b */ /* 0x003fe20003800000 */
.L_x_13694:
        /* <DEDUP_REMOVED lines=12> */
.L_x_13695:
[----:B------:R-:W-:Y:S02]  /*1ab80*/  IMAD.MOV.U32 R13, RZ, RZ, R19 ;  /* 0x000000ffff0d7224 */ /* 0x000fe400078e0013 */
[----:B------:R-:W-:Y:S01]  /*1ab90*/  IMAD.MOV.U32 R12, RZ, RZ, 0x6 ;  /* 0x00000006ff0c7424 */ /* 0x000fe200078e00ff */
[----:B------:R-:W-:-:S07]  /*1aba0*/  MOV R2, R14 ;  /* 0x0000000e00027202 */ /* 0x000fce0000000f00 */
[----:B------:R-:W-:Y:S05]  /*1abb0*/  WARPSYNC.COLLECTIVE R15, `(.L_x_13696) ;  /* 0x000000000f087348 */ /* 0x000fea0003c00000 */
[----:B------:R0:W1:Y:S02]  /*1abc0*/  SHFL.IDX P6, R14, R13, R12, R11 ;  /* 0x0000000c0d0e7389 */ /* 0x00006400000c000b */
[----:B01----:R-:W-:Y:S01]  /*1abd0*/  ENDCOLLECTIVE ;  /* 0x000000000000791b */ /* 0x003fe20003800000 */
.L_x_13696:
        /* <DEDUP_REMOVED lines=12> */
.L_x_13697:
[----:B------:R-:W-:Y:S01]  /*1aca0*/  MOV R13, R19 ;  /* 0x00000013000d7202 */ /* 0x000fe20000000f00 */
[----:B------:R-:W-:Y:S02]  /*1acb0*/  IMAD.MOV.U32 R12, RZ, RZ, 0x7 ;  /* 0x00000007ff0c7424 */ /* 0x000fe400078e00ff */
[----:B------:R-:W-:-:S07]  /*1acc0*/  IMAD.MOV.U32 R2, RZ, RZ, R14 ;  /* 0x000000ffff027224 */ /* 0x000fce00078e000e */
[----:B------:R-:W-:Y:S05]  /*1acd0*/  WARPSYNC.COLLECTIVE R15, `(.L_x_13698) ;  /* 0x000000000f087348 */ /* 0x000fea0003c00000 */
[----:B------:R0:W1:Y:S02]  /*1ace0*/  SHFL.IDX P6, R14, R13, R12, R11 ;  /* 0x0000000c0d0e7389 */ /* 0x00006400000c000b */
[----:B01----:R-:W-:Y:S01]  /*1acf0*/  ENDCOLLECTIVE ;  /* 0x000000000000791b */ /* 0x003fe20003800000 */
.L_x_13698:
        /* <DEDUP_REMOVED lines=11> */
.L_x_13699:
[----:B------:R-:W-:Y:S01]  /*1adb0*/  MOV R2, R14 ;  /* 0x0000000e00027202 */ /* 0x000fe20000000f00 */
[----:B------:R-:W-:Y:S06]  /*1adc0*/  BRA `(.L_x_13700) ;  /* 0xffffff9800f07947 */ /* 0x000fec000383ffff */
.L_x_13508:
[----:B0-----:R0:W1:Y:S02]  /*1add0*/  SYNCS.PHASECHK.TRANS64.TRYWAIT P0, [R0+URZ+0x16860], R3 ;  /* 0x01686003000075a7 */ /* 0x001064000800017f */
[----:B-1----:R-:W-:Y:S05]  /*1ade0*/  @!P0 NANOSLEEP.SYNCS 0x989680 ;  /* 0x009896800000895d */ /* 0x002fea0003900000 */
[----:B------:R-:W1:Y:S02]  /*1adf0*/  @!P0 SYNCS.PHASECHK.TRANS64 P0, [R0+URZ+0x16860], R3 ;  /* 0x01686003000085a7 */ /* 0x000e64000800007f */
[----:B-1----:R-:W-:Y:S05]  /*1ae00*/  @!P0 BRA `(.L_x_13508) ;  /* 0xfffffffc00f08947 */ /* 0x002fea000383ffff */
[----:B------:R-:W-:Y:S05]  /*1ae10*/  BRA `(.L_x_13701) ;  /* 0xffffffa000087947 */ /* 0x000fea000383ffff */
.L_x_13509:
        /* <DEDUP_REMOVED lines=8> */
.L_x_13703:
[----:B------:R-:W-:Y:S05]  /*1aea0*/  BSYNC B0 ;  /* 0x0000000000007941 */ /* 0x000fea0003800000 */
.L_x_13702:
        /* <DEDUP_REMOVED lines=10> */
.L_x_13704:
[----:B------:R-:W-:Y:S01]  /*1af50*/  ULDC UR4, c[0x0][0x2f4] ;  /* 0x0000bd0000047ab9 */ /* 0x000fe20000000800 */
[----:B------:R-:W-:Y:S02]  /*1af60*/  IMAD.MOV.U32 R13, RZ, RZ, R19 ;  /* 0x000000ffff0d7224 */ /* 0x000fe400078e0013 */
[----:B------:R-:W-:Y:S02]  /*1af70*/  IMAD.MOV.U32 R12, RZ, RZ, 0x1 ;  /* 0x00000001ff0c7424 */ /* 0x000fe400078e00ff */
[----:B------:R-:W-:-:S05]  /*1af80*/  IMAD.SHL.U32 R2, R2, 0x8, RZ ;  /* 0x0000000802027824 */ /* 0x000fca00078e00ff */
[----:B------:R-:W-:-:S04]  /*1af90*/  LOP3.LUT R2, R2, 0x38, RZ, 0xc0, !PT ;  /* 0x0000003802027812 */ /* 0x000fc800078ec0ff */
[C---:B------:R-:W-:Y:S01]  /*1afa0*/  ISETP.GE.AND P0, PT, R2.reuse, UR4, PT ;  /* 0x0000000402007c0c */ /* 0x040fe2000bf06270 */
[----:B------:R-:W-:-:S03]  /*1afb0*/  IMAD.SHL.U32 R5, R2, 0x2, RZ ;  /* 0x0000000202057824 */ /* 0x000fc600078e00ff */
[----:B------:R-:W-:Y:S02]  /*1afc0*/  ISETP.LT.OR P2, PT, R6, 0x1, P0 ;  /* 0x000000010600780c */ /* 0x000fe40000741670 */
[----:B------:R-:W-:-:S13]  /*1afd0*/  IADD3 R2, P1, R14, R5, RZ ;  /* 0x000000050e027210 */ /* 0x000fda0007f3e0ff */
[----:B------:R-:W-:Y:S05]  /*1afe0*/  WARPSYNC.COLLECTIVE R15, `(.L_x_13705) ;  /* 0x000000000f087348 */ /* 0x000fea0003c00000 */
[----:B------:R0:W1:Y:S02]  /*1aff0*/  SHFL.IDX P6, R14, R13, R12, R11 ;  /* 0x0000000c0d0e7389 */ /* 0x00006400000c000b */
[----:B01----:R-:W-:Y:S01]  /*1b000*/  ENDCOLLECTIVE ;  /* 0x000000000000791b */ /* 0x003fe20003800000 */
.L_x_13705:
[----:B------:R-:W-:-:S05]  /*1b010*/  IADD3.X R3, RZ, R3, RZ, P1, !PT ;  /* 0x00000003ff037210 */ /* 0x000fca0000ffe4ff */
        /* <DEDUP_REMOVED lines=10> */
.L_x_13706:
[----:B------:R-:W-:Y:S01]  /*1b0c0*/  IMAD.MOV.U32 R13, RZ, RZ, R19 ;  /* 0x000000ffff0d7224 */ /* 0x000fe200078e0013 */
[----:B------:R-:W-:Y:S02]  /*1b0d0*/  MOV R12, 0x2 ;  /* 0x00000002000c7802 */ /* 0x000fe40000000f00 */
[----:B------:R-:W-:-:S13]  /*1b0e0*/  IADD3 R2, P1, R14, R5, RZ ;  /* 0x000000050e027210 */ /* 0x000fda0007f3e0ff */
[----:B------:R-:W-:Y:S05]  /*1b0f0*/  WARPSYNC.COLLECTIVE R15, `(.L_x_13707) ;  /* 0x000000000f087348 */ /* 0x000fea0003c00000 */
[----:B------:R0:W1:Y:S02]  /*1b100*/  SHFL.IDX P6, R14, R13, R12, R11 ;  /* 0x0000000c0d0e7389 */ /* 0x00006400000c000b */
[----:B01----:R-:W-:Y:S01]  /*1b110*/  ENDCOLLECTIVE ;  /* 0x000000000000791b */ /* 0x003fe20003800000 */
.L_x_13707:
        /* <DEDUP_REMOVED lines=11> */
.L_x_13708:
[----:B------:R-:W-:Y:S01]  /*1b1d0*/  MOV R13, R19 ;  /* 0x00000013000d7202 */ /* 0x000fe20000000f00 */
[----:B------:R-:W-:Y:S01]  /*1b1e0*/  IMAD.MOV.U32 R12, RZ, RZ, 0x3 ;  /* 0x00000003ff0c7424 */ /* 0x000fe200078e00ff */
[----:B------:R-:W-:-:S13]  /*1b1f0*/  IADD3 R2, P1, R14, R5, RZ ;  /* 0x000000050e027210 */ /* 0x000fda0007f3e0ff */
[----:B------:R-:W-:Y:S05]  /*1b200*/  WARPSYNC.COLLECTIVE R15, `(.L_x_13709) ;  /* 0x000000000f087348 */ /* 0x000fea0003c00000 */
[----:B------:R0:W1:Y:S02]  /*1b210*/  SHFL.IDX P6, R14, R13, R12, R11 ;  /* 0x0000000c0d0e7389 */ /* 0x00006400000c000b */
[----:B01----:R-:W-:Y:S01]  /*1b220*/  ENDCOLLECTIVE ;  /* 0x000000000000791b */ /* 0x003fe20003800000 */
.L_x_13709:
        /* <DEDUP_REMOVED lines=11> */
.L_x_13710:
[----:B------:R-:W-:Y:S02]  /*1b2e0*/  IMAD.MOV.U32 R13, RZ, RZ, R19 ;  /* 0x000000ffff0d7224 */ /* 0x000fe400078e0013 */
[----:B------:R-:W-:Y:S01]  /*1b2f0*/  IMAD.MOV.U32 R12, RZ, RZ, 0x4 ;  /* 0x00000004ff0c7424 */ /* 0x000fe200078e00ff */
[----:B------:R-:W-:-:S13]  /*1b300*/  IADD3 R2, P1, R14, R5, RZ ;  /* 0x000000050e027210 */ /* 0x000fda0007f3e0ff */
[----:B------:R-:W-:Y:S05]  /*1b310*/  WARPSYNC.COLLECTIVE R15, `(.L_x_13711) ;  /* 0x000000000f087348 */ /* 0x000fea0003c00000 */
[----:B------:R0:W1:Y:S02]  /*1b320*/  SHFL.IDX P6, R14, R13, R12, R11 ;  /* 0x0000000c0d0e7389 */ /* 0x00006400000c000b */
[----:B01----:R-:W-:Y:S01]  /*1b330*/  ENDCOLLECTIVE ;  /* 0x000000000000791b */ /* 0x003fe20003800000 */
.L_x_13711:
[----:B------:R-:W-:-:S05]  /*1b340*/  IADD3.X R3, RZ, R3, RZ, P1, !PT ;  /* 0x00000003ff037210 */ /* 0x000fca0000ffe4ff */
[----:B------:R-:W-:Y:S01]  /*1b350*/  @!PT LDS RZ, [RZ] ;  /* 0x00000000fffff984 */ /* 0x000fe20000000800 */
[----:B------:R-:W-:Y:S01]  /*1b360*/  @!PT LDS RZ, [RZ] ;  /* 0x00000000fffff984 */ /* 0x000fe20000000800 */
[----:B------:R-:W-:Y:S01]  /*1b370*/  @!PT LDS RZ, [RZ] ;  /* 0x00000000fffff984 */ /* 0x000fe20000000800 */
[----:B------:R0:W-:Y:S01]  /*1b380*/  LDGSTS.E.BYPASS.LTC128B.128 [R4+0x1c00], desc[UR42][R2.64], !P2 ;  /* 0x01c0000002047fae */ /* 0x0001e2000d101d6a */
[----:B------:R-:W-:Y:S02]  /*1b390*/  ISETP.LT.OR P2, PT, R6, 0x41, P0 ;  /* 0x000000410600780c */ /* 0x000fe40000741670 */
[----:B------:R-:W-:Y:S01]  /*1b3a0*/  MOV R13, R18 ;  /* 0x00000012000d7202 */ /* 0x000fe20000000f00 */
[----:B0-----:R-:W-:-:S10]  /*1b3b0*/  IMAD.MOV.U32 R3, RZ, RZ, R14 ;  /* 0x000000ffff037224 */ /* 0x001fd400078e000e */
[----:B------:R-:W-:Y:S05]  /*1b3c0*/  WARPSYNC.COLLECTIVE R15, `(.L_x_13712) ;  /* 0x000000000f087348 */ /* 0x000fea0003c00000 */
[----:B------:R0:W1:Y:S02]  /*1b3d0*/  SHFL.IDX P6, R14, R13, R12, R11 ;  /* 0x0000000c0d0e7389 */ /* 0x00006400000c000b */
[----:B01----:R-:W-:Y:S01]  /*1b3e0*/  ENDCOLLECTIVE ;  /* 0x000000000000791b */ /* 0x003fe20003800000 */
.L_x_13712:
[----:B------:R-:W-:Y:S02]  /*1b3f0*/  IMAD.MOV.U32 R13, RZ, RZ, R19 ;  /* 0x000000ffff0d7224 */ /* 0x000fe400078e0013 */
[----:B------:R-:W-:Y:S01]  /*1b400*/  IMAD.MOV.U32 R12, RZ, RZ, 0x5 ;  /* 0x00000005ff0c7424 */ /* 0x000fe200078e00ff */
[----:B------:R-:W-:-:S13]  /*1b410*/  IADD3 R2, P1, R14, R5, RZ ;  /* 0x000000050e027210 */ /* 0x000fda0007f3e0ff */
[----:B------:R-:W-:Y:S05]  /*1b420*/  WARPSYNC.COLLECTIVE R15, `(.L_x_13713) ;  /* 0x000000000f087348 */ /* 0x000fea0003c00000 */
[----:B------:R0:W1:Y:S02]  /*1b430*/  SHFL.IDX P6, R14, R13, R12, R11 ;  /* 0x0000000c0d0e7389 */ /* 0x00006400000c000b */
[----:B01----:R-:W-:Y:S01]  /*1b440*/  ENDCOLLECTIVE ;  /* 0x000000000000791b */ /* 0x003fe20003800000 */
.L_x_13713:
        /* <DEDUP_REMOVED lines=11> */
.L_x_13714:
[----:B------:R-:W-:Y:S01]  /*1b500*/  IMAD.MOV.U32 R13, RZ, RZ, R19 ;  /* 0x000000ffff0d7224 */ /* 0x000fe200078e0013 */
[----:B------:R-:W-:Y:S02]  /*1b510*/  MOV R12, 0x6 ;  /* 0x00000006000c7802 */ /* 0x000fe40000000f00 */
[----:B------:R-:W-:-:S13]  /*1b520*/  IADD3 R2, P1, R14, R5, RZ ;  /* 0x000000050e027210 */ /* 0x000fda0007f3e0ff */
[----:B------:R-:W-:Y:S05]  /*1b530*/  WARPSYNC.COLLECTIVE R15, `(.L_x_13715) ;  /* 0x000000000f087348 */ /* 0x000fea0003c00000 */
[----:B------:R0:W1:Y:S02]  /*1b540*/  SHFL.IDX P6, R14, R13, R12, R11 ;  /* 0x0000000c0d0e7389 */ /* 0x00006400000c000b */
[----:B01----:R-:W-:Y:S01]  /*1b550*/  ENDCOLLECTIVE ;  /* 0x000000000000791b */ /* 0x003fe20003800000 */
.L_x_13715:
        /* <DEDUP_REMOVED lines=11> */
.L_x_13716:
[----:B------:R-:W-:Y:S01]  /*1b610*/  MOV R13, R19 ;  /* 0x00000013000d7202 */ /* 0x000fe20000000f00 */
[----:B------:R-:W-:Y:S01]  /*1b620*/  IMAD.MOV.U32 R12, RZ, RZ, 0x7 ;  /* 0x00000007ff0c7424 */ /* 0x000fe200078e00ff */
[----:B------:R-:W-:-:S13]  /*1b630*/  IADD3 R2, P1, R14, R5, RZ ;  /* 0x000000050e027210 */ /* 0x000fda0007f3e0ff */
[----:B------:R-:W-:Y:S05]  /*1b640*/  WARPSYNC.COLLECTIVE R15, `(.L_x_13717) ;  /* 0x000000000f087348 */ /* 0x000fea0003c00000 */
[----:B------:R0:W1:Y:S02]  /*1b650*/  SHFL.IDX P6, R14, R13, R12, R11 ;  /* 0x0000000c0d0e7389 */ /* 0x00006400000c000b */
[----:B01----:R-:W-:Y:S01]  /*1b660*/  ENDCOLLECTIVE ;  /* 0x000000000000791b */ /* 0x003fe20003800000 */
.L_x_13717:
        /* <DEDUP_REMOVED lines=10> */
.L_x_13718:
[----:B------:R-:W-:Y:S05]  /*1b710*/  BRA `(.L_x_13719) ;  /* 0xffffff9800cc7947 */ /* 0x000fea000383ffff */
.L_x_13514:
        /* <DEDUP_REMOVED lines=8> */
.L_x_13721:
[----:B------:R-:W-:Y:S05]  /*1b7a0*/  BSYNC B0 ;  /* 0x0000000000007941 */ /* 0x000fea0003800000 */
.L_x_13720:
        /* <DEDUP_REMOVED lines=9> */
.L_x_13722:
        /* <DEDUP_REMOVED lines=24> */
.L_x_13723:
[----:B------:R-:W-:Y:S01]  /*1b9c0*/  IMAD.MOV.U32 R12, RZ, RZ, 0x2 ;  /* 0x00000002ff0c7424 */ /* 0x000fe200078e00ff */
[----:B------:R-:W-:-:S04]  /*1b9d0*/  SEL R14, R14, RZ, P1 ;  /* 0x000000ff0e0e7207 */ /* 0x000fc80000800000 */
[----:B------:R-:W-:-:S05]  /*1b9e0*/  IADD3 R5, R13, R14, RZ ;  /* 0x0000000e0d057210 */ /* 0x000fca0007ffe0ff */
[----:B------:R-:W-:-:S07]  /*1b9f0*/  IMAD.MOV.U32 R13, RZ, RZ, R5 ;  /* 0x000000ffff0d7224 */ /* 0x000fce00078e0005 */
[----:B------:R-:W-:Y:S05]  /*1ba00*/  WARPSYNC.COLLECTIVE R15, `(.L_x_13724) ;  /* 0x000000000f087348 */ /* 0x000fea0003c00000 */
[----:B------:R0:W1:Y:S02]  /*1ba10*/  SHFL.UP P6, R14, R13, R12, R11 ;  /* 0x0400000c0d0e7389 */ /* 0x00006400000c000b */
[----:B01----:R-:W-:Y:S01]  /*1ba20*/  ENDCOLLECTIVE ;  /* 0x000000000000791b */ /* 0x003fe20003800000 */
.L_x_13724:
[----:B------:R-:W-:Y:S01]  /*1ba30*/  IMAD.MOV.U32 R12, RZ, RZ, 0x4 ;  /* 0x00000004ff0c7424 */ /* 0x000fe200078e00ff */
[----:B------:R-:W-:-:S05]  /*1ba40*/  SEL R2, R14, RZ, P2 ;  /* 0x000000ff0e027207 */ /* 0x000fca0001000000 */
[----:B------:R-:W-:-:S05]  /*1ba50*/  IMAD.IADD R2, R5, 0x1, R2 ;  /* 0x0000000105027824 */ /* 0x000fca00078e0202 */
[----:B------:R-:W-:-:S07]  /*1ba60*/  MOV R13, R2 ;  /* 0x00000002000d7202 */ /* 0x000fce0000000f00 */
[----:B------:R-:W-:Y:S05]  /*1ba70*/  WARPSYNC.COLLECTIVE R15, `(.L_x_13725) ;  /* 0x000000000f087348 */ /* 0x000fea0003c00000 */
[----:B------:R0:W1:Y:S02]  /*1ba80*/  SHFL.UP P6, R14, R13, R12, R11 ;  /* 0x0400000c0d0e7389 */ /* 0x00006400000c000b */
[----:B01----:R-:W-:Y:S01]  /*1ba90*/  ENDCOLLECTIVE ;  /* 0x000000000000791b */ /* 0x003fe20003800000 */
.L_x_13725:
[----:B------:R-:W-:Y:S02]  /*1baa0*/  MOV R12, 0x8 ;  /* 0x00000008000c7802 */ /* 0x000fe40000000f00 */
[----:B------:R-:W-:-:S05]  /*1bab0*/  SEL R3, R14, RZ, P3 ;  /* 0x000000ff0e037207 */ /* 0x000fca0001800000 */
[----:B------:R-:W-:-:S04]  /*1bac0*/  IMAD.IADD R8, R2, 0x1, R3 ;  /* 0x0000000102087824 */ /* 0x000fc800078e0203 */
[----:B------:R-:W-:-:S07]  /*1bad0*/  IMAD.MOV.U32 R13, RZ, RZ, R8 ;  /* 0x000000ffff0d7224 */ /* 0x000fce00078e0008 */
[----:B------:R-:W-:Y:S05]  /*1bae0*/  WARPSYNC.COLLECTIVE R15, `(.L_x_13726) ;  /* 0x000000000f087348 */ /* 0x000fea0003c00000 */
[----:B------:R0:W1:Y:S02]  /*1baf0*/  SHFL.UP P6, R14, R13, R12, R11 ;  /* 0x0400000c0d0e7389 */ /* 0x00006400000c000b */
[----:B01----:R-:W-:Y:S01]  /*1bb00*/  ENDCOLLECTIVE ;  /* 0x000000000000791b */ /* 0x003fe20003800000 */
.L_x_13726:
[----:B------:R-:W-:Y:S01]  /*1bb10*/  IMAD.MOV.U32 R12, RZ, RZ, 0x10 ;  /* 0x00000010ff0c7424 */ /* 0x000fe200078e00ff */
[----:B------:R-:W-:-:S05]  /*1bb20*/  SEL R5, R14, RZ, P4 ;  /* 0x000000ff0e057207 */ /* 0x000fca0002000000 */
[----:B------:R-:W-:-:S04]  /*1bb30*/  IMAD.IADD R5, R8, 0x1, R5 ;  /* 0x0000000108057824 */ /* 0x000fc800078e0205 */
[----:B------:R-:W-:-:S07]  /*1bb40*/  IMAD.MOV.U32 R13, RZ, RZ, R5 ;  /* 0x000000ffff0d7224 */ /* 0x000fce00078e0005 */
[----:B------:R-:W-:Y:S05]  /*1bb50*/  WARPSYNC.COLLECTIVE R15, `(.L_x_13727) ;  /* 0x000000000f087348 */ /* 0x000fea0003c00000 */
[----:B------:R0:W1:Y:S02]  /*1bb60*/  SHFL.UP P6, R14, R13, R12, R11 ;  /* 0x0400000c0d0e7389 */ /* 0x00006400000c000b */
[----:B01----:R-:W-:Y:S01]  /*1bb70*/  ENDCOLLECTIVE ;  /* 0x000000000000791b */ /* 0x003fe20003800000 */
.L_x_13727:
        /* <DEDUP_REMOVED lines=8> */
.L_x_13728:
[----:B------:R-:W-:Y:S05]  /*1bc00*/  BRA `(.L_x_13729) ;  /* 0xffffff9800d87947 */ /* 0x000fea000383ffff */
.L_x_13517:
[----:B------:R-:W-:Y:S01]  /*1bc10*/  BSSY B0, `(.L_x_13730) ;  /* 0x0000007000007945 */ /* 0x000fe20003800000 */
[----:B------:R-:W-:Y:S02]  /*1bc20*/  IMAD.MOV.U32 R12, RZ, RZ, 0x1 ;  /* 0x00000001ff0c7424 */ /* 0x000fe400078e00ff */
[----:B------:R-:W-:Y:S02]  /*1bc30*/  IMAD.MOV.U32 R11, RZ, RZ, RZ ;  /* 0x000000ffff0b7224 */ /* 0x000fe400078e00ff */
[----:B------:R-:W-:-:S07]  /*1bc40*/  IMAD.MOV.U32 R15, RZ, RZ, -0x1 ;  /* 0xffffffffff0f7424 */ /* 0x000fce00078e00ff */
[----:B------:R-:W-:Y:S05]  /*1bc50*/  WARPSYNC.COLLECTIVE R15, `(.L_x_13731) ;  /* 0x000000000f087348 */ /* 0x000fea0003c00000 */
[----:B------:R0:W1:Y:S02]  /*1bc60*/  SHFL.UP P6, R14, R13, R12, R11 ;  /* 0x0400000c0d0e7389 */ /* 0x00006400000c000b */
[----:B01----:R-:W-:Y:S01]  /*1bc70*/  ENDCOLLECTIVE ;  /* 0x000000000000791b */ /* 0x003fe20003800000 */
.L_x_13731:
[----:B------:R-:W-:Y:S05]  /*1bc80*/  BSYNC B0 ;  /* 0x0000000000007941 */ /* 0x000fea0003800000 */
.L_x_13730:
        /* <DEDUP_REMOVED lines=8> */
.L_x_13732:
[----:B------:R-:W-:Y:S01]  /*1bd10*/  IMAD.MOV.U32 R12, RZ, RZ, 0x4 ;  /* 0x00000004ff0c7424 */ /* 0x000fe200078e00ff */
[----:B------:R-:W-:-:S04]  /*1bd20*/  SEL R2, R14, RZ, P2 ;  /* 0x000000ff0e027207 */ /* 0x000fc80001000000 */
[----:B------:R-:W-:-:S05]  /*1bd30*/  IADD3 R2, R13, R2, RZ ;  /* 0x000000020d027210 */ /* 0x000fca0007ffe0ff */
[----:B------:R-:W-:-:S07]  /*1bd40*/  IMAD.MOV.U32 R13, RZ, RZ, R2 ;  /* 0x000000ffff0d7224 */ /* 0x000fce00078e0002 */
[----:B------:R-:W-:Y:S05]  /*1bd50*/  WARPSYNC.COLLECTIVE R15, `(.L_x_13733) ;  /* 0x000000000f087348 */ /* 0x000fea0003c00000 */
[----:B------:R0:W1:Y:S02]  /*1bd60*/  SHFL.UP P6, R14, R13, R12, R11 ;  /* 0x0400000c0d0e7389 */ /* 0x00006400000c000b */
[----:B01----:R-:W-:Y:S01]  /*1bd70*/  ENDCOLLECTIVE ;  /* 0x000000000000791b */ /* 0x003fe20003800000 */
.L_x_13733:
[----:B------:R-:W-:Y:S01]  /*1bd80*/  IMAD.MOV.U32 R12, RZ, RZ, 0x8 ;  /* 0x00000008ff0c7424 */ /* 0x000fe200078e00ff */
[----:B------:R-:W-:-:S05]  /*1bd90*/  SEL R3, R14, RZ, P3 ;  /* 0x000000ff0e037207 */ /* 0x000fca0001800000 */
[----:B------:R-:W-:-:S05]  /*1bda0*/  IMAD.IADD R3, R2, 0x1, R3 ;  /* 0x0000000102037824 */ /* 0x000fca00078e0203 */
[----:B------:R-:W-:-:S07]  /*1bdb0*/  MOV R13, R3 ;  /* 0x00000003000d7202 */ /* 0x000fce0000000f00 */
[----:B------:R-:W-:Y:S05]  /*1bdc0*/  WARPSYNC.COLLECTIVE R15, `(.L_x_13734) ;  /* 0x000000000f087348 */ /* 0x000fea0003c00000 */
[----:B------:R0:W1:Y:S02]  /*1bdd0*/  SHFL.UP P6, R14, R13, R12, R11 ;  /* 0x0400000c0d0e7389 */ /* 0x00006400000c000b */
[----:B01----:R-:W-:Y:S01]  /*1bde0*/  ENDCOLLECTIVE ;  /* 0x000000000000791b */ /* 0x003fe20003800000 */
.L_x_13734:
[----:B------:R-:W-:Y:S02]  /*1bdf0*/  MOV R12, 0x10 ;  /* 0x00000010000c7802 */ /* 0x000fe40000000f00 */
[----:B------:R-:W-:-:S05]  /*1be00*/  SEL R14, R14, RZ, P4 ;  /* 0x000000ff0e0e7207 */ /* 0x000fca0002000000 */
[----:B------:R-:W-:-:S04]  /*1be10*/  IMAD.IADD R5, R3, 0x1, R14 ;  /* 0x0000000103057824 */ /* 0x000fc800078e020e */
[----:B------:R-:W-:-:S07]  /*1be20*/  IMAD.MOV.U32 R13, RZ, RZ, R5 ;  /* 0x000000ffff0d7224 */ /* 0x000fce00078e0005 */
[----:B------:R-:W-:Y:S05]  /*1be30*/  WARPSYNC.COLLECTIVE R15, `(.L_x_13735) ;  /* 0x000000000f087348 */ /* 0x000fea0003c00000 */
[----:B------:R0:W1:Y:S02]  /*1be40*/  SHFL.UP P6, R14, R13, R12, R11 ;  /* 0x0400000c0d0e7389 */ /* 0x00006400000c000b */
[----:B01----:R-:W-:Y:S01]  /*1be50*/  ENDCOLLECTIVE ;  /* 0x000000000000791b */ /* 0x003fe20003800000 */
.L_x_13735:
        /* <DEDUP_REMOVED lines=8> */
.L_x_13736:
[----:B------:R-:W-:Y:S05]  /*1bee0*/  BRA `(.L_x_13737) ;  /* 0xffffff9800c47947 */ /* 0x000fea000383ffff */
.L_x_13519:
[----:B------:R-:W-:Y:S01]  /*1bef0*/  BSSY B0, `(.L_x_13738) ;  /* 0x0000006000007945 */ /* 0x000fe20003800000 */
[----:B------:R-:W-:Y:S01]  /*1bf00*/  PLOP3.LUT P6, PT, P6, PT, PT, 0x8, 0x0 ;  /* 0x000000000000781c */ /* 0x000fe200037ce170 */
[----:B------:R-:W-:-:S12]  /*1bf10*/  IMAD.MOV.U32 R15, RZ, RZ, -0x1 ;  /* 0xffffffffff0f7424 */ /* 0x000fd800078e00ff */
[----:B0-----:R-:W-:Y:S05]  /*1bf20*/  WARPSYNC.COLLECTIVE R15, `(.L_x_13739) ;  /* 0x000000000f087348 */ /* 0x001fea0003c00000 */
[----:B------:R-:W-:Y:S01]  /*1bf30*/  VOTE.ANY R14, PT, P6 ;  /* 0x00000000000e7806 */ /* 0x000fe200030e0100 */
[----:B0-----:R-:W-:Y:S06]  /*1bf40*/  ENDCOLLECTIVE ;  /* 0x000000000000791b */ /* 0x001fec0003800000 */
.L_x_13739:
[----:B------:R-:W-:Y:S05]  /*1bf50*/  BSYNC B0 ;  /* 0x0000000000007941 */ /* 0x000fea0003800000 */
.L_x_13738:
        /* <DEDUP_REMOVED lines=9> */
.L_x_13740:
[----:B------:R-:W-:Y:S01]  /*1bff0*/  MOV R13, R4 ;  /* 0x00000004000d7202 */ /* 0x000fe20000000f00 */
[----:B------:R-:W-:-:S07]  /*1c000*/  IMAD.MOV.U32 R7, RZ, RZ, R14 ;  /* 0x000000ffff077224 */ /* 0x000fce00078e000e */
[----:B------:R-:W-:Y:S05]  /*1c010*/  WARPSYNC.COLLECTIVE R15, `(.L_x_13741) ;  /* 0x000000000f087348 */ /* 0x000fea0003c00000 */
[----:B------:R0:W1:Y:S02]  /*1c020*/  SHFL.IDX P6, R14, R13, R12, R11 ;  /* 0x0000000c0d0e7389 */ /* 0x00006400000c000b */
[----:B01----:R-:W-:Y:S01]  /*1c030*/  ENDCOLLECTIVE ;  /* 0x000000000000791b */ /* 0x003fe20003800000 */
.L_x_13741:
[----:B------:R-:W-:Y:S01]  /*1c040*/  IMAD.MOV.U32 R4, RZ, RZ, R14 ;  /* 0x000000ffff047224 */ /* 0x000fe200078e000e */
[----:B------:R-:W-:Y:S06]  /*1c050*/  BRA `(.L_x_13742) ;  /* 0xffffff9800a47947 */ /* 0x000fec000383ffff */
.L_x_13521:
[----:B------:R-:W-:Y:S01]  /*1c060*/  BSSY B0, `(.L_x_13743) ;  /* 0x0000007000007945 */ /* 0x000fe20003800000 */
[----:B------:R-:W-:Y:S01]  /*1c070*/  IMAD.MOV.U32 R13, RZ, RZ, R3 ;  /* 0x000000ffff0d7224 */ /* 0x000fe200078e0003 */
[----:B------:R-:W-:Y:S01]  /*1c080*/  MOV R15, 0xffffffff ;  /* 0xffffffff000f7802 */ /* 0x000fe20000000f00 */
[----:B------:R-:W-:-:S07]  /*1c090*/  IMAD.MOV.U32 R11, RZ, RZ, 0x1f ;  /* 0x0000001fff0b7424 */ /* 0x000fce00078e00ff */
[----:B0123--:R-:W-:Y:S05]  /*1c0a0*/  WARPSYNC.COLLECTIVE R15, `(.L_x_13744) ;  /* 0x000000000f087348 */ /* 0x00ffea0003c00000 */
[----:B------:R4:W0:Y:S02]  /*1c0b0*/  SHFL.IDX P6, R14, R13, R12, R11 ;  /* 0x0000000c0d0e7389 */ /* 0x00082400000c000b */
[----:B01234-:R-:W-:Y:S01]  /*1c0c0*/  ENDCOLLECTIVE ;  /* 0x000000000000791b */ /* 0x01ffe20003800000 */
.L_x_13744:
[----:B------:R-:W-:Y:S05]  /*1c0d0*/  BSYNC B0 ;  /* 0x0000000000007941 */ /* 0x000fea0003800000 */
.L_x_13743:
[----:B------:R-:W-:Y:S01]  /*1c0e0*/  IMAD.MOV.U32 R24, RZ, RZ, R14 ;  /* 0x000000ffff187224 */ /* 0x000fe200078e000e */
[----:B------:R-:W-:Y:S06]  /*1c0f0*/  BRA `(.L_x_13520) ;  /* 0xffffff9800947947 */ /* 0x000fec000383ffff */
.L_x_13525:
[----:B0-----:R0:W1:Y:S02]  /*1c100*/  SYNCS.PHASECHK.TRANS64.TRYWAIT P0, [R5+URZ+0x16820], R0 ;  /* 0x01682000050075a7 */ /* 0x001064000800017f */
[----:B-1----:R-:W-:Y:S05]  /*1c110*/  @!P0 NANOSLEEP.SYNCS 0x989680 ;  /* 0x009896800000895d */ /* 0x002fea0003900000 */
[----:B------:R-:W1:Y:S02]  /*1c120*/  @!P0 SYNCS.PHASECHK.TRANS64 P0, [R5+URZ+0x16820], R0 ;  /* 0x01682000050085a7 */ /* 0x000e64000800007f */
[----:B-1----:R-:W-:Y:S05]  /*1c130*/  @!P0 BRA `(.L_x_13525) ;  /* 0xfffffffc00f08947 */ /* 0x002fea000383ffff */
[----:B------:R-:W-:Y:S05]  /*1c140*/  BRA `(.L_x_13745) ;  /* 0xffffff9c00ec7947 */ /* 0x000fea000383ffff */
.L_x_13526:
        /* <DEDUP_REMOVED lines=8> */
[----:B0-2-4-:R-:W-:Y:S05]  /*1c1d0*/  WARPSYNC.COLLECTIVE R15, `(.L_x_13747) ;  /* 0x000000000f087348 */ /* 0x015fea0003c00000 */
[----:B------:R1:W3:Y:S02]  /*1c1e0*/  SHFL.IDX P6, R14, R13, R12, R11 ;  /* 0x0000000c0d0e7389 */ /* 0x0002e400000c000b */
[----:B01234-:R-:W-:Y:S01]  /*1c1f0*/  ENDCOLLECTIVE ;  /* 0x000000000000791b */ /* 0x01ffe20003800000 */
.L_x_13747:
[----:B------:R-:W-:Y:S05]  /*1c200*/  BSYNC B0 ;  /* 0x0000000000007941 */ /* 0x000fea0003800000 */
.L_x_13746:
[----:B------:R-:W-:Y:S05]  /*1c210*/  BRA `(.L_x_13748) ;  /* 0xffffff9c00d47947 */ /* 0x000fea000383ffff */
.L_x_13527:
[----:B------:R-:W-:Y:S01]  /*1c220*/  BSSY B0, `(.L_x_13749) ;  /* 0x0000006000007945 */ /* 0x000fe20003800000 */
[----:B------:R-:W-:-:S07]  /*1c230*/  IMAD.MOV.U32 R15, RZ, RZ, -0x1 ;  /* 0xffffffffff0f7424 */ /* 0x000fce00078e00ff */
[----:B0-2-4-:R-:W-:Y:S05]  /*1c240*/  WARPSYNC.COLLECTIVE R15, `(.L_x_13750) ;  /* 0x000000000f0c7348 */ /* 0x015fea0003c00000 */
[----:B------:R-:W-:Y:S02]  /*1c250*/  ELECT P6, UR62, PT ;  /* 0x00000000003e782f */ /* 0x000fe400038c0000 */
[----:B------:R-:W-:Y:S01]  /*1c260*/  MOV R14, UR62 ;  /* 0x0000003e000e7c02 */ /* 0x000fe20008000f00 */
[----:B0-2-4-:R-:W-:Y:S10]  /*1c270*/  ENDCOLLECTIVE ;  /* 0x000000000000791b */ /* 0x015ff40003800000 */
.L_x_13750:
[----:B------:R-:W-:Y:S05]  /*1c280*/  BSYNC B0 ;  /* 0x0000000000007941 */ /* 0x000fea0003800000 */
.L_x_13749:
[----:B------:R-:W-:Y:S05]  /*1c290*/  BRA `(.L_x_13751) ;  /* 0xffffff9c00c87947 */ /* 0x000fea000383ffff */
.L_x_13529:
[----:B0-----:R0:W1:Y:S02]  /*1c2a0*/  SYNCS.PHASECHK.TRANS64.TRYWAIT P1, [R3+URZ+0x16840], R2 ;  /* 0x01684002030075a7 */ /* 0x001064000802017f */
[----:B-1----:R-:W-:Y:S05]  /*1c2b0*/  @!P1 NANOSLEEP.SYNCS 0x989680 ;  /* 0x009896800000995d */ /* 0x002fea0003900000 */
[----:B------:R-:W1:Y:S02]  /*1c2c0*/  @!P1 SYNCS.PHASECHK.TRANS64 P1, [R3+URZ+0x16840], R2 ;  /* 0x01684002030095a7 */ /* 0x000e64000802007f */
[----:B-1----:R-:W-:Y:S05]  /*1c2d0*/  @!P1 BRA `(.L_x_13529) ;  /* 0xfffffffc00f09947 */ /* 0x002fea000383ffff */
[----:B------:R-:W-:Y:S05]  /*1c2e0*/  BRA `(.L_x_13752) ;  /* 0xffffff9c00e87947 */ /* 0x000fea000383ffff */
.L_x_13531:
[----:B-1----:R1:W3:Y:S02]  /*1c2f0*/  SYNCS.PHASECHK.TRANS64.TRYWAIT P1, [R5+URZ+0x16840], R0 ;  /* 0x01684000050075a7 */ /* 0x0022e4000802017f */
[----:B---3--:R-:W-:Y:S05]  /*1c300*/  @!P1 NANOSLEEP.SYNCS 0x989680 ;  /* 0x009896800000995d */ /* 0x008fea0003900000 */
[----:B------:R-:W3:Y:S02]  /*1c310*/  @!P1 SYNCS.PHASECHK.TRANS64 P1, [R5+URZ+0x16840], R0 ;  /* 0x01684000050095a7 */ /* 0x000ee4000802007f */
[----:B---3--:R-:W-:Y:S05]  /*1c320*/  @!P1 BRA `(.L_x_13531) ;  /* 0xfffffffc00f09947 */ /* 0x008fea000383ffff */
[----:B------:R-:W-:Y:S05]  /*1c330*/  BRA `(.L_x_13753) ;  /* 0xffffff9c00f47947 */ /* 0x000fea000383ffff */
.L_x_13533:
[----:B---3--:R3:W0:Y:S02]  /*1c340*/  SYNCS.PHASECHK.TRANS64.TRYWAIT P1, [R3+URZ+0x16860], R2 ;  /* 0x01686002030075a7 */ /* 0x008624000802017f */
[----:B0-----:R-:W-:Y:S05]  /*1c350*/  @!P1 NANOSLEEP.SYNCS 0x989680 ;  /* 0x009896800000995d */ /* 0x001fea0003900000 */
[----:B------:R-:W0:Y:S02]  /*1c360*/  @!P1 SYNCS.PHASECHK.TRANS64 P1, [R3+URZ+0x16860], R2 ;  /* 0x01686002030095a7 */ /* 0x000e24000802007f */
[----:B0-----:R-:W-:Y:S05]  /*1c370*/  @!P1 BRA `(.L_x_13533) ;  /* 0xfffffffc00f09947 */ /* 0x001fea000383ffff */
[----:B------:R-:W-:Y:S05]  /*1c380*/  BRA `(.L_x_13754) ;  /* 0xffffff9c00f07947 */ /* 0x000fea000383ffff */
.L_x_13755:
        /* <DEDUP_REMOVED lines=15> */
.L_x_16007:


//--------------------- .text._ZN7cutlass13device_kernelIN5flash11enable_sm90INS1_16FlashAttnFwdSm90INS1_25CollectiveMainloopFwdSm90ILi2EN4cute5tupleIJNS5_1CILi1EEES8_S8_EEENS6_IJNS7_ILi192EEENS7_ILi128EEENS7_ILi64EEEEEELi64ENS_6half_tEfNS_4arch4Sm90ELb0ELb1ELb0ELb0ELb1ELb0ELb0ELb1ELb1ELb1ELb1ELb0EEENS1_21CollectiveEpilogueFwdINS6_IJSA_SC_SB_EEES9_SE_SG_Li384ELb0ELb1ELb1ELb0EEENS1_19SingleTileSchedulerILb0ELb1ELb1ELi192EEEEEEEEEvNT_6ParamsE --------------------------
	.section	.text._ZN7cutlass13device_kernelIN5flash11enable_sm90INS1_16FlashAttnFwdSm90INS1_25CollectiveMainloopFwdSm90ILi2EN4cute5tupleIJNS5_1CILi1EEES8_S8_EEENS6_IJNS7_ILi192EEENS7_ILi128EEENS7_ILi64EEEEEELi64ENS_6half_tEfNS_4arch4Sm90ELb0ELb1ELb0ELb0ELb1ELb0ELb0ELb1ELb1ELb1ELb1ELb0EEENS1_21CollectiveEpilogueFwdINS6_IJSA_SC_SB_EEES9_SE_SG_Li384ELb0ELb1ELb1ELb0EEENS1_19SingleTileSchedulerILb0ELb1ELb1ELi192EEEEEEEEEvNT_6ParamsE,"ax",@progbits
	.align	128
.text._ZN7cutlass13device_kernelIN5flash11enable_sm90INS1_16FlashAttnFwdSm90INS1_25CollectiveMainloopFwdSm90ILi2EN4cute5tupleIJNS5_1CILi1EEES8_S8_EEENS6_IJNS7_ILi192EEENS7_ILi128EEENS7_ILi64EEEEEELi64ENS_6half_tEfNS_4arch4Sm90ELb0ELb1ELb0ELb0ELb1ELb0ELb0ELb1ELb1ELb1ELb1ELb0EEENS1_21CollectiveEpilogueFwdINS6_IJSA_SC_SB_EEES9_SE_SG_Li384ELb0ELb1ELb1ELb0EEENS1_19SingleTileSchedulerILb0ELb1ELb1ELi192EEEEEEEEEvNT_6ParamsE:
        .type           _ZN7cutlass13device_kernelIN5flash11enable_sm90INS1_16FlashAttnFwdSm90INS1_25CollectiveMainloopFwdSm90ILi2EN4cute5tupleIJNS5_1CILi1EEES8_S8_EEENS6_IJNS7_ILi192EEENS7_ILi128EEENS7_ILi64EEEEEELi64ENS_6half_tEfNS_4arch4Sm90ELb0ELb1ELb0ELb0ELb1ELb0ELb0ELb1ELb1ELb1ELb1ELb0EEENS1_21CollectiveEpilogueFwdINS6_IJSA_SC_SB_EEES9_SE_SG_Li384ELb0ELb1ELb1ELb0EEENS1_19SingleTileSchedulerILb0ELb1ELb1ELi192EEEEEEEEEvNT_6ParamsE,@function
        .size           _ZN7cutlass13device_kernelIN5flash11enable_sm90INS1_16FlashAttnFwdSm90INS1_25CollectiveMainloopFwdSm90ILi2EN4cute5tupleIJNS5_1CILi1EEES8_S8_EEENS6_IJNS7_ILi192EEENS7_ILi128EEENS7_ILi64EEEEEELi64ENS_6half_tEfNS_4arch4Sm90ELb0ELb1ELb0ELb0ELb1ELb0ELb0ELb1ELb1ELb1ELb1ELb0EEENS1_21CollectiveEpilogueFwdINS6_IJSA_SC_SB_EEES9_SE_SG_Li384ELb0ELb1ELb1ELb0EEENS1_19SingleTileSchedulerILb0ELb1ELb1ELi192EEEEEEEEEvNT_6ParamsE,(.L_x_16008 - _ZN7cutlass13device_kernelIN5flash11enable_sm90INS1_16FlashAttnFwdSm90INS1_25CollectiveMainloopFwdSm90ILi2EN4cute5tupleIJNS5_1CILi1EEES8_S8_EEENS6_IJNS7_ILi192EEENS7_ILi128EEENS7_ILi64EEEEEELi64ENS_6half_tEfNS_4arch4Sm90ELb0ELb1ELb0ELb0ELb1ELb0ELb0ELb1ELb1ELb1ELb1ELb0EEENS1_21CollectiveEpilogueFwdINS6_IJSA_SC_SB_EEES9_SE_SG_Li384ELb0ELb1ELb1ELb0EEENS1_19SingleTileSchedulerILb0ELb1ELb1ELi192EEEEEEEEEvNT_6ParamsE)
        .other          _ZN7cutlass13device_kernelIN5flash11enable_sm90INS1_16FlashAttnFwdSm90INS1_25CollectiveMainloopFwdSm90ILi2EN4cute5tupleIJNS5_1CILi1EEES8_S8_EEENS6_IJNS7_ILi192EEENS7_ILi128EEENS7_ILi64EEEEEELi64ENS_6half_tEfNS_4arch4Sm90ELb0ELb1ELb0ELb0ELb1ELb0ELb0ELb1ELb1ELb1ELb1ELb0EEENS1_21CollectiveEpilogueFwdINS6_IJSA_SC_SB_EEES9_SE_SG_Li384ELb0ELb1ELb1ELb0EEENS1_19SingleTileSchedulerILb0ELb1ELb1ELi192EEEEEEEEEvNT_6ParamsE,@"STO_CUDA_ENTRY STV_DEFAULT"
_ZN7cutlass13device_kernelIN5flash11enable_sm90INS1_16FlashAttnFwdSm90INS1_25CollectiveMainloopFwdSm90ILi2EN4cute5tupleIJNS5_1CILi1EEES8_S8_EEENS6_IJNS7_ILi192EEENS7_ILi128EEENS7_ILi64EEEEEELi64ENS_6half_tEfNS_4arch4Sm90ELb0ELb1ELb0ELb0ELb1ELb0ELb0ELb1ELb1ELb1ELb1ELb0EEENS1_21CollectiveEpilogueFwdINS6_IJSA_SC_SB_EEES9_SE_SG_Li384ELb0ELb1ELb1ELb0EEENS1_19SingleTileSchedulerILb0ELb1ELb1ELi192EEEEEEEEEvNT_6ParamsE:
        /* <DEDUP_REMOVED lines=45> */
.L_x_13756:
        /* <DEDUP_REMOVED lines=22> */
.L_x_13757:
        /* <DEDUP_REMOVED lines=18> */
.L_x_13758:
        /* <DEDUP_REMOVED lines=22> */
.L_x_13759:
        /* <DEDUP_REMOVED lines=23> */
.L_x_13760:
        /* <DEDUP_REMOVED lines=9> */
.L_x_13763:
        /* <DEDUP_REMOVED lines=61> */
.L_x_13766:
[----:B------:R-:W-:-:S11]  /*0c80*/  UISETP.NE.AND UP0, UPT, UR5, 0x1, UPT ;  /* 0x000000010500788c */ /* 0x000fd6000bf05270 */
[----:B------:R-:W-:Y:S02]  /*0c90*/  @UP0 ULDC.64 UR10, c[0x0][0x9e8] ;  /* 0x00027a00000a0ab9 */ /* 0x000fe40000000a00 */
[----:B------:R-:W-:-:S04]  /*0ca0*/  UIMAD.WIDE.U32 UR8, UR4, UR10, URZ ;  /* 0x0000000a040872a5 */ /* 0x000fc8000f8e003f */
[----:B------:R-:W-:-:S12]  /*0cb0*/  @UP0 USHF.R.U32.HI UR4, URZ, UR11, UR9 ;  /* 0x0000000b3f040299 */ /* 0x000fd80008011609 */
.L_x_13767:
[----:B------:R-:W-:-:S06]  /*0cc0*/  UIMAD UR4, UR4, UR5, UR5 ;  /* 0x00000005040472a4 */ /* 0x000fcc000f8e0205 */
[----:B------:R-:W-:-:S07]  /*0cd0*/  VIMNMX R0, R0, UR4, PT ;  /* 0x0000000400007c48 */ /* 0x000fce000bfe0100 */
.L_x_13765:
[----:B------:R-:W-:Y:S01]  /*0ce0*/  UISETP.NE.AND UP0, UPT, UR40, URZ, UPT ;  /* 0x0000003f2800728c */ /* 0x000fe2000bf05270 */
[CC--:B------:R-:W-:Y:S01]  /*0cf0*/  IMAD R22, R17.reuse, R4.reuse, -R22 ;  /* 0x0000000411167224 */ /* 0x0c0fe200078e0a16 */
        /* <DEDUP_REMOVED lines=31> */
.L_x_13769:
[----:B------:R-:W-:-:S11]  /*0ef0*/  UISETP.NE.AND UP0, UPT, UR5, 0x1, UPT ;  /* 0x000000010500788c */ /* 0x000fd6000bf05270 */
[----:B------:R-:W-:Y:S02]  /*0f00*/  @UP0 ULDC.64 UR10, c[0x0][0x9e8] ;  /* 0x00027a00000a0ab9 */ /* 0x000fe40000000a00 */
[----:B------:R-:W-:-:S04]  /*0f10*/  UIMAD.WIDE.U32 UR8, UR4, UR10, URZ ;  /* 0x0000000a040872a5 */ /* 0x000fc8000f8e003f */
[----:B------:R-:W-:-:S12]  /*0f20*/  @UP0 USHF.R.U32.HI UR4, URZ, UR11, UR9 ;  /* 0x0000000b3f040299 */ /* 0x000fd80008011609 */
.L_x_13770:
[----:B------:R-:W-:-:S04]  /*0f30*/  UIMAD UR4, UR4, UR5, URZ ;  /* 0x00000005040472a4 */ /* 0x000fc8000f8e023f */
[----:B------:R-:W-:-:S04]  /*0f40*/  UISETP.LT.AND UP0, UPT, UR7, UR4, UPT ;  /* 0x000000040700728c */ /* 0x000fc8000bf01270 */
[----:B------:R-:W-:-:S12]  /*0f50*/  USEL UR7, UR7, UR4, !UP0 ;  /* 0x0000000407077287 */ /* 0x000fd8000c000000 */
.L_x_13768:
        /* <DEDUP_REMOVED lines=47> */
.L_x_13771:
        /* <DEDUP_REMOVED lines=58> */
.L_x_13773:
[----:B------:R-:W-:-:S04]  /*15f0*/  SHF.L.U32 R0, RZ, 0x1f, RZ ;  /* 0x0000001fff007819 */ /* 0x000fc800000006ff */
[----:B------:R-:W0:Y:S02]  /*1600*/  SYNCS.PHASECHK.TRANS64.TRYWAIT P0, [UR43+0x16800], R0 ;  /* 0x01680000ff0075a7 */ /* 0x000e24000800016b */
[----:B0-----:R-:W-:Y:S05]  /*1610*/  @!P0 BRA `(.L_x_13774) ;  /* 0x0000010800c08947 */ /* 0x001fea0003800000 */
.L_x_13905:
[----:B------:R-:W-:-:S06]  /*1620*/  ULOP3.LUT UR4, UR38, 0x1, URZ, 0xfc, !UPT ;  /* 0x0000000126047892 */ /* 0x000fcc000f8efc3f */
[----:B------:R-:W-:-:S05]  /*1630*/  IMAD.U32 R2, RZ, RZ, UR4 ;  /* 0x00000004ff027e24 */ /* 0x000fca000f8e00ff */
[----:B------:R-:W-:-:S13]  /*1640*/  ISETP.NE.AND P0, PT, R2, 0x3, PT ;  /* 0x000000030200780c */ /* 0x000fda0003f05270 */
[----:B------:R-:W-:Y:S05]  /*1650*/  @!P0 BRA `(.L_x_13775) ;  /* 0x0000000000048947 */ /* 0x000fea0003800000 */
[----:B------:R-:W-:Y:S01]  /*1660*/  BPT.TRAP 0x1 ;  /* 0x000000040000795c */ /* 0x000fe20000300000 */
.L_x_13775:
[----:B------:R1:W2:Y:S01]  /*1670*/  SYNCS.PHASECHK.TRANS64.TRYWAIT P1, [UR43+0x16830], R0 ;  /* 0x01683000ff0075a7 */ /* 0x0002a2000802016b */
[----:B------:R-:W-:Y:S05]  /*1680*/  @!P0 BRA `(.L_x_13776) ;  /* 0x0000000000048947 */ /* 0x000fea0003800000 */
[----:B------:R-:W-:Y:S01]  /*1690*/  BPT.TRAP 0x1 ;  /* 0x000000040000795c */ /* 0x000fe20000300000 */
.L_x_13776:
[----:B------:R-:W-:-:S05]  /*16a0*/  IMAD.U32 R6, RZ, RZ, UR46 ;  /* 0x0000002eff067e24 */ /* 0x000fca000f8e00ff */
[----:B------:R-:W-:Y:S01]  /*16b0*/  LOP3.LUT R6, R6, 0x10000, RZ, 0xfc, !PT ;  /* 0x0001000006067812 */ /* 0x000fe200078efcff */
[----:B--2---:R-:W-:Y:S06]  /*16c0*/  @P1 BRA `(.L_x_13777) ;  /* 0x0000000000081947 */ /* 0x004fec0003800000 */
[----:B------:R-:W2:Y:S02]  /*16d0*/  SYNCS.PHASECHK.TRANS64.TRYWAIT P1, [UR43+0x16830], R0 ;  /* 0x01683000ff0075a7 */ /* 0x000ea4000802016b */
[----:B--2---:R-:W-:Y:S05]  /*16e0*/  @!P1 BRA `(.L_x_13778) ;  /* 0x0000010800a49947 */ /* 0x004fea0003800000 */
.L_x_13777:
        /* <DEDUP_REMOVED lines=38> */
.L_x_13779:
[----:B0-----:R-:W-:Y:S01]  /*1950*/  LOP3.LUT R3, R88, 0xffffff80, RZ, 0xc0, !PT ;  /* 0xffffff8058037812 */ /* 0x001fe200078ec0ff */
[----:B------:R-:W-:Y:S01]  /*1960*/  IMAD.HI R8, R90, 0x55555556, RZ ;  /* 0x555555565a087827 */ /* 0x000fe200078e02ff */
[----:B------:R-:W-:Y:S01]  /*1970*/  LEA.HI R89, R89, R16, RZ, 0x2 ;  /* 0x0000001059597211 */ /* 0x000fe200078f10ff */
[----:B------:R-:W-:Y:S01]  /*1980*/  UISETP.NE.AND UP1, UPT, UR40, URZ, UPT ;  /* 0x0000003f2800728c */ /* 0x000fe2000bf25270 */
[----:B------:R-:W-:Y:S01]  /*1990*/  LEA R12, R19, 0xffffff80, 0x7 ;  /* 0xffffff80130c7811 */ /* 0x000fe200078e38ff */
[----:B------:R-:W-:Y:S01]  /*19a0*/  IMAD.IADD R3, R16, 0x1, -R3 ;  /* 0x0000000110037824 */ /* 0x000fe200078e0a03 */
[----:B------:R-:W-:Y:S01]  /*19b0*/  LOP3.LUT R89, R89, 0xfffffffc, RZ, 0xc0, !PT ;  /* 0xfffffffc59597812 */ /* 0x000fe200078ec0ff */
[----:B------:R-:W-:Y:S01]  /*19c0*/  UISETP.NE.AND UP0, UPT, UR44, URZ, UPT ;  /* 0x0000003f2c00728c */ /* 0x000fe2000bf05270 */
[----:B------:R-:W-:Y:S01]  /*19d0*/  LEA.HI R9, R8, R8, RZ, 0x1 ;  /* 0x0000000808097211 */ /* 0x000fe200078f08ff */
[----:B------:R-:W-:Y:S01]  /*19e0*/  ULDC UR28, c[0x0][0x2f0] ;  /* 0x0000bc00001c7ab9 */ /* 0x000fe20000000800 */
[----:B-1----:R-:W-:Y:S01]  /*19f0*/  SHF.R.S32.HI R0, RZ, 0x1f, R3 ;  /* 0x0000001fff007819 */ /* 0x002fe20000011403 */
        /* <DEDUP_REMOVED lines=10> */
[----:B------:R-:W-:Y:S01]  /*1aa0*/  ULOP3.LUT UR24, URZ, UR24, URZ, 0x33, !UPT ;  /* 0x000000183f187292 */ /* 0x000fe2000f8e333f */
[----:B------:R-:W-:-:S02]  /*1ab0*/  SHF.R.S32.HI R4, RZ, 0x5, R4 ;  /* 0x00000005ff047819 */ /* 0x000fc40000011404 */
[-C--:B------:R-:W-:Y:S02]  /*1ac0*/  LEA.HI R5, R5, R0.reuse, RZ, 0x3 ;  /* 0x0000000005057211 */ /* 0x080fe400078f18ff */
[----:B------:R-:W-:Y:S02]  /*1ad0*/  LEA.HI R8, R89, R89, RZ, 0x1 ;  /* 0x0000005959087211 */ /* 0x000fe400078f08ff */
[----:B------:R-:W-:Y:S02]  /*1ae0*/  LEA R4, R4, UR45, 0x4 ;  /* 0x0000002d04047c11 */ /* 0x000fe4000f8e20ff */
[----:B------:R-:W-:Y:S02]  /*1af0*/  LOP3.LUT R5, R5, 0xfffffff8, RZ, 0xc0, !PT ;  /* 0xfffffff805057812 */ /* 0x000fe400078ec0ff */
[----:B------:R-:W-:Y:S02]  /*1b00*/  LOP3.LUT R8, R8, 0x1ffffffe, RZ, 0xc0, !PT ;  /* 0x1ffffffe08087812 */ /* 0x000fe400078ec0ff */
[----:B------:R-:W-:-:S02]  /*1b10*/  IADD3 R4, R4, R0, -R5 ;  /* 0x0000000004047210 */ /* 0x000fc40007ffe805 */
[----:B------:R-:W-:Y:S01]  /*1b20*/  PLOP3.LUT P2, PT, PT, PT, UP1, 0x80, 0x0 ;  /* 0x000000000000781c */ /* 0x000fe20003f4f018 */
[----:B------:R-:W-:Y:S02]  /*1b30*/  IMAD.IADD R8, R89, 0x1, -R8 ;  /* 0x0000000159087824 */ /* 0x000fe400078e0a08 */
[----:B------:R-:W-:Y:S02]  /*1b40*/  IMAD R9, R9, 0x40, R4 ;  /* 0x0000004009097824 */ /* 0x000fe400078e0204 */
[----:B------:R-:W-:Y:S02]  /*1b50*/  IMAD.MOV.U32 R4, RZ, RZ, -0x80 ;  /* 0xffffff80ff047424 */ /* 0x000fe400078e00ff */
[----:B------:R-:W-:Y:S01]  /*1b60*/  IMAD R9, R8, 0x8, R9 ;  /* 0x0000000808097824 */ /* 0x000fe200078e0209 */
[----:B------:R-:W-:Y:S01]  /*1b70*/  LOP3.LUT R8, R2, 0x7ffffffc, RZ, 0xc0, !PT ;  /* 0x7ffffffc02087812 */ /* 0x000fe200078ec0ff */
        /* <DEDUP_REMOVED lines=14> */
[----:B------:R-:W-:Y:S01]  /*1c60*/  IMAD.U32 R5, RZ, RZ, UR4 ;  /* 0x00000004ff057e24 */ /* 0x000fe2000f8e00ff */
[----:B------:R-:W-:Y:S01]  /*1c70*/  ULDC UR4, c[0x0][0x9e0] ;  /* 0x0002780000047ab9 */ /* 0x000fe20000000800 */
        /* <DEDUP_REMOVED lines=22> */
.L_x_13782:
[----:B------:R-:W-:Y:S02]  /*1de0*/  ULDC UR7, c[0x0][0x9e4] ;  /* 0x0002790000077ab9 */ /* 0x000fe40000000800 */
[----:B------:R-:W-:-:S05]  /*1df0*/  IMAD.U32 R11, RZ, RZ, UR7 ;  /* 0x00000007ff0b7e24 */ /* 0x000fca000f8e00ff */
[----:B------:R-:W-:-:S13]  /*1e00*/  ISETP.NE.AND P1, PT, R11, 0x1, PT ;  /* 0x000000010b00780c */ /* 0x000fda0003f25270 */
[----:B------:R-:W0:Y:S02]  /*1e10*/  @P1 LDC.64 R90, c[0x0][0x9e8] ;  /* 0x00027a00ff5a1b82 */ /* 0x000e240000000a00 */
[----:B0-----:R-:W-:-:S05]  /*1e20*/  @P1 IMAD.HI.U32 R10, R3, R90, RZ ;  /* 0x0000005a030a1227 */ /* 0x001fca00078e00ff */
[----:B------:R-:W-:-:S07]  /*1e30*/  @P1 SHF.R.U32.HI R3, RZ, R91, R10 ;  /* 0x0000005bff031219 */ /* 0x000fce000001160a */
.L_x_13783:
[----:B------:R-:W-:Y:S05]  /*1e40*/  BSYNC B0 ;  /* 0x0000000000007941 */ /* 0x000fea0003800000 */
.L_x_13781:
[----:B------:R-:W-:-:S04]  /*1e50*/  IMAD R3, R3, R11, -R12 ;  /* 0x0000000b03037224 */ /* 0x000fc800078e0a0c */
[----:B------:R-:W-:-:S05]  /*1e60*/  IMAD R3, R8, -0x2, R3 ;  /* 0xfffffffe08037824 */ /* 0x000fca00078e0203 */
[----:B------:R-:W-:Y:S02]  /*1e70*/  VIADDMNMX R2, R3, R11, R2, PT ;  /* 0x0000000b03027246 */ /* 0x000fe40003800102 */
[----:B------:R-:W-:-:S07]  /*1e80*/  VIMNMX R4, R4, R3, !PT ;  /* 0x0000000304047248 */ /* 0x000fce0007fe0100 */
.L_x_13780:
        /* <DEDUP_REMOVED lines=14> */
[----:B------:R-:W-:Y:S01]  /*1f70*/  FSEL R127, R28, -INF , !P3 ;  /* 0xff8000001c7f7808 */ /* 0x000fe20005800000 */
[----:B0-----:R-:W-:Y:S01]  /*1f80*/  IMAD.IADD R10, R88, 0x1, R0 ;  /* 0x00000001580a7824 */ /* 0x001fe200078e0200 */
        /* <DEDUP_REMOVED lines=166> */
[----:B------:R-:W-:Y:S02]  /*29f0*/  ISETP.GT.AND P6, PT, R4, 0x79, !P6 ;  /* 0x000000790400780c */ /* 0x000fe400077c4270 */
[----:B------:R-:W-:Y:S02]  /*2a00*/  VIADDMNMX R4, R0, R99, R20, PT ;  /* 0x0000006300047246 */ /* 0x000fe40003800114 */
[----:B------:R-:W-:-:S04]  /*2a10*/  ISETP.LT.OR P6, PT, R2, 0x7a, P6 ;  /* 0x0000007a0200780c */ /* 0x000fc800037c1670 */
        /* <DEDUP_REMOVED lines=17> */
.L_x_13786:
[----:B------:R-:W-:Y:S02]  /*2b30*/  ULDC UR7, c[0x0][0x9e4] ;  /* 0x0002790000077ab9 */ /* 0x000fe40000000800 */
[----:B------:R-:W-:-:S05]  /*2b40*/  IMAD.U32 R2, RZ, RZ, UR7 ;  /* 0x00000007ff027e24 */ /* 0x000fca000f8e00ff */
[----:B------:R-:W-:-:S13]  /*2b50*/  ISETP.NE.AND P6, PT, R2, 0x1, PT ;  /* 0x000000010200780c */ /* 0x000fda0003fc5270 */
[----:B------:R-:W0:Y:S02]  /*2b60*/  @P6 LDC.64 R100, c[0x0][0x9e8] ;  /* 0x00027a00ff646b82 */ /* 0x000e240000000a00 */
[----:B0-----:R-:W-:-:S05]  /*2b70*/  @P6 IMAD.HI.U32 R0, R99, R100, RZ ;  /* 0x0000006463006227 */ /* 0x001fca00078e00ff */
[----:B------:R-:W-:-:S07]  /*2b80*/  @P6 SHF.R.U32.HI R99, RZ, R101, R0 ;  /* 0x00000065ff636219 */ /* 0x000fce0000011600 */
.L_x_13787:
[----:B------:R-:W-:Y:S05]  /*2b90*/  BSYNC B0 ;  /* 0x0000000000007941 */ /* 0x000fea0003800000 */
.L_x_13785:
[----:B------:R-:W-:-:S04]  /*2ba0*/  IMAD R99, R99, R2, -R12 ;  /* 0x0000000263637224 */ /* 0x000fc800078e0a0c */
[----:B------:R-:W-:-:S05]  /*2bb0*/  IMAD R99, R8, -0x2, R99 ;  /* 0xfffffffe08637824 */ /* 0x000fca00078e0263 */
[----:B------:R-:W-:Y:S02]  /*2bc0*/  VIADDMNMX R4, R99, R2, R4, PT ;  /* 0x0000000263047246 */ /* 0x000fe40003800104 */
[----:B------:R-:W-:-:S07]  /*2bd0*/  VIMNMX R10, R10, R99, !PT ;  /* 0x000000630a0a7248 */ /* 0x000fce0007fe0100 */
.L_x_13784:
[----:B------:R-:W-:Y:S01]  /*2be0*/  ISETP.GT.AND P1, PT, R10, 0x1, !P1 ;  /* 0x000000010a00780c */ /* 0x000fe20004f24270 */
[----:B------:R-:W-:Y:S01]  /*2bf0*/  ULDC UR7, c[0x0][0x988] ;  /* 0x0002620000077ab9 */ /* 0x000fe20000000800 */
[----:B------:R-:W-:Y:S01]  /*2c00*/  LOP3.LUT P6, RZ, R16, 0x4, RZ, 0xc0, !PT ;  /* 0x0000000410ff7812 */ /* 0x000fe200078cc0ff */
        /* <DEDUP_REMOVED lines=16> */
[----:B------:R-:W-:Y:S02]  /*2d10*/  ISETP.GT.AND P1, PT, R10, 0x10, !P1 ;  /* 0x000000100a00780c */ /* 0x000fe40004f24270 */
[----:B------:R-:W-:Y:S02]  /*2d20*/  FMNMX.FTZ R0, R119, R0, !PT ;  /* 0x0000000077007209 */ /* 0x000fe40007810000 */
[----:B------:R-:W-:Y:S02]  /*2d30*/  ISETP.LT.OR P1, PT, R4, 0x11, P1 ;  /* 0x000000110400780c */ /* 0x000fe40000f21670 */
        /* <DEDUP_REMOVED lines=16> */
[----:B------:R-:W-:Y:S02]  /*2e40*/  LOP3.LUT P1, RZ, R16, 0x1000000, RZ, 0xc0, !PT ;  /* 0x0100000010ff7812 */ /* 0x000fe4000782c0ff */
        /* <DEDUP_REMOVED lines=54> */
[----:B------:R-:W-:Y:S01]  /*31b0*/  FMNMX.FTZ R14, R85, R0, !PT ;  /* 0x00000000550e7209 */ /* 0x000fe20007810000 */
[----:B------:R-:W-:Y:S01]  /*31c0*/  IMAD.U32 R0, RZ, RZ, UR7 ;  /* 0x00000007ff007e24 */ /* 0x000fe2000f8e00ff */
[----:B------:R-:W-:Y:S02]  /*31d0*/  ISETP.LT.OR P1, PT, R4, 0x3a, P1 ;  /* 0x0000003a0400780c */ /* 0x000fe40000f21670 */
[----:B------:R-:W-:Y:S01]  /*31e0*/  LOP3.LUT P2, RZ, R16, 0x80, RZ, 0xc0, !PT ;  /* 0x0000008010ff7812 */ /* 0x000fe2000784c0ff */
[----:B------:R-:W0:Y:S01]  /*31f0*/  SHFL.BFLY PT, R135, R14, 0x2, 0x1f ;  /* 0x0c401f000e877f89 */ /* 0x000e2200000e0000 */
[----:B------:R-:W-:-:S02]  /*3200*/  FSEL R55, R55, -INF , !P1 ;  /* 0xff80000037377808 */ /* 0x000fc40004800000 */
[C---:B------:R-:W-:Y:S02]  /*3210*/  LOP3.LUT P1, RZ, R16.reuse, 0x8000, RZ, 0xc0, !PT ;  /* 0x0000800010ff7812 */ /* 0x040fe4000782c0ff */
[----:B------:R-:W-:Y:S02]  /*3220*/  LOP3.LUT P6, RZ, R16, 0x40, RZ, 0xc0, !PT ;  /* 0x0000004010ff7812 */ /* 0x000fe400078cc0ff */
[C---:B------:R-:W-:Y:S02]  /*3230*/  ISETP.GT.AND P1, PT, R10.reuse, 0x40, !P1 ;  /* 0x000000400a00780c */ /* 0x040fe40004f24270 */
[----:B------:R-:W-:Y:S02]  /*3240*/  ISETP.GT.AND P3, PT, R10, 0x70, !P3 ;  /* 0x000000700a00780c */ /* 0x000fe40005f64270 */
[----:B------:R-:W-:Y:S02]  /*3250*/  ISETP.LT.OR P1, PT, R4, 0x41, P1 ;  /* 0x000000410400780c */ /* 0x000fe40000f21670 */
[----:B------:R-:W-:-:S02]  /*3260*/  ISETP.GT.AND P4, PT, R10, 0x71, !P4 ;  /* 0x000000710a00780c */ /* 0x000fc40006784270 */
[----:B------:R-:W-:Y:S02]  /*3270*/  FSEL R103, R58, -INF , !P1 ;  /* 0xff8000003a677808 */ /* 0x000fe40004800000 */
[----:B------:R-:W-:Y:S02]  /*3280*/  LOP3.LUT P1, RZ, R16, 0x4000, RZ, 0xc0, !PT ;  /* 0x0000400010ff7812 */ /* 0x000fe4000782c0ff */
[----:B------:R-:W-:Y:S02]  /*3290*/  ISETP.LT.OR P3, PT, R4, 0x71, P3 ;  /* 0x000000710400780c */ /* 0x000fe40001f61670 */
[C---:B------:R-:W-:Y:S02]  /*32a0*/  ISETP.GT.AND P1, PT, R10.reuse, 0x41, !P1 ;  /* 0x000000410a00780c */ /* 0x040fe40004f24270 */
[----:B------:R-:W-:Y:S02]  /*32b0*/  ISETP.GT.AND P5, PT, R10, 0x78, !P5 ;  /* 0x000000780a00780c */ /* 0x000fe40006fa4270 */
[----:B------:R-:W-:-:S02]  /*32c0*/  ISETP.LT.OR P1, PT, R4, 0x42, P1 ;  /* 0x000000420400780c */ /* 0x000fc40000f21670 */
[----:B0-----:R-:W-:Y:S02]  /*32d0*/  FMNMX.FTZ R135, R14, R135, !PT ;  /* 0x000000870e877209 */ /* 0x001fe40007810000 */
[----:B------:R-:W-:Y:S02]  /*32e0*/  FSEL R59, R59, -INF , !P1 ;  /* 0xff8000003b3b7808 */ /* 0x000fe40004800000 */
[----:B------:R-:W-:Y:S01]  /*32f0*/  LOP3.LUT P1, RZ, R16, 0x2000, RZ, 0xc0, !PT ;  /* 0x0000200010ff7812 */ /* 0x000fe2000782c0ff */
[----:B------:R-:W0:Y:S01]  /*3300*/  SHFL.BFLY PT, R2, R135, 0x1, 0x1f ;  /* 0x0c201f0087027f89 */ /* 0x000e2200000e0000 */
[----:B------:R-:W-:Y:S02]  /*3310*/  ISETP.LT.OR P4, PT, R4, 0x72, P4 ;  /* 0x000000720400780c */ /* 0x000fe40002781670 */
[----:B------:R-:W-:Y:S02]  /*3320*/  ISETP.GT.AND P1, PT, R10, 0x48, !P1 ;  /* 0x000000480a00780c */ /* 0x000fe40004f24270 */
[----:B------:R-:W-:-:S02]  /*3330*/  ISETP.LT.OR P5, PT, R4, 0x79, P5 ;  /* 0x000000790400780c */ /* 0x000fc40002fa1670 */
[----:B------:R-:W-:Y:S02]  /*3340*/  ISETP.LT.OR P1, PT, R4, 0x49, P1 ;  /* 0x000000490400780c */ /* 0x000fe40000f21670 */
[----:B------:R-:W-:Y:S02]  /*3350*/  FSEL R83, R83, -INF , !P4 ;  /* 0xff80000053537808 */ /* 0x000fe40006000000 */
[----:B------:R-:W-:Y:S02]  /*3360*/  FSEL R51, R62, -INF , !P1 ;  /* 0xff8000003e337808 */ /* 0x000fe40004800000 */
[----:B------:R-:W-:Y:S02]  /*3370*/  LOP3.LUT P1, RZ, R16, 0x1000, RZ, 0xc0, !PT ;  /* 0x0000100010ff7812 */ /* 0x000fe4000782c0ff */
[----:B------:R-:W-:Y:S02]  /*3380*/  R2UR UR7, R22 ;  /* 0x00000000160772ca */ /* 0x000fe400000e0000 */
[----:B------:R-:W-:-:S04]  /*3390*/  ISETP.GT.AND P1, PT, R10, 0x49, !P1 ;  /* 0x000000490a00780c */ /* 0x000fc80004f24270 */
[----:B------:R-:W-:Y:S02]  /*33a0*/  ISETP.LT.OR P1, PT, R4, 0x4a, P1 ;  /* 0x0000004a0400780c */ /* 0x000fe40000f21670 */
[----:B0-----:R-:W-:Y:S02]  /*33b0*/  FMNMX.FTZ R2, R135, R2, !PT ;  /* 0x0000000287027209 */ /* 0x001fe40007810000 */
[----:B------:R-:W-:Y:S02]  /*33c0*/  FSEL R63, R63, -INF , !P1 ;  /* 0xff8000003f3f7808 */ /* 0x000fe40004800000 */
[----:B------:R-:W-:Y:S01]  /*33d0*/  LOP3.LUT P1, RZ, R16, 0x800, RZ, 0xc0, !PT ;  /* 0x0000080010ff7812 */ /* 0x000fe2000782c0ff */
[----:B------:R-:W-:Y:S01]  /*33e0*/  FMUL.FTZ R12, R2, R0 ;  /* 0x00000000020c7220 */ /* 0x000fe20000410000 */
[----:B------:R-:W-:Y:S02]  /*33f0*/  UIADD3 UR45, UR7, UR45, URZ ;  /* 0x0000002d072d7290 */ /* 0x000fe4000fffe03f */
[----:B------:R-:W-:-:S02]  /*3400*/  ISETP.GT.AND P1, PT, R10, 0x50, !P1 ;  /* 0x000000500a00780c */ /* 0x000fc40004f24270 */
[----:B------:R-:W-:Y:S02]  /*3410*/  UIADD3 UR4, UR45, UR4, URZ ;  /* 0x000000042d047290 */ /* 0x000fe4000fffe03f */
        /* <DEDUP_REMOVED lines=29> */
[-CC-:B------:R-:W-:Y:S01]  /*35f0*/  FFMA.FTZ R138, R89, R0.reuse, -R12.reuse ;  /* 0x00000000598a7223 */ /* 0x180fe2000001080c */
[----:B------:R-:W-:Y:S01]  /*3600*/  ISETP.LT.OR P1, PT, R4, 0x1, P1 ;  /* 0x000000010400780c */ /* 0x000fe20000f21670 */
[-CC-:B------:R-:W-:Y:S01]  /*3610*/  FFMA.FTZ R136, R91, R0.reuse, -R12.reuse ;  /* 0x000000005b887223 */ /* 0x180fe2000001080c */
[----:B------:R-:W-:Y:S01]  /*3620*/  FSEL R91, R82, -INF , !P3 ;  /* 0xff800000525b7808 */ /* 0x000fe20005800000 */
[-CC-:B------:R-:W-:Y:S01]  /*3630*/  FFMA.FTZ R132, R33, R0.reuse, -R12.reuse ;  /* 0x0000000021847223 */ /* 0x180fe2000001080c */
[----:B------:R-:W-:Y:S01]  /*3640*/  FSEL R26, R26, -INF , !P1 ;  /* 0xff8000001a1a7808 */ /* 0x000fe20004800000 */
[-CC-:B------:R-:W-:Y:S01]  /*3650*/  FFMA.FTZ R33, R57, R0.reuse, -R12.reuse ;  /* 0x0000000039217223 */ /* 0x180fe2000001080c */
[----:B------:R-:W-:Y:S01]  /*3660*/  LOP3.LUT P1, RZ, R16, 0x4000000, RZ, 0xc0, !PT ;  /* 0x0400000010ff7812 */ /* 0x000fe2000782c0ff */
[-CC-:B------:R-:W-:Y:S01]  /*3670*/  FFMA.FTZ R142, R93, R0.reuse, -R12.reuse ;  /* 0x000000005d8e7223 */ /* 0x180fe2000001080c */
[----:B------:R-:W-:Y:S01]  /*3680*/  FMNMX.FTZ R14, R26, R117, !PT ;  /* 0x000000751a0e7209 */ /* 0x000fe20007810000 */
[-CC-:B------:R-:W-:Y:S01]  /*3690*/  FFMA.FTZ R148, R133, R0.reuse, -R12.reuse ;  /* 0x0000000085947223 */ /* 0x180fe2000001080c */
[----:B------:R-:W-:Y:S01]  /*36a0*/  ISETP.GT.AND P1, PT, R10, 0x68, !P1 ;  /* 0x000000680a00780c */ /* 0x000fe20004f24270 */
[--C-:B------:R-:W-:Y:S01]  /*36b0*/  FFMA.FTZ R131, R131, R0, -R12.reuse ;  /* 0x0000000083837223 */ /* 0x100fe2000001080c */
[----:B------:R-:W-:Y:S01]  /*36c0*/  FMNMX.FTZ R14, R27, R14, !PT ;  /* 0x0000000e1b0e7209 */ /* 0x000fe20007810000 */
[--C-:B------:R-:W-:Y:S01]  /*36d0*/  FFMA.FTZ R150, R127, R0, -R12.reuse ;  /* 0x000000007f967223 */ /* 0x100fe2000001080c */
[----:B------:R-:W-:Y:S01]  /*36e0*/  ISETP.LT.OR P1, PT, R4, 0x69, P1 ;  /* 0x000000690400780c */ /* 0x000fe20000f21670 */
[----:B------:R-:W-:Y:S01]  /*36f0*/  MUFU.EX2 R148, R148 ;  /* 0x0000009400947308 */ /* 0x000fe20000000800 */
[----:B------:R-:W-:Y:S01]  /*3700*/  FMNMX.FTZ R14, R115, R14, !PT ;  /* 0x0000000e730e7209 */ /* 0x000fe20007810000 */
[-CC-:B------:R-:W-:Y:S01]  /*3710*/  FFMA.FTZ R128, R13, R0.reuse, -R12.reuse ;  /* 0x000000000d807223 */ /* 0x180fe2000001080c */
[----:B------:R-:W-:Y:S01]  /*3720*/  FSEL R89, R78, -INF , !P1 ;  /* 0xff8000004e597808 */ /* 0x000fe20004800000 */
[--C-:B------:R-:W-:Y:S01]  /*3730*/  FFMA.FTZ R127, R129, R0, -R12.reuse ;  /* 0x00000000817f7223 */ /* 0x100fe2000001080c */
[----:B------:R-:W-:Y:S01]  /*3740*/  FMNMX.FTZ R14, R99, R14, !PT ;  /* 0x0000000e630e7209 */ /* 0x000fe20007810000 */
[--C-:B------:R-:W-:Y:S01]  /*3750*/  FFMA.FTZ R144, R125, R0, -R12.reuse ;  /* 0x000000007d907223 */ /* 0x100fe2000001080c */
[----:B------:R-:W-:Y:S01]  /*3760*/  ISETP.GT.AND P6, PT, R10, 0x79, !P6 ;  /* 0x000000790a00780c */ /* 0x000fe200077c4270 */
[----:B------:R-:W0:Y:S01]  /*3770*/  MUFU.EX2 R131, R131 ;  /* 0x0000008300837308 */ /* 0x000e220000000800 */
[----:B------:R-:W-:Y:S01]  /*3780*/  FMNMX.FTZ R14, R113, R14, !PT ;  /* 0x0000000e710e7209 */ /* 0x000fe20007810000 */
[-CC-:B------:R-:W-:Y:S01]  /*3790*/  FFMA.FTZ R119, R119, R0.reuse, -R12.reuse ;  /* 0x0000000077777223 */ /* 0x180fe2000001080c */
[----:B------:R-:W-:Y:S01]  /*37a0*/  ISETP.LT.OR P6, PT, R4, 0x7a, P6 ;  /* 0x0000007a0400780c */ /* 0x000fe200037c1670 */
[--C-:B------:R-:W-:Y:S01]  /*37b0*/  FFMA.FTZ R146, R97, R0, -R12.reuse ;  /* 0x0000000061927223 */ /* 0x100fe2000001080c */
[----:B------:R-:W-:Y:S01]  /*37c0*/  FMNMX.FTZ R14, R31, R14, !PT ;  /* 0x0000000e1f0e7209 */ /* 0x000fe20007810000 */
[--C-:B------:R-:W-:Y:S01]  /*37d0*/  FFMA.FTZ R37, R37, R0, -R12.reuse ;  /* 0x0000000025257223 */ /* 0x100fe2000001080c */
[----:B------:R-:W-:Y:S01]  /*37e0*/  FSEL R57, R86, -INF , !P5 ;  /* 0xff80000056397808 */ /* 0x000fe20006800000 */
[----:B------:R-:W1:Y:S01]  /*37f0*/  MUFU.EX2 R150, R150 ;  /* 0x0000009600967308 */ /* 0x000e620000000800 */
[----:B------:R-:W-:Y:S01]  /*3800*/  FMNMX.FTZ R14, R111, R14, !PT ;  /* 0x0000000e6f0e7209 */ /* 0x000fe20007810000 */
[-CC-:B------:R-:W-:Y:S01]  /*3810*/  FFMA.FTZ R140, R95, R0.reuse, -R12.reuse ;  /* 0x000000005f8c7223 */ /* 0x180fe2000001080c */
[----:B------:R-:W-:Y:S01]  /*3820*/  FSEL R87, R87, -INF , !P6 ;  /* 0xff80000057577808 */ /* 0x000fe20007000000 */
[--C-:B------:R-:W-:Y:S01]  /*3830*/  FFMA.FTZ R41, R41, R0, -R12.reuse ;  /* 0x0000000029297223 */ /* 0x100fe2000001080c */
[----:B------:R-:W-:Y:S01]  /*3840*/  FMNMX.FTZ R14, R35, R14, !PT ;  /* 0x0000000e230e7209 */ /* 0x000fe20007810000 */
[-CC-:B------:R-:W-:Y:S01]  /*3850*/  FFMA.FTZ R134, R29, R0.reuse, -R12.reuse ;  /* 0x000000001d867223 */ /* 0x180fe2000001080c */
[--C-:B------:R-:W-:Y:S01]  /*3860*/  FFMA.FTZ R29, R61, R0, -R12.reuse ;  /* 0x000000003d1d7223 */ /* 0x100fe2000001080c */
[----:B------:R-:W2:Y:S01]  /*3870*/  MUFU.EX2 R127, R127 ;  /* 0x0000007f007f7308 */ /* 0x000ea20000000800 */
[----:B------:R-:W-:Y:S01]  /*3880*/  FMNMX.FTZ R14, R109, R14, !PT ;  /* 0x0000000e6d0e7209 */ /* 0x000fe20007810000 */
[-CC-:B------:R-:W-:Y:S01]  /*3890*/  FFMA.FTZ R130, R25, R0.reuse, -R12.reuse ;  /* 0x0000000019827223 */ /* 0x180fe2000001080c */
[-CC-:B------:R-:W-:Y:S01]  /*38a0*/  FFMA.FTZ R124, R11, R0.reuse, -R12.reuse ;  /* 0x000000000b7c7223 */ /* 0x180fe2000001080c */
        /* <DEDUP_REMOVED lines=8> */
[--C-:B------:R-:W-:Y:S01]  /*3930*/  FFMA.FTZ R53, R53, R0, -R12.reuse ;  /* 0x0000000035357223 */ /* 0x100fe2000001080c */
[----:B------:R-:W-:Y:S01]  /*3940*/  FMNMX.FTZ R14, R39, R14, !PT ;  /* 0x0000000e270e7209 */ /* 0x000fe20007810000 */
[-CC-:B------:R-:W-:Y:S01]  /*3950*/  FFMA.FTZ R61, R65, R0.reuse, -R12.reuse ;  /* 0x00000000413d7223 */ /* 0x180fe2000001080c */
[--C-:B------:R-:W-:Y:S01]  /*3960*/  FFMA.FTZ R25, R69, R0, -R12.reuse ;  /* 0x0000000045197223 */ /* 0x100fe2000001080c */
[----:B------:R-:W4:Y:S01]  /*3970*/  MUFU.EX2 R119, R119 ;  /* 0x0000007700777308 */ /* 0x000f220000000800 */
[----:B------:R-:W-:Y:S01]  /*3980*/  FMNMX.FTZ R14, R105, R14, !PT ;  /* 0x0000000e690e7209 */ /* 0x000fe20007810000 */
[-CC-:B------:R-:W-:Y:S01]  /*3990*/  FFMA.FTZ R11, R73, R0.reuse, -R12.reuse ;  /* 0x00000000490b7223 */ /* 0x180fe2000001080c */
[-CC-:B------:R-:W-:Y:S01]  /*39a0*/  FFMA.FTZ R15, R77, R0.reuse, -R12.reuse ;  /* 0x000000004d0f7223 */ /* 0x180fe2000001080c */
[--C-:B------:R-:W-:Y:S01]  /*39b0*/  FFMA.FTZ R21, R81, R0, -R12.reuse ;  /* 0x0000000051157223 */ /* 0x100fe2000001080c */
[----:B------:R-:W-:Y:S01]  /*39c0*/  FMNMX.FTZ R14, R43, R14, !PT ;  /* 0x0000000e2b0e7209 */ /* 0x000fe20007810000 */
[----:B------:R-:W-:-:S02]  /*39d0*/  FFMA.FTZ R3, R85, R0, -R12 ;  /* 0x0000000055037223 */ /* 0x000fc4000001080c */
[----:B------:R-:W5:Y:S01]  /*39e0*/  MUFU.EX2 R146, R146 ;  /* 0x0000009200927308 */ /* 0x000f620000000800 */
[----:B------:R-:W-:-:S04]  /*39f0*/  FMNMX.FTZ R14, R55, R14, !PT ;  /* 0x0000000e370e7209 */ /* 0x000fc80007810000 */
[----:B------:R-:W-:-:S03]  /*3a00*/  FMNMX.FTZ R14, R103, R14, !PT ;  /* 0x0000000e670e7209 */ /* 0x000fc60007810000 */
        /* <DEDUP_REMOVED lines=39> */
[----:B------:R-:W-:Y:S01]  /*3c80*/  MUFU.EX2 R25, R25 ;  /* 0x0000001900197308 */ /* 0x000fe20000000800 */
[-CC-:B------:R-:W-:Y:S01]  /*3c90*/  FFMA.FTZ R151, R27, R0.reuse, -R4.reuse ;  /* 0x000000001b977223 */ /* 0x180fe20000010804 */
[----:B------:R-:W-:Y:S01]  /*3ca0*/  FADD.FTZ R27, R148, R131 ;  /* 0x00000083941b7221 */ /* 0x000fe20000010000 */
[-CC-:B------:R-:W-:Y:S01]  /*3cb0*/  FFMA.FTZ R149, R26, R0.reuse, -R4.reuse ;  /* 0x000000001a957223 */ /* 0x180fe20000010804 */
[-CC-:B------:R-:W-:Y:S01]  /*3cc0*/  FFMA.FTZ R10, R117, R0.reuse, -R4.reuse ;  /* 0x00000000750a7223 */ /* 0x180fe20000010804 */
[-CC-:B------:R-:W-:Y:S01]  /*3cd0*/  FFMA.FTZ R12, R115, R0.reuse, -R4.reuse ;  /* 0x00000000730c7223 */ /* 0x180fe20000010804 */
[----:B-1----:R-:W-:Y:S01]  /*3ce0*/  FADD.FTZ R30, R150, R27 ;  /* 0x0000001b961e7221 */ /* 0x002fe20000010000 */
[-CC-:B------:R-:W-:Y:S01]  /*3cf0*/  FFMA.FTZ R145, R99, R0.reuse, -R4.reuse ;  /* 0x0000000063917223 */ /* 0x180fe20000010804 */
[----:B------:R-:W-:Y:S01]  /*3d00*/  MUFU.EX2 R151, R151 ;  /* 0x0000009700977308 */ /* 0x000fe20000000800 */
[-C--:B------:R-:W-:Y:S01]  /*3d10*/  FFMA.FTZ R14, R113, R0.reuse, -R4 ;  /* 0x00000000710e7223 */ /* 0x080fe20000010804 */
[----:B--2---:R-:W-:Y:S01]  /*3d20*/  FADD.FTZ R27, R127, R30 ;  /* 0x0000001e7f1b7221 */ /* 0x004fe20000010000 */
[-CC-:B------:R-:W-:Y:S01]  /*3d30*/  FFMA.FTZ R147, R31, R0.reuse, -R4.reuse ;  /* 0x000000001f937223 */ /* 0x180fe20000010804 */
[-CC-:B------:R-:W-:Y:S01]  /*3d40*/  FFMA.FTZ R16, R111, R0.reuse, -R4.reuse ;  /* 0x000000006f107223 */ /* 0x180fe20000010804 */
[-CC-:B------:R-:W-:Y:S01]  /*3d50*/  FFMA.FTZ R141, R35, R0.reuse, -R4.reuse ;  /* 0x00000000238d7223 */ /* 0x180fe20000010804 */
[----:B---3--:R-:W-:Y:S01]  /*3d60*/  FADD.FTZ R30, R144, R27 ;  /* 0x0000001b901e7221 */ /* 0x008fe20000010000 */
[-CC-:B------:R-:W-:Y:S01]  /*3d70*/  FFMA.FTZ R20, R109, R0.reuse, -R4.reuse ;  /* 0x000000006d147223 */ /* 0x180fe20000010804 */
[----:B------:R-:W-:Y:S01]  /*3d80*/  MUFU.EX2 R149, R149 ;  /* 0x0000009500957308 */ /* 0x000fe20000000800 */
[-C--:B------:R-:W-:Y:S01]  /*3d90*/  FFMA.FTZ R143, R101, R0.reuse, -R4 ;  /* 0x00000000658f7223 */ /* 0x080fe20000010804 */
[----:B----4-:R-:W-:Y:S01]  /*3da0*/  FADD.FTZ R27, R119, R30 ;  /* 0x0000001e771b7221 */ /* 0x010fe20000010000 */
[-CC-:B------:R-:W-:Y:S01]  /*3db0*/  FFMA.FTZ R24, R107, R0.reuse, -R4.reuse ;  /* 0x000000006b187223 */ /* 0x180fe20000010804 */
[-CC-:B------:R-:W-:Y:S01]  /*3dc0*/  FFMA.FTZ R137, R39, R0.reuse, -R4.reuse ;  /* 0x0000000027897223 */ /* 0x180fe20000010804 */
[-CC-:B------:R-:W-:Y:S01]  /*3dd0*/  FFMA.FTZ R26, R105, R0.reuse, -R4.reuse ;  /* 0x00000000691a7223 */ /* 0x180fe20000010804 */
[----:B-----5:R-:W-:Y:S01]  /*3de0*/  FADD.FTZ R32, R146, R27 ;  /* 0x0000001b92207221 */ /* 0x020fe20000010000 */
[-CC-:B------:R-:W-:Y:S01]  /*3df0*/  FFMA.FTZ R139, R43, R0.reuse, -R4.reuse ;  /* 0x000000002b8b7223 */ /* 0x180fe20000010804 */
[----:B------:R-:W0:Y:S01]  /*3e00*/  MUFU.EX2 R10, R10 ;  /* 0x0000000a000a7308 */ /* 0x000e220000000800 */
[-C--:B------:R-:W-:Y:S01]  /*3e10*/  FFMA.FTZ R28, R55, R0.reuse, -R4 ;  /* 0x00000000371c7223 */ /* 0x080fe20000010804 */
[----:B------:R-:W-:Y:S01]  /*3e20*/  FADD.FTZ R27, R37, R32 ;  /* 0x00000020251b7221 */ /* 0x000fe20000010000 */
[-CC-:B------:R-:W-:Y:S01]  /*3e30*/  FFMA.FTZ R133, R103, R0.reuse, -R4.reuse ;  /* 0x0000000067857223 */ /* 0x180fe20000010804 */
[-CC-:B------:R-:W-:Y:S01]  /*3e40*/  FFMA.FTZ R30, R59, R0.reuse, -R4.reuse ;  /* 0x000000003b1e7223 */ /* 0x180fe20000010804 */
[-CC-:B------:R-:W-:Y:S01]  /*3e50*/  FFMA.FTZ R135, R51, R0.reuse, -R4.reuse ;  /* 0x0000000033877223 */ /* 0x180fe20000010804 */
[----:B------:R-:W-:Y:S01]  /*3e60*/  FADD.FTZ R32, R140, R27 ;  /* 0x0000001b8c207221 */ /* 0x000fe20000010000 */
[-CC-:B------:R-:W-:Y:S01]  /*3e70*/  FFMA.FTZ R129, R47, R0.reuse, -R4.reuse ;  /* 0x000000002f817223 */ /* 0x180fe20000010804 */
[----:B------:R-:W1:Y:S01]  /*3e80*/  MUFU.EX2 R12, R12 ;  /* 0x0000000c000c7308 */ /* 0x000e620000000800 */
[-C--:B------:R-:W-:Y:S01]  /*3e90*/  FFMA.FTZ R22, R67, R0.reuse, -R4 ;  /* 0x0000000043167223 */ /* 0x080fe20000010804 */
[----:B------:R-:W-:Y:S01]  /*3ea0*/  FADD.FTZ R27, R41, R32 ;  /* 0x00000020291b7221 */ /* 0x000fe20000010000 */
[-CC-:B------:R-:W-:Y:S01]  /*3eb0*/  FFMA.FTZ R32, R63, R0.reuse, -R4.reuse ;  /* 0x000000003f207223 */ /* 0x180fe20000010804 */
[-CC-:B------:R-:W-:Y:S01]  /*3ec0*/  FFMA.FTZ R121, R121, R0.reuse, -R4.reuse ;  /* 0x0000000079797223 */ /* 0x180fe20000010804 */
[-CC-:B------:R-:W-:Y:S01]  /*3ed0*/  FFMA.FTZ R71, R71, R0.reuse, -R4.reuse ;  /* 0x0000000047477223 */ /* 0x180fe20000010804 */
[----:B------:R-:W-:Y:S01]  /*3ee0*/  FADD.FTZ R36, R142, R27 ;  /* 0x0000001b8e247221 */ /* 0x000fe20000010000 */
[-C--:B------:R-:W-:Y:S01]  /*3ef0*/  FFMA.FTZ R123, R123, R0.reuse, -R4 ;  /* 0x000000007b7b7223 */ /* 0x080fe20000010804 */
[----:B------:R-:W2:Y:S01]  /*3f00*/  MUFU.EX2 R145, R145 ;  /* 0x0000009100917308 */ /* 0x000ea20000000800 */
[----:B0-----:R-:W-:Y:S01]  /*3f10*/  FADD.FTZ R34, R149, R10 ;  /* 0x0000000a95227221 */ /* 0x001fe20000010000 */
[----:B------:R-:W-:Y:S01]  /*3f20*/  FADD.FTZ R31, R45, R36 ;  /* 0x000000242d1f7221 */ /* 0x000fe20000010000 */
[-CC-:B------:R-:W-:Y:S01]  /*3f30*/  FFMA.FTZ R75, R75, R0.reuse, -R4.reuse ;  /* 0x000000004b4b7223 */ /* 0x180fe20000010804 */
[-C--:B------:R-:W-:Y:S01]  /*3f40*/  FFMA.FTZ R89, R89, R0.reuse, -R4 ;  /* 0x0000000059597223 */ /* 0x080fe20000010804 */
[----:B------:R-:W-:Y:S01]  /*3f50*/  FADD.FTZ R27, R151, R34 ;  /* 0x00000022971b7221 */ /* 0x000fe20000010000 */
        /* <DEDUP_REMOVED lines=9> */
[----:B------:R-:W-:Y:S01]  /*3ff0*/  FFMA.FTZ R87, R87, R0, -R4 ;  /* 0x0000000057577223 */ /* 0x000fe20000010804 */
[----:B------:R-:W1:Y:S01]  /*4000*/  MUFU.EX2 R147, R147 ;  /* 0x0000009300937308 */ /* 0x000e620000000800 */
[----:B--2---:R-:W-:Y:S01]  /*4010*/  FADD.FTZ R27, R145, R34 ;  /* 0x00000022911b7221 */ /* 0x004fe20000010000 */
[----:B------:R-:W-:Y:S01]  /*4020*/  FADD.FTZ R31, R53, R36 ;  /* 0x00000024351f7221 */ /* 0x000fe20000010000 */
[----:B------:R-:W-:-:S02]  /*4030*/  F2FP.F16.F32.PACK_AB R149, R10, R149 ;  /* 0x000000950a95723e */ /* 0x000fc400000000ff */
[----:B------:R-:W-:Y:S01]  /*4040*/  F2FP.F16.F32.PACK_AB R151, R12, R151 ;  /* 0x000000970c97723e */ /* 0x000fe200000000ff */
[----:B------:R-:W-:Y:S01]  /*4050*/  FADD.FTZ R36, R132, R31 ;  /* 0x0000001f84247221 */ /* 0x000fe20000010000 */
[----:B------:R-:W-:Y:S01]  /*4060*/  F2FP.F16.F32.PACK_AB R148, R131, R148 ;  /* 0x000000948394723e */ /* 0x000fe200000000ff */
[----:B------:R-:W2:Y:S01]  /*4070*/  MUFU.EX2 R16, R16 ;  /* 0x0000001000107308 */ /* 0x000ea20000000800 */
[C---:B0-----:R-:W-:Y:S01]  /*4080*/  FADD.FTZ R34, R14.reuse, R27 ;  /* 0x0000001b0e227221 */ /* 0x041fe20000010000 */
[----:B------:R-:W-:Y:S01]  /*4090*/  FADD.FTZ R31, R33, R36 ;  /* 0x00000024211f7221 */ /* 0x000fe20000010000 */
[----:B------:R-:W-:Y:S02]  /*40a0*/  F2FP.F16.F32.PACK_AB R145, R14, R145 ;  /* 0x000000910e91723e */ /* 0x000fe400000000ff */
[----:B------:R-:W-:Y:S01]  /*40b0*/  F2FP.F16.F32.PACK_AB R150, R127, R150 ;  /* 0x000000967f96723e */ /* 0x000fe200000000ff */
[----:B------:R-:W-:Y:S01]  /*40c0*/  FADD.FTZ R36, R134, R31 ;  /* 0x0000001f86247221 */ /* 0x000fe20000010000 */
[----:B------:R-:W-:Y:S01]  /*40d0*/  F2FP.F16.F32.PACK_AB R144, R119, R144 ;  /* 0x000000907790723e */ /* 0x000fe200000000ff */
        /* <DEDUP_REMOVED lines=14> */
[----:B0-----:R-:W-:Y:S01]  /*41c0*/  FADD.FTZ R27, R141, R34 ;  /* 0x000000228d1b7221 */ /* 0x001fe20000010000 */
[----:B------:R-:W-:-:S02]  /*41d0*/  F2FP.F16.F32.PACK_AB R134, R29, R134 ;  /* 0x000000861d86723e */ /* 0x000fc400000000ff */
[----:B------:R-:W-:Y:S02]  /*41e0*/  F2FP.F16.F32.PACK_AB R128, R61, R128 ;  /* 0x000000803d80723e */ /* 0x000fe400000000ff */
[----:B------:R-:W-:Y:S02]  /*41f0*/  F2FP.F16.F32.PACK_AB R147, R16, R147 ;  /* 0x000000931093723e */ /* 0x000fe400000000ff */
        /* <DEDUP_REMOVED lines=75> */
[----:B------:R-:W-:-:S03]  /*46b0*/  F2FP.F16.F32.PACK_AB R121, R10, R91 ;  /* 0x0000005b0a79723e */ /* 0x000fc600000000ff */
[----:B0-----:R-:W-:-:S04]  /*46c0*/  FADD.FTZ R3, R57, R14 ;  /* 0x0000000e39037221 */ /* 0x001fc80000010000 */
[C---:B-1----:R-:W-:Y:S01]  /*46d0*/  FADD.FTZ R3, R12.reuse, R3 ;  /* 0x000000030c037221 */ /* 0x042fe20000010000 */
[----:B------:R-:W-:Y:S01]  /*46e0*/  F2FP.F16.F32.PACK_AB R123, R12, R57 ;  /* 0x000000390c7b723e */ /* 0x000fe200000000ff */
[----:B------:R-:W-:Y:S01]  /*46f0*/  VIADD R12, R19, 0xfffffffe ;  /* 0xfffffffe130c7836 */ /* 0x000fe20000000000 */
        /* <DEDUP_REMOVED lines=12> */
.L_x_13789:
[----:B------:R-:W-:Y:S02]  /*47c0*/  ULDC UR14, c[0x0][0x9e4] ;  /* 0x00027900000e7ab9 */ /* 0x000fe40000000800 */
[----:B------:R-:W-:-:S11]  /*47d0*/  UISETP.NE.AND UP0, UPT, UR14, 0x1, UPT ;  /* 0x000000010e00788c */ /* 0x000fd6000bf05270 */
[----:B------:R-:W-:Y:S02]  /*47e0*/  @UP0 ULDC.64 UR18, c[0x0][0x9e8] ;  /* 0x00027a0000120ab9 */ /* 0x000fe40000000a00 */
[----:B------:R-:W-:-:S04]  /*47f0*/  UIMAD.WIDE.U32 UR10, UR7, UR18, URZ ;  /* 0x00000012070a72a5 */ /* 0x000fc8000f8e003f */
[----:B------:R-:W-:-:S12]  /*4800*/  @UP0 USHF.R.U32.HI UR7, URZ, UR19, UR11 ;  /* 0x000000133f070299 */ /* 0x000fd8000801160b */
.L_x_13790:
[----:B------:R-:W-:-:S04]  /*4810*/  UIMAD UR7, UR7, UR14, UR14 ;  /* 0x0000000e070772a4 */ /* 0x000fc8000f8e020e */
[----:B------:R-:W-:-:S04]  /*4820*/  UISETP.LT.AND UP0, UPT, UR4, UR7, UPT ;  /* 0x000000070400728c */ /* 0x000fc8000bf01270 */
[----:B------:R-:W-:-:S12]  /*4830*/  USEL UR4, UR4, UR7, UP0 ;  /* 0x0000000704047287 */ /* 0x000fd80008000000 */
.L_x_13788:
[----:B------:R-:W-:Y:S01]  /*4840*/  USHF.R.S32.HI UR7, URZ, 0x1f, UR4 ;  /* 0x0000001f3f077899 */ /* 0x000fe20008011404 */
[----:B------:R-:W-:Y:S02]  /*4850*/  CS2R R118, SRZ ;  /* 0x0000000000767805 */ /* 0x000fe4000001ff00 */
[----:B------:R-:W-:Y:S02]  /*4860*/  CS2R R116, SRZ ;  /* 0x0000000000747805 */ /* 0x000fe4000001ff00 */
[----:B------:R-:W-:Y:S01]  /*4870*/  CS2R R114, SRZ ;  /* 0x0000000000727805 */ /* 0x000fe2000001ff00 */
[----:B------:R-:W-:Y:S01]  /*4880*/  ULEA.HI UR7, UR7, UR4, URZ, 0x7 ;  /* 0x0000000407077291 */ /* 0x000fe2000f8f383f */
[----:B------:R-:W-:Y:S02]  /*4890*/  CS2R R112, SRZ ;  /* 0x0000000000707805 */ /* 0x000fe4000001ff00 */
[----:B------:R-:W-:Y:S01]  /*48a0*/  CS2R R110, SRZ ;  /* 0x00000000006e7805 */ /* 0x000fe2000001ff00 */
[----:B------:R-:W-:Y:S01]  /*48b0*/  UMOV UR4, URZ ;  /* 0x0000003f00047c82 */ /* 0x000fe20008000000 */
        /* <DEDUP_REMOVED lines=15> */
[----:B------:R-:W-:-:S11]  /*49b0*/  CS2R R88, SRZ ;  /* 0x0000000000587805 */ /* 0x000fd6000001ff00 */
        /* <DEDUP_REMOVED lines=9> */
.L_x_13810:
[----:B------:R-:W-:Y:S01]  /*4a50*/  ISETP.NE.AND P2, PT, RZ, UR42, PT ;  /* 0x0000002aff007c0c */ /* 0x000fe2000bf45270 */
[----:B------:R-:W-:-:S04]  /*4a60*/  UISETP.NE.AND UP0, UPT, UR25, 0x1, UPT ;  /* 0x000000011900788c */ /* 0x000fc8000bf05270 */
[----:B------:R-:W-:-:S04]  /*4a70*/  USEL UR4, URZ, 0x1, UP0 ;  /* 0x000000013f047887 */ /* 0x000fc80008000000 */
[----:B------:R-:W-:-:S04]  /*4a80*/  ULOP3.LUT UR4, UR26, UR4, URZ, 0x3c, !UPT ;  /* 0x000000041a047292 */ /* 0x000fc8000f8e3c3f */
[----:B------:R-:W-:Y:S08]  /*4a90*/  @P2 BRA `(.L_x_13792) ;  /* 0x0000000000382947 */ /* 0x000ff00003800000 */
[----:B------:R-:W-:Y:S05]  /*4aa0*/  @!P0 BRA `(.L_x_13793) ;  /* 0x0000000000048947 */ /* 0x000fea0003800000 */
[----:B------:R-:W-:Y:S01]  /*4ab0*/  BPT.TRAP 0x1 ;  /* 0x000000040000795c */ /* 0x000fe20000300000 */
.L_x_13793:
        /* <DEDUP_REMOVED lines=9> */
.L_x_13794:
[----:B-1----:R-:W-:Y:S05]  /*4b50*/  @P1 BRA `(.L_x_13792) ;  /* 0x0000000000081947 */ /* 0x002fea0003800000 */
[----:B------:R-:W1:Y:S02]  /*4b60*/  SYNCS.PHASECHK.TRANS64.TRYWAIT P1, [UR7+0x16830], R0 ;  /* 0x01683000ff0075a7 */ /* 0x000e640008020147 */
[----:B-1----:R-:W-:Y:S05]  /*4b70*/  @!P1 BRA `(.L_x_13795) ;  /* 0x000000d400989947 */ /* 0x002fea0003800000 */
.L_x_13792:
        /* <DEDUP_REMOVED lines=11> */
[----:B------:R-:W-:-:S03]  /*4c30*/  UMOV UR19, 0x40000040 ;  /* 0x4000004000137882 */ /* 0x000fc60000000000 */
[----:B------:R-:W-:Y:S02]  /*4c40*/  UIADD3 UR10, UR22, 0x2, URZ ;  /* 0x00000002160a7890 */ /* 0x000fe4000fffe03f */
[----:B------:R-:W-:Y:S02]  /*4c50*/  UIADD3 UR14, UR22, 0x4, URZ ;  /* 0x00000004160e7890 */ /* 0x000fe4000fffe03f */
        /* <DEDUP_REMOVED lines=16> */
.L_x_13797:
[----:B------:R-:W-:Y:S01]  /*4d60*/  ULEA UR10, UR25, UR43, 0x3 ;  /* 0x0000002b190a7291 */ /* 0x000fe2000f8e183f */
[----:B------:R-:W-:-:S05]  /*4d70*/  IMAD.U32 R0, RZ, RZ, UR26 ;  /* 0x0000001aff007e24 */ /* 0x000fca000f8e00ff */
[----:B------:R-:W-:-:S04]  /*4d80*/  SHF.L.U32 R0, R0, 0x1f, RZ ;  /* 0x0000001f00007819 */ /* 0x000fc800000006ff */
[----:B------:R0:W1:Y:S01]  /*4d90*/  SYNCS.PHASECHK.TRANS64.TRYWAIT P1, [UR10+0x16850], R0 ;  /* 0x01685000ff0075a7 */ /* 0x000062000802014a */
[----:B------:R-:W-:Y:S05]  /*4da0*/  @!P0 BRA `(.L_x_13798) ;  /* 0x0000000000048947 */ /* 0x000fea0003800000 */
[----:B------:R-:W-:Y:S01]  /*4db0*/  BPT.TRAP 0x1 ;  /* 0x000000040000795c */ /* 0x000fe20000300000 */
.L_x_13798:
[----:B-1----:R-:W-:Y:S05]  /*4dc0*/  @P1 BRA `(.L_x_13796) ;  /* 0x0000000000081947 */ /* 0x002fea0003800000 */
[----:B------:R-:W1:Y:S02]  /*4dd0*/  SYNCS.PHASECHK.TRANS64.TRYWAIT P1, [UR10+0x16850], R0 ;  /* 0x01685000ff0075a7 */ /* 0x000e64000802014a */
[----:B-1----:R-:W-:Y:S05]  /*4de0*/  @!P1 BRA `(.L_x_13799) ;  /* 0x000000d400149947 */ /* 0x002fea0003800000 */
.L_x_13796:
        /* <DEDUP_REMOVED lines=50> */
.L_x_13800:
[----:B------:R-:W-:Y:S01]  /*5110*/  UISETP.NE.AND UP1, UPT, UR40, URZ, UPT ;  /* 0x0000003f2800728c */ /* 0x000fe2000bf25270 */
[----:B------:R-:W1:Y:S01]  /*5120*/  LDC R5, c[0x0][0x288] ;  /* 0x0000a200ff057b82 */ /* 0x000e620000000800 */
[----:B------:R-:W-:Y:S01]  /*5130*/  IMAD.MOV.U32 R2, RZ, RZ, R9 ;  /* 0x000000ffff027224 */ /* 0x000fe200078e0009 */
[----:B------:R-:W-:Y:S02]  /*5140*/  UISETP.NE.AND UP0, UPT, UR44, URZ, UPT ;  /* 0x0000003f2c00728c */ /* 0x000fe4000bf05270 */
[----:B------:R-:W-:Y:S01]  /*5150*/  ULEA UR10, UR7, UR43, 0x3 ;  /* 0x0000002b070a7291 */ /* 0x000fe2000f8e183f */
[----:B------:R-:W-:Y:S02]  /*5160*/  PLOP3.LUT P1, PT, PT, PT, UP1, 0x80, 0x0 ;  /* 0x000000000000781c */ /* 0x000fe40003f2f018 */
[----:B------:R-:W-:Y:S01]  /*5170*/  PLOP3.LUT P2, PT, PT, PT, UP1, 0x80, 0x0 ;  /* 0x000000000000781c */ /* 0x000fe20003f4f018 */
[----:B------:R-:W-:Y:S02]  /*5180*/  UIADD3 UR10, UR10, 0x16840, URZ ;  /* 0x000168400a0a7890 */ /* 0x000fe4000fffe03f */
[----:B------:R-:W-:Y:S01]  /*5190*/  @UP1 ULDC UR11, c[0x0][0x44c] ;  /* 0x00011300000b1ab9 */ /* 0x000fe20000000800 */
[----:B------:R-:W-:Y:S01]  /*51a0*/  @UP1 ULDC UR14, c[0x0][0x450] ;  /* 0x00011400000e1ab9 */ /* 0x000fe20000000800 */
[----:B------:R-:W-:-:S06]  /*51b0*/  UPRMT UR10, UR5, 0x654, UR10 ;  /* 0x00000654050a7896 */ /* 0x000fcc000800000a */
        /* <DEDUP_REMOVED lines=28> */
.L_x_13803:
[----:B------:R-:W-:-:S05]  /*5380*/  IMAD.U32 R15, RZ, RZ, UR29 ;  /* 0x0000001dff0f7e24 */ /* 0x000fca000f8e00ff */
[----:B------:R-:W-:-:S13]  /*5390*/  ISETP.NE.AND P1, PT, R15, 0x1, PT ;  /* 0x000000010f00780c */ /* 0x000fda0003f25270 */
[----:B------:R-:W0:Y:S02]  /*53a0*/  @P1 LDC.64 R120, c[0x0][0x9e8] ;  /* 0x00027a00ff781b82 */ /* 0x000e240000000a00 */
[----:B0-----:R-:W-:-:S05]  /*53b0*/  @P1 IMAD.HI.U32 R120, R13, R120, RZ ;  /* 0x000000780d781227 */ /* 0x001fca00078e00ff */
[----:B------:R-:W-:-:S07]  /*53c0*/  @P1 SHF.R.U32.HI R13, RZ, R121, R120 ;  /* 0x00000079ff0d1219 */ /* 0x000fce0000011678 */
.L_x_13804:
[----:B------:R-:W-:Y:S05]  /*53d0*/  BSYNC B0 ;  /* 0x0000000000007941 */ /* 0x000fea0003800000 */
.L_x_13802:
[----:B------:R-:W-:-:S04]  /*53e0*/  IMAD R13, R13, R15, -R0 ;  /* 0x0000000f0d0d7224 */ /* 0x000fc800078e0a00 */
[----:B------:R-:W-:-:S05]  /*53f0*/  IMAD R13, R8, -0x2, R13 ;  /* 0xfffffffe080d7824 */ /* 0x000fca00078e020d */
[----:B------:R-:W-:Y:S02]  /*5400*/  VIADDMNMX R20, R13, R15, R20, PT ;  /* 0x0000000f0d147246 */ /* 0x000fe40003800114 */
[----:B------:R-:W-:-:S07]  /*5410*/  VIMNMX R22, R22, R13, !PT ;  /* 0x0000000d16167248 */ /* 0x000fce0007fe0100 */
.L_x_13801:
        /* <DEDUP_REMOVED lines=12> */
[----:B------:R-:W-:-:S02]  /*54e0*/  ISETP.GT.AND P5, PT, R22, 0x9, P1 ;  /* 0x000000091600780c */ /* 0x000fc40000fa4270 */
[----:B------:R-:W-:Y:S01]  /*54f0*/  FSEL R141, R24, -INF , !P6 ;  /* 0xff800000188d7808 */ /* 0x000fe20007000000 */
[--C-:B0-----:R-:W-:Y:S01]  /*5500*/  IMAD.IADD R14, R14, 0x1, R137.reuse ;  /* 0x000000010e0e7824 */ /* 0x101fe200078e0289 */
[----:B------:R-:W-:Y:S01]  /*5510*/  FSEL R145, R25, -INF , !P2 ;  /* 0xff80000019917808 */ /* 0x000fe20005000000 */
        /* <DEDUP_REMOVED lines=100> */
.L_x_13807:
[----:B------:R-:W-:-:S05]  /*5b60*/  IMAD.U32 R2, RZ, RZ, UR29 ;  /* 0x0000001dff027e24 */ /* 0x000fca000f8e00ff */
[----:B------:R-:W-:-:S13]  /*5b70*/  ISETP.NE.AND P2, PT, R2, 0x1, PT ;  /* 0x000000010200780c */ /* 0x000fda0003f45270 */
[----:B------:R-:W0:Y:S02]  /*5b80*/  @P2 LDC.64 R136, c[0x0][0x9e8] ;  /* 0x00027a00ff882b82 */ /* 0x000e240000000a00 */
[----:B0-----:R-:W-:-:S05]  /*5b90*/  @P2 IMAD.HI.U32 R136, R139, R136, RZ ;  /* 0x000000888b882227 */ /* 0x001fca00078e00ff */
[----:B------:R-:W-:-:S07]  /*5ba0*/  @P2 SHF.R.U32.HI R139, RZ, R137, R136 ;  /* 0x00000089ff8b2219 */ /* 0x000fce0000011688 */
.L_x_13808:
[----:B------:R-:W-:Y:S05]  /*5bb0*/  BSYNC B0 ;  /* 0x0000000000007941 */ /* 0x000fea0003800000 */
.L_x_13806:
[----:B------:R-:W-:-:S04]  /*5bc0*/  IMAD R139, R139, R2, -R0 ;  /* 0x000000028b8b7224 */ /* 0x000fc800078e0a00 */
[----:B------:R-:W-:-:S05]  /*5bd0*/  IMAD R139, R8, -0x2, R139 ;  /* 0xfffffffe088b7824 */ /* 0x000fca00078e028b */
[----:B------:R-:W-:Y:S02]  /*5be0*/  VIADDMNMX R14, R139, R2, R14, PT ;  /* 0x000000028b0e7246 */ /* 0x000fe4000380010e */
[----:B------:R-:W-:-:S07]  /*5bf0*/  VIMNMX R16, R16, R139, !PT ;  /* 0x0000008b10107248 */ /* 0x000fce0007fe0100 */
.L_x_13805:
        /* <DEDUP_REMOVED lines=13> */
[----:B------:R-:W-:Y:S02]  /*5cd0*/  ISETP.GT.AND P5, PT, R16, 0x20, P1 ;  /* 0x000000201000780c */ /* 0x000fe40000fa4270 */
[----:B------:R-:W-:Y:S02]  /*5ce0*/  FMNMX.FTZ R0, R37, R0, !PT ;  /* 0x0000000025007209 */ /* 0x000fe40007810000 */
[----:B------:R-:W-:Y:S02]  /*5cf0*/  ISETP.LT.OR P5, PT, R14, 0x21, P5 ;  /* 0x000000210e00780c */ /* 0x000fe40002fa1670 */
[----:B------:R-:W-:Y:S02]  /*5d00*/  FMNMX.FTZ R0, R13, R0, !PT ;  /* 0x000000000d007209 */ /* 0x000fe40007810000 */
[----:B------:R-:W-:-:S02]  /*5d10*/  ISETP.GT.AND P2, PT, R16, 0x11, P1 ;  /* 0x000000111000780c */ /* 0x000fc40000f44270 */
[----:B------:R-:W-:Y:S02]  /*5d20*/  FMNMX.FTZ R0, R41, R0, !PT ;  /* 0x0000000029007209 */ /* 0x000fe40007810000 */
[----:B------:R-:W-:Y:S02]  /*5d30*/  ISETP.LT.OR P2, PT, R14, 0x12, P2 ;  /* 0x000000120e00780c */ /* 0x000fe40001741670 */
[----:B------:R-:W-:Y:S02]  /*5d40*/  FMNMX.FTZ R0, R15, R0, !PT ;  /* 0x000000000f007209 */ /* 0x000fe40007810000 */
[C---:B------:R-:W-:Y:S02]  /*5d50*/  ISETP.GT.AND P3, PT, R16.reuse, 0x8, P1 ;  /* 0x000000081000780c */ /* 0x040fe40000f64270 */
[----:B------:R-:W-:Y:S02]  /*5d60*/  FMNMX.FTZ R0, R45, R0, !PT ;  /* 0x000000002d007209 */ /* 0x000fe40007810000 */
[----:B------:R-:W-:-:S02]  /*5d70*/  ISETP.GT.AND P4, PT, R16, 0x9, P1 ;  /* 0x000000091000780c */ /* 0x000fc40000f84270 */
[----:B------:R-:W-:Y:S02]  /*5d80*/  FMNMX.FTZ R0, R19, R0, !PT ;  /* 0x0000000013007209 */ /* 0x000fe40007810000 */
[C---:B------:R-:W-:Y:S02]  /*5d90*/  ISETP.LT.OR P3, PT, R14.reuse, 0x9, P3 ;  /* 0x000000090e00780c */ /* 0x040fe40001f61670 */
        /* <DEDUP_REMOVED lines=32> */
[----:B------:R-:W-:-:S04]  /*5fa0*/  FMNMX.FTZ R0, R81, R0, !PT ;  /* 0x0000000051007209 */ /* 0x000fc80007810000 */
[----:B------:R-:W-:-:S04]  /*5fb0*/  FMNMX.FTZ R0, R135, R0, !PT ;  /* 0x0000000087007209 */ /* 0x000fc80007810000 */
[----:B------:R-:W-:Y:S02]  /*5fc0*/  FMNMX.FTZ R20, R85, R0, !PT ;  /* 0x0000000055147209 */ /* 0x000fe40007810000 */
[----:B------:R-:W0:Y:S03]  /*5fd0*/  LDC R0, c[0x0][0x988] ;  /* 0x00026200ff007b82 */ /* 0x000e260000000800 */
[----:B------:R-:W1:Y:S02]  /*5fe0*/  SHFL.BFLY PT, R137, R20, 0x2, 0x1f ;  /* 0x0c401f0014897f89 */ /* 0x000e6400000e0000 */
[----:B-1----:R-:W-:-:S05]  /*5ff0*/  FMNMX.FTZ R137, R20, R137, !PT ;  /* 0x0000008914897209 */ /* 0x002fca0007810000 */
[----:B------:R-:W1:Y:S02]  /*6000*/  SHFL.BFLY PT, R2, R137, 0x1, 0x1f ;  /* 0x0c201f0089027f89 */ /* 0x000e6400000e0000 */
[----:B-1----:R-:W-:Y:S02]  /*6010*/  FMNMX.FTZ R2, R137, R2, !PT ;  /* 0x0000000289027209 */ /* 0x002fe40007810000 */
[----:B------:R-:W-:Y:S02]  /*6020*/  FSEL R137, R30, -INF , !P3 ;  /* 0xff8000001e897808 */ /* 0x000fe40005800000 */
[C---:B------:R-:W-:Y:S01]  /*6030*/  FSETP.NEU.FTZ.AND P6, PT, R2.reuse, -INF , PT ;  /* 0xff8000000200780b */ /* 0x040fe20003fdd000 */
[----:B0-----:R-:W-:Y:S01]  /*6040*/  FMUL.FTZ R20, R2, R0 ;  /* 0x0000000002147220 */ /* 0x001fe20000410000 */
[----:B------:R-:W-:-:S04]  /*6050*/  ISETP.GT.AND P3, PT, R16, 0x18, P1 ;  /* 0x000000181000780c */ /* 0x000fc80000f64270 */
[----:B------:R-:W-:Y:S02]  /*6060*/  FSEL R20, R20, RZ, P6 ;  /* 0x000000ff14147208 */ /* 0x000fe40003000000 */
[----:B------:R-:W-:-:S03]  /*6070*/  ISETP.LT.OR P3, PT, R14, 0x19, P3 ;  /* 0x000000190e00780c */ /* 0x000fc60001f61670 */
[-CC-:B------:R-:W-:Y:S01]  /*6080*/  FFMA.FTZ R148, R145, R0.reuse, -R20.reuse ;  /* 0x0000000091947223 */ /* 0x180fe20000010814 */
[----:B------:R-:W-:Y:S01]  /*6090*/  FSEL R145, R42, -INF , !P5 ;  /* 0xff8000002a917808 */ /* 0x000fe20006800000 */
[-CC-:B------:R-:W-:Y:S01]  /*60a0*/  FFMA.FTZ R22, R141, R0.reuse, -R20.reuse ;  /* 0x000000008d167223 */ /* 0x180fe20000010814 */
[----:B------:R-:W-:Y:S01]  /*60b0*/  ISETP.GT.AND P5, PT, R16, RZ, P1 ;  /* 0x000000ff1000720c */ /* 0x000fe20000fa4270 */
[-CC-:B------:R-:W-:Y:S01]  /*60c0*/  FFMA.FTZ R150, R149, R0.reuse, -R20.reuse ;  /* 0x0000000095967223 */ /* 0x180fe20000010814 */
[----:B------:R-:W-:Y:S01]  /*60d0*/  FSEL R141, R35, -INF , !P2 ;  /* 0xff800000238d7808 */ /* 0x000fe20005000000 */
[-CC-:B------:R-:W-:Y:S01]  /*60e0*/  FFMA.FTZ R146, R21, R0.reuse, -R20.reuse ;  /* 0x0000000015927223 */ /* 0x180fe20000010814 */
[----:B------:R-:W-:Y:S01]  /*60f0*/  ISETP.LT.OR P5, PT, R14, 0x1, P5 ;  /* 0x000000010e00780c */ /* 0x000fe20002fa1670 */
[----:B------:R0:W-:Y:S01]  /*6100*/  MUFU.EX2 R35, R22 ;  /* 0x0000001600237308 */ /* 0x0001e20000000800 */
[----:B------:R-:W-:Y:S01]  /*6110*/  FSEL R143, R38, -INF , !P3 ;  /* 0xff800000268f7808 */ /* 0x000fe20005800000 */
[-CC-:B------:R-:W-:Y:S01]  /*6120*/  FFMA.FTZ R21, R37, R0.reuse, -R20.reuse ;  /* 0x0000000025157223 */ /* 0x180fe20000010814 */
[----:B------:R-:W-:Y:S01]  /*6130*/  FSEL R26, R26, -INF , !P5 ;  /* 0xff8000001a1a7808 */ /* 0x000fe20006800000 */
[-CC-:B------:R-:W-:Y:S01]  /*6140*/  FFMA.FTZ R144, R29, R0.reuse, -R20.reuse ;  /* 0x000000001d907223 */ /* 0x180fe20000010814 */
[C---:B------:R-:W-:Y:S01]  /*6150*/  ISETP.GT.AND P2, PT, R16.reuse, 0x21, P1 ;  /* 0x000000211000780c */ /* 0x040fe20000f44270 */
[-CC-:B------:R-:W-:Y:S01]  /*6160*/  FFMA.FTZ R29, R33, R0.reuse, -R20.reuse ;  /* 0x00000000211d7223 */ /* 0x180fe20000010814 */
[----:B------:R-:W-:Y:S01]  /*6170*/  ISETP.GT.AND P3, PT, R16, 0x28, P1 ;  /* 0x000000281000780c */ /* 0x000fe20000f64270 */
[-CC-:B------:R-:W-:Y:S01]  /*6180*/  FFMA.FTZ R33, R41, R0.reuse, -R20.reuse ;  /* 0x0000000029217223 */ /* 0x180fe20000010814 */
[----:B0-----:R-:W-:Y:S01]  /*6190*/  FMNMX.FTZ R22, R26, R11, !PT ;  /* 0x0000000b1a167209 */ /* 0x001fe20007810000 */
[-CC-:B------:R-:W-:Y:S01]  /*61a0*/  FFMA.FTZ R140, R13, R0.reuse, -R20.reuse ;  /* 0x000000000d8c7223 */ /* 0x180fe20000010814 */
[C---:B------:R-:W-:Y:S01]  /*61b0*/  ISETP.LT.OR P2, PT, R14.reuse, 0x22, P2 ;  /* 0x000000220e00780c */ /* 0x040fe20001741670 */
        /* <DEDUP_REMOVED lines=35> */
[C---:B------:R-:W-:Y:S01]  /*63f0*/  ISETP.LT.OR P3, PT, R14.reuse, 0x32, P3 ;  /* 0x000000320e00780c */ /* 0x040fe20001f61670 */
[--C-:B------:R-:W-:Y:S01]  /*6400*/  FFMA.FTZ R49, R81, R0, -R20.reuse ;  /* 0x0000000051317223 */ /* 0x100fe20000010814 */
[----:B------:R-:W-:Y:S01]  /*6410*/  FMNMX.FTZ R22, R149, R22, !PT ;  /* 0x0000001695167209 */ /* 0x000fe20007810000 */
[----:B------:R-:W-:Y:S01]  /*6420*/  FFMA.FTZ R122, R135, R0, -R20 ;  /* 0x00000000877a7223 */ /* 0x000fe20000010814 */
[----:B------:R-:W-:Y:S01]  /*6430*/  ISETP.LT.OR P5, PT, R14, 0x39, P5 ;  /* 0x000000390e00780c */ /* 0x000fe20002fa1670 */
[----:B------:R-:W-:Y:S01]  /*6440*/  MUFU.EX2 R148, R148 ;  /* 0x0000009400947308 */ /* 0x000fe20000000800 */
[----:B------:R-:W-:-:S02]  /*6450*/  FMNMX.FTZ R22, R47, R22, !PT ;  /* 0x000000162f167209 */ /* 0x000fc40007810000 */
[----:B------:R-:W-:Y:S02]  /*6460*/  FSEL R51, R51, -INF , !P3 ;  /* 0xff80000033337808 */ /* 0x000fe40005800000 */
[----:B------:R-:W-:Y:S02]  /*6470*/  FMNMX.FTZ R22, R151, R22, !PT ;  /* 0x0000001697167209 */ /* 0x000fe40007810000 */
[----:B------:R-:W-:Y:S01]  /*6480*/  ISETP.GT.AND P2, PT, R16, 0x40, P1 ;  /* 0x000000401000780c */ /* 0x000fe20000f44270 */
[----:B------:R-:W-:Y:S01]  /*6490*/  MUFU.EX2 R150, R150 ;  /* 0x0000009600967308 */ /* 0x000fe20000000800 */
[----:B------:R-:W-:Y:S02]  /*64a0*/  FSEL R153, R54, -INF , !P5 ;  /* 0xff80000036997808 */ /* 0x000fe40006800000 */
[----:B------:R-:W-:Y:S02]  /*64b0*/  FMNMX.FTZ R22, R51, R22, !PT ;  /* 0x0000001633167209 */ /* 0x000fe40007810000 */
[----:B------:R-:W-:-:S02]  /*64c0*/  ISETP.GT.AND P3, PT, R16, 0x41, P1 ;  /* 0x000000411000780c */ /* 0x000fc40000f64270 */
[----:B------:R-:W-:Y:S01]  /*64d0*/  ISETP.LT.OR P2, PT, R14, 0x41, P2 ;  /* 0x000000410e00780c */ /* 0x000fe20001741670 */
[----:B------:R-:W-:Y:S01]  /*64e0*/  MUFU.EX2 R147, R147 ;  /* 0x0000009300937308 */ /* 0x000fe20000000800 */
[----:B------:R-:W-:Y:S02]  /*64f0*/  FMNMX.FTZ R22, R153, R22, !PT ;  /* 0x0000001699167209 */ /* 0x000fe40007810000 */
[----:B------:R-:W-:Y:S02]  /*6500*/  ISETP.GT.AND P5, PT, R16, 0x48, P1 ;  /* 0x000000481000780c */ /* 0x000fe40000fa4270 */
[----:B------:R-:W-:Y:S02]  /*6510*/  FSEL R37, R58, -INF , !P2 ;  /* 0xff8000003a257808 */ /* 0x000fe40005000000 */
[----:B------:R-:W-:Y:S01]  /*6520*/  ISETP.LT.OR P3, PT, R14, 0x42, P3 ;  /* 0x000000420e00780c */ /* 0x000fe20001f61670 */
[----:B------:R-:W-:Y:S01]  /*6530*/  MUFU.EX2 R144, R144 ;  /* 0x0000009000907308 */ /* 0x000fe20000000800 */
[----:B------:R-:W-:-:S02]  /*6540*/  FMNMX.FTZ R22, R55, R22, !PT ;  /* 0x0000001637167209 */ /* 0x000fc40007810000 */
[----:B------:R-:W-:Y:S02]  /*6550*/  ISETP.LT.OR P5, PT, R14, 0x49, P5 ;  /* 0x000000490e00780c */ /* 0x000fe40002fa1670 */
[----:B------:R-:W-:Y:S02]  /*6560*/  FSEL R59, R59, -INF , !P3 ;  /* 0xff8000003b3b7808 */ /* 0x000fe40005800000 */
[----:B------:R-:W-:Y:S01]  /*6570*/  FMNMX.FTZ R22, R37, R22, !PT ;  /* 0x0000001625167209 */ /* 0x000fe20007810000 */
[----:B------:R-:W-:Y:S01]  /*6580*/  MUFU.EX2 R29, R29 ;  /* 0x0000001d001d7308 */ /* 0x000fe20000000800 */
[----:B------:R-:W-:Y:S02]  /*6590*/  ISETP.GT.AND P2, PT, R16, 0x50, P1 ;  /* 0x000000501000780c */ /* 0x000fe40000f44270 */
[----:B------:R-:W-:Y:S02]  /*65a0*/  FSEL R41, R62, -INF , !P5 ;  /* 0xff8000003e297808 */ /* 0x000fe40006800000 */
[----:B------:R-:W-:-:S02]  /*65b0*/  FMNMX.FTZ R22, R59, R22, !PT ;  /* 0x000000163b167209 */ /* 0x000fc40007810000 */
[----:B------:R-:W-:Y:S01]  /*65c0*/  ISETP.GT.AND P3, PT, R16, 0x51, P1 ;  /* 0x000000511000780c */ /* 0x000fe20000f64270 */
[----:B------:R-:W-:Y:S01]  /*65d0*/  MUFU.EX2 R146, R146 ;  /* 0x0000009200927308 */ /* 0x000fe20000000800 */
[----:B------:R-:W-:Y:S02]  /*65e0*/  ISETP.LT.OR P2, PT, R14, 0x51, P2 ;  /* 0x000000510e00780c */ /* 0x000fe40001741670 */
[----:B------:R-:W-:Y:S02]  /*65f0*/  FMNMX.FTZ R22, R41, R22, !PT ;  /* 0x0000001629167209 */ /* 0x000fe40007810000 */
[----:B------:R-:W-:Y:S02]  /*6600*/  ISETP.GT.AND P5, PT, R16, 0x58, P1 ;  /* 0x000000581000780c */ /* 0x000fe40000fa4270 */
[----:B------:R-:W-:Y:S01]  /*6610*/  FSEL R155, R66, -INF , !P2 ;  /* 0xff800000429b7808 */ /* 0x000fe20005000000 */
[----:B------:R-:W-:Y:S01]  /*6620*/  MUFU.EX2 R21, R21 ;  /* 0x0000001500157308 */ /* 0x000fe20000000800 */
[----:B------:R-:W-:-:S02]  /*6630*/  ISETP.LT.OR P3, PT, R14, 0x52, P3 ;  /* 0x000000520e00780c */ /* 0x000fc40001f61670 */
[----:B------:R-:W-:Y:S02]  /*6640*/  FMNMX.FTZ R24, R63, R22, !PT ;  /* 0x000000163f187209 */ /* 0x000fe40007810000 */
[----:B------:R-:W-:Y:S02]  /*6650*/  ISETP.LT.OR P5, PT, R14, 0x59, P5 ;  /* 0x000000590e00780c */ /* 0x000fe40002fa1670 */
[----:B------:R-:W-:Y:S01]  /*6660*/  FSEL R67, R67, -INF , !P3 ;  /* 0xff80000043437808 */ /* 0x000fe20005800000 */
[----:B------:R-:W-:Y:S01]  /*6670*/  MUFU.EX2 R140, R140 ;  /* 0x0000008c008c7308 */ /* 0x000fe20000000800 */
[----:B------:R-:W-:Y:S02]  /*6680*/  FMNMX.FTZ R24, R155, R24, !PT ;  /* 0x000000189b187209 */ /* 0x000fe40007810000 */
[----:B------:R-:W-:Y:S02]  /*6690*/  ISETP.GT.AND P2, PT, R16, 0x60, P1 ;  /* 0x000000601000780c */ /* 0x000fe40000f44270 */
[----:B------:R-:W-:-:S02]  /*66a0*/  FSEL R157, R70, -INF , !P5 ;  /* 0xff800000469d7808 */ /* 0x000fc40006800000 */
[----:B------:R-:W-:Y:S01]  /*66b0*/  FMNMX.FTZ R24, R67, R24, !PT ;  /* 0x0000001843187209 */ /* 0x000fe20007810000 */
[----:B------:R-:W-:Y:S01]  /*66c0*/  MUFU.EX2 R33, R33 ;  /* 0x0000002100217308 */ /* 0x000fe20000000800 */
[----:B------:R-:W-:Y:S02]  /*66d0*/  ISETP.GT.AND P3, PT, R16, 0x61, P1 ;  /* 0x000000611000780c */ /* 0x000fe40000f64270 */
[----:B------:R-:W-:Y:S02]  /*66e0*/  ISETP.LT.OR P2, PT, R14, 0x61, P2 ;  /* 0x000000610e00780c */ /* 0x000fe40001741670 */
[----:B------:R-:W-:Y:S01]  /*66f0*/  FSEL R22, R71, -INF , !P4 ;  /* 0xff80000047167808 */ /* 0x000fe20006000000 */
[--C-:B------:R-:W-:Y:S01]  /*6700*/  FFMA.FTZ R71, R61, R0, -R20.reuse ;  /* 0x000000003d477223 */ /* 0x100fe20000010814 */
[----:B------:R-:W-:Y:S01]  /*6710*/  FMNMX.FTZ R13, R157, R24, !PT ;  /* 0x000000189d0d7209 */ /* 0x000fe20007810000 */
[----:B------:R-:W-:Y:S01]  /*6720*/  FFMA.FTZ R61, R69, R0, -R20 ;  /* 0x00000000453d7223 */ /* 0x000fe20000010814 */
        /* <DEDUP_REMOVED lines=15> */
[C---:B------:R-:W-:Y:S01]  /*6820*/  ISETP.GT.AND P3, PT, R16.reuse, 0x71, P1 ;  /* 0x000000711000780c */ /* 0x040fe20000f64270 */
[----:B------:R-:W-:Y:S01]  /*6830*/  MUFU.EX2 R19, R19 ;  /* 0x0000001300137308 */ /* 0x000fe20000000800 */
[----:B------:R-:W-:-:S02]  /*6840*/  ISETP.GT.AND P5, PT, R16, 0x78, P1 ;  /* 0x000000781000780c */ /* 0x000fc40000fa4270 */
[----:B------:R-:W-:Y:S02]  /*6850*/  ISETP.GT.AND P1, PT, R16, 0x79, P1 ;  /* 0x000000791000780c */ /* 0x000fe40000f24270 */
[----:B------:R-:W-:Y:S02]  /*6860*/  ISETP.LT.OR P2, PT, R14, 0x71, P2 ;  /* 0x000000710e00780c */ /* 0x000fe40001741670 */
[----:B------:R-:W-:Y:S01]  /*6870*/  FSEL R79, R79, -INF , !P4 ;  /* 0xff8000004f4f7808 */ /* 0x000fe20006000000 */
[----:B------:R-:W-:Y:S01]  /*6880*/  MUFU.EX2 R138, R138 ;  /* 0x0000008a008a7308 */ /* 0x000fe20000000800 */
[----:B------:R-:W-:Y:S02]  /*6890*/  FMNMX.FTZ R16, R78, R13, !PT ;  /* 0x0000000d4e107209 */ /* 0x000fe40007810000 */
[----:B------:R-:W-:Y:S02]  /*68a0*/  ISETP.LT.OR P3, PT, R14, 0x72, P3 ;  /* 0x000000720e00780c */ /* 0x000fe40001f61670 */
[----:B------:R-:W-:-:S02]  /*68b0*/  FSEL R121, R82, -INF , !P2 ;  /* 0xff80000052797808 */ /* 0x000fc40005000000 */
[----:B------:R-:W-:Y:S01]  /*68c0*/  FMNMX.FTZ R16, R79, R16, !PT ;  /* 0x000000104f107209 */ /* 0x000fe20007810000 */
[----:B------:R-:W-:Y:S01]  /*68d0*/  MUFU.EX2 R25, R25 ;  /* 0x0000001900197308 */ /* 0x000fe20000000800 */
[C---:B------:R-:W-:Y:S02]  /*68e0*/  ISETP.LT.OR P5, PT, R14.reuse, 0x79, P5 ;  /* 0x000000790e00780c */ /* 0x040fe40002fa1670 */
[----:B------:R-:W-:Y:S02]  /*68f0*/  FSEL R83, R83, -INF , !P3 ;  /* 0xff80000053537808 */ /* 0x000fe40005800000 */
[----:B------:R-:W-:Y:S02]  /*6900*/  FMNMX.FTZ R16, R121, R16, !PT ;  /* 0x0000001079107209 */ /* 0x000fe40007810000 */
        /* <DEDUP_REMOVED lines=9> */
[----:B------:R-:W-:Y:S01]  /*69a0*/  FADD.FTZ R73, -R69, R10 ;  /* 0x0000000a45497221 */ /* 0x000fe20000010100 */
[-C--:B------:R-:W-:Y:S01]  /*69b0*/  FFMA.FTZ R69, R85, R0.reuse, -R20 ;  /* 0x0000000055457223 */ /* 0x080fe20000010814 */
[----:B------:R-:W0:Y:S01]  /*69c0*/  SHFL.BFLY PT, R13, R14, 0x2, 0x1f ;  /* 0x0c401f000e0d7f89 */ /* 0x000e2200000e0000 */
[----:B------:R-:W-:Y:S01]  /*69d0*/  MUFU.EX2 R134, R134 ;  /* 0x0000008600867308 */ /* 0x000fe20000000800 */
[----:B------:R-:W-:-:S07]  /*69e0*/  FMUL.FTZ R10, R73, R0 ;  /* 0x00000000490a7220 */ /* 0x000fce0000410000 */
        /* <DEDUP_REMOVED lines=24> */
[--C-:B------:R-:W-:Y:S01]  /*6b70*/  FFMA.FTZ R133, R37, R0, -R16.reuse ;  /* 0x0000000025857223 */ /* 0x100fe20000010810 */
[----:B-1----:R-:W-:Y:S01]  /*6b80*/  FFMA.FTZ R37, R10, R4, R35 ;  /* 0x000000040a257223 */ /* 0x002fe20000010023 */
        /* <DEDUP_REMOVED lines=22> */
[----:B0-----:R-:W-:Y:S01]  /*6cf0*/  FFMA.FTZ R3, R14, R3, R73 ;  /* 0x000000030e037223 */ /* 0x001fe20000010049 */
[-CC-:B------:R-:W-:Y:S01]  /*6d00*/  FFMA.FTZ R127, R78, R0.reuse, -R16.reuse ;  /* 0x000000004e7f7223 */ /* 0x180fe20000010810 */
[-CC-:B------:R-:W-:Y:S01]  /*6d10*/  FFMA.FTZ R121, R121, R0.reuse, -R16.reuse ;  /* 0x0000000079797223 */ /* 0x180fe20000010810 */
[----:B------:R-:W-:-:S04]  /*6d20*/  FFMA.FTZ R123, R86, R0, -R16 ;  /* 0x00000000567b7223 */ /* 0x000fc80000010810 */
        /* <DEDUP_REMOVED lines=16> */
[----:B------:R-:W-:-:S06]  /*6e30*/  FFMA.FTZ R42, R67, R0, -R16 ;  /* 0x00000000432a7223 */ /* 0x000fcc0000010810 */
        /* <DEDUP_REMOVED lines=13> */
[----:B------:R-:W-:Y:S01]  /*6f10*/  FFMA.FTZ R44, R75, R0, -R16 ;  /* 0x000000004b2c7223 */ /* 0x000fe20000010810 */
        /* <DEDUP_REMOVED lines=8> */
[----:B------:R-:W-:Y:S01]  /*6fa0*/  FFMA.FTZ R46, R79, R0, -R16 ;  /* 0x000000004f2e7223 */ /* 0x000fe20000010810 */
        /* <DEDUP_REMOVED lines=8> */
[-C--:B------:R-:W-:Y:S01]  /*7030*/  FFMA.FTZ R48, R83, R0.reuse, -R16 ;  /* 0x0000000053307223 */ /* 0x080fe20000010810 */
[----:B------:R-:W1:Y:S01]  /*7040*/  MUFU.EX2 R133, R133 ;  /* 0x0000008500857308 */ /* 0x000e620000000800 */
[----:B--2---:R-:W-:Y:S01]  /*7050*/  FADD.FTZ R3, R139, R4 ;  /* 0x000000048b037221 */ /* 0x004fe20000010000 */
[----:B------:R-:W-:Y:S01]  /*7060*/  FADD.FTZ R50, R130, R11 ;  /* 0x0000000b82327221 */ /* 0x000fe20000010000 */
[----:B------:R-:W-:-:S03]  /*7070*/  FFMA.FTZ R16, R87, R0, -R16 ;  /* 0x0000000057107223 */ /* 0x000fc60000010810 */
        /* <DEDUP_REMOVED lines=49> */
.L_x_13809:
        /* <DEDUP_REMOVED lines=75> */
.L_x_13791:
[----:B------:R-:W0:Y:S01]  /*7840*/  S2UR UR10, SR_CTAID.X ;  /* 0x00000000000a79c3 */ /* 0x000e220000002500 */
[----:B------:R-:W-:Y:S01]  /*7850*/  IADD3 R10, -R5, 0x1, RZ ;  /* 0x00000001050a7810 */ /* 0x000fe20007ffe1ff */
[----:B------:R-:W-:Y:S02]  /*7860*/  UISETP.NE.AND UP1, UPT, UR40, URZ, UPT ;  /* 0x0000003f2800728c */ /* 0x000fe4000bf25270 */
[----:B------:R-:W-:Y:S02]  /*7870*/  UISETP.NE.AND UP0, UPT, UR44, URZ, UPT ;  /* 0x0000003f2c00728c */ /* 0x000fe4000bf05270 */
[----:B------:R-:W-:Y:S01]  /*7880*/  IMAD R10, R17, UR28, R10 ;  /* 0x0000001c110a7c24 */ /* 0x000fe2000f8e020a */
[----:B------:R-:W-:-:S03]  /*7890*/  UMOV UR14, 0xc0 ;  /* 0x000000c0000e7882 */ /* 0x000fc60000000000 */
[----:B------:R-:W-:Y:S02]  /*78a0*/  PLOP3.LUT P1, PT, PT, PT, UP0, 0x40, 0x0 ;  /* 0x000000000000781c */ /* 0x000fe40003f2e808 */
[----:B------:R-:W-:Y:S01]  /*78b0*/  R2UR UR15, R10 ;  /* 0x000000000a0f72ca */ /* 0x000fe200000e0000 */
[----:B------:R-:W-:Y:S01]  /*78c0*/  @UP1 ULDC UR18, c[0x0][0x450] ;  /* 0x0001140000121ab9 */ /* 0x000fe20000000800 */
[----:B0-----:R-:W-:-:S03]  /*78d0*/  UIMAD UR14, UR10, UR14, 0xbf ;  /* 0x000000bf0a0e74a4 */ /* 0x001fc6000f8e020e */
        /* <DEDUP_REMOVED lines=18> */
.L_x_13812:
[----:B------:R-:W-:Y:S02]  /*7a00*/  ULDC UR18, c[0x0][0x9e4] ;  /* 0x0002790000127ab9 */ /* 0x000fe40000000800 */
[----:B------:R-:W-:-:S11]  /*7a10*/  UISETP.NE.AND UP0, UPT, UR18, 0x1, UPT ;  /* 0x000000011200788c */ /* 0x000fd6000bf05270 */
[----:B------:R-:W-:Y:S02]  /*7a20*/  @UP0 ULDC.64 UR20, c[0x0][0x9e8] ;  /* 0x00027a0000140ab9 */ /* 0x000fe40000000a00 */
[----:B------:R-:W-:-:S04]  /*7a30*/  UIMAD.WIDE.U32 UR10, UR14, UR20, URZ ;  /* 0x000000140e0a72a5 */ /* 0x000fc8000f8e003f */
[----:B------:R-:W-:-:S12]  /*7a40*/  @UP0 USHF.R.U32.HI UR14, URZ, UR21, UR11 ;  /* 0x000000153f0e0299 */ /* 0x000fd8000801160b */
.L_x_13813:
[----:B------:R-:W-:-:S04]  /*7a50*/  UIMAD UR14, UR14, UR18, URZ ;  /* 0x000000120e0e72a4 */ /* 0x000fc8000f8e023f */
[----:B------:R-:W-:-:S04]  /*7a60*/  UISETP.LT.AND UP0, UPT, UR15, UR14, UPT ;  /* 0x0000000e0f00728c */ /* 0x000fc8000bf01270 */
[----:B------:R-:W-:-:S12]  /*7a70*/  USEL UR15, UR15, UR14, !UP0 ;  /* 0x0000000e0f0f7287 */ /* 0x000fd8000c000000 */
.L_x_13811:
        /* <DEDUP_REMOVED lines=11> */
[----:B------:R-:W-:-:S06]  /*7b30*/  UMOV UR26, UR7 ;  /* 0x00000007001a7c82 */ /* 0x000fcc0008000000 */
.L_x_13825:
[----:B------:R-:W-:Y:S01]  /*7b40*/  ISETP.NE.AND P2, PT, RZ, UR42, PT ;  /* 0x0000002aff007c0c */ /* 0x000fe2000bf45270 */
[----:B------:R-:W-:-:S04]  /*7b50*/  UISETP.NE.AND UP0, UPT, UR26, 0x1, UPT ;  /* 0x000000011a00788c */ /* 0x000fc8000bf05270 */
[----:B------:R-:W-:-:S04]  /*7b60*/  USEL UR4, URZ, 0x1, UP0 ;  /* 0x000000013f047887 */ /* 0x000fc80008000000 */
[----:B------:R-:W-:-:S04]  /*7b70*/  ULOP3.LUT UR4, UR27, UR4, URZ, 0x3c, !UPT ;  /* 0x000000041b047292 */ /* 0x000fc8000f8e3c3f */
[----:B------:R-:W-:Y:S08]  /*7b80*/  @P2 BRA `(.L_x_13815) ;  /* 0x0000000000382947 */ /* 0x000ff00003800000 */
[----:B------:R-:W-:Y:S05]  /*7b90*/  @!P0 BRA `(.L_x_13816) ;  /* 0x0000000000048947 */ /* 0x000fea0003800000 */
[----:B------:R-:W-:Y:S01]  /*7ba0*/  BPT.TRAP 0x1 ;  /* 0x000000040000795c */ /* 0x000fe20000300000 */
.L_x_13816:
        /* <DEDUP_REMOVED lines=9> */
.L_x_13817:
[----:B-1----:R-:W-:Y:S05]  /*7c40*/  @P1 BRA `(.L_x_13815) ;  /* 0x0000000000081947 */ /* 0x002fea0003800000 */
[----:B------:R-:W1:Y:S02]  /*7c50*/  SYNCS.PHASECHK.TRANS64.TRYWAIT P1, [UR7+0x16830], R0 ;  /* 0x01683000ff0075a7 */ /* 0x000e640008020147 */
[----:B-1----:R-:W-:Y:S05]  /*7c60*/  @!P1 BRA `(.L_x_13818) ;  /* 0x000000a4008c9947 */ /* 0x002fea0003800000 */
.L_x_13815:
        /* <DEDUP_REMOVED lines=30> */
.L_x_13820:
[----:B------:R-:W-:Y:S01]  /*7e50*/  ULEA UR10, UR26, UR43, 0x3 ;  /* 0x0000002b1a0a7291 */ /* 0x000fe2000f8e183f */
[----:B------:R-:W-:-:S05]  /*7e60*/  IMAD.U32 R0, RZ, RZ, UR27 ;  /* 0x0000001bff007e24 */ /* 0x000fca000f8e00ff */
[----:B------:R-:W-:-:S04]  /*7e70*/  SHF.L.U32 R0, R0, 0x1f, RZ ;  /* 0x0000001f00007819 */ /* 0x000fc800000006ff */
[----:B------:R0:W1:Y:S01]  /*7e80*/  SYNCS.PHASECHK.TRANS64.TRYWAIT P1, [UR10+0x16850], R0 ;  /* 0x01685000ff0075a7 */ /* 0x000062000802014a */
[----:B------:R-:W-:Y:S05]  /*7e90*/  @!P0 BRA `(.L_x_13821) ;  /* 0x0000000000048947 */ /* 0x000fea0003800000 */
[----:B------:R-:W-:Y:S01]  /*7ea0*/  BPT.TRAP 0x1 ;  /* 0x000000040000795c */ /* 0x000fe20000300000 */
.L_x_13821:
[----:B-1----:R-:W-:Y:S05]  /*7eb0*/  @P1 BRA `(.L_x_13819) ;  /* 0x0000000000081947 */ /* 0x002fea0003800000 */
[----:B------:R-:W1:Y:S02]  /*7ec0*/  SYNCS.PHASECHK.TRANS64.TRYWAIT P1, [UR10+0x16850], R0 ;  /* 0x01685000ff0075a7 */ /* 0x000e64000802014a */
[----:B-1----:R-:W-:Y:S05]  /*7ed0*/  @!P1 BRA `(.L_x_13822) ;  /* 0x000000a400089947 */ /* 0x002fea0003800000 */
.L_x_13819:
        /* <DEDUP_REMOVED lines=50> */
.L_x_13823:
        /* <DEDUP_REMOVED lines=100> */
[-CC-:B------:R-:W-:Y:S01]  /*8840*/  FFMA.FTZ R147, R38, R0.reuse, -R53.reuse ;  /* 0x0000000026937223 */ /* 0x180fe20000010835 */
        /* <DEDUP_REMOVED lines=11> */
[----:B------:R-:W-:Y:S01]  /*8900*/  FFMA.FTZ R137, R50, R0, -R53 ;  /* 0x0000000032897223 */ /* 0x000fe20000010835 */
[----:B------:R-:W1:Y:S01]  /*8910*/  MUFU.EX2 R149, R149 ;  /* 0x0000009500957308 */ /* 0x000e620000000800 */
[----:B0-----:R-:W-:Y:S01]  /*8920*/  FFMA.FTZ R4, R5, R4, R148 ;  /* 0x0000000405047223 */ /* 0x001fe20000010094 */
[-C--:B------:R-:W-:Y:S01]  /*8930*/  FFMA.FTZ R41, R49, R0.reuse, -R131 ;  /* 0x0000000031297223 */ /* 0x080fe20000010883 */
[-C--:B------:R-:W-:Y:S01]  /*8940*/  FFMA.FTZ R28, R51, R0.reuse, -R53 ;  /* 0x00000000331c7223 */ /* 0x080fe20000010835 */
[-C--:B------:R-:W-:Y:S01]  /*8950*/  FFMA.FTZ R138, R52, R0.reuse, -R131 ;  /* 0x00000000348a7223 */ /* 0x080fe20000010883 */
[-CC-:B------:R-:W-:Y:S01]  /*8960*/  FFMA.FTZ R139, R54, R0.reuse, -R53.reuse ;  /* 0x00000000368b7223 */ /* 0x180fe20000010835 */
        /* <DEDUP_REMOVED lines=10> */
[----:B------:R-:W2:Y:S01]  /*8a10*/  MUFU.EX2 R14, R14 ;  /* 0x0000000e000e7308 */ /* 0x000ea20000000800 */
        /* <DEDUP_REMOVED lines=16> */
[----:B--2---:R-:W-:Y:S01]  /*8b20*/  FADD.FTZ R4, R14, R3 ;  /* 0x000000030e047221 */ /* 0x004fe20000010000 */
[----:B------:R-:W-:-:S06]  /*8b30*/  FFMA.FTZ R131, R70, R0, -R53 ;  /* 0x0000000046837223 */ /* 0x000fcc0000010835 */
        /* <DEDUP_REMOVED lines=131> */
.L_x_13824:
        /* <DEDUP_REMOVED lines=75> */
.L_x_13814:
[----:B------:R-:W-:-:S13]  /*9820*/  ISETP.GE.AND P1, PT, R12, UR41, PT ;  /* 0x000000290c007c0c */ /* 0x000fda000bf26270 */
[----:B------:R-:W-:Y:S05]  /*9830*/  @!P1 BRA `(.L_x_13826) ;  /* 0x0000002c00889947 */ /* 0x000fea0003800000 */
[C---:B------:R-:W-:Y:S01]  /*9840*/  VIADD R11, R18.reuse, 0x9 ;  /* 0x00000009120b7836 */ /* 0x040fe20000000000 */
[----:B------:R-:W-:Y:S01]  /*9850*/  ISETP.GE.U32.AND P1, PT, R23, 0x180, PT ;  /* 0x000001801700780c */ /* 0x000fe20003f26070 */
[----:B------:R-:W-:Y:S01]  /*9860*/  IMAD.MOV.U32 R10, RZ, RZ, R13 ;  /* 0x000000ffff0a7224 */ /* 0x000fe200078e000d */
[----:B------:R-:W-:Y:S01]  /*9870*/  UMOV UR26, UR4 ;  /* 0x00000004001a7c82 */ /* 0x000fe20008000000 */
[----:B------:R-:W-:Y:S01]  /*9880*/  IMAD.MOV.U32 R5, RZ, RZ, R2 ;  /* 0x000000ffff057224 */ /* 0x000fe200078e0002 */
[----:B------:R-:W-:Y:S01]  /*9890*/  SEL R11, R11, 0x9, !P1 ;  /* 0x000000090b0b7807 */ /* 0x000fe20004800000 */
[----:B------:R-:W-:Y:S01]  /*98a0*/  VIADD R18, R18, 0x8 ;  /* 0x0000000812127836 */ /* 0x000fe20000000000 */
[----:B------:R-:W-:Y:S01]  /*98b0*/  UMOV UR25, UR7 ;  /* 0x0000000700197c82 */ /* 0x000fe20008000000 */
[----:B------:R-:W-:Y:S01]  /*98c0*/  ULDC UR28, c[0x0][0x9e4] ;  /* 0x00027900001c7ab9 */ /* 0x000fe20000000800 */
[----:B------:R-:W-:Y:S01]  /*98d0*/  ULDC UR29, c[0x0][0x288] ;  /* 0x0000a200001d7ab9 */ /* 0x000fe20000000800 */
[----:B------:R-:W-:Y:S01]  /*98e0*/  ULDC UR30, c[0x0][0x2f0] ;  /* 0x0000bc00001e7ab9 */ /* 0x000fe20000000800 */
[----:B------:R-:W-:-:S05]  /*98f0*/  ULDC UR27, c[0x0][0x9e0] ;  /* 0x00027800001b7ab9 */ /* 0x000fca0000000800 */
.L_x_13845:
        /* <DEDUP_REMOVED lines=9> */
.L_x_13828:
[----:B------:R-:W-:Y:S01]  /*9990*/  ULEA UR10, UR7, UR43, 0x3 ;  /* 0x0000002b070a7291 */ /* 0x000fe2000f8e183f */
[----:B------:R-:W-:-:S05]  /*99a0*/  IMAD.U32 R0, RZ, RZ, UR4 ;  /* 0x00000004ff007e24 */ /* 0x000fca000f8e00ff */
[----:B------:R-:W-:-:S04]  /*99b0*/  SHF.L.U32 R0, R0, 0x1f, RZ ;  /* 0x0000001f00007819 */ /* 0x000fc800000006ff */
[----:B------:R0:W1:Y:S01]  /*99c0*/  SYNCS.PHASECHK.TRANS64.TRYWAIT P1, [UR10+0x16830], R0 ;  /* 0x01683000ff0075a7 */ /* 0x000062000802014a */
[----:B------:R-:W-:Y:S05]  /*99d0*/  @!P0 BRA `(.L_x_13829) ;  /* 0x0000000000048947 */ /* 0x000fea0003800000 */
[----:B------:R-:W-:Y:S01]  /*99e0*/  BPT.TRAP 0x1 ;  /* 0x000000040000795c */ /* 0x000fe20000300000 */
.L_x_13829:
[----:B-1----:R-:W-:Y:S05]  /*99f0*/  @P1 BRA `(.L_x_13827) ;  /* 0x0000000000081947 */ /* 0x002fea0003800000 */
[----:B------:R-:W1:Y:S02]  /*9a00*/  SYNCS.PHASECHK.TRANS64.TRYWAIT P1, [UR10+0x16830], R0 ;  /* 0x01683000ff0075a7 */ /* 0x000e64000802014a */
[----:B-1----:R-:W-:Y:S05]  /*9a10*/  @!P1 BRA `(.L_x_13830) ;  /* 0x0000008800509947 */ /* 0x002fea0003800000 */
.L_x_13827:
        /* <DEDUP_REMOVED lines=26> */
.L_x_13832:
[----:B------:R-:W-:Y:S01]  /*9bc0*/  ULEA UR10, UR25, UR43, 0x3 ;  /* 0x0000002b190a7291 */ /* 0x000fe2000f8e183f */
[----:B01----:R-:W-:-:S05]  /*9bd0*/  IMAD.U32 R0, RZ, RZ, UR26 ;  /* 0x0000001aff007e24 */ /* 0x003fca000f8e00ff */
[----:B------:R-:W-:-:S04]  /*9be0*/  SHF.L.U32 R0, R0, 0x1f, RZ ;  /* 0x0000001f00007819 */ /* 0x000fc800000006ff */
[----:B------:R0:W1:Y:S01]  /*9bf0*/  SYNCS.PHASECHK.TRANS64.TRYWAIT P1, [UR10+0x16850], R0 ;  /* 0x01685000ff0075a7 */ /* 0x000062000802014a */
[----:B------:R-:W-:Y:S05]  /*9c00*/  @!P0 BRA `(.L_x_13833) ;  /* 0x0000000000048947 */ /* 0x000fea0003800000 */
[----:B------:R-:W-:Y:S01]  /*9c10*/  BPT.TRAP 0x1 ;  /* 0x000000040000795c */ /* 0x000fe20000300000 */
.L_x_13833:
[----:B-1----:R-:W-:Y:S05]  /*9c20*/  @P1 BRA `(.L_x_13831) ;  /* 0x0000000000081947 */ /* 0x002fea0003800000 */
[----:B------:R-:W1:Y:S02]  /*9c30*/  SYNCS.PHASECHK.TRANS64.TRYWAIT P1, [UR10+0x16850], R0 ;  /* 0x01685000ff0075a7 */ /* 0x000e64000802014a */
[----:B-1----:R-:W-:Y:S05]  /*9c40*/  @!P1 BRA `(.L_x_13834) ;  /* 0x0000008400dc9947 */ /* 0x002fea0003800000 */
.L_x_13831:
[----:B------:R-:W-:Y:S01]  /*9c50*/  UIADD3 UR10, UR43, 0x400, URZ ;  /* 0x000004002b0a7890 */ /* 0x000fe2000fffe03f */
[----:B------:R-:W-:Y:S01]  /*9c60*/  WARPGROUP.ARRIVE ;  /* 0x00000000000079c5 */ /* 0x000fe20000000000 */
[----:B------:R-:W-:Y:S02]  /*9c70*/  UMOV UR11, 0x40000040 ;  /* 0x40000040000b7882 */ /* 0x000fe40000000000 */
[----:B------:R-:W-:-:S04]  /*9c80*/  USHF.R.U32.HI UR10, URZ, 0x4, UR10 ;  /* 0x000000043f0a7899 */ /* 0x000fc8000801160a */
[----:B------:R-:W-:-:S04]  /*9c90*/  ULOP3.LUT UR10, UR10, 0x3fff, URZ, 0xc0, !UPT ;  /* 0x00003fff0a0a7892 */ /* 0x000fc8000f8ec03f */
        /* <DEDUP_REMOVED lines=42> */
.L_x_13835:
[----:B------:R-:W-:Y:S01]  /*9f40*/  UISETP.NE.AND UP1, UPT, UR40, URZ, UPT ;  /* 0x0000003f2800728c */ /* 0x000fe2000bf25270 */
[----:B------:R-:W-:Y:S01]  /*9f50*/  IMAD.MOV.U32 R2, RZ, RZ, R9 ;  /* 0x000000ffff027224 */ /* 0x000fe200078e0009 */
[----:B------:R-:W-:Y:S02]  /*9f60*/  UISETP.NE.AND UP0, UPT, UR44, URZ, UPT ;  /* 0x0000003f2c00728c */ /* 0x000fe4000bf05270 */
[----:B------:R-:W-:Y:S02]  /*9f70*/  ULEA UR10, UR7, UR43, 0x3 ;  /* 0x0000002b070a7291 */ /* 0x000fe4000f8e183f */
[----:B------:R-:W-:Y:S02]  /*9f80*/  PLOP3.LUT P1, PT, PT, PT, UP1, 0x80, 0x0 ;  /* 0x000000000000781c */ /* 0x000fe40003f2f018 */
[----:B------:R-:W-:Y:S01]  /*9f90*/  PLOP3.LUT P2, PT, PT, PT, UP1, 0x80, 0x0 ;  /* 0x000000000000781c */ /* 0x000fe20003f4f018 */
[----:B------:R-:W-:Y:S02]  /*9fa0*/  UIADD3 UR10, UR10, 0x16840, URZ ;  /* 0x000168400a0a7890 */ /* 0x000fe4000fffe03f */
[----:B------:R-:W-:-:S02]  /*9fb0*/  @UP1 ULDC UR11, c[0x0][0x44c] ;  /* 0x00011300000b1ab9 */ /* 0x000fc40000000800 */
[----:B------:R-:W-:-:S06]  /*9fc0*/  UPRMT UR10, UR5, 0x654, UR10 ;  /* 0x00000654050a7896 */ /* 0x000fcc000800000a */
[----:B01----:R-:W-:Y:S01]  /*9fd0*/  @P1 IMAD.HI.U32 R0, R9, UR11, RZ ;  /* 0x0000000b09001c27 */ /* 0x003fe2000f8e00ff */
        /* <DEDUP_REMOVED lines=28> */
.L_x_13838:
[----:B------:R-:W-:-:S05]  /*a1a0*/  IMAD.U32 R15, RZ, RZ, UR28 ;  /* 0x0000001cff0f7e24 */ /* 0x000fca000f8e00ff */
[----:B------:R-:W-:-:S13]  /*a1b0*/  ISETP.NE.AND P1, PT, R15, 0x1, PT ;  /* 0x000000010f00780c */ /* 0x000fda0003f25270 */
[----:B------:R-:W0:Y:S02]  /*a1c0*/  @P1 LDC.64 R120, c[0x0][0x9e8] ;  /* 0x00027a00ff781b82 */ /* 0x000e240000000a00 */
[----:B0-----:R-:W-:-:S05]  /*a1d0*/  @P1 IMAD.HI.U32 R120, R13, R120, RZ ;  /* 0x000000780d781227 */ /* 0x001fca00078e00ff */
[----:B------:R-:W-:-:S07]  /*a1e0*/  @P1 SHF.R.U32.HI R13, RZ, R121, R120 ;  /* 0x00000079ff0d1219 */ /* 0x000fce0000011678 */
.L_x_13839:
[----:B------:R-:W-:Y:S05]  /*a1f0*/  BSYNC B0 ;  /* 0x0000000000007941 */ /* 0x000fea0003800000 */
.L_x_13837:
[----:B------:R-:W-:-:S04]  /*a200*/  IMAD R13, R13, R15, -R0 ;  /* 0x0000000f0d0d7224 */ /* 0x000fc800078e0a00 */
[----:B------:R-:W-:-:S05]  /*a210*/  IMAD R13, R8, -0x2, R13 ;  /* 0xfffffffe080d7824 */ /* 0x000fca00078e020d */
[----:B------:R-:W-:Y:S02]  /*a220*/  VIADDMNMX R20, R13, R15, R20, PT ;  /* 0x0000000f0d147246 */ /* 0x000fe40003800114 */
[----:B------:R-:W-:-:S07]  /*a230*/  VIMNMX R22, R22, R13, !PT ;  /* 0x0000000d16167248 */ /* 0x000fce0007fe0100 */
.L_x_13836:
        /* <DEDUP_REMOVED lines=116> */
.L_x_13842:
[----:B------:R-:W-:-:S05]  /*a980*/  IMAD.U32 R2, RZ, RZ, UR28 ;  /* 0x0000001cff027e24 */ /* 0x000fca000f8e00ff */
[----:B------:R-:W-:-:S13]  /*a990*/  ISETP.NE.AND P2, PT, R2, 0x1, PT ;  /* 0x000000010200780c */ /* 0x000fda0003f45270 */
[----:B------:R-:W0:Y:S02]  /*a9a0*/  @P2 LDC.64 R136, c[0x0][0x9e8] ;  /* 0x00027a00ff882b82 */ /* 0x000e240000000a00 */
[----:B0-----:R-:W-:-:S05]  /*a9b0*/  @P2 IMAD.HI.U32 R136, R139, R136, RZ ;  /* 0x000000888b882227 */ /* 0x001fca00078e00ff */
[----:B------:R-:W-:-:S07]  /*a9c0*/  @P2 SHF.R.U32.HI R139, RZ, R137, R136 ;  /* 0x00000089ff8b2219 */ /* 0x000fce0000011688 */
.L_x_13843:
[----:B------:R-:W-:Y:S05]  /*a9d0*/  BSYNC B0 ;  /* 0x0000000000007941 */ /* 0x000fea0003800000 */
.L_x_13841:
[----:B------:R-:W-:-:S04]  /*a9e0*/  IMAD R139, R139, R2, -R0 ;  /* 0x000000028b8b7224 */ /* 0x000fc800078e0a00 */
[----:B------:R-:W-:-:S05]  /*a9f0*/  IMAD R139, R8, -0x2, R139 ;  /* 0xfffffffe088b7824 */ /* 0x000fca00078e028b */
[----:B------:R-:W-:Y:S02]  /*aa00*/  VIADDMNMX R14, R139, R2, R14, PT ;  /* 0x000000028b0e7246 */ /* 0x000fe4000380010e */
[----:B------:R-:W-:-:S07]  /*aa10*/  VIMNMX R16, R16, R139, !PT ;  /* 0x0000008b10107248 */ /* 0x000fce0007fe0100 */
.L_x_13840:
        /* <DEDUP_REMOVED lines=88> */
[--C-:B------:R-:W-:Y:S01]  /*afa0*/  FFMA.FTZ R33, R41, R0, -R20.reuse ;  /* 0x0000000029217223 */ /* 0x100fe20000010814 */
        /* <DEDUP_REMOVED lines=87> */
[-CC-:B------:R-:W-:Y:S01]  /*b520*/  FFMA.FTZ R71, R61, R0.reuse, -R20.reuse ;  /* 0x000000003d477223 */ /* 0x180fe20000010814 */
        /* <DEDUP_REMOVED lines=42> */
[----:B------:R-:W-:Y:S01]  /*b7d0*/  FFMA.FTZ R5, R85, R0, -R20 ;  /* 0x0000000055057223 */ /* 0x000fe20000010814 */
        /* <DEDUP_REMOVED lines=13> */
[----:B------:R-:W-:Y:S02]  /*b8b0*/  FMUL.FTZ R16, R13, R0 ;  /* 0x000000000d107220 */ /* 0x000fe40000410000 */
[----:B------:R-:W-:Y:S03]  /*b8c0*/  MUFU.EX2 R57, R57 ;  /* 0x0000003900397308 */ /* 0x000fe60000000800 */
[----:B------:R-:W-:-:S05]  /*b8d0*/  FSEL R16, R16, RZ, P1 ;  /* 0x000000ff10107208 */ /* 0x000fca0000800000 */
[----:B------:R-:W0:Y:S01]  /*b8e0*/  MUFU.EX2 R14, R14 ;  /* 0x0000000e000e7308 */ /* 0x000e220000000800 */
[-CC-:B------:R-:W-:Y:S01]  /*b8f0*/  FFMA.FTZ R24, R31, R0.reuse, -R16.reuse ;  /* 0x000000001f187223 */ /* 0x180fe20000010810 */
[-CC-:B------:R-:W-:Y:S01]  /*b900*/  FFMA.FTZ R31, R39, R0.reuse, -R16.reuse ;  /* 0x00000000271f7223 */ /* 0x180fe20000010810 */
[----:B------:R-:W-:Y:S01]  /*b910*/  FSEL R39, R13, RZ, P1 ;  /* 0x000000ff0d277208 */ /* 0x000fe20000800000 */
[-CC-:B------:R-:W-:Y:S01]  /*b920*/  FFMA.FTZ R69, R151, R0.reuse, -R16.reuse ;  /* 0x0000000097457223 */ /* 0x180fe20000010810 */
[-CC-:B------:R-:W-:Y:S01]  /*b930*/  FFMA.FTZ R20, R27, R0.reuse, -R16.reuse ;  /* 0x000000001b147223 */ /* 0x180fe20000010810 */
[-CC-:B------:R-:W-:Y:S01]  /*b940*/  FFMA.FTZ R151, R137, R0.reuse, -R16.reuse ;  /* 0x0000000089977223 */ /* 0x180fe20000010810 */
[-C--:B------:R-:W-:Y:S01]  /*b950*/  FFMA.FTZ R26, R139, R0.reuse, -R16 ;  /* 0x000000008b1a7223 */ /* 0x080fe20000010810 */
        /* <DEDUP_REMOVED lines=8> */
[--C-:B------:R-:W-:Y:S01]  /*b9e0*/  FFMA.FTZ R143, R149, R0, -R16.reuse ;  /* 0x00000000958f7223 */ /* 0x100fe20000010810 */
[----:B------:R-:W-:Y:S01]  /*b9f0*/  MUFU.EX2 R69, R69 ;  /* 0x0000004500457308 */ /* 0x000fe20000000800 */
[----:B0-----:R-:W-:Y:S01]  /*ba00*/  FFMA.FTZ R37, R14, R4, R35 ;  /* 0x000000040e257223 */ /* 0x001fe20000010023 */
[-CC-:B------:R-:W-:Y:S01]  /*ba10*/  FFMA.FTZ R32, R47, R0.reuse, -R16.reuse ;  /* 0x000000002f207223 */ /* 0x180fe20000010810 */
[-CC-:B------:R-:W-:Y:S01]  /*ba20*/  FFMA.FTZ R137, R153, R0.reuse, -R16.reuse ;  /* 0x0000000099897223 */ /* 0x180fe20000010810 */
[-CC-:B------:R-:W-:Y:S01]  /*ba30*/  FFMA.FTZ R34, R51, R0.reuse, -R16.reuse ;  /* 0x0000000033227223 */ /* 0x180fe20000010810 */
[----:B------:R-:W-:Y:S01]  /*ba40*/  FADD.FTZ R37, R148, R37 ;  /* 0x0000002594257221 */ /* 0x000fe20000010000 */
[-CC-:B------:R-:W-:Y:S01]  /*ba50*/  FFMA.FTZ R139, R155, R0.reuse, -R16.reuse ;  /* 0x000000009b8b7223 */ /* 0x180fe20000010810 */
[-CC-:B------:R-:W-:Y:S01]  /*ba60*/  FFMA.FTZ R36, R55, R0.reuse, -R16.reuse ;  /* 0x0000000037247223 */ /* 0x180fe20000010810 */
[----:B------:R-:W0:Y:S01]  /*ba70*/  MUFU.EX2 R10, R10 ;  /* 0x0000000a000a7308 */ /* 0x000e220000000800 */
[----:B------:R-:W-:Y:S01]  /*ba80*/  FADD.FTZ R42, R150, R37 ;  /* 0x00000025962a7221 */ /* 0x000fe20000010000 */
[-CC-:B------:R-:W-:Y:S01]  /*ba90*/  FFMA.FTZ R38, R59, R0.reuse, -R16.reuse ;  /* 0x000000003b267223 */ /* 0x180fe20000010810 */
[-CC-:B------:R-:W-:Y:S01]  /*baa0*/  FFMA.FTZ R135, R41, R0.reuse, -R16.reuse ;  /* 0x0000000029877223 */ /* 0x180fe20000010810 */
[-C--:B------:R-:W-:Y:S01]  /*bab0*/  FFMA.FTZ R40, R63, R0.reuse, -R16 ;  /* 0x000000003f287223 */ /* 0x080fe20000010810 */
[----:B------:R-:W-:Y:S01]  /*bac0*/  FADD.FTZ R37, R147, R42 ;  /* 0x0000002a93257221 */ /* 0x000fe20000010000 */
        /* <DEDUP_REMOVED lines=8> */
[----:B------:R-:W3:Y:S01]  /*bb50*/  MUFU.EX2 R151, R151 ;  /* 0x0000009700977308 */ /* 0x000ee20000000800 */
[----:B0-----:R-:W-:-:S07]  /*bb60*/  FFMA.FTZ R3, R10, R3, R69 ;  /* 0x000000030a037223 */ /* 0x001fce0000010045 */
[----:B------:R-:W0:Y:S01]  /*bb70*/  MUFU.EX2 R26, R26 ;  /* 0x0000001a001a7308 */ /* 0x000e220000000800 */
[----:B-1----:R-:W-:-:S07]  /*bb80*/  FADD.FTZ R4, R20, R3 ;  /* 0x0000000314047221 */ /* 0x002fce0000010000 */
[----:B------:R-:W1:Y:S01]  /*bb90*/  MUFU.EX2 R27, R27 ;  /* 0x0000001b001b7308 */ /* 0x000e620000000800 */
[----:B---3--:R-:W-:Y:S01]  /*bba0*/  FADD.FTZ R3, R151, R4 ;  /* 0x0000000497037221 */ /* 0x008fe20000010000 */
[----:B------:R-:W-:-:S03]  /*bbb0*/  FADD.FTZ R4, R144, R37 ;  /* 0x0000002590047221 */ /* 0x000fc60000010000 */
[----:B------:R-:W-:-:S03]  /*bbc0*/  FADD.FTZ R3, R24, R3 ;  /* 0x0000000318037221 */ /* 0x000fc60000010000 */
[----:B------:R-:W3:Y:S01]  /*bbd0*/  MUFU.EX2 R28, R28 ;  /* 0x0000001c001c7308 */ /* 0x000ee20000000800 */
[----:B0-----:R-:W-:Y:S01]  /*bbe0*/  FADD.FTZ R42, R26, R3 ;  /* 0x000000031a2a7221 */ /* 0x001fe20000010000 */
[----:B------:R-:W-:-:S04]  /*bbf0*/  FADD.FTZ R3, R29, R4 ;  /* 0x000000041d037221 */ /* 0x000fc80000010000 */
[----:B------:R-:W-:Y:S02]  /*bc00*/  FADD.FTZ R4, R146, R3 ;  /* 0x0000000392047221 */ /* 0x000fe40000010000 */
[----:B------:R-:W0:Y:S01]  /*bc10*/  MUFU.EX2 R31, R31 ;  /* 0x0000001f001f7308 */ /* 0x000e220000000800 */
[----:B-1----:R-:W-:Y:S01]  /*bc20*/  FADD.FTZ R37, R27, R42 ;  /* 0x0000002a1b257221 */ /* 0x002fe20000010000 */
[----:B------:R-:W-:Y:S01]  /*bc30*/  FADD.FTZ R3, R21, R4 ;  /* 0x0000000415037221 */ /* 0x000fe20000010000 */
[----:B------:R-:W-:-:S03]  /*bc40*/  FFMA.FTZ R42, R67, R0, -R16 ;  /* 0x00000000432a7223 */ /* 0x000fc60000010810 */
[----:B------:R-:W-:Y:S02]  /*bc50*/  FADD.FTZ R4, R140, R3 ;  /* 0x000000038c047221 */ /* 0x000fe40000010000 */
[----:B------:R-:W1:Y:S01]  /*bc60*/  MUFU.EX2 R141, R141 ;  /* 0x0000008d008d7308 */ /* 0x000e620000000800 */
[----:B---3--:R-:W-:Y:S01]  /*bc70*/  FADD.FTZ R44, R28, R37 ;  /* 0x000000251c2c7221 */ /* 0x008fe20000010000 */
[----:B------:R-:W-:-:S06]  /*bc80*/  FADD.FTZ R37, R33, R4 ;  /* 0x0000000421257221 */ /* 0x000fcc0000010000 */
[----:B------:R-:W3:Y:S01]  /*bc90*/  MUFU.EX2 R30, R30 ;  /* 0x0000001e001e7308 */ /* 0x000ee20000000800 */
[----:B0-----:R-:W-:-:S07]  /*bca0*/  FADD.FTZ R44, R31, R44 ;  /* 0x0000002c1f2c7221 */ /* 0x001fce0000010000 */
[----:B------:R-:W0:Y:S01]  /*bcb0*/  MUFU.EX2 R143, R143 ;  /* 0x0000008f008f7308 */ /* 0x000e220000000800 */
[----:B-1----:R-:W-:Y:S01]  /*bcc0*/  FADD.FTZ R3, R141, R44 ;  /* 0x0000002c8d037221 */ /* 0x002fe20000010000 */
[----:B------:R-:W-:-:S04]  /*bcd0*/  FADD.FTZ R44, R142, R37 ;  /* 0x000000258e2c7221 */ /* 0x000fc80000010000 */
[----:B------:R-:W-:Y:S02]  /*bce0*/  FADD.FTZ R37, R15, R44 ;  /* 0x0000002c0f257221 */ /* 0x000fe40000010000 */
[----:B------:R-:W1:Y:S01]  /*bcf0*/  MUFU.EX2 R32, R32 ;  /* 0x0000002000207308 */ /* 0x000e620000000800 */
[----:B---3--:R-:W-:Y:S01]  /*bd00*/  FADD.FTZ R4, R30, R3 ;  /* 0x000000031e047221 */ /* 0x008fe20000010000 */
[----:B------:R-:W-:-:S04]  /*bd10*/  FADD.FTZ R44, R136, R37 ;  /* 0x00000025882c7221 */ /* 0x000fc80000010000 */
[----:B------:R-:W-:Y:S01]  /*bd20*/  FADD.FTZ R37, R19, R44 ;  /* 0x0000002c13257221 */ /* 0x000fe20000010000 */
[----:B------:R-:W-:Y:S01]  /*bd30*/  FFMA.FTZ R44, R75, R0, -R16 ;  /* 0x000000004b2c7223 */ /* 0x000fe20000010810 */
[----:B------:R-:W3:Y:S01]  /*bd40*/  MUFU.EX2 R137, R137 ;  /* 0x0000008900897308 */ /* 0x000ee20000000800 */
[----:B0-----:R-:W-:Y:S01]  /*bd50*/  FADD.FTZ R3, R143, R4 ;  /* 0x000000048f037221 */ /* 0x001fe20000010000 */
[----:B------:R-:W-:-:S04]  /*bd60*/  FADD.FTZ R46, R138, R37 ;  /* 0x000000258a2e7221 */ /* 0x000fc80000010000 */
[----:B------:R-:W-:Y:S02]  /*bd70*/  FADD.FTZ R37, R25, R46 ;  /* 0x0000002e19257221 */ /* 0x000fe40000010000 */
[----:B------:R-:W0:Y:S01]  /*bd80*/  MUFU.EX2 R34, R34 ;  /* 0x0000002200227308 */ /* 0x000e220000000800 */
[----:B-1----:R-:W-:Y:S01]  /*bd90*/  FADD.FTZ R4, R32, R3 ;  /* 0x0000000320047221 */ /* 0x002fe20000010000 */
[----:B------:R-:W-:-:S04]  /*bda0*/  FADD.FTZ R46, R132, R37 ;  /* 0x00000025842e7221 */ /* 0x000fc80000010000 */
[----:B------:R-:W-:Y:S01]  /*bdb0*/  FADD.FTZ R37, R45, R46 ;  /* 0x0000002e2d257221 */ /* 0x000fe20000010000 */
[----:B------:R-:W-:Y:S01]  /*bdc0*/  FFMA.FTZ R46, R79, R0, -R16 ;  /* 0x000000004f2e7223 */ /* 0x000fe20000010810 */
[----:B------:R-:W1:Y:S01]  /*bdd0*/  MUFU.EX2 R139, R139 ;  /* 0x0000008b008b7308 */ /* 0x000e620000000800 */
[----:B---3--:R-:W-:Y:S01]  /*bde0*/  FADD.FTZ R3, R137, R4 ;  /* 0x0000000489037221 */ /* 0x008fe20000010000 */
[----:B------:R-:W-:-:S04]  /*bdf0*/  FADD.FTZ R48, R134, R37 ;  /* 0x0000002586307221 */ /* 0x000fc80000010000 */
[----:B------:R-:W-:Y:S02]  /*be00*/  FADD.FTZ R37, R71, R48 ;  /* 0x0000003047257221 */ /* 0x000fe40000010000 */
[----:B------:R-:W3:Y:S01]  /*be10*/  MUFU.EX2 R36, R36 ;  /* 0x0000002400247308 */ /* 0x000ee20000000800 */
[----:B0-----:R-:W-:Y:S01]  /*be20*/  FADD.FTZ R4, R34, R3 ;  /* 0x0000000322047221 */ /* 0x001fe20000010000 */
[----:B------:R-:W-:-:S04]  /*be30*/  FADD.FTZ R48, R128, R37 ;  /* 0x0000002580307221 */ /* 0x000fc80000010000 */
[----:B------:R-:W-:Y:S01]  /*be40*/  FADD.FTZ R37, R65, R48 ;  /* 0x0000003041257221 */ /* 0x000fe20000010000 */
[-C--:B------:R-:W-:Y:S01]  /*be50*/  FFMA.FTZ R48, R83, R0.reuse, -R16 ;  /* 0x0000000053307223 */ /* 0x080fe20000010810 */
[----:B------:R-:W0:Y:S01]  /*be60*/  MUFU.EX2 R133, R133 ;  /* 0x0000008500857308 */ /* 0x000e220000000800 */
[----:B-1----:R-:W-:Y:S01]  /*be70*/  FADD.FTZ R3, R139, R4 ;  /* 0x000000048b037221 */ /* 0x002fe20000010000 */
[----:B------:R-:W-:Y:S01]  /*be80*/  FADD.FTZ R50, R130, R37 ;  /* 0x0000002582327221 */ /* 0x000fe20000010000 */
[----:B------:R-:W-:-:S03]  /*be90*/  FFMA.FTZ R16, R87, R0, -R16 ;  /* 0x0000000057107223 */ /* 0x000fc60000010810 */
[----:B------:R-:W-:Y:S02]  /*bea0*/  FADD.FTZ R37, R61, R50 ;  /* 0x000000323d257221 */ /* 0x000fe40000010000 */
[----:B------:R-:W1:Y:S01]  /*beb0*/  MUFU.EX2 R38, R38 ;  /* 0x0000002600267308 */ /* 0x000e620000000800 */
[----:B---3--:R-:W-:Y:S01]  /*bec0*/  FADD.FTZ R4, R36, R3 ;  /* 0x0000000324047221 */ /* 0x008fe20000010000 */
[----:B------:R-:W-:-:S04]  /*bed0*/  FADD.FTZ R50, R124, R37 ;  /* 0x000000257c327221 */ /* 0x000fc80000010000 */
[----:B------:R-:W-:Y:S02]  /*bee0*/  FADD.FTZ R37, R57, R50 ;  /* 0x0000003239257221 */ /* 0x000fe40000010000 */
        /* <DEDUP_REMOVED lines=44> */
.L_x_13844:
        /* <DEDUP_REMOVED lines=75> */
.L_x_13826:
[----:B------:R-:W-:Y:S06]  /*c660*/  BAR.ARV 0x8, 0x200 ;  /* 0x0208000000007b1d */ /* 0x000fec0000002000 */
[----:B------:R-:W-:Y:S05]  /*c670*/  @!P0 BRA `(.L_x_13846) ;  /* 0x0000000000048947 */ /* 0x000fea0003800000 */
[----:B------:R-:W-:Y:S01]  /*c680*/  BPT.TRAP 0x1 ;  /* 0x000000040000795c */ /* 0x000fe20000300000 */
.L_x_13846:
[----:B------:R-:W-:Y:S01]  /*c690*/  ULEA UR8, UR7, UR43, 0x3 ;  /* 0x0000002b07087291 */ /* 0x000fe2000f8e183f */
[----:B------:R-:W-:-:S05]  /*c6a0*/  IMAD.U32 R5, RZ, RZ, UR4 ;  /* 0x00000004ff057e24 */ /* 0x000fca000f8e00ff */
[----:B------:R-:W-:-:S04]  /*c6b0*/  SHF.L.U32 R5, R5, 0x1f, RZ ;  /* 0x0000001f05057819 */ /* 0x000fc800000006ff */
[----:B------:R0:W1:Y:S01]  /*c6c0*/  SYNCS.PHASECHK.TRANS64.TRYWAIT P1, [UR8+0x16850], R5 ;  /* 0x01685005ff0075a7 */ /* 0x0000620008020148 */
[----:B------:R-:W-:Y:S05]  /*c6d0*/  @!P0 BRA `(.L_x_13847) ;  /* 0x0000000000048947 */ /* 0x000fea0003800000 */
[----:B------:R-:W-:Y:S01]  /*c6e0*/  BPT.TRAP 0x1 ;  /* 0x000000040000795c */ /* 0x000fe20000300000 */
.L_x_13847:
[----:B-1----:R-:W-:Y:S05]  /*c6f0*/  @P1 BRA `(.L_x_13848) ;  /* 0x0000000000081947 */ /* 0x002fea0003800000 */
[----:B------:R-:W1:Y:S02]  /*c700*/  SYNCS.PHASECHK.TRANS64.TRYWAIT P1, [UR8+0x16850], R5 ;  /* 0x01685005ff0075a7 */ /* 0x000e640008020148 */
[----:B-1----:R-:W-:Y:S05]  /*c710*/  @!P1 BRA `(.L_x_13849) ;  /* 0x0000005c00409947 */ /* 0x002fea0003800000 */
.L_x_13848:
[----:B------:R-:W-:Y:S01]  /*c720*/  UIADD3 UR43, UR43, 0x400, URZ ;  /* 0x000004002b2b7890 */ /* 0x000fe2000fffe03f */
[----:B------:R-:W-:Y:S01]  /*c730*/  WARPGROUP.ARRIVE ;  /* 0x00000000000079c5 */ /* 0x000fe20000000000 */
[----:B01----:R-:W0:Y:S02]  /*c740*/  SHFL.BFLY PT, R5, R4, 0x2, 0x1f ;  /* 0x0c401f0004057f89 */ /* 0x003e2400000e0000 */
[----:B------:R-:W-:Y:S02]  /*c750*/  USHF.R.U32.HI UR43, URZ, 0x4, UR43 ;  /* 0x000000043f2b7899 */ /* 0x000fe4000801162b */
[----:B------:R-:W1:Y:S02]  /*c760*/  SHFL.BFLY PT, R6, R3, 0x2, 0x1f ;  /* 0x0c401f0003067f89 */ /* 0x000e6400000e0000 */
[----:B------:R-:W-:-:S04]  /*c770*/  ULOP3.LUT UR4, UR43, 0x3fff, URZ, 0xc0, !UPT ;  /* 0x00003fff2b047892 */ /* 0x000fc8000f8ec03f */
[----:B------:R-:W-:-:S03]  /*c780*/  ULEA UR4, UR7, UR4, 0xa ;  /* 0x0000000407047291 */ /* 0x000fc6000f8e503f */
[----:B------:R-:W-:-:S04]  /*c790*/  UMOV UR7, 0x40000040 ;  /* 0x4000004000077882 */ /* 0x000fc80000000000 */
[----:B------:R-:W-:Y:S02]  /*c7a0*/  UMOV UR6, UR4 ;  /* 0x0000000400067c82 */ /* 0x000fe40008000000 */
[----:B------:R-:W-:Y:S01]  /*c7b0*/  HGMMA.64x64x16.F32 R88, R148, gdesc[UR4].tnspB, R88, gsb0 ;  /* 0x40e0000494587df0 */ /* 0x000fe20008000858 */
[----:B------:R-:W-:Y:S01]  /*c7c0*/  UIADD3 UR6, UR4, 0x80, URZ ;  /* 0x0000008004067890 */ /* 0x000fe2000fffe03f */
[----:B------:R-:W-:Y:S01]  /*c7d0*/  UMOV UR7, 0x40000040 ;  /* 0x4000004000077882 */ /* 0x000fe20000000000 */
[----:B0-----:R-:W-:Y:S01]  /*c7e0*/  FADD.FTZ R5, R5, R4 ;  /* 0x0000000405057221 */ /* 0x001fe20000010000 */
[----:B------:R-:W-:Y:S02]  /*c7f0*/  IMAD.MOV.U32 R4, RZ, RZ, -0x800000 ;  /* 0xff800000ff047424 */ /* 0x000fe400078e00ff */
[----:B-1----:R-:W-:Y:S01]  /*c800*/  FADD.FTZ R7, R6, R3 ;  /* 0x0000000306077221 */ /* 0x002fe20000010000 */
[----:B------:R-:W-:Y:S01]  /*c810*/  IMAD.MOV.U32 R3, RZ, RZ, -0x800000 ;  /* 0xff800000ff037424 */ /* 0x000fe200078e00ff */
[----:B------:R-:W0:Y:S04]  /*c820*/  SHFL.BFLY PT, R6, R5, 0x1, 0x1f ;  /* 0x0c201f0005067f89 */ /* 0x000e2800000e0000 */
[----:B------:R-:W2:Y:S01]  /*c830*/  SHFL.BFLY PT, R8, R7, 0x1, 0x1f ;  /* 0x0c201f0007087f89 */ /* 0x000ea200000e0000 */
[----:B0-----:R-:W-:Y:S01]  /*c840*/  FADD.FTZ R10, R5, R6 ;  /* 0x00000006050a7221 */ /* 0x001fe20000010000 */
[----:B--2---:R-:W-:-:S04]  /*c850*/  FADD.FTZ R11, R7, R8 ;  /* 0x00000008070b7221 */ /* 0x004fc80000010000 */
        /* <DEDUP_REMOVED lines=50> */
.L_x_13850:
        /* <DEDUP_REMOVED lines=36> */
.L_x_13772:
        /* <DEDUP_REMOVED lines=19> */
[----:B------:R-:W3:Y:S01]  /*cef0*/  S2UR UR11, SR_CTAID.Y ;  /* 0x00000000000b79c3 */ /* 0x000ee20000002600 */
[----:B------:R-:W-:Y:S01]  /*cf00*/  IMAD.HI R0, R2, 0x55555556, RZ ;  /* 0x5555555602007827 */ /* 0x000fe200078e02ff */
[----:B------:R-:W-:Y:S02]  /*cf10*/  UIADD3 UR6, UR5, UR6, URZ ;  /* 0x0000000605067290 */ /* 0x000fe4000fffe03f */
[----:B------:R-:W-:Y:S01]  /*cf20*/  SHF.R.S32.HI R7, RZ, 0x1f, R22 ;  /* 0x0000001fff077819 */ /* 0x000fe20000011416 */
[----:B------:R-:W-:-:S03]  /*cf30*/  IMAD.IADD R23, R23, 0x1, -R10 ;  /* 0x0000000117177824 */ /* 0x000fc600078e0a0a */
[----:B------:R-:W-:Y:S01]  /*cf40*/  BAR.SYNC.DEFER_BLOCKING 0x1, 0x180 ;  /* 0x0046000000007b1d */ /* 0x000fe20000010000 */
[----:B0-----:R-:W-:Y:S02]  /*cf50*/  ISETP.NE.AND P0, PT, R17, 0x1, PT ;  /* 0x000000011100780c */ /* 0x001fe40003f05270 */
[CC--:B------:R-:W-:Y:S02]  /*cf60*/  LEA.HI R24, R7.reuse, R22.reuse, RZ, 0x2 ;  /* 0x0000001607187211 */ /* 0x0c0fe400078f10ff */
[----:B------:R-:W-:-:S03]  /*cf70*/  LEA.HI R7, R7, R22, RZ, 0x5 ;  /* 0x0000001607077211 */ /* 0x000fc600078f28ff */
[----:B------:R-:W3:Y:S01]  /*cf80*/  LDC R21, c[0x0][0xc50] ;  /* 0x00031400ff157b82 */ /* 0x000ee20000000800 */
[--C-:B------:R-:W-:Y:S01]  /*cf90*/  SHF.R.S32.HI R6, RZ, 0x2, R24.reuse ;  /* 0x00000002ff067819 */ /* 0x100fe20000011418 */
[----:B------:R-:W-:Y:S01]  /*cfa0*/  ULDC.64 UR8, c[0x0][0xb38] ;  /* 0x0002ce0000087ab9 */ /* 0x000fe20000000a00 */
[----:B------:R-:W-:Y:S01]  /*cfb0*/  SHF.R.S32.HI R5, RZ, 0x1f, R24 ;  /* 0x0000001fff057819 */ /* 0x000fe20000011418 */
[----:B------:R-:W-:Y:S01]  /*cfc0*/  UIMAD UR7, UR7, UR8, URZ ;  /* 0x00000008070772a4 */ /* 0x000fe2000f8e023f */
[----:B------:R-:W-:Y:S01]  /*cfd0*/  SHF.R.S32.HI R7, RZ, 0x5, R7 ;  /* 0x00000005ff077819 */ /* 0x000fe20000011407 */
[----:B--2---:R-:W-:Y:S01]  /*cfe0*/  USHF.R.S32.HI UR10, URZ, 0x1f, UR12 ;  /* 0x0000001f3f0a7899 */ /* 0x004fe2000801140c */
[----:B------:R-:W-:Y:S01]  /*cff0*/  LEA.HI R8, R5, R6, RZ, 0x3 ;  /* 0x0000000605087211 */ /* 0x000fe200078f18ff */
[----:B------:R-:W0:Y:S01]  /*d000*/  LDC.64 R14, c[0x0][0xb40] ;  /* 0x0002d000ff0e7b82 */ /* 0x000e220000000a00 */
[----:B------:R-:W-:Y:S02]  /*d010*/  LEA.HI R5, R0, R0, RZ, 0x1 ;  /* 0x0000000000057211 */ /* 0x000fe400078f08ff */
[----:B------:R-:W-:-:S03]  /*d020*/  LOP3.LUT R11, R8, 0xfffffff8, RZ, 0xc0, !PT ;  /* 0xfffffff8080b7812 */ /* 0x000fc600078ec0ff */
[----:B------:R-:W-:Y:S01]  /*d030*/  IMAD R9, R5, -0x3, R2 ;  /* 0xfffffffd05097824 */ /* 0x000fe200078e0202 */
[----:B------:R-:W-:Y:S01]  /*d040*/  LEA.HI R2, R23, R23, RZ, 0x1 ;  /* 0x0000001717027211 */ /* 0x000fe200078f08ff */
[----:B------:R-:W-:Y:S01]  /*d050*/  IMAD.IADD R0, R6, 0x1, -R11 ;  /* 0x0000000106007824 */ /* 0x000fe200078e0a0b */
[----:B------:R-:W2:Y:S01]  /*d060*/  @P0 LDC R5, c[0x0][0xbec] ;  /* 0x0002fb00ff050b82 */ /* 0x000ea20000000800 */
[----:B------:R-:W-:Y:S01]  /*d070*/  IMAD.U32 R6, RZ, RZ, UR4 ;  /* 0x00000004ff067e24 */ /* 0x000fe2000f8e00ff */
[----:B------:R-:W-:Y:S01]  /*d080*/  LOP3.LUT R2, R2, 0x1ffffffe, RZ, 0xc0, !PT ;  /* 0x1ffffffe02027812 */ /* 0x000fe200078ec0ff */
[----:B------:R-:W-:Y:S02]  /*d090*/  IMAD R0, R7, 0x10, R0 ;  /* 0x0000001007007824 */ /* 0x000fe400078e0200 */
[----:B------:R-:W-:Y:S01]  /*d0a0*/  IMAD.U32 R7, RZ, RZ, UR5 ;  /* 0x00000005ff077e24 */ /* 0x000fe2000f8e00ff */
[----:B------:R-:W-:Y:S01]  /*d0b0*/  UIMAD.WIDE.U32 UR4, UR39, UR8, URZ ;  /* 0x00000008270472a5 */ /* 0x000fe2000f8e003f */
[----:B------:R-:W-:Y:S01]  /*d0c0*/  IMAD.IADD R23, R23, 0x1, -R2 ;  /* 0x0000000117177824 */ /* 0x000fe200078e0a02 */
[----:B------:R-:W4:Y:S01]  /*d0d0*/  LDC.64 R10, c[0x0][0xbd8] ;  /* 0x0002f600ff0a7b82 */ /* 0x000f220000000a00 */
[----:B------:R-:W-:-:S02]  /*d0e0*/  IMAD R0, R9, 0x40, R0 ;  /* 0x0000004009007824 */ /* 0x000fc400078e0200 */
[----:B------:R-:W-:Y:S01]  /*d0f0*/  IMAD.U32 R7, RZ, RZ, UR6 ;  /* 0x00000006ff077e24 */ /* 0x000fe2000f8e00ff */
[----:B------:R-:W-:Y:S01]  /*d100*/  UIMAD UR6, UR39, UR9, UR7 ;  /* 0x00000009270672a4 */ /* 0x000fe2000f8e0207 */
[----:B------:R-:W-:Y:S02]  /*d110*/  IMAD R2, R23, 0x8, R0 ;  /* 0x0000000817027824 */ /* 0x000fe400078e0200 */
[----:B------:R-:W-:Y:S01]  /*d120*/  IMAD.U32 R9, RZ, RZ, UR5 ;  /* 0x00000005ff097e24 */ /* 0x000fe2000f8e00ff */
[----:B------:R-:W5:Y:S01]  /*d130*/  @P0 LDC R13, c[0x0][0xbf0] ;  /* 0x0002fc00ff0d0b82 */ /* 0x000f620000000800 */
[----:B-1----:R-:W-:Y:S01]  /*d140*/  IMAD R2, R19, 0xc0, R2 ;  /* 0x000000c013027824 */ /* 0x002fe200078e0202 */
[----:B------:R-:W-:Y:S01]  /*d150*/  UIADD3 UR6, UR5, UR6, URZ ;  /* 0x0000000605067290 */ /* 0x000fe2000fffe03f */
[----:B0-----:R-:W-:Y:S01]  /*d160*/  IMAD R12, R14, UR10, RZ ;  /* 0x0000000a0e0c7c24 */ /* 0x001fe2000f8e02ff */
[----:B------:R-:W-:Y:S01]  /*d170*/  ULDC.64 UR8, c[0x0][0xb28] ;  /* 0x0002ca0000087ab9 */ /* 0x000fe20000000a00 */
[----:B---3--:R-:W-:-:S02]  /*d180*/  IMAD R21, R21, R16, UR11 ;  /* 0x0000000b15157e24 */ /* 0x008fc4000f8e0210 */
[----:B------:R-:W-:Y:S01]  /*d190*/  IMAD R0, R19, 0xc0, R0 ;  /* 0x000000c013007824 */ /* 0x000fe200078e0200 */
[----:B------:R-:W0:Y:S01]  /*d1a0*/  @P0 LDC R25, c[0x0][0xbec] ;  /* 0x0002fb00ff190b82 */ /* 0x000e220000000800 */
[----:B------:R-:W-:Y:S01]  /*d1b0*/  IMAD.U32 R9, RZ, RZ, UR6 ;  /* 0x00000006ff097e24 */ /* 0x000fe2000f8e00ff */
[----:B------:R-:W-:Y:S01]  /*d1c0*/  ULDC.64 UR6, c[0x0][0xb48] ;  /* 0x0002d20000067ab9 */ /* 0x000fe20000000a00 */
[----:B------:R-:W-:-:S05]  /*d1d0*/  VIADD R16, R0, 0x8 ;  /* 0x0000000800107836 */ /* 0x000fca0000000000 */
[----:B------:R-:W1:Y:S01]  /*d1e0*/  @P0 LDC R18, c[0x0][0xbf0] ;  /* 0x0002fc00ff120b82 */ /* 0x000e620000000800 */
[C---:B----4-:R-:W-:Y:S02]  /*d1f0*/  IMAD R8, R10.reuse, UR10, RZ ;  /* 0x0000000a0a087c24 */ /* 0x050fe4000f8e02ff */
[----:B------:R-:W-:-:S04]  /*d200*/  IMAD.WIDE.U32 R6, R10, UR12, R6 ;  /* 0x0000000c0a067c25 */ /* 0x000fc8000f8e0006 */
[----:B--2---:R-:W-:-:S04]  /*d210*/  @P0 IMAD.HI.U32 R10, R2, R5, RZ ;  /* 0x00000005020a0227 */ /* 0x004fc800078e00ff */
[----:B------:R-:W-:Y:S02]  /*d220*/  IMAD R11, R11, UR12, R8 ;  /* 0x0000000c0b0b7c24 */ /* 0x000fe4000f8e0208 */
[----:B------:R-:W-:Y:S01]  /*d230*/  IMAD.U32 R8, RZ, RZ, UR4 ;  /* 0x00000004ff087e24 */ /* 0x000fe2000f8e00ff */
[----:B------:R-:W-:Y:S01]  /*d240*/  ULDC.64 UR4, c[0x0][0xbe0] ;  /* 0x0002f80000047ab9 */ /* 0x000fe20000000a00 */
[----:B------:R-:W-:Y:S01]  /*d250*/  IMAD.MOV.U32 R5, RZ, RZ, R2 ;  /* 0x000000ffff057224 */ /* 0x000fe200078e0002 */
[----:B-----5:R-:W-:Y:S01]  /*d260*/  @P0 SHF.R.U32.HI R5, RZ, R13, R10 ;  /* 0x0000000dff050219 */ /* 0x020fe2000001160a */
[----:B------:R-:W-:Y:S01]  /*d270*/  IMAD R13, R15, UR12, R12 ;  /* 0x0000000c0f0d7c24 */ /* 0x000fe2000f8e020c */
[----:B------:R-:W-:Y:S01]  /*d280*/  SHF.R.S32.HI R12, RZ, 0x1f, R21 ;  /* 0x0000001fff0c7819 */ /* 0x000fe20000011415 */
[----:B------:R-:W-:-:S04]  /*d290*/  IMAD.WIDE.U32 R8, R14, UR12, R8 ;  /* 0x0000000c0e087c25 */ /* 0x000fc8000f8e0008 */
[----:B------:R-:W-:Y:S02]  /*d2a0*/  IMAD.IADD R7, R7, 0x1, R11 ;  /* 0x0000000107077824 */ /* 0x000fe400078e020b */
[----:B0-----:R-:W-:-:S04]  /*d2b0*/  @P0 IMAD.HI.U32 R25, R2, R25, RZ ;  /* 0x0000001902190227 */ /* 0x001fc800078e00ff */
[----:B------:R-:W-:Y:S02]  /*d2c0*/  IMAD.IADD R9, R9, 0x1, R13 ;  /* 0x0000000109097824 */ /* 0x000fe400078e020d */
[----:B------:R-:W-:Y:S02]  /*d2d0*/  IMAD R13, R12, UR6, RZ ;  /* 0x000000060c0d7c24 */ /* 0x000fe4000f8e02ff */
[----:B------:R-:W-:-:S04]  /*d2e0*/  IMAD.WIDE.U32 R6, R21, UR4, R6 ;  /* 0x0000000415067c25 */ /* 0x000fc8000f8e0006 */
[----:B------:R-:W-:Y:S01]  /*d2f0*/  IMAD.MOV.U32 R11, RZ, RZ, R2 ;  /* 0x000000ffff0b7224 */ /* 0x000fe200078e0002 */
[----:B-1----:R-:W-:Y:S01]  /*d300*/  @P0 SHF.R.U32.HI R11, RZ, R18, R25 ;  /* 0x00000012ff0b0219 */ /* 0x002fe20000011619 */
        /* <DEDUP_REMOVED lines=29> */
[----:B------:R-:W-:Y:S01]  /*d4e0*/  ULDC UR6, c[0x0][0xa88] ;  /* 0x0002a20000067ab9 */ /* 0x000fe20000000800 */
[----:B------:R-:W-:Y:S02]  /*d4f0*/  IMAD.IADD R7, R7, 0x1, R11 ;  /* 0x0000000107077824 */ /* 0x000fe400078e020b */
[C---:B------:R-:W-:Y:S02]  /*d500*/  IMAD R5, R13.reuse, UR9, R10 ;  /* 0x000000090d057c24 */ /* 0x040fe4000f8e020a */
[----:B------:R-:W-:Y:S01]  /*d510*/  IMAD.WIDE.U32 R8, R13, UR8, R8 ;  /* 0x000000080d087c25 */ /* 0x000fe2000f8e0008 */
[----:B------:R-:W-:Y:S01]  /*d520*/  ULDC.64 UR8, c[0x0][0xb00] ;  /* 0x0002c00000087ab9 */ /* 0x000fe20000000a00 */
[----:B------:R-:W-:Y:S01]  /*d530*/  LEA.HI.X R10, R6, UR7, R7, 0x2, P0 ;  /* 0x00000007060a7c11 */ /* 0x000fe200080f1407 */
[----:B0-----:R-:W-:Y:S01]  /*d540*/  ULEA UR4, UR5, UR4, 0x18 ;  /* 0x0000000405047291 */ /* 0x001fe2000f8ec03f */
[----:B------:R-:W-:Y:S01]  /*d550*/  IMAD.IADD R5, R9, 0x1, R5 ;  /* 0x0000000109057824 */ /* 0x000fe200078e0205 */
[----:B------:R-:W-:Y:S01]  /*d560*/  LEA R18, P1, R8, UR8, 0x2 ;  /* 0x0000000808127c11 */ /* 0x000fe2000f8210ff */
[----:B------:R-:W-:Y:S01]  /*d570*/  SHFL.IDX PT, R6, R2, RZ, 0x1c1f ;  /* 0x001c1fff02067589 */ /* 0x000fe200000e0000 */
[----:B------:R-:W-:Y:S01]  /*d580*/  IMAD R17, R17, UR6, RZ ;  /* 0x0000000611117c24 */ /* 0x000fe2000f8e02ff */
[----:B------:R-:W-:Y:S01]  /*d590*/  LOP3.LUT P0, RZ, R22, 0x3, RZ, 0xc0, !PT ;  /* 0x0000000316ff7812 */ /* 0x000fe2000780c0ff */
[----:B------:R-:W-:Y:S01]  /*d5a0*/  UIADD3 UR4, UR4, 0x16820, URZ ;  /* 0x0001682004047890 */ /* 0x000fe2000fffe03f */
[----:B------:R-:W-:Y:S01]  /*d5b0*/  LEA.HI.X R20, R8, UR9, R5, 0x2, P1 ;  /* 0x0000000908147c11 */ /* 0x000fe200088f1405 */
[----:B------:R-:W0:Y:S01]  /*d5c0*/  SHFL.IDX PT, R7, R10, RZ, 0x1c1f ;  /* 0x001c1fff0a077589 */ /* 0x000e2200000e0000 */
[-C--:B------:R-:W-:Y:S01]  /*d5d0*/  ISETP.GE.OR P1, PT, R0, R17.reuse, P0 ;  /* 0x000000110000720c */ /* 0x080fe20000726670 */
[----:B------:R-:W-:Y:S01]  /*d5e0*/  UPRMT UR4, URZ, 0x654, UR4 ;  /* 0x000006543f047896 */ /* 0x000fe20008000004 */
[-C--:B------:R-:W-:Y:S01]  /*d5f0*/  ISETP.GE.OR P0, PT, R16, R17.reuse, P0 ;  /* 0x000000111000720c */ /* 0x080fe20000706670 */
[----:B------:R-:W-:Y:S01]  /*d600*/  SHFL.IDX PT, R8, R2, 0x1, 0x1c1f ;  /* 0x003c1f0002087f89 */ /* 0x000fe200000e0000 */
[----:B------:R-:W-:-:S02]  /*d610*/  ISETP.GE.AND P2, PT, R0, R17, PT ;  /* 0x000000110000720c */ /* 0x000fc40003f46270 */
[----:B------:R-:W-:Y:S01]  /*d620*/  LOP3.LUT R5, R24, 0x7ffffffc, RZ, 0xc0, !PT ;  /* 0x7ffffffc18057812 */ /* 0x000fe200078ec0ff */
[----:B------:R-:W1:Y:S03]  /*d630*/  SHFL.IDX PT, R9, R10, 0x1, 0x1c1f ;  /* 0x003c1f000a097f89 */ /* 0x000e6600000e0000 */
[----:B------:R-:W-:Y:S01]  /*d640*/  SYNCS.ARRIVE.TRANS64.RED.A1T0 RZ, [UR4], RZ ;  /* 0x000000ffffff79a7 */ /* 0x000fe20008100404 */
[----:B------:R-:W-:Y:S01]  /*d650*/  IMAD.IADD R5, R22, 0x1, -R5 ;  /* 0x0000000116057824 */ /* 0x000fe200078e0a05 */
[----:B------:R2:W3:Y:S03]  /*d660*/  SHFL.IDX PT, R14, R18, RZ, 0x1c1f ;  /* 0x001c1fff120e7589 */ /* 0x0004e600000e0000 */
[----:B------:R-:W-:Y:S01]  /*d670*/  IMAD.SHL.U32 R19, R5, 0x2, RZ ;  /* 0x0000000205137824 */ /* 0x000fe200078e00ff */
[----:B------:R2:W4:Y:S04]  /*d680*/  SHFL.IDX PT, R15, R20, RZ, 0x1c1f ;  /* 0x001c1fff140f7589 */ /* 0x00052800000e0000 */
[----:B0-----:R2:W-:Y:S04]  /*d690*/  @!P1 ST.E desc[UR36][R6.64], R4 ;  /* 0x0000000406009985 */ /* 0x0015e8000c101924 */
[----:B-1----:R2:W-:Y:S01]  /*d6a0*/  @!P0 ST.E desc[UR36][R8.64], R3 ;  /* 0x0000000308008985 */ /* 0x0025e2000c101924 */
[----:B------:R-:W-:Y:S05]  /*d6b0*/  @P2 BRA `(.L_x_13853) ;  /* 0x0000000000b82947 */ /* 0x000fea0003800000 */
[----:B------:R-:W-:Y:S01]  /*d6c0*/  ULDC UR4, c[0x0][0xac8] ;  /* 0x0002b20000047ab9 */ /* 0x000fe20000000800 */
[C---:B------:R-:W-:Y:S01]  /*d6d0*/  VIADD R0, R19.reuse, 0x8 ;  /* 0x0000000813007836 */ /* 0x040fe20000000000 */
[C---:B------:R-:W-:Y:S01]  /*d6e0*/  ISETP.GE.AND P0, PT, R19.reuse, UR4, PT ;  /* 0x0000000413007c0c */ /* 0x040fe2000bf06270 */
[C---:B--2---:R-:W-:Y:S02]  /*d6f0*/  VIADD R4, R19.reuse, 0x10 ;  /* 0x0000001013047836 */ /* 0x044fe40000000000 */
[C---:B------:R-:W-:Y:S02]  /*d700*/  VIADD R5, R19.reuse, 0x18 ;  /* 0x0000001813057836 */ /* 0x040fe40000000000 */
[C---:B------:R-:W-:Y:S01]  /*d710*/  VIADD R6, R19.reuse, 0x20 ;  /* 0x0000002013067836 */ /* 0x040fe20000000000 */
[----:B------:R-:W-:Y:S01]  /*d720*/  ISETP.GE.AND P1, PT, R4, UR4, PT ;  /* 0x0000000404007c0c */ /* 0x000fe2000bf26270 */
[----:B------:R-:W-:Y:S01]  /*d730*/  VIADD R7, R19, 0x28 ;  /* 0x0000002813077836 */ /* 0x000fe20000000000 */
[----:B------:R-:W-:Y:S01]  /*d740*/  ISETP.GE.AND P2, PT, R5, UR4, PT ;  /* 0x0000000405007c0c */ /* 0x000fe2000bf46270 */
[C---:B------:R-:W-:Y:S01]  /*d750*/  VIADD R9, R19.reuse, 0x30 ;  /* 0x0000003013097836 */ /* 0x040fe20000000000 */
[----:B------:R-:W-:Y:S01]  /*d760*/  ISETP.GE.AND P3, PT, R6, UR4, PT ;  /* 0x0000000406007c0c */ /* 0x000fe2000bf66270 */
[----:B------:R-:W-:Y:S01]  /*d770*/  VIADD R11, R19, 0x38 ;  /* 0x00000038130b7836 */ /* 0x000fe20000000000 */
[----:B------:R-:W-:Y:S01]  /*d780*/  ISETP.GE.AND P4, PT, R7, UR4, PT ;  /* 0x0000000407007c0c */ /* 0x000fe2000bf86270 */
[----:B---34-:R-:W-:Y:S01]  /*d790*/  @!P0 IMAD.WIDE R2, R19, 0x4, R14 ;  /* 0x0000000413028825 */ /* 0x018fe200078e020e */
[----:B------:R-:W-:-:S02]  /*d7a0*/  ISETP.GE.AND P5, PT, R9, UR4, PT ;  /* 0x0000000409007c0c */ /* 0x000fc4000bfa6270 */
[----:B------:R-:W-:Y:S02]  /*d7b0*/  ISETP.GE.AND P6, PT, R11, UR4, PT ;  /* 0x000000040b007c0c */ /* 0x000fe4000bfc6270 */
[----:B------:R0:W-:Y:S01]  /*d7c0*/  @!P0 ST.E.64 desc[UR36][R2.64], R88 ;  /* 0x0000005802008985 */ /* 0x0001e2000c101b24 */
[----:B------:R-:W-:Y:S02]  /*d7d0*/  ISETP.GE.AND P0, PT, R0, UR4, PT ;  /* 0x0000000400007c0c */ /* 0x000fe4000bf06270 */
[----:B------:R-:W-:Y:S02]  /*d7e0*/  @!P1 LEA.HI R4, R4, R4, RZ, 0x1 ;  /* 0x0000000404049211 */ /* 0x000fe400078f08ff */
[----:B------:R-:W-:Y:S02]  /*d7f0*/  @!P3 LEA.HI R6, R6, R6, RZ, 0x1 ;  /* 0x000000060606b211 */ /* 0x000fe400078f08ff */
[----:B------:R-:W-:Y:S02]  /*d800*/  @!P4 LEA.HI R8, R7, R7, RZ, 0x1 ;  /* 0x000000070708c211 */ /* 0x000fe400078f08ff */
[----:B------:R-:W-:-:S02]  /*d810*/  @!P5 LEA.HI R10, R9, R9, RZ, 0x1 ;  /* 0x00000009090ad211 */ /* 0x000fc400078f08ff */
[----:B------:R-:W-:Y:S02]  /*d820*/  @!P6 LEA.HI R12, R11, R11, RZ, 0x1 ;  /* 0x0000000b0b0ce211 */ /* 0x000fe400078f08ff */
[----:B------:R-:W-:Y:S02]  /*d830*/  @!P3 LOP3.LUT R9, R6, 0xfffffffe, RZ, 0xc0, !PT ;  /* 0xfffffffe0609b812 */ /* 0x000fe400078ec0ff */
[----:B------:R-:W-:Y:S02]  /*d840*/  @!P0 LEA.HI R0, R0, R0, RZ, 0x1 ;  /* 0x0000000000008211 */ /* 0x000fe400078f08ff */
[----:B0-----:R-:W-:Y:S02]  /*d850*/  @!P2 LEA.HI R2, R5, R5, RZ, 0x1 ;  /* 0x000000050502a211 */ /* 0x001fe400078f08ff */
[----:B------:R-:W-:Y:S02]  /*d860*/  @!P0 LOP3.LUT R3, R0, 0xfffffffe, RZ, 0xc0, !PT ;  /* 0xfffffffe00038812 */ /* 0x000fe400078ec0ff */
[----:B------:R-:W-:-:S02]  /*d870*/  @!P1 LOP3.LUT R5, R4, 0xfffffffe, RZ, 0xc0, !PT ;  /* 0xfffffffe04059812 */ /* 0x000fc400078ec0ff */
[----:B------:R-:W-:Y:S01]  /*d880*/  @!P2 LOP3.LUT R7, R2, 0xfffffffe, RZ, 0xc0, !PT ;  /* 0xfffffffe0207a812 */ /* 0x000fe200078ec0ff */
[--C-:B------:R-:W-:Y:S01]  /*d890*/  @!P0 IMAD.WIDE R2, R3, 0x4, R14.reuse ;  /* 0x0000000403028825 */ /* 0x100fe200078e020e */
[----:B------:R-:W-:Y:S02]  /*d8a0*/  @!P4 LOP3.LUT R11, R8, 0xfffffffe, RZ, 0xc0, !PT ;  /* 0xfffffffe080bc812 */ /* 0x000fe400078ec0ff */
[----:B------:R-:W-:Y:S01]  /*d8b0*/  @!P5 LOP3.LUT R13, R10, 0xfffffffe, RZ, 0xc0, !PT ;  /* 0xfffffffe0a0dd812 */ /* 0x000fe200078ec0ff */
[--C-:B------:R-:W-:Y:S01]  /*d8c0*/  @!P1 IMAD.WIDE R4, R5, 0x4, R14.reuse ;  /* 0x0000000405049825 */ /* 0x100fe200078e020e */
[----:B------:R-:W-:Y:S01]  /*d8d0*/  @!P6 LOP3.LUT R21, R12, 0xfffffffe, RZ, 0xc0, !PT ;  /* 0xfffffffe0c15e812 */ /* 0x000fe200078ec0ff */
[----:B------:R0:W-:Y:S02]  /*d8e0*/  @!P0 ST.E.64 desc[UR36][R2.64], R92 ;  /* 0x0000005c02008985 */ /* 0x0001e4000c101b24 */
[--C-:B------:R-:W-:Y:S02]  /*d8f0*/  @!P2 IMAD.WIDE R6, R7, 0x4, R14.reuse ;  /* 0x000000040706a825 */ /* 0x100fe400078e020e */
[----:B------:R0:W-:Y:S02]  /*d900*/  @!P1 ST.E.64 desc[UR36][R4.64], R96 ;  /* 0x0000006004009985 */ /* 0x0001e4000c101b24 */
[----:B------:R-:W-:-:S02]  /*d910*/  @!P3 IMAD.WIDE R8, R9, 0x4, R14 ;  /* 0x000000040908b825 */ /* 0x000fc400078e020e */
[----:B------:R0:W-:Y:S02]  /*d920*/  @!P2 ST.E.64 desc[UR36][R6.64], R100 ;  /* 0x000000640600a985 */ /* 0x0001e4000c101b24 */
[--C-:B------:R-:W-:Y:S02]  /*d930*/  @!P4 IMAD.WIDE R10, R11, 0x4, R14.reuse ;  /* 0x000000040b0ac825 */ /* 0x100fe400078e020e */
[----:B------:R0:W-:Y:S02]  /*d940*/  @!P3 ST.E.64 desc[UR36][R8.64], R104 ;  /* 0x000000680800b985 */ /* 0x0001e4000c101b24 */
[--C-:B------:R-:W-:Y:S02]  /*d950*/  @!P5 IMAD.WIDE R12, R13, 0x4, R14.reuse ;  /* 0x000000040d0cd825 */ /* 0x100fe400078e020e */
[----:B------:R0:W-:Y:S02]  /*d960*/  @!P4 ST.E.64 desc[UR36][R10.64], R108 ;  /* 0x0000006c0a00c985 */ /* 0x0001e4000c101b24 */
[----:B------:R-:W-:-:S02]  /*d970*/  @!P6 IMAD.WIDE R14, R21, 0x4, R14 ;  /* 0x00000004150ee825 */ /* 0x000fc400078e020e */
[----:B------:R0:W-:Y:S04]  /*d980*/  @!P5 ST.E.64 desc[UR36][R12.64], R112 ;  /* 0x000000700c00d985 */ /* 0x0001e8000c101b24 */
[----:B------:R0:W-:Y:S02]  /*d990*/  @!P6 ST.E.64 desc[UR36][R14.64], R116 ;  /* 0x000000740e00e985 */ /* 0x0001e4000c101b24 */
.L_x_13853:
[----:B------:R-:W-:Y:S05]  /*d9a0*/  BSYNC B0 ;  /* 0x0000000000007941 */ /* 0x000fea0003800000 */
.L_x_13852:
        /* <DEDUP_REMOVED lines=18> */
[C---:B01----:R-:W-:Y:S02]  /*dad0*/  @!P0 IMAD.WIDE R2, R19.reuse, 0x4, R12 ;  /* 0x0000000413028825 */ /* 0x043fe400078e020c */
[----:B------:R-:W-:Y:S02]  /*dae0*/  @!P1 LEA.HI R0, R0, R0, RZ, 0x1 ;  /* 0x0000000000009211 */ /* 0x000fe400078f08ff */
[----:B------:R-:W-:Y:S01]  /*daf0*/  @!P2 LEA.HI R6, R6, R6, RZ, 0x1 ;  /* 0x000000060606a211 */ /* 0x000fe200078f08ff */
[----:B------:R0:W-:Y:S01]  /*db00*/  @!P0 ST.E.64 desc[UR36][R2.64], R90 ;  /* 0x0000005a02008985 */ /* 0x0001e2000c101b24 */
[----:B------:R-:W-:Y:S01]  /*db10*/  @!P1 LOP3.LUT R5, R0, 0xfffffffe, RZ, 0xc0, !PT ;  /* 0xfffffffe00059812 */ /* 0x000fe200078ec0ff */
[----:B------:R-:W-:Y:S01]  /*db20*/  VIADD R19, R19, 0x38 ;  /* 0x0000003813137836 */ /* 0x000fe20000000000 */
[----:B------:R-:W-:-:S02]  /*db30*/  @!P3 LEA.HI R0, R7, R7, RZ, 0x1 ;  /* 0x000000070700b211 */ /* 0x000fc400078f08ff */
[----:B------:R-:W-:Y:S01]  /*db40*/  @!P4 LEA.HI R8, R8, R8, RZ, 0x1 ;  /* 0x000000080808c211 */ /* 0x000fe200078f08ff */
[--C-:B------:R-:W-:Y:S01]  /*db50*/  @!P1 IMAD.WIDE R4, R5, 0x4, R12.reuse ;  /* 0x0000000405049825 */ /* 0x100fe200078e020c */
[----:B------:R-:W-:Y:S02]  /*db60*/  @!P5 LEA.HI R10, R9, R9, RZ, 0x1 ;  /* 0x00000009090ad211 */ /* 0x000fe400078f08ff */
[----:B---3--:R-:W-:Y:S02]  /*db70*/  @!P6 LEA.HI R14, R11, R11, RZ, 0x1 ;  /* 0x0000000b0b0ee211 */ /* 0x008fe400078f08ff */
[----:B------:R-:W-:Y:S01]  /*db80*/  @!P2 LOP3.LUT R7, R6, 0xfffffffe, RZ, 0xc0, !PT ;  /* 0xfffffffe0607a812 */ /* 0x000fe200078ec0ff */
[----:B------:R1:W-:Y:S01]  /*db90*/  @!P1 ST.E.64 desc[UR36][R4.64], R94 ;  /* 0x0000005e04009985 */ /* 0x0003e2000c101b24 */
[----:B------:R-:W-:Y:S02]  /*dba0*/  @!P3 LOP3.LUT R9, R0, 0xfffffffe, RZ, 0xc0, !PT ;  /* 0xfffffffe0009b812 */ /* 0x000fe400078ec0ff */
[----:B------:R-:W-:Y:S01]  /*dbb0*/  @!P4 LOP3.LUT R11, R8, 0xfffffffe, RZ, 0xc0, !PT ;  /* 0xfffffffe080bc812 */ /* 0x000fe200078ec0ff */
[----:B0-----:R-:W-:Y:S01]  /*dbc0*/  @!P2 IMAD.WIDE R2, R7, 0x4, R12 ;  /* 0x000000040702a825 */ /* 0x001fe200078e020c */
[----:B----4-:R-:W-:-:S02]  /*dbd0*/  @!P5 LOP3.LUT R15, R10, 0xfffffffe, RZ, 0xc0, !PT ;  /* 0xfffffffe0a0fd812 */ /* 0x010fc400078ec0ff */
[----:B------:R-:W-:Y:S01]  /*dbe0*/  @!P6 LOP3.LUT R17, R14, 0xfffffffe, RZ, 0xc0, !PT ;  /* 0xfffffffe0e11e812 */ /* 0x000fe200078ec0ff */
[--C-:B------:R-:W-:Y:S01]  /*dbf0*/  @!P4 IMAD.WIDE R6, R11, 0x4, R12.reuse ;  /* 0x000000040b06c825 */ /* 0x100fe200078e020c */
[----:B------:R0:W-:Y:S01]  /*dc00*/  @!P2 ST.E.64 desc[UR36][R2.64], R98 ;  /* 0x000000620200a985 */ /* 0x0001e2000c101b24 */
[----:B------:R-:W-:Y:S02]  /*dc10*/  ISETP.GE.AND P0, PT, R19, UR4, PT ;  /* 0x0000000413007c0c */ /* 0x000fe4000bf06270 */
[----:B------:R-:W-:-:S04]  /*dc20*/  @!P6 IMAD.WIDE R10, R17, 0x4, R12 ;  /* 0x00000004110ae825 */ /* 0x000fc800078e020c */
[----:B-1----:R-:W-:-:S04]  /*dc30*/  @!P3 IMAD.WIDE R4, R9, 0x4, R12 ;  /* 0x000000040904b825 */ /* 0x002fc800078e020c */
[----:B------:R-:W-:Y:S01]  /*dc40*/  @!P5 IMAD.WIDE R8, R15, 0x4, R12 ;  /* 0x000000040f08d825 */ /* 0x000fe200078e020c */
[----:B------:R0:W-:Y:S04]  /*dc50*/  @!P3 ST.E.64 desc[UR36][R4.64], R102 ;  /* 0x000000660400b985 */ /* 0x0001e8000c101b24 */
[----:B------:R0:W-:Y:S04]  /*dc60*/  @!P4 ST.E.64 desc[UR36][R6.64], R106 ;  /* 0x0000006a0600c985 */ /* 0x0001e8000c101b24 */
        /* <DEDUP_REMOVED lines=8> */
.L_x_13851:
        /* <DEDUP_REMOVED lines=59> */
.L_x_13762:
        /* <DEDUP_REMOVED lines=18> */
.L_x_13854:
[----:B------:R-:W-:Y:S01]  /*e1c0*/  ULDC UR7, c[0x0][0xc50] ;  /* 0x0003140000077ab9 */ /* 0x000fe20000000800 */
[----:B------:R-:W-:Y:S01]  /*e1d0*/  UMOV UR42, UR6 ;  /* 0x00000006002a7c82 */ /* 0x000fe20008000000 */
[----:B------:R-:W-:-:S11]  /*e1e0*/  UISETP.NE.AND UP0, UPT, UR7, 0x1, UPT ;  /* 0x000000010700788c */ /* 0x000fd6000bf05270 */
[----:B------:R-:W-:Y:S01]  /*e1f0*/  @UP0 ULDC UR4, c[0x0][0xc54] ;  /* 0x0003150000040ab9 */ /* 0x000fe20000000800 */
[----:B------:R-:W-:Y:S01]  /*e200*/  @UP0 ULDC UR8, c[0x0][0xc58] ;  /* 0x0003160000080ab9 */ /* 0x000fe20000000800 */
[----:B------:R-:W-:-:S04]  /*e210*/  UIMAD.WIDE.U32 UR4, UR6, UR4, URZ ;  /* 0x00000004060472a5 */ /* 0x000fc8000f8e003f */
[----:B------:R-:W-:-:S12]  /*e220*/  @UP0 USHF.R.U32.HI UR42, URZ, UR8, UR5 ;  /* 0x000000083f2a0299 */ /* 0x000fd80008011605 */
.L_x_13855:
        /* <DEDUP_REMOVED lines=53> */
.L_x_13858:
[----:B------:R-:W-:-:S11]  /*e580*/  UISETP.NE.AND UP0, UPT, UR5, 0x1, UPT ;  /* 0x000000010500788c */ /* 0x000fd6000bf05270 */
[----:B------:R-:W-:Y:S02]  /*e590*/  @UP0 ULDC.64 UR12, c[0x0][0x9e8] ;  /* 0x00027a00000c0ab9 */ /* 0x000fe40000000a00 */
[----:B------:R-:W-:-:S04]  /*e5a0*/  UIMAD.WIDE.U32 UR6, UR8, UR12, URZ ;  /* 0x0000000c080672a5 */ /* 0x000fc8000f8e003f */
[----:B------:R-:W-:-:S12]  /*e5b0*/  @UP0 USHF.R.U32.HI UR8, URZ, UR13, UR7 ;  /* 0x0000000d3f080299 */ /* 0x000fd80008011607 */
.L_x_13859:
[----:B------:R-:W-:-:S04]  /*e5c0*/  UIMAD UR8, UR8, UR5, UR5 ;  /* 0x00000005080872a4 */ /* 0x000fc8000f8e0205 */
[----:B------:R-:W-:-:S04]  /*e5d0*/  UISETP.LT.AND UP0, UPT, UR4, UR8, UPT ;  /* 0x000000080400728c */ /* 0x000fc8000bf01270 */
[----:B------:R-:W-:-:S12]  /*e5e0*/  USEL UR4, UR4, UR8, UP0 ;  /* 0x0000000804047287 */ /* 0x000fd80008000000 */
.L_x_13857:
        /* <DEDUP_REMOVED lines=26> */
.L_x_13861:
[----:B------:R-:W-:-:S11]  /*e790*/  UISETP.NE.AND UP0, UPT, UR5, 0x1, UPT ;  /* 0x000000010500788c */ /* 0x000fd6000bf05270 */
[----:B------:R-:W-:Y:S02]  /*e7a0*/  @UP0 ULDC.64 UR10, c[0x0][0x9e8] ;  /* 0x00027a00000a0ab9 */ /* 0x000fe40000000a00 */
[----:B------:R-:W-:-:S04]  /*e7b0*/  UIMAD.WIDE.U32 UR6, UR4, UR10, URZ ;  /* 0x0000000a040672a5 */ /* 0x000fc8000f8e003f */
[----:B------:R-:W-:-:S12]  /*e7c0*/  @UP0 USHF.R.U32.HI UR4, URZ, UR11, UR7 ;  /* 0x0000000b3f040299 */ /* 0x000fd80008011607 */
.L_x_13862:
[----:B------:R-:W-:-:S04]  /*e7d0*/  UIMAD UR4, UR4, UR5, URZ ;  /* 0x00000005040472a4 */ /* 0x000fc8000f8e023f */
[----:B------:R-:W-:-:S04]  /*e7e0*/  UISETP.LT.AND UP0, UPT, UR8, UR4, UPT ;  /* 0x000000040800728c */ /* 0x000fc8000bf01270 */
[----:B------:R-:W-:-:S12]  /*e7f0*/  USEL UR8, UR8, UR4, !UP0 ;  /* 0x0000000408087287 */ /* 0x000fd8000c000000 */
.L_x_13860:
        /* <DEDUP_REMOVED lines=44> */
.L_x_13863:
        /* <DEDUP_REMOVED lines=32> */
.L_x_13864:
        /* <DEDUP_REMOVED lines=20> */
.L_x_13866:
        /* <DEDUP_REMOVED lines=15> */
.L_x_13865:
        /* <DEDUP_REMOVED lines=8> */
[C---:B------:R-:W-:Y:S01]  /*ef70*/  LOP3.LUT R20, R23.reuse, 0x7f, RZ, 0xc0, !PT ;  /* 0x0000007f17147812 */ /* 0x040fe200078ec0ff */
[----:B------:R-:W-:Y:S01]  /*ef80*/  IMAD.SHL.U32 R26, R23, 0x10, RZ ;  /* 0x00000010171a7824 */ /* 0x000fe200078e00ff */
[----:B-1----:R-:W-:Y:S01]  /*ef90*/  ISETP.NE.AND P1, PT, R17, 0x1, PT ;  /* 0x000000011100780c */ /* 0x002fe20003f25270 */
[----:B------:R-:W-:Y:S01]  /*efa0*/  VIADD R0, R22, 0xffffffff ;  /* 0xffffffff16007836 */ /* 0x000fe20000000000 */
[----:B------:R-:W-:Y:S02]  /*efb0*/  SHF.R.U32.HI R4, RZ, 0x3, R20 ;  /* 0x00000003ff047819 */ /* 0x000fe40000011614 */
[----:B------:R-:W-:Y:S02]  /*efc0*/  LOP3.LUT R26, R26, 0x70, RZ, 0xc0, !PT ;  /* 0x000000701a1a7812 */ /* 0x000fe400078ec0ff */
[----:B------:R-:W-:Y:S01]  /*efd0*/  LOP3.LUT R16, R16, 0xfffffffb, RZ, 0xc0, !PT ;  /* 0xfffffffb10107812 */ /* 0x000fe200078ec0ff */
        /* <DEDUP_REMOVED lines=8> */
[----:B------:R-:W3:Y:S01]  /*f060*/  @!P0 LDC.64 R8, c[0x0][0x428] ;  /* 0x00010a00ff088b82 */ /* 0x000ee20000000a00 */
[----:B-1----:R-:W-:-:S07]  /*f070*/  @P1 IMAD.HI.U32 R2, R7, R4, RZ ;  /* 0x0000000407021227 */ /* 0x002fce00078e00ff */
[----:B------:R-:W1:Y:S01]  /*f080*/  @!P0 LDC.64 R4, c[0x0][0x418] ;  /* 0x00010600ff048b82 */ /* 0x000e620000000a00 */
[----:B0-----:R-:W-:-:S04]  /*f090*/  @P1 SHF.R.U32.HI R10, RZ, R3, R2 ;  /* 0x00000003ff0a1219 */ /* 0x001fc80000011602 */
[----:B------:R-:W-:Y:S02]  /*f0a0*/  @!P0 SHF.R.S32.HI R3, RZ, 0x1f, R10 ;  /* 0x0000001fff038819 */ /* 0x000fe4000001140a */
[----:B--2---:R-:W-:-:S05]  /*f0b0*/  SHF.R.S32.HI R6, RZ, 0x1f, R29 ;  /* 0x0000001fff067819 */ /* 0x004fca000001141d */
[----:B---3--:R-:W-:Y:S01]  /*f0c0*/  @!P0 IMAD R2, R6, R8, RZ ;  /* 0x0000000806028224 */ /* 0x008fe200078e02ff */
[----:B------:R0:W-:Y:S03]  /*f0d0*/  STL [R1], R6 ;  /* 0x0000000601007387 */ /* 0x0001e60000100800 */
[----:B------:R-:W-:Y:S02]  /*f0e0*/  @!P0 IMAD R9, R29, R9, R2 ;  /* 0x000000091d098224 */ /* 0x000fe400078e0202 */
[----:B------:R-:W-:-:S04]  /*f0f0*/  @!P0 IMAD.MOV.U32 R2, RZ, RZ, R10 ;  /* 0x000000ffff028224 */ /* 0x000fc800078e000a */
[----:B------:R-:W-:-:S04]  /*f100*/  @!P0 IMAD.WIDE.U32 R2, R29, R8, R2 ;  /* 0x000000081d028225 */ /* 0x000fc800078e0002 */
[----:B------:R-:W-:Y:S01]  /*f110*/  @!P0 IMAD.IADD R3, R3, 0x1, R9 ;  /* 0x0000000103038824 */ /* 0x000fe200078e0209 */
[----:B-1----:R-:W-:Y:S01]  /*f120*/  @!P0 LEA R4, P1, R2, R4, 0x2 ;  /* 0x0000000402048211 */ /* 0x002fe200078210ff */
[----:B0-----:R-:W-:-:S03]  /*f130*/  IMAD.MOV.U32 R6, RZ, RZ, RZ ;  /* 0x000000ffff067224 */ /* 0x001fc600078e00ff */
[----:B------:R-:W-:-:S05]  /*f140*/  @!P0 LEA.HI.X R5, R2, R5, R3, 0x2, P1 ;  /* 0x0000000502058211 */ /* 0x000fca00008f1403 */
[----:B------:R0:W5:Y:S01]  /*f150*/  @!P0 LDG.E R6, desc[UR36][R4.64] ;  /* 0x0000002404068981 */ /* 0x000162000c1e1900 */
[----:B------:R-:W-:-:S03]  /*f160*/  UMOV UR4, 0xffffffff ;  /* 0xffffffff00047882 */ /* 0x000fc60000000000 */
[----:B------:R-:W-:Y:S05]  /*f170*/  BRA.DIV UR4, `(.L_x_13867) ;  /* 0x0000003204c07947 */ /* 0x000fea000b800000 */
.L_x_13907:
[----:B------:R-:W-:Y:S01]  /*f180*/  ULOP3.LUT UR4, UR38, 0x2, URZ, 0xfc, !UPT ;  /* 0x0000000226047892 */ /* 0x000fe2000f8efc3f */
[----:B------:R-:W-:Y:S01]  /*f190*/  IMAD.U32 R28, RZ, RZ, UR42 ;  /* 0x0000002aff1c7e24 */ /* 0x000fe2000f8e00ff */
[----:B------:R-:W-:Y:S01]  /*f1a0*/  LOP3.LUT R16, R16, 0xfffffffd, RZ, 0xc0, !PT ;  /* 0xfffffffd10107812 */ /* 0x000fe200078ec0ff */
[----:B------:R-:W-:Y:S02]  /*f1b0*/  IMAD.SHL.U32 R8, R23, 0x8, RZ ;  /* 0x0000000817087824 */ /* 0x000fe400078e00ff */
[----:B------:R-:W-:Y:S01]  /*f1c0*/  IMAD.MOV R2, RZ, RZ, -R10 ;  /* 0x000000ffff027224 */ /* 0x000fe200078e0a0a */
[----:B------:R-:W-:Y:S01]  /*f1d0*/  SHF.R.S32.HI R28, RZ, 0x1f, R28 ;  /* 0x0000001fff1c7819 */ /* 0x000fe2000001141c */
[----:B------:R-:W-:Y:S01]  /*f1e0*/  IMAD.U32 R3, RZ, RZ, UR4 ;  /* 0x00000004ff037e24 */ /* 0x000fe2000f8e00ff */
[----:B------:R-:W-:Y:S01]  /*f1f0*/  LOP3.LUT R18, R8, 0x38, RZ, 0xc0, !PT ;  /* 0x0000003808127812 */ /* 0x000fe200078ec0ff */
[----:B0-----:R-:W-:Y:S02]  /*f200*/  IMAD R5, R17, R2, R7 ;  /* 0x0000000211057224 */ /* 0x001fe400078e0207 */
[----:B------:R-:W-:Y:S01]  /*f210*/  IMAD.MOV.U32 R27, RZ, RZ, R0 ;  /* 0x000000ffff1b7224 */ /* 0x000fe200078e0000 */
[----:B------:R-:W-:-:S13]  /*f220*/  ISETP.NE.AND P0, PT, R3, 0x3, PT ;  /* 0x000000030300780c */ /* 0x000fda0003f05270 */
[----:B------:R-:W-:Y:S01]  /*f230*/  @P0 LOP3.LUT R16, R16, 0x2, RZ, 0xfc, !PT ;  /* 0x0000000210100812 */ /* 0x000fe200078efcff */
[----:B------:R-:W-:Y:S06]  /*f240*/  @!P0 BRA `(.L_x_13868) ;  /* 0x0000000000048947 */ /* 0x000fec0003800000 */
[----:B------:R-:W-:Y:S01]  /*f250*/  BPT.TRAP 0x1 ;  /* 0x000000040000795c */ /* 0x000fe20000300000 */
.L_x_13868:
        /* <DEDUP_REMOVED lines=26> */
.L_x_13908:
        /* <DEDUP_REMOVED lines=14> */
[----:B------:R-:W-:Y:S02]  /*f4e0*/  IMAD.IADD R3, R3, 0x1, R5 ;  /* 0x0000000103037824 */ /* 0x000fe400078e0205 */
[----:B------:R-:W-:Y:S01]  /*f4f0*/  IMAD.U32 R5, RZ, RZ, UR4 ;  /* 0x00000004ff057e24 */ /* 0x000fe2000f8e00ff */
[----:B------:R-:W-:-:S03]  /*f500*/  UIMAD UR4, UR6, UR4, URZ ;  /* 0x00000004060472a4 */ /* 0x000fc6000f8e023f */
[----:B------:R-:W-:Y:S01]  /*f510*/  IMAD.WIDE.U32 R2, R5, UR42, R2 ;  /* 0x0000002a05027c25 */ /* 0x000fe2000f8e0002 */
[----:B------:R-:W-:Y:S01]  /*f520*/  UIMAD UR4, UR42, UR5, UR4 ;  /* 0x000000052a0472a4 */ /* 0x000fe2000f8e0204 */
[----:B------:R-:W-:Y:S01]  /*f530*/  LOP3.LUT R5, R8, 0x1c0, RZ, 0xc0, !PT ;  /* 0x000001c008057812 */ /* 0x000fe200078ec0ff */
[----:B------:R-:W-:-:S03]  /*f540*/  ULDC.64 UR6, c[0x0][0x2e8] ;  /* 0x0000ba0000067ab9 */ /* 0x000fc60000000a00 */
[----:B------:R-:W-:Y:S01]  /*f550*/  LOP3.LUT R8, R5, 0x38, R8, 0xf8, !PT ;  /* 0x0000003805087812 */ /* 0x000fe200078ef808 */
[----:B------:R-:W-:Y:S01]  /*f560*/  VIADD R3, R3, UR4 ;  /* 0x0000000403037c36 */ /* 0x000fe20008000000 */
[----:B------:R-:W-:Y:S01]  /*f570*/  ULDC UR4, c[0x0][0x2f4] ;  /* 0x0000bd0000047ab9 */ /* 0x000fe20000000800 */
[----:B------:R-:W-:Y:S01]  /*f580*/  IMAD R5, R0, R7, UR50 ;  /* 0x0000003200057e24 */ /* 0x000fe2000f8e0207 */
[----:B------:R-:W-:Y:S01]  /*f590*/  ISETP.GE.AND P3, PT, R18, UR4, PT ;  /* 0x0000000412007c0c */ /* 0x000fe2000bf66270 */
[----:B------:R-:W-:Y:S01]  /*f5a0*/  UMOV UR4, 0xffffffff ;  /* 0xffffffff00047882 */ /* 0x000fe20000000000 */
[----:B------:R-:W-:Y:S01]  /*f5b0*/  LEA R0, P0, R2, UR6, 0x1 ;  /* 0x0000000602007c11 */ /* 0x000fe2000f8008ff */
[----:B------:R-:W-:Y:S01]  /*f5c0*/  IMAD.IADD R5, R5, 0x1, -R10 ;  /* 0x0000000105057824 */ /* 0x000fe200078e0a0a */
[----:B------:R-:W-:Y:S01]  /*f5d0*/  LOP3.LUT R8, R8, 0x38, R23, 0x78, !PT ;  /* 0x0000003808087812 */ /* 0x000fe200078e7817 */
[----:B------:R-:W-:Y:S01]  /*f5e0*/  IMAD.SHL.U32 R23, R20, 0x8, RZ ;  /* 0x0000000814177824 */ /* 0x000fe200078e00ff */
[----:B------:R-:W-:-:S02]  /*f5f0*/  LEA.HI.X R4, R2, UR7, R3, 0x1, P0 ;  /* 0x0000000702047c11 */ /* 0x000fc400080f0c03 */
[----:B------:R-:W-:Y:S02]  /*f600*/  ISETP.GE.AND P0, PT, R5, 0x1, PT ;  /* 0x000000010500780c */ /* 0x000fe40003f06270 */
[----:B------:R-:W-:-:S03]  /*f610*/  LOP3.LUT R23, R8, 0x200, R23, 0xf8, !PT ;  /* 0x0000020008177812 */ /* 0x000fc600078ef817 */
[----:B------:R-:W-:Y:S01]  /*f620*/  @P3 LOP3.LUT R16, R16, 0x1, RZ, 0xfc, !PT ;  /* 0x0000000110103812 */ /* 0x000fe200078efcff */
[----:B------:R-:W-:Y:S07]  /*f630*/  BRA.DIV UR4, `(.L_x_13870) ;  /* 0x0000002e04c87947 */ /* 0x000fee000b800000 */
[----:B------:R-:W0:Y:S01]  /*f640*/  SHFL.IDX PT, R14, R0, RZ, 0x181f ;  /* 0x00181fff000e7589 */ /* 0x000e2200000e0000 */
[----:B------:R-:W-:-:S03]  /*f650*/  @P0 LEA R9, R23, UR48, 0x1 ;  /* 0x0000003017090c11 */ /* 0x000fc6000f8e08ff */
[----:B------:R-:W1:Y:S04]  /*f660*/  SHFL.IDX PT, R2, R4, RZ, 0x181f ;  /* 0x00181fff04027589 */ /* 0x000e6800000e0000 */
[----:B------:R-:W-:Y:S04]  /*f670*/  SHFL.IDX PT, R7, R4, 0x1, 0x181f ;  /* 0x00381f0004077f89 */ /* 0x000fe800000e0000 */
[----:B------:R-:W-:Y:S04]  /*f680*/  SHFL.IDX PT, R21, R0, 0x2, 0x181f ;  /* 0x00581f0000157f89 */ /* 0x000fe800000e0000 */
[----:B------:R-:W-:Y:S01]  /*f690*/  SHFL.IDX PT, R6, R4, 0x2, 0x181f ;  /* 0x00581f0004067f89 */ /* 0x000fe200000e0000 */
[----:B0-----:R-:W-:-:S05]  /*f6a0*/  @P0 LEA R14, P1, R18, R14, 0x1 ;  /* 0x0000000e120e0211 */ /* 0x001fca00078208ff */
[----:B-1----:R-:W-:Y:S01]  /*f6b0*/  @P0 IMAD.X R3, RZ, RZ, R2, P1 ;  /* 0x000000ffff030224 */ /* 0x002fe200008e0602 */
[C---:B------:R-:W-:Y:S01]  /*f6c0*/  ISETP.GE.AND P1, PT, R5.reuse, 0x21, PT ;  /* 0x000000210500780c */ /* 0x040fe20003f26270 */
[----:B------:R-:W-:Y:S02]  /*f6d0*/  @P0 IMAD.MOV.U32 R2, RZ, RZ, R14 ;  /* 0x000000ffff020224 */ /* 0x000fe400078e000e */
        /* <DEDUP_REMOVED lines=17> */
[C---:B------:R-:W-:Y:S02]  /*f7f0*/  @P0 LEA R8, R23.reuse, UR48, 0x1 ;  /* 0x0000003017080c11 */ /* 0x040fe4000f8e08ff */
[C---:B0-----:R-:W-:Y:S02]  /*f800*/  @P0 LEA R2, P2, R18.reuse, R14, 0x1 ;  /* 0x0000000e12020211 */ /* 0x041fe400078408ff */
[----:B------:R-:W0:Y:S02]  /*f810*/  SHFL.IDX PT, R14, R0, 0x5, 0x181f ;  /* 0x00b81f00000e7f89 */ /* 0x000e2400000e0000 */
[----:B------:R-:W-:Y:S01]  /*f820*/  @P1 LEA R21, R23, UR48, 0x1 ;  /* 0x0000003017151c11 */ /* 0x000fe2000f8e08ff */
[----:B-1----:R-:W-:Y:S02]  /*f830*/  @P0 IMAD.X R3, RZ, RZ, R7, P2 ;  /* 0x000000ffff030224 */ /* 0x002fe400010e0607 */
[----:B------:R-:W1:Y:S04]  /*f840*/  SHFL.IDX PT, R7, R4, 0x5, 0x181f ;  /* 0x00b81f0004077f89 */ /* 0x000e6800000e0000 */
[----:B------:R3:W-:Y:S02]  /*f850*/  @P0 LDGSTS.E.BYPASS.LTC128B.128 [R8+0xfc00], desc[UR36][R2.64], !P3 ;  /* 0x0fc0000002080fae */ /* 0x0007e4000d901d64 */
[----:B---3--:R-:W-:-:S02]  /*f860*/  @P1 LEA R2, P0, R18, R9, 0x1 ;  /* 0x0000000912021211 */ /* 0x008fc400078008ff */
[----:B------:R-:W3:Y:S03]  /*f870*/  SHFL.IDX PT, R9, R0, 0x6, 0x181f ;  /* 0x00d81f0000097f89 */ /* 0x000ee600000e0000 */
[----:B--2---:R-:W-:Y:S01]  /*f880*/  @P1 IMAD.X R3, RZ, RZ, R6, P0 ;  /* 0x000000ffff031224 */ /* 0x004fe200000e0606 */
        /* <DEDUP_REMOVED lines=14> */
.L_x_13926:
        /* <DEDUP_REMOVED lines=17> */
.L_x_13871:
[----:B------:R-:W-:Y:S01]  /*fa80*/  SYNCS.ARRIVE.TRANS64.A1T0 RZ, [UR48+0x16830], RZ ;  /* 0x016830ffffff79a7 */ /* 0x000fe20008100030 */
[----:B------:R-:W-:Y:S05]  /*fa90*/  WARPSYNC.ALL ;  /* 0x0000000000007948 */ /* 0x000fea0003800000 */
[----:B------:R-:W-:Y:S01]  /*faa0*/  UIADD3 UR5, UR48, 0x8400, URZ ;  /* 0x0000840030057890 */ /* 0x000fe2000fffe03f */
[----:B------:R-:W-:Y:S01]  /*fab0*/  R2UR UR4, R28 ;  /* 0x000000001c0472ca */ /* 0x000fe200000e0000 */
[----:B------:R-:W-:Y:S02]  /*fac0*/  ULDC.64 UR6, c[0x0][0x2d8] ;  /* 0x0000b60000067ab9 */ /* 0x000fe40000000a00 */
        /* <DEDUP_REMOVED lines=24> */
.L_x_13872:
[----:B------:R-:W-:Y:S01]  /*fc50*/  SHF.R.S32.HI R20, RZ, 0x1f, R25 ;  /* 0x0000001fff147819 */ /* 0x000fe20000011419 */
[----:B------:R-:W-:Y:S01]  /*fc60*/  ULDC.64 UR4, c[0x0][0x2e0] ;  /* 0x0000b80000047ab9 */ /* 0x000fe20000000a00 */
[----:B------:R-:W-:Y:S01]  /*fc70*/  UISETP.NE.AND UP0, UPT, UR51, URZ, UPT ;  /* 0x0000003f3300728c */ /* 0x000fe2000bf05270 */
[----:B------:R-:W-:Y:S01]  /*fc80*/  IMAD.U32 R4, RZ, RZ, UR40 ;  /* 0x00000028ff047e24 */ /* 0x000fe2000f8e00ff */
[----:B------:R-:W0:Y:S01]  /*fc90*/  LDC R9, c[0x0][0x448] ;  /* 0x00011200ff097b82 */ /* 0x000e220000000800 */
[----:B------:R-:W-:Y:S02]  /*fca0*/  IMAD R0, R20, UR4, RZ ;  /* 0x0000000414007c24 */ /* 0x000fe4000f8e02ff */
[----:B------:R-:W1:Y:S01]  /*fcb0*/  S2R R20, SR_TID.X ;  /* 0x0000000000147919 */ /* 0x000e620000002100 */
[----:B------:R-:W-:Y:S01]  /*fcc0*/  PLOP3.LUT P0, PT, PT, PT, UP0, 0x80, 0x0 ;  /* 0x000000000000781c */ /* 0x000fe20003f0f008 */
[----:B------:R-:W-:Y:S01]  /*fcd0*/  IMAD.U32 R3, RZ, RZ, UR49 ;  /* 0x00000031ff037e24 */ /* 0x000fe2000f8e00ff */
[----:B------:R-:W-:Y:S01]  /*fce0*/  PLOP3.LUT P1, PT, PT, PT, UP0, 0x80, 0x0 ;  /* 0x000000000000781c */ /* 0x000fe20003f2f008 */
[----:B------:R-:W-:Y:S01]  /*fcf0*/  IMAD.MOV.U32 R2, RZ, RZ, R4 ;  /* 0x000000ffff027224 */ /* 0x000fe200078e0004 */
[----:B------:R-:W-:Y:S01]  /*fd00*/  PLOP3.LUT P2, PT, PT, PT, UP0, 0x80, 0x0 ;  /* 0x000000000000781c */ /* 0x000fe20003f4f008 */
[----:B------:R-:W-:-:S02]  /*fd10*/  IMAD.U32 R5, RZ, RZ, UR41 ;  /* 0x00000029ff057e24 */ /* 0x000fc4000f8e00ff */
[----:B------:R-:W-:Y:S01]  /*fd20*/  IMAD.WIDE.U32 R2, R25, UR4, R2 ;  /* 0x0000000419027c25 */ /* 0x000fe2000f8e0002 */
[----:B------:R-:W-:-:S03]  /*fd30*/  @UP0 ULDC UR4, c[0x0][0x44c] ;  /* 0x0001130000040ab9 */ /* 0x000fc60000000800 */
[----:B------:R-:W-:Y:S01]  /*fd40*/  IMAD R5, R25, UR5, R0 ;  /* 0x0000000519057c24 */ /* 0x000fe2000f8e0200 */
[----:B------:R-:W-:-:S03]  /*fd50*/  @UP0 ULDC UR5, c[0x0][0x450] ;  /* 0x0001140000050ab9 */ /* 0x000fc60000000800 */
[----:B------:R-:W-:Y:S01]  /*fd60*/  IMAD.IADD R3, R3, 0x1, R5 ;  /* 0x0000000103037824 */ /* 0x000fe200078e0205 */
[----:B-1----:R-:W-:-:S04]  /*fd70*/  LOP3.LUT R20, R20, 0x7f, RZ, 0xc0, !PT ;  /* 0x0000007f14147812 */ /* 0x002fc800078ec0ff */
[----:B------:R-:W-:-:S04]  /*fd80*/  SHF.R.U32.HI R20, RZ, 0x3, R20 ;  /* 0x00000003ff147819 */ /* 0x000fc80000011614 */
[----:B------:R-:W-:-:S05]  /*fd90*/  IADD3 R4, R20, UR43, R26 ;  /* 0x0000002b14047c10 */ /* 0x000fca000fffe01a */
[C---:B------:R-:W-:Y:S01]  /*fda0*/  @P0 IMAD.HI.U32 R0, R4.reuse, UR4, RZ ;  /* 0x0000000404000c27 */ /* 0x040fe2000f8e00ff */
[----:B------:R-:W-:Y:S01]  /*fdb0*/  PLOP3.LUT P0, PT, PT, PT, UP0, 0x80, 0x0 ;  /* 0x000000000000781c */ /* 0x000fe20003f0f008 */
[----:B------:R-:W-:Y:S02]  /*fdc0*/  @UP0 ULDC UR4, c[0x0][0x44c] ;  /* 0x0001130000040ab9 */ /* 0x000fe40000000800 */
[----:B------:R-:W-:Y:S01]  /*fdd0*/  IMAD.MOV.U32 R5, RZ, RZ, R4 ;  /* 0x000000ffff057224 */ /* 0x000fe200078e0004 */
[----:B------:R-:W-:Y:S01]  /*fde0*/  @P1 SHF.R.U32.HI R5, RZ, UR5, R0 ;  /* 0x00000005ff051c19 */ /* 0x000fe20008011600 */
[----:B------:R-:W-:-:S04]  /*fdf0*/  VIADD R0, R4, 0x80 ;  /* 0x0000008004007836 */ /* 0x000fc80000000000 */
[----:B------:R-:W-:Y:S01]  /*fe00*/  @P2 IMAD.HI.U32 R6, R0, UR4, RZ ;  /* 0x0000000400062c27 */ /* 0x000fe2000f8e00ff */
[----:B------:R-:W-:-:S03]  /*fe10*/  @UP0 ULDC UR4, c[0x0][0x450] ;  /* 0x0001140000040ab9 */ /* 0x000fc60000000800 */
[--C-:B------:R-:W-:Y:S02]  /*fe20*/  IMAD.MOV R15, RZ, RZ, -R5.reuse ;  /* 0x000000ffff0f7224 */ /* 0x100fe400078e0a05 */
[----:B------:R-:W-:Y:S01]  /*fe30*/  IMAD.MOV.U32 R21, RZ, RZ, R0 ;  /* 0x000000ffff157224 */ /* 0x000fe200078e0000 */
[----:B------:R-:W-:Y:S01]  /*fe40*/  @P0 SHF.R.U32.HI R21, RZ, UR4, R6 ;  /* 0x00000004ff150c19 */ /* 0x000fe20008011606 */
[----:B0-----:R-:W-:Y:S01]  /*fe50*/  IMAD R15, R9, R15, R4 ;  /* 0x0000000f090f7224 */ /* 0x001fe200078e0204 */
[----:B------:R-:W-:Y:S01]  /*fe60*/  SHF.R.S32.HI R4, RZ, 0x1f, R5 ;  /* 0x0000001fff047819 */ /* 0x000fe20000011405 */
[----:B------:R-:W-:Y:S01]  /*fe70*/  ULDC.64 UR4, c[0x0][0x2d0] ;  /* 0x0000b40000047ab9 */ /* 0x000fe20000000a00 */
[--C-:B------:R-:W-:Y:S01]  /*fe80*/  SHF.R.S32.HI R8, RZ, 0x1f, R21.reuse ;  /* 0x0000001fff087819 */ /* 0x100fe20000011415 */
[----:B------:R-:W-:Y:S02]  /*fe90*/  IMAD.MOV R11, RZ, RZ, -R21 ;  /* 0x000000ffff0b7224 */ /* 0x000fe400078e0a15 */
[----:B------:R-:W-:-:S02]  /*fea0*/  IMAD R4, R4, UR4, RZ ;  /* 0x0000000404047c24 */ /* 0x000fc4000f8e02ff */
[----:B------:R-:W-:Y:S02]  /*feb0*/  IMAD R8, R8, UR4, RZ ;  /* 0x0000000408087c24 */ /* 0x000fe4000f8e02ff */
[----:B------:R-:W-:Y:S01]  /*fec0*/  IMAD R11, R9, R11, R0 ;  /* 0x0000000b090b7224 */ /* 0x000fe200078e0200 */
[----:B------:R-:W-:Y:S01]  /*fed0*/  SHF.R.S32.HI R0, RZ, 0x1f, R15 ;  /* 0x0000001fff007819 */ /* 0x000fe2000001140f */
[----:B------:R-:W-:Y:S02]  /*fee0*/  IMAD R13, R5, UR5, R4 ;  /* 0x00000005050d7c24 */ /* 0x000fe4000f8e0204 */
[----:B------:R-:W-:-:S04]  /*fef0*/  IMAD.WIDE.U32 R6, R21, UR4, R2 ;  /* 0x0000000415067c25 */ /* 0x000fc8000f8e0002 */
[----:B------:R-:W-:-:S04]  /*ff00*/  IMAD.WIDE.U32 R4, R5, UR4, R2 ;  /* 0x0000000405047c25 */ /* 0x000fc8000f8e0002 */
[----:B------:R-:W-:Y:S01]  /*ff10*/  IMAD R21, R21, UR5, R8 ;  /* 0x0000000515157c24 */ /* 0x000fe2000f8e0208 */
[----:B------:R-:W-:Y:S01]  /*ff20*/  ULDC.64 UR4, c[0x0][0x2c8] ;  /* 0x0000b20000047ab9 */ /* 0x000fe20000000a00 */
[----:B------:R-:W-:Y:S02]  /*ff30*/  IMAD.IADD R3, R5, 0x1, R13 ;  /* 0x0000000105037824 */ /* 0x000fe400078e020d */
[----:B------:R-:W-:Y:S02]  /*ff40*/  IMAD R0, R0, UR4, RZ ;  /* 0x0000000400007c24 */ /* 0x000fe4000f8e02ff */
[----:B------:R-:W-:Y:S02]  /*ff50*/  IMAD.MOV.U32 R2, RZ, RZ, R4 ;  /* 0x000000ffff027224 */ /* 0x000fe400078e0004 */
[C---:B------:R-:W-:Y:S01]  /*ff60*/  IMAD R13, R15.reuse, UR5, R0 ;  /* 0x000000050f0d7c24 */ /* 0x040fe2000f8e0200 */
[----:B------:R-:W-:Y:S01]  /*ff70*/  SHF.R.S32.HI R0, RZ, 0x1f, R11 ;  /* 0x0000001fff007819 */ /* 0x000fe2000001140b */
[----:B------:R-:W-:-:S04]  /*ff80*/  IMAD.WIDE.U32 R4, R15, UR4, R2 ;  /* 0x000000040f047c25 */ /* 0x000fc8000f8e0002 */
        /* <DEDUP_REMOVED lines=10> */
[----:B------:R-:W-:Y:S01]  /*10030*/  LEA R0, P0, R2, UR4, 0x1 ;  /* 0x0000000402007c11 */ /* 0x000fe2000f8008ff */
[----:B------:R-:W-:-:S03]  /*10040*/  ULDC UR4, c[0x0][0x2b8] ;  /* 0x0000ae0000047ab9 */ /* 0x000fc60000000800 */
[----:B------:R-:W-:Y:S02]  /*10050*/  LEA.HI.X R6, R2, UR5, R3, 0x1, P0 ;  /* 0x0000000502067c11 */ /* 0x000fe400080f0c03 */
[----:B------:R-:W-:Y:S01]  /*10060*/  ISETP.GE.AND P0, PT, R18, UR4, PT ;  /* 0x0000000412007c0c */ /* 0x000fe2000bf06270 */
[----:B------:R-:W-:-:S03]  /*10070*/  UMOV UR4, 0xffffffff ;  /* 0xffffffff00047882 */ /* 0x000fc60000000000 */
[----:B------:R-:W-:Y:S09]  /*10080*/  BRA.DIV UR4, `(.L_x_13873) ;  /* 0x0000002e04807947 */ /* 0x000ff2000b800000 */
[----:B------:R-:W0:Y:S01]  /*10090*/  S2R R3, SR_TID.X ;  /* 0x0000000000037919 */ /* 0x000e220000002100 */
[----:B------:R-:W-:Y:S02]  /*100a0*/  ULDC UR4, c[0x0][0x288] ;  /* 0x0000a20000047ab9 */ /* 0x000fe40000000800 */
[----:B------:R-:W-:Y:S01]  /*100b0*/  IMAD R5, R9, UR4, RZ ;  /* 0x0000000409057c24 */ /* 0x000fe2000f8e02ff */
[----:B------:R-:W1:Y:S04]  /*100c0*/  SHFL.IDX PT, R14, R7, RZ, 0x181f ;  /* 0x00181fff070e7589 */ /* 0x000e6800000e0000 */
[----:B------:R-:W2:Y:S04]  /*100d0*/  SHFL.IDX PT, R2, R8, RZ, 0x181f ;  /* 0x00181fff08027589 */ /* 0x000ea800000e0000 */
[----:B------:R-:W3:Y:S04]  /*100e0*/  SHFL.IDX PT, R21, R7, 0x1, 0x181f ;  /* 0x00381f0007157f89 */ /* 0x000ee800000e0000 */
[----:B------:R-:W4:Y:S04]  /*100f0*/  SHFL.IDX PT, R10, R8, 0x1, 0x181f ;  /* 0x00381f00080a7f89 */ /* 0x000f2800000e0000 */
[----:B------:R-:W-:Y:S01]  /*10100*/  SHFL.IDX PT, R9, R8, 0x2, 0x181f ;  /* 0x00581f0008097f89 */ /* 0x000fe200000e0000 */
[----:B0-----:R-:W-:-:S04]  /*10110*/  LOP3.LUT R3, R3, 0x7f, RZ, 0xc0, !PT ;  /* 0x0000007f03037812 */ /* 0x001fc800078ec0ff */
[----:B------:R-:W-:-:S05]  /*10120*/  SHF.R.U32.HI R3, RZ, 0x3, R3 ;  /* 0x00000003ff037819 */ /* 0x000fca0000011603 */
[----:B------:R-:W-:-:S04]  /*10130*/  VIADD R4, R3, UR43 ;  /* 0x0000002b03047c36 */ /* 0x000fc80008000000 */
[C---:B------:R-:W-:Y:S01]  /*10140*/  VIADD R12, R4.reuse, 0x10 ;  /* 0x00000010040c7836 */ /* 0x040fe20000000000 */
[----:B------:R-:W-:-:S04]  /*10150*/  ISETP.GE.AND P1, PT, R4, R5, PT ;  /* 0x000000050400720c */ /* 0x000fc80003f26270 */
[----:B------:R-:W-:Y:S01]  /*10160*/  ISETP.GE.AND P3, PT, R12, R5, PT ;  /* 0x000000050c00720c */ /* 0x000fe20003f66270 */
[----:B------:R-:W-:-:S08]  /*10170*/  VIADD R12, R4, 0x20 ;  /* 0x00000020040c7836 */ /* 0x000fd00000000000 */
[----:B-1----:R-:W-:Y:S02]  /*10180*/  @!P1 LEA R14, P2, R18, R14, 0x1 ;  /* 0x0000000e120e9211 */ /* 0x002fe400078408ff */
[----:B------:R-:W-:-:S03]  /*10190*/  @!P1 LEA R25, R23, UR48, 0x1 ;  /* 0x0000003017199c11 */ /* 0x000fc6000f8e08ff */
[----:B--2---:R-:W-:Y:S02]  /*101a0*/  @!P1 IMAD.X R3, RZ, RZ, R2, P2 ;  /* 0x000000ffff039224 */ /* 0x004fe400010e0602 */
[----:B------:R-:W-:Y:S02]  /*101b0*/  @!P1 IMAD.MOV.U32 R2, RZ, RZ, R14 ;  /* 0x000000ffff029224 */ /* 0x000fe400078e000e */
[----:B------:R-:W0:Y:S04]  /*101c0*/  SHFL.IDX PT, R14, R7, 0x2, 0x181f ;  /* 0x00581f00070e7f89 */ /* 0x000e2800000e0000 */
[----:B------:R3:W-:Y:S01]  /*101d0*/  @!P1 LDGSTS.E.BYPASS.LTC128B.128 [R25+0x8400], desc[UR36][R2.64], !P0 ;  /* 0x0840000002199fae */ /* 0x0007e2000c101d64 */
[----:B------:R-:W-:Y:S01]  /*101e0*/  ISETP.GE.AND P1, PT, R12, R5, PT ;  /* 0x000000050c00720c */ /* 0x000fe20003f26270 */
[----:B------:R-:W-:Y:S01]  /*101f0*/  VIADD R12, R4, 0x30 ;  /* 0x00000030040c7836 */ /* 0x000fe20000000000 */
[----:B---3--:R-:W-:-:S02]  /*10200*/  @!P3 LEA R2, P2, R18, R21, 0x1 ;  /* 0x000000151202b211 */ /* 0x008fc400078408ff */
[----:B------:R-:W1:Y:S01]  /*10210*/  SHFL.IDX PT, R21, R7, 0x3, 0x181f ;  /* 0x00781f0007157f89 */ /* 0x000e6200000e0000 */
[----:B------:R-:W-:Y:S02]  /*10220*/  @!P3 LEA R25, R23, UR48, 0x1 ;  /* 0x000000301719bc11 */ /* 0x000fe4000f8e08ff */
[----:B----4-:R-:W-:-:S06]  /*10230*/  @!P3 IMAD.X R3, RZ, RZ, R10, P2 ;  /* 0x000000ffff03b224 */ /* 0x010fcc00010e060a */
[C---:B------:R-:W-:Y:S01]  /*10240*/  @!P1 LEA R20, R23.reuse, UR48, 0x1 ;  /* 0x0000003017149c11 */ /* 0x040fe2000f8e08ff */
[----:B------:R-:W2:Y:S04]  /*10250*/  SHFL.IDX PT, R10, R8, 0x3, 0x181f ;  /* 0x00781f00080a7f89 */ /* 0x000ea800000e0000 */
[----:B------:R0:W-:Y:S01]  /*10260*/  @!P3 LDGSTS.E.BYPASS.LTC128B.128 [R25+0x8c00], desc[UR36][R2.64], !P0 ;  /* 0x08c000000219bfae */ /* 0x0001e2000c101d64 */
[----:B------:R-:W-:Y:S01]  /*10270*/  ISETP.GE.AND P3, PT, R12, R5, PT ;  /* 0x000000050c00720c */ /* 0x000fe20003f66270 */
[----:B------:R-:W-:Y:S01]  /*10280*/  VIADD R12, R4, 0x40 ;  /* 0x00000040040c7836 */ /* 0x000fe20000000000 */
[----:B0-----:R-:W-:Y:S02]  /*10290*/  @!P1 LEA R2, P2, R18, R14, 0x1 ;  /* 0x0000000e12029211 */ /* 0x001fe400078408ff */
[----:B------:R-:W0:Y:S09]  /*102a0*/  SHFL.IDX PT, R14, R7, 0x4, 0x181f ;  /* 0x00981f00070e7f89 */ /* 0x000e3200000e0000 */
[----:B------:R-:W-:Y:S01]  /*102b0*/  @!P3 LEA R25, R23, UR48, 0x1 ;  /* 0x000000301719bc11 */ /* 0x000fe2000f8e08ff */
[----:B------:R-:W-:-:S02]  /*102c0*/  @!P1 IMAD.X R3, RZ, RZ, R9, P2 ;  /* 0x000000ffff039224 */ /* 0x000fc400010e0609 */
[----:B------:R-:W3:Y:S04]  /*102d0*/  SHFL.IDX PT, R9, R8, 0x4, 0x181f ;  /* 0x00981f0008097f89 */ /* 0x000ee800000e0000 */
[----:B------:R1:W-:Y:S01]  /*102e0*/  @!P1 LDGSTS.E.BYPASS.LTC128B.128 [R20+0x9400], desc[UR36][R2.64], !P0 ;  /* 0x0940000002149fae */ /* 0x0003e2000c101d64 */
[----:B------:R-:W-:Y:S01]  /*102f0*/  ISETP.GE.AND P1, PT, R12, R5, PT ;  /* 0x000000050c00720c */ /* 0x000fe20003f26270 */
[----:B------:R-:W-:Y:S01]  /*10300*/  VIADD R12, R4, 0x50 ;  /* 0x00000050040c7836 */ /* 0x000fe20000000000 */
[----:B-1----:R-:W-:Y:S02]  /*10310*/  @!P3 LEA R2, P2, R18, R21, 0x1 ;  /* 0x000000151202b211 */ /* 0x002fe400078408ff */
[----:B------:R-:W1:Y:S09]  /*10320*/  SHFL.IDX PT, R21, R7, 0x5, 0x181f ;  /* 0x00b81f0007157f89 */ /* 0x000e7200000e0000 */
[----:B------:R-:W-:Y:S01]  /*10330*/  @!P1 LEA R20, R23, UR48, 0x1 ;  /* 0x0000003017149c11 */ /* 0x000fe2000f8e08ff */
[----:B--2---:R-:W-:-:S02]  /*10340*/  @!P3 IMAD.X R3, RZ, RZ, R10, P2 ;  /* 0x000000ffff03b224 */ /* 0x004fc400010e060a */
[----:B------:R-:W2:Y:S04]  /*10350*/  SHFL.IDX PT, R10, R8, 0x5, 0x181f ;  /* 0x00b81f00080a7f89 */ /* 0x000ea800000e0000 */
[----:B------:R0:W-:Y:S01]  /*10360*/  @!P3 LDGSTS.E.BYPASS.LTC128B.128 [R25+0x9c00], desc[UR36][R2.64], !P0 ;  /* 0x09c000000219bfae */ /* 0x0001e2000c101d64 */
[-C--:B------:R-:W-:Y:S01]  /*10370*/  ISETP.GE.AND P3, PT, R12, R5.reuse, PT ;  /* 0x000000050c00720c */ /* 0x080fe20003f66270 */
[----:B------:R-:W-:Y:S01]  /*10380*/  VIADD R12, R4, 0x60 ;  /* 0x00000060040c7836 */ /* 0x000fe20000000000 */
[----:B0-----:R-:W-:Y:S02]  /*10390*/  @!P1 LEA R2, P2, R18, R14, 0x1 ;  /* 0x0000000e12029211 */ /* 0x001fe400078408ff */
[----:B------:R-:W0:Y:S03]  /*103a0*/  SHFL.IDX PT, R14, R7, 0x6, 0x181f ;  /* 0x00d81f00070e7f89 */ /* 0x000e2600000e0000 */
[----:B---3--:R-:W-:Y:S01]  /*103b0*/  @!P1 IMAD.X R3, RZ, RZ, R9, P2 ;  /* 0x000000ffff039224 */ /* 0x008fe200010e0609 */
[----:B------:R-:W-:Y:S04]  /*103c0*/  SHFL.IDX PT, R7, R7, 0x7, 0x181f ;  /* 0x00f81f0007077f89 */ /* 0x000fe800000e0000 */
[----:B------:R-:W3:Y:S04]  /*103d0*/  SHFL.IDX PT, R9, R8, 0x6, 0x181f ;  /* 0x00d81f0008097f89 */ /* 0x000ee800000e0000 */
[----:B------:R1:W-:Y:S01]  /*103e0*/  @!P1 LDGSTS.E.BYPASS.LTC128B.128 [R20+0xa400], desc[UR36][R2.64], !P0 ;  /* 0x0a40000002149fae */ /* 0x0003e2000c101d64 */
[----:B------:R-:W-:-:S03]  /*103f0*/  ISETP.GE.AND P1, PT, R12, R5, PT ;  /* 0x000000050c00720c */ /* 0x000fc60003f26270 */
[----:B------:R-:W4:Y:S01]  /*10400*/  SHFL.IDX PT, R8, R8, 0x7, 0x181f ;  /* 0x00f81f0008087f89 */ /* 0x000f2200000e0000 */
[----:B-1----:R-:W-:Y:S02]  /*10410*/  @!P3 LEA R2, P2, R18, R21, 0x1 ;  /* 0x000000151202b211 */ /* 0x002fe400078408ff */
[----:B------:R-:W-:-:S07]  /*10420*/  @!P3 LEA R21, R23, UR48, 0x1 ;  /* 0x000000301715bc11 */ /* 0x000fce000f8e08ff */
[----:B------:R-:W-:Y:S01]  /*10430*/  @!P1 LEA R25, R23, UR48, 0x1 ;  /* 0x0000003017199c11 */ /* 0x000fe2000f8e08ff */
[----:B--2---:R-:W-:Y:S02]  /*10440*/  @!P3 IMAD.X R3, RZ, RZ, R10, P2 ;  /* 0x000000ffff03b224 */ /* 0x004fe400010e060a */
[----:B------:R-:W-:-:S03]  /*10450*/  VIADD R10, R4, 0x70 ;  /* 0x00000070040a7836 */ /* 0x000fc60000000000 */
[----:B------:R0:W-:Y:S02]  /*10460*/  @!P3 LDGSTS.E.BYPASS.LTC128B.128 [R21+0xac00], desc[UR36][R2.64], !P0 ;  /* 0x0ac000000215bfae */ /* 0x0001e4000c101d64 */
[----:B------:R-:W-:Y:S01]  /*10470*/  ISETP.GE.AND P3, PT, R10, R5, PT ;  /* 0x000000050a00720c */ /* 0x000fe20003f66270 */
[----:B------:R-:W-:Y:S01]  /*10480*/  VIADD R10, R4, 0x80 ;  /* 0x00000080040a7836 */ /* 0x000fe20000000000 */
[----:B0-----:R-:W-:Y:S02]  /*10490*/  @!P1 LEA R2, P2, R18, R14, 0x1 ;  /* 0x0000000e12029211 */ /* 0x001fe400078408ff */
[----:B------:R-:W0:Y:S09]  /*104a0*/  SHFL.IDX PT, R14, R0, RZ, 0x181f ;  /* 0x00181fff000e7589 */ /* 0x000e3200000e0000 */
[----:B------:R-:W-:Y:S01]  /*104b0*/  @!P3 LEA R21, R23, UR48, 0x1 ;  /* 0x000000301715bc11 */ /* 0x000fe2000f8e08ff */
[----:B---3--:R-:W-:-:S02]  /*104c0*/  @!P1 IMAD.X R3, RZ, RZ, R9, P2 ;  /* 0x000000ffff039224 */ /* 0x008fc400010e0609 */
[----:B------:R-:W1:Y:S04]  /*104d0*/  SHFL.IDX PT, R9, R6, RZ, 0x181f ;  /* 0x00181fff06097589 */ /* 0x000e6800000e0000 */
[----:B------:R2:W-:Y:S01]  /*104e0*/  @!P1 LDGSTS.E.BYPASS.LTC128B.128 [R25+0xb400], desc[UR36][R2.64], !P0 ;  /* 0x0b40000002199fae */ /* 0x0005e2000c101d64 */
[----:B------:R-:W-:Y:S01]  /*104f0*/  ISETP.GE.AND P1, PT, R10, R5, PT ;  /* 0x000000050a00720c */ /* 0x000fe20003f26270 */
[----:B------:R-:W-:Y:S01]  /*10500*/  VIADD R10, R4, 0x90 ;  /* 0x00000090040a7836 */ /* 0x000fe20000000000 */
[----:B--2---:R-:W-:-:S11]  /*10510*/  @!P3 LEA R2, P2, R18, R7, 0x1 ;  /* 0x000000071202b211 */ /* 0x004fd600078408ff */
[----:B------:R-:W-:Y:S01]  /*10520*/  @!P1 LEA R25, R23, UR48, 0x1 ;  /* 0x0000003017199c11 */ /* 0x000fe2000f8e08ff */
[----:B------:R-:W-:Y:S01]  /*10530*/  SHFL.IDX PT, R7, R6, 0x2, 0x181f ;  /* 0x00581f0006077f89 */ /* 0x000fe200000e0000 */
[----:B----4-:R-:W-:-:S03]  /*10540*/  @!P3 IMAD.X R3, RZ, RZ, R8, P2 ;  /* 0x000000ffff03b224 */ /* 0x010fc600010e0608 */
[----:B------:R-:W-:Y:S04]  /*10550*/  SHFL.IDX PT, R8, R6, 0x1, 0x181f ;  /* 0x00381f0006087f89 */ /* 0x000fe800000e0000 */
[----:B------:R0:W-:Y:S01]  /*10560*/  @!P3 LDGSTS.E.BYPASS.LTC128B.128 [R21+0xbc00], desc[UR36][R2.64], !P0 ;  /* 0x0bc000000215bfae */ /* 0x0001e2000c101d64 */
[----:B------:R-:W-:Y:S01]  /*10570*/  ISETP.GE.AND P3, PT, R10, R5, PT ;  /* 0x000000050a00720c */ /* 0x000fe20003f66270 */
[----:B------:R-:W-:Y:S02]  /*10580*/  VIADD R10, R4, 0xa0 ;  /* 0x000000a0040a7836 */ /* 0x000fe40000000000 */
[----:B------:R-:W-:Y:S01]  /*10590*/  SHFL.IDX PT, R6, R6, 0x3, 0x181f ;  /* 0x00781f0006067f89 */ /* 0x000fe200000e0000 */
[----:B0-----:R-:W-:-:S03]  /*105a0*/  @!P1 LEA R2, P2, R18, R14, 0x1 ;  /* 0x0000000e12029211 */ /* 0x001fc600078408ff */
[----:B------:R-:W-:Y:S02]  /*105b0*/  SHFL.IDX PT, R14, R0, 0x2, 0x181f ;  /* 0x00581f00000e7f89 */ /* 0x000fe400000e0000 */
[----:B-1----:R-:W-:Y:S02]  /*105c0*/  @!P1 IMAD.X R3, RZ, RZ, R9, P2 ;  /* 0x000000ffff039224 */ /* 0x002fe400010e0609 */
[----:B------:R-:W0:Y:S04]  /*105d0*/  SHFL.IDX PT, R9, R0, 0x1, 0x181f ;  /* 0x00381f0000097f89 */ /* 0x000e2800000e0000 */
[----:B------:R0:W-:Y:S01]  /*105e0*/  @!P1 LDGSTS.E.BYPASS.LTC128B.128 [R25+0xc400], desc[UR36][R2.64], !P0 ;  /* 0x0c40000002199fae */ /* 0x0001e2000c101d64 */
[----:B------:R-:W-:Y:S02]  /*105f0*/  ISETP.GE.AND P1, PT, R10, R5, PT ;  /* 0x000000050a00720c */ /* 0x000fe40003f26270 */
[----:B0-----:R-:W-:-:S02]  /*10600*/  @!P3 LEA R2, P2, R18, R9, 0x1 ;  /* 0x000000091202b211 */ /* 0x001fc400078408ff */
[----:B------:R-:W-:-:S03]  /*10610*/  @!P3 LEA R9, R23, UR48, 0x1 ;  /* 0x000000301709bc11 */ /* 0x000fc6000f8e08ff */
[----:B------:R-:W-:-:S05]  /*10620*/  @!P3 IMAD.X R3, RZ, RZ, R8, P2 ;  /* 0x000000ffff03b224 */ /* 0x000fca00010e0608 */
[----:B------:R0:W-:Y:S02]  /*10630*/  @!P3 LDGSTS.E.BYPASS.LTC128B.128 [R9+0xcc00], desc[UR36][R2.64], !P0 ;  /* 0x0cc000000209bfae */ /* 0x0001e4000c101d64 */
[----:B0-----:R-:W-:Y:S02]  /*10640*/  @!P1 LEA R2, P2, R18, R14, 0x1 ;  /* 0x0000000e12029211 */ /* 0x001fe400078408ff */
[----:B------:R0:W1:Y:S03]  /*10650*/  SHFL.IDX PT, R14, R0, 0x3, 0x181f ;  /* 0x00781f00000e7f89 */ /* 0x00006600000e0000 */
[----:B------:R-:W-:Y:S01]  /*10660*/  @!P1 IMAD.X R3, RZ, RZ, R7, P2 ;  /* 0x000000ffff039224 */ /* 0x000fe200010e0607 */
[----:B------:R-:W-:-:S05]  /*10670*/  @!P1 LEA R7, R23, UR48, 0x1 ;  /* 0x0000003017079c11 */ /* 0x000fca000f8e08ff */
[----:B------:R0:W-:Y:S02]  /*10680*/  @!P1 LDGSTS.E.BYPASS.LTC128B.128 [R7+0xd400], desc[UR36][R2.64], !P0 ;  /* 0x0d40000002079fae */ /* 0x0001e4000c101d64 */
.L_x_13951:
[----:B------:R-:W-:Y:S02]  /*10690*/  VIADD R4, R4, 0xb0 ;  /* 0x000000b004047836 */ /* 0x000fe40000000000 */
[----:B0-----:R-:W-:-:S03]  /*106a0*/  IMAD.MOV.U32 R0, RZ, RZ, 0x1 ;  /* 0x00000001ff007424 */ /* 0x001fc600078e00ff */
        /* <DEDUP_REMOVED lines=14> */
[----:B------:R-:W-:-:S05]  /*10790*/  VIADD R22, R22, 0xfffffffe ;  /* 0xfffffffe16167836 */ /* 0x000fca0000000000 */
[----:B------:R-:W-:Y:S01]  /*107a0*/  ISETP.GE.AND P1, PT, R22, UR52, PT ;  /* 0x0000003416007c0c */ /* 0x000fe2000bf26270 */
[----:B------:R-:W1:Y:S02]  /*107b0*/  SYNCS.PHASECHK.TRANS64.TRYWAIT P0, [UR48+0x16820], R0 ;  /* 0x01682000ff0075a7 */ /* 0x000e640008000170 */
[----:B01----:R-:W-:Y:S10]  /*107c0*/  @!P0 BRA `(.L_x_13874) ;  /* 0x0000003400488947 */ /* 0x003ff40003800000 */
.L_x_13952:
[----:B------:R-:W-:Y:S02]  /*107d0*/  IMAD.MOV.U32 R25, RZ, RZ, 0x1 ;  /* 0x00000001ff197424 */ /* 0x000fe400078e00ff */
[----:B------:R-:W-:Y:S01]  /*107e0*/  IMAD.MOV.U32 R21, RZ, RZ, RZ ;  /* 0x000000ffff157224 */ /* 0x000fe200078e00ff */
[----:B------:R-:W-:Y:S06]  /*107f0*/  @!P1 BRA `(.L_x_13875) ;  /* 0x0000001000009947 */ /* 0x000fec0003800000 */
[----:B------:R-:W1:Y:S01]  /*10800*/  S2R R2, SR_TID.X ;  /* 0x0000000000027919 */ /* 0x000e620000002100 */
[----:B------:R-:W-:Y:S01]  /*10810*/  UIADD3 UR4, UR47, 0x1, URZ ;  /* 0x000000012f047890 */ /* 0x000fe2000fffe03f */
[----:B0-----:R-:W-:Y:S01]  /*10820*/  LOP3.LUT R3, RZ, UR45, RZ, 0x33, !PT ;  /* 0x0000002dff037c12 */ /* 0x001fe2000f8e33ff */
        /* <DEDUP_REMOVED lines=8> */
[----:B------:R-:W-:-:S04]  /*108b0*/  VIADDMNMX R0, R0, -UR46, R3, !PT ;  /* 0x8000002e00007c46 */ /* 0x000fc8000f800103 */
[----:B------:R-:W-:-:S04]  /*108c0*/  VIMNMX R5, R0, R5, !PT ;  /* 0x0000000500057248 */ /* 0x000fc80007fe0100 */
[----:B------:R-:W-:Y:S02]  /*108d0*/  IADD3 R27, -R5, -0x2, RZ ;  /* 0xfffffffe051b7810 */ /* 0x000fe40007ffe1ff */
[----:B-1----:R-:W-:-:S04]  /*108e0*/  LOP3.LUT R2, R2, 0x7f, RZ, 0xc0, !PT ;  /* 0x0000007f02027812 */ /* 0x002fc800078ec0ff */
        /* <DEDUP_REMOVED lines=8> */
.L_x_13888:
        /* <DEDUP_REMOVED lines=11> */
[----:B------:R-:W-:Y:S02]  /*10a20*/  IMAD R5, R29, UR5, R2 ;  /* 0x000000051d057c24 */ /* 0x000fe4000f8e0202 */
[----:B------:R-:W-:-:S04]  /*10a30*/  IMAD.MOV.U32 R2, RZ, RZ, R9 ;  /* 0x000000ffff027224 */ /* 0x000fc800078e0009 */
[----:B------:R-:W-:Y:S01]  /*10a40*/  IMAD.WIDE.U32 R2, R29, UR4, R2 ;  /* 0x000000041d027c25 */ /* 0x000fe2000f8e0002 */
[----:B------:R-:W-:-:S03]  /*10a50*/  ULDC.64 UR4, c[0x0][0x418] ;  /* 0x0001060000047ab9 */ /* 0x000fc60000000a00 */
[----:B------:R-:W-:Y:S01]  /*10a60*/  IMAD.IADD R3, R5, 0x1, R3 ;  /* 0x0000000105037824 */ /* 0x000fe200078e0203 */
        /* <DEDUP_REMOVED lines=14> */
.L_x_13876:
[----:B------:R-:W-:Y:S01]  /*10b50*/  LEA R7, R21, UR48, 0x3 ;  /* 0x0000003015077c11 */ /* 0x000fe2000f8e18ff */
[----:B------:R-:W-:Y:S01]  /*10b60*/  BSSY B1, `(.L_x_13877) ;  /* 0x0000004000017945 */ /* 0x000fe20003800000 */
[----:B------:R-:W-:-:S04]  /*10b70*/  SHF.L.U32 R2, R25, 0x1f, RZ ;  /* 0x0000001f19027819 */ /* 0x000fc800000006ff */
[----:B------:R-:W0:Y:S02]  /*10b80*/  SYNCS.PHASECHK.TRANS64.TRYWAIT P0, [R7+URZ+0x16840], R2 ;  /* 0x01684002070075a7 */ /* 0x000e24000800017f */
[----:B0-----:R-:W-:Y:S05]  /*10b90*/  @!P0 BRA `(.L_x_13878) ;  /* 0x00000030006c8947 */ /* 0x001fea0003800000 */
.L_x_13953:
[----:B------:R-:W-:Y:S05]  /*10ba0*/  BSYNC B1 ;  /* 0x0000000000017941 */ /* 0x000fea0003800000 */
.L_x_13877:
        /* <DEDUP_REMOVED lines=16> */
[----:B------:R-:W-:Y:S02]  /*10cb0*/  IMAD R10, R21, 0x2000, R23 ;  /* 0x00002000150a7824 */ /* 0x000fe400078e0217 */
        /* <DEDUP_REMOVED lines=50> */
.L_x_13971:
[----:B0-----:R-:W-:-:S05]  /*10fe0*/  IMAD.SHL.U32 R2, R18, 0x2, RZ ;  /* 0x0000000212027824 */ /* 0x001fca00078e00ff */
        /* <DEDUP_REMOVED lines=8> */
.L_x_13880:
        /* <DEDUP_REMOVED lines=12> */
.L_x_13881:
[----:B------:R0:W-:Y:S01]  /*11130*/  SYNCS.ARRIVE.TRANS64.A1T0 RZ, [R7+URZ+0x16830], RZ ;  /* 0x016830ff07ff79a7 */ /* 0x0001e2000810003f */
[----:B------:R-:W-:Y:S05]  /*11140*/  @!P3 BRA `(.L_x_13882) ;  /* 0x000000000004b947 */ /* 0x000fea0003800000 */
[----:B------:R-:W-:Y:S01]  /*11150*/  BPT.TRAP 0x1 ;  /* 0x000000040000795c */ /* 0x000fe20000300000 */
.L_x_13882:
[----:B------:R-:W-:Y:S01]  /*11160*/  SHF.L.U32 R2, R22, 0x1f, RZ ;  /* 0x0000001f16027819 */ /* 0x000fe200000006ff */
[----:B------:R-:W-:Y:S01]  /*11170*/  BSSY B1, `(.L_x_13883) ;  /* 0x0000004000017945 */ /* 0x000fe20003800000 */
[----:B0-----:R-:W-:-:S04]  /*11180*/  LEA R7, R8, UR48, 0x3 ;  /* 0x0000003008077c11 */ /* 0x001fc8000f8e18ff */
[----:B------:R-:W0:Y:S02]  /*11190*/  SYNCS.PHASECHK.TRANS64.TRYWAIT P0, [R7+URZ+0x16860], R2 ;  /* 0x01686002070075a7 */ /* 0x000e24000800017f */
[----:B0-----:R-:W-:Y:S05]  /*111a0*/  @!P0 BRA `(.L_x_13884) ;  /* 0x00000034005c8947 */ /* 0x001fea0003800000 */
.L_x_13972:
[----:B------:R-:W-:Y:S05]  /*111b0*/  BSYNC B1 ;  /* 0x0000000000017941 */ /* 0x000fea0003800000 */
.L_x_13883:
        /* <DEDUP_REMOVED lines=13> */
[----:B------:R-:W-:Y:S02]  /*11290*/  SHFL.IDX PT, R14, R17, 0x7, 0x181f ;  /* 0x00f81f00110e7f89 */ /* 0x000fe400000e0000 */
[----:B-1----:R-:W-:-:S05]  /*112a0*/  IMAD.X R3, RZ, RZ, R3, P2 ;  /* 0x000000ffff037224 */ /* 0x002fca00010e0603 */
        /* <DEDUP_REMOVED lines=27> */
[----:B0-----:R-:W-:-:S05]  /*11460*/  IADD3 R2, P2, R11, R20, RZ ;  /* 0x000000140b027210 */ /* 0x001fca0007f5e0ff */
[----:B-1----:R-:W-:-:S05]  /*11470*/  IMAD.X R3, RZ, RZ, R9, P2 ;  /* 0x000000ffff037224 */ /* 0x002fca00010e0609 */
[----:B------:R2:W-:Y:S01]  /*11480*/  LDGSTS.E.BYPASS.LTC128B.128 [R8+0x2c00], desc[UR36][R2.64], !P0 ;  /* 0x02c0000002087fae */ /* 0x0005e2000c101d64 */
[----:B------:R-:W-:Y:S02]  /*11490*/  ISETP.LT.OR P0, PT, R4, 0x61, P1 ;  /* 0x000000610400780c */ /* 0x000fe40000f01670 */
[----:B--2---:R-:W-:-:S05]  /*114a0*/  IADD3 R2, P2, R12, R20, RZ ;  /* 0x000000140c027210 */ /* 0x004fca0007f5e0ff */
[----:B---3--:R-:W-:-:S06]  /*114b0*/  IMAD.X R3, RZ, RZ, R10, P2 ;  /* 0x000000ffff037224 */ /* 0x008fcc00010e060a */
[----:B----4-:R0:W-:Y:S02]  /*114c0*/  LDGSTS.E.BYPASS.LTC128B.128 [R8+0x3400], desc[UR36][R2.64], !P0 ;  /* 0x0340000002087fae */ /* 0x0101e4000c101d64 */
.L_x_13990:
        /* <DEDUP_REMOVED lines=19> */
.L_x_13886:
        /* <DEDUP_REMOVED lines=12> */
.L_x_13887:
[----:B------:R-:W-:Y:S01]  /*116c0*/  R2UR UR4, R28 ;  /* 0x000000001c0472ca */ /* 0x000fe200000e0000 */
[----:B------:R-:W-:Y:S01]  /*116d0*/  ULDC.64 UR6, c[0x0][0x330] ;  /* 0x0000cc0000067ab9 */ /* 0x000fe20000000a00 */
[----:B------:R-:W-:Y:S01]  /*116e0*/  VIADD R27, R27, 0xffffffff ;  /* 0xffffffff1b1b7836 */ /* 0x000fe20000000000 */
[----:B------:R0:W-:Y:S01]  /*116f0*/  SYNCS.ARRIVE.TRANS64.A1T0 RZ, [R7+URZ+0x16850], RZ ;  /* 0x016850ff07ff79a7 */ /* 0x0001e2000810003f */
[----:B------:R-:W-:Y:S02]  /*11700*/  IMAD.U32 R5, RZ, RZ, UR6 ;  /* 0x00000006ff057e24 */ /* 0x000fe4000f8e00ff */
[----:B------:R-:W-:Y:S01]  /*11710*/  IMAD.MOV.U32 R3, RZ, RZ, R9 ;  /* 0x000000ffff037224 */ /* 0x000fe200078e0009 */
[----:B------:R-:W-:Y:S01]  /*11720*/  ISETP.GT.AND P0, PT, R27, UR52, PT ;  /* 0x000000341b007c0c */ /* 0x000fe2000bf04270 */
[----:B------:R-:W-:Y:S02]  /*11730*/  VIADD R4, R4, 0x80 ;  /* 0x0000008004047836 */ /* 0x000fe40000000000 */
[----:B------:R-:W-:-:S03]  /*11740*/  IMAD.WIDE.U32 R2, R5, UR42, R2 ;  /* 0x0000002a05027c25 */ /* 0x000fc6000f8e0002 */
        /* <DEDUP_REMOVED lines=8> */
[----:B------:R-:W-:Y:S01]  /*117d0*/  LEA.HI.X R19, R2, UR7, R19, 0x1, P2 ;  /* 0x0000000702137c11 */ /* 0x000fe200090f0c13 */
[----:B0-----:R-:W-:Y:S06]  /*117e0*/  @P0 BRA `(.L_x_13888) ;  /* 0xfffffff000600947 */ /* 0x001fec000383ffff */
[----:B------:R-:W-:Y:S05]  /*117f0*/  BSYNC B0 ;  /* 0x0000000000007941 */ /* 0x000fea0003800000 */
.L_x_13875:
[----:B------:R-:W-:-:S06]  /*11800*/  ULOP3.LUT UR4, UR38, 0x2, URZ, 0xfc, !UPT ;  /* 0x0000000226047892 */ /* 0x000fcc000f8efc3f */
[----:B0-----:R-:W-:-:S05]  /*11810*/  IMAD.U32 R0, RZ, RZ, UR4 ;  /* 0x00000004ff007e24 */ /* 0x001fca000f8e00ff */
[----:B------:R-:W-:-:S13]  /*11820*/  ISETP.NE.AND P0, PT, R0, 0x3, PT ;  /* 0x000000030000780c */ /* 0x000fda0003f05270 */
[----:B------:R-:W-:Y:S05]  /*11830*/  @!P0 BRA `(.L_x_13889) ;  /* 0x0000000000048947 */ /* 0x000fea0003800000 */
[----:B------:R-:W-:Y:S01]  /*11840*/  BPT.TRAP 0x1 ;  /* 0x000000040000795c */ /* 0x000fe20000300000 */
.L_x_13889:
[----:B------:R-:W-:Y:S01]  /*11850*/  LEA R0, R21, UR48, 0x3 ;  /* 0x0000003015007c11 */ /* 0x000fe2000f8e18ff */
        /* <DEDUP_REMOVED lines=11> */
.L_x_13991:
[----:B------:R-:W-:Y:S05]  /*11910*/  BSYNC B0 ;  /* 0x0000000000007941 */ /* 0x000fea0003800000 */
.L_x_13890:
        /* <DEDUP_REMOVED lines=25> */
[----:B-----5:R-:W-:-:S03]  /*11ab0*/  IMAD.X R7, RZ, RZ, R7, P3 ;  /* 0x000000ffff077224 */ /* 0x020fc600018e0607 */
        /* <DEDUP_REMOVED lines=23> */
[----:B----4-:R-:W-:-:S05]  /*11c30*/  IMAD.X R3, RZ, RZ, R22, P5 ;  /* 0x000000ffff037224 */ /* 0x010fca00028e0616 */
[----:B0-2---:R1:W-:Y:S03]  /*11c40*/  LDGSTS.E.BYPASS.LTC128B.128 [R4+0x3400], desc[UR36][R2.64], !P4 ;  /* 0x0340000002047fae */ /* 0x0053e6000e101d64 */
.L_x_14009:
        /* <DEDUP_REMOVED lines=9> */
.L_x_13893:
        /* <DEDUP_REMOVED lines=12> */
.L_x_13894:
[----:B------:R-:W-:Y:S01]  /*11da0*/  VIADD R2, R21, 0x1 ;  /* 0x0000000115027836 */ /* 0x000fe20000000000 */
[----:B------:R0:W-:Y:S04]  /*11db0*/  SYNCS.ARRIVE.TRANS64.A1T0 RZ, [R0+URZ+0x16850], RZ ;  /* 0x016850ff00ff79a7 */ /* 0x0001e8000810003f */
[----:B------:R-:W-:-:S04]  /*11dc0*/  ISETP.NE.AND P0, PT, R2, 0x2, PT ;  /* 0x000000020200780c */ /* 0x000fc80003f05270 */
[----:B0-----:R-:W-:Y:S02]  /*11dd0*/  SEL R0, RZ, 0x1, P0 ;  /* 0x00000001ff007807 */ /* 0x001fe40000000000 */
[----:B------:R-:W-:Y:S02]  /*11de0*/  SEL R2, R2, RZ, P0 ;  /* 0x000000ff02027207 */ /* 0x000fe40000000000 */
[----:B------:R-:W-:-:S07]  /*11df0*/  LOP3.LUT R0, R25, R0, RZ, 0x3c, !PT ;  /* 0x0000000019007212 */ /* 0x000fce00078e3cff */
.L_x_13856:
[----:B------:R-:W0:Y:S01]  /*11e00*/  S2R R4, SR_CgaCtaId ;  /* 0x0000000000047919 */ /* 0x000e220000008800 */
[----:B------:R-:W-:Y:S02]  /*11e10*/  MOV R3, 0x400 ;  /* 0x0000040000037802 */ /* 0x000fe40000000f00 */
[----:B------:R-:W-:Y:S02]  /*11e20*/  SHF.L.U32 R10, R10, 0x1f, RZ ;  /* 0x0000001f0a0a7819 */ /* 0x000fe400000006ff */
[----:B0-----:R-:W-:-:S04]  /*11e30*/  LEA R7, R4, R3, 0x18 ;  /* 0x0000000304077211 */ /* 0x001fc800078ec0ff */
[----:B------:R-:W0:Y:S02]  /*11e40*/  SYNCS.PHASECHK.TRANS64.TRYWAIT P0, [R7+URZ+0x16820], R10 ;  /* 0x0168200a070075a7 */ /* 0x000e24000800017f */
[----:B0-----:R-:W-:Y:S05]  /*11e50*/  @!P0 BRA `(.L_x_13895) ;  /* 0x0000003800f08947 */ /* 0x001fea0003800000 */
.L_x_14010:
[----:B------:R-:W-:-:S03]  /*11e60*/  UMOV UR4, 0xffffffff ;  /* 0xffffffff00047882 */ /* 0x000fc60000000000 */
[----:B------:R-:W-:Y:S05]  /*11e70*/  BRA.DIV UR4, `(.L_x_13896) ;  /* 0x0000003a04fc7947 */ /* 0x000fea000b800000 */
[----:B------:R-:W1:Y:S02]  /*11e80*/  S2R R3, SR_TID.X ;  /* 0x0000000000037919 */ /* 0x000e640000002100 */
[----:B-1----:R-:W-:-:S04]  /*11e90*/  SHF.R.U32.HI R3, RZ, 0x5, R3 ;  /* 0x00000005ff037819 */ /* 0x002fc80000011603 */
[----:B------:R-:W-:-:S05]  /*11ea0*/  LOP3.LUT R3, R3, 0x3, RZ, 0xc0, !PT ;  /* 0x0000000303037812 */ /* 0x000fca00078ec0ff */
[----:B------:R1:W2:Y:S02]  /*11eb0*/  SHFL.IDX PT, R14, R3, RZ, 0x1f ;  /* 0x00001fff030e7589 */ /* 0x0002a400000e0000 */
.L_x_14013:
[----:B--2---:R-:W-:-:S13]  /*11ec0*/  ISETP.NE.AND P0, PT, R14, RZ, PT ;  /* 0x000000ff0e00720c */ /* 0x004fda0003f05270 */
[----:B------:R-:W-:Y:S05]  /*11ed0*/  @P0 BRA `(.L_x_13764) ;  /* 0x0000000000880947 */ /* 0x000fea0003800000 */
[----:B------:R-:W-:-:S03]  /*11ee0*/  UMOV UR4, 0xffffffff ;  /* 0xffffffff00047882 */ /* 0x000fc60000000000 */
[----:B------:R-:W-:Y:S05]  /*11ef0*/  BRA.DIV UR4, `(.L_x_13897) ;  /* 0x0000003e04107947 */ /* 0x000fea000b800000 */
[----:B------:R-:W-:-:S13]  /*11f00*/  ELECT P6, URZ, PT ;  /* 0x00000000003f782f */ /* 0x000fda00038c0000 */
.L_x_14016:
[----:B------:R-:W-:Y:S05]  /*11f10*/  @!P6 BRA `(.L_x_13764) ;  /* 0x000000000078e947 */ /* 0x000fea0003800000 */
[----:B------:R-:W-:-:S06]  /*11f20*/  ULOP3.LUT UR4, UR38, 0x2, URZ, 0xfc, !UPT ;  /* 0x0000000226047892 */ /* 0x000fcc000f8efc3f */
[----:B-1----:R-:W-:-:S05]  /*11f30*/  IMAD.U32 R3, RZ, RZ, UR4 ;  /* 0x00000004ff037e24 */ /* 0x002fca000f8e00ff */
[----:B------:R-:W-:-:S13]  /*11f40*/  ISETP.NE.AND P0, PT, R3, 0x3, PT ;  /* 0x000000030300780c */ /* 0x000fda0003f05270 */
[----:B------:R-:W-:Y:S05]  /*11f50*/  @!P0 BRA `(.L_x_13898) ;  /* 0x0000000000048947 */ /* 0x000fea0003800000 */
[----:B------:R-:W-:Y:S01]  /*11f60*/  BPT.TRAP 0x1 ;  /* 0x000000040000795c */ /* 0x000fe20000300000 */
.L_x_13898:
[----:B------:R-:W-:Y:S01]  /*11f70*/  IMAD R5, R2, 0x8, R7 ;  /* 0x0000000802057824 */ /* 0x000fe200078e0207 */
[----:B------:R-:W-:Y:S01]  /*11f80*/  SHF.L.U32 R4, R0, 0x1f, RZ ;  /* 0x0000001f00047819 */ /* 0x000fe200000006ff */
[----:B------:R-:W-:-:S03]  /*11f90*/  VIADD R2, R2, 0x1 ;  /* 0x0000000102027836 */ /* 0x000fc60000000000 */
[----:B------:R-:W1:Y:S02]  /*11fa0*/  SYNCS.PHASECHK.TRANS64.TRYWAIT P1, [R5+URZ+0x16840], R4 ;  /* 0x01684004050075a7 */ /* 0x000e64000802017f */
[----:B------:R-:W-:-:S04]  /*11fb0*/  ISETP.NE.AND P2, PT, R2, 0x2, PT ;  /* 0x000000020200780c */ /* 0x000fc80003f45270 */
[----:B------:R-:W-:Y:S01]  /*11fc0*/  SEL R3, RZ, 0x1, P2 ;  /* 0x00000001ff037807 */ /* 0x000fe20001000000 */
[----:B-1----:R-:W-:Y:S08]  /*11fd0*/  @!P1 BRA `(.L_x_13899) ;  /* 0x0000003800f89947 */ /* 0x002ff00003800000 */
.L_x_14017:
[----:B------:R-:W-:Y:S02]  /*11fe0*/  SEL R2, R2, RZ, P2 ;  /* 0x000000ff02027207 */ /* 0x000fe40001000000 */
[----:B------:R-:W-:Y:S01]  /*11ff0*/  LOP3.LUT R0, R0, R3, RZ, 0x3c, !PT ;  /* 0x0000000300007212 */ /* 0x000fe200078e3cff */
[----:B------:R-:W-:Y:S06]  /*12000*/  @!P0 BRA `(.L_x_13900) ;  /* 0x0000000000048947 */ /* 0x000fec0003800000 */
[----:B------:R-:W-:Y:S01]  /*12010*/  BPT.TRAP 0x1 ;  /* 0x000000040000795c */ /* 0x000fe20000300000 */
.L_x_13900:
[----:B------:R-:W-:Y:S01]  /*12020*/  IMAD R3, R2, 0x8, R7 ;  /* 0x0000000802037824 */ /* 0x000fe200078e0207 */
[----:B------:R-:W-:-:S04]  /*12030*/  SHF.L.U32 R0, R0, 0x1f, RZ ;  /* 0x0000001f00007819 */ /* 0x000fc800000006ff */
[----:B------:R-:W2:Y:S02]  /*12040*/  SYNCS.PHASECHK.TRANS64.TRYWAIT P1, [R3+URZ+0x16840], R0 ;  /* 0x01684000030075a7 */ /* 0x000ea4000802017f */
[----:B--2---:R-:W-:Y:S05]  /*12050*/  @!P1 BRA `(.L_x_13901) ;  /* 0x0000003800ec9947 */ /* 0x004fea0003800000 */
.L_x_14018:
[----:B------:R-:W-:Y:S05]  /*12060*/  @!P0 BRA `(.L_x_13902) ;  /* 0x0000000000048947 */ /* 0x000fea0003800000 */
[----:B------:R-:W-:Y:S01]  /*12070*/  BPT.TRAP 0x1 ;  /* 0x000000040000795c */ /* 0x000fe20000300000 */
.L_x_13902:
[----:B------:R-:W3:Y:S02]  /*12080*/  SYNCS.PHASECHK.TRANS64.TRYWAIT P1, [R5+URZ+0x16860], R4 ;  /* 0x01686004050075a7 */ /* 0x000ee4000802017f */
[----:B---3--:R-:W-:Y:S05]  /*12090*/  @!P1 BRA `(.L_x_13903) ;  /* 0x0000003800f09947 */ /* 0x008fea0003800000 */
.L_x_14019:
[----:B------:R-:W-:Y:S05]  /*120a0*/  @!P0 BRA `(.L_x_13904) ;  /* 0x0000000000048947 */ /* 0x000fea0003800000 */
[----:B------:R-:W-:Y:S01]  /*120b0*/  BPT.TRAP 0x1 ;  /* 0x000000040000795c */ /* 0x000fe20000300000 */
.L_x_13904:
[----:B----4-:R4:W0:Y:S02]  /*120c0*/  SYNCS.PHASECHK.TRANS64.TRYWAIT P0, [R3+URZ+0x16860], R0 ;  /* 0x01686000030075a7 */ /* 0x010824000800017f */
[----:B0-----:R-:W-:Y:S05]  /*120d0*/  @!P0 NANOSLEEP.SYNCS 0x989680 ;  /* 0x009896800000895d */ /* 0x001fea0003900000 */
[----:B------:R-:W0:Y:S02]  /*120e0*/  @!P0 SYNCS.PHASECHK.TRANS64 P0, [R3+URZ+0x16860], R0 ;  /* 0x01686000030085a7 */ /* 0x000e24000800007f */
[----:B0-----:R-:W-:Y:S05]  /*120f0*/  @!P0 BRA `(.L_x_13904) ;  /* 0xfffffffc00f08947 */ /* 0x001fea000383ffff */
.L_x_13764:
[----:B------:R-:W-:Y:S05]  /*12100*/  BSYNC B6 ;  /* 0x0000000000067941 */ /* 0x000fea0003800000 */
.L_x_13761:
[----:B------:R-:W-:Y:S05]  /*12110*/  EXIT ;  /* 0x000000000000794d */ /* 0x000fea0003800000 */
.L_x_13774:
[----:B0-----:R-:W-:-:S04]  /*12120*/  IMAD.U32 R3, RZ, RZ, UR43 ;  /* 0x0000002bff037e24 */ /* 0x001fc8000f8e00ff */
[----:B------:R0:W1:Y:S03]  /*12130*/  SYNCS.PHASECHK.TRANS64.TRYWAIT P0, [R3+URZ+0x16800], R0 ;  /* 0x01680000030075a7 */ /* 0x000066000800017f */
[----:B-1----:R-:W-:Y:S05]  /*12140*/  @!P0 NANOSLEEP.SYNCS 0x989680 ;  /* 0x009896800000895d */ /* 0x002fea0003900000 */
[----:B------:R-:W1:Y:S02]  /*12150*/  @!P0 SYNCS.PHASECHK.TRANS64 P0, [R3+URZ+0x16800], R0 ;  /* 0x01680000030085a7 */ /* 0x000e64000800007f */
[----:B-1----:R-:W-:Y:S05]  /*12160*/  @!P0 BRA `(.L_x_13774) ;  /* 0xfffffffc00ec8947 */ /* 0x002fea000383ffff */
[----:B------:R-:W-:Y:S05]  /*12170*/  BRA `(.L_x_13905) ;  /* 0xfffffef400287947 */ /* 0x000fea000383ffff */
.L_x_13778:
[----:B0-----:R-:W-:-:S04]  /*12180*/  IMAD.U32 R3, RZ, RZ, UR43 ;  /* 0x0000002bff037e24 */ /* 0x001fc8000f8e00ff */
[----:B------:R0:W2:Y:S03]  /*12190*/  SYNCS.PHASECHK.TRANS64.TRYWAIT P1, [R3+URZ+0x16830], R0 ;  /* 0x01683000030075a7 */ /* 0x0000a6000802017f */
[----:B--2---:R-:W-:Y:S05]  /*121a0*/  @!P1 NANOSLEEP.SYNCS 0x989680 ;  /* 0x009896800000995d */ /* 0x004fea0003900000 */
[----:B------:R-:W2:Y:S02]  /*121b0*/  @!P1 SYNCS.PHASECHK.TRANS64 P1, [R3+URZ+0x16830], R0 ;  /* 0x01683000030095a7 */ /* 0x000ea4000802007f */
[----:B--2---:R-:W-:Y:S05]  /*121c0*/  @!P1 BRA `(.L_x_13778) ;  /* 0xfffffffc00ec9947 */ /* 0x004fea000383ffff */
[----:B------:R-:W-:Y:S05]  /*121d0*/  BRA `(.L_x_13777) ;  /* 0xfffffef400447947 */ /* 0x000fea000383ffff */
.L_x_13795:
[----:B-1----:R-:W-:-:S04]  /*121e0*/  IMAD.U32 R5, RZ, RZ, UR7 ;  /* 0x00000007ff057e24 */ /* 0x002fc8000f8e00ff */
[----:B------:R1:W2:Y:S03]  /*121f0*/  SYNCS.PHASECHK.TRANS64.TRYWAIT P1, [R5+URZ+0x16830], R0 ;  /* 0x01683000050075a7 */ /* 0x0002a6000802017f */
[----:B--2---:R-:W-:Y:S05]  /*12200*/  @!P1 NANOSLEEP.SYNCS 0x989680 ;  /* 0x009896800000995d */ /* 0x004fea0003900000 */
[----:B------:R-:W2:Y:S02]  /*12210*/  @!P1 SYNCS.PHASECHK.TRANS64 P1, [R5+URZ+0x16830], R0 ;  /* 0x01683000050095a7 */ /* 0x000ea4000802007f */
[----:B--2---:R-:W-:Y:S05]  /*12220*/  @!P1 BRA `(.L_x_13795) ;  /* 0xfffffffc00ec9947 */ /* 0x004fea000383ffff */
[----:B------:R-:W-:Y:S05]  /*12230*/  BRA `(.L_x_13792) ;  /* 0xffffff2800507947 */ /* 0x000fea000383ffff */
.L_x_13799:
[----:B-1----:R-:W-:-:S04]  /*12240*/  IMAD.U32 R5, RZ, RZ, UR10 ;  /* 0x0000000aff057e24 */ /* 0x002fc8000f8e00ff */
[----:B------:R1:W2:Y:S03]  /*12250*/  SYNCS.PHASECHK.TRANS64.TRYWAIT P1, [R5+URZ+0x16850], R0 ;  /* 0x01685000050075a7 */ /* 0x0002a6000802017f */
[----:B--2---:R-:W-:Y:S05]  /*12260*/  @!P1 NANOSLEEP.SYNCS 0x989680 ;  /* 0x009896800000995d */ /* 0x004fea0003900000 */
[----:B------:R-:W2:Y:S02]  /*12270*/  @!P1 SYNCS.PHASECHK.TRANS64 P1, [R5+URZ+0x16850], R0 ;  /* 0x01685000050095a7 */ /* 0x000ea4000802007f */
[----:B--2---:R-:W-:Y:S05]  /*12280*/  @!P1 BRA `(.L_x_13799) ;  /* 0xfffffffc00ec9947 */ /* 0x004fea000383ffff */
[----:B------:R-:W-:Y:S05]  /*12290*/  BRA `(.L_x_13796) ;  /* 0xffffff2800d47947 */ /* 0x000fea000383ffff */
.L_x_13818:
[----:B-1----:R-:W-:-:S04]  /*122a0*/  IMAD.U32 R11, RZ, RZ, UR7 ;  /* 0x00000007ff0b7e24 */ /* 0x002fc8000f8e00ff */
[----:B------:R1:W2:Y:S03]  /*122b0*/  SYNCS.PHASECHK.TRANS64.TRYWAIT P1, [R11+URZ+0x16830], R0 ;  /* 0x016830000b0075a7 */ /* 0x0002a6000802017f */
[----:B--2---:R-:W-:Y:S05]  /*122c0*/  @!P1 NANOSLEEP.SYNCS 0x989680 ;  /* 0x009896800000995d */ /* 0x004fea0003900000 */
[----:B------:R-:W2:Y:S02]  /*122d0*/  @!P1 SYNCS.PHASECHK.TRANS64 P1, [R11+URZ+0x16830], R0 ;  /* 0x016830000b0095a7 */ /* 0x000ea4000802007f */
[----:B--2---:R-:W-:Y:S05]  /*122e0*/  @!P1 BRA `(.L_x_13818) ;  /* 0xfffffffc00ec9947 */ /* 0x004fea000383ffff */
[----:B------:R-:W-:Y:S05]  /*122f0*/  BRA `(.L_x_13815) ;  /* 0xffffff58005c7947 */ /* 0x000fea000383ffff */
.L_x_13822:
[----:B-1----:R-:W-:-:S04]  /*12300*/  IMAD.U32 R11, RZ, RZ, UR10 ;  /* 0x0000000aff0b7e24 */ /* 0x002fc8000f8e00ff */
[----:B------:R1:W2:Y:S03]  /*12310*/  SYNCS.PHASECHK.TRANS64.TRYWAIT P1, [R11+URZ+0x16850], R0 ;  /* 0x016850000b0075a7 */ /* 0x0002a6000802017f */
[----:B--2---:R-:W-:Y:S05]  /*12320*/  @!P1 NANOSLEEP.SYNCS 0x989680 ;  /* 0x009896800000995d */ /* 0x004fea0003900000 */
[----:B------:R-:W2:Y:S02]  /*12330*/  @!P1 SYNCS.PHASECHK.TRANS64 P1, [R11+URZ+0x16850], R0 ;  /* 0x016850000b0095a7 */ /* 0x000ea4000802007f */
[----:B--2---:R-:W-:Y:S05]  /*12340*/  @!P1 BRA `(.L_x_13822) ;  /* 0xfffffffc00ec9947 */ /* 0x004fea000383ffff */
[----:B------:R-:W-:Y:S05]  /*12350*/  BRA `(.L_x_13819) ;  /* 0xffffff5800e07947 */ /* 0x000fea000383ffff */
.L_x_13830:
[----:B-1----:R-:W-:-:S04]  /*12360*/  IMAD.U32 R13, RZ, RZ, UR10 ;  /* 0x0000000aff0d7e24 */ /* 0x002fc8000f8e00ff */
[----:B------:R1:W2:Y:S03]  /*12370*/  SYNCS.PHASECHK.TRANS64.TRYWAIT P1, [R13+URZ+0x16830], R0 ;  /* 0x016830000d0075a7 */ /* 0x0002a6000802017f */
[----:B--2---:R-:W-:Y:S05]  /*12380*/  @!P1 NANOSLEEP.SYNCS 0x989680 ;  /* 0x009896800000995d */ /* 0x004fea0003900000 */
[----:B------:R-:W2:Y:S02]  /*12390*/  @!P1 SYNCS.PHASECHK.TRANS64 P1, [R13+URZ+0x16830], R0 ;  /* 0x016830000d0095a7 */ /* 0x000ea4000802007f */
[----:B--2---:R-:W-:Y:S05]  /*123a0*/  @!P1 BRA `(.L_x_13830) ;  /* 0xfffffffc00ec9947 */ /* 0x004fea000383ffff */
[----:B------:R-:W-:Y:S05]  /*123b0*/  BRA `(.L_x_13827) ;  /* 0xffffff7400987947 */ /* 0x000fea000383ffff */
.L_x_13834:
[----:B-1----:R-:W-:-:S04]  /*123c0*/  IMAD.U32 R13, RZ, RZ, UR10 ;  /* 0x0000000aff0d7e24 */ /* 0x002fc8000f8e00ff */
[----:B------:R1:W2:Y:S03]  /*123d0*/  SYNCS.PHASECHK.TRANS64.TRYWAIT P1, [R13+URZ+0x16850], R0 ;  /* 0x016850000d0075a7 */ /* 0x0002a6000802017f */
[----:B--2---:R-:W-:Y:S05]  /*123e0*/  @!P1 NANOSLEEP.SYNCS 0x989680 ;  /* 0x009896800000995d */ /* 0x004fea0003900000 */
[----:B------:R-:W2:Y:S02]  /*123f0*/  @!P1 SYNCS.PHASECHK.TRANS64 P1, [R13+URZ+0x16850], R0 ;  /* 0x016850000d0095a7 */ /* 0x000ea4000802007f */
[----:B--2---:R-:W-:Y:S05]  /*12400*/  @!P1 BRA `(.L_x_13834) ;  /* 0xfffffffc00ec9947 */ /* 0x004fea000383ffff */
[----:B------:R-:W-:Y:S05]  /*12410*/  BRA `(.L_x_13831) ;  /* 0xffffff78000c7947 */ /* 0x000fea000383ffff */
.L_x_13849:
[----:B-1----:R-:W-:-:S04]  /*12420*/  IMAD.U32 R6, RZ, RZ, UR8 ;  /* 0x00000008ff067e24 */ /* 0x002fc8000f8e00ff */
[----:B------:R1:W3:Y:S03]  /*12430*/  SYNCS.PHASECHK.TRANS64.TRYWAIT P1, [R6+URZ+0x16850], R5 ;  /* 0x01685005060075a7 */ /* 0x0002e6000802017f */
[----:B---3--:R-:W-:Y:S05]  /*12440*/  @!P1 NANOSLEEP.SYNCS 0x989680 ;  /* 0x009896800000995d */ /* 0x008fea0003900000 */
[----:B------:R-:W3:Y:S02]  /*12450*/  @!P1 SYNCS.PHASECHK.TRANS64 P1, [R6+URZ+0x16850], R5 ;  /* 0x01685005060095a7 */ /* 0x000ee4000802007f */
[----:B---3--:R-:W-:Y:S05]  /*12460*/  @!P1 BRA `(.L_x_13849) ;  /* 0xfffffffc00ec9947 */ /* 0x008fea000383ffff */
[----:B------:R-:W-:Y:S05]  /*12470*/  BRA `(.L_x_13848) ;  /* 0xffffffa000a87947 */ /* 0x000fea000383ffff */
.L_x_13867:
[----:B------:R-:W-:Y:S02]  /*12480*/  IMAD.MOV.U32 R13, RZ, RZ, R18 ;  /* 0x000000ffff0d7224 */ /* 0x000fe400078e0012 */
[----:B------:R-:W-:Y:S02]  /*12490*/  IMAD.MOV.U32 R12, RZ, RZ, RZ ;  /* 0x000000ffff0c7224 */ /* 0x000fe400078e00ff */
[----:B------:R-:W-:Y:S02]  /*124a0*/  IMAD.MOV.U32 R11, RZ, RZ, 0x1f ;  /* 0x0000001fff0b7424 */ /* 0x000fe400078e00ff */
[----:B------:R-:W-:-:S07]  /*124b0*/  IMAD.MOV.U32 R15, RZ, RZ, -0x1 ;  /* 0xffffffffff0f7424 */ /* 0x000fce00078e00ff */
[----:B0----5:R-:W-:Y:S05]  /*124c0*/  WARPSYNC.COLLECTIVE R15, `(.L_x_13906) ;  /* 0x000000000f087348 */ /* 0x021fea0003c00000 */
[----:B------:R1:W2:Y:S02]  /*124d0*/  SHFL.IDX P6, R14, R13, R12, R11 ;  /* 0x0000000c0d0e7389 */ /* 0x0002a400000c000b */
[----:B012--5:R-:W-:Y:S01]  /*124e0*/  ENDCOLLECTIVE ;  /* 0x000000000000791b */ /* 0x027fe20003800000 */
.L_x_13906:
[----:B------:R-:W-:Y:S05]  /*124f0*/  BRA `(.L_x_13907) ;  /* 0xffffffcc00207947 */ /* 0x000fea000383ffff */
.L_x_13869:
[----:B0-----:R-:W-:-:S04]  /*12500*/  IMAD.U32 R2, RZ, RZ, UR48 ;  /* 0x00000030ff027e24 */ /* 0x001fc8000f8e00ff */
[----:B------:R0:W1:Y:S03]  /*12510*/  SYNCS.PHASECHK.TRANS64.TRYWAIT P0, [R2+URZ+0x16840], R9 ;  /* 0x01684009020075a7 */ /* 0x000066000800017f */
[----:B-1----:R-:W-:Y:S05]  /*12520*/  @!P0 NANOSLEEP.SYNCS 0x989680 ;  /* 0x009896800000895d */ /* 0x002fea0003900000 */
[----:B------:R-:W1:Y:S02]  /*12530*/  @!P0 SYNCS.PHASECHK.TRANS64 P0, [R2+URZ+0x16840], R9 ;  /* 0x01684009020085a7 */ /* 0x000e64000800007f */
[----:B-1----:R-:W-:Y:S05]  /*12540*/  @!P0 BRA `(.L_x_13869) ;  /* 0xfffffffc00ec8947 */ /* 0x002fea000383ffff */
[----:B------:R-:W-:Y:S05]  /*12550*/  BRA `(.L_x_13908) ;  /* 0xffffffcc00a87947 */ /* 0x000fea000383ffff */
.L_x_13870:
        /* <DEDUP_REMOVED lines=8> */
.L_x_13910:
[----:B------:R-:W-:Y:S05]  /*125e0*/  BSYNC B0 ;  /* 0x0000000000007941 */ /* 0x000fea0003800000 */
.L_x_13909:
        /* <DEDUP_REMOVED lines=9> */
.L_x_13911:
[----:B------:R-:W-:Y:S02]  /*12680*/  IMAD.MOV.U32 R13, RZ, RZ, R4 ;  /* 0x000000ffff0d7224 */ /* 0x000fe400078e0004 */
        /* <DEDUP_REMOVED lines=8> */
.L_x_13912:
        /* <DEDUP_REMOVED lines=11> */
.L_x_13913:
[----:B------:R-:W-:Y:S02]  /*127c0*/  IMAD.MOV.U32 R13, RZ, RZ, R4 ;  /* 0x000000ffff0d7224 */ /* 0x000fe400078e0004 */
[----:B------:R-:W-:Y:S01]  /*127d0*/  IMAD.MOV.U32 R12, RZ, RZ, 0x2 ;  /* 0x00000002ff0c7424 */ /* 0x000fe200078e00ff */
[----:B------:R-:W-:-:S13]  /*127e0*/  @P0 LEA R2, P2, R18, R14, 0x1 ;  /* 0x0000000e12020211 */ /* 0x000fda00078408ff */
[----:B------:R-:W-:Y:S05]  /*127f0*/  WARPSYNC.COLLECTIVE R15, `(.L_x_13914) ;  /* 0x000000000f087348 */ /* 0x000fea0003c00000 */
[----:B------:R0:W1:Y:S02]  /*12800*/  SHFL.IDX P6, R14, R13, R12, R11 ;  /* 0x0000000c0d0e7389 */ /* 0x00006400000c000b */
[----:B01----:R-:W-:Y:S01]  /*12810*/  ENDCOLLECTIVE ;  /* 0x000000000000791b */ /* 0x003fe20003800000 */
.L_x_13914:
        /* <DEDUP_REMOVED lines=10> */
.L_x_13915:
[----:B------:R-:W-:Y:S02]  /*128c0*/  IMAD.MOV.U32 R13, RZ, RZ, R4 ;  /* 0x000000ffff0d7224 */ /* 0x000fe400078e0004 */
[----:B------:R-:W-:Y:S02]  /*128d0*/  IMAD.MOV.U32 R12, RZ, RZ, 0x3 ;  /* 0x00000003ff0c7424 */ /* 0x000fe400078e00ff */
[----:B------:R-:W-:-:S07]  /*128e0*/  IMAD.MOV.U32 R21, RZ, RZ, R14 ;  /* 0x000000ffff157224 */ /* 0x000fce00078e000e */
[----:B------:R-:W-:Y:S05]  /*128f0*/  WARPSYNC.COLLECTIVE R15, `(.L_x_13916) ;  /* 0x000000000f087348 */ /* 0x000fea0003c00000 */
[----:B------:R0:W1:Y:S02]  /*12900*/  SHFL.IDX P6, R14, R13, R12, R11 ;  /* 0x0000000c0d0e7389 */ /* 0x00006400000c000b */
[----:B01----:R-:W-:Y:S01]  /*12910*/  ENDCOLLECTIVE ;  /* 0x000000000000791b */ /* 0x003fe20003800000 */
.L_x_13916:
[----:B------:R-:W-:Y:S02]  /*12920*/  @P1 LEA R2, P0, R18, R21, 0x1 ;  /* 0x0000001512021211 */ /* 0x000fe400078008ff */
[----:B------:R-:W-:-:S03]  /*12930*/  @P1 LEA R21, R23, UR48, 0x1 ;  /* 0x0000003017151c11 */ /* 0x000fc6000f8e08ff */
[----:B------:R-:W-:Y:S01]  /*12940*/  @P1 IMAD.X R3, RZ, RZ, R6, P0 ;  /* 0x000000ffff031224 */ /* 0x000fe200000e0606 */
[----:B------:R-:W-:-:S04]  /*12950*/  ISETP.GE.AND P0, PT, R5, 0x31, PT ;  /* 0x000000310500780c */ /* 0x000fc80003f06270 */
[----:B------:R-:W-:Y:S01]  /*12960*/  @!PT LDS RZ, [RZ] ;  /* 0x00000000fffff984 */ /* 0x000fe20000000800 */
[----:B------:R-:W-:Y:S01]  /*12970*/  @!PT LDS RZ, [RZ] ;  /* 0x00000000fffff984 */ /* 0x000fe20000000800 */
[----:B------:R-:W-:Y:S01]  /*12980*/  @!PT LDS RZ, [RZ] ;  /* 0x00000000fffff984 */ /* 0x000fe20000000800 */
[----:B------:R0:W-:Y:S01]  /*12990*/  @P1 LDGSTS.E.BYPASS.LTC128B.128 [R21+0xf400], desc[UR36][R2.64], !P3 ;  /* 0x0f40000002151fae */ /* 0x0001e2000d901d64 */
[----:B------:R-:W-:Y:S01]  /*129a0*/  IMAD.MOV.U32 R13, RZ, RZ, R0 ;  /* 0x000000ffff0d7224 */ /* 0x000fe200078e0000 */
[----:B------:R-:W-:-:S07]  /*129b0*/  ISETP.GE.AND P1, PT, R5, 0x41, PT ;  /* 0x000000410500780c */ /* 0x000fce0003f26270 */
[----:B------:R-:W-:Y:S01]  /*129c0*/  @P0 LEA R8, R23, UR48, 0x1 ;  /* 0x0000003017080c11 */ /* 0x000fe2000f8e08ff */
[----:B------:R-:W-:-:S07]  /*129d0*/  IMAD.MOV.U32 R7, RZ, RZ, R14 ;  /* 0x000000ffff077224 */ /* 0x000fce00078e000e */
[----:B0-----:R-:W-:Y:S05]  /*129e0*/  WARPSYNC.COLLECTIVE R15, `(.L_x_13917) ;  /* 0x000000000f087348 */ /* 0x001fea0003c00000 */
[----:B------:R1:W2:Y:S02]  /*129f0*/  SHFL.IDX P6, R14, R13, R12, R11 ;  /* 0x0000000c0d0e7389 */ /* 0x0002a400000c000b */
[----:B012---:R-:W-:Y:S01]  /*12a00*/  ENDCOLLECTIVE ;  /* 0x000000000000791b */ /* 0x007fe20003800000 */
.L_x_13917:
[----:B------:R-:W-:Y:S01]  /*12a10*/  @P1 LEA R21, R23, UR48, 0x1 ;  /* 0x0000003017151c11 */ /* 0x000fe2000f8e08ff */
[----:B------:R-:W-:Y:S02]  /*12a20*/  IMAD.MOV.U32 R13, RZ, RZ, R4 ;  /* 0x000000ffff0d7224 */ /* 0x000fe400078e0004 */
[----:B------:R-:W-:Y:S01]  /*12a30*/  IMAD.MOV.U32 R12, RZ, RZ, 0x4 ;  /* 0x00000004ff0c7424 */ /* 0x000fe200078e00ff */
[----:B------:R-:W-:-:S13]  /*12a40*/  @P0 LEA R2, P2, R18, R14, 0x1 ;  /* 0x0000000e12020211 */ /* 0x000fda00078408ff */
[----:B------:R-:W-:Y:S05]  /*12a50*/  WARPSYNC.COLLECTIVE R15, `(.L_x_13918) ;  /* 0x000000000f087348 */ /* 0x000fea0003c00000 */
[----:B------:R0:W1:Y:S02]  /*12a60*/  SHFL.IDX P6, R14, R13, R12, R11 ;  /* 0x0000000c0d0e7389 */ /* 0x00006400000c000b */
[----:B01----:R-:W-:Y:S01]  /*12a70*/  ENDCOLLECTIVE ;  /* 0x000000000000791b */ /* 0x003fe20003800000 */
.L_x_13918:
        /* <DEDUP_REMOVED lines=10> */
.L_x_13919:
[----:B------:R-:W-:Y:S02]  /*12b20*/  IMAD.MOV.U32 R13, RZ, RZ, R4 ;  /* 0x000000ffff0d7224 */ /* 0x000fe400078e0004 */
[----:B------:R-:W-:Y:S02]  /*12b30*/  IMAD.MOV.U32 R12, RZ, RZ, 0x5 ;  /* 0x00000005ff0c7424 */ /* 0x000fe400078e00ff */
[----:B------:R-:W-:-:S07]  /*12b40*/  IMAD.MOV.U32 R9, RZ, RZ, R14 ;  /* 0x000000ffff097224 */ /* 0x000fce00078e000e */
[----:B------:R-:W-:Y:S05]  /*12b50*/  WARPSYNC.COLLECTIVE R15, `(.L_x_13920) ;  /* 0x000000000f087348 */ /* 0x000fea0003c00000 */
[----:B------:R0:W1:Y:S02]  /*12b60*/  SHFL.IDX P6, R14, R13, R12, R11 ;  /* 0x0000000c0d0e7389 */ /* 0x00006400000c000b */
[----:B01----:R-:W-:Y:S01]  /*12b70*/  ENDCOLLECTIVE ;  /* 0x000000000000791b */ /* 0x003fe20003800000 */
.L_x_13920:
[----:B------:R-:W-:-:S05]  /*12b80*/  @P1 LEA R2, P0, R18, R9, 0x1 ;  /* 0x0000000912021211 */ /* 0x000fca00078008ff */
[----:B------:R-:W-:Y:S01]  /*12b90*/  @P1 IMAD.X R3, RZ, RZ, R6, P0 ;  /* 0x000000ffff031224 */ /* 0x000fe200000e0606 */
[----:B------:R-:W-:-:S04]  /*12ba0*/  ISETP.GE.AND P0, PT, R5, 0x51, PT ;  /* 0x000000510500780c */ /* 0x000fc80003f06270 */
[----:B------:R-:W-:Y:S01]  /*12bb0*/  @!PT LDS RZ, [RZ] ;  /* 0x00000000fffff984 */ /* 0x000fe20000000800 */
[----:B------:R-:W-:Y:S01]  /*12bc0*/  @!PT LDS RZ, [RZ] ;  /* 0x00000000fffff984 */ /* 0x000fe20000000800 */
[----:B------:R-:W-:Y:S01]  /*12bd0*/  @!PT LDS RZ, [RZ] ;  /* 0x00000000fffff984 */ /* 0x000fe20000000800 */
[----:B------:R0:W-:Y:S01]  /*12be0*/  @P1 LDGSTS.E.BYPASS.LTC128B.128 [R21+0x10400], desc[UR36][R2.64], !P3 ;  /* 0x1040000002151fae */ /* 0x0001e2000d901d64 */
[----:B------:R-:W-:Y:S01]  /*12bf0*/  IMAD.MOV.U32 R13, RZ, RZ, R0 ;  /* 0x000000ffff0d7224 */ /* 0x000fe200078e0000 */
[----:B------:R-:W-:Y:S01]  /*12c00*/  ISETP.GE.AND P1, PT, R5, 0x61, PT ;  /* 0x000000610500780c */ /* 0x000fe20003f26270 */
[----:B------:R-:W-:-:S12]  /*12c10*/  IMAD.MOV.U32 R7, RZ, RZ, R14 ;  /* 0x000000ffff077224 */ /* 0x000fd800078e000e */
[----:B0-----:R-:W-:Y:S05]  /*12c20*/  WARPSYNC.COLLECTIVE R15, `(.L_x_13921) ;  /* 0x000000000f087348 */ /* 0x001fea0003c00000 */
[----:B------:R1:W2:Y:S02]  /*12c30*/  SHFL.IDX P6, R14, R13, R12, R11 ;  /* 0x0000000c0d0e7389 */ /* 0x0002a400000c000b */
[----:B012---:R-:W-:Y:S01]  /*12c40*/  ENDCOLLECTIVE ;  /* 0x000000000000791b */ /* 0x007fe20003800000 */
.L_x_13921:
[----:B------:R-:W-:Y:S02]  /*12c50*/  IMAD.MOV.U32 R13, RZ, RZ, R4 ;  /* 0x000000ffff0d7224 */ /* 0x000fe400078e0004 */
[----:B------:R-:W-:Y:S01]  /*12c60*/  IMAD.MOV.U32 R12, RZ, RZ, 0x6 ;  /* 0x00000006ff0c7424 */ /* 0x000fe200078e00ff */
[----:B------:R-:W-:-:S13]  /*12c70*/  @P0 LEA R2, P2, R18, R14, 0x1 ;  /* 0x0000000e12020211 */ /* 0x000fda00078408ff */
[----:B------:R-:W-:Y:S05]  /*12c80*/  WARPSYNC.COLLECTIVE R15, `(.L_x_13922) ;  /* 0x000000000f087348 */ /* 0x000fea0003c00000 */
[----:B------:R0:W1:Y:S02]  /*12c90*/  SHFL.IDX P6, R14, R13, R12, R11 ;  /* 0x0000000c0d0e7389 */ /* 0x00006400000c000b */
[----:B01----:R-:W-:Y:S01]  /*12ca0*/  ENDCOLLECTIVE ;  /* 0x000000000000791b */ /* 0x003fe20003800000 */
.L_x_13922:
[----:B------:R-:W-:Y:S01]  /*12cb0*/  @P0 IMAD.X R3, RZ, RZ, R7, P2 ;  /* 0x000000ffff030224 */ /* 0x000fe200010e0607 */
[----:B------:R-:W-:-:S05]  /*12cc0*/  @P0 LEA R7, R23, UR48, 0x1 ;  /* 0x0000003017070c11 */ /* 0x000fca000f8e08ff */
        /* <DEDUP_REMOVED lines=9> */
.L_x_13923:
[----:B------:R-:W-:Y:S02]  /*12d60*/  IMAD.MOV.U32 R13, RZ, RZ, R4 ;  /* 0x000000ffff0d7224 */ /* 0x000fe400078e0004 */
[----:B------:R-:W-:Y:S02]  /*12d70*/  IMAD.MOV.U32 R12, RZ, RZ, 0x7 ;  /* 0x00000007ff0c7424 */ /* 0x000fe400078e00ff */
[----:B------:R-:W-:-:S07]  /*12d80*/  IMAD.MOV.U32 R9, RZ, RZ, R14 ;  /* 0x000000ffff097224 */ /* 0x000fce00078e000e */
[----:B------:R-:W-:Y:S05]  /*12d90*/  WARPSYNC.COLLECTIVE R15, `(.L_x_13924) ;  /* 0x000000000f087348 */ /* 0x000fea0003c00000 */
[----:B------:R0:W1:Y:S02]  /*12da0*/  SHFL.IDX P6, R14, R13, R12, R11 ;  /* 0x0000000c0d0e7389 */ /* 0x00006400000c000b */
[----:B01----:R-:W-:Y:S01]  /*12db0*/  ENDCOLLECTIVE ;  /* 0x000000000000791b */ /* 0x003fe20003800000 */
.L_x_13924:
[----:B------:R-:W-:Y:S02]  /*12dc0*/  @P1 LEA R2, P0, R18, R9, 0x1 ;  /* 0x0000000912021211 */ /* 0x000fe400078008ff */
[----:B------:R-:W-:-:S03]  /*12dd0*/  @P1 LEA R9, R23, UR48, 0x1 ;  /* 0x0000003017091c11 */ /* 0x000fc6000f8e08ff */
        /* <DEDUP_REMOVED lines=10> */
.L_x_13925:
[----:B------:R-:W-:Y:S05]  /*12e80*/  BRA `(.L_x_13926) ;  /* 0xffffffc800b87947 */ /* 0x000fea000383ffff */
.L_x_13873:
        /* <DEDUP_REMOVED lines=8> */
.L_x_13927:
[----:B------:R-:W-:Y:S02]  /*12f10*/  VIADD R10, R4, 0x10 ;  /* 0x00000010040a7836 */ /* 0x000fe40000000000 */
[----:B------:R-:W-:Y:S02]  /*12f20*/  IMAD.MOV.U32 R13, RZ, RZ, R7 ;  /* 0x000000ffff0d7224 */ /* 0x000fe400078e0007 */
[----:B------:R-:W-:-:S07]  /*12f30*/  IMAD.MOV.U32 R2, RZ, RZ, R14 ;  /* 0x000000ffff027224 */ /* 0x000fce00078e000e */
[----:B------:R-:W-:Y:S05]  /*12f40*/  WARPSYNC.COLLECTIVE R15, `(.L_x_13928) ;  /* 0x000000000f087348 */ /* 0x000fea0003c00000 */
[----:B------:R0:W1:Y:S02]  /*12f50*/  SHFL.IDX P6, R14, R13, R12, R11 ;  /* 0x0000000c0d0e7389 */ /* 0x00006400000c000b */
[----:B01----:R-:W-:Y:S01]  /*12f60*/  ENDCOLLECTIVE ;  /* 0x000000000000791b */ /* 0x003fe20003800000 */
.L_x_13928:
[----:B------:R-:W-:Y:S02]  /*12f70*/  ULDC UR4, c[0x0][0x288] ;  /* 0x0000a20000047ab9 */ /* 0x000fe40000000800 */
[----:B------:R-:W-:-:S05]  /*12f80*/  IMAD R5, R9, UR4, RZ ;  /* 0x0000000409057c24 */ /* 0x000fca000f8e02ff */
        /* <DEDUP_REMOVED lines=10> */
.L_x_13929:
[----:B------:R-:W-:Y:S01]  /*13030*/  @!PT LDS RZ, [RZ] ;  /* 0x00000000fffff984 */ /* 0x000fe20000000800 */
[----:B------:R-:W-:Y:S01]  /*13040*/  @!PT LDS RZ, [RZ] ;  /* 0x00000000fffff984 */ /* 0x000fe20000000800 */
[----:B------:R-:W-:Y:S01]  /*13050*/  @!PT LDS RZ, [RZ] ;  /* 0x00000000fffff984 */ /* 0x000fe20000000800 */
[----:B------:R0:W-:Y:S01]  /*13060*/  @!P1 LDGSTS.E.BYPASS.LTC128B.128 [R25+0x8400], desc[UR36][R2.64], !P0 ;  /* 0x0840000002199fae */ /* 0x0001e2000c101d64 */
[----:B------:R-:W-:Y:S01]  /*13070*/  ISETP.GE.AND P1, PT, R10, R5, PT ;  /* 0x000000050a00720c */ /* 0x000fe20003f26270 */
[----:B------:R-:W-:-:S12]  /*13080*/  IMAD.MOV.U32 R13, RZ, RZ, R7 ;  /* 0x000000ffff0d7224 */ /* 0x000fd800078e0007 */
[----:B0-----:R-:W-:Y:S01]  /*13090*/  @!P1 LEA R25, R23, UR48, 0x1 ;  /* 0x0000003017199c11 */ /* 0x001fe2000f8e08ff */
[----:B------:R-:W-:-:S07]  /*130a0*/  IMAD.MOV.U32 R10, RZ, RZ, R14 ;  /* 0x000000ffff0a7224 */ /* 0x000fce00078e000e */
[----:B------:R-:W-:Y:S05]  /*130b0*/  WARPSYNC.COLLECTIVE R15, `(.L_x_13930) ;  /* 0x000000000f087348 */ /* 0x000fea0003c00000 */
[----:B------:R0:W1:Y:S02]  /*130c0*/  SHFL.IDX P6, R14, R13, R12, R11 ;  /* 0x0000000c0d0e7389 */ /* 0x00006400000c000b */
[----:B01----:R-:W-:Y:S01]  /*130d0*/  ENDCOLLECTIVE ;  /* 0x000000000000791b */ /* 0x003fe20003800000 */
.L_x_13930:
[----:B------:R-:W-:Y:S02]  /*130e0*/  IMAD.MOV.U32 R13, RZ, RZ, R8 ;  /* 0x000000ffff0d7224 */ /* 0x000fe400078e0008 */
[----:B------:R-:W-:Y:S02]  /*130f0*/  IMAD.MOV.U32 R12, RZ, RZ, 0x2 ;  /* 0x00000002ff0c7424 */ /* 0x000fe400078e00ff */
[----:B------:R-:W-:-:S07]  /*13100*/  IMAD.MOV.U32 R21, RZ, RZ, R14 ;  /* 0x000000ffff157224 */ /* 0x000fce00078e000e */
[----:B------:R-:W-:Y:S05]  /*13110*/  WARPSYNC.COLLECTIVE R15, `(.L_x_13931) ;  /* 0x000000000f087348 */ /* 0x000fea0003c00000 */
[----:B------:R0:W1:Y:S02]  /*13120*/  SHFL.IDX P6, R14, R13, R12, R11 ;  /* 0x0000000c0d0e7389 */ /* 0x00006400000c000b */
[----:B01----:R-:W-:Y:S01]  /*13130*/  ENDCOLLECTIVE ;  /* 0x000000000000791b */ /* 0x003fe20003800000 */
.L_x_13931:
[----:B------:R-:W-:-:S05]  /*13140*/  @!P1 LEA R2, P2, R18, R21, 0x1 ;  /* 0x0000001512029211 */ /* 0x000fca00078408ff */
[----:B------:R-:W-:Y:S02]  /*13150*/  @!P1 IMAD.X R3, RZ, RZ, R10, P2 ;  /* 0x000000ffff039224 */ /* 0x000fe400010e060a */
[----:B------:R-:W-:-:S03]  /*13160*/  VIADD R10, R4, 0x20 ;  /* 0x00000020040a7836 */ /* 0x000fc60000000000 */
[----:B------:R-:W-:Y:S01]  /*13170*/  @!PT LDS RZ, [RZ] ;  /* 0x00000000fffff984 */ /* 0x000fe20000000800 */
[----:B------:R-:W-:Y:S01]  /*13180*/  @!PT LDS RZ, [RZ] ;  /* 0x00000000fffff984 */ /* 0x000fe20000000800 */
[----:B------:R-:W-:Y:S01]  /*13190*/  @!PT LDS RZ, [RZ] ;  /* 0x00000000fffff984 */ /* 0x000fe20000000800 */
[----:B------:R0:W-:Y:S01]  /*131a0*/  @!P1 LDGSTS.E.BYPASS.LTC128B.128 [R25+0x8c00], desc[UR36][R2.64], !P0 ;  /* 0x08c0000002199fae */ /* 0x0001e2000c101d64 */
[----:B------:R-:W-:Y:S01]  /*131b0*/  IMAD.MOV.U32 R13, RZ, RZ, R7 ;  /* 0x000000ffff0d7224 */ /* 0x000fe200078e0007 */
[----:B------:R-:W-:Y:S01]  /*131c0*/  ISETP.GE.AND P1, PT, R10, R5, PT ;  /* 0x000000050a00720c */ /* 0x000fe20003f26270 */
[----:B------:R-:W-:Y:S02]  /*131d0*/  VIADD R10, R4, 0x30 ;  /* 0x00000030040a7836 */ /* 0x000fe40000000000 */
[----:B------:R-:W-:-:S10]  /*131e0*/  IMAD.MOV.U32 R9, RZ, RZ, R14 ;  /* 0x000000ffff097224 */ /* 0x000fd400078e000e */
[----:B0-----:R-:W-:Y:S05]  /*131f0*/  WARPSYNC.COLLECTIVE R15, `(.L_x_13932) ;  /* 0x000000000f087348 */ /* 0x001fea0003c00000 */
[----:B------:R1:W2:Y:S02]  /*13200*/  SHFL.IDX P6, R14, R13, R12, R11 ;  /* 0x0000000c0d0e7389 */ /* 0x0002a400000c000b */
[----:B012---:R-:W-:Y:S01]  /*13210*/  ENDCOLLECTIVE ;  /* 0x000000000000791b */ /* 0x007fe20003800000 */
.L_x_13932:
[----:B------:R-:W-:Y:S01]  /*13220*/  @!P1 LEA R20, R23, UR48, 0x1 ;  /* 0x0000003017149c11 */ /* 0x000fe2000f8e08ff */
[----:B------:R-:W-:Y:S02]  /*13230*/  IMAD.MOV.U32 R13, RZ, RZ, R8 ;  /* 0x000000ffff0d7224 */ /* 0x000fe400078e0008 */
[----:B------:R-:W-:Y:S01]  /*13240*/  IMAD.MOV.U32 R12, RZ, RZ, 0x3 ;  /* 0x00000003ff0c7424 */ /* 0x000fe200078e00ff */
[----:B------:R-:W-:-:S13]  /*13250*/  @!P1 LEA R2, P2, R18, R14, 0x1 ;  /* 0x0000000e12029211 */ /* 0x000fda00078408ff */
[----:B------:R-:W-:Y:S05]  /*13260*/  WARPSYNC.COLLECTIVE R15, `(.L_x_13933) ;  /* 0x000000000f087348 */ /* 0x000fea0003c00000 */
[----:B------:R0:W1:Y:S02]  /*13270*/  SHFL.IDX P6, R14, R13, R12, R11 ;  /* 0x0000000c0d0e7389 */ /* 0x00006400000c000b */
[----:B01----:R-:W-:Y:S01]  /*13280*/  ENDCOLLECTIVE ;  /* 0x000000000000791b */ /* 0x003fe20003800000 */
.L_x_13933:
[----:B------:R-:W-:-:S05]  /*13290*/  @!P1 IMAD.X R3, RZ, RZ, R9, P2 ;  /* 0x000000ffff039224 */ /* 0x000fca00010e0609 */
[----:B------:R-:W-:Y:S01]  /*132a0*/  @!PT LDS RZ, [RZ] ;  /* 0x00000000fffff984 */ /* 0x000fe20000000800 */
[----:B------:R-:W-:Y:S01]  /*132b0*/  @!PT LDS RZ, [RZ] ;  /* 0x00000000fffff984 */ /* 0x000fe20000000800 */
[----:B------:R-:W-:Y:S01]  /*132c0*/  @!PT LDS RZ, [RZ] ;  /* 0x00000000fffff984 */ /* 0x000fe20000000800 */
[----:B------:R0:W-:Y:S01]  /*132d0*/  @!P1 LDGSTS.E.BYPASS.LTC128B.128 [R20+0x9400], desc[UR36][R2.64], !P0 ;  /* 0x0940000002149fae */ /* 0x0001e2000c101d64 */
[----:B------:R-:W-:Y:S01]  /*132e0*/  ISETP.GE.AND P1, PT, R10, R5, PT ;  /* 0x000000050a00720c */ /* 0x000fe20003f26270 */
[----:B------:R-:W-:-:S12]  /*132f0*/  IMAD.MOV.U32 R13, RZ, RZ, R7 ;  /* 0x000000ffff0d7224 */ /* 0x000fd800078e0007 */
[----:B------:R-:W-:Y:S01]  /*13300*/  @!P1 LEA R25, R23, UR48, 0x1 ;  /* 0x0000003017199c11 */ /* 0x000fe2000f8e08ff */
[----:B0-----:R-:W-:-:S07]  /*13310*/  IMAD.MOV.U32 R10, RZ, RZ, R14 ;  /* 0x000000ffff0a7224 */ /* 0x001fce00078e000e */
[----:B------:R-:W-:Y:S05]  /*13320*/  WARPSYNC.COLLECTIVE R15, `(.L_x_13934) ;  /* 0x000000000f087348 */ /* 0x000fea0003c00000 */
[----:B------:R0:W1:Y:S02]  /*13330*/  SHFL.IDX P6, R14, R13, R12, R11 ;  /* 0x0000000c0d0e7389 */ /* 0x00006400000c000b */
[----:B01----:R-:W-:Y:S01]  /*13340*/  ENDCOLLECTIVE ;  /* 0x000000000000791b */ /* 0x003fe20003800000 */
.L_x_13934:
[----:B------:R-:W-:Y:S02]  /*13350*/  IMAD.MOV.U32 R13, RZ, RZ, R8 ;  /* 0x000000ffff0d7224 */ /* 0x000fe400078e0008 */
[----:B------:R-:W-:Y:S02]  /*13360*/  IMAD.MOV.U32 R12, RZ, RZ, 0x4 ;  /* 0x00000004ff0c7424 */ /* 0x000fe400078e00ff */
[----:B------:R-:W-:-:S07]  /*13370*/  IMAD.MOV.U32 R21, RZ, RZ, R14 ;  /* 0x000000ffff157224 */ /* 0x000fce00078e000e */
[----:B------:R-:W-:Y:S05]  /*13380*/  WARPSYNC.COLLECTIVE R15, `(.L_x_13935) ;  /* 0x000000000f087348 */ /* 0x000fea0003c00000 */
[----:B------:R0:W1:Y:S02]  /*13390*/  SHFL.IDX P6, R14, R13, R12, R11 ;  /* 0x0000000c0d0e7389 */ /* 0x00006400000c000b */
[----:B01----:R-:W-:Y:S01]  /*133a0*/  ENDCOLLECTIVE ;  /* 0x000000000000791b */ /* 0x003fe20003800000 */
.L_x_13935:
        /* <DEDUP_REMOVED lines=14> */
.L_x_13936:
[----:B------:R-:W-:Y:S01]  /*13490*/  @!P1 LEA R20, R23, UR48, 0x1 ;  /* 0x0000003017149c11 */ /* 0x000fe2000f8e08ff */
[----:B------:R-:W-:Y:S02]  /*134a0*/  IMAD.MOV.U32 R13, RZ, RZ, R8 ;  /* 0x000000ffff0d7224 */ /* 0x000fe400078e0008 */
[----:B------:R-:W-:Y:S01]  /*134b0*/  IMAD.MOV.U32 R12, RZ, RZ, 0x5 ;  /* 0x00000005ff0c7424 */ /* 0x000fe200078e00ff */
[----:B------:R-:W-:-:S13]  /*134c0*/  @!P1 LEA R2, P2, R18, R14, 0x1 ;  /* 0x0000000e12029211 */ /* 0x000fda00078408ff */
[----:B------:R-:W-:Y:S05]  /*134d0*/  WARPSYNC.COLLECTIVE R15, `(.L_x_13937) ;  /* 0x000000000f087348 */ /* 0x000fea0003c00000 */
[----:B------:R0:W1:Y:S02]  /*134e0*/  SHFL.IDX P6, R14, R13, R12, R11 ;  /* 0x0000000c0d0e7389 */ /* 0x00006400000c000b */
[----:B01----:R-:W-:Y:S01]  /*134f0*/  ENDCOLLECTIVE ;  /* 0x000000000000791b */ /* 0x003fe20003800000 */
.L_x_13937:
[----:B------:R-:W-:-:S05]  /*13500*/  @!P1 IMAD.X R3, RZ, RZ, R9, P2 ;  /* 0x000000ffff039224 */ /* 0x000fca00010e0609 */
[----:B------:R-:W-:Y:S01]  /*13510*/  @!PT LDS RZ, [RZ] ;  /* 0x00000000fffff984 */ /* 0x000fe20000000800 */
[----:B------:R-:W-:Y:S01]  /*13520*/  @!PT LDS RZ, [RZ] ;  /* 0x00000000fffff984 */ /* 0x000fe20000000800 */
[----:B------:R-:W-:Y:S01]  /*13530*/  @!PT LDS RZ, [RZ] ;  /* 0x00000000fffff984 */ /* 0x000fe20000000800 */
[----:B------:R0:W-:Y:S01]  /*13540*/  @!P1 LDGSTS.E.BYPASS.LTC128B.128 [R20+0xa400], desc[UR36][R2.64], !P0 ;  /* 0x0a40000002149fae */ /* 0x0001e2000c101d64 */
[----:B------:R-:W-:Y:S01]  /*13550*/  ISETP.GE.AND P1, PT, R10, R5, PT ;  /* 0x000000050a00720c */ /* 0x000fe20003f26270 */
[----:B------:R-:W-:Y:S02]  /*13560*/  IMAD.MOV.U32 R13, RZ, RZ, R7 ;  /* 0x000000ffff0d7224 */ /* 0x000fe400078e0007 */
[----:B------:R-:W-:-:S10]  /*13570*/  IMAD.MOV.U32 R10, RZ, RZ, R14 ;  /* 0x000000ffff0a7224 */ /* 0x000fd400078e000e */
[----:B0-----:R-:W-:Y:S05]  /*13580*/  WARPSYNC.COLLECTIVE R15, `(.L_x_13938) ;  /* 0x000000000f087348 */ /* 0x001fea0003c00000 */
[----:B------:R1:W2:Y:S02]  /*13590*/  SHFL.IDX P6, R14, R13, R12, R11 ;  /* 0x0000000c0d0e7389 */ /* 0x0002a400000c000b */
[----:B012---:R-:W-:Y:S01]  /*135a0*/  ENDCOLLECTIVE ;  /* 0x000000000000791b */ /* 0x007fe20003800000 */
.L_x_13938:
[----:B------:R-:W-:Y:S02]  /*135b0*/  IMAD.MOV.U32 R13, RZ, RZ, R8 ;  /* 0x000000ffff0d7224 */ /* 0x000fe400078e0008 */
[----:B------:R-:W-:Y:S02]  /*135c0*/  IMAD.MOV.U32 R12, RZ, RZ, 0x6 ;  /* 0x00000006ff0c7424 */ /* 0x000fe400078e00ff */
[----:B------:R-:W-:-:S07]  /*135d0*/  IMAD.MOV.U32 R21, RZ, RZ, R14 ;  /* 0x000000ffff157224 */ /* 0x000fce00078e000e */
[----:B------:R-:W-:Y:S05]  /*135e0*/  WARPSYNC.COLLECTIVE R15, `(.L_x_13939) ;  /* 0x000000000f087348 */ /* 0x000fea0003c00000 */
[----:B------:R0:W1:Y:S02]  /*135f0*/  SHFL.IDX P6, R14, R13, R12, R11 ;  /* 0x0000000c0d0e7389 */ /* 0x00006400000c000b */
[----:B01----:R-:W-:Y:S01]  /*13600*/  ENDCOLLECTIVE ;  /* 0x000000000000791b */ /* 0x003fe20003800000 */
.L_x_13939:
[----:B------:R-:W-:Y:S02]  /*13610*/  @!P1 LEA R2, P2, R18, R21, 0x1 ;  /* 0x0000001512029211 */ /* 0x000fe400078408ff */
[----:B------:R-:W-:-:S03]  /*13620*/  @!P1 LEA R21, R23, UR48, 0x1 ;  /* 0x0000003017159c11 */ /* 0x000fc6000f8e08ff */
        /* <DEDUP_REMOVED lines=12> */
.L_x_13940:
[----:B------:R-:W-:Y:S01]  /*136f0*/  @!P1 LEA R25, R23, UR48, 0x1 ;  /* 0x0000003017199c11 */ /* 0x000fe2000f8e08ff */
[----:B------:R-:W-:Y:S02]  /*13700*/  IMAD.MOV.U32 R13, RZ, RZ, R8 ;  /* 0x000000ffff0d7224 */ /* 0x000fe400078e0008 */
[----:B------:R-:W-:Y:S01]  /*13710*/  IMAD.MOV.U32 R12, RZ, RZ, 0x7 ;  /* 0x00000007ff0c7424 */ /* 0x000fe200078e00ff */
[----:B------:R-:W-:-:S13]  /*13720*/  @!P1 LEA R2, P2, R18, R14, 0x1 ;  /* 0x0000000e12029211 */ /* 0x000fda00078408ff */
[----:B------:R-:W-:Y:S05]  /*13730*/  WARPSYNC.COLLECTIVE R15, `(.L_x_13941) ;  /* 0x000000000f087348 */ /* 0x000fea0003c00000 */
[----:B------:R0:W1:Y:S02]  /*13740*/  SHFL.IDX P6, R14, R13, R12, R11 ;  /* 0x0000000c0d0e7389 */ /* 0x00006400000c000b */
[----:B01----:R-:W-:Y:S01]  /*13750*/  ENDCOLLECTIVE ;  /* 0x000000000000791b */ /* 0x003fe20003800000 */
.L_x_13941:
[----:B------:R-:W-:-:S05]  /*13760*/  @!P1 IMAD.X R3, RZ, RZ, R9, P2 ;  /* 0x000000ffff039224 */ /* 0x000fca00010e0609 */
[----:B------:R-:W-:Y:S01]  /*13770*/  @!PT LDS RZ, [RZ] ;  /* 0x00000000fffff984 */ /* 0x000fe20000000800 */
[----:B------:R-:W-:Y:S01]  /*13780*/  @!PT LDS RZ, [RZ] ;  /* 0x00000000fffff984 */ /* 0x000fe20000000800 */
[----:B------:R-:W-:Y:S01]  /*13790*/  @!PT LDS RZ, [RZ] ;  /* 0x00000000fffff984 */ /* 0x000fe20000000800 */
[----:B------:R0:W-:Y:S01]  /*137a0*/  @!P1 LDGSTS.E.BYPASS.LTC128B.128 [R25+0xb400], desc[UR36][R2.64], !P0 ;  /* 0x0b40000002199fae */ /* 0x0001e2000c101d64 */
[----:B------:R-:W-:Y:S02]  /*137b0*/  IMAD.MOV.U32 R13, RZ, RZ, R7 ;  /* 0x000000ffff0d7224 */ /* 0x000fe400078e0007 */
[----:B0-----:R-:W-:Y:S02]  /*137c0*/  VIADD R2, R4, 0x70 ;  /* 0x0000007004027836 */ /* 0x001fe40000000000 */
[----:B------:R-:W-:-:S03]  /*137d0*/  IMAD.MOV.U32 R8, RZ, RZ, R14 ;  /* 0x000000ffff087224 */ /* 0x000fc600078e000e */
[----:B------:R-:W-:-:S13]  /*137e0*/  ISETP.GE.AND P1, PT, R2, R5, PT ;  /* 0x000000050200720c */ /* 0x000fda0003f26270 */
[----:B------:R-:W-:Y:S05]  /*137f0*/  WARPSYNC.COLLECTIVE R15, `(.L_x_13942) ;  /* 0x000000000f087348 */ /* 0x000fea0003c00000 */
[----:B------:R0:W1:Y:S02]  /*13800*/  SHFL.IDX P6, R14, R13, R12, R11 ;  /* 0x0000000c0d0e7389 */ /* 0x00006400000c000b */
[----:B01----:R-:W-:Y:S01]  /*13810*/  ENDCOLLECTIVE ;  /* 0x000000000000791b */ /* 0x003fe20003800000 */
.L_x_13942:
[----:B------:R-:W-:Y:S01]  /*13820*/  @!P1 LEA R21, R23, UR48, 0x1 ;  /* 0x0000003017159c11 */ /* 0x000fe2000f8e08ff */
[----:B------:R-:W-:Y:S02]  /*13830*/  IMAD.MOV.U32 R13, RZ, RZ, R6 ;  /* 0x000000ffff0d7224 */ /* 0x000fe400078e0006 */
[----:B------:R-:W-:Y:S02]  /*13840*/  IMAD.MOV.U32 R12, RZ, RZ, RZ ;  /* 0x000000ffff0c7224 */ /* 0x000fe400078e00ff */
[----:B------:R-:W-:-:S07]  /*13850*/  IMAD.MOV.U32 R7, RZ, RZ, R14 ;  /* 0x000000ffff077224 */ /* 0x000fce00078e000e */
[----:B------:R-:W-:Y:S05]  /*13860*/  WARPSYNC.COLLECTIVE R15, `(.L_x_13943) ;  /* 0x000000000f087348 */ /* 0x000fea0003c00000 */
[----:B------:R0:W1:Y:S02]  /*13870*/  SHFL.IDX P6, R14, R13, R12, R11 ;  /* 0x0000000c0d0e7389 */ /* 0x00006400000c000b */
[----:B01----:R-:W-:Y:S01]  /*13880*/  ENDCOLLECTIVE ;  /* 0x000000000000791b */ /* 0x003fe20003800000 */
.L_x_13943:
        /* <DEDUP_REMOVED lines=14> */
.L_x_13944:
[----:B------:R-:W-:Y:S01]  /*13970*/  @!P1 LEA R25, R23, UR48, 0x1 ;  /* 0x0000003017199c11 */ /* 0x000fe2000f8e08ff */
[----:B------:R-:W-:Y:S02]  /*13980*/  IMAD.MOV.U32 R13, RZ, RZ, R6 ;  /* 0x000000ffff0d7224 */ /* 0x000fe400078e0006 */
[----:B------:R-:W-:Y:S01]  /*13990*/  IMAD.MOV.U32 R12, RZ, RZ, 0x1 ;  /* 0x00000001ff0c7424 */ /* 0x000fe200078e00ff */
[----:B------:R-:W-:-:S13]  /*139a0*/  @!P1 LEA R2, P2, R18, R14, 0x1 ;  /* 0x0000000e12029211 */ /* 0x000fda00078408ff */
[----:B------:R-:W-:Y:S05]  /*139b0*/  WARPSYNC.COLLECTIVE R15, `(.L_x_13945) ;  /* 0x000000000f087348 */ /* 0x000fea0003c00000 */
[----:B------:R0:W1:Y:S02]  /*139c0*/  SHFL.IDX P6, R14, R13, R12, R11 ;  /* 0x0000000c0d0e7389 */ /* 0x00006400000c000b */
[----:B01----:R-:W-:Y:S01]  /*139d0*/  ENDCOLLECTIVE ;  /* 0x000000000000791b */ /* 0x003fe20003800000 */
.L_x_13945:
        /* <DEDUP_REMOVED lines=11> */
.L_x_13946:
[----:B------:R-:W-:Y:S02]  /*13a90*/  IMAD.MOV.U32 R13, RZ, RZ, R6 ;  /* 0x000000ffff0d7224 */ /* 0x000fe400078e0006 */
[----:B------:R-:W-:Y:S02]  /*13aa0*/  IMAD.MOV.U32 R12, RZ, RZ, 0x2 ;  /* 0x00000002ff0c7424 */ /* 0x000fe400078e00ff */
[----:B------:R-:W-:-:S07]  /*13ab0*/  IMAD.MOV.U32 R9, RZ, RZ, R14 ;  /* 0x000000ffff097224 */ /* 0x000fce00078e000e */
[----:B------:R-:W-:Y:S05]  /*13ac0*/  WARPSYNC.COLLECTIVE R15, `(.L_x_13947) ;  /* 0x000000000f087348 */ /* 0x000fea0003c00000 */
[----:B------:R0:W1:Y:S02]  /*13ad0*/  SHFL.IDX P6, R14, R13, R12, R11 ;  /* 0x0000000c0d0e7389 */ /* 0x00006400000c000b */
[----:B01----:R-:W-:Y:S01]  /*13ae0*/  ENDCOLLECTIVE ;  /* 0x000000000000791b */ /* 0x003fe20003800000 */
.L_x_13947:
        /* <DEDUP_REMOVED lines=12> */
.L_x_13948:
[----:B------:R-:W-:-:S05]  /*13bb0*/  VIADD R2, R4, 0xa0 ;  /* 0x000000a004027836 */ /* 0x000fca0000000000 */
[----:B------:R-:W-:Y:S01]  /*13bc0*/  ISETP.GE.AND P1, PT, R2, R5, PT ;  /* 0x000000050200720c */ /* 0x000fe20003f26270 */
[----:B------:R-:W-:Y:S02]  /*13bd0*/  IMAD.MOV.U32 R13, RZ, RZ, R6 ;  /* 0x000000ffff0d7224 */ /* 0x000fe400078e0006 */
[----:B------:R-:W-:-:S10]  /*13be0*/  IMAD.MOV.U32 R12, RZ, RZ, 0x3 ;  /* 0x00000003ff0c7424 */ /* 0x000fd400078e00ff */
[----:B------:R-:W-:-:S13]  /*13bf0*/  @!P1 LEA R2, P2, R18, R14, 0x1 ;  /* 0x0000000e12029211 */ /* 0x000fda00078408ff */
[----:B------:R-:W-:Y:S05]  /*13c00*/  WARPSYNC.COLLECTIVE R15, `(.L_x_13949) ;  /* 0x000000000f087348 */ /* 0x000fea0003c00000 */
[----:B------:R0:W1:Y:S02]  /*13c10*/  SHFL.IDX P6, R14, R13, R12, R11 ;  /* 0x0000000c0d0e7389 */ /* 0x00006400000c000b */
[----:B01----:R-:W-:Y:S01]  /*13c20*/  ENDCOLLECTIVE ;  /* 0x000000000000791b */ /* 0x003fe20003800000 */
.L_x_13949:
        /* <DEDUP_REMOVED lines=11> */
.L_x_13950:
[----:B------:R-:W-:Y:S05]  /*13ce0*/  BRA `(.L_x_13951) ;  /* 0xffffffc800687947 */ /* 0x000fea000383ffff */
.L_x_13874:
[----:B0-----:R-:W-:-:S04]  /*13cf0*/  IMAD.U32 R3, RZ, RZ, UR48 ;  /* 0x00000030ff037e24 */ /* 0x001fc8000f8e00ff */
[----:B------:R0:W1:Y:S03]  /*13d00*/  SYNCS.PHASECHK.TRANS64.TRYWAIT P0, [R3+URZ+0x16820], R0 ;  /* 0x01682000030075a7 */ /* 0x000066000800017f */
[----:B-1----:R-:W-:Y:S05]  /*13d10*/  @!P0 NANOSLEEP.SYNCS 0x989680 ;  /* 0x009896800000895d */ /* 0x002fea0003900000 */
[----:B------:R-:W1:Y:S02]  /*13d20*/  @!P0 SYNCS.PHASECHK.TRANS64 P0, [R3+URZ+0x16820], R0 ;  /* 0x01682000030085a7 */ /* 0x000e64000800007f */
[----:B-1----:R-:W-:Y:S05]  /*13d30*/  @!P0 BRA `(.L_x_13874) ;  /* 0xfffffffc00ec8947 */ /* 0x002fea000383ffff */
[----:B------:R-:W-:Y:S05]  /*13d40*/  BRA `(.L_x_13952) ;  /* 0xffffffc800a07947 */ /* 0x000fea000383ffff */
.L_x_13878:
[----:B0-----:R0:W1:Y:S02]  /*13d50*/  SYNCS.PHASECHK.TRANS64.TRYWAIT P0, [R7+URZ+0x16840], R2 ;  /* 0x01684002070075a7 */ /* 0x001064000800017f */
[----:B-1----:R-:W-:Y:S05]  /*13d60*/  @!P0 NANOSLEEP.SYNCS 0x989680 ;  /* 0x009896800000895d */ /* 0x002fea0003900000 */
[----:B------:R-:W1:Y:S02]  /*13d70*/  @!P0 SYNCS.PHASECHK.TRANS64 P0, [R7+URZ+0x16840], R2 ;  /* 0x01684002070085a7 */ /* 0x000e64000800007f */
[----:B-1----:R-:W-:Y:S05]  /*13d80*/  @!P0 BRA `(.L_x_13878) ;  /* 0xfffffffc00f08947 */ /* 0x002fea000383ffff */
[----:B------:R-:W-:Y:S05]  /*13d90*/  BRA `(.L_x_13953) ;  /* 0xffffffcc00807947 */ /* 0x000fea000383ffff */
.L_x_13879:
        /* <DEDUP_REMOVED lines=8> */
.L_x_13955:
[----:B------:R-:W-:Y:S05]  /*13e20*/  BSYNC B1 ;  /* 0x0000000000017941 */ /* 0x000fea0003800000 */
.L_x_13954:
        /* <DEDUP_REMOVED lines=9> */
.L_x_13956:
[----:B------:R-:W-:Y:S02]  /*13ec0*/  IMAD.SHL.U32 R15, R18, 0x2, RZ ;  /* 0x00000002120f7824 */ /* 0x000fe400078e00ff */
[----:B------:R-:W-:Y:S02]  /*13ed0*/  IMAD.MOV.U32 R13, RZ, RZ, R20 ;  /* 0x000000ffff0d7224 */ /* 0x000fe400078e0014 */
        /* <DEDUP_REMOVED lines=8> */
.L_x_13957:
        /* <DEDUP_REMOVED lines=9> */
.L_x_13958:
        /* <DEDUP_REMOVED lines=10> */
.L_x_13959:
        /* <DEDUP_REMOVED lines=9> */
.L_x_13960:
        /* <DEDUP_REMOVED lines=10> */
.L_x_13961:
        /* <DEDUP_REMOVED lines=9> */
.L_x_13962:
        /* <DEDUP_REMOVED lines=10> */
.L_x_13963:
        /* <DEDUP_REMOVED lines=9> */
.L_x_13964:
        /* <DEDUP_REMOVED lines=10> */
.L_x_13965:
        /* <DEDUP_REMOVED lines=9> */
.L_x_13966:
        /* <DEDUP_REMOVED lines=10> */
.L_x_13967:
        /* <DEDUP_REMOVED lines=9> */
.L_x_13968:
        /* <DEDUP_REMOVED lines=10> */
.L_x_13969:
        /* <DEDUP_REMOVED lines=9> */
.L_x_13970:
[----:B------:R-:W-:Y:S05]  /*14710*/  BRA `(.L_x_13971) ;  /* 0xffffffc800307947 */ /* 0x000fea000383ffff */
.L_x_13884:
[----:B0-----:R0:W1:Y:S02]  /*14720*/  SYNCS.PHASECHK.TRANS64.TRYWAIT P0, [R7+URZ+0x16860], R2 ;  /* 0x01686002070075a7 */ /* 0x001064000800017f */
[----:B-1----:R-:W-:Y:S05]  /*14730*/  @!P0 NANOSLEEP.SYNCS 0x989680 ;  /* 0x009896800000895d */ /* 0x002fea0003900000 */
[----:B------:R-:W1:Y:S02]  /*14740*/  @!P0 SYNCS.PHASECHK.TRANS64 P0, [R7+URZ+0x16860], R2 ;  /* 0x01686002070085a7 */ /* 0x000e64000800007f */
[----:B-1----:R-:W-:Y:S05]  /*14750*/  @!P0 BRA `(.L_x_13884) ;  /* 0xfffffffc00f08947 */ /* 0x002fea000383ffff */
[----:B------:R-:W-:Y:S05]  /*14760*/  BRA `(.L_x_13972) ;  /* 0xffffffc800907947 */ /* 0x000fea000383ffff */
.L_x_13885:
        /* <DEDUP_REMOVED lines=8> */
.L_x_13974:
[----:B------:R-:W-:Y:S05]  /*147f0*/  BSYNC B1 ;  /* 0x0000000000017941 */ /* 0x000fea0003800000 */
.L_x_13973:
[----:B------:R-:W-:Y:S01]  /*14800*/  IMAD.MOV.U32 R13, RZ, RZ, R17 ;  /* 0x000000ffff0d7224 */ /* 0x000fe200078e0011 */
[----:B------:R-:W-:Y:S01]  /*14810*/  ISETP.LT.OR P2, PT, R4, 0x1, P1 ;  /* 0x000000010400780c */ /* 0x000fe20000f41670 */
        /* <DEDUP_REMOVED lines=8> */
.L_x_13975:
[----:B------:R-:W-:Y:S02]  /*148a0*/  IMAD.MOV.U32 R13, RZ, RZ, R19 ;  /* 0x000000ffff0d7224 */ /* 0x000fe400078e0013 */
[----:B------:R-:W-:Y:S01]  /*148b0*/  IMAD.MOV.U32 R12, RZ, RZ, 0x1 ;  /* 0x00000001ff0c7424 */ /* 0x000fe200078e00ff */
[----:B------:R-:W-:-:S13]  /*148c0*/  IADD3 R2, P0, R14, R20, RZ ;  /* 0x000000140e027210 */ /* 0x000fda0007f1e0ff */
[----:B------:R-:W-:Y:S05]  /*148d0*/  WARPSYNC.COLLECTIVE R15, `(.L_x_13976) ;  /* 0x000000000f087348 */ /* 0x000fea0003c00000 */
[----:B------:R0:W1:Y:S02]  /*148e0*/  SHFL.IDX P6, R14, R13, R12, R11 ;  /* 0x0000000c0d0e7389 */ /* 0x00006400000c000b */
[----:B01----:R-:W-:Y:S01]  /*148f0*/  ENDCOLLECTIVE ;  /* 0x000000000000791b */ /* 0x003fe20003800000 */
.L_x_13976:
        /* <DEDUP_REMOVED lines=11> */
.L_x_13977:
[----:B------:R-:W-:Y:S02]  /*149b0*/  IMAD.MOV.U32 R13, RZ, RZ, R19 ;  /* 0x000000ffff0d7224 */ /* 0x000fe400078e0013 */
[----:B------:R-:W-:Y:S02]  /*149c0*/  IMAD.MOV.U32 R12, RZ, RZ, 0x2 ;  /* 0x00000002ff0c7424 */ /* 0x000fe400078e00ff */
[----:B------:R-:W-:-:S05]  /*149d0*/  IMAD.MOV.U32 R11, RZ, RZ, R14 ;  /* 0x000000ffff0b7224 */ /* 0x000fca00078e000e */
[----:B------:R-:W-:Y:S01]  /*149e0*/  IADD3 R2, P0, R11, R20, RZ ;  /* 0x000000140b027210 */ /* 0x000fe20007f1e0ff */
[----:B------:R-:W-:-:S04]  /*149f0*/  IMAD.MOV.U32 R11, RZ, RZ, 0x181f ;  /* 0x0000181fff0b7424 */ /* 0x000fc800078e00ff */
[----:B------:R-:W-:-:S08]  /*14a00*/  IMAD.X R3, RZ, RZ, R9, P0 ;  /* 0x000000ffff037224 */ /* 0x000fd000000e0609 */
[----:B------:R-:W-:Y:S05]  /*14a10*/  WARPSYNC.COLLECTIVE R15, `(.L_x_13978) ;  /* 0x000000000f087348 */ /* 0x000fea0003c00000 */
[----:B------:R0:W1:Y:S02]  /*14a20*/  SHFL.IDX P6, R14, R13, R12, R11 ;  /* 0x0000000c0d0e7389 */ /* 0x00006400000c000b */
[----:B01----:R-:W-:Y:S01]  /*14a30*/  ENDCOLLECTIVE ;  /* 0x000000000000791b */ /* 0x003fe20003800000 */
.L_x_13978:
        /* <DEDUP_REMOVED lines=10> */
.L_x_13979:
        /* <DEDUP_REMOVED lines=8> */
.L_x_13980:
        /* <DEDUP_REMOVED lines=10> */
.L_x_13981:
        /* <DEDUP_REMOVED lines=9> */
.L_x_13982:
        /* <DEDUP_REMOVED lines=10> */
.L_x_13983:
        /* <DEDUP_REMOVED lines=8> */
.L_x_13984:
        /* <DEDUP_REMOVED lines=10> */
.L_x_13985:
        /* <DEDUP_REMOVED lines=9> */
.L_x_13986:
        /* <DEDUP_REMOVED lines=10> */
.L_x_13987:
        /* <DEDUP_REMOVED lines=8> */
.L_x_13988:
        /* <DEDUP_REMOVED lines=9> */
.L_x_13989:
[----:B------:R-:W-:Y:S05]  /*15090*/  BRA `(.L_x_13990) ;  /* 0xffffffc4000c7947 */ /* 0x000fea000383ffff */
.L_x_13891:
[----:B0-----:R0:W1:Y:S02]  /*150a0*/  SYNCS.PHASECHK.TRANS64.TRYWAIT P0, [R0+URZ+0x16860], R3 ;  /* 0x01686003000075a7 */ /* 0x001064000800017f */
[----:B-1----:R-:W-:Y:S05]  /*150b0*/  @!P0 NANOSLEEP.SYNCS 0x989680 ;  /* 0x009896800000895d */ /* 0x002fea0003900000 */
[----:B------:R-:W1:Y:S02]  /*150c0*/  @!P0 SYNCS.PHASECHK.TRANS64 P0, [R0+URZ+0x16860], R3 ;  /* 0x01686003000085a7 */ /* 0x000e64000800007f */
[----:B-1----:R-:W-:Y:S05]  /*150d0*/  @!P0 BRA `(.L_x_13891) ;  /* 0xfffffffc00f08947 */ /* 0x002fea000383ffff */
[----:B------:R-:W-:Y:S05]  /*150e0*/  BRA `(.L_x_13991) ;  /* 0xffffffc800087947 */ /* 0x000fea000383ffff */
.L_x_13892:
        /* <DEDUP_REMOVED lines=8> */
.L_x_13993:
[----:B------:R-:W-:Y:S05]  /*15170*/  BSYNC B0 ;  /* 0x0000000000007941 */ /* 0x000fea0003800000 */
.L_x_13992:
        /* <DEDUP_REMOVED lines=9> */
.L_x_13994:
[----:B------:R-:W-:Y:S02]  /*15210*/  ULDC UR4, c[0x0][0x2f4] ;  /* 0x0000bd0000047ab9 */ /* 0x000fe40000000800 */
[C---:B------:R-:W-:Y:S01]  /*15220*/  ISETP.GE.AND P0, PT, R18.reuse, UR4, PT ;  /* 0x0000000412007c0c */ /* 0x040fe2000bf06270 */
[----:B------:R-:W-:-:S03]  /*15230*/  IMAD.SHL.U32 R18, R18, 0x2, RZ ;  /* 0x0000000212127824 */ /* 0x000fc600078e00ff */
[----:B------:R-:W-:Y:S01]  /*15240*/  ISETP.LT.OR P2, PT, R5, 0x1, P0 ;  /* 0x000000010500780c */ /* 0x000fe20000741670 */
[----:B------:R-:W-:Y:S02]  /*15250*/  IMAD.MOV.U32 R13, RZ, RZ, R19 ;  /* 0x000000ffff0d7224 */ /* 0x000fe400078e0013 */
[----:B------:R-:W-:Y:S01]  /*15260*/  IMAD.MOV.U32 R12, RZ, RZ, 0x1 ;  /* 0x00000001ff0c7424 */ /* 0x000fe200078e00ff */
[----:B------:R-:W-:-:S13]  /*15270*/  IADD3 R2, P1, R14, R18, RZ ;  /* 0x000000120e027210 */ /* 0x000fda0007f3e0ff */
[----:B------:R-:W-:Y:S05]  /*15280*/  WARPSYNC.COLLECTIVE R15, `(.L_x_13995) ;  /* 0x000000000f087348 */ /* 0x000fea0003c00000 */
[----:B------:R0:W1:Y:S02]  /*15290*/  SHFL.IDX P6, R14, R13, R12, R11 ;  /* 0x0000000c0d0e7389 */ /* 0x00006400000c000b */
[----:B01----:R-:W-:Y:S01]  /*152a0*/  ENDCOLLECTIVE ;  /* 0x000000000000791b */ /* 0x003fe20003800000 */
.L_x_13995:
        /* <DEDUP_REMOVED lines=11> */
.L_x_13996:
[----:B------:R-:W-:Y:S02]  /*15360*/  IMAD.MOV.U32 R13, RZ, RZ, R19 ;  /* 0x000000ffff0d7224 */ /* 0x000fe400078e0013 */
[----:B------:R-:W-:Y:S02]  /*15370*/  IMAD.MOV.U32 R12, RZ, RZ, 0x2 ;  /* 0x00000002ff0c7424 */ /* 0x000fe400078e00ff */
[----:B------:R-:W-:-:S07]  /*15380*/  IMAD.MOV.U32 R9, RZ, RZ, R14 ;  /* 0x000000ffff097224 */ /* 0x000fce00078e000e */
[----:B------:R-:W-:Y:S05]  /*15390*/  WARPSYNC.COLLECTIVE R15, `(.L_x_13997) ;  /* 0x000000000f087348 */ /* 0x000fea0003c00000 */
[----:B------:R0:W1:Y:S02]  /*153a0*/  SHFL.IDX P6, R14, R13, R12, R11 ;  /* 0x0000000c0d0e7389 */ /* 0x00006400000c000b */
[----:B01----:R-:W-:Y:S01]  /*153b0*/  ENDCOLLECTIVE ;  /* 0x000000000000791b */ /* 0x003fe20003800000 */
.L_x_13997:
        /* <DEDUP_REMOVED lines=12> */
.L_x_13998:
[----:B------:R-:W-:Y:S02]  /*15480*/  IMAD.MOV.U32 R13, RZ, RZ, R19 ;  /* 0x000000ffff0d7224 */ /* 0x000fe400078e0013 */
[----:B------:R-:W-:Y:S02]  /*15490*/  IMAD.MOV.U32 R12, RZ, RZ, 0x3 ;  /* 0x00000003ff0c7424 */ /* 0x000fe400078e00ff */
[----:B------:R-:W-:-:S07]  /*154a0*/  IMAD.MOV.U32 R23, RZ, RZ, R14 ;  /* 0x000000ffff177224 */ /* 0x000fce00078e000e */
[----:B------:R-:W-:Y:S05]  /*154b0*/  WARPSYNC.COLLECTIVE R15, `(.L_x_13999) ;  /* 0x000000000f087348 */ /* 0x000fea0003c00000 */
[----:B------:R0:W1:Y:S02]  /*154c0*/  SHFL.IDX P6, R14, R13, R12, R11 ;  /* 0x0000000c0d0e7389 */ /* 0x00006400000c000b */
[----:B01----:R-:W-:Y:S01]  /*154d0*/  ENDCOLLECTIVE ;  /* 0x000000000000791b */ /* 0x003fe20003800000 */
.L_x_13999:
        /* <DEDUP_REMOVED lines=12> */
.L_x_14000:
[----:B------:R-:W-:Y:S02]  /*155a0*/  IMAD.MOV.U32 R13, RZ, RZ, R19 ;  /* 0x000000ffff0d7224 */ /* 0x000fe400078e0013 */
[----:B------:R-:W-:Y:S01]  /*155b0*/  IMAD.MOV.U32 R12, RZ, RZ, 0x4 ;  /* 0x00000004ff0c7424 */ /* 0x000fe200078e00ff */
[----:B------:R-:W-:-:S13]  /*155c0*/  IADD3 R2, P1, R14, R18, RZ ;  /* 0x000000120e027210 */ /* 0x000fda0007f3e0ff */
[----:B------:R-:W-:Y:S05]  /*155d0*/  WARPSYNC.COLLECTIVE R15, `(.L_x_14001) ;  /* 0x000000000f087348 */ /* 0x000fea0003c00000 */
[----:B------:R0:W1:Y:S02]  /*155e0*/  SHFL.IDX P6, R14, R13, R12, R11 ;  /* 0x0000000c0d0e7389 */ /* 0x00006400000c000b */
[----:B01----:R-:W-:Y:S01]  /*155f0*/  ENDCOLLECTIVE ;  /* 0x000000000000791b */ /* 0x003fe20003800000 */
.L_x_14001:
[----:B------:R-:W-:Y:S02]  /*15600*/  IMAD.X R3, RZ, RZ, R10, P1 ;  /* 0x000000ffff037224 */ /* 0x000fe400008e060a */
[----:B------:R-:W-:-:S03]  /*15610*/  IMAD.MOV.U32 R10, RZ, RZ, RZ ;  /* 0x000000ffff0a7224 */ /* 0x000fc600078e00ff */
        /* <DEDUP_REMOVED lines=10> */
.L_x_14002:
[----:B------:R-:W-:Y:S02]  /*156c0*/  IMAD.MOV.U32 R13, RZ, RZ, R19 ;  /* 0x000000ffff0d7224 */ /* 0x000fe400078e0013 */
[----:B------:R-:W-:Y:S02]  /*156d0*/  IMAD.MOV.U32 R12, RZ, RZ, 0x5 ;  /* 0x00000005ff0c7424 */ /* 0x000fe400078e00ff */
[----:B------:R-:W-:-:S07]  /*156e0*/  IMAD.MOV.U32 R23, RZ, RZ, R14 ;  /* 0x000000ffff177224 */ /* 0x000fce00078e000e */
[----:B------:R-:W-:Y:S05]  /*156f0*/  WARPSYNC.COLLECTIVE R15, `(.L_x_14003) ;  /* 0x000000000f087348 */ /* 0x000fea0003c00000 */
[----:B------:R0:W1:Y:S02]  /*15700*/  SHFL.IDX P6, R14, R13, R12, R11 ;  /* 0x0000000c0d0e7389 */ /* 0x00006400000c000b */
[----:B01----:R-:W-:Y:S01]  /*15710*/  ENDCOLLECTIVE ;  /* 0x000000000000791b */ /* 0x003fe20003800000 */
.L_x_14003:
        /* <DEDUP_REMOVED lines=12> */
.L_x_14004:
[----:B------:R-:W-:Y:S02]  /*157e0*/  IMAD.MOV.U32 R13, RZ, RZ, R19 ;  /* 0x000000ffff0d7224 */ /* 0x000fe400078e0013 */
[----:B------:R-:W-:Y:S02]  /*157f0*/  IMAD.MOV.U32 R12, RZ, RZ, 0x6 ;  /* 0x00000006ff0c7424 */ /* 0x000fe400078e00ff */
[----:B------:R-:W-:-:S07]  /*15800*/  IMAD.MOV.U32 R27, RZ, RZ, R14 ;  /* 0x000000ffff1b7224 */ /* 0x000fce00078e000e */
[----:B------:R-:W-:Y:S05]  /*15810*/  WARPSYNC.COLLECTIVE R15, `(.L_x_14005) ;  /* 0x000000000f087348 */ /* 0x000fea0003c00000 */
[----:B------:R0:W1:Y:S02]  /*15820*/  SHFL.IDX P6, R14, R13, R12, R11 ;  /* 0x0000000c0d0e7389 */ /* 0x00006400000c000b */
[----:B01----:R-:W-:Y:S01]  /*15830*/  ENDCOLLECTIVE ;  /* 0x000000000000791b */ /* 0x003fe20003800000 */
.L_x_14005:
        /* <DEDUP_REMOVED lines=12> */
.L_x_14006:
[----:B------:R-:W-:Y:S02]  /*15900*/  IMAD.MOV.U32 R13, RZ, RZ, R19 ;  /* 0x000000ffff0d7224 */ /* 0x000fe400078e0013 */
[----:B------:R-:W-:Y:S02]  /*15910*/  IMAD.MOV.U32 R12, RZ, RZ, 0x7 ;  /* 0x00000007ff0c7424 */ /* 0x000fe400078e00ff */
[----:B------:R-:W-:-:S07]  /*15920*/  IMAD.MOV.U32 R29, RZ, RZ, R14 ;  /* 0x000000ffff1d7224 */ /* 0x000fce00078e000e */
[----:B------:R-:W-:Y:S05]  /*15930*/  WARPSYNC.COLLECTIVE R15, `(.L_x_14007) ;  /* 0x000000000f087348 */ /* 0x000fea0003c00000 */
[----:B------:R0:W1:Y:S02]  /*15940*/  SHFL.IDX P6, R14, R13, R12, R11 ;  /* 0x0000000c0d0e7389 */ /* 0x00006400000c000b */
[----:B01----:R-:W-:Y:S01]  /*15950*/  ENDCOLLECTIVE ;  /* 0x000000000000791b */ /* 0x003fe20003800000 */
.L_x_14007:
        /* <DEDUP_REMOVED lines=11> */
.L_x_14008:
[----:B------:R-:W-:Y:S05]  /*15a10*/  BRA `(.L_x_14009) ;  /* 0xffffffc0008c7947 */ /* 0x000fea000383ffff */
.L_x_13895:
[----:B0-----:R0:W1:Y:S02]  /*15a20*/  SYNCS.PHASECHK.TRANS64.TRYWAIT P0, [R7+URZ+0x16820], R10 ;  /* 0x0168200a070075a7 */ /* 0x001064000800017f */
[----:B-1----:R-:W-:Y:S05]  /*15a30*/  @!P0 NANOSLEEP.SYNCS 0x989680 ;  /* 0x009896800000895d */ /* 0x002fea0003900000 */
[----:B------:R-:W1:Y:S02]  /*15a40*/  @!P0 SYNCS.PHASECHK.TRANS64 P0, [R7+URZ+0x16820], R10 ;  /* 0x0168200a070085a7 */ /* 0x000e64000800007f */
[----:B-1----:R-:W-:Y:S05]  /*15a50*/  @!P0 BRA `(.L_x_13895) ;  /* 0xfffffffc00f08947 */ /* 0x002fea000383ffff */
[----:B------:R-:W-:Y:S05]  /*15a60*/  BRA `(.L_x_14010) ;  /* 0xffffffc000fc7947 */ /* 0x000fea000383ffff */
.L_x_13896:
        /* <DEDUP_REMOVED lines=11> */
.L_x_14012:
[----:B------:R-:W-:Y:S05]  /*15b20*/  BSYNC B0 ;  /* 0x0000000000007941 */ /* 0x000fea0003800000 */
.L_x_14011:
[----:B------:R-:W-:Y:S05]  /*15b30*/  BRA `(.L_x_14013) ;  /* 0xffffffc000e07947 */ /* 0x000fea000383ffff */
.L_x_13897:
[----:B------:R-:W-:Y:S01]  /*15b40*/  BSSY B0, `(.L_x_14014) ;  /* 0x0000006000007945 */ /* 0x000fe20003800000 */
[----:B------:R-:W-:-:S07]  /*15b50*/  IMAD.MOV.U32 R15, RZ, RZ, -0x1 ;  /* 0xffffffffff0f7424 */ /* 0x000fce00078e00ff */
[----:B01---5:R-:W-:Y:S05]  /*15b60*/  WARPSYNC.COLLECTIVE R15, `(.L_x_14015) ;  /* 0x000000000f0c7348 */ /* 0x023fea0003c00000 */
[----:B------:R-:W-:Y:S02]  /*15b70*/  ELECT P6, UR62, PT ;  /* 0x00000000003e782f */ /* 0x000fe400038c0000 */
[----:B------:R-:W-:Y:S01]  /*15b80*/  MOV R14, UR62 ;  /* 0x0000003e000e7c02 */ /* 0x000fe20008000f00 */
[----:B01---5:R-:W-:Y:S10]  /*15b90*/  ENDCOLLECTIVE ;  /* 0x000000000000791b */ /* 0x023ff40003800000 */
.L_x_14015:
[----:B------:R-:W-:Y:S05]  /*15ba0*/  BSYNC B0 ;  /* 0x0000000000007941 */ /* 0x000fea0003800000 */
.L_x_14014:
[----:B------:R-:W-:Y:S05]  /*15bb0*/  BRA `(.L_x_14016) ;  /* 0xffffffc000d47947 */ /* 0x000fea000383ffff */
.L_x_13899:
[----:B-1----:R1:W2:Y:S02]  /*15bc0*/  SYNCS.PHASECHK.TRANS64.TRYWAIT P1, [R5+URZ+0x16840], R4 ;  /* 0x01684004050075a7 */ /* 0x0022a4000802017f */
[----:B--2---:R-:W-:Y:S05]  /*15bd0*/  @!P1 NANOSLEEP.SYNCS 0x989680 ;  /* 0x009896800000995d */ /* 0x004fea0003900000 */
[----:B------:R-:W2:Y:S02]  /*15be0*/  @!P1 SYNCS.PHASECHK.TRANS64 P1, [R5+URZ+0x16840], R4 ;  /* 0x01684004050095a7 */ /* 0x000ea4000802007f */
[----:B--2---:R-:W-:Y:S05]  /*15bf0*/  @!P1 BRA `(.L_x_13899) ;  /* 0xfffffffc00f09947 */ /* 0x004fea000383ffff */
[----:B------:R-:W-:Y:S05]  /*15c00*/  BRA `(.L_x_14017) ;  /* 0xffffffc000f47947 */ /* 0x000fea000383ffff */
.L_x_13901:
[----:B--2---:R2:W3:Y:S02]  /*15c10*/  SYNCS.PHASECHK.TRANS64.TRYWAIT P1, [R3+URZ+0x16840], R0 ;  /* 0x01684000030075a7 */ /* 0x0044e4000802017f */
[----:B---3--:R-:W-:Y:S05]  /*15c20*/  @!P1 NANOSLEEP.SYNCS 0x989680 ;  /* 0x009896800000995d */ /* 0x008fea0003900000 */
[----:B------:R-:W3:Y:S02]  /*15c30*/  @!P1 SYNCS.PHASECHK.TRANS64 P1, [R3+URZ+0x16840], R0 ;  /* 0x01684000030095a7 */ /* 0x000ee4000802007f */
[----:B---3--:R-:W-:Y:S05]  /*15c40*/  @!P1 BRA `(.L_x_13901) ;  /* 0xfffffffc00f09947 */ /* 0x008fea000383ffff */
[----:B------:R-:W-:Y:S05]  /*15c50*/  BRA `(.L_x_14018) ;  /* 0xffffffc400007947 */ /* 0x000fea000383ffff */
.L_x_13903:
[----:B---3--:R3:W4:Y:S02]  /*15c60*/  SYNCS.PHASECHK.TRANS64.TRYWAIT P1, [R5+URZ+0x16860], R4 ;  /* 0x01686004050075a7 */ /* 0x008724000802017f */
[----:B----4-:R-:W-:Y:S05]  /*15c70*/  @!P1 NANOSLEEP.SYNCS 0x989680 ;  /* 0x009896800000995d */ /* 0x010fea0003900000 */
[----:B------:R-:W4:Y:S02]  /*15c80*/  @!P1 SYNCS.PHASECHK.TRANS64 P1, [R5+URZ+0x16860], R4 ;  /* 0x01686004050095a7 */ /* 0x000f24000802007f */
[----:B----4-:R-:W-:Y:S05]  /*15c90*/  @!P1 BRA `(.L_x_13903) ;  /* 0xfffffffc00f09947 */ /* 0x010fea000383ffff */
[----:B------:R-:W-:Y:S05]  /*15ca0*/  BRA `(.L_x_14019) ;  /* 0xffffffc000fc7947 */ /* 0x000fea000383ffff */
.L_x_14020:
        /* <DEDUP_REMOVED lines=13> */
.L_x_16008:


//--------------------- .text._ZN7cutlass13device_kernelIN5flash11enable_sm90INS1_16FlashAttnFwdSm90INS1_25CollectiveMainloopFwdSm90ILi2EN4cute5tupleIJNS5_1CILi1EEES8_S8_EEENS6_IJNS7_ILi192EEENS7_ILi128EEENS7_ILi64EEEEEELi64ENS_6half_tEfNS_4arch4Sm90ELb0ELb1ELb0ELb1ELb1ELb0ELb0ELb1ELb1ELb1ELb1ELb0EEENS1_21CollectiveEpilogueFwdINS6_IJSA_SC_SB_EEES9_SE_SG_Li384ELb1ELb1ELb1ELb0EEENS1_36VarlenDynamicPersistentTileSchedulerILi192ELi128ELi384ELi128ELb1ELb1ELb1ELb1ELb0ELb1EEEEEEEEEvNT_6ParamsE --------------------------
	.section	.text._ZN7cutlass13device_kernelIN5flash11enable_sm90INS1_16FlashAttnFwdSm90INS1_25CollectiveMainloopFwdSm90ILi2EN4cute5tupleIJNS5_1CILi1EEES8_S8_EEENS6_IJNS7_ILi192EEENS7_ILi128EEENS7_ILi64EEEEEELi64ENS_6half_tEfNS_4arch4Sm90ELb0ELb1ELb0ELb1ELb1ELb0ELb0ELb1ELb1ELb1ELb1ELb0EEENS1_21CollectiveEpilogueFwdINS6_IJSA_SC_SB_EEES9_SE_SG_Li384ELb1ELb1ELb1ELb0EEENS1_36VarlenDynamicPersistentTileSchedulerILi192ELi128ELi384ELi128ELb1ELb1ELb1ELb1ELb0ELb1EEEEEEEEEvNT_6ParamsE,"ax",@progbits
	.align	128
.text._ZN7cutlass13device_kernelIN5flash11enable_sm90INS1_16FlashAttnFwdSm90INS1_25CollectiveMainloopFwdSm90ILi2EN4cute5tupleIJNS5_1CILi1EEES8_S8_EEENS6_IJNS7_ILi192EEENS7_ILi128EEENS7_ILi64EEEEEELi64ENS_6half_tEfNS_4arch4Sm90ELb0ELb1ELb0ELb1ELb1ELb0ELb0ELb1ELb1ELb1ELb1ELb0EEENS1_21CollectiveEpilogueFwdINS6_IJSA_SC_SB_EEES9_SE_SG_Li384ELb1ELb1ELb1ELb0EEENS1_36VarlenDynamicPersistentTileSchedulerILi192ELi128ELi384ELi128ELb1ELb1ELb1ELb1ELb0ELb1EEEEEEEEEvNT_6ParamsE:
        .type           _ZN7cutlass13device_kernelIN5flash11enable_sm90INS1_16FlashAttnFwdSm90INS1_25CollectiveMainloopFwdSm90ILi2EN4cute5tupleIJNS5_1CILi1EEES8_S8_EEENS6_IJNS7_ILi192EEENS7_ILi128EEENS7_ILi64EEEEEELi64ENS_6half_tEfNS_4arch4Sm90ELb0ELb1ELb0ELb1ELb1ELb0ELb0ELb1ELb1ELb1ELb1ELb0EEENS1_21CollectiveEpilogueFwdINS6_IJSA_SC_SB_EEES9_SE_SG_Li384ELb1ELb1ELb1ELb0EEENS1_36VarlenDynamicPersistentTileSchedulerILi192ELi128ELi384ELi128ELb1ELb1ELb1ELb1ELb0ELb1EEEEEEEEEvNT_6ParamsE,@function
        .size           _ZN7cutlass13device_kernelIN5flash11enable_sm90INS1_16FlashAttnFwdSm90INS1_25CollectiveMainloopFwdSm90ILi2EN4cute5tupleIJNS5_1CILi1EEES8_S8_EEENS6_IJNS7_ILi192EEENS7_ILi128EEENS7_ILi64EEEEEELi64ENS_6half_tEfNS_4arch4Sm90ELb0ELb1ELb0ELb1ELb1ELb0ELb0ELb1ELb1ELb1ELb1ELb0EEENS1_21CollectiveEpilogueFwdINS6_IJSA_SC_SB_EEES9_SE_SG_Li384ELb1ELb1ELb1ELb0EEENS1_36VarlenDynamicPersistentTileSchedulerILi192ELi128ELi384ELi128ELb1ELb1ELb1ELb1ELb0ELb1EEEEEEEEEvNT_6ParamsE,(.L_x_16009 - _ZN7cutlass13device_kernelIN5flash11enable_sm90INS1_16FlashAttnFwdSm90INS1_25CollectiveMainloopFwdSm90ILi2EN4cute5tupleIJNS5_1CILi1EEES8_S8_EEENS6_IJNS7_ILi192EEENS7_ILi128EEENS7_ILi64EEEEEELi64ENS_6half_tEfNS_4arch4Sm90ELb0ELb1ELb0ELb1ELb1ELb0ELb0ELb1ELb1ELb1ELb1ELb0EEENS1_21CollectiveEpilogueFwdINS6_IJSA_SC_SB_EEES9_SE_SG_Li384ELb1ELb1ELb1ELb0EEENS1_36VarlenDynamicPersistentTileSchedulerILi192ELi128ELi384ELi128ELb1ELb1ELb1ELb1ELb0ELb1EEEEEEEEEvNT_6ParamsE)
        .other          _ZN7cutlass13device_kernelIN5flash11enable_sm90INS1_16FlashAttnFwdSm90INS1_25CollectiveMainloopFwdSm90ILi2EN4cute5tupleIJNS5_1CILi1EEES8_S8_EEENS6_IJNS7_ILi192EEENS7_ILi128EEENS7_ILi64EEEEEELi64ENS_6half_tEfNS_4arch4Sm90ELb0ELb1ELb0ELb1ELb1ELb0ELb0ELb1ELb1ELb1ELb1ELb0EEENS1_21CollectiveEpilogueFwdINS6_IJSA_SC_SB_EEES9_SE_SG_Li384ELb1ELb1ELb1ELb0EEENS1_36VarlenDynamicPersistentTileSchedulerILi192ELi128ELi384ELi128ELb1ELb1ELb1ELb1ELb0ELb1EEEEEEEEEvNT_6ParamsE,@"STO_CUDA_ENTRY STV_DEFAULT"
_ZN7cutlass13device_kernelIN5flash11enable_sm90INS1_16FlashAttnFwdSm90INS1_25CollectiveMainloopFwdSm90ILi2EN4cute5tupleIJNS5_1CILi1EEES8_S8_EEENS6_IJNS7_ILi192EEENS7_ILi128EEENS7_ILi64EEEEEELi64ENS_6half_tEfNS_4arch4Sm90ELb0ELb1ELb0ELb1ELb1ELb0ELb0ELb1ELb1ELb1ELb1ELb0EEENS1_21CollectiveEpilogueFwdINS6_IJSA_SC_SB_EEES9_SE_SG_Li384ELb1ELb1ELb1ELb0EEENS1_36VarlenDynamicPersistentTileSchedulerILi192ELi128ELi384ELi128ELb1ELb1ELb1ELb1ELb0ELb1EEEEEEEEEvNT_6ParamsE:
        /* <DEDUP_REMOVED lines=45> */
.L_x_14021:
        /* <DEDUP_REMOVED lines=22> */
.L_x_14022:
        /* <DEDUP_REMOVED lines=18> */
.L_x_14023:
        /* <DEDUP_REMOVED lines=22> */
.L_x_14024:
        /* <DEDUP_REMOVED lines=23> */
.L_x_14025:
        /* <DEDUP_REMOVED lines=8> */
.L_x_14027:
        /* <DEDUP_REMOVED lines=25> */
[----:B------:R-:W-:Y:S01]  /*0a30*/  R2UR UR7, R11 ;  /* 0x000000000b0772ca */ /* 0x000fe200000e0000 */
[----:B------:R-:W-:Y:S01]  /*0a40*/  UMOV UR48, URZ ;  /* 0x0000003f00307c82 */ /* 0x000fe20008000000 */
[CC--:B------:R-:W-:Y:S02]  /*0a50*/  LEA.HI R2, R0.reuse, R13.reuse, RZ, 0x7 ;  /* 0x0000000d00027211 */ /* 0x0c0fe400078f38ff */
[----:B------:R-:W-:-:S02]  /*0a60*/  LEA.HI R4, R0, R13, RZ, 0x5 ;  /* 0x0000000d00047211 */ /* 0x000fc400078f28ff */
[----:B------:R-:W-:Y:S02]  /*0a70*/  LEA.HI R3, R0, R13, RZ, 0x4 ;  /* 0x0000000d00037211 */ /* 0x000fe400078f20ff */
[----:B------:R-:W-:Y:S01]  /*0a80*/  LOP3.LUT R6, R2, 0xffffff80, RZ, 0xc0, !PT ;  /* 0xffffff8002067812 */ /* 0x000fe200078ec0ff */
[----:B------:R-:W-:Y:S01]  /*0a90*/  IMAD.SHL.U32 R5, R4, 0x20, RZ ;  /* 0x0000002004057824 */ /* 0x000fe200078e00ff */
[----:B------:R-:W-:Y:S02]  /*0aa0*/  LOP3.LUT R4, R3, 0x3fffff0, RZ, 0xc0, !PT ;  /* 0x03fffff003047812 */ /* 0x000fe400078ec0ff */
[----:B------:R-:W-:Y:S01]  /*0ab0*/  SHF.R.S32.HI R14, RZ, 0x7, R2 ;  /* 0x00000007ff0e7819 */ /* 0x000fe20000011402 */
[----:B------:R-:W-:Y:S01]  /*0ac0*/  IMAD.IADD R12, R13, 0x1, -R6 ;  /* 0x000000010d0c7824 */ /* 0x000fe200078e0a06 */
[----:B------:R-:W-:Y:S01]  /*0ad0*/  LOP3.LUT R5, R5, 0xfffffc00, RZ, 0xc0, !PT ;  /* 0xfffffc0005057812 */ /* 0x000fe200078ec0ff */
[----:B------:R-:W-:Y:S01]  /*0ae0*/  IMAD.IADD R4, R13, 0x1, -R4 ;  /* 0x000000010d047824 */ /* 0x000fe200078e0a04 */
[----:B------:R-:W-:Y:S01]  /*0af0*/  SHF.R.S32.HI R6, RZ, 0x4, R3 ;  /* 0x00000004ff067819 */ /* 0x000fe20000011403 */
[----:B------:R-:W-:Y:S01]  /*0b00*/  IMAD.HI R2, R14, 0x55555556, RZ ;  /* 0x555555560e027827 */ /* 0x000fe200078e02ff */
[----:B------:R-:W-:-:S02]  /*0b10*/  SHF.R.S32.HI R7, RZ, 0x1f, R12 ;  /* 0x0000001fff077819 */ /* 0x000fc4000001140c */
[----:B------:R-:W-:Y:S01]  /*0b20*/  LEA.HI R3, R3, R6, RZ, 0x1 ;  /* 0x0000000603037211 */ /* 0x000fe200078f08ff */
[----:B------:R-:W-:Y:S01]  /*0b30*/  IMAD R4, R4, 0x40, R5 ;  /* 0x0000004004047824 */ /* 0x000fe200078e0205 */
[CC--:B------:R-:W-:Y:S02]  /*0b40*/  LEA.HI R5, R7.reuse, R12.reuse, RZ, 0x2 ;  /* 0x0000000c07057211 */ /* 0x0c0fe400078f10ff */
[----:B------:R-:W-:Y:S02]  /*0b50*/  LEA.HI R7, R7, R12, RZ, 0x5 ;  /* 0x0000000c07077211 */ /* 0x000fe400078f28ff */
[--C-:B------:R-:W-:Y:S02]  /*0b60*/  SHF.R.S32.HI R8, RZ, 0x2, R5.reuse ;  /* 0x00000002ff087819 */ /* 0x100fe40000011405 */
[----:B------:R-:W-:Y:S02]  /*0b70*/  SHF.R.S32.HI R9, RZ, 0x1f, R5 ;  /* 0x0000001fff097819 */ /* 0x000fe40000011405 */
[----:B------:R-:W-:-:S02]  /*0b80*/  LOP3.LUT R3, R3, 0x1ffffffe, RZ, 0xc0, !PT ;  /* 0x1ffffffe03037812 */ /* 0x000fc400078ec0ff */
[----:B------:R-:W-:Y:S02]  /*0b90*/  LEA.HI R9, R9, R8, RZ, 0x3 ;  /* 0x0000000809097211 */ /* 0x000fe400078f18ff */
[----:B------:R-:W-:Y:S01]  /*0ba0*/  LEA.HI R2, R2, R2, RZ, 0x1 ;  /* 0x0000000202027211 */ /* 0x000fe200078f08ff */
[----:B------:R-:W-:Y:S01]  /*0bb0*/  IMAD.IADD R3, R6, 0x1, -R3 ;  /* 0x0000000106037824 */ /* 0x000fe200078e0a03 */
[----:B------:R-:W-:Y:S02]  /*0bc0*/  LOP3.LUT R9, R9, 0xfffffff8, RZ, 0xc0, !PT ;  /* 0xfffffff809097812 */ /* 0x000fe400078ec0ff */
[----:B------:R-:W-:Y:S01]  /*0bd0*/  SHF.R.S32.HI R7, RZ, 0x5, R7 ;  /* 0x00000005ff077819 */ /* 0x000fe20000011407 */
[----:B------:R-:W-:Y:S01]  /*0be0*/  IMAD R2, R2, -0x3, R14 ;  /* 0xfffffffd02027824 */ /* 0x000fe200078e020e */
[-C--:B------:R-:W-:Y:S01]  /*0bf0*/  LEA.HI R10, R0, R13.reuse, RZ, 0x2 ;  /* 0x0000000d000a7211 */ /* 0x080fe200078f10ff */
[----:B------:R-:W-:Y:S01]  /*0c00*/  IMAD.IADD R8, R8, 0x1, -R9 ;  /* 0x0000000108087824 */ /* 0x000fe200078e0a09 */
[----:B------:R-:W-:Y:S01]  /*0c10*/  LEA.HI R0, R0, R13, RZ, 0x3 ;  /* 0x0000000d00007211 */ /* 0x000fe200078f18ff */
[----:B------:R-:W-:Y:S01]  /*0c20*/  IMAD R3, R3, 0x8, R4 ;  /* 0x0000000803037824 */ /* 0x000fe200078e0204 */
[----:B------:R-:W-:Y:S01]  /*0c30*/  LOP3.LUT R10, R10, 0xfffffffc, RZ, 0xc0, !PT ;  /* 0xfffffffc0a0a7812 */ /* 0x000fe200078ec0ff */
[----:B------:R-:W-:Y:S01]  /*0c40*/  IMAD R7, R7, 0x10, R8 ;  /* 0x0000001007077824 */ /* 0x000fe200078e0208 */
[----:B------:R-:W-:-:S02]  /*0c50*/  LOP3.LUT R5, R5, 0x7ffffffc, RZ, 0xc0, !PT ;  /* 0x7ffffffc05057812 */ /* 0x000fc400078ec0ff */
[----:B------:R0:W-:Y:S01]  /*0c60*/  STL [R1+0x38], R3 ;  /* 0x0000380301007387 */ /* 0x0001e20000100800 */
[----:B------:R-:W-:Y:S01]  /*0c70*/  IMAD R2, R2, 0x40, R7 ;  /* 0x0000004002027824 */ /* 0x000fe200078e0207 */
[----:B------:R-:W-:Y:S01]  /*0c80*/  LOP3.LUT R18, R0, 0xfffffff8, RZ, 0xc0, !PT ;  /* 0xfffffff800127812 */ /* 0x000fe200078ec0ff */
[C---:B------:R-:W-:Y:S02]  /*0c90*/  IMAD.IADD R10, R13.reuse, 0x1, -R10 ;  /* 0x000000010d0a7824 */ /* 0x040fe400078e0a0a */
[----:B------:R-:W-:Y:S01]  /*0ca0*/  IMAD.IADD R5, R12, 0x1, -R5 ;  /* 0x000000010c057824 */ /* 0x000fe200078e0a05 */
[----:B------:R1:W-:Y:S01]  /*0cb0*/  STL [R1+0x34], R2 ;  /* 0x0000340201007387 */ /* 0x0003e20000100800 */
[----:B------:R-:W-:Y:S02]  /*0cc0*/  IMAD.IADD R18, R13, 0x1, -R18 ;  /* 0x000000010d127824 */ /* 0x000fe400078e0a12 */
[----:B------:R-:W-:Y:S01]  /*0cd0*/  IMAD.SHL.U32 R16, R5, 0x2, RZ ;  /* 0x0000000205107824 */ /* 0x000fe200078e00ff */
[----:B0-----:R-:W-:Y:S01]  /*0ce0*/  LEA.HI R3, R10, R10, RZ, 0x1 ;  /* 0x0000000a0a037211 */ /* 0x001fe200078f08ff */
[----:B------:R-:W-:Y:S01]  /*0cf0*/  IMAD.SHL.U32 R19, R18, 0x8, RZ ;  /* 0x0000000812137824 */ /* 0x000fe200078e00ff */
[----:B------:R-:W-:Y:S01]  /*0d00*/  SHF.R.S32.HI R5, RZ, 0x3, R0 ;  /* 0x00000003ff057819 */ /* 0x000fe20000011400 */
[C---:B------:R-:W-:Y:S01]  /*0d10*/  VIADD R157, R16.reuse, 0x8 ;  /* 0x00000008109d7836 */ /* 0x040fe20000000000 */
[----:B------:R-:W-:Y:S01]  /*0d20*/  LOP3.LUT R3, R3, 0x1ffffffe, RZ, 0xc0, !PT ;  /* 0x1ffffffe03037812 */ /* 0x000fe200078ec0ff */
        /* <DEDUP_REMOVED lines=13> */
[----:B------:R-:W-:-:S02]  /*0e00*/  SHF.R.S32.HI R5, RZ, 0x1f, R153 ;  /* 0x0000001fff057819 */ /* 0x000fc40000011499 */
[----:B------:R-:W-:Y:S01]  /*0e10*/  SHF.R.S32.HI R4, RZ, 0x1f, R152 ;  /* 0x0000001fff047819 */ /* 0x000fe20000011498 */
[----:B------:R-:W-:Y:S01]  /*0e20*/  IMAD R17, R3, 0x8, R2 ;  /* 0x0000000803117824 */ /* 0x000fe200078e0202 */
[----:B-1----:R-:W-:-:S07]  /*0e30*/  SHF.R.S32.HI R0, RZ, 0x1f, R22 ;  /* 0x0000001fff007819 */ /* 0x002fce0000011416 */
.L_x_14127:
        /* <DEDUP_REMOVED lines=11> */
[----:B0123--:R-:W-:Y:S02]  /*0ef0*/  IMAD.U32 R2, RZ, RZ, UR8 ;  /* 0x00000008ff027e24 */ /* 0x00ffe4000f8e00ff */
[----:B------:R-:W-:Y:S01]  /*0f00*/  IMAD.U32 R3, RZ, RZ, UR9 ;  /* 0x00000009ff037e24 */ /* 0x000fe2000f8e00ff */
[----:B------:R-:W-:Y:S02]  /*0f10*/  @UP1 ULDC.64 UR8, c[0x0][0xa18] ;  /* 0x0002860000081ab9 */ /* 0x000fe40000000a00 */
[----:B------:R-:W-:Y:S02]  /*0f20*/  @UP1 UIMAD.WIDE UR8, UR7, 0x4, UR8 ;  /* 0x00000004070818a5 */ /* 0x000fe4000f8e0208 */
[----:B------:R-:W2:Y:S04]  /*0f30*/  @P0 LDG.E R2, desc[UR54][R2.64] ;  /* 0x0000003602020981 */ /* 0x000ea8000c1e1900 */
        /* <DEDUP_REMOVED lines=16> */
[----:B----45:R-:W-:-:S14]  /*1040*/  @P2 BRA `(.L_x_14028) ;  /* 0x0000000000382947 */ /* 0x030fdc0003800000 */
        /* <DEDUP_REMOVED lines=14> */
.L_x_14028:
        /* <DEDUP_REMOVED lines=9> */
.L_x_14029:
        /* <DEDUP_REMOVED lines=13> */
.L_x_14030:
        /* <DEDUP_REMOVED lines=28> */
.L_x_14032:
[----:B------:R-:W-:-:S11]  /*1450*/  UISETP.NE.AND UP0, UPT, UR7, 0x1, UPT ;  /* 0x000000010700788c */ /* 0x000fd6000bf05270 */
[----:B------:R-:W-:Y:S02]  /*1460*/  @UP0 ULDC.64 UR10, c[0x0][0x9e8] ;  /* 0x00027a00000a0ab9 */ /* 0x000fe40000000a00 */
[----:B------:R-:W-:-:S04]  /*1470*/  UIMAD.WIDE.U32 UR8, UR4, UR10, URZ ;  /* 0x0000000a040872a5 */ /* 0x000fc8000f8e003f */
[----:B------:R-:W-:-:S12]  /*1480*/  @UP0 USHF.R.U32.HI UR4, URZ, UR11, UR9 ;  /* 0x0000000b3f040299 */ /* 0x000fd80008011609 */
.L_x_14033:
[----:B------:R-:W-:-:S04]  /*1490*/  UIMAD UR4, UR4, UR7, UR7 ;  /* 0x00000007040472a4 */ /* 0x000fc8000f8e0207 */
[----:B------:R-:W-:-:S04]  /*14a0*/  UISETP.LT.AND UP0, UPT, UR6, UR4, UPT ;  /* 0x000000040600728c */ /* 0x000fc8000bf01270 */
[----:B------:R-:W-:-:S12]  /*14b0*/  USEL UR6, UR6, UR4, UP0 ;  /* 0x0000000406067287 */ /* 0x000fd80008000000 */
.L_x_14031:
        /* <DEDUP_REMOVED lines=33> */
.L_x_14035:
[----:B------:R-:W-:-:S11]  /*16d0*/  UISETP.NE.AND UP0, UPT, UR7, 0x1, UPT ;  /* 0x000000010700788c */ /* 0x000fd6000bf05270 */
[----:B------:R-:W-:Y:S02]  /*16e0*/  @UP0 ULDC.64 UR12, c[0x0][0x9e8] ;  /* 0x00027a00000c0ab9 */ /* 0x000fe40000000a00 */
[----:B------:R-:W-:-:S04]  /*16f0*/  UIMAD.WIDE.U32 UR8, UR4, UR12, URZ ;  /* 0x0000000c040872a5 */ /* 0x000fc8000f8e003f */
[----:B------:R-:W-:-:S12]  /*1700*/  @UP0 USHF.R.U32.HI UR4, URZ, UR13, UR9 ;  /* 0x0000000d3f040299 */ /* 0x000fd80008011609 */
.L_x_14036:
[----:B------:R-:W-:-:S04]  /*1710*/  UIMAD UR4, UR4, UR7, URZ ;  /* 0x00000007040472a4 */ /* 0x000fc8000f8e023f */
[----:B------:R-:W-:-:S04]  /*1720*/  UISETP.LT.AND UP0, UPT, UR10, UR4, UPT ;  /* 0x000000040a00728c */ /* 0x000fc8000bf01270 */
[----:B------:R-:W-:-:S12]  /*1730*/  USEL UR10, UR10, UR4, !UP0 ;  /* 0x000000040a0a7287 */ /* 0x000fd8000c000000 */
.L_x_14034:
        /* <DEDUP_REMOVED lines=52> */
.L_x_14037:
        /* <DEDUP_REMOVED lines=24> */
[----:B------:R-:W0:Y:S01]  /*1c00*/  S2R R0, SR_TID.X ;  /* 0x0000000000007919 */ /* 0x000e220000002100 */
[----:B------:R-:W1:Y:S01]  /*1c10*/  S2UR UR43, SR_CgaCtaId ;  /* 0x00000000002b79c3 */ /* 0x000e620000008800 */
[----:B------:R-:W-:Y:S02]  /*1c20*/  UMOV UR45, 0x400 ;  /* 0x00000400002d7882 */ /* 0x000fe40000000000 */
[----:B-1----:R-:W-:Y:S01]  /*1c30*/  ULEA UR45, UR43, UR45, 0x18 ;  /* 0x0000002d2b2d7291 */ /* 0x002fe2000f8ec03f */
[----:B0-----:R-:W-:-:S05]  /*1c40*/  VIADD R4, R0, 0xffffff80 ;  /* 0xffffff8000047836 */ /* 0x001fca0000000000 */
[----:B------:R-:W-:-:S04]  /*1c50*/  SHF.R.S32.HI R0, RZ, 0x1f, R4 ;  /* 0x0000001fff007819 */ /* 0x000fc80000011404 */
[----:B------:R-:W-:-:S04]  /*1c60*/  LEA.HI R0, R0, R4, RZ, 0x7 ;  /* 0x0000000400007211 */ /* 0x000fc800078f38ff */
[----:B------:R-:W-:-:S06]  /*1c70*/  SHF.R.S32.HI R0, RZ, 0x7, R0 ;  /* 0x00000007ff007819 */ /* 0x000fcc0000011400 */
[----:B------:R-:W0:Y:S02]  /*1c80*/  SHFL.IDX PT, R0, R0, RZ, 0x1f ;  /* 0x00001fff00007589 */ /* 0x000e2400000e0000 */
[----:B0-----:R-:W-:-:S13]  /*1c90*/  R2UR UR44, R0 ;  /* 0x00000000002c72ca */ /* 0x001fda00000e0000 */
        /* <DEDUP_REMOVED lines=26> */
.L_x_14039:
        /* <DEDUP_REMOVED lines=9> */
.L_x_14222:
[----:B------:R-:W-:Y:S05]  /*1ed0*/  @!P0 BRA `(.L_x_14041) ;  /* 0x0000000000048947 */ /* 0x000fea0003800000 */
[----:B------:R-:W-:Y:S01]  /*1ee0*/  BPT.TRAP 0x1 ;  /* 0x000000040000795c */ /* 0x000fe20000300000 */
.L_x_14041:
[----:B0-----:R-:W-:Y:S02]  /*1ef0*/  IMAD.U32 R3, RZ, RZ, UR48 ;  /* 0x00000030ff037e24 */ /* 0x001fe4000f8e00ff */
[----:B------:R-:W-:-:S03]  /*1f00*/  IMAD.U32 R0, RZ, RZ, UR49 ;  /* 0x00000031ff007e24 */ /* 0x000fc6000f8e00ff */
[----:B------:R-:W-:Y:S02]  /*1f10*/  LEA R3, R3, UR45, 0x3 ;  /* 0x0000002d03037c11 */ /* 0x000fe4000f8e18ff */
[----:B------:R-:W-:-:S04]  /*1f20*/  SHF.L.U32 R0, R0, 0x1f, RZ ;  /* 0x0000001f00007819 */ /* 0x000fc800000006ff */
[----:B------:R0:W1:Y:S01]  /*1f30*/  SYNCS.PHASECHK.TRANS64.TRYWAIT P1, [R3+URZ+0x16830], R0 ;  /* 0x01683000030075a7 */ /* 0x000062000802017f */
[----:B------:R-:W-:Y:S05]  /*1f40*/  @!P0 BRA `(.L_x_14042) ;  /* 0x0000000000048947 */ /* 0x000fea0003800000 */
[----:B------:R-:W-:Y:S01]  /*1f50*/  BPT.TRAP 0x1 ;  /* 0x000000040000795c */ /* 0x000fe20000300000 */
.L_x_14042:
[----:B-1----:R-:W-:Y:S05]  /*1f60*/  @P1 BRA `(.L_x_14043) ;  /* 0x0000000000081947 */ /* 0x002fea0003800000 */
[----:B------:R-:W1:Y:S02]  /*1f70*/  SYNCS.PHASECHK.TRANS64.TRYWAIT P1, [R3+URZ+0x16830], R0 ;  /* 0x01683000030075a7 */ /* 0x000e64000802017f */
[----:B-1----:R-:W-:Y:S05]  /*1f80*/  @!P1 BRA `(.L_x_14044) ;  /* 0x0000014000b49947 */ /* 0x002fea0003800000 */
.L_x_14043:
        /* <DEDUP_REMOVED lines=35> */
.L_x_14045:
[----:B------:R-:W-:Y:S01]  /*21c0*/  UISETP.NE.AND UP1, UPT, UR53, URZ, UPT ;  /* 0x0000003f3500728c */ /* 0x000fe2000bf25270 */
[----:B------:R-:W-:Y:S01]  /*21d0*/  VIADD R2, R17, UR39 ;  /* 0x0000002711027c36 */ /* 0x000fe20008000000 */
[----:B------:R-:W-:Y:S01]  /*21e0*/  R2UR UR6, R3 ;  /* 0x00000000030672ca */ /* 0x000fe200000e0000 */
[----:B01----:R-:W-:Y:S01]  /*21f0*/  IMAD.MOV.U32 R3, RZ, RZ, -0x80 ;  /* 0xffffff80ff037424 */ /* 0x003fe200078e00ff */
[----:B------:R-:W-:Y:S02]  /*2200*/  UISETP.NE.AND UP0, UPT, UR52, URZ, UPT ;  /* 0x0000003f3400728c */ /* 0x000fe4000bf05270 */
[----:B------:R-:W-:Y:S01]  /*2210*/  PLOP3.LUT P1, PT, PT, PT, UP1, 0x80, 0x0 ;  /* 0x000000000000781c */ /* 0x000fe20003f2f018 */
[----:B------:R-:W-:Y:S01]  /*2220*/  IMAD R7, R88, R3, 0x80 ;  /* 0x0000008058077424 */ /* 0x000fe200078e0203 */
[----:B------:R-:W-:Y:S01]  /*2230*/  PLOP3.LUT P2, PT, PT, PT, UP1, 0x80, 0x0 ;  /* 0x000000000000781c */ /* 0x000fe20003f4f018 */
[----:B------:R-:W-:Y:S01]  /*2240*/  IMAD.U32 R3, RZ, RZ, UR47 ;  /* 0x0000002fff037e24 */ /* 0x000fe2000f8e00ff */
[----:B------:R-:W-:Y:S01]  /*2250*/  ULDC UR23, c[0x0][0x9dc] ;  /* 0x0002770000177ab9 */ /* 0x000fe20000000800 */
[----:B------:R-:W-:Y:S01]  /*2260*/  @UP1 ULDC UR7, c[0x0][0x44c] ;  /* 0x0001130000071ab9 */ /* 0x000fe20000000800 */
[----:B------:R-:W-:Y:S01]  /*2270*/  ULDC UR14, c[0x0][0x9e0] ;  /* 0x00027800000e7ab9 */ /* 0x000fe20000000800 */
[----:B------:R-:W-:-:S02]  /*2280*/  IADD3 R8, -R16, UR40, R7 ;  /* 0x0000002810087c10 */ /* 0x000fc4000fffe107 */
[----:B------:R-:W-:-:S04]  /*2290*/  UIADD3 UR6, UR6, 0x16840, URZ ;  /* 0x0001684006067890 */ /* 0x000fc8000fffe03f */
[----:B------:R-:W-:Y:S01]  /*22a0*/  @P1 IMAD.HI.U32 R0, R2, UR7, RZ ;  /* 0x0000000702001c27 */ /* 0x000fe2000f8e00ff */
[----:B------:R-:W-:Y:S01]  /*22b0*/  @UP1 ULDC UR7, c[0x0][0x450] ;  /* 0x0001140000071ab9 */ /* 0x000fe20000000800 */
[----:B------:R-:W-:Y:S01]  /*22c0*/  UPRMT UR6, UR43, 0x654, UR6 ;  /* 0x000006542b067896 */ /* 0x000fe20008000006 */
[----:B------:R-:W-:Y:S02]  /*22d0*/  PLOP3.LUT P1, PT, PT, PT, UP0, 0x40, 0x0 ;  /* 0x000000000000781c */ /* 0x000fe40003f2e808 */
[----:B------:R-:W-:Y:S02]  /*22e0*/  @P2 SHF.R.U32.HI R2, RZ, UR7, R0 ;  /* 0x00000007ff022c19 */ /* 0x000fe40008011600 */
[----:B------:R-:W-:-:S03]  /*22f0*/  IADD3 R0, -R16, 0x1, R7 ;  /* 0x0000000110007810 */ /* 0x000fc60007ffe107 */
[----:B------:R-:W0:Y:S01]  /*2300*/  SHFL.IDX PT, R5, R2, RZ, 0x1c1f ;  /* 0x001c1fff02057589 */ /* 0x000e2200000e0000 */
[----:B------:R-:W-:Y:S01]  /*2310*/  SYNCS.ARRIVE.TRANS64.RED.A1T0 RZ, [UR6], RZ ;  /* 0x000000ffffff79a7 */ /* 0x000fe20008100406 */
[----:B------:R-:W-:Y:S01]  /*2320*/  ULOP3.LUT UR6, URZ, UR23, URZ, 0x33, !UPT ;  /* 0x000000173f067292 */ /* 0x000fe2000f8e333f */
[----:B------:R-:W-:-:S05]  /*2330*/  IADD3 R0, -R3, UR40, R0 ;  /* 0x0000002803007c10 */ /* 0x000fca000fffe100 */
[C---:B------:R-:W-:Y:S02]  /*2340*/  VIADD R9, R0.reuse, UR14 ;  /* 0x0000000e00097c36 */ /* 0x040fe40008000000 */
[----:B------:R-:W-:Y:S01]  /*2350*/  VIADD R10, R0, UR6 ;  /* 0x00000006000a7c36 */ /* 0x000fe20008000000 */
[----:B------:R-:W-:Y:S02]  /*2360*/  LEA R0, R88, 0xffffff80, 0x7 ;  /* 0xffffff8058007811 */ /* 0x000fe400078e38ff */
        /* <DEDUP_REMOVED lines=17> */
.L_x_14048:
[----:B------:R-:W-:Y:S02]  /*2480*/  ULDC UR6, c[0x0][0x9e4] ;  /* 0x0002790000067ab9 */ /* 0x000fe40000000800 */
[----:B------:R-:W-:-:S05]  /*2490*/  IMAD.U32 R12, RZ, RZ, UR6 ;  /* 0x00000006ff0c7e24 */ /* 0x000fca000f8e00ff */
[----:B------:R-:W-:-:S13]  /*24a0*/  ISETP.NE.AND P1, PT, R12, 0x1, PT ;  /* 0x000000010c00780c */ /* 0x000fda0003f25270 */
[----:B------:R-:W0:Y:S02]  /*24b0*/  @P1 LDC.64 R14, c[0x0][0x9e8] ;  /* 0x00027a00ff0e1b82 */ /* 0x000e240000000a00 */
[----:B0-----:R-:W-:-:S05]  /*24c0*/  @P1 IMAD.HI.U32 R6, R5, R14, RZ ;  /* 0x0000000e05061227 */ /* 0x001fca00078e00ff */
[----:B------:R-:W-:-:S07]  /*24d0*/  @P1 SHF.R.U32.HI R5, RZ, R15, R6 ;  /* 0x0000000fff051219 */ /* 0x000fce0000011606 */
.L_x_14049:
[----:B------:R-:W-:Y:S05]  /*24e0*/  BSYNC B0 ;  /* 0x0000000000007941 */ /* 0x000fea0003800000 */
.L_x_14047:
[----:B------:R-:W-:-:S04]  /*24f0*/  IMAD R5, R5, R12, -R0 ;  /* 0x0000000c05057224 */ /* 0x000fc800078e0a00 */
[----:B------:R-:W-:-:S05]  /*2500*/  IMAD.IADD R5, R5, 0x1, -R16 ;  /* 0x0000000105057824 */ /* 0x000fca00078e0a10 */
[----:B------:R-:W-:Y:S02]  /*2510*/  VIADDMNMX R3, R5, R12, R3, PT ;  /* 0x0000000c05037246 */ /* 0x000fe40003800103 */
[----:B------:R-:W-:-:S07]  /*2520*/  VIMNMX R4, R4, R5, !PT ;  /* 0x0000000504047248 */ /* 0x000fce0007fe0100 */
.L_x_14046:
        /* <DEDUP_REMOVED lines=14> */
[C---:B------:R-:W-:Y:S02]  /*2610*/  ISETP.GT.AND P4, PT, R4.reuse, 0x9, !P6 ;  /* 0x000000090400780c */ /* 0x040fe40007784270 */
        /* <DEDUP_REMOVED lines=170> */
[----:B0-----:R-:W-:Y:S01]  /*30c0*/  IMAD.IADD R5, R10, 0x1, R7 ;  /* 0x000000010a057824 */ /* 0x001fe200078e0207 */
[----:B------:R-:W-:-:S11]  /*30d0*/  VIADDMNMX R4, R7, R9, R8, PT ;  /* 0x0000000907047246 */ /* 0x000fd60003800108 */
        /* <DEDUP_REMOVED lines=15> */
.L_x_14052:
[----:B------:R-:W-:Y:S02]  /*31d0*/  ULDC UR6, c[0x0][0x9e4] ;  /* 0x0002790000067ab9 */ /* 0x000fe40000000800 */
[----:B------:R-:W-:-:S05]  /*31e0*/  IMAD.U32 R6, RZ, RZ, UR6 ;  /* 0x00000006ff067e24 */ /* 0x000fca000f8e00ff */
[----:B------:R-:W-:-:S13]  /*31f0*/  ISETP.NE.AND P6, PT, R6, 0x1, PT ;  /* 0x000000010600780c */ /* 0x000fda0003fc5270 */
[----:B------:R-:W0:Y:S02]  /*3200*/  @P6 LDC.64 R2, c[0x0][0x9e8] ;  /* 0x00027a00ff026b82 */ /* 0x000e240000000a00 */
[----:B0-----:R-:W-:-:S05]  /*3210*/  @P6 IMAD.HI.U32 R2, R7, R2, RZ ;  /* 0x0000000207026227 */ /* 0x001fca00078e00ff */
[----:B------:R-:W-:-:S07]  /*3220*/  @P6 SHF.R.U32.HI R7, RZ, R3, R2 ;  /* 0x00000003ff076219 */ /* 0x000fce0000011602 */
.L_x_14053:
[----:B------:R-:W-:Y:S05]  /*3230*/  BSYNC B0 ;  /* 0x0000000000007941 */ /* 0x000fea0003800000 */
.L_x_14051:
[----:B------:R-:W-:-:S04]  /*3240*/  IMAD R7, R7, R6, -R0 ;  /* 0x0000000607077224 */ /* 0x000fc800078e0a00 */
[----:B------:R-:W-:-:S05]  /*3250*/  IMAD.IADD R7, R7, 0x1, -R16 ;  /* 0x0000000107077824 */ /* 0x000fca00078e0a10 */
[----:B------:R-:W-:Y:S02]  /*3260*/  VIADDMNMX R4, R7, R6, R4, PT ;  /* 0x0000000607047246 */ /* 0x000fe40003800104 */
[----:B------:R-:W-:-:S07]  /*3270*/  VIMNMX R5, R5, R7, !PT ;  /* 0x0000000705057248 */ /* 0x000fce0007fe0100 */
.L_x_14050:
        /* <DEDUP_REMOVED lines=168> */
[----:B------:R-:W-:Y:S01]  /*3d00*/  MUFU.EX2 R3, R3 ;  /* 0x0000000300037308 */ /* 0x000fe20000000800 */
[----:B------:R-:W-:Y:S01]  /*3d10*/  LOP3.LUT P1, RZ, R23, 0x4000000, RZ, 0xc0, !PT ;  /* 0x0400000017ff7812 */ /* 0x000fe2000782c0ff */
[--C-:B------:R-:W-:Y:S01]  /*3d20*/  FFMA.FTZ R7, R29, UR21, -R2.reuse ;  /* 0x000000151d077c23 */ /* 0x100fe20008010802 */
[----:B------:R-:W-:Y:S01]  /*3d30*/  FMNMX.FTZ R9, R26, R27, !PT ;  /* 0x0000001b1a097209 */ /* 0x000fe20007810000 */
[--C-:B------:R-:W-:Y:S01]  /*3d40*/  FFMA.FTZ R144, R32, UR21, -R2.reuse ;  /* 0x0000001520907c23 */ /* 0x100fe20008010802 */
[----:B------:R-:W-:Y:S01]  /*3d50*/  ISETP.GT.AND P1, PT, R5, 0x68, !P1 ;  /* 0x000000680500780c */ /* 0x000fe20004f24270 */
[--C-:B------:R-:W-:Y:S01]  /*3d60*/  FFMA.FTZ R33, R33, UR21, -R2.reuse ;  /* 0x0000001521217c23 */ /* 0x100fe20008010802 */
[----:B------:R-:W-:Y:S01]  /*3d70*/  FMNMX.FTZ R6, R30, R9, !PT ;  /* 0x000000091e067209 */ /* 0x000fe20007810000 */
[----:B------:R-:W0:Y:S01]  /*3d80*/  MUFU.EX2 R148, R148 ;  /* 0x0000009400947308 */ /* 0x000e220000000800 */
[----:B------:R-:W-:Y:S01]  /*3d90*/  ISETP.LT.OR P1, PT, R4, 0x69, P1 ;  /* 0x000000690400780c */ /* 0x000fe20000f21670 */
[--C-:B------:R-:W-:Y:S01]  /*3da0*/  FFMA.FTZ R37, R37, UR21, -R2.reuse ;  /* 0x0000001525257c23 */ /* 0x100fe20008010802 */
[----:B------:R-:W-:Y:S01]  /*3db0*/  FMNMX.FTZ R9, R31, R6, !PT ;  /* 0x000000061f097209 */ /* 0x000fe20007810000 */
[--C-:B------:R-:W-:Y:S01]  /*3dc0*/  FFMA.FTZ R41, R41, UR21, -R2.reuse ;  /* 0x0000001529297c23 */ /* 0x100fe20008010802 */
[----:B------:R-:W-:Y:S01]  /*3dd0*/  FSEL R78, R78, -INF , !P1 ;  /* 0xff8000004e4e7808 */ /* 0x000fe20004800000 */
[--C-:B------:R-:W-:Y:S01]  /*3de0*/  FFMA.FTZ R45, R45, UR21, -R2.reuse ;  /* 0x000000152d2d7c23 */ /* 0x100fe20008010802 */
[----:B------:R-:W-:Y:S01]  /*3df0*/  FMNMX.FTZ R6, R34, R9, !PT ;  /* 0x0000000922067209 */ /* 0x000fe20007810000 */
[----:B------:R-:W1:Y:S01]  /*3e00*/  MUFU.EX2 R150, R150 ;  /* 0x0000009600967308 */ /* 0x000e620000000800 */
[----:B------:R-:W-:Y:S01]  /*3e10*/  ISETP.LT.OR P6, PT, R4, 0x7a, P6 ;  /* 0x0000007a0400780c */ /* 0x000fe200037c1670 */
[--C-:B------:R-:W-:Y:S01]  /*3e20*/  FFMA.FTZ R49, R49, UR21, -R2.reuse ;  /* 0x0000001531317c23 */ /* 0x100fe20008010802 */
[----:B------:R-:W-:Y:S01]  /*3e30*/  FMNMX.FTZ R11, R35, R6, !PT ;  /* 0x00000006230b7209 */ /* 0x000fe20007810000 */
[--C-:B------:R-:W-:Y:S01]  /*3e40*/  FFMA.FTZ R53, R53, UR21, -R2.reuse ;  /* 0x0000001535357c23 */ /* 0x100fe20008010802 */
[----:B------:R-:W-:Y:S01]  /*3e50*/  FSEL R87, R87, -INF , !P6 ;  /* 0xff80000057577808 */ /* 0x000fe20007000000 */
        /* <DEDUP_REMOVED lines=16> */
[--C-:B------:R-:W-:Y:S01]  /*3f60*/  FFMA.FTZ R124, R72, UR21, -R2.reuse ;  /* 0x00000015487c7c23 */ /* 0x100fe20008010802 */
[----:B------:R-:W-:Y:S01]  /*3f70*/  FMNMX.FTZ R6, R46, R13, !PT ;  /* 0x0000000d2e067209 */ /* 0x000fe20007810000 */
[----:B------:R4:W5:Y:S01]  /*3f80*/  MUFU.EX2 R9, R33 ;  /* 0x0000002100097308 */ /* 0x0009620000000800 */
[--C-:B------:R-:W-:Y:S01]  /*3f90*/  FFMA.FTZ R126, R76, UR21, -R2.reuse ;  /* 0x000000154c7e7c23 */ /* 0x100fe20008010802 */
[--C-:B------:R-:W-:Y:S01]  /*3fa0*/  FFMA.FTZ R120, R80, UR21, -R2.reuse ;  /* 0x0000001550787c23 */ /* 0x100fe20008010802 */
[----:B------:R-:W-:Y:S01]  /*3fb0*/  FMNMX.FTZ R13, R47, R6, !PT ;  /* 0x000000062f0d7209 */ /* 0x000fe20007810000 */
[--C-:B------:R-:W-:Y:S01]  /*3fc0*/  FFMA.FTZ R122, R84, UR21, -R2.reuse ;  /* 0x00000015547a7c23 */ /* 0x100fe20008010802 */
[----:B------:R-:W-:-:S02]  /*3fd0*/  FFMA.FTZ R57, R85, UR21, -R2 ;  /* 0x0000001555397c23 */ /* 0x000fc40008010802 */
[----:B------:R-:W-:Y:S01]  /*3fe0*/  FMNMX.FTZ R6, R50, R13, !PT ;  /* 0x0000000d32067209 */ /* 0x000fe20007810000 */
[----:B------:R0:W-:Y:S01]  /*3ff0*/  MUFU.EX2 R11, R37 ;  /* 0x00000025000b7308 */ /* 0x0001e20000000800 */
[----:B----4-:R-:W-:Y:S02]  /*4000*/  FFMA.FTZ R33, R61, UR21, -R2 ;  /* 0x000000153d217c23 */ /* 0x010fe40008010802 */
[----:B------:R-:W-:-:S04]  /*4010*/  FMNMX.FTZ R15, R51, R6, !PT ;  /* 0x00000006330f7209 */ /* 0x000fc80007810000 */
[----:B------:R-:W-:Y:S01]  /*4020*/  FMNMX.FTZ R6, R54, R15, !PT ;  /* 0x0000000f36067209 */ /* 0x000fe20007810000 */
[----:B------:R4:W-:Y:S01]  /*4030*/  MUFU.EX2 R13, R41 ;  /* 0x00000029000d7308 */ /* 0x0009e20000000800 */
[----:B0-----:R-:W-:Y:S02]  /*4040*/  FFMA.FTZ R37, R65, UR21, -R2 ;  /* 0x0000001541257c23 */ /* 0x001fe40008010802 */
[----:B------:R-:W-:-:S04]  /*4050*/  FMNMX.FTZ R15, R55, R6, !PT ;  /* 0x00000006370f7209 */ /* 0x000fc80007810000 */
[----:B------:R-:W-:Y:S01]  /*4060*/  FMNMX.FTZ R6, R58, R15, !PT ;  /* 0x0000000f3a067209 */ /* 0x000fe20007810000 */
[----:B------:R-:W0:Y:S01]  /*4070*/  MUFU.EX2 R146, R146 ;  /* 0x0000009200927308 */ /* 0x000e220000000800 */
[----:B----4-:R-:W-:Y:S02]  /*4080*/  FFMA.FTZ R41, R69, UR21, -R2 ;  /* 0x0000001545297c23 */ /* 0x010fe40008010802 */
[----:B------:R-:W-:-:S04]  /*4090*/  FMNMX.FTZ R21, R59, R6, !PT ;  /* 0x000000063b157209 */ /* 0x000fc80007810000 */
[----:B------:R-:W-:Y:S01]  /*40a0*/  FMNMX.FTZ R6, R62, R21, !PT ;  /* 0x000000153e067209 */ /* 0x000fe20007810000 */
[----:B------:R4:W-:Y:S03]  /*40b0*/  MUFU.EX2 R15, R45 ;  /* 0x0000002d000f7308 */ /* 0x0009e60000000800 */
        /* <DEDUP_REMOVED lines=9> */
[----:B------:R-:W-:Y:S01]  /*4150*/  MUFU.EX2 R142, R142 ;  /* 0x0000008e008e7308 */ /* 0x000fe20000000800 */
        /* <DEDUP_REMOVED lines=10> */
[----:B------:R-:W-:Y:S03]  /*4200*/  MUFU.EX2 R138, R138 ;  /* 0x0000008a008a7308 */ /* 0x000fe60000000800 */
[----:B------:R-:W-:-:S05]  /*4210*/  FMNMX.FTZ R4, R87, R4, !PT ;  /* 0x0000000457047209 */ /* 0x000fca0007810000 */
[----:B------:R-:W4:Y:S01]  /*4220*/  SHFL.BFLY PT, R5, R4, 0x2, 0x1f ;  /* 0x0c401f0004057f89 */ /* 0x000f2200000e0000 */
[----:B------:R-:W-:Y:S08]  /*4230*/  MUFU.EX2 R132, R132 ;  /* 0x0000008400847308 */ /* 0x000ff00000000800 */
        /* <DEDUP_REMOVED lines=12> */
[----:B------:R-:W-:Y:S02]  /*4300*/  FSEL R20, R20, RZ, P1 ;  /* 0x000000ff14147208 */ /* 0x000fe40000800000 */
[----:B------:R-:W-:-:S03]  /*4310*/  PLOP3.LUT P1, PT, PT, PT, UP0, 0x40, 0x0 ;  /* 0x000000000000781c */ /* 0x000fc60003f2e808 */
[----:B------:R-:W-:Y:S01]  /*4320*/  MUFU.EX2 R124, R124 ;  /* 0x0000007c007c7308 */ /* 0x000fe20000000800 */
[--C-:B------:R-:W-:Y:S01]  /*4330*/  FFMA.FTZ R2, R27, UR21, -R20.reuse ;  /* 0x000000151b027c23 */ /* 0x100fe20008010814 */
[----:B------:R-:W-:Y:S01]  /*4340*/  FADD.FTZ R27, R148, R3 ;  /* 0x00000003941b7221 */ /* 0x000fe20000010000 */
[--C-:B------:R-:W-:Y:S01]  /*4350*/  FFMA.FTZ R149, R26, UR21, -R20.reuse ;  /* 0x000000151a957c23 */ /* 0x100fe20008010814 */
[--C-:B------:R-:W-:Y:S01]  /*4360*/  FFMA.FTZ R151, R30, UR21, -R20.reuse ;  /* 0x000000151e977c23 */ /* 0x100fe20008010814 */
[--C-:B------:R-:W-:Y:S01]  /*4370*/  FFMA.FTZ R4, R31, UR21, -R20.reuse ;  /* 0x000000151f047c23 */ /* 0x100fe20008010814 */
[----:B-1----:R-:W-:Y:S01]  /*4380*/  FADD.FTZ R24, R150, R27 ;  /* 0x0000001b96187221 */ /* 0x002fe20000010000 */
[--C-:B------:R-:W-:Y:S01]  /*4390*/  FFMA.FTZ R145, R34, UR21, -R20.reuse ;  /* 0x0000001522917c23 */ /* 0x100fe20008010814 */
[----:B------:R-:W-:Y:S01]  /*43a0*/  MUFU.EX2 R2, R2 ;  /* 0x0000000200027308 */ /* 0x000fe20000000800 */
[----:B------:R-:W-:Y:S01]  /*43b0*/  FFMA.FTZ R6, R35, UR21, -R20 ;  /* 0x0000001523067c23 */ /* 0x000fe20008010814 */
[----:B--2---:R-:W-:Y:S01]  /*43c0*/  FADD.FTZ R27, R7, R24 ;  /* 0x00000018071b7221 */ /* 0x004fe20000010000 */
[--C-:B------:R-:W-:Y:S01]  /*43d0*/  FFMA.FTZ R147, R38, UR21, -R20.reuse ;  /* 0x0000001526937c23 */ /* 0x100fe20008010814 */
[--C-:B------:R-:W-:Y:S01]  /*43e0*/  FFMA.FTZ R8, R39, UR21, -R20.reuse ;  /* 0x0000001527087c23 */ /* 0x100fe20008010814 */
[--C-:B------:R-:W-:Y:S01]  /*43f0*/  FFMA.FTZ R141, R42, UR21, -R20.reuse ;  /* 0x000000152a8d7c23 */ /* 0x100fe20008010814 */
[----:B---3--:R-:W-:Y:S01]  /*4400*/  FADD.FTZ R26, R144, R27 ;  /* 0x0000001b901a7221 */ /* 0x008fe20000010000 */
[--C-:B------:R-:W-:Y:S01]  /*4410*/  FFMA.FTZ R10, R43, UR21, -R20.reuse ;  /* 0x000000152b0a7c23 */ /* 0x100fe20008010814 */
[----:B------:R-:W1:Y:S01]  /*4420*/  MUFU.EX2 R149, R149 ;  /* 0x0000009500957308 */ /* 0x000e620000000800 */
[----:B------:R-:W-:Y:S01]  /*4430*/  FFMA.FTZ R143, R46, UR21, -R20 ;  /* 0x000000152e8f7c23 */ /* 0x000fe20008010814 */
[----:B-----5:R-:W-:Y:S01]  /*4440*/  FADD.FTZ R27, R9, R26 ;  /* 0x0000001a091b7221 */ /* 0x020fe20000010000 */
[--C-:B------:R-:W-:Y:S01]  /*4450*/  FFMA.FTZ R12, R47, UR21, -R20.reuse ;  /* 0x000000152f0c7c23 */ /* 0x100fe20008010814 */
[--C-:B------:R-:W-:Y:S01]  /*4460*/  FFMA.FTZ R137, R50, UR21, -R20.reuse ;  /* 0x0000001532897c23 */ /* 0x100fe20008010814 */
[--C-:B------:R-:W-:Y:S01]  /*4470*/  FFMA.FTZ R14, R51, UR21, -R20.reuse ;  /* 0x00000015330e7c23 */ /* 0x100fe20008010814 */
[----:B0-----:R-:W-:Y:S01]  /*4480*/  FADD.FTZ R26, R146, R27 ;  /* 0x0000001b921a7221 */ /* 0x001fe20000010000 */
[--C-:B------:R-:W-:Y:S01]  /*4490*/  FFMA.FTZ R139, R54, UR21, -R20.reuse ;  /* 0x00000015368b7c23 */ /* 0x100fe20008010814 */
[----:B------:R-:W0:Y:S01]  /*44a0*/  MUFU.EX2 R151, R151 ;  /* 0x0000009700977308 */ /* 0x000e220000000800 */
[----:B------:R-:W-:Y:S01]  /*44b0*/  FFMA.FTZ R24, R55, UR21, -R20 ;  /* 0x0000001537187c23 */ /* 0x000fe20008010814 */
[----:B------:R-:W-:Y:S01]  /*44c0*/  FADD.FTZ R27, R11, R26 ;  /* 0x0000001a0b1b7221 */ /* 0x000fe20000010000 */
[--C-:B------:R-:W-:Y:S01]  /*44d0*/  FFMA.FTZ R133, R58, UR21, -R20.reuse ;  /* 0x000000153a857c23 */ /* 0x100fe20008010814 */
[--C-:B------:R-:W-:Y:S01]  /*44e0*/  FFMA.FTZ R26, R59, UR21, -R20.reuse ;  /* 0x000000153b1a7c23 */ /* 0x100fe20008010814 */
[----:B------:R-:W-:Y:S01]  /*44f0*/  F2FP.F16.F32.PACK_AB R148, R3, R148 ;  /* 0x000000940394723e */ /* 0x000fe200000000ff */
[----:B------:R-:W-:Y:S01]  /*4500*/  FADD.FTZ R28, R140, R27 ;  /* 0x0000001b8c1c7221 */ /* 0x000fe20000010000 */
[----:B------:R-:W-:Y:S01]  /*4510*/  FFMA.FTZ R135, R62, UR21, -R20 ;  /* 0x000000153e877c23 */ /* 0x000fe20008010814 */
[----:B------:R-:W2:Y:S01]  /*4520*/  MUFU.EX2 R4, R4 ;  /* 0x0000000400047308 */ /* 0x000ea20000000800 */
[----:B-1----:R-:W-:Y:S01]  /*4530*/  FADD.FTZ R30, R149, R2 ;  /* 0x00000002951e7221 */ /* 0x002fe20000010000 */
[----:B------:R-:W-:Y:S01]  /*4540*/  FADD.FTZ R27, R13, R28 ;  /* 0x0000001c0d1b7221 */ /* 0x000fe20000010000 */
[--C-:B------:R-:W-:Y:S01]  /*4550*/  FFMA.FTZ R129, R66, UR21, -R20.reuse ;  /* 0x0000001542817c23 */ /* 0x100fe20008010814 */
[----:B------:R-:W-:Y:S01]  /*4560*/  F2FP.F16.F32.PACK_AB R150, R7, R150 ;  /* 0x000000960796723e */ /* 0x000fe200000000ff */
[--C-:B------:R-:W-:Y:S01]  /*4570*/  FFMA.FTZ R131, R70, UR21, -R20.reuse ;  /* 0x0000001546837c23 */ /* 0x100fe20008010814 */
        /* <DEDUP_REMOVED lines=22> */
[--C-:B------:R-:W-:Y:S01]  /*46e0*/  FFMA.FTZ R32, R71, UR21, -R20.reuse ;  /* 0x0000001547207c23 */ /* 0x100fe20008010814 */
[----:B------:R-:W-:Y:S01]  /*46f0*/  FFMA.FTZ R20, R87, UR21, -R20 ;  /* 0x0000001557147c23 */ /* 0x000fe20008010814 */
[----:B------:R-:W-:Y:S01]  /*4700*/  FADD.FTZ R36, R132, R31 ;  /* 0x0000001f84247221 */ /* 0x000fe20000010000 */
[----:B------:R-:W-:Y:S01]  /*4710*/  F2FP.F16.F32.PACK_AB R151, R4, R151 ;  /* 0x000000970497723e */ /* 0x000fe200000000ff */
[----:B------:R-:W1:Y:S01]  /*4720*/  MUFU.EX2 R8, R8 ;  /* 0x0000000800087308 */ /* 0x000e620000000800 */
[----:B0-----:R-:W-:Y:S01]  /*4730*/  FADD.FTZ R34, R6, R27 ;  /* 0x0000001b06227221 */ /* 0x001fe20000010000 */
[----:B------:R-:W-:Y:S01]  /*4740*/  FADD.FTZ R31, R29, R36 ;  /* 0x000000241d1f7221 */ /* 0x000fe20000010000 */
[----:B------:R-:W-:Y:S01]  /*4750*/  F2FP.F16.F32.PACK_AB R144, R9, R144 ;  /* 0x000000900990723e */ /* 0x000fe200000000ff */
[----:B------:R-:W-:Y:S01]  /*4760*/  VIADD R4, R88, 0xfffffffe ;  /* 0xfffffffe58047836 */ /* 0x000fe20000000000 */
        /* <DEDUP_REMOVED lines=8> */
[----:B------:R-:W-:Y:S01]  /*47f0*/  FADD.FTZ R36, R128, R31 ;  /* 0x0000001f80247221 */ /* 0x000fe20000010000 */
[----:B------:R-:W-:Y:S01]  /*4800*/  F2FP.F16.F32.PACK_AB R138, R25, R138 ;  /* 0x0000008a198a723e */ /* 0x000fe200000000ff */
[----:B------:R-:W2:Y:S01]  /*4810*/  MUFU.EX2 R10, R10 ;  /* 0x0000000a000a7308 */ /* 0x000ea20000000800 */
[----:B-1----:R-:W-:Y:S01]  /*4820*/  FADD.FTZ R34, R8, R27 ;  /* 0x0000001b08227221 */ /* 0x002fe20000010000 */
[----:B------:R-:W-:Y:S02]  /*4830*/  F2FP.F16.F32.PACK_AB R132, R29, R132 ;  /* 0x000000841d84723e */ /* 0x000fe400000000ff */
[----:B------:R-:W-:Y:S02]  /*4840*/  F2FP.F16.F32.PACK_AB R134, R33, R134 ;  /* 0x000000862186723e */ /* 0x000fe400000000ff */
[----:B------:R-:W-:Y:S02]  /*4850*/  F2FP.F16.F32.PACK_AB R128, R37, R128 ;  /* 0x000000802580723e */ /* 0x000fe400000000ff */
[----:B------:R-:W1:Y:S01]  /*4860*/  MUFU.EX2 R143, R143 ;  /* 0x0000008f008f7308 */ /* 0x000e620000000800 */
[----:B0-----:R-:W-:Y:S01]  /*4870*/  FADD.FTZ R27, R141, R34 ;  /* 0x000000228d1b7221 */ /* 0x001fe20000010000 */
[----:B------:R-:W-:-:S02]  /*4880*/  F2FP.F16.F32.PACK_AB R145, R6, R145 ;  /* 0x000000910691723e */ /* 0x000fc400000000ff */
[----:B------:R-:W-:-:S04]  /*4890*/  F2FP.F16.F32.PACK_AB R147, R8, R147 ;  /* 0x000000930893723e */ /* 0x000fc800000000ff */
[----:B------:R-:W0:Y:S01]  /*48a0*/  MUFU.EX2 R12, R12 ;  /* 0x0000000c000c7308 */ /* 0x000e220000000800 */
[C---:B--2---:R-:W-:Y:S01]  /*48b0*/  FADD.FTZ R34, R10.reuse, R27 ;  /* 0x0000001b0a227221 */ /* 0x044fe20000010000 */
[----:B------:R-:W-:-:S06]  /*48c0*/  F2FP.F16.F32.PACK_AB R141, R10, R141 ;  /* 0x0000008d0a8d723e */ /* 0x000fcc00000000ff */
[----:B------:R-:W2:Y:S01]  /*48d0*/  MUFU.EX2 R137, R137 ;  /* 0x0000008900897308 */ /* 0x000ea20000000800 */
[----:B-1----:R-:W-:-:S07]  /*48e0*/  FADD.FTZ R27, R143, R34 ;  /* 0x000000228f1b7221 */ /* 0x002fce0000010000 */
[----:B------:R-:W1:Y:S01]  /*48f0*/  MUFU.EX2 R14, R14 ;  /* 0x0000000e000e7308 */ /* 0x000e620000000800 */
[C---:B0-----:R-:W-:Y:S01]  /*4900*/  FADD.FTZ R34, R12.reuse, R27 ;  /* 0x0000001b0c227221 */ /* 0x041fe20000010000 */
[----:B------:R-:W-:Y:S01]  /*4910*/  FADD.FTZ R27, R37, R36 ;  /* 0x00000024251b7221 */ /* 0x000fe20000010000 */
[----:B------:R-:W-:-:S03]  /*4920*/  F2FP.F16.F32.PACK_AB R143, R12, R143 ;  /* 0x0000008f0c8f723e */ /* 0x000fc600000000ff */
[----:B------:R-:W-:Y:S01]  /*4930*/  FADD.FTZ R36, R130, R27 ;  /* 0x0000001b82247221 */ /* 0x000fe20000010000 */
[----:B------:R-:W-:Y:S01]  /*4940*/  F2FP.F16.F32.PACK_AB R130, R41, R130 ;  /* 0x000000822982723e */ /* 0x000fe200000000ff */
[----:B------:R-:W0:Y:S01]  /*4950*/  MUFU.EX2 R139, R139 ;  /* 0x0000008b008b7308 */ /* 0x000e220000000800 */
[----:B--2---:R-:W-:Y:S01]  /*4960*/  FADD.FTZ R3, R137, R34 ;  /* 0x0000002289037221 */ /* 0x004fe20000010000 */
[----:B------:R-:W-:-:S04]  /*4970*/  FADD.FTZ R7, R41, R36 ;  /* 0x0000002429077221 */ /* 0x000fc80000010000 */
        /* <DEDUP_REMOVED lines=26> */
[----:B------:R-:W-:-:S06]  /*4b20*/  F2FP.F16.F32.PACK_AB R135, R28, R135 ;  /* 0x000000871c87723e */ /* 0x000fcc00000000ff */
[----:B------:R-:W1:Y:S01]  /*4b30*/  MUFU.EX2 R53, R53 ;  /* 0x0000003500357308 */ /* 0x000e620000000800 */
[----:B0-----:R-:W-:-:S07]  /*4b40*/  FADD.FTZ R36, R120, R7 ;  /* 0x0000000778247221 */ /* 0x001fce0000010000 */
        /* <DEDUP_REMOVED lines=31> */
[----:B--2---:R-:W-:-:S04]  /*4d40*/  FADD.FTZ R2, R86, R7 ;  /* 0x0000000756027221 */ /* 0x004fc80000010000 */
[C---:B-1----:R-:W-:Y:S01]  /*4d50*/  FADD.FTZ R2, R123.reuse, R2 ;  /* 0x000000027b027221 */ /* 0x042fe20000010000 */
[----:B------:R-:W-:Y:S01]  /*4d60*/  F2FP.F16.F32.PACK_AB R123, R123, R86 ;  /* 0x000000567b7b723e */ /* 0x000fe200000000ff */
        /* <DEDUP_REMOVED lines=14> */
.L_x_14055:
[----:B------:R-:W-:Y:S02]  /*4e50*/  ULDC UR18, c[0x0][0x9e4] ;  /* 0x0002790000127ab9 */ /* 0x000fe40000000800 */
[----:B------:R-:W-:-:S11]  /*4e60*/  UISETP.NE.AND UP0, UPT, UR18, 0x1, UPT ;  /* 0x000000011200788c */ /* 0x000fd6000bf05270 */
[----:B------:R-:W-:Y:S02]  /*4e70*/  @UP0 ULDC.64 UR6, c[0x0][0x9e8] ;  /* 0x00027a0000060ab9 */ /* 0x000fe40000000a00 */
[----:B------:R-:W-:-:S04]  /*4e80*/  UIMAD.WIDE.U32 UR10, UR15, UR6, URZ ;  /* 0x000000060f0a72a5 */ /* 0x000fc8000f8e003f */
[----:B------:R-:W-:-:S12]  /*4e90*/  @UP0 USHF.R.U32.HI UR15, URZ, UR7, UR11 ;  /* 0x000000073f0f0299 */ /* 0x000fd8000801160b */
.L_x_14056:
[----:B------:R-:W-:-:S04]  /*4ea0*/  UIMAD UR15, UR15, UR18, UR18 ;  /* 0x000000120f0f72a4 */ /* 0x000fc8000f8e0212 */
[----:B------:R-:W-:-:S04]  /*4eb0*/  UISETP.LT.AND UP0, UPT, UR14, UR15, UPT ;  /* 0x0000000f0e00728c */ /* 0x000fc8000bf01270 */
[----:B------:R-:W-:-:S12]  /*4ec0*/  USEL UR14, UR14, UR15, UP0 ;  /* 0x0000000f0e0e7287 */ /* 0x000fd80008000000 */
.L_x_14054:
        /* <DEDUP_REMOVED lines=21> */
[----:B------:R-:W-:-:S13]  /*5020*/  ISETP.GE.AND P1, PT, R4, UR25, PT ;  /* 0x0000001904007c0c */ /* 0x000fda000bf26270 */
[----:B------:R-:W-:Y:S05]  /*5030*/  @!P1 BRA `(.L_x_14057) ;  /* 0x0000002c00a09947 */ /* 0x000fea0003800000 */
        /* <DEDUP_REMOVED lines=9> */
.L_x_14076:
[----:B------:R-:W-:Y:S01]  /*50d0*/  ISETP.NE.AND P2, PT, RZ, UR44, PT ;  /* 0x0000002cff007c0c */ /* 0x000fe2000bf45270 */
[----:B------:R-:W-:-:S04]  /*50e0*/  UISETP.NE.AND UP0, UPT, UR26, 0x1, UPT ;  /* 0x000000011a00788c */ /* 0x000fc8000bf05270 */
[----:B------:R-:W-:-:S04]  /*50f0*/  USEL UR49, URZ, 0x1, UP0 ;  /* 0x000000013f317887 */ /* 0x000fc80008000000 */
[----:B------:R-:W-:-:S04]  /*5100*/  ULOP3.LUT UR49, UR27, UR49, URZ, 0x3c, !UPT ;  /* 0x000000311b317292 */ /* 0x000fc8000f8e3c3f */
[----:B------:R-:W-:Y:S08]  /*5110*/  @P2 BRA `(.L_x_14058) ;  /* 0x0000000000382947 */ /* 0x000ff00003800000 */
[----:B------:R-:W-:Y:S05]  /*5120*/  @!P0 BRA `(.L_x_14059) ;  /* 0x0000000000048947 */ /* 0x000fea0003800000 */
[----:B------:R-:W-:Y:S01]  /*5130*/  BPT.TRAP 0x1 ;  /* 0x000000040000795c */ /* 0x000fe20000300000 */
.L_x_14059:
        /* <DEDUP_REMOVED lines=9> */
.L_x_14060:
[----:B-1----:R-:W-:Y:S05]  /*51d0*/  @P1 BRA `(.L_x_14058) ;  /* 0x0000000000081947 */ /* 0x002fea0003800000 */
[----:B------:R-:W1:Y:S02]  /*51e0*/  SYNCS.PHASECHK.TRANS64.TRYWAIT P1, [UR6+0x16830], R0 ;  /* 0x01683000ff0075a7 */ /* 0x000e640008020146 */
[----:B-1----:R-:W-:Y:S05]  /*51f0*/  @!P1 BRA `(.L_x_14061) ;  /* 0x00000110002c9947 */ /* 0x002fea0003800000 */
.L_x_14058:
[----:B-1----:R-:W1:Y:S01]  /*5200*/  S2R R5, SR_TID.X ;  /* 0x0000000000057919 */ /* 0x002e620000002100 */
[----:B------:R-:W-:Y:S01]  /*5210*/  UIADD3 UR48, UR26, 0x1, URZ ;  /* 0x000000011a307890 */ /* 0x000fe2000fffe03f */
[----:B------:R-:W-:Y:S01]  /*5220*/  UMOV UR19, 0x40000040 ;  /* 0x4000004000137882 */ /* 0x000fe20000000000 */
[----:B------:R-:W-:Y:S02]  /*5230*/  UMOV UR7, 0x40000040 ;  /* 0x4000004000077882 */ /* 0x000fe40000000000 */
[----:B------:R-:W-:Y:S01]  /*5240*/  UISETP.NE.AND UP0, UPT, UR48, 0x2, UPT ;  /* 0x000000023000788c */ /* 0x000fe2000bf05270 */
[----:B------:R-:W-:Y:S01]  /*5250*/  UMOV UR11, 0x40000040 ;  /* 0x40000040000b7882 */ /* 0x000fe20000000000 */
[----:B------:R-:W-:Y:S02]  /*5260*/  UMOV UR15, 0x40000040 ;  /* 0x40000040000f7882 */ /* 0x000fe40000000000 */
[----:B------:R-:W-:-:S04]  /*5270*/  USEL UR48, UR48, URZ, UP0 ;  /* 0x0000003f30307287 */ /* 0x000fc80008000000 */
        /* <DEDUP_REMOVED lines=22> */
.L_x_14063:
[----:B------:R-:W-:Y:S01]  /*53e0*/  ULEA UR6, UR26, UR45, 0x3 ;  /* 0x0000002d1a067291 */ /* 0x000fe2000f8e183f */
[----:B------:R-:W-:-:S05]  /*53f0*/  IMAD.U32 R0, RZ, RZ, UR27 ;  /* 0x0000001bff007e24 */ /* 0x000fca000f8e00ff */
[----:B------:R-:W-:-:S04]  /*5400*/  SHF.L.U32 R0, R0, 0x1f, RZ ;  /* 0x0000001f00007819 */ /* 0x000fc800000006ff */
[----:B------:R0:W1:Y:S01]  /*5410*/  SYNCS.PHASECHK.TRANS64.TRYWAIT P1, [UR6+0x16850], R0 ;  /* 0x01685000ff0075a7 */ /* 0x0000620008020146 */
[----:B------:R-:W-:Y:S05]  /*5420*/  @!P0 BRA `(.L_x_14064) ;  /* 0x0000000000048947 */ /* 0x000fea0003800000 */
[----:B------:R-:W-:Y:S01]  /*5430*/  BPT.TRAP 0x1 ;  /* 0x000000040000795c */ /* 0x000fe20000300000 */
.L_x_14064:
[----:B-1----:R-:W-:Y:S05]  /*5440*/  @P1 BRA `(.L_x_14062) ;  /* 0x0000000000081947 */ /* 0x002fea0003800000 */
[----:B------:R-:W1:Y:S02]  /*5450*/  SYNCS.PHASECHK.TRANS64.TRYWAIT P1, [UR6+0x16850], R0 ;  /* 0x01685000ff0075a7 */ /* 0x000e640008020146 */
[----:B-1----:R-:W-:Y:S05]  /*5460*/  @!P1 BRA `(.L_x_14065) ;  /* 0x0000010c00a89947 */ /* 0x002fea0003800000 */
.L_x_14062:
[----:B------:R-:W-:Y:S01]  /*5470*/  UIADD3 UR6, UR45, 0x400, URZ ;  /* 0x000004002d067890 */ /* 0x000fe2000fffe03f */
[----:B------:R-:W-:Y:S01]  /*5480*/  WARPGROUP.ARRIVE ;  /* 0x00000000000079c5 */ /* 0x000fe20000000000 */
[----:B------:R-:W-:-:S05]  /*5490*/  UMOV UR7, 0x40000040 ;  /* 0x4000004000077882 */ /* 0x000fca0000000000 */
[----:B------:R-:W1:Y:S01]  /*54a0*/  S2R R8, SR_TID.X ;  /* 0x0000000000087919 */ /* 0x000e620000002100 */
[----:B------:R-:W-:-:S04]  /*54b0*/  USHF.R.U32.HI UR6, URZ, 0x4, UR6 ;  /* 0x000000043f067899 */ /* 0x000fc80008011606 */
[----:B------:R-:W-:-:S04]  /*54c0*/  ULOP3.LUT UR6, UR6, 0x3fff, URZ, 0xc0, !UPT ;  /* 0x00003fff06067892 */ /* 0x000fc8000f8ec03f */
[----:B------:R-:W-:-:S07]  /*54d0*/  ULEA UR10, UR26, UR6, 0xa ;  /* 0x000000061a0a7291 */ /* 0x000fce000f8e503f */
[----:B------:R-:W-:Y:S02]  /*54e0*/  UMOV UR6, UR10 ;  /* 0x0000000a00067c82 */ /* 0x000fe40008000000 */
[----:B------:R-:W-:Y:S01]  /*54f0*/  HGMMA.64x64x16.F32 R88, R148, gdesc[UR4].tnspB, R88, gsb0 ;  /* 0x40e0000494587df0 */ /* 0x000fe20008000858 */
[----:B------:R-:W-:Y:S01]  /*5500*/  UIADD3 UR6, UR10, 0x80, URZ ;  /* 0x000000800a067890 */ /* 0x000fe2000fffe03f */
[----:B------:R-:W-:Y:S01]  /*5510*/  UMOV UR7, 0x40000040 ;  /* 0x4000004000077882 */ /* 0x000fe20000000000 */
[----:B-1----:R-:W-:Y:S02]  /*5520*/  SHF.R.U32.HI R5, RZ, 0x7, R8 ;  /* 0x00000007ff057819 */ /* 0x002fe40000011608 */
[----:B------:R-:W-:-:S03]  /*5530*/  ISETP.GE.U32.AND P1, PT, R8, 0x180, PT ;  /* 0x000001800800780c */ /* 0x000fc60003f26070 */
[----:B0-----:R-:W-:-:S05]  /*5540*/  VIADD R0, R5, 0x9 ;  /* 0x0000000905007836 */ /* 0x001fca0000000000 */
[----:B------:R-:W-:Y:S01]  /*5550*/  SEL R0, R0, 0x9, !P1 ;  /* 0x0000000900007807 */ /* 0x000fe20004800000 */
        /* <DEDUP_REMOVED lines=37> */
.L_x_14066:
[----:B------:R-:W-:Y:S01]  /*57b0*/  UISETP.NE.AND UP1, UPT, UR53, URZ, UPT ;  /* 0x0000003f3500728c */ /* 0x000fe2000bf25270 */
[----:B------:R-:W-:Y:S01]  /*57c0*/  VIADD R13, R17, UR39 ;  /* 0x00000027110d7c36 */ /* 0x000fe20008000000 */
[----:B------:R-:W-:Y:S01]  /*57d0*/  ULEA UR6, UR48, UR45, 0x3 ;  /* 0x0000002d30067291 */ /* 0x000fe2000f8e183f */
[----:B------:R-:W-:Y:S01]  /*57e0*/  IMAD.U32 R8, RZ, RZ, UR47 ;  /* 0x0000002fff087e24 */ /* 0x000fe2000f8e00ff */
[----:B------:R-:W-:Y:S02]  /*57f0*/  UISETP.NE.AND UP0, UPT, UR52, URZ, UPT ;  /* 0x0000003f3400728c */ /* 0x000fe4000bf05270 */
[----:B------:R-:W-:Y:S01]  /*5800*/  PLOP3.LUT P1, PT, PT, PT, UP1, 0x80, 0x0 ;  /* 0x000000000000781c */ /* 0x000fe20003f2f018 */
[----:B------:R-:W-:Y:S01]  /*5810*/  UIADD3 UR6, UR6, 0x16840, URZ ;  /* 0x0001684006067890 */ /* 0x000fe2000fffe03f */
[----:B------:R-:W-:-:S03]  /*5820*/  PLOP3.LUT P2, PT, PT, PT, UP1, 0x80, 0x0 ;  /* 0x000000000000781c */ /* 0x000fc60003f4f018 */
[----:B------:R-:W-:Y:S01]  /*5830*/  @UP1 ULDC UR7, c[0x0][0x44c] ;  /* 0x0001130000071ab9 */ /* 0x000fe20000000800 */
[----:B------:R-:W-:-:S07]  /*5840*/  UPRMT UR6, UR43, 0x654, UR6 ;  /* 0x000006542b067896 */ /* 0x000fce0008000006 */
[----:B0-----:R-:W-:Y:S01]  /*5850*/  @P1 IMAD.HI.U32 R0, R13, UR7, RZ ;  /* 0x000000070d001c27 */ /* 0x001fe2000f8e00ff */
[----:B------:R-:W-:Y:S01]  /*5860*/  @UP1 ULDC UR7, c[0x0][0x450] ;  /* 0x0001140000071ab9 */ /* 0x000fe20000000800 */
[----:B------:R-:W-:Y:S01]  /*5870*/  PLOP3.LUT P1, PT, PT, PT, UP0, 0x40, 0x0 ;  /* 0x000000000000781c */ /* 0x000fe20003f2e808 */
[----:B------:R-:W-:Y:S01]  /*5880*/  SYNCS.ARRIVE.TRANS64.RED.A1T0 RZ, [UR6], RZ ;  /* 0x000000ffffff79a7 */ /* 0x000fe20008100406 */
[----:B------:R-:W-:Y:S01]  /*5890*/  ULOP3.LUT UR6, URZ, UR23, URZ, 0x33, !UPT ;  /* 0x000000173f067292 */ /* 0x000fe2000f8e333f */
[----:B------:R-:W-:Y:S01]  /*58a0*/  @P2 SHF.R.U32.HI R13, RZ, UR7, R0 ;  /* 0x00000007ff0d2c19 */ /* 0x000fe20008011600 */
[----:B------:R-:W-:-:S04]  /*58b0*/  IMAD.SHL.U32 R0, R4, 0x80, RZ ;  /* 0x0000008004007824 */ /* 0x000fc800078e00ff */
[----:B------:R-:W0:Y:S01]  /*58c0*/  SHFL.IDX PT, R15, R13, RZ, 0x1c1f ;  /* 0x001c1fff0d0f7589 */ /* 0x000e2200000e0000 */
[----:B------:R-:W-:-:S04]  /*58d0*/  IADD3 R5, -R16, 0x1, -R0 ;  /* 0x0000000110057810 */ /* 0x000fc80007ffe900 */
        /* <DEDUP_REMOVED lines=19> */
.L_x_14069:
[----:B------:R-:W-:-:S05]  /*5a10*/  IMAD.U32 R14, RZ, RZ, UR22 ;  /* 0x00000016ff0e7e24 */ /* 0x000fca000f8e00ff */
[----:B------:R-:W-:-:S13]  /*5a20*/  ISETP.NE.AND P1, PT, R14, 0x1, PT ;  /* 0x000000010e00780c */ /* 0x000fda0003f25270 */
[----:B------:R-:W0:Y:S02]  /*5a30*/  @P1 LDC.64 R8, c[0x0][0x9e8] ;  /* 0x00027a00ff081b82 */ /* 0x000e240000000a00 */
[----:B0-----:R-:W-:-:S05]  /*5a40*/  @P1 IMAD.HI.U32 R8, R15, R8, RZ ;  /* 0x000000080f081227 */ /* 0x001fca00078e00ff */
[----:B------:R-:W-:-:S07]  /*5a50*/  @P1 SHF.R.U32.HI R15, RZ, R9, R8 ;  /* 0x00000009ff0f1219 */ /* 0x000fce0000011608 */
.L_x_14070:
[----:B------:R-:W-:Y:S05]  /*5a60*/  BSYNC B0 ;  /* 0x0000000000007941 */ /* 0x000fea0003800000 */
.L_x_14068:
[----:B------:R-:W-:-:S04]  /*5a70*/  IMAD R15, R15, R14, -R0 ;  /* 0x0000000e0f0f7224 */ /* 0x000fc800078e0a00 */
[----:B------:R-:W-:-:S05]  /*5a80*/  IMAD.IADD R15, R15, 0x1, -R16 ;  /* 0x000000010f0f7824 */ /* 0x000fca00078e0a10 */
[----:B------:R-:W-:Y:S02]  /*5a90*/  VIADDMNMX R10, R15, R14, R10, PT ;  /* 0x0000000e0f0a7246 */ /* 0x000fe4000380010a */
[----:B------:R-:W-:-:S07]  /*5aa0*/  VIMNMX R5, R5, R15, !PT ;  /* 0x0000000f05057248 */ /* 0x000fce0007fe0100 */
.L_x_14067:
        /* <DEDUP_REMOVED lines=116> */
.L_x_14073:
[----:B------:R-:W-:-:S05]  /*61f0*/  IMAD.U32 R10, RZ, RZ, UR22 ;  /* 0x00000016ff0a7e24 */ /* 0x000fca000f8e00ff */
[----:B------:R-:W-:-:S13]  /*6200*/  ISETP.NE.AND P2, PT, R10, 0x1, PT ;  /* 0x000000010a00780c */ /* 0x000fda0003f45270 */
[----:B------:R-:W0:Y:S02]  /*6210*/  @P2 LDC.64 R8, c[0x0][0x9e8] ;  /* 0x00027a00ff082b82 */ /* 0x000e240000000a00 */
[----:B0-----:R-:W-:-:S05]  /*6220*/  @P2 IMAD.HI.U32 R8, R5, R8, RZ ;  /* 0x0000000805082227 */ /* 0x001fca00078e00ff */
[----:B------:R-:W-:-:S07]  /*6230*/  @P2 SHF.R.U32.HI R5, RZ, R9, R8 ;  /* 0x00000009ff052219 */ /* 0x000fce0000011608 */
.L_x_14074:
[----:B------:R-:W-:Y:S05]  /*6240*/  BSYNC B0 ;  /* 0x0000000000007941 */ /* 0x000fea0003800000 */
.L_x_14072:
[----:B------:R-:W-:-:S04]  /*6250*/  IMAD R5, R5, R10, -R0 ;  /* 0x0000000a05057224 */ /* 0x000fc800078e0a00 */
[----:B------:R-:W-:-:S05]  /*6260*/  IMAD.IADD R5, R5, 0x1, -R16 ;  /* 0x0000000105057824 */ /* 0x000fca00078e0a10 */
[----:B------:R-:W-:Y:S02]  /*6270*/  VIADDMNMX R12, R5, R10, R12, PT ;  /* 0x0000000a050c7246 */ /* 0x000fe4000380010c */
[----:B------:R-:W-:-:S07]  /*6280*/  VIMNMX R11, R11, R5, !PT ;  /* 0x000000050b0b7248 */ /* 0x000fce0007fe0100 */
.L_x_14071:
        /* <DEDUP_REMOVED lines=37> */
[----:B------:R-:W-:Y:S02]  /*64e0*/  FMNMX.FTZ R13, R27, R10, !PT ;  /* 0x0000000a1b0d7209 */ /* 0x000fe40007810000 */
[----:B------:R-:W-:Y:S02]  /*64f0*/  FMNMX.FTZ R5, R61, R0, !PT ;  /* 0x000000003d057209 */ /* 0x000fe40007810000 */
[----:B------:R-:W-:Y:S02]  /*6500*/  ISETP.GT.AND P2, PT, R11, 0x11, P1 ;  /* 0x000000110b00780c */ /* 0x000fe40000f44270 */
[----:B------:R-:W-:Y:S02]  /*6510*/  FMNMX.FTZ R0, R64, R5, !PT ;  /* 0x0000000540007209 */ /* 0x000fe40007810000 */
[----:B------:R-:W-:-:S02]  /*6520*/  FSEL R31, R31, -INF , !P4 ;  /* 0xff8000001f1f7808 */ /* 0x000fc40006000000 */
[----:B------:R-:W-:Y:S02]  /*6530*/  FMNMX.FTZ R5, R65, R0, !PT ;  /* 0x0000000041057209 */ /* 0x000fe40007810000 */
[----:B------:R-:W-:Y:S02]  /*6540*/  FMNMX.FTZ R14, R30, R13, !PT ;  /* 0x0000000d1e0e7209 */ /* 0x000fe40007810000 */
[----:B------:R-:W-:Y:S02]  /*6550*/  FMNMX.FTZ R0, R68, R5, !PT ;  /* 0x0000000544007209 */ /* 0x000fe40007810000 */
[----:B------:R-:W-:Y:S02]  /*6560*/  ISETP.GT.AND P3, PT, R11, 0x18, P1 ;  /* 0x000000180b00780c */ /* 0x000fe40000f64270 */
[----:B------:R-:W-:Y:S02]  /*6570*/  FMNMX.FTZ R5, R69, R0, !PT ;  /* 0x0000000045057209 */ /* 0x000fe40007810000 */
[----:B------:R-:W-:-:S02]  /*6580*/  ISETP.LT.OR P2, PT, R12, 0x12, P2 ;  /* 0x000000120c00780c */ /* 0x000fc40001741670 */
[----:B------:R-:W-:Y:S02]  /*6590*/  FMNMX.FTZ R0, R72, R5, !PT ;  /* 0x0000000548007209 */ /* 0x000fe40007810000 */
[----:B------:R-:W-:Y:S02]  /*65a0*/  FMNMX.FTZ R13, R31, R14, !PT ;  /* 0x0000000e1f0d7209 */ /* 0x000fe40007810000 */
[----:B------:R-:W-:Y:S02]  /*65b0*/  FMNMX.FTZ R5, R73, R0, !PT ;  /* 0x0000000049057209 */ /* 0x000fe40007810000 */
[----:B------:R-:W-:Y:S02]  /*65c0*/  ISETP.GT.AND P4, PT, R11, 0x19, P1 ;  /* 0x000000190b00780c */ /* 0x000fe40000f84270 */
[----:B------:R-:W-:Y:S02]  /*65d0*/  FMNMX.FTZ R0, R76, R5, !PT ;  /* 0x000000054c007209 */ /* 0x000fe40007810000 */
[----:B------:R-:W-:-:S02]  /*65e0*/  ISETP.LT.OR P3, PT, R12, 0x19, P3 ;  /* 0x000000190c00780c */ /* 0x000fc40001f61670 */
[----:B------:R-:W-:Y:S02]  /*65f0*/  FMNMX.FTZ R5, R77, R0, !PT ;  /* 0x000000004d057209 */ /* 0x000fe40007810000 */
[----:B------:R-:W-:Y:S02]  /*6600*/  FSEL R35, R35, -INF , !P2 ;  /* 0xff80000023237808 */ /* 0x000fe40005000000 */
[----:B------:R-:W-:Y:S02]  /*6610*/  FMNMX.FTZ R0, R80, R5, !PT ;  /* 0x0000000550007209 */ /* 0x000fe40007810000 */
[----:B------:R-:W-:Y:S02]  /*6620*/  FMNMX.FTZ R14, R34, R13, !PT ;  /* 0x0000000d220e7209 */ /* 0x000fe40007810000 */
[----:B------:R-:W-:Y:S02]  /*6630*/  FMNMX.FTZ R5, R81, R0, !PT ;  /* 0x0000000051057209 */ /* 0x000fe40007810000 */
[----:B------:R-:W-:-:S02]  /*6640*/  ISETP.LT.OR P4, PT, R12, 0x1a, P4 ;  /* 0x0000001a0c00780c */ /* 0x000fc40002781670 */
[----:B------:R-:W-:Y:S02]  /*6650*/  FMNMX.FTZ R0, R84, R5, !PT ;  /* 0x0000000554007209 */ /* 0x000fe40007810000 */
[----:B------:R-:W-:Y:S02]  /*6660*/  FSEL R38, R38, -INF , !P3 ;  /* 0xff80000026267808 */ /* 0x000fe40005800000 */
[----:B------:R-:W-:Y:S02]  /*6670*/  FMNMX.FTZ R5, R85, R0, !PT ;  /* 0x0000000055057209 */ /* 0x000fe40007810000 */
[----:B------:R-:W-:Y:S02]  /*6680*/  FMNMX.FTZ R15, R35, R14, !PT ;  /* 0x0000000e230f7209 */ /* 0x000fe40007810000 */
[----:B------:R-:W-:Y:S01]  /*6690*/  ISETP.GT.AND P2, PT, R11, 0x21, P1 ;  /* 0x000000210b00780c */ /* 0x000fe20000f44270 */
[----:B------:R-:W0:Y:S01]  /*66a0*/  SHFL.BFLY PT, R0, R5, 0x2, 0x1f ;  /* 0x0c401f0005007f89 */ /* 0x000e2200000e0000 */
[----:B------:R-:W-:-:S02]  /*66b0*/  FSEL R39, R39, -INF , !P4 ;  /* 0xff80000027277808 */ /* 0x000fc40006000000 */
[----:B------:R-:W-:Y:S02]  /*66c0*/  FMNMX.FTZ R14, R38, R15, !PT ;  /* 0x0000000f260e7209 */ /* 0x000fe40007810000 */
[----:B------:R-:W-:Y:S02]  /*66d0*/  ISETP.GT.AND P3, PT, R11, 0x28, P1 ;  /* 0x000000280b00780c */ /* 0x000fe40000f64270 */
[C---:B------:R-:W-:Y:S02]  /*66e0*/  ISETP.LT.OR P2, PT, R12.reuse, 0x22, P2 ;  /* 0x000000220c00780c */ /* 0x040fe40001741670 */
[----:B------:R-:W-:Y:S02]  /*66f0*/  FMNMX.FTZ R15, R39, R14, !PT ;  /* 0x0000000e270f7209 */ /* 0x000fe40007810000 */
[----:B------:R-:W-:Y:S02]  /*6700*/  ISETP.GT.AND P4, PT, R11, 0x29, P1 ;  /* 0x000000290b00780c */ /* 0x000fe40000f84270 */
[----:B------:R-:W-:-:S02]  /*6710*/  ISETP.LT.OR P3, PT, R12, 0x29, P3 ;  /* 0x000000290c00780c */ /* 0x000fc40001f61670 */
[----:B------:R-:W-:Y:S02]  /*6720*/  FSEL R43, R43, -INF , !P2 ;  /* 0xff8000002b2b7808 */ /* 0x000fe40005000000 */
[----:B------:R-:W-:Y:S02]  /*6730*/  FMNMX.FTZ R14, R42, R15, !PT ;  /* 0x0000000f2a0e7209 */ /* 0x000fe40007810000 */
[----:B------:R-:W-:Y:S02]  /*6740*/  ISETP.GT.AND P2, PT, R11, 0x30, P1 ;  /* 0x000000300b00780c */ /* 0x000fe40000f44270 */
[----:B------:R-:W-:Y:S02]  /*6750*/  FSEL R46, R46, -INF , !P3 ;  /* 0xff8000002e2e7808 */ /* 0x000fe40005800000 */
[----:B------:R-:W-:Y:S02]  /*6760*/  ISETP.LT.OR P4, PT, R12, 0x2a, P4 ;  /* 0x0000002a0c00780c */ /* 0x000fe40002781670 */
[----:B0-----:R-:W-:-:S02]  /*6770*/  FMNMX.FTZ R8, R5, R0, !PT ;  /* 0x0000000005087209 */ /* 0x001fc40007810000 */
[----:B------:R-:W-:Y:S02]  /*6780*/  FMNMX.FTZ R15, R43, R14, !PT ;  /* 0x0000000e2b0f7209 */ /* 0x000fe40007810000 */
[----:B------:R-:W-:Y:S01]  /*6790*/  ISETP.GT.AND P3, PT, R11, 0x31, P1 ;  /* 0x000000310b00780c */ /* 0x000fe20000f64270 */
[----:B------:R-:W0:Y:S01]  /*67a0*/  SHFL.BFLY PT, R9, R8, 0x1, 0x1f ;  /* 0x0c201f0008097f89 */ /* 0x000e2200000e0000 */
[----:B------:R-:W-:Y:S02]  /*67b0*/  ISETP.LT.OR P2, PT, R12, 0x31, P2 ;  /* 0x000000310c00780c */ /* 0x000fe40001741670 */
[----:B------:R-:W-:Y:S02]  /*67c0*/  FSEL R47, R47, -INF , !P4 ;  /* 0xff8000002f2f7808 */ /* 0x000fe40006000000 */
[----:B------:R-:W-:Y:S02]  /*67d0*/  FMNMX.FTZ R20, R46, R15, !PT ;  /* 0x0000000f2e147209 */ /* 0x000fe40007810000 */
[----:B------:R-:W-:-:S02]  /*67e0*/  ISETP.GT.AND P5, PT, R11, 0x38, P1 ;  /* 0x000000380b00780c */ /* 0x000fc40000fa4270 */
[----:B------:R-:W-:Y:S02]  /*67f0*/  FSEL R50, R50, -INF , !P2 ;  /* 0xff80000032327808 */ /* 0x000fe40005000000 */
[C---:B------:R-:W-:Y:S02]  /*6800*/  ISETP.LT.OR P3, PT, R12.reuse, 0x32, P3 ;  /* 0x000000320c00780c */ /* 0x040fe40001f61670 */
[----:B------:R-:W-:Y:S02]  /*6810*/  FMNMX.FTZ R15, R47, R20, !PT ;  /* 0x000000142f0f7209 */ /* 0x000fe40007810000 */
[----:B------:R-:W-:Y:S02]  /*6820*/  ISETP.GT.AND P4, PT, R11, 0x39, P1 ;  /* 0x000000390b00780c */ /* 0x000fe40000f84270 */
[----:B------:R-:W-:Y:S02]  /*6830*/  ISETP.LT.OR P5, PT, R12, 0x39, P5 ;  /* 0x000000390c00780c */ /* 0x000fe40002fa1670 */
[----:B------:R-:W-:-:S02]  /*6840*/  FSEL R51, R51, -INF , !P3 ;  /* 0xff80000033337808 */ /* 0x000fc40005800000 */
[----:B------:R-:W-:Y:S02]  /*6850*/  FMNMX.FTZ R20, R50, R15, !PT ;  /* 0x0000000f32147209 */ /* 0x000fe40007810000 */
[----:B------:R-:W-:Y:S02]  /*6860*/  ISETP.GT.AND P2, PT, R11, 0x40, P1 ;  /* 0x000000400b00780c */ /* 0x000fe40000f44270 */
[----:B------:R-:W-:Y:S02]  /*6870*/  FSEL R54, R54, -INF , !P5 ;  /* 0xff80000036367808 */ /* 0x000fe40006800000 */
[----:B------:R-:W-:Y:S02]  /*6880*/  ISETP.LT.OR P4, PT, R12, 0x3a, P4 ;  /* 0x0000003a0c00780c */ /* 0x000fe40002781670 */
[----:B------:R-:W-:Y:S02]  /*6890*/  FMNMX.FTZ R21, R51, R20, !PT ;  /* 0x0000001433157209 */ /* 0x000fe40007810000 */
[----:B0-----:R-:W-:-:S02]  /*68a0*/  FMNMX.FTZ R0, R8, R9, !PT ;  /* 0x0000000908007209 */ /* 0x001fc40007810000 */
[----:B------:R-:W-:Y:S02]  /*68b0*/  ISETP.GT.AND P3, PT, R11, 0x41, P1 ;  /* 0x000000410b00780c */ /* 0x000fe40000f64270 */
[----:B------:R-:W-:Y:S01]  /*68c0*/  ISETP.LT.OR P2, PT, R12, 0x41, P2 ;  /* 0x000000410c00780c */ /* 0x000fe20001741670 */
[----:B------:R-:W-:Y:S01]  /*68d0*/  FMUL.FTZ R9, R0, UR21 ;  /* 0x0000001500097c20 */ /* 0x000fe20008410000 */
[----:B------:R-:W-:Y:S02]  /*68e0*/  FSEL R55, R55, -INF , !P4 ;  /* 0xff80000037377808 */ /* 0x000fe40006000000 */
[----:B------:R-:W-:Y:S02]  /*68f0*/  FMNMX.FTZ R20, R54, R21, !PT ;  /* 0x0000001536147209 */ /* 0x000fe40007810000 */
[----:B------:R-:W-:Y:S02]  /*6900*/  ISETP.GT.AND P5, PT, R11, 0x48, P1 ;  /* 0x000000480b00780c */ /* 0x000fe40000fa4270 */
[----:B------:R-:W-:-:S02]  /*6910*/  FSEL R58, R58, -INF , !P2 ;  /* 0xff8000003a3a7808 */ /* 0x000fc40005000000 */
[----:B------:R-:W-:Y:S02]  /*6920*/  ISETP.LT.OR P3, PT, R12, 0x42, P3 ;  /* 0x000000420c00780c */ /* 0x000fe40001f61670 */
[----:B------:R-:W-:Y:S02]  /*6930*/  FMNMX.FTZ R21, R55, R20, !PT ;  /* 0x0000001437157209 */ /* 0x000fe40007810000 */
[----:B------:R-:W-:Y:S02]  /*6940*/  FSETP.NEU.FTZ.AND P6, PT, R0, -INF , PT ;  /* 0xff8000000000780b */ /* 0x000fe40003fdd000 */
[----:B------:R-:W-:Y:S02]  /*6950*/  ISETP.GT.AND P4, PT, R11, 0x49, P1 ;  /* 0x000000490b00780c */ /* 0x000fe40000f84270 */
[----:B------:R-:W-:Y:S02]  /*6960*/  ISETP.LT.OR P5, PT, R12, 0x49, P5 ;  /* 0x000000490c00780c */ /* 0x000fe40002fa1670 */
[----:B------:R-:W-:-:S02]  /*6970*/  FSEL R59, R59, -INF , !P3 ;  /* 0xff8000003b3b7808 */ /* 0x000fc40005800000 */
[----:B------:R-:W-:Y:S02]  /*6980*/  FMNMX.FTZ R20, R58, R21, !PT ;  /* 0x000000153a147209 */ /* 0x000fe40007810000 */
[----:B------:R-:W-:Y:S02]  /*6990*/  FSEL R5, R9, RZ, P6 ;  /* 0x000000ff09057208 */ /* 0x000fe40003000000 */
[----:B------:R-:W-:Y:S02]  /*69a0*/  ISETP.GT.AND P2, PT, R11, 0x50, P1 ;  /* 0x000000500b00780c */ /* 0x000fe40000f44270 */
[----:B------:R-:W-:Y:S01]  /*69b0*/  FSEL R62, R62, -INF , !P5 ;  /* 0xff8000003e3e7808 */ /* 0x000fe20006800000 */
[--C-:B------:R-:W-:Y:S01]  /*69c0*/  FFMA.FTZ R148, R24, UR21, -R5.reuse ;  /* 0x0000001518947c23 */ /* 0x100fe20008010805 */
[----:B------:R-:W-:Y:S01]  /*69d0*/  ISETP.LT.OR P4, PT, R12, 0x4a, P4 ;  /* 0x0000004a0c00780c */ /* 0x000fe20002781670 */
[--C-:B------:R-:W-:Y:S01]  /*69e0*/  FFMA.FTZ R8, R25, UR21, -R5.reuse ;  /* 0x0000001519087c23 */ /* 0x100fe20008010805 */
[----:B------:R-:W-:Y:S01]  /*69f0*/  FMNMX.FTZ R21, R59, R20, !PT ;  /* 0x000000143b157209 */ /* 0x000fe20007810000 */
[--C-:B------:R-:W-:Y:S01]  /*6a00*/  FFMA.FTZ R33, R33, UR21, -R5.reuse ;  /* 0x0000001521217c23 */ /* 0x100fe20008010805 */
[----:B------:R-:W-:Y:S01]  /*6a10*/  ISETP.GT.AND P3, PT, R11, 0x51, P1 ;  /* 0x000000510b00780c */ /* 0x000fe20000f64270 */
[--C-:B------:R-:W-:Y:S01]  /*6a20*/  FFMA.FTZ R146, R36, UR21, -R5.reuse ;  /* 0x0000001524927c23 */ /* 0x100fe20008010805 */
[----:B------:R-:W-:Y:S01]  /*6a30*/  ISETP.LT.OR P2, PT, R12, 0x51, P2 ;  /* 0x000000510c00780c */ /* 0x000fe20001741670 */
[----:B------:R0:W-:Y:S01]  /*6a40*/  MUFU.EX2 R10, R33 ;  /* 0x00000021000a7308 */ /* 0x0001e20000000800 */
[----:B------:R-:W-:Y:S01]  /*6a50*/  FSEL R63, R63, -INF , !P4 ;  /* 0xff8000003f3f7808 */ /* 0x000fe20006000000 */
[--C-:B------:R-:W-:Y:S01]  /*6a60*/  FFMA.FTZ R150, R28, UR21, -R5.reuse ;  /* 0x000000151c967c23 */ /* 0x100fe20008010805 */
[----:B------:R-:W-:Y:S01]  /*6a70*/  FMNMX.FTZ R24, R62, R21, !PT ;  /* 0x000000153e187209 */ /* 0x000fe20007810000 */
[--C-:B------:R-:W-:Y:S01]  /*6a80*/  FFMA.FTZ R9, R29, UR21, -R5.reuse ;  /* 0x000000151d097c23 */ /* 0x100fe20008010805 */
[----:B------:R-:W-:Y:S01]  /*6a90*/  ISETP.GT.AND P5, PT, R11, 0x58, P1 ;  /* 0x000000580b00780c */ /* 0x000fe20000fa4270 */
[--C-:B------:R-:W-:Y:S01]  /*6aa0*/  FFMA.FTZ R144, R32, UR21, -R5.reuse ;  /* 0x0000001520907c23 */ /* 0x100fe20008010805 */
        /* <DEDUP_REMOVED lines=9> */
[--C-:B------:R-:W-:Y:S01]  /*6b40*/  FFMA.FTZ R15, R45, UR21, -R5.reuse ;  /* 0x000000152d0f7c23 */ /* 0x100fe20008010805 */
        /* <DEDUP_REMOVED lines=31> */
[----:B------:R-:W-:Y:S01]  /*6d40*/  FFMA.FTZ R85, R85, UR21, -R5 ;  /* 0x0000001555557c23 */ /* 0x000fe20008010805 */
[----:B------:R-:W-:Y:S01]  /*6d50*/  FSEL R75, R75, -INF , !P3 ;  /* 0xff8000004b4b7808 */ /* 0x000fe20005800000 */
[----:B------:R-:W-:Y:S01]  /*6d60*/  MUFU.EX2 R148, R148 ;  /* 0x0000009400947308 */ /* 0x000fe20000000800 */
[----:B------:R-:W-:-:S02]  /*6d70*/  FMNMX.FTZ R24, R74, R25, !PT ;  /* 0x000000194a187209 */ /* 0x000fc40007810000 */
[----:B------:R-:W-:Y:S02]  /*6d80*/  ISETP.GT.AND P2, PT, R11, 0x70, P1 ;  /* 0x000000700b00780c */ /* 0x000fe40000f44270 */
[----:B------:R-:W-:Y:S02]  /*6d90*/  FSEL R78, R78, -INF , !P5 ;  /* 0xff8000004e4e7808 */ /* 0x000fe40006800000 */
[C---:B------:R-:W-:Y:S01]  /*6da0*/  ISETP.LT.OR P4, PT, R12.reuse, 0x6a, P4 ;  /* 0x0000006a0c00780c */ /* 0x040fe20002781670 */
[----:B------:R-:W-:Y:S01]  /*6db0*/  MUFU.EX2 R8, R8 ;  /* 0x0000000800087308 */ /* 0x000fe20000000800 */
[----:B------:R-:W-:Y:S02]  /*6dc0*/  FMNMX.FTZ R25, R75, R24, !PT ;  /* 0x000000184b197209 */ /* 0x000fe40007810000 */
[----:B------:R-:W-:Y:S02]  /*6dd0*/  ISETP.GT.AND P3, PT, R11, 0x71, P1 ;  /* 0x000000710b00780c */ /* 0x000fe40000f64270 */
[----:B------:R-:W-:-:S02]  /*6de0*/  ISETP.LT.OR P2, PT, R12, 0x71, P2 ;  /* 0x000000710c00780c */ /* 0x000fc40001741670 */
[----:B------:R-:W-:Y:S01]  /*6df0*/  FSEL R79, R79, -INF , !P4 ;  /* 0xff8000004f4f7808 */ /* 0x000fe20006000000 */
[----:B------:R-:W-:Y:S01]  /*6e00*/  MUFU.EX2 R150, R150 ;  /* 0x0000009600967308 */ /* 0x000fe20000000800 */
[----:B------:R-:W-:Y:S02]  /*6e10*/  FMNMX.FTZ R24, R78, R25, !PT ;  /* 0x000000194e187209 */ /* 0x000fe40007810000 */
[----:B------:R-:W-:Y:S02]  /*6e20*/  ISETP.GT.AND P5, PT, R11, 0x78, P1 ;  /* 0x000000780b00780c */ /* 0x000fe40000fa4270 */
[----:B------:R-:W-:Y:S02]  /*6e30*/  ISETP.LT.OR P3, PT, R12, 0x72, P3 ;  /* 0x000000720c00780c */ /* 0x000fe40001f61670 */
[----:B------:R-:W-:Y:S01]  /*6e40*/  FSEL R82, R82, -INF , !P2 ;  /* 0xff80000052527808 */ /* 0x000fe20005000000 */
[----:B------:R-:W-:Y:S01]  /*6e50*/  MUFU.EX2 R9, R9 ;  /* 0x0000000900097308 */ /* 0x000fe20000000800 */
[----:B------:R-:W-:-:S02]  /*6e60*/  FMNMX.FTZ R25, R79, R24, !PT ;  /* 0x000000184f197209 */ /* 0x000fc40007810000 */
[----:B------:R-:W-:Y:S01]  /*6e70*/  ISETP.GT.AND P1, PT, R11, 0x79, P1 ;  /* 0x000000790b00780c */ /* 0x000fe20000f24270 */
[----:B------:R-:W-:Y:S01]  /*6e80*/  FFMA.FTZ R11, R57, UR21, -R5 ;  /* 0x00000015390b7c23 */ /* 0x000fe20008010805 */
[----:B------:R-:W-:Y:S02]  /*6e90*/  ISETP.LT.OR P5, PT, R12, 0x79, P5 ;  /* 0x000000790c00780c */ /* 0x000fe40002fa1670 */
[----:B------:R-:W-:Y:S01]  /*6ea0*/  FSEL R83, R83, -INF , !P3 ;  /* 0xff80000053537808 */ /* 0x000fe20005800000 */
[----:B------:R-:W-:Y:S01]  /*6eb0*/  MUFU.EX2 R144, R144 ;  /* 0x0000009000907308 */ /* 0x000fe20000000800 */
[----:B------:R-:W-:Y:S02]  /*6ec0*/  FMNMX.FTZ R24, R82, R25, !PT ;  /* 0x0000001952187209 */ /* 0x000fe40007810000 */
[----:B------:R-:W-:Y:S02]  /*6ed0*/  ISETP.LT.OR P1, PT, R12, 0x7a, P1 ;  /* 0x0000007a0c00780c */ /* 0x000fe40000f21670 */
[----:B------:R-:W-:-:S02]  /*6ee0*/  FSEL R86, R86, -INF , !P5 ;  /* 0xff80000056567808 */ /* 0x000fc40006800000 */
[----:B------:R-:W-:Y:S01]  /*6ef0*/  FMNMX.FTZ R25, R83, R24, !PT ;  /* 0x0000001853197209 */ /* 0x000fe20007810000 */
[--C-:B------:R-:W-:Y:S01]  /*6f00*/  FFMA.FTZ R24, R77, UR21, -R5.reuse ;  /* 0x000000154d187c23 */ /* 0x100fe20008010805 */
[----:B------:R-:W-:Y:S01]  /*6f10*/  FSEL R87, R87, -INF , !P1 ;  /* 0xff80000057577808 */ /* 0x000fe20004800000 */
[----:B------:R-:W-:Y:S01]  /*6f20*/  MUFU.EX2 R146, R146 ;  /* 0x0000009200927308 */ /* 0x000fe20000000800 */
[----:B------:R-:W-:Y:S01]  /*6f30*/  FMNMX.FTZ R12, R86, R25, !PT ;  /* 0x00000019560c7209 */ /* 0x000fe20007810000 */
[----:B------:R-:W-:Y:S01]  /*6f40*/  FFMA.FTZ R25, R73, UR21, -R5 ;  /* 0x0000001549197c23 */ /* 0x000fe20008010805 */
[----:B------:R-:W-:Y:S02]  /*6f50*/  FSEL R37, R0, RZ, P6 ;  /* 0x000000ff00257208 */ /* 0x000fe40003000000 */
[----:B------:R-:W-:-:S03]  /*6f60*/  FMNMX.FTZ R12, R87, R12, !PT ;  /* 0x0000000c570c7209 */ /* 0x000fc60007810000 */
[----:B------:R-:W-:Y:S01]  /*6f70*/  FADD.FTZ R37, -R37, R6 ;  /* 0x0000000625257221 */ /* 0x000fe20000010100 */
[----:B------:R-:W-:Y:S01]  /*6f80*/  MUFU.EX2 R13, R13 ;  /* 0x0000000d000d7308 */ /* 0x000fe20000000800 */
[----:B0-----:R-:W0:Y:S02]  /*6f90*/  SHFL.BFLY PT, R33, R12, 0x2, 0x1f ;  /* 0x0c401f000c217f89 */ /* 0x001e2400000e0000 */
[----:B------:R-:W-:-:S05]  /*6fa0*/  FMUL.FTZ R6, R37, UR21 ;  /* 0x0000001525067c20 */ /* 0x000fca0008410000 */
[----:B------:R-:W-:Y:S08]  /*6fb0*/  MUFU.EX2 R140, R140 ;  /* 0x0000008c008c7308 */ /* 0x000ff00000000800 */
[----:B------:R-:W1:Y:S08]  /*6fc0*/  MUFU.EX2 R6, R6 ;  /* 0x0000000600067308 */ /* 0x000e700000000800 */
[----:B------:R-:W-:Y:S01]  /*6fd0*/  MUFU.EX2 R14, R41 ;  /* 0x00000029000e7308 */ /* 0x000fe20000000800 */
[----:B0-----:R-:W-:Y:S01]  /*6fe0*/  FMNMX.FTZ R33, R12, R33, !PT ;  /* 0x000000210c217209 */ /* 0x001fe20007810000 */
[----:B------:R-:W-:-:S04]  /*6ff0*/  FFMA.FTZ R12, R81, UR21, -R5 ;  /* 0x00000015510c7c23 */ /* 0x000fc80008010805 */
[----:B------:R-:W0:Y:S02]  /*7000*/  SHFL.BFLY PT, R36, R33, 0x1, 0x1f ;  /* 0x0c201f0021247f89 */ /* 0x000e2400000e0000 */
[----:B------:R-:W-:Y:S01]  /*7010*/  MUFU.EX2 R142, R142 ;  /* 0x0000008e008e7308 */ /* 0x000fe20000000800 */
[----:B-1----:R-:W-:-:S04]  /*7020*/  FFMA.FTZ R3, R6, R3, R148 ;  /* 0x0000000306037223 */ /* 0x002fc80000010094 */
[----:B------:R-:W-:-:S03]  /*7030*/  FADD.FTZ R3, R8, R3 ;  /* 0x0000000308037221 */ /* 0x000fc60000010000 */
[----:B------:R-:W-:Y:S08]  /*7040*/  MUFU.EX2 R15, R15 ;  /* 0x0000000f000f7308 */ /* 0x000ff00000000800 */
[----:B------:R-:W-:Y:S01]  /*7050*/  MUFU.EX2 R136, R136 ;  /* 0x0000008800887308 */ /* 0x000fe20000000800 */
[----:B0-----:R-:W-:-:S07]  /*7060*/  FMNMX.FTZ R5, R33, R36, !PT ;  /* 0x0000002421057209 */ /* 0x001fce0007810000 */
[----:B------:R-:W-:Y:S01]  /*7070*/  MUFU.EX2 R20, R49 ;  /* 0x0000003100147308 */ /* 0x000fe20000000800 */
[C---:B------:R-:W-:Y:S01]  /*7080*/  FSETP.NEU.FTZ.AND P1, PT, R5.reuse, -INF , PT ;  /* 0xff8000000500780b */ /* 0x040fe20003f3d000 */
[----:B------:R-:W-:-:S05]  /*7090*/  FMUL.FTZ R36, R5, UR21 ;  /* 0x0000001505247c20 */ /* 0x000fca0008410000 */
[----:B------:R-:W-:Y:S01]  /*70a0*/  FSEL R36, R36, RZ, P1 ;  /* 0x000000ff24247208 */ /* 0x000fe20000800000 */
[----:B------:R-:W-:Y:S04]  /*70b0*/  MUFU.EX2 R138, R138 ;  /* 0x0000008a008a7308 */ /* 0x000fe80000000800 */
[--C-:B------:R-:W-:Y:S01]  /*70c0*/  FFMA.FTZ R147, R38, UR21, -R36.reuse ;  /* 0x0000001526937c23 */ /* 0x100fe20008010824 */
[----:B------:R-:W-:Y:S01]  /*70d0*/  FSEL R38, R5, RZ, P1 ;  /* 0x000000ff05267208 */ /* 0x000fe20000800000 */
[--C-:B------:R-:W-:Y:S01]  /*70e0*/  FFMA.FTZ R149, R26, UR21, -R36.reuse ;  /* 0x000000151a957c23 */ /* 0x100fe20008010824 */
[--C-:B------:R-:W-:Y:S01]  /*70f0*/  FFMA.FTZ R40, R27, UR21, -R36.reuse ;  /* 0x000000151b287c23 */ /* 0x100fe20008010824 */
[--C-:B------:R-:W-:Y:S01]  /*7100*/  FFMA.FTZ R151, R30, UR21, -R36.reuse ;  /* 0x000000151e977c23 */ /* 0x100fe20008010824 */
[--C-:B------:R-:W-:Y:S01]  /*7110*/  FFMA.FTZ R37, R31, UR21, -R36.reuse ;  /* 0x000000151f257c23 */ /* 0x100fe20008010824 */
[----:B------:R-:W-:Y:S01]  /*7120*/  FADD.FTZ R38, -R38, R7 ;  /* 0x0000000726267221 */ /* 0x000fe20000010100 */
[--C-:B------:R-:W-:Y:S01]  /*7130*/  FFMA.FTZ R145, R34, UR21, -R36.reuse ;  /* 0x0000001522917c23 */ /* 0x100fe20008010824 */
[----:B------:R-:W-:Y:S01]  /*7140*/  MUFU.EX2 R149, R149 ;  /* 0x0000009500957308 */ /* 0x000fe20000000800 */
[--C-:B------:R-:W-:Y:S01]  /*7150*/  FFMA.FTZ R34, R35, UR21, -R36.reuse ;  /* 0x0000001523227c23 */ /* 0x100fe20008010824 */
[----:B------:R-:W-:Y:S01]  /*7160*/  FMUL.FTZ R7, R38, UR21 ;  /* 0x0000001526077c20 */ /* 0x000fe20008410000 */
[--C-:B------:R-:W-:Y:S01]  /*7170*/  FFMA.FTZ R31, R39, UR21, -R36.reuse ;  /* 0x00000015271f7c23 */ /* 0x100fe20008010824 */
[----:B------:R-:W-:Y:S01]  /*7180*/  FADD.FTZ R38, R150, R3 ;  /* 0x0000000396267221 */ /* 0x000fe20000010000 */
[--C-:B------:R-:W-:Y:S01]  /*7190*/  FFMA.FTZ R141, R42, UR21, -R36.reuse ;  /* 0x000000152a8d7c23 */ /* 0x100fe20008010824 */
        /* <DEDUP_REMOVED lines=9> */
[--C-:B------:R-:W-:Y:S01]  /*7230*/  FFMA.FTZ R45, R55, UR21, -R36.reuse ;  /* 0x00000015372d7c23 */ /* 0x100fe20008010824 */
[----:B------:R-:W1:Y:S01]  /*7240*/  MUFU.EX2 R40, R40 ;  /* 0x0000002800287308 */ /* 0x000e620000000800 */
        /* <DEDUP_REMOVED lines=8> */
[----:B0-----:R-:W-:Y:S01]  /*72d0*/  FFMA.FTZ R35, R7, R2, R149 ;  /* 0x0000000207237223 */ /* 0x001fe20000010095 */
[----:B------:R-:W-:Y:S01]  /*72e0*/  FADD.FTZ R3, R13, R38 ;  /* 0x000000260d037221 */ /* 0x000fe20000010000 */
[--C-:B------:R-:W-:Y:S01]  /*72f0*/  FFMA.FTZ R42, R67, UR21, -R36.reuse ;  /* 0x00000015432a7c23 */ /* 0x100fe20008010824 */
[--C-:B------:R-:W-:Y:S01]  /*7300*/  FFMA.FTZ R131, R70, UR21, -R36.reuse ;  /* 0x0000001546837c23 */ /* 0x100fe20008010824 */
[--C-:B------:R-:W-:Y:S01]  /*7310*/  FFMA.FTZ R41, R71, UR21, -R36.reuse ;  /* 0x0000001547297c23 */ /* 0x100fe20008010824 */
[----:B------:R-:W-:Y:S01]  /*7320*/  FADD.FTZ R3, R140, R3 ;  /* 0x000000038c037221 */ /* 0x000fe20000010000 */
[--C-:B------:R-:W-:Y:S01]  /*7330*/  FFMA.FTZ R125, R74, UR21, -R36.reuse ;  /* 0x000000154a7d7c23 */ /* 0x100fe20008010824 */
[----:B------:R-:W0:Y:S01]  /*7340*/  MUFU.EX2 R37, R37 ;  /* 0x0000002500257308 */ /* 0x000e220000000800 */
[----:B-1----:R-:W-:Y:S01]  /*7350*/  FADD.FTZ R2, R40, R35 ;  /* 0x0000002328027221 */ /* 0x002fe20000010000 */
[----:B------:R-:W-:Y:S01]  /*7360*/  FADD.FTZ R3, R14, R3 ;  /* 0x000000030e037221 */ /* 0x000fe20000010000 */
[--C-:B------:R-:W-:Y:S01]  /*7370*/  FFMA.FTZ R39, R75, UR21, -R36.reuse ;  /* 0x000000154b277c23 */ /* 0x100fe20008010824 */
[--C-:B------:R-:W-:Y:S01]  /*7380*/  FFMA.FTZ R127, R78, UR21, -R36.reuse ;  /* 0x000000154e7f7c23 */ /* 0x100fe20008010824 */
[--C-:B------:R-:W-:Y:S01]  /*7390*/  FFMA.FTZ R121, R82, UR21, -R36.reuse ;  /* 0x0000001552797c23 */ /* 0x100fe20008010824 */
        /* <DEDUP_REMOVED lines=103> */
.L_x_14075:
        /* <DEDUP_REMOVED lines=75> */
.L_x_14057:
        /* <DEDUP_REMOVED lines=24> */
.L_x_14078:
[----:B------:R-:W-:Y:S02]  /*8040*/  ULDC UR15, c[0x0][0x9e4] ;  /* 0x00027900000f7ab9 */ /* 0x000fe40000000800 */
[----:B------:R-:W-:-:S11]  /*8050*/  UISETP.NE.AND UP0, UPT, UR15, 0x1, UPT ;  /* 0x000000010f00788c */ /* 0x000fd6000bf05270 */
[----:B------:R-:W-:Y:S02]  /*8060*/  @UP0 ULDC.64 UR6, c[0x0][0x9e8] ;  /* 0x00027a0000060ab9 */ /* 0x000fe40000000a00 */
[----:B------:R-:W-:-:S04]  /*8070*/  UIMAD.WIDE.U32 UR10, UR14, UR6, URZ ;  /* 0x000000060e0a72a5 */ /* 0x000fc8000f8e003f */
[----:B------:R-:W-:-:S12]  /*8080*/  @UP0 USHF.R.U32.HI UR14, URZ, UR7, UR11 ;  /* 0x000000073f0e0299 */ /* 0x000fd8000801160b */
.L_x_14079:
[----:B------:R-:W-:-:S04]  /*8090*/  UIMAD UR14, UR14, UR15, URZ ;  /* 0x0000000f0e0e72a4 */ /* 0x000fc8000f8e023f */
[----:B------:R-:W-:-:S04]  /*80a0*/  UISETP.LT.AND UP0, UPT, UR23, UR14, UPT ;  /* 0x0000000e1700728c */ /* 0x000fc8000bf01270 */
[----:B------:R-:W-:-:S12]  /*80b0*/  USEL UR23, UR23, UR14, !UP0 ;  /* 0x0000000e17177287 */ /* 0x000fd8000c000000 */
.L_x_14077:
        /* <DEDUP_REMOVED lines=13> */
.L_x_14091:
[----:B------:R-:W-:Y:S01]  /*8190*/  ISETP.NE.AND P2, PT, RZ, UR44, PT ;  /* 0x0000002cff007c0c */ /* 0x000fe2000bf45270 */
[----:B------:R-:W-:-:S04]  /*81a0*/  UISETP.NE.AND UP0, UPT, UR23, 0x1, UPT ;  /* 0x000000011700788c */ /* 0x000fc8000bf05270 */
[----:B------:R-:W-:-:S04]  /*81b0*/  USEL UR49, URZ, 0x1, UP0 ;  /* 0x000000013f317887 */ /* 0x000fc80008000000 */
[----:B------:R-:W-:-:S04]  /*81c0*/  ULOP3.LUT UR49, UR24, UR49, URZ, 0x3c, !UPT ;  /* 0x0000003118317292 */ /* 0x000fc8000f8e3c3f */
[----:B------:R-:W-:Y:S08]  /*81d0*/  @P2 BRA `(.L_x_14081) ;  /* 0x0000000000382947 */ /* 0x000ff00003800000 */
[----:B------:R-:W-:Y:S05]  /*81e0*/  @!P0 BRA `(.L_x_14082) ;  /* 0x0000000000048947 */ /* 0x000fea0003800000 */
[----:B------:R-:W-:Y:S01]  /*81f0*/  BPT.TRAP 0x1 ;  /* 0x000000040000795c */ /* 0x000fe20000300000 */
.L_x_14082:
        /* <DEDUP_REMOVED lines=9> */
.L_x_14083:
[----:B-1----:R-:W-:Y:S05]  /*8290*/  @P1 BRA `(.L_x_14081) ;  /* 0x0000000000081947 */ /* 0x002fea0003800000 */
[----:B------:R-:W1:Y:S02]  /*82a0*/  SYNCS.PHASECHK.TRANS64.TRYWAIT P1, [UR6+0x16830], R0 ;  /* 0x01683000ff0075a7 */ /* 0x000e640008020146 */
[----:B-1----:R-:W-:Y:S05]  /*82b0*/  @!P1 BRA `(.L_x_14084) ;  /* 0x000000e0002c9947 */ /* 0x002fea0003800000 */
.L_x_14081:
        /* <DEDUP_REMOVED lines=30> */
.L_x_14086:
[----:B------:R-:W-:Y:S01]  /*84a0*/  ULEA UR6, UR23, UR45, 0x3 ;  /* 0x0000002d17067291 */ /* 0x000fe2000f8e183f */
[----:B------:R-:W-:-:S05]  /*84b0*/  IMAD.U32 R0, RZ, RZ, UR24 ;  /* 0x00000018ff007e24 */ /* 0x000fca000f8e00ff */
[----:B------:R-:W-:-:S04]  /*84c0*/  SHF.L.U32 R0, R0, 0x1f, RZ ;  /* 0x0000001f00007819 */ /* 0x000fc800000006ff */
[----:B------:R0:W1:Y:S01]  /*84d0*/  SYNCS.PHASECHK.TRANS64.TRYWAIT P1, [UR6+0x16850], R0 ;  /* 0x01685000ff0075a7 */ /* 0x0000620008020146 */
[----:B------:R-:W-:Y:S05]  /*84e0*/  @!P0 BRA `(.L_x_14087) ;  /* 0x0000000000048947 */ /* 0x000fea0003800000 */
[----:B------:R-:W-:Y:S01]  /*84f0*/  BPT.TRAP 0x1 ;  /* 0x000000040000795c */ /* 0x000fe20000300000 */
.L_x_14087:
[----:B-1----:R-:W-:Y:S05]  /*8500*/  @P1 BRA `(.L_x_14085) ;  /* 0x0000000000081947 */ /* 0x002fea0003800000 */
[----:B------:R-:W1:Y:S02]  /*8510*/  SYNCS.PHASECHK.TRANS64.TRYWAIT P1, [UR6+0x16850], R0 ;  /* 0x01685000ff0075a7 */ /* 0x000e640008020146 */
[----:B-1----:R-:W-:Y:S05]  /*8520*/  @!P1 BRA `(.L_x_14088) ;  /* 0x000000dc00a89947 */ /* 0x002fea0003800000 */
.L_x_14085:
        /* <DEDUP_REMOVED lines=52> */
.L_x_14089:
        /* <DEDUP_REMOVED lines=79> */
[C---:B------:R-:W-:Y:S01]  /*8d60*/  FADD.FTZ R7, -R5.reuse, R7 ;  /* 0x0000000705077221 */ /* 0x040fe20000010100 */
[----:B------:R-:W-:Y:S01]  /*8d70*/  FMUL.FTZ R32, R5, UR21 ;  /* 0x0000001505207c20 */ /* 0x000fe20008410000 */
[----:B------:R-:W-:Y:S01]  /*8d80*/  FMUL.FTZ R6, R6, UR21 ;  /* 0x0000001506067c20 */ /* 0x000fe20008410000 */
[----:B------:R-:W-:Y:S01]  /*8d90*/  FFMA.FTZ R148, R24, UR21, -R8 ;  /* 0x0000001518947c23 */ /* 0x000fe20008010808 */
[----:B------:R-:W-:Y:S01]  /*8da0*/  FMUL.FTZ R7, R7, UR21 ;  /* 0x0000001507077c20 */ /* 0x000fe20008410000 */
        /* <DEDUP_REMOVED lines=11> */
[--C-:B------:R-:W-:Y:S01]  /*8e60*/  FFMA.FTZ R29, R33, UR21, -R8.reuse ;  /* 0x00000015211d7c23 */ /* 0x100fe20008010808 */
[----:B------:R-:W0:Y:S01]  /*8e70*/  MUFU.EX2 R148, R148 ;  /* 0x0000009400947308 */ /* 0x000e220000000800 */
[----:B------:R-:W-:Y:S01]  /*8e80*/  FFMA.FTZ R24, R45, UR21, -R8 ;  /* 0x000000152d187c23 */ /* 0x000fe20008010808 */
[----:B------:R-:W-:Y:S01]  /*8e90*/  FFMA.FTZ R45, R35, UR21, -R32 ;  /* 0x00000015232d7c23 */ /* 0x000fe20008010820 */
[----:B------:R-:W-:Y:S01]  /*8ea0*/  FFMA.FTZ R146, R36, UR21, -R8 ;  /* 0x0000001524927c23 */ /* 0x000fe20008010808 */
[----:B------:R-:W-:Y:S01]  /*8eb0*/  FFMA.FTZ R147, R38, UR21, -R32 ;  /* 0x0000001526937c23 */ /* 0x000fe20008010820 */
[--C-:B------:R-:W-:Y:S01]  /*8ec0*/  FFMA.FTZ R28, R37, UR21, -R8.reuse ;  /* 0x00000015251c7c23 */ /* 0x100fe20008010808 */
[----:B------:R-:W-:Y:S01]  /*8ed0*/  FFMA.FTZ R142, R44, UR21, -R8 ;  /* 0x000000152c8e7c23 */ /* 0x000fe20008010808 */
[----:B------:R-:W-:Y:S01]  /*8ee0*/  FFMA.FTZ R44, R39, UR21, -R32 ;  /* 0x00000015272c7c23 */ /* 0x000fe20008010820 */
[----:B------:R-:W-:Y:S01]  /*8ef0*/  MUFU.EX2 R7, R7 ;  /* 0x0000000700077308 */ /* 0x000fe20000000800 */
[----:B------:R-:W-:Y:S01]  /*8f00*/  FFMA.FTZ R140, R40, UR21, -R8 ;  /* 0x00000015288c7c23 */ /* 0x000fe20008010808 */
[----:B------:R-:W-:Y:S01]  /*8f10*/  FFMA.FTZ R141, R42, UR21, -R32 ;  /* 0x000000152a8d7c23 */ /* 0x000fe20008010820 */
[----:B------:R-:W-:Y:S01]  /*8f20*/  FFMA.FTZ R25, R41, UR21, -R8 ;  /* 0x0000001529197c23 */ /* 0x000fe20008010808 */
[--C-:B------:R-:W-:Y:S01]  /*8f30*/  FFMA.FTZ R41, R43, UR21, -R32.reuse ;  /* 0x000000152b297c23 */ /* 0x100fe20008010820 */
[--C-:B------:R-:W-:Y:S01]  /*8f40*/  FFMA.FTZ R143, R46, UR21, -R32.reuse ;  /* 0x000000152e8f7c23 */ /* 0x100fe20008010820 */
[--C-:B------:R-:W-:Y:S01]  /*8f50*/  FFMA.FTZ R40, R47, UR21, -R32.reuse ;  /* 0x000000152f287c23 */ /* 0x100fe20008010820 */
        /* <DEDUP_REMOVED lines=39> */
[--C-:B------:R-:W-:Y:S01]  /*91d0*/  FFMA.FTZ R120, R80, UR21, -R8.reuse ;  /* 0x0000001550787c23 */ /* 0x100fe20008010808 */
[--C-:B------:R-:W-:Y:S01]  /*91e0*/  FFMA.FTZ R9, R81, UR21, -R8.reuse ;  /* 0x0000001551097c23 */ /* 0x100fe20008010808 */
        /* <DEDUP_REMOVED lines=126> */
.L_x_14090:
        /* <DEDUP_REMOVED lines=73> */
[----:B------:R-:W-:Y:S01]  /*9e60*/  F2FP.F16.F32.PACK_AB R123, R32, R27 ;  /* 0x0000001b207b723e */ /* 0x000fe200000000ff */
[----:B------:R-:W-:Y:S06]  /*9e70*/  @P1 BRA `(.L_x_14091) ;  /* 0xffffffe000c41947 */ /* 0x000fec000383ffff */
.L_x_14080:
        /* <DEDUP_REMOVED lines=10> */
.L_x_14111:
        /* <DEDUP_REMOVED lines=9> */
.L_x_14094:
[----:B------:R-:W-:Y:S01]  /*9fb0*/  ULEA UR6, UR48, UR45, 0x3 ;  /* 0x0000002d30067291 */ /* 0x000fe2000f8e183f */
[----:B------:R-:W-:-:S05]  /*9fc0*/  IMAD.U32 R0, RZ, RZ, UR49 ;  /* 0x00000031ff007e24 */ /* 0x000fca000f8e00ff */
[----:B------:R-:W-:-:S04]  /*9fd0*/  SHF.L.U32 R0, R0, 0x1f, RZ ;  /* 0x0000001f00007819 */ /* 0x000fc800000006ff */
[----:B------:R0:W1:Y:S01]  /*9fe0*/  SYNCS.PHASECHK.TRANS64.TRYWAIT P1, [UR6+0x16830], R0 ;  /* 0x01683000ff0075a7 */ /* 0x0000620008020146 */
[----:B------:R-:W-:Y:S05]  /*9ff0*/  @!P0 BRA `(.L_x_14095) ;  /* 0x0000000000048947 */ /* 0x000fea0003800000 */
[----:B------:R-:W-:Y:S01]  /*a000*/  BPT.TRAP 0x1 ;  /* 0x000000040000795c */ /* 0x000fe20000300000 */
.L_x_14095:
[----:B-1----:R-:W-:Y:S05]  /*a010*/  @P1 BRA `(.L_x_14093) ;  /* 0x0000000000081947 */ /* 0x002fea0003800000 */
[----:B------:R-:W1:Y:S02]  /*a020*/  SYNCS.PHASECHK.TRANS64.TRYWAIT P1, [UR6+0x16830], R0 ;  /* 0x01683000ff0075a7 */ /* 0x000e640008020146 */
[----:B-1----:R-:W-:Y:S05]  /*a030*/  @!P1 BRA `(.L_x_14096) ;  /* 0x000000c000fc9947 */ /* 0x002fea0003800000 */
.L_x_14093:
        /* <DEDUP_REMOVED lines=27> */
.L_x_14098:
[----:B------:R-:W-:Y:S01]  /*a1f0*/  ULEA UR6, UR25, UR45, 0x3 ;  /* 0x0000002d19067291 */ /* 0x000fe2000f8e183f */
[----:B------:R-:W-:-:S05]  /*a200*/  IMAD.U32 R0, RZ, RZ, UR26 ;  /* 0x0000001aff007e24 */ /* 0x000fca000f8e00ff */
[----:B------:R-:W-:-:S04]  /*a210*/  SHF.L.U32 R0, R0, 0x1f, RZ ;  /* 0x0000001f00007819 */ /* 0x000fc800000006ff */
[----:B------:R0:W1:Y:S01]  /*a220*/  SYNCS.PHASECHK.TRANS64.TRYWAIT P1, [UR6+0x16850], R0 ;  /* 0x01685000ff0075a7 */ /* 0x0000620008020146 */
[----:B------:R-:W-:Y:S05]  /*a230*/  @!P0 BRA `(.L_x_14099) ;  /* 0x0000000000048947 */ /* 0x000fea0003800000 */
[----:B------:R-:W-:Y:S01]  /*a240*/  BPT.TRAP 0x1 ;  /* 0x000000040000795c */ /* 0x000fe20000300000 */
.L_x_14099:
[----:B-1----:R-:W-:Y:S05]  /*a250*/  @P1 BRA `(.L_x_14097) ;  /* 0x0000000000081947 */ /* 0x002fea0003800000 */
[----:B------:R-:W1:Y:S02]  /*a260*/  SYNCS.PHASECHK.TRANS64.TRYWAIT P1, [UR6+0x16850], R0 ;  /* 0x01685000ff0075a7 */ /* 0x000e640008020146 */
[----:B-1----:R-:W-:Y:S05]  /*a270*/  @!P1 BRA `(.L_x_14100) ;  /* 0x000000c000849947 */ /* 0x002fea0003800000 */
.L_x_14097:
        /* <DEDUP_REMOVED lines=52> */
.L_x_14101:
        /* <DEDUP_REMOVED lines=38> */
.L_x_14104:
[----:B------:R-:W-:-:S05]  /*a820*/  IMAD.U32 R14, RZ, RZ, UR22 ;  /* 0x00000016ff0e7e24 */ /* 0x000fca000f8e00ff */
[----:B------:R-:W-:-:S13]  /*a830*/  ISETP.NE.AND P1, PT, R14, 0x1, PT ;  /* 0x000000010e00780c */ /* 0x000fda0003f25270 */
[----:B------:R-:W0:Y:S02]  /*a840*/  @P1 LDC.64 R8, c[0x0][0x9e8] ;  /* 0x00027a00ff081b82 */ /* 0x000e240000000a00 */
[----:B0-----:R-:W-:-:S05]  /*a850*/  @P1 IMAD.HI.U32 R8, R15, R8, RZ ;  /* 0x000000080f081227 */ /* 0x001fca00078e00ff */
[----:B------:R-:W-:-:S07]  /*a860*/  @P1 SHF.R.U32.HI R15, RZ, R9, R8 ;  /* 0x00000009ff0f1219 */ /* 0x000fce0000011608 */
.L_x_14105:
[----:B------:R-:W-:Y:S05]  /*a870*/  BSYNC B0 ;  /* 0x0000000000007941 */ /* 0x000fea0003800000 */
.L_x_14103:
[----:B------:R-:W-:-:S04]  /*a880*/  IMAD R15, R15, R14, -R0 ;  /* 0x0000000e0f0f7224 */ /* 0x000fc800078e0a00 */
[----:B------:R-:W-:-:S05]  /*a890*/  IMAD.IADD R15, R15, 0x1, -R16 ;  /* 0x000000010f0f7824 */ /* 0x000fca00078e0a10 */
[----:B------:R-:W-:Y:S02]  /*a8a0*/  VIADDMNMX R10, R15, R14, R10, PT ;  /* 0x0000000e0f0a7246 */ /* 0x000fe4000380010a */
[----:B------:R-:W-:-:S07]  /*a8b0*/  VIMNMX R5, R5, R15, !PT ;  /* 0x0000000f05057248 */ /* 0x000fce0007fe0100 */
.L_x_14102:
        /* <DEDUP_REMOVED lines=116> */
.L_x_14108:
[----:B------:R-:W-:-:S05]  /*b000*/  IMAD.U32 R10, RZ, RZ, UR22 ;  /* 0x00000016ff0a7e24 */ /* 0x000fca000f8e00ff */
[----:B------:R-:W-:-:S13]  /*b010*/  ISETP.NE.AND P2, PT, R10, 0x1, PT ;  /* 0x000000010a00780c */ /* 0x000fda0003f45270 */
[----:B------:R-:W0:Y:S02]  /*b020*/  @P2 LDC.64 R8, c[0x0][0x9e8] ;  /* 0x00027a00ff082b82 */ /* 0x000e240000000a00 */
[----:B0-----:R-:W-:-:S05]  /*b030*/  @P2 IMAD.HI.U32 R8, R5, R8, RZ ;  /* 0x0000000805082227 */ /* 0x001fca00078e00ff */
[----:B------:R-:W-:-:S07]  /*b040*/  @P2 SHF.R.U32.HI R5, RZ, R9, R8 ;  /* 0x00000009ff052219 */ /* 0x000fce0000011608 */
.L_x_14109:
[----:B------:R-:W-:Y:S05]  /*b050*/  BSYNC B0 ;  /* 0x0000000000007941 */ /* 0x000fea0003800000 */
.L_x_14107:
[----:B------:R-:W-:-:S04]  /*b060*/  IMAD R5, R5, R10, -R0 ;  /* 0x0000000a05057224 */ /* 0x000fc800078e0a00 */
[----:B------:R-:W-:-:S05]  /*b070*/  IMAD.IADD R5, R5, 0x1, -R16 ;  /* 0x0000000105057824 */ /* 0x000fca00078e0a10 */
[----:B------:R-:W-:Y:S02]  /*b080*/  VIADDMNMX R12, R5, R10, R12, PT ;  /* 0x0000000a050c7246 */ /* 0x000fe4000380010c */
[----:B------:R-:W-:-:S07]  /*b090*/  VIMNMX R11, R11, R5, !PT ;  /* 0x000000050b0b7248 */ /* 0x000fce0007fe0100 */
.L_x_14106:
        /* <DEDUP_REMOVED lines=212> */
[----:B------:R2:W-:Y:S01]  /*bde0*/  MUFU.EX2 R14, R41 ;  /* 0x00000029000e7308 */ /* 0x0005e20000000800 */
        /* <DEDUP_REMOVED lines=24> */
[--C-:B------:R-:W-:Y:S01]  /*bf70*/  FFMA.FTZ R31, R39, UR21, -R36.reuse ;  /* 0x00000015271f7c23 */ /* 0x100fe20008010824 */
[----:B------:R-:W-:Y:S01]  /*bf80*/  FMUL.FTZ R6, R35, UR21 ;  /* 0x0000001523067c20 */ /* 0x000fe20008410000 */
[----:B------:R-:W-:Y:S01]  /*bf90*/  FADD.FTZ R38, R150, R3 ;  /* 0x0000000396267221 */ /* 0x000fe20000010000 */
        /* <DEDUP_REMOVED lines=19> */
[----:B------:R-:W1:Y:S01]  /*c0d0*/  MUFU.EX2 R40, R40 ;  /* 0x0000002800287308 */ /* 0x000e620000000800 */
[----:B------:R-:W-:Y:S01]  /*c0e0*/  FADD.FTZ R3, R13, R38 ;  /* 0x000000260d037221 */ /* 0x000fe20000010000 */
[--C-:B------:R-:W-:Y:S01]  /*c0f0*/  FFMA.FTZ R42, R67, UR21, -R36.reuse ;  /* 0x00000015432a7c23 */ /* 0x100fe20008010824 */
[--C-:B------:R-:W-:Y:S01]  /*c100*/  FFMA.FTZ R131, R70, UR21, -R36.reuse ;  /* 0x0000001546837c23 */ /* 0x100fe20008010824 */
[--C-:B--2---:R-:W-:Y:S01]  /*c110*/  FFMA.FTZ R41, R71, UR21, -R36.reuse ;  /* 0x0000001547297c23 */ /* 0x104fe20008010824 */
[----:B------:R-:W-:Y:S01]  /*c120*/  FADD.FTZ R3, R140, R3 ;  /* 0x000000038c037221 */ /* 0x000fe20000010000 */
[--C-:B------:R-:W-:Y:S01]  /*c130*/  FFMA.FTZ R125, R74, UR21, -R36.reuse ;  /* 0x000000154a7d7c23 */ /* 0x100fe20008010824 */
[--C-:B------:R-:W-:Y:S01]  /*c140*/  FFMA.FTZ R39, R75, UR21, -R36.reuse ;  /* 0x000000154b277c23 */ /* 0x100fe20008010824 */
[----:B------:R-:W2:Y:S01]  /*c150*/  MUFU.EX2 R151, R151 ;  /* 0x0000009700977308 */ /* 0x000ea20000000800 */
[----:B0-----:R-:W-:Y:S01]  /*c160*/  FFMA.FTZ R35, R6, R2, R149 ;  /* 0x0000000206237223 */ /* 0x001fe20000010095 */
[----:B------:R-:W-:Y:S01]  /*c170*/  FADD.FTZ R3, R14, R3 ;  /* 0x000000030e037221 */ /* 0x000fe20000010000 */
[--C-:B------:R-:W-:Y:S01]  /*c180*/  FFMA.FTZ R127, R78, UR21, -R36.reuse ;  /* 0x000000154e7f7c23 */ /* 0x100fe20008010824 */
[--C-:B------:R-:W-:Y:S01]  /*c190*/  FFMA.FTZ R121, R82, UR21, -R36.reuse ;  /* 0x0000001552797c23 */ /* 0x100fe20008010824 */
[----:B------:R-:W-:Y:S01]  /*c1a0*/  FFMA.FTZ R123, R86, UR21, -R36 ;  /* 0x00000015567b7c23 */ /* 0x000fe20008010824 */
[----:B------:R-:W-:-:S02]  /*c1b0*/  FADD.FTZ R38, R142, R3 ;  /* 0x000000038e267221 */ /* 0x000fc40000010000 */
        /* <DEDUP_REMOVED lines=9> */
[----:B0-----:R-:W-:-:S04]  /*c250*/  FADD.FTZ R2, R37, R2 ;  /* 0x0000000225027221 */ /* 0x001fc80000010000 */
[----:B------:R-:W-:-:S03]  /*c260*/  FADD.FTZ R35, R145, R2 ;  /* 0x0000000291237221 */ /* 0x000fc60000010000 */
        /* <DEDUP_REMOVED lines=91> */
.L_x_14110:
        /* <DEDUP_REMOVED lines=75> */
.L_x_14092:
[----:B------:R-:W-:Y:S06]  /*ccd0*/  BAR.ARV 0x8, 0x200 ;  /* 0x0208000000007b1d */ /* 0x000fec0000002000 */
[----:B------:R-:W-:Y:S05]  /*cce0*/  @!P0 BRA `(.L_x_14112) ;  /* 0x0000000000048947 */ /* 0x000fea0003800000 */
[----:B------:R-:W-:Y:S01]  /*ccf0*/  BPT.TRAP 0x1 ;  /* 0x000000040000795c */ /* 0x000fe20000300000 */
.L_x_14112:
[----:B------:R-:W-:Y:S01]  /*cd00*/  ULEA UR5, UR48, UR45, 0x3 ;  /* 0x0000002d30057291 */ /* 0x000fe2000f8e183f */
[----:B------:R-:W-:-:S05]  /*cd10*/  IMAD.U32 R4, RZ, RZ, UR49 ;  /* 0x00000031ff047e24 */ /* 0x000fca000f8e00ff */
[----:B------:R-:W-:-:S04]  /*cd20*/  SHF.L.U32 R4, R4, 0x1f, RZ ;  /* 0x0000001f04047819 */ /* 0x000fc800000006ff */
[----:B------:R0:W1:Y:S01]  /*cd30*/  SYNCS.PHASECHK.TRANS64.TRYWAIT P1, [UR5+0x16850], R4 ;  /* 0x01685004ff0075a7 */ /* 0x0000620008020145 */
[----:B------:R-:W-:Y:S05]  /*cd40*/  @!P0 BRA `(.L_x_14113) ;  /* 0x0000000000048947 */ /* 0x000fea0003800000 */
[----:B------:R-:W-:Y:S01]  /*cd50*/  BPT.TRAP 0x1 ;  /* 0x000000040000795c */ /* 0x000fe20000300000 */
.L_x_14113:
[----:B-1----:R-:W-:Y:S05]  /*cd60*/  @P1 BRA `(.L_x_14114) ;  /* 0x0000000000081947 */ /* 0x002fea0003800000 */
[----:B------:R-:W1:Y:S02]  /*cd70*/  SYNCS.PHASECHK.TRANS64.TRYWAIT P1, [UR5+0x16850], R4 ;  /* 0x01685004ff0075a7 */ /* 0x000e640008020145 */
[----:B-1----:R-:W-:Y:S05]  /*cd80*/  @!P1 BRA `(.L_x_14115) ;  /* 0x0000009400d89947 */ /* 0x002fea0003800000 */
.L_x_14114:
[----:B------:R-:W-:Y:S01]  /*cd90*/  UIADD3 UR45, UR45, 0x400, URZ ;  /* 0x000004002d2d7890 */ /* 0x000fe2000fffe03f */
[----:B------:R-:W-:Y:S01]  /*cda0*/  WARPGROUP.ARRIVE ;  /* 0x00000000000079c5 */ /* 0x000fe20000000000 */
[----:B------:R-:W-:Y:S01]  /*cdb0*/  UMOV UR7, 0x40000040 ;  /* 0x4000004000077882 */ /* 0x000fe20000000000 */
[----:B01----:R-:W0:Y:S01]  /*cdc0*/  SHFL.BFLY PT, R4, R3, 0x2, 0x1f ;  /* 0x0c401f0003047f89 */ /* 0x003e2200000e0000 */
[----:B------:R-:W-:Y:S01]  /*cdd0*/  USHF.R.U32.HI UR45, URZ, 0x4, UR45 ;  /* 0x000000043f2d7899 */ /* 0x000fe2000801162d */
[----:B------:R-:W-:Y:S02]  /*cde0*/  IMAD.U32 R11, RZ, RZ, UR21 ;  /* 0x00000015ff0b7e24 */ /* 0x000fe4000f8e00ff */
[----:B------:R-:W1:Y:S01]  /*cdf0*/  SHFL.BFLY PT, R7, R2, 0x2, 0x1f ;  /* 0x0c401f0002077f89 */ /* 0x000e6200000e0000 */
[----:B------:R-:W-:Y:S01]  /*ce00*/  ULOP3.LUT UR4, UR45, 0x3fff, URZ, 0xc0, !UPT ;  /* 0x00003fff2d047892 */ /* 0x000fe2000f8ec03f */
[----:B------:R-:W-:Y:S02]  /*ce10*/  IMAD.MOV.U32 R21, RZ, RZ, -0x800000 ;  /* 0xff800000ff157424 */ /* 0x000fe400078e00ff */
[----:B------:R-:W-:Y:S01]  /*ce20*/  IMAD.MOV.U32 R20, RZ, RZ, -0x800000 ;  /* 0xff800000ff147424 */ /* 0x000fe200078e00ff */
[----:B------:R-:W-:-:S07]  /*ce30*/  ULEA UR4, UR48, UR4, 0xa ;  /* 0x0000000430047291 */ /* 0x000fce000f8e503f */
[----:B------:R-:W-:Y:S02]  /*ce40*/  UMOV UR6, UR4 ;  /* 0x0000000400067c82 */ /* 0x000fe40008000000 */
[----:B------:R-:W-:Y:S01]  /*ce50*/  HGMMA.64x64x16.F32 R88, R148, gdesc[UR4].tnspB, R88, gsb0 ;  /* 0x40e0000494587df0 */ /* 0x000fe20008000858 */
[----:B------:R-:W-:Y:S01]  /*ce60*/  UIADD3 UR6, UR4, 0x80, URZ ;  /* 0x0000008004067890 */ /* 0x000fe2000fffe03f */
[----:B------:R-:W-:Y:S01]  /*ce70*/  UMOV UR7, 0x40000040 ;  /* 0x4000004000077882 */ /* 0x000fe20000000000 */
[----:B0-----:R-:W-:Y:S01]  /*ce80*/  FADD.FTZ R4, R4, R3 ;  /* 0x0000000304047221 */ /* 0x001fe20000010000 */
[----:B------:R-:W-:Y:S02]  /*ce90*/  IMAD.U32 R3, RZ, RZ, UR21 ;  /* 0x00000015ff037e24 */ /* 0x000fe4000f8e00ff */
[----:B-1----:R-:W-:Y:S02]  /*cea0*/  FADD.FTZ R6, R7, R2 ;  /* 0x0000000207067221 */ /* 0x002fe40000010000 */
[----:B------:R-:W0:Y:S04]  /*ceb0*/  SHFL.BFLY PT, R7, R4, 0x1, 0x1f ;  /* 0x0c201f0004077f89 */ /* 0x000e2800000e0000 */
[----:B------:R-:W1:Y:S01]  /*cec0*/  SHFL.BFLY PT, R9, R6, 0x1, 0x1f ;  /* 0x0c201f0006097f89 */ /* 0x000e6200000e0000 */
[----:B0-----:R-:W-:Y:S01]  /*ced0*/  FADD.FTZ R10, R4, R7 ;  /* 0x00000007040a7221 */ /* 0x001fe20000010000 */
[----:B------:R-:W-:-:S02]  /*cee0*/  IMAD.MOV.U32 R7, RZ, RZ, RZ ;  /* 0x000000ffff077224 */ /* 0x000fc400078e00ff */
[----:B------:R-:W-:Y:S02]  /*cef0*/  IMAD.MOV.U32 R4, RZ, RZ, RZ ;  /* 0x000000ffff047224 */ /* 0x000fe400078e00ff */
        /* <DEDUP_REMOVED lines=15> */
[----:B------:R-:W-:Y:S01]  /*cff0*/  UIADD3 UR6, UR4, 0x100, URZ ;  /* 0x0000010004067890 */ /* 0x000fe2000fffe03f */
[----:B------:R-:W-:Y:S01]  /*d000*/  @P2 FFMA.FTZ R20, R11, R5, R8 ;  /* 0x000000050b142223 */ /* 0x000fe20000010008 */
        /* <DEDUP_REMOVED lines=33> */
.L_x_14116:
        /* <DEDUP_REMOVED lines=42> */
.L_x_14038:
        /* <DEDUP_REMOVED lines=11> */
[----:B------:R-:W2:Y:S01]  /*d570*/  LDL R8, [R1+0x38] ;  /* 0x0000380001087983 */ /* 0x000ea20000100800 */
[----:B------:R-:W-:Y:S01]  /*d580*/  F2FP.F16.F32.PACK_AB R12, R105, R104 ;  /* 0x00000068690c723e */ /* 0x000fe200000000ff */
[----:B------:R-:W-:Y:S01]  /*d590*/  ULDC.64 UR10, c[0x0][0xc00] ;  /* 0x00030000000a7ab9 */ /* 0x000fe20000000a00 */
[----:B------:R-:W-:Y:S01]  /*d5a0*/  F2FP.F16.F32.PACK_AB R14, R109, R108 ;  /* 0x0000006c6d0e723e */ /* 0x000fe200000000ff */
[----:B------:R-:W0:Y:S01]  /*d5b0*/  S2R R5, SR_SWINHI ;  /* 0x0000000000057919 */ /* 0x000e220000002f00 */
[----:B------:R-:W-:Y:S01]  /*d5c0*/  F2FP.F16.F32.PACK_AB R15, R111, R110 ;  /* 0x0000006e6f0f723e */ /* 0x000fe200000000ff */
[----:B------:R-:W-:Y:S01]  /*d5d0*/  ULDC.64 UR8, c[0x0][0xc00] ;  /* 0x0003000000087ab9 */ /* 0x000fe20000000a00 */
[----:B------:R-:W-:Y:S01]  /*d5e0*/  F2FP.F16.F32.PACK_AB R24, R113, R112 ;  /* 0x000000707118723e */ /* 0x000fe200000000ff */
[----:B------:R-:W-:Y:S01]  /*d5f0*/  UIMAD.WIDE UR8, UR38, 0x4, UR8 ;  /* 0x00000004260878a5 */ /* 0x000fe2000f8e0208 */
[----:B------:R-:W-:Y:S02]  /*d600*/  F2FP.F16.F32.PACK_AB R25, R115, R114 ;  /* 0x000000727319723e */ /* 0x000fe400000000ff */
[----:B------:R-:W-:-:S02]  /*d610*/  F2FP.F16.F32.PACK_AB R26, R117, R116 ;  /* 0x00000074751a723e */ /* 0x000fc400000000ff */
[----:B------:R-:W-:Y:S01]  /*d620*/  F2FP.F16.F32.PACK_AB R27, R119, R118 ;  /* 0x00000076771b723e */ /* 0x000fe200000000ff */
[----:B------:R-:W-:Y:S02]  /*d630*/  IMAD.U32 R30, RZ, RZ, UR8 ;  /* 0x00000008ff1e7e24 */ /* 0x000fe4000f8e00ff */
[----:B------:R-:W-:Y:S01]  /*d640*/  IMAD.U32 R31, RZ, RZ, UR9 ;  /* 0x00000009ff1f7e24 */ /* 0x000fe2000f8e00ff */
[----:B------:R-:W-:Y:S01]  /*d650*/  ULDC.64 UR8, c[0x0][0xc08] ;  /* 0x0003020000087ab9 */ /* 0x000fe20000000a00 */
[----:B------:R-:W-:Y:S02]  /*d660*/  MOV R28, R0 ;  /* 0x00000000001c7202 */ /* 0x000fe40000000f00 */
[----:B0-----:R-:W-:Y:S01]  /*d670*/  MOV R29, R5 ;  /* 0x00000005001d7202 */ /* 0x001fe20000000f00 */
[----:B------:R-:W-:Y:S02]  /*d680*/  BAR.SYNC.DEFER_BLOCKING 0x1, 0x180 ;  /* 0x0046000000007b1d */ /* 0x000fe40000010000 */
[----:B--2---:R-:W-:-:S03]  /*d690*/  IMAD.WIDE R4, R8, 0x2, R28 ;  /* 0x0000000208047825 */ /* 0x004fc600078e021c */
[C---:B------:R-:W-:Y:S02]  /*d6a0*/  IADD3 R9, P1, R4.reuse, 0x40, RZ ;  /* 0x0000004004097810 */ /* 0x040fe40007f3e0ff */
[C---:B------:R-:W-:Y:S02]  /*d6b0*/  IADD3 R11, P2, R4.reuse, 0x20, RZ ;  /* 0x00000020040b7810 */ /* 0x040fe40007f5e0ff */
[C---:B------:R-:W-:Y:S02]  /*d6c0*/  IADD3 R13, P0, R4.reuse, 0x60, RZ ;  /* 0x00000060040d7810 */ /* 0x040fe40007f1e0ff */
[----:B------:R-:W-:Y:S02]  /*d6d0*/  LOP3.LUT R7, R4, 0x380, RZ, 0xc0, !PT ;  /* 0x0000038004077812 */ /* 0x000fe400078ec0ff */
[----:B------:R-:W-:Y:S02]  /*d6e0*/  LOP3.LUT R8, R9, 0x380, RZ, 0xc0, !PT ;  /* 0x0000038009087812 */ /* 0x000fe400078ec0ff */
        /* <DEDUP_REMOVED lines=12> */
[----:B------:R-:W-:-:S02]  /*d7b0*/  LOP3.LUT R6, R6, R13, RZ, 0x3c, !PT ;  /* 0x0000000d06067212 */ /* 0x000fc400078e3cff */
[----:B------:R-:W-:Y:S02]  /*d7c0*/  MOV R36, R4 ;  /* 0x0000000400247202 */ /* 0x000fe40000000f00 */
[----:B------:R-:W-:Y:S02]  /*d7d0*/  MOV R32, R6 ;  /* 0x0000000600207202 */ /* 0x000fe40000000f00 */
[----:B------:R-:W-:Y:S02]  /*d7e0*/  MOV R34, R8 ;  /* 0x0000000800227202 */ /* 0x000fe40000000f00 */
[----:B------:R-:W-:Y:S02]  /*d7f0*/  MOV R35, R10 ;  /* 0x0000000a00237202 */ /* 0x000fe40000000f00 */
[----:B------:R-:W-:Y:S02]  /*d800*/  F2FP.F16.F32.PACK_AB R4, R3, R2 ;  /* 0x000000020304723e */ /* 0x000fe400000000ff */
[----:B------:R-:W-:-:S02]  /*d810*/  F2FP.F16.F32.PACK_AB R5, R91, R90 ;  /* 0x0000005a5b05723e */ /* 0x000fc400000000ff */
[----:B------:R-:W-:Y:S02]  /*d820*/  F2FP.F16.F32.PACK_AB R6, R93, R92 ;  /* 0x0000005c5d06723e */ /* 0x000fe400000000ff */
[----:B------:R-:W-:Y:S02]  /*d830*/  F2FP.F16.F32.PACK_AB R7, R95, R94 ;  /* 0x0000005e5f07723e */ /* 0x000fe400000000ff */
[----:B------:R-:W-:Y:S02]  /*d840*/  F2FP.F16.F32.PACK_AB R8, R97, R96 ;  /* 0x000000606108723e */ /* 0x000fe400000000ff */
[----:B------:R-:W-:Y:S01]  /*d850*/  F2FP.F16.F32.PACK_AB R9, R99, R98 ;  /* 0x000000626309723e */ /* 0x000fe200000000ff */
[----:B------:R-:W-:Y:S01]  /*d860*/  STSM.16.M88.4 [R36], R4 ;  /* 0x0000000424007844 */ /* 0x000fe20000000200 */
[----:B------:R-:W-:Y:S02]  /*d870*/  F2FP.F16.F32.PACK_AB R10, R101, R100 ;  /* 0x00000064650a723e */ /* 0x000fe400000000ff */
[----:B------:R-:W-:-:S02]  /*d880*/  F2FP.F16.F32.PACK_AB R11, R103, R102 ;  /* 0x00000066670b723e */ /* 0x000fc400000000ff */
[----:B------:R-:W-:Y:S02]  /*d890*/  F2FP.F16.F32.PACK_AB R13, R107, R106 ;  /* 0x0000006a6b0d723e */ /* 0x000fe400000000ff */
[----:B------:R-:W-:Y:S01]  /*d8a0*/  ISETP.NE.U32.AND P0, PT, RZ, UR10, PT ;  /* 0x0000000aff007c0c */ /* 0x000fe2000bf05070 */
[----:B------:R-:W-:Y:S03]  /*d8b0*/  STSM.16.M88.4 [R35], R8 ;  /* 0x0000000823007844 */ /* 0x000fe60000000200 */
[----:B------:R-:W-:Y:S01]  /*d8c0*/  ISETP.NE.AND.EX P0, PT, RZ, UR11, PT, P0 ;  /* 0x0000000bff007c0c */ /* 0x000fe2000bf05300 */
[----:B------:R-:W-:Y:S04]  /*d8d0*/  STSM.16.M88.4 [R34], R12 ;  /* 0x0000000c22007844 */ /* 0x000fe80000000200 */
[----:B------:R0:W-:Y:S01]  /*d8e0*/  STSM.16.M88.4 [R32], R24 ;  /* 0x0000001820007844 */ /* 0x0001e20000000200 */
[----:B------:R-:W-:Y:S08]  /*d8f0*/  BAR.SYNC.DEFER_BLOCKING 0x1, 0x180 ;  /* 0x0046000000007b1d */ /* 0x000ff00000010000 */
[----:B0-----:R-:W0:Y:S01]  /*d900*/  LDC R32, c[0x0][0xbe8] ;  /* 0x0002fa00ff207b82 */ /* 0x001e220000000800 */
        /* <DEDUP_REMOVED lines=8> */
[----:B------:R-:W-:Y:S02]  /*d990*/  @UP0 ULDC.64 UR8, c[0x0][0xc08] ;  /* 0x0003020000080ab9 */ /* 0x000fe40000000a00 */
[----:B------:R-:W-:Y:S02]  /*d9a0*/  @UP0 UIMAD.WIDE UR8, UR38, 0x4, UR8 ;  /* 0x00000004260808a5 */ /* 0x000fe4000f8e0208 */
[----:B------:R-:W-:-:S06]  /*d9b0*/  UISETP.NE.AND UP0, UPT, UR46, URZ, UPT ;  /* 0x0000003f2e00728c */ /* 0x000fcc000bf05270 */
[----:B------:R-:W0:Y:S01]  /*d9c0*/  @P1 LDC R6, c[0x0][0xbec] ;  /* 0x0002fb00ff061b82 */ /* 0x000e220000000800 */
[----:B------:R-:W-:Y:S01]  /*d9d0*/  USEL UR4, UR46, UR4, UP0 ;  /* 0x000000042e047287 */ /* 0x000fe20008000000 */
[----:B------:R-:W-:Y:S01]  /*d9e0*/  IMAD.U32 R4, RZ, RZ, UR8 ;  /* 0x00000008ff047e24 */ /* 0x000fe2000f8e00ff */
[----:B------:R-:W-:Y:S01]  /*d9f0*/  UMOV UR19, 0x9b8 ;  /* 0x000009b800137882 */ /* 0x000fe20000000000 */
[----:B------:R-:W-:Y:S01]  /*da00*/  IMAD.U32 R5, RZ, RZ, UR9 ;  /* 0x00000009ff057e24 */ /* 0x000fe2000f8e00ff */
[----:B------:R-:W-:-:S03]  /*da10*/  UISETP.GT.AND UP1, UPT, UR4, 0x1, UPT ;  /* 0x000000010400788c */ /* 0x000fc6000bf24270 */
[----:B------:R-:W1:Y:S01]  /*da20*/  @P1 LDC R11, c[0x0][0xbf0] ;  /* 0x0002fc00ff0b1b82 */ /* 0x000e620000000800 */
[----:B------:R-:W-:Y:S01]  /*da30*/  USEL UR19, UR19, 0x978, UP1 ;  /* 0x0000097813137887 */ /* 0x000fe20008800000 */
[----:B------:R-:W-:Y:S01]  /*da40*/  VIADD R13, R17, UR39 ;  /* 0x00000027110d7c36 */ /* 0x000fe20008000000 */
[----:B------:R-:W-:Y:S01]  /*da50*/  UISETP.NE.U32.AND UP0, UPT, UR10, URZ, UPT ;  /* 0x0000003f0a00728c */ /* 0x000fe2000bf05070 */
[----:B------:R0:W5:Y:S01]  /*da60*/  @P4 LDG.E R9, desc[UR54][R4.64] ;  /* 0x0000003604094981 */ /* 0x000162000c1e1900 */
[----:B------:R-:W-:Y:S01]  /*da70*/  UMOV UR4, URZ ;  /* 0x0000003f00047c82 */ /* 0x000fe20008000000 */
[----:B------:R-:W-:Y:S01]  /*da80*/  USHF.R.S32.HI UR10, URZ, 0x1f, UR38 ;  /* 0x0000001f3f0a7899 */ /* 0x000fe20008011426 */
[----:B------:R-:W-:Y:S01]  /*da90*/  IMAD.MOV.U32 R7, RZ, RZ, R13 ;  /* 0x000000ffff077224 */ /* 0x000fe200078e000d */
[----:B------:R-:W-:Y:S02]  /*daa0*/  UISETP.NE.AND.EX UP0, UPT, UR11, URZ, UPT, UP0 ;  /* 0x0000003f0b00728c */ /* 0x000fe4000bf05300 */
[----:B------:R-:W-:-:S02]  /*dab0*/  USEL UR9, UR41, URZ, UP1 ;  /* 0x0000003f29097287 */ /* 0x000fc40008800000 */
[----:B------:R-:W-:Y:S02]  /*dac0*/  USEL UR8, UR38, URZ, !UP0 ;  /* 0x0000003f26087287 */ /* 0x000fe4000c000000 */
[----:B------:R-:W-:Y:S01]  /*dad0*/  USEL UR18, UR10, URZ, !UP0 ;  /* 0x0000003f0a127287 */ /* 0x000fe2000c000000 */
[----:B------:R-:W-:Y:S02]  /*dae0*/  ULDC.64 UR12, c[0x0][UR19+0x220] ;  /* 0x00008800130c7abb */ /* 0x000fe40008000a00 */
[----:B------:R-:W-:Y:S01]  /*daf0*/  ULDC.64 UR10, c[0x0][UR19+0x218] ;  /* 0x00008600130a7abb */ /* 0x000fe20008000a00 */
[----:B0-----:R-:W-:Y:S01]  /*db00*/  @P1 IMAD.HI.U32 R4, R13, R6, RZ ;  /* 0x000000060d041227 */ /* 0x001fe200078e00ff */
[----:B------:R-:W-:Y:S01]  /*db10*/  ULDC.64 UR14, c[0x0][UR19+0x228] ;  /* 0x00008a00130e7abb */ /* 0x000fe20008000a00 */
[----:B------:R-:W-:Y:S02]  /*db20*/  UIMAD UR13, UR13, UR8, URZ ;  /* 0x000000080d0d72a4 */ /* 0x000fe4000f8e023f */
[----:B------:R-:W-:-:S02]  /*db30*/  UIMAD.WIDE.U32 UR16, UR10, UR37, URZ ;  /* 0x000000250a1072a5 */ /* 0x000fc4000f8e003f */
[----:B------:R-:W-:Y:S01]  /*db40*/  UIMAD UR20, UR11, UR37, URZ ;  /* 0x000000250b1472a4 */ /* 0x000fe2000f8e023f */
[----:B-1----:R-:W-:Y:S01]  /*db50*/  @P1 SHF.R.U32.HI R7, RZ, R11, R4 ;  /* 0x0000000bff071219 */ /* 0x002fe20000011604 */
[----:B------:R-:W-:Y:S02]  /*db60*/  UIMAD.WIDE.U32 UR10, UR12, UR8, URZ ;  /* 0x000000080c0a72a5 */ /* 0x000fe4000f8e003f */
[----:B------:R-:W-:Y:S02]  /*db70*/  UIMAD.WIDE.U32 UR22, UR14, UR9, URZ ;  /* 0x000000090e1672a5 */ /* 0x000fe4000f8e003f */
[----:B------:R-:W-:Y:S01]  /*db80*/  UIMAD UR9, UR15, UR9, URZ ;  /* 0x000000090f0972a4 */ /* 0x000fe2000f8e023f */
[----:B------:R-:W-:Y:S01]  /*db90*/  IMAD.MOV R11, RZ, RZ, -R7 ;  /* 0x000000ffff0b7224 */ /* 0x000fe200078e0a07 */
[----:B------:R-:W-:Y:S02]  /*dba0*/  UIMAD UR13, UR12, UR18, UR13 ;  /* 0x000000120c0d72a4 */ /* 0x000fe4000f8e020d */
[----:B------:R-:W-:Y:S01]  /*dbb0*/  UIADD3 UR20, UR17, UR20, URZ ;  /* 0x0000001411147290 */ /* 0x000fe2000fffe03f */
        /* <DEDUP_REMOVED lines=29> */
.L_x_14119:
        /* <DEDUP_REMOVED lines=11> */
[----:B------:R-:W-:Y:S01]  /*de40*/  IMAD.IADD R12, R14, 0x1, -R12 ;  /* 0x000000010e0c7824 */ /* 0x000fe200078e0a0c */
[----:B------:R-:W-:-:S04]  /*de50*/  PLOP3.LUT P3, PT, PT, PT, UP1, 0x80, 0x0 ;  /* 0x000000000000781c */ /* 0x000fc80003f6f018 */
[----:B------:R-:W-:Y:S01]  /*de60*/  LOP3.LUT P0, RZ, R12, 0x3, RZ, 0xc0, !PT ;  /* 0x000000030cff7812 */ /* 0x000fe2000780c0ff */
[----:B--2---:R-:W-:-:S04]  /*de70*/  VIADD R11, R11, UR39 ;  /* 0x000000270b0b7c36 */ /* 0x004fc80008000000 */
[C---:B------:R-:W-:Y:S01]  /*de80*/  VIADD R9, R11.reuse, 0x8 ;  /* 0x000000080b097836 */ /* 0x040fe20000000000 */
[----:B------:R-:W-:-:S04]  /*de90*/  ISETP.GE.OR P2, PT, R11, R30, P0 ;  /* 0x0000001e0b00720c */ /* 0x000fc80000746670 */
[----:B------:R-:W-:-:S09]  /*dea0*/  ISETP.GE.OR P0, PT, R9, R30, P0 ;  /* 0x0000001e0900720c */ /* 0x000fd20000706670 */
[----:B0-----:R0:W-:Y:S01]  /*deb0*/  @!P2 ST.E desc[UR54][R4.64], R21 ;  /* 0x000000150400a985 */ /* 0x0011e2000c101936 */
[----:B------:R-:W-:-:S03]  /*dec0*/  ISETP.GE.AND P2, PT, R11, R30, PT ;  /* 0x0000001e0b00720c */ /* 0x000fc60003f46270 */
[----:B------:R0:W-:Y:S01]  /*ded0*/  @!P0 ST.E desc[UR54][R6.64], R20 ;  /* 0x0000001406008985 */ /* 0x0001e2000c101936 */
[----:B------:R-:W-:Y:S01]  /*dee0*/  ISETP.GE.AND P0, PT, R9, R30, PT ;  /* 0x0000001e0900720c */ /* 0x000fe20003f06270 */
[----:B------:R-:W-:-:S12]  /*def0*/  @P3 BRA `(.L_x_14120) ;  /* 0x0000000400c43947 */ /* 0x000fd80003800000 */
[----:B------:R-:W1:Y:S01]  /*df00*/  S2R R12, SR_TID.X ;  /* 0x00000000000c7919 */ /* 0x000e620000002100 */
[----:B------:R-:W-:Y:S01]  /*df10*/  ULDC.64 UR12, c[0x0][0xaa0] ;  /* 0x0002a800000c7ab9 */ /* 0x000fe20000000a00 */
[----:B-1----:R-:W-:-:S05]  /*df20*/  VIADD R12, R12, 0xffffff80 ;  /* 0xffffff800c0c7836 */ /* 0x002fca0000000000 */
[----:B------:R-:W-:-:S04]  /*df30*/  SHF.R.S32.HI R35, RZ, 0x1f, R12 ;  /* 0x0000001fff237819 */ /* 0x000fc8000001140c */
[----:B------:R-:W-:-:S04]  /*df40*/  LEA.HI R35, R35, R12, RZ, 0x3 ;  /* 0x0000000c23237211 */ /* 0x000fc800078f18ff */
[----:B------:R-:W-:-:S05]  /*df50*/  SHF.R.S32.HI R35, RZ, 0x3, R35 ;  /* 0x00000003ff237819 */ /* 0x000fca0000011423 */
[----:B------:R-:W-:-:S04]  /*df60*/  IMAD R3, R35, 0x40, R19 ;  /* 0x0000004023037824 */ /* 0x000fc800078e0213 */
[----:B------:R-:W-:-:S03]  /*df70*/  IMAD.WIDE R28, R3, 0x2, R28 ;  /* 0x00000002031c7825 */ /* 0x000fc600078e021c */
[C---:B------:R-:W-:Y:S02]  /*df80*/  IADD3 R9, P0, R28.reuse, 0x1800, RZ ;  /* 0x000018001c097810 */ /* 0x040fe40007f1e0ff */
[C---:B------:R-:W-:Y:S02]  /*df90*/  IADD3 R13, P2, R28.reuse, 0x3000, RZ ;  /* 0x000030001c0d7810 */ /* 0x040fe40007f5e0ff */
[----:B0-----:R-:W-:Y:S02]  /*dfa0*/  LOP3.LUT R5, R28, 0x380, RZ, 0xc0, !PT ;  /* 0x000003801c057812 */ /* 0x001fe400078ec0ff */
        /* <DEDUP_REMOVED lines=11> */
[----:B------:R-:W2:Y:S04]  /*e060*/  LD.E.128 R4, desc[UR54][R4.64] ;  /* 0x0000003604047980 */ /* 0x000ea8000c101d00 */
[----:B------:R-:W3:Y:S04]  /*e070*/  LD.E.128 R8, desc[UR54][R8.64] ;  /* 0x0000003608087980 */ /* 0x000ee8000c101d00 */
[----:B------:R-:W4:Y:S01]  /*e080*/  LD.E.128 R12, desc[UR54][R12.64] ;  /* 0x000000360c0c7980 */ /* 0x000f22000c101d00 */
[----:B------:R-:W-:-:S04]  /*e090*/  IADD3 R3, P0, R28, 0x4800, RZ ;  /* 0x000048001c037810 */ /* 0x000fc80007f1e0ff */
[----:B------:R-:W-:Y:S01]  /*e0a0*/  LOP3.LUT R2, R3, 0x380, RZ, 0xc0, !PT ;  /* 0x0000038003027812 */ /* 0x000fe200078ec0ff */
[----:B------:R-:W-:Y:S01]  /*e0b0*/  IMAD.X R25, RZ, RZ, R29, P0 ;  /* 0x000000ffff197224 */ /* 0x000fe200000e061d */
[----:B------:R-:W-:Y:S01]  /*e0c0*/  UIMAD UR9, UR14, UR12, URZ ;  /* 0x0000000c0e0972a4 */ /* 0x000fe2000f8e023f */
[----:B------:R-:W0:Y:S01]  /*e0d0*/  @P1 LDC R29, c[0x0][0xbf0] ;  /* 0x0002fc00ff1d1b82 */ /* 0x000e220000000800 */
[----:B------:R-:W-:-:S04]  /*e0e0*/  SHF.R.U64 R2, R2, 0x3, RZ ;  /* 0x0000000302027819 */ /* 0x000fc800000012ff */
[----:B------:R-:W-:-:S03]  /*e0f0*/  LOP3.LUT R24, R2, R3, RZ, 0x3c, !PT ;  /* 0x0000000302187212 */ /* 0x000fc600078e3cff */
[----:B------:R-:W1:Y:S01]  /*e100*/  @P1 LDC R3, c[0x0][0xbec] ;  /* 0x0002fb00ff031b82 */ /* 0x000e620000000800 */
[----:B------:R-:W-:Y:S02]  /*e110*/  UIMAD.WIDE.U32 UR10, UR4, UR12, URZ ;  /* 0x0000000c040a72a5 */ /* 0x000fe4000f8e003f */
[----:B------:R-:W-:Y:S01]  /*e120*/  UIMAD UR9, UR4, UR13, UR9 ;  /* 0x0000000d040972a4 */ /* 0x000fe2000f8e0209 */
[----:B------:R-:W-:Y:S01]  /*e130*/  IMAD R2, R18, 0x30, R35 ;  /* 0x0000003012027824 */ /* 0x000fe200078e0223 */
[----:B------:R-:W5:Y:S01]  /*e140*/  LD.E.128 R24, desc[UR54][R24.64] ;  /* 0x0000003618187980 */ /* 0x000f62000c101d00 */
[----:B------:R-:W-:Y:S01]  /*e150*/  ULDC.64 UR12, c[0x0][0xae8] ;  /* 0x0002ba00000c7ab9 */ /* 0x000fe20000000a00 */
[----:B------:R-:W-:Y:S01]  /*e160*/  UIADD3 UR11, UR11, UR9, URZ ;  /* 0x000000090b0b7290 */ /* 0x000fe2000fffe03f */
[----:B------:R-:W-:Y:S01]  /*e170*/  VIADD R28, R2, UR39 ;  /* 0x00000027021c7c36 */ /* 0x000fe20008000000 */
[----:B------:R-:W-:Y:S01]  /*e180*/  USHF.R.S32.HI UR4, URZ, 0x1f, UR8 ;  /* 0x0000001f3f047899 */ /* 0x000fe20008011408 */
[----:B------:R-:W-:Y:S01]  /*e190*/  @!PT LDS RZ, [RZ] ;  /* 0x00000000fffff984 */ /* 0x000fe20000000800 */
[----:B------:R-:W-:Y:S01]  /*e1a0*/  @!PT LDS RZ, [RZ] ;  /* 0x00000000fffff984 */ /* 0x000fe20000000800 */
[----:B------:R-:W-:Y:S01]  /*e1b0*/  @!PT LDS RZ, [RZ] ;  /* 0x00000000fffff984 */ /* 0x000fe20000000800 */
[----:B------:R-:W-:Y:S01]  /*e1c0*/  @!PT LDS RZ, [RZ] ;  /* 0x00000000fffff984 */ /* 0x000fe20000000800 */
[----:B------:R0:W-:Y:S06]  /*e1d0*/  MEMBAR.ALL.CTA ;  /* 0x0000000000007992 */ /* 0x0001ec0000008000 */
[----:B0-----:R-:W0:Y:S01]  /*e1e0*/  FENCE.VIEW.ASYNC.S ;  /* 0x00000000000073c6 */ /* 0x001e220000000000 */
[----:B------:R-:W-:Y:S01]  /*e1f0*/  UIMAD.WIDE.U32 UR10, UR37, UR12, UR10 ;  /* 0x0000000c250a72a5 */ /* 0x000fe2000f8e000a */
[----:B------:R-:W-:-:S02]  /*e200*/  IMAD.MOV.U32 R21, RZ, RZ, R28 ;  /* 0x000000ffff157224 */ /* 0x000fc400078e001c */
[----:B------:R-:W-:Y:S01]  /*e210*/  VIADD R0, R0, 0x16820 ;  /* 0x0001682000007836 */ /* 0x000fe20000000000 */
[----:B------:R-:W-:-:S03]  /*e220*/  UIMAD UR11, UR37, UR13, UR11 ;  /* 0x0000000d250b72a4 */ /* 0x000fc6000f8e020b */
[----:B------:R-:W-:Y:S01]  /*e230*/  ULDC.64 UR12, c[0x0][0xaf0] ;  /* 0x0002bc00000c7ab9 */ /* 0x000fe20000000a00 */
[----:B------:R-:W-:Y:S01]  /*e240*/  PRMT R0, RZ, 0x654, R0 ;  /* 0x00000654ff007816 */ /* 0x000fe20000000000 */
[----:B------:R-:W-:Y:S01]  /*e250*/  UIMAD UR4, UR4, UR12, URZ ;  /* 0x0000000c040472a4 */ /* 0x000fe2000f8e023f */
[----:B-1----:R-:W-:-:S03]  /*e260*/  @P1 IMAD.HI.U32 R2, R28, R3, RZ ;  /* 0x000000031c021227 */ /* 0x002fc600078e00ff */
[----:B------:R-:W-:Y:S02]  /*e270*/  UIMAD UR4, UR8, UR13, UR4 ;  /* 0x0000000d080472a4 */ /* 0x000fe4000f8e0204 */
[----:B------:R-:W-:Y:S01]  /*e280*/  UIMAD.WIDE.U32 UR8, UR8, UR12, UR10 ;  /* 0x0000000c080872a5 */ /* 0x000fe2000f8e000a */
[----:B------:R-:W-:Y:S02]  /*e290*/  @P1 SHF.R.U32.HI R21, RZ, R29, R2 ;  /* 0x0000001dff151219 */ /* 0x000fe40000011602 */
[----:B------:R-:W-:Y:S01]  /*e2a0*/  ULDC.64 UR10, c[0x0][0xae0] ;  /* 0x0002b800000a7ab9 */ /* 0x000fe20000000a00 */
[----:B------:R-:W-:Y:S01]  /*e2b0*/  UIADD3 UR4, UR9, UR4, URZ ;  /* 0x0000000409047290 */ /* 0x000fe2000fffe03f */
[--C-:B------:R-:W-:Y:S01]  /*e2c0*/  SHF.R.S32.HI R20, RZ, 0x1f, R21.reuse ;  /* 0x0000001fff147819 */ /* 0x100fe20000011415 */
[----:B------:R-:W-:Y:S01]  /*e2d0*/  IMAD.MOV R29, RZ, RZ, -R21 ;  /* 0x000000ffff1d7224 */ /* 0x000fe200078e0a15 */
[----:B0-----:R0:W-:Y:S01]  /*e2e0*/  SYNCS.ARRIVE.TRANS64.RED.A1T0 RZ, [R0+URZ], RZ ;  /* 0x000000ff00ff79a7 */ /* 0x0011e2000810043f */
[----:B------:R-:W-:-:S02]  /*e2f0*/  IMAD.U32 R3, RZ, RZ, UR9 ;  /* 0x00000009ff037e24 */ /* 0x000fc4000f8e00ff */
[----:B------:R-:W-:Y:S02]  /*e300*/  IMAD R20, R20, UR10, RZ ;  /* 0x0000000a14147c24 */ /* 0x000fe4000f8e02ff */
[----:B------:R-:W-:Y:S02]  /*e310*/  IMAD R29, R32, R29, R28 ;  /* 0x0000001d201d7224 */ /* 0x000fe400078e021c */
[----:B------:R-:W-:Y:S01]  /*e320*/  IMAD.U32 R2, RZ, RZ, UR8 ;  /* 0x00000008ff027e24 */ /* 0x000fe2000f8e00ff */
[----:B------:R-:W-:Y:S01]  /*e330*/  ULDC.64 UR8, c[0x0][0xad8] ;  /* 0x0002b60000087ab9 */ /* 0x000fe20000000a00 */
[----:B------:R-:W-:Y:S01]  /*e340*/  IMAD.U32 R3, RZ, RZ, UR4 ;  /* 0x00000004ff037e24 */ /* 0x000fe2000f8e00ff */
[----:B------:R-:W-:Y:S01]  /*e350*/  ULDC UR4, c[0x0][0xac8] ;  /* 0x0002b20000047ab9 */ /* 0x000fe20000000800 */
[C---:B------:R-:W-:Y:S01]  /*e360*/  IMAD R31, R21.reuse, UR11, R20 ;  /* 0x0000000b151f7c24 */ /* 0x040fe2000f8e0214 */
[----:B------:R-:W-:Y:S01]  /*e370*/  SHF.R.S32.HI R20, RZ, 0x1f, R29 ;  /* 0x0000001fff147819 */ /* 0x000fe2000001141d */
[----:B------:R-:W-:-:S04]  /*e380*/  IMAD.WIDE.U32 R2, R21, UR10, R2 ;  /* 0x0000000a15027c25 */ /* 0x000fc8000f8e0002 */
[----:B------:R-:W-:Y:S02]  /*e390*/  IMAD.IADD R3, R3, 0x1, R31 ;  /* 0x0000000103037824 */ /* 0x000fe400078e021f */
[----:B------:R-:W-:Y:S02]  /*e3a0*/  IMAD R20, R20, UR8, RZ ;  /* 0x0000000814147c24 */ /* 0x000fe4000f8e02ff */
[----:B------:R-:W-:-:S04]  /*e3b0*/  IMAD.WIDE.U32 R2, R29, UR8, R2 ;  /* 0x000000081d027c25 */ /* 0x000fc8000f8e0002 */
[----:B------:R-:W-:Y:S01]  /*e3c0*/  IMAD R21, R29, UR9, R20 ;  /* 0x000000091d157c24 */ /* 0x000fe2000f8e0214 */
[----:B------:R-:W-:Y:S01]  /*e3d0*/  ULDC.64 UR8, c[0x0][0xa80] ;  /* 0x0002a00000087ab9 */ /* 0x000fe20000000a00 */
[----:B------:R-:W-:Y:S01]  /*e3e0*/  VIADD R31, R35, UR39 ;  /* 0x00000027231f7c36 */ /* 0x000fe20008000000 */
[C---:B------:R-:W-:Y:S01]  /*e3f0*/  LEA R32, P0, R2.reuse, UR8, 0x1 ;  /* 0x0000000802207c11 */ /* 0x040fe2000f8008ff */
[----:B------:R-:W-:Y:S01]  /*e400*/  IMAD.IADD R3, R3, 0x1, R21 ;  /* 0x0000000103037824 */ /* 0x000fe200078e0215 */
[----:B------:R-:W-:Y:S01]  /*e410*/  SHF.R.S32.HI R35, RZ, 0x1f, R19 ;  /* 0x0000001fff237819 */ /* 0x000fe20000011413 */
[C---:B------:R-:W-:Y:S02]  /*e420*/  VIADD R21, R31.reuse, 0x60 ;  /* 0x000000601f157836 */ /* 0x040fe40000000000 */
[----:B------:R-:W1:Y:S01]  /*e430*/  SHFL.IDX PT, R20, R32, 0x1, 0x181f ;  /* 0x00381f0020147f89 */ /* 0x000e6200000e0000 */
[----:B------:R-:W-:Y:S01]  /*e440*/  LEA.HI.X R33, R2, UR9, R3, 0x1, P0 ;  /* 0x0000000902217c11 */ /* 0x000fe200080f0c03 */
[----:B------:R-:W-:Y:S01]  /*e450*/  VIADD R3, R31, 0x30 ;  /* 0x000000301f037836 */ /* 0x000fe20000000000 */
[----:B------:R-:W-:Y:S01]  /*e460*/  ISETP.GE.AND P0, PT, R19, UR4, PT ;  /* 0x0000000413007c0c */ /* 0x000fe2000bf06270 */
[----:B------:R-:W0:Y:S03]  /*e470*/  SHFL.IDX PT, R2, R32, RZ, 0x181f ;  /* 0x00181fff20027589 */ /* 0x000e2600000e0000 */
[-C--:B------:R-:W-:Y:S01]  /*e480*/  ISETP.GE.OR P1, PT, R31, R30.reuse, P0 ;  /* 0x0000001e1f00720c */ /* 0x080fe20000726670 */
[----:B------:R-:W0:Y:S01]  /*e490*/  SHFL.IDX PT, R28, R32, 0x2, 0x181f ;  /* 0x00581f00201c7f89 */ /* 0x000e2200000e0000 */
[-C--:B------:R-:W-:Y:S01]  /*e4a0*/  ISETP.GE.OR P2, PT, R3, R30.reuse, P0 ;  /* 0x0000001e0300720c */ /* 0x080fe20000746670 */
[----:B------:R-:W-:Y:S01]  /*e4b0*/  VIADD R31, R31, 0x90 ;  /* 0x000000901f1f7836 */ /* 0x000fe20000000000 */
[-C--:B------:R-:W-:Y:S01]  /*e4c0*/  ISETP.GE.OR P3, PT, R21, R30.reuse, P0 ;  /* 0x0000001e1500720c */ /* 0x080fe20000766670 */
[----:B------:R-:W0:Y:S03]  /*e4d0*/  SHFL.IDX PT, R34, R33, RZ, 0x181f ;  /* 0x00181fff21227589 */ /* 0x000e2600000e0000 */
[----:B------:R-:W-:Y:S01]  /*e4e0*/  ISETP.GE.OR P0, PT, R31, R30, P0 ;  /* 0x0000001e1f00720c */ /* 0x000fe20000706670 */
[----:B------:R-:W0:Y:S04]  /*e4f0*/  SHFL.IDX PT, R36, R33, 0x1, 0x181f ;  /* 0x00381f0021247f89 */ /* 0x000e2800000e0000 */
[----:B------:R-:W0:Y:S02]  /*e500*/  SHFL.IDX PT, R38, R33, 0x2, 0x181f ;  /* 0x00581f0021267f89 */ /* 0x000e2400000e0000 */
[----:B-1----:R-:W-:-:S02]  /*e510*/  @!P2 LEA R20, P5, R19, R20, 0x1 ;  /* 0x000000141314a211 */ /* 0x002fc400078a08ff */
[----:B------:R-:W1:Y:S01]  /*e520*/  SHFL.IDX PT, R32, R32, 0x3, 0x181f ;  /* 0x00781f0020207f89 */ /* 0x000e6200000e0000 */
[----:B0-----:R-:W-:-:S03]  /*e530*/  @!P1 LEA R2, P4, R19, R2, 0x1 ;  /* 0x0000000213029211 */ /* 0x001fc600078808ff */
[----:B------:R0:W0:Y:S01]  /*e540*/  SHFL.IDX PT, R0, R33, 0x3, 0x181f ;  /* 0x00781f0021007f89 */ /* 0x00002200000e0000 */
[C---:B------:R-:W-:Y:S02]  /*e550*/  @!P3 LEA R28, P6, R19.reuse, R28, 0x1 ;  /* 0x0000001c131cb211 */ /* 0x040fe400078c08ff */
[C-C-:B------:R-:W-:Y:S02]  /*e560*/  @!P1 LEA.HI.X R3, R19.reuse, R34, R35.reuse, 0x1, P4 ;  /* 0x0000002213039211 */ /* 0x140fe400020f0c23 */
[C-C-:B------:R-:W-:Y:S02]  /*e570*/  @!P2 LEA.HI.X R21, R19.reuse, R36, R35.reuse, 0x1, P5 ;  /* 0x000000241315a211 */ /* 0x140fe400028f0c23 */
[----:B------:R-:W-:Y:S01]  /*e580*/  @!P3 LEA.HI.X R29, R19, R38, R35, 0x1, P6 ;  /* 0x00000026131db211 */ /* 0x000fe200030f0c23 */
[----:B--2---:R2:W-:Y:S04]  /*e590*/  @!P1 ST.E.128 desc[UR54][R2.64], R4 ;  /* 0x0000000402009985 */ /* 0x0045e8000c101d36 */
[----:B---3--:R2:W-:Y:S04]  /*e5a0*/  @!P2 ST.E.128 desc[UR54][R20.64], R8 ;  /* 0x000000081400a985 */ /* 0x0085e8000c101d36 */
[----:B----4-:R2:W-:Y:S01]  /*e5b0*/  @!P3 ST.E.128 desc[UR54][R28.64], R12 ;  /* 0x0000000c1c00b985 */ /* 0x0105e2000c101d36 */
[----:B01----:R-:W-:Y:S05]  /*e5c0*/  @P0 BRA `(.L_x_14121) ;  /* 0x0000001000c00947 */ /* 0x003fea0003800000 */
[----:B--2---:R-:W-:-:S04]  /*e5d0*/  LEA R2, P0, R19, R32, 0x1 ;  /* 0x0000002013027211 */ /* 0x004fc800078008ff */
[----:B------:R-:W-:-:S05]  /*e5e0*/  LEA.HI.X R3, R19, R0, R35, 0x1, P0 ;  /* 0x0000000013037211 */ /* 0x000fca00000f0c23 */
[----:B-----5:R3:W-:Y:S01]  /*e5f0*/  ST.E.128 desc[UR54][R2.64], R24 ;  /* 0x0000001802007985 */ /* 0x0207e2000c101d36 */
[----:B------:R-:W-:Y:S05]  /*e600*/  BRA `(.L_x_14121) ;  /* 0x0000001000b07947 */ /* 0x000fea0003800000 */
.L_x_14120:
[----:B------:R-:W-:Y:S01]  /*e610*/  ULDC.64 UR12, c[0x0][0xb08] ;  /* 0x0002c200000c7ab9 */ /* 0x000fe20000000a00 */
[----:B0-----:R-:W0:Y:S01]  /*e620*/  @P1 LDC R4, c[0x0][0xbec] ;  /* 0x0002fb00ff041b82 */ /* 0x001e220000000800 */
[----:B------:R-:W-:Y:S01]  /*e630*/  UIMAD UR9, UR14, UR12, URZ ;  /* 0x0000000c0e0972a4 */ /* 0x000fe2000f8e023f */
[----:B------:R-:W-:Y:S01]  /*e640*/  IMAD.MOV.U32 R7, RZ, RZ, R13 ;  /* 0x000000ffff077224 */ /* 0x000fe200078e000d */
[----:B------:R-:W-:Y:S01]  /*e650*/  UIMAD.WIDE.U32 UR10, UR4, UR12, URZ ;  /* 0x0000000c040a72a5 */ /* 0x000fe2000f8e003f */
[----:B------:R-:W-:Y:S01]  /*e660*/  BSSY B1, `(.L_x_14122) ;  /* 0x0000055000017945 */ /* 0x000fe20003800000 */
[----:B------:R-:W-:Y:S01]  /*e670*/  UIMAD UR9, UR4, UR13, UR9 ;  /* 0x0000000d040972a4 */ /* 0x000fe2000f8e0209 */
[----:B------:R-:W-:Y:S01]  /*e680*/  SHF.R.S32.HI R20, RZ, 0x1f, R22 ;  /* 0x0000001fff147819 */ /* 0x000fe20000011416 */
        /* <DEDUP_REMOVED lines=15> */
[----:B0-----:R-:W-:Y:S02]  /*e780*/  @P1 IMAD.HI.U32 R4, R13, R4, RZ ;  /* 0x000000040d041227 */ /* 0x001fe400078e00ff */
[----:B------:R-:W-:-:S02]  /*e790*/  UIMAD UR4, UR8, UR13, UR4 ;  /* 0x0000000d080472a4 */ /* 0x000fc4000f8e0204 */
        /* <DEDUP_REMOVED lines=38> */
[C---:B0-----:R-:W-:Y:S02]  /*ea00*/  @!P3 LEA R6, P5, R157.reuse, R21, 0x2 ;  /* 0x000000159d06b211 */ /* 0x041fe400078a10ff */
[-C--:B--2---:R-:W-:Y:S02]  /*ea10*/  @!P2 LEA.HI.X R5, R16, R15.reuse, R30, 0x2, P4 ;  /* 0x0000000f1005a211 */ /* 0x084fe400020f141e */
[----:B------:R-:W-:Y:S02]  /*ea20*/  @!P3 LEA.HI.X R7, R157, R15, R29, 0x2, P5 ;  /* 0x0000000f9d07b211 */ /* 0x000fe400028f141d */
[----:B------:R-:W-:Y:S01]  /*ea30*/  @!P6 LEA R8, P4, R156, R21, 0x2 ;  /* 0x000000159c08e211 */ /* 0x000fe200078810ff */
[----:B------:R0:W-:Y:S01]  /*ea40*/  @!P2 ST.E.64 desc[UR54][R4.64], R2 ;  /* 0x000000020400a985 */ /* 0x0001e2000c101b36 */
[----:B------:R-:W-:-:S02]  /*ea50*/  ISETP.GE.AND P2, PT, R154, UR4, PT ;  /* 0x000000049a007c0c */ /* 0x000fc4000bf46270 */
[----:B------:R-:W-:Y:S01]  /*ea60*/  @!P6 LEA.HI.X R9, R156, R15, R28, 0x2, P4 ;  /* 0x0000000f9c09e211 */ /* 0x000fe200020f141c */
[----:B------:R1:W-:Y:S01]  /*ea70*/  @!P3 ST.E.64 desc[UR54][R6.64], R92 ;  /* 0x0000005c0600b985 */ /* 0x0003e2000c101b36 */
[----:B------:R-:W-:Y:S02]  /*ea80*/  ISETP.GE.AND P3, PT, R153, UR4, PT ;  /* 0x0000000499007c0c */ /* 0x000fe4000bf66270 */
[C---:B------:R-:W-:Y:S01]  /*ea90*/  @!P1 LEA R10, P5, R155.reuse, R21, 0x2 ;  /* 0x000000159b0a9211 */ /* 0x040fe200078a10ff */
[----:B------:R3:W-:Y:S01]  /*eaa0*/  @!P6 ST.E.64 desc[UR54][R8.64], R96 ;  /* 0x000000600800e985 */ /* 0x0007e2000c101b36 */
[----:B------:R-:W-:Y:S02]  /*eab0*/  ISETP.GE.AND P4, PT, R152, UR4, PT ;  /* 0x0000000498007c0c */ /* 0x000fe4000bf86270 */
[----:B------:R-:W-:Y:S02]  /*eac0*/  ISETP.GE.AND P6, PT, R22, UR4, PT ;  /* 0x0000000416007c0c */ /* 0x000fe4000bfc6270 */
[----:B------:R-:W-:-:S02]  /*ead0*/  @!P1 LEA.HI.X R11, R155, R15, R27, 0x2, P5 ;  /* 0x0000000f9b0b9211 */ /* 0x000fc400028f141b */
[----:B------:R-:W-:-:S03]  /*eae0*/  @!P2 LEA R12, P5, R154, R21, 0x2 ;  /* 0x000000159a0ca211 */ /* 0x000fc600078a10ff */
[----:B------:R3:W-:Y:S01]  /*eaf0*/  @!P1 ST.E.64 desc[UR54][R10.64], R100 ;  /* 0x000000640a009985 */ /* 0x0007e2000c101b36 */
[C---:B0-----:R-:W-:Y:S02]  /*eb00*/  @!P3 LEA R2, P1, R153.reuse, R21, 0x2 ;  /* 0x000000159902b211 */ /* 0x041fe400078210ff */
[----:B------:R-:W-:Y:S02]  /*eb10*/  @!P2 LEA.HI.X R13, R154, R15, R26, 0x2, P5 ;  /* 0x0000000f9a0da211 */ /* 0x000fe400028f141a */
[----:B------:R-:W-:Y:S02]  /*eb20*/  @!P4 LEA R4, P5, R152, R21, 0x2 ;  /* 0x000000159804c211 */ /* 0x000fe400078a10ff */
[----:B------:R-:W-:Y:S01]  /*eb30*/  @!P3 LEA.HI.X R3, R153, R15, R25, 0x2, P1 ;  /* 0x0000000f9903b211 */ /* 0x000fe200008f1419 */
[----:B------:R3:W-:Y:S01]  /*eb40*/  @!P2 ST.E.64 desc[UR54][R12.64], R104 ;  /* 0x000000680c00a985 */ /* 0x0007e2000c101b36 */
[----:B-1----:R-:W-:Y:S02]  /*eb50*/  @!P6 LEA R6, P1, R22, R21, 0x2 ;  /* 0x000000151606e211 */ /* 0x002fe400078210ff */
[-C--:B------:R-:W-:Y:S01]  /*eb60*/  @!P4 LEA.HI.X R5, R152, R15.reuse, R24, 0x2, P5 ;  /* 0x0000000f9805c211 */ /* 0x080fe200028f1418 */
[----:B------:R3:W-:Y:S01]  /*eb70*/  @!P3 ST.E.64 desc[UR54][R2.64], R108 ;  /* 0x0000006c0200b985 */ /* 0x0007e2000c101b36 */
[----:B------:R-:W-:-:S03]  /*eb80*/  @!P6 LEA.HI.X R7, R22, R15, R20, 0x2, P1 ;  /* 0x0000000f1607e211 */ /* 0x000fc600008f1414 */
[----:B------:R3:W-:Y:S04]  /*eb90*/  @!P4 ST.E.64 desc[UR54][R4.64], R112 ;  /* 0x000000700400c985 */ /* 0x0007e8000c101b36 */
[----:B------:R3:W-:Y:S02]  /*eba0*/  @!P6 ST.E.64 desc[UR54][R6.64], R116 ;  /* 0x000000740600e985 */ /* 0x0007e4000c101b36 */
.L_x_14123:
[----:B------:R-:W-:Y:S05]  /*ebb0*/  BSYNC B1 ;  /* 0x0000000000017941 */ /* 0x000fea0003800000 */
.L_x_14122:
[----:B--2---:R4:W2:Y:S04]  /*ebc0*/  SHFL.IDX PT, R15, R14, 0x1, 0x1c1f ;  /* 0x003c1f000e0f7f89 */ /* 0x0048a800000e0000 */
[----:B-1----:R4:W1:Y:S01]  /*ebd0*/  SHFL.IDX PT, R21, R0, 0x1, 0x1c1f ;  /* 0x003c1f0000157f89 */ /* 0x00286200000e0000 */
[----:B------:R-:W-:Y:S05]  /*ebe0*/  @P0 BRA `(.L_x_14121) ;  /* 0x0000000c00380947 */ /* 0x000fea0003800000 */
[----:B------:R-:W-:Y:S02]  /*ebf0*/  ULDC UR4, c[0x0][0xac8] ;  /* 0x0002b20000047ab9 */ /* 0x000fe40000000800 */
[----:B------:R-:W-:Y:S02]  /*ec00*/  ISETP.GE.AND P1, PT, R16, UR4, PT ;  /* 0x0000000410007c0c */ /* 0x000fe4000bf26270 */
[----:B------:R-:W-:Y:S02]  /*ec10*/  ISETP.GE.AND P5, PT, R157, UR4, PT ;  /* 0x000000049d007c0c */ /* 0x000fe4000bfa6270 */
[----:B------:R-:W-:Y:S02]  /*ec20*/  ISETP.GE.AND P3, PT, R156, UR4, PT ;  /* 0x000000049c007c0c */ /* 0x000fe4000bf66270 */
[----:B------:R-:W-:-:S07]  /*ec30*/  ISETP.GE.AND P2, PT, R155, UR4, PT ;  /* 0x000000049b007c0c */ /* 0x000fce000bf46270 */
[CC--:B-1-3--:R-:W-:Y:S02]  /*ec40*/  @!P1 LEA R2, P0, R16.reuse, R21.reuse, 0x2 ;  /* 0x0000001510029211 */ /* 0x0cafe400078010ff */
[----:B------:R-:W-:Y:S02]  /*ec50*/  @!P5 LEA R4, P4, R157, R21, 0x2 ;  /* 0x000000159d04d211 */ /* 0x000fe400078810ff */
[-C--:B--2---:R-:W-:Y:S02]  /*ec60*/  @!P1 LEA.HI.X R3, R16, R15.reuse, R30, 0x2, P0 ;  /* 0x0000000f10039211 */ /* 0x084fe400000f141e */
[----:B------:R-:W-:Y:S02]  /*ec70*/  ISETP.GE.AND P0, PT, R153, UR4, PT ;  /* 0x0000000499007c0c */ /* 0x000fe4000bf06270 */
[----:B------:R-:W-:Y:S01]  /*ec80*/  @!P5 LEA.HI.X R5, R157, R15, R29, 0x2, P4 ;  /* 0x0000000f9d05d211 */ /* 0x000fe200020f141d */
[----:B------:R1:W-:Y:S01]  /*ec90*/  @!P1 ST.E.64 desc[UR54][R2.64], R90 ;  /* 0x0000005a02009985 */ /* 0x0003e2000c101b36 */
[----:B------:R-:W-:-:S02]  /*eca0*/  ISETP.GE.AND P1, PT, R154, UR4, PT ;  /* 0x000000049a007c0c */ /* 0x000fc4000bf26270 */
[----:B------:R-:W-:Y:S01]  /*ecb0*/  ISETP.GE.AND P4, PT, R152, UR4, PT ;  /* 0x0000000498007c0c */ /* 0x000fe2000bf86270 */
[----:B------:R2:W-:Y:S01]  /*ecc0*/  @!P5 ST.E.64 desc[UR54][R4.64], R94 ;  /* 0x0000005e0400d985 */ /* 0x0005e2000c101b36 */
[CC--:B0-----:R-:W-:Y:S02]  /*ecd0*/  @!P3 LEA R6, P6, R156.reuse, R21.reuse, 0x2 ;  /* 0x000000159c06b211 */ /* 0x0c1fe400078c10ff */
[C---:B------:R-:W-:Y:S02]  /*ece0*/  @!P2 LEA R8, P5, R155.reuse, R21, 0x2 ;  /* 0x000000159b08a211 */ /* 0x040fe400078a10ff */
[-C--:B------:R-:W-:Y:S02]  /*ecf0*/  @!P3 LEA.HI.X R7, R156, R15.reuse, R28, 0x2, P6 ;  /* 0x0000000f9c07b211 */ /* 0x080fe400030f141c */
[----:B------:R-:W-:-:S03]  /*ed00*/  @!P2 LEA.HI.X R9, R155, R15, R27, 0x2, P5 ;  /* 0x0000000f9b09a211 */ /* 0x000fc600028f141b */
[----:B------:R2:W-:Y:S01]  /*ed10*/  @!P3 ST.E.64 desc[UR54][R6.64], R98 ;  /* 0x000000620600b985 */ /* 0x0005e2000c101b36 */
[-C--:B-1----:R-:W-:Y:S02]  /*ed20*/  @!P1 LEA R2, P6, R154, R21.reuse, 0x2 ;  /* 0x000000159a029211 */ /* 0x082fe400078c10ff */
[CC--:B------:R-:W-:Y:S01]  /*ed30*/  @!P0 LEA R10, P3, R153.reuse, R21.reuse, 0x2 ;  /* 0x00000015990a8211 */ /* 0x0c0fe200078610ff */
[----:B------:R2:W-:Y:S01]  /*ed40*/  @!P2 ST.E.64 desc[UR54][R8.64], R102 ;  /* 0x000000660800a985 */ /* 0x0005e2000c101b36 */
[----:B------:R-:W-:Y:S02]  /*ed50*/  @!P4 LEA R12, P5, R152, R21, 0x2 ;  /* 0x00000015980cc211 */ /* 0x000fe400078a10ff */
        /* <DEDUP_REMOVED lines=12> */
.L_x_14118:
        /* <DEDUP_REMOVED lines=32> */
.L_x_14124:
[----:B------:R-:W-:Y:S01]  /*f020*/  USHF.R.S32.HI UR13, URZ, 0x1f, UR38 ;  /* 0x0000001f3f0d7899 */ /* 0x000fe20008011426 */
[----:B------:R-:W-:Y:S01]  /*f030*/  BSSY B1, `(.L_x_14125) ;  /* 0x0000039000017945 */ /* 0x000fe20003800000 */
[----:B------:R-:W-:Y:S02]  /*f040*/  USHF.R.S32.HI UR21, URZ, 0x1f, UR4 ;  /* 0x0000001f3f157899 */ /* 0x000fe40008011404 */
        /* <DEDUP_REMOVED lines=55> */
.L_x_14126:
[----:B------:R-:W-:Y:S05]  /*f3c0*/  BSYNC B1 ;  /* 0x0000000000017941 */ /* 0x000fea0003800000 */
.L_x_14125:
[----:B------:R-:W-:-:S06]  /*f3d0*/  UISETP.GT.AND UP0, UPT, UR46, 0x1, UPT ;  /* 0x000000012e00788c */ /* 0x000fcc000bf04270 */
[----:B------:R-:W-:-:S13]  /*f3e0*/  PLOP3.LUT P0, PT, PT, PT, UP0, 0x80, 0x0 ;  /* 0x000000000000781c */ /* 0x000fda0003f0f008 */
[----:B------:R-:W-:Y:S05]  /*f3f0*/  @P0 BRA `(.L_x_14121) ;  /* 0x0000000400340947 */ /* 0x000fea0003800000 */
[----:B------:R-:W1:Y:S01]  /*f400*/  LDC R11, c[0x0][0xbe8] ;  /* 0x0002fa00ff0b7b82 */ /* 0x000e620000000800 */
[----:B------:R-:W-:Y:S01]  /*f410*/  SHF.R.S32.HI R6, RZ, 0x1f, R8 ;  /* 0x0000001fff067819 */ /* 0x000fe20000011408 */
[----:B------:R-:W-:Y:S01]  /*f420*/  ULDC.64 UR14, c[0x0][0xaa0] ;  /* 0x0002a800000e7ab9 */ /* 0x000fe20000000a00 */
[----:B------:R-:W-:Y:S01]  /*f430*/  SHF.R.S32.HI R13, RZ, 0x1f, R19 ;  /* 0x0000001fff0d7819 */ /* 0x000fe20000011413 */
[----:B------:R-:W-:Y:S01]  /*f440*/  UIMAD UR10, UR21, UR14, URZ ;  /* 0x0000000e150a72a4 */ /* 0x000fe2000f8e023f */
[----:B------:R-:W-:Y:S01]  /*f450*/  LEA.HI R6, R6, R8, RZ, 0x3 ;  /* 0x0000000806067211 */ /* 0x000fe200078f18ff */
[----:B------:R-:W-:Y:S02]  /*f460*/  UIMAD.WIDE.U32 UR8, UR4, UR14, URZ ;  /* 0x0000000e040872a5 */ /* 0x000fe4000f8e003f */
[----:B------:R-:W-:Y:S01]  /*f470*/  UIMAD UR10, UR4, UR15, UR10 ;  /* 0x0000000f040a72a4 */ /* 0x000fe2000f8e020a */
[----:B------:R-:W-:-:S03]  /*f480*/  SHF.R.S32.HI R6, RZ, 0x3, R6 ;  /* 0x00000003ff067819 */ /* 0x000fc60000011406 */
[----:B------:R-:W-:Y:S02]  /*f490*/  UIADD3 UR9, UR9, UR10, URZ ;  /* 0x0000000a09097290 */ /* 0x000fe4000fffe03f */
[----:B------:R-:W-:Y:S01]  /*f4a0*/  IMAD R2, R18, 0x30, R6 ;  /* 0x0000003012027824 */ /* 0x000fe200078e0206 */
[----:B------:R-:W-:Y:S01]  /*f4b0*/  ULDC.64 UR10, c[0x0][0xae8] ;  /* 0x0002ba00000a7ab9 */ /* 0x000fe20000000a00 */
[----:B------:R-:W-:Y:S01]  /*f4c0*/  VIADD R30, R6, UR39 ;  /* 0x00000027061e7c36 */ /* 0x000fe20008000000 */
[----:B------:R-:W-:Y:S01]  /*f4d0*/  UIMAD.WIDE.U32 UR8, UR37, UR10, UR8 ;  /* 0x0000000a250872a5 */ /* 0x000fe2000f8e0008 */
[----:B0-----:R-:W-:-:S03]  /*f4e0*/  VIADD R4, R2, UR39 ;  /* 0x0000002702047c36 */ /* 0x001fc60008000000 */
[----:B------:R-:W-:Y:S01]  /*f4f0*/  UIMAD UR9, UR37, UR11, UR9 ;  /* 0x0000000b250972a4 */ /* 0x000fe2000f8e0209 */
[----:B------:R-:W-:Y:S01]  /*f500*/  IMAD.MOV.U32 R5, RZ, RZ, R4 ;  /* 0x000000ffff057224 */ /* 0x000fe200078e0004 */
[----:B-1----:R-:W-:Y:S01]  /*f510*/  ISETP.NE.AND P0, PT, R11, 0x1, PT ;  /* 0x000000010b00780c */ /* 0x002fe20003f05270 */
[----:B------:R-:W-:Y:S02]  /*f520*/  ULDC.64 UR10, c[0x0][0xaf0] ;  /* 0x0002bc00000a7ab9 */ /* 0x000fe40000000a00 */
[----:B------:R-:W-:-:S04]  /*f530*/  UIMAD UR13, UR13, UR10, URZ ;  /* 0x0000000a0d0d72a4 */ /* 0x000fc8000f8e023f */
[----:B------:R-:W-:Y:S02]  /*f540*/  UIMAD UR4, UR12, UR11, UR13 ;  /* 0x0000000b0c0472a4 */ /* 0x000fe4000f8e020d */
[----:B------:R-:W-:-:S03]  /*f550*/  UIMAD.WIDE.U32 UR12, UR12, UR10, UR8 ;  /* 0x0000000a0c0c72a5 */ /* 0x000fc6000f8e0008 */
[----:B------:R-:W-:Y:S01]  /*f560*/  ULDC.64 UR8, c[0x0][0xae0] ;  /* 0x0002b80000087ab9 */ /* 0x000fe20000000a00 */
[----:B------:R-:W0:Y:S01]  /*f570*/  @P0 LDC R3, c[0x0][0xbec] ;  /* 0x0002fb00ff030b82 */ /* 0x000e220000000800 */
[----:B------:R-:W-:-:S07]  /*f580*/  UIADD3 UR4, UR13, UR4, URZ ;  /* 0x000000040d047290 */ /* 0x000fce000fffe03f */
[----:B------:R-:W1:Y:S01]  /*f590*/  @P0 LDC R7, c[0x0][0xbf0] ;  /* 0x0002fc00ff070b82 */ /* 0x000e620000000800 */
[----:B0-----:R-:W-:-:S04]  /*f5a0*/  @P0 IMAD.HI.U32 R2, R4, R3, RZ ;  /* 0x0000000304020227 */ /* 0x001fc800078e00ff */
[----:B------:R-:W-:Y:S02]  /*f5b0*/  IMAD.U32 R3, RZ, RZ, UR13 ;  /* 0x0000000dff037e24 */ /* 0x000fe4000f8e00ff */
[----:B------:R-:W-:Y:S01]  /*f5c0*/  IMAD.U32 R3, RZ, RZ, UR4 ;  /* 0x00000004ff037e24 */ /* 0x000fe2000f8e00ff */
[----:B------:R-:W-:Y:S01]  /*f5d0*/  ULDC UR4, c[0x0][0xac8] ;  /* 0x0002b20000047ab9 */ /* 0x000fe20000000800 */
        /* <DEDUP_REMOVED lines=15> */
[----:B------:R-:W-:Y:S01]  /*f6d0*/  IMAD.IADD R3, R3, 0x1, R5 ;  /* 0x0000000103037824 */ /* 0x000fe200078e0205 */
[----:B------:R-:W-:Y:S01]  /*f6e0*/  LEA R4, P0, R2, UR8, 0x1 ;  /* 0x0000000802047c11 */ /* 0x000fe2000f8008ff */
[----:B-----5:R-:W-:Y:S02]  /*f6f0*/  IMAD R11, R0, R11, RZ ;  /* 0x0000000b000b7224 */ /* 0x020fe400078e02ff */
[----:B------:R-:W-:Y:S01]  /*f700*/  VIADD R0, R30, 0x30 ;  /* 0x000000301e007836 */ /* 0x000fe20000000000 */
[----:B------:R-:W-:Y:S01]  /*f710*/  LEA.HI.X R8, R2, UR9, R3, 0x1, P0 ;  /* 0x0000000902087c11 */ /* 0x000fe200080f0c03 */
[----:B------:R-:W0:Y:S01]  /*f720*/  SHFL.IDX PT, R6, R4, RZ, 0x181f ;  /* 0x00181fff04067589 */ /* 0x000e2200000e0000 */
[----:B------:R-:W-:Y:S01]  /*f730*/  ISETP.GE.AND P0, PT, R19, UR4, PT ;  /* 0x0000000413007c0c */ /* 0x000fe2000bf06270 */
[C---:B------:R-:W-:Y:S02]  /*f740*/  VIADD R2, R30.reuse, 0x60 ;  /* 0x000000601e027836 */ /* 0x040fe40000000000 */
[----:B------:R-:W1:Y:S01]  /*f750*/  SHFL.IDX PT, R14, R4, 0x1, 0x181f ;  /* 0x00381f00040e7f89 */ /* 0x000e6200000e0000 */
[CC--:B------:R-:W-:Y:S01]  /*f760*/  ISETP.GE.OR P3, PT, R30.reuse, R11.reuse, P0 ;  /* 0x0000000b1e00720c */ /* 0x0c0fe20000766670 */
[----:B------:R-:W-:Y:S01]  /*f770*/  VIADD R3, R30, 0x90 ;  /* 0x000000901e037836 */ /* 0x000fe20000000000 */
[-C--:B------:R-:W-:Y:S01]  /*f780*/  ISETP.GE.OR P2, PT, R0, R11.reuse, P0 ;  /* 0x0000000b0000720c */ /* 0x080fe20000746670 */
[----:B------:R-:W2:Y:S01]  /*f790*/  SHFL.IDX PT, R24, R4, 0x2, 0x181f ;  /* 0x00581f0004187f89 */ /* 0x000ea200000e0000 */
[----:B------:R-:W-:-:S02]  /*f7a0*/  ISETP.GE.OR P1, PT, R2, R11, P0 ;  /* 0x0000000b0200720c */ /* 0x000fc40000726670 */
[----:B------:R-:W-:Y:S01]  /*f7b0*/  ISETP.GE.OR P0, PT, R3, R11, P0 ;  /* 0x0000000b0300720c */ /* 0x000fe20000706670 */
[----:B------:R-:W3:Y:S04]  /*f7c0*/  SHFL.IDX PT, R10, R8, RZ, 0x181f ;  /* 0x00181fff080a7589 */ /* 0x000ee800000e0000 */
[----:B------:R1:W4:Y:S04]  /*f7d0*/  SHFL.IDX PT, R28, R4, 0x3, 0x181f ;  /* 0x00781f00041c7f89 */ /* 0x00032800000e0000 */
[----:B------:R-:W4:Y:S04]  /*f7e0*/  SHFL.IDX PT, R12, R8, 0x1, 0x181f ;  /* 0x00381f00080c7f89 */ /* 0x000f2800000e0000 */
[----:B------:R-:W4:Y:S01]  /*f7f0*/  SHFL.IDX PT, R20, R8, 0x2, 0x181f ;  /* 0x00581f0008147f89 */ /* 0x000f2200000e0000 */
[----:B0-----:R-:W-:-:S03]  /*f800*/  @!P3 LEA R2, P6, R19, R6, 0x1 ;  /* 0x000000061302b211 */ /* 0x001fc600078c08ff */
[----:B------:R4:W0:Y:S01]  /*f810*/  SHFL.IDX PT, R26, R8, 0x3, 0x181f ;  /* 0x00781f00081a7f89 */ /* 0x00082200000e0000 */
[C---:B-1----:R-:W-:Y:S02]  /*f820*/  @!P2 LEA R4, P5, R19.reuse, R14, 0x1 ;  /* 0x0000000e1304a211 */ /* 0x042fe400078a08ff */
[C---:B--2---:R-:W-:Y:S02]  /*f830*/  @!P1 LEA R6, P4, R19.reuse, R24, 0x1 ;  /* 0x0000001813069211 */ /* 0x044fe400078808ff */
[C---:B---3--:R-:W-:Y:S02]  /*f840*/  @!P3 LEA.HI.X R3, R19.reuse, R10, R13, 0x1, P6 ;  /* 0x0000000a1303b211 */ /* 0x048fe400030f0c0d */
[----:B----4-:R-:W-:-:S03]  /*f850*/  @!P0 LEA R8, P6, R19, R28, 0x1 ;  /* 0x0000001c13088211 */ /* 0x010fc600078c08ff */
[----:B------:R1:W-:Y:S01]  /*f860*/  @!P3 ST.E.128 desc[UR54][R2.64], RZ ;  /* 0x000000ff0200b985 */ /* 0x0003e2000c101d36 */
[C-C-:B------:R-:W-:Y:S02]  /*f870*/  @!P2 LEA.HI.X R5, R19.reuse, R12, R13.reuse, 0x1, P5 ;  /* 0x0000000c1305a211 */ /* 0x140fe400028f0c0d */
[----:B------:R-:W-:-:S03]  /*f880*/  @!P1 LEA.HI.X R7, R19, R20, R13, 0x1, P4 ;  /* 0x0000001413079211 */ /* 0x000fc600020f0c0d */
[----:B------:R1:W-:Y:S01]  /*f890*/  @!P2 ST.E.128 desc[UR54][R4.64], RZ ;  /* 0x000000ff0400a985 */ /* 0x0003e2000c101d36 */
[----:B0-----:R-:W-:-:S03]  /*f8a0*/  @!P0 LEA.HI.X R9, R19, R26, R13, 0x1, P6 ;  /* 0x0000001a13098211 */ /* 0x001fc600030f0c0d */
[----:B------:R1:W-:Y:S04]  /*f8b0*/  @!P1 ST.E.128 desc[UR54][R6.64], RZ ;  /* 0x000000ff06009985 */ /* 0x0003e8000c101d36 */
[----:B------:R1:W-:Y:S02]  /*f8c0*/  @!P0 ST.E.128 desc[UR54][R8.64], RZ ;  /* 0x000000ff08008985 */ /* 0x0003e4000c101d36 */
.L_x_14121:
[----:B------:R-:W-:Y:S05]  /*f8d0*/  BSYNC B0 ;  /* 0x0000000000007941 */ /* 0x000fea0003800000 */
.L_x_14117:
[----:B------:R-:W-:Y:S02]  /*f8e0*/  ULDC UR4, c[0x0][0xc3c] ;  /* 0x00030f0000047ab9 */ /* 0x000fe40000000800 */
[----:B------:R-:W-:-:S06]  /*f8f0*/  UISETP.GE.AND UP0, UPT, UR7, UR4, UPT ;  /* 0x000000040700728c */ /* 0x000fcc000bf06270 */
[----:B------:R-:W-:-:S13]  /*f900*/  PLOP3.LUT P0, PT, PT, PT, UP0, 0x80, 0x0 ;  /* 0x000000000000781c */ /* 0x000fda0003f0f008 */
[----:B------:R-:W-:Y:S05]  /*f910*/  @!P0 BRA `(.L_x_14127) ;  /* 0xffffff1400488947 */ /* 0x000fea000383ffff */
[----:B------:R-:W-:Y:S05]  /*f920*/  EXIT ;  /* 0x000000000000794d */ /* 0x000fea0003800000 */
.L_x_14026:
        /* <DEDUP_REMOVED lines=16> */
.L_x_14128:
        /* <DEDUP_REMOVED lines=44> */
.L_x_14132:
        /* <DEDUP_REMOVED lines=34> */
.L_x_14130:
        /* <DEDUP_REMOVED lines=13> */
.L_x_14133:
        /* <DEDUP_REMOVED lines=62> */
.L_x_14134:
        /* <DEDUP_REMOVED lines=61> */
.L_x_14135:
[----:B------:R-:W-:-:S05]  /*10790*/  LOP3.LUT R17, RZ, R2, RZ, 0x33, !PT ;  /* 0x00000002ff117212 */ /* 0x000fca00078e33ff */
[----:B------:R-:W-:Y:S01]  /*107a0*/  IMAD.IADD R17, R6, 0x1, R17 ;  /* 0x0000000106117824 */ /* 0x000fe200078e0211 */
[----:B------:R-:W-:Y:S06]  /*107b0*/  BRA `(.L_x_14136) ;  /* 0x0000000000147947 */ /* 0x000fec0003800000 */
.L_x_14131:
[----:B------:R-:W-:Y:S01]  /*107c0*/  ULDC UR4, c[0x0][0xc3c] ;  /* 0x00030f0000047ab9 */ /* 0x000fe20000000800 */
[----:B------:R-:W-:Y:S02]  /*107d0*/  IMAD.MOV.U32 R17, RZ, RZ, RZ ;  /* 0x000000ffff117224 */ /* 0x000fe400078e00ff */
[----:B------:R-:W-:Y:S02]  /*107e0*/  IMAD.U32 R16, RZ, RZ, UR6 ;  /* 0x00000006ff107e24 */ /* 0x000fe4000f8e00ff */
[----:B------:R-:W-:Y:S02]  /*107f0*/  IMAD.MOV.U32 R18, RZ, RZ, RZ ;  /* 0x000000ffff127224 */ /* 0x000fe400078e00ff */
[----:B------:R-:W-:-:S07]  /*10800*/  IMAD.U32 R19, RZ, RZ, UR4 ;  /* 0x00000004ff137e24 */ /* 0x000fce000f8e00ff */
.L_x_14136:
[----:B------:R-:W-:-:S13]  /*10810*/  ISETP.NE.AND P0, PT, R0, RZ, PT ;  /* 0x000000ff0000720c */ /* 0x000fda0003f05270 */
[----:B------:R-:W0:Y:S01]  /*10820*/  @!P0 S2R R3, SR_CgaCtaId ;  /* 0x0000000000038919 */ /* 0x000e220000008800 */
[----:B------:R-:W-:-:S04]  /*10830*/  @!P0 MOV R0, 0x400 ;  /* 0x0000040000008802 */ /* 0x000fc80000000f00 */
[----:B0-----:R-:W-:-:S05]  /*10840*/  @!P0 LEA R0, R3, R0, 0x18 ;  /* 0x0000000003008211 */ /* 0x001fca00078ec0ff */
[----:B------:R0:W-:Y:S01]  /*10850*/  @!P0 STS.128 [R0+0x168d0], R16 ;  /* 0x0168d01000008388 */ /* 0x0001e20000000c00 */
[----:B------:R-:W-:Y:S06]  /*10860*/  BAR.ARV 0x5, 0x200 ;  /* 0x0148000000007b1d */ /* 0x000fec0000002000 */
.L_x_14129:
        /* <DEDUP_REMOVED lines=19> */
[----:B------:R-:W-:Y:S01]  /*109a0*/  IMAD.SHL.U32 R2, R4, 0x10, RZ ;  /* 0x0000001004027824 */ /* 0x000fe200078e00ff */
[----:B------:R-:W-:Y:S02]  /*109b0*/  SHF.R.U32.HI R3, RZ, 0x3, R3 ;  /* 0x00000003ff037819 */ /* 0x000fe40000011603 */
[----:B0-----:R-:W-:Y:S02]  /*109c0*/  LOP3.LUT R0, R29, 0x1f8, RZ, 0xc0, !PT ;  /* 0x000001f81d007812 */ /* 0x001fe400078ec0ff */
[----:B------:R-:W-:Y:S02]  /*109d0*/  LOP3.LUT R2, R2, 0x70, RZ, 0xc0, !PT ;  /* 0x0000007002027812 */ /* 0x000fe400078ec0ff */
[----:B------:R-:W-:-:S02]  /*109e0*/  LOP3.LUT R0, R0, 0x38, R4, 0x78, !PT ;  /* 0x0000003800007812 */ /* 0x000fc400078e7804 */
[----:B------:R-:W-:Y:S02]  /*109f0*/  LOP3.LUT R2, R3, R2, RZ, 0xfc, !PT ;  /* 0x0000000203027212 */ /* 0x000fe400078efcff */
[----:B------:R-:W-:Y:S02]  /*10a00*/  LOP3.LUT R0, R0, 0x200, R29, 0xf8, !PT ;  /* 0x0000020000007812 */ /* 0x000fe400078ef81d */
[----:B------:R-:W-:-:S03]  /*10a10*/  LOP3.LUT R29, R29, 0x38, RZ, 0xc0, !PT ;  /* 0x000000381d1d7812 */ /* 0x000fc600078ec0ff */
[----:B------:R-:W-:-:S05]  /*10a20*/  IMAD R0, R0, 0x2, R22 ;  /* 0x0000000200007824 */ /* 0x000fca00078e0216 */
[----:B------:R3:W-:Y:S02]  /*10a30*/  STL [R1+0x1c], R0 ;  /* 0x00001c0001007387 */ /* 0x0007e40000100800 */
.L_x_14208:
        /* <DEDUP_REMOVED lines=8> */
[----:B------:R0:W2:Y:S01]  /*10ac0*/  @P0 LDG.E R24, desc[UR54][R2.64] ;  /* 0x0000003602180981 */ /* 0x0000a2000c1e1900 */
        /* <DEDUP_REMOVED lines=9> */
[----:B-1----:R-:W1:Y:S07]  /*10b60*/  @P1 LDC.64 R4, c[0x0][0xa18] ;  /* 0x00028600ff041b82 */ /* 0x002e6e0000000a00 */
[----:B------:R-:W-:Y:S01]  /*10b70*/  @P2 LOP3.LUT R23, R23, 0x10, RZ, 0xfc, !PT ;  /* 0x0000001017172812 */ /* 0x000fe200078efcff */
[----:B0-----:R-:W-:-:S05]  /*10b80*/  IMAD.WIDE R2, R19, 0x4, R2 ;  /* 0x0000000413027825 */ /* 0x001fca00078e0202 */
[----:B------:R-:W3:Y:S01]  /*10b90*/  @P2 LDG.E R0, desc[UR54][R2.64] ;  /* 0x0000003602002981 */ /* 0x000ee2000c1e1900 */
[----:B-1----:R-:W-:-:S06]  /*10ba0*/  @P1 IMAD.WIDE R4, R19, 0x4, R4 ;  /* 0x0000000413041825 */ /* 0x002fcc00078e0204 */
[----:B------:R-:W4:Y:S01]  /*10bb0*/  @P1 LDG.E R4, desc[UR54][R4.64] ;  /* 0x0000003604041981 */ /* 0x000f22000c1e1900 */
[----:B------:R-:W-:-:S03]  /*10bc0*/  UISETP.NE.U32.AND UP0, UPT, UR4, URZ, UPT ;  /* 0x0000003f0400728c */ /* 0x000fc6000bf05070 */
[----:B------:R-:W-:Y:S01]  /*10bd0*/  ULDC UR4, c[0x0][0x424] ;  /* 0x0001090000047ab9 */ /* 0x000fe20000000800 */
[----:B------:R-:W-:-:S03]  /*10be0*/  UISETP.NE.AND.EX UP0, UPT, UR5, URZ, UPT, UP0 ;  /* 0x0000003f0500728c */ /* 0x000fc6000bf05300 */
[----:B------:R-:W-:Y:S01]  /*10bf0*/  ULDC UR5, c[0x0][0x2f0] ;  /* 0x0000bc0000057ab9 */ /* 0x000fe20000000800 */
[----:B------:R-:W-:-:S04]  /*10c00*/  USEL UR4, UR4, 0x1, UP0 ;  /* 0x0000000104047887 */ /* 0x000fc80008000000 */
[----:B------:R-:W-:Y:S01]  /*10c10*/  UIMAD UR4, UR4, UR5, URZ ;  /* 0x00000005040472a4 */ /* 0x000fe2000f8e023f */
[----:B---3--:R0:W-:Y:S04]  /*10c20*/  STL [R1+0x20], R0 ;  /* 0x0000200001007387 */ /* 0x0081e80000100800 */
[----:B--2---:R1:W-:Y:S04]  /*10c30*/  STL [R1+0x14], R24 ;  /* 0x0000141801007387 */ /* 0x0043e80000100800 */
[----:B----4-:R1:W-:Y:S01]  /*10c40*/  @P1 STL [R1], R4 ;  /* 0x0000000401001387 */ /* 0x0103e20000100800 */
[----:B0-----:R-:W-:Y:S01]  /*10c50*/  IMAD.U32 R0, RZ, RZ, UR4 ;  /* 0x00000004ff007e24 */ /* 0x001fe2000f8e00ff */
[----:B------:R-:W-:Y:S06]  /*10c60*/  @P1 BRA `(.L_x_14138) ;  /* 0x0000000000201947 */ /* 0x000fec0003800000 */
[----:B------:R-:W-:Y:S02]  /*10c70*/  ULDC UR4, c[0x0][0x288] ;  /* 0x0000a20000047ab9 */ /* 0x000fe40000000800 */
[----:B-1----:R-:W-:-:S05]  /*10c80*/  IMAD.U32 R4, RZ, RZ, UR4 ;  /* 0x00000004ff047e24 */ /* 0x002fca000f8e00ff */
[----:B------:R0:W-:Y:S01]  /*10c90*/  STL [R1], R4 ;  /* 0x0000000401007387 */ /* 0x0001e20000100800 */
[----:B------:R-:W-:Y:S05]  /*10ca0*/  @!P2 BRA `(.L_x_14138) ;  /* 0x000000000010a947 */ /* 0x000fea0003800000 */
[----:B------:R-:W2:Y:S04]  /*10cb0*/  LDG.E R5, desc[UR54][R2.64] ;  /* 0x0000003602057981 */ /* 0x000ea8000c1e1900 */
[----:B0-----:R-:W2:Y:S02]  /*10cc0*/  LDG.E R4, desc[UR54][R2.64+0x4] ;  /* 0x0000043602047981 */ /* 0x001ea4000c1e1900 */
[----:B--2---:R-:W-:-:S05]  /*10cd0*/  IMAD.IADD R2, R4, 0x1, -R5 ;  /* 0x0000000104027824 */ /* 0x004fca00078e0a05 */
[----:B------:R2:W-:Y:S02]  /*10ce0*/  STL [R1], R2 ;  /* 0x0000000201007387 */ /* 0x0005e40000100800 */
.L_x_14138:
[----:B------:R-:W-:Y:S02]  /*10cf0*/  ULDC.64 UR4, c[0x0][0xa20] ;  /* 0x0002880000047ab9 */ /* 0x000fe40000000a00 */
[----:B------:R-:W-:-:S04]  /*10d00*/  ISETP.NE.U32.AND P0, PT, RZ, UR4, PT ;  /* 0x00000004ff007c0c */ /* 0x000fc8000bf05070 */
[----:B------:R-:W-:-:S13]  /*10d10*/  ISETP.NE.AND.EX P0, PT, RZ, UR5, PT, P0 ;  /* 0x00000005ff007c0c */ /* 0x000fda000bf05300 */
[----:B------:R-:W-:Y:S05]  /*10d20*/  @!P0 BRA `(.L_x_14139) ;  /* 0x0000000000108947 */ /* 0x000fea0003800000 */
[----:B--2---:R-:W2:Y:S02]  /*10d30*/  LDC.64 R2, c[0x0][0xa20] ;  /* 0x00028800ff027b82 */ /* 0x004ea40000000a00 */
[----:B--2---:R-:W-:-:S05]  /*10d40*/  IMAD.WIDE R2, R19, 0x4, R2 ;  /* 0x0000000413027825 */ /* 0x004fca00078e0202 */
[----:B------:R2:W5:Y:S01]  /*10d50*/  LDG.E R0, desc[UR54][R2.64] ;  /* 0x0000003602007981 */ /* 0x000562000c1e1900 */
[----:B------:R-:W-:Y:S05]  /*10d60*/  BRA `(.L_x_14140) ;  /* 0x0000000000247947 */ /* 0x000fea0003800000 */
.L_x_14139:
[----:B------:R-:W-:Y:S02]  /*10d70*/  ULDC.64 UR4, c[0x0][0xa08] ;  /* 0x0002820000047ab9 */ /* 0x000fe40000000a00 */
[----:B------:R-:W-:-:S04]  /*10d80*/  ISETP.NE.U32.AND P0, PT, RZ, UR4, PT ;  /* 0x00000004ff007c0c */ /* 0x000fc8000bf05070 */
[----:B------:R-:W-:-:S13]  /*10d90*/  ISETP.NE.AND.EX P0, PT, RZ, UR5, PT, P0 ;  /* 0x00000005ff007c0c */ /* 0x000fda000bf05300 */
[----:B------:R-:W-:Y:S05]  /*10da0*/  @!P0 BRA `(.L_x_14140) ;  /* 0x0000000000148947 */ /* 0x000fea0003800000 */
[----:B--2---:R-:W2:Y:S02]  /*10db0*/  LDC.64 R2, c[0x0][0xa08] ;  /* 0x00028200ff027b82 */ /* 0x004ea40000000a00 */
[----:B--2---:R-:W-:-:S05]  /*10dc0*/  IMAD.WIDE R2, R19, 0x4, R2 ;  /* 0x0000000413027825 */ /* 0x004fca00078e0202 */
[----:B------:R-:W2:Y:S04]  /*10dd0*/  LDG.E R0, desc[UR54][R2.64] ;  /* 0x0000003602007981 */ /* 0x000ea8000c1e1900 */
[----:B------:R-:W2:Y:S02]  /*10de0*/  LDG.E R5, desc[UR54][R2.64+0x4] ;  /* 0x0000043602057981 */ /* 0x000ea4000c1e1900 */
[----:B--2---:R-:W-:-:S07]  /*10df0*/  IMAD.IADD R0, R5, 0x1, -R0 ;  /* 0x0000000105007824 */ /* 0x004fce00078e0a00 */
.L_x_14140:
[----:B------:R-:W3:Y:S01]  /*10e00*/  LDL R9, [R1] ;  /* 0x0000000001097983 */ /* 0x000ee20000100800 */
[----:B--2---:R-:W2:Y:S01]  /*10e10*/  LDC R2, c[0x0][0x448] ;  /* 0x00011200ff027b82 */ /* 0x004ea20000000800 */
[----:B-----5:R-:W-:Y:S01]  /*10e20*/  IMAD.IADD R8, R0, 0x1, -R24 ;  /* 0x0000000100087824 */ /* 0x020fe200078e0a18 */
[----:B------:R-:W-:Y:S01]  /*10e30*/  LOP3.LUT R23, R23, 0xfffffff7, RZ, 0xc0, !PT ;  /* 0xfffffff717177812 */ /* 0x000fe200078ec0ff */
[----:B------:R-:W-:-:S03]  /*10e40*/  IMAD R27, R17, 0xc0, RZ ;  /* 0x000000c0111b7824 */ /* 0x000fc600078e02ff */
[----:B------:R4:W-:Y:S01]  /*10e50*/  STL [R1+0xc], R8 ;  /* 0x00000c0801007387 */ /* 0x0009e20000100800 */
[----:B------:R-:W-:Y:S01]  /*10e60*/  VIADD R7, R27, 0xbf ;  /* 0x000000bf1b077836 */ /* 0x000fe20000000000 */
[----:B--2---:R-:W-:Y:S02]  /*10e70*/  ISETP.NE.AND P2, PT, R2, 0x1, PT ;  /* 0x000000010200780c */ /* 0x004fe40003f45270 */
[----:B------:R-:W2:Y:S11]  /*10e80*/  LDC.64 R2, c[0x0][0x9e0] ;  /* 0x00027800ff027b82 */ /* 0x000eb60000000a00 */
[----:B------:R-:W4:Y:S01]  /*10e90*/  @P2 LDC R6, c[0x0][0x44c] ;  /* 0x00011300ff062b82 */ /* 0x000f220000000800 */
[----:B------:R-:W-:-:S07]  /*10ea0*/  @P2 LOP3.LUT R23, R23, 0x8, RZ, 0xfc, !PT ;  /* 0x0000000817172812 */ /* 0x000fce00078efcff */
[----:B01----:R-:W0:Y:S01]  /*10eb0*/  @P2 LDC R4, c[0x0][0x450] ;  /* 0x00011400ff042b82 */ /* 0x003e220000000800 */
[----:B--2---:R-:W-:Y:S01]  /*10ec0*/  ISETP.GE.AND P1, PT, R3, 0x1, PT ;  /* 0x000000010300780c */ /* 0x004fe20003f26270 */
[----:B----4-:R-:W-:-:S05]  /*10ed0*/  @P2 IMAD.HI.U32 R5, R7, R6, RZ ;  /* 0x0000000607052227 */ /* 0x010fca00078e00ff */
[----:B0-----:R-:W-:Y:S02]  /*10ee0*/  @P2 SHF.R.U32.HI R7, RZ, R4, R5 ;  /* 0x00000004ff072219 */ /* 0x001fe40000011605 */
[----:B---3--:R-:W-:-:S05]  /*10ef0*/  IADD3 R0, R8, 0x1, -R9 ;  /* 0x0000000108007810 */ /* 0x008fca0007ffe809 */
        /* <DEDUP_REMOVED lines=14> */
.L_x_14143:
[----:B------:R-:W-:-:S13]  /*10fe0*/  ISETP.NE.AND P0, PT, R3, 0x1, PT ;  /* 0x000000010300780c */ /* 0x000fda0003f05270 */
[----:B------:R-:W0:Y:S02]  /*10ff0*/  @P0 LDC.64 R4, c[0x0][0x9e8] ;  /* 0x00027a00ff040b82 */ /* 0x000e240000000a00 */
[----:B0-----:R-:W-:-:S05]  /*11000*/  @P0 IMAD.HI.U32 R4, R0, R4, RZ ;  /* 0x0000000400040227 */ /* 0x001fca00078e00ff */
[----:B------:R-:W-:-:S07]  /*11010*/  @P0 SHF.R.U32.HI R0, RZ, R5, R4 ;  /* 0x00000005ff000219 */ /* 0x000fce0000011604 */
.L_x_14144:
[----:B------:R-:W-:Y:S05]  /*11020*/  BSYNC B0 ;  /* 0x0000000000007941 */ /* 0x000fea0003800000 */
.L_x_14142:
[----:B------:R-:W-:-:S05]  /*11030*/  IMAD R5, R0, R3, R3 ;  /* 0x0000000300057224 */ /* 0x000fca00078e0203 */
[----:B------:R-:W-:-:S07]  /*11040*/  VIMNMX R2, R2, R5, PT ;  /* 0x0000000502027248 */ /* 0x000fce0003fe0100 */
.L_x_14141:
        /* <DEDUP_REMOVED lines=28> */
.L_x_14147:
[----:B------:R-:W-:-:S13]  /*11210*/  ISETP.NE.AND P0, PT, R3, 0x1, PT ;  /* 0x000000010300780c */ /* 0x000fda0003f05270 */
[----:B------:R-:W0:Y:S02]  /*11220*/  @P0 LDC.64 R4, c[0x0][0x9e8] ;  /* 0x00027a00ff040b82 */ /* 0x000e240000000a00 */
[----:B0-----:R-:W-:-:S05]  /*11230*/  @P0 IMAD.HI.U32 R4, R6, R4, RZ ;  /* 0x0000000406040227 */ /* 0x001fca00078e00ff */
[----:B------:R-:W-:-:S07]  /*11240*/  @P0 SHF.R.U32.HI R6, RZ, R5, R4 ;  /* 0x00000005ff060219 */ /* 0x000fce0000011604 */
.L_x_14148:
[----:B------:R-:W-:Y:S05]  /*11250*/  BSYNC B0 ;  /* 0x0000000000007941 */ /* 0x000fea0003800000 */
.L_x_14146:
[----:B------:R-:W-:-:S05]  /*11260*/  IMAD R3, R6, R3, RZ ;  /* 0x0000000306037224 */ /* 0x000fca00078e02ff */
[----:B------:R-:W-:-:S07]  /*11270*/  VIMNMX R2, R2, R3, !PT ;  /* 0x0000000302027248 */ /* 0x000fce0007fe0100 */
.L_x_14145:
        /* <DEDUP_REMOVED lines=43> */
.L_x_14150:
[----:B------:R-:W-:Y:S05]  /*11530*/  BSYNC B0 ;  /* 0x0000000000007941 */ /* 0x000fea0003800000 */
.L_x_14149:
        /* <DEDUP_REMOVED lines=24> */
.L_x_14152:
        /* <DEDUP_REMOVED lines=20> */
.L_x_14155:
[----:B------:R-:W-:Y:S05]  /*11800*/  BSYNC B6 ;  /* 0x0000000000067941 */ /* 0x000fea0003800000 */
.L_x_14154:
        /* <DEDUP_REMOVED lines=20> */
.L_x_14158:
        /* <DEDUP_REMOVED lines=15> */
.L_x_14157:
[----:B------:R-:W-:Y:S05]  /*11a40*/  BSYNC B6 ;  /* 0x0000000000067941 */ /* 0x000fea0003800000 */
.L_x_14156:
[----:B------:R-:W-:Y:S01]  /*11a50*/  ULDC.64 UR4, c[0x0][0x9f8] ;  /* 0x00027e0000047ab9 */ /* 0x000fe20000000a00 */
[----:B------:R-:W2:Y:S01]  /*11a60*/  LDL R17, [R1+0xc] ;  /* 0x00000c0001117983 */ /* 0x000ea20000100800 */
[----:B------:R-:W-:Y:S01]  /*11a70*/  ISETP.NE.U32.AND P0, PT, RZ, UR4, PT ;  /* 0x00000004ff007c0c */ /* 0x000fe2000bf05070 */
[----:B------:R-:W-:Y:S01]  /*11a80*/  IMAD.MOV.U32 R7, RZ, RZ, R19 ;  /* 0x000000ffff077224 */ /* 0x000fe200078e0013 */
[----:B------:R-:W0:Y:S02]  /*11a90*/  LDC R6, c[0x0][0x430] ;  /* 0x00010c00ff067b82 */ /* 0x000e240000000800 */
[----:B------:R-:W-:-:S13]  /*11aa0*/  ISETP.NE.AND.EX P0, PT, RZ, UR5, PT, P0 ;  /* 0x00000005ff007c0c */ /* 0x000fda000bf05300 */
[----:B------:R-:W1:Y:S02]  /*11ab0*/  @P0 LDC.64 R2, c[0x0][0x9f8] ;  /* 0x00027e00ff020b82 */ /* 0x000e640000000a00 */
[----:B-1----:R-:W-:-:S05]  /*11ac0*/  @P0 IMAD.WIDE R2, R19, 0x4, R2 ;  /* 0x0000000413020825 */ /* 0x002fca00078e0202 */
[----:B------:R1:W3:Y:S01]  /*11ad0*/  @P0 LDG.E R7, desc[UR54][R2.64] ;  /* 0x0000003602070981 */ /* 0x0002e2000c1e1900 */
[----:B0-----:R-:W-:Y:S01]  /*11ae0*/  ISETP.NE.AND P1, PT, R6, 0x1, PT ;  /* 0x000000010600780c */ /* 0x001fe20003f25270 */
[----:B------:R-:W-:Y:S01]  /*11af0*/  VIADD R26, R26, 0xffffffff ;  /* 0xffffffff1a1a7836 */ /* 0x000fe20000000000 */
[----:B------:R-:W-:Y:S01]  /*11b00*/  LOP3.LUT R23, R23, 0xfffffffb, RZ, 0xc0, !PT ;  /* 0xfffffffb17177812 */ /* 0x000fe200078ec0ff */
[----:B------:R-:W0:Y:S02]  /*11b10*/  S2R R21, SR_TID.X ;  /* 0x0000000000157919 */ /* 0x000e240000002100 */
[----:B------:R-:W-:Y:S01]  /*11b20*/  IMAD.SHL.U32 R8, R26, 0x80, RZ ;  /* 0x000000801a087824 */ /* 0x000fe200078e00ff */
[----:B------:R-:W4:Y:S07]  /*11b30*/  S2R R20, SR_TID.X ;  /* 0x0000000000147919 */ /* 0x000f2e0000002100 */
[----:B-1----:R-:W1:Y:S01]  /*11b40*/  @P1 LDC R3, c[0x0][0x434] ;  /* 0x00010d00ff031b82 */ /* 0x002e620000000800 */
[----:B------:R-:W-:-:S07]  /*11b50*/  @P1 LOP3.LUT R23, R23, 0x4, RZ, 0xfc, !PT ;  /* 0x0000000417171812 */ /* 0x000fce00078efcff */
[----:B------:R-:W1:Y:S01]  /*11b60*/  @P1 LDC R2, c[0x0][0x438] ;  /* 0x00010e00ff021b82 */ /* 0x000e620000000800 */
[----:B0-----:R-:W-:Y:S01]  /*11b70*/  IMAD.SHL.U32 R21, R21, 0x10, RZ ;  /* 0x0000001015157824 */ /* 0x001fe200078e00ff */
[----:B----4-:R-:W-:-:S04]  /*11b80*/  LOP3.LUT R20, R20, 0x7f, RZ, 0xc0, !PT ;  /* 0x0000007f14147812 */ /* 0x010fc800078ec0ff */
[----:B------:R-:W-:Y:S02]  /*11b90*/  LOP3.LUT R21, R21, 0x70, RZ, 0xc0, !PT ;  /* 0x0000007015157812 */ /* 0x000fe400078ec0ff */
[----:B------:R-:W-:-:S04]  /*11ba0*/  SHF.R.U32.HI R20, RZ, 0x3, R20 ;  /* 0x00000003ff147819 */ /* 0x000fc80000011614 */
[----:B------:R-:W-:-:S04]  /*11bb0*/  LOP3.LUT R0, R8, R20, R21, 0xfe, !PT ;  /* 0x0000001408007212 */ /* 0x000fc800078efe15 */
[C---:B--2---:R-:W-:Y:S01]  /*11bc0*/  ISETP.GE.AND P0, PT, R0.reuse, R17, PT ;  /* 0x000000110000720c */ /* 0x044fe20003f06270 */
[----:B------:R-:W-:-:S04]  /*11bd0*/  IMAD.IADD R0, R0, 0x1, R24 ;  /* 0x0000000100007824 */ /* 0x000fc800078e0218 */
[----:B-1----:R-:W-:-:S04]  /*11be0*/  @P1 IMAD.HI.U32 R3, R0, R3, RZ ;  /* 0x0000000300031227 */ /* 0x002fc800078e00ff */
[----:B------:R-:W-:Y:S01]  /*11bf0*/  IMAD.MOV.U32 R4, RZ, RZ, R0 ;  /* 0x000000ffff047224 */ /* 0x000fe200078e0000 */
[----:B------:R-:W-:-:S03]  /*11c00*/  @P1 SHF.R.U32.HI R4, RZ, R2, R3 ;  /* 0x00000002ff041219 */ /* 0x000fc60000011603 */
[----:B------:R-:W0:Y:S02]  /*11c10*/  @!P0 LDC.64 R2, c[0x0][0x428] ;  /* 0x00010a00ff028b82 */ /* 0x000e240000000a00 */
[----:B------:R-:W-:-:S04]  /*11c20*/  IMAD.MOV R5, RZ, RZ, -R4 ;  /* 0x000000ffff057224 */ /* 0x000fc800078e0a04 */
[----:B------:R-:W-:Y:S01]  /*11c30*/  IMAD R0, R6, R5, R0 ;  /* 0x0000000506007224 */ /* 0x000fe200078e0200 */
[--C-:B------:R-:W-:Y:S02]  /*11c40*/  @!P0 SHF.R.S32.HI R5, RZ, 0x1f, R4.reuse ;  /* 0x0000001fff058819 */ /* 0x100fe40000011404 */
[----:B---3--:R-:W-:Y:S01]  /*11c50*/  SHF.R.S32.HI R6, RZ, 0x1f, R7 ;  /* 0x0000001fff067819 */ /* 0x008fe20000011407 */
[----:B------:R-:W-:Y:S01]  /*11c60*/  STL [R1+0x4], R7 ;  /* 0x0000040701007387 */ /* 0x000fe20000100800 */
[----:B0-----:R-:W-:-:S03]  /*11c70*/  @!P0 IMAD.WIDE.U32 R4, R7, R2, R4 ;  /* 0x0000000207048225 */ /* 0x001fc600078e0004 */
[----:B------:R0:W-:Y:S02]  /*11c80*/  STL [R1+0x18], R6 ;  /* 0x0000180601007387 */ /* 0x0001e40000100800 */
[----:B0-----:R-:W-:-:S04]  /*11c90*/  @!P0 IMAD R6, R6, R2, RZ ;  /* 0x0000000206068224 */ /* 0x001fc800078e02ff */
[----:B------:R-:W-:Y:S02]  /*11ca0*/  @!P0 IMAD R6, R7, R3, R6 ;  /* 0x0000000307068224 */ /* 0x000fe400078e0206 */
[----:B------:R-:W0:Y:S02]  /*11cb0*/  @!P0 LDC.64 R2, c[0x0][0x418] ;  /* 0x00010600ff028b82 */ /* 0x000e240000000a00 */
[----:B------:R-:W-:Y:S01]  /*11cc0*/  @!P0 IMAD.IADD R5, R5, 0x1, R6 ;  /* 0x0000000105058824 */ /* 0x000fe200078e0206 */
[----:B0-----:R-:W-:-:S04]  /*11cd0*/  @!P0 LEA R2, P1, R4, R2, 0x2 ;  /* 0x0000000204028211 */ /* 0x001fc800078210ff */
[----:B------:R-:W-:Y:S01]  /*11ce0*/  @!P0 LEA.HI.X R3, R4, R3, R5, 0x2, P1 ;  /* 0x0000000304038211 */ /* 0x000fe200008f1405 */
[----:B------:R-:W-:-:S06]  /*11cf0*/  IMAD.MOV.U32 R4, RZ, RZ, RZ ;  /* 0x000000ffff047224 */ /* 0x000fcc00078e00ff */
[----:B------:R0:W5:Y:S01]  /*11d00*/  @!P0 LDG.E R4, desc[UR54][R2.64] ;  /* 0x0000003602048981 */ /* 0x000162000c1e1900 */
[----:B------:R-:W-:Y:S01]  /*11d10*/  IMAD.U32 R7, RZ, RZ, UR37 ;  /* 0x00000025ff077e24 */ /* 0x000fe2000f8e00ff */
[----:B------:R-:W-:Y:S01]  /*11d20*/  UMOV UR4, 0xffffffff ;  /* 0xffffffff00047882 */ /* 0x000fe20000000000 */
[----:B------:R-:W-:-:S03]  /*11d30*/  LOP3.LUT R23, R23, 0xfffffffd, RZ, 0xc0, !PT ;  /* 0xfffffffd17177812 */ /* 0x000fc600078ec0ff */
[----:B------:R-:W-:-:S13]  /*11d40*/  ISETP.NE.AND P2, PT, R7, 0x3, PT ;  /* 0x000000030700780c */ /* 0x000fda0003f45270 */
[----:B------:R-:W-:Y:S01]  /*11d50*/  @P2 LOP3.LUT R23, R23, 0x2, RZ, 0xfc, !PT ;  /* 0x0000000217172812 */ /* 0x000fe200078efcff */
[----:B0-----:R-:W-:Y:S06]  /*11d60*/  BRA.DIV UR4, `(.L_x_14159) ;  /* 0x0000004604f87947 */ /* 0x001fec000b800000 */
.L_x_14225:
[----:B------:R-:W-:Y:S01]  /*11d70*/  LOP3.LUT R24, R18, 0xffff, RZ, 0xc0, !PT ;  /* 0x0000ffff12187812 */ /* 0x000fe200078ec0ff */
[----:B------:R-:W-:Y:S06]  /*11d80*/  @!P2 BRA `(.L_x_14160) ;  /* 0x000000000004a947 */ /* 0x000fec0003800000 */
[----:B------:R-:W-:Y:S01]  /*11d90*/  BPT.TRAP 0x1 ;  /* 0x000000040000795c */ /* 0x000fe20000300000 */
.L_x_14160:
        /* <DEDUP_REMOVED lines=23> */
.L_x_14226:
[----:B------:R-:W-:Y:S05]  /*11f10*/  BSYNC B0 ;  /* 0x0000000000007941 */ /* 0x000fea0003800000 */
.L_x_14161:
[----:B------:R-:W2:Y:S01]  /*11f20*/  LDL R10, [R1+0xc] ;  /* 0x00000c00010a7983 */ /* 0x000ea20000100800 */
[----:B------:R-:W-:Y:S01]  /*11f30*/  ULDC.64 UR4, c[0x0][0x300] ;  /* 0x0000c00000047ab9 */ /* 0x000fe20000000a00 */
[----:B------:R-:W-:Y:S01]  /*11f40*/  ULDC.64 UR6, c[0x0][0x2e8] ;  /* 0x0000ba0000067ab9 */ /* 0x000fe20000000a00 */
[----:B------:R-:W-:Y:S01]  /*11f50*/  IMAD R6, R6, UR4, RZ ;  /* 0x0000000406067c24 */ /* 0x000fe2000f8e02ff */
[----:B------:R-:W1:Y:S01]  /*11f60*/  S2R R9, SR_TID.X ;  /* 0x0000000000097919 */ /* 0x000e620000002100 */
[C---:B0-----:R-:W-:Y:S01]  /*11f70*/  IMAD.WIDE.U32 R2, R0.reuse, UR4, RZ ;  /* 0x0000000400027c25 */ /* 0x041fe2000f8e00ff */
[----:B------:R-:W-:Y:S01]  /*11f80*/  LOP3.LUT R23, R23, 0xfffffffe, RZ, 0xc0, !PT ;  /* 0xfffffffe17177812 */ /* 0x000fe200078ec0ff */
[----:B------:R-:W0:Y:S02]  /*11f90*/  S2R R11, SR_TID.X ;  /* 0x00000000000b7919 */ /* 0x000e240000002100 */
        /* <DEDUP_REMOVED lines=8> */
[C---:B------:R-:W-:Y:S01]  /*12020*/  IMAD.WIDE.U32 R2, R24.reuse, UR4, R2 ;  /* 0x0000000418027c25 */ /* 0x040fe2000f8e0002 */
[----:B------:R-:W-:Y:S02]  /*12030*/  ULDC UR4, c[0x0][0x2f4] ;  /* 0x0000bd0000047ab9 */ /* 0x000fe40000000800 */
[----:B------:R-:W-:Y:S01]  /*12040*/  ISETP.GE.AND P2, PT, R29, UR4, PT ;  /* 0x000000041d007c0c */ /* 0x000fe2000bf46270 */
[----:B------:R-:W-:Y:S01]  /*12050*/  IMAD R3, R24, UR5, R3 ;  /* 0x0000000518037c24 */ /* 0x000fe2000f8e0203 */
[----:B------:R-:W-:Y:S01]  /*12060*/  LEA R0, P0, R2, UR6, 0x1 ;  /* 0x0000000602007c11 */ /* 0x000fe2000f8008ff */
[----:B------:R-:W-:-:S03]  /*12070*/  UMOV UR4, 0xffffffff ;  /* 0xffffffff00047882 */ /* 0x000fc60000000000 */
[----:B------:R-:W-:Y:S02]  /*12080*/  LEA.HI.X R2, R2, UR7, R3, 0x1, P0 ;  /* 0x0000000702027c11 */ /* 0x000fe400080f0c03 */
[----:B-1----:R-:W-:-:S04]  /*12090*/  LOP3.LUT R9, R9, 0x7f, RZ, 0xc0, !PT ;  /* 0x0000007f09097812 */ /* 0x002fc800078ec0ff */
[----:B------:R-:W-:Y:S02]  /*120a0*/  SHF.R.U32.HI R9, RZ, 0x3, R9 ;  /* 0x00000003ff097819 */ /* 0x000fe40000011609 */
[----:B------:R-:W-:Y:S02]  /*120b0*/  @P2 LOP3.LUT R23, R23, 0x1, RZ, 0xfc, !PT ;  /* 0x0000000117172812 */ /* 0x000fe400078efcff */
[----:B--2---:R-:W-:Y:S01]  /*120c0*/  IADD3 R4, -R9, R10, -R8 ;  /* 0x0000000a09047210 */ /* 0x004fe20007ffe908 */
[C---:B0-----:R-:W-:Y:S02]  /*120d0*/  IMAD.SHL.U32 R9, R11.reuse, 0x8, RZ ;  /* 0x000000080b097824 */ /* 0x041fe400078e00ff */
[----:B------:R-:W-:Y:S01]  /*120e0*/  IMAD.SHL.U32 R10, R11, 0x8, RZ ;  /* 0x000000080b0a7824 */ /* 0x000fe200078e00ff */
[----:B------:R-:W-:Y:S02]  /*120f0*/  ISETP.GE.AND P0, PT, R4, 0x1, PT ;  /* 0x000000010400780c */ /* 0x000fe40003f06270 */
[----:B------:R-:W-:-:S04]  /*12100*/  LOP3.LUT R9, R9, 0x1f8, RZ, 0xc0, !PT ;  /* 0x000001f809097812 */ /* 0x000fc800078ec0ff */
[----:B------:R-:W-:-:S04]  /*12110*/  LOP3.LUT R9, R9, 0x38, R11, 0x78, !PT ;  /* 0x0000003809097812 */ /* 0x000fc800078e780b */
[----:B------:R-:W-:-:S05]  /*12120*/  LOP3.LUT R9, R9, 0x200, R10, 0xf8, !PT ;  /* 0x0000020009097812 */ /* 0x000fca00078ef80a */
[----:B------:R-:W-:Y:S01]  /*12130*/  IMAD R3, R25, 0x2000, R9 ;  /* 0x0000200019037824 */ /* 0x000fe200078e0209 */
[----:B------:R-:W-:Y:S06]  /*12140*/  BRA.DIV UR4, `(.L_x_14163) ;  /* 0x0000004604487947 */ /* 0x000fec000b800000 */
        /* <DEDUP_REMOVED lines=71> */
[----:B--23--:R1:W-:Y:S02]  /*125c0*/  @P1 LDGSTS.E.BYPASS.LTC128B.128 [R8+0x11400], desc[UR54][R6.64], !P2 ;  /* 0x1140000006081fae */ /* 0x00c3e4000d101d76 */
.L_x_14244:
        /* <DEDUP_REMOVED lines=10> */
.L_x_14164:
        /* <DEDUP_REMOVED lines=11> */
.L_x_14165:
[----:B0-----:R0:W5:Y:S01]  /*12720*/  LDL.LU R3, [R1+0x20] ;  /* 0x0000200001037983 */ /* 0x0011620000300800 */
[----:B------:R0:W-:Y:S02]  /*12730*/  SYNCS.ARRIVE.TRANS64.A1T0 RZ, [R5+URZ+0x16830], RZ ;  /* 0x016830ff05ff79a7 */ /* 0x0001e4000810003f */
[----:B------:R-:W-:Y:S05]  /*12740*/  WARPSYNC.ALL ;  /* 0x0000000000007948 */ /* 0x000fea0003800000 */
[----:B------:R-:W-:Y:S01]  /*12750*/  ULDC.64 UR4, c[0x0][0x298] ;  /* 0x0000a60000047ab9 */ /* 0x000fe20000000a00 */
[----:B------:R-:W-:Y:S01]  /*12760*/  VIADD R2, R22, 0x8400 ;  /* 0x0000840016027836 */ /* 0x000fe20000000000 */
[----:B------:R-:W-:Y:S01]  /*12770*/  BSSY B6, `(.L_x_14166) ;  /* 0x000001b000067945 */ /* 0x000fe20003800000 */
[----:B------:R-:W-:Y:S03]  /*12780*/  BAR.SYNC.DEFER_BLOCKING 0x8, 0x200 ;  /* 0x0208000000007b1d */ /* 0x000fe60000010000 */
[----:B------:R-:W-:-:S02]  /*12790*/  LOP3.LUT P0, RZ, R2, 0x3ff, RZ, 0xc0, !PT ;  /* 0x000003ff02ff7812 */ /* 0x000fc4000780c0ff */
[----:B-----5:R-:W-:-:S05]  /*127a0*/  SHF.R.S32.HI R0, RZ, 0x1f, R3 ;  /* 0x0000001fff007819 */ /* 0x020fca0000011403 */
        /* <DEDUP_REMOVED lines=13> */
[----:B0-----:R-:W-:Y:S02]  /*12880*/  IMAD.U32 R5, RZ, RZ, UR7 ;  /* 0x00000007ff057e24 */ /* 0x001fe4000f8e00ff */
        /* <DEDUP_REMOVED lines=9> */
.L_x_14167:
[----:B------:R-:W-:Y:S05]  /*12920*/  BSYNC B6 ;  /* 0x0000000000067941 */ /* 0x000fea0003800000 */
.L_x_14166:
[----:B-1----:R-:W2:Y:S01]  /*12930*/  LDL.LU R2, [R1+0x2c] ;  /* 0x00002c0001027983 */ /* 0x002ea20000300800 */
[----:B------:R-:W1:Y:S01]  /*12940*/  LDC R4, c[0x0][0x448] ;  /* 0x00011200ff047b82 */ /* 0x000e620000000800 */
[----:B------:R-:W-:Y:S01]  /*12950*/  LOP3.LUT P6, RZ, R23, 0x10, RZ, 0xc0, !PT ;  /* 0x0000001017ff7812 */ /* 0x000fe200078cc0ff */
[----:B------:R-:W-:Y:S01]  /*12960*/  ULDC.64 UR4, c[0x0][0x2d8] ;  /* 0x0000b60000047ab9 */ /* 0x000fe20000000a00 */
[----:B------:R-:W3:Y:S01]  /*12970*/  LDL.LU.64 R20, [R1+0x20] ;  /* 0x0000200001147983 */ /* 0x000ee20000300a00 */
[----:B0-----:R-:W-:Y:S01]  /*12980*/  SHF.R.S32.HI R5, RZ, 0x1f, R19 ;  /* 0x0000001fff057819 */ /* 0x001fe20000011413 */
[----:B------:R-:W-:Y:S01]  /*12990*/  ULDC.64 UR6, c[0x0][0x2e0] ;  /* 0x0000b80000067ab9 */ /* 0x000fe20000000a00 */
[----:B------:R-:W-:Y:S01]  /*129a0*/  SEL R0, R19, RZ, !P6 ;  /* 0x000000ff13007207 */ /* 0x000fe20007000000 */
[----:B------:R0:W5:Y:S01]  /*129b0*/  LDL R10, [R1+0x1c] ;  /* 0x00001c00010a7983 */ /* 0x0001620000100800 */
[----:B------:R-:W-:Y:S01]  /*129c0*/  SEL R5, R5, RZ, !P6 ;  /* 0x000000ff05057207 */ /* 0x000fe20007000000 */
[----:B------:R-:W4:Y:S01]  /*129d0*/  LDC R9, c[0x0][0x448] ;  /* 0x00011200ff097b82 */ /* 0x000f220000000800 */
[----:B------:R-:W-:-:S03]  /*129e0*/  ULDC.64 UR8, c[0x0][0x280] ;  /* 0x0000a00000087ab9 */ /* 0x000fc60000000a00 */
[----:B------:R-:W-:-:S04]  /*129f0*/  IMAD R5, R5, UR6, RZ ;  /* 0x0000000605057c24 */ /* 0x000fc8000f8e02ff */
[----:B------:R-:W-:Y:S01]  /*12a00*/  IMAD R5, R0, UR7, R5 ;  /* 0x0000000700057c24 */ /* 0x000fe2000f8e0205 */
[----:B-1----:R-:W-:-:S13]  /*12a10*/  ISETP.NE.AND P6, PT, R4, 0x1, PT ;  /* 0x000000010400780c */ /* 0x002fda0003fc5270 */
[----:B------:R-:W1:Y:S08]  /*12a20*/  @P6 LDC R4, c[0x0][0x450] ;  /* 0x00011400ff046b82 */ /* 0x000e700000000800 */
[----:B------:R-:W0:Y:S01]  /*12a30*/  @P6 LDC R8, c[0x0][0x44c] ;  /* 0x00011300ff086b82 */ /* 0x000e220000000800 */
[----:B--2---:R-:W-:Y:S01]  /*12a40*/  IMAD.MOV.U32 R3, RZ, RZ, R2 ;  /* 0x000000ffff037224 */ /* 0x004fe200078e0002 */
[----:B---3--:R-:W2:Y:S01]  /*12a50*/  S2R R21, SR_TID.X ;  /* 0x0000000000157919 */ /* 0x008ea20000002100 */
[----:B------:R-:W-:-:S02]  /*12a60*/  IMAD.MOV.U32 R2, RZ, RZ, R20 ;  /* 0x000000ffff027224 */ /* 0x000fc400078e0014 */
[----:B------:R-:W3:Y:S02]  /*12a70*/  S2R R20, SR_TID.X ;  /* 0x0000000000147919 */ /* 0x000ee40000002100 */
[----:B------:R-:W-:-:S04]  /*12a80*/  IMAD.WIDE.U32 R2, R24, UR4, R2 ;  /* 0x0000000418027c25 */ /* 0x000fc8000f8e0002 */
[----:B------:R-:W-:Y:S01]  /*12a90*/  IMAD R3, R24, UR5, R3 ;  /* 0x0000000518037c24 */ /* 0x000fe2000f8e0203 */
[----:B------:R-:W-:Y:S01]  /*12aa0*/  ULDC.64 UR4, c[0x0][0x2d0] ;  /* 0x0000b40000047ab9 */ /* 0x000fe20000000a00 */
[----:B------:R-:W-:Y:S01]  /*12ab0*/  IMAD.WIDE.U32 R2, R0, UR6, R2 ;  /* 0x0000000600027c25 */ /* 0x000fe2000f8e0002 */
[----:B------:R-:W-:Y:S01]  /*12ac0*/  ULDC.64 UR6, c[0x0][0x2c8] ;  /* 0x0000b20000067ab9 */ /* 0x000fe20000000a00 */
[----:B------:R-:W4:Y:S02]  /*12ad0*/  @P6 LDC R0, c[0x0][0x44c] ;  /* 0x00011300ff006b82 */ /* 0x000f240000000800 */
[----:B------:R-:W-:Y:S02]  /*12ae0*/  IMAD.IADD R3, R3, 0x1, R5 ;  /* 0x0000000103037824 */ /* 0x000fe400078e0205 */
[----:B--2---:R-:W-:Y:S01]  /*12af0*/  IMAD.SHL.U32 R21, R21, 0x10, RZ ;  /* 0x0000001015157824 */ /* 0x004fe200078e00ff */
[----:B---3--:R-:W-:-:S04]  /*12b00*/  LOP3.LUT R20, R20, 0x7f, RZ, 0xc0, !PT ;  /* 0x0000007f14147812 */ /* 0x008fc800078ec0ff */
[----:B------:R-:W-:Y:S02]  /*12b10*/  LOP3.LUT R21, R21, 0x70, RZ, 0xc0, !PT ;  /* 0x0000007015157812 */ /* 0x000fe400078ec0ff */
[----:B------:R-:W-:-:S04]  /*12b20*/  SHF.R.U32.HI R20, RZ, 0x3, R20 ;  /* 0x00000003ff147819 */ /* 0x000fc80000011614 */
[----:B------:R-:W-:Y:S02]  /*12b30*/  LOP3.LUT R20, R20, R21, RZ, 0xfc, !PT ;  /* 0x0000001514147212 */ /* 0x000fe400078efcff */
[----:B------:R2:W5:Y:S03]  /*12b40*/  LDL R21, [R1] ;  /* 0x0000000001157983 */ /* 0x0005660000100800 */
[----:B------:R-:W-:-:S04]  /*12b50*/  IMAD.IADD R6, R20, 0x1, R27 ;  /* 0x0000000114067824 */ /* 0x000fc800078e021b */
[----:B----4-:R-:W-:-:S04]  /*12b60*/  @P6 IMAD.HI.U32 R0, R6, R0, RZ ;  /* 0x0000000006006227 */ /* 0x010fc800078e00ff */
        /* <DEDUP_REMOVED lines=13> */
[----:B------:R-:W-:-:S03]  /*12c40*/  LEA R0, P0, R4, UR8, 0x1 ;  /* 0x0000000804007c11 */ /* 0x000fc6000f8008ff */
[----:B------:R-:W-:-:S05]  /*12c50*/  IMAD.IADD R5, R5, 0x1, R7 ;  /* 0x0000000105057824 */ /* 0x000fca00078e0207 */
[----:B------:R-:W-:Y:S02]  /*12c60*/  LEA.HI.X R4, R4, UR9, R5, 0x1, P0 ;  /* 0x0000000904047c11 */ /* 0x000fe400080f0c05 */
[----:B------:R-:W1:Y:S01]  /*12c70*/  @P6 LDC R5, c[0x0][0x450] ;  /* 0x00011400ff056b82 */ /* 0x000e620000000800 */
[----:B------:R-:W-:-:S04]  /*12c80*/  VIADD R7, R6, 0x80 ;  /* 0x0000008006077836 */ /* 0x000fc80000000000 */
[----:B0-----:R-:W-:-:S04]  /*12c90*/  @P6 IMAD.HI.U32 R8, R7, R8, RZ ;  /* 0x0000000807086227 */ /* 0x001fc800078e00ff */
[----:B------:R-:W-:Y:S01]  /*12ca0*/  IMAD.MOV.U32 R6, RZ, RZ, R7 ;  /* 0x000000ffff067224 */ /* 0x000fe200078e0007 */
[----:B------:R-:W0:Y:S01]  /*12cb0*/  S2R R20, SR_TID.X ;  /* 0x0000000000147919 */ /* 0x000e220000002100 */
[----:B-1----:R-:W-:-:S05]  /*12cc0*/  @P6 SHF.R.U32.HI R6, RZ, R5, R8 ;  /* 0x00000005ff066219 */ /* 0x002fca0000011608 */
        /* <DEDUP_REMOVED lines=16> */
[----:B0-----:R-:W-:Y:S02]  /*12dd0*/  LOP3.LUT R20, R20, 0x7f, RZ, 0xc0, !PT ;  /* 0x0000007f14147812 */ /* 0x001fe400078ec0ff */
[----:B------:R-:W-:Y:S02]  /*12de0*/  LEA.HI.X R2, R2, UR9, R6, 0x1, P1 ;  /* 0x0000000902027c11 */ /* 0x000fe400088f0c06 */
[----:B------:R-:W-:Y:S01]  /*12df0*/  SHF.R.U32.HI R20, RZ, 0x3, R20 ;  /* 0x00000003ff147819 */ /* 0x000fe20000011614 */
[----:B--2---:R-:W-:Y:S06]  /*12e00*/  BRA.DIV UR4, `(.L_x_14168) ;  /* 0x0000004204c87947 */ /* 0x004fec000b800000 */
        /* <DEDUP_REMOVED lines=106> */
.L_x_14269:
        /* <DEDUP_REMOVED lines=10> */
.L_x_14169:
        /* <DEDUP_REMOVED lines=14> */
[----:B------:R-:W2:Y:S01]  /*13630*/  LDL.LU R4, [R1+0x28] ;  /* 0x0000280001047983 */ /* 0x000ea20000300800 */
[----:B------:R1:W-:Y:S03]  /*13640*/  SYNCS.ARRIVE.TRANS64.A1T0 RZ, [R22+URZ+0x16800], RZ ;  /* 0x016800ff16ff79a7 */ /* 0x0003e6000810003f */
[----:B0-----:R-:W3:Y:S01]  /*13650*/  LDL R2, [R1+0x10] ;  /* 0x0000100001027983 */ /* 0x001ee20000100800 */
[----:B------:R-:W-:Y:S01]  /*13660*/  BSSY B0, `(.L_x_14170) ;  /* 0x0000005000007945 */ /* 0x000fe20003800000 */
[----:B------:R-:W0:Y:S01]  /*13670*/  SYNCS.PHASECHK.TRANS64.TRYWAIT P0, [R22+URZ+0x16820], R3 ;  /* 0x01682003160075a7 */ /* 0x000e22000800017f */
[----:B--2---:R-:W-:-:S05]  /*13680*/  VIADD R7, R4, 0xfffffffe ;  /* 0xfffffffe04077836 */ /* 0x004fca0000000000 */
[----:B---3--:R-:W-:Y:S01]  /*13690*/  ISETP.GE.AND P1, PT, R7, R2, PT ;  /* 0x000000020700720c */ /* 0x008fe20003f26270 */
[----:B01----:R-:W-:-:S12]  /*136a0*/  @!P0 BRA `(.L_x_14171) ;  /* 0x0000004800848947 */ /* 0x003fd80003800000 */
.L_x_14270:
[----:B------:R-:W-:Y:S05]  /*136b0*/  BSYNC B0 ;  /* 0x0000000000007941 */ /* 0x000fea0003800000 */
.L_x_14170:
[----:B------:R-:W-:Y:S04]  /*136c0*/  BSSY B0, `(.L_x_14172) ;  /* 0x00000ff000007945 */ /* 0x000fe80003800000 */
[----:B------:R-:W-:Y:S05]  /*136d0*/  @!P1 BRA `(.L_x_14173) ;  /* 0x0000000c00f49947 */ /* 0x000fea0003800000 */
[----:B------:R1:W-:Y:S01]  /*136e0*/  STL [R1], R26 ;  /* 0x0000001a01007387 */ /* 0x0003e20000100800 */
[----:B------:R-:W-:Y:S01]  /*136f0*/  ULDC UR4, c[0x0][0x2f4] ;  /* 0x0000bd0000047ab9 */ /* 0x000fe20000000800 */
[----:B------:R-:W-:Y:S01]  /*13700*/  IMAD.MOV.U32 R6, RZ, RZ, R25 ;  /* 0x000000ffff067224 */ /* 0x000fe200078e0019 */
[----:B------:R-:W-:Y:S01]  /*13710*/  ISETP.GE.AND P1, PT, R29, UR4, PT ;  /* 0x000000041d007c0c */ /* 0x000fe2000bf26270 */
[----:B------:R-:W-:-:S12]  /*13720*/  IMAD.MOV.U32 R20, RZ, RZ, R28 ;  /* 0x000000ffff147224 */ /* 0x000fd800078e001c */
.L_x_14186:
[----:B------:R-:W2:Y:S01]  /*13730*/  LDL R9, [R1+0x14] ;  /* 0x0000140001097983 */ /* 0x000ea20000100800 */
[----:B0-----:R-:W0:Y:S03]  /*13740*/  LDC R3, c[0x0][0x430] ;  /* 0x00010c00ff037b82 */ /* 0x001e260000000800 */
[----:B------:R-:W3:Y:S04]  /*13750*/  LDL R8, [R1+0x18] ;  /* 0x0000180001087983 */ /* 0x000ee80000100800 */
[----:B------:R-:W4:Y:S01]  /*13760*/  LDL R5, [R1+0x4] ;  /* 0x0000040001057983 */ /* 0x000f220000100800 */
[----:B------:R-:W5:Y:S01]  /*13770*/  S2R R2, SR_TID.X ;  /* 0x0000000000027919 */ /* 0x000f620000002100 */
[----:B0-----:R-:W-:-:S13]  /*13780*/  ISETP.NE.AND P0, PT, R3, 0x1, PT ;  /* 0x000000010300780c */ /* 0x001fda0003f05270 */
[----:B------:R-:W0:Y:S01]  /*13790*/  @P0 LDC R4, c[0x0][0x434] ;  /* 0x00010d00ff040b82 */ /* 0x000e220000000800 */
[----:B-----5:R-:W-:-:S04]  /*137a0*/  LOP3.LUT R0, R2, 0x7f, RZ, 0xc0, !PT ;  /* 0x0000007f02007812 */ /* 0x020fc800078ec0ff */
[----:B------:R-:W-:-:S03]  /*137b0*/  SHF.R.U32.HI R3, RZ, 0x3, R0 ;  /* 0x00000003ff037819 */ /* 0x000fc60000011600 */
[----:B------:R-:W5:Y:S01]  /*137c0*/  @P0 LDC R0, c[0x0][0x438] ;  /* 0x00010e00ff000b82 */ /* 0x000f620000000800 */
        /* <DEDUP_REMOVED lines=8> */
[----:B-----5:R-:W-:-:S05]  /*13850*/  @P0 SHF.R.U32.HI R2, RZ, R0, R4 ;  /* 0x00000000ff020219 */ /* 0x020fca0000011604 */
        /* <DEDUP_REMOVED lines=17> */
[----:B-1----:R-:W-:Y:S01]  /*13970*/  IMAD.MOV.U32 R26, RZ, RZ, R7 ;  /* 0x000000ffff1a7224 */ /* 0x002fe200078e0007 */
[----:B------:R-:W-:Y:S02]  /*13980*/  SEL R25, R25, RZ, P0 ;  /* 0x000000ff19197207 */ /* 0x000fe40000000000 */
[----:B------:R-:W-:Y:S02]  /*13990*/  LOP3.LUT R28, R20, R28, RZ, 0x3c, !PT ;  /* 0x0000001c141c7212 */ /* 0x000fe400078e3cff */
[----:B--2---:R-:W-:Y:S01]  /*139a0*/  SHF.R.S32.HI R27, RZ, 0x1f, R4 ;  /* 0x0000001fff1b7819 */ /* 0x004fe20000011404 */
[----:B------:R-:W-:Y:S06]  /*139b0*/  @!P2 BRA `(.L_x_14174) ;  /* 0x000000000004a947 */ /* 0x000fec0003800000 */
[----:B------:R-:W-:Y:S01]  /*139c0*/  BPT.TRAP 0x1 ;  /* 0x000000040000795c */ /* 0x000fe20000300000 */
.L_x_14174:
[----:B------:R-:W-:Y:S01]  /*139d0*/  IMAD R5, R25, 0x8, R22 ;  /* 0x0000000819057824 */ /* 0x000fe200078e0216 */
[----:B------:R-:W-:Y:S01]  /*139e0*/  SHF.L.U32 R2, R28, 0x1f, RZ ;  /* 0x0000001f1c027819 */ /* 0x000fe200000006ff */
[----:B------:R-:W-:Y:S03]  /*139f0*/  BSSY B1, `(.L_x_14175) ;  /* 0x0000003000017945 */ /* 0x000fe60003800000 */
[----:B------:R-:W0:Y:S02]  /*13a00*/  SYNCS.PHASECHK.TRANS64.TRYWAIT P0, [R5+URZ+0x16840], R2 ;  /* 0x01684002050075a7 */ /* 0x000e24000800017f */
[----:B0-----:R-:W-:Y:S05]  /*13a10*/  @!P0 BRA `(.L_x_14176) ;  /* 0x0000004400bc8947 */ /* 0x001fea0003800000 */
.L_x_14271:
[----:B------:R-:W-:Y:S05]  /*13a20*/  BSYNC B1 ;  /* 0x0000000000017941 */ /* 0x000fea0003800000 */
.L_x_14175:
[----:B------:R-:W1:Y:S01]  /*13a30*/  S2R R8, SR_TID.X ;  /* 0x0000000000087919 */ /* 0x000e620000002100 */
[----:B------:R-:W-:Y:S01]  /*13a40*/  SHF.R.S32.HI R21, RZ, 0x1f, R0 ;  /* 0x0000001fff157819 */ /* 0x000fe20000011400 */
[----:B------:R-:W-:Y:S01]  /*13a50*/  ULDC.64 UR4, c[0x0][0x300] ;  /* 0x0000c00000047ab9 */ /* 0x000fe20000000a00 */
[----:B------:R-:W-:Y:S01]  /*13a60*/  ULDC.64 UR6, c[0x0][0x2e8] ;  /* 0x0000ba0000067ab9 */ /* 0x000fe20000000a00 */
[----:B0-----:R-:W-:Y:S01]  /*13a70*/  IMAD.WIDE.U32 R2, R0, UR4, RZ ;  /* 0x0000000400027c25 */ /* 0x001fe2000f8e00ff */
[----:B------:R-:W-:-:S03]  /*13a80*/  LOP3.LUT P2, RZ, R23, 0x1, RZ, 0xc0, !PT ;  /* 0x0000000117ff7812 */ /* 0x000fc6000784c0ff */
        /* <DEDUP_REMOVED lines=16> */
[C---:B------:R-:W-:Y:S02]  /*13b90*/  LEA R8, P0, R2.reuse, UR6, 0x1 ;  /* 0x0000000602087c11 */ /* 0x040fe4000f8008ff */
[----:B------:R-:W-:Y:S02]  /*13ba0*/  LOP3.LUT R9, R9, 0x200, R11, 0xf8, !PT ;  /* 0x0000020009097812 */ /* 0x000fe400078ef80b */
[----:B------:R-:W-:-:S03]  /*13bb0*/  LEA.HI.X R10, R2, UR7, R10, 0x1, P0 ;  /* 0x00000007020a7c11 */ /* 0x000fc600080f0c0a */
[----:B------:R-:W-:Y:S01]  /*13bc0*/  IMAD R9, R25, 0x2000, R9 ;  /* 0x0000200019097824 */ /* 0x000fe200078e0209 */
[----:B------:R-:W-:Y:S06]  /*13bd0*/  BRA.DIV UR4, `(.L_x_14177) ;  /* 0x0000004604607947 */ /* 0x000fec000b800000 */
        /* <DEDUP_REMOVED lines=40> */
.L_x_14289:
        /* <DEDUP_REMOVED lines=8> */
.L_x_14178:
        /* <DEDUP_REMOVED lines=11> */
.L_x_14179:
[----:B------:R1:W-:Y:S01]  /*13f90*/  SYNCS.ARRIVE.TRANS64.A1T0 RZ, [R5+URZ+0x16830], RZ ;  /* 0x016830ff05ff79a7 */ /* 0x0003e2000810003f */
[----:B------:R-:W-:Y:S05]  /*13fa0*/  @!P3 BRA `(.L_x_14180) ;  /* 0x000000000004b947 */ /* 0x000fea0003800000 */
[----:B------:R-:W-:Y:S01]  /*13fb0*/  BPT.TRAP 0x1 ;  /* 0x000000040000795c */ /* 0x000fe20000300000 */
.L_x_14180:
[----:B------:R-:W-:Y:S01]  /*13fc0*/  SHF.L.U32 R2, R20, 0x1f, RZ ;  /* 0x0000001f14027819 */ /* 0x000fe200000006ff */
[----:B-1----:R-:W-:Y:S01]  /*13fd0*/  IMAD R5, R6, 0x8, R22 ;  /* 0x0000000806057824 */ /* 0x002fe200078e0216 */
[----:B------:R-:W-:Y:S03]  /*13fe0*/  BSSY B1, `(.L_x_14181) ;  /* 0x0000003000017945 */ /* 0x000fe60003800000 */
[----:B------:R-:W1:Y:S02]  /*13ff0*/  SYNCS.PHASECHK.TRANS64.TRYWAIT P0, [R5+URZ+0x16860], R2 ;  /* 0x01686002050075a7 */ /* 0x000e64000800017f */
[----:B-1----:R-:W-:Y:S05]  /*14000*/  @!P0 BRA `(.L_x_14182) ;  /* 0x0000004800848947 */ /* 0x002fea0003800000 */
.L_x_14290:
[----:B------:R-:W-:Y:S05]  /*14010*/  BSYNC B1 ;  /* 0x0000000000017941 */ /* 0x000fea0003800000 */
.L_x_14181:
        /* <DEDUP_REMOVED lines=61> */
.L_x_14308:
        /* <DEDUP_REMOVED lines=25> */
.L_x_14184:
        /* <DEDUP_REMOVED lines=11> */
.L_x_14185:
[----:B------:R-:W2:Y:S01]  /*14630*/  LDL R0, [R1+0x10] ;  /* 0x0000100001007983 */ /* 0x000ea20000100800 */
[----:B------:R3:W-:Y:S01]  /*14640*/  SYNCS.ARRIVE.TRANS64.A1T0 RZ, [R5+URZ+0x16850], RZ ;  /* 0x016850ff05ff79a7 */ /* 0x0007e2000810003f */
[C---:B------:R-:W-:Y:S02]  /*14650*/  VIADD R7, R26.reuse, 0xffffffff ;  /* 0xffffffff1a077836 */ /* 0x040fe40000000000 */
[----:B------:R3:W-:Y:S01]  /*14660*/  STL [R1], R26 ;  /* 0x0000001a01007387 */ /* 0x0007e20000100800 */
[----:B------:R-:W-:Y:S02]  /*14670*/  IMAD.MOV.U32 R6, RZ, RZ, R25 ;  /* 0x000000ffff067224 */ /* 0x000fe400078e0019 */
[----:B------:R-:W-:Y:S01]  /*14680*/  IMAD.MOV.U32 R20, RZ, RZ, R28 ;  /* 0x000000ffff147224 */ /* 0x000fe200078e001c */
[----:B--2---:R-:W-:-:S13]  /*14690*/  ISETP.GT.AND P0, PT, R26, R0, PT ;  /* 0x000000001a00720c */ /* 0x004fda0003f04270 */
[----:B---3--:R-:W-:Y:S05]  /*146a0*/  @P0 BRA `(.L_x_14186) ;  /* 0xfffffff000200947 */ /* 0x008fea000383ffff */
.L_x_14173:
[----:B------:R-:W-:Y:S05]  /*146b0*/  BSYNC B0 ;  /* 0x0000000000007941 */ /* 0x000fea0003800000 */
.L_x_14172:
        /* <DEDUP_REMOVED lines=11> */
[----:B0-----:R-:W2:Y:S01]  /*14770*/  @P0 ATOMG.E.ADD.STRONG.GPU PT, R3, desc[UR54][R2.64], R5 ;  /* 0x00000005020309a8 */ /* 0x001ea200081ee1f6 */
[----:B------:R-:W0:Y:S02]  /*14780*/  S2R R4, SR_LTMASK ;  /* 0x0000000000047919 */ /* 0x000e240000003900 */
[----:B0-----:R-:W-:-:S04]  /*14790*/  LOP3.LUT R4, R4, UR4, RZ, 0xc0, !PT ;  /* 0x0000000404047c12 */ /* 0x001fc8000f8ec0ff */
[----:B------:R-:W0:Y:S01]  /*147a0*/  POPC R7, R4 ;  /* 0x0000000400077309 */ /* 0x000e220000000000 */
[----:B--2---:R-:W0:Y:S02]  /*147b0*/  SHFL.IDX PT, R0, R3, R0, 0x1f ;  /* 0x00001f0003007589 */ /* 0x004e2400000e0000 */
[----:B0-----:R-:W-:-:S07]  /*147c0*/  IADD3 R16, R0, UR38, R7 ;  /* 0x0000002600107c10 */ /* 0x001fce000fffe007 */
.L_x_14188:
[----:B------:R-:W-:Y:S05]  /*147d0*/  BSYNC B0 ;  /* 0x0000000000007941 */ /* 0x000fea0003800000 */
.L_x_14187:
[----:B------:R-:W-:-:S05]  /*147e0*/  IMAD.U32 R0, RZ, RZ, UR37 ;  /* 0x00000025ff007e24 */ /* 0x000fca000f8e00ff */
[----:B------:R-:W-:-:S13]  /*147f0*/  ISETP.NE.AND P0, PT, R0, 0x3, PT ;  /* 0x000000030000780c */ /* 0x000fda0003f05270 */
[----:B------:R-:W-:Y:S05]  /*14800*/  @!P0 BRA `(.L_x_14189) ;  /* 0x0000000000048947 */ /* 0x000fea0003800000 */
[----:B------:R-:W-:Y:S01]  /*14810*/  BPT.TRAP 0x1 ;  /* 0x000000040000795c */ /* 0x000fe20000300000 */
.L_x_14189:
[----:B------:R-:W2:Y:S01]  /*14820*/  LDL.LU R2, [R1+0xc] ;  /* 0x00000c0001027983 */ /* 0x000ea20000300800 */
[----:B------:R-:W-:Y:S01]  /*14830*/  IMAD R0, R25, 0x8, R22 ;  /* 0x0000000819007824 */ /* 0x000fe200078e0216 */
[----:B0-----:R-:W-:Y:S01]  /*14840*/  SHF.L.U32 R3, R28, 0x1f, RZ ;  /* 0x0000001f1c037819 */ /* 0x001fe200000006ff */
[----:B------:R-:W-:Y:S03]  /*14850*/  BSSY B0, `(.L_x_14190) ;  /* 0x0000004000007945 */ /* 0x000fe60003800000 */
[----:B------:R-:W0:Y:S01]  /*14860*/  SYNCS.PHASECHK.TRANS64.TRYWAIT P0, [R0+URZ+0x16860], R3 ;  /* 0x01686003000075a7 */ /* 0x000e22000800017f */
[----:B--2---:R-:W-:Y:S01]  /*14870*/  IMAD R6, R26, -0x80, R2 ;  /* 0xffffff801a067824 */ /* 0x004fe200078e0202 */
[----:B0-----:R-:W-:Y:S06]  /*14880*/  @!P0 BRA `(.L_x_14191) ;  /* 0x0000004800c08947 */ /* 0x001fec0003800000 */
.L_x_14309:
[----:B------:R-:W-:Y:S05]  /*14890*/  BSYNC B0 ;  /* 0x0000000000007941 */ /* 0x000fea0003800000 */
.L_x_14190:
        /* <DEDUP_REMOVED lines=19> */
[----:B------:R-:W-:Y:S01]  /*149d0*/  ISETP.LT.OR P1, PT, R6, 0x1, P0 ;  /* 0x000000010600780c */ /* 0x000fe20000721670 */
[----:B------:R-:W2:Y:S04]  /*149e0*/  SHFL.IDX PT, R9, R17, 0x1, 0x181f ;  /* 0x00381f0011097f89 */ /* 0x000ea800000e0000 */
[----:B------:R-:W3:Y:S04]  /*149f0*/  SHFL.IDX PT, R7, R18, 0x1, 0x181f ;  /* 0x00381f0012077f89 */ /* 0x000ee800000e0000 */
[----:B------:R-:W4:Y:S04]  /*14a00*/  SHFL.IDX PT, R10, R17, 0x2, 0x181f ;  /* 0x00581f00110a7f89 */ /* 0x000f2800000e0000 */
[----:B------:R-:W5:Y:S01]  /*14a10*/  SHFL.IDX PT, R8, R18, 0x2, 0x181f ;  /* 0x00581f0012087f89 */ /* 0x000f6200000e0000 */
[----:B-1----:R-:W-:-:S03]  /*14a20*/  IADD3 R2, P2, R14, R5, RZ ;  /* 0x000000050e027210 */ /* 0x002fc60007f5e0ff */
[----:B------:R-:W-:Y:S02]  /*14a30*/  SHFL.IDX PT, R14, R17, 0x6, 0x181f ;  /* 0x00d81f00110e7f89 */ /* 0x000fe400000e0000 */
[----:B0-----:R-:W-:-:S05]  /*14a40*/  IMAD.X R3, RZ, RZ, R3, P2 ;  /* 0x000000ffff037224 */ /* 0x001fca00010e0603 */
        /* <DEDUP_REMOVED lines=20> */
[----:B--2---:R-:W-:-:S05]  /*14b90*/  IADD3 R2, P2, R10, R5, RZ ;  /* 0x000000050a027210 */ /* 0x004fca0007f5e0ff */
[----:B---3--:R-:W-:Y:S02]  /*14ba0*/  IMAD.X R3, RZ, RZ, R8, P2 ;  /* 0x000000ffff037224 */ /* 0x008fe400010e0608 */
[----:B------:R-:W2:Y:S04]  /*14bb0*/  SHFL.IDX PT, R8, R18, 0x6, 0x181f ;  /* 0x00d81f0012087f89 */ /* 0x000ea800000e0000 */
[----:B------:R0:W-:Y:S01]  /*14bc0*/  LDGSTS.E.BYPASS.LTC128B.128 [R4+0x2400], desc[UR54][R2.64], !P1 ;  /* 0x0240000002047fae */ /* 0x0001e2000c901d76 */
[----:B------:R-:W-:-:S03]  /*14bd0*/  ISETP.LT.OR P1, PT, R6, 0x51, P0 ;  /* 0x000000510600780c */ /* 0x000fc60000721670 */
[----:B------:R-:W3:Y:S01]  /*14be0*/  SHFL.IDX PT, R18, R18, 0x7, 0x181f ;  /* 0x00f81f0012127f89 */ /* 0x000ee200000e0000 */
[----:B0-----:R-:W-:-:S05]  /*14bf0*/  IADD3 R2, P2, R9, R5, RZ ;  /* 0x0000000509027210 */ /* 0x001fca0007f5e0ff */
[----:B-1----:R-:W-:-:S05]  /*14c00*/  IMAD.X R3, RZ, RZ, R7, P2 ;  /* 0x000000ffff037224 */ /* 0x002fca00010e0607 */
[----:B------:R0:W-:Y:S01]  /*14c10*/  LDGSTS.E.BYPASS.LTC128B.128 [R4+0x2c00], desc[UR54][R2.64], !P1 ;  /* 0x02c0000002047fae */ /* 0x0001e2000c901d76 */
[----:B------:R-:W-:Y:S02]  /*14c20*/  ISETP.LT.OR P1, PT, R6, 0x61, P0 ;  /* 0x000000610600780c */ /* 0x000fe40000721670 */
[----:B0-----:R-:W-:Y:S02]  /*14c30*/  IADD3 R2, P2, R14, R5, RZ ;  /* 0x000000050e027210 */ /* 0x001fe40007f5e0ff */
[----:B------:R0:W1:Y:S03]  /*14c40*/  SHFL.IDX PT, R14, R17, 0x7, 0x181f ;  /* 0x00f81f00110e7f89 */ /* 0x00006600000e0000 */
[----:B--2---:R-:W-:-:S06]  /*14c50*/  IMAD.X R3, RZ, RZ, R8, P2 ;  /* 0x000000ffff037224 */ /* 0x004fcc00010e0608 */
[----:B---3--:R0:W-:Y:S02]  /*14c60*/  LDGSTS.E.BYPASS.LTC128B.128 [R4+0x3400], desc[UR54][R2.64], !P1 ;  /* 0x0340000002047fae */ /* 0x0081e4000c901d76 */
.L_x_14327:
[----:B------:R-:W-:Y:S02]  /*14c70*/  ISETP.LT.OR P0, PT, R6, 0x71, P0 ;  /* 0x000000710600780c */ /* 0x000fe40000701670 */
[----:B01----:R-:W-:-:S05]  /*14c80*/  IADD3 R2, P1, R14, R5, RZ ;  /* 0x000000050e027210 */ /* 0x003fca0007f3e0ff */
[----:B------:R-:W-:-:S06]  /*14c90*/  IMAD.X R3, RZ, RZ, R18, P1 ;  /* 0x000000ffff037224 */ /* 0x000fcc00008e0612 */
[----:B------:R-:W-:Y:S01]  /*14ca0*/  @!PT LDS RZ, [RZ] ;  /* 0x00000000fffff984 */ /* 0x000fe20000000800 */
[----:B------:R-:W-:Y:S01]  /*14cb0*/  @!PT LDS RZ, [RZ] ;  /* 0x00000000fffff984 */ /* 0x000fe20000000800 */
[----:B------:R-:W-:Y:S01]  /*14cc0*/  @!PT LDS RZ, [RZ] ;  /* 0x00000000fffff984 */ /* 0x000fe20000000800 */
[----:B------:R0:W-:Y:S01]  /*14cd0*/  LDGSTS.E.BYPASS.LTC128B.128 [R4+0x3c00], desc[UR54][R2.64], !P0 ;  /* 0x03c0000002047fae */ /* 0x0001e2000c101d76 */
[----:B------:R-:W-:Y:S01]  /*14ce0*/  PLOP3.LUT P0, PT, PT, PT, PT, 0x80, 0x0 ;  /* 0x000000000000781c */ /* 0x000fe20003f0f070 */
[----:B------:R-:W-:-:S12]  /*14cf0*/  NOP ;  /* 0x0000000000007918 */ /* 0x000fd80000000000 */
.L_x_14193:
        /* <DEDUP_REMOVED lines=11> */
.L_x_14194:
[----:B------:R0:W-:Y:S01]  /*14db0*/  SYNCS.ARRIVE.TRANS64.A1T0 RZ, [R0+URZ+0x16850], RZ ;  /* 0x016850ff00ff79a7 */ /* 0x0001e2000810003f */
[----:B------:R-:W-:-:S05]  /*14dc0*/  VIADD R25, R25, 0x1 ;  /* 0x0000000119197836 */ /* 0x000fca0000000000 */
[----:B------:R-:W-:-:S04]  /*14dd0*/  ISETP.NE.AND P0, PT, R25, 0x2, PT ;  /* 0x000000021900780c */ /* 0x000fc80003f05270 */
[----:B------:R-:W-:Y:S02]  /*14de0*/  SEL R3, RZ, 0x1, P0 ;  /* 0x00000001ff037807 */ /* 0x000fe40000000000 */
[----:B------:R-:W-:Y:S02]  /*14df0*/  SEL R25, R25, RZ, P0 ;  /* 0x000000ff19197207 */ /* 0x000fe40000000000 */
[----:B0-----:R-:W-:-:S07]  /*14e00*/  LOP3.LUT R28, R28, R3, RZ, 0x3c, !PT ;  /* 0x000000031c1c7212 */ /* 0x001fce00078e3cff */
.L_x_14153:
[----:B------:R-:W-:Y:S05]  /*14e10*/  BSYNC B7 ;  /* 0x0000000000077941 */ /* 0x000fea0003800000 */
.L_x_14151:
        /* <DEDUP_REMOVED lines=11> */
.L_x_14195:
        /* <DEDUP_REMOVED lines=43> */
.L_x_14337:
[----:B------:R-:W-:Y:S02]  /*15180*/  ULDC UR4, c[0x0][0xc38] ;  /* 0x00030e0000047ab9 */ /* 0x000fe40000000800 */
[----:B------:R-:W-:-:S04]  /*15190*/  IMAD.U32 R4, RZ, RZ, UR4 ;  /* 0x00000004ff047e24 */ /* 0x000fc8000f8e00ff */
[----:B-1----:R-:W-:-:S04]  /*151a0*/  IMAD R3, R14, R4, RZ ;  /* 0x000000040e037224 */ /* 0x002fc800078e02ff */
[----:B------:R-:W-:-:S05]  /*151b0*/  IMAD.IADD R6, R6, 0x1, R3 ;  /* 0x0000000106067824 */ /* 0x000fca00078e0203 */
[----:B------:R-:W-:-:S13]  /*151c0*/  ISETP.GT.AND P6, PT, R6, R0, PT ;  /* 0x000000000600720c */ /* 0x000fda0003fc4270 */
[----:B------:R-:W-:Y:S05]  /*151d0*/  @P6 BRA `(.L_x_14198) ;  /* 0x0000000000a46947 */ /* 0x000fea0003800000 */
.L_x_14201:
        /* <DEDUP_REMOVED lines=35> */
.L_x_14345:
[----:B------:R-:W-:Y:S02]  /*15410*/  ULDC UR4, c[0x0][0xc38] ;  /* 0x00030e0000047ab9 */ /* 0x000fe40000000800 */
[----:B------:R-:W-:-:S04]  /*15420*/  IMAD.U32 R4, RZ, RZ, UR4 ;  /* 0x00000004ff047e24 */ /* 0x000fc8000f8e00ff */
[----:B-1----:R-:W-:-:S04]  /*15430*/  IMAD R3, R14, R4, RZ ;  /* 0x000000040e037224 */ /* 0x002fc800078e02ff */
[----:B------:R-:W-:-:S05]  /*15440*/  IMAD.IADD R6, R3, 0x1, R6 ;  /* 0x0000000103067824 */ /* 0x000fca00078e0206 */
[----:B------:R-:W-:-:S13]  /*15450*/  ISETP.GT.AND P6, PT, R6, R0, PT ;  /* 0x000000000600720c */ /* 0x000fda0003fc4270 */
[----:B------:R-:W-:Y:S05]  /*15460*/  @!P6 BRA `(.L_x_14201) ;  /* 0xfffffffc005ce947 */ /* 0x000fea000383ffff */
.L_x_14198:
        /* <DEDUP_REMOVED lines=10> */
.L_x_14350:
[----:B------:R-:W-:-:S13]  /*15510*/  ISETP.NE.AND P0, PT, R3, RZ, PT ;  /* 0x000000ff0300720c */ /* 0x000fda0003f05270 */
[----:B------:R-:W-:Y:S05]  /*15520*/  @!P0 BRA `(.L_x_14203) ;  /* 0x0000000000108947 */ /* 0x000fea0003800000 */
[----:B------:R-:W-:Y:S01]  /*15530*/  UMOV UR4, 0xffffffff ;  /* 0xffffffff00047882 */ /* 0x000fe20000000000 */
[----:B------:R-:W-:Y:S02]  /*15540*/  VIADD R12, R7, 0xffffffff ;  /* 0xffffffff070c7836 */ /* 0x000fe40000000000 */
[----:B------:R-:W-:Y:S05]  /*15550*/  BRA.DIV UR4, `(.L_x_14204) ;  /* 0x0000005204387947 */ /* 0x000fea000b800000 */
[----:B------:R4:W0:Y:S02]  /*15560*/  SHFL.IDX PT, R16, R2, R12, 0x1f ;  /* 0x00001f0c02107589 */ /* 0x00082400000e0000 */
.L_x_14203:
        /* <DEDUP_REMOVED lines=10> */
[----:B0-----:R-:W-:-:S06]  /*15610*/  VIADD R3, R7, 0xffffffe ;  /* 0x0ffffffe07037836 */ /* 0x001fcc0000000000 */
[----:B------:R-:W0:Y:S02]  /*15620*/  F2I.FTZ.U32.TRUNC.NTZ R3, R3 ;  /* 0x0000000300037305 */ /* 0x000e24000021f000 */
[----:B0-----:R-:W-:-:S04]  /*15630*/  IMAD.MOV R9, RZ, RZ, -R3 ;  /* 0x000000ffff097224 */ /* 0x001fc800078e0a03 */
[----:B------:R-:W-:-:S04]  /*15640*/  IMAD R9, R9, R4, RZ ;  /* 0x0000000409097224 */ /* 0x000fc800078e02ff */
[----:B------:R-:W-:Y:S01]  /*15650*/  IMAD.HI.U32 R8, R3, R9, R2 ;  /* 0x0000000903087227 */ /* 0x000fe200078e0002 */
[----:B------:R-:W-:Y:S01]  /*15660*/  IABS R9, R0 ;  /* 0x0000000000097213 */ /* 0x000fe20000000000 */
[----:B------:R-:W0:Y:S01]  /*15670*/  MUFU.RCP R2, R10 ;  /* 0x0000000a00027308 */ /* 0x000e220000001000 */
[----:B------:R-:W-:-:S03]  /*15680*/  IABS R3, R17 ;  /* 0x0000001100037213 */ /* 0x000fc60000000000 */
[----:B------:R-:W-:-:S04]  /*15690*/  IMAD.HI.U32 R7, R8, R9, RZ ;  /* 0x0000000908077227 */ /* 0x000fc800078e00ff */
[----:B------:R-:W-:-:S04]  /*156a0*/  IMAD.MOV R12, RZ, RZ, -R3 ;  /* 0x000000ffff0c7224 */ /* 0x000fc800078e0a03 */
[----:B------:R-:W-:Y:S02]  /*156b0*/  IMAD R9, R7, R12, R9 ;  /* 0x0000000c07097224 */ /* 0x000fe400078e0209 */
[----:B0-----:R-:W-:-:S03]  /*156c0*/  VIADD R3, R2, 0xffffffe ;  /* 0x0ffffffe02037836 */ /* 0x001fc60000000000 */
[----:B------:R-:W-:Y:S01]  /*156d0*/  ISETP.GT.U32.AND P1, PT, R4, R9, PT ;  /* 0x000000090400720c */ /* 0x000fe20003f24070 */
[----:B------:R-:W-:Y:S02]  /*156e0*/  IMAD.MOV.U32 R2, RZ, RZ, RZ ;  /* 0x000000ffff027224 */ /* 0x000fe400078e00ff */
[----:B------:R-:W0:Y:S10]  /*156f0*/  F2I.FTZ.U32.TRUNC.NTZ R3, R3 ;  /* 0x0000000300037305 */ /* 0x000e34000021f000 */
[----:B------:R-:W-:-:S02]  /*15700*/  @!P1 IMAD.IADD R9, R9, 0x1, -R4 ;  /* 0x0000000109099824 */ /* 0x000fc400078e0a04 */
[----:B------:R-:W-:Y:S01]  /*15710*/  @!P1 VIADD R7, R7, 0x1 ;  /* 0x0000000107079836 */ /* 0x000fe20000000000 */
[----:B------:R-:W-:Y:S02]  /*15720*/  ISETP.NE.AND P1, PT, R17, RZ, PT ;  /* 0x000000ff1100720c */ /* 0x000fe40003f25270 */
[----:B------:R-:W-:Y:S01]  /*15730*/  ISETP.GE.U32.AND P0, PT, R9, R4, PT ;  /* 0x000000040900720c */ /* 0x000fe20003f06070 */
[----:B0-----:R-:W-:-:S04]  /*15740*/  IMAD.MOV R9, RZ, RZ, -R3 ;  /* 0x000000ffff097224 */ /* 0x001fc800078e0a03 */
[----:B------:R-:W-:-:S04]  /*15750*/  IMAD R9, R9, R6, RZ ;  /* 0x0000000609097224 */ /* 0x000fc800078e02ff */
[----:B------:R-:W-:Y:S01]  /*15760*/  IMAD.HI.U32 R4, R3, R9, R2 ;  /* 0x0000000903047227 */ /* 0x000fe200078e0002 */
[----:B------:R-:W-:-:S03]  /*15770*/  LOP3.LUT R2, R0, R17, RZ, 0x3c, !PT ;  /* 0x0000001100027212 */ /* 0x000fc600078e3cff */
[----:B------:R-:W-:Y:S01]  /*15780*/  @P0 VIADD R7, R7, 0x1 ;  /* 0x0000000107070836 */ /* 0x000fe20000000000 */
[----:B------:R-:W-:Y:S02]  /*15790*/  ISETP.GE.AND P2, PT, R2, RZ, PT ;  /* 0x000000ff0200720c */ /* 0x000fe40003f46270 */
[----:B------:R-:W-:-:S05]  /*157a0*/  IABS R2, R5 ;  /* 0x0000000500027213 */ /* 0x000fca0000000000 */
[----:B------:R-:W-:-:S06]  /*157b0*/  IMAD.MOV R2, RZ, RZ, -R2 ;  /* 0x000000ffff027224 */ /* 0x000fcc00078e0a02 */
        /* <DEDUP_REMOVED lines=12> */
[----:B------:R-:W-:-:S04]  /*15880*/  IMAD.MOV R3, RZ, RZ, -R7 ;  /* 0x000000ffff037224 */ /* 0x000fc800078e0a07 */
[----:B------:R-:W-:-:S08]  /*15890*/  IMAD R3, R17, R3, R0 ;  /* 0x0000000311037224 */ /* 0x000fd000078e0200 */
        /* <DEDUP_REMOVED lines=8> */
.L_x_14205:
        /* <DEDUP_REMOVED lines=32> */
[----:B------:R-:W-:-:S04]  /*15b20*/  VIADDMNMX R4, R3, R4, R6, PT ;  /* 0x0000000403047246 */ /* 0x000fc80003800106 */
[----:B------:R-:W-:-:S04]  /*15b30*/  IABS R6, R4 ;  /* 0x0000000400067213 */ /* 0x000fc80000000000 */
[----:B------:R-:W0:Y:S08]  /*15b40*/  I2F.RP R8, R6 ;  /* 0x0000000600087306 */ /* 0x000e300000209400 */
[----:B0-----:R-:W0:Y:S02]  /*15b50*/  MUFU.RCP R8, R8 ;  /* 0x0000000800087308 */ /* 0x001e240000001000 */
[----:B0-----:R-:W-:Y:S01]  /*15b60*/  VIADD R2, R8, 0xffffffe ;  /* 0x0ffffffe08027836 */ /* 0x001fe20000000000 */
[----:B------:R-:W-:-:S05]  /*15b70*/  IABS R8, R0 ;  /* 0x0000000000087213 */ /* 0x000fca0000000000 */
[----:B------:R0:W1:Y:S02]  /*15b80*/  F2I.FTZ.U32.TRUNC.NTZ R3, R2 ;  /* 0x0000000200037305 */ /* 0x000064000021f000 */
[----:B0-----:R-:W-:Y:S02]  /*15b90*/  IMAD.MOV.U32 R2, RZ, RZ, RZ ;  /* 0x000000ffff027224 */ /* 0x001fe400078e00ff */
[----:B-1----:R-:W-:-:S04]  /*15ba0*/  IMAD.MOV R5, RZ, RZ, -R3 ;  /* 0x000000ffff057224 */ /* 0x002fc800078e0a03 */
[----:B------:R-:W-:-:S04]  /*15bb0*/  IMAD R5, R5, R6, RZ ;  /* 0x0000000605057224 */ /* 0x000fc800078e02ff */
[----:B------:R-:W-:Y:S01]  /*15bc0*/  IMAD.HI.U32 R3, R3, R5, R2 ;  /* 0x0000000503037227 */ /* 0x000fe200078e0002 */
[-C--:B------:R-:W-:Y:S02]  /*15bd0*/  IABS R5, R4.reuse ;  /* 0x0000000400057213 */ /* 0x080fe40000000000 */
[----:B------:R-:W-:Y:S02]  /*15be0*/  LOP3.LUT R2, R0, R4, RZ, 0x3c, !PT ;  /* 0x0000000400027212 */ /* 0x000fe400078e3cff */
[----:B------:R-:W-:Y:S01]  /*15bf0*/  IADD3 R0, R7, 0x1000000, R0 ;  /* 0x0100000007007810 */ /* 0x000fe20007ffe000 */
[----:B------:R-:W-:Y:S01]  /*15c00*/  IMAD.MOV R5, RZ, RZ, -R5 ;  /* 0x000000ffff057224 */ /* 0x000fe200078e0a05 */
[----:B------:R-:W-:Y:S01]  /*15c10*/  ISETP.GE.AND P2, PT, R2, RZ, PT ;  /* 0x000000ff0200720c */ /* 0x000fe20003f46270 */
        /* <DEDUP_REMOVED lines=12> */
.L_x_14206:
[----:B------:R-:W-:-:S05]  /*15ce0*/  LOP3.LUT R0, RZ, R3, RZ, 0x33, !PT ;  /* 0x00000003ff007212 */ /* 0x000fca00078e33ff */
[----:B------:R-:W-:Y:S01]  /*15cf0*/  IMAD.IADD R17, R17, 0x1, R0 ;  /* 0x0000000111117824 */ /* 0x000fe200078e0200 */
[----:B------:R-:W-:Y:S06]  /*15d00*/  BRA `(.L_x_14207) ;  /* 0x00000000001c7947 */ /* 0x000fec0003800000 */
.L_x_14199:
[----:B------:R-:W-:Y:S01]  /*15d10*/  UMOV UR4, URZ ;  /* 0x0000003f00047c82 */ /* 0x000fe20008000000 */
[----:B------:R-:W-:Y:S01]  /*15d20*/  UMOV UR5, URZ ;  /* 0x0000003f00057c82 */ /* 0x000fe20008000000 */
[----:B------:R-:W-:Y:S01]  /*15d30*/  ULDC UR6, c[0x0][0xc3c] ;  /* 0x00030f0000067ab9 */ /* 0x000fe20000000800 */
[----:B------:R-:W-:Y:S02]  /*15d40*/  IMAD.MOV.U32 R16, RZ, RZ, R0 ;  /* 0x000000ffff107224 */ /* 0x000fe400078e0000 */
[----:B------:R-:W-:Y:S02]  /*15d50*/  IMAD.U32 R17, RZ, RZ, UR4 ;  /* 0x00000004ff117e24 */ /* 0x000fe4000f8e00ff */
[----:B------:R-:W-:Y:S02]  /*15d60*/  IMAD.U32 R18, RZ, RZ, UR5 ;  /* 0x00000005ff127e24 */ /* 0x000fe4000f8e00ff */
[----:B------:R-:W-:-:S07]  /*15d70*/  IMAD.U32 R19, RZ, RZ, UR6 ;  /* 0x00000006ff137e24 */ /* 0x000fce000f8e00ff */
.L_x_14207:
        /* <DEDUP_REMOVED lines=10> */
.L_x_14196:
[----:B------:R-:W-:Y:S02]  /*15e20*/  ULDC UR4, c[0x0][0xc3c] ;  /* 0x00030f0000047ab9 */ /* 0x000fe40000000800 */
[----:B--2---:R-:W-:-:S13]  /*15e30*/  ISETP.GE.AND P0, PT, R19, UR4, PT ;  /* 0x0000000413007c0c */ /* 0x004fda000bf06270 */
[----:B------:R-:W-:Y:S05]  /*15e40*/  @!P0 BRA `(.L_x_14208) ;  /* 0xffffffa800fc8947 */ /* 0x000fea000383ffff */
[----:B------:R-:W-:Y:S05]  /*15e50*/  BSYNC B8 ;  /* 0x0000000000087941 */ /* 0x000fea0003800000 */
.L_x_14137:
        /* <DEDUP_REMOVED lines=12> */
.L_x_14353:
[----:B------:R-:W-:Y:S05]  /*15f20*/  BSYNC B0 ;  /* 0x0000000000007941 */ /* 0x000fea0003800000 */
.L_x_14209:
[----:B------:R-:W-:-:S03]  /*15f30*/  UMOV UR4, 0xffffffff ;  /* 0xffffffff00047882 */ /* 0x000fc60000000000 */
[----:B------:R-:W-:Y:S05]  /*15f40*/  BRA.DIV UR4, `(.L_x_14211) ;  /* 0x0000004604f87947 */ /* 0x000fea000b800000 */
[----:B0-----:R-:W0:Y:S02]  /*15f50*/  S2R R0, SR_TID.X ;  /* 0x0000000000007919 */ /* 0x001e240000002100 */
[----:B0-----:R-:W-:-:S04]  /*15f60*/  SHF.R.U32.HI R0, RZ, 0x5, R0 ;  /* 0x00000005ff007819 */ /* 0x001fc80000011600 */
[----:B------:R-:W-:-:S05]  /*15f70*/  LOP3.LUT R0, R0, 0x3, RZ, 0xc0, !PT ;  /* 0x0000000300007812 */ /* 0x000fca00078ec0ff */
[----:B------:R0:W2:Y:S02]  /*15f80*/  SHFL.IDX PT, R14, R0, RZ, 0x1f ;  /* 0x00001fff000e7589 */ /* 0x0000a400000e0000 */
.L_x_14356:
[----:B--2---:R-:W-:Y:S01]  /*15f90*/  ISETP.NE.AND P0, PT, R14, RZ, PT ;  /* 0x000000ff0e00720c */ /* 0x004fe20003f05270 */
[----:B------:R-:W-:-:S12]  /*15fa0*/  BSSY B0, `(.L_x_14212) ;  /* 0x0000024000007945 */ /* 0x000fd80003800000 */
[----:B------:R-:W-:Y:S05]  /*15fb0*/  @P0 BRA `(.L_x_14213) ;  /* 0x0000000000880947 */ /* 0x000fea0003800000 */
[----:B------:R-:W-:-:S03]  /*15fc0*/  UMOV UR4, 0xffffffff ;  /* 0xffffffff00047882 */ /* 0x000fc60000000000 */
[----:B------:R-:W-:Y:S05]  /*15fd0*/  BRA.DIV UR4, `(.L_x_14214) ;  /* 0x0000004a04087947 */ /* 0x000fea000b800000 */
[----:B------:R-:W-:-:S13]  /*15fe0*/  ELECT P6, URZ, PT ;  /* 0x00000000003f782f */ /* 0x000fda00038c0000 */
.L_x_14359:
[----:B------:R-:W-:Y:S05]  /*15ff0*/  @!P6 BRA `(.L_x_14213) ;  /* 0x000000000078e947 */ /* 0x000fea0003800000 */
[----:B------:R-:W-:-:S06]  /*16000*/  ULOP3.LUT UR4, UR36, 0x2, URZ, 0xfc, !UPT ;  /* 0x0000000224047892 */ /* 0x000fcc000f8efc3f */
[----:B0-----:R-:W-:-:S05]  /*16010*/  IMAD.U32 R0, RZ, RZ, UR4 ;  /* 0x00000004ff007e24 */ /* 0x001fca000f8e00ff */
[----:B------:R-:W-:-:S13]  /*16020*/  ISETP.NE.AND P0, PT, R0, 0x3, PT ;  /* 0x000000030000780c */ /* 0x000fda0003f05270 */
[----:B------:R-:W-:Y:S05]  /*16030*/  @!P0 BRA `(.L_x_14215) ;  /* 0x0000000000048947 */ /* 0x000fea0003800000 */
[----:B------:R-:W-:Y:S01]  /*16040*/  BPT.TRAP 0x1 ;  /* 0x000000040000795c */ /* 0x000fe20000300000 */
.L_x_14215:
[C---:B------:R-:W-:Y:S01]  /*16050*/  IMAD R5, R25.reuse, 0x8, R4 ;  /* 0x0000000819057824 */ /* 0x040fe200078e0204 */
[----:B------:R-:W-:Y:S01]  /*16060*/  SHF.L.U32 R0, R28, 0x1f, RZ ;  /* 0x0000001f1c007819 */ /* 0x000fe200000006ff */
[----:B------:R-:W-:-:S03]  /*16070*/  VIADD R25, R25, 0x1 ;  /* 0x0000000119197836 */ /* 0x000fc60000000000 */
[----:B------:R-:W0:Y:S02]  /*16080*/  SYNCS.PHASECHK.TRANS64.TRYWAIT P1, [R5+URZ+0x16840], R0 ;  /* 0x01684000050075a7 */ /* 0x000e24000802017f */
[----:B------:R-:W-:-:S04]  /*16090*/  ISETP.NE.AND P2, PT, R25, 0x2, PT ;  /* 0x000000021900780c */ /* 0x000fc80003f45270 */
[----:B------:R-:W-:Y:S01]  /*160a0*/  SEL R3, RZ, 0x1, P2 ;  /* 0x00000001ff037807 */ /* 0x000fe20001000000 */
[----:B0-----:R-:W-:Y:S08]  /*160b0*/  @!P1 BRA `(.L_x_14216) ;  /* 0x0000004400f09947 */ /* 0x001ff00003800000 */
.L_x_14360:
[----:B------:R-:W-:Y:S02]  /*160c0*/  SEL R25, R25, RZ, P2 ;  /* 0x000000ff19197207 */ /* 0x000fe40001000000 */
[----:B------:R-:W-:Y:S01]  /*160d0*/  LOP3.LUT R2, R28, R3, RZ, 0x3c, !PT ;  /* 0x000000031c027212 */ /* 0x000fe200078e3cff */
[----:B------:R-:W-:Y:S06]  /*160e0*/  @!P0 BRA `(.L_x_14217) ;  /* 0x0000000000048947 */ /* 0x000fec0003800000 */
[----:B------:R-:W-:Y:S01]  /*160f0*/  BPT.TRAP 0x1 ;  /* 0x000000040000795c */ /* 0x000fe20000300000 */
.L_x_14217:
[----:B------:R-:W-:Y:S01]  /*16100*/  IMAD R25, R25, 0x8, R4 ;  /* 0x0000000819197824 */ /* 0x000fe200078e0204 */
[----:B------:R-:W-:-:S04]  /*16110*/  SHF.L.U32 R2, R2, 0x1f, RZ ;  /* 0x0000001f02027819 */ /* 0x000fc800000006ff */
[----:B------:R-:W2:Y:S02]  /*16120*/  SYNCS.PHASECHK.TRANS64.TRYWAIT P1, [R25+URZ+0x16840], R2 ;  /* 0x01684002190075a7 */ /* 0x000ea4000802017f */
[----:B--2---:R-:W-:Y:S05]  /*16130*/  @!P1 BRA `(.L_x_14218) ;  /* 0x0000004400e49947 */ /* 0x004fea0003800000 */
.L_x_14361:
[----:B------:R-:W-:Y:S05]  /*16140*/  @!P0 BRA `(.L_x_14219) ;  /* 0x0000000000048947 */ /* 0x000fea0003800000 */
[----:B------:R-:W-:Y:S01]  /*16150*/  BPT.TRAP 0x1 ;  /* 0x000000040000795c */ /* 0x000fe20000300000 */
.L_x_14219:
[----:B------:R-:W3:Y:S02]  /*16160*/  SYNCS.PHASECHK.TRANS64.TRYWAIT P1, [R5+URZ+0x16860], R0 ;  /* 0x01686000050075a7 */ /* 0x000ee4000802017f */
[----:B---3--:R-:W-:Y:S05]  /*16170*/  @!P1 BRA `(.L_x_14220) ;  /* 0x0000004400e89947 */ /* 0x008fea0003800000 */
.L_x_14362:
[----:B------:R-:W-:Y:S05]  /*16180*/  @!P0 BRA `(.L_x_14221) ;  /* 0x0000000000048947 */ /* 0x000fea0003800000 */
[----:B------:R-:W-:Y:S01]  /*16190*/  BPT.TRAP 0x1 ;  /* 0x000000040000795c */ /* 0x000fe20000300000 */
.L_x_14221:
[----:B----4-:R4:W0:Y:S02]  /*161a0*/  SYNCS.PHASECHK.TRANS64.TRYWAIT P0, [R25+URZ+0x16860], R2 ;  /* 0x01686002190075a7 */ /* 0x010824000800017f */
[----:B0-----:R-:W-:Y:S05]  /*161b0*/  @!P0 NANOSLEEP.SYNCS 0x989680 ;  /* 0x009896800000895d */ /* 0x001fea0003900000 */
[----:B------:R-:W0:Y:S02]  /*161c0*/  @!P0 SYNCS.PHASECHK.TRANS64 P0, [R25+URZ+0x16860], R2 ;  /* 0x01686002190085a7 */ /* 0x000e24000800007f */
[----:B0-----:R-:W-:Y:S05]  /*161d0*/  @!P0 BRA `(.L_x_14221) ;  /* 0xfffffffc00f08947 */ /* 0x001fea000383ffff */
.L_x_14213:
[----:B------:R-:W-:Y:S05]  /*161e0*/  BSYNC B0 ;  /* 0x0000000000007941 */ /* 0x000fea0003800000 */
.L_x_14212:
[----:B------:R-:W-:Y:S05]  /*161f0*/  EXIT ;  /* 0x000000000000794d */ /* 0x000fea0003800000 */
.L_x_14040:
[----:B0-----:R-:W-:-:S04]  /*16200*/  IMAD.U32 R3, RZ, RZ, UR45 ;  /* 0x0000002dff037e24 */ /* 0x001fc8000f8e00ff */
[----:B------:R0:W1:Y:S03]  /*16210*/  SYNCS.PHASECHK.TRANS64.TRYWAIT P1, [R3+URZ+0x16800], R0 ;  /* 0x01680000030075a7 */ /* 0x000066000802017f */
[----:B-1----:R-:W-:Y:S05]  /*16220*/  @!P1 NANOSLEEP.SYNCS 0x989680 ;  /* 0x009896800000995d */ /* 0x002fea0003900000 */
[----:B------:R-:W1:Y:S02]  /*16230*/  @!P1 SYNCS.PHASECHK.TRANS64 P1, [R3+URZ+0x16800], R0 ;  /* 0x01680000030095a7 */ /* 0x000e64000802007f */
[----:B-1----:R-:W-:Y:S05]  /*16240*/  @!P1 BRA `(.L_x_14040) ;  /* 0xfffffffc00ec9947 */ /* 0x002fea000383ffff */
[----:B------:R-:W-:Y:S05]  /*16250*/  BRA `(.L_x_14222) ;  /* 0xfffffebc001c7947 */ /* 0x000fea000383ffff */
.L_x_14044:
[----:B-1----:R1:W2:Y:S02]  /*16260*/  SYNCS.PHASECHK.TRANS64.TRYWAIT P1, [R3+URZ+0x16830], R0 ;  /* 0x01683000030075a7 */ /* 0x0022a4000802017f */
[----:B--2---:R-:W-:Y:S05]  /*16270*/  @!P1 NANOSLEEP.SYNCS 0x989680 ;  /* 0x009896800000995d */ /* 0x004fea0003900000 */
[----:B------:R-:W2:Y:S02]  /*16280*/  @!P1 SYNCS.PHASECHK.TRANS64 P1, [R3+URZ+0x16830], R0 ;  /* 0x01683000030095a7 */ /* 0x000ea4000802007f */
[----:B--2---:R-:W-:Y:S05]  /*16290*/  @!P1 BRA `(.L_x_14044) ;  /* 0xfffffffc00f09947 */ /* 0x004fea000383ffff */
[----:B------:R-:W-:Y:S05]  /*162a0*/  BRA `(.L_x_14043) ;  /* 0xfffffebc00387947 */ /* 0x000fea000383ffff */
.L_x_14061:
[----:B-1----:R-:W-:-:S04]  /*162b0*/  IMAD.U32 R5, RZ, RZ, UR6 ;  /* 0x00000006ff057e24 */ /* 0x002fc8000f8e00ff */
[----:B------:R1:W2:Y:S03]  /*162c0*/  SYNCS.PHASECHK.TRANS64.TRYWAIT P1, [R5+URZ+0x16830], R0 ;  /* 0x01683000050075a7 */ /* 0x0002a6000802017f */
[----:B--2---:R-:W-:Y:S05]  /*162d0*/  @!P1 NANOSLEEP.SYNCS 0x989680 ;  /* 0x009896800000995d */ /* 0x004fea0003900000 */
[----:B------:R-:W2:Y:S02]  /*162e0*/  @!P1 SYNCS.PHASECHK.TRANS64 P1, [R5+URZ+0x16830], R0 ;  /* 0x01683000050095a7 */ /* 0x000ea4000802007f */
[----:B--2---:R-:W-:Y:S05]  /*162f0*/  @!P1 BRA `(.L_x_14061) ;  /* 0xfffffffc00ec9947 */ /* 0x004fea000383ffff */
[----:B------:R-:W-:Y:S05]  /*16300*/  BRA `(.L_x_14058) ;  /* 0xfffffeec00bc7947 */ /* 0x000fea000383ffff */
.L_x_14065:
[----:B-1----:R-:W-:-:S04]  /*16310*/  IMAD.U32 R5, RZ, RZ, UR6 ;  /* 0x00000006ff057e24 */ /* 0x002fc8000f8e00ff */
[----:B------:R1:W2:Y:S03]  /*16320*/  SYNCS.PHASECHK.TRANS64.TRYWAIT P1, [R5+URZ+0x16850], R0 ;  /* 0x01685000050075a7 */ /* 0x0002a6000802017f */
[----:B--2---:R-:W-:Y:S05]  /*16330*/  @!P1 NANOSLEEP.SYNCS 0x989680 ;  /* 0x009896800000995d */ /* 0x004fea0003900000 */
[----:B------:R-:W2:Y:S02]  /*16340*/  @!P1 SYNCS.PHASECHK.TRANS64 P1, [R5+URZ+0x16850], R0 ;  /* 0x01685000050095a7 */ /* 0x000ea4000802007f */
[----:B--2---:R-:W-:Y:S05]  /*16350*/  @!P1 BRA `(.L_x_14065) ;  /* 0xfffffffc00ec9947 */ /* 0x004fea000383ffff */
[----:B------:R-:W-:Y:S05]  /*16360*/  BRA `(.L_x_14062) ;  /* 0xfffffef000407947 */ /* 0x000fea000383ffff */
.L_x_14084:
[----:B-1----:R-:W-:-:S04]  /*16370*/  IMAD.U32 R5, RZ, RZ, UR6 ;  /* 0x00000006ff057e24 */ /* 0x002fc8000f8e00ff */
[----:B------:R1:W2:Y:S03]  /*16380*/  SYNCS.PHASECHK.TRANS64.TRYWAIT P1, [R5+URZ+0x16830], R0 ;  /* 0x01683000050075a7 */ /* 0x0002a6000802017f */
[----:B--2---:R-:W-:Y:S05]  /*16390*/  @!P1 NANOSLEEP.SYNCS 0x989680 ;  /* 0x009896800000995d */ /* 0x004fea0003900000 */
[----:B------:R-:W2:Y:S02]  /*163a0*/  @!P1 SYNCS.PHASECHK.TRANS64 P1, [R5+URZ+0x16830], R0 ;  /* 0x01683000050095a7 */ /* 0x000ea4000802007f */
[----:B--2---:R-:W-:Y:S05]  /*163b0*/  @!P1 BRA `(.L_x_14084) ;  /* 0xfffffffc00ec9947 */ /* 0x004fea000383ffff */
[----:B------:R-:W-:Y:S05]  /*163c0*/  BRA `(.L_x_14081) ;  /* 0xffffff1c00bc7947 */ /* 0x000fea000383ffff */
.L_x_14088:
[----:B-1----:R-:W-:-:S04]  /*163d0*/  IMAD.U32 R5, RZ, RZ, UR6 ;  /* 0x00000006ff057e24 */ /* 0x002fc8000f8e00ff */
[----:B------:R1:W2:Y:S03]  /*163e0*/  SYNCS.PHASECHK.TRANS64.TRYWAIT P1, [R5+URZ+0x16850], R0 ;  /* 0x01685000050075a7 */ /* 0x0002a6000802017f */
[----:B--2---:R-:W-:Y:S05]  /*163f0*/  @!P1 NANOSLEEP.SYNCS 0x989680 ;  /* 0x009896800000995d */ /* 0x004fea0003900000 */
[----:B------:R-:W2:Y:S02]  /*16400*/  @!P1 SYNCS.PHASECHK.TRANS64 P1, [R5+URZ+0x16850], R0 ;  /* 0x01685000050095a7 */ /* 0x000ea4000802007f */
[----:B--2---:R-:W-:Y:S05]  /*16410*/  @!P1 BRA `(.L_x_14088) ;  /* 0xfffffffc00ec9947 */ /* 0x004fea000383ffff */
[----:B------:R-:W-:Y:S05]  /*16420*/  BRA `(.L_x_14085) ;  /* 0xffffff2000407947 */ /* 0x000fea000383ffff */
.L_x_14096:
[----:B-1----:R-:W-:-:S04]  /*16430*/  IMAD.U32 R5, RZ, RZ, UR6 ;  /* 0x00000006ff057e24 */ /* 0x002fc8000f8e00ff */
[----:B------:R1:W2:Y:S03]  /*16440*/  SYNCS.PHASECHK.TRANS64.TRYWAIT P1, [R5+URZ+0x16830], R0 ;  /* 0x01683000050075a7 */ /* 0x0002a6000802017f */
[----:B--2---:R-:W-:Y:S05]  /*16450*/  @!P1 NANOSLEEP.SYNCS 0x989680 ;  /* 0x009896800000995d */ /* 0x004fea0003900000 */
[----:B------:R-:W2:Y:S02]  /*16460*/  @!P1 SYNCS.PHASECHK.TRANS64 P1, [R5+URZ+0x16830], R0 ;  /* 0x01683000050095a7 */ /* 0x000ea4000802007f */
[----:B--2---:R-:W-:Y:S05]  /*16470*/  @!P1 BRA `(.L_x_14096) ;  /* 0xfffffffc00ec9947 */ /* 0x004fea000383ffff */
[----:B------:R-:W-:Y:S05]  /*16480*/  BRA `(.L_x_14093) ;  /* 0xffffff3800ec7947 */ /* 0x000fea000383ffff */
.L_x_14100:
[----:B-1----:R-:W-:-:S04]  /*16490*/  IMAD.U32 R5, RZ, RZ, UR6 ;  /* 0x00000006ff057e24 */ /* 0x002fc8000f8e00ff */
[----:B------:R1:W2:Y:S03]  /*164a0*/  SYNCS.PHASECHK.TRANS64.TRYWAIT P1, [R5+URZ+0x16850], R0 ;  /* 0x01685000050075a7 */ /* 0x0002a6000802017f */
[----:B--2---:R-:W-:Y:S05]  /*164b0*/  @!P1 NANOSLEEP.SYNCS 0x989680 ;  /* 0x009896800000995d */ /* 0x004fea0003900000 */
[----:B------:R-:W2:Y:S02]  /*164c0*/  @!P1 SYNCS.PHASECHK.TRANS64 P1, [R5+URZ+0x16850], R0 ;  /* 0x01685000050095a7 */ /* 0x000ea4000802007f */
[----:B--2---:R-:W-:Y:S05]  /*164d0*/  @!P1 BRA `(.L_x_14100) ;  /* 0xfffffffc00ec9947 */ /* 0x004fea000383ffff */
[----:B------:R-:W-:Y:S05]  /*164e0*/  BRA `(.L_x_14097) ;  /* 0xffffff3c00647947 */ /* 0x000fea000383ffff */
.L_x_14115:
[----:B-1----:R-:W-:-:S04]  /*164f0*/  IMAD.U32 R7, RZ, RZ, UR5 ;  /* 0x00000005ff077e24 */ /* 0x002fc8000f8e00ff */
[----:B------:R1:W2:Y:S03]  /*16500*/  SYNCS.PHASECHK.TRANS64.TRYWAIT P1, [R7+URZ+0x16850], R4 ;  /* 0x01685004070075a7 */ /* 0x0002a6000802017f */
[----:B--2---:R-:W-:Y:S05]  /*16510*/  @!P1 NANOSLEEP.SYNCS 0x989680 ;  /* 0x009896800000995d */ /* 0x004fea0003900000 */
[----:B------:R-:W2:Y:S02]  /*16520*/  @!P1 SYNCS.PHASECHK.TRANS64 P1, [R7+URZ+0x16850], R4 ;  /* 0x01685004070095a7 */ /* 0x000ea4000802007f */
[----:B--2---:R-:W-:Y:S05]  /*16530*/  @!P1 BRA `(.L_x_14115) ;  /* 0xfffffffc00ec9947 */ /* 0x004fea000383ffff */
[----:B------:R-:W-:Y:S05]  /*16540*/  BRA `(.L_x_14114) ;  /* 0xffffff6800107947 */ /* 0x000fea000383ffff */
.L_x_14159:
        /* <DEDUP_REMOVED lines=11> */
.L_x_14224:
[----:B------:R-:W-:Y:S05]  /*16600*/  BSYNC B0 ;  /* 0x0000000000007941 */ /* 0x000fea0003800000 */
.L_x_14223:
[----:B------:R-:W-:Y:S05]  /*16610*/  BRA `(.L_x_14225) ;  /* 0xffffffb400d47947 */ /* 0x000fea000383ffff */
.L_x_14162:
[----:B0-----:R0:W1:Y:S02]  /*16620*/  SYNCS.PHASECHK.TRANS64.TRYWAIT P0, [R5+URZ+0x16840], R2 ;  /* 0x01684002050075a7 */ /* 0x001064000800017f */
[----:B-1----:R-:W-:Y:S05]  /*16630*/  @!P0 NANOSLEEP.SYNCS 0x989680 ;  /* 0x009896800000895d */ /* 0x002fea0003900000 */
[----:B------:R-:W1:Y:S02]  /*16640*/  @!P0 SYNCS.PHASECHK.TRANS64 P0, [R5+URZ+0x16840], R2 ;  /* 0x01684002050085a7 */ /* 0x000e64000800007f */
[----:B-1----:R-:W-:Y:S05]  /*16650*/  @!P0 BRA `(.L_x_14162) ;  /* 0xfffffffc00f08947 */ /* 0x002fea000383ffff */
[----:B------:R-:W-:Y:S05]  /*16660*/  BRA `(.L_x_14226) ;  /* 0xffffffb800287947 */ /* 0x000fea000383ffff */
.L_x_14163:
        /* <DEDUP_REMOVED lines=8> */
.L_x_14228:
[----:B------:R-:W-:Y:S05]  /*166f0*/  BSYNC B0 ;  /* 0x0000000000007941 */ /* 0x000fea0003800000 */
.L_x_14227:
        /* <DEDUP_REMOVED lines=9> */
.L_x_14229:
[----:B------:R-:W-:Y:S02]  /*16790*/  IMAD.MOV.U32 R13, RZ, RZ, R2 ;  /* 0x000000ffff0d7224 */ /* 0x000fe400078e0002 */
[----:B------:R-:W-:Y:S02]  /*167a0*/  IMAD.MOV.U32 R12, RZ, RZ, 0x1 ;  /* 0x00000001ff0c7424 */ /* 0x000fe400078e00ff */
[----:B------:R-:W-:-:S07]  /*167b0*/  IMAD.MOV.U32 R7, RZ, RZ, R14 ;  /* 0x000000ffff077224 */ /* 0x000fce00078e000e */
[----:B------:R-:W-:Y:S05]  /*167c0*/  WARPSYNC.COLLECTIVE R15, `(.L_x_14230) ;  /* 0x000000000f087348 */ /* 0x000fea0003c00000 */
[----:B------:R0:W1:Y:S02]  /*167d0*/  SHFL.IDX P6, R14, R13, R12, R11 ;  /* 0x0000000c0d0e7389 */ /* 0x00006400000c000b */
[----:B01----:R-:W-:Y:S01]  /*167e0*/  ENDCOLLECTIVE ;  /* 0x000000000000791b */ /* 0x003fe20003800000 */
.L_x_14230:
        /* <DEDUP_REMOVED lines=11> */
[----:B0-----:R-:W-:-:S07]  /*168a0*/  IMAD.MOV.U32 R6, RZ, RZ, R14 ;  /* 0x000000ffff067224 */ /* 0x001fce00078e000e */
[----:B------:R-:W-:Y:S05]  /*168b0*/  WARPSYNC.COLLECTIVE R15, `(.L_x_14231) ;  /* 0x000000000f087348 */ /* 0x000fea0003c00000 */
[----:B------:R0:W1:Y:S02]  /*168c0*/  SHFL.IDX P6, R14, R13, R12, R11 ;  /* 0x0000000c0d0e7389 */ /* 0x00006400000c000b */
[----:B01----:R-:W-:Y:S01]  /*168d0*/  ENDCOLLECTIVE ;  /* 0x000000000000791b */ /* 0x003fe20003800000 */
.L_x_14231:
[----:B------:R-:W-:Y:S02]  /*168e0*/  @P1 IMAD R8, R3, 0x2, R22 ;  /* 0x0000000203081824 */ /* 0x000fe400078e0216 */
[----:B------:R-:W-:Y:S02]  /*168f0*/  IMAD.MOV.U32 R13, RZ, RZ, R2 ;  /* 0x000000ffff0d7224 */ /* 0x000fe400078e0002 */
[----:B------:R-:W-:Y:S02]  /*16900*/  IMAD.MOV.U32 R12, RZ, RZ, 0x2 ;  /* 0x00000002ff0c7424 */ /* 0x000fe400078e00ff */
[----:B------:R-:W-:-:S07]  /*16910*/  IMAD.MOV.U32 R7, RZ, RZ, R14 ;  /* 0x000000ffff077224 */ /* 0x000fce00078e000e */
[----:B------:R-:W-:Y:S05]  /*16920*/  WARPSYNC.COLLECTIVE R15, `(.L_x_14232) ;  /* 0x000000000f087348 */ /* 0x000fea0003c00000 */
[----:B------:R0:W1:Y:S02]  /*16930*/  SHFL.IDX P6, R14, R13, R12, R11 ;  /* 0x0000000c0d0e7389 */ /* 0x00006400000c000b */
[----:B01----:R-:W-:Y:S01]  /*16940*/  ENDCOLLECTIVE ;  /* 0x000000000000791b */ /* 0x003fe20003800000 */
.L_x_14232:
        /* <DEDUP_REMOVED lines=15> */
.L_x_14233:
[----:B------:R-:W-:Y:S02]  /*16a40*/  @P1 IMAD R8, R3, 0x2, R22 ;  /* 0x0000000203081824 */ /* 0x000fe400078e0216 */
[----:B------:R-:W-:Y:S02]  /*16a50*/  IMAD.MOV.U32 R13, RZ, RZ, R2 ;  /* 0x000000ffff0d7224 */ /* 0x000fe400078e0002 */
[----:B------:R-:W-:Y:S02]  /*16a60*/  IMAD.MOV.U32 R12, RZ, RZ, 0x3 ;  /* 0x00000003ff0c7424 */ /* 0x000fe400078e00ff */
[----:B------:R-:W-:-:S07]  /*16a70*/  IMAD.MOV.U32 R7, RZ, RZ, R14 ;  /* 0x000000ffff077224 */ /* 0x000fce00078e000e */
[----:B------:R-:W-:Y:S05]  /*16a80*/  WARPSYNC.COLLECTIVE R15, `(.L_x_14234) ;  /* 0x000000000f087348 */ /* 0x000fea0003c00000 */
[----:B------:R0:W1:Y:S02]  /*16a90*/  SHFL.IDX P6, R14, R13, R12, R11 ;  /* 0x0000000c0d0e7389 */ /* 0x00006400000c000b */
[----:B01----:R-:W-:Y:S01]  /*16aa0*/  ENDCOLLECTIVE ;  /* 0x000000000000791b */ /* 0x003fe20003800000 */
.L_x_14234:
        /* <DEDUP_REMOVED lines=15> */
.L_x_14235:
[----:B------:R-:W-:Y:S02]  /*16ba0*/  @P1 IMAD R8, R3, 0x2, R22 ;  /* 0x0000000203081824 */ /* 0x000fe400078e0216 */
[----:B------:R-:W-:Y:S02]  /*16bb0*/  IMAD.MOV.U32 R13, RZ, RZ, R2 ;  /* 0x000000ffff0d7224 */ /* 0x000fe400078e0002 */
[----:B------:R-:W-:Y:S02]  /*16bc0*/  IMAD.MOV.U32 R12, RZ, RZ, 0x4 ;  /* 0x00000004ff0c7424 */ /* 0x000fe400078e00ff */
[----:B------:R-:W-:-:S07]  /*16bd0*/  IMAD.MOV.U32 R7, RZ, RZ, R14 ;  /* 0x000000ffff077224 */ /* 0x000fce00078e000e */
[----:B------:R-:W-:Y:S05]  /*16be0*/  WARPSYNC.COLLECTIVE R15, `(.L_x_14236) ;  /* 0x000000000f087348 */ /* 0x000fea0003c00000 */
[----:B------:R0:W1:Y:S02]  /*16bf0*/  SHFL.IDX P6, R14, R13, R12, R11 ;  /* 0x0000000c0d0e7389 */ /* 0x00006400000c000b */
[----:B01----:R-:W-:Y:S01]  /*16c00*/  ENDCOLLECTIVE ;  /* 0x000000000000791b */ /* 0x003fe20003800000 */
.L_x_14236:
        /* <DEDUP_REMOVED lines=15> */
.L_x_14237:
[----:B------:R-:W-:Y:S02]  /*16d00*/  @P1 IMAD R8, R3, 0x2, R22 ;  /* 0x0000000203081824 */ /* 0x000fe400078e0216 */
[----:B------:R-:W-:Y:S02]  /*16d10*/  IMAD.MOV.U32 R13, RZ, RZ, R2 ;  /* 0x000000ffff0d7224 */ /* 0x000fe400078e0002 */
[----:B------:R-:W-:Y:S02]  /*16d20*/  IMAD.MOV.U32 R12, RZ, RZ, 0x5 ;  /* 0x00000005ff0c7424 */ /* 0x000fe400078e00ff */
[----:B------:R-:W-:-:S07]  /*16d30*/  IMAD.MOV.U32 R7, RZ, RZ, R14 ;  /* 0x000000ffff077224 */ /* 0x000fce00078e000e */
[----:B------:R-:W-:Y:S05]  /*16d40*/  WARPSYNC.COLLECTIVE R15, `(.L_x_14238) ;  /* 0x000000000f087348 */ /* 0x000fea0003c00000 */
[----:B------:R0:W1:Y:S02]  /*16d50*/  SHFL.IDX P6, R14, R13, R12, R11 ;  /* 0x0000000c0d0e7389 */ /* 0x00006400000c000b */
[----:B01----:R-:W-:Y:S01]  /*16d60*/  ENDCOLLECTIVE ;  /* 0x000000000000791b */ /* 0x003fe20003800000 */
.L_x_14238:
        /* <DEDUP_REMOVED lines=15> */
.L_x_14239:
[----:B------:R-:W-:Y:S02]  /*16e60*/  @P1 IMAD R8, R3, 0x2, R22 ;  /* 0x0000000203081824 */ /* 0x000fe400078e0216 */
[----:B------:R-:W-:Y:S02]  /*16e70*/  IMAD.MOV.U32 R13, RZ, RZ, R2 ;  /* 0x000000ffff0d7224 */ /* 0x000fe400078e0002 */
[----:B------:R-:W-:Y:S02]  /*16e80*/  IMAD.MOV.U32 R12, RZ, RZ, 0x6 ;  /* 0x00000006ff0c7424 */ /* 0x000fe400078e00ff */
[----:B------:R-:W-:-:S07]  /*16e90*/  IMAD.MOV.U32 R7, RZ, RZ, R14 ;  /* 0x000000ffff077224 */ /* 0x000fce00078e000e */
[----:B------:R-:W-:Y:S05]  /*16ea0*/  WARPSYNC.COLLECTIVE R15, `(.L_x_14240) ;  /* 0x000000000f087348 */ /* 0x000fea0003c00000 */
[----:B------:R0:W1:Y:S02]  /*16eb0*/  SHFL.IDX P6, R14, R13, R12, R11 ;  /* 0x0000000c0d0e7389 */ /* 0x00006400000c000b */
[----:B01----:R-:W-:Y:S01]  /*16ec0*/  ENDCOLLECTIVE ;  /* 0x000000000000791b */ /* 0x003fe20003800000 */
.L_x_14240:
        /* <DEDUP_REMOVED lines=15> */
.L_x_14241:
[----:B------:R-:W-:Y:S02]  /*16fc0*/  @P1 IMAD R8, R3, 0x2, R22 ;  /* 0x0000000203081824 */ /* 0x000fe400078e0216 */
[----:B------:R-:W-:Y:S02]  /*16fd0*/  IMAD.MOV.U32 R13, RZ, RZ, R2 ;  /* 0x000000ffff0d7224 */ /* 0x000fe400078e0002 */
[----:B------:R-:W-:Y:S02]  /*16fe0*/  IMAD.MOV.U32 R12, RZ, RZ, 0x7 ;  /* 0x00000007ff0c7424 */ /* 0x000fe400078e00ff */
[----:B------:R-:W-:-:S07]  /*16ff0*/  IMAD.MOV.U32 R7, RZ, RZ, R14 ;  /* 0x000000ffff077224 */ /* 0x000fce00078e000e */
[----:B------:R-:W-:Y:S05]  /*17000*/  WARPSYNC.COLLECTIVE R15, `(.L_x_14242) ;  /* 0x000000000f087348 */ /* 0x000fea0003c00000 */
[----:B------:R0:W1:Y:S02]  /*17010*/  SHFL.IDX P6, R14, R13, R12, R11 ;  /* 0x0000000c0d0e7389 */ /* 0x00006400000c000b */
[----:B01----:R-:W-:Y:S01]  /*17020*/  ENDCOLLECTIVE ;  /* 0x000000000000791b */ /* 0x003fe20003800000 */
.L_x_14242:
        /* <DEDUP_REMOVED lines=10> */
.L_x_14243:
[----:B------:R-:W-:Y:S01]  /*170d0*/  @!PT LDS RZ, [RZ] ;  /* 0x00000000fffff984 */ /* 0x000fe20000000800 */
[----:B------:R-:W-:Y:S01]  /*170e0*/  @!PT LDS RZ, [RZ] ;  /* 0x00000000fffff984 */ /* 0x000fe20000000800 */
[----:B------:R-:W-:Y:S01]  /*170f0*/  @!PT LDS RZ, [RZ] ;  /* 0x00000000fffff984 */ /* 0x000fe20000000800 */
[----:B------:R0:W-:Y:S01]  /*17100*/  @P1 LDGSTS.E.BYPASS.LTC128B.128 [R8+0x11400], desc[UR54][R6.64], !P2 ;  /* 0x1140000006081fae */ /* 0x0001e2000d101d76 */
[----:B------:R-:W-:Y:S01]  /*17110*/  IMAD.MOV.U32 R0, RZ, RZ, R14 ;  /* 0x000000ffff007224 */ /* 0x000fe200078e000e */
[----:B------:R-:W-:Y:S06]  /*17120*/  BRA `(.L_x_14244) ;  /* 0xffffffb400287947 */ /* 0x000fec000383ffff */
.L_x_14168:
        /* <DEDUP_REMOVED lines=9> */
.L_x_14245:
[C---:B------:R-:W-:Y:S01]  /*171c0*/  VIADD R8, R27.reuse, 0x10 ;  /* 0x000000101b087836 */ /* 0x040fe20000000000 */
[----:B------:R-:W-:Y:S01]  /*171d0*/  ISETP.GE.AND P2, PT, R27, R3, PT ;  /* 0x000000031b00720c */ /* 0x000fe20003f46270 */
[----:B------:R-:W-:Y:S02]  /*171e0*/  IMAD.MOV.U32 R13, RZ, RZ, R0 ;  /* 0x000000ffff0d7224 */ /* 0x000fe400078e0000 */
[----:B------:R-:W-:-:S10]  /*171f0*/  IMAD.MOV.U32 R6, RZ, RZ, R14 ;  /* 0x000000ffff067224 */ /* 0x000fd400078e000e */
[----:B------:R-:W-:Y:S05]  /*17200*/  WARPSYNC.COLLECTIVE R15, `(.L_x_14246) ;  /* 0x000000000f087348 */ /* 0x000fea0003c00000 */
[----:B------:R0:W1:Y:S02]  /*17210*/  SHFL.IDX P6, R14, R13, R12, R11 ;  /* 0x0000000c0d0e7389 */ /* 0x00006400000c000b */
[----:B01----:R-:W-:Y:S01]  /*17220*/  ENDCOLLECTIVE ;  /* 0x000000000000791b */ /* 0x003fe20003800000 */
.L_x_14246:
[----:B------:R-:W-:Y:S02]  /*17230*/  IMAD.MOV.U32 R13, RZ, RZ, R4 ;  /* 0x000000ffff0d7224 */ /* 0x000fe400078e0004 */
[----:B------:R-:W-:Y:S02]  /*17240*/  IMAD.MOV.U32 R12, RZ, RZ, 0x1 ;  /* 0x00000001ff0c7424 */ /* 0x000fe400078e00ff */
[----:B------:R-:W-:-:S07]  /*17250*/  IMAD.MOV.U32 R7, RZ, RZ, R14 ;  /* 0x000000ffff077224 */ /* 0x000fce00078e000e */
[----:B------:R-:W-:Y:S05]  /*17260*/  WARPSYNC.COLLECTIVE R15, `(.L_x_14247) ;  /* 0x000000000f087348 */ /* 0x000fea0003c00000 */
[----:B------:R0:W1:Y:S02]  /*17270*/  SHFL.IDX P6, R14, R13, R12, R11 ;  /* 0x0000000c0d0e7389 */ /* 0x00006400000c000b */
[----:B01----:R-:W-:Y:S01]  /*17280*/  ENDCOLLECTIVE ;  /* 0x000000000000791b */ /* 0x003fe20003800000 */
.L_x_14247:
        /* <DEDUP_REMOVED lines=15> */
.L_x_14248:
[----:B------:R-:W-:Y:S02]  /*17380*/  IMAD.MOV.U32 R13, RZ, RZ, R4 ;  /* 0x000000ffff0d7224 */ /* 0x000fe400078e0004 */
[----:B------:R-:W-:Y:S02]  /*17390*/  IMAD.MOV.U32 R12, RZ, RZ, 0x2 ;  /* 0x00000002ff0c7424 */ /* 0x000fe400078e00ff */
[----:B------:R-:W-:-:S07]  /*173a0*/  IMAD.MOV.U32 R7, RZ, RZ, R14 ;  /* 0x000000ffff077224 */ /* 0x000fce00078e000e */
[----:B------:R-:W-:Y:S05]  /*173b0*/  WARPSYNC.COLLECTIVE R15, `(.L_x_14249) ;  /* 0x000000000f087348 */ /* 0x000fea0003c00000 */
[----:B------:R0:W1:Y:S02]  /*173c0*/  SHFL.IDX P6, R14, R13, R12, R11 ;  /* 0x0000000c0d0e7389 */ /* 0x00006400000c000b */
[----:B01----:R-:W-:Y:S01]  /*173d0*/  ENDCOLLECTIVE ;  /* 0x000000000000791b */ /* 0x003fe20003800000 */
.L_x_14249:
        /* <DEDUP_REMOVED lines=16> */
.L_x_14250:
[----:B------:R-:W-:Y:S02]  /*174e0*/  IMAD.MOV.U32 R13, RZ, RZ, R4 ;  /* 0x000000ffff0d7224 */ /* 0x000fe400078e0004 */
[----:B------:R-:W-:Y:S02]  /*174f0*/  IMAD.MOV.U32 R12, RZ, RZ, 0x3 ;  /* 0x00000003ff0c7424 */ /* 0x000fe400078e00ff */
[----:B------:R-:W-:-:S07]  /*17500*/  IMAD.MOV.U32 R7, RZ, RZ, R14 ;  /* 0x000000ffff077224 */ /* 0x000fce00078e000e */
[----:B------:R-:W-:Y:S05]  /*17510*/  WARPSYNC.COLLECTIVE R15, `(.L_x_14251) ;  /* 0x000000000f087348 */ /* 0x000fea0003c00000 */
[----:B------:R0:W1:Y:S02]  /*17520*/  SHFL.IDX P6, R14, R13, R12, R11 ;  /* 0x0000000c0d0e7389 */ /* 0x00006400000c000b */
[----:B01----:R-:W-:Y:S01]  /*17530*/  ENDCOLLECTIVE ;  /* 0x000000000000791b */ /* 0x003fe20003800000 */
.L_x_14251:
        /* <DEDUP_REMOVED lines=16> */
.L_x_14252:
[----:B------:R-:W-:Y:S02]  /*17640*/  IMAD.MOV.U32 R13, RZ, RZ, R4 ;  /* 0x000000ffff0d7224 */ /* 0x000fe400078e0004 */
[----:B------:R-:W-:Y:S02]  /*17650*/  IMAD.MOV.U32 R12, RZ, RZ, 0x4 ;  /* 0x00000004ff0c7424 */ /* 0x000fe400078e00ff */
[----:B------:R-:W-:-:S07]  /*17660*/  IMAD.MOV.U32 R7, RZ, RZ, R14 ;  /* 0x000000ffff077224 */ /* 0x000fce00078e000e */
[----:B------:R-:W-:Y:S05]  /*17670*/  WARPSYNC.COLLECTIVE R15, `(.L_x_14253) ;  /* 0x000000000f087348 */ /* 0x000fea0003c00000 */
[----:B------:R0:W1:Y:S02]  /*17680*/  SHFL.IDX P6, R14, R13, R12, R11 ;  /* 0x0000000c0d0e7389 */ /* 0x00006400000c000b */
[----:B01----:R-:W-:Y:S01]  /*17690*/  ENDCOLLECTIVE ;  /* 0x000000000000791b */ /* 0x003fe20003800000 */
.L_x_14253:
        /* <DEDUP_REMOVED lines=16> */
.L_x_14254:
[----:B------:R-:W-:Y:S02]  /*177a0*/  IMAD.MOV.U32 R13, RZ, RZ, R4 ;  /* 0x000000ffff0d7224 */ /* 0x000fe400078e0004 */
[----:B------:R-:W-:Y:S02]  /*177b0*/  IMAD.MOV.U32 R12, RZ, RZ, 0x5 ;  /* 0x00000005ff0c7424 */ /* 0x000fe400078e00ff */
[----:B------:R-:W-:-:S07]  /*177c0*/  IMAD.MOV.U32 R7, RZ, RZ, R14 ;  /* 0x000000ffff077224 */ /* 0x000fce00078e000e */
[----:B------:R-:W-:Y:S05]  /*177d0*/  WARPSYNC.COLLECTIVE R15, `(.L_x_14255) ;  /* 0x000000000f087348 */ /* 0x000fea0003c00000 */
[----:B------:R0:W1:Y:S02]  /*177e0*/  SHFL.IDX P6, R14, R13, R12, R11 ;  /* 0x0000000c0d0e7389 */ /* 0x00006400000c000b */
[----:B01----:R-:W-:Y:S01]  /*177f0*/  ENDCOLLECTIVE ;  /* 0x000000000000791b */ /* 0x003fe20003800000 */
.L_x_14255:
        /* <DEDUP_REMOVED lines=16> */
.L_x_14256:
[----:B------:R-:W-:Y:S02]  /*17900*/  IMAD.MOV.U32 R13, RZ, RZ, R4 ;  /* 0x000000ffff0d7224 */ /* 0x000fe400078e0004 */
[----:B------:R-:W-:Y:S02]  /*17910*/  IMAD.MOV.U32 R12, RZ, RZ, 0x6 ;  /* 0x00000006ff0c7424 */ /* 0x000fe400078e00ff */
[----:B------:R-:W-:-:S07]  /*17920*/  IMAD.MOV.U32 R7, RZ, RZ, R14 ;  /* 0x000000ffff077224 */ /* 0x000fce00078e000e */
[----:B------:R-:W-:Y:S05]  /*17930*/  WARPSYNC.COLLECTIVE R15, `(.L_x_14257) ;  /* 0x000000000f087348 */ /* 0x000fea0003c00000 */
[----:B------:R0:W1:Y:S02]  /*17940*/  SHFL.IDX P6, R14, R13, R12, R11 ;  /* 0x0000000c0d0e7389 */ /* 0x00006400000c000b */
[----:B01----:R-:W-:Y:S01]  /*17950*/  ENDCOLLECTIVE ;  /* 0x000000000000791b */ /* 0x003fe20003800000 */
.L_x_14257:
        /* <DEDUP_REMOVED lines=16> */
.L_x_14258:
[----:B------:R-:W-:Y:S02]  /*17a60*/  IMAD.MOV.U32 R13, RZ, RZ, R4 ;  /* 0x000000ffff0d7224 */ /* 0x000fe400078e0004 */
[----:B------:R-:W-:Y:S02]  /*17a70*/  IMAD.MOV.U32 R12, RZ, RZ, 0x7 ;  /* 0x00000007ff0c7424 */ /* 0x000fe400078e00ff */
[----:B------:R-:W-:-:S07]  /*17a80*/  IMAD.MOV.U32 R7, RZ, RZ, R14 ;  /* 0x000000ffff077224 */ /* 0x000fce00078e000e */
[----:B------:R-:W-:Y:S05]  /*17a90*/  WARPSYNC.COLLECTIVE R15, `(.L_x_14259) ;  /* 0x000000000f087348 */ /* 0x000fea0003c00000 */
[----:B------:R0:W1:Y:S02]  /*17aa0*/  SHFL.IDX P6, R14, R13, R12, R11 ;  /* 0x0000000c0d0e7389 */ /* 0x00006400000c000b */
[----:B01----:R-:W-:Y:S01]  /*17ab0*/  ENDCOLLECTIVE ;  /* 0x000000000000791b */ /* 0x003fe20003800000 */
.L_x_14259:
        /* <DEDUP_REMOVED lines=11> */
.L_x_14260:
        /* <DEDUP_REMOVED lines=12> */
.L_x_14261:
        /* <DEDUP_REMOVED lines=12> */
.L_x_14262:
[----:B------:R-:W-:Y:S02]  /*17cf0*/  IMAD.MOV.U32 R13, RZ, RZ, R2 ;  /* 0x000000ffff0d7224 */ /* 0x000fe400078e0002 */
[----:B------:R-:W-:Y:S02]  /*17d00*/  IMAD.MOV.U32 R12, RZ, RZ, 0x1 ;  /* 0x00000001ff0c7424 */ /* 0x000fe400078e00ff */
[----:B------:R-:W-:-:S07]  /*17d10*/  IMAD.MOV.U32 R4, RZ, RZ, R14 ;  /* 0x000000ffff047224 */ /* 0x000fce00078e000e */
[----:B------:R-:W-:Y:S05]  /*17d20*/  WARPSYNC.COLLECTIVE R15, `(.L_x_14263) ;  /* 0x000000000f087348 */ /* 0x000fea0003c00000 */
[----:B------:R0:W1:Y:S02]  /*17d30*/  SHFL.IDX P6, R14, R13, R12, R11 ;  /* 0x0000000c0d0e7389 */ /* 0x00006400000c000b */
[----:B01----:R-:W-:Y:S01]  /*17d40*/  ENDCOLLECTIVE ;  /* 0x000000000000791b */ /* 0x003fe20003800000 */
.L_x_14263:
        /* <DEDUP_REMOVED lines=16> */
.L_x_14264:
[----:B------:R-:W-:Y:S02]  /*17e50*/  IMAD.MOV.U32 R13, RZ, RZ, R2 ;  /* 0x000000ffff0d7224 */ /* 0x000fe400078e0002 */
[----:B------:R-:W-:Y:S02]  /*17e60*/  IMAD.MOV.U32 R12, RZ, RZ, 0x2 ;  /* 0x00000002ff0c7424 */ /* 0x000fe400078e00ff */
[----:B------:R-:W-:-:S07]  /*17e70*/  IMAD.MOV.U32 R6, RZ, RZ, R14 ;  /* 0x000000ffff067224 */ /* 0x000fce00078e000e */
[----:B------:R-:W-:Y:S05]  /*17e80*/  WARPSYNC.COLLECTIVE R15, `(.L_x_14265) ;  /* 0x000000000f087348 */ /* 0x000fea0003c00000 */
[----:B------:R0:W1:Y:S02]  /*17e90*/  SHFL.IDX P6, R14, R13, R12, R11 ;  /* 0x0000000c0d0e7389 */ /* 0x00006400000c000b */
[----:B01----:R-:W-:Y:S01]  /*17ea0*/  ENDCOLLECTIVE ;  /* 0x000000000000791b */ /* 0x003fe20003800000 */
.L_x_14265:
[----:B------:R-:W-:-:S05]  /*17eb0*/  @!P1 LEA R6, P2, R29, R6, 0x1 ;  /* 0x000000061d069211 */ /* 0x000fca00078408ff */
[----:B------:R-:W-:Y:S01]  /*17ec0*/  @!P1 IMAD.X R0, RZ, RZ, R0, P2 ;  /* 0x000000ffff009224 */ /* 0x000fe200010e0600 */
        /* <DEDUP_REMOVED lines=11> */
.L_x_14266:
[----:B------:R-:W-:Y:S02]  /*17f80*/  IMAD.MOV.U32 R13, RZ, RZ, R2 ;  /* 0x000000ffff0d7224 */ /* 0x000fe400078e0002 */
[----:B------:R-:W-:Y:S02]  /*17f90*/  IMAD.MOV.U32 R12, RZ, RZ, 0x3 ;  /* 0x00000003ff0c7424 */ /* 0x000fe400078e00ff */
[----:B------:R-:W-:-:S07]  /*17fa0*/  IMAD.MOV.U32 R6, RZ, RZ, R14 ;  /* 0x000000ffff067224 */ /* 0x000fce00078e000e */
[----:B------:R-:W-:Y:S05]  /*17fb0*/  WARPSYNC.COLLECTIVE R15, `(.L_x_14267) ;  /* 0x000000000f087348 */ /* 0x000fea0003c00000 */
[----:B------:R0:W1:Y:S02]  /*17fc0*/  SHFL.IDX P6, R14, R13, R12, R11 ;  /* 0x0000000c0d0e7389 */ /* 0x00006400000c000b */
[----:B01----:R-:W-:Y:S01]  /*17fd0*/  ENDCOLLECTIVE ;  /* 0x000000000000791b */ /* 0x003fe20003800000 */
.L_x_14267:
        /* <DEDUP_REMOVED lines=12> */
.L_x_14268:
[----:B------:R-:W-:Y:S01]  /*180a0*/  IMAD.MOV.U32 R2, RZ, RZ, R14 ;  /* 0x000000ffff027224 */ /* 0x000fe200078e000e */
[----:B------:R-:W-:Y:S06]  /*180b0*/  BRA `(.L_x_14269) ;  /* 0xffffffb000fc7947 */ /* 0x000fec000383ffff */
.L_x_14171:
[----:B0-----:R0:W1:Y:S02]  /*180c0*/  SYNCS.PHASECHK.TRANS64.TRYWAIT P0, [R22+URZ+0x16820], R3 ;  /* 0x01682003160075a7 */ /* 0x001064000800017f */
[----:B-1----:R-:W-:Y:S05]  /*180d0*/  @!P0 NANOSLEEP.SYNCS 0x989680 ;  /* 0x009896800000895d */ /* 0x002fea0003900000 */
[----:B------:R-:W1:Y:S02]  /*180e0*/  @!P0 SYNCS.PHASECHK.TRANS64 P0, [R22+URZ+0x16820], R3 ;  /* 0x01682003160085a7 */ /* 0x000e64000800007f */
[----:B-1----:R-:W-:Y:S05]  /*180f0*/  @!P0 BRA `(.L_x_14171) ;  /* 0xfffffffc00f08947 */ /* 0x002fea000383ffff */
[----:B------:R-:W-:Y:S05]  /*18100*/  BRA `(.L_x_14270) ;  /* 0xffffffb400687947 */ /* 0x000fea000383ffff */
.L_x_14176:
[----:B0-----:R0:W1:Y:S02]  /*18110*/  SYNCS.PHASECHK.TRANS64.TRYWAIT P0, [R5+URZ+0x16840], R2 ;  /* 0x01684002050075a7 */ /* 0x001064000800017f */
[----:B-1----:R-:W-:Y:S05]  /*18120*/  @!P0 NANOSLEEP.SYNCS 0x989680 ;  /* 0x009896800000895d */ /* 0x002fea0003900000 */
[----:B------:R-:W1:Y:S02]  /*18130*/  @!P0 SYNCS.PHASECHK.TRANS64 P0, [R5+URZ+0x16840], R2 ;  /* 0x01684002050085a7 */ /* 0x000e64000800007f */
[----:B-1----:R-:W-:Y:S05]  /*18140*/  @!P0 BRA `(.L_x_14176) ;  /* 0xfffffffc00f08947 */ /* 0x002fea000383ffff */
[----:B------:R-:W-:Y:S05]  /*18150*/  BRA `(.L_x_14271) ;  /* 0xffffffb800307947 */ /* 0x000fea000383ffff */
.L_x_14177:
        /* <DEDUP_REMOVED lines=8> */
.L_x_14273:
[----:B------:R-:W-:Y:S05]  /*181e0*/  BSYNC B1 ;  /* 0x0000000000017941 */ /* 0x000fea0003800000 */
.L_x_14272:
        /* <DEDUP_REMOVED lines=9> */
.L_x_14274:
[----:B------:R-:W-:Y:S02]  /*18280*/  IMAD R9, R9, 0x2, R22 ;  /* 0x0000000209097824 */ /* 0x000fe400078e0216 */
[----:B------:R-:W-:Y:S02]  /*18290*/  IMAD.MOV.U32 R13, RZ, RZ, R10 ;  /* 0x000000ffff0d7224 */ /* 0x000fe400078e000a */
[----:B------:R-:W-:Y:S02]  /*182a0*/  IMAD.MOV.U32 R12, RZ, RZ, 0x1 ;  /* 0x00000001ff0c7424 */ /* 0x000fe400078e00ff */
[----:B------:R-:W-:-:S07]  /*182b0*/  IMAD.MOV.U32 R2, RZ, RZ, R14 ;  /* 0x000000ffff027224 */ /* 0x000fce00078e000e */
[----:B------:R-:W-:Y:S05]  /*182c0*/  WARPSYNC.COLLECTIVE R15, `(.L_x_14275) ;  /* 0x000000000f087348 */ /* 0x000fea0003c00000 */
[----:B------:R0:W1:Y:S02]  /*182d0*/  SHFL.IDX P6, R14, R13, R12, R11 ;  /* 0x0000000c0d0e7389 */ /* 0x00006400000c000b */
[----:B01----:R-:W-:Y:S01]  /*182e0*/  ENDCOLLECTIVE ;  /* 0x000000000000791b */ /* 0x003fe20003800000 */
.L_x_14275:
        /* <DEDUP_REMOVED lines=11> */
.L_x_14276:
[----:B------:R-:W-:Y:S02]  /*183a0*/  IMAD.MOV.U32 R13, RZ, RZ, R10 ;  /* 0x000000ffff0d7224 */ /* 0x000fe400078e000a */
[----:B------:R-:W-:Y:S02]  /*183b0*/  IMAD.MOV.U32 R12, RZ, RZ, 0x2 ;  /* 0x00000002ff0c7424 */ /* 0x000fe400078e00ff */
[----:B------:R-:W-:-:S07]  /*183c0*/  IMAD.MOV.U32 R2, RZ, RZ, R14 ;  /* 0x000000ffff027224 */ /* 0x000fce00078e000e */
[----:B------:R-:W-:Y:S05]  /*183d0*/  WARPSYNC.COLLECTIVE R15, `(.L_x_14277) ;  /* 0x000000000f087348 */ /* 0x000fea0003c00000 */
[----:B------:R0:W1:Y:S02]  /*183e0*/  SHFL.IDX P6, R14, R13, R12, R11 ;  /* 0x0000000c0d0e7389 */ /* 0x00006400000c000b */
[----:B01----:R-:W-:Y:S01]  /*183f0*/  ENDCOLLECTIVE ;  /* 0x000000000000791b */ /* 0x003fe20003800000 */
.L_x_14277:
        /* <DEDUP_REMOVED lines=11> */
.L_x_14278:
[----:B------:R-:W-:Y:S02]  /*184b0*/  IMAD.MOV.U32 R13, RZ, RZ, R10 ;  /* 0x000000ffff0d7224 */ /* 0x000fe400078e000a */
[----:B------:R-:W-:Y:S02]  /*184c0*/  IMAD.MOV.U32 R12, RZ, RZ, 0x3 ;  /* 0x00000003ff0c7424 */ /* 0x000fe400078e00ff */
[----:B------:R-:W-:-:S07]  /*184d0*/  IMAD.MOV.U32 R2, RZ, RZ, R14 ;  /* 0x000000ffff027224 */ /* 0x000fce00078e000e */
[----:B------:R-:W-:Y:S05]  /*184e0*/  WARPSYNC.COLLECTIVE R15, `(.L_x_14279) ;  /* 0x000000000f087348 */ /* 0x000fea0003c00000 */
[----:B------:R0:W1:Y:S02]  /*184f0*/  SHFL.IDX P6, R14, R13, R12, R11 ;  /* 0x0000000c0d0e7389 */ /* 0x00006400000c000b */
[----:B01----:R-:W-:Y:S01]  /*18500*/  ENDCOLLECTIVE ;  /* 0x000000000000791b */ /* 0x003fe20003800000 */
.L_x_14279:
        /* <DEDUP_REMOVED lines=11> */
.L_x_14280:
[----:B------:R-:W-:Y:S02]  /*185c0*/  IMAD.MOV.U32 R13, RZ, RZ, R10 ;  /* 0x000000ffff0d7224 */ /* 0x000fe400078e000a */
[----:B------:R-:W-:Y:S02]  /*185d0*/  IMAD.MOV.U32 R12, RZ, RZ, 0x4 ;  /* 0x00000004ff0c7424 */ /* 0x000fe400078e00ff */
[----:B------:R-:W-:-:S07]  /*185e0*/  IMAD.MOV.U32 R2, RZ, RZ, R14 ;  /* 0x000000ffff027224 */ /* 0x000fce00078e000e */
[----:B------:R-:W-:Y:S05]  /*185f0*/  WARPSYNC.COLLECTIVE R15, `(.L_x_14281) ;  /* 0x000000000f087348 */ /* 0x000fea0003c00000 */
[----:B------:R0:W1:Y:S02]  /*18600*/  SHFL.IDX P6, R14, R13, R12, R11 ;  /* 0x0000000c0d0e7389 */ /* 0x00006400000c000b */
[----:B01----:R-:W-:Y:S01]  /*18610*/  ENDCOLLECTIVE ;  /* 0x000000000000791b */ /* 0x003fe20003800000 */
.L_x_14281:
        /* <DEDUP_REMOVED lines=11> */
.L_x_14282:
[----:B------:R-:W-:Y:S02]  /*186d0*/  IMAD.MOV.U32 R13, RZ, RZ, R10 ;  /* 0x000000ffff0d7224 */ /* 0x000fe400078e000a */
[----:B------:R-:W-:Y:S02]  /*186e0*/  IMAD.MOV.U32 R12, RZ, RZ, 0x5 ;  /* 0x00000005ff0c7424 */ /* 0x000fe400078e00ff */
[----:B------:R-:W-:-:S07]  /*186f0*/  IMAD.MOV.U32 R2, RZ, RZ, R14 ;  /* 0x000000ffff027224 */ /* 0x000fce00078e000e */
[----:B------:R-:W-:Y:S05]  /*18700*/  WARPSYNC.COLLECTIVE R15, `(.L_x_14283) ;  /* 0x000000000f087348 */ /* 0x000fea0003c00000 */
[----:B------:R0:W1:Y:S02]  /*18710*/  SHFL.IDX P6, R14, R13, R12, R11 ;  /* 0x0000000c0d0e7389 */ /* 0x00006400000c000b */
[----:B01----:R-:W-:Y:S01]  /*18720*/  ENDCOLLECTIVE ;  /* 0x000000000000791b */ /* 0x003fe20003800000 */
.L_x_14283:
        /* <DEDUP_REMOVED lines=11> */
.L_x_14284:
[----:B------:R-:W-:Y:S02]  /*187e0*/  IMAD.MOV.U32 R13, RZ, RZ, R10 ;  /* 0x000000ffff0d7224 */ /* 0x000fe400078e000a */
[----:B------:R-:W-:Y:S02]  /*187f0*/  IMAD.MOV.U32 R12, RZ, RZ, 0x6 ;  /* 0x00000006ff0c7424 */ /* 0x000fe400078e00ff */
[----:B------:R-:W-:-:S07]  /*18800*/  IMAD.MOV.U32 R2, RZ, RZ, R14 ;  /* 0x000000ffff027224 */ /* 0x000fce00078e000e */
[----:B------:R-:W-:Y:S05]  /*18810*/  WARPSYNC.COLLECTIVE R15, `(.L_x_14285) ;  /* 0x000000000f087348 */ /* 0x000fea0003c00000 */
[----:B------:R0:W1:Y:S02]  /*18820*/  SHFL.IDX P6, R14, R13, R12, R11 ;  /* 0x0000000c0d0e7389 */ /* 0x00006400000c000b */
[----:B01----:R-:W-:Y:S01]  /*18830*/  ENDCOLLECTIVE ;  /* 0x000000000000791b */ /* 0x003fe20003800000 */
.L_x_14285:
        /* <DEDUP_REMOVED lines=11> */
.L_x_14286:
[----:B------:R-:W-:Y:S02]  /*188f0*/  IMAD.MOV.U32 R13, RZ, RZ, R10 ;  /* 0x000000ffff0d7224 */ /* 0x000fe400078e000a */
[----:B------:R-:W-:Y:S02]  /*18900*/  IMAD.MOV.U32 R12, RZ, RZ, 0x7 ;  /* 0x00000007ff0c7424 */ /* 0x000fe400078e00ff */
[----:B------:R-:W-:-:S07]  /*18910*/  IMAD.MOV.U32 R2, RZ, RZ, R14 ;  /* 0x000000ffff027224 */ /* 0x000fce00078e000e */
[----:B------:R-:W-:Y:S05]  /*18920*/  WARPSYNC.COLLECTIVE R15, `(.L_x_14287) ;  /* 0x000000000f087348 */ /* 0x000fea0003c00000 */
[----:B------:R0:W1:Y:S02]  /*18930*/  SHFL.IDX P6, R14, R13, R12, R11 ;  /* 0x0000000c0d0e7389 */ /* 0x00006400000c000b */
[----:B01----:R-:W-:Y:S01]  /*18940*/  ENDCOLLECTIVE ;  /* 0x000000000000791b */ /* 0x003fe20003800000 */
.L_x_14287:
        /* <DEDUP_REMOVED lines=11> */
.L_x_14288:
[----:B------:R-:W-:Y:S01]  /*18a00*/  IMAD.MOV.U32 R2, RZ, RZ, R14 ;  /* 0x000000ffff027224 */ /* 0x000fe200078e000e */
[----:B------:R-:W-:Y:S06]  /*18a10*/  BRA `(.L_x_14289) ;  /* 0xffffffb400107947 */ /* 0x000fec000383ffff */
.L_x_14182:
[----:B-1----:R1:W2:Y:S02]  /*18a20*/  SYNCS.PHASECHK.TRANS64.TRYWAIT P0, [R5+URZ+0x16860], R2 ;  /* 0x01686002050075a7 */ /* 0x0022a4000800017f */
[----:B--2---:R-:W-:Y:S05]  /*18a30*/  @!P0 NANOSLEEP.SYNCS 0x989680 ;  /* 0x009896800000895d */ /* 0x004fea0003900000 */
[----:B------:R-:W2:Y:S02]  /*18a40*/  @!P0 SYNCS.PHASECHK.TRANS64 P0, [R5+URZ+0x16860], R2 ;  /* 0x01686002050085a7 */ /* 0x000ea4000800007f */
[----:B--2---:R-:W-:Y:S05]  /*18a50*/  @!P0 BRA `(.L_x_14182) ;  /* 0xfffffffc00f08947 */ /* 0x004fea000383ffff */
[----:B------:R-:W-:Y:S05]  /*18a60*/  BRA `(.L_x_14290) ;  /* 0xffffffb400687947 */ /* 0x000fea000383ffff */
.L_x_14183:
        /* <DEDUP_REMOVED lines=8> */
.L_x_14292:
[----:B------:R-:W-:Y:S05]  /*18af0*/  BSYNC B1 ;  /* 0x0000000000017941 */ /* 0x000fea0003800000 */
.L_x_14291:
[----:B------:R-:W-:Y:S01]  /*18b00*/  IMAD.MOV.U32 R13, RZ, RZ, R17 ;  /* 0x000000ffff0d7224 */ /* 0x000fe200078e0011 */
[----:B------:R-:W-:Y:S01]  /*18b10*/  ISETP.LT.OR P2, PT, R8, 0x1, P1 ;  /* 0x000000010800780c */ /* 0x000fe20000f41670 */
        /* <DEDUP_REMOVED lines=8> */
.L_x_14293:
[----:B------:R-:W-:Y:S02]  /*18ba0*/  IMAD.MOV.U32 R13, RZ, RZ, R18 ;  /* 0x000000ffff0d7224 */ /* 0x000fe400078e0012 */
[----:B------:R-:W-:Y:S02]  /*18bb0*/  IMAD.MOV.U32 R12, RZ, RZ, 0x1 ;  /* 0x00000001ff0c7424 */ /* 0x000fe400078e00ff */
[----:B------:R-:W-:-:S07]  /*18bc0*/  IMAD.MOV.U32 R2, RZ, RZ, R14 ;  /* 0x000000ffff027224 */ /* 0x000fce00078e000e */
[----:B------:R-:W-:Y:S05]  /*18bd0*/  WARPSYNC.COLLECTIVE R15, `(.L_x_14294) ;  /* 0x000000000f087348 */ /* 0x000fea0003c00000 */
[----:B------:R0:W1:Y:S02]  /*18be0*/  SHFL.IDX P6, R14, R13, R12, R11 ;  /* 0x0000000c0d0e7389 */ /* 0x00006400000c000b */
[----:B01----:R-:W-:Y:S01]  /*18bf0*/  ENDCOLLECTIVE ;  /* 0x000000000000791b */ /* 0x003fe20003800000 */
.L_x_14294:
        /* <DEDUP_REMOVED lines=12> */
.L_x_14295:
[----:B------:R-:W-:Y:S02]  /*18cc0*/  IMAD.MOV.U32 R13, RZ, RZ, R18 ;  /* 0x000000ffff0d7224 */ /* 0x000fe400078e0012 */
[----:B------:R-:W-:Y:S02]  /*18cd0*/  IMAD.MOV.U32 R12, RZ, RZ, 0x2 ;  /* 0x00000002ff0c7424 */ /* 0x000fe400078e00ff */
[----:B------:R-:W-:-:S07]  /*18ce0*/  IMAD.MOV.U32 R2, RZ, RZ, R14 ;  /* 0x000000ffff027224 */ /* 0x000fce00078e000e */
[----:B------:R-:W-:Y:S05]  /*18cf0*/  WARPSYNC.COLLECTIVE R15, `(.L_x_14296) ;  /* 0x000000000f087348 */ /* 0x000fea0003c00000 */
[----:B------:R0:W1:Y:S02]  /*18d00*/  SHFL.IDX P6, R14, R13, R12, R11 ;  /* 0x0000000c0d0e7389 */ /* 0x00006400000c000b */
[----:B01----:R-:W-:Y:S01]  /*18d10*/  ENDCOLLECTIVE ;  /* 0x000000000000791b */ /* 0x003fe20003800000 */
.L_x_14296:
        /* <DEDUP_REMOVED lines=12> */
.L_x_14297:
[----:B------:R-:W-:Y:S02]  /*18de0*/  IMAD.MOV.U32 R13, RZ, RZ, R18 ;  /* 0x000000ffff0d7224 */ /* 0x000fe400078e0012 */
[----:B------:R-:W-:Y:S02]  /*18df0*/  IMAD.MOV.U32 R12, RZ, RZ, 0x3 ;  /* 0x00000003ff0c7424 */ /* 0x000fe400078e00ff */
[----:B------:R-:W-:-:S07]  /*18e00*/  IMAD.MOV.U32 R2, RZ, RZ, R14 ;  /* 0x000000ffff027224 */ /* 0x000fce00078e000e */
[----:B------:R-:W-:Y:S05]  /*18e10*/  WARPSYNC.COLLECTIVE R15, `(.L_x_14298) ;  /* 0x000000000f087348 */ /* 0x000fea0003c00000 */
[----:B------:R0:W1:Y:S02]  /*18e20*/  SHFL.IDX P6, R14, R13, R12, R11 ;  /* 0x0000000c0d0e7389 */ /* 0x00006400000c000b */
[----:B01----:R-:W-:Y:S01]  /*18e30*/  ENDCOLLECTIVE ;  /* 0x000000000000791b */ /* 0x003fe20003800000 */
.L_x_14298:
        /* <DEDUP_REMOVED lines=12> */
.L_x_14299:
[----:B------:R-:W-:Y:S02]  /*18f00*/  IMAD.MOV.U32 R13, RZ, RZ, R18 ;  /* 0x000000ffff0d7224 */ /* 0x000fe400078e0012 */
[----:B------:R-:W-:Y:S02]  /*18f10*/  IMAD.MOV.U32 R12, RZ, RZ, 0x4 ;  /* 0x00000004ff0c7424 */ /* 0x000fe400078e00ff */
[----:B------:R-:W-:-:S07]  /*18f20*/  IMAD.MOV.U32 R2, RZ, RZ, R14 ;  /* 0x000000ffff027224 */ /* 0x000fce00078e000e */
[----:B------:R-:W-:Y:S05]  /*18f30*/  WARPSYNC.COLLECTIVE R15, `(.L_x_14300) ;  /* 0x000000000f087348 */ /* 0x000fea0003c00000 */
[----:B------:R0:W1:Y:S02]  /*18f40*/  SHFL.IDX P6, R14, R13, R12, R11 ;  /* 0x0000000c0d0e7389 */ /* 0x00006400000c000b */
[----:B01----:R-:W-:Y:S01]  /*18f50*/  ENDCOLLECTIVE ;  /* 0x000000000000791b */ /* 0x003fe20003800000 */
.L_x_14300:
        /* <DEDUP_REMOVED lines=12> */
.L_x_14301:
[----:B------:R-:W-:Y:S02]  /*19020*/  IMAD.MOV.U32 R13, RZ, RZ, R18 ;  /* 0x000000ffff0d7224 */ /* 0x000fe400078e0012 */
[----:B------:R-:W-:Y:S02]  /*19030*/  IMAD.MOV.U32 R12, RZ, RZ, 0x5 ;  /* 0x00000005ff0c7424 */ /* 0x000fe400078e00ff */
[----:B------:R-:W-:-:S07]  /*19040*/  IMAD.MOV.U32 R2, RZ, RZ, R14 ;  /* 0x000000ffff027224 */ /* 0x000fce00078e000e */
[----:B------:R-:W-:Y:S05]  /*19050*/  WARPSYNC.COLLECTIVE R15, `(.L_x_14302) ;  /* 0x000000000f087348 */ /* 0x000fea0003c00000 */
[----:B------:R0:W1:Y:S02]  /*19060*/  SHFL.IDX P6, R14, R13, R12, R11 ;  /* 0x0000000c0d0e7389 */ /* 0x00006400000c000b */
[----:B01----:R-:W-:Y:S01]  /*19070*/  ENDCOLLECTIVE ;  /* 0x000000000000791b */ /* 0x003fe20003800000 */
.L_x_14302:
        /* <DEDUP_REMOVED lines=12> */
.L_x_14303:
[----:B------:R-:W-:Y:S02]  /*19140*/  IMAD.MOV.U32 R13, RZ, RZ, R18 ;  /* 0x000000ffff0d7224 */ /* 0x000fe400078e0012 */
[----:B------:R-:W-:Y:S02]  /*19150*/  IMAD.MOV.U32 R12, RZ, RZ, 0x6 ;  /* 0x00000006ff0c7424 */ /* 0x000fe400078e00ff */
[----:B------:R-:W-:-:S07]  /*19160*/  IMAD.MOV.U32 R2, RZ, RZ, R14 ;  /* 0x000000ffff027224 */ /* 0x000fce00078e000e */
[----:B------:R-:W-:Y:S05]  /*19170*/  WARPSYNC.COLLECTIVE R15, `(.L_x_14304) ;  /* 0x000000000f087348 */ /* 0x000fea0003c00000 */
[----:B------:R0:W1:Y:S02]  /*19180*/  SHFL.IDX P6, R14, R13, R12, R11 ;  /* 0x0000000c0d0e7389 */ /* 0x00006400000c000b */
[----:B01----:R-:W-:Y:S01]  /*19190*/  ENDCOLLECTIVE ;  /* 0x000000000000791b */ /* 0x003fe20003800000 */
.L_x_14304:
        /* <DEDUP_REMOVED lines=12> */
.L_x_14305:
[----:B------:R-:W-:Y:S02]  /*19260*/  IMAD.MOV.U32 R13, RZ, RZ, R18 ;  /* 0x000000ffff0d7224 */ /* 0x000fe400078e0012 */
[----:B------:R-:W-:Y:S02]  /*19270*/  IMAD.MOV.U32 R12, RZ, RZ, 0x7 ;  /* 0x00000007ff0c7424 */ /* 0x000fe400078e00ff */
[----:B------:R-:W-:-:S07]  /*19280*/  IMAD.MOV.U32 R2, RZ, RZ, R14 ;  /* 0x000000ffff027224 */ /* 0x000fce00078e000e */
[----:B------:R-:W-:Y:S05]  /*19290*/  WARPSYNC.COLLECTIVE R15, `(.L_x_14306) ;  /* 0x000000000f087348 */ /* 0x000fea0003c00000 */
[----:B------:R0:W1:Y:S02]  /*192a0*/  SHFL.IDX P6, R14, R13, R12, R11 ;  /* 0x0000000c0d0e7389 */ /* 0x00006400000c000b */
[----:B01----:R-:W-:Y:S01]  /*192b0*/  ENDCOLLECTIVE ;  /* 0x000000000000791b */ /* 0x003fe20003800000 */
.L_x_14306:
        /* <DEDUP_REMOVED lines=11> */
.L_x_14307:
[----:B------:R-:W-:Y:S01]  /*19370*/  IMAD.MOV.U32 R2, RZ, RZ, R14 ;  /* 0x000000ffff027224 */ /* 0x000fe200078e000e */
[----:B------:R-:W-:Y:S06]  /*19380*/  BRA `(.L_x_14308) ;  /* 0xffffffb000187947 */ /* 0x000fec000383ffff */
.L_x_14191:
[----:B0-----:R0:W1:Y:S02]  /*19390*/  SYNCS.PHASECHK.TRANS64.TRYWAIT P0, [R0+URZ+0x16860], R3 ;  /* 0x01686003000075a7 */ /* 0x001064000800017f */
[----:B-1----:R-:W-:Y:S05]  /*193a0*/  @!P0 NANOSLEEP.SYNCS 0x989680 ;  /* 0x009896800000895d */ /* 0x002fea0003900000 */
[----:B------:R-:W1:Y:S02]  /*193b0*/  @!P0 SYNCS.PHASECHK.TRANS64 P0, [R0+URZ+0x16860], R3 ;  /* 0x01686003000085a7 */ /* 0x000e64000800007f */
[----:B-1----:R-:W-:Y:S05]  /*193c0*/  @!P0 BRA `(.L_x_14191) ;  /* 0xfffffffc00f08947 */ /* 0x002fea000383ffff */
[----:B------:R-:W-:Y:S05]  /*193d0*/  BRA `(.L_x_14309) ;  /* 0xffffffb4002c7947 */ /* 0x000fea000383ffff */
.L_x_14192:
        /* <DEDUP_REMOVED lines=8> */
.L_x_14311:
[----:B------:R-:W-:Y:S05]  /*19460*/  BSYNC B0 ;  /* 0x0000000000007941 */ /* 0x000fea0003800000 */
.L_x_14310:
        /* <DEDUP_REMOVED lines=9> */
.L_x_14312:
        /* <DEDUP_REMOVED lines=10> */
.L_x_14313:
        /* <DEDUP_REMOVED lines=11> */
.L_x_14314:
[----:B------:R-:W-:Y:S02]  /*19650*/  IMAD.MOV.U32 R13, RZ, RZ, R18 ;  /* 0x000000ffff0d7224 */ /* 0x000fe400078e0012 */
[----:B------:R-:W-:Y:S02]  /*19660*/  IMAD.MOV.U32 R12, RZ, RZ, 0x2 ;  /* 0x00000002ff0c7424 */ /* 0x000fe400078e00ff */
[----:B------:R-:W-:-:S07]  /*19670*/  IMAD.MOV.U32 R9, RZ, RZ, R14 ;  /* 0x000000ffff097224 */ /* 0x000fce00078e000e */
[----:B------:R-:W-:Y:S05]  /*19680*/  WARPSYNC.COLLECTIVE R15, `(.L_x_14315) ;  /* 0x000000000f087348 */ /* 0x000fea0003c00000 */
[----:B------:R0:W1:Y:S02]  /*19690*/  SHFL.IDX P6, R14, R13, R12, R11 ;  /* 0x0000000c0d0e7389 */ /* 0x00006400000c000b */
[----:B01----:R-:W-:Y:S01]  /*196a0*/  ENDCOLLECTIVE ;  /* 0x000000000000791b */ /* 0x003fe20003800000 */
.L_x_14315:
        /* <DEDUP_REMOVED lines=12> */
.L_x_14316:
[----:B------:R-:W-:Y:S02]  /*19770*/  IMAD.MOV.U32 R13, RZ, RZ, R18 ;  /* 0x000000ffff0d7224 */ /* 0x000fe400078e0012 */
[----:B------:R-:W-:Y:S02]  /*19780*/  IMAD.MOV.U32 R12, RZ, RZ, 0x3 ;  /* 0x00000003ff0c7424 */ /* 0x000fe400078e00ff */
[----:B------:R-:W-:-:S07]  /*19790*/  IMAD.MOV.U32 R10, RZ, RZ, R14 ;  /* 0x000000ffff0a7224 */ /* 0x000fce00078e000e */
[----:B------:R-:W-:Y:S05]  /*197a0*/  WARPSYNC.COLLECTIVE R15, `(.L_x_14317) ;  /* 0x000000000f087348 */ /* 0x000fea0003c00000 */
[----:B------:R0:W1:Y:S02]  /*197b0*/  SHFL.IDX P6, R14, R13, R12, R11 ;  /* 0x0000000c0d0e7389 */ /* 0x00006400000c000b */
[----:B01----:R-:W-:Y:S01]  /*197c0*/  ENDCOLLECTIVE ;  /* 0x000000000000791b */ /* 0x003fe20003800000 */
.L_x_14317:
        /* <DEDUP_REMOVED lines=12> */
.L_x_14318:
[----:B------:R-:W-:Y:S02]  /*19890*/  IMAD.MOV.U32 R13, RZ, RZ, R18 ;  /* 0x000000ffff0d7224 */ /* 0x000fe400078e0012 */
[----:B------:R-:W-:Y:S02]  /*198a0*/  IMAD.MOV.U32 R12, RZ, RZ, 0x4 ;  /* 0x00000004ff0c7424 */ /* 0x000fe400078e00ff */
[----:B------:R-:W-:-:S07]  /*198b0*/  IMAD.MOV.U32 R9, RZ, RZ, R14 ;  /* 0x000000ffff097224 */ /* 0x000fce00078e000e */
[----:B------:R-:W-:Y:S05]  /*198c0*/  WARPSYNC.COLLECTIVE R15, `(.L_x_14319) ;  /* 0x000000000f087348 */ /* 0x000fea0003c00000 */
[----:B------:R0:W1:Y:S02]  /*198d0*/  SHFL.IDX P6, R14, R13, R12, R11 ;  /* 0x0000000c0d0e7389 */ /* 0x00006400000c000b */
[----:B01----:R-:W-:Y:S01]  /*198e0*/  ENDCOLLECTIVE ;  /* 0x000000000000791b */ /* 0x003fe20003800000 */
.L_x_14319:
        /* <DEDUP_REMOVED lines=12> */
.L_x_14320:
[----:B------:R-:W-:Y:S02]  /*199b0*/  IMAD.MOV.U32 R13, RZ, RZ, R18 ;  /* 0x000000ffff0d7224 */ /* 0x000fe400078e0012 */
[----:B------:R-:W-:Y:S02]  /*199c0*/  IMAD.MOV.U32 R12, RZ, RZ, 0x5 ;  /* 0x00000005ff0c7424 */ /* 0x000fe400078e00ff */
[----:B------:R-:W-:-:S07]  /*199d0*/  IMAD.MOV.U32 R10, RZ, RZ, R14 ;  /* 0x000000ffff0a7224 */ /* 0x000fce00078e000e */
[----:B------:R-:W-:Y:S05]  /*199e0*/  WARPSYNC.COLLECTIVE R15, `(.L_x_14321) ;  /* 0x000000000f087348 */ /* 0x000fea0003c00000 */
[----:B------:R0:W1:Y:S02]  /*199f0*/  SHFL.IDX P6, R14, R13, R12, R11 ;  /* 0x0000000c0d0e7389 */ /* 0x00006400000c000b */
[----:B01----:R-:W-:Y:S01]  /*19a00*/  ENDCOLLECTIVE ;  /* 0x000000000000791b */ /* 0x003fe20003800000 */
.L_x_14321:
        /* <DEDUP_REMOVED lines=12> */
.L_x_14322:
[----:B------:R-:W-:Y:S02]  /*19ad0*/  IMAD.MOV.U32 R13, RZ, RZ, R18 ;  /* 0x000000ffff0d7224 */ /* 0x000fe400078e0012 */
[----:B------:R-:W-:Y:S02]  /*19ae0*/  IMAD.MOV.U32 R12, RZ, RZ, 0x6 ;  /* 0x00000006ff0c7424 */ /* 0x000fe400078e00ff */
[----:B------:R-:W-:-:S07]  /*19af0*/  IMAD.MOV.U32 R9, RZ, RZ, R14 ;  /* 0x000000ffff097224 */ /* 0x000fce00078e000e */
[----:B------:R-:W-:Y:S05]  /*19b00*/  WARPSYNC.COLLECTIVE R15, `(.L_x_14323) ;  /* 0x000000000f087348 */ /* 0x000fea0003c00000 */
[----:B------:R0:W1:Y:S02]  /*19b10*/  SHFL.IDX P6, R14, R13, R12, R11 ;  /* 0x0000000c0d0e7389 */ /* 0x00006400000c000b */
[----:B01----:R-:W-:Y:S01]  /*19b20*/  ENDCOLLECTIVE ;  /* 0x000000000000791b */ /* 0x003fe20003800000 */
.L_x_14323:
        /* <DEDUP_REMOVED lines=12> */
.L_x_14324:
[----:B------:R-:W-:Y:S02]  /*19bf0*/  IMAD.MOV.U32 R13, RZ, RZ, R18 ;  /* 0x000000ffff0d7224 */ /* 0x000fe400078e0012 */
[----:B------:R-:W-:Y:S01]  /*19c00*/  IMAD.MOV.U32 R12, RZ, RZ, 0x7 ;  /* 0x00000007ff0c7424 */ /* 0x000fe200078e00ff */
[----:B------:R-:W-:-:S13]  /*19c10*/  IADD3 R2, P1, R14, R5, RZ ;  /* 0x000000050e027210 */ /* 0x000fda0007f3e0ff */
[----:B------:R-:W-:Y:S05]  /*19c20*/  WARPSYNC.COLLECTIVE R15, `(.L_x_14325) ;  /* 0x000000000f087348 */ /* 0x000fea0003c00000 */
[----:B------:R0:W1:Y:S02]  /*19c30*/  SHFL.IDX P6, R14, R13, R12, R11 ;  /* 0x0000000c0d0e7389 */ /* 0x00006400000c000b */
[----:B01----:R-:W-:Y:S01]  /*19c40*/  ENDCOLLECTIVE ;  /* 0x000000000000791b */ /* 0x003fe20003800000 */
.L_x_14325:
        /* <DEDUP_REMOVED lines=10> */
.L_x_14326:
[----:B------:R-:W-:Y:S05]  /*19cf0*/  BRA `(.L_x_14327) ;  /* 0xffffffac00dc7947 */ /* 0x000fea000383ffff */
.L_x_14197:
        /* <DEDUP_REMOVED lines=8> */
.L_x_14329:
[----:B------:R-:W-:Y:S05]  /*19d80*/  BSYNC B0 ;  /* 0x0000000000007941 */ /* 0x000fea0003800000 */
.L_x_14328:
        /* <DEDUP_REMOVED lines=9> */
.L_x_14330:
        /* <DEDUP_REMOVED lines=23> */
.L_x_14331:
[----:B------:R-:W-:Y:S01]  /*19f90*/  IMAD.MOV.U32 R12, RZ, RZ, 0x2 ;  /* 0x00000002ff0c7424 */ /* 0x000fe200078e00ff */
[----:B------:R-:W-:-:S05]  /*19fa0*/  SEL R4, R14, RZ, P1 ;  /* 0x000000ff0e047207 */ /* 0x000fca0000800000 */
[----:B------:R-:W-:-:S04]  /*19fb0*/  IMAD.IADD R4, R13, 0x1, R4 ;  /* 0x000000010d047824 */ /* 0x000fc800078e0204 */
[----:B------:R-:W-:-:S07]  /*19fc0*/  IMAD.MOV.U32 R13, RZ, RZ, R4 ;  /* 0x000000ffff0d7224 */ /* 0x000fce00078e0004 */
[----:B------:R-:W-:Y:S05]  /*19fd0*/  WARPSYNC.COLLECTIVE R15, `(.L_x_14332) ;  /* 0x000000000f087348 */ /* 0x000fea0003c00000 */
[----:B------:R0:W1:Y:S02]  /*19fe0*/  SHFL.UP P6, R14, R13, R12, R11 ;  /* 0x0400000c0d0e7389 */ /* 0x00006400000c000b */
[----:B01----:R-:W-:Y:S01]  /*19ff0*/  ENDCOLLECTIVE ;  /* 0x000000000000791b */ /* 0x003fe20003800000 */
.L_x_14332:
[----:B------:R-:W-:Y:S01]  /*1a000*/  IMAD.MOV.U32 R12, RZ, RZ, 0x4 ;  /* 0x00000004ff0c7424 */ /* 0x000fe200078e00ff */
[----:B------:R-:W-:-:S05]  /*1a010*/  SEL R3, R14, RZ, P2 ;  /* 0x000000ff0e037207 */ /* 0x000fca0001000000 */
[----:B------:R-:W-:-:S04]  /*1a020*/  IMAD.IADD R2, R4, 0x1, R3 ;  /* 0x0000000104027824 */ /* 0x000fc800078e0203 */
[----:B------:R-:W-:-:S07]  /*1a030*/  IMAD.MOV.U32 R13, RZ, RZ, R2 ;  /* 0x000000ffff0d7224 */ /* 0x000fce00078e0002 */
[----:B------:R-:W-:Y:S05]  /*1a040*/  WARPSYNC.COLLECTIVE R15, `(.L_x_14333) ;  /* 0x000000000f087348 */ /* 0x000fea0003c00000 */
[----:B------:R0:W1:Y:S02]  /*1a050*/  SHFL.UP P6, R14, R13, R12, R11 ;  /* 0x0400000c0d0e7389 */ /* 0x00006400000c000b */
[----:B01----:R-:W-:Y:S01]  /*1a060*/  ENDCOLLECTIVE ;  /* 0x000000000000791b */ /* 0x003fe20003800000 */
.L_x_14333:
[----:B------:R-:W-:Y:S01]  /*1a070*/  IMAD.MOV.U32 R12, RZ, RZ, 0x8 ;  /* 0x00000008ff0c7424 */ /* 0x000fe200078e00ff */
[----:B------:R-:W-:-:S05]  /*1a080*/  SEL R3, R14, RZ, P3 ;  /* 0x000000ff0e037207 */ /* 0x000fca0001800000 */
[----:B------:R-:W-:-:S04]  /*1a090*/  IMAD.IADD R3, R2, 0x1, R3 ;  /* 0x0000000102037824 */ /* 0x000fc800078e0203 */
[----:B------:R-:W-:-:S07]  /*1a0a0*/  IMAD.MOV.U32 R13, RZ, RZ, R3 ;  /* 0x000000ffff0d7224 */ /* 0x000fce00078e0003 */
[----:B------:R-:W-:Y:S05]  /*1a0b0*/  WARPSYNC.COLLECTIVE R15, `(.L_x_14334) ;  /* 0x000000000f087348 */ /* 0x000fea0003c00000 */
[----:B------:R0:W1:Y:S02]  /*1a0c0*/  SHFL.UP P6, R14, R13, R12, R11 ;  /* 0x0400000c0d0e7389 */ /* 0x00006400000c000b */
[----:B01----:R-:W-:Y:S01]  /*1a0d0*/  ENDCOLLECTIVE ;  /* 0x000000000000791b */ /* 0x003fe20003800000 */
.L_x_14334:
[----:B------:R-:W-:Y:S01]  /*1a0e0*/  IMAD.MOV.U32 R12, RZ, RZ, 0x10 ;  /* 0x00000010ff0c7424 */ /* 0x000fe200078e00ff */
[----:B------:R-:W-:-:S05]  /*1a0f0*/  SEL R4, R14, RZ, P4 ;  /* 0x000000ff0e047207 */ /* 0x000fca0002000000 */
[----:B------:R-:W-:-:S04]  /*1a100*/  IMAD.IADD R4, R3, 0x1, R4 ;  /* 0x0000000103047824 */ /* 0x000fc800078e0204 */
[----:B------:R-:W-:-:S07]  /*1a110*/  IMAD.MOV.U32 R13, RZ, RZ, R4 ;  /* 0x000000ffff0d7224 */ /* 0x000fce00078e0004 */
[----:B------:R-:W-:Y:S05]  /*1a120*/  WARPSYNC.COLLECTIVE R15, `(.L_x_14335) ;  /* 0x000000000f087348 */ /* 0x000fea0003c00000 */
[----:B------:R0:W1:Y:S02]  /*1a130*/  SHFL.UP P6, R14, R13, R12, R11 ;  /* 0x0400000c0d0e7389 */ /* 0x00006400000c000b */
[----:B01----:R-:W-:Y:S01]  /*1a140*/  ENDCOLLECTIVE ;  /* 0x000000000000791b */ /* 0x003fe20003800000 */
.L_x_14335:
        /* <DEDUP_REMOVED lines=8> */
.L_x_14336:
[----:B------:R-:W-:Y:S05]  /*1a1d0*/  BRA `(.L_x_14337) ;  /* 0xffffffac00e87947 */ /* 0x000fea000383ffff */
.L_x_14200:
[----:B------:R-:W-:Y:S01]  /*1a1e0*/  BSSY B0, `(.L_x_14338) ;  /* 0x0000007000007945 */ /* 0x000fe20003800000 */
[----:B------:R-:W-:Y:S02]  /*1a1f0*/  IMAD.MOV.U32 R12, RZ, RZ, 0x1 ;  /* 0x00000001ff0c7424 */ /* 0x000fe400078e00ff */
[----:B------:R-:W-:Y:S02]  /*1a200*/  IMAD.MOV.U32 R11, RZ, RZ, RZ ;  /* 0x000000ffff0b7224 */ /* 0x000fe400078e00ff */
[----:B------:R-:W-:-:S07]  /*1a210*/  IMAD.MOV.U32 R15, RZ, RZ, -0x1 ;  /* 0xffffffffff0f7424 */ /* 0x000fce00078e00ff */
[----:B------:R-:W-:Y:S05]  /*1a220*/  WARPSYNC.COLLECTIVE R15, `(.L_x_14339) ;  /* 0x000000000f087348 */ /* 0x000fea0003c00000 */
[----:B------:R0:W1:Y:S02]  /*1a230*/  SHFL.UP P6, R14, R13, R12, R11 ;  /* 0x0400000c0d0e7389 */ /* 0x00006400000c000b */
[----:B01----:R-:W-:Y:S01]  /*1a240*/  ENDCOLLECTIVE ;  /* 0x000000000000791b */ /* 0x003fe20003800000 */
.L_x_14339:
[----:B------:R-:W-:Y:S05]  /*1a250*/  BSYNC B0 ;  /* 0x0000000000007941 */ /* 0x000fea0003800000 */
.L_x_14338:
        /* <DEDUP_REMOVED lines=8> */
.L_x_14340:
[----:B------:R-:W-:Y:S01]  /*1a2e0*/  IMAD.MOV.U32 R12, RZ, RZ, 0x4 ;  /* 0x00000004ff0c7424 */ /* 0x000fe200078e00ff */
[----:B------:R-:W-:-:S05]  /*1a2f0*/  SEL R2, R14, RZ, P2 ;  /* 0x000000ff0e027207 */ /* 0x000fca0001000000 */
[----:B------:R-:W-:-:S04]  /*1a300*/  IMAD.IADD R2, R13, 0x1, R2 ;  /* 0x000000010d027824 */ /* 0x000fc800078e0202 */
[----:B------:R-:W-:-:S07]  /*1a310*/  IMAD.MOV.U32 R13, RZ, RZ, R2 ;  /* 0x000000ffff0d7224 */ /* 0x000fce00078e0002 */
[----:B------:R-:W-:Y:S05]  /*1a320*/  WARPSYNC.COLLECTIVE R15, `(.L_x_14341) ;  /* 0x000000000f087348 */ /* 0x000fea0003c00000 */
[----:B------:R0:W1:Y:S02]  /*1a330*/  SHFL.UP P6, R14, R13, R12, R11 ;  /* 0x0400000c0d0e7389 */ /* 0x00006400000c000b */
[----:B01----:R-:W-:Y:S01]  /*1a340*/  ENDCOLLECTIVE ;  /* 0x000000000000791b */ /* 0x003fe20003800000 */
.L_x_14341:
[----:B------:R-:W-:Y:S01]  /*1a350*/  IMAD.MOV.U32 R12, RZ, RZ, 0x8 ;  /* 0x00000008ff0c7424 */ /* 0x000fe200078e00ff */
[----:B------:R-:W-:-:S05]  /*1a360*/  SEL R3, R14, RZ, P3 ;  /* 0x000000ff0e037207 */ /* 0x000fca0001800000 */
[----:B------:R-:W-:-:S04]  /*1a370*/  IMAD.IADD R3, R2, 0x1, R3 ;  /* 0x0000000102037824 */ /* 0x000fc800078e0203 */
[----:B------:R-:W-:-:S07]  /*1a380*/  IMAD.MOV.U32 R13, RZ, RZ, R3 ;  /* 0x000000ffff0d7224 */ /* 0x000fce00078e0003 */
[----:B------:R-:W-:Y:S05]  /*1a390*/  WARPSYNC.COLLECTIVE R15, `(.L_x_14342) ;  /* 0x000000000f087348 */ /* 0x000fea0003c00000 */
[----:B------:R0:W1:Y:S02]  /*1a3a0*/  SHFL.UP P6, R14, R13, R12, R11 ;  /* 0x0400000c0d0e7389 */ /* 0x00006400000c000b */
[----:B01----:R-:W-:Y:S01]  /*1a3b0*/  ENDCOLLECTIVE ;  /* 0x000000000000791b */ /* 0x003fe20003800000 */
.L_x_14342:
[----:B------:R-:W-:Y:S01]  /*1a3c0*/  IMAD.MOV.U32 R12, RZ, RZ, 0x10 ;  /* 0x00000010ff0c7424 */ /* 0x000fe200078e00ff */
[----:B------:R-:W-:-:S05]  /*1a3d0*/  SEL R4, R14, RZ, P4 ;  /* 0x000000ff0e047207 */ /* 0x000fca0002000000 */
[----:B------:R-:W-:-:S04]  /*1a3e0*/  IMAD.IADD R4, R3, 0x1, R4 ;  /* 0x0000000103047824 */ /* 0x000fc800078e0204 */
[----:B------:R-:W-:-:S07]  /*1a3f0*/  IMAD.MOV.U32 R13, RZ, RZ, R4 ;  /* 0x000000ffff0d7224 */ /* 0x000fce00078e0004 */
[----:B------:R-:W-:Y:S05]  /*1a400*/  WARPSYNC.COLLECTIVE R15, `(.L_x_14343) ;  /* 0x000000000f087348 */ /* 0x000fea0003c00000 */
[----:B------:R0:W1:Y:S02]  /*1a410*/  SHFL.UP P6, R14, R13, R12, R11 ;  /* 0x0400000c0d0e7389 */ /* 0x00006400000c000b */
[----:B01----:R-:W-:Y:S01]  /*1a420*/  ENDCOLLECTIVE ;  /* 0x000000000000791b */ /* 0x003fe20003800000 */
.L_x_14343:
        /* <DEDUP_REMOVED lines=8> */
.L_x_14344:
[----:B------:R-:W-:Y:S05]  /*1a4b0*/  BRA `(.L_x_14345) ;  /* 0xffffffac00d47947 */ /* 0x000fea000383ffff */
.L_x_14202:
[----:B------:R-:W-:Y:S01]  /*1a4c0*/  BSSY B0, `(.L_x_14346) ;  /* 0x0000006000007945 */ /* 0x000fe20003800000 */
[----:B------:R-:W-:Y:S01]  /*1a4d0*/  PLOP3.LUT P6, PT, P6, PT, PT, 0x8, 0x0 ;  /* 0x000000000000781c */ /* 0x000fe200037ce170 */
[----:B------:R-:W-:-:S12]  /*1a4e0*/  IMAD.MOV.U32 R15, RZ, RZ, -0x1 ;  /* 0xffffffffff0f7424 */ /* 0x000fd800078e00ff */
[----:B0-----:R-:W-:Y:S05]  /*1a4f0*/  WARPSYNC.COLLECTIVE R15, `(.L_x_14347) ;  /* 0x000000000f087348 */ /* 0x001fea0003c00000 */
[----:B------:R-:W-:Y:S01]  /*1a500*/  VOTE.ANY R14, PT, P6 ;  /* 0x00000000000e7806 */ /* 0x000fe200030e0100 */
[----:B0-----:R-:W-:Y:S06]  /*1a510*/  ENDCOLLECTIVE ;  /* 0x000000000000791b */ /* 0x001fec0003800000 */
.L_x_14347:
[----:B------:R-:W-:Y:S05]  /*1a520*/  BSYNC B0 ;  /* 0x0000000000007941 */ /* 0x000fea0003800000 */
.L_x_14346:
        /* <DEDUP_REMOVED lines=10> */
.L_x_14348:
[----:B------:R-:W-:Y:S02]  /*1a5d0*/  IMAD.MOV.U32 R13, RZ, RZ, R5 ;  /* 0x000000ffff0d7224 */ /* 0x000fe400078e0005 */
[----:B------:R-:W-:-:S07]  /*1a5e0*/  IMAD.MOV.U32 R17, RZ, RZ, R14 ;  /* 0x000000ffff117224 */ /* 0x000fce00078e000e */
[----:B------:R-:W-:Y:S05]  /*1a5f0*/  WARPSYNC.COLLECTIVE R15, `(.L_x_14349) ;  /* 0x000000000f087348 */ /* 0x000fea0003c00000 */
[----:B------:R0:W1:Y:S02]  /*1a600*/  SHFL.IDX P6, R14, R13, R12, R11 ;  /* 0x0000000c0d0e7389 */ /* 0x00006400000c000b */
[----:B01----:R-:W-:Y:S01]  /*1a610*/  ENDCOLLECTIVE ;  /* 0x000000000000791b */ /* 0x003fe20003800000 */
.L_x_14349:
[----:B------:R-:W-:Y:S01]  /*1a620*/  IMAD.MOV.U32 R5, RZ, RZ, R14 ;  /* 0x000000ffff057224 */ /* 0x000fe200078e000e */
[----:B------:R-:W-:Y:S06]  /*1a630*/  BRA `(.L_x_14350) ;  /* 0xffffffac00b47947 */ /* 0x000fec000383ffff */
.L_x_14204:
[----:B------:R-:W-:Y:S01]  /*1a640*/  BSSY B0, `(.L_x_14351) ;  /* 0x0000007000007945 */ /* 0x000fe20003800000 */
[----:B------:R-:W-:Y:S02]  /*1a650*/  IMAD.MOV.U32 R13, RZ, RZ, R2 ;  /* 0x000000ffff0d7224 */ /* 0x000fe400078e0002 */
[----:B------:R-:W-:Y:S02]  /*1a660*/  IMAD.MOV.U32 R11, RZ, RZ, 0x1f ;  /* 0x0000001fff0b7424 */ /* 0x000fe400078e00ff */
[----:B------:R-:W-:-:S07]  /*1a670*/  IMAD.MOV.U32 R15, RZ, RZ, -0x1 ;  /* 0xffffffffff0f7424 */ /* 0x000fce00078e00ff */
[----:B0123--:R-:W-:Y:S05]  /*1a680*/  WARPSYNC.COLLECTIVE R15, `(.L_x_14352) ;  /* 0x000000000f087348 */ /* 0x00ffea0003c00000 */
[----:B------:R4:W0:Y:S02]  /*1a690*/  SHFL.IDX P6, R14, R13, R12, R11 ;  /* 0x0000000c0d0e7389 */ /* 0x00082400000c000b */
[----:B01234-:R-:W-:Y:S01]  /*1a6a0*/  ENDCOLLECTIVE ;  /* 0x000000000000791b */ /* 0x01ffe20003800000 */
.L_x_14352:
[----:B------:R-:W-:Y:S05]  /*1a6b0*/  BSYNC B0 ;  /* 0x0000000000007941 */ /* 0x000fea0003800000 */
.L_x_14351:
[----:B------:R-:W-:Y:S01]  /*1a6c0*/  IMAD.MOV.U32 R16, RZ, RZ, R14 ;  /* 0x000000ffff107224 */ /* 0x000fe200078e000e */
[----:B------:R-:W-:Y:S06]  /*1a6d0*/  BRA `(.L_x_14203) ;  /* 0xffffffac00a47947 */ /* 0x000fec000383ffff */
.L_x_14210:
[----:B0-----:R0:W2:Y:S02]  /*1a6e0*/  SYNCS.PHASECHK.TRANS64.TRYWAIT P0, [R4+URZ+0x16820], R0 ;  /* 0x01682000040075a7 */ /* 0x0010a4000800017f */
[----:B--2---:R-:W-:Y:S05]  /*1a6f0*/  @!P0 NANOSLEEP.SYNCS 0x989680 ;  /* 0x009896800000895d */ /* 0x004fea0003900000 */
[----:B------:R-:W2:Y:S02]  /*1a700*/  @!P0 SYNCS.PHASECHK.TRANS64 P0, [R4+URZ+0x16820], R0 ;  /* 0x01682000040085a7 */ /* 0x000ea4000800007f */
[----:B--2---:R-:W-:Y:S05]  /*1a710*/  @!P0 BRA `(.L_x_14210) ;  /* 0xfffffffc00f08947 */ /* 0x004fea000383ffff */
[----:B------:R-:W-:Y:S05]  /*1a720*/  BRA `(.L_x_14353) ;  /* 0xffffffb400fc7947 */ /* 0x000fea000383ffff */
.L_x_14211:
        /* <DEDUP_REMOVED lines=11> */
.L_x_14355:
[----:B------:R-:W-:Y:S05]  /*1a7e0*/  BSYNC B0 ;  /* 0x0000000000007941 */ /* 0x000fea0003800000 */
.L_x_14354:
[----:B------:R-:W-:Y:S05]  /*1a7f0*/  BRA `(.L_x_14356) ;  /* 0xffffffb400e47947 */ /* 0x000fea000383ffff */
.L_x_14214:
[----:B------:R-:W-:Y:S01]  /*1a800*/  BSSY B1, `(.L_x_14357) ;  /* 0x0000006000017945 */ /* 0x000fe20003800000 */
[----:B------:R-:W-:-:S07]  /*1a810*/  IMAD.MOV.U32 R15, RZ, RZ, -0x1 ;  /* 0xffffffffff0f7424 */ /* 0x000fce00078e00ff */
[----:B01----:R-:W-:Y:S05]  /*1a820*/  WARPSYNC.COLLECTIVE R15, `(.L_x_14358) ;  /* 0x000000000f0c7348 */ /* 0x003fea0003c00000 */
[----:B------:R-:W-:Y:S02]  /*1a830*/  ELECT P6, UR62, PT ;  /* 0x00000000003e782f */ /* 0x000fe400038c0000 */
[----:B------:R-:W-:Y:S01]  /*1a840*/  MOV R14, UR62 ;  /* 0x0000003e000e7c02 */ /* 0x000fe20008000f00 */
[----:B01----:R-:W-:Y:S10]  /*1a850*/  ENDCOLLECTIVE ;  /* 0x000000000000791b */ /* 0x003ff40003800000 */
.L_x_14358:
[----:B------:R-:W-:Y:S05]  /*1a860*/  BSYNC B1 ;  /* 0x0000000000017941 */ /* 0x000fea0003800000 */
.L_x_14357:
[----:B------:R-:W-:Y:S05]  /*1a870*/  BRA `(.L_x_14359) ;  /* 0xffffffb400dc7947 */ /* 0x000fea000383ffff */
.L_x_14216:
[----:B0-----:R0:W2:Y:S02]  /*1a880*/  SYNCS.PHASECHK.TRANS64.TRYWAIT P1, [R5+URZ+0x16840], R0 ;  /* 0x01684000050075a7 */ /* 0x0010a4000802017f */
[----:B--2---:R-:W-:Y:S05]  /*1a890*/  @!P1 NANOSLEEP.SYNCS 0x989680 ;  /* 0x009896800000995d */ /* 0x004fea0003900000 */
[----:B------:R-:W2:Y:S02]  /*1a8a0*/  @!P1 SYNCS.PHASECHK.TRANS64 P1, [R5+URZ+0x16840], R0 ;  /* 0x01684000050095a7 */ /* 0x000ea4000802007f */
[----:B--2---:R-:W-:Y:S05]  /*1a8b0*/  @!P1 BRA `(.L_x_14216) ;  /* 0xfffffffc00f09947 */ /* 0x004fea000383ffff */
[----:B------:R-:W-:Y:S05]  /*1a8c0*/  BRA `(.L_x_14360) ;  /* 0xffffffb400fc7947 */ /* 0x000fea000383ffff */
.L_x_14218:
[----:B--2---:R2:W3:Y:S02]  /*1a8d0*/  SYNCS.PHASECHK.TRANS64.TRYWAIT P1, [R25+URZ+0x16840], R2 ;  /* 0x01684002190075a7 */ /* 0x0044e4000802017f */
[----:B---3--:R-:W-:Y:S05]  /*1a8e0*/  @!P1 NANOSLEEP.SYNCS 0x989680 ;  /* 0x009896800000995d */ /* 0x008fea0003900000 */
[----:B------:R-:W3:Y:S02]  /*1a8f0*/  @!P1 SYNCS.PHASECHK.TRANS64 P1, [R25+URZ+0x16840], R2 ;  /* 0x01684002190095a7 */ /* 0x000ee4000802007f */
[----:B---3--:R-:W-:Y:S05]  /*1a900*/  @!P1 BRA `(.L_x_14218) ;  /* 0xfffffffc00f09947 */ /* 0x008fea000383ffff */
[----:B------:R-:W-:Y:S05]  /*1a910*/  BRA `(.L_x_14361) ;  /* 0xffffffb800087947 */ /* 0x000fea000383ffff */
.L_x_14220:
[----:B---3--:R3:W4:Y:S02]  /*1a920*/  SYNCS.PHASECHK.TRANS64.TRYWAIT P1, [R5+URZ+0x16860], R0 ;  /* 0x01686000050075a7 */ /* 0x008724000802017f */
[----:B----4-:R-:W-:Y:S05]  /*1a930*/  @!P1 NANOSLEEP.SYNCS 0x989680 ;  /* 0x009896800000995d */ /* 0x010fea0003900000 */
[----:B------:R-:W4:Y:S02]  /*1a940*/  @!P1 SYNCS.PHASECHK.TRANS64 P1, [R5+URZ+0x16860], R0 ;  /* 0x01686000050095a7 */ /* 0x000f24000802007f */
[----:B----4-:R-:W-:Y:S05]  /*1a950*/  @!P1 BRA `(.L_x_14220) ;  /* 0xfffffffc00f09947 */ /* 0x010fea000383ffff */
[----:B------:R-:W-:Y:S05]  /*1a960*/  BRA `(.L_x_14362) ;  /* 0xffffffb800047947 */ /* 0x000fea000383ffff */
.L_x_14363:
        /* <DEDUP_REMOVED lines=9> */
.L_x_16009:


//--------------------- .text._ZN7cutlass13device_kernelIN5flash11enable_sm90INS1_16FlashAttnFwdSm90INS1_25CollectiveMainloopFwdSm90ILi2EN4cute5tupleIJNS5_1CILi1EEES8_S8_EEENS6_IJNS7_ILi192EEENS7_ILi128EEENS7_ILi64EEEEEELi64ENS_6half_tEfNS_4arch4Sm90ELb0ELb1ELb0ELb1ELb1ELb1ELb0ELb1ELb1ELb1ELb1ELb0EEENS1_21CollectiveEpilogueFwdINS6_IJSA_SC_SB_EEES9_SE_SG_Li384ELb1ELb1ELb1ELb0EEENS1_36VarlenDynamicPersistentTileSchedulerILi192ELi128ELi384ELi128ELb1ELb1ELb1ELb1ELb0ELb1EEEEEEEEEvNT_6ParamsE --------------------------
	.section	.text._ZN7cutlass13device_kernelIN5flash11enable_sm90INS1_16FlashAttnFwdSm90INS1_25CollectiveMainloopFwdSm90ILi2EN4cute5tupleIJNS5_1CILi1EEES8_S8_EEENS6_IJNS7_ILi192EEENS7_ILi128EEENS7_ILi64EEEEEELi64ENS_6half_tEfNS_4arch4Sm90ELb0ELb1ELb0ELb1ELb1ELb1ELb0ELb1ELb1ELb1ELb1ELb0EEENS1_21CollectiveEpilogueFwdINS6_IJSA_SC_SB_EEES9_SE_SG_Li384ELb1ELb1ELb1ELb0EEENS1_36VarlenDynamicPersistentTileSchedulerILi192ELi128ELi384ELi128ELb1ELb1ELb1ELb1ELb0ELb1EEEEEEEEEvNT_6ParamsE,"ax",@progbits
	.align	128
.text._ZN7cutlass13device_kernelIN5flash11enable_sm90INS1_16FlashAttnFwdSm90INS1_25CollectiveMainloopFwdSm90ILi2EN4cute5tupleIJNS5_1CILi1EEES8_S8_EEENS6_IJNS7_ILi192EEENS7_ILi128EEENS7_ILi64EEEEEELi64ENS_6half_tEfNS_4arch4Sm90ELb0ELb1ELb0ELb1ELb1ELb1ELb0ELb1ELb1ELb1ELb1ELb0EEENS1_21CollectiveEpilogueFwdINS6_IJSA_SC_SB_EEES9_SE_SG_Li384ELb1ELb1ELb1ELb0EEENS1_36VarlenDynamicPersistentTileSchedulerILi192ELi128ELi384ELi128ELb1ELb1ELb1ELb1ELb0ELb1EEEEEEEEEvNT_6ParamsE:
        .type           _ZN7cutlass13device_kernelIN5flash11enable_sm90INS1_16FlashAttnFwdSm90INS1_25CollectiveMainloopFwdSm90ILi2EN4cute5tupleIJNS5_1CILi1EEES8_S8_EEENS6_IJNS7_ILi192EEENS7_ILi128EEENS7_ILi64EEEEEELi64ENS_6half_tEfNS_4arch4Sm90ELb0ELb1ELb0ELb1ELb1ELb1ELb0ELb1ELb1ELb1ELb1ELb0EEENS1_21CollectiveEpilogueFwdINS6_IJSA_SC_SB_EEES9_SE_SG_Li384ELb1ELb1ELb1ELb0EEENS1_36VarlenDynamicPersistentTileSchedulerILi192ELi128ELi384ELi128ELb1ELb1ELb1ELb1ELb0ELb1EEEEEEEEEvNT_6ParamsE,@function
        .size           _ZN7cutlass13device_kernelIN5flash11enable_sm90INS1_16FlashAttnFwdSm90INS1_25CollectiveMainloopFwdSm90ILi2EN4cute5tupleIJNS5_1CILi1EEES8_S8_EEENS6_IJNS7_ILi192EEENS7_ILi128EEENS7_ILi64EEEEEELi64ENS_6half_tEfNS_4arch4Sm90ELb0ELb1ELb0ELb1ELb1ELb1ELb0ELb1ELb1ELb1ELb1ELb0EEENS1_21CollectiveEpilogueFwdINS6_IJSA_SC_SB_EEES9_SE_SG_Li384ELb1ELb1ELb1ELb0EEENS1_36VarlenDynamicPersistentTileSchedulerILi192ELi128ELi384ELi128ELb1ELb1ELb1ELb1ELb0ELb1EEEEEEEEEvNT_6ParamsE,(.L_x_16010 - _ZN7cutlass13device_kernelIN5flash11enable_sm90INS1_16FlashAttnFwdSm90INS1_25CollectiveMainloopFwdSm90ILi2EN4cute5tupleIJNS5_1CILi1EEES8_S8_EEENS6_IJNS7_ILi192EEENS7_ILi128EEENS7_ILi64EEEEEELi64ENS_6half_tEfNS_4arch4Sm90ELb0ELb1ELb0ELb1ELb1ELb1ELb0ELb1ELb1ELb1ELb1ELb0EEENS1_21CollectiveEpilogueFwdINS6_IJSA_SC_SB_EEES9_SE_SG_Li384ELb1ELb1ELb1ELb0EEENS1_36VarlenDynamicPersistentTileSchedulerILi192ELi128ELi384ELi128ELb1ELb1ELb1ELb1ELb0ELb1EEEEEEEEEvNT_6ParamsE)
        .other          _ZN7cutlass13device_kernelIN5flash11enable_sm90INS1_16FlashAttnFwdSm90INS1_25CollectiveMainloopFwdSm90ILi2EN4cute5tupleIJNS5_1CILi1EEES8_S8_EEENS6_IJNS7_ILi192EEENS7_ILi128EEENS7_ILi64EEEEEELi64ENS_6half_tEfNS_4arch4Sm90ELb0ELb1ELb0ELb1ELb1ELb1ELb0ELb1ELb1ELb1ELb1ELb0EEENS1_21CollectiveEpilogueFwdINS6_IJSA_SC_SB_EEES9_SE_SG_Li384ELb1ELb1ELb1ELb0EEENS1_36VarlenDynamicPersistentTileSchedulerILi192ELi128ELi384ELi128ELb1ELb1ELb1ELb1ELb0ELb1EEEEEEEEEvNT_6ParamsE,@"STO_CUDA_ENTRY STV_DEFAULT"
_ZN7cutlass13device_kernelIN5flash11enable_sm90INS1_16FlashAttnFwdSm90INS1_25CollectiveMainloopFwdSm90ILi2EN4cute5tupleIJNS5_1CILi1EEES8_S8_EEENS6_IJNS7_ILi192EEENS7_ILi128EEENS7_ILi64EEEEEELi64ENS_6half_tEfNS_4arch4Sm90ELb0ELb1ELb0ELb1ELb1ELb1ELb0ELb1ELb1ELb1ELb1ELb0EEENS1_21CollectiveEpilogueFwdINS6_IJSA_SC_SB_EEES9_SE_SG_Li384ELb1ELb1ELb1ELb0EEENS1_36VarlenDynamicPersistentTileSchedulerILi192ELi128ELi384ELi128ELb1ELb1ELb1ELb1ELb0ELb1EEEEEEEEEvNT_6ParamsE:
        /* <DEDUP_REMOVED lines=18> */
.L_x_14365:
[----:B------:R-:W-:Y:S05]  /*0120*/  BSYNC B0 ;  /* 0x0000000000007941 */ /* 0x000fea0003800000 */
.L_x_14364:
        /* <DEDUP_REMOVED lines=41> */
.L_x_14366:
        /* <DEDUP_REMOVED lines=22> */
.L_x_14367:
        /* <DEDUP_REMOVED lines=18> */
.L_x_14368:
        /* <DEDUP_REMOVED lines=22> */
.L_x_14369:
        /* <DEDUP_REMOVED lines=22> */
.L_x_14370:
        /* <DEDUP_REMOVED lines=8> */
.L_x_14373:
        /* <DEDUP_REMOVED lines=22> */
[----:B------:R-:W-:Y:S01]  /*0ae0*/  CS2R R22, SRZ ;  /* 0x0000000000167805 */ /* 0x000fe2000001ff00 */
[----:B------:R-:W-:Y:S01]  /*0af0*/  IMAD.MOV.U32 R154, RZ, RZ, RZ ;  /* 0x000000ffff9a7224 */ /* 0x000fe200078e00ff */
[----:B------:R-:W-:Y:S01]  /*0b00*/  ULOP3.LUT UR39, UR37, 0x1, URZ, 0xfc, !UPT ;  /* 0x0000000125277892 */ /* 0x000fe2000f8efc3f */
[----:B------:R-:W-:Y:S01]  /*0b10*/  UMOV UR36, URZ ;  /* 0x0000003f00247c82 */ /* 0x000fe20008000000 */
[----:B0-----:R-:W-:-:S05]  /*0b20*/  VIADD R13, R0, 0xffffff80 ;  /* 0xffffff80000d7836 */ /* 0x001fca0000000000 */
[----:B------:R-:W-:-:S04]  /*0b30*/  SHF.R.S32.HI R0, RZ, 0x1f, R13 ;  /* 0x0000001fff007819 */ /* 0x000fc8000001140d */
[CC--:B------:R-:W-:Y:S02]  /*0b40*/  LEA.HI R3, R0.reuse, R13.reuse, RZ, 0x7 ;  /* 0x0000000d00037211 */ /* 0x0c0fe400078f38ff */
[CC--:B------:R-:W-:Y:S02]  /*0b50*/  LEA.HI R5, R0.reuse, R13.reuse, RZ, 0x4 ;  /* 0x0000000d00057211 */ /* 0x0c0fe400078f20ff */
[----:B------:R-:W-:Y:S02]  /*0b60*/  LOP3.LUT R4, R3, 0xffffff80, RZ, 0xc0, !PT ;  /* 0xffffff8003047812 */ /* 0x000fe400078ec0ff */
[----:B------:R-:W-:Y:S02]  /*0b70*/  SHF.R.S32.HI R12, RZ, 0x7, R3 ;  /* 0x00000007ff0c7819 */ /* 0x000fe40000011403 */
[----:B------:R-:W-:Y:S01]  /*0b80*/  SHF.R.S32.HI R6, RZ, 0x4, R5 ;  /* 0x00000004ff067819 */ /* 0x000fe20000011405 */
[----:B------:R-:W-:Y:S01]  /*0b90*/  IMAD.IADD R11, R13, 0x1, -R4 ;  /* 0x000000010d0b7824 */ /* 0x000fe200078e0a04 */
[----:B------:R-:W-:-:S02]  /*0ba0*/  LEA.HI R4, R0, R13, RZ, 0x5 ;  /* 0x0000000d00047211 */ /* 0x000fc400078f28ff */
[----:B------:R-:W-:Y:S02]  /*0bb0*/  LOP3.LUT R3, R5, 0x3fffff0, RZ, 0xc0, !PT ;  /* 0x03fffff005037812 */ /* 0x000fe400078ec0ff */
[----:B------:R-:W-:Y:S02]  /*0bc0*/  SHF.R.S32.HI R7, RZ, 0x1f, R11 ;  /* 0x0000001fff077819 */ /* 0x000fe4000001140b */
[----:B------:R-:W-:Y:S01]  /*0bd0*/  SHF.R.S32.HI R14, RZ, 0x5, R4 ;  /* 0x00000005ff0e7819 */ /* 0x000fe20000011404 */
[----:B------:R-:W-:Y:S01]  /*0be0*/  IMAD.HI R4, R12, 0x55555556, RZ ;  /* 0x555555560c047827 */ /* 0x000fe200078e02ff */
[----:B------:R-:W-:Y:S02]  /*0bf0*/  LEA.HI R8, R7, R11, RZ, 0x2 ;  /* 0x0000000b07087211 */ /* 0x000fe400078f10ff */
[----:B------:R-:W-:Y:S01]  /*0c00*/  LEA.HI R5, R5, R6, RZ, 0x1 ;  /* 0x0000000605057211 */ /* 0x000fe200078f08ff */
[----:B------:R-:W-:Y:S01]  /*0c10*/  IMAD.IADD R3, R13, 0x1, -R3 ;  /* 0x000000010d037824 */ /* 0x000fe200078e0a03 */
[----:B------:R-:W-:-:S02]  /*0c20*/  SHF.R.S32.HI R9, RZ, 0x2, R8 ;  /* 0x00000002ff097819 */ /* 0x000fc40000011408 */
[----:B------:R-:W-:Y:S02]  /*0c30*/  SHF.R.S32.HI R10, RZ, 0x1f, R8 ;  /* 0x0000001fff0a7819 */ /* 0x000fe40000011408 */
[----:B------:R-:W-:Y:S02]  /*0c40*/  LEA.HI R7, R7, R11, RZ, 0x5 ;  /* 0x0000000b07077211 */ /* 0x000fe400078f28ff */
[----:B------:R-:W-:Y:S02]  /*0c50*/  LEA.HI R10, R10, R9, RZ, 0x3 ;  /* 0x000000090a0a7211 */ /* 0x000fe400078f18ff */
[----:B------:R-:W-:Y:S02]  /*0c60*/  LOP3.LUT R5, R5, 0x1ffffffe, RZ, 0xc0, !PT ;  /* 0x1ffffffe05057812 */ /* 0x000fe400078ec0ff */
[----:B------:R-:W-:Y:S02]  /*0c70*/  LOP3.LUT R10, R10, 0xfffffff8, RZ, 0xc0, !PT ;  /* 0xfffffff80a0a7812 */ /* 0x000fe400078ec0ff */
[----:B------:R-:W-:Y:S01]  /*0c80*/  LEA.HI R4, R4, R4, RZ, 0x1 ;  /* 0x0000000404047211 */ /* 0x000fe200078f08ff */
[----:B------:R-:W-:Y:S01]  /*0c90*/  IMAD.IADD R5, R6, 0x1, -R5 ;  /* 0x0000000106057824 */ /* 0x000fe200078e0a05 */
[----:B------:R-:W-:Y:S01]  /*0ca0*/  SHF.R.S32.HI R7, RZ, 0x5, R7 ;  /* 0x00000005ff077819 */ /* 0x000fe20000011407 */
[----:B------:R-:W-:Y:S01]  /*0cb0*/  IMAD.IADD R10, R9, 0x1, -R10 ;  /* 0x00000001090a7824 */ /* 0x000fe200078e0a0a */
[----:B------:R-:W-:Y:S01]  /*0cc0*/  LOP3.LUT R8, R8, 0x7ffffffc, RZ, 0xc0, !PT ;  /* 0x7ffffffc08087812 */ /* 0x000fe200078ec0ff */
[----:B------:R-:W-:Y:S01]  /*0cd0*/  IMAD R6, R14, 0x10, R3 ;  /* 0x000000100e067824 */ /* 0x000fe200078e0203 */
[----:B------:R-:W-:Y:S01]  /*0ce0*/  LEA.HI R3, R0, R13, RZ, 0x2 ;  /* 0x0000000d00037211 */ /* 0x000fe200078f10ff */
[----:B------:R-:W-:-:S02]  /*0cf0*/  IMAD R4, R4, -0x3, R12 ;  /* 0xfffffffd04047824 */ /* 0x000fc400078e020c */
[----:B------:R-:W-:Y:S01]  /*0d00*/  IMAD R7, R7, 0x10, R10 ;  /* 0x0000001007077824 */ /* 0x000fe200078e020a */
[----:B------:R-:W-:Y:S01]  /*0d10*/  SHF.R.S32.HI R12, RZ, 0x2, R3 ;  /* 0x00000002ff0c7819 */ /* 0x000fe20000011403 */
[----:B------:R-:W-:Y:S02]  /*0d20*/  IMAD R6, R6, 0x8, R5 ;  /* 0x0000000806067824 */ /* 0x000fe400078e0205 */
[----:B------:R-:W-:Y:S01]  /*0d30*/  IMAD R9, R4, 0x40, R7 ;  /* 0x0000004004097824 */ /* 0x000fe200078e0207 */
[----:B------:R-:W-:Y:S01]  /*0d40*/  LEA.HI R4, R0, R13, RZ, 0x3 ;  /* 0x0000000d00047211 */ /* 0x000fe200078f18ff */
[----:B------:R-:W-:Y:S01]  /*0d50*/  VIADD R7, R12, 0x60 ;  /* 0x000000600c077836 */ /* 0x000fe20000000000 */
[----:B------:R-:W-:Y:S01]  /*0d60*/  SHF.R.S32.HI R0, RZ, 0x1f, R3 ;  /* 0x0000001fff007819 */ /* 0x000fe20000011403 */
[----:B------:R-:W-:Y:S01]  /*0d70*/  IMAD.IADD R8, R11, 0x1, -R8 ;  /* 0x000000010b087824 */ /* 0x000fe200078e0a08 */
[----:B------:R-:W-:Y:S01]  /*0d80*/  LOP3.LUT R3, R3, 0xfffffffc, RZ, 0xc0, !PT ;  /* 0xfffffffc03037812 */ /* 0x000fe200078ec0ff */
[----:B------:R-:W-:Y:S01]  /*0d90*/  STL [R1+0x5c], R9 ;  /* 0x00005c0901007387 */ /* 0x000fe20000100800 */
[----:B------:R-:W-:Y:S01]  /*0da0*/  LEA.HI R0, R0, R12, RZ, 0x3 ;  /* 0x0000000c00007211 */ /* 0x000fe200078f18ff */
[----:B------:R-:W-:Y:S01]  /*0db0*/  IMAD.SHL.U32 R155, R8, 0x2, RZ ;  /* 0x00000002089b7824 */ /* 0x000fe200078e00ff */
[----:B------:R-:W-:Y:S01]  /*0dc0*/  SHF.R.S32.HI R5, RZ, 0x3, R4 ;  /* 0x00000003ff057819 */ /* 0x000fe20000011404 */
[C---:B------:R-:W-:Y:S01]  /*0dd0*/  IMAD.IADD R10, R13.reuse, 0x1, -R3 ;  /* 0x000000010d0a7824 */ /* 0x040fe200078e0a03 */
[----:B------:R-:W-:Y:S01]  /*0de0*/  LOP3.LUT R4, R4, 0xfffffff8, RZ, 0xc0, !PT ;  /* 0xfffffff804047812 */ /* 0x000fe200078ec0ff */
[----:B------:R-:W-:Y:S01]  /*0df0*/  STL [R1+0xc], RZ ;  /* 0x00000cff01007387 */ /* 0x000fe20000100800 */
[----:B------:R-:W-:Y:S01]  /*0e00*/  LOP3.LUT R0, R0, 0xfffffff8, RZ, 0xc0, !PT ;  /* 0xfffffff800007812 */ /* 0x000fe200078ec0ff */
[C---:B------:R-:W-:Y:S01]  /*0e10*/  IMAD.SHL.U32 R152, R10.reuse, 0x4, RZ ;  /* 0x000000040a987824 */ /* 0x040fe200078e00ff */
[----:B------:R-:W-:Y:S01]  /*0e20*/  SHF.R.S32.HI R5, RZ, 0x1f, R7 ;  /* 0x0000001fff057819 */ /* 0x000fe20000011407 */
[----:B------:R-:W-:Y:S01]  /*0e30*/  IMAD.IADD R3, R13, 0x1, -R4 ;  /* 0x000000010d037824 */ /* 0x000fe200078e0a04 */
[----:B------:R-:W-:Y:S01]  /*0e40*/  LEA.HI R3, R10, R10, RZ, 0x1 ;  /* 0x0000000a0a037211 */ /* 0x000fe200078f08ff */
[----:B------:R-:W-:Y:S01]  /*0e50*/  IMAD.IADD R0, R12, 0x1, -R0 ;  /* 0x000000010c007824 */ /* 0x000fe200078e0a00 */
[----:B------:R-:W-:Y:S01]  /*0e60*/  LEA.HI R5, R5, R7, RZ, 0x3 ;  /* 0x0000000705057211 */ /* 0x000fe200078f18ff */
[----:B------:R-:W-:Y:S01]  /*0e70*/  IMAD.SHL.U32 R4, R7, 0x40, RZ ;  /* 0x0000004007047824 */ /* 0x000fe200078e00ff */
[----:B------:R-:W-:Y:S01]  /*0e80*/  LOP3.LUT R3, R3, 0x1ffffffe, RZ, 0xc0, !PT ;  /* 0x1ffffffe03037812 */ /* 0x000fe200078ec0ff */
[----:B------:R-:W-:Y:S01]  /*0e90*/  IMAD.SHL.U32 R16, R10, 0x8, RZ ;  /* 0x000000080a107824 */ /* 0x000fe200078e00ff */
[----:B------:R0:W-:Y:S01]  /*0ea0*/  STL [R1+0x44], R0 ;  /* 0x0000440001007387 */ /* 0x0001e20000100800 */
[----:B------:R-:W-:-:S02]  /*0eb0*/  IMAD.SHL.U32 R5, R5, 0x40, RZ ;  /* 0x0000004005057824 */ /* 0x000fc400078e00ff */
[----:B------:R-:W-:Y:S01]  /*0ec0*/  VIADD R19, R16, 0x20 ;  /* 0x0000002010137836 */ /* 0x000fe20000000000 */
[----:B------:R-:W-:Y:S01]  /*0ed0*/  SHF.R.S32.HI R17, RZ, 0x1f, R16 ;  /* 0x0000001fff117819 */ /* 0x000fe20000011410 */
[----:B------:R-:W-:Y:S01]  /*0ee0*/  IMAD.IADD R3, R10, 0x1, -R3 ;  /* 0x000000010a037824 */ /* 0x000fe200078e0a03 */
[----:B0-----:R-:W-:Y:S02]  /*0ef0*/  LOP3.LUT R0, R4, 0x1c0, RZ, 0xc0, !PT ;  /* 0x000001c004007812 */ /* 0x001fe400078ec0ff */
[----:B------:R-:W-:Y:S01]  /*0f00*/  LOP3.LUT R4, R5, 0xfffffe00, RZ, 0xc0, !PT ;  /* 0xfffffe0005047812 */ /* 0x000fe200078ec0ff */
[----:B------:R-:W-:Y:S01]  /*0f10*/  VIADD R5, R152, 0x10 ;  /* 0x0000001098057836 */ /* 0x000fe20000000000 */
[----:B------:R-:W-:Y:S01]  /*0f20*/  SHF.R.U32.HI R7, RZ, 0x3, R0 ;  /* 0x00000003ff077819 */ /* 0x000fe20000011600 */
[----:B------:R0:W-:Y:S04]  /*0f30*/  STL [R1+0x38], R0 ;  /* 0x0000380001007387 */ /* 0x0001e80000100800 */
[----:B------:R-:W-:Y:S04]  /*0f40*/  STL [R1+0x64], R7 ;  /* 0x0000640701007387 */ /* 0x000fe80000100800 */
[----:B------:R1:W-:Y:S01]  /*0f50*/  STL [R1+0x10], R5 ;  /* 0x0000100501007387 */ /* 0x0003e20000100800 */
[----:B0-----:R-:W-:-:S03]  /*0f60*/  LOP3.LUT R0, R0, 0x38, R16, 0xf8, !PT ;  /* 0x0000003800007812 */ /* 0x001fc600078ef810 */
[----:B------:R0:W-:Y:S01]  /*0f70*/  STL [R1+0x48], R4 ;  /* 0x0000480401007387 */ /* 0x0001e20000100800 */
[----:B-1----:R-:W-:Y:S01]  /*0f80*/  LOP3.LUT R5, R4, R0, R7, 0xf6, !PT ;  /* 0x0000000004057212 */ /* 0x002fe200078ef607 */
[----:B------:R-:W-:Y:S01]  /*0f90*/  IMAD.SHL.U32 R0, R6, 0x8, RZ ;  /* 0x0000000806007824 */ /* 0x000fe200078e00ff */
[----:B0-----:R-:W-:-:S05]  /*0fa0*/  SHF.R.S32.HI R4, RZ, 0x1f, R19 ;  /* 0x0000001fff047819 */ /* 0x001fca0000011413 */
[----:B------:R0:W-:Y:S04]  /*0fb0*/  STL [R1+0x8], R4 ;  /* 0x0000080401007387 */ /* 0x0001e80000100800 */
[----:B------:R1:W-:Y:S01]  /*0fc0*/  STL [R1+0x60], R0 ;  /* 0x0000600001007387 */ /* 0x0003e20000100800 */
[----:B0-----:R-:W-:Y:S02]  /*0fd0*/  IMAD R4, R5, 0x2, R2 ;  /* 0x0000000205047824 */ /* 0x001fe400078e0202 */
[----:B-1----:R-:W-:-:S03]  /*0fe0*/  IMAD R0, R3, 0x8, R9 ;  /* 0x0000000803007824 */ /* 0x002fc600078e0209 */
[----:B------:R0:W-:Y:S04]  /*0ff0*/  STL [R1+0x58], R4 ;  /* 0x0000580401007387 */ /* 0x0001e80000100800 */
[----:B------:R0:W-:Y:S02]  /*1000*/  STL [R1+0x34], R0 ;  /* 0x0000340001007387 */ /* 0x0001e40000100800 */
.L_x_14590:
[----:B------:R-:W-:Y:S05]  /*1010*/  YIELD ;  /* 0x0000000000007946 */ /* 0x000fea0003800000 */
[----:B------:R-:W-:Y:S01]  /*1020*/  ULDC.64 UR4, c[0x0][0xa28] ;  /* 0x00028a0000047ab9 */ /* 0x000fe20000000a00 */
[----:B-123--:R-:W1:Y:S01]  /*1030*/  LDC.64 R6, c[0x0][0xa08] ;  /* 0x00028200ff067b82 */ /* 0x00ee620000000a00 */
        /* <DEDUP_REMOVED lines=9> */
[----:B0-----:R-:W0:Y:S01]  /*10d0*/  @P1 LDC.64 R4, c[0x0][0xa28] ;  /* 0x00028a00ff041b82 */ /* 0x001e220000000a00 */
[----:B------:R-:W-:Y:S01]  /*10e0*/  ISETP.NE.AND.EX P0, PT, RZ, UR5, PT, P0 ;  /* 0x00000005ff007c0c */ /* 0x000fe2000bf05300 */
[----:B-1----:R-:W-:-:S06]  /*10f0*/  IMAD.WIDE R10, R35, 0x4, R6 ;  /* 0x00000004230a7825 */ /* 0x002fcc00078e0206 */
[----:B------:R-:W1:Y:S01]  /*1100*/  @P2 LDC.64 R8, c[0x0][0xa18] ;  /* 0x00028600ff082b82 */ /* 0x000e620000000a00 */
[----:B------:R-:W-:Y:S02]  /*1110*/  ULDC UR4, c[0x0][0x288] ;  /* 0x0000a20000047ab9 */ /* 0x000fe40000000800 */
[----:B------:R-:W-:Y:S01]  /*1120*/  IMAD.U32 R156, RZ, RZ, UR4 ;  /* 0x00000004ff9c7e24 */ /* 0x000fe2000f8e00ff */
[----:B------:R-:W-:Y:S02]  /*1130*/  ULDC.64 UR4, c[0x0][0x418] ;  /* 0x0001060000047ab9 */ /* 0x000fe40000000a00 */
[----:B------:R2:W5:Y:S01]  /*1140*/  @P0 LDG.E R67, desc[UR42][R10.64] ;  /* 0x0000002a0a430981 */ /* 0x000562000c1e1900 */
[----:B0-----:R-:W-:-:S05]  /*1150*/  @P1 IMAD.WIDE R4, R35, 0x4, R4 ;  /* 0x0000000423041825 */ /* 0x001fca00078e0204 */
        /* <DEDUP_REMOVED lines=12> */
[----:B--2-4-:R-:W-:Y:S06]  /*1220*/  @P2 BRA `(.L_x_14375) ;  /* 0x0000000000242947 */ /* 0x014fec0003800000 */
        /* <DEDUP_REMOVED lines=9> */
.L_x_14375:
        /* <DEDUP_REMOVED lines=10> */
[----:B------:R-:W0:Y:S02]  /*1360*/  LDC.64 R30, c[0x0][0xa20] ;  /* 0x00028800ff1e7b82 */ /* 0x000e240000000a00 */
[----:B0-----:R-:W-:-:S06]  /*1370*/  IMAD.WIDE R30, R35, 0x4, R30 ;  /* 0x00000004231e7825 */ /* 0x001fcc00078e021e */
[----:B------:R0:W5:Y:S01]  /*1380*/  LDG.E R30, desc[UR42][R30.64] ;  /* 0x0000002a1e1e7981 */ /* 0x000162000c1e1900 */
[----:B------:R-:W-:Y:S05]  /*1390*/  BRA `(.L_x_14377) ;  /* 0x0000000000107947 */ /* 0x000fea0003800000 */
.L_x_14376:
[----:B------:R-:W-:Y:S05]  /*13a0*/  @!P0 BRA `(.L_x_14377) ;  /* 0x00000000000c8947 */ /* 0x000fea0003800000 */
[----:B------:R-:W2:Y:S04]  /*13b0*/  LDG.E R3, desc[UR42][R10.64] ;  /* 0x0000002a0a037981 */ /* 0x000ea8000c1e1900 */
[----:B------:R-:W2:Y:S02]  /*13c0*/  LDG.E R30, desc[UR42][R10.64+0x4] ;  /* 0x0000042a0a1e7981 */ /* 0x000ea4000c1e1900 */
[----:B--2---:R-:W-:-:S07]  /*13d0*/  IMAD.IADD R30, R30, 0x1, -R3 ;  /* 0x000000011e1e7824 */ /* 0x004fce00078e0a03 */
.L_x_14377:
        /* <DEDUP_REMOVED lines=8> */
[----:B------:R-:W3:Y:S01]  /*1460*/  @P1 LDC.64 R8, c[0x0][0xa30] ;  /* 0x00028c00ff081b82 */ /* 0x000ee20000000a00 */
[----:B--2---:R-:W-:-:S05]  /*1470*/  @P0 IMAD.WIDE R6, R35, 0x4, R6 ;  /* 0x0000000423060825 */ /* 0x004fca00078e0206 */
[----:B------:R-:W2:Y:S04]  /*1480*/  @P0 LDG.E R0, desc[UR42][R6.64] ;  /* 0x0000002a06000981 */ /* 0x000ea8000c1e1900 */
[----:B------:R-:W2:Y:S01]  /*1490*/  @P0 LDG.E R3, desc[UR42][R6.64+0x4] ;  /* 0x0000042a06030981 */ /* 0x000ea2000c1e1900 */
[----:B-----5:R-:W-:Y:S02]  /*14a0*/  IMAD.MOV.U32 R24, RZ, RZ, R30 ;  /* 0x000000ffff187224 */ /* 0x020fe400078e001e */
[----:B---3--:R-:W-:-:S05]  /*14b0*/  @P1 IMAD.WIDE R8, R35, 0x4, R8 ;  /* 0x0000000423081825 */ /* 0x008fca00078e0208 */
[----:B------:R3:W5:Y:S01]  /*14c0*/  @P1 LDG.E R24, desc[UR42][R8.64] ;  /* 0x0000002a08181981 */ /* 0x000762000c1e1900 */
[----:B-1----:R-:W-:Y:S01]  /*14d0*/  ISETP.NE.AND P1, PT, R4, 0x1, PT ;  /* 0x000000010400780c */ /* 0x002fe20003f25270 */
[----:B------:R-:W-:Y:S01]  /*14e0*/  IMAD.IADD R14, R30, 0x1, -R13 ;  /* 0x000000011e0e7824 */ /* 0x000fe200078e0a0d */
[----:B------:R-:W1:Y:S01]  /*14f0*/  LDC.64 R4, c[0x0][0x9e0] ;  /* 0x00027800ff047b82 */ /* 0x000e620000000a00 */
[----:B------:R-:W-:-:S05]  /*1500*/  IMAD R20, R33, 0xc0, RZ ;  /* 0x000000c021147824 */ /* 0x000fca00078e02ff */
[----:B------:R4:W-:Y:S05]  /*1510*/  STL [R1+0x14], R20 ;  /* 0x0000141401007387 */ /* 0x0009ea0000100800 */
[----:B------:R-:W0:Y:S08]  /*1520*/  @P1 LDC R11, c[0x0][0x44c] ;  /* 0x00011300ff0b1b82 */ /* 0x000e300000000800 */
[----:B------:R-:W3:Y:S01]  /*1530*/  @P1 LDC R10, c[0x0][0x450] ;  /* 0x00011400ff0a1b82 */ /* 0x000ee20000000800 */
[----:B-1----:R-:W-:Y:S01]  /*1540*/  ISETP.GE.AND P2, PT, R5, 0x1, PT ;  /* 0x000000010500780c */ /* 0x002fe20003f46270 */
[----:B--2---:R-:W-:-:S02]  /*1550*/  @P0 IMAD.IADD R25, R3, 0x1, -R0 ;  /* 0x0000000103190824 */ /* 0x004fc400078e0a00 */
[----:B------:R-:W-:Y:S02]  /*1560*/  VIADD R0, R20, 0xbf ;  /* 0x000000bf14007836 */ /* 0x000fe40000000000 */
[----:B------:R-:W-:Y:S02]  /*1570*/  IMAD.IADD R15, R14, 0x1, R25 ;  /* 0x000000010e0f7824 */ /* 0x000fe400078e0219 */
[----:B0-----:R-:W-:-:S03]  /*1580*/  @P1 IMAD.HI.U32 R3, R0, R11, RZ ;  /* 0x0000000b00031227 */ /* 0x001fc600078e00ff */
[----:B------:R4:W-:Y:S01]  /*1590*/  STL [R1], R15 ;  /* 0x0000000f01007387 */ /* 0x0009e20000100800 */
[----:B------:R-:W-:Y:S01]  /*15a0*/  IMAD.MOV.U32 R6, RZ, RZ, R0 ;  /* 0x000000ffff067224 */ /* 0x000fe200078e0000 */
[C---:B------:R-:W-:Y:S02]  /*15b0*/  IADD3 R0, R15.reuse, 0x7f, RZ ;  /* 0x0000007f0f007810 */ /* 0x040fe40007ffe0ff */
[----:B---3--:R-:W-:Y:S02]  /*15c0*/  @P1 SHF.R.U32.HI R6, RZ, R10, R3 ;  /* 0x0000000aff061219 */ /* 0x008fe40000011603 */
[----:B------:R-:W-:Y:S02]  /*15d0*/  IADD3 R7, R15, 0x1, -R156 ;  /* 0x000000010f077810 */ /* 0x000fe40007ffe89c */
[----:B------:R-:W-:-:S03]  /*15e0*/  SHF.R.S32.HI R3, RZ, 0x1f, R0 ;  /* 0x0000001fff037819 */ /* 0x000fc60000011400 */
[----:B------:R-:W-:Y:S01]  /*15f0*/  IMAD.IADD R9, R7, 0x1, R6 ;  /* 0x0000000107097824 */ /* 0x000fe200078e0206 */
[----:B------:R-:W-:-:S03]  /*1600*/  LEA.HI R3, R3, R0, RZ, 0x7 ;  /* 0x0000000003037211 */ /* 0x000fc600078f38ff */
[----:B------:R-:W-:Y:S01]  /*1610*/  IMAD.IADD R4, R9, 0x1, R4 ;  /* 0x0000000109047824 */ /* 0x000fe200078e0204 */
[----:B------:R-:W-:Y:S01]  /*1620*/  SHF.R.S32.HI R29, RZ, 0x7, R3 ;  /* 0x00000007ff1d7819 */ /* 0x000fe20000011403 */
[----:B----4-:R-:W-:Y:S06]  /*1630*/  @!P2 BRA `(.L_x_14378) ;  /* 0x000000000048a947 */ /* 0x010fec0003800000 */
        /* <DEDUP_REMOVED lines=11> */
.L_x_14380:
[----:B------:R-:W-:-:S13]  /*16f0*/  ISETP.NE.AND P0, PT, R5, 0x1, PT ;  /* 0x000000010500780c */ /* 0x000fda0003f05270 */
[----:B------:R-:W0:Y:S02]  /*1700*/  @P0 LDC.64 R6, c[0x0][0x9e8] ;  /* 0x00027a00ff060b82 */ /* 0x000e240000000a00 */
[----:B0-----:R-:W-:-:S05]  /*1710*/  @P0 IMAD.HI.U32 R6, R0, R6, RZ ;  /* 0x0000000600060227 */ /* 0x001fca00078e00ff */
[----:B------:R-:W-:-:S07]  /*1720*/  @P0 SHF.R.U32.HI R0, RZ, R7, R6 ;  /* 0x00000007ff000219 */ /* 0x000fce0000011606 */
.L_x_14381:
[----:B------:R-:W-:Y:S05]  /*1730*/  BSYNC B0 ;  /* 0x0000000000007941 */ /* 0x000fea0003800000 */
.L_x_14379:
[----:B------:R-:W-:-:S05]  /*1740*/  IMAD R3, R0, R5, R5 ;  /* 0x0000000500037224 */ /* 0x000fca00078e0205 */
[----:B------:R-:W-:-:S07]  /*1750*/  VIMNMX R4, R4, R3, PT ;  /* 0x0000000304047248 */ /* 0x000fce0003fe0100 */
.L_x_14378:
        /* <DEDUP_REMOVED lines=25> */
.L_x_14384:
[----:B------:R-:W-:-:S13]  /*18f0*/  ISETP.NE.AND P0, PT, R5, 0x1, PT ;  /* 0x000000010500780c */ /* 0x000fda0003f05270 */
[----:B------:R-:W0:Y:S02]  /*1900*/  @P0 LDC.64 R6, c[0x0][0x9e8] ;  /* 0x00027a00ff060b82 */ /* 0x000e240000000a00 */
[----:B0-----:R-:W-:-:S05]  /*1910*/  @P0 IMAD.HI.U32 R4, R3, R6, RZ ;  /* 0x0000000603040227 */ /* 0x001fca00078e00ff */
[----:B------:R-:W-:-:S07]  /*1920*/  @P0 SHF.R.U32.HI R3, RZ, R7, R4 ;  /* 0x00000007ff030219 */ /* 0x000fce0000011604 */
.L_x_14385:
[----:B------:R-:W-:Y:S05]  /*1930*/  BSYNC B0 ;  /* 0x0000000000007941 */ /* 0x000fea0003800000 */
.L_x_14383:
[----:B------:R-:W-:-:S05]  /*1940*/  IMAD R3, R3, R5, RZ ;  /* 0x0000000503037224 */ /* 0x000fca00078e02ff */
[----:B------:R-:W-:-:S07]  /*1950*/  VIMNMX R0, R0, R3, !PT ;  /* 0x0000000300007248 */ /* 0x000fce0007fe0100 */
.L_x_14382:
        /* <DEDUP_REMOVED lines=43> */
.L_x_14387:
[----:B------:R-:W-:Y:S05]  /*1c10*/  BSYNC B0 ;  /* 0x0000000000007941 */ /* 0x000fea0003800000 */
.L_x_14386:
        /* <DEDUP_REMOVED lines=36> */
.L_x_14390:
[----:B------:R-:W-:Y:S05]  /*1e60*/  BSYNC B6 ;  /* 0x0000000000067941 */ /* 0x000fea0003800000 */
.L_x_14389:
        /* <DEDUP_REMOVED lines=20> */
.L_x_14392:
[----:B------:R-:W-:Y:S05]  /*1fb0*/  BSYNC B6 ;  /* 0x0000000000067941 */ /* 0x000fea0003800000 */
.L_x_14391:
[----:B------:R-:W-:Y:S01]  /*1fc0*/  ULDC.64 UR4, c[0x0][0x9f8] ;  /* 0x00027e0000047ab9 */ /* 0x000fe20000000a00 */
[----:B------:R-:W2:Y:S01]  /*1fd0*/  LDL R41, [R1+0x44] ;  /* 0x0000440001297983 */ /* 0x000ea20000100800 */
[----:B------:R-:W-:-:S03]  /*1fe0*/  ISETP.NE.U32.AND P0, PT, RZ, UR4, PT ;  /* 0x00000004ff007c0c */ /* 0x000fc6000bf05070 */
[----:B------:R-:W3:Y:S01]  /*1ff0*/  LDL R40, [R1+0x38] ;  /* 0x0000380001287983 */ /* 0x000ee20000100800 */
[----:B------:R-:W-:Y:S01]  /*2000*/  ISETP.NE.AND.EX P0, PT, RZ, UR5, PT, P0 ;  /* 0x00000005ff007c0c */ /* 0x000fe2000bf05300 */
[----:B------:R-:W-:Y:S01]  /*2010*/  IMAD.MOV.U32 R68, RZ, RZ, R35 ;  /* 0x000000ffff447224 */ /* 0x000fe200078e0023 */
[----:B------:R-:W0:Y:S01]  /*2020*/  LDC R37, c[0x0][0x3f4] ;  /* 0x0000fd00ff257b82 */ /* 0x000e220000000800 */
[----:B------:R-:W4:Y:S04]  /*2030*/  LDL R39, [R1+0x64] ;  /* 0x0000640001277983 */ /* 0x000f280000100800 */
[----:B------:R-:W4:Y:S03]  /*2040*/  LDL R36, [R1+0x48] ;  /* 0x0000480001247983 */ /* 0x000f260000100800 */
[----:B------:R-:W1:Y:S01]  /*2050*/  LDC.64 R62, c[0x0][0x408] ;  /* 0x00010200ff3e7b82 */ /* 0x000e620000000a00 */
[----:B------:R-:W0:Y:S07]  /*2060*/  S2R R32, SR_TID.X ;  /* 0x0000000000207919 */ /* 0x000e2e0000002100 */
[----:B------:R-:W0:Y:S02]  /*2070*/  @P0 LDC.64 R4, c[0x0][0x9f8] ;  /* 0x00027e00ff040b82 */ /* 0x000e240000000a00 */
[----:B0-----:R-:W-:-:S06]  /*2080*/  @P0 IMAD.WIDE R4, R35, 0x4, R4 ;  /* 0x0000000423040825 */ /* 0x001fcc00078e0204 */
[----:B------:R-:W0:Y:S01]  /*2090*/  LDC.64 R34, c[0x0][0x3f8] ;  /* 0x0000fe00ff227b82 */ /* 0x000e220000000a00 */
[----:B------:R-:W-:Y:S01]  /*20a0*/  VIADD R42, R32, 0xffffff80 ;  /* 0xffffff80202a7836 */ /* 0x000fe20000000000 */
[----:B------:R1:W4:Y:S01]  /*20b0*/  @P0 LDG.E R68, desc[UR42][R4.64] ;  /* 0x0000002a04440981 */ /* 0x000322000c1e1900 */
[----:B------:R-:W-:Y:S01]  /*20c0*/  ISETP.GE.AND P0, PT, R16, R37, PT ;  /* 0x000000251000720c */ /* 0x000fe20003f06270 */
[----:B------:R-:W-:Y:S01]  /*20d0*/  IMAD.IADD R67, R67, 0x1, R30 ;  /* 0x0000000143437824 */ /* 0x000fe200078e021e */
[----:B------:R-:W-:Y:S01]  /*20e0*/  SHF.R.S32.HI R153, RZ, 0x1f, R152 ;  /* 0x0000001fff997819 */ /* 0x000fe20000011498 */
[----:B------:R-:W-:Y:S01]  /*20f0*/  IMAD.SHL.U32 R58, R37, 0x2, RZ ;  /* 0x00000002253a7824 */ /* 0x000fe200078e00ff */
[--C-:B------:R-:W-:Y:S02]  /*2100*/  SHF.R.S32.HI R38, RZ, 0x1f, R42.reuse ;  /* 0x0000001fff267819 */ /* 0x100fe4000001142a */
[----:B------:R-:W-:Y:S02]  /*2110*/  SHF.R.S32.HI R14, RZ, 0x1f, R42 ;  /* 0x0000001fff0e7819 */ /* 0x000fe4000001142a */
[----:B------:R-:W-:-:S02]  /*2120*/  LEA.HI R38, R38, R42, RZ, 0x2 ;  /* 0x0000002a26267211 */ /* 0x000fc400078f10ff */
[----:B------:R-:W-:Y:S02]  /*2130*/  LEA.HI R14, R14, R42, RZ, 0x2 ;  /* 0x0000002a0e0e7211 */ /* 0x000fe400078f10ff */
[----:B------:R-:W-:Y:S02]  /*2140*/  SHF.R.S32.HI R38, RZ, 0x2, R38 ;  /* 0x00000002ff267819 */ /* 0x000fe40000011426 */
[----:B------:R-:W-:Y:S02]  /*2150*/  LOP3.LUT R14, R14, 0xfffffffc, RZ, 0xc0, !PT ;  /* 0xfffffffc0e0e7812 */ /* 0x000fe400078ec0ff */
[----:B------:R-:W-:Y:S01]  /*2160*/  SHF.R.S32.HI R3, RZ, 0x1f, R38 ;  /* 0x0000001fff037819 */ /* 0x000fe20000011426 */
[----:B-1----:R-:W-:Y:S01]  /*2170*/  IMAD.WIDE.U32 R4, R38, R62, R152 ;  /* 0x0000003e26047225 */ /* 0x002fe200078e0098 */
[----:B------:R-:W-:Y:S02]  /*2180*/  LOP3.LUT R18, R18, 0xfffffffd, RZ, 0xc0, !PT ;  /* 0xfffffffd12127812 */ /* 0x000fe400078ec0ff */
[----:B0-----:R-:W-:Y:S01]  /*2190*/  SHF.L.U64.HI R66, R34, 0x7, R35 ;  /* 0x0000000722427819 */ /* 0x001fe20000010223 */
[----:B------:R-:W-:-:S02]  /*21a0*/  IMAD R0, R3, R34, RZ ;  /* 0x0000002203007224 */ /* 0x000fc400078e02ff */
[----:B------:R-:W-:Y:S02]  /*21b0*/  IMAD.IADD R14, R42, 0x1, -R14 ;  /* 0x000000012a0e7824 */ /* 0x000fe400078e0a0e */
[C---:B------:R-:W-:Y:S02]  /*21c0*/  IMAD R13, R38.reuse, R35, R0 ;  /* 0x00000023260d7224 */ /* 0x040fe400078e0200 */
[----:B------:R-:W-:Y:S01]  /*21d0*/  IMAD R0, R3, R62, RZ ;  /* 0x0000003e03007224 */ /* 0x000fe200078e02ff */
[----:B------:R-:W-:Y:S01]  /*21e0*/  SEL R3, R37, RZ, P0 ;  /* 0x000000ff25037207 */ /* 0x000fe20000000000 */
[----:B------:R-:W-:-:S04]  /*21f0*/  IMAD.WIDE.U32 R6, R38, R34, R152 ;  /* 0x0000002226067225 */ /* 0x000fc800078e0098 */
[----:B------:R-:W-:Y:S02]  /*2200*/  IMAD.IADD R3, R16, 0x1, R3 ;  /* 0x0000000110037824 */ /* 0x000fe400078e0203 */
[C---:B------:R-:W-:Y:S02]  /*2210*/  IMAD R15, R38.reuse, R63, R0 ;  /* 0x0000003f260f7224 */ /* 0x040fe400078e0200 */
[----:B------:R-:W-:Y:S01]  /*2220*/  IMAD.WIDE.U32 R8, R38, R34, R16 ;  /* 0x0000002226087225 */ /* 0x000fe200078e0010 */
[----:B------:R-:W-:-:S03]  /*2230*/  SHF.R.S32.HI R0, RZ, 0x1f, R3 ;  /* 0x0000001fff007819 */ /* 0x000fc60000011403 */
[----:B------:R-:W-:Y:S01]  /*2240*/  IMAD.WIDE.U32 R10, R38, R62, R16 ;  /* 0x0000003e260a7225 */ /* 0x000fe200078e0010 */
[----:B------:R-:W-:-:S03]  /*2250*/  LEA.HI R3, R0, R3, RZ, 0x3 ;  /* 0x0000000300037211 */ /* 0x000fc600078f18ff */
[----:B------:R-:W-:Y:S02]  /*2260*/  IMAD R59, R14, 0x60, R38 ;  /* 0x000000600e3b7824 */ /* 0x000fe400078e0226 */
[----:B------:R-:W-:Y:S02]  /*2270*/  IMAD.IADD R7, R7, 0x1, R13 ;  /* 0x0000000107077824 */ /* 0x000fe400078e020d */
[----:B------:R-:W-:Y:S01]  /*2280*/  IMAD.IADD R9, R13, 0x1, R9 ;  /* 0x000000010d097824 */ /* 0x000fe200078e0209 */
[----:B-----5:R-:W-:Y:S01]  /*2290*/  SHF.R.S32.HI R13, RZ, 0x1f, R24 ;  /* 0x0000001fff0d7819 */ /* 0x020fe20000011418 */
[----:B------:R-:W-:Y:S02]  /*22a0*/  IMAD.IADD R5, R5, 0x1, R15 ;  /* 0x0000000105057824 */ /* 0x000fe400078e020f */
[----:B------:R-:W-:Y:S02]  /*22b0*/  IMAD.IADD R11, R15, 0x1, R11 ;  /* 0x000000010f0b7824 */ /* 0x000fe400078e020b */
[----:B------:R-:W-:-:S02]  /*22c0*/  IMAD R12, R13, R34, RZ ;  /* 0x000000220d0c7224 */ /* 0x000fc400078e02ff */
[----:B------:R-:W-:Y:S01]  /*22d0*/  IMAD.WIDE.U32 R20, R24, R34, R6 ;  /* 0x0000002218147225 */ /* 0x000fe200078e0006 */
[----:B------:R-:W-:-:S03]  /*22e0*/  LOP3.LUT R6, R3, 0xfffffff8, RZ, 0xc0, !PT ;  /* 0xfffffff803067812 */ /* 0x000fc600078ec0ff */
[C---:B------:R-:W-:Y:S02]  /*22f0*/  IMAD R15, R24.reuse, R35, R12 ;  /* 0x00000023180f7224 */ /* 0x040fe400078e020c */
[----:B------:R-:W-:-:S04]  /*2300*/  IMAD.WIDE.U32 R30, R24, R34, R8 ;  /* 0x00000022181e7225 */ /* 0x000fc800078e0008 */
[----:B------:R-:W-:Y:S02]  /*2310*/  IMAD.SHL.U32 R65, R34, 0x80, RZ ;  /* 0x0000008022417824 */ /* 0x000fe400078e00ff */
[----:B------:R-:W-:Y:S01]  /*2320*/  IMAD.WIDE.U32 R34, R24, R62, R4 ;  /* 0x0000003e18227225 */ /* 0x000fe200078e0004 */
[----:B------:R-:W-:-:S03]  /*2330*/  SHF.R.S32.HI R5, RZ, 0x3, R3 ;  /* 0x00000003ff057819 */ /* 0x000fc60000011403 */
[-C--:B------:R-:W-:Y:S02]  /*2340*/  IMAD R13, R13, R62.reuse, RZ ;  /* 0x0000003e0d0d7224 */ /* 0x080fe400078e02ff */
[----:B------:R-:W-:-:S04]  /*2350*/  IMAD.WIDE.U32 R52, R24, R62, R10 ;  /* 0x0000003e18347225 */ /* 0x000fc800078e000a */
[----:B------:R-:W-:Y:S01]  /*2360*/  IMAD R13, R24, R63, R13 ;  /* 0x0000003f180d7224 */ /* 0x000fe200078e020d */
[C---:B------:R-:W-:Y:S01]  /*2370*/  SHF.L.U64.HI R63, R62.reuse, 0x7, R63 ;  /* 0x000000073e3f7819 */ /* 0x040fe2000001023f */
[----:B------:R-:W-:Y:S02]  /*2380*/  IMAD.SHL.U32 R62, R62, 0x80, RZ ;  /* 0x000000803e3e7824 */ /* 0x000fe400078e00ff */
[----:B------:R-:W-:Y:S02]  /*2390*/  IMAD.IADD R55, R21, 0x1, R15 ;  /* 0x0000000115377824 */ /* 0x000fe400078e020f */
[----:B------:R-:W-:Y:S02]  /*23a0*/  IMAD.IADD R54, R15, 0x1, R31 ;  /* 0x000000010f367824 */ /* 0x000fe400078e021f */
[----:B------:R-:W-:Y:S02]  /*23b0*/  IMAD.IADD R7, R13, 0x1, R53 ;  /* 0x000000010d077824 */ /* 0x000fe400078e0235 */
[C---:B--2---:R-:W-:Y:S01]  /*23c0*/  IMAD.SHL.U32 R64, R41.reuse, 0x40, RZ ;  /* 0x0000004029407824 */ /* 0x044fe200078e00ff */
[----:B------:R-:W-:-:S02]  /*23d0*/  LOP3.LUT P1, RZ, R41, 0x4, RZ, 0xc0, !PT ;  /* 0x0000000429ff7812 */ /* 0x000fc4000782c0ff */
[----:B------:R-:W-:Y:S01]  /*23e0*/  SHF.R.U32.HI R41, RZ, 0x7, R32 ;  /* 0x00000007ff297819 */ /* 0x000fe20000011620 */
[----:B------:R-:W-:Y:S01]  /*23f0*/  VIADD R32, R32, 0xffffff80 ;  /* 0xffffff8020207836 */ /* 0x000fe20000000000 */
[----:B------:R-:W-:Y:S02]  /*2400*/  LOP3.LUT R64, R64, 0x1c0, RZ, 0xc0, !PT ;  /* 0x000001c040407812 */ /* 0x000fe400078ec0ff */
[C---:B------:R-:W-:Y:S01]  /*2410*/  ISETP.NE.AND P6, PT, R41.reuse, 0x1, PT ;  /* 0x000000012900780c */ /* 0x040fe20003fc5270 */
[----:B------:R-:W-:Y:S01]  /*2420*/  VIADD R60, R41, 0x8 ;  /* 0x00000008293c7836 */ /* 0x000fe20000000000 */
[----:B------:R-:W-:Y:S02]  /*2430*/  SHF.R.S32.HI R38, RZ, 0x1f, R32 ;  /* 0x0000001fff267819 */ /* 0x000fe40000011420 */
[----:B------:R-:W-:Y:S02]  /*2440*/  SHF.R.U32.HI R61, RZ, 0x3, R64 ;  /* 0x00000003ff3d7819 */ /* 0x000fe40000011640 */
[----:B------:R-:W-:-:S02]  /*2450*/  LOP3.LUT R0, R64, 0x18, R16, 0xf8, !PT ;  /* 0x0000001840007812 */ /* 0x000fc400078ef810 */
[----:B------:R-:W-:Y:S01]  /*2460*/  LEA.HI R38, R38, R32, RZ, 0x5 ;  /* 0x0000002026267211 */ /* 0x000fe200078f28ff */
[----:B------:R-:W-:Y:S01]  /*2470*/  IMAD.IADD R32, R35, 0x1, R13 ;  /* 0x0000000123207824 */ /* 0x000fe200078e020d */
[----:B------:R-:W-:Y:S02]  /*2480*/  LOP3.LUT R0, R0, R61, RZ, 0x3c, !PT ;  /* 0x0000003d00007212 */ /* 0x000fe400078e3cff */
[----:B------:R-:W-:Y:S01]  /*2490*/  SHF.R.S32.HI R38, RZ, 0x5, R38 ;  /* 0x00000005ff267819 */ /* 0x000fe20000011426 */
[----:B------:R-:W-:Y:S05]  /*24a0*/  @!P6 WARPSYNC.ALL ;  /* 0x000000000000e948 */ /* 0x000fea0003800000 */
[----:B------:R-:W-:Y:S01]  /*24b0*/  IMAD R57, R38, 0x200, R0 ;  /* 0x0000020026397824 */ /* 0x000fe200078e0200 */
[--C-:B------:R-:W-:Y:S01]  /*24c0*/  LOP3.LUT R0, R64, 0x38, R3.reuse, 0xf8, !PT ;  /* 0x0000003840007812 */ /* 0x100fe200078ef803 */
[----:B------:R-:W-:Y:S01]  /*24d0*/  ULDC UR4, c[0x0][0x2f4] ;  /* 0x0000bd0000047ab9 */ /* 0x000fe20000000800 */
[----:B---3--:R-:W-:-:S02]  /*24e0*/  LOP3.LUT R4, R40, 0x38, R3, 0xf8, !PT ;  /* 0x0000003828047812 */ /* 0x008fc400078ef803 */
[----:B------:R-:W-:Y:S02]  /*24f0*/  LOP3.LUT R0, R0, R61, RZ, 0x3c, !PT ;  /* 0x0000003d00007212 */ /* 0x000fe400078e3cff */
[----:B----4-:R-:W-:Y:S02]  /*2500*/  LOP3.LUT R8, R4, R39, RZ, 0x3c, !PT ;  /* 0x0000002704087212 */ /* 0x010fe400078e3cff */
[----:B------:R-:W-:Y:S01]  /*2510*/  @P1 LOP3.LUT R18, R18, 0x2, RZ, 0xfc, !PT ;  /* 0x0000000212121812 */ /* 0x000fe200078efcff */
[----:B------:R-:W-:Y:S01]  /*2520*/  IMAD R3, R38, 0x200, R0 ;  /* 0x0000020026037824 */ /* 0x000fe200078e0200 */
[----:B------:R-:W-:Y:S01]  /*2530*/  @!P6 BAR.SYNC.DEFER_BLOCKING 0x9, 0x100 ;  /* 0x024400000000eb1d */ /* 0x000fe20000010000 */
[----:B------:R-:W-:Y:S01]  /*2540*/  ISETP.GE.AND P1, PT, R16, UR4, PT ;  /* 0x0000000410007c0c */ /* 0x000fe2000bf26270 */
[----:B------:R-:W-:Y:S01]  /*2550*/  IMAD.IADD R0, R36, 0x1, R8 ;  /* 0x0000000124007824 */ /* 0x000fe200078e0208 */
[----:B------:R-:W-:Y:S02]  /*2560*/  ISETP.GE.AND P2, PT, R19, UR4, PT ;  /* 0x0000000413007c0c */ /* 0x000fe4000bf46270 */
[----:B------:R-:W-:-:S02]  /*2570*/  SHF.R.S32.HI R4, RZ, 0x1f, R6 ;  /* 0x0000001fff047819 */ /* 0x000fc40000011406 */
[----:B------:R-:W-:-:S09]  /*2580*/  SHF.R.S32.HI R56, RZ, 0x1f, R68 ;  /* 0x0000001fff387819 */ /* 0x000fd20000011444 */
.L_x_14448:
[----:B--2---:R-:W2:Y:S01]  /*2590*/  LDL R37, [R1+0x44] ;  /* 0x0000440001257983 */ /* 0x004ea20000100800 */
[----:B0-----:R-:W0:Y:S01]  /*25a0*/  LDC R73, c[0x0][0x430] ;  /* 0x00010c00ff497b82 */ /* 0x001e220000000800 */
[----:B------:R-:W-:Y:S02]  /*25b0*/  VIADD R27, R27, 0xffffffff ;  /* 0xffffffff1b1b7836 */ /* 0x000fe40000000000 */
[----:B------:R-:W-:Y:S02]  /*25c0*/  IMAD.MOV.U32 R72, RZ, RZ, RZ ;  /* 0x000000ffff487224 */ /* 0x000fe400078e00ff */
[----:B------:R-:W-:-:S03]  /*25d0*/  IMAD R8, R27, 0x80, R59 ;  /* 0x000000801b087824 */ /* 0x000fc600078e023b */
[----:B------:R-:W1:Y:S01]  /*25e0*/  LDC R78, c[0x0][0x3f4] ;  /* 0x0000fd00ff4e7b82 */ /* 0x000e620000000800 */
[----:B------:R-:W-:Y:S01]  /*25f0*/  IMAD.IADD R36, R67, 0x1, R8 ;  /* 0x0000000143247824 */ /* 0x000fe200078e0208 */
[----:B------:R-:W-:-:S03]  /*2600*/  ISETP.GE.AND P3, PT, R8, R25, PT ;  /* 0x000000190800720c */ /* 0x000fc60003f66270 */
[----:B---3--:R-:W-:Y:S01]  /*2610*/  IMAD.MOV.U32 R12, RZ, RZ, R36 ;  /* 0x000000ffff0c7224 */ /* 0x008fe200078e0024 */
        /* <DEDUP_REMOVED lines=16> */
[----:B------:R-:W-:Y:S01]  /*2720*/  ISETP.GT.AND P3, PT, R27, R28, PT ;  /* 0x0000001c1b00720c */ /* 0x000fe20003f64270 */
[----:B------:R-:W-:Y:S01]  /*2730*/  IMAD R71, R23, 0x2000, R57 ;  /* 0x0000200017477824 */ /* 0x000fe200078e0239 */
[----:B------:R-:W-:Y:S01]  /*2740*/  LOP3.LUT R18, R18, 0xfffffffe, RZ, 0xc0, !PT ;  /* 0xfffffffe12127812 */ /* 0x000fe200078ec0ff */
[----:B------:R-:W-:Y:S01]  /*2750*/  IMAD.MOV R10, RZ, RZ, -R12 ;  /* 0x000000ffff0a7224 */ /* 0x000fe200078e0a0c */
[----:B------:R-:W-:Y:S05]  /*2760*/  YIELD ;  /* 0x0000000000007946 */ /* 0x000fea0003800000 */
[----:B------:R-:W-:Y:S01]  /*2770*/  VIADD R11, R71, 0x20 ;  /* 0x00000020470b7836 */ /* 0x000fe20000000000 */
[----:B------:R-:W-:Y:S01]  /*2780*/  BSSY B0, `(.L_x_14393) ;  /* 0x0000327000007945 */ /* 0x000fe20003800000 */
[----:B------:R-:W-:-:S02]  /*2790*/  IMAD R73, R73, R10, R36 ;  /* 0x0000000a49497224 */ /* 0x000fc400078e0224 */
[----:B------:R-:W-:Y:S02]  /*27a0*/  @P3 LOP3.LUT R18, R18, 0x1, RZ, 0xfc, !PT ;  /* 0x0000000112123812 */ /* 0x000fe400078efcff */
[----:B------:R-:W-:Y:S02]  /*27b0*/  ISETP.GE.AND P3, PT, R78, 0x1, PT ;  /* 0x000000014e00780c */ /* 0x000fe40003f66270 */
[----:B--2---:R-:W-:-:S13]  /*27c0*/  LOP3.LUT P5, RZ, R37, 0x4, RZ, 0xc0, !PT ;  /* 0x0000000425ff7812 */ /* 0x004fda00078ac0ff */
        /* <DEDUP_REMOVED lines=12> */
[----:B------:R-:W-:Y:S01]  /*2890*/  SHF.R.S32.HI R10, RZ, 0x1f, R27 ;  /* 0x0000001fff0a7819 */ /* 0x000fe2000001141b */
[----:B------:R-:W-:Y:S01]  /*28a0*/  IMAD R13, R75, UR4, RZ ;  /* 0x000000044b0d7c24 */ /* 0x000fe2000f8e02ff */
[----:B------:R-:W-:Y:S01]  /*28b0*/  VIMNMX R76, R76, 0x80, PT ;  /* 0x000000804c4c7848 */ /* 0x000fe20003fe0100 */
[----:B------:R-:W-:Y:S02]  /*28c0*/  IMAD.IADD R9, R9, 0x1, R11 ;  /* 0x0000000109097824 */ /* 0x000fe400078e020b */
[----:B------:R-:W-:-:S02]  /*28d0*/  IMAD R13, R72, UR5, R13 ;  /* 0x00000005480d7c24 */ /* 0x000fc4000f8e020d */
        /* <DEDUP_REMOVED lines=19> */
[----:B------:R0:W5:Y:S01]  /*2a10*/  LDL R81, [R1+0x10] ;  /* 0x0000100001517983 */ /* 0x0001620000100800 */
[----:B------:R-:W1:Y:S01]  /*2a20*/  S2R R12, SR_TID.X ;  /* 0x00000000000c7919 */ /* 0x000e620000002100 */
[----:B------:R-:W-:Y:S01]  /*2a30*/  BSSY B1, `(.L_x_14396) ;  /* 0x0000023000017945 */ /* 0x000fe20003800000 */
[----:B-1----:R-:W-:-:S05]  /*2a40*/  VIADD R37, R12, 0xffffff80 ;  /* 0xffffff800c257836 */ /* 0x002fca0000000000 */
[----:B------:R-:W-:-:S04]  /*2a50*/  SHF.R.S32.HI R12, RZ, 0x1f, R37 ;  /* 0x0000001fff0c7819 */ /* 0x000fc80000011425 */
[----:B------:R-:W-:-:S04]  /*2a60*/  LEA.HI R12, R12, R37, RZ, 0x2 ;  /* 0x000000250c0c7211 */ /* 0x000fc800078f10ff */
[----:B------:R-:W-:-:S04]  /*2a70*/  SHF.R.S32.HI R12, RZ, 0x2, R12 ;  /* 0x00000002ff0c7819 */ /* 0x000fc8000001140c */
[----:B------:R-:W-:Y:S02]  /*2a80*/  ISETP.GE.AND P3, PT, R12, R76, PT ;  /* 0x0000004c0c00720c */ /* 0x000fe40003f66270 */
        /* <DEDUP_REMOVED lines=8> */
[----:B0-----:R-:W-:Y:S06]  /*2b10*/  @P3 BRA `(.L_x_14397) ;  /* 0x0000000000503947 */ /* 0x001fec0003800000 */
        /* <DEDUP_REMOVED lines=16> */
[----:B------:R0:W5:Y:S02]  /*2c20*/  @!P4 LDG.E.64 R50, desc[UR42][R14.64] ;  /* 0x0000002a0e32c981 */ /* 0x000164000c1e1b00 */
[----:B-----5:R-:W-:-:S13]  /*2c30*/  ISETP.GE.AND P4, PT, R81, R78, PT ;  /* 0x0000004e5100720c */ /* 0x020fda0003f86270 */
[----:B------:R0:W5:Y:S04]  /*2c40*/  @!P4 LDG.E.64 R44, desc[UR42][R12.64+0x20] ;  /* 0x0000202a0c2cc981 */ /* 0x000168000c1e1b00 */
[----:B------:R0:W5:Y:S02]  /*2c50*/  @!P4 LDG.E.64 R46, desc[UR42][R14.64+0x20] ;  /* 0x0000202a0e2ec981 */ /* 0x000164000c1e1b00 */
.L_x_14397:
[----:B------:R-:W-:Y:S05]  /*2c60*/  BSYNC B1 ;  /* 0x0000000000017941 */ /* 0x000fea0003800000 */
.L_x_14396:
[----:B0-----:R-:W0:Y:S01]  /*2c70*/  S2R R12, SR_TID.X ;  /* 0x00000000000c7919 */ /* 0x001e220000002100 */
[----:B------:R-:W-:Y:S01]  /*2c80*/  BSSY B1, `(.L_x_14398) ;  /* 0x0000026000017945 */ /* 0x000fe20003800000 */
[----:B-----5:R-:W-:Y:S02]  /*2c90*/  IMAD.MOV.U32 R79, RZ, RZ, R44 ;  /* 0x000000ffff4f7224 */ /* 0x020fe400078e002c */
[----:B------:R-:W-:Y:S02]  /*2ca0*/  IMAD.MOV.U32 R80, RZ, RZ, R45 ;  /* 0x000000ffff507224 */ /* 0x000fe400078e002d */
[----:B0-----:R-:W-:-:S05]  /*2cb0*/  VIADD R13, R12, 0xffffff80 ;  /* 0xffffff800c0d7836 */ /* 0x001fca0000000000 */
[----:B------:R-:W-:-:S04]  /*2cc0*/  SHF.R.S32.HI R12, RZ, 0x1f, R13 ;  /* 0x0000001fff0c7819 */ /* 0x000fc8000001140d */
[----:B------:R-:W-:-:S04]  /*2cd0*/  LEA.HI R12, R12, R13, RZ, 0x2 ;  /* 0x0000000d0c0c7211 */ /* 0x000fc800078f10ff */
[----:B------:R-:W-:-:S05]  /*2ce0*/  SHF.R.S32.HI R12, RZ, 0x2, R12 ;  /* 0x00000002ff0c7819 */ /* 0x000fca000001140c */
[----:B------:R-:W-:-:S05]  /*2cf0*/  VIADD R12, R12, 0x60 ;  /* 0x000000600c0c7836 */ /* 0x000fca0000000000 */
        /* <DEDUP_REMOVED lines=30> */
.L_x_14399:
[----:B------:R-:W-:Y:S05]  /*2ee0*/  BSYNC B1 ;  /* 0x0000000000017941 */ /* 0x000fea0003800000 */
.L_x_14398:
[----:B0-----:R-:W-:Y:S01]  /*2ef0*/  IMAD.MOV.U32 R8, RZ, RZ, R48 ;  /* 0x000000ffff087224 */ /* 0x001fe200078e0030 */
        /* <DEDUP_REMOVED lines=8> */
[----:B------:R-:W-:Y:S01]  /*2f80*/  PLOP3.LUT P5, PT, PT, PT, UP0, 0x80, 0x0 ;  /* 0x000000000000781c */ /* 0x000fe20003faf008 */
[----:B------:R-:W-:Y:S01]  /*2f90*/  IMAD.MOV.U32 R9, RZ, RZ, R47 ;  /* 0x000000ffff097224 */ /* 0x000fe200078e002f */
[----:B------:R-:W-:Y:S01]  /*2fa0*/  PRMT R97, R10, 0x5410, R11 ;  /* 0x000054100a617816 */ /* 0x000fe2000000000b */
[----:B-----5:R-:W-:Y:S01]  /*2fb0*/  IMAD.MOV.U32 R10, RZ, RZ, R40 ;  /* 0x000000ffff0a7224 */ /* 0x020fe200078e0028 */
[----:B------:R-:W-:Y:S01]  /*2fc0*/  PRMT R87, R8, 0x7610, R87 ;  /* 0x0000761008577816 */ /* 0x000fe20000000057 */
[----:B------:R-:W-:Y:S01]  /*2fd0*/  IMAD.MOV.U32 R8, RZ, RZ, R36 ;  /* 0x000000ffff087224 */ /* 0x000fe200078e0024 */
[----:B------:R-:W-:Y:S01]  /*2fe0*/  PRMT R86, R86, 0x5410, R9 ;  /* 0x0000541056567816 */ /* 0x000fe20000000009 */
[----:B------:R-:W-:-:S02]  /*2ff0*/  IMAD.MOV.U32 R9, RZ, RZ, R37 ;  /* 0x000000ffff097224 */ /* 0x000fc400078e0025 */
        /* <DEDUP_REMOVED lines=9> */
[----:B------:R-:W-:Y:S06]  /*3090*/  @!P5 BRA `(.L_x_14400) ;  /* 0x000000000004d947 */ /* 0x000fec0003800000 */
[----:B------:R-:W-:Y:S01]  /*30a0*/  BPT.TRAP 0x1 ;  /* 0x000000040000795c */ /* 0x000fe20000300000 */
.L_x_14400:
[----:B------:R-:W2:Y:S01]  /*30b0*/  LDL R8, [R1+0xc] ;  /* 0x00000c0001087983 */ /* 0x000ea20000100800 */
[----:B------:R-:W-:Y:S01]  /*30c0*/  IMAD R69, R23, 0x8, R2 ;  /* 0x0000000817457824 */ /* 0x000fe200078e0202 */
[----:B------:R-:W-:Y:S01]  /*30d0*/  BSSY B1, `(.L_x_14401) ;  /* 0x0000004000017945 */ /* 0x000fe20003800000 */
[----:B--2---:R-:W-:-:S04]  /*30e0*/  SHF.L.U32 R77, R8, 0x1f, RZ ;  /* 0x0000001f084d7819 */ /* 0x004fc800000006ff */
[----:B------:R-:W0:Y:S02]  /*30f0*/  SYNCS.PHASECHK.TRANS64.TRYWAIT P6, [R69+URZ+0x16890], R77 ;  /* 0x0168904d450075a7 */ /* 0x000e2400080c017f */
[----:B0-----:R-:W-:Y:S05]  /*3100*/  @!P6 BRA `(.L_x_14402) ;  /* 0x000001cc0060e947 */ /* 0x001fea0003800000 */
.L_x_14725:
[----:B------:R-:W-:Y:S05]  /*3110*/  BSYNC B1 ;  /* 0x0000000000017941 */ /* 0x000fea0003800000 */
.L_x_14401:
[----:B------:R-:W-:-:S03]  /*3120*/  UMOV UR4, 0xffffffff ;  /* 0xffffffff00047882 */ /* 0x000fc60000000000 */
[----:B------:R-:W-:Y:S05]  /*3130*/  BRA.DIV UR4, `(.L_x_14403) ;  /* 0x000001ce04687947 */ /* 0x000fea000b800000 */
[----:B------:R1:W2:Y:S04]  /*3140*/  SHFL.IDX PT, R79, R83, RZ, 0x1c1f ;  /* 0x001c1fff534f7589 */ /* 0x0002a800000e0000 */
[----:B------:R1:W3:Y:S02]  /*3150*/  SHFL.IDX PT, R14, R82, RZ, 0x1c1f ;  /* 0x001c1fff520e7589 */ /* 0x0002e400000e0000 */
.L_x_14729:
        /* <DEDUP_REMOVED lines=11> */
[----:B0-----:R-:W-:Y:S01]  /*3210*/  IMAD.MOV.U32 R15, RZ, RZ, R10 ;  /* 0x000000ffff0f7224 */ /* 0x001fe200078e000a */
[--C-:B------:R-:W-:Y:S01]  /*3220*/  SHF.R.U64 R48, R50, 0x10, R51.reuse ;  /* 0x0000001032307819 */ /* 0x100fe20000001233 */
[--C-:B------:R-:W-:Y:S01]  /*3230*/  HADD2.F32 R10, -RZ, R9.reuse.H1_H1 ;  /* 0x30000009ff0a7230 */ /* 0x100fe20000004100 */
[----:B------:R-:W-:Y:S01]  /*3240*/  SHF.R.U32.HI R88, RZ, 0x10, R51 ;  /* 0x00000010ff587819 */ /* 0x000fe20000011633 */
[----:B------:R-:W-:Y:S01]  /*3250*/  HADD2.F32 R9, -RZ, R9.H0_H0 ;  /* 0x20000009ff097230 */ /* 0x000fe20000004100 */
[----:B------:R-:W-:Y:S01]  /*3260*/  SHF.R.U32.HI R90, RZ, 0x10, R49 ;  /* 0x00000010ff5a7819 */ /* 0x000fe20000011631 */
[----:B------:R-:W-:Y:S02]  /*3270*/  HADD2.F32 R51, -RZ, R48.H0_H0 ;  /* 0x20000030ff337230 */ /* 0x000fe40000004100 */
[----:B------:R-:W-:Y:S02]  /*3280*/  HADD2.F32 R48, -RZ, R11.H1_H1 ;  /* 0x3000000bff307230 */ /* 0x000fe40000004100 */
[----:B------:R-:W-:-:S02]  /*3290*/  HADD2.F32 R88, -RZ, R88.H0_H0 ;  /* 0x20000058ff587230 */ /* 0x000fc40000004100 */
[----:B------:R-:W-:Y:S02]  /*32a0*/  HADD2.F32 R11, -RZ, R11.H0_H0 ;  /* 0x2000000bff0b7230 */ /* 0x000fe40000004100 */
[----:B------:R-:W-:Y:S02]  /*32b0*/  HADD2.F32 R49, -RZ, R91.H0_H0 ;  /* 0x2000005bff317230 */ /* 0x000fe40000004100 */
[-C--:B------:R-:W-:Y:S01]  /*32c0*/  FMUL.FTZ R92, R48, R88.reuse ;  /* 0x00000058305c7220 */ /* 0x080fe20000410000 */
[----:B------:R-:W-:Y:S02]  /*32d0*/  HADD2.F32 R50, -RZ, R90.H0_H0 ;  /* 0x2000005aff327230 */ /* 0x000fe40000004100 */
[CC--:B------:R-:W-:Y:S01]  /*32e0*/  FMUL.FTZ R90, R10.reuse, R51.reuse ;  /* 0x000000330a5a7220 */ /* 0x0c0fe20000410000 */
[----:B------:R-:W-:Y:S01]  /*32f0*/  FMUL.FTZ R51, R9, R51 ;  /* 0x0000003309337220 */ /* 0x000fe20000410000 */
[----:B------:R-:W-:Y:S02]  /*3300*/  FMUL.FTZ R95, R11, R88 ;  /* 0x000000580b5f7220 */ /* 0x000fe40000410000 */
[-C--:B------:R-:W-:Y:S01]  /*3310*/  FFMA.FTZ R90, R9, R49.reuse, -R90 ;  /* 0x00000031095a7223 */ /* 0x080fe2000001085a */
[----:B------:R-:W-:Y:S01]  /*3320*/  FFMA.FTZ R91, R10, R49, R51 ;  /* 0x000000310a5b7223 */ /* 0x000fe20000010033 */
[----:B------:R-:W-:-:S02]  /*3330*/  HADD2.F32 R9, -RZ, R8.H1_H1 ;  /* 0x30000008ff097230 */ /* 0x000fc40000004100 */
[-C--:B------:R-:W-:Y:S01]  /*3340*/  FFMA.FTZ R93, R11, R50.reuse, -R92 ;  /* 0x000000320b5d7223 */ /* 0x080fe2000001085c */
[----:B------:R-:W-:Y:S01]  /*3350*/  FFMA.FTZ R94, R48, R50, R95 ;  /* 0x00000032305e7223 */ /* 0x000fe2000001005f */
[----:B------:R-:W-:Y:S02]  /*3360*/  HADD2.F32 R49, -RZ, R97.H0_H0 ;  /* 0x20000061ff317230 */ /* 0x000fe40000004100 */
[----:B------:R-:W-:Y:S02]  /*3370*/  HADD2.F32 R8, -RZ, R8.H0_H0 ;  /* 0x20000008ff087230 */ /* 0x000fe40000004100 */
[----:B------:R-:W-:Y:S02]  /*3380*/  HADD2.F32 R10, -RZ, R15.H1_H1 ;  /* 0x3000000fff0a7230 */ /* 0x000fe40000004100 */
[-C--:B------:R-:W-:Y:S01]  /*3390*/  FMUL.FTZ R51, R9, R49.reuse ;  /* 0x0000003109337220 */ /* 0x080fe20000410000 */
[----:B------:R-:W-:Y:S02]  /*33a0*/  HADD2.F32 R50, -RZ, R97.H1_H1 ;  /* 0x30000061ff327230 */ /* 0x000fe40000004100 */
        /* <DEDUP_REMOVED lines=14> */
.L_x_14409:
[----:B------:R-:W-:Y:S05]  /*3490*/  BSYNC B3 ;  /* 0x0000000000037941 */ /* 0x000fea0003800000 */
.L_x_14408:
[----:B0-----:R4:W-:Y:S02]  /*34a0*/  ST.E.128 desc[UR42][R12.64], R8 ;  /* 0x000000080c007985 */ /* 0x0019e4000c101d2a */
.L_x_14407:
[----:B------:R-:W-:Y:S05]  /*34b0*/  BSYNC B2 ;  /* 0x0000000000027941 */ /* 0x000fea0003800000 */
.L_x_14406:
[----:B------:R-:W-:Y:S05]  /*34c0*/  @P2 BRA `(.L_x_14405) ;  /* 0x0000000000cc2947 */ /* 0x000fea0003800000 */
[----:B----4-:R-:W2:Y:S04]  /*34d0*/  LDL R8, [R1+0x8] ;  /* 0x0000080001087983 */ /* 0x010ea80000100800 */
[----:B------:R-:W4:Y:S01]  /*34e0*/  LDL R15, [R1+0x10] ;  /* 0x00001000010f7983 */ /* 0x000f220000100800 */
[C---:B---3--:R-:W-:Y:S01]  /*34f0*/  LEA R12, P3, R19.reuse, R14, 0x1 ;  /* 0x0000000e130c7211 */ /* 0x048fe200078608ff */
[----:B------:R-:W-:Y:S03]  /*3500*/  BSSY B2, `(.L_x_14410) ;  /* 0x000002e000027945 */ /* 0x000fe60003800000 */
[----:B--2---:R-:W-:Y:S02]  /*3510*/  LEA.HI.X R13, R19, R79, R8, 0x1, P3 ;  /* 0x0000004f130d7211 */ /* 0x004fe400018f0c08 */
[----:B------:R2:W3:Y:S01]  /*3520*/  LDS.128 R8, [R70+0xe000] ;  /* 0x00e0000046087984 */ /* 0x0004e20000000c00 */
[----:B----4-:R-:W-:-:S13]  /*3530*/  ISETP.GE.AND P3, PT, R15, R78, PT ;  /* 0x0000004e0f00720c */ /* 0x010fda0003f66270 */
[----:B--2---:R-:W-:Y:S05]  /*3540*/  @P3 BRA `(.L_x_14411) ;  /* 0x0000000000a43947 */ /* 0x004fea0003800000 */
[--C-:B------:R-:W-:Y:S01]  /*3550*/  SHF.R.U64 R44, R44, 0x10, R45.reuse ;  /* 0x000000102c2c7819 */ /* 0x100fe2000000122d */
[----:B---3--:R-:W-:Y:S01]  /*3560*/  IMAD.MOV.U32 R14, RZ, RZ, R10 ;  /* 0x000000ffff0e7224 */ /* 0x008fe200078e000a */
[----:B------:R-:W-:Y:S01]  /*3570*/  SHF.R.U32.HI R49, RZ, 0x10, R45 ;  /* 0x00000010ff317819 */ /* 0x000fe2000001162d */
[--C-:B------:R-:W-:Y:S01]  /*3580*/  HADD2.F32 R10, -RZ, R9.reuse.H1_H1 ;  /* 0x30000009ff0a7230 */ /* 0x100fe20000004100 */
[--C-:B------:R-:W-:Y:S01]  /*3590*/  SHF.R.U64 R45, R46, 0x10, R47.reuse ;  /* 0x000000102e2d7819 */ /* 0x100fe2000000122f */
[----:B------:R-:W-:Y:S01]  /*35a0*/  HADD2.F32 R9, -RZ, R9.H0_H0 ;  /* 0x20000009ff097230 */ /* 0x000fe20000004100 */
[----:B------:R-:W-:Y:S01]  /*35b0*/  SHF.R.U32.HI R48, RZ, 0x10, R47 ;  /* 0x00000010ff307819 */ /* 0x000fe2000001162f */
[----:B------:R-:W-:Y:S02]  /*35c0*/  HADD2.F32 R15, -RZ, R11.H1_H1 ;  /* 0x3000000bff0f7230 */ /* 0x000fe40000004100 */
[----:B------:R-:W-:Y:S02]  /*35d0*/  HADD2.F32 R45, -RZ, R45.H0_H0 ;  /* 0x2000002dff2d7230 */ /* 0x000fe40000004100 */
[----:B------:R-:W-:-:S02]  /*35e0*/  HADD2.F32 R48, -RZ, R48.H0_H0 ;  /* 0x20000030ff307230 */ /* 0x000fc40000004100 */
[----:B------:R-:W-:Y:S02]  /*35f0*/  HADD2.F32 R44, -RZ, R44.H0_H0 ;  /* 0x2000002cff2c7230 */ /* 0x000fe40000004100 */
[CC--:B------:R-:W-:Y:S01]  /*3600*/  FMUL.FTZ R50, R10.reuse, R45.reuse ;  /* 0x0000002d0a327220 */ /* 0x0c0fe20000410000 */
[----:B------:R-:W-:Y:S02]  /*3610*/  HADD2.F32 R11, -RZ, R11.H0_H0 ;  /* 0x2000000bff0b7230 */ /* 0x000fe40000004100 */
[----:B------:R-:W-:Y:S01]  /*3620*/  FMUL.FTZ R45, R9, R45 ;  /* 0x0000002d092d7220 */ /* 0x000fe20000410000 */
[----:B------:R-:W-:Y:S02]  /*3630*/  HADD2.F32 R46, -RZ, R49.H0_H0 ;  /* 0x20000031ff2e7230 */ /* 0x000fe40000004100 */
[----:B------:R-:W-:Y:S01]  /*3640*/  FMUL.FTZ R88, R15, R48 ;  /* 0x000000300f587220 */ /* 0x000fe20000410000 */
[----:B------:R-:W-:Y:S01]  /*3650*/  FFMA.FTZ R50, R9, R44, -R50 ;  /* 0x0000002c09327223 */ /* 0x000fe20000010832 */
[C---:B------:R-:W-:Y:S01]  /*3660*/  FMUL.FTZ R48, R11.reuse, R48 ;  /* 0x000000300b307220 */ /* 0x040fe20000410000 */
[----:B------:R-:W-:Y:S01]  /*3670*/  FFMA.FTZ R49, R10, R44, R45 ;  /* 0x0000002c0a317223 */ /* 0x000fe2000001002d */
[----:B------:R-:W-:Y:S01]  /*3680*/  FFMA.FTZ R88, R11, R46, -R88 ;  /* 0x0000002e0b587223 */ /* 0x000fe20000010858 */
[----:B------:R-:W-:-:S02]  /*3690*/  HADD2.F32 R11, -RZ, R87.H1_H1 ;  /* 0x30000057ff0b7230 */ /* 0x000fc40000004100 */
[----:B------:R-:W-:Y:S01]  /*36a0*/  FFMA.FTZ R79, R15, R46, R48 ;  /* 0x0000002e0f4f7223 */ /* 0x000fe20000010030 */
[----:B------:R-:W-:Y:S02]  /*36b0*/  HADD2.F32 R45, -RZ, R86.H1_H1 ;  /* 0x30000056ff2d7230 */ /* 0x000fe40000004100 */
[----:B------:R-:W-:Y:S02]  /*36c0*/  HADD2.F32 R9, -RZ, R8.H1_H1 ;  /* 0x30000008ff097230 */ /* 0x000fe40000004100 */
[----:B------:R-:W-:Y:S02]  /*36d0*/  HADD2.F32 R10, -RZ, R14.H1_H1 ;  /* 0x3000000eff0a7230 */ /* 0x000fe40000004100 */
[----:B------:R-:W-:Y:S02]  /*36e0*/  HADD2.F32 R87, -RZ, R87.H0_H0 ;  /* 0x20000057ff577230 */ /* 0x000fe40000004100 */
[----:B------:R-:W-:Y:S02]  /*36f0*/  HADD2.F32 R8, -RZ, R8.H0_H0 ;  /* 0x20000008ff087230 */ /* 0x000fe40000004100 */
[----:B------:R-:W-:Y:S01]  /*3700*/  FMUL.FTZ R51, R10, R45 ;  /* 0x0000002d0a337220 */ /* 0x000fe20000410000 */
[----:B------:R-:W-:-:S02]  /*3710*/  HADD2.F32 R14, -RZ, R14.H0_H0 ;  /* 0x2000000eff0e7230 */ /* 0x000fc40000004100 */
[CC--:B------:R-:W-:Y:S01]  /*3720*/  FMUL.FTZ R47, R9.reuse, R87.reuse ;  /* 0x00000057092f7220 */ /* 0x0c0fe20000410000 */
[----:B------:R-:W-:Y:S02]  /*3730*/  HADD2.F32 R15, -RZ, R86.H0_H0 ;  /* 0x20000056ff0f7230 */ /* 0x000fe40000004100 */
[----:B------:R-:W-:Y:S01]  /*3740*/  FMUL.FTZ R44, R8, R87 ;  /* 0x00000057082c7220 */ /* 0x000fe20000410000 */
[----:B------:R-:W-:Y:S01]  /*3750*/  FMUL.FTZ R45, R14, R45 ;  /* 0x0000002d0e2d7220 */ /* 0x000fe20000410000 */
[-C--:B------:R-:W-:Y:S02]  /*3760*/  FFMA.FTZ R47, R8, R11.reuse, -R47 ;  /* 0x0000000b082f7223 */ /* 0x080fe4000001082f */
[----:B------:R-:W-:Y:S01]  /*3770*/  FFMA.FTZ R44, R9, R11, R44 ;  /* 0x0000000b092c7223 */ /* 0x000fe2000001002c */
[-C--:B------:R-:W-:Y:S01]  /*3780*/  FFMA.FTZ R51, R14, R15.reuse, -R51 ;  /* 0x0000000f0e337223 */ /* 0x080fe20000010833 */
[----:B------:R-:W-:Y:S01]  /*3790*/  FFMA.FTZ R10, R10, R15, R45 ;  /* 0x0000000f0a0a7223 */ /* 0x000fe2000001002d */
[----:B------:R-:W-:-:S02]  /*37a0*/  F2FP.F16.F32.PACK_AB R9, R49, R50 ;  /* 0x000000323109723e */ /* 0x000fc400000000ff */
[----:B------:R-:W-:Y:S02]  /*37b0*/  F2FP.F16.F32.PACK_AB R11, R79, R88 ;  /* 0x000000584f0b723e */ /* 0x000fe400000000ff */
[----:B------:R-:W-:Y:S02]  /*37c0*/  F2FP.F16.F32.PACK_AB R8, R44, R47 ;  /* 0x0000002f2c08723e */ /* 0x000fe400000000ff */
[----:B------:R-:W-:-:S07]  /*37d0*/  F2FP.F16.F32.PACK_AB R10, R10, R51 ;  /* 0x000000330a0a723e */ /* 0x000fce00000000ff */
.L_x_14411:
[----:B------:R-:W-:Y:S05]  /*37e0*/  BSYNC B2 ;  /* 0x0000000000027941 */ /* 0x000fea0003800000 */
.L_x_14410:
[----:B---3--:R2:W-:Y:S02]  /*37f0*/  ST.E.128 desc[UR42][R12.64], R8 ;  /* 0x000000080c007985 */ /* 0x0085e4000c101d2a */
.L_x_14405:
[----:B------:R-:W-:Y:S05]  /*3800*/  BSYNC B1 ;  /* 0x0000000000017941 */ /* 0x000fea0003800000 */
.L_x_14404:
[----:B------:R-:W-:-:S03]  /*3810*/  UMOV UR4, 0xffffffff ;  /* 0xffffffff00047882 */ /* 0x000fc60000000000 */
[----:B------:R-:W-:Y:S05]  /*3820*/  BRA.DIV UR4, `(.L_x_14412) ;  /* 0x000001c604f47947 */ /* 0x000fea000b800000 */
[----:B-1----:R-:W1:Y:S04]  /*3830*/  SHFL.IDX PT, R83, R83, 0x1, 0x1c1f ;  /* 0x003c1f0053537f89 */ /* 0x002e6800000e0000 */
[----:B---3--:R3:W0:Y:S02]  /*3840*/  SHFL.IDX PT, R14, R82, 0x1, 0x1c1f ;  /* 0x003c1f00520e7f89 */ /* 0x00862400000e0000 */
.L_x_14733:
[----:B------:R-:W-:Y:S05]  /*3850*/  @P4 BRA `(.L_x_14413) ;  /* 0x0000002000644947 */ /* 0x000fea0003800000 */
[----:B------:R-:W-:Y:S04]  /*3860*/  BSSY B1, `(.L_x_14414) ;  /* 0x0000033000017945 */ /* 0x000fe80003800000 */
[----:B------:R-:W-:Y:S05]  /*3870*/  @P1 BRA `(.L_x_14415) ;  /* 0x0000000000c41947 */ /* 0x000fea0003800000 */
[----:B--2-4-:R2:W4:Y:S01]  /*3880*/  LDS.128 R8, [R71+0x11000] ;  /* 0x0110000047087984 */ /* 0x0145220000000c00 */
[C---:B0-----:R-:W-:Y:S01]  /*3890*/  LEA R12, P3, R16.reuse, R14, 0x1 ;  /* 0x0000000e100c7211 */ /* 0x041fe200078608ff */
[----:B------:R-:W-:Y:S03]  /*38a0*/  BSSY B2, `(.L_x_14416) ;  /* 0x000002d000027945 */ /* 0x000fe60003800000 */
[----:B-1----:R-:W-:Y:S02]  /*38b0*/  LEA.HI.X R13, R16, R83, R17, 0x1, P3 ;  /* 0x00000053100d7211 */ /* 0x002fe400018f0c11 */
[----:B------:R-:W-:-:S13]  /*38c0*/  ISETP.GE.AND P3, PT, R152, R78, PT ;  /* 0x0000004e9800720c */ /* 0x000fda0003f66270 */
[----:B--2---:R-:W-:Y:S05]  /*38d0*/  @P3 BRA `(.L_x_14417) ;  /* 0x0000000000a43947 */ /* 0x004fea0003800000 */
[----:B------:R-:W-:Y:S01]  /*38e0*/  SHF.R.U64 R46, R40, 0x10, R41 ;  /* 0x00000010282e7819 */ /* 0x000fe20000001229 */
[----:B----4-:R-:W-:Y:S01]  /*38f0*/  IMAD.MOV.U32 R15, RZ, RZ, R10 ;  /* 0x000000ffff0f7224 */ /* 0x010fe200078e000a */
        /* <DEDUP_REMOVED lines=12> */
[-C--:B------:R-:W-:Y:S01]  /*39c0*/  FMUL.FTZ R45, R11, R44.reuse ;  /* 0x0000002c0b2d7220 */ /* 0x080fe20000410000 */
[C---:B------:R-:W-:Y:S01]  /*39d0*/  FMUL.FTZ R43, R9.reuse, R43 ;  /* 0x0000002b092b7220 */ /* 0x040fe20000410000 */
[C---:B------:R-:W-:Y:S01]  /*39e0*/  FMUL.FTZ R48, R40.reuse, R44 ;  /* 0x0000002c28307220 */ /* 0x040fe20000410000 */
[-C--:B------:R-:W-:Y:S01]  /*39f0*/  FFMA.FTZ R46, R9, R41.reuse, -R46 ;  /* 0x00000029092e7223 */ /* 0x080fe2000001082e */
[----:B------:R-:W-:Y:S01]  /*3a00*/  FFMA.FTZ R45, R40, R42, R45 ;  /* 0x0000002a282d7223 */ /* 0x000fe2000001002d */
[----:B------:R-:W-:Y:S01]  /*3a10*/  FFMA.FTZ R43, R10, R41, R43 ;  /* 0x000000290a2b7223 */ /* 0x000fe2000001002b */
[----:B------:R-:W-:-:S02]  /*3a20*/  HADD2.F32 R40, -RZ, R85.H0_H0 ;  /* 0x20000055ff287230 */ /* 0x000fc40000004100 */
[----:B------:R-:W-:Y:S01]  /*3a30*/  FFMA.FTZ R48, R11, R42, -R48 ;  /* 0x0000002a0b307223 */ /* 0x000fe20000010830 */
[----:B------:R-:W-:Y:S02]  /*3a40*/  HADD2.F32 R85, -RZ, R85.H1_H1 ;  /* 0x30000055ff557230 */ /* 0x000fe40000004100 */
        /* <DEDUP_REMOVED lines=18> */
.L_x_14417:
[----:B------:R-:W-:Y:S05]  /*3b70*/  BSYNC B2 ;  /* 0x0000000000027941 */ /* 0x000fea0003800000 */
.L_x_14416:
[----:B----4-:R0:W-:Y:S02]  /*3b80*/  ST.E.128 desc[UR42][R12.64], R8 ;  /* 0x000000080c007985 */ /* 0x0101e4000c101d2a */
.L_x_14415:
[----:B------:R-:W-:Y:S05]  /*3b90*/  BSYNC B1 ;  /* 0x0000000000017941 */ /* 0x000fea0003800000 */
.L_x_14414:
[----:B------:R-:W-:Y:S05]  /*3ba0*/  @P2 BRA `(.L_x_14413) ;  /* 0x0000001c00902947 */ /* 0x000fea0003800000 */
[----:B0-2-4-:R-:W1:Y:S04]  /*3bb0*/  LDL R8, [R1+0x8] ;  /* 0x0000080001087983 */ /* 0x015e680000100800 */
[----:B------:R-:W2:Y:S01]  /*3bc0*/  LDL R15, [R1+0x10] ;  /* 0x00001000010f7983 */ /* 0x000ea20000100800 */
[C---:B------:R-:W-:Y:S01]  /*3bd0*/  LEA R12, P3, R19.reuse, R14, 0x1 ;  /* 0x0000000e130c7211 */ /* 0x040fe200078608ff */
[----:B------:R-:W-:Y:S03]  /*3be0*/  BSSY B1, `(.L_x_14418) ;  /* 0x000002e000017945 */ /* 0x000fe60003800000 */
[----:B-1----:R-:W-:Y:S02]  /*3bf0*/  LEA.HI.X R13, R19, R83, R8, 0x1, P3 ;  /* 0x00000053130d7211 */ /* 0x002fe400018f0c08 */
[----:B------:R0:W1:Y:S01]  /*3c00*/  LDS.128 R8, [R70+0x11000] ;  /* 0x0110000046087984 */ /* 0x0000620000000c00 */
[----:B--2---:R-:W-:-:S13]  /*3c10*/  ISETP.GE.AND P3, PT, R15, R78, PT ;  /* 0x0000004e0f00720c */ /* 0x004fda0003f66270 */
[----:B0-----:R-:W-:Y:S05]  /*3c20*/  @P3 BRA `(.L_x_14419) ;  /* 0x0000000000a43947 */ /* 0x001fea0003800000 */
[--C-:B------:R-:W-:Y:S01]  /*3c30*/  SHF.R.U64 R36, R36, 0x10, R37.reuse ;  /* 0x0000001024247819 */ /* 0x100fe20000001225 */
[----:B-1----:R-:W-:Y:S01]  /*3c40*/  IMAD.MOV.U32 R14, RZ, RZ, R10 ;  /* 0x000000ffff0e7224 */ /* 0x002fe200078e000a */
        /* <DEDUP_REMOVED lines=10> */
[C---:B------:R-:W-:Y:S01]  /*3cf0*/  FMUL.FTZ R37, R9.reuse, R37 ;  /* 0x0000002509257220 */ /* 0x040fe20000410000 */
[----:B------:R-:W-:Y:S02]  /*3d00*/  HADD2.F32 R11, -RZ, R11.H0_H0 ;  /* 0x2000000bff0b7230 */ /* 0x000fe40000004100 */
[-C--:B------:R-:W-:Y:S01]  /*3d10*/  FFMA.FTZ R42, R9, R36.reuse, -R42 ;  /* 0x00000024092a7223 */ /* 0x080fe2000001082a */
[----:B------:R-:W-:Y:S01]  /*3d20*/  FFMA.FTZ R39, R10, R36, R37 ;  /* 0x000000240a277223 */ /* 0x000fe20000010025 */
[----:B------:R-:W-:Y:S02]  /*3d30*/  HADD2.F32 R38, -RZ, R41.H0_H0 ;  /* 0x20000029ff267230 */ /* 0x000fe40000004100 */
[----:B------:R-:W-:Y:S01]  /*3d40*/  FMUL.FTZ R44, R15, R40 ;  /* 0x000000280f2c7220 */ /* 0x000fe20000410000 */
[----:B------:R-:W-:-:S02]  /*3d50*/  HADD2.F32 R36, -RZ, R81.H0_H0 ;  /* 0x20000051ff247230 */ /* 0x000fc40000004100 */
[C---:B------:R-:W-:Y:S01]  /*3d60*/  FMUL.FTZ R40, R11.reuse, R40 ;  /* 0x000000280b287220 */ /* 0x040fe20000410000 */
[----:B------:R-:W-:Y:S02]  /*3d70*/  HADD2.F32 R81, -RZ, R81.H1_H1 ;  /* 0x30000051ff517230 */ /* 0x000fe40000004100 */
[-C--:B------:R-:W-:Y:S01]  /*3d80*/  FFMA.FTZ R44, R11, R38.reuse, -R44 ;  /* 0x000000260b2c7223 */ /* 0x080fe2000001082c */
        /* <DEDUP_REMOVED lines=19> */
.L_x_14419:
[----:B------:R-:W-:Y:S05]  /*3ec0*/  BSYNC B1 ;  /* 0x0000000000017941 */ /* 0x000fea0003800000 */
.L_x_14418:
[----:B-1----:R0:W-:Y:S01]  /*3ed0*/  ST.E.128 desc[UR42][R12.64], R8 ;  /* 0x000000080c007985 */ /* 0x0021e2000c101d2a */
[----:B------:R-:W-:Y:S05]  /*3ee0*/  BRA `(.L_x_14413) ;  /* 0x0000001800c07947 */ /* 0x000fea0003800000 */
.L_x_14395:
[----:B------:R-:W0:Y:S01]  /*3ef0*/  S2R R12, SR_TID.X ;  /* 0x00000000000c7919 */ /* 0x000e220000002100 */
[----:B------:R-:W-:Y:S01]  /*3f00*/  CS2R R42, SRZ ;  /* 0x00000000002a7805 */ /* 0x000fe2000001ff00 */
[----:B------:R-:W1:Y:S01]  /*3f10*/  S2R R38, SR_TID.X ;  /* 0x0000000000267919 */ /* 0x000e620000002100 */
[----:B0-----:R-:W-:Y:S02]  /*3f20*/  VIADD R13, R12, 0xffffff80 ;  /* 0xffffff800c0d7836 */ /* 0x001fe40000000000 */
[----:B-1----:R-:W-:-:S03]  /*3f30*/  VIADD R40, R38, 0xffffff80 ;  /* 0xffffff8026287836 */ /* 0x002fc60000000000 */
[----:B------:R-:W-:Y:S02]  /*3f40*/  SHF.R.S32.HI R12, RZ, 0x1f, R13 ;  /* 0x0000001fff0c7819 */ /* 0x000fe4000001140d */
[----:B------:R-:W-:Y:S02]  /*3f50*/  CS2R R38, SRZ ;  /* 0x0000000000267805 */ /* 0x000fe4000001ff00 */
[----:B------:R-:W-:Y:S02]  /*3f60*/  LEA.HI R12, R12, R13, RZ, 0x2 ;  /* 0x0000000d0c0c7211 */ /* 0x000fe400078f10ff */
[----:B------:R-:W-:Y:S02]  /*3f70*/  SHF.R.S32.HI R44, RZ, 0x1f, R40 ;  /* 0x0000001fff2c7819 */ /* 0x000fe40000011428 */
[----:B------:R-:W-:Y:S02]  /*3f80*/  SHF.R.S32.HI R12, RZ, 0x2, R12 ;  /* 0x00000002ff0c7819 */ /* 0x000fe4000001140c */
[----:B------:R-:W-:-:S02]  /*3f90*/  LEA.HI R44, R44, R40, RZ, 0x2 ;  /* 0x000000282c2c7211 */ /* 0x000fc400078f10ff */
[----:B------:R-:W-:Y:S02]  /*3fa0*/  CS2R R40, SRZ ;  /* 0x0000000000287805 */ /* 0x000fe4000001ff00 */
[----:B------:R-:W-:Y:S02]  /*3fb0*/  ISETP.GE.AND P3, PT, R12, R76, PT ;  /* 0x0000004c0c00720c */ /* 0x000fe40003f66270 */
[----:B------:R-:W-:Y:S02]  /*3fc0*/  SHF.R.S32.HI R44, RZ, 0x2, R44 ;  /* 0x00000002ff2c7819 */ /* 0x000fe4000001142c */
[----:B------:R-:W-:-:S03]  /*3fd0*/  ISETP.GE.OR P3, PT, R16, R78, P3 ;  /* 0x0000004e1000720c */ /* 0x000fc60001f66670 */
[----:B------:R-:W-:-:S10]  /*3fe0*/  VIADD R44, R44, 0x60 ;  /* 0x000000602c2c7836 */ /* 0x000fd40000000000 */
[----:B------:R-:W0:Y:S01]  /*3ff0*/  @!P3 LDC.64 R12, c[0x0][0x3e8] ;  /* 0x0000fa00ff0cbb82 */ /* 0x000e220000000a00 */
[----:B------:R-:W-:-:S05]  /*4000*/  @!P3 IADD3 R14, P4, R30, R10, RZ ;  /* 0x0000000a1e0eb210 */ /* 0x000fca0007f9e0ff */
[----:B------:R-:W-:Y:S01]  /*4010*/  @!P3 IMAD.X R15, R77, 0x1, R54, P4 ;  /* 0x000000014d0fb824 */ /* 0x000fe200020e0636 */
[----:B------:R-:W-:-:S05]  /*4020*/  @!P3 IADD3 R36, P4, R52, R8, RZ ;  /* 0x000000083424b210 */ /* 0x000fca0007f9e0ff */
[----:B------:R-:W-:Y:S01]  /*4030*/  @!P3 IMAD.X R37, R69, 0x1, R7, P4 ;  /* 0x000000014525b824 */ /* 0x000fe200020e0607 */
[----:B0-----:R-:W-:-:S04]  /*4040*/  @!P3 LEA R12, P4, R14, R12, 0x1 ;  /* 0x0000000c0e0cb211 */ /* 0x001fc800078808ff */
[----:B------:R-:W-:Y:S02]  /*4050*/  @!P3 LEA.HI.X R13, R14, R13, R15, 0x1, P4 ;  /* 0x0000000d0e0db211 */ /* 0x000fe400020f0c0f */
[----:B------:R-:W0:Y:S01]  /*4060*/  @!P3 LDC.64 R14, c[0x0][0x400] ;  /* 0x00010000ff0ebb82 */ /* 0x000e220000000a00 */
[----:B------:R-:W-:Y:S01]  /*4070*/  BSSY B1, `(.L_x_14420) ;  /* 0x0000022000017945 */ /* 0x000fe20003800000 */
[----:B0-----:R-:W-:-:S04]  /*4080*/  @!P3 LEA R14, P4, R36, R14, 0x1 ;  /* 0x0000000e240eb211 */ /* 0x001fc800078808ff */
[----:B------:R-:W-:Y:S02]  /*4090*/  @!P3 LEA.HI.X R15, R36, R15, R37, 0x1, P4 ;  /* 0x0000000f240fb211 */ /* 0x000fe400020f0c25 */
[----:B------:R-:W-:Y:S02]  /*40a0*/  CS2R R36, SRZ ;  /* 0x0000000000247805 */ /* 0x000fe4000001ff00 */
[----:B------:R-:W-:Y:S02]  /*40b0*/  ISETP.GE.AND P4, PT, R44, R76, PT ;  /* 0x0000004c2c00720c */ /* 0x000fe40003f86270 */
[----:B------:R-:W-:Y:S02]  /*40c0*/  CS2R R46, SRZ ;  /* 0x00000000002e7805 */ /* 0x000fe4000001ff00 */
[----:B------:R-:W-:Y:S01]  /*40d0*/  CS2R R50, SRZ ;  /* 0x0000000000327805 */ /* 0x000fe2000001ff00 */
[----:B------:R0:W5:Y:S01]  /*40e0*/  @!P3 LDG.E.128 R40, desc[UR42][R14.64] ;  /* 0x0000002a0e28b981 */ /* 0x000162000c1e1d00 */
[----:B------:R-:W-:-:S02]  /*40f0*/  ISETP.GE.OR P4, PT, R16, R78, P4 ;  /* 0x0000004e1000720c */ /* 0x000fc40002786670 */
[----:B------:R-:W-:Y:S02]  /*4100*/  CS2R R44, SRZ ;  /* 0x00000000002c7805 */ /* 0x000fe4000001ff00 */
[----:B------:R-:W-:Y:S01]  /*4110*/  CS2R R48, SRZ ;  /* 0x0000000000307805 */ /* 0x000fe2000001ff00 */
[----:B------:R0:W5:Y:S01]  /*4120*/  @!P3 LDG.E.128 R36, desc[UR42][R12.64] ;  /* 0x0000002a0c24b981 */ /* 0x000162000c1e1d00 */
[----:B------:R-:W-:-:S07]  /*4130*/  ISETP.GE.AND P3, PT, R16, R78, PT ;  /* 0x0000004e1000720c */ /* 0x000fce0003f66270 */
[----:B------:R-:W-:Y:S06]  /*4140*/  @P4 BRA `(.L_x_14421) ;  /* 0x0000000000504947 */ /* 0x000fec0003800000 */
[----:B0-----:R-:W0:Y:S01]  /*4150*/  LDC.64 R12, c[0x0][0x3f8] ;  /* 0x0000fe00ff0c7b82 */ /* 0x001e220000000a00 */
        /* <DEDUP_REMOVED lines=19> */
.L_x_14421:
[----:B------:R-:W-:Y:S05]  /*4290*/  BSYNC B1 ;  /* 0x0000000000017941 */ /* 0x000fea0003800000 */
.L_x_14420:
[----:B-----5:R-:W-:Y:S01]  /*42a0*/  IMAD.MOV.U32 R8, RZ, RZ, R46 ;  /* 0x000000ffff087224 */ /* 0x020fe200078e002e */
[----:B------:R-:W-:Y:S01]  /*42b0*/  UISETP.NE.AND UP0, UPT, UR39, 0x3, UPT ;  /* 0x000000032700788c */ /* 0x000fe2000bf05270 */
        /* <DEDUP_REMOVED lines=29> */
[----:B------:R-:W-:Y:S01]  /*4490*/  PRMT R98, R11, 0x7610, R98 ;  /* 0x000076100b627816 */ /* 0x000fe20000000062 */
[----:B------:R-:W-:Y:S06]  /*44a0*/  @!P5 BRA `(.L_x_14422) ;  /* 0x000000000004d947 */ /* 0x000fec0003800000 */
[----:B------:R-:W-:Y:S01]  /*44b0*/  BPT.TRAP 0x1 ;  /* 0x000000040000795c */ /* 0x000fe20000300000 */
.L_x_14422:
[----:B------:R-:W2:Y:S01]  /*44c0*/  LDL R8, [R1+0xc] ;  /* 0x00000c0001087983 */ /* 0x000ea20000100800 */
[----:B------:R-:W-:Y:S01]  /*44d0*/  IMAD R69, R23, 0x8, R2 ;  /* 0x0000000817457824 */ /* 0x000fe200078e0202 */
[----:B------:R-:W1:Y:S01]  /*44e0*/  LDC R85, c[0x0][0x2f4] ;  /* 0x0000bd00ff557b82 */ /* 0x000e620000000800 */
[----:B------:R-:W-:Y:S01]  /*44f0*/  BSSY B1, `(.L_x_14423) ;  /* 0x0000004000017945 */ /* 0x000fe20003800000 */
[----:B--2---:R-:W-:-:S04]  /*4500*/  SHF.L.U32 R77, R8, 0x1f, RZ ;  /* 0x0000001f084d7819 */ /* 0x004fc800000006ff */
[----:B------:R-:W2:Y:S02]  /*4510*/  SYNCS.PHASECHK.TRANS64.TRYWAIT P4, [R69+URZ+0x16890], R77 ;  /* 0x0168904d450075a7 */ /* 0x000ea4000808017f */
[----:B-12---:R-:W-:Y:S05]  /*4520*/  @!P4 BRA `(.L_x_14424) ;  /* 0x000001b800fcc947 */ /* 0x006fea0003800000 */
.L_x_14734:
[----:B------:R-:W-:Y:S05]  /*4530*/  BSYNC B1 ;  /* 0x0000000000017941 */ /* 0x000fea0003800000 */
.L_x_14423:
[----:B------:R-:W-:Y:S01]  /*4540*/  UMOV UR4, 0xffffffff ;  /* 0xffffffff00047882 */ /* 0x000fe20000000000 */
[----:B------:R-:W-:Y:S02]  /*4550*/  IMAD.IADD R87, R85, 0x1, -R58 ;  /* 0x0000000155577824 */ /* 0x000fe400078e0a3a */
[----:B------:R-:W-:Y:S05]  /*4560*/  BRA.DIV UR4, `(.L_x_14425) ;  /* 0x000001be04007947 */ /* 0x000fea000b800000 */
[----:B------:R2:W3:Y:S04]  /*4570*/  SHFL.IDX PT, R81, R83, RZ, 0x1c1f ;  /* 0x001c1fff53517589 */ /* 0x0004e800000e0000 */
[----:B------:R2:W4:Y:S02]  /*4580*/  SHFL.IDX PT, R80, R82, RZ, 0x1c1f ;  /* 0x001c1fff52507589 */ /* 0x00052400000e0000 */
.L_x_14738:
[----:B------:R-:W5:Y:S01]  /*4590*/  S2R R8, SR_TID.X ;  /* 0x0000000000087919 */ /* 0x000f620000002100 */
[----:B------:R-:W-:Y:S01]  /*45a0*/  BSSY B1, `(.L_x_14426) ;  /* 0x0000078000017945 */ /* 0x000fe20003800000 */
[----:B-----5:R-:W-:-:S05]  /*45b0*/  VIADD R9, R8, 0xffffff80 ;  /* 0xffffff8008097836 */ /* 0x020fca0000000000 */
[----:B------:R-:W-:-:S04]  /*45c0*/  SHF.R.S32.HI R8, RZ, 0x1f, R9 ;  /* 0x0000001fff087819 */ /* 0x000fc80000011409 */
[----:B------:R-:W-:-:S04]  /*45d0*/  LEA.HI R8, R8, R9, RZ, 0x2 ;  /* 0x0000000908087211 */ /* 0x000fc800078f10ff */
[----:B------:R-:W-:-:S04]  /*45e0*/  SHF.R.S32.HI R8, RZ, 0x2, R8 ;  /* 0x00000002ff087819 */ /* 0x000fc80000011408 */
[----:B------:R-:W-:-:S13]  /*45f0*/  ISETP.GE.OR P4, PT, R8, R76, P1 ;  /* 0x0000004c0800720c */ /* 0x000fda0000f86670 */
[----:B------:R-:W-:Y:S05]  /*4600*/  @P4 BRA `(.L_x_14427) ;  /* 0x0000000400c44947 */ /* 0x000fea0003800000 */
[----:B------:R-:W5:Y:S01]  /*4610*/  S2R R9, SR_TID.X ;  /* 0x0000000000097919 */ /* 0x000f620000002100 */
[----:B------:R-:W-:Y:S01]  /*4620*/  SEL R8, R58, R87, !P0 ;  /* 0x000000573a087207 */ /* 0x000fe20004000000 */
[----:B------:R-:W-:Y:S01]  /*4630*/  BSSY B2, `(.L_x_14428) ;  /* 0x000006a000027945 */ /* 0x000fe20003800000 */
[----:B----4-:R-:W-:-:S04]  /*4640*/  LEA R78, P4, R6, R80, 0x1 ;  /* 0x00000050064e7211 */ /* 0x010fc800078808ff */
[----:B---3--:R-:W-:Y:S01]  /*4650*/  LEA.HI.X R79, R6, R81, R4, 0x1, P4 ;  /* 0x00000051064f7211 */ /* 0x008fe200020f0c04 */
[----:B-----5:R-:W-:Y:S01]  /*4660*/  VIADD R11, R9, 0xffffff80 ;  /* 0xffffff80090b7836 */ /* 0x020fe20000000000 */
        /* <DEDUP_REMOVED lines=10> */
[----:B------:R-:W-:-:S05]  /*4710*/  LOP3.LUT R8, R8, R61, RZ, 0x3c, !PT ;  /* 0x0000003d08087212 */ /* 0x000fca00078e3cff */
[----:B------:R-:W-:-:S04]  /*4720*/  IMAD R8, R10, 0x200, R8 ;  /* 0x000002000a087824 */ /* 0x000fc800078e0208 */
[----:B------:R-:W-:-:S04]  /*4730*/  IMAD R11, R23, 0x2000, R8 ;  /* 0x00002000170b7824 */ /* 0x000fc800078e0208 */
[----:B0-----:R-:W-:Y:S02]  /*4740*/  IMAD R12, R11, 0x2, R2 ;  /* 0x000000020b0c7824 */ /* 0x001fe400078e0202 */
[----:B------:R-:W0:Y:S04]  /*4750*/  LDS.128 R8, [R9+0xe400] ;  /* 0x00e4000009087984 */ /* 0x000e280000000c00 */
[----:B------:R-:W3:Y:S01]  /*4760*/  LDS.128 R12, [R12+0xe400] ;  /* 0x00e400000c0c7984 */ /* 0x000ee20000000c00 */
[----:B------:R-:W-:Y:S05]  /*4770*/  @P3 BRA `(.L_x_14429) ;  /* 0x0000000400543947 */ /* 0x000fea0003800000 */
[----:B------:R-:W-:Y:S01]  /*4780*/  SHF.R.U64 R36, R36, 0x10, R37 ;  /* 0x0000001024247819 */ /* 0x000fe20000001225 */
[----:B---3--:R-:W-:Y:S01]  /*4790*/  IMAD.MOV.U32 R95, RZ, RZ, R15 ;  /* 0x000000ffff5f7224 */ /* 0x008fe200078e000f */
[----:B------:R-:W-:Y:S01]  /*47a0*/  SHF.R.U32.HI R97, RZ, 0x10, R37 ;  /* 0x00000010ff617819 */ /* 0x000fe20000011625 */
[----:B------:R-:W-:Y:S01]  /*47b0*/  HADD2.F32 R98, -RZ, R98.H0_H0 ;  /* 0x20000062ff627230 */ /* 0x000fe20000004100 */
[----:B------:R-:W-:Y:S01]  /*47c0*/  SHF.R.U64 R37, R38, 0x10, R39 ;  /* 0x0000001026257819 */ /* 0x000fe20000001227 */
[----:B------:R-:W-:Y:S01]  /*47d0*/  HADD2.F32 R96, -RZ, R96.H0_H0 ;  /* 0x20000060ff607230 */ /* 0x000fe20000004100 */
[----:B------:R-:W-:Y:S01]  /*47e0*/  SHF.R.U64 R38, R42, 0x10, R43 ;  /* 0x000000102a267819 */ /* 0x000fe2000000122b */
[----:B------:R-:W-:Y:S01]  /*47f0*/  IMAD.MOV.U32 R42, RZ, RZ, R13 ;  /* 0x000000ffff2a7224 */ /* 0x000fe200078e000d */
[----:B------:R-:W-:Y:S01]  /*4800*/  SHF.R.U32.HI R99, RZ, 0x10, R41 ;  /* 0x00000010ff637819 */ /* 0x000fe20000011629 */
[----:B0-----:R-:W-:Y:S01]  /*4810*/  IMAD.MOV.U32 R13, RZ, RZ, R11 ;  /* 0x000000ffff0d7224 */ /* 0x001fe200078e000b */
[----:B------:R-:W-:Y:S01]  /*4820*/  SHF.R.U64 R40, R40, 0x10, R41 ;  /* 0x0000001028287819 */ /* 0x000fe20000001229 */
[----:B------:R-:W-:Y:S01]  /*4830*/  HADD2.F32 R11, -RZ, R9.H0_H0 ;  /* 0x20000009ff0b7230 */ /* 0x000fe20000004100 */
[----:B------:R-:W-:Y:S01]  /*4840*/  SHF.R.U32.HI R41, RZ, 0x10, R39 ;  /* 0x00000010ff297819 */ /* 0x000fe20000011627 */
[----:B------:R-:W-:Y:S01]  /*4850*/  HADD2.F32 R15, -RZ, R42.H0_H0 ;  /* 0x2000002aff0f7230 */ /* 0x000fe20000004100 */
[----:B------:R-:W-:Y:S01]  /*4860*/  SHF.R.U32.HI R43, RZ, 0x10, R43 ;  /* 0x00000010ff2b7819 */ /* 0x000fe2000001162b */
[----:B------:R-:W-:-:S02]  /*4870*/  IMAD.MOV.U32 R39, RZ, RZ, R12 ;  /* 0x000000ffff277224 */ /* 0x000fc400078e000c */
[----:B------:R-:W-:Y:S02]  /*4880*/  HADD2.F32 R42, -RZ, R42.H1_H1 ;  /* 0x3000002aff2a7230 */ /* 0x000fe40000004100 */
[-C--:B------:R-:W-:Y:S01]  /*4890*/  FMUL.FTZ R100, R15, R98.reuse ;  /* 0x000000620f647220 */ /* 0x080fe20000410000 */
[----:B------:R-:W-:Y:S02]  /*48a0*/  HADD2.F32 R99, -RZ, R99.H0_H0 ;  /* 0x20000063ff637230 */ /* 0x000fe40000004100 */
[C---:B------:R-:W-:Y:S01]  /*48b0*/  FMUL.FTZ R98, R11.reuse, R98 ;  /* 0x000000620b627220 */ /* 0x040fe20000410000 */
[----:B------:R-:W-:Y:S02]  /*48c0*/  HADD2.F32 R12, -RZ, R9.H1_H1 ;  /* 0x30000009ff0c7230 */ /* 0x000fe40000004100 */
[-C--:B------:R-:W-:Y:S01]  /*48d0*/  FFMA.FTZ R9, R11, R96.reuse, -R100 ;  /* 0x000000600b097223 */ /* 0x080fe20000010864 */
[----:B------:R-:W-:Y:S02]  /*48e0*/  HADD2.F32 R97, -RZ, R97.H0_H0 ;  /* 0x20000061ff617230 */ /* 0x000fe40000004100 */
[-C--:B------:R-:W-:Y:S01]  /*48f0*/  FMUL.FTZ R101, R42, R99.reuse ;  /* 0x000000632a657220 */ /* 0x080fe20000410000 */
        /* <DEDUP_REMOVED lines=8> */
[----:B------:R-:W-:Y:S01]  /*4980*/  FMUL.FTZ R100, R96, R98 ;  /* 0x0000006260647220 */ /* 0x000fe20000410000 */
[----:B------:R-:W-:Y:S01]  /*4990*/  HADD2.F32 R43, -RZ, R43.H0_H0 ;  /* 0x2000002bff2b7230 */ /* 0x000fe20000004100 */
[----:B------:R-:W-:Y:S01]  /*49a0*/  F2FP.F16.F32.PACK_AB R9, R12, R9 ;  /* 0x000000090c09723e */ /* 0x000fe200000000ff */
[----:B------:R-:W-:-:S02]  /*49b0*/  HADD2.F32 R94, -RZ, R13.H1_H1 ;  /* 0x3000000dff5e7230 */ /* 0x000fc40000004100 */
[C---:B------:R-:W-:Y:S01]  /*49c0*/  FMUL.FTZ R99, R15.reuse, R98 ;  /* 0x000000620f637220 */ /* 0x040fe20000410000 */
[----:B------:R-:W-:Y:S02]  /*49d0*/  HADD2.F32 R95, -RZ, R95.H1_H1 ;  /* 0x3000005fff5f7230 */ /* 0x000fe40000004100 */
[----:B------:R-:W-:Y:S01]  /*49e0*/  FFMA.FTZ R13, R15, R97, -R100 ;  /* 0x000000610f0d7223 */ /* 0x000fe20000010864 */
[----:B------:R-:W-:Y:S02]  /*49f0*/  HADD2.F32 R41, -RZ, R41.H0_H0 ;  /* 0x20000029ff297230 */ /* 0x000fe40000004100 */
[----:B------:R-:W-:Y:S01]  /*4a00*/  FMUL.FTZ R98, R94, R43 ;  /* 0x0000002b5e627220 */ /* 0x000fe20000410000 */
[----:B------:R-:W-:Y:S01]  /*4a10*/  FFMA.FTZ R15, R96, R97, R99 ;  /* 0x00000061600f7223 */ /* 0x000fe20000010063 */
[C---:B------:R-:W-:Y:S01]  /*4a20*/  FMUL.FTZ R101, R95.reuse, R43 ;  /* 0x0000002b5f657220 */ /* 0x040fe20000410000 */
[----:B------:R-:W-:Y:S02]  /*4a30*/  HADD2.F32 R43, -RZ, R39.H1_H1 ;  /* 0x30000027ff2b7230 */ /* 0x000fe40000004100 */
        /* <DEDUP_REMOVED lines=8> */
[--C-:B------:R-:W-:Y:S01]  /*4ac0*/  HADD2.F32 R40, -RZ, R8.reuse.H0_H0 ;  /* 0x20000008ff287230 */ /* 0x100fe20000004100 */
[----:B------:R-:W-:Y:S01]  /*4ad0*/  F2FP.F16.F32.PACK_AB R94, R94, R13 ;  /* 0x0000000d5e5e723e */ /* 0x000fe200000000ff */
[----:B------:R-:W-:-:S02]  /*4ae0*/  HADD2.F32 R39, -RZ, R8.H1_H1 ;  /* 0x30000008ff277230 */ /* 0x000fc40000004100 */
[-C--:B------:R-:W-:Y:S01]  /*4af0*/  FMUL.FTZ R97, R41, R93.reuse ;  /* 0x0000005d29617220 */ /* 0x080fe20000410000 */
[----:B------:R-:W-:Y:S02]  /*4b00*/  HADD2.F32 R36, -RZ, R36.H0_H0 ;  /* 0x20000024ff247230 */ /* 0x000fe40000004100 */
[C---:B------:R-:W-:Y:S01]  /*4b10*/  FMUL.FTZ R100, R40.reuse, R93 ;  /* 0x0000005d28647220 */ /* 0x040fe20000410000 */
[----:B------:R-:W-:Y:S02]  /*4b20*/  HADD2.F32 R37, -RZ, R37.H0_H0 ;  /* 0x20000025ff257230 */ /* 0x000fe40000004100 */
[----:B------:R-:W-:Y:S01]  /*4b30*/  FMUL.FTZ R98, R39, R98 ;  /* 0x0000006227627220 */ /* 0x000fe20000410000 */
        /* <DEDUP_REMOVED lines=10> */
[----:B------:R-:W-:-:S02]  /*4be0*/  HADD2.F32 R36, -RZ, R10.H0_H0 ;  /* 0x2000000aff247230 */ /* 0x000fc40000004100 */
[----:B------:R-:W-:Y:S02]  /*4bf0*/  HADD2.F32 R14, -RZ, R14.H1_H1 ;  /* 0x3000000eff0e7230 */ /* 0x000fe40000004100 */
[-C--:B------:R-:W-:Y:S01]  /*4c00*/  FMUL.FTZ R97, R38, R41.reuse ;  /* 0x0000002926617220 */ /* 0x080fe20000410000 */
[----:B------:R-:W-:Y:S02]  /*4c10*/  HADD2.F32 R10, -RZ, R10.H1_H1 ;  /* 0x3000000aff0a7230 */ /* 0x000fe40000004100 */
[----:B------:R-:W-:Y:S01]  /*4c20*/  FMUL.FTZ R41, R36, R41 ;  /* 0x0000002924297220 */ /* 0x000fe20000410000 */
[----:B------:R-:W-:Y:S02]  /*4c30*/  HADD2.F32 R39, -RZ, R92.H1_H1 ;  /* 0x3000005cff277230 */ /* 0x000fe40000004100 */
[-C--:B------:R-:W-:Y:S01]  /*4c40*/  FMUL.FTZ R99, R14, R43.reuse ;  /* 0x0000002b0e637220 */ /* 0x080fe20000410000 */
[----:B------:R-:W-:Y:S02]  /*4c50*/  IMAD.MOV.U32 R11, RZ, RZ, R94 ;  /* 0x000000ffff0b7224 */ /* 0x000fe400078e005e */
[----:B------:R-:W-:Y:S01]  /*4c60*/  FMUL.FTZ R43, R10, R43 ;  /* 0x0000002b0a2b7220 */ /* 0x000fe20000410000 */
[-C--:B------:R-:W-:Y:S01]  /*4c70*/  FFMA.FTZ R97, R36, R39.reuse, -R97 ;  /* 0x0000002724617223 */ /* 0x080fe20000010861 */
[----:B------:R-:W-:Y:S01]  /*4c80*/  FFMA.FTZ R41, R38, R39, R41 ;  /* 0x0000002726297223 */ /* 0x000fe20000010029 */
[-C--:B------:R-:W-:Y:S01]  /*4c90*/  FFMA.FTZ R10, R10, R37.reuse, -R99 ;  /* 0x000000250a0a7223 */ /* 0x080fe20000010863 */
[----:B------:R-:W-:-:S04]  /*4ca0*/  FFMA.FTZ R14, R14, R37, R43 ;  /* 0x000000250e0e7223 */ /* 0x000fc8000001002b */
[----:B------:R-:W-:Y:S02]  /*4cb0*/  F2FP.F16.F32.PACK_AB R10, R10, R97 ;  /* 0x000000610a0a723e */ /* 0x000fe400000000ff */
[----:B------:R-:W-:-:S07]  /*4cc0*/  F2FP.F16.F32.PACK_AB R14, R14, R41 ;  /* 0x000000290e0e723e */ /* 0x000fce00000000ff */
.L_x_14429:
[----:B------:R-:W-:Y:S05]  /*4cd0*/  BSYNC B2 ;  /* 0x0000000000027941 */ /* 0x000fea0003800000 */
.L_x_14428:
[----:B------:R-:W-:Y:S01]  /*4ce0*/  ISETP.GE.AND P4, PT, R91, R85, PT ;  /* 0x000000555b00720c */ /* 0x000fe20003f86270 */
[----:B0-----:R0:W-:-:S12]  /*4cf0*/  ST.E.128 desc[UR42][R78.64], R8 ;  /* 0x000000084e007985 */ /* 0x0011d8000c101d2a */
[----:B------:R-:W-:-:S05]  /*4d00*/  @!P4 IMAD.WIDE R80, R91, 0x2, R80 ;  /* 0x000000025b50c825 */ /* 0x000fca00078e0250 */
[----:B---3--:R0:W-:Y:S02]  /*4d10*/  @!P4 ST.E.128 desc[UR42][R80.64], R12 ;  /* 0x0000000c5000c985 */ /* 0x0081e4000c101d2a */
.L_x_14427:
[----:B------:R-:W-:Y:S05]  /*4d20*/  BSYNC B1 ;  /* 0x0000000000017941 */ /* 0x000fea0003800000 */
.L_x_14426:
[----:B------:R-:W-:-:S03]  /*4d30*/  UMOV UR4, 0xffffffff ;  /* 0xffffffff00047882 */ /* 0x000fc60000000000 */
[----:B------:R-:W-:Y:S05]  /*4d40*/  BRA.DIV UR4, `(.L_x_14430) ;  /* 0x000001b604547947 */ /* 0x000fea000b800000 */
[----:B--2---:R-:W2:Y:S04]  /*4d50*/  SHFL.IDX PT, R83, R83, 0x1, 0x1c1f ;  /* 0x003c1f0053537f89 */ /* 0x004ea800000e0000 */
[----:B------:R-:W0:Y:S02]  /*4d60*/  SHFL.IDX PT, R82, R82, 0x1, 0x1c1f ;  /* 0x003c1f0052527f89 */ /* 0x000e2400000e0000 */
.L_x_14742:
[----:B0-----:R-:W0:Y:S02]  /*4d70*/  S2R R8, SR_TID.X ;  /* 0x0000000000087919 */ /* 0x001e240000002100 */
[----:B0-----:R-:W-:-:S05]  /*4d80*/  VIADD R9, R8, 0xffffff80 ;  /* 0xffffff8008097836 */ /* 0x001fca0000000000 */
[----:B------:R-:W-:-:S04]  /*4d90*/  SHF.R.S32.HI R8, RZ, 0x1f, R9 ;  /* 0x0000001fff087819 */ /* 0x000fc80000011409 */
[----:B------:R-:W-:-:S04]  /*4da0*/  LEA.HI R8, R8, R9, RZ, 0x2 ;  /* 0x0000000908087211 */ /* 0x000fc800078f10ff */
[----:B------:R-:W-:-:S05]  /*4db0*/  SHF.R.S32.HI R8, RZ, 0x2, R8 ;  /* 0x00000002ff087819 */ /* 0x000fca0000011408 */
[----:B------:R-:W-:-:S05]  /*4dc0*/  VIADD R8, R8, 0x60 ;  /* 0x0000006008087836 */ /* 0x000fca0000000000 */
[----:B------:R-:W-:-:S13]  /*4dd0*/  ISETP.GE.OR P4, PT, R8, R76, P1 ;  /* 0x0000004c0800720c */ /* 0x000fda0000f86670 */
[----:B------:R-:W-:Y:S05]  /*4de0*/  @P4 BRA `(.L_x_14413) ;  /* 0x0000000c00004947 */ /* 0x000fea0003800000 */
[----:B------:R-:W5:Y:S04]  /*4df0*/  LDL R11, [R1+0x38] ;  /* 0x00003800010b7983 */ /* 0x000f680000100800 */
[----:B------:R-:W3:Y:S04]  /*4e00*/  LDL R10, [R1+0x64] ;  /* 0x00006400010a7983 */ /* 0x000ee80000100800 */
[----:B------:R-:W4:Y:S01]  /*4e10*/  LDL R9, [R1+0x48] ;  /* 0x0000480001097983 */ /* 0x000f220000100800 */
[----:B------:R-:W-:Y:S01]  /*4e20*/  SEL R87, R58, R87, !P0 ;  /* 0x000000573a577207 */ /* 0x000fe20004000000 */
[----:B------:R-:W-:Y:S01]  /*4e30*/  BSSY B1, `(.L_x_14431) ;  /* 0x0000068000017945 */ /* 0x000fe20003800000 */
[----:B------:R-:W-:-:S02]  /*4e40*/  LEA R36, P4, R6, R82, 0x1 ;  /* 0x0000005206247211 */ /* 0x000fc400078808ff */
[----:B------:R-:W-:Y:S02]  /*4e50*/  SHF.R.S32.HI R8, RZ, 0x1f, R87 ;  /* 0x0000001fff087819 */ /* 0x000fe40000011457 */
[----:B--2---:R-:W-:Y:S02]  /*4e60*/  LEA.HI.X R37, R6, R83, R4, 0x1, P4 ;  /* 0x0000005306257211 */ /* 0x004fe400020f0c04 */
[----:B------:R-:W-:-:S04]  /*4e70*/  LEA.HI R8, R8, R87, RZ, 0x4 ;  /* 0x0000005708087211 */ /* 0x000fc800078f20ff */
[----:B------:R-:W-:-:S05]  /*4e80*/  LEA.HI.SX32 R8, R8, R5, 0x1c ;  /* 0x0000000508087211 */ /* 0x000fca00078fe2ff */
[----:B------:R-:W-:-:S05]  /*4e90*/  IMAD.SHL.U32 R38, R8, 0x8, RZ ;  /* 0x0000000808267824 */ /* 0x000fca00078e00ff */
[----:B-----5:R-:W-:-:S04]  /*4ea0*/  LOP3.LUT R8, R11, 0x38, R38, 0xf8, !PT ;  /* 0x000000380b087812 */ /* 0x020fc800078ef826 */
[----:B---3--:R-:W-:-:S05]  /*4eb0*/  LOP3.LUT R8, R8, R10, RZ, 0x3c, !PT ;  /* 0x0000000a08087212 */ /* 0x008fca00078e3cff */
[----:B----4-:R-:W-:Y:S02]  /*4ec0*/  IMAD.IADD R8, R9, 0x1, R8 ;  /* 0x0000000109087824 */ /* 0x010fe400078e0208 */
[C---:B------:R-:W-:Y:S02]  /*4ed0*/  IMAD R9, R23.reuse, 0x2000, R0 ;  /* 0x0000200017097824 */ /* 0x040fe400078e0200 */
[----:B------:R-:W-:Y:S02]  /*4ee0*/  IMAD R11, R23, 0x2000, R8 ;  /* 0x00002000170b7824 */ /* 0x000fe400078e0208 */
[--C-:B------:R-:W-:Y:S02]  /*4ef0*/  IMAD R9, R9, 0x2, R2.reuse ;  /* 0x0000000209097824 */ /* 0x100fe400078e0202 */
[----:B------:R-:W-:-:S04]  /*4f00*/  IMAD R12, R11, 0x2, R2 ;  /* 0x000000020b0c7824 */ /* 0x000fc800078e0202 */
[----:B------:R-:W0:Y:S04]  /*4f10*/  LDS.128 R8, [R9+0xe400] ;  /* 0x00e4000009087984 */ /* 0x000e280000000c00 */
[----:B------:R-:W2:Y:S01]  /*4f20*/  LDS.128 R12, [R12+0xe400] ;  /* 0x00e400000c0c7984 */ /* 0x000ea20000000c00 */
[----:B------:R-:W-:Y:S05]  /*4f30*/  @P3 BRA `(.L_x_14432) ;  /* 0x00000004005c3947 */ /* 0x000fea0003800000 */
[----:B0-----:R-:W-:Y:S01]  /*4f40*/  IMAD.MOV.U32 R43, RZ, RZ, R8 ;  /* 0x000000ffff2b7224 */ /* 0x001fe200078e0008 */
[----:B------:R-:W-:Y:S01]  /*4f50*/  SHF.R.U64 R42, R48, 0x10, R49 ;  /* 0x00000010302a7819 */ /* 0x000fe20000001231 */
[----:B--2---:R-:W-:Y:S01]  /*4f60*/  IMAD.MOV.U32 R8, RZ, RZ, R13 ;  /* 0x000000ffff087224 */ /* 0x004fe200078e000d */
[----:B------:R-:W-:Y:S01]  /*4f70*/  SHF.R.U32.HI R48, RZ, 0x10, R49 ;  /* 0x00000010ff307819 */ /* 0x000fe20000011631 */
[----:B------:R-:W-:Y:S01]  /*4f80*/  HADD2.F32 R49, -RZ, R90.H1_H1 ;  /* 0x3000005aff317230 */ /* 0x000fe20000004100 */
[--C-:B------:R-:W-:Y:S01]  /*4f90*/  SHF.R.U64 R41, R44, 0x10, R45.reuse ;  /* 0x000000102c297819 */ /* 0x100fe2000000122d */
[----:B------:R-:W-:Y:S01]  /*4fa0*/  IMAD.MOV.U32 R44, RZ, RZ, R12 ;  /* 0x000000ffff2c7224 */ /* 0x000fe200078e000c */
[----:B------:R-:W-:Y:S01]  /*4fb0*/  SHF.R.U32.HI R79, RZ, 0x10, R45 ;  /* 0x00000010ff4f7819 */ /* 0x000fe2000001162d */
[----:B------:R-:W-:Y:S01]  /*4fc0*/  IMAD.MOV.U32 R45, RZ, RZ, R15 ;  /* 0x000000ffff2d7224 */ /* 0x000fe200078e000f */
[--C-:B------:R-:W-:Y:S01]  /*4fd0*/  SHF.R.U64 R39, R46, 0x10, R47.reuse ;  /* 0x000000102e277819 */ /* 0x100fe2000000122f */
[--C-:B------:R-:W-:Y:S01]  /*4fe0*/  HADD2.F32 R12, -RZ, R8.reuse.H0_H0 ;  /* 0x20000008ff0c7230 */ /* 0x100fe20000004100 */
[----:B------:R-:W-:Y:S01]  /*4ff0*/  SHF.R.U32.HI R78, RZ, 0x10, R47 ;  /* 0x00000010ff4e7819 */ /* 0x000fe2000001162f */
[----:B------:R-:W-:Y:S01]  /*5000*/  HADD2.F32 R15, -RZ, R8.H1_H1 ;  /* 0x30000008ff0f7230 */ /* 0x000fe20000004100 */
[----:B------:R-:W-:Y:S01]  /*5010*/  SHF.R.U64 R40, R50, 0x10, R51 ;  /* 0x0000001032287819 */ /* 0x000fe20000001233 */
[----:B------:R-:W-:Y:S01]  /*5020*/  IMAD.MOV.U32 R13, RZ, RZ, R11 ;  /* 0x000000ffff0d7224 */ /* 0x000fe200078e000b */
[----:B------:R-:W-:Y:S01]  /*5030*/  SHF.R.U32.HI R51, RZ, 0x10, R51 ;  /* 0x00000010ff337819 */ /* 0x000fe20000011633 */
[----:B------:R-:W-:-:S02]  /*5040*/  HADD2.F32 R8, -RZ, R9.H0_H0 ;  /* 0x20000009ff087230 */ /* 0x000fc40000004100 */
[----:B------:R-:W-:Y:S02]  /*5050*/  HADD2.F32 R48, -RZ, R48.H0_H0 ;  /* 0x20000030ff307230 */ /* 0x000fe40000004100 */
[----:B------:R-:W-:Y:S02]  /*5060*/  HADD2.F32 R11, -RZ, R9.H1_H1 ;  /* 0x30000009ff0b7230 */ /* 0x000fe40000004100 */
        /* <DEDUP_REMOVED lines=8> */
[-C--:B------:R-:W-:Y:S01]  /*50f0*/  FFMA.FTZ R11, R11, R46.reuse, -R50 ;  /* 0x0000002e0b0b7223 */ /* 0x080fe20000010832 */
[----:B------:R-:W-:Y:S01]  /*5100*/  FFMA.FTZ R12, R15, R46, R48 ;  /* 0x0000002e0f0c7223 */ /* 0x000fe20000010030 */
[----:B------:R-:W-:-:S02]  /*5110*/  HADD2.F32 R49, -RZ, R88.H0_H0 ;  /* 0x20000058ff317230 */ /* 0x000fc40000004100 */
[--C-:B------:R-:W-:Y:S01]  /*5120*/  HADD2.F32 R46, -RZ, R45.reuse.H0_H0 ;  /* 0x2000002dff2e7230 */ /* 0x100fe20000004100 */
[----:B------:R-:W-:Y:S01]  /*5130*/  F2FP.F16.F32.PACK_AB R11, R11, R8 ;  /* 0x000000080b0b723e */ /* 0x000fe200000000ff */
[----:B------:R-:W-:Y:S02]  /*5140*/  HADD2.F32 R45, -RZ, R45.H1_H1 ;  /* 0x3000002dff2d7230 */ /* 0x000fe40000004100 */
[----:B------:R-:W-:Y:S02]  /*5150*/  HADD2.F32 R50, -RZ, R51.H0_H0 ;  /* 0x20000033ff327230 */ /* 0x000fe40000004100 */
[----:B------:R-:W-:Y:S02]  /*5160*/  HADD2.F32 R47, -RZ, R84.H1_H1 ;  /* 0x30000054ff2f7230 */ /* 0x000fe40000004100 */
[----:B------:R-:W-:Y:S02]  /*5170*/  HADD2.F32 R15, -RZ, R13.H0_H0 ;  /* 0x2000000dff0f7230 */ /* 0x000fe40000004100 */
[----:B------:R-:W-:Y:S01]  /*5180*/  FMUL.FTZ R80, R45, R50 ;  /* 0x000000322d507220 */ /* 0x000fe20000410000 */
[----:B------:R-:W-:-:S02]  /*5190*/  HADD2.F32 R48, -RZ, R78.H0_H0 ;  /* 0x2000004eff307230 */ /* 0x000fc40000004100 */
[-C--:B------:R-:W-:Y:S01]  /*51a0*/  FMUL.FTZ R78, R46, R49.reuse ;  /* 0x000000312e4e7220 */ /* 0x080fe20000410000 */
[----:B------:R-:W-:Y:S02]  /*51b0*/  HADD2.F32 R13, -RZ, R13.H1_H1 ;  /* 0x3000000dff0d7230 */ /* 0x000fe40000004100 */
[C---:B------:R-:W-:Y:S01]  /*51c0*/  FMUL.FTZ R49, R15.reuse, R49 ;  /* 0x000000310f317220 */ /* 0x040fe20000410000 */
[----:B------:R-:W-:Y:S02]  /*51d0*/  HADD2.F32 R88, -RZ, R88.H1_H1 ;  /* 0x30000058ff587230 */ /* 0x000fe40000004100 */
[----:B------:R-:W-:Y:S01]  /*51e0*/  FFMA.FTZ R78, R15, R47, -R78 ;  /* 0x0000002f0f4e7223 */ /* 0x000fe2000001084e */
[----:B------:R-:W-:Y:S02]  /*51f0*/  HADD2.F32 R15, -RZ, R44.H0_H0 ;  /* 0x2000002cff0f7230 */ /* 0x000fe40000004100 */
[C---:B------:R-:W-:Y:S01]  /*5200*/  FMUL.FTZ R50, R13.reuse, R50 ;  /* 0x000000320d327220 */ /* 0x040fe20000410000 */
[----:B------:R-:W-:Y:S01]  /*5210*/  FFMA.FTZ R51, R13, R48, -R80 ;  /* 0x000000300d337223 */ /* 0x000fe20000010850 */
[----:B------:R-:W-:-:S02]  /*5220*/  HADD2.F32 R13, -RZ, R43.H0_H0 ;  /* 0x2000002bff0d7230 */ /* 0x000fc40000004100 */
[----:B------:R-:W-:Y:S01]  /*5230*/  FFMA.FTZ R49, R46, R47, R49 ;  /* 0x0000002f2e317223 */ /* 0x000fe20000010031 */
[----:B------:R-:W-:Y:S02]  /*5240*/  HADD2.F32 R42, -RZ, R42.H0_H0 ;  /* 0x2000002aff2a7230 */ /* 0x000fe40000004100 */
[----:B------:R-:W-:Y:S01]  /*5250*/  FFMA.FTZ R80, R45, R48, R50 ;  /* 0x000000302d507223 */ /* 0x000fe20000010032 */
[----:B------:R-:W-:Y:S02]  /*5260*/  HADD2.F32 R44, -RZ, R44.H1_H1 ;  /* 0x3000002cff2c7230 */ /* 0x000fe40000004100 */
[-C--:B------:R-:W-:Y:S01]  /*5270*/  FMUL.FTZ R48, R15, R88.reuse ;  /* 0x000000580f307220 */ /* 0x080fe20000410000 */
[----:B------:R-:W-:Y:S02]  /*5280*/  HADD2.F32 R43, -RZ, R43.H1_H1 ;  /* 0x3000002bff2b7230 */ /* 0x000fe40000004100 */
[----:B------:R-:W-:Y:S01]  /*5290*/  FMUL.FTZ R88, R13, R88 ;  /* 0x000000580d587220 */ /* 0x000fe20000410000 */
[----:B------:R-:W-:-:S02]  /*52a0*/  HADD2.F32 R46, -RZ, R86.H0_H0 ;  /* 0x20000056ff2e7230 */ /* 0x000fc40000004100 */
[CC--:B------:R-:W-:Y:S01]  /*52b0*/  FMUL.FTZ R50, R44.reuse, R42.reuse ;  /* 0x0000002a2c327220 */ /* 0x0c0fe20000410000 */
[----:B------:R-:W-:Y:S02]  /*52c0*/  HADD2.F32 R41, -RZ, R41.H0_H0 ;  /* 0x20000029ff297230 */ /* 0x000fe40000004100 */
[----:B------:R-:W-:Y:S01]  /*52d0*/  FMUL.FTZ R45, R43, R42 ;  /* 0x0000002a2b2d7220 */ /* 0x000fe20000410000 */
[----:B------:R-:W-:Y:S02]  /*52e0*/  HADD2.F32 R86, -RZ, R86.H1_H1 ;  /* 0x30000056ff567230 */ /* 0x000fe40000004100 */
[-C--:B------:R-:W-:Y:S01]  /*52f0*/  FFMA.FTZ R88, R15, R46.reuse, R88 ;  /* 0x0000002e0f587223 */ /* 0x080fe20000010058 */
[----:B------:R-:W-:Y:S01]  /*5300*/  FFMA.FTZ R48, R13, R46, -R48 ;  /* 0x0000002e0d307223 */ /* 0x000fe20000010830 */
[-C--:B------:R-:W-:Y:S01]  /*5310*/  FFMA.FTZ R43, R43, R41.reuse, -R50 ;  /* 0x000000292b2b7223 */ /* 0x080fe20000010832 */
[----:B------:R-:W-:Y:S01]  /*5320*/  FFMA.FTZ R45, R44, R41, R45 ;  /* 0x000000292c2d7223 */ /* 0x000fe2000001002d */
[----:B------:R-:W-:Y:S01]  /*5330*/  HADD2.F32 R15, -RZ, R14.H0_H0 ;  /* 0x2000000eff0f7230 */ /* 0x000fe20000004100 */
[----:B------:R-:W-:Y:S01]  /*5340*/  F2FP.F16.F32.PACK_AB R51, R51, R78 ;  /* 0x0000004e3333723e */ /* 0x000fe200000000ff */
[----:B------:R-:W-:Y:S01]  /*5350*/  HADD2.F32 R41, -RZ, R40.H0_H0 ;  /* 0x20000028ff297230 */ /* 0x000fe20000004100 */
[----:B------:R-:W-:Y:S01]  /*5360*/  F2FP.F16.F32.PACK_AB R8, R43, R48 ;  /* 0x000000302b08723e */ /* 0x000fe200000000ff */
[----:B------:R-:W-:-:S02]  /*5370*/  HADD2.F32 R13, -RZ, R10.H0_H0 ;  /* 0x2000000aff0d7230 */ /* 0x000fc40000004100 */
[-C--:B------:R-:W-:Y:S01]  /*5380*/  FMUL.FTZ R40, R15, R86.reuse ;  /* 0x000000560f287220 */ /* 0x080fe20000410000 */
[----:B------:R-:W-:Y:S02]  /*5390*/  HADD2.F32 R14, -RZ, R14.H1_H1 ;  /* 0x3000000eff0e7230 */ /* 0x000fe40000004100 */
[----:B------:R-:W-:Y:S02]  /*53a0*/  HADD2.F32 R10, -RZ, R10.H1_H1 ;  /* 0x3000000aff0a7230 */ /* 0x000fe40000004100 */
[C---:B------:R-:W-:Y:S01]  /*53b0*/  FMUL.FTZ R86, R13.reuse, R86 ;  /* 0x000000560d567220 */ /* 0x040fe20000410000 */
[----:B------:R-:W-:Y:S02]  /*53c0*/  HADD2.F32 R84, -RZ, R84.H0_H0 ;  /* 0x20000054ff547230 */ /* 0x000fe40000004100 */
[-C--:B------:R-:W-:Y:S01]  /*53d0*/  FMUL.FTZ R47, R14, R41.reuse ;  /* 0x000000290e2f7220 */ /* 0x080fe20000410000 */
[----:B------:R-:W-:Y:S02]  /*53e0*/  HADD2.F32 R39, -RZ, R39.H0_H0 ;  /* 0x20000027ff277230 */ /* 0x000fe40000004100 */
[C---:B------:R-:W-:Y:S01]  /*53f0*/  FMUL.FTZ R41, R10.reuse, R41 ;  /* 0x000000290a297220 */ /* 0x040fe20000410000 */
[-C--:B------:R-:W-:Y:S01]  /*5400*/  FFMA.FTZ R40, R13, R84.reuse, -R40 ;  /* 0x000000540d287223 */ /* 0x080fe20000010828 */
[----:B------:R-:W-:Y:S01]  /*5410*/  FFMA.FTZ R86, R15, R84, R86 ;  /* 0x000000540f567223 */ /* 0x000fe20000010056 */
[-C--:B------:R-:W-:Y:S01]  /*5420*/  FFMA.FTZ R47, R10, R39.reuse, -R47 ;  /* 0x000000270a2f7223 */ /* 0x080fe2000001082f */
[----:B------:R-:W-:Y:S01]  /*5430*/  FFMA.FTZ R41, R14, R39, R41 ;  /* 0x000000270e297223 */ /* 0x000fe20000010029 */
[----:B------:R-:W-:Y:S01]  /*5440*/  F2FP.F16.F32.PACK_AB R13, R12, R9 ;  /* 0x000000090c0d723e */ /* 0x000fe200000000ff */
[----:B------:R-:W-:Y:S01]  /*5450*/  IMAD.MOV.U32 R9, RZ, RZ, R11 ;  /* 0x000000ffff097224 */ /* 0x000fe200078e000b */
[----:B------:R-:W-:-:S02]  /*5460*/  F2FP.F16.F32.PACK_AB R15, R80, R49 ;  /* 0x00000031500f723e */ /* 0x000fc400000000ff */
[----:B------:R-:W-:Y:S02]  /*5470*/  F2FP.F16.F32.PACK_AB R12, R45, R88 ;  /* 0x000000582d0c723e */ /* 0x000fe400000000ff */
[----:B------:R-:W-:Y:S02]  /*5480*/  F2FP.F16.F32.PACK_AB R10, R47, R40 ;  /* 0x000000282f0a723e */ /* 0x000fe400000000ff */
[----:B------:R-:W-:Y:S02]  /*5490*/  F2FP.F16.F32.PACK_AB R14, R41, R86 ;  /* 0x00000056290e723e */ /* 0x000fe400000000ff */
[----:B------:R-:W-:-:S07]  /*54a0*/  MOV R11, R51 ;  /* 0x00000033000b7202 */ /* 0x000fce0000000f00 */
.L_x_14432:
[----:B------:R-:W-:Y:S05]  /*54b0*/  BSYNC B1 ;  /* 0x0000000000017941 */ /* 0x000fea0003800000 */
.L_x_14431:
[----:B------:R-:W-:Y:S01]  /*54c0*/  ISETP.GE.AND P3, PT, R38, R85, PT ;  /* 0x000000552600720c */ /* 0x000fe20003f66270 */
[----:B0-----:R0:W-:Y:S02]  /*54d0*/  ST.E.128 desc[UR42][R36.64], R8 ;  /* 0x0000000824007985 */ /* 0x0011e4000c101d2a */
[----:B0-----:R-:W-:Y:S02]  /*54e0*/  IMAD.MOV.U32 R8, RZ, RZ, R82 ;  /* 0x000000ffff087224 */ /* 0x001fe400078e0052 */
[----:B------:R-:W-:-:S08]  /*54f0*/  IMAD.MOV.U32 R9, RZ, RZ, R83 ;  /* 0x000000ffff097224 */ /* 0x000fd000078e0053 */
[----:B------:R-:W-:Y:S05]  /*5500*/  @P3 BRA `(.L_x_14413) ;  /* 0x0000000400383947 */ /* 0x000fea0003800000 */
[----:B------:R-:W-:-:S05]  /*5510*/  IMAD.WIDE R8, R38, 0x2, R8 ;  /* 0x0000000226087825 */ /* 0x000fca00078e0208 */
[----:B--2---:R0:W-:Y:S01]  /*5520*/  ST.E.128 desc[UR42][R8.64], R12 ;  /* 0x0000000c08007985 */ /* 0x0041e2000c101d2a */
[----:B------:R-:W-:Y:S05]  /*5530*/  BRA `(.L_x_14413) ;  /* 0x00000004002c7947 */ /* 0x000fea0003800000 */
.L_x_14394:
[----:B------:R-:W-:-:S06]  /*5540*/  UISETP.NE.AND UP0, UPT, UR39, 0x3, UPT ;  /* 0x000000032700788c */ /* 0x000fcc000bf05270 */
[----:B------:R-:W-:-:S13]  /*5550*/  PLOP3.LUT P5, PT, PT, PT, UP0, 0x80, 0x0 ;  /* 0x000000000000781c */ /* 0x000fda0003faf008 */
[----:B------:R-:W-:Y:S05]  /*5560*/  @!P5 BRA `(.L_x_14433) ;  /* 0x000000000004d947 */ /* 0x000fea0003800000 */
[----:B------:R-:W-:Y:S01]  /*5570*/  BPT.TRAP 0x1 ;  /* 0x000000040000795c */ /* 0x000fe20000300000 */
.L_x_14433:
[----:B------:R-:W2:Y:S01]  /*5580*/  LDL R8, [R1+0xc] ;  /* 0x00000c0001087983 */ /* 0x000ea20000100800 */
[----:B------:R-:W-:Y:S01]  /*5590*/  IMAD R69, R23, 0x8, R2 ;  /* 0x0000000817457824 */ /* 0x000fe200078e0202 */
[----:B------:R-:W-:Y:S01]  /*55a0*/  BSSY B1, `(.L_x_14434) ;  /* 0x0000005000017945 */ /* 0x000fe20003800000 */
[----:B------:R-:W-:Y:S02]  /*55b0*/  SHF.R.S32.HI R74, RZ, 0x1f, R73 ;  /* 0x0000001fff4a7819 */ /* 0x000fe40000011449 */
[----:B--2---:R-:W-:-:S04]  /*55c0*/  SHF.L.U32 R77, R8, 0x1f, RZ ;  /* 0x0000001f084d7819 */ /* 0x004fc800000006ff */
[----:B------:R-:W0:Y:S02]  /*55d0*/  SYNCS.PHASECHK.TRANS64.TRYWAIT P3, [R69+URZ+0x16890], R77 ;  /* 0x0168904d450075a7 */ /* 0x000e24000806017f */
[----:B0-----:R-:W-:Y:S05]  /*55e0*/  @!P3 BRA `(.L_x_14435) ;  /* 0x000001ac0078b947 */ /* 0x001fea0003800000 */
.L_x_14743:
[----:B------:R-:W-:Y:S05]  /*55f0*/  BSYNC B1 ;  /* 0x0000000000017941 */ /* 0x000fea0003800000 */
.L_x_14434:
        /* <DEDUP_REMOVED lines=20> */
[----:B-1----:R-:W-:-:S03]  /*5740*/  VIADD R14, R12, 0xffffff80 ;  /* 0xffffff800c0e7836 */ /* 0x002fc60000000000 */
[----:B------:R-:W-:Y:S02]  /*5750*/  LEA.HI.X R37, R8, UR7, R37, 0x1, P3 ;  /* 0x0000000708257c11 */ /* 0x000fe400098f0c25 */
[----:B------:R-:W-:-:S04]  /*5760*/  SHF.R.S32.HI R12, RZ, 0x1f, R14 ;  /* 0x0000001fff0c7819 */ /* 0x000fc8000001140e */
[----:B------:R-:W-:-:S04]  /*5770*/  LEA.HI R12, R12, R14, RZ, 0x2 ;  /* 0x0000000e0c0c7211 */ /* 0x000fc800078f10ff */
[----:B------:R-:W-:-:S05]  /*5780*/  SHF.R.S32.HI R12, RZ, 0x2, R12 ;  /* 0x00000002ff0c7819 */ /* 0x000fca000001140c */
[----:B------:R-:W-:-:S05]  /*5790*/  IMAD.IADD R38, R76, 0x1, -R12 ;  /* 0x000000014c267824 */ /* 0x000fca00078e0a0c */
[----:B------:R-:W-:Y:S01]  /*57a0*/  ISETP.GE.AND P3, PT, R38, 0x1, PT ;  /* 0x000000012600780c */ /* 0x000fe20003f66270 */
[----:B------:R-:W-:-:S12]  /*57b0*/  BRA.DIV UR4, `(.L_x_14436) ;  /* 0x000001ae04187947 */ /* 0x000fd8000b800000 */
[----:B------:R1:W2:Y:S04]  /*57c0*/  SHFL.IDX PT, R8, R37, RZ, 0x1c1f ;  /* 0x001c1fff25087589 */ /* 0x0002a800000e0000 */
[----:B------:R1:W3:Y:S02]  /*57d0*/  SHFL.IDX PT, R9, R36, RZ, 0x1c1f ;  /* 0x001c1fff24097589 */ /* 0x0002e400000e0000 */
.L_x_14747:
[----:B------:R-:W-:Y:S04]  /*57e0*/  BSSY B1, `(.L_x_14437) ;  /* 0x000000e000017945 */ /* 0x000fe80003800000 */
[----:B------:R-:W-:Y:S05]  /*57f0*/  @!P3 BRA `(.L_x_14438) ;  /* 0x000000000030b947 */ /* 0x000fea0003800000 */
[----:B------:R-:W4:Y:S01]  /*5800*/  LDL R10, [R1+0x8] ;  /* 0x00000800010a7983 */ /* 0x000f220000100800 */
[----:B------:R-:W-:Y:S02]  /*5810*/  ULDC UR4, c[0x0][0x2f4] ;  /* 0x0000bd0000047ab9 */ /* 0x000fe40000000800 */
[----:B------:R-:W-:-:S13]  /*5820*/  ISETP.GE.AND P3, PT, R16, UR4, PT ;  /* 0x0000000410007c0c */ /* 0x000fda000bf66270 */
[----:B---3--:R-:W-:-:S04]  /*5830*/  @!P3 LEA R14, P4, R16, R9, 0x1 ;  /* 0x00000009100eb211 */ /* 0x008fc800078808ff */
[----:B--2---:R-:W-:Y:S02]  /*5840*/  @!P3 LEA.HI.X R15, R16, R8, R17, 0x1, P4 ;  /* 0x00000008100fb211 */ /* 0x004fe400020f0c11 */
[----:B------:R-:W-:-:S13]  /*5850*/  ISETP.GE.AND P4, PT, R19, UR4, PT ;  /* 0x0000000413007c0c */ /* 0x000fda000bf86270 */
[----:B------:R-:W-:-:S04]  /*5860*/  @!P4 LEA R12, P6, R19, R9, 0x1 ;  /* 0x00000009130cc211 */ /* 0x000fc800078c08ff */
[----:B----4-:R-:W-:Y:S02]  /*5870*/  @!P4 LEA.HI.X R13, R19, R8, R10, 0x1, P6 ;  /* 0x00000008130dc211 */ /* 0x010fe400030f0c0a */
[----:B------:R-:W2:Y:S04]  /*5880*/  @!P3 LDS.128 R8, [R71+0xe000] ;  /* 0x00e000004708b984 */ /* 0x000ea80000000c00 */
[----:B--2---:R-:W-:Y:S04]  /*5890*/  @!P3 ST.E.128 desc[UR42][R14.64], R8 ;  /* 0x000000080e00b985 */ /* 0x004fe8000c101d2a */
[----:B------:R-:W2:Y:S04]  /*58a0*/  @!P4 LDS.128 R8, [R70+0xe000] ;  /* 0x00e000004608c984 */ /* 0x000ea80000000c00 */
[----:B--2---:R4:W-:Y:S02]  /*58b0*/  @!P4 ST.E.128 desc[UR42][R12.64], R8 ;  /* 0x000000080c00c985 */ /* 0x0049e4000c101d2a */
.L_x_14438:
[----:B------:R-:W-:Y:S05]  /*58c0*/  BSYNC B1 ;  /* 0x0000000000017941 */ /* 0x000fea0003800000 */
.L_x_14437:
[----:B------:R-:W-:-:S03]  /*58d0*/  UMOV UR4, 0xffffffff ;  /* 0xffffffff00047882 */ /* 0x000fc60000000000 */
[----:B------:R-:W-:Y:S05]  /*58e0*/  BRA.DIV UR4, `(.L_x_14439) ;  /* 0x000001ae04187947 */ /* 0x000fea000b800000 */
[----:B--2-4-:R2:W4:Y:S04]  /*58f0*/  SHFL.IDX PT, R8, R37, 0x1, 0x1c1f ;  /* 0x003c1f0025087f89 */ /* 0x01452800000e0000 */
[----:B---3--:R2:W3:Y:S02]  /*5900*/  SHFL.IDX PT, R9, R36, 0x1, 0x1c1f ;  /* 0x003c1f0024097f89 */ /* 0x0084e400000e0000 */
.L_x_14751:
[----:B------:R-:W-:-:S13]  /*5910*/  ISETP.GE.AND P3, PT, R38, 0x61, PT ;  /* 0x000000612600780c */ /* 0x000fda0003f66270 */
[----:B------:R-:W-:Y:S05]  /*5920*/  @!P3 BRA `(.L_x_14413) ;  /* 0x000000000030b947 */ /* 0x000fea0003800000 */
[----:B------:R-:W5:Y:S01]  /*5930*/  LDL R10, [R1+0x8] ;  /* 0x00000800010a7983 */ /* 0x000f620000100800 */
[----:B------:R-:W-:Y:S02]  /*5940*/  ULDC UR4, c[0x0][0x2f4] ;  /* 0x0000bd0000047ab9 */ /* 0x000fe40000000800 */
[----:B------:R-:W-:-:S13]  /*5950*/  ISETP.GE.AND P3, PT, R16, UR4, PT ;  /* 0x0000000410007c0c */ /* 0x000fda000bf66270 */
[----:B---3--:R-:W-:-:S04]  /*5960*/  @!P3 LEA R14, P4, R16, R9, 0x1 ;  /* 0x00000009100eb211 */ /* 0x008fc800078808ff */
[----:B----4-:R-:W-:Y:S02]  /*5970*/  @!P3 LEA.HI.X R15, R16, R8, R17, 0x1, P4 ;  /* 0x00000008100fb211 */ /* 0x010fe400020f0c11 */
[----:B------:R-:W-:-:S13]  /*5980*/  ISETP.GE.AND P4, PT, R19, UR4, PT ;  /* 0x0000000413007c0c */ /* 0x000fda000bf86270 */
[----:B------:R-:W-:-:S04]  /*5990*/  @!P4 LEA R12, P6, R19, R9, 0x1 ;  /* 0x00000009130cc211 */ /* 0x000fc800078c08ff */
[----:B-----5:R-:W-:Y:S02]  /*59a0*/  @!P4 LEA.HI.X R13, R19, R8, R10, 0x1, P6 ;  /* 0x00000008130dc211 */ /* 0x020fe400030f0c0a */
[----:B------:R-:W3:Y:S04]  /*59b0*/  @!P3 LDS.128 R8, [R71+0x11000] ;  /* 0x011000004708b984 */ /* 0x000ee80000000c00 */
[----:B---3--:R-:W-:Y:S04]  /*59c0*/  @!P3 ST.E.128 desc[UR42][R14.64], R8 ;  /* 0x000000080e00b985 */ /* 0x008fe8000c101d2a */
[----:B------:R-:W3:Y:S04]  /*59d0*/  @!P4 LDS.128 R8, [R70+0x11000] ;  /* 0x011000004608c984 */ /* 0x000ee80000000c00 */
[----:B---3--:R3:W-:Y:S02]  /*59e0*/  @!P4 ST.E.128 desc[UR42][R12.64], R8 ;  /* 0x000000080c00c985 */ /* 0x0087e4000c101d2a */
.L_x_14413:
[----:B------:R-:W-:Y:S05]  /*59f0*/  BSYNC B0 ;  /* 0x0000000000007941 */ /* 0x000fea0003800000 */
.L_x_14393:
[----:B0-234-:R-:W0:Y:S01]  /*5a00*/  S2R R8, SR_TID.X ;  /* 0x0000000000087919 */ /* 0x01de220000002100 */
        /* <DEDUP_REMOVED lines=8> */
[----:B--2---:R2:W-:Y:S01]  /*5a90*/  BAR.SYNC.DEFER_BLOCKING R60, 0x80 ;  /* 0x0002003c0000751d */ /* 0x0045e20000010000 */
[----:B0-----:R-:W-:-:S13]  /*5aa0*/  LOP3.LUT P3, RZ, R8, 0x7f, RZ, 0xc0, !PT ;  /* 0x0000007f08ff7812 */ /* 0x001fda000786c0ff */
[----:B------:R-:W-:-:S05]  /*5ab0*/  @!P3 VIADD R8, R69, 0x168a0 ;  /* 0x000168a04508b836 */ /* 0x000fca0000000000 */
[----:B------:R-:W-:-:S04]  /*5ac0*/  @!P3 PRMT R8, RZ, 0x654, R8 ;  /* 0x00000654ff08b816 */ /* 0x000fc80000000008 */
[----:B------:R2:W-:Y:S01]  /*5ad0*/  @!P3 SYNCS.ARRIVE.TRANS64.RED.A1T0 RZ, [R8+URZ], RZ ;  /* 0x000000ff08ffb9a7 */ /* 0x0005e2000810043f */
[----:B------:R-:W-:Y:S05]  /*5ae0*/  @!P5 BRA `(.L_x_14441) ;  /* 0x000000000004d947 */ /* 0x000fea0003800000 */
[----:B------:R-:W-:Y:S01]  /*5af0*/  BPT.TRAP 0x1 ;  /* 0x000000040000795c */ /* 0x000fe20000300000 */
.L_x_14441:
[----:B------:R-:W-:Y:S05]  /*5b00*/  BSYNC B0 ;  /* 0x0000000000007941 */ /* 0x000fea0003800000 */
.L_x_14440:
[----:B------:R-:W0:Y:S01]  /*5b10*/  SYNCS.PHASECHK.TRANS64.TRYWAIT P4, [R69+URZ+0x168b0], R77 ;  /* 0x0168b04d450075a7 */ /* 0x000e22000808017f */
[----:B------:R-:W-:Y:S01]  /*5b20*/  ULDC UR40, c[0x0][0x2f4] ;  /* 0x0000bd0000287ab9 */ /* 0x000fe20000000800 */
[----:B------:R-:W-:Y:S04]  /*5b30*/  BSSY B0, `(.L_x_14442) ;  /* 0x0000002000007945 */ /* 0x000fe80003800000 */
[----:B0-----:R-:W-:Y:S05]  /*5b40*/  @!P4 BRA `(.L_x_14443) ;  /* 0x000001a800ccc947 */ /* 0x001fea0003800000 */
.L_x_14752:
[----:B------:R-:W-:Y:S05]  /*5b50*/  BSYNC B0 ;  /* 0x0000000000007941 */ /* 0x000fea0003800000 */
.L_x_14442:
[----:B------:R3:W5:Y:S01]  /*5b60*/  LDL R38, [R1+0x8] ;  /* 0x0000080001267983 */ /* 0x0007620000100800 */
[----:B------:R-:W-:Y:S01]  /*5b70*/  ULDC.64 UR4, c[0x0][0x328] ;  /* 0x0000ca0000047ab9 */ /* 0x000fe20000000a00 */
[----:B------:R-:W-:Y:S01]  /*5b80*/  ULDC.64 UR6, c[0x0][0x318] ;  /* 0x0000c60000067ab9 */ /* 0x000fe20000000a00 */
[----:B------:R-:W-:Y:S01]  /*5b90*/  IMAD R74, R74, UR4, RZ ;  /* 0x000000044a4a7c24 */ /* 0x000fe2000f8e02ff */
[----:B------:R-:W4:Y:S01]  /*5ba0*/  S2R R10, SR_TID.X ;  /* 0x00000000000a7919 */ /* 0x000f220000002100 */
[C---:B--2---:R-:W-:Y:S01]  /*5bb0*/  IMAD.WIDE.U32 R8, R73.reuse, UR4, RZ ;  /* 0x0000000449087c25 */ /* 0x044fe2000f8e00ff */
[----:B------:R-:W-:Y:S03]  /*5bc0*/  BSSY B0, `(.L_x_14444) ;  /* 0x0000020000007945 */ /* 0x000fe60003800000 */
        /* <DEDUP_REMOVED lines=10> */
[----:B-1----:R-:W-:-:S04]  /*5c70*/  LEA R36, P4, R8, UR6, 0x1 ;  /* 0x0000000608247c11 */ /* 0x002fc8000f8808ff */
[----:B------:R-:W-:Y:S01]  /*5c80*/  LEA.HI.X R37, R8, UR7, R9, 0x1, P4 ;  /* 0x0000000708257c11 */ /* 0x000fe2000a0f0c09 */
[----:B----4-:R-:W-:Y:S01]  /*5c90*/  VIADD R11, R10, 0xffffff80 ;  /* 0xffffff800a0b7836 */ /* 0x010fe20000000000 */
[----:B------:R3:W1:Y:S04]  /*5ca0*/  SHFL.IDX PT, R12, R36, RZ, 0x1c1f ;  /* 0x001c1fff240c7589 */ /* 0x00066800000e0000 */
[----:B------:R-:W-:Y:S01]  /*5cb0*/  SHF.R.S32.HI R10, RZ, 0x1f, R11 ;  /* 0x0000001fff0a7819 */ /* 0x000fe2000001140b */
[----:B------:R3:W2:Y:S03]  /*5cc0*/  SHFL.IDX PT, R8, R37, RZ, 0x1c1f ;  /* 0x001c1fff25087589 */ /* 0x0006a600000e0000 */
[----:B------:R-:W-:-:S04]  /*5cd0*/  LEA.HI R10, R10, R11, RZ, 0x2 ;  /* 0x0000000b0a0a7211 */ /* 0x000fc800078f10ff */
[----:B------:R-:W-:-:S05]  /*5ce0*/  SHF.R.S32.HI R10, RZ, 0x2, R10 ;  /* 0x00000002ff0a7819 */ /* 0x000fca000001140a */
[----:B------:R-:W-:-:S05]  /*5cf0*/  IMAD.IADD R76, R76, 0x1, -R10 ;  /* 0x000000014c4c7824 */ /* 0x000fca00078e0a0a */
[----:B------:R-:W-:-:S13]  /*5d00*/  ISETP.GE.AND P4, PT, R76, 0x1, PT ;  /* 0x000000014c00780c */ /* 0x000fda0003f86270 */
[----:B-123--:R-:W-:Y:S05]  /*5d10*/  @!P4 BRA `(.L_x_14445) ;  /* 0x000000000028c947 */ /* 0x00efea0003800000 */
[----:B------:R-:W-:-:S13]  /*5d20*/  ISETP.GE.AND P4, PT, R16, UR40, PT ;  /* 0x0000002810007c0c */ /* 0x000fda000bf86270 */
[----:B------:R-:W-:-:S04]  /*5d30*/  @!P4 LEA R14, P5, R16, R12, 0x1 ;  /* 0x0000000c100ec211 */ /* 0x000fc800078a08ff */
[----:B------:R-:W-:Y:S02]  /*5d40*/  @!P4 LEA.HI.X R15, R16, R8, R17, 0x1, P5 ;  /* 0x00000008100fc211 */ /* 0x000fe400028f0c11 */
[----:B------:R-:W-:-:S13]  /*5d50*/  ISETP.GE.AND P5, PT, R19, UR40, PT ;  /* 0x0000002813007c0c */ /* 0x000fda000bfa6270 */
[----:B------:R-:W-:-:S04]  /*5d60*/  @!P5 LEA R12, P6, R19, R12, 0x1 ;  /* 0x0000000c130cd211 */ /* 0x000fc800078c08ff */
[----:B-----5:R-:W-:Y:S02]  /*5d70*/  @!P5 LEA.HI.X R13, R19, R8, R38, 0x1, P6 ;  /* 0x00000008130dd211 */ /* 0x020fe400030f0c26 */
[----:B------:R-:W1:Y:S04]  /*5d80*/  @!P4 LDS.128 R8, [R71] ;  /* 0x000000004708c984 */ /* 0x000e680000000c00 */
[----:B-1----:R-:W-:Y:S04]  /*5d90*/  @!P4 ST.E.128 desc[UR42][R14.64], R8 ;  /* 0x000000080e00c985 */ /* 0x002fe8000c101d2a */
[----:B------:R-:W1:Y:S04]  /*5da0*/  @!P5 LDS.128 R8, [R70] ;  /* 0x000000004608d984 */ /* 0x000e680000000c00 */
[----:B-1----:R1:W-:Y:S02]  /*5db0*/  @!P5 ST.E.128 desc[UR42][R12.64], R8 ;  /* 0x000000080c00d985 */ /* 0x0023e4000c101d2a */
.L_x_14445:
[----:B------:R-:W-:Y:S05]  /*5dc0*/  BSYNC B0 ;  /* 0x0000000000007941 */ /* 0x000fea0003800000 */
.L_x_14444:
[----:B------:R-:W-:Y:S01]  /*5dd0*/  ISETP.GE.AND P4, PT, R76, 0x61, PT ;  /* 0x000000614c00780c */ /* 0x000fe20003f86270 */
[----:B------:R-:W2:Y:S01]  /*5de0*/  SHFL.IDX PT, R37, R37, 0x1, 0x1c1f ;  /* 0x003c1f0025257f89 */ /* 0x000ea200000e0000 */
[----:B------:R-:W-:Y:S03]  /*5df0*/  BSSY B0, `(.L_x_14446) ;  /* 0x000000d000007945 */ /* 0x000fe60003800000 */
[----:B-1----:R1:W3:Y:S08]  /*5e00*/  SHFL.IDX PT, R12, R36, 0x1, 0x1c1f ;  /* 0x003c1f00240c7f89 */ /* 0x0022f000000e0000 */
[----:B-1----:R-:W-:Y:S05]  /*5e10*/  @!P4 BRA `(.L_x_14447) ;  /* 0x000000000028c947 */ /* 0x002fea0003800000 */
[----:B------:R-:W-:-:S13]  /*5e20*/  ISETP.GE.AND P4, PT, R16, UR40, PT ;  /* 0x0000002810007c0c */ /* 0x000fda000bf86270 */
[----:B------:R-:W1:Y:S01]  /*5e30*/  @!P4 LDS.128 R8, [R71+0x3000] ;  /* 0x003000004708c984 */ /* 0x000e620000000c00 */
[----:B---3--:R-:W-:-:S04]  /*5e40*/  @!P4 LEA R14, P5, R16, R12, 0x1 ;  /* 0x0000000c100ec211 */ /* 0x008fc800078a08ff */
[----:B--2---:R-:W-:Y:S02]  /*5e50*/  @!P4 LEA.HI.X R15, R16, R37, R17, 0x1, P5 ;  /* 0x00000025100fc211 */ /* 0x004fe400028f0c11 */
[----:B------:R-:W-:-:S13]  /*5e60*/  ISETP.GE.AND P5, PT, R19, UR40, PT ;  /* 0x0000002813007c0c */ /* 0x000fda000bfa6270 */
[----:B------:R-:W-:-:S04]  /*5e70*/  @!P5 LEA R12, P6, R19, R12, 0x1 ;  /* 0x0000000c130cd211 */ /* 0x000fc800078c08ff */
[----:B-----5:R-:W-:Y:S01]  /*5e80*/  @!P5 LEA.HI.X R13, R19, R37, R38, 0x1, P6 ;  /* 0x00000025130dd211 */ /* 0x020fe200030f0c26 */
[----:B-1----:R-:W-:Y:S04]  /*5e90*/  @!P4 ST.E.128 desc[UR42][R14.64], R8 ;  /* 0x000000080e00c985 */ /* 0x002fe8000c101d2a */
[----:B------:R-:W1:Y:S04]  /*5ea0*/  @!P5 LDS.128 R8, [R70+0x3000] ;  /* 0x003000004608d984 */ /* 0x000e680000000c00 */
[----:B-1----:R1:W-:Y:S02]  /*5eb0*/  @!P5 ST.E.128 desc[UR42][R12.64], R8 ;  /* 0x000000080c00d985 */ /* 0x0023e4000c101d2a */
.L_x_14447:
[----:B------:R-:W-:Y:S05]  /*5ec0*/  BSYNC B0 ;  /* 0x0000000000007941 */ /* 0x000fea0003800000 */
.L_x_14446:
[----:B-1----:R-:W4:Y:S01]  /*5ed0*/  LDL.LU R9, [R1+0xc] ;  /* 0x00000c0001097983 */ /* 0x002f220000300800 */
[----:B0-----:R-:W-:Y:S01]  /*5ee0*/  @!P3 VIADD R69, R69, 0x168c0 ;  /* 0x000168c04545b836 */ /* 0x001fe20000000000 */
[----:B------:R-:W-:Y:S01]  /*5ef0*/  LOP3.LUT P4, RZ, R18, 0x1, RZ, 0xc0, !PT ;  /* 0x0000000112ff7812 */ /* 0x000fe2000788c0ff */
[----:B------:R-:W-:Y:S01]  /*5f00*/  VIADD R23, R23, 0x1 ;  /* 0x0000000117177836 */ /* 0x000fe20000000000 */
        /* <DEDUP_REMOVED lines=10> */
[----:B------:R-:W-:Y:S02]  /*5fb0*/  SEL R8, RZ, 0x1, P3 ;  /* 0x00000001ff087807 */ /* 0x000fe40001800000 */
[----:B------:R-:W-:Y:S02]  /*5fc0*/  SEL R23, R23, RZ, P3 ;  /* 0x000000ff17177207 */ /* 0x000fe40001800000 */
[----:B----4-:R-:W-:-:S05]  /*5fd0*/  LOP3.LUT R9, R9, R8, RZ, 0x3c, !PT ;  /* 0x0000000809097212 */ /* 0x010fca00078e3cff */
[----:B------:R0:W-:Y:S01]  /*5fe0*/  STL [R1+0xc], R9 ;  /* 0x00000c0901007387 */ /* 0x0001e20000100800 */
[----:B------:R-:W-:Y:S05]  /*5ff0*/  @P4 BRA `(.L_x_14448) ;  /* 0xffffffc400644947 */ /* 0x000fea000383ffff */
[----:B0-----:R-:W0:Y:S01]  /*6000*/  S2R R9, SR_TID.X ;  /* 0x0000000000097919 */ /* 0x001e220000002100 */
[----:B------:R-:W-:Y:S02]  /*6010*/  PLOP3.LUT P0, PT, PT, PT, PT, 0x8, 0x0 ;  /* 0x000000000000781c */ /* 0x000fe40003f0e170 */
[----:B0-----:R-:W-:-:S04]  /*6020*/  SHF.R.U32.HI R9, RZ, 0x7, R9 ;  /* 0x00000007ff097819 */ /* 0x001fc80000011609 */
[----:B------:R-:W-:-:S13]  /*6030*/  ISETP.NE.AND P4, PT, R9, 0x1, PT ;  /* 0x000000010900780c */ /* 0x000fda0003f85270 */
[----:B------:R-:W-:Y:S06]  /*6040*/  @!P4 BAR.ARV 0x9, 0x100 ;  /* 0x024400000000cb1d */ /* 0x000fec0000002000 */
.L_x_14388:
[----:B------:R-:W4:Y:S01]  /*6050*/  LDL R10, [R1+0x14] ;  /* 0x00001400010a7983 */ /* 0x000f220000100800 */
[----:B------:R-:W0:Y:S03]  /*6060*/  LDC R0, c[0x0][0x448] ;  /* 0x00011200ff007b82 */ /* 0x000e260000000800 */
[----:B------:R-:W2:Y:S05]  /*6070*/  LDL R5, [R1] ;  /* 0x0000000001057983 */ /* 0x000eaa0000100800 */
[----:B------:R-:W1:Y:S01]  /*6080*/  LDC.64 R6, c[0x0][0x9e0] ;  /* 0x00027800ff067b82 */ /* 0x000e620000000a00 */
[----:B0-----:R-:W-:-:S13]  /*6090*/  ISETP.NE.AND P1, PT, R0, 0x1, PT ;  /* 0x000000010000780c */ /* 0x001fda0003f25270 */
[----:B------:R-:W0:Y:S08]  /*60a0*/  @P1 LDC R3, c[0x0][0x44c] ;  /* 0x00011300ff031b82 */ /* 0x000e300000000800 */
[----:B------:R-:W3:Y:S01]  /*60b0*/  @P1 LDC R4, c[0x0][0x450] ;  /* 0x00011400ff041b82 */ /* 0x000ee20000000800 */
[----:B-1----:R-:W-:Y:S01]  /*60c0*/  ISETP.GE.AND P2, PT, R7, 0x1, PT ;  /* 0x000000010700780c */ /* 0x002fe20003f46270 */
[----:B----4-:R-:W-:-:S04]  /*60d0*/  VIADD R0, R10, 0xbf ;  /* 0x000000bf0a007836 */ /* 0x010fc80000000000 */
[----:B0-----:R-:W-:Y:S01]  /*60e0*/  @P1 IMAD.HI.U32 R3, R0, R3, RZ ;  /* 0x0000000300031227 */ /* 0x001fe200078e00ff */
[----:B--2---:R-:W-:-:S04]  /*60f0*/  IADD3 R5, R5, 0x1, -R156 ;  /* 0x0000000105057810 */ /* 0x004fc80007ffe89c */
[----:B---3--:R-:W-:-:S05]  /*6100*/  @P1 SHF.R.U32.HI R0, RZ, R4, R3 ;  /* 0x00000004ff001219 */ /* 0x008fca0000011603 */
[----:B------:R-:W-:Y:S01]  /*6110*/  IMAD.IADD R5, R5, 0x1, R0 ;  /* 0x0000000105057824 */ /* 0x000fe200078e0200 */
[----:B------:R-:W-:Y:S06]  /*6120*/  @P0 BRA `(.L_x_14449) ;  /* 0x00000000000c0947 */ /* 0x000fec0003800000 */
[----:B------:R-:W0:Y:S01]  /*6130*/  FENCE.VIEW.ASYNC.G ;  /* 0x00000000000073c6 */ /* 0x000e220000000100 */
[----:B------:R-:W-:Y:S05]  /*6140*/  WARPSYNC.ALL ;  /* 0x0000000000007948 */ /* 0x000fea0003800000 */
[----:B0-----:R-:W-:Y:S06]  /*6150*/  BAR.ARV 0xc, 0x200 ;  /* 0x0308000000007b1d */ /* 0x001fec0000002000 */
.L_x_14449:
        /* <DEDUP_REMOVED lines=13> */
.L_x_14452:
[----:B------:R-:W-:-:S13]  /*6230*/  ISETP.NE.AND P0, PT, R7, 0x1, PT ;  /* 0x000000010700780c */ /* 0x000fda0003f05270 */
[----:B------:R-:W0:Y:S02]  /*6240*/  @P0 LDC.64 R4, c[0x0][0x9e8] ;  /* 0x00027a00ff040b82 */ /* 0x000e240000000a00 */
[----:B0-----:R-:W-:-:S05]  /*6250*/  @P0 IMAD.HI.U32 R4, R3, R4, RZ ;  /* 0x0000000403040227 */ /* 0x001fca00078e00ff */
[----:B------:R-:W-:-:S07]  /*6260*/  @P0 SHF.R.U32.HI R3, RZ, R5, R4 ;  /* 0x00000005ff030219 */ /* 0x000fce0000011604 */
.L_x_14453:
[----:B------:R-:W-:Y:S05]  /*6270*/  BSYNC B0 ;  /* 0x0000000000007941 */ /* 0x000fea0003800000 */
.L_x_14451:
[----:B------:R-:W-:-:S05]  /*6280*/  IMAD R3, R3, R7, R7 ;  /* 0x0000000703037224 */ /* 0x000fca00078e0207 */
[----:B------:R-:W-:-:S07]  /*6290*/  VIMNMX R0, R0, R3, PT ;  /* 0x0000000300007248 */ /* 0x000fce0003fe0100 */
.L_x_14450:
[----:B------:R-:W0:Y:S01]  /*62a0*/  @P1 LDC R4, c[0x0][0x44c] ;  /* 0x00011300ff041b82 */ /* 0x000e220000000800 */
[----:B------:R-:W-:Y:S01]  /*62b0*/  VIADD R0, R0, 0x7f ;  /* 0x0000007f00007836 */ /* 0x000fe20000000000 */
[----:B------:R-:W-:-:S04]  /*62c0*/  ULDC UR4, c[0x0][0x9dc] ;  /* 0x0002770000047ab9 */ /* 0x000fc80000000800 */
[----:B------:R-:W-:Y:S02]  /*62d0*/  SHF.R.S32.HI R3, RZ, 0x1f, R0 ;  /* 0x0000001fff037819 */ /* 0x000fe40000011400 */
[----:B------:R-:W1:Y:S02]  /*62e0*/  @P1 LDC R6, c[0x0][0x450] ;  /* 0x00011400ff061b82 */ /* 0x000e640000000800 */
[----:B------:R-:W-:-:S04]  /*62f0*/  LEA.HI R3, R3, R0, RZ, 0x7 ;  /* 0x0000000003037211 */ /* 0x000fc800078f38ff */
[----:B------:R-:W-:-:S04]  /*6300*/  SHF.R.S32.HI R0, RZ, 0x7, R3 ;  /* 0x00000007ff007819 */ /* 0x000fc80000011403 */
[----:B------:R-:W-:Y:S01]  /*6310*/  VIMNMX R29, R29, R0, PT ;  /* 0x000000001d1d7248 */ /* 0x000fe20003fe0100 */
[----:B0-----:R-:W-:-:S04]  /*6320*/  @P1 IMAD.HI.U32 R5, R10, R4, RZ ;  /* 0x000000040a051227 */ /* 0x001fc800078e00ff */
[----:B------:R-:W-:Y:S01]  /*6330*/  IMAD.MOV.U32 R4, RZ, RZ, R10 ;  /* 0x000000ffff047224 */ /* 0x000fe200078e000a */
        /* <DEDUP_REMOVED lines=14> */
.L_x_14456:
[----:B------:R-:W-:-:S13]  /*6420*/  ISETP.NE.AND P0, PT, R7, 0x1, PT ;  /* 0x000000010700780c */ /* 0x000fda0003f05270 */
[----:B------:R-:W0:Y:S02]  /*6430*/  @P0 LDC.64 R4, c[0x0][0x9e8] ;  /* 0x00027a00ff040b82 */ /* 0x000e240000000a00 */
[----:B0-----:R-:W-:-:S05]  /*6440*/  @P0 IMAD.HI.U32 R4, R3, R4, RZ ;  /* 0x0000000403040227 */ /* 0x001fca00078e00ff */
[----:B------:R-:W-:-:S07]  /*6450*/  @P0 SHF.R.U32.HI R3, RZ, R5, R4 ;  /* 0x00000005ff030219 */ /* 0x000fce0000011604 */
.L_x_14457:
[----:B------:R-:W-:Y:S05]  /*6460*/  BSYNC B0 ;  /* 0x0000000000007941 */ /* 0x000fea0003800000 */
.L_x_14455:
[----:B------:R-:W-:-:S05]  /*6470*/  IMAD R3, R3, R7, RZ ;  /* 0x0000000703037224 */ /* 0x000fca00078e02ff */
[----:B------:R-:W-:-:S07]  /*6480*/  VIMNMX R0, R0, R3, !PT ;  /* 0x0000000300007248 */ /* 0x000fce0007fe0100 */
.L_x_14454:
        /* <DEDUP_REMOVED lines=40> */
.L_x_14459:
[----:B------:R-:W-:Y:S05]  /*6710*/  BSYNC B0 ;  /* 0x0000000000007941 */ /* 0x000fea0003800000 */
.L_x_14458:
        /* <DEDUP_REMOVED lines=19> */
[----:B--2---:R-:W-:-:S05]  /*6850*/  IMAD R0, R0, R88, R9 ;  /* 0x0000005800007224 */ /* 0x004fca00078e0209 */
[----:B------:R0:W-:Y:S01]  /*6860*/  STL [R1+0x3c], R0 ;  /* 0x00003c0001007387 */ /* 0x0001e20000100800 */
[----:B------:R-:W-:-:S04]  /*6870*/  VIADDMNMX R88, R0, R88, R29, PT ;  /* 0x0000005800587246 */ /* 0x000fc8000380011d */
        /* <DEDUP_REMOVED lines=11> */
.L_x_14755:
[----:B------:R-:W1:Y:S01]  /*6930*/  LDL R3, [R1+0x2c] ;  /* 0x00002c0001037983 */ /* 0x000e620000100800 */
[----:B------:R-:W-:Y:S01]  /*6940*/  BSSY B6, `(.L_x_14462) ;  /* 0x000001b000067945 */ /* 0x000fe20003800000 */
[----:B-1----:R-:W-:-:S05]  /*6950*/  IMAD.HI R0, R3, 0x55555556, RZ ;  /* 0x5555555603007827 */ /* 0x002fca00078e02ff */
        /* <DEDUP_REMOVED lines=12> */
[----:B------:R-:W-:Y:S01]  /*6a20*/  IMAD.U32 R4, RZ, RZ, UR4 ;  /* 0x00000004ff047e24 */ /* 0x000fe2000f8e00ff */
[----:B0-----:R0:W1:Y:S01]  /*6a30*/  LDC.64 R14, c[0x4][R0] ;  /* 0x01000000000e7b82 */ /* 0x0010620000000a00 */
        /* <DEDUP_REMOVED lines=11> */
.L_x_14463:
[----:B------:R-:W-:Y:S05]  /*6af0*/  BSYNC B6 ;  /* 0x0000000000067941 */ /* 0x000fea0003800000 */
.L_x_14462:
        /* <DEDUP_REMOVED lines=8> */
[----:B------:R1:W2:Y:S03]  /*6b80*/  SYNCS.PHASECHK.TRANS64.TRYWAIT P0, [R2+URZ+0x16800], R3 ;  /* 0x01680003020075a7 */ /* 0x0002a6000800017f */
[----:B--2---:R-:W-:Y:S05]  /*6b90*/  @!P0 NANOSLEEP.SYNCS 0x989680 ;  /* 0x009896800000895d */ /* 0x004fea0003900000 */
[----:B------:R-:W2:Y:S01]  /*6ba0*/  @!P0 SYNCS.PHASECHK.TRANS64 P0, [R2+URZ+0x16800], R3 ;  /* 0x01680003020085a7 */ /* 0x000ea2000800007f */
[----:B------:R-:W-:Y:S04]  /*6bb0*/  BSSY B0, `(.L_x_14465) ;  /* 0x0000006000007945 */ /* 0x000fe80003800000 */
[----:B--2---:R-:W-:Y:S05]  /*6bc0*/  @P0 BRA `(.L_x_14466) ;  /* 0x0000000000100947 */ /* 0x004fea0003800000 */
.L_x_14467:
[----:B--2---:R2:W3:Y:S02]  /*6bd0*/  SYNCS.PHASECHK.TRANS64.TRYWAIT P0, [R2+URZ+0x16800], R3 ;  /* 0x01680003020075a7 */ /* 0x0044e4000800017f */
[----:B---3--:R-:W-:Y:S05]  /*6be0*/  @!P0 NANOSLEEP.SYNCS 0x989680 ;  /* 0x009896800000895d */ /* 0x008fea0003900000 */
[----:B------:R-:W3:Y:S02]  /*6bf0*/  @!P0 SYNCS.PHASECHK.TRANS64 P0, [R2+URZ+0x16800], R3 ;  /* 0x01680003020085a7 */ /* 0x000ee4000800007f */
[----:B---3--:R-:W-:Y:S05]  /*6c00*/  @!P0 BRA `(.L_x_14467) ;  /* 0xfffffffc00f08947 */ /* 0x008fea000383ffff */
.L_x_14466:
[----:B------:R-:W-:Y:S05]  /*6c10*/  BSYNC B0 ;  /* 0x0000000000007941 */ /* 0x000fea0003800000 */
.L_x_14465:
[----:B------:R-:W-:Y:S05]  /*6c20*/  BRA `(.L_x_14468) ;  /* 0x0000002c00b47947 */ /* 0x000fea0003800000 */
.L_x_14464:
        /* <DEDUP_REMOVED lines=30> */
.L_x_14470:
[----:B------:R-:W-:Y:S05]  /*6e10*/  BSYNC B6 ;  /* 0x0000000000067941 */ /* 0x000fea0003800000 */
.L_x_14469:
[----:B------:R-:W2:Y:S01]  /*6e20*/  LDL R21, [R1+0x14] ;  /* 0x0000140001157983 */ /* 0x000ea20000100800 */
[----:B------:R-:W-:Y:S01]  /*6e30*/  ULDC.U8 UR4, c[0x0][0x410] ;  /* 0x0001040000047ab9 */ /* 0x000fe20000000000 */
[----:B------:R-:W-:Y:S01]  /*6e40*/  BSSY B0, `(.L_x_14471) ;  /* 0x00002c3000007945 */ /* 0x000fe20003800000 */
[----:B------:R-:W-:Y:S01]  /*6e50*/  ISETP.NE.AND P0, PT, RZ, UR4, PT ;  /* 0x00000004ff007c0c */ /* 0x000fe2000bf05270 */
[----:B------:R-:W1:Y:S02]  /*6e60*/  S2R R20, SR_TID.X ;  /* 0x0000000000147919 */ /* 0x000e640000002100 */
[----:B-1----:R-:W-:-:S05]  /*6e70*/  VIADD R42, R20, 0xffffff80 ;  /* 0xffffff80142a7836 */ /* 0x002fca0000000000 */
[----:B------:R-:W-:-:S04]  /*6e80*/  SHF.R.S32.HI R40, RZ, 0x1f, R42 ;  /* 0x0000001fff287819 */ /* 0x000fc8000001142a */
[----:B------:R-:W-:-:S04]  /*6e90*/  LEA.HI R40, R40, R42, RZ, 0x2 ;  /* 0x0000002a28287211 */ /* 0x000fc800078f10ff */
[----:B------:R-:W-:-:S05]  /*6ea0*/  SHF.R.S32.HI R40, RZ, 0x2, R40 ;  /* 0x00000002ff287819 */ /* 0x000fca0000011428 */
[----:B--2---:R-:W-:Y:S01]  /*6eb0*/  IMAD.IADD R39, R40, 0x1, R21 ;  /* 0x0000000128277824 */ /* 0x004fe200078e0215 */
[----:B------:R-:W-:Y:S06]  /*6ec0*/  @!P0 BRA `(.L_x_14472) ;  /* 0x0000001400a48947 */ /* 0x000fec0003800000 */
[----:B------:R-:W2:Y:S01]  /*6ed0*/  LDL R38, [R1+0x10] ;  /* 0x0000100001267983 */ /* 0x000ea20000100800 */
[----:B------:R-:W1:Y:S01]  /*6ee0*/  LDC R21, c[0x0][0x448] ;  /* 0x00011200ff157b82 */ /* 0x000e620000000800 */
[----:B------:R-:W-:Y:S01]  /*6ef0*/  VIADD R28, R20, 0xffffff80 ;  /* 0xffffff80141c7836 */ /* 0x000fe20000000000 */
[----:B------:R-:W-:Y:S01]  /*6f00*/  ULDC.64 UR4, c[0x0][0x3f8] ;  /* 0x0000fe0000047ab9 */ /* 0x000fe20000000a00 */
[----:B------:R-:W-:-:S03]  /*6f10*/  ULDC.64 UR6, c[0x0][0x408] ;  /* 0x0001020000067ab9 */ /* 0x000fc60000000a00 */
[----:B------:R-:W-:Y:S02]  /*6f20*/  SHF.R.S32.HI R20, RZ, 0x1f, R28 ;  /* 0x0000001fff147819 */ /* 0x000fe4000001141c */
[----:B-1----:R-:W-:Y:S02]  /*6f30*/  ISETP.NE.AND P0, PT, R21, 0x1, PT ;  /* 0x000000011500780c */ /* 0x002fe40003f05270 */
[----:B------:R-:W-:-:S11]  /*6f40*/  LEA.HI R20, R20, R28, RZ, 0x2 ;  /* 0x0000001c14147211 */ /* 0x000fd600078f10ff */
[----:B------:R-:W1:Y:S01]  /*6f50*/  @P0 LDC R0, c[0x0][0x44c] ;  /* 0x00011300ff000b82 */ /* 0x000e620000000800 */
[----:B------:R-:W-:-:S07]  /*6f60*/  LOP3.LUT R20, R20, 0xfffffffc, RZ, 0xc0, !PT ;  /* 0xfffffffc14147812 */ /* 0x000fce00078ec0ff */
[----:B------:R-:W3:Y:S01]  /*6f70*/  @P0 LDC R5, c[0x0][0x450] ;  /* 0x00011400ff050b82 */ /* 0x000ee20000000800 */
[----:B------:R-:W-:-:S04]  /*6f80*/  IMAD.IADD R20, R28, 0x1, -R20 ;  /* 0x000000011c147824 */ /* 0x000fc800078e0a14 */
[----:B------:R-:W-:-:S04]  /*6f90*/  IMAD R3, R20, 0x60, R39 ;  /* 0x0000006014037824 */ /* 0x000fc800078e0227 */
[----:B-1----:R-:W-:-:S05]  /*6fa0*/  @P0 IMAD.HI.U32 R0, R3, R0, RZ ;  /* 0x0000000003000227 */ /* 0x002fca00078e00ff */
[----:B---3--:R-:W-:-:S04]  /*6fb0*/  @P0 SHF.R.U32.HI R3, RZ, R5, R0 ;  /* 0x00000005ff030219 */ /* 0x008fc80000011600 */
[----:B------:R-:W-:Y:S01]  /*6fc0*/  SHF.R.S32.HI R0, RZ, 0x1f, R3 ;  /* 0x0000001fff007819 */ /* 0x000fe20000011403 */
[----:B------:R-:W-:Y:S02]  /*6fd0*/  IMAD.MOV.U32 R8, RZ, RZ, R26 ;  /* 0x000000ffff087224 */ /* 0x000fe400078e001a */
[----:B------:R-:W-:Y:S02]  /*6fe0*/  IMAD.MOV.U32 R9, RZ, RZ, R29 ;  /* 0x000000ffff097224 */ /* 0x000fe400078e001d */
[C---:B------:R-:W-:Y:S02]  /*6ff0*/  IMAD R4, R0.reuse, UR4, RZ ;  /* 0x0000000400047c24 */ /* 0x040fe4000f8e02ff */
[----:B------:R-:W-:Y:S02]  /*7000*/  IMAD.MOV.U32 R10, RZ, RZ, R24 ;  /* 0x000000ffff0a7224 */ /* 0x000fe400078e0018 */
[----:B------:R-:W-:Y:S02]  /*7010*/  IMAD.MOV.U32 R11, RZ, RZ, R31 ;  /* 0x000000ffff0b7224 */ /* 0x000fe400078e001f */
[----:B------:R-:W-:-:S02]  /*7020*/  IMAD R0, R0, UR6, RZ ;  /* 0x0000000600007c24 */ /* 0x000fc4000f8e02ff */
[----:B------:R-:W-:-:S04]  /*7030*/  IMAD.WIDE.U32 R8, R3, UR4, R8 ;  /* 0x0000000403087c25 */ /* 0x000fc8000f8e0008 */
        /* <DEDUP_REMOVED lines=11> */
[----:B------:R-:W-:Y:S02]  /*70f0*/  LEA.HI.X R8, R10, UR7, R3, 0x1, P1 ;  /* 0x000000070a087c11 */ /* 0x000fe400088f0c03 */
[----:B--2---:R-:W-:Y:S01]  /*7100*/  SHF.R.S32.HI R31, RZ, 0x1f, R38 ;  /* 0x0000001fff1f7819 */ /* 0x004fe20000011426 */
[----:B------:R-:W-:Y:S06]  /*7110*/  BRA.DIV UR4, `(.L_x_14473) ;  /* 0x0000019604ac7947 */ /* 0x000fec000b800000 */
[----:B------:R1:W2:Y:S04]  /*7120*/  SHFL.IDX PT, R3, R6, RZ, 0x1c1f ;  /* 0x001c1fff06037589 */ /* 0x0002a800000e0000 */
[----:B------:R1:W3:Y:S04]  /*7130*/  SHFL.IDX PT, R0, R4, RZ, 0x1c1f ;  /* 0x001c1fff04007589 */ /* 0x0002e800000e0000 */
[----:B------:R1:W4:Y:S04]  /*7140*/  SHFL.IDX PT, R5, R8, RZ, 0x1c1f ;  /* 0x001c1fff08057589 */ /* 0x00032800000e0000 */
[----:B0-----:R1:W0:Y:S02]  /*7150*/  SHFL.IDX PT, R14, R7, RZ, 0x1c1f ;  /* 0x001c1fff070e7589 */ /* 0x00122400000e0000 */
.L_x_14761:
        /* <DEDUP_REMOVED lines=9> */
[----:B---3--:R-:W-:Y:S01]  /*71f0*/  IMAD.MOV.U32 R10, RZ, RZ, R0 ;  /* 0x000000ffff0a7224 */ /* 0x008fe200078e0000 */
[----:B------:R-:W-:Y:S01]  /*7200*/  ISETP.GE.AND P3, PT, R38, UR4, PT ;  /* 0x0000000426007c0c */ /* 0x000fe2000bf66270 */
[----:B--2---:R-:W-:Y:S01]  /*7210*/  IMAD.MOV.U32 R11, RZ, RZ, R3 ;  /* 0x000000ffff0b7224 */ /* 0x004fe200078e0003 */
[----:B------:R-:W-:Y:S01]  /*7220*/  ISETP.GE.AND P2, PT, R152, UR4, PT ;  /* 0x0000000498007c0c */ /* 0x000fe2000bf46270 */
[----:B----4-:R-:W-:Y:S01]  /*7230*/  IMAD.MOV.U32 R15, RZ, RZ, R5 ;  /* 0x000000ffff0f7224 */ /* 0x010fe200078e0005 */
[----:B------:R-:W-:-:S09]  /*7240*/  CS2R R28, SRZ ;  /* 0x00000000001c7805 */ /* 0x000fd2000001ff00 */
[C---:B------:R-:W-:Y:S01]  /*7250*/  @!P3 IMAD.SHL.U32 R37, R38.reuse, 0x2, RZ ;  /* 0x000000022625b824 */ /* 0x040fe200078e00ff */
[----:B------:R-:W-:Y:S02]  /*7260*/  @!P3 SHF.L.U64.HI R26, R38, 0x1, R31 ;  /* 0x00000001261ab819 */ /* 0x000fe4000001021f */
[----:B------:R-:W-:Y:S02]  /*7270*/  CS2R R34, SRZ ;  /* 0x0000000000227805 */ /* 0x000fe4000001ff00 */
[----:B------:R-:W-:Y:S01]  /*7280*/  CS2R R24, SRZ ;  /* 0x0000000000187805 */ /* 0x000fe2000001ff00 */
[----:B------:R-:W-:Y:S01]  /*7290*/  @!P2 IMAD.WIDE R10, R152, 0x2, R10 ;  /* 0x00000002980aa825 */ /* 0x000fe200078e020a */
[-C--:B------:R-:W-:Y:S02]  /*72a0*/  @!P3 IADD3 R20, P0, R0, R37.reuse, RZ ;  /* 0x000000250014b210 */ /* 0x080fe40007f1e0ff */
[----:B0-----:R-:W-:Y:S01]  /*72b0*/  @!P3 IADD3 R36, P1, R14, R37, RZ ;  /* 0x000000250e24b210 */ /* 0x001fe20007f3e0ff */
[----:B------:R-:W-:Y:S01]  /*72c0*/  @!P2 IMAD.WIDE R12, R152, 0x2, R14 ;  /* 0x00000002980ca825 */ /* 0x000fe200078e020e */
[----:B------:R0:W5:Y:S03]  /*72d0*/  @!P2 LD.E.64 R28, desc[UR42][R10.64] ;  /* 0x0000002a0a1ca980 */ /* 0x000166000c101b00 */
[--C-:B------:R-:W-:Y:S01]  /*72e0*/  @!P3 IMAD.X R21, R3, 0x1, R26.reuse, P0 ;  /* 0x000000010315b824 */ /* 0x100fe200000e061a */
[----:B------:R0:W5:Y:S01]  /*72f0*/  @!P2 LD.E.64 R34, desc[UR42][R12.64] ;  /* 0x0000002a0c22a980 */ /* 0x000162000c101b00 */
[----:B------:R-:W-:Y:S01]  /*7300*/  @!P3 IMAD.X R37, R5, 0x1, R26, P1 ;  /* 0x000000010525b824 */ /* 0x000fe200008e061a */
[----:B------:R-:W-:-:S02]  /*7310*/  CS2R R26, SRZ ;  /* 0x00000000001a7805 */ /* 0x000fc4000001ff00 */
[----:B------:R0:W5:Y:S04]  /*7320*/  @!P3 LD.E.64 R24, desc[UR42][R20.64] ;  /* 0x0000002a1418b980 */ /* 0x000168000c101b00 */
[----:B------:R0:W5:Y:S02]  /*7330*/  @!P3 LD.E.64 R26, desc[UR42][R36.64] ;  /* 0x0000002a241ab980 */ /* 0x000164000c101b00 */
.L_x_14475:
[----:B------:R-:W-:Y:S05]  /*7340*/  BSYNC B1 ;  /* 0x0000000000017941 */ /* 0x000fea0003800000 */
.L_x_14474:
[----:B---3-5:R-:W-:Y:S01]  /*7350*/  IMAD.MOV.U32 R0, RZ, RZ, R34 ;  /* 0x000000ffff007224 */ /* 0x028fe200078e0022 */
[----:B------:R-:W-:Y:S01]  /*7360*/  UMOV UR4, 0xffffffff ;  /* 0xffffffff00047882 */ /* 0x000fe20000000000 */
[----:B--2---:R-:W-:Y:S01]  /*7370*/  IMAD.MOV.U32 R3, RZ, RZ, R35 ;  /* 0x000000ffff037224 */ /* 0x004fe200078e0023 */
[----:B0-----:R-:W-:Y:S01]  /*7380*/  CS2R R20, SRZ ;  /* 0x0000000000147805 */ /* 0x001fe2000001ff00 */
[----:B----4-:R-:W-:Y:S01]  /*7390*/  IMAD.MOV.U32 R5, RZ, RZ, R26 ;  /* 0x000000ffff057224 */ /* 0x010fe200078e001a */
[----:B------:R-:W-:Y:S01]  /*73a0*/  PRMT R41, R0, 0x7610, R41 ;  /* 0x0000761000297816 */ /* 0x000fe20000000029 */
[----:B------:R-:W-:Y:S02]  /*73b0*/  IMAD.MOV.U32 R9, RZ, RZ, R27 ;  /* 0x000000ffff097224 */ /* 0x000fe400078e001b */
        /* <DEDUP_REMOVED lines=11> */
[----:B------:R0:W3:Y:S04]  /*7470*/  SHFL.IDX PT, R0, R4, 0x1, 0x1c1f ;  /* 0x003c1f0004007f89 */ /* 0x0000e800000e0000 */
[----:B------:R0:W4:Y:S04]  /*7480*/  SHFL.IDX PT, R5, R8, 0x1, 0x1c1f ;  /* 0x003c1f0008057f89 */ /* 0x00012800000e0000 */
[----:B------:R0:W0:Y:S02]  /*7490*/  SHFL.IDX PT, R14, R7, 0x1, 0x1c1f ;  /* 0x003c1f00070e7f89 */ /* 0x00002400000e0000 */
.L_x_14767:
[----:B------:R-:W-:Y:S01]  /*74a0*/  VIADD R39, R39, 0x60 ;  /* 0x0000006027277836 */ /* 0x000fe20000000000 */
[----:B------:R-:W-:Y:S01]  /*74b0*/  BSSY B1, `(.L_x_14477) ;  /* 0x000001c000017945 */ /* 0x000fe20003800000 */
[----:B------:R-:W-:Y:S02]  /*74c0*/  CS2R R10, SRZ ;  /* 0x00000000000a7805 */ /* 0x000fe4000001ff00 */
[----:B------:R-:W-:Y:S02]  /*74d0*/  CS2R R12, SRZ ;  /* 0x00000000000c7805 */ /* 0x000fe4000001ff00 */
[----:B01----:R-:W-:Y:S02]  /*74e0*/  CS2R R8, SRZ ;  /* 0x0000000000087805 */ /* 0x003fe4000001ff00 */
[----:B------:R-:W-:-:S13]  /*74f0*/  ISETP.GE.AND P0, PT, R39, R32, PT ;  /* 0x000000202700720c */ /* 0x000fda0003f06270 */
        /* <DEDUP_REMOVED lines=10> */
[----:B------:R-:W-:Y:S01]  /*75a0*/  CS2R R20, SRZ ;  /* 0x0000000000147805 */ /* 0x000fe2000001ff00 */
[----:B------:R-:W-:Y:S01]  /*75b0*/  @!P2 IMAD.WIDE R6, R152, 0x2, R6 ;  /* 0x000000029806a825 */ /* 0x000fe200078e0206 */
[-C--:B------:R-:W-:Y:S02]  /*75c0*/  @!P3 IADD3 R38, P0, R0, R9.reuse, RZ ;  /* 0x000000090026b210 */ /* 0x080fe40007f1e0ff */
[----:B------:R-:W-:Y:S02]  /*75d0*/  @!P3 IADD3 R4, P1, R14, R9, RZ ;  /* 0x000000090e04b210 */ /* 0x000fe40007f3e0ff */
[----:B------:R-:W-:Y:S01]  /*75e0*/  CS2R R8, SRZ ;  /* 0x0000000000087805 */ /* 0x000fe2000001ff00 */
[----:B------:R0:W5:Y:S01]  /*75f0*/  @!P2 LD.E.64 R12, desc[UR42][R6.64] ;  /* 0x0000002a060ca980 */ /* 0x000162000c101b00 */
[----:B------:R-:W-:-:S02]  /*7600*/  @!P3 IMAD.X R39, R3, 0x1, R10, P0 ;  /* 0x000000010327b824 */ /* 0x000fc400000e060a */
[----:B------:R-:W-:Y:S01]  /*7610*/  @!P3 IMAD.X R5, R5, 0x1, R10, P1 ;  /* 0x000000010505b824 */ /* 0x000fe200008e060a */
[----:B------:R-:W-:Y:S01]  /*7620*/  CS2R R10, SRZ ;  /* 0x00000000000a7805 */ /* 0x000fe2000001ff00 */
[----:B------:R-:W-:Y:S01]  /*7630*/  @!P2 IMAD.WIDE R14, R152, 0x2, R14 ;  /* 0x00000002980ea825 */ /* 0x000fe200078e020e */
[----:B------:R0:W5:Y:S04]  /*7640*/  @!P3 LD.E.64 R8, desc[UR42][R38.64] ;  /* 0x0000002a2608b980 */ /* 0x000168000c101b00 */
[----:B------:R0:W5:Y:S04]  /*7650*/  @!P2 LD.E.64 R20, desc[UR42][R14.64] ;  /* 0x0000002a0e14a980 */ /* 0x000168000c101b00 */
[----:B------:R0:W5:Y:S02]  /*7660*/  @!P3 LD.E.64 R10, desc[UR42][R4.64] ;  /* 0x0000002a040ab980 */ /* 0x000164000c101b00 */
.L_x_14478:
[----:B------:R-:W-:Y:S05]  /*7670*/  BSYNC B1 ;  /* 0x0000000000017941 */ /* 0x000fea0003800000 */
.L_x_14477:
[----:B0-----:R-:W3:Y:S01]  /*7680*/  LDL R39, [R1+0x44] ;  /* 0x0000440001277983 */ /* 0x001ee20000100800 */
[----:B------:R-:W-:Y:S01]  /*7690*/  ULEA.HI UR4, UR36, UR36, URZ, 0x1 ;  /* 0x0000002424047291 */ /* 0x000fe2000f8f083f */
[----:B------:R-:W-:Y:S01]  /*76a0*/  SHF.R.S32.HI R38, RZ, 0x1f, R42 ;  /* 0x0000001fff267819 */ /* 0x000fe2000001142a */
[----:B-----5:R-:W-:Y:S01]  /*76b0*/  IMAD.MOV.U32 R4, RZ, RZ, R20 ;  /* 0x000000ffff047224 */ /* 0x020fe200078e0014 */
[----:B------:R-:W-:Y:S01]  /*76c0*/  BSSY B1, `(.L_x_14479) ;  /* 0x0000023000017945 */ /* 0x000fe20003800000 */
[----:B------:R-:W-:Y:S01]  /*76d0*/  ULOP3.LUT UR4, UR4, 0xfffffffe, URZ, 0xc0, !UPT ;  /* 0xfffffffe04047892 */ /* 0x000fe2000f8ec03f */
[----:B------:R-:W-:Y:S01]  /*76e0*/  LEA.HI R38, R38, R42, RZ, 0x5 ;  /* 0x0000002a26267211 */ /* 0x000fe200078f28ff */
[----:B------:R-:W-:Y:S01]  /*76f0*/  IMAD R31, R33, -0xc0, R32 ;  /* 0xffffff40211f7824 */ /* 0x000fe200078e0220 */
[----:B------:R-:W-:Y:S01]  /*7700*/  PRMT R33, R4, 0x7610, R33 ;  /* 0x0000761004217816 */ /* 0x000fe20000000021 */
[----:B------:R-:W-:Y:S01]  /*7710*/  UIADD3 UR4, UR36, -UR4, URZ ;  /* 0x8000000424047290 */ /* 0x000fe2000fffe03f */
[----:B------:R-:W-:Y:S01]  /*7720*/  SHF.R.S32.HI R38, RZ, 0x5, R38 ;  /* 0x00000005ff267819 */ /* 0x000fe20000011426 */
[----:B------:R-:W-:Y:S01]  /*7730*/  IMAD.MOV.U32 R4, RZ, RZ, R10 ;  /* 0x000000ffff047224 */ /* 0x000fe200078e000a */
[----:B------:R-:W-:Y:S01]  /*7740*/  VIMNMX R31, R31, 0xc0, PT ;  /* 0x000000c01f1f7848 */ /* 0x000fe20003fe0100 */
[----:B------:R-:W-:-:S02]  /*7750*/  IMAD.MOV.U32 R6, RZ, RZ, R11 ;  /* 0x000000ffff067224 */ /* 0x000fc400078e000b */
[----:B----4-:R-:W-:Y:S01]  /*7760*/  IMAD.U32 R5, RZ, RZ, UR4 ;  /* 0x00000004ff057e24 */ /* 0x010fe2000f8e00ff */
[----:B------:R-:W-:Y:S01]  /*7770*/  ISETP.GE.AND P1, PT, R40, R31, PT ;  /* 0x0000001f2800720c */ /* 0x000fe20003f26270 */
[----:B------:R-:W-:Y:S01]  /*7780*/  IMAD.MOV.U32 R7, RZ, RZ, R12 ;  /* 0x000000ffff077224 */ /* 0x000fe200078e000c */
[----:B------:R-:W-:Y:S01]  /*7790*/  PRMT R14, R4, 0x5410, R6 ;  /* 0x00005410040e7816 */ /* 0x000fe20000000006 */
[----:B------:R-:W-:Y:S01]  /*77a0*/  IMAD.MOV.U32 R4, RZ, RZ, R8 ;  /* 0x000000ffff047224 */ /* 0x000fe200078e0008 */
[----:B------:R-:W-:Y:S01]  /*77b0*/  SHF.L.U32 R5, R5, 0x1f, RZ ;  /* 0x0000001f05057819 */ /* 0x000fe200000006ff */
[----:B------:R-:W-:Y:S01]  /*77c0*/  IMAD.MOV.U32 R6, RZ, RZ, R9 ;  /* 0x000000ffff067224 */ /* 0x000fe200078e0009 */
[----:B------:R-:W-:Y:S02]  /*77d0*/  PRMT R33, R33, 0x5410, R7 ;  /* 0x0000541021217816 */ /* 0x000fe40000000007 */
[----:B------:R-:W0:Y:S01]  /*77e0*/  SYNCS.PHASECHK.TRANS64.TRYWAIT P0, [R2+URZ+0x16800], R5 ;  /* 0x01680005020075a7 */ /* 0x000e22000800017f */
[----:B------:R-:W-:Y:S01]  /*77f0*/  PRMT R15, R4, 0x7610, R15 ;  /* 0x00007610040f7816 */ /* 0x000fe2000000000f */
[C---:B---3--:R-:W-:Y:S01]  /*7800*/  IMAD.SHL.U32 R0, R39.reuse, 0x40, RZ ;  /* 0x0000004027007824 */ /* 0x048fe200078e00ff */
[----:B------:R-:W-:-:S04]  /*7810*/  LOP3.LUT P2, RZ, R39, 0x4, RZ, 0xc0, !PT ;  /* 0x0000000427ff7812 */ /* 0x000fc8000784c0ff */
[----:B--2---:R-:W-:-:S04]  /*7820*/  LOP3.LUT R3, R0, 0x1c0, RZ, 0xc0, !PT ;  /* 0x000001c000037812 */ /* 0x004fc800078ec0ff */
[----:B------:R-:W-:Y:S02]  /*7830*/  LOP3.LUT R0, R3, 0x18, R16, 0xf8, !PT ;  /* 0x0000001803007812 */ /* 0x000fe400078ef810 */
[----:B------:R-:W-:-:S04]  /*7840*/  SHF.R.U32.HI R3, RZ, 0x3, R3 ;  /* 0x00000003ff037819 */ /* 0x000fc80000011603 */
[----:B------:R-:W-:Y:S01]  /*7850*/  LOP3.LUT R0, R0, R3, RZ, 0x3c, !PT ;  /* 0x0000000300007212 */ /* 0x000fe200078e3cff */
[----:B------:R-:W-:-:S05]  /*7860*/  IMAD.MOV.U32 R3, RZ, RZ, R21 ;  /* 0x000000ffff037224 */ /* 0x000fca00078e0015 */
[----:B------:R-:W-:Y:S01]  /*7870*/  PRMT R32, R3, 0x7610, R32 ;  /* 0x0000761003207816 */ /* 0x000fe20000000020 */
[----:B------:R-:W-:Y:S02]  /*7880*/  IMAD R3, R38, 0x200, R0 ;  /* 0x0000020026037824 */ /* 0x000fe400078e0200 */
[----:B------:R-:W-:Y:S02]  /*7890*/  IMAD.MOV.U32 R0, RZ, RZ, R13 ;  /* 0x000000ffff007224 */ /* 0x000fe400078e000d */
[----:B------:R-:W-:-:S03]  /*78a0*/  IMAD R3, R3, 0x2, R2 ;  /* 0x0000000203037824 */ /* 0x000fc600078e0202 */
[----:B------:R-:W-:Y:S01]  /*78b0*/  PRMT R32, R32, 0x5410, R0 ;  /* 0x0000541020207816 */ /* 0x000fe20000000000 */
[C---:B------:R-:W-:Y:S02]  /*78c0*/  VIADD R4, R3.reuse, 0x8400 ;  /* 0x0000840003047836 */ /* 0x040fe40000000000 */
[----:B------:R-:W-:Y:S01]  /*78d0*/  VIADD R0, R3, 0x8440 ;  /* 0x0000844003007836 */ /* 0x000fe20000000000 */
[----:B0-----:R-:W-:Y:S06]  /*78e0*/  @!P0 BRA `(.L_x_14480) ;  /* 0x0000019000988947 */ /* 0x001fec0003800000 */
.L_x_14768:
[----:B------:R-:W-:Y:S05]  /*78f0*/  BSYNC B1 ;  /* 0x0000000000017941 */ /* 0x000fea0003800000 */
.L_x_14479:
[----:B------:R-:W-:Y:S01]  /*7900*/  BSSY B1, `(.L_x_14481) ;  /* 0x0000060000017945 */ /* 0x000fe20003800000 */
[----:B------:R-:W-:Y:S01]  /*7910*/  PRMT R15, R15, 0x5410, R6 ;  /* 0x000054100f0f7816 */ /* 0x000fe20000000006 */
[----:B------:R-:W-:Y:S02]  /*7920*/  @P2 VIADD R0, R4, 0xffffffc0 ;  /* 0xffffffc004002836 */ /* 0x000fe40000000000 */
[----:B------:R-:W-:Y:S05]  /*7930*/  @P1 BRA `(.L_x_14482) ;  /* 0x0000000400701947 */ /* 0x000fea0003800000 */
[----:B------:R-:W2:Y:S01]  /*7940*/  LDL R7, [R1+0x10] ;  /* 0x0000100001077983 */ /* 0x000ea20000100800 */
[----:B0-----:R-:W0:Y:S01]  /*7950*/  LDC R5, c[0x0][0x3f4] ;  /* 0x0000fd00ff057b82 */ /* 0x001e220000000800 */
[----:B------:R-:W-:Y:S01]  /*7960*/  BSSY B2, `(.L_x_14483) ;  /* 0x000002e000027945 */ /* 0x000fe20003800000 */
[-C--:B0-----:R-:W-:Y:S02]  /*7970*/  ISETP.GE.AND P0, PT, R152, R5.reuse, PT ;  /* 0x000000059800720c */ /* 0x081fe40003f06270 */
[----:B--2---:R-:W-:-:S11]  /*7980*/  ISETP.GE.AND P1, PT, R7, R5, PT ;  /* 0x000000050700720c */ /* 0x004fd60003f26270 */
[----:B------:R-:W-:Y:S05]  /*7990*/  @P0 BRA `(.L_x_14484) ;  /* 0x0000000000a80947 */ /* 0x000fea0003800000 */
[----:B------:R-:W0:Y:S01]  /*79a0*/  LDS.128 R4, [R3+0x8400] ;  /* 0x0084000003047984 */ /* 0x000e220000000c00 */
        /* <DEDUP_REMOVED lines=13> */
[----:B------:R-:W-:Y:S01]  /*7a80*/  FMUL.FTZ R35, R35, R38 ;  /* 0x0000002623237220 */ /* 0x000fe20000410000 */
[--C-:B------:R-:W-:Y:S02]  /*7a90*/  HADD2.F32 R28, -RZ, R6.reuse.H0_H0 ;  /* 0x20000006ff1c7230 */ /* 0x100fe40000004100 */
[----:B------:R-:W-:Y:S01]  /*7aa0*/  FMUL.FTZ R42, R4, R39 ;  /* 0x00000027042a7220 */ /* 0x000fe20000410000 */
[----:B------:R-:W-:-:S02]  /*7ab0*/  HADD2.F32 R29, -RZ, R6.H1_H1 ;  /* 0x30000006ff1d7230 */ /* 0x000fc40000004100 */
[C---:B------:R-:W-:Y:S01]  /*7ac0*/  FFMA.FTZ R43, R34.reuse, R38, -R41 ;  /* 0x00000026222b7223 */ /* 0x040fe20000010829 */
[--C-:B------:R-:W-:Y:S02]  /*7ad0*/  HADD2.F32 R6, -RZ, R5.reuse.H0_H0 ;  /* 0x20000005ff067230 */ /* 0x100fe40000004100 */
[----:B------:R-:W-:Y:S01]  /*7ae0*/  FFMA.FTZ R44, R34, R40, R35 ;  /* 0x00000028222c7223 */ /* 0x000fe20000010023 */
[-C--:B------:R-:W-:Y:S01]  /*7af0*/  FMUL.FTZ R38, R4, R37.reuse ;  /* 0x0000002504267220 */ /* 0x080fe20000410000 */
[C---:B------:R-:W-:Y:S01]  /*7b00*/  FFMA.FTZ R42, R7.reuse, R37, -R42 ;  /* 0x00000025072a7223 */ /* 0x040fe2000001082a */
[----:B------:R-:W-:Y:S02]  /*7b10*/  HADD2.F32 R5, -RZ, R5.H1_H1 ;  /* 0x30000005ff057230 */ /* 0x000fe40000004100 */
[----:B------:R-:W-:Y:S02]  /*7b20*/  HADD2.F32 R37, -RZ, R47.H0_H0 ;  /* 0x2000002fff257230 */ /* 0x000fe40000004100 */
[----:B------:R-:W-:Y:S01]  /*7b30*/  FFMA.FTZ R39, R7, R39, R38 ;  /* 0x0000002707277223 */ /* 0x000fe20000010026 */
[----:B------:R-:W-:-:S02]  /*7b40*/  HADD2.F32 R34, -RZ, R48.H0_H0 ;  /* 0x20000030ff227230 */ /* 0x000fc40000004100 */
        /* <DEDUP_REMOVED lines=15> */
.L_x_14484:
[----:B------:R-:W-:Y:S05]  /*7c40*/  BSYNC B2 ;  /* 0x0000000000027941 */ /* 0x000fea0003800000 */
.L_x_14483:
[----:B------:R-:W-:Y:S05]  /*7c50*/  @P1 BRA `(.L_x_14482) ;  /* 0x0000000000a81947 */ /* 0x000fea0003800000 */
[----:B0-----:R-:W0:Y:S01]  /*7c60*/  LDS.128 R4, [R0] ;  /* 0x0000000000047984 */ /* 0x001e220000000c00 */
[----:B------:R-:W-:Y:S01]  /*7c70*/  SHF.R.U32.HI R29, RZ, 0x10, R25 ;  /* 0x00000010ff1d7819 */ /* 0x000fe20000011619 */
[----:B------:R-:W-:Y:S01]  /*7c80*/  HADD2.F32 R28, -RZ, R48.H1_H1 ;  /* 0x30000030ff1c7230 */ /* 0x000fe20000004100 */
[--C-:B------:R-:W-:Y:S01]  /*7c90*/  SHF.R.U32.HI R35, RZ, 0x10, R27.reuse ;  /* 0x00000010ff237819 */ /* 0x100fe2000001161b */
        /* <DEDUP_REMOVED lines=38> */
.L_x_14482:
[----:B------:R-:W-:Y:S05]  /*7f00*/  BSYNC B1 ;  /* 0x0000000000017941 */ /* 0x000fea0003800000 */
.L_x_14481:
[----:B01----:R-:W0:Y:S02]  /*7f10*/  S2R R4, SR_TID.X ;  /* 0x0000000000047919 */ /* 0x003e240000002100 */
[----:B0-----:R-:W-:-:S05]  /*7f20*/  VIADD R5, R4, 0xffffff80 ;  /* 0xffffff8004057836 */ /* 0x001fca0000000000 */
[----:B------:R-:W-:-:S04]  /*7f30*/  SHF.R.S32.HI R4, RZ, 0x1f, R5 ;  /* 0x0000001fff047819 */ /* 0x000fc80000011405 */
[----:B------:R-:W-:-:S04]  /*7f40*/  LEA.HI R4, R4, R5, RZ, 0x2 ;  /* 0x0000000504047211 */ /* 0x000fc800078f10ff */
[----:B------:R-:W-:-:S05]  /*7f50*/  SHF.R.S32.HI R4, RZ, 0x2, R4 ;  /* 0x00000002ff047819 */ /* 0x000fca0000011404 */
[----:B------:R-:W-:-:S05]  /*7f60*/  VIADD R4, R4, 0x60 ;  /* 0x0000006004047836 */ /* 0x000fca0000000000 */
[----:B------:R-:W-:-:S13]  /*7f70*/  ISETP.GE.AND P0, PT, R4, R31, PT ;  /* 0x0000001f0400720c */ /* 0x000fda0003f06270 */
[----:B------:R-:W-:Y:S05]  /*7f80*/  @P0 BRA `(.L_x_14485) ;  /* 0x0000001800b80947 */ /* 0x000fea0003800000 */
[----:B------:R-:W2:Y:S01]  /*7f90*/  LDL R4, [R1+0x10] ;  /* 0x0000100001047983 */ /* 0x000ea20000100800 */
[----:B------:R-:W0:Y:S01]  /*7fa0*/  LDC R5, c[0x0][0x3f4] ;  /* 0x0000fd00ff057b82 */ /* 0x000e220000000800 */
[----:B------:R-:W-:Y:S01]  /*7fb0*/  BSSY B1, `(.L_x_14486) ;  /* 0x000002e000017945 */ /* 0x000fe20003800000 */
[-C--:B0-----:R-:W-:Y:S02]  /*7fc0*/  ISETP.GE.AND P0, PT, R152, R5.reuse, PT ;  /* 0x000000059800720c */ /* 0x081fe40003f06270 */
[----:B--2---:R-:W-:-:S11]  /*7fd0*/  ISETP.GE.AND P1, PT, R4, R5, PT ;  /* 0x000000050400720c */ /* 0x004fd60003f26270 */
[----:B------:R-:W-:Y:S05]  /*7fe0*/  @P0 BRA `(.L_x_14487) ;  /* 0x0000000000a80947 */ /* 0x000fea0003800000 */
        /* <DEDUP_REMOVED lines=42> */
.L_x_14487:
[----:B------:R-:W-:Y:S05]  /*8290*/  BSYNC B1 ;  /* 0x0000000000017941 */ /* 0x000fea0003800000 */
.L_x_14486:
[----:B------:R-:W-:Y:S05]  /*82a0*/  @P1 BRA `(.L_x_14485) ;  /* 0x0000001400f01947 */ /* 0x000fea0003800000 */
[----:B0-----:R-:W0:Y:S01]  /*82b0*/  LDS.128 R4, [R0+0x3000] ;  /* 0x0030000000047984 */ /* 0x001e220000000c00 */
        /* <DEDUP_REMOVED lines=42> */
.L_x_14472:
[----:B------:R-:W1:Y:S01]  /*8560*/  S2R R0, SR_TID.X ;  /* 0x0000000000007919 */ /* 0x000e620000002100 */
[----:B------:R-:W2:Y:S01]  /*8570*/  LDC R21, c[0x0][0x448] ;  /* 0x00011200ff157b82 */ /* 0x000ea20000000800 */
[----:B------:R-:W-:Y:S01]  /*8580*/  ULDC.64 UR4, c[0x0][0x3f8] ;  /* 0x0000fe0000047ab9 */ /* 0x000fe20000000a00 */
[----:B------:R-:W-:Y:S01]  /*8590*/  ULDC.64 UR6, c[0x0][0x408] ;  /* 0x0001020000067ab9 */ /* 0x000fe20000000a00 */
[----:B------:R-:W-:Y:S02]  /*85a0*/  IMAD.MOV.U32 R4, RZ, RZ, R26 ;  /* 0x000000ffff047224 */ /* 0x000fe400078e001a */
[----:B------:R-:W-:Y:S02]  /*85b0*/  IMAD.MOV.U32 R6, RZ, RZ, R24 ;  /* 0x000000ffff067224 */ /* 0x000fe400078e0018 */
[----:B------:R-:W-:Y:S01]  /*85c0*/  IMAD.MOV.U32 R7, RZ, RZ, R31 ;  /* 0x000000ffff077224 */ /* 0x000fe200078e001f */
[----:B--2---:R-:W-:Y:S01]  /*85d0*/  ISETP.NE.AND P0, PT, R21, 0x1, PT ;  /* 0x000000011500780c */ /* 0x004fe20003f05270 */
[----:B-1----:R-:W-:-:S05]  /*85e0*/  VIADD R0, R0, 0xffffff80 ;  /* 0xffffff8000007836 */ /* 0x002fca0000000000 */
[----:B------:R-:W-:-:S07]  /*85f0*/  SHF.R.S32.HI R3, RZ, 0x1f, R0 ;  /* 0x0000001fff037819 */ /* 0x000fce0000011400 */
[----:B------:R-:W1:Y:S01]  /*8600*/  @P0 LDC R5, c[0x0][0x450] ;  /* 0x00011400ff050b82 */ /* 0x000e620000000800 */
[----:B------:R-:W-:-:S04]  /*8610*/  LEA.HI R3, R3, R0, RZ, 0x2 ;  /* 0x0000000003037211 */ /* 0x000fc800078f10ff */
[----:B------:R-:W-:-:S05]  /*8620*/  LOP3.LUT R3, R3, 0xfffffffc, RZ, 0xc0, !PT ;  /* 0xfffffffc03037812 */ /* 0x000fca00078ec0ff */
[----:B------:R-:W-:Y:S02]  /*8630*/  IMAD.IADD R3, R0, 0x1, -R3 ;  /* 0x0000000100037824 */ /* 0x000fe400078e0a03 */
[----:B------:R-:W2:Y:S02]  /*8640*/  @P0 LDC R0, c[0x0][0x44c] ;  /* 0x00011300ff000b82 */ /* 0x000ea40000000800 */
[----:B------:R-:W-:-:S04]  /*8650*/  IMAD R3, R3, 0x60, R39 ;  /* 0x0000006003037824 */ /* 0x000fc800078e0227 */
[----:B--2---:R-:W-:-:S05]  /*8660*/  @P0 IMAD.HI.U32 R0, R3, R0, RZ ;  /* 0x0000000003000227 */ /* 0x004fca00078e00ff */
        /* <DEDUP_REMOVED lines=19> */
[----:B------:R-:W1:Y:S01]  /*87a0*/  LDC R41, c[0x0][0x3f4] ;  /* 0x0000fd00ff297b82 */ /* 0x000e620000000800 */
[----:B------:R-:W2:Y:S01]  /*87b0*/  SHFL.IDX PT, R3, R25, RZ, 0x1c1f ;  /* 0x001c1fff19037589 */ /* 0x000ea200000e0000 */
[----:B------:R-:W-:-:S03]  /*87c0*/  IMAD R32, R156, R21, RZ ;  /* 0x000000159c207224 */ /* 0x000fc600078e02ff */
[----:B------:R-:W3:Y:S04]  /*87d0*/  SHFL.IDX PT, R0, R26, RZ, 0x1c1f ;  /* 0x001c1fff1a007589 */ /* 0x000ee800000e0000 */
[----:B0-----:R-:W0:Y:S04]  /*87e0*/  SHFL.IDX PT, R14, R27, RZ, 0x1c1f ;  /* 0x001c1fff1b0e7589 */ /* 0x001e2800000e0000 */
[----:B------:R-:W4:Y:S01]  /*87f0*/  SHFL.IDX PT, R4, R24, RZ, 0x1c1f ;  /* 0x001c1fff18047589 */ /* 0x000f2200000e0000 */
[----:B-1----:R-:W-:-:S04]  /*8800*/  ISETP.GE.AND P0, PT, R16, R41, PT ;  /* 0x000000291000720c */ /* 0x002fc80003f06270 */
[----:B------:R-:W-:-:S13]  /*8810*/  ISETP.GE.OR P1, PT, R39, R32, P0 ;  /* 0x000000202700720c */ /* 0x000fda0000726670 */
[C---:B------:R-:W-:Y:S01]  /*8820*/  @!P1 IMAD.SHL.U32 R5, R16.reuse, 0x2, RZ ;  /* 0x0000000210059824 */ /* 0x040fe200078e00ff */
[----:B------:R-:W-:-:S04]  /*8830*/  @!P1 SHF.L.U64.HI R21, R16, 0x1, R17 ;  /* 0x0000000110159819 */ /* 0x000fc80000010211 */
[----:B--2---:R-:W-:-:S05]  /*8840*/  @!P1 IADD3 R6, P2, R3, R5, RZ ;  /* 0x0000000503069210 */ /* 0x004fca0007f5e0ff */
[----:B---3--:R-:W-:-:S05]  /*8850*/  @!P1 IMAD.X R7, R0, 0x1, R21, P2 ;  /* 0x0000000100079824 */ /* 0x008fca00010e0615 */
[----:B------:R-:W2:Y:S01]  /*8860*/  @!P1 LD.E.128 R8, desc[UR42][R6.64] ;  /* 0x0000002a06089980 */ /* 0x000ea2000c101d00 */
[----:B0-----:R-:W-:-:S05]  /*8870*/  @!P1 IADD3 R14, P2, R14, R5, RZ ;  /* 0x000000050e0e9210 */ /* 0x001fca0007f5e0ff */
[----:B----4-:R-:W-:-:S04]  /*8880*/  @!P1 IMAD.X R3, R4, 0x1, R21, P2 ;  /* 0x0000000104039824 */ /* 0x010fc800010e0615 */
[----:B------:R-:W-:-:S05]  /*8890*/  @!P1 IMAD.MOV.U32 R15, RZ, RZ, R3 ;  /* 0x000000ffff0f9224 */ /* 0x000fca00078e0003 */
[----:B------:R0:W3:Y:S01]  /*88a0*/  @!P1 LD.E.128 R4, desc[UR42][R14.64] ;  /* 0x0000002a0e049980 */ /* 0x0000e2000c101d00 */
[----:B------:R-:W-:Y:S02]  /*88b0*/  CS2R R34, SRZ ;  /* 0x0000000000227805 */ /* 0x000fe4000001ff00 */
[----:B------:R-:W-:Y:S02]  /*88c0*/  CS2R R28, SRZ ;  /* 0x00000000001c7805 */ /* 0x000fe4000001ff00 */
[----:B------:R-:W-:Y:S01]  /*88d0*/  CS2R R20, SRZ ;  /* 0x0000000000147805 */ /* 0x000fe2000001ff00 */
[----:B------:R-:W1:Y:S01]  /*88e0*/  SHFL.IDX PT, R24, R24, 0x1, 0x1c1f ;  /* 0x003c1f0018187f89 */ /* 0x000e6200000e0000 */
[----:B------:R-:W-:-:S03]  /*88f0*/  CS2R R36, SRZ ;  /* 0x0000000000247805 */ /* 0x000fc6000001ff00 */
[----:B0-----:R0:W4:Y:S01]  /*8900*/  SHFL.IDX PT, R14, R27, 0x1, 0x1c1f ;  /* 0x003c1f001b0e7f89 */ /* 0x00112200000e0000 */
[----:B--2---:R-:W-:Y:S02]  /*8910*/  @!P1 IMAD.MOV.U32 R35, RZ, RZ, R9 ;  /* 0x000000ffff239224 */ /* 0x004fe400078e0009 */
[----:B------:R-:W-:Y:S02]  /*8920*/  @!P1 IMAD.MOV.U32 R34, RZ, RZ, R8 ;  /* 0x000000ffff229224 */ /* 0x000fe400078e0008 */
[----:B------:R-:W-:Y:S01]  /*8930*/  @!P1 IMAD.MOV.U32 R36, RZ, RZ, R10 ;  /* 0x000000ffff249224 */ /* 0x000fe200078e000a */
[----:B------:R-:W-:Y:S01]  /*8940*/  MOV R3, R35 ;  /* 0x0000002300037202 */ /* 0x000fe20000000f00 */
[----:B------:R-:W-:Y:S02]  /*8950*/  IMAD.MOV.U32 R0, RZ, RZ, R34 ;  /* 0x000000ffff007224 */ /* 0x000fe400078e0022 */
[----:B------:R-:W-:Y:S01]  /*8960*/  @!P1 IMAD.MOV.U32 R37, RZ, RZ, R11 ;  /* 0x000000ffff259224 */ /* 0x000fe200078e000b */
[----:B------:R-:W-:Y:S01]  /*8970*/  PRMT R43, R3, 0x7610, R43 ;  /* 0x00007610032b7816 */ /* 0x000fe2000000002b */
[----:B------:R-:W-:Y:S01]  /*8980*/  IMAD.MOV.U32 R8, RZ, RZ, R36 ;  /* 0x000000ffff087224 */ /* 0x000fe200078e0024 */
[----:B------:R-:W-:Y:S01]  /*8990*/  PRMT R42, R0, 0x7610, R42 ;  /* 0x00007610002a7816 */ /* 0x000fe2000000002a */
[----:B------:R0:W2:Y:S01]  /*89a0*/  SHFL.IDX PT, R3, R25, 0x1, 0x1c1f ;  /* 0x003c1f0019037f89 */ /* 0x0000a200000e0000 */
[----:B------:R-:W-:-:S02]  /*89b0*/  IMAD.MOV.U32 R9, RZ, RZ, R37 ;  /* 0x000000ffff097224 */ /* 0x000fc400078e0025 */
[----:B---3--:R-:W-:Y:S01]  /*89c0*/  @!P1 IMAD.MOV.U32 R28, RZ, RZ, R4 ;  /* 0x000000ffff1c9224 */ /* 0x008fe200078e0004 */
[----:B------:R0:W3:Y:S01]  /*89d0*/  SHFL.IDX PT, R0, R26, 0x1, 0x1c1f ;  /* 0x003c1f001a007f89 */ /* 0x0000e200000e0000 */
[----:B------:R-:W-:Y:S01]  /*89e0*/  @!P1 IMAD.MOV.U32 R29, RZ, RZ, R5 ;  /* 0x000000ffff1d9224 */ /* 0x000fe200078e0005 */
[----:B------:R-:W-:Y:S01]  /*89f0*/  PRMT R31, R8, 0x5410, R9 ;  /* 0x00005410081f7816 */ /* 0x000fe20000000009 */
[----:B------:R-:W-:Y:S02]  /*8a00*/  @!P1 IMAD.MOV.U32 R20, RZ, RZ, R6 ;  /* 0x000000ffff149224 */ /* 0x000fe400078e0006 */
[----:B------:R-:W-:Y:S02]  /*8a10*/  @!P1 IMAD.MOV.U32 R21, RZ, RZ, R7 ;  /* 0x000000ffff159224 */ /* 0x000fe400078e0007 */
[----:B------:R-:W-:Y:S02]  /*8a20*/  IMAD.MOV.U32 R4, RZ, RZ, R28 ;  /* 0x000000ffff047224 */ /* 0x000fe400078e001c */
[----:B------:R-:W-:-:S02]  /*8a30*/  IMAD.MOV.U32 R5, RZ, RZ, R29 ;  /* 0x000000ffff057224 */ /* 0x000fc400078e001d */
[----:B------:R-:W-:Y:S02]  /*8a40*/  IMAD.MOV.U32 R6, RZ, RZ, R20 ;  /* 0x000000ffff067224 */ /* 0x000fe400078e0014 */
[----:B------:R-:W-:Y:S01]  /*8a50*/  IMAD.MOV.U32 R7, RZ, RZ, R21 ;  /* 0x000000ffff077224 */ /* 0x000fe200078e0015 */
[----:B------:R-:W-:Y:S02]  /*8a60*/  PRMT R45, R5, 0x7610, R45 ;  /* 0x00007610052d7816 */ /* 0x000fe4000000002d */
[----:B------:R-:W-:Y:S02]  /*8a70*/  PRMT R56, R4, 0x5410, R6 ;  /* 0x0000541004387816 */ /* 0x000fe40000000006 */
[----:B------:R-:W-:Y:S02]  /*8a80*/  CS2R R4, SRZ ;  /* 0x0000000000047805 */ /* 0x000fe4000001ff00 */
[----:B012-4-:R-:W-:-:S07]  /*8a90*/  PRMT R42, R42, 0x5410, R7 ;  /* 0x000054102a2a7816 */ /* 0x017fce0000000007 */
.L_x_14778:
        /* <DEDUP_REMOVED lines=15> */
[--C-:B---3--:R-:W-:Y:S02]  /*8b90*/  IMAD.X R9, R0, 0x1, R5.reuse, P1 ;  /* 0x0000000100097824 */ /* 0x108fe400008e0605 */
[----:B------:R-:W-:-:S04]  /*8ba0*/  IMAD.X R5, R24, 0x1, R5, P2 ;  /* 0x0000000118057824 */ /* 0x000fc800010e0605 */
[----:B------:R-:W5:Y:S04]  /*8bb0*/  LD.E.128 R8, desc[UR42][R8.64] ;  /* 0x0000002a08087980 */ /* 0x000f68000c101d00 */
[----:B------:R-:W5:Y:S02]  /*8bc0*/  LD.E.128 R4, desc[UR42][R4.64] ;  /* 0x0000002a04047980 */ /* 0x000f64000c101d00 */
.L_x_14490:
[----:B------:R-:W-:Y:S05]  /*8bd0*/  BSYNC B1 ;  /* 0x0000000000017941 */ /* 0x000fea0003800000 */
.L_x_14489:
[----:B------:R-:W-:Y:S01]  /*8be0*/  ULEA.HI UR4, UR36, UR36, URZ, 0x1 ;  /* 0x0000002424047291 */ /* 0x000fe2000f8f083f */
[----:B---3--:R-:W0:Y:S01]  /*8bf0*/  S2R R0, SR_TID.X ;  /* 0x0000000000007919 */ /* 0x008e220000002100 */
[----:B------:R-:W-:Y:S01]  /*8c00*/  IMAD R32, R33, -0xc0, R32 ;  /* 0xffffff4021207824 */ /* 0x000fe200078e0220 */
[----:B------:R-:W-:Y:S01]  /*8c10*/  BSSY B1, `(.L_x_14491) ;  /* 0x000001e000017945 */ /* 0x000fe20003800000 */
[----:B------:R-:W-:Y:S01]  /*8c20*/  ULOP3.LUT UR4, UR4, 0xfffffffe, URZ, 0xc0, !UPT ;  /* 0xfffffffe04047892 */ /* 0x000fe2000f8ec03f */
[----:B-----5:R-:W-:Y:S02]  /*8c30*/  IMAD.MOV.U32 R12, RZ, RZ, R5 ;  /* 0x000000ffff0c7224 */ /* 0x020fe400078e0005 */
[----:B------:R-:W-:Y:S01]  /*8c40*/  VIMNMX R32, R32, 0xc0, PT ;  /* 0x000000c020207848 */ /* 0x000fe20003fe0100 */
[----:B------:R-:W-:Y:S02]  /*8c50*/  UIADD3 UR4, UR36, -UR4, URZ ;  /* 0x8000000424047290 */ /* 0x000fe4000fffe03f */
[----:B------:R-:W-:Y:S01]  /*8c60*/  PRMT R39, R12, 0x7610, R39 ;  /* 0x000076100c277816 */ /* 0x000fe20000000027 */
[----:B------:R-:W-:-:S03]  /*8c70*/  IMAD.MOV.U32 R12, RZ, RZ, R7 ;  /* 0x000000ffff0c7224 */ /* 0x000fc600078e0007 */
[----:B------:R-:W-:-:S05]  /*8c80*/  IMAD.U32 R3, RZ, RZ, UR4 ;  /* 0x00000004ff037e24 */ /* 0x000fca000f8e00ff */
[----:B------:R-:W-:-:S04]  /*8c90*/  SHF.L.U32 R3, R3, 0x1f, RZ ;  /* 0x0000001f03037819 */ /* 0x000fc800000006ff */
[----:B------:R-:W1:Y:S01]  /*8ca0*/  SYNCS.PHASECHK.TRANS64.TRYWAIT P1, [R2+URZ+0x16800], R3 ;  /* 0x01680003020075a7 */ /* 0x000e62000802017f */
[----:B0-----:R-:W-:-:S05]  /*8cb0*/  VIADD R0, R0, 0xffffff80 ;  /* 0xffffff8000007836 */ /* 0x001fca0000000000 */
[--C-:B------:R-:W-:Y:S02]  /*8cc0*/  SHF.R.S32.HI R13, RZ, 0x1f, R0.reuse ;  /* 0x0000001fff0d7819 */ /* 0x100fe40000011400 */
[----:B------:R-:W-:Y:S02]  /*8cd0*/  SHF.R.S32.HI R14, RZ, 0x1f, R0 ;  /* 0x0000001fff0e7819 */ /* 0x000fe40000011400 */
[-C--:B------:R-:W-:Y:S02]  /*8ce0*/  LEA.HI R13, R13, R0.reuse, RZ, 0x2 ;  /* 0x000000000d0d7211 */ /* 0x080fe400078f10ff */
[----:B------:R-:W-:Y:S01]  /*8cf0*/  LEA.HI R14, R14, R0, RZ, 0x2 ;  /* 0x000000000e0e7211 */ /* 0x000fe200078f10ff */
[----:B------:R-:W-:Y:S01]  /*8d00*/  IMAD.MOV.U32 R0, RZ, RZ, R4 ;  /* 0x000000ffff007224 */ /* 0x000fe200078e0004 */
[----:B------:R-:W-:Y:S02]  /*8d10*/  SHF.R.S32.HI R13, RZ, 0x2, R13 ;  /* 0x00000002ff0d7819 */ /* 0x000fe4000001140d */
[----:B------:R-:W-:-:S02]  /*8d20*/  SHF.R.S32.HI R14, RZ, 0x2, R14 ;  /* 0x00000002ff0e7819 */ /* 0x000fc4000001140e */
[----:B------:R-:W-:Y:S01]  /*8d30*/  PRMT R38, R38, 0x5410, R0 ;  /* 0x0000541026267816 */ /* 0x000fe20000000000 */
[----:B------:R-:W-:Y:S01]  /*8d40*/  VIADD R13, R13, 0x60 ;  /* 0x000000600d0d7836 */ /* 0x000fe20000000000 */
[-C--:B------:R-:W-:Y:S01]  /*8d50*/  ISETP.GE.OR P2, PT, R14, R32.reuse, P0 ;  /* 0x000000200e00720c */ /* 0x080fe20000746670 */
[----:B------:R-:W-:Y:S02]  /*8d60*/  IMAD.MOV.U32 R0, RZ, RZ, R6 ;  /* 0x000000ffff007224 */ /* 0x000fe400078e0006 */
[----:B------:R-:W-:Y:S01]  /*8d70*/  IMAD.MOV.U32 R14, RZ, RZ, R9 ;  /* 0x000000ffff0e7224 */ /* 0x000fe200078e0009 */
[----:B------:R-:W-:Y:S01]  /*8d80*/  ISETP.GE.OR P0, PT, R13, R32, P0 ;  /* 0x000000200d00720c */ /* 0x000fe20000706670 */
[----:B------:R-:W-:Y:S01]  /*8d90*/  IMAD.MOV.U32 R13, RZ, RZ, R8 ;  /* 0x000000ffff0d7224 */ /* 0x000fe200078e0008 */
[----:B------:R-:W-:Y:S01]  /*8da0*/  PRMT R33, R0, 0x5410, R12 ;  /* 0x0000541000217816 */ /* 0x000fe2000000000c */
[----:B------:R-:W-:Y:S01]  /*8db0*/  IMAD.IADD R32, R16, 0x1, R41 ;  /* 0x0000000110207824 */ /* 0x000fe200078e0229 */
[----:B------:R-:W-:-:S02]  /*8dc0*/  PRMT R39, R39, 0x5410, R14 ;  /* 0x0000541027277816 */ /* 0x000fc4000000000e */
[----:B------:R-:W-:Y:S01]  /*8dd0*/  PRMT R38, R13, 0x7610, R38 ;  /* 0x000076100d267816 */ /* 0x000fe20000000026 */
[----:B-1----:R-:W-:Y:S06]  /*8de0*/  @!P1 BRA `(.L_x_14492) ;  /* 0x0000018000d49947 */ /* 0x002fec0003800000 */
.L_x_14779:
[----:B------:R-:W-:Y:S05]  /*8df0*/  BSYNC B1 ;  /* 0x0000000000017941 */ /* 0x000fea0003800000 */
.L_x_14491:
[----:B------:R-:W-:Y:S01]  /*8e00*/  BSSY B1, `(.L_x_14493) ;  /* 0x0000069000017945 */ /* 0x000fe20003800000 */
[----:B------:R-:W-:Y:S01]  /*8e10*/  IMAD.MOV.U32 R0, RZ, RZ, R10 ;  /* 0x000000ffff007224 */ /* 0x000fe200078e000a */
[----:B------:R-:W-:Y:S01]  /*8e20*/  LOP3.LUT R32, R32, 0x38, RZ, 0xc0, !PT ;  /* 0x0000003820207812 */ /* 0x000fe200078ec0ff */
[----:B0-----:R-:W-:Y:S01]  /*8e30*/  IMAD.MOV.U32 R3, RZ, RZ, R11 ;  /* 0x000000ffff037224 */ /* 0x001fe200078e000b */
[----:B------:R-:W-:Y:S06]  /*8e40*/  @P2 BRA `(.L_x_14494) ;  /* 0x0000000400902947 */ /* 0x000fec0003800000 */
[----:B------:R-:W2:Y:S01]  /*8e50*/  LDL R12, [R1+0x44] ;  /* 0x00004400010c7983 */ /* 0x000ea20000100800 */
[----:B------:R-:W0:Y:S02]  /*8e60*/  S2R R13, SR_TID.X ;  /* 0x00000000000d7919 */ /* 0x000e240000002100 */
[----:B0-----:R-:W-:-:S05]  /*8e70*/  VIADD R13, R13, 0xffffff80 ;  /* 0xffffff800d0d7836 */ /* 0x001fca0000000000 */
[----:B------:R-:W-:-:S04]  /*8e80*/  SHF.R.S32.HI R26, RZ, 0x1f, R13 ;  /* 0x0000001fff1a7819 */ /* 0x000fc8000001140d */
[----:B------:R-:W-:-:S04]  /*8e90*/  LEA.HI R26, R26, R13, RZ, 0x5 ;  /* 0x0000000d1a1a7211 */ /* 0x000fc800078f28ff */
[----:B------:R-:W-:Y:S01]  /*8ea0*/  SHF.R.S32.HI R26, RZ, 0x5, R26 ;  /* 0x00000005ff1a7819 */ /* 0x000fe2000001141a */
[----:B------:R-:W-:Y:S01]  /*8eb0*/  HADD2.F32 R45, -RZ, R45.H0_H0 ;  /* 0x2000002dff2d7230 */ /* 0x000fe20000004100 */
[----:B------:R-:W-:Y:S02]  /*8ec0*/  SHF.R.U64 R55, R34, 0x10, R35 ;  /* 0x0000001022377819 */ /* 0x000fe40000001223 */
[----:B------:R-:W-:Y:S01]  /*8ed0*/  SHF.R.U32.HI R44, RZ, 0x10, R29 ;  /* 0x00000010ff2c7819 */ /* 0x000fe2000001161d */
[----:B------:R-:W-:Y:S01]  /*8ee0*/  HADD2.F32 R43, -RZ, R43.H0_H0 ;  /* 0x2000002bff2b7230 */ /* 0x000fe20000004100 */
[----:B------:R-:W-:Y:S02]  /*8ef0*/  SHF.R.U64 R51, R20, 0x10, R21 ;  /* 0x0000001014337819 */ /* 0x000fe40000001215 */
[----:B------:R-:W-:Y:S01]  /*8f00*/  SHF.R.U32.HI R46, RZ, 0x10, R35 ;  /* 0x00000010ff2e7819 */ /* 0x000fe20000011623 */
[----:B------:R-:W-:Y:S01]  /*8f10*/  HADD2.F32 R44, -RZ, R44.H0_H0 ;  /* 0x2000002cff2c7230 */ /* 0x000fe20000004100 */
[----:B------:R-:W-:-:S02]  /*8f20*/  SHF.R.U64 R54, R36, 0x10, R37 ;  /* 0x0000001024367819 */ /* 0x000fc40000001225 */
[----:B------:R-:W-:Y:S02]  /*8f30*/  SHF.R.U32.HI R50, RZ, 0x10, R21 ;  /* 0x00000010ff327819 */ /* 0x000fe40000011615 */
[----:B------:R-:W-:Y:S02]  /*8f40*/  SHF.R.U64 R53, R28, 0x10, R29 ;  /* 0x000000101c357819 */ /* 0x000fe4000000121d */
[----:B------:R-:W-:Y:S01]  /*8f50*/  SHF.R.U32.HI R52, RZ, 0x10, R37 ;  /* 0x00000010ff347819 */ /* 0x000fe20000011625 */
        /* <DEDUP_REMOVED lines=8> */
[--C-:B------:R-:W-:Y:S02]  /*8fe0*/  IMAD R41, R41, 0x2, R2.reuse ;  /* 0x0000000229297824 */ /* 0x100fe400078e0202 */
[----:B------:R-:W-:-:S03]  /*8ff0*/  IMAD R40, R13, 0x2, R2 ;  /* 0x000000020d287824 */ /* 0x000fc600078e0202 */
[----:B------:R-:W0:Y:S04]  /*9000*/  LDS.128 R24, [R41+0x8400] ;  /* 0x0084000029187984 */ /* 0x000e280000000c00 */
[----:B------:R-:W1:Y:S01]  /*9010*/  LDS.128 R12, [R40+0x8400] ;  /* 0x00840000280c7984 */ /* 0x000e620000000c00 */
[--C-:B0-----:R-:W-:Y:S02]  /*9020*/  HADD2.F32 R34, -RZ, R25.reuse.H0_H0 ;  /* 0x20000019ff227230 */ /* 0x101fe40000004100 */
[----:B------:R-:W-:Y:S02]  /*9030*/  HADD2.F32 R35, -RZ, R25.H1_H1 ;  /* 0x30000019ff237230 */ /* 0x000fe40000004100 */
[----:B-1----:R-:W-:Y:S02]  /*9040*/  HADD2.F32 R20, -RZ, R13.H0_H0 ;  /* 0x2000000dff147230 */ /* 0x002fe40000004100 */
[C---:B------:R-:W-:Y:S01]  /*9050*/  FMUL.FTZ R47, R34.reuse, R45 ;  /* 0x0000002d222f7220 */ /* 0x040fe20000410000 */
[----:B------:R-:W-:Y:S01]  /*9060*/  FMUL.FTZ R49, R34, R43 ;  /* 0x0000002b22317220 */ /* 0x000fe20000410000 */
[----:B------:R-:W-:-:S02]  /*9070*/  HADD2.F32 R34, -RZ, R46.H0_H0 ;  /* 0x2000002eff227230 */ /* 0x000fc40000004100 */
[C---:B------:R-:W-:Y:S01]  /*9080*/  FFMA.FTZ R48, R20.reuse, R43, -R47 ;  /* 0x0000002b14307223 */ /* 0x040fe2000001082f */
[----:B------:R-:W-:Y:S02]  /*9090*/  HADD2.F32 R21, -RZ, R13.H1_H1 ;  /* 0x3000000dff157230 */ /* 0x000fe40000004100 */
[C---:B------:R-:W-:Y:S01]  /*90a0*/  FMUL.FTZ R46, R35.reuse, R44 ;  /* 0x0000002c232e7220 */ /* 0x040fe20000410000 */
[----:B------:R-:W-:Y:S02]  /*90b0*/  HADD2.F32 R36, -RZ, R27.H0_H0 ;  /* 0x2000001bff247230 */ /* 0x000fe40000004100 */
[----:B------:R-:W-:Y:S02]  /*90c0*/  HADD2.F32 R47, -RZ, R42.H1_H1 ;  /* 0x3000002aff2f7230 */ /* 0x000fe40000004100 */
[----:B------:R-:W-:Y:S02]  /*90d0*/  HADD2.F32 R43, -RZ, R31.H1_H1 ;  /* 0x3000001fff2b7230 */ /* 0x000fe40000004100 */
[----:B------:R-:W-:Y:S01]  /*90e0*/  FFMA.FTZ R49, R20, R45, R49 ;  /* 0x0000002d14317223 */ /* 0x000fe20000010031 */
        /* <DEDUP_REMOVED lines=8> */
[----:B------:R-:W-:Y:S02]  /*9170*/  HADD2.F32 R29, -RZ, R15.H1_H1 ;  /* 0x3000000fff1d7230 */ /* 0x000fe40000004100 */
[----:B------:R-:W-:Y:S01]  /*9180*/  FFMA.FTZ R45, R28, R43, -R45 ;  /* 0x0000002b1c2d7223 */ /* 0x000fe2000001082d */
[----:B------:R-:W-:-:S02]  /*9190*/  HADD2.F32 R20, -RZ, R52.H0_H0 ;  /* 0x20000034ff147230 */ /* 0x000fc40000004100 */
[----:B------:R-:W-:Y:S01]  /*91a0*/  FFMA.FTZ R47, R28, R47, R36 ;  /* 0x0000002f1c2f7223 */ /* 0x000fe20000010024 */
[----:B------:R-:W-:Y:S02]  /*91b0*/  HADD2.F32 R25, -RZ, R24.H0_H0 ;  /* 0x20000018ff197230 */ /* 0x000fe40000004100 */
[C---:B------:R-:W-:Y:S01]  /*91c0*/  FMUL.FTZ R34, R37.reuse, R46 ;  /* 0x0000002e25227220 */ /* 0x040fe20000410000 */
[----:B------:R-:W-:Y:S02]  /*91d0*/  HADD2.F32 R28, -RZ, R56.H0_H0 ;  /* 0x20000038ff1c7230 */ /* 0x000fe40000004100 */
[----:B------:R-:W-:Y:S02]  /*91e0*/  HADD2.F32 R42, -RZ, R42.H0_H0 ;  /* 0x2000002aff2a7230 */ /* 0x000fe40000004100 */
[-C--:B------:R-:W-:Y:S01]  /*91f0*/  FMUL.FTZ R52, R37, R20.reuse ;  /* 0x0000001425347220 */ /* 0x080fe20000410000 */
[----:B------:R-:W-:Y:S02]  /*9200*/  HADD2.F32 R13, -RZ, R12.H0_H0 ;  /* 0x2000000cff0d7230 */ /* 0x000fe40000004100 */
[----:B------:R-:W-:Y:S01]  /*9210*/  FFMA.FTZ R50, R29, R20, -R34 ;  /* 0x000000141d327223 */ /* 0x000fe20000010822 */
[----:B------:R-:W-:-:S02]  /*9220*/  HADD2.F32 R27, -RZ, R26.H0_H0 ;  /* 0x2000001aff1b7230 */ /* 0x000fc40000004100 */
[C---:B------:R-:W-:Y:S01]  /*9230*/  FMUL.FTZ R36, R25.reuse, R28 ;  /* 0x0000001c19247220 */ /* 0x040fe20000410000 */
[----:B------:R-:W-:Y:S02]  /*9240*/  HADD2.F32 R34, -RZ, R56.H1_H1 ;  /* 0x30000038ff227230 */ /* 0x000fe40000004100 */
[----:B------:R-:W-:Y:S01]  /*9250*/  FMUL.FTZ R25, R25, R42 ;  /* 0x0000002a19197220 */ /* 0x000fe20000410000 */
[----:B------:R-:W-:Y:S02]  /*9260*/  HADD2.F32 R20, -RZ, R31.H0_H0 ;  /* 0x2000001fff147230 */ /* 0x000fe40000004100 */
[----:B------:R-:W-:Y:S01]  /*9270*/  FFMA.FTZ R52, R29, R46, R52 ;  /* 0x0000002e1d347223 */ /* 0x000fe20000010034 */
[----:B------:R-:W-:Y:S01]  /*9280*/  FFMA.FTZ R36, R13, R42, -R36 ;  /* 0x0000002a0d247223 */ /* 0x000fe20000010824 */
[----:B------:R-:W-:Y:S02]  /*9290*/  HADD2.F32 R15, -RZ, R14.H0_H0 ;  /* 0x2000000eff0f7230 */ /* 0x000fe40000004100 */
[----:B------:R-:W-:Y:S01]  /*92a0*/  FMUL.FTZ R46, R27, R34 ;  /* 0x000000221b2e7220 */ /* 0x000fe20000410000 */
[----:B------:R-:W-:Y:S01]  /*92b0*/  FFMA.FTZ R28, R13, R28, R25 ;  /* 0x0000001c0d1c7223 */ /* 0x000fe20000010019 */
[----:B------:R-:W-:Y:S01]  /*92c0*/  FMUL.FTZ R42, R27, R20 ;  /* 0x000000141b2a7220 */ /* 0x000fe20000410000 */
[----:B------:R-:W-:-:S02]  /*92d0*/  HADD2.F32 R24, -RZ, R24.H1_H1 ;  /* 0x30000018ff187230 */ /* 0x000fc40000004100 */
[----:B------:R-:W-:Y:S02]  /*92e0*/  HADD2.F32 R26, -RZ, R26.H1_H1 ;  /* 0x3000001aff1a7230 */ /* 0x000fe40000004100 */
[----:B------:R-:W-:Y:S02]  /*92f0*/  HADD2.F32 R25, -RZ, R53.H0_H0 ;  /* 0x20000035ff197230 */ /* 0x000fe40000004100 */
[----:B------:R-:W-:Y:S02]  /*9300*/  HADD2.F32 R27, -RZ, R51.H0_H0 ;  /* 0x20000033ff1b7230 */ /* 0x000fe40000004100 */
[----:B------:R-:W-:Y:S02]  /*9310*/  HADD2.F32 R13, -RZ, R55.H0_H0 ;  /* 0x20000037ff0d7230 */ /* 0x000fe40000004100 */
[----:B------:R-:W-:Y:S02]  /*9320*/  HADD2.F32 R21, -RZ, R54.H0_H0 ;  /* 0x20000036ff157230 */ /* 0x000fe40000004100 */
[----:B------:R-:W-:Y:S01]  /*9330*/  FFMA.FTZ R46, R15, R20, -R46 ;  /* 0x000000140f2e7223 */ /* 0x000fe2000001082e */
[----:B------:R-:W-:-:S02]  /*9340*/  HADD2.F32 R12, -RZ, R12.H1_H1 ;  /* 0x3000000cff0c7230 */ /* 0x000fc40000004100 */
        /* <DEDUP_REMOVED lines=20> */
.L_x_14494:
[----:B------:R-:W-:Y:S05]  /*9490*/  BSYNC B1 ;  /* 0x0000000000017941 */ /* 0x000fea0003800000 */
.L_x_14493:
[----:B------:R-:W-:Y:S01]  /*94a0*/  PRMT R34, R0, 0x5410, R3 ;  /* 0x0000541000227816 */ /* 0x000fe20000000003 */
[----:B------:R-:W-:Y:S06]  /*94b0*/  @P0 BRA `(.L_x_14485) ;  /* 0x00000004006c0947 */ /* 0x000fec0003800000 */
[----:B0-----:R-:W2:Y:S04]  /*94c0*/  LDL R13, [R1+0x38] ;  /* 0x00003800010d7983 */ /* 0x001ea80000100800 */
[----:B------:R-:W2:Y:S04]  /*94d0*/  LDL R12, [R1+0x64] ;  /* 0x00006400010c7983 */ /* 0x000ea80000100800 */
[----:B------:R-:W3:Y:S04]  /*94e0*/  LDL R20, [R1+0x48] ;  /* 0x0000480001147983 */ /* 0x000ee80000100800 */
[----:B------:R-:W4:Y:S01]  /*94f0*/  LDL R43, [R1+0x58] ;  /* 0x00005800012b7983 */ /* 0x000f220000100800 */
[----:B------:R-:W-:-:S02]  /*9500*/  SHF.R.U64 R41, R10, 0x10, R11 ;  /* 0x000000100a297819 */ /* 0x000fc4000000120b */
[----:B------:R-:W-:Y:S01]  /*9510*/  SHF.R.U32.HI R36, RZ, 0x10, R11 ;  /* 0x00000010ff247819 */ /* 0x000fe2000001160b */
[--C-:B------:R-:W-:Y:S01]  /*9520*/  HADD2.F32 R11, -RZ, R39.reuse.H1_H1 ;  /* 0x30000027ff0b7230 */ /* 0x100fe20000004100 */
[----:B------:R-:W-:Y:S01]  /*9530*/  SHF.R.U64 R42, R8, 0x10, R9 ;  /* 0x00000010082a7819 */ /* 0x000fe20000001209 */
[----:B------:R-:W-:Y:S01]  /*9540*/  HADD2.F32 R39, -RZ, R39.H0_H0 ;  /* 0x20000027ff277230 */ /* 0x000fe20000004100 */
[----:B------:R-:W-:Y:S02]  /*9550*/  SHF.R.U64 R40, R4, 0x10, R5 ;  /* 0x0000001004287819 */ /* 0x000fe40000001205 */
[----:B------:R-:W-:Y:S02]  /*9560*/  SHF.R.U32.HI R28, RZ, 0x10, R9 ;  /* 0x00000010ff1c7819 */ /* 0x000fe40000011609 */
[--C-:B------:R-:W-:Y:S02]  /*9570*/  SHF.R.U64 R37, R6, 0x10, R7.reuse ;  /* 0x0000001006257819 */ /* 0x100fe40000001207 */
[----:B------:R-:W-:-:S02]  /*9580*/  SHF.R.U32.HI R35, RZ, 0x10, R7 ;  /* 0x00000010ff237819 */ /* 0x000fc40000011607 */
[----:B--2---:R-:W-:-:S05]  /*9590*/  LOP3.LUT R32, R12, R32, R13, 0x1e, !PT ;  /* 0x000000200c207212 */ /* 0x004fca00078e1e0d */
[----:B---3--:R-:W-:Y:S01]  /*95a0*/  IMAD.IADD R3, R20, 0x1, R32 ;  /* 0x0000000114037824 */ /* 0x008fe200078e0220 */
[----:B------:R-:W-:Y:S01]  /*95b0*/  SHF.R.U32.HI R20, RZ, 0x10, R5 ;  /* 0x00000010ff147819 */ /* 0x000fe20000011605 */
[----:B----4-:R-:W0:Y:S02]  /*95c0*/  LDS.128 R12, [R43+0x8400] ;  /* 0x008400002b0c7984 */ /* 0x010e240000000c00 */
[----:B------:R-:W-:Y:S02]  /*95d0*/  IMAD R3, R3, 0x2, R2 ;  /* 0x0000000203037824 */ /* 0x000fe400078e0202 */
[----:B------:R-:W-:-:S03]  /*95e0*/  HADD2.F32 R20, -RZ, R20.H0_H0 ;  /* 0x20000014ff147230 */ /* 0x000fc60000004100 */
        /* <DEDUP_REMOVED lines=9> */
[----:B------:R-:W-:Y:S02]  /*9680*/  HADD2.F32 R8, -RZ, R28.H0_H0 ;  /* 0x2000001cff087230 */ /* 0x000fe40000004100 */
[C---:B------:R-:W-:Y:S01]  /*9690*/  FMUL.FTZ R28, R25.reuse, R20 ;  /* 0x00000014191c7220 */ /* 0x040fe20000410000 */
[C---:B------:R-:W-:Y:S01]  /*96a0*/  FFMA.FTZ R29, R4.reuse, R11, -R21 ;  /* 0x0000000b041d7223 */ /* 0x040fe20000010815 */
[--C-:B------:R-:W-:Y:S02]  /*96b0*/  HADD2.F32 R11, -RZ, R38.reuse.H1_H1 ;  /* 0x30000026ff0b7230 */ /* 0x100fe40000004100 */
[----:B------:R-:W-:Y:S01]  /*96c0*/  FFMA.FTZ R31, R4, R39, R31 ;  /* 0x00000027041f7223 */ /* 0x000fe2000001001f */
[----:B------:R-:W-:Y:S02]  /*96d0*/  HADD2.F32 R38, -RZ, R38.H0_H0 ;  /* 0x20000026ff267230 */ /* 0x000fe40000004100 */
[-C--:B------:R-:W-:Y:S01]  /*96e0*/  FMUL.FTZ R4, R25, R8.reuse ;  /* 0x0000000819047220 */ /* 0x080fe20000410000 */
[----:B------:R-:W-:Y:S01]  /*96f0*/  FFMA.FTZ R32, R13, R8, -R28 ;  /* 0x000000080d207223 */ /* 0x000fe2000001081c */
[----:B------:R-:W-:-:S02]  /*9700*/  HADD2.F32 R9, -RZ, R26.H0_H0 ;  /* 0x2000001aff097230 */ /* 0x000fc40000004100 */
[CC--:B------:R-:W-:Y:S01]  /*9710*/  FMUL.FTZ R21, R7.reuse, R11.reuse ;  /* 0x0000000b07157220 */ /* 0x0c0fe20000410000 */
[----:B------:R-:W-:Y:S02]  /*9720*/  HADD2.F32 R8, -RZ, R33.H0_H0 ;  /* 0x20000021ff087230 */ /* 0x000fe40000004100 */
[----:B------:R-:W-:Y:S01]  /*9730*/  FMUL.FTZ R28, R7, R38 ;  /* 0x00000026071c7220 */ /* 0x000fe20000410000 */
[----:B------:R-:W-:Y:S01]  /*9740*/  FFMA.FTZ R20, R13, R20, R4 ;  /* 0x000000140d147223 */ /* 0x000fe20000010004 */
[----:B------:R-:W-:Y:S02]  /*9750*/  HADD2.F32 R5, -RZ, R14.H0_H0 ;  /* 0x2000000eff057230 */ /* 0x000fe40000004100 */
[C---:B------:R-:W-:Y:S01]  /*9760*/  FFMA.FTZ R21, R0.reuse, R38, -R21 ;  /* 0x0000002600157223 */ /* 0x040fe20000010815 */
[----:B------:R-:W-:Y:S02]  /*9770*/  HADD2.F32 R4, -RZ, R34.H0_H0 ;  /* 0x20000022ff047230 */ /* 0x000fe40000004100 */
[----:B------:R-:W-:Y:S01]  /*9780*/  FFMA.FTZ R28, R0, R11, R28 ;  /* 0x0000000b001c7223 */ /* 0x000fe2000001001c */
[----:B------:R-:W-:Y:S01]  /*9790*/  FMUL.FTZ R0, R9, R8 ;  /* 0x0000000809007220 */ /* 0x000fe20000410000 */
[----:B------:R-:W-:-:S02]  /*97a0*/  HADD2.F32 R10, -RZ, R27.H0_H0 ;  /* 0x2000001bff0a7230 */ /* 0x000fc40000004100 */
[----:B------:R-:W-:Y:S02]  /*97b0*/  HADD2.F32 R7, -RZ, R34.H1_H1 ;  /* 0x30000022ff077230 */ /* 0x000fe40000004100 */
[-C--:B------:R-:W-:Y:S01]  /*97c0*/  FFMA.FTZ R25, R5, R4.reuse, -R0 ;  /* 0x0000000405197223 */ /* 0x080fe20000010800 */
[----:B------:R-:W-:Y:S02]  /*97d0*/  HADD2.F32 R33, -RZ, R33.H1_H1 ;  /* 0x30000021ff217230 */ /* 0x000fe40000004100 */
[----:B------:R-:W-:Y:S01]  /*97e0*/  FMUL.FTZ R34, R9, R4 ;  /* 0x0000000409227220 */ /* 0x000fe20000410000 */
[----:B------:R-:W-:Y:S02]  /*97f0*/  HADD2.F32 R6, -RZ, R15.H0_H0 ;  /* 0x2000000fff067230 */ /* 0x000fe40000004100 */
[----:B------:R-:W-:Y:S02]  /*9800*/  HADD2.F32 R0, -RZ, R36.H0_H0 ;  /* 0x20000024ff007230 */ /* 0x000fe40000004100 */
[----:B------:R-:W-:Y:S01]  /*9810*/  FMUL.FTZ R9, R10, R33 ;  /* 0x000000210a097220 */ /* 0x000fe20000410000 */
[----:B------:R-:W-:-:S02]  /*9820*/  HADD2.F32 R27, -RZ, R27.H1_H1 ;  /* 0x3000001bff1b7230 */ /* 0x000fc40000004100 */
[-C--:B------:R-:W-:Y:S01]  /*9830*/  FMUL.FTZ R36, R10, R7.reuse ;  /* 0x000000070a247220 */ /* 0x080fe20000410000 */
        /* <DEDUP_REMOVED lines=31> */
[----:B------:R2:W-:Y:S01]  /*9a30*/  STS.128 [R43+0x8400], R4 ;  /* 0x008400042b007388 */ /* 0x0005e20000000c00 */
[----:B------:R-:W-:-:S02]  /*9a40*/  F2FP.F16.F32.PACK_AB R8, R13, R28 ;  /* 0x0000001c0d08723e */ /* 0x000fc400000000ff */
[----:B------:R-:W-:-:S05]  /*9a50*/  F2FP.F16.F32.PACK_AB R10, R15, R10 ;  /* 0x0000000a0f0a723e */ /* 0x000fca00000000ff */
[----:B------:R2:W-:Y:S02]  /*9a60*/  STS.128 [R3+0x8400], R8 ;  /* 0x0084000803007388 */ /* 0x0005e40000000c00 */
.L_x_14485:
[----:B------:R-:W-:Y:S05]  /*9a70*/  BSYNC B0 ;  /* 0x0000000000007941 */ /* 0x000fea0003800000 */
.L_x_14471:
[----:B------:R-:W-:Y:S01]  /*9a80*/  @!PT LDS RZ, [RZ] ;  /* 0x00000000fffff984 */ /* 0x000fe20000000800 */
[----:B------:R-:W-:Y:S01]  /*9a90*/  @!PT LDS RZ, [RZ] ;  /* 0x00000000fffff984 */ /* 0x000fe20000000800 */
[----:B------:R-:W-:Y:S01]  /*9aa0*/  @!PT LDS RZ, [RZ] ;  /* 0x00000000fffff984 */ /* 0x000fe20000000800 */
[----:B------:R-:W-:Y:S01]  /*9ab0*/  @!PT LDS RZ, [RZ] ;  /* 0x00000000fffff984 */ /* 0x000fe20000000800 */
[----:B------:R3:W-:Y:S06]  /*9ac0*/  MEMBAR.ALL.CTA ;  /* 0x0000000000007992 */ /* 0x0007ec0000008000 */
[----:B---3--:R-:W3:Y:S01]  /*9ad0*/  FENCE.VIEW.ASYNC.S ;  /* 0x00000000000073c6 */ /* 0x008ee20000000000 */
[----:B------:R-:W-:Y:S05]  /*9ae0*/  WARPSYNC.ALL ;  /* 0x0000000000007948 */ /* 0x000fea0003800000 */
[----:B---3--:R-:W-:Y:S06]  /*9af0*/  BAR.SYNC.DEFER_BLOCKING 0xd, 0x180 ;  /* 0x0346000000007b1d */ /* 0x008fec0000010000 */
.L_x_14468:
[----:B-1----:R-:W-:-:S05]  /*9b00*/  IMAD.U32 R0, RZ, RZ, UR39 ;  /* 0x00000027ff007e24 */ /* 0x002fca000f8e00ff */
[----:B------:R-:W-:-:S13]  /*9b10*/  ISETP.NE.AND P0, PT, R0, 0x3, PT ;  /* 0x000000030000780c */ /* 0x000fda0003f05270 */
[----:B------:R-:W-:Y:S05]  /*9b20*/  @!P0 BRA `(.L_x_14495) ;  /* 0x0000000000048947 */ /* 0x000fea0003800000 */
[----:B------:R-:W-:Y:S01]  /*9b30*/  BPT.TRAP 0x1 ;  /* 0x000000040000795c */ /* 0x000fe20000300000 */
.L_x_14495:
[----:B0-----:R-:W-:Y:S01]  /*9b40*/  IMAD R12, R22, 0x8, R2 ;  /* 0x00000008160c7824 */ /* 0x001fe200078e0202 */
[----:B--2---:R-:W-:-:S04]  /*9b50*/  SHF.L.U32 R3, R154, 0x1f, RZ ;  /* 0x0000001f9a037819 */ /* 0x004fc800000006ff */
[----:B------:R0:W1:Y:S01]  /*9b60*/  SYNCS.PHASECHK.TRANS64.TRYWAIT P1, [R12+URZ+0x16830], R3 ;  /* 0x016830030c0075a7 */ /* 0x000062000802017f */
[----:B------:R-:W-:Y:S05]  /*9b70*/  @!P0 BRA `(.L_x_14496) ;  /* 0x0000000000048947 */ /* 0x000fea0003800000 */
[----:B------:R-:W-:Y:S01]  /*9b80*/  BPT.TRAP 0x1 ;  /* 0x000000040000795c */ /* 0x000fe20000300000 */
.L_x_14496:
        /* <DEDUP_REMOVED lines=10> */
.L_x_14497:
[----:B--2---:R-:W2:Y:S01]  /*9c30*/  LDL R0, [R1+0x30] ;  /* 0x0000300001007983 */ /* 0x004ea20000100800 */
[----:B------:R-:W-:Y:S01]  /*9c40*/  IMAD.MOV.U32 R5, RZ, RZ, 0x40000040 ;  /* 0x40000040ff057424 */ /* 0x000fe200078e00ff */
[----:B------:R-:W-:Y:S05]  /*9c50*/  WARPSYNC.ALL ;  /* 0x0000000000007948 */ /* 0x000fea0003800000 */
[C---:B------:R-:W-:Y:S01]  /*9c60*/  R2UR UR4, R8.reuse ;  /* 0x00000000080472ca */ /* 0x040fe200000e0000 */
[----:B-----5:R-:W-:Y:S01]  /*9c70*/  WARPGROUP.ARRIVE ;  /* 0x00000000000079c5 */ /* 0x020fe20000000000 */
[----:B------:R-:W-:Y:S01]  /*9c80*/  R2UR UR5, R9 ;  /* 0x00000000090572ca */ /* 0x000fe200000e0000 */
[----:B------:R-:W-:Y:S01]  /*9c90*/  VIADD R20, R8, 0x2 ;  /* 0x0000000208147836 */ /* 0x000fe20000000000 */
[----:B------:R-:W-:Y:S01]  /*9ca0*/  R2UR UR7, R5 ;  /* 0x00000000050772ca */ /* 0x000fe200000e0000 */
[----:B------:R-:W-:-:S02]  /*9cb0*/  IMAD.MOV.U32 R21, RZ, RZ, 0x40000040 ;  /* 0x40000040ff157424 */ /* 0x000fc400078e00ff */
[----:B------:R-:W-:Y:S02]  /*9cc0*/  IMAD.MOV.U32 R7, RZ, RZ, 0x40000040 ;  /* 0x40000040ff077424 */ /* 0x000fe400078e00ff */
[C---:B------:R-:W-:Y:S01]  /*9cd0*/  VIADD R10, R8.reuse, 0x4 ;  /* 0x00000004080a7836 */ /* 0x040fe20000000000 */
[----:B------:R3:W-:Y:S01]  /*9ce0*/  STL.64 [R1+0x20], R20 ;  /* 0x0000201401007387 */ /* 0x0007e20000100a00 */
[----:B------:R-:W-:Y:S02]  /*9cf0*/  IMAD.MOV.U32 R11, RZ, RZ, 0x40000040 ;  /* 0x40000040ff0b7424 */ /* 0x000fe400078e00ff */
[----:B------:R-:W-:Y:S02]  /*9d00*/  VIADD R14, R8, 0x6 ;  /* 0x00000006080e7836 */ /* 0x000fe40000000000 */
[----:B------:R-:W-:Y:S01]  /*9d10*/  IMAD.MOV.U32 R15, RZ, RZ, 0x40000040 ;  /* 0x40000040ff0f7424 */ /* 0x000fe200078e00ff */
[----:B------:R3:W-:Y:S01]  /*9d20*/  STL.64 [R1+0x18], R10 ;  /* 0x0000180a01007387 */ /* 0x0007e20000100a00 */
[----:B------:R-:W-:Y:S01]  /*9d30*/  IMAD.MOV.U32 R5, RZ, RZ, 0x40000040 ;  /* 0x40000040ff057424 */ /* 0x000fe200078e00ff */
[----:B--2---:R-:W-:-:S04]  /*9d40*/  LEA R4, R22, R0, 0xa ;  /* 0x0000000016047211 */ /* 0x004fc800078e50ff */
[C---:B------:R-:W-:Y:S01]  /*9d50*/  R2UR UR6, R4.reuse ;  /* 0x00000000040672ca */ /* 0x040fe200000e0000 */
[----:B------:R-:W-:-:S12]  /*9d60*/  VIADD R6, R4, 0x2 ;  /* 0x0000000204067836 */ /* 0x000fd80000000000 */
[----:B------:R-:W-:Y:S01]  /*9d70*/  HGMMA.64x128x16.F32 R24, gdesc[UR4], RZ, !UPT, gsb0 ;  /* 0x01e00000041879f0 */ /* 0x000fe2000c0008ff */
        /* <DEDUP_REMOVED lines=27> */
.L_x_14499:
[----:B------:R-:W2:Y:S01]  /*9f30*/  LDL R4, [R1+0x34] ;  /* 0x0000340001047983 */ /* 0x000ea20000100800 */
[----:B------:R-:W3:Y:S03]  /*9f40*/  LDC R92, c[0x0][0x448] ;  /* 0x00011200ff5c7b82 */ /* 0x000ee60000000800 */
[----:B------:R-:W2:Y:S04]  /*9f50*/  LDL R91, [R1+0x14] ;  /* 0x00001400015b7983 */ /* 0x000ea80000100800 */
[----:B------:R-:W4:Y:S01]  /*9f60*/  LDL R93, [R1] ;  /* 0x00000000015d7983 */ /* 0x000f220000100800 */
[----:B------:R-:W5:Y:S01]  /*9f70*/  LDC.64 R10, c[0x0][0x9e0] ;  /* 0x00027800ff0a7b82 */ /* 0x000f620000000a00 */
[----:B------:R-:W-:Y:S01]  /*9f80*/  LOP3.LUT R18, R18, 0xfffffff7, RZ, 0xc0, !PT ;  /* 0xfffffff712127812 */ /* 0x000fe200078ec0ff */
[----:B------:R-:W-:Y:S01]  /*9f90*/  IMAD.U32 R5, RZ, RZ, UR38 ;  /* 0x00000026ff057e24 */ /* 0x000fe2000f8e00ff */
[----:B------:R-:W-:Y:S01]  /*9fa0*/  ULDC UR29, c[0x0][0x9dc] ;  /* 0x00027700001d7ab9 */ /* 0x000fe20000000800 */
[----:B---3--:R-:W-:-:S13]  /*9fb0*/  ISETP.NE.AND P1, PT, R92, 0x1, PT ;  /* 0x000000015c00780c */ /* 0x008fda0003f25270 */
[----:B------:R-:W3:Y:S08]  /*9fc0*/  @P1 LDC R0, c[0x0][0x44c] ;  /* 0x00011300ff001b82 */ /* 0x000ef00000000800 */
[----:B01----:R-:W0:Y:S01]  /*9fd0*/  @P1 LDC R3, c[0x0][0x450] ;  /* 0x00011400ff031b82 */ /* 0x003e220000000800 */
[----:B------:R-:W-:Y:S01]  /*9fe0*/  @P1 LOP3.LUT R18, R18, 0x8, RZ, 0xfc, !PT ;  /* 0x0000000812121812 */ /* 0x000fe200078efcff */
[----:B------:R-:W-:-:S03]  /*9ff0*/  ULOP3.LUT UR4, URZ, UR29, URZ, 0x33, !UPT ;  /* 0x0000001d3f047292 */ /* 0x000fc6000f8e333f */
[----:B------:R-:W-:Y:S01]  /*a000*/  LOP3.LUT R18, R18, 0xfffffffb, RZ, 0xc0, !PT ;  /* 0xfffffffb12127812 */ /* 0x000fe200078ec0ff */
[----:B--2---:R-:W-:-:S04]  /*a010*/  IMAD.IADD R13, R4, 0x1, R91 ;  /* 0x00000001040d7824 */ /* 0x004fc800078e025b */
[----:B---3--:R-:W-:-:S05]  /*a020*/  @P1 IMAD.HI.U32 R0, R13, R0, RZ ;  /* 0x000000000d001227 */ /* 0x008fca00078e00ff */
[----:B0-----:R-:W-:Y:S01]  /*a030*/  @P1 SHF.R.U32.HI R13, RZ, R3, R0 ;  /* 0x00000003ff0d1219 */ /* 0x001fe20000011600 */
[----:B------:R-:W-:-:S04]  /*a040*/  IMAD.MOV.U32 R3, RZ, RZ, -0x80 ;  /* 0xffffff80ff037424 */ /* 0x000fc800078e00ff */
[----:B------:R-:W0:Y:S01]  /*a050*/  SHFL.IDX PT, R21, R13, RZ, 0x1c1f ;  /* 0x001c1fff0d157589 */ /* 0x000e2200000e0000 */
[----:B------:R-:W-:Y:S01]  /*a060*/  IMAD R90, R88, R3, 0x80 ;  /* 0x00000080585a7424 */ /* 0x000fe200078e0203 */
[----:B-----5:R-:W-:Y:S01]  /*a070*/  ISETP.GE.AND P1, PT, R11, 0x1, PT ;  /* 0x000000010b00780c */ /* 0x020fe20003f26270 */
[----:B------:R-:W-:-:S03]  /*a080*/  VIADD R0, R12, 0x16840 ;  /* 0x000168400c007836 */ /* 0x000fc60000000000 */
[----:B------:R-:W-:-:S04]  /*a090*/  IADD3 R3, -R155, 0x1, R90 ;  /* 0x000000019b037810 */ /* 0x000fc80007ffe15a */
[----:B----4-:R-:W-:Y:S02]  /*a0a0*/  IADD3 R3, -R156, R3, R93 ;  /* 0x000000039c037210 */ /* 0x010fe40007ffe15d */
[----:B------:R-:W-:Y:S02]  /*a0b0*/  PRMT R0, R5, 0x654, R0 ;  /* 0x0000065405007816 */ /* 0x000fe40000000000 */
[----:B------:R-:W-:Y:S01]  /*a0c0*/  IADD3 R20, -R155, R93, R90 ;  /* 0x0000005d9b147210 */ /* 0x000fe20007ffe15a */
[C---:B------:R-:W-:Y:S01]  /*a0d0*/  IMAD.IADD R7, R3.reuse, 0x1, R10 ;  /* 0x0000000103077824 */ /* 0x040fe200078e020a */
[----:B------:R1:W-:Y:S01]  /*a0e0*/  SYNCS.ARRIVE.TRANS64.RED.A1T0 RZ, [R0+URZ], RZ ;  /* 0x000000ff00ff79a7 */ /* 0x0003e2000810043f */
[----:B------:R-:W-:Y:S01]  /*a0f0*/  VIADD R12, R3, UR4 ;  /* 0x00000004030c7c36 */ /* 0x000fe20008000000 */
[----:B------:R-:W-:Y:S02]  /*a100*/  @P1 LOP3.LUT R18, R18, 0x4, RZ, 0xfc, !PT ;  /* 0x0000000412121812 */ /* 0x000fe400078efcff */
[----:B-1----:R-:W-:Y:S01]  /*a110*/  LEA R0, R88, 0xffffff80, 0x7 ;  /* 0xffffff8058007811 */ /* 0x002fe200078e38ff */
        /* <DEDUP_REMOVED lines=14> */
.L_x_14502:
[----:B------:R-:W-:-:S13]  /*a200*/  ISETP.NE.AND P1, PT, R11, 0x1, PT ;  /* 0x000000010b00780c */ /* 0x000fda0003f25270 */
[----:B------:R-:W0:Y:S02]  /*a210*/  @P1 LDC.64 R4, c[0x0][0x9e8] ;  /* 0x00027a00ff041b82 */ /* 0x000e240000000a00 */
[----:B0-----:R-:W-:-:S05]  /*a220*/  @P1 IMAD.HI.U32 R4, R21, R4, RZ ;  /* 0x0000000415041227 */ /* 0x001fca00078e00ff */
[----:B------:R-:W-:-:S07]  /*a230*/  @P1 SHF.R.U32.HI R21, RZ, R5, R4 ;  /* 0x00000005ff151219 */ /* 0x000fce0000011604 */
.L_x_14503:
[----:B------:R-:W-:Y:S05]  /*a240*/  BSYNC B0 ;  /* 0x0000000000007941 */ /* 0x000fea0003800000 */
.L_x_14501:
[----:B------:R-:W-:-:S04]  /*a250*/  IMAD R4, R21, R11, -R0 ;  /* 0x0000000b15047224 */ /* 0x000fc800078e0a00 */
[----:B------:R-:W-:-:S05]  /*a260*/  IMAD.IADD R4, R4, 0x1, -R155 ;  /* 0x0000000104047824 */ /* 0x000fca00078e0a9b */
[----:B------:R-:W-:Y:S02]  /*a270*/  VIMNMX R3, R3, R4, !PT ;  /* 0x0000000403037248 */ /* 0x000fe40007fe0100 */
[----:B------:R-:W-:-:S07]  /*a280*/  VIADDMNMX R6, R4, R11, R6, PT ;  /* 0x0000000b04067246 */ /* 0x000fce0003800106 */
.L_x_14500:
[C---:B------:R-:W-:Y:S02]  /*a290*/  ISETP.GE.AND P1, PT, R90.reuse, 0x2, PT ;  /* 0x000000025a00780c */ /* 0x040fe40003f26270 */
[C---:B------:R-:W-:Y:S02]  /*a2a0*/  ISETP.GE.AND P6, PT, R90.reuse, 0x9, PT ;  /* 0x000000095a00780c */ /* 0x040fe40003fc6270 */
[----:B------:R-:W-:Y:S02]  /*a2b0*/  ISETP.GT.AND P2, PT, R3, 0x1, !P1 ;  /* 0x000000010300780c */ /* 0x000fe40004f44270 */
[----:B------:R-:W-:Y:S02]  /*a2c0*/  ISETP.GE.AND P3, PT, R90, 0xa, PT ;  /* 0x0000000a5a00780c */ /* 0x000fe40003f66270 */
[----:B------:R-:W-:Y:S02]  /*a2d0*/  ISETP.LT.OR P2, PT, R6, 0x2, P2 ;  /* 0x000000020600780c */ /* 0x000fe40001741670 */
[----:B------:R-:W-:-:S02]  /*a2e0*/  LOP3.LUT R18, R18, 0xfffffffe, RZ, 0xc0, !PT ;  /* 0xfffffffe12127812 */ /* 0x000fc400078ec0ff */
[----:B------:R-:W-:Y:S02]  /*a2f0*/  FSEL R25, R25, -INF , !P2 ;  /* 0xff80000019197808 */ /* 0x000fe40005000000 */
[----:B------:R-:W-:Y:S02]  /*a300*/  ISETP.GT.AND P2, PT, R3, 0x8, !P6 ;  /* 0x000000080300780c */ /* 0x000fe40007744270 */
[----:B------:R-:W-:Y:S02]  /*a310*/  ISETP.GE.AND P5, PT, R90, 0x1, PT ;  /* 0x000000015a00780c */ /* 0x000fe40003fa6270 */
[----:B------:R-:W-:Y:S02]  /*a320*/  ISETP.LT.OR P2, PT, R6, 0x9, P2 ;  /* 0x000000090600780c */ /* 0x000fe40001741670 */
[----:B------:R-:W-:Y:S02]  /*a330*/  @P3 LOP3.LUT R18, R18, 0x1, RZ, 0xfc, !PT ;  /* 0x0000000112123812 */ /* 0x000fe400078efcff */
[----:B------:R-:W-:-:S02]  /*a340*/  FSEL R28, R28, -INF , !P2 ;  /* 0xff8000001c1c7808 */ /* 0x000fc40005000000 */
[----:B------:R-:W-:Y:S02]  /*a350*/  ISETP.GT.AND P2, PT, R3, 0x9, !P3 ;  /* 0x000000090300780c */ /* 0x000fe40005f44270 */
        /* <DEDUP_REMOVED lines=166> */
[----:B------:R-:W-:Y:S02]  /*adc0*/  ISETP.GT.AND P4, PT, R3, 0x79, !P4 ;  /* 0x000000790300780c */ /* 0x000fe40006784270 */
[----:B------:R-:W0:Y:S02]  /*add0*/  SHFL.IDX PT, R3, R13, 0x1, 0x1c1f ;  /* 0x003c1f000d037f89 */ /* 0x000e2400000e0000 */
[----:B------:R-:W-:-:S04]  /*ade0*/  ISETP.LT.OR P4, PT, R6, 0x7a, P4 ;  /* 0x0000007a0600780c */ /* 0x000fc80002781670 */
[----:B------:R-:W-:Y:S02]  /*adf0*/  FSEL R85, R85, -INF , !P4 ;  /* 0xff80000055557808 */ /* 0x000fe40006000000 */
[----:B------:R-:W-:Y:S02]  /*ae00*/  ISETP.GE.AND P4, PT, R11, 0x1, PT ;  /* 0x000000010b00780c */ /* 0x000fe40003f86270 */
[----:B0-----:R-:W-:Y:S01]  /*ae10*/  VIADDMNMX R20, R3, R7, R20, PT ;  /* 0x0000000703147246 */ /* 0x001fe20003800114 */
[----:B------:R-:W-:-:S10]  /*ae20*/  IMAD.IADD R12, R12, 0x1, R3 ;  /* 0x000000010c0c7824 */ /* 0x000fd400078e0203 */
        /* <DEDUP_REMOVED lines=12> */
.L_x_14506:
[----:B------:R-:W-:-:S13]  /*aef0*/  ISETP.NE.AND P4, PT, R11, 0x1, PT ;  /* 0x000000010b00780c */ /* 0x000fda0003f85270 */
[----:B------:R-:W0:Y:S02]  /*af00*/  @P4 LDC.64 R4, c[0x0][0x9e8] ;  /* 0x00027a00ff044b82 */ /* 0x000e240000000a00 */
[----:B0-----:R-:W-:-:S05]  /*af10*/  @P4 IMAD.HI.U32 R4, R3, R4, RZ ;  /* 0x0000000403044227 */ /* 0x001fca00078e00ff */
[----:B------:R-:W-:-:S07]  /*af20*/  @P4 SHF.R.U32.HI R3, RZ, R5, R4 ;  /* 0x00000005ff034219 */ /* 0x000fce0000011604 */
.L_x_14507:
[----:B------:R-:W-:Y:S05]  /*af30*/  BSYNC B0 ;  /* 0x0000000000007941 */ /* 0x000fea0003800000 */
.L_x_14505:
[----:B------:R-:W-:-:S04]  /*af40*/  IMAD R0, R3, R11, -R0 ;  /* 0x0000000b03007224 */ /* 0x000fc800078e0a00 */
[----:B------:R-:W-:-:S05]  /*af50*/  IMAD.IADD R3, R0, 0x1, -R155 ;  /* 0x0000000100037824 */ /* 0x000fca00078e0a9b */
[----:B------:R-:W-:Y:S02]  /*af60*/  VIMNMX R12, R12, R3, !PT ;  /* 0x000000030c0c7248 */ /* 0x000fe40007fe0100 */
[----:B------:R-:W-:-:S07]  /*af70*/  VIADDMNMX R20, R3, R11, R20, PT ;  /* 0x0000000b03147246 */ /* 0x000fce0003800114 */
.L_x_14504:
[C---:B------:R-:W-:Y:S01]  /*af80*/  ISETP.GT.AND P1, PT, R12.reuse, 0x1, !P1 ;  /* 0x000000010c00780c */ /* 0x040fe20004f24270 */
[----:B------:R-:W-:Y:S01]  /*af90*/  ULDC UR30, c[0x0][0x988] ;  /* 0x00026200001e7ab9 */ /* 0x000fe20000000800 */
        /* <DEDUP_REMOVED lines=29> */
[----:B------:R-:W-:Y:S02]  /*b170*/  LOP3.LUT P6, RZ, R18, 0x8000, RZ, 0xc0, !PT ;  /* 0x0000800012ff7812 */ /* 0x000fe400078cc0ff */
[----:B------:R-:W-:Y:S02]  /*b180*/  ISETP.GT.AND P1, PT, R12, 0x19, !P1 ;  /* 0x000000190c00780c */ /* 0x000fe40004f24270 */
[----:B------:R-:W-:Y:S02]  /*b190*/  FMNMX.FTZ R0, R40, R3, !PT ;  /* 0x0000000328007209 */ /* 0x000fe40007810000 */
[----:B------:R-:W-:Y:S02]  /*b1a0*/  ISETP.LT.OR P1, PT, R20, 0x1a, P1 ;  /* 0x0000001a1400780c */ /* 0x000fe40000f21670 */
[----:B------:R-:W-:Y:S02]  /*b1b0*/  FMNMX.FTZ R3, R41, R0, !PT ;  /* 0x0000000029037209 */ /* 0x000fe40007810000 */
[----:B------:R-:W-:-:S02]  /*b1c0*/  FSEL R39, R39, -INF , !P1 ;  /* 0xff80000027277808 */ /* 0x000fc40004800000 */
[C---:B------:R-:W-:Y:S02]  /*b1d0*/  LOP3.LUT P1, RZ, R18.reuse, 0x800000, RZ, 0xc0, !PT ;  /* 0x0080000012ff7812 */ /* 0x040fe4000782c0ff */
[----:B------:R-:W-:Y:S02]  /*b1e0*/  LOP3.LUT P4, RZ, R18, 0x4000, RZ, 0xc0, !PT ;  /* 0x0000400012ff7812 */ /* 0x000fe4000788c0ff */
        /* <DEDUP_REMOVED lines=52> */
[C---:B------:R-:W-:Y:S01]  /*b530*/  ISETP.GT.AND P5, PT, R12.reuse, RZ, !P5 ;  /* 0x000000ff0c00720c */ /* 0x040fe20006fa4270 */
[----:B------:R-:W0:Y:S01]  /*b540*/  SHFL.BFLY PT, R3, R0, 0x2, 0x1f ;  /* 0x0c401f0000037f89 */ /* 0x000e2200000e0000 */
[----:B------:R-:W-:Y:S02]  /*b550*/  FSEL R55, R55, -INF , !P1 ;  /* 0xff80000037377808 */ /* 0x000fe40004800000 */
[----:B------:R-:W-:Y:S02]  /*b560*/  ISETP.GT.AND P1, PT, R12, 0x40, !P6 ;  /* 0x000000400c00780c */ /* 0x000fe40007724270 */
[C---:B------:R-:W-:Y:S02]  /*b570*/  ISETP.LT.OR P5, PT, R20.reuse, 0x1, P5 ;  /* 0x000000011400780c */ /* 0x040fe40002fa1670 */
[----:B------:R-:W-:Y:S02]  /*b580*/  ISETP.LT.OR P1, PT, R20, 0x41, P1 ;  /* 0x000000411400780c */ /* 0x000fe40000f21670 */
[----:B------:R-:W-:-:S02]  /*b590*/  FSEL R26, R26, -INF , !P5 ;  /* 0xff8000001a1a7808 */ /* 0x000fc40006800000 */
[----:B------:R-:W-:Y:S02]  /*b5a0*/  FSEL R58, R58, -INF , !P1 ;  /* 0xff8000003a3a7808 */ /* 0x000fe40004800000 */
[----:B------:R-:W-:Y:S02]  /*b5b0*/  ISETP.GT.AND P1, PT, R12, 0x41, !P4 ;  /* 0x000000410c00780c */ /* 0x000fe40006724270 */
[----:B------:R-:W-:Y:S02]  /*b5c0*/  LOP3.LUT P6, RZ, R18, 0x10, RZ, 0xc0, !PT ;  /* 0x0000001012ff7812 */ /* 0x000fe400078cc0ff */
[----:B------:R-:W-:Y:S02]  /*b5d0*/  ISETP.LT.OR P1, PT, R20, 0x42, P1 ;  /* 0x000000421400780c */ /* 0x000fe40000f21670 */
[----:B------:R-:W-:Y:S02]  /*b5e0*/  FMNMX.FTZ R13, R26, R27, !PT ;  /* 0x0000001b1a0d7209 */ /* 0x000fe40007810000 */
[----:B------:R-:W-:-:S02]  /*b5f0*/  FSEL R59, R59, -INF , !P1 ;  /* 0xff8000003b3b7808 */ /* 0x000fc40004800000 */
[----:B------:R-:W-:Y:S02]  /*b600*/  LOP3.LUT P1, RZ, R18, 0x2000, RZ, 0xc0, !PT ;  /* 0x0000200012ff7812 */ /* 0x000fe4000782c0ff */
[----:B0-----:R-:W-:Y:S02]  /*b610*/  FMNMX.FTZ R5, R0, R3, !PT ;  /* 0x0000000300057209 */ /* 0x001fe40007810000 */
[----:B------:R-:W-:Y:S02]  /*b620*/  ISETP.GT.AND P1, PT, R12, 0x48, !P1 ;  /* 0x000000480c00780c */ /* 0x000fe40004f24270 */
[----:B------:R-:W-:Y:S01]  /*b630*/  FMNMX.FTZ R0, R30, R13, !PT ;  /* 0x0000000d1e007209 */ /* 0x000fe20007810000 */
[----:B------:R-:W0:Y:S01]  /*b640*/  SHFL.BFLY PT, R4, R5, 0x1, 0x1f ;  /* 0x0c201f0005047f89 */ /* 0x000e2200000e0000 */
[----:B------:R-:W-:Y:S02]  /*b650*/  ISETP.LT.OR P1, PT, R20, 0x49, P1 ;  /* 0x000000491400780c */ /* 0x000fe40000f21670 */
[----:B------:R-:W-:-:S02]  /*b660*/  FMNMX.FTZ R13, R31, R0, !PT ;  /* 0x000000001f0d7209 */ /* 0x000fc40007810000 */
[----:B------:R-:W-:Y:S02]  /*b670*/  FSEL R62, R62, -INF , !P1 ;  /* 0xff8000003e3e7808 */ /* 0x000fe40004800000 */
[C---:B------:R-:W-:Y:S02]  /*b680*/  LOP3.LUT P1, RZ, R18.reuse, 0x1000, RZ, 0xc0, !PT ;  /* 0x0000100012ff7812 */ /* 0x040fe4000782c0ff */
[----:B------:R-:W-:Y:S02]  /*b690*/  LOP3.LUT P4, RZ, R18, 0x2, RZ, 0xc0, !PT ;  /* 0x0000000212ff7812 */ /* 0x000fe4000788c0ff */
        /* <DEDUP_REMOVED lines=8> */
[----:B0-----:R-:W-:-:S02]  /*b720*/  FMNMX.FTZ R3, R5, R4, !PT ;  /* 0x0000000405037209 */ /* 0x001fc40007810000 */
[----:B------:R-:W-:Y:S02]  /*b730*/  ISETP.LT.OR P1, PT, R20, 0x51, P1 ;  /* 0x000000511400780c */ /* 0x000fe40000f21670 */
[----:B------:R-:W-:Y:S01]  /*b740*/  FMNMX.FTZ R21, R39, R0, !PT ;  /* 0x0000000027157209 */ /* 0x000fe20007810000 */
[----:B------:R-:W-:Y:S01]  /*b750*/  FMUL.FTZ R4, R3, UR30 ;  /* 0x0000001e03047c20 */ /* 0x000fe20008410000 */
[----:B------:R-:W-:Y:S02]  /*b760*/  FSEL R66, R66, -INF , !P1 ;  /* 0xff80000042427808 */ /* 0x000fe40004800000 */
[----:B------:R-:W-:Y:S02]  /*b770*/  LOP3.LUT P1, RZ, R18, 0x400, RZ, 0xc0, !PT ;  /* 0x0000040012ff7812 */ /* 0x000fe4000782c0ff */
[----:B------:R-:W-:Y:S02]  /*b780*/  FMNMX.FTZ R0, R42, R21, !PT ;  /* 0x000000152a007209 */ /* 0x000fe40007810000 */
[----:B------:R-:W-:-:S02]  /*b790*/  ISETP.GT.AND P1, PT, R12, 0x51, !P1 ;  /* 0x000000510c00780c */ /* 0x000fc40004f24270 */
[----:B------:R-:W-:Y:S02]  /*b7a0*/  ISETP.GT.AND P2, PT, R12, 0x71, !P2 ;  /* 0x000000710c00780c */ /* 0x000fe40005744270 */
[----:B------:R-:W-:Y:S02]  /*b7b0*/  ISETP.LT.OR P1, PT, R20, 0x52, P1 ;  /* 0x000000521400780c */ /* 0x000fe40000f21670 */
[----:B------:R-:W-:Y:S02]  /*b7c0*/  ISETP.GT.AND P3, PT, R12, 0x78, !P3 ;  /* 0x000000780c00780c */ /* 0x000fe40005f64270 */
[----:B------:R-:W-:Y:S02]  /*b7d0*/  FSEL R67, R67, -INF , !P1 ;  /* 0xff80000043437808 */ /* 0x000fe40004800000 */
[----:B------:R-:W-:Y:S02]  /*b7e0*/  LOP3.LUT P1, RZ, R18, 0x200, RZ, 0xc0, !PT ;  /* 0x0000020012ff7812 */ /* 0x000fe4000782c0ff */
[----:B------:R-:W-:-:S02]  /*b7f0*/  ISETP.LT.OR P2, PT, R20, 0x72, P2 ;  /* 0x000000721400780c */ /* 0x000fc40001741670 */
[----:B------:R-:W-:Y:S02]  /*b800*/  ISETP.GT.AND P1, PT, R12, 0x58, !P1 ;  /* 0x000000580c00780c */ /* 0x000fe40004f24270 */
[C---:B------:R-:W-:Y:S02]  /*b810*/  ISETP.LT.OR P3, PT, R20.reuse, 0x79, P3 ;  /* 0x000000791400780c */ /* 0x040fe40001f61670 */
        /* <DEDUP_REMOVED lines=30> */
[----:B------:R-:W-:Y:S01]  /*ba00*/  ISETP.NE.AND P4, PT, R92, 0x1, PT ;  /* 0x000000015c00780c */ /* 0x000fe20003f85270 */
        /* <DEDUP_REMOVED lines=11> */
[----:B------:R-:W-:Y:S01]  /*bac0*/  ISETP.LT.OR P1, PT, R20, 0x7a, P1 ;  /* 0x0000007a1400780c */ /* 0x000fe20000f21670 */
[--C-:B------:R-:W-:Y:S01]  /*bad0*/  FFMA.FTZ R53, R53, UR30, -R4.reuse ;  /* 0x0000001e35357c23 */ /* 0x100fe20008010804 */
[----:B------:R-:W-:Y:S01]  /*bae0*/  FMNMX.FTZ R0, R50, R25, !PT ;  /* 0x0000001932007209 */ /* 0x000fe20007810000 */
[--C-:B------:R-:W-:Y:S01]  /*baf0*/  FFMA.FTZ R148, R24, UR30, -R4.reuse ;  /* 0x0000001e18947c23 */ /* 0x100fe20008010804 */
[----:B------:R1:W-:Y:S01]  /*bb00*/  MUFU.EX2 R21, R37 ;  /* 0x0000002500157308 */ /* 0x0003e20000000800 */
        /* <DEDUP_REMOVED lines=18> */
[----:B0-----:R-:W-:Y:S01]  /*bc30*/  FMNMX.FTZ R33, R59, R0, !PT ;  /* 0x000000003b217209 */ /* 0x001fe20007810000 */
[--C-:B------:R-:W-:Y:S01]  /*bc40*/  FFMA.FTZ R130, R68, UR30, -R4.reuse ;  /* 0x0000001e44827c23 */ /* 0x100fe20008010804 */
[--C-:B------:R-:W-:Y:S01]  /*bc50*/  FFMA.FTZ R124, R72, UR30, -R4.reuse ;  /* 0x0000001e487c7c23 */ /* 0x100fe20008010804 */
[--C-:B------:R-:W-:Y:S01]  /*bc60*/  FFMA.FTZ R126, R76, UR30, -R4.reuse ;  /* 0x0000001e4c7e7c23 */ /* 0x100fe20008010804 */
[----:B------:R-:W-:Y:S01]  /*bc70*/  FMNMX.FTZ R0, R62, R33, !PT ;  /* 0x000000213e007209 */ /* 0x000fe20007810000 */
[----:B------:R-:W-:Y:S01]  /*bc80*/  MUFU.EX2 R29, R45 ;  /* 0x0000002d001d7308 */ /* 0x000fe20000000800 */
[--C-:B------:R-:W-:Y:S01]  /*bc90*/  FFMA.FTZ R120, R80, UR30, -R4.reuse ;  /* 0x0000001e50787c23 */ /* 0x100fe20008010804 */
[----:B------:R-:W-:Y:S01]  /*bca0*/  FFMA.FTZ R122, R84, UR30, -R4 ;  /* 0x0000001e547a7c23 */ /* 0x000fe20008010804 */
[----:B------:R-:W-:-:S04]  /*bcb0*/  FMNMX.FTZ R33, R63, R0, !PT ;  /* 0x000000003f217209 */ /* 0x000fc80007810000 */
[----:B------:R-:W-:Y:S01]  /*bcc0*/  FMNMX.FTZ R0, R66, R33, !PT ;  /* 0x0000002142007209 */ /* 0x000fe20007810000 */
[----:B------:R-:W0:Y:S03]  /*bcd0*/  MUFU.EX2 R5, R5 ;  /* 0x0000000500057308 */ /* 0x000e260000000800 */
[----:B-1----:R-:W-:-:S04]  /*bce0*/  FMNMX.FTZ R37, R67, R0, !PT ;  /* 0x0000000043257209 */ /* 0x002fc80007810000 */
[----:B------:R-:W-:Y:S01]  /*bcf0*/  FMNMX.FTZ R0, R70, R37, !PT ;  /* 0x0000002546007209 */ /* 0x000fe20007810000 */
[----:B------:R-:W1:Y:S03]  /*bd00*/  MUFU.EX2 R150, R150 ;  /* 0x0000009600967308 */ /* 0x000e660000000800 */
[----:B------:R-:W-:-:S04]  /*bd10*/  FMNMX.FTZ R37, R71, R0, !PT ;  /* 0x0000000047257209 */ /* 0x000fc80007810000 */
[----:B------:R-:W-:Y:S01]  /*bd20*/  FMNMX.FTZ R0, R74, R37, !PT ;  /* 0x000000254a007209 */ /* 0x000fe20007810000 */
[----:B------:R-:W3:Y:S03]  /*bd30*/  MUFU.EX2 R7, R7 ;  /* 0x0000000700077308 */ /* 0x000ee60000000800 */
[----:B--2---:R-:W-:-:S04]  /*bd40*/  FMNMX.FTZ R41, R75, R0, !PT ;  /* 0x000000004b297209 */ /* 0x004fc80007810000 */
[----:B------:R-:W-:Y:S01]  /*bd50*/  FMNMX.FTZ R0, R78, R41, !PT ;  /* 0x000000294e007209 */ /* 0x000fe20007810000 */
[----:B------:R2:W-:Y:S03]  /*bd60*/  MUFU.EX2 R37, R53 ;  /* 0x0000003500257308 */ /* 0x0005e60000000800 */
[----:B------:R-:W-:-:S04]  /*bd70*/  FMNMX.FTZ R41, R79, R0, !PT ;  /* 0x000000004f297209 */ /* 0x000fc80007810000 */
[----:B------:R-:W-:Y:S01]  /*bd80*/  FMNMX.FTZ R0, R82, R41, !PT ;  /* 0x0000002952007209 */ /* 0x000fe20007810000 */
[----:B------:R4:W-:Y:S01]  /*bd90*/  MUFU.EX2 R33, R49 ;  /* 0x0000003100217308 */ /* 0x0009e20000000800 */
[----:B--2---:R-:W-:Y:S02]  /*bda0*/  FFMA.FTZ R53, R69, UR30, -R4 ;  /* 0x0000001e45357c23 */ /* 0x004fe40008010804 */
[----:B------:R-:W-:-:S04]  /*bdb0*/  FMNMX.FTZ R45, R83, R0, !PT ;  /* 0x00000000532d7209 */ /* 0x000fc80007810000 */
[----:B------:R-:W-:Y:S01]  /*bdc0*/  FMNMX.FTZ R0, R86, R45, !PT ;  /* 0x0000002d56007209 */ /* 0x000fe20007810000 */
[----:B------:R2:W-:Y:S01]  /*bdd0*/  MUFU.EX2 R41, R6 ;  /* 0x0000000600297308 */ /* 0x0005e20000000800 */
[--C-:B------:R-:W-:Y:S01]  /*bde0*/  FFMA.FTZ R45, R61, UR30, -R4.reuse ;  /* 0x0000001e3d2d7c23 */ /* 0x100fe20008010804 */
[--C-:B----4-:R-:W-:Y:S01]  /*bdf0*/  FFMA.FTZ R49, R65, UR30, -R4.reuse ;  /* 0x0000001e41317c23 */ /* 0x110fe20008010804 */
[----:B------:R-:W-:Y:S01]  /*be00*/  FMNMX.FTZ R0, R87, R0, !PT ;  /* 0x0000000057007209 */ /* 0x000fe20007810000 */
[--C-:B------:R-:W-:Y:S01]  /*be10*/  FFMA.FTZ R61, R77, UR30, -R4.reuse ;  /* 0x0000001e4d3d7c23 */ /* 0x100fe20008010804 */
[----:B------:R-:W-:-:S03]  /*be20*/  FFMA.FTZ R65, R81, UR30, -R4 ;  /* 0x0000001e51417c23 */ /* 0x000fc60008010804 */
[----:B------:R-:W2:Y:S01]  /*be30*/  SHFL.BFLY PT, R57, R0, 0x2, 0x1f ;  /* 0x0c401f0000397f89 */ /* 0x000ea200000e0000 */
[----:B------:R-:W4:Y:S08]  /*be40*/  MUFU.EX2 R144, R144 ;  /* 0x0000009000907308 */ /* 0x000f300000000800 */
[----:B------:R-:W5:Y:S08]  /*be50*/  MUFU.EX2 R146, R146 ;  /* 0x0000009200927308 */ /* 0x000f700000000800 */
        /* <DEDUP_REMOVED lines=18> */
[----:B0-----:R-:W-:Y:S01]  /*bf80*/  FADD.FTZ R27, R148, R5 ;  /* 0x00000005941b7221 */ /* 0x001fe20000010000 */
[--C-:B------:R-:W-:Y:S01]  /*bf90*/  FFMA.FTZ R12, R31, UR30, -R6.reuse ;  /* 0x0000001e1f0c7c23 */ /* 0x100fe20008010806 */
[--C-:B------:R-:W-:Y:S01]  /*bfa0*/  FFMA.FTZ R145, R34, UR30, -R6.reuse ;  /* 0x0000001e22917c23 */ /* 0x100fe20008010806 */
[--C-:B------:R-:W-:Y:S01]  /*bfb0*/  FFMA.FTZ R20, R35, UR30, -R6.reuse ;  /* 0x0000001e23147c23 */ /* 0x100fe20008010806 */
[----:B------:R-:W-:Y:S01]  /*bfc0*/  MUFU.EX2 R149, R149 ;  /* 0x0000009500957308 */ /* 0x000fe20000000800 */
[----:B-1----:R-:W-:Y:S01]  /*bfd0*/  FADD.FTZ R34, R150, R27 ;  /* 0x0000001b96227221 */ /* 0x002fe20000010000 */
[--C-:B------:R-:W-:Y:S01]  /*bfe0*/  FFMA.FTZ R147, R38, UR30, -R6.reuse ;  /* 0x0000001e26937c23 */ /* 0x100fe20008010806 */
[--C-:B------:R-:W-:Y:S01]  /*bff0*/  FFMA.FTZ R24, R39, UR30, -R6.reuse ;  /* 0x0000001e27187c23 */ /* 0x100fe20008010806 */
[----:B------:R-:W-:Y:S01]  /*c000*/  FFMA.FTZ R141, R42, UR30, -R6 ;  /* 0x0000001e2a8d7c23 */ /* 0x000fe20008010806 */
[----:B---3--:R-:W-:Y:S01]  /*c010*/  FADD.FTZ R27, R7, R34 ;  /* 0x00000022071b7221 */ /* 0x008fe20000010000 */
[----:B------:R-:W0:Y:S01]  /*c020*/  @P4 LDC R35, c[0x0][0x44c] ;  /* 0x00011300ff234b82 */ /* 0x000e220000000800 */
[--C-:B------:R-:W-:Y:S01]  /*c030*/  FFMA.FTZ R26, R43, UR30, -R6.reuse ;  /* 0x0000001e2b1a7c23 */ /* 0x100fe20008010806 */
[----:B------:R-:W1:Y:S01]  /*c040*/  MUFU.EX2 R4, R4 ;  /* 0x0000000400047308 */ /* 0x000e620000000800 */
[----:B----4-:R-:W-:Y:S01]  /*c050*/  FADD.FTZ R36, R144, R27 ;  /* 0x0000001b90247221 */ /* 0x010fe20000010000 */
[--C-:B------:R-:W-:Y:S01]  /*c060*/  FFMA.FTZ R143, R46, UR30, -R6.reuse ;  /* 0x0000001e2e8f7c23 */ /* 0x100fe20008010806 */
[--C-:B------:R-:W-:Y:S01]  /*c070*/  FFMA.FTZ R28, R47, UR30, -R6.reuse ;  /* 0x0000001e2f1c7c23 */ /* 0x100fe20008010806 */
[----:B------:R-:W-:Y:S01]  /*c080*/  FFMA.FTZ R137, R50, UR30, -R6 ;  /* 0x0000001e32897c23 */ /* 0x000fe20008010806 */
[----:B------:R-:W-:Y:S01]  /*c090*/  FADD.FTZ R27, R13, R36 ;  /* 0x000000240d1b7221 */ /* 0x000fe20000010000 */
[----:B------:R-:W2:Y:S01]  /*c0a0*/  @P4 LDC R46, c[0x0][0x450] ;  /* 0x00011400ff2e4b82 */ /* 0x000ea20000000800 */
[--C-:B------:R-:W-:Y:S01]  /*c0b0*/  FFMA.FTZ R30, R51, UR30, -R6.reuse ;  /* 0x0000001e331e7c23 */ /* 0x100fe20008010806 */
[----:B------:R-:W3:Y:S01]  /*c0c0*/  MUFU.EX2 R151, R151 ;  /* 0x0000009700977308 */ /* 0x000ee20000000800 */
[----:B-----5:R-:W-:Y:S01]  /*c0d0*/  FADD.FTZ R36, R146, R27 ;  /* 0x0000001b92247221 */ /* 0x020fe20000010000 */
[--C-:B------:R-:W-:Y:S01]  /*c0e0*/  FFMA.FTZ R139, R54, UR30, -R6.reuse ;  /* 0x0000001e368b7c23 */ /* 0x100fe20008010806 */
[----:B------:R-:W-:Y:S01]  /*c0f0*/  FFMA.FTZ R32, R55, UR30, -R6 ;  /* 0x0000001e37207c23 */ /* 0x000fe20008010806 */
[----:B------:R-:W-:-:S02]  /*c100*/  IMAD.MOV.U32 R42, RZ, RZ, R91 ;  /* 0x000000ffff2a7224 */ /* 0x000fc400078e005b */
[----:B------:R-:W-:Y:S01]  /*c110*/  FADD.FTZ R31, R21, R36 ;  /* 0x00000024151f7221 */ /* 0x000fe20000010000 */
[--C-:B------:R-:W-:Y:S01]  /*c120*/  FFMA.FTZ R133, R58, UR30, -R6.reuse ;  /* 0x0000001e3a857c23 */ /* 0x100fe20008010806 */
[----:B------:R-:W-:Y:S01]  /*c130*/  FFMA.FTZ R34, R59, UR30, -R6 ;  /* 0x0000001e3b227c23 */ /* 0x000fe20008010806 */
[----:B------:R-:W4:Y:S01]  /*c140*/  MUFU.EX2 R12, R12 ;  /* 0x0000000c000c7308 */ /* 0x000f220000000800 */
[----:B-1----:R-:W-:Y:S01]  /*c150*/  FADD.FTZ R38, R149, R4 ;  /* 0x0000000495267221 */ /* 0x002fe20000010000 */
[----:B------:R-:W-:Y:S01]  /*c160*/  FADD.FTZ R40, R140, R31 ;  /* 0x0000001f8c287221 */ /* 0x000fe20000010000 */
[--C-:B------:R-:W-:Y:S01]  /*c170*/  FFMA.FTZ R135, R62, UR30, -R6.reuse ;  /* 0x0000001e3e877c23 */ /* 0x100fe20008010806 */
[--C-:B------:R-:W-:Y:S01]  /*c180*/  FFMA.FTZ R36, R63, UR30, -R6.reuse ;  /* 0x0000001e3f247c23 */ /* 0x100fe20008010806 */
[----:B------:R-:W-:Y:S01]  /*c190*/  FFMA.FTZ R129, R66, UR30, -R6 ;  /* 0x0000001e42817c23 */ /* 0x000fe20008010806 */
[----:B------:R-:W-:Y:S01]  /*c1a0*/  FADD.FTZ R31, R25, R40 ;  /* 0x00000028191f7221 */ /* 0x000fe20000010000 */
[----:B0-----:R-:W-:Y:S01]  /*c1b0*/  @P4 IMAD.HI.U32 R35, R91, R35, RZ ;  /* 0x000000235b234227 */ /* 0x001fe200078e00ff */
[----:B------:R-:W0:Y:S03]  /*c1c0*/  MUFU.EX2 R145, R145 ;  /* 0x0000009100917308 */ /* 0x000e260000000800 */
[----:B---3--:R-:W-:Y:S01]  /*c1d0*/  FADD.FTZ R27, R151, R38 ;  /* 0x00000026971b7221 */ /* 0x008fe20000010000 */
[--C-:B------:R-:W-:Y:S01]  /*c1e0*/  FFMA.FTZ R131, R70, UR30, -R6.reuse ;  /* 0x0000001e46837c23 */ /* 0x100fe20008010806 */
[--C-:B------:R-:W-:Y:S01]  /*c1f0*/  FFMA.FTZ R125, R74, UR30, -R6.reuse ;  /* 0x0000001e4a7d7c23 */ /* 0x100fe20008010806 */
[--C-:B------:R-:W-:Y:S01]  /*c200*/  FFMA.FTZ R75, R75, UR30, -R6.reuse ;  /* 0x0000001e4b4b7c23 */ /* 0x100fe20008010806 */
[--C-:B------:R-:W-:Y:S01]  /*c210*/  FFMA.FTZ R127, R78, UR30, -R6.reuse ;  /* 0x0000001e4e7f7c23 */ /* 0x100fe20008010806 */
[----:B--2---:R-:W-:Y:S01]  /*c220*/  @P4 SHF.R.U32.HI R42, RZ, R46, R35 ;  /* 0x0000002eff2a4219 */ /* 0x004fe20000011623 */
[--C-:B------:R-:W-:Y:S01]  /*c230*/  FFMA.FTZ R82, R82, UR30, -R6.reuse ;  /* 0x0000001e52527c23 */ /* 0x100fe20008010806 */
[----:B------:R-:W1:Y:S01]  /*c240*/  MUFU.EX2 R20, R20 ;  /* 0x0000001400147308 */ /* 0x000e620000000800 */
[----:B----4-:R-:W-:Y:S01]  /*c250*/  FADD.FTZ R38, R12, R27 ;  /* 0x0000001b0c267221 */ /* 0x010fe20000010000 */
        /* <DEDUP_REMOVED lines=9> */
[----:B------:R-:W-:Y:S01]  /*c2f0*/  ISETP.GE.AND P4, PT, R11, 0x1, PT ;  /* 0x000000010b00780c */ /* 0x000fe20003f86270 */
        /* <DEDUP_REMOVED lines=15> */
[----:B------:R-:W-:Y:S01]  /*c3f0*/  F2FP.F16.F32.PACK_AB R136, R33, R136 ;  /* 0x000000882188723e */ /* 0x000fe200000000ff */
[C---:B------:R-:W-:Y:S01]  /*c400*/  FADD.FTZ R31, R37.reuse, R46 ;  /* 0x0000002e251f7221 */ /* 0x040fe20000010000 */
[----:B------:R-:W-:Y:S01]  /*c410*/  F2FP.F16.F32.PACK_AB R138, R37, R138 ;  /* 0x0000008a258a723e */ /* 0x000fe200000000ff */
[----:B------:R-:W2:Y:S01]  /*c420*/  MUFU.EX2 R26, R26 ;  /* 0x0000001a001a7308 */ /* 0x000ea20000000800 */
[----:B0-----:R-:W-:Y:S01]  /*c430*/  FADD.FTZ R40, R24, R27 ;  /* 0x0000001b18287221 */ /* 0x001fe20000010000 */
[----:B------:R-:W-:-:S02]  /*c440*/  F2FP.F16.F32.PACK_AB R151, R12, R151 ;  /* 0x000000970c97723e */ /* 0x000fc400000000ff */
[----:B------:R-:W-:Y:S02]  /*c450*/  F2FP.F16.F32.PACK_AB R145, R20, R145 ;  /* 0x000000911491723e */ /* 0x000fe400000000ff */
[----:B------:R-:W-:Y:S02]  /*c460*/  F2FP.F16.F32.PACK_AB R147, R24, R147 ;  /* 0x000000931893723e */ /* 0x000fe400000000ff */
[----:B------:R-:W0:Y:S01]  /*c470*/  MUFU.EX2 R143, R143 ;  /* 0x0000008f008f7308 */ /* 0x000e220000000800 */
[----:B-1----:R-:W-:Y:S01]  /*c480*/  FADD.FTZ R27, R141, R40 ;  /* 0x000000288d1b7221 */ /* 0x002fe20000010000 */
[----:B------:R-:W-:-:S06]  /*c490*/  FFMA.FTZ R40, R71, UR30, -R6 ;  /* 0x0000001e47287c23 */ /* 0x000fcc0008010806 */
[----:B------:R-:W1:Y:S01]  /*c4a0*/  MUFU.EX2 R28, R28 ;  /* 0x0000001c001c7308 */ /* 0x000e620000000800 */
[C---:B--2---:R-:W-:Y:S01]  /*c4b0*/  FADD.FTZ R44, R26.reuse, R27 ;  /* 0x0000001b1a2c7221 */ /* 0x044fe20000010000 */
[----:B------:R-:W-:-:S06]  /*c4c0*/  F2FP.F16.F32.PACK_AB R141, R26, R141 ;  /* 0x0000008d1a8d723e */ /* 0x000fcc00000000ff */
[----:B------:R-:W2:Y:S01]  /*c4d0*/  MUFU.EX2 R137, R137 ;  /* 0x0000008900897308 */ /* 0x000ea20000000800 */
[----:B0-----:R-:W-:Y:S01]  /*c4e0*/  FADD.FTZ R27, R143, R44 ;  /* 0x0000002c8f1b7221 */ /* 0x001fe20000010000 */
[----:B------:R-:W-:Y:S01]  /*c4f0*/  FADD.FTZ R44, R132, R31 ;  /* 0x0000001f842c7221 */ /* 0x000fe20000010000 */
[----:B------:R-:W-:-:S03]  /*c500*/  F2FP.F16.F32.PACK_AB R132, R41, R132 ;  /* 0x000000842984723e */ /* 0x000fc600000000ff */
[----:B------:R-:W-:Y:S01]  /*c510*/  FADD.FTZ R31, R41, R44 ;  /* 0x0000002c291f7221 */ /* 0x000fe20000010000 */
[----:B------:R-:W-:Y:S01]  /*c520*/  FFMA.FTZ R44, R79, UR30, -R6 ;  /* 0x0000001e4f2c7c23 */ /* 0x000fe20008010806 */
        /* <DEDUP_REMOVED lines=81> */
[----:B------:R-:W-:Y:S01]  /*ca40*/  F2FP.F16.F32.PACK_AB R123, R87, R86 ;  /* 0x00000056577b723e */ /* 0x000fe200000000ff */
[----:B------:R-:W-:Y:S02]  /*ca50*/  VIADD R4, R88, 0xfffffffe ;  /* 0xfffffffe58047836 */ /* 0x000fe40000000000 */
        /* <DEDUP_REMOVED lines=14> */
.L_x_14510:
[----:B------:R-:W-:-:S13]  /*cb40*/  ISETP.NE.AND P1, PT, R11, 0x1, PT ;  /* 0x000000010b00780c */ /* 0x000fda0003f25270 */
[----:B------:R-:W0:Y:S02]  /*cb50*/  @P1 LDC.64 R12, c[0x0][0x9e8] ;  /* 0x00027a00ff0c1b82 */ /* 0x000e240000000a00 */
[----:B0-----:R-:W-:-:S05]  /*cb60*/  @P1 IMAD.HI.U32 R12, R7, R12, RZ ;  /* 0x0000000c070c1227 */ /* 0x001fca00078e00ff */
[----:B------:R-:W-:-:S07]  /*cb70*/  @P1 SHF.R.U32.HI R7, RZ, R13, R12 ;  /* 0x0000000dff071219 */ /* 0x000fce000001160c */
.L_x_14511:
[----:B------:R-:W-:Y:S05]  /*cb80*/  BSYNC B0 ;  /* 0x0000000000007941 */ /* 0x000fea0003800000 */
.L_x_14509:
[----:B------:R-:W-:-:S05]  /*cb90*/  IMAD R7, R7, R11, R11 ;  /* 0x0000000b07077224 */ /* 0x000fca00078e020b */
[----:B------:R-:W-:-:S07]  /*cba0*/  VIMNMX R10, R10, R7, PT ;  /* 0x000000070a0a7248 */ /* 0x000fce0003fe0100 */
.L_x_14508:
        /* <DEDUP_REMOVED lines=34> */
.L_x_14532:
[----:B------:R-:W2:Y:S01]  /*cdd0*/  LDL R10, [R1+0x2c] ;  /* 0x00002c00010a7983 */ /* 0x000ea20000100800 */
[----:B------:R-:W-:Y:S01]  /*cde0*/  VIADD R7, R22, 0x1 ;  /* 0x0000000116077836 */ /* 0x000fe20000000000 */
[----:B------:R-:W-:Y:S05]  /*cdf0*/  YIELD ;  /* 0x0000000000007946 */ /* 0x000fea0003800000 */
[----:B------:R-:W-:-:S04]  /*ce00*/  ISETP.NE.AND P2, PT, R7, 0x2, PT ;  /* 0x000000020700780c */ /* 0x000fc80003f45270 */
[----:B------:R-:W-:Y:S02]  /*ce10*/  SEL R11, RZ, 0x1, P2 ;  /* 0x00000001ff0b7807 */ /* 0x000fe40001000000 */
[----:B------:R-:W-:Y:S02]  /*ce20*/  SEL R7, R7, RZ, P2 ;  /* 0x000000ff07077207 */ /* 0x000fe40001000000 */
[----:B------:R-:W-:Y:S02]  /*ce30*/  LOP3.LUT R20, R154, R11, RZ, 0x3c, !PT ;  /* 0x0000000b9a147212 */ /* 0x000fe400078e3cff */
[----:B--2---:R-:W-:-:S13]  /*ce40*/  ISETP.NE.AND P1, PT, R10, RZ, PT ;  /* 0x000000ff0a00720c */ /* 0x004fda0003f25270 */
[----:B------:R-:W-:Y:S05]  /*ce50*/  @P1 BRA `(.L_x_14513) ;  /* 0x0000000000301947 */ /* 0x000fea0003800000 */
[----:B------:R-:W-:Y:S05]  /*ce60*/  @!P0 BRA `(.L_x_14514) ;  /* 0x0000000000048947 */ /* 0x000fea0003800000 */
[----:B------:R-:W-:Y:S01]  /*ce70*/  BPT.TRAP 0x1 ;  /* 0x000000040000795c */ /* 0x000fe20000300000 */
.L_x_14514:
[----:B------:R-:W-:Y:S01]  /*ce80*/  IMAD R11, R7, 0x8, R2 ;  /* 0x00000008070b7824 */ /* 0x000fe200078e0202 */
[----:B------:R-:W-:-:S04]  /*ce90*/  SHF.L.U32 R10, R20, 0x1f, RZ ;  /* 0x0000001f140a7819 */ /* 0x000fc800000006ff */
[----:B------:R0:W1:Y:S01]  /*cea0*/  SYNCS.PHASECHK.TRANS64.TRYWAIT P2, [R11+URZ+0x16830], R10 ;  /* 0x0168300a0b0075a7 */ /* 0x000062000804017f */
[----:B------:R-:W-:Y:S05]  /*ceb0*/  @!P0 BRA `(.L_x_14515) ;  /* 0x0000000000048947 */ /* 0x000fea0003800000 */
[----:B------:R-:W-:Y:S01]  /*cec0*/  BPT.TRAP 0x1 ;  /* 0x000000040000795c */ /* 0x000fe20000300000 */
.L_x_14515:
[----:B------:R-:W-:Y:S04]  /*ced0*/  BSSY B0, `(.L_x_14513) ;  /* 0x0000004000007945 */ /* 0x000fe80003800000 */
[----:B-1----:R-:W-:Y:S05]  /*cee0*/  @P2 BRA `(.L_x_14516) ;  /* 0x0000000000082947 */ /* 0x002fea0003800000 */
[----:B------:R-:W1:Y:S02]  /*cef0*/  SYNCS.PHASECHK.TRANS64.TRYWAIT P2, [R11+URZ+0x16830], R10 ;  /* 0x0168300a0b0075a7 */ /* 0x000e64000804017f */
[----:B-1----:R-:W-:Y:S05]  /*cf00*/  @!P2 BRA `(.L_x_14517) ;  /* 0x0000014000b4a947 */ /* 0x002fea0003800000 */
.L_x_14516:
[----:B------:R-:W-:Y:S05]  /*cf10*/  BSYNC B0 ;  /* 0x0000000000007941 */ /* 0x000fea0003800000 */
.L_x_14513:
[----:B------:R-:W2:Y:S01]  /*cf20*/  LDL R12, [R1+0x30] ;  /* 0x00003000010c7983 */ /* 0x000ea20000100800 */
[----:B01----:R-:W0:Y:S01]  /*cf30*/  S2R R10, SR_TID.X ;  /* 0x00000000000a7919 */ /* 0x003e220000002100 */
[----:B------:R-:W-:Y:S01]  /*cf40*/  IMAD.MOV.U32 R11, RZ, RZ, 0x40000040 ;  /* 0x40000040ff0b7424 */ /* 0x000fe200078e00ff */
[----:B------:R-:W-:Y:S05]  /*cf50*/  WARPSYNC.ALL ;  /* 0x0000000000007948 */ /* 0x000fea0003800000 */
[----:B------:R-:W-:Y:S02]  /*cf60*/  R2UR UR23, R11 ;  /* 0x000000000b1772ca */ /* 0x000fe400000e0000 */
[----:B0-----:R-:W-:-:S05]  /*cf70*/  SHF.R.U32.HI R10, RZ, 0x7, R10 ;  /* 0x00000007ff0a7819 */ /* 0x001fca000001160a */
[----:B------:R-:W-:Y:S02]  /*cf80*/  VIADD R21, R10, 0x8 ;  /* 0x000000080a157836 */ /* 0x000fe40000000000 */
[----:B------:R-:W-:-:S05]  /*cf90*/  IMAD.MOV.U32 R13, RZ, RZ, 0x40000040 ;  /* 0x40000040ff0d7424 */ /* 0x000fca00078e00ff */
[----:B------:R-:W-:Y:S01]  /*cfa0*/  R2UR UR19, R13 ;  /* 0x000000000d1372ca */ /* 0x000fe200000e0000 */
[----:B------:R-:W-:Y:S01]  /*cfb0*/  IMAD.MOV.U32 R25, RZ, RZ, 0x40000040 ;  /* 0x40000040ff197424 */ /* 0x000fe200078e00ff */
[----:B------:R-:W-:Y:S02]  /*cfc0*/  R2UR UR12, R8 ;  /* 0x00000000080c72ca */ /* 0x000fe400000e0000 */
[----:B------:R-:W-:Y:S02]  /*cfd0*/  R2UR UR13, R9 ;  /* 0x00000000090d72ca */ /* 0x000fe400000e0000 */
[C---:B------:R-:W-:Y:S02]  /*cfe0*/  R2UR UR15, R25.reuse ;  /* 0x00000000190f72ca */ /* 0x040fe400000e0000 */
[----:B------:R-:W-:Y:S01]  /*cff0*/  R2UR UR27, R25 ;  /* 0x00000000191b72ca */ /* 0x000fe200000e0000 */
[----:B------:R0:W-:Y:S01]  /*d000*/  BAR.SYNC.DEFER_BLOCKING R21, 0x100 ;  /* 0x000400150000751d */ /* 0x0001e20000010000 */
[----:B--2---:R-:W-:-:S04]  /*d010*/  IMAD R24, R7, 0x400, R12 ;  /* 0x0000040007187824 */ /* 0x004fc800078e020c */
[----:B------:R-:W-:-:S05]  /*d020*/  VIADD R10, R24, 0x4 ;  /* 0x00000004180a7836 */ /* 0x000fca0000000000 */
[----:B------:R-:W-:Y:S02]  /*d030*/  R2UR UR22, R10 ;  /* 0x000000000a1672ca */ /* 0x000fe400000e0000 */
[----:B------:R-:W2:Y:S01]  /*d040*/  LDL.64 R10, [R1+0x20] ;  /* 0x00002000010a7983 */ /* 0x000ea20000100a00 */
[----:B------:R-:W-:-:S05]  /*d050*/  VIADD R12, R24, 0x2 ;  /* 0x00000002180c7836 */ /* 0x000fca0000000000 */
[----:B------:R-:W-:Y:S02]  /*d060*/  R2UR UR18, R12 ;  /* 0x000000000c1272ca */ /* 0x000fe400000e0000 */
[----:B------:R-:W3:Y:S01]  /*d070*/  LDL.64 R12, [R1+0x18] ;  /* 0x00001800010c7983 */ /* 0x000ee20000100a00 */
[C---:B------:R-:W-:Y:S01]  /*d080*/  R2UR UR14, R24.reuse ;  /* 0x00000000180e72ca */ /* 0x040fe200000e0000 */
[----:B------:R-:W-:-:S05]  /*d090*/  VIADD R24, R24, 0x6 ;  /* 0x0000000618187836 */ /* 0x000fca0000000000 */
[----:B------:R-:W-:Y:S02]  /*d0a0*/  R2UR UR26, R24 ;  /* 0x00000000181a72ca */ /* 0x000fe400000e0000 */
[----:B------:R-:W-:-:S06]  /*d0b0*/  WARPGROUP.ARRIVE ;  /* 0x00000000000079c5 */ /* 0x000fcc0000000000 */
[----:B------:R-:W-:Y:S03]  /*d0c0*/  HGMMA.64x128x16.F32 R24, gdesc[UR12], RZ, !UPT, gsb0 ;  /* 0x01e000000c1879f0 */ /* 0x000fe6000c0008ff */
[----:B------:R-:W-:Y:S02]  /*d0d0*/  WARPGROUP.DEPBAR.LE gsb0, 0x0 ;  /* 0x00008000000079c5 */ /* 0x000fe40000010000 */
[----:B------:R-:W-:Y:S01]  /*d0e0*/  WARPGROUP.ARRIVE ;  /* 0x00000000000079c5 */ /* 0x000fe20000000000 */
[----:B--2---:R-:W-:Y:S02]  /*d0f0*/  R2UR UR16, R10 ;  /* 0x000000000a1072ca */ /* 0x004fe400000e0000 */
[----:B------:R-:W-:-:S13]  /*d100*/  R2UR UR17, R11 ;  /* 0x000000000b1172ca */ /* 0x000fda00000e0000 */
[----:B------:R-:W-:Y:S01]  /*d110*/  HGMMA.64x128x16.F32 R24, gdesc[UR16], R24, gsb0 ;  /* 0x01e00000101879f0 */ /* 0x000fe20008000818 */
[----:B---3--:R-:W-:Y:S02]  /*d120*/  R2UR UR20, R12 ;  /* 0x000000000c1472ca */ /* 0x008fe400000e0000 */
        /* <DEDUP_REMOVED lines=13> */
.L_x_14519:
[----:B------:R-:W-:Y:S02]  /*d200*/  SHF.L.U32 R10, R154, 0x1f, RZ ;  /* 0x0000001f9a0a7819 */ /* 0x000fe400000006ff */
[----:B------:R-:W-:-:S04]  /*d210*/  LEA R11, R22, R2, 0x3 ;  /* 0x00000002160b7211 */ /* 0x000fc800078e18ff */
[----:B------:R0:W1:Y:S01]  /*d220*/  SYNCS.PHASECHK.TRANS64.TRYWAIT P1, [R11+URZ+0x16850], R10 ;  /* 0x0168500a0b0075a7 */ /* 0x000062000802017f */
[----:B------:R-:W-:Y:S05]  /*d230*/  @!P0 BRA `(.L_x_14520) ;  /* 0x0000000000048947 */ /* 0x000fea0003800000 */
[----:B------:R-:W-:Y:S01]  /*d240*/  BPT.TRAP 0x1 ;  /* 0x000000040000795c */ /* 0x000fe20000300000 */
.L_x_14520:
[----:B-1----:R-:W-:Y:S05]  /*d250*/  @P1 BRA `(.L_x_14518) ;  /* 0x0000000000081947 */ /* 0x002fea0003800000 */
[----:B------:R-:W1:Y:S02]  /*d260*/  SYNCS.PHASECHK.TRANS64.TRYWAIT P1, [R11+URZ+0x16850], R10 ;  /* 0x0168500a0b0075a7 */ /* 0x000e64000802017f */
[----:B-1----:R-:W-:Y:S05]  /*d270*/  @!P1 BRA `(.L_x_14521) ;  /* 0x0000013c00ec9947 */ /* 0x002fea0003800000 */
.L_x_14518:
        /* <DEDUP_REMOVED lines=9> */
[----:B------:R-:W-:Y:S02]  /*d310*/  IMAD.MOV.U32 R11, RZ, RZ, 0x40000040 ;  /* 0x40000040ff0b7424 */ /* 0x000fe400078e00ff */
[----:B------:R-:W-:-:S04]  /*d320*/  IMAD R10, R22, 0x400, R10 ;  /* 0x00000400160a7824 */ /* 0x000fc800078e020a */
[C---:B------:R-:W-:Y:S01]  /*d330*/  VIADD R12, R10.reuse, 0x80 ;  /* 0x000000800a0c7836 */ /* 0x040fe20000000000 */
[----:B------:R-:W-:-:S13]  /*d340*/  R2UR UR14, R10 ;  /* 0x000000000a0e72ca */ /* 0x000fda00000e0000 */
[----:B------:R-:W-:Y:S01]  /*d350*/  HGMMA.64x64x16.F32 R88, R148, gdesc[UR12].tnspB, R88, gsb0 ;  /* 0x40e0000c94587df0 */ /* 0x000fe20008000858 */
[----:B------:R-:W-:Y:S01]  /*d360*/  R2UR UR14, R12 ;  /* 0x000000000c0e72ca */ /* 0x000fe200000e0000 */
[----:B------:R-:W-:Y:S01]  /*d370*/  VIADD R12, R10, 0x100 ;  /* 0x000001000a0c7836 */ /* 0x000fe20000000000 */
[----:B------:R-:W-:Y:S01]  /*d380*/  R2UR UR15, R13 ;  /* 0x000000000d0f72ca */ /* 0x000fe200000e0000 */
[----:B------:R-:W-:Y:S01]  /*d390*/  IMAD.MOV.U32 R13, RZ, RZ, 0x40000040 ;  /* 0x40000040ff0d7424 */ /* 0x000fe200078e00ff */
[----:B0-----:R-:W-:Y:S02]  /*d3a0*/  SHF.R.U32.HI R21, RZ, 0x7, R154 ;  /* 0x00000007ff157819 */ /* 0x001fe4000001169a */
[----:B------:R-:W-:Y:S01]  /*d3b0*/  ISETP.GE.U32.AND P1, PT, R154, 0x180, PT ;  /* 0x000001809a00780c */ /* 0x000fe20003f26070 */
        /* <DEDUP_REMOVED lines=27> */
[----:B------:R-:W-:Y:S02]  /*d570*/  IMAD.MOV.U32 R13, RZ, RZ, 0x40000040 ;  /* 0x40000040ff0d7424 */ /* 0x000fe400078e00ff */
        /* <DEDUP_REMOVED lines=9> */
[----:B------:R-:W-:Y:S01]  /*d610*/  R2UR UR14, R10 ;  /* 0x000000000a0e72ca */ /* 0x000fe200000e0000 */
[----:B------:R-:W-:Y:S01]  /*d620*/  VIADD R10, R21, 0x9 ;  /* 0x00000009150a7836 */ /* 0x000fe20000000000 */
[----:B------:R-:W-:-:S04]  /*d630*/  R2UR UR15, R11 ;  /* 0x000000000b0f72ca */ /* 0x000fc800000e0000 */
[----:B------:R-:W-:Y:S01]  /*d640*/  SEL R10, R10, 0x9, !P1 ;  /* 0x000000090a0a7807 */ /* 0x000fe20004800000 */
[----:B------:R-:W-:Y:S02]  /*d650*/  WARPGROUP.DEPBAR.LE gsb0, 0x0 ;  /* 0x00008000000079c5 */ /* 0x000fe40000010000 */
[----:B------:R-:W-:-:S06]  /*d660*/  WARPGROUP.ARRIVE ;  /* 0x00000000000079c5 */ /* 0x000fcc0000000000 */
[----:B------:R-:W-:Y:S03]  /*d670*/  HGMMA.64x64x16.F32 R88, R120, gdesc[UR12].tnspB, R88, gsb0 ;  /* 0x40e0000c78587df0 */ /* 0x000fe60008000858 */
[----:B------:R-:W-:Y:S02]  /*d680*/  WARPGROUP.DEPBAR.LE gsb0, 0x0 ;  /* 0x00008000000079c5 */ /* 0x000fe40000010000 */
[----:B------:R0:W-:Y:S06]  /*d690*/  BAR.ARV R10, 0x100 ;  /* 0x0004000a0000751d */ /* 0x0001ec0000002000 */
[----:B------:R-:W-:Y:S05]  /*d6a0*/  @!P0 BRA `(.L_x_14522) ;  /* 0x0000000000048947 */ /* 0x000fea0003800000 */
[----:B------:R-:W-:Y:S01]  /*d6b0*/  BPT.TRAP 0x1 ;  /* 0x000000040000795c */ /* 0x000fe20000300000 */
.L_x_14522:
[----:B------:R-:W2:Y:S01]  /*d6c0*/  LDL R13, [R1+0x14] ;  /* 0x00001400010d7983 */ /* 0x000ea20000100800 */
[----:B0-----:R-:W0:Y:S03]  /*d6d0*/  LDC R10, c[0x0][0x448] ;  /* 0x00011200ff0a7b82 */ /* 0x001e260000000800 */
[----:B------:R-:W2:Y:S04]  /*d6e0*/  LDL R12, [R1+0x34] ;  /* 0x00003400010c7983 */ /* 0x000ea80000100800 */
[----:B------:R-:W3:Y:S01]  /*d6f0*/  LDL R125, [R1] ;  /* 0x00000000017d7983 */ /* 0x000ee20000100800 */
[----:B0-----:R-:W-:-:S13]  /*d700*/  ISETP.NE.AND P1, PT, R10, 0x1, PT ;  /* 0x000000010a00780c */ /* 0x001fda0003f25270 */
[----:B------:R-:W0:Y:S08]  /*d710*/  @P1 LDC R11, c[0x0][0x44c] ;  /* 0x00011300ff0b1b82 */ /* 0x000e300000000800 */
[----:B------:R-:W1:Y:S01]  /*d720*/  @P1 LDC R10, c[0x0][0x450] ;  /* 0x00011400ff0a1b82 */ /* 0x000e620000000800 */
[----:B------:R-:W-:Y:S01]  /*d730*/  LOP3.LUT P3, RZ, R18, 0x4, RZ, 0xc0, !PT ;  /* 0x0000000412ff7812 */ /* 0x000fe2000786c0ff */
[----:B------:R-:W-:-:S02]  /*d740*/  UMOV UR29, UR9 ;  /* 0x00000009001d7c82 */ /* 0x000fc40008000000 */
        /* <DEDUP_REMOVED lines=9> */
[----:B------:R1:W-:Y:S02]  /*d7e0*/  SYNCS.ARRIVE.TRANS64.RED.A1T0 RZ, [R10+URZ], RZ ;  /* 0x000000ff0aff79a7 */ /* 0x0003e4000810043f */
[----:B-1----:R-:W-:-:S05]  /*d7f0*/  IMAD.SHL.U32 R10, R4, 0x80, RZ ;  /* 0x00000080040a7824 */ /* 0x002fca00078e00ff */
[----:B------:R-:W-:-:S04]  /*d800*/  IADD3 R13, -R155, 0x1, -R10 ;  /* 0x000000019b0d7810 */ /* 0x000fc80007ffe90a */
[----:B---3--:R-:W-:-:S05]  /*d810*/  IADD3 R13, -R156, R13, R125 ;  /* 0x0000000d9c0d7210 */ /* 0x008fca0007ffe17d */
        /* <DEDUP_REMOVED lines=17> */
.L_x_14525:
[----:B------:R-:W-:-:S05]  /*d930*/  IMAD.U32 R124, RZ, RZ, UR5 ;  /* 0x00000005ff7c7e24 */ /* 0x000fca000f8e00ff */
[----:B------:R-:W-:-:S13]  /*d940*/  ISETP.NE.AND P1, PT, R124, 0x1, PT ;  /* 0x000000017c00780c */ /* 0x000fda0003f25270 */
[----:B------:R-:W0:Y:S02]  /*d950*/  @P1 LDC.64 R120, c[0x0][0x9e8] ;  /* 0x00027a00ff781b82 */ /* 0x000e240000000a00 */
[----:B0-----:R-:W-:-:S05]  /*d960*/  @P1 IMAD.HI.U32 R120, R123, R120, RZ ;  /* 0x000000787b781227 */ /* 0x001fca00078e00ff */
[----:B------:R-:W-:-:S07]  /*d970*/  @P1 SHF.R.U32.HI R123, RZ, R121, R120 ;  /* 0x00000079ff7b1219 */ /* 0x000fce0000011678 */
.L_x_14526:
[----:B------:R-:W-:Y:S05]  /*d980*/  BSYNC B0 ;  /* 0x0000000000007941 */ /* 0x000fea0003800000 */
.L_x_14524:
[----:B------:R-:W-:-:S04]  /*d990*/  IMAD R123, R123, R124, -R10 ;  /* 0x0000007c7b7b7224 */ /* 0x000fc800078e0a0a */
[----:B------:R-:W-:-:S05]  /*d9a0*/  IMAD.IADD R123, R123, 0x1, -R155 ;  /* 0x000000017b7b7824 */ /* 0x000fca00078e0a9b */
[----:B------:R-:W-:Y:S02]  /*d9b0*/  VIMNMX R11, R11, R123, !PT ;  /* 0x0000007b0b0b7248 */ /* 0x000fe40007fe0100 */
[----:B------:R-:W-:-:S07]  /*d9c0*/  VIADDMNMX R12, R123, R124, R12, PT ;  /* 0x0000007c7b0c7246 */ /* 0x000fce000380010c */
.L_x_14523:
        /* <DEDUP_REMOVED lines=13> */
[----:B0-----:R-:W-:Y:S01]  /*daa0*/  IMAD.IADD R21, R21, 0x1, R122 ;  /* 0x0000000115157824 */ /* 0x001fe200078e027a */
        /* <DEDUP_REMOVED lines=81> */
[----:B------:R-:W-:Y:S01]  /*dfc0*/  IMAD.IADD R11, R13, 0x1, R122 ;  /* 0x000000010d0b7824 */ /* 0x000fe200078e027a */
        /* <DEDUP_REMOVED lines=17> */
.L_x_14529:
[----:B------:R-:W-:-:S05]  /*e0e0*/  IMAD.U32 R120, RZ, RZ, UR5 ;  /* 0x00000005ff787e24 */ /* 0x000fca000f8e00ff */
[----:B------:R-:W-:-:S13]  /*e0f0*/  ISETP.NE.AND P1, PT, R120, 0x1, PT ;  /* 0x000000017800780c */ /* 0x000fda0003f25270 */
[----:B------:R-:W0:Y:S02]  /*e100*/  @P1 LDC.64 R12, c[0x0][0x9e8] ;  /* 0x00027a00ff0c1b82 */ /* 0x000e240000000a00 */
[----:B0-----:R-:W-:-:S05]  /*e110*/  @P1 IMAD.HI.U32 R12, R122, R12, RZ ;  /* 0x0000000c7a0c1227 */ /* 0x001fca00078e00ff */
[----:B------:R-:W-:-:S07]  /*e120*/  @P1 SHF.R.U32.HI R122, RZ, R13, R12 ;  /* 0x0000000dff7a1219 */ /* 0x000fce000001160c */
.L_x_14530:
[----:B------:R-:W-:Y:S05]  /*e130*/  BSYNC B0 ;  /* 0x0000000000007941 */ /* 0x000fea0003800000 */
.L_x_14528:
[----:B------:R-:W-:-:S04]  /*e140*/  IMAD R10, R122, R120, -R10 ;  /* 0x000000787a0a7224 */ /* 0x000fc800078e0a0a */
[----:B------:R-:W-:-:S05]  /*e150*/  IMAD.IADD R10, R10, 0x1, -R155 ;  /* 0x000000010a0a7824 */ /* 0x000fca00078e0a9b */
[----:B------:R-:W-:Y:S02]  /*e160*/  VIMNMX R11, R11, R10, !PT ;  /* 0x0000000a0b0b7248 */ /* 0x000fe40007fe0100 */
[----:B------:R-:W-:-:S07]  /*e170*/  VIADDMNMX R21, R10, R120, R21, PT ;  /* 0x000000780a157246 */ /* 0x000fce0003800115 */
.L_x_14527:
[C---:B------:R-:W-:Y:S01]  /*e180*/  ISETP.GT.AND P1, PT, R11.reuse, 0x1, P5 ;  /* 0x000000010b00780c */ /* 0x040fe20002f24270 */
[----:B------:R-:W-:Y:S01]  /*e190*/  UMOV UR30, UR7 ;  /* 0x00000007001e7c82 */ /* 0x000fe20008000000 */
[----:B------:R-:W-:Y:S02]  /*e1a0*/  ISETP.GT.AND P2, PT, R11, 0x8, P5 ;  /* 0x000000080b00780c */ /* 0x000fe40002f44270 */
[C---:B------:R-:W-:Y:S02]  /*e1b0*/  ISETP.LT.OR P1, PT, R21.reuse, 0x2, P1 ;  /* 0x000000021500780c */ /* 0x040fe40000f21670 */
[----:B------:R-:W-:Y:S02]  /*e1c0*/  ISETP.LT.OR P2, PT, R21, 0x9, P2 ;  /* 0x000000091500780c */ /* 0x000fe40001741670 */
[----:B------:R-:W-:Y:S02]  /*e1d0*/  FSEL R27, R27, -INF , !P1 ;  /* 0xff8000001b1b7808 */ /* 0x000fe40004800000 */
[----:B------:R-:W-:-:S02]  /*e1e0*/  ISETP.GT.AND P1, PT, R11, 0x9, P5 ;  /* 0x000000090b00780c */ /* 0x000fc40002f24270 */
[----:B------:R-:W-:Y:S02]  /*e1f0*/  FSEL R30, R30, -INF , !P2 ;  /* 0xff8000001e1e7808 */ /* 0x000fe40005000000 */
[----:B------:R-:W-:Y:S02]  /*e200*/  ISETP.LT.OR P1, PT, R21, 0xa, P1 ;  /* 0x0000000a1500780c */ /* 0x000fe40000f21670 */
[----:B------:R-:W-:Y:S02]  /*e210*/  ISETP.GT.AND P2, PT, R11, 0x10, P5 ;  /* 0x000000100b00780c */ /* 0x000fe40002f44270 */
[----:B------:R-:W-:Y:S02]  /*e220*/  FSEL R31, R31, -INF , !P1 ;  /* 0xff8000001f1f7808 */ /* 0x000fe40004800000 */
[----:B------:R-:W-:Y:S02]  /*e230*/  ISETP.GT.AND P1, PT, R11, 0x11, P5 ;  /* 0x000000110b00780c */ /* 0x000fe40002f24270 */
[----:B------:R-:W-:-:S02]  /*e240*/  ISETP.LT.OR P2, PT, R21, 0x11, P2 ;  /* 0x000000111500780c */ /* 0x000fc40001741670 */
[----:B------:R-:W-:Y:S02]  /*e250*/  ISETP.LT.OR P1, PT, R21, 0x12, P1 ;  /* 0x000000121500780c */ /* 0x000fe40000f21670 */
[----:B------:R-:W-:Y:S02]  /*e260*/  FSEL R34, R34, -INF , !P2 ;  /* 0xff80000022227808 */ /* 0x000fe40005000000 */
[----:B------:R-:W-:Y:S02]  /*e270*/  FSEL R35, R35, -INF , !P1 ;  /* 0xff80000023237808 */ /* 0x000fe40004800000 */
[C---:B------:R-:W-:Y:S02]  /*e280*/  ISETP.GT.AND P2, PT, R11.reuse, 0x18, P5 ;  /* 0x000000180b00780c */ /* 0x040fe40002f44270 */
        /* <DEDUP_REMOVED lines=55> */
[----:B------:R-:W-:-:S02]  /*e600*/  LOP3.LUT R18, R18, 0xbfffffff, RZ, 0xc0, !PT ;  /* 0xbfffffff12127812 */ /* 0x000fc400078ec0ff */
[C---:B------:R-:W-:Y:S02]  /*e610*/  ISETP.LT.OR P2, PT, R21.reuse, 0x61, P2 ;  /* 0x000000611500780c */ /* 0x040fe40001741670 */
[----:B------:R-:W-:Y:S02]  /*e620*/  ISETP.LT.OR P1, PT, R21, 0x62, P1 ;  /* 0x000000621500780c */ /* 0x000fe40000f21670 */
[----:B------:R-:W-:Y:S02]  /*e630*/  FMNMX.FTZ R10, R24, R3, !PT ;  /* 0x00000003180a7209 */ /* 0x000fe40007810000 */
[----:B------:R-:W-:Y:S02]  /*e640*/  @P0 LOP3.LUT R18, R18, 0x40000000, RZ, 0xfc, !PT ;  /* 0x4000000012120812 */ /* 0x000fe400078efcff */
[----:B------:R-:W-:Y:S02]  /*e650*/  FSEL R74, R74, -INF , !P2 ;  /* 0xff8000004a4a7808 */ /* 0x000fe40005000000 */
[----:B------:R-:W-:-:S02]  /*e660*/  FSEL R75, R75, -INF , !P1 ;  /* 0xff8000004b4b7808 */ /* 0x000fc40004800000 */
[C---:B------:R-:W-:Y:S02]  /*e670*/  ISETP.GT.AND P4, PT, R11.reuse, 0x68, P5 ;  /* 0x000000680b00780c */ /* 0x040fe40002f84270 */
[C---:B------:R-:W-:Y:S02]  /*e680*/  ISETP.GT.AND P6, PT, R11.reuse, 0x69, P5 ;  /* 0x000000690b00780c */ /* 0x040fe40002fc4270 */
[C---:B------:R-:W-:Y:S02]  /*e690*/  ISETP.GT.AND P3, PT, R11.reuse, 0x70, P5 ;  /* 0x000000700b00780c */ /* 0x040fe40002f64270 */
[C---:B------:R-:W-:Y:S02]  /*e6a0*/  ISETP.GT.AND P2, PT, R11.reuse, 0x71, P5 ;  /* 0x000000710b00780c */ /* 0x040fe40002f44270 */
[C---:B------:R-:W-:Y:S02]  /*e6b0*/  ISETP.GT.AND P1, PT, R11.reuse, 0x78, P5 ;  /* 0x000000780b00780c */ /* 0x040fe40002f24270 */
[----:B------:R-:W-:-:S02]  /*e6c0*/  ISETP.GT.AND P0, PT, R11, RZ, P5 ;  /* 0x000000ff0b00720c */ /* 0x000fc40002f04270 */
[----:B------:R-:W-:Y:S02]  /*e6d0*/  ISETP.GT.AND P5, PT, R11, 0x79, P5 ;  /* 0x000000790b00780c */ /* 0x000fe40002fa4270 */
[----:B------:R-:W-:Y:S02]  /*e6e0*/  FMNMX.FTZ R11, R25, R10, !PT ;  /* 0x0000000a190b7209 */ /* 0x000fe40007810000 */
[----:B------:R-:W-:Y:S02]  /*e6f0*/  ISETP.LT.OR P4, PT, R21, 0x69, P4 ;  /* 0x000000691500780c */ /* 0x000fe40002781670 */
[----:B------:R-:W-:Y:S02]  /*e700*/  FMNMX.FTZ R10, R28, R11, !PT ;  /* 0x0000000b1c0a7209 */ /* 0x000fe40007810000 */
[----:B------:R-:W-:Y:S02]  /*e710*/  LOP3.LUT R18, R18, 0xfffffffd, RZ, 0xc0, !PT ;  /* 0xfffffffd12127812 */ /* 0x000fe400078ec0ff */
[----:B------:R-:W-:-:S02]  /*e720*/  FMNMX.FTZ R11, R29, R10, !PT ;  /* 0x0000000a1d0b7209 */ /* 0x000fc40007810000 */
[----:B------:R-:W-:Y:S02]  /*e730*/  ISETP.LT.OR P0, PT, R21, 0x1, P0 ;  /* 0x000000011500780c */ /* 0x000fe40000701670 */
[----:B------:R-:W-:Y:S02]  /*e740*/  FMNMX.FTZ R10, R32, R11, !PT ;  /* 0x0000000b200a7209 */ /* 0x000fe40007810000 */
[----:B------:R-:W-:Y:S02]  /*e750*/  FSEL R26, R26, -INF , !P0 ;  /* 0xff8000001a1a7808 */ /* 0x000fe40004000000 */
[----:B------:R-:W-:Y:S02]  /*e760*/  FMNMX.FTZ R11, R33, R10, !PT ;  /* 0x0000000a210b7209 */ /* 0x000fe40007810000 */
[----:B------:R-:W-:Y:S02]  /*e770*/  @P4 LOP3.LUT R18, R18, 0x2, RZ, 0xfc, !PT ;  /* 0x0000000212124812 */ /* 0x000fe400078efcff */
[----:B------:R-:W-:-:S02]  /*e780*/  FMNMX.FTZ R10, R36, R11, !PT ;  /* 0x0000000b240a7209 */ /* 0x000fc40007810000 */
[----:B------:R-:W-:Y:S02]  /*e790*/  ISETP.LT.OR P4, PT, R21, 0x6a, P6 ;  /* 0x0000006a1500780c */ /* 0x000fe40003781670 */
        /* <DEDUP_REMOVED lines=18> */
[----:B------:R-:W-:Y:S02]  /*e8c0*/  FMNMX.FTZ R10, R56, R11, !PT ;  /* 0x0000000b380a7209 */ /* 0x000fe40007810000 */
[----:B------:R-:W-:Y:S02]  /*e8d0*/  LOP3.LUT P0, RZ, R18, 0x40000000, RZ, 0xc0, !PT ;  /* 0x4000000012ff7812 */ /* 0x000fe4000780c0ff */
        /* <DEDUP_REMOVED lines=18> */
[----:B------:R-:W0:Y:S02]  /*ea00*/  SHFL.BFLY PT, R10, R13, 0x1, 0x1f ;  /* 0x0c201f000d0a7f89 */ /* 0x000e2400000e0000 */
[----:B0-----:R-:W-:-:S04]  /*ea10*/  FMNMX.FTZ R10, R13, R10, !PT ;  /* 0x0000000a0d0a7209 */ /* 0x001fc80007810000 */
[C---:B------:R-:W-:Y:S01]  /*ea20*/  FSETP.NEU.FTZ.AND P6, PT, R10.reuse, -INF , PT ;  /* 0xff8000000a00780b */ /* 0x040fe20003fdd000 */
[----:B------:R-:W-:-:S03]  /*ea30*/  FMUL.FTZ R11, R10, UR30 ;  /* 0x0000001e0a0b7c20 */ /* 0x000fc60008410000 */
[----:B------:R-:W-:Y:S02]  /*ea40*/  FSEL R120, R10, RZ, P6 ;  /* 0x000000ff0a787208 */ /* 0x000fe40003000000 */
[----:B------:R-:W-:Y:S02]  /*ea50*/  FSEL R11, R11, RZ, P6 ;  /* 0x000000ff0b0b7208 */ /* 0x000fe40003000000 */
[----:B------:R-:W-:Y:S01]  /*ea60*/  LOP3.LUT P6, RZ, R18, 0x2, RZ, 0xc0, !PT ;  /* 0x0000000212ff7812 */ /* 0x000fe200078cc0ff */
        /* <DEDUP_REMOVED lines=35> */
[----:B------:R-:W-:Y:S01]  /*eca0*/  FSEL R78, R78, -INF , !P6 ;  /* 0xff8000004e4e7808 */ /* 0x000fe20007000000 */
        /* <DEDUP_REMOVED lines=57> */
[----:B------:R-:W-:-:S04]  /*f040*/  FSETP.NEU.FTZ.AND P1, PT, R11, -INF , PT ;  /* 0xff8000000b00780b */ /* 0x000fc80003f3d000 */
[----:B------:R-:W-:-:S03]  /*f050*/  FSEL R12, R11, RZ, P1 ;  /* 0x000000ff0b0c7208 */ /* 0x000fc60000800000 */
[----:B------:R-:W-:Y:S02]  /*f060*/  MUFU.EX2 R69, R69 ;  /* 0x0000004500457308 */ /* 0x000fe40000000800 */
[----:B------:R-:W-:Y:S01]  /*f070*/  FADD.FTZ R12, -R12, R0 ;  /* 0x000000000c0c7221 */ /* 0x000fe20000010100 */
[----:B------:R-:W-:-:S05]  /*f080*/  FMUL.FTZ R0, R11, UR30 ;  /* 0x0000001e0b007c20 */ /* 0x000fca0008410000 */
[----:B------:R-:W-:Y:S01]  /*f090*/  MUFU.EX2 R72, R72 ;  /* 0x0000004800487308 */ /* 0x000fe20000000800 */
[----:B------:R-:W-:-:S05]  /*f0a0*/  FSEL R3, R0, RZ, P1 ;  /* 0x000000ff00037208 */ /* 0x000fca0000800000 */
        /* <DEDUP_REMOVED lines=33> */
[----:B------:R-:W0:Y:S08]  /*f2c0*/  MUFU.EX2 R0, R13 ;  /* 0x0000000d00007308 */ /* 0x000e300000000800 */
[----:B------:R-:W-:Y:S08]  /*f2d0*/  MUFU.EX2 R26, R26 ;  /* 0x0000001a001a7308 */ /* 0x000ff00000000800 */
[----:B------:R-:W1:Y:S01]  /*f2e0*/  MUFU.EX2 R3, R3 ;  /* 0x0000000300037308 */ /* 0x000e620000000800 */
[----:B0-----:R-:W-:-:S04]  /*f2f0*/  FFMA.FTZ R6, R0, R6, R24 ;  /* 0x0000000600067223 */ /* 0x001fc80000010018 */
[----:B------:R-:W-:-:S03]  /*f300*/  FADD.FTZ R6, R25, R6 ;  /* 0x0000000619067221 */ /* 0x000fc60000010000 */
        /* <DEDUP_REMOVED lines=102> */
.L_x_14531:
[----:B------:R-:W2:Y:S01]  /*f970*/  LDL R21, [R1+0x28] ;  /* 0x0000280001157983 */ /* 0x000ea20000100800 */
[----:B------:R-:W-:Y:S02]  /*f980*/  IMAD R12, R22, 0x8, R2 ;  /* 0x00000008160c7824 */ /* 0x000fe400078e0202 */
[-C--:B------:R-:W-:Y:S01]  /*f990*/  FMUL.FTZ R88, R88, R0.reuse ;  /* 0x0000000058587220 */ /* 0x080fe20000410000 */
[----:B------:R-:W-:Y:S02]  /*f9a0*/  IMAD.U32 R13, RZ, RZ, UR38 ;  /* 0x00000026ff0d7e24 */ /* 0x000fe4000f8e00ff */
[-C--:B------:R-:W-:Y:S01]  /*f9b0*/  FMUL.FTZ R89, R89, R0.reuse ;  /* 0x0000000059597220 */ /* 0x080fe20000410000 */
[----:B------:R-:W-:Y:S02]  /*f9c0*/  VIADD R12, R12, 0x16860 ;  /* 0x000168600c0c7836 */ /* 0x000fe40000000000 */
[-C--:B------:R-:W-:Y:S01]  /*f9d0*/  FMUL.FTZ R92, R92, R0.reuse ;  /* 0x000000005c5c7220 */ /* 0x080fe20000410000 */
        /* <DEDUP_REMOVED lines=70> */
[----:B------:R-:W-:Y:S02]  /*fe40*/  IMAD.MOV.U32 R0, RZ, RZ, R11 ;  /* 0x000000ffff007224 */ /* 0x000fe400078e000b */
[----:B------:R-:W-:Y:S02]  /*fe50*/  IMAD.MOV.U32 R3, RZ, RZ, R10 ;  /* 0x000000ffff037224 */ /* 0x000fe400078e000a */
[----:B------:R-:W-:Y:S02]  /*fe60*/  IMAD.MOV.U32 R22, RZ, RZ, R7 ;  /* 0x000000ffff167224 */ /* 0x000fe400078e0007 */
[----:B------:R-:W-:-:S07]  /*fe70*/  IMAD.MOV.U32 R154, RZ, RZ, R20 ;  /* 0x000000ffff9a7224 */ /* 0x000fce00078e0014 */
.L_x_14512:
[----:B------:R-:W2:Y:S01]  /*fe80*/  LDL R13, [R1+0x14] ;  /* 0x00001400010d7983 */ /* 0x000ea20000100800 */
[----:B------:R-:W0:Y:S03]  /*fe90*/  LDC R7, c[0x0][0x448] ;  /* 0x00011200ff077b82 */ /* 0x000e260000000800 */
[----:B------:R-:W3:Y:S05]  /*fea0*/  LDL R12, [R1] ;  /* 0x00000000010c7983 */ /* 0x000eea0000100800 */
[----:B------:R-:W1:Y:S01]  /*feb0*/  LDC R20, c[0x0][0x9e4] ;  /* 0x00027900ff147b82 */ /* 0x000e620000000800 */
[----:B0-----:R-:W-:-:S02]  /*fec0*/  ISETP.NE.AND P4, PT, R7, 0x1, PT ;  /* 0x000000010700780c */ /* 0x001fc40003f85270 */
[----:B-1----:R-:W-:-:S11]  /*fed0*/  ISETP.GE.AND P5, PT, R20, 0x1, PT ;  /* 0x000000011400780c */ /* 0x002fd60003fa6270 */
[----:B------:R-:W0:Y:S08]  /*fee0*/  @P4 LDC R10, c[0x0][0x44c] ;  /* 0x00011300ff0a4b82 */ /* 0x000e300000000800 */
[----:B------:R-:W1:Y:S01]  /*fef0*/  @P4 LDC R11, c[0x0][0x450] ;  /* 0x00011400ff0b4b82 */ /* 0x000e620000000800 */
[----:B--2---:R-:W-:-:S04]  /*ff00*/  VIADD R7, R13, 0xbf ;  /* 0x000000bf0d077836 */ /* 0x004fc80000000000 */
[----:B0-----:R-:W-:Y:S01]  /*ff10*/  @P4 IMAD.HI.U32 R10, R7, R10, RZ ;  /* 0x0000000a070a4227 */ /* 0x001fe200078e00ff */
[----:B---3--:R-:W-:-:S04]  /*ff20*/  IADD3 R12, R12, 0x1, -R156 ;  /* 0x000000010c0c7810 */ /* 0x008fc80007ffe89c */
        /* <DEDUP_REMOVED lines=14> */
.L_x_14535:
[----:B------:R-:W-:-:S13]  /*10010*/  ISETP.NE.AND P1, PT, R20, 0x1, PT ;  /* 0x000000011400780c */ /* 0x000fda0003f25270 */
[----:B------:R-:W0:Y:S02]  /*10020*/  @P1 LDC.64 R10, c[0x0][0x9e8] ;  /* 0x00027a00ff0a1b82 */ /* 0x000e240000000a00 */
[----:B0-----:R-:W-:-:S05]  /*10030*/  @P1 IMAD.HI.U32 R10, R7, R10, RZ ;  /* 0x0000000a070a1227 */ /* 0x001fca00078e00ff */
[----:B------:R-:W-:-:S07]  /*10040*/  @P1 SHF.R.U32.HI R7, RZ, R11, R10 ;  /* 0x0000000bff071219 */ /* 0x000fce000001160a */
.L_x_14536:
[----:B------:R-:W-:Y:S05]  /*10050*/  BSYNC B0 ;  /* 0x0000000000007941 */ /* 0x000fea0003800000 */
.L_x_14534:
[----:B------:R-:W-:-:S05]  /*10060*/  IMAD R7, R7, R20, RZ ;  /* 0x0000001407077224 */ /* 0x000fca00078e02ff */
[----:B------:R-:W-:-:S07]  /*10070*/  VIMNMX R12, R12, R7, !PT ;  /* 0x000000070c0c7248 */ /* 0x000fce0007fe0100 */
.L_x_14533:
        /* <DEDUP_REMOVED lines=13> */
.L_x_14549:
        /* <DEDUP_REMOVED lines=9> */
.L_x_14539:
        /* <DEDUP_REMOVED lines=8> */
.L_x_14540:
[----:B------:R-:W-:Y:S04]  /*10260*/  BSSY B0, `(.L_x_14538) ;  /* 0x0000004000007945 */ /* 0x000fe80003800000 */
[----:B-1----:R-:W-:Y:S05]  /*10270*/  @P2 BRA `(.L_x_14541) ;  /* 0x0000000000082947 */ /* 0x002fea0003800000 */
[----:B------:R-:W1:Y:S02]  /*10280*/  SYNCS.PHASECHK.TRANS64.TRYWAIT P2, [R3+URZ+0x16830], R0 ;  /* 0x01683000030075a7 */ /* 0x000e64000804017f */
[----:B-1----:R-:W-:Y:S05]  /*10290*/  @!P2 BRA `(.L_x_14542) ;  /* 0x0000010c00f8a947 */ /* 0x002fea0003800000 */
.L_x_14541:
[----:B------:R-:W-:Y:S05]  /*102a0*/  BSYNC B0 ;  /* 0x0000000000007941 */ /* 0x000fea0003800000 */
.L_x_14538:
[----:B------:R-:W2:Y:S04]  /*102b0*/  LDL R11, [R1+0x30] ;  /* 0x00003000010b7983 */ /* 0x000ea80000100800 */
[----:B------:R3:W-:Y:S01]  /*102c0*/  STL [R1+0x68], R2 ;  /* 0x0000680201007387 */ /* 0x0007e20000100800 */
[----:B01----:R-:W0:Y:S03]  /*102d0*/  S2R R0, SR_TID.X ;  /* 0x0000000000007919 */ /* 0x003e260000002100 */
[----:B---3--:R-:W3:Y:S01]  /*102e0*/  LDL.64 R2, [R1+0x20] ;  /* 0x0000200001027983 */ /* 0x008ee20000100a00 */
        /* <DEDUP_REMOVED lines=9> */
[----:B------:R-:W-:Y:S02]  /*10380*/  R2UR UR13, R9 ;  /* 0x00000000090d72ca */ /* 0x000fe400000e0000 */
[----:B------:R-:W-:Y:S02]  /*10390*/  R2UR UR15, R27 ;  /* 0x000000001b0f72ca */ /* 0x000fe400000e0000 */
[----:B------:R-:W-:Y:S02]  /*103a0*/  R2UR UR19, R25 ;  /* 0x00000000191372ca */ /* 0x000fe400000e0000 */
[----:B0-----:R-:W-:-:S05]  /*103b0*/  SHF.R.U32.HI R0, RZ, 0x7, R0 ;  /* 0x00000007ff007819 */ /* 0x001fca0000011600 */
[----:B------:R-:W-:Y:S01]  /*103c0*/  VIADD R0, R0, 0x8 ;  /* 0x0000000800007836 */ /* 0x000fe20000000000 */
[----:B------:R-:W-:-:S04]  /*103d0*/  R2UR UR27, R27 ;  /* 0x000000001b1b72ca */ /* 0x000fc800000e0000 */
[----:B------:R0:W-:Y:S01]  /*103e0*/  BAR.SYNC.DEFER_BLOCKING R0, 0x100 ;  /* 0x000400000000751d */ /* 0x0001e20000010000 */
[----:B--2---:R-:W-:-:S04]  /*103f0*/  IMAD R26, R22, 0x400, R11 ;  /* 0x00000400161a7824 */ /* 0x004fc800078e020b */
[C---:B------:R-:W-:Y:S01]  /*10400*/  VIADD R12, R26.reuse, 0x4 ;  /* 0x000000041a0c7836 */ /* 0x040fe20000000000 */
[C---:B------:R-:W-:Y:S01]  /*10410*/  R2UR UR14, R26.reuse ;  /* 0x000000001a0e72ca */ /* 0x040fe200000e0000 */
[C---:B------:R-:W-:Y:S02]  /*10420*/  VIADD R24, R26.reuse, 0x2 ;  /* 0x000000021a187836 */ /* 0x040fe40000000000 */
[----:B------:R-:W-:Y:S01]  /*10430*/  VIADD R26, R26, 0x6 ;  /* 0x000000061a1a7836 */ /* 0x000fe20000000000 */
[----:B------:R-:W-:Y:S02]  /*10440*/  R2UR UR22, R12 ;  /* 0x000000000c1672ca */ /* 0x000fe400000e0000 */
[----:B------:R-:W2:Y:S01]  /*10450*/  LDL.64 R12, [R1+0x18] ;  /* 0x00001800010c7983 */ /* 0x000ea20000100a00 */
[----:B------:R-:W-:Y:S02]  /*10460*/  R2UR UR18, R24 ;  /* 0x00000000181272ca */ /* 0x000fe400000e0000 */
[----:B------:R-:W-:-:S02]  /*10470*/  R2UR UR26, R26 ;  /* 0x000000001a1a72ca */ /* 0x000fc400000e0000 */
[----:B------:R-:W-:-:S06]  /*10480*/  WARPGROUP.ARRIVE ;  /* 0x00000000000079c5 */ /* 0x000fcc0000000000 */
[----:B------:R-:W-:Y:S01]  /*10490*/  HGMMA.64x128x16.F32 R24, gdesc[UR12], RZ, !UPT, gsb0 ;  /* 0x01e000000c1879f0 */ /* 0x000fe2000c0008ff */
[----:B---3--:R-:W-:Y:S02]  /*104a0*/  R2UR UR16, R2 ;  /* 0x00000000021072ca */ /* 0x008fe400000e0000 */
[----:B------:R-:W-:Y:S01]  /*104b0*/  R2UR UR17, R3 ;  /* 0x00000000031172ca */ /* 0x000fe200000e0000 */
[----:B------:R0:W5:Y:S01]  /*104c0*/  LDL.LU R2, [R1+0x68] ;  /* 0x0000680001027983 */ /* 0x0001620000300800 */
[----:B------:R-:W-:Y:S02]  /*104d0*/  WARPGROUP.DEPBAR.LE gsb0, 0x0 ;  /* 0x00008000000079c5 */ /* 0x000fe40000010000 */
[----:B------:R-:W-:-:S09]  /*104e0*/  WARPGROUP.ARRIVE ;  /* 0x00000000000079c5 */ /* 0x000fd20000000000 */
[----:B------:R-:W-:Y:S01]  /*104f0*/  HGMMA.64x128x16.F32 R24, gdesc[UR16], R24, gsb0 ;  /* 0x01e00000101879f0 */ /* 0x000fe20008000818 */
[----:B------:R-:W-:Y:S02]  /*10500*/  R2UR UR24, R14 ;  /* 0x000000000e1872ca */ /* 0x000fe400000e0000 */
[----:B------:R-:W-:Y:S01]  /*10510*/  R2UR UR25, R15 ;  /* 0x000000000f1972ca */ /* 0x000fe200000e0000 */
[----:B------:R-:W-:Y:S02]  /*10520*/  WARPGROUP.DEPBAR.LE gsb0, 0x0 ;  /* 0x00008000000079c5 */ /* 0x000fe40000010000 */
[----:B------:R-:W-:Y:S01]  /*10530*/  WARPGROUP.ARRIVE ;  /* 0x00000000000079c5 */ /* 0x000fe20000000000 */
[----:B--2---:R-:W-:Y:S02]  /*10540*/  R2UR UR20, R12 ;  /* 0x000000000c1472ca */ /* 0x004fe400000e0000 */
[----:B------:R-:W-:-:S13]  /*10550*/  R2UR UR21, R13 ;  /* 0x000000000d1572ca */ /* 0x000fda00000e0000 */
        /* <DEDUP_REMOVED lines=8> */
.L_x_14544:
[----:B------:R-:W-:Y:S01]  /*105e0*/  SHF.L.U32 R0, R10, 0x1f, RZ ;  /* 0x0000001f0a007819 */ /* 0x000fe200000006ff */
[----:B-----5:R-:W-:-:S04]  /*105f0*/  IMAD R3, R21, 0x8, R2 ;  /* 0x0000000815037824 */ /* 0x020fc800078e0202 */
[----:B------:R0:W1:Y:S01]  /*10600*/  SYNCS.PHASECHK.TRANS64.TRYWAIT P1, [R3+URZ+0x16850], R0 ;  /* 0x01685000030075a7 */ /* 0x000062000802017f */
[----:B------:R-:W-:Y:S05]  /*10610*/  @!P0 BRA `(.L_x_14545) ;  /* 0x0000000000048947 */ /* 0x000fea0003800000 */
[----:B------:R-:W-:Y:S01]  /*10620*/  BPT.TRAP 0x1 ;  /* 0x000000040000795c */ /* 0x000fe20000300000 */
.L_x_14545:
[----:B-1----:R-:W-:Y:S05]  /*10630*/  @P1 BRA `(.L_x_14543) ;  /* 0x0000000000081947 */ /* 0x002fea0003800000 */
[----:B------:R-:W1:Y:S02]  /*10640*/  SYNCS.PHASECHK.TRANS64.TRYWAIT P1, [R3+URZ+0x16850], R0 ;  /* 0x01685000030075a7 */ /* 0x000e64000802017f */
[----:B-1----:R-:W-:Y:S05]  /*10650*/  @!P1 BRA `(.L_x_14546) ;  /* 0x0000010c001c9947 */ /* 0x002fea0003800000 */
.L_x_14543:
[----:B01---5:R-:W-:Y:S01]  /*10660*/  VIADD R0, R2, 0x400 ;  /* 0x0000040002007836 */ /* 0x023fe20000000000 */
        /* <DEDUP_REMOVED lines=8> */
[----:B------:R-:W-:Y:S02]  /*106f0*/  IMAD R10, R21, 0x400, R0 ;  /* 0x00000400150a7824 */ /* 0x000fe400078e0200 */
[----:B------:R-:W0:Y:S02]  /*10700*/  S2R R0, SR_TID.X ;  /* 0x0000000000007919 */ /* 0x000e240000002100 */
        /* <DEDUP_REMOVED lines=57> */
.L_x_14547:
[----:B0-----:R-:W-:Y:S01]  /*10aa0*/  IMAD R0, R22, 0x8, R2 ;  /* 0x0000000816007824 */ /* 0x001fe200078e0202 */
[----:B------:R-:W-:Y:S01]  /*10ab0*/  FMNMX.FTZ R10, R24, R7, !PT ;  /* 0x00000007180a7209 */ /* 0x000fe20007810000 */
[----:B------:R-:W-:Y:S01]  /*10ac0*/  IMAD.U32 R3, RZ, RZ, UR38 ;  /* 0x00000026ff037e24 */ /* 0x000fe2000f8e00ff */
[----:B------:R-:W-:Y:S01]  /*10ad0*/  UMOV UR30, UR8 ;  /* 0x00000008001e7c82 */ /* 0x000fe20008000000 */
[----:B------:R-:W-:-:S05]  /*10ae0*/  VIADD R0, R0, 0x16840 ;  /* 0x0001684000007836 */ /* 0x000fca0000000000 */
[----:B------:R-:W-:Y:S02]  /*10af0*/  PRMT R0, R3, 0x654, R0 ;  /* 0x0000065403007816 */ /* 0x000fe40000000000 */
[----:B------:R-:W-:Y:S02]  /*10b00*/  FMNMX.FTZ R3, R25, R10, !PT ;  /* 0x0000000a19037209 */ /* 0x000fe40007810000 */
[----:B------:R0:W-:Y:S02]  /*10b10*/  SYNCS.ARRIVE.TRANS64.RED.A1T0 RZ, [R0+URZ], RZ ;  /* 0x000000ff00ff79a7 */ /* 0x0001e4000810043f */
[----:B------:R-:W-:-:S04]  /*10b20*/  FMNMX.FTZ R10, R28, R3, !PT ;  /* 0x000000031c0a7209 */ /* 0x000fc80007810000 */
[----:B------:R-:W-:Y:S02]  /*10b30*/  FMNMX.FTZ R3, R29, R10, !PT ;  /* 0x0000000a1d037209 */ /* 0x000fe40007810000 */
        /* <DEDUP_REMOVED lines=57> */
[----:B------:R-:W0:Y:S01]  /*10ed0*/  SHFL.BFLY PT, R3, R10, 0x2, 0x1f ;  /* 0x0c401f000a037f89 */ /* 0x000e2200000e0000 */
[----:B------:R-:W-:-:S04]  /*10ee0*/  FMNMX.FTZ R11, R83, R0, !PT ;  /* 0x00000000530b7209 */ /* 0x000fc80007810000 */
[----:B------:R-:W-:Y:S02]  /*10ef0*/  FMNMX.FTZ R0, R86, R11, !PT ;  /* 0x0000000b56007209 */ /* 0x000fe40007810000 */
[----:B0-----:R-:W-:-:S05]  /*10f00*/  FMNMX.FTZ R12, R10, R3, !PT ;  /* 0x000000030a0c7209 */ /* 0x001fca0007810000 */
[----:B------:R-:W0:Y:S02]  /*10f10*/  SHFL.BFLY PT, R3, R12, 0x1, 0x1f ;  /* 0x0c201f000c037f89 */ /* 0x000e2400000e0000 */
[----:B0-----:R-:W-:Y:S02]  /*10f20*/  FMNMX.FTZ R3, R12, R3, !PT ;  /* 0x000000030c037209 */ /* 0x001fe40007810000 */
[----:B------:R-:W-:-:S03]  /*10f30*/  FMNMX.FTZ R12, R87, R0, !PT ;  /* 0x00000000570c7209 */ /* 0x000fc60007810000 */
[----:B------:R-:W-:Y:S02]  /*10f40*/  FADD.FTZ R7, -R3, R7 ;  /* 0x0000000703077221 */ /* 0x000fe40000010100 */
[----:B------:R-:W0:Y:S02]  /*10f50*/  SHFL.BFLY PT, R11, R12, 0x2, 0x1f ;  /* 0x0c401f000c0b7f89 */ /* 0x000e2400000e0000 */
[----:B------:R-:W-:-:S06]  /*10f60*/  FMUL.FTZ R7, R7, UR30 ;  /* 0x0000001e07077c20 */ /* 0x000fcc0008410000 */
[----:B------:R-:W-:Y:S01]  /*10f70*/  MUFU.EX2 R7, R7 ;  /* 0x0000000700077308 */ /* 0x000fe20000000800 */
        /* <DEDUP_REMOVED lines=26> */
[----:B0-----:R-:W-:Y:S01]  /*11120*/  FMNMX.FTZ R0, R13, R0, !PT ;  /* 0x000000000d007209 */ /* 0x001fe20007810000 */
[----:B-1----:R-:W-:Y:S01]  /*11130*/  FFMA.FTZ R6, R7, R6, R24 ;  /* 0x0000000607067223 */ /* 0x002fe20000010018 */
[--C-:B------:R-:W-:Y:S01]  /*11140*/  FFMA.FTZ R64, R64, UR30, -R11.reuse ;  /* 0x0000001e40407c23 */ /* 0x100fe2000801080b */
[--C-:B------:R-:W-:Y:S01]  /*11150*/  FFMA.FTZ R65, R65, UR30, -R11.reuse ;  /* 0x0000001e41417c23 */ /* 0x100fe2000801080b */
[--C-:B------:R-:W-:Y:S01]  /*11160*/  FFMA.FTZ R68, R68, UR30, -R11.reuse ;  /* 0x0000001e44447c23 */ /* 0x100fe2000801080b */
[C---:B------:R-:W-:Y:S01]  /*11170*/  FADD.FTZ R10, -R0.reuse, R20 ;  /* 0x00000014000a7221 */ /* 0x040fe20000010100 */
[----:B------:R-:W-:Y:S01]  /*11180*/  FMUL.FTZ R12, R0, UR30 ;  /* 0x0000001e000c7c20 */ /* 0x000fe20008410000 */
[----:B------:R-:W-:Y:S01]  /*11190*/  MUFU.EX2 R29, R29 ;  /* 0x0000001d001d7308 */ /* 0x000fe20000000800 */
        /* <DEDUP_REMOVED lines=37> */
[----:B------:R-:W-:Y:S01]  /*113f0*/  FFMA.FTZ R123, R87, UR30, -R12 ;  /* 0x0000001e577b7c23 */ /* 0x000fe2000801080c */
[----:B0-----:R-:W-:Y:S01]  /*11400*/  FFMA.FTZ R12, R10, R5, R26 ;  /* 0x000000050a0c7223 */ /* 0x001fe2000001001a */
[----:B------:R-:W0:Y:S01]  /*11410*/  MUFU.EX2 R31, R31 ;  /* 0x0000001f001f7308 */ /* 0x000e220000000800 */
[----:B------:R-:W-:Y:S01]  /*11420*/  FADD.FTZ R5, R25, R6 ;  /* 0x0000000619057221 */ /* 0x000fe20000010000 */
[--C-:B------:R-:W-:Y:S01]  /*11430*/  FFMA.FTZ R72, R72, UR30, -R11.reuse ;  /* 0x0000001e48487c23 */ /* 0x100fe2000801080b */
[----:B-1----:R-:W-:Y:S01]  /*11440*/  FADD.FTZ R13, R27, R12 ;  /* 0x0000000c1b0d7221 */ /* 0x002fe20000010000 */
[----:B------:R-:W-:Y:S01]  /*11450*/  FFMA.FTZ R73, R73, UR30, -R11 ;  /* 0x0000001e49497c23 */ /* 0x000fe2000801080b */
[----:B------:R-:W-:Y:S01]  /*11460*/  FADD.FTZ R6, R28, R5 ;  /* 0x000000051c067221 */ /* 0x000fe20000010000 */
[--C-:B------:R-:W-:Y:S01]  /*11470*/  FFMA.FTZ R76, R76, UR30, -R11.reuse ;  /* 0x0000001e4c4c7c23 */ /* 0x100fe2000801080b */
[----:B------:R-:W-:Y:S01]  /*11480*/  FFMA.FTZ R77, R77, UR30, -R11 ;  /* 0x0000001e4d4d7c23 */ /* 0x000fe2000801080b */
[----:B------:R-:W1:Y:S01]  /*11490*/  MUFU.EX2 R32, R32 ;  /* 0x0000002000207308 */ /* 0x000e620000000800 */
[----:B--2---:R-:W-:Y:S01]  /*114a0*/  FADD.FTZ R12, R30, R13 ;  /* 0x0000000d1e0c7221 */ /* 0x004fe20000010000 */
[----:B------:R-:W-:Y:S01]  /*114b0*/  FADD.FTZ R5, R29, R6 ;  /* 0x000000061d057221 */ /* 0x000fe20000010000 */
[--C-:B------:R-:W-:Y:S01]  /*114c0*/  FFMA.FTZ R80, R80, UR30, -R11.reuse ;  /* 0x0000001e50507c23 */ /* 0x100fe2000801080b */
[--C-:B------:R-:W-:Y:S01]  /*114d0*/  FFMA.FTZ R81, R81, UR30, -R11.reuse ;  /* 0x0000001e51517c23 */ /* 0x100fe2000801080b */
[--C-:B------:R-:W-:Y:S01]  /*114e0*/  FFMA.FTZ R84, R84, UR30, -R11.reuse ;  /* 0x0000001e54547c23 */ /* 0x100fe2000801080b */
[----:B------:R-:W-:-:S02]  /*114f0*/  FFMA.FTZ R11, R85, UR30, -R11 ;  /* 0x0000001e550b7c23 */ /* 0x000fc4000801080b */
        /* <DEDUP_REMOVED lines=114> */
.L_x_14548:
        /* <DEDUP_REMOVED lines=73> */
[C---:B--2---:R-:W-:Y:S01]  /*120b0*/  ISETP.GT.AND P1, PT, R4.reuse, R20, PT ;  /* 0x000000140400720c */ /* 0x044fe20003f24270 */
[----:B------:R-:W-:Y:S02]  /*120c0*/  VIADD R4, R4, 0xffffffff ;  /* 0xffffffff04047836 */ /* 0x000fe40000000000 */
[----:B------:R-:W-:-:S10]  /*120d0*/  IMAD.MOV.U32 R20, RZ, RZ, R0 ;  /* 0x000000ffff147224 */ /* 0x000fd400078e0000 */
[----:B0-----:R-:W-:Y:S05]  /*120e0*/  @P1 BRA `(.L_x_14549) ;  /* 0xffffffe000181947 */ /* 0x001fea000383ffff */
.L_x_14537:
[----:B------:R-:W2:Y:S02]  /*120f0*/  LDL R7, [R1+0x3c] ;  /* 0x00003c0001077983 */ /* 0x000ea40000100800 */
[----:B--2---:R-:W-:-:S13]  /*12100*/  ISETP.GE.AND P1, PT, R4, R7, PT ;  /* 0x000000070400720c */ /* 0x004fda0003f26270 */
[----:B------:R-:W-:Y:S05]  /*12110*/  @!P1 BRA `(.L_x_14550) ;  /* 0x00000030001c9947 */ /* 0x000fea0003800000 */
[----:B------:R-:W-:Y:S02]  /*12120*/  IMAD.MOV.U32 R7, RZ, RZ, R0 ;  /* 0x000000ffff077224 */ /* 0x000fe400078e0000 */
[----:B------:R-:W-:Y:S02]  /*12130*/  IMAD.MOV.U32 R20, RZ, RZ, R3 ;  /* 0x000000ffff147224 */ /* 0x000fe400078e0003 */
[----:B------:R-:W-:Y:S02]  /*12140*/  IMAD.MOV.U32 R10, RZ, RZ, R154 ;  /* 0x000000ffff0a7224 */ /* 0x000fe400078e009a */
[----:B------:R-:W-:-:S07]  /*12150*/  IMAD.MOV.U32 R21, RZ, RZ, R22 ;  /* 0x000000ffff157224 */ /* 0x000fce00078e0016 */
.L_x_14570:
        /* <DEDUP_REMOVED lines=9> */
.L_x_14552:
        /* <DEDUP_REMOVED lines=8> */
.L_x_14553:
[----:B------:R-:W-:Y:S04]  /*12270*/  BSSY B0, `(.L_x_14551) ;  /* 0x0000004000007945 */ /* 0x000fe80003800000 */
[----:B-1----:R-:W-:Y:S05]  /*12280*/  @P2 BRA `(.L_x_14554) ;  /* 0x0000000000082947 */ /* 0x002fea0003800000 */
[----:B------:R-:W1:Y:S02]  /*12290*/  SYNCS.PHASECHK.TRANS64.TRYWAIT P2, [R3+URZ+0x16830], R0 ;  /* 0x01683000030075a7 */ /* 0x000e64000804017f */
[----:B-1----:R-:W-:Y:S05]  /*122a0*/  @!P2 BRA `(.L_x_14555) ;  /* 0x000000f0001ca947 */ /* 0x002fea0003800000 */
.L_x_14554:
[----:B------:R-:W-:Y:S05]  /*122b0*/  BSYNC B0 ;  /* 0x0000000000007941 */ /* 0x000fea0003800000 */
.L_x_14551:
        /* <DEDUP_REMOVED lines=51> */
.L_x_14557:
[----:B------:R-:W-:Y:S01]  /*125f0*/  SHF.L.U32 R0, R10, 0x1f, RZ ;  /* 0x0000001f0a007819 */ /* 0x000fe200000006ff */
[----:B-----5:R-:W-:-:S04]  /*12600*/  IMAD R3, R21, 0x8, R2 ;  /* 0x0000000815037824 */ /* 0x020fc800078e0202 */
[----:B------:R0:W1:Y:S01]  /*12610*/  SYNCS.PHASECHK.TRANS64.TRYWAIT P1, [R3+URZ+0x16850], R0 ;  /* 0x01685000030075a7 */ /* 0x000062000802017f */
[----:B------:R-:W-:Y:S05]  /*12620*/  @!P0 BRA `(.L_x_14558) ;  /* 0x0000000000048947 */ /* 0x000fea0003800000 */
[----:B------:R-:W-:Y:S01]  /*12630*/  BPT.TRAP 0x1 ;  /* 0x000000040000795c */ /* 0x000fe20000300000 */
.L_x_14558:
[----:B-1----:R-:W-:Y:S05]  /*12640*/  @P1 BRA `(.L_x_14556) ;  /* 0x0000000000081947 */ /* 0x002fea0003800000 */
[----:B------:R-:W1:Y:S02]  /*12650*/  SYNCS.PHASECHK.TRANS64.TRYWAIT P1, [R3+URZ+0x16850], R0 ;  /* 0x01685000030075a7 */ /* 0x000e64000802017f */
[----:B-1----:R-:W-:Y:S05]  /*12660*/  @!P1 BRA `(.L_x_14559) ;  /* 0x000000ec00409947 */ /* 0x002fea0003800000 */
.L_x_14556:
        /* <DEDUP_REMOVED lines=34> */
[----:B------:R-:W-:Y:S02]  /*12890*/  R2UR UR15, R13 ;  /* 0x000000000d0f72ca */ /* 0x000fe400000e0000 */
[----:B------:R-:W-:Y:S01]  /*128a0*/  MOV R13, 0x40000040 ;  /* 0x40000040000d7802 */ /* 0x000fe20000000f00 */
        /* <DEDUP_REMOVED lines=32> */
.L_x_14560:
[----:B------:R-:W2:Y:S01]  /*12ab0*/  LDL R11, [R1+0x14] ;  /* 0x00001400010b7983 */ /* 0x000ea20000100800 */
[----:B------:R-:W1:Y:S03]  /*12ac0*/  @P4 LDC R10, c[0x0][0x44c] ;  /* 0x00011300ff0a4b82 */ /* 0x000e660000000800 */
[----:B------:R-:W2:Y:S04]  /*12ad0*/  LDL R3, [R1+0x34] ;  /* 0x0000340001037983 */ /* 0x000ea80000100800 */
[----:B------:R-:W3:Y:S01]  /*12ae0*/  LDL R124, [R1] ;  /* 0x00000000017c7983 */ /* 0x000ee20000100800 */
[----:B0-----:R-:W0:Y:S01]  /*12af0*/  @P4 LDC R0, c[0x0][0x450] ;  /* 0x00011400ff004b82 */ /* 0x001e220000000800 */
[----:B------:R-:W-:Y:S01]  /*12b00*/  ULOP3.LUT UR12, URZ, UR11, URZ, 0x33, !UPT ;  /* 0x0000000b3f0c7292 */ /* 0x000fe2000f8e333f */
[----:B--2---:R-:W-:-:S04]  /*12b10*/  IMAD.IADD R13, R3, 0x1, R11 ;  /* 0x00000001030d7824 */ /* 0x004fc800078e020b */
[----:B-1----:R-:W-:-:S05]  /*12b20*/  @P4 IMAD.HI.U32 R3, R13, R10, RZ ;  /* 0x0000000a0d034227 */ /* 0x002fca00078e00ff */
[----:B0-----:R-:W-:Y:S01]  /*12b30*/  @P4 SHF.R.U32.HI R13, RZ, R0, R3 ;  /* 0x00000000ff0d4219 */ /* 0x001fe20000011603 */
        /* <DEDUP_REMOVED lines=26> */
.L_x_14563:
[----:B------:R-:W-:-:S05]  /*12ce0*/  IMAD.U32 R123, RZ, RZ, UR4 ;  /* 0x00000004ff7b7e24 */ /* 0x000fca000f8e00ff */
[----:B------:R-:W-:-:S13]  /*12cf0*/  ISETP.NE.AND P1, PT, R123, 0x1, PT ;  /* 0x000000017b00780c */ /* 0x000fda0003f25270 */
[----:B------:R-:W0:Y:S02]  /*12d00*/  @P1 LDC.64 R120, c[0x0][0x9e8] ;  /* 0x00027a00ff781b82 */ /* 0x000e240000000a00 */
[----:B0-----:R-:W-:-:S05]  /*12d10*/  @P1 IMAD.HI.U32 R120, R122, R120, RZ ;  /* 0x000000787a781227 */ /* 0x001fca00078e00ff */
[----:B------:R-:W-:-:S07]  /*12d20*/  @P1 SHF.R.U32.HI R122, RZ, R121, R120 ;  /* 0x00000079ff7a1219 */ /* 0x000fce0000011678 */
.L_x_14564:
[----:B------:R-:W-:Y:S05]  /*12d30*/  BSYNC B0 ;  /* 0x0000000000007941 */ /* 0x000fea0003800000 */
.L_x_14562:
[----:B------:R-:W-:-:S04]  /*12d40*/  IMAD R122, R122, R123, -R0 ;  /* 0x0000007b7a7a7224 */ /* 0x000fc800078e0a00 */
[----:B------:R-:W-:-:S05]  /*12d50*/  IMAD.IADD R122, R122, 0x1, -R155 ;  /* 0x000000017a7a7824 */ /* 0x000fca00078e0a9b */
[----:B------:R-:W-:Y:S02]  /*12d60*/  VIMNMX R3, R3, R122, !PT ;  /* 0x0000007a03037248 */ /* 0x000fe40007fe0100 */
[----:B------:R-:W-:-:S07]  /*12d70*/  VIADDMNMX R10, R122, R123, R10, PT ;  /* 0x0000007b7a0a7246 */ /* 0x000fce000380010a */
.L_x_14561:
        /* <DEDUP_REMOVED lines=113> */
.L_x_14567:
[----:B------:R-:W-:-:S05]  /*13490*/  IMAD.U32 R120, RZ, RZ, UR4 ;  /* 0x00000004ff787e24 */ /* 0x000fca000f8e00ff */
[----:B------:R-:W-:-:S13]  /*134a0*/  ISETP.NE.AND P2, PT, R120, 0x1, PT ;  /* 0x000000017800780c */ /* 0x000fda0003f45270 */
[----:B------:R-:W0:Y:S02]  /*134b0*/  @P2 LDC.64 R10, c[0x0][0x9e8] ;  /* 0x00027a00ff0a2b82 */ /* 0x000e240000000a00 */
[----:B0-----:R-:W-:-:S05]  /*134c0*/  @P2 IMAD.HI.U32 R10, R13, R10, RZ ;  /* 0x0000000a0d0a2227 */ /* 0x001fca00078e00ff */
[----:B------:R-:W-:-:S07]  /*134d0*/  @P2 SHF.R.U32.HI R13, RZ, R11, R10 ;  /* 0x0000000bff0d2219 */ /* 0x000fce000001160a */
.L_x_14568:
[----:B------:R-:W-:Y:S05]  /*134e0*/  BSYNC B0 ;  /* 0x0000000000007941 */ /* 0x000fea0003800000 */
.L_x_14566:
[----:B------:R-:W-:-:S04]  /*134f0*/  IMAD R0, R13, R120, -R0 ;  /* 0x000000780d007224 */ /* 0x000fc800078e0a00 */
[----:B------:R-:W-:-:S05]  /*13500*/  IMAD.IADD R11, R0, 0x1, -R155 ;  /* 0x00000001000b7824 */ /* 0x000fca00078e0a9b */
[----:B------:R-:W-:Y:S02]  /*13510*/  VIADDMNMX R12, R11, R120, R12, PT ;  /* 0x000000780b0c7246 */ /* 0x000fe4000380010c */
[----:B------:R-:W-:-:S07]  /*13520*/  VIMNMX R3, R3, R11, !PT ;  /* 0x0000000b03037248 */ /* 0x000fce0007fe0100 */
.L_x_14565:
[C---:B------:R-:W-:Y:S01]  /*13530*/  ISETP.GT.AND P2, PT, R3.reuse, 0x1, P1 ;  /* 0x000000010300780c */ /* 0x040fe20000f44270 */
[----:B------:R-:W-:Y:S01]  /*13540*/  UMOV UR30, UR6 ;  /* 0x00000006001e7c82 */ /* 0x000fe20008000000 */
[----:B------:R-:W-:Y:S02]  /*13550*/  FMNMX.FTZ R0, R24, R20, !PT ;  /* 0x0000001418007209 */ /* 0x000fe40007810000 */
[----:B------:R-:W-:Y:S02]  /*13560*/  ISETP.LT.OR P3, PT, R12, 0x2, P2 ;  /* 0x000000020c00780c */ /* 0x000fe40001761670 */
        /* <DEDUP_REMOVED lines=66> */
[----:B------:R-:W-:Y:S02]  /*13990*/  FMNMX.FTZ R0, R60, R11, !PT ;  /* 0x0000000b3c007209 */ /* 0x000fe40007810000 */
        /* <DEDUP_REMOVED lines=42> */
[----:B------:R-:W-:Y:S02]  /*13c40*/  ISETP.GT.AND P3, PT, R3, RZ, P1 ;  /* 0x000000ff0300720c */ /* 0x000fe40000f64270 */
[----:B------:R-:W-:-:S02]  /*13c50*/  FMNMX.FTZ R10, R84, R11, !PT ;  /* 0x0000000b540a7209 */ /* 0x000fc40007810000 */
[C---:B------:R-:W-:Y:S02]  /*13c60*/  ISETP.LT.OR P2, PT, R12.reuse, 0x71, P2 ;  /* 0x000000710c00780c */ /* 0x040fe40001741670 */
[----:B------:R-:W-:Y:S02]  /*13c70*/  ISETP.LT.OR P3, PT, R12, 0x1, P3 ;  /* 0x000000010c00780c */ /* 0x000fe40001f61670 */
[----:B------:R-:W-:Y:S02]  /*13c80*/  FMNMX.FTZ R10, R85, R10, !PT ;  /* 0x0000000a550a7209 */ /* 0x000fe40007810000 */
[----:B------:R-:W-:Y:S02]  /*13c90*/  FSEL R82, R82, -INF , !P2 ;  /* 0xff80000052527808 */ /* 0x000fe40005000000 */
[----:B------:R-:W-:Y:S02]  /*13ca0*/  FSEL R26, R26, -INF , !P3 ;  /* 0xff8000001a1a7808 */ /* 0x000fe40005800000 */
[----:B------:R-:W-:-:S02]  /*13cb0*/  ISETP.GT.AND P2, PT, R3, 0x71, P1 ;  /* 0x000000710300780c */ /* 0x000fc40000f44270 */
[C---:B------:R-:W-:Y:S02]  /*13cc0*/  ISETP.GT.AND P3, PT, R3.reuse, 0x78, P1 ;  /* 0x000000780300780c */ /* 0x040fe40000f64270 */
[----:B------:R-:W-:Y:S02]  /*13cd0*/  ISETP.GT.AND P1, PT, R3, 0x79, P1 ;  /* 0x000000790300780c */ /* 0x000fe40000f24270 */
[----:B------:R-:W0:Y:S01]  /*13ce0*/  SHFL.BFLY PT, R3, R10, 0x2, 0x1f ;  /* 0x0c401f000a037f89 */ /* 0x000e2200000e0000 */
[----:B------:R-:W-:Y:S02]  /*13cf0*/  FMNMX.FTZ R120, R26, R7, !PT ;  /* 0x000000071a787209 */ /* 0x000fe40007810000 */
[C---:B------:R-:W-:Y:S02]  /*13d00*/  ISETP.LT.OR P2, PT, R12.reuse, 0x72, P2 ;  /* 0x000000720c00780c */ /* 0x040fe40001741670 */
[----:B------:R-:W-:Y:S02]  /*13d10*/  ISETP.LT.OR P3, PT, R12, 0x79, P3 ;  /* 0x000000790c00780c */ /* 0x000fe40001f61670 */
[----:B------:R-:W-:-:S02]  /*13d20*/  FSEL R83, R83, -INF , !P2 ;  /* 0xff80000053537808 */ /* 0x000fc40005000000 */
[----:B------:R-:W-:Y:S02]  /*13d30*/  ISETP.LT.OR P1, PT, R12, 0x7a, P1 ;  /* 0x0000007a0c00780c */ /* 0x000fe40000f21670 */
[----:B------:R-:W-:Y:S02]  /*13d40*/  FSEL R86, R86, -INF , !P3 ;  /* 0xff80000056567808 */ /* 0x000fe40005800000 */
[----:B------:R-:W-:Y:S02]  /*13d50*/  FSEL R87, R87, -INF , !P1 ;  /* 0xff80000057577808 */ /* 0x000fe40004800000 */
        /* <DEDUP_REMOVED lines=21> */
[----:B------:R-:W0:Y:S02]  /*13eb0*/  SHFL.BFLY PT, R3, R0, 0x1, 0x1f ;  /* 0x0c201f0000037f89 */ /* 0x000e2400000e0000 */
[----:B------:R-:W-:-:S04]  /*13ec0*/  FMNMX.FTZ R11, R67, R10, !PT ;  /* 0x0000000a430b7209 */ /* 0x000fc80007810000 */
[----:B------:R-:W-:-:S04]  /*13ed0*/  FMNMX.FTZ R10, R70, R11, !PT ;  /* 0x0000000b460a7209 */ /* 0x000fc80007810000 */
[----:B------:R-:W-:-:S04]  /*13ee0*/  FMNMX.FTZ R11, R71, R10, !PT ;  /* 0x0000000a470b7209 */ /* 0x000fc80007810000 */
[----:B------:R-:W-:-:S04]  /*13ef0*/  FMNMX.FTZ R10, R74, R11, !PT ;  /* 0x0000000b4a0a7209 */ /* 0x000fc80007810000 */
[----:B------:R-:W-:-:S04]  /*13f00*/  FMNMX.FTZ R11, R75, R10, !PT ;  /* 0x0000000a4b0b7209 */ /* 0x000fc80007810000 */
[----:B------:R-:W-:Y:S02]  /*13f10*/  FMNMX.FTZ R10, R78, R11, !PT ;  /* 0x0000000b4e0a7209 */ /* 0x000fe40007810000 */
[----:B0-----:R-:W-:Y:S02]  /*13f20*/  FMNMX.FTZ R3, R0, R3, !PT ;  /* 0x0000000300037209 */ /* 0x001fe40007810000 */
[----:B------:R-:W-:Y:S02]  /*13f30*/  FMNMX.FTZ R11, R79, R10, !PT ;  /* 0x0000000a4f0b7209 */ /* 0x000fe40007810000 */
[C---:B------:R-:W-:Y:S01]  /*13f40*/  FSETP.NEU.FTZ.AND P2, PT, R3.reuse, -INF , PT ;  /* 0xff8000000300780b */ /* 0x040fe20003f5d000 */
[----:B------:R-:W-:Y:S01]  /*13f50*/  FMUL.FTZ R0, R3, UR30 ;  /* 0x0000001e03007c20 */ /* 0x000fe20008410000 */
[----:B------:R-:W-:-:S04]  /*13f60*/  FMNMX.FTZ R10, R82, R11, !PT ;  /* 0x0000000b520a7209 */ /* 0x000fc80007810000 */
[----:B------:R-:W-:Y:S02]  /*13f70*/  FMNMX.FTZ R11, R83, R10, !PT ;  /* 0x0000000a530b7209 */ /* 0x000fe40007810000 */
[----:B------:R-:W-:Y:S02]  /*13f80*/  FSEL R0, R0, RZ, P2 ;  /* 0x000000ff00007208 */ /* 0x000fe40001000000 */
[----:B------:R-:W-:Y:S02]  /*13f90*/  FMNMX.FTZ R10, R86, R11, !PT ;  /* 0x0000000b560a7209 */ /* 0x000fe40007810000 */
[----:B------:R-:W-:Y:S01]  /*13fa0*/  FSEL R11, R3, RZ, P2 ;  /* 0x000000ff030b7208 */ /* 0x000fe20001000000 */
        /* <DEDUP_REMOVED lines=33> */
[----:B------:R-:W-:Y:S01]  /*141c0*/  FADD.FTZ R10, -R11, R20 ;  /* 0x000000140b0a7221 */ /* 0x000fe20000010100 */
[----:B------:R-:W-:Y:S03]  /*141d0*/  MUFU.EX2 R24, R24 ;  /* 0x0000001800187308 */ /* 0x000fe60000000800 */
[----:B------:R-:W0:Y:S05]  /*141e0*/  SHFL.BFLY PT, R11, R0, 0x2, 0x1f ;  /* 0x0c401f00000b7f89 */ /* 0x000e2a00000e0000 */
        /* <DEDUP_REMOVED lines=15> */
[----:B------:R-:W-:Y:S01]  /*142e0*/  FADD.FTZ R122, -R122, R7 ;  /* 0x000000077a7a7221 */ /* 0x000fe20000010100 */
[----:B------:R-:W-:-:S03]  /*142f0*/  FMUL.FTZ R7, R10, UR30 ;  /* 0x0000001e0a077c20 */ /* 0x000fc60008410000 */
[--C-:B------:R-:W-:Y:S01]  /*14300*/  FFMA.FTZ R149, R26, UR30, -R121.reuse ;  /* 0x0000001e1a957c23 */ /* 0x100fe20008010879 */
[--C-:B------:R-:W-:Y:S01]  /*14310*/  FFMA.FTZ R120, R27, UR30, -R121.reuse ;  /* 0x0000001e1b787c23 */ /* 0x100fe20008010879 */
        /* <DEDUP_REMOVED lines=40> */
[--C-:B------:R-:W-:Y:S01]  /*145a0*/  FFMA.FTZ R123, R86, UR30, -R121.reuse ;  /* 0x0000001e567b7c23 */ /* 0x100fe20008010879 */
[----:B------:R-:W-:-:S02]  /*145b0*/  FFMA.FTZ R31, R87, UR30, -R121 ;  /* 0x0000001e571f7c23 */ /* 0x000fc40008010879 */
        /* <DEDUP_REMOVED lines=112> */
.L_x_14569:
[----:B------:R-:W2:Y:S01]  /*14cc0*/  LDL R47, [R1+0x3c] ;  /* 0x00003c00012f7983 */ /* 0x000ea20000100800 */
[----:B------:R-:W-:Y:S01]  /*14cd0*/  IMAD R21, R21, 0x8, R2 ;  /* 0x0000000815157824 */ /* 0x000fe200078e0202 */
[----:B------:R-:W-:Y:S01]  /*14ce0*/  F2FP.F16.F32.PACK_AB R149, R120, R149 ;  /* 0x000000957895723e */ /* 0x000fe200000000ff */
[----:B------:R-:W-:Y:S01]  /*14cf0*/  IMAD.U32 R50, RZ, RZ, UR38 ;  /* 0x00000026ff327e24 */ /* 0x000fe2000f8e00ff */
[----:B------:R-:W-:Y:S01]  /*14d00*/  F2FP.F16.F32.PACK_AB R141, R20, R141 ;  /* 0x0000008d148d723e */ /* 0x000fe200000000ff */
        /* <DEDUP_REMOVED lines=41> */
[----:B------:R-:W-:Y:S01]  /*14fa0*/  F2FP.F16.F32.PACK_AB R144, R33, R32 ;  /* 0x000000202190723e */ /* 0x000fe200000000ff */
[----:B0-----:R-:W-:Y:S01]  /*14fb0*/  IMAD.MOV.U32 R21, RZ, RZ, R22 ;  /* 0x000000ffff157224 */ /* 0x001fe200078e0016 */
        /* <DEDUP_REMOVED lines=26> */
[C---:B--2---:R-:W-:Y:S01]  /*15160*/  ISETP.GT.AND P1, PT, R4.reuse, R47, PT ;  /* 0x0000002f0400720c */ /* 0x044fe20003f24270 */
[----:B------:R-:W-:-:S12]  /*15170*/  VIADD R4, R4, 0xffffffff ;  /* 0xffffffff04047836 */ /* 0x000fd80000000000 */
[----:B------:R-:W-:Y:S05]  /*15180*/  @P1 BRA `(.L_x_14570) ;  /* 0xffffffcc00f41947 */ /* 0x000fea000383ffff */
.L_x_14550:
[----:B------:R-:W-:Y:S05]  /*15190*/  WARPSYNC.ALL ;  /* 0x0000000000007948 */ /* 0x000fea0003800000 */
[----:B------:R-:W-:Y:S06]  /*151a0*/  BAR.ARV 0x8, 0x200 ;  /* 0x0208000000007b1d */ /* 0x000fec0000002000 */
[----:B------:R-:W-:Y:S05]  /*151b0*/  @!P0 BRA `(.L_x_14571) ;  /* 0x0000000000048947 */ /* 0x000fea0003800000 */
[----:B------:R-:W-:Y:S01]  /*151c0*/  BPT.TRAP 0x1 ;  /* 0x000000040000795c */ /* 0x000fe20000300000 */
.L_x_14571:
[----:B------:R-:W-:Y:S01]  /*151d0*/  IMAD R11, R22, 0x8, R2 ;  /* 0x00000008160b7824 */ /* 0x000fe200078e0202 */
[----:B------:R-:W-:-:S04]  /*151e0*/  SHF.L.U32 R4, R154, 0x1f, RZ ;  /* 0x0000001f9a047819 */ /* 0x000fc800000006ff */
[----:B------:R0:W1:Y:S01]  /*151f0*/  SYNCS.PHASECHK.TRANS64.TRYWAIT P1, [R11+URZ+0x16850], R4 ;  /* 0x016850040b0075a7 */ /* 0x000062000802017f */
[----:B------:R-:W-:Y:S05]  /*15200*/  @!P0 BRA `(.L_x_14572) ;  /* 0x0000000000048947 */ /* 0x000fea0003800000 */
[----:B------:R-:W-:Y:S01]  /*15210*/  BPT.TRAP 0x1 ;  /* 0x000000040000795c */ /* 0x000fe20000300000 */
.L_x_14572:
[----:B------:R-:W-:-:S05]  /*15220*/  VIADD R2, R2, 0x400 ;  /* 0x0000040002027836 */ /* 0x000fca0000000000 */
[----:B------:R-:W-:-:S04]  /*15230*/  SHF.R.U32.HI R2, RZ, 0x4, R2 ;  /* 0x00000004ff027819 */ /* 0x000fc80000011602 */
[----:B------:R-:W-:Y:S01]  /*15240*/  LOP3.LUT R9, R2, 0x3fff, RZ, 0xc0, !PT ;  /* 0x00003fff02097812 */ /* 0x000fe200078ec0ff */
[----:B-1----:R-:W-:Y:S06]  /*15250*/  @P1 BRA `(.L_x_14573) ;  /* 0x0000000000081947 */ /* 0x002fec0003800000 */
[----:B------:R-:W1:Y:S02]  /*15260*/  SYNCS.PHASECHK.TRANS64.TRYWAIT P1, [R11+URZ+0x16850], R4 ;  /* 0x016850040b0075a7 */ /* 0x000e64000802017f */
[----:B-1----:R-:W-:Y:S05]  /*15270*/  @!P1 BRA `(.L_x_14574) ;  /* 0x000000c000509947 */ /* 0x002fea0003800000 */
.L_x_14573:
[----:B------:R-:W-:Y:S01]  /*15280*/  IMAD R8, R22, 0x400, R9 ;  /* 0x0000040016087824 */ /* 0x000fe200078e0209 */
[----:B------:R-:W-:Y:S05]  /*15290*/  WARPSYNC.ALL ;  /* 0x0000000000007948 */ /* 0x000fea0003800000 */
[----:B------:R-:W-:Y:S01]  /*152a0*/  IMAD.MOV.U32 R9, RZ, RZ, 0x40000040 ;  /* 0x40000040ff097424 */ /* 0x000fe200078e00ff */
[C---:B------:R-:W-:Y:S01]  /*152b0*/  R2UR UR6, R8.reuse ;  /* 0x00000000080672ca */ /* 0x040fe200000e0000 */
[----:B------:R-:W-:Y:S01]  /*152c0*/  WARPGROUP.ARRIVE ;  /* 0x00000000000079c5 */ /* 0x000fe20000000000 */
[----:B------:R-:W-:Y:S01]  /*152d0*/  VIADD R12, R8, 0x80 ;  /* 0x00000080080c7836 */ /* 0x000fe20000000000 */
[----:B------:R-:W2:Y:S01]  /*152e0*/  SHFL.BFLY PT, R7, R6, 0x2, 0x1f ;  /* 0x0c401f0006077f89 */ /* 0x000ea200000e0000 */
[----:B------:R-:W-:Y:S01]  /*152f0*/  R2UR UR7, R9 ;  /* 0x00000000090772ca */ /* 0x000fe200000e0000 */
[----:B------:R-:W-:-:S02]  /*15300*/  IMAD.MOV.U32 R13, RZ, RZ, 0x40000040 ;  /* 0x40000040ff0d7424 */ /* 0x000fc400078e00ff */
[----:B------:R-:W0:Y:S01]  /*15310*/  SHFL.BFLY PT, R2, R5, 0x2, 0x1f ;  /* 0x0c401f0005027f89 */ /* 0x000e2200000e0000 */
[----:B------:R-:W-:Y:S02]  /*15320*/  IMAD.MOV.U32 R9, RZ, RZ, 0x40000040 ;  /* 0x40000040ff097424 */ /* 0x000fe400078e00ff */
[----:B------:R-:W-:Y:S02]  /*15330*/  IMAD.MOV.U32 R27, RZ, RZ, -0x800000 ;  /* 0xff800000ff1b7424 */ /* 0x000fe400078e00ff */
[----:B------:R-:W-:-:S05]  /*15340*/  IMAD.MOV.U32 R26, RZ, RZ, -0x800000 ;  /* 0xff800000ff1a7424 */ /* 0x000fca00078e00ff */
[----:B------:R-:W-:Y:S01]  /*15350*/  HGMMA.64x64x16.F32 R88, R148, gdesc[UR4].tnspB, R88, gsb0 ;  /* 0x40e0000494587df0 */ /* 0x000fe20008000858 */
[----:B------:R-:W-:Y:S01]  /*15360*/  R2UR UR6, R12 ;  /* 0x000000000c0672ca */ /* 0x000fe200000e0000 */
[----:B------:R-:W-:Y:S01]  /*15370*/  VIADD R12, R8, 0x100 ;  /* 0x00000100080c7836 */ /* 0x000fe20000000000 */
[----:B------:R-:W-:Y:S01]  /*15380*/  R2UR UR7, R13 ;  /* 0x000000000d0772ca */ /* 0x000fe200000e0000 */
[----:B------:R-:W-:Y:S02]  /*15390*/  IMAD.MOV.U32 R13, RZ, RZ, 0x40000040 ;  /* 0x40000040ff0d7424 */ /* 0x000fe400078e00ff */
[----:B--2---:R-:W-:Y:S01]  /*153a0*/  FADD.FTZ R7, R7, R6 ;  /* 0x0000000607077221 */ /* 0x004fe20000010000 */
[----:B------:R-:W-:Y:S02]  /*153b0*/  IMAD.MOV.U32 R6, RZ, RZ, RZ ;  /* 0x000000ffff067224 */ /* 0x000fe400078e00ff */
[----:B01----:R-:W-:Y:S02]  /*153c0*/  FADD.FTZ R4, R2, R5 ;  /* 0x0000000502047221 */ /* 0x003fe40000010000 */
[----:B------:R-:W0:Y:S02]  /*153d0*/  SHFL.BFLY PT, R2, R7, 0x1, 0x1f ;  /* 0x0c201f0007027f89 */ /* 0x000e2400000e0000 */
[----:B0-----:R-:W-:Y:S01]  /*153e0*/  FADD.FTZ R10, R7, R2 ;  /* 0x00000002070a7221 */ /* 0x001fe20000010000 */
[----:B------:R-:W-:-:S04]  /*153f0*/  IMAD.MOV.U32 R2, RZ, RZ, RZ ;  /* 0x000000ffff027224 */ /* 0x000fc800078e00ff */
[----:B------:R-:W-:-:S13]  /*15400*/  FSETP.NE.FTZ.AND P1, PT, R10, RZ, PT ;  /* 0x000000ff0a00720b */ /* 0x000fda0003f35000 */
[----:B------:R-:W0:Y:S08]  /*15410*/  @P1 MUFU.LG2 R5, R10 ;  /* 0x0000000a00051308 */ /* 0x000e300000000c00 */
[----:B------:R-:W-:Y:S01]  /*15420*/  @P1 MUFU.RCP R2, R10 ;  /* 0x0000000a00021308 */ /* 0x000fe20000001000 */
[----:B0-----:R-:W-:Y:S01]  /*15430*/  @P1 FMUL.FTZ R5, R5, 0.69314718246459960938 ;  /* 0x3f31721805051820 */ /* 0x001fe20000410000 */
[----:B------:R-:W-:-:S02]  /*15440*/  WARPGROUP.DEPBAR.LE gsb0, 0x0 ;  /* 0x00008000000079c5 */ /* 0x000fc40000010000 */
[----:B------:R-:W-:-:S06]  /*15450*/  WARPGROUP.ARRIVE ;  /* 0x00000000000079c5 */ /* 0x000fcc0000000000 */
        /* <DEDUP_REMOVED lines=30> */
[----:B------:R-:W-:Y:S01]  /*15640*/  R2UR UR6, R12 ;  /* 0x000000000c0672ca */ /* 0x000fe200000e0000 */
[----:B------:R-:W-:Y:S01]  /*15650*/  IMAD.U32 R12, RZ, RZ, UR30 ;  /* 0x0000001eff0c7e24 */ /* 0x000fe2000f8e00ff */
[----:B------:R-:W-:Y:S01]  /*15660*/  R2UR UR7, R13 ;  /* 0x000000000d0772ca */ /* 0x000fe200000e0000 */
[----:B------:R-:W-:Y:S02]  /*15670*/  WARPGROUP.DEPBAR.LE gsb0, 0x0 ;  /* 0x00008000000079c5 */ /* 0x000fe40000010000 */
[----:B------:R-:W-:-:S10]  /*15680*/  WARPGROUP.ARRIVE ;  /* 0x00000000000079c5 */ /* 0x000fd40000000000 */
[----:B------:R-:W-:Y:S01]  /*15690*/  HGMMA.64x64x16.F32 R88, R124, gdesc[UR4].tnspB, R88, gsb0 ;  /* 0x40e000047c587df0 */ /* 0x000fe20008000858 */
[----:B------:R-:W-:Y:S02]  /*156a0*/  R2UR UR6, R8 ;  /* 0x00000000080672ca */ /* 0x000fe400000e0000 */
[----:B------:R-:W-:Y:S02]  /*156b0*/  R2UR UR7, R9 ;  /* 0x00000000090772ca */ /* 0x000fe400000e0000 */
[----:B------:R-:W0:Y:S02]  /*156c0*/  SHFL.BFLY PT, R9, R4, 0x1, 0x1f ;  /* 0x0c201f0004097f89 */ /* 0x000e2400000e0000 */
[----:B0-----:R-:W-:Y:S01]  /*156d0*/  FADD.FTZ R9, R4, R9 ;  /* 0x0000000904097221 */ /* 0x001fe20000010000 */
[----:B------:R-:W-:-:S04]  /*156e0*/  IMAD.U32 R4, RZ, RZ, UR30 ;  /* 0x0000001eff047e24 */ /* 0x000fc8000f8e00ff */
        /* <DEDUP_REMOVED lines=14> */
.L_x_14575:
        /* <DEDUP_REMOVED lines=43> */
.L_x_14460:
[----:B------:R-:W0:Y:S01]  /*15a80*/  S2R R0, SR_TID.X ;  /* 0x0000000000007919 */ /* 0x000e220000002100 */
[----:B------:R-:W-:Y:S05]  /*15a90*/  WARPSYNC.ALL ;  /* 0x0000000000007948 */ /* 0x000fea0003800000 */
[----:B0----5:R-:W-:-:S05]  /*15aa0*/  VIADD R38, R0, 0xffffff80 ;  /* 0xffffff8000267836 */ /* 0x021fca0000000000 */
[----:B------:R-:W-:-:S04]  /*15ab0*/  SHF.R.S32.HI R48, RZ, 0x1f, R38 ;  /* 0x0000001fff307819 */ /* 0x000fc80000011426 */
[----:B------:R-:W-:-:S04]  /*15ac0*/  LEA.HI R48, R48, R38, RZ, 0x3 ;  /* 0x0000002630307211 */ /* 0x000fc800078f18ff */
[----:B------:R-:W-:-:S05]  /*15ad0*/  LOP3.LUT R48, R48, 0xfffffff8, RZ, 0xc0, !PT ;  /* 0xfffffff830307812 */ /* 0x000fca00078ec0ff */
[----:B------:R-:W-:-:S04]  /*15ae0*/  IMAD.IADD R48, R38, 0x1, -R48 ;  /* 0x0000000126307824 */ /* 0x000fc800078e0a30 */
[----:B------:R-:W-:-:S05]  /*15af0*/  IMAD.SHL.U32 R44, R48, 0x8, RZ ;  /* 0x00000008302c7824 */ /* 0x000fca00078e00ff */
[----:B------:R-:W-:Y:S01]  /*15b00*/  SHF.R.S32.HI R43, RZ, 0x1f, R44 ;  /* 0x0000001fff2b7819 */ /* 0x000fe2000001142c */
        /* <DEDUP_REMOVED lines=9> */
[----:B------:R-:W2:Y:S01]  /*15ba0*/  LDL R0, [R1+0x60] ;  /* 0x0000600001007983 */ /* 0x000ea20000100800 */
[----:B------:R-:W-:Y:S01]  /*15bb0*/  ULDC UR4, c[0x0][0xad4] ;  /* 0x0002b50000047ab9 */ /* 0x000fe20000000800 */
[----:B------:R-:W3:Y:S02]  /*15bc0*/  LDC.64 R28, c[0x0][0xc00] ;  /* 0x00030000ff1c7b82 */ /* 0x000ee40000000a00 */
[----:B------:R-:W4:Y:S04]  /*15bd0*/  LDL.LU R30, [R1+0x4c] ;  /* 0x00004c00011e7983 */ /* 0x000f280000300800 */
[----:B------:R-:W3:Y:S01]  /*15be0*/  LDL R39, [R1+0x50] ;  /* 0x0000500001277983 */ /* 0x000ee20000100800 */
[----:B------:R-:W0:Y:S01]  /*15bf0*/  S2R R3, SR_SWINHI ;  /* 0x0000000000037919 */ /* 0x000e220000002f00 */
[----:B------:R-:W-:-:S02]  /*15c00*/  MOV R24, R2 ;  /* 0x0000000200187202 */ /* 0x000fc40000000f00 */
[----:B0-----:R-:W-:Y:S02]  /*15c10*/  MOV R25, R3 ;  /* 0x0000000300197202 */ /* 0x001fe40000000f00 */
[----:B------:R-:W-:Y:S02]  /*15c20*/  F2FP.F16.F32.PACK_AB R12, R21, R20 ;  /* 0x00000014150c723e */ /* 0x000fe400000000ff */
[----:B------:R-:W-:Y:S01]  /*15c30*/  F2FP.F16.F32.PACK_AB R14, R93, R92 ;  /* 0x0000005c5d0e723e */ /* 0x000fe200000000ff */
[----:B--2---:R-:W-:-:S03]  /*15c40*/  IMAD.WIDE R8, R0, 0x2, R24 ;  /* 0x0000000200087825 */ /* 0x004fc600078e0218 */
[----:B------:R-:W-:-:S05]  /*15c50*/  IADD3 R15, P0, R8, 0x60, RZ ;  /* 0x00000060080f7810 */ /* 0x000fca0007f1e0ff */
[----:B------:R-:W-:Y:S01]  /*15c60*/  IMAD.X R5, RZ, RZ, R9, P0 ;  /* 0x000000ffff057224 */ /* 0x000fe200000e0609 */
[----:B----4-:R-:W-:-:S04]  /*15c70*/  ISETP.NE.AND P0, PT, R30, RZ, PT ;  /* 0x000000ff1e00720c */ /* 0x010fc80003f05270 */
[----:B------:R-:W-:Y:S01]  /*15c80*/  SEL R37, R30, UR4, P0 ;  /* 0x000000041e257c07 */ /* 0x000fe20008000000 */
[----:B------:R-:W-:Y:S05]  /*15c90*/  WARPSYNC.ALL ;  /* 0x0000000000007948 */ /* 0x000fea0003800000 */
[C---:B------:R-:W-:Y:S01]  /*15ca0*/  LOP3.LUT R3, R8.reuse, 0x380, RZ, 0xc0, !PT ;  /* 0x0000038008037812 */ /* 0x040fe200078ec0ff */
[----:B------:R-:W-:Y:S01]  /*15cb0*/  ULDC.64 UR6, c[0x0][0xc08] ;  /* 0x0003020000067ab9 */ /* 0x000fe20000000a00 */
[----:B------:R-:W-:Y:S01]  /*15cc0*/  BAR.SYNC.DEFER_BLOCKING 0x1, 0x180 ;  /* 0x0046000000007b1d */ /* 0x000fe20000010000 */
[C---:B------:R-:W-:Y:S02]  /*15cd0*/  IADD3 R6, P1, R8.reuse, 0x40, RZ ;  /* 0x0000004008067810 */ /* 0x040fe40007f3e0ff */
[----:B------:R-:W-:-:S02]  /*15ce0*/  IADD3 R13, P2, R8, 0x20, RZ ;  /* 0x00000020080d7810 */ /* 0x000fc40007f5e0ff */
[----:B------:R-:W-:Y:S01]  /*15cf0*/  SHF.R.U64 R3, R3, 0x3, RZ ;  /* 0x0000000303037819 */ /* 0x000fe200000012ff */
[----:B------:R-:W-:Y:S01]  /*15d00*/  ULDC.64 UR4, c[0x0][0xc00] ;  /* 0x0003000000047ab9 */ /* 0x000fe20000000a00 */
[----:B------:R-:W-:Y:S02]  /*15d10*/  LOP3.LUT R4, R6, 0x380, RZ, 0xc0, !PT ;  /* 0x0000038006047812 */ /* 0x000fe400078ec0ff */
[----:B------:R-:W-:Y:S02]  /*15d20*/  LOP3.LUT R0, R13, 0x380, RZ, 0xc0, !PT ;  /* 0x000003800d007812 */ /* 0x000fe400078ec0ff */
[----:B------:R-:W-:Y:S02]  /*15d30*/  LOP3.LUT R10, R15, 0x380, RZ, 0xc0, !PT ;  /* 0x000003800f0a7812 */ /* 0x000fe400078ec0ff */
[----:B------:R-:W-:Y:S02]  /*15d40*/  ISETP.NE.U32.AND P0, PT, RZ, UR6, PT ;  /* 0x00000006ff007c0c */ /* 0x000fe4000bf05070 */
[----:B------:R-:W-:-:S02]  /*15d50*/  LOP3.LUT R8, R3, R8, RZ, 0x3c, !PT ;  /* 0x0000000803087212 */ /* 0x000fc400078e3cff */
[----:B------:R-:W-:Y:S02]  /*15d60*/  SHF.R.U64 R3, R4, 0x3, RZ ;  /* 0x0000000304037819 */ /* 0x000fe400000012ff */
[----:B------:R-:W-:Y:S02]  /*15d70*/  SHF.R.U64 R0, R0, 0x3, RZ ;  /* 0x0000000300007819 */ /* 0x000fe400000012ff */
[----:B------:R-:W-:Y:S02]  /*15d80*/  SHF.R.U64 R4, R10, 0x3, RZ ;  /* 0x000000030a047819 */ /* 0x000fe400000012ff */
[----:B------:R-:W-:Y:S01]  /*15d90*/  ISETP.NE.AND.EX P0, PT, RZ, UR7, PT, P0 ;  /* 0x00000007ff007c0c */ /* 0x000fe2000bf05300 */
[--C-:B------:R-:W-:Y:S01]  /*15da0*/  IMAD.X R7, RZ, RZ, R9.reuse, P1 ;  /* 0x000000ffff077224 */ /* 0x100fe200008e0609 */
[----:B------:R-:W-:Y:S01]  /*15db0*/  LOP3.LUT R10, R0, R13, RZ, 0x3c, !PT ;  /* 0x0000000d000a7212 */ /* 0x000fe200078e3cff */
[----:B------:R-:W-:Y:S01]  /*15dc0*/  IMAD.X R11, RZ, RZ, R9, P2 ;  /* 0x000000ffff0b7224 */ /* 0x000fe200010e0609 */
[----:B------:R-:W-:-:S02]  /*15dd0*/  LOP3.LUT R4, R4, R15, RZ, 0x3c, !PT ;  /* 0x0000000f04047212 */ /* 0x000fc400078e3cff */
[----:B------:R-:W-:Y:S02]  /*15de0*/  LOP3.LUT R6, R3, R6, RZ, 0x3c, !PT ;  /* 0x0000000603067212 */ /* 0x000fe400078e3cff */
[----:B------:R-:W-:Y:S02]  /*15df0*/  MOV R9, R8 ;  /* 0x0000000800097202 */ /* 0x000fe40000000f00 */
[----:B------:R-:W-:Y:S02]  /*15e00*/  F2FP.F16.F32.PACK_AB R13, R91, R90 ;  /* 0x0000005a5b0d723e */ /* 0x000fe400000000ff */
[----:B------:R-:W-:Y:S01]  /*15e10*/  F2FP.F16.F32.PACK_AB R15, R95, R94 ;  /* 0x0000005e5f0f723e */ /* 0x000fe200000000ff */
[----:B------:R-:W0:Y:S01]  /*15e20*/  @P0 LDC.64 R30, c[0x0][0xc08] ;  /* 0x00030200ff1e0b82 */ /* 0x000e220000000a00 */
[----:B-1----:R-:W-:Y:S02]  /*15e30*/  MOV R32, R6 ;  /* 0x0000000600207202 */ /* 0x002fe40000000f00 */
        /* <DEDUP_REMOVED lines=8> */
[----:B------:R-:W-:-:S02]  /*15ec0*/  F2FP.F16.F32.PACK_AB R10, R109, R108 ;  /* 0x0000006c6d0a723e */ /* 0x000fc400000000ff */
[----:B------:R-:W-:Y:S02]  /*15ed0*/  F2FP.F16.F32.PACK_AB R11, R111, R110 ;  /* 0x0000006e6f0b723e */ /* 0x000fe400000000ff */
[----:B-1----:R-:W-:Y:S02]  /*15ee0*/  F2FP.F16.F32.PACK_AB R9, R107, R106 ;  /* 0x0000006a6b09723e */ /* 0x002fe400000000ff */
[----:B------:R-:W-:Y:S02]  /*15ef0*/  F2FP.F16.F32.PACK_AB R12, R113, R112 ;  /* 0x00000070710c723e */ /* 0x000fe400000000ff */
[----:B------:R-:W-:Y:S02]  /*15f00*/  F2FP.F16.F32.PACK_AB R13, R115, R114 ;  /* 0x00000072730d723e */ /* 0x000fe400000000ff */
[----:B------:R-:W-:Y:S02]  /*15f10*/  F2FP.F16.F32.PACK_AB R14, R117, R116 ;  /* 0x00000074750e723e */ /* 0x000fe400000000ff */
[----:B------:R-:W-:Y:S01]  /*15f20*/  F2FP.F16.F32.PACK_AB R15, R119, R118 ;  /* 0x00000076770f723e */ /* 0x000fe200000000ff */
[----:B------:R0:W-:Y:S04]  /*15f30*/  STSM.16.M88.4 [R36], R4 ;  /* 0x0000000424007844 */ /* 0x0001e80000000200 */
[----:B------:R-:W-:Y:S04]  /*15f40*/  STSM.16.M88.4 [R32], R8 ;  /* 0x0000000820007844 */ /* 0x000fe80000000200 */
[----:B------:R1:W-:Y:S01]  /*15f50*/  STSM.16.M88.4 [R0], R12 ;  /* 0x0000000c00007844 */ /* 0x0003e20000000200 */
[----:B------:R-:W-:-:S04]  /*15f60*/  ISETP.NE.U32.AND P3, PT, RZ, UR4, PT ;  /* 0x00000004ff007c0c */ /* 0x000fc8000bf65070 */
[----:B------:R-:W-:Y:S01]  /*15f70*/  ISETP.NE.AND.EX P3, PT, RZ, UR5, PT, P3 ;  /* 0x00000005ff007c0c */ /* 0x000fe2000bf65330 */
[----:B------:R-:W-:Y:S01]  /*15f80*/  ULDC UR6, c[0x0][0xa88] ;  /* 0x0002a20000067ab9 */ /* 0x000fe20000000800 */
[----:B------:R-:W-:Y:S02]  /*15f90*/  IMAD.MOV.U32 R3, RZ, RZ, RZ ;  /* 0x000000ffff037224 */ /* 0x000fe400078e00ff */
[----:B------:R-:W-:Y:S02]  /*15fa0*/  IMAD.U32 R45, RZ, RZ, UR6 ;  /* 0x00000006ff2d7e24 */ /* 0x000fe4000f8e00ff */
[C---:B---3--:R-:W-:Y:S01]  /*15fb0*/  IMAD.WIDE R28, R39.reuse, 0x4, R28 ;  /* 0x00000004271c7825 */ /* 0x048fe200078e021c */
[----:B------:R-:W-:Y:S03]  /*15fc0*/  BAR.SYNC.DEFER_BLOCKING 0x1, 0x180 ;  /* 0x0046000000007b1d */ /* 0x000fe60000010000 */
[----:B0-----:R-:W-:Y:S01]  /*15fd0*/  @P0 IMAD.WIDE R4, R39, 0x4, R30 ;  /* 0x0000000427040825 */ /* 0x001fe200078e021e */
[----:B------:R-:W-:-:S04]  /*15fe0*/  ISETP.GT.AND P1, PT, R37, 0x1, PT ;  /* 0x000000012500780c */ /* 0x000fc80003f24270 */
[----:B-1----:R-:W0:Y:S01]  /*15ff0*/  LDC R0, c[0x0][0xbe8] ;  /* 0x0002fa00ff007b82 */ /* 0x002e220000000800 */
[----:B------:R1:W5:Y:S04]  /*16000*/  @P3 LDG.E R3, desc[UR42][R28.64] ;  /* 0x0000002a1c033981 */ /* 0x000368000c1e1900 */
[----:B------:R1:W5:Y:S01]  /*16010*/  @P0 LDG.E R45, desc[UR42][R4.64] ;  /* 0x0000002a042d0981 */ /* 0x000362000c1e1900 */
[----:B------:R-:W-:-:S05]  /*16020*/  IMAD.MOV.U32 R6, RZ, RZ, 0x9b8 ;  /* 0x000009b8ff067424 */ /* 0x000fca00078e00ff */
[----:B------:R-:W-:-:S04]  /*16030*/  SEL R6, R6, 0x978, P1 ;  /* 0x0000097806067807 */ /* 0x000fc80000800000 */
[----:B------:R1:W2:Y:S08]  /*16040*/  LDC.64 R12, c[0x0][R6+0x220] ;  /* 0x00008800060c7b82 */ /* 0x0002b00000000a00 */
[----:B------:R1:W3:Y:S08]  /*16050*/  LDC.64 R14, c[0x0][R6+0x218] ;  /* 0x00008600060e7b82 */ /* 0x0002f00000000a00 */
[----:B------:R1:W4:Y:S01]  /*16060*/  LDC.64 R10, c[0x0][R6+0x228] ;  /* 0x00008a00060a7b82 */ /* 0x0003220000000a00 */
[----:B0-----:R-:W-:Y:S01]  /*16070*/  ISETP.NE.AND P2, PT, R0, 0x1, PT ;  /* 0x000000010000780c */ /* 0x001fe20003f45270 */
[----:B-1----:R-:W-:-:S12]  /*16080*/  @P0 BRA `(.L_x_14578) ;  /* 0x0000000000100947 */ /* 0x002fd80003800000 */
[----:B------:R-:W-:Y:S05]  /*16090*/  @!P3 BRA `(.L_x_14578) ;  /* 0x00000000000cb947 */ /* 0x000fea0003800000 */
[----:B------:R-:W2:Y:S04]  /*160a0*/  LDG.E R4, desc[UR42][R28.64] ;  /* 0x0000002a1c047981 */ /* 0x000ea8000c1e1900 */
[----:B-----5:R-:W2:Y:S02]  /*160b0*/  LDG.E R45, desc[UR42][R28.64+0x4] ;  /* 0x0000042a1c2d7981 */ /* 0x020ea4000c1e1900 */
[----:B--2---:R-:W-:-:S07]  /*160c0*/  IMAD.IADD R45, R45, 0x1, -R4 ;  /* 0x000000012d2d7824 */ /* 0x004fce00078e0a04 */
.L_x_14578:
[----:B------:R-:W4:Y:S04]  /*160d0*/  LDL R29, [R1+0x34] ;  /* 0x00003400011d7983 */ /* 0x000f280000100800 */
[----:B------:R-:W4:Y:S04]  /*160e0*/  LDL R51, [R1+0x14] ;  /* 0x0000140001337983 */ /* 0x000f280000100800 */
[----:B------:R-:W4:Y:S01]  /*160f0*/  LDL R49, [R1+0x54] ;  /* 0x0000540001317983 */ /* 0x000f220000100800 */
[----:B------:R-:W0:Y:S01]  /*16100*/  LDC.64 R6, c[0x0][R6+0x210] ;  /* 0x0000840006067b82 */ /* 0x000e220000000a00 */
[----:B------:R-:W-:-:S02]  /*16110*/  ISETP.NE.U32.AND P0, PT, RZ, UR4, PT ;  /* 0x00000004ff007c0c */ /* 0x000fc4000bf05070 */
[----:B------:R-:W4:Y:S01]  /*16120*/  LDL R36, [R1+0x5c] ;  /* 0x00005c0001247983 */ /* 0x000f220000100800 */
[----:B------:R-:W-:Y:S02]  /*16130*/  SHF.R.S32.HI R9, RZ, 0x1f, R39 ;  /* 0x0000001fff097819 */ /* 0x000fe40000011427 */
[----:B------:R-:W-:Y:S02]  /*16140*/  ISETP.NE.AND.EX P0, PT, RZ, UR5, PT, P0 ;  /* 0x00000005ff007c0c */ /* 0x000fe4000bf05300 */
[----:B------:R-:W1:Y:S02]  /*16150*/  @P2 LDC R28, c[0x0][0xbec] ;  /* 0x0002fb00ff1c2b82 */ /* 0x000e640000000800 */
[----:B------:R-:W-:Y:S02]  /*16160*/  SEL R8, R39, RZ, !P0 ;  /* 0x000000ff27087207 */ /* 0x000fe40004000000 */
[----:B------:R-:W-:-:S03]  /*16170*/  SEL R9, R9, RZ, !P0 ;  /* 0x000000ff09097207 */ /* 0x000fc60004000000 */
[----:B--2---:R-:W-:Y:S01]  /*16180*/  IMAD R13, R13, R8, RZ ;  /* 0x000000080d0d7224 */ /* 0x004fe200078e02ff */
[----:B------:R-:W2:Y:S08]  /*16190*/  @P2 LDC R37, c[0x0][0xbf0] ;  /* 0x0002fc00ff252b82 */ /* 0x000eb00000000800 */
[----:B------:R-:W0:Y:S01]  /*161a0*/  LDC.64 R4, c[0x0][0xba8] ;  /* 0x0002ea00ff047b82 */ /* 0x000e220000000a00 */
[----:B------:R-:W1:Y:S01]  /*161b0*/  S2R R32, SR_TID.X ;  /* 0x0000000000207919 */ /* 0x000e620000002100 */
[----:B------:R-:W-:-:S02]  /*161c0*/  IMAD R31, R12, R9, R13 ;  /* 0x000000090c1f7224 */ /* 0x000fc400078e020d */
[-C--:B---3--:R-:W-:Y:S02]  /*161d0*/  IMAD R9, R15, R157.reuse, RZ ;  /* 0x0000009d0f097224 */ /* 0x088fe400078e02ff */
[----:B------:R-:W-:-:S04]  /*161e0*/  IMAD.WIDE.U32 R14, R14, R157, RZ ;  /* 0x0000009d0e0e7225 */ /* 0x000fc800078e00ff */
[----:B------:R-:W-:-:S03]  /*161f0*/  IMAD.WIDE.U32 R12, R12, R8, RZ ;  /* 0x000000080c0c7225 */ /* 0x000fc600078e00ff */
[----:B-----5:R-:W-:Y:S01]  /*16200*/  IADD3 R14, P0, P3, R12, R14, R3 ;  /* 0x0000000e0c0e7210 */ /* 0x020fe20007b1e003 */
[----:B------:R-:W-:Y:S02]  /*16210*/  IMAD.IADD R31, R13, 0x1, R31 ;  /* 0x000000010d1f7824 */ /* 0x000fe400078e021f */
[----:B------:R-:W-:Y:S01]  /*16220*/  IMAD.IADD R30, R15, 0x1, R9 ;  /* 0x000000010f1e7824 */ /* 0x000fe200078e0209 */
[----:B------:R-:W-:Y:S01]  /*16230*/  SHF.R.S32.HI R9, RZ, 0x1f, R3 ;  /* 0x0000001fff097819 */ /* 0x000fe20000011403 */
[----:B0-----:R-:W0:Y:S08]  /*16240*/  @!P1 LDC R4, c[0x0][0xb50] ;  /* 0x0002d400ff049b82 */ /* 0x001e300000000800 */
[----:B------:R-:W3:Y:S01]  /*16250*/  @!P1 LDC R5, c[0x0][0xb54] ;  /* 0x0002d500ff059b82 */ /* 0x000ee20000000800 */
[----:B-1----:R-:W-:-:S05]  /*16260*/  VIADD R40, R32, 0xffffff80 ;  /* 0xffffff8020287836 */ /* 0x002fca0000000000 */
[----:B------:R-:W-:-:S04]  /*16270*/  SHF.R.S32.HI R32, RZ, 0x1f, R40 ;  /* 0x0000001fff207819 */ /* 0x000fc80000011428 */
[----:B------:R-:W-:-:S04]  /*16280*/  LEA.HI R32, R32, R40, RZ, 0x7 ;  /* 0x0000002820207211 */ /* 0x000fc800078f38ff */
[----:B------:R-:W-:Y:S01]  /*16290*/  LOP3.LUT R32, R32, 0xffffff80, RZ, 0xc0, !PT ;  /* 0xffffff8020207812 */ /* 0x000fe200078ec0ff */
[----:B------:R-:W-:-:S04]  /*162a0*/  IMAD R45, R45, R0, RZ ;  /* 0x000000002d2d7224 */ /* 0x000fc800078e02ff */
[----:B------:R-:W-:Y:S02]  /*162b0*/  IMAD.IADD R32, R40, 0x1, -R32 ;  /* 0x0000000128207824 */ /* 0x000fe400078e0a20 */
[----:B----4-:R-:W-:-:S04]  /*162c0*/  IMAD.IADD R39, R29, 0x1, R51 ;  /* 0x000000011d277824 */ /* 0x010fc800078e0233 */
[----:B------:R-:W-:Y:S01]  /*162d0*/  @P2 IMAD.HI.U32 R12, R39, R28, RZ ;  /* 0x0000001c270c2227 */ /* 0x000fe200078e00ff */
[----:B------:R-:W-:-:S03]  /*162e0*/  SEL R29, R49, RZ, P1 ;  /* 0x000000ff311d7207 */ /* 0x000fc60000800000 */
[----:B------:R-:W-:Y:S01]  /*162f0*/  IMAD.MOV.U32 R13, RZ, RZ, R39 ;  /* 0x000000ffff0d7224 */ /* 0x000fe200078e0027 */
[----:B--2---:R-:W-:Y:S01]  /*16300*/  @P2 SHF.R.U32.HI R13, RZ, R37, R12 ;  /* 0x00000025ff0d2219 */ /* 0x004fe2000001160c */
        /* <DEDUP_REMOVED lines=14> */
[----:B0-----:R-:W-:-:S04]  /*163f0*/  LEA R12, P0, R6, R4, 0x2 ;  /* 0x00000004060c7211 */ /* 0x001fc800078010ff */
[----:B---3--:R-:W-:Y:S01]  /*16400*/  LEA.HI.X R7, R6, R5, R7, 0x2, P0 ;  /* 0x0000000506077211 */ /* 0x008fe200000f1407 */
[----:B------:R-:W-:Y:S01]  /*16410*/  SHFL.IDX PT, R4, R12, RZ, 0x1c1f ;  /* 0x001c1fff0c047589 */ /* 0x000fe200000e0000 */
[----:B------:R-:W-:-:S03]  /*16420*/  IMAD.IADD R28, R36, 0x1, R51 ;  /* 0x00000001241c7824 */ /* 0x000fc600078e0233 */
        /* <DEDUP_REMOVED lines=16> */
[----:B0-----:R-:W-:Y:S02]  /*16530*/  IMAD R10, R9, UR4, RZ ;  /* 0x00000004090a7c24 */ /* 0x001fe4000f8e02ff */
[----:B------:R-:W-:Y:S02]  /*16540*/  LEA R5, R50, R44, 0x6 ;  /* 0x0000002c32057211 */ /* 0x000fe400078e30ff */
[C---:B------:R-:W-:Y:S02]  /*16550*/  IMAD R9, R3.reuse, UR5, R10 ;  /* 0x0000000503097c24 */ /* 0x040fe4000f8e020a */
[----:B------:R-:W-:Y:S01]  /*16560*/  IMAD.WIDE.U32 R10, R3, UR4, RZ ;  /* 0x00000004030a7c25 */ /* 0x000fe2000f8e00ff */
[----:B------:R-:W-:-:S03]  /*16570*/  ULDC.64 UR4, c[0x0][0xae8] ;  /* 0x0002ba0000047ab9 */ /* 0x000fc60000000a00 */
[----:B------:R-:W-:-:S04]  /*16580*/  IMAD.WIDE R24, R5, 0x2, R24 ;  /* 0x0000000205187825 */ /* 0x000fc800078e0218 */
[----:B------:R-:W-:Y:S01]  /*16590*/  IMAD R3, R48, 0x30, R50 ;  /* 0x0000003030037824 */ /* 0x000fe200078e0232 */
[C---:B------:R-:W-:Y:S01]  /*165a0*/  IADD3 R27, P0, R24.reuse, 0x1800, RZ ;  /* 0x00001800181b7810 */ /* 0x040fe20007f1e0ff */
[----:B------:R-:W-:Y:S01]  /*165b0*/  IMAD.IADD R11, R11, 0x1, R9 ;  /* 0x000000010b0b7824 */ /* 0x000fe200078e0209 */
[C---:B------:R-:W-:Y:S02]  /*165c0*/  IADD3 R29, P1, R24.reuse, 0x3000, RZ ;  /* 0x00003000181d7810 */ /* 0x040fe40007f3e0ff */
[----:B------:R-:W-:Y:S01]  /*165d0*/  IADD3 R37, P3, R24, 0x4800, RZ ;  /* 0x0000480018257810 */ /* 0x000fe20007f7e0ff */
[----:B------:R-:W-:Y:S01]  /*165e0*/  IMAD.IADD R12, R51, 0x1, R3 ;  /* 0x00000001330c7824 */ /* 0x000fe200078e0203 */
[----:B------:R-:W-:Y:S01]  /*165f0*/  LOP3.LUT R26, R27, 0x380, RZ, 0xc0, !PT ;  /* 0x000003801b1a7812 */ /* 0x000fe200078ec0ff */
[----:B------:R-:W-:Y:S01]  /*16600*/  IMAD.WIDE.U32 R10, R157, UR4, R10 ;  /* 0x000000049d0a7c25 */ /* 0x000fe2000f8e000a */
[----:B------:R-:W-:Y:S02]  /*16610*/  LOP3.LUT R28, R29, 0x380, RZ, 0xc0, !PT ;  /* 0x000003801d1c7812 */ /* 0x000fe400078ec0ff */
[----:B------:R-:W-:-:S02]  /*16620*/  LOP3.LUT R36, R37, 0x380, RZ, 0xc0, !PT ;  /* 0x0000038025247812 */ /* 0x000fc400078ec0ff */
[----:B------:R-:W-:Y:S01]  /*16630*/  LOP3.LUT R5, R24, 0x380, RZ, 0xc0, !PT ;  /* 0x0000038018057812 */ /* 0x000fe200078ec0ff */
[----:B-1----:R-:W-:Y:S01]  /*16640*/  @P2 IMAD.HI.U32 R3, R12, R13, RZ ;  /* 0x0000000d0c032227 */ /* 0x002fe200078e00ff */
[----:B------:R-:W-:Y:S02]  /*16650*/  SHF.R.S32.HI R9, RZ, 0x1f, R8 ;  /* 0x0000001fff097819 */ /* 0x000fe40000011408 */
[----:B------:R-:W-:Y:S01]  /*16660*/  SHF.R.U64 R26, R26, 0x3, RZ ;  /* 0x000000031a1a7819 */ /* 0x000fe200000012ff */
[----:B------:R-:W-:Y:S01]  /*16670*/  IMAD R11, R157, UR5, R11 ;  /* 0x000000059d0b7c24 */ /* 0x000fe2000f8e020b */
        /* <DEDUP_REMOVED lines=12> */
[----:B------:R-:W-:Y:S01]  /*16740*/  IMAD.X R37, RZ, RZ, R25, P3 ;  /* 0x000000ffff257224 */ /* 0x000fe200018e0619 */
[----:B--2---:R-:W-:Y:S01]  /*16750*/  @P2 SHF.R.U32.HI R13, RZ, R14, R3 ;  /* 0x0000000eff0d2219 */ /* 0x004fe20000011603 */
[----:B------:R-:W-:-:S02]  /*16760*/  IMAD.MOV.U32 R5, RZ, RZ, R25 ;  /* 0x000000ffff057224 */ /* 0x000fc400078e0019 */
[C---:B------:R-:W-:Y:S01]  /*16770*/  IMAD R15, R8.reuse, UR5, R9 ;  /* 0x00000005080f7c24 */ /* 0x040fe2000f8e0209 */
[----:B------:R-:W5:Y:S01]  /*16780*/  LD.E.128 R24, desc[UR42][R26.64] ;  /* 0x0000002a1a187980 */ /* 0x000f62000c101d00 */
[----:B------:R-:W-:Y:S01]  /*16790*/  IMAD.WIDE.U32 R8, R8, UR4, R10 ;  /* 0x0000000408087c25 */ /* 0x000fe2000f8e000a */
[--C-:B------:R-:W-:Y:S01]  /*167a0*/  SHF.R.S32.HI R10, RZ, 0x1f, R13.reuse ;  /* 0x0000001fff0a7819 */ /* 0x100fe2000001140d */
[----:B------:R-:W-:Y:S01]  /*167b0*/  ULDC.64 UR4, c[0x0][0xae0] ;  /* 0x0002b80000047ab9 */ /* 0x000fe20000000a00 */
[----:B------:R-:W5:Y:S01]  /*167c0*/  LD.E.128 R4, desc[UR42][R4.64] ;  /* 0x0000002a04047980 */ /* 0x000f62000c101d00 */
[----:B------:R-:W-:-:S03]  /*167d0*/  IMAD.MOV R11, RZ, RZ, -R13 ;  /* 0x000000ffff0b7224 */ /* 0x000fc600078e0a0d */
[----:B------:R-:W5:Y:S01]  /*167e0*/  LD.E.128 R28, desc[UR42][R28.64] ;  /* 0x0000002a1c1c7980 */ /* 0x000f62000c101d00 */
[----:B------:R-:W-:-:S03]  /*167f0*/  IMAD R11, R0, R11, R12 ;  /* 0x0000000b000b7224 */ /* 0x000fc600078e020c */
[----:B------:R-:W5:Y:S01]  /*16800*/  LD.E.128 R36, desc[UR42][R36.64] ;  /* 0x0000002a24247980 */ /* 0x000f62000c101d00 */
[----:B------:R-:W-:Y:S01]  /*16810*/  IMAD.IADD R9, R9, 0x1, R15 ;  /* 0x0000000109097824 */ /* 0x000fe200078e020f */
[----:B------:R-:W-:Y:S01]  /*16820*/  @!PT LDS RZ, [RZ] ;  /* 0x00000000fffff984 */ /* 0x000fe20000000800 */
[----:B------:R-:W-:Y:S01]  /*16830*/  @!PT LDS RZ, [RZ] ;  /* 0x00000000fffff984 */ /* 0x000fe20000000800 */
[----:B------:R-:W-:Y:S01]  /*16840*/  @!PT LDS RZ, [RZ] ;  /* 0x00000000fffff984 */ /* 0x000fe20000000800 */
[----:B------:R-:W-:Y:S01]  /*16850*/  @!PT LDS RZ, [RZ] ;  /* 0x00000000fffff984 */ /* 0x000fe20000000800 */
[----:B------:R0:W-:Y:S06]  /*16860*/  MEMBAR.ALL.CTA ;  /* 0x0000000000007992 */ /* 0x0001ec0000008000 */
[----:B0-----:R-:W0:Y:S01]  /*16870*/  FENCE.VIEW.ASYNC.S ;  /* 0x00000000000073c6 */ /* 0x001e220000000000 */
[----:B------:R-:W-:Y:S01]  /*16880*/  IMAD R10, R10, UR4, RZ ;  /* 0x000000040a0a7c24 */ /* 0x000fe2000f8e02ff */
[----:B------:R-:W-:Y:S01]  /*16890*/  SHF.R.S32.HI R0, RZ, 0x1f, R11 ;  /* 0x0000001fff007819 */ /* 0x000fe2000001140b */
[----:B------:R-:W-:-:S04]  /*168a0*/  IMAD.WIDE.U32 R8, R13, UR4, R8 ;  /* 0x000000040d087c25 */ /* 0x000fc8000f8e0008 */
[----:B------:R-:W-:Y:S01]  /*168b0*/  IMAD R15, R13, UR5, R10 ;  /* 0x000000050d0f7c24 */ /* 0x000fe2000f8e020a */
[----:B------:R-:W-:Y:S02]  /*168c0*/  ULDC.64 UR4, c[0x0][0xad8] ;  /* 0x0002b60000047ab9 */ /* 0x000fe40000000a00 */
[----:B------:R-:W-:Y:S02]  /*168d0*/  IMAD R0, R0, UR4, RZ ;  /* 0x0000000400007c24 */ /* 0x000fe4000f8e02ff */
[----:B------:R-:W-:Y:S02]  /*168e0*/  IMAD.IADD R9, R9, 0x1, R15 ;  /* 0x0000000109097824 */ /* 0x000fe400078e020f */
[----:B------:R-:W-:Y:S02]  /*168f0*/  VIADD R3, R2, 0x16820 ;  /* 0x0001682002037836 */ /* 0x000fe40000000000 */
[----:B------:R-:W-:-:S04]  /*16900*/  IMAD.WIDE.U32 R8, R11, UR4, R8 ;  /* 0x000000040b087c25 */ /* 0x000fc8000f8e0008 */
[----:B------:R-:W-:Y:S01]  /*16910*/  IMAD R41, R11, UR5, R0 ;  /* 0x000000050b297c24 */ /* 0x000fe2000f8e0200 */
[----:B------:R-:W-:Y:S01]  /*16920*/  ULDC.64 UR4, c[0x0][0xa80] ;  /* 0x0002a00000047ab9 */ /* 0x000fe20000000a00 */
[----:B------:R-:W-:Y:S02]  /*16930*/  PRMT R3, RZ, 0x654, R3 ;  /* 0x00000654ff037816 */ /* 0x000fe40000000003 */
[----:B------:R-:W-:Y:S01]  /*16940*/  IMAD.IADD R41, R9, 0x1, R41 ;  /* 0x0000000109297824 */ /* 0x000fe200078e0229 */
[C---:B------:R-:W-:Y:S01]  /*16950*/  LEA R40, P0, R8.reuse, UR4, 0x1 ;  /* 0x0000000408287c11 */ /* 0x040fe2000f8008ff */
[----:B------:R-:W-:Y:S01]  /*16960*/  UMOV UR4, 0xffffffff ;  /* 0xffffffff00047882 */ /* 0x000fe20000000000 */
[----:B0-----:R0:W-:Y:S02]  /*16970*/  SYNCS.ARRIVE.TRANS64.RED.A1T0 RZ, [R3+URZ], RZ ;  /* 0x000000ff03ff79a7 */ /* 0x0011e4000810043f */
[----:B------:R-:W-:Y:S01]  /*16980*/  LEA.HI.X R41, R8, UR5, R41, 0x1, P0 ;  /* 0x0000000508297c11 */ /* 0x000fe200080f0c29 */
[----:B------:R-:W-:Y:S08]  /*16990*/  BRA.DIV UR4, `(.L_x_14580) ;  /* 0x000000aa049c7947 */ /* 0x000ff0000b800000 */
[----:B0-----:R-:W0:Y:S01]  /*169a0*/  SHFL.IDX PT, R3, R40, RZ, 0x181f ;  /* 0x00181fff28037589 */ /* 0x001e2200000e0000 */
[----:B------:R-:W-:Y:S01]  /*169b0*/  ULDC UR4, c[0x0][0xac8] ;  /* 0x0002b20000047ab9 */ /* 0x000fe20000000800 */
[----:B------:R-:W-:Y:S01]  /*169c0*/  IMAD.IADD R42, R50, 0x1, R51 ;  /* 0x00000001322a7824 */ /* 0x000fe200078e0233 */
[----:B------:R-:W-:Y:S01]  /*169d0*/  ISETP.GE.AND P0, PT, R44, UR4, PT ;  /* 0x000000042c007c0c */ /* 0x000fe2000bf06270 */
[----:B------:R-:W1:Y:S02]  /*169e0*/  SHFL.IDX PT, R9, R40, 0x1, 0x181f ;  /* 0x00381f0028097f89 */ /* 0x000e6400000e0000 */
[C---:B------:R-:W-:Y:S01]  /*169f0*/  VIADD R12, R42.reuse, 0x30 ;  /* 0x000000302a0c7836 */ /* 0x040fe20000000000 */
[CC--:B------:R-:W-:Y:S01]  /*16a00*/  ISETP.GE.OR P2, PT, R42.reuse, R45.reuse, P0 ;  /* 0x0000002d2a00720c */ /* 0x0c0fe20000746670 */
[----:B------:R-:W2:Y:S01]  /*16a10*/  SHFL.IDX PT, R0, R41, RZ, 0x181f ;  /* 0x00181fff29007589 */ /* 0x000ea200000e0000 */
[----:B------:R-:W-:Y:S02]  /*16a20*/  VIADD R20, R42, 0x60 ;  /* 0x000000602a147836 */ /* 0x000fe40000000000 */
[-C--:B------:R-:W-:Y:S01]  /*16a30*/  ISETP.GE.OR P3, PT, R12, R45.reuse, P0 ;  /* 0x0000002d0c00720c */ /* 0x080fe20000766670 */
[----:B------:R-:W3:Y:S02]  /*16a40*/  SHFL.IDX PT, R14, R40, 0x2, 0x181f ;  /* 0x00581f00280e7f89 */ /* 0x000ee400000e0000 */
[----:B------:R-:W-:-:S02]  /*16a50*/  ISETP.GE.OR P4, PT, R20, R45, P0 ;  /* 0x0000002d1400720c */ /* 0x000fc40000786670 */
[----:B------:R-:W4:Y:S04]  /*16a60*/  SHFL.IDX PT, R8, R41, 0x1, 0x181f ;  /* 0x00381f0029087f89 */ /* 0x000f2800000e0000 */
[----:B------:R-:W4:Y:S01]  /*16a70*/  SHFL.IDX PT, R10, R41, 0x2, 0x181f ;  /* 0x00581f00290a7f89 */ /* 0x000f2200000e0000 */
[----:B0-----:R-:W-:-:S03]  /*16a80*/  @!P2 LEA R32, P5, R44, R3, 0x1 ;  /* 0x000000032c20a211 */ /* 0x001fc600078a08ff */
[C---:B-1----:R-:W-:Y:S02]  /*16a90*/  @!P3 LEA R20, P1, R44.reuse, R9, 0x1 ;  /* 0x000000092c14b211 */ /* 0x042fe400078208ff */
[C---:B--2---:R-:W-:Y:S02]  /*16aa0*/  @!P2 LEA.HI.X R3, R44.reuse, R0, R43, 0x1, P5 ;  /* 0x000000002c03a211 */ /* 0x044fe400028f0c2b */
[----:B------:R-:W0:Y:S01]  /*16ab0*/  SHFL.IDX PT, R0, R41, 0x3, 0x181f ;  /* 0x00781f0029007f89 */ /* 0x000e2200000e0000 */
[C---:B---3--:R-:W-:Y:S02]  /*16ac0*/  @!P4 LEA R46, P5, R44.reuse, R14, 0x1 ;  /* 0x0000000e2c2ec211 */ /* 0x048fe400078a08ff */
[----:B------:R-:W-:Y:S01]  /*16ad0*/  @!P2 IMAD.MOV.U32 R9, RZ, RZ, R3 ;  /* 0x000000ffff09a224 */ /* 0x000fe200078e0003 */
[----:B------:R-:W1:Y:S01]  /*16ae0*/  SHFL.IDX PT, R14, R40, 0x3, 0x181f ;  /* 0x00781f00280e7f89 */ /* 0x000e6200000e0000 */
[C-C-:B----4-:R-:W-:Y:S01]  /*16af0*/  @!P3 LEA.HI.X R21, R44.reuse, R8, R43.reuse, 0x1, P1 ;  /* 0x000000082c15b211 */ /* 0x150fe200008f0c2b */
[----:B------:R-:W-:Y:S01]  /*16b00*/  @!P2 IMAD.MOV.U32 R8, RZ, RZ, R32 ;  /* 0x000000ffff08a224 */ /* 0x000fe200078e0020 */
[----:B------:R-:W-:-:S04]  /*16b10*/  @!P4 LEA.HI.X R47, R44, R10, R43, 0x1, P5 ;  /* 0x0000000a2c2fc211 */ /* 0x000fc800028f0c2b */
[----:B-----5:R2:W-:Y:S04]  /*16b20*/  @!P2 ST.E.128 desc[UR42][R8.64], R4 ;  /* 0x000000040800a985 */ /* 0x0205e8000c101d2a */
[----:B------:R3:W-:Y:S01]  /*16b30*/  @!P3 ST.E.128 desc[UR42][R20.64], R24 ;  /* 0x000000181400b985 */ /* 0x0007e2000c101d2a */
[----:B--2---:R-:W-:Y:S02]  /*16b40*/  @!P4 IMAD.MOV.U32 R4, RZ, RZ, R46 ;  /* 0x000000ffff04c224 */ /* 0x004fe400078e002e */
[----:B------:R-:W-:-:S05]  /*16b50*/  @!P4 IMAD.MOV.U32 R5, RZ, RZ, R47 ;  /* 0x000000ffff05c224 */ /* 0x000fca00078e002f */
[----:B01----:R3:W-:Y:S02]  /*16b60*/  @!P4 ST.E.128 desc[UR42][R4.64], R28 ;  /* 0x0000001c0400c985 */ /* 0x0037e4000c101d2a */
.L_x_14788:
[----:B------:R-:W-:-:S05]  /*16b70*/  VIADD R42, R42, 0x90 ;  /* 0x000000902a2a7836 */ /* 0x000fca0000000000 */
[----:B------:R-:W-:-:S13]  /*16b80*/  ISETP.GE.OR P0, PT, R42, R45, P0 ;  /* 0x0000002d2a00720c */ /* 0x000fda0000706670 */
[----:B------:R-:W-:Y:S05]  /*16b90*/  @P0 BRA `(.L_x_14581) ;  /* 0x0000001000d00947 */ /* 0x000fea0003800000 */
[----:B------:R-:W-:-:S04]  /*16ba0*/  LEA R14, P0, R44, R14, 0x1 ;  /* 0x0000000e2c0e7211 */ /* 0x000fc800078008ff */
[----:B------:R-:W-:-:S05]  /*16bb0*/  LEA.HI.X R15, R44, R0, R43, 0x1, P0 ;  /* 0x000000002c0f7211 */ /* 0x000fca00000f0c2b */
[----:B------:R0:W-:Y:S01]  /*16bc0*/  ST.E.128 desc[UR42][R14.64], R36 ;  /* 0x000000240e007985 */ /* 0x0001e2000c101d2a */
[----:B------:R-:W-:Y:S05]  /*16bd0*/  BRA `(.L_x_14581) ;  /* 0x0000001000c07947 */ /* 0x000fea0003800000 */
.L_x_14579:
[----:B------:R-:W1:Y:S01]  /*16be0*/  @P2 LDC R12, c[0x0][0xbec] ;  /* 0x0002fb00ff0c2b82 */ /* 0x000e620000000800 */
[----:B------:R-:W-:Y:S01]  /*16bf0*/  ULDC.64 UR4, c[0x0][0xb08] ;  /* 0x0002c20000047ab9 */ /* 0x000fe20000000a00 */
[----:B------:R-:W-:Y:S01]  /*16c00*/  ULDC.64 UR6, c[0x0][0xb30] ;  /* 0x0002cc0000067ab9 */ /* 0x000fe20000000a00 */
[----:B0-----:R-:W-:Y:S02]  /*16c10*/  IMAD R10, R9, UR4, RZ ;  /* 0x00000004090a7c24 */ /* 0x001fe4000f8e02ff */
[----:B------:R-:W-:-:S03]  /*16c20*/  IMAD.WIDE.U32 R4, R3, UR4, RZ ;  /* 0x0000000403047c25 */ /* 0x000fc6000f8e00ff */
[----:B------:R-:W0:Y:S01]  /*16c30*/  @P2 LDC R11, c[0x0][0xbf0] ;  /* 0x0002fc00ff0b2b82 */ /* 0x000e220000000800 */
[----:B------:R-:W-:Y:S01]  /*16c40*/  IMAD R3, R3, UR5, R10 ;  /* 0x0000000503037c24 */ /* 0x000fe2000f8e020a */
[----:B------:R-:W-:Y:S01]  /*16c50*/  ULDC.64 UR4, c[0x0][0xb38] ;  /* 0x0002ce0000047ab9 */ /* 0x000fe20000000a00 */
[----:B------:R-:W-:Y:S02]  /*16c60*/  VIADD R29, R155, 0x8 ;  /* 0x000000089b1d7836 */ /* 0x000fe40000000000 */
        /* <DEDUP_REMOVED lines=12> */
[C---:B------:R-:W-:Y:S02]  /*16d30*/  IMAD R7, R8.reuse, UR5, R3 ;  /* 0x0000000508077c24 */ /* 0x040fe4000f8e0203 */
[----:B------:R-:W-:Y:S01]  /*16d40*/  IMAD.WIDE.U32 R8, R8, UR4, R4 ;  /* 0x0000000408087c25 */ /* 0x000fe2000f8e0004 */
[----:B------:R-:W-:-:S03]  /*16d50*/  ULDC.64 UR4, c[0x0][0xb48] ;  /* 0x0002d20000047ab9 */ /* 0x000fc60000000a00 */
[----:B------:R-:W-:Y:S01]  /*16d60*/  IMAD.MOV.U32 R3, RZ, RZ, R39 ;  /* 0x000000ffff037224 */ /* 0x000fe200078e0027 */
[----:B0-----:R-:W-:Y:S01]  /*16d70*/  @P2 SHF.R.U32.HI R3, RZ, R11, R12 ;  /* 0x0000000bff032219 */ /* 0x001fe2000001160c */
        /* <DEDUP_REMOVED lines=21> */
[C---:B------:R-:W-:Y:S01]  /*16ed0*/  LEA R3, P0, R4.reuse, UR4, 0x2 ;  /* 0x0000000404037c11 */ /* 0x040fe2000f8010ff */
[C---:B------:R-:W-:Y:S01]  /*16ee0*/  VIADD R39, R155.reuse, 0x20 ;  /* 0x000000209b277836 */ /* 0x040fe20000000000 */
[----:B------:R-:W-:Y:S01]  /*16ef0*/  UMOV UR4, 0xffffffff ;  /* 0xffffffff00047882 */ /* 0x000fe20000000000 */
[C---:B------:R-:W-:Y:S01]  /*16f00*/  VIADD R43, R155.reuse, 0x30 ;  /* 0x000000309b2b7836 */ /* 0x040fe20000000000 */
[----:B------:R0:W-:Y:S01]  /*16f10*/  SYNCS.ARRIVE.TRANS64.RED.A1T0 RZ, [R8+URZ], RZ ;  /* 0x000000ff08ff79a7 */ /* 0x0001e2000810043f */
[----:B------:R-:W-:Y:S01]  /*16f20*/  VIADD R47, R155, 0x38 ;  /* 0x000000389b2f7836 */ /* 0x000fe20000000000 */
[----:B------:R-:W-:Y:S02]  /*16f30*/  LEA.HI.X R4, R4, UR5, R5, 0x2, P0 ;  /* 0x0000000504047c11 */ /* 0x000fe400080f1405 */
[----:B------:R-:W-:Y:S02]  /*16f40*/  SHF.R.S32.HI R7, RZ, 0x1f, R155 ;  /* 0x0000001fff077819 */ /* 0x000fe4000001149b */
[----:B------:R-:W-:-:S02]  /*16f50*/  SHF.R.S32.HI R38, RZ, 0x1f, R39 ;  /* 0x0000001fff267819 */ /* 0x000fc40000011427 */
[----:B------:R-:W-:Y:S02]  /*16f60*/  SHF.R.S32.HI R42, RZ, 0x1f, R43 ;  /* 0x0000001fff2a7819 */ /* 0x000fe4000001142b */
[----:B------:R-:W-:Y:S01]  /*16f70*/  SHF.R.S32.HI R44, RZ, 0x1f, R47 ;  /* 0x0000001fff2c7819 */ /* 0x000fe2000001142f */
[----:B0-----:R-:W-:Y:S06]  /*16f80*/  BRA.DIV UR4, `(.L_x_14582) ;  /* 0x000000aa04287947 */ /* 0x001fec000b800000 */
[----:B------:R0:W1:Y:S04]  /*16f90*/  SHFL.IDX PT, R0, R4, RZ, 0x1c1f ;  /* 0x001c1fff04007589 */ /* 0x00006800000e0000 */
[----:B------:R0:W2:Y:S02]  /*16fa0*/  SHFL.IDX PT, R14, R3, RZ, 0x1c1f ;  /* 0x001c1fff030e7589 */ /* 0x0000a400000e0000 */
.L_x_14791:
        /* <DEDUP_REMOVED lines=8> */
[-C--:B--2---:R-:W-:Y:S02]  /*17030*/  @!P1 LEA R8, P3, R155, R14.reuse, 0x2 ;  /* 0x0000000e9b089211 */ /* 0x084fe400078610ff */
[----:B------:R-:W-:Y:S02]  /*17040*/  @!P2 LEA R10, P4, R29, R14, 0x2 ;  /* 0x0000000e1d0aa211 */ /* 0x000fe400078810ff */
[-C--:B-1----:R-:W-:Y:S02]  /*17050*/  @!P1 LEA.HI.X R9, R155, R0.reuse, R7, 0x2, P3 ;  /* 0x000000009b099211 */ /* 0x082fe400018f1407 */
[----:B------:R-:W-:Y:S02]  /*17060*/  @!P2 LEA.HI.X R11, R29, R0, R30, 0x2, P4 ;  /* 0x000000001d0ba211 */ /* 0x000fe400020f141e */
[----:B------:R-:W-:Y:S01]  /*17070*/  @!P5 LEA R12, P3, R31, R14, 0x2 ;  /* 0x0000000e1f0cd211 */ /* 0x000fe200078610ff */
[----:B------:R1:W-:Y:S01]  /*17080*/  @!P1 ST.E.64 desc[UR42][R8.64], R20 ;  /* 0x0000001408009985 */ /* 0x0003e2000c101b2a */
[----:B------:R-:W-:-:S02]  /*17090*/  ISETP.GE.AND P1, PT, R39, UR4, PT ;  /* 0x0000000427007c0c */ /* 0x000fc4000bf26270 */
[----:B------:R-:W-:Y:S01]  /*170a0*/  @!P5 LEA.HI.X R13, R31, R0, R32, 0x2, P3 ;  /* 0x000000001f0dd211 */ /* 0x000fe200018f1420 */
[----:B------:R2:W-:Y:S01]  /*170b0*/  @!P2 ST.E.64 desc[UR42][R10.64], R92 ;  /* 0x0000005c0a00a985 */ /* 0x0005e2000c101b2a */
[----:B------:R-:W-:Y:S02]  /*170c0*/  ISETP.GE.AND P2, PT, R41, UR4, PT ;  /* 0x0000000429007c0c */ /* 0x000fe4000bf46270 */
[----:B------:R-:W-:Y:S01]  /*170d0*/  @!P0 LEA R24, P4, R37, R14, 0x2 ;  /* 0x0000000e25188211 */ /* 0x000fe200078810ff */
[----:B------:R3:W-:Y:S01]  /*170e0*/  @!P5 ST.E.64 desc[UR42][R12.64], R96 ;  /* 0x000000600c00d985 */ /* 0x0007e2000c101b2a */
[----:B------:R-:W-:Y:S02]  /*170f0*/  ISETP.GE.AND P3, PT, R43, UR4, PT ;  /* 0x000000042b007c0c */ /* 0x000fe4000bf66270 */
[----:B------:R-:W-:Y:S02]  /*17100*/  ISETP.GE.AND P5, PT, R47, UR4, PT ;  /* 0x000000042f007c0c */ /* 0x000fe4000bfa6270 */
[----:B------:R-:W-:-:S02]  /*17110*/  @!P0 LEA.HI.X R25, R37, R0, R36, 0x2, P4 ;  /* 0x0000000025198211 */ /* 0x000fc400020f1424 */
[----:B------:R-:W-:-:S03]  /*17120*/  @!P1 LEA R26, P4, R39, R14, 0x2 ;  /* 0x0000000e271a9211 */ /* 0x000fc600078810ff */
[----:B------:R3:W-:Y:S01]  /*17130*/  @!P0 ST.E.64 desc[UR42][R24.64], R100 ;  /* 0x0000006418008985 */ /* 0x0007e2000c101b2a */
[----:B-1----:R-:W-:Y:S02]  /*17140*/  @!P2 LEA R8, P0, R41, R14, 0x2 ;  /* 0x0000000e2908a211 */ /* 0x002fe400078010ff */
[----:B------:R-:W-:Y:S02]  /*17150*/  @!P1 LEA.HI.X R27, R39, R0, R38, 0x2, P4 ;  /* 0x00000000271b9211 */ /* 0x000fe400020f1426 */
[----:B--2---:R-:W-:Y:S02]  /*17160*/  @!P3 LEA R10, P4, R43, R14, 0x2 ;  /* 0x0000000e2b0ab211 */ /* 0x004fe400078810ff */
[----:B------:R-:W-:Y:S01]  /*17170*/  @!P2 LEA.HI.X R9, R41, R0, R40, 0x2, P0 ;  /* 0x000000002909a211 */ /* 0x000fe200000f1428 */
[----:B------:R3:W-:Y:S01]  /*17180*/  @!P1 ST.E.64 desc[UR42][R26.64], R104 ;  /* 0x000000681a009985 */ /* 0x0007e2000c101b2a */
[----:B------:R-:W-:Y:S02]  /*17190*/  @!P5 LEA R14, P0, R47, R14, 0x2 ;  /* 0x0000000e2f0ed211 */ /* 0x000fe400078010ff */
[-C--:B------:R-:W-:Y:S01]  /*171a0*/  @!P3 LEA.HI.X R11, R43, R0.reuse, R42, 0x2, P4 ;  /* 0x000000002b0bb211 */ /* 0x080fe200020f142a */
[----:B------:R3:W-:Y:S01]  /*171b0*/  @!P2 ST.E.64 desc[UR42][R8.64], R108 ;  /* 0x0000006c0800a985 */ /* 0x0007e2000c101b2a */
[----:B------:R-:W-:-:S03]  /*171c0*/  @!P5 LEA.HI.X R15, R47, R0, R44, 0x2, P0 ;  /* 0x000000002f0fd211 */ /* 0x000fc600000f142c */
[----:B------:R3:W-:Y:S04]  /*171d0*/  @!P3 ST.E.64 desc[UR42][R10.64], R112 ;  /* 0x000000700a00b985 */ /* 0x0007e8000c101b2a */
[----:B------:R3:W-:Y:S02]  /*171e0*/  @!P5 ST.E.64 desc[UR42][R14.64], R116 ;  /* 0x000000740e00d985 */ /* 0x0007e4000c101b2a */
.L_x_14584:
[----:B------:R-:W-:Y:S05]  /*171f0*/  BSYNC B1 ;  /* 0x0000000000017941 */ /* 0x000fea0003800000 */
.L_x_14583:
[----:B------:R-:W-:-:S03]  /*17200*/  UMOV UR4, 0xffffffff ;  /* 0xffffffff00047882 */ /* 0x000fc60000000000 */
[----:B------:R-:W-:Y:S05]  /*17210*/  BRA.DIV UR4, `(.L_x_14585) ;  /* 0x000000a604b87947 */ /* 0x000fea000b800000 */
[----:B-1----:R1:W4:Y:S04]  /*17220*/  SHFL.IDX PT, R0, R4, 0x1, 0x1c1f ;  /* 0x003c1f0004007f89 */ /* 0x00232800000e0000 */
[----:B--23--:R1:W2:Y:S02]  /*17230*/  SHFL.IDX PT, R14, R3, 0x1, 0x1c1f ;  /* 0x003c1f00030e7f89 */ /* 0x00c2a400000e0000 */
.L_x_14795:
[----:B------:R-:W-:-:S13]  /*17240*/  ISETP.GE.AND P0, PT, R6, R45, PT ;  /* 0x0000002d0600720c */ /* 0x000fda0003f06270 */
[----:B------:R-:W-:Y:S05]  /*17250*/  @P0 BRA `(.L_x_14581) ;  /* 0x0000000c00200947 */ /* 0x000fea0003800000 */
[----:B------:R-:W-:Y:S02]  /*17260*/  ULDC UR4, c[0x0][0xac8] ;  /* 0x0002b20000047ab9 */ /* 0x000fe40000000800 */
[----:B------:R-:W-:Y:S02]  /*17270*/  ISETP.GE.AND P0, PT, R155, UR4, PT ;  /* 0x000000049b007c0c */ /* 0x000fe4000bf06270 */
[----:B------:R-:W-:Y:S02]  /*17280*/  ISETP.GE.AND P5, PT, R29, UR4, PT ;  /* 0x000000041d007c0c */ /* 0x000fe4000bfa6270 */
[----:B------:R-:W-:Y:S02]  /*17290*/  ISETP.GE.AND P3, PT, R31, UR4, PT ;  /* 0x000000041f007c0c */ /* 0x000fe4000bf66270 */
[----:B------:R-:W-:-:S07]  /*172a0*/  ISETP.GE.AND P2, PT, R37, UR4, PT ;  /* 0x0000000425007c0c */ /* 0x000fce000bf46270 */
[-C--:B012---:R-:W-:Y:S02]  /*172b0*/  @!P0 LEA R4, P1, R155, R14.reuse, 0x2 ;  /* 0x0000000e9b048211 */ /* 0x087fe400078210ff */
[----:B------:R-:W-:Y:S02]  /*172c0*/  @!P5 LEA R6, P4, R29, R14, 0x2 ;  /* 0x0000000e1d06d211 */ /* 0x000fe400078810ff */
[-C--:B----4-:R-:W-:Y:S02]  /*172d0*/  @!P0 LEA.HI.X R5, R155, R0.reuse, R7, 0x2, P1 ;  /* 0x000000009b058211 */ /* 0x090fe400008f1407 */
[----:B------:R-:W-:Y:S02]  /*172e0*/  ISETP.GE.AND P1, PT, R39, UR4, PT ;  /* 0x0000000427007c0c */ /* 0x000fe4000bf26270 */
[----:B------:R-:W-:Y:S01]  /*172f0*/  @!P5 LEA.HI.X R7, R29, R0, R30, 0x2, P4 ;  /* 0x000000001d07d211 */ /* 0x000fe200020f141e */
[----:B------:R0:W-:Y:S01]  /*17300*/  @!P0 ST.E.64 desc[UR42][R4.64], R90 ;  /* 0x0000005a04008985 */ /* 0x0001e2000c101b2a */
[----:B------:R-:W-:-:S02]  /*17310*/  ISETP.GE.AND P0, PT, R41, UR4, PT ;  /* 0x0000000429007c0c */ /* 0x000fc4000bf06270 */
[-C--:B------:R-:W-:Y:S01]  /*17320*/  @!P3 LEA R8, P4, R31, R14.reuse, 0x2 ;  /* 0x0000000e1f08b211 */ /* 0x080fe200078810ff */
[----:B------:R3:W-:Y:S01]  /*17330*/  @!P5 ST.E.64 desc[UR42][R6.64], R94 ;  /* 0x0000005e0600d985 */ /* 0x0007e2000c101b2a */
[----:B------:R-:W-:Y:S02]  /*17340*/  @!P2 LEA R10, P5, R37, R14, 0x2 ;  /* 0x0000000e250aa211 */ /* 0x000fe400078a10ff */
[-C--:B------:R-:W-:Y:S02]  /*17350*/  @!P3 LEA.HI.X R9, R31, R0.reuse, R32, 0x2, P4 ;  /* 0x000000001f09b211 */ /* 0x080fe400020f1420 */
[----:B------:R-:W-:Y:S02]  /*17360*/  ISETP.GE.AND P4, PT, R43, UR4, PT ;  /* 0x000000042b007c0c */ /* 0x000fe4000bf86270 */
[----:B------:R-:W-:Y:S01]  /*17370*/  @!P2 LEA.HI.X R11, R37, R0, R36, 0x2, P5 ;  /* 0x00000000250ba211 */ /* 0x000fe200028f1424 */
[----:B------:R3:W-:Y:S01]  /*17380*/  @!P3 ST.E.64 desc[UR42][R8.64], R98 ;  /* 0x000000620800b985 */ /* 0x0007e2000c101b2a */
[----:B------:R-:W-:-:S03]  /*17390*/  @!P1 LEA R12, P5, R39, R14, 0x2 ;  /* 0x0000000e270c9211 */ /* 0x000fc600078a10ff */
[----:B------:R3:W-:Y:S01]  /*173a0*/  @!P2 ST.E.64 desc[UR42][R10.64], R102 ;  /* 0x000000660a00a985 */ /* 0x0007e2000c101b2a */
[----:B------:R-:W-:Y:S02]  /*173b0*/  @!P1 LEA.HI.X R13, R39, R0, R38, 0x2, P5 ;  /* 0x00000000270d9211 */ /* 0x000fe400028f1426 */
[----:B------:R-:W-:-:S03]  /*173c0*/  @!P0 LEA R20, P5, R41, R14, 0x2 ;  /* 0x0000000e29148211 */ /* 0x000fc600078a10ff */
[----:B------:R3:W-:Y:S01]  /*173d0*/  @!P1 ST.E.64 desc[UR42][R12.64], R106 ;  /* 0x0000006a0c009985 */ /* 0x0007e2000c101b2a */
[----:B------:R-:W-:Y:S02]  /*173e0*/  @!P0 LEA.HI.X R21, R41, R0, R40, 0x2, P5 ;  /* 0x0000000029158211 */ /* 0x000fe400028f1428 */
[----:B0-----:R-:W-:-:S03]  /*173f0*/  @!P4 LEA R4, P5, R43, R14, 0x2 ;  /* 0x0000000e2b04c211 */ /* 0x001fc600078a10ff */
[----:B------:R3:W-:Y:S01]  /*17400*/  @!P0 ST.E.64 desc[UR42][R20.64], R110 ;  /* 0x0000006e14008985 */ /* 0x0007e2000c101b2a */
[----:B------:R-:W-:Y:S02]  /*17410*/  @!P4 LEA.HI.X R5, R43, R0, R42, 0x2, P5 ;  /* 0x000000002b05c211 */ /* 0x000fe400028f142a */
[----:B------:R-:W-:-:S03]  /*17420*/  ISETP.GE.AND P0, PT, R47, UR4, PT ;  /* 0x000000042f007c0c */ /* 0x000fc6000bf06270 */
[----:B------:R3:W-:Y:S10]  /*17430*/  @!P4 ST.E.64 desc[UR42][R4.64], R114 ;  /* 0x000000720400c985 */ /* 0x0007f4000c101b2a */
[----:B------:R-:W-:Y:S05]  /*17440*/  @P0 BRA `(.L_x_14581) ;  /* 0x0000000800a40947 */ /* 0x000fea0003800000 */
[----:B------:R-:W-:-:S04]  /*17450*/  LEA R14, P0, R47, R14, 0x2 ;  /* 0x0000000e2f0e7211 */ /* 0x000fc800078010ff */
[----:B------:R-:W-:-:S05]  /*17460*/  LEA.HI.X R15, R47, R0, R44, 0x2, P0 ;  /* 0x000000002f0f7211 */ /* 0x000fca00000f142c */
[----:B------:R0:W-:Y:S01]  /*17470*/  ST.E.64 desc[UR42][R14.64], R118 ;  /* 0x000000760e007985 */ /* 0x0001e2000c101b2a */
[----:B------:R-:W-:Y:S05]  /*17480*/  BRA `(.L_x_14581) ;  /* 0x0000000800947947 */ /* 0x000fea0003800000 */
.L_x_14577:
[----:B------:R-:W2:Y:S01]  /*17490*/  LDL R0, [R1+0x50] ;  /* 0x0000500001007983 */ /* 0x000ea20000100800 */
[----:B------:R-:W-:Y:S01]  /*174a0*/  ULDC.64 UR4, c[0x0][0xc08] ;  /* 0x0003020000047ab9 */ /* 0x000fe20000000a00 */
[----:B------:R-:W2:Y:S01]  /*174b0*/  LDC.64 R4, c[0x0][0xc00] ;  /* 0x00030000ff047b82 */ /* 0x000ea20000000a00 */
[----:B------:R-:W-:Y:S01]  /*174c0*/  ISETP.NE.U32.AND P0, PT, RZ, UR4, PT ;  /* 0x00000004ff007c0c */ /* 0x000fe2000bf05070 */
[----:B------:R-:W3:Y:S01]  /*174d0*/  LDL R8, [R1+0x4c] ;  /* 0x00004c0001087983 */ /* 0x000ee20000100800 */
[----:B------:R-:W-:Y:S02]  /*174e0*/  IMAD.MOV.U32 R3, RZ, RZ, RZ ;  /* 0x000000ffff037224 */ /* 0x000fe400078e00ff */
[----:B------:R-:W-:Y:S01]  /*174f0*/  ISETP.NE.AND.EX P1, PT, RZ, UR5, PT, P0 ;  /* 0x00000005ff007c0c */ /* 0x000fe2000bf25300 */
[----:B------:R-:W-:Y:S02]  /*17500*/  ULDC.64 UR4, c[0x0][0xc00] ;  /* 0x0003000000047ab9 */ /* 0x000fe40000000a00 */
[----:B------:R-:W-:-:S04]  /*17510*/  ISETP.NE.U32.AND P0, PT, RZ, UR4, PT ;  /* 0x00000004ff007c0c */ /* 0x000fc8000bf05070 */
[----:B------:R-:W-:-:S06]  /*17520*/  ISETP.NE.AND.EX P0, PT, RZ, UR5, PT, P0 ;  /* 0x00000005ff007c0c */ /* 0x000fcc000bf05300 */
[----:B------:R-:W4:Y:S01]  /*17530*/  @P1 LDC.64 R6, c[0x0][0xc08] ;  /* 0x00030200ff061b82 */ /* 0x000f220000000a00 */
[----:B------:R-:W-:Y:S02]  /*17540*/  ULDC UR4, c[0x0][0xa88] ;  /* 0x0002a20000047ab9 */ /* 0x000fe40000000800 */
[----:B------:R-:W-:Y:S01]  /*17550*/  IMAD.U32 R24, RZ, RZ, UR4 ;  /* 0x00000004ff187e24 */ /* 0x000fe2000f8e00ff */
[----:B------:R-:W1:Y:S01]  /*17560*/  S2R R9, SR_TID.X ;  /* 0x0000000000097919 */ /* 0x000e620000002100 */
[----:B--2---:R-:W-:-:S04]  /*17570*/  IMAD.WIDE R4, R0, 0x4, R4 ;  /* 0x0000000400047825 */ /* 0x004fc800078e0204 */
[----:B----4-:R-:W-:Y:S01]  /*17580*/  @P1 IMAD.WIDE R6, R0, 0x4, R6 ;  /* 0x0000000400061825 */ /* 0x010fe200078e0206 */
[----:B------:R2:W5:Y:S01]  /*17590*/  @P0 LDG.E R3, desc[UR42][R4.64] ;  /* 0x0000002a04030981 */ /* 0x000562000c1e1900 */
[----:B---3--:R-:W-:Y:S02]  /*175a0*/  ISETP.NE.AND P2, PT, R8, RZ, PT ;  /* 0x000000ff0800720c */ /* 0x008fe40003f45270 */
[----:B-1----:R-:W-:Y:S01]  /*175b0*/  VIADD R32, R9, 0xffffff80 ;  /* 0xffffff8009207836 */ /* 0x002fe20000000000 */
[----:B------:R2:W5:Y:S01]  /*175c0*/  @P1 LDG.E R24, desc[UR42][R6.64] ;  /* 0x0000002a06181981 */ /* 0x000562000c1e1900 */
[----:B------:R-:W-:-:S03]  /*175d0*/  SHF.R.S32.HI R26, RZ, 0x1f, R0 ;  /* 0x0000001fff1a7819 */ /* 0x000fc60000011400 */
[----:B------:R-:W-:-:S06]  /*175e0*/  ISETP.GT.AND P3, PT, R32, 0xbf, PT ;  /* 0x000000bf2000780c */ /* 0x000fcc0003f64270 */
[----:B------:R-:W1:Y:S02]  /*175f0*/  @!P2 LDC R8, c[0x0][0xad4] ;  /* 0x0002b500ff08ab82 */ /* 0x000e640000000800 */
[----:B-1----:R2:W-:Y:S01]  /*17600*/  @!P2 STL [R1+0x4c], R8 ;  /* 0x00004c080100a387 */ /* 0x0025e20000100800 */
[----:B------:R-:W-:Y:S01]  /*17610*/  ISETP.GT.AND P2, PT, R8, 0x1, PT ;  /* 0x000000010800780c */ /* 0x000fe20003f44270 */
[----:B------:R-:W-:-:S12]  /*17620*/  @P1 BRA `(.L_x_14586) ;  /* 0x0000000000101947 */ /* 0x000fd80003800000 */
[----:B------:R-:W-:Y:S05]  /*17630*/  @!P0 BRA `(.L_x_14586) ;  /* 0x00000000000c8947 */ /* 0x000fea0003800000 */
[----:B--2---:R-:W2:Y:S04]  /*17640*/  LDG.E R7, desc[UR42][R4.64] ;  /* 0x0000002a04077981 */ /* 0x004ea8000c1e1900 */
[----:B-----5:R-:W2:Y:S02]  /*17650*/  LDG.E R24, desc[UR42][R4.64+0x4] ;  /* 0x0000042a04187981 */ /* 0x020ea4000c1e1900 */
[----:B--2---:R-:W-:-:S07]  /*17660*/  IMAD.IADD R24, R24, 0x1, -R7 ;  /* 0x0000000118187824 */ /* 0x004fce00078e0a07 */
.L_x_14586:
[----:B------:R-:W-:Y:S01]  /*17670*/  BSSY B1, `(.L_x_14587) ;  /* 0x0000037000017945 */ /* 0x000fe20003800000 */
[----:B------:R-:W-:Y:S02]  /*17680*/  SEL R27, R0, RZ, !P0 ;  /* 0x000000ff001b7207 */ /* 0x000fe40004000000 */
[----:B------:R-:W-:Y:S02]  /*17690*/  SEL R26, R26, RZ, !P0 ;  /* 0x000000ff1a1a7207 */ /* 0x000fe40004000000 */
[----:B-----5:R-:W-:Y:S01]  /*176a0*/  SHF.R.S32.HI R20, RZ, 0x1f, R3 ;  /* 0x0000001fff147819 */ /* 0x020fe20000011403 */
[----:B------:R-:W-:Y:S06]  /*176b0*/  @P3 BRA `(.L_x_14588) ;  /* 0x0000000000c83947 */ /* 0x000fec0003800000 */
[----:B--2---:R-:W2:Y:S01]  /*176c0*/  LDL R4, [R1+0x14] ;  /* 0x0000140001047983 */ /* 0x004ea20000100800 */
[----:B------:R-:W1:Y:S02]  /*176d0*/  LDC R37, c[0x0][0xbe8] ;  /* 0x0002fa00ff257b82 */ /* 0x000e640000000800 */
[----:B-1----:R-:W-:Y:S01]  /*176e0*/  IMAD R0, R24, R37, RZ ;  /* 0x0000002518007224 */ /* 0x002fe200078e02ff */
[----:B--2---:R-:W-:-:S04]  /*176f0*/  IADD3 R29, R4, -0x80, R9 ;  /* 0xffffff80041d7810 */ /* 0x004fc80007ffe009 */
[----:B------:R-:W-:-:S13]  /*17700*/  ISETP.GE.AND P0, PT, R29, R0, PT ;  /* 0x000000001d00720c */ /* 0x000fda0003f06270 */
[----:B------:R-:W-:Y:S05]  /*17710*/  @P0 BRA `(.L_x_14588) ;  /* 0x0000000000b00947 */ /* 0x000fea0003800000 */
[----:B------:R-:W2:Y:S01]  /*17720*/  LDL.LU R28, [R1+0x54] ;  /* 0x00005400011c7983 */ /* 0x000ea20000300800 */
[----:B------:R-:W-:Y:S01]  /*17730*/  IMAD.MOV.U32 R14, RZ, RZ, 0x9b8 ;  /* 0x000009b8ff0e7424 */ /* 0x000fe200078e00ff */
[----:B------:R-:W-:Y:S01]  /*17740*/  ISETP.GT.AND P0, PT, R8, 0x1, PT ;  /* 0x000000010800780c */ /* 0x000fe20003f04270 */
[----:B------:R-:W1:Y:S01]  /*17750*/  LDC.64 R30, c[0x0][0xba8] ;  /* 0x0002ea00ff1e7b82 */ /* 0x000e620000000a00 */
[----:B------:R-:W-:Y:S01]  /*17760*/  ISETP.NE.AND P1, PT, R37, 0x1, PT ;  /* 0x000000012500780c */ /* 0x000fe20003f25270 */
[----:B------:R-:W-:Y:S01]  /*17770*/  IMAD.MOV.U32 R15, RZ, RZ, R29 ;  /* 0x000000ffff0f7224 */ /* 0x000fe200078e001d */
[----:B------:R-:W-:-:S05]  /*17780*/  SEL R14, R14, 0x978, P0 ;  /* 0x000009780e0e7807 */ /* 0x000fca0000000000 */
[----:B------:R-:W3:Y:S08]  /*17790*/  LDC.64 R6, c[0x0][R14+0x220] ;  /* 0x000088000e067b82 */ /* 0x000ef00000000a00 */
[----:B------:R-:W4:Y:S08]  /*177a0*/  LDC.64 R4, c[0x0][R14+0x218] ;  /* 0x000086000e047b82 */ /* 0x000f300000000a00 */
[----:B------:R-:W5:Y:S08]  /*177b0*/  LDC.64 R8, c[0x0][R14+0x228] ;  /* 0x00008a000e087b82 */ /* 0x000f700000000a00 */
[----:B------:R-:W0:Y:S08]  /*177c0*/  @P1 LDC R0, c[0x0][0xbec] ;  /* 0x0002fb00ff001b82 */ /* 0x000e300000000800 */
[----:B------:R-:W5:Y:S08]  /*177d0*/  LDC.64 R10, c[0x0][R14+0x210] ;  /* 0x000084000e0a7b82 */ /* 0x000f700000000a00 */
[----:B------:R-:W5:Y:S01]  /*177e0*/  @P1 LDC R25, c[0x0][0xbf0] ;  /* 0x0002fc00ff191b82 */ /* 0x000f620000000800 */
[----:B0-----:R-:W-:-:S07]  /*177f0*/  @P1 IMAD.HI.U32 R0, R29, R0, RZ ;  /* 0x000000001d001227 */ /* 0x001fce00078e00ff */
[----:B-1----:R-:W0:Y:S01]  /*17800*/  @!P0 LDC R30, c[0x0][0xb50] ;  /* 0x0002d400ff1e8b82 */ /* 0x002e220000000800 */
        /* <DEDUP_REMOVED lines=29> */
.L_x_14588:
[----:B------:R-:W-:Y:S05]  /*179e0*/  BSYNC B1 ;  /* 0x0000000000017941 */ /* 0x000fea0003800000 */
.L_x_14587:
[----:B------:R-:W-:Y:S05]  /*179f0*/  @P2 BRA `(.L_x_14581) ;  /* 0x0000000400382947 */ /* 0x000fea0003800000 */
[----:B------:R-:W3:Y:S01]  /*17a00*/  LDL R29, [R1+0x14] ;  /* 0x00001400011d7983 */ /* 0x000ee20000100800 */
[----:B------:R-:W4:Y:S01]  /*17a10*/  LDC R25, c[0x0][0xbe8] ;  /* 0x0002fa00ff197b82 */ /* 0x000f220000000800 */
[----:B------:R-:W-:Y:S01]  /*17a20*/  SHF.R.S32.HI R28, RZ, 0x1f, R32 ;  /* 0x0000001fff1c7819 */ /* 0x000fe20000011420 */
[----:B------:R-:W-:Y:S01]  /*17a30*/  ULDC.64 UR4, c[0x0][0xaa0] ;  /* 0x0002a80000047ab9 */ /* 0x000fe20000000a00 */
[----:B------:R-:W-:Y:S01]  /*17a40*/  ULDC.64 UR6, c[0x0][0xaf0] ;  /* 0x0002bc0000067ab9 */ /* 0x000fe20000000a00 */
[----:B------:R-:W-:Y:S01]  /*17a50*/  IMAD R0, R20, UR4, RZ ;  /* 0x0000000414007c24 */ /* 0x000fe2000f8e02ff */
[----:B------:R-:W-:Y:S01]  /*17a60*/  LEA.HI R28, R28, R32, RZ, 0x3 ;  /* 0x000000201c1c7211 */ /* 0x000fe200078f18ff */
[----:B-12---:R-:W-:-:S03]  /*17a70*/  IMAD.WIDE.U32 R4, R3, UR4, RZ ;  /* 0x0000000403047c25 */ /* 0x006fc6000f8e00ff */
[----:B------:R-:W-:Y:S01]  /*17a80*/  SHF.R.S32.HI R28, RZ, 0x3, R28 ;  /* 0x00000003ff1c7819 */ /* 0x000fe2000001141c */
[----:B------:R-:W-:Y:S01]  /*17a90*/  IMAD R7, R3, UR5, R0 ;  /* 0x0000000503077c24 */ /* 0x000fe2000f8e0200 */
[----:B------:R-:W-:-:S03]  /*17aa0*/  ULDC.64 UR4, c[0x0][0xae8] ;  /* 0x0002ba0000047ab9 */ /* 0x000fc60000000a00 */
[----:B------:R-:W-:Y:S02]  /*17ab0*/  IMAD R0, R48, 0x30, R28 ;  /* 0x0000003030007824 */ /* 0x000fe400078e021c */
[----:B------:R-:W-:Y:S02]  /*17ac0*/  IMAD.IADD R5, R5, 0x1, R7 ;  /* 0x0000000105057824 */ /* 0x000fe400078e0207 */
[----:B------:R-:W-:Y:S01]  /*17ad0*/  IMAD.WIDE.U32 R4, R157, UR4, R4 ;  /* 0x000000049d047c25 */ /* 0x000fe2000f8e0004 */
[----:B----4-:R-:W-:-:S03]  /*17ae0*/  ISETP.NE.AND P0, PT, R25, 0x1, PT ;  /* 0x000000011900780c */ /* 0x010fc60003f05270 */
[----:B------:R-:W-:Y:S01]  /*17af0*/  IMAD R5, R157, UR5, R5 ;  /* 0x000000059d057c24 */ /* 0x000fe2000f8e0205 */
[----:B------:R-:W-:Y:S01]  /*17b00*/  ULDC.64 UR4, c[0x0][0xae0] ;  /* 0x0002b80000047ab9 */ /* 0x000fe20000000a00 */
[----:B------:R-:W-:-:S08]  /*17b10*/  IMAD.WIDE.U32 R4, R27, UR6, R4 ;  /* 0x000000061b047c25 */ /* 0x000fd0000f8e0004 */
[----:B------:R-:W1:Y:S08]  /*17b20*/  @P0 LDC R6, c[0x0][0xbec] ;  /* 0x0002fb00ff060b82 */ /* 0x000e700000000800 */
[----:B------:R-:W2:Y:S01]  /*17b30*/  @P0 LDC R11, c[0x0][0xbf0] ;  /* 0x0002fc00ff0b0b82 */ /* 0x000ea20000000800 */
[----:B---3--:R-:W-:-:S04]  /*17b40*/  IMAD.IADD R9, R29, 0x1, R0 ;  /* 0x000000011d097824 */ /* 0x008fc800078e0200 */
[----:B-1----:R-:W-:-:S04]  /*17b50*/  @P0 IMAD.HI.U32 R0, R9, R6, RZ ;  /* 0x0000000609000227 */ /* 0x002fc800078e00ff */
[----:B------:R-:W-:Y:S01]  /*17b60*/  IMAD.MOV.U32 R3, RZ, RZ, R9 ;  /* 0x000000ffff037224 */ /* 0x000fe200078e0009 */
[----:B--2---:R-:W-:Y:S01]  /*17b70*/  @P0 SHF.R.U32.HI R3, RZ, R11, R0 ;  /* 0x0000000bff030219 */ /* 0x004fe20000011600 */
        /* <DEDUP_REMOVED lines=14> */
[C---:B------:R-:W-:Y:S01]  /*17c60*/  IMAD.WIDE.U32 R20, R7.reuse, UR4, R4 ;  /* 0x0000000407147c25 */ /* 0x040fe2000f8e0004 */
[----:B------:R-:W-:Y:S02]  /*17c70*/  ULDC UR4, c[0x0][0xac8] ;  /* 0x0002b20000047ab9 */ /* 0x000fe40000000800 */
[----:B------:R-:W-:Y:S01]  /*17c80*/  ISETP.GE.AND P0, PT, R44, UR4, PT ;  /* 0x000000042c007c0c */ /* 0x000fe2000bf06270 */
[----:B------:R-:W-:Y:S01]  /*17c90*/  IMAD R3, R7, UR5, R0 ;  /* 0x0000000507037c24 */ /* 0x000fe2000f8e0200 */
[----:B------:R-:W-:Y:S01]  /*17ca0*/  LEA R7, P1, R20, UR6, 0x1 ;  /* 0x0000000614077c11 */ /* 0x000fe2000f8208ff */
[----:B------:R-:W-:-:S02]  /*17cb0*/  UMOV UR4, 0xffffffff ;  /* 0xffffffff00047882 */ /* 0x000fc40000000000 */
[----:B------:R-:W-:-:S05]  /*17cc0*/  IMAD.IADD R3, R21, 0x1, R3 ;  /* 0x0000000115037824 */ /* 0x000fca00078e0203 */
[----:B------:R-:W-:Y:S01]  /*17cd0*/  LEA.HI.X R20, R20, UR7, R3, 0x1, P1 ;  /* 0x0000000714147c11 */ /* 0x000fe200088f0c03 */
[----:B------:R-:W-:Y:S06]  /*17ce0*/  BRA.DIV UR4, `(.L_x_14589) ;  /* 0x0000009e044c7947 */ /* 0x000fec000b800000 */
[----:B------:R-:W1:Y:S01]  /*17cf0*/  SHFL.IDX PT, R3, R7, RZ, 0x181f ;  /* 0x00181fff07037589 */ /* 0x000e6200000e0000 */
[----:B------:R-:W-:Y:S02]  /*17d00*/  IMAD R21, R24, R25, RZ ;  /* 0x0000001918157224 */ /* 0x000fe400078e02ff */
[----:B------:R-:W-:Y:S01]  /*17d10*/  IMAD.IADD R24, R28, 0x1, R29 ;  /* 0x000000011c187824 */ /* 0x000fe200078e021d */
[----:B------:R-:W2:Y:S03]  /*17d20*/  SHFL.IDX PT, R0, R20, RZ, 0x181f ;  /* 0x00181fff14007589 */ /* 0x000ea600000e0000 */
[C---:B------:R-:W-:Y:S01]  /*17d30*/  VIADD R8, R24.reuse, 0x30 ;  /* 0x0000003018087836 */ /* 0x040fe20000000000 */
[----:B------:R-:W3:Y:S01]  /*17d40*/  SHFL.IDX PT, R5, R7, 0x1, 0x181f ;  /* 0x00381f0007057f89 */ /* 0x000ee200000e0000 */
[C---:B------:R-:W-:Y:S01]  /*17d50*/  ISETP.GE.OR P2, PT, R24.reuse, R21, P0 ;  /* 0x000000151800720c */ /* 0x040fe20000746670 */
[----:B------:R-:W-:-:S02]  /*17d60*/  VIADD R10, R24, 0x60 ;  /* 0x00000060180a7836 */ /* 0x000fc40000000000 */
[----:B------:R-:W4:Y:S01]  /*17d70*/  SHFL.IDX PT, R14, R7, 0x2, 0x181f ;  /* 0x00581f00070e7f89 */ /* 0x000f2200000e0000 */
[-C--:B------:R-:W-:Y:S02]  /*17d80*/  ISETP.GE.OR P3, PT, R8, R21.reuse, P0 ;  /* 0x000000150800720c */ /* 0x080fe40000766670 */
[----:B------:R-:W-:Y:S01]  /*17d90*/  ISETP.GE.OR P4, PT, R10, R21, P0 ;  /* 0x000000150a00720c */ /* 0x000fe20000786670 */
[----:B------:R-:W5:Y:S04]  /*17da0*/  SHFL.IDX PT, R4, R20, 0x1, 0x181f ;  /* 0x00381f0014047f89 */ /* 0x000f6800000e0000 */
[----:B------:R-:W0:Y:S02]  /*17db0*/  SHFL.IDX PT, R6, R20, 0x2, 0x181f ;  /* 0x00581f0014067f89 */ /* 0x000e2400000e0000 */
[----:B-1----:R-:W-:-:S04]  /*17dc0*/  @!P2 LEA R10, P5, R44, R3, 0x1 ;  /* 0x000000032c0aa211 */ /* 0x002fc800078a08ff */
[C---:B--2---:R-:W-:Y:S02]  /*17dd0*/  @!P2 LEA.HI.X R3, R44.reuse, R0, R43, 0x1, P5 ;  /* 0x000000002c03a211 */ /* 0x044fe400028f0c2b */
[----:B------:R1:W2:Y:S01]  /*17de0*/  SHFL.IDX PT, R0, R20, 0x3, 0x181f ;  /* 0x00781f0014007f89 */ /* 0x0002a200000e0000 */
[C---:B---3--:R-:W-:Y:S02]  /*17df0*/  @!P3 LEA R8, P1, R44.reuse, R5, 0x1 ;  /* 0x000000052c08b211 */ /* 0x048fe400078208ff */
[----:B------:R-:W-:Y:S01]  /*17e00*/  @!P2 IMAD.MOV.U32 R11, RZ, RZ, R3 ;  /* 0x000000ffff0ba224 */ /* 0x000fe200078e0003 */
[----:B----4-:R-:W-:-:S04]  /*17e10*/  @!P4 LEA R25, P5, R44, R14, 0x1 ;  /* 0x0000000e2c19c211 */ /* 0x010fc800078a08ff */
[----:B------:R1:W-:Y:S01]  /*17e20*/  @!P2 ST.E.128 desc[UR42][R10.64], RZ ;  /* 0x000000ff0a00a985 */ /* 0x0003e2000c101d2a */
[C---:B-----5:R-:W-:Y:S01]  /*17e30*/  @!P3 LEA.HI.X R9, R44.reuse, R4, R43, 0x1, P1 ;  /* 0x000000042c09b211 */ /* 0x060fe200008f0c2b */
[----:B------:R-:W-:Y:S02]  /*17e40*/  @!P4 IMAD.MOV.U32 R4, RZ, RZ, R25 ;  /* 0x000000ffff04c224 */ /* 0x000fe400078e0019 */
[----:B------:R1:W3:Y:S01]  /*17e50*/  SHFL.IDX PT, R14, R7, 0x3, 0x181f ;  /* 0x00781f00070e7f89 */ /* 0x0002e200000e0000 */
[----:B0-----:R-:W-:-:S03]  /*17e60*/  @!P4 LEA.HI.X R5, R44, R6, R43, 0x1, P5 ;  /* 0x000000062c05c211 */ /* 0x001fc600028f0c2b */
[----:B------:R1:W-:Y:S04]  /*17e70*/  @!P3 ST.E.128 desc[UR42][R8.64], RZ ;  /* 0x000000ff0800b985 */ /* 0x0003e8000c101d2a */
[----:B------:R1:W-:Y:S02]  /*17e80*/  @!P4 ST.E.128 desc[UR42][R4.64], RZ ;  /* 0x000000ff0400c985 */ /* 0x0003e4000c101d2a */
.L_x_14804:
[----:B------:R-:W-:-:S05]  /*17e90*/  VIADD R24, R24, 0x90 ;  /* 0x0000009018187836 */ /* 0x000fca0000000000 */
[----:B------:R-:W-:-:S13]  /*17ea0*/  ISETP.GE.OR P0, PT, R24, R21, P0 ;  /* 0x000000151800720c */ /* 0x000fda0000706670 */
[----:B---3--:R-:W-:-:S04]  /*17eb0*/  @!P0 LEA R14, P1, R44, R14, 0x1 ;  /* 0x0000000e2c0e8211 */ /* 0x008fc800078208ff */
[----:B--2---:R-:W-:-:S05]  /*17ec0*/  @!P0 LEA.HI.X R15, R44, R0, R43, 0x1, P1 ;  /* 0x000000002c0f8211 */ /* 0x004fca00008f0c2b */
[----:B------:R0:W-:Y:S04]  /*17ed0*/  @!P0 ST.E.128 desc[UR42][R14.64], RZ ;  /* 0x000000ff0e008985 */ /* 0x0001e8000c101d2a */
.L_x_14581:
[----:B------:R-:W-:Y:S05]  /*17ee0*/  BSYNC B0 ;  /* 0x0000000000007941 */ /* 0x000fea0003800000 */
.L_x_14576:
[----:B------:R-:W-:Y:S02]  /*17ef0*/  ULDC UR4, c[0x0][0xc3c] ;  /* 0x00030f0000047ab9 */ /* 0x000fe40000000800 */
[----:B------:R-:W-:-:S13]  /*17f00*/  ISETP.GE.AND P0, PT, R35, UR4, PT ;  /* 0x0000000423007c0c */ /* 0x000fda000bf06270 */
[----:B------:R-:W-:Y:S05]  /*17f10*/  @!P0 BRA `(.L_x_14590) ;  /* 0xfffffe90003c8947 */ /* 0x000fea000383ffff */
[----:B------:R-:W-:Y:S05]  /*17f20*/  BRA `(.L_x_14374) ;  /* 0x0000007c00d07947 */ /* 0x000fea0003800000 */
.L_x_14372:
        /* <DEDUP_REMOVED lines=16> */
.L_x_14591:
        /* <DEDUP_REMOVED lines=44> */
.L_x_14595:
        /* <DEDUP_REMOVED lines=37> */
.L_x_14593:
        /* <DEDUP_REMOVED lines=13> */
.L_x_14596:
[----:B-1----:R-:W-:Y:S01]  /*18610*/  IMAD R24, R24, UR5, R5 ;  /* 0x0000000518187c24 */ /* 0x002fe2000f8e0205 */
[----:B------:R-:W-:-:S04]  /*18620*/  IADD3 R27, R27, UR4, RZ ;  /* 0x000000041b1b7c10 */ /* 0x000fc8000fffe0ff */
        /* <DEDUP_REMOVED lines=60> */
.L_x_14597:
        /* <DEDUP_REMOVED lines=62> */
.L_x_14598:
[----:B------:R-:W-:-:S05]  /*18dd0*/  LOP3.LUT R2, RZ, R2, RZ, 0x33, !PT ;  /* 0x00000002ff027212 */ /* 0x000fca00078e33ff */
[----:B------:R-:W-:Y:S01]  /*18de0*/  IMAD.IADD R25, R25, 0x1, R2 ;  /* 0x0000000119197824 */ /* 0x000fe200078e0202 */
[----:B------:R-:W-:Y:S06]  /*18df0*/  BRA `(.L_x_14599) ;  /* 0x00000000000c7947 */ /* 0x000fec0003800000 */
.L_x_14594:
[----:B------:R-:W-:Y:S02]  /*18e00*/  IMAD.MOV.U32 R25, RZ, RZ, RZ ;  /* 0x000000ffff197224 */ /* 0x000fe400078e00ff */
[----:B------:R-:W-:Y:S02]  /*18e10*/  IMAD.U32 R24, RZ, RZ, UR6 ;  /* 0x00000006ff187e24 */ /* 0x000fe4000f8e00ff */
[----:B------:R-:W-:-:S07]  /*18e20*/  IMAD.MOV.U32 R26, RZ, RZ, RZ ;  /* 0x000000ffff1a7224 */ /* 0x000fce00078e00ff */
.L_x_14599:
[----:B------:R-:W-:-:S13]  /*18e30*/  ISETP.NE.AND P0, PT, R0, RZ, PT ;  /* 0x000000ff0000720c */ /* 0x000fda0003f05270 */
[----:B------:R-:W0:Y:S01]  /*18e40*/  @!P0 S2R R3, SR_CgaCtaId ;  /* 0x0000000000038919 */ /* 0x000e220000008800 */
[----:B------:R-:W-:-:S04]  /*18e50*/  @!P0 MOV R0, 0x400 ;  /* 0x0000040000008802 */ /* 0x000fc80000000f00 */
[----:B0-----:R-:W-:-:S05]  /*18e60*/  @!P0 LEA R0, R3, R0, 0x18 ;  /* 0x0000000003008211 */ /* 0x001fca00078ec0ff */
[----:B------:R1:W-:Y:S01]  /*18e70*/  @!P0 STS.128 [R0+0x168d0], R24 ;  /* 0x0168d01800008388 */ /* 0x0003e20000000c00 */
[----:B------:R-:W-:Y:S06]  /*18e80*/  BAR.ARV 0x5, 0x200 ;  /* 0x0148000000007b1d */ /* 0x000fec0000002000 */
.L_x_14592:
[----:B-1----:R-:W-:Y:S01]  /*18e90*/  IMAD.MOV.U32 R0, RZ, RZ, 0x1 ;  /* 0x00000001ff007424 */ /* 0x002fe200078e00ff */
[----:B------:R-:W-:Y:S01]  /*18ea0*/  ULDC UR4, c[0x0][0xc3c] ;  /* 0x00030f0000047ab9 */ /* 0x000fe20000000800 */
[----:B------:R-:W-:Y:S01]  /*18eb0*/  IMAD.MOV.U32 R28, RZ, RZ, RZ ;  /* 0x000000ffff1c7224 */ /* 0x000fe200078e00ff */
[----:B0-----:R-:W-:Y:S02]  /*18ec0*/  ISETP.GE.AND P0, PT, R27, UR4, PT ;  /* 0x000000041b007c0c */ /* 0x001fe4000bf06270 */
[----:B------:R0:W-:Y:S04]  /*18ed0*/  STL [R1], R0 ;  /* 0x0000000001007387 */ /* 0x0001e80000100800 */
[----:B------:R0:W-:Y:S07]  /*18ee0*/  STL [R1+0x40], RZ ;  /* 0x000040ff01007387 */ /* 0x0001ee0000100800 */
[----:B------:R-:W-:Y:S05]  /*18ef0*/  @P0 BRA `(.L_x_14600) ;  /* 0x0000006800f80947 */ /* 0x000fea0003800000 */
[----:B------:R-:W1:Y:S01]  /*18f00*/  S2R R6, SR_TID.X ;  /* 0x0000000000067919 */ /* 0x000e620000002100 */
[----:B------:R-:W2:Y:S01]  /*18f10*/  S2UR UR5, SR_CgaCtaId ;  /* 0x00000000000579c3 */ /* 0x000ea20000008800 */
[----:B------:R-:W-:Y:S01]  /*18f20*/  UMOV UR4, 0x400 ;  /* 0x0000040000047882 */ /* 0x000fe20000000000 */
[----:B------:R-:W-:Y:S01]  /*18f30*/  BSSY B8, `(.L_x_14600) ;  /* 0x00006ba000087945 */ /* 0x000fe20003800000 */
[----:B------:R-:W-:Y:S01]  /*18f40*/  STL [R1+0x40], RZ ;  /* 0x000040ff01007387 */ /* 0x000fe20000100800 */
        /* <DEDUP_REMOVED lines=13> */
[----:B------:R-:W-:Y:S01]  /*19020*/  LOP3.LUT R4, R2, 0x200, R3, 0xf8, !PT ;  /* 0x0000020002047812 */ /* 0x000fe200078ef803 */
[----:B------:R-:W-:Y:S01]  /*19030*/  IMAD.SHL.U32 R2, R6, 0x10, RZ ;  /* 0x0000001006027824 */ /* 0x000fe200078e00ff */
[----:B------:R-:W-:Y:S01]  /*19040*/  SHF.R.U32.HI R3, RZ, 0x3, R5 ;  /* 0x00000003ff037819 */ /* 0x000fe20000011605 */
[----:B------:R-:W-:-:S03]  /*19050*/  IMAD.MOV.U32 R5, RZ, RZ, 0x1 ;  /* 0x00000001ff057424 */ /* 0x000fc600078e00ff */
[----:B------:R-:W-:Y:S01]  /*19060*/  LOP3.LUT R2, R2, 0x70, RZ, 0xc0, !PT ;  /* 0x0000007002027812 */ /* 0x000fe200078ec0ff */
[----:B0-----:R-:W-:Y:S01]  /*19070*/  IMAD R0, R4, 0x2, R16 ;  /* 0x0000000204007824 */ /* 0x001fe200078e0210 */
[----:B------:R0:W-:Y:S02]  /*19080*/  STL [R1], R5 ;  /* 0x0000000501007387 */ /* 0x0001e40000100800 */
[----:B------:R-:W-:Y:S02]  /*19090*/  LOP3.LUT R2, R3, R2, RZ, 0xfc, !PT ;  /* 0x0000000203027212 */ /* 0x000fe400078efcff */
[----:B------:R0:W-:Y:S05]  /*190a0*/  STL [R1+0x24], R0 ;  /* 0x0000240001007387 */ /* 0x0001ea0000100800 */
.L_x_14713:
        /* <DEDUP_REMOVED lines=50> */
.L_x_14601:
[----:B------:R-:W-:Y:S01]  /*193d0*/  ULDC.64 UR4, c[0x0][0xa20] ;  /* 0x0002880000047ab9 */ /* 0x000fe20000000a00 */
[C---:B0-----:R-:W-:Y:S02]  /*193e0*/  LOP3.LUT R0, R26.reuse, 0xff000000, RZ, 0xc0, !PT ;  /* 0xff0000001a007812 */ /* 0x041fe400078ec0ff */
[----:B------:R-:W-:Y:S02]  /*193f0*/  ISETP.NE.U32.AND P0, PT, RZ, UR4, PT ;  /* 0x00000004ff007c0c */ /* 0x000fe4000bf05070 */
[----:B------:R-:W-:Y:S02]  /*19400*/  SHF.R.U32.HI R0, RZ, 0x8, R0 ;  /* 0x00000008ff007819 */ /* 0x000fe40000011600 */
[----:B------:R-:W-:Y:S02]  /*19410*/  ISETP.NE.AND.EX P0, PT, RZ, UR5, PT, P0 ;  /* 0x00000005ff007c0c */ /* 0x000fe4000bf05300 */
[C---:B------:R-:W-:Y:S02]  /*19420*/  LOP3.LUT R4, R26.reuse, 0xff0000, RZ, 0xc0, !PT ;  /* 0x00ff00001a047812 */ /* 0x040fe400078ec0ff */
[----:B------:R-:W-:-:S02]  /*19430*/  LOP3.LUT R17, R26, 0xffff, RZ, 0xc0, !PT ;  /* 0x0000ffff1a117812 */ /* 0x000fc400078ec0ff */
[----:B------:R-:W-:-:S07]  /*19440*/  LEA.HI R0, R4, R0, RZ, 0x10 ;  /* 0x0000000004007211 */ /* 0x000fce00078f80ff */
[----:B------:R-:W-:Y:S05]  /*19450*/  @!P0 BRA `(.L_x_14602) ;  /* 0x0000000000108947 */ /* 0x000fea0003800000 */
[----:B------:R-:W0:Y:S02]  /*19460*/  LDC.64 R4, c[0x0][0xa20] ;  /* 0x00028800ff047b82 */ /* 0x000e240000000a00 */
[----:B0-----:R-:W-:-:S05]  /*19470*/  IMAD.WIDE R4, R27, 0x4, R4 ;  /* 0x000000041b047825 */ /* 0x001fca00078e0204 */
[----:B------:R0:W5:Y:S01]  /*19480*/  LDG.E R7, desc[UR42][R4.64] ;  /* 0x0000002a04077981 */ /* 0x000162000c1e1900 */
[----:B------:R-:W-:Y:S05]  /*19490*/  BRA `(.L_x_14603) ;  /* 0x0000000000247947 */ /* 0x000fea0003800000 */
.L_x_14602:
        /* <DEDUP_REMOVED lines=9> */
.L_x_14603:
[----:B0-----:R-:W2:Y:S04]  /*19530*/  @P1 LDG.E R4, desc[UR42][R2.64] ;  /* 0x0000002a02041981 */ /* 0x001ea8000c1e1900 */
[----:B------:R0:W2:Y:S01]  /*19540*/  @P1 LDG.E R5, desc[UR42][R2.64+0x4] ;  /* 0x0000042a02051981 */ /* 0x0000a2000c1e1900 */
[----:B------:R-:W-:Y:S02]  /*19550*/  IMAD R25, R25, 0xc0, RZ ;  /* 0x000000c019197824 */ /* 0x000fe400078e02ff */
[----:B-----5:R-:W-:Y:S02]  /*19560*/  IMAD.IADD R7, R7, 0x1, -R10 ;  /* 0x0000000107077824 */ /* 0x020fe400078e0a0a */
[----:B------:R-:W-:Y:S01]  /*19570*/  VIADD R9, R25, 0xbf ;  /* 0x000000bf19097836 */ /* 0x000fe20000000000 */
[----:B0-----:R-:W0:Y:S02]  /*19580*/  LDC R2, c[0x0][0x448] ;  /* 0x00011200ff027b82 */ /* 0x001e240000000800 */
[----:B0-----:R-:W-:-:S13]  /*19590*/  ISETP.NE.AND P2, PT, R2, 0x1, PT ;  /* 0x000000010200780c */ /* 0x001fda0003f45270 */
[----:B------:R-:W0:Y:S08]  /*195a0*/  @P2 LDC R3, c[0x0][0x44c] ;  /* 0x00011300ff032b82 */ /* 0x000e300000000800 */
[----:B------:R-:W3:Y:S01]  /*195b0*/  @P2 LDC R2, c[0x0][0x450] ;  /* 0x00011400ff022b82 */ /* 0x000ee20000000800 */
[----:B0-----:R-:W-:-:S05]  /*195c0*/  @P2 IMAD.HI.U32 R3, R9, R3, RZ ;  /* 0x0000000309032227 */ /* 0x001fca00078e00ff */
[----:B---3--:R-:W-:Y:S01]  /*195d0*/  @P2 SHF.R.U32.HI R9, RZ, R2, R3 ;  /* 0x00000002ff092219 */ /* 0x008fe20000011603 */
[----:B--2---:R-:W-:-:S04]  /*195e0*/  @P1 IMAD.IADD R8, R5, 0x1, -R4 ;  /* 0x0000000105081824 */ /* 0x004fc800078e0a04 */
[----:B------:R-:W-:-:S04]  /*195f0*/  IMAD.IADD R12, R7, 0x1, R8 ;  /* 0x00000001070c7824 */ /* 0x000fc800078e0208 */
[C---:B------:R-:W-:Y:S01]  /*19600*/  VIADD R21, R12.reuse, 0x7f ;  /* 0x0000007f0c157836 */ /* 0x040fe20000000000 */
[----:B------:R0:W-:Y:S01]  /*19610*/  STL [R1+0x14], R12 ;  /* 0x0000140c01007387 */ /* 0x0001e20000100800 */
[----:B------:R-:W-:-:S03]  /*19620*/  IADD3 R10, R12, 0x1, -R13 ;  /* 0x000000010c0a7810 */ /* 0x000fc60007ffe80d */
[----:B------:R-:W-:Y:S02]  /*19630*/  SHF.R.S32.HI R2, RZ, 0x1f, R21 ;  /* 0x0000001fff027819 */ /* 0x000fe40000011415 */
[----:B------:R-:W-:Y:S02]  /*19640*/  IMAD.IADD R9, R10, 0x1, R9 ;  /* 0x000000010a097824 */ /* 0x000fe400078e0209 */
        /* <DEDUP_REMOVED lines=17> */
.L_x_14606:
[----:B------:R-:W-:-:S13]  /*19760*/  ISETP.NE.AND P0, PT, R3, 0x1, PT ;  /* 0x000000010300780c */ /* 0x000fda0003f05270 */
[----:B------:R-:W0:Y:S02]  /*19770*/  @P0 LDC.64 R4, c[0x0][0x9e8] ;  /* 0x00027a00ff040b82 */ /* 0x000e240000000a00 */
[----:B0-----:R-:W-:-:S05]  /*19780*/  @P0 IMAD.HI.U32 R4, R11, R4, RZ ;  /* 0x000000040b040227 */ /* 0x001fca00078e00ff */
[----:B------:R-:W-:-:S07]  /*19790*/  @P0 SHF.R.U32.HI R11, RZ, R5, R4 ;  /* 0x00000005ff0b0219 */ /* 0x000fce0000011604 */
.L_x_14607:
[----:B------:R-:W-:Y:S05]  /*197a0*/  BSYNC B0 ;  /* 0x0000000000007941 */ /* 0x000fea0003800000 */
.L_x_14605:
[----:B------:R-:W-:-:S05]  /*197b0*/  IMAD R11, R11, R3, R3 ;  /* 0x000000030b0b7224 */ /* 0x000fca00078e0203 */
[----:B------:R-:W-:-:S07]  /*197c0*/  VIMNMX R2, R2, R11, PT ;  /* 0x0000000b02027248 */ /* 0x000fce0003fe0100 */
.L_x_14604:
        /* <DEDUP_REMOVED lines=8> */
[----:B------:R-:W-:-:S03]  /*19850*/  SHF.R.S32.HI R5, RZ, 0x1f, R2 ;  /* 0x0000001fff057819 */ /* 0x000fc60000011402 */
[----:B------:R-:W-:Y:S01]  /*19860*/  IMAD.IADD R11, R20, 0x1, R4 ;  /* 0x00000001140b7824 */ /* 0x000fe200078e0204 */
[----:B------:R-:W-:-:S03]  /*19870*/  LEA.HI R5, R5, R2, RZ, 0x7 ;  /* 0x0000000205057211 */ /* 0x000fc600078f38ff */
[----:B------:R-:W-:Y:S01]  /*19880*/  VIADD R2, R11, -UR4 ;  /* 0x800000040b027c36 */ /* 0x000fe20008000000 */
        /* <DEDUP_REMOVED lines=13> */
.L_x_14610:
[----:B------:R-:W-:-:S13]  /*19960*/  ISETP.NE.AND P0, PT, R3, 0x1, PT ;  /* 0x000000010300780c */ /* 0x000fda0003f05270 */
[----:B------:R-:W0:Y:S02]  /*19970*/  @P0 LDC.64 R4, c[0x0][0x9e8] ;  /* 0x00027a00ff040b82 */ /* 0x000e240000000a00 */
[----:B0-----:R-:W-:-:S05]  /*19980*/  @P0 IMAD.HI.U32 R4, R11, R4, RZ ;  /* 0x000000040b040227 */ /* 0x001fca00078e00ff */
[----:B------:R-:W-:-:S07]  /*19990*/  @P0 SHF.R.U32.HI R11, RZ, R5, R4 ;  /* 0x00000005ff0b0219 */ /* 0x000fce0000011604 */
.L_x_14611:
[----:B------:R-:W-:Y:S05]  /*199a0*/  BSYNC B0 ;  /* 0x0000000000007941 */ /* 0x000fea0003800000 */
.L_x_14609:
[----:B------:R-:W-:-:S05]  /*199b0*/  IMAD R3, R11, R3, RZ ;  /* 0x000000030b037224 */ /* 0x000fca00078e02ff */
[----:B------:R-:W-:-:S07]  /*199c0*/  VIMNMX R2, R2, R3, !PT ;  /* 0x0000000302027248 */ /* 0x000fce0007fe0100 */
.L_x_14608:
        /* <DEDUP_REMOVED lines=18> */
[----:B0-----:R-:W-:-:S06]  /*19af0*/  IADD3 R2, R2, 0xffffffe, RZ ;  /* 0x0ffffffe02027810 */ /* 0x001fcc0007ffe0ff */
        /* <DEDUP_REMOVED lines=21> */
.L_x_14613:
[----:B------:R-:W-:Y:S05]  /*19c50*/  BSYNC B0 ;  /* 0x0000000000007941 */ /* 0x000fea0003800000 */
.L_x_14612:
        /* <DEDUP_REMOVED lines=24> */
.L_x_14807:
[----:B--2---:R-:W-:Y:S02]  /*19de0*/  ISETP.NE.AND P0, PT, R14, RZ, PT ;  /* 0x000000ff0e00720c */ /* 0x004fe40003f05270 */
[----:B------:R-:W-:-:S11]  /*19df0*/  PLOP3.LUT P6, PT, PT, PT, PT, 0x8, 0x0 ;  /* 0x000000000000781c */ /* 0x000fd60003fce170 */
[----:B------:R-:W-:Y:S05]  /*19e00*/  @P0 BRA `(.L_x_14617) ;  /* 0x00000000000c0947 */ /* 0x000fea0003800000 */
[----:B------:R-:W-:-:S03]  /*19e10*/  UMOV UR4, 0xffffffff ;  /* 0xffffffff00047882 */ /* 0x000fc60000000000 */
[----:B------:R-:W-:Y:S05]  /*19e20*/  BRA.DIV UR4, `(.L_x_14618) ;  /* 0x0000008204307947 */ /* 0x000fea000b800000 */
[----:B------:R-:W-:-:S13]  /*19e30*/  ELECT P6, URZ, PT ;  /* 0x00000000003f782f */ /* 0x000fda00038c0000 */
.L_x_14617:
        /* <DEDUP_REMOVED lines=9> */
.L_x_14810:
[----:B------:R-:W-:Y:S05]  /*19ed0*/  BSYNC B1 ;  /* 0x0000000000017941 */ /* 0x000fea0003800000 */
.L_x_14619:
        /* <DEDUP_REMOVED lines=11> */
.L_x_14811:
[----:B------:R-:W-:Y:S05]  /*19f90*/  BSYNC B2 ;  /* 0x0000000000027941 */ /* 0x000fea0003800000 */
.L_x_14623:
        /* <DEDUP_REMOVED lines=9> */
.L_x_14626:
[----:B------:R-:W-:Y:S05]  /*1a030*/  BSYNC B2 ;  /* 0x0000000000027941 */ /* 0x000fea0003800000 */
.L_x_14625:
[----:B-1----:R-:W-:Y:S01]  /*1a040*/  IMAD.MOV.U32 R13, RZ, RZ, RZ ;  /* 0x000000ffff0d7224 */ /* 0x002fe200078e00ff */
        /* <DEDUP_REMOVED lines=9> */
[----:B------:R-:W-:Y:S01]  /*1a0e0*/  IMAD.SHL.U32 R12, R29, 0x2000, RZ ;  /* 0x000020001d0c7824 */ /* 0x000fe200078e00ff */
[----:B------:R-:W-:Y:S01]  /*1a0f0*/  UMOV UR7, 0x12f00000 ;  /* 0x12f0000000077882 */ /* 0x000fe20000000000 */
[----:B------:R-:W-:-:S08]  /*1a100*/  VIADD R11, R5, 0x16890 ;  /* 0x00016890050b7836 */ /* 0x000fd00000000000 */
.L_x_14627:
        /* <DEDUP_REMOVED lines=13> */
.L_x_14812:
[----:B------:R-:W-:Y:S05]  /*1a1e0*/  BSYNC B2 ;  /* 0x0000000000027941 */ /* 0x000fea0003800000 */
.L_x_14628:
        /* <DEDUP_REMOVED lines=11> */
.L_x_14631:
[----:B------:R-:W-:Y:S05]  /*1a2a0*/  BSYNC B2 ;  /* 0x0000000000027941 */ /* 0x000fea0003800000 */
.L_x_14630:
        /* <DEDUP_REMOVED lines=9> */
.L_x_14632:
        /* <DEDUP_REMOVED lines=10> */
.L_x_14622:
[----:B------:R-:W-:Y:S05]  /*1a3e0*/  BSYNC B1 ;  /* 0x0000000000017941 */ /* 0x000fea0003800000 */
.L_x_14621:
        /* <DEDUP_REMOVED lines=11> */
.L_x_14645:
[----:B------:R-:W-:Y:S05]  /*1a4a0*/  YIELD ;  /* 0x0000000000007946 */ /* 0x000fea0003800000 */
[----:B------:R-:W-:Y:S04]  /*1a4b0*/  BSSY B1, `(.L_x_14633) ;  /* 0x000004d000017945 */ /* 0x000fe80003800000 */
[----:B--2---:R-:W-:Y:S05]  /*1a4c0*/  @!P6 BRA `(.L_x_14634) ;  /* 0x00000004002ce947 */ /* 0x004fea0003800000 */
[----:B0-----:R-:W2:Y:S01]  /*1a4d0*/  LDL R7, [R1+0x4] ;  /* 0x0000040001077983 */ /* 0x001ea20000100800 */
[----:B------:R-:W0:Y:S02]  /*1a4e0*/  S2R R5, SR_TID.X ;  /* 0x0000000000057919 */ /* 0x000e240000002100 */
[----:B0-----:R-:W-:Y:S01]  /*1a4f0*/  LOP3.LUT R8, R5, 0x7f, RZ, 0xc0, !PT ;  /* 0x0000007f05087812 */ /* 0x001fe200078ec0ff */
[----:B------:R-:W-:Y:S01]  /*1a500*/  IMAD R5, R29, 0x8, R16 ;  /* 0x000000081d057824 */ /* 0x000fe200078e0210 */
[----:B------:R-:W-:Y:S02]  /*1a510*/  BSSY B2, `(.L_x_14635) ;  /* 0x0000005000027945 */ /* 0x000fe40003800000 */
[----:B------:R-:W-:Y:S02]  /*1a520*/  ISETP.NE.AND P2, PT, R8, RZ, PT ;  /* 0x000000ff0800720c */ /* 0x000fe40003f45270 */
[----:B--2---:R-:W-:-:S04]  /*1a530*/  SHF.L.U32 R7, R7, 0x1f, RZ ;  /* 0x0000001f07077819 */ /* 0x004fc800000006ff */
[----:B------:R-:W0:Y:S02]  /*1a540*/  SYNCS.PHASECHK.TRANS64.TRYWAIT P1, [R5+URZ+0x168a0], R7 ;  /* 0x0168a007050075a7 */ /* 0x000e24000802017f */
[----:B0-----:R-:W-:Y:S05]  /*1a550*/  @!P1 BRA `(.L_x_14636) ;  /* 0x0000007800c09947 */ /* 0x001fea0003800000 */
.L_x_14813:
[----:B------:R-:W-:Y:S05]  /*1a560*/  BSYNC B2 ;  /* 0x0000000000027941 */ /* 0x000fea0003800000 */
.L_x_14635:
        /* <DEDUP_REMOVED lines=9> */
.L_x_14638:
[----:B------:R-:W-:Y:S05]  /*1a600*/  BSYNC B2 ;  /* 0x0000000000027941 */ /* 0x000fea0003800000 */
.L_x_14637:
        /* <DEDUP_REMOVED lines=11> */
.L_x_14639:
        /* <DEDUP_REMOVED lines=13> */
.L_x_14814:
[----:B------:R-:W-:Y:S05]  /*1a790*/  BSYNC B2 ;  /* 0x0000000000027941 */ /* 0x000fea0003800000 */
.L_x_14640:
[----:B------:R-:W-:Y:S01]  /*1a7a0*/  BSSY B2, `(.L_x_14642) ;  /* 0x000000b000027945 */ /* 0x000fe20003800000 */
[----:B------:R-:W-:Y:S01]  /*1a7b0*/  MOV R14, 0x0 ;  /* 0x00000000000e7802 */ /* 0x000fe20000000f00 */
[----:B------:R-:W-:Y:S02]  /*1a7c0*/  IMAD.MOV.U32 R15, RZ, RZ, 0x12f00000 ;  /* 0x12f00000ff0f7424 */ /* 0x000fe400078e00ff */
[----:B------:R-:W-:Y:S05]  /*1a7d0*/  @P2 BRA `(.L_x_14643) ;  /* 0x00000000001c2947 */ /* 0x000fea0003800000 */
[----:B------:R-:W2:Y:S01]  /*1a7e0*/  S2R R11, SR_TID.X ;  /* 0x00000000000b7919 */ /* 0x000ea20000002100 */
[----:B01----:R-:W-:-:S04]  /*1a7f0*/  IMAD.MOV.U32 R7, RZ, RZ, 0x4000 ;  /* 0x00004000ff077424 */ /* 0x003fc800078e00ff */
[----:B------:R3:W-:Y:S01]  /*1a800*/  SYNCS.ARRIVE.TRANS64 RZ, [R5+URZ+0x168b0], R7 ;  /* 0x0168b00705ff79a7 */ /* 0x0007e2000800003f */
[----:B--2---:R-:W-:-:S04]  /*1a810*/  LOP3.LUT R11, R11, 0x1f, RZ, 0xc0, !PT ;  /* 0x0000001f0b0b7812 */ /* 0x004fc800078ec0ff */
[----:B------:R-:W-:-:S13]  /*1a820*/  ISETP.NE.AND P1, PT, R11, RZ, PT ;  /* 0x000000ff0b00720c */ /* 0x000fda0003f25270 */
[----:B---3--:R-:W-:Y:S05]  /*1a830*/  @!P1 BRA `(.L_x_14643) ;  /* 0x0000000000049947 */ /* 0x008fea0003800000 */
[----:B------:R-:W-:Y:S01]  /*1a840*/  BPT.TRAP 0x1 ;  /* 0x000000040000795c */ /* 0x000fe20000300000 */
.L_x_14643:
[----:B------:R-:W-:Y:S05]  /*1a850*/  BSYNC B2 ;  /* 0x0000000000027941 */ /* 0x000fea0003800000 */
.L_x_14642:
[----:B------:R-:W-:Y:S01]  /*1a860*/  R2UR UR10, R13 ;  /* 0x000000000d0a72ca */ /* 0x000fe200000e0000 */
[----:B------:R-:W-:Y:S01]  /*1a870*/  UIADD3 UR4, UP0, UR40, 0x670, URZ ;  /* 0x0000067028047890 */ /* 0x000fe2000ff1e03f */
[----:B------:R-:W-:Y:S01]  /*1a880*/  R2UR UR6, R14 ;  /* 0x000000000e0672ca */ /* 0x000fe200000e0000 */
[----:B------:R-:W-:Y:S01]  /*1a890*/  VIADD R8, R8, 0x400 ;  /* 0x0000040008087836 */ /* 0x000fe20000000000 */
[----:B------:R-:W-:Y:S01]  /*1a8a0*/  R2UR UR7, R15 ;  /* 0x000000000f0772ca */ /* 0x000fe200000e0000 */
[----:B01----:R-:W-:Y:S01]  /*1a8b0*/  VIADD R5, R5, 0x168b0 ;  /* 0x000168b005057836 */ /* 0x003fe20000000000 */
[----:B------:R-:W-:Y:S01]  /*1a8c0*/  PLOP3.LUT P1, PT, PT, PT, PT, 0x80, 0x0 ;  /* 0x000000000000781c */ /* 0x000fe20003f2f070 */
[----:B------:R-:W-:-:S12]  /*1a8d0*/  UIADD3.X UR5, URZ, UR41, URZ, UP0, !UPT ;  /* 0x000000293f057290 */ /* 0x000fd800087fe43f */
.L_x_14644:
        /* <DEDUP_REMOVED lines=10> */
.L_x_14634:
[----:B------:R-:W-:Y:S05]  /*1a980*/  BSYNC B1 ;  /* 0x0000000000017941 */ /* 0x000fea0003800000 */
.L_x_14633:
[----:B0-----:R-:W2:Y:S01]  /*1a990*/  LDL.LU R7, [R1+0x4] ;  /* 0x0000040001077983 */ /* 0x001ea20000300800 */
        /* <DEDUP_REMOVED lines=9> */
.L_x_14615:
[----:B------:R-:W-:Y:S05]  /*1aa30*/  BSYNC B0 ;  /* 0x0000000000007941 */ /* 0x000fea0003800000 */
.L_x_14614:
        /* <DEDUP_REMOVED lines=16> */
[----:B------:R-:W-:-:S11]  /*1ab40*/  VIADD R6, R10, 0xffffffff ;  /* 0xffffffff0a067836 */ /* 0x000fd60000000000 */
[----:B------:R-:W-:Y:S05]  /*1ab50*/  @P0 BRA `(.L_x_14648) ;  /* 0x00000000001c0947 */ /* 0x000fea0003800000 */
[----:B------:R-:W-:Y:S01]  /*1ab60*/  ISETP.NE.AND P0, PT, R3, 0x1, PT ;  /* 0x000000010300780c */ /* 0x000fe20003f05270 */
[----:B------:R-:W-:-:S12]  /*1ab70*/  IMAD.MOV R6, RZ, RZ, -R10 ;  /* 0x000000ffff067224 */ /* 0x000fd800078e0a0a */
[----:B------:R-:W3:Y:S02]  /*1ab80*/  @P0 LDC.64 R4, c[0x0][0x9e8] ;  /* 0x00027a00ff040b82 */ /* 0x000ee40000000a00 */
[----:B---3--:R-:W-:-:S05]  /*1ab90*/  @P0 IMAD.HI.U32 R4, R6, R4, RZ ;  /* 0x0000000406040227 */ /* 0x008fca00078e00ff */
[----:B------:R-:W-:-:S04]  /*1aba0*/  @P0 SHF.R.U32.HI R6, RZ, R5, R4 ;  /* 0x00000005ff060219 */ /* 0x000fc80000011604 */
[----:B------:R-:W-:Y:S01]  /*1abb0*/  LOP3.LUT R6, RZ, R6, RZ, 0x33, !PT ;  /* 0x00000006ff067212 */ /* 0x000fe200078e33ff */
[----:B------:R-:W-:Y:S06]  /*1abc0*/  BRA `(.L_x_14649) ;  /* 0x0000000000107947 */ /* 0x000fec0003800000 */
.L_x_14648:
[----:B------:R-:W-:-:S13]  /*1abd0*/  ISETP.NE.AND P0, PT, R3, 0x1, PT ;  /* 0x000000010300780c */ /* 0x000fda0003f05270 */
[----:B------:R-:W3:Y:S02]  /*1abe0*/  @P0 LDC.64 R4, c[0x0][0x9e8] ;  /* 0x00027a00ff040b82 */ /* 0x000ee40000000a00 */
[----:B---3--:R-:W-:-:S05]  /*1abf0*/  @P0 IMAD.HI.U32 R4, R6, R4, RZ ;  /* 0x0000000406040227 */ /* 0x008fca00078e00ff */
[----:B------:R-:W-:-:S07]  /*1ac00*/  @P0 SHF.R.U32.HI R6, RZ, R5, R4 ;  /* 0x00000005ff060219 */ /* 0x000fce0000011604 */
.L_x_14649:
[----:B------:R-:W-:Y:S05]  /*1ac10*/  BSYNC B0 ;  /* 0x0000000000007941 */ /* 0x000fea0003800000 */
.L_x_14647:
[----:B------:R-:W-:-:S05]  /*1ac20*/  IMAD R6, R6, R3, R3 ;  /* 0x0000000306067224 */ /* 0x000fca00078e0203 */
[----:B------:R-:W-:-:S07]  /*1ac30*/  VIMNMX R2, R2, R6, PT ;  /* 0x0000000602027248 */ /* 0x000fce0003fe0100 */
.L_x_14646:
[----:B------:R-:W-:Y:S01]  /*1ac40*/  VIADD R2, R2, 0x7f ;  /* 0x0000007f02027836 */ /* 0x000fe20000000000 */
[----:B------:R-:W-:Y:S01]  /*1ac50*/  ULDC UR4, c[0x0][0x9dc] ;  /* 0x0002770000047ab9 */ /* 0x000fe20000000800 */
[----:B------:R-:W-:-:S03]  /*1ac60*/  IMAD.MOV.U32 R5, RZ, RZ, R25 ;  /* 0x000000ffff057224 */ /* 0x000fc600078e0019 */
[----:B------:R-:W-:-:S04]  /*1ac70*/  SHF.R.S32.HI R4, RZ, 0x1f, R2 ;  /* 0x0000001fff047819 */ /* 0x000fc80000011402 */
[----:B------:R-:W-:Y:S02]  /*1ac80*/  LEA.HI R4, R4, R2, RZ, 0x7 ;  /* 0x0000000204047211 */ /* 0x000fe400078f38ff */
[----:B------:R-:W3:Y:S02]  /*1ac90*/  @P1 LDC R2, c[0x0][0x450] ;  /* 0x00011400ff021b82 */ /* 0x000ee40000000800 */
[----:B------:R-:W-:-:S04]  /*1aca0*/  SHF.R.S32.HI R4, RZ, 0x7, R4 ;  /* 0x00000007ff047819 */ /* 0x000fc80000011404 */
[----:B------:R-:W-:Y:S02]  /*1acb0*/  VIMNMX R21, R21, R4, PT ;  /* 0x0000000415157248 */ /* 0x000fe40003fe0100 */
[----:B------:R-:W4:Y:S02]  /*1acc0*/  @P1 LDC R4, c[0x0][0x44c] ;  /* 0x00011300ff041b82 */ /* 0x000f240000000800 */
[----:B----4-:R-:W-:-:S05]  /*1acd0*/  @P1 IMAD.HI.U32 R4, R25, R4, RZ ;  /* 0x0000000419041227 */ /* 0x010fca00078e00ff */
        /* <DEDUP_REMOVED lines=9> */
[----:B------:R-:W3:Y:S02]  /*1ad70*/  @P0 LDC.64 R4, c[0x0][0x9e8] ;  /* 0x00027a00ff040b82 */ /* 0x000ee40000000a00 */
[----:B---3--:R-:W-:-:S05]  /*1ad80*/  @P0 IMAD.HI.U32 R4, R6, R4, RZ ;  /* 0x0000000406040227 */ /* 0x008fca00078e00ff */
[----:B------:R-:W-:-:S04]  /*1ad90*/  @P0 SHF.R.U32.HI R6, RZ, R5, R4 ;  /* 0x00000005ff060219 */ /* 0x000fc80000011604 */
[----:B------:R-:W-:Y:S01]  /*1ada0*/  LOP3.LUT R6, RZ, R6, RZ, 0x33, !PT ;  /* 0x00000006ff067212 */ /* 0x000fe200078e33ff */
[----:B------:R-:W-:Y:S06]  /*1adb0*/  BRA `(.L_x_14653) ;  /* 0x0000000000107947 */ /* 0x000fec0003800000 */
.L_x_14652:
[----:B------:R-:W-:-:S13]  /*1adc0*/  ISETP.NE.AND P0, PT, R3, 0x1, PT ;  /* 0x000000010300780c */ /* 0x000fda0003f05270 */
[----:B------:R-:W3:Y:S02]  /*1add0*/  @P0 LDC.64 R4, c[0x0][0x9e8] ;  /* 0x00027a00ff040b82 */ /* 0x000ee40000000a00 */
[----:B---3--:R-:W-:-:S05]  /*1ade0*/  @P0 IMAD.HI.U32 R4, R6, R4, RZ ;  /* 0x0000000406040227 */ /* 0x008fca00078e00ff */
[----:B------:R-:W-:-:S07]  /*1adf0*/  @P0 SHF.R.U32.HI R6, RZ, R5, R4 ;  /* 0x00000005ff060219 */ /* 0x000fce0000011604 */
.L_x_14653:
[----:B------:R-:W-:Y:S05]  /*1ae00*/  BSYNC B0 ;  /* 0x0000000000007941 */ /* 0x000fea0003800000 */
.L_x_14651:
[----:B------:R-:W-:-:S05]  /*1ae10*/  IMAD R3, R6, R3, RZ ;  /* 0x0000000306037224 */ /* 0x000fca00078e02ff */
[----:B------:R-:W-:-:S07]  /*1ae20*/  VIMNMX R2, R2, R3, !PT ;  /* 0x0000000302027248 */ /* 0x000fce0007fe0100 */
.L_x_14650:
[----:B------:R-:W-:Y:S01]  /*1ae30*/  ISETP.NE.AND P1, PT, R0, RZ, PT ;  /* 0x000000ff0000720c */ /* 0x000fe20003f25270 */
[----:B------:R-:W-:Y:S01]  /*1ae40*/  BSSY B0, `(.L_x_14654) ;  /* 0x0000024000007945 */ /* 0x000fe20003800000 */
[----:B------:R-:W-:-:S04]  /*1ae50*/  SHF.R.S32.HI R3, RZ, 0x1f, R2 ;  /* 0x0000001fff037819 */ /* 0x000fc80000011402 */
[----:B------:R-:W-:Y:S01]  /*1ae60*/  LEA.HI R3, R3, R2, RZ, 0x7 ;  /* 0x0000000203037211 */ /* 0x000fe200078f38ff */
[----:B------:R-:W-:-:S03]  /*1ae70*/  IMAD.MOV.U32 R2, RZ, RZ, RZ ;  /* 0x000000ffff027224 */ /* 0x000fc600078e00ff */
[----:B------:R-:W-:-:S03]  /*1ae80*/  SHF.R.S32.HI R3, RZ, 0x7, R3 ;  /* 0x00000007ff037819 */ /* 0x000fc60000011403 */
[----:B------:R-:W3:Y:S01]  /*1ae90*/  @!P1 LDC R0, c[0x0][0x9f0] ;  /* 0x00027c00ff009b82 */ /* 0x000ee20000000800 */
[----:B------:R-:W-:-:S04]  /*1aea0*/  VIMNMX R4, RZ, R3, !PT ;  /* 0x00000003ff047248 */ /* 0x000fc80007fe0100 */
[----:B------:R-:W-:-:S13]  /*1aeb0*/  ISETP.GT.AND P0, PT, R21, R4, PT ;  /* 0x000000041500720c */ /* 0x000fda0003f04270 */
[----:B------:R-:W-:Y:S05]  /*1aec0*/  @!P0 BRA `(.L_x_14655) ;  /* 0x00000000006c8947 */ /* 0x000fea0003800000 */
[-C--:B---3--:R-:W-:Y:S02]  /*1aed0*/  IABS R5, R0.reuse ;  /* 0x0000000000057213 */ /* 0x088fe40000000000 */
[----:B0-2---:R-:W-:Y:S02]  /*1aee0*/  IABS R7, R0 ;  /* 0x0000000000077213 */ /* 0x005fe40000000000 */
        /* <DEDUP_REMOVED lines=25> */
.L_x_14655:
[----:B------:R-:W-:Y:S05]  /*1b080*/  BSYNC B0 ;  /* 0x0000000000007941 */ /* 0x000fea0003800000 */
.L_x_14654:
[-C--:B---3--:R-:W-:Y:S01]  /*1b090*/  IMAD R0, R19, R2.reuse, R4 ;  /* 0x0000000213007224 */ /* 0x088fe200078e0204 */
        /* <DEDUP_REMOVED lines=19> */
[----:B0-2---:R-:W0:Y:S01]  /*1b1d0*/  POPC R7, R4 ;  /* 0x0000000400077309 */ /* 0x005e220000000000 */
[----:B---3--:R-:W0:Y:S02]  /*1b1e0*/  SHFL.IDX PT, R0, R3, R0, 0x1f ;  /* 0x00001f0003007589 */ /* 0x008e2400000e0000 */
[----:B0-----:R-:W-:Y:S01]  /*1b1f0*/  IADD3 R24, R0, UR36, R7 ;  /* 0x0000002400187c10 */ /* 0x001fe2000fffe007 */
[----:B------:R-:W-:Y:S06]  /*1b200*/  BRA `(.L_x_14658) ;  /* 0x00000038001c7947 */ /* 0x000fec0003800000 */
.L_x_14657:
        /* <DEDUP_REMOVED lines=9> */
[----:B------:R-:W3:Y:S01]  /*1b2a0*/  LDC.64 R2, c[0x4][R2] ;  /* 0x0100000002027b82 */ /* 0x000ee20000000a00 */
[----:B------:R-:W-:Y:S02]  /*1b2b0*/  IMAD.U32 R5, RZ, RZ, UR7 ;  /* 0x00000007ff057e24 */ /* 0x000fe4000f8e00ff */
[----:B------:R-:W-:Y:S02]  /*1b2c0*/  IMAD.U32 R6, RZ, RZ, UR8 ;  /* 0x00000008ff067e24 */ /* 0x000fe4000f8e00ff */
[----:B0-2---:R-:W-:-:S02]  /*1b2d0*/  IMAD.U32 R7, RZ, RZ, UR9 ;  /* 0x00000009ff077e24 */ /* 0x005fc4000f8e00ff */
[----:B------:R-:W-:Y:S02]  /*1b2e0*/  IMAD.U32 R10, RZ, RZ, UR4 ;  /* 0x00000004ff0a7e24 */ /* 0x000fe4000f8e00ff */
[----:B------:R-:W-:Y:S02]  /*1b2f0*/  IMAD.U32 R11, RZ, RZ, UR5 ;  /* 0x00000005ff0b7e24 */ /* 0x000fe4000f8e00ff */
[----:B------:R-:W-:Y:S02]  /*1b300*/  IMAD.MOV.U32 R8, RZ, RZ, 0x70 ;  /* 0x00000070ff087424 */ /* 0x000fe400078e00ff */
[----:B------:R-:W-:Y:S02]  /*1b310*/  IMAD.MOV.U32 R12, RZ, RZ, 0x1 ;  /* 0x00000001ff0c7424 */ /* 0x000fe400078e00ff */
[----:B-1----:R-:W-:-:S07]  /*1b320*/  IMAD.MOV.U32 R13, RZ, RZ, RZ ;  /* 0x000000ffff0d7224 */ /* 0x002fce00078e00ff */
[----:B------:R-:W-:-:S07]  /*1b330*/  LEPC R20, `(.L_x_14660) ;  /* 0x000000001014794e */ /* 0x000fce0000000000 */
[----:B---3--:R-:W-:Y:S05]  /*1b340*/  CALL.ABS.NOINC R2 ;  /* 0x0000000002007343 */ /* 0x008fea0003c00000 */
.L_x_14660:
[----:B------:R-:W-:Y:S05]  /*1b350*/  BSYNC B6 ;  /* 0x0000000000067941 */ /* 0x000fea0003800000 */
.L_x_14659:
        /* <DEDUP_REMOVED lines=12> */
[----:B0-2---:R-:W-:Y:S02]  /*1b420*/  IMAD.U32 R7, RZ, RZ, UR9 ;  /* 0x00000009ff077e24 */ /* 0x005fe4000f8e00ff */
[----:B------:R-:W-:-:S02]  /*1b430*/  IMAD.U32 R10, RZ, RZ, UR4 ;  /* 0x00000004ff0a7e24 */ /* 0x000fc4000f8e00ff */
[----:B------:R-:W-:Y:S02]  /*1b440*/  IMAD.U32 R11, RZ, RZ, UR5 ;  /* 0x00000005ff0b7e24 */ /* 0x000fe4000f8e00ff */
[----:B------:R-:W-:Y:S02]  /*1b450*/  IMAD.MOV.U32 R8, RZ, RZ, 0x70 ;  /* 0x00000070ff087424 */ /* 0x000fe400078e00ff */
[----:B------:R-:W-:Y:S02]  /*1b460*/  IMAD.MOV.U32 R12, RZ, RZ, 0x1 ;  /* 0x00000001ff0c7424 */ /* 0x000fe400078e00ff */
[----:B-1-3--:R-:W-:-:S07]  /*1b470*/  IMAD.MOV.U32 R13, RZ, RZ, RZ ;  /* 0x000000ffff0d7224 */ /* 0x00afce00078e00ff */
[----:B------:R-:W-:-:S07]  /*1b480*/  LEPC R20, `(.L_x_14663) ;  /* 0x000000001014794e */ /* 0x000fce0000000000 */
[----:B----4-:R-:W-:Y:S05]  /*1b490*/  CALL.ABS.NOINC R2 ;  /* 0x0000000002007343 */ /* 0x010fea0003c00000 */
.L_x_14663:
        /* <DEDUP_REMOVED lines=15> */
.L_x_14662:
[----:B------:R-:W-:Y:S05]  /*1b590*/  BSYNC B6 ;  /* 0x0000000000067941 */ /* 0x000fea0003800000 */
.L_x_14661:
[----:B------:R-:W-:Y:S01]  /*1b5a0*/  ULDC.64 UR4, c[0x0][0x9f8] ;  /* 0x00027e0000047ab9 */ /* 0x000fe20000000a00 */
[----:B------:R-:W3:Y:S01]  /*1b5b0*/  LDL R20, [R1+0x14] ;  /* 0x0000140001147983 */ /* 0x000ee20000100800 */
[----:B------:R-:W-:-:S03]  /*1b5c0*/  ISETP.NE.U32.AND P0, PT, RZ, UR4, PT ;  /* 0x00000004ff007c0c */ /* 0x000fc6000bf05070 */
[----:B------:R-:W4:Y:S01]  /*1b5d0*/  LDL R19, [R1+0x1c] ;  /* 0x00001c0001137983 */ /* 0x000f220000100800 */
[----:B------:R-:W-:Y:S01]  /*1b5e0*/  ISETP.NE.AND.EX P0, PT, RZ, UR5, PT, P0 ;  /* 0x00000005ff007c0c */ /* 0x000fe2000bf05300 */
[----:B0-2---:R-:W-:Y:S01]  /*1b5f0*/  IMAD.MOV.U32 R7, RZ, RZ, R27 ;  /* 0x000000ffff077224 */ /* 0x005fe200078e001b */
[----:B------:R-:W0:Y:S01]  /*1b600*/  LDC R6, c[0x0][0x430] ;  /* 0x00010c00ff067b82 */ /* 0x000e220000000800 */
[----:B------:R-:W2:Y:S10]  /*1b610*/  S2R R21, SR_TID.X ;  /* 0x0000000000157919 */ /* 0x000eb40000002100 */
[----:B------:R-:W1:Y:S02]  /*1b620*/  @P0 LDC.64 R2, c[0x0][0x9f8] ;  /* 0x00027e00ff020b82 */ /* 0x000e640000000a00 */
[----:B-1----:R-:W-:-:S05]  /*1b630*/  @P0 IMAD.WIDE R2, R27, 0x4, R2 ;  /* 0x000000041b020825 */ /* 0x002fca00078e0202 */
[----:B------:R1:W4:Y:S01]  /*1b640*/  @P0 LDG.E R7, desc[UR42][R2.64] ;  /* 0x0000002a02070981 */ /* 0x000322000c1e1900 */
[----:B0-----:R-:W-:Y:S01]  /*1b650*/  ISETP.NE.AND P1, PT, R6, 0x1, PT ;  /* 0x000000010600780c */ /* 0x001fe20003f25270 */
[----:B------:R-:W-:Y:S01]  /*1b660*/  VIADD R23, R23, 0xffffffff ;  /* 0xffffffff17177836 */ /* 0x000fe20000000000 */
[----:B--2---:R-:W-:Y:S01]  /*1b670*/  LOP3.LUT R21, R21, 0x7f, RZ, 0xc0, !PT ;  /* 0x0000007f15157812 */ /* 0x004fe200078ec0ff */
[----:B------:R-:W0:Y:S02]  /*1b680*/  S2R R22, SR_TID.X ;  /* 0x0000000000167919 */ /* 0x000e240000002100 */
[----:B------:R-:W-:Y:S01]  /*1b690*/  IMAD.SHL.U32 R8, R23, 0x80, RZ ;  /* 0x0000008017087824 */ /* 0x000fe200078e00ff */
[----:B------:R-:W-:-:S07]  /*1b6a0*/  SHF.R.U32.HI R21, RZ, 0x3, R21 ;  /* 0x00000003ff157819 */ /* 0x000fce0000011615 */
[----:B-1----:R-:W1:Y:S08]  /*1b6b0*/  @P1 LDC R3, c[0x0][0x434] ;  /* 0x00010d00ff031b82 */ /* 0x002e700000000800 */
[----:B------:R-:W2:Y:S01]  /*1b6c0*/  @P1 LDC R2, c[0x0][0x438] ;  /* 0x00010e00ff021b82 */ /* 0x000ea20000000800 */
[----:B0-----:R-:W-:-:S05]  /*1b6d0*/  IMAD.SHL.U32 R22, R22, 0x10, RZ ;  /* 0x0000001016167824 */ /* 0x001fca00078e00ff */
[----:B------:R-:W-:-:S04]  /*1b6e0*/  LOP3.LUT R22, R22, 0x70, RZ, 0xc0, !PT ;  /* 0x0000007016167812 */ /* 0x000fc800078ec0ff */
[----:B------:R-:W-:-:S04]  /*1b6f0*/  LOP3.LUT R0, R8, R21, R22, 0xfe, !PT ;  /* 0x0000001508007212 */ /* 0x000fc800078efe16 */
[C---:B---3--:R-:W-:Y:S01]  /*1b700*/  ISETP.GE.AND P0, PT, R0.reuse, R20, PT ;  /* 0x000000140000720c */ /* 0x048fe20003f06270 */
[----:B----4-:R-:W-:-:S04]  /*1b710*/  IMAD.IADD R0, R0, 0x1, R19 ;  /* 0x0000000100007824 */ /* 0x010fc800078e0213 */
[----:B-1----:R-:W-:-:S04]  /*1b720*/  @P1 IMAD.HI.U32 R3, R0, R3, RZ ;  /* 0x0000000300031227 */ /* 0x002fc800078e00ff */
[----:B------:R-:W-:Y:S01]  /*1b730*/  IMAD.MOV.U32 R4, RZ, RZ, R0 ;  /* 0x000000ffff047224 */ /* 0x000fe200078e0000 */
[----:B--2---:R-:W-:-:S03]  /*1b740*/  @P1 SHF.R.U32.HI R4, RZ, R2, R3 ;  /* 0x00000002ff041219 */ /* 0x004fc60000011603 */
[----:B------:R-:W0:Y:S02]  /*1b750*/  @!P0 LDC.64 R2, c[0x0][0x428] ;  /* 0x00010a00ff028b82 */ /* 0x000e240000000a00 */
[----:B------:R-:W-:-:S04]  /*1b760*/  IMAD.MOV R5, RZ, RZ, -R4 ;  /* 0x000000ffff057224 */ /* 0x000fc800078e0a04 */
[----:B------:R-:W-:Y:S01]  /*1b770*/  IMAD R0, R6, R5, R0 ;  /* 0x0000000506007224 */ /* 0x000fe200078e0200 */
[--C-:B------:R-:W-:Y:S02]  /*1b780*/  @!P0 SHF.R.S32.HI R5, RZ, 0x1f, R4.reuse ;  /* 0x0000001fff058819 */ /* 0x100fe40000011404 */
[----:B------:R-:W-:Y:S01]  /*1b790*/  SHF.R.S32.HI R9, RZ, 0x1f, R7 ;  /* 0x0000001fff097819 */ /* 0x000fe20000011407 */
[-C--:B0-----:R-:W-:Y:S01]  /*1b7a0*/  @!P0 IMAD.WIDE.U32 R4, R7, R2.reuse, R4 ;  /* 0x0000000207048225 */ /* 0x081fe200078e0004 */
[----:B------:R0:W-:Y:S03]  /*1b7b0*/  STL [R1+0xc], R7 ;  /* 0x00000c0701007387 */ /* 0x0001e60000100800 */
[----:B------:R-:W-:Y:S01]  /*1b7c0*/  @!P0 IMAD R6, R9, R2, RZ ;  /* 0x0000000209068224 */ /* 0x000fe200078e02ff */
[----:B------:R1:W-:Y:S03]  /*1b7d0*/  STL [R1+0x20], R9 ;  /* 0x0000200901007387 */ /* 0x0003e60000100800 */
[----:B------:R-:W-:-:S02]  /*1b7e0*/  @!P0 IMAD R6, R7, R3, R6 ;  /* 0x0000000307068224 */ /* 0x000fc400078e0206 */
[----:B------:R-:W2:Y:S02]  /*1b7f0*/  @!P0 LDC.64 R2, c[0x0][0x418] ;  /* 0x00010600ff028b82 */ /* 0x000ea40000000a00 */
[----:B------:R-:W-:Y:S01]  /*1b800*/  @!P0 IMAD.IADD R5, R5, 0x1, R6 ;  /* 0x0000000105058824 */ /* 0x000fe200078e0206 */
[----:B--2---:R-:W-:Y:S01]  /*1b810*/  @!P0 LEA R6, P1, R4, R2, 0x2 ;  /* 0x0000000204068211 */ /* 0x004fe200078210ff */
[----:B------:R-:W-:-:S03]  /*1b820*/  IMAD.MOV.U32 R2, RZ, RZ, RZ ;  /* 0x000000ffff027224 */ /* 0x000fc600078e00ff */
[----:B0-----:R-:W-:-:S05]  /*1b830*/  @!P0 LEA.HI.X R7, R4, R3, R5, 0x2, P1 ;  /* 0x0000000304078211 */ /* 0x001fca00008f1405 */
[----:B------:R0:W5:Y:S01]  /*1b840*/  @!P0 LDG.E R2, desc[UR42][R6.64] ;  /* 0x0000002a06028981 */ /* 0x000162000c1e1900 */
[----:B-1----:R-:W-:Y:S01]  /*1b850*/  IMAD.U32 R9, RZ, RZ, UR38 ;  /* 0x00000026ff097e24 */ /* 0x002fe2000f8e00ff */
[----:B------:R-:W-:Y:S01]  /*1b860*/  UMOV UR4, 0xffffffff ;  /* 0xffffffff00047882 */ /* 0x000fe20000000000 */
[----:B------:R-:W-:-:S03]  /*1b870*/  LOP3.LUT R18, R18, 0xfffffffd, RZ, 0xc0, !PT ;  /* 0xfffffffd12127812 */ /* 0x000fc600078ec0ff */
[----:B------:R-:W-:-:S13]  /*1b880*/  ISETP.NE.AND P2, PT, R9, 0x3, PT ;  /* 0x000000030900780c */ /* 0x000fda0003f45270 */
[----:B------:R-:W-:Y:S01]  /*1b890*/  @P2 LOP3.LUT R18, R18, 0x2, RZ, 0xfc, !PT ;  /* 0x0000000212122812 */ /* 0x000fe200078efcff */
[----:B0-----:R-:W-:Y:S06]  /*1b8a0*/  BRA.DIV UR4, `(.L_x_14664) ;  /* 0x0000006a04147947 */ /* 0x001fec000b800000 */
.L_x_14817:
[----:B------:R-:W-:Y:S05]  /*1b8b0*/  @!P2 BRA `(.L_x_14665) ;  /* 0x000000000004a947 */ /* 0x000fea0003800000 */
[----:B------:R-:W-:Y:S01]  /*1b8c0*/  BPT.TRAP 0x1 ;  /* 0x000000040000795c */ /* 0x000fe20000300000 */
.L_x_14665:
        /* <DEDUP_REMOVED lines=24> */
.L_x_14818:
[----:B------:R-:W-:Y:S05]  /*1ba50*/  BSYNC B0 ;  /* 0x0000000000007941 */ /* 0x000fea0003800000 */
.L_x_14666:
[----:B------:R-:W2:Y:S01]  /*1ba60*/  LDL R13, [R1+0x14] ;  /* 0x00001400010d7983 */ /* 0x000ea20000100800 */
[----:B------:R-:W-:Y:S01]  /*1ba70*/  ULDC.64 UR4, c[0x0][0x300] ;  /* 0x0000c00000047ab9 */ /* 0x000fe20000000a00 */
[----:B------:R-:W-:Y:S01]  /*1ba80*/  ULDC.64 UR6, c[0x0][0x2e8] ;  /* 0x0000ba0000067ab9 */ /* 0x000fe20000000a00 */
[----:B------:R-:W-:Y:S01]  /*1ba90*/  IMAD R6, R6, UR4, RZ ;  /* 0x0000000406067c24 */ /* 0x000fe2000f8e02ff */
[----:B------:R-:W1:Y:S01]  /*1baa0*/  S2R R9, SR_TID.X ;  /* 0x0000000000097919 */ /* 0x000e620000002100 */
[----:B0-----:R-:W-:Y:S01]  /*1bab0*/  IMAD.WIDE.U32 R4, R0, UR4, RZ ;  /* 0x0000000400047c25 */ /* 0x001fe2000f8e00ff */
        /* <DEDUP_REMOVED lines=10> */
[----:B------:R-:W-:Y:S01]  /*1bb60*/  IMAD.WIDE.U32 R4, R17, UR4, R4 ;  /* 0x0000000411047c25 */ /* 0x000fe2000f8e0004 */
[----:B------:R-:W-:-:S03]  /*1bb70*/  ULDC UR4, c[0x0][0x2f4] ;  /* 0x0000bd0000047ab9 */ /* 0x000fc60000000800 */
[----:B------:R-:W-:Y:S01]  /*1bb80*/  IMAD R2, R17, UR5, R5 ;  /* 0x0000000511027c24 */ /* 0x000fe2000f8e0205 */
[----:B------:R-:W-:-:S04]  /*1bb90*/  LEA R0, P0, R4, UR6, 0x1 ;  /* 0x0000000604007c11 */ /* 0x000fc8000f8008ff */
[----:B------:R-:W-:Y:S02]  /*1bba0*/  LEA.HI.X R2, R4, UR7, R2, 0x1, P0 ;  /* 0x0000000704027c11 */ /* 0x000fe400080f0c02 */
[----:B-1----:R-:W-:Y:S01]  /*1bbb0*/  LOP3.LUT R10, R9, 0x7f, RZ, 0xc0, !PT ;  /* 0x0000007f090a7812 */ /* 0x002fe200078ec0ff */
[----:B0-----:R-:W-:-:S03]  /*1bbc0*/  IMAD.SHL.U32 R9, R12, 0x8, RZ ;  /* 0x000000080c097824 */ /* 0x001fc600078e00ff */
[----:B------:R-:W-:Y:S02]  /*1bbd0*/  SHF.R.U32.HI R11, RZ, 0x3, R10 ;  /* 0x00000003ff0b7819 */ /* 0x000fe4000001160a */
[----:B------:R-:W-:-:S04]  /*1bbe0*/  LOP3.LUT R9, R9, 0x38, RZ, 0xc0, !PT ;  /* 0x0000003809097812 */ /* 0x000fc800078ec0ff */
[----:B------:R-:W-:Y:S01]  /*1bbf0*/  ISETP.GE.AND P2, PT, R9, UR4, PT ;  /* 0x0000000409007c0c */ /* 0x000fe2000bf46270 */
[----:B------:R-:W-:-:S12]  /*1bc00*/  UMOV UR4, 0xffffffff ;  /* 0xffffffff00047882 */ /* 0x000fd80000000000 */
[----:B------:R-:W-:Y:S02]  /*1bc10*/  @P2 LOP3.LUT R18, R18, 0x1, RZ, 0xfc, !PT ;  /* 0x0000000112122812 */ /* 0x000fe400078efcff */
[----:B--2---:R-:W-:Y:S01]  /*1bc20*/  IADD3 R4, -R11, R13, -R8 ;  /* 0x0000000d0b047210 */ /* 0x004fe20007ffe908 */
[----:B------:R-:W-:Y:S02]  /*1bc30*/  IMAD.SHL.U32 R11, R10, 0x8, RZ ;  /* 0x000000080a0b7824 */ /* 0x000fe400078e00ff */
[----:B------:R-:W-:Y:S01]  /*1bc40*/  IMAD.SHL.U32 R10, R12, 0x8, RZ ;  /* 0x000000080c0a7824 */ /* 0x000fe200078e00ff */
[----:B------:R-:W-:-:S04]  /*1bc50*/  ISETP.GE.AND P0, PT, R4, 0x1, PT ;  /* 0x000000010400780c */ /* 0x000fc80003f06270 */
        /* <DEDUP_REMOVED lines=77> */
.L_x_14836:
        /* <DEDUP_REMOVED lines=10> */
.L_x_14669:
        /* <DEDUP_REMOVED lines=11> */
.L_x_14670:
        /* <DEDUP_REMOVED lines=12> */
[----:B-----5:R-:W-:-:S05]  /*1c340*/  SHF.R.S32.HI R2, RZ, 0x1f, R4 ;  /* 0x0000001fff027819 */ /* 0x020fca0000011404 */
[----:B------:R-:W-:-:S04]  /*1c350*/  IMAD R2, R2, UR4, RZ ;  /* 0x0000000402027c24 */ /* 0x000fc8000f8e02ff */
[C---:B------:R-:W-:Y:S01]  /*1c360*/  IMAD R0, R4.reuse, UR5, R2 ;  /* 0x0000000504007c24 */ /* 0x040fe2000f8e0202 */
[----:B------:R-:W-:Y:S01]  /*1c370*/  SHF.R.S32.HI R2, RZ, 0x1f, R27 ;  /* 0x0000001fff027819 */ /* 0x000fe2000001141b */
[----:B0-----:R-:W-:-:S04]  /*1c380*/  IMAD.WIDE.U32 R4, R4, UR4, RZ ;  /* 0x0000000404047c25 */ /* 0x001fc8000f8e00ff */
[----:B-1----:R-:W-:Y:S01]  /*1c390*/  IMAD.IADD R3, R5, 0x1, R0 ;  /* 0x0000000105037824 */ /* 0x002fe200078e0200 */
[----:B------:R-:W-:Y:S01]  /*1c3a0*/  SEL R0, R2, RZ, !P0 ;  /* 0x000000ff02007207 */ /* 0x000fe20004000000 */
[----:B------:R0:W-:Y:S04]  /*1c3b0*/  STL.64 [R1+0x30], R4 ;  /* 0x0000300401007387 */ /* 0x0001e80000100a00 */
        /* <DEDUP_REMOVED lines=19> */
.L_x_14672:
[----:B------:R-:W-:Y:S05]  /*1c4f0*/  BSYNC B6 ;  /* 0x0000000000067941 */ /* 0x000fea0003800000 */
.L_x_14671:
[----:B------:R-:W2:Y:S01]  /*1c500*/  LDL.LU R2, [R1+0x2c] ;  /* 0x00002c0001027983 */ /* 0x000ea20000300800 */
[----:B------:R-:W-:Y:S01]  /*1c510*/  ULDC.64 UR4, c[0x0][0x2d8] ;  /* 0x0000b60000047ab9 */ /* 0x000fe20000000a00 */
[----:B------:R-:W-:Y:S01]  /*1c520*/  ULDC.64 UR6, c[0x0][0x2e0] ;  /* 0x0000b80000067ab9 */ /* 0x000fe20000000a00 */
[----:B------:R-:W1:Y:S01]  /*1c530*/  LDC R9, c[0x0][0x448] ;  /* 0x00011200ff097b82 */ /* 0x000e620000000800 */
[----:B------:R-:W3:Y:S01]  /*1c540*/  LDL.LU.64 R20, [R1+0x30] ;  /* 0x0000300001147983 */ /* 0x000ee20000300a00 */
[----:B------:R-:W-:-:S03]  /*1c550*/  ULDC.64 UR8, c[0x0][0x280] ;  /* 0x0000a00000087ab9 */ /* 0x000fc60000000a00 */
[----:B0-----:R-:W4:Y:S04]  /*1c560*/  LDL.LU R0, [R1+0x3c] ;  /* 0x00003c0001007983 */ /* 0x001f280000300800 */
[----:B------:R0:W5:Y:S01]  /*1c570*/  LDL R10, [R1+0x24] ;  /* 0x00002400010a7983 */ /* 0x0001620000100800 */
[----:B-1----:R-:W-:-:S13]  /*1c580*/  ISETP.NE.AND P1, PT, R9, 0x1, PT ;  /* 0x000000010900780c */ /* 0x002fda0003f25270 */
[----:B------:R-:W1:Y:S08]  /*1c590*/  @P1 LDC R4, c[0x0][0x44c] ;  /* 0x00011300ff041b82 */ /* 0x000e700000000800 */
[----:B------:R-:W0:Y:S08]  /*1c5a0*/  @P1 LDC R5, c[0x0][0x450] ;  /* 0x00011400ff051b82 */ /* 0x000e300000000800 */
[----:B------:R-:W0:Y:S01]  /*1c5b0*/  @P1 LDC R8, c[0x0][0x450] ;  /* 0x00011400ff081b82 */ /* 0x000e220000000800 */
        /* <DEDUP_REMOVED lines=10> */
[----:B------:R-:W-:Y:S01]  /*1c660*/  ULDC.64 UR6, c[0x0][0x2c8] ;  /* 0x0000b20000067ab9 */ /* 0x000fe20000000a00 */
[----:B------:R4:W5:Y:S02]  /*1c670*/  LDL R26, [R1+0x28] ;  /* 0x00002800011a7983 */ /* 0x0009640000100800 */
[----:B------:R-:W-:Y:S02]  /*1c680*/  IMAD.IADD R3, R3, 0x1, R0 ;  /* 0x0000000103037824 */ /* 0x000fe400078e0200 */
[----:B--2---:R-:W-:Y:S01]  /*1c690*/  IMAD.SHL.U32 R21, R21, 0x10, RZ ;  /* 0x0000001015157824 */ /* 0x004fe200078e00ff */
[----:B---3--:R-:W-:-:S04]  /*1c6a0*/  LOP3.LUT R20, R20, 0x7f, RZ, 0xc0, !PT ;  /* 0x0000007f14147812 */ /* 0x008fc800078ec0ff */
[----:B------:R-:W-:Y:S02]  /*1c6b0*/  LOP3.LUT R21, R21, 0x70, RZ, 0xc0, !PT ;  /* 0x0000007015157812 */ /* 0x000fe400078ec0ff */
[----:B------:R-:W-:-:S04]  /*1c6c0*/  SHF.R.U32.HI R20, RZ, 0x3, R20 ;  /* 0x00000003ff147819 */ /* 0x000fc80000011614 */
[----:B------:R-:W-:-:S05]  /*1c6d0*/  LOP3.LUT R20, R20, R21, RZ, 0xfc, !PT ;  /* 0x0000001514147212 */ /* 0x000fca00078efcff */
[----:B------:R-:W-:-:S04]  /*1c6e0*/  IMAD.IADD R6, R20, 0x1, R25 ;  /* 0x0000000114067824 */ /* 0x000fc800078e0219 */
[----:B-1----:R-:W-:-:S04]  /*1c6f0*/  @P1 IMAD.HI.U32 R0, R6, R4, RZ ;  /* 0x0000000406001227 */ /* 0x002fc800078e00ff */
[----:B------:R-:W-:Y:S01]  /*1c700*/  IMAD.MOV.U32 R4, RZ, RZ, R6 ;  /* 0x000000ffff047224 */ /* 0x000fe200078e0006 */
[----:B0-----:R-:W-:-:S04]  /*1c710*/  @P1 SHF.R.U32.HI R4, RZ, R5, R0 ;  /* 0x00000005ff041219 */ /* 0x001fc80000011600 */
        /* <DEDUP_REMOVED lines=15> */
[----:B------:R-:W-:Y:S01]  /*1c810*/  VIADD R5, R6, 0x80 ;  /* 0x0000008006057836 */ /* 0x000fe20000000000 */
[----:B------:R-:W1:Y:S03]  /*1c820*/  S2R R11, SR_TID.X ;  /* 0x00000000000b7919 */ /* 0x000e660000002100 */
[----:B------:R-:W-:Y:S02]  /*1c830*/  IMAD.MOV.U32 R6, RZ, RZ, R5 ;  /* 0x000000ffff067224 */ /* 0x000fe400078e0005 */
[----:B0-----:R-:W-:-:S05]  /*1c840*/  @P1 IMAD.HI.U32 R7, R5, R7, RZ ;  /* 0x0000000705071227 */ /* 0x001fca00078e00ff */
[----:B------:R-:W-:-:S05]  /*1c850*/  @P1 SHF.R.U32.HI R6, RZ, R8, R7 ;  /* 0x00000008ff061219 */ /* 0x000fca0000011607 */
[----:B------:R-:W-:-:S04]  /*1c860*/  IMAD.MOV R7, RZ, RZ, -R6 ;  /* 0x000000ffff077224 */ /* 0x000fc800078e0a06 */
[----:B------:R-:W-:Y:S01]  /*1c870*/  IMAD R5, R9, R7, R5 ;  /* 0x0000000709057224 */ /* 0x000fe200078e0205 */
[----:B------:R-:W-:Y:S01]  /*1c880*/  SHF.R.S32.HI R7, RZ, 0x1f, R6 ;  /* 0x0000001fff077819 */ /* 0x000fe20000011406 */
[----:B------:R-:W-:-:S04]  /*1c890*/  IMAD.WIDE.U32 R2, R6, UR4, R2 ;  /* 0x0000000406027c25 */ /* 0x000fc8000f8e0002 */
[----:B------:R-:W-:Y:S01]  /*1c8a0*/  IMAD R7, R7, UR4, RZ ;  /* 0x0000000407077c24 */ /* 0x000fe2000f8e02ff */
[----:B------:R-:W-:-:S03]  /*1c8b0*/  ULDC UR4, c[0x0][0x2b8] ;  /* 0x0000ae0000047ab9 */ /* 0x000fc60000000800 */
[----:B------:R-:W-:Y:S01]  /*1c8c0*/  IMAD R7, R6, UR5, R7 ;  /* 0x0000000506077c24 */ /* 0x000fe2000f8e0207 */
[----:B------:R-:W-:Y:S01]  /*1c8d0*/  SHF.R.S32.HI R6, RZ, 0x1f, R5 ;  /* 0x0000001fff067819 */ /* 0x000fe20000011405 */
[----:B-1----:R-:W-:Y:S02]  /*1c8e0*/  IMAD.SHL.U32 R20, R11, 0x8, RZ ;  /* 0x000000080b147824 */ /* 0x002fe400078e00ff */
[----:B------:R-:W-:Y:S02]  /*1c8f0*/  IMAD.IADD R3, R3, 0x1, R7 ;  /* 0x0000000103037824 */ /* 0x000fe400078e0207 */
[----:B------:R-:W-:Y:S02]  /*1c900*/  IMAD R6, R6, UR6, RZ ;  /* 0x0000000606067c24 */ /* 0x000fe4000f8e02ff */
[----:B------:R-:W-:Y:S01]  /*1c910*/  IMAD.WIDE.U32 R2, R5, UR6, R2 ;  /* 0x0000000605027c25 */ /* 0x000fe2000f8e0002 */
[----:B------:R-:W-:-:S03]  /*1c920*/  LOP3.LUT R20, R20, 0x38, RZ, 0xc0, !PT ;  /* 0x0000003814147812 */ /* 0x000fc600078ec0ff */
[----:B------:R-:W-:Y:S01]  /*1c930*/  IMAD R6, R5, UR7, R6 ;  /* 0x0000000705067c24 */ /* 0x000fe2000f8e0206 */
[----:B------:R-:W-:-:S03]  /*1c940*/  LEA R5, P1, R2, UR8, 0x1 ;  /* 0x0000000802057c11 */ /* 0x000fc6000f8208ff */
[----:B------:R-:W-:Y:S01]  /*1c950*/  IMAD.IADD R3, R3, 0x1, R6 ;  /* 0x0000000103037824 */ /* 0x000fe200078e0206 */
[----:B------:R-:W-:Y:S01]  /*1c960*/  ISETP.GE.AND P0, PT, R20, UR4, PT ;  /* 0x0000000414007c0c */ /* 0x000fe2000bf06270 */
[----:B------:R-:W-:Y:S01]  /*1c970*/  UMOV UR4, 0xffffffff ;  /* 0xffffffff00047882 */ /* 0x000fe20000000000 */
[----:B------:R-:W-:Y:S02]  /*1c980*/  LOP3.LUT R21, R11, 0x7f, RZ, 0xc0, !PT ;  /* 0x0000007f0b157812 */ /* 0x000fe400078ec0ff */
[----:B------:R-:W-:Y:S02]  /*1c990*/  LEA.HI.X R3, R2, UR9, R3, 0x1, P1 ;  /* 0x0000000902037c11 */ /* 0x000fe400088f0c03 */
[----:B------:R-:W-:Y:S01]  /*1c9a0*/  SHF.R.U32.HI R21, RZ, 0x3, R21 ;  /* 0x00000003ff157819 */ /* 0x000fe20000011615 */
[----:B----4-:R-:W-:Y:S06]  /*1c9b0*/  BRA.DIV UR4, `(.L_x_14673) ;  /* 0x0000006204c87947 */ /* 0x010fec000b800000 */
[----:B------:R-:W0:Y:S01]  /*1c9c0*/  SHFL.IDX PT, R7, R0, RZ, 0x181f ;  /* 0x00181fff00077589 */ /* 0x000e2200000e0000 */
[----:B-----5:R-:W-:Y:S02]  /*1c9d0*/  IMAD R2, R26, R9, RZ ;  /* 0x000000091a027224 */ /* 0x020fe400078e02ff */
[----:B------:R-:W-:Y:S01]  /*1c9e0*/  IMAD.IADD R25, R21, 0x1, R25 ;  /* 0x0000000115197824 */ /* 0x000fe200078e0219 */
[----:B------:R-:W1:Y:S04]  /*1c9f0*/  SHFL.IDX PT, R6, R4, RZ, 0x181f ;  /* 0x00181fff04067589 */ /* 0x000e6800000e0000 */
[----:B------:R-:W-:Y:S01]  /*1ca00*/  ISETP.GE.AND P1, PT, R25, R2, PT ;  /* 0x000000021900720c */ /* 0x000fe20003f26270 */
[----:B------:R-:W-:-:S12]  /*1ca10*/  SHFL.IDX PT, R8, R5, RZ, 0x181f ;  /* 0x00181fff05087589 */ /* 0x000fd800000e0000 */
        /* <DEDUP_REMOVED lines=73> */
[----:B-1----:R-:W-:-:S05]  /*1ceb0*/  @!P3 LEA R6, P2, R20, R6, 0x1 ;  /* 0x000000061406b211 */ /* 0x002fca00078408ff */
[----:B------:R-:W-:-:S04]  /*1cec0*/  @!P3 IMAD.X R4, RZ, RZ, R4, P2 ;  /* 0x000000ffff04b224 */ /* 0x000fc800010e0604 */
[----:B------:R-:W-:-:S05]  /*1ced0*/  @!P3 IMAD.MOV.U32 R7, RZ, RZ, R4 ;  /* 0x000000ffff07b224 */ /* 0x000fca00078e0004 */
[----:B------:R1:W-:Y:S02]  /*1cee0*/  @!P3 LDGSTS.E.BYPASS.LTC128B.128 [R10+0xbc00], desc[UR42][R6.64], !P0 ;  /* 0x0bc00000060abfae */ /* 0x0003e4000c101d6a */
[----:B-1----:R-:W-:-:S05]  /*1cef0*/  @!P1 LEA R6, P2, R20, R8, 0x1 ;  /* 0x0000000814069211 */ /* 0x002fca00078408ff */
[----:B0-----:R-:W-:-:S04]  /*1cf00*/  @!P1 IMAD.X R0, RZ, RZ, R0, P2 ;  /* 0x000000ffff009224 */ /* 0x001fc800010e0600 */
        /* <DEDUP_REMOVED lines=13> */
[----:B------:R-:W-:Y:S04]  /*1cfe0*/  SHFL.IDX PT, R3, R3, 0x3, 0x181f ;  /* 0x00781f0003037f89 */ /* 0x000fe800000e0000 */
[----:B0-----:R-:W0:Y:S04]  /*1cff0*/  SHFL.IDX PT, R6, R5, 0x2, 0x181f ;  /* 0x00581f0005067f89 */ /* 0x001e2800000e0000 */
[----:B------:R-:W1:Y:S01]  /*1d000*/  SHFL.IDX PT, R5, R5, 0x3, 0x181f ;  /* 0x00781f0005057f89 */ /* 0x000e6200000e0000 */
[----:B0-----:R-:W-:-:S05]  /*1d010*/  @!P1 LEA R6, P2, R20, R6, 0x1 ;  /* 0x0000000614069211 */ /* 0x001fca00078408ff */
[----:B------:R-:W-:-:S04]  /*1d020*/  @!P1 IMAD.X R0, RZ, RZ, R0, P2 ;  /* 0x000000ffff009224 */ /* 0x000fc800010e0600 */
[----:B------:R-:W-:-:S05]  /*1d030*/  @!P1 IMAD.MOV.U32 R7, RZ, RZ, R0 ;  /* 0x000000ffff079224 */ /* 0x000fca00078e0000 */
[----:B-1----:R0:W-:Y:S02]  /*1d040*/  @!P1 LDGSTS.E.BYPASS.LTC128B.128 [R10+0xd400], desc[UR42][R6.64], !P0 ;  /* 0x0d400000060a9fae */ /* 0x0021e4000c101d6a */
.L_x_14861:
[----:B------:R-:W-:-:S05]  /*1d050*/  VIADD R25, R25, 0xb0 ;  /* 0x000000b019197836 */ /* 0x000fca0000000000 */
        /* <DEDUP_REMOVED lines=9> */
.L_x_14674:
        /* <DEDUP_REMOVED lines=18> */
.L_x_14862:
[----:B------:R-:W-:Y:S05]  /*1d210*/  BSYNC B0 ;  /* 0x0000000000007941 */ /* 0x000fea0003800000 */
.L_x_14675:
[----:B------:R-:W0:Y:S04]  /*1d220*/  LDL.LU R3, [R1+0x38] ;  /* 0x0000380001037983 */ /* 0x000e280000300800 */
[----:B------:R-:W2:Y:S01]  /*1d230*/  LDL R2, [R1+0x18] ;  /* 0x0000180001027983 */ /* 0x000ea20000100800 */
[----:B------:R-:W-:Y:S01]  /*1d240*/  BSSY B0, `(.L_x_14677) ;  /* 0x0000108000007945 */ /* 0x000fe20003800000 */
[----:B0-----:R-:W-:-:S05]  /*1d250*/  VIADD R7, R3, 0xfffffffe ;  /* 0xfffffffe03077836 */ /* 0x001fca0000000000 */
[----:B--2---:R-:W-:-:S13]  /*1d260*/  ISETP.GE.AND P0, PT, R7, R2, PT ;  /* 0x000000020700720c */ /* 0x004fda0003f06270 */
[----:B------:R-:W-:Y:S05]  /*1d270*/  @!P0 BRA `(.L_x_14678) ;  /* 0x0000001000108947 */ /* 0x000fea0003800000 */
[----:B------:R0:W5:Y:S01]  /*1d280*/  LDL.LU R20, [R1] ;  /* 0x0000000001147983 */ /* 0x0001620000300800 */
[----:B------:R-:W-:Y:S01]  /*1d290*/  ULDC UR4, c[0x0][0x2f4] ;  /* 0x0000bd0000047ab9 */ /* 0x000fe20000000800 */
[----:B------:R-:W-:Y:S01]  /*1d2a0*/  IMAD.MOV.U32 R6, RZ, RZ, R28 ;  /* 0x000000ffff067224 */ /* 0x000fe200078e001c */
[----:B------:R-:W2:Y:S01]  /*1d2b0*/  S2R R2, SR_TID.X ;  /* 0x0000000000027919 */ /* 0x000ea20000002100 */
[----:B------:R-:W-:Y:S02]  /*1d2c0*/  IMAD.MOV.U32 R26, RZ, RZ, R23 ;  /* 0x000000ffff1a7224 */ /* 0x000fe400078e0017 */
[----:B--2---:R-:W-:-:S05]  /*1d2d0*/  IMAD.SHL.U32 R2, R2, 0x8, RZ ;  /* 0x0000000802027824 */ /* 0x004fca00078e00ff */
[----:B------:R-:W-:-:S04]  /*1d2e0*/  LOP3.LUT R2, R2, 0x38, RZ, 0xc0, !PT ;  /* 0x0000003802027812 */ /* 0x000fc800078ec0ff */
[----:B0-----:R-:W-:-:S13]  /*1d2f0*/  ISETP.GE.AND P1, PT, R2, UR4, PT ;  /* 0x0000000402007c0c */ /* 0x001fda000bf26270 */
.L_x_14691:
        /* <DEDUP_REMOVED lines=42> */
.L_x_14679:
[----:B------:R-:W-:Y:S01]  /*1d5a0*/  LEA R5, R28, R16, 0x3 ;  /* 0x000000101c057211 */ /* 0x000fe200078e18ff */
[----:B------:R-:W-:Y:S01]  /*1d5b0*/  BSSY B1, `(.L_x_14680) ;  /* 0x0000004000017945 */ /* 0x000fe20003800000 */
[----:B------:R-:W-:-:S04]  /*1d5c0*/  SHF.L.U32 R2, R2, 0x1f, RZ ;  /* 0x0000001f02027819 */ /* 0x000fc800000006ff */
[----:B------:R-:W0:Y:S02]  /*1d5d0*/  SYNCS.PHASECHK.TRANS64.TRYWAIT P0, [R5+URZ+0x16840], R2 ;  /* 0x01684002050075a7 */ /* 0x000e24000800017f */
[----:B0-----:R-:W-:Y:S05]  /*1d5e0*/  @!P0 BRA `(.L_x_14681) ;  /* 0x0000006400b48947 */ /* 0x001fea0003800000 */
.L_x_14863:
[----:B------:R-:W-:Y:S05]  /*1d5f0*/  BSYNC B1 ;  /* 0x0000000000017941 */ /* 0x000fea0003800000 */
.L_x_14680:
        /* <DEDUP_REMOVED lines=15> */
[----:B-1----:R-:W-:Y:S01]  /*1d6f0*/  LOP3.LUT R9, R8, 0x7f, RZ, 0xc0, !PT ;  /* 0x0000007f08097812 */ /* 0x002fe200078ec0ff */
[----:B------:R-:W-:Y:S01]  /*1d700*/  IMAD.WIDE.U32 R2, R17, UR4, R2 ;  /* 0x0000000411027c25 */ /* 0x000fe2000f8e0002 */
[----:B------:R-:W-:-:S03]  /*1d710*/  UMOV UR4, 0xffffffff ;  /* 0xffffffff00047882 */ /* 0x000fc60000000000 */
[----:B------:R-:W-:Y:S02]  /*1d720*/  IMAD.SHL.U32 R11, R9, 0x8, RZ ;  /* 0x00000008090b7824 */ /* 0x000fe400078e00ff */
[----:B------:R-:W-:Y:S02]  /*1d730*/  IMAD.SHL.U32 R9, R8, 0x8, RZ ;  /* 0x0000000808097824 */ /* 0x000fe400078e00ff */
[----:B------:R-:W-:-:S03]  /*1d740*/  IMAD R10, R17, UR5, R3 ;  /* 0x00000005110a7c24 */ /* 0x000fc6000f8e0203 */
[----:B------:R-:W-:-:S04]  /*1d750*/  LOP3.LUT R9, R9, 0x1f8, RZ, 0xc0, !PT ;  /* 0x000001f809097812 */ /* 0x000fc800078ec0ff */
[----:B------:R-:W-:Y:S02]  /*1d760*/  LOP3.LUT R9, R9, 0x38, R8, 0x78, !PT ;  /* 0x0000003809097812 */ /* 0x000fe400078e7808 */
[C---:B------:R-:W-:Y:S02]  /*1d770*/  LEA R8, P0, R2.reuse, UR6, 0x1 ;  /* 0x0000000602087c11 */ /* 0x040fe4000f8008ff */
[----:B------:R-:W-:Y:S02]  /*1d780*/  LOP3.LUT R9, R9, 0x200, R11, 0xf8, !PT ;  /* 0x0000020009097812 */ /* 0x000fe400078ef80b */
[----:B------:R-:W-:-:S03]  /*1d790*/  LEA.HI.X R10, R2, UR7, R10, 0x1, P0 ;  /* 0x00000007020a7c11 */ /* 0x000fc600080f0c0a */
[----:B------:R-:W-:Y:S01]  /*1d7a0*/  IMAD R9, R28, 0x2000, R9 ;  /* 0x000020001c097824 */ /* 0x000fe200078e0209 */
[----:B------:R-:W-:Y:S06]  /*1d7b0*/  BRA.DIV UR4, `(.L_x_14682) ;  /* 0x0000006604547947 */ /* 0x000fec000b800000 */
[----:B------:R-:W0:Y:S01]  /*1d7c0*/  S2R R3, SR_TID.X ;  /* 0x0000000000037919 */ /* 0x000e220000002100 */
[----:B------:R-:W-:Y:S01]  /*1d7d0*/  IMAD R9, R9, 0x2, R16 ;  /* 0x0000000209097824 */ /* 0x000fe200078e0210 */
[----:B------:R-:W1:Y:S01]  /*1d7e0*/  SHFL.IDX PT, R2, R8, RZ, 0x181f ;  /* 0x00181fff08027589 */ /* 0x000e6200000e0000 */
[----:B0-----:R-:W-:-:S03]  /*1d7f0*/  IMAD.SHL.U32 R11, R3, 0x8, RZ ;  /* 0x00000008030b7824 */ /* 0x001fc600078e00ff */
[----:B------:R-:W0:Y:S02]  /*1d800*/  SHFL.IDX PT, R3, R10, RZ, 0x181f ;  /* 0x00181fff0a037589 */ /* 0x000e2400000e0000 */
[----:B------:R-:W-:-:S05]  /*1d810*/  LOP3.LUT R11, R11, 0x38, RZ, 0xc0, !PT ;  /* 0x000000380b0b7812 */ /* 0x000fca00078ec0ff */
[----:B------:R-:W-:-:S05]  /*1d820*/  IMAD.SHL.U32 R7, R11, 0x2, RZ ;  /* 0x000000020b077824 */ /* 0x000fca00078e00ff */
[----:B-1----:R-:W-:-:S05]  /*1d830*/  IADD3 R2, P0, R2, R7, RZ ;  /* 0x0000000702027210 */ /* 0x002fca0007f1e0ff */
[----:B0-----:R-:W-:-:S05]  /*1d840*/  IMAD.X R3, RZ, RZ, R3, P0 ;  /* 0x000000ffff037224 */ /* 0x001fca00000e0603 */
        /* <DEDUP_REMOVED lines=34> */
.L_x_14881:
        /* <DEDUP_REMOVED lines=8> */
.L_x_14683:
        /* <DEDUP_REMOVED lines=11> */
.L_x_14684:
[----:B------:R1:W-:Y:S01]  /*1dba0*/  SYNCS.ARRIVE.TRANS64.A1T0 RZ, [R5+URZ+0x16830], RZ ;  /* 0x016830ff05ff79a7 */ /* 0x0003e2000810003f */
[----:B------:R-:W-:Y:S05]  /*1dbb0*/  @!P3 BRA `(.L_x_14685) ;  /* 0x000000000004b947 */ /* 0x000fea0003800000 */
[----:B------:R-:W-:Y:S01]  /*1dbc0*/  BPT.TRAP 0x1 ;  /* 0x000000040000795c */ /* 0x000fe20000300000 */
.L_x_14685:
[----:B------:R-:W-:Y:S01]  /*1dbd0*/  SHF.L.U32 R2, R20, 0x1f, RZ ;  /* 0x0000001f14027819 */ /* 0x000fe200000006ff */
[----:B-1----:R-:W-:Y:S01]  /*1dbe0*/  IMAD R5, R6, 0x8, R16 ;  /* 0x0000000806057824 */ /* 0x002fe200078e0210 */
[----:B------:R-:W-:Y:S03]  /*1dbf0*/  BSSY B1, `(.L_x_14686) ;  /* 0x0000003000017945 */ /* 0x000fe60003800000 */
[----:B------:R-:W1:Y:S02]  /*1dc00*/  SYNCS.PHASECHK.TRANS64.TRYWAIT P0, [R5+URZ+0x16860], R2 ;  /* 0x01686002050075a7 */ /* 0x000e64000800017f */
[----:B-1----:R-:W-:Y:S05]  /*1dc10*/  @!P0 BRA `(.L_x_14687) ;  /* 0x0000006800788947 */ /* 0x002fea0003800000 */
.L_x_14882:
[----:B------:R-:W-:Y:S05]  /*1dc20*/  BSYNC B1 ;  /* 0x0000000000017941 */ /* 0x000fea0003800000 */
.L_x_14686:
[----:B0-----:R-:W2:Y:S01]  /*1dc30*/  LDL R8, [R1+0x14] ;  /* 0x0000140001087983 */ /* 0x001ea20000100800 */
        /* <DEDUP_REMOVED lines=59> */
.L_x_14900:
        /* <DEDUP_REMOVED lines=25> */
.L_x_14689:
        /* <DEDUP_REMOVED lines=12> */
.L_x_14690:
[----:B------:R-:W2:Y:S01]  /*1e240*/  LDL R0, [R1+0x18] ;  /* 0x0000180001007983 */ /* 0x000ea20000100800 */
[----:B------:R0:W-:Y:S01]  /*1e250*/  SYNCS.ARRIVE.TRANS64.A1T0 RZ, [R5+URZ+0x16850], RZ ;  /* 0x016850ff05ff79a7 */ /* 0x0001e2000810003f */
[C---:B------:R-:W-:Y:S02]  /*1e260*/  VIADD R7, R23.reuse, 0xffffffff ;  /* 0xffffffff17077836 */ /* 0x040fe40000000000 */
[----:B------:R0:W5:Y:S01]  /*1e270*/  LDL R20, [R1] ;  /* 0x0000000001147983 */ /* 0x0001620000100800 */
[----:B------:R-:W-:Y:S02]  /*1e280*/  IMAD.MOV.U32 R6, RZ, RZ, R28 ;  /* 0x000000ffff067224 */ /* 0x000fe400078e001c */
[----:B------:R-:W-:Y:S01]  /*1e290*/  IMAD.MOV.U32 R26, RZ, RZ, R23 ;  /* 0x000000ffff1a7224 */ /* 0x000fe200078e0017 */
[----:B--2---:R-:W-:-:S13]  /*1e2a0*/  ISETP.GT.AND P0, PT, R23, R0, PT ;  /* 0x000000001700720c */ /* 0x004fda0003f04270 */
[----:B0-----:R-:W-:Y:S05]  /*1e2b0*/  @P0 BRA `(.L_x_14691) ;  /* 0xfffffff000100947 */ /* 0x001fea000383ffff */
.L_x_14678:
[----:B------:R-:W-:Y:S05]  /*1e2c0*/  BSYNC B0 ;  /* 0x0000000000007941 */ /* 0x000fea0003800000 */
.L_x_14677:
        /* <DEDUP_REMOVED lines=17> */
.L_x_14693:
[----:B------:R-:W-:Y:S05]  /*1e3e0*/  BSYNC B0 ;  /* 0x0000000000007941 */ /* 0x000fea0003800000 */
.L_x_14692:
[----:B------:R-:W-:-:S05]  /*1e3f0*/  IMAD.U32 R0, RZ, RZ, UR38 ;  /* 0x00000026ff007e24 */ /* 0x000fca000f8e00ff */
[----:B------:R-:W-:-:S13]  /*1e400*/  ISETP.NE.AND P0, PT, R0, 0x3, PT ;  /* 0x000000030000780c */ /* 0x000fda0003f05270 */
[----:B------:R-:W-:Y:S05]  /*1e410*/  @!P0 BRA `(.L_x_14694) ;  /* 0x0000000000048947 */ /* 0x000fea0003800000 */
[----:B------:R-:W-:Y:S01]  /*1e420*/  BPT.TRAP 0x1 ;  /* 0x000000040000795c */ /* 0x000fe20000300000 */
.L_x_14694:
[----:B------:R-:W2:Y:S04]  /*1e430*/  LDL R3, [R1] ;  /* 0x0000000001037983 */ /* 0x000ea80000100800 */
[----:B------:R-:W3:Y:S01]  /*1e440*/  LDL.LU R2, [R1+0x14] ;  /* 0x0000140001027983 */ /* 0x000ee20000300800 */
[----:B------:R-:W-:Y:S01]  /*1e450*/  LEA R0, R28, R16, 0x3 ;  /* 0x000000101c007211 */ /* 0x000fe200078e18ff */
[----:B------:R-:W-:Y:S01]  /*1e460*/  BSSY B0, `(.L_x_14695) ;  /* 0x0000005000007945 */ /* 0x000fe20003800000 */
[----:B--2---:R-:W-:-:S04]  /*1e470*/  SHF.L.U32 R3, R3, 0x1f, RZ ;  /* 0x0000001f03037819 */ /* 0x004fc800000006ff */
[----:B------:R-:W0:Y:S01]  /*1e480*/  SYNCS.PHASECHK.TRANS64.TRYWAIT P0, [R0+URZ+0x16860], R3 ;  /* 0x01686003000075a7 */ /* 0x000e22000800017f */
[----:B---3--:R-:W-:Y:S01]  /*1e490*/  IMAD R6, R23, -0x80, R2 ;  /* 0xffffff8017067824 */ /* 0x008fe200078e0202 */
[----:B0-----:R-:W-:Y:S06]  /*1e4a0*/  @!P0 BRA `(.L_x_14696) ;  /* 0x0000006800b08947 */ /* 0x001fec0003800000 */
.L_x_14901:
[----:B------:R-:W-:Y:S05]  /*1e4b0*/  BSYNC B0 ;  /* 0x0000000000007941 */ /* 0x000fea0003800000 */
.L_x_14695:
[----:B------:R-:W1:Y:S01]  /*1e4c0*/  S2R R2, SR_TID.X ;  /* 0x0000000000027919 */ /* 0x000e620000002100 */
[----:B------:R-:W-:Y:S01]  /*1e4d0*/  UMOV UR4, 0xffffffff ;  /* 0xffffffff00047882 */ /* 0x000fe20000000000 */
[----:B------:R-:W2:Y:S01]  /*1e4e0*/  S2R R7, SR_TID.X ;  /* 0x0000000000077919 */ /* 0x000ea20000002100 */
[----:B-1----:R-:W-:Y:S01]  /*1e4f0*/  LOP3.LUT R5, R2, 0x7f, RZ, 0xc0, !PT ;  /* 0x0000007f02057812 */ /* 0x002fe200078ec0ff */
[----:B--2---:R-:W-:-:S04]  /*1e500*/  IMAD.SHL.U32 R2, R7, 0x8, RZ ;  /* 0x0000000807027824 */ /* 0x004fc800078e00ff */
        /* <DEDUP_REMOVED lines=19> */
[----:B------:R-:W1:Y:S03]  /*1e640*/  SHFL.IDX PT, R14, R19, 0x1, 0x181f ;  /* 0x00381f00130e7f89 */ /* 0x000e6600000e0000 */
[----:B0-----:R-:W-:-:S06]  /*1e650*/  IMAD.X R3, RZ, RZ, R3, P2 ;  /* 0x000000ffff037224 */ /* 0x001fcc00010e0603 */
        /* <DEDUP_REMOVED lines=38> */
.L_x_14919:
        /* <DEDUP_REMOVED lines=9> */
.L_x_14698:
        /* <DEDUP_REMOVED lines=11> */
.L_x_14699:
        /* <DEDUP_REMOVED lines=8> */
.L_x_14658:
[----:B------:R-:W-:Y:S05]  /*1ea80*/  BSYNC B7 ;  /* 0x0000000000077941 */ /* 0x000fea0003800000 */
.L_x_14656:
        /* <DEDUP_REMOVED lines=11> */
.L_x_14700:
[----:B------:R-:W3:Y:S01]  /*1eb40*/  S2R R0, SR_TID.X ;  /* 0x0000000000007919 */ /* 0x000ee20000002100 */
[----:B------:R-:W-:Y:S01]  /*1eb50*/  UMOV UR4, 0xffffffff ;  /* 0xffffffff00047882 */ /* 0x000fe20000000000 */
[----:B---3--:R-:W-:-:S04]  /*1eb60*/  LOP3.LUT R8, R0, 0x1f, RZ, 0xc0, !PT ;  /* 0x0000001f00087812 */ /* 0x008fc800078ec0ff */
[----:B------:R-:W-:Y:S01]  /*1eb70*/  ISETP.NE.AND P0, PT, R8, 0x1f, PT ;  /* 0x0000001f0800780c */ /* 0x000fe20003f05270 */
[----:B------:R-:W-:-:S12]  /*1eb80*/  BRA.DIV UR4, `(.L_x_14702) ;  /* 0x0000006e044c7947 */ /* 0x000fd8000b800000 */
[----:B------:R-:W-:Y:S01]  /*1eb90*/  IMAD.IADD R9, R27, 0x1, R8 ;  /* 0x000000011b097824 */ /* 0x000fe200078e0208 */
[----:B------:R-:W-:-:S04]  /*1eba0*/  ULDC UR4, c[0x0][0xc3c] ;  /* 0x00030f0000047ab9 */ /* 0x000fc80000000800 */
[----:B------:R-:W-:-:S13]  /*1ebb0*/  ISETP.GE.OR P1, PT, R9, UR4, !P0 ;  /* 0x0000000409007c0c */ /* 0x000fda000c726670 */
[----:B0-----:R-:W0:Y:S08]  /*1ebc0*/  @!P1 LDC.64 R2, c[0x0][0xc80] ;  /* 0x00032000ff029b82 */ /* 0x001e300000000a00 */
[----:B------:R-:W3:Y:S01]  /*1ebd0*/  @!P1 LDC.64 R4, c[0x0][0xc78] ;  /* 0x00031e00ff049b82 */ /* 0x000ee20000000a00 */
[----:B0-----:R-:W-:-:S05]  /*1ebe0*/  @!P1 IMAD.WIDE R2, R9, 0x4, R2 ;  /* 0x0000000409029825 */ /* 0x001fca00078e0202 */
[----:B--2---:R3:W2:Y:S02]  /*1ebf0*/  @!P1 LDG.E R7, desc[UR42][R2.64] ;  /* 0x0000002a02079981 */ /* 0x0046a4000c1e1900 */
[----:B---3--:R-:W-:-:S05]  /*1ec00*/  @!P1 IMAD.WIDE R2, R9, 0x4, R4 ;  /* 0x0000000409029825 */ /* 0x008fca00078e0204 */
        /* <DEDUP_REMOVED lines=13> */
[----:B-1----:R-:W-:-:S05]  /*1ece0*/  IMAD R13, R5, R25, RZ ;  /* 0x00000019050d7224 */ /* 0x002fca00078e02ff */
        /* <DEDUP_REMOVED lines=16> */
.L_x_14929:
[----:B------:R-:W-:Y:S02]  /*1edf0*/  ULDC UR4, c[0x0][0xc38] ;  /* 0x00030e0000047ab9 */ /* 0x000fe40000000800 */
[----:B------:R-:W-:-:S04]  /*1ee00*/  IMAD.U32 R4, RZ, RZ, UR4 ;  /* 0x00000004ff047e24 */ /* 0x000fc8000f8e00ff */
[----:B-1----:R-:W-:-:S04]  /*1ee10*/  IMAD R3, R14, R4, RZ ;  /* 0x000000040e037224 */ /* 0x002fc800078e02ff */
[----:B------:R-:W-:-:S05]  /*1ee20*/  IMAD.IADD R6, R6, 0x1, R3 ;  /* 0x0000000106067824 */ /* 0x000fca00078e0203 */
[----:B------:R-:W-:-:S13]  /*1ee30*/  ISETP.GT.AND P6, PT, R6, R0, PT ;  /* 0x000000000600720c */ /* 0x000fda0003fc4270 */
[----:B------:R-:W-:Y:S05]  /*1ee40*/  @P6 BRA `(.L_x_14703) ;  /* 0x0000000000a46947 */ /* 0x000fea0003800000 */
.L_x_14706:
        /* <DEDUP_REMOVED lines=35> */
.L_x_14937:
[----:B------:R-:W-:Y:S02]  /*1f080*/  ULDC UR4, c[0x0][0xc38] ;  /* 0x00030e0000047ab9 */ /* 0x000fe40000000800 */
[----:B------:R-:W-:-:S04]  /*1f090*/  IMAD.U32 R4, RZ, RZ, UR4 ;  /* 0x00000004ff047e24 */ /* 0x000fc8000f8e00ff */
[----:B-1----:R-:W-:-:S04]  /*1f0a0*/  IMAD R3, R14, R4, RZ ;  /* 0x000000040e037224 */ /* 0x002fc800078e02ff */
[----:B------:R-:W-:-:S05]  /*1f0b0*/  IMAD.IADD R6, R3, 0x1, R6 ;  /* 0x0000000103067824 */ /* 0x000fca00078e0206 */
[----:B------:R-:W-:-:S13]  /*1f0c0*/  ISETP.GT.AND P6, PT, R6, R0, PT ;  /* 0x000000000600720c */ /* 0x000fda0003fc4270 */
[----:B------:R-:W-:Y:S05]  /*1f0d0*/  @!P6 BRA `(.L_x_14706) ;  /* 0xfffffffc005ce947 */ /* 0x000fea000383ffff */
.L_x_14703:
        /* <DEDUP_REMOVED lines=10> */
.L_x_14942:
[----:B------:R-:W-:-:S13]  /*1f180*/  ISETP.NE.AND P0, PT, R3, RZ, PT ;  /* 0x000000ff0300720c */ /* 0x000fda0003f05270 */
[----:B------:R-:W-:Y:S05]  /*1f190*/  @!P0 BRA `(.L_x_14708) ;  /* 0x0000000000108947 */ /* 0x000fea0003800000 */
[----:B------:R-:W-:Y:S01]  /*1f1a0*/  UMOV UR4, 0xffffffff ;  /* 0xffffffff00047882 */ /* 0x000fe20000000000 */
[----:B------:R-:W-:Y:S02]  /*1f1b0*/  VIADD R12, R7, 0xffffffff ;  /* 0xffffffff070c7836 */ /* 0x000fe40000000000 */
[----:B------:R-:W-:Y:S05]  /*1f1c0*/  BRA.DIV UR4, `(.L_x_14709) ;  /* 0x00000072040c7947 */ /* 0x000fea000b800000 */
[----:B------:R4:W0:Y:S02]  /*1f1d0*/  SHFL.IDX PT, R24, R2, R12, 0x1f ;  /* 0x00001f0c02187589 */ /* 0x00082400000e0000 */
.L_x_14708:
        /* <DEDUP_REMOVED lines=59> */
.L_x_14710:
        /* <DEDUP_REMOVED lines=61> */
.L_x_14711:
[----:B------:R-:W-:-:S05]  /*1f960*/  LOP3.LUT R2, RZ, R2, RZ, 0x33, !PT ;  /* 0x00000002ff027212 */ /* 0x000fca00078e33ff */
[----:B------:R-:W-:Y:S01]  /*1f970*/  IMAD.IADD R25, R25, 0x1, R2 ;  /* 0x0000000119197824 */ /* 0x000fe200078e0202 */
[----:B------:R-:W-:Y:S06]  /*1f980*/  BRA `(.L_x_14712) ;  /* 0x00000000001c7947 */ /* 0x000fec0003800000 */
.L_x_14704:
[----:B------:R-:W-:Y:S01]  /*1f990*/  UMOV UR4, URZ ;  /* 0x0000003f00047c82 */ /* 0x000fe20008000000 */
[----:B------:R-:W-:Y:S01]  /*1f9a0*/  UMOV UR5, URZ ;  /* 0x0000003f00057c82 */ /* 0x000fe20008000000 */
[----:B------:R-:W-:Y:S01]  /*1f9b0*/  ULDC UR6, c[0x0][0xc3c] ;  /* 0x00030f0000067ab9 */ /* 0x000fe20000000800 */
[----:B------:R-:W-:Y:S02]  /*1f9c0*/  IMAD.MOV.U32 R24, RZ, RZ, R0 ;  /* 0x000000ffff187224 */ /* 0x000fe400078e0000 */
[----:B------:R-:W-:Y:S02]  /*1f9d0*/  IMAD.U32 R25, RZ, RZ, UR4 ;  /* 0x00000004ff197e24 */ /* 0x000fe4000f8e00ff */
[----:B------:R-:W-:Y:S02]  /*1f9e0*/  IMAD.U32 R26, RZ, RZ, UR5 ;  /* 0x00000005ff1a7e24 */ /* 0x000fe4000f8e00ff */
[----:B------:R-:W-:-:S07]  /*1f9f0*/  IMAD.U32 R27, RZ, RZ, UR6 ;  /* 0x00000006ff1b7e24 */ /* 0x000fce000f8e00ff */
.L_x_14712:
        /* <DEDUP_REMOVED lines=10> */
.L_x_14701:
[----:B------:R-:W-:Y:S02]  /*1faa0*/  ULDC UR4, c[0x0][0xc3c] ;  /* 0x00030f0000047ab9 */ /* 0x000fe40000000800 */
[----:B----4-:R-:W-:-:S13]  /*1fab0*/  ISETP.GE.AND P0, PT, R27, UR4, PT ;  /* 0x000000041b007c0c */ /* 0x010fda000bf06270 */
[----:B------:R-:W-:Y:S05]  /*1fac0*/  @!P0 BRA `(.L_x_14713) ;  /* 0xffffff9400788947 */ /* 0x000fea000383ffff */
[----:B------:R-:W-:Y:S05]  /*1fad0*/  BSYNC B8 ;  /* 0x0000000000087941 */ /* 0x000fea0003800000 */
.L_x_14600:
        /* <DEDUP_REMOVED lines=12> */
.L_x_14945:
[----:B------:R-:W-:Y:S05]  /*1fba0*/  BSYNC B0 ;  /* 0x0000000000007941 */ /* 0x000fea0003800000 */
.L_x_14714:
[----:B------:R-:W-:-:S03]  /*1fbb0*/  UMOV UR4, 0xffffffff ;  /* 0xffffffff00047882 */ /* 0x000fc60000000000 */
[----:B------:R-:W-:Y:S05]  /*1fbc0*/  BRA.DIV UR4, `(.L_x_14716) ;  /* 0x0000006604c87947 */ /* 0x000fea000b800000 */
[----:B0-----:R-:W0:Y:S02]  /*1fbd0*/  S2R R0, SR_TID.X ;  /* 0x0000000000007919 */ /* 0x001e240000002100 */
[----:B0-----:R-:W-:-:S04]  /*1fbe0*/  SHF.R.U32.HI R0, RZ, 0x5, R0 ;  /* 0x00000005ff007819 */ /* 0x001fc80000011600 */
[----:B------:R-:W-:-:S05]  /*1fbf0*/  LOP3.LUT R0, R0, 0x3, RZ, 0xc0, !PT ;  /* 0x0000000300007812 */ /* 0x000fca00078ec0ff */
[----:B------:R0:W4:Y:S02]  /*1fc00*/  SHFL.IDX PT, R14, R0, RZ, 0x1f ;  /* 0x00001fff000e7589 */ /* 0x00012400000e0000 */
.L_x_14948:
[----:B----4-:R-:W-:-:S13]  /*1fc10*/  ISETP.NE.AND P0, PT, R14, RZ, PT ;  /* 0x000000ff0e00720c */ /* 0x010fda0003f05270 */
[----:B------:R-:W-:Y:S05]  /*1fc20*/  @P0 BRA `(.L_x_14374) ;  /* 0x0000000000900947 */ /* 0x000fea0003800000 */
[----:B------:R-:W-:-:S03]  /*1fc30*/  UMOV UR4, 0xffffffff ;  /* 0xffffffff00047882 */ /* 0x000fc60000000000 */
[----:B------:R-:W-:Y:S05]  /*1fc40*/  BRA.DIV UR4, `(.L_x_14717) ;  /* 0x0000006604dc7947 */ /* 0x000fea000b800000 */
[----:B------:R-:W-:-:S13]  /*1fc50*/  ELECT P6, URZ, PT ;  /* 0x00000000003f782f */ /* 0x000fda00038c0000 */
.L_x_14951:
[----:B------:R-:W-:Y:S05]  /*1fc60*/  @!P6 BRA `(.L_x_14374) ;  /* 0x000000000080e947 */ /* 0x000fea0003800000 */
[----:B------:R-:W-:-:S06]  /*1fc70*/  ULOP3.LUT UR4, UR37, 0x2, URZ, 0xfc, !UPT ;  /* 0x0000000225047892 */ /* 0x000fcc000f8efc3f */
[----:B0-----:R-:W-:-:S05]  /*1fc80*/  IMAD.U32 R0, RZ, RZ, UR4 ;  /* 0x00000004ff007e24 */ /* 0x001fca000f8e00ff */
[----:B------:R-:W-:-:S13]  /*1fc90*/  ISETP.NE.AND P0, PT, R0, 0x3, PT ;  /* 0x000000030000780c */ /* 0x000fda0003f05270 */
[----:B------:R-:W-:Y:S05]  /*1fca0*/  @!P0 BRA `(.L_x_14718) ;  /* 0x0000000000048947 */ /* 0x000fea0003800000 */
[----:B------:R-:W-:Y:S01]  /*1fcb0*/  BPT.TRAP 0x1 ;  /* 0x000000040000795c */ /* 0x000fe20000300000 */
.L_x_14718:
        /* <DEDUP_REMOVED lines=8> */
.L_x_14952:
[----:B------:R-:W4:Y:S01]  /*1fd40*/  LDL.LU R4, [R1] ;  /* 0x0000000001047983 */ /* 0x000f220000300800 */
[----:B------:R-:W-:Y:S02]  /*1fd50*/  SEL R28, R28, RZ, P2 ;  /* 0x000000ff1c1c7207 */ /* 0x000fe40001000000 */
[----:B----4-:R-:W-:Y:S01]  /*1fd60*/  LOP3.LUT R0, R4, R0, RZ, 0x3c, !PT ;  /* 0x0000000004007212 */ /* 0x010fe200078e3cff */
[----:B------:R-:W-:Y:S06]  /*1fd70*/  @!P0 BRA `(.L_x_14720) ;  /* 0x0000000000048947 */ /* 0x000fec0003800000 */
[----:B------:R-:W-:Y:S01]  /*1fd80*/  BPT.TRAP 0x1 ;  /* 0x000000040000795c */ /* 0x000fe20000300000 */
.L_x_14720:
[----:B------:R-:W-:Y:S01]  /*1fd90*/  IMAD R5, R28, 0x8, R5 ;  /* 0x000000081c057824 */ /* 0x000fe200078e0205 */
[----:B------:R-:W-:-:S04]  /*1fda0*/  SHF.L.U32 R0, R0, 0x1f, RZ ;  /* 0x0000001f00007819 */ /* 0x000fc800000006ff */
[----:B------:R-:W4:Y:S02]  /*1fdb0*/  SYNCS.PHASECHK.TRANS64.TRYWAIT P1, [R5+URZ+0x16840], R0 ;  /* 0x01684000050075a7 */ /* 0x000f24000802017f */
[----:B----4-:R-:W-:Y:S05]  /*1fdc0*/  @!P1 BRA `(.L_x_14721) ;  /* 0x0000006400b09947 */ /* 0x010fea0003800000 */
.L_x_14953:
[----:B------:R-:W-:Y:S05]  /*1fdd0*/  @!P0 BRA `(.L_x_14722) ;  /* 0x0000000000048947 */ /* 0x000fea0003800000 */
[----:B------:R-:W-:Y:S01]  /*1fde0*/  BPT.TRAP 0x1 ;  /* 0x000000040000795c */ /* 0x000fe20000300000 */
.L_x_14722:
[----:B------:R-:W0:Y:S02]  /*1fdf0*/  SYNCS.PHASECHK.TRANS64.TRYWAIT P1, [R3+URZ+0x16860], R2 ;  /* 0x01686002030075a7 */ /* 0x000e24000802017f */
[----:B0-----:R-:W-:Y:S05]  /*1fe00*/  @!P1 BRA `(.L_x_14723) ;  /* 0x0000006400b49947 */ /* 0x001fea0003800000 */
.L_x_14954:
[----:B------:R-:W-:Y:S05]  /*1fe10*/  @!P0 BRA `(.L_x_14724) ;  /* 0x0000000000048947 */ /* 0x000fea0003800000 */
[----:B------:R-:W-:Y:S01]  /*1fe20*/  BPT.TRAP 0x1 ;  /* 0x000000040000795c */ /* 0x000fe20000300000 */
.L_x_14724:
[----:B------:R0:W0:Y:S02]  /*1fe30*/  SYNCS.PHASECHK.TRANS64.TRYWAIT P0, [R5+URZ+0x16860], R0 ;  /* 0x01686000050075a7 */ /* 0x000024000800017f */
[----:B0-----:R-:W-:Y:S05]  /*1fe40*/  @!P0 NANOSLEEP.SYNCS 0x989680 ;  /* 0x009896800000895d */ /* 0x001fea0003900000 */
[----:B------:R-:W0:Y:S02]  /*1fe50*/  @!P0 SYNCS.PHASECHK.TRANS64 P0, [R5+URZ+0x16860], R0 ;  /* 0x01686000050085a7 */ /* 0x000e24000800007f */
[----:B0-----:R-:W-:Y:S05]  /*1fe60*/  @!P0 BRA `(.L_x_14724) ;  /* 0xfffffffc00f08947 */ /* 0x001fea000383ffff */
.L_x_14374:
[----:B------:R-:W-:Y:S05]  /*1fe70*/  BSYNC B9 ;  /* 0x0000000000097941 */ /* 0x000fea0003800000 */
.L_x_14371:
[----:B------:R-:W-:Y:S05]  /*1fe80*/  EXIT ;  /* 0x000000000000794d */ /* 0x000fea0003800000 */
.L_x_14402:
[----:B0-----:R0:W1:Y:S02]  /*1fe90*/  SYNCS.PHASECHK.TRANS64.TRYWAIT P6, [R69+URZ+0x16890], R77 ;  /* 0x0168904d450075a7 */ /* 0x00106400080c017f */
[----:B-1----:R-:W-:Y:S05]  /*1fea0*/  @!P6 NANOSLEEP.SYNCS 0x989680 ;  /* 0x009896800000e95d */ /* 0x002fea0003900000 */
[----:B------:R-:W1:Y:S02]  /*1feb0*/  @!P6 SYNCS.PHASECHK.TRANS64 P6, [R69+URZ+0x16890], R77 ;  /* 0x0168904d4500e5a7 */ /* 0x000e6400080c007f */
[----:B-1----:R-:W-:Y:S05]  /*1fec0*/  @!P6 BRA `(.L_x_14402) ;  /* 0xfffffffc00f0e947 */ /* 0x002fea000383ffff */
[----:B------:R-:W-:Y:S05]  /*1fed0*/  BRA `(.L_x_14725) ;  /* 0xfffffe30008c7947 */ /* 0x000fea000383ffff */
.L_x_14403:
        /* <DEDUP_REMOVED lines=8> */
.L_x_14727:
[----:B------:R-:W-:Y:S05]  /*1ff60*/  BSYNC B1 ;  /* 0x0000000000017941 */ /* 0x000fea0003800000 */
.L_x_14726:
        /* <DEDUP_REMOVED lines=8> */
.L_x_14728:
[----:B------:R-:W-:Y:S05]  /*1fff0*/  BRA `(.L_x_14729) ;  /* 0xfffffe3000587947 */ /* 0x000fea000383ffff */
.L_x_14412:
[----:B------:R-:W-:Y:S01]  /*20000*/  BSSY B1, `(.L_x_14730) ;  /* 0x0000008000017945 */ /* 0x000fe20003800000 */
[----:B--2-4-:R-:W-:Y:S02]  /*20010*/  IMAD.MOV.U32 R13, RZ, RZ, R83 ;  /* 0x000000ffff0d7224 */ /* 0x014fe400078e0053 */
[----:B------:R-:W-:Y:S02]  /*20020*/  IMAD.MOV.U32 R12, RZ, RZ, 0x1 ;  /* 0x00000001ff0c7424 */ /* 0x000fe400078e00ff */
[----:B------:R-:W-:Y:S02]  /*20030*/  IMAD.MOV.U32 R11, RZ, RZ, 0x1c1f ;  /* 0x00001c1fff0b7424 */ /* 0x000fe400078e00ff */
[----:B------:R-:W-:-:S07]  /*20040*/  IMAD.MOV.U32 R15, RZ, RZ, -0x1 ;  /* 0xffffffffff0f7424 */ /* 0x000fce00078e00ff */
[----:B01-3--:R-:W-:Y:S05]  /*20050*/  WARPSYNC.COLLECTIVE R15, `(.L_x_14731) ;  /* 0x000000000f087348 */ /* 0x00bfea0003c00000 */
[----:B---3--:R2:W3:Y:S02]  /*20060*/  SHFL.IDX P6, R14, R13, R12, R11 ;  /* 0x0000000c0d0e7389 */ /* 0x0084e400000c000b */
[----:B0123--:R-:W-:Y:S01]  /*20070*/  ENDCOLLECTIVE ;  /* 0x000000000000791b */ /* 0x00ffe20003800000 */
.L_x_14731:
[----:B------:R-:W-:Y:S05]  /*20080*/  BSYNC B1 ;  /* 0x0000000000017941 */ /* 0x000fea0003800000 */
.L_x_14730:
        /* <DEDUP_REMOVED lines=8> */
.L_x_14732:
[----:B------:R-:W-:Y:S05]  /*20110*/  BRA `(.L_x_14733) ;  /* 0xfffffe3400cc7947 */ /* 0x000fea000383ffff */
.L_x_14424:
[----:B-1----:R1:W2:Y:S02]  /*20120*/  SYNCS.PHASECHK.TRANS64.TRYWAIT P4, [R69+URZ+0x16890], R77 ;  /* 0x0168904d450075a7 */ /* 0x0022a4000808017f */
[----:B--2---:R-:W-:Y:S05]  /*20130*/  @!P4 NANOSLEEP.SYNCS 0x989680 ;  /* 0x009896800000c95d */ /* 0x004fea0003900000 */
[----:B------:R-:W2:Y:S02]  /*20140*/  @!P4 SYNCS.PHASECHK.TRANS64 P4, [R69+URZ+0x16890], R77 ;  /* 0x0168904d4500c5a7 */ /* 0x000ea4000808007f */
[----:B--2---:R-:W-:Y:S05]  /*20150*/  @!P4 BRA `(.L_x_14424) ;  /* 0xfffffffc00f0c947 */ /* 0x004fea000383ffff */
[----:B------:R-:W-:Y:S05]  /*20160*/  BRA `(.L_x_14734) ;  /* 0xfffffe4000f07947 */ /* 0x000fea000383ffff */
.L_x_14425:
[----:B------:R-:W-:Y:S01]  /*20170*/  BSSY B1, `(.L_x_14735) ;  /* 0x0000008000017945 */ /* 0x000fe20003800000 */
[----:B0-----:R-:W-:Y:S02]  /*20180*/  IMAD.MOV.U32 R13, RZ, RZ, R83 ;  /* 0x000000ffff0d7224 */ /* 0x001fe400078e0053 */
[----:B------:R-:W-:Y:S02]  /*20190*/  IMAD.MOV.U32 R12, RZ, RZ, RZ ;  /* 0x000000ffff0c7224 */ /* 0x000fe400078e00ff */
[----:B------:R-:W-:Y:S02]  /*201a0*/  IMAD.MOV.U32 R11, RZ, RZ, 0x1c1f ;  /* 0x00001c1fff0b7424 */ /* 0x000fe400078e00ff */
[----:B------:R-:W-:-:S07]  /*201b0*/  IMAD.MOV.U32 R15, RZ, RZ, -0x1 ;  /* 0xffffffffff0f7424 */ /* 0x000fce00078e00ff */
[----:B-1----:R-:W-:Y:S05]  /*201c0*/  WARPSYNC.COLLECTIVE R15, `(.L_x_14736) ;  /* 0x000000000f087348 */ /* 0x002fea0003c00000 */
[----:B------:R0:W2:Y:S02]  /*201d0*/  SHFL.IDX P6, R14, R13, R12, R11 ;  /* 0x0000000c0d0e7389 */ /* 0x0000a400000c000b */
[----:B012---:R-:W-:Y:S01]  /*201e0*/  ENDCOLLECTIVE ;  /* 0x000000000000791b */ /* 0x007fe20003800000 */
.L_x_14736:
[----:B------:R-:W-:Y:S05]  /*201f0*/  BSYNC B1 ;  /* 0x0000000000017941 */ /* 0x000fea0003800000 */
.L_x_14735:
        /* <DEDUP_REMOVED lines=8> */
.L_x_14737:
[----:B------:R-:W-:Y:S01]  /*20280*/  IMAD.MOV.U32 R80, RZ, RZ, R14 ;  /* 0x000000ffff507224 */ /* 0x000fe200078e000e */
[----:B------:R-:W-:Y:S06]  /*20290*/  BRA `(.L_x_14738) ;  /* 0xfffffe4000bc7947 */ /* 0x000fec000383ffff */
.L_x_14430:
        /* <DEDUP_REMOVED lines=8> */
.L_x_14740:
[----:B------:R-:W-:Y:S05]  /*20320*/  BSYNC B1 ;  /* 0x0000000000017941 */ /* 0x000fea0003800000 */
.L_x_14739:
        /* <DEDUP_REMOVED lines=8> */
.L_x_14741:
[----:B------:R-:W-:Y:S01]  /*203b0*/  IMAD.MOV.U32 R82, RZ, RZ, R14 ;  /* 0x000000ffff527224 */ /* 0x000fe200078e000e */
[----:B------:R-:W-:Y:S06]  /*203c0*/  BRA `(.L_x_14742) ;  /* 0xfffffe4800687947 */ /* 0x000fec000383ffff */
.L_x_14435:
[----:B0-----:R0:W1:Y:S02]  /*203d0*/  SYNCS.PHASECHK.TRANS64.TRYWAIT P3, [R69+URZ+0x16890], R77 ;  /* 0x0168904d450075a7 */ /* 0x001064000806017f */
[----:B-1----:R-:W-:Y:S05]  /*203e0*/  @!P3 NANOSLEEP.SYNCS 0x989680 ;  /* 0x009896800000b95d */ /* 0x002fea0003900000 */
[----:B------:R-:W1:Y:S02]  /*203f0*/  @!P3 SYNCS.PHASECHK.TRANS64 P3, [R69+URZ+0x16890], R77 ;  /* 0x0168904d4500b5a7 */ /* 0x000e64000806007f */
[----:B-1----:R-:W-:Y:S05]  /*20400*/  @!P3 BRA `(.L_x_14435) ;  /* 0xfffffffc00f0b947 */ /* 0x002fea000383ffff */
[----:B------:R-:W-:Y:S05]  /*20410*/  BRA `(.L_x_14743) ;  /* 0xfffffe5000747947 */ /* 0x000fea000383ffff */
.L_x_14436:
        /* <DEDUP_REMOVED lines=8> */
.L_x_14745:
[----:B------:R-:W-:Y:S05]  /*204a0*/  BSYNC B1 ;  /* 0x0000000000017941 */ /* 0x000fea0003800000 */
.L_x_14744:
        /* <DEDUP_REMOVED lines=8> */
.L_x_14746:
[----:B------:R-:W-:Y:S01]  /*20530*/  IMAD.MOV.U32 R9, RZ, RZ, R14 ;  /* 0x000000ffff097224 */ /* 0x000fe200078e000e */
[----:B------:R-:W-:Y:S06]  /*20540*/  BRA `(.L_x_14747) ;  /* 0xfffffe5000a47947 */ /* 0x000fec000383ffff */
.L_x_14439:
        /* <DEDUP_REMOVED lines=8> */
.L_x_14749:
[----:B------:R-:W-:Y:S05]  /*205d0*/  BSYNC B1 ;  /* 0x0000000000017941 */ /* 0x000fea0003800000 */
.L_x_14748:
        /* <DEDUP_REMOVED lines=8> */
.L_x_14750:
[----:B------:R-:W-:Y:S01]  /*20660*/  IMAD.MOV.U32 R9, RZ, RZ, R14 ;  /* 0x000000ffff097224 */ /* 0x000fe200078e000e */
[----:B------:R-:W-:Y:S06]  /*20670*/  BRA `(.L_x_14751) ;  /* 0xfffffe5000a47947 */ /* 0x000fec000383ffff */
.L_x_14443:
[----:B0-----:R0:W3:Y:S02]  /*20680*/  SYNCS.PHASECHK.TRANS64.TRYWAIT P4, [R69+URZ+0x168b0], R77 ;  /* 0x0168b04d450075a7 */ /* 0x0010e4000808017f */
[----:B---3--:R-:W-:Y:S05]  /*20690*/  @!P4 NANOSLEEP.SYNCS 0x989680 ;  /* 0x009896800000c95d */ /* 0x008fea0003900000 */
[----:B------:R-:W3:Y:S02]  /*206a0*/  @!P4 SYNCS.PHASECHK.TRANS64 P4, [R69+URZ+0x168b0], R77 ;  /* 0x0168b04d4500c5a7 */ /* 0x000ee4000808007f */
[----:B---3--:R-:W-:Y:S05]  /*206b0*/  @!P4 BRA `(.L_x_14443) ;  /* 0xfffffffc00f0c947 */ /* 0x008fea000383ffff */
[----:B------:R-:W-:Y:S05]  /*206c0*/  BRA `(.L_x_14752) ;  /* 0xfffffe5400207947 */ /* 0x000fea000383ffff */
.L_x_14461:
        /* <DEDUP_REMOVED lines=8> */
[----:B------:R-:W-:-:S05]  /*20750*/  SHF.R.S32.HI R0, RZ, 0x7, R0 ;  /* 0x00000007ff007819 */ /* 0x000fca0000011400 */
[----:B------:R-:W-:-:S07]  /*20760*/  IMAD.MOV.U32 R13, RZ, RZ, R0 ;  /* 0x000000ffff0d7224 */ /* 0x000fce00078e0000 */
[----:B-----5:R-:W-:Y:S05]  /*20770*/  WARPSYNC.COLLECTIVE R15, `(.L_x_14754) ;  /* 0x000000000f087348 */ /* 0x020fea0003c00000 */
[----:B------:R0:W1:Y:S02]  /*20780*/  SHFL.IDX P6, R14, R13, R12, R11 ;  /* 0x0000000c0d0e7389 */ /* 0x00006400000c000b */
[----:B01---5:R-:W-:Y:S01]  /*20790*/  ENDCOLLECTIVE ;  /* 0x000000000000791b */ /* 0x023fe20003800000 */
.L_x_14754:
[----:B------:R-:W-:Y:S05]  /*207a0*/  BSYNC B0 ;  /* 0x0000000000007941 */ /* 0x000fea0003800000 */
.L_x_14753:
[----:B------:R0:W-:Y:S01]  /*207b0*/  STL [R1+0x2c], R14 ;  /* 0x00002c0e01007387 */ /* 0x0001e20000100800 */
[----:B------:R-:W-:Y:S05]  /*207c0*/  BRA `(.L_x_14755) ;  /* 0xfffffe6000587947 */ /* 0x000fea000383ffff */
.L_x_14473:
[----:B------:R-:W-:Y:S01]  /*207d0*/  BSSY B1, `(.L_x_14756) ;  /* 0x0000008000017945 */ /* 0x000fe20003800000 */
[----:B------:R-:W-:Y:S02]  /*207e0*/  IMAD.MOV.U32 R13, RZ, RZ, R6 ;  /* 0x000000ffff0d7224 */ /* 0x000fe400078e0006 */
[----:B------:R-:W-:Y:S02]  /*207f0*/  IMAD.MOV.U32 R12, RZ, RZ, RZ ;  /* 0x000000ffff0c7224 */ /* 0x000fe400078e00ff */
[----:B------:R-:W-:Y:S02]  /*20800*/  IMAD.MOV.U32 R11, RZ, RZ, 0x1c1f ;  /* 0x00001c1fff0b7424 */ /* 0x000fe400078e00ff */
[----:B------:R-:W-:-:S07]  /*20810*/  IMAD.MOV.U32 R15, RZ, RZ, -0x1 ;  /* 0xffffffffff0f7424 */ /* 0x000fce00078e00ff */
[----:B0-----:R-:W-:Y:S05]  /*20820*/  WARPSYNC.COLLECTIVE R15, `(.L_x_14757) ;  /* 0x000000000f087348 */ /* 0x001fea0003c00000 */
[----:B0-----:R0:W1:Y:S02]  /*20830*/  SHFL.IDX P6, R14, R13, R12, R11 ;  /* 0x0000000c0d0e7389 */ /* 0x00106400000c000b */
[----:B01----:R-:W-:Y:S01]  /*20840*/  ENDCOLLECTIVE ;  /* 0x000000000000791b */ /* 0x003fe20003800000 */
.L_x_14757:
[----:B------:R-:W-:Y:S05]  /*20850*/  BSYNC B1 ;  /* 0x0000000000017941 */ /* 0x000fea0003800000 */
.L_x_14756:
        /* <DEDUP_REMOVED lines=8> */
.L_x_14758:
[----:B------:R-:W-:Y:S02]  /*208e0*/  IMAD.MOV.U32 R13, RZ, RZ, R8 ;  /* 0x000000ffff0d7224 */ /* 0x000fe400078e0008 */
[----:B------:R-:W-:-:S07]  /*208f0*/  IMAD.MOV.U32 R0, RZ, RZ, R14 ;  /* 0x000000ffff007224 */ /* 0x000fce00078e000e */
[----:B------:R-:W-:Y:S05]  /*20900*/  WARPSYNC.COLLECTIVE R15, `(.L_x_14759) ;  /* 0x000000000f087348 */ /* 0x000fea0003c00000 */
[----:B------:R0:W1:Y:S02]  /*20910*/  SHFL.IDX P6, R14, R13, R12, R11 ;  /* 0x0000000c0d0e7389 */ /* 0x00006400000c000b */
[----:B01----:R-:W-:Y:S01]  /*20920*/  ENDCOLLECTIVE ;  /* 0x000000000000791b */ /* 0x003fe20003800000 */
.L_x_14759:
[----:B------:R-:W-:Y:S02]  /*20930*/  IMAD.MOV.U32 R13, RZ, RZ, R7 ;  /* 0x000000ffff0d7224 */ /* 0x000fe400078e0007 */
[----:B------:R-:W-:-:S07]  /*20940*/  IMAD.MOV.U32 R5, RZ, RZ, R14 ;  /* 0x000000ffff057224 */ /* 0x000fce00078e000e */
[----:B------:R-:W-:Y:S05]  /*20950*/  WARPSYNC.COLLECTIVE R15, `(.L_x_14760) ;  /* 0x000000000f087348 */ /* 0x000fea0003c00000 */
[----:B------:R0:W1:Y:S02]  /*20960*/  SHFL.IDX P6, R14, R13, R12, R11 ;  /* 0x0000000c0d0e7389 */ /* 0x00006400000c000b */
[----:B01----:R-:W-:Y:S01]  /*20970*/  ENDCOLLECTIVE ;  /* 0x000000000000791b */ /* 0x003fe20003800000 */
.L_x_14760:
[----:B------:R-:W-:Y:S05]  /*20980*/  BRA `(.L_x_14761) ;  /* 0xfffffe6400f47947 */ /* 0x000fea000383ffff */
.L_x_14476:
[----:B------:R-:W-:Y:S01]  /*20990*/  BSSY B1, `(.L_x_14762) ;  /* 0x0000008000017945 */ /* 0x000fe20003800000 */
[----:B------:R-:W-:Y:S02]  /*209a0*/  IMAD.MOV.U32 R13, RZ, RZ, R6 ;  /* 0x000000ffff0d7224 */ /* 0x000fe400078e0006 */
[----:B------:R-:W-:Y:S02]  /*209b0*/  IMAD.MOV.U32 R12, RZ, RZ, 0x1 ;  /* 0x00000001ff0c7424 */ /* 0x000fe400078e00ff */
[----:B------:R-:W-:Y:S02]  /*209c0*/  IMAD.MOV.U32 R11, RZ, RZ, 0x1c1f ;  /* 0x00001c1fff0b7424 */ /* 0x000fe400078e00ff */
[----:B------:R-:W-:-:S07]  /*209d0*/  IMAD.MOV.U32 R15, RZ, RZ, -0x1 ;  /* 0xffffffffff0f7424 */ /* 0x000fce00078e00ff */
[----:B-1----:R-:W-:Y:S05]  /*209e0*/  WARPSYNC.COLLECTIVE R15, `(.L_x_14763) ;  /* 0x000000000f087348 */ /* 0x002fea0003c00000 */
[----:B------:R0:W2:Y:S02]  /*209f0*/  SHFL.IDX P6, R14, R13, R12, R11 ;  /* 0x0000000c0d0e7389 */ /* 0x0000a400000c000b */
[----:B012---:R-:W-:Y:S01]  /*20a00*/  ENDCOLLECTIVE ;  /* 0x000000000000791b */ /* 0x007fe20003800000 */
.L_x_14763:
[----:B------:R-:W-:Y:S05]  /*20a10*/  BSYNC B1 ;  /* 0x0000000000017941 */ /* 0x000fea0003800000 */
.L_x_14762:
        /* <DEDUP_REMOVED lines=8> */
.L_x_14764:
[----:B------:R-:W-:Y:S02]  /*20aa0*/  IMAD.MOV.U32 R13, RZ, RZ, R8 ;  /* 0x000000ffff0d7224 */ /* 0x000fe400078e0008 */
[----:B------:R-:W-:-:S07]  /*20ab0*/  IMAD.MOV.U32 R0, RZ, RZ, R14 ;  /* 0x000000ffff007224 */ /* 0x000fce00078e000e */
[----:B------:R-:W-:Y:S05]  /*20ac0*/  WARPSYNC.COLLECTIVE R15, `(.L_x_14765) ;  /* 0x000000000f087348 */ /* 0x000fea0003c00000 */
[----:B------:R0:W1:Y:S02]  /*20ad0*/  SHFL.IDX P6, R14, R13, R12, R11 ;  /* 0x0000000c0d0e7389 */ /* 0x00006400000c000b */
[----:B01----:R-:W-:Y:S01]  /*20ae0*/  ENDCOLLECTIVE ;  /* 0x000000000000791b */ /* 0x003fe20003800000 */
.L_x_14765:
[----:B------:R-:W-:Y:S02]  /*20af0*/  IMAD.MOV.U32 R13, RZ, RZ, R7 ;  /* 0x000000ffff0d7224 */ /* 0x000fe400078e0007 */
[----:B------:R-:W-:-:S07]  /*20b00*/  IMAD.MOV.U32 R5, RZ, RZ, R14 ;  /* 0x000000ffff057224 */ /* 0x000fce00078e000e */
[----:B------:R-:W-:Y:S05]  /*20b10*/  WARPSYNC.COLLECTIVE R15, `(.L_x_14766) ;  /* 0x000000000f087348 */ /* 0x000fea0003c00000 */
[----:B------:R0:W1:Y:S02]  /*20b20*/  SHFL.IDX P6, R14, R13, R12, R11 ;  /* 0x0000000c0d0e7389 */ /* 0x00006400000c000b */
[----:B01----:R-:W-:Y:S01]  /*20b30*/  ENDCOLLECTIVE ;  /* 0x000000000000791b */ /* 0x003fe20003800000 */
.L_x_14766:
[----:B------:R-:W-:Y:S05]  /*20b40*/  BRA `(.L_x_14767) ;  /* 0xfffffe6800547947 */ /* 0x000fea000383ffff */
.L_x_14480:
[----:B0-----:R0:W1:Y:S02]  /*20b50*/  SYNCS.PHASECHK.TRANS64.TRYWAIT P0, [R2+URZ+0x16800], R5 ;  /* 0x01680005020075a7 */ /* 0x001064000800017f */
[----:B-1----:R-:W-:Y:S05]  /*20b60*/  @!P0 NANOSLEEP.SYNCS 0x989680 ;  /* 0x009896800000895d */ /* 0x002fea0003900000 */
[----:B------:R-:W1:Y:S02]  /*20b70*/  @!P0 SYNCS.PHASECHK.TRANS64 P0, [R2+URZ+0x16800], R5 ;  /* 0x01680005020085a7 */ /* 0x000e64000800007f */
[----:B-1----:R-:W-:Y:S05]  /*20b80*/  @!P0 BRA `(.L_x_14480) ;  /* 0xfffffffc00f08947 */ /* 0x002fea000383ffff */
[----:B------:R-:W-:Y:S05]  /*20b90*/  BRA `(.L_x_14768) ;  /* 0xfffffe6c00547947 */ /* 0x000fea000383ffff */
.L_x_14488:
[----:B------:R-:W1:Y:S01]  /*20ba0*/  LDC R41, c[0x0][0x3f4] ;  /* 0x0000fd00ff297b82 */ /* 0x000e620000000800 */
[----:B------:R-:W-:Y:S01]  /*20bb0*/  BSSY B1, `(.L_x_14769) ;  /* 0x0000008000017945 */ /* 0x000fe20003800000 */
[----:B------:R-:W-:Y:S02]  /*20bc0*/  IMAD.MOV.U32 R13, RZ, RZ, R26 ;  /* 0x000000ffff0d7224 */ /* 0x000fe400078e001a */
[----:B------:R-:W-:Y:S02]  /*20bd0*/  IMAD.MOV.U32 R12, RZ, RZ, RZ ;  /* 0x000000ffff0c7224 */ /* 0x000fe400078e00ff */
[----:B------:R-:W-:Y:S02]  /*20be0*/  IMAD.MOV.U32 R11, RZ, RZ, 0x1c1f ;  /* 0x00001c1fff0b7424 */ /* 0x000fe400078e00ff */
[----:B------:R-:W-:-:S07]  /*20bf0*/  IMAD.MOV.U32 R15, RZ, RZ, -0x1 ;  /* 0xffffffffff0f7424 */ /* 0x000fce00078e00ff */
[----:B01----:R-:W-:Y:S05]  /*20c00*/  WARPSYNC.COLLECTIVE R15, `(.L_x_14770) ;  /* 0x000000000f087348 */ /* 0x003fea0003c00000 */
[----:B0-----:R0:W2:Y:S02]  /*20c10*/  SHFL.IDX P6, R14, R13, R12, R11 ;  /* 0x0000000c0d0e7389 */ /* 0x0010a400000c000b */
[----:B012---:R-:W-:Y:S01]  /*20c20*/  ENDCOLLECTIVE ;  /* 0x000000000000791b */ /* 0x007fe20003800000 */
.L_x_14770:
[----:B------:R-:W-:Y:S05]  /*20c30*/  BSYNC B1 ;  /* 0x0000000000017941 */ /* 0x000fea0003800000 */
.L_x_14769:
[----:B------:R-:W-:Y:S01]  /*20c40*/  IMAD.MOV.U32 R13, RZ, RZ, R25 ;  /* 0x000000ffff0d7224 */ /* 0x000fe200078e0019 */
[----:B------:R-:W-:Y:S01]  /*20c50*/  ISETP.GE.AND P0, PT, R16, R41, PT ;  /* 0x000000291000720c */ /* 0x000fe20003f06270 */
[----:B------:R-:W-:Y:S02]  /*20c60*/  IMAD.MOV.U32 R12, RZ, RZ, RZ ;  /* 0x000000ffff0c7224 */ /* 0x000fe400078e00ff */
[----:B------:R-:W-:Y:S02]  /*20c70*/  IMAD.MOV.U32 R11, RZ, RZ, 0x1c1f ;  /* 0x00001c1fff0b7424 */ /* 0x000fe400078e00ff */
[----:B------:R-:W-:Y:S02]  /*20c80*/  IMAD.MOV.U32 R15, RZ, RZ, -0x1 ;  /* 0xffffffffff0f7424 */ /* 0x000fe400078e00ff */
[----:B------:R-:W-:Y:S02]  /*20c90*/  IMAD.MOV.U32 R0, RZ, RZ, R14 ;  /* 0x000000ffff007224 */ /* 0x000fe400078e000e */
[----:B------:R-:W-:-:S07]  /*20ca0*/  IMAD R32, R156, R21, RZ ;  /* 0x000000159c207224 */ /* 0x000fce00078e02ff */
[----:B------:R-:W-:Y:S05]  /*20cb0*/  WARPSYNC.COLLECTIVE R15, `(.L_x_14771) ;  /* 0x000000000f087348 */ /* 0x000fea0003c00000 */
[----:B------:R0:W1:Y:S02]  /*20cc0*/  SHFL.IDX P6, R14, R13, R12, R11 ;  /* 0x0000000c0d0e7389 */ /* 0x00006400000c000b */
[----:B01----:R-:W-:Y:S01]  /*20cd0*/  ENDCOLLECTIVE ;  /* 0x000000000000791b */ /* 0x003fe20003800000 */
.L_x_14771:
        /* <DEDUP_REMOVED lines=8> */
.L_x_14772:
[----:B------:R-:W-:-:S05]  /*20d60*/  @!P1 IADD3 R6, P2, R3, R5, RZ ;  /* 0x0000000503069210 */ /* 0x000fca0007f5e0ff */
[----:B------:R-:W-:Y:S02]  /*20d70*/  @!P1 IMAD.X R7, R0, 0x1, R21, P2 ;  /* 0x0000000100079824 */ /* 0x000fe400010e0615 */
[----:B------:R-:W-:Y:S02]  /*20d80*/  IMAD.MOV.U32 R13, RZ, RZ, R27 ;  /* 0x000000ffff0d7224 */ /* 0x000fe400078e001b */
[----:B------:R-:W-:-:S07]  /*20d90*/  IMAD.MOV.U32 R4, RZ, RZ, R14 ;  /* 0x000000ffff047224 */ /* 0x000fce00078e000e */
[----:B------:R-:W-:Y:S05]  /*20da0*/  WARPSYNC.COLLECTIVE R15, `(.L_x_14773) ;  /* 0x000000000f087348 */ /* 0x000fea0003c00000 */
[----:B------:R0:W1:Y:S02]  /*20db0*/  SHFL.IDX P6, R14, R13, R12, R11 ;  /* 0x0000000c0d0e7389 */ /* 0x00006400000c000b */
[----:B01----:R-:W-:Y:S01]  /*20dc0*/  ENDCOLLECTIVE ;  /* 0x000000000000791b */ /* 0x003fe20003800000 */
.L_x_14773:
[----:B------:R-:W2:Y:S01]  /*20dd0*/  @!P1 LD.E.128 R8, desc[UR42][R6.64] ;  /* 0x0000002a06089980 */ /* 0x000ea2000c101d00 */
[----:B------:R-:W-:-:S05]  /*20de0*/  @!P1 IADD3 R14, P2, R14, R5, RZ ;  /* 0x000000050e0e9210 */ /* 0x000fca0007f5e0ff */
[----:B------:R-:W-:-:S04]  /*20df0*/  @!P1 IMAD.X R3, R4, 0x1, R21, P2 ;  /* 0x0000000104039824 */ /* 0x000fc800010e0615 */
[----:B------:R-:W-:-:S05]  /*20e00*/  @!P1 IMAD.MOV.U32 R15, RZ, RZ, R3 ;  /* 0x000000ffff0f9224 */ /* 0x000fca00078e0003 */
[----:B------:R0:W5:Y:S01]  /*20e10*/  @!P1 LD.E.128 R4, desc[UR42][R14.64] ;  /* 0x0000002a0e049980 */ /* 0x000162000c101d00 */
[----:B------:R-:W-:Y:S01]  /*20e20*/  CS2R R36, SRZ ;  /* 0x0000000000247805 */ /* 0x000fe2000001ff00 */
[----:B------:R-:W-:Y:S01]  /*20e30*/  IMAD.MOV.U32 R13, RZ, RZ, R26 ;  /* 0x000000ffff0d7224 */ /* 0x000fe200078e001a */
[----:B------:R-:W-:Y:S01]  /*20e40*/  CS2R R34, SRZ ;  /* 0x0000000000227805 */ /* 0x000fe2000001ff00 */
[----:B------:R-:W-:Y:S01]  /*20e50*/  IMAD.MOV.U32 R12, RZ, RZ, 0x1 ;  /* 0x00000001ff0c7424 */ /* 0x000fe200078e00ff */
[----:B------:R-:W-:Y:S02]  /*20e60*/  CS2R R28, SRZ ;  /* 0x00000000001c7805 */ /* 0x000fe4000001ff00 */
[----:B------:R-:W-:Y:S01]  /*20e70*/  CS2R R20, SRZ ;  /* 0x0000000000147805 */ /* 0x000fe2000001ff00 */
[----:B0-----:R-:W-:Y:S02]  /*20e80*/  IMAD.MOV.U32 R15, RZ, RZ, -0x1 ;  /* 0xffffffffff0f7424 */ /* 0x001fe400078e00ff */
[----:B--2---:R-:W-:-:S02]  /*20e90*/  @!P1 IMAD.MOV.U32 R37, RZ, RZ, R11 ;  /* 0x000000ffff259224 */ /* 0x004fc400078e000b */
[----:B------:R-:W-:Y:S02]  /*20ea0*/  IMAD.MOV.U32 R11, RZ, RZ, 0x1c1f ;  /* 0x00001c1fff0b7424 */ /* 0x000fe400078e00ff */
[----:B------:R-:W-:Y:S02]  /*20eb0*/  @!P1 IMAD.MOV.U32 R34, RZ, RZ, R8 ;  /* 0x000000ffff229224 */ /* 0x000fe400078e0008 */
[----:B------:R-:W-:-:S07]  /*20ec0*/  @!P1 IMAD.MOV.U32 R35, RZ, RZ, R9 ;  /* 0x000000ffff239224 */ /* 0x000fce00078e0009 */
[----:B-----5:R-:W-:Y:S05]  /*20ed0*/  WARPSYNC.COLLECTIVE R15, `(.L_x_14774) ;  /* 0x000000000f087348 */ /* 0x020fea0003c00000 */
[----:B------:R0:W1:Y:S02]  /*20ee0*/  SHFL.IDX P6, R14, R13, R12, R11 ;  /* 0x0000000c0d0e7389 */ /* 0x00006400000c000b */
[----:B01---5:R-:W-:Y:S01]  /*20ef0*/  ENDCOLLECTIVE ;  /* 0x000000000000791b */ /* 0x023fe20003800000 */
.L_x_14774:
[----:B------:R-:W-:Y:S02]  /*20f00*/  IMAD.MOV.U32 R0, RZ, RZ, R34 ;  /* 0x000000ffff007224 */ /* 0x000fe400078e0022 */
[----:B------:R-:W-:Y:S02]  /*20f10*/  IMAD.MOV.U32 R3, RZ, RZ, R35 ;  /* 0x000000ffff037224 */ /* 0x000fe400078e0023 */
[----:B------:R-:W-:Y:S01]  /*20f20*/  @!P1 IMAD.MOV.U32 R36, RZ, RZ, R10 ;  /* 0x000000ffff249224 */ /* 0x000fe200078e000a */
[----:B------:R-:W-:Y:S01]  /*20f30*/  PRMT R42, R0, 0x7610, R42 ;  /* 0x00007610002a7816 */ /* 0x000fe2000000002a */
[----:B------:R-:W-:Y:S01]  /*20f40*/  IMAD.MOV.U32 R9, RZ, RZ, R37 ;  /* 0x000000ffff097224 */ /* 0x000fe200078e0025 */
[----:B------:R-:W-:Y:S01]  /*20f50*/  PRMT R43, R3, 0x7610, R43 ;  /* 0x00007610032b7816 */ /* 0x000fe2000000002b */
[----:B------:R-:W-:Y:S02]  /*20f60*/  IMAD.MOV.U32 R8, RZ, RZ, R36 ;  /* 0x000000ffff087224 */ /* 0x000fe400078e0024 */
[----:B------:R-:W-:-:S03]  /*20f70*/  IMAD.MOV.U32 R13, RZ, RZ, R25 ;  /* 0x000000ffff0d7224 */ /* 0x000fc600078e0019 */
[----:B------:R-:W-:Y:S01]  /*20f80*/  PRMT R31, R8, 0x5410, R9 ;  /* 0x00005410081f7816 */ /* 0x000fe20000000009 */
[----:B------:R-:W-:Y:S02]  /*20f90*/  @!P1 IMAD.MOV.U32 R28, RZ, RZ, R4 ;  /* 0x000000ffff1c9224 */ /* 0x000fe400078e0004 */
[----:B------:R-:W-:Y:S02]  /*20fa0*/  @!P1 IMAD.MOV.U32 R29, RZ, RZ, R5 ;  /* 0x000000ffff1d9224 */ /* 0x000fe400078e0005 */
[----:B------:R-:W-:Y:S02]  /*20fb0*/  @!P1 IMAD.MOV.U32 R20, RZ, RZ, R6 ;  /* 0x000000ffff149224 */ /* 0x000fe400078e0006 */
[----:B------:R-:W-:Y:S02]  /*20fc0*/  @!P1 IMAD.MOV.U32 R21, RZ, RZ, R7 ;  /* 0x000000ffff159224 */ /* 0x000fe400078e0007 */
[----:B------:R-:W-:-:S07]  /*20fd0*/  IMAD.MOV.U32 R0, RZ, RZ, R14 ;  /* 0x000000ffff007224 */ /* 0x000fce00078e000e */
[----:B------:R-:W-:Y:S05]  /*20fe0*/  WARPSYNC.COLLECTIVE R15, `(.L_x_14775) ;  /* 0x000000000f087348 */ /* 0x000fea0003c00000 */
[----:B------:R0:W1:Y:S02]  /*20ff0*/  SHFL.IDX P6, R14, R13, R12, R11 ;  /* 0x0000000c0d0e7389 */ /* 0x00006400000c000b */
[----:B01----:R-:W-:Y:S01]  /*21000*/  ENDCOLLECTIVE ;  /* 0x000000000000791b */ /* 0x003fe20003800000 */
.L_x_14775:
[----:B------:R-:W-:Y:S02]  /*21010*/  IMAD.MOV.U32 R4, RZ, RZ, R28 ;  /* 0x000000ffff047224 */ /* 0x000fe400078e001c */
[----:B------:R-:W-:Y:S02]  /*21020*/  IMAD.MOV.U32 R5, RZ, RZ, R29 ;  /* 0x000000ffff057224 */ /* 0x000fe400078e001d */
[----:B------:R-:W-:Y:S02]  /*21030*/  IMAD.MOV.U32 R6, RZ, RZ, R20 ;  /* 0x000000ffff067224 */ /* 0x000fe400078e0014 */
[----:B------:R-:W-:Y:S01]  /*21040*/  IMAD.MOV.U32 R7, RZ, RZ, R21 ;  /* 0x000000ffff077224 */ /* 0x000fe200078e0015 */
[----:B------:R-:W-:Y:S02]  /*21050*/  PRMT R45, R5, 0x7610, R45 ;  /* 0x00007610052d7816 */ /* 0x000fe4000000002d */
[----:B------:R-:W-:Y:S02]  /*21060*/  PRMT R56, R4, 0x5410, R6 ;  /* 0x0000541004387816 */ /* 0x000fe40000000006 */
[----:B------:R-:W-:-:S02]  /*21070*/  CS2R R4, SRZ ;  /* 0x0000000000047805 */ /* 0x000fc4000001ff00 */
[----:B------:R-:W-:Y:S01]  /*21080*/  PRMT R42, R42, 0x5410, R7 ;  /* 0x000054102a2a7816 */ /* 0x000fe20000000007 */
[----:B------:R-:W-:Y:S02]  /*21090*/  IMAD.MOV.U32 R13, RZ, RZ, R24 ;  /* 0x000000ffff0d7224 */ /* 0x000fe400078e0018 */
[----:B------:R-:W-:-:S07]  /*210a0*/  IMAD.MOV.U32 R3, RZ, RZ, R14 ;  /* 0x000000ffff037224 */ /* 0x000fce00078e000e */
[----:B------:R-:W-:Y:S05]  /*210b0*/  WARPSYNC.COLLECTIVE R15, `(.L_x_14776) ;  /* 0x000000000f087348 */ /* 0x000fea0003c00000 */
[----:B------:R0:W1:Y:S02]  /*210c0*/  SHFL.IDX P6, R14, R13, R12, R11 ;  /* 0x0000000c0d0e7389 */ /* 0x00006400000c000b */
[----:B01----:R-:W-:Y:S01]  /*210d0*/  ENDCOLLECTIVE ;  /* 0x000000000000791b */ /* 0x003fe20003800000 */
.L_x_14776:
[----:B------:R-:W-:Y:S02]  /*210e0*/  IMAD.MOV.U32 R13, RZ, RZ, R27 ;  /* 0x000000ffff0d7224 */ /* 0x000fe400078e001b */
[----:B------:R-:W-:-:S07]  /*210f0*/  IMAD.MOV.U32 R24, RZ, RZ, R14 ;  /* 0x000000ffff187224 */ /* 0x000fce00078e000e */
[----:B------:R-:W-:Y:S05]  /*21100*/  WARPSYNC.COLLECTIVE R15, `(.L_x_14777) ;  /* 0x000000000f087348 */ /* 0x000fea0003c00000 */
[----:B------:R0:W1:Y:S02]  /*21110*/  SHFL.IDX P6, R14, R13, R12, R11 ;  /* 0x0000000c0d0e7389 */ /* 0x00006400000c000b */
[----:B01----:R-:W-:Y:S01]  /*21120*/  ENDCOLLECTIVE ;  /* 0x000000000000791b */ /* 0x003fe20003800000 */
.L_x_14777:
[----:B------:R-:W-:Y:S05]  /*21130*/  BRA `(.L_x_14778) ;  /* 0xfffffe7800587947 */ /* 0x000fea000383ffff */
.L_x_14492:
[----:B0-----:R0:W1:Y:S02]  /*21140*/  SYNCS.PHASECHK.TRANS64.TRYWAIT P1, [R2+URZ+0x16800], R3 ;  /* 0x01680003020075a7 */ /* 0x001064000802017f */
[----:B-1----:R-:W-:Y:S05]  /*21150*/  @!P1 NANOSLEEP.SYNCS 0x989680 ;  /* 0x009896800000995d */ /* 0x002fea0003900000 */
[----:B------:R-:W1:Y:S02]  /*21160*/  @!P1 SYNCS.PHASECHK.TRANS64 P1, [R2+URZ+0x16800], R3 ;  /* 0x01680003020095a7 */ /* 0x000e64000802007f */
[----:B-1----:R-:W-:Y:S05]  /*21170*/  @!P1 BRA `(.L_x_14492) ;  /* 0xfffffffc00f09947 */ /* 0x002fea000383ffff */
[----:B------:R-:W-:Y:S05]  /*21180*/  BRA `(.L_x_14779) ;  /* 0xfffffe7c00187947 */ /* 0x000fea000383ffff */
.L_x_14498:
[----:B-1----:R1:W3:Y:S02]  /*21190*/  SYNCS.PHASECHK.TRANS64.TRYWAIT P1, [R12+URZ+0x16830], R3 ;  /* 0x016830030c0075a7 */ /* 0x0022e4000802017f */
[----:B---3--:R-:W-:Y:S05]  /*211a0*/  @!P1 NANOSLEEP.SYNCS 0x989680 ;  /* 0x009896800000995d */ /* 0x008fea0003900000 */
[----:B------:R-:W3:Y:S02]  /*211b0*/  @!P1 SYNCS.PHASECHK.TRANS64 P1, [R12+URZ+0x16830], R3 ;  /* 0x016830030c0095a7 */ /* 0x000ee4000802007f */
[----:B---3--:R-:W-:Y:S05]  /*211c0*/  @!P1 BRA `(.L_x_14498) ;  /* 0xfffffffc00f09947 */ /* 0x008fea000383ffff */
[----:B------:R-:W-:Y:S05]  /*211d0*/  BRA `(.L_x_14497) ;  /* 0xfffffe8800947947 */ /* 0x000fea000383ffff */
.L_x_14517:
[----:B-1----:R1:W2:Y:S02]  /*211e0*/  SYNCS.PHASECHK.TRANS64.TRYWAIT P2, [R11+URZ+0x16830], R10 ;  /* 0x0168300a0b0075a7 */ /* 0x0022a4000804017f */
[----:B--2---:R-:W-:Y:S05]  /*211f0*/  @!P2 NANOSLEEP.SYNCS 0x989680 ;  /* 0x009896800000a95d */ /* 0x004fea0003900000 */
[----:B------:R-:W2:Y:S02]  /*21200*/  @!P2 SYNCS.PHASECHK.TRANS64 P2, [R11+URZ+0x16830], R10 ;  /* 0x0168300a0b00a5a7 */ /* 0x000ea4000804007f */
[----:B--2---:R-:W-:Y:S05]  /*21210*/  @!P2 BRA `(.L_x_14517) ;  /* 0xfffffffc00f0a947 */ /* 0x004fea000383ffff */
[----:B------:R-:W-:Y:S05]  /*21220*/  BRA `(.L_x_14516) ;  /* 0xfffffebc00387947 */ /* 0x000fea000383ffff */
.L_x_14521:
[----:B-1----:R1:W2:Y:S02]  /*21230*/  SYNCS.PHASECHK.TRANS64.TRYWAIT P1, [R11+URZ+0x16850], R10 ;  /* 0x0168500a0b0075a7 */ /* 0x0022a4000802017f */
[----:B--2---:R-:W-:Y:S05]  /*21240*/  @!P1 NANOSLEEP.SYNCS 0x989680 ;  /* 0x009896800000995d */ /* 0x004fea0003900000 */
[----:B------:R-:W2:Y:S02]  /*21250*/  @!P1 SYNCS.PHASECHK.TRANS64 P1, [R11+URZ+0x16850], R10 ;  /* 0x0168500a0b0095a7 */ /* 0x000ea4000802007f */
[----:B--2---:R-:W-:Y:S05]  /*21260*/  @!P1 BRA `(.L_x_14521) ;  /* 0xfffffffc00f09947 */ /* 0x004fea000383ffff */
[----:B------:R-:W-:Y:S05]  /*21270*/  BRA `(.L_x_14518) ;  /* 0xfffffec000007947 */ /* 0x000fea000383ffff */
.L_x_14542:
[----:B-1----:R1:W2:Y:S02]  /*21280*/  SYNCS.PHASECHK.TRANS64.TRYWAIT P2, [R3+URZ+0x16830], R0 ;  /* 0x01683000030075a7 */ /* 0x0022a4000804017f */
[----:B--2---:R-:W-:Y:S05]  /*21290*/  @!P2 NANOSLEEP.SYNCS 0x989680 ;  /* 0x009896800000a95d */ /* 0x004fea0003900000 */
[----:B------:R-:W2:Y:S02]  /*212a0*/  @!P2 SYNCS.PHASECHK.TRANS64 P2, [R3+URZ+0x16830], R0 ;  /* 0x016830000300a5a7 */ /* 0x000ea4000804007f */
[----:B--2---:R-:W-:Y:S05]  /*212b0*/  @!P2 BRA `(.L_x_14542) ;  /* 0xfffffffc00f0a947 */ /* 0x004fea000383ffff */
[----:B------:R-:W-:Y:S05]  /*212c0*/  BRA `(.L_x_14541) ;  /* 0xfffffeec00f47947 */ /* 0x000fea000383ffff */
.L_x_14546:
[----:B-1----:R1:W2:Y:S02]  /*212d0*/  SYNCS.PHASECHK.TRANS64.TRYWAIT P1, [R3+URZ+0x16850], R0 ;  /* 0x01685000030075a7 */ /* 0x0022a4000802017f */
[----:B--2---:R-:W-:Y:S05]  /*212e0*/  @!P1 NANOSLEEP.SYNCS 0x989680 ;  /* 0x009896800000995d */ /* 0x004fea0003900000 */
[----:B------:R-:W2:Y:S02]  /*212f0*/  @!P1 SYNCS.PHASECHK.TRANS64 P1, [R3+URZ+0x16850], R0 ;  /* 0x01685000030095a7 */ /* 0x000ea4000802007f */
[----:B--2---:R-:W-:Y:S05]  /*21300*/  @!P1 BRA `(.L_x_14546) ;  /* 0xfffffffc00f09947 */ /* 0x004fea000383ffff */
[----:B------:R-:W-:Y:S05]  /*21310*/  BRA `(.L_x_14543) ;  /* 0xfffffef000d07947 */ /* 0x000fea000383ffff */
.L_x_14555:
[----:B-1----:R1:W2:Y:S02]  /*21320*/  SYNCS.PHASECHK.TRANS64.TRYWAIT P2, [R3+URZ+0x16830], R0 ;  /* 0x01683000030075a7 */ /* 0x0022a4000804017f */
[----:B--2---:R-:W-:Y:S05]  /*21330*/  @!P2 NANOSLEEP.SYNCS 0x989680 ;  /* 0x009896800000a95d */ /* 0x004fea0003900000 */
[----:B------:R-:W2:Y:S02]  /*21340*/  @!P2 SYNCS.PHASECHK.TRANS64 P2, [R3+URZ+0x16830], R0 ;  /* 0x016830000300a5a7 */ /* 0x000ea4000804007f */
[----:B--2---:R-:W-:Y:S05]  /*21350*/  @!P2 BRA `(.L_x_14555) ;  /* 0xfffffffc00f0a947 */ /* 0x004fea000383ffff */
[----:B------:R-:W-:Y:S05]  /*21360*/  BRA `(.L_x_14554) ;  /* 0xffffff0c00d07947 */ /* 0x000fea000383ffff */
.L_x_14559:
[----:B-1----:R1:W2:Y:S02]  /*21370*/  SYNCS.PHASECHK.TRANS64.TRYWAIT P1, [R3+URZ+0x16850], R0 ;  /* 0x01685000030075a7 */ /* 0x0022a4000802017f */
[----:B--2---:R-:W-:Y:S05]  /*21380*/  @!P1 NANOSLEEP.SYNCS 0x989680 ;  /* 0x009896800000995d */ /* 0x004fea0003900000 */
[----:B------:R-:W2:Y:S02]  /*21390*/  @!P1 SYNCS.PHASECHK.TRANS64 P1, [R3+URZ+0x16850], R0 ;  /* 0x01685000030095a7 */ /* 0x000ea4000802007f */
[----:B--2---:R-:W-:Y:S05]  /*213a0*/  @!P1 BRA `(.L_x_14559) ;  /* 0xfffffffc00f09947 */ /* 0x004fea000383ffff */
[----:B------:R-:W-:Y:S05]  /*213b0*/  BRA `(.L_x_14556) ;  /* 0xffffff1000ac7947 */ /* 0x000fea000383ffff */
.L_x_14574:
[----:B-1----:R1:W2:Y:S02]  /*213c0*/  SYNCS.PHASECHK.TRANS64.TRYWAIT P1, [R11+URZ+0x16850], R4 ;  /* 0x016850040b0075a7 */ /* 0x0022a4000802017f */
[----:B--2---:R-:W-:Y:S05]  /*213d0*/  @!P1 NANOSLEEP.SYNCS 0x989680 ;  /* 0x009896800000995d */ /* 0x004fea0003900000 */
[----:B------:R-:W2:Y:S02]  /*213e0*/  @!P1 SYNCS.PHASECHK.TRANS64 P1, [R11+URZ+0x16850], R4 ;  /* 0x016850040b0095a7 */ /* 0x000ea4000802007f */
[----:B--2---:R-:W-:Y:S05]  /*213f0*/  @!P1 BRA `(.L_x_14574) ;  /* 0xfffffffc00f09947 */ /* 0x004fea000383ffff */
[----:B------:R-:W-:Y:S05]  /*21400*/  BRA `(.L_x_14573) ;  /* 0xffffff3c009c7947 */ /* 0x000fea000383ffff */
.L_x_14580:
[----:B------:R-:W-:Y:S02]  /*21410*/  IMAD.MOV.U32 R13, RZ, RZ, R41 ;  /* 0x000000ffff0d7224 */ /* 0x000fe400078e0029 */
[----:B------:R-:W-:Y:S02]  /*21420*/  IMAD.MOV.U32 R12, RZ, RZ, RZ ;  /* 0x000000ffff0c7224 */ /* 0x000fe400078e00ff */
[----:B------:R-:W-:Y:S02]  /*21430*/  IMAD.MOV.U32 R11, RZ, RZ, 0x181f ;  /* 0x0000181fff0b7424 */ /* 0x000fe400078e00ff */
[----:B------:R-:W-:Y:S02]  /*21440*/  IMAD.MOV.U32 R15, RZ, RZ, -0x1 ;  /* 0xffffffffff0f7424 */ /* 0x000fe400078e00ff */
[----:B------:R-:W-:-:S07]  /*21450*/  IMAD.IADD R42, R50, 0x1, R51 ;  /* 0x00000001322a7824 */ /* 0x000fce00078e0233 */
[----:B0----5:R-:W-:Y:S05]  /*21460*/  WARPSYNC.COLLECTIVE R15, `(.L_x_14780) ;  /* 0x000000000f087348 */ /* 0x021fea0003c00000 */
[----:B------:R1:W2:Y:S02]  /*21470*/  SHFL.IDX P6, R14, R13, R12, R11 ;  /* 0x0000000c0d0e7389 */ /* 0x0002a400000c000b */
[----:B012--5:R-:W-:Y:S01]  /*21480*/  ENDCOLLECTIVE ;  /* 0x000000000000791b */ /* 0x027fe20003800000 */
.L_x_14780:
[----:B------:R-:W-:Y:S02]  /*21490*/  VIADD R20, R42, 0x30 ;  /* 0x000000302a147836 */ /* 0x000fe40000000000 */
[----:B------:R-:W-:Y:S02]  /*214a0*/  IMAD.MOV.U32 R13, RZ, RZ, R40 ;  /* 0x000000ffff0d7224 */ /* 0x000fe400078e0028 */
[----:B------:R-:W-:-:S07]  /*214b0*/  IMAD.MOV.U32 R0, RZ, RZ, R14 ;  /* 0x000000ffff007224 */ /* 0x000fce00078e000e */
[----:B------:R-:W-:Y:S05]  /*214c0*/  WARPSYNC.COLLECTIVE R15, `(.L_x_14781) ;  /* 0x000000000f087348 */ /* 0x000fea0003c00000 */
[----:B------:R0:W1:Y:S02]  /*214d0*/  SHFL.IDX P6, R14, R13, R12, R11 ;  /* 0x0000000c0d0e7389 */ /* 0x00006400000c000b */
[----:B01----:R-:W-:Y:S01]  /*214e0*/  ENDCOLLECTIVE ;  /* 0x000000000000791b */ /* 0x003fe20003800000 */
.L_x_14781:
[----:B------:R-:W-:Y:S02]  /*214f0*/  ULDC UR4, c[0x0][0xac8] ;  /* 0x0002b20000047ab9 */ /* 0x000fe40000000800 */
[----:B------:R-:W-:-:S04]  /*21500*/  ISETP.GE.AND P0, PT, R44, UR4, PT ;  /* 0x000000042c007c0c */ /* 0x000fc8000bf06270 */
[-C--:B------:R-:W-:Y:S01]  /*21510*/  ISETP.GE.OR P4, PT, R20, R45.reuse, P0 ;  /* 0x0000002d1400720c */ /* 0x080fe20000786670 */
[C---:B------:R-:W-:Y:S01]  /*21520*/  VIADD R20, R42.reuse, 0x60 ;  /* 0x000000602a147836 */ /* 0x040fe20000000000 */
[----:B------:R-:W-:-:S04]  /*21530*/  ISETP.GE.OR P3, PT, R42, R45, P0 ;  /* 0x0000002d2a00720c */ /* 0x000fc80000766670 */
[----:B------:R-:W-:Y:S01]  /*21540*/  ISETP.GE.OR P2, PT, R20, R45, P0 ;  /* 0x0000002d1400720c */ /* 0x000fe20000746670 */
[----:B------:R-:W-:Y:S02]  /*21550*/  IMAD.MOV.U32 R13, RZ, RZ, R41 ;  /* 0x000000ffff0d7224 */ /* 0x000fe400078e0029 */
[----:B------:R-:W-:Y:S02]  /*21560*/  IMAD.MOV.U32 R12, RZ, RZ, 0x1 ;  /* 0x00000001ff0c7424 */ /* 0x000fe400078e00ff */
[----:B------:R-:W-:-:S08]  /*21570*/  IMAD.MOV.U32 R3, RZ, RZ, R14 ;  /* 0x000000ffff037224 */ /* 0x000fd000078e000e */
[----:B------:R-:W-:Y:S05]  /*21580*/  WARPSYNC.COLLECTIVE R15, `(.L_x_14782) ;  /* 0x000000000f087348 */ /* 0x000fea0003c00000 */
[----:B------:R0:W1:Y:S02]  /*21590*/  SHFL.IDX P6, R14, R13, R12, R11 ;  /* 0x0000000c0d0e7389 */ /* 0x00006400000c000b */
[----:B01----:R-:W-:Y:S01]  /*215a0*/  ENDCOLLECTIVE ;  /* 0x000000000000791b */ /* 0x003fe20003800000 */
.L_x_14782:
[----:B------:R-:W-:-:S04]  /*215b0*/  @!P3 LEA R32, P5, R44, R3, 0x1 ;  /* 0x000000032c20b211 */ /* 0x000fc800078a08ff */
[----:B------:R-:W-:Y:S02]  /*215c0*/  @!P3 LEA.HI.X R3, R44, R0, R43, 0x1, P5 ;  /* 0x000000002c03b211 */ /* 0x000fe400028f0c2b */
[----:B------:R-:W-:Y:S01]  /*215d0*/  MOV R13, R40 ;  /* 0x00000028000d7202 */ /* 0x000fe20000000f00 */
[----:B------:R-:W-:-:S07]  /*215e0*/  IMAD.MOV.U32 R8, RZ, RZ, R14 ;  /* 0x000000ffff087224 */ /* 0x000fce00078e000e */
[----:B------:R-:W-:Y:S05]  /*215f0*/  WARPSYNC.COLLECTIVE R15, `(.L_x_14783) ;  /* 0x000000000f087348 */ /* 0x000fea0003c00000 */
[----:B------:R0:W1:Y:S02]  /*21600*/  SHFL.IDX P6, R14, R13, R12, R11 ;  /* 0x0000000c0d0e7389 */ /* 0x00006400000c000b */
[----:B01----:R-:W-:Y:S01]  /*21610*/  ENDCOLLECTIVE ;  /* 0x000000000000791b */ /* 0x003fe20003800000 */
.L_x_14783:
[----:B------:R-:W-:Y:S02]  /*21620*/  IMAD.MOV.U32 R13, RZ, RZ, R41 ;  /* 0x000000ffff0d7224 */ /* 0x000fe400078e0029 */
[----:B------:R-:W-:Y:S02]  /*21630*/  IMAD.MOV.U32 R12, RZ, RZ, 0x2 ;  /* 0x00000002ff0c7424 */ /* 0x000fe400078e00ff */
[----:B------:R-:W-:-:S07]  /*21640*/  IMAD.MOV.U32 R9, RZ, RZ, R14 ;  /* 0x000000ffff097224 */ /* 0x000fce00078e000e */
[----:B------:R-:W-:Y:S05]  /*21650*/  WARPSYNC.COLLECTIVE R15, `(.L_x_14784) ;  /* 0x000000000f087348 */ /* 0x000fea0003c00000 */
[----:B------:R0:W1:Y:S02]  /*21660*/  SHFL.IDX P6, R14, R13, R12, R11 ;  /* 0x0000000c0d0e7389 */ /* 0x00006400000c000b */
[----:B01----:R-:W-:Y:S01]  /*21670*/  ENDCOLLECTIVE ;  /* 0x000000000000791b */ /* 0x003fe20003800000 */
.L_x_14784:
        /* <DEDUP_REMOVED lines=11> */
.L_x_14785:
[----:B------:R-:W-:Y:S02]  /*21730*/  IMAD.MOV.U32 R13, RZ, RZ, R41 ;  /* 0x000000ffff0d7224 */ /* 0x000fe400078e0029 */
[----:B------:R-:W-:Y:S01]  /*21740*/  IMAD.MOV.U32 R12, RZ, RZ, 0x3 ;  /* 0x00000003ff0c7424 */ /* 0x000fe200078e00ff */
[----:B------:R-:W-:-:S13]  /*21750*/  @!P2 LEA R46, P5, R44, R14, 0x1 ;  /* 0x0000000e2c2ea211 */ /* 0x000fda00078a08ff */
[----:B------:R-:W-:Y:S05]  /*21760*/  WARPSYNC.COLLECTIVE R15, `(.L_x_14786) ;  /* 0x000000000f087348 */ /* 0x000fea0003c00000 */
[----:B------:R0:W1:Y:S02]  /*21770*/  SHFL.IDX P6, R14, R13, R12, R11 ;  /* 0x0000000c0d0e7389 */ /* 0x00006400000c000b */
[----:B01----:R-:W-:Y:S01]  /*21780*/  ENDCOLLECTIVE ;  /* 0x000000000000791b */ /* 0x003fe20003800000 */
.L_x_14786:
[----:B------:R-:W-:Y:S01]  /*21790*/  @!P2 LEA.HI.X R47, R44, R10, R43, 0x1, P5 ;  /* 0x0000000a2c2fa211 */ /* 0x000fe200028f0c2b */
[----:B------:R-:W-:-:S04]  /*217a0*/  @!P2 IMAD.MOV.U32 R4, RZ, RZ, R46 ;  /* 0x000000ffff04a224 */ /* 0x000fc800078e002e */
[----:B------:R-:W-:-:S05]  /*217b0*/  @!P2 IMAD.MOV.U32 R5, RZ, RZ, R47 ;  /* 0x000000ffff05a224 */ /* 0x000fca00078e002f */
[----:B------:R0:W-:Y:S01]  /*217c0*/  @!P2 ST.E.128 desc[UR42][R4.64], R28 ;  /* 0x0000001c0400a985 */ /* 0x0001e2000c101d2a */
[----:B------:R-:W-:Y:S02]  /*217d0*/  IMAD.MOV.U32 R13, RZ, RZ, R40 ;  /* 0x000000ffff0d7224 */ /* 0x000fe400078e0028 */
[----:B------:R-:W-:-:S07]  /*217e0*/  IMAD.MOV.U32 R0, RZ, RZ, R14 ;  /* 0x000000ffff007224 */ /* 0x000fce00078e000e */
[----:B0-----:R-:W-:Y:S05]  /*217f0*/  WARPSYNC.COLLECTIVE R15, `(.L_x_14787) ;  /* 0x000000000f087348 */ /* 0x001fea0003c00000 */
[----:B------:R1:W2:Y:S02]  /*21800*/  SHFL.IDX P6, R14, R13, R12, R11 ;  /* 0x0000000c0d0e7389 */ /* 0x0002a400000c000b */
[----:B012---:R-:W-:Y:S01]  /*21810*/  ENDCOLLECTIVE ;  /* 0x000000000000791b */ /* 0x007fe20003800000 */
.L_x_14787:
[----:B------:R-:W-:Y:S05]  /*21820*/  BRA `(.L_x_14788) ;  /* 0xffffff5000d07947 */ /* 0x000fea000383ffff */
.L_x_14582:
[----:B------:R-:W-:Y:S02]  /*21830*/  IMAD.MOV.U32 R13, RZ, RZ, R4 ;  /* 0x000000ffff0d7224 */ /* 0x000fe400078e0004 */
[----:B------:R-:W-:Y:S02]  /*21840*/  IMAD.MOV.U32 R12, RZ, RZ, RZ ;  /* 0x000000ffff0c7224 */ /* 0x000fe400078e00ff */
[----:B------:R-:W-:Y:S02]  /*21850*/  IMAD.MOV.U32 R11, RZ, RZ, 0x1c1f ;  /* 0x00001c1fff0b7424 */ /* 0x000fe400078e00ff */
[----:B------:R-:W-:-:S07]  /*21860*/  IMAD.MOV.U32 R15, RZ, RZ, -0x1 ;  /* 0xffffffffff0f7424 */ /* 0x000fce00078e00ff */
[----:B------:R-:W-:Y:S05]  /*21870*/  WARPSYNC.COLLECTIVE R15, `(.L_x_14789) ;  /* 0x000000000f087348 */ /* 0x000fea0003c00000 */
[----:B------:R0:W1:Y:S02]  /*21880*/  SHFL.IDX P6, R14, R13, R12, R11 ;  /* 0x0000000c0d0e7389 */ /* 0x00006400000c000b */
[----:B01----:R-:W-:Y:S01]  /*21890*/  ENDCOLLECTIVE ;  /* 0x000000000000791b */ /* 0x003fe20003800000 */
.L_x_14789:
[----:B------:R-:W-:Y:S02]  /*218a0*/  IMAD.MOV.U32 R13, RZ, RZ, R3 ;  /* 0x000000ffff0d7224 */ /* 0x000fe400078e0003 */
[----:B------:R-:W-:-:S07]  /*218b0*/  IMAD.MOV.U32 R0, RZ, RZ, R14 ;  /* 0x000000ffff007224 */ /* 0x000fce00078e000e */
[----:B------:R-:W-:Y:S05]  /*218c0*/  WARPSYNC.COLLECTIVE R15, `(.L_x_14790) ;  /* 0x000000000f087348 */ /* 0x000fea0003c00000 */
[----:B------:R0:W1:Y:S02]  /*218d0*/  SHFL.IDX P6, R14, R13, R12, R11 ;  /* 0x0000000c0d0e7389 */ /* 0x00006400000c000b */
[----:B01----:R-:W-:Y:S01]  /*218e0*/  ENDCOLLECTIVE ;  /* 0x000000000000791b */ /* 0x003fe20003800000 */
.L_x_14790:
[----:B------:R-:W-:Y:S05]  /*218f0*/  BRA `(.L_x_14791) ;  /* 0xffffff5400ac7947 */ /* 0x000fea000383ffff */
.L_x_14585:
        /* <DEDUP_REMOVED lines=8> */
.L_x_14793:
[----:B------:R-:W-:Y:S05]  /*21980*/  BSYNC B1 ;  /* 0x0000000000017941 */ /* 0x000fea0003800000 */
.L_x_14792:
        /* <DEDUP_REMOVED lines=8> */
.L_x_14794:
[----:B------:R-:W-:Y:S05]  /*21a10*/  BRA `(.L_x_14795) ;  /* 0xffffff5800087947 */ /* 0x000fea000383ffff */
.L_x_14589:
[----:B------:R-:W-:Y:S02]  /*21a20*/  IMAD.MOV.U32 R13, RZ, RZ, R20 ;  /* 0x000000ffff0d7224 */ /* 0x000fe400078e0014 */
[----:B------:R-:W-:Y:S02]  /*21a30*/  IMAD.MOV.U32 R12, RZ, RZ, RZ ;  /* 0x000000ffff0c7224 */ /* 0x000fe400078e00ff */
[----:B------:R-:W-:Y:S02]  /*21a40*/  IMAD.MOV.U32 R11, RZ, RZ, 0x181f ;  /* 0x0000181fff0b7424 */ /* 0x000fe400078e00ff */
[----:B------:R-:W-:Y:S02]  /*21a50*/  IMAD.MOV.U32 R15, RZ, RZ, -0x1 ;  /* 0xffffffffff0f7424 */ /* 0x000fe400078e00ff */
[----:B------:R-:W-:Y:S02]  /*21a60*/  IMAD R21, R24, R25, RZ ;  /* 0x0000001918157224 */ /* 0x000fe400078e02ff */
[----:B------:R-:W-:-:S07]  /*21a70*/  IMAD.IADD R24, R28, 0x1, R29 ;  /* 0x000000011c187824 */ /* 0x000fce00078e021d */
[----:B0-----:R-:W-:Y:S05]  /*21a80*/  WARPSYNC.COLLECTIVE R15, `(.L_x_14796) ;  /* 0x000000000f087348 */ /* 0x001fea0003c00000 */
[----:B------:R1:W2:Y:S02]  /*21a90*/  SHFL.IDX P6, R14, R13, R12, R11 ;  /* 0x0000000c0d0e7389 */ /* 0x0002a400000c000b */
[----:B012---:R-:W-:Y:S01]  /*21aa0*/  ENDCOLLECTIVE ;  /* 0x000000000000791b */ /* 0x007fe20003800000 */
.L_x_14796:
[C---:B------:R-:W-:Y:S01]  /*21ab0*/  VIADD R8, R24.reuse, 0x30 ;  /* 0x0000003018087836 */ /* 0x040fe20000000000 */
[----:B------:R-:W-:-:S04]  /*21ac0*/  ISETP.GE.OR P3, PT, R24, R21, P0 ;  /* 0x000000151800720c */ /* 0x000fc80000766670 */
[----:B------:R-:W-:Y:S01]  /*21ad0*/  ISETP.GE.OR P4, PT, R8, R21, P0 ;  /* 0x000000150800720c */ /* 0x000fe20000786670 */
[----:B------:R-:W-:Y:S02]  /*21ae0*/  VIADD R8, R24, 0x60 ;  /* 0x0000006018087836 */ /* 0x000fe40000000000 */
[----:B------:R-:W-:-:S03]  /*21af0*/  IMAD.MOV.U32 R13, RZ, RZ, R7 ;  /* 0x000000ffff0d7224 */ /* 0x000fc600078e0007 */
[----:B------:R-:W-:Y:S01]  /*21b00*/  ISETP.GE.OR P2, PT, R8, R21, P0 ;  /* 0x000000150800720c */ /* 0x000fe20000746670 */
[----:B------:R-:W-:-:S12]  /*21b10*/  IMAD.MOV.U32 R0, RZ, RZ, R14 ;  /* 0x000000ffff007224 */ /* 0x000fd800078e000e */
[----:B------:R-:W-:Y:S05]  /*21b20*/  WARPSYNC.COLLECTIVE R15, `(.L_x_14797) ;  /* 0x000000000f087348 */ /* 0x000fea0003c00000 */
[----:B------:R0:W1:Y:S02]  /*21b30*/  SHFL.IDX P6, R14, R13, R12, R11 ;  /* 0x0000000c0d0e7389 */ /* 0x00006400000c000b */
[----:B01----:R-:W-:Y:S01]  /*21b40*/  ENDCOLLECTIVE ;  /* 0x000000000000791b */ /* 0x003fe20003800000 */
.L_x_14797:
[----:B------:R-:W-:Y:S01]  /*21b50*/  IMAD.MOV.U32 R13, RZ, RZ, R20 ;  /* 0x000000ffff0d7224 */ /* 0x000fe200078e0014 */
[----:B------:R-:W-:Y:S01]  /*21b60*/  MOV R12, 0x1 ;  /* 0x00000001000c7802 */ /* 0x000fe20000000f00 */
[----:B------:R-:W-:-:S07]  /*21b70*/  IMAD.MOV.U32 R3, RZ, RZ, R14 ;  /* 0x000000ffff037224 */ /* 0x000fce00078e000e */
[----:B------:R-:W-:Y:S05]  /*21b80*/  WARPSYNC.COLLECTIVE R15, `(.L_x_14798) ;  /* 0x000000000f087348 */ /* 0x000fea0003c00000 */
[----:B------:R0:W1:Y:S02]  /*21b90*/  SHFL.IDX P6, R14, R13, R12, R11 ;  /* 0x0000000c0d0e7389 */ /* 0x00006400000c000b */
[----:B01----:R-:W-:Y:S01]  /*21ba0*/  ENDCOLLECTIVE ;  /* 0x000000000000791b */ /* 0x003fe20003800000 */
.L_x_14798:
[----:B------:R-:W-:-:S04]  /*21bb0*/  @!P3 LEA R10, P5, R44, R3, 0x1 ;  /* 0x000000032c0ab211 */ /* 0x000fc800078a08ff */
[----:B------:R-:W-:Y:S01]  /*21bc0*/  @!P3 LEA.HI.X R3, R44, R0, R43, 0x1, P5 ;  /* 0x000000002c03b211 */ /* 0x000fe200028f0c2b */
[----:B------:R-:W-:Y:S02]  /*21bd0*/  IMAD.MOV.U32 R13, RZ, RZ, R7 ;  /* 0x000000ffff0d7224 */ /* 0x000fe400078e0007 */
[----:B------:R-:W-:-:S07]  /*21be0*/  IMAD.MOV.U32 R4, RZ, RZ, R14 ;  /* 0x000000ffff047224 */ /* 0x000fce00078e000e */
[----:B------:R-:W-:Y:S05]  /*21bf0*/  WARPSYNC.COLLECTIVE R15, `(.L_x_14799) ;  /* 0x000000000f087348 */ /* 0x000fea0003c00000 */
[----:B------:R0:W1:Y:S02]  /*21c00*/  SHFL.IDX P6, R14, R13, R12, R11 ;  /* 0x0000000c0d0e7389 */ /* 0x00006400000c000b */
[----:B01----:R-:W-:Y:S01]  /*21c10*/  ENDCOLLECTIVE ;  /* 0x000000000000791b */ /* 0x003fe20003800000 */
.L_x_14799:
[----:B------:R-:W-:Y:S02]  /*21c20*/  IMAD.MOV.U32 R13, RZ, RZ, R20 ;  /* 0x000000ffff0d7224 */ /* 0x000fe400078e0014 */
[----:B------:R-:W-:Y:S02]  /*21c30*/  IMAD.MOV.U32 R12, RZ, RZ, 0x2 ;  /* 0x00000002ff0c7424 */ /* 0x000fe400078e00ff */
[----:B------:R-:W-:-:S07]  /*21c40*/  IMAD.MOV.U32 R5, RZ, RZ, R14 ;  /* 0x000000ffff057224 */ /* 0x000fce00078e000e */
[----:B------:R-:W-:Y:S05]  /*21c50*/  WARPSYNC.COLLECTIVE R15, `(.L_x_14800) ;  /* 0x000000000f087348 */ /* 0x000fea0003c00000 */
[----:B------:R0:W1:Y:S02]  /*21c60*/  SHFL.IDX P6, R14, R13, R12, R11 ;  /* 0x0000000c0d0e7389 */ /* 0x00006400000c000b */
[----:B01----:R-:W-:Y:S01]  /*21c70*/  ENDCOLLECTIVE ;  /* 0x000000000000791b */ /* 0x003fe20003800000 */
.L_x_14800:
[----:B------:R-:W-:-:S04]  /*21c80*/  @!P4 LEA R8, P1, R44, R5, 0x1 ;  /* 0x000000052c08c211 */ /* 0x000fc800078208ff */
[----:B------:R-:W-:Y:S01]  /*21c90*/  @!P4 LEA.HI.X R9, R44, R4, R43, 0x1, P1 ;  /* 0x000000042c09c211 */ /* 0x000fe200008f0c2b */
[----:B------:R-:W-:Y:S02]  /*21ca0*/  IMAD.MOV.U32 R13, RZ, RZ, R7 ;  /* 0x000000ffff0d7224 */ /* 0x000fe400078e0007 */
[----:B------:R-:W-:-:S07]  /*21cb0*/  IMAD.MOV.U32 R6, RZ, RZ, R14 ;  /* 0x000000ffff067224 */ /* 0x000fce00078e000e */
[----:B------:R-:W-:Y:S05]  /*21cc0*/  WARPSYNC.COLLECTIVE R15, `(.L_x_14801) ;  /* 0x000000000f087348 */ /* 0x000fea0003c00000 */
[----:B------:R0:W1:Y:S02]  /*21cd0*/  SHFL.IDX P6, R14, R13, R12, R11 ;  /* 0x0000000c0d0e7389 */ /* 0x00006400000c000b */
[----:B01----:R-:W-:Y:S01]  /*21ce0*/  ENDCOLLECTIVE ;  /* 0x000000000000791b */ /* 0x003fe20003800000 */
.L_x_14801:
[----:B------:R-:W-:Y:S02]  /*21cf0*/  @!P3 IMAD.MOV.U32 R11, RZ, RZ, R3 ;  /* 0x000000ffff0bb224 */ /* 0x000fe400078e0003 */
[----:B------:R-:W-:Y:S02]  /*21d00*/  IMAD.MOV.U32 R13, RZ, RZ, R20 ;  /* 0x000000ffff0d7224 */ /* 0x000fe400078e0014 */
[----:B------:R-:W-:Y:S01]  /*21d10*/  IMAD.MOV.U32 R12, RZ, RZ, 0x3 ;  /* 0x00000003ff0c7424 */ /* 0x000fe200078e00ff */
        /* <DEDUP_REMOVED lines=9> */
.L_x_14802:
[----:B------:R0:W-:Y:S01]  /*21db0*/  @!P2 ST.E.128 desc[UR42][R4.64], RZ ;  /* 0x000000ff0400a985 */ /* 0x0001e2000c101d2a */
[----:B------:R-:W-:Y:S02]  /*21dc0*/  IMAD.MOV.U32 R13, RZ, RZ, R7 ;  /* 0x000000ffff0d7224 */ /* 0x000fe400078e0007 */
[----:B------:R-:W-:-:S07]  /*21dd0*/  IMAD.MOV.U32 R0, RZ, RZ, R14 ;  /* 0x000000ffff007224 */ /* 0x000fce00078e000e */
[----:B0-----:R-:W-:Y:S05]  /*21de0*/  WARPSYNC.COLLECTIVE R15, `(.L_x_14803) ;  /* 0x000000000f087348 */ /* 0x001fea0003c00000 */
[----:B------:R1:W2:Y:S02]  /*21df0*/  SHFL.IDX P6, R14, R13, R12, R11 ;  /* 0x0000000c0d0e7389 */ /* 0x0002a400000c000b */
[----:B012---:R-:W-:Y:S01]  /*21e00*/  ENDCOLLECTIVE ;  /* 0x000000000000791b */ /* 0x007fe20003800000 */
.L_x_14803:
[----:B------:R-:W-:Y:S05]  /*21e10*/  BRA `(.L_x_14804) ;  /* 0xffffff60001c7947 */ /* 0x000fea000383ffff */
.L_x_14616:
[----:B------:R-:W0:Y:S01]  /*21e20*/  S2R R5, SR_TID.X ;  /* 0x0000000000057919 */ /* 0x000e220000002100 */
[----:B------:R-:W-:Y:S01]  /*21e30*/  BSSY B1, `(.L_x_14805) ;  /* 0x000000a000017945 */ /* 0x000fe20003800000 */
[----:B------:R-:W-:Y:S02]  /*21e40*/  IMAD.MOV.U32 R12, RZ, RZ, RZ ;  /* 0x000000ffff0c7224 */ /* 0x000fe400078e00ff */
[----:B------:R-:W-:Y:S02]  /*21e50*/  IMAD.MOV.U32 R11, RZ, RZ, 0x1f ;  /* 0x0000001fff0b7424 */ /* 0x000fe400078e00ff */
[----:B------:R-:W-:Y:S01]  /*21e60*/  IMAD.MOV.U32 R15, RZ, RZ, -0x1 ;  /* 0xffffffffff0f7424 */ /* 0x000fe200078e00ff */
[----:B0-----:R-:W-:-:S04]  /*21e70*/  SHF.R.U32.HI R5, RZ, 0x5, R5 ;  /* 0x00000005ff057819 */ /* 0x001fc80000011605 */
[----:B------:R-:W-:-:S05]  /*21e80*/  LOP3.LUT R5, R5, 0x3, RZ, 0xc0, !PT ;  /* 0x0000000305057812 */ /* 0x000fca00078ec0ff */
[----:B-1----:R-:W-:-:S07]  /*21e90*/  IMAD.MOV.U32 R13, RZ, RZ, R5 ;  /* 0x000000ffff0d7224 */ /* 0x002fce00078e0005 */
[----:B------:R-:W-:Y:S05]  /*21ea0*/  WARPSYNC.COLLECTIVE R15, `(.L_x_14806) ;  /* 0x000000000f087348 */ /* 0x000fea0003c00000 */
[----:B------:R0:W1:Y:S02]  /*21eb0*/  SHFL.IDX P6, R14, R13, R12, R11 ;  /* 0x0000000c0d0e7389 */ /* 0x00006400000c000b */
[----:B01----:R-:W-:Y:S01]  /*21ec0*/  ENDCOLLECTIVE ;  /* 0x000000000000791b */ /* 0x003fe20003800000 */
.L_x_14806:
[----:B------:R-:W-:Y:S05]  /*21ed0*/  BSYNC B1 ;  /* 0x0000000000017941 */ /* 0x000fea0003800000 */
.L_x_14805:
[----:B------:R-:W-:Y:S05]  /*21ee0*/  BRA `(.L_x_14807) ;  /* 0xffffff7c00bc7947 */ /* 0x000fea000383ffff */
.L_x_14618:
[----:B------:R-:W-:Y:S01]  /*21ef0*/  BSSY B1, `(.L_x_14808) ;  /* 0x0000006000017945 */ /* 0x000fe20003800000 */
[----:B------:R-:W-:-:S07]  /*21f00*/  IMAD.MOV.U32 R15, RZ, RZ, -0x1 ;  /* 0xffffffffff0f7424 */ /* 0x000fce00078e00ff */
[----:B01----:R-:W-:Y:S05]  /*21f10*/  WARPSYNC.COLLECTIVE R15, `(.L_x_14809) ;  /* 0x000000000f0c7348 */ /* 0x003fea0003c00000 */
[----:B------:R-:W-:Y:S02]  /*21f20*/  ELECT P6, UR62, PT ;  /* 0x00000000003e782f */ /* 0x000fe400038c0000 */
[----:B------:R-:W-:Y:S01]  /*21f30*/  MOV R14, UR62 ;  /* 0x0000003e000e7c02 */ /* 0x000fe20008000f00 */
[----:B01----:R-:W-:Y:S10]  /*21f40*/  ENDCOLLECTIVE ;  /* 0x000000000000791b */ /* 0x003ff40003800000 */
.L_x_14809:
[----:B------:R-:W-:Y:S05]  /*21f50*/  BSYNC B1 ;  /* 0x0000000000017941 */ /* 0x000fea0003800000 */
.L_x_14808:
[----:B------:R-:W-:Y:S05]  /*21f60*/  BRA `(.L_x_14617) ;  /* 0xffffff7c00b47947 */ /* 0x000fea000383ffff */
.L_x_14620:
[----:B0-----:R0:W2:Y:S02]  /*21f70*/  SYNCS.PHASECHK.TRANS64.TRYWAIT P0, [R16+URZ+0x16820], R5 ;  /* 0x01682005100075a7 */ /* 0x0010a4000800017f */
[----:B--2---:R-:W-:Y:S05]  /*21f80*/  @!P0 NANOSLEEP.SYNCS 0x989680 ;  /* 0x009896800000895d */ /* 0x004fea0003900000 */
[----:B------:R-:W2:Y:S02]  /*21f90*/  @!P0 SYNCS.PHASECHK.TRANS64 P0, [R16+URZ+0x16820], R5 ;  /* 0x01682005100085a7 */ /* 0x000ea4000800007f */
[----:B--2---:R-:W-:Y:S05]  /*21fa0*/  @!P0 BRA `(.L_x_14620) ;  /* 0xfffffffc00f08947 */ /* 0x004fea000383ffff */
[----:B------:R-:W-:Y:S05]  /*21fb0*/  BRA `(.L_x_14810) ;  /* 0xffffff7c00c47947 */ /* 0x000fea000383ffff */
.L_x_14624:
[----:B0-----:R0:W2:Y:S02]  /*21fc0*/  SYNCS.PHASECHK.TRANS64.TRYWAIT P0, [R5+URZ+0x168a0], R7 ;  /* 0x0168a007050075a7 */ /* 0x0010a4000800017f */
[----:B--2---:R-:W-:Y:S05]  /*21fd0*/  @!P0 NANOSLEEP.SYNCS 0x989680 ;  /* 0x009896800000895d */ /* 0x004fea0003900000 */
[----:B------:R-:W2:Y:S02]  /*21fe0*/  @!P0 SYNCS.PHASECHK.TRANS64 P0, [R5+URZ+0x168a0], R7 ;  /* 0x0168a007050085a7 */ /* 0x000ea4000800007f */
[----:B--2---:R-:W-:Y:S05]  /*21ff0*/  @!P0 BRA `(.L_x_14624) ;  /* 0xfffffffc00f08947 */ /* 0x004fea000383ffff */
[----:B------:R-:W-:Y:S05]  /*22000*/  BRA `(.L_x_14811) ;  /* 0xffffff7c00e07947 */ /* 0x000fea000383ffff */
.L_x_14629:
[----:B-1----:R1:W2:Y:S02]  /*22010*/  SYNCS.PHASECHK.TRANS64.TRYWAIT P0, [R5+URZ+0x168c0], R7 ;  /* 0x0168c007050075a7 */ /* 0x0022a4000800017f */
[----:B--2---:R-:W-:Y:S05]  /*22020*/  @!P0 NANOSLEEP.SYNCS 0x989680 ;  /* 0x009896800000895d */ /* 0x004fea0003900000 */
[----:B------:R-:W2:Y:S02]  /*22030*/  @!P0 SYNCS.PHASECHK.TRANS64 P0, [R5+URZ+0x168c0], R7 ;  /* 0x0168c007050085a7 */ /* 0x000ea4000800007f */
[----:B--2---:R-:W-:Y:S05]  /*22040*/  @!P0 BRA `(.L_x_14629) ;  /* 0xfffffffc00f08947 */ /* 0x004fea000383ffff */
[----:B------:R-:W-:Y:S05]  /*22050*/  BRA `(.L_x_14812) ;  /* 0xffffff8000607947 */ /* 0x000fea000383ffff */
.L_x_14636:
[----:B0-----:R0:W2:Y:S02]  /*22060*/  SYNCS.PHASECHK.TRANS64.TRYWAIT P1, [R5+URZ+0x168a0], R7 ;  /* 0x0168a007050075a7 */ /* 0x0010a4000802017f */
[----:B--2---:R-:W-:Y:S05]  /*22070*/  @!P1 NANOSLEEP.SYNCS 0x989680 ;  /* 0x009896800000995d */ /* 0x004fea0003900000 */
[----:B------:R-:W2:Y:S02]  /*22080*/  @!P1 SYNCS.PHASECHK.TRANS64 P1, [R5+URZ+0x168a0], R7 ;  /* 0x0168a007050095a7 */ /* 0x000ea4000802007f */
[----:B--2---:R-:W-:Y:S05]  /*22090*/  @!P1 BRA `(.L_x_14636) ;  /* 0xfffffffc00f09947 */ /* 0x004fea000383ffff */
[----:B------:R-:W-:Y:S05]  /*220a0*/  BRA `(.L_x_14813) ;  /* 0xffffff84002c7947 */ /* 0x000fea000383ffff */
.L_x_14641:
[----:B-1----:R1:W2:Y:S02]  /*220b0*/  SYNCS.PHASECHK.TRANS64.TRYWAIT P1, [R5+URZ+0x168c0], R7 ;  /* 0x0168c007050075a7 */ /* 0x0022a4000802017f */
[----:B--2---:R-:W-:Y:S05]  /*220c0*/  @!P1 NANOSLEEP.SYNCS 0x989680 ;  /* 0x009896800000995d */ /* 0x004fea0003900000 */
[----:B------:R-:W2:Y:S02]  /*220d0*/  @!P1 SYNCS.PHASECHK.TRANS64 P1, [R5+URZ+0x168c0], R7 ;  /* 0x0168c007050095a7 */ /* 0x000ea4000802007f */
[----:B--2---:R-:W-:Y:S05]  /*220e0*/  @!P1 BRA `(.L_x_14641) ;  /* 0xfffffffc00f09947 */ /* 0x004fea000383ffff */
[----:B------:R-:W-:Y:S05]  /*220f0*/  BRA `(.L_x_14814) ;  /* 0xffffff8400a47947 */ /* 0x000fea000383ffff */
.L_x_14664:
        /* <DEDUP_REMOVED lines=11> */
.L_x_14816:
[----:B------:R-:W-:Y:S05]  /*221b0*/  BSYNC B0 ;  /* 0x0000000000007941 */ /* 0x000fea0003800000 */
.L_x_14815:
[----:B------:R-:W-:Y:S05]  /*221c0*/  BRA `(.L_x_14817) ;  /* 0xffffff9400b87947 */ /* 0x000fea000383ffff */
.L_x_14667:
[----:B0-----:R0:W1:Y:S02]  /*221d0*/  SYNCS.PHASECHK.TRANS64.TRYWAIT P0, [R3+URZ+0x16840], R4 ;  /* 0x01684004030075a7 */ /* 0x001064000800017f */
[----:B-1----:R-:W-:Y:S05]  /*221e0*/  @!P0 NANOSLEEP.SYNCS 0x989680 ;  /* 0x009896800000895d */ /* 0x002fea0003900000 */
[----:B------:R-:W1:Y:S02]  /*221f0*/  @!P0 SYNCS.PHASECHK.TRANS64 P0, [R3+URZ+0x16840], R4 ;  /* 0x01684004030085a7 */ /* 0x000e64000800007f */
[----:B-1----:R-:W-:Y:S05]  /*22200*/  @!P0 BRA `(.L_x_14667) ;  /* 0xfffffffc00f08947 */ /* 0x002fea000383ffff */
[----:B------:R-:W-:Y:S05]  /*22210*/  BRA `(.L_x_14818) ;  /* 0xffffff98000c7947 */ /* 0x000fea000383ffff */
.L_x_14668:
        /* <DEDUP_REMOVED lines=8> */
.L_x_14820:
[----:B------:R-:W-:Y:S05]  /*222a0*/  BSYNC B0 ;  /* 0x0000000000007941 */ /* 0x000fea0003800000 */
.L_x_14819:
        /* <DEDUP_REMOVED lines=9> */
.L_x_14821:
[----:B------:R-:W-:Y:S01]  /*22340*/  IMAD.MOV.U32 R13, RZ, RZ, R2 ;  /* 0x000000ffff0d7224 */ /* 0x000fe200078e0002 */
[----:B------:R-:W-:Y:S01]  /*22350*/  MOV R12, 0x1 ;  /* 0x00000001000c7802 */ /* 0x000fe20000000f00 */
[----:B------:R-:W-:-:S07]  /*22360*/  IMAD.MOV.U32 R7, RZ, RZ, R14 ;  /* 0x000000ffff077224 */ /* 0x000fce00078e000e */
[----:B------:R-:W-:Y:S05]  /*22370*/  WARPSYNC.COLLECTIVE R15, `(.L_x_14822) ;  /* 0x000000000f087348 */ /* 0x000fea0003c00000 */
[----:B------:R0:W1:Y:S02]  /*22380*/  SHFL.IDX P6, R14, R13, R12, R11 ;  /* 0x0000000c0d0e7389 */ /* 0x00006400000c000b */
[----:B01----:R-:W-:Y:S01]  /*22390*/  ENDCOLLECTIVE ;  /* 0x000000000000791b */ /* 0x003fe20003800000 */
.L_x_14822:
        /* <DEDUP_REMOVED lines=15> */
.L_x_14823:
[----:B------:R-:W-:Y:S02]  /*22490*/  @P0 IMAD R8, R5, 0x2, R16 ;  /* 0x0000000205080824 */ /* 0x000fe400078e0210 */
[----:B------:R-:W-:Y:S02]  /*224a0*/  IMAD.MOV.U32 R13, RZ, RZ, R2 ;  /* 0x000000ffff0d7224 */ /* 0x000fe400078e0002 */
[----:B------:R-:W-:Y:S02]  /*224b0*/  IMAD.MOV.U32 R12, RZ, RZ, 0x2 ;  /* 0x00000002ff0c7424 */ /* 0x000fe400078e00ff */
[----:B------:R-:W-:-:S07]  /*224c0*/  IMAD.MOV.U32 R7, RZ, RZ, R14 ;  /* 0x000000ffff077224 */ /* 0x000fce00078e000e */
[----:B------:R-:W-:Y:S05]  /*224d0*/  WARPSYNC.COLLECTIVE R15, `(.L_x_14824) ;  /* 0x000000000f087348 */ /* 0x000fea0003c00000 */
[----:B------:R0:W1:Y:S02]  /*224e0*/  SHFL.IDX P6, R14, R13, R12, R11 ;  /* 0x0000000c0d0e7389 */ /* 0x00006400000c000b */
[----:B01----:R-:W-:Y:S01]  /*224f0*/  ENDCOLLECTIVE ;  /* 0x000000000000791b */ /* 0x003fe20003800000 */
.L_x_14824:
        /* <DEDUP_REMOVED lines=15> */
.L_x_14825:
[----:B------:R-:W-:Y:S02]  /*225f0*/  @P0 IMAD R8, R5, 0x2, R16 ;  /* 0x0000000205080824 */ /* 0x000fe400078e0210 */
[----:B------:R-:W-:Y:S02]  /*22600*/  IMAD.MOV.U32 R13, RZ, RZ, R2 ;  /* 0x000000ffff0d7224 */ /* 0x000fe400078e0002 */
[----:B------:R-:W-:Y:S02]  /*22610*/  IMAD.MOV.U32 R12, RZ, RZ, 0x3 ;  /* 0x00000003ff0c7424 */ /* 0x000fe400078e00ff */
[----:B------:R-:W-:-:S07]  /*22620*/  IMAD.MOV.U32 R7, RZ, RZ, R14 ;  /* 0x000000ffff077224 */ /* 0x000fce00078e000e */
[----:B------:R-:W-:Y:S05]  /*22630*/  WARPSYNC.COLLECTIVE R15, `(.L_x_14826) ;  /* 0x000000000f087348 */ /* 0x000fea0003c00000 */
[----:B------:R0:W1:Y:S02]  /*22640*/  SHFL.IDX P6, R14, R13, R12, R11 ;  /* 0x0000000c0d0e7389 */ /* 0x00006400000c000b */
[----:B01----:R-:W-:Y:S01]  /*22650*/  ENDCOLLECTIVE ;  /* 0x000000000000791b */ /* 0x003fe20003800000 */
.L_x_14826:
        /* <DEDUP_REMOVED lines=15> */
.L_x_14827:
[----:B------:R-:W-:Y:S02]  /*22750*/  @P0 IMAD R8, R5, 0x2, R16 ;  /* 0x0000000205080824 */ /* 0x000fe400078e0210 */
[----:B------:R-:W-:Y:S02]  /*22760*/  IMAD.MOV.U32 R13, RZ, RZ, R2 ;  /* 0x000000ffff0d7224 */ /* 0x000fe400078e0002 */
[----:B------:R-:W-:Y:S02]  /*22770*/  IMAD.MOV.U32 R12, RZ, RZ, 0x4 ;  /* 0x00000004ff0c7424 */ /* 0x000fe400078e00ff */
[----:B------:R-:W-:-:S07]  /*22780*/  IMAD.MOV.U32 R7, RZ, RZ, R14 ;  /* 0x000000ffff077224 */ /* 0x000fce00078e000e */
[----:B------:R-:W-:Y:S05]  /*22790*/  WARPSYNC.COLLECTIVE R15, `(.L_x_14828) ;  /* 0x000000000f087348 */ /* 0x000fea0003c00000 */
[----:B------:R0:W1:Y:S02]  /*227a0*/  SHFL.IDX P6, R14, R13, R12, R11 ;  /* 0x0000000c0d0e7389 */ /* 0x00006400000c000b */
[----:B01----:R-:W-:Y:S01]  /*227b0*/  ENDCOLLECTIVE ;  /* 0x000000000000791b */ /* 0x003fe20003800000 */
.L_x_14828:
        /* <DEDUP_REMOVED lines=15> */
.L_x_14829:
[----:B------:R-:W-:Y:S02]  /*228b0*/  @P0 IMAD R8, R5, 0x2, R16 ;  /* 0x0000000205080824 */ /* 0x000fe400078e0210 */
[----:B------:R-:W-:Y:S02]  /*228c0*/  IMAD.MOV.U32 R13, RZ, RZ, R2 ;  /* 0x000000ffff0d7224 */ /* 0x000fe400078e0002 */
[----:B------:R-:W-:Y:S02]  /*228d0*/  IMAD.MOV.U32 R12, RZ, RZ, 0x5 ;  /* 0x00000005ff0c7424 */ /* 0x000fe400078e00ff */
[----:B------:R-:W-:-:S07]  /*228e0*/  IMAD.MOV.U32 R7, RZ, RZ, R14 ;  /* 0x000000ffff077224 */ /* 0x000fce00078e000e */
[----:B------:R-:W-:Y:S05]  /*228f0*/  WARPSYNC.COLLECTIVE R15, `(.L_x_14830) ;  /* 0x000000000f087348 */ /* 0x000fea0003c00000 */
[----:B------:R0:W1:Y:S02]  /*22900*/  SHFL.IDX P6, R14, R13, R12, R11 ;  /* 0x0000000c0d0e7389 */ /* 0x00006400000c000b */
[----:B01----:R-:W-:Y:S01]  /*22910*/  ENDCOLLECTIVE ;  /* 0x000000000000791b */ /* 0x003fe20003800000 */
.L_x_14830:
        /* <DEDUP_REMOVED lines=15> */
.L_x_14831:
[----:B------:R-:W-:Y:S02]  /*22a10*/  @P0 IMAD R8, R5, 0x2, R16 ;  /* 0x0000000205080824 */ /* 0x000fe400078e0210 */
[----:B------:R-:W-:Y:S02]  /*22a20*/  IMAD.MOV.U32 R13, RZ, RZ, R2 ;  /* 0x000000ffff0d7224 */ /* 0x000fe400078e0002 */
[----:B------:R-:W-:Y:S02]  /*22a30*/  IMAD.MOV.U32 R12, RZ, RZ, 0x6 ;  /* 0x00000006ff0c7424 */ /* 0x000fe400078e00ff */
[----:B------:R-:W-:-:S07]  /*22a40*/  IMAD.MOV.U32 R7, RZ, RZ, R14 ;  /* 0x000000ffff077224 */ /* 0x000fce00078e000e */
[----:B------:R-:W-:Y:S05]  /*22a50*/  WARPSYNC.COLLECTIVE R15, `(.L_x_14832) ;  /* 0x000000000f087348 */ /* 0x000fea0003c00000 */
[----:B------:R0:W1:Y:S02]  /*22a60*/  SHFL.IDX P6, R14, R13, R12, R11 ;  /* 0x0000000c0d0e7389 */ /* 0x00006400000c000b */
[----:B01----:R-:W-:Y:S01]  /*22a70*/  ENDCOLLECTIVE ;  /* 0x000000000000791b */ /* 0x003fe20003800000 */
.L_x_14832:
        /* <DEDUP_REMOVED lines=15> */
.L_x_14833:
[----:B------:R-:W-:Y:S01]  /*22b70*/  @P0 LEA R8, R5, R16, 0x1 ;  /* 0x0000001005080211 */ /* 0x000fe200078e08ff */
[----:B------:R-:W-:Y:S02]  /*22b80*/  IMAD.MOV.U32 R13, RZ, RZ, R2 ;  /* 0x000000ffff0d7224 */ /* 0x000fe400078e0002 */
[----:B------:R-:W-:Y:S02]  /*22b90*/  IMAD.MOV.U32 R12, RZ, RZ, 0x7 ;  /* 0x00000007ff0c7424 */ /* 0x000fe400078e00ff */
[----:B------:R-:W-:-:S07]  /*22ba0*/  IMAD.MOV.U32 R7, RZ, RZ, R14 ;  /* 0x000000ffff077224 */ /* 0x000fce00078e000e */
[----:B------:R-:W-:Y:S05]  /*22bb0*/  WARPSYNC.COLLECTIVE R15, `(.L_x_14834) ;  /* 0x000000000f087348 */ /* 0x000fea0003c00000 */
[----:B------:R0:W1:Y:S02]  /*22bc0*/  SHFL.IDX P6, R14, R13, R12, R11 ;  /* 0x0000000c0d0e7389 */ /* 0x00006400000c000b */
[----:B01----:R-:W-:Y:S01]  /*22bd0*/  ENDCOLLECTIVE ;  /* 0x000000000000791b */ /* 0x003fe20003800000 */
.L_x_14834:
        /* <DEDUP_REMOVED lines=10> */
.L_x_14835:
[----:B------:R-:W-:Y:S01]  /*22c80*/  @!PT LDS RZ, [RZ] ;  /* 0x00000000fffff984 */ /* 0x000fe20000000800 */
[----:B------:R-:W-:Y:S01]  /*22c90*/  @!PT LDS RZ, [RZ] ;  /* 0x00000000fffff984 */ /* 0x000fe20000000800 */
[----:B------:R-:W-:Y:S01]  /*22ca0*/  @!PT LDS RZ, [RZ] ;  /* 0x00000000fffff984 */ /* 0x000fe20000000800 */
[----:B------:R0:W-:Y:S01]  /*22cb0*/  @P0 LDGSTS.E.BYPASS.LTC128B.128 [R8+0x11400], desc[UR42][R6.64], !P2 ;  /* 0x1140000006080fae */ /* 0x0001e2000d101d6a */
[----:B------:R-:W-:Y:S01]  /*22cc0*/  IMAD.MOV.U32 R0, RZ, RZ, R14 ;  /* 0x000000ffff007224 */ /* 0x000fe200078e000e */
[----:B------:R-:W-:Y:S06]  /*22cd0*/  BRA `(.L_x_14836) ;  /* 0xffffff9400147947 */ /* 0x000fec000383ffff */
.L_x_14673:
        /* <DEDUP_REMOVED lines=9> */
.L_x_14837:
[C---:B------:R-:W-:Y:S01]  /*22d70*/  VIADD R9, R25.reuse, 0x10 ;  /* 0x0000001019097836 */ /* 0x040fe20000000000 */
[----:B------:R-:W-:Y:S01]  /*22d80*/  ISETP.GE.AND P1, PT, R25, R2, PT ;  /* 0x000000021900720c */ /* 0x000fe20003f26270 */
[----:B------:R-:W-:Y:S02]  /*22d90*/  IMAD.MOV.U32 R13, RZ, RZ, R0 ;  /* 0x000000ffff0d7224 */ /* 0x000fe400078e0000 */
[----:B------:R-:W-:-:S10]  /*22da0*/  IMAD.MOV.U32 R6, RZ, RZ, R14 ;  /* 0x000000ffff067224 */ /* 0x000fd400078e000e */
[----:B------:R-:W-:Y:S05]  /*22db0*/  WARPSYNC.COLLECTIVE R15, `(.L_x_14838) ;  /* 0x000000000f087348 */ /* 0x000fea0003c00000 */
[----:B------:R0:W1:Y:S02]  /*22dc0*/  SHFL.IDX P6, R14, R13, R12, R11 ;  /* 0x0000000c0d0e7389 */ /* 0x00006400000c000b */
[----:B01----:R-:W-:Y:S01]  /*22dd0*/  ENDCOLLECTIVE ;  /* 0x000000000000791b */ /* 0x003fe20003800000 */
.L_x_14838:
[----:B------:R-:W-:Y:S02]  /*22de0*/  IMAD.MOV.U32 R13, RZ, RZ, R4 ;  /* 0x000000ffff0d7224 */ /* 0x000fe400078e0004 */
[----:B------:R-:W-:Y:S02]  /*22df0*/  IMAD.MOV.U32 R12, RZ, RZ, 0x1 ;  /* 0x00000001ff0c7424 */ /* 0x000fe400078e00ff */
[----:B------:R-:W-:-:S07]  /*22e00*/  IMAD.MOV.U32 R7, RZ, RZ, R14 ;  /* 0x000000ffff077224 */ /* 0x000fce00078e000e */
[----:B------:R-:W-:Y:S05]  /*22e10*/  WARPSYNC.COLLECTIVE R15, `(.L_x_14839) ;  /* 0x000000000f087348 */ /* 0x000fea0003c00000 */
[----:B------:R0:W1:Y:S02]  /*22e20*/  SHFL.IDX P6, R14, R13, R12, R11 ;  /* 0x0000000c0d0e7389 */ /* 0x00006400000c000b */
[----:B01----:R-:W-:Y:S01]  /*22e30*/  ENDCOLLECTIVE ;  /* 0x000000000000791b */ /* 0x003fe20003800000 */
.L_x_14839:
        /* <DEDUP_REMOVED lines=15> */
.L_x_14840:
[----:B------:R-:W-:Y:S02]  /*22f30*/  IMAD.MOV.U32 R13, RZ, RZ, R4 ;  /* 0x000000ffff0d7224 */ /* 0x000fe400078e0004 */
[----:B------:R-:W-:Y:S02]  /*22f40*/  IMAD.MOV.U32 R12, RZ, RZ, 0x2 ;  /* 0x00000002ff0c7424 */ /* 0x000fe400078e00ff */
[----:B------:R-:W-:-:S07]  /*22f50*/  IMAD.MOV.U32 R7, RZ, RZ, R14 ;  /* 0x000000ffff077224 */ /* 0x000fce00078e000e */
[----:B------:R-:W-:Y:S05]  /*22f60*/  WARPSYNC.COLLECTIVE R15, `(.L_x_14841) ;  /* 0x000000000f087348 */ /* 0x000fea0003c00000 */
[----:B------:R0:W1:Y:S02]  /*22f70*/  SHFL.IDX P6, R14, R13, R12, R11 ;  /* 0x0000000c0d0e7389 */ /* 0x00006400000c000b */
[----:B01----:R-:W-:Y:S01]  /*22f80*/  ENDCOLLECTIVE ;  /* 0x000000000000791b */ /* 0x003fe20003800000 */
.L_x_14841:
        /* <DEDUP_REMOVED lines=16> */
.L_x_14842:
[----:B------:R-:W-:Y:S02]  /*23090*/  IMAD.MOV.U32 R13, RZ, RZ, R4 ;  /* 0x000000ffff0d7224 */ /* 0x000fe400078e0004 */
[----:B------:R-:W-:Y:S02]  /*230a0*/  IMAD.MOV.U32 R12, RZ, RZ, 0x3 ;  /* 0x00000003ff0c7424 */ /* 0x000fe400078e00ff */
[----:B------:R-:W-:-:S07]  /*230b0*/  IMAD.MOV.U32 R7, RZ, RZ, R14 ;  /* 0x000000ffff077224 */ /* 0x000fce00078e000e */
[----:B------:R-:W-:Y:S05]  /*230c0*/  WARPSYNC.COLLECTIVE R15, `(.L_x_14843) ;  /* 0x000000000f087348 */ /* 0x000fea0003c00000 */
[----:B------:R0:W1:Y:S02]  /*230d0*/  SHFL.IDX P6, R14, R13, R12, R11 ;  /* 0x0000000c0d0e7389 */ /* 0x00006400000c000b */
[----:B01----:R-:W-:Y:S01]  /*230e0*/  ENDCOLLECTIVE ;  /* 0x000000000000791b */ /* 0x003fe20003800000 */
.L_x_14843:
        /* <DEDUP_REMOVED lines=16> */
.L_x_14844:
[----:B------:R-:W-:Y:S02]  /*231f0*/  IMAD.MOV.U32 R13, RZ, RZ, R4 ;  /* 0x000000ffff0d7224 */ /* 0x000fe400078e0004 */
[----:B------:R-:W-:Y:S02]  /*23200*/  IMAD.MOV.U32 R12, RZ, RZ, 0x4 ;  /* 0x00000004ff0c7424 */ /* 0x000fe400078e00ff */
[----:B------:R-:W-:-:S07]  /*23210*/  IMAD.MOV.U32 R7, RZ, RZ, R14 ;  /* 0x000000ffff077224 */ /* 0x000fce00078e000e */
[----:B------:R-:W-:Y:S05]  /*23220*/  WARPSYNC.COLLECTIVE R15, `(.L_x_14845) ;  /* 0x000000000f087348 */ /* 0x000fea0003c00000 */
[----:B------:R0:W1:Y:S02]  /*23230*/  SHFL.IDX P6, R14, R13, R12, R11 ;  /* 0x0000000c0d0e7389 */ /* 0x00006400000c000b */
[----:B01----:R-:W-:Y:S01]  /*23240*/  ENDCOLLECTIVE ;  /* 0x000000000000791b */ /* 0x003fe20003800000 */
.L_x_14845:
        /* <DEDUP_REMOVED lines=16> */
.L_x_14846:
[----:B------:R-:W-:Y:S02]  /*23350*/  IMAD.MOV.U32 R13, RZ, RZ, R4 ;  /* 0x000000ffff0d7224 */ /* 0x000fe400078e0004 */
[----:B------:R-:W-:Y:S02]  /*23360*/  IMAD.MOV.U32 R12, RZ, RZ, 0x5 ;  /* 0x00000005ff0c7424 */ /* 0x000fe400078e00ff */
[----:B------:R-:W-:-:S07]  /*23370*/  IMAD.MOV.U32 R7, RZ, RZ, R14 ;  /* 0x000000ffff077224 */ /* 0x000fce00078e000e */
[----:B------:R-:W-:Y:S05]  /*23380*/  WARPSYNC.COLLECTIVE R15, `(.L_x_14847) ;  /* 0x000000000f087348 */ /* 0x000fea0003c00000 */
[----:B------:R0:W1:Y:S02]  /*23390*/  SHFL.IDX P6, R14, R13, R12, R11 ;  /* 0x0000000c0d0e7389 */ /* 0x00006400000c000b */
[----:B01----:R-:W-:Y:S01]  /*233a0*/  ENDCOLLECTIVE ;  /* 0x000000000000791b */ /* 0x003fe20003800000 */
.L_x_14847:
        /* <DEDUP_REMOVED lines=16> */
.L_x_14848:
[----:B------:R-:W-:Y:S02]  /*234b0*/  IMAD.MOV.U32 R13, RZ, RZ, R4 ;  /* 0x000000ffff0d7224 */ /* 0x000fe400078e0004 */
[----:B------:R-:W-:Y:S02]  /*234c0*/  IMAD.MOV.U32 R12, RZ, RZ, 0x6 ;  /* 0x00000006ff0c7424 */ /* 0x000fe400078e00ff */
[----:B------:R-:W-:-:S07]  /*234d0*/  IMAD.MOV.U32 R7, RZ, RZ, R14 ;  /* 0x000000ffff077224 */ /* 0x000fce00078e000e */
[----:B------:R-:W-:Y:S05]  /*234e0*/  WARPSYNC.COLLECTIVE R15, `(.L_x_14849) ;  /* 0x000000000f087348 */ /* 0x000fea0003c00000 */
[----:B------:R0:W1:Y:S02]  /*234f0*/  SHFL.IDX P6, R14, R13, R12, R11 ;  /* 0x0000000c0d0e7389 */ /* 0x00006400000c000b */
[----:B01----:R-:W-:Y:S01]  /*23500*/  ENDCOLLECTIVE ;  /* 0x000000000000791b */ /* 0x003fe20003800000 */
.L_x_14849:
        /* <DEDUP_REMOVED lines=16> */
.L_x_14850:
[----:B------:R-:W-:Y:S02]  /*23610*/  IMAD.MOV.U32 R13, RZ, RZ, R4 ;  /* 0x000000ffff0d7224 */ /* 0x000fe400078e0004 */
[----:B------:R-:W-:Y:S02]  /*23620*/  IMAD.MOV.U32 R12, RZ, RZ, 0x7 ;  /* 0x00000007ff0c7424 */ /* 0x000fe400078e00ff */
[----:B------:R-:W-:-:S07]  /*23630*/  IMAD.MOV.U32 R7, RZ, RZ, R14 ;  /* 0x000000ffff077224 */ /* 0x000fce00078e000e */
[----:B------:R-:W-:Y:S05]  /*23640*/  WARPSYNC.COLLECTIVE R15, `(.L_x_14851) ;  /* 0x000000000f087348 */ /* 0x000fea0003c00000 */
[----:B------:R0:W1:Y:S02]  /*23650*/  SHFL.IDX P6, R14, R13, R12, R11 ;  /* 0x0000000c0d0e7389 */ /* 0x00006400000c000b */
[----:B01----:R-:W-:Y:S01]  /*23660*/  ENDCOLLECTIVE ;  /* 0x000000000000791b */ /* 0x003fe20003800000 */
.L_x_14851:
        /* <DEDUP_REMOVED lines=11> */
.L_x_14852:
        /* <DEDUP_REMOVED lines=12> */
.L_x_14853:
[----:B------:R-:W-:-:S05]  /*237e0*/  @!P1 LEA R6, P2, R20, R6, 0x1 ;  /* 0x0000000614069211 */ /* 0x000fca00078408ff */
[----:B------:R-:W-:-:S04]  /*237f0*/  @!P1 IMAD.X R4, RZ, RZ, R4, P2 ;  /* 0x000000ffff049224 */ /* 0x000fc800010e0604 */
[----:B------:R-:W-:Y:S02]  /*23800*/  @!P1 IMAD.MOV.U32 R7, RZ, RZ, R4 ;  /* 0x000000ffff079224 */ /* 0x000fe400078e0004 */
[----:B------:R-:W-:Y:S02]  /*23810*/  IMAD.MOV.U32 R13, RZ, RZ, R5 ;  /* 0x000000ffff0d7224 */ /* 0x000fe400078e0005 */
[----:B------:R-:W-:Y:S01]  /*23820*/  VIADD R4, R25, 0xa0 ;  /* 0x000000a019047836 */ /* 0x000fe20000000000 */
        /* <DEDUP_REMOVED lines=9> */
.L_x_14854:
[----:B------:R-:W-:Y:S02]  /*238c0*/  IMAD.MOV.U32 R13, RZ, RZ, R3 ;  /* 0x000000ffff0d7224 */ /* 0x000fe400078e0003 */
[----:B------:R-:W-:Y:S02]  /*238d0*/  IMAD.MOV.U32 R12, RZ, RZ, 0x1 ;  /* 0x00000001ff0c7424 */ /* 0x000fe400078e00ff */
[----:B------:R-:W-:-:S07]  /*238e0*/  IMAD.MOV.U32 R8, RZ, RZ, R14 ;  /* 0x000000ffff087224 */ /* 0x000fce00078e000e */
[----:B------:R-:W-:Y:S05]  /*238f0*/  WARPSYNC.COLLECTIVE R15, `(.L_x_14855) ;  /* 0x000000000f087348 */ /* 0x000fea0003c00000 */
[----:B------:R0:W1:Y:S02]  /*23900*/  SHFL.IDX P6, R14, R13, R12, R11 ;  /* 0x0000000c0d0e7389 */ /* 0x00006400000c000b */
[----:B01----:R-:W-:Y:S01]  /*23910*/  ENDCOLLECTIVE ;  /* 0x000000000000791b */ /* 0x003fe20003800000 */
.L_x_14855:
        /* <DEDUP_REMOVED lines=8> */
[----:B------:R0:W-:Y:S02]  /*239a0*/  @!P1 LDGSTS.E.BYPASS.LTC128B.128 [R10+0xc400], desc[UR42][R6.64], !P0 ;  /* 0x0c400000060a9fae */ /* 0x0001e4000c101d6a */
[----:B------:R-:W-:Y:S01]  /*239b0*/  ISETP.GE.AND P1, PT, R0, R2, PT ;  /* 0x000000020000720c */ /* 0x000fe20003f26270 */
[----:B------:R-:W-:-:S12]  /*239c0*/  IMAD.MOV.U32 R0, RZ, RZ, R14 ;  /* 0x000000ffff007224 */ /* 0x000fd800078e000e */
[----:B0-----:R-:W-:Y:S05]  /*239d0*/  WARPSYNC.COLLECTIVE R15, `(.L_x_14856) ;  /* 0x000000000f087348 */ /* 0x001fea0003c00000 */
[----:B------:R1:W2:Y:S02]  /*239e0*/  SHFL.IDX P6, R14, R13, R12, R11 ;  /* 0x0000000c0d0e7389 */ /* 0x0002a400000c000b */
[----:B012---:R-:W-:Y:S01]  /*239f0*/  ENDCOLLECTIVE ;  /* 0x000000000000791b */ /* 0x007fe20003800000 */
.L_x_14856:
[----:B------:R-:W-:Y:S02]  /*23a00*/  IMAD.MOV.U32 R13, RZ, RZ, R3 ;  /* 0x000000ffff0d7224 */ /* 0x000fe400078e0003 */
[----:B------:R-:W-:Y:S02]  /*23a10*/  IMAD.MOV.U32 R12, RZ, RZ, 0x2 ;  /* 0x00000002ff0c7424 */ /* 0x000fe400078e00ff */
[----:B------:R-:W-:-:S07]  /*23a20*/  IMAD.MOV.U32 R6, RZ, RZ, R14 ;  /* 0x000000ffff067224 */ /* 0x000fce00078e000e */
[----:B------:R-:W-:Y:S05]  /*23a30*/  WARPSYNC.COLLECTIVE R15, `(.L_x_14857) ;  /* 0x000000000f087348 */ /* 0x000fea0003c00000 */
[----:B------:R0:W1:Y:S02]  /*23a40*/  SHFL.IDX P6, R14, R13, R12, R11 ;  /* 0x0000000c0d0e7389 */ /* 0x00006400000c000b */
[----:B01----:R-:W-:Y:S01]  /*23a50*/  ENDCOLLECTIVE ;  /* 0x000000000000791b */ /* 0x003fe20003800000 */
.L_x_14857:
[----:B------:R-:W-:-:S05]  /*23a60*/  @!P1 LEA R6, P2, R20, R6, 0x1 ;  /* 0x0000000614069211 */ /* 0x000fca00078408ff */
[----:B------:R-:W-:-:S05]  /*23a70*/  @!P1 IMAD.X R0, RZ, RZ, R0, P2 ;  /* 0x000000ffff009224 */ /* 0x000fca00010e0600 */
[----:B------:R-:W-:Y:S01]  /*23a80*/  @!P1 MOV R7, R0 ;  /* 0x0000000000079202 */ /* 0x000fe20000000f00 */
[----:B------:R-:W-:-:S04]  /*23a90*/  IMAD.MOV.U32 R13, RZ, RZ, R5 ;  /* 0x000000ffff0d7224 */ /* 0x000fc800078e0005 */
        /* <DEDUP_REMOVED lines=9> */
.L_x_14858:
[----:B------:R-:W-:Y:S02]  /*23b30*/  IMAD.MOV.U32 R13, RZ, RZ, R3 ;  /* 0x000000ffff0d7224 */ /* 0x000fe400078e0003 */
[----:B------:R-:W-:Y:S02]  /*23b40*/  IMAD.MOV.U32 R12, RZ, RZ, 0x3 ;  /* 0x00000003ff0c7424 */ /* 0x000fe400078e00ff */
[----:B------:R-:W-:-:S07]  /*23b50*/  IMAD.MOV.U32 R6, RZ, RZ, R14 ;  /* 0x000000ffff067224 */ /* 0x000fce00078e000e */
[----:B------:R-:W-:Y:S05]  /*23b60*/  WARPSYNC.COLLECTIVE R15, `(.L_x_14859) ;  /* 0x000000000f087348 */ /* 0x000fea0003c00000 */
[----:B------:R0:W1:Y:S02]  /*23b70*/  SHFL.IDX P6, R14, R13, R12, R11 ;  /* 0x0000000c0d0e7389 */ /* 0x00006400000c000b */
[----:B01----:R-:W-:Y:S01]  /*23b80*/  ENDCOLLECTIVE ;  /* 0x000000000000791b */ /* 0x003fe20003800000 */
.L_x_14859:
        /* <DEDUP_REMOVED lines=12> */
.L_x_14860:
[----:B------:R-:W-:Y:S01]  /*23c50*/  IMAD.MOV.U32 R5, RZ, RZ, R14 ;  /* 0x000000ffff057224 */ /* 0x000fe200078e000e */
[----:B------:R-:W-:Y:S06]  /*23c60*/  BRA `(.L_x_14861) ;  /* 0xffffff9000f87947 */ /* 0x000fec000383ffff */
.L_x_14676:
[----:B-1----:R1:W2:Y:S02]  /*23c70*/  SYNCS.PHASECHK.TRANS64.TRYWAIT P0, [R16+URZ+0x16820], R0 ;  /* 0x01682000100075a7 */ /* 0x0022a4000800017f */
[----:B--2---:R-:W-:Y:S05]  /*23c80*/  @!P0 NANOSLEEP.SYNCS 0x989680 ;  /* 0x009896800000895d */ /* 0x004fea0003900000 */
[----:B------:R-:W2:Y:S02]  /*23c90*/  @!P0 SYNCS.PHASECHK.TRANS64 P0, [R16+URZ+0x16820], R0 ;  /* 0x01682000100085a7 */ /* 0x000ea4000800007f */
[----:B--2---:R-:W-:Y:S05]  /*23ca0*/  @!P0 BRA `(.L_x_14676) ;  /* 0xfffffffc00f08947 */ /* 0x004fea000383ffff */
[----:B------:R-:W-:Y:S05]  /*23cb0*/  BRA `(.L_x_14862) ;  /* 0xffffff9400547947 */ /* 0x000fea000383ffff */
.L_x_14681:
[----:B0-----:R0:W1:Y:S02]  /*23cc0*/  SYNCS.PHASECHK.TRANS64.TRYWAIT P0, [R5+URZ+0x16840], R2 ;  /* 0x01684002050075a7 */ /* 0x001064000800017f */
[----:B-1----:R-:W-:Y:S05]  /*23cd0*/  @!P0 NANOSLEEP.SYNCS 0x989680 ;  /* 0x009896800000895d */ /* 0x002fea0003900000 */
[----:B------:R-:W1:Y:S02]  /*23ce0*/  @!P0 SYNCS.PHASECHK.TRANS64 P0, [R5+URZ+0x16840], R2 ;  /* 0x01684002050085a7 */ /* 0x000e64000800007f */
[----:B-1----:R-:W-:Y:S05]  /*23cf0*/  @!P0 BRA `(.L_x_14681) ;  /* 0xfffffffc00f08947 */ /* 0x002fea000383ffff */
[----:B------:R-:W-:Y:S05]  /*23d00*/  BRA `(.L_x_14863) ;  /* 0xffffff9800387947 */ /* 0x000fea000383ffff */
.L_x_14682:
        /* <DEDUP_REMOVED lines=8> */
.L_x_14865:
[----:B------:R-:W-:Y:S05]  /*23d90*/  BSYNC B1 ;  /* 0x0000000000017941 */ /* 0x000fea0003800000 */
.L_x_14864:
        /* <DEDUP_REMOVED lines=10> */
.L_x_14866:
        /* <DEDUP_REMOVED lines=8> */
.L_x_14867:
[----:B------:R-:W-:-:S05]  /*23ec0*/  IMAD.SHL.U32 R7, R7, 0x2, RZ ;  /* 0x0000000207077824 */ /* 0x000fca00078e00ff */
        /* <DEDUP_REMOVED lines=11> */
.L_x_14868:
[----:B------:R-:W-:Y:S02]  /*23f80*/  IMAD.MOV.U32 R13, RZ, RZ, R10 ;  /* 0x000000ffff0d7224 */ /* 0x000fe400078e000a */
[----:B------:R-:W-:Y:S02]  /*23f90*/  IMAD.MOV.U32 R12, RZ, RZ, 0x2 ;  /* 0x00000002ff0c7424 */ /* 0x000fe400078e00ff */
[----:B------:R-:W-:-:S07]  /*23fa0*/  IMAD.MOV.U32 R2, RZ, RZ, R14 ;  /* 0x000000ffff027224 */ /* 0x000fce00078e000e */
[----:B------:R-:W-:Y:S05]  /*23fb0*/  WARPSYNC.COLLECTIVE R15, `(.L_x_14869) ;  /* 0x000000000f087348 */ /* 0x000fea0003c00000 */
[----:B------:R0:W1:Y:S02]  /*23fc0*/  SHFL.IDX P6, R14, R13, R12, R11 ;  /* 0x0000000c0d0e7389 */ /* 0x00006400000c000b */
[----:B01----:R-:W-:Y:S01]  /*23fd0*/  ENDCOLLECTIVE ;  /* 0x000000000000791b */ /* 0x003fe20003800000 */
.L_x_14869:
        /* <DEDUP_REMOVED lines=11> */
.L_x_14870:
[----:B------:R-:W-:Y:S01]  /*24090*/  MOV R13, R10 ;  /* 0x0000000a000d7202 */ /* 0x000fe20000000f00 */
[----:B------:R-:W-:Y:S02]  /*240a0*/  IMAD.MOV.U32 R12, RZ, RZ, 0x3 ;  /* 0x00000003ff0c7424 */ /* 0x000fe400078e00ff */
[----:B------:R-:W-:-:S07]  /*240b0*/  IMAD.MOV.U32 R2, RZ, RZ, R14 ;  /* 0x000000ffff027224 */ /* 0x000fce00078e000e */
[----:B------:R-:W-:Y:S05]  /*240c0*/  WARPSYNC.COLLECTIVE R15, `(.L_x_14871) ;  /* 0x000000000f087348 */ /* 0x000fea0003c00000 */
[----:B------:R0:W1:Y:S02]  /*240d0*/  SHFL.IDX P6, R14, R13, R12, R11 ;  /* 0x0000000c0d0e7389 */ /* 0x00006400000c000b */
[----:B01----:R-:W-:Y:S01]  /*240e0*/  ENDCOLLECTIVE ;  /* 0x000000000000791b */ /* 0x003fe20003800000 */
.L_x_14871:
        /* <DEDUP_REMOVED lines=11> */
.L_x_14872:
[----:B------:R-:W-:Y:S02]  /*241a0*/  IMAD.MOV.U32 R13, RZ, RZ, R10 ;  /* 0x000000ffff0d7224 */ /* 0x000fe400078e000a */
[----:B------:R-:W-:Y:S02]  /*241b0*/  IMAD.MOV.U32 R12, RZ, RZ, 0x4 ;  /* 0x00000004ff0c7424 */ /* 0x000fe400078e00ff */
[----:B------:R-:W-:-:S07]  /*241c0*/  IMAD.MOV.U32 R2, RZ, RZ, R14 ;  /* 0x000000ffff027224 */ /* 0x000fce00078e000e */
[----:B------:R-:W-:Y:S05]  /*241d0*/  WARPSYNC.COLLECTIVE R15, `(.L_x_14873) ;  /* 0x000000000f087348 */ /* 0x000fea0003c00000 */
[----:B------:R0:W1:Y:S02]  /*241e0*/  SHFL.IDX P6, R14, R13, R12, R11 ;  /* 0x0000000c0d0e7389 */ /* 0x00006400000c000b */
[----:B01----:R-:W-:Y:S01]  /*241f0*/  ENDCOLLECTIVE ;  /* 0x000000000000791b */ /* 0x003fe20003800000 */
.L_x_14873:
        /* <DEDUP_REMOVED lines=11> */
.L_x_14874:
[----:B------:R-:W-:Y:S02]  /*242b0*/  IMAD.MOV.U32 R13, RZ, RZ, R10 ;  /* 0x000000ffff0d7224 */ /* 0x000fe400078e000a */
[----:B------:R-:W-:Y:S02]  /*242c0*/  IMAD.MOV.U32 R12, RZ, RZ, 0x5 ;  /* 0x00000005ff0c7424 */ /* 0x000fe400078e00ff */
[----:B------:R-:W-:-:S07]  /*242d0*/  IMAD.MOV.U32 R2, RZ, RZ, R14 ;  /* 0x000000ffff027224 */ /* 0x000fce00078e000e */
[----:B------:R-:W-:Y:S05]  /*242e0*/  WARPSYNC.COLLECTIVE R15, `(.L_x_14875) ;  /* 0x000000000f087348 */ /* 0x000fea0003c00000 */
[----:B------:R0:W1:Y:S02]  /*242f0*/  SHFL.IDX P6, R14, R13, R12, R11 ;  /* 0x0000000c0d0e7389 */ /* 0x00006400000c000b */
[----:B01----:R-:W-:Y:S01]  /*24300*/  ENDCOLLECTIVE ;  /* 0x000000000000791b */ /* 0x003fe20003800000 */
.L_x_14875:
        /* <DEDUP_REMOVED lines=11> */
.L_x_14876:
[----:B------:R-:W-:Y:S02]  /*243c0*/  IMAD.MOV.U32 R13, RZ, RZ, R10 ;  /* 0x000000ffff0d7224 */ /* 0x000fe400078e000a */
[----:B------:R-:W-:Y:S02]  /*243d0*/  IMAD.MOV.U32 R12, RZ, RZ, 0x6 ;  /* 0x00000006ff0c7424 */ /* 0x000fe400078e00ff */
[----:B------:R-:W-:-:S07]  /*243e0*/  IMAD.MOV.U32 R2, RZ, RZ, R14 ;  /* 0x000000ffff027224 */ /* 0x000fce00078e000e */
[----:B------:R-:W-:Y:S05]  /*243f0*/  WARPSYNC.COLLECTIVE R15, `(.L_x_14877) ;  /* 0x000000000f087348 */ /* 0x000fea0003c00000 */
[----:B------:R0:W1:Y:S02]  /*24400*/  SHFL.IDX P6, R14, R13, R12, R11 ;  /* 0x0000000c0d0e7389 */ /* 0x00006400000c000b */
[----:B01----:R-:W-:Y:S01]  /*24410*/  ENDCOLLECTIVE ;  /* 0x000000000000791b */ /* 0x003fe20003800000 */
.L_x_14877:
        /* <DEDUP_REMOVED lines=11> */
.L_x_14878:
[----:B------:R-:W-:Y:S02]  /*244d0*/  IMAD.MOV.U32 R13, RZ, RZ, R10 ;  /* 0x000000ffff0d7224 */ /* 0x000fe400078e000a */
[----:B------:R-:W-:Y:S02]  /*244e0*/  IMAD.MOV.U32 R12, RZ, RZ, 0x7 ;  /* 0x00000007ff0c7424 */ /* 0x000fe400078e00ff */
[----:B------:R-:W-:-:S07]  /*244f0*/  IMAD.MOV.U32 R2, RZ, RZ, R14 ;  /* 0x000000ffff027224 */ /* 0x000fce00078e000e */
[----:B------:R-:W-:Y:S05]  /*24500*/  WARPSYNC.COLLECTIVE R15, `(.L_x_14879) ;  /* 0x000000000f087348 */ /* 0x000fea0003c00000 */
[----:B------:R0:W1:Y:S02]  /*24510*/  SHFL.IDX P6, R14, R13, R12, R11 ;  /* 0x0000000c0d0e7389 */ /* 0x00006400000c000b */
[----:B01----:R-:W-:Y:S01]  /*24520*/  ENDCOLLECTIVE ;  /* 0x000000000000791b */ /* 0x003fe20003800000 */
.L_x_14879:
        /* <DEDUP_REMOVED lines=11> */
.L_x_14880:
[----:B------:R-:W-:Y:S01]  /*245e0*/  IMAD.MOV.U32 R2, RZ, RZ, R14 ;  /* 0x000000ffff027224 */ /* 0x000fe200078e000e */
[----:B------:R-:W-:Y:S06]  /*245f0*/  BRA `(.L_x_14881) ;  /* 0xffffff94001c7947 */ /* 0x000fec000383ffff */
.L_x_14687:
[----:B-1----:R1:W2:Y:S02]  /*24600*/  SYNCS.PHASECHK.TRANS64.TRYWAIT P0, [R5+URZ+0x16860], R2 ;  /* 0x01686002050075a7 */ /* 0x0022a4000800017f */
[----:B--2---:R-:W-:Y:S05]  /*24610*/  @!P0 NANOSLEEP.SYNCS 0x989680 ;  /* 0x009896800000895d */ /* 0x004fea0003900000 */
[----:B------:R-:W2:Y:S02]  /*24620*/  @!P0 SYNCS.PHASECHK.TRANS64 P0, [R5+URZ+0x16860], R2 ;  /* 0x01686002050085a7 */ /* 0x000ea4000800007f */
[----:B--2---:R-:W-:Y:S05]  /*24630*/  @!P0 BRA `(.L_x_14687) ;  /* 0xfffffffc00f08947 */ /* 0x004fea000383ffff */
[----:B------:R-:W-:Y:S05]  /*24640*/  BRA `(.L_x_14882) ;  /* 0xffffff9400747947 */ /* 0x000fea000383ffff */
.L_x_14688:
        /* <DEDUP_REMOVED lines=8> */
.L_x_14884:
[----:B------:R-:W-:Y:S05]  /*246d0*/  BSYNC B1 ;  /* 0x0000000000017941 */ /* 0x000fea0003800000 */
.L_x_14883:
        /* <DEDUP_REMOVED lines=10> */
.L_x_14885:
[----:B------:R-:W-:Y:S02]  /*24780*/  IMAD.MOV.U32 R13, RZ, RZ, R22 ;  /* 0x000000ffff0d7224 */ /* 0x000fe400078e0016 */
[----:B------:R-:W-:Y:S02]  /*24790*/  IMAD.MOV.U32 R12, RZ, RZ, 0x1 ;  /* 0x00000001ff0c7424 */ /* 0x000fe400078e00ff */
[----:B------:R-:W-:-:S07]  /*247a0*/  IMAD.MOV.U32 R2, RZ, RZ, R14 ;  /* 0x000000ffff027224 */ /* 0x000fce00078e000e */
[----:B------:R-:W-:Y:S05]  /*247b0*/  WARPSYNC.COLLECTIVE R15, `(.L_x_14886) ;  /* 0x000000000f087348 */ /* 0x000fea0003c00000 */
[----:B------:R0:W1:Y:S02]  /*247c0*/  SHFL.IDX P6, R14, R13, R12, R11 ;  /* 0x0000000c0d0e7389 */ /* 0x00006400000c000b */
[----:B01----:R-:W-:Y:S01]  /*247d0*/  ENDCOLLECTIVE ;  /* 0x000000000000791b */ /* 0x003fe20003800000 */
.L_x_14886:
        /* <DEDUP_REMOVED lines=12> */
.L_x_14887:
[----:B------:R-:W-:Y:S02]  /*248a0*/  IMAD.MOV.U32 R13, RZ, RZ, R22 ;  /* 0x000000ffff0d7224 */ /* 0x000fe400078e0016 */
[----:B------:R-:W-:Y:S02]  /*248b0*/  IMAD.MOV.U32 R12, RZ, RZ, 0x2 ;  /* 0x00000002ff0c7424 */ /* 0x000fe400078e00ff */
[----:B------:R-:W-:-:S07]  /*248c0*/  IMAD.MOV.U32 R2, RZ, RZ, R14 ;  /* 0x000000ffff027224 */ /* 0x000fce00078e000e */
[----:B------:R-:W-:Y:S05]  /*248d0*/  WARPSYNC.COLLECTIVE R15, `(.L_x_14888) ;  /* 0x000000000f087348 */ /* 0x000fea0003c00000 */
[----:B------:R0:W1:Y:S02]  /*248e0*/  SHFL.IDX P6, R14, R13, R12, R11 ;  /* 0x0000000c0d0e7389 */ /* 0x00006400000c000b */
[----:B01----:R-:W-:Y:S01]  /*248f0*/  ENDCOLLECTIVE ;  /* 0x000000000000791b */ /* 0x003fe20003800000 */
.L_x_14888:
        /* <DEDUP_REMOVED lines=12> */
.L_x_14889:
[----:B------:R-:W-:Y:S02]  /*249c0*/  IMAD.MOV.U32 R13, RZ, RZ, R22 ;  /* 0x000000ffff0d7224 */ /* 0x000fe400078e0016 */
[----:B------:R-:W-:Y:S02]  /*249d0*/  IMAD.MOV.U32 R12, RZ, RZ, 0x3 ;  /* 0x00000003ff0c7424 */ /* 0x000fe400078e00ff */
[----:B------:R-:W-:-:S07]  /*249e0*/  IMAD.MOV.U32 R2, RZ, RZ, R14 ;  /* 0x000000ffff027224 */ /* 0x000fce00078e000e */
[----:B------:R-:W-:Y:S05]  /*249f0*/  WARPSYNC.COLLECTIVE R15, `(.L_x_14890) ;  /* 0x000000000f087348 */ /* 0x000fea0003c00000 */
[----:B------:R0:W1:Y:S02]  /*24a00*/  SHFL.IDX P6, R14, R13, R12, R11 ;  /* 0x0000000c0d0e7389 */ /* 0x00006400000c000b */
[----:B01----:R-:W-:Y:S01]  /*24a10*/  ENDCOLLECTIVE ;  /* 0x000000000000791b */ /* 0x003fe20003800000 */
.L_x_14890:
        /* <DEDUP_REMOVED lines=12> */
.L_x_14891:
[----:B------:R-:W-:Y:S02]  /*24ae0*/  IMAD.MOV.U32 R13, RZ, RZ, R22 ;  /* 0x000000ffff0d7224 */ /* 0x000fe400078e0016 */
[----:B------:R-:W-:Y:S02]  /*24af0*/  IMAD.MOV.U32 R12, RZ, RZ, 0x4 ;  /* 0x00000004ff0c7424 */ /* 0x000fe400078e00ff */
[----:B------:R-:W-:-:S07]  /*24b00*/  IMAD.MOV.U32 R2, RZ, RZ, R14 ;  /* 0x000000ffff027224 */ /* 0x000fce00078e000e */
[----:B------:R-:W-:Y:S05]  /*24b10*/  WARPSYNC.COLLECTIVE R15, `(.L_x_14892) ;  /* 0x000000000f087348 */ /* 0x000fea0003c00000 */
[----:B------:R0:W1:Y:S02]  /*24b20*/  SHFL.IDX P6, R14, R13, R12, R11 ;  /* 0x0000000c0d0e7389 */ /* 0x00006400000c000b */
[----:B01----:R-:W-:Y:S01]  /*24b30*/  ENDCOLLECTIVE ;  /* 0x000000000000791b */ /* 0x003fe20003800000 */
.L_x_14892:
        /* <DEDUP_REMOVED lines=12> */
.L_x_14893:
[----:B------:R-:W-:Y:S02]  /*24c00*/  IMAD.MOV.U32 R13, RZ, RZ, R22 ;  /* 0x000000ffff0d7224 */ /* 0x000fe400078e0016 */
[----:B------:R-:W-:Y:S02]  /*24c10*/  IMAD.MOV.U32 R12, RZ, RZ, 0x5 ;  /* 0x00000005ff0c7424 */ /* 0x000fe400078e00ff */
[----:B------:R-:W-:-:S07]  /*24c20*/  IMAD.MOV.U32 R2, RZ, RZ, R14 ;  /* 0x000000ffff027224 */ /* 0x000fce00078e000e */
[----:B------:R-:W-:Y:S05]  /*24c30*/  WARPSYNC.COLLECTIVE R15, `(.L_x_14894) ;  /* 0x000000000f087348 */ /* 0x000fea0003c00000 */
[----:B------:R0:W1:Y:S02]  /*24c40*/  SHFL.IDX P6, R14, R13, R12, R11 ;  /* 0x0000000c0d0e7389 */ /* 0x00006400000c000b */
[----:B01----:R-:W-:Y:S01]  /*24c50*/  ENDCOLLECTIVE ;  /* 0x000000000000791b */ /* 0x003fe20003800000 */
.L_x_14894:
        /* <DEDUP_REMOVED lines=12> */
.L_x_14895:
[----:B------:R-:W-:Y:S02]  /*24d20*/  IMAD.MOV.U32 R13, RZ, RZ, R22 ;  /* 0x000000ffff0d7224 */ /* 0x000fe400078e0016 */
[----:B------:R-:W-:Y:S02]  /*24d30*/  IMAD.MOV.U32 R12, RZ, RZ, 0x6 ;  /* 0x00000006ff0c7424 */ /* 0x000fe400078e00ff */
[----:B------:R-:W-:-:S07]  /*24d40*/  IMAD.MOV.U32 R2, RZ, RZ, R14 ;  /* 0x000000ffff027224 */ /* 0x000fce00078e000e */
[----:B------:R-:W-:Y:S05]  /*24d50*/  WARPSYNC.COLLECTIVE R15, `(.L_x_14896) ;  /* 0x000000000f087348 */ /* 0x000fea0003c00000 */
[----:B------:R0:W1:Y:S02]  /*24d60*/  SHFL.IDX P6, R14, R13, R12, R11 ;  /* 0x0000000c0d0e7389 */ /* 0x00006400000c000b */
[----:B01----:R-:W-:Y:S01]  /*24d70*/  ENDCOLLECTIVE ;  /* 0x000000000000791b */ /* 0x003fe20003800000 */
.L_x_14896:
        /* <DEDUP_REMOVED lines=12> */
.L_x_14897:
[----:B------:R-:W-:Y:S02]  /*24e40*/  IMAD.MOV.U32 R13, RZ, RZ, R22 ;  /* 0x000000ffff0d7224 */ /* 0x000fe400078e0016 */
[----:B------:R-:W-:Y:S02]  /*24e50*/  IMAD.MOV.U32 R12, RZ, RZ, 0x7 ;  /* 0x00000007ff0c7424 */ /* 0x000fe400078e00ff */
[----:B------:R-:W-:-:S07]  /*24e60*/  IMAD.MOV.U32 R2, RZ, RZ, R14 ;  /* 0x000000ffff027224 */ /* 0x000fce00078e000e */
[----:B------:R-:W-:Y:S05]  /*24e70*/  WARPSYNC.COLLECTIVE R15, `(.L_x_14898) ;  /* 0x000000000f087348 */ /* 0x000fea0003c00000 */
[----:B------:R0:W1:Y:S02]  /*24e80*/  SHFL.IDX P6, R14, R13, R12, R11 ;  /* 0x0000000c0d0e7389 */ /* 0x00006400000c000b */
[----:B01----:R-:W-:Y:S01]  /*24e90*/  ENDCOLLECTIVE ;  /* 0x000000000000791b */ /* 0x003fe20003800000 */
.L_x_14898:
        /* <DEDUP_REMOVED lines=11> */
.L_x_14899:
[----:B------:R-:W-:Y:S01]  /*24f50*/  IMAD.MOV.U32 R2, RZ, RZ, R14 ;  /* 0x000000ffff027224 */ /* 0x000fe200078e000e */
[----:B------:R-:W-:Y:S06]  /*24f60*/  BRA `(.L_x_14900) ;  /* 0xffffff9000207947 */ /* 0x000fec000383ffff */
.L_x_14696:
[----:B0-----:R0:W1:Y:S02]  /*24f70*/  SYNCS.PHASECHK.TRANS64.TRYWAIT P0, [R0+URZ+0x16860], R3 ;  /* 0x01686003000075a7 */ /* 0x001064000800017f */
[----:B-1----:R-:W-:Y:S05]  /*24f80*/  @!P0 NANOSLEEP.SYNCS 0x989680 ;  /* 0x009896800000895d */ /* 0x002fea0003900000 */
[----:B------:R-:W1:Y:S02]  /*24f90*/  @!P0 SYNCS.PHASECHK.TRANS64 P0, [R0+URZ+0x16860], R3 ;  /* 0x01686003000085a7 */ /* 0x000e64000800007f */
[----:B-1----:R-:W-:Y:S05]  /*24fa0*/  @!P0 BRA `(.L_x_14696) ;  /* 0xfffffffc00f08947 */ /* 0x002fea000383ffff */
[----:B------:R-:W-:Y:S05]  /*24fb0*/  BRA `(.L_x_14901) ;  /* 0xffffff94003c7947 */ /* 0x000fea000383ffff */
.L_x_14697:
[----:B------:R-:W-:Y:S01]  /*24fc0*/  BSSY B0, `(.L_x_14902) ;  /* 0x0000008000007945 */ /* 0x000fe20003800000 */
[----:B------:R-:W-:Y:S02]  /*24fd0*/  IMAD.MOV.U32 R13, RZ, RZ, R22 ;  /* 0x000000ffff0d7224 */ /* 0x000fe400078e0016 */
[----:B------:R-:W-:Y:S02]  /*24fe0*/  IMAD.MOV.U32 R12, RZ, RZ, RZ ;  /* 0x000000ffff0c7224 */ /* 0x000fe400078e00ff */
[----:B------:R-:W-:Y:S02]  /*24ff0*/  IMAD.MOV.U32 R11, RZ, RZ, 0x181f ;  /* 0x0000181fff0b7424 */ /* 0x000fe400078e00ff */
[----:B------:R-:W-:-:S07]  /*25000*/  IMAD.MOV.U32 R15, RZ, RZ, -0x1 ;  /* 0xffffffffff0f7424 */ /* 0x000fce00078e00ff */
[----:B0----5:R-:W-:Y:S05]  /*25010*/  WARPSYNC.COLLECTIVE R15, `(.L_x_14903) ;  /* 0x000000000f087348 */ /* 0x021fea0003c00000 */
[----:B------:R1:W2:Y:S02]  /*25020*/  SHFL.IDX P6, R14, R13, R12, R11 ;  /* 0x0000000c0d0e7389 */ /* 0x0002a400000c000b */
[----:B012--5:R-:W-:Y:S01]  /*25030*/  ENDCOLLECTIVE ;  /* 0x000000000000791b */ /* 0x027fe20003800000 */
.L_x_14903:
[----:B------:R-:W-:Y:S05]  /*25040*/  BSYNC B0 ;  /* 0x0000000000007941 */ /* 0x000fea0003800000 */
.L_x_14902:
        /* <DEDUP_REMOVED lines=10> */
.L_x_14904:
        /* <DEDUP_REMOVED lines=12> */
.L_x_14905:
        /* <DEDUP_REMOVED lines=11> */
.L_x_14906:
[----:B------:R-:W-:Y:S02]  /*25260*/  IMAD.MOV.U32 R13, RZ, RZ, R22 ;  /* 0x000000ffff0d7224 */ /* 0x000fe400078e0016 */
[----:B------:R-:W-:Y:S01]  /*25270*/  IMAD.MOV.U32 R12, RZ, RZ, 0x2 ;  /* 0x00000002ff0c7424 */ /* 0x000fe200078e00ff */
[----:B------:R-:W-:-:S13]  /*25280*/  IADD3 R2, P1, R14, R5, RZ ;  /* 0x000000050e027210 */ /* 0x000fda0007f3e0ff */
[----:B------:R-:W-:Y:S05]  /*25290*/  WARPSYNC.COLLECTIVE R15, `(.L_x_14907) ;  /* 0x000000000f087348 */ /* 0x000fea0003c00000 */
[----:B------:R0:W1:Y:S02]  /*252a0*/  SHFL.IDX P6, R14, R13, R12, R11 ;  /* 0x0000000c0d0e7389 */ /* 0x00006400000c000b */
[----:B01----:R-:W-:Y:S01]  /*252b0*/  ENDCOLLECTIVE ;  /* 0x000000000000791b */ /* 0x003fe20003800000 */
.L_x_14907:
        /* <DEDUP_REMOVED lines=11> */
.L_x_14908:
[----:B------:R-:W-:Y:S02]  /*25370*/  IMAD.MOV.U32 R13, RZ, RZ, R22 ;  /* 0x000000ffff0d7224 */ /* 0x000fe400078e0016 */
[----:B------:R-:W-:Y:S01]  /*25380*/  IMAD.MOV.U32 R12, RZ, RZ, 0x3 ;  /* 0x00000003ff0c7424 */ /* 0x000fe200078e00ff */
[----:B------:R-:W-:-:S13]  /*25390*/  IADD3 R2, P1, R14, R5, RZ ;  /* 0x000000050e027210 */ /* 0x000fda0007f3e0ff */
[----:B------:R-:W-:Y:S05]  /*253a0*/  WARPSYNC.COLLECTIVE R15, `(.L_x_14909) ;  /* 0x000000000f087348 */ /* 0x000fea0003c00000 */
[----:B------:R0:W1:Y:S02]  /*253b0*/  SHFL.IDX P6, R14, R13, R12, R11 ;  /* 0x0000000c0d0e7389 */ /* 0x00006400000c000b */
[----:B01----:R-:W-:Y:S01]  /*253c0*/  ENDCOLLECTIVE ;  /* 0x000000000000791b */ /* 0x003fe20003800000 */
.L_x_14909:
        /* <DEDUP_REMOVED lines=11> */
.L_x_14910:
[----:B------:R-:W-:Y:S02]  /*25480*/  IMAD.MOV.U32 R13, RZ, RZ, R22 ;  /* 0x000000ffff0d7224 */ /* 0x000fe400078e0016 */
[----:B------:R-:W-:Y:S01]  /*25490*/  IMAD.MOV.U32 R12, RZ, RZ, 0x4 ;  /* 0x00000004ff0c7424 */ /* 0x000fe200078e00ff */
[----:B------:R-:W-:-:S13]  /*254a0*/  IADD3 R2, P1, R14, R5, RZ ;  /* 0x000000050e027210 */ /* 0x000fda0007f3e0ff */
[----:B------:R-:W-:Y:S05]  /*254b0*/  WARPSYNC.COLLECTIVE R15, `(.L_x_14911) ;  /* 0x000000000f087348 */ /* 0x000fea0003c00000 */
[----:B------:R0:W1:Y:S02]  /*254c0*/  SHFL.IDX P6, R14, R13, R12, R11 ;  /* 0x0000000c0d0e7389 */ /* 0x00006400000c000b */
[----:B01----:R-:W-:Y:S01]  /*254d0*/  ENDCOLLECTIVE ;  /* 0x000000000000791b */ /* 0x003fe20003800000 */
.L_x_14911:
        /* <DEDUP_REMOVED lines=11> */
.L_x_14912:
[----:B------:R-:W-:Y:S02]  /*25590*/  IMAD.MOV.U32 R13, RZ, RZ, R22 ;  /* 0x000000ffff0d7224 */ /* 0x000fe400078e0016 */
[----:B------:R-:W-:Y:S01]  /*255a0*/  IMAD.MOV.U32 R12, RZ, RZ, 0x5 ;  /* 0x00000005ff0c7424 */ /* 0x000fe200078e00ff */
[----:B------:R-:W-:-:S13]  /*255b0*/  IADD3 R2, P1, R14, R5, RZ ;  /* 0x000000050e027210 */ /* 0x000fda0007f3e0ff */
[----:B------:R-:W-:Y:S05]  /*255c0*/  WARPSYNC.COLLECTIVE R15, `(.L_x_14913) ;  /* 0x000000000f087348 */ /* 0x000fea0003c00000 */
[----:B------:R0:W1:Y:S02]  /*255d0*/  SHFL.IDX P6, R14, R13, R12, R11 ;  /* 0x0000000c0d0e7389 */ /* 0x00006400000c000b */
[----:B01----:R-:W-:Y:S01]  /*255e0*/  ENDCOLLECTIVE ;  /* 0x000000000000791b */ /* 0x003fe20003800000 */
.L_x_14913:
        /* <DEDUP_REMOVED lines=11> */
.L_x_14914:
[----:B------:R-:W-:Y:S01]  /*256a0*/  MOV R13, R22 ;  /* 0x00000016000d7202 */ /* 0x000fe20000000f00 */
[----:B------:R-:W-:Y:S01]  /*256b0*/  IMAD.MOV.U32 R12, RZ, RZ, 0x6 ;  /* 0x00000006ff0c7424 */ /* 0x000fe200078e00ff */
[----:B------:R-:W-:-:S13]  /*256c0*/  IADD3 R2, P1, R14, R5, RZ ;  /* 0x000000050e027210 */ /* 0x000fda0007f3e0ff */
[----:B------:R-:W-:Y:S05]  /*256d0*/  WARPSYNC.COLLECTIVE R15, `(.L_x_14915) ;  /* 0x000000000f087348 */ /* 0x000fea0003c00000 */
[----:B------:R0:W1:Y:S02]  /*256e0*/  SHFL.IDX P6, R14, R13, R12, R11 ;  /* 0x0000000c0d0e7389 */ /* 0x00006400000c000b */
[----:B01----:R-:W-:Y:S01]  /*256f0*/  ENDCOLLECTIVE ;  /* 0x000000000000791b */ /* 0x003fe20003800000 */
.L_x_14915:
        /* <DEDUP_REMOVED lines=11> */
.L_x_14916:
[----:B------:R-:W-:Y:S02]  /*257b0*/  IMAD.MOV.U32 R13, RZ, RZ, R22 ;  /* 0x000000ffff0d7224 */ /* 0x000fe400078e0016 */
[----:B------:R-:W-:Y:S01]  /*257c0*/  IMAD.MOV.U32 R12, RZ, RZ, 0x7 ;  /* 0x00000007ff0c7424 */ /* 0x000fe200078e00ff */
[----:B------:R-:W-:-:S13]  /*257d0*/  IADD3 R2, P1, R14, R5, RZ ;  /* 0x000000050e027210 */ /* 0x000fda0007f3e0ff */
[----:B------:R-:W-:Y:S05]  /*257e0*/  WARPSYNC.COLLECTIVE R15, `(.L_x_14917) ;  /* 0x000000000f087348 */ /* 0x000fea0003c00000 */
[----:B------:R0:W1:Y:S02]  /*257f0*/  SHFL.IDX P6, R14, R13, R12, R11 ;  /* 0x0000000c0d0e7389 */ /* 0x00006400000c000b */
[----:B01----:R-:W-:Y:S01]  /*25800*/  ENDCOLLECTIVE ;  /* 0x000000000000791b */ /* 0x003fe20003800000 */
.L_x_14917:
        /* <DEDUP_REMOVED lines=10> */
.L_x_14918:
[----:B------:R-:W-:Y:S05]  /*258b0*/  BRA `(.L_x_14919) ;  /* 0xffffff9000007947 */ /* 0x000fea000383ffff */
.L_x_14702:
[----:B------:R-:W-:Y:S01]  /*258c0*/  BSSY B0, `(.L_x_14920) ;  /* 0x0000008000007945 */ /* 0x000fe20003800000 */
[----:B-1----:R-:W-:Y:S02]  /*258d0*/  IMAD.MOV.U32 R13, RZ, RZ, R24 ;  /* 0x000000ffff0d7224 */ /* 0x002fe400078e0018 */
[----:B------:R-:W-:Y:S02]  /*258e0*/  IMAD.MOV.U32 R12, RZ, RZ, RZ ;  /* 0x000000ffff0c7224 */ /* 0x000fe400078e00ff */
[----:B------:R-:W-:Y:S02]  /*258f0*/  IMAD.MOV.U32 R11, RZ, RZ, 0x1f ;  /* 0x0000001fff0b7424 */ /* 0x000fe400078e00ff */
[----:B------:R-:W-:-:S07]  /*25900*/  IMAD.MOV.U32 R15, RZ, RZ, -0x1 ;  /* 0xffffffffff0f7424 */ /* 0x000fce00078e00ff */
[----:B0-2--5:R-:W-:Y:S05]  /*25910*/  WARPSYNC.COLLECTIVE R15, `(.L_x_14921) ;  /* 0x000000000f087348 */ /* 0x025fea0003c00000 */
[----:B------:R1:W3:Y:S02]  /*25920*/  SHFL.IDX P6, R14, R13, R12, R11 ;  /* 0x0000000c0d0e7389 */ /* 0x0002e400000c000b */
[----:B0123-5:R-:W-:Y:S01]  /*25930*/  ENDCOLLECTIVE ;  /* 0x000000000000791b */ /* 0x02ffe20003800000 */
.L_x_14921:
[----:B------:R-:W-:Y:S05]  /*25940*/  BSYNC B0 ;  /* 0x0000000000007941 */ /* 0x000fea0003800000 */
.L_x_14920:
        /* <DEDUP_REMOVED lines=9> */
.L_x_14922:
        /* <DEDUP_REMOVED lines=23> */
.L_x_14923:
[----:B------:R-:W-:Y:S01]  /*25b50*/  IMAD.MOV.U32 R12, RZ, RZ, 0x2 ;  /* 0x00000002ff0c7424 */ /* 0x000fe200078e00ff */
[----:B------:R-:W-:-:S05]  /*25b60*/  SEL R4, R14, RZ, P1 ;  /* 0x000000ff0e047207 */ /* 0x000fca0000800000 */
[----:B------:R-:W-:-:S04]  /*25b70*/  IMAD.IADD R4, R13, 0x1, R4 ;  /* 0x000000010d047824 */ /* 0x000fc800078e0204 */
[----:B------:R-:W-:-:S07]  /*25b80*/  IMAD.MOV.U32 R13, RZ, RZ, R4 ;  /* 0x000000ffff0d7224 */ /* 0x000fce00078e0004 */
[----:B------:R-:W-:Y:S05]  /*25b90*/  WARPSYNC.COLLECTIVE R15, `(.L_x_14924) ;  /* 0x000000000f087348 */ /* 0x000fea0003c00000 */
[----:B------:R0:W1:Y:S02]  /*25ba0*/  SHFL.UP P6, R14, R13, R12, R11 ;  /* 0x0400000c0d0e7389 */ /* 0x00006400000c000b */
[----:B01----:R-:W-:Y:S01]  /*25bb0*/  ENDCOLLECTIVE ;  /* 0x000000000000791b */ /* 0x003fe20003800000 */
.L_x_14924:
[----:B------:R-:W-:Y:S01]  /*25bc0*/  IMAD.MOV.U32 R12, RZ, RZ, 0x4 ;  /* 0x00000004ff0c7424 */ /* 0x000fe200078e00ff */
[----:B------:R-:W-:-:S05]  /*25bd0*/  SEL R3, R14, RZ, P2 ;  /* 0x000000ff0e037207 */ /* 0x000fca0001000000 */
[----:B------:R-:W-:-:S04]  /*25be0*/  IMAD.IADD R2, R4, 0x1, R3 ;  /* 0x0000000104027824 */ /* 0x000fc800078e0203 */
[----:B------:R-:W-:-:S07]  /*25bf0*/  IMAD.MOV.U32 R13, RZ, RZ, R2 ;  /* 0x000000ffff0d7224 */ /* 0x000fce00078e0002 */
[----:B------:R-:W-:Y:S05]  /*25c00*/  WARPSYNC.COLLECTIVE R15, `(.L_x_14925) ;  /* 0x000000000f087348 */ /* 0x000fea0003c00000 */
[----:B------:R0:W1:Y:S02]  /*25c10*/  SHFL.UP P6, R14, R13, R12, R11 ;  /* 0x0400000c0d0e7389 */ /* 0x00006400000c000b */
[----:B01----:R-:W-:Y:S01]  /*25c20*/  ENDCOLLECTIVE ;  /* 0x000000000000791b */ /* 0x003fe20003800000 */
.L_x_14925:
[----:B------:R-:W-:Y:S01]  /*25c30*/  IMAD.MOV.U32 R12, RZ, RZ, 0x8 ;  /* 0x00000008ff0c7424 */ /* 0x000fe200078e00ff */
[----:B------:R-:W-:-:S05]  /*25c40*/  SEL R3, R14, RZ, P3 ;  /* 0x000000ff0e037207 */ /* 0x000fca0001800000 */
[----:B------:R-:W-:-:S04]  /*25c50*/  IMAD.IADD R3, R2, 0x1, R3 ;  /* 0x0000000102037824 */ /* 0x000fc800078e0203 */
[----:B------:R-:W-:-:S07]  /*25c60*/  IMAD.MOV.U32 R13, RZ, RZ, R3 ;  /* 0x000000ffff0d7224 */ /* 0x000fce00078e0003 */
[----:B------:R-:W-:Y:S05]  /*25c70*/  WARPSYNC.COLLECTIVE R15, `(.L_x_14926) ;  /* 0x000000000f087348 */ /* 0x000fea0003c00000 */
[----:B------:R0:W1:Y:S02]  /*25c80*/  SHFL.UP P6, R14, R13, R12, R11 ;  /* 0x0400000c0d0e7389 */ /* 0x00006400000c000b */
[----:B01----:R-:W-:Y:S01]  /*25c90*/  ENDCOLLECTIVE ;  /* 0x000000000000791b */ /* 0x003fe20003800000 */
.L_x_14926:
[----:B------:R-:W-:Y:S01]  /*25ca0*/  IMAD.MOV.U32 R12, RZ, RZ, 0x10 ;  /* 0x00000010ff0c7424 */ /* 0x000fe200078e00ff */
[----:B------:R-:W-:-:S05]  /*25cb0*/  SEL R4, R14, RZ, P4 ;  /* 0x000000ff0e047207 */ /* 0x000fca0002000000 */
[----:B------:R-:W-:-:S04]  /*25cc0*/  IMAD.IADD R4, R3, 0x1, R4 ;  /* 0x0000000103047824 */ /* 0x000fc800078e0204 */
[----:B------:R-:W-:-:S07]  /*25cd0*/  IMAD.MOV.U32 R13, RZ, RZ, R4 ;  /* 0x000000ffff0d7224 */ /* 0x000fce00078e0004 */
[----:B------:R-:W-:Y:S05]  /*25ce0*/  WARPSYNC.COLLECTIVE R15, `(.L_x_14927) ;  /* 0x000000000f087348 */ /* 0x000fea0003c00000 */
[----:B------:R0:W1:Y:S02]  /*25cf0*/  SHFL.UP P6, R14, R13, R12, R11 ;  /* 0x0400000c0d0e7389 */ /* 0x00006400000c000b */
[----:B01----:R-:W-:Y:S01]  /*25d00*/  ENDCOLLECTIVE ;  /* 0x000000000000791b */ /* 0x003fe20003800000 */
.L_x_14927:
        /* <DEDUP_REMOVED lines=8> */
.L_x_14928:
[----:B------:R-:W-:Y:S05]  /*25d90*/  BRA `(.L_x_14929) ;  /* 0xffffff9000147947 */ /* 0x000fea000383ffff */
.L_x_14705:
[----:B------:R-:W-:Y:S01]  /*25da0*/  BSSY B0, `(.L_x_14930) ;  /* 0x0000007000007945 */ /* 0x000fe20003800000 */
[----:B------:R-:W-:Y:S01]  /*25db0*/  MOV R12, 0x1 ;  /* 0x00000001000c7802 */ /* 0x000fe20000000f00 */
[----:B------:R-:W-:Y:S02]  /*25dc0*/  IMAD.MOV.U32 R11, RZ, RZ, RZ ;  /* 0x000000ffff0b7224 */ /* 0x000fe400078e00ff */
[----:B------:R-:W-:-:S07]  /*25dd0*/  IMAD.MOV.U32 R15, RZ, RZ, -0x1 ;  /* 0xffffffffff0f7424 */ /* 0x000fce00078e00ff */
[----:B-----5:R-:W-:Y:S05]  /*25de0*/  WARPSYNC.COLLECTIVE R15, `(.L_x_14931) ;  /* 0x000000000f087348 */ /* 0x020fea0003c00000 */
[----:B------:R0:W1:Y:S02]  /*25df0*/  SHFL.UP P6, R14, R13, R12, R11 ;  /* 0x0400000c0d0e7389 */ /* 0x00006400000c000b */
[----:B01---5:R-:W-:Y:S01]  /*25e00*/  ENDCOLLECTIVE ;  /* 0x000000000000791b */ /* 0x023fe20003800000 */
.L_x_14931:
[----:B------:R-:W-:Y:S05]  /*25e10*/  BSYNC B0 ;  /* 0x0000000000007941 */ /* 0x000fea0003800000 */
.L_x_14930:
        /* <DEDUP_REMOVED lines=8> */
.L_x_14932:
[----:B------:R-:W-:Y:S01]  /*25ea0*/  IMAD.MOV.U32 R12, RZ, RZ, 0x4 ;  /* 0x00000004ff0c7424 */ /* 0x000fe200078e00ff */
[----:B------:R-:W-:-:S05]  /*25eb0*/  SEL R2, R14, RZ, P2 ;  /* 0x000000ff0e027207 */ /* 0x000fca0001000000 */
[----:B------:R-:W-:-:S04]  /*25ec0*/  IMAD.IADD R2, R13, 0x1, R2 ;  /* 0x000000010d027824 */ /* 0x000fc800078e0202 */
[----:B------:R-:W-:-:S07]  /*25ed0*/  IMAD.MOV.U32 R13, RZ, RZ, R2 ;  /* 0x000000ffff0d7224 */ /* 0x000fce00078e0002 */
[----:B------:R-:W-:Y:S05]  /*25ee0*/  WARPSYNC.COLLECTIVE R15, `(.L_x_14933) ;  /* 0x000000000f087348 */ /* 0x000fea0003c00000 */
[----:B------:R0:W1:Y:S02]  /*25ef0*/  SHFL.UP P6, R14, R13, R12, R11 ;  /* 0x0400000c0d0e7389 */ /* 0x00006400000c000b */
[----:B01----:R-:W-:Y:S01]  /*25f00*/  ENDCOLLECTIVE ;  /* 0x000000000000791b */ /* 0x003fe20003800000 */
.L_x_14933:
[----:B------:R-:W-:Y:S01]  /*25f10*/  IMAD.MOV.U32 R12, RZ, RZ, 0x8 ;  /* 0x00000008ff0c7424 */ /* 0x000fe200078e00ff */
[----:B------:R-:W-:-:S05]  /*25f20*/  SEL R3, R14, RZ, P3 ;  /* 0x000000ff0e037207 */ /* 0x000fca0001800000 */
[----:B------:R-:W-:-:S04]  /*25f30*/  IMAD.IADD R3, R2, 0x1, R3 ;  /* 0x0000000102037824 */ /* 0x000fc800078e0203 */
[----:B------:R-:W-:-:S07]  /*25f40*/  IMAD.MOV.U32 R13, RZ, RZ, R3 ;  /* 0x000000ffff0d7224 */ /* 0x000fce00078e0003 */
[----:B------:R-:W-:Y:S05]  /*25f50*/  WARPSYNC.COLLECTIVE R15, `(.L_x_14934) ;  /* 0x000000000f087348 */ /* 0x000fea0003c00000 */
[----:B------:R0:W1:Y:S02]  /*25f60*/  SHFL.UP P6, R14, R13, R12, R11 ;  /* 0x0400000c0d0e7389 */ /* 0x00006400000c000b */
[----:B01----:R-:W-:Y:S01]  /*25f70*/  ENDCOLLECTIVE ;  /* 0x000000000000791b */ /* 0x003fe20003800000 */
.L_x_14934:
[----:B------:R-:W-:Y:S01]  /*25f80*/  IMAD.MOV.U32 R12, RZ, RZ, 0x10 ;  /* 0x00000010ff0c7424 */ /* 0x000fe200078e00ff */
[----:B------:R-:W-:-:S05]  /*25f90*/  SEL R4, R14, RZ, P4 ;  /* 0x000000ff0e047207 */ /* 0x000fca0002000000 */
[----:B------:R-:W-:-:S04]  /*25fa0*/  IMAD.IADD R4, R3, 0x1, R4 ;  /* 0x0000000103047824 */ /* 0x000fc800078e0204 */
[----:B------:R-:W-:-:S07]  /*25fb0*/  IMAD.MOV.U32 R13, RZ, RZ, R4 ;  /* 0x000000ffff0d7224 */ /* 0x000fce00078e0004 */
[----:B------:R-:W-:Y:S05]  /*25fc0*/  WARPSYNC.COLLECTIVE R15, `(.L_x_14935) ;  /* 0x000000000f087348 */ /* 0x000fea0003c00000 */
[----:B------:R0:W1:Y:S02]  /*25fd0*/  SHFL.UP P6, R14, R13, R12, R11 ;  /* 0x0400000c0d0e7389 */ /* 0x00006400000c000b */
[----:B01----:R-:W-:Y:S01]  /*25fe0*/  ENDCOLLECTIVE ;  /* 0x000000000000791b */ /* 0x003fe20003800000 */
.L_x_14935:
        /* <DEDUP_REMOVED lines=8> */
.L_x_14936:
[----:B------:R-:W-:Y:S05]  /*26070*/  BRA `(.L_x_14937) ;  /* 0xffffff9000007947 */ /* 0x000fea000383ffff */
.L_x_14707:
[----:B------:R-:W-:Y:S01]  /*26080*/  BSSY B0, `(.L_x_14938) ;  /* 0x0000006000007945 */ /* 0x000fe20003800000 */
[----:B------:R-:W-:Y:S01]  /*26090*/  PLOP3.LUT P6, PT, P6, PT, PT, 0x8, 0x0 ;  /* 0x000000000000781c */ /* 0x000fe200037ce170 */
[----:B------:R-:W-:-:S12]  /*260a0*/  IMAD.MOV.U32 R15, RZ, RZ, -0x1 ;  /* 0xffffffffff0f7424 */ /* 0x000fd800078e00ff */
[----:B0----5:R-:W-:Y:S05]  /*260b0*/  WARPSYNC.COLLECTIVE R15, `(.L_x_14939) ;  /* 0x000000000f087348 */ /* 0x021fea0003c00000 */
[----:B------:R-:W-:Y:S01]  /*260c0*/  VOTE.ANY R14, PT, P6 ;  /* 0x00000000000e7806 */ /* 0x000fe200030e0100 */
[----:B0----5:R-:W-:Y:S06]  /*260d0*/  ENDCOLLECTIVE ;  /* 0x000000000000791b */ /* 0x021fec0003800000 */
.L_x_14939:
[----:B------:R-:W-:Y:S05]  /*260e0*/  BSYNC B0 ;  /* 0x0000000000007941 */ /* 0x000fea0003800000 */
.L_x_14938:
        /* <DEDUP_REMOVED lines=10> */
.L_x_14940:
[----:B------:R-:W-:Y:S02]  /*26190*/  IMAD.MOV.U32 R13, RZ, RZ, R5 ;  /* 0x000000ffff0d7224 */ /* 0x000fe400078e0005 */
[----:B------:R-:W-:-:S07]  /*261a0*/  IMAD.MOV.U32 R25, RZ, RZ, R14 ;  /* 0x000000ffff197224 */ /* 0x000fce00078e000e */
[----:B------:R-:W-:Y:S05]  /*261b0*/  WARPSYNC.COLLECTIVE R15, `(.L_x_14941) ;  /* 0x000000000f087348 */ /* 0x000fea0003c00000 */
[----:B------:R0:W1:Y:S02]  /*261c0*/  SHFL.IDX P6, R14, R13, R12, R11 ;  /* 0x0000000c0d0e7389 */ /* 0x00006400000c000b */
[----:B01----:R-:W-:Y:S01]  /*261d0*/  ENDCOLLECTIVE ;  /* 0x000000000000791b */ /* 0x003fe20003800000 */
.L_x_14941:
[----:B------:R-:W-:Y:S01]  /*261e0*/  IMAD.MOV.U32 R5, RZ, RZ, R14 ;  /* 0x000000ffff057224 */ /* 0x000fe200078e000e */
[----:B------:R-:W-:Y:S06]  /*261f0*/  BRA `(.L_x_14942) ;  /* 0xffffff8c00e07947 */ /* 0x000fec000383ffff */
.L_x_14709:
[----:B------:R-:W-:Y:S01]  /*26200*/  BSSY B0, `(.L_x_14943) ;  /* 0x0000007000007945 */ /* 0x000fe20003800000 */
[----:B------:R-:W-:Y:S02]  /*26210*/  IMAD.MOV.U32 R13, RZ, RZ, R2 ;  /* 0x000000ffff0d7224 */ /* 0x000fe400078e0002 */
[----:B------:R-:W-:Y:S02]  /*26220*/  IMAD.MOV.U32 R11, RZ, RZ, 0x1f ;  /* 0x0000001fff0b7424 */ /* 0x000fe400078e00ff */
[----:B------:R-:W-:-:S07]  /*26230*/  IMAD.MOV.U32 R15, RZ, RZ, -0x1 ;  /* 0xffffffffff0f7424 */ /* 0x000fce00078e00ff */
[----:B0123-5:R-:W-:Y:S05]  /*26240*/  WARPSYNC.COLLECTIVE R15, `(.L_x_14944) ;  /* 0x000000000f087348 */ /* 0x02ffea0003c00000 */
[----:B------:R4:W0:Y:S02]  /*26250*/  SHFL.IDX P6, R14, R13, R12, R11 ;  /* 0x0000000c0d0e7389 */ /* 0x00082400000c000b */
[----:B012345:R-:W-:Y:S01]  /*26260*/  ENDCOLLECTIVE ;  /* 0x000000000000791b */ /* 0x03ffe20003800000 */
.L_x_14944:
[----:B------:R-:W-:Y:S05]  /*26270*/  BSYNC B0 ;  /* 0x0000000000007941 */ /* 0x000fea0003800000 */
.L_x_14943:
[----:B------:R-:W-:Y:S01]  /*26280*/  IMAD.MOV.U32 R24, RZ, RZ, R14 ;  /* 0x000000ffff187224 */ /* 0x000fe200078e000e */
[----:B------:R-:W-:Y:S06]  /*26290*/  BRA `(.L_x_14708) ;  /* 0xffffff8c00d07947 */ /* 0x000fec000383ffff */
.L_x_14715:
[----:B0-----:R0:W4:Y:S02]  /*262a0*/  SYNCS.PHASECHK.TRANS64.TRYWAIT P0, [R5+URZ+0x16820], R0 ;  /* 0x01682000050075a7 */ /* 0x001124000800017f */
[----:B----4-:R-:W-:Y:S05]  /*262b0*/  @!P0 NANOSLEEP.SYNCS 0x989680 ;  /* 0x009896800000895d */ /* 0x010fea0003900000 */
[----:B------:R-:W4:Y:S02]  /*262c0*/  @!P0 SYNCS.PHASECHK.TRANS64 P0, [R5+URZ+0x16820], R0 ;  /* 0x01682000050085a7 */ /* 0x000f24000800007f */
[----:B----4-:R-:W-:Y:S05]  /*262d0*/  @!P0 BRA `(.L_x_14715) ;  /* 0xfffffffc00f08947 */ /* 0x010fea000383ffff */
[----:B------:R-:W-:Y:S05]  /*262e0*/  BRA `(.L_x_14945) ;  /* 0xffffff98002c7947 */ /* 0x000fea000383ffff */
.L_x_14716:
[----:B------:R-:W4:Y:S01]  /*262f0*/  S2R R2, SR_TID.X ;  /* 0x0000000000027919 */ /* 0x000f220000002100 */
[----:B------:R-:W-:Y:S01]  /*26300*/  BSSY B0, `(.L_x_14946) ;  /* 0x000000a000007945 */ /* 0x000fe20003800000 */
[----:B------:R-:W-:Y:S02]  /*26310*/  IMAD.MOV.U32 R12, RZ, RZ, RZ ;  /* 0x000000ffff0c7224 */ /* 0x000fe400078e00ff */
[----:B------:R-:W-:Y:S02]  /*26320*/  IMAD.MOV.U32 R11, RZ, RZ, 0x1f ;  /* 0x0000001fff0b7424 */ /* 0x000fe400078e00ff */
[----:B------:R-:W-:Y:S01]  /*26330*/  IMAD.MOV.U32 R15, RZ, RZ, -0x1 ;  /* 0xffffffffff0f7424 */ /* 0x000fe200078e00ff */
[----:B----4-:R-:W-:-:S04]  /*26340*/  SHF.R.U32.HI R2, RZ, 0x5, R2 ;  /* 0x00000005ff027819 */ /* 0x010fc80000011602 */
[----:B------:R-:W-:-:S05]  /*26350*/  LOP3.LUT R2, R2, 0x3, RZ, 0xc0, !PT ;  /* 0x0000000302027812 */ /* 0x000fca00078ec0ff */
[----:B-1----:R-:W-:-:S07]  /*26360*/  IMAD.MOV.U32 R13, RZ, RZ, R2 ;  /* 0x000000ffff0d7224 */ /* 0x002fce00078e0002 */
[----:B0-23-5:R-:W-:Y:S05]  /*26370*/  WARPSYNC.COLLECTIVE R15, `(.L_x_14947) ;  /* 0x000000000f087348 */ /* 0x02dfea0003c00000 */
[----:B------:R1:W4:Y:S02]  /*26380*/  SHFL.IDX P6, R14, R13, R12, R11 ;  /* 0x0000000c0d0e7389 */ /* 0x00032400000c000b */
[----:B012345:R-:W-:Y:S01]  /*26390*/  ENDCOLLECTIVE ;  /* 0x000000000000791b */ /* 0x03ffe20003800000 */
.L_x_14947:
[----:B------:R-:W-:Y:S05]  /*263a0*/  BSYNC B0 ;  /* 0x0000000000007941 */ /* 0x000fea0003800000 */
.L_x_14946:
[----:B------:R-:W-:Y:S05]  /*263b0*/  BRA `(.L_x_14948) ;  /* 0xffffff9800147947 */ /* 0x000fea000383ffff */
.L_x_14717:
[----:B------:R-:W-:Y:S01]  /*263c0*/  BSSY B0, `(.L_x_14949) ;  /* 0x0000006000007945 */ /* 0x000fe20003800000 */
[----:B------:R-:W-:-:S07]  /*263d0*/  IMAD.MOV.U32 R15, RZ, RZ, -0x1 ;  /* 0xffffffffff0f7424 */ /* 0x000fce00078e00ff */
[----:B0123-5:R-:W-:Y:S05]  /*263e0*/  WARPSYNC.COLLECTIVE R15, `(.L_x_14950) ;  /* 0x000000000f0c7348 */ /* 0x02ffea0003c00000 */
[----:B------:R-:W-:Y:S02]  /*263f0*/  ELECT P6, UR62, PT ;  /* 0x00000000003e782f */ /* 0x000fe400038c0000 */
[----:B------:R-:W-:Y:S01]  /*26400*/  MOV R14, UR62 ;  /* 0x0000003e000e7c02 */ /* 0x000fe20008000f00 */
[----:B0123-5:R-:W-:Y:S10]  /*26410*/  ENDCOLLECTIVE ;  /* 0x000000000000791b */ /* 0x02fff40003800000 */
.L_x_14950:
[----:B------:R-:W-:Y:S05]  /*26420*/  BSYNC B0 ;  /* 0x0000000000007941 */ /* 0x000fea0003800000 */
.L_x_14949:
[----:B------:R-:W-:Y:S05]  /*26430*/  BRA `(.L_x_14951) ;  /* 0xffffff9800087947 */ /* 0x000fea000383ffff */
.L_x_14719:
[----:B0-----:R0:W4:Y:S02]  /*26440*/  SYNCS.PHASECHK.TRANS64.TRYWAIT P1, [R3+URZ+0x16840], R2 ;  /* 0x01684002030075a7 */ /* 0x001124000802017f */
[----:B----4-:R-:W-:Y:S05]  /*26450*/  @!P1 NANOSLEEP.SYNCS 0x989680 ;  /* 0x009896800000995d */ /* 0x010fea0003900000 */
[----:B------:R-:W4:Y:S02]  /*26460*/  @!P1 SYNCS.PHASECHK.TRANS64 P1, [R3+URZ+0x16840], R2 ;  /* 0x01684002030095a7 */ /* 0x000f24000802007f */
[----:B----4-:R-:W-:Y:S05]  /*26470*/  @!P1 BRA `(.L_x_14719) ;  /* 0xfffffffc00f09947 */ /* 0x010fea000383ffff */
[----:B------:R-:W-:Y:S05]  /*26480*/  BRA `(.L_x_14952) ;  /* 0xffffff98002c7947 */ /* 0x000fea000383ffff */
.L_x_14721:
[----:B----4-:R4:W0:Y:S02]  /*26490*/  SYNCS.PHASECHK.TRANS64.TRYWAIT P1, [R5+URZ+0x16840], R0 ;  /* 0x01684000050075a7 */ /* 0x010824000802017f */
[----:B0-----:R-:W-:Y:S05]  /*264a0*/  @!P1 NANOSLEEP.SYNCS 0x989680 ;  /* 0x009896800000995d */ /* 0x001fea0003900000 */
[----:B------:R-:W0:Y:S02]  /*264b0*/  @!P1 SYNCS.PHASECHK.TRANS64 P1, [R5+URZ+0x16840], R0 ;  /* 0x01684000050095a7 */ /* 0x000e24000802007f */
[----:B0-----:R-:W-:Y:S05]  /*264c0*/  @!P1 BRA `(.L_x_14721) ;  /* 0xfffffffc00f09947 */ /* 0x001fea000383ffff */
[----:B------:R-:W-:Y:S05]  /*264d0*/  BRA `(.L_x_14953) ;  /* 0xffffff98003c7947 */ /* 0x000fea000383ffff */
.L_x_14723:
[----:B------:R0:W0:Y:S02]  /*264e0*/  SYNCS.PHASECHK.TRANS64.TRYWAIT P1, [R3+URZ+0x16860], R2 ;  /* 0x01686002030075a7 */ /* 0x000024000802017f */
[----:B0-----:R-:W-:Y:S05]  /*264f0*/  @!P1 NANOSLEEP.SYNCS 0x989680 ;  /* 0x009896800000995d */ /* 0x001fea0003900000 */
[----:B------:R-:W0:Y:S02]  /*26500*/  @!P1 SYNCS.PHASECHK.TRANS64 P1, [R3+URZ+0x16860], R2 ;  /* 0x01686002030095a7 */ /* 0x000e24000802007f */
[----:B0-----:R-:W-:Y:S05]  /*26510*/  @!P1 BRA `(.L_x_14723) ;  /* 0xfffffffc00f09947 */ /* 0x001fea000383ffff */
[----:B------:R-:W-:Y:S05]  /*26520*/  BRA `(.L_x_14954) ;  /* 0xffffff9800387947 */ /* 0x000fea000383ffff */
.L_x_14955:
        /* <DEDUP_REMOVED lines=13> */
.L_x_16010:


//--------------------- .text._ZN7cutlass13device_kernelIN5flash11enable_sm90INS1_16FlashAttnFwdSm90INS1_25CollectiveMainloopFwdSm90ILi2EN4cute5tupleIJNS5_1CILi1EEES8_S8_EEENS6_IJNS7_ILi192EEENS7_ILi128EEENS7_ILi64EEEEEELi64ENS_6half_tEfNS_4arch4Sm90ELb1ELb0ELb0ELb0ELb1ELb0ELb0ELb1ELb1ELb1ELb1ELb0EEENS1_21CollectiveEpilogueFwdINS6_IJSA_SC_SB_EEES9_SE_SG_Li384ELb0ELb1ELb1ELb0EEENS1_19SingleTileSchedulerILb0ELb1ELb1ELi192EEEEEEEEEvNT_6ParamsE --------------------------
	.section	.text._ZN7cutlass13device_kernelIN5flash11enable_sm90INS1_16FlashAttnFwdSm90INS1_25CollectiveMainloopFwdSm90ILi2EN4cute5tupleIJNS5_1CILi1EEES8_S8_EEENS6_IJNS7_ILi192EEENS7_ILi128EEENS7_ILi64EEEEEELi64ENS_6half_tEfNS_4arch4Sm90ELb1ELb0ELb0ELb0ELb1ELb0ELb0ELb1ELb1ELb1ELb1ELb0EEENS1_21CollectiveEpilogueFwdINS6_IJSA_SC_SB_EEES9_SE_SG_Li384ELb0ELb1ELb1ELb0EEENS1_19SingleTileSchedulerILb0ELb1ELb1ELi192EEEEEEEEEvNT_6ParamsE,"ax",@progbits
	.align	128
.text._ZN7cutlass13device_kernelIN5flash11enable_sm90INS1_16FlashAttnFwdSm90INS1_25CollectiveMainloopFwdSm90ILi2EN4cute5tupleIJNS5_1CILi1EEES8_S8_EEENS6_IJNS7_ILi192EEENS7_ILi128EEENS7_ILi64EEEEEELi64ENS_6half_tEfNS_4arch4Sm90ELb1ELb0ELb0ELb0ELb1ELb0ELb0ELb1ELb1ELb1ELb1ELb0EEENS1_21CollectiveEpilogueFwdINS6_IJSA_SC_SB_EEES9_SE_SG_Li384ELb0ELb1ELb1ELb0EEENS1_19SingleTileSchedulerILb0ELb1ELb1ELi192EEEEEEEEEvNT_6ParamsE:
        .type           _ZN7cutlass13device_kernelIN5flash11enable_sm90INS1_16FlashAttnFwdSm90INS1_25CollectiveMainloopFwdSm90ILi2EN4cute5tupleIJNS5_1CILi1EEES8_S8_EEENS6_IJNS7_ILi192EEENS7_ILi128EEENS7_ILi64EEEEEELi64ENS_6half_tEfNS_4arch4Sm90ELb1ELb0ELb0ELb0ELb1ELb0ELb0ELb1ELb1ELb1ELb1ELb0EEENS1_21CollectiveEpilogueFwdINS6_IJSA_SC_SB_EEES9_SE_SG_Li384ELb0ELb1ELb1ELb0EEENS1_19SingleTileSchedulerILb0ELb1ELb1ELi192EEEEEEEEEvNT_6ParamsE,@function
        .size           _ZN7cutlass13device_kernelIN5flash11enable_sm90INS1_16FlashAttnFwdSm90INS1_25CollectiveMainloopFwdSm90ILi2EN4cute5tupleIJNS5_1CILi1EEES8_S8_EEENS6_IJNS7_ILi192EEENS7_ILi128EEENS7_ILi64EEEEEELi64ENS_6half_tEfNS_4arch4Sm90ELb1ELb0ELb0ELb0ELb1ELb0ELb0ELb1ELb1ELb1ELb1ELb0EEENS1_21CollectiveEpilogueFwdINS6_IJSA_SC_SB_EEES9_SE_SG_Li384ELb0ELb1ELb1ELb0EEENS1_19SingleTileSchedulerILb0ELb1ELb1ELi192EEEEEEEEEvNT_6ParamsE,(.L_x_16011 - _ZN7cutlass13device_kernelIN5flash11enable_sm90INS1_16FlashAttnFwdSm90INS1_25CollectiveMainloopFwdSm90ILi2EN4cute5tupleIJNS5_1CILi1EEES8_S8_EEENS6_IJNS7_ILi192EEENS7_ILi128EEENS7_ILi64EEEEEELi64ENS_6half_tEfNS_4arch4Sm90ELb1ELb0ELb0ELb0ELb1ELb0ELb0ELb1ELb1ELb1ELb1ELb0EEENS1_21CollectiveEpilogueFwdINS6_IJSA_SC_SB_EEES9_SE_SG_Li384ELb0ELb1ELb1ELb0EEENS1_19SingleTileSchedulerILb0ELb1ELb1ELi192EEEEEEEEEvNT_6ParamsE)
        .other          _ZN7cutlass13device_kernelIN5flash11enable_sm90INS1_16FlashAttnFwdSm90INS1_25CollectiveMainloopFwdSm90ILi2EN4cute5tupleIJNS5_1CILi1EEES8_S8_EEENS6_IJNS7_ILi192EEENS7_ILi128EEENS7_ILi64EEEEEELi64ENS_6half_tEfNS_4arch4Sm90ELb1ELb0ELb0ELb0ELb1ELb0ELb0ELb1ELb1ELb1ELb1ELb0EEENS1_21CollectiveEpilogueFwdINS6_IJSA_SC_SB_EEES9_SE_SG_Li384ELb0ELb1ELb1ELb0EEENS1_19SingleTileSchedulerILb0ELb1ELb1ELi192EEEEEEEEEvNT_6ParamsE,@"STO_CUDA_ENTRY STV_DEFAULT"
_ZN7cutlass13device_kernelIN5flash11enable_sm90INS1_16FlashAttnFwdSm90INS1_25CollectiveMainloopFwdSm90ILi2EN4cute5tupleIJNS5_1CILi1EEES8_S8_EEENS6_IJNS7_ILi192EEENS7_ILi128EEENS7_ILi64EEEEEELi64ENS_6half_tEfNS_4arch4Sm90ELb1ELb0ELb0ELb0ELb1ELb0ELb0ELb1ELb1ELb1ELb1ELb0EEENS1_21CollectiveEpilogueFwdINS6_IJSA_SC_SB_EEES9_SE_SG_Li384ELb0ELb1ELb1ELb0EEENS1_19SingleTileSchedulerILb0ELb1ELb1ELi192EEEEEEEEEvNT_6ParamsE:
        /* <DEDUP_REMOVED lines=45> */
.L_x_14956:
        /* <DEDUP_REMOVED lines=22> */
.L_x_14957:
        /* <DEDUP_REMOVED lines=18> */
.L_x_14958:
        /* <DEDUP_REMOVED lines=22> */
.L_x_14959:
        /* <DEDUP_REMOVED lines=23> */
.L_x_14960:
        /* <DEDUP_REMOVED lines=9> */
.L_x_14963:
        /* <DEDUP_REMOVED lines=37> */
[----:B0-----:R-:W-:-:S02]  /*0b00*/  UIMAD UR45, UR45, 0xc0, URZ ;  /* 0x000000c02d2d78a4 */ /* 0x001fc4000f8e023f */
        /* <DEDUP_REMOVED lines=54> */
.L_x_14965:
        /* <DEDUP_REMOVED lines=10> */
[----:B------:R-:W-:Y:S02]  /*0f10*/  MOV R3, RZ ;  /* 0x000000ff00037202 */ /* 0x000fe40000000f00 */
        /* <DEDUP_REMOVED lines=51> */
.L_x_14967:
[----:B------:R-:W-:-:S04]  /*1250*/  SHF.L.U32 R0, RZ, 0x1f, RZ ;  /* 0x0000001fff007819 */ /* 0x000fc800000006ff */
[----:B------:R-:W0:Y:S02]  /*1260*/  SYNCS.PHASECHK.TRANS64.TRYWAIT P0, [UR42+0x16800], R0 ;  /* 0x01680000ff0075a7 */ /* 0x000e24000800016a */
[----:B0-----:R-:W-:Y:S05]  /*1270*/  @!P0 BRA `(.L_x_14968) ;  /* 0x000000bc00bc8947 */ /* 0x001fea0003800000 */
.L_x_15051:
[----:B------:R-:W-:-:S06]  /*1280*/  ULOP3.LUT UR4, UR40, 0x1, URZ, 0xfc, !UPT ;  /* 0x0000000128047892 */ /* 0x000fcc000f8efc3f */
[----:B------:R-:W-:-:S05]  /*1290*/  IMAD.U32 R2, RZ, RZ, UR4 ;  /* 0x00000004ff027e24 */ /* 0x000fca000f8e00ff */
[----:B------:R-:W-:-:S13]  /*12a0*/  ISETP.NE.AND P0, PT, R2, 0x3, PT ;  /* 0x000000030200780c */ /* 0x000fda0003f05270 */
[----:B------:R-:W-:Y:S05]  /*12b0*/  @!P0 BRA `(.L_x_14969) ;  /* 0x0000000000048947 */ /* 0x000fea0003800000 */
[----:B------:R-:W-:Y:S01]  /*12c0*/  BPT.TRAP 0x1 ;  /* 0x000000040000795c */ /* 0x000fe20000300000 */
.L_x_14969:
[----:B------:R1:W2:Y:S01]  /*12d0*/  SYNCS.PHASECHK.TRANS64.TRYWAIT P1, [UR42+0x16830], R0 ;  /* 0x01683000ff0075a7 */ /* 0x0002a2000802016a */
[----:B------:R-:W-:Y:S05]  /*12e0*/  @!P0 BRA `(.L_x_14970) ;  /* 0x0000000000048947 */ /* 0x000fea0003800000 */
[----:B------:R-:W-:Y:S01]  /*12f0*/  BPT.TRAP 0x1 ;  /* 0x000000040000795c */ /* 0x000fe20000300000 */
.L_x_14970:
[----:B------:R-:W-:-:S05]  /*1300*/  IMAD.U32 R6, RZ, RZ, UR47 ;  /* 0x0000002fff067e24 */ /* 0x000fca000f8e00ff */
[----:B------:R-:W-:Y:S01]  /*1310*/  LOP3.LUT R6, R6, 0x10000, RZ, 0xfc, !PT ;  /* 0x0001000006067812 */ /* 0x000fe200078efcff */
[----:B--2---:R-:W-:Y:S06]  /*1320*/  @P1 BRA `(.L_x_14971) ;  /* 0x0000000000081947 */ /* 0x004fec0003800000 */
[----:B------:R-:W2:Y:S02]  /*1330*/  SYNCS.PHASECHK.TRANS64.TRYWAIT P1, [UR42+0x16830], R0 ;  /* 0x01683000ff0075a7 */ /* 0x000ea4000802016a */
[----:B--2---:R-:W-:Y:S05]  /*1340*/  @!P1 BRA `(.L_x_14972) ;  /* 0x000000bc00a09947 */ /* 0x004fea0003800000 */
.L_x_14971:
        /* <DEDUP_REMOVED lines=38> */
.L_x_14973:
[----:B01----:R-:W-:Y:S01]  /*15b0*/  LOP3.LUT R0, R19, 0xffffff80, RZ, 0xc0, !PT ;  /* 0xffffff8013007812 */ /* 0x003fe200078ec0ff */
[----:B------:R-:W-:Y:S01]  /*15c0*/  IMAD.HI R5, R23, 0x55555556, RZ ;  /* 0x5555555617057827 */ /* 0x000fe200078e02ff */
[----:B------:R-:W-:Y:S01]  /*15d0*/  LEA.HI R18, R18, R17, RZ, 0x2 ;  /* 0x0000001112127211 */ /* 0x000fe200078f10ff */
[----:B------:R-:W-:Y:S01]  /*15e0*/  UISETP.NE.AND UP0, UPT, UR44, URZ, UPT ;  /* 0x0000003f2c00728c */ /* 0x000fe2000bf05270 */
[----:B------:R-:W-:Y:S01]  /*15f0*/  CS2R R118, SRZ ;  /* 0x0000000000767805 */ /* 0x000fe2000001ff00 */
[----:B------:R-:W-:Y:S01]  /*1600*/  IMAD.IADD R0, R17, 0x1, -R0 ;  /* 0x0000000111007824 */ /* 0x000fe200078e0a00 */
[----:B------:R-:W-:Y:S01]  /*1610*/  LOP3.LUT R18, R18, 0xfffffffc, RZ, 0xc0, !PT ;  /* 0xfffffffc12127812 */ /* 0x000fe200078ec0ff */
[----:B------:R-:W-:Y:S01]  /*1620*/  ULDC UR7, c[0x0][0x2f0] ;  /* 0x0000bc0000077ab9 */ /* 0x000fe20000000800 */
[----:B------:R-:W-:Y:S01]  /*1630*/  LEA.HI R10, R5, R5, RZ, 0x1 ;  /* 0x00000005050a7211 */ /* 0x000fe200078f08ff */
[----:B------:R-:W-:Y:S01]  /*1640*/  IMAD.U32 R13, RZ, RZ, UR7 ;  /* 0x00000007ff0d7e24 */ /* 0x000fe2000f8e00ff */
[----:B------:R-:W-:Y:S01]  /*1650*/  SHF.R.S32.HI R3, RZ, 0x1f, R0 ;  /* 0x0000001fff037819 */ /* 0x000fe20000011400 */
        /* <DEDUP_REMOVED lines=11> */
[----:B------:R-:W-:Y:S01]  /*1710*/  SHF.R.S32.HI R4, RZ, 0x5, R4 ;  /* 0x00000005ff047819 */ /* 0x000fe20000011404 */
[----:B------:R-:W-:Y:S01]  /*1720*/  UIADD3 UR27, UR46, -0x2, URZ ;  /* 0xfffffffe2e1b7890 */ /* 0x000fe2000fffe03f */
[----:B------:R-:W-:Y:S01]  /*1730*/  LEA.HI R8, R8, R3, RZ, 0x3 ;  /* 0x0000000308087211 */ /* 0x000fe200078f18ff */
[----:B------:R-:W-:Y:S01]  /*1740*/  UIADD3 UR6, UR42, 0x16840, URZ ;  /* 0x000168402a067890 */ /* 0x000fe2000fffe03f */
[----:B------:R-:W-:-:S02]  /*1750*/  LEA.HI R5, R18, R18, RZ, 0x1 ;  /* 0x0000001212057211 */ /* 0x000fc400078f08ff */
[----:B------:R-:W-:Y:S02]  /*1760*/  CS2R R116, SRZ ;  /* 0x0000000000747805 */ /* 0x000fe4000001ff00 */
[----:B------:R-:W-:Y:S01]  /*1770*/  LEA R4, R4, UR45, 0x4 ;  /* 0x0000002d04047c11 */ /* 0x000fe2000f8e20ff */
[----:B------:R-:W-:Y:S01]  /*1780*/  UPRMT UR6, UR25, 0x654, UR6 ;  /* 0x0000065419067896 */ /* 0x000fe20008000006 */
[----:B------:R-:W-:Y:S02]  /*1790*/  LOP3.LUT R8, R8, 0xfffffff8, RZ, 0xc0, !PT ;  /* 0xfffffff808087812 */ /* 0x000fe400078ec0ff */
[----:B------:R-:W-:Y:S02]  /*17a0*/  LOP3.LUT R5, R5, 0x1ffffffe, RZ, 0xc0, !PT ;  /* 0x1ffffffe05057812 */ /* 0x000fe400078ec0ff */
[----:B------:R-:W-:Y:S02]  /*17b0*/  IADD3 R3, R4, R3, -R8 ;  /* 0x0000000304037210 */ /* 0x000fe40007ffe808 */
[----:B------:R-:W-:Y:S01]  /*17c0*/  PLOP3.LUT P2, PT, PT, PT, UP0, 0x80, 0x0 ;  /* 0x000000000000781c */ /* 0x000fe20003f4f008 */
[----:B------:R-:W-:Y:S01]  /*17d0*/  IMAD.IADD R5, R18, 0x1, -R5 ;  /* 0x0000000112057824 */ /* 0x000fe200078e0a05 */
[----:B------:R-:W-:Y:S01]  /*17e0*/  SYNCS.ARRIVE.TRANS64.RED.A1T0 RZ, [UR6], RZ ;  /* 0x000000ffffff79a7 */ /* 0x000fe20008100406 */
[----:B------:R-:W-:-:S04]  /*17f0*/  IMAD R10, R10, 0x40, R3 ;  /* 0x000000400a0a7824 */ /* 0x000fc800078e0203 */
[----:B------:R-:W-:-:S04]  /*1800*/  IMAD R5, R5, 0x8, R10 ;  /* 0x0000000805057824 */ /* 0x000fc800078e020a */
[----:B------:R-:W-:Y:S01]  /*1810*/  @P1 IMAD.HI.U32 R3, R5, UR4, RZ ;  /* 0x0000000405031c27 */ /* 0x000fe2000f8e00ff */
[----:B------:R-:W-:Y:S02]  /*1820*/  UMOV UR4, 0xffffff80 ;  /* 0xffffff8000047882 */ /* 0x000fe40000000000 */
[----:B------:R-:W-:Y:S01]  /*1830*/  UIMAD UR4, UR46, UR4, 0x80 ;  /* 0x000000802e0474a4 */ /* 0x000fe2000f8e0204 */
[----:B------:R-:W-:Y:S01]  /*1840*/  IMAD.MOV.U32 R9, RZ, RZ, R5 ;  /* 0x000000ffff097224 */ /* 0x000fe200078e0005 */
[----:B------:R-:W-:Y:S02]  /*1850*/  @P2 SHF.R.U32.HI R9, RZ, UR5, R3 ;  /* 0x00000005ff092c19 */ /* 0x000fe40008011603 */
[----:B------:R-:W-:Y:S01]  /*1860*/  LOP3.LUT R3, R2, 0x7ffffffc, RZ, 0xc0, !PT ;  /* 0x7ffffffc02037812 */ /* 0x000fe200078ec0ff */
[----:B------:R-:W-:Y:S02]  /*1870*/  UIADD3 UR5, UR4, 0x1, URZ ;  /* 0x0000000104057890 */ /* 0x000fe4000fffe03f */
[----:B------:R-:W0:Y:S01]  /*1880*/  SHFL.IDX PT, R2, R9, RZ, 0x1c1f ;  /* 0x001c1fff09027589 */ /* 0x000e2200000e0000 */
[----:B------:R-:W-:Y:S01]  /*1890*/  IADD3 R8, R0, -R3, RZ ;  /* 0x8000000300087210 */ /* 0x000fe20007ffe0ff */
[----:B------:R-:W-:-:S02]  /*18a0*/  UIMAD UR4, UR37, UR7, UR4 ;  /* 0x00000007250472a4 */ /* 0x000fc4000f8e0204 */
[----:B------:R-:W-:Y:S01]  /*18b0*/  IMAD.U32 R3, RZ, RZ, UR5 ;  /* 0x00000005ff037e24 */ /* 0x000fe2000f8e00ff */
[----:B------:R-:W1:Y:S01]  /*18c0*/  SHFL.IDX PT, R10, R9, 0x1, 0x1c1f ;  /* 0x003c1f00090a7f89 */ /* 0x000e6200000e0000 */
[----:B------:R-:W-:Y:S02]  /*18d0*/  UIMAD UR7, UR37, UR7, -UR10 ;  /* 0x00000007250772a4 */ /* 0x000fe4000f8e0a0a */
[C---:B------:R-:W-:Y:S02]  /*18e0*/  IMAD R0, R8.reuse, -0x2, R3 ;  /* 0xfffffffe08007824 */ /* 0x040fe400078e0203 */
[----:B------:R-:W-:Y:S01]  /*18f0*/  IMAD.U32 R11, RZ, RZ, UR4 ;  /* 0x00000004ff0b7e24 */ /* 0x000fe2000f8e00ff */
[----:B------:R-:W-:Y:S01]  /*1900*/  ULDC UR4, c[0x0][0x988] ;  /* 0x0002620000047ab9 */ /* 0x000fe20000000800 */
[----:B------:R-:W-:Y:S02]  /*1910*/  IMAD R3, R13, UR37, R0 ;  /* 0x000000250d037c24 */ /* 0x000fe4000f8e0200 */
[----:B------:R-:W-:-:S02]  /*1920*/  IMAD R12, R8, -0x2, R11 ;  /* 0xfffffffe080c7824 */ /* 0x000fc400078e020b */
        /* <DEDUP_REMOVED lines=104> */
[C---:B------:R-:W-:Y:S02]  /*1fb0*/  ISETP.GT.AND P3, PT, R12.reuse, 0x8, PT ;  /* 0x000000080c00780c */ /* 0x040fe40003f64270 */
[----:B------:R-:W-:Y:S01]  /*1fc0*/  FSEL R10, R27, -INF , P2 ;  /* 0xff8000001b0a7808 */ /* 0x000fe20001000000 */
[----:B------:R-:W-:Y:S01]  /*1fd0*/  @UP0 USHF.R.U32.HI UR45, URZ, UR11, UR5 ;  /* 0x0000000b3f2d0299 */ /* 0x000fe20008011605 */
[----:B------:R-:W-:Y:S02]  /*1fe0*/  ISETP.GT.AND P2, PT, R12, 0x10, PT ;  /* 0x000000100c00780c */ /* 0x000fe40003f44270 */
[----:B------:R-:W-:Y:S01]  /*1ff0*/  UMOV UR5, URZ ;  /* 0x0000003f00057c82 */ /* 0x000fe20008000000 */
[----:B------:R-:W-:-:S04]  /*2000*/  UIADD3 UR7, UR7, UR45, URZ ;  /* 0x0000002d07077290 */ /* 0x000fc8000fffe03f */
[----:B------:R-:W-:-:S04]  /*2010*/  USHF.R.S32.HI UR4, URZ, 0x1f, UR7 ;  /* 0x0000001f3f047899 */ /* 0x000fc80008011407 */
[----:B------:R-:W-:-:S04]  /*2020*/  ULEA.HI UR4, UR4, UR7, URZ, 0x7 ;  /* 0x0000000704047291 */ /* 0x000fc8000f8f383f */
[----:B------:R-:W-:Y:S01]  /*2030*/  USHF.R.S32.HI UR4, URZ, 0x7, UR4 ;  /* 0x000000073f047899 */ /* 0x000fe20008011404 */
[----:B0-----:R-:W-:-:S03]  /*2040*/  FMNMX.FTZ R41, R14, R41, !PT ;  /* 0x000000290e297209 */ /* 0x001fc60007810000 */
[----:B------:R-:W-:Y:S02]  /*2050*/  UISETP.LT.AND UP0, UPT, UR41, UR4, UPT ;  /* 0x000000042900728c */ /* 0x000fe4000bf01270 */
[----:B------:R-:W0:Y:S02]  /*2060*/  SHFL.BFLY PT, R2, R41, 0x1, 0x1f ;  /* 0x0c201f0029027f89 */ /* 0x000e2400000e0000 */
[----:B------:R-:W-:-:S03]  /*2070*/  USEL UR26, UR41, UR4, !UP0 ;  /* 0x00000004291a7287 */ /* 0x000fc6000c000000 */
[----:B------:R-:W-:Y:S01]  /*2080*/  UMOV UR4, URZ ;  /* 0x0000003f00047c82 */ /* 0x000fe20008000000 */
        /* <DEDUP_REMOVED lines=9> */
[----:B------:R-:W-:Y:S01]  /*2120*/  ISETP.GT.AND P1, PT, R12, 0x9, PT ;  /* 0x000000090c00780c */ /* 0x000fe20003f24270 */
        /* <DEDUP_REMOVED lines=11> */
[----:B0-----:R-:W-:Y:S01]  /*21e0*/  FSEL R93, R34, -INF , P2 ;  /* 0xff800000225d7808 */ /* 0x001fe20001000000 */
        /* <DEDUP_REMOVED lines=24> */
[----:B------:R-:W1:Y:S01]  /*2370*/  MUFU.EX2 R150, R150 ;  /* 0x0000009600967308 */ /* 0x000e620000000800 */
[----:B------:R-:W-:Y:S01]  /*2380*/  FMNMX.FTZ R14, R39, R14, !PT ;  /* 0x0000000e270e7209 */ /* 0x000fe20007810000 */
[-CC-:B------:R-:W-:Y:S01]  /*2390*/  FFMA.FTZ R130, R23, R0.reuse, -R4.reuse ;  /* 0x0000000017827223 */ /* 0x180fe20000010804 */
[C---:B------:R-:W-:Y:S01]  /*23a0*/  ISETP.GT.AND P2, PT, R12.reuse, 0x28, PT ;  /* 0x000000280c00780c */ /* 0x040fe20003f44270 */
        /* <DEDUP_REMOVED lines=28> */
[----:B------:R-:W3:Y:S01]  /*2570*/  MUFU.EX2 R144, R144 ;  /* 0x0000009000907308 */ /* 0x000ee20000000800 */
[----:B------:R-:W-:-:S02]  /*2580*/  ISETP.GT.AND P1, PT, R12, 0x39, PT ;  /* 0x000000390c00780c */ /* 0x000fc40003f24270 */
[----:B------:R-:W-:Y:S02]  /*2590*/  FSEL R99, R54, -INF , P2 ;  /* 0xff80000036637808 */ /* 0x000fe40001000000 */
[----:B------:R-:W-:Y:S02]  /*25a0*/  FMNMX.FTZ R14, R51, R14, !PT ;  /* 0x0000000e330e7209 */ /* 0x000fe40007810000 */
[C---:B------:R-:W-:Y:S01]  /*25b0*/  ISETP.GT.AND P2, PT, R12.reuse, 0x40, PT ;  /* 0x000000400c00780c */ /* 0x040fe20003f44270 */
[----:B------:R-:W4:Y:S01]  /*25c0*/  MUFU.EX2 R13, R13 ;  /* 0x0000000d000d7308 */ /* 0x000f220000000800 */
[----:B------:R-:W-:Y:S02]  /*25d0*/  FSEL R55, R55, -INF , P1 ;  /* 0xff80000037377808 */ /* 0x000fe40000800000 */
[----:B------:R-:W-:Y:S02]  /*25e0*/  FMNMX.FTZ R14, R99, R14, !PT ;  /* 0x0000000e630e7209 */ /* 0x000fe40007810000 */
[----:B------:R-:W-:-:S02]  /*25f0*/  ISETP.GT.AND P1, PT, R12, 0x41, PT ;  /* 0x000000410c00780c */ /* 0x000fc40003f24270 */
[----:B------:R-:W-:Y:S01]  /*2600*/  FSEL R95, R58, -INF , P2 ;  /* 0xff8000003a5f7808 */ /* 0x000fe20001000000 */
[----:B------:R-:W5:Y:S01]  /*2610*/  MUFU.EX2 R146, R146 ;  /* 0x0000009200927308 */ /* 0x000f620000000800 */
[----:B------:R-:W-:Y:S02]  /*2620*/  FMNMX.FTZ R14, R55, R14, !PT ;  /* 0x0000000e370e7209 */ /* 0x000fe40007810000 */
[C---:B------:R-:W-:Y:S02]  /*2630*/  ISETP.GT.AND P2, PT, R12.reuse, 0x48, PT ;  /* 0x000000480c00780c */ /* 0x040fe40003f44270 */
[----:B------:R-:W-:Y:S02]  /*2640*/  FSEL R59, R59, -INF , P1 ;  /* 0xff8000003b3b7808 */ /* 0x000fe40000800000 */
[----:B------:R-:W-:Y:S01]  /*2650*/  FMNMX.FTZ R14, R95, R14, !PT ;  /* 0x0000000e5f0e7209 */ /* 0x000fe20007810000 */
[----:B------:R-:W5:Y:S01]  /*2660*/  MUFU.EX2 R27, R27 ;  /* 0x0000001b001b7308 */ /* 0x000f620000000800 */
[----:B------:R-:W-:-:S02]  /*2670*/  ISETP.GT.AND P1, PT, R12, 0x49, PT ;  /* 0x000000490c00780c */ /* 0x000fc40003f24270 */
[----:B------:R-:W-:Y:S02]  /*2680*/  FSEL R91, R62, -INF , P2 ;  /* 0xff8000003e5b7808 */ /* 0x000fe40001000000 */
[----:B------:R-:W-:Y:S02]  /*2690*/  FMNMX.FTZ R14, R59, R14, !PT ;  /* 0x0000000e3b0e7209 */ /* 0x000fe40007810000 */
[C---:B------:R-:W-:Y:S01]  /*26a0*/  ISETP.GT.AND P2, PT, R12.reuse, 0x50, PT ;  /* 0x000000500c00780c */ /* 0x040fe20003f44270 */
[----:B------:R-:W5:Y:S01]  /*26b0*/  MUFU.EX2 R140, R140 ;  /* 0x0000008c008c7308 */ /* 0x000f620000000800 */
        /* <DEDUP_REMOVED lines=43> */
[----:B------:R-:W-:Y:S01]  /*2970*/  FSEL R87, R87, -INF , P1 ;  /* 0xff80000057577808 */ /* 0x000fe20000800000 */
        /* <DEDUP_REMOVED lines=48> */
[--C-:B------:R-:W-:Y:S01]  /*2c80*/  FFMA.FTZ R135, R91, R0, -R4.reuse ;  /* 0x000000005b877223 */ /* 0x100fe20000010804 */
[----:B------:R-:W-:Y:S01]  /*2c90*/  FADD.FTZ R32, R140, R31 ;  /* 0x0000001f8c207221 */ /* 0x000fe20000010000 */
[----:B------:R-:W-:Y:S01]  /*2ca0*/  F2FP.F16.F32.PACK_AB R148, R3, R148 ;  /* 0x000000940394723e */ /* 0x000fe200000000ff */
        /* <DEDUP_REMOVED lines=19> */
[----:B------:R-:W-:Y:S01]  /*2de0*/  FFMA.FTZ R87, R87, R0, -R4 ;  /* 0x0000000057577223 */ /* 0x000fe20000010804 */
[----:B------:R-:W-:Y:S01]  /*2df0*/  F2FP.F16.F32.PACK_AB R150, R9, R150 ;  /* 0x000000960996723e */ /* 0x000fe200000000ff */
[----:B------:R-:W-:Y:S01]  /*2e00*/  FADD.FTZ R34, R12, R31 ;  /* 0x0000001f0c227221 */ /* 0x000fe20000010000 */
[----:B------:R-:W-:-:S02]  /*2e10*/  F2FP.F16.F32.PACK_AB R149, R10, R149 ;  /* 0x000000950a95723e */ /* 0x000fc400000000ff */
[----:B------:R-:W-:Y:S01]  /*2e20*/  CS2R R108, SRZ ;  /* 0x00000000006c7805 */ /* 0x000fe2000001ff00 */
[----:B------:R-:W1:Y:S01]  /*2e30*/  MUFU.EX2 R147, R147 ;  /* 0x0000009300937308 */ /* 0x000e620000000800 */
[----:B--2---:R-:W-:Y:S01]  /*2e40*/  FADD.FTZ R31, R145, R34 ;  /* 0x00000022911f7221 */ /* 0x004fe20000010000 */
[----:B------:R-:W-:Y:S01]  /*2e50*/  FADD.FTZ R34, R136, R35 ;  /* 0x0000002388227221 */ /* 0x000fe20000010000 */
[----:B------:R-:W-:Y:S02]  /*2e60*/  F2FP.F16.F32.PACK_AB R151, R12, R151 ;  /* 0x000000970c97723e */ /* 0x000fe400000000ff */
[----:B------:R-:W-:Y:S02]  /*2e70*/  CS2R R106, SRZ ;  /* 0x00000000006a7805 */ /* 0x000fe4000001ff00 */
[----:B------:R-:W-:Y:S01]  /*2e80*/  F2FP.F16.F32.PACK_AB R144, R13, R144 ;  /* 0x000000900d90723e */ /* 0x000fe200000000ff */
[----:B------:R-:W-:Y:S01]  /*2e90*/  FADD.FTZ R35, R37, R34 ;  /* 0x0000002225237221 */ /* 0x000fe20000010000 */
[----:B------:R-:W-:Y:S01]  /*2ea0*/  FFMA.FTZ R34, R67, R0, -R4 ;  /* 0x0000000043227223 */ /* 0x000fe20000010804 */
[----:B------:R-:W2:Y:S01]  /*2eb0*/  MUFU.EX2 R18, R18 ;  /* 0x0000001200127308 */ /* 0x000ea20000000800 */
[----:B0-----:R-:W-:Y:S01]  /*2ec0*/  FADD.FTZ R36, R14, R31 ;  /* 0x0000001f0e247221 */ /* 0x001fe20000010000 */
[----:B------:R-:W-:Y:S01]  /*2ed0*/  FADD.FTZ R38, R138, R35 ;  /* 0x000000238a267221 */ /* 0x000fe20000010000 */
[----:B------:R-:W-:-:S02]  /*2ee0*/  F2FP.F16.F32.PACK_AB R146, R27, R146 ;  /* 0x000000921b92723e */ /* 0x000fc400000000ff */
[----:B------:R-:W-:Y:S02]  /*2ef0*/  CS2R R104, SRZ ;  /* 0x0000000000687805 */ /* 0x000fe4000001ff00 */
[----:B------:R-:W-:Y:S01]  /*2f00*/  F2FP.F16.F32.PACK_AB R140, R43, R140 ;  /* 0x0000008c2b8c723e */ /* 0x000fe200000000ff */
[----:B------:R-:W-:Y:S01]  /*2f10*/  FADD.FTZ R35, R33, R38 ;  /* 0x0000002621237221 */ /* 0x000fe20000010000 */
[----:B------:R-:W-:Y:S01]  /*2f20*/  F2FP.F16.F32.PACK_AB R142, R45, R142 ;  /* 0x0000008e2d8e723e */ /* 0x000fe200000000ff */
[----:B------:R-:W0:Y:S01]  /*2f30*/  MUFU.EX2 R141, R141 ;  /* 0x0000008d008d7308 */ /* 0x000e220000000800 */
[----:B-1----:R-:W-:Y:S01]  /*2f40*/  FADD.FTZ R31, R147, R36 ;  /* 0x00000024931f7221 */ /* 0x002fe20000010000 */
[----:B------:R-:W-:Y:S01]  /*2f50*/  FADD.FTZ R38, R132, R35 ;  /* 0x0000002384267221 */ /* 0x000fe20000010000 */
[----:B------:R-:W-:Y:S02]  /*2f60*/  F2FP.F16.F32.PACK_AB R136, R37, R136 ;  /* 0x000000882588723e */ /* 0x000fe400000000ff */
[----:B------:R-:W-:-:S02]  /*2f70*/  CS2R R102, SRZ ;  /* 0x0000000000667805 */ /* 0x000fc4000001ff00 */
[----:B------:R-:W-:Y:S01]  /*2f80*/  F2FP.F16.F32.PACK_AB R138, R33, R138 ;  /* 0x0000008a218a723e */ /* 0x000fe200000000ff */
[C---:B------:R-:W-:Y:S01]  /*2f90*/  FADD.FTZ R35, R29.reuse, R38 ;  /* 0x000000261d237221 */ /* 0x040fe20000010000 */
[----:B------:R-:W-:Y:S01]  /*2fa0*/  F2FP.F16.F32.PACK_AB R132, R29, R132 ;  /* 0x000000841d84723e */ /* 0x000fe200000000ff */
[----:B------:R-:W1:Y:S01]  /*2fb0*/  MUFU.EX2 R20, R20 ;  /* 0x0000001400147308 */ /* 0x000e620000000800 */
[----:B--2---:R-:W-:Y:S01]  /*2fc0*/  FADD.FTZ R36, R18, R31 ;  /* 0x0000001f12247221 */ /* 0x004fe20000010000 */
[----:B------:R-:W-:Y:S01]  /*2fd0*/  FADD.FTZ R40, R134, R35 ;  /* 0x0000002386287221 */ /* 0x000fe20000010000 */
[C---:B------:R-:W-:Y:S02]  /*2fe0*/  F2FP.F16.F32.PACK_AB R134, R15.reuse, R134 ;  /* 0x000000860f86723e */ /* 0x040fe400000000ff */
[----:B------:R-:W-:Y:S02]  /*2ff0*/  CS2R R100, SRZ ;  /* 0x0000000000647805 */ /* 0x000fe4000001ff00 */
[----:B------:R-:W-:Y:S01]  /*3000*/  F2FP.F16.F32.PACK_AB R145, R14, R145 ;  /* 0x000000910e91723e */ /* 0x000fe200000000ff */
[----:B------:R-:W-:Y:S01]  /*3010*/  FADD.FTZ R35, R15, R40 ;  /* 0x000000280f237221 */ /* 0x000fe20000010000 */
[----:B------:R-:W-:Y:S01]  /*3020*/  F2FP.F16.F32.PACK_AB R147, R18, R147 ;  /* 0x000000931293723e */ /* 0x000fe200000000ff */
[----:B------:R-:W2:Y:S01]  /*3030*/  MUFU.EX2 R143, R143 ;  /* 0x0000008f008f7308 */ /* 0x000ea20000000800 */
[----:B0-----:R-:W-:Y:S01]  /*3040*/  FADD.FTZ R31, R141, R36 ;  /* 0x000000248d1f7221 */ /* 0x001fe20000010000 */
[----:B------:R-:W-:Y:S01]  /*3050*/  FADD.FTZ R40, R128, R35 ;  /* 0x0000002380287221 */ /* 0x000fe20000010000 */
[----:B------:R-:W-:-:S02]  /*3060*/  F2FP.F16.F32.PACK_AB R128, R57, R128 ;  /* 0x000000803980723e */ /* 0x000fc400000000ff */
[----:B------:R-:W-:Y:S02]  /*3070*/  CS2R R98, SRZ ;  /* 0x0000000000627805 */ /* 0x000fe4000001ff00 */
[----:B------:R-:W-:Y:S02]  /*3080*/  CS2R R96, SRZ ;  /* 0x0000000000607805 */ /* 0x000fe4000001ff00 */
[----:B------:R-:W-:Y:S02]  /*3090*/  CS2R R94, SRZ ;  /* 0x00000000005e7805 */ /* 0x000fe4000001ff00 */
[----:B------:R-:W-:Y:S01]  /*30a0*/  CS2R R92, SRZ ;  /* 0x00000000005c7805 */ /* 0x000fe2000001ff00 */
[----:B------:R-:W0:Y:S01]  /*30b0*/  MUFU.EX2 R24, R24 ;  /* 0x0000001800187308 */ /* 0x000e220000000800 */
[C---:B-1----:R-:W-:Y:S01]  /*30c0*/  FADD.FTZ R36, R20.reuse, R31 ;  /* 0x0000001f14247221 */ /* 0x042fe20000010000 */
[----:B------:R-:W-:Y:S02]  /*30d0*/  F2FP.F16.F32.PACK_AB R141, R20, R141 ;  /* 0x0000008d148d723e */ /* 0x000fe400000000ff */
[----:B------:R-:W-:-:S02]  /*30e0*/  CS2R R90, SRZ ;  /* 0x00000000005a7805 */ /* 0x000fc4000001ff00 */
[----:B------:R-:W-:Y:S02]  /*30f0*/  CS2R R88, SRZ ;  /* 0x0000000000587805 */ /* 0x000fe4000001ff00 */
        /* <DEDUP_REMOVED lines=71> */
[----:B--2---:R-:W-:Y:S01]  /*3570*/  FADD.FTZ R3, R115, R12 ;  /* 0x0000000c73037221 */ /* 0x004fe20000010000 */
[----:B0-----:R-:W-:-:S03]  /*3580*/  F2FP.F16.F32.PACK_AB R123, R10, R115 ;  /* 0x000000730a7b723e */ /* 0x001fc600000000ff */
[----:B------:R-:W-:Y:S01]  /*3590*/  FADD.FTZ R3, R10, R3 ;  /* 0x000000030a037221 */ /* 0x000fe20000010000 */
[----:B------:R-:W-:Y:S01]  /*35a0*/  CS2R R114, SRZ ;  /* 0x0000000000727805 */ /* 0x000fe2000001ff00 */
[C---:B-1----:R-:W-:Y:S01]  /*35b0*/  FADD.FTZ R4, R19.reuse, R4 ;  /* 0x0000000413047221 */ /* 0x042fe20000010000 */
[----:B------:R-:W-:Y:S01]  /*35c0*/  F2FP.F16.F32.PACK_AB R122, R19, R122 ;  /* 0x0000007a137a723e */ /* 0x000fe200000000ff */
[----:B------:R-:W-:Y:S06]  /*35d0*/  @!P1 BRA `(.L_x_14974) ;  /* 0x0000002400c09947 */ /* 0x000fec0003800000 */
[----:B------:R-:W-:Y:S01]  /*35e0*/  IMAD.MOV.U32 R10, RZ, RZ, R11 ;  /* 0x000000ffff0a7224 */ /* 0x000fe200078e000b */
[----:B------:R-:W-:Y:S01]  /*35f0*/  UMOV UR7, URZ ;  /* 0x0000003f00077c82 */ /* 0x000fe20008000000 */
[----:B------:R-:W-:Y:S01]  /*3600*/  IMAD.MOV.U32 R9, RZ, RZ, R2 ;  /* 0x000000ffff097224 */ /* 0x000fe200078e0002 */
[----:B------:R-:W-:Y:S01]  /*3610*/  UMOV UR6, URZ ;  /* 0x0000003f00067c82 */ /* 0x000fe20008000000 */
[----:B------:R-:W-:Y:S01]  /*3620*/  IMAD.MOV.U32 R119, RZ, RZ, RZ ;  /* 0x000000ffff777224 */ /* 0x000fe200078e00ff */
[----:B------:R-:W-:Y:S01]  /*3630*/  ULDC UR28, c[0x0][0x288] ;  /* 0x0000a200001c7ab9 */ /* 0x000fe20000000800 */
[----:B------:R-:W-:-:S05]  /*3640*/  ULDC UR29, c[0x0][0x2f0] ;  /* 0x0000bc00001d7ab9 */ /* 0x000fca0000000800 */
.L_x_14985:
[----:B------:R-:W-:Y:S01]  /*3650*/  ISETP.NE.AND P2, PT, RZ, UR43, PT ;  /* 0x0000002bff007c0c */ /* 0x000fe2000bf45270 */
[----:B------:R-:W-:-:S04]  /*3660*/  UISETP.NE.AND UP0, UPT, UR6, 0x1, UPT ;  /* 0x000000010600788c */ /* 0x000fc8000bf05270 */
[----:B------:R-:W-:-:S04]  /*3670*/  USEL UR5, URZ, 0x1, UP0 ;  /* 0x000000013f057887 */ /* 0x000fc80008000000 */
[----:B------:R-:W-:-:S04]  /*3680*/  ULOP3.LUT UR5, UR7, UR5, URZ, 0x3c, !UPT ;  /* 0x0000000507057292 */ /* 0x000fc8000f8e3c3f */
[----:B------:R-:W-:Y:S08]  /*3690*/  @P2 BRA `(.L_x_14975) ;  /* 0x0000000000382947 */ /* 0x000ff00003800000 */
[----:B------:R-:W-:Y:S05]  /*36a0*/  @!P0 BRA `(.L_x_14976) ;  /* 0x0000000000048947 */ /* 0x000fea0003800000 */
[----:B------:R-:W-:Y:S01]  /*36b0*/  BPT.TRAP 0x1 ;  /* 0x000000040000795c */ /* 0x000fe20000300000 */
.L_x_14976:
        /* <DEDUP_REMOVED lines=9> */
.L_x_14977:
[----:B-1----:R-:W-:Y:S05]  /*3750*/  @P1 BRA `(.L_x_14975) ;  /* 0x0000000000081947 */ /* 0x002fea0003800000 */
[----:B------:R-:W1:Y:S02]  /*3760*/  SYNCS.PHASECHK.TRANS64.TRYWAIT P1, [UR4+0x16830], R0 ;  /* 0x01683000ff0075a7 */ /* 0x000e640008020144 */
[----:B-1----:R-:W-:Y:S05]  /*3770*/  @!P1 BRA `(.L_x_14978) ;  /* 0x0000009800ac9947 */ /* 0x002fea0003800000 */
.L_x_14975:
[----:B01----:R-:W-:Y:S01]  /*3780*/  IADD3 R0, R16, 0x8, RZ ;  /* 0x0000000810007810 */ /* 0x003fe20007ffe0ff */
        /* <DEDUP_REMOVED lines=29> */
.L_x_14980:
[----:B------:R-:W-:Y:S01]  /*3960*/  ULEA UR10, UR6, UR42, 0x3 ;  /* 0x0000002a060a7291 */ /* 0x000fe2000f8e183f */
[----:B------:R-:W-:-:S05]  /*3970*/  IMAD.U32 R0, RZ, RZ, UR7 ;  /* 0x00000007ff007e24 */ /* 0x000fca000f8e00ff */
[----:B------:R-:W-:-:S04]  /*3980*/  SHF.L.U32 R0, R0, 0x1f, RZ ;  /* 0x0000001f00007819 */ /* 0x000fc800000006ff */
[----:B------:R0:W1:Y:S01]  /*3990*/  SYNCS.PHASECHK.TRANS64.TRYWAIT P1, [UR10+0x16850], R0 ;  /* 0x01685000ff0075a7 */ /* 0x000062000802014a */
[----:B------:R-:W-:Y:S05]  /*39a0*/  @!P0 BRA `(.L_x_14981) ;  /* 0x0000000000048947 */ /* 0x000fea0003800000 */
[----:B------:R-:W-:Y:S01]  /*39b0*/  BPT.TRAP 0x1 ;  /* 0x000000040000795c */ /* 0x000fe20000300000 */
.L_x_14981:
[----:B-1----:R-:W-:Y:S05]  /*39c0*/  @P1 BRA `(.L_x_14979) ;  /* 0x0000000000081947 */ /* 0x002fea0003800000 */
[----:B------:R-:W1:Y:S02]  /*39d0*/  SYNCS.PHASECHK.TRANS64.TRYWAIT P1, [UR10+0x16850], R0 ;  /* 0x01685000ff0075a7 */ /* 0x000e64000802014a */
[----:B-1----:R-:W-:Y:S05]  /*39e0*/  @!P1 BRA `(.L_x_14982) ;  /* 0x0000009800289947 */ /* 0x002fea0003800000 */
.L_x_14979:
        /* <DEDUP_REMOVED lines=50> */
.L_x_14983:
[----:B------:R-:W-:Y:S01]  /*3d10*/  UISETP.NE.AND UP0, UPT, UR44, URZ, UPT ;  /* 0x0000003f2c00728c */ /* 0x000fe2000bf05270 */
[----:B------:R-:W-:Y:S02]  /*3d20*/  IMAD.MOV.U32 R19, RZ, RZ, R5 ;  /* 0x000000ffff137224 */ /* 0x000fe400078e0005 */
        /* <DEDUP_REMOVED lines=11> */
[----:B------:R-:W-:-:S03]  /*3de0*/  ULEA UR7, UR4, UR42, 0x3 ;  /* 0x0000002a04077291 */ /* 0x000fc6000f8e183f */
[----:B------:R-:W-:Y:S01]  /*3df0*/  IMAD R11, R8, -0x2, R11 ;  /* 0xfffffffe080b7824 */ /* 0x000fe200078e020b */
[----:B------:R-:W-:-:S03]  /*3e00*/  UIADD3 UR7, UR7, 0x16840, URZ ;  /* 0x0001684007077890 */ /* 0x000fc6000fffe03f */
[----:B------:R-:W-:Y:S01]  /*3e10*/  IMAD R11, R2, UR37, R11 ;  /* 0x00000025020b7c24 */ /* 0x000fe2000f8e020b */
[----:B------:R-:W-:-:S09]  /*3e20*/  UPRMT UR7, UR25, 0x654, UR7 ;  /* 0x0000065419077896 */ /* 0x000fd20008000007 */
[----:B------:R-:W-:Y:S01]  /*3e30*/  SYNCS.ARRIVE.TRANS64.RED.A1T0 RZ, [UR7], RZ ;  /* 0x000000ffffff79a7 */ /* 0x000fe20008100407 */
        /* <DEDUP_REMOVED lines=93> */
[----:B------:R-:W-:Y:S01]  /*4410*/  FMNMX.FTZ R0, R28, R13, !PT ;  /* 0x0000000d1c007209 */ /* 0x000fe20007810000 */
[----:B------:R-:W0:Y:S01]  /*4420*/  SHFL.IDX PT, R84, R19, 0x1, 0x1c1f ;  /* 0x003c1f0013547f89 */ /* 0x000e2200000e0000 */
[----:B------:R-:W-:Y:S02]  /*4430*/  FSEL R85, R85, -INF , P2 ;  /* 0xff80000055557808 */ /* 0x000fe40001000000 */
[----:B------:R-:W-:-:S04]  /*4440*/  FMNMX.FTZ R0, R15, R0, !PT ;  /* 0x000000000f007209 */ /* 0x000fc80007810000 */
[----:B------:R-:W-:-:S05]  /*4450*/  FMNMX.FTZ R21, R85, R0, !PT ;  /* 0x0000000055157209 */ /* 0x000fca0007810000 */
[----:B------:R-:W1:Y:S01]  /*4460*/  SHFL.BFLY PT, R0, R21, 0x2, 0x1f ;  /* 0x0c401f0015007f89 */ /* 0x000e6200000e0000 */
[----:B0-----:R-:W-:-:S04]  /*4470*/  IADD3 R11, R84, -UR28, R11 ;  /* 0x8000001c540b7c10 */ /* 0x001fc8000fffe00b */
[C---:B------:R-:W-:Y:S02]  /*4480*/  ISETP.GT.AND P2, PT, R11.reuse, RZ, PT ;  /* 0x000000ff0b00720c */ /* 0x040fe40003f44270 */
[C---:B------:R-:W-:Y:S02]  /*4490*/  ISETP.GT.AND P3, PT, R11.reuse, 0x1, PT ;  /* 0x000000010b00780c */ /* 0x040fe40003f64270 */
[----:B------:R-:W-:Y:S02]  /*44a0*/  FSEL R19, R26, -INF , P2 ;  /* 0xff8000001a137808 */ /* 0x000fe40001000000 */
[----:B------:R-:W-:Y:S02]  /*44b0*/  ISETP.GT.AND P2, PT, R11, 0x8, PT ;  /* 0x000000080b00780c */ /* 0x000fe40003f44270 */
[----:B-1----:R-:W-:Y:S02]  /*44c0*/  FMNMX.FTZ R23, R21, R0, !PT ;  /* 0x0000000015177209 */ /* 0x002fe40007810000 */
[----:B------:R-:W-:Y:S01]  /*44d0*/  FSEL R27, R27, -INF , P3 ;  /* 0xff8000001b1b7808 */ /* 0x000fe20001800000 */
[----:B------:R-:W0:Y:S01]  /*44e0*/  LDC R0, c[0x0][0x988] ;  /* 0x00026200ff007b82 */ /* 0x000e220000000800 */
[----:B------:R-:W-:Y:S01]  /*44f0*/  FMNMX.FTZ R26, R19, R10, !PT ;  /* 0x0000000a131a7209 */ /* 0x000fe20007810000 */
[----:B------:R-:W1:Y:S01]  /*4500*/  SHFL.BFLY PT, R2, R23, 0x1, 0x1f ;  /* 0x0c201f0017027f89 */ /* 0x000e6200000e0000 */
[----:B------:R-:W-:-:S02]  /*4510*/  ISETP.GT.AND P3, PT, R11, 0x9, PT ;  /* 0x000000090b00780c */ /* 0x000fc40003f64270 */
[----:B------:R-:W-:Y:S02]  /*4520*/  FMNMX.FTZ R26, R27, R26, !PT ;  /* 0x0000001a1b1a7209 */ /* 0x000fe40007810000 */
[----:B------:R-:W-:Y:S02]  /*4530*/  FSEL R31, R31, -INF , P3 ;  /* 0xff8000001f1f7808 */ /* 0x000fe40001800000 */
[----:B------:R-:W-:-:S04]  /*4540*/  ISETP.GT.AND P3, PT, R11, 0x11, PT ;  /* 0x000000110b00780c */ /* 0x000fc80003f64270 */
[----:B------:R-:W-:Y:S02]  /*4550*/  FSEL R35, R35, -INF , P3 ;  /* 0xff80000023237808 */ /* 0x000fe40001800000 */
[----:B------:R-:W-:-:S04]  /*4560*/  ISETP.GT.AND P3, PT, R11, 0x19, PT ;  /* 0x000000190b00780c */ /* 0x000fc80003f64270 */
[----:B------:R-:W-:Y:S02]  /*4570*/  FSEL R39, R39, -INF , P3 ;  /* 0xff80000027277808 */ /* 0x000fe40001800000 */
[----:B------:R-:W-:-:S04]  /*4580*/  ISETP.GT.AND P3, PT, R11, 0x21, PT ;  /* 0x000000210b00780c */ /* 0x000fc80003f64270 */
[----:B------:R-:W-:Y:S02]  /*4590*/  FSEL R43, R43, -INF , P3 ;  /* 0xff8000002b2b7808 */ /* 0x000fe40001800000 */
[----:B-1----:R-:W-:Y:S02]  /*45a0*/  FMNMX.FTZ R2, R23, R2, !PT ;  /* 0x0000000217027209 */ /* 0x002fe40007810000 */
[----:B------:R-:W-:Y:S02]  /*45b0*/  FSEL R23, R30, -INF , P2 ;  /* 0xff8000001e177808 */ /* 0x000fe40001000000 */
[----:B------:R-:W-:Y:S01]  /*45c0*/  ISETP.GT.AND P2, PT, R11, 0x10, PT ;  /* 0x000000100b00780c */ /* 0x000fe20003f44270 */
[----:B0-----:R-:W-:Y:S01]  /*45d0*/  FMUL.FTZ R17, R2, R0 ;  /* 0x0000000002117220 */ /* 0x001fe20000410000 */
[----:B------:R-:W-:Y:S02]  /*45e0*/  FMNMX.FTZ R26, R23, R26, !PT ;  /* 0x0000001a171a7209 */ /* 0x000fe40007810000 */
[----:B------:R-:W-:-:S02]  /*45f0*/  FSEL R29, R34, -INF , P2 ;  /* 0xff800000221d7808 */ /* 0x000fc40001000000 */
[----:B------:R-:W-:Y:S02]  /*4600*/  FMNMX.FTZ R26, R31, R26, !PT ;  /* 0x0000001a1f1a7209 */ /* 0x000fe40007810000 */
[----:B------:R-:W-:Y:S02]  /*4610*/  ISETP.GT.AND P2, PT, R11, 0x18, PT ;  /* 0x000000180b00780c */ /* 0x000fe40003f44270 */
[----:B------:R-:W-:Y:S02]  /*4620*/  FMNMX.FTZ R26, R29, R26, !PT ;  /* 0x0000001a1d1a7209 */ /* 0x000fe40007810000 */
[----:B------:R-:W-:Y:S02]  /*4630*/  FSEL R37, R38, -INF , P2 ;  /* 0xff80000026257808 */ /* 0x000fe40001000000 */
[----:B------:R-:W-:Y:S02]  /*4640*/  FMNMX.FTZ R26, R35, R26, !PT ;  /* 0x0000001a231a7209 */ /* 0x000fe40007810000 */
[----:B------:R-:W-:-:S02]  /*4650*/  ISETP.GT.AND P2, PT, R11, 0x20, PT ;  /* 0x000000200b00780c */ /* 0x000fc40003f44270 */
[----:B------:R-:W-:Y:S02]  /*4660*/  FMNMX.FTZ R26, R37, R26, !PT ;  /* 0x0000001a251a7209 */ /* 0x000fe40007810000 */
[----:B------:R-:W-:Y:S02]  /*4670*/  FSEL R41, R42, -INF , P2 ;  /* 0xff8000002a297808 */ /* 0x000fe40001000000 */
[----:B------:R-:W-:Y:S02]  /*4680*/  FMNMX.FTZ R26, R39, R26, !PT ;  /* 0x0000001a271a7209 */ /* 0x000fe40007810000 */
        /* <DEDUP_REMOVED lines=67> */
[----:B------:R-:W-:Y:S02]  /*4ac0*/  FSETP.NEU.FTZ.AND P1, PT, R2, -INF , PT ;  /* 0xff8000000200780b */ /* 0x000fe40003f3d000 */
[----:B------:R-:W-:-:S02]  /*4ad0*/  FMNMX.FTZ R26, R143, R26, !PT ;  /* 0x0000001a8f1a7209 */ /* 0x000fc40007810000 */
[----:B------:R-:W-:-:S03]  /*4ae0*/  FSEL R17, R17, RZ, P1 ;  /* 0x000000ff11117208 */ /* 0x000fc60000800000 */
[----:B------:R-:W0:Y:S02]  /*4af0*/  SHFL.BFLY PT, R11, R26, 0x2, 0x1f ;  /* 0x0c401f001a0b7f89 */ /* 0x000e2400000e0000 */
[-CC-:B------:R-:W-:Y:S01]  /*4b00*/  FFMA.FTZ R87, R14, R0.reuse, -R17.reuse ;  /* 0x000000000e577223 */ /* 0x180fe20000010811 */
        /* <DEDUP_REMOVED lines=21> */
[----:B0-----:R-:W-:Y:S01]  /*4c60*/  FMNMX.FTZ R14, R26, R11, !PT ;  /* 0x0000000b1a0e7209 */ /* 0x001fe20007810000 */
[-CC-:B------:R-:W-:Y:S01]  /*4c70*/  FFMA.FTZ R51, R44, R0.reuse, -R17.reuse ;  /* 0x000000002c337223 */ /* 0x180fe20000010811 */
[-CC-:B------:R-:W-:Y:S01]  /*4c80*/  FFMA.FTZ R136, R48, R0.reuse, -R17.reuse ;  /* 0x0000000030887223 */ /* 0x180fe20000010811 */
[-CC-:B------:R-:W-:Y:S01]  /*4c90*/  FFMA.FTZ R55, R40, R0.reuse, -R17.reuse ;  /* 0x0000000028377223 */ /* 0x180fe20000010811 */
[-CC-:B------:R-:W-:Y:S01]  /*4ca0*/  FFMA.FTZ R138, R52, R0.reuse, -R17.reuse ;  /* 0x00000000348a7223 */ /* 0x180fe20000010811 */
[----:B------:R-:W0:Y:S01]  /*4cb0*/  SHFL.BFLY PT, R11, R14, 0x1, 0x1f ;  /* 0x0c201f000e0b7f89 */ /* 0x000e2200000e0000 */
        /* <DEDUP_REMOVED lines=11> */
[----:B------:R-:W-:-:S05]  /*4d70*/  FFMA.FTZ R15, R85, R0, -R17 ;  /* 0x00000000550f7223 */ /* 0x000fca0000010811 */
[----:B------:R-:W-:Y:S01]  /*4d80*/  MUFU.EX2 R144, R144 ;  /* 0x0000009000907308 */ /* 0x000fe20000000800 */
[----:B0-----:R-:W-:-:S07]  /*4d90*/  FMNMX.FTZ R11, R14, R11, !PT ;  /* 0x0000000b0e0b7209 */ /* 0x001fce0007810000 */
[----:B------:R-:W-:Y:S01]  /*4da0*/  MUFU.EX2 R25, R25 ;  /* 0x0000001900197308 */ /* 0x000fe20000000800 */
[C---:B------:R-:W-:Y:S01]  /*4db0*/  FSETP.NEU.FTZ.AND P2, PT, R11.reuse, -INF , PT ;  /* 0xff8000000b00780b */ /* 0x040fe20003f5d000 */
[----:B------:R-:W-:-:S06]  /*4dc0*/  FMUL.FTZ R12, R11, R0 ;  /* 0x000000000b0c7220 */ /* 0x000fcc0000410000 */
[----:B------:R-:W-:Y:S01]  /*4dd0*/  MUFU.EX2 R146, R146 ;  /* 0x0000009200927308 */ /* 0x000fe20000000800 */
[----:B------:R-:W-:-:S05]  /*4de0*/  FSEL R12, R12, RZ, P2 ;  /* 0x000000ff0c0c7208 */ /* 0x000fca0001000000 */
        /* <DEDUP_REMOVED lines=8> */
[----:B------:R-:W0:Y:S01]  /*4e70*/  MUFU.EX2 R10, R31 ;  /* 0x0000001f000a7308 */ /* 0x000e220000000800 */
[-CC-:B------:R-:W-:Y:S01]  /*4e80*/  FFMA.FTZ R20, R35, R0.reuse, -R12.reuse ;  /* 0x0000000023147223 */ /* 0x180fe2000001080c */
[-C--:B------:R-:W-:Y:S01]  /*4e90*/  FMUL.FTZ R9, R29, R0.reuse ;  /* 0x000000001d097220 */ /* 0x080fe20000410000 */
        /* <DEDUP_REMOVED lines=17> */
[----:B------:R-:W-:Y:S01]  /*4fb0*/  FFMA.FTZ R141, R141, R0, -R12 ;  /* 0x000000008d8d7223 */ /* 0x000fe2000001080c */
[----:B------:R-:W-:-:S03]  /*4fc0*/  FADD.FTZ R35, R148, R35 ;  /* 0x0000002394237221 */ /* 0x000fc60000010000 */
[----:B------:R-:W0:Y:S01]  /*4fd0*/  MUFU.EX2 R149, R149 ;  /* 0x0000009500957308 */ /* 0x000e220000000800 */
[----:B------:R-:W-:Y:S01]  /*4fe0*/  FADD.FTZ R38, R150, R35 ;  /* 0x0000002396267221 */ /* 0x000fe20000010000 */
[----:B------:R-:W-:-:S03]  /*4ff0*/  FFMA.FTZ R35, R81, R0, -R12 ;  /* 0x0000000051237223 */ /* 0x000fc6000001080c */
[----:B------:R-:W-:-:S03]  /*5000*/  FADD.FTZ R37, R21, R38 ;  /* 0x0000002615257221 */ /* 0x000fc60000010000 */
[----:B------:R-:W2:Y:S01]  /*5010*/  MUFU.EX2 R151, R151 ;  /* 0x0000009700977308 */ /* 0x000ea20000000800 */
[----:B-1----:R-:W-:Y:S01]  /*5020*/  FFMA.FTZ R4, R9, R3, R14 ;  /* 0x0000000309047223 */ /* 0x002fe2000001000e */
[----:B------:R-:W-:-:S04]  /*5030*/  FADD.FTZ R38, R144, R37 ;  /* 0x0000002590267221 */ /* 0x000fc80000010000 */
[----:B------:R-:W-:Y:S01]  /*5040*/  FADD.FTZ R37, R25, R38 ;  /* 0x0000002619257221 */ /* 0x000fe20000010000 */
[-C--:B------:R-:W-:Y:S01]  /*5050*/  FFMA.FTZ R38, R123, R0.reuse, -R12 ;  /* 0x000000007b267223 */ /* 0x080fe2000001080c */
[----:B------:R-:W1:Y:S01]  /*5060*/  MUFU.EX2 R18, R18 ;  /* 0x0000001200127308 */ /* 0x000e620000000800 */
[----:B0-----:R-:W-:Y:S01]  /*5070*/  FADD.FTZ R4, R149, R4 ;  /* 0x0000000495047221 */ /* 0x001fe20000010000 */
[----:B------:R-:W-:Y:S01]  /*5080*/  FADD.FTZ R40, R146, R37 ;  /* 0x0000002592287221 */ /* 0x000fe20000010000 */
[-CC-:B------:R-:W-:Y:S01]  /*5090*/  FFMA.FTZ R37, R125, R0.reuse, -R12.reuse ;  /* 0x000000007d257223 */ /* 0x180fe2000001080c */
[----:B------:R-:W-:-:S04]  /*50a0*/  FFMA.FTZ R125, R129, R0, -R12 ;  /* 0x00000000817d7223 */ /* 0x000fc8000001080c */
        /* <DEDUP_REMOVED lines=117> */
.L_x_14984:
[----:B------:R-:W-:Y:S01]  /*5800*/  ULEA UR6, UR6, UR42, 0x3 ;  /* 0x0000002a06067291 */ /* 0x000fe2000f8e183f */
[----:B------:R-:W-:Y:S01]  /*5810*/  F2FP.F16.F32.PACK_AB R132, R121, R132 ;  /* 0x000000847984723e */ /* 0x000fe200000000ff */
[----:B------:R-:W-:Y:S01]  /*5820*/  UISETP.GT.AND UP0, UPT, UR27, UR26, UPT ;  /* 0x0000001a1b00728c */ /* 0x000fe2000bf04270 */
[-C--:B------:R-:W-:Y:S01]  /*5830*/  FMUL.FTZ R88, R88, R10.reuse ;  /* 0x0000000a58587220 */ /* 0x080fe20000410000 */
[----:B------:R-:W-:Y:S01]  /*5840*/  UIADD3 UR6, UR6, 0x16860, URZ ;  /* 0x0001686006067890 */ /* 0x000fe2000fffe03f */
[-C--:B------:R-:W-:Y:S01]  /*5850*/  FMUL.FTZ R89, R89, R10.reuse ;  /* 0x0000000a59597220 */ /* 0x080fe20000410000 */
[----:B------:R-:W-:Y:S01]  /*5860*/  UIADD3 UR10, UR27, -0x1, URZ ;  /* 0xffffffff1b0a7890 */ /* 0x000fe2000fffe03f */
[-C--:B------:R-:W-:Y:S01]  /*5870*/  FMUL.FTZ R92, R92, R10.reuse ;  /* 0x0000000a5c5c7220 */ /* 0x080fe20000410000 */
[----:B------:R-:W-:Y:S01]  /*5880*/  PLOP3.LUT P1, PT, PT, PT, UP0, 0x80, 0x0 ;  /* 0x000000000000781c */ /* 0x000fe20003f2f008 */
[----:B------:R-:W-:Y:S01]  /*5890*/  UPRMT UR6, UR25, 0x654, UR6 ;  /* 0x0000065419067896 */ /* 0x000fe20008000006 */
[-C--:B------:R-:W-:Y:S01]  /*58a0*/  FMUL.FTZ R93, R93, R10.reuse ;  /* 0x0000000a5d5d7220 */ /* 0x080fe20000410000 */
[----:B------:R-:W-:Y:S01]  /*58b0*/  UMOV UR7, UR5 ;  /* 0x0000000500077c82 */ /* 0x000fe20008000000 */
[-C--:B------:R-:W-:Y:S01]  /*58c0*/  FMUL.FTZ R96, R96, R10.reuse ;  /* 0x0000000a60607220 */ /* 0x080fe20000410000 */
[----:B------:R-:W-:Y:S01]  /*58d0*/  UMOV UR27, UR10 ;  /* 0x0000000a001b7c82 */ /* 0x000fe20008000000 */
        /* <DEDUP_REMOVED lines=63> */
[----:B------:R-:W-:-:S05]  /*5cd0*/  UMOV UR27, UR10 ;  /* 0x0000000a001b7c82 */ /* 0x000fca0008000000 */
.L_x_14974:
[----:B------:R-:W-:-:S06]  /*5ce0*/  UISETP.GE.AND UP0, UPT, UR27, UR41, UPT ;  /* 0x000000291b00728c */ /* 0x000fcc000bf06270 */
[----:B------:R-:W-:-:S13]  /*5cf0*/  PLOP3.LUT P1, PT, PT, PT, UP0, 0x80, 0x0 ;  /* 0x000000000000781c */ /* 0x000fda0003f2f008 */
[----:B------:R-:W-:Y:S05]  /*5d00*/  @!P1 BRA `(.L_x_14986) ;  /* 0x0000001c003c9947 */ /* 0x000fea0003800000 */
[----:B------:R-:W-:Y:S01]  /*5d10*/  VIADD R9, R16, 0x9 ;  /* 0x0000000910097836 */ /* 0x000fe20000000000 */
[----:B------:R-:W-:Y:S01]  /*5d20*/  ISETP.GE.U32.AND P1, PT, R22, 0x180, PT ;  /* 0x000001801600780c */ /* 0x000fe20003f26070 */
[----:B------:R-:W-:Y:S01]  /*5d30*/  IMAD.MOV.U32 R8, RZ, RZ, R11 ;  /* 0x000000ffff087224 */ /* 0x000fe200078e000b */
[----:B------:R-:W-:Y:S01]  /*5d40*/  MOV R5, R2 ;  /* 0x0000000200057202 */ /* 0x000fe20000000f00 */
[----:B------:R-:W-:Y:S01]  /*5d50*/  VIADD R16, R16, 0x8 ;  /* 0x0000000810107836 */ /* 0x000fe20000000000 */
[----:B------:R-:W-:Y:S01]  /*5d60*/  SEL R9, R9, 0x9, !P1 ;  /* 0x0000000909097807 */ /* 0x000fe20004800000 */
[----:B------:R-:W-:Y:S01]  /*5d70*/  UMOV UR7, UR5 ;  /* 0x0000000500077c82 */ /* 0x000fe20008000000 */
[----:B------:R-:W-:-:S07]  /*5d80*/  UMOV UR6, UR4 ;  /* 0x0000000400067c82 */ /* 0x000fce0008000000 */
.L_x_14997:
        /* <DEDUP_REMOVED lines=9> */
.L_x_14988:
[----:B------:R-:W-:Y:S01]  /*5e20*/  ULEA UR10, UR4, UR42, 0x3 ;  /* 0x0000002a040a7291 */ /* 0x000fe2000f8e183f */
[----:B------:R-:W-:-:S05]  /*5e30*/  IMAD.U32 R0, RZ, RZ, UR5 ;  /* 0x00000005ff007e24 */ /* 0x000fca000f8e00ff */
[----:B------:R-:W-:-:S04]  /*5e40*/  SHF.L.U32 R0, R0, 0x1f, RZ ;  /* 0x0000001f00007819 */ /* 0x000fc800000006ff */
[----:B------:R0:W1:Y:S01]  /*5e50*/  SYNCS.PHASECHK.TRANS64.TRYWAIT P1, [UR10+0x16830], R0 ;  /* 0x01683000ff0075a7 */ /* 0x000062000802014a */
[----:B------:R-:W-:Y:S05]  /*5e60*/  @!P0 BRA `(.L_x_14989) ;  /* 0x0000000000048947 */ /* 0x000fea0003800000 */
[----:B------:R-:W-:Y:S01]  /*5e70*/  BPT.TRAP 0x1 ;  /* 0x000000040000795c */ /* 0x000fe20000300000 */
.L_x_14989:
[----:B-1----:R-:W-:Y:S05]  /*5e80*/  @P1 BRA `(.L_x_14987) ;  /* 0x0000000000081947 */ /* 0x002fea0003800000 */
[----:B------:R-:W1:Y:S02]  /*5e90*/  SYNCS.PHASECHK.TRANS64.TRYWAIT P1, [UR10+0x16830], R0 ;  /* 0x01683000ff0075a7 */ /* 0x000e64000802014a */
[----:B-1----:R-:W-:Y:S05]  /*5ea0*/  @!P1 BRA `(.L_x_14990) ;  /* 0x0000007400109947 */ /* 0x002fea0003800000 */
.L_x_14987:
        /* <DEDUP_REMOVED lines=26> */
.L_x_14992:
[----:B------:R-:W-:Y:S01]  /*6050*/  ULEA UR10, UR6, UR42, 0x3 ;  /* 0x0000002a060a7291 */ /* 0x000fe2000f8e183f */
[----:B01----:R-:W-:-:S05]  /*6060*/  IMAD.U32 R0, RZ, RZ, UR7 ;  /* 0x00000007ff007e24 */ /* 0x003fca000f8e00ff */
[----:B------:R-:W-:-:S04]  /*6070*/  SHF.L.U32 R0, R0, 0x1f, RZ ;  /* 0x0000001f00007819 */ /* 0x000fc800000006ff */
[----:B------:R0:W1:Y:S01]  /*6080*/  SYNCS.PHASECHK.TRANS64.TRYWAIT P1, [UR10+0x16850], R0 ;  /* 0x01685000ff0075a7 */ /* 0x000062000802014a */
[----:B------:R-:W-:Y:S05]  /*6090*/  @!P0 BRA `(.L_x_14993) ;  /* 0x0000000000048947 */ /* 0x000fea0003800000 */
[----:B------:R-:W-:Y:S01]  /*60a0*/  BPT.TRAP 0x1 ;  /* 0x000000040000795c */ /* 0x000fe20000300000 */
.L_x_14993:
[----:B-1----:R-:W-:Y:S05]  /*60b0*/  @P1 BRA `(.L_x_14991) ;  /* 0x0000000000081947 */ /* 0x002fea0003800000 */
[----:B------:R-:W1:Y:S02]  /*60c0*/  SYNCS.PHASECHK.TRANS64.TRYWAIT P1, [UR10+0x16850], R0 ;  /* 0x01685000ff0075a7 */ /* 0x000e64000802014a */
[----:B-1----:R-:W-:Y:S05]  /*60d0*/  @!P1 BRA `(.L_x_14994) ;  /* 0x00000070009c9947 */ /* 0x002fea0003800000 */
.L_x_14991:
[----:B------:R-:W-:Y:S01]  /*60e0*/  UIADD3 UR7, UR42, 0x400, URZ ;  /* 0x000004002a077890 */ /* 0x000fe2000fffe03f */
[----:B------:R-:W-:Y:S01]  /*60f0*/  WARPGROUP.ARRIVE ;  /* 0x00000000000079c5 */ /* 0x000fe20000000000 */
[----:B------:R-:W-:Y:S01]  /*6100*/  UMOV UR11, 0x40000040 ;  /* 0x40000040000b7882 */ /* 0x000fe20000000000 */
[----:B------:R-:W-:Y:S01]  /*6110*/  UMOV UR15, 0x40000040 ;  /* 0x40000040000f7882 */ /* 0x000fe20000000000 */
[----:B------:R-:W-:-:S04]  /*6120*/  USHF.R.U32.HI UR7, URZ, 0x4, UR7 ;  /* 0x000000043f077899 */ /* 0x000fc80008011607 */
[----:B------:R-:W-:-:S04]  /*6130*/  ULOP3.LUT UR7, UR7, 0x3fff, URZ, 0xc0, !UPT ;  /* 0x00003fff07077892 */ /* 0x000fc8000f8ec03f */
[----:B------:R-:W-:-:S04]  /*6140*/  ULEA UR10, UR6, UR7, 0xa ;  /* 0x00000007060a7291 */ /* 0x000fc8000f8e503f */
[----:B------:R-:W-:-:S05]  /*6150*/  UIADD3 UR14, UR10, 0x80, URZ ;  /* 0x000000800a0e7890 */ /* 0x000fca000fffe03f */
[----:B------:R-:W-:Y:S01]  /*6160*/  HGMMA.64x64x16.F32 R88, R148, gdesc[UR8].tnspB, R88, gsb0 ;  /* 0x40e0000894587df0 */ /* 0x000fe20008000858 */
[----:B------:R-:W-:Y:S02]  /*6170*/  UMOV UR11, 0x40000040 ;  /* 0x40000040000b7882 */ /* 0x000fe40000000000 */
        /* <DEDUP_REMOVED lines=28> */
[----:B------:R-:W-:Y:S03]  /*6340*/  HGMMA.64x64x16.F32 R88, R124, gdesc[UR12].tnspB, R88, gsb0 ;  /* 0x40e0000c7c587df0 */ /* 0x000fe60008000858 */
[----:B------:R-:W-:Y:S02]  /*6350*/  WARPGROUP.DEPBAR.LE gsb0, 0x0 ;  /* 0x00008000000079c5 */ /* 0x000fe40000010000 */
[----:B------:R-:W-:-:S06]  /*6360*/  WARPGROUP.ARRIVE ;  /* 0x00000000000079c5 */ /* 0x000fcc0000000000 */
[----:B------:R-:W-:Y:S03]  /*6370*/  HGMMA.64x64x16.F32 R88, R120, gdesc[UR8].tnspB, R88, gsb0 ;  /* 0x40e0000878587df0 */ /* 0x000fe60008000858 */
[----:B------:R-:W-:Y:S02]  /*6380*/  WARPGROUP.DEPBAR.LE gsb0, 0x0 ;  /* 0x00008000000079c5 */ /* 0x000fe40000010000 */
[----:B------:R2:W-:Y:S06]  /*6390*/  BAR.ARV R9, 0x100 ;  /* 0x000400090000751d */ /* 0x0005ec0000002000 */
[----:B------:R-:W-:Y:S05]  /*63a0*/  @!P0 BRA `(.L_x_14995) ;  /* 0x0000000000048947 */ /* 0x000fea0003800000 */
[----:B------:R-:W-:Y:S01]  /*63b0*/  BPT.TRAP 0x1 ;  /* 0x000000040000795c */ /* 0x000fe20000300000 */
.L_x_14995:
        /* <DEDUP_REMOVED lines=68> */
[----:B------:R-:W0:Y:S02]  /*6800*/  LDC R0, c[0x0][0x988] ;  /* 0x00026200ff007b82 */ /* 0x000e240000000800 */
[----:B------:R-:W1:Y:S04]  /*6810*/  SHFL.BFLY PT, R11, R10, 0x2, 0x1f ;  /* 0x0c401f000a0b7f89 */ /* 0x000e6800000e0000 */
[----:B------:R-:W3:Y:S01]  /*6820*/  SHFL.BFLY PT, R15, R12, 0x2, 0x1f ;  /* 0x0c401f000c0f7f89 */ /* 0x000ee200000e0000 */
[----:B-1----:R-:W-:-:S02]  /*6830*/  FMNMX.FTZ R13, R10, R11, !PT ;  /* 0x0000000b0a0d7209 */ /* 0x002fc40007810000 */
[----:B---3--:R-:W-:-:S03]  /*6840*/  FMNMX.FTZ R15, R12, R15, !PT ;  /* 0x0000000f0c0f7209 */ /* 0x008fc60007810000 */
[----:B------:R-:W1:Y:S04]  /*6850*/  SHFL.BFLY PT, R2, R13, 0x1, 0x1f ;  /* 0x0c201f000d027f89 */ /* 0x000e6800000e0000 */
[----:B------:R-:W3:Y:S01]  /*6860*/  SHFL.BFLY PT, R14, R15, 0x1, 0x1f ;  /* 0x0c201f000f0e7f89 */ /* 0x000ee200000e0000 */
[----:B-1----:R-:W-:Y:S02]  /*6870*/  FMNMX.FTZ R2, R13, R2, !PT ;  /* 0x000000020d027209 */ /* 0x002fe40007810000 */
[----:B---3--:R-:W-:-:S03]  /*6880*/  FMNMX.FTZ R11, R15, R14, !PT ;  /* 0x0000000e0f0b7209 */ /* 0x008fc60007810000 */
        /* <DEDUP_REMOVED lines=35> */
[--C-:B------:R-:W-:Y:S01]  /*6ac0*/  FFMA.FTZ R137, R50, R0, -R49.reuse ;  /* 0x0000000032897223 */ /* 0x100fe20000010831 */
        /* <DEDUP_REMOVED lines=16> */
[----:B------:R-:W3:Y:S01]  /*6bd0*/  MUFU.EX2 R10, R10 ;  /* 0x0000000a000a7308 */ /* 0x000ee20000000800 */
        /* <DEDUP_REMOVED lines=16> */
[----:B---3--:R-:W-:Y:S01]  /*6ce0*/  FADD.FTZ R4, R10, R3 ;  /* 0x000000030a047221 */ /* 0x008fe20000010000 */
[-CC-:B------:R-:W-:Y:S01]  /*6cf0*/  FFMA.FTZ R129, R66, R0.reuse, -R49.reuse ;  /* 0x0000000042817223 */ /* 0x180fe20000010831 */
[-CC-:B------:R-:W-:Y:S01]  /*6d00*/  FFMA.FTZ R131, R70, R0.reuse, -R49.reuse ;  /* 0x0000000046837223 */ /* 0x180fe20000010831 */
[----:B------:R-:W-:-:S04]  /*6d10*/  FFMA.FTZ R86, R86, R0, -R49 ;  /* 0x0000000056567223 */ /* 0x000fc80000010831 */
        /* <DEDUP_REMOVED lines=13> */
[----:B-1----:R-:W-:Y:S01]  /*6df0*/  FADD.FTZ R27, R123, R34 ;  /* 0x000000227b1b7221 */ /* 0x002fe20000010000 */
[----:B------:R-:W-:-:S06]  /*6e00*/  FFMA.FTZ R34, R67, R0, -R49 ;  /* 0x0000000043227223 */ /* 0x000fcc0000010831 */
        /* <DEDUP_REMOVED lines=15> */
[----:B---3--:R-:W-:Y:S01]  /*6f00*/  FADD.FTZ R27, R41, R36 ;  /* 0x00000024291b7221 */ /* 0x008fe20000010000 */
[----:B------:R-:W-:-:S06]  /*6f10*/  FFMA.FTZ R36, R71, R0, -R49 ;  /* 0x0000000047247223 */ /* 0x000fcc0000010831 */
[----:B------:R-:W3:Y:S01]  /*6f20*/  MUFU.EX2 R143, R143 ;  /* 0x0000008f008f7308 */ /* 0x000ee20000000800 */
[----:B-1----:R-:W-:-:S07]  /*6f30*/  FADD.FTZ R4, R20, R3 ;  /* 0x0000000314047221 */ /* 0x002fce0000010000 */
[----:B------:R-:W1:Y:S01]  /*6f40*/  MUFU.EX2 R37, R37 ;  /* 0x0000002500257308 */ /* 0x000e620000000800 */
[----:B0-----:R-:W-:Y:S01]  /*6f50*/  FADD.FTZ R38, R142, R27 ;  /* 0x0000001b8e267221 */ /* 0x001fe20000010000 */
[----:B------:R-:W-:-:S06]  /*6f60*/  FFMA.FTZ R27, R74, R0, -R49 ;  /* 0x000000004a1b7223 */ /* 0x000fcc0000010831 */
        /* <DEDUP_REMOVED lines=48> */
[-CC-:B------:R-:W-:Y:S01]  /*7270*/  FFMA.FTZ R42, R83, R0.reuse, -R49.reuse ;  /* 0x00000000532a7223 */ /* 0x180fe20000010831 */
[----:B------:R-:W-:-:S05]  /*7280*/  FFMA.FTZ R49, R87, R0, -R49 ;  /* 0x0000000057317223 */ /* 0x000fca0000010831 */
        /* <DEDUP_REMOVED lines=38> */
[----:B0-----:R-:W-:-:S03]  /*74f0*/  FADD.FTZ R4, R45, R4 ;  /* 0x000000042d047221 */ /* 0x001fc60000010000 */
[----:B---3--:R-:W-:Y:S01]  /*7500*/  FADD.FTZ R3, R49, R3 ;  /* 0x0000000331037221 */ /* 0x008fe20000010000 */
[----:B------:R-:W-:Y:S06]  /*7510*/  @!P0 BRA `(.L_x_14996) ;  /* 0x0000000000048947 */ /* 0x000fec0003800000 */
[----:B------:R-:W-:Y:S01]  /*7520*/  BPT.TRAP 0x1 ;  /* 0x000000040000795c */ /* 0x000fe20000300000 */
.L_x_14996:
        /* <DEDUP_REMOVED lines=77> */
.L_x_14986:
[----:B------:R-:W-:Y:S06]  /*7a00*/  BAR.ARV 0x8, 0x200 ;  /* 0x0208000000007b1d */ /* 0x000fec0000002000 */
[----:B------:R-:W-:Y:S05]  /*7a10*/  @!P0 BRA `(.L_x_14998) ;  /* 0x0000000000048947 */ /* 0x000fea0003800000 */
[----:B------:R-:W-:Y:S01]  /*7a20*/  BPT.TRAP 0x1 ;  /* 0x000000040000795c */ /* 0x000fe20000300000 */
.L_x_14998:
[----:B------:R-:W-:Y:S01]  /*7a30*/  ULEA UR7, UR4, UR42, 0x3 ;  /* 0x0000002a04077291 */ /* 0x000fe2000f8e183f */
[----:B------:R-:W-:-:S05]  /*7a40*/  IMAD.U32 R5, RZ, RZ, UR5 ;  /* 0x00000005ff057e24 */ /* 0x000fca000f8e00ff */
[----:B------:R-:W-:-:S04]  /*7a50*/  SHF.L.U32 R5, R5, 0x1f, RZ ;  /* 0x0000001f05057819 */ /* 0x000fc800000006ff */
[----:B------:R0:W1:Y:S01]  /*7a60*/  SYNCS.PHASECHK.TRANS64.TRYWAIT P1, [UR7+0x16850], R5 ;  /* 0x01685005ff0075a7 */ /* 0x0000620008020147 */
[----:B------:R-:W-:Y:S05]  /*7a70*/  @!P0 BRA `(.L_x_14999) ;  /* 0x0000000000048947 */ /* 0x000fea0003800000 */
[----:B------:R-:W-:Y:S01]  /*7a80*/  BPT.TRAP 0x1 ;  /* 0x000000040000795c */ /* 0x000fe20000300000 */
.L_x_14999:
[----:B-1----:R-:W-:Y:S05]  /*7a90*/  @P1 BRA `(.L_x_15000) ;  /* 0x0000000000081947 */ /* 0x002fea0003800000 */
[----:B------:R-:W1:Y:S02]  /*7aa0*/  SYNCS.PHASECHK.TRANS64.TRYWAIT P1, [UR7+0x16850], R5 ;  /* 0x01685005ff0075a7 */ /* 0x000e640008020147 */
[----:B-1----:R-:W-:Y:S05]  /*7ab0*/  @!P1 BRA `(.L_x_15001) ;  /* 0x00000058003c9947 */ /* 0x002fea0003800000 */
.L_x_15000:
[----:B------:R-:W-:Y:S01]  /*7ac0*/  UIADD3 UR42, UR42, 0x400, URZ ;  /* 0x000004002a2a7890 */ /* 0x000fe2000fffe03f */
[----:B------:R-:W-:Y:S01]  /*7ad0*/  WARPGROUP.ARRIVE ;  /* 0x00000000000079c5 */ /* 0x000fe20000000000 */
[----:B------:R-:W-:Y:S01]  /*7ae0*/  UMOV UR11, 0x40000040 ;  /* 0x40000040000b7882 */ /* 0x000fe20000000000 */
[----:B01----:R-:W0:Y:S01]  /*7af0*/  SHFL.BFLY PT, R5, R4, 0x2, 0x1f ;  /* 0x0c401f0004057f89 */ /* 0x003e2200000e0000 */
[----:B------:R-:W-:-:S03]  /*7b00*/  USHF.R.U32.HI UR42, URZ, 0x4, UR42 ;  /* 0x000000043f2a7899 */ /* 0x000fc6000801162a */
[----:B------:R-:W1:Y:S01]  /*7b10*/  SHFL.BFLY PT, R6, R3, 0x2, 0x1f ;  /* 0x0c401f0003067f89 */ /* 0x000e6200000e0000 */
[----:B------:R-:W-:-:S04]  /*7b20*/  ULOP3.LUT UR42, UR42, 0x3fff, URZ, 0xc0, !UPT ;  /* 0x00003fff2a2a7892 */ /* 0x000fc8000f8ec03f */
[----:B------:R-:W-:-:S04]  /*7b30*/  ULEA UR4, UR4, UR42, 0xa ;  /* 0x0000002a04047291 */ /* 0x000fc8000f8e503f */
[----:B------:R-:W-:-:S03]  /*7b40*/  UIADD3 UR6, UR4, 0x80, URZ ;  /* 0x0000008004067890 */ /* 0x000fc6000fffe03f */
[----:B------:R-:W-:Y:S02]  /*7b50*/  UMOV UR10, UR4 ;  /* 0x00000004000a7c82 */ /* 0x000fe40008000000 */
[----:B------:R-:W-:Y:S01]  /*7b60*/  HGMMA.64x64x16.F32 R88, R148, gdesc[UR8].tnspB, R88, gsb0 ;  /* 0x40e0000894587df0 */ /* 0x000fe20008000858 */
[----:B------:R-:W-:Y:S01]  /*7b70*/  UMOV UR11, 0x40000040 ;  /* 0x40000040000b7882 */ /* 0x000fe20000000000 */
[----:B------:R-:W-:Y:S01]  /*7b80*/  UMOV UR10, UR6 ;  /* 0x00000006000a7c82 */ /* 0x000fe20008000000 */
[----:B------:R-:W-:Y:S01]  /*7b90*/  UIADD3 UR6, UR4, 0x100, URZ ;  /* 0x0000010004067890 */ /* 0x000fe2000fffe03f */
[----:B0-----:R-:W-:Y:S01]  /*7ba0*/  FADD.FTZ R5, R5, R4 ;  /* 0x0000000405057221 */ /* 0x001fe20000010000 */
[----:B------:R-:W-:Y:S02]  /*7bb0*/  IMAD.MOV.U32 R4, RZ, RZ, -0x800000 ;  /* 0xff800000ff047424 */ /* 0x000fe400078e00ff */
[----:B-1----:R-:W-:Y:S01]  /*7bc0*/  FADD.FTZ R7, R6, R3 ;  /* 0x0000000306077221 */ /* 0x002fe20000010000 */
[----:B------:R-:W-:Y:S01]  /*7bd0*/  IMAD.MOV.U32 R3, RZ, RZ, -0x800000 ;  /* 0xff800000ff037424 */ /* 0x000fe200078e00ff */
        /* <DEDUP_REMOVED lines=10> */
[----:B--2---:R-:W1:Y:S08]  /*7c80*/  @P2 MUFU.LG2 R9, R12 ;  /* 0x0000000c00092308 */ /* 0x004e700000000c00 */
        /* <DEDUP_REMOVED lines=47> */
.L_x_15002:
        /* <DEDUP_REMOVED lines=36> */
.L_x_14966:
        /* <DEDUP_REMOVED lines=17> */
[----:B------:R-:W-:Y:S01]  /*82d0*/  IADD3 R23, R22, -R7, RZ ;  /* 0x8000000716177210 */ /* 0x000fe20007ffe0ff */
[----:B------:R-:W3:Y:S01]  /*82e0*/  LDC.64 R10, c[0x0][0xbd8] ;  /* 0x0002f600ff0a7b82 */ /* 0x000ee20000000a00 */
[----:B------:R-:W-:Y:S01]  /*82f0*/  LOP3.LUT R9, R5, 0xfffffffc, RZ, 0xc0, !PT ;  /* 0xfffffffc05097812 */ /* 0x000fe200078ec0ff */
[----:B------:R-:W-:Y:S01]  /*8300*/  IMAD.HI R2, R0, 0x55555556, RZ ;  /* 0x5555555600027827 */ /* 0x000fe200078e02ff */
[----:B------:R-:W-:Y:S01]  /*8310*/  SHF.R.S32.HI R6, RZ, 0x1f, R23 ;  /* 0x0000001fff067819 */ /* 0x000fe20000011417 */
[----:B------:R-:W-:Y:S02]  /*8320*/  UIADD3 UR6, UR5, UR6, URZ ;  /* 0x0000000605067290 */ /* 0x000fe4000fffe03f */
[----:B------:R-:W-:Y:S01]  /*8330*/  IMAD.IADD R22, R22, 0x1, -R9 ;  /* 0x0000000116167824 */ /* 0x000fe200078e0a09 */
[----:B------:R-:W-:Y:S01]  /*8340*/  LEA.HI R24, R6, R23, RZ, 0x2 ;  /* 0x0000001706187211 */ /* 0x000fe200078f10ff */
[----:B------:R-:W4:Y:S01]  /*8350*/  S2UR UR11, SR_CTAID.Y ;  /* 0x00000000000b79c3 */ /* 0x000f220000002600 */
[----:B0-----:R-:W-:Y:S01]  /*8360*/  ISETP.NE.AND P0, PT, R17, 0x1, PT ;  /* 0x000000011100780c */ /* 0x001fe20003f05270 */
[----:B------:R-:W-:Y:S01]  /*8370*/  ULDC.64 UR8, c[0x0][0xb38] ;  /* 0x0002ce0000087ab9 */ /* 0x000fe20000000a00 */
[--C-:B------:R-:W-:Y:S01]  /*8380*/  SHF.R.S32.HI R7, RZ, 0x2, R24.reuse ;  /* 0x00000002ff077819 */ /* 0x100fe20000011418 */
[----:B------:R-:W-:Y:S01]  /*8390*/  UIMAD UR7, UR7, UR8, URZ ;  /* 0x00000008070772a4 */ /* 0x000fe2000f8e023f */
[----:B------:R-:W-:-:S02]  /*83a0*/  SHF.R.S32.HI R8, RZ, 0x1f, R24 ;  /* 0x0000001fff087819 */ /* 0x000fc40000011418 */
[----:B------:R-:W-:Y:S01]  /*83b0*/  LEA.HI R5, R2, R2, RZ, 0x1 ;  /* 0x0000000202057211 */ /* 0x000fe200078f08ff */
[----:B------:R-:W4:Y:S01]  /*83c0*/  LDC R21, c[0x0][0xc50] ;  /* 0x00031400ff157b82 */ /* 0x000f220000000800 */
[----:B------:R-:W-:Y:S01]  /*83d0*/  LEA.HI R8, R8, R7, RZ, 0x3 ;  /* 0x0000000708087211 */ /* 0x000fe200078f18ff */
[----:B--2---:R-:W-:Y:S01]  /*83e0*/  USHF.R.S32.HI UR10, URZ, 0x1f, UR12 ;  /* 0x0000001f3f0a7899 */ /* 0x004fe2000801140c */
[----:B------:R-:W-:Y:S01]  /*83f0*/  LEA.HI R6, R6, R23, RZ, 0x5 ;  /* 0x0000001706067211 */ /* 0x000fe200078f28ff */
[----:B------:R-:W-:Y:S01]  /*8400*/  IMAD R9, R5, -0x3, R0 ;  /* 0xfffffffd05097824 */ /* 0x000fe200078e0200 */
[----:B------:R-:W-:Y:S02]  /*8410*/  LOP3.LUT R8, R8, 0xfffffff8, RZ, 0xc0, !PT ;  /* 0xfffffff808087812 */ /* 0x000fe400078ec0ff */
[----:B------:R-:W-:Y:S01]  /*8420*/  SHF.R.S32.HI R5, RZ, 0x5, R6 ;  /* 0x00000005ff057819 */ /* 0x000fe20000011406 */
[----:B------:R-:W0:Y:S01]  /*8430*/  LDC.64 R14, c[0x0][0xb40] ;  /* 0x0002d000ff0e7b82 */ /* 0x000e220000000a00 */
[----:B------:R-:W-:Y:S01]  /*8440*/  LEA.HI R2, R22, R22, RZ, 0x1 ;  /* 0x0000001616027211 */ /* 0x000fe200078f08ff */
[----:B------:R-:W-:Y:S01]  /*8450*/  IMAD.IADD R0, R7, 0x1, -R8 ;  /* 0x0000000107007824 */ /* 0x000fe200078e0a08 */
[----:B------:R-:W-:Y:S01]  /*8460*/  LOP3.LUT R24, R24, 0x7ffffffc, RZ, 0xc0, !PT ;  /* 0x7ffffffc18187812 */ /* 0x000fe200078ec0ff */
[----:B------:R-:W-:Y:S01]  /*8470*/  IMAD.U32 R6, RZ, RZ, UR4 ;  /* 0x00000004ff067e24 */ /* 0x000fe2000f8e00ff */
[----:B------:R-:W-:Y:S01]  /*8480*/  LOP3.LUT R7, R2, 0x1ffffffe, RZ, 0xc0, !PT ;  /* 0x1ffffffe02077812 */ /* 0x000fe200078ec0ff */
[----:B------:R-:W-:-:S02]  /*8490*/  IMAD R0, R5, 0x10, R0 ;  /* 0x0000001005007824 */ /* 0x000fc400078e0200 */
[----:B------:R-:W2:Y:S01]  /*84a0*/  @P0 LDC R5, c[0x0][0xbec] ;  /* 0x0002fb00ff050b82 */ /* 0x000ea20000000800 */
[----:B---3--:R-:W-:Y:S02]  /*84b0*/  IMAD R8, R10, UR10, RZ ;  /* 0x0000000a0a087c24 */ /* 0x008fe4000f8e02ff */
[----:B------:R-:W-:Y:S02]  /*84c0*/  IMAD.IADD R25, R22, 0x1, -R7 ;  /* 0x0000000116197824 */ /* 0x000fe400078e0a07 */
[----:B------:R-:W-:Y:S02]  /*84d0*/  IMAD R0, R9, 0x40, R0 ;  /* 0x0000004009007824 */ /* 0x000fe400078e0200 */
[----:B------:R-:W-:Y:S01]  /*84e0*/  IMAD.U32 R7, RZ, RZ, UR5 ;  /* 0x00000005ff077e24 */ /* 0x000fe2000f8e00ff */
[----:B------:R-:W3:Y:S01]  /*84f0*/  @P0 LDC R13, c[0x0][0xbf0] ;  /* 0x0002fc00ff0d0b82 */ /* 0x000ee20000000800 */
[----:B------:R-:W-:Y:S01]  /*8500*/  IMAD.U32 R7, RZ, RZ, UR6 ;  /* 0x00000006ff077e24 */ /* 0x000fe2000f8e00ff */
[----:B------:R-:W-:Y:S01]  /*8510*/  UIMAD.WIDE.U32 UR4, UR36, UR8, URZ ;  /* 0x00000008240472a5 */ /* 0x000fe2000f8e003f */
[----:B------:R-:W-:Y:S01]  /*8520*/  IMAD R2, R25, 0x8, R0 ;  /* 0x0000000819027824 */ /* 0x000fe200078e0200 */
[----:B------:R-:W-:Y:S01]  /*8530*/  UIMAD UR6, UR36, UR9, UR7 ;  /* 0x00000009240672a4 */ /* 0x000fe2000f8e0207 */
[----:B------:R-:W-:-:S02]  /*8540*/  IMAD.WIDE.U32 R6, R10, UR12, R6 ;  /* 0x0000000c0a067c25 */ /* 0x000fc4000f8e0006 */
[----:B------:R-:W-:Y:S01]  /*8550*/  ULDC.64 UR8, c[0x0][0xb28] ;  /* 0x0002ca0000087ab9 */ /* 0x000fe20000000a00 */
[----:B------:R-:W5:Y:S01]  /*8560*/  @P0 LDC R27, c[0x0][0xbec] ;  /* 0x0002fb00ff1b0b82 */ /* 0x000f620000000800 */
[----:B-1----:R-:W-:Y:S01]  /*8570*/  IMAD R2, R19, 0xc0, R2 ;  /* 0x000000c013027824 */ /* 0x002fe200078e0202 */
[----:B------:R-:W-:Y:S01]  /*8580*/  UIADD3 UR6, UR5, UR6, URZ ;  /* 0x0000000605067290 */ /* 0x000fe2000fffe03f */
[----:B------:R-:W-:Y:S01]  /*8590*/  IMAD R11, R11, UR12, R8 ;  /* 0x0000000c0b0b7c24 */ /* 0x000fe2000f8e0208 */
[----:B------:R-:W-:Y:S01]  /*85a0*/  MOV R8, UR4 ;  /* 0x0000000400087c02 */ /* 0x000fe20008000f00 */
[----:B------:R-:W-:Y:S01]  /*85b0*/  IMAD.U32 R9, RZ, RZ, UR5 ;  /* 0x00000005ff097e24 */ /* 0x000fe2000f8e00ff */
[----:B------:R-:W-:Y:S01]  /*85c0*/  ULDC.64 UR4, c[0x0][0xbe0] ;  /* 0x0002f80000047ab9 */ /* 0x000fe20000000a00 */
[----:B0-----:R-:W-:Y:S01]  /*85d0*/  IMAD R12, R14, UR10, RZ ;  /* 0x0000000a0e0c7c24 */ /* 0x001fe2000f8e02ff */
[----:B------:R-:W0:Y:S01]  /*85e0*/  @P0 LDC R18, c[0x0][0xbf0] ;  /* 0x0002fc00ff120b82 */ /* 0x000e220000000800 */
[----:B--2---:R-:W-:-:S04]  /*85f0*/  @P0 IMAD.HI.U32 R10, R2, R5, RZ ;  /* 0x00000005020a0227 */ /* 0x004fc800078e00ff */
[----:B----4-:R-:W-:Y:S02]  /*8600*/  IMAD R21, R21, R16, UR11 ;  /* 0x0000000b15157e24 */ /* 0x010fe4000f8e0210 */
[----:B------:R-:W-:Y:S01]  /*8610*/  IMAD.U32 R9, RZ, RZ, UR6 ;  /* 0x00000006ff097e24 */ /* 0x000fe2000f8e00ff */
[----:B------:R-:W-:Y:S01]  /*8620*/  ULDC.64 UR6, c[0x0][0xb48] ;  /* 0x0002d20000067ab9 */ /* 0x000fe20000000a00 */
        /* <DEDUP_REMOVED lines=11> */
[----:B0-----:R-:W-:Y:S01]  /*86e0*/  @P0 SHF.R.U32.HI R11, RZ, R18, R27 ;  /* 0x00000012ff0b0219 */ /* 0x001fe2000001161b */
[----:B------:R-:W-:Y:S01]  /*86f0*/  IMAD R10, R12, UR4, RZ ;  /* 0x000000040c0a7c24 */ /* 0x000fe2000f8e02ff */
[----:B------:R-:W-:Y:S01]  /*8700*/  BAR.SYNC.DEFER_BLOCKING 0x1, 0x180 ;  /* 0x0046000000007b1d */ /* 0x000fe20000010000 */
[C---:B------:R-:W-:Y:S01]  /*8710*/  IMAD R15, R21.reuse, UR7, R13 ;  /* 0x00000007150f7c24 */ /* 0x040fe2000f8e020d */
[--C-:B------:R-:W-:Y:S01]  /*8720*/  SHF.R.S32.HI R13, RZ, 0x1f, R5.reuse ;  /* 0x0000001fff0d7819 */ /* 0x100fe20000011405 */
[----:B------:R-:W-:Y:S01]  /*8730*/  IMAD R12, R21, UR5, R10 ;  /* 0x00000005150c7c24 */ /* 0x000fe2000f8e020a */
[----:B------:R-:W-:Y:S01]  /*8740*/  IADD3 R6, P0, R5, R6, RZ ;  /* 0x0000000605067210 */ /* 0x000fe20007f1e0ff */
[----:B------:R-:W-:Y:S01]  /*8750*/  IMAD.MOV R5, RZ, RZ, -R5 ;  /* 0x000000ffff057224 */ /* 0x000fe200078e0a05 */
        /* <DEDUP_REMOVED lines=9> */
[----:B------:R-:W-:Y:S01]  /*87f0*/  IMAD R10, R10, UR4, RZ ;  /* 0x000000040a0a7c24 */ /* 0x000fe2000f8e02ff */
[----:B------:R-:W-:Y:S01]  /*8800*/  IADD3 R9, R9, R15, RZ ;  /* 0x0000000f09097210 */ /* 0x000fe20007ffe0ff */
[----:B------:R-:W-:-:S04]  /*8810*/  IMAD.WIDE.U32 R6, R5, UR6, R6 ;  /* 0x0000000605067c25 */ /* 0x000fc8000f8e0006 */
[C---:B------:R-:W-:Y:S01]  /*8820*/  IMAD R15, R11.reuse, UR5, R10 ;  /* 0x000000050b0f7c24 */ /* 0x040fe2000f8e020a */
[----:B------:R-:W0:Y:S01]  /*8830*/  S2UR UR5, SR_CgaCtaId ;  /* 0x00000000000579c3 */ /* 0x000e220000008800 */
[----:B------:R-:W-:Y:S01]  /*8840*/  SHF.R.S32.HI R10, RZ, 0x1f, R13 ;  /* 0x0000001fff0a7819 */ /* 0x000fe2000001140d */
[----:B------:R-:W-:Y:S02]  /*8850*/  IMAD R2, R2, UR6, RZ ;  /* 0x0000000602027c24 */ /* 0x000fe4000f8e02ff */
[----:B------:R-:W-:Y:S01]  /*8860*/  IMAD.WIDE.U32 R8, R11, UR4, R8 ;  /* 0x000000040b087c25 */ /* 0x000fe2000f8e0008 */
[----:B------:R-:W-:-:S03]  /*8870*/  UMOV UR4, 0x400 ;  /* 0x0000040000047882 */ /* 0x000fc60000000000 */
[----:B------:R-:W-:Y:S01]  /*8880*/  IMAD R11, R5, UR7, R2 ;  /* 0x00000007050b7c24 */ /* 0x000fe2000f8e0202 */
[----:B------:R-:W-:Y:S01]  /*8890*/  ULDC.64 UR6, c[0x0][0xba8] ;  /* 0x0002ea0000067ab9 */ /* 0x000fe20000000a00 */
        /* <DEDUP_REMOVED lines=8> */
[----:B------:R-:W-:-:S02]  /*8920*/  LEA.HI.X R10, R6, UR7, R7, 0x2, P0 ;  /* 0x00000007060a7c11 */ /* 0x000fc400080f1407 */
[----:B------:R-:W-:Y:S01]  /*8930*/  IMAD.IADD R5, R9, 0x1, R5 ;  /* 0x0000000109057824 */ /* 0x000fe200078e0205 */
[C---:B------:R-:W-:Y:S01]  /*8940*/  LEA R18, P1, R8.reuse, UR8, 0x2 ;  /* 0x0000000808127c11 */ /* 0x040fe2000f8210ff */
[----:B------:R-:W-:Y:S01]  /*8950*/  SHFL.IDX PT, R6, R2, RZ, 0x1c1f ;  /* 0x001c1fff02067589 */ /* 0x000fe200000e0000 */
[----:B------:R-:W-:Y:S01]  /*8960*/  IMAD R0, R19, 0xc0, R0 ;  /* 0x000000c013007824 */ /* 0x000fe200078e0200 */
[----:B0-----:R-:W-:Y:S01]  /*8970*/  ULEA UR4, UR5, UR4, 0x18 ;  /* 0x0000000405047291 */ /* 0x001fe2000f8ec03f */
[----:B------:R-:W-:Y:S01]  /*8980*/  LEA.HI.X R20, R8, UR9, R5, 0x2, P1 ;  /* 0x0000000908147c11 */ /* 0x000fe200088f1405 */
[----:B------:R-:W0:Y:S01]  /*8990*/  SHFL.IDX PT, R7, R10, RZ, 0x1c1f ;  /* 0x001c1fff0a077589 */ /* 0x000e2200000e0000 */
[----:B------:R-:W-:Y:S01]  /*89a0*/  IMAD R17, R17, UR6, RZ ;  /* 0x0000000611117c24 */ /* 0x000fe2000f8e02ff */
[C---:B------:R-:W-:Y:S01]  /*89b0*/  LOP3.LUT P0, RZ, R23.reuse, 0x3, RZ, 0xc0, !PT ;  /* 0x0000000317ff7812 */ /* 0x040fe2000780c0ff */
[C---:B------:R-:W-:Y:S01]  /*89c0*/  VIADD R16, R0.reuse, 0x8 ;  /* 0x0000000800107836 */ /* 0x040fe20000000000 */
[----:B------:R-:W-:Y:S01]  /*89d0*/  SHFL.IDX PT, R8, R2, 0x1, 0x1c1f ;  /* 0x003c1f0002087f89 */ /* 0x000fe200000e0000 */
[----:B------:R-:W-:Y:S01]  /*89e0*/  UIADD3 UR4, UR4, 0x16820, URZ ;  /* 0x0001682004047890 */ /* 0x000fe2000fffe03f */
[-C--:B------:R-:W-:Y:S01]  /*89f0*/  ISETP.GE.OR P1, PT, R0, R17.reuse, P0 ;  /* 0x000000110000720c */ /* 0x080fe20000726670 */
[----:B------:R-:W-:Y:S01]  /*8a00*/  IMAD.IADD R19, R23, 0x1, -R24 ;  /* 0x0000000117137824 */ /* 0x000fe200078e0a18 */
[----:B------:R-:W1:Y:S01]  /*8a10*/  SHFL.IDX PT, R9, R10, 0x1, 0x1c1f ;  /* 0x003c1f000a097f89 */ /* 0x000e6200000e0000 */
[-C--:B------:R-:W-:Y:S01]  /*8a20*/  ISETP.GE.OR P0, PT, R16, R17.reuse, P0 ;  /* 0x000000111000720c */ /* 0x080fe20000706670 */
[----:B------:R-:W-:Y:S01]  /*8a30*/  UPRMT UR4, URZ, 0x654, UR4 ;  /* 0x000006543f047896 */ /* 0x000fe20008000004 */
[----:B------:R-:W-:Y:S01]  /*8a40*/  ISETP.GE.AND P2, PT, R0, R17, PT ;  /* 0x000000110000720c */ /* 0x000fe20003f46270 */
[----:B------:R2:W3:Y:S01]  /*8a50*/  SHFL.IDX PT, R14, R18, RZ, 0x1c1f ;  /* 0x001c1fff120e7589 */ /* 0x0004e200000e0000 */
[----:B------:R-:W-:-:S03]  /*8a60*/  IMAD.SHL.U32 R19, R19, 0x2, RZ ;  /* 0x0000000213137824 */ /* 0x000fc600078e00ff */
[----:B------:R2:W4:Y:S03]  /*8a70*/  SHFL.IDX PT, R15, R20, RZ, 0x1c1f ;  /* 0x001c1fff140f7589 */ /* 0x00052600000e0000 */
[----:B------:R-:W-:Y:S01]  /*8a80*/  SYNCS.ARRIVE.TRANS64.RED.A1T0 RZ, [UR4], RZ ;  /* 0x000000ffffff79a7 */ /* 0x000fe20008100404 */
[----:B0-----:R2:W-:Y:S04]  /*8a90*/  @!P1 ST.E desc[UR38][R6.64], R4 ;  /* 0x0000000406009985 */ /* 0x0015e8000c101926 */
[----:B-1----:R2:W-:Y:S01]  /*8aa0*/  @!P0 ST.E desc[UR38][R8.64], R3 ;  /* 0x0000000308008985 */ /* 0x0025e2000c101926 */
[----:B------:R-:W-:Y:S05]  /*8ab0*/  @P2 BRA `(.L_x_15005) ;  /* 0x0000000000b82947 */ /* 0x000fea0003800000 */
[----:B------:R-:W-:Y:S01]  /*8ac0*/  ULDC UR4, c[0x0][0xac8] ;  /* 0x0002b20000047ab9 */ /* 0x000fe20000000800 */
[C---:B------:R-:W-:Y:S01]  /*8ad0*/  VIADD R0, R19.reuse, 0x8 ;  /* 0x0000000813007836 */ /* 0x040fe20000000000 */
[C---:B------:R-:W-:Y:S01]  /*8ae0*/  ISETP.GE.AND P0, PT, R19.reuse, UR4, PT ;  /* 0x0000000413007c0c */ /* 0x040fe2000bf06270 */
[C---:B--2---:R-:W-:Y:S01]  /*8af0*/  VIADD R4, R19.reuse, 0x10 ;  /* 0x0000001013047836 */ /* 0x044fe20000000000 */
[C---:B------:R-:W-:Y:S01]  /*8b00*/  IADD3 R6, R19.reuse, 0x20, RZ ;  /* 0x0000002013067810 */ /* 0x040fe20007ffe0ff */
[C---:B------:R-:W-:Y:S02]  /*8b10*/  VIADD R5, R19.reuse, 0x18 ;  /* 0x0000001813057836 */ /* 0x040fe40000000000 */
[C---:B------:R-:W-:Y:S01]  /*8b20*/  VIADD R7, R19.reuse, 0x28 ;  /* 0x0000002813077836 */ /* 0x040fe20000000000 */
[----:B------:R-:W-:Y:S01]  /*8b30*/  ISETP.GE.AND P1, PT, R4, UR4, PT ;  /* 0x0000000404007c0c */ /* 0x000fe2000bf26270 */
[----:B------:R-:W-:Y:S01]  /*8b40*/  VIADD R9, R19, 0x30 ;  /* 0x0000003013097836 */ /* 0x000fe20000000000 */
[----:B------:R-:W-:Y:S01]  /*8b50*/  ISETP.GE.AND P2, PT, R5, UR4, PT ;  /* 0x0000000405007c0c */ /* 0x000fe2000bf46270 */
[----:B------:R-:W-:Y:S01]  /*8b60*/  VIADD R11, R19, 0x38 ;  /* 0x00000038130b7836 */ /* 0x000fe20000000000 */
[----:B------:R-:W-:-:S02]  /*8b70*/  ISETP.GE.AND P3, PT, R6, UR4, PT ;  /* 0x0000000406007c0c */ /* 0x000fc4000bf66270 */
[----:B------:R-:W-:Y:S01]  /*8b80*/  ISETP.GE.AND P4, PT, R7, UR4, PT ;  /* 0x0000000407007c0c */ /* 0x000fe2000bf86270 */
[----:B---34-:R-:W-:Y:S01]  /*8b90*/  @!P0 IMAD.WIDE R2, R19, 0x4, R14 ;  /* 0x0000000413028825 */ /* 0x018fe200078e020e */
[----:B------:R-:W-:Y:S02]  /*8ba0*/  ISETP.GE.AND P5, PT, R9, UR4, PT ;  /* 0x0000000409007c0c */ /* 0x000fe4000bfa6270 */
[----:B------:R-:W-:Y:S02]  /*8bb0*/  ISETP.GE.AND P6, PT, R11, UR4, PT ;  /* 0x000000040b007c0c */ /* 0x000fe4000bfc6270 */
[----:B------:R0:W-:Y:S01]  /*8bc0*/  @!P0 ST.E.64 desc[UR38][R2.64], R88 ;  /* 0x0000005802008985 */ /* 0x0001e2000c101b26 */
[----:B------:R-:W-:Y:S02]  /*8bd0*/  ISETP.GE.AND P0, PT, R0, UR4, PT ;  /* 0x0000000400007c0c */ /* 0x000fe4000bf06270 */
[----:B------:R-:W-:Y:S02]  /*8be0*/  @!P1 LEA.HI R4, R4, R4, RZ, 0x1 ;  /* 0x0000000404049211 */ /* 0x000fe400078f08ff */
[----:B------:R-:W-:-:S02]  /*8bf0*/  @!P3 LEA.HI R6, R6, R6, RZ, 0x1 ;  /* 0x000000060606b211 */ /* 0x000fc400078f08ff */
[----:B------:R-:W-:Y:S02]  /*8c00*/  @!P4 LEA.HI R8, R7, R7, RZ, 0x1 ;  /* 0x000000070708c211 */ /* 0x000fe400078f08ff */
[----:B------:R-:W-:Y:S02]  /*8c10*/  @!P5 LEA.HI R10, R9, R9, RZ, 0x1 ;  /* 0x00000009090ad211 */ /* 0x000fe400078f08ff */
[----:B------:R-:W-:Y:S02]  /*8c20*/  @!P6 LEA.HI R12, R11, R11, RZ, 0x1 ;  /* 0x0000000b0b0ce211 */ /* 0x000fe400078f08ff */
[----:B------:R-:W-:Y:S02]  /*8c30*/  @!P3 LOP3.LUT R9, R6, 0xfffffffe, RZ, 0xc0, !PT ;  /* 0xfffffffe0609b812 */ /* 0x000fe400078ec0ff */
[----:B------:R-:W-:Y:S02]  /*8c40*/  @!P0 LEA.HI R0, R0, R0, RZ, 0x1 ;  /* 0x0000000000008211 */ /* 0x000fe400078f08ff */
[----:B0-----:R-:W-:-:S02]  /*8c50*/  @!P2 LEA.HI R2, R5, R5, RZ, 0x1 ;  /* 0x000000050502a211 */ /* 0x001fc400078f08ff */
[----:B------:R-:W-:Y:S02]  /*8c60*/  @!P0 LOP3.LUT R3, R0, 0xfffffffe, RZ, 0xc0, !PT ;  /* 0xfffffffe00038812 */ /* 0x000fe400078ec0ff */
[----:B------:R-:W-:Y:S02]  /*8c70*/  @!P1 LOP3.LUT R5, R4, 0xfffffffe, RZ, 0xc0, !PT ;  /* 0xfffffffe04059812 */ /* 0x000fe400078ec0ff */
[----:B------:R-:W-:Y:S01]  /*8c80*/  @!P2 LOP3.LUT R7, R2, 0xfffffffe, RZ, 0xc0, !PT ;  /* 0xfffffffe0207a812 */ /* 0x000fe200078ec0ff */
[--C-:B------:R-:W-:Y:S01]  /*8c90*/  @!P0 IMAD.WIDE R2, R3, 0x4, R14.reuse ;  /* 0x0000000403028825 */ /* 0x100fe200078e020e */
[----:B------:R-:W-:Y:S02]  /*8ca0*/  @!P4 LOP3.LUT R11, R8, 0xfffffffe, RZ, 0xc0, !PT ;  /* 0xfffffffe080bc812 */ /* 0x000fe400078ec0ff */
[----:B------:R-:W-:Y:S01]  /*8cb0*/  @!P5 LOP3.LUT R13, R10, 0xfffffffe, RZ, 0xc0, !PT ;  /* 0xfffffffe0a0dd812 */ /* 0x000fe200078ec0ff */
[--C-:B------:R-:W-:Y:S01]  /*8cc0*/  @!P1 IMAD.WIDE R4, R5, 0x4, R14.reuse ;  /* 0x0000000405049825 */ /* 0x100fe200078e020e */
[----:B------:R-:W-:Y:S01]  /*8cd0*/  @!P6 LOP3.LUT R21, R12, 0xfffffffe, RZ, 0xc0, !PT ;  /* 0xfffffffe0c15e812 */ /* 0x000fe200078ec0ff */
        /* <DEDUP_REMOVED lines=8> */
[----:B------:R0:W-:Y:S02]  /*8d60*/  @!P4 ST.E.64 desc[UR38][R10.64], R108 ;  /* 0x0000006c0a00c985 */ /* 0x0001e4000c101b26 */
[----:B------:R-:W-:Y:S02]  /*8d70*/  @!P6 IMAD.WIDE R14, R21, 0x4, R14 ;  /* 0x00000004150ee825 */ /* 0x000fe400078e020e */
[----:B------:R0:W-:Y:S04]  /*8d80*/  @!P5 ST.E.64 desc[UR38][R12.64], R112 ;  /* 0x000000700c00d985 */ /* 0x0001e8000c101b26 */
[----:B------:R0:W-:Y:S02]  /*8d90*/  @!P6 ST.E.64 desc[UR38][R14.64], R116 ;  /* 0x000000740e00e985 */ /* 0x0001e4000c101b26 */
.L_x_15005:
[----:B------:R-:W-:Y:S05]  /*8da0*/  BSYNC B0 ;  /* 0x0000000000007941 */ /* 0x000fea0003800000 */
.L_x_15004:
        /* <DEDUP_REMOVED lines=18> */
[C---:B01----:R-:W-:Y:S01]  /*8ed0*/  @!P0 IMAD.WIDE R2, R19.reuse, 0x4, R12 ;  /* 0x0000000413028825 */ /* 0x043fe200078e020c */
[----:B------:R-:W-:Y:S02]  /*8ee0*/  IADD3 R19, R19, 0x38, RZ ;  /* 0x0000003813137810 */ /* 0x000fe40007ffe0ff */
[----:B------:R-:W-:Y:S02]  /*8ef0*/  @!P1 LEA.HI R0, R0, R0, RZ, 0x1 ;  /* 0x0000000000009211 */ /* 0x000fe400078f08ff */
[----:B------:R-:W-:Y:S01]  /*8f00*/  @!P2 LEA.HI R6, R6, R6, RZ, 0x1 ;  /* 0x000000060606a211 */ /* 0x000fe200078f08ff */
[----:B------:R0:W-:Y:S01]  /*8f10*/  @!P0 ST.E.64 desc[UR38][R2.64], R90 ;  /* 0x0000005a02008985 */ /* 0x0001e2000c101b26 */
[----:B------:R-:W-:-:S02]  /*8f20*/  @!P1 LOP3.LUT R5, R0, 0xfffffffe, RZ, 0xc0, !PT ;  /* 0xfffffffe00059812 */ /* 0x000fc400078ec0ff */
[----:B------:R-:W-:Y:S02]  /*8f30*/  @!P3 LEA.HI R0, R7, R7, RZ, 0x1 ;  /* 0x000000070700b211 */ /* 0x000fe400078f08ff */
[----:B------:R-:W-:Y:S01]  /*8f40*/  @!P4 LEA.HI R8, R8, R8, RZ, 0x1 ;  /* 0x000000080808c211 */ /* 0x000fe200078f08ff */
[----:B------:R-:W-:Y:S01]  /*8f50*/  @!P1 IMAD.WIDE R4, R5, 0x4, R12 ;  /* 0x0000000405049825 */ /* 0x000fe200078e020c */
[----:B------:R-:W-:Y:S02]  /*8f60*/  @!P5 LEA.HI R10, R9, R9, RZ, 0x1 ;  /* 0x00000009090ad211 */ /* 0x000fe400078f08ff */
[----:B---3--:R-:W-:Y:S02]  /*8f70*/  @!P6 LEA.HI R14, R11, R11, RZ, 0x1 ;  /* 0x0000000b0b0ee211 */ /* 0x008fe400078f08ff */
[----:B------:R-:W-:Y:S01]  /*8f80*/  @!P2 LOP3.LUT R7, R6, 0xfffffffe, RZ, 0xc0, !PT ;  /* 0xfffffffe0607a812 */ /* 0x000fe200078ec0ff */
[----:B------:R1:W-:Y:S01]  /*8f90*/  @!P1 ST.E.64 desc[UR38][R4.64], R94 ;  /* 0x0000005e04009985 */ /* 0x0003e2000c101b26 */
[----:B------:R-:W-:-:S02]  /*8fa0*/  @!P3 LOP3.LUT R9, R0, 0xfffffffe, RZ, 0xc0, !PT ;  /* 0xfffffffe0009b812 */ /* 0x000fc400078ec0ff */
[----:B------:R-:W-:Y:S01]  /*8fb0*/  @!P4 LOP3.LUT R11, R8, 0xfffffffe, RZ, 0xc0, !PT ;  /* 0xfffffffe080bc812 */ /* 0x000fe200078ec0ff */
[--C-:B0-----:R-:W-:Y:S01]  /*8fc0*/  @!P2 IMAD.WIDE R2, R7, 0x4, R12.reuse ;  /* 0x000000040702a825 */ /* 0x101fe200078e020c */
[----:B----4-:R-:W-:Y:S02]  /*8fd0*/  @!P5 LOP3.LUT R15, R10, 0xfffffffe, RZ, 0xc0, !PT ;  /* 0xfffffffe0a0fd812 */ /* 0x010fe400078ec0ff */
        /* <DEDUP_REMOVED lines=17> */
.L_x_15003:
        /* <DEDUP_REMOVED lines=53> */
[----:B------:R-:W-:Y:S02]  /*9440*/  LEA R4, P0, R2, UR4, 0x2 ;  /* 0x0000000402047c11 */ /* 0x000fe4000f8010ff */
[----:B------:R-:W-:-:S04]  /*9450*/  IADD3 R3, R3, R5, RZ ;  /* 0x0000000503037210 */ /* 0x000fc80007ffe0ff */
[----:B------:R-:W-:Y:S01]  /*9460*/  LEA.HI.X R5, R2, UR5, R3, 0x2, P0 ;  /* 0x0000000502057c11 */ /* 0x000fe200080f1403 */
[----:B------:R-:W-:-:S05]  /*9470*/  IMAD.MOV.U32 R3, RZ, RZ, -0x800000 ;  /* 0xff800000ff037424 */ /* 0x000fca00078e00ff */
[----:B------:R0:W-:Y:S01]  /*9480*/  STG.E desc[UR38][R4.64], R3 ;  /* 0x0000000304007986 */ /* 0x0001e2000c101926 */
[----:B------:R-:W-:Y:S05]  /*9490*/  BRA `(.L_x_14964) ;  /* 0x0000003c002c7947 */ /* 0x000fea0003800000 */
.L_x_14962:
        /* <DEDUP_REMOVED lines=18> */
.L_x_15006:
[----:B------:R-:W-:Y:S01]  /*95c0*/  ULDC UR45, c[0x0][0xc50] ;  /* 0x00031400002d7ab9 */ /* 0x000fe20000000800 */
[----:B------:R-:W-:Y:S01]  /*95d0*/  UMOV UR42, UR6 ;  /* 0x00000006002a7c82 */ /* 0x000fe20008000000 */
[----:B------:R-:W-:-:S11]  /*95e0*/  UISETP.NE.AND UP0, UPT, UR45, 0x1, UPT ;  /* 0x000000012d00788c */ /* 0x000fd6000bf05270 */
[----:B------:R-:W-:Y:S01]  /*95f0*/  @UP0 ULDC UR4, c[0x0][0xc54] ;  /* 0x0003150000040ab9 */ /* 0x000fe20000000800 */
[----:B------:R-:W-:Y:S01]  /*9600*/  @UP0 ULDC UR7, c[0x0][0xc58] ;  /* 0x0003160000070ab9 */ /* 0x000fe20000000800 */
[----:B------:R-:W-:-:S04]  /*9610*/  UIMAD.WIDE.U32 UR4, UR6, UR4, URZ ;  /* 0x00000004060472a5 */ /* 0x000fc8000f8e003f */
[----:B------:R-:W-:-:S12]  /*9620*/  @UP0 USHF.R.U32.HI UR42, URZ, UR7, UR5 ;  /* 0x000000073f2a0299 */ /* 0x000fd80008011605 */
.L_x_15007:
        /* <DEDUP_REMOVED lines=81> */
.L_x_15009:
[----:B------:R-:W-:Y:S02]  /*9b40*/  UIMAD UR51, UR45, UR41, URZ ;  /* 0x000000292d3372a4 */ /* 0x000fe4000f8e023f */
[----:B------:R-:W-:Y:S02]  /*9b50*/  IMAD.U32 R3, RZ, RZ, UR41 ;  /* 0x00000029ff037e24 */ /* 0x000fe4000f8e00ff */
[----:B------:R-:W-:Y:S02]  /*9b60*/  IMAD.MOV.U32 R10, RZ, RZ, 0x1 ;  /* 0x00000001ff0a7424 */ /* 0x000fe400078e00ff */
[----:B------:R-:W-:-:S05]  /*9b70*/  IMAD.U32 R2, RZ, RZ, UR51 ;  /* 0x00000033ff027e24 */ /* 0x000fca000f8e00ff */
[----:B------:R-:W-:-:S04]  /*9b80*/  VIADDMNMX R2, R2, R3, UR11, PT ;  /* 0x0000000b02027e46 */ /* 0x000fc8000b800103 */
[----:B------:R-:W-:Y:S02]  /*9b90*/  R2UR UR52, R2 ;  /* 0x00000000023472ca */ /* 0x000fe400000e0000 */
[----:B------:R-:W-:-:S11]  /*9ba0*/  MOV R2, RZ ;  /* 0x000000ff00027202 */ /* 0x000fd60000000f00 */
        /* <DEDUP_REMOVED lines=25> */
[----:B0----5:R-:W-:Y:S05]  /*9d40*/  CALL.ABS.NOINC R2 ;  /* 0x0000000002007343 */ /* 0x021fea0003c00000 */
.L_x_15010:
        /* <DEDUP_REMOVED lines=20> */
.L_x_15012:
[----:B------:R0:W1:Y:S01]  /*9e90*/  LDC.64 R2, c[0x4][R16] ;  /* 0x0100000010027b82 */ /* 0x0000620000000a00 */
[----:B------:R-:W-:Y:S01]  /*9ea0*/  ULDC.64 UR4, c[0x4][0x138] ;  /* 0x01004e0000047ab9 */ /* 0x000fe20000000a00 */
[----:B------:R-:W-:Y:S01]  /*9eb0*/  ULDC.64 UR6, c[0x4][0x140] ;  /* 0x0100500000067ab9 */ /* 0x000fe20000000a00 */
[----:B------:R-:W-:Y:S01]  /*9ec0*/  MOV R4, UR4 ;  /* 0x0000000400047c02 */ /* 0x000fe20008000f00 */
        /* <DEDUP_REMOVED lines=11> */
.L_x_15011:
        /* <DEDUP_REMOVED lines=8> */
[----:B------:R-:W-:Y:S01]  /*a000*/  MOV R0, UR52 ;  /* 0x0000003400007c02 */ /* 0x000fe20008000f00 */
[C---:B------:R-:W-:Y:S01]  /*a010*/  IMAD.SHL.U32 R23, R22.reuse, 0x10, RZ ;  /* 0x0000001016177824 */ /* 0x040fe200078e00ff */
[----:B------:R-:W-:Y:S01]  /*a020*/  LOP3.LUT R9, R22, 0x7f, RZ, 0xc0, !PT ;  /* 0x0000007f16097812 */ /* 0x000fe200078ec0ff */
[----:B------:R-:W-:Y:S01]  /*a030*/  IMAD.MOV.U32 R6, RZ, RZ, RZ ;  /* 0x000000ffff067224 */ /* 0x000fe200078e00ff */
[----:B-1----:R-:W-:Y:S01]  /*a040*/  ISETP.NE.AND P1, PT, R16, 0x1, PT ;  /* 0x000000011000780c */ /* 0x002fe20003f25270 */
[----:B------:R-:W-:Y:S01]  /*a050*/  VIADD R0, R0, 0xffffffff ;  /* 0xffffffff00007836 */ /* 0x000fe20000000000 */
[----:B------:R-:W-:Y:S02]  /*a060*/  SHF.R.U32.HI R4, RZ, 0x3, R9 ;  /* 0x00000003ff047819 */ /* 0x000fe40000011609 */
[----:B------:R-:W-:-:S03]  /*a070*/  LOP3.LUT R23, R23, 0x70, RZ, 0xc0, !PT ;  /* 0x0000007017177812 */ /* 0x000fc600078ec0ff */
[----:B------:R-:W-:-:S04]  /*a080*/  IMAD R4, R0, 0x80, R4 ;  /* 0x0000008000047824 */ /* 0x000fc800078e0204 */
[----:B------:R-:W-:Y:S02]  /*a090*/  IMAD.IADD R4, R23, 0x1, R4 ;  /* 0x0000000117047824 */ /* 0x000fe400078e0204 */
[----:B0-----:R-:W0:Y:S02]  /*a0a0*/  @P1 LDC R2, c[0x0][0x434] ;  /* 0x00010d00ff021b82 */ /* 0x001e240000000800 */
[C---:B-----5:R-:W-:Y:S01]  /*a0b0*/  IMAD.IADD R7, R4.reuse, 0x1, R19 ;  /* 0x0000000104077824 */ /* 0x060fe200078e0213 */
[----:B------:R-:W-:-:S03]  /*a0c0*/  ISETP.GE.AND P0, PT, R4, UR43, PT ;  /* 0x0000002b04007c0c */ /* 0x000fc6000bf06270 */
[----:B------:R-:W-:Y:S02]  /*a0d0*/  IMAD.MOV.U32 R8, RZ, RZ, R7 ;  /* 0x000000ffff087224 */ /* 0x000fe400078e0007 */
[----:B------:R-:W1:Y:S08]  /*a0e0*/  @P1 LDC R3, c[0x0][0x438] ;  /* 0x00010e00ff031b82 */ /* 0x000e700000000800 */
[----:B------:R-:W3:Y:S08]  /*a0f0*/  @!P0 LDC.64 R10, c[0x0][0x428] ;  /* 0x00010a00ff0a8b82 */ /* 0x000ef00000000a00 */
[----:B------:R-:W4:Y:S01]  /*a100*/  @!P0 LDC.64 R4, c[0x0][0x418] ;  /* 0x00010600ff048b82 */ /* 0x000f220000000a00 */
[----:B0-----:R-:W-:-:S05]  /*a110*/  @P1 IMAD.HI.U32 R2, R7, R2, RZ ;  /* 0x0000000207021227 */ /* 0x001fca00078e00ff */
[----:B-1----:R-:W-:-:S04]  /*a120*/  @P1 SHF.R.U32.HI R8, RZ, R3, R2 ;  /* 0x00000003ff081219 */ /* 0x002fc80000011602 */
[----:B------:R-:W-:Y:S02]  /*a130*/  @!P0 SHF.R.S32.HI R3, RZ, 0x1f, R8 ;  /* 0x0000001fff038819 */ /* 0x000fe40000011408 */
[----:B--2---:R-:W-:-:S05]  /*a140*/  SHF.R.S32.HI R29, RZ, 0x1f, R28 ;  /* 0x0000001fff1d7819 */ /* 0x004fca000001141c */
[----:B---3--:R-:W-:-:S04]  /*a150*/  @!P0 IMAD R2, R29, R10, RZ ;  /* 0x0000000a1d028224 */ /* 0x008fc800078e02ff */
[----:B------:R-:W-:Y:S02]  /*a160*/  @!P0 IMAD R11, R28, R11, R2 ;  /* 0x0000000b1c0b8224 */ /* 0x000fe400078e0202 */
[----:B------:R-:W-:-:S04]  /*a170*/  @!P0 IMAD.MOV.U32 R2, RZ, RZ, R8 ;  /* 0x000000ffff028224 */ /* 0x000fc800078e0008 */
[----:B------:R-:W-:-:S04]  /*a180*/  @!P0 IMAD.WIDE.U32 R2, R28, R10, R2 ;  /* 0x0000000a1c028225 */ /* 0x000fc800078e0002 */
[----:B------:R-:W-:Y:S01]  /*a190*/  @!P0 IMAD.IADD R3, R3, 0x1, R11 ;  /* 0x0000000103038824 */ /* 0x000fe200078e020b */
[----:B----4-:R-:W-:-:S04]  /*a1a0*/  @!P0 LEA R4, P1, R2, R4, 0x2 ;  /* 0x0000000402048211 */ /* 0x010fc800078210ff */
[----:B------:R-:W-:-:S05]  /*a1b0*/  @!P0 LEA.HI.X R5, R2, R5, R3, 0x2, P1 ;  /* 0x0000000502058211 */ /* 0x000fca00008f1403 */
[----:B------:R0:W5:Y:S01]  /*a1c0*/  @!P0 LDG.E R6, desc[UR38][R4.64] ;  /* 0x0000002604068981 */ /* 0x000162000c1e1900 */
[----:B------:R-:W-:-:S03]  /*a1d0*/  UMOV UR4, 0xffffffff ;  /* 0xffffffff00047882 */ /* 0x000fc60000000000 */
[----:B------:R-:W-:Y:S05]  /*a1e0*/  BRA.DIV UR4, `(.L_x_15013) ;  /* 0x0000003204887947 */ /* 0x000fea000b800000 */
.L_x_15053:
[----:B------:R-:W-:Y:S01]  /*a1f0*/  ULOP3.LUT UR4, UR40, 0x2, URZ, 0xfc, !UPT ;  /* 0x0000000228047892 */ /* 0x000fe2000f8efc3f */
[----:B------:R-:W-:Y:S02]  /*a200*/  IMAD.MOV R2, RZ, RZ, -R8 ;  /* 0x000000ffff027224 */ /* 0x000fe400078e0a08 */
[----:B------:R-:W-:Y:S02]  /*a210*/  IMAD.U32 R27, RZ, RZ, UR42 ;  /* 0x0000002aff1b7e24 */ /* 0x000fe4000f8e00ff */
[----:B0-----:R-:W-:Y:S01]  /*a220*/  IMAD.SHL.U32 R4, R22, 0x8, RZ ;  /* 0x0000000816047824 */ /* 0x001fe200078e00ff */
[----:B------:R-:W-:Y:S01]  /*a230*/  MOV R3, UR4 ;  /* 0x0000000400037c02 */ /* 0x000fe20008000f00 */
[----:B------:R-:W-:Y:S01]  /*a240*/  IMAD R7, R16, R2, R7 ;  /* 0x0000000210077224 */ /* 0x000fe200078e0207 */
[----:B------:R-:W-:Y:S01]  /*a250*/  SHF.R.S32.HI R27, RZ, 0x1f, R27 ;  /* 0x0000001fff1b7819 */ /* 0x000fe2000001141b */
[----:B------:R-:W-:Y:S01]  /*a260*/  IMAD.MOV.U32 R26, RZ, RZ, R0 ;  /* 0x000000ffff1a7224 */ /* 0x000fe200078e0000 */
[----:B------:R-:W-:-:S02]  /*a270*/  ISETP.NE.AND P0, PT, R3, 0x3, PT ;  /* 0x000000030300780c */ /* 0x000fc40003f05270 */
[----:B------:R-:W-:-:S11]  /*a280*/  LOP3.LUT R16, R4, 0x38, RZ, 0xc0, !PT ;  /* 0x0000003804107812 */ /* 0x000fd600078ec0ff */
[----:B------:R-:W-:Y:S05]  /*a290*/  @!P0 BRA `(.L_x_15014) ;  /* 0x0000000000048947 */ /* 0x000fea0003800000 */
[----:B------:R-:W-:Y:S01]  /*a2a0*/  BPT.TRAP 0x1 ;  /* 0x000000040000795c */ /* 0x000fe20000300000 */
.L_x_15014:
[----:B------:R-:W-:Y:S01]  /*a2b0*/  IMAD.MOV.U32 R10, RZ, RZ, 0x1 ;  /* 0x00000001ff0a7424 */ /* 0x000fe200078e00ff */
[----:B------:R-:W-:Y:S01]  /*a2c0*/  SHF.R.S32.HI R8, RZ, 0x1f, R7 ;  /* 0x0000001fff087819 */ /* 0x000fe20000011407 */
[----:B------:R-:W-:Y:S01]  /*a2d0*/  ULDC.64 UR4, c[0x0][0x328] ;  /* 0x0000ca0000047ab9 */ /* 0x000fe20000000a00 */
[----:B------:R-:W-:Y:S02]  /*a2e0*/  R2UR UR6, R27 ;  /* 0x000000001b0672ca */ /* 0x000fe400000e0000 */
[----:B------:R-:W-:Y:S01]  /*a2f0*/  SHF.L.U32 R10, R10, 0x1f, RZ ;  /* 0x0000001f0a0a7819 */ /* 0x000fe200000006ff */
[----:B------:R-:W-:-:S03]  /*a300*/  IMAD R2, R8, UR4, RZ ;  /* 0x0000000408027c24 */ /* 0x000fc6000f8e02ff */
[----:B------:R-:W0:Y:S01]  /*a310*/  SYNCS.PHASECHK.TRANS64.TRYWAIT P0, [UR47+0x16840], R10 ;  /* 0x0168400aff0075a7 */ /* 0x000e22000800016f */
        /* <DEDUP_REMOVED lines=19> */
.L_x_15054:
[----:B------:R-:W-:Y:S01]  /*a450*/  ULDC.64 UR4, c[0x0][0x300] ;  /* 0x0000c00000047ab9 */ /* 0x000fe20000000a00 */
[----:B------:R-:W-:Y:S01]  /*a460*/  R2UR UR6, R27 ;  /* 0x000000001b0672ca */ /* 0x000fe200000e0000 */
[----:B------:R-:W-:Y:S01]  /*a470*/  IMAD R8, R8, UR4, RZ ;  /* 0x0000000408087c24 */ /* 0x000fe2000f8e02ff */
[----:B------:R-:W-:Y:S01]  /*a480*/  SHF.R.U32.HI R12, RZ, 0x3, R9 ;  /* 0x00000003ff0c7819 */ /* 0x000fe20000011609 */
[----:B0-----:R-:W-:-:S04]  /*a490*/  IMAD.WIDE.U32 R2, R7, UR4, RZ ;  /* 0x0000000407027c25 */ /* 0x001fc8000f8e00ff */
[----:B------:R-:W-:Y:S01]  /*a4a0*/  IMAD R11, R7, UR5, R8 ;  /* 0x00000005070b7c24 */ /* 0x000fe2000f8e0208 */
[----:B------:R-:W-:Y:S01]  /*a4b0*/  ULDC.64 UR4, c[0x0][0x310] ;  /* 0x0000c40000047ab9 */ /* 0x000fe20000000a00 */
[----:B------:R-:W-:Y:S02]  /*a4c0*/  IMAD.MOV.U32 R7, RZ, RZ, -0x80 ;  /* 0xffffff80ff077424 */ /* 0x000fe400078e00ff */
[----:B------:R-:W-:Y:S01]  /*a4d0*/  IMAD R5, R5, UR4, RZ ;  /* 0x0000000405057c24 */ /* 0x000fe2000f8e02ff */
[----:B------:R-:W-:-:S03]  /*a4e0*/  IADD3 R3, R3, R11, RZ ;  /* 0x0000000b03037210 */ /* 0x000fc60007ffe0ff */
[C---:B------:R-:W-:Y:S02]  /*a4f0*/  IMAD R5, R6.reuse, UR5, R5 ;  /* 0x0000000506057c24 */ /* 0x040fe4000f8e0205 */
[----:B------:R-:W-:Y:S01]  /*a500*/  IMAD.WIDE.U32 R2, R6, UR4, R2 ;  /* 0x0000000406027c25 */ /* 0x000fe2000f8e0002 */
[----:B------:R-:W-:-:S03]  /*a510*/  ULDC.64 UR4, c[0x0][0x308] ;  /* 0x0000c20000047ab9 */ /* 0x000fc60000000a00 */
[----:B------:R-:W-:Y:S02]  /*a520*/  IMAD.IADD R3, R3, 0x1, R5 ;  /* 0x0000000103037824 */ /* 0x000fe400078e0205 */
[----:B------:R-:W-:Y:S01]  /*a530*/  IMAD.U32 R5, RZ, RZ, UR4 ;  /* 0x00000004ff057e24 */ /* 0x000fe2000f8e00ff */
[----:B------:R-:W-:Y:S01]  /*a540*/  UIMAD UR4, UR6, UR4, URZ ;  /* 0x00000004060472a4 */ /* 0x000fe2000f8e023f */
[----:B------:R-:W-:Y:S02]  /*a550*/  IMAD R6, R0, R7, UR43 ;  /* 0x0000002b00067e24 */ /* 0x000fe4000f8e0207 */
[----:B------:R-:W-:Y:S01]  /*a560*/  IMAD.WIDE.U32 R2, R5, UR42, R2 ;  /* 0x0000002a05027c25 */ /* 0x000fe2000f8e0002 */
[----:B------:R-:W-:Y:S01]  /*a570*/  UIMAD UR4, UR42, UR5, UR4 ;  /* 0x000000052a0472a4 */ /* 0x000fe2000f8e0204 */
[----:B------:R-:W-:Y:S01]  /*a580*/  LOP3.LUT R5, R4, 0x1c0, RZ, 0xc0, !PT ;  /* 0x000001c004057812 */ /* 0x000fe200078ec0ff */
[----:B------:R-:W-:Y:S02]  /*a590*/  ULDC.64 UR6, c[0x0][0x2e8] ;  /* 0x0000ba0000067ab9 */ /* 0x000fe40000000a00 */
[----:B------:R-:W-:-:S02]  /*a5a0*/  LEA R0, P0, R2, UR6, 0x1 ;  /* 0x0000000602007c11 */ /* 0x000fc4000f8008ff */
[----:B------:R-:W-:Y:S01]  /*a5b0*/  VIADD R3, R3, UR4 ;  /* 0x0000000403037c36 */ /* 0x000fe20008000000 */
[----:B------:R-:W-:Y:S01]  /*a5c0*/  ULDC UR4, c[0x0][0x2f4] ;  /* 0x0000bd0000047ab9 */ /* 0x000fe20000000800 */
[----:B------:R-:W-:Y:S02]  /*a5d0*/  LOP3.LUT R5, R5, 0x38, R4, 0xf8, !PT ;  /* 0x0000003805057812 */ /* 0x000fe400078ef804 */
[----:B------:R-:W-:Y:S01]  /*a5e0*/  ISETP.GE.AND P3, PT, R16, UR4, PT ;  /* 0x0000000410007c0c */ /* 0x000fe2000bf66270 */
[----:B------:R-:W-:Y:S01]  /*a5f0*/  UMOV UR4, 0xffffffff ;  /* 0xffffffff00047882 */ /* 0x000fe20000000000 */
[----:B------:R-:W-:Y:S02]  /*a600*/  LEA.HI.X R4, R2, UR7, R3, 0x1, P0 ;  /* 0x0000000702047c11 */ /* 0x000fe400080f0c03 */
[----:B------:R-:W-:Y:S02]  /*a610*/  P2R R2, PR, RZ, 0x8 ;  /* 0x00000008ff027803 */ /* 0x000fe40000000000 */
[----:B------:R-:W-:Y:S01]  /*a620*/  LOP3.LUT R3, R5, 0x38, R22, 0x78, !PT ;  /* 0x0000003805037812 */ /* 0x000fe200078e7816 */
[----:B------:R-:W-:-:S02]  /*a630*/  IMAD.IADD R5, R6, 0x1, -R12 ;  /* 0x0000000106057824 */ /* 0x000fc400078e0a0c */
[----:B------:R0:W-:Y:S01]  /*a640*/  STL [R1], R2 ;  /* 0x0000000201007387 */ /* 0x0001e20000100800 */
[----:B------:R-:W-:Y:S02]  /*a650*/  IMAD.SHL.U32 R22, R9, 0x8, RZ ;  /* 0x0000000809167824 */ /* 0x000fe400078e00ff */
[----:B------:R-:W-:-:S03]  /*a660*/  ISETP.GE.AND P0, PT, R5, 0x1, PT ;  /* 0x000000010500780c */ /* 0x000fc60003f06270 */
[----:B------:R-:W-:Y:S01]  /*a670*/  LOP3.LUT R22, R3, 0x200, R22, 0xf8, !PT ;  /* 0x0000020003167812 */ /* 0x000fe200078ef816 */
[----:B------:R-:W-:Y:S09]  /*a680*/  BRA.DIV UR4, `(.L_x_15016) ;  /* 0x0000002e04987947 */ /* 0x000ff2000b800000 */
[----:B------:R-:W1:Y:S01]  /*a690*/  SHFL.IDX PT, R14, R0, RZ, 0x181f ;  /* 0x00181fff000e7589 */ /* 0x000e6200000e0000 */
[----:B------:R-:W-:-:S03]  /*a6a0*/  @P0 LEA R7, R22, UR47, 0x1 ;  /* 0x0000002f16070c11 */ /* 0x000fc6000f8e08ff */
[----:B0-----:R-:W0:Y:S04]  /*a6b0*/  SHFL.IDX PT, R2, R4, RZ, 0x181f ;  /* 0x00181fff04027589 */ /* 0x001e2800000e0000 */
[----:B------:R-:W-:Y:S04]  /*a6c0*/  SHFL.IDX PT, R8, R4, 0x1, 0x181f ;  /* 0x00381f0004087f89 */ /* 0x000fe800000e0000 */
[----:B------:R-:W-:Y:S04]  /*a6d0*/  SHFL.IDX PT, R9, R0, 0x2, 0x181f ;  /* 0x00581f0000097f89 */ /* 0x000fe800000e0000 */
[----:B------:R-:W-:Y:S01]  /*a6e0*/  SHFL.IDX PT, R6, R4, 0x2, 0x181f ;  /* 0x00581f0004067f89 */ /* 0x000fe200000e0000 */
[----:B-1----:R-:W-:-:S05]  /*a6f0*/  @P0 LEA R14, P1, R16, R14, 0x1 ;  /* 0x0000000e100e0211 */ /* 0x002fca00078208ff */
[----:B0-----:R-:W-:Y:S01]  /*a700*/  @P0 IMAD.X R3, RZ, RZ, R2, P1 ;  /* 0x000000ffff030224 */ /* 0x001fe200008e0602 */
[C---:B------:R-:W-:Y:S01]  /*a710*/  ISETP.GE.AND P1, PT, R5.reuse, 0x21, PT ;  /* 0x000000210500780c */ /* 0x040fe20003f26270 */
[----:B------:R-:W-:Y:S02]  /*a720*/  @P0 IMAD.MOV.U32 R2, RZ, RZ, R14 ;  /* 0x000000ffff020224 */ /* 0x000fe400078e000e */
[----:B------:R-:W0:Y:S04]  /*a730*/  SHFL.IDX PT, R14, R0, 0x1, 0x181f ;  /* 0x00381f00000e7f89 */ /* 0x000e2800000e0000 */
[----:B------:R1:W-:Y:S01]  /*a740*/  @P0 LDGSTS.E.BYPASS.LTC128B.128 [R7+0xe400], desc[UR38][R2.64], !P3 ;  /* 0x0e40000002070fae */ /* 0x0003e2000d901d66 */
[----:B------:R-:W-:-:S05]  /*a750*/  ISETP.GE.AND P0, PT, R5, 0x11, PT ;  /* 0x000000110500780c */ /* 0x000fca0003f06270 */
[C---:B------:R-:W-:Y:S01]  /*a760*/  @P1 LEA R25, R22.reuse, UR47, 0x1 ;  /* 0x0000002f16191c11 */ /* 0x040fe2000f8e08ff */
[----:B-1----:R-:W-:Y:S07]  /*a770*/  SHFL.IDX PT, R7, R4, 0x3, 0x181f ;  /* 0x00781f0004077f89 */ /* 0x002fee00000e0000 */
[----:B------:R-:W-:Y:S02]  /*a780*/  @P0 LEA R21, R22, UR47, 0x1 ;  /* 0x0000002f16150c11 */ /* 0x000fe4000f8e08ff */
[----:B0-----:R-:W-:-:S02]  /*a790*/  @P0 LEA R2, P2, R16, R14, 0x1 ;  /* 0x0000000e10020211 */ /* 0x001fc400078408ff */
[----:B------:R-:W0:Y:S03]  /*a7a0*/  SHFL.IDX PT, R14, R0, 0x3, 0x181f ;  /* 0x00781f00000e7f89 */ /* 0x000e2600000e0000 */
[----:B------:R-:W-:-:S05]  /*a7b0*/  @P0 IMAD.X R3, RZ, RZ, R8, P2 ;  /* 0x000000ffff030224 */ /* 0x000fca00010e0608 */
[----:B------:R1:W-:Y:S02]  /*a7c0*/  @P0 LDGSTS.E.BYPASS.LTC128B.128 [R21+0xec00], desc[UR38][R2.64], !P3 ;  /* 0x0ec0000002150fae */ /* 0x0003e4000d901d66 */
[----:B-1----:R-:W-:Y:S02]  /*a7d0*/  @P1 LEA R2, P0, R16, R9, 0x1 ;  /* 0x0000000910021211 */ /* 0x002fe400078008ff */
[----:B------:R-:W1:Y:S02]  /*a7e0*/  SHFL.IDX PT, R9, R0, 0x4, 0x181f ;  /* 0x00981f0000097f89 */ /* 0x000e6400000e0000 */
[----:B------:R-:W-:Y:S02]  /*a7f0*/  @P1 IADD3.X R3, RZ, R6, RZ, P0, !PT ;  /* 0x00000006ff031210 */ /* 0x000fe400007fe4ff */
        /* <DEDUP_REMOVED lines=8> */
[----:B------:R-:W-:Y:S02]  /*a880*/  @P0 IMAD.X R3, RZ, RZ, R7, P2 ;  /* 0x000000ffff030224 */ /* 0x000fe400010e0607 */
[----:B------:R-:W3:Y:S04]  /*a890*/  SHFL.IDX PT, R7, R4, 0x5, 0x181f ;  /* 0x00b81f0004077f89 */ /* 0x000ee800000e0000 */
[----:B------:R1:W-:Y:S02]  /*a8a0*/  @P0 LDGSTS.E.BYPASS.LTC128B.128 [R21+0xfc00], desc[UR38][R2.64], !P3 ;  /* 0x0fc0000002150fae */ /* 0x0003e4000d901d66 */
[----:B-1----:R-:W-:-:S02]  /*a8b0*/  @P1 LEA R2, P0, R16, R9, 0x1 ;  /* 0x0000000910021211 */ /* 0x002fc400078008ff */
[----:B------:R-:W1:Y:S03]  /*a8c0*/  SHFL.IDX PT, R9, R0, 0x6, 0x181f ;  /* 0x00d81f0000097f89 */ /* 0x000e6600000e0000 */
        /* <DEDUP_REMOVED lines=8> */
[----:B---3--:R-:W-:Y:S01]  /*a950*/  @P0 IMAD.X R3, RZ, RZ, R7, P2 ;  /* 0x000000ffff030224 */ /* 0x008fe200010e0607 */
[----:B------:R-:W-:-:S05]  /*a960*/  @P0 LEA R7, R22, UR47, 0x1 ;  /* 0x0000002f16070c11 */ /* 0x000fca000f8e08ff */
[----:B------:R1:W-:Y:S02]  /*a970*/  @P0 LDGSTS.E.BYPASS.LTC128B.128 [R7+0x10c00], desc[UR38][R2.64], !P3 ;  /* 0x10c0000002070fae */ /* 0x0003e4000d901d66 */
[----:B-1----:R-:W-:Y:S02]  /*a980*/  @P1 LEA R2, P0, R16, R9, 0x1 ;  /* 0x0000000910021211 */ /* 0x002fe400078008ff */
[----:B------:R-:W-:-:S03]  /*a990*/  @P1 LEA R9, R22, UR47, 0x1 ;  /* 0x0000002f16091c11 */ /* 0x000fc6000f8e08ff */
[----:B--2---:R-:W-:-:S05]  /*a9a0*/  @P1 IMAD.X R3, RZ, RZ, R6, P0 ;  /* 0x000000ffff031224 */ /* 0x004fca00000e0606 */
[----:B0---4-:R1:W-:Y:S03]  /*a9b0*/  @P1 LDGSTS.E.BYPASS.LTC128B.128 [R9+0x11400], desc[UR38][R2.64], !P3 ;  /* 0x1140000002091fae */ /* 0x0113e6000d901d66 */
.L_x_15072:
        /* <DEDUP_REMOVED lines=17> */
.L_x_15017:
        /* <DEDUP_REMOVED lines=30> */
.L_x_15018:
[----:B------:R-:W-:Y:S01]  /*acb0*/  IMAD.U32 R4, RZ, RZ, UR36 ;  /* 0x00000024ff047e24 */ /* 0x000fe2000f8e00ff */
[----:B------:R-:W-:Y:S01]  /*acc0*/  ULDC.64 UR4, c[0x0][0x2e0] ;  /* 0x0000b80000047ab9 */ /* 0x000fe20000000a00 */
[----:B------:R-:W-:Y:S01]  /*acd0*/  IMAD.U32 R3, RZ, RZ, UR48 ;  /* 0x00000030ff037e24 */ /* 0x000fe2000f8e00ff */
[----:B------:R-:W-:Y:S01]  /*ace0*/  UISETP.NE.AND UP0, UPT, UR50, URZ, UPT ;  /* 0x0000003f3200728c */ /* 0x000fe2000bf05270 */
[----:B------:R-:W-:Y:S01]  /*acf0*/  IMAD R25, R25, UR4, RZ ;  /* 0x0000000419197c24 */ /* 0x000fe2000f8e02ff */
[----:B------:R-:W0:Y:S01]  /*ad00*/  LDC R9, c[0x0][0x448] ;  /* 0x00011200ff097b82 */ /* 0x000e220000000800 */
[----:B------:R-:W-:Y:S02]  /*ad10*/  IMAD.MOV.U32 R2, RZ, RZ, R4 ;  /* 0x000000ffff027224 */ /* 0x000fe400078e0004 */
[C---:B------:R-:W-:Y:S01]  /*ad20*/  IMAD R25, R24.reuse, UR5, R25 ;  /* 0x0000000518197c24 */ /* 0x040fe2000f8e0219 */
[----:B------:R-:W-:Y:S01]  /*ad30*/  PLOP3.LUT P0, PT, PT, PT, UP0, 0x80, 0x0 ;  /* 0x000000000000781c */ /* 0x000fe20003f0f008 */
[----:B------:R-:W-:Y:S01]  /*ad40*/  IMAD.WIDE.U32 R2, R24, UR4, R2 ;  /* 0x0000000418027c25 */ /* 0x000fe2000f8e0002 */
[----:B------:R-:W-:Y:S01]  /*ad50*/  PLOP3.LUT P1, PT, PT, PT, UP0, 0x80, 0x0 ;  /* 0x000000000000781c */ /* 0x000fe20003f2f008 */
[----:B------:R-:W1:Y:S01]  /*ad60*/  S2R R24, SR_TID.X ;  /* 0x0000000000187919 */ /* 0x000e620000002100 */
[----:B------:R-:W-:Y:S01]  /*ad70*/  PLOP3.LUT P2, PT, PT, PT, UP0, 0x80, 0x0 ;  /* 0x000000000000781c */ /* 0x000fe20003f4f008 */
[----:B------:R-:W-:Y:S01]  /*ad80*/  IMAD.U32 R5, RZ, RZ, UR37 ;  /* 0x00000025ff057e24 */ /* 0x000fe2000f8e00ff */
[----:B------:R-:W-:Y:S01]  /*ad90*/  @UP0 ULDC UR4, c[0x0][0x44c] ;  /* 0x0001130000040ab9 */ /* 0x000fe20000000800 */
[----:B------:R-:W-:Y:S01]  /*ada0*/  IMAD.U32 R5, RZ, RZ, UR49 ;  /* 0x00000031ff057e24 */ /* 0x000fe2000f8e00ff */
[----:B------:R-:W-:Y:S01]  /*adb0*/  @UP0 ULDC UR5, c[0x0][0x450] ;  /* 0x0001140000050ab9 */ /* 0x000fe20000000800 */
[----:B------:R-:W-:-:S02]  /*adc0*/  IADD3 R3, R3, R25, RZ ;  /* 0x0000001903037210 */ /* 0x000fc40007ffe0ff */
[----:B-1----:R-:W-:-:S04]  /*add0*/  LOP3.LUT R24, R24, 0x7f, RZ, 0xc0, !PT ;  /* 0x0000007f18187812 */ /* 0x002fc800078ec0ff */
[----:B------:R-:W-:-:S05]  /*ade0*/  SHF.R.U32.HI R24, RZ, 0x3, R24 ;  /* 0x00000003ff187819 */ /* 0x000fca0000011618 */
[----:B------:R-:W-:-:S04]  /*adf0*/  IMAD.IADD R0, R23, 0x1, R24 ;  /* 0x0000000117007824 */ /* 0x000fc800078e0218 */
[----:B------:R-:W-:-:S04]  /*ae00*/  IMAD R4, R5, 0xc0, R0 ;  /* 0x000000c005047824 */ /* 0x000fc800078e0200 */
[C---:B------:R-:W-:Y:S01]  /*ae10*/  @P0 IMAD.HI.U32 R0, R4.reuse, UR4, RZ ;  /* 0x0000000404000c27 */ /* 0x040fe2000f8e00ff */
[----:B------:R-:W-:Y:S01]  /*ae20*/  PLOP3.LUT P0, PT, PT, PT, UP0, 0x80, 0x0 ;  /* 0x000000000000781c */ /* 0x000fe20003f0f008 */
[----:B------:R-:W-:Y:S02]  /*ae30*/  @UP0 ULDC UR4, c[0x0][0x44c] ;  /* 0x0001130000040ab9 */ /* 0x000fe40000000800 */
[----:B------:R-:W-:Y:S01]  /*ae40*/  IMAD.MOV.U32 R5, RZ, RZ, R4 ;  /* 0x000000ffff057224 */ /* 0x000fe200078e0004 */
[----:B------:R-:W-:Y:S01]  /*ae50*/  @P1 SHF.R.U32.HI R5, RZ, UR5, R0 ;  /* 0x00000005ff051c19 */ /* 0x000fe20008011600 */
[----:B------:R-:W-:-:S04]  /*ae60*/  VIADD R0, R4, 0x80 ;  /* 0x0000008004007836 */ /* 0x000fc80000000000 */
[----:B------:R-:W-:Y:S02]  /*ae70*/  IMAD.MOV R15, RZ, RZ, -R5 ;  /* 0x000000ffff0f7224 */ /* 0x000fe400078e0a05 */
[----:B------:R-:W-:Y:S01]  /*ae80*/  @P2 IMAD.HI.U32 R6, R0, UR4, RZ ;  /* 0x0000000400062c27 */ /* 0x000fe2000f8e00ff */
[----:B------:R-:W-:-:S03]  /*ae90*/  @UP0 ULDC UR4, c[0x0][0x450] ;  /* 0x0001140000040ab9 */ /* 0x000fc60000000800 */
[----:B0-----:R-:W-:Y:S01]  /*aea0*/  IMAD R15, R9, R15, R4 ;  /* 0x0000000f090f7224 */ /* 0x001fe200078e0204 */
[----:B------:R-:W-:Y:S01]  /*aeb0*/  SHF.R.S32.HI R4, RZ, 0x1f, R5 ;  /* 0x0000001fff047819 */ /* 0x000fe20000011405 */
[----:B------:R-:W-:Y:S01]  /*aec0*/  IMAD.MOV.U32 R11, RZ, RZ, R0 ;  /* 0x000000ffff0b7224 */ /* 0x000fe200078e0000 */
[----:B------:R-:W-:Y:S01]  /*aed0*/  @P0 SHF.R.U32.HI R11, RZ, UR4, R6 ;  /* 0x00000004ff0b0c19 */ /* 0x000fe20008011606 */
[----:B------:R-:W-:Y:S02]  /*aee0*/  ULDC.64 UR4, c[0x0][0x2d0] ;  /* 0x0000b40000047ab9 */ /* 0x000fe40000000a00 */
[----:B------:R-:W-:Y:S01]  /*aef0*/  IMAD R6, R4, UR4, RZ ;  /* 0x0000000404067c24 */ /* 0x000fe2000f8e02ff */
[--C-:B------:R-:W-:Y:S01]  /*af00*/  SHF.R.S32.HI R4, RZ, 0x1f, R11.reuse ;  /* 0x0000001fff047819 */ /* 0x100fe2000001140b */
[----:B------:R-:W-:Y:S02]  /*af10*/  IMAD.MOV R8, RZ, RZ, -R11 ;  /* 0x000000ffff087224 */ /* 0x000fe400078e0a0b */
[----:B------:R-:W-:-:S02]  /*af20*/  IMAD R13, R5, UR5, R6 ;  /* 0x00000005050d7c24 */ /* 0x000fc4000f8e0206 */
[----:B------:R-:W-:Y:S02]  /*af30*/  IMAD R10, R4, UR4, RZ ;  /* 0x00000004040a7c24 */ /* 0x000fe4000f8e02ff */
[----:B------:R-:W-:-:S04]  /*af40*/  IMAD.WIDE.U32 R6, R11, UR4, R2 ;  /* 0x000000040b067c25 */ /* 0x000fc8000f8e0002 */
[----:B------:R-:W-:Y:S02]  /*af50*/  IMAD R21, R11, UR5, R10 ;  /* 0x000000050b157c24 */ /* 0x000fe4000f8e020a */
[----:B------:R-:W-:Y:S01]  /*af60*/  IMAD R11, R9, R8, R0 ;  /* 0x00000008090b7224 */ /* 0x000fe200078e0200 */
[----:B------:R-:W-:Y:S01]  /*af70*/  SHF.R.S32.HI R0, RZ, 0x1f, R15 ;  /* 0x0000001fff007819 */ /* 0x000fe2000001140f */
[----:B------:R-:W-:Y:S01]  /*af80*/  IMAD.WIDE.U32 R4, R5, UR4, R2 ;  /* 0x0000000405047c25 */ /* 0x000fe2000f8e0002 */
[----:B------:R-:W-:-:S03]  /*af90*/  ULDC.64 UR4, c[0x0][0x2c8] ;  /* 0x0000b20000047ab9 */ /* 0x000fc60000000a00 */
[----:B------:R-:W-:Y:S02]  /*afa0*/  IMAD R0, R0, UR4, RZ ;  /* 0x0000000400007c24 */ /* 0x000fe4000f8e02ff */
[----:B------:R-:W-:Y:S02]  /*afb0*/  IMAD.IADD R3, R5, 0x1, R13 ;  /* 0x0000000105037824 */ /* 0x000fe400078e020d */
[----:B------:R-:W-:Y:S02]  /*afc0*/  IMAD.MOV.U32 R2, RZ, RZ, R4 ;  /* 0x000000ffff027224 */ /* 0x000fe400078e0004 */
[C---:B------:R-:W-:Y:S01]  /*afd0*/  IMAD R13, R15.reuse, UR5, R0 ;  /* 0x000000050f0d7c24 */ /* 0x040fe2000f8e0200 */
[----:B------:R-:W-:Y:S01]  /*afe0*/  SHF.R.S32.HI R0, RZ, 0x1f, R11 ;  /* 0x0000001fff007819 */ /* 0x000fe2000001140b */
[----:B------:R-:W-:Y:S01]  /*aff0*/  IMAD.WIDE.U32 R4, R15, UR4, R2 ;  /* 0x000000040f047c25 */ /* 0x000fe2000f8e0002 */
[----:B------:R-:W-:-:S03]  /*b000*/  IADD3 R3, R7, R21, RZ ;  /* 0x0000001507037210 */ /* 0x000fc60007ffe0ff */
        /* <DEDUP_REMOVED lines=15> */
[----:B------:R-:W0:Y:S01]  /*b100*/  SHFL.IDX PT, R14, R7, RZ, 0x181f ;  /* 0x00181fff070e7589 */ /* 0x000e2200000e0000 */
[----:B------:R-:W-:Y:S01]  /*b110*/  IMAD.U32 R5, RZ, RZ, UR49 ;  /* 0x00000031ff057e24 */ /* 0x000fe2000f8e00ff */
[----:B------:R-:W-:Y:S02]  /*b120*/  ULDC UR4, c[0x0][0x288] ;  /* 0x0000a20000047ab9 */ /* 0x000fe40000000800 */
[----:B------:R-:W1:Y:S01]  /*b130*/  SHFL.IDX PT, R2, R8, RZ, 0x181f ;  /* 0x00181fff08027589 */ /* 0x000e6200000e0000 */
[----:B------:R-:W-:Y:S02]  /*b140*/  IMAD R4, R9, UR4, RZ ;  /* 0x0000000409047c24 */ /* 0x000fe4000f8e02ff */
[----:B------:R-:W-:Y:S01]  /*b150*/  IMAD R5, R5, 0xc0, R24 ;  /* 0x000000c005057824 */ /* 0x000fe200078e0218 */
[----:B------:R-:W2:Y:S03]  /*b160*/  SHFL.IDX PT, R21, R7, 0x1, 0x181f ;  /* 0x00381f0007157f89 */ /* 0x000ea600000e0000 */
[C---:B------:R-:W-:Y:S01]  /*b170*/  VIADD R9, R5.reuse, 0x10 ;  /* 0x0000001005097836 */ /* 0x040fe20000000000 */
[C---:B------:R-:W-:Y:S01]  /*b180*/  ISETP.GE.AND P1, PT, R5.reuse, R4, PT ;  /* 0x000000040500720c */ /* 0x040fe20003f26270 */
[----:B------:R-:W3:Y:S01]  /*b190*/  SHFL.IDX PT, R10, R8, 0x1, 0x181f ;  /* 0x00381f00080a7f89 */ /* 0x000ee200000e0000 */
[----:B------:R-:W-:-:S02]  /*b1a0*/  VIADD R11, R5, 0x20 ;  /* 0x00000020050b7836 */ /* 0x000fc40000000000 */
[----:B------:R-:W-:Y:S02]  /*b1b0*/  ISETP.GE.AND P3, PT, R9, R4, PT ;  /* 0x000000040900720c */ /* 0x000fe40003f66270 */
[----:B------:R-:W-:Y:S07]  /*b1c0*/  SHFL.IDX PT, R9, R8, 0x2, 0x181f ;  /* 0x00581f0008097f89 */ /* 0x000fee00000e0000 */
[----:B0-----:R-:W-:Y:S02]  /*b1d0*/  @!P1 LEA R14, P2, R16, R14, 0x1 ;  /* 0x0000000e100e9211 */ /* 0x001fe400078408ff */
[----:B------:R-:W-:-:S03]  /*b1e0*/  @!P1 LEA R25, R22, UR47, 0x1 ;  /* 0x0000002f16199c11 */ /* 0x000fc6000f8e08ff */
[----:B-1----:R-:W-:Y:S02]  /*b1f0*/  @!P1 IMAD.X R3, RZ, RZ, R2, P2 ;  /* 0x000000ffff039224 */ /* 0x002fe400010e0602 */
[----:B------:R-:W-:Y:S02]  /*b200*/  @!P1 IMAD.MOV.U32 R2, RZ, RZ, R14 ;  /* 0x000000ffff029224 */ /* 0x000fe400078e000e */
[----:B------:R-:W0:Y:S04]  /*b210*/  SHFL.IDX PT, R14, R7, 0x2, 0x181f ;  /* 0x00581f00070e7f89 */ /* 0x000e2800000e0000 */
[----:B------:R2:W-:Y:S01]  /*b220*/  @!P1 LDGSTS.E.BYPASS.LTC128B.128 [R25+0x8400], desc[UR38][R2.64], !P0 ;  /* 0x0840000002199fae */ /* 0x0005e2000c101d66 */
[----:B------:R-:W-:Y:S01]  /*b230*/  ISETP.GE.AND P1, PT, R11, R4, PT ;  /* 0x000000040b00720c */ /* 0x000fe20003f26270 */
[----:B------:R-:W-:Y:S01]  /*b240*/  VIADD R11, R5, 0x40 ;  /* 0x00000040050b7836 */ /* 0x000fe20000000000 */
[----:B--2---:R-:W-:-:S02]  /*b250*/  @!P3 LEA R2, P2, R16, R21, 0x1 ;  /* 0x000000151002b211 */ /* 0x004fc400078408ff */
[----:B------:R-:W-:Y:S01]  /*b260*/  @!P3 LEA R25, R22, UR47, 0x1 ;  /* 0x0000002f1619bc11 */ /* 0x000fe2000f8e08ff */
[----:B------:R-:W1:Y:S01]  /*b270*/  SHFL.IDX PT, R21, R7, 0x3, 0x181f ;  /* 0x00781f0007157f89 */ /* 0x000e6200000e0000 */
[----:B---3--:R-:W-:-:S07]  /*b280*/  @!P3 IADD3.X R3, RZ, R10, RZ, P2, !PT ;  /* 0x0000000aff03b210 */ /* 0x008fce00017fe4ff */
[----:B------:R-:W-:Y:S01]  /*b290*/  @!P1 LEA R20, R22, UR47, 0x1 ;  /* 0x0000002f16149c11 */ /* 0x000fe2000f8e08ff */
[----:B------:R-:W2:Y:S04]  /*b2a0*/  SHFL.IDX PT, R10, R8, 0x3, 0x181f ;  /* 0x00781f00080a7f89 */ /* 0x000ea800000e0000 */
[----:B------:R0:W-:Y:S02]  /*b2b0*/  @!P3 LDGSTS.E.BYPASS.LTC128B.128 [R25+0x8c00], desc[UR38][R2.64], !P0 ;  /* 0x08c000000219bfae */ /* 0x0001e4000c101d66 */
[----:B0-----:R-:W-:Y:S02]  /*b2c0*/  @!P1 LEA R2, P2, R16, R14, 0x1 ;  /* 0x0000000e10029211 */ /* 0x001fe400078408ff */
[----:B------:R-:W0:Y:S03]  /*b2d0*/  SHFL.IDX PT, R14, R7, 0x4, 0x181f ;  /* 0x00981f00070e7f89 */ /* 0x000e2600000e0000 */
[----:B------:R-:W-:-:S02]  /*b2e0*/  @!P1 IMAD.X R3, RZ, RZ, R9, P2 ;  /* 0x000000ffff039224 */ /* 0x000fc400010e0609 */
[----:B------:R-:W-:-:S03]  /*b2f0*/  VIADD R9, R5, 0x30 ;  /* 0x0000003005097836 */ /* 0x000fc60000000000 */
[----:B------:R3:W-:Y:S01]  /*b300*/  @!P1 LDGSTS.E.BYPASS.LTC128B.128 [R20+0x9400], desc[UR38][R2.64], !P0 ;  /* 0x0940000002149fae */ /* 0x0007e2000c101d66 */
[-C--:B------:R-:W-:Y:S01]  /*b310*/  ISETP.GE.AND P1, PT, R11, R4.reuse, PT ;  /* 0x000000040b00720c */ /* 0x080fe20003f26270 */
[----:B------:R-:W-:Y:S01]  /*b320*/  VIADD R11, R5, 0x60 ;  /* 0x00000060050b7836 */ /* 0x000fe20000000000 */
[----:B------:R-:W-:Y:S02]  /*b330*/  ISETP.GE.AND P3, PT, R9, R4, PT ;  /* 0x000000040900720c */ /* 0x000fe40003f66270 */
[----:B------:R-:W4:Y:S09]  /*b340*/  SHFL.IDX PT, R9, R8, 0x4, 0x181f ;  /* 0x00981f0008097f89 */ /* 0x000f3200000e0000 */
[----:B---3--:R-:W-:-:S02]  /*b350*/  @!P1 LEA R20, R22, UR47, 0x1 ;  /* 0x0000002f16149c11 */ /* 0x008fc4000f8e08ff */
[----:B-1----:R-:W-:Y:S02]  /*b360*/  @!P3 LEA R2, P2, R16, R21, 0x1 ;  /* 0x000000151002b211 */ /* 0x002fe400078408ff */
[----:B------:R-:W-:Y:S01]  /*b370*/  @!P3 LEA R25, R22, UR47, 0x1 ;  /* 0x0000002f1619bc11 */ /* 0x000fe2000f8e08ff */
[----:B------:R-:W1:Y:S02]  /*b380*/  SHFL.IDX PT, R21, R7, 0x5, 0x181f ;  /* 0x00b81f0007157f89 */ /* 0x000e6400000e0000 */
[----:B--2---:R-:W-:Y:S02]  /*b390*/  @!P3 IMAD.X R3, RZ, RZ, R10, P2 ;  /* 0x000000ffff03b224 */ /* 0x004fe400010e060a */
[----:B------:R-:W2:Y:S04]  /*b3a0*/  SHFL.IDX PT, R10, R8, 0x5, 0x181f ;  /* 0x00b81f00080a7f89 */ /* 0x000ea800000e0000 */
[----:B------:R0:W-:Y:S02]  /*b3b0*/  @!P3 LDGSTS.E.BYPASS.LTC128B.128 [R25+0x9c00], desc[UR38][R2.64], !P0 ;  /* 0x09c000000219bfae */ /* 0x0001e4000c101d66 */
[----:B0-----:R-:W-:-:S02]  /*b3c0*/  @!P1 LEA R2, P2, R16, R14, 0x1 ;  /* 0x0000000e10029211 */ /* 0x001fc400078408ff */
[----:B------:R-:W0:Y:S03]  /*b3d0*/  SHFL.IDX PT, R14, R7, 0x6, 0x181f ;  /* 0x00d81f00070e7f89 */ /* 0x000e2600000e0000 */
[----:B----4-:R-:W-:Y:S02]  /*b3e0*/  @!P1 IMAD.X R3, RZ, RZ, R9, P2 ;  /* 0x000000ffff039224 */ /* 0x010fe400010e0609 */
        /* <DEDUP_REMOVED lines=14> */
[----:B------:R0:W1:Y:S02]  /*b4d0*/  SHFL.IDX PT, R14, R7, 0x7, 0x181f ;  /* 0x00f81f00070e7f89 */ /* 0x00006400000e0000 */
[----:B---3--:R-:W-:Y:S01]  /*b4e0*/  @!P1 IADD3.X R3, RZ, R9, RZ, P2, !PT ;  /* 0x00000009ff039210 */ /* 0x008fe200017fe4ff */
[----:B------:R-:W-:-:S04]  /*b4f0*/  VIADD R9, R5, 0x70 ;  /* 0x0000007005097836 */ /* 0x000fc80000000000 */
[----:B------:R1:W-:Y:S01]  /*b500*/  @!P1 LDGSTS.E.BYPASS.LTC128B.128 [R10+0xb400], desc[UR38][R2.64], !P0 ;  /* 0x0b400000020a9fae */ /* 0x0003e2000c101d66 */
[-C--:B------:R-:W-:Y:S01]  /*b510*/  ISETP.GE.AND P3, PT, R9, R4.reuse, PT ;  /* 0x000000040900720c */ /* 0x080fe20003f66270 */
[----:B0-----:R-:W-:Y:S01]  /*b520*/  VIADD R7, R5, 0x90 ;  /* 0x0000009005077836 */ /* 0x001fe20000000000 */
[----:B------:R-:W-:Y:S01]  /*b530*/  ISETP.GE.AND P1, PT, R11, R4, PT ;  /* 0x000000040b00720c */ /* 0x000fe20003f26270 */
[----:B------:R-:W0:Y:S01]  /*b540*/  SHFL.IDX PT, R9, R6, RZ, 0x181f ;  /* 0x00181fff06097589 */ /* 0x000e2200000e0000 */
[----:B------:R-:W-:-:S09]  /*b550*/  VIADD R11, R5, 0xa0 ;  /* 0x000000a0050b7836 */ /* 0x000fd20000000000 */
[----:B------:R-:W-:Y:S02]  /*b560*/  @!P3 LEA R25, R22, UR47, 0x1 ;  /* 0x0000002f1619bc11 */ /* 0x000fe4000f8e08ff */
[----:B-1----:R-:W-:Y:S02]  /*b570*/  @!P3 LEA R2, P2, R16, R14, 0x1 ;  /* 0x0000000e1002b211 */ /* 0x002fe400078408ff */
[----:B------:R-:W-:Y:S03]  /*b580*/  SHFL.IDX PT, R14, R0, 0x2, 0x181f ;  /* 0x00581f00000e7f89 */ /* 0x000fe600000e0000 */
[----:B------:R-:W-:Y:S02]  /*b590*/  @!P3 IMAD.X R3, RZ, RZ, R8, P2 ;  /* 0x000000ffff03b224 */ /* 0x000fe400010e0608 */
        /* <DEDUP_REMOVED lines=20> */
.L_x_15097:
[----:B------:R-:W-:Y:S01]  /*b6e0*/  IADD3 R5, R5, 0xb0, RZ ;  /* 0x000000b005057810 */ /* 0x000fe20007ffe0ff */
        /* <DEDUP_REMOVED lines=17> */
.L_x_15098:
[----:B------:R-:W-:Y:S01]  /*b800*/  UIADD3 UR4, UR52, -0x2, URZ ;  /* 0xfffffffe34047890 */ /* 0x000fe2000fffe03f */
[----:B------:R-:W-:Y:S02]  /*b810*/  IMAD.MOV.U32 R24, RZ, RZ, 0x1 ;  /* 0x00000001ff187424 */ /* 0x000fe400078e00ff */
[----:B------:R-:W-:Y:S01]  /*b820*/  IMAD.MOV.U32 R20, RZ, RZ, RZ ;  /* 0x000000ffff147224 */ /* 0x000fe200078e00ff */
[----:B------:R-:W-:-:S06]  /*b830*/  UISETP.GE.AND UP0, UPT, UR4, UR51, UPT ;  /* 0x000000330400728c */ /* 0x000fcc000bf06270 */
[----:B------:R-:W-:-:S13]  /*b840*/  PLOP3.LUT P0, PT, PT, PT, UP0, 0x80, 0x0 ;  /* 0x000000000000781c */ /* 0x000fda0003f0f008 */
[----:B------:R-:W-:Y:S05]  /*b850*/  @!P0 BRA `(.L_x_15021) ;  /* 0x0000000c00fc8947 */ /* 0x000fea0003800000 */
[----:B------:R-:W1:Y:S01]  /*b860*/  S2R R2, SR_TID.X ;  /* 0x0000000000027919 */ /* 0x000e620000002100 */
[----:B------:R-:W-:Y:S01]  /*b870*/  UIADD3 UR4, UR45, 0x1, URZ ;  /* 0x000000012d047890 */ /* 0x000fe2000fffe03f */
[----:B0-----:R-:W-:Y:S01]  /*b880*/  LOP3.LUT R0, RZ, UR44, RZ, 0x33, !PT ;  /* 0x0000002cff007c12 */ /* 0x001fe2000f8e33ff */
[----:B------:R-:W-:Y:S01]  /*b890*/  ULOP3.LUT UR5, URZ, UR46, URZ, 0x33, !UPT ;  /* 0x0000002e3f057292 */ /* 0x000fe2000f8e333f */
[----:B------:R-:W-:Y:S01]  /*b8a0*/  IMAD.SHL.U32 R4, R16, 0x2, RZ ;  /* 0x0000000210047824 */ /* 0x000fe200078e00ff */
[----:B------:R-:W-:Y:S01]  /*b8b0*/  UIMAD UR4, UR4, UR41, URZ ;  /* 0x00000029040472a4 */ /* 0x000fe2000f8e023f */
[----:B------:R-:W-:Y:S01]  /*b8c0*/  BSSY B0, `(.L_x_15021) ;  /* 0x00000f8000007945 */ /* 0x000fe20003800000 */
[----:B------:R-:W-:Y:S01]  /*b8d0*/  IMAD.MOV.U32 R21, RZ, RZ, 0x1 ;  /* 0x00000001ff157424 */ /* 0x000fe200078e00ff */
[----:B------:R-:W-:-:S03]  /*b8e0*/  MOV R8, RZ ;  /* 0x000000ff00087202 */ /* 0x000fc60000000f00 */
[----:B------:R-:W-:Y:S01]  /*b8f0*/  LOP3.LUT R3, RZ, UR4, RZ, 0x33, !PT ;  /* 0x00000004ff037c12 */ /* 0x000fe2000f8e33ff */
[----:B------:R-:W-:Y:S02]  /*b900*/  ULDC UR4, c[0x0][0x2f4] ;  /* 0x0000bd0000047ab9 */ /* 0x000fe40000000800 */
[----:B------:R-:W-:Y:S02]  /*b910*/  ISETP.GE.AND P1, PT, R16, UR4, PT ;  /* 0x0000000410007c0c */ /* 0x000fe4000bf26270 */
[----:B------:R-:W-:-:S04]  /*b920*/  VIMNMX3 R3, R0, UR5, R3, !PT ;  /* 0x0000000500037c0f */ /* 0x000fc8000f800103 */
        /* <DEDUP_REMOVED lines=9> */
.L_x_15034:
[----:B------:R-:W0:Y:S01]  /*b9c0*/  LDC R2, c[0x0][0x430] ;  /* 0x00010c00ff027b82 */ /* 0x000e220000000800 */
[----:B------:R-:W-:Y:S01]  /*b9d0*/  IMAD.MOV.U32 R9, RZ, RZ, R0 ;  /* 0x000000ffff097224 */ /* 0x000fe200078e0000 */
[----:B------:R-:W-:Y:S01]  /*b9e0*/  ULDC.64 UR4, c[0x0][0x428] ;  /* 0x00010a0000047ab9 */ /* 0x000fe20000000a00 */
[----:B0-----:R-:W-:-:S13]  /*b9f0*/  ISETP.NE.AND P0, PT, R2, 0x1, PT ;  /* 0x000000010200780c */ /* 0x001fda0003f05270 */
[----:B------:R-:W0:Y:S08]  /*ba00*/  @P0 LDC R3, c[0x0][0x434] ;  /* 0x00010d00ff030b82 */ /* 0x000e300000000800 */
[----:B------:R-:W1:Y:S01]  /*ba10*/  @P0 LDC R5, c[0x0][0x438] ;  /* 0x00010e00ff050b82 */ /* 0x000e620000000800 */
[----:B0-----:R-:W-:-:S05]  /*ba20*/  @P0 IMAD.HI.U32 R2, R0, R3, RZ ;  /* 0x0000000300020227 */ /* 0x001fca00078e00ff */
        /* <DEDUP_REMOVED lines=10> */
[----:B------:R-:W2:Y:S01]  /*bad0*/  LDG.E R5, desc[UR38][R6.64] ;  /* 0x0000002606057981 */ /* 0x000ea2000c1e1900 */
[----:B------:R-:W-:Y:S01]  /*bae0*/  ULOP3.LUT UR6, UR40, 0x2, URZ, 0xfc, !UPT ;  /* 0x0000000228067892 */ /* 0x000fe2000f8efc3f */
[----:B------:R-:W-:-:S05]  /*baf0*/  VIADD R20, R8, 0x1 ;  /* 0x0000000108147836 */ /* 0x000fca0000000000 */
[----:B------:R-:W-:Y:S01]  /*bb00*/  IMAD.U32 R10, RZ, RZ, UR6 ;  /* 0x00000006ff0a7e24 */ /* 0x000fe2000f8e00ff */
[----:B------:R-:W-:-:S04]  /*bb10*/  ISETP.NE.AND P0, PT, R20, 0x2, PT ;  /* 0x000000021400780c */ /* 0x000fc80003f05270 */
[----:B------:R-:W-:Y:S02]  /*bb20*/  ISETP.NE.AND P2, PT, R10, 0x3, PT ;  /* 0x000000030a00780c */ /* 0x000fe40003f45270 */
[----:B------:R-:W-:Y:S02]  /*bb30*/  SEL R24, RZ, 0x1, P0 ;  /* 0x00000001ff187807 */ /* 0x000fe40000000000 */
[----:B------:R-:W-:Y:S02]  /*bb40*/  SEL R20, R20, RZ, P0 ;  /* 0x000000ff14147207 */ /* 0x000fe40000000000 */
[----:B------:R-:W-:Y:S02]  /*bb50*/  LOP3.LUT R24, R21, R24, RZ, 0x3c, !PT ;  /* 0x0000001815187212 */ /* 0x000fe400078e3cff */
[----:B--2---:R-:W-:-:S05]  /*bb60*/  SHF.R.S32.HI R25, RZ, 0x1f, R5 ;  /* 0x0000001fff197819 */ /* 0x004fca0000011405 */
[----:B------:R-:W-:Y:S05]  /*bb70*/  @!P2 BRA `(.L_x_15022) ;  /* 0x000000000004a947 */ /* 0x000fea0003800000 */
[----:B------:R-:W-:Y:S01]  /*bb80*/  BPT.TRAP 0x1 ;  /* 0x000000040000795c */ /* 0x000fe20000300000 */
.L_x_15022:
[----:B------:R-:W-:Y:S01]  /*bb90*/  LEA R7, R20, UR47, 0x3 ;  /* 0x0000002f14077c11 */ /* 0x000fe2000f8e18ff */
[----:B------:R-:W-:Y:S01]  /*bba0*/  BSSY B1, `(.L_x_15023) ;  /* 0x0000004000017945 */ /* 0x000fe20003800000 */
[----:B------:R-:W-:-:S04]  /*bbb0*/  SHF.L.U32 R2, R24, 0x1f, RZ ;  /* 0x0000001f18027819 */ /* 0x000fc800000006ff */
[----:B------:R-:W0:Y:S02]  /*bbc0*/  SYNCS.PHASECHK.TRANS64.TRYWAIT P0, [R7+URZ+0x16840], R2 ;  /* 0x01684002070075a7 */ /* 0x000e24000800017f */
[----:B0-----:R-:W-:Y:S05]  /*bbd0*/  @!P0 BRA `(.L_x_15024) ;  /* 0x0000003000448947 */ /* 0x001fea0003800000 */
.L_x_15099:
[----:B------:R-:W-:Y:S05]  /*bbe0*/  BSYNC B1 ;  /* 0x0000000000017941 */ /* 0x000fea0003800000 */
.L_x_15023:
[----:B------:R-:W2:Y:S01]  /*bbf0*/  LDL R3, [R1] ;  /* 0x0000000001037983 */ /* 0x000ea20000100800 */
[----:B------:R-:W-:Y:S01]  /*bc00*/  ULDC UR4, c[0x0][0x430] ;  /* 0x00010c0000047ab9 */ /* 0x000fe20000000800 */
[----:B------:R-:W-:Y:S01]  /*bc10*/  R2UR UR6, R27 ;  /* 0x000000001b0672ca */ /* 0x000fe200000e0000 */
[----:B------:R-:W-:-:S06]  /*bc20*/  UIADD3 UR4, -UR4, URZ, URZ ;  /* 0x0000003f04047290 */ /* 0x000fcc000fffe13f */
[----:B------:R-:W-:Y:S01]  /*bc30*/  IMAD R6, R9, UR4, R0 ;  /* 0x0000000409067c24 */ /* 0x000fe2000f8e0200 */
[----:B------:R-:W-:-:S04]  /*bc40*/  ULDC.64 UR4, c[0x0][0x300] ;  /* 0x0000c00000047ab9 */ /* 0x000fc80000000a00 */
[----:B------:R-:W-:Y:S02]  /*bc50*/  SHF.R.S32.HI R23, RZ, 0x1f, R6 ;  /* 0x0000001fff177819 */ /* 0x000fe40000011406 */
[----:B--2---:R-:W-:-:S03]  /*bc60*/  ISETP.NE.AND P2, PT, R3, RZ, PT ;  /* 0x000000ff0300720c */ /* 0x004fc60003f45270 */
        /* <DEDUP_REMOVED lines=55> */
[----:B------:R-:W1:Y:S04]  /*bfe0*/  SHFL.IDX PT, R3, R19, 0x6, 0x181f ;  /* 0x00d81f0013037f89 */ /* 0x000e6800000e0000 */
[----:B------:R-:W2:Y:S01]  /*bff0*/  SHFL.IDX PT, R19, R19, 0x7, 0x181f ;  /* 0x00f81f0013137f89 */ /* 0x000ea200000e0000 */
[----:B0-----:R-:W-:-:S05]  /*c000*/  IADD3 R2, P0, R2, R11, RZ ;  /* 0x0000000b02027210 */ /* 0x001fca0007f1e0ff */
[----:B-1----:R-:W-:-:S05]  /*c010*/  IMAD.X R3, RZ, RZ, R3, P0 ;  /* 0x000000ffff037224 */ /* 0x002fca00000e0603 */
[----:B--2---:R0:W-:Y:S03]  /*c020*/  LDGSTS.E.BYPASS.LTC128B.128 [R9+0x11400], desc[UR38][R2.64], !P2 ;  /* 0x1140000002097fae */ /* 0x0041e6000d101d66 */
.L_x_15117:
        /* <DEDUP_REMOVED lines=9> */
.L_x_15026:
        /* <DEDUP_REMOVED lines=12> */
.L_x_15027:
[----:B------:R0:W-:Y:S01]  /*c180*/  SYNCS.ARRIVE.TRANS64.A1T0 RZ, [R7+URZ+0x16830], RZ ;  /* 0x016830ff07ff79a7 */ /* 0x0001e2000810003f */
[----:B------:R-:W-:Y:S05]  /*c190*/  @!P3 BRA `(.L_x_15028) ;  /* 0x000000000004b947 */ /* 0x000fea0003800000 */
[----:B------:R-:W-:Y:S01]  /*c1a0*/  BPT.TRAP 0x1 ;  /* 0x000000040000795c */ /* 0x000fe20000300000 */
.L_x_15028:
[----:B------:R-:W-:Y:S01]  /*c1b0*/  SHF.L.U32 R2, R21, 0x1f, RZ ;  /* 0x0000001f15027819 */ /* 0x000fe200000006ff */
[----:B------:R-:W-:Y:S01]  /*c1c0*/  BSSY B1, `(.L_x_15029) ;  /* 0x0000004000017945 */ /* 0x000fe20003800000 */
[----:B0-----:R-:W-:-:S04]  /*c1d0*/  LEA R7, R8, UR47, 0x3 ;  /* 0x0000002f08077c11 */ /* 0x001fc8000f8e18ff */
[----:B------:R-:W0:Y:S02]  /*c1e0*/  SYNCS.PHASECHK.TRANS64.TRYWAIT P0, [R7+URZ+0x16860], R2 ;  /* 0x01686002070075a7 */ /* 0x000e24000800017f */
[----:B0-----:R-:W-:Y:S05]  /*c1f0*/  @!P0 BRA `(.L_x_15030) ;  /* 0x0000003400308947 */ /* 0x001fea0003800000 */
.L_x_15118:
[----:B------:R-:W-:Y:S05]  /*c200*/  BSYNC B1 ;  /* 0x0000000000017941 */ /* 0x000fea0003800000 */
.L_x_15029:
        /* <DEDUP_REMOVED lines=24> */
[----:B------:R-:W2:Y:S02]  /*c390*/  SHFL.IDX PT, R12, R17, 0x4, 0x181f ;  /* 0x00981f00110c7f89 */ /* 0x000ea400000e0000 */
[----:B-----5:R-:W-:Y:S02]  /*c3a0*/  IADD3.X R3, RZ, R10, RZ, P2, !PT ;  /* 0x0000000aff037210 */ /* 0x020fe400017fe4ff */
[----:B------:R-:W3:Y:S05]  /*c3b0*/  SHFL.IDX PT, R10, R18, 0x4, 0x181f ;  /* 0x00981f00120a7f89 */ /* 0x000eea00000e0000 */
        /* <DEDUP_REMOVED lines=22> */
.L_x_15136:
        /* <DEDUP_REMOVED lines=19> */
.L_x_15032:
        /* <DEDUP_REMOVED lines=12> */
.L_x_15033:
[----:B------:R-:W-:Y:S01]  /*c710*/  R2UR UR4, R27 ;  /* 0x000000001b0472ca */ /* 0x000fe200000e0000 */
[----:B------:R-:W-:Y:S01]  /*c720*/  ULDC.64 UR6, c[0x0][0x330] ;  /* 0x0000cc0000067ab9 */ /* 0x000fe20000000a00 */
[----:B------:R-:W-:Y:S01]  /*c730*/  VIADD R26, R26, 0xffffffff ;  /* 0xffffffff1a1a7836 */ /* 0x000fe20000000000 */
[----:B------:R-:W-:Y:S01]  /*c740*/  MOV R3, UR6 ;  /* 0x0000000600037c02 */ /* 0x000fe20008000f00 */
[----:B------:R-:W-:Y:S01]  /*c750*/  IMAD.MOV.U32 R18, RZ, RZ, R2 ;  /* 0x000000ffff127224 */ /* 0x000fe200078e0002 */
[----:B------:R0:W-:Y:S01]  /*c760*/  SYNCS.ARRIVE.TRANS64.A1T0 RZ, [R7+URZ+0x16850], RZ ;  /* 0x016850ff07ff79a7 */ /* 0x0001e2000810003f */
[----:B------:R-:W-:Y:S01]  /*c770*/  VIADD R4, R4, 0x80 ;  /* 0x0000008004047836 */ /* 0x000fe20000000000 */
[----:B------:R-:W-:Y:S01]  /*c780*/  ISETP.GT.AND P0, PT, R26, UR51, PT ;  /* 0x000000331a007c0c */ /* 0x000fe2000bf04270 */
        /* <DEDUP_REMOVED lines=12> */
.L_x_15021:
[----:B------:R-:W-:-:S06]  /*c850*/  ULOP3.LUT UR4, UR40, 0x2, URZ, 0xfc, !UPT ;  /* 0x0000000228047892 */ /* 0x000fcc000f8efc3f */
[----:B0-----:R-:W-:-:S05]  /*c860*/  IMAD.U32 R0, RZ, RZ, UR4 ;  /* 0x00000004ff007e24 */ /* 0x001fca000f8e00ff */
[----:B------:R-:W-:-:S13]  /*c870*/  ISETP.NE.AND P0, PT, R0, 0x3, PT ;  /* 0x000000030000780c */ /* 0x000fda0003f05270 */
[----:B------:R-:W-:Y:S05]  /*c880*/  @!P0 BRA `(.L_x_15035) ;  /* 0x0000000000048947 */ /* 0x000fea0003800000 */
[----:B------:R-:W-:Y:S01]  /*c890*/  BPT.TRAP 0x1 ;  /* 0x000000040000795c */ /* 0x000fe20000300000 */
.L_x_15035:
        /* <DEDUP_REMOVED lines=12> */
.L_x_15137:
[----:B------:R-:W-:Y:S05]  /*c960*/  BSYNC B0 ;  /* 0x0000000000007941 */ /* 0x000fea0003800000 */
.L_x_15036:
        /* <DEDUP_REMOVED lines=38> */
[----:B-----5:R-:W-:Y:S02]  /*cbd0*/  IADD3 R2, P2, R14, R16, RZ ;  /* 0x000000100e027210 */ /* 0x020fe40007f5e0ff */
[----:B---3--:R-:W-:Y:S01]  /*cbe0*/  IADD3.X R7, RZ, R21, RZ, P3, !PT ;  /* 0x00000015ff077210 */ /* 0x008fe20001ffe4ff */
[----:B------:R1:W2:Y:S02]  /*cbf0*/  SHFL.IDX PT, R14, R17, 0x7, 0x181f ;  /* 0x00f81f00110e7f89 */ /* 0x0002a400000e0000 */
        /* <DEDUP_REMOVED lines=10> */
.L_x_15155:
        /* <DEDUP_REMOVED lines=9> */
.L_x_15039:
        /* <DEDUP_REMOVED lines=12> */
.L_x_15040:
[----:B------:R-:W-:Y:S01]  /*cdf0*/  VIADD R2, R20, 0x1 ;  /* 0x0000000114027836 */ /* 0x000fe20000000000 */
[----:B------:R0:W-:Y:S04]  /*ce00*/  SYNCS.ARRIVE.TRANS64.A1T0 RZ, [R0+URZ+0x16850], RZ ;  /* 0x016850ff00ff79a7 */ /* 0x0001e8000810003f */
[----:B------:R-:W-:-:S04]  /*ce10*/  ISETP.NE.AND P0, PT, R2, 0x2, PT ;  /* 0x000000020200780c */ /* 0x000fc80003f05270 */
[----:B------:R-:W-:Y:S02]  /*ce20*/  SEL R3, RZ, 0x1, P0 ;  /* 0x00000001ff037807 */ /* 0x000fe40000000000 */
[----:B------:R-:W-:Y:S02]  /*ce30*/  SEL R2, R2, RZ, P0 ;  /* 0x000000ff02027207 */ /* 0x000fe40000000000 */
[----:B0-----:R-:W-:-:S07]  /*ce40*/  LOP3.LUT R0, R24, R3, RZ, 0x3c, !PT ;  /* 0x0000000318007212 */ /* 0x001fce00078e3cff */
.L_x_15008:
[----:B------:R-:W0:Y:S01]  /*ce50*/  S2R R4, SR_CgaCtaId ;  /* 0x0000000000047919 */ /* 0x000e220000008800 */
[----:B------:R-:W-:Y:S02]  /*ce60*/  MOV R3, 0x400 ;  /* 0x0000040000037802 */ /* 0x000fe40000000f00 */
[----:B------:R-:W-:Y:S02]  /*ce70*/  SHF.L.U32 R10, R10, 0x1f, RZ ;  /* 0x0000001f0a0a7819 */ /* 0x000fe400000006ff */
[----:B0-----:R-:W-:-:S04]  /*ce80*/  LEA R7, R4, R3, 0x18 ;  /* 0x0000000304077211 */ /* 0x001fc800078ec0ff */
[----:B------:R-:W0:Y:S02]  /*ce90*/  SYNCS.PHASECHK.TRANS64.TRYWAIT P0, [R7+URZ+0x16820], R10 ;  /* 0x0168200a070075a7 */ /* 0x000e24000800017f */
[----:B0-----:R-:W-:Y:S05]  /*cea0*/  @!P0 BRA `(.L_x_15041) ;  /* 0x0000003800c48947 */ /* 0x001fea0003800000 */
.L_x_15156:
[----:B------:R-:W-:-:S03]  /*ceb0*/  UMOV UR4, 0xffffffff ;  /* 0xffffffff00047882 */ /* 0x000fc60000000000 */
[----:B------:R-:W-:Y:S05]  /*cec0*/  BRA.DIV UR4, `(.L_x_15042) ;  /* 0x0000003a04d07947 */ /* 0x000fea000b800000 */
[----:B------:R-:W1:Y:S02]  /*ced0*/  S2R R3, SR_TID.X ;  /* 0x0000000000037919 */ /* 0x000e640000002100 */
[----:B-1----:R-:W-:-:S04]  /*cee0*/  SHF.R.U32.HI R3, RZ, 0x5, R3 ;  /* 0x00000005ff037819 */ /* 0x002fc80000011603 */
[----:B------:R-:W-:-:S05]  /*cef0*/  LOP3.LUT R3, R3, 0x3, RZ, 0xc0, !PT ;  /* 0x0000000303037812 */ /* 0x000fca00078ec0ff */
[----:B------:R1:W2:Y:S02]  /*cf00*/  SHFL.IDX PT, R14, R3, RZ, 0x1f ;  /* 0x00001fff030e7589 */ /* 0x0002a400000e0000 */
.L_x_15159:
[----:B--2---:R-:W-:-:S13]  /*cf10*/  ISETP.NE.AND P0, PT, R14, RZ, PT ;  /* 0x000000ff0e00720c */ /* 0x004fda0003f05270 */
[----:B------:R-:W-:Y:S05]  /*cf20*/  @P0 BRA `(.L_x_14964) ;  /* 0x0000000000880947 */ /* 0x000fea0003800000 */
[----:B------:R-:W-:-:S03]  /*cf30*/  UMOV UR4, 0xffffffff ;  /* 0xffffffff00047882 */ /* 0x000fc60000000000 */
[----:B------:R-:W-:Y:S05]  /*cf40*/  BRA.DIV UR4, `(.L_x_15043) ;  /* 0x0000003a04e47947 */ /* 0x000fea000b800000 */
[----:B------:R-:W-:-:S13]  /*cf50*/  ELECT P6, URZ, PT ;  /* 0x00000000003f782f */ /* 0x000fda00038c0000 */
.L_x_15162:
[----:B------:R-:W-:Y:S05]  /*cf60*/  @!P6 BRA `(.L_x_14964) ;  /* 0x000000000078e947 */ /* 0x000fea0003800000 */
[----:B------:R-:W-:-:S06]  /*cf70*/  ULOP3.LUT UR4, UR40, 0x2, URZ, 0xfc, !UPT ;  /* 0x0000000228047892 */ /* 0x000fcc000f8efc3f */
[----:B-1----:R-:W-:-:S05]  /*cf80*/  IMAD.U32 R3, RZ, RZ, UR4 ;  /* 0x00000004ff037e24 */ /* 0x002fca000f8e00ff */
[----:B------:R-:W-:-:S13]  /*cf90*/  ISETP.NE.AND P0, PT, R3, 0x3, PT ;  /* 0x000000030300780c */ /* 0x000fda0003f05270 */
[----:B------:R-:W-:Y:S05]  /*cfa0*/  @!P0 BRA `(.L_x_15044) ;  /* 0x0000000000048947 */ /* 0x000fea0003800000 */
[----:B------:R-:W-:Y:S01]  /*cfb0*/  BPT.TRAP 0x1 ;  /* 0x000000040000795c */ /* 0x000fe20000300000 */
.L_x_15044:
[----:B------:R-:W-:Y:S01]  /*cfc0*/  IMAD R5, R2, 0x8, R7 ;  /* 0x0000000802057824 */ /* 0x000fe200078e0207 */
[----:B------:R-:W-:Y:S01]  /*cfd0*/  SHF.L.U32 R4, R0, 0x1f, RZ ;  /* 0x0000001f00047819 */ /* 0x000fe200000006ff */
[----:B------:R-:W-:-:S03]  /*cfe0*/  VIADD R2, R2, 0x1 ;  /* 0x0000000102027836 */ /* 0x000fc60000000000 */
[----:B------:R-:W1:Y:S02]  /*cff0*/  SYNCS.PHASECHK.TRANS64.TRYWAIT P1, [R5+URZ+0x16840], R4 ;  /* 0x01684004050075a7 */ /* 0x000e64000802017f */
[----:B------:R-:W-:-:S04]  /*d000*/  ISETP.NE.AND P2, PT, R2, 0x2, PT ;  /* 0x000000020200780c */ /* 0x000fc80003f45270 */
[----:B------:R-:W-:Y:S01]  /*d010*/  SEL R3, RZ, 0x1, P2 ;  /* 0x00000001ff037807 */ /* 0x000fe20001000000 */
[----:B-1----:R-:W-:Y:S08]  /*d020*/  @!P1 BRA `(.L_x_15045) ;  /* 0x0000003800cc9947 */ /* 0x002ff00003800000 */
.L_x_15163:
[----:B------:R-:W-:Y:S02]  /*d030*/  SEL R2, R2, RZ, P2 ;  /* 0x000000ff02027207 */ /* 0x000fe40001000000 */
[----:B------:R-:W-:Y:S01]  /*d040*/  LOP3.LUT R0, R0, R3, RZ, 0x3c, !PT ;  /* 0x0000000300007212 */ /* 0x000fe200078e3cff */
[----:B------:R-:W-:Y:S06]  /*d050*/  @!P0 BRA `(.L_x_15046) ;  /* 0x0000000000048947 */ /* 0x000fec0003800000 */
[----:B------:R-:W-:Y:S01]  /*d060*/  BPT.TRAP 0x1 ;  /* 0x000000040000795c */ /* 0x000fe20000300000 */
.L_x_15046:
[----:B------:R-:W-:Y:S02]  /*d070*/  LEA R3, R2, R7, 0x3 ;  /* 0x0000000702037211 */ /* 0x000fe400078e18ff */
[----:B------:R-:W-:-:S04]  /*d080*/  SHF.L.U32 R0, R0, 0x1f, RZ ;  /* 0x0000001f00007819 */ /* 0x000fc800000006ff */
[----:B------:R-:W2:Y:S02]  /*d090*/  SYNCS.PHASECHK.TRANS64.TRYWAIT P1, [R3+URZ+0x16840], R0 ;  /* 0x01684000030075a7 */ /* 0x000ea4000802017f */
[----:B--2---:R-:W-:Y:S05]  /*d0a0*/  @!P1 BRA `(.L_x_15047) ;  /* 0x0000003800c09947 */ /* 0x004fea0003800000 */
.L_x_15164:
[----:B------:R-:W-:Y:S05]  /*d0b0*/  @!P0 BRA `(.L_x_15048) ;  /* 0x0000000000048947 */ /* 0x000fea0003800000 */
[----:B------:R-:W-:Y:S01]  /*d0c0*/  BPT.TRAP 0x1 ;  /* 0x000000040000795c */ /* 0x000fe20000300000 */
.L_x_15048:
[----:B------:R-:W3:Y:S02]  /*d0d0*/  SYNCS.PHASECHK.TRANS64.TRYWAIT P1, [R5+URZ+0x16860], R4 ;  /* 0x01686004050075a7 */ /* 0x000ee4000802017f */
[----:B---3--:R-:W-:Y:S05]  /*d0e0*/  @!P1 BRA `(.L_x_15049) ;  /* 0x0000003800c49947 */ /* 0x008fea0003800000 */
.L_x_15165:
[----:B------:R-:W-:Y:S05]  /*d0f0*/  @!P0 BRA `(.L_x_15050) ;  /* 0x0000000000048947 */ /* 0x000fea0003800000 */
[----:B------:R-:W-:Y:S01]  /*d100*/  BPT.TRAP 0x1 ;  /* 0x000000040000795c */ /* 0x000fe20000300000 */
.L_x_15050:
[----:B----4-:R4:W0:Y:S02]  /*d110*/  SYNCS.PHASECHK.TRANS64.TRYWAIT P0, [R3+URZ+0x16860], R0 ;  /* 0x01686000030075a7 */ /* 0x010824000800017f */
[----:B0-----:R-:W-:Y:S05]  /*d120*/  @!P0 NANOSLEEP.SYNCS 0x989680 ;  /* 0x009896800000895d */ /* 0x001fea0003900000 */
[----:B------:R-:W0:Y:S02]  /*d130*/  @!P0 SYNCS.PHASECHK.TRANS64 P0, [R3+URZ+0x16860], R0 ;  /* 0x01686000030085a7 */ /* 0x000e24000800007f */
[----:B0-----:R-:W-:Y:S05]  /*d140*/  @!P0 BRA `(.L_x_15050) ;  /* 0xfffffffc00f08947 */ /* 0x001fea000383ffff */
.L_x_14964:
[----:B------:R-:W-:Y:S05]  /*d150*/  BSYNC B6 ;  /* 0x0000000000067941 */ /* 0x000fea0003800000 */
.L_x_14961:
[----:B------:R-:W-:Y:S05]  /*d160*/  EXIT ;  /* 0x000000000000794d */ /* 0x000fea0003800000 */
.L_x_14968:
[----:B0-----:R-:W-:-:S04]  /*d170*/  IMAD.U32 R3, RZ, RZ, UR42 ;  /* 0x0000002aff037e24 */ /* 0x001fc8000f8e00ff */
[----:B------:R0:W1:Y:S03]  /*d180*/  SYNCS.PHASECHK.TRANS64.TRYWAIT P0, [R3+URZ+0x16800], R0 ;  /* 0x01680000030075a7 */ /* 0x000066000800017f */
[----:B-1----:R-:W-:Y:S05]  /*d190*/  @!P0 NANOSLEEP.SYNCS 0x989680 ;  /* 0x009896800000895d */ /* 0x002fea0003900000 */
[----:B------:R-:W1:Y:S02]  /*d1a0*/  @!P0 SYNCS.PHASECHK.TRANS64 P0, [R3+URZ+0x16800], R0 ;  /* 0x01680000030085a7 */ /* 0x000e64000800007f */
[----:B-1----:R-:W-:Y:S05]  /*d1b0*/  @!P0 BRA `(.L_x_14968) ;  /* 0xfffffffc00ec8947 */ /* 0x002fea000383ffff */
[----:B------:R-:W-:Y:S05]  /*d1c0*/  BRA `(.L_x_15051) ;  /* 0xffffff40002c7947 */ /* 0x000fea000383ffff */
.L_x_14972:
[----:B0-----:R-:W-:-:S04]  /*d1d0*/  IMAD.U32 R3, RZ, RZ, UR42 ;  /* 0x0000002aff037e24 */ /* 0x001fc8000f8e00ff */
[----:B------:R0:W2:Y:S03]  /*d1e0*/  SYNCS.PHASECHK.TRANS64.TRYWAIT P1, [R3+URZ+0x16830], R0 ;  /* 0x01683000030075a7 */ /* 0x0000a6000802017f */
[----:B--2---:R-:W-:Y:S05]  /*d1f0*/  @!P1 NANOSLEEP.SYNCS 0x989680 ;  /* 0x009896800000995d */ /* 0x004fea0003900000 */
[----:B------:R-:W2:Y:S02]  /*d200*/  @!P1 SYNCS.PHASECHK.TRANS64 P1, [R3+URZ+0x16830], R0 ;  /* 0x01683000030095a7 */ /* 0x000ea4000802007f */
[----:B--2---:R-:W-:Y:S05]  /*d210*/  @!P1 BRA `(.L_x_14972) ;  /* 0xfffffffc00ec9947 */ /* 0x004fea000383ffff */
[----:B------:R-:W-:Y:S05]  /*d220*/  BRA `(.L_x_14971) ;  /* 0xffffff4000487947 */ /* 0x000fea000383ffff */
.L_x_14978:
[----:B-1----:R-:W-:-:S04]  /*d230*/  IMAD.U32 R11, RZ, RZ, UR4 ;  /* 0x00000004ff0b7e24 */ /* 0x002fc8000f8e00ff */
[----:B------:R1:W2:Y:S03]  /*d240*/  SYNCS.PHASECHK.TRANS64.TRYWAIT P1, [R11+URZ+0x16830], R0 ;  /* 0x016830000b0075a7 */ /* 0x0002a6000802017f */
[----:B--2---:R-:W-:Y:S05]  /*d250*/  @!P1 NANOSLEEP.SYNCS 0x989680 ;  /* 0x009896800000995d */ /* 0x004fea0003900000 */
[----:B------:R-:W2:Y:S02]  /*d260*/  @!P1 SYNCS.PHASECHK.TRANS64 P1, [R11+URZ+0x16830], R0 ;  /* 0x016830000b0095a7 */ /* 0x000ea4000802007f */
[----:B--2---:R-:W-:Y:S05]  /*d270*/  @!P1 BRA `(.L_x_14978) ;  /* 0xfffffffc00ec9947 */ /* 0x004fea000383ffff */
[----:B------:R-:W-:Y:S05]  /*d280*/  BRA `(.L_x_14975) ;  /* 0xffffff64003c7947 */ /* 0x000fea000383ffff */
.L_x_14982:
[----:B-1----:R-:W-:-:S04]  /*d290*/  IMAD.U32 R11, RZ, RZ, UR10 ;  /* 0x0000000aff0b7e24 */ /* 0x002fc8000f8e00ff */
[----:B------:R1:W2:Y:S03]  /*d2a0*/  SYNCS.PHASECHK.TRANS64.TRYWAIT P1, [R11+URZ+0x16850], R0 ;  /* 0x016850000b0075a7 */ /* 0x0002a6000802017f */
[----:B--2---:R-:W-:Y:S05]  /*d2b0*/  @!P1 NANOSLEEP.SYNCS 0x989680 ;  /* 0x009896800000995d */ /* 0x004fea0003900000 */
[----:B------:R-:W2:Y:S02]  /*d2c0*/  @!P1 SYNCS.PHASECHK.TRANS64 P1, [R11+URZ+0x16850], R0 ;  /* 0x016850000b0095a7 */ /* 0x000ea4000802007f */
[----:B--2---:R-:W-:Y:S05]  /*d2d0*/  @!P1 BRA `(.L_x_14982) ;  /* 0xfffffffc00ec9947 */ /* 0x004fea000383ffff */
[----:B------:R-:W-:Y:S05]  /*d2e0*/  BRA `(.L_x_14979) ;  /* 0xffffff6400c07947 */ /* 0x000fea000383ffff */
.L_x_14990:
[----:B-1----:R-:W-:-:S04]  /*d2f0*/  IMAD.U32 R11, RZ, RZ, UR10 ;  /* 0x0000000aff0b7e24 */ /* 0x002fc8000f8e00ff */
[----:B------:R1:W2:Y:S03]  /*d300*/  SYNCS.PHASECHK.TRANS64.TRYWAIT P1, [R11+URZ+0x16830], R0 ;  /* 0x016830000b0075a7 */ /* 0x0002a6000802017f */
[----:B--2---:R-:W-:Y:S05]  /*d310*/  @!P1 NANOSLEEP.SYNCS 0x989680 ;  /* 0x009896800000995d */ /* 0x004fea0003900000 */
[----:B------:R-:W2:Y:S02]  /*d320*/  @!P1 SYNCS.PHASECHK.TRANS64 P1, [R11+URZ+0x16830], R0 ;  /* 0x016830000b0095a7 */ /* 0x000ea4000802007f */
[----:B--2---:R-:W-:Y:S05]  /*d330*/  @!P1 BRA `(.L_x_14990) ;  /* 0xfffffffc00ec9947 */ /* 0x004fea000383ffff */
[----:B------:R-:W-:Y:S05]  /*d340*/  BRA `(.L_x_14987) ;  /* 0xffffff8800d87947 */ /* 0x000fea000383ffff */
.L_x_14994:
[----:B-1----:R-:W-:-:S04]  /*d350*/  IMAD.U32 R11, RZ, RZ, UR10 ;  /* 0x0000000aff0b7e24 */ /* 0x002fc8000f8e00ff */
[----:B------:R1:W2:Y:S03]  /*d360*/  SYNCS.PHASECHK.TRANS64.TRYWAIT P1, [R11+URZ+0x16850], R0 ;  /* 0x016850000b0075a7 */ /* 0x0002a6000802017f */
[----:B--2---:R-:W-:Y:S05]  /*d370*/  @!P1 NANOSLEEP.SYNCS 0x989680 ;  /* 0x009896800000995d */ /* 0x004fea0003900000 */
[----:B------:R-:W2:Y:S02]  /*d380*/  @!P1 SYNCS.PHASECHK.TRANS64 P1, [R11+URZ+0x16850], R0 ;  /* 0x016850000b0095a7 */ /* 0x000ea4000802007f */
[----:B--2---:R-:W-:Y:S05]  /*d390*/  @!P1 BRA `(.L_x_14994) ;  /* 0xfffffffc00ec9947 */ /* 0x004fea000383ffff */
[----:B------:R-:W-:Y:S05]  /*d3a0*/  BRA `(.L_x_14991) ;  /* 0xffffff8c004c7947 */ /* 0x000fea000383ffff */
.L_x_15001:
[----:B-1----:R-:W-:-:S04]  /*d3b0*/  IMAD.U32 R6, RZ, RZ, UR7 ;  /* 0x00000007ff067e24 */ /* 0x002fc8000f8e00ff */
[----:B------:R1:W3:Y:S03]  /*d3c0*/  SYNCS.PHASECHK.TRANS64.TRYWAIT P1, [R6+URZ+0x16850], R5 ;  /* 0x01685005060075a7 */ /* 0x0002e6000802017f */
[----:B---3--:R-:W-:Y:S05]  /*d3d0*/  @!P1 NANOSLEEP.SYNCS 0x989680 ;  /* 0x009896800000995d */ /* 0x008fea0003900000 */
[----:B------:R-:W3:Y:S02]  /*d3e0*/  @!P1 SYNCS.PHASECHK.TRANS64 P1, [R6+URZ+0x16850], R5 ;  /* 0x01685005060095a7 */ /* 0x000ee4000802007f */
[----:B---3--:R-:W-:Y:S05]  /*d3f0*/  @!P1 BRA `(.L_x_15001) ;  /* 0xfffffffc00ec9947 */ /* 0x008fea000383ffff */
[----:B------:R-:W-:Y:S05]  /*d400*/  BRA `(.L_x_15000) ;  /* 0xffffffa400ac7947 */ /* 0x000fea000383ffff */
.L_x_15013:
[----:B------:R-:W-:Y:S01]  /*d410*/  IMAD.MOV.U32 R13, RZ, RZ, R17 ;  /* 0x000000ffff0d7224 */ /* 0x000fe200078e0011 */
[----:B------:R-:W-:Y:S01]  /*d420*/  MOV R12, RZ ;  /* 0x000000ff000c7202 */ /* 0x000fe20000000f00 */
[----:B------:R-:W-:Y:S02]  /*d430*/  IMAD.MOV.U32 R11, RZ, RZ, 0x1f ;  /* 0x0000001fff0b7424 */ /* 0x000fe400078e00ff */
[----:B------:R-:W-:-:S07]  /*d440*/  IMAD.MOV.U32 R15, RZ, RZ, -0x1 ;  /* 0xffffffffff0f7424 */ /* 0x000fce00078e00ff */
[----:B0----5:R-:W-:Y:S05]  /*d450*/  WARPSYNC.COLLECTIVE R15, `(.L_x_15052) ;  /* 0x000000000f087348 */ /* 0x021fea0003c00000 */
[----:B------:R1:W2:Y:S02]  /*d460*/  SHFL.IDX P6, R14, R13, R12, R11 ;  /* 0x0000000c0d0e7389 */ /* 0x0002a400000c000b */
[----:B012--5:R-:W-:Y:S01]  /*d470*/  ENDCOLLECTIVE ;  /* 0x000000000000791b */ /* 0x027fe20003800000 */
.L_x_15052:
[----:B------:R-:W-:Y:S05]  /*d480*/  BRA `(.L_x_15053) ;  /* 0xffffffcc00587947 */ /* 0x000fea000383ffff */
.L_x_15015:
[----:B0-----:R-:W-:-:S04]  /*d490*/  IMAD.U32 R3, RZ, RZ, UR47 ;  /* 0x0000002fff037e24 */ /* 0x001fc8000f8e00ff */
[----:B------:R0:W1:Y:S03]  /*d4a0*/  SYNCS.PHASECHK.TRANS64.TRYWAIT P0, [R3+URZ+0x16840], R10 ;  /* 0x0168400a030075a7 */ /* 0x000066000800017f */
[----:B-1----:R-:W-:Y:S05]  /*d4b0*/  @!P0 NANOSLEEP.SYNCS 0x989680 ;  /* 0x009896800000895d */ /* 0x002fea0003900000 */
[----:B------:R-:W1:Y:S02]  /*d4c0*/  @!P0 SYNCS.PHASECHK.TRANS64 P0, [R3+URZ+0x16840], R10 ;  /* 0x0168400a030085a7 */ /* 0x000e64000800007f */
[----:B-1----:R-:W-:Y:S05]  /*d4d0*/  @!P0 BRA `(.L_x_15015) ;  /* 0xfffffffc00ec8947 */ /* 0x002fea000383ffff */
[----:B------:R-:W-:Y:S05]  /*d4e0*/  BRA `(.L_x_15054) ;  /* 0xffffffcc00d87947 */ /* 0x000fea000383ffff */
.L_x_15016:
        /* <DEDUP_REMOVED lines=8> */
.L_x_15056:
[----:B------:R-:W-:Y:S05]  /*d570*/  BSYNC B0 ;  /* 0x0000000000007941 */ /* 0x000fea0003800000 */
.L_x_15055:
[----:B------:R-:W-:Y:S01]  /*d580*/  MOV R13, R0 ;  /* 0x00000000000d7202 */ /* 0x000fe20000000f00 */
[----:B------:R-:W-:Y:S01]  /*d590*/  IMAD.MOV.U32 R12, RZ, RZ, RZ ;  /* 0x000000ffff0c7224 */ /* 0x000fe200078e00ff */
[----:B------:R-:W-:Y:S01]  /*d5a0*/  @P0 LEA R7, R22, UR47, 0x1 ;  /* 0x0000002f16070c11 */ /* 0x000fe2000f8e08ff */
[----:B------:R-:W-:Y:S02]  /*d5b0*/  IMAD.MOV.U32 R11, RZ, RZ, 0x181f ;  /* 0x0000181fff0b7424 */ /* 0x000fe400078e00ff */
[----:B------:R-:W-:Y:S02]  /*d5c0*/  IMAD.MOV.U32 R15, RZ, RZ, -0x1 ;  /* 0xffffffffff0f7424 */ /* 0x000fe400078e00ff */
[----:B------:R-:W-:-:S07]  /*d5d0*/  IMAD.MOV.U32 R2, RZ, RZ, R14 ;  /* 0x000000ffff027224 */ /* 0x000fce00078e000e */
[----:B------:R-:W-:Y:S05]  /*d5e0*/  WARPSYNC.COLLECTIVE R15, `(.L_x_15057) ;  /* 0x000000000f087348 */ /* 0x000fea0003c00000 */
[----:B------:R0:W1:Y:S02]  /*d5f0*/  SHFL.IDX P6, R14, R13, R12, R11 ;  /* 0x0000000c0d0e7389 */ /* 0x00006400000c000b */
[----:B01----:R-:W-:Y:S01]  /*d600*/  ENDCOLLECTIVE ;  /* 0x000000000000791b */ /* 0x003fe20003800000 */
.L_x_15057:
        /* <DEDUP_REMOVED lines=9> */
.L_x_15058:
[----:B------:R-:W-:Y:S01]  /*d6a0*/  @!PT LDS RZ, [RZ] ;  /* 0x00000000fffff984 */ /* 0x000fe20000000800 */
[----:B------:R-:W-:Y:S01]  /*d6b0*/  @!PT LDS RZ, [RZ] ;  /* 0x00000000fffff984 */ /* 0x000fe20000000800 */
[----:B------:R-:W-:Y:S01]  /*d6c0*/  @!PT LDS RZ, [RZ] ;  /* 0x00000000fffff984 */ /* 0x000fe20000000800 */
[----:B------:R0:W-:Y:S01]  /*d6d0*/  @P0 LDGSTS.E.BYPASS.LTC128B.128 [R7+0xe400], desc[UR38][R2.64], !P3 ;  /* 0x0e40000002070fae */ /* 0x0001e2000d901d66 */
[----:B------:R-:W-:Y:S02]  /*d6e0*/  ISETP.GE.AND P0, PT, R5, 0x11, PT ;  /* 0x000000110500780c */ /* 0x000fe40003f06270 */
[----:B------:R-:W-:Y:S02]  /*d6f0*/  @P1 LEA R25, R22, UR47, 0x1 ;  /* 0x0000002f16191c11 */ /* 0x000fe4000f8e08ff */
[----:B------:R-:W-:-:S09]  /*d700*/  MOV R13, R0 ;  /* 0x00000000000d7202 */ /* 0x000fd20000000f00 */
[----:B------:R-:W-:Y:S01]  /*d710*/  @P0 LEA R21, R22, UR47, 0x1 ;  /* 0x0000002f16150c11 */ /* 0x000fe2000f8e08ff */
[----:B0-----:R-:W-:-:S07]  /*d720*/  IMAD.MOV.U32 R8, RZ, RZ, R14 ;  /* 0x000000ffff087224 */ /* 0x001fce00078e000e */
[----:B------:R-:W-:Y:S05]  /*d730*/  WARPSYNC.COLLECTIVE R15, `(.L_x_15059) ;  /* 0x000000000f087348 */ /* 0x000fea0003c00000 */
[----:B------:R0:W1:Y:S02]  /*d740*/  SHFL.IDX P6, R14, R13, R12, R11 ;  /* 0x0000000c0d0e7389 */ /* 0x00006400000c000b */
[----:B01----:R-:W-:Y:S01]  /*d750*/  ENDCOLLECTIVE ;  /* 0x000000000000791b */ /* 0x003fe20003800000 */
.L_x_15059:
[----:B------:R-:W-:Y:S02]  /*d760*/  IMAD.MOV.U32 R13, RZ, RZ, R4 ;  /* 0x000000ffff0d7224 */ /* 0x000fe400078e0004 */
[----:B------:R-:W-:Y:S01]  /*d770*/  IMAD.MOV.U32 R12, RZ, RZ, 0x2 ;  /* 0x00000002ff0c7424 */ /* 0x000fe200078e00ff */
[----:B------:R-:W-:-:S13]  /*d780*/  @P0 LEA R2, P2, R16, R14, 0x1 ;  /* 0x0000000e10020211 */ /* 0x000fda00078408ff */
[----:B------:R-:W-:Y:S05]  /*d790*/  WARPSYNC.COLLECTIVE R15, `(.L_x_15060) ;  /* 0x000000000f087348 */ /* 0x000fea0003c00000 */
[----:B------:R0:W1:Y:S02]  /*d7a0*/  SHFL.IDX P6, R14, R13, R12, R11 ;  /* 0x0000000c0d0e7389 */ /* 0x00006400000c000b */
[----:B01----:R-:W-:Y:S01]  /*d7b0*/  ENDCOLLECTIVE ;  /* 0x000000000000791b */ /* 0x003fe20003800000 */
.L_x_15060:
        /* <DEDUP_REMOVED lines=10> */
.L_x_15061:
[----:B------:R-:W-:Y:S01]  /*d860*/  IMAD.MOV.U32 R13, RZ, RZ, R4 ;  /* 0x000000ffff0d7224 */ /* 0x000fe200078e0004 */
[----:B------:R-:W-:Y:S01]  /*d870*/  MOV R12, 0x3 ;  /* 0x00000003000c7802 */ /* 0x000fe20000000f00 */
[----:B------:R-:W-:-:S07]  /*d880*/  IMAD.MOV.U32 R9, RZ, RZ, R14 ;  /* 0x000000ffff097224 */ /* 0x000fce00078e000e */
[----:B------:R-:W-:Y:S05]  /*d890*/  WARPSYNC.COLLECTIVE R15, `(.L_x_15062) ;  /* 0x000000000f087348 */ /* 0x000fea0003c00000 */
[----:B------:R0:W1:Y:S02]  /*d8a0*/  SHFL.IDX P6, R14, R13, R12, R11 ;  /* 0x0000000c0d0e7389 */ /* 0x00006400000c000b */
[----:B01----:R-:W-:Y:S01]  /*d8b0*/  ENDCOLLECTIVE ;  /* 0x000000000000791b */ /* 0x003fe20003800000 */
.L_x_15062:
        /* <DEDUP_REMOVED lines=14> */
.L_x_15063:
[----:B------:R-:W-:Y:S01]  /*d9a0*/  @P1 LEA R25, R22, UR47, 0x1 ;  /* 0x0000002f16191c11 */ /* 0x000fe2000f8e08ff */
[----:B------:R-:W-:Y:S02]  /*d9b0*/  IMAD.MOV.U32 R13, RZ, RZ, R4 ;  /* 0x000000ffff0d7224 */ /* 0x000fe400078e0004 */
[----:B------:R-:W-:Y:S01]  /*d9c0*/  IMAD.MOV.U32 R12, RZ, RZ, 0x4 ;  /* 0x00000004ff0c7424 */ /* 0x000fe200078e00ff */
[----:B------:R-:W-:-:S13]  /*d9d0*/  @P0 LEA R2, P2, R16, R14, 0x1 ;  /* 0x0000000e10020211 */ /* 0x000fda00078408ff */
[----:B------:R-:W-:Y:S05]  /*d9e0*/  WARPSYNC.COLLECTIVE R15, `(.L_x_15064) ;  /* 0x000000000f087348 */ /* 0x000fea0003c00000 */
[----:B------:R0:W1:Y:S02]  /*d9f0*/  SHFL.IDX P6, R14, R13, R12, R11 ;  /* 0x0000000c0d0e7389 */ /* 0x00006400000c000b */
[----:B01----:R-:W-:Y:S01]  /*da00*/  ENDCOLLECTIVE ;  /* 0x000000000000791b */ /* 0x003fe20003800000 */
.L_x_15064:
        /* <DEDUP_REMOVED lines=10> */
.L_x_15065:
[----:B------:R-:W-:Y:S02]  /*dab0*/  IMAD.MOV.U32 R13, RZ, RZ, R4 ;  /* 0x000000ffff0d7224 */ /* 0x000fe400078e0004 */
[----:B------:R-:W-:Y:S02]  /*dac0*/  IMAD.MOV.U32 R12, RZ, RZ, 0x5 ;  /* 0x00000005ff0c7424 */ /* 0x000fe400078e00ff */
[----:B------:R-:W-:-:S07]  /*dad0*/  IMAD.MOV.U32 R9, RZ, RZ, R14 ;  /* 0x000000ffff097224 */ /* 0x000fce00078e000e */
[----:B------:R-:W-:Y:S05]  /*dae0*/  WARPSYNC.COLLECTIVE R15, `(.L_x_15066) ;  /* 0x000000000f087348 */ /* 0x000fea0003c00000 */
[----:B------:R0:W1:Y:S02]  /*daf0*/  SHFL.IDX P6, R14, R13, R12, R11 ;  /* 0x0000000c0d0e7389 */ /* 0x00006400000c000b */
[----:B01----:R-:W-:Y:S01]  /*db00*/  ENDCOLLECTIVE ;  /* 0x000000000000791b */ /* 0x003fe20003800000 */
.L_x_15066:
[----:B------:R-:W-:-:S04]  /*db10*/  @P1 LEA R2, P0, R16, R9, 0x1 ;  /* 0x0000000910021211 */ /* 0x000fc800078008ff */
[----:B------:R-:W-:Y:S02]  /*db20*/  @P1 IADD3.X R3, RZ, R6, RZ, P0, !PT ;  /* 0x00000006ff031210 */ /* 0x000fe400007fe4ff */
[----:B------:R-:W-:-:S03]  /*db30*/  ISETP.GE.AND P0, PT, R5, 0x51, PT ;  /* 0x000000510500780c */ /* 0x000fc60003f06270 */
[----:B------:R-:W-:Y:S01]  /*db40*/  @!PT LDS RZ, [RZ] ;  /* 0x00000000fffff984 */ /* 0x000fe20000000800 */
[----:B------:R-:W-:Y:S01]  /*db50*/  @!PT LDS RZ, [RZ] ;  /* 0x00000000fffff984 */ /* 0x000fe20000000800 */
[----:B------:R-:W-:Y:S01]  /*db60*/  @!PT LDS RZ, [RZ] ;  /* 0x00000000fffff984 */ /* 0x000fe20000000800 */
[----:B------:R0:W-:Y:S01]  /*db70*/  @P1 LDGSTS.E.BYPASS.LTC128B.128 [R25+0x10400], desc[UR38][R2.64], !P3 ;  /* 0x1040000002191fae */ /* 0x0001e2000d901d66 */
[----:B------:R-:W-:Y:S01]  /*db80*/  ISETP.GE.AND P1, PT, R5, 0x61, PT ;  /* 0x000000610500780c */ /* 0x000fe20003f26270 */
[----:B------:R-:W-:Y:S02]  /*db90*/  IMAD.MOV.U32 R13, RZ, RZ, R0 ;  /* 0x000000ffff0d7224 */ /* 0x000fe400078e0000 */
[----:B------:R-:W-:-:S10]  /*dba0*/  IMAD.MOV.U32 R7, RZ, RZ, R14 ;  /* 0x000000ffff077224 */ /* 0x000fd400078e000e */
[----:B0-----:R-:W-:Y:S05]  /*dbb0*/  WARPSYNC.COLLECTIVE R15, `(.L_x_15067) ;  /* 0x000000000f087348 */ /* 0x001fea0003c00000 */
[----:B------:R1:W2:Y:S02]  /*dbc0*/  SHFL.IDX P6, R14, R13, R12, R11 ;  /* 0x0000000c0d0e7389 */ /* 0x0002a400000c000b */
[----:B012---:R-:W-:Y:S01]  /*dbd0*/  ENDCOLLECTIVE ;  /* 0x000000000000791b */ /* 0x007fe20003800000 */
.L_x_15067:
[----:B------:R-:W-:Y:S02]  /*dbe0*/  IMAD.MOV.U32 R13, RZ, RZ, R4 ;  /* 0x000000ffff0d7224 */ /* 0x000fe400078e0004 */
[----:B------:R-:W-:Y:S01]  /*dbf0*/  IMAD.MOV.U32 R12, RZ, RZ, 0x6 ;  /* 0x00000006ff0c7424 */ /* 0x000fe200078e00ff */
[----:B------:R-:W-:-:S13]  /*dc00*/  @P0 LEA R2, P2, R16, R14, 0x1 ;  /* 0x0000000e10020211 */ /* 0x000fda00078408ff */
[----:B------:R-:W-:Y:S05]  /*dc10*/  WARPSYNC.COLLECTIVE R15, `(.L_x_15068) ;  /* 0x000000000f087348 */ /* 0x000fea0003c00000 */
[----:B------:R0:W1:Y:S02]  /*dc20*/  SHFL.IDX P6, R14, R13, R12, R11 ;  /* 0x0000000c0d0e7389 */ /* 0x00006400000c000b */
[----:B01----:R-:W-:Y:S01]  /*dc30*/  ENDCOLLECTIVE ;  /* 0x000000000000791b */ /* 0x003fe20003800000 */
.L_x_15068:
        /* <DEDUP_REMOVED lines=11> */
.L_x_15069:
[----:B------:R-:W-:Y:S02]  /*dcf0*/  IMAD.MOV.U32 R13, RZ, RZ, R4 ;  /* 0x000000ffff0d7224 */ /* 0x000fe400078e0004 */
[----:B------:R-:W-:Y:S02]  /*dd00*/  IMAD.MOV.U32 R12, RZ, RZ, 0x7 ;  /* 0x00000007ff0c7424 */ /* 0x000fe400078e00ff */
[----:B------:R-:W-:-:S07]  /*dd10*/  IMAD.MOV.U32 R9, RZ, RZ, R14 ;  /* 0x000000ffff097224 */ /* 0x000fce00078e000e */
[----:B------:R-:W-:Y:S05]  /*dd20*/  WARPSYNC.COLLECTIVE R15, `(.L_x_15070) ;  /* 0x000000000f087348 */ /* 0x000fea0003c00000 */
[----:B------:R0:W1:Y:S02]  /*dd30*/  SHFL.IDX P6, R14, R13, R12, R11 ;  /* 0x0000000c0d0e7389 */ /* 0x00006400000c000b */
[----:B01----:R-:W-:Y:S01]  /*dd40*/  ENDCOLLECTIVE ;  /* 0x000000000000791b */ /* 0x003fe20003800000 */
.L_x_15070:
        /* <DEDUP_REMOVED lines=12> */
.L_x_15071:
[----:B------:R-:W-:Y:S05]  /*de10*/  BRA `(.L_x_15072) ;  /* 0xffffffc800e87947 */ /* 0x000fea000383ffff */
.L_x_15019:
        /* <DEDUP_REMOVED lines=8> */
.L_x_15073:
[----:B------:R-:W-:Y:S02]  /*dea0*/  IMAD R5, R5, 0xc0, R24 ;  /* 0x000000c005057824 */ /* 0x000fe400078e0218 */
[----:B------:R-:W-:Y:S02]  /*deb0*/  IMAD.MOV.U32 R13, RZ, RZ, R7 ;  /* 0x000000ffff0d7224 */ /* 0x000fe400078e0007 */
[----:B------:R-:W-:-:S07]  /*dec0*/  IMAD.MOV.U32 R2, RZ, RZ, R14 ;  /* 0x000000ffff027224 */ /* 0x000fce00078e000e */
[----:B------:R-:W-:Y:S05]  /*ded0*/  WARPSYNC.COLLECTIVE R15, `(.L_x_15074) ;  /* 0x000000000f087348 */ /* 0x000fea0003c00000 */
[----:B------:R0:W1:Y:S02]  /*dee0*/  SHFL.IDX P6, R14, R13, R12, R11 ;  /* 0x0000000c0d0e7389 */ /* 0x00006400000c000b */
[----:B01----:R-:W-:Y:S01]  /*def0*/  ENDCOLLECTIVE ;  /* 0x000000000000791b */ /* 0x003fe20003800000 */
.L_x_15074:
[----:B------:R-:W-:Y:S02]  /*df00*/  ULDC UR4, c[0x0][0x288] ;  /* 0x0000a20000047ab9 */ /* 0x000fe40000000800 */
[----:B------:R-:W-:Y:S02]  /*df10*/  IMAD R4, R9, UR4, RZ ;  /* 0x0000000409047c24 */ /* 0x000fe4000f8e02ff */
[----:B------:R-:W-:-:S03]  /*df20*/  VIADD R9, R5, 0x10 ;  /* 0x0000001005097836 */ /* 0x000fc60000000000 */
[----:B------:R-:W-:Y:S01]  /*df30*/  ISETP.GE.AND P1, PT, R5, R4, PT ;  /* 0x000000040500720c */ /* 0x000fe20003f26270 */
[----:B------:R-:W-:Y:S01]  /*df40*/  IMAD.MOV.U32 R13, RZ, RZ, R8 ;  /* 0x000000ffff0d7224 */ /* 0x000fe200078e0008 */
[----:B------:R-:W-:-:S11]  /*df50*/  MOV R12, 0x1 ;  /* 0x00000001000c7802 */ /* 0x000fd60000000f00 */
[----:B------:R-:W-:Y:S02]  /*df60*/  @!P1 LEA R25, R22, UR47, 0x1 ;  /* 0x0000002f16199c11 */ /* 0x000fe4000f8e08ff */
[----:B------:R-:W-:-:S05]  /*df70*/  @!P1 LEA R14, P2, R16, R14, 0x1 ;  /* 0x0000000e100e9211 */ /* 0x000fca00078408ff */
[----:B------:R-:W-:Y:S02]  /*df80*/  @!P1 IMAD.X R3, RZ, RZ, R2, P2 ;  /* 0x000000ffff039224 */ /* 0x000fe400010e0602 */
[----:B------:R-:W-:-:S07]  /*df90*/  @!P1 IMAD.MOV.U32 R2, RZ, RZ, R14 ;  /* 0x000000ffff029224 */ /* 0x000fce00078e000e */
[----:B------:R-:W-:Y:S05]  /*dfa0*/  WARPSYNC.COLLECTIVE R15, `(.L_x_15075) ;  /* 0x000000000f087348 */ /* 0x000fea0003c00000 */
[----:B------:R0:W1:Y:S02]  /*dfb0*/  SHFL.IDX P6, R14, R13, R12, R11 ;  /* 0x0000000c0d0e7389 */ /* 0x00006400000c000b */
[----:B01----:R-:W-:Y:S01]  /*dfc0*/  ENDCOLLECTIVE ;  /* 0x000000000000791b */ /* 0x003fe20003800000 */
.L_x_15075:
        /* <DEDUP_REMOVED lines=12> */
.L_x_15076:
[----:B------:R-:W-:Y:S02]  /*e090*/  IMAD.MOV.U32 R13, RZ, RZ, R8 ;  /* 0x000000ffff0d7224 */ /* 0x000fe400078e0008 */
[----:B------:R-:W-:Y:S02]  /*e0a0*/  IMAD.MOV.U32 R12, RZ, RZ, 0x2 ;  /* 0x00000002ff0c7424 */ /* 0x000fe400078e00ff */
[----:B------:R-:W-:-:S07]  /*e0b0*/  IMAD.MOV.U32 R21, RZ, RZ, R14 ;  /* 0x000000ffff157224 */ /* 0x000fce00078e000e */
[----:B------:R-:W-:Y:S05]  /*e0c0*/  WARPSYNC.COLLECTIVE R15, `(.L_x_15077) ;  /* 0x000000000f087348 */ /* 0x000fea0003c00000 */
[----:B------:R0:W1:Y:S02]  /*e0d0*/  SHFL.IDX P6, R14, R13, R12, R11 ;  /* 0x0000000c0d0e7389 */ /* 0x00006400000c000b */
[----:B01----:R-:W-:Y:S01]  /*e0e0*/  ENDCOLLECTIVE ;  /* 0x000000000000791b */ /* 0x003fe20003800000 */
.L_x_15077:
[----:B------:R-:W-:-:S05]  /*e0f0*/  @!P1 LEA R2, P2, R16, R21, 0x1 ;  /* 0x0000001510029211 */ /* 0x000fca00078408ff */
[----:B------:R-:W-:-:S05]  /*e100*/  @!P1 IMAD.X R3, RZ, RZ, R10, P2 ;  /* 0x000000ffff039224 */ /* 0x000fca00010e060a */
[----:B------:R-:W-:Y:S01]  /*e110*/  @!PT LDS RZ, [RZ] ;  /* 0x00000000fffff984 */ /* 0x000fe20000000800 */
[----:B------:R-:W-:Y:S01]  /*e120*/  @!PT LDS RZ, [RZ] ;  /* 0x00000000fffff984 */ /* 0x000fe20000000800 */
[----:B------:R-:W-:Y:S01]  /*e130*/  @!PT LDS RZ, [RZ] ;  /* 0x00000000fffff984 */ /* 0x000fe20000000800 */
[----:B------:R0:W-:Y:S01]  /*e140*/  @!P1 LDGSTS.E.BYPASS.LTC128B.128 [R25+0x8c00], desc[UR38][R2.64], !P0 ;  /* 0x08c0000002199fae */ /* 0x0001e2000c101d66 */
[----:B------:R-:W-:Y:S02]  /*e150*/  MOV R13, R7 ;  /* 0x00000007000d7202 */ /* 0x000fe40000000f00 */
[----:B------:R-:W-:Y:S01]  /*e160*/  ISETP.GE.AND P1, PT, R9, R4, PT ;  /* 0x000000040900720c */ /* 0x000fe20003f26270 */
[----:B------:R-:W-:-:S12]  /*e170*/  IMAD.MOV.U32 R9, RZ, RZ, R14 ;  /* 0x000000ffff097224 */ /* 0x000fd800078e000e */
[----:B0-----:R-:W-:Y:S05]  /*e180*/  WARPSYNC.COLLECTIVE R15, `(.L_x_15078) ;  /* 0x000000000f087348 */ /* 0x001fea0003c00000 */
[----:B------:R1:W2:Y:S02]  /*e190*/  SHFL.IDX P6, R14, R13, R12, R11 ;  /* 0x0000000c0d0e7389 */ /* 0x0002a400000c000b */
[----:B012---:R-:W-:Y:S01]  /*e1a0*/  ENDCOLLECTIVE ;  /* 0x000000000000791b */ /* 0x007fe20003800000 */
.L_x_15078:
[----:B------:R-:W-:Y:S01]  /*e1b0*/  @!P1 LEA R20, R22, UR47, 0x1 ;  /* 0x0000002f16149c11 */ /* 0x000fe2000f8e08ff */
[----:B------:R-:W-:Y:S02]  /*e1c0*/  IMAD.MOV.U32 R13, RZ, RZ, R8 ;  /* 0x000000ffff0d7224 */ /* 0x000fe400078e0008 */
[----:B------:R-:W-:Y:S01]  /*e1d0*/  IMAD.MOV.U32 R12, RZ, RZ, 0x3 ;  /* 0x00000003ff0c7424 */ /* 0x000fe200078e00ff */
[----:B------:R-:W-:-:S13]  /*e1e0*/  @!P1 LEA R2, P2, R16, R14, 0x1 ;  /* 0x0000000e10029211 */ /* 0x000fda00078408ff */
[----:B------:R-:W-:Y:S05]  /*e1f0*/  WARPSYNC.COLLECTIVE R15, `(.L_x_15079) ;  /* 0x000000000f087348 */ /* 0x000fea0003c00000 */
[----:B------:R0:W1:Y:S02]  /*e200*/  SHFL.IDX P6, R14, R13, R12, R11 ;  /* 0x0000000c0d0e7389 */ /* 0x00006400000c000b */
[----:B01----:R-:W-:Y:S01]  /*e210*/  ENDCOLLECTIVE ;  /* 0x000000000000791b */ /* 0x003fe20003800000 */
.L_x_15079:
        /* <DEDUP_REMOVED lines=14> */
.L_x_15080:
[----:B------:R-:W-:Y:S02]  /*e300*/  IMAD.MOV.U32 R13, RZ, RZ, R8 ;  /* 0x000000ffff0d7224 */ /* 0x000fe400078e0008 */
[----:B------:R-:W-:Y:S02]  /*e310*/  IMAD.MOV.U32 R12, RZ, RZ, 0x4 ;  /* 0x00000004ff0c7424 */ /* 0x000fe400078e00ff */
[----:B------:R-:W-:-:S07]  /*e320*/  IMAD.MOV.U32 R21, RZ, RZ, R14 ;  /* 0x000000ffff157224 */ /* 0x000fce00078e000e */
[----:B------:R-:W-:Y:S05]  /*e330*/  WARPSYNC.COLLECTIVE R15, `(.L_x_15081) ;  /* 0x000000000f087348 */ /* 0x000fea0003c00000 */
[----:B------:R0:W1:Y:S02]  /*e340*/  SHFL.IDX P6, R14, R13, R12, R11 ;  /* 0x0000000c0d0e7389 */ /* 0x00006400000c000b */
[----:B01----:R-:W-:Y:S01]  /*e350*/  ENDCOLLECTIVE ;  /* 0x000000000000791b */ /* 0x003fe20003800000 */
.L_x_15081:
        /* <DEDUP_REMOVED lines=12> */
.L_x_15082:
[----:B------:R-:W-:Y:S01]  /*e420*/  @!P1 LEA R20, R22, UR47, 0x1 ;  /* 0x0000002f16149c11 */ /* 0x000fe2000f8e08ff */
[----:B------:R-:W-:Y:S02]  /*e430*/  IMAD.MOV.U32 R13, RZ, RZ, R8 ;  /* 0x000000ffff0d7224 */ /* 0x000fe400078e0008 */
[----:B------:R-:W-:Y:S01]  /*e440*/  IMAD.MOV.U32 R12, RZ, RZ, 0x5 ;  /* 0x00000005ff0c7424 */ /* 0x000fe200078e00ff */
[----:B------:R-:W-:-:S13]  /*e450*/  @!P1 LEA R2, P2, R16, R14, 0x1 ;  /* 0x0000000e10029211 */ /* 0x000fda00078408ff */
[----:B------:R-:W-:Y:S05]  /*e460*/  WARPSYNC.COLLECTIVE R15, `(.L_x_15083) ;  /* 0x000000000f087348 */ /* 0x000fea0003c00000 */
[----:B------:R0:W1:Y:S02]  /*e470*/  SHFL.IDX P6, R14, R13, R12, R11 ;  /* 0x0000000c0d0e7389 */ /* 0x00006400000c000b */
[----:B01----:R-:W-:Y:S01]  /*e480*/  ENDCOLLECTIVE ;  /* 0x000000000000791b */ /* 0x003fe20003800000 */
.L_x_15083:
[----:B------:R-:W-:Y:S02]  /*e490*/  @!P1 IMAD.X R3, RZ, RZ, R9, P2 ;  /* 0x000000ffff039224 */ /* 0x000fe400010e0609 */
[----:B------:R-:W-:-:S03]  /*e4a0*/  VIADD R9, R5, 0x50 ;  /* 0x0000005005097836 */ /* 0x000fc60000000000 */
[----:B------:R-:W-:Y:S01]  /*e4b0*/  @!PT LDS RZ, [RZ] ;  /* 0x00000000fffff984 */ /* 0x000fe20000000800 */
[----:B------:R-:W-:Y:S01]  /*e4c0*/  @!PT LDS RZ, [RZ] ;  /* 0x00000000fffff984 */ /* 0x000fe20000000800 */
[----:B------:R-:W-:Y:S01]  /*e4d0*/  @!PT LDS RZ, [RZ] ;  /* 0x00000000fffff984 */ /* 0x000fe20000000800 */
[----:B------:R0:W-:Y:S02]  /*e4e0*/  @!P1 LDGSTS.E.BYPASS.LTC128B.128 [R20+0xa400], desc[UR38][R2.64], !P0 ;  /* 0x0a40000002149fae */ /* 0x0001e4000c101d66 */
[----:B------:R-:W-:Y:S01]  /*e4f0*/  ISETP.GE.AND P1, PT, R9, R4, PT ;  /* 0x000000040900720c */ /* 0x000fe20003f26270 */
[----:B------:R-:W-:Y:S02]  /*e500*/  VIADD R9, R5, 0x60 ;  /* 0x0000006005097836 */ /* 0x000fe40000000000 */
[----:B------:R-:W-:-:S10]  /*e510*/  IMAD.MOV.U32 R13, RZ, RZ, R7 ;  /* 0x000000ffff0d7224 */ /* 0x000fd400078e0007 */
[----:B------:R-:W-:Y:S02]  /*e520*/  @!P1 LEA R25, R22, UR47, 0x1 ;  /* 0x0000002f16199c11 */ /* 0x000fe4000f8e08ff */
[----:B0-----:R-:W-:-:S07]  /*e530*/  MOV R10, R14 ;  /* 0x0000000e000a7202 */ /* 0x001fce0000000f00 */
[----:B------:R-:W-:Y:S05]  /*e540*/  WARPSYNC.COLLECTIVE R15, `(.L_x_15084) ;  /* 0x000000000f087348 */ /* 0x000fea0003c00000 */
[----:B------:R0:W1:Y:S02]  /*e550*/  SHFL.IDX P6, R14, R13, R12, R11 ;  /* 0x0000000c0d0e7389 */ /* 0x00006400000c000b */
[----:B01----:R-:W-:Y:S01]  /*e560*/  ENDCOLLECTIVE ;  /* 0x000000000000791b */ /* 0x003fe20003800000 */
.L_x_15084:
[----:B------:R-:W-:Y:S02]  /*e570*/  IMAD.MOV.U32 R13, RZ, RZ, R8 ;  /* 0x000000ffff0d7224 */ /* 0x000fe400078e0008 */
[----:B------:R-:W-:Y:S02]  /*e580*/  IMAD.MOV.U32 R12, RZ, RZ, 0x6 ;  /* 0x00000006ff0c7424 */ /* 0x000fe400078e00ff */
[----:B------:R-:W-:-:S07]  /*e590*/  IMAD.MOV.U32 R21, RZ, RZ, R14 ;  /* 0x000000ffff157224 */ /* 0x000fce00078e000e */
[----:B------:R-:W-:Y:S05]  /*e5a0*/  WARPSYNC.COLLECTIVE R15, `(.L_x_15085) ;  /* 0x000000000f087348 */ /* 0x000fea0003c00000 */
[----:B------:R0:W1:Y:S02]  /*e5b0*/  SHFL.IDX P6, R14, R13, R12, R11 ;  /* 0x0000000c0d0e7389 */ /* 0x00006400000c000b */
[----:B01----:R-:W-:Y:S01]  /*e5c0*/  ENDCOLLECTIVE ;  /* 0x000000000000791b */ /* 0x003fe20003800000 */
.L_x_15085:
        /* <DEDUP_REMOVED lines=12> */
.L_x_15086:
[----:B------:R-:W-:Y:S01]  /*e690*/  @!P1 LEA R10, R22, UR47, 0x1 ;  /* 0x0000002f160a9c11 */ /* 0x000fe2000f8e08ff */
[----:B------:R-:W-:Y:S02]  /*e6a0*/  IMAD.MOV.U32 R13, RZ, RZ, R8 ;  /* 0x000000ffff0d7224 */ /* 0x000fe400078e0008 */
[----:B------:R-:W-:Y:S01]  /*e6b0*/  IMAD.MOV.U32 R12, RZ, RZ, 0x7 ;  /* 0x00000007ff0c7424 */ /* 0x000fe200078e00ff */
[----:B------:R-:W-:-:S13]  /*e6c0*/  @!P1 LEA R2, P2, R16, R14, 0x1 ;  /* 0x0000000e10029211 */ /* 0x000fda00078408ff */
[----:B------:R-:W-:Y:S05]  /*e6d0*/  WARPSYNC.COLLECTIVE R15, `(.L_x_15087) ;  /* 0x000000000f087348 */ /* 0x000fea0003c00000 */
[----:B------:R0:W1:Y:S02]  /*e6e0*/  SHFL.IDX P6, R14, R13, R12, R11 ;  /* 0x0000000c0d0e7389 */ /* 0x00006400000c000b */
[----:B01----:R-:W-:Y:S01]  /*e6f0*/  ENDCOLLECTIVE ;  /* 0x000000000000791b */ /* 0x003fe20003800000 */
.L_x_15087:
[----:B------:R-:W-:-:S05]  /*e700*/  @!P1 IADD3.X R3, RZ, R9, RZ, P2, !PT ;  /* 0x00000009ff039210 */ /* 0x000fca00017fe4ff */
[----:B------:R-:W-:Y:S01]  /*e710*/  @!PT LDS RZ, [RZ] ;  /* 0x00000000fffff984 */ /* 0x000fe20000000800 */
[----:B------:R-:W-:Y:S01]  /*e720*/  @!PT LDS RZ, [RZ] ;  /* 0x00000000fffff984 */ /* 0x000fe20000000800 */
[----:B------:R-:W-:Y:S01]  /*e730*/  @!PT LDS RZ, [RZ] ;  /* 0x00000000fffff984 */ /* 0x000fe20000000800 */
[----:B------:R0:W-:Y:S01]  /*e740*/  @!P1 LDGSTS.E.BYPASS.LTC128B.128 [R10+0xb400], desc[UR38][R2.64], !P0 ;  /* 0x0b400000020a9fae */ /* 0x0001e2000c101d66 */
[----:B------:R-:W-:Y:S02]  /*e750*/  IMAD.MOV.U32 R13, RZ, RZ, R7 ;  /* 0x000000ffff0d7224 */ /* 0x000fe400078e0007 */
[C---:B------:R-:W-:Y:S02]  /*e760*/  VIADD R7, R5.reuse, 0x80 ;  /* 0x0000008005077836 */ /* 0x040fe40000000000 */
[----:B0-----:R-:W-:Y:S02]  /*e770*/  VIADD R3, R5, 0x70 ;  /* 0x0000007005037836 */ /* 0x001fe40000000000 */
[----:B------:R-:W-:-:S03]  /*e780*/  IMAD.MOV.U32 R8, RZ, RZ, R14 ;  /* 0x000000ffff087224 */ /* 0x000fc600078e000e */
[----:B------:R-:W-:-:S13]  /*e790*/  ISETP.GE.AND P1, PT, R3, R4, PT ;  /* 0x000000040300720c */ /* 0x000fda0003f26270 */
[----:B------:R-:W-:Y:S05]  /*e7a0*/  WARPSYNC.COLLECTIVE R15, `(.L_x_15088) ;  /* 0x000000000f087348 */ /* 0x000fea0003c00000 */
[----:B------:R0:W1:Y:S02]  /*e7b0*/  SHFL.IDX P6, R14, R13, R12, R11 ;  /* 0x0000000c0d0e7389 */ /* 0x00006400000c000b */
[----:B01----:R-:W-:Y:S01]  /*e7c0*/  ENDCOLLECTIVE ;  /* 0x000000000000791b */ /* 0x003fe20003800000 */
.L_x_15088:
[----:B------:R-:W-:Y:S01]  /*e7d0*/  @!P1 LEA R25, R22, UR47, 0x1 ;  /* 0x0000002f16199c11 */ /* 0x000fe2000f8e08ff */
[----:B------:R-:W-:Y:S01]  /*e7e0*/  IMAD.MOV.U32 R13, RZ, RZ, R6 ;  /* 0x000000ffff0d7224 */ /* 0x000fe200078e0006 */
[----:B------:R-:W-:Y:S02]  /*e7f0*/  MOV R12, RZ ;  /* 0x000000ff000c7202 */ /* 0x000fe40000000f00 */
[----:B------:R-:W-:-:S13]  /*e800*/  @!P1 LEA R2, P2, R16, R14, 0x1 ;  /* 0x0000000e10029211 */ /* 0x000fda00078408ff */
[----:B------:R-:W-:Y:S05]  /*e810*/  WARPSYNC.COLLECTIVE R15, `(.L_x_15089) ;  /* 0x000000000f087348 */ /* 0x000fea0003c00000 */
[----:B------:R0:W1:Y:S02]  /*e820*/  SHFL.IDX P6, R14, R13, R12, R11 ;  /* 0x0000000c0d0e7389 */ /* 0x00006400000c000b */
[----:B01----:R-:W-:Y:S01]  /*e830*/  ENDCOLLECTIVE ;  /* 0x000000000000791b */ /* 0x003fe20003800000 */
.L_x_15089:
        /* <DEDUP_REMOVED lines=12> */
.L_x_15090:
[----:B------:R-:W-:Y:S02]  /*e900*/  IMAD.MOV.U32 R13, RZ, RZ, R6 ;  /* 0x000000ffff0d7224 */ /* 0x000fe400078e0006 */
[----:B------:R-:W-:Y:S02]  /*e910*/  IMAD.MOV.U32 R12, RZ, RZ, 0x1 ;  /* 0x00000001ff0c7424 */ /* 0x000fe400078e00ff */
[----:B------:R-:W-:-:S07]  /*e920*/  IMAD.MOV.U32 R21, RZ, RZ, R14 ;  /* 0x000000ffff157224 */ /* 0x000fce00078e000e */
[----:B------:R-:W-:Y:S05]  /*e930*/  WARPSYNC.COLLECTIVE R15, `(.L_x_15091) ;  /* 0x000000000f087348 */ /* 0x000fea0003c00000 */
[----:B------:R0:W1:Y:S02]  /*e940*/  SHFL.IDX P6, R14, R13, R12, R11 ;  /* 0x0000000c0d0e7389 */ /* 0x00006400000c000b */
[----:B01----:R-:W-:Y:S01]  /*e950*/  ENDCOLLECTIVE ;  /* 0x000000000000791b */ /* 0x003fe20003800000 */
.L_x_15091:
[----:B------:R-:W-:Y:S02]  /*e960*/  @!P1 LEA R2, P2, R16, R21, 0x1 ;  /* 0x0000001510029211 */ /* 0x000fe400078408ff */
[----:B------:R-:W-:-:S03]  /*e970*/  @!P1 LEA R21, R22, UR47, 0x1 ;  /* 0x0000002f16159c11 */ /* 0x000fc6000f8e08ff */
        /* <DEDUP_REMOVED lines=11> */
.L_x_15092:
[----:B------:R-:W-:Y:S02]  /*ea30*/  IMAD.MOV.U32 R13, RZ, RZ, R6 ;  /* 0x000000ffff0d7224 */ /* 0x000fe400078e0006 */
[----:B------:R-:W-:Y:S02]  /*ea40*/  IMAD.MOV.U32 R12, RZ, RZ, 0x2 ;  /* 0x00000002ff0c7424 */ /* 0x000fe400078e00ff */
[----:B------:R-:W-:-:S07]  /*ea50*/  IMAD.MOV.U32 R9, RZ, RZ, R14 ;  /* 0x000000ffff097224 */ /* 0x000fce00078e000e */
[----:B------:R-:W-:Y:S05]  /*ea60*/  WARPSYNC.COLLECTIVE R15, `(.L_x_15093) ;  /* 0x000000000f087348 */ /* 0x000fea0003c00000 */
[----:B------:R0:W1:Y:S02]  /*ea70*/  SHFL.IDX P6, R14, R13, R12, R11 ;  /* 0x0000000c0d0e7389 */ /* 0x00006400000c000b */
[----:B01----:R-:W-:Y:S01]  /*ea80*/  ENDCOLLECTIVE ;  /* 0x000000000000791b */ /* 0x003fe20003800000 */
.L_x_15093:
        /* <DEDUP_REMOVED lines=12> */
.L_x_15094:
        /* <DEDUP_REMOVED lines=8> */
.L_x_15095:
        /* <DEDUP_REMOVED lines=11> */
.L_x_15096:
[----:B------:R-:W-:Y:S05]  /*ec80*/  BRA `(.L_x_15097) ;  /* 0xffffffc800947947 */ /* 0x000fea000383ffff */
.L_x_15020:
[----:B0-----:R-:W-:-:S04]  /*ec90*/  IMAD.U32 R3, RZ, RZ, UR47 ;  /* 0x0000002fff037e24 */ /* 0x001fc8000f8e00ff */
[----:B------:R0:W1:Y:S03]  /*eca0*/  SYNCS.PHASECHK.TRANS64.TRYWAIT P0, [R3+URZ+0x16820], R0 ;  /* 0x01682000030075a7 */ /* 0x000066000800017f */
[----:B-1----:R-:W-:Y:S05]  /*ecb0*/  @!P0 NANOSLEEP.SYNCS 0x989680 ;  /* 0x009896800000895d */ /* 0x002fea0003900000 */
[----:B------:R-:W1:Y:S02]  /*ecc0*/  @!P0 SYNCS.PHASECHK.TRANS64 P0, [R3+URZ+0x16820], R0 ;  /* 0x01682000030085a7 */ /* 0x000e64000800007f */
[----:B-1----:R-:W-:Y:S05]  /*ecd0*/  @!P0 BRA `(.L_x_15020) ;  /* 0xfffffffc00ec8947 */ /* 0x002fea000383ffff */
[----:B------:R-:W-:Y:S05]  /*ece0*/  BRA `(.L_x_15098) ;  /* 0xffffffc800c47947 */ /* 0x000fea000383ffff */
.L_x_15024:
[----:B0-----:R0:W1:Y:S02]  /*ecf0*/  SYNCS.PHASECHK.TRANS64.TRYWAIT P0, [R7+URZ+0x16840], R2 ;  /* 0x01684002070075a7 */ /* 0x001064000800017f */
[----:B-1----:R-:W-:Y:S05]  /*ed00*/  @!P0 NANOSLEEP.SYNCS 0x989680 ;  /* 0x009896800000895d */ /* 0x002fea0003900000 */
[----:B------:R-:W1:Y:S02]  /*ed10*/  @!P0 SYNCS.PHASECHK.TRANS64 P0, [R7+URZ+0x16840], R2 ;  /* 0x01684002070085a7 */ /* 0x000e64000800007f */
[----:B-1----:R-:W-:Y:S05]  /*ed20*/  @!P0 BRA `(.L_x_15024) ;  /* 0xfffffffc00f08947 */ /* 0x002fea000383ffff */
[----:B------:R-:W-:Y:S05]  /*ed30*/  BRA `(.L_x_15099) ;  /* 0xffffffcc00a87947 */ /* 0x000fea000383ffff */
.L_x_15025:
        /* <DEDUP_REMOVED lines=8> */
.L_x_15101:
[----:B------:R-:W-:Y:S05]  /*edc0*/  BSYNC B1 ;  /* 0x0000000000017941 */ /* 0x000fea0003800000 */
.L_x_15100:
[----:B------:R-:W-:Y:S01]  /*edd0*/  IMAD.MOV.U32 R13, RZ, RZ, R10 ;  /* 0x000000ffff0d7224 */ /* 0x000fe200078e000a */
[----:B------:R-:W-:Y:S01]  /*ede0*/  MOV R3, R14 ;  /* 0x0000000e00037202 */ /* 0x000fe20000000f00 */
[----:B------:R-:W-:Y:S01]  /*edf0*/  IMAD.MOV.U32 R12, RZ, RZ, RZ ;  /* 0x000000ffff0c7224 */ /* 0x000fe200078e00ff */
[----:B------:R-:W-:Y:S01]  /*ee00*/  LEA R9, R9, UR47, 0x1 ;  /* 0x0000002f09097c11 */ /* 0x000fe2000f8e08ff */
[----:B------:R-:W-:Y:S02]  /*ee10*/  IMAD.MOV.U32 R11, RZ, RZ, 0x181f ;  /* 0x0000181fff0b7424 */ /* 0x000fe400078e00ff */
[----:B------:R-:W-:-:S07]  /*ee20*/  IMAD.MOV.U32 R15, RZ, RZ, -0x1 ;  /* 0xffffffffff0f7424 */ /* 0x000fce00078e00ff */
[----:B------:R-:W-:Y:S05]  /*ee30*/  WARPSYNC.COLLECTIVE R15, `(.L_x_15102) ;  /* 0x000000000f087348 */ /* 0x000fea0003c00000 */
[----:B------:R0:W1:Y:S02]  /*ee40*/  SHFL.IDX P6, R14, R13, R12, R11 ;  /* 0x0000000c0d0e7389 */ /* 0x00006400000c000b */
[----:B01----:R-:W-:Y:S01]  /*ee50*/  ENDCOLLECTIVE ;  /* 0x000000000000791b */ /* 0x003fe20003800000 */
.L_x_15102:
        /* <DEDUP_REMOVED lines=10> */
.L_x_15103:
        /* <DEDUP_REMOVED lines=9> */
.L_x_15104:
[----:B------:R-:W-:Y:S02]  /*ef90*/  IMAD.SHL.U32 R15, R16, 0x2, RZ ;  /* 0x00000002100f7824 */ /* 0x000fe400078e00ff */
        /* <DEDUP_REMOVED lines=9> */
.L_x_15105:
        /* <DEDUP_REMOVED lines=9> */
.L_x_15106:
        /* <DEDUP_REMOVED lines=10> */
.L_x_15107:
        /* <DEDUP_REMOVED lines=9> */
.L_x_15108:
        /* <DEDUP_REMOVED lines=10> */
.L_x_15109:
        /* <DEDUP_REMOVED lines=9> */
.L_x_15110:
        /* <DEDUP_REMOVED lines=10> */
.L_x_15111:
        /* <DEDUP_REMOVED lines=9> */
.L_x_15112:
[----:B------:R-:W-:Y:S01]  /*f450*/  SHF.L.U32 R15, R16, 0x1, RZ ;  /* 0x00000001100f7819 */ /* 0x000fe200000006ff */
        /* <DEDUP_REMOVED lines=9> */
.L_x_15113:
        /* <DEDUP_REMOVED lines=9> */
.L_x_15114:
        /* <DEDUP_REMOVED lines=10> */
.L_x_15115:
        /* <DEDUP_REMOVED lines=9> */
.L_x_15116:
[----:B------:R-:W-:Y:S05]  /*f6b0*/  BRA `(.L_x_15117) ;  /* 0xffffffc8005c7947 */ /* 0x000fea000383ffff */
.L_x_15030:
[----:B0-----:R0:W1:Y:S02]  /*f6c0*/  SYNCS.PHASECHK.TRANS64.TRYWAIT P0, [R7+URZ+0x16860], R2 ;  /* 0x01686002070075a7 */ /* 0x001064000800017f */
[----:B-1----:R-:W-:Y:S05]  /*f6d0*/  @!P0 NANOSLEEP.SYNCS 0x989680 ;  /* 0x009896800000895d */ /* 0x002fea0003900000 */
[----:B------:R-:W1:Y:S02]  /*f6e0*/  @!P0 SYNCS.PHASECHK.TRANS64 P0, [R7+URZ+0x16860], R2 ;  /* 0x01686002070085a7 */ /* 0x000e64000800007f */
[----:B-1----:R-:W-:Y:S05]  /*f6f0*/  @!P0 BRA `(.L_x_15030) ;  /* 0xfffffffc00f08947 */ /* 0x002fea000383ffff */
[----:B------:R-:W-:Y:S05]  /*f700*/  BRA `(.L_x_15118) ;  /* 0xffffffc800bc7947 */ /* 0x000fea000383ffff */
.L_x_15031:
        /* <DEDUP_REMOVED lines=8> */
.L_x_15120:
[----:B------:R-:W-:Y:S05]  /*f790*/  BSYNC B1 ;  /* 0x0000000000017941 */ /* 0x000fea0003800000 */
.L_x_15119:
        /* <DEDUP_REMOVED lines=10> */
.L_x_15121:
[----:B------:R-:W-:Y:S01]  /*f840*/  IMAD.MOV.U32 R13, RZ, RZ, R18 ;  /* 0x000000ffff0d7224 */ /* 0x000fe200078e0012 */
[----:B------:R-:W-:Y:S02]  /*f850*/  MOV R12, 0x1 ;  /* 0x00000001000c7802 */ /* 0x000fe40000000f00 */
[----:B------:R-:W-:-:S13]  /*f860*/  IADD3 R2, P0, R14, R19, RZ ;  /* 0x000000130e027210 */ /* 0x000fda0007f1e0ff */
[----:B------:R-:W-:Y:S05]  /*f870*/  WARPSYNC.COLLECTIVE R15, `(.L_x_15122) ;  /* 0x000000000f087348 */ /* 0x000fea0003c00000 */
[----:B------:R0:W1:Y:S02]  /*f880*/  SHFL.IDX P6, R14, R13, R12, R11 ;  /* 0x0000000c0d0e7389 */ /* 0x00006400000c000b */
[----:B01----:R-:W-:Y:S01]  /*f890*/  ENDCOLLECTIVE ;  /* 0x000000000000791b */ /* 0x003fe20003800000 */
.L_x_15122:
        /* <DEDUP_REMOVED lines=11> */
.L_x_15123:
        /* <DEDUP_REMOVED lines=9> */
.L_x_15124:
        /* <DEDUP_REMOVED lines=10> */
.L_x_15125:
        /* <DEDUP_REMOVED lines=8> */
.L_x_15126:
        /* <DEDUP_REMOVED lines=10> */
.L_x_15127:
[----:B------:R-:W-:Y:S01]  /*fba0*/  MOV R13, R18 ;  /* 0x00000012000d7202 */ /* 0x000fe20000000f00 */
        /* <DEDUP_REMOVED lines=8> */
.L_x_15128:
        /* <DEDUP_REMOVED lines=10> */
.L_x_15129:
        /* <DEDUP_REMOVED lines=8> */
.L_x_15130:
        /* <DEDUP_REMOVED lines=10> */
.L_x_15131:
        /* <DEDUP_REMOVED lines=9> */
.L_x_15132:
        /* <DEDUP_REMOVED lines=10> */
.L_x_15133:
[----:B------:R-:W-:Y:S01]  /*ff20*/  IMAD.MOV.U32 R13, RZ, RZ, R18 ;  /* 0x000000ffff0d7224 */ /* 0x000fe200078e0012 */
[----:B------:R-:W-:-:S04]  /*ff30*/  MOV R12, R14 ;  /* 0x0000000e000c7202 */ /* 0x000fc80000000f00 */
[----:B------:R-:W-:Y:S01]  /*ff40*/  IADD3 R2, P0, R12, R19, RZ ;  /* 0x000000130c027210 */ /* 0x000fe20007f1e0ff */
[----:B------:R-:W-:-:S04]  /*ff50*/  IMAD.MOV.U32 R12, RZ, RZ, 0x7 ;  /* 0x00000007ff0c7424 */ /* 0x000fc800078e00ff */
[----:B------:R-:W-:-:S08]  /*ff60*/  IMAD.X R3, RZ, RZ, R10, P0 ;  /* 0x000000ffff037224 */ /* 0x000fd000000e060a */
[----:B------:R-:W-:Y:S05]  /*ff70*/  WARPSYNC.COLLECTIVE R15, `(.L_x_15134) ;  /* 0x000000000f087348 */ /* 0x000fea0003c00000 */
[----:B------:R0:W1:Y:S02]  /*ff80*/  SHFL.IDX P6, R14, R13, R12, R11 ;  /* 0x0000000c0d0e7389 */ /* 0x00006400000c000b */
[----:B01----:R-:W-:Y:S01]  /*ff90*/  ENDCOLLECTIVE ;  /* 0x000000000000791b */ /* 0x003fe20003800000 */
.L_x_15134:
        /* <DEDUP_REMOVED lines=9> */
.L_x_15135:
[----:B------:R-:W-:Y:S05]  /*10030*/  BRA `(.L_x_15136) ;  /* 0xffffffc400387947 */ /* 0x000fea000383ffff */
.L_x_15037:
[----:B0-----:R0:W1:Y:S02]  /*10040*/  SYNCS.PHASECHK.TRANS64.TRYWAIT P0, [R0+URZ+0x16860], R3 ;  /* 0x01686003000075a7 */ /* 0x001064000800017f */
[----:B-1----:R-:W-:Y:S05]  /*10050*/  @!P0 NANOSLEEP.SYNCS 0x989680 ;  /* 0x009896800000895d */ /* 0x002fea0003900000 */
[----:B------:R-:W1:Y:S02]  /*10060*/  @!P0 SYNCS.PHASECHK.TRANS64 P0, [R0+URZ+0x16860], R3 ;  /* 0x01686003000085a7 */ /* 0x000e64000800007f */
[----:B-1----:R-:W-:Y:S05]  /*10070*/  @!P0 BRA `(.L_x_15037) ;  /* 0xfffffffc00f08947 */ /* 0x002fea000383ffff */
[----:B------:R-:W-:Y:S05]  /*10080*/  BRA `(.L_x_15137) ;  /* 0xffffffc800347947 */ /* 0x000fea000383ffff */
.L_x_15038:
        /* <DEDUP_REMOVED lines=8> */
.L_x_15139:
[----:B------:R-:W-:Y:S05]  /*10110*/  BSYNC B0 ;  /* 0x0000000000007941 */ /* 0x000fea0003800000 */
.L_x_15138:
        /* <DEDUP_REMOVED lines=9> */
.L_x_15140:
        /* <DEDUP_REMOVED lines=10> */
.L_x_15141:
        /* <DEDUP_REMOVED lines=11> */
.L_x_15142:
[----:B------:R-:W-:Y:S02]  /*10300*/  IMAD.MOV.U32 R13, RZ, RZ, R18 ;  /* 0x000000ffff0d7224 */ /* 0x000fe400078e0012 */
[----:B------:R-:W-:Y:S02]  /*10310*/  IMAD.MOV.U32 R12, RZ, RZ, 0x2 ;  /* 0x00000002ff0c7424 */ /* 0x000fe400078e00ff */
[----:B------:R-:W-:-:S07]  /*10320*/  IMAD.MOV.U32 R9, RZ, RZ, R14 ;  /* 0x000000ffff097224 */ /* 0x000fce00078e000e */
[----:B------:R-:W-:Y:S05]  /*10330*/  WARPSYNC.COLLECTIVE R15, `(.L_x_15143) ;  /* 0x000000000f087348 */ /* 0x000fea0003c00000 */
[----:B------:R0:W1:Y:S02]  /*10340*/  SHFL.IDX P6, R14, R13, R12, R11 ;  /* 0x0000000c0d0e7389 */ /* 0x00006400000c000b */
[----:B01----:R-:W-:Y:S01]  /*10350*/  ENDCOLLECTIVE ;  /* 0x000000000000791b */ /* 0x003fe20003800000 */
.L_x_15143:
        /* <DEDUP_REMOVED lines=12> */
.L_x_15144:
[----:B------:R-:W-:Y:S02]  /*10420*/  IMAD.MOV.U32 R13, RZ, RZ, R18 ;  /* 0x000000ffff0d7224 */ /* 0x000fe400078e0012 */
[----:B------:R-:W-:Y:S01]  /*10430*/  IMAD.MOV.U32 R12, RZ, RZ, 0x3 ;  /* 0x00000003ff0c7424 */ /* 0x000fe200078e00ff */
[----:B------:R-:W-:-:S07]  /*10440*/  MOV R21, R14 ;  /* 0x0000000e00157202 */ /* 0x000fce0000000f00 */
[----:B------:R-:W-:Y:S05]  /*10450*/  WARPSYNC.COLLECTIVE R15, `(.L_x_15145) ;  /* 0x000000000f087348 */ /* 0x000fea0003c00000 */
[----:B------:R0:W1:Y:S02]  /*10460*/  SHFL.IDX P6, R14, R13, R12, R11 ;  /* 0x0000000c0d0e7389 */ /* 0x00006400000c000b */
[----:B01----:R-:W-:Y:S01]  /*10470*/  ENDCOLLECTIVE ;  /* 0x000000000000791b */ /* 0x003fe20003800000 */
.L_x_15145:
[----:B------:R-:W-:-:S05]  /*10480*/  IADD3 R2, P1, R21, R16, RZ ;  /* 0x0000001015027210 */ /* 0x000fca0007f3e0ff */
        /* <DEDUP_REMOVED lines=11> */
.L_x_15146:
[----:B------:R-:W-:Y:S02]  /*10540*/  IMAD.MOV.U32 R13, RZ, RZ, R18 ;  /* 0x000000ffff0d7224 */ /* 0x000fe400078e0012 */
[----:B------:R-:W-:Y:S01]  /*10550*/  IMAD.MOV.U32 R12, RZ, RZ, 0x4 ;  /* 0x00000004ff0c7424 */ /* 0x000fe200078e00ff */
[----:B------:R-:W-:-:S13]  /*10560*/  IADD3 R2, P1, R14, R16, RZ ;  /* 0x000000100e027210 */ /* 0x000fda0007f3e0ff */
[----:B------:R-:W-:Y:S05]  /*10570*/  WARPSYNC.COLLECTIVE R15, `(.L_x_15147) ;  /* 0x000000000f087348 */ /* 0x000fea0003c00000 */
[----:B------:R0:W1:Y:S02]  /*10580*/  SHFL.IDX P6, R14, R13, R12, R11 ;  /* 0x0000000c0d0e7389 */ /* 0x00006400000c000b */
[----:B01----:R-:W-:Y:S01]  /*10590*/  ENDCOLLECTIVE ;  /* 0x000000000000791b */ /* 0x003fe20003800000 */
.L_x_15147:
[----:B------:R-:W-:Y:S02]  /*105a0*/  IMAD.X R3, RZ, RZ, R10, P1 ;  /* 0x000000ffff037224 */ /* 0x000fe400008e060a */
[----:B------:R-:W-:-:S03]  /*105b0*/  IMAD.MOV.U32 R10, RZ, RZ, RZ ;  /* 0x000000ffff0a7224 */ /* 0x000fc600078e00ff */
        /* <DEDUP_REMOVED lines=10> */
.L_x_15148:
[----:B------:R-:W-:Y:S02]  /*10660*/  IMAD.MOV.U32 R13, RZ, RZ, R18 ;  /* 0x000000ffff0d7224 */ /* 0x000fe400078e0012 */
[----:B------:R-:W-:Y:S02]  /*10670*/  IMAD.MOV.U32 R12, RZ, RZ, 0x5 ;  /* 0x00000005ff0c7424 */ /* 0x000fe400078e00ff */
[----:B------:R-:W-:-:S07]  /*10680*/  IMAD.MOV.U32 R23, RZ, RZ, R14 ;  /* 0x000000ffff177224 */ /* 0x000fce00078e000e */
[----:B------:R-:W-:Y:S05]  /*10690*/  WARPSYNC.COLLECTIVE R15, `(.L_x_15149) ;  /* 0x000000000f087348 */ /* 0x000fea0003c00000 */
[----:B------:R0:W1:Y:S02]  /*106a0*/  SHFL.IDX P6, R14, R13, R12, R11 ;  /* 0x0000000c0d0e7389 */ /* 0x00006400000c000b */
[----:B01----:R-:W-:Y:S01]  /*106b0*/  ENDCOLLECTIVE ;  /* 0x000000000000791b */ /* 0x003fe20003800000 */
.L_x_15149:
        /* <DEDUP_REMOVED lines=12> */
.L_x_15150:
[----:B------:R-:W-:Y:S02]  /*10780*/  IMAD.MOV.U32 R13, RZ, RZ, R18 ;  /* 0x000000ffff0d7224 */ /* 0x000fe400078e0012 */
[----:B------:R-:W-:Y:S02]  /*10790*/  IMAD.MOV.U32 R12, RZ, RZ, 0x6 ;  /* 0x00000006ff0c7424 */ /* 0x000fe400078e00ff */
[----:B------:R-:W-:-:S07]  /*107a0*/  IMAD.MOV.U32 R25, RZ, RZ, R14 ;  /* 0x000000ffff197224 */ /* 0x000fce00078e000e */
[----:B------:R-:W-:Y:S05]  /*107b0*/  WARPSYNC.COLLECTIVE R15, `(.L_x_15151) ;  /* 0x000000000f087348 */ /* 0x000fea0003c00000 */
[----:B------:R0:W1:Y:S02]  /*107c0*/  SHFL.IDX P6, R14, R13, R12, R11 ;  /* 0x0000000c0d0e7389 */ /* 0x00006400000c000b */
[----:B01----:R-:W-:Y:S01]  /*107d0*/  ENDCOLLECTIVE ;  /* 0x000000000000791b */ /* 0x003fe20003800000 */
.L_x_15151:
        /* <DEDUP_REMOVED lines=12> */
.L_x_15152:
[----:B------:R-:W-:Y:S02]  /*108a0*/  IMAD.MOV.U32 R13, RZ, RZ, R18 ;  /* 0x000000ffff0d7224 */ /* 0x000fe400078e0012 */
[----:B------:R-:W-:Y:S02]  /*108b0*/  IMAD.MOV.U32 R12, RZ, RZ, 0x7 ;  /* 0x00000007ff0c7424 */ /* 0x000fe400078e00ff */
[----:B------:R-:W-:-:S07]  /*108c0*/  IMAD.MOV.U32 R27, RZ, RZ, R14 ;  /* 0x000000ffff1b7224 */ /* 0x000fce00078e000e */
[----:B------:R-:W-:Y:S05]  /*108d0*/  WARPSYNC.COLLECTIVE R15, `(.L_x_15153) ;  /* 0x000000000f087348 */ /* 0x000fea0003c00000 */
[----:B------:R0:W1:Y:S02]  /*108e0*/  SHFL.IDX P6, R14, R13, R12, R11 ;  /* 0x0000000c0d0e7389 */ /* 0x00006400000c000b */
[----:B01----:R-:W-:Y:S01]  /*108f0*/  ENDCOLLECTIVE ;  /* 0x000000000000791b */ /* 0x003fe20003800000 */
.L_x_15153:
[----:B------:R-:W-:-:S05]  /*10900*/  IADD3 R2, P1, R27, R16, RZ ;  /* 0x000000101b027210 */ /* 0x000fca0007f3e0ff */
[----:B------:R-:W-:-:S05]  /*10910*/  IMAD.X R3, RZ, RZ, R22, P1 ;  /* 0x000000ffff037224 */ /* 0x000fca00008e0616 */
[----:B------:R-:W-:Y:S01]  /*10920*/  @!PT LDS RZ, [RZ] ;  /* 0x00000000fffff984 */ /* 0x000fe20000000800 */
[----:B------:R-:W-:Y:S01]  /*10930*/  @!PT LDS RZ, [RZ] ;  /* 0x00000000fffff984 */ /* 0x000fe20000000800 */
[----:B------:R-:W-:Y:S01]  /*10940*/  @!PT LDS RZ, [RZ] ;  /* 0x00000000fffff984 */ /* 0x000fe20000000800 */
[----:B------:R0:W-:Y:S01]  /*10950*/  LDGSTS.E.BYPASS.LTC128B.128 [R4+0x3400], desc[UR38][R2.64], !P2 ;  /* 0x0340000002047fae */ /* 0x0001e2000d101d66 */
[----:B------:R-:W-:Y:S01]  /*10960*/  IMAD.MOV.U32 R13, RZ, RZ, R17 ;  /* 0x000000ffff0d7224 */ /* 0x000fe200078e0011 */
[----:B------:R-:W-:-:S07]  /*10970*/  MOV R18, R14 ;  /* 0x0000000e00127202 */ /* 0x000fce0000000f00 */
[----:B0-----:R-:W-:Y:S05]  /*10980*/  WARPSYNC.COLLECTIVE R15, `(.L_x_15154) ;  /* 0x000000000f087348 */ /* 0x001fea0003c00000 */
[----:B------:R1:W2:Y:S02]  /*10990*/  SHFL.IDX P6, R14, R13, R12, R11 ;  /* 0x0000000c0d0e7389 */ /* 0x0002a400000c000b */
[----:B012---:R-:W-:Y:S01]  /*109a0*/  ENDCOLLECTIVE ;  /* 0x000000000000791b */ /* 0x007fe20003800000 */
.L_x_15154:
[----:B------:R-:W-:Y:S05]  /*109b0*/  BRA `(.L_x_15155) ;  /* 0xffffffc000b87947 */ /* 0x000fea000383ffff */
.L_x_15041:
[----:B0-----:R0:W1:Y:S02]  /*109c0*/  SYNCS.PHASECHK.TRANS64.TRYWAIT P0, [R7+URZ+0x16820], R10 ;  /* 0x0168200a070075a7 */ /* 0x001064000800017f */
[----:B-1----:R-:W-:Y:S05]  /*109d0*/  @!P0 NANOSLEEP.SYNCS 0x989680 ;  /* 0x009896800000895d */ /* 0x002fea0003900000 */
[----:B------:R-:W1:Y:S02]  /*109e0*/  @!P0 SYNCS.PHASECHK.TRANS64 P0, [R7+URZ+0x16820], R10 ;  /* 0x0168200a070085a7 */ /* 0x000e64000800007f */
[----:B-1----:R-:W-:Y:S05]  /*109f0*/  @!P0 BRA `(.L_x_15041) ;  /* 0xfffffffc00f08947 */ /* 0x002fea000383ffff */
[----:B------:R-:W-:Y:S05]  /*10a00*/  BRA `(.L_x_15156) ;  /* 0xffffffc400287947 */ /* 0x000fea000383ffff */
.L_x_15042:
        /* <DEDUP_REMOVED lines=11> */
.L_x_15158:
[----:B------:R-:W-:Y:S05]  /*10ac0*/  BSYNC B0 ;  /* 0x0000000000007941 */ /* 0x000fea0003800000 */
.L_x_15157:
[----:B------:R-:W-:Y:S05]  /*10ad0*/  BRA `(.L_x_15159) ;  /* 0xffffffc4000c7947 */ /* 0x000fea000383ffff */
.L_x_15043:
[----:B------:R-:W-:Y:S01]  /*10ae0*/  BSSY B0, `(.L_x_15160) ;  /* 0x0000006000007945 */ /* 0x000fe20003800000 */
[----:B------:R-:W-:-:S07]  /*10af0*/  IMAD.MOV.U32 R15, RZ, RZ, -0x1 ;  /* 0xffffffffff0f7424 */ /* 0x000fce00078e00ff */
[----:B01---5:R-:W-:Y:S05]  /*10b00*/  WARPSYNC.COLLECTIVE R15, `(.L_x_15161) ;  /* 0x000000000f0c7348 */ /* 0x023fea0003c00000 */
[----:B------:R-:W-:Y:S02]  /*10b10*/  ELECT P6, UR62, PT ;  /* 0x00000000003e782f */ /* 0x000fe400038c0000 */
[----:B------:R-:W-:Y:S01]  /*10b20*/  MOV R14, UR62 ;  /* 0x0000003e000e7c02 */ /* 0x000fe20008000f00 */
[----:B01---5:R-:W-:Y:S10]  /*10b30*/  ENDCOLLECTIVE ;  /* 0x000000000000791b */ /* 0x023ff40003800000 */
.L_x_15161:
[----:B------:R-:W-:Y:S05]  /*10b40*/  BSYNC B0 ;  /* 0x0000000000007941 */ /* 0x000fea0003800000 */
.L_x_15160:
[----:B------:R-:W-:Y:S05]  /*10b50*/  BRA `(.L_x_15162) ;  /* 0xffffffc400007947 */ /* 0x000fea000383ffff */
.L_x_15045:
[----:B-1----:R1:W2:Y:S02]  /*10b60*/  SYNCS.PHASECHK.TRANS64.TRYWAIT P1, [R5+URZ+0x16840], R4 ;  /* 0x01684004050075a7 */ /* 0x0022a4000802017f */
[----:B--2---:R-:W-:Y:S05]  /*10b70*/  @!P1 NANOSLEEP.SYNCS 0x989680 ;  /* 0x009896800000995d */ /* 0x004fea0003900000 */
[----:B------:R-:W2:Y:S02]  /*10b80*/  @!P1 SYNCS.PHASECHK.TRANS64 P1, [R5+URZ+0x16840], R4 ;  /* 0x01684004050095a7 */ /* 0x000ea4000802007f */
[----:B--2---:R-:W-:Y:S05]  /*10b90*/  @!P1 BRA `(.L_x_15045) ;  /* 0xfffffffc00f09947 */ /* 0x004fea000383ffff */
[----:B------:R-:W-:Y:S05]  /*10ba0*/  BRA `(.L_x_15163) ;  /* 0xffffffc400207947 */ /* 0x000fea000383ffff */
.L_x_15047:
[----:B--2---:R2:W3:Y:S02]  /*10bb0*/  SYNCS.PHASECHK.TRANS64.TRYWAIT P1, [R3+URZ+0x16840], R0 ;  /* 0x01684000030075a7 */ /* 0x0044e4000802017f */
[----:B---3--:R-:W-:Y:S05]  /*10bc0*/  @!P1 NANOSLEEP.SYNCS 0x989680 ;  /* 0x009896800000995d */ /* 0x008fea0003900000 */
[----:B------:R-:W3:Y:S02]  /*10bd0*/  @!P1 SYNCS.PHASECHK.TRANS64 P1, [R3+URZ+0x16840], R0 ;  /* 0x01684000030095a7 */ /* 0x000ee4000802007f */
[----:B---3--:R-:W-:Y:S05]  /*10be0*/  @!P1 BRA `(.L_x_15047) ;  /* 0xfffffffc00f09947 */ /* 0x008fea000383ffff */
[----:B------:R-:W-:Y:S05]  /*10bf0*/  BRA `(.L_x_15164) ;  /* 0xffffffc4002c7947 */ /* 0x000fea000383ffff */
.L_x_15049:
[----:B---3--:R3:W4:Y:S02]  /*10c00*/  SYNCS.PHASECHK.TRANS64.TRYWAIT P1, [R5+URZ+0x16860], R4 ;  /* 0x01686004050075a7 */ /* 0x008724000802017f */
[----:B----4-:R-:W-:Y:S05]  /*10c10*/  @!P1 NANOSLEEP.SYNCS 0x989680 ;  /* 0x009896800000995d */ /* 0x010fea0003900000 */
[----:B------:R-:W4:Y:S02]  /*10c20*/  @!P1 SYNCS.PHASECHK.TRANS64 P1, [R5+URZ+0x16860], R4 ;  /* 0x01686004050095a7 */ /* 0x000f24000802007f */
[----:B----4-:R-:W-:Y:S05]  /*10c30*/  @!P1 BRA `(.L_x_15049) ;  /* 0xfffffffc00f09947 */ /* 0x010fea000383ffff */
[----:B------:R-:W-:Y:S05]  /*10c40*/  BRA `(.L_x_15165) ;  /* 0xffffffc400287947 */ /* 0x000fea000383ffff */
.L_x_15166:
        /* <DEDUP_REMOVED lines=11> */
.L_x_16011:


//--------------------- .text._ZN7cutlass13device_kernelIN5flash11enable_sm90INS1_16FlashAttnFwdSm90INS1_25CollectiveMainloopFwdSm90ILi2EN4cute5tupleIJNS5_1CILi1EEES8_S8_EEENS6_IJNS7_ILi192EEENS7_ILi128EEENS7_ILi64EEEEEELi64ENS_6half_tEfNS_4arch4Sm90ELb1ELb0ELb0ELb1ELb1ELb0ELb0ELb1ELb1ELb1ELb1ELb0EEENS1_21CollectiveEpilogueFwdINS6_IJSA_SC_SB_EEES9_SE_SG_Li384ELb1ELb1ELb1ELb0EEENS1_36VarlenDynamicPersistentTileSchedulerILi192ELi128ELi384ELi128ELb1ELb1ELb1ELb1ELb1ELb1EEEEEEEEEvNT_6ParamsE --------------------------
	.section	.text._ZN7cutlass13device_kernelIN5flash11enable_sm90INS1_16FlashAttnFwdSm90INS1_25CollectiveMainloopFwdSm90ILi2EN4cute5tupleIJNS5_1CILi1EEES8_S8_EEENS6_IJNS7_ILi192EEENS7_ILi128EEENS7_ILi64EEEEEELi64ENS_6half_tEfNS_4arch4Sm90ELb1ELb0ELb0ELb1ELb1ELb0ELb0ELb1ELb1ELb1ELb1ELb0EEENS1_21CollectiveEpilogueFwdINS6_IJSA_SC_SB_EEES9_SE_SG_Li384ELb1ELb1ELb1ELb0EEENS1_36VarlenDynamicPersistentTileSchedulerILi192ELi128ELi384ELi128ELb1ELb1ELb1ELb1ELb1ELb1EEEEEEEEEvNT_6ParamsE,"ax",@progbits
	.align	128
.text._ZN7cutlass13device_kernelIN5flash11enable_sm90INS1_16FlashAttnFwdSm90INS1_25CollectiveMainloopFwdSm90ILi2EN4cute5tupleIJNS5_1CILi1EEES8_S8_EEENS6_IJNS7_ILi192EEENS7_ILi128EEENS7_ILi64EEEEEELi64ENS_6half_tEfNS_4arch4Sm90ELb1ELb0ELb0ELb1ELb1ELb0ELb0ELb1ELb1ELb1ELb1ELb0EEENS1_21CollectiveEpilogueFwdINS6_IJSA_SC_SB_EEES9_SE_SG_Li384ELb1ELb1ELb1ELb0EEENS1_36VarlenDynamicPersistentTileSchedulerILi192ELi128ELi384ELi128ELb1ELb1ELb1ELb1ELb1ELb1EEEEEEEEEvNT_6ParamsE:
        .type           _ZN7cutlass13device_kernelIN5flash11enable_sm90INS1_16FlashAttnFwdSm90INS1_25CollectiveMainloopFwdSm90ILi2EN4cute5tupleIJNS5_1CILi1EEES8_S8_EEENS6_IJNS7_ILi192EEENS7_ILi128EEENS7_ILi64EEEEEELi64ENS_6half_tEfNS_4arch4Sm90ELb1ELb0ELb0ELb1ELb1ELb0ELb0ELb1ELb1ELb1ELb1ELb0EEENS1_21CollectiveEpilogueFwdINS6_IJSA_SC_SB_EEES9_SE_SG_Li384ELb1ELb1ELb1ELb0EEENS1_36VarlenDynamicPersistentTileSchedulerILi192ELi128ELi384ELi128ELb1ELb1ELb1ELb1ELb1ELb1EEEEEEEEEvNT_6ParamsE,@function
        .size           _ZN7cutlass13device_kernelIN5flash11enable_sm90INS1_16FlashAttnFwdSm90INS1_25CollectiveMainloopFwdSm90ILi2EN4cute5tupleIJNS5_1CILi1EEES8_S8_EEENS6_IJNS7_ILi192EEENS7_ILi128EEENS7_ILi64EEEEEELi64ENS_6half_tEfNS_4arch4Sm90ELb1ELb0ELb0ELb1ELb1ELb0ELb0ELb1ELb1ELb1ELb1ELb0EEENS1_21CollectiveEpilogueFwdINS6_IJSA_SC_SB_EEES9_SE_SG_Li384ELb1ELb1ELb1ELb0EEENS1_36VarlenDynamicPersistentTileSchedulerILi192ELi128ELi384ELi128ELb1ELb1ELb1ELb1ELb1ELb1EEEEEEEEEvNT_6ParamsE,(.L_x_16012 - _ZN7cutlass13device_kernelIN5flash11enable_sm90INS1_16FlashAttnFwdSm90INS1_25CollectiveMainloopFwdSm90ILi2EN4cute5tupleIJNS5_1CILi1EEES8_S8_EEENS6_IJNS7_ILi192EEENS7_ILi128EEENS7_ILi64EEEEEELi64ENS_6half_tEfNS_4arch4Sm90ELb1ELb0ELb0ELb1ELb1ELb0ELb0ELb1ELb1ELb1ELb1ELb0EEENS1_21CollectiveEpilogueFwdINS6_IJSA_SC_SB_EEES9_SE_SG_Li384ELb1ELb1ELb1ELb0EEENS1_36VarlenDynamicPersistentTileSchedulerILi192ELi128ELi384ELi128ELb1ELb1ELb1ELb1ELb1ELb1EEEEEEEEEvNT_6ParamsE)
        .other          _ZN7cutlass13device_kernelIN5flash11enable_sm90INS1_16FlashAttnFwdSm90INS1_25CollectiveMainloopFwdSm90ILi2EN4cute5tupleIJNS5_1CILi1EEES8_S8_EEENS6_IJNS7_ILi192EEENS7_ILi128EEENS7_ILi64EEEEEELi64ENS_6half_tEfNS_4arch4Sm90ELb1ELb0ELb0ELb1ELb1ELb0ELb0ELb1ELb1ELb1ELb1ELb0EEENS1_21CollectiveEpilogueFwdINS6_IJSA_SC_SB_EEES9_SE_SG_Li384ELb1ELb1ELb1ELb0EEENS1_36VarlenDynamicPersistentTileSchedulerILi192ELi128ELi384ELi128ELb1ELb1ELb1ELb1ELb1ELb1EEEEEEEEEvNT_6ParamsE,@"STO_CUDA_ENTRY STV_DEFAULT"
_ZN7cutlass13device_kernelIN5flash11enable_sm90INS1_16FlashAttnFwdSm90INS1_25CollectiveMainloopFwdSm90ILi2EN4cute5tupleIJNS5_1CILi1EEES8_S8_EEENS6_IJNS7_ILi192EEENS7_ILi128EEENS7_ILi64EEEEEELi64ENS_6half_tEfNS_4arch4Sm90ELb1ELb0ELb0ELb1ELb1ELb0ELb0ELb1ELb1ELb1ELb1ELb0EEENS1_21CollectiveEpilogueFwdINS6_IJSA_SC_SB_EEES9_SE_SG_Li384ELb1ELb1ELb1ELb0EEENS1_36VarlenDynamicPersistentTileSchedulerILi192ELi128ELi384ELi128ELb1ELb1ELb1ELb1ELb1ELb1EEEEEEEEEvNT_6ParamsE:
        /* <DEDUP_REMOVED lines=45> */
.L_x_15167:
        /* <DEDUP_REMOVED lines=22> */
.L_x_15168:
        /* <DEDUP_REMOVED lines=18> */
.L_x_15169:
        /* <DEDUP_REMOVED lines=22> */
.L_x_15170:
        /* <DEDUP_REMOVED lines=23> */
.L_x_15171:
        /* <DEDUP_REMOVED lines=8> */
.L_x_15173:
        /* <DEDUP_REMOVED lines=28> */
[----:B------:R-:W-:Y:S02]  /*0a60*/  LOP3.LUT R4, R2, 0xffffff80, RZ, 0xc0, !PT ;  /* 0xffffff8002047812 */ /* 0x000fe400078ec0ff */
[----:B------:R-:W-:Y:S02]  /*0a70*/  SHF.R.S32.HI R14, RZ, 0x7, R2 ;  /* 0x00000007ff0e7819 */ /* 0x000fe40000011402 */
[----:B------:R-:W-:Y:S01]  /*0a80*/  SHF.R.S32.HI R6, RZ, 0x4, R3 ;  /* 0x00000004ff067819 */ /* 0x000fe20000011403 */
[----:B------:R-:W-:Y:S01]  /*0a90*/  IMAD.IADD R12, R13, 0x1, -R4 ;  /* 0x000000010d0c7824 */ /* 0x000fe200078e0a04 */
[-C--:B------:R-:W-:Y:S01]  /*0aa0*/  LEA.HI R4, R0, R13.reuse, RZ, 0x5 ;  /* 0x0000000d00047211 */ /* 0x080fe200078f28ff */
[----:B------:R-:W-:Y:S01]  /*0ab0*/  IMAD.HI R2, R14, 0x55555556, RZ ;  /* 0x555555560e027827 */ /* 0x000fe200078e02ff */
[----:B------:R-:W-:Y:S02]  /*0ac0*/  LEA.HI R11, R0, R13, RZ, 0x2 ;  /* 0x0000000d000b7211 */ /* 0x000fe400078f10ff */
[----:B------:R-:W-:Y:S01]  /*0ad0*/  SHF.R.S32.HI R7, RZ, 0x1f, R12 ;  /* 0x0000001fff077819 */ /* 0x000fe2000001140c */
[----:B------:R-:W-:Y:S01]  /*0ae0*/  IMAD.SHL.U32 R5, R4, 0x20, RZ ;  /* 0x0000002004057824 */ /* 0x000fe200078e00ff */
[----:B------:R-:W-:-:S02]  /*0af0*/  LOP3.LUT R4, R3, 0x3fffff0, RZ, 0xc0, !PT ;  /* 0x03fffff003047812 */ /* 0x000fc400078ec0ff */
[----:B------:R-:W-:Y:S02]  /*0b00*/  LEA.HI R8, R7, R12, RZ, 0x2 ;  /* 0x0000000c07087211 */ /* 0x000fe400078f10ff */
[----:B------:R-:W-:Y:S01]  /*0b10*/  LEA.HI R3, R3, R6, RZ, 0x1 ;  /* 0x0000000603037211 */ /* 0x000fe200078f08ff */
[----:B------:R-:W-:Y:S01]  /*0b20*/  IMAD.IADD R4, R13, 0x1, -R4 ;  /* 0x000000010d047824 */ /* 0x000fe200078e0a04 */
[--C-:B------:R-:W-:Y:S02]  /*0b30*/  SHF.R.S32.HI R9, RZ, 0x2, R8.reuse ;  /* 0x00000002ff097819 */ /* 0x100fe40000011408 */
[----:B------:R-:W-:Y:S02]  /*0b40*/  SHF.R.S32.HI R10, RZ, 0x1f, R8 ;  /* 0x0000001fff0a7819 */ /* 0x000fe40000011408 */
[----:B------:R-:W-:Y:S02]  /*0b50*/  LEA.HI R7, R7, R12, RZ, 0x5 ;  /* 0x0000000c07077211 */ /* 0x000fe400078f28ff */
[----:B------:R-:W-:-:S02]  /*0b60*/  LEA.HI R10, R10, R9, RZ, 0x3 ;  /* 0x000000090a0a7211 */ /* 0x000fc400078f18ff */
[----:B------:R-:W-:Y:S02]  /*0b70*/  LOP3.LUT R5, R5, 0xfffffc00, RZ, 0xc0, !PT ;  /* 0xfffffc0005057812 */ /* 0x000fe400078ec0ff */
[----:B------:R-:W-:Y:S02]  /*0b80*/  LOP3.LUT R10, R10, 0xfffffff8, RZ, 0xc0, !PT ;  /* 0xfffffff80a0a7812 */ /* 0x000fe400078ec0ff */
[----:B------:R-:W-:Y:S01]  /*0b90*/  LOP3.LUT R3, R3, 0x1ffffffe, RZ, 0xc0, !PT ;  /* 0x1ffffffe03037812 */ /* 0x000fe200078ec0ff */
[----:B------:R-:W-:Y:S01]  /*0ba0*/  IMAD R4, R4, 0x40, R5 ;  /* 0x0000004004047824 */ /* 0x000fe200078e0205 */
[----:B------:R-:W-:Y:S01]  /*0bb0*/  LEA.HI R2, R2, R2, RZ, 0x1 ;  /* 0x0000000202027211 */ /* 0x000fe200078f08ff */
[----:B------:R-:W-:Y:S01]  /*0bc0*/  IMAD.IADD R10, R9, 0x1, -R10 ;  /* 0x00000001090a7824 */ /* 0x000fe200078e0a0a */
[----:B------:R-:W-:Y:S01]  /*0bd0*/  SHF.R.S32.HI R7, RZ, 0x5, R7 ;  /* 0x00000005ff077819 */ /* 0x000fe20000011407 */
[----:B------:R-:W-:Y:S01]  /*0be0*/  IMAD.IADD R3, R6, 0x1, -R3 ;  /* 0x0000000106037824 */ /* 0x000fe200078e0a03 */
[----:B------:R-:W-:Y:S01]  /*0bf0*/  LOP3.LUT R11, R11, 0xfffffffc, RZ, 0xc0, !PT ;  /* 0xfffffffc0b0b7812 */ /* 0x000fe200078ec0ff */
[----:B------:R-:W-:Y:S01]  /*0c00*/  IMAD R2, R2, -0x3, R14 ;  /* 0xfffffffd02027824 */ /* 0x000fe200078e020e */
[----:B------:R-:W-:Y:S01]  /*0c10*/  LEA.HI R0, R0, R13, RZ, 0x3 ;  /* 0x0000000d00007211 */ /* 0x000fe200078f18ff */
[----:B------:R-:W-:Y:S01]  /*0c20*/  IMAD R7, R7, 0x10, R10 ;  /* 0x0000001007077824 */ /* 0x000fe200078e020a */
[----:B------:R-:W-:Y:S01]  /*0c30*/  LOP3.LUT R8, R8, 0x7ffffffc, RZ, 0xc0, !PT ;  /* 0x7ffffffc08087812 */ /* 0x000fe200078ec0ff */
[----:B------:R-:W-:Y:S01]  /*0c40*/  IMAD R3, R3, 0x8, R4 ;  /* 0x0000000803037824 */ /* 0x000fe200078e0204 */
[----:B------:R-:W-:Y:S01]  /*0c50*/  LOP3.LUT R18, R0, 0xfffffff8, RZ, 0xc0, !PT ;  /* 0xfffffff800127812 */ /* 0x000fe200078ec0ff */
[----:B------:R-:W-:Y:S01]  /*0c60*/  IMAD R5, R2, 0x40, R7 ;  /* 0x0000004002057824 */ /* 0x000fe200078e0207 */
[----:B------:R-:W-:Y:S01]  /*0c70*/  SHF.R.S32.HI R157, RZ, 0x3, R0 ;  /* 0x00000003ff9d7819 */ /* 0x000fe20000011400 */
[----:B------:R-:W-:Y:S01]  /*0c80*/  IMAD.IADD R11, R13, 0x1, -R11 ;  /* 0x000000010d0b7824 */ /* 0x000fe200078e0a0b */
[----:B------:R0:W-:Y:S01]  /*0c90*/  STL [R1+0x2c], R3 ;  /* 0x00002c0301007387 */ /* 0x0001e20000100800 */
[----:B------:R-:W-:-:S02]  /*0ca0*/  IMAD.IADD R8, R12, 0x1, -R8 ;  /* 0x000000010c087824 */ /* 0x000fc400078e0a08 */
[----:B------:R-:W-:Y:S01]  /*0cb0*/  IMAD.IADD R18, R13, 0x1, -R18 ;  /* 0x000000010d127824 */ /* 0x000fe200078e0a12 */
[----:B------:R1:W-:Y:S01]  /*0cc0*/  STL [R1+0x28], R5 ;  /* 0x0000280501007387 */ /* 0x0003e20000100800 */
[----:B------:R-:W-:Y:S02]  /*0cd0*/  IMAD.SHL.U32 R16, R8, 0x2, RZ ;  /* 0x0000000208107824 */ /* 0x000fe400078e00ff */
[----:B------:R-:W-:Y:S02]  /*0ce0*/  IMAD.SHL.U32 R19, R18, 0x8, RZ ;  /* 0x0000000812137824 */ /* 0x000fe400078e00ff */
[C---:B------:R-:W-:Y:S01]  /*0cf0*/  VIADD R156, R16.reuse, 0x8 ;  /* 0x00000008109c7836 */ /* 0x040fe20000000000 */
[----:B0-----:R-:W-:Y:S01]  /*0d00*/  LEA.HI R3, R11, R11, RZ, 0x1 ;  /* 0x0000000b0b037211 */ /* 0x001fe200078f08ff */
[C---:B------:R-:W-:Y:S01]  /*0d10*/  VIADD R155, R16.reuse, 0x10 ;  /* 0x00000010109b7836 */ /* 0x040fe20000000000 */
        /* <DEDUP_REMOVED lines=16> */
.L_x_15225:
[----:B01--4-:R-:W0:Y:S01]  /*0e20*/  LDC.64 R2, c[0x0][0xc88] ;  /* 0x00032200ff027b82 */ /* 0x013e220000000a00 */
[----:B------:R-:W-:Y:S01]  /*0e30*/  ULDC.64 UR8, c[0x0][0xa28] ;  /* 0x00028a0000087ab9 */ /* 0x000fe20000000a00 */
[----:B------:R-:W-:Y:S01]  /*0e40*/  ULDC.64 UR10, c[0x0][0xa18] ;  /* 0x00028600000a7ab9 */ /* 0x000fe20000000a00 */
[----:B------:R-:W-:Y:S01]  /*0e50*/  ULDC UR4, c[0x0][0x424] ;  /* 0x0001090000047ab9 */ /* 0x000fe20000000800 */
[----:B------:R-:W-:Y:S01]  /*0e60*/  ULDC UR7, c[0x0][0x2f0] ;  /* 0x0000bc0000077ab9 */ /* 0x000fe20000000800 */
[----:B0-----:R-:W-:-:S06]  /*0e70*/  IMAD.WIDE R2, R31, 0x4, R2 ;  /* 0x000000041f027825 */ /* 0x001fcc00078e0202 */
[----:B--2---:R-:W2:Y:S01]  /*0e80*/  LDG.E R2, desc[UR54][R2.64] ;  /* 0x0000003602027981 */ /* 0x004ea2000c1e1900 */
        /* <DEDUP_REMOVED lines=16> */
[----:B---3--:R-:W-:Y:S01]  /*0f90*/  MOV R5, UR11 ;  /* 0x0000000b00057c02 */ /* 0x008fe20008000f00 */
        /* <DEDUP_REMOVED lines=28> */
.L_x_15174:
        /* <DEDUP_REMOVED lines=8> */
.L_x_15175:
        /* <DEDUP_REMOVED lines=13> */
.L_x_15176:
[----:B------:R-:W-:Y:S01]  /*12b0*/  ULDC UR7, c[0x0][0x448] ;  /* 0x0001120000077ab9 */ /* 0x000fe20000000800 */
[----:B------:R-:W-:Y:S02]  /*12c0*/  UIMAD UR40, UR6, 0xc0, URZ ;  /* 0x000000c0062878a4 */ /* 0x000fe4000f8e023f */
        /* <DEDUP_REMOVED lines=65> */
.L_x_15177:
[----:B------:R-:W-:Y:S01]  /*16e0*/  UIMAD UR42, UR41, UR4, URZ ;  /* 0x00000004292a72a4 */ /* 0x000fe2000f8e023f */
[----:B------:R-:W-:Y:S01]  /*16f0*/  IMAD.U32 R0, RZ, RZ, UR9 ;  /* 0x00000009ff007e24 */ /* 0x000fe2000f8e00ff */
[----:B------:R-:W-:Y:S01]  /*1700*/  PLOP3.LUT P0, PT, PT, PT, PT, 0x80, 0x0 ;  /* 0x000000000000781c */ /* 0x000fe20003f0f070 */
[----:B------:R-:W-:Y:S01]  /*1710*/  IMAD.U32 R3, RZ, RZ, UR4 ;  /* 0x00000004ff037e24 */ /* 0x000fe2000f8e00ff */
[----:B------:R-:W-:Y:S01]  /*1720*/  CS2R R118, SRZ ;  /* 0x0000000000767805 */ /* 0x000fe2000001ff00 */
[----:B------:R-:W-:Y:S01]  /*1730*/  IMAD.MOV.U32 R20, RZ, RZ, RZ ;  /* 0x000000ffff147224 */ /* 0x000fe200078e00ff */
[----:B------:R-:W-:Y:S02]  /*1740*/  CS2R R116, SRZ ;  /* 0x0000000000747805 */ /* 0x000fe4000001ff00 */
[----:B------:R-:W-:Y:S02]  /*1750*/  CS2R R114, SRZ ;  /* 0x0000000000727805 */ /* 0x000fe4000001ff00 */
[----:B------:R-:W-:Y:S01]  /*1760*/  VIADDMNMX R0, R3, UR42, R0, PT ;  /* 0x0000002a03007c46 */ /* 0x000fe2000b800100 */
[----:B------:R-:W-:Y:S01]  /*1770*/  IMAD.MOV.U32 R3, RZ, RZ, RZ ;  /* 0x000000ffff037224 */ /* 0x000fe200078e00ff */
[----:B------:R-:W-:-:S02]  /*1780*/  CS2R R112, SRZ ;  /* 0x0000000000707805 */ /* 0x000fc4000001ff00 */
[----:B------:R-:W-:Y:S02]  /*1790*/  CS2R R110, SRZ ;  /* 0x00000000006e7805 */ /* 0x000fe4000001ff00 */
[----:B------:R-:W-:Y:S02]  /*17a0*/  R2UR UR56, R0 ;  /* 0x00000000003872ca */ /* 0x000fe400000e0000 */
        /* <DEDUP_REMOVED lines=11> */
[----:B------:R-:W-:-:S06]  /*1860*/  UISETP.GT.AND UP0, UPT, UR56, UR42, UPT ;  /* 0x0000002a3800728c */ /* 0x000fcc000bf04270 */
[----:B------:R-:W-:-:S13]  /*1870*/  PLOP3.LUT P1, PT, PT, PT, UP0, 0x80, 0x0 ;  /* 0x000000000000781c */ /* 0x000fda0003f2f008 */
[----:B------:R-:W-:Y:S05]  /*1880*/  @!P1 BRA `(.L_x_15178) ;  /* 0x0000006c00fc9947 */ /* 0x000fea0003800000 */
[----:B------:R-:W0:Y:S01]  /*1890*/  S2R R2, SR_TID.X ;  /* 0x0000000000027919 */ /* 0x000e220000002100 */
[----:B------:R-:W1:Y:S01]  /*18a0*/  S2UR UR43, SR_CgaCtaId ;  /* 0x00000000002b79c3 */ /* 0x000e620000008800 */
[----:B------:R-:W-:Y:S02]  /*18b0*/  UMOV UR45, 0x400 ;  /* 0x00000400002d7882 */ /* 0x000fe40000000000 */
[----:B-1----:R-:W-:Y:S01]  /*18c0*/  ULEA UR45, UR43, UR45, 0x18 ;  /* 0x0000002d2b2d7291 */ /* 0x002fe2000f8ec03f */
[----:B0-----:R-:W-:-:S05]  /*18d0*/  VIADD R4, R2, 0xffffff80 ;  /* 0xffffff8002047836 */ /* 0x001fca0000000000 */
[----:B------:R-:W-:-:S04]  /*18e0*/  SHF.R.S32.HI R2, RZ, 0x1f, R4 ;  /* 0x0000001fff027819 */ /* 0x000fc80000011404 */
[----:B------:R-:W-:-:S04]  /*18f0*/  LEA.HI R2, R2, R4, RZ, 0x7 ;  /* 0x0000000402027211 */ /* 0x000fc800078f38ff */
[----:B------:R-:W-:-:S05]  /*1900*/  SHF.R.S32.HI R2, RZ, 0x7, R2 ;  /* 0x00000007ff027819 */ /* 0x000fca0000011402 */
        /* <DEDUP_REMOVED lines=28> */
.L_x_15179:
        /* <DEDUP_REMOVED lines=9> */
.L_x_15312:
[----:B------:R-:W-:Y:S05]  /*1b60*/  @!P0 BRA `(.L_x_15181) ;  /* 0x0000000000048947 */ /* 0x000fea0003800000 */
[----:B------:R-:W-:Y:S01]  /*1b70*/  BPT.TRAP 0x1 ;  /* 0x000000040000795c */ /* 0x000fe20000300000 */
.L_x_15181:
[----:B0-----:R-:W-:Y:S01]  /*1b80*/  IMAD.U32 R0, RZ, RZ, UR48 ;  /* 0x00000030ff007e24 */ /* 0x001fe2000f8e00ff */
[----:B------:R-:W-:-:S04]  /*1b90*/  MOV R3, UR47 ;  /* 0x0000002f00037c02 */ /* 0x000fc80008000f00 */
[----:B------:R-:W-:Y:S02]  /*1ba0*/  LEA R3, R3, UR45, 0x3 ;  /* 0x0000002d03037c11 */ /* 0x000fe4000f8e18ff */
[----:B------:R-:W-:-:S04]  /*1bb0*/  SHF.L.U32 R0, R0, 0x1f, RZ ;  /* 0x0000001f00007819 */ /* 0x000fc800000006ff */
[----:B------:R0:W1:Y:S01]  /*1bc0*/  SYNCS.PHASECHK.TRANS64.TRYWAIT P1, [R3+URZ+0x16830], R0 ;  /* 0x01683000030075a7 */ /* 0x000062000802017f */
[----:B------:R-:W-:Y:S05]  /*1bd0*/  @!P0 BRA `(.L_x_15182) ;  /* 0x0000000000048947 */ /* 0x000fea0003800000 */
[----:B------:R-:W-:Y:S01]  /*1be0*/  BPT.TRAP 0x1 ;  /* 0x000000040000795c */ /* 0x000fe20000300000 */
.L_x_15182:
[----:B-1----:R-:W-:Y:S05]  /*1bf0*/  @P1 BRA `(.L_x_15183) ;  /* 0x0000000000081947 */ /* 0x002fea0003800000 */
[----:B------:R-:W1:Y:S02]  /*1c00*/  SYNCS.PHASECHK.TRANS64.TRYWAIT P1, [R3+URZ+0x16830], R0 ;  /* 0x01683000030075a7 */ /* 0x000e64000802017f */
[----:B-1----:R-:W-:Y:S05]  /*1c10*/  @!P1 BRA `(.L_x_15184) ;  /* 0x000000f400d09947 */ /* 0x002fea0003800000 */
.L_x_15183:
        /* <DEDUP_REMOVED lines=35> */
.L_x_15185:
[----:B------:R-:W-:Y:S01]  /*1e50*/  UISETP.NE.AND UP0, UPT, UR53, URZ, UPT ;  /* 0x0000003f3500728c */ /* 0x000fe2000bf05270 */
[----:B------:R-:W-:Y:S01]  /*1e60*/  VIADD R6, R17, UR40 ;  /* 0x0000002811067c36 */ /* 0x000fe20008000000 */
[----:B------:R-:W-:Y:S01]  /*1e70*/  ULDC UR21, c[0x0][0x988] ;  /* 0x0002620000157ab9 */ /* 0x000fe20000000800 */
[----:B------:R-:W-:Y:S01]  /*1e80*/  IMAD.U32 R4, RZ, RZ, UR52 ;  /* 0x00000034ff047e24 */ /* 0x000fe2000f8e00ff */
[----:B------:R-:W-:Y:S01]  /*1e90*/  R2UR UR11, R3 ;  /* 0x00000000030b72ca */ /* 0x000fe200000e0000 */
[----:B------:R-:W-:Y:S01]  /*1ea0*/  UMOV UR10, UR40 ;  /* 0x00000028000a7c82 */ /* 0x000fe20008000000 */
[----:B------:R-:W-:Y:S01]  /*1eb0*/  PLOP3.LUT P1, PT, PT, PT, UP0, 0x80, 0x0 ;  /* 0x000000000000781c */ /* 0x000fe20003f2f008 */
[----:B------:R-:W-:Y:S01]  /*1ec0*/  UIADD3 UR24, UR56, -0x2, URZ ;  /* 0xfffffffe38187890 */ /* 0x000fe2000fffe03f */
[----:B------:R-:W-:Y:S02]  /*1ed0*/  PLOP3.LUT P2, PT, PT, PT, UP0, 0x80, 0x0 ;  /* 0x000000000000781c */ /* 0x000fe40003f4f008 */
[----:B------:R-:W-:-:S02]  /*1ee0*/  CS2R R118, SRZ ;  /* 0x0000000000767805 */ /* 0x000fc4000001ff00 */
[----:B------:R-:W-:Y:S01]  /*1ef0*/  CS2R R116, SRZ ;  /* 0x0000000000747805 */ /* 0x000fe2000001ff00 */
[----:B------:R-:W-:Y:S01]  /*1f00*/  @UP0 ULDC UR6, c[0x0][0x44c] ;  /* 0x0001130000060ab9 */ /* 0x000fe20000000800 */
[----:B------:R-:W-:Y:S01]  /*1f10*/  @UP0 ULDC UR14, c[0x0][0x450] ;  /* 0x00011400000e0ab9 */ /* 0x000fe20000000800 */
[----:B------:R-:W-:Y:S02]  /*1f20*/  CS2R R114, SRZ ;  /* 0x0000000000727805 */ /* 0x000fe4000001ff00 */
[----:B------:R-:W-:Y:S02]  /*1f30*/  CS2R R112, SRZ ;  /* 0x0000000000707805 */ /* 0x000fe4000001ff00 */
[----:B------:R-:W-:Y:S02]  /*1f40*/  CS2R R110, SRZ ;  /* 0x00000000006e7805 */ /* 0x000fe4000001ff00 */
[----:B------:R-:W-:Y:S02]  /*1f50*/  CS2R R108, SRZ ;  /* 0x00000000006c7805 */ /* 0x000fe4000001ff00 */
[----:B------:R-:W-:-:S02]  /*1f60*/  CS2R R106, SRZ ;  /* 0x00000000006a7805 */ /* 0x000fc4000001ff00 */
[----:B------:R-:W-:Y:S01]  /*1f70*/  CS2R R104, SRZ ;  /* 0x0000000000687805 */ /* 0x000fe2000001ff00 */
[----:B01----:R-:W-:Y:S01]  /*1f80*/  @P1 IMAD.HI.U32 R0, R6, UR6, RZ ;  /* 0x0000000606001c27 */ /* 0x003fe2000f8e00ff */
[----:B------:R-:W-:-:S04]  /*1f90*/  @UP0 ULDC UR6, c[0x0][0x450] ;  /* 0x0001140000060ab9 */ /* 0x000fc80000000800 */
[----:B------:R-:W-:Y:S01]  /*1fa0*/  @P2 SHF.R.U32.HI R6, RZ, UR6, R0 ;  /* 0x00000006ff062c19 */ /* 0x000fe20008011600 */
[----:B------:R-:W-:Y:S02]  /*1fb0*/  UMOV UR6, 0xffffff80 ;  /* 0xffffff8000067882 */ /* 0x000fe40000000000 */
[----:B------:R-:W-:Y:S02]  /*1fc0*/  UIMAD UR6, UR56, UR6, 0x80 ;  /* 0x00000080380674a4 */ /* 0x000fe4000f8e0206 */
[----:B------:R-:W0:Y:S04]  /*1fd0*/  SHFL.IDX PT, R0, R6, 0x1, 0x1c1f ;  /* 0x003c1f0006007f89 */ /* 0x000e2800000e0000 */
[----:B------:R-:W-:Y:S01]  /*1fe0*/  IMAD.U32 R5, RZ, RZ, UR6 ;  /* 0x00000006ff057e24 */ /* 0x000fe2000f8e00ff */
[----:B------:R-:W1:Y:S01]  /*1ff0*/  SHFL.IDX PT, R6, R6, RZ, 0x1c1f ;  /* 0x001c1fff06067589 */ /* 0x000e6200000e0000 */
[----:B------:R-:W-:-:S02]  /*2000*/  @UP0 ULDC UR6, c[0x0][0x44c] ;  /* 0x0001130000060ab9 */ /* 0x000fc40000000800 */
[----:B------:R-:W-:Y:S01]  /*2010*/  UIMAD.WIDE.U32 UR6, UR40, UR6, URZ ;  /* 0x00000006280672a5 */ /* 0x000fe2000f8e003f */
[C-C-:B------:R-:W-:Y:S01]  /*2020*/  IADD3 R97, -R16.reuse, 0x1, R5.reuse ;  /* 0x0000000110617810 */ /* 0x140fe20007ffe105 */
[----:B------:R-:W-:Y:S01]  /*2030*/  UIADD3 UR6, UR11, 0x16840, URZ ;  /* 0x000168400b067890 */ /* 0x000fe2000fffe03f */
[----:B------:R-:W-:Y:S01]  /*2040*/  IADD3 R2, -R16, UR51, R5 ;  /* 0x0000003310027c10 */ /* 0x000fe2000fffe105 */
[----:B------:R-:W-:Y:S01]  /*2050*/  @UP0 USHF.R.U32.HI UR10, URZ, UR14, UR7 ;  /* 0x0000000e3f0a0299 */ /* 0x000fe20008011607 */
[----:B------:R-:W-:Y:S01]  /*2060*/  IADD3 R97, -R4, UR51, R97 ;  /* 0x0000003304617c10 */ /* 0x000fe2000fffe161 */
[----:B------:R-:W-:Y:S02]  /*2070*/  UPRMT UR6, UR43, 0x654, UR6 ;  /* 0x000006542b067896 */ /* 0x000fe40008000006 */
[----:B------:R-:W-:-:S04]  /*2080*/  UIADD3 UR7, UR10, UR51, -UR52 ;  /* 0x000000330a077290 */ /* 0x000fc8000fffe834 */
[----:B------:R-:W-:-:S03]  /*2090*/  USHF.R.S32.HI UR10, URZ, 0x1f, UR7 ;  /* 0x0000001f3f0a7899 */ /* 0x000fc60008011407 */
        /* <DEDUP_REMOVED lines=128> */
[----:B------:R-:W-:Y:S02]  /*28a0*/  CS2R R102, SRZ ;  /* 0x0000000000667805 */ /* 0x000fe4000001ff00 */
[----:B------:R-:W-:Y:S02]  /*28b0*/  FSEL R64, R64, -INF , P2 ;  /* 0xff80000040407808 */ /* 0x000fe40001000000 */
[C---:B------:R-:W-:Y:S01]  /*28c0*/  FSETP.NEU.FTZ.AND P1, PT, R0.reuse, -INF , PT ;  /* 0xff8000000000780b */ /* 0x040fe20003f3d000 */
[----:B------:R-:W-:Y:S01]  /*28d0*/  FMUL.FTZ R4, R0, UR21 ;  /* 0x0000001500047c20 */ /* 0x000fe20008410000 */
[----:B------:R-:W-:-:S04]  /*28e0*/  ISETP.GT.AND P2, PT, R2, 0x58, PT ;  /* 0x000000580200780c */ /* 0x000fc80003f44270 */
[----:B------:R-:W-:Y:S02]  /*28f0*/  FSEL R4, R4, RZ, P1 ;  /* 0x000000ff04047208 */ /* 0x000fe40000800000 */
[----:B------:R-:W-:Y:S02]  /*2900*/  ISETP.GT.AND P1, PT, R2, RZ, PT ;  /* 0x000000ff0200720c */ /* 0x000fe40003f24270 */
        /* <DEDUP_REMOVED lines=65> */
[----:B------:R-:W-:Y:S01]  /*2d20*/  FFMA.FTZ R123, R86, UR21, -R4 ;  /* 0x00000015567b7c23 */ /* 0x000fe20008010804 */
[----:B------:R-:W-:-:S02]  /*2d30*/  FMNMX.FTZ R20, R56, R31, !PT ;  /* 0x0000001f38147209 */ /* 0x000fc40007810000 */
[----:B------:R-:W-:Y:S02]  /*2d40*/  CS2R R100, SRZ ;  /* 0x0000000000647805 */ /* 0x000fe4000001ff00 */
[----:B------:R-:W-:Y:S01]  /*2d50*/  ISETP.GT.AND P1, PT, R2, 0x49, PT ;  /* 0x000000490200780c */ /* 0x000fe20003f24270 */
[----:B------:R-:W-:Y:S01]  /*2d60*/  MUFU.EX2 R10, R10 ;  /* 0x0000000a000a7308 */ /* 0x000fe20000000800 */
[----:B------:R-:W-:Y:S02]  /*2d70*/  FMNMX.FTZ R31, R57, R20, !PT ;  /* 0x00000014391f7209 */ /* 0x000fe40007810000 */
[----:B------:R-:W-:Y:S02]  /*2d80*/  CS2R R98, SRZ ;  /* 0x0000000000627805 */ /* 0x000fe4000001ff00 */
[----:B------:R-:W-:Y:S02]  /*2d90*/  FSEL R61, R61, -INF , P1 ;  /* 0xff8000003d3d7808 */ /* 0x000fe40000800000 */
[----:B------:R-:W-:-:S02]  /*2da0*/  CS2R R96, SRZ ;  /* 0x0000000000607805 */ /* 0x000fc4000001ff00 */
[----:B------:R-:W-:Y:S02]  /*2db0*/  FMNMX.FTZ R20, R60, R31, !PT ;  /* 0x0000001f3c147209 */ /* 0x000fe40007810000 */
[----:B------:R-:W-:Y:S02]  /*2dc0*/  CS2R R94, SRZ ;  /* 0x00000000005e7805 */ /* 0x000fe4000001ff00 */
[----:B------:R-:W-:Y:S01]  /*2dd0*/  ISETP.GT.AND P1, PT, R2, 0x51, PT ;  /* 0x000000510200780c */ /* 0x000fe20003f24270 */
[----:B------:R-:W-:Y:S01]  /*2de0*/  MUFU.EX2 R147, R147 ;  /* 0x0000009300937308 */ /* 0x000fe20000000800 */
[----:B------:R-:W-:Y:S02]  /*2df0*/  FMNMX.FTZ R27, R61, R20, !PT ;  /* 0x000000143d1b7209 */ /* 0x000fe40007810000 */
[----:B------:R-:W-:Y:S02]  /*2e00*/  CS2R R92, SRZ ;  /* 0x00000000005c7805 */ /* 0x000fe4000001ff00 */
[----:B------:R-:W-:-:S02]  /*2e10*/  FSEL R65, R65, -INF , P1 ;  /* 0xff80000041417808 */ /* 0x000fc40000800000 */
[----:B------:R-:W-:Y:S02]  /*2e20*/  CS2R R90, SRZ ;  /* 0x00000000005a7805 */ /* 0x000fe4000001ff00 */
[----:B------:R-:W-:Y:S02]  /*2e30*/  FMNMX.FTZ R20, R64, R27, !PT ;  /* 0x0000001b40147209 */ /* 0x000fe40007810000 */
[----:B------:R-:W-:Y:S02]  /*2e40*/  CS2R R88, SRZ ;  /* 0x0000000000587805 */ /* 0x000fe4000001ff00 */
[C---:B------:R-:W-:Y:S01]  /*2e50*/  ISETP.GT.AND P1, PT, R2.reuse, 0x59, PT ;  /* 0x000000590200780c */ /* 0x040fe20003f24270 */
[----:B------:R-:W-:Y:S01]  /*2e60*/  MUFU.EX2 R12, R12 ;  /* 0x0000000c000c7308 */ /* 0x000fe20000000800 */
[----:B------:R-:W-:Y:S02]  /*2e70*/  FMNMX.FTZ R27, R65, R20, !PT ;  /* 0x00000014411b7209 */ /* 0x000fe40007810000 */
[----:B------:R-:W-:-:S02]  /*2e80*/  ISETP.GT.AND P2, PT, R2, 0x60, PT ;  /* 0x000000600200780c */ /* 0x000fc40003f44270 */
        /* <DEDUP_REMOVED lines=30> */
[----:B------:R-:W-:Y:S01]  /*3070*/  FMNMX.FTZ R15, R81, R34, !PT ;  /* 0x00000022510f7209 */ /* 0x000fe20007810000 */
[--C-:B------:R-:W-:Y:S01]  /*3080*/  FFMA.FTZ R34, R63, UR21, -R4.reuse ;  /* 0x000000153f227c23 */ /* 0x100fe20008010804 */
[----:B------:R-:W-:Y:S01]  /*3090*/  FSEL R85, R85, -INF , P1 ;  /* 0xff80000055557808 */ /* 0x000fe20000800000 */
[----:B------:R-:W-:Y:S01]  /*30a0*/  FFMA.FTZ R4, R87, UR21, -R4 ;  /* 0x0000001557047c23 */ /* 0x000fe20008010804 */
[----:B------:R-:W-:-:S03]  /*30b0*/  FMNMX.FTZ R2, R84, R15, !PT ;  /* 0x0000000f54027209 */ /* 0x000fc60007810000 */
[----:B------:R-:W-:Y:S01]  /*30c0*/  MUFU.EX2 R139, R139 ;  /* 0x0000008b008b7308 */ /* 0x000fe20000000800 */
[----:B------:R-:W-:-:S05]  /*30d0*/  FMNMX.FTZ R2, R85, R2, !PT ;  /* 0x0000000255027209 */ /* 0x000fca0007810000 */
[----:B------:R-:W1:Y:S02]  /*30e0*/  SHFL.BFLY PT, R13, R2, 0x2, 0x1f ;  /* 0x0c401f00020d7f89 */ /* 0x000e6400000e0000 */
        /* <DEDUP_REMOVED lines=25> */
[----:B0-----:R-:W-:Y:S01]  /*3280*/  FADD.FTZ R24, R149, R6 ;  /* 0x0000000695187221 */ /* 0x001fe20000010000 */
        /* <DEDUP_REMOVED lines=12> */
[----:B------:R-:W-:Y:S01]  /*3350*/  F2FP.F16.F32.PACK_AB R149, R6, R149 ;  /* 0x000000950695723e */ /* 0x000fe200000000ff */
        /* <DEDUP_REMOVED lines=14> */
[----:B------:R-:W-:-:S02]  /*3440*/  FFMA.FTZ R84, R84, UR21, -R9 ;  /* 0x0000001554547c23 */ /* 0x000fc40008010809 */
        /* <DEDUP_REMOVED lines=10> */
[----:B------:R-:W-:Y:S01]  /*34f0*/  FADD.FTZ R24, R10, R33 ;  /* 0x000000210a187221 */ /* 0x000fe20000010000 */
[----:B------:R-:W-:Y:S01]  /*3500*/  FFMA.FTZ R33, R69, UR21, -R9 ;  /* 0x0000001545217c23 */ /* 0x000fe20008010809 */
[----:B------:R-:W2:Y:S01]  /*3510*/  MUFU.EX2 R146, R146 ;  /* 0x0000009200927308 */ /* 0x000ea20000000800 */
[----:B0-----:R-:W-:Y:S01]  /*3520*/  FADD.FTZ R28, R144, R35 ;  /* 0x00000023901c7221 */ /* 0x001fe20000010000 */
[----:B------:R-:W-:-:S06]  /*3530*/  FFMA.FTZ R9, R85, UR21, -R9 ;  /* 0x0000001555097c23 */ /* 0x000fcc0008010809 */
        /* <DEDUP_REMOVED lines=11> */
[C---:B------:R-:W-:Y:S02]  /*35f0*/  F2FP.F16.F32.PACK_AB R141, R14.reuse, R141 ;  /* 0x0000008d0e8d723e */ /* 0x040fe400000000ff */
[----:B------:R-:W-:Y:S01]  /*3600*/  F2FP.F16.F32.PACK_AB R146, R13, R146 ;  /* 0x000000920d92723e */ /* 0x000fe200000000ff */
        /* <DEDUP_REMOVED lines=94> */
[----:B------:R1:W2:Y:S01]  /*3bf0*/  MUFU.EX2 R6, R4 ;  /* 0x0000000400067308 */ /* 0x0002a20000000800 */
[----:B0-----:R-:W-:-:S04]  /*3c00*/  FADD.FTZ R10, R84, R5 ;  /* 0x00000005540a7221 */ /* 0x001fc80000010000 */
[C---:B-1----:R-:W-:Y:S01]  /*3c10*/  FADD.FTZ R4, R9.reuse, R10 ;  /* 0x0000000a09047221 */ /* 0x042fe20000010000 */
[----:B------:R-:W-:Y:S01]  /*3c20*/  F2FP.F16.F32.PACK_AB R122, R9, R84 ;  /* 0x00000054097a723e */ /* 0x000fe200000000ff */
        /* <DEDUP_REMOVED lines=9> */
.L_x_15197:
[----:B------:R-:W-:Y:S01]  /*3cc0*/  ISETP.NE.AND P2, PT, RZ, UR44, PT ;  /* 0x0000002cff007c0c */ /* 0x000fe2000bf45270 */
[----:B------:R-:W-:-:S04]  /*3cd0*/  UISETP.NE.AND UP0, UPT, UR23, 0x1, UPT ;  /* 0x000000011700788c */ /* 0x000fc8000bf05270 */
[----:B------:R-:W-:-:S04]  /*3ce0*/  USEL UR48, URZ, 0x1, UP0 ;  /* 0x000000013f307887 */ /* 0x000fc80008000000 */
[----:B------:R-:W-:-:S04]  /*3cf0*/  ULOP3.LUT UR48, UR25, UR48, URZ, 0x3c, !UPT ;  /* 0x0000003019307292 */ /* 0x000fc8000f8e3c3f */
[----:B------:R-:W-:Y:S08]  /*3d00*/  @P2 BRA `(.L_x_15187) ;  /* 0x0000000000382947 */ /* 0x000ff00003800000 */
[----:B------:R-:W-:Y:S05]  /*3d10*/  @!P0 BRA `(.L_x_15188) ;  /* 0x0000000000048947 */ /* 0x000fea0003800000 */
[----:B------:R-:W-:Y:S01]  /*3d20*/  BPT.TRAP 0x1 ;  /* 0x000000040000795c */ /* 0x000fe20000300000 */
.L_x_15188:
        /* <DEDUP_REMOVED lines=9> */
.L_x_15189:
[----:B-1----:R-:W-:Y:S05]  /*3dc0*/  @P1 BRA `(.L_x_15187) ;  /* 0x0000000000081947 */ /* 0x002fea0003800000 */
[----:B------:R-:W1:Y:S02]  /*3dd0*/  SYNCS.PHASECHK.TRANS64.TRYWAIT P1, [UR6+0x16830], R0 ;  /* 0x01683000ff0075a7 */ /* 0x000e640008020146 */
[----:B-1----:R-:W-:Y:S05]  /*3de0*/  @!P1 BRA `(.L_x_15190) ;  /* 0x000000d400709947 */ /* 0x002fea0003800000 */
.L_x_15187:
[----:B------:R-:W2:Y:S01]  /*3df0*/  S2R R2, SR_TID.X ;  /* 0x0000000000027919 */ /* 0x000ea20000002100 */
        /* <DEDUP_REMOVED lines=29> */
.L_x_15192:
[----:B------:R-:W-:Y:S01]  /*3fd0*/  ULEA UR6, UR23, UR45, 0x3 ;  /* 0x0000002d17067291 */ /* 0x000fe2000f8e183f */
[----:B------:R-:W-:-:S05]  /*3fe0*/  IMAD.U32 R0, RZ, RZ, UR25 ;  /* 0x00000019ff007e24 */ /* 0x000fca000f8e00ff */
[----:B------:R-:W-:-:S04]  /*3ff0*/  SHF.L.U32 R0, R0, 0x1f, RZ ;  /* 0x0000001f00007819 */ /* 0x000fc800000006ff */
[----:B------:R0:W1:Y:S01]  /*4000*/  SYNCS.PHASECHK.TRANS64.TRYWAIT P1, [UR6+0x16850], R0 ;  /* 0x01685000ff0075a7 */ /* 0x0000620008020146 */
[----:B------:R-:W-:Y:S05]  /*4010*/  @!P0 BRA `(.L_x_15193) ;  /* 0x0000000000048947 */ /* 0x000fea0003800000 */
[----:B------:R-:W-:Y:S01]  /*4020*/  BPT.TRAP 0x1 ;  /* 0x000000040000795c */ /* 0x000fe20000300000 */
.L_x_15193:
[----:B-1----:R-:W-:Y:S05]  /*4030*/  @P1 BRA `(.L_x_15191) ;  /* 0x0000000000081947 */ /* 0x002fea0003800000 */
[----:B------:R-:W1:Y:S02]  /*4040*/  SYNCS.PHASECHK.TRANS64.TRYWAIT P1, [UR6+0x16850], R0 ;  /* 0x01685000ff0075a7 */ /* 0x000e640008020146 */
[----:B-1----:R-:W-:Y:S05]  /*4050*/  @!P1 BRA `(.L_x_15194) ;  /* 0x000000d000ec9947 */ /* 0x002fea0003800000 */
.L_x_15191:
        /* <DEDUP_REMOVED lines=52> */
.L_x_15195:
        /* <DEDUP_REMOVED lines=13> */
[----:B------:R-:W-:-:S04]  /*4470*/  ULEA UR6, UR47, UR45, 0x3 ;  /* 0x0000002d2f067291 */ /* 0x000fc8000f8e183f */
[----:B------:R-:W-:Y:S01]  /*4480*/  VIADD R0, R0, -UR52 ;  /* 0x8000003400007c36 */ /* 0x000fe20008000000 */
[----:B------:R-:W-:-:S04]  /*4490*/  UIADD3 UR6, UR6, 0x16840, URZ ;  /* 0x0001684006067890 */ /* 0x000fc8000fffe03f */
[----:B------:R-:W-:-:S09]  /*44a0*/  UPRMT UR6, UR43, 0x654, UR6 ;  /* 0x000006542b067896 */ /* 0x000fd20008000006 */
[----:B------:R-:W-:Y:S01]  /*44b0*/  SYNCS.ARRIVE.TRANS64.RED.A1T0 RZ, [UR6], RZ ;  /* 0x000000ffffff79a7 */ /* 0x000fe20008100406 */
        /* <DEDUP_REMOVED lines=99> */
[----:B0-----:R-:W-:-:S05]  /*4af0*/  IMAD.IADD R0, R0, 0x1, R9 ;  /* 0x0000000100007824 */ /* 0x001fca00078e0209 */
[C---:B------:R-:W-:Y:S02]  /*4b00*/  ISETP.GT.AND P2, PT, R0.reuse, RZ, PT ;  /* 0x000000ff0000720c */ /* 0x040fe40003f44270 */
[----:B------:R-:W-:Y:S02]  /*4b10*/  ISETP.GT.AND P3, PT, R0, 0x1, PT ;  /* 0x000000010000780c */ /* 0x000fe40003f64270 */
[----:B------:R-:W-:Y:S02]  /*4b20*/  FSEL R26, R26, -INF , P2 ;  /* 0xff8000001a1a7808 */ /* 0x000fe40001000000 */
[C---:B------:R-:W-:Y:S02]  /*4b30*/  ISETP.GT.AND P2, PT, R0.reuse, 0x8, PT ;  /* 0x000000080000780c */ /* 0x040fe40003f44270 */
[----:B------:R-:W-:Y:S02]  /*4b40*/  FSEL R27, R27, -INF , P3 ;  /* 0xff8000001b1b7808 */ /* 0x000fe40001800000 */
[----:B------:R-:W-:-:S02]  /*4b50*/  ISETP.GT.AND P3, PT, R0, 0x9, PT ;  /* 0x000000090000780c */ /* 0x000fc40003f64270 */
[----:B-1----:R-:W-:Y:S02]  /*4b60*/  FMNMX.FTZ R10, R8, R7, !PT ;  /* 0x00000007080a7209 */ /* 0x002fe40007810000 */
[----:B------:R-:W-:Y:S02]  /*4b70*/  FSEL R30, R30, -INF , P2 ;  /* 0xff8000001e1e7808 */ /* 0x000fe40001000000 */
[C---:B------:R-:W-:Y:S01]  /*4b80*/  ISETP.GT.AND P2, PT, R0.reuse, 0x10, PT ;  /* 0x000000100000780c */ /* 0x040fe20003f44270 */
[----:B------:R-:W0:Y:S01]  /*4b90*/  SHFL.BFLY PT, R7, R10, 0x1, 0x1f ;  /* 0x0c201f000a077f89 */ /* 0x000e2200000e0000 */
[----:B------:R-:W-:Y:S02]  /*4ba0*/  FSEL R31, R31, -INF , P3 ;  /* 0xff8000001f1f7808 */ /* 0x000fe40001800000 */
[----:B------:R-:W-:Y:S02]  /*4bb0*/  ISETP.GT.AND P3, PT, R0, 0x11, PT ;  /* 0x000000110000780c */ /* 0x000fe40003f64270 */
[----:B------:R-:W-:-:S02]  /*4bc0*/  FSEL R34, R34, -INF , P2 ;  /* 0xff80000022227808 */ /* 0x000fc40001000000 */
[C---:B------:R-:W-:Y:S02]  /*4bd0*/  ISETP.GT.AND P2, PT, R0.reuse, 0x18, PT ;  /* 0x000000180000780c */ /* 0x040fe40003f44270 */
[----:B------:R-:W-:Y:S02]  /*4be0*/  FSEL R35, R35, -INF , P3 ;  /* 0xff80000023237808 */ /* 0x000fe40001800000 */
[----:B------:R-:W-:Y:S02]  /*4bf0*/  ISETP.GT.AND P3, PT, R0, 0x19, PT ;  /* 0x000000190000780c */ /* 0x000fe40003f64270 */
[----:B------:R-:W-:Y:S02]  /*4c00*/  FSEL R38, R38, -INF , P2 ;  /* 0xff80000026267808 */ /* 0x000fe40001000000 */
[----:B------:R-:W-:Y:S02]  /*4c10*/  ISETP.GT.AND P2, PT, R0, 0x20, PT ;  /* 0x000000200000780c */ /* 0x000fe40003f44270 */
[----:B------:R-:W-:-:S02]  /*4c20*/  FSEL R39, R39, -INF , P3 ;  /* 0xff80000027277808 */ /* 0x000fc40001800000 */
[----:B------:R-:W-:Y:S02]  /*4c30*/  ISETP.GT.AND P3, PT, R0, 0x21, PT ;  /* 0x000000210000780c */ /* 0x000fe40003f64270 */
[----:B------:R-:W-:Y:S02]  /*4c40*/  FSEL R42, R42, -INF , P2 ;  /* 0xff8000002a2a7808 */ /* 0x000fe40001000000 */
[----:B------:R-:W-:Y:S02]  /*4c50*/  ISETP.GT.AND P2, PT, R0, 0x28, PT ;  /* 0x000000280000780c */ /* 0x000fe40003f44270 */
[----:B0-----:R-:W-:Y:S02]  /*4c60*/  FMNMX.FTZ R2, R10, R7, !PT ;  /* 0x000000070a027209 */ /* 0x001fe40007810000 */
[----:B------:R-:W-:Y:S02]  /*4c70*/  FMNMX.FTZ R10, R26, R5, !PT ;  /* 0x000000051a0a7209 */ /* 0x000fe40007810000 */
[----:B------:R-:W-:Y:S01]  /*4c80*/  FSEL R43, R43, -INF , P3 ;  /* 0xff8000002b2b7808 */ /* 0x000fe20001800000 */
[----:B------:R-:W-:Y:S01]  /*4c90*/  FMUL.FTZ R7, R2, UR21 ;  /* 0x0000001502077c20 */ /* 0x000fe20008410000 */
        /* <DEDUP_REMOVED lines=72> */
[----:B------:R-:W-:-:S02]  /*5120*/  FMNMX.FTZ R0, R86, R21, !PT ;  /* 0x0000001556007209 */ /* 0x000fc40007810000 */
[----:B------:R-:W-:Y:S02]  /*5130*/  FSETP.NEU.FTZ.AND P1, PT, R2, -INF , PT ;  /* 0xff8000000200780b */ /* 0x000fe40003f3d000 */
[----:B------:R-:W-:Y:S02]  /*5140*/  FMNMX.FTZ R0, R87, R0, !PT ;  /* 0x0000000057007209 */ /* 0x000fe40007810000 */
[----:B------:R-:W-:-:S03]  /*5150*/  FSEL R7, R7, RZ, P1 ;  /* 0x000000ff07077208 */ /* 0x000fc60000800000 */
[----:B------:R-:W0:Y:S02]  /*5160*/  SHFL.BFLY PT, R21, R0, 0x2, 0x1f ;  /* 0x0c401f0000157f89 */ /* 0x000e2400000e0000 */
        /* <DEDUP_REMOVED lines=22> */
[----:B0-----:R-:W-:Y:S01]  /*52d0*/  FMNMX.FTZ R20, R0, R21, !PT ;  /* 0x0000001500147209 */ /* 0x001fe20007810000 */
[--C-:B------:R-:W-:Y:S01]  /*52e0*/  FFMA.FTZ R29, R61, UR21, -R7.reuse ;  /* 0x000000153d1d7c23 */ /* 0x100fe20008010807 */
[--C-:B------:R-:W-:Y:S01]  /*52f0*/  FFMA.FTZ R128, R64, UR21, -R7.reuse ;  /* 0x0000001540807c23 */ /* 0x100fe20008010807 */
[--C-:B------:R-:W-:Y:S01]  /*5300*/  FFMA.FTZ R28, R65, UR21, -R7.reuse ;  /* 0x00000015411c7c23 */ /* 0x100fe20008010807 */
[--C-:B------:R-:W-:Y:S01]  /*5310*/  FFMA.FTZ R130, R68, UR21, -R7.reuse ;  /* 0x0000001544827c23 */ /* 0x100fe20008010807 */
[----:B-1----:R-:W0:Y:S01]  /*5320*/  SHFL.BFLY PT, R33, R20, 0x1, 0x1f ;  /* 0x0c201f0014217f89 */ /* 0x002e2200000e0000 */
        /* <DEDUP_REMOVED lines=11> */
[----:B------:R-:W-:Y:S01]  /*53e0*/  MUFU.EX2 R144, R144 ;  /* 0x0000009000907308 */ /* 0x000fe20000000800 */
[----:B0-----:R-:W-:-:S07]  /*53f0*/  FMNMX.FTZ R0, R20, R33, !PT ;  /* 0x0000002114007209 */ /* 0x001fce0007810000 */
[----:B------:R-:W-:Y:S01]  /*5400*/  MUFU.EX2 R146, R146 ;  /* 0x0000009200927308 */ /* 0x000fe20000000800 */
[C---:B------:R-:W-:Y:S01]  /*5410*/  FSETP.NEU.FTZ.AND P2, PT, R0.reuse, -INF , PT ;  /* 0xff8000000000780b */ /* 0x040fe20003f5d000 */
[----:B------:R-:W-:-:S06]  /*5420*/  FMUL.FTZ R33, R0, UR21 ;  /* 0x0000001500217c20 */ /* 0x000fcc0008410000 */
[----:B------:R-:W-:Y:S01]  /*5430*/  MUFU.EX2 R11, R11 ;  /* 0x0000000b000b7308 */ /* 0x000fe20000000800 */
[----:B------:R-:W-:-:S05]  /*5440*/  FSEL R33, R33, RZ, P2 ;  /* 0x000000ff21217208 */ /* 0x000fca0001000000 */
        /* <DEDUP_REMOVED lines=37> */
[----:B------:R-:W-:-:S02]  /*56a0*/  FFMA.FTZ R123, R86, UR21, -R33 ;  /* 0x00000015567b7c23 */ /* 0x000fc40008010821 */
[----:B------:R-:W-:-:S03]  /*56b0*/  FADD.FTZ R39, R8, R39 ;  /* 0x0000002708277221 */ /* 0x000fc60000010000 */
[----:B------:R-:W0:Y:S01]  /*56c0*/  MUFU.EX2 R151, R151 ;  /* 0x0000009700977308 */ /* 0x000e220000000800 */
[----:B-1----:R-:W-:Y:S01]  /*56d0*/  FFMA.FTZ R4, R6, R3, R149 ;  /* 0x0000000306047223 */ /* 0x002fe20000010095 */
[----:B------:R-:W-:Y:S01]  /*56e0*/  FADD.FTZ R38, R150, R39 ;  /* 0x0000002796267221 */ /* 0x000fe20000010000 */
[----:B------:R-:W-:-:S03]  /*56f0*/  FFMA.FTZ R39, R75, UR21, -R33 ;  /* 0x000000154b277c23 */ /* 0x000fc60008010821 */
        /* <DEDUP_REMOVED lines=23> */
[----:B--2---:R-:W-:-:S06]  /*5870*/  FFMA.FTZ R41, R67, UR21, -R33 ;  /* 0x0000001543297c23 */ /* 0x004fcc0008010821 */
        /* <DEDUP_REMOVED lines=95> */
.L_x_15196:
        /* <DEDUP_REMOVED lines=78> */
.L_x_15186:
        /* <DEDUP_REMOVED lines=8> */
.L_x_15209:
        /* <DEDUP_REMOVED lines=9> */
.L_x_15200:
[----:B------:R-:W-:Y:S01]  /*6460*/  ULEA UR6, UR47, UR45, 0x3 ;  /* 0x0000002d2f067291 */ /* 0x000fe2000f8e183f */
[----:B------:R-:W-:-:S05]  /*6470*/  IMAD.U32 R0, RZ, RZ, UR48 ;  /* 0x00000030ff007e24 */ /* 0x000fca000f8e00ff */
[----:B------:R-:W-:-:S04]  /*6480*/  SHF.L.U32 R0, R0, 0x1f, RZ ;  /* 0x0000001f00007819 */ /* 0x000fc800000006ff */
[----:B------:R0:W1:Y:S01]  /*6490*/  SYNCS.PHASECHK.TRANS64.TRYWAIT P1, [UR6+0x16830], R0 ;  /* 0x01683000ff0075a7 */ /* 0x0000620008020146 */
[----:B------:R-:W-:Y:S05]  /*64a0*/  @!P0 BRA `(.L_x_15201) ;  /* 0x0000000000048947 */ /* 0x000fea0003800000 */
[----:B------:R-:W-:Y:S01]  /*64b0*/  BPT.TRAP 0x1 ;  /* 0x000000040000795c */ /* 0x000fe20000300000 */
.L_x_15201:
[----:B-1----:R-:W-:Y:S05]  /*64c0*/  @P1 BRA `(.L_x_15199) ;  /* 0x0000000000081947 */ /* 0x002fea0003800000 */
[----:B------:R-:W1:Y:S02]  /*64d0*/  SYNCS.PHASECHK.TRANS64.TRYWAIT P1, [UR6+0x16830], R0 ;  /* 0x01683000ff0075a7 */ /* 0x000e640008020146 */
[----:B-1----:R-:W-:Y:S05]  /*64e0*/  @!P1 BRA `(.L_x_15202) ;  /* 0x000000ac00e09947 */ /* 0x002fea0003800000 */
.L_x_15199:
[----:B------:R-:W2:Y:S01]  /*64f0*/  S2R R2, SR_TID.X ;  /* 0x0000000000027919 */ /* 0x000ea20000002100 */
        /* <DEDUP_REMOVED lines=26> */
.L_x_15204:
[----:B------:R-:W-:Y:S01]  /*66a0*/  ULEA UR6, UR22, UR45, 0x3 ;  /* 0x0000002d16067291 */ /* 0x000fe2000f8e183f */
[----:B------:R-:W-:-:S05]  /*66b0*/  IMAD.U32 R0, RZ, RZ, UR23 ;  /* 0x00000017ff007e24 */ /* 0x000fca000f8e00ff */
[----:B------:R-:W-:-:S04]  /*66c0*/  SHF.L.U32 R0, R0, 0x1f, RZ ;  /* 0x0000001f00007819 */ /* 0x000fc800000006ff */
[----:B------:R0:W1:Y:S01]  /*66d0*/  SYNCS.PHASECHK.TRANS64.TRYWAIT P1, [UR6+0x16850], R0 ;  /* 0x01685000ff0075a7 */ /* 0x0000620008020146 */
[----:B------:R-:W-:Y:S05]  /*66e0*/  @!P0 BRA `(.L_x_15205) ;  /* 0x0000000000048947 */ /* 0x000fea0003800000 */
[----:B------:R-:W-:Y:S01]  /*66f0*/  BPT.TRAP 0x1 ;  /* 0x000000040000795c */ /* 0x000fe20000300000 */
.L_x_15205:
[----:B-1----:R-:W-:Y:S05]  /*6700*/  @P1 BRA `(.L_x_15203) ;  /* 0x0000000000081947 */ /* 0x002fea0003800000 */
[----:B------:R-:W1:Y:S02]  /*6710*/  SYNCS.PHASECHK.TRANS64.TRYWAIT P1, [UR6+0x16850], R0 ;  /* 0x01685000ff0075a7 */ /* 0x000e640008020146 */
[----:B-1----:R-:W-:Y:S05]  /*6720*/  @!P1 BRA `(.L_x_15206) ;  /* 0x000000ac00689947 */ /* 0x002fea0003800000 */
.L_x_15203:
        /* <DEDUP_REMOVED lines=52> */
.L_x_15207:
        /* <DEDUP_REMOVED lines=79> */
[----:B------:R-:W-:Y:S01]  /*6f60*/  FFMA.FTZ R144, R32, UR21, -R7 ;  /* 0x0000001520907c23 */ /* 0x000fe20008010807 */
        /* <DEDUP_REMOVED lines=76> */
[----:B------:R-:W-:-:S04]  /*7430*/  FFMA.FTZ R7, R85, UR21, -R7 ;  /* 0x0000001555077c23 */ /* 0x000fc80008010807 */
        /* <DEDUP_REMOVED lines=121> */
.L_x_15208:
        /* <DEDUP_REMOVED lines=77> */
.L_x_15198:
[----:B------:R-:W-:Y:S06]  /*80a0*/  BAR.ARV 0x8, 0x200 ;  /* 0x0208000000007b1d */ /* 0x000fec0000002000 */
[----:B------:R-:W-:Y:S05]  /*80b0*/  @!P0 BRA `(.L_x_15210) ;  /* 0x0000000000048947 */ /* 0x000fea0003800000 */
[----:B------:R-:W-:Y:S01]  /*80c0*/  BPT.TRAP 0x1 ;  /* 0x000000040000795c */ /* 0x000fe20000300000 */
.L_x_15210:
[----:B------:R-:W-:Y:S01]  /*80d0*/  ULEA UR5, UR47, UR45, 0x3 ;  /* 0x0000002d2f057291 */ /* 0x000fe2000f8e183f */
[----:B------:R-:W-:-:S05]  /*80e0*/  IMAD.U32 R5, RZ, RZ, UR48 ;  /* 0x00000030ff057e24 */ /* 0x000fca000f8e00ff */
[----:B------:R-:W-:-:S04]  /*80f0*/  SHF.L.U32 R5, R5, 0x1f, RZ ;  /* 0x0000001f05057819 */ /* 0x000fc800000006ff */
[----:B------:R0:W1:Y:S01]  /*8100*/  SYNCS.PHASECHK.TRANS64.TRYWAIT P1, [UR5+0x16850], R5 ;  /* 0x01685005ff0075a7 */ /* 0x0000620008020145 */
[----:B------:R-:W-:Y:S05]  /*8110*/  @!P0 BRA `(.L_x_15211) ;  /* 0x0000000000048947 */ /* 0x000fea0003800000 */
[----:B------:R-:W-:Y:S01]  /*8120*/  BPT.TRAP 0x1 ;  /* 0x000000040000795c */ /* 0x000fe20000300000 */
.L_x_15211:
[----:B-1----:R-:W-:Y:S05]  /*8130*/  @P1 BRA `(.L_x_15212) ;  /* 0x0000000000081947 */ /* 0x002fea0003800000 */
[----:B------:R-:W1:Y:S02]  /*8140*/  SYNCS.PHASECHK.TRANS64.TRYWAIT P1, [UR5+0x16850], R5 ;  /* 0x01685005ff0075a7 */ /* 0x000e640008020145 */
[----:B-1----:R-:W-:Y:S05]  /*8150*/  @!P1 BRA `(.L_x_15213) ;  /* 0x0000009000f49947 */ /* 0x002fea0003800000 */
.L_x_15212:
        /* <DEDUP_REMOVED lines=8> */
[----:B------:R-:W-:-:S03]  /*81e0*/  IMAD.MOV.U32 R20, RZ, RZ, -0x800000 ;  /* 0xff800000ff147424 */ /* 0x000fc600078e00ff */
[----:B------:R-:W-:-:S07]  /*81f0*/  ULEA UR4, UR47, UR4, 0xa ;  /* 0x000000042f047291 */ /* 0x000fce000f8e503f */
[----:B------:R-:W-:Y:S02]  /*8200*/  UMOV UR6, UR4 ;  /* 0x0000000400067c82 */ /* 0x000fe40008000000 */
[----:B------:R-:W-:Y:S01]  /*8210*/  HGMMA.64x64x16.F32 R88, R148, gdesc[UR4].tnspB, R88, gsb0 ;  /* 0x40e0000494587df0 */ /* 0x000fe20008000858 */
[----:B------:R-:W-:Y:S01]  /*8220*/  UIADD3 UR6, UR4, 0x80, URZ ;  /* 0x0000008004067890 */ /* 0x000fe2000fffe03f */
[----:B------:R-:W-:Y:S01]  /*8230*/  UMOV UR7, 0x40000040 ;  /* 0x4000004000077882 */ /* 0x000fe20000000000 */
[----:B0-----:R-:W-:Y:S01]  /*8240*/  FADD.FTZ R5, R5, R4 ;  /* 0x0000000405057221 */ /* 0x001fe20000010000 */
[----:B------:R-:W-:Y:S01]  /*8250*/  MOV R4, RZ ;  /* 0x000000ff00047202 */ /* 0x000fe20000000f00 */
[----:B-1----:R-:W-:Y:S01]  /*8260*/  FADD.FTZ R7, R6, R3 ;  /* 0x0000000306077221 */ /* 0x002fe20000010000 */
[----:B------:R-:W-:Y:S02]  /*8270*/  IMAD.MOV.U32 R3, RZ, RZ, -0x800000 ;  /* 0xff800000ff037424 */ /* 0x000fe400078e00ff */
[----:B------:R-:W0:Y:S04]  /*8280*/  SHFL.BFLY PT, R6, R5, 0x1, 0x1f ;  /* 0x0c201f0005067f89 */ /* 0x000e2800000e0000 */
[----:B------:R-:W1:Y:S01]  /*8290*/  SHFL.BFLY PT, R8, R7, 0x1, 0x1f ;  /* 0x0c201f0007087f89 */ /* 0x000e6200000e0000 */
[----:B0-----:R-:W-:Y:S01]  /*82a0*/  FADD.FTZ R10, R5, R6 ;  /* 0x00000006050a7221 */ /* 0x001fe20000010000 */
[----:B------:R-:W-:-:S02]  /*82b0*/  IMAD.U32 R5, RZ, RZ, UR21 ;  /* 0x00000015ff057e24 */ /* 0x000fc4000f8e00ff */
[----:B-1----:R-:W-:Y:S02]  /*82c0*/  FADD.FTZ R11, R7, R8 ;  /* 0x00000008070b7221 */ /* 0x002fe40000010000 */
[----:B------:R-:W-:Y:S01]  /*82d0*/  FSETP.NE.FTZ.AND P1, PT, R10, RZ, PT ;  /* 0x000000ff0a00720b */ /* 0x000fe20003f35000 */
[----:B------:R-:W-:Y:S02]  /*82e0*/  IMAD.MOV.U32 R7, RZ, RZ, RZ ;  /* 0x000000ffff077224 */ /* 0x000fe400078e00ff */
[----:B------:R-:W-:-:S10]  /*82f0*/  FSETP.NE.FTZ.AND P2, PT, R11, RZ, PT ;  /* 0x000000ff0b00720b */ /* 0x000fd40003f55000 */
[----:B------:R-:W0:Y:S01]  /*8300*/  @P1 MUFU.LG2 R6, R10 ;  /* 0x0000000a00061308 */ /* 0x000e220000000c00 */
[----:B------:R-:W-:Y:S02]  /*8310*/  @P1 FMUL.FTZ R5, R5, 0.69314718246459960938 ;  /* 0x3f31721805051820 */ /* 0x000fe40000410000 */
[----:B------:R-:W-:-:S05]  /*8320*/  @P2 FMUL.FTZ R12, R12, 0.69314718246459960938 ;  /* 0x3f3172180c0c2820 */ /* 0x000fca0000410000 */
        /* <DEDUP_REMOVED lines=41> */
[----:B0-23--:R-:W-:Y:S05]  /*85c0*/  @!P0 BRA `(.L_x_15214) ;  /* 0x0000000000048947 */ /* 0x00dfea0003800000 */
[----:B------:R-:W-:Y:S01]  /*85d0*/  BPT.TRAP 0x1 ;  /* 0x000000040000795c */ /* 0x000fe20000300000 */
.L_x_15214:
        /* <DEDUP_REMOVED lines=42> */
.L_x_15178:
        /* <DEDUP_REMOVED lines=57> */
[----:B------:R0:W-:Y:S01]  /*8c10*/  STSM.16.M88.4 [R35], R4 ;  /* 0x0000000423007844 */ /* 0x0001e20000000200 */
[----:B------:R-:W-:Y:S02]  /*8c20*/  F2FP.F16.F32.PACK_AB R10, R101, R100 ;  /* 0x00000064650a723e */ /* 0x000fe400000000ff */
[----:B------:R-:W-:-:S02]  /*8c30*/  F2FP.F16.F32.PACK_AB R11, R103, R102 ;  /* 0x00000066670b723e */ /* 0x000fc400000000ff */
[----:B------:R-:W-:Y:S02]  /*8c40*/  F2FP.F16.F32.PACK_AB R13, R107, R106 ;  /* 0x0000006a6b0d723e */ /* 0x000fe400000000ff */
[----:B------:R-:W-:Y:S01]  /*8c50*/  ISETP.NE.U32.AND P0, PT, RZ, UR10, PT ;  /* 0x0000000aff007c0c */ /* 0x000fe2000bf05070 */
[----:B------:R-:W-:Y:S03]  /*8c60*/  STSM.16.M88.4 [R34], R8 ;  /* 0x0000000822007844 */ /* 0x000fe60000000200 */
[----:B------:R-:W-:Y:S01]  /*8c70*/  ISETP.NE.AND.EX P0, PT, RZ, UR11, PT, P0 ;  /* 0x0000000bff007c0c */ /* 0x000fe2000bf05300 */
[----:B------:R1:W-:Y:S04]  /*8c80*/  STSM.16.M88.4 [R2], R12 ;  /* 0x0000000c02007844 */ /* 0x0003e80000000200 */
[----:B------:R2:W-:Y:S01]  /*8c90*/  STSM.16.M88.4 [R30], R24 ;  /* 0x000000181e007844 */ /* 0x0005e20000000200 */
[----:B0-----:R-:W0:Y:S08]  /*8ca0*/  LDC R35, c[0x0][0xbe8] ;  /* 0x0002fa00ff237b82 */ /* 0x001e300000000800 */
[----:B------:R-:W-:Y:S06]  /*8cb0*/  BAR.SYNC.DEFER_BLOCKING 0x1, 0x180 ;  /* 0x0046000000007b1d */ /* 0x000fec0000010000 */
[----:B------:R-:W3:Y:S01]  /*8cc0*/  @P0 LDG.E R21, desc[UR54][R32.64] ;  /* 0x0000003620150981 */ /* 0x000ee2000c1e1900 */
[----:B------:R-:W-:Y:S01]  /*8cd0*/  UISETP.NE.U32.AND UP0, UPT, UR8, URZ, UPT ;  /* 0x0000003f0800728c */ /* 0x000fe2000bf05070 */
[----:B------:R-:W-:-:S03]  /*8ce0*/  ULDC UR4, c[0x0][0xa88] ;  /* 0x0002a20000047ab9 */ /* 0x000fc60000000800 */
[----:B------:R-:W-:Y:S01]  /*8cf0*/  UISETP.NE.AND.EX UP0, UPT, UR9, URZ, UPT, UP0 ;  /* 0x0000003f0900728c */ /* 0x000fe2000bf05300 */
[----:B0-----:R-:W-:Y:S01]  /*8d00*/  ISETP.NE.AND P1, PT, R35, 0x1, PT ;  /* 0x000000012300780c */ /* 0x001fe20003f25270 */
[----:B-1----:R-:W-:Y:S01]  /*8d10*/  IMAD.U32 R2, RZ, RZ, UR4 ;  /* 0x00000004ff027e24 */ /* 0x002fe2000f8e00ff */
[----:B------:R-:W-:-:S03]  /*8d20*/  ULDC UR4, c[0x0][0xad4] ;  /* 0x0002b50000047ab9 */ /* 0x000fc60000000800 */
[----:B------:R-:W-:-:S05]  /*8d30*/  PLOP3.LUT P4, PT, PT, PT, UP0, 0x80, 0x0 ;  /* 0x000000000000781c */ /* 0x000fca0003f8f008 */
[----:B------:R-:W-:-:S03]  /*8d40*/  @UP0 ULEA UR8, UP1, UR37, UR8, 0x2 ;  /* 0x0000000825080291 */ /* 0x000fc6000f82103f */
[----:B------:R-:W0:Y:S01]  /*8d50*/  @P1 LDC R6, c[0x0][0xbec] ;  /* 0x0002fb00ff061b82 */ /* 0x000e220000000800 */
[----:B------:R-:W-:Y:S02]  /*8d60*/  @UP0 ULEA.HI.X UR9, UR37, UR9, UR38, 0x2, UP1 ;  /* 0x0000000925090291 */ /* 0x000fe400088f1426 */
[----:B------:R-:W-:Y:S01]  /*8d70*/  UISETP.NE.AND UP0, UPT, UR46, URZ, UPT ;  /* 0x0000003f2e00728c */ /* 0x000fe2000bf05270 */
[----:B------:R-:W-:-:S03]  /*8d80*/  IMAD.U32 R4, RZ, RZ, UR8 ;  /* 0x00000008ff047e24 */ /* 0x000fc6000f8e00ff */
[----:B------:R-:W-:Y:S01]  /*8d90*/  USEL UR4, UR46, UR4, UP0 ;  /* 0x000000042e047287 */ /* 0x000fe20008000000 */
[----:B------:R-:W1:Y:S01]  /*8da0*/  @P1 LDC R9, c[0x0][0xbf0] ;  /* 0x0002fc00ff091b82 */ /* 0x000e620000000800 */
        /* <DEDUP_REMOVED lines=9> */
[----:B------:R-:W-:Y:S01]  /*8e40*/  USEL UR7, UR41, URZ, UP1 ;  /* 0x0000003f29077287 */ /* 0x000fe20008800000 */
[----:B------:R-:W-:Y:S01]  /*8e50*/  IMAD.MOV.U32 R7, RZ, RZ, R13 ;  /* 0x000000ffff077224 */ /* 0x000fe200078e000d */
[----:B------:R-:W-:-:S02]  /*8e60*/  USEL UR37, UR37, URZ, !UP0 ;  /* 0x0000003f25257287 */ /* 0x000fc4000c000000 */
[----:B------:R-:W-:-:S03]  /*8e70*/  USEL UR38, UR38, URZ, !UP0 ;  /* 0x0000003f26267287 */ /* 0x000fc6000c000000 */
[----:B------:R-:W-:Y:S01]  /*8e80*/  ULDC.64 UR10, c[0x0][UR16+0x220] ;  /* 0x00008800100a7abb */ /* 0x000fe20008000a00 */
[----:B------:R-:W-:Y:S01]  /*8e90*/  ULDC.64 UR8, c[0x0][UR16+0x218] ;  /* 0x0000860010087abb */ /* 0x000fe20008000a00 */
[----:B0-----:R-:W-:Y:S01]  /*8ea0*/  @P1 IMAD.HI.U32 R4, R13, R6, RZ ;  /* 0x000000060d041227 */ /* 0x001fe200078e00ff */
[----:B------:R-:W-:Y:S01]  /*8eb0*/  ULDC.64 UR12, c[0x0][UR16+0x228] ;  /* 0x00008a00100c7abb */ /* 0x000fe20008000a00 */
[----:B------:R-:W-:Y:S02]  /*8ec0*/  UIMAD UR11, UR11, UR37, URZ ;  /* 0x000000250b0b72a4 */ /* 0x000fe4000f8e023f */
[----:B------:R-:W-:Y:S01]  /*8ed0*/  UIMAD.WIDE.U32 UR14, UR8, UR39, URZ ;  /* 0x00000027080e72a5 */ /* 0x000fe2000f8e003f */
[----:B-1----:R-:W-:Y:S01]  /*8ee0*/  @P1 SHF.R.U32.HI R7, RZ, R9, R4 ;  /* 0x00000009ff071219 */ /* 0x002fe20000011604 */
[----:B------:R-:W-:Y:S02]  /*8ef0*/  UIMAD UR17, UR9, UR39, URZ ;  /* 0x00000027091172a4 */ /* 0x000fe4000f8e023f */
[----:B------:R-:W-:-:S02]  /*8f00*/  UIMAD.WIDE.U32 UR8, UR10, UR37, URZ ;  /* 0x000000250a0872a5 */ /* 0x000fc4000f8e003f */
        /* <DEDUP_REMOVED lines=34> */
.L_x_15217:
        /* <DEDUP_REMOVED lines=12> */
[----:B------:R-:W-:Y:S02]  /*91f0*/  LOP3.LUT P0, RZ, R9, 0x3, RZ, 0xc0, !PT ;  /* 0x0000000309ff7812 */ /* 0x000fe4000780c0ff */
[----:B------:R-:W-:Y:S01]  /*9200*/  PLOP3.LUT P3, PT, PT, PT, UP1, 0x80, 0x0 ;  /* 0x000000000000781c */ /* 0x000fe20003f6f018 */
        /* <DEDUP_REMOVED lines=24> */
[----:B------:R-:W-:Y:S01]  /*9390*/  IMAD.X R9, RZ, RZ, R29, P0 ;  /* 0x000000ffff097224 */ /* 0x000fe200000e061d */
[----:B------:R-:W-:Y:S02]  /*93a0*/  LOP3.LUT R12, R12, R13, RZ, 0x3c, !PT ;  /* 0x0000000d0c0c7212 */ /* 0x000fe400078e3cff */
[----:B------:R-:W-:Y:S01]  /*93b0*/  IADD3.X R13, RZ, R29, RZ, P2, !PT ;  /* 0x0000001dff0d7210 */ /* 0x000fe200017fe4ff */
[----:B------:R-:W2:Y:S04]  /*93c0*/  LD.E.128 R4, desc[UR54][R4.64] ;  /* 0x0000003604047980 */ /* 0x000ea8000c101d00 */
[----:B------:R-:W3:Y:S04]  /*93d0*/  LD.E.128 R8, desc[UR54][R8.64] ;  /* 0x0000003608087980 */ /* 0x000ee8000c101d00 */
[----:B------:R-:W4:Y:S01]  /*93e0*/  LD.E.128 R12, desc[UR54][R12.64] ;  /* 0x000000360c0c7980 */ /* 0x000f22000c101d00 */
[----:B------:R-:W-:-:S04]  /*93f0*/  IADD3 R20, P0, R28, 0x4800, RZ ;  /* 0x000048001c147810 */ /* 0x000fc80007f1e0ff */
[----:B------:R-:W-:Y:S01]  /*9400*/  LOP3.LUT R3, R20, 0x380, RZ, 0xc0, !PT ;  /* 0x0000038014037812 */ /* 0x000fe200078ec0ff */
[----:B------:R-:W-:Y:S01]  /*9410*/  UIMAD UR7, UR12, UR10, URZ ;  /* 0x0000000a0c0772a4 */ /* 0x000fe2000f8e023f */
[----:B------:R-:W-:Y:S02]  /*9420*/  IMAD.X R25, RZ, RZ, R29, P0 ;  /* 0x000000ffff197224 */ /* 0x000fe400000e061d */
[----:B------:R-:W-:-:S04]  /*9430*/  SHF.R.U64 R3, R3, 0x3, RZ ;  /* 0x0000000303037819 */ /* 0x000fc800000012ff */
[----:B------:R-:W-:Y:S02]  /*9440*/  LOP3.LUT R24, R3, R20, RZ, 0x3c, !PT ;  /* 0x0000001403187212 */ /* 0x000fe400078e3cff */
        /* <DEDUP_REMOVED lines=16> */
[----:B------:R-:W-:Y:S01]  /*9550*/  IMAD.MOV.U32 R3, RZ, RZ, R29 ;  /* 0x000000ffff037224 */ /* 0x000fe200078e001d */
[----:B------:R-:W-:Y:S01]  /*9560*/  SHF.R.S32.HI R37, RZ, 0x1f, R19 ;  /* 0x0000001fff257819 */ /* 0x000fe20000011413 */
[----:B------:R-:W-:Y:S01]  /*9570*/  VIADD R0, R0, 0x16820 ;  /* 0x0001682000007836 */ /* 0x000fe20000000000 */
[----:B------:R-:W-:-:S03]  /*9580*/  UIMAD UR9, UR39, UR11, UR9 ;  /* 0x0000000b270972a4 */ /* 0x000fc6000f8e0209 */
[----:B------:R-:W-:Y:S01]  /*9590*/  ULDC.64 UR10, c[0x0][0xaf0] ;  /* 0x0002bc00000a7ab9 */ /* 0x000fe20000000a00 */
[----:B------:R-:W-:Y:S01]  /*95a0*/  PRMT R0, RZ, 0x654, R0 ;  /* 0x00000654ff007816 */ /* 0x000fe20000000000 */
[----:B------:R-:W-:Y:S02]  /*95b0*/  UIMAD UR4, UR4, UR10, URZ ;  /* 0x0000000a040472a4 */ /* 0x000fe4000f8e023f */
[----:B------:R-:W-:Y:S01]  /*95c0*/  UIMAD.WIDE.U32 UR8, UR37, UR10, UR8 ;  /* 0x0000000a250872a5 */ /* 0x000fe2000f8e0008 */
[----:B-1----:R-:W-:Y:S01]  /*95d0*/  @P1 IMAD.HI.U32 R20, R29, R20, RZ ;  /* 0x000000141d141227 */ /* 0x002fe200078e00ff */
[----:B------:R-:W-:-:S03]  /*95e0*/  UIMAD UR4, UR37, UR11, UR4 ;  /* 0x0000000b250472a4 */ /* 0x000fc6000f8e0204 */
[----:B------:R-:W-:Y:S01]  /*95f0*/  ULDC.64 UR10, c[0x0][0xae0] ;  /* 0x0002b800000a7ab9 */ /* 0x000fe20000000a00 */
[----:B------:R-:W-:Y:S01]  /*9600*/  @P1 SHF.R.U32.HI R3, RZ, R21, R20 ;  /* 0x00000015ff031219 */ /* 0x000fe20000011614 */
[----:B------:R-:W-:Y:S02]  /*9610*/  UIADD3 UR4, UR9, UR4, URZ ;  /* 0x0000000409047290 */ /* 0x000fe4000fffe03f */
[----:B------:R-:W-:Y:S01]  /*9620*/  IMAD.U32 R21, RZ, RZ, UR9 ;  /* 0x00000009ff157e24 */ /* 0x000fe2000f8e00ff */
[--C-:B------:R-:W-:Y:S01]  /*9630*/  SHF.R.S32.HI R28, RZ, 0x1f, R3.reuse ;  /* 0x0000001fff1c7819 */ /* 0x100fe20000011403 */
[----:B------:R-:W-:Y:S01]  /*9640*/  IMAD.MOV R30, RZ, RZ, -R3 ;  /* 0x000000ffff1e7224 */ /* 0x000fe200078e0a03 */
[----:B0-----:R0:W-:Y:S01]  /*9650*/  SYNCS.ARRIVE.TRANS64.RED.A1T0 RZ, [R0+URZ], RZ ;  /* 0x000000ff00ff79a7 */ /* 0x0011e2000810043f */
[----:B------:R-:W-:Y:S01]  /*9660*/  IMAD.U32 R20, RZ, RZ, UR8 ;  /* 0x00000008ff147e24 */ /* 0x000fe2000f8e00ff */
[----:B------:R-:W-:Y:S01]  /*9670*/  ULDC.64 UR8, c[0x0][0xad8] ;  /* 0x0002b60000087ab9 */ /* 0x000fe20000000a00 */
[----:B------:R-:W-:Y:S01]  /*9680*/  IMAD.U32 R21, RZ, RZ, UR4 ;  /* 0x00000004ff157e24 */ /* 0x000fe2000f8e00ff */
[----:B------:R-:W-:Y:S01]  /*9690*/  ULDC UR4, c[0x0][0xac8] ;  /* 0x0002b20000047ab9 */ /* 0x000fe20000000800 */
[----:B------:R-:W-:-:S02]  /*96a0*/  IMAD R28, R28, UR10, RZ ;  /* 0x0000000a1c1c7c24 */ /* 0x000fc4000f8e02ff */
[----:B------:R-:W-:Y:S02]  /*96b0*/  IMAD R29, R35, R30, R29 ;  /* 0x0000001e231d7224 */ /* 0x000fe400078e021d */
[C---:B------:R-:W-:Y:S02]  /*96c0*/  IMAD R33, R3.reuse, UR11, R28 ;  /* 0x0000000b03217c24 */ /* 0x040fe4000f8e021c */
[----:B------:R-:W-:Y:S01]  /*96d0*/  IMAD.WIDE.U32 R20, R3, UR10, R20 ;  /* 0x0000000a03147c25 */ /* 0x000fe2000f8e0014 */
[----:B------:R-:W-:-:S03]  /*96e0*/  SHF.R.S32.HI R3, RZ, 0x1f, R29 ;  /* 0x0000001fff037819 */ /* 0x000fc6000001141d */
[----:B------:R-:W-:Y:S02]  /*96f0*/  IMAD.IADD R21, R21, 0x1, R33 ;  /* 0x0000000115157824 */ /* 0x000fe400078e0221 */
[----:B------:R-:W-:Y:S02]  /*9700*/  IMAD R28, R3, UR8, RZ ;  /* 0x00000008031c7c24 */ /* 0x000fe4000f8e02ff */
[----:B------:R-:W-:-:S04]  /*9710*/  IMAD.WIDE.U32 R20, R29, UR8, R20 ;  /* 0x000000081d147c25 */ /* 0x000fc8000f8e0014 */
[----:B------:R-:W-:Y:S01]  /*9720*/  IMAD R3, R29, UR9, R28 ;  /* 0x000000091d037c24 */ /* 0x000fe2000f8e021c */
[----:B------:R-:W-:Y:S01]  /*9730*/  ULDC.64 UR8, c[0x0][0xa80] ;  /* 0x0002a00000087ab9 */ /* 0x000fe20000000a00 */
[----:B------:R-:W-:Y:S01]  /*9740*/  VIADD R35, R157, UR40 ;  /* 0x000000289d237c36 */ /* 0x000fe20008000000 */
[C---:B------:R-:W-:Y:S01]  /*9750*/  LEA R30, P0, R20.reuse, UR8, 0x1 ;  /* 0x00000008141e7c11 */ /* 0x040fe2000f8008ff */
[----:B------:R-:W-:Y:S02]  /*9760*/  IMAD.IADD R3, R21, 0x1, R3 ;  /* 0x0000000115037824 */ /* 0x000fe400078e0203 */
        /* <DEDUP_REMOVED lines=18> */
[----:B------:R-:W0:Y:S01]  /*9890*/  SHFL.IDX PT, R34, R34, 0x3, 0x181f ;  /* 0x00781f0022227f89 */ /* 0x000e2200000e0000 */
        /* <DEDUP_REMOVED lines=8> */
[----:B------:R-:W-:-:S04]  /*9920*/  LEA R2, P0, R19, R30, 0x1 ;  /* 0x0000001e13027211 */ /* 0x000fc800078008ff */
[----:B------:R-:W-:-:S05]  /*9930*/  LEA.HI.X R3, R19, R34, R37, 0x1, P0 ;  /* 0x0000002213037211 */ /* 0x000fca00000f0c25 */
[----:B-----5:R0:W-:Y:S01]  /*9940*/  ST.E.128 desc[UR54][R2.64], R24 ;  /* 0x0000001802007985 */ /* 0x0201e2000c101d36 */
[----:B------:R-:W-:Y:S05]  /*9950*/  BRA `(.L_x_15219) ;  /* 0x0000001000987947 */ /* 0x000fea0003800000 */
.L_x_15218:
[----:B------:R-:W-:Y:S01]  /*9960*/  ULDC.64 UR10, c[0x0][0xb08] ;  /* 0x0002c200000a7ab9 */ /* 0x000fe20000000a00 */
[----:B------:R-:W1:Y:S01]  /*9970*/  @P1 LDC R2, c[0x0][0xbec] ;  /* 0x0002fb00ff021b82 */ /* 0x000e620000000800 */
[----:B------:R-:W-:Y:S01]  /*9980*/  UIMAD UR7, UR12, UR10, URZ ;  /* 0x0000000a0c0772a4 */ /* 0x000fe2000f8e023f */
[----:B0-----:R-:W-:Y:S01]  /*9990*/  IMAD.MOV.U32 R5, RZ, RZ, R13 ;  /* 0x000000ffff057224 */ /* 0x001fe200078e000d */
[----:B------:R-:W-:Y:S01]  /*99a0*/  UIMAD.WIDE.U32 UR8, UR4, UR10, URZ ;  /* 0x0000000a040872a5 */ /* 0x000fe2000f8e003f */
[----:B------:R-:W-:Y:S01]  /*99b0*/  BSSY B1, `(.L_x_15220) ;  /* 0x0000053000017945 */ /* 0x000fe20003800000 */
[----:B------:R-:W-:Y:S01]  /*99c0*/  UIMAD UR7, UR4, UR11, UR7 ;  /* 0x0000000b040772a4 */ /* 0x000fe2000f8e0207 */
[----:B------:R-:W-:Y:S01]  /*99d0*/  SHF.R.S32.HI R20, RZ, 0x1f, R22 ;  /* 0x0000001fff147819 */ /* 0x000fe20000011416 */
[----:B------:R-:W-:Y:S01]  /*99e0*/  USHF.R.S32.HI UR4, URZ, 0x1f, UR37 ;  /* 0x0000001f3f047899 */ /* 0x000fe20008011425 */
[----:B------:R-:W0:Y:S01]  /*99f0*/  @P1 LDC R3, c[0x0][0xbf0] ;  /* 0x0002fc00ff031b82 */ /* 0x000e220000000800 */
        /* <DEDUP_REMOVED lines=11> */
[----:B------:R-:W-:Y:S02]  /*9ab0*/  UIMAD UR4, UR4, UR10, URZ ;  /* 0x0000000a040472a4 */ /* 0x000fe4000f8e023f */
[----:B------:R-:W-:Y:S01]  /*9ac0*/  UIMAD.WIDE.U32 UR8, UR37, UR10, UR8 ;  /* 0x0000000a250872a5 */ /* 0x000fe2000f8e0008 */
[----:B-1----:R-:W-:Y:S01]  /*9ad0*/  @P1 IMAD.HI.U32 R2, R13, R2, RZ ;  /* 0x000000020d021227 */ /* 0x002fe200078e00ff */
[----:B------:R-:W-:-:S03]  /*9ae0*/  UIMAD UR4, UR37, UR11, UR4 ;  /* 0x0000000b250472a4 */ /* 0x000fc6000f8e0204 */
[----:B------:R-:W-:Y:S01]  /*9af0*/  ULDC.64 UR10, c[0x0][0xb48] ;  /* 0x0002d200000a7ab9 */ /* 0x000fe20000000a00 */
[----:B------:R-:W-:Y:S01]  /*9b00*/  UIADD3 UR9, UR9, UR4, URZ ;  /* 0x0000000409097290 */ /* 0x000fe2000fffe03f */
[----:B0-----:R-:W-:-:S03]  /*9b10*/  @P1 SHF.R.U32.HI R5, RZ, R3, R2 ;  /* 0x00000003ff051219 */ /* 0x001fc60000011602 */
        /* <DEDUP_REMOVED lines=33> */
[----:B0-2---:R-:W-:Y:S02]  /*9d30*/  @!P4 IMAD.WIDE R2, R16, 0x4, R4 ;  /* 0x000000041002c825 */ /* 0x005fe400078e0204 */
[CC--:B------:R-:W-:Y:S02]  /*9d40*/  @!P2 LEA R6, P6, R156.reuse, R4.reuse, 0x2 ;  /* 0x000000049c06a211 */ /* 0x0c0fe400078c10ff */
        /* <DEDUP_REMOVED lines=25> */
.L_x_15221:
[----:B------:R-:W-:Y:S05]  /*9ee0*/  BSYNC B1 ;  /* 0x0000000000017941 */ /* 0x000fea0003800000 */
.L_x_15220:
        /* <DEDUP_REMOVED lines=9> */
[----:B0--3--:R-:W-:Y:S02]  /*9f80*/  @!P0 IMAD.WIDE R2, R16, 0x4, R4 ;  /* 0x0000000410028825 */ /* 0x009fe400078e0204 */
        /* <DEDUP_REMOVED lines=14> */
[----:B-12---:R-:W-:Y:S02]  /*a070*/  @!P4 LEA R14, P5, R23, R4, 0x2 ;  /* 0x00000004170ec211 */ /* 0x006fe400078a10ff */
        /* <DEDUP_REMOVED lines=12> */
.L_x_15216:
        /* <DEDUP_REMOVED lines=12> */
[----:B------:R-:W-:Y:S01]  /*a200*/  ULDC UR4, c[0x0][0xa88] ;  /* 0x0002a20000047ab9 */ /* 0x000fe20000000800 */
[----:B------:R-:W0:Y:S01]  /*a210*/  S2R R7, SR_TID.X ;  /* 0x0000000000077919 */ /* 0x000e220000002100 */
[----:B------:R-:W-:-:S03]  /*a220*/  IMAD.U32 R0, RZ, RZ, UR4 ;  /* 0x00000004ff007e24 */ /* 0x000fc6000f8e00ff */
[----:B------:R-:W-:-:S05]  /*a230*/  PLOP3.LUT P2, PT, PT, PT, UP1, 0x80, 0x0 ;  /* 0x000000000000781c */ /* 0x000fca0003f4f018 */
[----:B------:R-:W-:-:S04]  /*a240*/  @UP1 ULEA UR8, UP2, UR37, UR8, 0x2 ;  /* 0x0000000825081291 */ /* 0x000fc8000f84103f */
[----:B------:R-:W-:Y:S02]  /*a250*/  @UP1 ULEA.HI.X UR9, UR37, UR9, UR38, 0x2, UP2 ;  /* 0x0000000925091291 */ /* 0x000fe400090f1426 */
[----:B------:R-:W-:-:S04]  /*a260*/  IMAD.U32 R4, RZ, RZ, UR8 ;  /* 0x00000008ff047e24 */ /* 0x000fc8000f8e00ff */
[----:B------:R-:W-:-:S05]  /*a270*/  MOV R5, UR9 ;  /* 0x0000000900057c02 */ /* 0x000fca0008000f00 */
[----:B------:R1:W5:Y:S01]  /*a280*/  @P2 LDG.E R0, desc[UR54][R4.64] ;  /* 0x0000003604002981 */ /* 0x000362000c1e1900 */
[----:B------:R-:W-:Y:S01]  /*a290*/  UMOV UR4, URZ ;  /* 0x0000003f00047c82 */ /* 0x000fe20008000000 */
[----:B------:R-:W-:Y:S01]  /*a2a0*/  UISETP.NE.AND UP1, UPT, UR46, URZ, UPT ;  /* 0x0000003f2e00728c */ /* 0x000fe2000bf25270 */
[----:B0-----:R-:W-:-:S10]  /*a2b0*/  VIADD R7, R7, 0xffffff80 ;  /* 0xffffff8007077836 */ /* 0x001fd40000000000 */
[----:B------:R-:W-:Y:S01]  /*a2c0*/  @!UP1 ULDC UR46, c[0x0][0xad4] ;  /* 0x0002b500002e9ab9 */ /* 0x000fe20000000800 */
[----:B------:R-:W-:Y:S02]  /*a2d0*/  ISETP.GT.AND P0, PT, R7, 0xbf, PT ;  /* 0x000000bf0700780c */ /* 0x000fe40003f04270 */
[----:B--2---:R-:W-:-:S13]  /*a2e0*/  @P1 R2UR UR4, R6 ;  /* 0x00000000060412ca */ /* 0x004fda00000e0000 */
[----:B------:R-:W-:Y:S01]  /*a2f0*/  USHF.R.S32.HI UR18, URZ, 0x1f, UR4 ;  /* 0x0000001f3f127899 */ /* 0x000fe20008011404 */
[----:B-1----:R-:W-:Y:S11]  /*a300*/  @P2 BRA `(.L_x_15222) ;  /* 0x0000000000102947 */ /* 0x002ff60003800000 */
[----:B------:R-:W-:Y:S05]  /*a310*/  @!P1 BRA `(.L_x_15222) ;  /* 0x00000000000c9947 */ /* 0x000fea0003800000 */
[----:B------:R-:W2:Y:S04]  /*a320*/  LDG.E R5, desc[UR54][R2.64] ;  /* 0x0000003602057981 */ /* 0x000ea8000c1e1900 */
[----:B-----5:R-:W2:Y:S02]  /*a330*/  LDG.E R0, desc[UR54][R2.64+0x4] ;  /* 0x0000043602007981 */ /* 0x020ea4000c1e1900 */
[----:B--2---:R-:W-:-:S07]  /*a340*/  IMAD.IADD R0, R0, 0x1, -R5 ;  /* 0x0000000100007824 */ /* 0x004fce00078e0a05 */
.L_x_15222:
        /* <DEDUP_REMOVED lines=36> */
[----:B------:R-:W-:Y:S01]  /*a590*/  UIADD3.X UR7, UR7, UR17, UR18, UP1, UP2 ;  /* 0x0000001107077290 */ /* 0x000fe20008fe4412 */
[----:B-1----:R-:W-:Y:S01]  /*a5a0*/  @P0 SHF.R.U32.HI R5, RZ, R7, R2 ;  /* 0x00000007ff050219 */ /* 0x002fe20000011602 */
[----:B------:R-:W-:Y:S01]  /*a5b0*/  IMAD.U32 R2, RZ, RZ, UR20 ;  /* 0x00000014ff027e24 */ /* 0x000fe2000f8e00ff */
[----:B------:R-:W-:Y:S01]  /*a5c0*/  ULDC.64 UR8, c[0x0][UR16+0x210] ;  /* 0x0000840010087abb */ /* 0x000fe20008000a00 */
[----:B------:R-:W-:Y:S01]  /*a5d0*/  ULDC.64 UR10, c[0x0][0xba8] ;  /* 0x0002ea00000a7ab9 */ /* 0x000fe20000000a00 */
[----:B------:R-:W-:Y:S01]  /*a5e0*/  @!UP0 ULDC UR10, c[0x0][0xb50] ;  /* 0x0002d400000a8ab9 */ /* 0x000fe20000000800 */
[--C-:B------:R-:W-:Y:S01]  /*a5f0*/  IMAD.MOV R7, RZ, RZ, -R5.reuse ;  /* 0x000000ffff077224 */ /* 0x100fe200078e0a05 */
[----:B------:R-:W-:Y:S01]  /*a600*/  IADD3 R2, P0, P1, R5, UR14, R2 ;  /* 0x0000000e05027c10 */ /* 0x000fe2000f91e002 */
[----:B------:R-:W-:Y:S01]  /*a610*/  @!UP0 ULDC UR11, c[0x0][0xb54] ;  /* 0x0002d500000b8ab9 */ /* 0x000fe20000000800 */
[----:B------:R-:W-:Y:S01]  /*a620*/  SHF.R.S32.HI R5, RZ, 0x1f, R5 ;  /* 0x0000001fff057819 */ /* 0x000fe20000011405 */
[----:B------:R-:W-:-:S03]  /*a630*/  IMAD R7, R9, R7, R4 ;  /* 0x0000000709077224 */ /* 0x000fc600078e0204 */
[----:B------:R-:W-:Y:S01]  /*a640*/  IADD3.X R3, R5, UR7, R6, P0, P1 ;  /* 0x0000000705037c10 */ /* 0x000fe200087e2406 */
        /* <DEDUP_REMOVED lines=9> */
.L_x_15224:
[----:B------:R-:W-:Y:S05]  /*a6e0*/  BSYNC B1 ;  /* 0x0000000000017941 */ /* 0x000fea0003800000 */
.L_x_15223:
[----:B------:R-:W-:-:S06]  /*a6f0*/  UISETP.GT.AND UP0, UPT, UR46, 0x1, UPT ;  /* 0x000000012e00788c */ /* 0x000fcc000bf04270 */
[----:B------:R-:W-:-:S13]  /*a700*/  PLOP3.LUT P0, PT, PT, PT, UP0, 0x80, 0x0 ;  /* 0x000000000000781c */ /* 0x000fda0003f0f008 */
[----:B------:R-:W-:Y:S05]  /*a710*/  @P0 BRA `(.L_x_15219) ;  /* 0x0000000400280947 */ /* 0x000fea0003800000 */
[----:B------:R-:W1:Y:S01]  /*a720*/  LDC R11, c[0x0][0xbe8] ;  /* 0x0002fa00ff0b7b82 */ /* 0x000e620000000800 */
[----:B------:R-:W-:Y:S01]  /*a730*/  ULDC.64 UR10, c[0x0][0xaa0] ;  /* 0x0002a800000a7ab9 */ /* 0x000fe20000000a00 */
[----:B------:R-:W-:Y:S01]  /*a740*/  IMAD R2, R18, 0x30, R157 ;  /* 0x0000003012027824 */ /* 0x000fe200078e029d */
[----:B------:R-:W-:Y:S01]  /*a750*/  UIMAD UR7, UR18, UR10, URZ ;  /* 0x0000000a120772a4 */ /* 0x000fe2000f8e023f */
[----:B------:R-:W-:Y:S01]  /*a760*/  VIADD R30, R157, UR40 ;  /* 0x000000289d1e7c36 */ /* 0x000fe20008000000 */
[----:B------:R-:W-:Y:S01]  /*a770*/  UIMAD.WIDE.U32 UR8, UR4, UR10, URZ ;  /* 0x0000000a040872a5 */ /* 0x000fe2000f8e003f */
[----:B0-----:R-:W-:Y:S01]  /*a780*/  VIADD R4, R2, UR40 ;  /* 0x0000002802047c36 */ /* 0x001fe20008000000 */
[----:B------:R-:W-:Y:S01]  /*a790*/  UIMAD UR7, UR4, UR11, UR7 ;  /* 0x0000000b040772a4 */ /* 0x000fe2000f8e0207 */
[----:B------:R-:W-:Y:S02]  /*a7a0*/  SHF.R.S32.HI R13, RZ, 0x1f, R19 ;  /* 0x0000001fff0d7819 */ /* 0x000fe40000011413 */
[----:B------:R-:W-:Y:S01]  /*a7b0*/  ULDC.64 UR10, c[0x0][0xae8] ;  /* 0x0002ba00000a7ab9 */ /* 0x000fe20000000a00 */
[----:B------:R-:W-:Y:S01]  /*a7c0*/  UIADD3 UR9, UR9, UR7, URZ ;  /* 0x0000000709097290 */ /* 0x000fe2000fffe03f */
[----:B------:R-:W-:-:S03]  /*a7d0*/  IMAD.MOV.U32 R5, RZ, RZ, R4 ;  /* 0x000000ffff057224 */ /* 0x000fc600078e0004 */
[----:B------:R-:W-:-:S04]  /*a7e0*/  UIMAD.WIDE.U32 UR8, UR39, UR10, UR8 ;  /* 0x0000000a270872a5 */ /* 0x000fc8000f8e0008 */
[----:B------:R-:W-:-:S03]  /*a7f0*/  UIMAD UR9, UR39, UR11, UR9 ;  /* 0x0000000b270972a4 */ /* 0x000fc6000f8e0209 */
[----:B------:R-:W-:Y:S01]  /*a800*/  ULDC.64 UR10, c[0x0][0xaf0] ;  /* 0x0002bc00000a7ab9 */ /* 0x000fe20000000a00 */
[----:B-1----:R-:W-:Y:S01]  /*a810*/  ISETP.NE.AND P0, PT, R11, 0x1, PT ;  /* 0x000000010b00780c */ /* 0x002fe20003f05270 */
[----:B------:R-:W-:Y:S02]  /*a820*/  UIMAD UR38, UR38, UR10, URZ ;  /* 0x0000000a262672a4 */ /* 0x000fe4000f8e023f */
[----:B------:R-:W-:Y:S02]  /*a830*/  UIMAD.WIDE.U32 UR8, UR37, UR10, UR8 ;  /* 0x0000000a250872a5 */ /* 0x000fe4000f8e0008 */
[----:B------:R-:W-:-:S03]  /*a840*/  UIMAD UR4, UR37, UR11, UR38 ;  /* 0x0000000b250472a4 */ /* 0x000fc6000f8e0226 */
[----:B------:R-:W-:Y:S01]  /*a850*/  ULDC.64 UR10, c[0x0][0xae0] ;  /* 0x0002b800000a7ab9 */ /* 0x000fe20000000a00 */
[----:B------:R-:W-:-:S04]  /*a860*/  UIADD3 UR4, UR9, UR4, URZ ;  /* 0x0000000409047290 */ /* 0x000fc8000fffe03f */
[----:B------:R-:W0:Y:S08]  /*a870*/  @P0 LDC R3, c[0x0][0xbec] ;  /* 0x0002fb00ff030b82 */ /* 0x000e300000000800 */
        /* <DEDUP_REMOVED lines=52> */
.L_x_15219:
[----:B------:R-:W-:Y:S05]  /*abc0*/  BSYNC B0 ;  /* 0x0000000000007941 */ /* 0x000fea0003800000 */
.L_x_15215:
[----:B------:R-:W-:Y:S02]  /*abd0*/  ULDC UR4, c[0x0][0xc3c] ;  /* 0x00030f0000047ab9 */ /* 0x000fe40000000800 */
[----:B------:R-:W-:-:S13]  /*abe0*/  ISETP.GE.AND P0, PT, R31, UR4, PT ;  /* 0x000000041f007c0c */ /* 0x000fda000bf06270 */
[----:B------:R-:W-:Y:S05]  /*abf0*/  @!P0 BRA `(.L_x_15225) ;  /* 0xffffff6000888947 */ /* 0x000fea000383ffff */
[----:B------:R-:W-:Y:S05]  /*ac00*/  EXIT ;  /* 0x000000000000794d */ /* 0x000fea0003800000 */
.L_x_15172:
[----:B------:R-:W-:-:S08]  /*ac10*/  NOP ;  /* 0x0000000000007918 */ /* 0x000fd00000000000 */
[----:B------:R-:W0:-:S00]  /*ac20*/  USETMAXREG.DEALLOC.CTAPOOL 0x20 ;  /* 0x00000020000079c8 */ /* 0x000e0000080e0500 */
[----:B0-----:R-:W2:Y:S01]  /*ac30*/  LDL.LU R2, [R1+0x4] ;  /* 0x0000040001027983 */ /* 0x001ea20000300800 */
[----:B------:R-:W-:Y:S01]  /*ac40*/  LOP3.LUT R0, R0, 0x3, RZ, 0xc0, !PT ;  /* 0x0000000300007812 */ /* 0x000fe200078ec0ff */
[----:B------:R-:W-:-:S05]  /*ac50*/  IMAD.MOV.U32 R6, RZ, RZ, RZ ;  /* 0x000000ffff067224 */ /* 0x000fca00078e00ff */
[----:B------:R-:W0:Y:S02]  /*ac60*/  SHFL.IDX PT, R0, R0, RZ, 0x1f ;  /* 0x00001fff00007589 */ /* 0x000e2400000e0000 */
[----:B0-----:R-:W-:Y:S02]  /*ac70*/  ISETP.NE.AND P0, PT, R0, RZ, PT ;  /* 0x000000ff0000720c */ /* 0x001fe40003f05270 */
        /* <DEDUP_REMOVED lines=11> */
.L_x_15226:
[----:B------:R-:W1:Y:S01]  /*ad30*/  S2R R0, SR_TID.X ;  /* 0x0000000000007919 */ /* 0x000e620000002100 */
[----:B------:R-:W-:Y:S01]  /*ad40*/  ULDC UR4, c[0x0][0xc3c] ;  /* 0x00030f0000047ab9 */ /* 0x000fe20000000800 */
[----:B------:R-:W-:Y:S01]  /*ad50*/  IMAD.MOV.U32 R7, RZ, RZ, RZ ;  /* 0x000000ffff077224 */ /* 0x000fe200078e00ff */
[----:B------:R-:W2:Y:S01]  /*ad60*/  S2UR UR6, SR_CTAID.X ;  /* 0x00000000000679c3 */ /* 0x000ea20000002500 */
[----:B------:R-:W-:Y:S01]  /*ad70*/  ULDC UR5, c[0x0][0xc38] ;  /* 0x00030e0000057ab9 */ /* 0x000fe20000000800 */
[----:B-1----:R-:W-:-:S04]  /*ad80*/  LOP3.LUT R0, R0, 0x1f, RZ, 0xc0, !PT ;  /* 0x0000001f00007812 */ /* 0x002fc800078ec0ff */
[----:B------:R-:W-:-:S04]  /*ad90*/  ISETP.NE.AND P0, PT, R0, 0x1f, PT ;  /* 0x0000001f0000780c */ /* 0x000fc80003f05270 */
[----:B------:R-:W-:-:S13]  /*ada0*/  ISETP.GE.OR P1, PT, R0, UR4, !P0 ;  /* 0x0000000400007c0c */ /* 0x000fda000c726670 */
[----:B------:R-:W1:Y:S08]  /*adb0*/  @!P1 LDC.64 R4, c[0x0][0xc80] ;  /* 0x00032000ff049b82 */ /* 0x000e700000000a00 */
[----:B0-----:R-:W0:Y:S01]  /*adc0*/  @!P1 LDC.64 R2, c[0x0][0xc78] ;  /* 0x00031e00ff029b82 */ /* 0x001e220000000a00 */
[----:B-1----:R-:W-:-:S05]  /*add0*/  @!P1 IMAD.WIDE.U32 R4, R0, 0x4, R4 ;  /* 0x0000000400049825 */ /* 0x002fca00078e0004 */
[----:B------:R-:W3:Y:S01]  /*ade0*/  @!P1 LDG.E R6, desc[UR54][R4.64] ;  /* 0x0000003604069981 */ /* 0x000ee2000c1e1900 */
[----:B0-----:R-:W-:-:S05]  /*adf0*/  @!P1 IMAD.WIDE.U32 R2, R0, 0x4, R2 ;  /* 0x0000000400029825 */ /* 0x001fca00078e0002 */
        /* <DEDUP_REMOVED lines=25> */
[----:B--2---:R-:W-:Y:S01]  /*af90*/  ISETP.GT.AND P6, PT, R8, UR6, PT ;  /* 0x0000000608007c0c */ /* 0x004fe2000bfc4270 */
[----:B------:R-:W-:-:S12]  /*afa0*/  IMAD.MOV.U32 R3, RZ, RZ, R8 ;  /* 0x000000ffff037224 */ /* 0x000fd800078e0008 */
[----:B------:R-:W-:Y:S05]  /*afb0*/  @P6 BRA `(.L_x_15228) ;  /* 0x0000000000946947 */ /* 0x000fea0003800000 */
[----:B------:R-:W-:Y:S01]  /*afc0*/  IMAD.MOV.U32 R8, RZ, RZ, R3 ;  /* 0x000000ffff087224 */ /* 0x000fe200078e0003 */
[----:B------:R-:W-:Y:S01]  /*afd0*/  UMOV UR4, URZ ;  /* 0x0000003f00047c82 */ /* 0x000fe20008000000 */
[----:B------:R-:W-:-:S05]  /*afe0*/  ULDC UR5, c[0x0][0xc38] ;  /* 0x00030e0000057ab9 */ /* 0x000fca0000000800 */
.L_x_15230:
        /* <DEDUP_REMOVED lines=34> */
.L_x_15228:
        /* <DEDUP_REMOVED lines=13> */
.L_x_15231:
        /* <DEDUP_REMOVED lines=40> */
[----:B------:R-:W-:Y:S01]  /*b560*/  IMAD.HI.U32 R2, R3, R9, R2 ;  /* 0x0000000903027227 */ /* 0x000fe200078e0002 */
[----:B------:R-:W-:-:S03]  /*b570*/  MOV R3, R8 ;  /* 0x0000000800037202 */ /* 0x000fc60000000f00 */
        /* <DEDUP_REMOVED lines=20> */
.L_x_15232:
        /* <DEDUP_REMOVED lines=60> */
[----:B------:R-:W-:-:S07]  /*ba80*/  IMAD R18, R2, R18, R3 ;  /* 0x0000001202127224 */ /* 0x000fce00078e0203 */
.L_x_15233:
[----:B------:R-:W-:-:S05]  /*ba90*/  LOP3.LUT R17, RZ, R2, RZ, 0x33, !PT ;  /* 0x00000002ff117212 */ /* 0x000fca00078e33ff */
[----:B------:R-:W-:Y:S01]  /*baa0*/  IMAD.IADD R17, R6, 0x1, R17 ;  /* 0x0000000106117824 */ /* 0x000fe200078e0211 */
[----:B------:R-:W-:Y:S06]  /*bab0*/  BRA `(.L_x_15234) ;  /* 0x0000000000147947 */ /* 0x000fec0003800000 */
.L_x_15229:
[----:B------:R-:W-:Y:S01]  /*bac0*/  ULDC UR4, c[0x0][0xc3c] ;  /* 0x00030f0000047ab9 */ /* 0x000fe20000000800 */
[----:B------:R-:W-:Y:S02]  /*bad0*/  IMAD.MOV.U32 R17, RZ, RZ, RZ ;  /* 0x000000ffff117224 */ /* 0x000fe400078e00ff */
[----:B------:R-:W-:Y:S02]  /*bae0*/  IMAD.U32 R16, RZ, RZ, UR6 ;  /* 0x00000006ff107e24 */ /* 0x000fe4000f8e00ff */
[----:B------:R-:W-:Y:S02]  /*baf0*/  IMAD.MOV.U32 R18, RZ, RZ, RZ ;  /* 0x000000ffff127224 */ /* 0x000fe400078e00ff */
[----:B------:R-:W-:-:S07]  /*bb00*/  IMAD.U32 R19, RZ, RZ, UR4 ;  /* 0x00000004ff137e24 */ /* 0x000fce000f8e00ff */
.L_x_15234:
[----:B------:R-:W-:-:S13]  /*bb10*/  ISETP.NE.AND P0, PT, R0, RZ, PT ;  /* 0x000000ff0000720c */ /* 0x000fda0003f05270 */
[----:B------:R-:W0:Y:S01]  /*bb20*/  @!P0 S2R R3, SR_CgaCtaId ;  /* 0x0000000000038919 */ /* 0x000e220000008800 */
[----:B------:R-:W-:-:S04]  /*bb30*/  @!P0 MOV R0, 0x400 ;  /* 0x0000040000008802 */ /* 0x000fc80000000f00 */
[----:B0-----:R-:W-:-:S05]  /*bb40*/  @!P0 LEA R0, R3, R0, 0x18 ;  /* 0x0000000003008211 */ /* 0x001fca00078ec0ff */
[----:B------:R2:W-:Y:S01]  /*bb50*/  @!P0 STS.128 [R0+0x168d0], R16 ;  /* 0x0168d01000008388 */ /* 0x0005e20000000c00 */
[----:B------:R-:W-:Y:S06]  /*bb60*/  BAR.ARV 0x5, 0x200 ;  /* 0x0148000000007b1d */ /* 0x000fec0000002000 */
.L_x_15227:
[----:B------:R3:W-:Y:S01]  /*bb70*/  STL [R1+0x38], RZ ;  /* 0x000038ff01007387 */ /* 0x0007e20000100800 */
[----:B------:R-:W-:Y:S01]  /*bb80*/  ULDC UR4, c[0x0][0xc3c] ;  /* 0x00030f0000047ab9 */ /* 0x000fe20000000800 */
[----:B------:R-:W-:Y:S01]  /*bb90*/  IMAD.MOV.U32 R27, RZ, RZ, 0x1 ;  /* 0x00000001ff1b7424 */ /* 0x000fe200078e00ff */
[----:B-1----:R-:W-:Y:S01]  /*bba0*/  ISETP.GE.AND P0, PT, R19, UR4, PT ;  /* 0x0000000413007c0c */ /* 0x002fe2000bf06270 */
[----:B------:R-:W-:-:S12]  /*bbb0*/  IMAD.MOV.U32 R25, RZ, RZ, RZ ;  /* 0x000000ffff197224 */ /* 0x000fd800078e00ff */
[----:B---3--:R-:W-:Y:S05]  /*bbc0*/  @P0 BRA `(.L_x_15235) ;  /* 0x0000005000e40947 */ /* 0x008fea0003800000 */
[----:B------:R-:W1:Y:S01]  /*bbd0*/  S2R R3, SR_TID.X ;  /* 0x0000000000037919 */ /* 0x000e620000002100 */
[----:B------:R-:W3:Y:S01]  /*bbe0*/  S2UR UR5, SR_CgaCtaId ;  /* 0x00000000000579c3 */ /* 0x000ee20000008800 */
[----:B------:R-:W-:Y:S01]  /*bbf0*/  UMOV UR4, 0x400 ;  /* 0x0000040000047882 */ /* 0x000fe20000000000 */
[----:B------:R-:W-:Y:S01]  /*bc00*/  BSSY B8, `(.L_x_15235) ;  /* 0x0000535000087945 */ /* 0x000fe20003800000 */
[----:B------:R4:W-:Y:S01]  /*bc10*/  STL [R1+0x38], RZ ;  /* 0x000038ff01007387 */ /* 0x0009e20000100800 */
[----:B------:R-:W-:Y:S01]  /*bc20*/  IMAD.MOV.U32 R27, RZ, RZ, 0x1 ;  /* 0x00000001ff1b7424 */ /* 0x000fe200078e00ff */
[----:B------:R-:W-:Y:S01]  /*bc30*/  ULOP3.LUT UR37, UR36, 0x2, URZ, 0xfc, !UPT ;  /* 0x0000000224257892 */ /* 0x000fe2000f8efc3f */
[----:B------:R-:W-:Y:S01]  /*bc40*/  IMAD.MOV.U32 R25, RZ, RZ, RZ ;  /* 0x000000ffff197224 */ /* 0x000fe200078e00ff */
[----:B------:R-:W-:Y:S01]  /*bc50*/  ULDC UR38, c[0x0][0xc] ;  /* 0x0000030000267ab9 */ /* 0x000fe20000000800 */
[----:B---3--:R-:W-:-:S06]  /*bc60*/  ULEA UR4, UR5, UR4, 0x18 ;  /* 0x0000000405047291 */ /* 0x008fcc000f8ec03f */
[----:B------:R-:W-:Y:S01]  /*bc70*/  IMAD.U32 R22, RZ, RZ, UR4 ;  /* 0x00000004ff167e24 */ /* 0x000fe2000f8e00ff */
[C---:B-1----:R-:W-:Y:S01]  /*bc80*/  LOP3.LUT R4, R3.reuse, 0x7f, RZ, 0xc0, !PT ;  /* 0x0000007f03047812 */ /* 0x042fe200078ec0ff */
[C---:B------:R-:W-:Y:S02]  /*bc90*/  IMAD.SHL.U32 R28, R3.reuse, 0x8, RZ ;  /* 0x00000008031c7824 */ /* 0x040fe400078e00ff */
[----:B0-----:R-:W-:Y:S01]  /*bca0*/  IMAD.SHL.U32 R2, R3, 0x10, RZ ;  /* 0x0000001003027824 */ /* 0x001fe200078e00ff */
[----:B------:R-:W-:Y:S02]  /*bcb0*/  SHF.R.U32.HI R4, RZ, 0x3, R4 ;  /* 0x00000003ff047819 */ /* 0x000fe40000011604 */
[----:B--2---:R-:W-:Y:S02]  /*bcc0*/  LOP3.LUT R0, R28, 0x1f8, RZ, 0xc0, !PT ;  /* 0x000001f81c007812 */ /* 0x004fe400078ec0ff */
[----:B------:R-:W-:Y:S02]  /*bcd0*/  LOP3.LUT R2, R2, 0x70, RZ, 0xc0, !PT ;  /* 0x0000007002027812 */ /* 0x000fe400078ec0ff */
[----:B------:R-:W-:-:S02]  /*bce0*/  LOP3.LUT R3, R0, 0x38, R3, 0x78, !PT ;  /* 0x0000003800037812 */ /* 0x000fc400078e7803 */
[----:B------:R-:W-:Y:S02]  /*bcf0*/  LOP3.LUT R2, R4, R2, RZ, 0xfc, !PT ;  /* 0x0000000204027212 */ /* 0x000fe400078efcff */
[----:B------:R-:W-:Y:S02]  /*bd00*/  LOP3.LUT R0, R3, 0x200, R28, 0xf8, !PT ;  /* 0x0000020003007812 */ /* 0x000fe400078ef81c */
[----:B------:R-:W-:-:S03]  /*bd10*/  LOP3.LUT R28, R28, 0x38, RZ, 0xc0, !PT ;  /* 0x000000381c1c7812 */ /* 0x000fc600078ec0ff */
[----:B------:R-:W-:-:S05]  /*bd20*/  IMAD R0, R0, 0x2, R22 ;  /* 0x0000000200007824 */ /* 0x000fca00078e0216 */
[----:B------:R4:W-:Y:S02]  /*bd30*/  STL [R1+0x1c], R0 ;  /* 0x00001c0001007387 */ /* 0x0009e40000100800 */
.L_x_15298:
[----:B0-----:R-:W0:Y:S01]  /*bd40*/  LDC.64 R2, c[0x0][0xc88] ;  /* 0x00032200ff027b82 */ /* 0x001e220000000a00 */
[----:B--2---:R-:W2:Y:S01]  /*bd50*/  LDL.LU R6, [R1+0x4] ;  /* 0x0000040001067983 */ /* 0x004ea20000300800 */
[----:B0-----:R-:W-:-:S05]  /*bd60*/  IMAD.WIDE R2, R19, 0x4, R2 ;  /* 0x0000000413027825 */ /* 0x001fca00078e0202 */
[----:B------:R-:W4:Y:S01]  /*bd70*/  LDG.E R29, desc[UR54][R2.64] ;  /* 0x00000036021d7981 */ /* 0x000f22000c1e1900 */
[----:B------:R-:W-:Y:S05]  /*bd80*/  YIELD ;  /* 0x0000000000007946 */ /* 0x000fea0003800000 */
[----:B------:R-:W-:Y:S01]  /*bd90*/  ULDC.64 UR4, c[0x0][0xa28] ;  /* 0x00028a0000047ab9 */ /* 0x000fe20000000a00 */
[----:B------:R-:W-:Y:S01]  /*bda0*/  IMAD.MOV.U32 R7, RZ, RZ, RZ ;  /* 0x000000ffff077224 */ /* 0x000fe200078e00ff */
[----:B------:R-:W-:Y:S01]  /*bdb0*/  ISETP.NE.U32.AND P0, PT, RZ, UR4, PT ;  /* 0x00000004ff007c0c */ /* 0x000fe2000bf05070 */
[----:B------:R-:W-:-:S03]  /*bdc0*/  ULDC.64 UR6, c[0x0][0xa18] ;  /* 0x0002860000067ab9 */ /* 0x000fc60000000a00 */
[----:B------:R-:W-:Y:S02]  /*bdd0*/  ISETP.NE.AND.EX P0, PT, RZ, UR5, PT, P0 ;  /* 0x00000005ff007c0c */ /* 0x000fe4000bf05300 */
[----:B----4-:R-:W-:-:S11]  /*bde0*/  SHF.R.S32.HI R0, RZ, 0x1f, R29 ;  /* 0x0000001fff007819 */ /* 0x010fd6000001141d */
[C---:B------:R-:W-:Y:S01]  /*bdf0*/  @P0 LEA R2, P1, R29.reuse, UR4, 0x2 ;  /* 0x000000041d020c11 */ /* 0x040fe2000f8210ff */
[C---:B------:R-:W-:Y:S01]  /*be00*/  IMAD.SHL.U32 R23, R29.reuse, 0x4, RZ ;  /* 0x000000041d177824 */ /* 0x040fe200078e00ff */
[C-C-:B------:R-:W-:Y:S01]  /*be10*/  SHF.L.U64.HI R24, R29.reuse, 0x2, R0.reuse ;  /* 0x000000021d187819 */ /* 0x140fe20000010200 */
[----:B------:R0:W-:Y:S01]  /*be20*/  STL [R1+0x2c], R0 ;  /* 0x00002c0001007387 */ /* 0x0001e20000100800 */
[----:B------:R-:W-:Y:S01]  /*be30*/  @P0 LEA.HI.X R3, R29, UR5, R0, 0x2, P1 ;  /* 0x000000051d030c11 */ /* 0x000fe200088f1400 */
[----:B------:R-:W-:-:S04]  /*be40*/  ULDC.64 UR4, c[0x0][0xa00] ;  /* 0x0002800000047ab9 */ /* 0x000fc80000000a00 */
[----:B------:R1:W3:Y:S01]  /*be50*/  @P0 LDG.E R7, desc[UR54][R2.64] ;  /* 0x0000003602070981 */ /* 0x0002e2000c1e1900 */
[----:B------:R-:W-:Y:S02]  /*be60*/  ISETP.NE.U32.AND P0, PT, RZ, UR4, PT ;  /* 0x00000004ff007c0c */ /* 0x000fe4000bf05070 */
[----:B--2---:R-:W-:Y:S01]  /*be70*/  LOP3.LUT R6, R6, 0xffffffef, RZ, 0xc0, !PT ;  /* 0xffffffef06067812 */ /* 0x004fe200078ec0ff */
        /* <DEDUP_REMOVED lines=8> */
[----:B------:R-:W2:Y:S05]  /*bf00*/  @P2 LDG.E R0, desc[UR54][R2.64] ;  /* 0x0000003602002981 */ /* 0x000eaa000c1e1900 */
[----:B------:R-:W-:Y:S01]  /*bf10*/  @P0 IADD3 R4, P1, R23, UR6, RZ ;  /* 0x0000000617040c10 */ /* 0x000fe2000ff3e0ff */
[----:B------:R-:W-:Y:S03]  /*bf20*/  STL [R1+0x4], R6 ;  /* 0x0000040601007387 */ /* 0x000fe60000100800 */
        /* <DEDUP_REMOVED lines=8> */
[----:B--2---:R0:W-:Y:S04]  /*bfb0*/  STL [R1+0x20], R0 ;  /* 0x0000200001007387 */ /* 0x0041e80000100800 */
[----:B---3--:R1:W-:Y:S04]  /*bfc0*/  STL [R1+0x14], R7 ;  /* 0x0000140701007387 */ /* 0x0083e80000100800 */
[----:B----4-:R1:W-:Y:S01]  /*bfd0*/  @P0 STL [R1+0x28], R4 ;  /* 0x0000280401000387 */ /* 0x0103e20000100800 */
[----:B0-----:R-:W-:Y:S01]  /*bfe0*/  IMAD.U32 R0, RZ, RZ, UR4 ;  /* 0x00000004ff007e24 */ /* 0x001fe2000f8e00ff */
[----:B------:R-:W-:Y:S06]  /*bff0*/  @P0 BRA `(.L_x_15236) ;  /* 0x0000000000200947 */ /* 0x000fec0003800000 */
        /* <DEDUP_REMOVED lines=8> */
.L_x_15236:
        /* <DEDUP_REMOVED lines=10> */
.L_x_15237:
        /* <DEDUP_REMOVED lines=9> */
.L_x_15238:
[----:B0-2---:R-:W-:Y:S01]  /*c1b0*/  IMAD.MOV.U32 R2, RZ, RZ, R6 ;  /* 0x000000ffff027224 */ /* 0x005fe200078e0006 */
[----:B------:R-:W0:Y:S01]  /*c1c0*/  LDC R3, c[0x0][0x448] ;  /* 0x00011200ff037b82 */ /* 0x000e220000000800 */
[----:B------:R-:W2:Y:S01]  /*c1d0*/  LDL R6, [R1+0x28] ;  /* 0x0000280001067983 */ /* 0x000ea20000100800 */
[----:B-----5:R-:W-:Y:S01]  /*c1e0*/  IMAD.IADD R5, R0, 0x1, -R7 ;  /* 0x0000000100057824 */ /* 0x020fe200078e0a07 */
[----:B------:R-:W-:Y:S01]  /*c1f0*/  BSSY B0, `(.L_x_15239) ;  /* 0x000003a000007945 */ /* 0x000fe20003800000 */
[----:B------:R-:W-:Y:S02]  /*c200*/  LOP3.LUT R2, R2, 0xfffffff7, RZ, 0xc0, !PT ;  /* 0xfffffff702027812 */ /* 0x000fe400078ec0ff */
[----:B0-----:R-:W-:-:S13]  /*c210*/  ISETP.NE.AND P0, PT, R3, 0x1, PT ;  /* 0x000000010300780c */ /* 0x001fda0003f05270 */
[----:B------:R-:W0:Y:S01]  /*c220*/  @P0 LDC R4, c[0x0][0x44c] ;  /* 0x00011300ff040b82 */ /* 0x000e220000000800 */
[----:B------:R-:W-:-:S05]  /*c230*/  @P0 LOP3.LUT R2, R2, 0x8, RZ, 0xfc, !PT ;  /* 0x0000000802020812 */ /* 0x000fca00078efcff */
[----:B------:R1:W-:Y:S02]  /*c240*/  STL [R1+0x4], R2 ;  /* 0x0000040201007387 */ /* 0x0003e40000100800 */
[----:B------:R-:W3:Y:S02]  /*c250*/  @P0 LDC R3, c[0x0][0x450] ;  /* 0x00011400ff030b82 */ /* 0x000ee40000000800 */
[----:B------:R4:W-:Y:S01]  /*c260*/  STL [R1+0xc], R5 ;  /* 0x00000c0501007387 */ /* 0x0009e20000100800 */
[----:B-1----:R-:W-:-:S04]  /*c270*/  IMAD R2, R17, 0xc0, RZ ;  /* 0x000000c011027824 */ /* 0x002fc800078e02ff */
[----:B------:R-:W-:-:S04]  /*c280*/  VIADD R2, R2, 0xbf ;  /* 0x000000bf02027836 */ /* 0x000fc80000000000 */
[----:B0-----:R-:W-:-:S05]  /*c290*/  @P0 IMAD.HI.U32 R4, R2, R4, RZ ;  /* 0x0000000402040227 */ /* 0x001fca00078e00ff */
[----:B---3--:R-:W-:Y:S02]  /*c2a0*/  @P0 SHF.R.U32.HI R2, RZ, R3, R4 ;  /* 0x00000003ff020219 */ /* 0x008fe40000011604 */
[----:B------:R-:W-:-:S04]  /*c2b0*/  LOP3.LUT R4, R18, 0xff000000, RZ, 0xc0, !PT ;  /* 0xff00000012047812 */ /* 0x000fc800078ec0ff */
[----:B------:R-:W-:Y:S02]  /*c2c0*/  SHF.R.U32.HI R4, RZ, 0x8, R4 ;  /* 0x00000008ff047819 */ /* 0x000fe40000011604 */
[----:B--2---:R-:W-:-:S05]  /*c2d0*/  IADD3 R0, R5, 0x80, -R6 ;  /* 0x0000008005007810 */ /* 0x004fca0007ffe806 */
        /* <DEDUP_REMOVED lines=11> */
[----:B------:R-:W-:Y:S02]  /*c390*/  LEA.HI R4, R2, R4, RZ, 0x10 ;  /* 0x0000000402047211 */ /* 0x000fe400078f80ff */
[----:B------:R-:W-:-:S09]  /*c3a0*/  MOV R2, RZ ;  /* 0x000000ff00027202 */ /* 0x000fd20000000f00 */
[----:B----4-:R-:W-:Y:S05]  /*c3b0*/  @!P0 BRA `(.L_x_15240) ;  /* 0x0000000000748947 */ /* 0x010fea0003800000 */
        /* <DEDUP_REMOVED lines=29> */
.L_x_15240:
[----:B------:R-:W-:Y:S05]  /*c590*/  BSYNC B0 ;  /* 0x0000000000007941 */ /* 0x000fea0003800000 */
.L_x_15239:
        /* <DEDUP_REMOVED lines=25> */
.L_x_15242:
        /* <DEDUP_REMOVED lines=20> */
.L_x_15245:
[----:B------:R-:W-:Y:S05]  /*c870*/  BSYNC B6 ;  /* 0x0000000000067941 */ /* 0x000fea0003800000 */
.L_x_15244:
        /* <DEDUP_REMOVED lines=20> */
.L_x_15248:
        /* <DEDUP_REMOVED lines=15> */
.L_x_15247:
[----:B------:R-:W-:Y:S05]  /*cab0*/  BSYNC B6 ;  /* 0x0000000000067941 */ /* 0x000fea0003800000 */
.L_x_15246:
        /* <DEDUP_REMOVED lines=14> */
[----:B--2---:R0:W2:Y:S01]  /*cba0*/  @P0 LDG.E R21, desc[UR54][R2.64] ;  /* 0x0000003602150981 */ /* 0x0040a2000c1e1900 */
[----:B-1----:R-:W-:Y:S01]  /*cbb0*/  IMAD.SHL.U32 R7, R7, 0x10, RZ ;  /* 0x0000001007077824 */ /* 0x002fe200078e00ff */
[----:B------:R-:W-:Y:S01]  /*cbc0*/  LOP3.LUT R0, R0, 0x7f, RZ, 0xc0, !PT ;  /* 0x0000007f00007812 */ /* 0x000fe200078ec0ff */
[----:B---3--:R-:W-:-:S07]  /*cbd0*/  VIADD R26, R26, 0xffffffff ;  /* 0xffffffff1a1a7836 */ /* 0x008fce0000000000 */
        /* <DEDUP_REMOVED lines=27> */
[----:B------:R-:W-:Y:S01]  /*cd90*/  LOP3.LUT R20, R20, 0xfffffffb, RZ, 0xc0, !PT ;  /* 0xfffffffb14147812 */ /* 0x000fe200078ec0ff */
[----:B------:R-:W-:-:S03]  /*cda0*/  IMAD.U32 R9, RZ, RZ, UR37 ;  /* 0x00000025ff097e24 */ /* 0x000fc6000f8e00ff */
[----:B------:R-:W-:Y:S02]  /*cdb0*/  @P2 LOP3.LUT R20, R20, 0x4, RZ, 0xfc, !PT ;  /* 0x0000000414142812 */ /* 0x000fe400078efcff */
[----:B------:R-:W-:Y:S02]  /*cdc0*/  ISETP.NE.AND P2, PT, R9, 0x3, PT ;  /* 0x000000030900780c */ /* 0x000fe40003f45270 */
[----:B------:R-:W-:-:S11]  /*cdd0*/  LOP3.LUT R20, R20, 0xfffffffd, RZ, 0xc0, !PT ;  /* 0xfffffffd14147812 */ /* 0x000fd600078ec0ff */
[----:B------:R-:W-:-:S05]  /*cde0*/  @P2 LOP3.LUT R20, R20, 0x2, RZ, 0xfc, !PT ;  /* 0x0000000214142812 */ /* 0x000fca00078efcff */
[----:B------:R0:W-:Y:S01]  /*cdf0*/  STL [R1+0x4], R20 ;  /* 0x0000041401007387 */ /* 0x0001e20000100800 */
[----:B------:R-:W-:-:S03]  /*ce00*/  UMOV UR4, 0xffffffff ;  /* 0xffffffff00047882 */ /* 0x000fc60000000000 */
[----:B------:R-:W-:Y:S05]  /*ce10*/  BRA.DIV UR4, `(.L_x_15249) ;  /* 0x0000004604dc7947 */ /* 0x000fea000b800000 */
.L_x_15315:
[----:B------:R-:W-:Y:S01]  /*ce20*/  LOP3.LUT R24, R18, 0xffff, RZ, 0xc0, !PT ;  /* 0x0000ffff12187812 */ /* 0x000fe200078ec0ff */
[----:B------:R-:W-:Y:S06]  /*ce30*/  @!P2 BRA `(.L_x_15250) ;  /* 0x000000000004a947 */ /* 0x000fec0003800000 */
[----:B------:R-:W-:Y:S01]  /*ce40*/  BPT.TRAP 0x1 ;  /* 0x000000040000795c */ /* 0x000fe20000300000 */
.L_x_15250:
        /* <DEDUP_REMOVED lines=23> */
.L_x_15316:
[----:B------:R-:W-:Y:S05]  /*cfc0*/  BSYNC B0 ;  /* 0x0000000000007941 */ /* 0x000fea0003800000 */
.L_x_15251:
        /* <DEDUP_REMOVED lines=40> */
[----:B-1----:R-:W-:-:S04]  /*d250*/  @P0 LEA R7, P1, R28, R7, 0x1 ;  /* 0x000000071c070211 */ /* 0x002fc800078208ff */
[----:B--2---:R-:W-:Y:S02]  /*d260*/  @P0 IADD3.X R6, RZ, R6, RZ, P1, !PT ;  /* 0x00000006ff060210 */ /* 0x004fe40000ffe4ff */
[----:B------:R-:W-:Y:S02]  /*d270*/  ISETP.GE.AND P1, PT, R4, 0x11, PT ;  /* 0x000000110400780c */ /* 0x000fe40003f26270 */
        /* <DEDUP_REMOVED lines=66> */
.L_x_15334:
[----:B------:R-:W-:-:S13]  /*d6a0*/  ISETP.GE.AND P0, PT, R4, 0x71, PT ;  /* 0x000000710400780c */ /* 0x000fda0003f06270 */
[----:B-1----:R-:W-:Y:S01]  /*d6b0*/  @P0 LEA R6, P1, R28, R0, 0x1 ;  /* 0x000000001c060211 */ /* 0x002fe200078208ff */
        /* <DEDUP_REMOVED lines=8> */
.L_x_15254:
        /* <DEDUP_REMOVED lines=11> */
.L_x_15255:
[----:B------:R2:W5:Y:S01]  /*d7f0*/  LDL R0, [R1+0x4] ;  /* 0x0000040001007983 */ /* 0x0005620000100800 */
[----:B------:R2:W-:Y:S03]  /*d800*/  SYNCS.ARRIVE.TRANS64.A1T0 RZ, [R3+URZ+0x16830], RZ ;  /* 0x016830ff03ff79a7 */ /* 0x0005e6000810003f */
[----:B-1----:R2:W5:Y:S04]  /*d810*/  LDL.LU R5, [R1+0x20] ;  /* 0x0000200001057983 */ /* 0x0025680000300800 */
        /* <DEDUP_REMOVED lines=9> */
[----:B--2---:R-:W-:Y:S01]  /*d8b0*/  IMAD.WIDE.U32 R2, R5, UR4, RZ ;  /* 0x0000000405027c25 */ /* 0x004fe2000f8e00ff */
        /* <DEDUP_REMOVED lines=24> */
[----:B01----:R-:W-:Y:S05]  /*da40*/  CALL.ABS.NOINC R2 ;  /* 0x0000000002007343 */ /* 0x003fea0003c00000 */
.L_x_15257:
[----:B------:R-:W-:Y:S05]  /*da50*/  BSYNC B6 ;  /* 0x0000000000067941 */ /* 0x000fea0003800000 */
.L_x_15256:
[----:B------:R-:W2:Y:S01]  /*da60*/  LDL.LU R21, [R1+0x34] ;  /* 0x0000340001157983 */ /* 0x000ea20000300800 */
[----:B------:R-:W-:Y:S01]  /*da70*/  ULDC.64 UR6, c[0x0][0x2e0] ;  /* 0x0000b80000067ab9 */ /* 0x000fe20000000a00 */
[----:B-1----:R-:W1:Y:S01]  /*da80*/  LDC R4, c[0x0][0x448] ;  /* 0x00011200ff047b82 */ /* 0x002e620000000800 */
[----:B------:R-:W-:Y:S01]  /*da90*/  ULDC.64 UR4, c[0x0][0x2d8] ;  /* 0x0000b60000047ab9 */ /* 0x000fe20000000a00 */
[----:B------:R-:W3:Y:S01]  /*daa0*/  LDL.LU R20, [R1+0x2c] ;  /* 0x00002c0001147983 */ /* 0x000ee20000300800 */
[----:B------:R-:W-:-:S03]  /*dab0*/  ULDC.64 UR8, c[0x0][0x280] ;  /* 0x0000a00000087ab9 */ /* 0x000fc60000000a00 */
[----:B------:R-:W3:Y:S02]  /*dac0*/  LDL.LU.64 R2, [R1+0x20] ;  /* 0x0000200001027983 */ /* 0x000ee40000300a00 */
[----:B0-----:R-:W0:Y:S02]  /*dad0*/  LDC R9, c[0x0][0x448] ;  /* 0x00011200ff097b82 */ /* 0x001e240000000800 */
[----:B------:R4:W5:Y:S01]  /*dae0*/  LDL R10, [R1+0x1c] ;  /* 0x00001c00010a7983 */ /* 0x0009620000100800 */
[----:B-1----:R-:W-:-:S13]  /*daf0*/  ISETP.NE.AND P6, PT, R4, 0x1, PT ;  /* 0x000000010400780c */ /* 0x002fda0003fc5270 */
[----:B------:R-:W1:Y:S08]  /*db00*/  @P6 LDC R5, c[0x0][0x44c] ;  /* 0x00011300ff056b82 */ /* 0x000e700000000800 */
[----:B------:R-:W4:Y:S08]  /*db10*/  @P6 LDC R4, c[0x0][0x450] ;  /* 0x00011400ff046b82 */ /* 0x000f300000000800 */
[----:B------:R-:W0:Y:S01]  /*db20*/  @P6 LDC R8, c[0x0][0x450] ;  /* 0x00011400ff086b82 */ /* 0x000e220000000800 */
[----:B--2---:R-:W-:-:S02]  /*db30*/  IMAD R0, R21, UR6, RZ ;  /* 0x0000000615007c24 */ /* 0x004fc4000f8e02ff */
[----:B------:R-:W2:Y:S02]  /*db40*/  S2R R21, SR_TID.X ;  /* 0x0000000000157919 */ /* 0x000ea40000002100 */
[----:B------:R-:W-:Y:S01]  /*db50*/  IMAD R0, R29, UR7, R0 ;  /* 0x000000071d007c24 */ /* 0x000fe2000f8e0200 */
[----:B---3--:R-:W-:Y:S02]  /*db60*/  MOV R3, R20 ;  /* 0x0000001400037202 */ /* 0x008fe40000000f00 */
        /* <DEDUP_REMOVED lines=12> */
[----:B------:R2:W5:Y:S03]  /*dc30*/  LDL R21, [R1+0x28] ;  /* 0x0000280001157983 */ /* 0x0005660000100800 */
[----:B------:R-:W-:-:S04]  /*dc40*/  IMAD R6, R17, 0xc0, R20 ;  /* 0x000000c011067824 */ /* 0x000fc800078e0214 */
[----:B-1----:R-:W-:-:S04]  /*dc50*/  @P6 IMAD.HI.U32 R0, R6, R5, RZ ;  /* 0x0000000506006227 */ /* 0x002fc800078e00ff */
[----:B------:R-:W-:Y:S01]  /*dc60*/  IMAD.MOV.U32 R5, RZ, RZ, R6 ;  /* 0x000000ffff057224 */ /* 0x000fe200078e0006 */
[----:B----4-:R-:W-:-:S04]  /*dc70*/  @P6 SHF.R.U32.HI R5, RZ, R4, R0 ;  /* 0x00000004ff056219 */ /* 0x010fc80000011600 */
[----:B------:R-:W-:-:S05]  /*dc80*/  SHF.R.S32.HI R0, RZ, 0x1f, R5 ;  /* 0x0000001fff007819 */ /* 0x000fca0000011405 */
[----:B------:R-:W-:-:S04]  /*dc90*/  IMAD R0, R0, UR4, RZ ;  /* 0x0000000400007c24 */ /* 0x000fc8000f8e02ff */
[C---:B------:R-:W-:Y:S02]  /*dca0*/  IMAD R7, R5.reuse, UR5, R0 ;  /* 0x0000000505077c24 */ /* 0x040fe4000f8e0200 */
[----:B------:R-:W-:Y:S02]  /*dcb0*/  IMAD.MOV R0, RZ, RZ, -R5 ;  /* 0x000000ffff007224 */ /* 0x000fe400078e0a05 */
[----:B------:R-:W-:-:S04]  /*dcc0*/  IMAD.WIDE.U32 R4, R5, UR4, R2 ;  /* 0x0000000405047c25 */ /* 0x000fc8000f8e0002 */
[----:B0-----:R-:W-:Y:S02]  /*dcd0*/  IMAD R0, R9, R0, R6 ;  /* 0x0000000009007224 */ /* 0x001fe400078e0206 */
        /* <DEDUP_REMOVED lines=117> */
[----:B0-----:R-:W-:-:S04]  /*e430*/  @!P1 LEA R4, P3, R28, R4, 0x1 ;  /* 0x000000041c049211 */ /* 0x001fc800078608ff */
[----:B------:R-:W-:Y:S01]  /*e440*/  @!P1 IADD3.X R0, RZ, R0, RZ, P3, !PT ;  /* 0x00000000ff009210 */ /* 0x000fe20001ffe4ff */
[----:B-1----:R-:W-:-:S04]  /*e450*/  @!P1 IMAD.MOV.U32 R6, RZ, RZ, R4 ;  /* 0x000000ffff069224 */ /* 0x002fc800078e0004 */
        /* <DEDUP_REMOVED lines=20> */
.L_x_15359:
        /* <DEDUP_REMOVED lines=10> */
.L_x_15259:
        /* <DEDUP_REMOVED lines=22> */
.L_x_15360:
[----:B------:R-:W-:Y:S05]  /*e7a0*/  BSYNC B0 ;  /* 0x0000000000007941 */ /* 0x000fea0003800000 */
.L_x_15260:
[----:B------:R-:W-:Y:S04]  /*e7b0*/  BSSY B0, `(.L_x_15262) ;  /* 0x00000ff000007945 */ /* 0x000fe80003800000 */
[----:B------:R-:W-:Y:S05]  /*e7c0*/  @!P1 BRA `(.L_x_15263) ;  /* 0x0000000c00f49947 */ /* 0x000fea0003800000 */
[----:B------:R-:W-:Y:S01]  /*e7d0*/  ULDC UR4, c[0x0][0x2f4] ;  /* 0x0000bd0000047ab9 */ /* 0x000fe20000000800 */
[----:B------:R-:W-:Y:S01]  /*e7e0*/  IMAD.MOV.U32 R6, RZ, RZ, R25 ;  /* 0x000000ffff067224 */ /* 0x000fe200078e0019 */
[----:B------:R-:W-:Y:S01]  /*e7f0*/  ISETP.GE.AND P1, PT, R28, UR4, PT ;  /* 0x000000041c007c0c */ /* 0x000fe2000bf26270 */
[----:B------:R-:W-:Y:S02]  /*e800*/  IMAD.MOV.U32 R17, RZ, RZ, R27 ;  /* 0x000000ffff117224 */ /* 0x000fe400078e001b */
[----:B------:R-:W-:-:S10]  /*e810*/  IMAD.MOV.U32 R29, RZ, RZ, R26 ;  /* 0x000000ffff1d7224 */ /* 0x000fd400078e001a */
.L_x_15276:
[----:B------:R-:W2:Y:S01]  /*e820*/  LDL R9, [R1+0x14] ;  /* 0x0000140001097983 */ /* 0x000ea20000100800 */
[----:B0-----:R-:W0:Y:S03]  /*e830*/  LDC R3, c[0x0][0x430] ;  /* 0x00010c00ff037b82 */ /* 0x001e260000000800 */
[----:B------:R-:W3:Y:S04]  /*e840*/  LDL R8, [R1+0x18] ;  /* 0x0000180001087983 */ /* 0x000ee80000100800 */
[----:B------:R-:W4:Y:S01]  /*e850*/  LDL R5, [R1] ;  /* 0x0000000001057983 */ /* 0x000f220000100800 */
        /* <DEDUP_REMOVED lines=38> */
.L_x_15264:
[----:B------:R-:W-:Y:S01]  /*eac0*/  IMAD R5, R25, 0x8, R22 ;  /* 0x0000000819057824 */ /* 0x000fe200078e0216 */
[----:B------:R-:W-:Y:S01]  /*ead0*/  SHF.L.U32 R2, R27, 0x1f, RZ ;  /* 0x0000001f1b027819 */ /* 0x000fe200000006ff */
[----:B------:R-:W-:Y:S03]  /*eae0*/  BSSY B1, `(.L_x_15265) ;  /* 0x0000003000017945 */ /* 0x000fe60003800000 */
[----:B------:R-:W0:Y:S02]  /*eaf0*/  SYNCS.PHASECHK.TRANS64.TRYWAIT P0, [R5+URZ+0x16840], R2 ;  /* 0x01684002050075a7 */ /* 0x000e24000800017f */
[----:B0-----:R-:W-:Y:S05]  /*eb00*/  @!P0 BRA `(.L_x_15266) ;  /* 0x0000004400908947 */ /* 0x001fea0003800000 */
.L_x_15361:
[----:B------:R-:W-:Y:S05]  /*eb10*/  BSYNC B1 ;  /* 0x0000000000017941 */ /* 0x000fea0003800000 */
.L_x_15265:
[----:B------:R-:W2:Y:S01]  /*eb20*/  LDL R3, [R1+0x4] ;  /* 0x0000040001037983 */ /* 0x000ea20000100800 */
[----:B------:R-:W-:Y:S01]  /*eb30*/  SHF.R.S32.HI R20, RZ, 0x1f, R0 ;  /* 0x0000001fff147819 */ /* 0x000fe20000011400 */
[----:B------:R-:W-:Y:S01]  /*eb40*/  ULDC.64 UR4, c[0x0][0x300] ;  /* 0x0000c00000047ab9 */ /* 0x000fe20000000a00 */
[----:B------:R-:W-:Y:S01]  /*eb50*/  ULDC.64 UR6, c[0x0][0x2e8] ;  /* 0x0000ba0000067ab9 */ /* 0x000fe20000000a00 */
[----:B------:R-:W1:Y:S02]  /*eb60*/  S2R R8, SR_TID.X ;  /* 0x0000000000087919 */ /* 0x000e640000002100 */
[----:B------:R-:W-:-:S04]  /*eb70*/  IMAD R7, R20, UR4, RZ ;  /* 0x0000000414077c24 */ /* 0x000fc8000f8e02ff */
[----:B------:R-:W-:Y:S02]  /*eb80*/  IMAD R7, R0, UR5, R7 ;  /* 0x0000000500077c24 */ /* 0x000fe4000f8e0207 */
[C---:B-1----:R-:W-:Y:S01]  /*eb90*/  IMAD.SHL.U32 R9, R8.reuse, 0x8, RZ ;  /* 0x0000000808097824 */ /* 0x042fe200078e00ff */
[----:B------:R-:W-:-:S04]  /*eba0*/  SHF.L.U32 R11, R8, 0x3, RZ ;  /* 0x00000003080b7819 */ /* 0x000fc800000006ff */
        /* <DEDUP_REMOVED lines=59> */
.L_x_15379:
        /* <DEDUP_REMOVED lines=8> */
.L_x_15268:
        /* <DEDUP_REMOVED lines=11> */
.L_x_15269:
[----:B------:R1:W-:Y:S01]  /*f090*/  SYNCS.ARRIVE.TRANS64.A1T0 RZ, [R5+URZ+0x16830], RZ ;  /* 0x016830ff05ff79a7 */ /* 0x0003e2000810003f */
[----:B------:R-:W-:Y:S05]  /*f0a0*/  @!P3 BRA `(.L_x_15270) ;  /* 0x000000000004b947 */ /* 0x000fea0003800000 */
[----:B------:R-:W-:Y:S01]  /*f0b0*/  BPT.TRAP 0x1 ;  /* 0x000000040000795c */ /* 0x000fe20000300000 */
.L_x_15270:
[----:B------:R-:W-:Y:S01]  /*f0c0*/  SHF.L.U32 R2, R17, 0x1f, RZ ;  /* 0x0000001f11027819 */ /* 0x000fe200000006ff */
[----:B-1----:R-:W-:Y:S01]  /*f0d0*/  IMAD R5, R6, 0x8, R22 ;  /* 0x0000000806057824 */ /* 0x002fe200078e0216 */
[----:B------:R-:W-:Y:S03]  /*f0e0*/  BSSY B1, `(.L_x_15271) ;  /* 0x0000003000017945 */ /* 0x000fe60003800000 */
[----:B------:R-:W1:Y:S02]  /*f0f0*/  SYNCS.PHASECHK.TRANS64.TRYWAIT P0, [R5+URZ+0x16860], R2 ;  /* 0x01686002050075a7 */ /* 0x000e64000800017f */
[----:B-1----:R-:W-:Y:S05]  /*f100*/  @!P0 BRA `(.L_x_15272) ;  /* 0x0000004800548947 */ /* 0x002fea0003800000 */
.L_x_15380:
[----:B------:R-:W-:Y:S05]  /*f110*/  BSYNC B1 ;  /* 0x0000000000017941 */ /* 0x000fea0003800000 */
.L_x_15271:
        /* <DEDUP_REMOVED lines=60> */
.L_x_15398:
        /* <DEDUP_REMOVED lines=14> */
[----:B------:R-:W-:-:S03]  /*f5c0*/  NOP ;  /* 0x0000000000007918 */ /* 0x000fc60000000000 */
[----:B------:R-:W-:-:S03]  /*f5d0*/  IADD3 R3, R3, R6, RZ ;  /* 0x0000000603037210 */ /* 0x000fc60007ffe0ff */
        /* <DEDUP_REMOVED lines=9> */
.L_x_15274:
        /* <DEDUP_REMOVED lines=11> */
.L_x_15275:
[----:B------:R-:W2:Y:S01]  /*f720*/  LDL R0, [R1+0x10] ;  /* 0x0000100001007983 */ /* 0x000ea20000100800 */
[----:B------:R1:W-:Y:S01]  /*f730*/  SYNCS.ARRIVE.TRANS64.A1T0 RZ, [R5+URZ+0x16850], RZ ;  /* 0x016850ff05ff79a7 */ /* 0x0003e2000810003f */
[C---:B------:R-:W-:Y:S02]  /*f740*/  VIADD R7, R26.reuse, 0xffffffff ;  /* 0xffffffff1a077836 */ /* 0x040fe40000000000 */
[----:B------:R-:W-:Y:S02]  /*f750*/  IMAD.MOV.U32 R6, RZ, RZ, R25 ;  /* 0x000000ffff067224 */ /* 0x000fe400078e0019 */
[----:B------:R-:W-:Y:S02]  /*f760*/  IMAD.MOV.U32 R17, RZ, RZ, R27 ;  /* 0x000000ffff117224 */ /* 0x000fe400078e001b */
[----:B------:R-:W-:Y:S01]  /*f770*/  IMAD.MOV.U32 R29, RZ, RZ, R26 ;  /* 0x000000ffff1d7224 */ /* 0x000fe200078e001a */
[----:B--2---:R-:W-:-:S13]  /*f780*/  ISETP.GT.AND P0, PT, R26, R0, PT ;  /* 0x000000001a00720c */ /* 0x004fda0003f04270 */
[----:B-1----:R-:W-:Y:S05]  /*f790*/  @P0 BRA `(.L_x_15276) ;  /* 0xfffffff000200947 */ /* 0x002fea000383ffff */
.L_x_15263:
[----:B------:R-:W-:Y:S05]  /*f7a0*/  BSYNC B0 ;  /* 0x0000000000007941 */ /* 0x000fea0003800000 */
.L_x_15262:
        /* <DEDUP_REMOVED lines=17> */
.L_x_15278:
[----:B------:R-:W-:Y:S05]  /*f8c0*/  BSYNC B0 ;  /* 0x0000000000007941 */ /* 0x000fea0003800000 */
.L_x_15277:
[----:B------:R-:W-:-:S05]  /*f8d0*/  IMAD.U32 R0, RZ, RZ, UR37 ;  /* 0x00000025ff007e24 */ /* 0x000fca000f8e00ff */
[----:B------:R-:W-:-:S13]  /*f8e0*/  ISETP.NE.AND P0, PT, R0, 0x3, PT ;  /* 0x000000030000780c */ /* 0x000fda0003f05270 */
[----:B------:R-:W-:Y:S05]  /*f8f0*/  @!P0 BRA `(.L_x_15279) ;  /* 0x0000000000048947 */ /* 0x000fea0003800000 */
[----:B------:R-:W-:Y:S01]  /*f900*/  BPT.TRAP 0x1 ;  /* 0x000000040000795c */ /* 0x000fe20000300000 */
.L_x_15279:
[----:B------:R-:W2:Y:S01]  /*f910*/  LDL.LU R2, [R1+0xc] ;  /* 0x00000c0001027983 */ /* 0x000ea20000300800 */
[----:B------:R-:W-:Y:S01]  /*f920*/  IMAD R0, R25, 0x8, R22 ;  /* 0x0000000819007824 */ /* 0x000fe200078e0216 */
[----:B0-----:R-:W-:Y:S01]  /*f930*/  SHF.L.U32 R3, R27, 0x1f, RZ ;  /* 0x0000001f1b037819 */ /* 0x001fe200000006ff */
[----:B------:R-:W-:Y:S03]  /*f940*/  BSSY B0, `(.L_x_15280) ;  /* 0x0000004000007945 */ /* 0x000fe60003800000 */
[----:B------:R-:W0:Y:S01]  /*f950*/  SYNCS.PHASECHK.TRANS64.TRYWAIT P0, [R0+URZ+0x16860], R3 ;  /* 0x01686003000075a7 */ /* 0x000e22000800017f */
[----:B--2---:R-:W-:Y:S01]  /*f960*/  IMAD R6, R26, -0x80, R2 ;  /* 0xffffff801a067824 */ /* 0x004fe200078e0202 */
[----:B0-----:R-:W-:Y:S06]  /*f970*/  @!P0 BRA `(.L_x_15281) ;  /* 0x0000004800948947 */ /* 0x001fec0003800000 */
.L_x_15399:
[----:B------:R-:W-:Y:S05]  /*f980*/  BSYNC B0 ;  /* 0x0000000000007941 */ /* 0x000fea0003800000 */
.L_x_15280:
        /* <DEDUP_REMOVED lines=61> */
.L_x_15417:
        /* <DEDUP_REMOVED lines=9> */
.L_x_15283:
        /* <DEDUP_REMOVED lines=11> */
.L_x_15284:
[----:B------:R-:W-:Y:S01]  /*fea0*/  VIADD R25, R25, 0x1 ;  /* 0x0000000119197836 */ /* 0x000fe20000000000 */
[----:B------:R0:W-:Y:S04]  /*feb0*/  SYNCS.ARRIVE.TRANS64.A1T0 RZ, [R0+URZ+0x16850], RZ ;  /* 0x016850ff00ff79a7 */ /* 0x0001e8000810003f */
[----:B------:R-:W-:-:S04]  /*fec0*/  ISETP.NE.AND P0, PT, R25, 0x2, PT ;  /* 0x000000021900780c */ /* 0x000fc80003f05270 */
[----:B0-----:R-:W-:Y:S02]  /*fed0*/  SEL R0, RZ, 0x1, P0 ;  /* 0x00000001ff007807 */ /* 0x001fe40000000000 */
[----:B------:R-:W-:Y:S02]  /*fee0*/  SEL R25, R25, RZ, P0 ;  /* 0x000000ff19197207 */ /* 0x000fe40000000000 */
[----:B------:R-:W-:-:S07]  /*fef0*/  LOP3.LUT R27, R27, R0, RZ, 0x3c, !PT ;  /* 0x000000001b1b7212 */ /* 0x000fce00078e3cff */
.L_x_15243:
[----:B------:R-:W-:Y:S05]  /*ff00*/  BSYNC B7 ;  /* 0x0000000000077941 */ /* 0x000fea0003800000 */
.L_x_15241:
        /* <DEDUP_REMOVED lines=12> */
.L_x_15285:
        /* <DEDUP_REMOVED lines=43> */
.L_x_15427:
[----:B------:R-:W-:Y:S02]  /*10280*/  ULDC UR4, c[0x0][0xc38] ;  /* 0x00030e0000047ab9 */ /* 0x000fe40000000800 */
[----:B------:R-:W-:-:S04]  /*10290*/  IMAD.U32 R4, RZ, RZ, UR4 ;  /* 0x00000004ff047e24 */ /* 0x000fc8000f8e00ff */
[----:B-1----:R-:W-:-:S04]  /*102a0*/  IMAD R3, R14, R4, RZ ;  /* 0x000000040e037224 */ /* 0x002fc800078e02ff */
[----:B------:R-:W-:-:S05]  /*102b0*/  IMAD.IADD R6, R6, 0x1, R3 ;  /* 0x0000000106067824 */ /* 0x000fca00078e0203 */
[----:B------:R-:W-:-:S13]  /*102c0*/  ISETP.GT.AND P6, PT, R6, R0, PT ;  /* 0x000000000600720c */ /* 0x000fda0003fc4270 */
[----:B------:R-:W-:Y:S05]  /*102d0*/  @P6 BRA `(.L_x_15288) ;  /* 0x0000000000a46947 */ /* 0x000fea0003800000 */
.L_x_15291:
        /* <DEDUP_REMOVED lines=35> */
.L_x_15435:
[----:B------:R-:W-:Y:S02]  /*10510*/  ULDC UR4, c[0x0][0xc38] ;  /* 0x00030e0000047ab9 */ /* 0x000fe40000000800 */
[----:B------:R-:W-:-:S04]  /*10520*/  IMAD.U32 R4, RZ, RZ, UR4 ;  /* 0x00000004ff047e24 */ /* 0x000fc8000f8e00ff */
[----:B-1----:R-:W-:-:S04]  /*10530*/  IMAD R3, R14, R4, RZ ;  /* 0x000000040e037224 */ /* 0x002fc800078e02ff */
[----:B------:R-:W-:-:S05]  /*10540*/  IMAD.IADD R6, R3, 0x1, R6 ;  /* 0x0000000103067824 */ /* 0x000fca00078e0206 */
[----:B------:R-:W-:-:S13]  /*10550*/  ISETP.GT.AND P6, PT, R6, R0, PT ;  /* 0x000000000600720c */ /* 0x000fda0003fc4270 */
[----:B------:R-:W-:Y:S05]  /*10560*/  @!P6 BRA `(.L_x_15291) ;  /* 0xfffffffc005ce947 */ /* 0x000fea000383ffff */
.L_x_15288:
        /* <DEDUP_REMOVED lines=10> */
.L_x_15440:
[----:B------:R-:W-:-:S13]  /*10610*/  ISETP.NE.AND P0, PT, R3, RZ, PT ;  /* 0x000000ff0300720c */ /* 0x000fda0003f05270 */
[----:B------:R-:W-:Y:S05]  /*10620*/  @!P0 BRA `(.L_x_15293) ;  /* 0x0000000000108947 */ /* 0x000fea0003800000 */
[----:B------:R-:W-:Y:S01]  /*10630*/  UMOV UR4, 0xffffffff ;  /* 0xffffffff00047882 */ /* 0x000fe20000000000 */
[----:B------:R-:W-:Y:S02]  /*10640*/  VIADD R12, R7, 0xffffffff ;  /* 0xffffffff070c7836 */ /* 0x000fe40000000000 */
[----:B------:R-:W-:Y:S05]  /*10650*/  BRA.DIV UR4, `(.L_x_15294) ;  /* 0x0000005204087947 */ /* 0x000fea000b800000 */
[----:B------:R4:W0:Y:S02]  /*10660*/  SHFL.IDX PT, R16, R2, R12, 0x1f ;  /* 0x00001f0c02107589 */ /* 0x00082400000e0000 */
.L_x_15293:
[----:B---3--:R-:W-:Y:S01]  /*10670*/  ISETP.NE.AND P0, PT, R5, 0x1, PT ;  /* 0x000000010500780c */ /* 0x008fe20003f05270 */
[----:B0-----:R-:W-:-:S04]  /*10680*/  IMAD R16, R16, R4, R6 ;  /* 0x0000000410107224 */ /* 0x001fc800078e0206 */
[----:B------:R-:W-:-:S08]  /*10690*/  IMAD.IADD R0, R0, 0x1, -R16 ;  /* 0x0000000100007824 */ /* 0x000fd000078e0a10 */
[----:B------:R-:W-:Y:S05]  /*106a0*/  @!P0 BRA `(.L_x_15295) ;  /* 0x0000000000dc8947 */ /* 0x000fea0003800000 */
[----:B--2---:R-:W-:Y:S02]  /*106b0*/  IABS R4, R17 ;  /* 0x0000001100047213 */ /* 0x004fe40000000000 */
[----:B------:R-:W-:Y:S02]  /*106c0*/  IABS R6, R5 ;  /* 0x0000000500067213 */ /* 0x000fe40000000000 */
[----:B-1----:R-:W0:Y:S01]  /*106d0*/  I2F.RP R7, R4 ;  /* 0x0000000400077306 */ /* 0x002e220000209400 */
[----:B----4-:R-:W-:-:S07]  /*106e0*/  MOV R2, RZ ;  /* 0x000000ff00027202 */ /* 0x010fce0000000f00 */
        /* <DEDUP_REMOVED lines=51> */
.L_x_15295:
        /* <DEDUP_REMOVED lines=60> */
.L_x_15296:
[----:B------:R-:W-:-:S05]  /*10de0*/  LOP3.LUT R0, RZ, R3, RZ, 0x33, !PT ;  /* 0x00000003ff007212 */ /* 0x000fca00078e33ff */
[----:B------:R-:W-:Y:S01]  /*10df0*/  IMAD.IADD R17, R17, 0x1, R0 ;  /* 0x0000000111117824 */ /* 0x000fe200078e0200 */
[----:B------:R-:W-:Y:S06]  /*10e00*/  BRA `(.L_x_15297) ;  /* 0x00000000001c7947 */ /* 0x000fec0003800000 */
.L_x_15289:
[----:B------:R-:W-:Y:S01]  /*10e10*/  UMOV UR4, URZ ;  /* 0x0000003f00047c82 */ /* 0x000fe20008000000 */
[----:B------:R-:W-:Y:S01]  /*10e20*/  UMOV UR5, URZ ;  /* 0x0000003f00057c82 */ /* 0x000fe20008000000 */
[----:B------:R-:W-:Y:S01]  /*10e30*/  ULDC UR6, c[0x0][0xc3c] ;  /* 0x00030f0000067ab9 */ /* 0x000fe20000000800 */
[----:B------:R-:W-:Y:S02]  /*10e40*/  IMAD.MOV.U32 R16, RZ, RZ, R0 ;  /* 0x000000ffff107224 */ /* 0x000fe400078e0000 */
[----:B------:R-:W-:Y:S02]  /*10e50*/  IMAD.U32 R17, RZ, RZ, UR4 ;  /* 0x00000004ff117e24 */ /* 0x000fe4000f8e00ff */
[----:B------:R-:W-:Y:S02]  /*10e60*/  IMAD.U32 R18, RZ, RZ, UR5 ;  /* 0x00000005ff127e24 */ /* 0x000fe4000f8e00ff */
[----:B------:R-:W-:-:S07]  /*10e70*/  IMAD.U32 R19, RZ, RZ, UR6 ;  /* 0x00000006ff137e24 */ /* 0x000fce000f8e00ff */
.L_x_15297:
        /* <DEDUP_REMOVED lines=10> */
.L_x_15286:
[----:B------:R-:W-:Y:S02]  /*10f20*/  ULDC UR4, c[0x0][0xc3c] ;  /* 0x00030f0000047ab9 */ /* 0x000fe40000000800 */
[----:B-1----:R-:W-:-:S13]  /*10f30*/  ISETP.GE.AND P0, PT, R19, UR4, PT ;  /* 0x0000000413007c0c */ /* 0x002fda000bf06270 */
[----:B------:R-:W-:Y:S05]  /*10f40*/  @!P0 BRA `(.L_x_15298) ;  /* 0xffffffac007c8947 */ /* 0x000fea000383ffff */
[----:B------:R-:W-:Y:S05]  /*10f50*/  BSYNC B8 ;  /* 0x0000000000087941 */ /* 0x000fea0003800000 */
.L_x_15235:
[----:B--2---:R-:W2:Y:S01]  /*10f60*/  LDL.LU R0, [R1+0x38] ;  /* 0x0000380001007983 */ /* 0x004ea20000300800 */
[----:B------:R-:W-:Y:S01]  /*10f70*/  BSSY B0, `(.L_x_15299) ;  /* 0x000000b000007945 */ /* 0x000fe20003800000 */
[----:B------:R-:W1:Y:S01]  /*10f80*/  S2R R5, SR_CgaCtaId ;  /* 0x0000000000057919 */ /* 0x000e620000008800 */
[----:B--2---:R-:W-:-:S05]  /*10f90*/  VIADD R0, R0, 0x1 ;  /* 0x0000000100007836 */ /* 0x004fca0000000000 */
        /* <DEDUP_REMOVED lines=8> */
.L_x_15443:
[----:B------:R-:W-:Y:S05]  /*11020*/  BSYNC B0 ;  /* 0x0000000000007941 */ /* 0x000fea0003800000 */
.L_x_15299:
[----:B------:R-:W-:-:S03]  /*11030*/  UMOV UR4, 0xffffffff ;  /* 0xffffffff00047882 */ /* 0x000fc60000000000 */
[----:B------:R-:W-:Y:S05]  /*11040*/  BRA.DIV UR4, `(.L_x_15301) ;  /* 0x0000004604c87947 */ /* 0x000fea000b800000 */
[----:B0-----:R-:W0:Y:S02]  /*11050*/  S2R R0, SR_TID.X ;  /* 0x0000000000007919 */ /* 0x001e240000002100 */
[----:B0-----:R-:W-:-:S04]  /*11060*/  SHF.R.U32.HI R0, RZ, 0x5, R0 ;  /* 0x00000005ff007819 */ /* 0x001fc80000011600 */
[----:B------:R-:W-:-:S05]  /*11070*/  LOP3.LUT R0, R0, 0x3, RZ, 0xc0, !PT ;  /* 0x0000000300007812 */ /* 0x000fca00078ec0ff */
[----:B------:R0:W1:Y:S02]  /*11080*/  SHFL.IDX PT, R14, R0, RZ, 0x1f ;  /* 0x00001fff000e7589 */ /* 0x00006400000e0000 */
.L_x_15446:
[----:B-1----:R-:W-:Y:S01]  /*11090*/  ISETP.NE.AND P0, PT, R14, RZ, PT ;  /* 0x000000ff0e00720c */ /* 0x002fe20003f05270 */
[----:B------:R-:W-:-:S12]  /*110a0*/  BSSY B0, `(.L_x_15302) ;  /* 0x0000024000007945 */ /* 0x000fd80003800000 */
[----:B------:R-:W-:Y:S05]  /*110b0*/  @P0 BRA `(.L_x_15303) ;  /* 0x0000000000880947 */ /* 0x000fea0003800000 */
[----:B------:R-:W-:-:S03]  /*110c0*/  UMOV UR4, 0xffffffff ;  /* 0xffffffff00047882 */ /* 0x000fc60000000000 */
[----:B------:R-:W-:Y:S05]  /*110d0*/  BRA.DIV UR4, `(.L_x_15304) ;  /* 0x0000004604d87947 */ /* 0x000fea000b800000 */
[----:B------:R-:W-:-:S13]  /*110e0*/  ELECT P6, URZ, PT ;  /* 0x00000000003f782f */ /* 0x000fda00038c0000 */
.L_x_15449:
[----:B------:R-:W-:Y:S05]  /*110f0*/  @!P6 BRA `(.L_x_15303) ;  /* 0x000000000078e947 */ /* 0x000fea0003800000 */
[----:B------:R-:W-:-:S06]  /*11100*/  ULOP3.LUT UR4, UR36, 0x2, URZ, 0xfc, !UPT ;  /* 0x0000000224047892 */ /* 0x000fcc000f8efc3f */
[----:B0-----:R-:W-:-:S05]  /*11110*/  IMAD.U32 R0, RZ, RZ, UR4 ;  /* 0x00000004ff007e24 */ /* 0x001fca000f8e00ff */
[----:B------:R-:W-:-:S13]  /*11120*/  ISETP.NE.AND P0, PT, R0, 0x3, PT ;  /* 0x000000030000780c */ /* 0x000fda0003f05270 */
[----:B------:R-:W-:Y:S05]  /*11130*/  @!P0 BRA `(.L_x_15305) ;  /* 0x0000000000048947 */ /* 0x000fea0003800000 */
[----:B------:R-:W-:Y:S01]  /*11140*/  BPT.TRAP 0x1 ;  /* 0x000000040000795c */ /* 0x000fe20000300000 */
.L_x_15305:
[----:B------:R-:W-:Y:S01]  /*11150*/  IMAD R3, R25, 0x8, R5 ;  /* 0x0000000819037824 */ /* 0x000fe200078e0205 */
[----:B------:R-:W-:Y:S01]  /*11160*/  SHF.L.U32 R2, R27, 0x1f, RZ ;  /* 0x0000001f1b027819 */ /* 0x000fe200000006ff */
[----:B------:R-:W-:-:S03]  /*11170*/  VIADD R25, R25, 0x1 ;  /* 0x0000000119197836 */ /* 0x000fc60000000000 */
[----:B------:R-:W0:Y:S02]  /*11180*/  SYNCS.PHASECHK.TRANS64.TRYWAIT P1, [R3+URZ+0x16840], R2 ;  /* 0x01684002030075a7 */ /* 0x000e24000802017f */
[----:B------:R-:W-:-:S04]  /*11190*/  ISETP.NE.AND P2, PT, R25, 0x2, PT ;  /* 0x000000021900780c */ /* 0x000fc80003f45270 */
[----:B------:R-:W-:Y:S01]  /*111a0*/  SEL R0, RZ, 0x1, P2 ;  /* 0x00000001ff007807 */ /* 0x000fe20001000000 */
[----:B0-----:R-:W-:Y:S08]  /*111b0*/  @!P1 BRA `(.L_x_15306) ;  /* 0x0000004400c09947 */ /* 0x001ff00003800000 */
.L_x_15450:
[----:B------:R-:W-:Y:S02]  /*111c0*/  SEL R25, R25, RZ, P2 ;  /* 0x000000ff19197207 */ /* 0x000fe40001000000 */
[----:B------:R-:W-:Y:S01]  /*111d0*/  LOP3.LUT R0, R27, R0, RZ, 0x3c, !PT ;  /* 0x000000001b007212 */ /* 0x000fe200078e3cff */
[----:B------:R-:W-:Y:S06]  /*111e0*/  @!P0 BRA `(.L_x_15307) ;  /* 0x0000000000048947 */ /* 0x000fec0003800000 */
[----:B------:R-:W-:Y:S01]  /*111f0*/  BPT.TRAP 0x1 ;  /* 0x000000040000795c */ /* 0x000fe20000300000 */
.L_x_15307:
[----:B------:R-:W-:Y:S01]  /*11200*/  IMAD R25, R25, 0x8, R5 ;  /* 0x0000000819197824 */ /* 0x000fe200078e0205 */
[----:B------:R-:W-:-:S04]  /*11210*/  SHF.L.U32 R0, R0, 0x1f, RZ ;  /* 0x0000001f00007819 */ /* 0x000fc800000006ff */
[----:B------:R-:W1:Y:S02]  /*11220*/  SYNCS.PHASECHK.TRANS64.TRYWAIT P1, [R25+URZ+0x16840], R0 ;  /* 0x01684000190075a7 */ /* 0x000e64000802017f */
[----:B-1----:R-:W-:Y:S05]  /*11230*/  @!P1 BRA `(.L_x_15308) ;  /* 0x0000004400b49947 */ /* 0x002fea0003800000 */
.L_x_15451:
[----:B------:R-:W-:Y:S05]  /*11240*/  @!P0 BRA `(.L_x_15309) ;  /* 0x0000000000048947 */ /* 0x000fea0003800000 */
[----:B------:R-:W-:Y:S01]  /*11250*/  BPT.TRAP 0x1 ;  /* 0x000000040000795c */ /* 0x000fe20000300000 */
.L_x_15309:
[----:B------:R-:W2:Y:S02]  /*11260*/  SYNCS.PHASECHK.TRANS64.TRYWAIT P1, [R3+URZ+0x16860], R2 ;  /* 0x01686002030075a7 */ /* 0x000ea4000802017f */
[----:B--2---:R-:W-:Y:S05]  /*11270*/  @!P1 BRA `(.L_x_15310) ;  /* 0x0000004400b89947 */ /* 0x004fea0003800000 */
.L_x_15452:
[----:B------:R-:W-:Y:S05]  /*11280*/  @!P0 BRA `(.L_x_15311) ;  /* 0x0000000000048947 */ /* 0x000fea0003800000 */
[----:B------:R-:W-:Y:S01]  /*11290*/  BPT.TRAP 0x1 ;  /* 0x000000040000795c */ /* 0x000fe20000300000 */
.L_x_15311:
[----:B---3--:R3:W4:Y:S02]  /*112a0*/  SYNCS.PHASECHK.TRANS64.TRYWAIT P0, [R25+URZ+0x16860], R0 ;  /* 0x01686000190075a7 */ /* 0x008724000800017f */
[----:B----4-:R-:W-:Y:S05]  /*112b0*/  @!P0 NANOSLEEP.SYNCS 0x989680 ;  /* 0x009896800000895d */ /* 0x010fea0003900000 */
[----:B------:R-:W4:Y:S02]  /*112c0*/  @!P0 SYNCS.PHASECHK.TRANS64 P0, [R25+URZ+0x16860], R0 ;  /* 0x01686000190085a7 */ /* 0x000f24000800007f */
[----:B----4-:R-:W-:Y:S05]  /*112d0*/  @!P0 BRA `(.L_x_15311) ;  /* 0xfffffffc00f08947 */ /* 0x010fea000383ffff */
.L_x_15303:
[----:B------:R-:W-:Y:S05]  /*112e0*/  BSYNC B0 ;  /* 0x0000000000007941 */ /* 0x000fea0003800000 */
.L_x_15302:
[----:B------:R-:W-:Y:S05]  /*112f0*/  EXIT ;  /* 0x000000000000794d */ /* 0x000fea0003800000 */
.L_x_15180:
[----:B0-----:R-:W-:-:S04]  /*11300*/  IMAD.U32 R3, RZ, RZ, UR45 ;  /* 0x0000002dff037e24 */ /* 0x001fc8000f8e00ff */
[----:B------:R0:W1:Y:S03]  /*11310*/  SYNCS.PHASECHK.TRANS64.TRYWAIT P1, [R3+URZ+0x16800], R0 ;  /* 0x01680000030075a7 */ /* 0x000066000802017f */
[----:B-1----:R-:W-:Y:S05]  /*11320*/  @!P1 NANOSLEEP.SYNCS 0x989680 ;  /* 0x009896800000995d */ /* 0x002fea0003900000 */
[----:B------:R-:W1:Y:S02]  /*11330*/  @!P1 SYNCS.PHASECHK.TRANS64 P1, [R3+URZ+0x16800], R0 ;  /* 0x01680000030095a7 */ /* 0x000e64000802007f */
[----:B-1----:R-:W-:Y:S05]  /*11340*/  @!P1 BRA `(.L_x_15180) ;  /* 0xfffffffc00ec9947 */ /* 0x002fea000383ffff */
[----:B------:R-:W-:Y:S05]  /*11350*/  BRA `(.L_x_15312) ;  /* 0xffffff0800007947 */ /* 0x000fea000383ffff */
.L_x_15184:
[----:B-1----:R1:W2:Y:S02]  /*11360*/  SYNCS.PHASECHK.TRANS64.TRYWAIT P1, [R3+URZ+0x16830], R0 ;  /* 0x01683000030075a7 */ /* 0x0022a4000802017f */
[----:B--2---:R-:W-:Y:S05]  /*11370*/  @!P1 NANOSLEEP.SYNCS 0x989680 ;  /* 0x009896800000995d */ /* 0x004fea0003900000 */
[----:B------:R-:W2:Y:S02]  /*11380*/  @!P1 SYNCS.PHASECHK.TRANS64 P1, [R3+URZ+0x16830], R0 ;  /* 0x01683000030095a7 */ /* 0x000ea4000802007f */
[----:B--2---:R-:W-:Y:S05]  /*11390*/  @!P1 BRA `(.L_x_15184) ;  /* 0xfffffffc00f09947 */ /* 0x004fea000383ffff */
[----:B------:R-:W-:Y:S05]  /*113a0*/  BRA `(.L_x_15183) ;  /* 0xffffff08001c7947 */ /* 0x000fea000383ffff */
.L_x_15190:
[----:B-1----:R-:W-:-:S04]  /*113b0*/  IMAD.U32 R7, RZ, RZ, UR6 ;  /* 0x00000006ff077e24 */ /* 0x002fc8000f8e00ff */
[----:B------:R1:W2:Y:S03]  /*113c0*/  SYNCS.PHASECHK.TRANS64.TRYWAIT P1, [R7+URZ+0x16830], R0 ;  /* 0x01683000070075a7 */ /* 0x0002a6000802017f */
[----:B--2---:R-:W-:Y:S05]  /*113d0*/  @!P1 NANOSLEEP.SYNCS 0x989680 ;  /* 0x009896800000995d */ /* 0x004fea0003900000 */
[----:B------:R-:W2:Y:S02]  /*113e0*/  @!P1 SYNCS.PHASECHK.TRANS64 P1, [R7+URZ+0x16830], R0 ;  /* 0x01683000070095a7 */ /* 0x000ea4000802007f */
[----:B--2---:R-:W-:Y:S05]  /*113f0*/  @!P1 BRA `(.L_x_15190) ;  /* 0xfffffffc00ec9947 */ /* 0x004fea000383ffff */
[----:B------:R-:W-:Y:S05]  /*11400*/  BRA `(.L_x_15187) ;  /* 0xffffff2800787947 */ /* 0x000fea000383ffff */
.L_x_15194:
[----:B-1----:R-:W-:-:S04]  /*11410*/  IMAD.U32 R2, RZ, RZ, UR6 ;  /* 0x00000006ff027e24 */ /* 0x002fc8000f8e00ff */
[----:B------:R1:W2:Y:S03]  /*11420*/  SYNCS.PHASECHK.TRANS64.TRYWAIT P1, [R2+URZ+0x16850], R0 ;  /* 0x01685000020075a7 */ /* 0x0002a6000802017f */
[----:B--2---:R-:W-:Y:S05]  /*11430*/  @!P1 NANOSLEEP.SYNCS 0x989680 ;  /* 0x009896800000995d */ /* 0x004fea0003900000 */
[----:B------:R-:W2:Y:S02]  /*11440*/  @!P1 SYNCS.PHASECHK.TRANS64 P1, [R2+URZ+0x16850], R0 ;  /* 0x01685000020095a7 */ /* 0x000ea4000802007f */
[----:B--2---:R-:W-:Y:S05]  /*11450*/  @!P1 BRA `(.L_x_15194) ;  /* 0xfffffffc00ec9947 */ /* 0x004fea000383ffff */
[----:B------:R-:W-:Y:S05]  /*11460*/  BRA `(.L_x_15191) ;  /* 0xffffff2800fc7947 */ /* 0x000fea000383ffff */
.L_x_15202:
[----:B-1----:R-:W-:-:S04]  /*11470*/  IMAD.U32 R7, RZ, RZ, UR6 ;  /* 0x00000006ff077e24 */ /* 0x002fc8000f8e00ff */
[----:B------:R1:W2:Y:S03]  /*11480*/  SYNCS.PHASECHK.TRANS64.TRYWAIT P1, [R7+URZ+0x16830], R0 ;  /* 0x01683000070075a7 */ /* 0x0002a6000802017f */
[----:B--2---:R-:W-:Y:S05]  /*11490*/  @!P1 NANOSLEEP.SYNCS 0x989680 ;  /* 0x009896800000995d */ /* 0x004fea0003900000 */
[----:B------:R-:W2:Y:S02]  /*114a0*/  @!P1 SYNCS.PHASECHK.TRANS64 P1, [R7+URZ+0x16830], R0 ;  /* 0x01683000070095a7 */ /* 0x000ea4000802007f */
[----:B--2---:R-:W-:Y:S05]  /*114b0*/  @!P1 BRA `(.L_x_15202) ;  /* 0xfffffffc00ec9947 */ /* 0x004fea000383ffff */
[----:B------:R-:W-:Y:S05]  /*114c0*/  BRA `(.L_x_15199) ;  /* 0xffffff5000087947 */ /* 0x000fea000383ffff */
.L_x_15206:
[----:B-1----:R-:W-:-:S04]  /*114d0*/  IMAD.U32 R2, RZ, RZ, UR6 ;  /* 0x00000006ff027e24 */ /* 0x002fc8000f8e00ff */
[----:B------:R1:W2:Y:S03]  /*114e0*/  SYNCS.PHASECHK.TRANS64.TRYWAIT P1, [R2+URZ+0x16850], R0 ;  /* 0x01685000020075a7 */ /* 0x0002a6000802017f */
[----:B--2---:R-:W-:Y:S05]  /*114f0*/  @!P1 NANOSLEEP.SYNCS 0x989680 ;  /* 0x009896800000995d */ /* 0x004fea0003900000 */
[----:B------:R-:W2:Y:S02]  /*11500*/  @!P1 SYNCS.PHASECHK.TRANS64 P1, [R2+URZ+0x16850], R0 ;  /* 0x01685000020095a7 */ /* 0x000ea4000802007f */
[----:B--2---:R-:W-:Y:S05]  /*11510*/  @!P1 BRA `(.L_x_15206) ;  /* 0xfffffffc00ec9947 */ /* 0x004fea000383ffff */
[----:B------:R-:W-:Y:S05]  /*11520*/  BRA `(.L_x_15203) ;  /* 0xffffff5000807947 */ /* 0x000fea000383ffff */
.L_x_15213:
[----:B-1----:R-:W-:-:S04]  /*11530*/  IMAD.U32 R6, RZ, RZ, UR5 ;  /* 0x00000005ff067e24 */ /* 0x002fc8000f8e00ff */
[----:B------:R1:W2:Y:S03]  /*11540*/  SYNCS.PHASECHK.TRANS64.TRYWAIT P1, [R6+URZ+0x16850], R5 ;  /* 0x01685005060075a7 */ /* 0x0002a6000802017f */
[----:B--2---:R-:W-:Y:S05]  /*11550*/  @!P1 NANOSLEEP.SYNCS 0x989680 ;  /* 0x009896800000995d */ /* 0x004fea0003900000 */
[----:B------:R-:W2:Y:S02]  /*11560*/  @!P1 SYNCS.PHASECHK.TRANS64 P1, [R6+URZ+0x16850], R5 ;  /* 0x01685005060095a7 */ /* 0x000ea4000802007f */
[----:B--2---:R-:W-:Y:S05]  /*11570*/  @!P1 BRA `(.L_x_15213) ;  /* 0xfffffffc00ec9947 */ /* 0x004fea000383ffff */
[----:B------:R-:W-:Y:S05]  /*11580*/  BRA `(.L_x_15212) ;  /* 0xffffff6800f47947 */ /* 0x000fea000383ffff */
.L_x_15249:
[----:B0-----:R-:W0:Y:S01]  /*11590*/  S2R R20, SR_TID.X ;  /* 0x0000000000147919 */ /* 0x001e220000002100 */
        /* <DEDUP_REMOVED lines=10> */
.L_x_15314:
[----:B------:R-:W-:Y:S05]  /*11640*/  BSYNC B0 ;  /* 0x0000000000007941 */ /* 0x000fea0003800000 */
.L_x_15313:
[----:B------:R-:W-:Y:S05]  /*11650*/  BRA `(.L_x_15315) ;  /* 0xffffffb400f07947 */ /* 0x000fea000383ffff */
.L_x_15252:
[----:B0-----:R0:W1:Y:S02]  /*11660*/  SYNCS.PHASECHK.TRANS64.TRYWAIT P0, [R3+URZ+0x16840], R4 ;  /* 0x01684004030075a7 */ /* 0x001064000800017f */
[----:B-1----:R-:W-:Y:S05]  /*11670*/  @!P0 NANOSLEEP.SYNCS 0x989680 ;  /* 0x009896800000895d */ /* 0x002fea0003900000 */
[----:B------:R-:W1:Y:S02]  /*11680*/  @!P0 SYNCS.PHASECHK.TRANS64 P0, [R3+URZ+0x16840], R4 ;  /* 0x01684004030085a7 */ /* 0x000e64000800007f */
[----:B-1----:R-:W-:Y:S05]  /*11690*/  @!P0 BRA `(.L_x_15252) ;  /* 0xfffffffc00f08947 */ /* 0x002fea000383ffff */
[----:B------:R-:W-:Y:S05]  /*116a0*/  BRA `(.L_x_15316) ;  /* 0xffffffb800447947 */ /* 0x000fea000383ffff */
.L_x_15253:
        /* <DEDUP_REMOVED lines=8> */
.L_x_15318:
[----:B------:R-:W-:Y:S05]  /*11730*/  BSYNC B0 ;  /* 0x0000000000007941 */ /* 0x000fea0003800000 */
.L_x_15317:
        /* <DEDUP_REMOVED lines=9> */
.L_x_15319:
[----:B------:R-:W-:Y:S02]  /*117d0*/  IMAD.MOV.U32 R13, RZ, RZ, R2 ;  /* 0x000000ffff0d7224 */ /* 0x000fe400078e0002 */
[----:B------:R-:W-:Y:S02]  /*117e0*/  IMAD.MOV.U32 R12, RZ, RZ, 0x1 ;  /* 0x00000001ff0c7424 */ /* 0x000fe400078e00ff */
[----:B------:R-:W-:-:S07]  /*117f0*/  IMAD.MOV.U32 R7, RZ, RZ, R14 ;  /* 0x000000ffff077224 */ /* 0x000fce00078e000e */
[----:B------:R-:W-:Y:S05]  /*11800*/  WARPSYNC.COLLECTIVE R15, `(.L_x_15320) ;  /* 0x000000000f087348 */ /* 0x000fea0003c00000 */
[----:B------:R0:W1:Y:S02]  /*11810*/  SHFL.IDX P6, R14, R13, R12, R11 ;  /* 0x0000000c0d0e7389 */ /* 0x00006400000c000b */
[----:B01----:R-:W-:Y:S01]  /*11820*/  ENDCOLLECTIVE ;  /* 0x000000000000791b */ /* 0x003fe20003800000 */
.L_x_15320:
        /* <DEDUP_REMOVED lines=15> */
.L_x_15321:
[----:B------:R-:W-:Y:S02]  /*11920*/  @P1 IMAD R8, R5, 0x2, R22 ;  /* 0x0000000205081824 */ /* 0x000fe400078e0216 */
[----:B------:R-:W-:Y:S02]  /*11930*/  IMAD.MOV.U32 R13, RZ, RZ, R2 ;  /* 0x000000ffff0d7224 */ /* 0x000fe400078e0002 */
[----:B------:R-:W-:Y:S02]  /*11940*/  IMAD.MOV.U32 R12, RZ, RZ, 0x2 ;  /* 0x00000002ff0c7424 */ /* 0x000fe400078e00ff */
[----:B------:R-:W-:-:S07]  /*11950*/  IMAD.MOV.U32 R7, RZ, RZ, R14 ;  /* 0x000000ffff077224 */ /* 0x000fce00078e000e */
[----:B------:R-:W-:Y:S05]  /*11960*/  WARPSYNC.COLLECTIVE R15, `(.L_x_15322) ;  /* 0x000000000f087348 */ /* 0x000fea0003c00000 */
[----:B------:R0:W1:Y:S02]  /*11970*/  SHFL.IDX P6, R14, R13, R12, R11 ;  /* 0x0000000c0d0e7389 */ /* 0x00006400000c000b */
[----:B01----:R-:W-:Y:S01]  /*11980*/  ENDCOLLECTIVE ;  /* 0x000000000000791b */ /* 0x003fe20003800000 */
.L_x_15322:
        /* <DEDUP_REMOVED lines=15> */
.L_x_15323:
[----:B------:R-:W-:Y:S02]  /*11a80*/  @P1 IMAD R8, R5, 0x2, R22 ;  /* 0x0000000205081824 */ /* 0x000fe400078e0216 */
[----:B------:R-:W-:Y:S02]  /*11a90*/  IMAD.MOV.U32 R13, RZ, RZ, R2 ;  /* 0x000000ffff0d7224 */ /* 0x000fe400078e0002 */
[----:B------:R-:W-:Y:S02]  /*11aa0*/  IMAD.MOV.U32 R12, RZ, RZ, 0x3 ;  /* 0x00000003ff0c7424 */ /* 0x000fe400078e00ff */
[----:B------:R-:W-:-:S07]  /*11ab0*/  IMAD.MOV.U32 R7, RZ, RZ, R14 ;  /* 0x000000ffff077224 */ /* 0x000fce00078e000e */
[----:B------:R-:W-:Y:S05]  /*11ac0*/  WARPSYNC.COLLECTIVE R15, `(.L_x_15324) ;  /* 0x000000000f087348 */ /* 0x000fea0003c00000 */
[----:B------:R0:W1:Y:S02]  /*11ad0*/  SHFL.IDX P6, R14, R13, R12, R11 ;  /* 0x0000000c0d0e7389 */ /* 0x00006400000c000b */
[----:B01----:R-:W-:Y:S01]  /*11ae0*/  ENDCOLLECTIVE ;  /* 0x000000000000791b */ /* 0x003fe20003800000 */
.L_x_15324:
        /* <DEDUP_REMOVED lines=15> */
.L_x_15325:
[----:B------:R-:W-:Y:S02]  /*11be0*/  @P1 IMAD R8, R5, 0x2, R22 ;  /* 0x0000000205081824 */ /* 0x000fe400078e0216 */
[----:B------:R-:W-:Y:S02]  /*11bf0*/  IMAD.MOV.U32 R13, RZ, RZ, R2 ;  /* 0x000000ffff0d7224 */ /* 0x000fe400078e0002 */
[----:B------:R-:W-:Y:S02]  /*11c00*/  IMAD.MOV.U32 R12, RZ, RZ, 0x4 ;  /* 0x00000004ff0c7424 */ /* 0x000fe400078e00ff */
[----:B------:R-:W-:-:S07]  /*11c10*/  IMAD.MOV.U32 R7, RZ, RZ, R14 ;  /* 0x000000ffff077224 */ /* 0x000fce00078e000e */
[----:B------:R-:W-:Y:S05]  /*11c20*/  WARPSYNC.COLLECTIVE R15, `(.L_x_15326) ;  /* 0x000000000f087348 */ /* 0x000fea0003c00000 */
[----:B------:R0:W1:Y:S02]  /*11c30*/  SHFL.IDX P6, R14, R13, R12, R11 ;  /* 0x0000000c0d0e7389 */ /* 0x00006400000c000b */
[----:B01----:R-:W-:Y:S01]  /*11c40*/  ENDCOLLECTIVE ;  /* 0x000000000000791b */ /* 0x003fe20003800000 */
.L_x_15326:
        /* <DEDUP_REMOVED lines=15> */
.L_x_15327:
[----:B------:R-:W-:Y:S02]  /*11d40*/  @P1 IMAD R8, R5, 0x2, R22 ;  /* 0x0000000205081824 */ /* 0x000fe400078e0216 */
[----:B------:R-:W-:Y:S02]  /*11d50*/  IMAD.MOV.U32 R13, RZ, RZ, R2 ;  /* 0x000000ffff0d7224 */ /* 0x000fe400078e0002 */
[----:B------:R-:W-:Y:S02]  /*11d60*/  IMAD.MOV.U32 R12, RZ, RZ, 0x5 ;  /* 0x00000005ff0c7424 */ /* 0x000fe400078e00ff */
[----:B------:R-:W-:-:S07]  /*11d70*/  IMAD.MOV.U32 R7, RZ, RZ, R14 ;  /* 0x000000ffff077224 */ /* 0x000fce00078e000e */
[----:B------:R-:W-:Y:S05]  /*11d80*/  WARPSYNC.COLLECTIVE R15, `(.L_x_15328) ;  /* 0x000000000f087348 */ /* 0x000fea0003c00000 */
[----:B------:R0:W1:Y:S02]  /*11d90*/  SHFL.IDX P6, R14, R13, R12, R11 ;  /* 0x0000000c0d0e7389 */ /* 0x00006400000c000b */
[----:B01----:R-:W-:Y:S01]  /*11da0*/  ENDCOLLECTIVE ;  /* 0x000000000000791b */ /* 0x003fe20003800000 */
.L_x_15328:
        /* <DEDUP_REMOVED lines=15> */
.L_x_15329:
[----:B------:R-:W-:Y:S02]  /*11ea0*/  @P1 IMAD R8, R5, 0x2, R22 ;  /* 0x0000000205081824 */ /* 0x000fe400078e0216 */
[----:B------:R-:W-:Y:S02]  /*11eb0*/  IMAD.MOV.U32 R13, RZ, RZ, R2 ;  /* 0x000000ffff0d7224 */ /* 0x000fe400078e0002 */
[----:B------:R-:W-:Y:S02]  /*11ec0*/  IMAD.MOV.U32 R12, RZ, RZ, 0x6 ;  /* 0x00000006ff0c7424 */ /* 0x000fe400078e00ff */
[----:B------:R-:W-:-:S07]  /*11ed0*/  IMAD.MOV.U32 R7, RZ, RZ, R14 ;  /* 0x000000ffff077224 */ /* 0x000fce00078e000e */
[----:B------:R-:W-:Y:S05]  /*11ee0*/  WARPSYNC.COLLECTIVE R15, `(.L_x_15330) ;  /* 0x000000000f087348 */ /* 0x000fea0003c00000 */
[----:B------:R0:W1:Y:S02]  /*11ef0*/  SHFL.IDX P6, R14, R13, R12, R11 ;  /* 0x0000000c0d0e7389 */ /* 0x00006400000c000b */
[----:B01----:R-:W-:Y:S01]  /*11f00*/  ENDCOLLECTIVE ;  /* 0x000000000000791b */ /* 0x003fe20003800000 */
.L_x_15330:
        /* <DEDUP_REMOVED lines=15> */
.L_x_15331:
[----:B------:R-:W-:Y:S02]  /*12000*/  @P1 IMAD R8, R5, 0x2, R22 ;  /* 0x0000000205081824 */ /* 0x000fe400078e0216 */
[----:B------:R-:W-:Y:S02]  /*12010*/  IMAD.MOV.U32 R13, RZ, RZ, R2 ;  /* 0x000000ffff0d7224 */ /* 0x000fe400078e0002 */
[----:B------:R-:W-:Y:S01]  /*12020*/  IMAD.MOV.U32 R12, RZ, RZ, 0x7 ;  /* 0x00000007ff0c7424 */ /* 0x000fe200078e00ff */
[----:B------:R-:W-:-:S07]  /*12030*/  MOV R7, R14 ;  /* 0x0000000e00077202 */ /* 0x000fce0000000f00 */
[----:B------:R-:W-:Y:S05]  /*12040*/  WARPSYNC.COLLECTIVE R15, `(.L_x_15332) ;  /* 0x000000000f087348 */ /* 0x000fea0003c00000 */
[----:B------:R0:W1:Y:S02]  /*12050*/  SHFL.IDX P6, R14, R13, R12, R11 ;  /* 0x0000000c0d0e7389 */ /* 0x00006400000c000b */
[----:B01----:R-:W-:Y:S01]  /*12060*/  ENDCOLLECTIVE ;  /* 0x000000000000791b */ /* 0x003fe20003800000 */
.L_x_15332:
        /* <DEDUP_REMOVED lines=14> */
.L_x_15333:
[----:B------:R-:W-:Y:S01]  /*12150*/  IMAD.MOV.U32 R0, RZ, RZ, R14 ;  /* 0x000000ffff007224 */ /* 0x000fe200078e000e */
[----:B------:R-:W-:Y:S06]  /*12160*/  BRA `(.L_x_15334) ;  /* 0xffffffb4004c7947 */ /* 0x000fec000383ffff */
.L_x_15258:
        /* <DEDUP_REMOVED lines=9> */
.L_x_15335:
[C---:B------:R-:W-:Y:S01]  /*12200*/  VIADD R8, R17.reuse, 0x10 ;  /* 0x0000001011087836 */ /* 0x040fe20000000000 */
[----:B------:R-:W-:Y:S01]  /*12210*/  ISETP.GE.AND P2, PT, R17, R3, PT ;  /* 0x000000031100720c */ /* 0x000fe20003f46270 */
[----:B------:R-:W-:Y:S02]  /*12220*/  IMAD.MOV.U32 R13, RZ, RZ, R0 ;  /* 0x000000ffff0d7224 */ /* 0x000fe400078e0000 */
[----:B------:R-:W-:-:S10]  /*12230*/  IMAD.MOV.U32 R6, RZ, RZ, R14 ;  /* 0x000000ffff067224 */ /* 0x000fd400078e000e */
[----:B------:R-:W-:Y:S05]  /*12240*/  WARPSYNC.COLLECTIVE R15, `(.L_x_15336) ;  /* 0x000000000f087348 */ /* 0x000fea0003c00000 */
[----:B------:R0:W1:Y:S02]  /*12250*/  SHFL.IDX P6, R14, R13, R12, R11 ;  /* 0x0000000c0d0e7389 */ /* 0x00006400000c000b */
[----:B01----:R-:W-:Y:S01]  /*12260*/  ENDCOLLECTIVE ;  /* 0x000000000000791b */ /* 0x003fe20003800000 */
.L_x_15336:
[----:B------:R-:W-:Y:S02]  /*12270*/  IMAD.MOV.U32 R13, RZ, RZ, R4 ;  /* 0x000000ffff0d7224 */ /* 0x000fe400078e0004 */
[----:B------:R-:W-:Y:S02]  /*12280*/  IMAD.MOV.U32 R12, RZ, RZ, 0x1 ;  /* 0x00000001ff0c7424 */ /* 0x000fe400078e00ff */
[----:B------:R-:W-:-:S07]  /*12290*/  IMAD.MOV.U32 R7, RZ, RZ, R14 ;  /* 0x000000ffff077224 */ /* 0x000fce00078e000e */
[----:B------:R-:W-:Y:S05]  /*122a0*/  WARPSYNC.COLLECTIVE R15, `(.L_x_15337) ;  /* 0x000000000f087348 */ /* 0x000fea0003c00000 */
[----:B------:R0:W1:Y:S02]  /*122b0*/  SHFL.IDX P6, R14, R13, R12, R11 ;  /* 0x0000000c0d0e7389 */ /* 0x00006400000c000b */
[----:B01----:R-:W-:Y:S01]  /*122c0*/  ENDCOLLECTIVE ;  /* 0x000000000000791b */ /* 0x003fe20003800000 */
.L_x_15337:
        /* <DEDUP_REMOVED lines=15> */
.L_x_15338:
[----:B------:R-:W-:Y:S02]  /*123c0*/  IMAD.MOV.U32 R13, RZ, RZ, R4 ;  /* 0x000000ffff0d7224 */ /* 0x000fe400078e0004 */
[----:B------:R-:W-:Y:S02]  /*123d0*/  IMAD.MOV.U32 R12, RZ, RZ, 0x2 ;  /* 0x00000002ff0c7424 */ /* 0x000fe400078e00ff */
[----:B------:R-:W-:-:S07]  /*123e0*/  IMAD.MOV.U32 R7, RZ, RZ, R14 ;  /* 0x000000ffff077224 */ /* 0x000fce00078e000e */
[----:B------:R-:W-:Y:S05]  /*123f0*/  WARPSYNC.COLLECTIVE R15, `(.L_x_15339) ;  /* 0x000000000f087348 */ /* 0x000fea0003c00000 */
[----:B------:R0:W1:Y:S02]  /*12400*/  SHFL.IDX P6, R14, R13, R12, R11 ;  /* 0x0000000c0d0e7389 */ /* 0x00006400000c000b */
[----:B01----:R-:W-:Y:S01]  /*12410*/  ENDCOLLECTIVE ;  /* 0x000000000000791b */ /* 0x003fe20003800000 */
.L_x_15339:
        /* <DEDUP_REMOVED lines=16> */
.L_x_15340:
[----:B------:R-:W-:Y:S02]  /*12520*/  IMAD.MOV.U32 R13, RZ, RZ, R4 ;  /* 0x000000ffff0d7224 */ /* 0x000fe400078e0004 */
[----:B------:R-:W-:Y:S02]  /*12530*/  IMAD.MOV.U32 R12, RZ, RZ, 0x3 ;  /* 0x00000003ff0c7424 */ /* 0x000fe400078e00ff */
[----:B------:R-:W-:-:S07]  /*12540*/  IMAD.MOV.U32 R7, RZ, RZ, R14 ;  /* 0x000000ffff077224 */ /* 0x000fce00078e000e */
[----:B------:R-:W-:Y:S05]  /*12550*/  WARPSYNC.COLLECTIVE R15, `(.L_x_15341) ;  /* 0x000000000f087348 */ /* 0x000fea0003c00000 */
[----:B------:R0:W1:Y:S02]  /*12560*/  SHFL.IDX P6, R14, R13, R12, R11 ;  /* 0x0000000c0d0e7389 */ /* 0x00006400000c000b */
[----:B01----:R-:W-:Y:S01]  /*12570*/  ENDCOLLECTIVE ;  /* 0x000000000000791b */ /* 0x003fe20003800000 */
.L_x_15341:
        /* <DEDUP_REMOVED lines=16> */
.L_x_15342:
[----:B------:R-:W-:Y:S02]  /*12680*/  IMAD.MOV.U32 R13, RZ, RZ, R4 ;  /* 0x000000ffff0d7224 */ /* 0x000fe400078e0004 */
[----:B------:R-:W-:Y:S02]  /*12690*/  IMAD.MOV.U32 R12, RZ, RZ, 0x4 ;  /* 0x00000004ff0c7424 */ /* 0x000fe400078e00ff */
[----:B------:R-:W-:-:S07]  /*126a0*/  IMAD.MOV.U32 R7, RZ, RZ, R14 ;  /* 0x000000ffff077224 */ /* 0x000fce00078e000e */
[----:B------:R-:W-:Y:S05]  /*126b0*/  WARPSYNC.COLLECTIVE R15, `(.L_x_15343) ;  /* 0x000000000f087348 */ /* 0x000fea0003c00000 */
[----:B------:R0:W1:Y:S02]  /*126c0*/  SHFL.IDX P6, R14, R13, R12, R11 ;  /* 0x0000000c0d0e7389 */ /* 0x00006400000c000b */
[----:B01----:R-:W-:Y:S01]  /*126d0*/  ENDCOLLECTIVE ;  /* 0x000000000000791b */ /* 0x003fe20003800000 */
.L_x_15343:
        /* <DEDUP_REMOVED lines=16> */
.L_x_15344:
[----:B------:R-:W-:Y:S02]  /*127e0*/  IMAD.MOV.U32 R13, RZ, RZ, R4 ;  /* 0x000000ffff0d7224 */ /* 0x000fe400078e0004 */
[----:B------:R-:W-:Y:S02]  /*127f0*/  IMAD.MOV.U32 R12, RZ, RZ, 0x5 ;  /* 0x00000005ff0c7424 */ /* 0x000fe400078e00ff */
[----:B------:R-:W-:-:S07]  /*12800*/  IMAD.MOV.U32 R7, RZ, RZ, R14 ;  /* 0x000000ffff077224 */ /* 0x000fce00078e000e */
[----:B------:R-:W-:Y:S05]  /*12810*/  WARPSYNC.COLLECTIVE R15, `(.L_x_15345) ;  /* 0x000000000f087348 */ /* 0x000fea0003c00000 */
[----:B------:R0:W1:Y:S02]  /*12820*/  SHFL.IDX P6, R14, R13, R12, R11 ;  /* 0x0000000c0d0e7389 */ /* 0x00006400000c000b */
[----:B01----:R-:W-:Y:S01]  /*12830*/  ENDCOLLECTIVE ;  /* 0x000000000000791b */ /* 0x003fe20003800000 */
.L_x_15345:
        /* <DEDUP_REMOVED lines=16> */
.L_x_15346:
[----:B------:R-:W-:Y:S02]  /*12940*/  IMAD.MOV.U32 R13, RZ, RZ, R4 ;  /* 0x000000ffff0d7224 */ /* 0x000fe400078e0004 */
[----:B------:R-:W-:Y:S02]  /*12950*/  IMAD.MOV.U32 R12, RZ, RZ, 0x6 ;  /* 0x00000006ff0c7424 */ /* 0x000fe400078e00ff */
[----:B------:R-:W-:-:S07]  /*12960*/  IMAD.MOV.U32 R7, RZ, RZ, R14 ;  /* 0x000000ffff077224 */ /* 0x000fce00078e000e */
[----:B------:R-:W-:Y:S05]  /*12970*/  WARPSYNC.COLLECTIVE R15, `(.L_x_15347) ;  /* 0x000000000f087348 */ /* 0x000fea0003c00000 */
[----:B------:R0:W1:Y:S02]  /*12980*/  SHFL.IDX P6, R14, R13, R12, R11 ;  /* 0x0000000c0d0e7389 */ /* 0x00006400000c000b */
[----:B01----:R-:W-:Y:S01]  /*12990*/  ENDCOLLECTIVE ;  /* 0x000000000000791b */ /* 0x003fe20003800000 */
.L_x_15347:
        /* <DEDUP_REMOVED lines=16> */
.L_x_15348:
[----:B------:R-:W-:Y:S02]  /*12aa0*/  IMAD.MOV.U32 R13, RZ, RZ, R4 ;  /* 0x000000ffff0d7224 */ /* 0x000fe400078e0004 */
[----:B------:R-:W-:Y:S02]  /*12ab0*/  IMAD.MOV.U32 R12, RZ, RZ, 0x7 ;  /* 0x00000007ff0c7424 */ /* 0x000fe400078e00ff */
[----:B------:R-:W-:-:S07]  /*12ac0*/  IMAD.MOV.U32 R7, RZ, RZ, R14 ;  /* 0x000000ffff077224 */ /* 0x000fce00078e000e */
[----:B------:R-:W-:Y:S05]  /*12ad0*/  WARPSYNC.COLLECTIVE R15, `(.L_x_15349) ;  /* 0x000000000f087348 */ /* 0x000fea0003c00000 */
[----:B------:R0:W1:Y:S02]  /*12ae0*/  SHFL.IDX P6, R14, R13, R12, R11 ;  /* 0x0000000c0d0e7389 */ /* 0x00006400000c000b */
[----:B01----:R-:W-:Y:S01]  /*12af0*/  ENDCOLLECTIVE ;  /* 0x000000000000791b */ /* 0x003fe20003800000 */
.L_x_15349:
        /* <DEDUP_REMOVED lines=11> */
.L_x_15350:
        /* <DEDUP_REMOVED lines=12> */
.L_x_15351:
        /* <DEDUP_REMOVED lines=12> */
.L_x_15352:
[----:B------:R-:W-:Y:S02]  /*12d30*/  IMAD.MOV.U32 R13, RZ, RZ, R2 ;  /* 0x000000ffff0d7224 */ /* 0x000fe400078e0002 */
[----:B------:R-:W-:Y:S02]  /*12d40*/  IMAD.MOV.U32 R12, RZ, RZ, 0x1 ;  /* 0x00000001ff0c7424 */ /* 0x000fe400078e00ff */
[----:B------:R-:W-:-:S07]  /*12d50*/  IMAD.MOV.U32 R4, RZ, RZ, R14 ;  /* 0x000000ffff047224 */ /* 0x000fce00078e000e */
[----:B------:R-:W-:Y:S05]  /*12d60*/  WARPSYNC.COLLECTIVE R15, `(.L_x_15353) ;  /* 0x000000000f087348 */ /* 0x000fea0003c00000 */
[----:B------:R0:W1:Y:S02]  /*12d70*/  SHFL.IDX P6, R14, R13, R12, R11 ;  /* 0x0000000c0d0e7389 */ /* 0x00006400000c000b */
[----:B01----:R-:W-:Y:S01]  /*12d80*/  ENDCOLLECTIVE ;  /* 0x000000000000791b */ /* 0x003fe20003800000 */
.L_x_15353:
        /* <DEDUP_REMOVED lines=16> */
.L_x_15354:
[----:B------:R-:W-:Y:S02]  /*12e90*/  IMAD.MOV.U32 R13, RZ, RZ, R2 ;  /* 0x000000ffff0d7224 */ /* 0x000fe400078e0002 */
[----:B------:R-:W-:Y:S02]  /*12ea0*/  IMAD.MOV.U32 R12, RZ, RZ, 0x2 ;  /* 0x00000002ff0c7424 */ /* 0x000fe400078e00ff */
[----:B------:R-:W-:-:S07]  /*12eb0*/  IMAD.MOV.U32 R6, RZ, RZ, R14 ;  /* 0x000000ffff067224 */ /* 0x000fce00078e000e */
[----:B------:R-:W-:Y:S05]  /*12ec0*/  WARPSYNC.COLLECTIVE R15, `(.L_x_15355) ;  /* 0x000000000f087348 */ /* 0x000fea0003c00000 */
[----:B------:R0:W1:Y:S02]  /*12ed0*/  SHFL.IDX P6, R14, R13, R12, R11 ;  /* 0x0000000c0d0e7389 */ /* 0x00006400000c000b */
[----:B01----:R-:W-:Y:S01]  /*12ee0*/  ENDCOLLECTIVE ;  /* 0x000000000000791b */ /* 0x003fe20003800000 */
.L_x_15355:
[----:B------:R-:W-:-:S05]  /*12ef0*/  @!P1 LEA R6, P2, R28, R6, 0x1 ;  /* 0x000000061c069211 */ /* 0x000fca00078408ff */
[----:B------:R-:W-:Y:S01]  /*12f00*/  @!P1 IMAD.X R0, RZ, RZ, R0, P2 ;  /* 0x000000ffff009224 */ /* 0x000fe200010e0600 */
[----:B------:R-:W-:-:S04]  /*12f10*/  ISETP.GE.AND P2, PT, R4, R3, PT ;  /* 0x000000030400720c */ /* 0x000fc80003f46270 */
[----:B------:R-:W-:Y:S01]  /*12f20*/  @!P1 MOV R7, R0 ;  /* 0x0000000000079202 */ /* 0x000fe20000000f00 */
[----:B------:R-:W-:-:S04]  /*12f30*/  IMAD.MOV.U32 R13, RZ, RZ, R5 ;  /* 0x000000ffff0d7224 */ /* 0x000fc800078e0005 */
        /* <DEDUP_REMOVED lines=8> */
.L_x_15356:
[----:B------:R-:W-:Y:S02]  /*12fc0*/  IMAD.MOV.U32 R13, RZ, RZ, R2 ;  /* 0x000000ffff0d7224 */ /* 0x000fe400078e0002 */
[----:B------:R-:W-:Y:S02]  /*12fd0*/  IMAD.MOV.U32 R12, RZ, RZ, 0x3 ;  /* 0x00000003ff0c7424 */ /* 0x000fe400078e00ff */
[----:B------:R-:W-:-:S07]  /*12fe0*/  IMAD.MOV.U32 R6, RZ, RZ, R14 ;  /* 0x000000ffff067224 */ /* 0x000fce00078e000e */
[----:B------:R-:W-:Y:S05]  /*12ff0*/  WARPSYNC.COLLECTIVE R15, `(.L_x_15357) ;  /* 0x000000000f087348 */ /* 0x000fea0003c00000 */
[----:B------:R0:W1:Y:S02]  /*13000*/  SHFL.IDX P6, R14, R13, R12, R11 ;  /* 0x0000000c0d0e7389 */ /* 0x00006400000c000b */
[----:B01----:R-:W-:Y:S01]  /*13010*/  ENDCOLLECTIVE ;  /* 0x000000000000791b */ /* 0x003fe20003800000 */
.L_x_15357:
        /* <DEDUP_REMOVED lines=12> */
.L_x_15358:
[----:B------:R-:W-:Y:S01]  /*130e0*/  IMAD.MOV.U32 R2, RZ, RZ, R14 ;  /* 0x000000ffff027224 */ /* 0x000fe200078e000e */
[----:B------:R-:W-:Y:S06]  /*130f0*/  BRA `(.L_x_15359) ;  /* 0xffffffb400287947 */ /* 0x000fec000383ffff */
.L_x_15261:
[----:B0-----:R0:W1:Y:S02]  /*13100*/  SYNCS.PHASECHK.TRANS64.TRYWAIT P0, [R22+URZ+0x16820], R3 ;  /* 0x01682003160075a7 */ /* 0x001064000800017f */
[----:B-1----:R-:W-:Y:S05]  /*13110*/  @!P0 NANOSLEEP.SYNCS 0x989680 ;  /* 0x009896800000895d */ /* 0x002fea0003900000 */
[----:B------:R-:W1:Y:S02]  /*13120*/  @!P0 SYNCS.PHASECHK.TRANS64 P0, [R22+URZ+0x16820], R3 ;  /* 0x01682003160085a7 */ /* 0x000e64000800007f */
[----:B-1----:R-:W-:Y:S05]  /*13130*/  @!P0 BRA `(.L_x_15261) ;  /* 0xfffffffc00f08947 */ /* 0x002fea000383ffff */
[----:B------:R-:W-:Y:S05]  /*13140*/  BRA `(.L_x_15360) ;  /* 0xffffffb400947947 */ /* 0x000fea000383ffff */
.L_x_15266:
[----:B0-----:R0:W1:Y:S02]  /*13150*/  SYNCS.PHASECHK.TRANS64.TRYWAIT P0, [R5+URZ+0x16840], R2 ;  /* 0x01684002050075a7 */ /* 0x001064000800017f */
[----:B-1----:R-:W-:Y:S05]  /*13160*/  @!P0 NANOSLEEP.SYNCS 0x989680 ;  /* 0x009896800000895d */ /* 0x002fea0003900000 */
[----:B------:R-:W1:Y:S02]  /*13170*/  @!P0 SYNCS.PHASECHK.TRANS64 P0, [R5+URZ+0x16840], R2 ;  /* 0x01684002050085a7 */ /* 0x000e64000800007f */
[----:B-1----:R-:W-:Y:S05]  /*13180*/  @!P0 BRA `(.L_x_15266) ;  /* 0xfffffffc00f08947 */ /* 0x002fea000383ffff */
[----:B------:R-:W-:Y:S05]  /*13190*/  BRA `(.L_x_15361) ;  /* 0xffffffb8005c7947 */ /* 0x000fea000383ffff */
.L_x_15267:
        /* <DEDUP_REMOVED lines=8> */
.L_x_15363:
[----:B------:R-:W-:Y:S05]  /*13220*/  BSYNC B1 ;  /* 0x0000000000017941 */ /* 0x000fea0003800000 */
.L_x_15362:
        /* <DEDUP_REMOVED lines=9> */
.L_x_15364:
[----:B------:R-:W-:Y:S01]  /*132c0*/  IMAD R9, R9, 0x2, R22 ;  /* 0x0000000209097824 */ /* 0x000fe200078e0216 */
[----:B------:R-:W-:Y:S01]  /*132d0*/  MOV R13, R10 ;  /* 0x0000000a000d7202 */ /* 0x000fe20000000f00 */
[----:B------:R-:W-:Y:S02]  /*132e0*/  IMAD.MOV.U32 R12, RZ, RZ, 0x1 ;  /* 0x00000001ff0c7424 */ /* 0x000fe400078e00ff */
[----:B------:R-:W-:-:S07]  /*132f0*/  IMAD.MOV.U32 R2, RZ, RZ, R14 ;  /* 0x000000ffff027224 */ /* 0x000fce00078e000e */
[----:B------:R-:W-:Y:S05]  /*13300*/  WARPSYNC.COLLECTIVE R15, `(.L_x_15365) ;  /* 0x000000000f087348 */ /* 0x000fea0003c00000 */
[----:B------:R0:W1:Y:S02]  /*13310*/  SHFL.IDX P6, R14, R13, R12, R11 ;  /* 0x0000000c0d0e7389 */ /* 0x00006400000c000b */
[----:B01----:R-:W-:Y:S01]  /*13320*/  ENDCOLLECTIVE ;  /* 0x000000000000791b */ /* 0x003fe20003800000 */
.L_x_15365:
        /* <DEDUP_REMOVED lines=11> */
.L_x_15366:
[----:B------:R-:W-:Y:S02]  /*133e0*/  IMAD.MOV.U32 R13, RZ, RZ, R10 ;  /* 0x000000ffff0d7224 */ /* 0x000fe400078e000a */
[----:B------:R-:W-:Y:S02]  /*133f0*/  IMAD.MOV.U32 R12, RZ, RZ, 0x2 ;  /* 0x00000002ff0c7424 */ /* 0x000fe400078e00ff */
[----:B------:R-:W-:-:S07]  /*13400*/  IMAD.MOV.U32 R2, RZ, RZ, R14 ;  /* 0x000000ffff027224 */ /* 0x000fce00078e000e */
[----:B------:R-:W-:Y:S05]  /*13410*/  WARPSYNC.COLLECTIVE R15, `(.L_x_15367) ;  /* 0x000000000f087348 */ /* 0x000fea0003c00000 */
[----:B------:R0:W1:Y:S02]  /*13420*/  SHFL.IDX P6, R14, R13, R12, R11 ;  /* 0x0000000c0d0e7389 */ /* 0x00006400000c000b */
[----:B01----:R-:W-:Y:S01]  /*13430*/  ENDCOLLECTIVE ;  /* 0x000000000000791b */ /* 0x003fe20003800000 */
.L_x_15367:
        /* <DEDUP_REMOVED lines=11> */
.L_x_15368:
[----:B------:R-:W-:Y:S02]  /*134f0*/  IMAD.MOV.U32 R13, RZ, RZ, R10 ;  /* 0x000000ffff0d7224 */ /* 0x000fe400078e000a */
[----:B------:R-:W-:Y:S02]  /*13500*/  IMAD.MOV.U32 R12, RZ, RZ, 0x3 ;  /* 0x00000003ff0c7424 */ /* 0x000fe400078e00ff */
[----:B------:R-:W-:-:S07]  /*13510*/  IMAD.MOV.U32 R2, RZ, RZ, R14 ;  /* 0x000000ffff027224 */ /* 0x000fce00078e000e */
[----:B------:R-:W-:Y:S05]  /*13520*/  WARPSYNC.COLLECTIVE R15, `(.L_x_15369) ;  /* 0x000000000f087348 */ /* 0x000fea0003c00000 */
[----:B------:R0:W1:Y:S02]  /*13530*/  SHFL.IDX P6, R14, R13, R12, R11 ;  /* 0x0000000c0d0e7389 */ /* 0x00006400000c000b */
[----:B01----:R-:W-:Y:S01]  /*13540*/  ENDCOLLECTIVE ;  /* 0x000000000000791b */ /* 0x003fe20003800000 */
.L_x_15369:
        /* <DEDUP_REMOVED lines=11> */
.L_x_15370:
[----:B------:R-:W-:Y:S02]  /*13600*/  IMAD.MOV.U32 R13, RZ, RZ, R10 ;  /* 0x000000ffff0d7224 */ /* 0x000fe400078e000a */
[----:B------:R-:W-:Y:S02]  /*13610*/  IMAD.MOV.U32 R12, RZ, RZ, 0x4 ;  /* 0x00000004ff0c7424 */ /* 0x000fe400078e00ff */
[----:B------:R-:W-:-:S07]  /*13620*/  IMAD.MOV.U32 R2, RZ, RZ, R14 ;  /* 0x000000ffff027224 */ /* 0x000fce00078e000e */
[----:B------:R-:W-:Y:S05]  /*13630*/  WARPSYNC.COLLECTIVE R15, `(.L_x_15371) ;  /* 0x000000000f087348 */ /* 0x000fea0003c00000 */
[----:B------:R0:W1:Y:S02]  /*13640*/  SHFL.IDX P6, R14, R13, R12, R11 ;  /* 0x0000000c0d0e7389 */ /* 0x00006400000c000b */
[----:B01----:R-:W-:Y:S01]  /*13650*/  ENDCOLLECTIVE ;  /* 0x000000000000791b */ /* 0x003fe20003800000 */
.L_x_15371:
        /* <DEDUP_REMOVED lines=11> */
.L_x_15372:
[----:B------:R-:W-:Y:S02]  /*13710*/  IMAD.MOV.U32 R13, RZ, RZ, R10 ;  /* 0x000000ffff0d7224 */ /* 0x000fe400078e000a */
[----:B------:R-:W-:Y:S02]  /*13720*/  IMAD.MOV.U32 R12, RZ, RZ, 0x5 ;  /* 0x00000005ff0c7424 */ /* 0x000fe400078e00ff */
[----:B------:R-:W-:-:S07]  /*13730*/  IMAD.MOV.U32 R2, RZ, RZ, R14 ;  /* 0x000000ffff027224 */ /* 0x000fce00078e000e */
[----:B------:R-:W-:Y:S05]  /*13740*/  WARPSYNC.COLLECTIVE R15, `(.L_x_15373) ;  /* 0x000000000f087348 */ /* 0x000fea0003c00000 */
[----:B------:R0:W1:Y:S02]  /*13750*/  SHFL.IDX P6, R14, R13, R12, R11 ;  /* 0x0000000c0d0e7389 */ /* 0x00006400000c000b */
[----:B01----:R-:W-:Y:S01]  /*13760*/  ENDCOLLECTIVE ;  /* 0x000000000000791b */ /* 0x003fe20003800000 */
.L_x_15373:
[----:B------:R-:W-:-:S05]  /*13770*/  IADD3 R2, P0, R2, R7, RZ ;  /* 0x0000000702027210 */ /* 0x000fca0007f1e0ff */
[----:B------:R-:W-:-:S05]  /*13780*/  IMAD.X R3, RZ, RZ, R3, P0 ;  /* 0x000000ffff037224 */ /* 0x000fca00000e0603 */
        /* <DEDUP_REMOVED lines=9> */
.L_x_15374:
[----:B------:R-:W-:Y:S02]  /*13820*/  IMAD.MOV.U32 R13, RZ, RZ, R10 ;  /* 0x000000ffff0d7224 */ /* 0x000fe400078e000a */
[----:B------:R-:W-:Y:S02]  /*13830*/  IMAD.MOV.U32 R12, RZ, RZ, 0x6 ;  /* 0x00000006ff0c7424 */ /* 0x000fe400078e00ff */
[----:B------:R-:W-:-:S07]  /*13840*/  IMAD.MOV.U32 R2, RZ, RZ, R14 ;  /* 0x000000ffff027224 */ /* 0x000fce00078e000e */
[----:B------:R-:W-:Y:S05]  /*13850*/  WARPSYNC.COLLECTIVE R15, `(.L_x_15375) ;  /* 0x000000000f087348 */ /* 0x000fea0003c00000 */
[----:B------:R0:W1:Y:S02]  /*13860*/  SHFL.IDX P6, R14, R13, R12, R11 ;  /* 0x0000000c0d0e7389 */ /* 0x00006400000c000b */
[----:B01----:R-:W-:Y:S01]  /*13870*/  ENDCOLLECTIVE ;  /* 0x000000000000791b */ /* 0x003fe20003800000 */
.L_x_15375:
        /* <DEDUP_REMOVED lines=11> */
.L_x_15376:
[----:B------:R-:W-:Y:S02]  /*13930*/  IMAD.MOV.U32 R13, RZ, RZ, R10 ;  /* 0x000000ffff0d7224 */ /* 0x000fe400078e000a */
[----:B------:R-:W-:Y:S02]  /*13940*/  IMAD.MOV.U32 R12, RZ, RZ, 0x7 ;  /* 0x00000007ff0c7424 */ /* 0x000fe400078e00ff */
[----:B------:R-:W-:-:S07]  /*13950*/  IMAD.MOV.U32 R2, RZ, RZ, R14 ;  /* 0x000000ffff027224 */ /* 0x000fce00078e000e */
[----:B------:R-:W-:Y:S05]  /*13960*/  WARPSYNC.COLLECTIVE R15, `(.L_x_15377) ;  /* 0x000000000f087348 */ /* 0x000fea0003c00000 */
[----:B------:R0:W1:Y:S02]  /*13970*/  SHFL.IDX P6, R14, R13, R12, R11 ;  /* 0x0000000c0d0e7389 */ /* 0x00006400000c000b */
[----:B01----:R-:W-:Y:S01]  /*13980*/  ENDCOLLECTIVE ;  /* 0x000000000000791b */ /* 0x003fe20003800000 */
.L_x_15377:
        /* <DEDUP_REMOVED lines=11> */
.L_x_15378:
[----:B------:R-:W-:Y:S01]  /*13a40*/  IMAD.MOV.U32 R2, RZ, RZ, R14 ;  /* 0x000000ffff027224 */ /* 0x000fe200078e000e */
[----:B------:R-:W-:Y:S06]  /*13a50*/  BRA `(.L_x_15379) ;  /* 0xffffffb400407947 */ /* 0x000fec000383ffff */
.L_x_15272:
[----:B-1----:R1:W2:Y:S02]  /*13a60*/  SYNCS.PHASECHK.TRANS64.TRYWAIT P0, [R5+URZ+0x16860], R2 ;  /* 0x01686002050075a7 */ /* 0x0022a4000800017f */
[----:B--2---:R-:W-:Y:S05]  /*13a70*/  @!P0 NANOSLEEP.SYNCS 0x989680 ;  /* 0x009896800000895d */ /* 0x004fea0003900000 */
[----:B------:R-:W2:Y:S02]  /*13a80*/  @!P0 SYNCS.PHASECHK.TRANS64 P0, [R5+URZ+0x16860], R2 ;  /* 0x01686002050085a7 */ /* 0x000ea4000800007f */
[----:B--2---:R-:W-:Y:S05]  /*13a90*/  @!P0 BRA `(.L_x_15272) ;  /* 0xfffffffc00f08947 */ /* 0x004fea000383ffff */
[----:B------:R-:W-:Y:S05]  /*13aa0*/  BRA `(.L_x_15380) ;  /* 0xffffffb400987947 */ /* 0x000fea000383ffff */
.L_x_15273:
        /* <DEDUP_REMOVED lines=8> */
.L_x_15382:
[----:B------:R-:W-:Y:S05]  /*13b30*/  BSYNC B1 ;  /* 0x0000000000017941 */ /* 0x000fea0003800000 */
.L_x_15381:
        /* <DEDUP_REMOVED lines=10> */
.L_x_15383:
[----:B------:R-:W-:Y:S01]  /*13be0*/  IMAD.MOV.U32 R13, RZ, RZ, R23 ;  /* 0x000000ffff0d7224 */ /* 0x000fe200078e0017 */
[----:B------:R-:W-:Y:S01]  /*13bf0*/  MOV R12, 0x1 ;  /* 0x00000001000c7802 */ /* 0x000fe20000000f00 */
[----:B------:R-:W-:-:S07]  /*13c00*/  IMAD.MOV.U32 R2, RZ, RZ, R14 ;  /* 0x000000ffff027224 */ /* 0x000fce00078e000e */
[----:B------:R-:W-:Y:S05]  /*13c10*/  WARPSYNC.COLLECTIVE R15, `(.L_x_15384) ;  /* 0x000000000f087348 */ /* 0x000fea0003c00000 */
[----:B------:R0:W1:Y:S02]  /*13c20*/  SHFL.IDX P6, R14, R13, R12, R11 ;  /* 0x0000000c0d0e7389 */ /* 0x00006400000c000b */
[----:B01----:R-:W-:Y:S01]  /*13c30*/  ENDCOLLECTIVE ;  /* 0x000000000000791b */ /* 0x003fe20003800000 */
.L_x_15384:
        /* <DEDUP_REMOVED lines=12> */
.L_x_15385:
[----:B------:R-:W-:Y:S02]  /*13d00*/  IMAD.MOV.U32 R13, RZ, RZ, R23 ;  /* 0x000000ffff0d7224 */ /* 0x000fe400078e0017 */
[----:B------:R-:W-:Y:S02]  /*13d10*/  IMAD.MOV.U32 R12, RZ, RZ, 0x2 ;  /* 0x00000002ff0c7424 */ /* 0x000fe400078e00ff */
[----:B------:R-:W-:-:S07]  /*13d20*/  IMAD.MOV.U32 R2, RZ, RZ, R14 ;  /* 0x000000ffff027224 */ /* 0x000fce00078e000e */
[----:B------:R-:W-:Y:S05]  /*13d30*/  WARPSYNC.COLLECTIVE R15, `(.L_x_15386) ;  /* 0x000000000f087348 */ /* 0x000fea0003c00000 */
[----:B------:R0:W1:Y:S02]  /*13d40*/  SHFL.IDX P6, R14, R13, R12, R11 ;  /* 0x0000000c0d0e7389 */ /* 0x00006400000c000b */
[----:B01----:R-:W-:Y:S01]  /*13d50*/  ENDCOLLECTIVE ;  /* 0x000000000000791b */ /* 0x003fe20003800000 */
.L_x_15386:
        /* <DEDUP_REMOVED lines=12> */
.L_x_15387:
[----:B------:R-:W-:Y:S02]  /*13e20*/  IMAD.MOV.U32 R13, RZ, RZ, R23 ;  /* 0x000000ffff0d7224 */ /* 0x000fe400078e0017 */
[----:B------:R-:W-:Y:S02]  /*13e30*/  IMAD.MOV.U32 R12, RZ, RZ, 0x3 ;  /* 0x00000003ff0c7424 */ /* 0x000fe400078e00ff */
[----:B------:R-:W-:-:S07]  /*13e40*/  IMAD.MOV.U32 R2, RZ, RZ, R14 ;  /* 0x000000ffff027224 */ /* 0x000fce00078e000e */
[----:B------:R-:W-:Y:S05]  /*13e50*/  WARPSYNC.COLLECTIVE R15, `(.L_x_15388) ;  /* 0x000000000f087348 */ /* 0x000fea0003c00000 */
[----:B------:R0:W1:Y:S02]  /*13e60*/  SHFL.IDX P6, R14, R13, R12, R11 ;  /* 0x0000000c0d0e7389 */ /* 0x00006400000c000b */
[----:B01----:R-:W-:Y:S01]  /*13e70*/  ENDCOLLECTIVE ;  /* 0x000000000000791b */ /* 0x003fe20003800000 */
.L_x_15388:
        /* <DEDUP_REMOVED lines=12> */
.L_x_15389:
[----:B------:R-:W-:Y:S02]  /*13f40*/  IMAD.MOV.U32 R13, RZ, RZ, R23 ;  /* 0x000000ffff0d7224 */ /* 0x000fe400078e0017 */
[----:B------:R-:W-:Y:S02]  /*13f50*/  IMAD.MOV.U32 R12, RZ, RZ, 0x4 ;  /* 0x00000004ff0c7424 */ /* 0x000fe400078e00ff */
[----:B------:R-:W-:-:S07]  /*13f60*/  IMAD.MOV.U32 R2, RZ, RZ, R14 ;  /* 0x000000ffff027224 */ /* 0x000fce00078e000e */
[----:B------:R-:W-:Y:S05]  /*13f70*/  WARPSYNC.COLLECTIVE R15, `(.L_x_15390) ;  /* 0x000000000f087348 */ /* 0x000fea0003c00000 */
[----:B------:R0:W1:Y:S02]  /*13f80*/  SHFL.IDX P6, R14, R13, R12, R11 ;  /* 0x0000000c0d0e7389 */ /* 0x00006400000c000b */
[----:B01----:R-:W-:Y:S01]  /*13f90*/  ENDCOLLECTIVE ;  /* 0x000000000000791b */ /* 0x003fe20003800000 */
.L_x_15390:
        /* <DEDUP_REMOVED lines=12> */
.L_x_15391:
[----:B------:R-:W-:Y:S02]  /*14060*/  IMAD.MOV.U32 R13, RZ, RZ, R23 ;  /* 0x000000ffff0d7224 */ /* 0x000fe400078e0017 */
[----:B------:R-:W-:Y:S02]  /*14070*/  IMAD.MOV.U32 R12, RZ, RZ, 0x5 ;  /* 0x00000005ff0c7424 */ /* 0x000fe400078e00ff */
[----:B------:R-:W-:-:S07]  /*14080*/  IMAD.MOV.U32 R2, RZ, RZ, R14 ;  /* 0x000000ffff027224 */ /* 0x000fce00078e000e */
[----:B------:R-:W-:Y:S05]  /*14090*/  WARPSYNC.COLLECTIVE R15, `(.L_x_15392) ;  /* 0x000000000f087348 */ /* 0x000fea0003c00000 */
[----:B------:R0:W1:Y:S02]  /*140a0*/  SHFL.IDX P6, R14, R13, R12, R11 ;  /* 0x0000000c0d0e7389 */ /* 0x00006400000c000b */
[----:B01----:R-:W-:Y:S01]  /*140b0*/  ENDCOLLECTIVE ;  /* 0x000000000000791b */ /* 0x003fe20003800000 */
.L_x_15392:
        /* <DEDUP_REMOVED lines=12> */
.L_x_15393:
[----:B------:R-:W-:Y:S02]  /*14180*/  IMAD.MOV.U32 R13, RZ, RZ, R23 ;  /* 0x000000ffff0d7224 */ /* 0x000fe400078e0017 */
[----:B------:R-:W-:Y:S01]  /*14190*/  IMAD.MOV.U32 R12, RZ, RZ, 0x6 ;  /* 0x00000006ff0c7424 */ /* 0x000fe200078e00ff */
[----:B------:R-:W-:-:S07]  /*141a0*/  MOV R2, R14 ;  /* 0x0000000e00027202 */ /* 0x000fce0000000f00 */
[----:B------:R-:W-:Y:S05]  /*141b0*/  WARPSYNC.COLLECTIVE R15, `(.L_x_15394) ;  /* 0x000000000f087348 */ /* 0x000fea0003c00000 */
[----:B------:R0:W1:Y:S02]  /*141c0*/  SHFL.IDX P6, R14, R13, R12, R11 ;  /* 0x0000000c0d0e7389 */ /* 0x00006400000c000b */
[----:B01----:R-:W-:Y:S01]  /*141d0*/  ENDCOLLECTIVE ;  /* 0x000000000000791b */ /* 0x003fe20003800000 */
.L_x_15394:
        /* <DEDUP_REMOVED lines=12> */
.L_x_15395:
[----:B------:R-:W-:Y:S02]  /*142a0*/  IMAD.MOV.U32 R13, RZ, RZ, R23 ;  /* 0x000000ffff0d7224 */ /* 0x000fe400078e0017 */
[----:B------:R-:W-:Y:S02]  /*142b0*/  IMAD.MOV.U32 R12, RZ, RZ, 0x7 ;  /* 0x00000007ff0c7424 */ /* 0x000fe400078e00ff */
[----:B------:R-:W-:-:S07]  /*142c0*/  IMAD.MOV.U32 R2, RZ, RZ, R14 ;  /* 0x000000ffff027224 */ /* 0x000fce00078e000e */
[----:B------:R-:W-:Y:S05]  /*142d0*/  WARPSYNC.COLLECTIVE R15, `(.L_x_15396) ;  /* 0x000000000f087348 */ /* 0x000fea0003c00000 */
[----:B------:R0:W1:Y:S02]  /*142e0*/  SHFL.IDX P6, R14, R13, R12, R11 ;  /* 0x0000000c0d0e7389 */ /* 0x00006400000c000b */
[----:B01----:R-:W-:Y:S01]  /*142f0*/  ENDCOLLECTIVE ;  /* 0x000000000000791b */ /* 0x003fe20003800000 */
.L_x_15396:
        /* <DEDUP_REMOVED lines=11> */
.L_x_15397:
[----:B------:R-:W-:Y:S01]  /*143b0*/  IMAD.MOV.U32 R2, RZ, RZ, R14 ;  /* 0x000000ffff027224 */ /* 0x000fe200078e000e */
[----:B------:R-:W-:Y:S06]  /*143c0*/  BRA `(.L_x_15398) ;  /* 0xffffffb000447947 */ /* 0x000fec000383ffff */
.L_x_15281:
[----:B0-----:R0:W1:Y:S02]  /*143d0*/  SYNCS.PHASECHK.TRANS64.TRYWAIT P0, [R0+URZ+0x16860], R3 ;  /* 0x01686003000075a7 */ /* 0x001064000800017f */
[----:B-1----:R-:W-:Y:S05]  /*143e0*/  @!P0 NANOSLEEP.SYNCS 0x989680 ;  /* 0x009896800000895d */ /* 0x002fea0003900000 */
[----:B------:R-:W1:Y:S02]  /*143f0*/  @!P0 SYNCS.PHASECHK.TRANS64 P0, [R0+URZ+0x16860], R3 ;  /* 0x01686003000085a7 */ /* 0x000e64000800007f */
[----:B-1----:R-:W-:Y:S05]  /*14400*/  @!P0 BRA `(.L_x_15281) ;  /* 0xfffffffc00f08947 */ /* 0x002fea000383ffff */
[----:B------:R-:W-:Y:S05]  /*14410*/  BRA `(.L_x_15399) ;  /* 0xffffffb400587947 */ /* 0x000fea000383ffff */
.L_x_15282:
        /* <DEDUP_REMOVED lines=8> */
.L_x_15401:
[----:B------:R-:W-:Y:S05]  /*144a0*/  BSYNC B0 ;  /* 0x0000000000007941 */ /* 0x000fea0003800000 */
.L_x_15400:
        /* <DEDUP_REMOVED lines=9> */
.L_x_15402:
        /* <DEDUP_REMOVED lines=10> */
.L_x_15403:
[----:B------:R-:W-:-:S05]  /*145e0*/  IMAD.X R3, RZ, RZ, R3, P1 ;  /* 0x000000ffff037224 */ /* 0x000fca00008e0603 */
        /* <DEDUP_REMOVED lines=10> */
.L_x_15404:
[----:B------:R-:W-:Y:S02]  /*14690*/  IMAD.MOV.U32 R13, RZ, RZ, R23 ;  /* 0x000000ffff0d7224 */ /* 0x000fe400078e0017 */
[----:B------:R-:W-:Y:S02]  /*146a0*/  IMAD.MOV.U32 R12, RZ, RZ, 0x2 ;  /* 0x00000002ff0c7424 */ /* 0x000fe400078e00ff */
[----:B------:R-:W-:-:S07]  /*146b0*/  IMAD.MOV.U32 R9, RZ, RZ, R14 ;  /* 0x000000ffff097224 */ /* 0x000fce00078e000e */
[----:B------:R-:W-:Y:S05]  /*146c0*/  WARPSYNC.COLLECTIVE R15, `(.L_x_15405) ;  /* 0x000000000f087348 */ /* 0x000fea0003c00000 */
[----:B------:R0:W1:Y:S02]  /*146d0*/  SHFL.IDX P6, R14, R13, R12, R11 ;  /* 0x0000000c0d0e7389 */ /* 0x00006400000c000b */
[----:B01----:R-:W-:Y:S01]  /*146e0*/  ENDCOLLECTIVE ;  /* 0x000000000000791b */ /* 0x003fe20003800000 */
.L_x_15405:
        /* <DEDUP_REMOVED lines=12> */
.L_x_15406:
[----:B------:R-:W-:Y:S02]  /*147b0*/  IMAD.MOV.U32 R13, RZ, RZ, R23 ;  /* 0x000000ffff0d7224 */ /* 0x000fe400078e0017 */
[----:B------:R-:W-:Y:S02]  /*147c0*/  IMAD.MOV.U32 R12, RZ, RZ, 0x3 ;  /* 0x00000003ff0c7424 */ /* 0x000fe400078e00ff */
[----:B------:R-:W-:-:S07]  /*147d0*/  IMAD.MOV.U32 R10, RZ, RZ, R14 ;  /* 0x000000ffff0a7224 */ /* 0x000fce00078e000e */
[----:B------:R-:W-:Y:S05]  /*147e0*/  WARPSYNC.COLLECTIVE R15, `(.L_x_15407) ;  /* 0x000000000f087348 */ /* 0x000fea0003c00000 */
[----:B------:R0:W1:Y:S02]  /*147f0*/  SHFL.IDX P6, R14, R13, R12, R11 ;  /* 0x0000000c0d0e7389 */ /* 0x00006400000c000b */
[----:B01----:R-:W-:Y:S01]  /*14800*/  ENDCOLLECTIVE ;  /* 0x000000000000791b */ /* 0x003fe20003800000 */
.L_x_15407:
        /* <DEDUP_REMOVED lines=12> */
.L_x_15408:
[----:B------:R-:W-:Y:S02]  /*148d0*/  IMAD.MOV.U32 R13, RZ, RZ, R23 ;  /* 0x000000ffff0d7224 */ /* 0x000fe400078e0017 */
[----:B------:R-:W-:Y:S02]  /*148e0*/  IMAD.MOV.U32 R12, RZ, RZ, 0x4 ;  /* 0x00000004ff0c7424 */ /* 0x000fe400078e00ff */
[----:B------:R-:W-:-:S07]  /*148f0*/  IMAD.MOV.U32 R9, RZ, RZ, R14 ;  /* 0x000000ffff097224 */ /* 0x000fce00078e000e */
[----:B------:R-:W-:Y:S05]  /*14900*/  WARPSYNC.COLLECTIVE R15, `(.L_x_15409) ;  /* 0x000000000f087348 */ /* 0x000fea0003c00000 */
[----:B------:R0:W1:Y:S02]  /*14910*/  SHFL.IDX P6, R14, R13, R12, R11 ;  /* 0x0000000c0d0e7389 */ /* 0x00006400000c000b */
[----:B01----:R-:W-:Y:S01]  /*14920*/  ENDCOLLECTIVE ;  /* 0x000000000000791b */ /* 0x003fe20003800000 */
.L_x_15409:
        /* <DEDUP_REMOVED lines=12> */
.L_x_15410:
[----:B------:R-:W-:Y:S02]  /*149f0*/  IMAD.MOV.U32 R13, RZ, RZ, R23 ;  /* 0x000000ffff0d7224 */ /* 0x000fe400078e0017 */
[----:B------:R-:W-:Y:S02]  /*14a00*/  IMAD.MOV.U32 R12, RZ, RZ, 0x5 ;  /* 0x00000005ff0c7424 */ /* 0x000fe400078e00ff */
[----:B------:R-:W-:-:S07]  /*14a10*/  IMAD.MOV.U32 R10, RZ, RZ, R14 ;  /* 0x000000ffff0a7224 */ /* 0x000fce00078e000e */
[----:B------:R-:W-:Y:S05]  /*14a20*/  WARPSYNC.COLLECTIVE R15, `(.L_x_15411) ;  /* 0x000000000f087348 */ /* 0x000fea0003c00000 */
[----:B------:R0:W1:Y:S02]  /*14a30*/  SHFL.IDX P6, R14, R13, R12, R11 ;  /* 0x0000000c0d0e7389 */ /* 0x00006400000c000b */
[----:B01----:R-:W-:Y:S01]  /*14a40*/  ENDCOLLECTIVE ;  /* 0x000000000000791b */ /* 0x003fe20003800000 */
.L_x_15411:
        /* <DEDUP_REMOVED lines=12> */
.L_x_15412:
[----:B------:R-:W-:Y:S02]  /*14b10*/  IMAD.MOV.U32 R13, RZ, RZ, R23 ;  /* 0x000000ffff0d7224 */ /* 0x000fe400078e0017 */
[----:B------:R-:W-:Y:S02]  /*14b20*/  IMAD.MOV.U32 R12, RZ, RZ, 0x6 ;  /* 0x00000006ff0c7424 */ /* 0x000fe400078e00ff */
[----:B------:R-:W-:-:S07]  /*14b30*/  IMAD.MOV.U32 R9, RZ, RZ, R14 ;  /* 0x000000ffff097224 */ /* 0x000fce00078e000e */
[----:B------:R-:W-:Y:S05]  /*14b40*/  WARPSYNC.COLLECTIVE R15, `(.L_x_15413) ;  /* 0x000000000f087348 */ /* 0x000fea0003c00000 */
[----:B------:R0:W1:Y:S02]  /*14b50*/  SHFL.IDX P6, R14, R13, R12, R11 ;  /* 0x0000000c0d0e7389 */ /* 0x00006400000c000b */
[----:B01----:R-:W-:Y:S01]  /*14b60*/  ENDCOLLECTIVE ;  /* 0x000000000000791b */ /* 0x003fe20003800000 */
.L_x_15413:
        /* <DEDUP_REMOVED lines=12> */
.L_x_15414:
[----:B------:R-:W-:Y:S02]  /*14c30*/  IMAD.MOV.U32 R13, RZ, RZ, R23 ;  /* 0x000000ffff0d7224 */ /* 0x000fe400078e0017 */
[----:B------:R-:W-:Y:S01]  /*14c40*/  IMAD.MOV.U32 R12, RZ, RZ, 0x7 ;  /* 0x00000007ff0c7424 */ /* 0x000fe200078e00ff */
[----:B------:R-:W-:-:S13]  /*14c50*/  IADD3 R2, P1, R14, R5, RZ ;  /* 0x000000050e027210 */ /* 0x000fda0007f3e0ff */
[----:B------:R-:W-:Y:S05]  /*14c60*/  WARPSYNC.COLLECTIVE R15, `(.L_x_15415) ;  /* 0x000000000f087348 */ /* 0x000fea0003c00000 */
[----:B------:R0:W1:Y:S02]  /*14c70*/  SHFL.IDX P6, R14, R13, R12, R11 ;  /* 0x0000000c0d0e7389 */ /* 0x00006400000c000b */
[----:B01----:R-:W-:Y:S01]  /*14c80*/  ENDCOLLECTIVE ;  /* 0x000000000000791b */ /* 0x003fe20003800000 */
.L_x_15415:
        /* <DEDUP_REMOVED lines=10> */
.L_x_15416:
[----:B------:R-:W-:Y:S05]  /*14d30*/  BRA `(.L_x_15417) ;  /* 0xffffffb000087947 */ /* 0x000fea000383ffff */
.L_x_15287:
        /* <DEDUP_REMOVED lines=8> */
.L_x_15419:
[----:B------:R-:W-:Y:S05]  /*14dc0*/  BSYNC B0 ;  /* 0x0000000000007941 */ /* 0x000fea0003800000 */
.L_x_15418:
        /* <DEDUP_REMOVED lines=9> */
.L_x_15420:
        /* <DEDUP_REMOVED lines=23> */
.L_x_15421:
[----:B------:R-:W-:Y:S02]  /*14fd0*/  MOV R12, 0x2 ;  /* 0x00000002000c7802 */ /* 0x000fe40000000f00 */
[----:B------:R-:W-:-:S05]  /*14fe0*/  SEL R4, R14, RZ, P1 ;  /* 0x000000ff0e047207 */ /* 0x000fca0000800000 */
[----:B------:R-:W-:-:S04]  /*14ff0*/  IMAD.IADD R4, R13, 0x1, R4 ;  /* 0x000000010d047824 */ /* 0x000fc800078e0204 */
[----:B------:R-:W-:-:S07]  /*15000*/  IMAD.MOV.U32 R13, RZ, RZ, R4 ;  /* 0x000000ffff0d7224 */ /* 0x000fce00078e0004 */
[----:B------:R-:W-:Y:S05]  /*15010*/  WARPSYNC.COLLECTIVE R15, `(.L_x_15422) ;  /* 0x000000000f087348 */ /* 0x000fea0003c00000 */
[----:B------:R0:W1:Y:S02]  /*15020*/  SHFL.UP P6, R14, R13, R12, R11 ;  /* 0x0400000c0d0e7389 */ /* 0x00006400000c000b */
[----:B01----:R-:W-:Y:S01]  /*15030*/  ENDCOLLECTIVE ;  /* 0x000000000000791b */ /* 0x003fe20003800000 */
.L_x_15422:
[----:B------:R-:W-:Y:S01]  /*15040*/  IMAD.MOV.U32 R12, RZ, RZ, 0x4 ;  /* 0x00000004ff0c7424 */ /* 0x000fe200078e00ff */
[----:B------:R-:W-:-:S05]  /*15050*/  SEL R3, R14, RZ, P2 ;  /* 0x000000ff0e037207 */ /* 0x000fca0001000000 */
[----:B------:R-:W-:-:S04]  /*15060*/  IMAD.IADD R2, R4, 0x1, R3 ;  /* 0x0000000104027824 */ /* 0x000fc800078e0203 */
[----:B------:R-:W-:-:S07]  /*15070*/  IMAD.MOV.U32 R13, RZ, RZ, R2 ;  /* 0x000000ffff0d7224 */ /* 0x000fce00078e0002 */
[----:B------:R-:W-:Y:S05]  /*15080*/  WARPSYNC.COLLECTIVE R15, `(.L_x_15423) ;  /* 0x000000000f087348 */ /* 0x000fea0003c00000 */
[----:B------:R0:W1:Y:S02]  /*15090*/  SHFL.UP P6, R14, R13, R12, R11 ;  /* 0x0400000c0d0e7389 */ /* 0x00006400000c000b */
[----:B01----:R-:W-:Y:S01]  /*150a0*/  ENDCOLLECTIVE ;  /* 0x000000000000791b */ /* 0x003fe20003800000 */
.L_x_15423:
[----:B------:R-:W-:Y:S01]  /*150b0*/  IMAD.MOV.U32 R12, RZ, RZ, 0x8 ;  /* 0x00000008ff0c7424 */ /* 0x000fe200078e00ff */
[----:B------:R-:W-:-:S05]  /*150c0*/  SEL R3, R14, RZ, P3 ;  /* 0x000000ff0e037207 */ /* 0x000fca0001800000 */
[----:B------:R-:W-:-:S04]  /*150d0*/  IMAD.IADD R3, R2, 0x1, R3 ;  /* 0x0000000102037824 */ /* 0x000fc800078e0203 */
[----:B------:R-:W-:-:S07]  /*150e0*/  IMAD.MOV.U32 R13, RZ, RZ, R3 ;  /* 0x000000ffff0d7224 */ /* 0x000fce00078e0003 */
[----:B------:R-:W-:Y:S05]  /*150f0*/  WARPSYNC.COLLECTIVE R15, `(.L_x_15424) ;  /* 0x000000000f087348 */ /* 0x000fea0003c00000 */
[----:B------:R0:W1:Y:S02]  /*15100*/  SHFL.UP P6, R14, R13, R12, R11 ;  /* 0x0400000c0d0e7389 */ /* 0x00006400000c000b */
[----:B01----:R-:W-:Y:S01]  /*15110*/  ENDCOLLECTIVE ;  /* 0x000000000000791b */ /* 0x003fe20003800000 */
.L_x_15424:
[----:B------:R-:W-:Y:S01]  /*15120*/  IMAD.MOV.U32 R12, RZ, RZ, 0x10 ;  /* 0x00000010ff0c7424 */ /* 0x000fe200078e00ff */
[----:B------:R-:W-:-:S05]  /*15130*/  SEL R4, R14, RZ, P4 ;  /* 0x000000ff0e047207 */ /* 0x000fca0002000000 */
[----:B------:R-:W-:-:S04]  /*15140*/  IMAD.IADD R4, R3, 0x1, R4 ;  /* 0x0000000103047824 */ /* 0x000fc800078e0204 */
[----:B------:R-:W-:-:S07]  /*15150*/  IMAD.MOV.U32 R13, RZ, RZ, R4 ;  /* 0x000000ffff0d7224 */ /* 0x000fce00078e0004 */
[----:B------:R-:W-:Y:S05]  /*15160*/  WARPSYNC.COLLECTIVE R15, `(.L_x_15425) ;  /* 0x000000000f087348 */ /* 0x000fea0003c00000 */
[----:B------:R0:W1:Y:S02]  /*15170*/  SHFL.UP P6, R14, R13, R12, R11 ;  /* 0x0400000c0d0e7389 */ /* 0x00006400000c000b */
[----:B01----:R-:W-:Y:S01]  /*15180*/  ENDCOLLECTIVE ;  /* 0x000000000000791b */ /* 0x003fe20003800000 */
.L_x_15425:
        /* <DEDUP_REMOVED lines=8> */
.L_x_15426:
[----:B------:R-:W-:Y:S05]  /*15210*/  BRA `(.L_x_15427) ;  /* 0xffffffb000187947 */ /* 0x000fea000383ffff */
.L_x_15290:
[----:B------:R-:W-:Y:S01]  /*15220*/  BSSY B0, `(.L_x_15428) ;  /* 0x0000007000007945 */ /* 0x000fe20003800000 */
[----:B------:R-:W-:Y:S02]  /*15230*/  IMAD.MOV.U32 R12, RZ, RZ, 0x1 ;  /* 0x00000001ff0c7424 */ /* 0x000fe400078e00ff */
[----:B------:R-:W-:Y:S02]  /*15240*/  IMAD.MOV.U32 R11, RZ, RZ, RZ ;  /* 0x000000ffff0b7224 */ /* 0x000fe400078e00ff */
[----:B------:R-:W-:-:S07]  /*15250*/  IMAD.MOV.U32 R15, RZ, RZ, -0x1 ;  /* 0xffffffffff0f7424 */ /* 0x000fce00078e00ff */
[----:B------:R-:W-:Y:S05]  /*15260*/  WARPSYNC.COLLECTIVE R15, `(.L_x_15429) ;  /* 0x000000000f087348 */ /* 0x000fea0003c00000 */
[----:B------:R0:W1:Y:S02]  /*15270*/  SHFL.UP P6, R14, R13, R12, R11 ;  /* 0x0400000c0d0e7389 */ /* 0x00006400000c000b */
[----:B01----:R-:W-:Y:S01]  /*15280*/  ENDCOLLECTIVE ;  /* 0x000000000000791b */ /* 0x003fe20003800000 */
.L_x_15429:
[----:B------:R-:W-:Y:S05]  /*15290*/  BSYNC B0 ;  /* 0x0000000000007941 */ /* 0x000fea0003800000 */
.L_x_15428:
        /* <DEDUP_REMOVED lines=8> */
.L_x_15430:
[----:B------:R-:W-:Y:S01]  /*15320*/  IMAD.MOV.U32 R12, RZ, RZ, 0x4 ;  /* 0x00000004ff0c7424 */ /* 0x000fe200078e00ff */
[----:B------:R-:W-:-:S05]  /*15330*/  SEL R2, R14, RZ, P2 ;  /* 0x000000ff0e027207 */ /* 0x000fca0001000000 */
[----:B------:R-:W-:-:S04]  /*15340*/  IMAD.IADD R2, R13, 0x1, R2 ;  /* 0x000000010d027824 */ /* 0x000fc800078e0202 */
[----:B------:R-:W-:-:S07]  /*15350*/  IMAD.MOV.U32 R13, RZ, RZ, R2 ;  /* 0x000000ffff0d7224 */ /* 0x000fce00078e0002 */
[----:B------:R-:W-:Y:S05]  /*15360*/  WARPSYNC.COLLECTIVE R15, `(.L_x_15431) ;  /* 0x000000000f087348 */ /* 0x000fea0003c00000 */
[----:B------:R0:W1:Y:S02]  /*15370*/  SHFL.UP P6, R14, R13, R12, R11 ;  /* 0x0400000c0d0e7389 */ /* 0x00006400000c000b */
[----:B01----:R-:W-:Y:S01]  /*15380*/  ENDCOLLECTIVE ;  /* 0x000000000000791b */ /* 0x003fe20003800000 */
.L_x_15431:
[----:B------:R-:W-:Y:S01]  /*15390*/  IMAD.MOV.U32 R12, RZ, RZ, 0x8 ;  /* 0x00000008ff0c7424 */ /* 0x000fe200078e00ff */
[----:B------:R-:W-:-:S05]  /*153a0*/  SEL R3, R14, RZ, P3 ;  /* 0x000000ff0e037207 */ /* 0x000fca0001800000 */
[----:B------:R-:W-:-:S04]  /*153b0*/  IMAD.IADD R3, R2, 0x1, R3 ;  /* 0x0000000102037824 */ /* 0x000fc800078e0203 */
[----:B------:R-:W-:-:S07]  /*153c0*/  IMAD.MOV.U32 R13, RZ, RZ, R3 ;  /* 0x000000ffff0d7224 */ /* 0x000fce00078e0003 */
[----:B------:R-:W-:Y:S05]  /*153d0*/  WARPSYNC.COLLECTIVE R15, `(.L_x_15432) ;  /* 0x000000000f087348 */ /* 0x000fea0003c00000 */
[----:B------:R0:W1:Y:S02]  /*153e0*/  SHFL.UP P6, R14, R13, R12, R11 ;  /* 0x0400000c0d0e7389 */ /* 0x00006400000c000b */
[----:B01----:R-:W-:Y:S01]  /*153f0*/  ENDCOLLECTIVE ;  /* 0x000000000000791b */ /* 0x003fe20003800000 */
.L_x_15432:
[----:B------:R-:W-:Y:S01]  /*15400*/  IMAD.MOV.U32 R12, RZ, RZ, 0x10 ;  /* 0x00000010ff0c7424 */ /* 0x000fe200078e00ff */
[----:B------:R-:W-:-:S04]  /*15410*/  SEL R4, R14, RZ, P4 ;  /* 0x000000ff0e047207 */ /* 0x000fc80002000000 */
[----:B------:R-:W-:-:S05]  /*15420*/  IADD3 R4, R3, R4, RZ ;  /* 0x0000000403047210 */ /* 0x000fca0007ffe0ff */
[----:B------:R-:W-:-:S07]  /*15430*/  IMAD.MOV.U32 R13, RZ, RZ, R4 ;  /* 0x000000ffff0d7224 */ /* 0x000fce00078e0004 */
[----:B------:R-:W-:Y:S05]  /*15440*/  WARPSYNC.COLLECTIVE R15, `(.L_x_15433) ;  /* 0x000000000f087348 */ /* 0x000fea0003c00000 */
[----:B------:R0:W1:Y:S02]  /*15450*/  SHFL.UP P6, R14, R13, R12, R11 ;  /* 0x0400000c0d0e7389 */ /* 0x00006400000c000b */
[----:B01----:R-:W-:Y:S01]  /*15460*/  ENDCOLLECTIVE ;  /* 0x000000000000791b */ /* 0x003fe20003800000 */
.L_x_15433:
        /* <DEDUP_REMOVED lines=8> */
.L_x_15434:
[----:B------:R-:W-:Y:S05]  /*154f0*/  BRA `(.L_x_15435) ;  /* 0xffffffb000047947 */ /* 0x000fea000383ffff */
.L_x_15292:
[----:B------:R-:W-:Y:S01]  /*15500*/  BSSY B0, `(.L_x_15436) ;  /* 0x0000006000007945 */ /* 0x000fe20003800000 */
[----:B------:R-:W-:Y:S01]  /*15510*/  PLOP3.LUT P6, PT, P6, PT, PT, 0x8, 0x0 ;  /* 0x000000000000781c */ /* 0x000fe200037ce170 */
[----:B------:R-:W-:-:S12]  /*15520*/  IMAD.MOV.U32 R15, RZ, RZ, -0x1 ;  /* 0xffffffffff0f7424 */ /* 0x000fd800078e00ff */
[----:B0-----:R-:W-:Y:S05]  /*15530*/  WARPSYNC.COLLECTIVE R15, `(.L_x_15437) ;  /* 0x000000000f087348 */ /* 0x001fea0003c00000 */
[----:B------:R-:W-:Y:S01]  /*15540*/  VOTE.ANY R14, PT, P6 ;  /* 0x00000000000e7806 */ /* 0x000fe200030e0100 */
[----:B0-----:R-:W-:Y:S06]  /*15550*/  ENDCOLLECTIVE ;  /* 0x000000000000791b */ /* 0x001fec0003800000 */
.L_x_15437:
[----:B------:R-:W-:Y:S05]  /*15560*/  BSYNC B0 ;  /* 0x0000000000007941 */ /* 0x000fea0003800000 */
.L_x_15436:
        /* <DEDUP_REMOVED lines=10> */
.L_x_15438:
[----:B------:R-:W-:Y:S02]  /*15610*/  IMAD.MOV.U32 R13, RZ, RZ, R5 ;  /* 0x000000ffff0d7224 */ /* 0x000fe400078e0005 */
[----:B------:R-:W-:-:S07]  /*15620*/  IMAD.MOV.U32 R17, RZ, RZ, R14 ;  /* 0x000000ffff117224 */ /* 0x000fce00078e000e */
[----:B------:R-:W-:Y:S05]  /*15630*/  WARPSYNC.COLLECTIVE R15, `(.L_x_15439) ;  /* 0x000000000f087348 */ /* 0x000fea0003c00000 */
[----:B------:R0:W1:Y:S02]  /*15640*/  SHFL.IDX P6, R14, R13, R12, R11 ;  /* 0x0000000c0d0e7389 */ /* 0x00006400000c000b */
[----:B01----:R-:W-:Y:S01]  /*15650*/  ENDCOLLECTIVE ;  /* 0x000000000000791b */ /* 0x003fe20003800000 */
.L_x_15439:
[----:B------:R-:W-:Y:S01]  /*15660*/  IMAD.MOV.U32 R5, RZ, RZ, R14 ;  /* 0x000000ffff057224 */ /* 0x000fe200078e000e */
[----:B------:R-:W-:Y:S06]  /*15670*/  BRA `(.L_x_15440) ;  /* 0xffffffac00e47947 */ /* 0x000fec000383ffff */
.L_x_15294:
[----:B------:R-:W-:Y:S01]  /*15680*/  BSSY B0, `(.L_x_15441) ;  /* 0x0000007000007945 */ /* 0x000fe20003800000 */
[----:B------:R-:W-:Y:S02]  /*15690*/  IMAD.MOV.U32 R13, RZ, RZ, R2 ;  /* 0x000000ffff0d7224 */ /* 0x000fe400078e0002 */
[----:B------:R-:W-:Y:S02]  /*156a0*/  IMAD.MOV.U32 R11, RZ, RZ, 0x1f ;  /* 0x0000001fff0b7424 */ /* 0x000fe400078e00ff */
[----:B------:R-:W-:-:S07]  /*156b0*/  IMAD.MOV.U32 R15, RZ, RZ, -0x1 ;  /* 0xffffffffff0f7424 */ /* 0x000fce00078e00ff */
[----:B0123--:R-:W-:Y:S05]  /*156c0*/  WARPSYNC.COLLECTIVE R15, `(.L_x_15442) ;  /* 0x000000000f087348 */ /* 0x00ffea0003c00000 */
[----:B------:R4:W0:Y:S02]  /*156d0*/  SHFL.IDX P6, R14, R13, R12, R11 ;  /* 0x0000000c0d0e7389 */ /* 0x00082400000c000b */
[----:B01234-:R-:W-:Y:S01]  /*156e0*/  ENDCOLLECTIVE ;  /* 0x000000000000791b */ /* 0x01ffe20003800000 */
.L_x_15442:
[----:B------:R-:W-:Y:S05]  /*156f0*/  BSYNC B0 ;  /* 0x0000000000007941 */ /* 0x000fea0003800000 */
.L_x_15441:
[----:B------:R-:W-:Y:S01]  /*15700*/  IMAD.MOV.U32 R16, RZ, RZ, R14 ;  /* 0x000000ffff107224 */ /* 0x000fe200078e000e */
[----:B------:R-:W-:Y:S06]  /*15710*/  BRA `(.L_x_15293) ;  /* 0xffffffac00d47947 */ /* 0x000fec000383ffff */
.L_x_15300:
[----:B0-----:R0:W1:Y:S02]  /*15720*/  SYNCS.PHASECHK.TRANS64.TRYWAIT P0, [R5+URZ+0x16820], R0 ;  /* 0x01682000050075a7 */ /* 0x001064000800017f */
[----:B-1----:R-:W-:Y:S05]  /*15730*/  @!P0 NANOSLEEP.SYNCS 0x989680 ;  /* 0x009896800000895d */ /* 0x002fea0003900000 */
[----:B------:R-:W1:Y:S02]  /*15740*/  @!P0 SYNCS.PHASECHK.TRANS64 P0, [R5+URZ+0x16820], R0 ;  /* 0x01682000050085a7 */ /* 0x000e64000800007f */
[----:B-1----:R-:W-:Y:S05]  /*15750*/  @!P0 BRA `(.L_x_15300) ;  /* 0xfffffffc00f08947 */ /* 0x002fea000383ffff */
[----:B------:R-:W-:Y:S05]  /*15760*/  BRA `(.L_x_15443) ;  /* 0xffffffb8002c7947 */ /* 0x000fea000383ffff */
.L_x_15301:
        /* <DEDUP_REMOVED lines=8> */
[----:B0-----:R-:W-:Y:S05]  /*157f0*/  WARPSYNC.COLLECTIVE R15, `(.L_x_15445) ;  /* 0x000000000f087348 */ /* 0x001fea0003c00000 */
[----:B------:R1:W2:Y:S02]  /*15800*/  SHFL.IDX P6, R14, R13, R12, R11 ;  /* 0x0000000c0d0e7389 */ /* 0x0002a400000c000b */
[----:B012---:R-:W-:Y:S01]  /*15810*/  ENDCOLLECTIVE ;  /* 0x000000000000791b */ /* 0x007fe20003800000 */
.L_x_15445:
[----:B------:R-:W-:Y:S05]  /*15820*/  BSYNC B0 ;  /* 0x0000000000007941 */ /* 0x000fea0003800000 */
.L_x_15444:
[----:B------:R-:W-:Y:S05]  /*15830*/  BRA `(.L_x_15446) ;  /* 0xffffffb800147947 */ /* 0x000fea000383ffff */
.L_x_15304:
[----:B------:R-:W-:Y:S01]  /*15840*/  BSSY B1, `(.L_x_15447) ;  /* 0x0000006000017945 */ /* 0x000fe20003800000 */
[----:B------:R-:W-:-:S07]  /*15850*/  IMAD.MOV.U32 R15, RZ, RZ, -0x1 ;  /* 0xffffffffff0f7424 */ /* 0x000fce00078e00ff */
[----:B0-----:R-:W-:Y:S05]  /*15860*/  WARPSYNC.COLLECTIVE R15, `(.L_x_15448) ;  /* 0x000000000f0c7348 */ /* 0x001fea0003c00000 */
[----:B------:R-:W-:Y:S02]  /*15870*/  ELECT P6, UR62, PT ;  /* 0x00000000003e782f */ /* 0x000fe400038c0000 */
[----:B------:R-:W-:Y:S01]  /*15880*/  MOV R14, UR62 ;  /* 0x0000003e000e7c02 */ /* 0x000fe20008000f00 */
[----:B0-----:R-:W-:Y:S10]  /*15890*/  ENDCOLLECTIVE ;  /* 0x000000000000791b */ /* 0x001ff40003800000 */
.L_x_15448:
[----:B------:R-:W-:Y:S05]  /*158a0*/  BSYNC B1 ;  /* 0x0000000000017941 */ /* 0x000fea0003800000 */
.L_x_15447:
[----:B------:R-:W-:Y:S05]  /*158b0*/  BRA `(.L_x_15449) ;  /* 0xffffffb8000c7947 */ /* 0x000fea000383ffff */
.L_x_15306:
[----:B0-----:R0:W1:Y:S02]  /*158c0*/  SYNCS.PHASECHK.TRANS64.TRYWAIT P1, [R3+URZ+0x16840], R2 ;  /* 0x01684002030075a7 */ /* 0x001064000802017f */
[----:B-1----:R-:W-:Y:S05]  /*158d0*/  @!P1 NANOSLEEP.SYNCS 0x989680 ;  /* 0x009896800000995d */ /* 0x002fea0003900000 */
[----:B------:R-:W1:Y:S02]  /*158e0*/  @!P1 SYNCS.PHASECHK.TRANS64 P1, [R3+URZ+0x16840], R2 ;  /* 0x01684002030095a7 */ /* 0x000e64000802007f */
[----:B-1----:R-:W-:Y:S05]  /*158f0*/  @!P1 BRA `(.L_x_15306) ;  /* 0xfffffffc00f09947 */ /* 0x002fea000383ffff */
[----:B------:R-:W-:Y:S05]  /*15900*/  BRA `(.L_x_15450) ;  /* 0xffffffb8002c7947 */ /* 0x000fea000383ffff */
.L_x_15308:
[----:B-1----:R1:W2:Y:S02]  /*15910*/  SYNCS.PHASECHK.TRANS64.TRYWAIT P1, [R25+URZ+0x16840], R0 ;  /* 0x01684000190075a7 */ /* 0x0022a4000802017f */
[----:B--2---:R-:W-:Y:S05]  /*15920*/  @!P1 NANOSLEEP.SYNCS 0x989680 ;  /* 0x009896800000995d */ /* 0x004fea0003900000 */
[----:B------:R-:W2:Y:S02]  /*15930*/  @!P1 SYNCS.PHASECHK.TRANS64 P1, [R25+URZ+0x16840], R0 ;  /* 0x01684000190095a7 */ /* 0x000ea4000802007f */
[----:B--2---:R-:W-:Y:S05]  /*15940*/  @!P1 BRA `(.L_x_15308) ;  /* 0xfffffffc00f09947 */ /* 0x004fea000383ffff */
[----:B------:R-:W-:Y:S05]  /*15950*/  BRA `(.L_x_15451) ;  /* 0xffffffb800387947 */ /* 0x000fea000383ffff */
.L_x_15310:
[----:B--2---:R2:W3:Y:S02]  /*15960*/  SYNCS.PHASECHK.TRANS64.TRYWAIT P1, [R3+URZ+0x16860], R2 ;  /* 0x01686002030075a7 */ /* 0x0044e4000802017f */
[----:B---3--:R-:W-:Y:S05]  /*15970*/  @!P1 NANOSLEEP.SYNCS 0x989680 ;  /* 0x009896800000995d */ /* 0x008fea0003900000 */
[----:B------:R-:W3:Y:S02]  /*15980*/  @!P1 SYNCS.PHASECHK.TRANS64 P1, [R3+URZ+0x16860], R2 ;  /* 0x01686002030095a7 */ /* 0x000ee4000802007f */
[----:B---3--:R-:W-:Y:S05]  /*15990*/  @!P1 BRA `(.L_x_15310) ;  /* 0xfffffffc00f09947 */ /* 0x008fea000383ffff */
[----:B------:R-:W-:Y:S05]  /*159a0*/  BRA `(.L_x_15452) ;  /* 0xffffffb800347947 */ /* 0x000fea000383ffff */
.L_x_15453:
        /* <DEDUP_REMOVED lines=13> */
.L_x_16012:


//--------------------- .text._ZN7cutlass13device_kernelIN5flash11enable_sm90INS1_16FlashAttnFwdSm90INS1_25CollectiveMainloopFwdSm90ILi2EN4cute5tupleIJNS5_1CILi1EEES8_S8_EEENS6_IJNS7_ILi192EEENS7_ILi128EEENS7_ILi64EEEEEELi64ENS_6half_tEfNS_4arch4Sm90ELb1ELb0ELb0ELb1ELb1ELb1ELb0ELb1ELb1ELb1ELb1ELb0EEENS1_21CollectiveEpilogueFwdINS6_IJSA_SC_SB_EEES9_SE_SG_Li384ELb1ELb1ELb1ELb0EEENS1_36VarlenDynamicPersistentTileSchedulerILi192ELi128ELi384ELi128ELb1ELb1ELb1ELb1ELb1ELb1EEEEEEEEEvNT_6ParamsE --------------------------
	.section	.text._ZN7cutlass13device_kernelIN5flash11enable_sm90INS1_16FlashAttnFwdSm90INS1_25CollectiveMainloopFwdSm90ILi2EN4cute5tupleIJNS5_1CILi1EEES8_S8_EEENS6_IJNS7_ILi192EEENS7_ILi128EEENS7_ILi64EEEEEELi64ENS_6half_tEfNS_4arch4Sm90ELb1ELb0ELb0ELb1ELb1ELb1ELb0ELb1ELb1ELb1ELb1ELb0EEENS1_21CollectiveEpilogueFwdINS6_IJSA_SC_SB_EEES9_SE_SG_Li384ELb1ELb1ELb1ELb0EEENS1_36VarlenDynamicPersistentTileSchedulerILi192ELi128ELi384ELi128ELb1ELb1ELb1ELb1ELb1ELb1EEEEEEEEEvNT_6ParamsE,"ax",@progbits
	.align	128
.text._ZN7cutlass13device_kernelIN5flash11enable_sm90INS1_16FlashAttnFwdSm90INS1_25CollectiveMainloopFwdSm90ILi2EN4cute5tupleIJNS5_1CILi1EEES8_S8_EEENS6_IJNS7_ILi192EEENS7_ILi128EEENS7_ILi64EEEEEELi64ENS_6half_tEfNS_4arch4Sm90ELb1ELb0ELb0ELb1ELb1ELb1ELb0ELb1ELb1ELb1ELb1ELb0EEENS1_21CollectiveEpilogueFwdINS6_IJSA_SC_SB_EEES9_SE_SG_Li384ELb1ELb1ELb1ELb0EEENS1_36VarlenDynamicPersistentTileSchedulerILi192ELi128ELi384ELi128ELb1ELb1ELb1ELb1ELb1ELb1EEEEEEEEEvNT_6ParamsE:
        .type           _ZN7cutlass13device_kernelIN5flash11enable_sm90INS1_16FlashAttnFwdSm90INS1_25CollectiveMainloopFwdSm90ILi2EN4cute5tupleIJNS5_1CILi1EEES8_S8_EEENS6_IJNS7_ILi192EEENS7_ILi128EEENS7_ILi64EEEEEELi64ENS_6half_tEfNS_4arch4Sm90ELb1ELb0ELb0ELb1ELb1ELb1ELb0ELb1ELb1ELb1ELb1ELb0EEENS1_21CollectiveEpilogueFwdINS6_IJSA_SC_SB_EEES9_SE_SG_Li384ELb1ELb1ELb1ELb0EEENS1_36VarlenDynamicPersistentTileSchedulerILi192ELi128ELi384ELi128ELb1ELb1ELb1ELb1ELb1ELb1EEEEEEEEEvNT_6ParamsE,@function
        .size           _ZN7cutlass13device_kernelIN5flash11enable_sm90INS1_16FlashAttnFwdSm90INS1_25CollectiveMainloopFwdSm90ILi2EN4cute5tupleIJNS5_1CILi1EEES8_S8_EEENS6_IJNS7_ILi192EEENS7_ILi128EEENS7_ILi64EEEEEELi64ENS_6half_tEfNS_4arch4Sm90ELb1ELb0ELb0ELb1ELb1ELb1ELb0ELb1ELb1ELb1ELb1ELb0EEENS1_21CollectiveEpilogueFwdINS6_IJSA_SC_SB_EEES9_SE_SG_Li384ELb1ELb1ELb1ELb0EEENS1_36VarlenDynamicPersistentTileSchedulerILi192ELi128ELi384ELi128ELb1ELb1ELb1ELb1ELb1ELb1EEEEEEEEEvNT_6ParamsE,(.L_x_16013 - _ZN7cutlass13device_kernelIN5flash11enable_sm90INS1_16FlashAttnFwdSm90INS1_25CollectiveMainloopFwdSm90ILi2EN4cute5tupleIJNS5_1CILi1EEES8_S8_EEENS6_IJNS7_ILi192EEENS7_ILi128EEENS7_ILi64EEEEEELi64ENS_6half_tEfNS_4arch4Sm90ELb1ELb0ELb0ELb1ELb1ELb1ELb0ELb1ELb1ELb1ELb1ELb0EEENS1_21CollectiveEpilogueFwdINS6_IJSA_SC_SB_EEES9_SE_SG_Li384ELb1ELb1ELb1ELb0EEENS1_36VarlenDynamicPersistentTileSchedulerILi192ELi128ELi384ELi128ELb1ELb1ELb1ELb1ELb1ELb1EEEEEEEEEvNT_6ParamsE)
        .other          _ZN7cutlass13device_kernelIN5flash11enable_sm90INS1_16FlashAttnFwdSm90INS1_25CollectiveMainloopFwdSm90ILi2EN4cute5tupleIJNS5_1CILi1EEES8_S8_EEENS6_IJNS7_ILi192EEENS7_ILi128EEENS7_ILi64EEEEEELi64ENS_6half_tEfNS_4arch4Sm90ELb1ELb0ELb0ELb1ELb1ELb1ELb0ELb1ELb1ELb1ELb1ELb0EEENS1_21CollectiveEpilogueFwdINS6_IJSA_SC_SB_EEES9_SE_SG_Li384ELb1ELb1ELb1ELb0EEENS1_36VarlenDynamicPersistentTileSchedulerILi192ELi128ELi384ELi128ELb1ELb1ELb1ELb1ELb1ELb1EEEEEEEEEvNT_6ParamsE,@"STO_CUDA_ENTRY STV_DEFAULT"
_ZN7cutlass13device_kernelIN5flash11enable_sm90INS1_16FlashAttnFwdSm90INS1_25CollectiveMainloopFwdSm90ILi2EN4cute5tupleIJNS5_1CILi1EEES8_S8_EEENS6_IJNS7_ILi192EEENS7_ILi128EEENS7_ILi64EEEEEELi64ENS_6half_tEfNS_4arch4Sm90ELb1ELb0ELb0ELb1ELb1ELb1ELb0ELb1ELb1ELb1ELb1ELb0EEENS1_21CollectiveEpilogueFwdINS6_IJSA_SC_SB_EEES9_SE_SG_Li384ELb1ELb1ELb1ELb0EEENS1_36VarlenDynamicPersistentTileSchedulerILi192ELi128ELi384ELi128ELb1ELb1ELb1ELb1ELb1ELb1EEEEEEEEEvNT_6ParamsE:
[----:B------:R-:W0:Y:S02]  /*0000*/  LDC R1, c[0x0][0x28] ;  /* 0x00000a00ff017b82 */ /* 0x000e240000000800 */
[----:B0-----:R-:W-:Y:S01]  /*0010*/  VIADD R1, R1, 0xffffff88 ;  /* 0xffffff8801017836 */ /* 0x001fe20000000000 */
[----:B------:R-:W0:Y:S01]  /*0020*/  S2R R3, SR_TID.X ;  /* 0x0000000000037919 */ /* 0x000e220000002100 */
[----:B------:R-:W-:Y:S01]  /*0030*/  ELECT P0, URZ, PT ;  /* 0x00000000003f782f */ /* 0x000fe20003800000 */
[----:B------:R-:W-:Y:S01]  /*0040*/  BSSY B0, `(.L_x_15454) ;  /* 0x000000d000007945 */ /* 0x000fe20003800000 */
[----:B0-----:R-:W-:-:S05]  /*0050*/  SHF.R.U32.HI R0, RZ, 0x5, R3 ;  /* 0x00000005ff007819 */ /* 0x001fca0000011603 */
        /* <DEDUP_REMOVED lines=11> */
.L_x_15455:
[----:B------:R-:W-:Y:S05]  /*0110*/  BSYNC B0 ;  /* 0x0000000000007941 */ /* 0x000fea0003800000 */
.L_x_15454:
[----:B------:R-:W-:Y:S01]  /*0120*/  VOTEU.ANY UP0, P0 ;  /* 0x00000000003f7886 */ /* 0x000fe20000000100 */
[----:B------:R-:W0:Y:S01]  /*0130*/  SHFL.IDX PT, R2, R0, RZ, 0x1f ;  /* 0x00001fff00027589 */ /* 0x000e2200000e0000 */
[----:B------:R-:W-:Y:S01]  /*0140*/  UMOV UR4, 0x80 ;  /* 0x0000008000047882 */ /* 0x000fe20000000000 */
[----:B------:R-:W-:Y:S01]  /*0150*/  UMOV UR7, 0x180 ;  /* 0x0000018000077882 */ /* 0x000fe20000000000 */
[----:B------:R-:W-:Y:S01]  /*0160*/  SHF.R.U32.HI R3, RZ, 0x7, R3 ;  /* 0x00000007ff037819 */ /* 0x000fe20000011603 */
[----:B------:R-:W1:Y:S01]  /*0170*/  @UP0 S2UR UR8, SR_CgaCtaId ;  /* 0x00000000000809c3 */ /* 0x000e620000008800 */
[----:B------:R-:W-:Y:S01]  /*0180*/  @UP0 UMOV UR6, 0x400 ;  /* 0x0000040000060882 */ /* 0x000fe20000000000 */
[----:B------:R-:W-:-:S04]  /*0190*/  @UP0 UIADD3 UR4, -UR4, 0x100000, URZ ;  /* 0x0010000004040890 */ /* 0x000fc8000fffe13f */
[----:B------:R-:W-:Y:S02]  /*01a0*/  @UP0 USHF.L.U32 UR5, UR4, 0xb, URZ ;  /* 0x0000000b04050899 */ /* 0x000fe4000800063f */
[----:B------:R-:W-:Y:S01]  /*01b0*/  @UP0 USHF.L.U32 UR4, UR4, 0x1, URZ ;  /* 0x0000000104040899 */ /* 0x000fe2000800063f */
[----:B------:R-:W-:Y:S01]  /*01c0*/  VOTEU.ANY UP1, P0 ;  /* 0x00000000003f7886 */ /* 0x000fe20000020100 */
[----:B0-----:R-:W-:Y:S02]  /*01d0*/  ISETP.NE.AND P1, PT, R2, RZ, PT ;  /* 0x000000ff0200720c */ /* 0x001fe40003f25270 */
[----:B------:R0:W2:Y:S01]  /*01e0*/  SHFL.IDX PT, R2, R3, RZ, 0x1f ;  /* 0x00001fff03027589 */ /* 0x0000a200000e0000 */
[----:B-1----:R-:W-:Y:S02]  /*01f0*/  @UP0 ULEA UR8, UR8, UR6, 0x18 ;  /* 0x0000000608080291 */ /* 0x002fe4000f8ec03f */
[----:B------:R-:W-:-:S04]  /*0200*/  @UP0 UIADD3 UR6, -UR7, 0x100000, URZ ;  /* 0x0010000007060890 */ /* 0x000fc8000fffe13f */
[----:B------:R-:W-:Y:S02]  /*0210*/  @UP0 USHF.L.U32 UR7, UR6, 0xb, URZ ;  /* 0x0000000b06070899 */ /* 0x000fe4000800063f */
[----:B------:R-:W-:Y:S01]  /*0220*/  @UP0 USHF.L.U32 UR6, UR6, 0x1, URZ ;  /* 0x0000000106060899 */ /* 0x000fe2000800063f */
[----:B------:R-:W-:Y:S01]  /*0230*/  VOTEU.ANY UP0, P0 ;  /* 0x00000000003f7886 */ /* 0x000fe20000000100 */
[----:B------:R-:W1:Y:S04]  /*0240*/  FENCE.VIEW.ASYNC.S ;  /* 0x00000000000073c6 */ /* 0x000e680000000000 */
[----:B-1----:R0:W1:Y:S06]  /*0250*/  @UP0 SYNCS.EXCH.64 URZ, [UR8+0x16800], UR4 ;  /* 0x01680004083f05b2 */ /* 0x00206c0008000100 */
[----:B------:R0:W3:Y:S02]  /*0260*/  @UP1 SYNCS.EXCH.64 URZ, [UR8+0x16820], UR6 ;  /* 0x01682006083f15b2 */ /* 0x0000e40008000100 */
[----:B0-----:R-:W-:Y:S05]  /*0270*/  @P1 BRA `(.L_x_15456) ;  /* 0x0000000000481947 */ /* 0x001fea0003800000 */
        /* <DEDUP_REMOVED lines=16> */
[----:B------:R0:W0:Y:S01]  /*0380*/  SYNCS.EXCH.64 URZ, [UR8+0x16848], UR6 ;  /* 0x01684806083f75b2 */ /* 0x0000220008000100 */
[----:B------:R-:W-:Y:S01]  /*0390*/  NOP ;  /* 0x0000000000007918 */ /* 0x000fe20000000000 */
.L_x_15456:
        /* <DEDUP_REMOVED lines=22> */
.L_x_15457:
        /* <DEDUP_REMOVED lines=18> */
.L_x_15458:
        /* <DEDUP_REMOVED lines=22> */
.L_x_15459:
        /* <DEDUP_REMOVED lines=22> */
.L_x_15460:
[----:B--2---:R-:W-:Y:S01]  /*08e0*/  ISETP.NE.AND P0, PT, R2, RZ, PT ;  /* 0x000000ff0200720c */ /* 0x004fe20003f05270 */
[----:B------:R-:W-:Y:S01]  /*08f0*/  IMAD.MOV.U32 R2, RZ, RZ, 0x1 ;  /* 0x00000001ff027424 */ /* 0x000fe200078e00ff */
[----:B------:R-:W-:Y:S01]  /*0900*/  NOP ;  /* 0x0000000000007918 */ /* 0x000fe20000000000 */
[----:B------:R-:W-:Y:S01]  /*0910*/  ULDC.64 UR40, c[0x0][0x208] ;  /* 0x0000820000287ab9 */ /* 0x000fe20000000a00 */
[----:B------:R-:W-:Y:S02]  /*0920*/  BSSY B9, `(.L_x_15461) ;  /* 0x00019ac000097945 */ /* 0x000fe40003800000 */
[----:B------:R-:W-:-:S05]  /*0930*/  SEL R2, R2, 0x2, !P0 ;  /* 0x0000000202027807 */ /* 0x000fca0004000000 */
[----:B------:R2:W-:Y:S01]  /*0940*/  STL [R1+0x30], R2 ;  /* 0x0000300201007387 */ /* 0x0005e20000100800 */
[----:B01-34-:R-:W-:Y:S06]  /*0950*/  BAR.SYNC.DEFER_BLOCKING 0x0 ;  /* 0x0000000000007b1d */ /* 0x01bfec0000010000 */
[----:B------:R-:W-:Y:S05]  /*0960*/  @!P0 BRA `(.L_x_15462) ;  /* 0x0000012000688947 */ /* 0x000fea0003800000 */
.L_x_15463:
[----:B------:R-:W-:-:S08]  /*0970*/  NOP ;  /* 0x0000000000007918 */ /* 0x000fd00000000000 */
[----:B------:R-:W0:Y:S02]  /*0980*/  USETMAXREG.TRY_ALLOC.CTAPOOL UP0, 0xa0 ;  /* 0x000000a0000079c8 */ /* 0x000e240008000600 */
[----:B0-----:R-:W-:-:S13]  /*0990*/  PLOP3.LUT P0, PT, PT, PT, UP0, 0x80, 0x0 ;  /* 0x000000000000781c */ /* 0x001fda0003f0f008 */
[----:B------:R-:W-:Y:S05]  /*09a0*/  @!P0 BRA `(.L_x_15463) ;  /* 0xfffffffc00f08947 */ /* 0x000fea000383ffff */
[----:B------:R-:W2:Y:S01]  /*09b0*/  S2R R0, SR_TID.X ;  /* 0x0000000000007919 */ /* 0x000ea20000002100 */
[----:B------:R-:W-:Y:S01]  /*09c0*/  LOP3.LUT R19, R19, 0xffffffef, RZ, 0xc0, !PT ;  /* 0xffffffef13137812 */ /* 0x000fe200078ec0ff */
[----:B------:R-:W-:Y:S01]  /*09d0*/  ULDC UR4, c[0x0][0xc3c] ;  /* 0x00030f0000047ab9 */ /* 0x000fe20000000800 */
[----:B--2---:R-:W-:Y:S02]  /*09e0*/  SHF.R.U32.HI R2, RZ, 0x7, R0 ;  /* 0x00000007ff027819 */ /* 0x004fe40000011600 */
[----:B------:R-:W0:Y:S01]  /*09f0*/  S2R R0, SR_CgaCtaId ;  /* 0x0000000000007919 */ /* 0x000e220000008800 */
[----:B------:R-:W-:Y:S06]  /*0a00*/  BAR.ARV 0x8, 0x200 ;  /* 0x0208000000007b1d */ /* 0x000fec0000002000 */
[----:B------:R-:W-:-:S02]  /*0a10*/  ISETP.NE.AND P0, PT, R2, 0x1, PT ;  /* 0x000000010200780c */ /* 0x000fc40003f05270 */
[----:B------:R-:W-:-:S11]  /*0a20*/  MOV R2, 0x400 ;  /* 0x0000040000027802 */ /* 0x000fd60000000f00 */
[----:B------:R-:W-:Y:S06]  /*0a30*/  @!P0 BAR.ARV 0x9, 0x100 ;  /* 0x0244000000008b1d */ /* 0x000fec0000002000 */
[----:B------:R-:W-:Y:S02]  /*0a40*/  @P0 LOP3.LUT R19, R19, 0x10, RZ, 0xfc, !PT ;  /* 0x0000001013130812 */ /* 0x000fe400078efcff */
[----:B------:R-:W-:Y:S01]  /*0a50*/  BAR.SYNC.DEFER_BLOCKING 0x5, 0x200 ;  /* 0x0148000000007b1d */ /* 0x000fe20000010000 */
[----:B0-----:R-:W-:-:S05]  /*0a60*/  LEA R2, R0, R2, 0x18 ;  /* 0x0000000200027211 */ /* 0x001fca00078ec0ff */
[----:B------:R-:W0:Y:S02]  /*0a70*/  LDS.128 R28, [R2+0x168d0] ;  /* 0x0168d000021c7984 */ /* 0x000e240000000c00 */
[----:B------:R-:W-:Y:S06]  /*0a80*/  BAR.ARV 0x4, 0x200 ;  /* 0x0108000000007b1d */ /* 0x000fec0000002000 */
[----:B0-----:R-:W-:-:S13]  /*0a90*/  ISETP.GE.AND P0, PT, R31, UR4, PT ;  /* 0x000000041f007c0c */ /* 0x001fda000bf06270 */
[----:B------:R-:W-:Y:S05]  /*0aa0*/  @P0 BRA `(.L_x_15464) ;  /* 0x00000198004c0947 */ /* 0x000fea0003800000 */
[----:B------:R-:W2:Y:S01]  /*0ab0*/  LDL.LU R13, [R1+0x30] ;  /* 0x00003000010d7983 */ /* 0x000ea20000300800 */
[----:B------:R-:W0:Y:S02]  /*0ac0*/  S2R R0, SR_TID.X ;  /* 0x0000000000007919 */ /* 0x000e240000002100 */
[----:B0-----:R-:W-:-:S05]  /*0ad0*/  VIADD R12, R0, 0xffffff80 ;  /* 0xffffff80000c7836 */ /* 0x001fca0000000000 */
[----:B------:R-:W-:-:S04]  /*0ae0*/  SHF.R.S32.HI R0, RZ, 0x1f, R12 ;  /* 0x0000001fff007819 */ /* 0x000fc8000001140c */
[----:B------:R-:W-:-:S04]  /*0af0*/  LEA.HI R3, R0, R12, RZ, 0x7 ;  /* 0x0000000c00037211 */ /* 0x000fc800078f38ff */
[----:B------:R-:W-:-:S05]  /*0b00*/  LOP3.LUT R4, R3, 0xffffff80, RZ, 0xc0, !PT ;  /* 0xffffff8003047812 */ /* 0x000fca00078ec0ff */
[----:B------:R-:W-:-:S05]  /*0b10*/  IMAD.IADD R11, R12, 0x1, -R4 ;  /* 0x000000010c0b7824 */ /* 0x000fca00078e0a04 */
[----:B------:R-:W-:-:S04]  /*0b20*/  SHF.R.S32.HI R6, RZ, 0x1f, R11 ;  /* 0x0000001fff067819 */ /* 0x000fc8000001140b */
[----:B------:R-:W-:Y:S02]  /*0b30*/  LEA.HI R8, R6, R11, RZ, 0x2 ;  /* 0x0000000b06087211 */ /* 0x000fe400078f10ff */
[CC--:B------:R-:W-:Y:S02]  /*0b40*/  LEA.HI R4, R0.reuse, R12.reuse, RZ, 0x4 ;  /* 0x0000000c00047211 */ /* 0x0c0fe400078f20ff */
[--C-:B------:R-:W-:Y:S02]  /*0b50*/  SHF.R.S32.HI R9, RZ, 0x2, R8.reuse ;  /* 0x00000002ff097819 */ /* 0x100fe40000011408 */
[----:B------:R-:W-:Y:S02]  /*0b60*/  SHF.R.S32.HI R10, RZ, 0x1f, R8 ;  /* 0x0000001fff0a7819 */ /* 0x000fe40000011408 */
[----:B------:R-:W-:Y:S02]  /*0b70*/  LEA.HI R5, R0, R12, RZ, 0x5 ;  /* 0x0000000c00057211 */ /* 0x000fe400078f28ff */
[----:B------:R-:W-:-:S02]  /*0b80*/  SHF.R.S32.HI R14, RZ, 0x7, R3 ;  /* 0x00000007ff0e7819 */ /* 0x000fc40000011403 */
[----:B------:R-:W-:Y:S02]  /*0b90*/  SHF.R.S32.HI R7, RZ, 0x4, R4 ;  /* 0x00000004ff077819 */ /* 0x000fe40000011404 */
[----:B------:R-:W-:Y:S02]  /*0ba0*/  LEA.HI R10, R10, R9, RZ, 0x3 ;  /* 0x000000090a0a7211 */ /* 0x000fe400078f18ff */
[----:B------:R-:W-:Y:S01]  /*0bb0*/  SHF.R.S32.HI R15, RZ, 0x5, R5 ;  /* 0x00000005ff0f7819 */ /* 0x000fe20000011405 */
[----:B------:R-:W-:Y:S01]  /*0bc0*/  IMAD.HI R5, R14, 0x55555556, RZ ;  /* 0x555555560e057827 */ /* 0x000fe200078e02ff */
[C---:B------:R-:W-:Y:S02]  /*0bd0*/  LOP3.LUT R3, R4.reuse, 0x3fffff0, RZ, 0xc0, !PT ;  /* 0x03fffff004037812 */ /* 0x040fe400078ec0ff */
[----:B------:R-:W-:Y:S02]  /*0be0*/  LEA.HI R4, R4, R7, RZ, 0x1 ;  /* 0x0000000704047211 */ /* 0x000fe400078f08ff */
[----:B------:R-:W-:-:S02]  /*0bf0*/  LOP3.LUT R10, R10, 0xfffffff8, RZ, 0xc0, !PT ;  /* 0xfffffff80a0a7812 */ /* 0x000fc400078ec0ff */
[----:B------:R-:W-:Y:S01]  /*0c00*/  LEA.HI R6, R6, R11, RZ, 0x5 ;  /* 0x0000000b06067211 */ /* 0x000fe200078f28ff */
[----:B------:R-:W-:Y:S01]  /*0c10*/  IMAD.IADD R3, R12, 0x1, -R3 ;  /* 0x000000010c037824 */ /* 0x000fe200078e0a03 */
[----:B------:R-:W-:Y:S01]  /*0c20*/  LOP3.LUT R4, R4, 0x1ffffffe, RZ, 0xc0, !PT ;  /* 0x1ffffffe04047812 */ /* 0x000fe200078ec0ff */
[----:B------:R-:W-:Y:S01]  /*0c30*/  IMAD.IADD R9, R9, 0x1, -R10 ;  /* 0x0000000109097824 */ /* 0x000fe200078e0a0a */
[----:B------:R-:W-:Y:S02]  /*0c40*/  LEA.HI R5, R5, R5, RZ, 0x1 ;  /* 0x0000000505057211 */ /* 0x000fe400078f08ff */
[----:B------:R-:W-:Y:S01]  /*0c50*/  SHF.R.S32.HI R6, RZ, 0x5, R6 ;  /* 0x00000005ff067819 */ /* 0x000fe20000011406 */
[----:B------:R-:W-:Y:S01]  /*0c60*/  IMAD R3, R15, 0x10, R3 ;  /* 0x000000100f037824 */ /* 0x000fe200078e0203 */
[----:B------:R-:W-:Y:S01]  /*0c70*/  IADD3 R4, R7, -R4, RZ ;  /* 0x8000000407047210 */ /* 0x000fe20007ffe0ff */
[----:B------:R-:W-:Y:S02]  /*0c80*/  IMAD R5, R5, -0x3, R14 ;  /* 0xfffffffd05057824 */ /* 0x000fe400078e020e */
[----:B------:R-:W-:-:S02]  /*0c90*/  IMAD R6, R6, 0x10, R9 ;  /* 0x0000001006067824 */ /* 0x000fc400078e0209 */
[----:B------:R-:W-:Y:S02]  /*0ca0*/  IMAD R7, R3, 0x8, R4 ;  /* 0x0000000803077824 */ /* 0x000fe400078e0204 */
[----:B------:R-:W-:-:S05]  /*0cb0*/  IMAD R10, R5, 0x40, R6 ;  /* 0x00000040050a7824 */ /* 0x000fca00078e0206 */
[----:B------:R-:W-:Y:S01]  /*0cc0*/  STL [R1+0x68], R10 ;  /* 0x0000680a01007387 */ /* 0x000fe20000100800 */
[----:B------:R-:W-:-:S04]  /*0cd0*/  LEA.HI R4, R0, R12, RZ, 0x3 ;  /* 0x0000000c00047211 */ /* 0x000fc800078f18ff */
[----:B------:R-:W-:Y:S02]  /*0ce0*/  SHF.R.S32.HI R5, RZ, 0x3, R4 ;  /* 0x00000003ff057819 */ /* 0x000fe40000011404 */
[----:B------:R-:W-:Y:S02]  /*0cf0*/  LOP3.LUT R4, R4, 0xfffffff8, RZ, 0xc0, !PT ;  /* 0xfffffff804047812 */ /* 0x000fe400078ec0ff */
[----:B------:R-:W-:-:S05]  /*0d00*/  LOP3.LUT R8, R8, 0x7ffffffc, RZ, 0xc0, !PT ;  /* 0x7ffffffc08087812 */ /* 0x000fca00078ec0ff */
[----:B------:R-:W-:Y:S01]  /*0d10*/  IMAD.IADD R8, R11, 0x1, -R8 ;  /* 0x000000010b087824 */ /* 0x000fe200078e0a08 */
[----:B------:R-:W-:Y:S01]  /*0d20*/  CS2R R22, SRZ ;  /* 0x0000000000167805 */ /* 0x000fe2000001ff00 */
[----:B------:R-:W-:Y:S01]  /*0d30*/  IMAD.MOV.U32 R156, RZ, RZ, RZ ;  /* 0x000000ffff9c7224 */ /* 0x000fe200078e00ff */
[----:B--2---:R-:W-:-:S05]  /*0d40*/  LOP3.LUT R3, R13, 0x1, RZ, 0xfc, !PT ;  /* 0x000000010d037812 */ /* 0x004fca00078efcff */
[----:B------:R0:W-:Y:S02]  /*0d50*/  STL [R1], R3 ;  /* 0x0000000301007387 */ /* 0x0001e40000100800 */
[----:B0-----:R-:W-:-:S04]  /*0d60*/  LEA.HI R3, R0, R12, RZ, 0x2 ;  /* 0x0000000c00037211 */ /* 0x001fc800078f10ff */
[--C-:B------:R-:W-:Y:S02]  /*0d70*/  SHF.R.S32.HI R155, RZ, 0x2, R3.reuse ;  /* 0x00000002ff9b7819 */ /* 0x100fe40000011403 */
[----:B------:R-:W-:Y:S02]  /*0d80*/  SHF.R.S32.HI R0, RZ, 0x1f, R3 ;  /* 0x0000001fff007819 */ /* 0x000fe40000011403 */
[----:B------:R-:W-:Y:S02]  /*0d90*/  IADD3 R6, R155, 0x60, RZ ;  /* 0x000000609b067810 */ /* 0x000fe40007ffe0ff */
[----:B------:R-:W-:Y:S02]  /*0da0*/  LEA.HI R0, R0, R155, RZ, 0x3 ;  /* 0x0000009b00007211 */ /* 0x000fe400078f18ff */
[----:B------:R-:W-:Y:S02]  /*0db0*/  LOP3.LUT R3, R3, 0xfffffffc, RZ, 0xc0, !PT ;  /* 0xfffffffc03037812 */ /* 0x000fe400078ec0ff */
[----:B------:R-:W-:-:S02]  /*0dc0*/  LOP3.LUT R0, R0, 0xfffffff8, RZ, 0xc0, !PT ;  /* 0xfffffff800007812 */ /* 0x000fc400078ec0ff */
[----:B------:R-:W-:Y:S01]  /*0dd0*/  SHF.R.S32.HI R5, RZ, 0x1f, R6 ;  /* 0x0000001fff057819 */ /* 0x000fe20000011406 */
[C---:B------:R-:W-:Y:S02]  /*0de0*/  IMAD.IADD R9, R12.reuse, 0x1, -R3 ;  /* 0x000000010c097824 */ /* 0x040fe400078e0a03 */
[----:B------:R-:W-:Y:S01]  /*0df0*/  IMAD.IADD R3, R12, 0x1, -R4 ;  /* 0x000000010c037824 */ /* 0x000fe200078e0a04 */
[----:B------:R-:W-:Y:S01]  /*0e00*/  LEA.HI R5, R5, R6, RZ, 0x3 ;  /* 0x0000000605057211 */ /* 0x000fe200078f18ff */
[----:B------:R-:W-:Y:S02]  /*0e10*/  IMAD.IADD R0, R155, 0x1, -R0 ;  /* 0x000000019b007824 */ /* 0x000fe400078e0a00 */
[----:B------:R-:W-:Y:S01]  /*0e20*/  IMAD.SHL.U32 R4, R6, 0x40, RZ ;  /* 0x0000004006047824 */ /* 0x000fe200078e00ff */
[----:B------:R-:W-:Y:S01]  /*0e30*/  STL [R1+0x5c], RZ ;  /* 0x00005cff01007387 */ /* 0x000fe20000100800 */
[----:B------:R-:W-:Y:S01]  /*0e40*/  SHF.L.U32 R5, R5, 0x6, RZ ;  /* 0x0000000605057819 */ /* 0x000fe200000006ff */
[----:B------:R-:W-:-:S02]  /*0e50*/  IMAD.SHL.U32 R152, R9, 0x4, RZ ;  /* 0x0000000409987824 */ /* 0x000fc400078e00ff */
[----:B------:R-:W-:Y:S01]  /*0e60*/  STL [R1+0x4], RZ ;  /* 0x000004ff01007387 */ /* 0x000fe20000100800 */
[----:B------:R-:W-:-:S03]  /*0e70*/  IMAD.SHL.U32 R16, R9, 0x8, RZ ;  /* 0x0000000809107824 */ /* 0x000fc600078e00ff */
[----:B------:R0:W-:Y:S01]  /*0e80*/  STL [R1+0x44], R0 ;  /* 0x0000440001007387 */ /* 0x0001e20000100800 */
[----:B------:R-:W-:Y:S02]  /*0e90*/  LEA.HI R3, R9, R9, RZ, 0x1 ;  /* 0x0000000909037211 */ /* 0x000fe400078f08ff */
[----:B0-----:R-:W-:Y:S02]  /*0ea0*/  LOP3.LUT R0, R4, 0x1c0, RZ, 0xc0, !PT ;  /* 0x000001c004007812 */ /* 0x001fe400078ec0ff */
[----:B------:R-:W-:Y:S01]  /*0eb0*/  LOP3.LUT R4, R5, 0xfffffe00, RZ, 0xc0, !PT ;  /* 0xfffffe0005047812 */ /* 0x000fe200078ec0ff */
[----:B------:R-:W-:Y:S01]  /*0ec0*/  VIADD R5, R152, 0x10 ;  /* 0x0000001098057836 */ /* 0x000fe20000000000 */
[----:B------:R-:W-:Y:S02]  /*0ed0*/  SHF.R.U32.HI R6, RZ, 0x3, R0 ;  /* 0x00000003ff067819 */ /* 0x000fe40000011600 */
[----:B------:R-:W-:Y:S02]  /*0ee0*/  LOP3.LUT R0, R0, 0x38, R16, 0xf8, !PT ;  /* 0x0000003800007812 */ /* 0x000fe400078ef810 */
[----:B------:R-:W-:Y:S01]  /*0ef0*/  LOP3.LUT R3, R3, 0x1ffffffe, RZ, 0xc0, !PT ;  /* 0x1ffffffe03037812 */ /* 0x000fe200078ec0ff */
[----:B------:R0:W-:Y:S04]  /*0f00*/  STL [R1+0x8], R5 ;  /* 0x0000080501007387 */ /* 0x0001e80000100800 */
[----:B------:R-:W-:Y:S01]  /*0f10*/  IMAD.IADD R3, R9, 0x1, -R3 ;  /* 0x0000000109037824 */ /* 0x000fe200078e0a03 */
[----:B------:R1:W-:Y:S01]  /*0f20*/  STL [R1+0x48], R4 ;  /* 0x0000480401007387 */ /* 0x0003e20000100800 */
[----:B0-----:R-:W-:Y:S01]  /*0f30*/  LOP3.LUT R5, R4, R0, R6, 0xf6, !PT ;  /* 0x0000000004057212 */ /* 0x001fe200078ef606 */
[----:B------:R-:W-:-:S02]  /*0f40*/  IMAD.SHL.U32 R0, R7, 0x8, RZ ;  /* 0x0000000807007824 */ /* 0x000fc400078e00ff */
[----:B------:R-:W-:-:S03]  /*0f50*/  IMAD.SHL.U32 R6, R8, 0x2, RZ ;  /* 0x0000000208067824 */ /* 0x000fc600078e00ff */
[----:B------:R0:W-:Y:S01]  /*0f60*/  STL [R1+0x6c], R0 ;  /* 0x00006c0001007387 */ /* 0x0001e20000100800 */
[----:B-1----:R-:W-:-:S03]  /*0f70*/  IMAD R4, R5, 0x2, R2 ;  /* 0x0000000205047824 */ /* 0x002fc600078e0202 */
[----:B------:R1:W-:Y:S01]  /*0f80*/  STL [R1+0x34], R6 ;  /* 0x0000340601007387 */ /* 0x0003e20000100800 */
[----:B0-----:R-:W-:-:S05]  /*0f90*/  LEA R0, R3, R10, 0x3 ;  /* 0x0000000a03007211 */ /* 0x001fca00078e18ff */
[----:B------:R1:W-:Y:S04]  /*0fa0*/  STL [R1+0x4c], R0 ;  /* 0x00004c0001007387 */ /* 0x0003e80000100800 */
[----:B------:R1:W-:Y:S01]  /*0fb0*/  STL [R1+0x64], R4 ;  /* 0x0000640401007387 */ /* 0x0003e20000100800 */
[----:B------:R-:W-:Y:S01]  /*0fc0*/  VIADD R18, R16, 0x20 ;  /* 0x0000002010127836 */ /* 0x000fe20000000000 */
[----:B------:R-:W-:-:S04]  /*0fd0*/  SHF.R.S32.HI R17, RZ, 0x1f, R16 ;  /* 0x0000001fff117819 */ /* 0x000fc80000011410 */
[----:B------:R-:W-:-:S07]  /*0fe0*/  SHF.R.S32.HI R157, RZ, 0x1f, R18 ;  /* 0x0000001fff9d7819 */ /* 0x000fce0000011412 */
.L_x_15619:
[----:B0123--:R-:W0:Y:S02]  /*0ff0*/  LDC.64 R4, c[0x0][0xc88] ;  /* 0x00032200ff047b82 */ /* 0x00fe240000000a00 */
[----:B0-----:R-:W-:-:S05]  /*1000*/  IMAD.WIDE R4, R31, 0x4, R4 ;  /* 0x000000041f047825 */ /* 0x001fca00078e0204 */
[----:B------:R-:W2:Y:S01]  /*1010*/  LDG.E R33, desc[UR40][R4.64] ;  /* 0x0000002804217981 */ /* 0x000ea2000c1e1900 */
[----:B------:R-:W-:Y:S05]  /*1020*/  YIELD ;  /* 0x0000000000007946 */ /* 0x000fea0003800000 */
[----:B------:R-:W-:Y:S01]  /*1030*/  ULDC.64 UR4, c[0x0][0xa28] ;  /* 0x00028a0000047ab9 */ /* 0x000fe20000000a00 */
[----:B------:R-:W-:Y:S01]  /*1040*/  ULDC.64 UR8, c[0x0][0xa18] ;  /* 0x0002860000087ab9 */ /* 0x000fe20000000a00 */
[----:B------:R-:W-:Y:S01]  /*1050*/  ISETP.NE.U32.AND P1, PT, RZ, UR4, PT ;  /* 0x00000004ff007c0c */ /* 0x000fe2000bf25070 */
[----:B------:R-:W-:Y:S01]  /*1060*/  IMAD.MOV.U32 R10, RZ, RZ, RZ ;  /* 0x000000ffff0a7224 */ /* 0x000fe200078e00ff */
[----:B------:R-:W-:Y:S01]  /*1070*/  ULDC.64 UR6, c[0x0][0xa08] ;  /* 0x0002820000067ab9 */ /* 0x000fe20000000a00 */
[----:B------:R-:W-:Y:S01]  /*1080*/  IMAD.MOV.U32 R66, RZ, RZ, RZ ;  /* 0x000000ffff427224 */ /* 0x000fe200078e00ff */
[----:B------:R-:W-:-:S02]  /*1090*/  ISETP.NE.AND.EX P1, PT, RZ, UR5, PT, P1 ;  /* 0x00000005ff007c0c */ /* 0x000fc4000bf25310 */
[----:B------:R-:W-:-:S04]  /*10a0*/  ISETP.NE.U32.AND P0, PT, RZ, UR6, PT ;  /* 0x00000006ff007c0c */ /* 0x000fc8000bf05070 */
[----:B------:R-:W-:Y:S02]  /*10b0*/  ISETP.NE.AND.EX P0, PT, RZ, UR7, PT, P0 ;  /* 0x00000007ff007c0c */ /* 0x000fe4000bf05300 */
[----:B--2---:R-:W-:Y:S01]  /*10c0*/  SHF.R.S32.HI R0, RZ, 0x1f, R33 ;  /* 0x0000001fff007819 */ /* 0x004fe20000011421 */
        /* <DEDUP_REMOVED lines=11> */
[----:B----4-:R-:W-:Y:S01]  /*1180*/  IMAD.U32 R3, RZ, RZ, UR4 ;  /* 0x00000004ff037e24 */ /* 0x010fe2000f8e00ff */
[----:B------:R-:W-:Y:S01]  /*1190*/  IADD3.X R9, R32, UR7, RZ, P3, !PT ;  /* 0x0000000720097c10 */ /* 0x000fe20009ffe4ff */
[----:B------:R-:W-:-:S04]  /*11a0*/  ULDC.64 UR4, c[0x0][0x418] ;  /* 0x0001060000047ab9 */ /* 0x000fc80000000a00 */
[----:B------:R0:W5:Y:S05]  /*11b0*/  @P0 LDG.E R66, desc[UR40][R8.64] ;  /* 0x0000002808420981 */ /* 0x00016a000c1e1900 */
[----:B------:R-:W-:-:S04]  /*11c0*/  @P2 IADD3 R4, P1, R34, UR8, RZ ;  /* 0x0000000822042c10 */ /* 0x000fc8000ff3e0ff */
        /* <DEDUP_REMOVED lines=9> */
[----:B------:R-:W-:Y:S01]  /*1260*/  IMAD.U32 R25, RZ, RZ, UR5 ;  /* 0x00000005ff197e24 */ /* 0x000fe2000f8e00ff */
[----:B------:R-:W-:Y:S01]  /*1270*/  MOV R31, UR4 ;  /* 0x00000004001f7c02 */ /* 0x000fe20008000f00 */
[----:B--2---:R0:W-:Y:S01]  /*1280*/  STL [R1+0xc], R3 ;  /* 0x00000c0301007387 */ /* 0x0041e20000100800 */
[----:B------:R-:W-:Y:S01]  /*1290*/  IMAD.MOV.U32 R12, RZ, RZ, R3 ;  /* 0x000000ffff0c7224 */ /* 0x000fe200078e0003 */
[----:B------:R-:W-:Y:S06]  /*12a0*/  @P2 BRA `(.L_x_15465) ;  /* 0x0000000000282947 */ /* 0x000fec0003800000 */
        /* <DEDUP_REMOVED lines=8> */
[----:B--2---:R-:W-:-:S05]  /*1330*/  IMAD.IADD R12, R3, 0x1, -R0 ;  /* 0x00000001030c7824 */ /* 0x004fca00078e0a00 */
[----:B------:R1:W-:Y:S02]  /*1340*/  STL [R1+0xc], R12 ;  /* 0x00000c0c01007387 */ /* 0x0003e40000100800 */
.L_x_15465:
[----:B------:R-:W-:Y:S01]  /*1350*/  ULDC.64 UR4, c[0x0][0xa20] ;  /* 0x0002880000047ab9 */ /* 0x000fe20000000a00 */
[C---:B0-----:R-:W-:Y:S02]  /*1360*/  LOP3.LUT R3, R30.reuse, 0xff000000, RZ, 0xc0, !PT ;  /* 0xff0000001e037812 */ /* 0x041fe400078ec0ff */
        /* <DEDUP_REMOVED lines=11> */
.L_x_15466:
[----:B------:R-:W-:Y:S05]  /*1420*/  @!P0 BRA `(.L_x_15467) ;  /* 0x00000000000c8947 */ /* 0x000fea0003800000 */
[----:B------:R-:W2:Y:S04]  /*1430*/  LDG.E R0, desc[UR40][R8.64] ;  /* 0x0000002808007981 */ /* 0x000ea8000c1e1900 */
[----:B------:R-:W2:Y:S02]  /*1440*/  LDG.E R31, desc[UR40][R8.64+0x4] ;  /* 0x00000428081f7981 */ /* 0x000ea4000c1e1900 */
[----:B--2---:R-:W-:-:S07]  /*1450*/  IMAD.IADD R31, R31, 0x1, -R0 ;  /* 0x000000011f1f7824 */ /* 0x004fce00078e0a00 */
.L_x_15467:
[----:B------:R-:W-:Y:S01]  /*1460*/  ULDC.64 UR4, c[0x0][0xa10] ;  /* 0x0002840000047ab9 */ /* 0x000fe20000000a00 */
[----:B------:R-:W2:Y:S01]  /*1470*/  LDC R8, c[0x0][0x448] ;  /* 0x00011200ff087b82 */ /* 0x000ea20000000800 */
[----:B------:R-:W-:-:S04]  /*1480*/  ISETP.NE.U32.AND P0, PT, RZ, UR4, PT ;  /* 0x00000004ff007c0c */ /* 0x000fc8000bf05070 */
[----:B------:R-:W-:Y:S01]  /*1490*/  ISETP.NE.AND.EX P0, PT, RZ, UR5, PT, P0 ;  /* 0x00000005ff007c0c */ /* 0x000fe2000bf05300 */
[----:B------:R-:W-:-:S12]  /*14a0*/  ULDC.64 UR4, c[0x0][0xa30] ;  /* 0x00028c0000047ab9 */ /* 0x000fd80000000a00 */
[----:B0-----:R-:W0:Y:S02]  /*14b0*/  @P0 LDC.64 R4, c[0x0][0xa10] ;  /* 0x00028400ff040b82 */ /* 0x001e240000000a00 */
[----:B0-----:R-:W-:-:S05]  /*14c0*/  @P0 IMAD.WIDE R4, R33, 0x4, R4 ;  /* 0x0000000421040825 */ /* 0x001fca00078e0204 */
        /* <DEDUP_REMOVED lines=12> */
[----:B0-----:R-:W-:Y:S01]  /*1590*/  VIADD R4, R13, 0xbf ;  /* 0x000000bf0d047836 */ /* 0x001fe20000000000 */
[----:B------:R0:W-:Y:S07]  /*15a0*/  STL [R1+0x2c], R13 ;  /* 0x00002c0d01007387 */ /* 0x0001ee0000100800 */
[----:B------:R-:W2:Y:S01]  /*15b0*/  @P1 LDC R9, c[0x0][0x44c] ;  /* 0x00011300ff091b82 */ /* 0x000ea20000000800 */
[----:B0-----:R-:W-:-:S07]  /*15c0*/  LOP3.LUT R13, R11, 0xff, RZ, 0xc0, !PT ;  /* 0x000000ff0b0d7812 */ /* 0x001fce00078ec0ff */
[----:B------:R-:W0:Y:S01]  /*15d0*/  @P1 LDC R5, c[0x0][0x450] ;  /* 0x00011400ff051b82 */ /* 0x000e220000000800 */
[----:B---3--:R-:W-:Y:S02]  /*15e0*/  @P0 IMAD.IADD R25, R3, 0x1, -R0 ;  /* 0x0000000103190824 */ /* 0x008fe400078e0a00 */
[----:B--2---:R-:W-:-:S03]  /*15f0*/  @P1 IMAD.HI.U32 R0, R4, R9, RZ ;  /* 0x0000000904001227 */ /* 0x004fc600078e00ff */
[----:B----4-:R-:W-:Y:S02]  /*1600*/  IADD3 R6, R10, R25, RZ ;  /* 0x000000190a067210 */ /* 0x010fe40007ffe0ff */
[----:B0-----:R-:W-:Y:S02]  /*1610*/  @P1 SHF.R.U32.HI R4, RZ, R5, R0 ;  /* 0x00000005ff041219 */ /* 0x001fe40000011600 */
[C---:B------:R-:W-:Y:S01]  /*1620*/  IADD3 R82, R6.reuse, 0x80, -R12 ;  /* 0x0000008006527810 */ /* 0x040fe20007ffe80c */
[----:B------:R-:W-:Y:S01]  /*1630*/  VIADD R0, R6, 0x7f ;  /* 0x0000007f06007836 */ /* 0x000fe20000000000 */
[----:B------:R0:W-:Y:S03]  /*1640*/  STL [R1+0x28], R6 ;  /* 0x0000280601007387 */ /* 0x0001e60000100800 */
[----:B------:R-:W-:Y:S01]  /*1650*/  IMAD.IADD R4, R82, 0x1, R4 ;  /* 0x0000000152047824 */ /* 0x000fe200078e0204 */
[----:B------:R-:W-:Y:S01]  /*1660*/  SHF.R.S32.HI R3, RZ, 0x1f, R0 ;  /* 0x0000001fff037819 */ /* 0x000fe20000011400 */
[----:B------:R2:W-:Y:S03]  /*1670*/  STL [R1+0x60], R13 ;  /* 0x0000600d01007387 */ /* 0x0005e60000100800 */
[----:B------:R-:W-:-:S02]  /*1680*/  SHF.R.S32.HI R5, RZ, 0x1f, R4 ;  /* 0x0000001fff057819 */ /* 0x000fc40000011404 */
[----:B------:R-:W-:Y:S02]  /*1690*/  LEA.HI R3, R3, R0, RZ, 0x7 ;  /* 0x0000000003037211 */ /* 0x000fe400078f38ff */
[----:B------:R-:W-:Y:S02]  /*16a0*/  LEA.HI R5, R5, R4, RZ, 0x7 ;  /* 0x0000000405057211 */ /* 0x000fe400078f38ff */
[----:B0-----:R-:W-:Y:S02]  /*16b0*/  SHF.R.U32.HI R6, RZ, 0x10, R11 ;  /* 0x00000010ff067819 */ /* 0x001fe4000001160b */
[----:B------:R-:W-:Y:S02]  /*16c0*/  SHF.R.S32.HI R83, RZ, 0x7, R3 ;  /* 0x00000007ff537819 */ /* 0x000fe40000011403 */
[----:B------:R-:W-:Y:S01]  /*16d0*/  SHF.R.S32.HI R0, RZ, 0x7, R5 ;  /* 0x00000007ff007819 */ /* 0x000fe20000011405 */
[----:B------:R2:W-:Y:S03]  /*16e0*/  STL [R1+0x54], R6 ;  /* 0x0000540601007387 */ /* 0x0005e60000100800 */
[----:B------:R-:W-:Y:S01]  /*16f0*/  VIMNMX R9, R83, R0, PT ;  /* 0x0000000053097248 */ /* 0x000fe20003fe0100 */
[----:B------:R-:W-:-:S03]  /*1700*/  IMAD.MOV.U32 R0, RZ, RZ, RZ ;  /* 0x000000ffff007224 */ /* 0x000fc600078e00ff */
        /* <DEDUP_REMOVED lines=8> */
[-C--:B-1----:R-:W-:Y:S02]  /*1790*/  IABS R12, R11.reuse ;  /* 0x0000000b000c7213 */ /* 0x082fe40000000000 */
        /* <DEDUP_REMOVED lines=22> */
.L_x_15469:
[----:B------:R-:W-:Y:S05]  /*1900*/  BSYNC B0 ;  /* 0x0000000000007941 */ /* 0x000fea0003800000 */
.L_x_15468:
        /* <DEDUP_REMOVED lines=25> */
[----:B------:R-:W-:Y:S01]  /*1aa0*/  IMAD.U32 R5, RZ, RZ, UR5 ;  /* 0x00000005ff057e24 */ /* 0x000fe2000f8e00ff */
[----:B------:R-:W-:Y:S01]  /*1ab0*/  ULDC.64 UR4, c[0x4][0x140] ;  /* 0x0100500000047ab9 */ /* 0x000fe20000000a00 */
[----:B------:R-:W-:Y:S01]  /*1ac0*/  IMAD.U32 R10, RZ, RZ, UR6 ;  /* 0x00000006ff0a7e24 */ /* 0x000fe2000f8e00ff */
[----:B------:R-:W-:Y:S01]  /*1ad0*/  MOV R7, UR5 ;  /* 0x0000000500077c02 */ /* 0x000fe20008000f00 */
[----:B------:R-:W-:Y:S02]  /*1ae0*/  IMAD.U32 R6, RZ, RZ, UR4 ;  /* 0x00000004ff067e24 */ /* 0x000fe4000f8e00ff */
[----:B------:R-:W-:-:S02]  /*1af0*/  IMAD.U32 R11, RZ, RZ, UR7 ;  /* 0x00000007ff0b7e24 */ /* 0x000fc4000f8e00ff */
[----:B------:R-:W-:Y:S02]  /*1b00*/  IMAD.MOV.U32 R8, RZ, RZ, 0x70 ;  /* 0x00000070ff087424 */ /* 0x000fe400078e00ff */
[----:B-1----:R-:W-:Y:S02]  /*1b10*/  IMAD.MOV.U32 R12, RZ, RZ, 0x1 ;  /* 0x00000001ff0c7424 */ /* 0x002fe400078e00ff */
[----:B0-----:R-:W-:-:S07]  /*1b20*/  IMAD.MOV.U32 R13, RZ, RZ, RZ ;  /* 0x000000ffff0d7224 */ /* 0x001fce00078e00ff */
[----:B------:R-:W-:-:S07]  /*1b30*/  LEPC R20, `(.L_x_15472) ;  /* 0x000000001014794e */ /* 0x000fce0000000000 */
[----:B--2--5:R-:W-:Y:S05]  /*1b40*/  CALL.ABS.NOINC R14 ;  /* 0x000000000e007343 */ /* 0x024fea0003c00000 */
.L_x_15472:
[----:B------:R-:W-:Y:S05]  /*1b50*/  BSYNC B6 ;  /* 0x0000000000067941 */ /* 0x000fea0003800000 */
.L_x_15471:
        /* <DEDUP_REMOVED lines=8> */
[----:B------:R0:W2:Y:S01]  /*1be0*/  LDC.64 R14, c[0x4][R0] ;  /* 0x01000000000e7b82 */ /* 0x0000a20000000a00 */
[----:B------:R-:W-:Y:S01]  /*1bf0*/  IMAD.U32 R5, RZ, RZ, UR5 ;  /* 0x00000005ff057e24 */ /* 0x000fe2000f8e00ff */
        /* <DEDUP_REMOVED lines=10> */
.L_x_15474:
[----:B------:R-:W-:Y:S05]  /*1ca0*/  BSYNC B6 ;  /* 0x0000000000067941 */ /* 0x000fea0003800000 */
.L_x_15473:
[----:B------:R-:W2:Y:S01]  /*1cb0*/  LDL R36, [R1+0x44] ;  /* 0x0000440001247983 */ /* 0x000ea20000100800 */
[----:B------:R-:W-:Y:S01]  /*1cc0*/  ULDC.64 UR4, c[0x0][0x9f8] ;  /* 0x00027e0000047ab9 */ /* 0x000fe20000000a00 */
[----:B------:R-:W-:Y:S01]  /*1cd0*/  IMAD.MOV.U32 R67, RZ, RZ, R33 ;  /* 0x000000ffff437224 */ /* 0x000fe200078e0021 */
[----:B------:R-:W-:Y:S01]  /*1ce0*/  ISETP.NE.U32.AND P0, PT, RZ, UR4, PT ;  /* 0x00000004ff007c0c */ /* 0x000fe2000bf05070 */
[----:B------:R-:W3:Y:S01]  /*1cf0*/  LDL R14, [R1+0x48] ;  /* 0x00004800010e7983 */ /* 0x000ee20000100800 */
[----:B------:R-:W0:Y:S02]  /*1d00*/  LDC.64 R4, c[0x0][0x3f8] ;  /* 0x0000fe00ff047b82 */ /* 0x000e240000000a00 */
[----:B------:R-:W-:-:S06]  /*1d10*/  ISETP.NE.AND.EX P0, PT, RZ, UR5, PT, P0 ;  /* 0x00000005ff007c0c */ /* 0x000fcc000bf05300 */
[----:B------:R-:W4:Y:S07]  /*1d20*/  LDC R33, c[0x0][0x3f4] ;  /* 0x0000fd00ff217b82 */ /* 0x000f2e0000000800 */
[----:B------:R-:W-:Y:S01]  /*1d30*/  @P0 IADD3 R6, P1, R34, UR4, RZ ;  /* 0x0000000422060c10 */ /* 0x000fe2000ff3e0ff */
[----:B------:R-:W1:Y:S03]  /*1d40*/  LDC.64 R60, c[0x0][0x408] ;  /* 0x00010200ff3c7b82 */ /* 0x000e660000000a00 */
[----:B------:R-:W-:-:S05]  /*1d50*/  @P0 IADD3.X R7, R32, UR5, RZ, P1, !PT ;  /* 0x0000000520070c10 */ /* 0x000fca0008ffe4ff */
[----:B------:R1:W3:Y:S01]  /*1d60*/  @P0 LDG.E R67, desc[UR40][R6.64] ;  /* 0x0000002806430981 */ /* 0x0002e2000c1e1900 */
[----:B------:R-:W1:Y:S01]  /*1d70*/  S2R R34, SR_TID.X ;  /* 0x0000000000227919 */ /* 0x000e620000002100 */
[----:B------:R-:W-:Y:S02]  /*1d80*/  SHF.R.S32.HI R3, RZ, 0x1f, R155 ;  /* 0x0000001fff037819 */ /* 0x000fe4000001149b */
[----:B------:R-:W-:-:S03]  /*1d90*/  SHF.R.S32.HI R153, RZ, 0x1f, R152 ;  /* 0x0000001fff997819 */ /* 0x000fc60000011498 */
[-C--:B0-----:R-:W-:Y:S02]  /*1da0*/  IMAD R0, R3, R4.reuse, RZ ;  /* 0x0000000403007224 */ /* 0x081fe400078e02ff */
[----:B------:R-:W-:-:S04]  /*1db0*/  IMAD.WIDE.U32 R8, R155, R4, R152 ;  /* 0x000000049b087225 */ /* 0x000fc800078e0098 */
[C---:B------:R-:W-:Y:S02]  /*1dc0*/  IMAD R13, R155.reuse, R5, R0 ;  /* 0x000000059b0d7224 */ /* 0x040fe400078e0200 */
[----:B------:R-:W-:Y:S01]  /*1dd0*/  IMAD.WIDE.U32 R10, R155, R4, R16 ;  /* 0x000000049b0a7225 */ /* 0x000fe200078e0010 */
[----:B----4-:R-:W-:-:S03]  /*1de0*/  ISETP.GE.AND P0, PT, R16, R33, PT ;  /* 0x000000211000720c */ /* 0x010fc60003f06270 */
[----:B------:R-:W-:Y:S02]  /*1df0*/  IMAD.IADD R9, R9, 0x1, R13 ;  /* 0x0000000109097824 */ /* 0x000fe400078e020d */
[----:B------:R-:W-:Y:S01]  /*1e00*/  IMAD.IADD R11, R13, 0x1, R11 ;  /* 0x000000010d0b7824 */ /* 0x000fe200078e020b */
[----:B-----5:R-:W-:Y:S02]  /*1e10*/  SHF.R.S32.HI R13, RZ, 0x1f, R24 ;  /* 0x0000001fff0d7819 */ /* 0x020fe40000011418 */
[----:B-1----:R-:W-:Y:S01]  /*1e20*/  SHF.R.U32.HI R35, RZ, 0x7, R34 ;  /* 0x00000007ff237819 */ /* 0x002fe20000011622 */
[----:B------:R-:W-:Y:S01]  /*1e30*/  IMAD R0, R3, R60, RZ ;  /* 0x0000003c03007224 */ /* 0x000fe200078e02ff */
[----:B------:R-:W-:Y:S01]  /*1e40*/  SEL R3, R33, RZ, P0 ;  /* 0x000000ff21037207 */ /* 0x000fe20000000000 */
[C---:B------:R-:W-:Y:S02]  /*1e50*/  IMAD R12, R13.reuse, R4, RZ ;  /* 0x000000040d0c7224 */ /* 0x040fe400078e02ff */
[----:B------:R-:W-:Y:S01]  /*1e60*/  IMAD R13, R13, R60, RZ ;  /* 0x0000003c0d0d7224 */ /* 0x000fe200078e02ff */
[----:B------:R-:W-:Y:S01]  /*1e70*/  IADD3 R3, R16, R3, RZ ;  /* 0x0000000310037210 */ /* 0x000fe20007ffe0ff */
[----:B------:R-:W-:Y:S01]  /*1e80*/  IMAD.IADD R66, R66, 0x1, R31 ;  /* 0x0000000142427824 */ /* 0x000fe200078e021f */
[----:B------:R-:W-:Y:S01]  /*1e90*/  SHF.L.U64.HI R64, R4, 0x7, R5 ;  /* 0x0000000704407819 */ /* 0x000fe20000010205 */
[----:B------:R-:W-:Y:S01]  /*1ea0*/  IMAD R15, R155, R61, R0 ;  /* 0x0000003d9b0f7224 */ /* 0x000fe200078e0200 */
[----:B------:R-:W-:Y:S01]  /*1eb0*/  SHF.L.U64.HI R62, R60, 0x7, R61 ;  /* 0x000000073c3e7819 */ /* 0x000fe2000001023d */
[----:B------:R-:W-:Y:S01]  /*1ec0*/  IMAD.WIDE.U32 R20, R24, R4, R8 ;  /* 0x0000000418147225 */ /* 0x000fe200078e0008 */
[----:B------:R-:W-:-:S03]  /*1ed0*/  ISETP.NE.AND P6, PT, R35, 0x1, PT ;  /* 0x000000012300780c */ /* 0x000fc60003fc5270 */
[----:B------:R-:W-:Y:S01]  /*1ee0*/  IMAD.WIDE.U32 R30, R24, R4, R10 ;  /* 0x00000004181e7225 */ /* 0x000fe200078e000a */
[----:B------:R-:W-:-:S03]  /*1ef0*/  SHF.R.S32.HI R0, RZ, 0x1f, R3 ;  /* 0x0000001fff007819 */ /* 0x000fc60000011403 */
[----:B------:R-:W-:Y:S02]  /*1f00*/  IMAD.SHL.U32 R63, R4, 0x80, RZ ;  /* 0x00000080043f7824 */ /* 0x000fe400078e00ff */
[----:B------:R-:W-:Y:S01]  /*1f10*/  IMAD R13, R24, R61, R13 ;  /* 0x0000003d180d7224 */ /* 0x000fe200078e020d */
[----:B------:R-:W-:-:S04]  /*1f20*/  LEA.HI R0, R0, R3, RZ, 0x3 ;  /* 0x0000000300007211 */ /* 0x000fc800078f18ff */
[----:B------:R-:W-:Y:S02]  /*1f30*/  SHF.R.S32.HI R52, RZ, 0x3, R0 ;  /* 0x00000003ff347819 */ /* 0x000fe40000011400 */
[----:B------:R-:W-:Y:S01]  /*1f40*/  LOP3.LUT R10, R0, 0xfffffff8, RZ, 0xc0, !PT ;  /* 0xfffffff8000a7812 */ /* 0x000fe200078ec0ff */
[----:B------:R-:W-:Y:S05]  /*1f50*/  @!P6 WARPSYNC.ALL ;  /* 0x000000000000e948 */ /* 0x000fea0003800000 */
[----:B------:R-:W-:Y:S01]  /*1f60*/  IMAD.WIDE.U32 R48, R155, R60, R152 ;  /* 0x0000003c9b307225 */ /* 0x000fe200078e0098 */
[----:B------:R-:W-:Y:S01]  /*1f70*/  LOP3.LUT R19, R19, 0xfffffffd, RZ, 0xc0, !PT ;  /* 0xfffffffd13137812 */ /* 0x000fe200078ec0ff */
[----:B------:R-:W-:-:S02]  /*1f80*/  ULDC UR4, c[0x0][0x2f4] ;  /* 0x0000bd0000047ab9 */ /* 0x000fc40000000800 */
[----:B------:R-:W-:-:S04]  /*1f90*/  IMAD.WIDE.U32 R6, R155, R60, R16 ;  /* 0x0000003c9b067225 */ /* 0x000fc800078e0010 */
[----:B------:R-:W-:Y:S02]  /*1fa0*/  IMAD.IADD R49, R49, 0x1, R15 ;  /* 0x0000000131317824 */ /* 0x000fe400078e020f */
[----:B------:R-:W-:Y:S02]  /*1fb0*/  IMAD.IADD R7, R15, 0x1, R7 ;  /* 0x000000010f077824 */ /* 0x000fe400078e0207 */
[C---:B------:R-:W-:Y:S02]  /*1fc0*/  IMAD R55, R24.reuse, R5, R12 ;  /* 0x0000000518377224 */ /* 0x040fe400078e020c */
[----:B------:R-:W-:-:S04]  /*1fd0*/  IMAD.WIDE.U32 R48, R24, R60, R48 ;  /* 0x0000003c18307225 */ /* 0x000fc800078e0030 */
[----:B------:R-:W-:Y:S01]  /*1fe0*/  IMAD.WIDE.U32 R50, R24, R60, R6 ;  /* 0x0000003c18327225 */ /* 0x000fe200078e0006 */
[----:B------:R-:W-:Y:S02]  /*1ff0*/  ISETP.GE.AND P2, PT, R18, UR4, PT ;  /* 0x0000000412007c0c */ /* 0x000fe4000bf46270 */
[----:B------:R-:W-:Y:S01]  /*2000*/  SHF.R.S32.HI R8, RZ, 0x1f, R10 ;  /* 0x0000001fff087819 */ /* 0x000fe2000001140a */
[----:B------:R-:W-:Y:S02]  /*2010*/  IMAD.IADD R56, R21, 0x1, R55 ;  /* 0x0000000115387824 */ /* 0x000fe400078e0237 */
[----:B------:R-:W-:Y:S02]  /*2020*/  IMAD.SHL.U32 R60, R60, 0x80, RZ ;  /* 0x000000803c3c7824 */ /* 0x000fe400078e00ff */
[----:B------:R-:W-:Y:S02]  /*2030*/  VIADD R76, R35, 0x8 ;  /* 0x00000008234c7836 */ /* 0x000fe40000000000 */
[----:B------:R-:W-:-:S02]  /*2040*/  IMAD.SHL.U32 R58, R33, 0x2, RZ ;  /* 0x00000002213a7824 */ /* 0x000fc400078e00ff */
[----:B------:R-:W-:Y:S02]  /*2050*/  IMAD.IADD R55, R55, 0x1, R31 ;  /* 0x0000000137377824 */ /* 0x000fe400078e021f */
[----:B------:R-:W-:Y:S02]  /*2060*/  IMAD.IADD R54, R49, 0x1, R13 ;  /* 0x0000000131367824 */ /* 0x000fe400078e020d */
[----:B------:R-:W-:Y:S02]  /*2070*/  IMAD.IADD R53, R13, 0x1, R51 ;  /* 0x000000010d357824 */ /* 0x000fe400078e0233 */
[C---:B--2---:R-:W-:Y:S01]  /*2080*/  IMAD.SHL.U32 R65, R36.reuse, 0x40, RZ ;  /* 0x0000004024417824 */ /* 0x044fe200078e00ff */
[----:B------:R-:W-:Y:S01]  /*2090*/  @!P6 BAR.SYNC.DEFER_BLOCKING 0x9, 0x100 ;  /* 0x024400000000eb1d */ /* 0x000fe20000010000 */
[----:B------:R-:W-:Y:S01]  /*20a0*/  LOP3.LUT P1, RZ, R36, 0x4, RZ, 0xc0, !PT ;  /* 0x0000000424ff7812 */ /* 0x000fe2000782c0ff */
[----:B------:R-:W-:-:S05]  /*20b0*/  VIADD R36, R34, 0xffffff80 ;  /* 0xffffff8022247836 */ /* 0x000fca0000000000 */
[----:B------:R-:W-:-:S04]  /*20c0*/  SHF.R.S32.HI R34, RZ, 0x1f, R36 ;  /* 0x0000001fff227819 */ /* 0x000fc80000011424 */
[----:B------:R-:W-:-:S04]  /*20d0*/  LEA.HI R34, R34, R36, RZ, 0x2 ;  /* 0x0000002422227211 */ /* 0x000fc800078f10ff */
[----:B------:R-:W-:-:S04]  /*20e0*/  LOP3.LUT R34, R34, 0xfffffffc, RZ, 0xc0, !PT ;  /* 0xfffffffc22227812 */ /* 0x000fc800078ec0ff */
[----:B------:R-:W-:Y:S02]  /*20f0*/  IADD3 R34, R36, -R34, RZ ;  /* 0x8000002224227210 */ /* 0x000fe40007ffe0ff */
[----:B------:R-:W-:Y:S02]  /*2100*/  LOP3.LUT R65, R65, 0x1c0, RZ, 0xc0, !PT ;  /* 0x000001c041417812 */ /* 0x000fe400078ec0ff */
[----:B------:R-:W-:Y:S01]  /*2110*/  SHF.R.S32.HI R32, RZ, 0x1f, R36 ;  /* 0x0000001fff207819 */ /* 0x000fe20000011424 */
[----:B------:R-:W-:Y:S01]  /*2120*/  IMAD R59, R34, 0x60, R155 ;  /* 0x00000060223b7824 */ /* 0x000fe200078e029b */
[----:B------:R-:W-:Y:S02]  /*2130*/  IADD3 R34, R155, 0x60, RZ ;  /* 0x000000609b227810 */ /* 0x000fe40007ffe0ff */
[----:B------:R-:W-:Y:S02]  /*2140*/  SHF.R.U32.HI R61, RZ, 0x3, R65 ;  /* 0x00000003ff3d7819 */ /* 0x000fe40000011641 */
[----:B------:R-:W-:-:S02]  /*2150*/  LOP3.LUT R4, R65, 0x18, R16, 0xf8, !PT ;  /* 0x0000001841047812 */ /* 0x000fc400078ef810 */
[----:B------:R-:W-:Y:S01]  /*2160*/  LEA.HI R32, R32, R36, RZ, 0x5 ;  /* 0x0000002420207211 */ /* 0x000fe200078f28ff */
[----:B------:R-:W-:Y:S01]  /*2170*/  IMAD.SHL.U32 R34, R34, 0x40, RZ ;  /* 0x0000004022227824 */ /* 0x000fe200078e00ff */
[----:B------:R-:W-:Y:S02]  /*2180*/  LOP3.LUT R4, R4, R61, RZ, 0x3c, !PT ;  /* 0x0000003d04047212 */ /* 0x000fe400078e3cff */
[----:B------:R-:W-:Y:S02]  /*2190*/  SHF.R.S32.HI R32, RZ, 0x5, R32 ;  /* 0x00000005ff207819 */ /* 0x000fe40000011420 */
[----:B------:R-:W-:-:S03]  /*21a0*/  LOP3.LUT R34, R34, 0x1c0, RZ, 0xc0, !PT ;  /* 0x000001c022227812 */ /* 0x000fc600078ec0ff */
[----:B------:R-:W-:Y:S01]  /*21b0*/  IMAD R57, R32, 0x200, R4 ;  /* 0x0000020020397824 */ /* 0x000fe200078e0204 */
[--C-:B------:R-:W-:Y:S02]  /*21c0*/  LOP3.LUT R4, R65, 0x38, R0.reuse, 0xf8, !PT ;  /* 0x0000003841047812 */ /* 0x100fe400078ef800 */
[----:B------:R-:W-:Y:S01]  /*21d0*/  LOP3.LUT R0, R34, 0x38, R0, 0xf8, !PT ;  /* 0x0000003822007812 */ /* 0x000fe200078ef800 */
[----:B------:R-:W-:-:S04]  /*21e0*/  VIADD R34, R155, 0x60 ;  /* 0x000000609b227836 */ /* 0x000fc80000000000 */
[----:B------:R-:W-:-:S05]  /*21f0*/  IMAD.SHL.U32 R34, R34, 0x40, RZ ;  /* 0x0000004022227824 */ /* 0x000fca00078e00ff */
[----:B------:R-:W-:-:S04]  /*2200*/  LOP3.LUT R34, R34, 0x1c0, RZ, 0xc0, !PT ;  /* 0x000001c022227812 */ /* 0x000fc800078ec0ff */
[----:B------:R-:W-:Y:S02]  /*2210*/  SHF.R.U32.HI R34, RZ, 0x3, R34 ;  /* 0x00000003ff227819 */ /* 0x000fe40000011622 */
[----:B------:R-:W-:Y:S02]  /*2220*/  LOP3.LUT R3, R4, R61, RZ, 0x3c, !PT ;  /* 0x0000003d04037212 */ /* 0x000fe400078e3cff */
[----:B------:R-:W-:Y:S02]  /*2230*/  LOP3.LUT R0, R0, R34, RZ, 0x3c, !PT ;  /* 0x0000002200007212 */ /* 0x000fe400078e3cff */
[----:B------:R-:W-:Y:S01]  /*2240*/  @P1 LOP3.LUT R19, R19, 0x2, RZ, 0xfc, !PT ;  /* 0x0000000213131812 */ /* 0x000fe200078efcff */
[----:B------:R-:W-:Y:S01]  /*2250*/  IMAD R3, R32, 0x200, R3 ;  /* 0x0000020020037824 */ /* 0x000fe200078e0203 */
[----:B------:R-:W-:Y:S01]  /*2260*/  ISETP.GE.AND P1, PT, R16, UR4, PT ;  /* 0x0000000410007c0c */ /* 0x000fe2000bf26270 */
[----:B---3--:R-:W-:Y:S01]  /*2270*/  IMAD.IADD R0, R14, 0x1, R0 ;  /* 0x000000010e007824 */ /* 0x008fe200078e0200 */
[----:B------:R-:W-:-:S11]  /*2280*/  SHF.R.S32.HI R9, RZ, 0x1f, R67 ;  /* 0x0000001fff097819 */ /* 0x000fd60000011443 */
.L_x_15530:
[----:B--2---:R-:W2:Y:S01]  /*2290*/  LDL R15, [R1+0x44] ;  /* 0x00004400010f7983 */ /* 0x004ea20000100800 */
[----:B0-----:R-:W0:Y:S01]  /*22a0*/  LDC R72, c[0x0][0x430] ;  /* 0x00010c00ff487b82 */ /* 0x001e220000000800 */
[----:B------:R-:W-:Y:S02]  /*22b0*/  VIADD R27, R27, 0xffffffff ;  /* 0xffffffff1b1b7836 */ /* 0x000fe40000000000 */
[----:B------:R-:W-:-:S03]  /*22c0*/  IMAD.MOV.U32 R71, RZ, RZ, RZ ;  /* 0x000000ffff477224 */ /* 0x000fc600078e00ff */
[----:B------:R-:W-:Y:S02]  /*22d0*/  LEA R4, R27, R59, 0x7 ;  /* 0x0000003b1b047211 */ /* 0x000fe400078e38ff */
[----:B------:R-:W1:Y:S02]  /*22e0*/  LDC R78, c[0x0][0x3f4] ;  /* 0x0000fd00ff4e7b82 */ /* 0x000e640000000800 */
[----:B------:R-:W-:Y:S01]  /*22f0*/  ISETP.GE.AND P3, PT, R4, R25, PT ;  /* 0x000000190400720c */ /* 0x000fe20003f66270 */
[----:B------:R-:W-:-:S03]  /*2300*/  IMAD.IADD R32, R66, 0x1, R4 ;  /* 0x0000000142207824 */ /* 0x000fc600078e0204 */
[----:B------:R-:W-:Y:S01]  /*2310*/  ISETP.GT.OR P3, PT, R59, 0x7f, P3 ;  /* 0x0000007f3b00780c */ /* 0x000fe20001f64670 */
[----:B------:R-:W-:Y:S01]  /*2320*/  IMAD.MOV.U32 R12, RZ, RZ, R32 ;  /* 0x000000ffff0c7224 */ /* 0x000fe200078e0020 */
[----:B0-----:R-:W-:-:S11]  /*2330*/  ISETP.NE.AND P4, PT, R72, 0x1, PT ;  /* 0x000000014800780c */ /* 0x001fd60003f85270 */
[----:B------:R-:W0:Y:S08]  /*2340*/  @!P3 LDC.64 R6, c[0x0][0x428] ;  /* 0x00010a00ff06bb82 */ /* 0x000e300000000a00 */
[----:B------:R-:W3:Y:S08]  /*2350*/  @!P3 LDC.64 R4, c[0x0][0x418] ;  /* 0x00010600ff04bb82 */ /* 0x000ef00000000a00 */
[----:B----4-:R-:W4:Y:S08]  /*2360*/  @P4 LDC R11, c[0x0][0x434] ;  /* 0x00010d00ff0b4b82 */ /* 0x010f300000000800 */
        /* <DEDUP_REMOVED lines=10> */
[----:B------:R0:W5:Y:S01]  /*2410*/  @!P3 LDG.E R71, desc[UR40][R4.64] ;  /* 0x000000280447b981 */ /* 0x000162000c1e1900 */
[----:B------:R-:W-:Y:S01]  /*2420*/  ISETP.GT.AND P3, PT, R27, R28, PT ;  /* 0x0000001c1b00720c */ /* 0x000fe20003f64270 */
[----:B------:R-:W-:Y:S01]  /*2430*/  IMAD R7, R22, 0x2000, R57 ;  /* 0x0000200016077824 */ /* 0x000fe200078e0239 */
[----:B------:R-:W-:Y:S01]  /*2440*/  LOP3.LUT R19, R19, 0xfffffffe, RZ, 0xc0, !PT ;  /* 0xfffffffe13137812 */ /* 0x000fe200078ec0ff */
[----:B------:R-:W-:Y:S01]  /*2450*/  IMAD.MOV R11, RZ, RZ, -R12 ;  /* 0x000000ffff0b7224 */ /* 0x000fe200078e0a0c */
[----:B------:R-:W-:Y:S05]  /*2460*/  YIELD ;  /* 0x0000000000007946 */ /* 0x000fea0003800000 */
[----:B------:R-:W-:Y:S01]  /*2470*/  IADD3 R69, R7, 0x20, RZ ;  /* 0x0000002007457810 */ /* 0x000fe20007ffe0ff */
[----:B------:R-:W-:Y:S01]  /*2480*/  BSSY B0, `(.L_x_15475) ;  /* 0x0000302000007945 */ /* 0x000fe20003800000 */
[----:B------:R-:W-:-:S02]  /*2490*/  IMAD R72, R72, R11, R32 ;  /* 0x0000000b48487224 */ /* 0x000fc400078e0220 */
[----:B------:R-:W-:Y:S01]  /*24a0*/  @P3 LOP3.LUT R19, R19, 0x1, RZ, 0xfc, !PT ;  /* 0x0000000113133812 */ /* 0x000fe200078efcff */
[----:B------:R-:W-:Y:S01]  /*24b0*/  IMAD R70, R7, 0x2, R26 ;  /* 0x0000000207467824 */ /* 0x000fe200078e021a */
[----:B------:R-:W-:Y:S02]  /*24c0*/  ISETP.GE.AND P3, PT, R78, 0x1, PT ;  /* 0x000000014e00780c */ /* 0x000fe40003f66270 */
[----:B--2---:R-:W-:-:S13]  /*24d0*/  LOP3.LUT P5, RZ, R15, 0x4, RZ, 0xc0, !PT ;  /* 0x000000040fff7812 */ /* 0x004fda00078ac0ff */
[----:B------:R-:W-:-:S04]  /*24e0*/  @P5 VIADD R69, R7, 0xffffffe0 ;  /* 0xffffffe007455836 */ /* 0x000fc80000000000 */
        /* <DEDUP_REMOVED lines=10> */
[----:B------:R-:W-:Y:S01]  /*2590*/  IMAD.WIDE.U32 R12, R60, R27, RZ ;  /* 0x0000001b3c0c7225 */ /* 0x000fe200078e00ff */
[----:B------:R-:W-:-:S03]  /*25a0*/  VIMNMX R75, R75, 0x80, PT ;  /* 0x000000804b4b7848 */ /* 0x000fc60003fe0100 */
[----:B------:R-:W-:Y:S02]  /*25b0*/  IMAD R6, R74, UR4, RZ ;  /* 0x000000044a067c24 */ /* 0x000fe4000f8e02ff */
        /* <DEDUP_REMOVED lines=17> */
[----:B------:R-:W-:-:S03]  /*26d0*/  IMAD.WIDE.U32 R14, R63, R27, RZ ;  /* 0x0000001b3f0e7225 */ /* 0x000fc600078e00ff */
[----:B------:R-:W-:Y:S01]  /*26e0*/  IADD3 R11, R13, R5, RZ ;  /* 0x000000050d0b7210 */ /* 0x000fe20007ffe0ff */
[----:B------:R-:W-:-:S08]  /*26f0*/  IMAD.IADD R77, R15, 0x1, R7 ;  /* 0x000000010f4d7824 */ /* 0x000fd000078e0207 */
[----:B------:R-:W-:Y:S05]  /*2700*/  @!P3 BRA `(.L_x_15477) ;  /* 0x000000140008b947 */ /* 0x000fea0003800000 */
[----:B------:R0:W5:Y:S01]  /*2710*/  LDL R80, [R1+0x8] ;  /* 0x0000080001507983 */ /* 0x0001620000100800 */
        /* <DEDUP_REMOVED lines=31> */
.L_x_15479:
[----:B------:R-:W-:Y:S05]  /*2910*/  BSYNC B1 ;  /* 0x0000000000017941 */ /* 0x000fea0003800000 */
.L_x_15478:
        /* <DEDUP_REMOVED lines=34> */
.L_x_15481:
[----:B------:R-:W-:Y:S05]  /*2b40*/  BSYNC B1 ;  /* 0x0000000000017941 */ /* 0x000fea0003800000 */
.L_x_15480:
[----:B------:R-:W2:Y:S01]  /*2b50*/  LDL R11, [R1] ;  /* 0x00000000010b7983 */ /* 0x000ea20000100800 */
[----:B0-----:R-:W-:Y:S01]  /*2b60*/  IMAD.MOV.U32 R4, RZ, RZ, R44 ;  /* 0x000000ffff047224 */ /* 0x001fe200078e002c */
        /* <DEDUP_REMOVED lines=9> */
[----:B-----5:R-:W-:Y:S01]  /*2c00*/  IMAD.MOV.U32 R6, RZ, RZ, R36 ;  /* 0x000000ffff067224 */ /* 0x020fe200078e0024 */
        /* <DEDUP_REMOVED lines=12> */
[----:B------:R-:W-:Y:S02]  /*2cd0*/  PRMT R87, R6, 0x5410, R7 ;  /* 0x0000541006577816 */ /* 0x000fe40000000007 */
[----:B--2---:R-:W-:-:S13]  /*2ce0*/  ISETP.NE.AND P5, PT, R11, 0x3, PT ;  /* 0x000000030b00780c */ /* 0x004fda0003fa5270 */
[----:B------:R-:W-:Y:S05]  /*2cf0*/  @!P5 BRA `(.L_x_15482) ;  /* 0x000000000004d947 */ /* 0x000fea0003800000 */
[----:B------:R-:W-:Y:S01]  /*2d00*/  BPT.TRAP 0x1 ;  /* 0x000000040000795c */ /* 0x000fe20000300000 */
.L_x_15482:
[----:B------:R-:W2:Y:S01]  /*2d10*/  LDL R4, [R1+0x4] ;  /* 0x0000040001047983 */ /* 0x000ea20000100800 */
[----:B------:R-:W-:Y:S01]  /*2d20*/  IMAD R68, R22, 0x8, R2 ;  /* 0x0000000816447824 */ /* 0x000fe200078e0202 */
[----:B------:R-:W-:Y:S01]  /*2d30*/  BSSY B1, `(.L_x_15483) ;  /* 0x0000004000017945 */ /* 0x000fe20003800000 */
[----:B--2---:R-:W-:-:S04]  /*2d40*/  SHF.L.U32 R77, R4, 0x1f, RZ ;  /* 0x0000001f044d7819 */ /* 0x004fc800000006ff */
[----:B------:R-:W0:Y:S02]  /*2d50*/  SYNCS.PHASECHK.TRANS64.TRYWAIT P6, [R68+URZ+0x16890], R77 ;  /* 0x0168904d440075a7 */ /* 0x000e2400080c017f */
[----:B0-----:R-:W-:Y:S05]  /*2d60*/  @!P6 BRA `(.L_x_15484) ;  /* 0x0000017400a4e947 */ /* 0x001fea0003800000 */
.L_x_15738:
[----:B------:R-:W-:Y:S05]  /*2d70*/  BSYNC B1 ;  /* 0x0000000000017941 */ /* 0x000fea0003800000 */
.L_x_15483:
[----:B------:R-:W-:-:S03]  /*2d80*/  UMOV UR4, 0xffffffff ;  /* 0xffffffff00047882 */ /* 0x000fc60000000000 */
[----:B------:R-:W-:Y:S05]  /*2d90*/  BRA.DIV UR4, `(.L_x_15485) ;  /* 0x0000017604ac7947 */ /* 0x000fea000b800000 */
[----:B------:R1:W2:Y:S04]  /*2da0*/  SHFL.IDX PT, R79, R85, RZ, 0x1c1f ;  /* 0x001c1fff554f7589 */ /* 0x0002a800000e0000 */
[----:B------:R1:W3:Y:S02]  /*2db0*/  SHFL.IDX PT, R14, R84, RZ, 0x1c1f ;  /* 0x001c1fff540e7589 */ /* 0x0002e400000e0000 */
.L_x_15742:
        /* <DEDUP_REMOVED lines=51> */
.L_x_15491:
[----:B------:R-:W-:Y:S05]  /*30f0*/  BSYNC B3 ;  /* 0x0000000000037941 */ /* 0x000fea0003800000 */
.L_x_15490:
[----:B0-----:R4:W-:Y:S02]  /*3100*/  ST.E.128 desc[UR40][R12.64], R4 ;  /* 0x000000040c007985 */ /* 0x0019e4000c101d28 */
.L_x_15489:
[----:B------:R-:W-:Y:S05]  /*3110*/  BSYNC B2 ;  /* 0x0000000000027941 */ /* 0x000fea0003800000 */
.L_x_15488:
[----:B------:R-:W-:Y:S05]  /*3120*/  @P2 BRA `(.L_x_15487) ;  /* 0x0000000000c82947 */ /* 0x000fea0003800000 */
[----:B------:R-:W5:Y:S01]  /*3130*/  LDL R11, [R1+0x8] ;  /* 0x00000800010b7983 */ /* 0x000f620000100800 */
[C---:B---34-:R-:W-:Y:S01]  /*3140*/  LEA R12, P3, R18.reuse, R14, 0x1 ;  /* 0x0000000e120c7211 */ /* 0x058fe200078608ff */
[----:B------:R-:W-:Y:S02]  /*3150*/  BSSY B2, `(.L_x_15492) ;  /* 0x000002e000027945 */ /* 0x000fe40003800000 */
[----:B------:R3:W4:Y:S01]  /*3160*/  LDS.128 R4, [R69+0xe000] ;  /* 0x00e0000045047984 */ /* 0x0007220000000c00 */
[----:B--2---:R-:W-:Y:S02]  /*3170*/  LEA.HI.X R13, R18, R79, R157, 0x1, P3 ;  /* 0x0000004f120d7211 */ /* 0x004fe400018f0c9d */
[----:B-----5:R-:W-:-:S13]  /*3180*/  ISETP.GE.AND P3, PT, R11, R78, PT ;  /* 0x0000004e0b00720c */ /* 0x020fda0003f66270 */
[----:B---34-:R-:W-:Y:S05]  /*3190*/  @P3 BRA `(.L_x_15493) ;  /* 0x0000000000a43947 */ /* 0x018fea0003800000 */
[--C-:B------:R-:W-:Y:S01]  /*31a0*/  SHF.R.U64 R15, R40, 0x10, R41.reuse ;  /* 0x00000010280f7819 */ /* 0x100fe20000001229 */
[----:B------:R-:W-:Y:S01]  /*31b0*/  IMAD.MOV.U32 R11, RZ, RZ, R6 ;  /* 0x000000ffff0b7224 */ /* 0x000fe200078e0006 */
        /* <DEDUP_REMOVED lines=19> */
[----:B------:R-:W-:-:S02]  /*32f0*/  HADD2.F32 R7, -RZ, R89.H1_H1 ;  /* 0x30000059ff077230 */ /* 0x000fc40000004100 */
[----:B------:R-:W-:Y:S02]  /*3300*/  HADD2.F32 R5, -RZ, R4.H1_H1 ;  /* 0x30000004ff057230 */ /* 0x000fe40000004100 */
[----:B------:R-:W-:Y:S02]  /*3310*/  HADD2.F32 R6, -RZ, R11.H1_H1 ;  /* 0x3000000bff067230 */ /* 0x000fe40000004100 */
[----:B------:R-:W-:Y:S02]  /*3320*/  HADD2.F32 R89, -RZ, R89.H0_H0 ;  /* 0x20000059ff597230 */ /* 0x000fe40000004100 */
[----:B------:R-:W-:Y:S02]  /*3330*/  HADD2.F32 R14, -RZ, R88.H1_H1 ;  /* 0x30000058ff0e7230 */ /* 0x000fe40000004100 */
[----:B------:R-:W-:Y:S02]  /*3340*/  HADD2.F32 R4, -RZ, R4.H0_H0 ;  /* 0x20000004ff047230 */ /* 0x000fe40000004100 */
[----:B------:R-:W-:Y:S01]  /*3350*/  FMUL.FTZ R15, R5, R89 ;  /* 0x00000059050f7220 */ /* 0x000fe20000410000 */
[----:B------:R-:W-:-:S02]  /*3360*/  HADD2.F32 R11, -RZ, R11.H0_H0 ;  /* 0x2000000bff0b7230 */ /* 0x000fc40000004100 */
[-C--:B------:R-:W-:Y:S01]  /*3370*/  FMUL.FTZ R42, R6, R14.reuse ;  /* 0x0000000e062a7220 */ /* 0x080fe20000410000 */
        /* <DEDUP_REMOVED lines=11> */
.L_x_15493:
[----:B------:R-:W-:Y:S05]  /*3430*/  BSYNC B2 ;  /* 0x0000000000027941 */ /* 0x000fea0003800000 */
.L_x_15492:
[----:B------:R2:W-:Y:S02]  /*3440*/  ST.E.128 desc[UR40][R12.64], R4 ;  /* 0x000000040c007985 */ /* 0x0005e4000c101d28 */
.L_x_15487:
[----:B------:R-:W-:Y:S05]  /*3450*/  BSYNC B1 ;  /* 0x0000000000017941 */ /* 0x000fea0003800000 */
.L_x_15486:
[----:B------:R-:W-:-:S03]  /*3460*/  UMOV UR4, 0xffffffff ;  /* 0xffffffff00047882 */ /* 0x000fc60000000000 */
[----:B------:R-:W-:Y:S05]  /*3470*/  BRA.DIV UR4, `(.L_x_15494) ;  /* 0x00000172043c7947 */ /* 0x000fea000b800000 */
[----:B-1----:R-:W1:Y:S04]  /*3480*/  SHFL.IDX PT, R85, R85, 0x1, 0x1c1f ;  /* 0x003c1f0055557f89 */ /* 0x002e6800000e0000 */
[----:B---3--:R3:W0:Y:S02]  /*3490*/  SHFL.IDX PT, R14, R84, 0x1, 0x1c1f ;  /* 0x003c1f00540e7f89 */ /* 0x00862400000e0000 */
.L_x_15746:
        /* <DEDUP_REMOVED lines=50> */
.L_x_15499:
[----:B------:R-:W-:Y:S05]  /*37c0*/  BSYNC B2 ;  /* 0x0000000000027941 */ /* 0x000fea0003800000 */
.L_x_15498:
[----:B----4-:R0:W-:Y:S02]  /*37d0*/  ST.E.128 desc[UR40][R12.64], R4 ;  /* 0x000000040c007985 */ /* 0x0101e4000c101d28 */
.L_x_15497:
[----:B------:R-:W-:Y:S05]  /*37e0*/  BSYNC B1 ;  /* 0x0000000000017941 */ /* 0x000fea0003800000 */
.L_x_15496:
[----:B------:R-:W-:Y:S05]  /*37f0*/  @P2 BRA `(.L_x_15495) ;  /* 0x0000001c00282947 */ /* 0x000fea0003800000 */
[----:B------:R-:W5:Y:S01]  /*3800*/  LDL R11, [R1+0x8] ;  /* 0x00000800010b7983 */ /* 0x000f620000100800 */
[C---:B0-2-4-:R-:W-:Y:S01]  /*3810*/  LEA R12, P3, R18.reuse, R14, 0x1 ;  /* 0x0000000e120c7211 */ /* 0x055fe200078608ff */
[----:B------:R-:W-:Y:S02]  /*3820*/  BSSY B1, `(.L_x_15500) ;  /* 0x000002e000017945 */ /* 0x000fe40003800000 */
[----:B------:R0:W2:Y:S01]  /*3830*/  LDS.128 R4, [R69+0x11000] ;  /* 0x0110000045047984 */ /* 0x0000a20000000c00 */
[----:B-1----:R-:W-:Y:S02]  /*3840*/  LEA.HI.X R13, R18, R85, R157, 0x1, P3 ;  /* 0x00000055120d7211 */ /* 0x002fe400018f0c9d */
[----:B-----5:R-:W-:-:S13]  /*3850*/  ISETP.GE.AND P3, PT, R11, R78, PT ;  /* 0x0000004e0b00720c */ /* 0x020fda0003f66270 */
[----:B0-2---:R-:W-:Y:S05]  /*3860*/  @P3 BRA `(.L_x_15501) ;  /* 0x0000000000a43947 */ /* 0x005fea0003800000 */
[--C-:B------:R-:W-:Y:S01]  /*3870*/  SHF.R.U64 R15, R32, 0x10, R33.reuse ;  /* 0x00000010200f7819 */ /* 0x100fe20000001221 */
[----:B------:R-:W-:Y:S01]  /*3880*/  IMAD.MOV.U32 R11, RZ, RZ, R6 ;  /* 0x000000ffff0b7224 */ /* 0x000fe200078e0006 */
        /* <DEDUP_REMOVED lines=39> */
.L_x_15501:
[----:B------:R-:W-:Y:S05]  /*3b00*/  BSYNC B1 ;  /* 0x0000000000017941 */ /* 0x000fea0003800000 */
.L_x_15500:
[----:B------:R0:W-:Y:S01]  /*3b10*/  ST.E.128 desc[UR40][R12.64], R4 ;  /* 0x000000040c007985 */ /* 0x0001e2000c101d28 */
[----:B------:R-:W-:Y:S05]  /*3b20*/  BRA `(.L_x_15495) ;  /* 0x00000018005c7947 */ /* 0x000fea0003800000 */
.L_x_15477:
[C---:B------:R-:W-:Y:S01]  /*3b30*/  ISETP.GE.AND P3, PT, R155.reuse, R75, PT ;  /* 0x0000004b9b00720c */ /* 0x040fe20003f66270 */
[----:B------:R-:W-:Y:S01]  /*3b40*/  VIADD R40, R155, 0x60 ;  /* 0x000000609b287836 */ /* 0x000fe20000000000 */
[----:B------:R-:W-:Y:S02]  /*3b50*/  CS2R R34, SRZ ;  /* 0x0000000000227805 */ /* 0x000fe4000001ff00 */
[----:B------:R-:W-:Y:S02]  /*3b60*/  CS2R R32, SRZ ;  /* 0x0000000000207805 */ /* 0x000fe4000001ff00 */
[----:B------:R-:W-:-:S13]  /*3b70*/  ISETP.GE.OR P3, PT, R16, R78, P3 ;  /* 0x0000004e1000720c */ /* 0x000fda0001f66670 */
[----:B------:R-:W0:Y:S01]  /*3b80*/  @!P3 LDC.64 R36, c[0x0][0x3e8] ;  /* 0x0000fa00ff24bb82 */ /* 0x000e220000000a00 */
[----:B------:R-:W-:-:S05]  /*3b90*/  @!P3 IADD3 R6, P4, R30, R14, RZ ;  /* 0x0000000e1e06b210 */ /* 0x000fca0007f9e0ff */
[----:B------:R-:W-:Y:S01]  /*3ba0*/  @!P3 IMAD.X R7, R77, 0x1, R55, P4 ;  /* 0x000000014d07b824 */ /* 0x000fe200020e0637 */
[----:B------:R-:W-:Y:S01]  /*3bb0*/  @!P3 IADD3 R4, P4, R50, R12, RZ ;  /* 0x0000000c3204b210 */ /* 0x000fe20007f9e0ff */
[----:B------:R-:W1:Y:S03]  /*3bc0*/  @!P3 LDC.64 R38, c[0x0][0x400] ;  /* 0x00010000ff26bb82 */ /* 0x000e660000000a00 */
[----:B------:R-:W-:Y:S02]  /*3bd0*/  @!P3 IADD3.X R5, R11, R53, RZ, P4, !PT ;  /* 0x000000350b05b210 */ /* 0x000fe400027fe4ff */
[----:B0-----:R-:W-:-:S04]  /*3be0*/  @!P3 LEA R36, P4, R6, R36, 0x1 ;  /* 0x000000240624b211 */ /* 0x001fc800078808ff */
[----:B------:R-:W-:Y:S02]  /*3bf0*/  @!P3 LEA.HI.X R37, R6, R37, R7, 0x1, P4 ;  /* 0x000000250625b211 */ /* 0x000fe400020f0c07 */
[----:B------:R-:W-:Y:S02]  /*3c00*/  CS2R R6, SRZ ;  /* 0x0000000000067805 */ /* 0x000fe4000001ff00 */
[----:B-1----:R-:W-:-:S04]  /*3c10*/  @!P3 LEA R38, P4, R4, R38, 0x1 ;  /* 0x000000260426b211 */ /* 0x002fc800078808ff */
[----:B------:R-:W-:Y:S02]  /*3c20*/  @!P3 LEA.HI.X R39, R4, R39, R5, 0x1, P4 ;  /* 0x000000270427b211 */ /* 0x000fe400020f0c05 */
[----:B------:R-:W-:Y:S02]  /*3c30*/  CS2R R4, SRZ ;  /* 0x0000000000047805 */ /* 0x000fe4000001ff00 */
[----:B------:R-:W-:Y:S01]  /*3c40*/  ISETP.GE.AND P4, PT, R40, R75, PT ;  /* 0x0000004b2800720c */ /* 0x000fe20003f86270 */
[----:B------:R-:W-:Y:S01]  /*3c50*/  BSSY B1, `(.L_x_15502) ;  /* 0x000001e000017945 */ /* 0x000fe20003800000 */
[----:B------:R-:W-:Y:S01]  /*3c60*/  CS2R R42, SRZ ;  /* 0x00000000002a7805 */ /* 0x000fe2000001ff00 */
[----:B------:R0:W5:Y:S01]  /*3c70*/  @!P3 LDG.E.128 R32, desc[UR40][R38.64] ;  /* 0x000000282620b981 */ /* 0x000162000c1e1d00 */
[CC--:B------:R-:W-:Y:S02]  /*3c80*/  ISETP.GE.OR P4, PT, R16.reuse, R78.reuse, P4 ;  /* 0x0000004e1000720c */ /* 0x0c0fe40002786670 */
[----:B------:R-:W-:Y:S01]  /*3c90*/  CS2R R40, SRZ ;  /* 0x0000000000287805 */ /* 0x000fe2000001ff00 */
[----:B------:R1:W5:Y:S01]  /*3ca0*/  @!P3 LDG.E.128 R4, desc[UR40][R36.64] ;  /* 0x000000282404b981 */ /* 0x000362000c1e1d00 */
[----:B------:R-:W-:-:S02]  /*3cb0*/  ISETP.GE.AND P3, PT, R16, R78, PT ;  /* 0x0000004e1000720c */ /* 0x000fc40003f66270 */
[----:B0-----:R-:W-:Y:S02]  /*3cc0*/  CS2R R38, SRZ ;  /* 0x0000000000267805 */ /* 0x001fe4000001ff00 */
        /* <DEDUP_REMOVED lines=22> */
.L_x_15503:
[----:B------:R-:W-:Y:S05]  /*3e30*/  BSYNC B1 ;  /* 0x0000000000017941 */ /* 0x000fea0003800000 */
.L_x_15502:
[----:B------:R-:W2:Y:S01]  /*3e40*/  LDL R15, [R1] ;  /* 0x00000000010f7983 */ /* 0x000ea20000100800 */
[----:B-----5:R-:W-:Y:S01]  /*3e50*/  IMAD.MOV.U32 R11, RZ, RZ, R38 ;  /* 0x000000ffff0b7224 */ /* 0x020fe200078e0026 */
[----:B------:R-:W-:Y:S01]  /*3e60*/  MOV R14, R37 ;  /* 0x00000025000e7202 */ /* 0x000fe20000000f00 */
        /* <DEDUP_REMOVED lines=27> */
[----:B------:R-:W-:Y:S02]  /*4020*/  PRMT R100, R14, 0x7610, R100 ;  /* 0x000076100e647816 */ /* 0x000fe40000000064 */
[----:B--2---:R-:W-:-:S13]  /*4030*/  ISETP.NE.AND P5, PT, R15, 0x3, PT ;  /* 0x000000030f00780c */ /* 0x004fda0003fa5270 */
[----:B------:R-:W-:Y:S05]  /*4040*/  @!P5 BRA `(.L_x_15504) ;  /* 0x000000000004d947 */ /* 0x000fea0003800000 */
[----:B------:R-:W-:Y:S01]  /*4050*/  BPT.TRAP 0x1 ;  /* 0x000000040000795c */ /* 0x000fe20000300000 */
.L_x_15504:
[----:B------:R-:W2:Y:S01]  /*4060*/  LDL R11, [R1+0x4] ;  /* 0x00000400010b7983 */ /* 0x000ea20000100800 */
[----:B------:R-:W-:Y:S01]  /*4070*/  IMAD R68, R22, 0x8, R2 ;  /* 0x0000000816447824 */ /* 0x000fe200078e0202 */
[----:B------:R-:W0:Y:S01]  /*4080*/  LDC R87, c[0x0][0x2f4] ;  /* 0x0000bd00ff577b82 */ /* 0x000e220000000800 */
[----:B------:R-:W-:Y:S01]  /*4090*/  BSSY B1, `(.L_x_15505) ;  /* 0x0000004000017945 */ /* 0x000fe20003800000 */
[----:B--2---:R-:W-:-:S04]  /*40a0*/  SHF.L.U32 R77, R11, 0x1f, RZ ;  /* 0x0000001f0b4d7819 */ /* 0x004fc800000006ff */
[----:B------:R-:W1:Y:S02]  /*40b0*/  SYNCS.PHASECHK.TRANS64.TRYWAIT P4, [R68+URZ+0x16890], R77 ;  /* 0x0168904d440075a7 */ /* 0x000e64000808017f */
[----:B01----:R-:W-:Y:S05]  /*40c0*/  @!P4 BRA `(.L_x_15506) ;  /* 0x000001640070c947 */ /* 0x003fea0003800000 */
.L_x_15747:
[----:B------:R-:W-:Y:S05]  /*40d0*/  BSYNC B1 ;  /* 0x0000000000017941 */ /* 0x000fea0003800000 */
.L_x_15505:
[----:B------:R-:W-:Y:S01]  /*40e0*/  UMOV UR4, 0xffffffff ;  /* 0xffffffff00047882 */ /* 0x000fe20000000000 */
[----:B------:R-:W-:Y:S02]  /*40f0*/  IADD3 R89, -R58, R87, RZ ;  /* 0x000000573a597210 */ /* 0x000fe40007ffe1ff */
[----:B------:R-:W-:Y:S05]  /*4100*/  BRA.DIV UR4, `(.L_x_15507) ;  /* 0x0000016604747947 */ /* 0x000fea000b800000 */
[----:B------:R1:W2:Y:S04]  /*4110*/  SHFL.IDX PT, R81, R85, RZ, 0x1c1f ;  /* 0x001c1fff55517589 */ /* 0x0002a800000e0000 */
[----:B------:R1:W3:Y:S02]  /*4120*/  SHFL.IDX PT, R80, R84, RZ, 0x1c1f ;  /* 0x001c1fff54507589 */ /* 0x0002e400000e0000 */
.L_x_15751:
        /* <DEDUP_REMOVED lines=10> */
[----:B------:R-:W-:Y:S02]  /*41d0*/  LEA.HI R11, R12, R11, RZ, 0x4 ;  /* 0x0000000b0c0b7211 */ /* 0x000fe400078f20ff */
[----:B------:R-:W-:Y:S02]  /*41e0*/  SHF.R.S32.HI R13, RZ, 0x1f, R14 ;  /* 0x0000001fff0d7819 */ /* 0x000fe4000001140e */
[----:B------:R-:W-:Y:S02]  /*41f0*/  LEA.HI.SX32 R11, R11, R52, 0x1c ;  /* 0x000000340b0b7211 */ /* 0x000fe400078fe2ff */
[----:B------:R-:W-:-:S03]  /*4200*/  LEA.HI R13, R13, R14, RZ, 0x5 ;  /* 0x0000000e0d0d7211 */ /* 0x000fc600078f28ff */
[----:B------:R-:W-:Y:S01]  /*4210*/  IMAD.SHL.U32 R86, R11, 0x8, RZ ;  /* 0x000000080b567824 */ /* 0x000fe200078e00ff */
[----:B------:R-:W-:Y:S01]  /*4220*/  SHF.R.S32.HI R13, RZ, 0x5, R13 ;  /* 0x00000005ff0d7819 */ /* 0x000fe2000001140d */
[----:B------:R-:W-:-:S03]  /*4230*/  IMAD R11, R22, 0x2000, R3 ;  /* 0x00002000160b7824 */ /* 0x000fc600078e0203 */
[----:B------:R-:W-:Y:S01]  /*4240*/  LOP3.LUT R12, R65, 0x38, R86, 0xf8, !PT ;  /* 0x00000038410c7812 */ /* 0x000fe200078ef856 */
[----:B------:R-:W-:-:S03]  /*4250*/  IMAD R11, R11, 0x2, R2 ;  /* 0x000000020b0b7824 */ /* 0x000fc600078e0202 */
[----:B------:R-:W-:-:S05]  /*4260*/  LOP3.LUT R12, R12, R61, RZ, 0x3c, !PT ;  /* 0x0000003d0c0c7212 */ /* 0x000fca00078e3cff */
[----:B------:R-:W-:-:S04]  /*4270*/  IMAD R13, R13, 0x200, R12 ;  /* 0x000002000d0d7824 */ /* 0x000fc800078e020c */
[----:B------:R-:W-:-:S05]  /*4280*/  IMAD R13, R22, 0x2000, R13 ;  /* 0x00002000160d7824 */ /* 0x000fca00078e020d */
[----:B------:R-:W-:Y:S02]  /*4290*/  LEA R44, R13, R2, 0x1 ;  /* 0x000000020d2c7211 */ /* 0x000fe400078e08ff */
[----:B------:R2:W3:Y:S04]  /*42a0*/  LDS.128 R12, [R11+0xe400] ;  /* 0x00e400000b0c7984 */ /* 0x0004e80000000c00 */
[----:B------:R-:W4:Y:S01]  /*42b0*/  LDS.128 R44, [R44+0xe400] ;  /* 0x00e400002c2c7984 */ /* 0x000f220000000c00 */
[----:B------:R-:W-:Y:S05]  /*42c0*/  @P3 BRA `(.L_x_15511) ;  /* 0x0000000400483947 */ /* 0x000fea0003800000 */
[----:B------:R-:W-:Y:S01]  /*42d0*/  SHF.R.U32.HI R97, RZ, 0x10, R33 ;  /* 0x00000010ff617819 */ /* 0x000fe20000011621 */
[----:B------:R-:W-:Y:S01]  /*42e0*/  HADD2.F32 R100, -RZ, R100.H0_H0 ;  /* 0x20000064ff647230 */ /* 0x000fe20000004100 */
[--C-:B------:R-:W-:Y:S01]  /*42f0*/  SHF.R.U64 R4, R4, 0x10, R5.reuse ;  /* 0x0000001004047819 */ /* 0x100fe20000001205 */
[----:B------:R-:W-:Y:S01]  /*4300*/  HADD2.F32 R98, -RZ, R98.H0_H0 ;  /* 0x20000062ff627230 */ /* 0x000fe20000004100 */
[----:B------:R-:W-:Y:S01]  /*4310*/  SHF.R.U32.HI R94, RZ, 0x10, R5 ;  /* 0x00000010ff5e7819 */ /* 0x000fe20000011605 */
[----:B------:R-:W-:Y:S01]  /*4320*/  HADD2.F32 R97, -RZ, R97.H0_H0 ;  /* 0x20000061ff617230 */ /* 0x000fe20000004100 */
[----:B--2---:R-:W-:Y:S01]  /*4330*/  SHF.R.U64 R11, R32, 0x10, R33 ;  /* 0x00000010200b7819 */ /* 0x004fe20000001221 */
[--C-:B----4-:R-:W-:Y:S01]  /*4340*/  HADD2.F32 R33, -RZ, R45.reuse.H0_H0 ;  /* 0x2000002dff217230 */ /* 0x110fe20000004100 */
[--C-:B------:R-:W-:Y:S01]  /*4350*/  SHF.R.U64 R5, R6, 0x10, R7.reuse ;  /* 0x0000001006057819 */ /* 0x100fe20000001207 */
[----:B------:R-:W-:Y:S01]  /*4360*/  HADD2.F32 R45, -RZ, R45.H1_H1 ;  /* 0x3000002dff2d7230 */ /* 0x000fe20000004100 */
[----:B------:R-:W-:Y:S01]  /*4370*/  SHF.R.U32.HI R32, RZ, 0x10, R7 ;  /* 0x00000010ff207819 */ /* 0x000fe20000011607 */
[--C-:B---3--:R-:W-:Y:S01]  /*4380*/  HADD2.F32 R7, -RZ, R13.reuse.H0_H0 ;  /* 0x2000000dff077230 */ /* 0x108fe20000004100 */
[----:B------:R-:W-:Y:S01]  /*4390*/  SHF.R.U64 R6, R34, 0x10, R35 ;  /* 0x0000001022067819 */ /* 0x000fe20000001223 */
[----:B------:R-:W-:-:S02]  /*43a0*/  HADD2.F32 R34, -RZ, R13.H1_H1 ;  /* 0x3000000dff227230 */ /* 0x000fc40000004100 */
[-C--:B------:R-:W-:Y:S01]  /*43b0*/  FMUL.FTZ R102, R33, R100.reuse ;  /* 0x0000006421667220 */ /* 0x080fe20000410000 */
[----:B------:R-:W-:Y:S02]  /*43c0*/  HADD2.F32 R94, -RZ, R94.H0_H0 ;  /* 0x2000005eff5e7230 */ /* 0x000fe40000004100 */
[-C--:B------:R-:W-:Y:S01]  /*43d0*/  FMUL.FTZ R99, R45, R97.reuse ;  /* 0x000000612d637220 */ /* 0x080fe20000410000 */
[C---:B------:R-:W-:Y:S01]  /*43e0*/  FMUL.FTZ R100, R7.reuse, R100 ;  /* 0x0000006407647220 */ /* 0x040fe20000410000 */
[C---:B------:R-:W-:Y:S01]  /*43f0*/  FMUL.FTZ R104, R34.reuse, R97 ;  /* 0x0000006122687220 */ /* 0x040fe20000410000 */
[----:B------:R-:W-:Y:S01]  /*4400*/  SHF.R.U32.HI R35, RZ, 0x10, R35 ;  /* 0x00000010ff237819 */ /* 0x000fe20000011623 */
[----:B------:R-:W-:Y:S01]  /*4410*/  FFMA.FTZ R34, R34, R94, -R99 ;  /* 0x0000005e22227223 */ /* 0x000fe20000010863 */
[-C--:B------:R-:W-:Y:S01]  /*4420*/  FFMA.FTZ R7, R7, R98.reuse, -R102 ;  /* 0x0000006207077223 */ /* 0x080fe20000010866 */
[----:B------:R-:W-:Y:S01]  /*4430*/  FFMA.FTZ R13, R33, R98, R100 ;  /* 0x00000062210d7223 */ /* 0x000fe20000010064 */
[----:B------:R-:W-:Y:S01]  /*4440*/  FFMA.FTZ R94, R45, R94, R104 ;  /* 0x0000005e2d5e7223 */ /* 0x000fe20000010068 */
[----:B------:R-:W-:-:S02]  /*4450*/  HADD2.F32 R98, -RZ, R96.H0_H0 ;  /* 0x20000060ff627230 */ /* 0x000fc40000004100 */
[----:B------:R-:W-:Y:S01]  /*4460*/  HADD2.F32 R100, -RZ, R96.H1_H1 ;  /* 0x30000060ff647230 */ /* 0x000fe20000004100 */
[----:B------:R-:W-:Y:S01]  /*4470*/  F2FP.F16.F32.PACK_AB R7, R34, R7 ;  /* 0x000000072207723e */ /* 0x000fe200000000ff */
[--C-:B------:R-:W-:Y:S02]  /*4480*/  HADD2.F32 R45, -RZ, R47.reuse.H0_H0 ;  /* 0x2000002fff2d7230 */ /* 0x100fe40000004100 */
[----:B------:R-:W-:Y:S02]  /*4490*/  HADD2.F32 R47, -RZ, R47.H1_H1 ;  /* 0x3000002fff2f7230 */ /* 0x000fe40000004100 */
[----:B------:R-:W-:Y:S02]  /*44a0*/  HADD2.F32 R97, -RZ, R35.H0_H0 ;  /* 0x20000023ff617230 */ /* 0x000fe40000004100 */
[--C-:B------:R-:W-:Y:S02]  /*44b0*/  HADD2.F32 R96, -RZ, R15.reuse.H1_H1 ;  /* 0x3000000fff607230 */ /* 0x100fe40000004100 */
[----:B------:R-:W-:-:S02]  /*44c0*/  HADD2.F32 R33, -RZ, R15.H0_H0 ;  /* 0x2000000fff217230 */ /* 0x000fc40000004100 */
[-C--:B------:R-:W-:Y:S01]  /*44d0*/  FMUL.FTZ R99, R47, R97.reuse ;  /* 0x000000612f637220 */ /* 0x080fe20000410000 */
[----:B------:R-:W-:Y:S02]  /*44e0*/  HADD2.F32 R35, -RZ, R32.H0_H0 ;  /* 0x20000020ff237230 */ /* 0x000fe40000004100 */
[-C--:B------:R-:W-:Y:S01]  /*44f0*/  FMUL.FTZ R32, R45, R100.reuse ;  /* 0x000000642d207220 */ /* 0x080fe20000410000 */
[C---:B------:R-:W-:Y:S01]  /*4500*/  FMUL.FTZ R102, R96.reuse, R97 ;  /* 0x0000006160667220 */ /* 0x040fe20000410000 */
[C---:B------:R-:W-:Y:S01]  /*4510*/  FMUL.FTZ R100, R33.reuse, R100 ;  /* 0x0000006421647220 */ /* 0x040fe20000410000 */
[----:B------:R-:W-:Y:S02]  /*4520*/  HADD2.F32 R5, -RZ, R5.H0_H0 ;  /* 0x20000005ff057230 */ /* 0x000fe40000004100 */
[-C--:B------:R-:W-:Y:S01]  /*4530*/  FFMA.FTZ R15, R33, R98.reuse, -R32 ;  /* 0x00000062210f7223 */ /* 0x080fe20000010820 */
[-C--:B------:R-:W-:Y:S01]  /*4540*/  FFMA.FTZ R96, R96, R35.reuse, -R99 ;  /* 0x0000002360607223 */ /* 0x080fe20000010863 */
[----:B------:R-:W-:Y:S01]  /*4550*/  FFMA.FTZ R33, R47, R35, R102 ;  /* 0x000000232f217223 */ /* 0x000fe20000010066 */
[----:B------:R-:W-:Y:S01]  /*4560*/  FFMA.FTZ R32, R45, R98, R100 ;  /* 0x000000622d207223 */ /* 0x000fe20000010064 */
[----:B------:R-:W-:-:S02]  /*4570*/  HADD2.F32 R47, -RZ, R11.H0_H0 ;  /* 0x2000000bff2f7230 */ /* 0x000fc40000004100 */
[----:B------:R-:W-:Y:S01]  /*4580*/  HADD2.F32 R35, -RZ, R44.H0_H0 ;  /* 0x2000002cff237230 */ /* 0x000fe20000004100 */
[----:B------:R-:W-:Y:S01]  /*4590*/  F2FP.F16.F32.PACK_AB R15, R96, R15 ;  /* 0x0000000f600f723e */ /* 0x000fe200000000ff */
[--C-:B------:R-:W-:Y:S01]  /*45a0*/  HADD2.F32 R100, -RZ, R95.reuse.H0_H0 ;  /* 0x2000005fff647230 */ /* 0x100fe20000004100 */
        /* <DEDUP_REMOVED lines=11> */
[----:B------:R-:W-:Y:S01]  /*4660*/  FFMA.FTZ R11, R35, R98, R100 ;  /* 0x00000062230b7223 */ /* 0x000fe20000010064 */
[-C--:B------:R-:W-:Y:S01]  /*4670*/  FFMA.FTZ R95, R12, R45.reuse, -R95 ;  /* 0x0000002d0c5f7223 */ /* 0x080fe2000001085f */
[----:B------:R-:W-:Y:S01]  /*4680*/  FFMA.FTZ R44, R44, R45, R47 ;  /* 0x0000002d2c2c7223 */ /* 0x000fe2000001002f */
[----:B------:R-:W-:-:S02]  /*4690*/  HADD2.F32 R35, -RZ, R93.H1_H1 ;  /* 0x3000005dff237230 */ /* 0x000fc40000004100 */
[----:B------:R-:W-:Y:S02]  /*46a0*/  HADD2.F32 R45, -RZ, R6.H0_H0 ;  /* 0x20000006ff2d7230 */ /* 0x000fe40000004100 */
[----:B------:R-:W-:Y:S01]  /*46b0*/  HADD2.F32 R12, -RZ, R46.H0_H0 ;  /* 0x2000002eff0c7230 */ /* 0x000fe20000004100 */
[----:B------:R-:W-:Y:S01]  /*46c0*/  F2FP.F16.F32.PACK_AB R44, R44, R11 ;  /* 0x0000000b2c2c723e */ /* 0x000fe200000000ff */
[----:B------:R-:W-:Y:S02]  /*46d0*/  HADD2.F32 R93, -RZ, R93.H0_H0 ;  /* 0x2000005dff5d7230 */ /* 0x000fe40000004100 */
[----:B------:R-:W-:Y:S02]  /*46e0*/  HADD2.F32 R6, -RZ, R14.H0_H0 ;  /* 0x2000000eff067230 */ /* 0x000fe40000004100 */
[----:B------:R-:W-:Y:S02]  /*46f0*/  HADD2.F32 R46, -RZ, R46.H1_H1 ;  /* 0x3000002eff2e7230 */ /* 0x000fe40000004100 */
[----:B------:R-:W-:Y:S01]  /*4700*/  FMUL.FTZ R47, R12, R93 ;  /* 0x0000005d0c2f7220 */ /* 0x000fe20000410000 */
[----:B------:R-:W-:-:S02]  /*4710*/  HADD2.F32 R14, -RZ, R14.H1_H1 ;  /* 0x3000000eff0e7230 */ /* 0x000fc40000004100 */
[----:B------:R-:W-:Y:S01]  /*4720*/  FMUL.FTZ R93, R6, R93 ;  /* 0x0000005d065d7220 */ /* 0x000fe20000410000 */
[----:B------:R-:W-:Y:S01]  /*4730*/  FMUL.FTZ R97, R46, R45 ;  /* 0x0000002d2e617220 */ /* 0x000fe20000410000 */
[----:B------:R-:W-:Y:S01]  /*4740*/  FFMA.FTZ R47, R6, R35, -R47 ;  /* 0x00000023062f7223 */ /* 0x000fe2000001082f */
[----:B------:R-:W-:Y:S01]  /*4750*/  FMUL.FTZ R45, R14, R45 ;  /* 0x0000002d0e2d7220 */ /* 0x000fe20000410000 */
[----:B------:R-:W-:Y:S01]  /*4760*/  FFMA.FTZ R93, R12, R35, R93 ;  /* 0x000000230c5d7223 */ /* 0x000fe2000001005d */
[-C--:B------:R-:W-:Y:S01]  /*4770*/  FFMA.FTZ R14, R14, R5.reuse, -R97 ;  /* 0x000000050e0e7223 */ /* 0x080fe20000010861 */
[----:B------:R-:W-:Y:S01]  /*4780*/  F2FP.F16.F32.PACK_AB R12, R95, R4 ;  /* 0x000000045f0c723e */ /* 0x000fe200000000ff */
[----:B------:R-:W-:Y:S01]  /*4790*/  FFMA.FTZ R46, R46, R5, R45 ;  /* 0x000000052e2e7223 */ /* 0x000fe2000001002d */
[----:B------:R-:W-:Y:S01]  /*47a0*/  F2FP.F16.F32.PACK_AB R45, R94, R13 ;  /* 0x0000000d5e2d723e */ /* 0x000fe200000000ff */
[----:B------:R-:W-:Y:S01]  /*47b0*/  IMAD.MOV.U32 R13, RZ, RZ, R7 ;  /* 0x000000ffff0d7224 */ /* 0x000fe200078e0007 */
[----:B------:R-:W-:Y:S01]  /*47c0*/  F2FP.F16.F32.PACK_AB R14, R14, R47 ;  /* 0x0000002f0e0e723e */ /* 0x000fe200000000ff */
[----:B------:R-:W-:Y:S01]  /*47d0*/  IMAD.MOV.U32 R47, RZ, RZ, R32 ;  /* 0x000000ffff2f7224 */ /* 0x000fe200078e0020 */
[----:B------:R-:W-:-:S07]  /*47e0*/  F2FP.F16.F32.PACK_AB R46, R46, R93 ;  /* 0x0000005d2e2e723e */ /* 0x000fce00000000ff */
.L_x_15511:
[----:B------:R-:W-:Y:S05]  /*47f0*/  BSYNC B2 ;  /* 0x0000000000027941 */ /* 0x000fea0003800000 */
.L_x_15510:
[----:B------:R-:W-:Y:S01]  /*4800*/  ISETP.GE.AND P4, PT, R86, R87, PT ;  /* 0x000000575600720c */ /* 0x000fe20003f86270 */
[----:B---3--:R3:W-:-:S12]  /*4810*/  ST.E.128 desc[UR40][R78.64], R12 ;  /* 0x0000000c4e007985 */ /* 0x0087d8000c101d28 */
[----:B------:R-:W-:-:S05]  /*4820*/  @!P4 IMAD.WIDE R80, R86, 0x2, R80 ;  /* 0x000000025650c825 */ /* 0x000fca00078e0250 */
[----:B----4-:R3:W-:Y:S02]  /*4830*/  @!P4 ST.E.128 desc[UR40][R80.64], R44 ;  /* 0x0000002c5000c985 */ /* 0x0107e4000c101d28 */
.L_x_15509:
[----:B------:R-:W-:Y:S05]  /*4840*/  BSYNC B1 ;  /* 0x0000000000017941 */ /* 0x000fea0003800000 */
.L_x_15508:
[----:B------:R-:W-:-:S03]  /*4850*/  UMOV UR4, 0xffffffff ;  /* 0xffffffff00047882 */ /* 0x000fc60000000000 */
[----:B------:R-:W-:Y:S05]  /*4860*/  BRA.DIV UR4, `(.L_x_15512) ;  /* 0x0000015e04e87947 */ /* 0x000fea000b800000 */
[----:B-1----:R-:W1:Y:S04]  /*4870*/  SHFL.IDX PT, R85, R85, 0x1, 0x1c1f ;  /* 0x003c1f0055557f89 */ /* 0x002e6800000e0000 */
[----:B------:R-:W4:Y:S02]  /*4880*/  SHFL.IDX PT, R84, R84, 0x1, 0x1c1f ;  /* 0x003c1f0054547f89 */ /* 0x000f2400000e0000 */
.L_x_15755:
        /* <DEDUP_REMOVED lines=11> */
[----:B-1----:R-:W-:Y:S02]  /*4940*/  LEA.HI.X R33, R10, R85, R8, 0x1, P4 ;  /* 0x000000550a217211 */ /* 0x002fe400020f0c08 */
[----:B------:R-:W-:-:S02]  /*4950*/  LEA.HI R89, R4, R89, RZ, 0x4 ;  /* 0x0000005904597211 */ /* 0x000fc400078f20ff */
[----:B------:R-:W-:Y:S02]  /*4960*/  SHF.L.U32 R7, R7, 0x6, RZ ;  /* 0x0000000607077819 */ /* 0x000fe400000006ff */
[----:B--2---:R-:W-:Y:S02]  /*4970*/  LEA.HI.SX32 R11, R89, R52, 0x1c ;  /* 0x00000034590b7211 */ /* 0x004fe400078fe2ff */
[----:B------:R-:W-:Y:S02]  /*4980*/  LOP3.LUT R6, R6, 0x1c0, RZ, 0xc0, !PT ;  /* 0x000001c006067812 */ /* 0x000fe400078ec0ff */
[----:B------:R-:W-:Y:S01]  /*4990*/  LOP3.LUT R7, R7, 0x1c0, RZ, 0xc0, !PT ;  /* 0x000001c007077812 */ /* 0x000fe200078ec0ff */
[----:B------:R-:W-:Y:S01]  /*49a0*/  IMAD.SHL.U32 R11, R11, 0x8, RZ ;  /* 0x000000080b0b7824 */ /* 0x000fe200078e00ff */
[----:B------:R-:W-:-:S04]  /*49b0*/  SHF.R.U32.HI R6, RZ, 0x3, R6 ;  /* 0x00000003ff067819 */ /* 0x000fc80000011606 */
[----:B------:R-:W-:-:S04]  /*49c0*/  LOP3.LUT R4, R7, 0x38, R11, 0xf8, !PT ;  /* 0x0000003807047812 */ /* 0x000fc800078ef80b */
[----:B------:R-:W-:-:S05]  /*49d0*/  LOP3.LUT R4, R4, R6, RZ, 0x3c, !PT ;  /* 0x0000000604047212 */ /* 0x000fca00078e3cff */
[----:B-----5:R-:W-:Y:S02]  /*49e0*/  IMAD.IADD R7, R5, 0x1, R4 ;  /* 0x0000000105077824 */ /* 0x020fe400078e0204 */
[C---:B------:R-:W-:Y:S02]  /*49f0*/  IMAD R5, R22.reuse, 0x2000, R0 ;  /* 0x0000200016057824 */ /* 0x040fe400078e0200 */
[----:B------:R-:W-:Y:S02]  /*4a00*/  IMAD R7, R22, 0x2000, R7 ;  /* 0x0000200016077824 */ /* 0x000fe400078e0207 */
[--C-:B------:R-:W-:Y:S02]  /*4a10*/  IMAD R5, R5, 0x2, R2.reuse ;  /* 0x0000000205057824 */ /* 0x100fe400078e0202 */
[----:B---3--:R-:W-:-:S04]  /*4a20*/  IMAD R12, R7, 0x2, R2 ;  /* 0x00000002070c7824 */ /* 0x008fc800078e0202 */
[----:B------:R-:W1:Y:S04]  /*4a30*/  LDS.128 R4, [R5+0xe400] ;  /* 0x00e4000005047984 */ /* 0x000e680000000c00 */
[----:B------:R-:W2:Y:S01]  /*4a40*/  LDS.128 R12, [R12+0xe400] ;  /* 0x00e400000c0c7984 */ /* 0x000ea20000000c00 */
[----:B------:R-:W-:Y:S05]  /*4a50*/  @P3 BRA `(.L_x_15514) ;  /* 0x00000004005c3947 */ /* 0x000fea0003800000 */
[----:B------:R-:W-:Y:S02]  /*4a60*/  SHF.R.U64 R34, R38, 0x10, R39 ;  /* 0x0000001026227819 */ /* 0x000fe40000001227 */
[----:B-1----:R-:W-:Y:S01]  /*4a70*/  MOV R38, R4 ;  /* 0x0000000400267202 */ /* 0x002fe20000000f00 */
[----:B--2---:R-:W-:Y:S01]  /*4a80*/  IMAD.MOV.U32 R4, RZ, RZ, R13 ;  /* 0x000000ffff047224 */ /* 0x004fe200078e000d */
[----:B------:R-:W-:Y:S01]  /*4a90*/  SHF.R.U32.HI R44, RZ, 0x10, R41 ;  /* 0x00000010ff2c7819 */ /* 0x000fe20000011629 */
[----:B------:R-:W-:Y:S01]  /*4aa0*/  IMAD.MOV.U32 R13, RZ, RZ, R7 ;  /* 0x000000ffff0d7224 */ /* 0x000fe200078e0007 */
[--C-:B------:R-:W-:Y:S01]  /*4ab0*/  SHF.R.U64 R35, R36, 0x10, R37.reuse ;  /* 0x0000001024237819 */ /* 0x100fe20000001225 */
[----:B------:R-:W-:Y:S01]  /*4ac0*/  HADD2.F32 R7, -RZ, R5.H1_H1 ;  /* 0x30000005ff077230 */ /* 0x000fe20000004100 */
        /* <DEDUP_REMOVED lines=9> */
[----:B------:R-:W-:-:S02]  /*4b60*/  HADD2.F32 R43, -RZ, R92.H1_H1 ;  /* 0x3000005cff2b7230 */ /* 0x000fc40000004100 */
[----:B------:R-:W-:Y:S02]  /*4b70*/  HADD2.F32 R15, -RZ, R4.H1_H1 ;  /* 0x30000004ff0f7230 */ /* 0x000fe40000004100 */
[----:B------:R-:W-:Y:S02]  /*4b80*/  HADD2.F32 R4, -RZ, R5.H0_H0 ;  /* 0x20000005ff047230 */ /* 0x000fe40000004100 */
[-C--:B------:R-:W-:Y:S01]  /*4b90*/  FMUL.FTZ R5, R12, R43.reuse ;  /* 0x0000002b0c057220 */ /* 0x080fe20000410000 */
[----:B------:R-:W-:Y:S02]  /*4ba0*/  HADD2.F32 R41, -RZ, R92.H0_H0 ;  /* 0x2000005cff297230 */ /* 0x000fe40000004100 */
        /* <DEDUP_REMOVED lines=11> */
[----:B------:R-:W-:Y:S02]  /*4c60*/  HADD2.F32 R15, -RZ, R13.H0_H0 ;  /* 0x2000000dff0f7230 */ /* 0x000fe40000004100 */
[----:B------:R-:W-:Y:S02]  /*4c70*/  HADD2.F32 R42, -RZ, R40.H1_H1 ;  /* 0x30000028ff2a7230 */ /* 0x000fe40000004100 */
[-C--:B------:R-:W-:Y:S01]  /*4c80*/  FMUL.FTZ R78, R41, R46.reuse ;  /* 0x0000002e294e7220 */ /* 0x080fe20000410000 */
[----:B------:R-:W-:Y:S02]  /*4c90*/  HADD2.F32 R45, -RZ, R45.H0_H0 ;  /* 0x2000002dff2d7230 */ /* 0x000fe40000004100 */
[----:B------:R-:W-:Y:S01]  /*4ca0*/  FMUL.FTZ R46, R15, R46 ;  /* 0x0000002e0f2e7220 */ /* 0x000fe20000410000 */
[----:B------:R-:W-:-:S02]  /*4cb0*/  HADD2.F32 R40, -RZ, R13.H1_H1 ;  /* 0x3000000dff287230 */ /* 0x000fc40000004100 */
[----:B------:R-:W-:Y:S02]  /*4cc0*/  HADD2.F32 R44, -RZ, R91.H0_H0 ;  /* 0x2000005bff2c7230 */ /* 0x000fe40000004100 */
[-C--:B------:R-:W-:Y:S01]  /*4cd0*/  FMUL.FTZ R79, R42, R45.reuse ;  /* 0x0000002d2a4f7220 */ /* 0x080fe20000410000 */
[----:B------:R-:W-:Y:S02]  /*4ce0*/  HADD2.F32 R43, -RZ, R47.H0_H0 ;  /* 0x2000002fff2b7230 */ /* 0x000fe40000004100 */
[----:B------:R-:W-:Y:S01]  /*4cf0*/  FMUL.FTZ R45, R40, R45 ;  /* 0x0000002d282d7220 */ /* 0x000fe20000410000 */
[----:B------:R-:W-:Y:S02]  /*4d00*/  HADD2.F32 R35, -RZ, R35.H0_H0 ;  /* 0x20000023ff237230 */ /* 0x000fe40000004100 */
[-C--:B------:R-:W-:Y:S01]  /*4d10*/  FFMA.FTZ R47, R41, R44.reuse, R46 ;  /* 0x0000002c292f7223 */ /* 0x080fe2000001002e */
[----:B------:R-:W-:Y:S01]  /*4d20*/  FFMA.FTZ R13, R15, R44, -R78 ;  /* 0x0000002c0f0d7223 */ /* 0x000fe2000001084e */
[----:B------:R-:W-:-:S02]  /*4d30*/  HADD2.F32 R41, -RZ, R37.H0_H0 ;  /* 0x20000025ff297230 */ /* 0x000fc40000004100 */
[-C--:B------:R-:W-:Y:S01]  /*4d40*/  FFMA.FTZ R80, R42, R43.reuse, R45 ;  /* 0x0000002b2a507223 */ /* 0x080fe2000001002d */
[--C-:B------:R-:W-:Y:S02]  /*4d50*/  HADD2.F32 R37, -RZ, R39.reuse.H0_H0 ;  /* 0x20000027ff257230 */ /* 0x100fe40000004100 */
[----:B------:R-:W-:Y:S01]  /*4d60*/  FFMA.FTZ R78, R40, R43, -R79 ;  /* 0x0000002b284e7223 */ /* 0x000fe2000001084f */
[--C-:B------:R-:W-:Y:S02]  /*4d70*/  HADD2.F32 R15, -RZ, R38.reuse.H0_H0 ;  /* 0x20000026ff0f7230 */ /* 0x100fe40000004100 */
[----:B------:R-:W-:Y:S02]  /*4d80*/  HADD2.F32 R39, -RZ, R39.H1_H1 ;  /* 0x30000027ff277230 */ /* 0x000fe40000004100 */
[----:B------:R-:W-:Y:S01]  /*4d90*/  HADD2.F32 R38, -RZ, R38.H1_H1 ;  /* 0x30000026ff267230 */ /* 0x000fe20000004100 */
[----:B------:R-:W-:Y:S01]  /*4da0*/  F2FP.F16.F32.PACK_AB R78, R78, R13 ;  /* 0x0000000d4e4e723e */ /* 0x000fe200000000ff */
[----:B------:R-:W-:-:S02]  /*4db0*/  HADD2.F32 R42, -RZ, R88.H0_H0 ;  /* 0x20000058ff2a7230 */ /* 0x000fc40000004100 */
[-C--:B------:R-:W-:Y:S01]  /*4dc0*/  FMUL.FTZ R43, R39, R41.reuse ;  /* 0x00000029272b7220 */ /* 0x080fe20000410000 */
[----:B------:R-:W-:Y:S02]  /*4dd0*/  HADD2.F32 R40, -RZ, R90.H0_H0 ;  /* 0x2000005aff287230 */ /* 0x000fe40000004100 */
[C---:B------:R-:W-:Y:S01]  /*4de0*/  FMUL.FTZ R46, R38.reuse, R41 ;  /* 0x00000029262e7220 */ /* 0x040fe20000410000 */
[----:B------:R-:W-:Y:S02]  /*4df0*/  HADD2.F32 R88, -RZ, R88.H1_H1 ;  /* 0x30000058ff587230 */ /* 0x000fe40000004100 */
[-C--:B------:R-:W-:Y:S01]  /*4e00*/  FMUL.FTZ R44, R37, R42.reuse ;  /* 0x0000002a252c7220 */ /* 0x080fe20000410000 */
        /* <DEDUP_REMOVED lines=11> */
[----:B------:R-:W-:Y:S01]  /*4ec0*/  HADD2.F32 R6, -RZ, R6.H1_H1 ;  /* 0x30000006ff067230 */ /* 0x000fe20000004100 */
[----:B------:R-:W-:Y:S01]  /*4ed0*/  F2FP.F16.F32.PACK_AB R12, R41, R42 ;  /* 0x0000002a290c723e */ /* 0x000fe200000000ff */
        /* <DEDUP_REMOVED lines=15> */
.L_x_15514:
[----:B------:R-:W-:Y:S05]  /*4fd0*/  BSYNC B1 ;  /* 0x0000000000017941 */ /* 0x000fea0003800000 */
.L_x_15513:
[----:B------:R-:W-:Y:S01]  /*4fe0*/  ISETP.GE.AND P3, PT, R11, R87, PT ;  /* 0x000000570b00720c */ /* 0x000fe20003f66270 */
[----:B-1----:R1:W-:Y:S02]  /*4ff0*/  ST.E.128 desc[UR40][R32.64], R4 ;  /* 0x0000000420007985 */ /* 0x0023e4000c101d28 */
[----:B-1----:R-:W-:Y:S01]  /*5000*/  MOV R4, R84 ;  /* 0x0000005400047202 */ /* 0x002fe20000000f00 */
[----:B------:R-:W-:-:S09]  /*5010*/  IMAD.MOV.U32 R5, RZ, RZ, R85 ;  /* 0x000000ffff057224 */ /* 0x000fd200078e0055 */
[----:B------:R-:W-:Y:S05]  /*5020*/  @P3 BRA `(.L_x_15495) ;  /* 0x00000004001c3947 */ /* 0x000fea0003800000 */
[----:B------:R-:W-:-:S05]  /*5030*/  IMAD.WIDE R4, R11, 0x2, R4 ;  /* 0x000000020b047825 */ /* 0x000fca00078e0204 */
[----:B--2---:R1:W-:Y:S01]  /*5040*/  ST.E.128 desc[UR40][R4.64], R12 ;  /* 0x0000000c04007985 */ /* 0x0043e2000c101d28 */
[----:B------:R-:W-:Y:S05]  /*5050*/  BRA `(.L_x_15495) ;  /* 0x0000000400107947 */ /* 0x000fea0003800000 */
.L_x_15476:
[----:B------:R-:W2:Y:S02]  /*5060*/  LDL R4, [R1] ;  /* 0x0000000001047983 */ /* 0x000ea40000100800 */
[----:B--2---:R-:W-:-:S13]  /*5070*/  ISETP.NE.AND P5, PT, R4, 0x3, PT ;  /* 0x000000030400780c */ /* 0x004fda0003fa5270 */
[----:B------:R-:W-:Y:S05]  /*5080*/  @!P5 BRA `(.L_x_15515) ;  /* 0x000000000004d947 */ /* 0x000fea0003800000 */
[----:B------:R-:W-:Y:S01]  /*5090*/  BPT.TRAP 0x1 ;  /* 0x000000040000795c */ /* 0x000fe20000300000 */
.L_x_15515:
[----:B------:R-:W2:Y:S01]  /*50a0*/  LDL R4, [R1+0x4] ;  /* 0x0000040001047983 */ /* 0x000ea20000100800 */
[----:B------:R-:W-:Y:S01]  /*50b0*/  IMAD R68, R22, 0x8, R2 ;  /* 0x0000000816447824 */ /* 0x000fe200078e0202 */
[----:B------:R-:W-:Y:S01]  /*50c0*/  BSSY B1, `(.L_x_15516) ;  /* 0x0000005000017945 */ /* 0x000fe20003800000 */
[----:B------:R-:W-:Y:S02]  /*50d0*/  SHF.R.S32.HI R73, RZ, 0x1f, R72 ;  /* 0x0000001fff497819 */ /* 0x000fe40000011448 */
[----:B--2---:R-:W-:-:S04]  /*50e0*/  SHF.L.U32 R77, R4, 0x1f, RZ ;  /* 0x0000001f044d7819 */ /* 0x004fc800000006ff */
[----:B------:R-:W0:Y:S02]  /*50f0*/  SYNCS.PHASECHK.TRANS64.TRYWAIT P3, [R68+URZ+0x16890], R77 ;  /* 0x0168904d440075a7 */ /* 0x000e24000806017f */
[----:B0-----:R-:W-:Y:S05]  /*5100*/  @!P3 BRA `(.L_x_15517) ;  /* 0x00000158000cb947 */ /* 0x001fea0003800000 */
.L_x_15756:
[----:B------:R-:W-:Y:S05]  /*5110*/  BSYNC B1 ;  /* 0x0000000000017941 */ /* 0x000fea0003800000 */
.L_x_15516:
        /* <DEDUP_REMOVED lines=25> */
.L_x_15760:
        /* <DEDUP_REMOVED lines=13> */
.L_x_15520:
[----:B------:R-:W-:Y:S05]  /*5380*/  BSYNC B1 ;  /* 0x0000000000017941 */ /* 0x000fea0003800000 */
.L_x_15519:
[----:B------:R-:W-:-:S03]  /*5390*/  UMOV UR4, 0xffffffff ;  /* 0xffffffff00047882 */ /* 0x000fc60000000000 */
[----:B------:R-:W-:Y:S05]  /*53a0*/  BRA.DIV UR4, `(.L_x_15521) ;  /* 0x0000015604c47947 */ /* 0x000fea000b800000 */
[----:B--2-4-:R2:W4:Y:S04]  /*53b0*/  SHFL.IDX PT, R5, R33, 0x1, 0x1c1f ;  /* 0x003c1f0021057f89 */ /* 0x01452800000e0000 */
[----:B---3--:R2:W3:Y:S02]  /*53c0*/  SHFL.IDX PT, R7, R32, 0x1, 0x1c1f ;  /* 0x003c1f0020077f89 */ /* 0x0084e400000e0000 */
.L_x_15764:
        /* <DEDUP_REMOVED lines=13> */
.L_x_15495:
[----:B------:R-:W-:Y:S05]  /*54a0*/  BSYNC B0 ;  /* 0x0000000000007941 */ /* 0x000fea0003800000 */
.L_x_15475:
[----:B01234-:R-:W0:Y:S01]  /*54b0*/  S2R R4, SR_TID.X ;  /* 0x0000000000047919 */ /* 0x01fe220000002100 */
[----:B------:R-:W-:Y:S01]  /*54c0*/  @!PT LDS RZ, [RZ] ;  /* 0x00000000fffff984 */ /* 0x000fe20000000800 */
[----:B------:R-:W-:Y:S01]  /*54d0*/  @!PT LDS RZ, [RZ] ;  /* 0x00000000fffff984 */ /* 0x000fe20000000800 */
[----:B------:R-:W-:Y:S01]  /*54e0*/  @!PT LDS RZ, [RZ] ;  /* 0x00000000fffff984 */ /* 0x000fe20000000800 */
[----:B------:R-:W-:Y:S01]  /*54f0*/  @!PT LDS RZ, [RZ] ;  /* 0x00000000fffff984 */ /* 0x000fe20000000800 */
[----:B------:R1:W-:Y:S06]  /*5500*/  MEMBAR.ALL.CTA ;  /* 0x0000000000007992 */ /* 0x0003ec0000008000 */
[----:B-1----:R-:W1:Y:S01]  /*5510*/  FENCE.VIEW.ASYNC.S ;  /* 0x00000000000073c6 */ /* 0x002e620000000000 */
[----:B------:R-:W-:Y:S05]  /*5520*/  WARPSYNC.ALL ;  /* 0x0000000000007948 */ /* 0x000fea0003800000 */
[----:B------:R-:W-:Y:S01]  /*5530*/  BSSY B0, `(.L_x_15522) ;  /* 0x0000008000007945 */ /* 0x000fe20003800000 */
[----:B-1----:R1:W-:Y:S01]  /*5540*/  BAR.SYNC.DEFER_BLOCKING R76, 0x80 ;  /* 0x0002004c0000751d */ /* 0x0023e20000010000 */
[----:B0-----:R-:W-:-:S13]  /*5550*/  LOP3.LUT P3, RZ, R4, 0x7f, RZ, 0xc0, !PT ;  /* 0x0000007f04ff7812 */ /* 0x001fda000786c0ff */
[----:B------:R-:W-:-:S05]  /*5560*/  @!P3 VIADD R4, R68, 0x168a0 ;  /* 0x000168a04404b836 */ /* 0x000fca0000000000 */
[----:B------:R-:W-:-:S04]  /*5570*/  @!P3 PRMT R4, RZ, 0x654, R4 ;  /* 0x00000654ff04b816 */ /* 0x000fc80000000004 */
[----:B------:R1:W-:Y:S01]  /*5580*/  @!P3 SYNCS.ARRIVE.TRANS64.RED.A1T0 RZ, [R4+URZ], RZ ;  /* 0x000000ff04ffb9a7 */ /* 0x0003e2000810043f */
[----:B------:R-:W-:Y:S05]  /*5590*/  @!P5 BRA `(.L_x_15523) ;  /* 0x000000000004d947 */ /* 0x000fea0003800000 */
[----:B------:R-:W-:Y:S01]  /*55a0*/  BPT.TRAP 0x1 ;  /* 0x000000040000795c */ /* 0x000fe20000300000 */
.L_x_15523:
[----:B------:R-:W-:Y:S05]  /*55b0*/  BSYNC B0 ;  /* 0x0000000000007941 */ /* 0x000fea0003800000 */
.L_x_15522:
[----:B------:R-:W0:Y:S01]  /*55c0*/  SYNCS.PHASECHK.TRANS64.TRYWAIT P4, [R68+URZ+0x168b0], R77 ;  /* 0x0168b04d440075a7 */ /* 0x000e22000808017f */
[----:B------:R-:W-:Y:S01]  /*55d0*/  ULDC UR36, c[0x0][0x2f4] ;  /* 0x0000bd0000247ab9 */ /* 0x000fe20000000800 */
[----:B------:R-:W-:Y:S04]  /*55e0*/  BSSY B0, `(.L_x_15524) ;  /* 0x0000002000007945 */ /* 0x000fe80003800000 */
[----:B0-----:R-:W-:Y:S05]  /*55f0*/  @!P4 BRA `(.L_x_15525) ;  /* 0x00000154007cc947 */ /* 0x001fea0003800000 */
.L_x_15765:
[----:B------:R-:W-:Y:S05]  /*5600*/  BSYNC B0 ;  /* 0x0000000000007941 */ /* 0x000fea0003800000 */
.L_x_15524:
[----:B------:R-:W-:Y:S01]  /*5610*/  ULDC.64 UR4, c[0x0][0x328] ;  /* 0x0000ca0000047ab9 */ /* 0x000fe20000000a00 */
[----:B------:R-:W-:Y:S01]  /*5620*/  ULDC.64 UR6, c[0x0][0x318] ;  /* 0x0000c60000067ab9 */ /* 0x000fe20000000a00 */
[----:B------:R-:W-:Y:S01]  /*5630*/  IMAD R73, R73, UR4, RZ ;  /* 0x0000000449497c24 */ /* 0x000fe2000f8e02ff */
[----:B------:R-:W-:Y:S01]  /*5640*/  BSSY B0, `(.L_x_15526) ;  /* 0x000001d000007945 */ /* 0x000fe20003800000 */
[----:B-1----:R-:W-:-:S04]  /*5650*/  IMAD.WIDE.U32 R4, R72, UR4, RZ ;  /* 0x0000000448047c25 */ /* 0x002fc8000f8e00ff */
[----:B------:R-:W-:Y:S01]  /*5660*/  IMAD R73, R72, UR5, R73 ;  /* 0x0000000548497c24 */ /* 0x000fe2000f8e0249 */
[----:B------:R-:W-:Y:S01]  /*5670*/  ULDC.64 UR4, c[0x0][0x338] ;  /* 0x0000ce0000047ab9 */ /* 0x000fe20000000a00 */
[----:B------:R-:W-:Y:S02]  /*5680*/  IMAD.IADD R75, R75, 0x1, -R155 ;  /* 0x000000014b4b7824 */ /* 0x000fe400078e0a9b */
[----:B------:R-:W-:Y:S01]  /*5690*/  IMAD R74, R74, UR4, RZ ;  /* 0x000000044a4a7c24 */ /* 0x000fe2000f8e02ff */
[----:B------:R-:W-:-:S03]  /*56a0*/  IADD3 R5, R5, R73, RZ ;  /* 0x0000004905057210 */ /* 0x000fc60007ffe0ff */
        /* <DEDUP_REMOVED lines=22> */
.L_x_15527:
[----:B------:R-:W-:Y:S05]  /*5810*/  BSYNC B0 ;  /* 0x0000000000007941 */ /* 0x000fea0003800000 */
.L_x_15526:
        /* <DEDUP_REMOVED lines=15> */
.L_x_15529:
[----:B------:R-:W-:Y:S05]  /*5910*/  BSYNC B0 ;  /* 0x0000000000007941 */ /* 0x000fea0003800000 */
.L_x_15528:
[----:B-1-3--:R-:W3:Y:S01]  /*5920*/  LDL.LU R5, [R1+0x4] ;  /* 0x0000040001057983 */ /* 0x00aee20000300800 */
        /* <DEDUP_REMOVED lines=15> */
[----:B---3--:R-:W-:-:S05]  /*5a20*/  LOP3.LUT R5, R5, R4, RZ, 0x3c, !PT ;  /* 0x0000000405057212 */ /* 0x008fca00078e3cff */
[----:B------:R0:W-:Y:S01]  /*5a30*/  STL [R1+0x4], R5 ;  /* 0x0000040501007387 */ /* 0x0001e20000100800 */
[----:B------:R-:W-:Y:S05]  /*5a40*/  @P4 BRA `(.L_x_15530) ;  /* 0xffffffc800104947 */ /* 0x000fea000383ffff */
[----:B0-----:R-:W0:Y:S01]  /*5a50*/  S2R R5, SR_TID.X ;  /* 0x0000000000057919 */ /* 0x001e220000002100 */
[----:B------:R-:W-:Y:S02]  /*5a60*/  PLOP3.LUT P0, PT, PT, PT, PT, 0x8, 0x0 ;  /* 0x000000000000781c */ /* 0x000fe40003f0e170 */
[----:B0-----:R-:W-:-:S04]  /*5a70*/  SHF.R.U32.HI R5, RZ, 0x7, R5 ;  /* 0x00000007ff057819 */ /* 0x001fc80000011605 */
[----:B------:R-:W-:-:S13]  /*5a80*/  ISETP.NE.AND P4, PT, R5, 0x1, PT ;  /* 0x000000010500780c */ /* 0x000fda0003f85270 */
[----:B------:R-:W-:Y:S06]  /*5a90*/  @!P4 BAR.ARV 0x9, 0x100 ;  /* 0x024400000000cb1d */ /* 0x000fec0000002000 */
.L_x_15470:
[----:B------:R-:W3:Y:S01]  /*5aa0*/  LDL R3, [R1+0x2c] ;  /* 0x00002c0001037983 */ /* 0x000ee20000100800 */
[----:B------:R-:W0:Y:S01]  /*5ab0*/  LDC R0, c[0x0][0x448] ;  /* 0x00011200ff007b82 */ /* 0x000e220000000800 */
[----:B------:R-:W-:Y:S02]  /*5ac0*/  MOV R88, RZ ;  /* 0x000000ff00587202 */ /* 0x000fe40000000f00 */
[----:B0-----:R-:W-:-:S13]  /*5ad0*/  ISETP.NE.AND P1, PT, R0, 0x1, PT ;  /* 0x000000010000780c */ /* 0x001fda0003f25270 */
[----:B------:R-:W0:Y:S08]  /*5ae0*/  @P1 LDC R0, c[0x0][0x44c] ;  /* 0x00011300ff001b82 */ /* 0x000e300000000800 */
[----:B------:R-:W1:Y:S01]  /*5af0*/  @P1 LDC R5, c[0x0][0x450] ;  /* 0x00011400ff051b82 */ /* 0x000e620000000800 */
[----:B---3--:R-:W-:-:S04]  /*5b00*/  VIADD R3, R3, 0xbf ;  /* 0x000000bf03037836 */ /* 0x008fc80000000000 */
        /* <DEDUP_REMOVED lines=12> */
.L_x_15531:
[----:B------:R-:W-:Y:S04]  /*5bd0*/  BSSY B0, `(.L_x_15532) ;  /* 0x0000020000007945 */ /* 0x000fe80003800000 */
        /* <DEDUP_REMOVED lines=31> */
.L_x_15533:
[----:B------:R-:W-:Y:S05]  /*5dd0*/  BSYNC B0 ;  /* 0x0000000000007941 */ /* 0x000fea0003800000 */
.L_x_15532:
        /* <DEDUP_REMOVED lines=19> */
[----:B---3--:R-:W-:-:S05]  /*5f10*/  IMAD R0, R0, R88, RZ ;  /* 0x0000005800007224 */ /* 0x008fca00078e02ff */
        /* <DEDUP_REMOVED lines=13> */
.L_x_15768:
        /* <DEDUP_REMOVED lines=16> */
[----:B-1----:R0:W1:Y:S01]  /*60f0*/  LDC.64 R14, c[0x4][R0] ;  /* 0x01000000000e7b82 */ /* 0x0020620000000a00 */
[----:B------:R-:W-:Y:S01]  /*6100*/  MOV R5, UR5 ;  /* 0x0000000500057c02 */ /* 0x000fe20008000f00 */
[----:B------:R-:W-:Y:S01]  /*6110*/  ULDC.64 UR4, c[0x4][0x28] ;  /* 0x01000a0000047ab9 */ /* 0x000fe20000000a00 */
[----:B------:R-:W-:Y:S01]  /*6120*/  IMAD.U32 R6, RZ, RZ, UR6 ;  /* 0x00000006ff067e24 */ /* 0x000fe2000f8e00ff */
[----:B--2---:R-:W-:Y:S01]  /*6130*/  MOV R13, RZ ;  /* 0x000000ff000d7202 */ /* 0x004fe20000000f00 */
[----:B------:R-:W-:Y:S02]  /*6140*/  IMAD.U32 R7, RZ, RZ, UR7 ;  /* 0x00000007ff077e24 */ /* 0x000fe4000f8e00ff */
[----:B------:R-:W-:-:S02]  /*6150*/  IMAD.U32 R10, RZ, RZ, UR4 ;  /* 0x00000004ff0a7e24 */ /* 0x000fc4000f8e00ff */
[----:B----4-:R-:W-:Y:S02]  /*6160*/  IMAD.U32 R11, RZ, RZ, UR5 ;  /* 0x00000005ff0b7e24 */ /* 0x010fe4000f8e00ff */
[----:B------:R-:W-:Y:S02]  /*6170*/  IMAD.MOV.U32 R8, RZ, RZ, 0x70 ;  /* 0x00000070ff087424 */ /* 0x000fe400078e00ff */
[----:B0-----:R-:W-:-:S07]  /*6180*/  IMAD.MOV.U32 R12, RZ, RZ, 0x1 ;  /* 0x00000001ff0c7424 */ /* 0x001fce00078e00ff */
[----:B------:R-:W-:-:S07]  /*6190*/  LEPC R20, `(.L_x_15537) ;  /* 0x000000001014794e */ /* 0x000fce0000000000 */
[----:B-1---5:R-:W-:Y:S05]  /*61a0*/  CALL.ABS.NOINC R14 ;  /* 0x000000000e007343 */ /* 0x022fea0003c00000 */
.L_x_15537:
[----:B------:R-:W-:Y:S05]  /*61b0*/  BSYNC B6 ;  /* 0x0000000000067941 */ /* 0x000fea0003800000 */
.L_x_15536:
[----:B------:R-:W-:Y:S02]  /*61c0*/  ULDC UR4, c[0x0][0x3f4] ;  /* 0x0000fd0000047ab9 */ /* 0x000fe40000000800 */
[----:B------:R-:W-:-:S13]  /*61d0*/  ISETP.LT.AND P0, PT, RZ, UR4, PT ;  /* 0x00000004ff007c0c */ /* 0x000fda000bf01270 */
[----:B------:R-:W-:Y:S05]  /*61e0*/  @P0 BRA `(.L_x_15538) ;  /* 0x0000000000400947 */ /* 0x000fea0003800000 */
[----:B------:R-:W3:Y:S02]  /*61f0*/  LDL R20, [R1+0x5c] ;  /* 0x00005c0001147983 */ /* 0x000ee40000100800 */
[----:B---3--:R-:W-:-:S04]  /*6200*/  LEA.HI R0, R20, R20, RZ, 0x1 ;  /* 0x0000001414007211 */ /* 0x008fc800078f08ff */
[----:B------:R-:W-:-:S05]  /*6210*/  LOP3.LUT R0, R0, 0xfffffffe, RZ, 0xc0, !PT ;  /* 0xfffffffe00007812 */ /* 0x000fca00078ec0ff */
[----:B------:R-:W-:-:S05]  /*6220*/  IMAD.IADD R0, R20, 0x1, -R0 ;  /* 0x0000000114007824 */ /* 0x000fca00078e0a00 */
[----:B------:R-:W-:-:S04]  /*6230*/  SHF.L.U32 R3, R0, 0x1f, RZ ;  /* 0x0000001f00037819 */ /* 0x000fc800000006ff */
[----:B------:R0:W3:Y:S03]  /*6240*/  SYNCS.PHASECHK.TRANS64.TRYWAIT P0, [R2+URZ+0x16800], R3 ;  /* 0x01680003020075a7 */ /* 0x0000e6000800017f */
[----:B---3--:R-:W-:Y:S05]  /*6250*/  @!P0 NANOSLEEP.SYNCS 0x989680 ;  /* 0x009896800000895d */ /* 0x008fea0003900000 */
[----:B------:R-:W3:Y:S01]  /*6260*/  @!P0 SYNCS.PHASECHK.TRANS64 P0, [R2+URZ+0x16800], R3 ;  /* 0x01680003020085a7 */ /* 0x000ee2000800007f */
[----:B------:R-:W-:Y:S04]  /*6270*/  BSSY B0, `(.L_x_15539) ;  /* 0x0000006000007945 */ /* 0x000fe80003800000 */
[----:B---3--:R-:W-:Y:S05]  /*6280*/  @P0 BRA `(.L_x_15540) ;  /* 0x0000000000100947 */ /* 0x008fea0003800000 */
.L_x_15541:
[----:B---3--:R3:W0:Y:S02]  /*6290*/  SYNCS.PHASECHK.TRANS64.TRYWAIT P0, [R2+URZ+0x16800], R3 ;  /* 0x01680003020075a7 */ /* 0x008624000800017f */
[----:B0-----:R-:W-:Y:S05]  /*62a0*/  @!P0 NANOSLEEP.SYNCS 0x989680 ;  /* 0x009896800000895d */ /* 0x001fea0003900000 */
[----:B------:R-:W0:Y:S02]  /*62b0*/  @!P0 SYNCS.PHASECHK.TRANS64 P0, [R2+URZ+0x16800], R3 ;  /* 0x01680003020085a7 */ /* 0x000e24000800007f */
[----:B0-----:R-:W-:Y:S05]  /*62c0*/  @!P0 BRA `(.L_x_15541) ;  /* 0xfffffffc00f08947 */ /* 0x001fea000383ffff */
.L_x_15540:
[----:B------:R-:W-:Y:S05]  /*62d0*/  BSYNC B0 ;  /* 0x0000000000007941 */ /* 0x000fea0003800000 */
.L_x_15539:
[----:B------:R-:W-:Y:S05]  /*62e0*/  BRA `(.L_x_15542) ;  /* 0x0000002c00947947 */ /* 0x000fea0003800000 */
.L_x_15538:
        /* <DEDUP_REMOVED lines=18> */
[----:B-1----:R0:W1:Y:S01]  /*6410*/  LDC.64 R14, c[0x4][R0] ;  /* 0x01000000000e7b82 */ /* 0x0020620000000a00 */
[----:B------:R-:W-:Y:S01]  /*6420*/  IMAD.U32 R5, RZ, RZ, UR5 ;  /* 0x00000005ff057e24 */ /* 0x000fe2000f8e00ff */
[----:B------:R-:W-:Y:S01]  /*6430*/  ULDC.64 UR4, c[0x4][0x20] ;  /* 0x0100080000047ab9 */ /* 0x000fe20000000a00 */
[----:B------:R-:W-:Y:S01]  /*6440*/  IMAD.U32 R6, RZ, RZ, UR6 ;  /* 0x00000006ff067e24 */ /* 0x000fe2000f8e00ff */
[----:B------:R-:W-:Y:S01]  /*6450*/  MOV R7, UR7 ;  /* 0x0000000700077c02 */ /* 0x000fe20008000f00 */
[----:B------:R-:W-:Y:S02]  /*6460*/  IMAD.U32 R10, RZ, RZ, UR4 ;  /* 0x00000004ff0a7e24 */ /* 0x000fe4000f8e00ff */
[----:B----4-:R-:W-:-:S02]  /*6470*/  IMAD.U32 R11, RZ, RZ, UR5 ;  /* 0x00000005ff0b7e24 */ /* 0x010fc4000f8e00ff */
[----:B------:R-:W-:Y:S02]  /*6480*/  IMAD.MOV.U32 R8, RZ, RZ, 0x70 ;  /* 0x00000070ff087424 */ /* 0x000fe400078e00ff */
[----:B------:R-:W-:Y:S02]  /*6490*/  IMAD.MOV.U32 R12, RZ, RZ, 0x1 ;  /* 0x00000001ff0c7424 */ /* 0x000fe400078e00ff */
[----:B0-2---:R-:W-:-:S07]  /*64a0*/  IMAD.MOV.U32 R13, RZ, RZ, RZ ;  /* 0x000000ffff0d7224 */ /* 0x005fce00078e00ff */
[----:B------:R-:W-:-:S07]  /*64b0*/  LEPC R20, `(.L_x_15544) ;  /* 0x000000001014794e */ /* 0x000fce0000000000 */
[----:B-1----:R-:W-:Y:S05]  /*64c0*/  CALL.ABS.NOINC R14 ;  /* 0x000000000e007343 */ /* 0x002fea0003c00000 */
.L_x_15544:
[----:B------:R-:W-:Y:S05]  /*64d0*/  BSYNC B6 ;  /* 0x0000000000067941 */ /* 0x000fea0003800000 */
.L_x_15543:
[----:B------:R-:W3:Y:S01]  /*64e0*/  LDL R20, [R1+0x2c] ;  /* 0x00002c0001147983 */ /* 0x000ee20000100800 */
[----:B------:R-:W-:Y:S01]  /*64f0*/  ULDC.U8 UR4, c[0x0][0x410] ;  /* 0x0001040000047ab9 */ /* 0x000fe20000000000 */
[----:B------:R-:W-:Y:S01]  /*6500*/  BSSY B0, `(.L_x_15545) ;  /* 0x00002bb000007945 */ /* 0x000fe20003800000 */
[----:B------:R-:W-:Y:S01]  /*6510*/  ISETP.NE.AND P0, PT, RZ, UR4, PT ;  /* 0x00000004ff007c0c */ /* 0x000fe2000bf05270 */
[----:B---3--:R-:W-:-:S12]  /*6520*/  IMAD.IADD R39, R155, 0x1, R20 ;  /* 0x000000019b277824 */ /* 0x008fd800078e0214 */
[----:B------:R-:W-:Y:S05]  /*6530*/  @!P0 BRA `(.L_x_15546) ;  /* 0x0000001400a08947 */ /* 0x000fea0003800000 */
[----:B------:R-:W3:Y:S01]  /*6540*/  LDL R37, [R1+0x8] ;  /* 0x0000080001257983 */ /* 0x000ee20000100800 */
[----:B------:R-:W0:Y:S01]  /*6550*/  LDC R38, c[0x0][0x448] ;  /* 0x00011200ff267b82 */ /* 0x000e220000000800 */
[----:B------:R-:W-:Y:S01]  /*6560*/  ULDC.64 UR4, c[0x0][0x3f8] ;  /* 0x0000fe0000047ab9 */ /* 0x000fe20000000a00 */
[----:B------:R-:W-:Y:S01]  /*6570*/  ULDC.64 UR6, c[0x0][0x408] ;  /* 0x0001020000067ab9 */ /* 0x000fe20000000a00 */
[----:B------:R-:W5:Y:S01]  /*6580*/  S2R R20, SR_TID.X ;  /* 0x0000000000147919 */ /* 0x000f620000002100 */
[----:B0-----:R-:W-:Y:S02]  /*6590*/  ISETP.NE.AND P0, PT, R38, 0x1, PT ;  /* 0x000000012600780c */ /* 0x001fe40003f05270 */
[----:B-----5:R-:W-:-:S11]  /*65a0*/  IADD3 R21, R20, -0x80, RZ ;  /* 0xffffff8014157810 */ /* 0x020fd60007ffe0ff */
[----:B------:R-:W0:Y:S01]  /*65b0*/  @P0 LDC R0, c[0x0][0x44c] ;  /* 0x00011300ff000b82 */ /* 0x000e220000000800 */
[----:B------:R-:W-:-:S04]  /*65c0*/  SHF.R.S32.HI R20, RZ, 0x1f, R21 ;  /* 0x0000001fff147819 */ /* 0x000fc80000011415 */
[----:B------:R-:W-:-:S03]  /*65d0*/  LEA.HI R20, R20, R21, RZ, 0x2 ;  /* 0x0000001514147211 */ /* 0x000fc600078f10ff */
[----:B------:R-:W5:Y:S01]  /*65e0*/  @P0 LDC R5, c[0x0][0x450] ;  /* 0x00011400ff050b82 */ /* 0x000f620000000800 */
[----:B------:R-:W-:-:S05]  /*65f0*/  LOP3.LUT R20, R20, 0xfffffffc, RZ, 0xc0, !PT ;  /* 0xfffffffc14147812 */ /* 0x000fca00078ec0ff */
[----:B------:R-:W-:-:S04]  /*6600*/  IMAD.IADD R20, R21, 0x1, -R20 ;  /* 0x0000000115147824 */ /* 0x000fc800078e0a14 */
[----:B------:R-:W-:-:S04]  /*6610*/  IMAD R3, R20, 0x60, R39 ;  /* 0x0000006014037824 */ /* 0x000fc800078e0227 */
[----:B0-----:R-:W-:-:S05]  /*6620*/  @P0 IMAD.HI.U32 R0, R3, R0, RZ ;  /* 0x0000000003000227 */ /* 0x001fca00078e00ff */
[----:B-----5:R-:W-:-:S04]  /*6630*/  @P0 SHF.R.U32.HI R3, RZ, R5, R0 ;  /* 0x00000005ff030219 */ /* 0x020fc80000011600 */
[----:B------:R-:W-:Y:S01]  /*6640*/  SHF.R.S32.HI R0, RZ, 0x1f, R3 ;  /* 0x0000001fff007819 */ /* 0x000fe20000011403 */
[----:B------:R-:W-:Y:S02]  /*6650*/  IMAD.MOV.U32 R8, RZ, RZ, R26 ;  /* 0x000000ffff087224 */ /* 0x000fe400078e001a */
[----:B------:R-:W-:Y:S02]  /*6660*/  IMAD.MOV.U32 R9, RZ, RZ, R31 ;  /* 0x000000ffff097224 */ /* 0x000fe400078e001f */
[C---:B------:R-:W-:Y:S02]  /*6670*/  IMAD R4, R0.reuse, UR4, RZ ;  /* 0x0000000400047c24 */ /* 0x040fe4000f8e02ff */
[----:B------:R-:W-:Y:S02]  /*6680*/  IMAD.MOV.U32 R10, RZ, RZ, R24 ;  /* 0x000000ffff0a7224 */ /* 0x000fe400078e0018 */
[----:B----4-:R-:W-:Y:S02]  /*6690*/  IMAD.MOV.U32 R11, RZ, RZ, R33 ;  /* 0x000000ffff0b7224 */ /* 0x010fe400078e0021 */
        /* <DEDUP_REMOVED lines=8> */
[----:B------:R-:W-:Y:S02]  /*6720*/  LEA R4, P0, R8, UR4, 0x1 ;  /* 0x0000000408047c11 */ /* 0x000fe4000f8008ff */
[----:B------:R-:W-:Y:S02]  /*6730*/  LEA R7, P1, R10, UR6, 0x1 ;  /* 0x000000060a077c11 */ /* 0x000fe4000f8208ff */
[----:B------:R-:W-:Y:S01]  /*6740*/  IADD3 R3, R11, R3, RZ ;  /* 0x000000030b037210 */ /* 0x000fe20007ffe0ff */
[----:B------:R-:W-:Y:S01]  /*6750*/  UMOV UR4, 0xffffffff ;  /* 0xffffffff00047882 */ /* 0x000fe20000000000 */
[----:B------:R-:W-:Y:S02]  /*6760*/  LEA.HI.X R6, R8, UR5, R5, 0x1, P0 ;  /* 0x0000000508067c11 */ /* 0x000fe400080f0c05 */
[----:B------:R-:W-:-:S02]  /*6770*/  LEA.HI.X R8, R10, UR7, R3, 0x1, P1 ;  /* 0x000000070a087c11 */ /* 0x000fc400088f0c03 */
[----:B---3--:R-:W-:Y:S01]  /*6780*/  SHF.R.S32.HI R36, RZ, 0x1f, R37 ;  /* 0x0000001fff247819 */ /* 0x008fe20000011425 */
[----:B------:R-:W-:Y:S06]  /*6790*/  BRA.DIV UR4, `(.L_x_15547) ;  /* 0x0000014604687947 */ /* 0x000fec000b800000 */
[----:B------:R0:W3:Y:S04]  /*67a0*/  SHFL.IDX PT, R3, R6, RZ, 0x1c1f ;  /* 0x001c1fff06037589 */ /* 0x0000e800000e0000 */
[----:B------:R0:W4:Y:S04]  /*67b0*/  SHFL.IDX PT, R0, R4, RZ, 0x1c1f ;  /* 0x001c1fff04007589 */ /* 0x00012800000e0000 */
[----:B------:R0:W0:Y:S04]  /*67c0*/  SHFL.IDX PT, R5, R8, RZ, 0x1c1f ;  /* 0x001c1fff08057589 */ /* 0x00002800000e0000 */
[----:B-1----:R1:W0:Y:S02]  /*67d0*/  SHFL.IDX PT, R14, R7, RZ, 0x1c1f ;  /* 0x001c1fff070e7589 */ /* 0x00222400000e0000 */
.L_x_15774:
[----:B------:R-:W5:Y:S01]  /*67e0*/  LDL R9, [R1+0xc] ;  /* 0x00000c0001097983 */ /* 0x000f620000100800 */
[----:B------:R-:W-:Y:S01]  /*67f0*/  BSSY B1, `(.L_x_15548) ;  /* 0x000001e000017945 */ /* 0x000fe20003800000 */
[----:B------:R-:W-:Y:S02]  /*6800*/  CS2R R32, SRZ ;  /* 0x0000000000207805 */ /* 0x000fe4000001ff00 */
[----:B------:R-:W-:Y:S02]  /*6810*/  CS2R R20, SRZ ;  /* 0x0000000000147805 */ /* 0x000fe4000001ff00 */
[----:B------:R-:W-:Y:S02]  /*6820*/  CS2R R30, SRZ ;  /* 0x00000000001e7805 */ /* 0x000fe4000001ff00 */
[----:B------:R-:W-:Y:S01]  /*6830*/  CS2R R24, SRZ ;  /* 0x0000000000187805 */ /* 0x000fe2000001ff00 */
[----:B-----5:R-:W-:-:S05]  /*6840*/  IMAD R38, R9, R38, RZ ;  /* 0x0000002609267224 */ /* 0x020fca00078e02ff */
[----:B------:R-:W-:-:S13]  /*6850*/  ISETP.GE.AND P0, PT, R39, R38, PT ;  /* 0x000000262700720c */ /* 0x000fda0003f06270 */
[----:B------:R-:W-:Y:S05]  /*6860*/  @P0 BRA `(.L_x_15549) ;  /* 0x0000000000580947 */ /* 0x000fea0003800000 */
[----:B------:R-:W-:Y:S01]  /*6870*/  ULDC UR4, c[0x0][0x3f4] ;  /* 0x0000fd0000047ab9 */ /* 0x000fe20000000800 */
[----:B----4-:R-:W-:Y:S01]  /*6880*/  IMAD.MOV.U32 R10, RZ, RZ, R0 ;  /* 0x000000ffff0a7224 */ /* 0x010fe200078e0000 */
[----:B------:R-:W-:Y:S01]  /*6890*/  ISETP.GE.AND P3, PT, R37, UR4, PT ;  /* 0x0000000425007c0c */ /* 0x000fe2000bf66270 */
[----:B---3--:R-:W-:Y:S01]  /*68a0*/  IMAD.MOV.U32 R11, RZ, RZ, R3 ;  /* 0x000000ffff0b7224 */ /* 0x008fe200078e0003 */
[----:B------:R-:W-:Y:S01]  /*68b0*/  ISETP.GE.AND P2, PT, R152, UR4, PT ;  /* 0x0000000498007c0c */ /* 0x000fe2000bf46270 */
[----:B0-----:R-:W-:Y:S01]  /*68c0*/  IMAD.MOV.U32 R15, RZ, RZ, R5 ;  /* 0x000000ffff0f7224 */ /* 0x001fe200078e0005 */
[----:B------:R-:W-:-:S09]  /*68d0*/  CS2R R30, SRZ ;  /* 0x00000000001e7805 */ /* 0x000fd2000001ff00 */
[C---:B------:R-:W-:Y:S01]  /*68e0*/  @!P3 IMAD.SHL.U32 R35, R37.reuse, 0x2, RZ ;  /* 0x000000022523b824 */ /* 0x040fe200078e00ff */
[----:B------:R-:W-:Y:S02]  /*68f0*/  @!P3 SHF.L.U64.HI R20, R37, 0x1, R36 ;  /* 0x000000012514b819 */ /* 0x000fe40000010224 */
[----:B------:R-:W-:Y:S02]  /*6900*/  CS2R R32, SRZ ;  /* 0x0000000000207805 */ /* 0x000fe4000001ff00 */
[----:B------:R-:W-:Y:S01]  /*6910*/  CS2R R24, SRZ ;  /* 0x0000000000187805 */ /* 0x000fe2000001ff00 */
[----:B------:R-:W-:Y:S01]  /*6920*/  @!P2 IMAD.WIDE R10, R152, 0x2, R10 ;  /* 0x00000002980aa825 */ /* 0x000fe200078e020a */
[-C--:B------:R-:W-:Y:S02]  /*6930*/  @!P3 IADD3 R26, P0, R0, R35.reuse, RZ ;  /* 0x00000023001ab210 */ /* 0x080fe40007f1e0ff */
[----:B------:R-:W-:Y:S01]  /*6940*/  @!P3 IADD3 R34, P1, R14, R35, RZ ;  /* 0x000000230e22b210 */ /* 0x000fe20007f3e0ff */
[----:B--2---:R-:W-:Y:S01]  /*6950*/  @!P2 IMAD.WIDE R12, R152, 0x2, R14 ;  /* 0x00000002980ca825 */ /* 0x004fe200078e020e */
[----:B------:R0:W5:Y:S03]  /*6960*/  @!P2 LD.E.64 R30, desc[UR40][R10.64] ;  /* 0x000000280a1ea980 */ /* 0x000166000c101b00 */
[--C-:B------:R-:W-:Y:S01]  /*6970*/  @!P3 IMAD.X R27, R3, 0x1, R20.reuse, P0 ;  /* 0x00000001031bb824 */ /* 0x100fe200000e0614 */
[----:B------:R0:W5:Y:S01]  /*6980*/  @!P2 LD.E.64 R32, desc[UR40][R12.64] ;  /* 0x000000280c20a980 */ /* 0x000162000c101b00 */
[----:B------:R-:W-:Y:S01]  /*6990*/  @!P3 IMAD.X R35, R5, 0x1, R20, P1 ;  /* 0x000000010523b824 */ /* 0x000fe200008e0614 */
[----:B------:R-:W-:-:S02]  /*69a0*/  CS2R R20, SRZ ;  /* 0x0000000000147805 */ /* 0x000fc4000001ff00 */
[----:B------:R0:W5:Y:S04]  /*69b0*/  @!P3 LD.E.64 R24, desc[UR40][R26.64] ;  /* 0x000000281a18b980 */ /* 0x000168000c101b00 */
[----:B------:R0:W5:Y:S02]  /*69c0*/  @!P3 LD.E.64 R20, desc[UR40][R34.64] ;  /* 0x000000282214b980 */ /* 0x000164000c101b00 */
.L_x_15549:
[----:B------:R-:W-:Y:S05]  /*69d0*/  BSYNC B1 ;  /* 0x0000000000017941 */ /* 0x000fea0003800000 */
.L_x_15548:
[----:B---3-5:R-:W-:Y:S01]  /*69e0*/  IMAD.MOV.U32 R3, RZ, RZ, R33 ;  /* 0x000000ffff037224 */ /* 0x028fe200078e0021 */
[----:B----4-:R-:W-:Y:S01]  /*69f0*/  MOV R0, R32 ;  /* 0x0000002000007202 */ /* 0x010fe20000000f00 */
[----:B0-----:R-:W-:Y:S01]  /*6a00*/  IMAD.MOV.U32 R5, RZ, RZ, R20 ;  /* 0x000000ffff057224 */ /* 0x001fe200078e0014 */
        /* <DEDUP_REMOVED lines=11> */
[----:B------:R-:W-:Y:S02]  /*6ac0*/  PRMT R47, R3, 0x5410, R5 ;  /* 0x00005410032f7816 */ /* 0x000fe40000000005 */
[----:B------:R-:W-:Y:S01]  /*6ad0*/  PRMT R35, R9, 0x7610, R35 ;  /* 0x0000761009237816 */ /* 0x000fe20000000023 */
[----:B------:R-:W-:Y:S06]  /*6ae0*/  BRA.DIV UR4, `(.L_x_15550) ;  /* 0x0000014604047947 */ /* 0x000fec000b800000 */
[----:B------:R0:W3:Y:S04]  /*6af0*/  SHFL.IDX PT, R3, R6, 0x1, 0x1c1f ;  /* 0x003c1f0006037f89 */ /* 0x0000e800000e0000 */
[----:B------:R0:W4:Y:S04]  /*6b00*/  SHFL.IDX PT, R0, R4, 0x1, 0x1c1f ;  /* 0x003c1f0004007f89 */ /* 0x00012800000e0000 */
[----:B------:R0:W0:Y:S04]  /*6b10*/  SHFL.IDX PT, R5, R8, 0x1, 0x1c1f ;  /* 0x003c1f0008057f89 */ /* 0x00002800000e0000 */
[----:B------:R0:W0:Y:S02]  /*6b20*/  SHFL.IDX PT, R14, R7, 0x1, 0x1c1f ;  /* 0x003c1f00070e7f89 */ /* 0x00002400000e0000 */
.L_x_15780:
[----:B0-----:R-:W5:Y:S04]  /*6b30*/  LDL R6, [R1+0x5c] ;  /* 0x00005c0001067983 */ /* 0x001f680000100800 */
[----:B------:R-:W3:Y:S01]  /*6b40*/  LDL R41, [R1+0x44] ;  /* 0x0000440001297983 */ /* 0x000ee20000100800 */
[----:B------:R-:W-:Y:S01]  /*6b50*/  VIADD R39, R39, 0x60 ;  /* 0x0000006027277836 */ /* 0x000fe20000000000 */
[----:B------:R-:W-:Y:S01]  /*6b60*/  BSSY B1, `(.L_x_15551) ;  /* 0x0000021000017945 */ /* 0x000fe20003800000 */
[----:B------:R-:W-:Y:S02]  /*6b70*/  CS2R R10, SRZ ;  /* 0x00000000000a7805 */ /* 0x000fe4000001ff00 */
[----:B--2---:R-:W-:Y:S02]  /*6b80*/  CS2R R12, SRZ ;  /* 0x00000000000c7805 */ /* 0x004fe4000001ff00 */
[----:B------:R-:W-:-:S02]  /*6b90*/  CS2R R8, SRZ ;  /* 0x0000000000087805 */ /* 0x000fc4000001ff00 */
[----:B------:R-:W-:Y:S02]  /*6ba0*/  ISETP.GE.AND P0, PT, R39, R38, PT ;  /* 0x000000262700720c */ /* 0x000fe40003f06270 */
[----:B-----5:R-:W-:-:S04]  /*6bb0*/  LEA.HI R4, R6, R6, RZ, 0x1 ;  /* 0x0000000606047211 */ /* 0x020fc800078f08ff */
[----:B------:R-:W-:Y:S01]  /*6bc0*/  LOP3.LUT R4, R4, 0xfffffffe, RZ, 0xc0, !PT ;  /* 0xfffffffe04047812 */ /* 0x000fe200078ec0ff */
[----:B---3--:R-:W-:-:S04]  /*6bd0*/  IMAD.SHL.U32 R34, R41, 0x40, RZ ;  /* 0x0000004029227824 */ /* 0x008fc800078e00ff */
[----:B------:R-:W-:-:S05]  /*6be0*/  IMAD.IADD R4, R6, 0x1, -R4 ;  /* 0x0000000106047824 */ /* 0x000fca00078e0a04 */
[----:B------:R-:W-:Y:S01]  /*6bf0*/  SHF.L.U32 R39, R4, 0x1f, RZ ;  /* 0x0000001f04277819 */ /* 0x000fe200000006ff */
[----:B------:R-:W-:Y:S06]  /*6c00*/  @P0 BRA `(.L_x_15552) ;  /* 0x0000000000580947 */ /* 0x000fec0003800000 */
[----:B------:R-:W-:Y:S01]  /*6c10*/  ULDC UR4, c[0x0][0x3f4] ;  /* 0x0000fd0000047ab9 */ /* 0x000fe20000000800 */
[----:B----4-:R-:W-:Y:S01]  /*6c20*/  IMAD.MOV.U32 R6, RZ, RZ, R0 ;  /* 0x000000ffff067224 */ /* 0x010fe200078e0000 */
[----:B------:R-:W-:Y:S01]  /*6c30*/  ISETP.GE.AND P3, PT, R37, UR4, PT ;  /* 0x0000000425007c0c */ /* 0x000fe2000bf66270 */
[----:B-1----:R-:W-:Y:S01]  /*6c40*/  IMAD.MOV.U32 R7, RZ, RZ, R3 ;  /* 0x000000ffff077224 */ /* 0x002fe200078e0003 */
[----:B------:R-:W-:Y:S02]  /*6c50*/  ISETP.GE.AND P2, PT, R152, UR4, PT ;  /* 0x0000000498007c0c */ /* 0x000fe4000bf46270 */
[----:B------:R-:W-:Y:S02]  /*6c60*/  CS2R R12, SRZ ;  /* 0x00000000000c7805 */ /* 0x000fe4000001ff00 */
[----:B------:R-:W-:-:S07]  /*6c70*/  MOV R15, R5 ;  /* 0x00000005000f7202 */ /* 0x000fce0000000f00 */
        /* <DEDUP_REMOVED lines=15> */
.L_x_15552:
[----:B------:R-:W-:Y:S05]  /*6d70*/  BSYNC B1 ;  /* 0x0000000000017941 */ /* 0x000fea0003800000 */
.L_x_15551:
[----:B01----:R-:W0:Y:S01]  /*6d80*/  S2R R7, SR_TID.X ;  /* 0x0000000000077919 */ /* 0x003e220000002100 */
[----:B------:R-:W1:Y:S01]  /*6d90*/  SYNCS.PHASECHK.TRANS64.TRYWAIT P0, [R2+URZ+0x16800], R39 ;  /* 0x01680027020075a7 */ /* 0x000e62000800017f */
[----:B------:R-:W-:Y:S01]  /*6da0*/  LOP3.LUT R3, R34, 0x1c0, RZ, 0xc0, !PT ;  /* 0x000001c022037812 */ /* 0x000fe200078ec0ff */
[----:B-----5:R-:W-:Y:S01]  /*6db0*/  IMAD.MOV.U32 R4, RZ, RZ, R26 ;  /* 0x000000ffff047224 */ /* 0x020fe200078e001a */
[----:B------:R-:W-:Y:S01]  /*6dc0*/  MOV R6, R12 ;  /* 0x0000000c00067202 */ /* 0x000fe20000000f00 */
[----:B------:R-:W-:Y:S01]  /*6dd0*/  IMAD.MOV.U32 R5, RZ, RZ, R11 ;  /* 0x000000ffff057224 */ /* 0x000fe200078e000b */
[----:B----4-:R-:W-:Y:S01]  /*6de0*/  LOP3.LUT R0, R3, 0x18, R16, 0xf8, !PT ;  /* 0x0000001803007812 */ /* 0x010fe200078ef810 */
[----:B------:R-:W-:Y:S01]  /*6df0*/  IMAD R34, R29, -0xc0, R38 ;  /* 0xffffff401d227824 */ /* 0x000fe200078e0226 */
[----:B------:R-:W-:Y:S01]  /*6e00*/  SHF.R.U32.HI R3, RZ, 0x3, R3 ;  /* 0x00000003ff037819 */ /* 0x000fe20000011603 */
[----:B------:R-:W-:Y:S01]  /*6e10*/  BSSY B1, `(.L_x_15553) ;  /* 0x0000019000017945 */ /* 0x000fe20003800000 */
[----:B------:R-:W-:Y:S01]  /*6e20*/  PRMT R48, R4, 0x7610, R48 ;  /* 0x0000761004307816 */ /* 0x000fe20000000030 */
[----:B------:R-:W-:Y:S01]  /*6e30*/  IMAD.MOV.U32 R4, RZ, RZ, R10 ;  /* 0x000000ffff047224 */ /* 0x000fe200078e000a */
[----:B------:R-:W-:Y:S01]  /*6e40*/  LOP3.LUT R0, R0, R3, RZ, 0x3c, !PT ;  /* 0x0000000300007212 */ /* 0x000fe200078e3cff */
[----:B------:R-:W-:Y:S01]  /*6e50*/  IMAD.MOV.U32 R3, RZ, RZ, R27 ;  /* 0x000000ffff037224 */ /* 0x000fe200078e001b */
[----:B------:R-:W-:-:S02]  /*6e60*/  VIMNMX R34, R34, 0xc0, PT ;  /* 0x000000c022227848 */ /* 0x000fc40003fe0100 */
[----:B------:R-:W-:Y:S01]  /*6e70*/  PRMT R14, R4, 0x5410, R5 ;  /* 0x00005410040e7816 */ /* 0x000fe20000000005 */
[----:B------:R-:W-:Y:S01]  /*6e80*/  IMAD.MOV.U32 R4, RZ, RZ, R8 ;  /* 0x000000ffff047224 */ /* 0x000fe200078e0008 */
[----:B------:R-:W-:Y:S01]  /*6e90*/  PRMT R29, R3, 0x7610, R29 ;  /* 0x00007610031d7816 */ /* 0x000fe2000000001d */
[----:B------:R-:W-:Y:S01]  /*6ea0*/  IMAD.MOV.U32 R5, RZ, RZ, R9 ;  /* 0x000000ffff057224 */ /* 0x000fe200078e0009 */
[----:B------:R-:W-:Y:S02]  /*6eb0*/  PRMT R48, R48, 0x5410, R6 ;  /* 0x0000541030307816 */ /* 0x000fe40000000006 */
[----:B------:R-:W-:Y:S02]  /*6ec0*/  PRMT R15, R4, 0x7610, R15 ;  /* 0x00007610040f7816 */ /* 0x000fe4000000000f */
[----:B------:R-:W-:Y:S02]  /*6ed0*/  LOP3.LUT P2, RZ, R41, 0x4, RZ, 0xc0, !PT ;  /* 0x0000000429ff7812 */ /* 0x000fe4000784c0ff */
[----:B------:R-:W-:Y:S01]  /*6ee0*/  ISETP.GE.AND P1, PT, R155, R34, PT ;  /* 0x000000229b00720c */ /* 0x000fe20003f26270 */
[----:B0-----:R-:W-:-:S05]  /*6ef0*/  VIADD R36, R7, 0xffffff80 ;  /* 0xffffff8007247836 */ /* 0x001fca0000000000 */
[----:B------:R-:W-:-:S04]  /*6f00*/  SHF.R.S32.HI R7, RZ, 0x1f, R36 ;  /* 0x0000001fff077819 */ /* 0x000fc80000011424 */
[----:B------:R-:W-:-:S04]  /*6f10*/  LEA.HI R7, R7, R36, RZ, 0x5 ;  /* 0x0000002407077211 */ /* 0x000fc800078f28ff */
[----:B------:R-:W-:-:S05]  /*6f20*/  SHF.R.S32.HI R7, RZ, 0x5, R7 ;  /* 0x00000005ff077819 */ /* 0x000fca0000011407 */
[----:B------:R-:W-:Y:S02]  /*6f30*/  IMAD R3, R7, 0x200, R0 ;  /* 0x0000020007037824 */ /* 0x000fe400078e0200 */
[----:B------:R-:W-:Y:S02]  /*6f40*/  IMAD.MOV.U32 R0, RZ, RZ, R13 ;  /* 0x000000ffff007224 */ /* 0x000fe400078e000d */
[----:B------:R-:W-:-:S03]  /*6f50*/  IMAD R3, R3, 0x2, R2 ;  /* 0x0000000203037824 */ /* 0x000fc600078e0202 */
[----:B------:R-:W-:Y:S01]  /*6f60*/  PRMT R29, R29, 0x5410, R0 ;  /* 0x000054101d1d7816 */ /* 0x000fe20000000000 */
[C---:B------:R-:W-:Y:S01]  /*6f70*/  VIADD R0, R3.reuse, 0x8440 ;  /* 0x0000844003007836 */ /* 0x040fe20000000000 */
[----:B------:R-:W-:Y:S01]  /*6f80*/  IADD3 R4, R3, 0x8400, RZ ;  /* 0x0000840003047810 */ /* 0x000fe20007ffe0ff */
[----:B-1----:R-:W-:Y:S06]  /*6f90*/  @!P0 BRA `(.L_x_15554) ;  /* 0x0000014000488947 */ /* 0x002fec0003800000 */
.L_x_15781:
[----:B------:R-:W-:Y:S05]  /*6fa0*/  BSYNC B1 ;  /* 0x0000000000017941 */ /* 0x000fea0003800000 */
.L_x_15553:
[----:B------:R-:W-:Y:S01]  /*6fb0*/  BSSY B1, `(.L_x_15555) ;  /* 0x0000060000017945 */ /* 0x000fe20003800000 */
[----:B------:R-:W-:Y:S01]  /*6fc0*/  PRMT R15, R15, 0x5410, R5 ;  /* 0x000054100f0f7816 */ /* 0x000fe20000000005 */
[----:B------:R-:W-:Y:S02]  /*6fd0*/  @P2 VIADD R0, R4, 0xffffffc0 ;  /* 0xffffffc004002836 */ /* 0x000fe40000000000 */
[----:B------:R-:W-:Y:S05]  /*6fe0*/  @P1 BRA `(.L_x_15556) ;  /* 0x0000000400701947 */ /* 0x000fea0003800000 */
[----:B------:R-:W2:Y:S01]  /*6ff0*/  LDL R6, [R1+0x8] ;  /* 0x0000080001067983 */ /* 0x000ea20000100800 */
[----:B------:R-:W1:Y:S01]  /*7000*/  LDC R5, c[0x0][0x3f4] ;  /* 0x0000fd00ff057b82 */ /* 0x000e620000000800 */
[----:B------:R-:W-:Y:S01]  /*7010*/  BSSY B2, `(.L_x_15557) ;  /* 0x000002e000027945 */ /* 0x000fe20003800000 */
[-C--:B-1----:R-:W-:Y:S02]  /*7020*/  ISETP.GE.AND P0, PT, R152, R5.reuse, PT ;  /* 0x000000059800720c */ /* 0x082fe40003f06270 */
[----:B--2---:R-:W-:-:S11]  /*7030*/  ISETP.GE.AND P1, PT, R6, R5, PT ;  /* 0x000000050600720c */ /* 0x004fd60003f26270 */
[----:B------:R-:W-:Y:S05]  /*7040*/  @P0 BRA `(.L_x_15558) ;  /* 0x0000000000a80947 */ /* 0x000fea0003800000 */
[----:B------:R-:W1:Y:S01]  /*7050*/  LDS.128 R4, [R3+0x8400] ;  /* 0x0084000003047984 */ /* 0x000e620000000c00 */
[----:B------:R-:W-:Y:S01]  /*7060*/  SHF.R.U32.HI R37, RZ, 0x10, R31 ;  /* 0x00000010ff257819 */ /* 0x000fe2000001161f */
[--C-:B------:R-:W-:Y:S01]  /*7070*/  HADD2.F32 R38, -RZ, R40.reuse.H0_H0 ;  /* 0x20000028ff267230 */ /* 0x100fe20000004100 */
[--C-:B0-----:R-:W-:Y:S01]  /*7080*/  SHF.R.U32.HI R39, RZ, 0x10, R33.reuse ;  /* 0x00000010ff277819 */ /* 0x101fe20000011621 */
[----:B------:R-:W-:Y:S01]  /*7090*/  HADD2.F32 R36, -RZ, R40.H1_H1 ;  /* 0x30000028ff247230 */ /* 0x000fe20000004100 */
[----:B------:R-:W-:Y:S01]  /*70a0*/  SHF.R.U64 R43, R32, 0x10, R33 ;  /* 0x00000010202b7819 */ /* 0x000fe20000001221 */
[----:B------:R-:W-:Y:S01]  /*70b0*/  HADD2.F32 R37, -RZ, R37.H0_H0 ;  /* 0x20000025ff257230 */ /* 0x000fe20000004100 */
[----:B------:R-:W-:Y:S01]  /*70c0*/  SHF.R.U64 R45, R30, 0x10, R31 ;  /* 0x000000101e2d7819 */ /* 0x000fe2000000121f */
[----:B------:R-:W-:Y:S02]  /*70d0*/  HADD2.F32 R39, -RZ, R39.H0_H0 ;  /* 0x20000027ff277230 */ /* 0x000fe40000004100 */
[----:B-1----:R-:W-:-:S02]  /*70e0*/  HADD2.F32 R32, -RZ, R7.H0_H0 ;  /* 0x20000007ff207230 */ /* 0x002fc40000004100 */
        /* <DEDUP_REMOVED lines=32> */
.L_x_15558:
[----:B------:R-:W-:Y:S05]  /*72f0*/  BSYNC B2 ;  /* 0x0000000000027941 */ /* 0x000fea0003800000 */
.L_x_15557:
[----:B------:R-:W-:Y:S05]  /*7300*/  @P1 BRA `(.L_x_15556) ;  /* 0x0000000000a81947 */ /* 0x000fea0003800000 */
[----:B-1----:R-:W1:Y:S01]  /*7310*/  LDS.128 R4, [R0] ;  /* 0x0000000000047984 */ /* 0x002e620000000c00 */
[----:B------:R-:W-:Y:S01]  /*7320*/  SHF.R.U32.HI R31, RZ, 0x10, R25 ;  /* 0x00000010ff1f7819 */ /* 0x000fe20000011619 */
[----:B------:R-:W-:Y:S01]  /*7330*/  HADD2.F32 R30, -RZ, R47.H1_H1 ;  /* 0x3000002fff1e7230 */ /* 0x000fe20000004100 */
[----:B------:R-:W-:Y:S01]  /*7340*/  SHF.R.U32.HI R33, RZ, 0x10, R21 ;  /* 0x00000010ff217819 */ /* 0x000fe20000011615 */
[----:B------:R-:W-:Y:S01]  /*7350*/  HADD2.F32 R32, -RZ, R46.H1_H1 ;  /* 0x3000002eff207230 */ /* 0x000fe20000004100 */
[----:B------:R-:W-:Y:S01]  /*7360*/  SHF.R.U64 R41, R24, 0x10, R25 ;  /* 0x0000001018297819 */ /* 0x000fe20000001219 */
[----:B------:R-:W-:Y:S01]  /*7370*/  HADD2.F32 R31, -RZ, R31.H0_H0 ;  /* 0x2000001fff1f7230 */ /* 0x000fe20000004100 */
[----:B0-----:R-:W-:Y:S01]  /*7380*/  SHF.R.U64 R39, R20, 0x10, R21 ;  /* 0x0000001014277819 */ /* 0x001fe20000001215 */
[----:B------:R-:W-:Y:S02]  /*7390*/  HADD2.F32 R33, -RZ, R33.H0_H0 ;  /* 0x20000021ff217230 */ /* 0x000fe40000004100 */
[----:B-1----:R-:W-:-:S02]  /*73a0*/  HADD2.F32 R25, -RZ, R7.H1_H1 ;  /* 0x30000007ff197230 */ /* 0x002fc40000004100 */
        /* <DEDUP_REMOVED lines=32> */
.L_x_15556:
[----:B------:R-:W-:Y:S05]  /*75b0*/  BSYNC B1 ;  /* 0x0000000000017941 */ /* 0x000fea0003800000 */
.L_x_15555:
[----:B-12---:R-:W-:-:S05]  /*75c0*/  VIADD R4, R155, 0x60 ;  /* 0x000000609b047836 */ /* 0x006fca0000000000 */
[----:B------:R-:W-:-:S13]  /*75d0*/  ISETP.GE.AND P0, PT, R4, R34, PT ;  /* 0x000000220400720c */ /* 0x000fda0003f06270 */
        /* <DEDUP_REMOVED lines=9> */
[--C-:B------:R-:W-:Y:S01]  /*7670*/  HADD2.F32 R24, -RZ, R48.reuse.H1_H1 ;  /* 0x30000030ff187230 */ /* 0x100fe20000004100 */
[--C-:B------:R-:W-:Y:S01]  /*7680*/  SHF.R.U64 R33, R26, 0x10, R27.reuse ;  /* 0x000000101a217819 */ /* 0x100fe2000000121b */
[----:B------:R-:W-:Y:S01]  /*7690*/  HADD2.F32 R26, -RZ, R48.H0_H0 ;  /* 0x20000030ff1a7230 */ /* 0x000fe20000004100 */
[----:B------:R-:W-:Y:S01]  /*76a0*/  SHF.R.U32.HI R27, RZ, 0x10, R27 ;  /* 0x00000010ff1b7819 */ /* 0x000fe2000001161b */
[----:B------:R-:W-:Y:S01]  /*76b0*/  HADD2.F32 R25, -RZ, R25.H0_H0 ;  /* 0x20000019ff197230 */ /* 0x000fe20000004100 */
[----:B------:R-:W-:-:S03]  /*76c0*/  SHF.R.U64 R35, R12, 0x10, R13 ;  /* 0x000000100c237819 */ /* 0x000fc6000000120d */
[----:B------:R-:W-:Y:S02]  /*76d0*/  HADD2.F32 R27, -RZ, R27.H0_H0 ;  /* 0x2000001bff1b7230 */ /* 0x000fe40000004100 */
[--C-:B-1----:R-:W-:Y:S02]  /*76e0*/  HADD2.F32 R21, -RZ, R7.reuse.H1_H1 ;  /* 0x30000007ff157230 */ /* 0x102fe40000004100 */
        /* <DEDUP_REMOVED lines=9> */
[----:B------:R-:W-:Y:S02]  /*7780*/  HADD2.F32 R21, -RZ, R29.H0_H0 ;  /* 0x2000001dff157230 */ /* 0x000fe40000004100 */
[----:B------:R-:W-:Y:S01]  /*7790*/  FFMA.FTZ R31, R20, R25, -R31 ;  /* 0x00000019141f7223 */ /* 0x000fe2000001081f */
[----:B------:R-:W-:Y:S02]  /*77a0*/  HADD2.F32 R6, -RZ, R5.H0_H0 ;  /* 0x20000005ff067230 */ /* 0x000fe40000004100 */
[----:B------:R-:W-:Y:S01]  /*77b0*/  FMUL.FTZ R32, R4, R24 ;  /* 0x0000001804207220 */ /* 0x000fe20000410000 */
[----:B------:R-:W-:-:S02]  /*77c0*/  HADD2.F32 R29, -RZ, R29.H1_H1 ;  /* 0x3000001dff1d7230 */ /* 0x000fc40000004100 */
[C---:B------:R-:W-:Y:S01]  /*77d0*/  FFMA.FTZ R30, R7.reuse, R24, -R30 ;  /* 0x00000018071e7223 */ /* 0x040fe2000001081e */
[----:B------:R-:W-:Y:S02]  /*77e0*/  HADD2.F32 R5, -RZ, R5.H1_H1 ;  /* 0x30000005ff057230 */ /* 0x000fe40000004100 */
        /* <DEDUP_REMOVED lines=16> */
.L_x_15561:
[----:B------:R-:W-:Y:S05]  /*78f0*/  BSYNC B1 ;  /* 0x0000000000017941 */ /* 0x000fea0003800000 */
.L_x_15560:
[----:B------:R-:W-:Y:S05]  /*7900*/  @P1 BRA `(.L_x_15559) ;  /* 0x0000001400e81947 */ /* 0x000fea0003800000 */
[----:B-1----:R-:W1:Y:S01]  /*7910*/  LDS.128 R4, [R0+0x3000] ;  /* 0x0030000000047984 */ /* 0x002e620000000c00 */
        /* <DEDUP_REMOVED lines=10> */
[--C-:B-1----:R-:W-:Y:S02]  /*79c0*/  HADD2.F32 R10, -RZ, R7.reuse.H1_H1 ;  /* 0x30000007ff0a7230 */ /* 0x102fe40000004100 */
        /* <DEDUP_REMOVED lines=31> */
.L_x_15546:
[----:B------:R-:W0:Y:S01]  /*7bc0*/  S2R R0, SR_TID.X ;  /* 0x0000000000007919 */ /* 0x000e220000002100 */
[----:B------:R-:W3:Y:S01]  /*7bd0*/  LDC R32, c[0x0][0x448] ;  /* 0x00011200ff207b82 */ /* 0x000ee20000000800 */
[----:B------:R-:W-:Y:S01]  /*7be0*/  ULDC.64 UR4, c[0x0][0x3f8] ;  /* 0x0000fe0000047ab9 */ /* 0x000fe20000000a00 */
[----:B------:R-:W-:Y:S01]  /*7bf0*/  ULDC.64 UR6, c[0x0][0x408] ;  /* 0x0001020000067ab9 */ /* 0x000fe20000000a00 */
[----:B------:R-:W-:Y:S02]  /*7c00*/  IMAD.MOV.U32 R4, RZ, RZ, R26 ;  /* 0x000000ffff047224 */ /* 0x000fe400078e001a */
[----:B------:R-:W-:Y:S02]  /*7c10*/  IMAD.MOV.U32 R6, RZ, RZ, R24 ;  /* 0x000000ffff067224 */ /* 0x000fe400078e0018 */
[----:B------:R-:W-:Y:S01]  /*7c20*/  IMAD.MOV.U32 R7, RZ, RZ, R33 ;  /* 0x000000ffff077224 */ /* 0x000fe200078e0021 */
[----:B---3--:R-:W-:Y:S01]  /*7c30*/  ISETP.NE.AND P0, PT, R32, 0x1, PT ;  /* 0x000000012000780c */ /* 0x008fe20003f05270 */
[----:B0-----:R-:W-:-:S05]  /*7c40*/  VIADD R0, R0, 0xffffff80 ;  /* 0xffffff8000007836 */ /* 0x001fca0000000000 */
[----:B------:R-:W-:-:S07]  /*7c50*/  SHF.R.S32.HI R3, RZ, 0x1f, R0 ;  /* 0x0000001fff037819 */ /* 0x000fce0000011400 */
[----:B------:R-:W0:Y:S01]  /*7c60*/  @P0 LDC R5, c[0x0][0x450] ;  /* 0x00011400ff050b82 */ /* 0x000e220000000800 */
[----:B------:R-:W-:-:S04]  /*7c70*/  LEA.HI R3, R3, R0, RZ, 0x2 ;  /* 0x0000000003037211 */ /* 0x000fc800078f10ff */
[----:B------:R-:W-:-:S05]  /*7c80*/  LOP3.LUT R3, R3, 0xfffffffc, RZ, 0xc0, !PT ;  /* 0xfffffffc03037812 */ /* 0x000fca00078ec0ff */
[----:B------:R-:W-:Y:S02]  /*7c90*/  IMAD.IADD R3, R0, 0x1, -R3 ;  /* 0x0000000100037824 */ /* 0x000fe400078e0a03 */
[----:B------:R-:W3:Y:S02]  /*7ca0*/  @P0 LDC R0, c[0x0][0x44c] ;  /* 0x00011300ff000b82 */ /* 0x000ee40000000800 */
[----:B------:R-:W-:-:S04]  /*7cb0*/  IMAD R3, R3, 0x60, R39 ;  /* 0x0000006003037824 */ /* 0x000fc800078e0227 */
[----:B---3--:R-:W-:-:S05]  /*7cc0*/  @P0 IMAD.HI.U32 R0, R3, R0, RZ ;  /* 0x0000000003000227 */ /* 0x008fca00078e00ff */
[----:B0-----:R-:W-:Y:S02]  /*7cd0*/  @P0 SHF.R.U32.HI R3, RZ, R5, R0 ;  /* 0x00000005ff030219 */ /* 0x001fe40000011600 */
        /* <DEDUP_REMOVED lines=18> */
[----:B------:R-:W3:Y:S01]  /*7e00*/  LDL R6, [R1+0xc] ;  /* 0x00000c0001067983 */ /* 0x000ee20000100800 */
[----:B------:R-:W0:Y:S03]  /*7e10*/  LDC R43, c[0x0][0x3f4] ;  /* 0x0000fd00ff2b7b82 */ /* 0x000e260000000800 */
[----:B------:R-:W5:Y:S04]  /*7e20*/  SHFL.IDX PT, R3, R25, RZ, 0x1c1f ;  /* 0x001c1fff19037589 */ /* 0x000f6800000e0000 */
[----:B------:R-:W2:Y:S04]  /*7e30*/  SHFL.IDX PT, R0, R26, RZ, 0x1c1f ;  /* 0x001c1fff1a007589 */ /* 0x000ea800000e0000 */
[----:B-1----:R-:W1:Y:S04]  /*7e40*/  SHFL.IDX PT, R14, R27, RZ, 0x1c1f ;  /* 0x001c1fff1b0e7589 */ /* 0x002e6800000e0000 */
[----:B------:R-:W1:Y:S01]  /*7e50*/  SHFL.IDX PT, R4, R24, RZ, 0x1c1f ;  /* 0x001c1fff18047589 */ /* 0x000e6200000e0000 */
[----:B0-----:R-:W-:Y:S01]  /*7e60*/  ISETP.GE.AND P0, PT, R16, R43, PT ;  /* 0x0000002b1000720c */ /* 0x001fe20003f06270 */
[----:B---3--:R-:W-:-:S05]  /*7e70*/  IMAD R32, R6, R32, RZ ;  /* 0x0000002006207224 */ /* 0x008fca00078e02ff */
[----:B------:R-:W-:-:S13]  /*7e80*/  ISETP.GE.OR P1, PT, R39, R32, P0 ;  /* 0x000000202700720c */ /* 0x000fda0000726670 */
[C---:B------:R-:W-:Y:S01]  /*7e90*/  @!P1 IMAD.SHL.U32 R5, R16.reuse, 0x2, RZ ;  /* 0x0000000210059824 */ /* 0x040fe200078e00ff */
[----:B------:R-:W-:-:S04]  /*7ea0*/  @!P1 SHF.L.U64.HI R21, R16, 0x1, R17 ;  /* 0x0000000110159819 */ /* 0x000fc80000010211 */
[----:B-----5:R-:W-:-:S05]  /*7eb0*/  @!P1 IADD3 R6, P2, R3, R5, RZ ;  /* 0x0000000503069210 */ /* 0x020fca0007f5e0ff */
[----:B--2---:R-:W-:-:S05]  /*7ec0*/  @!P1 IMAD.X R7, R0, 0x1, R21, P2 ;  /* 0x0000000100079824 */ /* 0x004fca00010e0615 */
[----:B----4-:R-:W2:Y:S01]  /*7ed0*/  @!P1 LD.E.128 R8, desc[UR40][R6.64] ;  /* 0x0000002806089980 */ /* 0x010ea2000c101d00 */
[----:B-1----:R-:W-:-:S04]  /*7ee0*/  @!P1 IADD3 R14, P2, R14, R5, RZ ;  /* 0x000000050e0e9210 */ /* 0x002fc80007f5e0ff */
[----:B------:R-:W-:-:S05]  /*7ef0*/  @!P1 IADD3.X R3, R4, R21, RZ, P2, !PT ;  /* 0x0000001504039210 */ /* 0x000fca00017fe4ff */
        /* <DEDUP_REMOVED lines=8> */
[----:B--2---:R-:W-:Y:S01]  /*7f80*/  @!P1 IMAD.MOV.U32 R34, RZ, RZ, R8 ;  /* 0x000000ffff229224 */ /* 0x004fe200078e0008 */
[----:B------:R-:W-:Y:S01]  /*7f90*/  @!P1 MOV R37, R11 ;  /* 0x0000000b00259202 */ /* 0x000fe20000000f00 */
[----:B------:R-:W-:Y:S02]  /*7fa0*/  @!P1 IMAD.MOV.U32 R35, RZ, RZ, R9 ;  /* 0x000000ffff239224 */ /* 0x000fe400078e0009 */
[----:B------:R-:W-:Y:S02]  /*7fb0*/  IMAD.MOV.U32 R0, RZ, RZ, R34 ;  /* 0x000000ffff007224 */ /* 0x000fe400078e0022 */
        /* <DEDUP_REMOVED lines=11> */
[----:B------:R-:W-:Y:S01]  /*8070*/  @!P1 IMAD.MOV.U32 R20, RZ, RZ, R6 ;  /* 0x000000ffff149224 */ /* 0x000fe200078e0006 */
[----:B------:R-:W-:Y:S01]  /*8080*/  MOV R4, R30 ;  /* 0x0000001e00047202 */ /* 0x000fe20000000f00 */
[----:B------:R-:W-:Y:S02]  /*8090*/  @!P1 IMAD.MOV.U32 R21, RZ, RZ, R7 ;  /* 0x000000ffff159224 */ /* 0x000fe400078e0007 */
[----:B------:R-:W-:Y:S02]  /*80a0*/  IMAD.MOV.U32 R5, RZ, RZ, R31 ;  /* 0x000000ffff057224 */ /* 0x000fe400078e001f */
[----:B------:R-:W-:-:S02]  /*80b0*/  IMAD.MOV.U32 R6, RZ, RZ, R20 ;  /* 0x000000ffff067224 */ /* 0x000fc400078e0014 */
[----:B------:R-:W-:Y:S01]  /*80c0*/  IMAD.MOV.U32 R7, RZ, RZ, R21 ;  /* 0x000000ffff077224 */ /* 0x000fe200078e0015 */
[----:B------:R-:W-:Y:S02]  /*80d0*/  PRMT R45, R5, 0x7610, R45 ;  /* 0x00007610052d7816 */ /* 0x000fe4000000002d */
[----:B------:R-:W-:Y:S02]  /*80e0*/  PRMT R56, R4, 0x5410, R6 ;  /* 0x0000541004387816 */ /* 0x000fe40000000006 */
[----:B------:R-:W-:Y:S02]  /*80f0*/  CS2R R4, SRZ ;  /* 0x0000000000047805 */ /* 0x000fe4000001ff00 */
[----:B01--4-:R-:W-:-:S07]  /*8100*/  PRMT R42, R42, 0x5410, R7 ;  /* 0x000054102a2a7816 */ /* 0x013fce0000000007 */
.L_x_15791:
[----:B------:R-:W4:Y:S01]  /*8110*/  LDL R7, [R1+0x5c] ;  /* 0x00005c0001077983 */ /* 0x000f220000100800 */
[----:B------:R-:W-:Y:S01]  /*8120*/  VIADD R39, R39, 0x60 ;  /* 0x0000006027277836 */ /* 0x000fe20000000000 */
[----:B------:R-:W-:Y:S01]  /*8130*/  BSSY B1, `(.L_x_15563) ;  /* 0x0000016000017945 */ /* 0x000fe20003800000 */
[----:B------:R-:W-:Y:S02]  /*8140*/  CS2R R8, SRZ ;  /* 0x0000000000087805 */ /* 0x000fe4000001ff00 */
[----:B------:R-:W-:Y:S02]  /*8150*/  CS2R R10, SRZ ;  /* 0x00000000000a7805 */ /* 0x000fe4000001ff00 */
[----:B------:R-:W-:Y:S02]  /*8160*/  ISETP.GE.AND P1, PT, R39, R32, PT ;  /* 0x000000202700720c */ /* 0x000fe40003f26270 */
[----:B----4-:R-:W-:-:S04]  /*8170*/  LEA.HI R6, R7, R7, RZ, 0x1 ;  /* 0x0000000707067211 */ /* 0x010fc800078f08ff */
[----:B------:R-:W-:-:S05]  /*8180*/  LOP3.LUT R6, R6, 0xfffffffe, RZ, 0xc0, !PT ;  /* 0xfffffffe06067812 */ /* 0x000fca00078ec0ff */
[----:B------:R-:W-:Y:S01]  /*8190*/  IMAD.IADD R13, R7, 0x1, -R6 ;  /* 0x00000001070d7824 */ /* 0x000fe200078e0a06 */
[----:B------:R-:W-:-:S04]  /*81a0*/  CS2R R6, SRZ ;  /* 0x0000000000067805 */ /* 0x000fc8000001ff00 */
[----:B------:R-:W-:Y:S01]  /*81b0*/  SHF.L.U32 R13, R13, 0x1f, RZ ;  /* 0x0000001f0d0d7819 */ /* 0x000fe200000006ff */
[----:B------:R-:W-:Y:S06]  /*81c0*/  @P1 BRA `(.L_x_15564) ;  /* 0x0000000000301947 */ /* 0x000fec0003800000 */
[----:B------:R-:W-:Y:S02]  /*81d0*/  CS2R R6, SRZ ;  /* 0x0000000000067805 */ /* 0x000fe4000001ff00 */
[----:B------:R-:W-:Y:S02]  /*81e0*/  CS2R R8, SRZ ;  /* 0x0000000000087805 */ /* 0x000fe4000001ff00 */
[----:B------:R-:W-:Y:S01]  /*81f0*/  CS2R R10, SRZ ;  /* 0x00000000000a7805 */ /* 0x000fe2000001ff00 */
[----:B------:R-:W-:Y:S06]  /*8200*/  @P0 BRA `(.L_x_15564) ;  /* 0x0000000000200947 */ /* 0x000fec0003800000 */
[C---:B------:R-:W-:Y:S01]  /*8210*/  IMAD.SHL.U32 R4, R16.reuse, 0x2, RZ ;  /* 0x0000000210047824 */ /* 0x040fe200078e00ff */
[----:B------:R-:W-:-:S04]  /*8220*/  SHF.L.U64.HI R5, R16, 0x1, R17 ;  /* 0x0000000110057819 */ /* 0x000fc80000010211 */
[-C--:B---3--:R-:W-:Y:S02]  /*8230*/  IADD3 R8, P1, R3, R4.reuse, RZ ;  /* 0x0000000403087210 */ /* 0x088fe40007f3e0ff */
[----:B------:R-:W-:Y:S02]  /*8240*/  IADD3 R4, P2, R14, R4, RZ ;  /* 0x000000040e047210 */ /* 0x000fe40007f5e0ff */
[----:B--2---:R-:W-:-:S03]  /*8250*/  IADD3.X R9, R0, R5, RZ, P1, !PT ;  /* 0x0000000500097210 */ /* 0x004fc60000ffe4ff */
[----:B------:R-:W-:-:S03]  /*8260*/  IMAD.X R5, R24, 0x1, R5, P2 ;  /* 0x0000000118057824 */ /* 0x000fc600010e0605 */
[----:B------:R-:W5:Y:S04]  /*8270*/  LD.E.128 R8, desc[UR40][R8.64] ;  /* 0x0000002808087980 */ /* 0x000f68000c101d00 */
[----:B------:R-:W5:Y:S02]  /*8280*/  LD.E.128 R4, desc[UR40][R4.64] ;  /* 0x0000002804047980 */ /* 0x000f64000c101d00 */
.L_x_15564:
[----:B------:R-:W-:Y:S05]  /*8290*/  BSYNC B1 ;  /* 0x0000000000017941 */ /* 0x000fea0003800000 */
.L_x_15563:
[----:B------:R-:W0:Y:S01]  /*82a0*/  SYNCS.PHASECHK.TRANS64.TRYWAIT P1, [R2+URZ+0x16800], R13 ;  /* 0x0168000d020075a7 */ /* 0x000e22000802017f */
[----:B------:R-:W-:Y:S01]  /*82b0*/  IMAD R29, R29, -0xc0, R32 ;  /* 0xffffff401d1d7824 */ /* 0x000fe200078e0220 */
[----:B------:R-:W-:Y:S01]  /*82c0*/  BSSY B1, `(.L_x_15565) ;  /* 0x0000012000017945 */ /* 0x000fe20003800000 */
[----:B------:R-:W-:Y:S02]  /*82d0*/  VIADD R14, R155, 0x60 ;  /* 0x000000609b0e7836 */ /* 0x000fe40000000000 */
[----:B---3-5:R-:W-:Y:S01]  /*82e0*/  IMAD.MOV.U32 R3, RZ, RZ, R4 ;  /* 0x000000ffff037224 */ /* 0x028fe200078e0004 */
[----:B--2---:R-:W-:Y:S01]  /*82f0*/  VIMNMX R0, R29, 0xc0, PT ;  /* 0x000000c01d007848 */ /* 0x004fe20003fe0100 */
[----:B------:R-:W-:Y:S02]  /*8300*/  IMAD.MOV.U32 R12, RZ, RZ, R5 ;  /* 0x000000ffff0c7224 */ /* 0x000fe400078e0005 */
[----:B------:R-:W-:Y:S01]  /*8310*/  IMAD.IADD R29, R16, 0x1, R43 ;  /* 0x00000001101d7824 */ /* 0x000fe200078e022b */
[----:B------:R-:W-:-:S02]  /*8320*/  ISETP.GE.OR P2, PT, R155, R0, P0 ;  /* 0x000000009b00720c */ /* 0x000fc40000746670 */
[----:B------:R-:W-:Y:S01]  /*8330*/  ISETP.GE.OR P0, PT, R14, R0, P0 ;  /* 0x000000000e00720c */ /* 0x000fe20000706670 */
[----:B------:R-:W-:Y:S01]  /*8340*/  IMAD.MOV.U32 R0, RZ, RZ, R6 ;  /* 0x000000ffff007224 */ /* 0x000fe200078e0006 */
[----:B------:R-:W-:Y:S01]  /*8350*/  PRMT R40, R40, 0x5410, R3 ;  /* 0x0000541028287816 */ /* 0x000fe20000000003 */
[----:B------:R-:W-:Y:S01]  /*8360*/  IMAD.MOV.U32 R3, RZ, RZ, R7 ;  /* 0x000000ffff037224 */ /* 0x000fe200078e0007 */
[----:B------:R-:W-:Y:S01]  /*8370*/  PRMT R41, R12, 0x7610, R41 ;  /* 0x000076100c297816 */ /* 0x000fe20000000029 */
[----:B------:R-:W-:Y:S01]  /*8380*/  IMAD.MOV.U32 R14, RZ, RZ, R9 ;  /* 0x000000ffff0e7224 */ /* 0x000fe200078e0009 */
[----:B------:R-:W-:Y:S02]  /*8390*/  MOV R12, R8 ;  /* 0x00000008000c7202 */ /* 0x000fe40000000f00 */
[----:B------:R-:W-:Y:S02]  /*83a0*/  PRMT R39, R3, 0x5410, R0 ;  /* 0x0000541003277816 */ /* 0x000fe40000000000 */
[----:B------:R-:W-:-:S02]  /*83b0*/  PRMT R40, R12, 0x7610, R40 ;  /* 0x000076100c287816 */ /* 0x000fc40000000028 */
[----:B------:R-:W-:Y:S01]  /*83c0*/  PRMT R41, R41, 0x5410, R14 ;  /* 0x0000541029297816 */ /* 0x000fe2000000000e */
[----:B0-----:R-:W-:Y:S06]  /*83d0*/  @!P1 BRA `(.L_x_15566) ;  /* 0x0000013000b89947 */ /* 0x001fec0003800000 */
.L_x_15792:
[----:B------:R-:W-:Y:S05]  /*83e0*/  BSYNC B1 ;  /* 0x0000000000017941 */ /* 0x000fea0003800000 */
.L_x_15565:
[----:B------:R-:W-:Y:S01]  /*83f0*/  BSSY B1, `(.L_x_15567) ;  /* 0x0000069000017945 */ /* 0x000fe20003800000 */
[----:B------:R-:W-:Y:S01]  /*8400*/  IMAD.MOV.U32 R0, RZ, RZ, R10 ;  /* 0x000000ffff007224 */ /* 0x000fe200078e000a */
[----:B------:R-:W-:Y:S01]  /*8410*/  LOP3.LUT R29, R29, 0x38, RZ, 0xc0, !PT ;  /* 0x000000381d1d7812 */ /* 0x000fe200078ec0ff */
[----:B------:R-:W-:Y:S01]  /*8420*/  IMAD.MOV.U32 R3, RZ, RZ, R11 ;  /* 0x000000ffff037224 */ /* 0x000fe200078e000b */
[----:B------:R-:W-:Y:S06]  /*8430*/  @P2 BRA `(.L_x_15568) ;  /* 0x0000000400902947 */ /* 0x000fec0003800000 */
[----:B------:R-:W2:Y:S01]  /*8440*/  LDL R12, [R1+0x44] ;  /* 0x00004400010c7983 */ /* 0x000ea20000100800 */
[----:B------:R-:W1:Y:S02]  /*8450*/  S2R R14, SR_TID.X ;  /* 0x00000000000e7919 */ /* 0x000e640000002100 */
[----:B-1----:R-:W-:-:S05]  /*8460*/  VIADD R14, R14, 0xffffff80 ;  /* 0xffffff800e0e7836 */ /* 0x002fca0000000000 */
[----:B------:R-:W-:-:S04]  /*8470*/  SHF.R.S32.HI R25, RZ, 0x1f, R14 ;  /* 0x0000001fff197819 */ /* 0x000fc8000001140e */
[----:B------:R-:W-:-:S04]  /*8480*/  LEA.HI R25, R25, R14, RZ, 0x5 ;  /* 0x0000000e19197211 */ /* 0x000fc800078f28ff */
[----:B------:R-:W-:Y:S01]  /*8490*/  SHF.R.S32.HI R25, RZ, 0x5, R25 ;  /* 0x00000005ff197819 */ /* 0x000fe20000011419 */
[--C-:B------:R-:W-:Y:S01]  /*84a0*/  HADD2.F32 R43, -RZ, R45.reuse.H1_H1 ;  /* 0x3000002dff2b7230 */ /* 0x100fe20000004100 */
[----:B------:R-:W-:Y:S01]  /*84b0*/  SHF.R.U64 R55, R34, 0x10, R35 ;  /* 0x0000001022377819 */ /* 0x000fe20000001223 */
[----:B------:R-:W-:Y:S01]  /*84c0*/  HADD2.F32 R45, -RZ, R45.H0_H0 ;  /* 0x2000002dff2d7230 */ /* 0x000fe20000004100 */
[----:B------:R-:W-:Y:S02]  /*84d0*/  SHF.R.U32.HI R44, RZ, 0x10, R31 ;  /* 0x00000010ff2c7819 */ /* 0x000fe4000001161f */
        /* <DEDUP_REMOVED lines=9> */
[----:B------:R-:W-:Y:S02]  /*8570*/  LOP3.LUT R12, R24, 0x38, R16, 0xf8, !PT ;  /* 0x00000038180c7812 */ /* 0x000fe400078ef810 */
[----:B------:R-:W-:-:S04]  /*8580*/  SHF.R.U32.HI R15, RZ, 0x3, R24 ;  /* 0x00000003ff0f7819 */ /* 0x000fc80000011618 */
[----:B------:R-:W-:Y:S02]  /*8590*/  LOP3.LUT R12, R12, R15, RZ, 0x3c, !PT ;  /* 0x0000000f0c0c7212 */ /* 0x000fe400078e3cff */
[----:B------:R-:W-:Y:S02]  /*85a0*/  LOP3.LUT R24, R15, R29, R24, 0x1e, !PT ;  /* 0x0000001d0f187212 */ /* 0x000fe400078e1e18 */
[----:B0-----:R-:W-:-:S03]  /*85b0*/  LEA R13, R25, R12, 0x9 ;  /* 0x0000000c190d7211 */ /* 0x001fc600078e48ff */
[----:B------:R-:W-:-:S04]  /*85c0*/  IMAD R25, R25, 0x200, R24 ;  /* 0x0000020019197824 */ /* 0x000fc800078e0218 */
        /* <DEDUP_REMOVED lines=75> */
.L_x_15568:
[----:B------:R-:W-:Y:S05]  /*8a80*/  BSYNC B1 ;  /* 0x0000000000017941 */ /* 0x000fea0003800000 */
.L_x_15567:
[----:B------:R-:W-:Y:S01]  /*8a90*/  PRMT R33, R0, 0x5410, R3 ;  /* 0x0000541000217816 */ /* 0x000fe20000000003 */
[----:B------:R-:W-:Y:S06]  /*8aa0*/  @P0 BRA `(.L_x_15559) ;  /* 0x0000000400800947 */ /* 0x000fec0003800000 */
[----:B------:R-:W2:Y:S01]  /*8ab0*/  LDL R20, [R1+0x48] ;  /* 0x0000480001147983 */ /* 0x000ea20000100800 */
[C---:B-1----:R-:W-:Y:S02]  /*8ac0*/  VIADD R12, R155.reuse, 0x60 ;  /* 0x000000609b0c7836 */ /* 0x042fe40000000000 */
[----:B0-----:R-:W-:Y:S01]  /*8ad0*/  VIADD R13, R155, 0x60 ;  /* 0x000000609b0d7836 */ /* 0x001fe20000000000 */
[----:B------:R-:W3:Y:S01]  /*8ae0*/  LDL R45, [R1+0x64] ;  /* 0x00006400012d7983 */ /* 0x000ee20000100800 */
[----:B------:R-:W-:-:S03]  /*8af0*/  IMAD.SHL.U32 R12, R12, 0x40, RZ ;  /* 0x000000400c0c7824 */ /* 0x000fc600078e00ff */
[----:B------:R-:W-:Y:S02]  /*8b00*/  SHF.L.U32 R13, R13, 0x6, RZ ;  /* 0x000000060d0d7819 */ /* 0x000fe400000006ff */
[----:B------:R-:W-:Y:S02]  /*8b10*/  LOP3.LUT R12, R12, 0x1c0, RZ, 0xc0, !PT ;  /* 0x000001c00c0c7812 */ /* 0x000fe400078ec0ff */
[----:B------:R-:W-:Y:S02]  /*8b20*/  LOP3.LUT R13, R13, 0x1c0, RZ, 0xc0, !PT ;  /* 0x000001c00d0d7812 */ /* 0x000fe400078ec0ff */
[----:B------:R-:W-:-:S04]  /*8b30*/  SHF.R.U32.HI R12, RZ, 0x3, R12 ;  /* 0x00000003ff0c7819 */ /* 0x000fc8000001160c */
[----:B------:R-:W-:Y:S02]  /*8b40*/  LOP3.LUT R29, R12, R29, R13, 0x1e, !PT ;  /* 0x0000001d0c1d7212 */ /* 0x000fe400078e1e0d */
[--C-:B------:R-:W-:Y:S02]  /*8b50*/  SHF.R.U64 R37, R6, 0x10, R7.reuse ;  /* 0x0000001006257819 */ /* 0x100fe40000001207 */
[----:B------:R-:W-:Y:S02]  /*8b60*/  SHF.R.U32.HI R35, RZ, 0x10, R7 ;  /* 0x00000010ff237819 */ /* 0x000fe40000011607 */
[----:B------:R-:W-:Y:S01]  /*8b70*/  SHF.R.U64 R43, R10, 0x10, R11 ;  /* 0x000000100a2b7819 */ /* 0x000fe2000000120b */
[----:B------:R-:W-:Y:S01]  /*8b80*/  HADD2.F32 R10, -RZ, R41.H1_H1 ;  /* 0x30000029ff0a7230 */ /* 0x000fe20000004100 */
[----:B------:R-:W-:Y:S02]  /*8b90*/  SHF.R.U32.HI R21, RZ, 0x10, R9 ;  /* 0x00000010ff157819 */ /* 0x000fe40000011609 */
[----:B------:R-:W-:-:S05]  /*8ba0*/  SHF.R.U32.HI R30, RZ, 0x10, R5 ;  /* 0x00000010ff1e7819 */ /* 0x000fca0000011605 */
[----:B------:R-:W-:Y:S01]  /*8bb0*/  HADD2.F32 R30, -RZ, R30.H0_H0 ;  /* 0x2000001eff1e7230 */ /* 0x000fe20000004100 */
[----:B------:R-:W-:Y:S02]  /*8bc0*/  SHF.R.U64 R44, R8, 0x10, R9 ;  /* 0x00000010082c7819 */ /* 0x000fe40000001209 */
[----:B------:R-:W-:Y:S01]  /*8bd0*/  SHF.R.U32.HI R42, RZ, 0x10, R11 ;  /* 0x00000010ff2a7819 */ /* 0x000fe2000001160b */
[----:B------:R-:W-:Y:S01]  /*8be0*/  HADD2.F32 R11, -RZ, R39.H1_H1 ;  /* 0x30000027ff0b7230 */ /* 0x000fe20000004100 */
[----:B------:R-:W-:Y:S01]  /*8bf0*/  SHF.R.U64 R38, R4, 0x10, R5 ;  /* 0x0000001004267819 */ /* 0x000fe20000001205 */
[----:B--2---:R-:W-:-:S04]  /*8c00*/  IMAD.IADD R29, R20, 0x1, R29 ;  /* 0x00000001141d7824 */ /* 0x004fc800078e021d */
[----:B------:R-:W-:Y:S01]  /*8c10*/  IMAD R29, R29, 0x2, R2 ;  /* 0x000000021d1d7824 */ /* 0x000fe200078e0202 */
[----:B---3--:R-:W0:Y:S04]  /*8c20*/  LDS.128 R12, [R45+0x8400] ;  /* 0x008400002d0c7984 */ /* 0x008e280000000c00 */
[----:B------:R-:W1:Y:S01]  /*8c30*/  LDS.128 R24, [R29+0x8400] ;  /* 0x008400001d187984 */ /* 0x000e620000000c00 */
[----:B------:R-:W-:Y:S02]  /*8c40*/  HADD2.F32 R20, -RZ, R41.H0_H0 ;  /* 0x20000029ff147230 */ /* 0x000fe40000004100 */
[----:B0-----:R-:W-:Y:S02]  /*8c50*/  HADD2.F32 R3, -RZ, R13.H0_H0 ;  /* 0x2000000dff037230 */ /* 0x001fe40000004100 */
[----:B-1----:R-:W-:-:S05]  /*8c60*/  HADD2.F32 R7, -RZ, R25.H0_H0 ;  /* 0x20000019ff077230 */ /* 0x002fca0000004100 */
[C---:B------:R-:W-:Y:S01]  /*8c70*/  FMUL.FTZ R32, R7.reuse, R20 ;  /* 0x0000001407207220 */ /* 0x040fe20000410000 */
[-C--:B------:R-:W-:Y:S01]  /*8c80*/  FMUL.FTZ R34, R7, R10.reuse ;  /* 0x0000000a07227220 */ /* 0x080fe20000410000 */
[----:B------:R-:W-:Y:S02]  /*8c90*/  HADD2.F32 R25, -RZ, R25.H1_H1 ;  /* 0x30000019ff197230 */ /* 0x000fe40000004100 */
[C---:B------:R-:W-:Y:S01]  /*8ca0*/  FFMA.FTZ R32, R3.reuse, R10, -R32 ;  /* 0x0000000a03207223 */ /* 0x040fe20000010820 */
[----:B------:R-:W-:Y:S02]  /*8cb0*/  HADD2.F32 R6, -RZ, R24.H0_H0 ;  /* 0x20000018ff067230 */ /* 0x000fe40000004100 */
[----:B------:R-:W-:Y:S01]  /*8cc0*/  FFMA.FTZ R34, R3, R20, R34 ;  /* 0x0000001403227223 */ /* 0x000fe20000010022 */
[----:B------:R-:W-:Y:S02]  /*8cd0*/  HADD2.F32 R10, -RZ, R21.H0_H0 ;  /* 0x20000015ff0a7230 */ /* 0x000fe40000004100 */
[----:B------:R-:W-:-:S02]  /*8ce0*/  HADD2.F32 R7, -RZ, R40.H1_H1 ;  /* 0x30000028ff077230 */ /* 0x000fc40000004100 */
[----:B------:R-:W-:Y:S02]  /*8cf0*/  HADD2.F32 R3, -RZ, R40.H0_H0 ;  /* 0x20000028ff037230 */ /* 0x000fe40000004100 */
[C---:B------:R-:W-:Y:S01]  /*8d00*/  FMUL.FTZ R36, R25.reuse, R30 ;  /* 0x0000001e19247220 */ /* 0x040fe20000410000 */
[----:B------:R-:W-:Y:S02]  /*8d10*/  HADD2.F32 R13, -RZ, R13.H1_H1 ;  /* 0x3000000dff0d7230 */ /* 0x000fe40000004100 */
[-C--:B------:R-:W-:Y:S01]  /*8d20*/  FMUL.FTZ R20, R25, R10.reuse ;  /* 0x0000000a19147220 */ /* 0x080fe20000410000 */
[----:B------:R-:W-:Y:S02]  /*8d30*/  HADD2.F32 R0, -RZ, R12.H0_H0 ;  /* 0x2000000cff007230 */ /* 0x000fe40000004100 */
[C---:B------:R-:W-:Y:S01]  /*8d40*/  FMUL.FTZ R21, R6.reuse, R7 ;  /* 0x0000000706157220 */ /* 0x040fe20000410000 */
[-C--:B------:R-:W-:Y:S01]  /*8d50*/  FMUL.FTZ R6, R6, R3.reuse ;  /* 0x0000000306067220 */ /* 0x080fe20000410000 */
[C---:B------:R-:W-:Y:S01]  /*8d60*/  FFMA.FTZ R25, R13.reuse, R10, -R36 ;  /* 0x0000000a0d197223 */ /* 0x040fe20000010824 */
[----:B------:R-:W-:Y:S01]  /*8d70*/  FFMA.FTZ R31, R13, R30, R20 ;  /* 0x0000001e0d1f7223 */ /* 0x000fe20000010014 */
[----:B------:R-:W-:Y:S01]  /*8d80*/  FFMA.FTZ R21, R0, R3, -R21 ;  /* 0x0000000300157223 */ /* 0x000fe20000010815 */
[----:B------:R-:W-:-:S02]  /*8d90*/  HADD2.F32 R8, -RZ, R26.H0_H0 ;  /* 0x2000001aff087230 */ /* 0x000fc40000004100 */
[----:B------:R-:W-:Y:S01]  /*8da0*/  FFMA.FTZ R13, R0, R7, R6 ;  /* 0x00000007000d7223 */ /* 0x000fe20000010006 */
[----:B------:R-:W-:Y:S02]  /*8db0*/  HADD2.F32 R9, -RZ, R27.H0_H0 ;  /* 0x2000001bff097230 */ /* 0x000fe40000004100 */
[----:B------:R-:W-:Y:S02]  /*8dc0*/  HADD2.F32 R3, -RZ, R33.H0_H0 ;  /* 0x20000021ff037230 */ /* 0x000fe40000004100 */
[----:B------:R-:W-:Y:S02]  /*8dd0*/  HADD2.F32 R10, -RZ, R39.H0_H0 ;  /* 0x20000027ff0a7230 */ /* 0x000fe40000004100 */
[----:B------:R-:W-:Y:S02]  /*8de0*/  HADD2.F32 R0, -RZ, R33.H1_H1 ;  /* 0x30000021ff007230 */ /* 0x000fe40000004100 */
[----:B------:R-:W-:Y:S01]  /*8df0*/  FMUL.FTZ R7, R8, R11 ;  /* 0x0000000b08077220 */ /* 0x000fe20000410000 */
[----:B------:R-:W-:-:S02]  /*8e00*/  HADD2.F32 R5, -RZ, R15.H0_H0 ;  /* 0x2000000fff057230 */ /* 0x000fc40000004100 */
[----:B------:R-:W-:Y:S01]  /*8e10*/  FMUL.FTZ R33, R8, R3 ;  /* 0x0000000308217220 */ /* 0x000fe20000410000 */
[----:B------:R-:W-:Y:S02]  /*8e20*/  HADD2.F32 R4, -RZ, R14.H0_H0 ;  /* 0x2000000eff047230 */ /* 0x000fe40000004100 */
[C---:B------:R-:W-:Y:S01]  /*8e30*/  FMUL.FTZ R30, R9.reuse, R10 ;  /* 0x0000000a091e7220 */ /* 0x040fe20000410000 */
[----:B------:R-:W-:Y:S02]  /*8e40*/  HADD2.F32 R27, -RZ, R27.H1_H1 ;  /* 0x3000001bff1b7230 */ /* 0x000fe40000004100 */
[-C--:B------:R-:W-:Y:S01]  /*8e50*/  FMUL.FTZ R9, R9, R0.reuse ;  /* 0x0000000009097220 */ /* 0x080fe20000410000 */
[----:B------:R-:W-:Y:S02]  /*8e60*/  HADD2.F32 R8, -RZ, R35.H0_H0 ;  /* 0x20000023ff087230 */ /* 0x000fe40000004100 */
[----:B------:R-:W-:Y:S02]  /*8e70*/  HADD2.F32 R6, -RZ, R42.H0_H0 ;  /* 0x2000002aff067230 */ /* 0x000fe40000004100 */
[----:B------:R-:W-:Y:S01]  /*8e80*/  FFMA.FTZ R30, R5, R0, -R30 ;  /* 0x00000000051e7223 */ /* 0x000fe2000001081e */
[----:B------:R-:W-:-:S02]  /*8e90*/  HADD2.F32 R15, -RZ, R15.H1_H1 ;  /* 0x3000000fff0f7230 */ /* 0x000fc40000004100 */
[C---:B------:R-:W-:Y:S01]  /*8ea0*/  FFMA.FTZ R20, R4.reuse, R3, -R7 ;  /* 0x0000000304147223 */ /* 0x040fe20000010807 */
[----:B------:R-:W-:Y:S01]  /*8eb0*/  FFMA.FTZ R33, R4, R11, R33 ;  /* 0x0000000b04217223 */ /* 0x000fe20000010021 */
[----:B------:R-:W-:Y:S01]  /*8ec0*/  FFMA.FTZ R0, R5, R10, R9 ;  /* 0x0000000a05007223 */ /* 0x000fe20000010009 */
[----:B------:R-:W-:Y:S02]  /*8ed0*/  HADD2.F32 R24, -RZ, R24.H1_H1 ;  /* 0x30000018ff187230 */ /* 0x000fe40000004100 */
[C---:B------:R-:W-:Y:S01]  /*8ee0*/  FMUL.FTZ R4, R27.reuse, R8 ;  /* 0x000000081b047220 */ /* 0x040fe20000410000 */
[----:B------:R-:W-:Y:S02]  /*8ef0*/  HADD2.F32 R26, -RZ, R26.H1_H1 ;  /* 0x3000001aff1a7230 */ /* 0x000fe40000004100 */
[----:B------:R-:W-:Y:S01]  /*8f00*/  FMUL.FTZ R10, R27, R6 ;  /* 0x000000061b0a7220 */ /* 0x000fe20000410000 */
[----:B------:R-:W-:Y:S02]  /*8f10*/  HADD2.F32 R7, -RZ, R38.H0_H0 ;  /* 0x20000026ff077230 */ /* 0x000fe40000004100 */
[----:B------:R-:W-:-:S02]  /*8f20*/  HADD2.F32 R9, -RZ, R37.H0_H0 ;  /* 0x20000025ff097230 */ /* 0x000fc40000004100 */
[----:B------:R-:W-:Y:S02]  /*8f30*/  HADD2.F32 R3, -RZ, R44.H0_H0 ;  /* 0x2000002cff037230 */ /* 0x000fe40000004100 */
[----:B------:R-:W-:Y:S02]  /*8f40*/  HADD2.F32 R5, -RZ, R43.H0_H0 ;  /* 0x2000002bff057230 */ /* 0x000fe40000004100 */
        /* <DEDUP_REMOVED lines=22> */
.L_x_15559:
[----:B------:R-:W-:Y:S05]  /*90b0*/  BSYNC B0 ;  /* 0x0000000000007941 */ /* 0x000fea0003800000 */
.L_x_15545:
[----:B------:R-:W-:Y:S01]  /*90c0*/  @!PT LDS RZ, [RZ] ;  /* 0x00000000fffff984 */ /* 0x000fe20000000800 */
[----:B------:R-:W-:Y:S01]  /*90d0*/  @!PT LDS RZ, [RZ] ;  /* 0x00000000fffff984 */ /* 0x000fe20000000800 */
[----:B------:R-:W-:Y:S01]  /*90e0*/  @!PT LDS RZ, [RZ] ;  /* 0x00000000fffff984 */ /* 0x000fe20000000800 */
[----:B------:R-:W-:Y:S01]  /*90f0*/  @!PT LDS RZ, [RZ] ;  /* 0x00000000fffff984 */ /* 0x000fe20000000800 */
[----:B------:R4:W-:Y:S06]  /*9100*/  MEMBAR.ALL.CTA ;  /* 0x0000000000007992 */ /* 0x0009ec0000008000 */
[----:B----4-:R-:W4:Y:S01]  /*9110*/  FENCE.VIEW.ASYNC.S ;  /* 0x00000000000073c6 */ /* 0x010f220000000000 */
[----:B------:R-:W-:Y:S05]  /*9120*/  WARPSYNC.ALL ;  /* 0x0000000000007948 */ /* 0x000fea0003800000 */
[----:B----4-:R-:W-:Y:S06]  /*9130*/  BAR.SYNC.DEFER_BLOCKING 0xd, 0x180 ;  /* 0x0346000000007b1d */ /* 0x010fec0000010000 */
.L_x_15542:
[----:B--2---:R-:W2:Y:S02]  /*9140*/  LDL R0, [R1] ;  /* 0x0000000001007983 */ /* 0x004ea40000100800 */
[----:B--2---:R-:W-:-:S13]  /*9150*/  ISETP.NE.AND P0, PT, R0, 0x3, PT ;  /* 0x000000030000780c */ /* 0x004fda0003f05270 */
[----:B------:R-:W-:Y:S05]  /*9160*/  @!P0 BRA `(.L_x_15569) ;  /* 0x0000000000048947 */ /* 0x000fea0003800000 */
[----:B------:R-:W-:Y:S01]  /*9170*/  BPT.TRAP 0x1 ;  /* 0x000000040000795c */ /* 0x000fe20000300000 */
.L_x_15569:
[----:B---3--:R-:W-:Y:S01]  /*9180*/  IMAD R8, R23, 0x8, R2 ;  /* 0x0000000817087824 */ /* 0x008fe200078e0202 */
[----:B01----:R-:W-:-:S04]  /*9190*/  SHF.L.U32 R3, R156, 0x1f, RZ ;  /* 0x0000001f9c037819 */ /* 0x003fc800000006ff */
[----:B------:R0:W1:Y:S01]  /*91a0*/  SYNCS.PHASECHK.TRANS64.TRYWAIT P1, [R8+URZ+0x16830], R3 ;  /* 0x01683003080075a7 */ /* 0x000062000802017f */
[----:B------:R-:W-:Y:S05]  /*91b0*/  @!P0 BRA `(.L_x_15570) ;  /* 0x0000000000048947 */ /* 0x000fea0003800000 */
[----:B------:R-:W-:Y:S01]  /*91c0*/  BPT.TRAP 0x1 ;  /* 0x000000040000795c */ /* 0x000fe20000300000 */
.L_x_15570:
        /* <DEDUP_REMOVED lines=10> */
.L_x_15571:
[----:B--2---:R-:W2:Y:S01]  /*9270*/  LDL R0, [R1+0x24] ;  /* 0x0000240001007983 */ /* 0x004ea20000100800 */
[----:B------:R-:W-:Y:S01]  /*9280*/  MOV R5, 0x40000040 ;  /* 0x4000004000057802 */ /* 0x000fe20000000f00 */
[----:B------:R-:W-:Y:S05]  /*9290*/  WARPSYNC.ALL ;  /* 0x0000000000007948 */ /* 0x000fea0003800000 */
[C---:B------:R-:W-:Y:S01]  /*92a0*/  R2UR UR4, R14.reuse ;  /* 0x000000000e0472ca */ /* 0x040fe200000e0000 */
[----:B-----5:R-:W-:Y:S01]  /*92b0*/  WARPGROUP.ARRIVE ;  /* 0x00000000000079c5 */ /* 0x020fe20000000000 */
[----:B------:R-:W-:Y:S01]  /*92c0*/  R2UR UR5, R15 ;  /* 0x000000000f0572ca */ /* 0x000fe200000e0000 */
[----:B------:R-:W-:Y:S01]  /*92d0*/  VIADD R12, R14, 0x2 ;  /* 0x000000020e0c7836 */ /* 0x000fe20000000000 */
[----:B------:R-:W-:Y:S01]  /*92e0*/  R2UR UR7, R5 ;  /* 0x00000000050772ca */ /* 0x000fe200000e0000 */
[----:B------:R-:W-:Y:S01]  /*92f0*/  IMAD.MOV.U32 R13, RZ, RZ, 0x40000040 ;  /* 0x40000040ff0d7424 */ /* 0x000fe200078e00ff */
[----:B----4-:R-:W-:Y:S01]  /*9300*/  MOV R11, 0x40000040 ;  /* 0x40000040000b7802 */ /* 0x010fe20000000f00 */
[----:B------:R-:W-:-:S02]  /*9310*/  IMAD.MOV.U32 R7, RZ, RZ, 0x40000040 ;  /* 0x40000040ff077424 */ /* 0x000fc400078e00ff */
[C---:B------:R-:W-:Y:S01]  /*9320*/  VIADD R10, R14.reuse, 0x4 ;  /* 0x000000040e0a7836 */ /* 0x040fe20000000000 */
[----:B------:R3:W-:Y:S01]  /*9330*/  STL.64 [R1+0x18], R12 ;  /* 0x0000180c01007387 */ /* 0x0007e20000100a00 */
[----:B------:R-:W-:Y:S02]  /*9340*/  VIADD R20, R14, 0x6 ;  /* 0x000000060e147836 */ /* 0x000fe40000000000 */
[----:B------:R-:W-:Y:S01]  /*9350*/  IMAD.MOV.U32 R21, RZ, RZ, 0x40000040 ;  /* 0x40000040ff157424 */ /* 0x000fe200078e00ff */
[----:B------:R3:W-:Y:S01]  /*9360*/  STL.64 [R1+0x10], R10 ;  /* 0x0000100a01007387 */ /* 0x0007e20000100a00 */
[----:B------:R-:W-:Y:S02]  /*9370*/  IMAD.MOV.U32 R5, RZ, RZ, 0x40000040 ;  /* 0x40000040ff057424 */ /* 0x000fe400078e00ff */
[----:B--2---:R-:W-:-:S04]  /*9380*/  IMAD R4, R23, 0x400, R0 ;  /* 0x0000040017047824 */ /* 0x004fc800078e0200 */
[C---:B------:R-:W-:Y:S01]  /*9390*/  VIADD R6, R4.reuse, 0x2 ;  /* 0x0000000204067836 */ /* 0x040fe20000000000 */
[----:B------:R-:W-:-:S13]  /*93a0*/  R2UR UR6, R4 ;  /* 0x00000000040672ca */ /* 0x000fda00000e0000 */
        /* <DEDUP_REMOVED lines=28> */
.L_x_15573:
[----:B------:R-:W2:Y:S01]  /*9570*/  LDL R0, [R1+0x4c] ;  /* 0x00004c0001007983 */ /* 0x000ea20000100800 */
[----:B01----:R-:W0:Y:S01]  /*9580*/  LDC R3, c[0x0][0x448] ;  /* 0x00011200ff037b82 */ /* 0x003e220000000800 */
[----:B------:R-:W-:Y:S02]  /*9590*/  ULDC UR4, c[0x0][0x988] ;  /* 0x0002620000047ab9 */ /* 0x000fe40000000800 */
[----:B------:R-:W2:Y:S04]  /*95a0*/  LDL R94, [R1+0x2c] ;  /* 0x00002c00015e7983 */ /* 0x000ea80000100800 */
[----:B------:R-:W3:Y:S04]  /*95b0*/  LDL R7, [R1+0x34] ;  /* 0x0000340001077983 */ /* 0x000ee80000100800 */
[----:B------:R-:W4:Y:S04]  /*95c0*/  LDL R92, [R1+0xc] ;  /* 0x00000c00015c7983 */ /* 0x000f280000100800 */
[----:B------:R-:W5:Y:S01]  /*95d0*/  LDL R90, [R1+0x28] ;  /* 0x00002800015a7983 */ /* 0x000f620000100800 */
[----:B0-----:R-:W-:-:S13]  /*95e0*/  ISETP.NE.AND P4, PT, R3, 0x1, PT ;  /* 0x000000010300780c */ /* 0x001fda0003f85270 */
[----:B------:R-:W0:Y:S08]  /*95f0*/  @P4 LDC R3, c[0x0][0x44c] ;  /* 0x00011300ff034b82 */ /* 0x000e300000000800 */
[----:B------:R-:W1:Y:S01]  /*9600*/  @P4 LDC R5, c[0x0][0x450] ;  /* 0x00011400ff054b82 */ /* 0x000e620000000800 */
[----:B--2---:R-:W-:-:S04]  /*9610*/  IMAD.IADD R6, R0, 0x1, R94 ;  /* 0x0000000100067824 */ /* 0x004fc800078e025e */
[----:B0-----:R-:W-:-:S05]  /*9620*/  @P4 IMAD.HI.U32 R0, R6, R3, RZ ;  /* 0x0000000306004227 */ /* 0x001fca00078e00ff */
[----:B-1----:R-:W-:-:S05]  /*9630*/  @P4 SHF.R.U32.HI R6, RZ, R5, R0 ;  /* 0x00000005ff064219 */ /* 0x002fca0000011600 */
[----:B------:R-:W0:Y:S01]  /*9640*/  SHFL.IDX PT, R0, R6, 0x1, 0x1c1f ;  /* 0x003c1f0006007f89 */ /* 0x000e2200000e0000 */
[----:B------:R-:W-:-:S05]  /*9650*/  MOV R5, 0xffffff80 ;  /* 0xffffff8000057802 */ /* 0x000fca0000000f00 */
[----:B------:R-:W-:-:S05]  /*9660*/  IMAD R5, R88, R5, 0x80 ;  /* 0x0000008058057424 */ /* 0x000fca00078e0205 */
[C-C-:B---3--:R-:W-:Y:S02]  /*9670*/  IADD3 R4, -R7.reuse, 0x1, R5.reuse ;  /* 0x0000000107047810 */ /* 0x148fe40007ffe105 */
[----:B-----5:R-:W-:Y:S02]  /*9680*/  IADD3 R5, -R7, R90, R5 ;  /* 0x0000005a07057210 */ /* 0x020fe40007ffe105 */
[----:B----4-:R-:W-:-:S04]  /*9690*/  IADD3 R4, -R92, R4, R90 ;  /* 0x000000045c047210 */ /* 0x010fc80007ffe15a */
        /* <DEDUP_REMOVED lines=96> */
[----:B------:R-:W0:Y:S04]  /*9ca0*/  SHFL.BFLY PT, R3, R12, 0x2, 0x1f ;  /* 0x0c401f000c037f89 */ /* 0x000e2800000e0000 */
[----:B------:R-:W1:Y:S01]  /*9cb0*/  SHFL.IDX PT, R6, R6, RZ, 0x1c1f ;  /* 0x001c1fff06067589 */ /* 0x000e6200000e0000 */
[----:B0-----:R-:W-:-:S05]  /*9cc0*/  FMNMX.FTZ R26, R12, R3, !PT ;  /* 0x000000030c1a7209 */ /* 0x001fca0007810000 */
[----:B------:R-:W0:Y:S01]  /*9cd0*/  SHFL.BFLY PT, R3, R26, 0x1, 0x1f ;  /* 0x0c201f001a037f89 */ /* 0x000e2200000e0000 */
[----:B------:R-:W-:Y:S01]  /*9ce0*/  IMAD.U32 R0, RZ, RZ, UR4 ;  /* 0x00000004ff007e24 */ /* 0x000fe2000f8e00ff */
[----:B-1----:R-:W-:-:S04]  /*9cf0*/  VIADDMNMX R4, R6, R4, R5, PT ;  /* 0x0000000406047246 */ /* 0x002fc80003800105 */
[C---:B------:R-:W-:Y:S02]  /*9d00*/  ISETP.GT.AND P2, PT, R4.reuse, 0x1, PT ;  /* 0x000000010400780c */ /* 0x040fe40003f44270 */
[----:B------:R-:W-:Y:S02]  /*9d10*/  ISETP.GT.AND P3, PT, R4, 0x8, PT ;  /* 0x000000080400780c */ /* 0x000fe40003f64270 */
[----:B0-----:R-:W-:-:S04]  /*9d20*/  FMNMX.FTZ R3, R26, R3, !PT ;  /* 0x000000031a037209 */ /* 0x001fc80007810000 */
[C---:B------:R-:W-:Y:S01]  /*9d30*/  FSETP.NEU.FTZ.AND P1, PT, R3.reuse, -INF , PT ;  /* 0xff8000000300780b */ /* 0x040fe20003f3d000 */
[----:B------:R-:W-:-:S05]  /*9d40*/  FMUL.FTZ R10, R3, R0 ;  /* 0x00000000030a7220 */ /* 0x000fca0000410000 */
[----:B------:R-:W-:Y:S02]  /*9d50*/  FSEL R10, R10, RZ, P1 ;  /* 0x000000ff0a0a7208 */ /* 0x000fe40000800000 */
[----:B------:R-:W-:Y:S02]  /*9d60*/  ISETP.GT.AND P1, PT, R4, RZ, PT ;  /* 0x000000ff0400720c */ /* 0x000fe40003f24270 */
[----:B------:R-:W-:Y:S02]  /*9d70*/  FSEL R25, R25, -INF , P2 ;  /* 0xff80000019197808 */ /* 0x000fe40001000000 */
[----:B------:R-:W-:Y:S01]  /*9d80*/  FSEL R5, R24, -INF , P1 ;  /* 0xff80000018057808 */ /* 0x000fe20000800000 */
[----:B------:R-:W-:Y:S01]  /*9d90*/  FFMA.FTZ R149, R7, R0, -R10 ;  /* 0x0000000007957223 */ /* 0x000fe2000001080a */
[----:B------:R-:W-:Y:S02]  /*9da0*/  ISETP.GT.AND P1, PT, R4, 0x9, PT ;  /* 0x000000090400780c */ /* 0x000fe40003f24270 */
[----:B------:R-:W-:-:S02]  /*9db0*/  FSEL R7, R28, -INF , P3 ;  /* 0xff8000001c077808 */ /* 0x000fc40001800000 */
[----:B------:R-:W-:Y:S02]  /*9dc0*/  FMNMX.FTZ R6, R5, R25, !PT ;  /* 0x0000001905067209 */ /* 0x000fe40007810000 */
[C---:B------:R-:W-:Y:S02]  /*9dd0*/  ISETP.GT.AND P2, PT, R4.reuse, 0x10, PT ;  /* 0x000000100400780c */ /* 0x040fe40003f44270 */
[----:B------:R-:W-:Y:S02]  /*9de0*/  FSEL R29, R29, -INF , P1 ;  /* 0xff8000001d1d7808 */ /* 0x000fe40000800000 */
[----:B------:R-:W-:Y:S01]  /*9df0*/  FMNMX.FTZ R6, R7, R6, !PT ;  /* 0x0000000607067209 */ /* 0x000fe20007810000 */
        /* <DEDUP_REMOVED lines=53> */
[----:B------:R-:W-:Y:S01]  /*a150*/  FFMA.FTZ R48, R55, R0, -R10 ;  /* 0x0000000037307223 */ /* 0x000fe2000001080a */
[----:B------:R-:W-:Y:S01]  /*a160*/  FSEL R57, R57, -INF , P1 ;  /* 0xff80000039397808 */ /* 0x000fe20000800000 */
[----:B------:R-:W0:Y:S01]  /*a170*/  S2R R96, SR_CgaCtaId ;  /* 0x0000000000607919 */ /* 0x000e220000008800 */
[----:B------:R-:W-:Y:S01]  /*a180*/  FMNMX.FTZ R6, R39, R6, !PT ;  /* 0x0000000627067209 */ /* 0x000fe20007810000 */
[----:B------:R-:W1:Y:S01]  /*a190*/  @P4 LDC R52, c[0x0][0x450] ;  /* 0x00011400ff344b82 */ /* 0x000e620000000800 */
        /* <DEDUP_REMOVED lines=41> */
[----:B------:R-:W-:Y:S01]  /*a430*/  FMNMX.FTZ R6, R85, R6, !PT ;  /* 0x0000000655067209 */ /* 0x000fe20007810000 */
[----:B------:R-:W-:-:S04]  /*a440*/  FFMA.FTZ R4, R59, R0, -R10 ;  /* 0x000000003b047223 */ /* 0x000fc8000001080a */
[----:B------:R-:W2:Y:S02]  /*a450*/  SHFL.BFLY PT, R59, R6, 0x2, 0x1f ;  /* 0x0c401f00063b7f89 */ /* 0x000ea400000e0000 */
[----:B--2---:R-:W-:-:S05]  /*a460*/  FMNMX.FTZ R59, R6, R59, !PT ;  /* 0x0000003b063b7209 */ /* 0x004fca0007810000 */
[----:B------:R-:W2:Y:S02]  /*a470*/  SHFL.BFLY PT, R6, R59, 0x1, 0x1f ;  /* 0x0c201f003b067f89 */ /* 0x000ea400000e0000 */
[----:B--2---:R-:W-:-:S04]  /*a480*/  FMNMX.FTZ R6, R59, R6, !PT ;  /* 0x000000063b067209 */ /* 0x004fc80007810000 */
[C---:B------:R-:W-:Y:S01]  /*a490*/  FSETP.NEU.FTZ.AND P1, PT, R6.reuse, -INF , PT ;  /* 0xff8000000600780b */ /* 0x040fe20003f3d000 */
[----:B------:R-:W-:-:S05]  /*a4a0*/  FMUL.FTZ R50, R6, R0 ;  /* 0x0000000006327220 */ /* 0x000fca0000410000 */
[----:B------:R-:W-:-:S05]  /*a4b0*/  FSEL R50, R50, RZ, P1 ;  /* 0x000000ff32327208 */ /* 0x000fca0000800000 */
[-CC-:B------:R-:W-:Y:S01]  /*a4c0*/  FFMA.FTZ R136, R13, R0.reuse, -R50.reuse ;  /* 0x000000000d887223 */ /* 0x180fe20000010832 */
[-CC-:B------:R-:W-:Y:S02]  /*a4d0*/  FFMA.FTZ R13, R49, R0.reuse, -R50.reuse ;  /* 0x00000000310d7223 */ /* 0x180fe40000010832 */
[----:B------:R-:W2:Y:S01]  /*a4e0*/  LDL R49, [R1+0x3c] ;  /* 0x00003c0001317983 */ /* 0x000ea20000100800 */
[-CC-:B------:R-:W-:Y:S01]  /*a4f0*/  FFMA.FTZ R146, R27, R0.reuse, -R50.reuse ;  /* 0x000000001b927223 */ /* 0x180fe20000010832 */
[-CC-:B------:R-:W-:Y:S02]  /*a500*/  FFMA.FTZ R27, R37, R0.reuse, -R50.reuse ;  /* 0x00000000251b7223 */ /* 0x180fe40000010832 */
[----:B------:R-:W3:Y:S01]  /*a510*/  @P4 LDC R37, c[0x0][0x44c] ;  /* 0x00011300ff254b82 */ /* 0x000ee20000000800 */
[-CC-:B------:R-:W-:Y:S01]  /*a520*/  FFMA.FTZ R148, R5, R0.reuse, -R50.reuse ;  /* 0x0000000005947223 */ /* 0x180fe20000010832 */
[-CC-:B------:R-:W-:Y:S01]  /*a530*/  FFMA.FTZ R5, R25, R0.reuse, -R50.reuse ;  /* 0x0000000019057223 */ /* 0x180fe20000010832 */
[-CC-:B------:R-:W-:Y:S01]  /*a540*/  FFMA.FTZ R150, R7, R0.reuse, -R50.reuse ;  /* 0x0000000007967223 */ /* 0x180fe20000010832 */
[----:B------:R-:W-:Y:S01]  /*a550*/  MUFU.EX2 R149, R149 ;  /* 0x0000009500957308 */ /* 0x000fe20000000800 */
[-CC-:B------:R-:W-:Y:S01]  /*a560*/  FFMA.FTZ R25, R29, R0.reuse, -R50.reuse ;  /* 0x000000001d197223 */ /* 0x180fe20000010832 */
[----:B------:R-:W-:-:S06]  /*a570*/  FFMA.FTZ R144, R9, R0, -R50 ;  /* 0x0000000009907223 */ /* 0x000fcc0000010832 */
[----:B------:R-:W-:Y:S08]  /*a580*/  MUFU.EX2 R148, R148 ;  /* 0x0000009400947308 */ /* 0x000ff00000000800 */
[----:B------:R-:W4:Y:S01]  /*a590*/  MUFU.EX2 R5, R5 ;  /* 0x0000000500057308 */ /* 0x000f220000000800 */
[----:B------:R-:W-:-:S07]  /*a5a0*/  VIADD R8, R8, 0x16840 ;  /* 0x0001684008087836 */ /* 0x000fce0000000000 */
[----:B------:R-:W5:Y:S01]  /*a5b0*/  MUFU.EX2 R12, R12 ;  /* 0x0000000c000c7308 */ /* 0x000f620000000800 */
[----:B------:R-:W-:-:S07]  /*a5c0*/  FFMA.FTZ R9, R33, R0, -R50 ;  /* 0x0000000021097223 */ /* 0x000fce0000010832 */
[----:B------:R-:W1:Y:S08]  /*a5d0*/  MUFU.EX2 R150, R150 ;  /* 0x0000009600967308 */ /* 0x000e700000000800 */
[----:B------:R-:W1:Y:S01]  /*a5e0*/  MUFU.EX2 R151, R151 ;  /* 0x0000009700977308 */ /* 0x000e620000000800 */
[----:B0-----:R-:W-:-:S07]  /*a5f0*/  PRMT R8, R96, 0x654, R8 ;  /* 0x0000065460087816 */ /* 0x001fce0000000008 */
[----:B------:R-:W0:Y:S01]  /*a600*/  MUFU.EX2 R25, R25 ;  /* 0x0000001900197308 */ /* 0x000e220000000800 */
[----:B---3--:R-:W-:Y:S01]  /*a610*/  @P4 IMAD.HI.U32 R37, R94, R37, RZ ;  /* 0x000000255e254227 */ /* 0x008fe200078e00ff */
[----:B------:R5:W-:Y:S06]  /*a620*/  SYNCS.ARRIVE.TRANS64.RED.A1T0 RZ, [R8+URZ], RZ ;  /* 0x000000ff08ff79a7 */ /* 0x000bec000810043f */
[----:B------:R-:W3:Y:S01]  /*a630*/  MUFU.EX2 R24, R24 ;  /* 0x0000001800187308 */ /* 0x000ee20000000800 */
[----:B----4-:R-:W-:Y:S01]  /*a640*/  FADD.FTZ R7, R148, R5 ;  /* 0x0000000594077221 */ /* 0x010fe20000010000 */
[----:B------:R-:W-:-:S06]  /*a650*/  FFMA.FTZ R132, R39, R0, -R50 ;  /* 0x0000000027847223 */ /* 0x000fcc0000010832 */
[----:B------:R-:W4:Y:S01]  /*a660*/  MUFU.EX2 R144, R144 ;  /* 0x0000009000907308 */ /* 0x000f220000000800 */
[----:B-----5:R-:W-:Y:S01]  /*a670*/  FADD.FTZ R8, R149, R12 ;  /* 0x0000000c95087221 */ /* 0x020fe20000010000 */
[----:B------:R-:W-:-:S06]  /*a680*/  IMAD.MOV.U32 R39, RZ, RZ, R94 ;  /* 0x000000ffff277224 */ /* 0x000fcc00078e005e */
[----:B------:R-:W5:Y:S01]  /*a690*/  MUFU.EX2 R145, R145 ;  /* 0x0000009100917308 */ /* 0x000f620000000800 */
[----:B-1----:R-:W-:Y:S01]  /*a6a0*/  @P4 SHF.R.U32.HI R39, RZ, R52, R37 ;  /* 0x00000034ff274219 */ /* 0x002fe20000011625 */
[----:B------:R-:W-:-:S06]  /*a6b0*/  FADD.FTZ R52, R150, R7 ;  /* 0x0000000796347221 */ /* 0x000fcc0000010000 */
[----:B------:R-:W1:Y:S01]  /*a6c0*/  MUFU.EX2 R9, R9 ;  /* 0x0000000900097308 */ /* 0x000e620000000800 */
[----:B------:R-:W-:Y:S01]  /*a6d0*/  FADD.FTZ R37, R151, R8 ;  /* 0x0000000897257221 */ /* 0x000fe20000010000 */
[----:B------:R-:W-:-:S06]  /*a6e0*/  FFMA.FTZ R140, R11, R0, -R50 ;  /* 0x000000000b8c7223 */ /* 0x000fcc0000010832 */
[----:B------:R-:W1:Y:S01]  /*a6f0*/  MUFU.EX2 R26, R26 ;  /* 0x0000001a001a7308 */ /* 0x000e620000000800 */
[----:B------:R-:W-:Y:S01]  /*a700*/  IADD3 R7, R39, R90, -R92 ;  /* 0x0000005a27077210 */ /* 0x000fe20007ffe85c */
[----:B0-----:R-:W-:-:S06]  /*a710*/  FADD.FTZ R39, R25, R52 ;  /* 0x0000003419277221 */ /* 0x001fcc0000010000 */
[----:B------:R-:W0:Y:S01]  /*a720*/  MUFU.EX2 R146, R146 ;  /* 0x0000009200927308 */ /* 0x000e220000000800 */
[----:B---3--:R-:W-:Y:S01]  /*a730*/  FADD.FTZ R8, R24, R37 ;  /* 0x0000002518087221 */ /* 0x008fe20000010000 */
[----:B------:R-:W-:-:S06]  /*a740*/  FFMA.FTZ R11, R41, R0, -R50 ;  /* 0x00000000290b7223 */ /* 0x000fcc0000010832 */
[----:B------:R-:W3:Y:S01]  /*a750*/  MUFU.EX2 R147, R147 ;  /* 0x0000009300937308 */ /* 0x000ee20000000800 */
[----:B----4-:R-:W-:Y:S01]  /*a760*/  FADD.FTZ R52, R144, R39 ;  /* 0x0000002790347221 */ /* 0x010fe20000010000 */
[----:B-----5:R-:W-:-:S06]  /*a770*/  FADD.FTZ R41, R145, R8 ;  /* 0x0000000891297221 */ /* 0x020fcc0000010000 */
[----:B------:R-:W-:Y:S01]  /*a780*/  MUFU.EX2 R28, R28 ;  /* 0x0000001c001c7308 */ /* 0x000fe20000000800 */
[----:B------:R-:W-:-:S07]  /*a790*/  FFMA.FTZ R142, R31, R0, -R50 ;  /* 0x000000001f8e7223 */ /* 0x000fce0000010832 */
[----:B------:R-:W4:Y:S01]  /*a7a0*/  MUFU.EX2 R27, R27 ;  /* 0x0000001b001b7308 */ /* 0x000f220000000800 */
[----:B------:R-:W-:Y:S01]  /*a7b0*/  FFMA.FTZ R134, R43, R0, -R50 ;  /* 0x000000002b867223 */ /* 0x000fe20000010832 */
[----:B-1----:R-:W-:Y:S01]  /*a7c0*/  FADD.FTZ R43, R9, R52 ;  /* 0x00000034092b7221 */ /* 0x002fe20000010000 */
[----:B------:R-:W-:-:S05]  /*a7d0*/  FADD.FTZ R8, R26, R41 ;  /* 0x000000291a087221 */ /* 0x000fca0000010000 */
[----:B------:R-:W-:Y:S01]  /*a7e0*/  MUFU.EX2 R141, R141 ;  /* 0x0000008d008d7308 */ /* 0x000fe20000000800 */
[----:B------:R-:W-:-:S07]  /*a7f0*/  FFMA.FTZ R29, R45, R0, -R50 ;  /* 0x000000002d1d7223 */ /* 0x000fce0000010832 */
[----:B------:R-:W1:Y:S01]  /*a800*/  MUFU.EX2 R140, R140 ;  /* 0x0000008c008c7308 */ /* 0x000e620000000800 */
[----:B0-----:R-:W-:Y:S01]  /*a810*/  FADD.FTZ R52, R146, R43 ;  /* 0x0000002b92347221 */ /* 0x001fe20000010000 */
[----:B---3--:R-:W-:-:S06]  /*a820*/  FADD.FTZ R43, R147, R8 ;  /* 0x00000008932b7221 */ /* 0x008fcc0000010000 */
[----:B------:R-:W-:Y:S08]  /*a830*/  MUFU.EX2 R30, R30 ;  /* 0x0000001e001e7308 */ /* 0x000ff00000000800 */
[----:B------:R-:W0:Y:S01]  /*a840*/  MUFU.EX2 R11, R11 ;  /* 0x0000000b000b7308 */ /* 0x000e220000000800 */
[----:B----4-:R-:W-:Y:S01]  /*a850*/  FADD.FTZ R45, R27, R52 ;  /* 0x000000341b2d7221 */ /* 0x010fe20000010000 */
[----:B------:R-:W-:-:S06]  /*a860*/  FADD.FTZ R8, R28, R43 ;  /* 0x0000002b1c087221 */ /* 0x000fcc0000010000 */
[----:B------:R-:W-:Y:S08]  /*a870*/  MUFU.EX2 R143, R143 ;  /* 0x0000008f008f7308 */ /* 0x000ff00000000800 */
[----:B------:R-:W3:Y:S01]  /*a880*/  MUFU.EX2 R142, R142 ;  /* 0x0000008e008e7308 */ /* 0x000ee20000000800 */
[----:B-1----:R-:W-:Y:S01]  /*a890*/  FADD.FTZ R52, R140, R45 ;  /* 0x0000002d8c347221 */ /* 0x002fe20000010000 */
[----:B------:R-:W-:-:S06]  /*a8a0*/  FADD.FTZ R43, R141, R8 ;  /* 0x000000088d2b7221 */ /* 0x000fcc0000010000 */
[----:B------:R-:W-:Y:S01]  /*a8b0*/  MUFU.EX2 R32, R32 ;  /* 0x0000002000207308 */ /* 0x000fe20000000800 */
[-C--:B------:R-:W-:Y:S01]  /*a8c0*/  FFMA.FTZ R139, R95, R0.reuse, -R10 ;  /* 0x000000005f8b7223 */ /* 0x080fe2000001080a */
[----:B------:R-:W-:-:S06]  /*a8d0*/  FFMA.FTZ R138, R35, R0, -R50 ;  /* 0x00000000238a7223 */ /* 0x000fcc0000010832 */
[----:B------:R-:W1:Y:S01]  /*a8e0*/  MUFU.EX2 R29, R29 ;  /* 0x0000001d001d7308 */ /* 0x000e620000000800 */
[----:B0-----:R-:W-:Y:S01]  /*a8f0*/  FADD.FTZ R45, R11, R52 ;  /* 0x000000340b2d7221 */ /* 0x001fe20000010000 */
[----:B------:R-:W-:-:S06]  /*a900*/  FADD.FTZ R8, R30, R43 ;  /* 0x0000002b1e087221 */ /* 0x000fcc0000010000 */
[----:B------:R-:W-:Y:S01]  /*a910*/  MUFU.EX2 R137, R137 ;  /* 0x0000008900897308 */ /* 0x000fe20000000800 */
[----:B------:R-:W-:-:S07]  /*a920*/  FFMA.FTZ R31, R53, R0, -R50 ;  /* 0x00000000351f7223 */ /* 0x000fce0000010832 */
[----:B------:R-:W0:Y:S01]  /*a930*/  MUFU.EX2 R136, R136 ;  /* 0x0000008800887308 */ /* 0x000e220000000800 */
[----:B---3--:R-:W-:Y:S01]  /*a940*/  FADD.FTZ R52, R142, R45 ;  /* 0x0000002d8e347221 */ /* 0x008fe20000010000 */
[----:B------:R-:W-:-:S06]  /*a950*/  FADD.FTZ R43, R143, R8 ;  /* 0x000000088f2b7221 */ /* 0x000fcc0000010000 */
[----:B------:R-:W-:Y:S01]  /*a960*/  MUFU.EX2 R46, R46 ;  /* 0x0000002e002e7308 */ /* 0x000fe20000000800 */
[----:B------:R-:W-:-:S07]  /*a970*/  FFMA.FTZ R133, R97, R0, -R10 ;  /* 0x0000000061857223 */ /* 0x000fce000001080a */
[----:B------:R-:W3:Y:S01]  /*a980*/  MUFU.EX2 R13, R13 ;  /* 0x0000000d000d7308 */ /* 0x000ee20000000800 */
[----:B-1----:R-:W-:Y:S01]  /*a990*/  FADD.FTZ R45, R29, R52 ;  /* 0x000000341d2d7221 */ /* 0x002fe20000010000 */
[----:B------:R-:W-:-:S06]  /*a9a0*/  FADD.FTZ R8, R32, R43 ;  /* 0x0000002b20087221 */ /* 0x000fcc0000010000 */
[----:B------:R-:W-:Y:S01]  /*a9b0*/  MUFU.EX2 R139, R139 ;  /* 0x0000008b008b7308 */ /* 0x000fe20000000800 */
[----:B------:R-:W-:-:S07]  /*a9c0*/  FFMA.FTZ R33, R57, R0, -R50 ;  /* 0x0000000039217223 */ /* 0x000fce0000010832 */
        /* <DEDUP_REMOVED lines=9> */
[-C--:B------:R-:W-:Y:S01]  /*aa60*/  FFMA.FTZ R42, R63, R0.reuse, -R10 ;  /* 0x000000003f2a7223 */ /* 0x080fe2000001080a */
[----:B------:R-:W-:-:S06]  /*aa70*/  FFMA.FTZ R35, R61, R0, -R50 ;  /* 0x000000003d237223 */ /* 0x000fcc0000010832 */
[----:B------:R-:W3:Y:S01]  /*aa80*/  MUFU.EX2 R132, R132 ;  /* 0x0000008400847308 */ /* 0x000ee20000000800 */
[----:B------:R-:W-:Y:S01]  /*aa90*/  F2FP.F16.F32.PACK_AB R149, R12, R149 ;  /* 0x000000950c95723e */ /* 0x000fe200000000ff */
[----:B-1----:R-:W-:Y:S01]  /*aaa0*/  FADD.FTZ R12, R138, R45 ;  /* 0x0000002d8a0c7221 */ /* 0x002fe20000010000 */
[----:B------:R-:W-:-:S05]  /*aab0*/  FADD.FTZ R43, R139, R8 ;  /* 0x000000088b2b7221 */ /* 0x000fca0000010000 */
[----:B------:R-:W-:Y:S01]  /*aac0*/  MUFU.EX2 R4, R4 ;  /* 0x0000000400047308 */ /* 0x000fe20000000800 */
[-C--:B------:R-:W-:Y:S01]  /*aad0*/  FFMA.FTZ R129, R101, R0.reuse, -R10 ;  /* 0x0000000065817223 */ /* 0x080fe2000001080a */
[----:B------:R-:W-:-:S06]  /*aae0*/  FFMA.FTZ R128, R89, R0, -R50 ;  /* 0x0000000059807223 */ /* 0x000fcc0000010832 */
[----:B------:R-:W1:Y:S01]  /*aaf0*/  MUFU.EX2 R33, R33 ;  /* 0x0000002100217308 */ /* 0x000e620000000800 */
[----:B0-----:R-:W-:Y:S01]  /*ab00*/  FADD.FTZ R45, R31, R12 ;  /* 0x0000000c1f2d7221 */ /* 0x001fe20000010000 */
[----:B------:R-:W-:-:S06]  /*ab10*/  FADD.FTZ R8, R48, R43 ;  /* 0x0000002b30087221 */ /* 0x000fcc0000010000 */
[----:B------:R-:W-:Y:S01]  /*ab20*/  MUFU.EX2 R135, R135 ;  /* 0x0000008700877308 */ /* 0x000fe20000000800 */
[-C--:B------:R-:W-:Y:S01]  /*ab30*/  FFMA.FTZ R34, R67, R0.reuse, -R10 ;  /* 0x0000000043227223 */ /* 0x080fe2000001080a */
[----:B------:R-:W-:-:S06]  /*ab40*/  FFMA.FTZ R37, R65, R0, -R50 ;  /* 0x0000000041257223 */ /* 0x000fcc0000010832 */
[----:B------:R-:W0:Y:S01]  /*ab50*/  MUFU.EX2 R134, R134 ;  /* 0x0000008600867308 */ /* 0x000e220000000800 */
[----:B---3--:R-:W-:Y:S01]  /*ab60*/  FADD.FTZ R12, R132, R45 ;  /* 0x0000002d840c7221 */ /* 0x008fe20000010000 */
[----:B------:R-:W-:-:S06]  /*ab70*/  FADD.FTZ R43, R133, R8 ;  /* 0x00000008852b7221 */ /* 0x000fcc0000010000 */
[----:B------:R-:W-:Y:S01]  /*ab80*/  MUFU.EX2 R42, R42 ;  /* 0x0000002a002a7308 */ /* 0x000fe20000000800 */
[-C--:B------:R-:W-:Y:S01]  /*ab90*/  FFMA.FTZ R131, R103, R0.reuse, -R10 ;  /* 0x0000000067837223 */ /* 0x080fe2000001080a */
[----:B------:R-:W-:-:S06]  /*aba0*/  FFMA.FTZ R130, R47, R0, -R50 ;  /* 0x000000002f827223 */ /* 0x000fcc0000010832 */
[----:B------:R-:W3:Y:S01]  /*abb0*/  MUFU.EX2 R35, R35 ;  /* 0x0000002300237308 */ /* 0x000ee20000000800 */
[----:B-1----:R-:W-:Y:S01]  /*abc0*/  FADD.FTZ R45, R33, R12 ;  /* 0x0000000c212d7221 */ /* 0x002fe20000010000 */
[----:B------:R-:W-:-:S06]  /*abd0*/  FADD.FTZ R8, R4, R43 ;  /* 0x0000002b04087221 */ /* 0x000fcc0000010000 */
[----:B------:R-:W-:Y:S01]  /*abe0*/  MUFU.EX2 R129, R129 ;  /* 0x0000008100817308 */ /* 0x000fe20000000800 */
[-C--:B------:R-:W-:Y:S01]  /*abf0*/  FFMA.FTZ R36, R71, R0.reuse, -R10 ;  /* 0x0000000047247223 */ /* 0x080fe2000001080a */
[----:B------:R-:W-:-:S06]  /*ac00*/  FFMA.FTZ R39, R69, R0, -R50 ;  /* 0x0000000045277223 */ /* 0x000fcc0000010832 */
[----:B------:R-:W1:Y:S01]  /*ac10*/  MUFU.EX2 R128, R128 ;  /* 0x0000008000807308 */ /* 0x000e620000000800 */
[----:B------:R-:W-:Y:S01]  /*ac20*/  F2FP.F16.F32.PACK_AB R148, R5, R148 ;  /* 0x000000940594723e */ /* 0x000fe200000000ff */
[----:B0-----:R-:W-:Y:S01]  /*ac30*/  FADD.FTZ R12, R134, R45 ;  /* 0x0000002d860c7221 */ /* 0x001fe20000010000 */
[----:B------:R-:W-:-:S05]  /*ac40*/  FADD.FTZ R5, R135, R8 ;  /* 0x0000000887057221 */ /* 0x000fca0000010000 */
[----:B------:R-:W-:Y:S01]  /*ac50*/  MUFU.EX2 R34, R34 ;  /* 0x0000002200227308 */ /* 0x000fe20000000800 */
[-C--:B------:R-:W-:Y:S01]  /*ac60*/  FFMA.FTZ R125, R105, R0.reuse, -R10 ;  /* 0x00000000697d7223 */ /* 0x080fe2000001080a */
[----:B------:R-:W-:-:S06]  /*ac70*/  FFMA.FTZ R124, R91, R0, -R50 ;  /* 0x000000005b7c7223 */ /* 0x000fcc0000010832 */
[----:B------:R-:W0:Y:S01]  /*ac80*/  MUFU.EX2 R37, R37 ;  /* 0x0000002500257308 */ /* 0x000e220000000800 */
[----:B------:R-:W-:Y:S01]  /*ac90*/  F2FP.F16.F32.PACK_AB R144, R9, R144 ;  /* 0x000000900990723e */ /* 0x000fe200000000ff */
[----:B---3--:R-:W-:Y:S01]  /*aca0*/  FADD.FTZ R9, R35, R12 ;  /* 0x0000000c23097221 */ /* 0x008fe20000010000 */
[----:B------:R-:W-:-:S05]  /*acb0*/  FADD.FTZ R8, R42, R5 ;  /* 0x000000052a087221 */ /* 0x000fca0000010000 */
        /* <DEDUP_REMOVED lines=15> */
[----:B------:R-:W-:Y:S01]  /*adb0*/  FFMA.FTZ R77, R77, R0, -R50 ;  /* 0x000000004d4d7223 */ /* 0x000fe20000010832 */
[----:B------:R-:W-:Y:S01]  /*adc0*/  SHF.R.S32.HI R54, RZ, 0x1f, R7 ;  /* 0x0000001fff367819 */ /* 0x000fe20000011407 */
[----:B---3--:R-:W-:-:S05]  /*add0*/  FADD.FTZ R12, R130, R9 ;  /* 0x00000009820c7221 */ /* 0x008fca0000010000 */
[----:B------:R-:W-:Y:S01]  /*ade0*/  MUFU.EX2 R38, R38 ;  /* 0x0000002600267308 */ /* 0x000fe20000000800 */
[----:B------:R-:W-:Y:S01]  /*adf0*/  FADD.FTZ R5, R131, R8 ;  /* 0x0000000883057221 */ /* 0x000fe20000010000 */
[----:B------:R-:W-:-:S06]  /*ae00*/  FFMA.FTZ R121, R79, R0, -R10 ;  /* 0x000000004f797223 */ /* 0x000fcc000001080a */
[----:B------:R-:W3:Y:S01]  /*ae10*/  MUFU.EX2 R41, R41 ;  /* 0x0000002900297308 */ /* 0x000ee20000000800 */
[----:B------:R-:W-:Y:S01]  /*ae20*/  FFMA.FTZ R93, R93, R0, -R50 ;  /* 0x000000005d5d7223 */ /* 0x000fe20000010832 */
[----:B------:R-:W-:Y:S01]  /*ae30*/  LEA.HI R7, R54, R7, RZ, 0x7 ;  /* 0x0000000736077211 */ /* 0x000fe200078f38ff */
[----:B-1----:R-:W-:-:S05]  /*ae40*/  FADD.FTZ R9, R39, R12 ;  /* 0x0000000c27097221 */ /* 0x002fca0000010000 */
[----:B------:R-:W-:Y:S01]  /*ae50*/  MUFU.EX2 R127, R127 ;  /* 0x0000007f007f7308 */ /* 0x000fe20000000800 */
[----:B------:R-:W-:Y:S01]  /*ae60*/  FADD.FTZ R8, R36, R5 ;  /* 0x0000000524087221 */ /* 0x000fe20000010000 */
[----:B------:R-:W-:-:S06]  /*ae70*/  FFMA.FTZ R44, R83, R0, -R10 ;  /* 0x00000000532c7223 */ /* 0x000fcc000001080a */
[----:B------:R-:W1:Y:S01]  /*ae80*/  MUFU.EX2 R51, R51 ;  /* 0x0000003300337308 */ /* 0x000e620000000800 */
[----:B------:R-:W-:Y:S01]  /*ae90*/  FFMA.FTZ R81, R81, R0, -R50 ;  /* 0x0000000051517223 */ /* 0x000fe20000010832 */
[----:B------:R-:W-:Y:S01]  /*aea0*/  F2FP.F16.F32.PACK_AB R133, R4, R133 ;  /* 0x000000850485723e */ /* 0x000fe200000000ff */
[----:B0-----:R-:W-:Y:S01]  /*aeb0*/  FADD.FTZ R4, R124, R9 ;  /* 0x000000097c047221 */ /* 0x001fe20000010000 */
[----:B------:R-:W-:-:S04]  /*aec0*/  SHF.R.S32.HI R7, RZ, 0x7, R7 ;  /* 0x00000007ff077819 */ /* 0x000fc80000011407 */
[----:B------:R-:W-:Y:S01]  /*aed0*/  MUFU.EX2 R40, R40 ;  /* 0x0000002800287308 */ /* 0x000fe20000000800 */
[----:B------:R-:W-:Y:S01]  /*aee0*/  FADD.FTZ R5, R125, R8 ;  /* 0x000000087d057221 */ /* 0x000fe20000010000 */
[----:B------:R-:W-:-:S06]  /*aef0*/  FFMA.FTZ R123, R111, R0, -R10 ;  /* 0x000000006f7b7223 */ /* 0x000fcc000001080a */
[----:B------:R-:W0:Y:S01]  /*af00*/  MUFU.EX2 R126, R77 ;  /* 0x0000004d007e7308 */ /* 0x000e220000000800 */
[----:B------:R-:W-:Y:S01]  /*af10*/  FFMA.FTZ R55, R55, R0, -R50 ;  /* 0x0000000037377223 */ /* 0x000fe20000010832 */
[----:B--2---:R-:W-:Y:S01]  /*af20*/  VIMNMX R49, R49, R7, !PT ;  /* 0x0000000731317248 */ /* 0x004fe20007fe0100 */
[----:B---3--:R-:W-:-:S05]  /*af30*/  FADD.FTZ R4, R41, R4 ;  /* 0x0000000429047221 */ /* 0x008fca0000010000 */
[----:B------:R-:W-:Y:S01]  /*af40*/  MUFU.EX2 R121, R121 ;  /* 0x0000007900797308 */ /* 0x000fe20000000800 */
[----:B------:R-:W-:Y:S01]  /*af50*/  FADD.FTZ R8, R38, R5 ;  /* 0x0000000526087221 */ /* 0x000fe20000010000 */
[----:B------:R-:W-:-:S06]  /*af60*/  FFMA.FTZ R10, R87, R0, -R10 ;  /* 0x00000000570a7223 */ /* 0x000fcc000001080a */
[----:B------:R-:W2:Y:S01]  /*af70*/  MUFU.EX2 R93, R93 ;  /* 0x0000005d005d7308 */ /* 0x000ea20000000800 */
[----:B------:R-:W-:Y:S01]  /*af80*/  FFMA.FTZ R50, R85, R0, -R50 ;  /* 0x0000000055327223 */ /* 0x000fe20000010832 */
[----:B-1----:R-:W-:Y:S01]  /*af90*/  FADD.FTZ R5, R51, R4 ;  /* 0x0000000433057221 */ /* 0x002fe20000010000 */
[----:B------:R-:W-:-:S05]  /*afa0*/  FADD.FTZ R9, R127, R8 ;  /* 0x000000087f097221 */ /* 0x000fca0000010000 */
[----:B------:R-:W-:Y:S01]  /*afb0*/  MUFU.EX2 R44, R44 ;  /* 0x0000002c002c7308 */ /* 0x000fe20000000800 */
[----:B------:R-:W-:Y:S01]  /*afc0*/  VIADD R12, R88, 0xfffffffe ;  /* 0xfffffffe580c7836 */ /* 0x000fe20000000000 */
[----:B------:R1:W-:Y:S06]  /*afd0*/  STL [R1+0x30], R49 ;  /* 0x0000303101007387 */ /* 0x0003ec0000100800 */
[----:B------:R-:W3:Y:S01]  /*afe0*/  MUFU.EX2 R120, R81 ;  /* 0x0000005100787308 */ /* 0x000ee20000000800 */
[----:B0-----:R-:W-:Y:S01]  /*aff0*/  FADD.FTZ R4, R126, R5 ;  /* 0x000000057e047221 */ /* 0x001fe20000010000 */
[----:B------:R-:W-:-:S06]  /*b000*/  FADD.FTZ R8, R40, R9 ;  /* 0x0000000928087221 */ /* 0x000fcc0000010000 */
[----:B------:R-:W-:Y:S01]  /*b010*/  MUFU.EX2 R123, R123 ;  /* 0x0000007b007b7308 */ /* 0x000fe20000000800 */
[----:B------:R-:W-:-:S07]  /*b020*/  ISETP.GE.AND P1, PT, R12, R49, PT ;  /* 0x000000310c00720c */ /* 0x000fce0003f26270 */
[----:B------:R-:W0:Y:S01]  /*b030*/  MUFU.EX2 R55, R55 ;  /* 0x0000003700377308 */ /* 0x000e220000000800 */
[----:B--2---:R-:W-:Y:S01]  /*b040*/  FADD.FTZ R5, R93, R4 ;  /* 0x000000045d057221 */ /* 0x004fe20000010000 */
[----:B------:R-:W-:-:S06]  /*b050*/  FADD.FTZ R9, R121, R8 ;  /* 0x0000000879097221 */ /* 0x000fcc0000010000 */
[----:B------:R-:W2:Y:S08]  /*b060*/  MUFU.EX2 R50, R50 ;  /* 0x0000003200327308 */ /* 0x000eb00000000800 */
[----:B------:R-:W4:Y:S01]  /*b070*/  MUFU.EX2 R10, R10 ;  /* 0x0000000a000a7308 */ /* 0x000f220000000800 */
[----:B---3--:R-:W-:Y:S01]  /*b080*/  FADD.FTZ R4, R120, R5 ;  /* 0x0000000578047221 */ /* 0x008fe20000010000 */
[----:B------:R-:W-:Y:S01]  /*b090*/  FADD.FTZ R8, R44, R9 ;  /* 0x000000092c087221 */ /* 0x000fe20000010000 */
[----:B------:R-:W-:-:S02]  /*b0a0*/  LOP3.LUT R19, R19, 0xfffffff7, RZ, 0xc0, !PT ;  /* 0xfffffff713137812 */ /* 0x000fc400078ec0ff */
[----:B0-----:R-:W-:Y:S01]  /*b0b0*/  FADD.FTZ R5, R55, R4 ;  /* 0x0000000437057221 */ /* 0x001fe20000010000 */
[----:B------:R-:W-:Y:S01]  /*b0c0*/  FADD.FTZ R9, R123, R8 ;  /* 0x000000087b097221 */ /* 0x000fe20000010000 */
[----:B------:R-:W-:Y:S02]  /*b0d0*/  F2FP.F16.F32.PACK_AB R120, R120, R93 ;  /* 0x0000005d7878723e */ /* 0x000fe400000000ff */
[----:B------:R-:W-:Y:S02]  /*b0e0*/  CS2R R118, SRZ ;  /* 0x0000000000767805 */ /* 0x000fe4000001ff00 */
[----:B------:R-:W-:Y:S01]  /*b0f0*/  @P4 LOP3.LUT R19, R19, 0x8, RZ, 0xfc, !PT ;  /* 0x0000000813134812 */ /* 0x000fe200078efcff */
[----:B--2---:R-:W-:Y:S01]  /*b100*/  FADD.FTZ R5, R50, R5 ;  /* 0x0000000532057221 */ /* 0x004fe20000010000 */
[----:B------:R-:W-:Y:S02]  /*b110*/  F2FP.F16.F32.PACK_AB R151, R24, R151 ;  /* 0x000000971897723e */ /* 0x000fe400000000ff */
[----:B------:R-:W-:-:S02]  /*b120*/  CS2R R116, SRZ ;  /* 0x0000000000747805 */ /* 0x000fc4000001ff00 */
[----:B------:R-:W-:Y:S02]  /*b130*/  F2FP.F16.F32.PACK_AB R145, R26, R145 ;  /* 0x000000911a91723e */ /* 0x000fe400000000ff */
[----:B------:R-:W-:Y:S02]  /*b140*/  CS2R R114, SRZ ;  /* 0x0000000000727805 */ /* 0x000fe4000001ff00 */
[----:B------:R-:W-:Y:S02]  /*b150*/  F2FP.F16.F32.PACK_AB R147, R28, R147 ;  /* 0x000000931c93723e */ /* 0x000fe400000000ff */
[----:B------:R-:W-:Y:S02]  /*b160*/  CS2R R112, SRZ ;  /* 0x0000000000707805 */ /* 0x000fe4000001ff00 */
[----:B------:R-:W-:Y:S01]  /*b170*/  F2FP.F16.F32.PACK_AB R141, R30, R141 ;  /* 0x0000008d1e8d723e */ /* 0x000fe200000000ff */
[----:B----4-:R-:W-:Y:S01]  /*b180*/  FADD.FTZ R4, R10, R9 ;  /* 0x000000090a047221 */ /* 0x010fe20000010000 */
        /* <DEDUP_REMOVED lines=35> */
[----:B-1----:R-:W-:Y:S06]  /*b3c0*/  @!P1 BRA `(.L_x_15574) ;  /* 0x0000002800789947 */ /* 0x002fec0003800000 */
[----:B------:R-:W-:Y:S01]  /*b3d0*/  IMAD.MOV.U32 R10, RZ, RZ, R3 ;  /* 0x000000ffff0a7224 */ /* 0x000fe200078e0003 */
[----:B------:R-:W-:Y:S01]  /*b3e0*/  MOV R7, R156 ;  /* 0x0000009c00077202 */ /* 0x000fe20000000f00 */
[----:B------:R-:W-:Y:S02]  /*b3f0*/  IMAD.MOV.U32 R11, RZ, RZ, R6 ;  /* 0x000000ffff0b7224 */ /* 0x000fe400078e0006 */
[----:B------:R-:W-:Y:S02]  /*b400*/  IMAD.MOV.U32 R13, RZ, RZ, R23 ;  /* 0x000000ffff0d7224 */ /* 0x000fe400078e0017 */
[----:B------:R-:W-:-:S07]  /*b410*/  IMAD.MOV.U32 R119, RZ, RZ, RZ ;  /* 0x000000ffff777224 */ /* 0x000fce00078e00ff */
.L_x_15586:
        /* <DEDUP_REMOVED lines=9> */
.L_x_15576:
        /* <DEDUP_REMOVED lines=8> */
.L_x_15577:
[----:B------:R-:W-:Y:S04]  /*b530*/  BSSY B0, `(.L_x_15575) ;  /* 0x0000004000007945 */ /* 0x000fe80003800000 */
[----:B-1----:R-:W-:Y:S05]  /*b540*/  @P2 BRA `(.L_x_15578) ;  /* 0x0000000000082947 */ /* 0x002fea0003800000 */
[----:B------:R-:W1:Y:S02]  /*b550*/  SYNCS.PHASECHK.TRANS64.TRYWAIT P2, [R3+URZ+0x16830], R0 ;  /* 0x01683000030075a7 */ /* 0x000e64000804017f */
[----:B-1----:R-:W-:Y:S05]  /*b560*/  @!P2 BRA `(.L_x_15579) ;  /* 0x00000100007ca947 */ /* 0x002fea0003800000 */
.L_x_15578:
[----:B------:R-:W-:Y:S05]  /*b570*/  BSYNC B0 ;  /* 0x0000000000007941 */ /* 0x000fea0003800000 */
.L_x_15575:
[----:B------:R-:W2:Y:S04]  /*b580*/  LDL R6, [R1+0x24] ;  /* 0x0000240001067983 */ /* 0x000ea80000100800 */
[----:B------:R3:W-:Y:S01]  /*b590*/  STL [R1+0x70], R2 ;  /* 0x0000700201007387 */ /* 0x0007e20000100800 */
[----:B01----:R-:W0:Y:S03]  /*b5a0*/  S2R R0, SR_TID.X ;  /* 0x0000000000007919 */ /* 0x003e260000002100 */
[----:B---3--:R-:W3:Y:S01]  /*b5b0*/  LDL.64 R2, [R1+0x18] ;  /* 0x0000180001027983 */ /* 0x008ee20000100a00 */
[----:B------:R-:W-:Y:S01]  /*b5c0*/  VIADD R23, R13, 0x1 ;  /* 0x000000010d177836 */ /* 0x000fe20000000000 */
[----:B------:R-:W-:Y:S05]  /*b5d0*/  WARPSYNC.ALL ;  /* 0x0000000000007948 */ /* 0x000fea0003800000 */
[C---:B------:R-:W-:Y:S01]  /*b5e0*/  ISETP.NE.AND P2, PT, R23.reuse, 0x2, PT ;  /* 0x000000021700780c */ /* 0x040fe20003f45270 */
        /* <DEDUP_REMOVED lines=9> */
[----:B0-----:R-:W-:-:S04]  /*b680*/  SHF.R.U32.HI R0, RZ, 0x7, R0 ;  /* 0x00000007ff007819 */ /* 0x001fc80000011600 */
[----:B------:R-:W-:Y:S02]  /*b690*/  IADD3 R0, R0, 0x8, RZ ;  /* 0x0000000800007810 */ /* 0x000fe40007ffe0ff */
[----:B------:R-:W-:-:S03]  /*b6a0*/  R2UR UR19, R27 ;  /* 0x000000001b1372ca */ /* 0x000fc600000e0000 */
        /* <DEDUP_REMOVED lines=32> */
.L_x_15581:
[----:B------:R-:W-:Y:S02]  /*b8b0*/  SHF.L.U32 R0, R7, 0x1f, RZ ;  /* 0x0000001f07007819 */ /* 0x000fe400000006ff */
[----:B-----5:R-:W-:-:S04]  /*b8c0*/  LEA R3, R13, R2, 0x3 ;  /* 0x000000020d037211 */ /* 0x020fc800078e18ff */
[----:B------:R0:W1:Y:S01]  /*b8d0*/  SYNCS.PHASECHK.TRANS64.TRYWAIT P1, [R3+URZ+0x16850], R0 ;  /* 0x01685000030075a7 */ /* 0x000062000802017f */
[----:B------:R-:W-:Y:S05]  /*b8e0*/  @!P0 BRA `(.L_x_15582) ;  /* 0x0000000000048947 */ /* 0x000fea0003800000 */
[----:B------:R-:W-:Y:S01]  /*b8f0*/  BPT.TRAP 0x1 ;  /* 0x000000040000795c */ /* 0x000fe20000300000 */
.L_x_15582:
[----:B-1----:R-:W-:Y:S05]  /*b900*/  @P1 BRA `(.L_x_15580) ;  /* 0x0000000000081947 */ /* 0x002fea0003800000 */
[----:B------:R-:W1:Y:S02]  /*b910*/  SYNCS.PHASECHK.TRANS64.TRYWAIT P1, [R3+URZ+0x16850], R0 ;  /* 0x01685000030075a7 */ /* 0x000e64000802017f */
[----:B-1----:R-:W-:Y:S05]  /*b920*/  @!P1 BRA `(.L_x_15583) ;  /* 0x000000fc00a09947 */ /* 0x002fea0003800000 */
.L_x_15580:
        /* <DEDUP_REMOVED lines=16> */
[----:B------:R-:W-:Y:S02]  /*ba30*/  R2UR UR7, R9 ;  /* 0x00000000090772ca */ /* 0x000fe400000e0000 */
[----:B------:R-:W-:Y:S02]  /*ba40*/  MOV R9, 0x40000040 ;  /* 0x4000004000097802 */ /* 0x000fe40000000f00 */
        /* <DEDUP_REMOVED lines=50> */
.L_x_15584:
[----:B------:R-:W2:Y:S01]  /*bd70*/  LDL R120, [R1+0x2c] ;  /* 0x00002c0001787983 */ /* 0x000ea20000100800 */
[----:B0-----:R-:W0:Y:S03]  /*bd80*/  LDC R0, c[0x0][0x448] ;  /* 0x00011200ff007b82 */ /* 0x001e260000000800 */
[----:B------:R-:W2:Y:S04]  /*bd90*/  LDL R3, [R1+0x4c] ;  /* 0x00004c0001037983 */ /* 0x000ea80000100800 */
[----:B------:R-:W3:Y:S04]  /*bda0*/  LDL R9, [R1+0x34] ;  /* 0x0000340001097983 */ /* 0x000ee80000100800 */
[----:B------:R-:W3:Y:S04]  /*bdb0*/  LDL R8, [R1+0x28] ;  /* 0x0000280001087983 */ /* 0x000ee80000100800 */
[----:B------:R-:W4:Y:S01]  /*bdc0*/  LDL R7, [R1+0xc] ;  /* 0x00000c0001077983 */ /* 0x000f220000100800 */
[----:B------:R-:W-:-:S04]  /*bdd0*/  LOP3.LUT R19, R19, 0xffffffdf, RZ, 0xc0, !PT ;  /* 0xffffffdf13137812 */ /* 0x000fc800078ec0ff */
[----:B------:R-:W-:Y:S02]  /*bde0*/  @P0 LOP3.LUT R19, R19, 0x20, RZ, 0xfc, !PT ;  /* 0x0000002013130812 */ /* 0x000fe400078efcff */
[----:B0-----:R-:W-:Y:S02]  /*bdf0*/  ISETP.NE.AND P1, PT, R0, 0x1, PT ;  /* 0x000000010000780c */ /* 0x001fe40003f25270 */
[----:B------:R-:W-:-:S11]  /*be00*/  LOP3.LUT R19, R19, 0xffffffbf, RZ, 0xc0, !PT ;  /* 0xffffffbf13137812 */ /* 0x000fd600078ec0ff */
[----:B------:R-:W0:Y:S08]  /*be10*/  @P1 LDC R6, c[0x0][0x44c] ;  /* 0x00011300ff061b82 */ /* 0x000e300000000800 */
[----:B------:R-:W1:Y:S01]  /*be20*/  @P1 LDC R0, c[0x0][0x450] ;  /* 0x00011400ff001b82 */ /* 0x000e620000000800 */
[----:B--2---:R-:W-:Y:S02]  /*be30*/  IMAD.IADD R3, R3, 0x1, R120 ;  /* 0x0000000103037824 */ /* 0x004fe400078e0278 */
[----:B------:R-:W2:Y:S02]  /*be40*/  S2R R120, SR_CgaCtaId ;  /* 0x0000000000787919 */ /* 0x000ea40000008800 */
[----:B0-----:R-:W-:-:S05]  /*be50*/  @P1 IMAD.HI.U32 R6, R3, R6, RZ ;  /* 0x0000000603061227 */ /* 0x001fca00078e00ff */
[----:B-1----:R-:W-:Y:S01]  /*be60*/  @P1 SHF.R.U32.HI R3, RZ, R0, R6 ;  /* 0x00000000ff031219 */ /* 0x002fe20000011606 */
[----:B------:R-:W-:-:S04]  /*be70*/  IMAD.MOV.U32 R6, RZ, RZ, -0x80 ;  /* 0xffffff80ff067424 */ /* 0x000fc800078e00ff */
[----:B------:R-:W0:Y:S01]  /*be80*/  SHFL.IDX PT, R0, R3, RZ, 0x1c1f ;  /* 0x001c1fff03007589 */ /* 0x000e2200000e0000 */
[----:B------:R-:W-:-:S03]  /*be90*/  IMAD R6, R12, R6, 0x1 ;  /* 0x000000010c067424 */ /* 0x000fc600078e0206 */
[----:B------:R-:W1:Y:S02]  /*bea0*/  SHFL.IDX PT, R3, R3, 0x1, 0x1c1f ;  /* 0x003c1f0003037f89 */ /* 0x000e6400000e0000 */
[----:B---3--:R-:W-:-:S04]  /*beb0*/  IADD3 R6, R8, R6, -R9 ;  /* 0x0000000608067210 */ /* 0x008fc80007ffe809 */
[----:B----4-:R-:W-:-:S05]  /*bec0*/  IADD3 R6, R6, -R7, RZ ;  /* 0x8000000706067210 */ /* 0x010fca0007ffe0ff */
        /* <DEDUP_REMOVED lines=127> */
[----:B------:R-:W0:Y:S01]  /*c6c0*/  SHFL.BFLY PT, R6, R0, 0x2, 0x1f ;  /* 0x0c401f0000067f89 */ /* 0x000e2200000e0000 */
        /* <DEDUP_REMOVED lines=12> */
[----:B0-----:R-:W-:-:S02]  /*c790*/  FMNMX.FTZ R6, R0, R6, !PT ;  /* 0x0000000600067209 */ /* 0x001fc40007810000 */
[C---:B------:R-:W-:Y:S02]  /*c7a0*/  ISETP.GT.AND P4, PT, R3.reuse, 0x50, PT ;  /* 0x000000500300780c */ /* 0x040fe40003f84270 */
[C---:B------:R-:W-:Y:S01]  /*c7b0*/  ISETP.GT.AND P3, PT, R3.reuse, 0x51, PT ;  /* 0x000000510300780c */ /* 0x040fe20003f64270 */
[----:B------:R-:W0:Y:S01]  /*c7c0*/  SHFL.BFLY PT, R0, R6, 0x1, 0x1f ;  /* 0x0c201f0006007f89 */ /* 0x000e2200000e0000 */
        /* <DEDUP_REMOVED lines=12> */
[----:B0-----:R-:W-:Y:S02]  /*c890*/  FMNMX.FTZ R6, R6, R0, !PT ;  /* 0x0000000006067209 */ /* 0x001fe40007810000 */
[----:B------:R-:W0:Y:S01]  /*c8a0*/  LDC R0, c[0x0][0x988] ;  /* 0x00026200ff007b82 */ /* 0x000e220000000800 */
[----:B------:R-:W-:Y:S02]  /*c8b0*/  ISETP.GT.AND P0, PT, R3, 0x60, PT ;  /* 0x000000600300780c */ /* 0x000fe40003f04270 */
[----:B------:R-:W-:Y:S02]  /*c8c0*/  FSETP.NEU.FTZ.AND P6, PT, R6, -INF , PT ;  /* 0xff8000000600780b */ /* 0x000fe40003fdd000 */
[----:B------:R-:W-:-:S02]  /*c8d0*/  FSEL R74, R74, -INF , P0 ;  /* 0xff8000004a4a7808 */ /* 0x000fc40000000000 */
[----:B------:R-:W-:Y:S02]  /*c8e0*/  FSEL R7, R6, RZ, P6 ;  /* 0x000000ff06077208 */ /* 0x000fe40003000000 */
[----:B------:R-:W-:Y:S02]  /*c8f0*/  LOP3.LUT P0, RZ, R19, 0x40, RZ, 0xc0, !PT ;  /* 0x0000004013ff7812 */ /* 0x000fe4000780c0ff */
[----:B------:R-:W-:Y:S01]  /*c900*/  FSEL R79, R79, -INF , P1 ;  /* 0xff8000004f4f7808 */ /* 0x000fe20000800000 */
[----:B------:R-:W-:Y:S01]  /*c910*/  FADD.FTZ R7, -R7, R11 ;  /* 0x0000000b07077221 */ /* 0x000fe20000010100 */
[----:B------:R-:W-:Y:S02]  /*c920*/  FSEL R75, R75, -INF , P0 ;  /* 0xff8000004b4b7808 */ /* 0x000fe40000000000 */
[----:B------:R-:W-:Y:S02]  /*c930*/  FSEL R82, R82, -INF , P2 ;  /* 0xff80000052527808 */ /* 0x000fe40001000000 */
[----:B------:R-:W-:-:S02]  /*c940*/  FSEL R83, R83, -INF , P3 ;  /* 0xff80000053537808 */ /* 0x000fc40001800000 */
        /* <DEDUP_REMOVED lines=11> */
[-CC-:B------:R-:W-:Y:S01]  /*ca00*/  FFMA.FTZ R25, R25, R0.reuse, -R9.reuse ;  /* 0x0000000019197223 */ /* 0x180fe20000010809 */
[----:B------:R-:W-:Y:S01]  /*ca10*/  FMNMX.FTZ R3, R27, R3, !PT ;  /* 0x000000031b037209 */ /* 0x000fe20007810000 */
[-CC-:B------:R-:W-:Y:S01]  /*ca20*/  FFMA.FTZ R28, R28, R0.reuse, -R9.reuse ;  /* 0x000000001c1c7223 */ /* 0x180fe20000010809 */
[-CC-:B------:R-:W-:Y:S01]  /*ca30*/  FFMA.FTZ R29, R29, R0.reuse, -R9.reuse ;  /* 0x000000001d1d7223 */ /* 0x180fe20000010809 */
[----:B------:R-:W0:Y:S01]  /*ca40*/  MUFU.EX2 R24, R24 ;  /* 0x0000001800187308 */ /* 0x000e220000000800 */
[----:B------:R-:W-:Y:S01]  /*ca50*/  FMNMX.FTZ R3, R30, R3, !PT ;  /* 0x000000031e037209 */ /* 0x000fe20007810000 */
[-CC-:B------:R-:W-:Y:S01]  /*ca60*/  FFMA.FTZ R32, R32, R0.reuse, -R9.reuse ;  /* 0x0000000020207223 */ /* 0x180fe20000010809 */
[-CC-:B------:R-:W-:Y:S01]  /*ca70*/  FFMA.FTZ R33, R33, R0.reuse, -R9.reuse ;  /* 0x0000000021217223 */ /* 0x180fe20000010809 */
[-CC-:B------:R-:W-:Y:S01]  /*ca80*/  FFMA.FTZ R36, R36, R0.reuse, -R9.reuse ;  /* 0x0000000024247223 */ /* 0x180fe20000010809 */
[----:B------:R-:W-:Y:S01]  /*ca90*/  FMNMX.FTZ R3, R31, R3, !PT ;  /* 0x000000031f037209 */ /* 0x000fe20007810000 */
[-CC-:B------:R-:W-:Y:S01]  /*caa0*/  FFMA.FTZ R37, R37, R0.reuse, -R9.reuse ;  /* 0x0000000025257223 */ /* 0x180fe20000010809 */
[-CC-:B------:R-:W-:Y:S01]  /*cab0*/  FFMA.FTZ R40, R40, R0.reuse, -R9.reuse ;  /* 0x0000000028287223 */ /* 0x180fe20000010809 */
[----:B------:R-:W1:Y:S01]  /*cac0*/  MUFU.EX2 R25, R25 ;  /* 0x0000001900197308 */ /* 0x000e620000000800 */
[----:B------:R-:W-:Y:S01]  /*cad0*/  FMNMX.FTZ R3, R34, R3, !PT ;  /* 0x0000000322037209 */ /* 0x000fe20007810000 */
[-CC-:B------:R-:W-:Y:S01]  /*cae0*/  FFMA.FTZ R41, R41, R0.reuse, -R9.reuse ;  /* 0x0000000029297223 */ /* 0x180fe20000010809 */
[-CC-:B------:R-:W-:Y:S01]  /*caf0*/  FFMA.FTZ R44, R44, R0.reuse, -R9.reuse ;  /* 0x000000002c2c7223 */ /* 0x180fe20000010809 */
[-CC-:B------:R-:W-:Y:S01]  /*cb00*/  FFMA.FTZ R45, R45, R0.reuse, -R9.reuse ;  /* 0x000000002d2d7223 */ /* 0x180fe20000010809 */
[----:B------:R-:W-:Y:S01]  /*cb10*/  FMNMX.FTZ R3, R35, R3, !PT ;  /* 0x0000000323037209 */ /* 0x000fe20007810000 */
[-CC-:B------:R-:W-:Y:S01]  /*cb20*/  FFMA.FTZ R48, R48, R0.reuse, -R9.reuse ;  /* 0x0000000030307223 */ /* 0x180fe20000010809 */
[-CC-:B------:R-:W-:Y:S01]  /*cb30*/  FFMA.FTZ R49, R49, R0.reuse, -R9.reuse ;  /* 0x0000000031317223 */ /* 0x180fe20000010809 */
[----:B------:R-:W-:Y:S01]  /*cb40*/  MUFU.EX2 R28, R28 ;  /* 0x0000001c001c7308 */ /* 0x000fe20000000800 */
[----:B------:R-:W-:Y:S01]  /*cb50*/  FMNMX.FTZ R3, R38, R3, !PT ;  /* 0x0000000326037209 */ /* 0x000fe20007810000 */
[----:B0-----:R-:W-:Y:S01]  /*cb60*/  FFMA.FTZ R5, R7, R5, R24 ;  /* 0x0000000507057223 */ /* 0x001fe20000010018 */
[-CC-:B------:R-:W-:Y:S01]  /*cb70*/  FFMA.FTZ R52, R52, R0.reuse, -R9.reuse ;  /* 0x0000000034347223 */ /* 0x180fe20000010809 */
[-CC-:B------:R-:W-:Y:S01]  /*cb80*/  FFMA.FTZ R53, R53, R0.reuse, -R9.reuse ;  /* 0x0000000035357223 */ /* 0x180fe20000010809 */
[----:B------:R-:W-:Y:S01]  /*cb90*/  FMNMX.FTZ R3, R39, R3, !PT ;  /* 0x0000000327037209 */ /* 0x000fe20007810000 */
[-CC-:B------:R-:W-:Y:S01]  /*cba0*/  FFMA.FTZ R56, R56, R0.reuse, -R9.reuse ;  /* 0x0000000038387223 */ /* 0x180fe20000010809 */
[-C--:B------:R-:W-:Y:S01]  /*cbb0*/  FFMA.FTZ R57, R57, R0.reuse, -R9 ;  /* 0x0000000039397223 */ /* 0x080fe20000010809 */
[----:B------:R-:W-:Y:S01]  /*cbc0*/  MUFU.EX2 R29, R29 ;  /* 0x0000001d001d7308 */ /* 0x000fe20000000800 */
[----:B------:R-:W-:Y:S01]  /*cbd0*/  FMNMX.FTZ R3, R42, R3, !PT ;  /* 0x000000032a037209 */ /* 0x000fe20007810000 */
[----:B-1----:R-:W-:Y:S01]  /*cbe0*/  FADD.FTZ R5, R25, R5 ;  /* 0x0000000519057221 */ /* 0x002fe20000010000 */
[-CC-:B------:R-:W-:Y:S01]  /*cbf0*/  FFMA.FTZ R60, R60, R0.reuse, -R9.reuse ;  /* 0x000000003c3c7223 */ /* 0x180fe20000010809 */
[-CC-:B------:R-:W-:Y:S01]  /*cc00*/  FFMA.FTZ R61, R61, R0.reuse, -R9.reuse ;  /* 0x000000003d3d7223 */ /* 0x180fe20000010809 */
[----:B------:R-:W-:Y:S01]  /*cc10*/  FMNMX.FTZ R3, R43, R3, !PT ;  /* 0x000000032b037209 */ /* 0x000fe20007810000 */
[-CC-:B------:R-:W-:Y:S01]  /*cc20*/  FFMA.FTZ R64, R64, R0.reuse, -R9.reuse ;  /* 0x0000000040407223 */ /* 0x180fe20000010809 */
[-CC-:B------:R-:W-:Y:S01]  /*cc30*/  FFMA.FTZ R65, R65, R0.reuse, -R9.reuse ;  /* 0x0000000041417223 */ /* 0x180fe20000010809 */
[----:B------:R-:W-:Y:S01]  /*cc40*/  MUFU.EX2 R32, R32 ;  /* 0x0000002000207308 */ /* 0x000fe20000000800 */
        /* <DEDUP_REMOVED lines=59> */
[----:B------:R-:W-:Y:S01]  /*d000*/  FADD.FTZ R8, -R8, R10 ;  /* 0x0000000a08087221 */ /* 0x000fe20000010100 */
[----:B------:R-:W-:-:S03]  /*d010*/  IMAD R10, R23, 0x8, R2 ;  /* 0x00000008170a7824 */ /* 0x000fc600078e0202 */
[-CC-:B------:R-:W-:Y:S01]  /*d020*/  FFMA.FTZ R26, R26, R0.reuse, -R11.reuse ;  /* 0x000000001a1a7223 */ /* 0x180fe2000001080b */
[-CC-:B------:R-:W-:Y:S01]  /*d030*/  FFMA.FTZ R27, R27, R0.reuse, -R11.reuse ;  /* 0x000000001b1b7223 */ /* 0x180fe2000001080b */
[-C--:B------:R-:W-:Y:S01]  /*d040*/  FMUL.FTZ R8, R8, R0.reuse ;  /* 0x0000000008087220 */ /* 0x080fe20000410000 */
[-CC-:B------:R-:W-:Y:S01]  /*d050*/  FFMA.FTZ R30, R30, R0.reuse, -R11.reuse ;  /* 0x000000001e1e7223 */ /* 0x180fe2000001080b */
[-CC-:B------:R-:W-:Y:S01]  /*d060*/  FFMA.FTZ R31, R31, R0.reuse, -R11.reuse ;  /* 0x000000001f1f7223 */ /* 0x180fe2000001080b */
[-CC-:B------:R-:W-:Y:S01]  /*d070*/  FFMA.FTZ R34, R34, R0.reuse, -R11.reuse ;  /* 0x0000000022227223 */ /* 0x180fe2000001080b */
[----:B------:R-:W-:Y:S01]  /*d080*/  MUFU.EX2 R26, R26 ;  /* 0x0000001a001a7308 */ /* 0x000fe20000000800 */
[----:B------:R-:W-:Y:S02]  /*d090*/  VIADD R10, R10, 0x16840 ;  /* 0x000168400a0a7836 */ /* 0x000fe40000000000 */
[-CC-:B------:R-:W-:Y:S01]  /*d0a0*/  FFMA.FTZ R35, R35, R0.reuse, -R11.reuse ;  /* 0x0000000023237223 */ /* 0x180fe2000001080b */
[-CC-:B------:R-:W-:Y:S01]  /*d0b0*/  FFMA.FTZ R38, R38, R0.reuse, -R11.reuse ;  /* 0x0000000026267223 */ /* 0x180fe2000001080b */
[-CC-:B------:R-:W-:Y:S01]  /*d0c0*/  FFMA.FTZ R39, R39, R0.reuse, -R11.reuse ;  /* 0x0000000027277223 */ /* 0x180fe2000001080b */
[-CC-:B------:R-:W-:Y:S01]  /*d0d0*/  FFMA.FTZ R42, R42, R0.reuse, -R11.reuse ;  /* 0x000000002a2a7223 */ /* 0x180fe2000001080b */
[----:B--2---:R-:W-:Y:S01]  /*d0e0*/  PRMT R10, R120, 0x654, R10 ;  /* 0x00000654780a7816 */ /* 0x004fe2000000000a */
[-CC-:B------:R-:W-:Y:S01]  /*d0f0*/  FFMA.FTZ R43, R43, R0.reuse, -R11.reuse ;  /* 0x000000002b2b7223 */ /* 0x180fe2000001080b */
[----:B------:R-:W0:Y:S01]  /*d100*/  MUFU.EX2 R8, R8 ;  /* 0x0000000800087308 */ /* 0x000e220000000800 */
[-CC-:B------:R-:W-:Y:S01]  /*d110*/  FFMA.FTZ R46, R46, R0.reuse, -R11.reuse ;  /* 0x000000002e2e7223 */ /* 0x180fe2000001080b */
[----:B------:R1:W-:Y:S01]  /*d120*/  SYNCS.ARRIVE.TRANS64.RED.A1T0 RZ, [R10+URZ], RZ ;  /* 0x000000ff0aff79a7 */ /* 0x0003e2000810043f */
        /* <DEDUP_REMOVED lines=24> */
[-CC-:B------:R-:W-:Y:S01]  /*d2b0*/  FFMA.FTZ R83, R83, R0.reuse, -R11.reuse ;  /* 0x0000000053537223 */ /* 0x180fe2000001080b */
[-CC-:B------:R-:W-:Y:S01]  /*d2c0*/  FFMA.FTZ R86, R86, R0.reuse, -R11.reuse ;  /* 0x0000000056567223 */ /* 0x180fe2000001080b */
[----:B------:R-:W-:Y:S01]  /*d2d0*/  FFMA.FTZ R11, R87, R0, -R11 ;  /* 0x00000000570b7223 */ /* 0x000fe2000001080b */
[----:B------:R-:W-:-:S02]  /*d2e0*/  FADD.FTZ R4, R29, R4 ;  /* 0x000000041d047221 */ /* 0x000fc40000010000 */
        /* <DEDUP_REMOVED lines=96> */
.L_x_15585:
[----:B------:R-:W-:Y:S02]  /*d8f0*/  IMAD R10, R13, 0x8, R2 ;  /* 0x000000080d0a7824 */ /* 0x000fe400078e0202 */
[----:B------:R-:W2:Y:S02]  /*d900*/  LDL R13, [R1+0x30] ;  /* 0x00003000010d7983 */ /* 0x000ea40000100800 */
[----:B------:R-:W-:-:S05]  /*d910*/  VIADD R10, R10, 0x16860 ;  /* 0x000168600a0a7836 */ /* 0x000fca0000000000 */
[----:B------:R-:W-:Y:S01]  /*d920*/  PRMT R10, R120, 0x654, R10 ;  /* 0x00000654780a7816 */ /* 0x000fe2000000000a */
[-C--:B------:R-:W-:Y:S01]  /*d930*/  FMUL.FTZ R88, R88, R7.reuse ;  /* 0x0000000758587220 */ /* 0x080fe20000410000 */
[----:B------:R-:W-:Y:S02]  /*d940*/  F2FP.F16.F32.PACK_AB R123, R11, R86 ;  /* 0x000000560b7b723e */ /* 0x000fe400000000ff */
        /* <DEDUP_REMOVED lines=49> */
[----:B0-----:R-:W-:Y:S01]  /*dc60*/  IMAD.MOV.U32 R10, RZ, RZ, R3 ;  /* 0x000000ffff0a7224 */ /* 0x001fe200078e0003 */
        /* <DEDUP_REMOVED lines=16> */
[C---:B--2---:R-:W-:Y:S01]  /*dd70*/  ISETP.GT.AND P1, PT, R12.reuse, R13, PT ;  /* 0x0000000d0c00720c */ /* 0x044fe20003f24270 */
[----:B------:R-:W-:Y:S01]  /*dd80*/  IMAD.MOV.U32 R13, RZ, RZ, R23 ;  /* 0x000000ffff0d7224 */ /* 0x000fe200078e0017 */
[----:B------:R-:W-:-:S11]  /*dd90*/  IADD3 R12, R12, -0x1, RZ ;  /* 0xffffffff0c0c7810 */ /* 0x000fd60007ffe0ff */
[----:B------:R-:W-:Y:S05]  /*dda0*/  @P1 BRA `(.L_x_15586) ;  /* 0xffffffd4009c1947 */ /* 0x000fea000383ffff */
.L_x_15574:
[----:B------:R-:W2:Y:S02]  /*ddb0*/  LDL R7, [R1+0x3c] ;  /* 0x00003c0001077983 */ /* 0x000ea40000100800 */
[----:B--2---:R-:W-:-:S13]  /*ddc0*/  ISETP.GE.AND P1, PT, R12, R7, PT ;  /* 0x000000070c00720c */ /* 0x004fda0003f26270 */
[----:B------:R-:W-:Y:S05]  /*ddd0*/  @!P1 BRA `(.L_x_15587) ;  /* 0x0000001c00e49947 */ /* 0x000fea0003800000 */
[----:B------:R-:W-:Y:S01]  /*dde0*/  IMAD.MOV.U32 R10, RZ, RZ, R3 ;  /* 0x000000ffff0a7224 */ /* 0x000fe200078e0003 */
[----:B------:R-:W-:Y:S01]  /*ddf0*/  MOV R7, R156 ;  /* 0x0000009c00077202 */ /* 0x000fe20000000f00 */
[----:B------:R-:W-:Y:S02]  /*de00*/  IMAD.MOV.U32 R11, RZ, RZ, R6 ;  /* 0x000000ffff0b7224 */ /* 0x000fe400078e0006 */
[----:B------:R-:W-:-:S07]  /*de10*/  IMAD.MOV.U32 R13, RZ, RZ, R23 ;  /* 0x000000ffff0d7224 */ /* 0x000fce00078e0017 */
.L_x_15599:
        /* <DEDUP_REMOVED lines=11> */
.L_x_15589:
[----:B------:R-:W-:Y:S01]  /*ded0*/  IMAD R0, R23, 0x8, R2 ;  /* 0x0000000817007824 */ /* 0x000fe200078e0202 */
[----:B------:R-:W-:-:S04]  /*dee0*/  SHF.L.U32 R3, R156, 0x1f, RZ ;  /* 0x0000001f9c037819 */ /* 0x000fc800000006ff */
[----:B------:R0:W1:Y:S01]  /*def0*/  SYNCS.PHASECHK.TRANS64.TRYWAIT P1, [R0+URZ+0x16830], R3 ;  /* 0x01683003000075a7 */ /* 0x000062000802017f */
[----:B------:R-:W-:Y:S05]  /*df00*/  @!P0 BRA `(.L_x_15590) ;  /* 0x0000000000048947 */ /* 0x000fea0003800000 */
[----:B------:R-:W-:Y:S01]  /*df10*/  BPT.TRAP 0x1 ;  /* 0x000000040000795c */ /* 0x000fe20000300000 */
.L_x_15590:
[----:B------:R-:W-:Y:S04]  /*df20*/  BSSY B0, `(.L_x_15588) ;  /* 0x0000004000007945 */ /* 0x000fe80003800000 */
[----:B-1----:R-:W-:Y:S05]  /*df30*/  @P1 BRA `(.L_x_15591) ;  /* 0x0000000000081947 */ /* 0x002fea0003800000 */
[----:B------:R-:W1:Y:S02]  /*df40*/  SYNCS.PHASECHK.TRANS64.TRYWAIT P1, [R0+URZ+0x16830], R3 ;  /* 0x01683003000075a7 */ /* 0x000e64000802017f */
[----:B-1----:R-:W-:Y:S05]  /*df50*/  @!P1 BRA `(.L_x_15592) ;  /* 0x000000d800289947 */ /* 0x002fea0003800000 */
.L_x_15591:
[----:B------:R-:W-:Y:S05]  /*df60*/  BSYNC B0 ;  /* 0x0000000000007941 */ /* 0x000fea0003800000 */
.L_x_15588:
[----:B------:R-:W2:Y:S04]  /*df70*/  LDL R6, [R1+0x24] ;  /* 0x0000240001067983 */ /* 0x000ea80000100800 */
[----:B------:R3:W-:Y:S01]  /*df80*/  STL [R1+0x70], R2 ;  /* 0x0000700201007387 */ /* 0x0007e20000100800 */
[----:B01----:R-:W0:Y:S03]  /*df90*/  S2R R0, SR_TID.X ;  /* 0x0000000000007919 */ /* 0x003e260000002100 */
[----:B---3--:R-:W3:Y:S01]  /*dfa0*/  LDL.64 R2, [R1+0x18] ;  /* 0x0000180001027983 */ /* 0x008ee20000100a00 */
[----:B------:R-:W-:Y:S01]  /*dfb0*/  IMAD.MOV.U32 R9, RZ, RZ, 0x40000040 ;  /* 0x40000040ff097424 */ /* 0x000fe200078e00ff */
[----:B------:R-:W-:Y:S05]  /*dfc0*/  WARPSYNC.ALL ;  /* 0x0000000000007948 */ /* 0x000fea0003800000 */
[----:B------:R-:W-:-:S02]  /*dfd0*/  R2UR UR15, R9 ;  /* 0x00000000090f72ca */ /* 0x000fc400000e0000 */
[----:B0-----:R-:W-:-:S05]  /*dfe0*/  SHF.R.U32.HI R0, RZ, 0x7, R0 ;  /* 0x00000007ff007819 */ /* 0x001fca0000011600 */
[----:B------:R-:W-:Y:S02]  /*dff0*/  VIADD R0, R0, 0x8 ;  /* 0x0000000800007836 */ /* 0x000fe40000000000 */
[----:B------:R-:W-:Y:S01]  /*e000*/  IMAD.MOV.U32 R27, RZ, RZ, 0x40000040 ;  /* 0x40000040ff1b7424 */ /* 0x000fe200078e00ff */
[----:B------:R-:W-:Y:S01]  /*e010*/  R2UR UR4, R14 ;  /* 0x000000000e0472ca */ /* 0x000fe200000e0000 */
[----:B------:R-:W-:Y:S01]  /*e020*/  IMAD.MOV.U32 R25, RZ, RZ, 0x40000040 ;  /* 0x40000040ff197424 */ /* 0x000fe200078e00ff */
[----:B------:R-:W-:Y:S02]  /*e030*/  R2UR UR5, R15 ;  /* 0x000000000f0572ca */ /* 0x000fe400000e0000 */
[----:B------:R-:W-:Y:S02]  /*e040*/  R2UR UR7, R27 ;  /* 0x000000001b0772ca */ /* 0x000fe400000e0000 */
[----:B------:R-:W-:Y:S02]  /*e050*/  R2UR UR11, R25 ;  /* 0x00000000190b72ca */ /* 0x000fe400000e0000 */
[----:B------:R-:W-:Y:S01]  /*e060*/  R2UR UR19, R27 ;  /* 0x000000001b1372ca */ /* 0x000fe200000e0000 */
[----:B------:R0:W-:Y:S01]  /*e070*/  BAR.SYNC.DEFER_BLOCKING R0, 0x100 ;  /* 0x000400000000751d */ /* 0x0001e20000010000 */
[----:B--2---:R-:W-:-:S04]  /*e080*/  IMAD R26, R23, 0x400, R6 ;  /* 0x00000400171a7824 */ /* 0x004fc800078e0206 */
[----:B------:R-:W-:-:S05]  /*e090*/  VIADD R8, R26, 0x4 ;  /* 0x000000041a087836 */ /* 0x000fca0000000000 */
[----:B------:R-:W-:Y:S02]  /*e0a0*/  R2UR UR14, R8 ;  /* 0x00000000080e72ca */ /* 0x000fe400000e0000 */
[----:B------:R-:W2:Y:S01]  /*e0b0*/  LDL.64 R8, [R1+0x10] ;  /* 0x0000100001087983 */ /* 0x000ea20000100a00 */
[C---:B------:R-:W-:Y:S02]  /*e0c0*/  R2UR UR6, R26.reuse ;  /* 0x000000001a0672ca */ /* 0x040fe400000e0000 */
[C---:B------:R-:W-:Y:S01]  /*e0d0*/  IADD3 R24, R26.reuse, 0x2, RZ ;  /* 0x000000021a187810 */ /* 0x040fe20007ffe0ff */
[----:B------:R-:W-:-:S03]  /*e0e0*/  VIADD R26, R26, 0x6 ;  /* 0x000000061a1a7836 */ /* 0x000fc60000000000 */
[----:B------:R-:W-:Y:S02]  /*e0f0*/  R2UR UR10, R24 ;  /* 0x00000000180a72ca */ /* 0x000fe400000e0000 */
[----:B------:R-:W-:Y:S02]  /*e100*/  R2UR UR18, R26 ;  /* 0x000000001a1272ca */ /* 0x000fe400000e0000 */
        /* <DEDUP_REMOVED lines=11> */
[----:B--2---:R-:W-:Y:S02]  /*e1c0*/  R2UR UR12, R8 ;  /* 0x00000000080c72ca */ /* 0x004fe400000e0000 */
[----:B------:R-:W-:Y:S01]  /*e1d0*/  R2UR UR13, R9 ;  /* 0x00000000090d72ca */ /* 0x000fe200000e0000 */
[----:B------:R-:W-:-:S12]  /*e1e0*/  WARPGROUP.ARRIVE ;  /* 0x00000000000079c5 */ /* 0x000fd80000000000 */
        /* <DEDUP_REMOVED lines=8> */
.L_x_15594:
[----:B------:R-:W-:Y:S01]  /*e270*/  SHF.L.U32 R0, R7, 0x1f, RZ ;  /* 0x0000001f07007819 */ /* 0x000fe200000006ff */
[----:B-----5:R-:W-:-:S04]  /*e280*/  IMAD R3, R13, 0x8, R2 ;  /* 0x000000080d037824 */ /* 0x020fc800078e0202 */
[----:B------:R0:W1:Y:S01]  /*e290*/  SYNCS.PHASECHK.TRANS64.TRYWAIT P1, [R3+URZ+0x16850], R0 ;  /* 0x01685000030075a7 */ /* 0x000062000802017f */
[----:B------:R-:W-:Y:S05]  /*e2a0*/  @!P0 BRA `(.L_x_15595) ;  /* 0x0000000000048947 */ /* 0x000fea0003800000 */
[----:B------:R-:W-:Y:S01]  /*e2b0*/  BPT.TRAP 0x1 ;  /* 0x000000040000795c */ /* 0x000fe20000300000 */
.L_x_15595:
[----:B-1----:R-:W-:Y:S05]  /*e2c0*/  @P1 BRA `(.L_x_15593) ;  /* 0x0000000000081947 */ /* 0x002fea0003800000 */
[----:B------:R-:W1:Y:S02]  /*e2d0*/  SYNCS.PHASECHK.TRANS64.TRYWAIT P1, [R3+URZ+0x16850], R0 ;  /* 0x01685000030075a7 */ /* 0x000e64000802017f */
[----:B-1----:R-:W-:Y:S05]  /*e2e0*/  @!P1 BRA `(.L_x_15596) ;  /* 0x000000d400589947 */ /* 0x002fea0003800000 */
.L_x_15593:
        /* <DEDUP_REMOVED lines=8> */
[----:B------:R-:W-:Y:S01]  /*e370*/  IMAD.MOV.U32 R7, RZ, RZ, 0x40000040 ;  /* 0x40000040ff077424 */ /* 0x000fe200078e00ff */
[----:B------:R-:W-:Y:S02]  /*e380*/  LEA R6, R13, R0, 0xa ;  /* 0x000000000d067211 */ /* 0x000fe400078e50ff */
[----:B------:R-:W0:Y:S02]  /*e390*/  S2R R0, SR_TID.X ;  /* 0x0000000000007919 */ /* 0x000e240000002100 */
[C---:B------:R-:W-:Y:S01]  /*e3a0*/  R2UR UR6, R6.reuse ;  /* 0x00000000060672ca */ /* 0x040fe200000e0000 */
[----:B------:R-:W-:-:S12]  /*e3b0*/  VIADD R8, R6, 0x80 ;  /* 0x0000008006087836 */ /* 0x000fd80000000000 */
        /* <DEDUP_REMOVED lines=36> */
[----:B------:R-:W-:Y:S01]  /*e600*/  IMAD.MOV.U32 R9, RZ, RZ, 0x40000040 ;  /* 0x40000040ff097424 */ /* 0x000fe200078e00ff */
[----:B------:R-:W-:Y:S01]  /*e610*/  IADD3 R6, R6, 0x380, RZ ;  /* 0x0000038006067810 */ /* 0x000fe20007ffe0ff */
        /* <DEDUP_REMOVED lines=17> */
.L_x_15597:
[----:B------:R-:W1:Y:S01]  /*e730*/  S2R R120, SR_CgaCtaId ;  /* 0x0000000000787919 */ /* 0x000e620000008800 */
[----:B0-----:R-:W-:-:S04]  /*e740*/  IMAD R0, R23, 0x8, R2 ;  /* 0x0000000817007824 */ /* 0x001fc800078e0202 */
[----:B------:R-:W-:-:S05]  /*e750*/  VIADD R0, R0, 0x16840 ;  /* 0x0001684000007836 */ /* 0x000fca0000000000 */
[----:B-1----:R-:W-:-:S04]  /*e760*/  PRMT R0, R120, 0x654, R0 ;  /* 0x0000065478007816 */ /* 0x002fc80000000000 */
        /* <DEDUP_REMOVED lines=126> */
[-C--:B------:R-:W-:Y:S01]  /*ef50*/  FFMA.FTZ R10, R87, R0.reuse, -R11 ;  /* 0x00000000570a7223 */ /* 0x080fe2000001080b */
[-CC-:B------:R-:W-:Y:S01]  /*ef60*/  FFMA.FTZ R37, R37, R0.reuse, -R9.reuse ;  /* 0x0000000025257223 */ /* 0x180fe20000010809 */
[-CC-:B------:R-:W-:Y:S01]  /*ef70*/  FFMA.FTZ R40, R40, R0.reuse, -R9.reuse ;  /* 0x0000000028287223 */ /* 0x180fe20000010809 */
[-CC-:B------:R-:W-:Y:S01]  /*ef80*/  FFMA.FTZ R41, R41, R0.reuse, -R9.reuse ;  /* 0x0000000029297223 */ /* 0x180fe20000010809 */
[-CC-:B------:R-:W-:Y:S01]  /*ef90*/  FFMA.FTZ R44, R44, R0.reuse, -R9.reuse ;  /* 0x000000002c2c7223 */ /* 0x180fe20000010809 */
[-C--:B------:R-:W-:Y:S01]  /*efa0*/  FFMA.FTZ R45, R45, R0.reuse, -R9 ;  /* 0x000000002d2d7223 */ /* 0x080fe20000010809 */
[----:B------:R-:W1:Y:S01]  /*efb0*/  MUFU.EX2 R28, R28 ;  /* 0x0000001c001c7308 */ /* 0x000e620000000800 */
        /* <DEDUP_REMOVED lines=16> */
[----:B-1----:R-:W-:Y:S01]  /*f0c0*/  FADD.FTZ R4, R28, R5 ;  /* 0x000000051c047221 */ /* 0x002fe20000010000 */
[-CC-:B------:R-:W-:Y:S01]  /*f0d0*/  FFMA.FTZ R72, R72, R0.reuse, -R9.reuse ;  /* 0x0000000048487223 */ /* 0x180fe20000010809 */
        /* <DEDUP_REMOVED lines=125> */
.L_x_15598:
[----:B------:R-:W-:Y:S02]  /*f8b0*/  IMAD R11, R13, 0x8, R2 ;  /* 0x000000080d0b7824 */ /* 0x000fe400078e0202 */
[----:B------:R-:W2:Y:S02]  /*f8c0*/  LDL R13, [R1+0x3c] ;  /* 0x00003c00010d7983 */ /* 0x000ea40000100800 */
[----:B------:R-:W-:-:S05]  /*f8d0*/  VIADD R11, R11, 0x16860 ;  /* 0x000168600b0b7836 */ /* 0x000fca0000000000 */
[----:B------:R-:W-:Y:S01]  /*f8e0*/  PRMT R11, R120, 0x654, R11 ;  /* 0x00000654780b7816 */ /* 0x000fe2000000000b */
[----:B------:R-:W-:Y:S01]  /*f8f0*/  FMUL.FTZ R88, R88, R7 ;  /* 0x0000000758587220 */ /* 0x000fe20000410000 */
        /* <DEDUP_REMOVED lines=52> */
[----:B0-----:R-:W-:Y:S01]  /*fc40*/  IMAD.MOV.U32 R11, RZ, RZ, R6 ;  /* 0x000000ffff0b7224 */ /* 0x001fe200078e0006 */
        /* <DEDUP_REMOVED lines=18> */
.L_x_15587:
[----:B------:R-:W-:Y:S05]  /*fd70*/  WARPSYNC.ALL ;  /* 0x0000000000007948 */ /* 0x000fea0003800000 */
[----:B------:R-:W-:Y:S06]  /*fd80*/  BAR.ARV 0x8, 0x200 ;  /* 0x0208000000007b1d */ /* 0x000fec0000002000 */
[----:B------:R-:W-:Y:S05]  /*fd90*/  @!P0 BRA `(.L_x_15600) ;  /* 0x0000000000048947 */ /* 0x000fea0003800000 */
[----:B------:R-:W-:Y:S01]  /*fda0*/  BPT.TRAP 0x1 ;  /* 0x000000040000795c */ /* 0x000fe20000300000 */
.L_x_15600:
[----:B------:R-:W-:Y:S01]  /*fdb0*/  IMAD R10, R23, 0x8, R2 ;  /* 0x00000008170a7824 */ /* 0x000fe200078e0202 */
[----:B------:R-:W-:-:S04]  /*fdc0*/  SHF.L.U32 R7, R156, 0x1f, RZ ;  /* 0x0000001f9c077819 */ /* 0x000fc800000006ff */
[----:B------:R0:W1:Y:S01]  /*fdd0*/  SYNCS.PHASECHK.TRANS64.TRYWAIT P1, [R10+URZ+0x16850], R7 ;  /* 0x016850070a0075a7 */ /* 0x000062000802017f */
[----:B------:R-:W-:Y:S05]  /*fde0*/  @!P0 BRA `(.L_x_15601) ;  /* 0x0000000000048947 */ /* 0x000fea0003800000 */
[----:B------:R-:W-:Y:S01]  /*fdf0*/  BPT.TRAP 0x1 ;  /* 0x000000040000795c */ /* 0x000fe20000300000 */
.L_x_15601:
[----:B------:R-:W-:-:S05]  /*fe00*/  VIADD R2, R2, 0x400 ;  /* 0x0000040002027836 */ /* 0x000fca0000000000 */
[----:B------:R-:W-:-:S04]  /*fe10*/  SHF.R.U32.HI R2, RZ, 0x4, R2 ;  /* 0x00000004ff027819 */ /* 0x000fc80000011602 */
[----:B------:R-:W-:Y:S01]  /*fe20*/  LOP3.LUT R2, R2, 0x3fff, RZ, 0xc0, !PT ;  /* 0x00003fff02027812 */ /* 0x000fe200078ec0ff */
[----:B-1----:R-:W-:Y:S06]  /*fe30*/  @P1 BRA `(.L_x_15602) ;  /* 0x0000000000081947 */ /* 0x002fec0003800000 */
[----:B------:R-:W1:Y:S02]  /*fe40*/  SYNCS.PHASECHK.TRANS64.TRYWAIT P1, [R10+URZ+0x16850], R7 ;  /* 0x016850070a0075a7 */ /* 0x000e64000802017f */
[----:B-1----:R-:W-:Y:S05]  /*fe50*/  @!P1 BRA `(.L_x_15603) ;  /* 0x000000b800909947 */ /* 0x002fea0003800000 */
.L_x_15602:
[----:B------:R-:W-:Y:S01]  /*fe60*/  IMAD.MOV.U32 R9, RZ, RZ, 0x40000040 ;  /* 0x40000040ff097424 */ /* 0x000fe200078e00ff */
[----:B------:R-:W-:Y:S01]  /*fe70*/  LEA R8, R23, R2, 0xa ;  /* 0x0000000217087211 */ /* 0x000fe200078e50ff */
[----:B------:R-:W-:Y:S05]  /*fe80*/  WARPSYNC.ALL ;  /* 0x0000000000007948 */ /* 0x000fea0003800000 */
[C---:B------:R-:W-:Y:S01]  /*fe90*/  R2UR UR6, R8.reuse ;  /* 0x00000000080672ca */ /* 0x040fe200000e0000 */
[----:B------:R-:W-:Y:S01]  /*fea0*/  WARPGROUP.ARRIVE ;  /* 0x00000000000079c5 */ /* 0x000fe20000000000 */
[----:B------:R-:W-:Y:S01]  /*feb0*/  R2UR UR7, R9 ;  /* 0x00000000090772ca */ /* 0x000fe200000e0000 */
[----:B------:R-:W-:Y:S01]  /*fec0*/  VIADD R12, R8, 0x80 ;  /* 0x00000080080c7836 */ /* 0x000fe20000000000 */
[----:B------:R-:W2:Y:S01]  /*fed0*/  SHFL.BFLY PT, R2, R5, 0x2, 0x1f ;  /* 0x0c401f0005027f89 */ /* 0x000ea200000e0000 */
[----:B------:R-:W-:-:S02]  /*fee0*/  IMAD.MOV.U32 R13, RZ, RZ, 0x40000040 ;  /* 0x40000040ff0d7424 */ /* 0x000fc400078e00ff */
[----:B------:R-:W-:Y:S01]  /*fef0*/  IMAD.MOV.U32 R9, RZ, RZ, 0x40000040 ;  /* 0x40000040ff097424 */ /* 0x000fe200078e00ff */
[----:B01----:R-:W0:Y:S01]  /*ff00*/  SHFL.BFLY PT, R7, R4, 0x2, 0x1f ;  /* 0x0c401f0004077f89 */ /* 0x003e2200000e0000 */
[----:B------:R-:W-:Y:S02]  /*ff10*/  IMAD.MOV.U32 R27, RZ, RZ, -0x800000 ;  /* 0xff800000ff1b7424 */ /* 0x000fe400078e00ff */
[----:B------:R-:W-:-:S04]  /*ff20*/  IMAD.MOV.U32 R26, RZ, RZ, -0x800000 ;  /* 0xff800000ff1a7424 */ /* 0x000fc800078e00ff */
[----:B------:R-:W-:Y:S01]  /*ff30*/  HGMMA.64x64x16.F32 R88, R148, gdesc[UR4].tnspB, R88, gsb0 ;  /* 0x40e0000494587df0 */ /* 0x000fe20008000858 */
[----:B------:R-:W-:Y:S01]  /*ff40*/  R2UR UR6, R12 ;  /* 0x000000000c0672ca */ /* 0x000fe200000e0000 */
[----:B------:R-:W-:Y:S01]  /*ff50*/  VIADD R12, R8, 0x100 ;  /* 0x00000100080c7836 */ /* 0x000fe20000000000 */
[----:B------:R-:W-:Y:S01]  /*ff60*/  R2UR UR7, R13 ;  /* 0x000000000d0772ca */ /* 0x000fe200000e0000 */
[----:B------:R-:W-:Y:S02]  /*ff70*/  IMAD.MOV.U32 R13, RZ, RZ, 0x40000040 ;  /* 0x40000040ff0d7424 */ /* 0x000fe400078e00ff */
[----:B--2---:R-:W-:Y:S01]  /*ff80*/  FADD.FTZ R2, R2, R5 ;  /* 0x0000000502027221 */ /* 0x004fe20000010000 */
[----:B------:R-:W-:Y:S02]  /*ff90*/  WARPGROUP.DEPBAR.LE gsb0, 0x0 ;  /* 0x00008000000079c5 */ /* 0x000fe40000010000 */
[----:B------:R-:W-:-:S07]  /*ffa0*/  WARPGROUP.ARRIVE ;  /* 0x00000000000079c5 */ /* 0x000fce0000000000 */
        /* <DEDUP_REMOVED lines=35> */
[----:B------:R-:W-:Y:S01]  /*101e0*/  R2UR UR6, R8 ;  /* 0x00000000080672ca */ /* 0x000fe200000e0000 */
[----:B0-----:R-:W-:Y:S01]  /*101f0*/  FADD.FTZ R8, R7, R4 ;  /* 0x0000000407087221 */ /* 0x001fe20000010000 */
[----:B------:R-:W-:Y:S01]  /*10200*/  R2UR UR7, R9 ;  /* 0x00000000090772ca */ /* 0x000fe200000e0000 */
[----:B------:R-:W0:Y:S01]  /*10210*/  SHFL.BFLY PT, R7, R2, 0x1, 0x1f ;  /* 0x0c201f0002077f89 */ /* 0x000e2200000e0000 */
[----:B------:R-:W-:-:S03]  /*10220*/  IMAD.MOV.U32 R4, RZ, RZ, RZ ;  /* 0x000000ffff047224 */ /* 0x000fc600078e00ff */
        /* <DEDUP_REMOVED lines=18> */
[----:B------:R-:W-:Y:S03]  /*10350*/  HGMMA.64x64x16.F32 R88, R120, gdesc[UR4].tnspB, R88, gsb0 ;  /* 0x40e0000478587df0 */ /* 0x000fe60008000858 */
[----:B------:R-:W-:Y:S02]  /*10360*/  WARPGROUP.DEPBAR.LE gsb0, 0x0 ;  /* 0x00008000000079c5 */ /* 0x000fe40000010000 */
[----:B--23--:R-:W-:Y:S05]  /*10370*/  @!P0 BRA `(.L_x_15604) ;  /* 0x0000000000048947 */ /* 0x00cfea0003800000 */
[----:B------:R-:W-:Y:S01]  /*10380*/  BPT.TRAP 0x1 ;  /* 0x000000040000795c */ /* 0x000fe20000300000 */
.L_x_15604:
[----:B------:R-:W2:Y:S01]  /*10390*/  LDL.LU R5, [R1+0x5c] ;  /* 0x00005c0001057983 */ /* 0x000ea20000300800 */
[----:B------:R-:W-:Y:S01]  /*103a0*/  VIADD R0, R10, 0x16860 ;  /* 0x000168600a007836 */ /* 0x000fe20000000000 */
[----:B------:R-:W1:Y:S01]  /*103b0*/  S2R R3, SR_CgaCtaId ;  /* 0x0000000000037919 */ /* 0x000e620000008800 */
[----:B------:R-:W-:-:S04]  /*103c0*/  IADD3 R23, R23, 0x1, RZ ;  /* 0x0000000117177810 */ /* 0x000fc80007ffe0ff */
[----:B------:R-:W-:Y:S01]  /*103d0*/  ISETP.NE.AND P1, PT, R23, 0x2, PT ;  /* 0x000000021700780c */ /* 0x000fe20003f25270 */
[-C--:B------:R-:W-:Y:S01]  /*103e0*/  FMUL.FTZ R20, R88, R4.reuse ;  /* 0x0000000458147220 */ /* 0x080fe20000410000 */
[-C--:B------:R-:W-:Y:S01]  /*103f0*/  FMUL.FTZ R21, R89, R4.reuse ;  /* 0x0000000459157220 */ /* 0x080fe20000410000 */
[----:B------:R-:W-:Y:S01]  /*10400*/  FMUL.FTZ R92, R92, R4 ;  /* 0x000000045c5c7220 */ /* 0x000fe20000410000 */
[----:B-1----:R-:W-:-:S04]  /*10410*/  PRMT R0, R3, 0x654, R0 ;  /* 0x0000065403007816 */ /* 0x002fc80000000000 */
[----:B------:R1:W-:Y:S01]  /*10420*/  SYNCS.ARRIVE.TRANS64.RED.A1T0 RZ, [R0+URZ], RZ ;  /* 0x000000ff00ff79a7 */ /* 0x0003e2000810043f */
        /* <DEDUP_REMOVED lines=35> */
.L_x_15534:
[----:B------:R-:W3:Y:S01]  /*10660*/  LDL R49, [R1+0x50] ;  /* 0x0000500001317983 */ /* 0x000ee20000100800 */
[----:B-1----:R-:W0:Y:S01]  /*10670*/  S2R R0, SR_TID.X ;  /* 0x0000000000007919 */ /* 0x002e220000002100 */
[----:B------:R-:W-:Y:S05]  /*10680*/  WARPSYNC.ALL ;  /* 0x0000000000007948 */ /* 0x000fea0003800000 */
[----:B0-----:R-:W-:-:S05]  /*10690*/  VIADD R40, R0, 0xffffff80 ;  /* 0xffffff8000287836 */ /* 0x001fca0000000000 */
[----:B------:R-:W-:-:S04]  /*106a0*/  SHF.R.S32.HI R48, RZ, 0x1f, R40 ;  /* 0x0000001fff307819 */ /* 0x000fc80000011428 */
[----:B------:R-:W-:-:S04]  /*106b0*/  LEA.HI R48, R48, R40, RZ, 0x3 ;  /* 0x0000002830307211 */ /* 0x000fc800078f18ff */
[----:B------:R-:W-:-:S05]  /*106c0*/  LOP3.LUT R48, R48, 0xfffffff8, RZ, 0xc0, !PT ;  /* 0xfffffff830307812 */ /* 0x000fca00078ec0ff */
[----:B------:R-:W-:-:S04]  /*106d0*/  IMAD.IADD R48, R40, 0x1, -R48 ;  /* 0x0000000128307824 */ /* 0x000fc800078e0a30 */
[----:B------:R-:W-:-:S05]  /*106e0*/  IMAD.SHL.U32 R43, R48, 0x8, RZ ;  /* 0x00000008302b7824 */ /* 0x000fca00078e00ff */
[----:B------:R-:W-:Y:S02]  /*106f0*/  SHF.R.S32.HI R44, RZ, 0x1f, R43 ;  /* 0x0000001fff2c7819 */ /* 0x000fe4000001142b */
[----:B---3--:R-:W-:-:S04]  /*10700*/  SHF.R.S32.HI R34, RZ, 0x1f, R49 ;  /* 0x0000001fff227819 */ /* 0x008fc80000011431 */
[----:B------:R-:W-:Y:S01]  /*10710*/  SHF.L.U64.HI R37, R49, 0x2, R34 ;  /* 0x0000000231257819 */ /* 0x000fe20000010222 */
        /* <DEDUP_REMOVED lines=8> */
[----:B------:R-:W4:Y:S01]  /*107a0*/  LDL R0, [R1+0x6c] ;  /* 0x00006c0001007983 */ /* 0x000f220000100800 */
[----:B------:R-:W-:-:S03]  /*107b0*/  ULDC UR4, c[0x0][0xad4] ;  /* 0x0002b50000047ab9 */ /* 0x000fc60000000800 */
[----:B------:R-:W3:Y:S04]  /*107c0*/  LDL.LU R32, [R1+0x54] ;  /* 0x0000540001207983 */ /* 0x000ee80000300800 */
[----:B------:R-:W2:Y:S01]  /*107d0*/  LDL.LU R36, [R1+0x58] ;  /* 0x0000580001247983 */ /* 0x000ea20000300800 */
[----:B------:R-:W0:Y:S01]  /*107e0*/  S2R R3, SR_SWINHI ;  /* 0x0000000000037919 */ /* 0x000e220000002f00 */
[----:B-----5:R-:W-:Y:S02]  /*107f0*/  MOV R24, R2 ;  /* 0x0000000200187202 */ /* 0x020fe40000000f00 */
[----:B0-----:R-:W-:Y:S02]  /*10800*/  MOV R25, R3 ;  /* 0x0000000300197202 */ /* 0x001fe40000000f00 */
[----:B------:R-:W-:-:S02]  /*10810*/  F2FP.F16.F32.PACK_AB R12, R21, R20 ;  /* 0x00000014150c723e */ /* 0x000fc400000000ff */
[----:B------:R-:W-:Y:S01]  /*10820*/  F2FP.F16.F32.PACK_AB R14, R93, R92 ;  /* 0x0000005c5d0e723e */ /* 0x000fe200000000ff */
[----:B----4-:R-:W-:-:S03]  /*10830*/  IMAD.WIDE R10, R0, 0x2, R24 ;  /* 0x00000002000a7825 */ /* 0x010fc600078e0218 */
[----:B------:R-:W-:-:S05]  /*10840*/  IADD3 R15, P0, R10, 0x60, RZ ;  /* 0x000000600a0f7810 */ /* 0x000fca0007f1e0ff */
[----:B------:R-:W-:Y:S01]  /*10850*/  IMAD.X R5, RZ, RZ, R11, P0 ;  /* 0x000000ffff057224 */ /* 0x000fe200000e060b */
[----:B---3--:R-:W-:-:S04]  /*10860*/  ISETP.NE.AND P0, PT, R32, RZ, PT ;  /* 0x000000ff2000720c */ /* 0x008fc80003f05270 */
[----:B------:R-:W-:Y:S01]  /*10870*/  SEL R38, R32, UR4, P0 ;  /* 0x0000000420267c07 */ /* 0x000fe20008000000 */
[----:B------:R-:W-:Y:S05]  /*10880*/  WARPSYNC.ALL ;  /* 0x0000000000007948 */ /* 0x000fea0003800000 */
[C---:B------:R-:W-:Y:S01]  /*10890*/  LOP3.LUT R3, R10.reuse, 0x380, RZ, 0xc0, !PT ;  /* 0x000003800a037812 */ /* 0x040fe200078ec0ff */
[----:B------:R-:W-:Y:S01]  /*108a0*/  ULDC.64 UR6, c[0x0][0xc08] ;  /* 0x0003020000067ab9 */ /* 0x000fe20000000a00 */
[----:B------:R-:W-:Y:S01]  /*108b0*/  BAR.SYNC.DEFER_BLOCKING 0x1, 0x180 ;  /* 0x0046000000007b1d */ /* 0x000fe20000010000 */
[C---:B------:R-:W-:Y:S02]  /*108c0*/  IADD3 R6, P1, R10.reuse, 0x40, RZ ;  /* 0x000000400a067810 */ /* 0x040fe40007f3e0ff */
[----:B--2---:R-:W-:-:S02]  /*108d0*/  IADD3 R13, P2, R10, 0x20, RZ ;  /* 0x000000200a0d7810 */ /* 0x004fc40007f5e0ff */
[----:B------:R-:W-:Y:S01]  /*108e0*/  SHF.R.U64 R3, R3, 0x3, RZ ;  /* 0x0000000303037819 */ /* 0x000fe200000012ff */
[----:B------:R-:W-:Y:S01]  /*108f0*/  ULDC.64 UR4, c[0x0][0xc00] ;  /* 0x0003000000047ab9 */ /* 0x000fe20000000a00 */
[----:B------:R-:W-:Y:S02]  /*10900*/  LOP3.LUT R4, R6, 0x380, RZ, 0xc0, !PT ;  /* 0x0000038006047812 */ /* 0x000fe400078ec0ff */
[----:B------:R-:W-:Y:S02]  /*10910*/  LOP3.LUT R0, R13, 0x380, RZ, 0xc0, !PT ;  /* 0x000003800d007812 */ /* 0x000fe400078ec0ff */
[----:B------:R-:W-:Y:S02]  /*10920*/  LOP3.LUT R8, R15, 0x380, RZ, 0xc0, !PT ;  /* 0x000003800f087812 */ /* 0x000fe400078ec0ff */
[----:B------:R-:W-:Y:S02]  /*10930*/  LOP3.LUT R10, R3, R10, RZ, 0x3c, !PT ;  /* 0x0000000a030a7212 */ /* 0x000fe400078e3cff */
[----:B------:R-:W-:-:S02]  /*10940*/  SHF.R.U64 R3, R4, 0x3, RZ ;  /* 0x0000000304037819 */ /* 0x000fc400000012ff */
[----:B------:R-:W-:Y:S02]  /*10950*/  SHF.R.U64 R0, R0, 0x3, RZ ;  /* 0x0000000300007819 */ /* 0x000fe400000012ff */
[----:B------:R-:W-:Y:S01]  /*10960*/  SHF.R.U64 R4, R8, 0x3, RZ ;  /* 0x0000000308047819 */ /* 0x000fe200000012ff */
[----:B------:R-:W-:Y:S01]  /*10970*/  IMAD.X R7, RZ, RZ, R11, P1 ;  /* 0x000000ffff077224 */ /* 0x000fe200008e060b */
[----:B------:R-:W-:Y:S02]  /*10980*/  LOP3.LUT R8, R0, R13, RZ, 0x3c, !PT ;  /* 0x0000000d00087212 */ /* 0x000fe400078e3cff */
[----:B------:R-:W-:Y:S02]  /*10990*/  LOP3.LUT R4, R4, R15, RZ, 0x3c, !PT ;  /* 0x0000000f04047212 */ /* 0x000fe400078e3cff */
[----:B------:R-:W-:Y:S02]  /*109a0*/  LOP3.LUT R6, R3, R6, RZ, 0x3c, !PT ;  /* 0x0000000603067212 */ /* 0x000fe400078e3cff */
[----:B------:R-:W-:-:S02]  /*109b0*/  MOV R10, R10 ;  /* 0x0000000a000a7202 */ /* 0x000fc40000000f00 */
[----:B------:R-:W-:Y:S02]  /*109c0*/  F2FP.F16.F32.PACK_AB R13, R91, R90 ;  /* 0x0000005a5b0d723e */ /* 0x000fe400000000ff */
[----:B------:R-:W-:Y:S02]  /*109d0*/  F2FP.F16.F32.PACK_AB R15, R95, R94 ;  /* 0x0000005e5f0f723e */ /* 0x000fe400000000ff */
[----:B------:R-:W-:Y:S02]  /*109e0*/  IADD3.X R9, RZ, R11, RZ, P2, !PT ;  /* 0x0000000bff097210 */ /* 0x000fe400017fe4ff */
[----:B-1----:R-:W-:Y:S01]  /*109f0*/  MOV R28, R6 ;  /* 0x00000006001c7202 */ /* 0x002fe20000000f00 */
[----:B------:R0:W-:Y:S01]  /*10a00*/  STSM.16.M88.4 [R10], R12 ;  /* 0x0000000c0a007844 */ /* 0x0001e20000000200 */
[----:B------:R-:W-:Y:S02]  /*10a10*/  MOV R0, R4 ;  /* 0x0000000400007202 */ /* 0x000fe40000000f00 */
[----:B------:R-:W-:-:S02]  /*10a20*/  MOV R35, R8 ;  /* 0x0000000800237202 */ /* 0x000fc40000000f00 */
[----:B------:R-:W-:Y:S02]  /*10a30*/  F2FP.F16.F32.PACK_AB R4, R97, R96 ;  /* 0x000000606104723e */ /* 0x000fe400000000ff */
[----:B------:R-:W-:Y:S02]  /*10a40*/  F2FP.F16.F32.PACK_AB R5, R99, R98 ;  /* 0x000000626305723e */ /* 0x000fe400000000ff */
[----:B------:R-:W-:Y:S02]  /*10a50*/  F2FP.F16.F32.PACK_AB R6, R101, R100 ;  /* 0x000000646506723e */ /* 0x000fe400000000ff */
[----:B------:R-:W-:Y:S02]  /*10a60*/  F2FP.F16.F32.PACK_AB R7, R103, R102 ;  /* 0x000000666707723e */ /* 0x000fe400000000ff */
[----:B------:R-:W-:Y:S02]  /*10a70*/  F2FP.F16.F32.PACK_AB R8, R105, R104 ;  /* 0x000000686908723e */ /* 0x000fe400000000ff */
[----:B------:R-:W-:-:S02]  /*10a80*/  F2FP.F16.F32.PACK_AB R9, R107, R106 ;  /* 0x0000006a6b09723e */ /* 0x000fc400000000ff */
[----:B0-----:R-:W-:Y:S02]  /*10a90*/  F2FP.F16.F32.PACK_AB R10, R109, R108 ;  /* 0x0000006c6d0a723e */ /* 0x001fe400000000ff */
[----:B------:R-:W-:Y:S02]  /*10aa0*/  F2FP.F16.F32.PACK_AB R11, R111, R110 ;  /* 0x0000006e6f0b723e */ /* 0x000fe400000000ff */
[----:B------:R-:W-:Y:S02]  /*10ab0*/  F2FP.F16.F32.PACK_AB R12, R113, R112 ;  /* 0x00000070710c723e */ /* 0x000fe400000000ff */
[----:B------:R-:W-:Y:S02]  /*10ac0*/  F2FP.F16.F32.PACK_AB R13, R115, R114 ;  /* 0x00000072730d723e */ /* 0x000fe400000000ff */
        /* <DEDUP_REMOVED lines=9> */
[C---:B------:R-:W-:Y:S02]  /*10b60*/  IADD3 R32, P1, R36.reuse, UR4, RZ ;  /* 0x0000000424207c10 */ /* 0x040fe4000ff3e0ff */
[----:B------:R-:W-:Y:S02]  /*10b70*/  ISETP.NE.AND.EX P0, PT, RZ, UR5, PT, P0 ;  /* 0x00000005ff007c0c */ /* 0x000fe4000bf05300 */
[C---:B------:R-:W-:Y:S02]  /*10b80*/  IADD3.X R33, R37.reuse, UR5, RZ, P1, !PT ;  /* 0x0000000525217c10 */ /* 0x040fe40008ffe4ff */
[----:B------:R-:W-:Y:S01]  /*10b90*/  @P3 IADD3 R36, P1, R36, UR6, RZ ;  /* 0x0000000624243c10 */ /* 0x000fe2000ff3e0ff */
[----:B------:R-:W-:Y:S01]  /*10ba0*/  ULDC UR6, c[0x0][0xa88] ;  /* 0x0002a20000067ab9 */ /* 0x000fe20000000800 */
[----:B------:R-:W-:Y:S01]  /*10bb0*/  IMAD.MOV.U32 R3, RZ, RZ, RZ ;  /* 0x000000ffff037224 */ /* 0x000fe200078e00ff */
[----:B------:R-:W-:Y:S01]  /*10bc0*/  ISETP.GT.AND P2, PT, R38, 0x1, PT ;  /* 0x000000012600780c */ /* 0x000fe20003f44270 */
[----:B------:R-:W-:Y:S01]  /*10bd0*/  IMAD.U32 R45, RZ, RZ, UR6 ;  /* 0x00000006ff2d7e24 */ /* 0x000fe2000f8e00ff */
[----:B------:R-:W-:Y:S01]  /*10be0*/  @P3 IADD3.X R37, R37, UR7, RZ, P1, !PT ;  /* 0x0000000725253c10 */ /* 0x000fe20008ffe4ff */
[----:B0-----:R-:W-:Y:S01]  /*10bf0*/  IMAD.MOV.U32 R6, RZ, RZ, 0x9b8 ;  /* 0x000009b8ff067424 */ /* 0x001fe200078e00ff */
[----:B-1----:R-:W0:Y:S02]  /*10c00*/  LDC R0, c[0x0][0xbe8] ;  /* 0x0002fa00ff007b82 */ /* 0x002e240000000800 */
[----:B------:R1:W5:Y:S04]  /*10c10*/  @P0 LDG.E R3, desc[UR40][R32.64] ;  /* 0x0000002820030981 */ /* 0x000368000c1e1900 */
[----:B------:R1:W5:Y:S01]  /*10c20*/  @P3 LDG.E R45, desc[UR40][R36.64] ;  /* 0x00000028242d3981 */ /* 0x000362000c1e1900 */
        /* <DEDUP_REMOVED lines=10> */
.L_x_15607:
[----:B------:R-:W4:Y:S04]  /*10cd0*/  LDL R32, [R1+0x4c] ;  /* 0x00004c0001207983 */ /* 0x000f280000100800 */
[----:B------:R-:W4:Y:S04]  /*10ce0*/  LDL R51, [R1+0x2c] ;  /* 0x00002c0001337983 */ /* 0x000f280000100800 */
[----:B------:R-:W4:Y:S01]  /*10cf0*/  LDL R50, [R1+0x60] ;  /* 0x0000600001327983 */ /* 0x000f220000100800 */
[----:B------:R-:W0:Y:S01]  /*10d00*/  LDC.64 R6, c[0x0][R6+0x210] ;  /* 0x0000840006067b82 */ /* 0x000e220000000a00 */
[----:B------:R-:W-:-:S02]  /*10d10*/  ISETP.NE.U32.AND P0, PT, RZ, UR4, PT ;  /* 0x00000004ff007c0c */ /* 0x000fc4000bf05070 */
[----:B------:R-:W4:Y:S02]  /*10d20*/  LDL R36, [R1+0x68] ;  /* 0x0000680001247983 */ /* 0x000f240000100800 */
[----:B------:R-:W-:-:S03]  /*10d30*/  ISETP.NE.AND.EX P0, PT, RZ, UR5, PT, P0 ;  /* 0x00000005ff007c0c */ /* 0x000fc6000bf05300 */
[----:B------:R-:W1:Y:S01]  /*10d40*/  @P1 LDC R28, c[0x0][0xbec] ;  /* 0x0002fb00ff1c1b82 */ /* 0x000e620000000800 */
[----:B------:R-:W-:Y:S02]  /*10d50*/  SEL R8, R49, RZ, !P0 ;  /* 0x000000ff31087207 */ /* 0x000fe40004000000 */
[----:B------:R-:W-:-:S03]  /*10d60*/  SEL R9, R34, RZ, !P0 ;  /* 0x000000ff22097207 */ /* 0x000fc60004000000 */
[----:B--2---:R-:W-:Y:S02]  /*10d70*/  IMAD R13, R13, R8, RZ ;  /* 0x000000080d0d7224 */ /* 0x004fe400078e02ff */
[----:B------:R-:W2:Y:S08]  /*10d80*/  @P1 LDC R37, c[0x0][0xbf0] ;  /* 0x0002fc00ff251b82 */ /* 0x000eb00000000800 */
[----:B------:R-:W0:Y:S01]  /*10d90*/  LDC.64 R4, c[0x0][0xba8] ;  /* 0x0002ea00ff047b82 */ /* 0x000e220000000a00 */
[----:B------:R-:W1:Y:S01]  /*10da0*/  S2R R38, SR_TID.X ;  /* 0x0000000000267919 */ /* 0x000e620000002100 */
[----:B------:R-:W-:-:S02]  /*10db0*/  IMAD R35, R12, R9, R13 ;  /* 0x000000090c237224 */ /* 0x000fc400078e020d */
[-C--:B---3--:R-:W-:Y:S02]  /*10dc0*/  IMAD R9, R15, R154.reuse, RZ ;  /* 0x0000009a0f097224 */ /* 0x088fe400078e02ff */
[----:B------:R-:W-:-:S04]  /*10dd0*/  IMAD.WIDE.U32 R14, R14, R154, RZ ;  /* 0x0000009a0e0e7225 */ /* 0x000fc800078e00ff */
[----:B------:R-:W-:-:S03]  /*10de0*/  IMAD.WIDE.U32 R12, R12, R8, RZ ;  /* 0x000000080c0c7225 */ /* 0x000fc600078e00ff */
[----:B-----5:R-:W-:Y:S02]  /*10df0*/  IADD3 R14, P0, P3, R12, R14, R3 ;  /* 0x0000000e0c0e7210 */ /* 0x020fe40007b1e003 */
[----:B------:R-:W-:Y:S01]  /*10e00*/  IADD3 R35, R13, R35, RZ ;  /* 0x000000230d237210 */ /* 0x000fe20007ffe0ff */
        /* <DEDUP_REMOVED lines=13> */
[----:B------:R-:W-:Y:S01]  /*10ee0*/  IMAD.IADD R32, R15, 0x1, R9 ;  /* 0x000000010f207824 */ /* 0x000fe200078e0209 */
[----:B------:R-:W-:Y:S01]  /*10ef0*/  SHF.R.S32.HI R9, RZ, 0x1f, R3 ;  /* 0x0000001fff097819 */ /* 0x000fe20000011403 */
        /* <DEDUP_REMOVED lines=17> */
[----:B------:R-:W-:-:S03]  /*11010*/  IADD3 R10, R36, R51, RZ ;  /* 0x00000033240a7210 */ /* 0x000fc60007ffe0ff */
        /* <DEDUP_REMOVED lines=11> */
[----:B0-----:R-:W0:Y:S01]  /*110d0*/  @P1 LDC R13, c[0x0][0xbec] ;  /* 0x0002fb00ff0d1b82 */ /* 0x001e220000000800 */
[----:B------:R-:W-:Y:S02]  /*110e0*/  ULDC.64 UR4, c[0x0][0xaa0] ;  /* 0x0002a80000047ab9 */ /* 0x000fe40000000a00 */
[----:B------:R-:W-:Y:S01]  /*110f0*/  LEA.HI R49, R49, R40, RZ, 0x3 ;  /* 0x0000002831317211 */ /* 0x000fe200078f18ff */
[----:B------:R-:W-:-:S03]  /*11100*/  IMAD R10, R9, UR4, RZ ;  /* 0x00000004090a7c24 */ /* 0x000fc6000f8e02ff */
[----:B------:R-:W-:Y:S01]  /*11110*/  SHF.R.S32.HI R49, RZ, 0x3, R49 ;  /* 0x00000003ff317819 */ /* 0x000fe20000011431 */
[----:B------:R-:W1:Y:S01]  /*11120*/  @P1 LDC R14, c[0x0][0xbf0] ;  /* 0x0002fc00ff0e1b82 */ /* 0x000e620000000800 */
[----:B------:R-:W-:-:S03]  /*11130*/  IMAD R9, R3, UR5, R10 ;  /* 0x0000000503097c24 */ /* 0x000fc6000f8e020a */
[----:B------:R-:W-:Y:S02]  /*11140*/  IMAD R5, R49, 0x40, R43 ;  /* 0x0000004031057824 */ /* 0x000fe400078e022b */
[----:B------:R-:W-:Y:S01]  /*11150*/  IMAD.WIDE.U32 R10, R3, UR4, RZ ;  /* 0x00000004030a7c25 */ /* 0x000fe2000f8e00ff */
[----:B------:R-:W-:-:S03]  /*11160*/  ULDC.64 UR4, c[0x0][0xae8] ;  /* 0x0002ba0000047ab9 */ /* 0x000fc60000000a00 */
[----:B------:R-:W-:Y:S01]  /*11170*/  IMAD.WIDE R24, R5, 0x2, R24 ;  /* 0x0000000205187825 */ /* 0x000fe200078e0218 */
[----:B------:R-:W-:-:S03]  /*11180*/  IADD3 R11, R11, R9, RZ ;  /* 0x000000090b0b7210 */ /* 0x000fc60007ffe0ff */
[----:B------:R-:W-:Y:S01]  /*11190*/  IMAD R3, R48, 0x30, R49 ;  /* 0x0000003030037824 */ /* 0x000fe200078e0231 */
[C---:B------:R-:W-:Y:S02]  /*111a0*/  IADD3 R27, P0, R24.reuse, 0x1800, RZ ;  /* 0x00001800181b7810 */ /* 0x040fe40007f1e0ff */
        /* <DEDUP_REMOVED lines=8> */
[----:B0-----:R-:W-:Y:S01]  /*11230*/  @P1 IMAD.HI.U32 R3, R12, R13, RZ ;  /* 0x0000000d0c031227 */ /* 0x001fe200078e00ff */
        /* <DEDUP_REMOVED lines=16> */
[----:B-1----:R-:W-:Y:S01]  /*11340*/  @P1 SHF.R.U32.HI R13, RZ, R14, R3 ;  /* 0x0000000eff0d1219 */ /* 0x002fe20000011603 */
        /* <DEDUP_REMOVED lines=30> */
[C---:B------:R-:W-:Y:S02]  /*11530*/  LEA R40, P0, R8.reuse, UR4, 0x1 ;  /* 0x0000000408287c11 */ /* 0x040fe4000f8008ff */
[----:B------:R-:W-:Y:S01]  /*11540*/  IADD3 R41, R9, R41, RZ ;  /* 0x0000002909297210 */ /* 0x000fe20007ffe0ff */
[----:B------:R-:W-:Y:S01]  /*11550*/  UMOV UR4, 0xffffffff ;  /* 0xffffffff00047882 */ /* 0x000fe20000000000 */
[----:B0-----:R0:W-:Y:S02]  /*11560*/  SYNCS.ARRIVE.TRANS64.RED.A1T0 RZ, [R3+URZ], RZ ;  /* 0x000000ff03ff79a7 */ /* 0x0011e4000810043f */
[----:B------:R-:W-:Y:S01]  /*11570*/  LEA.HI.X R41, R8, UR5, R41, 0x1, P0 ;  /* 0x0000000508297c11 */ /* 0x000fe200080f0c29 */
[----:B------:R-:W-:Y:S06]  /*11580*/  BRA.DIV UR4, `(.L_x_15609) ;  /* 0x000000a204d87947 */ /* 0x000fec000b800000 */
        /* <DEDUP_REMOVED lines=26> */
[----:B--2---:R-:W-:Y:S01]  /*11730*/  @!P4 IMAD.MOV.U32 R4, RZ, RZ, R46 ;  /* 0x000000ffff04c224 */ /* 0x004fe200078e002e */
[----:B------:R-:W-:-:S05]  /*11740*/  @!P4 MOV R5, R47 ;  /* 0x0000002f0005c202 */ /* 0x000fca0000000f00 */
[----:B01----:R3:W-:Y:S02]  /*11750*/  @!P4 ST.E.128 desc[UR40][R4.64], R32 ;  /* 0x000000200400c985 */ /* 0x0037e4000c101d28 */
.L_x_15801:
[----:B------:R-:W-:-:S05]  /*11760*/  VIADD R42, R42, 0x90 ;  /* 0x000000902a2a7836 */ /* 0x000fca0000000000 */
[----:B------:R-:W-:-:S13]  /*11770*/  ISETP.GE.OR P0, PT, R42, R45, P0 ;  /* 0x0000002d2a00720c */ /* 0x000fda0000706670 */
[----:B------:R-:W-:Y:S05]  /*11780*/  @P0 BRA `(.L_x_15610) ;  /* 0x0000001000cc0947 */ /* 0x000fea0003800000 */
[----:B------:R-:W-:-:S04]  /*11790*/  LEA R14, P0, R43, R14, 0x1 ;  /* 0x0000000e2b0e7211 */ /* 0x000fc800078008ff */
[----:B------:R-:W-:-:S05]  /*117a0*/  LEA.HI.X R15, R43, R0, R44, 0x1, P0 ;  /* 0x000000002b0f7211 */ /* 0x000fca00000f0c2c */
[----:B------:R0:W-:Y:S01]  /*117b0*/  ST.E.128 desc[UR40][R14.64], R36 ;  /* 0x000000240e007985 */ /* 0x0001e2000c101d28 */
[----:B------:R-:W-:Y:S05]  /*117c0*/  BRA `(.L_x_15610) ;  /* 0x0000001000bc7947 */ /* 0x000fea0003800000 */
.L_x_15608:
[----:B------:R-:W2:Y:S01]  /*117d0*/  LDL R43, [R1+0x34] ;  /* 0x00003400012b7983 */ /* 0x000ea20000100800 */
[----:B------:R-:W1:Y:S01]  /*117e0*/  @P1 LDC R14, c[0x0][0xbec] ;  /* 0x0002fb00ff0e1b82 */ /* 0x000e620000000800 */
[----:B------:R-:W-:Y:S01]  /*117f0*/  ULDC.64 UR4, c[0x0][0xb08] ;  /* 0x0002c20000047ab9 */ /* 0x000fe20000000a00 */
[----:B------:R-:W-:Y:S01]  /*11800*/  ULDC.64 UR6, c[0x0][0xb30] ;  /* 0x0002cc0000067ab9 */ /* 0x000fe20000000a00 */
[----:B0-----:R-:W-:Y:S02]  /*11810*/  IMAD R12, R9, UR4, RZ ;  /* 0x00000004090c7c24 */ /* 0x001fe4000f8e02ff */
[----:B------:R-:W-:-:S03]  /*11820*/  IMAD.WIDE.U32 R4, R3, UR4, RZ ;  /* 0x0000000403047c25 */ /* 0x000fc6000f8e00ff */
[----:B------:R-:W0:Y:S01]  /*11830*/  @P1 LDC R11, c[0x0][0xbf0] ;  /* 0x0002fc00ff0b1b82 */ /* 0x000e220000000800 */
        /* <DEDUP_REMOVED lines=8> */
[----:B-1----:R-:W-:-:S04]  /*118c0*/  @P1 IMAD.HI.U32 R14, R39, R14, RZ ;  /* 0x0000000e270e1227 */ /* 0x002fc800078e00ff */
[C---:B------:R-:W-:Y:S02]  /*118d0*/  IMAD R7, R8.reuse, UR5, R3 ;  /* 0x0000000508077c24 */ /* 0x040fe4000f8e0203 */
[----:B------:R-:W-:Y:S01]  /*118e0*/  IMAD.WIDE.U32 R8, R8, UR4, R4 ;  /* 0x0000000408087c25 */ /* 0x000fe2000f8e0004 */
[----:B------:R-:W-:-:S03]  /*118f0*/  ULDC.64 UR4, c[0x0][0xb48] ;  /* 0x0002d20000047ab9 */ /* 0x000fc60000000a00 */
[----:B------:R-:W-:Y:S01]  /*11900*/  IMAD.MOV.U32 R3, RZ, RZ, R39 ;  /* 0x000000ffff037224 */ /* 0x000fe200078e0027 */
[----:B0-----:R-:W-:Y:S01]  /*11910*/  @P1 SHF.R.U32.HI R3, RZ, R11, R14 ;  /* 0x0000000bff031219 */ /* 0x001fe2000001160e */
[----:B------:R-:W-:-:S03]  /*11920*/  IMAD.IADD R9, R9, 0x1, R7 ;  /* 0x0000000109097824 */ /* 0x000fc600078e0207 */
[--C-:B------:R-:W-:Y:S01]  /*11930*/  SHF.R.S32.HI R11, RZ, 0x1f, R3.reuse ;  /* 0x0000001fff0b7819 */ /* 0x100fe20000011403 */
[----:B------:R-:W-:Y:S02]  /*11940*/  IMAD.MOV R7, RZ, RZ, -R3 ;  /* 0x000000ffff077224 */ /* 0x000fe400078e0a03 */
[----:B------:R-:W-:-:S04]  /*11950*/  IMAD.WIDE.U32 R4, R50, UR4, R8 ;  /* 0x0000000432047c25 */ /* 0x000fc8000f8e0008 */
[----:B------:R-:W-:Y:S02]  /*11960*/  IMAD R7, R0, R7, R39 ;  /* 0x0000000700077224 */ /* 0x000fe400078e0227 */
[----:B------:R-:W-:Y:S02]  /*11970*/  IMAD R0, R11, UR6, RZ ;  /* 0x000000060b007c24 */ /* 0x000fe4000f8e02ff */
[----:B------:R-:W-:Y:S01]  /*11980*/  IMAD R5, R50, UR5, R5 ;  /* 0x0000000532057c24 */ /* 0x000fe2000f8e0205 */
[----:B------:R-:W-:Y:S01]  /*11990*/  ULDC.64 UR4, c[0x0][0xb28] ;  /* 0x0002ca0000047ab9 */ /* 0x000fe20000000a00 */
[C---:B------:R-:W-:Y:S01]  /*119a0*/  IMAD R9, R3.reuse, UR7, R0 ;  /* 0x0000000703097c24 */ /* 0x040fe2000f8e0200 */
[----:B------:R-:W-:Y:S01]  /*119b0*/  SHF.R.S32.HI R0, RZ, 0x1f, R7 ;  /* 0x0000001fff007819 */ /* 0x000fe20000011407 */
[----:B------:R-:W-:-:S04]  /*119c0*/  IMAD.WIDE.U32 R4, R3, UR6, R4 ;  /* 0x0000000603047c25 */ /* 0x000fc8000f8e0004 */
[----:B------:R-:W-:Y:S01]  /*119d0*/  VIADD R3, R2, 0x16820 ;  /* 0x0001682002037836 */ /* 0x000fe20000000000 */
[----:B------:R-:W-:Y:S01]  /*119e0*/  IADD3 R5, R5, R9, RZ ;  /* 0x0000000905057210 */ /* 0x000fe20007ffe0ff */
[----:B------:R-:W-:-:S03]  /*119f0*/  IMAD R0, R0, UR4, RZ ;  /* 0x0000000400007c24 */ /* 0x000fc6000f8e02ff */
[----:B------:R-:W-:Y:S01]  /*11a00*/  PRMT R8, RZ, 0x654, R3 ;  /* 0x00000654ff087816 */ /* 0x000fe20000000003 */
[C---:B------:R-:W-:Y:S02]  /*11a10*/  IMAD R3, R7.reuse, UR5, R0 ;  /* 0x0000000507037c24 */ /* 0x040fe4000f8e0200 */
[----:B------:R-:W-:Y:S01]  /*11a20*/  IMAD.WIDE.U32 R4, R7, UR4, R4 ;  /* 0x0000000407047c25 */ /* 0x000fe2000f8e0004 */
[----:B------:R-:W-:Y:S01]  /*11a30*/  ULDC.64 UR4, c[0x0][0xb00] ;  /* 0x0002c00000047ab9 */ /* 0x000fe20000000a00 */
[----:B------:R0:W-:Y:S02]  /*11a40*/  SYNCS.ARRIVE.TRANS64.RED.A1T0 RZ, [R8+URZ], RZ ;  /* 0x000000ff08ff79a7 */ /* 0x0001e4000810043f */
        /* <DEDUP_REMOVED lines=21> */
.L_x_15804:
        /* <DEDUP_REMOVED lines=9> */
[-C--:B--2---:R-:W-:Y:S01]  /*11c30*/  @!P1 LEA R10, P5, R7, R14.reuse, 0x2 ;  /* 0x0000000e070a9211 */ /* 0x084fe200078a10ff */
[----:B------:R-:W-:Y:S01]  /*11c40*/  @!P3 IMAD.WIDE R8, R43, 0x4, R14 ;  /* 0x000000042b08b825 */ /* 0x000fe200078e020e */
[C---:B------:R-:W-:Y:S02]  /*11c50*/  @!P0 LEA R12, P2, R28.reuse, R14, 0x2 ;  /* 0x0000000e1c0c8211 */ /* 0x040fe400078410ff */
[-C--:B------:R-:W-:Y:S02]  /*11c60*/  @!P1 LEA.HI.X R11, R7, R3.reuse, R44, 0x2, P5 ;  /* 0x00000003070b9211 */ /* 0x080fe400028f142c */
[----:B------:R1:W-:Y:S01]  /*11c70*/  @!P3 ST.E.64 desc[UR40][R8.64], R20 ;  /* 0x000000140800b985 */ /* 0x0003e2000c101b28 */
        /* <DEDUP_REMOVED lines=11> */
[-C--:B-1----:R-:W-:Y:S02]  /*11d30*/  @!P2 LEA R8, P4, R37, R14.reuse, 0x2 ;  /* 0x0000000e2508a211 */ /* 0x082fe400078810ff */
[-C--:B------:R-:W-:Y:S02]  /*11d40*/  @!P3 LEA.HI.X R27, R35, R3.reuse, R36, 0x2, P5 ;  /* 0x00000003231bb211 */ /* 0x080fe400028f1424 */
[-C--:B--2---:R-:W-:Y:S02]  /*11d50*/  @!P1 LEA R10, P5, R39, R14.reuse, 0x2 ;  /* 0x0000000e270a9211 */ /* 0x084fe400078a10ff */
[-C--:B------:R-:W-:Y:S01]  /*11d60*/  @!P2 LEA.HI.X R9, R37, R3.reuse, R38, 0x2, P4 ;  /* 0x000000032509a211 */ /* 0x080fe200020f1426 */
[----:B------:R3:W-:Y:S01]  /*11d70*/  @!P3 ST.E.64 desc[UR40][R26.64], R104 ;  /* 0x000000681a00b985 */ /* 0x0007e2000c101b28 */
[----:B------:R-:W-:Y:S02]  /*11d80*/  @!P0 LEA R14, P4, R41, R14, 0x2 ;  /* 0x0000000e290e8211 */ /* 0x000fe400078810ff */
[-C--:B------:R-:W-:Y:S01]  /*11d90*/  @!P1 LEA.HI.X R11, R39, R3.reuse, R40, 0x2, P5 ;  /* 0x00000003270b9211 */ /* 0x080fe200028f1428 */
[----:B------:R3:W-:Y:S01]  /*11da0*/  @!P2 ST.E.64 desc[UR40][R8.64], R108 ;  /* 0x0000006c0800a985 */ /* 0x0007e2000c101b28 */
[----:B------:R-:W-:-:S03]  /*11db0*/  @!P0 LEA.HI.X R15, R41, R3, R42, 0x2, P4 ;  /* 0x00000003290f8211 */ /* 0x000fc600020f142a */
[----:B------:R3:W-:Y:S04]  /*11dc0*/  @!P1 ST.E.64 desc[UR40][R10.64], R112 ;  /* 0x000000700a009985 */ /* 0x0007e8000c101b28 */
[----:B------:R3:W-:Y:S02]  /*11dd0*/  @!P0 ST.E.64 desc[UR40][R14.64], R116 ;  /* 0x000000740e008985 */ /* 0x0007e4000c101b28 */
.L_x_15613:
[----:B------:R-:W-:Y:S05]  /*11de0*/  BSYNC B1 ;  /* 0x0000000000017941 */ /* 0x000fea0003800000 */
.L_x_15612:
[----:B------:R-:W-:-:S03]  /*11df0*/  UMOV UR4, 0xffffffff ;  /* 0xffffffff00047882 */ /* 0x000fc60000000000 */
[----:B------:R-:W-:Y:S05]  /*11e00*/  BRA.DIV UR4, `(.L_x_15614) ;  /* 0x0000009e04f47947 */ /* 0x000fea000b800000 */
[----:B-1----:R1:W4:Y:S04]  /*11e10*/  SHFL.IDX PT, R3, R4, 0x1, 0x1c1f ;  /* 0x003c1f0004037f89 */ /* 0x00232800000e0000 */
[----:B--23--:R1:W2:Y:S02]  /*11e20*/  SHFL.IDX PT, R14, R0, 0x1, 0x1c1f ;  /* 0x003c1f00000e7f89 */ /* 0x00c2a400000e0000 */
.L_x_15808:
        /* <DEDUP_REMOVED lines=37> */
.L_x_15606:
[----:B------:R-:W3:Y:S01]  /*12080*/  LDL.LU R0, [R1+0x58] ;  /* 0x0000580001007983 */ /* 0x000ee20000300800 */
[----:B------:R-:W-:Y:S01]  /*12090*/  ULDC.64 UR6, c[0x0][0xc08] ;  /* 0x0003020000067ab9 */ /* 0x000fe20000000a00 */
[----:B------:R-:W-:Y:S02]  /*120a0*/  ULDC.64 UR4, c[0x0][0xc00] ;  /* 0x0003000000047ab9 */ /* 0x000fe40000000a00 */
[----:B------:R-:W2:Y:S01]  /*120b0*/  LDL R8, [R1+0x54] ;  /* 0x0000540001087983 */ /* 0x000ea20000100800 */
[----:B------:R-:W-:Y:S01]  /*120c0*/  ISETP.NE.U32.AND P1, PT, RZ, UR6, PT ;  /* 0x00000006ff007c0c */ /* 0x000fe2000bf25070 */
[----:B------:R-:W-:Y:S01]  /*120d0*/  IMAD.MOV.U32 R3, RZ, RZ, RZ ;  /* 0x000000ffff037224 */ /* 0x000fe200078e00ff */
[----:B------:R-:W-:Y:S02]  /*120e0*/  ISETP.NE.U32.AND P0, PT, RZ, UR4, PT ;  /* 0x00000004ff007c0c */ /* 0x000fe4000bf05070 */
[----:B------:R-:W-:Y:S02]  /*120f0*/  ISETP.NE.AND.EX P1, PT, RZ, UR7, PT, P1 ;  /* 0x00000007ff007c0c */ /* 0x000fe4000bf25310 */
[----:B------:R-:W-:Y:S01]  /*12100*/  ISETP.NE.AND.EX P0, PT, RZ, UR5, PT, P0 ;  /* 0x00000005ff007c0c */ /* 0x000fe2000bf05300 */
[----:B------:R-:W4:Y:S01]  /*12110*/  S2R R9, SR_TID.X ;  /* 0x0000000000097919 */ /* 0x000f220000002100 */
[----:B---3--:R-:W-:Y:S01]  /*12120*/  IADD3 R4, P2, R0, UR4, RZ ;  /* 0x0000000400047c10 */ /* 0x008fe2000ff5e0ff */
[----:B------:R-:W-:-:S03]  /*12130*/  ULDC UR4, c[0x0][0xa88] ;  /* 0x0002a20000047ab9 */ /* 0x000fc60000000800 */
[----:B------:R-:W-:-:S05]  /*12140*/  IADD3.X R5, R37, UR5, RZ, P2, !PT ;  /* 0x0000000525057c10 */ /* 0x000fca00097fe4ff */
[----:B------:R-:W-:Y:S01]  /*12150*/  @P1 IADD3 R6, P2, R0, UR6, RZ ;  /* 0x0000000600061c10 */ /* 0x000fe2000ff5e0ff */
[----:B-----5:R-:W-:Y:S01]  /*12160*/  IMAD.U32 R24, RZ, RZ, UR4 ;  /* 0x00000004ff187e24 */ /* 0x020fe2000f8e00ff */
[----:B------:R3:W5:Y:S02]  /*12170*/  @P0 LDG.E R3, desc[UR40][R4.64] ;  /* 0x0000002804030981 */ /* 0x000764000c1e1900 */
[----:B------:R-:W-:Y:S01]  /*12180*/  @P1 IADD3.X R7, R37, UR7, RZ, P2, !PT ;  /* 0x0000000725071c10 */ /* 0x000fe200097fe4ff */
[----:B----4-:R-:W-:-:S04]  /*12190*/  VIADD R32, R9, 0xffffff80 ;  /* 0xffffff8009207836 */ /* 0x010fc80000000000 */
[----:B------:R3:W5:Y:S01]  /*121a0*/  @P1 LDG.E R24, desc[UR40][R6.64] ;  /* 0x0000002806181981 */ /* 0x000762000c1e1900 */
[----:B--2---:R-:W-:Y:S02]  /*121b0*/  ISETP.NE.AND P2, PT, R8, RZ, PT ;  /* 0x000000ff0800720c */ /* 0x004fe40003f45270 */
[----:B------:R-:W-:-:S11]  /*121c0*/  ISETP.GT.AND P3, PT, R32, 0xbf, PT ;  /* 0x000000bf2000780c */ /* 0x000fd60003f64270 */
[----:B------:R-:W2:Y:S02]  /*121d0*/  @!P2 LDC R8, c[0x0][0xad4] ;  /* 0x0002b500ff08ab82 */ /* 0x000ea40000000800 */
[----:B--2---:R3:W-:Y:S01]  /*121e0*/  @!P2 STL [R1+0x54], R8 ;  /* 0x000054080100a387 */ /* 0x0047e20000100800 */
[----:B------:R-:W-:Y:S01]  /*121f0*/  ISETP.GT.AND P2, PT, R8, 0x1, PT ;  /* 0x000000010800780c */ /* 0x000fe20003f44270 */
[----:B------:R-:W-:-:S12]  /*12200*/  @P1 BRA `(.L_x_15615) ;  /* 0x0000000000101947 */ /* 0x000fd80003800000 */
[----:B------:R-:W-:Y:S05]  /*12210*/  @!P0 BRA `(.L_x_15615) ;  /* 0x00000000000c8947 */ /* 0x000fea0003800000 */
[----:B---3--:R-:W2:Y:S04]  /*12220*/  LDG.E R7, desc[UR40][R4.64] ;  /* 0x0000002804077981 */ /* 0x008ea8000c1e1900 */
[----:B-----5:R-:W2:Y:S02]  /*12230*/  LDG.E R24, desc[UR40][R4.64+0x4] ;  /* 0x0000042804187981 */ /* 0x020ea4000c1e1900 */
[----:B--2---:R-:W-:-:S07]  /*12240*/  IADD3 R24, -R7, R24, RZ ;  /* 0x0000001807187210 */ /* 0x004fce0007ffe1ff */
.L_x_15615:
[----:B------:R-:W-:Y:S01]  /*12250*/  BSSY B1, `(.L_x_15616) ;  /* 0x0000037000017945 */ /* 0x000fe20003800000 */
[----:B------:R-:W-:Y:S02]  /*12260*/  SEL R33, R49, RZ, !P0 ;  /* 0x000000ff31217207 */ /* 0x000fe40004000000 */
[----:B------:R-:W-:Y:S02]  /*12270*/  SEL R34, R34, RZ, !P0 ;  /* 0x000000ff22227207 */ /* 0x000fe40004000000 */
[----:B-----5:R-:W-:Y:S01]  /*12280*/  SHF.R.S32.HI R26, RZ, 0x1f, R3 ;  /* 0x0000001fff1a7819 */ /* 0x020fe20000011403 */
[----:B------:R-:W-:Y:S06]  /*12290*/  @P3 BRA `(.L_x_15617) ;  /* 0x0000000000c83947 */ /* 0x000fec0003800000 */
[----:B---3--:R-:W2:Y:S01]  /*122a0*/  LDL R4, [R1+0x2c] ;  /* 0x00002c0001047983 */ /* 0x008ea20000100800 */
[----:B------:R-:W3:Y:S02]  /*122b0*/  LDC R37, c[0x0][0xbe8] ;  /* 0x0002fa00ff257b82 */ /* 0x000ee40000000800 */
[----:B---3--:R-:W-:Y:S01]  /*122c0*/  IMAD R0, R24, R37, RZ ;  /* 0x0000002518007224 */ /* 0x008fe200078e02ff */
[----:B--2---:R-:W-:-:S04]  /*122d0*/  IADD3 R35, R4, -0x80, R9 ;  /* 0xffffff8004237810 */ /* 0x004fc80007ffe009 */
[----:B------:R-:W-:-:S13]  /*122e0*/  ISETP.GE.AND P0, PT, R35, R0, PT ;  /* 0x000000002300720c */ /* 0x000fda0003f06270 */
[----:B------:R-:W-:Y:S05]  /*122f0*/  @P0 BRA `(.L_x_15617) ;  /* 0x0000000000b00947 */ /* 0x000fea0003800000 */
[----:B-1----:R-:W2:Y:S01]  /*12300*/  LDL.LU R28, [R1+0x60] ;  /* 0x00006000011c7983 */ /* 0x002ea20000300800 */
        /* <DEDUP_REMOVED lines=38> */
[----:B0-----:R-:W-:-:S04]  /*12570*/  LEA R4, P0, R6, R4, 0x2 ;  /* 0x0000000406047211 */ /* 0x001fc800078010ff */
[----:B------:R-:W-:Y:S01]  /*12580*/  IADD3 R0, R7, R11, RZ ;  /* 0x0000000b07007210 */ /* 0x000fe20007ffe0ff */
[----:B------:R-:W-:-:S03]  /*12590*/  IMAD.MOV.U32 R7, RZ, RZ, -0x800000 ;  /* 0xff800000ff077424 */ /* 0x000fc600078e00ff */
[----:B-1----:R-:W-:-:S05]  /*125a0*/  LEA.HI.X R5, R6, R5, R0, 0x2, P0 ;  /* 0x0000000506057211 */ /* 0x002fca00000f1400 */
[----:B------:R2:W-:Y:S02]  /*125b0*/  STG.E desc[UR40][R4.64], R7 ;  /* 0x0000000704007986 */ /* 0x0005e4000c101928 */
.L_x_15617:
[----:B------:R-:W-:Y:S05]  /*125c0*/  BSYNC B1 ;  /* 0x0000000000017941 */ /* 0x000fea0003800000 */
.L_x_15616:
[----:B------:R-:W-:Y:S05]  /*125d0*/  @P2 BRA `(.L_x_15610) ;  /* 0x0000000400382947 */ /* 0x000fea0003800000 */
[----:B-1----:R-:W4:Y:S01]  /*125e0*/  LDL R28, [R1+0x2c] ;  /* 0x00002c00011c7983 */ /* 0x002f220000100800 */
[----:B------:R-:W1:Y:S01]  /*125f0*/  LDC R25, c[0x0][0xbe8] ;  /* 0x0002fa00ff197b82 */ /* 0x000e620000000800 */
[----:B------:R-:W-:Y:S01]  /*12600*/  SHF.R.S32.HI R27, RZ, 0x1f, R32 ;  /* 0x0000001fff1b7819 */ /* 0x000fe20000011420 */
[----:B------:R-:W-:Y:S01]  /*12610*/  ULDC.64 UR4, c[0x0][0xaa0] ;  /* 0x0002a80000047ab9 */ /* 0x000fe20000000a00 */
[----:B------:R-:W-:Y:S01]  /*12620*/  ULDC.64 UR6, c[0x0][0xaf0] ;  /* 0x0002bc0000067ab9 */ /* 0x000fe20000000a00 */
[----:B------:R-:W-:Y:S01]  /*12630*/  IMAD R0, R26, UR4, RZ ;  /* 0x000000041a007c24 */ /* 0x000fe2000f8e02ff */
[----:B------:R-:W-:Y:S01]  /*12640*/  LEA.HI R27, R27, R32, RZ, 0x3 ;  /* 0x000000201b1b7211 */ /* 0x000fe200078f18ff */
[----:B--23--:R-:W-:-:S03]  /*12650*/  IMAD.WIDE.U32 R4, R3, UR4, RZ ;  /* 0x0000000403047c25 */ /* 0x00cfc6000f8e00ff */
[----:B------:R-:W-:Y:S01]  /*12660*/  SHF.R.S32.HI R27, RZ, 0x3, R27 ;  /* 0x00000003ff1b7819 */ /* 0x000fe2000001141b */
[----:B------:R-:W-:Y:S01]  /*12670*/  IMAD R7, R3, UR5, R0 ;  /* 0x0000000503077c24 */ /* 0x000fe2000f8e0200 */
[----:B------:R-:W-:-:S03]  /*12680*/  ULDC.64 UR4, c[0x0][0xae8] ;  /* 0x0002ba0000047ab9 */ /* 0x000fc60000000a00 */
[----:B------:R-:W-:Y:S02]  /*12690*/  IMAD R0, R48, 0x30, R27 ;  /* 0x0000003030007824 */ /* 0x000fe400078e021b */
[----:B------:R-:W-:Y:S02]  /*126a0*/  IMAD.IADD R5, R5, 0x1, R7 ;  /* 0x0000000105057824 */ /* 0x000fe400078e0207 */
[----:B------:R-:W-:Y:S01]  /*126b0*/  IMAD.WIDE.U32 R4, R154, UR4, R4 ;  /* 0x000000049a047c25 */ /* 0x000fe2000f8e0004 */
[----:B-1----:R-:W-:-:S03]  /*126c0*/  ISETP.NE.AND P0, PT, R25, 0x1, PT ;  /* 0x000000011900780c */ /* 0x002fc60003f05270 */
[----:B------:R-:W-:Y:S01]  /*126d0*/  IMAD R5, R154, UR5, R5 ;  /* 0x000000059a057c24 */ /* 0x000fe2000f8e0205 */
[----:B------:R-:W-:Y:S01]  /*126e0*/  ULDC.64 UR4, c[0x0][0xae0] ;  /* 0x0002b80000047ab9 */ /* 0x000fe20000000a00 */
[----:B------:R-:W-:-:S08]  /*126f0*/  IMAD.WIDE.U32 R4, R33, UR6, R4 ;  /* 0x0000000621047c25 */ /* 0x000fd0000f8e0004 */
[----:B------:R-:W1:Y:S08]  /*12700*/  @P0 LDC R6, c[0x0][0xbec] ;  /* 0x0002fb00ff060b82 */ /* 0x000e700000000800 */
[----:B------:R-:W2:Y:S01]  /*12710*/  @P0 LDC R11, c[0x0][0xbf0] ;  /* 0x0002fc00ff0b0b82 */ /* 0x000ea20000000800 */
[----:B----4-:R-:W-:-:S04]  /*12720*/  IMAD.IADD R9, R28, 0x1, R0 ;  /* 0x000000011c097824 */ /* 0x010fc800078e0200 */
        /* <DEDUP_REMOVED lines=17> */
[----:B------:R-:W-:Y:S01]  /*12840*/  IMAD.WIDE.U32 R20, R7, UR4, R4 ;  /* 0x0000000407147c25 */ /* 0x000fe2000f8e0004 */
[----:B------:R-:W-:Y:S02]  /*12850*/  ULDC UR4, c[0x0][0xac8] ;  /* 0x0002b20000047ab9 */ /* 0x000fe40000000800 */
[----:B------:R-:W-:Y:S01]  /*12860*/  ISETP.GE.AND P0, PT, R43, UR4, PT ;  /* 0x000000042b007c0c */ /* 0x000fe2000bf06270 */
[----:B------:R-:W-:Y:S01]  /*12870*/  IMAD R3, R7, UR5, R0 ;  /* 0x0000000507037c24 */ /* 0x000fe2000f8e0200 */
[----:B------:R-:W-:Y:S01]  /*12880*/  LEA R7, P1, R20, UR6, 0x1 ;  /* 0x0000000614077c11 */ /* 0x000fe2000f8208ff */
[----:B------:R-:W-:Y:S02]  /*12890*/  UMOV UR4, 0xffffffff ;  /* 0xffffffff00047882 */ /* 0x000fe40000000000 */
        /* <DEDUP_REMOVED lines=23> */
[C-C-:B-----5:R-:W-:Y:S01]  /*12a10*/  @!P3 LEA.HI.X R9, R43.reuse, R4, R44.reuse, 0x1, P1 ;  /* 0x000000042b09b211 */ /* 0x160fe200008f0c2c */
[----:B------:R-:W-:Y:S02]  /*12a20*/  @!P4 IMAD.MOV.U32 R4, RZ, RZ, R25 ;  /* 0x000000ffff04c224 */ /* 0x000fe400078e0019 */
[----:B------:R1:W3:Y:S01]  /*12a30*/  SHFL.IDX PT, R14, R7, 0x3, 0x181f ;  /* 0x00781f00070e7f89 */ /* 0x0002e200000e0000 */
[----:B0-----:R-:W-:-:S03]  /*12a40*/  @!P4 LEA.HI.X R5, R43, R6, R44, 0x1, P5 ;  /* 0x000000062b05c211 */ /* 0x001fc600028f0c2c */
[----:B------:R1:W-:Y:S04]  /*12a50*/  @!P3 ST.E.128 desc[UR40][R8.64], RZ ;  /* 0x000000ff0800b985 */ /* 0x0003e8000c101d28 */
[----:B------:R1:W-:Y:S02]  /*12a60*/  @!P4 ST.E.128 desc[UR40][R4.64], RZ ;  /* 0x000000ff0400c985 */ /* 0x0003e4000c101d28 */
.L_x_15817:
[----:B------:R-:W-:-:S04]  /*12a70*/  IADD3 R24, R24, 0x90, RZ ;  /* 0x0000009018187810 */ /* 0x000fc80007ffe0ff */
[----:B------:R-:W-:-:S13]  /*12a80*/  ISETP.GE.OR P0, PT, R24, R21, P0 ;  /* 0x000000151800720c */ /* 0x000fda0000706670 */
[----:B---3--:R-:W-:-:S04]  /*12a90*/  @!P0 LEA R14, P1, R43, R14, 0x1 ;  /* 0x0000000e2b0e8211 */ /* 0x008fc800078208ff */
[----:B--2---:R-:W-:-:S05]  /*12aa0*/  @!P0 LEA.HI.X R15, R43, R0, R44, 0x1, P1 ;  /* 0x000000002b0f8211 */ /* 0x004fca00008f0c2c */
[----:B------:R4:W-:Y:S04]  /*12ab0*/  @!P0 ST.E.128 desc[UR40][R14.64], RZ ;  /* 0x000000ff0e008985 */ /* 0x0009e8000c101d28 */
.L_x_15610:
[----:B------:R-:W-:Y:S05]  /*12ac0*/  BSYNC B0 ;  /* 0x0000000000007941 */ /* 0x000fea0003800000 */
.L_x_15605:
[----:B------:R-:W-:Y:S02]  /*12ad0*/  ULDC UR4, c[0x0][0xc3c] ;  /* 0x00030f0000047ab9 */ /* 0x000fe40000000800 */
[----:B-1----:R-:W-:-:S13]  /*12ae0*/  ISETP.GE.AND P0, PT, R31, UR4, PT ;  /* 0x000000041f007c0c */ /* 0x002fda000bf06270 */
[----:B------:R-:W-:Y:S05]  /*12af0*/  @!P0 BRA `(.L_x_15619) ;  /* 0xfffffee4003c8947 */ /* 0x000fea000383ffff */
[----:B------:R-:W-:Y:S05]  /*12b00*/  BRA `(.L_x_15464) ;  /* 0x0000007800347947 */ /* 0x000fea0003800000 */
.L_x_15462:
[----:B------:R-:W-:-:S08]  /*12b10*/  NOP ;  /* 0x0000000000007918 */ /* 0x000fd00000000000 */
[----:B--2---:R-:W0:-:S00]  /*12b20*/  USETMAXREG.DEALLOC.CTAPOOL 0x20 ;  /* 0x00000020000079c8 */ /* 0x004e0000080e0500 */
        /* <DEDUP_REMOVED lines=14> */
.L_x_15620:
        /* <DEDUP_REMOVED lines=44> */
.L_x_15624:
        /* <DEDUP_REMOVED lines=37> */
.L_x_15622:
[----:B------:R-:W-:Y:S01]  /*13120*/  IMAD.IADD R5, R7, 0x1, -R4 ;  /* 0x0000000107057824 */ /* 0x000fe200078e0a04 */
[----:B------:R-:W-:-:S03]  /*13130*/  MOV R24, RZ ;  /* 0x000000ff00187202 */ /* 0x000fc60000000f00 */
        /* <DEDUP_REMOVED lines=11> */
.L_x_15625:
        /* <DEDUP_REMOVED lines=25> */
[----:B------:R-:W-:Y:S02]  /*13380*/  ISETP.GE.U32.AND P0, PT, R8, R7, PT ;  /* 0x000000070800720c */ /* 0x000fe40003f06070 */
[----:B0-----:R-:W-:Y:S02]  /*13390*/  IADD3 R3, R9, 0xffffffe, RZ ;  /* 0x0ffffffe09037810 */ /* 0x001fe40007ffe0ff */
[----:B------:R-:W-:-:S04]  /*133a0*/  LOP3.LUT R7, R4, R25, RZ, 0x3c, !PT ;  /* 0x0000001904077212 */ /* 0x000fc800078e3cff */
[----:B------:R-:W0:Y:S01]  /*133b0*/  F2I.FTZ.U32.TRUNC.NTZ R3, R3 ;  /* 0x0000000300037305 */ /* 0x000e22000021f000 */
[----:B------:R-:W-:-:S04]  /*133c0*/  ISETP.GE.AND P2, PT, R7, RZ, PT ;  /* 0x000000ff0700720c */ /* 0x000fc80003f46270 */
[----:B------:R-:W-:-:S04]  /*133d0*/  @P0 VIADD R2, R2, 0x1 ;  /* 0x0000000102020836 */ /* 0x000fc80000000000 */
[----:B------:R-:W-:-:S05]  /*133e0*/  IMAD.MOV.U32 R7, RZ, RZ, R2 ;  /* 0x000000ffff077224 */ /* 0x000fca00078e0002 */
[----:B------:R-:W-:Y:S01]  /*133f0*/  @!P2 IADD3 R7, -R7, RZ, RZ ;  /* 0x000000ff0707a210 */ /* 0x000fe20007ffe1ff */
[----:B0-----:R-:W-:Y:S01]  /*13400*/  IMAD.MOV R8, RZ, RZ, -R3 ;  /* 0x000000ffff087224 */ /* 0x001fe200078e0a03 */
[----:B------:R-:W-:-:S03]  /*13410*/  @!P1 LOP3.LUT R7, RZ, R25, RZ, 0x33, !PT ;  /* 0x00000019ff079212 */ /* 0x000fc600078e33ff */
[----:B------:R-:W-:Y:S01]  /*13420*/  IMAD.MOV.U32 R2, RZ, RZ, R8 ;  /* 0x000000ffff027224 */ /* 0x000fe200078e0008 */
[----:B------:R-:W-:-:S03]  /*13430*/  IABS R8, R6 ;  /* 0x0000000600087213 */ /* 0x000fc60000000000 */
[----:B------:R-:W-:Y:S02]  /*13440*/  IMAD R9, R2, R5, RZ ;  /* 0x0000000502097224 */ /* 0x000fe400078e02ff */
[----:B------:R-:W-:Y:S02]  /*13450*/  IMAD.MOV.U32 R2, RZ, RZ, RZ ;  /* 0x000000ffff027224 */ /* 0x000fe400078e00ff */
[----:B------:R-:W-:Y:S02]  /*13460*/  IMAD.MOV R8, RZ, RZ, -R8 ;  /* 0x000000ffff087224 */ /* 0x000fe400078e0a08 */
[----:B------:R-:W-:Y:S01]  /*13470*/  IMAD.HI.U32 R2, R3, R9, R2 ;  /* 0x0000000903027227 */ /* 0x000fe200078e0002 */
[----:B------:R-:W-:-:S05]  /*13480*/  IABS R3, R7 ;  /* 0x0000000700037213 */ /* 0x000fca0000000000 */
[----:B------:R-:W-:-:S04]  /*13490*/  IMAD.HI.U32 R2, R2, R3, RZ ;  /* 0x0000000302027227 */ /* 0x000fc800078e00ff */
[----:B------:R-:W-:Y:S01]  /*134a0*/  IMAD R8, R2, R8, R3 ;  /* 0x0000000802087224 */ /* 0x000fe200078e0203 */
[----:B------:R-:W-:-:S04]  /*134b0*/  LOP3.LUT R3, R7, R6, RZ, 0x3c, !PT ;  /* 0x0000000607037212 */ /* 0x000fc800078e3cff */
[----:B------:R-:W-:Y:S02]  /*134c0*/  ISETP.GT.U32.AND P1, PT, R5, R8, PT ;  /* 0x000000080500720c */ /* 0x000fe40003f24070 */
[----:B------:R-:W-:Y:S01]  /*134d0*/  ISETP.GE.AND P2, PT, R3, RZ, PT ;  /* 0x000000ff0300720c */ /* 0x000fe20003f46270 */
[----:B------:R-:W-:-:S10]  /*134e0*/  IMAD.MOV R3, RZ, RZ, -R7 ;  /* 0x000000ffff037224 */ /* 0x000fd400078e0a07 */
[----:B------:R-:W-:Y:S02]  /*134f0*/  @!P1 IMAD.IADD R8, R8, 0x1, -R5 ;  /* 0x0000000108089824 */ /* 0x000fe400078e0a05 */
        /* <DEDUP_REMOVED lines=12> */
.L_x_15626:
[----:B0-----:R-:W0:Y:S02]  /*135c0*/  LDC.64 R2, c[0x0][0xc90] ;  /* 0x00032400ff027b82 */ /* 0x001e240000000a00 */
        /* <DEDUP_REMOVED lines=33> */
[----:B------:R-:W-:Y:S01]  /*137e0*/  IABS R8, R7 ;  /* 0x0000000700087213 */ /* 0x000fe20000000000 */
[----:B------:R-:W-:-:S03]  /*137f0*/  IMAD.MOV R26, RZ, RZ, -R7 ;  /* 0x000000ffff1a7224 */ /* 0x000fc600078e0a07 */
        /* <DEDUP_REMOVED lines=22> */
[----:B------:R-:W-:-:S05]  /*13960*/  @!P1 LOP3.LUT R2, RZ, R7, RZ, 0x33, !PT ;  /* 0x00000007ff029212 */ /* 0x000fca00078e33ff */
[----:B------:R-:W-:-:S07]  /*13970*/  IMAD R26, R2, R26, R3 ;  /* 0x0000001a021a7224 */ /* 0x000fce00078e0203 */
.L_x_15627:
[----:B------:R-:W-:-:S05]  /*13980*/  LOP3.LUT R2, RZ, R2, RZ, 0x33, !PT ;  /* 0x00000002ff027212 */ /* 0x000fca00078e33ff */
[----:B------:R-:W-:Y:S01]  /*13990*/  IMAD.IADD R25, R25, 0x1, R2 ;  /* 0x0000000119197824 */ /* 0x000fe200078e0202 */
[----:B------:R-:W-:Y:S06]  /*139a0*/  BRA `(.L_x_15628) ;  /* 0x00000000000c7947 */ /* 0x000fec0003800000 */
.L_x_15623:
[----:B------:R-:W-:Y:S02]  /*139b0*/  IMAD.MOV.U32 R25, RZ, RZ, RZ ;  /* 0x000000ffff197224 */ /* 0x000fe400078e00ff */
[----:B------:R-:W-:Y:S02]  /*139c0*/  IMAD.U32 R24, RZ, RZ, UR6 ;  /* 0x00000006ff187e24 */ /* 0x000fe4000f8e00ff */
[----:B------:R-:W-:-:S07]  /*139d0*/  IMAD.MOV.U32 R26, RZ, RZ, RZ ;  /* 0x000000ffff1a7224 */ /* 0x000fce00078e00ff */
.L_x_15628:
[----:B------:R-:W-:-:S13]  /*139e0*/  ISETP.NE.AND P0, PT, R0, RZ, PT ;  /* 0x000000ff0000720c */ /* 0x000fda0003f05270 */
[----:B------:R-:W0:Y:S01]  /*139f0*/  @!P0 S2R R3, SR_CgaCtaId ;  /* 0x0000000000038919 */ /* 0x000e220000008800 */
[----:B------:R-:W-:-:S04]  /*13a00*/  @!P0 MOV R0, 0x400 ;  /* 0x0000040000008802 */ /* 0x000fc80000000f00 */
[----:B0-----:R-:W-:-:S05]  /*13a10*/  @!P0 LEA R0, R3, R0, 0x18 ;  /* 0x0000000003008211 */ /* 0x001fca00078ec0ff */
[----:B------:R0:W-:Y:S01]  /*13a20*/  @!P0 STS.128 [R0+0x168d0], R24 ;  /* 0x0168d01800008388 */ /* 0x0001e20000000c00 */
[----:B------:R-:W-:Y:S06]  /*13a30*/  BAR.ARV 0x5, 0x200 ;  /* 0x0148000000007b1d */ /* 0x000fec0000002000 */
.L_x_15621:
[----:B------:R2:W-:Y:S01]  /*13a40*/  STL [R1+0x44], RZ ;  /* 0x000044ff01007387 */ /* 0x0005e20000100800 */
[----:B------:R-:W-:Y:S01]  /*13a50*/  ULDC UR4, c[0x0][0xc3c] ;  /* 0x00030f0000047ab9 */ /* 0x000fe20000000800 */
[----:B------:R-:W-:Y:S01]  /*13a60*/  IMAD.MOV.U32 R29, RZ, RZ, 0x1 ;  /* 0x00000001ff1d7424 */ /* 0x000fe200078e00ff */
[----:B-1----:R-:W-:Y:S02]  /*13a70*/  ISETP.GE.AND P0, PT, R27, UR4, PT ;  /* 0x000000041b007c0c */ /* 0x002fe4000bf06270 */
[----:B------:R-:W-:-:S11]  /*13a80*/  MOV R23, RZ ;  /* 0x000000ff00177202 */ /* 0x000fd60000000f00 */
[----:B--2---:R-:W-:Y:S05]  /*13a90*/  @P0 BRA `(.L_x_15629) ;  /* 0x0000006400740947 */ /* 0x004fea0003800000 */
[----:B------:R-:W2:Y:S01]  /*13aa0*/  LDL R6, [R1+0x30] ;  /* 0x0000300001067983 */ /* 0x000ea20000100800 */
[----:B------:R-:W0:Y:S01]  /*13ab0*/  S2R R7, SR_TID.X ;  /* 0x0000000000077919 */ /* 0x000e220000002100 */
[----:B------:R-:W1:Y:S01]  /*13ac0*/  S2UR UR5, SR_CgaCtaId ;  /* 0x00000000000579c3 */ /* 0x000e620000008800 */
[----:B------:R-:W-:Y:S01]  /*13ad0*/  UMOV UR4, 0x400 ;  /* 0x0000040000047882 */ /* 0x000fe20000000000 */
[C---:B0-----:R-:W-:Y:S01]  /*13ae0*/  IMAD.SHL.U32 R0, R7.reuse, 0x8, RZ ;  /* 0x0000000807007824 */ /* 0x041fe200078e00ff */
[----:B------:R-:W-:Y:S01]  /*13af0*/  LOP3.LUT R5, R7, 0x7f, RZ, 0xc0, !PT ;  /* 0x0000007f07057812 */ /* 0x000fe200078ec0ff */
[----:B-1----:R-:W-:-:S03]  /*13b00*/  ULEA UR4, UR5, UR4, 0x18 ;  /* 0x0000000405047291 */ /* 0x002fc6000f8ec03f */
[----:B------:R-:W-:Y:S01]  /*13b10*/  LOP3.LUT R2, R0, 0x1f8, RZ, 0xc0, !PT ;  /* 0x000001f800027812 */ /* 0x000fe200078ec0ff */
[----:B------:R-:W-:-:S03]  /*13b20*/  IMAD.SHL.U32 R3, R5, 0x8, RZ ;  /* 0x0000000805037824 */ /* 0x000fc600078e00ff */
[----:B------:R-:W-:Y:S01]  /*13b30*/  LOP3.LUT R2, R2, 0x38, R7, 0x78, !PT ;  /* 0x0000003802027812 */ /* 0x000fe200078e7807 */
[----:B------:R-:W-:-:S03]  /*13b40*/  IMAD.U32 R16, RZ, RZ, UR4 ;  /* 0x00000004ff107e24 */ /* 0x000fc6000f8e00ff */
[----:B------:R-:W-:Y:S01]  /*13b50*/  LOP3.LUT R4, R2, 0x200, R3, 0xf8, !PT ;  /* 0x0000020002047812 */ /* 0x000fe200078ef803 */
[----:B------:R-:W-:Y:S01]  /*13b60*/  IMAD.SHL.U32 R2, R7, 0x10, RZ ;  /* 0x0000001007027824 */ /* 0x000fe200078e00ff */
[----:B------:R-:W-:Y:S01]  /*13b70*/  SHF.R.U32.HI R3, RZ, 0x3, R5 ;  /* 0x00000003ff037819 */ /* 0x000fe20000011605 */
[----:B------:R-:W-:Y:S03]  /*13b80*/  BSSY B8, `(.L_x_15629) ;  /* 0x000064e000087945 */ /* 0x000fe60003800000 */
[----:B------:R-:W-:Y:S01]  /*13b90*/  LOP3.LUT R2, R2, 0x70, RZ, 0xc0, !PT ;  /* 0x0000007002027812 */ /* 0x000fe200078ec0ff */
[----:B------:R-:W-:Y:S01]  /*13ba0*/  IMAD.MOV.U32 R28, RZ, RZ, RZ ;  /* 0x000000ffff1c7224 */ /* 0x000fe200078e00ff */
[----:B------:R-:W-:Y:S01]  /*13bb0*/  MOV R23, RZ ;  /* 0x000000ff00177202 */ /* 0x000fe20000000f00 */
[----:B------:R-:W-:Y:S01]  /*13bc0*/  IMAD.MOV.U32 R29, RZ, RZ, 0x1 ;  /* 0x00000001ff1d7424 */ /* 0x000fe200078e00ff */
[----:B------:R-:W-:Y:S01]  /*13bd0*/  LOP3.LUT R2, R3, R2, RZ, 0xfc, !PT ;  /* 0x0000000203027212 */ /* 0x000fe200078efcff */
[----:B------:R-:W-:Y:S01]  /*13be0*/  ULDC.64 UR38, c[0x0][0x198] ;  /* 0x0000660000267ab9 */ /* 0x000fe20000000a00 */
[----:B------:R-:W-:Y:S01]  /*13bf0*/  ULDC UR36, c[0x0][0xc] ;  /* 0x0000030000247ab9 */ /* 0x000fe20000000800 */
[----:B--2---:R-:W-:-:S05]  /*13c00*/  LOP3.LUT R0, R6, 0x2, RZ, 0xfc, !PT ;  /* 0x0000000206007812 */ /* 0x004fca00078efcff */
[----:B------:R0:W-:Y:S04]  /*13c10*/  STL [R1+0x54], R0 ;  /* 0x0000540001007387 */ /* 0x0001e80000100800 */
[----:B------:R-:W-:Y:S01]  /*13c20*/  STL [R1+0x44], RZ ;  /* 0x000044ff01007387 */ /* 0x000fe20000100800 */
[----:B0-----:R-:W-:-:S05]  /*13c30*/  IMAD.MOV.U32 R0, RZ, RZ, 0x1 ;  /* 0x00000001ff007424 */ /* 0x001fca00078e00ff */
[----:B------:R0:W-:Y:S02]  /*13c40*/  STL [R1], R0 ;  /* 0x0000000001007387 */ /* 0x0001e40000100800 */
[----:B0-----:R-:W-:-:S05]  /*13c50*/  IMAD R0, R4, 0x2, R16 ;  /* 0x0000000204007824 */ /* 0x001fca00078e0210 */
[----:B------:R0:W-:Y:S02]  /*13c60*/  STL [R1+0x24], R0 ;  /* 0x0000240001007387 */ /* 0x0001e40000100800 */
.L_x_15726:
        /* <DEDUP_REMOVED lines=32> */
[----:B------:R-:W-:Y:S02]  /*13e70*/  IADD3.X R5, R22, UR7, RZ, P4, !PT ;  /* 0x0000000716057c10 */ /* 0x000fe4000a7fe4ff */
[----:B------:R-:W-:Y:S01]  /*13e80*/  MOV R8, UR4 ;  /* 0x0000000400087c02 */ /* 0x000fe20008000f00 */
[----:B------:R-:W-:Y:S02]  /*13e90*/  ULDC.64 UR4, c[0x0][0x418] ;  /* 0x0001060000047ab9 */ /* 0x000fe40000000a00 */
        /* <DEDUP_REMOVED lines=19> */
[----:B------:R-:W2:Y:S04]  /*13fd0*/  LDG.E R7, desc[UR40][R2.64] ;  /* 0x0000002802077981 */ /* 0x000ea8000c1e1900 */
[----:B------:R-:W2:Y:S02]  /*13fe0*/  LDG.E R2, desc[UR40][R2.64+0x4] ;  /* 0x0000042802027981 */ /* 0x000ea4000c1e1900 */
[----:B--2---:R-:W-:-:S05]  /*13ff0*/  IMAD.IADD R9, R2, 0x1, -R7 ;  /* 0x0000000102097824 */ /* 0x004fca00078e0a07 */
[----:B------:R0:W-:Y:S02]  /*14000*/  STL [R1+0x38], R9 ;  /* 0x0000380901007387 */ /* 0x0001e40000100800 */
.L_x_15630:
        /* <DEDUP_REMOVED lines=15> */
.L_x_15631:
        /* <DEDUP_REMOVED lines=9> */
.L_x_15632:
[----:B--2---:R-:W2:Y:S01]  /*14190*/  @P1 LDG.E R2, desc[UR40][R4.64] ;  /* 0x0000002804021981 */ /* 0x004ea2000c1e1900 */
[----:B------:R-:W3:Y:S03]  /*141a0*/  LDC R3, c[0x0][0x448] ;  /* 0x00011200ff037b82 */ /* 0x000ee60000000800 */
[----:B------:R4:W2:Y:S01]  /*141b0*/  @P1 LDG.E R4, desc[UR40][R4.64+0x4] ;  /* 0x0000042804041981 */ /* 0x0008a2000c1e1900 */
[----:B------:R-:W-:Y:S01]  /*141c0*/  BSSY B0, `(.L_x_15633) ;  /* 0x0000038000007945 */ /* 0x000fe20003800000 */
[----:B------:R-:W-:Y:S02]  /*141d0*/  LOP3.LUT R26, R7, 0xff, RZ, 0xc0, !PT ;  /* 0x000000ff071a7812 */ /* 0x000fe400078ec0ff */
[----:B---3--:R-:W-:-:S13]  /*141e0*/  ISETP.NE.AND P0, PT, R3, 0x1, PT ;  /* 0x000000010300780c */ /* 0x008fda0003f05270 */
[----:B------:R-:W3:Y:S08]  /*141f0*/  @P0 LDC R3, c[0x0][0x44c] ;  /* 0x00011300ff030b82 */ /* 0x000ef00000000800 */
[----:B----4-:R-:W4:Y:S01]  /*14200*/  @P0 LDC R5, c[0x0][0x450] ;  /* 0x00011400ff050b82 */ /* 0x010f220000000800 */
[----:B--2---:R-:W-:Y:S01]  /*14210*/  @P1 IADD3 R6, -R2, R4, RZ ;  /* 0x0000000402061210 */ /* 0x004fe20007ffe1ff */
[----:B------:R-:W-:-:S04]  /*14220*/  IMAD R2, R25, 0xc0, RZ ;  /* 0x000000c019027824 */ /* 0x000fc800078e02ff */
[----:B------:R-:W-:-:S04]  /*14230*/  VIADD R2, R2, 0xbf ;  /* 0x000000bf02027836 */ /* 0x000fc80000000000 */
[----:B---3--:R-:W-:-:S05]  /*14240*/  @P0 IMAD.HI.U32 R3, R2, R3, RZ ;  /* 0x0000000302030227 */ /* 0x008fca00078e00ff */
[----:B----4-:R-:W-:Y:S01]  /*14250*/  @P0 SHF.R.U32.HI R2, RZ, R5, R3 ;  /* 0x00000005ff020219 */ /* 0x010fe20000011603 */
[----:B-----5:R-:W-:-:S04]  /*14260*/  IMAD.IADD R5, R8, 0x1, -R10 ;  /* 0x0000000108057824 */ /* 0x020fc800078e0a0a */
        /* <DEDUP_REMOVED lines=9> */
[----:B------:R-:W-:Y:S01]  /*14300*/  LEA.HI R3, R3, R2, RZ, 0x7 ;  /* 0x0000000203037211 */ /* 0x000fe200078f38ff */
[----:B------:R-:W-:Y:S01]  /*14310*/  IMAD.MOV.U32 R2, RZ, RZ, RZ ;  /* 0x000000ffff027224 */ /* 0x000fe200078e00ff */
        /* <DEDUP_REMOVED lines=8> */
[----:B0-----:R-:W-:Y:S02]  /*143a0*/  IABS R9, R7 ;  /* 0x0000000700097213 */ /* 0x001fe40000000000 */
        /* <DEDUP_REMOVED lines=25> */
.L_x_15634:
[----:B------:R-:W-:Y:S05]  /*14540*/  BSYNC B0 ;  /* 0x0000000000007941 */ /* 0x000fea0003800000 */
.L_x_15633:
        /* <DEDUP_REMOVED lines=24> */
.L_x_15820:
[----:B---3--:R-:W-:Y:S02]  /*146d0*/  ISETP.NE.AND P0, PT, R14, RZ, PT ;  /* 0x000000ff0e00720c */ /* 0x008fe40003f05270 */
[----:B------:R-:W-:-:S11]  /*146e0*/  PLOP3.LUT P6, PT, PT, PT, PT, 0x8, 0x0 ;  /* 0x000000000000781c */ /* 0x000fd60003fce170 */
[----:B------:R-:W-:Y:S05]  /*146f0*/  @P0 BRA `(.L_x_15638) ;  /* 0x00000000000c0947 */ /* 0x000fea0003800000 */
[----:B------:R-:W-:-:S03]  /*14700*/  UMOV UR4, 0xffffffff ;  /* 0xffffffff00047882 */ /* 0x000fc60000000000 */
[----:B------:R-:W-:Y:S05]  /*14710*/  BRA.DIV UR4, `(.L_x_15639) ;  /* 0x0000007e042c7947 */ /* 0x000fea000b800000 */
[----:B------:R-:W-:-:S13]  /*14720*/  ELECT P6, URZ, PT ;  /* 0x00000000003f782f */ /* 0x000fda00038c0000 */
.L_x_15638:
[----:B--2---:R-:W2:Y:S01]  /*14730*/  LDL R6, [R1+0x44] ;  /* 0x0000440001067983 */ /* 0x004ea20000100800 */
[----:B------:R-:W-:Y:S01]  /*14740*/  BSSY B1, `(.L_x_15640) ;  /* 0x0000008000017945 */ /* 0x000fe20003800000 */
[----:B--2---:R-:W-:-:S05]  /*14750*/  VIADD R6, R6, 0x1 ;  /* 0x0000000106067836 */ /* 0x004fca0000000000 */
[----:B------:R-:W-:-:S04]  /*14760*/  LEA.HI R7, R6, R6, RZ, 0x1 ;  /* 0x0000000606077211 */ /* 0x000fc800078f08ff */
[----:B------:R-:W-:-:S04]  /*14770*/  LOP3.LUT R7, R7, 0xfffffffe, RZ, 0xc0, !PT ;  /* 0xfffffffe07077812 */ /* 0x000fc800078ec0ff */
[----:B------:R-:W-:-:S04]  /*14780*/  IADD3 R6, R6, -R7, RZ ;  /* 0x8000000706067210 */ /* 0x000fc80007ffe0ff */
[----:B------:R-:W-:-:S04]  /*14790*/  SHF.L.U32 R6, R6, 0x1f, RZ ;  /* 0x0000001f06067819 */ /* 0x000fc800000006ff */
[----:B------:R-:W2:Y:S02]  /*147a0*/  SYNCS.PHASECHK.TRANS64.TRYWAIT P0, [R16+URZ+0x16820], R6 ;  /* 0x01682006100075a7 */ /* 0x000ea4000800017f */
[----:B--2---:R-:W-:Y:S05]  /*147b0*/  @!P0 BRA `(.L_x_15641) ;  /* 0x0000007c00248947 */ /* 0x004fea0003800000 */
.L_x_15823:
[----:B------:R-:W-:Y:S05]  /*147c0*/  BSYNC B1 ;  /* 0x0000000000017941 */ /* 0x000fea0003800000 */
.L_x_15640:
[----:B------:R-:W-:Y:S04]  /*147d0*/  BSSY B1, `(.L_x_15642) ;  /* 0x0000050000017945 */ /* 0x000fe80003800000 */
[----:B------:R-:W-:Y:S05]  /*147e0*/  @!P6 BRA `(.L_x_15643) ;  /* 0x000000040038e947 */ /* 0x000fea0003800000 */
[----:B------:R-:W3:Y:S01]  /*147f0*/  LDL R7, [R1] ;  /* 0x0000000001077983 */ /* 0x000ee20000100800 */
[----:B--2---:R-:W-:Y:S01]  /*14800*/  IMAD R6, R28, 0x8, R16 ;  /* 0x000000081c067824 */ /* 0x004fe200078e0210 */
[----:B------:R-:W2:Y:S01]  /*14810*/  S2R R8, SR_TID.X ;  /* 0x0000000000087919 */ /* 0x000ea20000002100 */
[----:B------:R-:W-:Y:S01]  /*14820*/  BSSY B2, `(.L_x_15644) ;  /* 0x0000006000027945 */ /* 0x000fe20003800000 */
[----:B--2---:R-:W-:-:S04]  /*14830*/  LOP3.LUT R8, R8, 0x7f, RZ, 0xc0, !PT ;  /* 0x0000007f08087812 */ /* 0x004fc800078ec0ff */
[----:B------:R-:W-:Y:S02]  /*14840*/  ISETP.NE.AND P1, PT, R8, RZ, PT ;  /* 0x000000ff0800720c */ /* 0x000fe40003f25270 */
[----:B---3--:R-:W-:-:S04]  /*14850*/  SHF.L.U32 R7, R7, 0x1f, RZ ;  /* 0x0000001f07077819 */ /* 0x008fc800000006ff */
[----:B------:R-:W2:Y:S02]  /*14860*/  SYNCS.PHASECHK.TRANS64.TRYWAIT P0, [R6+URZ+0x168a0], R7 ;  /* 0x0168a007060075a7 */ /* 0x000ea4000800017f */
[----:B--2---:R-:W-:Y:S05]  /*14870*/  @!P0 BRA `(.L_x_15645) ;  /* 0x0000007c00088947 */ /* 0x004fea0003800000 */
.L_x_15824:
[----:B------:R-:W-:Y:S05]  /*14880*/  BSYNC B2 ;  /* 0x0000000000027941 */ /* 0x000fea0003800000 */
.L_x_15644:
[----:B------:R-:W-:Y:S04]  /*14890*/  BSSY B2, `(.L_x_15646) ;  /* 0x0000009000027945 */ /* 0x000fe80003800000 */
[----:B------:R-:W-:Y:S05]  /*148a0*/  @P1 BRA `(.L_x_15647) ;  /* 0x00000000001c1947 */ /* 0x000fea0003800000 */
[----:B------:R-:W0:Y:S02]  /*148b0*/  S2R R8, SR_TID.X ;  /* 0x0000000000087919 */ /* 0x000e240000002100 */
[----:B0-----:R-:W-:Y:S01]  /*148c0*/  LOP3.LUT R9, R8, 0x1f, RZ, 0xc0, !PT ;  /* 0x0000001f08097812 */ /* 0x001fe200078ec0ff */
[----:B------:R-:W-:-:S03]  /*148d0*/  IMAD.MOV.U32 R8, RZ, RZ, 0x4000 ;  /* 0x00004000ff087424 */ /* 0x000fc600078e00ff */
[----:B------:R-:W-:Y:S01]  /*148e0*/  ISETP.NE.AND P0, PT, R9, RZ, PT ;  /* 0x000000ff0900720c */ /* 0x000fe20003f05270 */
[----:B------:R3:W-:-:S12]  /*148f0*/  SYNCS.ARRIVE.TRANS64 RZ, [R6+URZ+0x16890], R8 ;  /* 0x0168900806ff79a7 */ /* 0x0007d8000800003f */
[----:B---3--:R-:W-:Y:S05]  /*14900*/  @!P0 BRA `(.L_x_15647) ;  /* 0x0000000000048947 */ /* 0x008fea0003800000 */
[----:B------:R-:W-:Y:S01]  /*14910*/  BPT.TRAP 0x1 ;  /* 0x000000040000795c */ /* 0x000fe20000300000 */
.L_x_15647:
[----:B------:R-:W-:Y:S05]  /*14920*/  BSYNC B2 ;  /* 0x0000000000027941 */ /* 0x000fea0003800000 */
.L_x_15646:
[----:B------:R-:W-:Y:S01]  /*14930*/  IMAD.MOV.U32 R12, RZ, RZ, RZ ;  /* 0x000000ffff0c7224 */ /* 0x000fe200078e00ff */
[----:B------:R-:W-:Y:S01]  /*14940*/  UIADD3 UR4, UP0, UR38, 0x570, URZ ;  /* 0x0000057026047890 */ /* 0x000fe2000ff1e03f */
[----:B------:R-:W-:Y:S01]  /*14950*/  IMAD R8, R5, 0x80, R0 ;  /* 0x0000008005087824 */ /* 0x000fe200078e0200 */
[----:B------:R-:W-:Y:S01]  /*14960*/  PLOP3.LUT P0, PT, PT, PT, PT, 0x80, 0x0 ;  /* 0x000000000000781c */ /* 0x000fe20003f0f070 */
[----:B0-----:R-:W-:Y:S01]  /*14970*/  IMAD R9, R28, 0x4000, R16 ;  /* 0x000040001c097824 */ /* 0x001fe200078e0210 */
[----:B------:R-:W-:Y:S01]  /*14980*/  R2UR UR10, R12 ;  /* 0x000000000c0a72ca */ /* 0x000fe200000e0000 */
[----:B------:R-:W-:Y:S01]  /*14990*/  IMAD.SHL.U32 R11, R28, 0x2000, RZ ;  /* 0x000020001c0b7824 */ /* 0x000fe200078e00ff */
[----:B------:R-:W-:Y:S01]  /*149a0*/  IADD3 R8, R8, -0x80, RZ ;  /* 0xffffff8008087810 */ /* 0x000fe20007ffe0ff */
[----:B------:R-:W-:Y:S01]  /*149b0*/  VIADD R9, R9, 0xe400 ;  /* 0x0000e40009097836 */ /* 0x000fe20000000000 */
[----:B------:R-:W-:Y:S01]  /*149c0*/  UIADD3.X UR5, URZ, UR39, URZ, UP0, !UPT ;  /* 0x000000273f057290 */ /* 0x000fe200087fe43f */
[----:B-1----:R-:W-:Y:S01]  /*149d0*/  VIADD R10, R6, 0x16890 ;  /* 0x00016890060a7836 */ /* 0x002fe20000000000 */
[----:B------:R-:W-:Y:S01]  /*149e0*/  UMOV UR6, 0x0 ;  /* 0x0000000000067882 */ /* 0x000fe20000000000 */
[----:B------:R-:W-:-:S09]  /*149f0*/  UMOV UR7, 0x12f00000 ;  /* 0x12f0000000077882 */ /* 0x000fd20000000000 */
.L_x_15648:
        /* <DEDUP_REMOVED lines=13> */
.L_x_15825:
[----:B------:R-:W-:Y:S05]  /*14ad0*/  BSYNC B2 ;  /* 0x0000000000027941 */ /* 0x000fea0003800000 */
.L_x_15649:
[----:B------:R-:W-:Y:S01]  /*14ae0*/  BSSY B2, `(.L_x_15651) ;  /* 0x000000b000027945 */ /* 0x000fe20003800000 */
[----:B------:R-:W-:Y:S02]  /*14af0*/  IMAD.MOV.U32 R14, RZ, RZ, 0x0 ;  /* 0x00000000ff0e7424 */ /* 0x000fe400078e00ff */
[----:B------:R-:W-:Y:S01]  /*14b00*/  IMAD.MOV.U32 R15, RZ, RZ, 0x12f00000 ;  /* 0x12f00000ff0f7424 */ /* 0x000fe200078e00ff */
[----:B------:R-:W-:Y:S06]  /*14b10*/  @P1 BRA `(.L_x_15652) ;  /* 0x00000000001c1947 */ /* 0x000fec0003800000 */
[----:B------:R-:W1:Y:S01]  /*14b20*/  S2R R9, SR_TID.X ;  /* 0x0000000000097919 */ /* 0x000e620000002100 */
[----:B0-2---:R-:W-:-:S04]  /*14b30*/  MOV R7, 0x4000 ;  /* 0x0000400000077802 */ /* 0x005fc80000000f00 */
[----:B------:R3:W-:Y:S01]  /*14b40*/  SYNCS.ARRIVE.TRANS64 RZ, [R6+URZ+0x168b0], R7 ;  /* 0x0168b00706ff79a7 */ /* 0x0007e2000800003f */
[----:B-1----:R-:W-:-:S04]  /*14b50*/  LOP3.LUT R9, R9, 0x1f, RZ, 0xc0, !PT ;  /* 0x0000001f09097812 */ /* 0x002fc800078ec0ff */
[----:B------:R-:W-:-:S13]  /*14b60*/  ISETP.NE.AND P0, PT, R9, RZ, PT ;  /* 0x000000ff0900720c */ /* 0x000fda0003f05270 */
[----:B---3--:R-:W-:Y:S05]  /*14b70*/  @!P0 BRA `(.L_x_15652) ;  /* 0x0000000000048947 */ /* 0x008fea0003800000 */
[----:B------:R-:W-:Y:S01]  /*14b80*/  BPT.TRAP 0x1 ;  /* 0x000000040000795c */ /* 0x000fe20000300000 */
.L_x_15652:
[----:B------:R-:W-:Y:S05]  /*14b90*/  BSYNC B2 ;  /* 0x0000000000027941 */ /* 0x000fea0003800000 */
.L_x_15651:
[----:B------:R-:W-:Y:S01]  /*14ba0*/  R2UR UR10, R12 ;  /* 0x000000000c0a72ca */ /* 0x000fe200000e0000 */
[----:B0-2---:R-:W-:Y:S01]  /*14bb0*/  IMAD R7, R11, 0x2, R16 ;  /* 0x000000020b077824 */ /* 0x005fe200078e0210 */
[----:B------:R-:W-:Y:S01]  /*14bc0*/  R2UR UR6, R14 ;  /* 0x000000000e0672ca */ /* 0x000fe200000e0000 */
[----:B------:R-:W-:Y:S01]  /*14bd0*/  UIADD3 UR4, UP0, UR38, 0x670, URZ ;  /* 0x0000067026047890 */ /* 0x000fe2000ff1e03f */
[----:B------:R-:W-:Y:S01]  /*14be0*/  R2UR UR7, R15 ;  /* 0x000000000f0772ca */ /* 0x000fe200000e0000 */
[----:B------:R-:W-:Y:S01]  /*14bf0*/  VIADD R6, R6, 0x168b0 ;  /* 0x000168b006067836 */ /* 0x000fe20000000000 */
[----:B------:R-:W-:Y:S01]  /*14c00*/  PLOP3.LUT P0, PT, PT, PT, PT, 0x80, 0x0 ;  /* 0x000000000000781c */ /* 0x000fe20003f0f070 */
[----:B------:R-:W-:Y:S01]  /*14c10*/  VIADD R7, R7, 0x400 ;  /* 0x0000040007077836 */ /* 0x000fe20000000000 */
[----:B------:R-:W-:-:S12]  /*14c20*/  UIADD3.X UR5, URZ, UR39, URZ, UP0, !UPT ;  /* 0x000000273f057290 */ /* 0x000fd800087fe43f */
.L_x_15653:
        /* <DEDUP_REMOVED lines=10> */
.L_x_15643:
[----:B------:R-:W-:Y:S05]  /*14cd0*/  BSYNC B1 ;  /* 0x0000000000017941 */ /* 0x000fea0003800000 */
.L_x_15642:
[----:B0-----:R-:W3:Y:S01]  /*14ce0*/  LDL.LU R9, [R1] ;  /* 0x0000000001097983 */ /* 0x001ee20000300800 */
[----:B------:R-:W-:Y:S01]  /*14cf0*/  VIADD R28, R28, 0x1 ;  /* 0x000000011c1c7836 */ /* 0x000fe20000000000 */
[----:B------:R-:W-:Y:S01]  /*14d00*/  PLOP3.LUT P0, PT, PT, PT, PT, 0x8, 0x0 ;  /* 0x000000000000781c */ /* 0x000fe20003f0e170 */
[----:B------:R-:W-:-:S03]  /*14d10*/  VIADD R5, R5, 0xfffffffe ;  /* 0xfffffffe05057836 */ /* 0x000fc60000000000 */
[C---:B------:R-:W-:Y:S02]  /*14d20*/  ISETP.NE.AND P1, PT, R28.reuse, 0x2, PT ;  /* 0x000000021c00780c */ /* 0x040fe40003f25270 */
[----:B------:R-:W-:Y:S02]  /*14d30*/  ISETP.GE.AND P2, PT, R5, R3, PT ;  /* 0x000000030500720c */ /* 0x000fe40003f46270 */
[----:B--2---:R-:W-:Y:S02]  /*14d40*/  SEL R6, RZ, 0x1, P1 ;  /* 0x00000001ff067807 */ /* 0x004fe40000800000 */
[----:B------:R-:W-:Y:S02]  /*14d50*/  SEL R28, R28, RZ, P1 ;  /* 0x000000ff1c1c7207 */ /* 0x000fe40000800000 */
[----:B---3--:R-:W-:-:S05]  /*14d60*/  LOP3.LUT R9, R9, R6, RZ, 0x3c, !PT ;  /* 0x0000000609097212 */ /* 0x008fca00078e3cff */
[----:B------:R2:W-:Y:S02]  /*14d70*/  STL [R1], R9 ;  /* 0x0000000901007387 */ /* 0x0005e40000100800 */
[----:B------:R-:W-:Y:S05]  /*14d80*/  @!P2 BRA `(.L_x_15636) ;  /* 0x000000040064a947 */ /* 0x000fea0003800000 */
.L_x_15666:
[----:B------:R-:W-:Y:S05]  /*14d90*/  YIELD ;  /* 0x0000000000007946 */ /* 0x000fea0003800000 */
[----:B------:R-:W-:Y:S04]  /*14da0*/  BSSY B1, `(.L_x_15654) ;  /* 0x000004d000017945 */ /* 0x000fe80003800000 */
[----:B---3--:R-:W-:Y:S05]  /*14db0*/  @!P6 BRA `(.L_x_15655) ;  /* 0x00000004002ce947 */ /* 0x008fea0003800000 */
[----:B------:R-:W3:Y:S01]  /*14dc0*/  LDL R7, [R1] ;  /* 0x0000000001077983 */ /* 0x000ee20000100800 */
[----:B------:R-:W0:Y:S02]  /*14dd0*/  S2R R6, SR_TID.X ;  /* 0x0000000000067919 */ /* 0x000e240000002100 */
[----:B0-----:R-:W-:Y:S02]  /*14de0*/  LOP3.LUT R8, R6, 0x7f, RZ, 0xc0, !PT ;  /* 0x0000007f06087812 */ /* 0x001fe400078ec0ff */
[----:B------:R-:W-:Y:S01]  /*14df0*/  LEA R6, R28, R16, 0x3 ;  /* 0x000000101c067211 */ /* 0x000fe200078e18ff */
[----:B------:R-:W-:Y:S01]  /*14e00*/  BSSY B2, `(.L_x_15656) ;  /* 0x0000005000027945 */ /* 0x000fe20003800000 */
[----:B------:R-:W-:Y:S02]  /*14e10*/  ISETP.NE.AND P2, PT, R8, RZ, PT ;  /* 0x000000ff0800720c */ /* 0x000fe40003f45270 */
[----:B---3--:R-:W-:-:S04]  /*14e20*/  SHF.L.U32 R7, R7, 0x1f, RZ ;  /* 0x0000001f07077819 */ /* 0x008fc800000006ff */
[----:B------:R-:W0:Y:S02]  /*14e30*/  SYNCS.PHASECHK.TRANS64.TRYWAIT P1, [R6+URZ+0x168a0], R7 ;  /* 0x0168a007060075a7 */ /* 0x000e24000802017f */
[----:B0-----:R-:W-:Y:S05]  /*14e40*/  @!P1 BRA `(.L_x_15657) ;  /* 0x0000007400bc9947 */ /* 0x001fea0003800000 */
.L_x_15826:
[----:B------:R-:W-:Y:S05]  /*14e50*/  BSYNC B2 ;  /* 0x0000000000027941 */ /* 0x000fea0003800000 */
.L_x_15656:
[----:B------:R-:W-:Y:S04]  /*14e60*/  BSSY B2, `(.L_x_15658) ;  /* 0x0000009000027945 */ /* 0x000fe80003800000 */
[----:B------:R-:W-:Y:S05]  /*14e70*/  @P2 BRA `(.L_x_15659) ;  /* 0x00000000001c2947 */ /* 0x000fea0003800000 */
[----:B------:R-:W2:Y:S02]  /*14e80*/  S2R R8, SR_TID.X ;  /* 0x0000000000087919 */ /* 0x000ea40000002100 */
[----:B--2---:R-:W-:Y:S01]  /*14e90*/  LOP3.LUT R9, R8, 0x1f, RZ, 0xc0, !PT ;  /* 0x0000001f08097812 */ /* 0x004fe200078ec0ff */
[----:B------:R-:W-:-:S03]  /*14ea0*/  IMAD.MOV.U32 R8, RZ, RZ, 0x4000 ;  /* 0x00004000ff087424 */ /* 0x000fc600078e00ff */
[----:B------:R-:W-:Y:S01]  /*14eb0*/  ISETP.NE.AND P1, PT, R9, RZ, PT ;  /* 0x000000ff0900720c */ /* 0x000fe20003f25270 */
[----:B------:R3:W-:-:S12]  /*14ec0*/  SYNCS.ARRIVE.TRANS64 RZ, [R6+URZ+0x16890], R8 ;  /* 0x0168900806ff79a7 */ /* 0x0007d8000800003f */
[----:B---3--:R-:W-:Y:S05]  /*14ed0*/  @!P1 BRA `(.L_x_15659) ;  /* 0x0000000000049947 */ /* 0x008fea0003800000 */
[----:B------:R-:W-:Y:S01]  /*14ee0*/  BPT.TRAP 0x1 ;  /* 0x000000040000795c */ /* 0x000fe20000300000 */
.L_x_15659:
[----:B------:R-:W-:Y:S05]  /*14ef0*/  BSYNC B2 ;  /* 0x0000000000027941 */ /* 0x000fea0003800000 */
.L_x_15658:
[----:B------:R-:W-:Y:S01]  /*14f00*/  IMAD.MOV.U32 R12, RZ, RZ, RZ ;  /* 0x000000ffff0c7224 */ /* 0x000fe200078e00ff */
[----:B------:R-:W-:Y:S01]  /*14f10*/  UIADD3 UR4, UP0, UR38, 0x570, URZ ;  /* 0x0000057026047890 */ /* 0x000fe2000ff1e03f */
[----:B------:R-:W-:Y:S01]  /*14f20*/  IMAD R8, R28, 0x4000, R16 ;  /* 0x000040001c087824 */ /* 0x000fe200078e0210 */
[----:B------:R-:W-:Y:S01]  /*14f30*/  PLOP3.LUT P1, PT, PT, PT, PT, 0x80, 0x0 ;  /* 0x000000000000781c */ /* 0x000fe20003f2f070 */
[----:B--2---:R-:W-:Y:S01]  /*14f40*/  IMAD R9, R5, 0x80, R0 ;  /* 0x0000008005097824 */ /* 0x004fe200078e0200 */
[----:B------:R-:W-:Y:S01]  /*14f50*/  R2UR UR10, R12 ;  /* 0x000000000c0a72ca */ /* 0x000fe200000e0000 */
[----:B-1----:R-:W-:Y:S01]  /*14f60*/  VIADD R10, R6, 0x16890 ;  /* 0x00016890060a7836 */ /* 0x002fe20000000000 */
[----:B------:R-:W-:Y:S01]  /*14f70*/  IADD3 R11, R8, 0xe400, RZ ;  /* 0x0000e400080b7810 */ /* 0x000fe20007ffe0ff */
[----:B------:R-:W-:Y:S01]  /*14f80*/  UIADD3.X UR5, URZ, UR39, URZ, UP0, !UPT ;  /* 0x000000273f057290 */ /* 0x000fe200087fe43f */
[----:B------:R-:W-:Y:S01]  /*14f90*/  UMOV UR6, 0x0 ;  /* 0x0000000000067882 */ /* 0x000fe20000000000 */
[----:B------:R-:W-:-:S10]  /*14fa0*/  UMOV UR7, 0x12f00000 ;  /* 0x12f0000000077882 */ /* 0x000fd40000000000 */
.L_x_15660:
        /* <DEDUP_REMOVED lines=13> */
.L_x_15827:
[----:B------:R-:W-:Y:S05]  /*15080*/  BSYNC B2 ;  /* 0x0000000000027941 */ /* 0x000fea0003800000 */
.L_x_15661:
        /* <DEDUP_REMOVED lines=11> */
.L_x_15664:
[----:B------:R-:W-:Y:S05]  /*15140*/  BSYNC B2 ;  /* 0x0000000000027941 */ /* 0x000fea0003800000 */
.L_x_15663:
        /* <DEDUP_REMOVED lines=8> */
.L_x_15665:
        /* <DEDUP_REMOVED lines=10> */
.L_x_15655:
[----:B------:R-:W-:Y:S05]  /*15270*/  BSYNC B1 ;  /* 0x0000000000017941 */ /* 0x000fea0003800000 */
.L_x_15654:
[----:B------:R-:W3:Y:S01]  /*15280*/  LDL.LU R7, [R1] ;  /* 0x0000000001077983 */ /* 0x000ee20000300800 */
[----:B------:R-:W-:Y:S02]  /*15290*/  IADD3 R28, R28, 0x1, RZ ;  /* 0x000000011c1c7810 */ /* 0x000fe40007ffe0ff */
[C---:B------:R-:W-:Y:S01]  /*152a0*/  ISETP.GT.AND P2, PT, R5.reuse, R3, PT ;  /* 0x000000030500720c */ /* 0x040fe20003f44270 */
[----:B------:R-:W-:Y:S01]  /*152b0*/  VIADD R5, R5, 0xffffffff ;  /* 0xffffffff05057836 */ /* 0x000fe20000000000 */
[----:B------:R-:W-:-:S04]  /*152c0*/  ISETP.NE.AND P1, PT, R28, 0x2, PT ;  /* 0x000000021c00780c */ /* 0x000fc80003f25270 */
[----:B------:R-:W-:Y:S02]  /*152d0*/  SEL R6, RZ, 0x1, P1 ;  /* 0x00000001ff067807 */ /* 0x000fe40000800000 */
[----:B------:R-:W-:Y:S02]  /*152e0*/  SEL R28, R28, RZ, P1 ;  /* 0x000000ff1c1c7207 */ /* 0x000fe40000800000 */
[----:B---3--:R-:W-:-:S05]  /*152f0*/  LOP3.LUT R7, R7, R6, RZ, 0x3c, !PT ;  /* 0x0000000607077212 */ /* 0x008fca00078e3cff */
[----:B------:R3:W-:Y:S01]  /*15300*/  STL [R1], R7 ;  /* 0x0000000701007387 */ /* 0x0007e20000100800 */
[----:B------:R-:W-:Y:S05]  /*15310*/  @P2 BRA `(.L_x_15666) ;  /* 0xfffffff8009c2947 */ /* 0x000fea000383ffff */
.L_x_15636:
[----:B------:R-:W-:Y:S05]  /*15320*/  BSYNC B0 ;  /* 0x0000000000007941 */ /* 0x000fea0003800000 */
.L_x_15635:
        /* <DEDUP_REMOVED lines=22> */
[----:B------:R-:W-:Y:S02]  /*15490*/  IABS R6, R4 ;  /* 0x0000000400067213 */ /* 0x000fe40000000000 */
        /* <DEDUP_REMOVED lines=24> */
.L_x_15668:
[----:B------:R-:W-:Y:S05]  /*15620*/  BSYNC B0 ;  /* 0x0000000000007941 */ /* 0x000fea0003800000 */
.L_x_15667:
        /* <DEDUP_REMOVED lines=20> */
[----:B---3--:R-:W0:Y:S01]  /*15770*/  POPC R7, R4 ;  /* 0x0000000400077309 */ /* 0x008e220000000000 */
[----:B----4-:R-:W0:Y:S02]  /*15780*/  SHFL.IDX PT, R0, R3, R0, 0x1f ;  /* 0x00001f0003007589 */ /* 0x010e2400000e0000 */
[----:B0-----:R-:W-:Y:S01]  /*15790*/  IADD3 R24, R0, UR36, R7 ;  /* 0x0000002400187c10 */ /* 0x001fe2000fffe007 */
[----:B------:R-:W-:Y:S06]  /*157a0*/  BRA `(.L_x_15671) ;  /* 0x0000003800187947 */ /* 0x000fec0003800000 */
.L_x_15670:
        /* <DEDUP_REMOVED lines=9> */
[----:B---3--:R-:W-:Y:S01]  /*15840*/  MOV R7, UR9 ;  /* 0x0000000900077c02 */ /* 0x008fe20008000f00 */
        /* <DEDUP_REMOVED lines=9> */
[----:B0-2---:R-:W-:Y:S05]  /*158e0*/  CALL.ABS.NOINC R2 ;  /* 0x0000000002007343 */ /* 0x005fea0003c00000 */
.L_x_15673:
[----:B------:R-:W-:Y:S05]  /*158f0*/  BSYNC B6 ;  /* 0x0000000000067941 */ /* 0x000fea0003800000 */
.L_x_15672:
        /* <DEDUP_REMOVED lines=12> */
[----:B------:R-:W-:Y:S02]  /*159c0*/  IMAD.U32 R6, RZ, RZ, UR8 ;  /* 0x00000008ff067e24 */ /* 0x000fe4000f8e00ff */
[----:B---3--:R-:W-:-:S02]  /*159d0*/  IMAD.U32 R7, RZ, RZ, UR9 ;  /* 0x00000009ff077e24 */ /* 0x008fc4000f8e00ff */
[----:B-1----:R-:W-:Y:S02]  /*159e0*/  IMAD.U32 R10, RZ, RZ, UR4 ;  /* 0x00000004ff0a7e24 */ /* 0x002fe4000f8e00ff */
[----:B------:R-:W-:Y:S02]  /*159f0*/  IMAD.MOV.U32 R8, RZ, RZ, 0x70 ;  /* 0x00000070ff087424 */ /* 0x000fe400078e00ff */
[----:B------:R-:W-:Y:S02]  /*15a00*/  IMAD.MOV.U32 R12, RZ, RZ, 0x1 ;  /* 0x00000001ff0c7424 */ /* 0x000fe400078e00ff */
[----:B0-----:R-:W-:-:S07]  /*15a10*/  IMAD.MOV.U32 R13, RZ, RZ, RZ ;  /* 0x000000ffff0d7224 */ /* 0x001fce00078e00ff */
[----:B------:R-:W-:-:S07]  /*15a20*/  LEPC R20, `(.L_x_15676) ;  /* 0x000000001014794e */ /* 0x000fce0000000000 */
[----:B--2-4-:R-:W-:Y:S05]  /*15a30*/  CALL.ABS.NOINC R2 ;  /* 0x0000000002007343 */ /* 0x014fea0003c00000 */
.L_x_15676:
        /* <DEDUP_REMOVED lines=15> */
.L_x_15675:
[----:B------:R-:W-:Y:S05]  /*15b30*/  BSYNC B6 ;  /* 0x0000000000067941 */ /* 0x000fea0003800000 */
.L_x_15674:
[----:B------:R-:W4:Y:S01]  /*15b40*/  LDL R20, [R1+0xc] ;  /* 0x00000c0001147983 */ /* 0x000f220000100800 */
[----:B------:R-:W-:Y:S01]  /*15b50*/  ULDC.64 UR4, c[0x0][0x9f8] ;  /* 0x00027e0000047ab9 */ /* 0x000fe20000000a00 */
[----:B------:R-:W0:Y:S01]  /*15b60*/  LDC R6, c[0x0][0x430] ;  /* 0x00010c00ff067b82 */ /* 0x000e220000000800 */
[----:B------:R-:W-:Y:S01]  /*15b70*/  ISETP.NE.U32.AND P0, PT, RZ, UR4, PT ;  /* 0x00000004ff007c0c */ /* 0x000fe2000bf05070 */
[----:B------:R-:W3:Y:S03]  /*15b80*/  LDL R26, [R1+0x40] ;  /* 0x00004000011a7983 */ /* 0x000ee60000100800 */
[----:B------:R-:W-:Y:S01]  /*15b90*/  ISETP.NE.AND.EX P0, PT, RZ, UR5, PT, P0 ;  /* 0x00000005ff007c0c */ /* 0x000fe2000bf05300 */
[----:B------:R-:W3:Y:S04]  /*15ba0*/  LDL R4, [R1+0x14] ;  /* 0x0000140001047983 */ /* 0x000ee80000100800 */
[----:B------:R-:W3:Y:S01]  /*15bb0*/  LDL R21, [R1+0x1c] ;  /* 0x00001c0001157983 */ /* 0x000ee20000100800 */
[----:B------:R-:W1:Y:S07]  /*15bc0*/  S2R R5, SR_TID.X ;  /* 0x0000000000057919 */ /* 0x000e6e0000002100 */
[----:B------:R-:W-:Y:S01]  /*15bd0*/  @P0 IADD3 R2, P1, R18, UR4, RZ ;  /* 0x0000000412020c10 */ /* 0x000fe2000ff3e0ff */
[----:B------:R-:W1:Y:S03]  /*15be0*/  S2R R0, SR_TID.X ;  /* 0x0000000000007919 */ /* 0x000e660000002100 */
[----:B------:R-:W-:Y:S01]  /*15bf0*/  @P0 IADD3.X R3, R22, UR5, RZ, P1, !PT ;  /* 0x0000000516030c10 */ /* 0x000fe20008ffe4ff */
[----:B--2---:R-:W2:Y:S01]  /*15c00*/  LDL R9, [R1+0x54] ;  /* 0x0000540001097983 */ /* 0x004ea20000100800 */
[----:B0-----:R-:W-:-:S03]  /*15c10*/  ISETP.NE.AND P1, PT, R6, 0x1, PT ;  /* 0x000000010600780c */ /* 0x001fc60003f25270 */
[----:B----4-:R0:W4:Y:S01]  /*15c20*/  @P0 LDG.E R20, desc[UR40][R2.64] ;  /* 0x0000002802140981 */ /* 0x010122000c1e1900 */
        /* <DEDUP_REMOVED lines=9> */
[----:B----4-:R-:W-:Y:S03]  /*15cc0*/  @P0 STL [R1+0xc], R20 ;  /* 0x00000c1401000387 */ /* 0x010fe60000100800 */
[C---:B------:R-:W-:Y:S01]  /*15cd0*/  ISETP.GE.AND P0, PT, R0.reuse, R4, PT ;  /* 0x000000040000720c */ /* 0x040fe20003f06270 */
[----:B------:R-:W-:-:S04]  /*15ce0*/  IMAD.IADD R0, R0, 0x1, R21 ;  /* 0x0000000100007824 */ /* 0x000fc800078e0215 */
[----:B0-----:R-:W-:-:S04]  /*15cf0*/  @P1 IMAD.HI.U32 R2, R0, R2, RZ ;  /* 0x0000000200021227 */ /* 0x001fc800078e00ff */
[----:B------:R-:W-:Y:S01]  /*15d00*/  IMAD.MOV.U32 R4, RZ, RZ, R0 ;  /* 0x000000ffff047224 */ /* 0x000fe200078e0000 */
[----:B-1----:R-:W-:-:S03]  /*15d10*/  @P1 SHF.R.U32.HI R4, RZ, R3, R2 ;  /* 0x00000003ff041219 */ /* 0x002fc60000011602 */
[----:B------:R-:W0:Y:S01]  /*15d20*/  @!P0 LDC.64 R2, c[0x0][0x428] ;  /* 0x00010a00ff028b82 */ /* 0x000e220000000a00 */
[----:B------:R-:W-:Y:S02]  /*15d30*/  IADD3 R5, -R4, RZ, RZ ;  /* 0x000000ff04057210 */ /* 0x000fe40007ffe1ff */
[----:B------:R-:W-:-:S03]  /*15d40*/  SHF.R.S32.HI R7, RZ, 0x1f, R20 ;  /* 0x0000001fff077819 */ /* 0x000fc60000011414 */
[----:B------:R-:W-:Y:S01]  /*15d50*/  IMAD R0, R6, R5, R0 ;  /* 0x0000000506007224 */ /* 0x000fe200078e0200 */
[--C-:B------:R-:W-:Y:S01]  /*15d60*/  @!P0 SHF.R.S32.HI R5, RZ, 0x1f, R4.reuse ;  /* 0x0000001fff058819 */ /* 0x100fe20000011404 */
[----:B------:R0:W-:Y:S02]  /*15d70*/  STL [R1+0x20], R7 ;  /* 0x0000200701007387 */ /* 0x0001e40000100800 */
[-C--:B0-----:R-:W-:Y:S02]  /*15d80*/  @!P0 IMAD R7, R7, R2.reuse, RZ ;  /* 0x0000000207078224 */ /* 0x081fe400078e02ff */
[----:B------:R-:W-:-:S04]  /*15d90*/  @!P0 IMAD.WIDE.U32 R4, R20, R2, R4 ;  /* 0x0000000214048225 */ /* 0x000fc800078e0004 */
[----:B------:R-:W-:Y:S02]  /*15da0*/  @!P0 IMAD R7, R20, R3, R7 ;  /* 0x0000000314078224 */ /* 0x000fe400078e0207 */
[----:B------:R-:W0:Y:S02]  /*15db0*/  @!P0 LDC.64 R2, c[0x0][0x418] ;  /* 0x00010600ff028b82 */ /* 0x000e240000000a00 */
[----:B0-----:R-:W-:Y:S01]  /*15dc0*/  @!P0 LEA R6, P1, R4, R2, 0x2 ;  /* 0x0000000204068211 */ /* 0x001fe200078210ff */
[----:B------:R-:W-:-:S05]  /*15dd0*/  @!P0 IMAD.IADD R2, R5, 0x1, R7 ;  /* 0x0000000105028824 */ /* 0x000fca00078e0207 */
[----:B------:R-:W-:Y:S01]  /*15de0*/  @!P0 LEA.HI.X R7, R4, R3, R2, 0x2, P1 ;  /* 0x0000000304078211 */ /* 0x000fe200008f1402 */
[----:B------:R-:W-:-:S06]  /*15df0*/  IMAD.MOV.U32 R2, RZ, RZ, RZ ;  /* 0x000000ffff027224 */ /* 0x000fcc00078e00ff */
[----:B------:R0:W5:Y:S01]  /*15e00*/  @!P0 LDG.E R2, desc[UR40][R6.64] ;  /* 0x0000002806028981 */ /* 0x000162000c1e1900 */
[----:B--2---:R-:W-:Y:S01]  /*15e10*/  ISETP.NE.AND P2, PT, R9, 0x3, PT ;  /* 0x000000030900780c */ /* 0x004fe20003f45270 */
[----:B------:R-:W-:Y:S01]  /*15e20*/  UMOV UR4, 0xffffffff ;  /* 0xffffffff00047882 */ /* 0x000fe20000000000 */
[----:B------:R-:W-:-:S11]  /*15e30*/  LOP3.LUT R19, R19, 0xfffffffd, RZ, 0xc0, !PT ;  /* 0xfffffffd13137812 */ /* 0x000fd600078ec0ff */
[----:B------:R-:W-:Y:S01]  /*15e40*/  @P2 LOP3.LUT R19, R19, 0x2, RZ, 0xfc, !PT ;  /* 0x0000000213132812 */ /* 0x000fe200078efcff */
[----:B0-----:R-:W-:Y:S06]  /*15e50*/  BRA.DIV UR4, `(.L_x_15677) ;  /* 0x0000006604e07947 */ /* 0x001fec000b800000 */
.L_x_15830:
[----:B------:R-:W-:Y:S05]  /*15e60*/  @!P2 BRA `(.L_x_15678) ;  /* 0x000000000004a947 */ /* 0x000fea0003800000 */
[----:B------:R-:W-:Y:S01]  /*15e70*/  BPT.TRAP 0x1 ;  /* 0x000000040000795c */ /* 0x000fe20000300000 */
.L_x_15678:
        /* <DEDUP_REMOVED lines=23> */
.L_x_15831:
[----:B------:R-:W-:Y:S05]  /*15ff0*/  BSYNC B0 ;  /* 0x0000000000007941 */ /* 0x000fea0003800000 */
.L_x_15679:
        /* <DEDUP_REMOVED lines=11> */
[----:B------:R-:W-:Y:S02]  /*160b0*/  IADD3 R5, R5, R6, RZ ;  /* 0x0000000605057210 */ /* 0x000fe40007ffe0ff */
[C---:B------:R-:W-:Y:S02]  /*160c0*/  IMAD R7, R2.reuse, UR5, R7 ;  /* 0x0000000502077c24 */ /* 0x040fe4000f8e0207 */
[----:B------:R-:W-:Y:S01]  /*160d0*/  IMAD.WIDE.U32 R4, R2, UR4, R4 ;  /* 0x0000000402047c25 */ /* 0x000fe2000f8e0004 */
[----:B------:R-:W-:-:S03]  /*160e0*/  ULDC.64 UR4, c[0x0][0x308] ;  /* 0x0000c20000047ab9 */ /* 0x000fc60000000a00 */
[----:B------:R-:W-:Y:S02]  /*160f0*/  IMAD.IADD R5, R5, 0x1, R7 ;  /* 0x0000000105057824 */ /* 0x000fe400078e0207 */
[----:B------:R-:W-:Y:S01]  /*16100*/  IMAD.WIDE.U32 R4, R17, UR4, R4 ;  /* 0x0000000411047c25 */ /* 0x000fe2000f8e0004 */
[----:B------:R-:W-:-:S03]  /*16110*/  ULDC UR4, c[0x0][0x2f4] ;  /* 0x0000bd0000047ab9 */ /* 0x000fc60000000800 */
[----:B------:R-:W-:Y:S01]  /*16120*/  IMAD R2, R17, UR5, R5 ;  /* 0x0000000511027c24 */ /* 0x000fe2000f8e0205 */
[C---:B------:R-:W-:Y:S02]  /*16130*/  LEA R0, P0, R4.reuse, UR6, 0x1 ;  /* 0x0000000604007c11 */ /* 0x040fe4000f8008ff */
[----:B-1----:R-:W-:Y:S02]  /*16140*/  LOP3.LUT R10, R9, 0x7f, RZ, 0xc0, !PT ;  /* 0x0000007f090a7812 */ /* 0x002fe400078ec0ff */
[----:B------:R-:W-:Y:S02]  /*16150*/  LEA.HI.X R2, R4, UR7, R2, 0x1, P0 ;  /* 0x0000000704027c11 */ /* 0x000fe400080f0c02 */
[----:B------:R-:W-:Y:S01]  /*16160*/  SHF.R.U32.HI R11, RZ, 0x3, R10 ;  /* 0x00000003ff0b7819 */ /* 0x000fe2000001160a */
[----:B0-----:R-:W-:-:S05]  /*16170*/  IMAD.SHL.U32 R9, R12, 0x8, RZ ;  /* 0x000000080c097824 */ /* 0x001fca00078e00ff */
        /* <DEDUP_REMOVED lines=16> */
[----:B0-----:R-:W-:-:S04]  /*16280*/  @P0 LEA R7, P1, R9, R7, 0x1 ;  /* 0x0000000709070211 */ /* 0x001fc800078208ff */
[----:B-1----:R-:W-:-:S04]  /*16290*/  @P0 IADD3.X R6, RZ, R6, RZ, P1, !PT ;  /* 0x00000006ff060210 */ /* 0x002fc80000ffe4ff */
        /* <DEDUP_REMOVED lines=61> */
[----:B0-----:R-:W-:-:S04]  /*16670*/  @P0 LEA R7, P1, R9, R7, 0x1 ;  /* 0x0000000709070211 */ /* 0x001fc800078208ff */
[----:B-1----:R-:W-:-:S04]  /*16680*/  @P0 IADD3.X R6, RZ, R6, RZ, P1, !PT ;  /* 0x00000006ff060210 */ /* 0x002fc80000ffe4ff */
[----:B------:R-:W-:-:S04]  /*16690*/  @P0 LOP3.LUT R7, R7, R6, RZ, 0x3c, !PT ;  /* 0x0000000607070212 */ /* 0x000fc800078e3cff */
[----:B------:R-:W-:-:S04]  /*166a0*/  @P0 LOP3.LUT R6, R7, R6, RZ, 0x3c, !PT ;  /* 0x0000000607060212 */ /* 0x000fc800078e3cff */
[----:B------:R-:W-:-:S05]  /*166b0*/  @P0 LOP3.LUT R7, R7, R6, RZ, 0x3c, !PT ;  /* 0x0000000607070212 */ /* 0x000fca00078e3cff */
[----:B--23--:R0:W-:Y:S02]  /*166c0*/  @P0 LDGSTS.E.BYPASS.LTC128B.128 [R8+0x11400], desc[UR40][R6.64], !P2 ;  /* 0x1140000006080fae */ /* 0x00c1e4000d101d68 */
.L_x_15849:
        /* <DEDUP_REMOVED lines=10> */
.L_x_15682:
        /* <DEDUP_REMOVED lines=11> */
.L_x_15683:
[----:B------:R1:W5:Y:S01]  /*16820*/  LDL.LU R4, [R1+0x28] ;  /* 0x0000280001047983 */ /* 0x0003620000300800 */
[----:B------:R1:W-:Y:S03]  /*16830*/  SYNCS.ARRIVE.TRANS64.A1T0 RZ, [R3+URZ+0x16830], RZ ;  /* 0x016830ff03ff79a7 */ /* 0x0003e6000810003f */
[----:B0-----:R1:W5:Y:S04]  /*16840*/  LDL.LU R7, [R1+0x8] ;  /* 0x0000080001077983 */ /* 0x0013680000300800 */
[----:B------:R1:W5:Y:S02]  /*16850*/  LDL.LU R6, [R1+0x34] ;  /* 0x0000340001067983 */ /* 0x0003640000300800 */
[----:B------:R-:W-:Y:S05]  /*16860*/  WARPSYNC.ALL ;  /* 0x0000000000007948 */ /* 0x000fea0003800000 */
[----:B------:R-:W-:Y:S01]  /*16870*/  ULDC.64 UR6, c[0x0][0xa00] ;  /* 0x0002800000067ab9 */ /* 0x000fe20000000a00 */
[----:B------:R-:W-:Y:S01]  /*16880*/  ULDC.64 UR4, c[0x0][0x298] ;  /* 0x0000a60000047ab9 */ /* 0x000fe20000000a00 */
[----:B------:R-:W-:Y:S01]  /*16890*/  VIADD R0, R16, 0x8400 ;  /* 0x0000840010007836 */ /* 0x000fe20000000000 */
[----:B------:R-:W-:Y:S01]  /*168a0*/  BAR.SYNC.DEFER_BLOCKING 0x8, 0x200 ;  /* 0x0208000000007b1d */ /* 0x000fe20000010000 */
[----:B------:R-:W-:-:S03]  /*168b0*/  ISETP.NE.U32.AND P0, PT, RZ, UR6, PT ;  /* 0x00000006ff007c0c */ /* 0x000fc6000bf05070 */
[----:B------:R-:W-:Y:S02]  /*168c0*/  LOP3.LUT P1, RZ, R0, 0x3ff, RZ, 0xc0, !PT ;  /* 0x000003ff00ff7812 */ /* 0x000fe4000782c0ff */
[----:B------:R-:W-:Y:S01]  /*168d0*/  ISETP.NE.AND.EX P0, PT, RZ, UR7, PT, P0 ;  /* 0x00000007ff007c0c */ /* 0x000fe2000bf05300 */
[----:B------:R-:W-:Y:S01]  /*168e0*/  BSSY B6, `(.L_x_15684) ;  /* 0x000001d000067945 */ /* 0x000fe20003800000 */
[----:B-----5:R-:W-:Y:S02]  /*168f0*/  SHF.R.S32.HI R2, RZ, 0x1f, R4 ;  /* 0x0000001fff027819 */ /* 0x020fe40000011404 */
[----:B-1----:R-:W-:-:S03]  /*16900*/  SEL R3, R7, RZ, !P0 ;  /* 0x000000ff07037207 */ /* 0x002fc60004000000 */
[----:B------:R-:W-:-:S04]  /*16910*/  IMAD R2, R2, UR4, RZ ;  /* 0x0000000402027c24 */ /* 0x000fc8000f8e02ff */
[----:B------:R-:W-:Y:S01]  /*16920*/  IMAD R0, R4, UR5, R2 ;  /* 0x0000000504007c24 */ /* 0x000fe2000f8e0202 */
[----:B------:R-:W-:Y:S01]  /*16930*/  SEL R2, R6, RZ, !P0 ;  /* 0x000000ff06027207 */ /* 0x000fe20004000000 */
[----:B------:R-:W-:-:S04]  /*16940*/  IMAD.WIDE.U32 R4, R4, UR4, RZ ;  /* 0x0000000404047c25 */ /* 0x000fc8000f8e00ff */
[----:B------:R-:W-:Y:S01]  /*16950*/  IMAD.IADD R0, R5, 0x1, R0 ;  /* 0x0000000105007824 */ /* 0x000fe200078e0200 */
[----:B------:R0:W-:Y:S04]  /*16960*/  STL.64 [R1+0x28], R4 ;  /* 0x0000280401007387 */ /* 0x0001e80000100a00 */
        /* <DEDUP_REMOVED lines=20> */
.L_x_15685:
[----:B------:R-:W-:Y:S05]  /*16ab0*/  BSYNC B6 ;  /* 0x0000000000067941 */ /* 0x000fea0003800000 */
.L_x_15684:
[----:B0-----:R-:W2:Y:S01]  /*16ac0*/  LDL.LU R2, [R1+0x34] ;  /* 0x0000340001027983 */ /* 0x001ea20000300800 */
[----:B------:R-:W0:Y:S01]  /*16ad0*/  LDC R10, c[0x0][0x448] ;  /* 0x00011200ff0a7b82 */ /* 0x000e220000000800 */
[----:B------:R-:W-:Y:S01]  /*16ae0*/  ULDC.64 UR4, c[0x0][0x2d8] ;  /* 0x0000b60000047ab9 */ /* 0x000fe20000000a00 */
[----:B------:R-:W-:Y:S01]  /*16af0*/  ULDC.64 UR6, c[0x0][0x2e0] ;  /* 0x0000b80000067ab9 */ /* 0x000fe20000000a00 */
[----:B------:R-:W3:Y:S01]  /*16b00*/  LDL.LU.64 R20, [R1+0x28] ;  /* 0x0000280001147983 */ /* 0x000ee20000300a00 */
[----:B------:R-:W-:-:S03]  /*16b10*/  ULDC.64 UR8, c[0x0][0x280] ;  /* 0x0000a00000087ab9 */ /* 0x000fc60000000a00 */
[----:B------:R-:W4:Y:S04]  /*16b20*/  LDL.LU R0, [R1+0x3c] ;  /* 0x00003c0001007983 */ /* 0x000f280000300800 */
[----:B------:R-:W4:Y:S01]  /*16b30*/  LDL.LU R5, [R1+0x8] ;  /* 0x0000080001057983 */ /* 0x000f220000300800 */
[----:B0-----:R-:W-:-:S13]  /*16b40*/  ISETP.NE.AND P1, PT, R10, 0x1, PT ;  /* 0x000000010a00780c */ /* 0x001fda0003f25270 */
[----:B------:R-:W0:Y:S08]  /*16b50*/  @P1 LDC R7, c[0x0][0x44c] ;  /* 0x00011300ff071b82 */ /* 0x000e300000000800 */
[----:B------:R-:W1:Y:S01]  /*16b60*/  @P1 LDC R8, c[0x0][0x450] ;  /* 0x00011400ff081b82 */ /* 0x000e620000000800 */
        /* <DEDUP_REMOVED lines=11> */
[----:B------:R-:W-:-:S03]  /*16c20*/  IMAD.MOV.U32 R4, RZ, RZ, R2 ;  /* 0x000000ffff047224 */ /* 0x000fc600078e0002 */
[----:B------:R-:W-:Y:S01]  /*16c30*/  IADD3 R5, R3, R0, RZ ;  /* 0x0000000003057210 */ /* 0x000fe20007ffe0ff */
[----:B--2---:R-:W-:Y:S01]  /*16c40*/  IMAD.SHL.U32 R21, R21, 0x10, RZ ;  /* 0x0000001015157824 */ /* 0x004fe200078e00ff */
[----:B---3--:R-:W-:-:S04]  /*16c50*/  LOP3.LUT R20, R20, 0x7f, RZ, 0xc0, !PT ;  /* 0x0000007f14147812 */ /* 0x008fc800078ec0ff */
[----:B------:R-:W-:Y:S02]  /*16c60*/  LOP3.LUT R21, R21, 0x70, RZ, 0xc0, !PT ;  /* 0x0000007015157812 */ /* 0x000fe400078ec0ff */
[----:B------:R-:W-:-:S04]  /*16c70*/  SHF.R.U32.HI R20, RZ, 0x3, R20 ;  /* 0x00000003ff147819 */ /* 0x000fc80000011614 */
[----:B------:R-:W-:-:S05]  /*16c80*/  LOP3.LUT R20, R20, R21, RZ, 0xfc, !PT ;  /* 0x0000001514147212 */ /* 0x000fca00078efcff */
[----:B------:R-:W-:Y:S02]  /*16c90*/  IMAD R6, R25, 0xc0, R20 ;  /* 0x000000c019067824 */ /* 0x000fe400078e0214 */
[----:B------:R2:W5:Y:S02]  /*16ca0*/  LDL R20, [R1+0x24] ;  /* 0x0000240001147983 */ /* 0x0005640000100800 */
[----:B0-----:R-:W-:Y:S01]  /*16cb0*/  @P1 IMAD.HI.U32 R0, R6, R7, RZ ;  /* 0x0000000706001227 */ /* 0x001fe200078e00ff */
[----:B------:R-:W0:Y:S03]  /*16cc0*/  S2R R11, SR_TID.X ;  /* 0x00000000000b7919 */ /* 0x000e260000002100 */
        /* <DEDUP_REMOVED lines=16> */
[----:B------:R-:W1:Y:S01]  /*16dd0*/  @P1 LDC R7, c[0x0][0x44c] ;  /* 0x00011300ff071b82 */ /* 0x000e620000000800 */
[C---:B0-----:R-:W-:Y:S01]  /*16de0*/  IMAD.SHL.U32 R21, R11.reuse, 0x8, RZ ;  /* 0x000000080b157824 */ /* 0x041fe200078e00ff */
[----:B------:R-:W-:Y:S01]  /*16df0*/  LOP3.LUT R11, R11, 0x7f, RZ, 0xc0, !PT ;  /* 0x0000007f0b0b7812 */ /* 0x000fe200078ec0ff */
[----:B------:R-:W-:-:S03]  /*16e00*/  IMAD.IADD R0, R9, 0x1, R0 ;  /* 0x0000000109007824 */ /* 0x000fc600078e0200 */
[----:B------:R-:W-:Y:S02]  /*16e10*/  LOP3.LUT R21, R21, 0x38, RZ, 0xc0, !PT ;  /* 0x0000003815157812 */ /* 0x000fe400078ec0ff */
[----:B------:R-:W-:Y:S02]  /*16e20*/  LEA.HI.X R0, R8, UR9, R0, 0x1, P0 ;  /* 0x0000000908007c11 */ /* 0x000fe400080f0c00 */
[----:B------:R-:W0:Y:S01]  /*16e30*/  @P1 LDC R8, c[0x0][0x450] ;  /* 0x00011400ff081b82 */ /* 0x000e220000000800 */
[----:B------:R-:W-:Y:S01]  /*16e40*/  SHF.R.U32.HI R9, RZ, 0x3, R11 ;  /* 0x00000003ff097819 */ /* 0x000fe2000001160b */
[----:B-1----:R-:W-:-:S05]  /*16e50*/  @P1 IMAD.HI.U32 R7, R3, R7, RZ ;  /* 0x0000000703071227 */ /* 0x002fca00078e00ff */
[----:B0-----:R-:W-:-:S05]  /*16e60*/  @P1 SHF.R.U32.HI R6, RZ, R8, R7 ;  /* 0x00000008ff061219 */ /* 0x001fca0000011607 */
[----:B------:R-:W-:Y:S02]  /*16e70*/  IMAD.MOV R7, RZ, RZ, -R6 ;  /* 0x000000ffff077224 */ /* 0x000fe400078e0a06 */
[----:B------:R-:W-:-:S04]  /*16e80*/  IMAD.WIDE.U32 R4, R6, UR4, R4 ;  /* 0x0000000406047c25 */ /* 0x000fc8000f8e0004 */
[----:B------:R-:W-:Y:S01]  /*16e90*/  IMAD R3, R10, R7, R3 ;  /* 0x000000070a037224 */ /* 0x000fe200078e0203 */
[----:B------:R-:W-:-:S04]  /*16ea0*/  SHF.R.S32.HI R7, RZ, 0x1f, R6 ;  /* 0x0000001fff077819 */ /* 0x000fc80000011406 */
[----:B------:R-:W-:Y:S01]  /*16eb0*/  SHF.R.S32.HI R8, RZ, 0x1f, R3 ;  /* 0x0000001fff087819 */ /* 0x000fe20000011403 */
[----:B------:R-:W-:Y:S01]  /*16ec0*/  IMAD R7, R7, UR4, RZ ;  /* 0x0000000407077c24 */ /* 0x000fe2000f8e02ff */
[----:B------:R-:W-:Y:S02]  /*16ed0*/  ULDC UR4, c[0x0][0x2b8] ;  /* 0x0000ae0000047ab9 */ /* 0x000fe40000000800 */
[----:B------:R-:W-:Y:S01]  /*16ee0*/  ISETP.GE.AND P0, PT, R21, UR4, PT ;  /* 0x0000000415007c0c */ /* 0x000fe2000bf06270 */
[----:B------:R-:W-:Y:S01]  /*16ef0*/  IMAD R7, R6, UR5, R7 ;  /* 0x0000000506077c24 */ /* 0x000fe2000f8e0207 */
[----:B------:R-:W-:Y:S01]  /*16f00*/  UMOV UR4, 0xffffffff ;  /* 0xffffffff00047882 */ /* 0x000fe20000000000 */
[----:B------:R-:W-:Y:S02]  /*16f10*/  IMAD R8, R8, UR6, RZ ;  /* 0x0000000608087c24 */ /* 0x000fe4000f8e02ff */
[----:B------:R-:W-:Y:S02]  /*16f20*/  IMAD.IADD R5, R5, 0x1, R7 ;  /* 0x0000000105057824 */ /* 0x000fe400078e0207 */
[----:B------:R-:W-:-:S02]  /*16f30*/  IMAD R8, R3, UR7, R8 ;  /* 0x0000000703087c24 */ /* 0x000fc4000f8e0208 */
[----:B------:R-:W-:-:S04]  /*16f40*/  IMAD.WIDE.U32 R6, R3, UR6, R4 ;  /* 0x0000000603067c25 */ /* 0x000fc8000f8e0004 */
[----:B------:R-:W-:Y:S01]  /*16f50*/  IMAD.IADD R4, R7, 0x1, R8 ;  /* 0x0000000107047824 */ /* 0x000fe200078e0208 */
[----:B------:R-:W-:-:S04]  /*16f60*/  LEA R5, P1, R6, UR8, 0x1 ;  /* 0x0000000806057c11 */ /* 0x000fc8000f8208ff */
[----:B------:R-:W-:Y:S01]  /*16f70*/  LEA.HI.X R4, R6, UR9, R4, 0x1, P1 ;  /* 0x0000000906047c11 */ /* 0x000fe200088f0c04 */
[----:B--2---:R-:W-:Y:S08]  /*16f80*/  BRA.DIV UR4, `(.L_x_15686) ;  /* 0x00000062048c7947 */ /* 0x004ff0000b800000 */
[----:B------:R-:W2:Y:S01]  /*16f90*/  LDL.LU R6, [R1+0x38] ;  /* 0x0000380001067983 */ /* 0x000ea20000300800 */
[----:B------:R-:W-:-:S03]  /*16fa0*/  IMAD R25, R25, 0xc0, R9 ;  /* 0x000000c019197824 */ /* 0x000fc600078e0209 */
[----:B------:R-:W-:Y:S04]  /*16fb0*/  SHFL.IDX PT, R7, R0, RZ, 0x181f ;  /* 0x00181fff00077589 */ /* 0x000fe800000e0000 */
[----:B------:R-:W-:Y:S01]  /*16fc0*/  SHFL.IDX PT, R8, R4, RZ, 0x181f ;  /* 0x00181fff04087589 */ /* 0x000fe200000e0000 */
[----:B--2---:R-:W-:-:S03]  /*16fd0*/  IMAD R3, R6, R10, RZ ;  /* 0x0000000a06037224 */ /* 0x004fc600078e02ff */
[----:B------:R-:W0:Y:S02]  /*16fe0*/  SHFL.IDX PT, R6, R2, RZ, 0x181f ;  /* 0x00181fff02067589 */ /* 0x000e2400000e0000 */
[----:B------:R-:W-:-:S13]  /*16ff0*/  ISETP.GE.AND P1, PT, R25, R3, PT ;  /* 0x000000031900720c */ /* 0x000fda0003f26270 */
[----:B0-----:R-:W-:-:S04]  /*17000*/  @!P1 LEA R6, P2, R21, R6, 0x1 ;  /* 0x0000000615069211 */ /* 0x001fc800078408ff */
[----:B------:R-:W-:-:S05]  /*17010*/  @!P1 IADD3.X R7, RZ, R7, RZ, P2, !PT ;  /* 0x00000007ff079210 */ /* 0x000fca00017fe4ff */
[----:B-----5:R0:W-:Y:S02]  /*17020*/  @!P1 LDGSTS.E.BYPASS.LTC128B.128 [R20+0x8400], desc[UR40][R6.64], !P0 ;  /* 0x0840000006149fae */ /* 0x0201e4000c101d68 */
        /* <DEDUP_REMOVED lines=55> */
[----:B0-----:R-:W-:-:S04]  /*173a0*/  @!P1 LEA R7, P2, R21, R7, 0x1 ;  /* 0x0000000715079211 */ /* 0x001fc800078408ff */
[----:B-1----:R-:W-:-:S04]  /*173b0*/  @!P1 IADD3.X R6, RZ, R6, RZ, P2, !PT ;  /* 0x00000006ff069210 */ /* 0x002fc800017fe4ff */
        /* <DEDUP_REMOVED lines=12> */
[----:B------:R-:W-:Y:S02]  /*17480*/  @!P3 IMAD.MOV.U32 R7, RZ, RZ, R0 ;  /* 0x000000ffff07b224 */ /* 0x000fe400078e0000 */
[----:B------:R-:W-:Y:S01]  /*17490*/  VIADD R0, R25, 0x90 ;  /* 0x0000009019007836 */ /* 0x000fe20000000000 */
[----:B0-----:R-:W-:Y:S02]  /*174a0*/  @!P1 LEA R2, P2, R21, R2, 0x1 ;  /* 0x0000000215029211 */ /* 0x001fe400078408ff */
[----:B------:R0:W-:Y:S03]  /*174b0*/  @!P3 LDGSTS.E.BYPASS.LTC128B.128 [R20+0xbc00], desc[UR40][R6.64], !P0 ;  /* 0x0bc000000614bfae */ /* 0x0001e6000c101d68 */
[----:B0-----:R-:W-:-:S05]  /*174c0*/  @!P1 IMAD.X R6, RZ, RZ, R8, P2 ;  /* 0x000000ffff069224 */ /* 0x001fca00010e0608 */
[----:B------:R-:W-:Y:S01]  /*174d0*/  @!P1 MOV R7, R6 ;  /* 0x0000000600079202 */ /* 0x000fe20000000f00 */
[----:B------:R-:W-:Y:S02]  /*174e0*/  @!P1 IMAD.MOV.U32 R6, RZ, RZ, R2 ;  /* 0x000000ffff069224 */ /* 0x000fe400078e0002 */
[----:B------:R-:W-:Y:S04]  /*174f0*/  SHFL.IDX PT, R2, R5, 0x3, 0x181f ;  /* 0x00781f0005027f89 */ /* 0x000fe800000e0000 */
        /* <DEDUP_REMOVED lines=12> */
[----:B0-----:R-:W0:Y:S03]  /*175c0*/  SHFL.IDX PT, R6, R5, 0x2, 0x181f ;  /* 0x00581f0005067f89 */ /* 0x001e2600000e0000 */
[----:B0-----:R-:W-:-:S04]  /*175d0*/  @!P1 LEA R6, P2, R21, R6, 0x1 ;  /* 0x0000000615069211 */ /* 0x001fc800078408ff */
[----:B------:R-:W-:-:S05]  /*175e0*/  @!P1 IADD3.X R0, RZ, R0, RZ, P2, !PT ;  /* 0x00000000ff009210 */ /* 0x000fca00017fe4ff */
[----:B------:R-:W-:-:S05]  /*175f0*/  @!P1 IMAD.MOV.U32 R7, RZ, RZ, R0 ;  /* 0x000000ffff079224 */ /* 0x000fca00078e0000 */
[----:B------:R0:W-:Y:S02]  /*17600*/  @!P1 LDGSTS.E.BYPASS.LTC128B.128 [R20+0xd400], desc[UR40][R6.64], !P0 ;  /* 0x0d40000006149fae */ /* 0x0001e4000c101d68 */
.L_x_15874:
        /* <DEDUP_REMOVED lines=10> */
.L_x_15687:
        /* <DEDUP_REMOVED lines=18> */
.L_x_15875:
[----:B------:R-:W-:Y:S05]  /*177d0*/  BSYNC B0 ;  /* 0x0000000000007941 */ /* 0x000fea0003800000 */
.L_x_15688:
[----:B------:R-:W0:Y:S04]  /*177e0*/  LDL.LU R3, [R1+0x40] ;  /* 0x0000400001037983 */ /* 0x000e280000300800 */
[----:B------:R-:W2:Y:S01]  /*177f0*/  LDL R2, [R1+0x18] ;  /* 0x0000180001027983 */ /* 0x000ea20000100800 */
[----:B------:R-:W-:Y:S01]  /*17800*/  BSSY B0, `(.L_x_15690) ;  /* 0x0000108000007945 */ /* 0x000fe20003800000 */
[----:B0-----:R-:W-:-:S04]  /*17810*/  IADD3 R7, R3, -0x2, RZ ;  /* 0xfffffffe03077810 */ /* 0x001fc80007ffe0ff */
[----:B--2---:R-:W-:-:S13]  /*17820*/  ISETP.GE.AND P0, PT, R7, R2, PT ;  /* 0x000000020700720c */ /* 0x004fda0003f06270 */
[----:B------:R-:W-:Y:S05]  /*17830*/  @!P0 BRA `(.L_x_15691) ;  /* 0x0000001000108947 */ /* 0x000fea0003800000 */
[----:B------:R-:W0:Y:S01]  /*17840*/  S2R R2, SR_TID.X ;  /* 0x0000000000027919 */ /* 0x000e220000002100 */
[----:B------:R-:W-:Y:S01]  /*17850*/  ULDC UR4, c[0x0][0x2f4] ;  /* 0x0000bd0000047ab9 */ /* 0x000fe20000000800 */
[----:B------:R-:W-:Y:S01]  /*17860*/  IMAD.MOV.U32 R6, RZ, RZ, R23 ;  /* 0x000000ffff067224 */ /* 0x000fe200078e0017 */
[----:B------:R2:W-:Y:S01]  /*17870*/  STL [R1+0x8], R26 ;  /* 0x0000081a01007387 */ /* 0x0005e20000100800 */
[----:B------:R-:W-:Y:S02]  /*17880*/  IMAD.MOV.U32 R20, RZ, RZ, R29 ;  /* 0x000000ffff147224 */ /* 0x000fe400078e001d */
[----:B0-----:R-:W-:-:S05]  /*17890*/  IMAD.SHL.U32 R2, R2, 0x8, RZ ;  /* 0x0000000802027824 */ /* 0x001fca00078e00ff */
[----:B------:R-:W-:-:S04]  /*178a0*/  LOP3.LUT R2, R2, 0x38, RZ, 0xc0, !PT ;  /* 0x0000003802027812 */ /* 0x000fc800078ec0ff */
[----:B--2---:R-:W-:-:S13]  /*178b0*/  ISETP.GE.AND P1, PT, R2, UR4, PT ;  /* 0x0000000402007c0c */ /* 0x004fda000bf26270 */
.L_x_15704:
[----:B------:R-:W2:Y:S01]  /*178c0*/  LDL R11, [R1+0x1c] ;  /* 0x00001c00010b7983 */ /* 0x000ea20000100800 */
[----:B-1----:R-:W0:Y:S03]  /*178d0*/  LDC R0, c[0x0][0x430] ;  /* 0x00010c00ff007b82 */ /* 0x002e260000000800 */
        /* <DEDUP_REMOVED lines=15> */
[----:B0-----:R-:W-:Y:S01]  /*179d0*/  @P0 IMAD.HI.U32 R5, R4, R5, RZ ;  /* 0x0000000504050227 */ /* 0x001fe200078e00ff */
[----:B------:R-:W-:-:S04]  /*179e0*/  MOV R2, R4 ;  /* 0x0000000400027202 */ /* 0x000fc80000000f00 */
        /* <DEDUP_REMOVED lines=22> */
.L_x_15692:
[----:B------:R-:W-:Y:S01]  /*17b50*/  IMAD R5, R23, 0x8, R16 ;  /* 0x0000000817057824 */ /* 0x000fe200078e0210 */
[----:B------:R-:W-:Y:S01]  /*17b60*/  SHF.L.U32 R2, R29, 0x1f, RZ ;  /* 0x0000001f1d027819 */ /* 0x000fe200000006ff */
[----:B------:R-:W-:Y:S03]  /*17b70*/  BSSY B1, `(.L_x_15693) ;  /* 0x0000003000017945 */ /* 0x000fe60003800000 */
[----:B------:R-:W0:Y:S02]  /*17b80*/  SYNCS.PHASECHK.TRANS64.TRYWAIT P0, [R5+URZ+0x16840], R2 ;  /* 0x01684002050075a7 */ /* 0x000e24000800017f */
[----:B0-----:R-:W-:Y:S05]  /*17b90*/  @!P0 BRA `(.L_x_15694) ;  /* 0x00000064007c8947 */ /* 0x001fea0003800000 */
.L_x_15876:
[----:B------:R-:W-:Y:S05]  /*17ba0*/  BSYNC B1 ;  /* 0x0000000000017941 */ /* 0x000fea0003800000 */
.L_x_15693:
        /* <DEDUP_REMOVED lines=33> */
[----:B------:R-:W-:-:S04]  /*17dc0*/  LOP3.LUT R11, R11, 0x38, RZ, 0xc0, !PT ;  /* 0x000000380b0b7812 */ /* 0x000fc800078ec0ff */
[----:B------:R-:W-:-:S04]  /*17dd0*/  SHF.L.U32 R7, R11, 0x1, RZ ;  /* 0x000000010b077819 */ /* 0x000fc800000006ff */
        /* <DEDUP_REMOVED lines=36> */
.L_x_15894:
        /* <DEDUP_REMOVED lines=8> */
.L_x_15696:
        /* <DEDUP_REMOVED lines=11> */
.L_x_15697:
[----:B------:R1:W-:Y:S01]  /*18150*/  SYNCS.ARRIVE.TRANS64.A1T0 RZ, [R5+URZ+0x16830], RZ ;  /* 0x016830ff05ff79a7 */ /* 0x0003e2000810003f */
[----:B------:R-:W-:Y:S05]  /*18160*/  @!P3 BRA `(.L_x_15698) ;  /* 0x000000000004b947 */ /* 0x000fea0003800000 */
[----:B------:R-:W-:Y:S01]  /*18170*/  BPT.TRAP 0x1 ;  /* 0x000000040000795c */ /* 0x000fe20000300000 */
.L_x_15698:
[----:B------:R-:W-:Y:S01]  /*18180*/  SHF.L.U32 R2, R20, 0x1f, RZ ;  /* 0x0000001f14027819 */ /* 0x000fe200000006ff */
[----:B-1----:R-:W-:Y:S01]  /*18190*/  IMAD R5, R6, 0x8, R16 ;  /* 0x0000000806057824 */ /* 0x002fe200078e0210 */
[----:B------:R-:W-:Y:S03]  /*181a0*/  BSSY B1, `(.L_x_15699) ;  /* 0x0000003000017945 */ /* 0x000fe60003800000 */
[----:B------:R-:W1:Y:S02]  /*181b0*/  SYNCS.PHASECHK.TRANS64.TRYWAIT P0, [R5+URZ+0x16860], R2 ;  /* 0x01686002050075a7 */ /* 0x000e64000800017f */
[----:B-1----:R-:W-:Y:S05]  /*181c0*/  @!P0 BRA `(.L_x_15700) ;  /* 0x0000006800408947 */ /* 0x002fea0003800000 */
.L_x_15895:
[----:B------:R-:W-:Y:S05]  /*181d0*/  BSYNC B1 ;  /* 0x0000000000017941 */ /* 0x000fea0003800000 */
.L_x_15699:
[----:B------:R-:W2:Y:S04]  /*181e0*/  LDL R11, [R1+0x14] ;  /* 0x00001400010b7983 */ /* 0x000ea80000100800 */
[----:B0-----:R-:W2:Y:S01]  /*181f0*/  LDL.LU R8, [R1+0x8] ;  /* 0x0000080001087983 */ /* 0x001ea20000300800 */
[----:B------:R-:W0:Y:S01]  /*18200*/  S2R R12, SR_TID.X ;  /* 0x00000000000c7919 */ /* 0x000e220000002100 */
[----:B------:R-:W-:Y:S01]  /*18210*/  UMOV UR4, 0xffffffff ;  /* 0xffffffff00047882 */ /* 0x000fe20000000000 */
[C---:B0-----:R-:W-:Y:S02]  /*18220*/  SHF.L.U32 R9, R12.reuse, 0x3, RZ ;  /* 0x000000030c097819 */ /* 0x041fe400000006ff */
[----:B------:R-:W-:Y:S02]  /*18230*/  LOP3.LUT R3, R12, 0x7f, RZ, 0xc0, !PT ;  /* 0x0000007f0c037812 */ /* 0x000fe400078ec0ff */
[----:B------:R-:W-:-:S03]  /*18240*/  LOP3.LUT R9, R9, 0x1f8, RZ, 0xc0, !PT ;  /* 0x000001f809097812 */ /* 0x000fc600078ec0ff */
[----:B------:R-:W-:Y:S01]  /*18250*/  IMAD.SHL.U32 R10, R3, 0x8, RZ ;  /* 0x00000008030a7824 */ /* 0x000fe200078e00ff */
        /* <DEDUP_REMOVED lines=53> */
.L_x_15913:
        /* <DEDUP_REMOVED lines=25> */
.L_x_15702:
        /* <DEDUP_REMOVED lines=12> */
.L_x_15703:
[----:B------:R-:W2:Y:S01]  /*18800*/  LDL R0, [R1+0x18] ;  /* 0x0000180001007983 */ /* 0x000ea20000100800 */
[----:B------:R0:W-:Y:S01]  /*18810*/  SYNCS.ARRIVE.TRANS64.A1T0 RZ, [R5+URZ+0x16850], RZ ;  /* 0x016850ff05ff79a7 */ /* 0x0001e2000810003f */
[C---:B------:R-:W-:Y:S02]  /*18820*/  VIADD R7, R26.reuse, 0xffffffff ;  /* 0xffffffff1a077836 */ /* 0x040fe40000000000 */
[----:B------:R0:W-:Y:S01]  /*18830*/  STL [R1+0x8], R26 ;  /* 0x0000081a01007387 */ /* 0x0001e20000100800 */
[----:B------:R-:W-:Y:S02]  /*18840*/  IMAD.MOV.U32 R6, RZ, RZ, R23 ;  /* 0x000000ffff067224 */ /* 0x000fe400078e0017 */
[----:B------:R-:W-:Y:S01]  /*18850*/  IMAD.MOV.U32 R20, RZ, RZ, R29 ;  /* 0x000000ffff147224 */ /* 0x000fe200078e001d */
[----:B--2---:R-:W-:-:S13]  /*18860*/  ISETP.GT.AND P0, PT, R26, R0, PT ;  /* 0x000000001a00720c */ /* 0x004fda0003f04270 */
[----:B0-----:R-:W-:Y:S05]  /*18870*/  @P0 BRA `(.L_x_15704) ;  /* 0xfffffff000100947 */ /* 0x001fea000383ffff */
.L_x_15691:
[----:B------:R-:W-:Y:S05]  /*18880*/  BSYNC B0 ;  /* 0x0000000000007941 */ /* 0x000fea0003800000 */
.L_x_15690:
        /* <DEDUP_REMOVED lines=17> */
.L_x_15706:
[----:B------:R-:W-:Y:S05]  /*189a0*/  BSYNC B0 ;  /* 0x0000000000007941 */ /* 0x000fea0003800000 */
.L_x_15705:
[----:B------:R-:W2:Y:S02]  /*189b0*/  LDL R0, [R1+0x54] ;  /* 0x0000540001007983 */ /* 0x000ea40000100800 */
[----:B--2---:R-:W-:-:S13]  /*189c0*/  ISETP.NE.AND P0, PT, R0, 0x3, PT ;  /* 0x000000030000780c */ /* 0x004fda0003f05270 */
[----:B------:R-:W-:Y:S05]  /*189d0*/  @!P0 BRA `(.L_x_15707) ;  /* 0x0000000000048947 */ /* 0x000fea0003800000 */
[----:B------:R-:W-:Y:S01]  /*189e0*/  BPT.TRAP 0x1 ;  /* 0x000000040000795c */ /* 0x000fe20000300000 */
.L_x_15707:
[----:B------:R-:W2:Y:S01]  /*189f0*/  LDL.LU R2, [R1+0x14] ;  /* 0x0000140001027983 */ /* 0x000ea20000300800 */
[----:B------:R-:W-:Y:S01]  /*18a00*/  LEA R0, R23, R16, 0x3 ;  /* 0x0000001017007211 */ /* 0x000fe200078e18ff */
[----:B------:R-:W-:Y:S01]  /*18a10*/  BSSY B0, `(.L_x_15708) ;  /* 0x0000005000007945 */ /* 0x000fe20003800000 */
[----:B------:R-:W-:-:S04]  /*18a20*/  SHF.L.U32 R3, R29, 0x1f, RZ ;  /* 0x0000001f1d037819 */ /* 0x000fc800000006ff */
[----:B------:R-:W0:Y:S01]  /*18a30*/  SYNCS.PHASECHK.TRANS64.TRYWAIT P0, [R0+URZ+0x16860], R3 ;  /* 0x01686003000075a7 */ /* 0x000e22000800017f */
[----:B--2---:R-:W-:Y:S01]  /*18a40*/  IMAD R6, R26, -0x80, R2 ;  /* 0xffffff801a067824 */ /* 0x004fe200078e0202 */
[----:B0-----:R-:W-:Y:S06]  /*18a50*/  @!P0 BRA `(.L_x_15709) ;  /* 0x0000006800788947 */ /* 0x001fec0003800000 */
.L_x_15914:
[----:B------:R-:W-:Y:S05]  /*18a60*/  BSYNC B0 ;  /* 0x0000000000007941 */ /* 0x000fea0003800000 */
.L_x_15708:
        /* <DEDUP_REMOVED lines=20> */
[C---:B------:R-:W-:Y:S02]  /*18bb0*/  ISETP.GE.AND P0, PT, R2.reuse, UR4, PT ;  /* 0x0000000402007c0c */ /* 0x040fe4000bf06270 */
[----:B------:R-:W-:Y:S02]  /*18bc0*/  SHF.L.U32 R5, R2, 0x1, RZ ;  /* 0x0000000102057819 */ /* 0x000fe400000006ff */
        /* <DEDUP_REMOVED lines=42> */
.L_x_15932:
        /* <DEDUP_REMOVED lines=9> */
.L_x_15711:
        /* <DEDUP_REMOVED lines=11> */
.L_x_15712:
[----:B------:R-:W-:Y:S01]  /*18fb0*/  VIADD R23, R23, 0x1 ;  /* 0x0000000117177836 */ /* 0x000fe20000000000 */
[----:B------:R0:W-:Y:S04]  /*18fc0*/  SYNCS.ARRIVE.TRANS64.A1T0 RZ, [R0+URZ+0x16850], RZ ;  /* 0x016850ff00ff79a7 */ /* 0x0001e8000810003f */
[----:B------:R-:W-:-:S04]  /*18fd0*/  ISETP.NE.AND P0, PT, R23, 0x2, PT ;  /* 0x000000021700780c */ /* 0x000fc80003f05270 */
[----:B0-----:R-:W-:Y:S02]  /*18fe0*/  SEL R0, RZ, 0x1, P0 ;  /* 0x00000001ff007807 */ /* 0x001fe40000000000 */
[----:B------:R-:W-:Y:S02]  /*18ff0*/  SEL R23, R23, RZ, P0 ;  /* 0x000000ff17177207 */ /* 0x000fe40000000000 */
[----:B------:R-:W-:-:S07]  /*19000*/  LOP3.LUT R29, R29, R0, RZ, 0x3c, !PT ;  /* 0x000000001d1d7212 */ /* 0x000fce00078e3cff */
.L_x_15671:
[----:B------:R-:W-:Y:S05]  /*19010*/  BSYNC B7 ;  /* 0x0000000000077941 */ /* 0x000fea0003800000 */
.L_x_15669:
        /* <DEDUP_REMOVED lines=8> */
[----:B------:R0:W4:Y:S01]  /*190a0*/  LDS.128 R24, [R16+0x168d0] ;  /* 0x0168d00010187984 */ /* 0x0001220000000c00 */
[----:B------:R-:W-:Y:S06]  /*190b0*/  BAR.ARV 0x4, 0x200 ;  /* 0x0108000000007b1d */ /* 0x000fec0000002000 */
[----:B------:R-:W-:Y:S05]  /*190c0*/  BRA `(.L_x_15714) ;  /* 0x0000000c00d87947 */ /* 0x000fea0003800000 */
.L_x_15713:
[----:B------:R-:W0:Y:S01]  /*190d0*/  S2R R0, SR_TID.X ;  /* 0x0000000000007919 */ /* 0x000e220000002100 */
[----:B------:R-:W-:Y:S01]  /*190e0*/  UMOV UR4, 0xffffffff ;  /* 0xffffffff00047882 */ /* 0x000fe20000000000 */
[----:B0-----:R-:W-:-:S04]  /*190f0*/  LOP3.LUT R8, R0, 0x1f, RZ, 0xc0, !PT ;  /* 0x0000001f00087812 */ /* 0x001fc800078ec0ff */
[----:B------:R-:W-:Y:S01]  /*19100*/  ISETP.NE.AND P0, PT, R8, 0x1f, PT ;  /* 0x0000001f0800780c */ /* 0x000fe20003f05270 */
[----:B------:R-:W-:-:S12]  /*19110*/  BRA.DIV UR4, `(.L_x_15715) ;  /* 0x0000006e041c7947 */ /* 0x000fd8000b800000 */
[----:B--2---:R-:W-:Y:S01]  /*19120*/  IADD3 R9, R27, R8, RZ ;  /* 0x000000081b097210 */ /* 0x004fe20007ffe0ff */
[----:B------:R-:W-:-:S03]  /*19130*/  ULDC UR4, c[0x0][0xc3c] ;  /* 0x00030f0000047ab9 */ /* 0x000fc60000000800 */
[----:B------:R-:W-:-:S13]  /*19140*/  ISETP.GE.OR P1, PT, R9, UR4, !P0 ;  /* 0x0000000409007c0c */ /* 0x000fda000c726670 */
[----:B------:R-:W0:Y:S08]  /*19150*/  @!P1 LDC.64 R2, c[0x0][0xc80] ;  /* 0x00032000ff029b82 */ /* 0x000e300000000a00 */
[----:B------:R-:W2:Y:S01]  /*19160*/  @!P1 LDC.64 R4, c[0x0][0xc78] ;  /* 0x00031e00ff049b82 */ /* 0x000ea20000000a00 */
[----:B0-----:R-:W-:-:S05]  /*19170*/  @!P1 IMAD.WIDE R2, R9, 0x4, R2 ;  /* 0x0000000409029825 */ /* 0x001fca00078e0202 */
[----:B---3--:R2:W3:Y:S02]  /*19180*/  @!P1 LDG.E R7, desc[UR40][R2.64] ;  /* 0x0000002802079981 */ /* 0x0084e4000c1e1900 */
        /* <DEDUP_REMOVED lines=31> */
.L_x_15942:
[----:B------:R-:W-:Y:S02]  /*19380*/  ULDC UR4, c[0x0][0xc38] ;  /* 0x00030e0000047ab9 */ /* 0x000fe40000000800 */
[----:B------:R-:W-:-:S04]  /*19390*/  IMAD.U32 R4, RZ, RZ, UR4 ;  /* 0x00000004ff047e24 */ /* 0x000fc8000f8e00ff */
[----:B--2---:R-:W-:-:S05]  /*193a0*/  IMAD R3, R14, R4, RZ ;  /* 0x000000040e037224 */ /* 0x004fca00078e02ff */
[----:B------:R-:W-:-:S04]  /*193b0*/  IADD3 R6, R6, R3, RZ ;  /* 0x0000000306067210 */ /* 0x000fc80007ffe0ff */
[----:B------:R-:W-:-:S13]  /*193c0*/  ISETP.GT.AND P6, PT, R6, R0, PT ;  /* 0x000000000600720c */ /* 0x000fda0003fc4270 */
[----:B------:R-:W-:Y:S05]  /*193d0*/  @P6 BRA `(.L_x_15716) ;  /* 0x0000000000a46947 */ /* 0x000fea0003800000 */
.L_x_15719:
        /* <DEDUP_REMOVED lines=35> */
.L_x_15950:
[----:B------:R-:W-:Y:S02]  /*19610*/  ULDC UR4, c[0x0][0xc38] ;  /* 0x00030e0000047ab9 */ /* 0x000fe40000000800 */
[----:B------:R-:W-:-:S04]  /*19620*/  IMAD.U32 R4, RZ, RZ, UR4 ;  /* 0x00000004ff047e24 */ /* 0x000fc8000f8e00ff */
[----:B--2---:R-:W-:-:S04]  /*19630*/  IMAD R3, R14, R4, RZ ;  /* 0x000000040e037224 */ /* 0x004fc800078e02ff */
[----:B------:R-:W-:-:S05]  /*19640*/  IMAD.IADD R6, R3, 0x1, R6 ;  /* 0x0000000103067824 */ /* 0x000fca00078e0206 */
[----:B------:R-:W-:-:S13]  /*19650*/  ISETP.GT.AND P6, PT, R6, R0, PT ;  /* 0x000000000600720c */ /* 0x000fda0003fc4270 */
[----:B------:R-:W-:Y:S05]  /*19660*/  @!P6 BRA `(.L_x_15719) ;  /* 0xfffffffc005ce947 */ /* 0x000fea000383ffff */
.L_x_15716:
[----:B------:R-:W-:Y:S01]  /*19670*/  IADD3 R6, -R3, R6, RZ ;  /* 0x0000000603067210 */ /* 0x000fe20007ffe1ff */
[----:B------:R-:W-:-:S04]  /*19680*/  UMOV UR4, 0xffffffff ;  /* 0xffffffff00047882 */ /* 0x000fc80000000000 */
        /* <DEDUP_REMOVED lines=8> */
.L_x_15955:
[----:B------:R-:W-:-:S13]  /*19710*/  ISETP.NE.AND P0, PT, R3, RZ, PT ;  /* 0x000000ff0300720c */ /* 0x000fda0003f05270 */
[----:B------:R-:W-:Y:S05]  /*19720*/  @!P0 BRA `(.L_x_15721) ;  /* 0x0000000000108947 */ /* 0x000fea0003800000 */
[----:B------:R-:W-:Y:S01]  /*19730*/  UMOV UR4, 0xffffffff ;  /* 0xffffffff00047882 */ /* 0x000fe20000000000 */
[----:B------:R-:W-:Y:S02]  /*19740*/  VIADD R12, R7, 0xffffffff ;  /* 0xffffffff070c7836 */ /* 0x000fe40000000000 */
[----:B------:R-:W-:Y:S05]  /*19750*/  BRA.DIV UR4, `(.L_x_15722) ;  /* 0x0000006e04dc7947 */ /* 0x000fea000b800000 */
[----:B------:R0:W0:Y:S02]  /*19760*/  SHFL.IDX PT, R24, R2, R12, 0x1f ;  /* 0x00001f0c02187589 */ /* 0x00002400000e0000 */
.L_x_15721:
[----:B----4-:R-:W-:Y:S01]  /*19770*/  ISETP.NE.AND P0, PT, R5, 0x1, PT ;  /* 0x000000010500780c */ /* 0x010fe20003f05270 */
[----:B0-----:R-:W-:-:S04]  /*19780*/  IMAD R24, R24, R4, R6 ;  /* 0x0000000418187224 */ /* 0x001fc800078e0206 */
[----:B------:R-:W-:-:S08]  /*19790*/  IMAD.IADD R0, R0, 0x1, -R24 ;  /* 0x0000000100007824 */ /* 0x000fd000078e0a18 */
[----:B------:R-:W-:Y:S05]  /*197a0*/  @!P0 BRA `(.L_x_15723) ;  /* 0x0000000000dc8947 */ /* 0x000fea0003800000 */
[-C--:B---3--:R-:W-:Y:S02]  /*197b0*/  IABS R6, R25.reuse ;  /* 0x0000001900067213 */ /* 0x088fe40000000000 */
[----:B------:R-:W-:Y:S02]  /*197c0*/  MOV R2, RZ ;  /* 0x000000ff00027202 */ /* 0x000fe40000000f00 */
[----:B------:R-:W0:Y:S01]  /*197d0*/  I2F.RP R4, R6 ;  /* 0x0000000600047306 */ /* 0x000e220000209400 */
[----:B------:R-:W-:-:S05]  /*197e0*/  IABS R8, R25 ;  /* 0x0000001900087213 */ /* 0x000fca0000000000 */
[----:B------:R-:W-:Y:S02]  /*197f0*/  IMAD.MOV R8, RZ, RZ, -R8 ;  /* 0x000000ffff087224 */ /* 0x000fe400078e0a08 */
        /* <DEDUP_REMOVED lines=11> */
[----:B------:R-:W-:Y:S01]  /*198b0*/  @!P1 IMAD.IADD R3, R3, 0x1, -R6 ;  /* 0x0000000103039824 */ /* 0x000fe200078e0a06 */
[----:B------:R-:W-:Y:S02]  /*198c0*/  @!P1 IADD3 R4, R4, 0x1, RZ ;  /* 0x0000000104049810 */ /* 0x000fe40007ffe0ff */
        /* <DEDUP_REMOVED lines=37> */
.L_x_15723:
[----:B------:R-:W0:Y:S02]  /*19b20*/  LDC.64 R2, c[0x0][0xc90] ;  /* 0x00032400ff027b82 */ /* 0x000e240000000a00 */
[----:B0-----:R-:W-:-:S05]  /*19b30*/  IMAD.WIDE R2, R27, 0x4, R2 ;  /* 0x000000041b027825 */ /* 0x001fca00078e0202 */
[----:B------:R0:W3:Y:S02]  /*19b40*/  LDG.E R6, desc[UR40][R2.64] ;  /* 0x0000002802067981 */ /* 0x0000e4000c1e1900 */
[----:B0-----:R-:W-:Y:S02]  /*19b50*/  IMAD.MOV.U32 R2, RZ, RZ, RZ ;  /* 0x000000ffff027224 */ /* 0x001fe400078e00ff */
[----:B---3--:R-:W-:-:S05]  /*19b60*/  IMAD R5, R25, R6, RZ ;  /* 0x0000000619057224 */ /* 0x008fca00078e02ff */
[----:B--2---:R-:W-:-:S04]  /*19b70*/  IABS R7, R5 ;  /* 0x0000000500077213 */ /* 0x004fc80000000000 */
[----:B------:R-:W0:Y:S08]  /*19b80*/  I2F.RP R8, R7 ;  /* 0x0000000700087306 */ /* 0x000e300000209400 */
[----:B0-----:R-:W1:Y:S02]  /*19b90*/  MUFU.RCP R8, R8 ;  /* 0x0000000800087308 */ /* 0x001e640000001000 */
[----:B-1----:R-:W-:-:S06]  /*19ba0*/  IADD3 R10, R8, 0xffffffe, RZ ;  /* 0x0ffffffe080a7810 */ /* 0x002fcc0007ffe0ff */
        /* <DEDUP_REMOVED lines=17> */
[----:B------:R-:W-:-:S05]  /*19cc0*/  @P0 IADD3 R9, R9, 0x1, RZ ;  /* 0x0000000109090810 */ /* 0x000fca0007ffe0ff */
        /* <DEDUP_REMOVED lines=31> */
[----:B------:R-:W-:Y:S01]  /*19ec0*/  @!P1 LOP3.LUT R2, RZ, R4, RZ, 0x33, !PT ;  /* 0x00000004ff029212 */ /* 0x000fe200078e33ff */
[----:B------:R-:W-:-:S04]  /*19ed0*/  IMAD.MOV R4, RZ, RZ, -R4 ;  /* 0x000000ffff047224 */ /* 0x000fc800078e0a04 */
[----:B------:R-:W-:-:S07]  /*19ee0*/  IMAD R26, R2, R4, R5 ;  /* 0x00000004021a7224 */ /* 0x000fce00078e0205 */
.L_x_15724:
[----:B------:R-:W-:-:S05]  /*19ef0*/  LOP3.LUT R2, RZ, R2, RZ, 0x33, !PT ;  /* 0x00000002ff027212 */ /* 0x000fca00078e33ff */
[----:B------:R-:W-:Y:S01]  /*19f00*/  IMAD.IADD R25, R25, 0x1, R2 ;  /* 0x0000000119197824 */ /* 0x000fe200078e0202 */
[----:B------:R-:W-:Y:S06]  /*19f10*/  BRA `(.L_x_15725) ;  /* 0x00000000001c7947 */ /* 0x000fec0003800000 */
.L_x_15717:
[----:B------:R-:W-:Y:S01]  /*19f20*/  UMOV UR4, URZ ;  /* 0x0000003f00047c82 */ /* 0x000fe20008000000 */
[----:B------:R-:W-:Y:S01]  /*19f30*/  UMOV UR5, URZ ;  /* 0x0000003f00057c82 */ /* 0x000fe20008000000 */
[----:B------:R-:W-:Y:S01]  /*19f40*/  ULDC UR6, c[0x0][0xc3c] ;  /* 0x00030f0000067ab9 */ /* 0x000fe20000000800 */
[----:B------:R-:W-:Y:S01]  /*19f50*/  IMAD.MOV.U32 R24, RZ, RZ, R0 ;  /* 0x000000ffff187224 */ /* 0x000fe200078e0000 */
[----:B------:R-:W-:Y:S01]  /*19f60*/  MOV R27, UR6 ;  /* 0x00000006001b7c02 */ /* 0x000fe20008000f00 */
[----:B------:R-:W-:Y:S02]  /*19f70*/  IMAD.U32 R25, RZ, RZ, UR4 ;  /* 0x00000004ff197e24 */ /* 0x000fe4000f8e00ff */
[----:B------:R-:W-:-:S07]  /*19f80*/  IMAD.U32 R26, RZ, RZ, UR5 ;  /* 0x00000005ff1a7e24 */ /* 0x000fce000f8e00ff */
.L_x_15725:
        /* <DEDUP_REMOVED lines=10> */
.L_x_15714:
[----:B------:R-:W-:Y:S02]  /*1a030*/  ULDC UR4, c[0x0][0xc3c] ;  /* 0x00030f0000047ab9 */ /* 0x000fe40000000800 */
[----:B----4-:R-:W-:-:S13]  /*1a040*/  ISETP.GE.AND P0, PT, R27, UR4, PT ;  /* 0x000000041b007c0c */ /* 0x010fda000bf06270 */
[----:B------:R-:W-:Y:S05]  /*1a050*/  @!P0 BRA `(.L_x_15726) ;  /* 0xffffff9c00048947 */ /* 0x000fea000383ffff */
[----:B------:R-:W-:Y:S05]  /*1a060*/  BSYNC B8 ;  /* 0x0000000000087941 */ /* 0x000fea0003800000 */
.L_x_15629:
        /* <DEDUP_REMOVED lines=12> */
.L_x_15958:
[----:B------:R-:W-:Y:S05]  /*1a130*/  BSYNC B0 ;  /* 0x0000000000007941 */ /* 0x000fea0003800000 */
.L_x_15727:
[----:B------:R-:W-:-:S03]  /*1a140*/  UMOV UR4, 0xffffffff ;  /* 0xffffffff00047882 */ /* 0x000fc60000000000 */
[----:B------:R-:W-:Y:S05]  /*1a150*/  BRA.DIV UR4, `(.L_x_15729) ;  /* 0x0000006604987947 */ /* 0x000fea000b800000 */
[----:B0-----:R-:W0:Y:S02]  /*1a160*/  S2R R0, SR_TID.X ;  /* 0x0000000000007919 */ /* 0x001e240000002100 */
[----:B0-----:R-:W-:-:S04]  /*1a170*/  SHF.R.U32.HI R0, RZ, 0x5, R0 ;  /* 0x00000005ff007819 */ /* 0x001fc80000011600 */
[----:B------:R-:W-:-:S05]  /*1a180*/  LOP3.LUT R0, R0, 0x3, RZ, 0xc0, !PT ;  /* 0x0000000300007812 */ /* 0x000fca00078ec0ff */
[----:B------:R0:W4:Y:S02]  /*1a190*/  SHFL.IDX PT, R14, R0, RZ, 0x1f ;  /* 0x00001fff000e7589 */ /* 0x00012400000e0000 */
.L_x_15961:
[----:B----4-:R-:W-:-:S13]  /*1a1a0*/  ISETP.NE.AND P0, PT, R14, RZ, PT ;  /* 0x000000ff0e00720c */ /* 0x010fda0003f05270 */
[----:B------:R-:W-:Y:S05]  /*1a1b0*/  @P0 BRA `(.L_x_15464) ;  /* 0x0000000000880947 */ /* 0x000fea0003800000 */
[----:B------:R-:W-:-:S03]  /*1a1c0*/  UMOV UR4, 0xffffffff ;  /* 0xffffffff00047882 */ /* 0x000fc60000000000 */
[----:B------:R-:W-:Y:S05]  /*1a1d0*/  BRA.DIV UR4, `(.L_x_15730) ;  /* 0x0000006604ac7947 */ /* 0x000fea000b800000 */
[----:B------:R-:W-:-:S13]  /*1a1e0*/  ELECT P6, URZ, PT ;  /* 0x00000000003f782f */ /* 0x000fda00038c0000 */
.L_x_15964:
[----:B------:R-:W-:Y:S05]  /*1a1f0*/  @!P6 BRA `(.L_x_15464) ;  /* 0x000000000078e947 */ /* 0x000fea0003800000 */
[----:B0-----:R-:W4:Y:S02]  /*1a200*/  LDL.LU R0, [R1+0x30] ;  /* 0x0000300001007983 */ /* 0x001f240000300800 */
[----:B----4-:R-:W-:-:S04]  /*1a210*/  LOP3.LUT R0, R0, 0x2, RZ, 0xfc, !PT ;  /* 0x0000000200007812 */ /* 0x010fc800078efcff */
[----:B------:R-:W-:-:S13]  /*1a220*/  ISETP.NE.AND P0, PT, R0, 0x3, PT ;  /* 0x000000030000780c */ /* 0x000fda0003f05270 */
[----:B------:R-:W-:Y:S05]  /*1a230*/  @!P0 BRA `(.L_x_15731) ;  /* 0x0000000000048947 */ /* 0x000fea0003800000 */
[----:B------:R-:W-:Y:S01]  /*1a240*/  BPT.TRAP 0x1 ;  /* 0x000000040000795c */ /* 0x000fe20000300000 */
.L_x_15731:
[----:B------:R-:W-:Y:S01]  /*1a250*/  IMAD R3, R23, 0x8, R5 ;  /* 0x0000000817037824 */ /* 0x000fe200078e0205 */
[----:B------:R-:W-:Y:S01]  /*1a260*/  SHF.L.U32 R2, R29, 0x1f, RZ ;  /* 0x0000001f1d027819 */ /* 0x000fe200000006ff */
[----:B------:R-:W-:-:S03]  /*1a270*/  VIADD R23, R23, 0x1 ;  /* 0x0000000117177836 */ /* 0x000fc60000000000 */
[----:B------:R-:W0:Y:S02]  /*1a280*/  SYNCS.PHASECHK.TRANS64.TRYWAIT P1, [R3+URZ+0x16840], R2 ;  /* 0x01684002030075a7 */ /* 0x000e24000802017f */
[----:B------:R-:W-:-:S04]  /*1a290*/  ISETP.NE.AND P2, PT, R23, 0x2, PT ;  /* 0x000000021700780c */ /* 0x000fc80003f45270 */
[----:B------:R-:W-:Y:S01]  /*1a2a0*/  SEL R0, RZ, 0x1, P2 ;  /* 0x00000001ff007807 */ /* 0x000fe20001000000 */
[----:B0-----:R-:W-:Y:S08]  /*1a2b0*/  @!P1 BRA `(.L_x_15732) ;  /* 0x0000006400949947 */ /* 0x001ff00003800000 */
.L_x_15965:
[----:B------:R-:W-:Y:S02]  /*1a2c0*/  SEL R23, R23, RZ, P2 ;  /* 0x000000ff17177207 */ /* 0x000fe40001000000 */
[----:B------:R-:W-:Y:S01]  /*1a2d0*/  LOP3.LUT R0, R29, R0, RZ, 0x3c, !PT ;  /* 0x000000001d007212 */ /* 0x000fe200078e3cff */
[----:B------:R-:W-:Y:S06]  /*1a2e0*/  @!P0 BRA `(.L_x_15733) ;  /* 0x0000000000048947 */ /* 0x000fec0003800000 */
[----:B------:R-:W-:Y:S01]  /*1a2f0*/  BPT.TRAP 0x1 ;  /* 0x000000040000795c */ /* 0x000fe20000300000 */
.L_x_15733:
[----:B------:R-:W-:Y:S01]  /*1a300*/  IMAD R23, R23, 0x8, R5 ;  /* 0x0000000817177824 */ /* 0x000fe200078e0205 */
[----:B------:R-:W-:-:S04]  /*1a310*/  SHF.L.U32 R0, R0, 0x1f, RZ ;  /* 0x0000001f00007819 */ /* 0x000fc800000006ff */
[----:B------:R-:W4:Y:S02]  /*1a320*/  SYNCS.PHASECHK.TRANS64.TRYWAIT P1, [R23+URZ+0x16840], R0 ;  /* 0x01684000170075a7 */ /* 0x000f24000802017f */
[----:B----4-:R-:W-:Y:S05]  /*1a330*/  @!P1 BRA `(.L_x_15734) ;  /* 0x0000006400889947 */ /* 0x010fea0003800000 */
.L_x_15966:
[----:B------:R-:W-:Y:S05]  /*1a340*/  @!P0 BRA `(.L_x_15735) ;  /* 0x0000000000048947 */ /* 0x000fea0003800000 */
[----:B------:R-:W-:Y:S01]  /*1a350*/  BPT.TRAP 0x1 ;  /* 0x000000040000795c */ /* 0x000fe20000300000 */
.L_x_15735:
[----:B------:R-:W5:Y:S02]  /*1a360*/  SYNCS.PHASECHK.TRANS64.TRYWAIT P1, [R3+URZ+0x16860], R2 ;  /* 0x01686002030075a7 */ /* 0x000f64000802017f */
[----:B-----5:R-:W-:Y:S05]  /*1a370*/  @!P1 BRA `(.L_x_15736) ;  /* 0x00000064008c9947 */ /* 0x020fea0003800000 */
.L_x_15967:
[----:B------:R-:W-:Y:S05]  /*1a380*/  @!P0 BRA `(.L_x_15737) ;  /* 0x0000000000048947 */ /* 0x000fea0003800000 */
[----:B------:R-:W-:Y:S01]  /*1a390*/  BPT.TRAP 0x1 ;  /* 0x000000040000795c */ /* 0x000fe20000300000 */
.L_x_15737:
[----:B------:R0:W0:Y:S02]  /*1a3a0*/  SYNCS.PHASECHK.TRANS64.TRYWAIT P0, [R23+URZ+0x16860], R0 ;  /* 0x01686000170075a7 */ /* 0x000024000800017f */
[----:B0-----:R-:W-:Y:S05]  /*1a3b0*/  @!P0 NANOSLEEP.SYNCS 0x989680 ;  /* 0x009896800000895d */ /* 0x001fea0003900000 */
[----:B------:R-:W0:Y:S02]  /*1a3c0*/  @!P0 SYNCS.PHASECHK.TRANS64 P0, [R23+URZ+0x16860], R0 ;  /* 0x01686000170085a7 */ /* 0x000e24000800007f */
[----:B0-----:R-:W-:Y:S05]  /*1a3d0*/  @!P0 BRA `(.L_x_15737) ;  /* 0xfffffffc00f08947 */ /* 0x001fea000383ffff */
.L_x_15464:
[----:B------:R-:W-:Y:S05]  /*1a3e0*/  BSYNC B9 ;  /* 0x0000000000097941 */ /* 0x000fea0003800000 */
.L_x_15461:
[----:B------:R-:W-:Y:S05]  /*1a3f0*/  EXIT ;  /* 0x000000000000794d */ /* 0x000fea0003800000 */
.L_x_15484:
[----:B0-----:R0:W1:Y:S02]  /*1a400*/  SYNCS.PHASECHK.TRANS64.TRYWAIT P6, [R68+URZ+0x16890], R77 ;  /* 0x0168904d440075a7 */ /* 0x00106400080c017f */
[----:B-1----:R-:W-:Y:S05]  /*1a410*/  @!P6 NANOSLEEP.SYNCS 0x989680 ;  /* 0x009896800000e95d */ /* 0x002fea0003900000 */
[----:B------:R-:W1:Y:S02]  /*1a420*/  @!P6 SYNCS.PHASECHK.TRANS64 P6, [R68+URZ+0x16890], R77 ;  /* 0x0168904d4400e5a7 */ /* 0x000e6400080c007f */
[----:B-1----:R-:W-:Y:S05]  /*1a430*/  @!P6 BRA `(.L_x_15484) ;  /* 0xfffffffc00f0e947 */ /* 0x002fea000383ffff */
[----:B------:R-:W-:Y:S05]  /*1a440*/  BRA `(.L_x_15738) ;  /* 0xfffffe8800487947 */ /* 0x000fea000383ffff */
.L_x_15485:
        /* <DEDUP_REMOVED lines=8> */
.L_x_15740:
[----:B------:R-:W-:Y:S05]  /*1a4d0*/  BSYNC B1 ;  /* 0x0000000000017941 */ /* 0x000fea0003800000 */
.L_x_15739:
        /* <DEDUP_REMOVED lines=8> */
.L_x_15741:
[----:B------:R-:W-:Y:S05]  /*1a560*/  BRA `(.L_x_15742) ;  /* 0xfffffe8800147947 */ /* 0x000fea000383ffff */
.L_x_15494:
[----:B------:R-:W-:Y:S01]  /*1a570*/  BSSY B1, `(.L_x_15743) ;  /* 0x0000008000017945 */ /* 0x000fe20003800000 */
[----:B--2-4-:R-:W-:Y:S01]  /*1a580*/  IMAD.MOV.U32 R13, RZ, RZ, R85 ;  /* 0x000000ffff0d7224 */ /* 0x014fe200078e0055 */
[----:B------:R-:W-:Y:S01]  /*1a590*/  MOV R15, 0xffffffff ;  /* 0xffffffff000f7802 */ /* 0x000fe20000000f00 */
[----:B------:R-:W-:Y:S02]  /*1a5a0*/  IMAD.MOV.U32 R12, RZ, RZ, 0x1 ;  /* 0x00000001ff0c7424 */ /* 0x000fe400078e00ff */
[----:B------:R-:W-:-:S07]  /*1a5b0*/  IMAD.MOV.U32 R11, RZ, RZ, 0x1c1f ;  /* 0x00001c1fff0b7424 */ /* 0x000fce00078e00ff */
[----:B01-3--:R-:W-:Y:S05]  /*1a5c0*/  WARPSYNC.COLLECTIVE R15, `(.L_x_15744) ;  /* 0x000000000f087348 */ /* 0x00bfea0003c00000 */
[----:B---3--:R2:W3:Y:S02]  /*1a5d0*/  SHFL.IDX P6, R14, R13, R12, R11 ;  /* 0x0000000c0d0e7389 */ /* 0x0084e400000c000b */
[----:B0123--:R-:W-:Y:S01]  /*1a5e0*/  ENDCOLLECTIVE ;  /* 0x000000000000791b */ /* 0x00ffe20003800000 */
.L_x_15744:
[----:B------:R-:W-:Y:S05]  /*1a5f0*/  BSYNC B1 ;  /* 0x0000000000017941 */ /* 0x000fea0003800000 */
.L_x_15743:
        /* <DEDUP_REMOVED lines=8> */
.L_x_15745:
[----:B------:R-:W-:Y:S05]  /*1a680*/  BRA `(.L_x_15746) ;  /* 0xfffffe8c00847947 */ /* 0x000fea000383ffff */
.L_x_15506:
[----:B0-----:R0:W1:Y:S02]  /*1a690*/  SYNCS.PHASECHK.TRANS64.TRYWAIT P4, [R68+URZ+0x16890], R77 ;  /* 0x0168904d440075a7 */ /* 0x001064000808017f */
[----:B-1----:R-:W-:Y:S05]  /*1a6a0*/  @!P4 NANOSLEEP.SYNCS 0x989680 ;  /* 0x009896800000c95d */ /* 0x002fea0003900000 */
[----:B------:R-:W1:Y:S02]  /*1a6b0*/  @!P4 SYNCS.PHASECHK.TRANS64 P4, [R68+URZ+0x16890], R77 ;  /* 0x0168904d4400c5a7 */ /* 0x000e64000808007f */
[----:B-1----:R-:W-:Y:S05]  /*1a6c0*/  @!P4 BRA `(.L_x_15506) ;  /* 0xfffffffc00f0c947 */ /* 0x002fea000383ffff */
[----:B------:R-:W-:Y:S05]  /*1a6d0*/  BRA `(.L_x_15747) ;  /* 0xfffffe98007c7947 */ /* 0x000fea000383ffff */
.L_x_15507:
        /* <DEDUP_REMOVED lines=8> */
.L_x_15749:
[----:B------:R-:W-:Y:S05]  /*1a760*/  BSYNC B1 ;  /* 0x0000000000017941 */ /* 0x000fea0003800000 */
.L_x_15748:
        /* <DEDUP_REMOVED lines=8> */
.L_x_15750:
[----:B------:R-:W-:Y:S01]  /*1a7f0*/  IMAD.MOV.U32 R80, RZ, RZ, R14 ;  /* 0x000000ffff507224 */ /* 0x000fe200078e000e */
[----:B------:R-:W-:Y:S06]  /*1a800*/  BRA `(.L_x_15751) ;  /* 0xfffffe9800487947 */ /* 0x000fec000383ffff */
.L_x_15512:
        /* <DEDUP_REMOVED lines=8> */
.L_x_15753:
[----:B------:R-:W-:Y:S05]  /*1a890*/  BSYNC B1 ;  /* 0x0000000000017941 */ /* 0x000fea0003800000 */
.L_x_15752:
        /* <DEDUP_REMOVED lines=8> */
.L_x_15754:
[----:B------:R-:W-:Y:S01]  /*1a920*/  IMAD.MOV.U32 R84, RZ, RZ, R14 ;  /* 0x000000ffff547224 */ /* 0x000fe200078e000e */
[----:B------:R-:W-:Y:S06]  /*1a930*/  BRA `(.L_x_15755) ;  /* 0xfffffe9c00d47947 */ /* 0x000fec000383ffff */
.L_x_15517:
[----:B0-----:R0:W1:Y:S02]  /*1a940*/  SYNCS.PHASECHK.TRANS64.TRYWAIT P3, [R68+URZ+0x16890], R77 ;  /* 0x0168904d440075a7 */ /* 0x001064000806017f */
[----:B-1----:R-:W-:Y:S05]  /*1a950*/  @!P3 NANOSLEEP.SYNCS 0x989680 ;  /* 0x009896800000b95d */ /* 0x002fea0003900000 */
[----:B------:R-:W1:Y:S02]  /*1a960*/  @!P3 SYNCS.PHASECHK.TRANS64 P3, [R68+URZ+0x16890], R77 ;  /* 0x0168904d4400b5a7 */ /* 0x000e64000806007f */
[----:B-1----:R-:W-:Y:S05]  /*1a970*/  @!P3 BRA `(.L_x_15517) ;  /* 0xfffffffc00f0b947 */ /* 0x002fea000383ffff */
[----:B------:R-:W-:Y:S05]  /*1a980*/  BRA `(.L_x_15756) ;  /* 0xfffffea400e07947 */ /* 0x000fea000383ffff */
.L_x_15518:
        /* <DEDUP_REMOVED lines=8> */
.L_x_15758:
[----:B------:R-:W-:Y:S05]  /*1aa10*/  BSYNC B1 ;  /* 0x0000000000017941 */ /* 0x000fea0003800000 */
.L_x_15757:
        /* <DEDUP_REMOVED lines=8> */
.L_x_15759:
[----:B------:R-:W-:Y:S01]  /*1aaa0*/  IMAD.MOV.U32 R7, RZ, RZ, R14 ;  /* 0x000000ffff077224 */ /* 0x000fe200078e000e */
[----:B------:R-:W-:Y:S06]  /*1aab0*/  BRA `(.L_x_15760) ;  /* 0xfffffea400fc7947 */ /* 0x000fec000383ffff */
.L_x_15521:
        /* <DEDUP_REMOVED lines=8> */
.L_x_15762:
[----:B------:R-:W-:Y:S05]  /*1ab40*/  BSYNC B1 ;  /* 0x0000000000017941 */ /* 0x000fea0003800000 */
.L_x_15761:
        /* <DEDUP_REMOVED lines=8> */
.L_x_15763:
[----:B------:R-:W-:Y:S01]  /*1abd0*/  IMAD.MOV.U32 R7, RZ, RZ, R14 ;  /* 0x000000ffff077224 */ /* 0x000fe200078e000e */
[----:B------:R-:W-:Y:S06]  /*1abe0*/  BRA `(.L_x_15764) ;  /* 0xfffffea400f87947 */ /* 0x000fec000383ffff */
.L_x_15525:
[----:B0-----:R0:W2:Y:S02]  /*1abf0*/  SYNCS.PHASECHK.TRANS64.TRYWAIT P4, [R68+URZ+0x168b0], R77 ;  /* 0x0168b04d440075a7 */ /* 0x0010a4000808017f */
[----:B--2---:R-:W-:Y:S05]  /*1ac00*/  @!P4 NANOSLEEP.SYNCS 0x989680 ;  /* 0x009896800000c95d */ /* 0x004fea0003900000 */
[----:B------:R-:W2:Y:S02]  /*1ac10*/  @!P4 SYNCS.PHASECHK.TRANS64 P4, [R68+URZ+0x168b0], R77 ;  /* 0x0168b04d4400c5a7 */ /* 0x000ea4000808007f */
[----:B--2---:R-:W-:Y:S05]  /*1ac20*/  @!P4 BRA `(.L_x_15525) ;  /* 0xfffffffc00f0c947 */ /* 0x004fea000383ffff */
[----:B------:R-:W-:Y:S05]  /*1ac30*/  BRA `(.L_x_15765) ;  /* 0xfffffea800707947 */ /* 0x000fea000383ffff */
.L_x_15535:
[----:B------:R-:W0:Y:S01]  /*1ac40*/  S2R R0, SR_TID.X ;  /* 0x0000000000007919 */ /* 0x000e220000002100 */
[----:B------:R-:W-:Y:S01]  /*1ac50*/  BSSY B0, `(.L_x_15766) ;  /* 0x000000c000007945 */ /* 0x000fe20003800000 */
[----:B------:R-:W-:Y:S01]  /*1ac60*/  MOV R12, RZ ;  /* 0x000000ff000c7202 */ /* 0x000fe20000000f00 */
        /* <DEDUP_REMOVED lines=10> */
.L_x_15767:
[----:B------:R-:W-:Y:S05]  /*1ad10*/  BSYNC B0 ;  /* 0x0000000000007941 */ /* 0x000fea0003800000 */
.L_x_15766:
[----:B------:R1:W-:Y:S01]  /*1ad20*/  STL [R1+0x20], R14 ;  /* 0x0000200e01007387 */ /* 0x0003e20000100800 */
[----:B------:R-:W-:Y:S05]  /*1ad30*/  BRA `(.L_x_15768) ;  /* 0xfffffeb000ac7947 */ /* 0x000fea000383ffff */
.L_x_15547:
[----:B------:R-:W-:Y:S01]  /*1ad40*/  BSSY B1, `(.L_x_15769) ;  /* 0x0000008000017945 */ /* 0x000fe20003800000 */
[----:B--2---:R-:W-:Y:S01]  /*1ad50*/  IMAD.MOV.U32 R13, RZ, RZ, R6 ;  /* 0x000000ffff0d7224 */ /* 0x004fe200078e0006 */
[----:B------:R-:W-:Y:S01]  /*1ad60*/  MOV R15, 0xffffffff ;  /* 0xffffffff000f7802 */ /* 0x000fe20000000f00 */
[----:B------:R-:W-:Y:S02]  /*1ad70*/  IMAD.MOV.U32 R12, RZ, RZ, RZ ;  /* 0x000000ffff0c7224 */ /* 0x000fe400078e00ff */
[----:B------:R-:W-:-:S07]  /*1ad80*/  IMAD.MOV.U32 R11, RZ, RZ, 0x1c1f ;  /* 0x00001c1fff0b7424 */ /* 0x000fce00078e00ff */
[----:B-1----:R-:W-:Y:S05]  /*1ad90*/  WARPSYNC.COLLECTIVE R15, `(.L_x_15770) ;  /* 0x000000000f087348 */ /* 0x002fea0003c00000 */
[----:B-1----:R0:W1:Y:S02]  /*1ada0*/  SHFL.IDX P6, R14, R13, R12, R11 ;  /* 0x0000000c0d0e7389 */ /* 0x00206400000c000b */
[----:B01----:R-:W-:Y:S01]  /*1adb0*/  ENDCOLLECTIVE ;  /* 0x000000000000791b */ /* 0x003fe20003800000 */
.L_x_15770:
[----:B------:R-:W-:Y:S05]  /*1adc0*/  BSYNC B1 ;  /* 0x0000000000017941 */ /* 0x000fea0003800000 */
.L_x_15769:
        /* <DEDUP_REMOVED lines=8> */
.L_x_15771:
[----:B------:R-:W-:Y:S01]  /*1ae50*/  IMAD.MOV.U32 R13, RZ, RZ, R8 ;  /* 0x000000ffff0d7224 */ /* 0x000fe200078e0008 */
[----:B------:R-:W-:-:S07]  /*1ae60*/  MOV R0, R14 ;  /* 0x0000000e00007202 */ /* 0x000fce0000000f00 */
[----:B------:R-:W-:Y:S05]  /*1ae70*/  WARPSYNC.COLLECTIVE R15, `(.L_x_15772) ;  /* 0x000000000f087348 */ /* 0x000fea0003c00000 */
[----:B------:R0:W1:Y:S02]  /*1ae80*/  SHFL.IDX P6, R14, R13, R12, R11 ;  /* 0x0000000c0d0e7389 */ /* 0x00006400000c000b */
[----:B01----:R-:W-:Y:S01]  /*1ae90*/  ENDCOLLECTIVE ;  /* 0x000000000000791b */ /* 0x003fe20003800000 */
.L_x_15772:
[----:B------:R-:W-:Y:S02]  /*1aea0*/  IMAD.MOV.U32 R13, RZ, RZ, R7 ;  /* 0x000000ffff0d7224 */ /* 0x000fe400078e0007 */
[----:B------:R-:W-:-:S07]  /*1aeb0*/  IMAD.MOV.U32 R5, RZ, RZ, R14 ;  /* 0x000000ffff057224 */ /* 0x000fce00078e000e */
[----:B------:R-:W-:Y:S05]  /*1aec0*/  WARPSYNC.COLLECTIVE R15, `(.L_x_15773) ;  /* 0x000000000f087348 */ /* 0x000fea0003c00000 */
[----:B------:R0:W1:Y:S02]  /*1aed0*/  SHFL.IDX P6, R14, R13, R12, R11 ;  /* 0x0000000c0d0e7389 */ /* 0x00006400000c000b */
[----:B01----:R-:W-:Y:S01]  /*1aee0*/  ENDCOLLECTIVE ;  /* 0x000000000000791b */ /* 0x003fe20003800000 */
.L_x_15773:
[----:B------:R-:W-:Y:S05]  /*1aef0*/  BRA `(.L_x_15774) ;  /* 0xfffffeb800387947 */ /* 0x000fea000383ffff */
.L_x_15550:
[----:B------:R-:W-:Y:S01]  /*1af00*/  BSSY B1, `(.L_x_15775) ;  /* 0x0000008000017945 */ /* 0x000fe20003800000 */
[----:B--2---:R-:W-:Y:S01]  /*1af10*/  IMAD.MOV.U32 R13, RZ, RZ, R6 ;  /* 0x000000ffff0d7224 */ /* 0x004fe200078e0006 */
[----:B------:R-:W-:Y:S01]  /*1af20*/  MOV R11, 0x1c1f ;  /* 0x00001c1f000b7802 */ /* 0x000fe20000000f00 */
[----:B------:R-:W-:Y:S02]  /*1af30*/  IMAD.MOV.U32 R12, RZ, RZ, 0x1 ;  /* 0x00000001ff0c7424 */ /* 0x000fe400078e00ff */
[----:B------:R-:W-:-:S07]  /*1af40*/  IMAD.MOV.U32 R15, RZ, RZ, -0x1 ;  /* 0xffffffffff0f7424 */ /* 0x000fce00078e00ff */
[----:B-1----:R-:W-:Y:S05]  /*1af50*/  WARPSYNC.COLLECTIVE R15, `(.L_x_15776) ;  /* 0x000000000f087348 */ /* 0x002fea0003c00000 */
[----:B------:R0:W2:Y:S02]  /*1af60*/  SHFL.IDX P6, R14, R13, R12, R11 ;  /* 0x0000000c0d0e7389 */ /* 0x0000a400000c000b */
[----:B012---:R-:W-:Y:S01]  /*1af70*/  ENDCOLLECTIVE ;  /* 0x000000000000791b */ /* 0x007fe20003800000 */
.L_x_15776:
[----:B------:R-:W-:Y:S05]  /*1af80*/  BSYNC B1 ;  /* 0x0000000000017941 */ /* 0x000fea0003800000 */
.L_x_15775:
        /* <DEDUP_REMOVED lines=8> */
.L_x_15777:
[----:B------:R-:W-:Y:S02]  /*1b010*/  IMAD.MOV.U32 R13, RZ, RZ, R8 ;  /* 0x000000ffff0d7224 */ /* 0x000fe400078e0008 */
[----:B------:R-:W-:-:S07]  /*1b020*/  IMAD.MOV.U32 R0, RZ, RZ, R14 ;  /* 0x000000ffff007224 */ /* 0x000fce00078e000e */
[----:B------:R-:W-:Y:S05]  /*1b030*/  WARPSYNC.COLLECTIVE R15, `(.L_x_15778) ;  /* 0x000000000f087348 */ /* 0x000fea0003c00000 */
[----:B------:R0:W1:Y:S02]  /*1b040*/  SHFL.IDX P6, R14, R13, R12, R11 ;  /* 0x0000000c0d0e7389 */ /* 0x00006400000c000b */
[----:B01----:R-:W-:Y:S01]  /*1b050*/  ENDCOLLECTIVE ;  /* 0x000000000000791b */ /* 0x003fe20003800000 */
.L_x_15778:
[----:B------:R-:W-:Y:S02]  /*1b060*/  IMAD.MOV.U32 R13, RZ, RZ, R7 ;  /* 0x000000ffff0d7224 */ /* 0x000fe400078e0007 */
[----:B------:R-:W-:-:S07]  /*1b070*/  IMAD.MOV.U32 R5, RZ, RZ, R14 ;  /* 0x000000ffff057224 */ /* 0x000fce00078e000e */
[----:B------:R-:W-:Y:S05]  /*1b080*/  WARPSYNC.COLLECTIVE R15, `(.L_x_15779) ;  /* 0x000000000f087348 */ /* 0x000fea0003c00000 */
[----:B------:R0:W1:Y:S02]  /*1b090*/  SHFL.IDX P6, R14, R13, R12, R11 ;  /* 0x0000000c0d0e7389 */ /* 0x00006400000c000b */
[----:B01----:R-:W-:Y:S01]  /*1b0a0*/  ENDCOLLECTIVE ;  /* 0x000000000000791b */ /* 0x003fe20003800000 */
.L_x_15779:
[----:B------:R-:W-:Y:S05]  /*1b0b0*/  BRA `(.L_x_15780) ;  /* 0xfffffeb8009c7947 */ /* 0x000fea000383ffff */
.L_x_15554:
[----:B0-----:R0:W1:Y:S02]  /*1b0c0*/  SYNCS.PHASECHK.TRANS64.TRYWAIT P0, [R2+URZ+0x16800], R39 ;  /* 0x01680027020075a7 */ /* 0x001064000800017f */
[----:B-1----:R-:W-:Y:S05]  /*1b0d0*/  @!P0 NANOSLEEP.SYNCS 0x989680 ;  /* 0x009896800000895d */ /* 0x002fea0003900000 */
[----:B------:R-:W1:Y:S02]  /*1b0e0*/  @!P0 SYNCS.PHASECHK.TRANS64 P0, [R2+URZ+0x16800], R39 ;  /* 0x01680027020085a7 */ /* 0x000e64000800007f */
[----:B-1----:R-:W-:Y:S05]  /*1b0f0*/  @!P0 BRA `(.L_x_15554) ;  /* 0xfffffffc00f08947 */ /* 0x002fea000383ffff */
[----:B------:R-:W-:Y:S05]  /*1b100*/  BRA `(.L_x_15781) ;  /* 0xfffffebc00a47947 */ /* 0x000fea000383ffff */
.L_x_15562:
[----:B------:R-:W0:Y:S01]  /*1b110*/  LDC R43, c[0x0][0x3f4] ;  /* 0x0000fd00ff2b7b82 */ /* 0x000e220000000800 */
[----:B------:R-:W-:Y:S01]  /*1b120*/  BSSY B1, `(.L_x_15782) ;  /* 0x0000008000017945 */ /* 0x000fe20003800000 */
[----:B--2---:R-:W-:Y:S01]  /*1b130*/  IMAD.MOV.U32 R13, RZ, RZ, R26 ;  /* 0x000000ffff0d7224 */ /* 0x004fe200078e001a */
[----:B------:R-:W-:Y:S01]  /*1b140*/  MOV R12, RZ ;  /* 0x000000ff000c7202 */ /* 0x000fe20000000f00 */
[----:B----4-:R-:W-:Y:S02]  /*1b150*/  IMAD.MOV.U32 R11, RZ, RZ, 0x1c1f ;  /* 0x00001c1fff0b7424 */ /* 0x010fe400078e00ff */
[----:B------:R-:W-:-:S07]  /*1b160*/  IMAD.MOV.U32 R15, RZ, RZ, -0x1 ;  /* 0xffffffffff0f7424 */ /* 0x000fce00078e00ff */
[----:B01----:R-:W-:Y:S05]  /*1b170*/  WARPSYNC.COLLECTIVE R15, `(.L_x_15783) ;  /* 0x000000000f087348 */ /* 0x003fea0003c00000 */
[----:B-1----:R1:W2:Y:S02]  /*1b180*/  SHFL.IDX P6, R14, R13, R12, R11 ;  /* 0x0000000c0d0e7389 */ /* 0x0022a400000c000b */
[----:B012---:R-:W-:Y:S01]  /*1b190*/  ENDCOLLECTIVE ;  /* 0x000000000000791b */ /* 0x007fe20003800000 */
.L_x_15783:
[----:B------:R-:W-:Y:S05]  /*1b1a0*/  BSYNC B1 ;  /* 0x0000000000017941 */ /* 0x000fea0003800000 */
.L_x_15782:
[----:B------:R0:W5:Y:S01]  /*1b1b0*/  LDL R10, [R1+0xc] ;  /* 0x00000c00010a7983 */ /* 0x0001620000100800 */
[----:B------:R-:W-:Y:S01]  /*1b1c0*/  IMAD.MOV.U32 R13, RZ, RZ, R25 ;  /* 0x000000ffff0d7224 */ /* 0x000fe200078e0019 */
[----:B------:R-:W-:Y:S01]  /*1b1d0*/  MOV R11, 0x1c1f ;  /* 0x00001c1f000b7802 */ /* 0x000fe20000000f00 */
[----:B------:R-:W-:Y:S01]  /*1b1e0*/  IMAD.MOV.U32 R12, RZ, RZ, RZ ;  /* 0x000000ffff0c7224 */ /* 0x000fe200078e00ff */
[----:B------:R-:W-:Y:S01]  /*1b1f0*/  ISETP.GE.AND P0, PT, R16, R43, PT ;  /* 0x0000002b1000720c */ /* 0x000fe20003f06270 */
[----:B------:R-:W-:Y:S02]  /*1b200*/  IMAD.MOV.U32 R15, RZ, RZ, -0x1 ;  /* 0xffffffffff0f7424 */ /* 0x000fe400078e00ff */
[----:B------:R-:W-:-:S10]  /*1b210*/  IMAD.MOV.U32 R0, RZ, RZ, R14 ;  /* 0x000000ffff007224 */ /* 0x000fd400078e000e */
[----:B0----5:R-:W-:Y:S05]  /*1b220*/  WARPSYNC.COLLECTIVE R15, `(.L_x_15784) ;  /* 0x000000000f087348 */ /* 0x021fea0003c00000 */
[----:B------:R1:W2:Y:S02]  /*1b230*/  SHFL.IDX P6, R14, R13, R12, R11 ;  /* 0x0000000c0d0e7389 */ /* 0x0002a400000c000b */
[----:B012--5:R-:W-:Y:S01]  /*1b240*/  ENDCOLLECTIVE ;  /* 0x000000000000791b */ /* 0x027fe20003800000 */
.L_x_15784:
[----:B------:R-:W-:Y:S02]  /*1b250*/  IMAD.MOV.U32 R13, RZ, RZ, R24 ;  /* 0x000000ffff0d7224 */ /* 0x000fe400078e0018 */
[----:B------:R-:W-:-:S07]  /*1b260*/  IMAD.MOV.U32 R3, RZ, RZ, R14 ;  /* 0x000000ffff037224 */ /* 0x000fce00078e000e */
[----:B------:R-:W-:Y:S05]  /*1b270*/  WARPSYNC.COLLECTIVE R15, `(.L_x_15785) ;  /* 0x000000000f087348 */ /* 0x000fea0003c00000 */
[----:B------:R0:W1:Y:S02]  /*1b280*/  SHFL.IDX P6, R14, R13, R12, R11 ;  /* 0x0000000c0d0e7389 */ /* 0x00006400000c000b */
[----:B01----:R-:W-:Y:S01]  /*1b290*/  ENDCOLLECTIVE ;  /* 0x000000000000791b */ /* 0x003fe20003800000 */
.L_x_15785:
[----:B------:R-:W-:Y:S02]  /*1b2a0*/  IMAD.MOV.U32 R13, RZ, RZ, R27 ;  /* 0x000000ffff0d7224 */ /* 0x000fe400078e001b */
[----:B------:R-:W-:-:S07]  /*1b2b0*/  IMAD.MOV.U32 R4, RZ, RZ, R14 ;  /* 0x000000ffff047224 */ /* 0x000fce00078e000e */
[----:B------:R-:W-:Y:S05]  /*1b2c0*/  WARPSYNC.COLLECTIVE R15, `(.L_x_15786) ;  /* 0x000000000f087348 */ /* 0x000fea0003c00000 */
[----:B------:R0:W1:Y:S02]  /*1b2d0*/  SHFL.IDX P6, R14, R13, R12, R11 ;  /* 0x0000000c0d0e7389 */ /* 0x00006400000c000b */
[----:B01----:R-:W-:Y:S01]  /*1b2e0*/  ENDCOLLECTIVE ;  /* 0x000000000000791b */ /* 0x003fe20003800000 */
.L_x_15786:
[----:B------:R-:W-:-:S05]  /*1b2f0*/  IMAD R32, R10, R32, RZ ;  /* 0x000000200a207224 */ /* 0x000fca00078e02ff */
[----:B------:R-:W-:-:S13]  /*1b300*/  ISETP.GE.OR P1, PT, R39, R32, P0 ;  /* 0x000000202700720c */ /* 0x000fda0000726670 */
[C---:B------:R-:W-:Y:S02]  /*1b310*/  @!P1 SHF.L.U32 R5, R16.reuse, 0x1, RZ ;  /* 0x0000000110059819 */ /* 0x040fe400000006ff */
[----:B------:R-:W-:Y:S02]  /*1b320*/  @!P1 SHF.L.U64.HI R21, R16, 0x1, R17 ;  /* 0x0000000110159819 */ /* 0x000fe40000010211 */
[----:B------:R-:W-:-:S05]  /*1b330*/  @!P1 IADD3 R6, P2, R3, R5, RZ ;  /* 0x0000000503069210 */ /* 0x000fca0007f5e0ff */
[----:B------:R-:W-:-:S05]  /*1b340*/  @!P1 IMAD.X R7, R0, 0x1, R21, P2 ;  /* 0x0000000100079824 */ /* 0x000fca00010e0615 */
        /* <DEDUP_REMOVED lines=12> */
[----:B--2---:R-:W-:Y:S01]  /*1b410*/  @!P1 IMAD.MOV.U32 R37, RZ, RZ, R11 ;  /* 0x000000ffff259224 */ /* 0x004fe200078e000b */
[----:B------:R-:W-:Y:S01]  /*1b420*/  MOV R11, 0x1c1f ;  /* 0x00001c1f000b7802 */ /* 0x000fe20000000f00 */
[----:B------:R-:W-:-:S02]  /*1b430*/  @!P1 IMAD.MOV.U32 R34, RZ, RZ, R8 ;  /* 0x000000ffff229224 */ /* 0x000fc400078e0008 */
[----:B------:R-:W-:-:S07]  /*1b440*/  @!P1 IMAD.MOV.U32 R35, RZ, RZ, R9 ;  /* 0x000000ffff239224 */ /* 0x000fce00078e0009 */
[----:B-----5:R-:W-:Y:S05]  /*1b450*/  WARPSYNC.COLLECTIVE R15, `(.L_x_15787) ;  /* 0x000000000f087348 */ /* 0x020fea0003c00000 */
[----:B------:R0:W1:Y:S02]  /*1b460*/  SHFL.IDX P6, R14, R13, R12, R11 ;  /* 0x0000000c0d0e7389 */ /* 0x00006400000c000b */
[----:B01---5:R-:W-:Y:S01]  /*1b470*/  ENDCOLLECTIVE ;  /* 0x000000000000791b */ /* 0x023fe20003800000 */
.L_x_15787:
[----:B------:R-:W-:Y:S01]  /*1b480*/  MOV R0, R34 ;  /* 0x0000002200007202 */ /* 0x000fe20000000f00 */
[----:B------:R-:W-:Y:S02]  /*1b490*/  IMAD.MOV.U32 R3, RZ, RZ, R35 ;  /* 0x000000ffff037224 */ /* 0x000fe400078e0023 */
[----:B------:R-:W-:Y:S01]  /*1b4a0*/  @!P1 IMAD.MOV.U32 R36, RZ, RZ, R10 ;  /* 0x000000ffff249224 */ /* 0x000fe200078e000a */
[----:B------:R-:W-:Y:S01]  /*1b4b0*/  PRMT R42, R0, 0x7610, R42 ;  /* 0x00007610002a7816 */ /* 0x000fe2000000002a */
[----:B------:R-:W-:Y:S01]  /*1b4c0*/  IMAD.MOV.U32 R9, RZ, RZ, R37 ;  /* 0x000000ffff097224 */ /* 0x000fe200078e0025 */
[----:B------:R-:W-:Y:S01]  /*1b4d0*/  PRMT R45, R45, 0x5410, R3 ;  /* 0x000054102d2d7816 */ /* 0x000fe20000000003 */
[----:B------:R-:W-:Y:S01]  /*1b4e0*/  IMAD.MOV.U32 R8, RZ, RZ, R36 ;  /* 0x000000ffff087224 */ /* 0x000fe200078e0024 */
[----:B------:R-:W-:Y:S01]  /*1b4f0*/  @!P1 MOV R20, R6 ;  /* 0x0000000600149202 */ /* 0x000fe20000000f00 */
[----:B------:R-:W-:Y:S02]  /*1b500*/  @!P1 IMAD.MOV.U32 R30, RZ, RZ, R4 ;  /* 0x000000ffff1e9224 */ /* 0x000fe400078e0004 */
[----:B------:R-:W-:Y:S01]  /*1b510*/  @!P1 IMAD.MOV.U32 R31, RZ, RZ, R5 ;  /* 0x000000ffff1f9224 */ /* 0x000fe200078e0005 */
[----:B------:R-:W-:Y:S01]  /*1b520*/  PRMT R33, R8, 0x5410, R9 ;  /* 0x0000541008217816 */ /* 0x000fe20000000009 */
[----:B------:R-:W-:-:S02]  /*1b530*/  IMAD.MOV.U32 R13, RZ, RZ, R25 ;  /* 0x000000ffff0d7224 */ /* 0x000fc400078e0019 */
[----:B------:R-:W-:Y:S02]  /*1b540*/  @!P1 IMAD.MOV.U32 R21, RZ, RZ, R7 ;  /* 0x000000ffff159224 */ /* 0x000fe400078e0007 */
[----:B------:R-:W-:Y:S02]  /*1b550*/  IMAD.MOV.U32 R4, RZ, RZ, R30 ;  /* 0x000000ffff047224 */ /* 0x000fe400078e001e */
[----:B------:R-:W-:Y:S02]  /*1b560*/  IMAD.MOV.U32 R5, RZ, RZ, R31 ;  /* 0x000000ffff057224 */ /* 0x000fe400078e001f */
[----:B------:R-:W-:Y:S02]  /*1b570*/  IMAD.MOV.U32 R6, RZ, RZ, R20 ;  /* 0x000000ffff067224 */ /* 0x000fe400078e0014 */
[----:B------:R-:W-:Y:S01]  /*1b580*/  IMAD.MOV.U32 R0, RZ, RZ, R14 ;  /* 0x000000ffff007224 */ /* 0x000fe200078e000e */
[----:B------:R-:W-:-:S07]  /*1b590*/  PRMT R45, R5, 0x7610, R45 ;  /* 0x00007610052d7816 */ /* 0x000fce000000002d */
[----:B------:R-:W-:Y:S05]  /*1b5a0*/  WARPSYNC.COLLECTIVE R15, `(.L_x_15788) ;  /* 0x000000000f087348 */ /* 0x000fea0003c00000 */
[----:B------:R0:W1:Y:S02]  /*1b5b0*/  SHFL.IDX P6, R14, R13, R12, R11 ;  /* 0x0000000c0d0e7389 */ /* 0x00006400000c000b */
[----:B01----:R-:W-:Y:S01]  /*1b5c0*/  ENDCOLLECTIVE ;  /* 0x000000000000791b */ /* 0x003fe20003800000 */
.L_x_15788:
[----:B------:R-:W-:Y:S01]  /*1b5d0*/  IMAD.MOV.U32 R7, RZ, RZ, R21 ;  /* 0x000000ffff077224 */ /* 0x000fe200078e0015 */
[----:B------:R-:W-:Y:S02]  /*1b5e0*/  PRMT R56, R4, 0x5410, R6 ;  /* 0x0000541004387816 */ /* 0x000fe40000000006 */
[----:B------:R-:W-:Y:S02]  /*1b5f0*/  CS2R R4, SRZ ;  /* 0x0000000000047805 */ /* 0x000fe4000001ff00 */
[----:B------:R-:W-:Y:S01]  /*1b600*/  PRMT R42, R42, 0x5410, R7 ;  /* 0x000054102a2a7816 */ /* 0x000fe20000000007 */
[----:B------:R-:W-:Y:S02]  /*1b610*/  IMAD.MOV.U32 R13, RZ, RZ, R24 ;  /* 0x000000ffff0d7224 */ /* 0x000fe400078e0018 */
[----:B------:R-:W-:-:S07]  /*1b620*/  IMAD.MOV.U32 R3, RZ, RZ, R14 ;  /* 0x000000ffff037224 */ /* 0x000fce00078e000e */
[----:B------:R-:W-:Y:S05]  /*1b630*/  WARPSYNC.COLLECTIVE R15, `(.L_x_15789) ;  /* 0x000000000f087348 */ /* 0x000fea0003c00000 */
[----:B------:R0:W1:Y:S02]  /*1b640*/  SHFL.IDX P6, R14, R13, R12, R11 ;  /* 0x0000000c0d0e7389 */ /* 0x00006400000c000b */
[----:B01----:R-:W-:Y:S01]  /*1b650*/  ENDCOLLECTIVE ;  /* 0x000000000000791b */ /* 0x003fe20003800000 */
.L_x_15789:
[----:B------:R-:W-:Y:S01]  /*1b660*/  IMAD.MOV.U32 R13, RZ, RZ, R27 ;  /* 0x000000ffff0d7224 */ /* 0x000fe200078e001b */
[----:B------:R-:W-:-:S07]  /*1b670*/  MOV R24, R14 ;  /* 0x0000000e00187202 */ /* 0x000fce0000000f00 */
[----:B------:R-:W-:Y:S05]  /*1b680*/  WARPSYNC.COLLECTIVE R15, `(.L_x_15790) ;  /* 0x000000000f087348 */ /* 0x000fea0003c00000 */
[----:B------:R0:W1:Y:S02]  /*1b690*/  SHFL.IDX P6, R14, R13, R12, R11 ;  /* 0x0000000c0d0e7389 */ /* 0x00006400000c000b */
[----:B01----:R-:W-:Y:S01]  /*1b6a0*/  ENDCOLLECTIVE ;  /* 0x000000000000791b */ /* 0x003fe20003800000 */
.L_x_15790:
[----:B------:R-:W-:Y:S05]  /*1b6b0*/  BRA `(.L_x_15791) ;  /* 0xfffffec800947947 */ /* 0x000fea000383ffff */
.L_x_15566:
[----:B0-----:R0:W1:Y:S02]  /*1b6c0*/  SYNCS.PHASECHK.TRANS64.TRYWAIT P1, [R2+URZ+0x16800], R13 ;  /* 0x0168000d020075a7 */ /* 0x001064000802017f */
[----:B-1----:R-:W-:Y:S05]  /*1b6d0*/  @!P1 NANOSLEEP.SYNCS 0x989680 ;  /* 0x009896800000995d */ /* 0x002fea0003900000 */
[----:B------:R-:W1:Y:S02]  /*1b6e0*/  @!P1 SYNCS.PHASECHK.TRANS64 P1, [R2+URZ+0x16800], R13 ;  /* 0x0168000d020095a7 */ /* 0x000e64000802007f */
[----:B-1----:R-:W-:Y:S05]  /*1b6f0*/  @!P1 BRA `(.L_x_15566) ;  /* 0xfffffffc00f09947 */ /* 0x002fea000383ffff */
[----:B------:R-:W-:Y:S05]  /*1b700*/  BRA `(.L_x_15792) ;  /* 0xfffffecc00347947 */ /* 0x000fea000383ffff */
.L_x_15572:
[----:B-1----:R1:W3:Y:S02]  /*1b710*/  SYNCS.PHASECHK.TRANS64.TRYWAIT P1, [R8+URZ+0x16830], R3 ;  /* 0x01683003080075a7 */ /* 0x0022e4000802017f */
[----:B---3--:R-:W-:Y:S05]  /*1b720*/  @!P1 NANOSLEEP.SYNCS 0x989680 ;  /* 0x009896800000995d */ /* 0x008fea0003900000 */
[----:B------:R-:W3:Y:S02]  /*1b730*/  @!P1 SYNCS.PHASECHK.TRANS64 P1, [R8+URZ+0x16830], R3 ;  /* 0x01683003080095a7 */ /* 0x000ee4000802007f */
[----:B---3--:R-:W-:Y:S05]  /*1b740*/  @!P1 BRA `(.L_x_15572) ;  /* 0xfffffffc00f09947 */ /* 0x008fea000383ffff */
[----:B------:R-:W-:Y:S05]  /*1b750*/  BRA `(.L_x_15571) ;  /* 0xfffffed800c47947 */ /* 0x000fea000383ffff */
.L_x_15579:
[----:B-1----:R1:W2:Y:S02]  /*1b760*/  SYNCS.PHASECHK.TRANS64.TRYWAIT P2, [R3+URZ+0x16830], R0 ;  /* 0x01683000030075a7 */ /* 0x0022a4000804017f */
[----:B--2---:R-:W-:Y:S05]  /*1b770*/  @!P2 NANOSLEEP.SYNCS 0x989680 ;  /* 0x009896800000a95d */ /* 0x004fea0003900000 */
[----:B------:R-:W2:Y:S02]  /*1b780*/  @!P2 SYNCS.PHASECHK.TRANS64 P2, [R3+URZ+0x16830], R0 ;  /* 0x016830000300a5a7 */ /* 0x000ea4000804007f */
[----:B--2---:R-:W-:Y:S05]  /*1b790*/  @!P2 BRA `(.L_x_15579) ;  /* 0xfffffffc00f0a947 */ /* 0x004fea000383ffff */
[----:B------:R-:W-:Y:S05]  /*1b7a0*/  BRA `(.L_x_15578) ;  /* 0xfffffefc00707947 */ /* 0x000fea000383ffff */
.L_x_15583:
[----:B-1----:R1:W2:Y:S02]  /*1b7b0*/  SYNCS.PHASECHK.TRANS64.TRYWAIT P1, [R3+URZ+0x16850], R0 ;  /* 0x01685000030075a7 */ /* 0x0022a4000802017f */
[----:B--2---:R-:W-:Y:S05]  /*1b7c0*/  @!P1 NANOSLEEP.SYNCS 0x989680 ;  /* 0x009896800000995d */ /* 0x004fea0003900000 */
[----:B------:R-:W2:Y:S02]  /*1b7d0*/  @!P1 SYNCS.PHASECHK.TRANS64 P1, [R3+URZ+0x16850], R0 ;  /* 0x01685000030095a7 */ /* 0x000ea4000802007f */
[----:B--2---:R-:W-:Y:S05]  /*1b7e0*/  @!P1 BRA `(.L_x_15583) ;  /* 0xfffffffc00f09947 */ /* 0x004fea000383ffff */
[----:B------:R-:W-:Y:S05]  /*1b7f0*/  BRA `(.L_x_15580) ;  /* 0xffffff00004c7947 */ /* 0x000fea000383ffff */
.L_x_15592:
[----:B-1----:R1:W2:Y:S02]  /*1b800*/  SYNCS.PHASECHK.TRANS64.TRYWAIT P1, [R0+URZ+0x16830], R3 ;  /* 0x01683003000075a7 */ /* 0x0022a4000802017f */
[----:B--2---:R-:W-:Y:S05]  /*1b810*/  @!P1 NANOSLEEP.SYNCS 0x989680 ;  /* 0x009896800000995d */ /* 0x004fea0003900000 */
[----:B------:R-:W2:Y:S02]  /*1b820*/  @!P1 SYNCS.PHASECHK.TRANS64 P1, [R0+URZ+0x16830], R3 ;  /* 0x01683003000095a7 */ /* 0x000ea4000802007f */
[----:B--2---:R-:W-:Y:S05]  /*1b830*/  @!P1 BRA `(.L_x_15592) ;  /* 0xfffffffc00f09947 */ /* 0x004fea000383ffff */
[----:B------:R-:W-:Y:S05]  /*1b840*/  BRA `(.L_x_15591) ;  /* 0xffffff2400c47947 */ /* 0x000fea000383ffff */
.L_x_15596:
[----:B-1----:R1:W2:Y:S02]  /*1b850*/  SYNCS.PHASECHK.TRANS64.TRYWAIT P1, [R3+URZ+0x16850], R0 ;  /* 0x01685000030075a7 */ /* 0x0022a4000802017f */
[----:B--2---:R-:W-:Y:S05]  /*1b860*/  @!P1 NANOSLEEP.SYNCS 0x989680 ;  /* 0x009896800000995d */ /* 0x004fea0003900000 */
[----:B------:R-:W2:Y:S02]  /*1b870*/  @!P1 SYNCS.PHASECHK.TRANS64 P1, [R3+URZ+0x16850], R0 ;  /* 0x01685000030095a7 */ /* 0x000ea4000802007f */
[----:B--2---:R-:W-:Y:S05]  /*1b880*/  @!P1 BRA `(.L_x_15596) ;  /* 0xfffffffc00f09947 */ /* 0x004fea000383ffff */
[----:B------:R-:W-:Y:S05]  /*1b890*/  BRA `(.L_x_15593) ;  /* 0xffffff2800947947 */ /* 0x000fea000383ffff */
.L_x_15603:
[----:B-1----:R1:W2:Y:S02]  /*1b8a0*/  SYNCS.PHASECHK.TRANS64.TRYWAIT P1, [R10+URZ+0x16850], R7 ;  /* 0x016850070a0075a7 */ /* 0x0022a4000802017f */
[----:B--2---:R-:W-:Y:S05]  /*1b8b0*/  @!P1 NANOSLEEP.SYNCS 0x989680 ;  /* 0x009896800000995d */ /* 0x004fea0003900000 */
[----:B------:R-:W2:Y:S02]  /*1b8c0*/  @!P1 SYNCS.PHASECHK.TRANS64 P1, [R10+URZ+0x16850], R7 ;  /* 0x016850070a0095a7 */ /* 0x000ea4000802007f */
[----:B--2---:R-:W-:Y:S05]  /*1b8d0*/  @!P1 BRA `(.L_x_15603) ;  /* 0xfffffffc00f09947 */ /* 0x004fea000383ffff */
[----:B------:R-:W-:Y:S05]  /*1b8e0*/  BRA `(.L_x_15602) ;  /* 0xffffff44005c7947 */ /* 0x000fea000383ffff */
.L_x_15609:
[----:B------:R-:W-:Y:S01]  /*1b8f0*/  MOV R13, R41 ;  /* 0x00000029000d7202 */ /* 0x000fe20000000f00 */
[----:B------:R-:W-:Y:S01]  /*1b900*/  IMAD.MOV.U32 R12, RZ, RZ, RZ ;  /* 0x000000ffff0c7224 */ /* 0x000fe200078e00ff */
[----:B------:R-:W-:Y:S01]  /*1b910*/  IADD3 R42, R49, R51, RZ ;  /* 0x00000033312a7210 */ /* 0x000fe20007ffe0ff */
[----:B------:R-:W-:Y:S02]  /*1b920*/  IMAD.MOV.U32 R11, RZ, RZ, 0x181f ;  /* 0x0000181fff0b7424 */ /* 0x000fe400078e00ff */
[----:B------:R-:W-:Y:S02]  /*1b930*/  IMAD.MOV.U32 R15, RZ, RZ, -0x1 ;  /* 0xffffffffff0f7424 */ /* 0x000fe400078e00ff */
[----:B------:R-:W-:-:S07]  /*1b940*/  VIADD R20, R42, 0x30 ;  /* 0x000000302a147836 */ /* 0x000fce0000000000 */
[----:B0----5:R-:W-:Y:S05]  /*1b950*/  WARPSYNC.COLLECTIVE R15, `(.L_x_15793) ;  /* 0x000000000f087348 */ /* 0x021fea0003c00000 */
[----:B------:R1:W2:Y:S02]  /*1b960*/  SHFL.IDX P6, R14, R13, R12, R11 ;  /* 0x0000000c0d0e7389 */ /* 0x0002a400000c000b */
[----:B012--5:R-:W-:Y:S01]  /*1b970*/  ENDCOLLECTIVE ;  /* 0x000000000000791b */ /* 0x027fe20003800000 */
.L_x_15793:
[----:B------:R-:W-:Y:S02]  /*1b980*/  IMAD.MOV.U32 R13, RZ, RZ, R40 ;  /* 0x000000ffff0d7224 */ /* 0x000fe400078e0028 */
[----:B------:R-:W-:-:S07]  /*1b990*/  IMAD.MOV.U32 R0, RZ, RZ, R14 ;  /* 0x000000ffff007224 */ /* 0x000fce00078e000e */
[----:B------:R-:W-:Y:S05]  /*1b9a0*/  WARPSYNC.COLLECTIVE R15, `(.L_x_15794) ;  /* 0x000000000f087348 */ /* 0x000fea0003c00000 */
[----:B------:R0:W1:Y:S02]  /*1b9b0*/  SHFL.IDX P6, R14, R13, R12, R11 ;  /* 0x0000000c0d0e7389 */ /* 0x00006400000c000b */
[----:B01----:R-:W-:Y:S01]  /*1b9c0*/  ENDCOLLECTIVE ;  /* 0x000000000000791b */ /* 0x003fe20003800000 */
.L_x_15794:
[----:B------:R-:W-:Y:S02]  /*1b9d0*/  ULDC UR4, c[0x0][0xac8] ;  /* 0x0002b20000047ab9 */ /* 0x000fe40000000800 */
[----:B------:R-:W-:-:S04]  /*1b9e0*/  ISETP.GE.AND P0, PT, R43, UR4, PT ;  /* 0x000000042b007c0c */ /* 0x000fc8000bf06270 */
[-C--:B------:R-:W-:Y:S02]  /*1b9f0*/  ISETP.GE.OR P3, PT, R42, R45.reuse, P0 ;  /* 0x0000002d2a00720c */ /* 0x080fe40000766670 */
[----:B------:R-:W-:Y:S02]  /*1ba00*/  ISETP.GE.OR P4, PT, R20, R45, P0 ;  /* 0x0000002d1400720c */ /* 0x000fe40000786670 */
[----:B------:R-:W-:Y:S01]  /*1ba10*/  IADD3 R20, R42, 0x60, RZ ;  /* 0x000000602a147810 */ /* 0x000fe20007ffe0ff */
[----:B------:R-:W-:-:S03]  /*1ba20*/  IMAD.MOV.U32 R13, RZ, RZ, R41 ;  /* 0x000000ffff0d7224 */ /* 0x000fc600078e0029 */
[----:B------:R-:W-:Y:S01]  /*1ba30*/  ISETP.GE.OR P2, PT, R20, R45, P0 ;  /* 0x0000002d1400720c */ /* 0x000fe20000746670 */
[----:B------:R-:W-:Y:S01]  /*1ba40*/  IMAD.MOV.U32 R12, RZ, RZ, 0x1 ;  /* 0x00000001ff0c7424 */ /* 0x000fe200078e00ff */
[----:B------:R-:W-:-:S11]  /*1ba50*/  MOV R3, R14 ;  /* 0x0000000e00037202 */ /* 0x000fd60000000f00 */
[----:B------:R-:W-:Y:S05]  /*1ba60*/  WARPSYNC.COLLECTIVE R15, `(.L_x_15795) ;  /* 0x000000000f087348 */ /* 0x000fea0003c00000 */
[----:B------:R0:W1:Y:S02]  /*1ba70*/  SHFL.IDX P6, R14, R13, R12, R11 ;  /* 0x0000000c0d0e7389 */ /* 0x00006400000c000b */
[----:B01----:R-:W-:Y:S01]  /*1ba80*/  ENDCOLLECTIVE ;  /* 0x000000000000791b */ /* 0x003fe20003800000 */
.L_x_15795:
[----:B------:R-:W-:-:S04]  /*1ba90*/  @!P3 LEA R28, P5, R43, R3, 0x1 ;  /* 0x000000032b1cb211 */ /* 0x000fc800078a08ff */
[----:B------:R-:W-:Y:S01]  /*1baa0*/  @!P3 LEA.HI.X R3, R43, R0, R44, 0x1, P5 ;  /* 0x000000002b03b211 */ /* 0x000fe200028f0c2c */
[----:B------:R-:W-:Y:S02]  /*1bab0*/  IMAD.MOV.U32 R13, RZ, RZ, R40 ;  /* 0x000000ffff0d7224 */ /* 0x000fe400078e0028 */
[----:B------:R-:W-:-:S07]  /*1bac0*/  IMAD.MOV.U32 R8, RZ, RZ, R14 ;  /* 0x000000ffff087224 */ /* 0x000fce00078e000e */
[----:B------:R-:W-:Y:S05]  /*1bad0*/  WARPSYNC.COLLECTIVE R15, `(.L_x_15796) ;  /* 0x000000000f087348 */ /* 0x000fea0003c00000 */
[----:B------:R0:W1:Y:S02]  /*1bae0*/  SHFL.IDX P6, R14, R13, R12, R11 ;  /* 0x0000000c0d0e7389 */ /* 0x00006400000c000b */
[----:B01----:R-:W-:Y:S01]  /*1baf0*/  ENDCOLLECTIVE ;  /* 0x000000000000791b */ /* 0x003fe20003800000 */
.L_x_15796:
[----:B------:R-:W-:Y:S02]  /*1bb00*/  IMAD.MOV.U32 R13, RZ, RZ, R41 ;  /* 0x000000ffff0d7224 */ /* 0x000fe400078e0029 */
[----:B------:R-:W-:Y:S02]  /*1bb10*/  IMAD.MOV.U32 R12, RZ, RZ, 0x2 ;  /* 0x00000002ff0c7424 */ /* 0x000fe400078e00ff */
[----:B------:R-:W-:-:S07]  /*1bb20*/  IMAD.MOV.U32 R9, RZ, RZ, R14 ;  /* 0x000000ffff097224 */ /* 0x000fce00078e000e */
[----:B------:R-:W-:Y:S05]  /*1bb30*/  WARPSYNC.COLLECTIVE R15, `(.L_x_15797) ;  /* 0x000000000f087348 */ /* 0x000fea0003c00000 */
[----:B------:R0:W1:Y:S02]  /*1bb40*/  SHFL.IDX P6, R14, R13, R12, R11 ;  /* 0x0000000c0d0e7389 */ /* 0x00006400000c000b */
[----:B01----:R-:W-:Y:S01]  /*1bb50*/  ENDCOLLECTIVE ;  /* 0x000000000000791b */ /* 0x003fe20003800000 */
.L_x_15797:
        /* <DEDUP_REMOVED lines=11> */
.L_x_15798:
[----:B------:R-:W-:Y:S02]  /*1bc10*/  IMAD.MOV.U32 R13, RZ, RZ, R41 ;  /* 0x000000ffff0d7224 */ /* 0x000fe400078e0029 */
[----:B------:R-:W-:Y:S01]  /*1bc20*/  IMAD.MOV.U32 R12, RZ, RZ, 0x3 ;  /* 0x00000003ff0c7424 */ /* 0x000fe200078e00ff */
[----:B------:R-:W-:-:S13]  /*1bc30*/  @!P2 LEA R46, P5, R43, R14, 0x1 ;  /* 0x0000000e2b2ea211 */ /* 0x000fda00078a08ff */
[----:B------:R-:W-:Y:S05]  /*1bc40*/  WARPSYNC.COLLECTIVE R15, `(.L_x_15799) ;  /* 0x000000000f087348 */ /* 0x000fea0003c00000 */
[----:B------:R0:W1:Y:S02]  /*1bc50*/  SHFL.IDX P6, R14, R13, R12, R11 ;  /* 0x0000000c0d0e7389 */ /* 0x00006400000c000b */
[----:B01----:R-:W-:Y:S01]  /*1bc60*/  ENDCOLLECTIVE ;  /* 0x000000000000791b */ /* 0x003fe20003800000 */
.L_x_15799:
[----:B------:R-:W-:Y:S01]  /*1bc70*/  @!P2 LEA.HI.X R47, R43, R10, R44, 0x1, P5 ;  /* 0x0000000a2b2fa211 */ /* 0x000fe200028f0c2c */
[----:B------:R-:W-:-:S04]  /*1bc80*/  @!P2 IMAD.MOV.U32 R4, RZ, RZ, R46 ;  /* 0x000000ffff04a224 */ /* 0x000fc800078e002e */
[----:B------:R-:W-:-:S05]  /*1bc90*/  @!P2 IMAD.MOV.U32 R5, RZ, RZ, R47 ;  /* 0x000000ffff05a224 */ /* 0x000fca00078e002f */
[----:B------:R0:W-:Y:S01]  /*1bca0*/  @!P2 ST.E.128 desc[UR40][R4.64], R32 ;  /* 0x000000200400a985 */ /* 0x0001e2000c101d28 */
[----:B------:R-:W-:Y:S01]  /*1bcb0*/  MOV R13, R40 ;  /* 0x00000028000d7202 */ /* 0x000fe20000000f00 */
[----:B------:R-:W-:-:S07]  /*1bcc0*/  IMAD.MOV.U32 R0, RZ, RZ, R14 ;  /* 0x000000ffff007224 */ /* 0x000fce00078e000e */
[----:B0-----:R-:W-:Y:S05]  /*1bcd0*/  WARPSYNC.COLLECTIVE R15, `(.L_x_15800) ;  /* 0x000000000f087348 */ /* 0x001fea0003c00000 */
[----:B------:R1:W2:Y:S02]  /*1bce0*/  SHFL.IDX P6, R14, R13, R12, R11 ;  /* 0x0000000c0d0e7389 */ /* 0x0002a400000c000b */
[----:B012---:R-:W-:Y:S01]  /*1bcf0*/  ENDCOLLECTIVE ;  /* 0x000000000000791b */ /* 0x007fe20003800000 */
.L_x_15800:
[----:B------:R-:W-:Y:S05]  /*1bd00*/  BRA `(.L_x_15801) ;  /* 0xffffff5800947947 */ /* 0x000fea000383ffff */
.L_x_15611:
[----:B------:R-:W-:Y:S01]  /*1bd10*/  IMAD.MOV.U32 R13, RZ, RZ, R4 ;  /* 0x000000ffff0d7224 */ /* 0x000fe200078e0004 */
[----:B------:R-:W-:Y:S01]  /*1bd20*/  MOV R15, 0xffffffff ;  /* 0xffffffff000f7802 */ /* 0x000fe20000000f00 */
[----:B------:R-:W-:Y:S02]  /*1bd30*/  IMAD.MOV.U32 R12, RZ, RZ, RZ ;  /* 0x000000ffff0c7224 */ /* 0x000fe400078e00ff */
[----:B------:R-:W-:-:S07]  /*1bd40*/  IMAD.MOV.U32 R11, RZ, RZ, 0x1c1f ;  /* 0x00001c1fff0b7424 */ /* 0x000fce00078e00ff */
[----:B------:R-:W-:Y:S05]  /*1bd50*/  WARPSYNC.COLLECTIVE R15, `(.L_x_15802) ;  /* 0x000000000f087348 */ /* 0x000fea0003c00000 */
[----:B------:R0:W1:Y:S02]  /*1bd60*/  SHFL.IDX P6, R14, R13, R12, R11 ;  /* 0x0000000c0d0e7389 */ /* 0x00006400000c000b */
[----:B01----:R-:W-:Y:S01]  /*1bd70*/  ENDCOLLECTIVE ;  /* 0x000000000000791b */ /* 0x003fe20003800000 */
.L_x_15802:
[----:B------:R-:W-:Y:S02]  /*1bd80*/  IMAD.MOV.U32 R13, RZ, RZ, R0 ;  /* 0x000000ffff0d7224 */ /* 0x000fe400078e0000 */
[----:B------:R-:W-:-:S07]  /*1bd90*/  IMAD.MOV.U32 R3, RZ, RZ, R14 ;  /* 0x000000ffff037224 */ /* 0x000fce00078e000e */
[----:B------:R-:W-:Y:S05]  /*1bda0*/  WARPSYNC.COLLECTIVE R15, `(.L_x_15803) ;  /* 0x000000000f087348 */ /* 0x000fea0003c00000 */
[----:B------:R0:W1:Y:S02]  /*1bdb0*/  SHFL.IDX P6, R14, R13, R12, R11 ;  /* 0x0000000c0d0e7389 */ /* 0x00006400000c000b */
[----:B01----:R-:W-:Y:S01]  /*1bdc0*/  ENDCOLLECTIVE ;  /* 0x000000000000791b */ /* 0x003fe20003800000 */
.L_x_15803:
[----:B------:R-:W-:Y:S05]  /*1bdd0*/  BRA `(.L_x_15804) ;  /* 0xffffff5c00707947 */ /* 0x000fea000383ffff */
.L_x_15614:
[----:B------:R-:W-:Y:S01]  /*1bde0*/  BSSY B1, `(.L_x_15805) ;  /* 0x0000008000017945 */ /* 0x000fe20003800000 */
[----:B---3--:R-:W-:Y:S01]  /*1bdf0*/  IMAD.MOV.U32 R13, RZ, RZ, R4 ;  /* 0x000000ffff0d7224 */ /* 0x008fe200078e0004 */
[----:B------:R-:W-:Y:S01]  /*1be00*/  MOV R15, 0xffffffff ;  /* 0xffffffff000f7802 */ /* 0x000fe20000000f00 */
[----:B------:R-:W-:Y:S02]  /*1be10*/  IMAD.MOV.U32 R12, RZ, RZ, 0x1 ;  /* 0x00000001ff0c7424 */ /* 0x000fe400078e00ff */
[----:B------:R-:W-:-:S07]  /*1be20*/  IMAD.MOV.U32 R11, RZ, RZ, 0x1c1f ;  /* 0x00001c1fff0b7424 */ /* 0x000fce00078e00ff */
[----:B012---:R-:W-:Y:S05]  /*1be30*/  WARPSYNC.COLLECTIVE R15, `(.L_x_15806) ;  /* 0x000000000f087348 */ /* 0x007fea0003c00000 */
[----:B--2---:R2:W3:Y:S02]  /*1be40*/  SHFL.IDX P6, R14, R13, R12, R11 ;  /* 0x0000000c0d0e7389 */ /* 0x0044e400000c000b */
[----:B0123--:R-:W-:Y:S01]  /*1be50*/  ENDCOLLECTIVE ;  /* 0x000000000000791b */ /* 0x00ffe20003800000 */
.L_x_15806:
[----:B------:R-:W-:Y:S05]  /*1be60*/  BSYNC B1 ;  /* 0x0000000000017941 */ /* 0x000fea0003800000 */
.L_x_15805:
        /* <DEDUP_REMOVED lines=8> */
.L_x_15807:
[----:B------:R-:W-:Y:S05]  /*1bef0*/  BRA `(.L_x_15808) ;  /* 0xffffff5c00cc7947 */ /* 0x000fea000383ffff */
.L_x_15618:
[----:B------:R-:W-:Y:S01]  /*1bf00*/  MOV R13, R20 ;  /* 0x00000014000d7202 */ /* 0x000fe20000000f00 */
[----:B------:R-:W-:Y:S02]  /*1bf10*/  IMAD.MOV.U32 R12, RZ, RZ, RZ ;  /* 0x000000ffff0c7224 */ /* 0x000fe400078e00ff */
[----:B------:R-:W-:Y:S02]  /*1bf20*/  IMAD.MOV.U32 R11, RZ, RZ, 0x181f ;  /* 0x0000181fff0b7424 */ /* 0x000fe400078e00ff */
[----:B------:R-:W-:Y:S02]  /*1bf30*/  IMAD.MOV.U32 R15, RZ, RZ, -0x1 ;  /* 0xffffffffff0f7424 */ /* 0x000fe400078e00ff */
[----:B------:R-:W-:Y:S01]  /*1bf40*/  IMAD R21, R24, R25, RZ ;  /* 0x0000001918157224 */ /* 0x000fe200078e02ff */
[----:B------:R-:W-:-:S07]  /*1bf50*/  IADD3 R24, R27, R28, RZ ;  /* 0x0000001c1b187210 */ /* 0x000fce0007ffe0ff */
[----:B0-----:R-:W-:Y:S05]  /*1bf60*/  WARPSYNC.COLLECTIVE R15, `(.L_x_15809) ;  /* 0x000000000f087348 */ /* 0x001fea0003c00000 */
[----:B------:R1:W2:Y:S02]  /*1bf70*/  SHFL.IDX P6, R14, R13, R12, R11 ;  /* 0x0000000c0d0e7389 */ /* 0x0002a400000c000b */
[----:B012---:R-:W-:Y:S01]  /*1bf80*/  ENDCOLLECTIVE ;  /* 0x000000000000791b */ /* 0x007fe20003800000 */
.L_x_15809:
[C---:B------:R-:W-:Y:S01]  /*1bf90*/  ISETP.GE.OR P3, PT, R24.reuse, R21, P0 ;  /* 0x000000151800720c */ /* 0x040fe20000766670 */
[----:B------:R-:W-:-:S05]  /*1bfa0*/  VIADD R8, R24, 0x30 ;  /* 0x0000003018087836 */ /* 0x000fca0000000000 */
[----:B------:R-:W-:Y:S02]  /*1bfb0*/  ISETP.GE.OR P4, PT, R8, R21, P0 ;  /* 0x000000150800720c */ /* 0x000fe40000786670 */
[----:B------:R-:W-:Y:S01]  /*1bfc0*/  IADD3 R8, R24, 0x60, RZ ;  /* 0x0000006018087810 */ /* 0x000fe20007ffe0ff */
[----:B------:R-:W-:-:S03]  /*1bfd0*/  IMAD.MOV.U32 R13, RZ, RZ, R7 ;  /* 0x000000ffff0d7224 */ /* 0x000fc600078e0007 */
[----:B------:R-:W-:Y:S01]  /*1bfe0*/  ISETP.GE.OR P2, PT, R8, R21, P0 ;  /* 0x000000150800720c */ /* 0x000fe20000746670 */
[----:B------:R-:W-:-:S12]  /*1bff0*/  IMAD.MOV.U32 R0, RZ, RZ, R14 ;  /* 0x000000ffff007224 */ /* 0x000fd800078e000e */
[----:B------:R-:W-:Y:S05]  /*1c000*/  WARPSYNC.COLLECTIVE R15, `(.L_x_15810) ;  /* 0x000000000f087348 */ /* 0x000fea0003c00000 */
[----:B------:R0:W1:Y:S02]  /*1c010*/  SHFL.IDX P6, R14, R13, R12, R11 ;  /* 0x0000000c0d0e7389 */ /* 0x00006400000c000b */
[----:B01----:R-:W-:Y:S01]  /*1c020*/  ENDCOLLECTIVE ;  /* 0x000000000000791b */ /* 0x003fe20003800000 */
.L_x_15810:
[----:B------:R-:W-:Y:S02]  /*1c030*/  IMAD.MOV.U32 R13, RZ, RZ, R20 ;  /* 0x000000ffff0d7224 */ /* 0x000fe400078e0014 */
[----:B------:R-:W-:Y:S01]  /*1c040*/  IMAD.MOV.U32 R12, RZ, RZ, 0x1 ;  /* 0x00000001ff0c7424 */ /* 0x000fe200078e00ff */
[----:B------:R-:W-:-:S07]  /*1c050*/  MOV R3, R14 ;  /* 0x0000000e00037202 */ /* 0x000fce0000000f00 */
[----:B------:R-:W-:Y:S05]  /*1c060*/  WARPSYNC.COLLECTIVE R15, `(.L_x_15811) ;  /* 0x000000000f087348 */ /* 0x000fea0003c00000 */
[----:B------:R0:W1:Y:S02]  /*1c070*/  SHFL.IDX P6, R14, R13, R12, R11 ;  /* 0x0000000c0d0e7389 */ /* 0x00006400000c000b */
[----:B01----:R-:W-:Y:S01]  /*1c080*/  ENDCOLLECTIVE ;  /* 0x000000000000791b */ /* 0x003fe20003800000 */
.L_x_15811:
[----:B------:R-:W-:-:S04]  /*1c090*/  @!P3 LEA R10, P5, R43, R3, 0x1 ;  /* 0x000000032b0ab211 */ /* 0x000fc800078a08ff */
[----:B------:R-:W-:Y:S01]  /*1c0a0*/  @!P3 LEA.HI.X R3, R43, R0, R44, 0x1, P5 ;  /* 0x000000002b03b211 */ /* 0x000fe200028f0c2c */
[----:B------:R-:W-:Y:S02]  /*1c0b0*/  IMAD.MOV.U32 R13, RZ, RZ, R7 ;  /* 0x000000ffff0d7224 */ /* 0x000fe400078e0007 */
[----:B------:R-:W-:-:S07]  /*1c0c0*/  IMAD.MOV.U32 R4, RZ, RZ, R14 ;  /* 0x000000ffff047224 */ /* 0x000fce00078e000e */
[----:B------:R-:W-:Y:S05]  /*1c0d0*/  WARPSYNC.COLLECTIVE R15, `(.L_x_15812) ;  /* 0x000000000f087348 */ /* 0x000fea0003c00000 */
[----:B------:R0:W1:Y:S02]  /*1c0e0*/  SHFL.IDX P6, R14, R13, R12, R11 ;  /* 0x0000000c0d0e7389 */ /* 0x00006400000c000b */
[----:B01----:R-:W-:Y:S01]  /*1c0f0*/  ENDCOLLECTIVE ;  /* 0x000000000000791b */ /* 0x003fe20003800000 */
.L_x_15812:
[----:B------:R-:W-:Y:S02]  /*1c100*/  IMAD.MOV.U32 R13, RZ, RZ, R20 ;  /* 0x000000ffff0d7224 */ /* 0x000fe400078e0014 */
[----:B------:R-:W-:Y:S02]  /*1c110*/  IMAD.MOV.U32 R12, RZ, RZ, 0x2 ;  /* 0x00000002ff0c7424 */ /* 0x000fe400078e00ff */
[----:B------:R-:W-:-:S07]  /*1c120*/  IMAD.MOV.U32 R5, RZ, RZ, R14 ;  /* 0x000000ffff057224 */ /* 0x000fce00078e000e */
[----:B------:R-:W-:Y:S05]  /*1c130*/  WARPSYNC.COLLECTIVE R15, `(.L_x_15813) ;  /* 0x000000000f087348 */ /* 0x000fea0003c00000 */
[----:B------:R0:W1:Y:S02]  /*1c140*/  SHFL.IDX P6, R14, R13, R12, R11 ;  /* 0x0000000c0d0e7389 */ /* 0x00006400000c000b */
[----:B01----:R-:W-:Y:S01]  /*1c150*/  ENDCOLLECTIVE ;  /* 0x000000000000791b */ /* 0x003fe20003800000 */
.L_x_15813:
[----:B------:R-:W-:-:S04]  /*1c160*/  @!P4 LEA R8, P1, R43, R5, 0x1 ;  /* 0x000000052b08c211 */ /* 0x000fc800078208ff */
[----:B------:R-:W-:Y:S01]  /*1c170*/  @!P4 LEA.HI.X R9, R43, R4, R44, 0x1, P1 ;  /* 0x000000042b09c211 */ /* 0x000fe200008f0c2c */
[----:B------:R-:W-:Y:S02]  /*1c180*/  IMAD.MOV.U32 R13, RZ, RZ, R7 ;  /* 0x000000ffff0d7224 */ /* 0x000fe400078e0007 */
[----:B------:R-:W-:-:S07]  /*1c190*/  IMAD.MOV.U32 R6, RZ, RZ, R14 ;  /* 0x000000ffff067224 */ /* 0x000fce00078e000e */
[----:B------:R-:W-:Y:S05]  /*1c1a0*/  WARPSYNC.COLLECTIVE R15, `(.L_x_15814) ;  /* 0x000000000f087348 */ /* 0x000fea0003c00000 */
[----:B------:R0:W1:Y:S02]  /*1c1b0*/  SHFL.IDX P6, R14, R13, R12, R11 ;  /* 0x0000000c0d0e7389 */ /* 0x00006400000c000b */
[----:B01----:R-:W-:Y:S01]  /*1c1c0*/  ENDCOLLECTIVE ;  /* 0x000000000000791b */ /* 0x003fe20003800000 */
.L_x_15814:
        /* <DEDUP_REMOVED lines=12> */
.L_x_15815:
[----:B------:R0:W-:Y:S01]  /*1c290*/  @!P2 ST.E.128 desc[UR40][R4.64], RZ ;  /* 0x000000ff0400a985 */ /* 0x0001e2000c101d28 */
[----:B------:R-:W-:Y:S01]  /*1c2a0*/  MOV R13, R7 ;  /* 0x00000007000d7202 */ /* 0x000fe20000000f00 */
[----:B------:R-:W-:-:S07]  /*1c2b0*/  IMAD.MOV.U32 R0, RZ, RZ, R14 ;  /* 0x000000ffff007224 */ /* 0x000fce00078e000e */
[----:B0-----:R-:W-:Y:S05]  /*1c2c0*/  WARPSYNC.COLLECTIVE R15, `(.L_x_15816) ;  /* 0x000000000f087348 */ /* 0x001fea0003c00000 */
[----:B------:R1:W2:Y:S02]  /*1c2d0*/  SHFL.IDX P6, R14, R13, R12, R11 ;  /* 0x0000000c0d0e7389 */ /* 0x0002a400000c000b */
[----:B012---:R-:W-:Y:S01]  /*1c2e0*/  ENDCOLLECTIVE ;  /* 0x000000000000791b */ /* 0x007fe20003800000 */
.L_x_15816:
[----:B------:R-:W-:Y:S05]  /*1c2f0*/  BRA `(.L_x_15817) ;  /* 0xffffff6400dc7947 */ /* 0x000fea000383ffff */
.L_x_15637:
        /* <DEDUP_REMOVED lines=11> */
.L_x_15819:
[----:B------:R-:W-:Y:S05]  /*1c3b0*/  BSYNC B1 ;  /* 0x0000000000017941 */ /* 0x000fea0003800000 */
.L_x_15818:
[----:B------:R-:W-:Y:S05]  /*1c3c0*/  BRA `(.L_x_15820) ;  /* 0xffffff8000c07947 */ /* 0x000fea000383ffff */
.L_x_15639:
[----:B------:R-:W-:Y:S01]  /*1c3d0*/  BSSY B1, `(.L_x_15821) ;  /* 0x0000006000017945 */ /* 0x000fe20003800000 */
[----:B------:R-:W-:-:S07]  /*1c3e0*/  MOV R15, 0xffffffff ;  /* 0xffffffff000f7802 */ /* 0x000fce0000000f00 */
[----:B012---:R-:W-:Y:S05]  /*1c3f0*/  WARPSYNC.COLLECTIVE R15, `(.L_x_15822) ;  /* 0x000000000f0c7348 */ /* 0x007fea0003c00000 */
[----:B------:R-:W-:Y:S02]  /*1c400*/  ELECT P6, UR62, PT ;  /* 0x00000000003e782f */ /* 0x000fe400038c0000 */
[----:B------:R-:W-:Y:S01]  /*1c410*/  MOV R14, UR62 ;  /* 0x0000003e000e7c02 */ /* 0x000fe20008000f00 */
[----:B012---:R-:W-:Y:S10]  /*1c420*/  ENDCOLLECTIVE ;  /* 0x000000000000791b */ /* 0x007ff40003800000 */
.L_x_15822:
[----:B------:R-:W-:Y:S05]  /*1c430*/  BSYNC B1 ;  /* 0x0000000000017941 */ /* 0x000fea0003800000 */
.L_x_15821:
[----:B------:R-:W-:Y:S05]  /*1c440*/  BRA `(.L_x_15638) ;  /* 0xffffff8000b87947 */ /* 0x000fea000383ffff */
.L_x_15641:
[----:B--2---:R2:W3:Y:S02]  /*1c450*/  SYNCS.PHASECHK.TRANS64.TRYWAIT P0, [R16+URZ+0x16820], R6 ;  /* 0x01682006100075a7 */ /* 0x0044e4000800017f */
[----:B---3--:R-:W-:Y:S05]  /*1c460*/  @!P0 NANOSLEEP.SYNCS 0x989680 ;  /* 0x009896800000895d */ /* 0x008fea0003900000 */
[----:B------:R-:W3:Y:S02]  /*1c470*/  @!P0 SYNCS.PHASECHK.TRANS64 P0, [R16+URZ+0x16820], R6 ;  /* 0x01682006100085a7 */ /* 0x000ee4000800007f */
[----:B---3--:R-:W-:Y:S05]  /*1c480*/  @!P0 BRA `(.L_x_15641) ;  /* 0xfffffffc00f08947 */ /* 0x008fea000383ffff */
[----:B------:R-:W-:Y:S05]  /*1c490*/  BRA `(.L_x_15823) ;  /* 0xffffff8000c87947 */ /* 0x000fea000383ffff */
.L_x_15645:
[----:B--2---:R2:W3:Y:S02]  /*1c4a0*/  SYNCS.PHASECHK.TRANS64.TRYWAIT P0, [R6+URZ+0x168a0], R7 ;  /* 0x0168a007060075a7 */ /* 0x0044e4000800017f */
[----:B---3--:R-:W-:Y:S05]  /*1c4b0*/  @!P0 NANOSLEEP.SYNCS 0x989680 ;  /* 0x009896800000895d */ /* 0x008fea0003900000 */
[----:B------:R-:W3:Y:S02]  /*1c4c0*/  @!P0 SYNCS.PHASECHK.TRANS64 P0, [R6+URZ+0x168a0], R7 ;  /* 0x0168a007060085a7 */ /* 0x000ee4000800007f */
[----:B---3--:R-:W-:Y:S05]  /*1c4d0*/  @!P0 BRA `(.L_x_15645) ;  /* 0xfffffffc00f08947 */ /* 0x008fea000383ffff */
[----:B------:R-:W-:Y:S05]  /*1c4e0*/  BRA `(.L_x_15824) ;  /* 0xffffff8000e47947 */ /* 0x000fea000383ffff */
.L_x_15650:
[----:B0-----:R0:W1:Y:S02]  /*1c4f0*/  SYNCS.PHASECHK.TRANS64.TRYWAIT P0, [R6+URZ+0x168c0], R7 ;  /* 0x0168c007060075a7 */ /* 0x001064000800017f */
[----:B-1----:R-:W-:Y:S05]  /*1c500*/  @!P0 NANOSLEEP.SYNCS 0x989680 ;  /* 0x009896800000895d */ /* 0x002fea0003900000 */
[----:B------:R-:W1:Y:S02]  /*1c510*/  @!P0 SYNCS.PHASECHK.TRANS64 P0, [R6+URZ+0x168c0], R7 ;  /* 0x0168c007060085a7 */ /* 0x000e64000800007f */
[----:B-1----:R-:W-:Y:S05]  /*1c520*/  @!P0 BRA `(.L_x_15650) ;  /* 0xfffffffc00f08947 */ /* 0x002fea000383ffff */
[----:B------:R-:W-:Y:S05]  /*1c530*/  BRA `(.L_x_15825) ;  /* 0xffffff8400647947 */ /* 0x000fea000383ffff */
.L_x_15657:
[----:B0-----:R0:W3:Y:S02]  /*1c540*/  SYNCS.PHASECHK.TRANS64.TRYWAIT P1, [R6+URZ+0x168a0], R7 ;  /* 0x0168a007060075a7 */ /* 0x0010e4000802017f */
[----:B---3--:R-:W-:Y:S05]  /*1c550*/  @!P1 NANOSLEEP.SYNCS 0x989680 ;  /* 0x009896800000995d */ /* 0x008fea0003900000 */
[----:B------:R-:W3:Y:S02]  /*1c560*/  @!P1 SYNCS.PHASECHK.TRANS64 P1, [R6+URZ+0x168a0], R7 ;  /* 0x0168a007060095a7 */ /* 0x000ee4000802007f */
[----:B---3--:R-:W-:Y:S05]  /*1c570*/  @!P1 BRA `(.L_x_15657) ;  /* 0xfffffffc00f09947 */ /* 0x008fea000383ffff */
[----:B------:R-:W-:Y:S05]  /*1c580*/  BRA `(.L_x_15826) ;  /* 0xffffff8800307947 */ /* 0x000fea000383ffff */
.L_x_15662:
[----:B-1----:R1:W2:Y:S02]  /*1c590*/  SYNCS.PHASECHK.TRANS64.TRYWAIT P1, [R6+URZ+0x168c0], R7 ;  /* 0x0168c007060075a7 */ /* 0x0022a4000802017f */
[----:B--2---:R-:W-:Y:S05]  /*1c5a0*/  @!P1 NANOSLEEP.SYNCS 0x989680 ;  /* 0x009896800000995d */ /* 0x004fea0003900000 */
[----:B------:R-:W2:Y:S02]  /*1c5b0*/  @!P1 SYNCS.PHASECHK.TRANS64 P1, [R6+URZ+0x168c0], R7 ;  /* 0x0168c007060095a7 */ /* 0x000ea4000802007f */
[----:B--2---:R-:W-:Y:S05]  /*1c5c0*/  @!P1 BRA `(.L_x_15662) ;  /* 0xfffffffc00f09947 */ /* 0x004fea000383ffff */
[----:B------:R-:W-:Y:S05]  /*1c5d0*/  BRA `(.L_x_15827) ;  /* 0xffffff8800a87947 */ /* 0x000fea000383ffff */
.L_x_15677:
        /* <DEDUP_REMOVED lines=11> */
.L_x_15829:
[----:B------:R-:W-:Y:S05]  /*1c690*/  BSYNC B0 ;  /* 0x0000000000007941 */ /* 0x000fea0003800000 */
.L_x_15828:
[----:B------:R-:W-:Y:S05]  /*1c6a0*/  BRA `(.L_x_15830) ;  /* 0xffffff9400ec7947 */ /* 0x000fea000383ffff */
.L_x_15680:
[----:B0-----:R0:W1:Y:S02]  /*1c6b0*/  SYNCS.PHASECHK.TRANS64.TRYWAIT P0, [R3+URZ+0x16840], R4 ;  /* 0x01684004030075a7 */ /* 0x001064000800017f */
[----:B-1----:R-:W-:Y:S05]  /*1c6c0*/  @!P0 NANOSLEEP.SYNCS 0x989680 ;  /* 0x009896800000895d */ /* 0x002fea0003900000 */
[----:B------:R-:W1:Y:S02]  /*1c6d0*/  @!P0 SYNCS.PHASECHK.TRANS64 P0, [R3+URZ+0x16840], R4 ;  /* 0x01684004030085a7 */ /* 0x000e64000800007f */
[----:B-1----:R-:W-:Y:S05]  /*1c6e0*/  @!P0 BRA `(.L_x_15680) ;  /* 0xfffffffc00f08947 */ /* 0x002fea000383ffff */
[----:B------:R-:W-:Y:S05]  /*1c6f0*/  BRA `(.L_x_15831) ;  /* 0xffffff98003c7947 */ /* 0x000fea000383ffff */
.L_x_15681:
        /* <DEDUP_REMOVED lines=8> */
.L_x_15833:
[----:B------:R-:W-:Y:S05]  /*1c780*/  BSYNC B0 ;  /* 0x0000000000007941 */ /* 0x000fea0003800000 */
.L_x_15832:
        /* <DEDUP_REMOVED lines=9> */
.L_x_15834:
[----:B------:R-:W-:Y:S01]  /*1c820*/  IMAD.MOV.U32 R13, RZ, RZ, R2 ;  /* 0x000000ffff0d7224 */ /* 0x000fe200078e0002 */
[----:B------:R-:W-:Y:S01]  /*1c830*/  MOV R12, 0x1 ;  /* 0x00000001000c7802 */ /* 0x000fe20000000f00 */
[----:B------:R-:W-:-:S07]  /*1c840*/  IMAD.MOV.U32 R7, RZ, RZ, R14 ;  /* 0x000000ffff077224 */ /* 0x000fce00078e000e */
[----:B------:R-:W-:Y:S05]  /*1c850*/  WARPSYNC.COLLECTIVE R15, `(.L_x_15835) ;  /* 0x000000000f087348 */ /* 0x000fea0003c00000 */
[----:B------:R0:W1:Y:S02]  /*1c860*/  SHFL.IDX P6, R14, R13, R12, R11 ;  /* 0x0000000c0d0e7389 */ /* 0x00006400000c000b */
[----:B01----:R-:W-:Y:S01]  /*1c870*/  ENDCOLLECTIVE ;  /* 0x000000000000791b */ /* 0x003fe20003800000 */
.L_x_15835:
        /* <DEDUP_REMOVED lines=15> */
.L_x_15836:
[----:B------:R-:W-:Y:S01]  /*1c970*/  @P0 IMAD R8, R5, 0x2, R16 ;  /* 0x0000000205080824 */ /* 0x000fe200078e0210 */
[----:B------:R-:W-:Y:S01]  /*1c980*/  MOV R13, R2 ;  /* 0x00000002000d7202 */ /* 0x000fe20000000f00 */
[----:B------:R-:W-:Y:S02]  /*1c990*/  IMAD.MOV.U32 R12, RZ, RZ, 0x2 ;  /* 0x00000002ff0c7424 */ /* 0x000fe400078e00ff */
[----:B------:R-:W-:-:S07]  /*1c9a0*/  IMAD.MOV.U32 R7, RZ, RZ, R14 ;  /* 0x000000ffff077224 */ /* 0x000fce00078e000e */
[----:B------:R-:W-:Y:S05]  /*1c9b0*/  WARPSYNC.COLLECTIVE R15, `(.L_x_15837) ;  /* 0x000000000f087348 */ /* 0x000fea0003c00000 */
[----:B------:R0:W1:Y:S02]  /*1c9c0*/  SHFL.IDX P6, R14, R13, R12, R11 ;  /* 0x0000000c0d0e7389 */ /* 0x00006400000c000b */
[----:B01----:R-:W-:Y:S01]  /*1c9d0*/  ENDCOLLECTIVE ;  /* 0x000000000000791b */ /* 0x003fe20003800000 */
.L_x_15837:
        /* <DEDUP_REMOVED lines=15> */
.L_x_15838:
[----:B------:R-:W-:Y:S01]  /*1cad0*/  @P0 LEA R8, R5, R16, 0x1 ;  /* 0x0000001005080211 */ /* 0x000fe200078e08ff */
[----:B------:R-:W-:Y:S02]  /*1cae0*/  IMAD.MOV.U32 R13, RZ, RZ, R2 ;  /* 0x000000ffff0d7224 */ /* 0x000fe400078e0002 */
[----:B------:R-:W-:Y:S02]  /*1caf0*/  IMAD.MOV.U32 R12, RZ, RZ, 0x3 ;  /* 0x00000003ff0c7424 */ /* 0x000fe400078e00ff */
[----:B------:R-:W-:-:S07]  /*1cb00*/  IMAD.MOV.U32 R7, RZ, RZ, R14 ;  /* 0x000000ffff077224 */ /* 0x000fce00078e000e */
[----:B------:R-:W-:Y:S05]  /*1cb10*/  WARPSYNC.COLLECTIVE R15, `(.L_x_15839) ;  /* 0x000000000f087348 */ /* 0x000fea0003c00000 */
[----:B------:R0:W1:Y:S02]  /*1cb20*/  SHFL.IDX P6, R14, R13, R12, R11 ;  /* 0x0000000c0d0e7389 */ /* 0x00006400000c000b */
[----:B01----:R-:W-:Y:S01]  /*1cb30*/  ENDCOLLECTIVE ;  /* 0x000000000000791b */ /* 0x003fe20003800000 */
.L_x_15839:
        /* <DEDUP_REMOVED lines=15> */
.L_x_15840:
[----:B------:R-:W-:Y:S02]  /*1cc30*/  @P0 IMAD R8, R5, 0x2, R16 ;  /* 0x0000000205080824 */ /* 0x000fe400078e0210 */
[----:B------:R-:W-:Y:S02]  /*1cc40*/  IMAD.MOV.U32 R13, RZ, RZ, R2 ;  /* 0x000000ffff0d7224 */ /* 0x000fe400078e0002 */
[----:B------:R-:W-:Y:S02]  /*1cc50*/  IMAD.MOV.U32 R12, RZ, RZ, 0x4 ;  /* 0x00000004ff0c7424 */ /* 0x000fe400078e00ff */
[----:B------:R-:W-:-:S07]  /*1cc60*/  IMAD.MOV.U32 R7, RZ, RZ, R14 ;  /* 0x000000ffff077224 */ /* 0x000fce00078e000e */
[----:B------:R-:W-:Y:S05]  /*1cc70*/  WARPSYNC.COLLECTIVE R15, `(.L_x_15841) ;  /* 0x000000000f087348 */ /* 0x000fea0003c00000 */
[----:B------:R0:W1:Y:S02]  /*1cc80*/  SHFL.IDX P6, R14, R13, R12, R11 ;  /* 0x0000000c0d0e7389 */ /* 0x00006400000c000b */
[----:B01----:R-:W-:Y:S01]  /*1cc90*/  ENDCOLLECTIVE ;  /* 0x000000000000791b */ /* 0x003fe20003800000 */
.L_x_15841:
        /* <DEDUP_REMOVED lines=15> */
.L_x_15842:
[----:B------:R-:W-:Y:S02]  /*1cd90*/  @P0 IMAD R8, R5, 0x2, R16 ;  /* 0x0000000205080824 */ /* 0x000fe400078e0210 */
[----:B------:R-:W-:Y:S02]  /*1cda0*/  IMAD.MOV.U32 R13, RZ, RZ, R2 ;  /* 0x000000ffff0d7224 */ /* 0x000fe400078e0002 */
[----:B------:R-:W-:Y:S01]  /*1cdb0*/  IMAD.MOV.U32 R12, RZ, RZ, 0x5 ;  /* 0x00000005ff0c7424 */ /* 0x000fe200078e00ff */
[----:B------:R-:W-:-:S07]  /*1cdc0*/  MOV R7, R14 ;  /* 0x0000000e00077202 */ /* 0x000fce0000000f00 */
[----:B------:R-:W-:Y:S05]  /*1cdd0*/  WARPSYNC.COLLECTIVE R15, `(.L_x_15843) ;  /* 0x000000000f087348 */ /* 0x000fea0003c00000 */
[----:B------:R0:W1:Y:S02]  /*1cde0*/  SHFL.IDX P6, R14, R13, R12, R11 ;  /* 0x0000000c0d0e7389 */ /* 0x00006400000c000b */
[----:B01----:R-:W-:Y:S01]  /*1cdf0*/  ENDCOLLECTIVE ;  /* 0x000000000000791b */ /* 0x003fe20003800000 */
.L_x_15843:
        /* <DEDUP_REMOVED lines=15> */
.L_x_15844:
[----:B------:R-:W-:Y:S02]  /*1cef0*/  @P0 IMAD R8, R5, 0x2, R16 ;  /* 0x0000000205080824 */ /* 0x000fe400078e0210 */
[----:B------:R-:W-:Y:S02]  /*1cf00*/  IMAD.MOV.U32 R13, RZ, RZ, R2 ;  /* 0x000000ffff0d7224 */ /* 0x000fe400078e0002 */
[----:B------:R-:W-:Y:S02]  /*1cf10*/  IMAD.MOV.U32 R12, RZ, RZ, 0x6 ;  /* 0x00000006ff0c7424 */ /* 0x000fe400078e00ff */
[----:B------:R-:W-:-:S07]  /*1cf20*/  IMAD.MOV.U32 R7, RZ, RZ, R14 ;  /* 0x000000ffff077224 */ /* 0x000fce00078e000e */
[----:B------:R-:W-:Y:S05]  /*1cf30*/  WARPSYNC.COLLECTIVE R15, `(.L_x_15845) ;  /* 0x000000000f087348 */ /* 0x000fea0003c00000 */
[----:B------:R0:W1:Y:S02]  /*1cf40*/  SHFL.IDX P6, R14, R13, R12, R11 ;  /* 0x0000000c0d0e7389 */ /* 0x00006400000c000b */
[----:B01----:R-:W-:Y:S01]  /*1cf50*/  ENDCOLLECTIVE ;  /* 0x000000000000791b */ /* 0x003fe20003800000 */
.L_x_15845:
        /* <DEDUP_REMOVED lines=15> */
.L_x_15846:
[----:B------:R-:W-:Y:S02]  /*1d050*/  @P0 IMAD R8, R5, 0x2, R16 ;  /* 0x0000000205080824 */ /* 0x000fe400078e0210 */
[----:B------:R-:W-:Y:S01]  /*1d060*/  IMAD.MOV.U32 R13, RZ, RZ, R2 ;  /* 0x000000ffff0d7224 */ /* 0x000fe200078e0002 */
[----:B------:R-:W-:Y:S01]  /*1d070*/  MOV R12, 0x7 ;  /* 0x00000007000c7802 */ /* 0x000fe20000000f00 */
[----:B------:R-:W-:-:S07]  /*1d080*/  IMAD.MOV.U32 R7, RZ, RZ, R14 ;  /* 0x000000ffff077224 */ /* 0x000fce00078e000e */
[----:B------:R-:W-:Y:S05]  /*1d090*/  WARPSYNC.COLLECTIVE R15, `(.L_x_15847) ;  /* 0x000000000f087348 */ /* 0x000fea0003c00000 */
[----:B------:R0:W1:Y:S02]  /*1d0a0*/  SHFL.IDX P6, R14, R13, R12, R11 ;  /* 0x0000000c0d0e7389 */ /* 0x00006400000c000b */
[----:B01----:R-:W-:Y:S01]  /*1d0b0*/  ENDCOLLECTIVE ;  /* 0x000000000000791b */ /* 0x003fe20003800000 */
.L_x_15847:
        /* <DEDUP_REMOVED lines=10> */
.L_x_15848:
[----:B------:R-:W-:Y:S01]  /*1d160*/  @!PT LDS RZ, [RZ] ;  /* 0x00000000fffff984 */ /* 0x000fe20000000800 */
[----:B------:R-:W-:Y:S01]  /*1d170*/  @!PT LDS RZ, [RZ] ;  /* 0x00000000fffff984 */ /* 0x000fe20000000800 */
[----:B------:R-:W-:Y:S01]  /*1d180*/  @!PT LDS RZ, [RZ] ;  /* 0x00000000fffff984 */ /* 0x000fe20000000800 */
[----:B------:R1:W-:Y:S01]  /*1d190*/  @P0 LDGSTS.E.BYPASS.LTC128B.128 [R8+0x11400], desc[UR40][R6.64], !P2 ;  /* 0x1140000006080fae */ /* 0x0003e2000d101d68 */
[----:B------:R-:W-:Y:S01]  /*1d1a0*/  IMAD.MOV.U32 R0, RZ, RZ, R14 ;  /* 0x000000ffff007224 */ /* 0x000fe200078e000e */
[----:B------:R-:W-:Y:S06]  /*1d1b0*/  BRA `(.L_x_15849) ;  /* 0xffffff9400447947 */ /* 0x000fec000383ffff */
.L_x_15686:
[----:B------:R-:W2:Y:S01]  /*1d1c0*/  LDL.LU R11, [R1+0x38] ;  /* 0x00003800010b7983 */ /* 0x000ea20000300800 */
[----:B------:R-:W-:Y:S02]  /*1d1d0*/  IMAD.MOV.U32 R13, RZ, RZ, R0 ;  /* 0x000000ffff0d7224 */ /* 0x000fe400078e0000 */
[----:B------:R-:W-:Y:S02]  /*1d1e0*/  IMAD.MOV.U32 R12, RZ, RZ, RZ ;  /* 0x000000ffff0c7224 */ /* 0x000fe400078e00ff */
[----:B------:R-:W-:Y:S02]  /*1d1f0*/  IMAD.MOV.U32 R15, RZ, RZ, -0x1 ;  /* 0xffffffffff0f7424 */ /* 0x000fe400078e00ff */
[----:B------:R-:W-:-:S05]  /*1d200*/  IMAD R25, R25, 0xc0, R9 ;  /* 0x000000c019197824 */ /* 0x000fca00078e0209 */
[----:B------:R-:W-:Y:S01]  /*1d210*/  IADD3 R8, R25, 0x10, RZ ;  /* 0x0000001019087810 */ /* 0x000fe20007ffe0ff */
[----:B--2---:R-:W-:Y:S01]  /*1d220*/  IMAD R3, R11, R10, RZ ;  /* 0x0000000a0b037224 */ /* 0x004fe200078e02ff */
[----:B------:R-:W-:-:S04]  /*1d230*/  MOV R11, 0x181f ;  /* 0x0000181f000b7802 */ /* 0x000fc80000000f00 */
[----:B------:R-:W-:-:S13]  /*1d240*/  ISETP.GE.AND P1, PT, R25, R3, PT ;  /* 0x000000031900720c */ /* 0x000fda0003f26270 */
[----:B-----5:R-:W-:Y:S05]  /*1d250*/  WARPSYNC.COLLECTIVE R15, `(.L_x_15850) ;  /* 0x000000000f087348 */ /* 0x020fea0003c00000 */
[----:B------:R0:W1:Y:S02]  /*1d260*/  SHFL.IDX P6, R14, R13, R12, R11 ;  /* 0x0000000c0d0e7389 */ /* 0x00006400000c000b */
[----:B01---5:R-:W-:Y:S01]  /*1d270*/  ENDCOLLECTIVE ;  /* 0x000000000000791b */ /* 0x023fe20003800000 */
.L_x_15850:
[----:B------:R-:W-:Y:S02]  /*1d280*/  IMAD.MOV.U32 R13, RZ, RZ, R2 ;  /* 0x000000ffff0d7224 */ /* 0x000fe400078e0002 */
[----:B------:R-:W-:-:S07]  /*1d290*/  IMAD.MOV.U32 R7, RZ, RZ, R14 ;  /* 0x000000ffff077224 */ /* 0x000fce00078e000e */
[----:B------:R-:W-:Y:S05]  /*1d2a0*/  WARPSYNC.COLLECTIVE R15, `(.L_x_15851) ;  /* 0x000000000f087348 */ /* 0x000fea0003c00000 */
[----:B------:R0:W1:Y:S02]  /*1d2b0*/  SHFL.IDX P6, R14, R13, R12, R11 ;  /* 0x0000000c0d0e7389 */ /* 0x00006400000c000b */
[----:B01----:R-:W-:Y:S01]  /*1d2c0*/  ENDCOLLECTIVE ;  /* 0x000000000000791b */ /* 0x003fe20003800000 */
.L_x_15851:
[----:B------:R-:W-:Y:S02]  /*1d2d0*/  IMAD.MOV.U32 R13, RZ, RZ, R0 ;  /* 0x000000ffff0d7224 */ /* 0x000fe400078e0000 */
[----:B------:R-:W-:Y:S02]  /*1d2e0*/  IMAD.MOV.U32 R12, RZ, RZ, 0x1 ;  /* 0x00000001ff0c7424 */ /* 0x000fe400078e00ff */
[----:B------:R-:W-:-:S07]  /*1d2f0*/  IMAD.MOV.U32 R6, RZ, RZ, R14 ;  /* 0x000000ffff067224 */ /* 0x000fce00078e000e */
[----:B------:R-:W-:Y:S05]  /*1d300*/  WARPSYNC.COLLECTIVE R15, `(.L_x_15852) ;  /* 0x000000000f087348 */ /* 0x000fea0003c00000 */
[----:B------:R0:W1:Y:S02]  /*1d310*/  SHFL.IDX P6, R14, R13, R12, R11 ;  /* 0x0000000c0d0e7389 */ /* 0x00006400000c000b */
[----:B01----:R-:W-:Y:S01]  /*1d320*/  ENDCOLLECTIVE ;  /* 0x000000000000791b */ /* 0x003fe20003800000 */
.L_x_15852:
        /* <DEDUP_REMOVED lines=8> */
[----:B0-----:R-:W-:-:S12]  /*1d3b0*/  IMAD.MOV.U32 R6, RZ, RZ, R14 ;  /* 0x000000ffff067224 */ /* 0x001fd800078e000e */
[----:B------:R-:W-:Y:S05]  /*1d3c0*/  WARPSYNC.COLLECTIVE R15, `(.L_x_15853) ;  /* 0x000000000f087348 */ /* 0x000fea0003c00000 */
[----:B------:R0:W1:Y:S02]  /*1d3d0*/  SHFL.IDX P6, R14, R13, R12, R11 ;  /* 0x0000000c0d0e7389 */ /* 0x00006400000c000b */
[----:B01----:R-:W-:Y:S01]  /*1d3e0*/  ENDCOLLECTIVE ;  /* 0x000000000000791b */ /* 0x003fe20003800000 */
.L_x_15853:
[----:B------:R-:W-:Y:S02]  /*1d3f0*/  IMAD.MOV.U32 R13, RZ, RZ, R0 ;  /* 0x000000ffff0d7224 */ /* 0x000fe400078e0000 */
[----:B------:R-:W-:Y:S02]  /*1d400*/  IMAD.MOV.U32 R12, RZ, RZ, 0x2 ;  /* 0x00000002ff0c7424 */ /* 0x000fe400078e00ff */
[----:B------:R-:W-:-:S07]  /*1d410*/  IMAD.MOV.U32 R7, RZ, RZ, R14 ;  /* 0x000000ffff077224 */ /* 0x000fce00078e000e */
[----:B------:R-:W-:Y:S05]  /*1d420*/  WARPSYNC.COLLECTIVE R15, `(.L_x_15854) ;  /* 0x000000000f087348 */ /* 0x000fea0003c00000 */
[----:B------:R0:W1:Y:S02]  /*1d430*/  SHFL.IDX P6, R14, R13, R12, R11 ;  /* 0x0000000c0d0e7389 */ /* 0x00006400000c000b */
[----:B01----:R-:W-:Y:S01]  /*1d440*/  ENDCOLLECTIVE ;  /* 0x000000000000791b */ /* 0x003fe20003800000 */
.L_x_15854:
        /* <DEDUP_REMOVED lines=16> */
.L_x_15855:
[----:B------:R-:W-:Y:S02]  /*1d550*/  IMAD.MOV.U32 R13, RZ, RZ, R0 ;  /* 0x000000ffff0d7224 */ /* 0x000fe400078e0000 */
[----:B------:R-:W-:Y:S01]  /*1d560*/  IMAD.MOV.U32 R12, RZ, RZ, 0x3 ;  /* 0x00000003ff0c7424 */ /* 0x000fe200078e00ff */
[----:B------:R-:W-:-:S07]  /*1d570*/  MOV R7, R14 ;  /* 0x0000000e00077202 */ /* 0x000fce0000000f00 */
[----:B------:R-:W-:Y:S05]  /*1d580*/  WARPSYNC.COLLECTIVE R15, `(.L_x_15856) ;  /* 0x000000000f087348 */ /* 0x000fea0003c00000 */
[----:B------:R0:W1:Y:S02]  /*1d590*/  SHFL.IDX P6, R14, R13, R12, R11 ;  /* 0x0000000c0d0e7389 */ /* 0x00006400000c000b */
[----:B01----:R-:W-:Y:S01]  /*1d5a0*/  ENDCOLLECTIVE ;  /* 0x000000000000791b */ /* 0x003fe20003800000 */
.L_x_15856:
        /* <DEDUP_REMOVED lines=16> */
.L_x_15857:
[----:B------:R-:W-:Y:S02]  /*1d6b0*/  IMAD.MOV.U32 R13, RZ, RZ, R0 ;  /* 0x000000ffff0d7224 */ /* 0x000fe400078e0000 */
[----:B------:R-:W-:Y:S02]  /*1d6c0*/  IMAD.MOV.U32 R12, RZ, RZ, 0x4 ;  /* 0x00000004ff0c7424 */ /* 0x000fe400078e00ff */
[----:B------:R-:W-:-:S07]  /*1d6d0*/  IMAD.MOV.U32 R7, RZ, RZ, R14 ;  /* 0x000000ffff077224 */ /* 0x000fce00078e000e */
[----:B------:R-:W-:Y:S05]  /*1d6e0*/  WARPSYNC.COLLECTIVE R15, `(.L_x_15858) ;  /* 0x000000000f087348 */ /* 0x000fea0003c00000 */
[----:B------:R0:W1:Y:S02]  /*1d6f0*/  SHFL.IDX P6, R14, R13, R12, R11 ;  /* 0x0000000c0d0e7389 */ /* 0x00006400000c000b */
[----:B01----:R-:W-:Y:S01]  /*1d700*/  ENDCOLLECTIVE ;  /* 0x000000000000791b */ /* 0x003fe20003800000 */
.L_x_15858:
        /* <DEDUP_REMOVED lines=16> */
.L_x_15859:
[----:B------:R-:W-:Y:S01]  /*1d810*/  IMAD.MOV.U32 R13, RZ, RZ, R0 ;  /* 0x000000ffff0d7224 */ /* 0x000fe200078e0000 */
[----:B------:R-:W-:Y:S01]  /*1d820*/  MOV R12, 0x5 ;  /* 0x00000005000c7802 */ /* 0x000fe20000000f00 */
[----:B------:R-:W-:-:S07]  /*1d830*/  IMAD.MOV.U32 R7, RZ, RZ, R14 ;  /* 0x000000ffff077224 */ /* 0x000fce00078e000e */
[----:B------:R-:W-:Y:S05]  /*1d840*/  WARPSYNC.COLLECTIVE R15, `(.L_x_15860) ;  /* 0x000000000f087348 */ /* 0x000fea0003c00000 */
[----:B------:R0:W1:Y:S02]  /*1d850*/  SHFL.IDX P6, R14, R13, R12, R11 ;  /* 0x0000000c0d0e7389 */ /* 0x00006400000c000b */
[----:B01----:R-:W-:Y:S01]  /*1d860*/  ENDCOLLECTIVE ;  /* 0x000000000000791b */ /* 0x003fe20003800000 */
.L_x_15860:
        /* <DEDUP_REMOVED lines=16> */
.L_x_15861:
[----:B------:R-:W-:Y:S01]  /*1d970*/  MOV R13, R0 ;  /* 0x00000000000d7202 */ /* 0x000fe20000000f00 */
[----:B------:R-:W-:Y:S02]  /*1d980*/  IMAD.MOV.U32 R12, RZ, RZ, 0x6 ;  /* 0x00000006ff0c7424 */ /* 0x000fe400078e00ff */
[----:B------:R-:W-:-:S07]  /*1d990*/  IMAD.MOV.U32 R7, RZ, RZ, R14 ;  /* 0x000000ffff077224 */ /* 0x000fce00078e000e */
[----:B------:R-:W-:Y:S05]  /*1d9a0*/  WARPSYNC.COLLECTIVE R15, `(.L_x_15862) ;  /* 0x000000000f087348 */ /* 0x000fea0003c00000 */
[----:B------:R0:W1:Y:S02]  /*1d9b0*/  SHFL.IDX P6, R14, R13, R12, R11 ;  /* 0x0000000c0d0e7389 */ /* 0x00006400000c000b */
[----:B01----:R-:W-:Y:S01]  /*1d9c0*/  ENDCOLLECTIVE ;  /* 0x000000000000791b */ /* 0x003fe20003800000 */
.L_x_15862:
        /* <DEDUP_REMOVED lines=16> */
.L_x_15863:
[----:B------:R-:W-:Y:S01]  /*1dad0*/  MOV R13, R0 ;  /* 0x00000000000d7202 */ /* 0x000fe20000000f00 */
[----:B------:R-:W-:Y:S02]  /*1dae0*/  IMAD.MOV.U32 R12, RZ, RZ, 0x7 ;  /* 0x00000007ff0c7424 */ /* 0x000fe400078e00ff */
[----:B------:R-:W-:-:S07]  /*1daf0*/  IMAD.MOV.U32 R7, RZ, RZ, R14 ;  /* 0x000000ffff077224 */ /* 0x000fce00078e000e */
[----:B------:R-:W-:Y:S05]  /*1db00*/  WARPSYNC.COLLECTIVE R15, `(.L_x_15864) ;  /* 0x000000000f087348 */ /* 0x000fea0003c00000 */
[----:B------:R0:W1:Y:S02]  /*1db10*/  SHFL.IDX P6, R14, R13, R12, R11 ;  /* 0x0000000c0d0e7389 */ /* 0x00006400000c000b */
[----:B01----:R-:W-:Y:S01]  /*1db20*/  ENDCOLLECTIVE ;  /* 0x000000000000791b */ /* 0x003fe20003800000 */
.L_x_15864:
        /* <DEDUP_REMOVED lines=11> */
.L_x_15865:
[----:B------:R-:W-:Y:S01]  /*1dbe0*/  @!PT LDS RZ, [RZ] ;  /* 0x00000000fffff984 */ /* 0x000fe20000000800 */
[----:B------:R-:W-:Y:S01]  /*1dbf0*/  @!PT LDS RZ, [RZ] ;  /* 0x00000000fffff984 */ /* 0x000fe20000000800 */
[----:B------:R-:W-:Y:S01]  /*1dc00*/  @!PT LDS RZ, [RZ] ;  /* 0x00000000fffff984 */ /* 0x000fe20000000800 */
[----:B------:R0:W-:Y:S01]  /*1dc10*/  @!P1 LDGSTS.E.BYPASS.LTC128B.128 [R20+0xb400], desc[UR40][R6.64], !P0 ;  /* 0x0b40000006149fae */ /* 0x0001e2000c101d68 */
[----:B------:R-:W-:Y:S01]  /*1dc20*/  ISETP.GE.AND P1, PT, R2, R3, PT ;  /* 0x000000030200720c */ /* 0x000fe20003f26270 */
[----:B------:R-:W-:Y:S02]  /*1dc30*/  IMAD.MOV.U32 R13, RZ, RZ, R4 ;  /* 0x000000ffff0d7224 */ /* 0x000fe400078e0004 */
[----:B------:R-:W-:Y:S02]  /*1dc40*/  IMAD.MOV.U32 R12, RZ, RZ, RZ ;  /* 0x000000ffff0c7224 */ /* 0x000fe400078e00ff */
[----:B0-----:R-:W-:-:S08]  /*1dc50*/  IMAD.MOV.U32 R6, RZ, RZ, R14 ;  /* 0x000000ffff067224 */ /* 0x001fd000078e000e */
[----:B------:R-:W-:Y:S05]  /*1dc60*/  WARPSYNC.COLLECTIVE R15, `(.L_x_15866) ;  /* 0x000000000f087348 */ /* 0x000fea0003c00000 */
[----:B------:R0:W1:Y:S02]  /*1dc70*/  SHFL.IDX P6, R14, R13, R12, R11 ;  /* 0x0000000c0d0e7389 */ /* 0x00006400000c000b */
[----:B01----:R-:W-:Y:S01]  /*1dc80*/  ENDCOLLECTIVE ;  /* 0x000000000000791b */ /* 0x003fe20003800000 */
.L_x_15866:
[----:B------:R-:W-:-:S04]  /*1dc90*/  @!P1 LEA R6, P2, R21, R6, 0x1 ;  /* 0x0000000615069211 */ /* 0x000fc800078408ff */
[----:B------:R-:W-:-:S05]  /*1dca0*/  @!P1 IADD3.X R0, RZ, R0, RZ, P2, !PT ;  /* 0x00000000ff009210 */ /* 0x000fca00017fe4ff */
[----:B------:R-:W-:Y:S01]  /*1dcb0*/  @!P1 IMAD.MOV.U32 R7, RZ, RZ, R0 ;  /* 0x000000ffff079224 */ /* 0x000fe200078e0000 */
[----:B------:R-:W-:Y:S01]  /*1dcc0*/  MOV R13, R5 ;  /* 0x00000005000d7202 */ /* 0x000fe20000000f00 */
        /* <DEDUP_REMOVED lines=8> */
[----:B0-----:R-:W-:Y:S05]  /*1dd50*/  WARPSYNC.COLLECTIVE R15, `(.L_x_15867) ;  /* 0x000000000f087348 */ /* 0x001fea0003c00000 */
[----:B------:R1:W2:Y:S02]  /*1dd60*/  SHFL.IDX P6, R14, R13, R12, R11 ;  /* 0x0000000c0d0e7389 */ /* 0x0002a400000c000b */
[----:B012---:R-:W-:Y:S01]  /*1dd70*/  ENDCOLLECTIVE ;  /* 0x000000000000791b */ /* 0x007fe20003800000 */
.L_x_15867:
[----:B------:R-:W-:Y:S01]  /*1dd80*/  MOV R13, R4 ;  /* 0x00000004000d7202 */ /* 0x000fe20000000f00 */
[----:B------:R-:W-:Y:S02]  /*1dd90*/  IMAD.MOV.U32 R12, RZ, RZ, 0x1 ;  /* 0x00000001ff0c7424 */ /* 0x000fe400078e00ff */
[----:B------:R-:W-:-:S07]  /*1dda0*/  IMAD.MOV.U32 R2, RZ, RZ, R14 ;  /* 0x000000ffff027224 */ /* 0x000fce00078e000e */
[----:B------:R-:W-:Y:S05]  /*1ddb0*/  WARPSYNC.COLLECTIVE R15, `(.L_x_15868) ;  /* 0x000000000f087348 */ /* 0x000fea0003c00000 */
[----:B------:R0:W1:Y:S02]  /*1ddc0*/  SHFL.IDX P6, R14, R13, R12, R11 ;  /* 0x0000000c0d0e7389 */ /* 0x00006400000c000b */
[----:B01----:R-:W-:Y:S01]  /*1ddd0*/  ENDCOLLECTIVE ;  /* 0x000000000000791b */ /* 0x003fe20003800000 */
.L_x_15868:
[----:B------:R-:W-:-:S05]  /*1dde0*/  @!P1 LEA R2, P2, R21, R2, 0x1 ;  /* 0x0000000215029211 */ /* 0x000fca00078408ff */
[----:B------:R-:W-:-:S04]  /*1ddf0*/  @!P1 IMAD.X R6, RZ, RZ, R8, P2 ;  /* 0x000000ffff069224 */ /* 0x000fc800010e0608 */
[----:B------:R-:W-:Y:S02]  /*1de00*/  @!P1 IMAD.MOV.U32 R7, RZ, RZ, R6 ;  /* 0x000000ffff079224 */ /* 0x000fe400078e0006 */
[----:B------:R-:W-:Y:S01]  /*1de10*/  @!P1 IMAD.MOV.U32 R6, RZ, RZ, R2 ;  /* 0x000000ffff069224 */ /* 0x000fe200078e0002 */
[----:B------:R-:W-:Y:S01]  /*1de20*/  IADD3 R2, R25, 0xa0, RZ ;  /* 0x000000a019027810 */ /* 0x000fe20007ffe0ff */
        /* <DEDUP_REMOVED lines=10> */
.L_x_15869:
[----:B------:R-:W-:Y:S02]  /*1ded0*/  IMAD.MOV.U32 R13, RZ, RZ, R4 ;  /* 0x000000ffff0d7224 */ /* 0x000fe400078e0004 */
[----:B------:R-:W-:Y:S02]  /*1dee0*/  IMAD.MOV.U32 R12, RZ, RZ, 0x2 ;  /* 0x00000002ff0c7424 */ /* 0x000fe400078e00ff */
[----:B------:R-:W-:-:S07]  /*1def0*/  IMAD.MOV.U32 R6, RZ, RZ, R14 ;  /* 0x000000ffff067224 */ /* 0x000fce00078e000e */
[----:B------:R-:W-:Y:S05]  /*1df00*/  WARPSYNC.COLLECTIVE R15, `(.L_x_15870) ;  /* 0x000000000f087348 */ /* 0x000fea0003c00000 */
[----:B------:R0:W1:Y:S02]  /*1df10*/  SHFL.IDX P6, R14, R13, R12, R11 ;  /* 0x0000000c0d0e7389 */ /* 0x00006400000c000b */
[----:B01----:R-:W-:Y:S01]  /*1df20*/  ENDCOLLECTIVE ;  /* 0x000000000000791b */ /* 0x003fe20003800000 */
.L_x_15870:
        /* <DEDUP_REMOVED lines=13> */
.L_x_15871:
[----:B------:R-:W-:Y:S02]  /*1e000*/  IMAD.MOV.U32 R13, RZ, RZ, R4 ;  /* 0x000000ffff0d7224 */ /* 0x000fe400078e0004 */
[----:B------:R-:W-:Y:S02]  /*1e010*/  IMAD.MOV.U32 R12, RZ, RZ, 0x3 ;  /* 0x00000003ff0c7424 */ /* 0x000fe400078e00ff */
[----:B------:R-:W-:-:S07]  /*1e020*/  IMAD.MOV.U32 R6, RZ, RZ, R14 ;  /* 0x000000ffff067224 */ /* 0x000fce00078e000e */
[----:B------:R-:W-:Y:S05]  /*1e030*/  WARPSYNC.COLLECTIVE R15, `(.L_x_15872) ;  /* 0x000000000f087348 */ /* 0x000fea0003c00000 */
[----:B------:R0:W1:Y:S02]  /*1e040*/  SHFL.IDX P6, R14, R13, R12, R11 ;  /* 0x0000000c0d0e7389 */ /* 0x00006400000c000b */
[----:B01----:R-:W-:Y:S01]  /*1e050*/  ENDCOLLECTIVE ;  /* 0x000000000000791b */ /* 0x003fe20003800000 */
.L_x_15872:
[----:B------:R-:W-:-:S05]  /*1e060*/  @!P1 LEA R6, P2, R21, R6, 0x1 ;  /* 0x0000000615069211 */ /* 0x000fca00078408ff */
[----:B------:R-:W-:-:S04]  /*1e070*/  @!P1 IMAD.X R0, RZ, RZ, R0, P2 ;  /* 0x000000ffff009224 */ /* 0x000fc800010e0600 */
[----:B------:R-:W-:Y:S01]  /*1e080*/  @!P1 IMAD.MOV.U32 R7, RZ, RZ, R0 ;  /* 0x000000ffff079224 */ /* 0x000fe200078e0000 */
[----:B------:R-:W-:-:S04]  /*1e090*/  MOV R13, R5 ;  /* 0x00000005000d7202 */ /* 0x000fc80000000f00 */
        /* <DEDUP_REMOVED lines=8> */
.L_x_15873:
[----:B------:R-:W-:Y:S01]  /*1e120*/  IMAD.MOV.U32 R2, RZ, RZ, R14 ;  /* 0x000000ffff027224 */ /* 0x000fe200078e000e */
[----:B------:R-:W-:Y:S06]  /*1e130*/  BRA `(.L_x_15874) ;  /* 0xffffff9400347947 */ /* 0x000fec000383ffff */
.L_x_15689:
[----:B-1----:R1:W2:Y:S02]  /*1e140*/  SYNCS.PHASECHK.TRANS64.TRYWAIT P0, [R16+URZ+0x16820], R0 ;  /* 0x01682000100075a7 */ /* 0x0022a4000800017f */
[----:B--2---:R-:W-:Y:S05]  /*1e150*/  @!P0 NANOSLEEP.SYNCS 0x989680 ;  /* 0x009896800000895d */ /* 0x004fea0003900000 */
[----:B------:R-:W2:Y:S02]  /*1e160*/  @!P0 SYNCS.PHASECHK.TRANS64 P0, [R16+URZ+0x16820], R0 ;  /* 0x01682000100085a7 */ /* 0x000ea4000800007f */
[----:B--2---:R-:W-:Y:S05]  /*1e170*/  @!P0 BRA `(.L_x_15689) ;  /* 0xfffffffc00f08947 */ /* 0x004fea000383ffff */
[----:B------:R-:W-:Y:S05]  /*1e180*/  BRA `(.L_x_15875) ;  /* 0xffffff9400907947 */ /* 0x000fea000383ffff */
.L_x_15694:
[----:B0-----:R0:W1:Y:S02]  /*1e190*/  SYNCS.PHASECHK.TRANS64.TRYWAIT P0, [R5+URZ+0x16840], R2 ;  /* 0x01684002050075a7 */ /* 0x001064000800017f */
[----:B-1----:R-:W-:Y:S05]  /*1e1a0*/  @!P0 NANOSLEEP.SYNCS 0x989680 ;  /* 0x009896800000895d */ /* 0x002fea0003900000 */
[----:B------:R-:W1:Y:S02]  /*1e1b0*/  @!P0 SYNCS.PHASECHK.TRANS64 P0, [R5+URZ+0x16840], R2 ;  /* 0x01684002050085a7 */ /* 0x000e64000800007f */
[----:B-1----:R-:W-:Y:S05]  /*1e1c0*/  @!P0 BRA `(.L_x_15694) ;  /* 0xfffffffc00f08947 */ /* 0x002fea000383ffff */
[----:B------:R-:W-:Y:S05]  /*1e1d0*/  BRA `(.L_x_15876) ;  /* 0xffffff9800707947 */ /* 0x000fea000383ffff */
.L_x_15695:
        /* <DEDUP_REMOVED lines=8> */
.L_x_15878:
[----:B------:R-:W-:Y:S05]  /*1e260*/  BSYNC B1 ;  /* 0x0000000000017941 */ /* 0x000fea0003800000 */
.L_x_15877:
        /* <DEDUP_REMOVED lines=10> */
.L_x_15879:
[----:B------:R-:W-:Y:S02]  /*1e310*/  IMAD.MOV.U32 R13, RZ, RZ, R10 ;  /* 0x000000ffff0d7224 */ /* 0x000fe400078e000a */
[----:B------:R-:W-:Y:S02]  /*1e320*/  IMAD.MOV.U32 R12, RZ, RZ, 0x1 ;  /* 0x00000001ff0c7424 */ /* 0x000fe400078e00ff */
[----:B------:R-:W-:Y:S01]  /*1e330*/  IMAD.SHL.U32 R7, R7, 0x8, RZ ;  /* 0x0000000807077824 */ /* 0x000fe200078e00ff */
[----:B------:R-:W-:-:S07]  /*1e340*/  MOV R2, R14 ;  /* 0x0000000e00027202 */ /* 0x000fce0000000f00 */
[----:B------:R-:W-:Y:S05]  /*1e350*/  WARPSYNC.COLLECTIVE R15, `(.L_x_15880) ;  /* 0x000000000f087348 */ /* 0x000fea0003c00000 */
[----:B------:R0:W1:Y:S02]  /*1e360*/  SHFL.IDX P6, R14, R13, R12, R11 ;  /* 0x0000000c0d0e7389 */ /* 0x00006400000c000b */
[----:B01----:R-:W-:Y:S01]  /*1e370*/  ENDCOLLECTIVE ;  /* 0x000000000000791b */ /* 0x003fe20003800000 */
.L_x_15880:
        /* <DEDUP_REMOVED lines=8> */
[----:B------:R0:W-:Y:S02]  /*1e400*/  LDGSTS.E.BYPASS.LTC128B.128 [R9+0xe400], desc[UR40][R2.64], !P2 ;  /* 0x0e40000002097fae */ /* 0x0001e4000d101d68 */
[----:B0-----:R-:W-:-:S07]  /*1e410*/  MOV R3, R14 ;  /* 0x0000000e00037202 */ /* 0x001fce0000000f00 */
[----:B------:R-:W-:Y:S05]  /*1e420*/  WARPSYNC.COLLECTIVE R15, `(.L_x_15881) ;  /* 0x000000000f087348 */ /* 0x000fea0003c00000 */
[----:B------:R0:W1:Y:S02]  /*1e430*/  SHFL.IDX P6, R14, R13, R12, R11 ;  /* 0x0000000c0d0e7389 */ /* 0x00006400000c000b */
[----:B01----:R-:W-:Y:S01]  /*1e440*/  ENDCOLLECTIVE ;  /* 0x000000000000791b */ /* 0x003fe20003800000 */
.L_x_15881:
[----:B------:R-:W-:Y:S02]  /*1e450*/  IMAD.MOV.U32 R13, RZ, RZ, R10 ;  /* 0x000000ffff0d7224 */ /* 0x000fe400078e000a */
[----:B------:R-:W-:Y:S02]  /*1e460*/  IMAD.MOV.U32 R12, RZ, RZ, 0x2 ;  /* 0x00000002ff0c7424 */ /* 0x000fe400078e00ff */
[----:B------:R-:W-:-:S07]  /*1e470*/  IMAD.MOV.U32 R2, RZ, RZ, R14 ;  /* 0x000000ffff027224 */ /* 0x000fce00078e000e */
[----:B------:R-:W-:Y:S05]  /*1e480*/  WARPSYNC.COLLECTIVE R15, `(.L_x_15882) ;  /* 0x000000000f087348 */ /* 0x000fea0003c00000 */
[----:B------:R0:W1:Y:S02]  /*1e490*/  SHFL.IDX P6, R14, R13, R12, R11 ;  /* 0x0000000c0d0e7389 */ /* 0x00006400000c000b */
[----:B01----:R-:W-:Y:S01]  /*1e4a0*/  ENDCOLLECTIVE ;  /* 0x000000000000791b */ /* 0x003fe20003800000 */
.L_x_15882:
        /* <DEDUP_REMOVED lines=11> */
.L_x_15883:
[----:B------:R-:W-:Y:S02]  /*1e560*/  IMAD.MOV.U32 R13, RZ, RZ, R10 ;  /* 0x000000ffff0d7224 */ /* 0x000fe400078e000a */
[----:B------:R-:W-:Y:S02]  /*1e570*/  IMAD.MOV.U32 R12, RZ, RZ, 0x3 ;  /* 0x00000003ff0c7424 */ /* 0x000fe400078e00ff */
[----:B------:R-:W-:-:S07]  /*1e580*/  IMAD.MOV.U32 R2, RZ, RZ, R14 ;  /* 0x000000ffff027224 */ /* 0x000fce00078e000e */
[----:B------:R-:W-:Y:S05]  /*1e590*/  WARPSYNC.COLLECTIVE R15, `(.L_x_15884) ;  /* 0x000000000f087348 */ /* 0x000fea0003c00000 */
[----:B------:R0:W1:Y:S02]  /*1e5a0*/  SHFL.IDX P6, R14, R13, R12, R11 ;  /* 0x0000000c0d0e7389 */ /* 0x00006400000c000b */
[----:B01----:R-:W-:Y:S01]  /*1e5b0*/  ENDCOLLECTIVE ;  /* 0x000000000000791b */ /* 0x003fe20003800000 */
.L_x_15884:
        /* <DEDUP_REMOVED lines=11> */
.L_x_15885:
[----:B------:R-:W-:Y:S02]  /*1e670*/  IMAD.MOV.U32 R13, RZ, RZ, R10 ;  /* 0x000000ffff0d7224 */ /* 0x000fe400078e000a */
[----:B------:R-:W-:Y:S02]  /*1e680*/  IMAD.MOV.U32 R12, RZ, RZ, 0x4 ;  /* 0x00000004ff0c7424 */ /* 0x000fe400078e00ff */
[----:B------:R-:W-:-:S07]  /*1e690*/  IMAD.MOV.U32 R2, RZ, RZ, R14 ;  /* 0x000000ffff027224 */ /* 0x000fce00078e000e */
[----:B------:R-:W-:Y:S05]  /*1e6a0*/  WARPSYNC.COLLECTIVE R15, `(.L_x_15886) ;  /* 0x000000000f087348 */ /* 0x000fea0003c00000 */
[----:B------:R0:W1:Y:S02]  /*1e6b0*/  SHFL.IDX P6, R14, R13, R12, R11 ;  /* 0x0000000c0d0e7389 */ /* 0x00006400000c000b */
[----:B01----:R-:W-:Y:S01]  /*1e6c0*/  ENDCOLLECTIVE ;  /* 0x000000000000791b */ /* 0x003fe20003800000 */
.L_x_15886:
        /* <DEDUP_REMOVED lines=11> */
.L_x_15887:
[----:B------:R-:W-:Y:S02]  /*1e780*/  IMAD.MOV.U32 R13, RZ, RZ, R10 ;  /* 0x000000ffff0d7224 */ /* 0x000fe400078e000a */
[----:B------:R-:W-:Y:S02]  /*1e790*/  IMAD.MOV.U32 R12, RZ, RZ, 0x5 ;  /* 0x00000005ff0c7424 */ /* 0x000fe400078e00ff */
[----:B------:R-:W-:-:S07]  /*1e7a0*/  IMAD.MOV.U32 R2, RZ, RZ, R14 ;  /* 0x000000ffff027224 */ /* 0x000fce00078e000e */
[----:B------:R-:W-:Y:S05]  /*1e7b0*/  WARPSYNC.COLLECTIVE R15, `(.L_x_15888) ;  /* 0x000000000f087348 */ /* 0x000fea0003c00000 */
[----:B------:R0:W1:Y:S02]  /*1e7c0*/  SHFL.IDX P6, R14, R13, R12, R11 ;  /* 0x0000000c0d0e7389 */ /* 0x00006400000c000b */
[----:B01----:R-:W-:Y:S01]  /*1e7d0*/  ENDCOLLECTIVE ;  /* 0x000000000000791b */ /* 0x003fe20003800000 */
.L_x_15888:
        /* <DEDUP_REMOVED lines=11> */
.L_x_15889:
[----:B------:R-:W-:Y:S02]  /*1e890*/  IMAD.MOV.U32 R13, RZ, RZ, R10 ;  /* 0x000000ffff0d7224 */ /* 0x000fe400078e000a */
[----:B------:R-:W-:Y:S02]  /*1e8a0*/  IMAD.MOV.U32 R12, RZ, RZ, 0x6 ;  /* 0x00000006ff0c7424 */ /* 0x000fe400078e00ff */
[----:B------:R-:W-:-:S07]  /*1e8b0*/  IMAD.MOV.U32 R2, RZ, RZ, R14 ;  /* 0x000000ffff027224 */ /* 0x000fce00078e000e */
[----:B------:R-:W-:Y:S05]  /*1e8c0*/  WARPSYNC.COLLECTIVE R15, `(.L_x_15890) ;  /* 0x000000000f087348 */ /* 0x000fea0003c00000 */
[----:B------:R0:W1:Y:S02]  /*1e8d0*/  SHFL.IDX P6, R14, R13, R12, R11 ;  /* 0x0000000c0d0e7389 */ /* 0x00006400000c000b */
[----:B01----:R-:W-:Y:S01]  /*1e8e0*/  ENDCOLLECTIVE ;  /* 0x000000000000791b */ /* 0x003fe20003800000 */
.L_x_15890:
        /* <DEDUP_REMOVED lines=11> */
.L_x_15891:
[----:B------:R-:W-:Y:S02]  /*1e9a0*/  IMAD.MOV.U32 R13, RZ, RZ, R10 ;  /* 0x000000ffff0d7224 */ /* 0x000fe400078e000a */
[----:B------:R-:W-:Y:S02]  /*1e9b0*/  IMAD.MOV.U32 R12, RZ, RZ, 0x7 ;  /* 0x00000007ff0c7424 */ /* 0x000fe400078e00ff */
[----:B------:R-:W-:-:S07]  /*1e9c0*/  IMAD.MOV.U32 R2, RZ, RZ, R14 ;  /* 0x000000ffff027224 */ /* 0x000fce00078e000e */
[----:B------:R-:W-:Y:S05]  /*1e9d0*/  WARPSYNC.COLLECTIVE R15, `(.L_x_15892) ;  /* 0x000000000f087348 */ /* 0x000fea0003c00000 */
[----:B------:R0:W1:Y:S02]  /*1e9e0*/  SHFL.IDX P6, R14, R13, R12, R11 ;  /* 0x0000000c0d0e7389 */ /* 0x00006400000c000b */
[----:B01----:R-:W-:Y:S01]  /*1e9f0*/  ENDCOLLECTIVE ;  /* 0x000000000000791b */ /* 0x003fe20003800000 */
.L_x_15892:
        /* <DEDUP_REMOVED lines=11> */
.L_x_15893:
[----:B------:R-:W-:Y:S01]  /*1eab0*/  IMAD.MOV.U32 R2, RZ, RZ, R14 ;  /* 0x000000ffff027224 */ /* 0x000fe200078e000e */
[----:B------:R-:W-:Y:S06]  /*1eac0*/  BRA `(.L_x_15894) ;  /* 0xffffff9400547947 */ /* 0x000fec000383ffff */
.L_x_15700:
[----:B-1----:R1:W2:Y:S02]  /*1ead0*/  SYNCS.PHASECHK.TRANS64.TRYWAIT P0, [R5+URZ+0x16860], R2 ;  /* 0x01686002050075a7 */ /* 0x0022a4000800017f */
[----:B--2---:R-:W-:Y:S05]  /*1eae0*/  @!P0 NANOSLEEP.SYNCS 0x989680 ;  /* 0x009896800000895d */ /* 0x004fea0003900000 */
[----:B------:R-:W2:Y:S02]  /*1eaf0*/  @!P0 SYNCS.PHASECHK.TRANS64 P0, [R5+URZ+0x16860], R2 ;  /* 0x01686002050085a7 */ /* 0x000ea4000800007f */
[----:B--2---:R-:W-:Y:S05]  /*1eb00*/  @!P0 BRA `(.L_x_15700) ;  /* 0xfffffffc00f08947 */ /* 0x004fea000383ffff */
[----:B------:R-:W-:Y:S05]  /*1eb10*/  BRA `(.L_x_15895) ;  /* 0xffffff9400ac7947 */ /* 0x000fea000383ffff */
.L_x_15701:
        /* <DEDUP_REMOVED lines=8> */
.L_x_15897:
[----:B------:R-:W-:Y:S05]  /*1eba0*/  BSYNC B1 ;  /* 0x0000000000017941 */ /* 0x000fea0003800000 */
.L_x_15896:
        /* <DEDUP_REMOVED lines=10> */
.L_x_15898:
[----:B------:R-:W-:Y:S02]  /*1ec50*/  IMAD.MOV.U32 R13, RZ, RZ, R22 ;  /* 0x000000ffff0d7224 */ /* 0x000fe400078e0016 */
[----:B------:R-:W-:Y:S01]  /*1ec60*/  IMAD.MOV.U32 R12, RZ, RZ, 0x1 ;  /* 0x00000001ff0c7424 */ /* 0x000fe200078e00ff */
[----:B------:R-:W-:-:S07]  /*1ec70*/  MOV R2, R14 ;  /* 0x0000000e00027202 */ /* 0x000fce0000000f00 */
[----:B------:R-:W-:Y:S05]  /*1ec80*/  WARPSYNC.COLLECTIVE R15, `(.L_x_15899) ;  /* 0x000000000f087348 */ /* 0x000fea0003c00000 */
[----:B------:R0:W1:Y:S02]  /*1ec90*/  SHFL.IDX P6, R14, R13, R12, R11 ;  /* 0x0000000c0d0e7389 */ /* 0x00006400000c000b */
[----:B01----:R-:W-:Y:S01]  /*1eca0*/  ENDCOLLECTIVE ;  /* 0x000000000000791b */ /* 0x003fe20003800000 */
.L_x_15899:
        /* <DEDUP_REMOVED lines=12> */
.L_x_15900:
[----:B------:R-:W-:Y:S02]  /*1ed70*/  IMAD.MOV.U32 R13, RZ, RZ, R22 ;  /* 0x000000ffff0d7224 */ /* 0x000fe400078e0016 */
[----:B------:R-:W-:Y:S02]  /*1ed80*/  IMAD.MOV.U32 R12, RZ, RZ, 0x2 ;  /* 0x00000002ff0c7424 */ /* 0x000fe400078e00ff */
[----:B------:R-:W-:-:S07]  /*1ed90*/  IMAD.MOV.U32 R2, RZ, RZ, R14 ;  /* 0x000000ffff027224 */ /* 0x000fce00078e000e */
[----:B------:R-:W-:Y:S05]  /*1eda0*/  WARPSYNC.COLLECTIVE R15, `(.L_x_15901) ;  /* 0x000000000f087348 */ /* 0x000fea0003c00000 */
[----:B------:R0:W1:Y:S02]  /*1edb0*/  SHFL.IDX P6, R14, R13, R12, R11 ;  /* 0x0000000c0d0e7389 */ /* 0x00006400000c000b */
[----:B01----:R-:W-:Y:S01]  /*1edc0*/  ENDCOLLECTIVE ;  /* 0x000000000000791b */ /* 0x003fe20003800000 */
.L_x_15901:
        /* <DEDUP_REMOVED lines=12> */
.L_x_15902:
[----:B------:R-:W-:Y:S02]  /*1ee90*/  IMAD.MOV.U32 R13, RZ, RZ, R22 ;  /* 0x000000ffff0d7224 */ /* 0x000fe400078e0016 */
[----:B------:R-:W-:Y:S02]  /*1eea0*/  IMAD.MOV.U32 R12, RZ, RZ, 0x3 ;  /* 0x00000003ff0c7424 */ /* 0x000fe400078e00ff */
[----:B------:R-:W-:-:S07]  /*1eeb0*/  IMAD.MOV.U32 R2, RZ, RZ, R14 ;  /* 0x000000ffff027224 */ /* 0x000fce00078e000e */
[----:B------:R-:W-:Y:S05]  /*1eec0*/  WARPSYNC.COLLECTIVE R15, `(.L_x_15903) ;  /* 0x000000000f087348 */ /* 0x000fea0003c00000 */
[----:B------:R0:W1:Y:S02]  /*1eed0*/  SHFL.IDX P6, R14, R13, R12, R11 ;  /* 0x0000000c0d0e7389 */ /* 0x00006400000c000b */
[----:B01----:R-:W-:Y:S01]  /*1eee0*/  ENDCOLLECTIVE ;  /* 0x000000000000791b */ /* 0x003fe20003800000 */
.L_x_15903:
        /* <DEDUP_REMOVED lines=12> */
.L_x_15904:
[----:B------:R-:W-:Y:S02]  /*1efb0*/  IMAD.MOV.U32 R13, RZ, RZ, R22 ;  /* 0x000000ffff0d7224 */ /* 0x000fe400078e0016 */
[----:B------:R-:W-:Y:S02]  /*1efc0*/  IMAD.MOV.U32 R12, RZ, RZ, 0x4 ;  /* 0x00000004ff0c7424 */ /* 0x000fe400078e00ff */
[----:B------:R-:W-:-:S07]  /*1efd0*/  IMAD.MOV.U32 R2, RZ, RZ, R14 ;  /* 0x000000ffff027224 */ /* 0x000fce00078e000e */
[----:B------:R-:W-:Y:S05]  /*1efe0*/  WARPSYNC.COLLECTIVE R15, `(.L_x_15905) ;  /* 0x000000000f087348 */ /* 0x000fea0003c00000 */
[----:B------:R0:W1:Y:S02]  /*1eff0*/  SHFL.IDX P6, R14, R13, R12, R11 ;  /* 0x0000000c0d0e7389 */ /* 0x00006400000c000b */
[----:B01----:R-:W-:Y:S01]  /*1f000*/  ENDCOLLECTIVE ;  /* 0x000000000000791b */ /* 0x003fe20003800000 */
.L_x_15905:
        /* <DEDUP_REMOVED lines=12> */
.L_x_15906:
[----:B------:R-:W-:Y:S02]  /*1f0d0*/  IMAD.MOV.U32 R13, RZ, RZ, R22 ;  /* 0x000000ffff0d7224 */ /* 0x000fe400078e0016 */
[----:B------:R-:W-:Y:S02]  /*1f0e0*/  IMAD.MOV.U32 R12, RZ, RZ, 0x5 ;  /* 0x00000005ff0c7424 */ /* 0x000fe400078e00ff */
[----:B------:R-:W-:-:S07]  /*1f0f0*/  IMAD.MOV.U32 R2, RZ, RZ, R14 ;  /* 0x000000ffff027224 */ /* 0x000fce00078e000e */
[----:B------:R-:W-:Y:S05]  /*1f100*/  WARPSYNC.COLLECTIVE R15, `(.L_x_15907) ;  /* 0x000000000f087348 */ /* 0x000fea0003c00000 */
[----:B------:R0:W1:Y:S02]  /*1f110*/  SHFL.IDX P6, R14, R13, R12, R11 ;  /* 0x0000000c0d0e7389 */ /* 0x00006400000c000b */
[----:B01----:R-:W-:Y:S01]  /*1f120*/  ENDCOLLECTIVE ;  /* 0x000000000000791b */ /* 0x003fe20003800000 */
.L_x_15907:
        /* <DEDUP_REMOVED lines=12> */
.L_x_15908:
[----:B------:R-:W-:Y:S02]  /*1f1f0*/  IMAD.MOV.U32 R13, RZ, RZ, R22 ;  /* 0x000000ffff0d7224 */ /* 0x000fe400078e0016 */
[----:B------:R-:W-:Y:S02]  /*1f200*/  IMAD.MOV.U32 R12, RZ, RZ, 0x6 ;  /* 0x00000006ff0c7424 */ /* 0x000fe400078e00ff */
[----:B------:R-:W-:-:S07]  /*1f210*/  IMAD.MOV.U32 R2, RZ, RZ, R14 ;  /* 0x000000ffff027224 */ /* 0x000fce00078e000e */
[----:B------:R-:W-:Y:S05]  /*1f220*/  WARPSYNC.COLLECTIVE R15, `(.L_x_15909) ;  /* 0x000000000f087348 */ /* 0x000fea0003c00000 */
[----:B------:R0:W1:Y:S02]  /*1f230*/  SHFL.IDX P6, R14, R13, R12, R11 ;  /* 0x0000000c0d0e7389 */ /* 0x00006400000c000b */
[----:B01----:R-:W-:Y:S01]  /*1f240*/  ENDCOLLECTIVE ;  /* 0x000000000000791b */ /* 0x003fe20003800000 */
.L_x_15909:
        /* <DEDUP_REMOVED lines=12> */
.L_x_15910:
[----:B------:R-:W-:Y:S02]  /*1f310*/  IMAD.MOV.U32 R13, RZ, RZ, R22 ;  /* 0x000000ffff0d7224 */ /* 0x000fe400078e0016 */
[----:B------:R-:W-:Y:S02]  /*1f320*/  IMAD.MOV.U32 R12, RZ, RZ, 0x7 ;  /* 0x00000007ff0c7424 */ /* 0x000fe400078e00ff */
[----:B------:R-:W-:-:S07]  /*1f330*/  IMAD.MOV.U32 R2, RZ, RZ, R14 ;  /* 0x000000ffff027224 */ /* 0x000fce00078e000e */
[----:B------:R-:W-:Y:S05]  /*1f340*/  WARPSYNC.COLLECTIVE R15, `(.L_x_15911) ;  /* 0x000000000f087348 */ /* 0x000fea0003c00000 */
[----:B------:R0:W1:Y:S02]  /*1f350*/  SHFL.IDX P6, R14, R13, R12, R11 ;  /* 0x0000000c0d0e7389 */ /* 0x00006400000c000b */
[----:B01----:R-:W-:Y:S01]  /*1f360*/  ENDCOLLECTIVE ;  /* 0x000000000000791b */ /* 0x003fe20003800000 */
.L_x_15911:
        /* <DEDUP_REMOVED lines=11> */
.L_x_15912:
[----:B------:R-:W-:Y:S01]  /*1f420*/  IMAD.MOV.U32 R2, RZ, RZ, R14 ;  /* 0x000000ffff027224 */ /* 0x000fe200078e000e */
[----:B------:R-:W-:Y:S06]  /*1f430*/  BRA `(.L_x_15913) ;  /* 0xffffff90005c7947 */ /* 0x000fec000383ffff */
.L_x_15709:
[----:B0-----:R0:W1:Y:S02]  /*1f440*/  SYNCS.PHASECHK.TRANS64.TRYWAIT P0, [R0+URZ+0x16860], R3 ;  /* 0x01686003000075a7 */ /* 0x001064000800017f */
[----:B-1----:R-:W-:Y:S05]  /*1f450*/  @!P0 NANOSLEEP.SYNCS 0x989680 ;  /* 0x009896800000895d */ /* 0x002fea0003900000 */
[----:B------:R-:W1:Y:S02]  /*1f460*/  @!P0 SYNCS.PHASECHK.TRANS64 P0, [R0+URZ+0x16860], R3 ;  /* 0x01686003000085a7 */ /* 0x000e64000800007f */
[----:B-1----:R-:W-:Y:S05]  /*1f470*/  @!P0 BRA `(.L_x_15709) ;  /* 0xfffffffc00f08947 */ /* 0x002fea000383ffff */
[----:B------:R-:W-:Y:S05]  /*1f480*/  BRA `(.L_x_15914) ;  /* 0xffffff9400747947 */ /* 0x000fea000383ffff */
.L_x_15710:
        /* <DEDUP_REMOVED lines=8> */
.L_x_15916:
[----:B------:R-:W-:Y:S05]  /*1f510*/  BSYNC B0 ;  /* 0x0000000000007941 */ /* 0x000fea0003800000 */
.L_x_15915:
        /* <DEDUP_REMOVED lines=10> */
.L_x_15917:
[----:B------:R-:W-:Y:S01]  /*1f5c0*/  ULDC UR4, c[0x0][0x2f4] ;  /* 0x0000bd0000047ab9 */ /* 0x000fe20000000800 */
[----:B------:R-:W-:Y:S02]  /*1f5d0*/  IMAD.MOV.U32 R13, RZ, RZ, R22 ;  /* 0x000000ffff0d7224 */ /* 0x000fe400078e0016 */
[----:B------:R-:W-:Y:S02]  /*1f5e0*/  IMAD.MOV.U32 R12, RZ, RZ, 0x1 ;  /* 0x00000001ff0c7424 */ /* 0x000fe400078e00ff */
[----:B------:R-:W-:-:S05]  /*1f5f0*/  IMAD.SHL.U32 R2, R2, 0x8, RZ ;  /* 0x0000000802027824 */ /* 0x000fca00078e00ff */
[----:B------:R-:W-:-:S04]  /*1f600*/  LOP3.LUT R2, R2, 0x38, RZ, 0xc0, !PT ;  /* 0x0000003802027812 */ /* 0x000fc800078ec0ff */
[C---:B------:R-:W-:Y:S02]  /*1f610*/  SHF.L.U32 R5, R2.reuse, 0x1, RZ ;  /* 0x0000000102057819 */ /* 0x040fe400000006ff */
[----:B------:R-:W-:Y:S02]  /*1f620*/  ISETP.GE.AND P0, PT, R2, UR4, PT ;  /* 0x0000000402007c0c */ /* 0x000fe4000bf06270 */
[----:B------:R-:W-:-:S13]  /*1f630*/  IADD3 R2, P1, R14, R5, RZ ;  /* 0x000000050e027210 */ /* 0x000fda0007f3e0ff */
[----:B------:R-:W-:Y:S05]  /*1f640*/  WARPSYNC.COLLECTIVE R15, `(.L_x_15918) ;  /* 0x000000000f087348 */ /* 0x000fea0003c00000 */
[----:B------:R0:W1:Y:S02]  /*1f650*/  SHFL.IDX P6, R14, R13, R12, R11 ;  /* 0x0000000c0d0e7389 */ /* 0x00006400000c000b */
[----:B01----:R-:W-:Y:S01]  /*1f660*/  ENDCOLLECTIVE ;  /* 0x000000000000791b */ /* 0x003fe20003800000 */
.L_x_15918:
[----:B------:R-:W-:Y:S01]  /*1f670*/  ISETP.LT.OR P2, PT, R6, 0x1, P0 ;  /* 0x000000010600780c */ /* 0x000fe20000741670 */
[----:B------:R-:W-:Y:S01]  /*1f680*/  IMAD.X R3, RZ, RZ, R3, P1 ;  /* 0x000000ffff037224 */ /* 0x000fe200008e0603 */
[----:B------:R-:W-:-:S11]  /*1f690*/  MOV R13, R18 ;  /* 0x00000012000d7202 */ /* 0x000fd60000000f00 */
[----:B------:R-:W-:Y:S01]  /*1f6a0*/  @!PT LDS RZ, [RZ] ;  /* 0x00000000fffff984 */ /* 0x000fe20000000800 */
[----:B------:R-:W-:Y:S01]  /*1f6b0*/  @!PT LDS RZ, [RZ] ;  /* 0x00000000fffff984 */ /* 0x000fe20000000800 */
[----:B------:R-:W-:Y:S01]  /*1f6c0*/  @!PT LDS RZ, [RZ] ;  /* 0x00000000fffff984 */ /* 0x000fe20000000800 */
[----:B------:R0:W-:Y:S01]  /*1f6d0*/  LDGSTS.E.BYPASS.LTC128B.128 [R4+0x400], desc[UR40][R2.64], !P2 ;  /* 0x0040000002047fae */ /* 0x0001e2000d101d68 */
[----:B------:R-:W-:Y:S01]  /*1f6e0*/  ISETP.LT.OR P2, PT, R6, 0x11, P0 ;  /* 0x000000110600780c */ /* 0x000fe20000741670 */
[----:B0-----:R-:W-:-:S12]  /*1f6f0*/  IMAD.MOV.U32 R3, RZ, RZ, R14 ;  /* 0x000000ffff037224 */ /* 0x001fd800078e000e */
[----:B------:R-:W-:Y:S05]  /*1f700*/  WARPSYNC.COLLECTIVE R15, `(.L_x_15919) ;  /* 0x000000000f087348 */ /* 0x000fea0003c00000 */
[----:B------:R0:W1:Y:S02]  /*1f710*/  SHFL.IDX P6, R14, R13, R12, R11 ;  /* 0x0000000c0d0e7389 */ /* 0x00006400000c000b */
[----:B01----:R-:W-:Y:S01]  /*1f720*/  ENDCOLLECTIVE ;  /* 0x000000000000791b */ /* 0x003fe20003800000 */
.L_x_15919:
[----:B------:R-:W-:Y:S02]  /*1f730*/  IMAD.MOV.U32 R13, RZ, RZ, R22 ;  /* 0x000000ffff0d7224 */ /* 0x000fe400078e0016 */
[----:B------:R-:W-:Y:S01]  /*1f740*/  IMAD.MOV.U32 R12, RZ, RZ, 0x2 ;  /* 0x00000002ff0c7424 */ /* 0x000fe200078e00ff */
[----:B------:R-:W-:-:S13]  /*1f750*/  IADD3 R2, P1, R14, R5, RZ ;  /* 0x000000050e027210 */ /* 0x000fda0007f3e0ff */
[----:B------:R-:W-:Y:S05]  /*1f760*/  WARPSYNC.COLLECTIVE R15, `(.L_x_15920) ;  /* 0x000000000f087348 */ /* 0x000fea0003c00000 */
[----:B------:R0:W1:Y:S02]  /*1f770*/  SHFL.IDX P6, R14, R13, R12, R11 ;  /* 0x0000000c0d0e7389 */ /* 0x00006400000c000b */
[----:B01----:R-:W-:Y:S01]  /*1f780*/  ENDCOLLECTIVE ;  /* 0x000000000000791b */ /* 0x003fe20003800000 */
.L_x_15920:
        /* <DEDUP_REMOVED lines=11> */
.L_x_15921:
[----:B------:R-:W-:Y:S02]  /*1f840*/  IMAD.MOV.U32 R13, RZ, RZ, R22 ;  /* 0x000000ffff0d7224 */ /* 0x000fe400078e0016 */
[----:B------:R-:W-:Y:S01]  /*1f850*/  IMAD.MOV.U32 R12, RZ, RZ, 0x3 ;  /* 0x00000003ff0c7424 */ /* 0x000fe200078e00ff */
[----:B------:R-:W-:-:S13]  /*1f860*/  IADD3 R2, P1, R14, R5, RZ ;  /* 0x000000050e027210 */ /* 0x000fda0007f3e0ff */
[----:B------:R-:W-:Y:S05]  /*1f870*/  WARPSYNC.COLLECTIVE R15, `(.L_x_15922) ;  /* 0x000000000f087348 */ /* 0x000fea0003c00000 */
[----:B------:R0:W1:Y:S02]  /*1f880*/  SHFL.IDX P6, R14, R13, R12, R11 ;  /* 0x0000000c0d0e7389 */ /* 0x00006400000c000b */
[----:B01----:R-:W-:Y:S01]  /*1f890*/  ENDCOLLECTIVE ;  /* 0x000000000000791b */ /* 0x003fe20003800000 */
.L_x_15922:
        /* <DEDUP_REMOVED lines=11> */
.L_x_15923:
[----:B------:R-:W-:Y:S01]  /*1f950*/  MOV R13, R22 ;  /* 0x00000016000d7202 */ /* 0x000fe20000000f00 */
[----:B------:R-:W-:Y:S01]  /*1f960*/  IMAD.MOV.U32 R12, RZ, RZ, 0x4 ;  /* 0x00000004ff0c7424 */ /* 0x000fe200078e00ff */
[----:B------:R-:W-:-:S13]  /*1f970*/  IADD3 R2, P1, R14, R5, RZ ;  /* 0x000000050e027210 */ /* 0x000fda0007f3e0ff */
[----:B------:R-:W-:Y:S05]  /*1f980*/  WARPSYNC.COLLECTIVE R15, `(.L_x_15924) ;  /* 0x000000000f087348 */ /* 0x000fea0003c00000 */
[----:B------:R0:W1:Y:S02]  /*1f990*/  SHFL.IDX P6, R14, R13, R12, R11 ;  /* 0x0000000c0d0e7389 */ /* 0x00006400000c000b */
[----:B01----:R-:W-:Y:S01]  /*1f9a0*/  ENDCOLLECTIVE ;  /* 0x000000000000791b */ /* 0x003fe20003800000 */
.L_x_15924:
        /* <DEDUP_REMOVED lines=11> */
.L_x_15925:
[----:B------:R-:W-:Y:S01]  /*1fa60*/  IMAD.MOV.U32 R13, RZ, RZ, R22 ;  /* 0x000000ffff0d7224 */ /* 0x000fe200078e0016 */
[----:B------:R-:W-:Y:S02]  /*1fa70*/  MOV R12, 0x5 ;  /* 0x00000005000c7802 */ /* 0x000fe40000000f00 */
[----:B------:R-:W-:-:S13]  /*1fa80*/  IADD3 R2, P1, R14, R5, RZ ;  /* 0x000000050e027210 */ /* 0x000fda0007f3e0ff */
[----:B------:R-:W-:Y:S05]  /*1fa90*/  WARPSYNC.COLLECTIVE R15, `(.L_x_15926) ;  /* 0x000000000f087348 */ /* 0x000fea0003c00000 */
[----:B------:R0:W1:Y:S02]  /*1faa0*/  SHFL.IDX P6, R14, R13, R12, R11 ;  /* 0x0000000c0d0e7389 */ /* 0x00006400000c000b */
[----:B01----:R-:W-:Y:S01]  /*1fab0*/  ENDCOLLECTIVE ;  /* 0x000000000000791b */ /* 0x003fe20003800000 */
.L_x_15926:
        /* <DEDUP_REMOVED lines=11> */
.L_x_15927:
[----:B------:R-:W-:Y:S02]  /*1fb70*/  IMAD.MOV.U32 R13, RZ, RZ, R22 ;  /* 0x000000ffff0d7224 */ /* 0x000fe400078e0016 */
[----:B------:R-:W-:Y:S01]  /*1fb80*/  IMAD.MOV.U32 R12, RZ, RZ, 0x6 ;  /* 0x00000006ff0c7424 */ /* 0x000fe200078e00ff */
[----:B------:R-:W-:-:S13]  /*1fb90*/  IADD3 R2, P1, R14, R5, RZ ;  /* 0x000000050e027210 */ /* 0x000fda0007f3e0ff */
[----:B------:R-:W-:Y:S05]  /*1fba0*/  WARPSYNC.COLLECTIVE R15, `(.L_x_15928) ;  /* 0x000000000f087348 */ /* 0x000fea0003c00000 */
[----:B------:R0:W1:Y:S02]  /*1fbb0*/  SHFL.IDX P6, R14, R13, R12, R11 ;  /* 0x0000000c0d0e7389 */ /* 0x00006400000c000b */
[----:B01----:R-:W-:Y:S01]  /*1fbc0*/  ENDCOLLECTIVE ;  /* 0x000000000000791b */ /* 0x003fe20003800000 */
.L_x_15928:
        /* <DEDUP_REMOVED lines=11> */
.L_x_15929:
[----:B------:R-:W-:Y:S02]  /*1fc80*/  IMAD.MOV.U32 R13, RZ, RZ, R22 ;  /* 0x000000ffff0d7224 */ /* 0x000fe400078e0016 */
[----:B------:R-:W-:Y:S01]  /*1fc90*/  IMAD.MOV.U32 R12, RZ, RZ, 0x7 ;  /* 0x00000007ff0c7424 */ /* 0x000fe200078e00ff */
[----:B------:R-:W-:-:S13]  /*1fca0*/  IADD3 R2, P1, R14, R5, RZ ;  /* 0x000000050e027210 */ /* 0x000fda0007f3e0ff */
[----:B------:R-:W-:Y:S05]  /*1fcb0*/  WARPSYNC.COLLECTIVE R15, `(.L_x_15930) ;  /* 0x000000000f087348 */ /* 0x000fea0003c00000 */
[----:B------:R0:W1:Y:S02]  /*1fcc0*/  SHFL.IDX P6, R14, R13, R12, R11 ;  /* 0x0000000c0d0e7389 */ /* 0x00006400000c000b */
[----:B01----:R-:W-:Y:S01]  /*1fcd0*/  ENDCOLLECTIVE ;  /* 0x000000000000791b */ /* 0x003fe20003800000 */
.L_x_15930:
        /* <DEDUP_REMOVED lines=10> */
.L_x_15931:
[----:B------:R-:W-:Y:S05]  /*1fd80*/  BRA `(.L_x_15932) ;  /* 0xffffff9000387947 */ /* 0x000fea000383ffff */
.L_x_15715:
[----:B------:R-:W-:Y:S01]  /*1fd90*/  BSSY B0, `(.L_x_15933) ;  /* 0x0000008000007945 */ /* 0x000fe20003800000 */
[----:B------:R-:W-:Y:S02]  /*1fda0*/  IMAD.MOV.U32 R13, RZ, RZ, R24 ;  /* 0x000000ffff0d7224 */ /* 0x000fe400078e0018 */
[----:B------:R-:W-:Y:S02]  /*1fdb0*/  IMAD.MOV.U32 R12, RZ, RZ, RZ ;  /* 0x000000ffff0c7224 */ /* 0x000fe400078e00ff */
[----:B------:R-:W-:Y:S02]  /*1fdc0*/  IMAD.MOV.U32 R11, RZ, RZ, 0x1f ;  /* 0x0000001fff0b7424 */ /* 0x000fe400078e00ff */
[----:B------:R-:W-:-:S07]  /*1fdd0*/  IMAD.MOV.U32 R15, RZ, RZ, -0x1 ;  /* 0xffffffffff0f7424 */ /* 0x000fce00078e00ff */
[----:B-123--:R-:W-:Y:S05]  /*1fde0*/  WARPSYNC.COLLECTIVE R15, `(.L_x_15934) ;  /* 0x000000000f087348 */ /* 0x00efea0003c00000 */
[----:B------:R0:W4:Y:S02]  /*1fdf0*/  SHFL.IDX P6, R14, R13, R12, R11 ;  /* 0x0000000c0d0e7389 */ /* 0x00012400000c000b */
[----:B01234-:R-:W-:Y:S01]  /*1fe00*/  ENDCOLLECTIVE ;  /* 0x000000000000791b */ /* 0x01ffe20003800000 */
.L_x_15934:
[----:B------:R-:W-:Y:S05]  /*1fe10*/  BSYNC B0 ;  /* 0x0000000000007941 */ /* 0x000fea0003800000 */
.L_x_15933:
[----:B------:R-:W-:Y:S01]  /*1fe20*/  MOV R13, R24 ;  /* 0x00000018000d7202 */ /* 0x000fe20000000f00 */
        /* <DEDUP_REMOVED lines=8> */
.L_x_15935:
        /* <DEDUP_REMOVED lines=15> */
[C---:B------:R-:W-:Y:S02]  /*1ffa0*/  ISETP.GE.U32.AND P5, PT, R8.reuse, 0x10, PT ;  /* 0x000000100800780c */ /* 0x040fe40003fa6070 */
[----:B--2---:R-:W-:Y:S01]  /*1ffb0*/  @!P1 MOV R25, R7 ;  /* 0x0000000700199202 */ /* 0x004fe20000000f00 */
[----:B---3--:R-:W-:Y:S01]  /*1ffc0*/  @!P1 IMAD.MOV.U32 R5, RZ, RZ, R4 ;  /* 0x000000ffff059224 */ /* 0x008fe200078e0004 */
[----:B------:R-:W-:-:S03]  /*1ffd0*/  ISETP.NE.AND P1, PT, R8, RZ, PT ;  /* 0x000000ff0800720c */ /* 0x000fc60003f25270 */
[----:B------:R-:W-:-:S10]  /*1ffe0*/  IMAD R13, R5, R25, RZ ;  /* 0x00000019050d7224 */ /* 0x000fd400078e02ff */
[----:B------:R-:W-:Y:S05]  /*1fff0*/  WARPSYNC.COLLECTIVE R15, `(.L_x_15936) ;  /* 0x000000000f087348 */ /* 0x000fea0003c00000 */
[----:B------:R0:W1:Y:S02]  /*20000*/  SHFL.UP P6, R14, R13, R12, R11 ;  /* 0x0400000c0d0e7389 */ /* 0x00006400000c000b */
[----:B01----:R-:W-:Y:S01]  /*20010*/  ENDCOLLECTIVE ;  /* 0x000000000000791b */ /* 0x003fe20003800000 */
.L_x_15936:
[----:B------:R-:W-:Y:S02]  /*20020*/  MOV R12, 0x2 ;  /* 0x00000002000c7802 */ /* 0x000fe40000000f00 */
[----:B------:R-:W-:-:S05]  /*20030*/  SEL R4, R14, RZ, P1 ;  /* 0x000000ff0e047207 */ /* 0x000fca0000800000 */
[----:B------:R-:W-:-:S04]  /*20040*/  IMAD.IADD R4, R13, 0x1, R4 ;  /* 0x000000010d047824 */ /* 0x000fc800078e0204 */
[----:B------:R-:W-:-:S07]  /*20050*/  IMAD.MOV.U32 R13, RZ, RZ, R4 ;  /* 0x000000ffff0d7224 */ /* 0x000fce00078e0004 */
[----:B------:R-:W-:Y:S05]  /*20060*/  WARPSYNC.COLLECTIVE R15, `(.L_x_15937) ;  /* 0x000000000f087348 */ /* 0x000fea0003c00000 */
[----:B------:R0:W1:Y:S02]  /*20070*/  SHFL.UP P6, R14, R13, R12, R11 ;  /* 0x0400000c0d0e7389 */ /* 0x00006400000c000b */
[----:B01----:R-:W-:Y:S01]  /*20080*/  ENDCOLLECTIVE ;  /* 0x000000000000791b */ /* 0x003fe20003800000 */
.L_x_15937:
[----:B------:R-:W-:Y:S01]  /*20090*/  IMAD.MOV.U32 R12, RZ, RZ, 0x4 ;  /* 0x00000004ff0c7424 */ /* 0x000fe200078e00ff */
[----:B------:R-:W-:-:S05]  /*200a0*/  SEL R3, R14, RZ, P2 ;  /* 0x000000ff0e037207 */ /* 0x000fca0001000000 */
[----:B------:R-:W-:-:S04]  /*200b0*/  IMAD.IADD R2, R4, 0x1, R3 ;  /* 0x0000000104027824 */ /* 0x000fc800078e0203 */
[----:B------:R-:W-:-:S07]  /*200c0*/  IMAD.MOV.U32 R13, RZ, RZ, R2 ;  /* 0x000000ffff0d7224 */ /* 0x000fce00078e0002 */
[----:B------:R-:W-:Y:S05]  /*200d0*/  WARPSYNC.COLLECTIVE R15, `(.L_x_15938) ;  /* 0x000000000f087348 */ /* 0x000fea0003c00000 */
[----:B------:R0:W1:Y:S02]  /*200e0*/  SHFL.UP P6, R14, R13, R12, R11 ;  /* 0x0400000c0d0e7389 */ /* 0x00006400000c000b */
[----:B01----:R-:W-:Y:S01]  /*200f0*/  ENDCOLLECTIVE ;  /* 0x000000000000791b */ /* 0x003fe20003800000 */
.L_x_15938:
[----:B------:R-:W-:Y:S02]  /*20100*/  MOV R12, 0x8 ;  /* 0x00000008000c7802 */ /* 0x000fe40000000f00 */
[----:B------:R-:W-:-:S05]  /*20110*/  SEL R3, R14, RZ, P3 ;  /* 0x000000ff0e037207 */ /* 0x000fca0001800000 */
[----:B------:R-:W-:-:S04]  /*20120*/  IMAD.IADD R3, R2, 0x1, R3 ;  /* 0x0000000102037824 */ /* 0x000fc800078e0203 */
[----:B------:R-:W-:-:S07]  /*20130*/  IMAD.MOV.U32 R13, RZ, RZ, R3 ;  /* 0x000000ffff0d7224 */ /* 0x000fce00078e0003 */
[----:B------:R-:W-:Y:S05]  /*20140*/  WARPSYNC.COLLECTIVE R15, `(.L_x_15939) ;  /* 0x000000000f087348 */ /* 0x000fea0003c00000 */
[----:B------:R0:W1:Y:S02]  /*20150*/  SHFL.UP P6, R14, R13, R12, R11 ;  /* 0x0400000c0d0e7389 */ /* 0x00006400000c000b */
[----:B01----:R-:W-:Y:S01]  /*20160*/  ENDCOLLECTIVE ;  /* 0x000000000000791b */ /* 0x003fe20003800000 */
.L_x_15939:
[----:B------:R-:W-:Y:S01]  /*20170*/  IMAD.MOV.U32 R12, RZ, RZ, 0x10 ;  /* 0x00000010ff0c7424 */ /* 0x000fe200078e00ff */
[----:B------:R-:W-:-:S05]  /*20180*/  SEL R4, R14, RZ, P4 ;  /* 0x000000ff0e047207 */ /* 0x000fca0002000000 */
[----:B------:R-:W-:-:S04]  /*20190*/  IMAD.IADD R4, R3, 0x1, R4 ;  /* 0x0000000103047824 */ /* 0x000fc800078e0204 */
[----:B------:R-:W-:-:S07]  /*201a0*/  IMAD.MOV.U32 R13, RZ, RZ, R4 ;  /* 0x000000ffff0d7224 */ /* 0x000fce00078e0004 */
[----:B------:R-:W-:Y:S05]  /*201b0*/  WARPSYNC.COLLECTIVE R15, `(.L_x_15940) ;  /* 0x000000000f087348 */ /* 0x000fea0003c00000 */
[----:B------:R0:W1:Y:S02]  /*201c0*/  SHFL.UP P6, R14, R13, R12, R11 ;  /* 0x0400000c0d0e7389 */ /* 0x00006400000c000b */
[----:B01----:R-:W-:Y:S01]  /*201d0*/  ENDCOLLECTIVE ;  /* 0x000000000000791b */ /* 0x003fe20003800000 */
.L_x_15940:
        /* <DEDUP_REMOVED lines=8> */
.L_x_15941:
[----:B------:R-:W-:Y:S05]  /*20260*/  BRA `(.L_x_15942) ;  /* 0xffffff9000447947 */ /* 0x000fea000383ffff */
.L_x_15718:
[----:B------:R-:W-:Y:S01]  /*20270*/  BSSY B0, `(.L_x_15943) ;  /* 0x0000007000007945 */ /* 0x000fe20003800000 */
[----:B------:R-:W-:Y:S02]  /*20280*/  IMAD.MOV.U32 R12, RZ, RZ, 0x1 ;  /* 0x00000001ff0c7424 */ /* 0x000fe400078e00ff */
[----:B------:R-:W-:Y:S02]  /*20290*/  IMAD.MOV.U32 R11, RZ, RZ, RZ ;  /* 0x000000ffff0b7224 */ /* 0x000fe400078e00ff */
[----:B------:R-:W-:-:S07]  /*202a0*/  IMAD.MOV.U32 R15, RZ, RZ, -0x1 ;  /* 0xffffffffff0f7424 */ /* 0x000fce00078e00ff */
[----:B-1----:R-:W-:Y:S05]  /*202b0*/  WARPSYNC.COLLECTIVE R15, `(.L_x_15944) ;  /* 0x000000000f087348 */ /* 0x002fea0003c00000 */
[----:B------:R0:W2:Y:S02]  /*202c0*/  SHFL.UP P6, R14, R13, R12, R11 ;  /* 0x0400000c0d0e7389 */ /* 0x0000a400000c000b */
[----:B012---:R-:W-:Y:S01]  /*202d0*/  ENDCOLLECTIVE ;  /* 0x000000000000791b */ /* 0x007fe20003800000 */
.L_x_15944:
[----:B------:R-:W-:Y:S05]  /*202e0*/  BSYNC B0 ;  /* 0x0000000000007941 */ /* 0x000fea0003800000 */
.L_x_15943:
        /* <DEDUP_REMOVED lines=8> */
.L_x_15945:
[----:B------:R-:W-:Y:S01]  /*20370*/  IMAD.MOV.U32 R12, RZ, RZ, 0x4 ;  /* 0x00000004ff0c7424 */ /* 0x000fe200078e00ff */
[----:B------:R-:W-:-:S05]  /*20380*/  SEL R14, R14, RZ, P2 ;  /* 0x000000ff0e0e7207 */ /* 0x000fca0001000000 */
[----:B------:R-:W-:-:S04]  /*20390*/  IMAD.IADD R3, R13, 0x1, R14 ;  /* 0x000000010d037824 */ /* 0x000fc800078e020e */
[----:B------:R-:W-:-:S07]  /*203a0*/  IMAD.MOV.U32 R13, RZ, RZ, R3 ;  /* 0x000000ffff0d7224 */ /* 0x000fce00078e0003 */
[----:B------:R-:W-:Y:S05]  /*203b0*/  WARPSYNC.COLLECTIVE R15, `(.L_x_15946) ;  /* 0x000000000f087348 */ /* 0x000fea0003c00000 */
[----:B------:R0:W1:Y:S02]  /*203c0*/  SHFL.UP P6, R14, R13, R12, R11 ;  /* 0x0400000c0d0e7389 */ /* 0x00006400000c000b */
[----:B01----:R-:W-:Y:S01]  /*203d0*/  ENDCOLLECTIVE ;  /* 0x000000000000791b */ /* 0x003fe20003800000 */
.L_x_15946:
[----:B------:R-:W-:Y:S01]  /*203e0*/  IMAD.MOV.U32 R12, RZ, RZ, 0x8 ;  /* 0x00000008ff0c7424 */ /* 0x000fe200078e00ff */
[----:B------:R-:W-:-:S04]  /*203f0*/  SEL R4, R14, RZ, P3 ;  /* 0x000000ff0e047207 */ /* 0x000fc80001800000 */
[----:B------:R-:W-:-:S05]  /*20400*/  IADD3 R4, R3, R4, RZ ;  /* 0x0000000403047210 */ /* 0x000fca0007ffe0ff */
[----:B------:R-:W-:-:S07]  /*20410*/  IMAD.MOV.U32 R13, RZ, RZ, R4 ;  /* 0x000000ffff0d7224 */ /* 0x000fce00078e0004 */
[----:B------:R-:W-:Y:S05]  /*20420*/  WARPSYNC.COLLECTIVE R15, `(.L_x_15947) ;  /* 0x000000000f087348 */ /* 0x000fea0003c00000 */
[----:B------:R0:W1:Y:S02]  /*20430*/  SHFL.UP P6, R14, R13, R12, R11 ;  /* 0x0400000c0d0e7389 */ /* 0x00006400000c000b */
[----:B01----:R-:W-:Y:S01]  /*20440*/  ENDCOLLECTIVE ;  /* 0x000000000000791b */ /* 0x003fe20003800000 */
.L_x_15947:
[----:B------:R-:W-:Y:S01]  /*20450*/  IMAD.MOV.U32 R12, RZ, RZ, 0x10 ;  /* 0x00000010ff0c7424 */ /* 0x000fe200078e00ff */
[----:B------:R-:W-:-:S05]  /*20460*/  SEL R7, R14, RZ, P4 ;  /* 0x000000ff0e077207 */ /* 0x000fca0002000000 */
[----:B------:R-:W-:-:S04]  /*20470*/  IMAD.IADD R7, R4, 0x1, R7 ;  /* 0x0000000104077824 */ /* 0x000fc800078e0207 */
[----:B------:R-:W-:-:S07]  /*20480*/  IMAD.MOV.U32 R13, RZ, RZ, R7 ;  /* 0x000000ffff0d7224 */ /* 0x000fce00078e0007 */
[----:B------:R-:W-:Y:S05]  /*20490*/  WARPSYNC.COLLECTIVE R15, `(.L_x_15948) ;  /* 0x000000000f087348 */ /* 0x000fea0003c00000 */
[----:B------:R0:W1:Y:S02]  /*204a0*/  SHFL.UP P6, R14, R13, R12, R11 ;  /* 0x0400000c0d0e7389 */ /* 0x00006400000c000b */
[----:B01----:R-:W-:Y:S01]  /*204b0*/  ENDCOLLECTIVE ;  /* 0x000000000000791b */ /* 0x003fe20003800000 */
.L_x_15948:
        /* <DEDUP_REMOVED lines=8> */
.L_x_15949:
[----:B------:R-:W-:Y:S05]  /*20540*/  BRA `(.L_x_15950) ;  /* 0xffffff9000307947 */ /* 0x000fea000383ffff */
.L_x_15720:
[----:B------:R-:W-:Y:S01]  /*20550*/  BSSY B0, `(.L_x_15951) ;  /* 0x0000006000007945 */ /* 0x000fe20003800000 */
[----:B------:R-:W-:Y:S01]  /*20560*/  PLOP3.LUT P6, PT, P6, PT, PT, 0x8, 0x0 ;  /* 0x000000000000781c */ /* 0x000fe200037ce170 */
[----:B------:R-:W-:-:S12]  /*20570*/  IMAD.MOV.U32 R15, RZ, RZ, -0x1 ;  /* 0xffffffffff0f7424 */ /* 0x000fd800078e00ff */
[----:B01----:R-:W-:Y:S05]  /*20580*/  WARPSYNC.COLLECTIVE R15, `(.L_x_15952) ;  /* 0x000000000f087348 */ /* 0x003fea0003c00000 */
[----:B------:R-:W-:Y:S01]  /*20590*/  VOTE.ANY R14, PT, P6 ;  /* 0x00000000000e7806 */ /* 0x000fe200030e0100 */
[----:B01----:R-:W-:Y:S06]  /*205a0*/  ENDCOLLECTIVE ;  /* 0x000000000000791b */ /* 0x003fec0003800000 */
.L_x_15952:
[----:B------:R-:W-:Y:S05]  /*205b0*/  BSYNC B0 ;  /* 0x0000000000007941 */ /* 0x000fea0003800000 */
.L_x_15951:
[----:B------:R-:W-:Y:S01]  /*205c0*/  IMAD.MOV.U32 R3, RZ, RZ, R14 ;  /* 0x000000ffff037224 */ /* 0x000fe200078e000e */
[----:B------:R-:W-:Y:S01]  /*205d0*/  MOV R13, R25 ;  /* 0x00000019000d7202 */ /* 0x000fe20000000f00 */
[----:B------:R-:W-:Y:S02]  /*205e0*/  IMAD.MOV.U32 R11, RZ, RZ, 0x1f ;  /* 0x0000001fff0b7424 */ /* 0x000fe400078e00ff */
[----:B------:R-:W0:Y:S01]  /*205f0*/  POPC R7, R3 ;  /* 0x0000000300077309 */ /* 0x000e220000000000 */
[----:B------:R-:W-:Y:S02]  /*20600*/  IMAD.MOV.U32 R15, RZ, RZ, -0x1 ;  /* 0xffffffffff0f7424 */ /* 0x000fe400078e00ff */
[----:B0-----:R-:W-:Y:S02]  /*20610*/  IMAD.MOV.U32 R12, RZ, RZ, R7 ;  /* 0x000000ffff0c7224 */ /* 0x001fe400078e0007 */
[----:B------:R-:W-:-:S07]  /*20620*/  IMAD.IADD R27, R7, 0x1, R27 ;  /* 0x00000001071b7824 */ /* 0x000fce00078e021b */
[----:B------:R-:W-:Y:S05]  /*20630*/  WARPSYNC.COLLECTIVE R15, `(.L_x_15953) ;  /* 0x000000000f087348 */ /* 0x000fea0003c00000 */
[----:B------:R0:W1:Y:S02]  /*20640*/  SHFL.IDX P6, R14, R13, R12, R11 ;  /* 0x0000000c0d0e7389 */ /* 0x00006400000c000b */
[----:B01----:R-:W-:Y:S01]  /*20650*/  ENDCOLLECTIVE ;  /* 0x000000000000791b */ /* 0x003fe20003800000 */
.L_x_15953:
[----:B------:R-:W-:Y:S02]  /*20660*/  IMAD.MOV.U32 R13, RZ, RZ, R5 ;  /* 0x000000ffff0d7224 */ /* 0x000fe400078e0005 */
[----:B------:R-:W-:-:S07]  /*20670*/  IMAD.MOV.U32 R25, RZ, RZ, R14 ;  /* 0x000000ffff197224 */ /* 0x000fce00078e000e */
[----:B------:R-:W-:Y:S05]  /*20680*/  WARPSYNC.COLLECTIVE R15, `(.L_x_15954) ;  /* 0x000000000f087348 */ /* 0x000fea0003c00000 */
[----:B------:R0:W1:Y:S02]  /*20690*/  SHFL.IDX P6, R14, R13, R12, R11 ;  /* 0x0000000c0d0e7389 */ /* 0x00006400000c000b */
[----:B01----:R-:W-:Y:S01]  /*206a0*/  ENDCOLLECTIVE ;  /* 0x000000000000791b */ /* 0x003fe20003800000 */
.L_x_15954:
[----:B------:R-:W-:Y:S01]  /*206b0*/  MOV R5, R14 ;  /* 0x0000000e00057202 */ /* 0x000fe20000000f00 */
[----:B------:R-:W-:Y:S06]  /*206c0*/  BRA `(.L_x_15955) ;  /* 0xffffff9000107947 */ /* 0x000fec000383ffff */
.L_x_15722:
[----:B------:R-:W-:Y:S01]  /*206d0*/  BSSY B0, `(.L_x_15956) ;  /* 0x0000007000007945 */ /* 0x000fe20003800000 */
[----:B------:R-:W-:Y:S02]  /*206e0*/  IMAD.MOV.U32 R13, RZ, RZ, R2 ;  /* 0x000000ffff0d7224 */ /* 0x000fe400078e0002 */
[----:B------:R-:W-:Y:S02]  /*206f0*/  IMAD.MOV.U32 R11, RZ, RZ, 0x1f ;  /* 0x0000001fff0b7424 */ /* 0x000fe400078e00ff */
[----:B------:R-:W-:-:S07]  /*20700*/  IMAD.MOV.U32 R15, RZ, RZ, -0x1 ;  /* 0xffffffffff0f7424 */ /* 0x000fce00078e00ff */
[----:B01234-:R-:W-:Y:S05]  /*20710*/  WARPSYNC.COLLECTIVE R15, `(.L_x_15957) ;  /* 0x000000000f087348 */ /* 0x01ffea0003c00000 */
[----:B------:R0:W0:Y:S02]  /*20720*/  SHFL.IDX P6, R14, R13, R12, R11 ;  /* 0x0000000c0d0e7389 */ /* 0x00002400000c000b */
[----:B01234-:R-:W-:Y:S01]  /*20730*/  ENDCOLLECTIVE ;  /* 0x000000000000791b */ /* 0x01ffe20003800000 */
.L_x_15957:
[----:B------:R-:W-:Y:S05]  /*20740*/  BSYNC B0 ;  /* 0x0000000000007941 */ /* 0x000fea0003800000 */
.L_x_15956:
[----:B------:R-:W-:Y:S01]  /*20750*/  IMAD.MOV.U32 R24, RZ, RZ, R14 ;  /* 0x000000ffff187224 */ /* 0x000fe200078e000e */
[----:B------:R-:W-:Y:S06]  /*20760*/  BRA `(.L_x_15721) ;  /* 0xffffff9000007947 */ /* 0x000fec000383ffff */
.L_x_15728:
[----:B0-----:R0:W4:Y:S02]  /*20770*/  SYNCS.PHASECHK.TRANS64.TRYWAIT P0, [R5+URZ+0x16820], R0 ;  /* 0x01682000050075a7 */ /* 0x001124000800017f */
[----:B----4-:R-:W-:Y:S05]  /*20780*/  @!P0 NANOSLEEP.SYNCS 0x989680 ;  /* 0x009896800000895d */ /* 0x010fea0003900000 */
[----:B------:R-:W4:Y:S02]  /*20790*/  @!P0 SYNCS.PHASECHK.TRANS64 P0, [R5+URZ+0x16820], R0 ;  /* 0x01682000050085a7 */ /* 0x000f24000800007f */
[----:B----4-:R-:W-:Y:S05]  /*207a0*/  @!P0 BRA `(.L_x_15728) ;  /* 0xfffffffc00f08947 */ /* 0x010fea000383ffff */
[----:B------:R-:W-:Y:S05]  /*207b0*/  BRA `(.L_x_15958) ;  /* 0xffffff98005c7947 */ /* 0x000fea000383ffff */
.L_x_15729:
[----:B------:R-:W4:Y:S01]  /*207c0*/  S2R R2, SR_TID.X ;  /* 0x0000000000027919 */ /* 0x000f220000002100 */
[----:B------:R-:W-:Y:S01]  /*207d0*/  BSSY B0, `(.L_x_15959) ;  /* 0x000000a000007945 */ /* 0x000fe20003800000 */
[----:B------:R-:W-:Y:S02]  /*207e0*/  IMAD.MOV.U32 R12, RZ, RZ, RZ ;  /* 0x000000ffff0c7224 */ /* 0x000fe400078e00ff */
[----:B------:R-:W-:Y:S02]  /*207f0*/  IMAD.MOV.U32 R11, RZ, RZ, 0x1f ;  /* 0x0000001fff0b7424 */ /* 0x000fe400078e00ff */
[----:B------:R-:W-:Y:S01]  /*20800*/  IMAD.MOV.U32 R15, RZ, RZ, -0x1 ;  /* 0xffffffffff0f7424 */ /* 0x000fe200078e00ff */
[----:B----4-:R-:W-:-:S04]  /*20810*/  SHF.R.U32.HI R2, RZ, 0x5, R2 ;  /* 0x00000005ff027819 */ /* 0x010fc80000011602 */
[----:B------:R-:W-:-:S04]  /*20820*/  LOP3.LUT R2, R2, 0x3, RZ, 0xc0, !PT ;  /* 0x0000000302027812 */ /* 0x000fc800078ec0ff */
[----:B------:R-:W-:-:S07]  /*20830*/  MOV R13, R2 ;  /* 0x00000002000d7202 */ /* 0x000fce0000000f00 */
[----:B0123--:R-:W-:Y:S05]  /*20840*/  WARPSYNC.COLLECTIVE R15, `(.L_x_15960) ;  /* 0x000000000f087348 */ /* 0x00ffea0003c00000 */
[----:B------:R4:W0:Y:S02]  /*20850*/  SHFL.IDX P6, R14, R13, R12, R11 ;  /* 0x0000000c0d0e7389 */ /* 0x00082400000c000b */
[----:B01234-:R-:W-:Y:S01]  /*20860*/  ENDCOLLECTIVE ;  /* 0x000000000000791b */ /* 0x01ffe20003800000 */
.L_x_15960:
[----:B------:R-:W-:Y:S05]  /*20870*/  BSYNC B0 ;  /* 0x0000000000007941 */ /* 0x000fea0003800000 */
.L_x_15959:
[----:B------:R-:W-:Y:S05]  /*20880*/  BRA `(.L_x_15961) ;  /* 0xffffff9800447947 */ /* 0x000fea000383ffff */
.L_x_15730:
[----:B------:R-:W-:Y:S01]  /*20890*/  BSSY B0, `(.L_x_15962) ;  /* 0x0000006000007945 */ /* 0x000fe20003800000 */
[----:B------:R-:W-:-:S07]  /*208a0*/  IMAD.MOV.U32 R15, RZ, RZ, -0x1 ;  /* 0xffffffffff0f7424 */ /* 0x000fce00078e00ff */
[----:B0123--:R-:W-:Y:S05]  /*208b0*/  WARPSYNC.COLLECTIVE R15, `(.L_x_15963) ;  /* 0x000000000f0c7348 */ /* 0x00ffea0003c00000 */
[----:B------:R-:W-:Y:S02]  /*208c0*/  ELECT P6, UR62, PT ;  /* 0x00000000003e782f */ /* 0x000fe400038c0000 */
[----:B------:R-:W-:Y:S01]  /*208d0*/  MOV R14, UR62 ;  /* 0x0000003e000e7c02 */ /* 0x000fe20008000f00 */
[----:B0123--:R-:W-:Y:S10]  /*208e0*/  ENDCOLLECTIVE ;  /* 0x000000000000791b */ /* 0x00fff40003800000 */
.L_x_15963:
[----:B------:R-:W-:Y:S05]  /*208f0*/  BSYNC B0 ;  /* 0x0000000000007941 */ /* 0x000fea0003800000 */
.L_x_15962:
[----:B------:R-:W-:Y:S05]  /*20900*/  BRA `(.L_x_15964) ;  /* 0xffffff9800387947 */ /* 0x000fea000383ffff */
.L_x_15732:
[----:B0-----:R0:W4:Y:S02]  /*20910*/  SYNCS.PHASECHK.TRANS64.TRYWAIT P1, [R3+URZ+0x16840], R2 ;  /* 0x01684002030075a7 */ /* 0x001124000802017f */
[----:B----4-:R-:W-:Y:S05]  /*20920*/  @!P1 NANOSLEEP.SYNCS 0x989680 ;  /* 0x009896800000995d */ /* 0x010fea0003900000 */
[----:B------:R-:W4:Y:S02]  /*20930*/  @!P1 SYNCS.PHASECHK.TRANS64 P1, [R3+URZ+0x16840], R2 ;  /* 0x01684002030095a7 */ /* 0x000f24000802007f */
[----:B----4-:R-:W-:Y:S05]  /*20940*/  @!P1 BRA `(.L_x_15732) ;  /* 0xfffffffc00f09947 */ /* 0x010fea000383ffff */
[----:B------:R-:W-:Y:S05]  /*20950*/  BRA `(.L_x_15965) ;  /* 0xffffff9800587947 */ /* 0x000fea000383ffff */
.L_x_15734:
[----:B----4-:R4:W0:Y:S02]  /*20960*/  SYNCS.PHASECHK.TRANS64.TRYWAIT P1, [R23+URZ+0x16840], R0 ;  /* 0x01684000170075a7 */ /* 0x010824000802017f */
[----:B0-----:R-:W-:Y:S05]  /*20970*/  @!P1 NANOSLEEP.SYNCS 0x989680 ;  /* 0x009896800000995d */ /* 0x001fea0003900000 */
[----:B------:R-:W0:Y:S02]  /*20980*/  @!P1 SYNCS.PHASECHK.TRANS64 P1, [R23+URZ+0x16840], R0 ;  /* 0x01684000170095a7 */ /* 0x000e24000802007f */
[----:B0-----:R-:W-:Y:S05]  /*20990*/  @!P1 BRA `(.L_x_15734) ;  /* 0xfffffffc00f09947 */ /* 0x001fea000383ffff */
[----:B------:R-:W-:Y:S05]  /*209a0*/  BRA `(.L_x_15966) ;  /* 0xffffff9800647947 */ /* 0x000fea000383ffff */
.L_x_15736:
[----:B------:R0:W0:Y:S02]  /*209b0*/  SYNCS.PHASECHK.TRANS64.TRYWAIT P1, [R3+URZ+0x16860], R2 ;  /* 0x01686002030075a7 */ /* 0x000024000802017f */
[----:B0-----:R-:W-:Y:S05]  /*209c0*/  @!P1 NANOSLEEP.SYNCS 0x989680 ;  /* 0x009896800000995d */ /* 0x001fea0003900000 */
[----:B------:R-:W0:Y:S02]  /*209d0*/  @!P1 SYNCS.PHASECHK.TRANS64 P1, [R3+URZ+0x16860], R2 ;  /* 0x01686002030095a7 */ /* 0x000e24000802007f */
[----:B0-----:R-:W-:Y:S05]  /*209e0*/  @!P1 BRA `(.L_x_15736) ;  /* 0xfffffffc00f09947 */ /* 0x001fea000383ffff */
[----:B------:R-:W-:Y:S05]  /*209f0*/  BRA `(.L_x_15967) ;  /* 0xffffff9800607947 */ /* 0x000fea000383ffff */
.L_x_15968:
        /* <DEDUP_REMOVED lines=16> */
.L_x_16013:


//--------------------- .nv.global.init           --------------------------
	.section	.nv.global.init,"aw",@progbits
.nv.global.init:
	.type		$str$23,@object
	.size		$str$23,($str$24 - $str$23)
$str$23:
        /*0000*/ 	.byte	0x28, 0x61, 0x64, 0x64, 0x72, 0x65, 0x73, 0x73, 0x20, 0x26, 0x20, 0x6d, 0x61, 0x73, 0x6b, 0x29
        /*0010*/ 	.byte	0x20, 0x3d, 0x3d, 0x20, 0x30, 0x00
	.type		$str$24,@object
	.size		$str$24,(__unnamed_27 - $str$24)
$str$24:
        /*0016*/ 	.byte	0x2f, 0x74, 0x6d, 0x70, 0x2f, 0x6f, 0x73, 0x73, 0x5f, 0x6b, 0x65, 0x72, 0x6e, 0x65, 0x6c, 0x73
        /*0026*/ 	.byte	0x5f, 0x73, 0x72, 0x63, 0x2f, 0x66, 0x6c, 0x61, 0x73, 0x68, 0x5f, 0x61, 0x74, 0x74, 0x65, 0x6e
        /*0036*/ 	.byte	0x74, 0x69, 0x6f, 0x6e, 0x2f, 0x63, 0x73, 0x72, 0x63, 0x2f, 0x63, 0x75, 0x74, 0x6c, 0x61, 0x73
        /*0046*/ 	.byte	0x73, 0x2f, 0x69, 0x6e, 0x63, 0x6c, 0x75, 0x64, 0x65, 0x2f, 0x63, 0x75, 0x74, 0x65, 0x2f, 0x70
        /*0056*/ 	.byte	0x6f, 0x69, 0x6e, 0x74, 0x65, 0x72, 0x5f, 0x66, 0x6c, 0x61, 0x67, 0x67, 0x65, 0x64, 0x2e, 0x68
        /*0066*/ 	.byte	0x70, 0x70, 0x00
	.type		__unnamed_27,@object
	.size		__unnamed_27,(__unnamed_4 - __unnamed_27)
__unnamed_27:
        /* <DEDUP_REMOVED lines=23> */
        /*01d9*/ 	.byte	0x3a, 0x43, 0x3c, 0x30, 0x3e, 0x3e, 0x3e, 0x3e, 0x3e, 0x20, 0x26, 0x5d, 0x00
	.type		__unnamed_4,@object
	.size		__unnamed_4,(__unnamed_9 - __unnamed_4)
__unnamed_4:
        /* <DEDUP_REMOVED lines=24> */
	.type		__unnamed_9,@object
	.size		__unnamed_9,(__unnamed_17 - __unnamed_9)
__unnamed_9:
        /* <DEDUP_REMOVED lines=24> */
	.type		__unnamed_17,@object
	.size		__unnamed_17,(__unnamed_13 - __unnamed_17)
__unnamed_17:
        /* <DEDUP_REMOVED lines=24> */
	.type		__unnamed_13,@object
	.size		__unnamed_13,(__unnamed_23 - __unnamed_13)
__unnamed_13:
        /* <DEDUP_REMOVED lines=24> */
	.type		__unnamed_23,@object
	.size		__unnamed_23,(__unnamed_18 - __unnamed_23)
__unnamed_23:
        /* <DEDUP_REMOVED lines=24> */
	.type		__unnamed_18,@object
	.size		__unnamed_18,(__unnamed_22 - __unnamed_18)
__unnamed_18:
        /* <DEDUP_REMOVED lines=24> */
	.type		__unnamed_22,@object
	.size		__unnamed_22,(__unnamed_5 - __unnamed_22)
__unnamed_22:
        /* <DEDUP_REMOVED lines=24> */
	.type		__unnamed_5,@object
	.size		__unnamed_5,(__unnamed_3 - __unnamed_5)
__unnamed_5:
        /* <DEDUP_REMOVED lines=24> */
        /*0de3*/ 	.byte	0x00
	.type		__unnamed_3,@object
	.size		__unnamed_3,(__unnamed_2 - __unnamed_3)
__unnamed_3:
        /* <DEDUP_REMOVED lines=28> */
        /*0fa4*/ 	.byte	0x32, 0x3e, 0x3e, 0x3e, 0x3e, 0x3e, 0x5d, 0x00
	.type		__unnamed_2,@object
	.size		__unnamed_2,(__unnamed_1 - __unnamed_2)
__unnamed_2:
        /* <DEDUP_REMOVED lines=29> */
	.type		__unnamed_1,@object
	.size		__unnamed_1,(__unnamed_25 - __unnamed_1)
__unnamed_1:
        /* <DEDUP_REMOVED lines=28> */
        /*1334*/ 	.byte	0x32, 0x3e, 0x3e, 0x3e, 0x3e, 0x3e, 0x20, 0x26, 0x5d, 0x00
	.type		__unnamed_25,@object
	.size		__unnamed_25,(__unnamed_26 - __unnamed_25)
__unnamed_25:
        /* <DEDUP_REMOVED lines=28> */
        /*14fe*/ 	.byte	0x36, 0x33, 0x38, 0x34, 0x3e, 0x3e, 0x3e, 0x3e, 0x3e, 0x5d, 0x00
	.type		__unnamed_26,@object
	.size		__unnamed_26,(__unnamed_21 - __unnamed_26)
__unnamed_26:
        /* <DEDUP_REMOVED lines=29> */
	.type		__unnamed_21,@object
	.size		__unnamed_21,(__unnamed_11 - __unnamed_21)
__unnamed_21:
        /* <DEDUP_REMOVED lines=29> */
	.type		__unnamed_11,@object
	.size		__unnamed_11,(__unnamed_7 - __unnamed_11)
__unnamed_11:
        /* <DEDUP_REMOVED lines=29> */
	.type		__unnamed_7,@object
	.size		__unnamed_7,(__unnamed_15 - __unnamed_7)
__unnamed_7:
        /* <DEDUP_REMOVED lines=29> */
	.type		__unnamed_15,@object
	.size		__unnamed_15,(__unnamed_12 - __unnamed_15)
__unnamed_15:
        /* <DEDUP_REMOVED lines=29> */
	.type		__unnamed_12,@object
	.size		__unnamed_12,(__unnamed_20 - __unnamed_12)
__unnamed_12:
        /* <DEDUP_REMOVED lines=29> */
	.type		__unnamed_20,@object
	.size		__unnamed_20,(__unnamed_8 - __unnamed_20)
__unnamed_20:
        /* <DEDUP_REMOVED lines=29> */
	.type		__unnamed_8,@object
	.size		__unnamed_8,(__unnamed_16 - __unnamed_8)
__unnamed_8:
        /* <DEDUP_REMOVED lines=29> */
	.type		__unnamed_16,@object
	.size		__unnamed_16,(__unnamed_24 - __unnamed_16)
__unnamed_16:
        /* <DEDUP_REMOVED lines=29> */
	.type		__unnamed_24,@object
	.size		__unnamed_24,(__unnamed_19 - __unnamed_24)
__unnamed_24:
        /* <DEDUP_REMOVED lines=29> */
	.type		__unnamed_19,@object
	.size		__unnamed_19,(__unnamed_10 - __unnamed_19)
__unnamed_19:
        /* <DEDUP_REMOVED lines=28> */
        /*28c1*/ 	.byte	0x32, 0x30, 0x34, 0x38, 0x30, 0x3e, 0x3e, 0x3e, 0x3e, 0x3e, 0x20, 0x26, 0x5d, 0x00
	.type		__unnamed_10,@object
	.size		__unnamed_10,(__unnamed_6 - __unnamed_10)
__unnamed_10:
        /* <DEDUP_REMOVED lines=29> */
	.type		__unnamed_6,@object
	.size		__unnamed_6,(__unnamed_14 - __unnamed_6)
__unnamed_6:
        /* <DEDUP_REMOVED lines=29> */
	.type		__unnamed_14,@object
	.size		__unnamed_14,(.L_13 - __unnamed_14)
__unnamed_14:
        /* <DEDUP_REMOVED lines=29> */
.L_13:


//--------------------- .nv.shared._ZN7cutlass13device_kernelIN5flash11enable_sm90INS1_16FlashAttnFwdSm90INS1_25CollectiveMainloopFwdSm90ILi2EN4cute5tupleIJNS5_1CILi1EEES8_S8_EEENS6_IJNS7_ILi128EEENS7_ILi80EEENS7_ILi256EEEEEELi256ENS_6half_tEfNS_4arch4Sm90ELb0ELb0ELb0ELb0ELb1ELb0ELb0ELb1ELb1ELb1ELb1ELb0EEENS1_21CollectiveEpilogueFwdINS6_IJSA_SC_SB_EEES9_SE_SG_Li256ELb0ELb1ELb1ELb0EEENS1_19SingleTileSchedulerILb0ELb1ELb1ELi128EEEEEEEEEvNT_6ParamsE --------------------------
	.section	.nv.shared._ZN7cutlass13device_kernelIN5flash11enable_sm90INS1_16FlashAttnFwdSm90INS1_25CollectiveMainloopFwdSm90ILi2EN4cute5tupleIJNS5_1CILi1EEES8_S8_EEENS6_IJNS7_ILi128EEENS7_ILi80EEENS7_ILi256EEEEEELi256ENS_6half_tEfNS_4arch4Sm90ELb0ELb0ELb0ELb0ELb1ELb0ELb0ELb1ELb1ELb1ELb1ELb0EEENS1_21CollectiveEpilogueFwdINS6_IJSA_SC_SB_EEES9_SE_SG_Li256ELb0ELb1ELb1ELb0EEENS1_19SingleTileSchedulerILb0ELb1ELb1ELi128EEEEEEEEEvNT_6ParamsE,"aw",@nobits
	.sectionflags	@""
	.align	16
	.zero		1024


//--------------------- .nv.shared.reserved.0     --------------------------
	.section	.nv.shared.reserved.0,"aw",@nobits
	.weak		__nv_reservedSMEM_offset_0_alias
	.size		__nv_reservedSMEM_offset_0_alias, 0, 0
	.other		__nv_reservedSMEM_offset_0_alias,@"STO_CUDA_RESERVED_SHARED STV_DEFAULT"
__nv_reservedSMEM_offset_0_alias:
	.zero		0


//--------------------- .nv.global                --------------------------
	.section	.nv.global,"aw",@nobits
.nv.global:
	.type		_ZN78_INTERNAL_4992bdb7_42_flash_fwd_hdimall_fp16_paged_split_sm90_cu_49158569_38414cute1_E,@object
	.size		_ZN78_INTERNAL_4992bdb7_42_flash_fwd_hdimall_fp16_paged_split_sm90_cu_49158569_38414cute1_E,(_ZN78_INTERNAL_4992bdb7_42_flash_fwd_hdimall_fp16_paged_split_sm90_cu_49158569_38414cuda3std3__45__cpo6cbeginE - _ZN78_INTERNAL_4992bdb7_42_flash_fwd_hdimall_fp16_paged_split_sm90_cu_49158569_38414cute1_E)
_ZN78_INTERNAL_4992bdb7_42_flash_fwd_hdimall_fp16_paged_split_sm90_cu_49158569_38414cute1_E:
	.zero		1
	.type		_ZN78_INTERNAL_4992bdb7_42_flash_fwd_hdimall_fp16_paged_split_sm90_cu_49158569_38414cuda3std3__45__cpo6cbeginE,@object
	.size		_ZN78_INTERNAL_4992bdb7_42_flash_fwd_hdimall_fp16_paged_split_sm90_cu_49158569_38414cuda3std3__45__cpo6cbeginE,(_ZN78_INTERNAL_4992bdb7_42_flash_fwd_hdimall_fp16_paged_split_sm90_cu_49158569_38414cuda3std3__48in_placeE - _ZN78_INTERNAL_4992bdb7_42_flash_fwd_hdimall_fp16_paged_split_sm90_cu_49158569_38414cuda3std3__45__cpo6cbeginE)
_ZN78_INTERNAL_4992bdb7_42_flash_fwd_hdimall_fp16_paged_split_sm90_cu_49158569_38414cuda3std3__45__cpo6cbeginE:
	.zero		1
	.type		_ZN78_INTERNAL_4992bdb7_42_flash_fwd_hdimall_fp16_paged_split_sm90_cu_49158569_38414cuda3std3__48in_placeE,@object
	.size		_ZN78_INTERNAL_4992bdb7_42_flash_fwd_hdimall_fp16_paged_split_sm90_cu_49158569_38414cuda3std3__48in_placeE,(_ZN78_INTERNAL_4992bdb7_42_flash_fwd_hdimall_fp16_paged_split_sm90_cu_49158569_38414cuda3std6ranges3__45__cpo9iter_moveE - _ZN78_INTERNAL_4992bdb7_42_flash_fwd_hdimall_fp16_paged_split_sm90_cu_49158569_38414cuda3std3__48in_placeE)
_ZN78_INTERNAL_4992bdb7_42_flash_fwd_hdimall_fp16_paged_split_sm90_cu_49158569_38414cuda3std3__48in_placeE:
	.zero		1
	.type		_ZN78_INTERNAL_4992bdb7_42_flash_fwd_hdimall_fp16_paged_split_sm90_cu_49158569_38414cuda3std6ranges3__45__cpo9iter_moveE,@object
	.size		_ZN78_INTERNAL_4992bdb7_42_flash_fwd_hdimall_fp16_paged_split_sm90_cu_49158569_38414cuda3std6ranges3__45__cpo9iter_moveE,(_ZN78_INTERNAL_4992bdb7_42_flash_fwd_hdimall_fp16_paged_split_sm90_cu_49158569_38414cuda3std3__45__cpo5beginE - _ZN78_INTERNAL_4992bdb7_42_flash_fwd_hdimall_fp16_paged_split_sm90_cu_49158569_38414cuda3std6ranges3__45__cpo9iter_moveE)
_ZN78_INTERNAL_4992bdb7_42_flash_fwd_hdimall_fp16_paged_split_sm90_cu_49158569_38414cuda3std6ranges3__45__cpo9iter_moveE:
	.zero		1
	.type		_ZN78_INTERNAL_4992bdb7_42_flash_fwd_hdimall_fp16_paged_split_sm90_cu_49158569_38414cuda3std3__45__cpo5beginE,@object
	.size		_ZN78_INTERNAL_4992bdb7_42_flash_fwd_hdimall_fp16_paged_split_sm90_cu_49158569_38414cuda3std3__45__cpo5beginE,(_ZN78_INTERNAL_4992bdb7_42_flash_fwd_hdimall_fp16_paged_split_sm90_cu_49158569_38414cuda3std3__480_GLOBAL__N__4992bdb7_42_flash_fwd_hdimall_fp16_paged_split_sm90_cu_49158569_38416ignoreE - _ZN78_INTERNAL_4992bdb7_42_flash_fwd_hdimall_fp16_paged_split_sm90_cu_49158569_38414cuda3std3__45__cpo5beginE)
_ZN78_INTERNAL_4992bdb7_42_flash_fwd_hdimall_fp16_paged_split_sm90_cu_49158569_38414cuda3std3__45__cpo5beginE:
	.zero		1
	.type		_ZN78_INTERNAL_4992bdb7_42_flash_fwd_hdimall_fp16_paged_split_sm90_cu_49158569_38414cuda3std3__480_GLOBAL__N__4992bdb7_42_flash_fwd_hdimall_fp16_paged_split_sm90_cu_49158569_38416ignoreE,@object
	.size		_ZN78_INTERNAL_4992bdb7_42_flash_fwd_hdimall_fp16_paged_split_sm90_cu_49158569_38414cuda3std3__480_GLOBAL__N__4992bdb7_42_flash_fwd_hdimall_fp16_paged_split_sm90_cu_49158569_38416ignoreE,(_ZN78_INTERNAL_4992bdb7_42_flash_fwd_hdimall_fp16_paged_split_sm90_cu_49158569_38414cute7productE - _ZN78_INTERNAL_4992bdb7_42_flash_fwd_hdimall_fp16_paged_split_sm90_cu_49158569_38414cuda3std3__480_GLOBAL__N__4992bdb7_42_flash_fwd_hdimall_fp16_paged_split_sm90_cu_49158569_38416ignoreE)
_ZN78_INTERNAL_4992bdb7_42_flash_fwd_hdimall_fp16_paged_split_sm90_cu_49158569_38414cuda3std3__480_GLOBAL__N__4992bdb7_42_flash_fwd_hdimall_fp16_paged_split_sm90_cu_49158569_38416ignoreE:
	.zero		1
	.type		_ZN78_INTERNAL_4992bdb7_42_flash_fwd_hdimall_fp16_paged_split_sm90_cu_49158569_38414cute7productE,@object
	.size		_ZN78_INTERNAL_4992bdb7_42_flash_fwd_hdimall_fp16_paged_split_sm90_cu_49158569_38414cute7productE,(_ZN78_INTERNAL_4992bdb7_42_flash_fwd_hdimall_fp16_paged_split_sm90_cu_49158569_38414cuda3std3__45__cpo3endE - _ZN78_INTERNAL_4992bdb7_42_flash_fwd_hdimall_fp16_paged_split_sm90_cu_49158569_38414cute7productE)
_ZN78_INTERNAL_4992bdb7_42_flash_fwd_hdimall_fp16_paged_split_sm90_cu_49158569_38414cute7productE:
	.zero		1
	.type		_ZN78_INTERNAL_4992bdb7_42_flash_fwd_hdimall_fp16_paged_split_sm90_cu_49158569_38414cuda3std3__45__cpo3endE,@object
	.size		_ZN78_INTERNAL_4992bdb7_42_flash_fwd_hdimall_fp16_paged_split_sm90_cu_49158569_38414cuda3std3__45__cpo3endE,(_ZN78_INTERNAL_4992bdb7_42_flash_fwd_hdimall_fp16_paged_split_sm90_cu_49158569_38414cuda3std3__419piecewise_constructE - _ZN78_INTERNAL_4992bdb7_42_flash_fwd_hdimall_fp16_paged_split_sm90_cu_49158569_38414cuda3std3__45__cpo3endE)
_ZN78_INTERNAL_4992bdb7_42_flash_fwd_hdimall_fp16_paged_split_sm90_cu_49158569_38414cuda3std3__45__cpo3endE:
	.zero		1
	.type		_ZN78_INTERNAL_4992bdb7_42_flash_fwd_hdimall_fp16_paged_split_sm90_cu_49158569_38414cuda3std3__419piecewise_constructE,@object
	.size		_ZN78_INTERNAL_4992bdb7_42_flash_fwd_hdimall_fp16_paged_split_sm90_cu_49158569_38414cuda3std3__419piecewise_constructE,(_ZN78_INTERNAL_4992bdb7_42_flash_fwd_hdimall_fp16_paged_split_sm90_cu_49158569_38414cuda3std3__45__cpo4cendE - _ZN78_INTERNAL_4992bdb7_42_flash_fwd_hdimall_fp16_paged_split_sm90_cu_49158569_38414cuda3std3__419piecewise_constructE)
_ZN78_INTERNAL_4992bdb7_42_flash_fwd_hdimall_fp16_paged_split_sm90_cu_49158569_38414cuda3std3__419piecewise_constructE:
	.zero		1
	.type		_ZN78_INTERNAL_4992bdb7_42_flash_fwd_hdimall_fp16_paged_split_sm90_cu_49158569_38414cuda3std3__45__cpo4cendE,@object
	.size		_ZN78_INTERNAL_4992bdb7_42_flash_fwd_hdimall_fp16_paged_split_sm90_cu_49158569_38414cuda3std3__45__cpo4cendE,(_ZN78_INTERNAL_4992bdb7_42_flash_fwd_hdimall_fp16_paged_split_sm90_cu_49158569_38414cuda3std6ranges3__45__cpo4swapE - _ZN78_INTERNAL_4992bdb7_42_flash_fwd_hdimall_fp16_paged_split_sm90_cu_49158569_38414cuda3std3__45__cpo4cendE)
_ZN78_INTERNAL_4992bdb7_42_flash_fwd_hdimall_fp16_paged_split_sm90_cu_49158569_38414cuda3std3__45__cpo4cendE:
	.zero		1
	.type		_ZN78_INTERNAL_4992bdb7_42_flash_fwd_hdimall_fp16_paged_split_sm90_cu_49158569_38414cuda3std6ranges3__45__cpo4swapE,@object
	.size		_ZN78_INTERNAL_4992bdb7_42_flash_fwd_hdimall_fp16_paged_split_sm90_cu_49158569_38414cuda3std6ranges3__45__cpo4swapE,(.L_34 - _ZN78_INTERNAL_4992bdb7_42_flash_fwd_hdimall_fp16_paged_split_sm90_cu_49158569_38414cuda3std6ranges3__45__cpo4swapE)
_ZN78_INTERNAL_4992bdb7_42_flash_fwd_hdimall_fp16_paged_split_sm90_cu_49158569_38414cuda3std6ranges3__45__cpo4swapE:
	.zero		1
.L_34:


//--------------------- .nv.shared._ZN7cutlass13device_kernelIN5flash11enable_sm90INS1_16FlashAttnFwdSm90INS1_25CollectiveMainloopFwdSm90ILi2EN4cute5tupleIJNS5_1CILi1EEES8_S8_EEENS6_IJNS7_ILi128EEENS7_ILi80EEENS7_ILi256EEEEEELi256ENS_6half_tEfNS_4arch4Sm90ELb0ELb0ELb0ELb1ELb1ELb0ELb0ELb1ELb1ELb1ELb1ELb0EEENS1_21CollectiveEpilogueFwdINS6_IJSA_SC_SB_EEES9_SE_SG_Li256ELb1ELb1ELb1ELb0EEENS1_36VarlenDynamicPersistentTileSchedulerILi128ELi80ELi256ELi128ELb1ELb1ELb1ELb0ELb1ELb1EEEEEEEEEvNT_6ParamsE --------------------------
	.section	.nv.shared._ZN7cutlass13device_kernelIN5flash11enable_sm90INS1_16FlashAttnFwdSm90INS1_25CollectiveMainloopFwdSm90ILi2EN4cute5tupleIJNS5_1CILi1EEES8_S8_EEENS6_IJNS7_ILi128EEENS7_ILi80EEENS7_ILi256EEEEEELi256ENS_6half_tEfNS_4arch4Sm90ELb0ELb0ELb0ELb1ELb1ELb0ELb0ELb1ELb1ELb1ELb1ELb0EEENS1_21CollectiveEpilogueFwdINS6_IJSA_SC_SB_EEES9_SE_SG_Li256ELb1ELb1ELb1ELb0EEENS1_36VarlenDynamicPersistentTileSchedulerILi128ELi80ELi256ELi128ELb1ELb1ELb1ELb0ELb1ELb1EEEEEEEEEvNT_6ParamsE,"aw",@nobits
	.sectionflags	@""
	.align	16
	.zero		1024


//--------------------- .nv.shared._ZN7cutlass13device_kernelIN5flash11enable_sm90INS1_16FlashAttnFwdSm90INS1_25CollectiveMainloopFwdSm90ILi2EN4cute5tupleIJNS5_1CILi1EEES8_S8_EEENS6_IJNS7_ILi128EEENS7_ILi80EEENS7_ILi256EEEEEELi256ENS_6half_tEfNS_4arch4Sm90ELb0ELb0ELb0ELb1ELb1ELb1ELb0ELb1ELb1ELb1ELb1ELb0EEENS1_21CollectiveEpilogueFwdINS6_IJSA_SC_SB_EEES9_SE_SG_Li256ELb1ELb1ELb1ELb0EEENS1_36VarlenDynamicPersistentTileSchedulerILi128ELi80ELi256ELi128ELb1ELb1ELb1ELb0ELb1ELb1EEEEEEEEEvNT_6ParamsE --------------------------
	.section	.nv.shared._ZN7cutlass13device_kernelIN5flash11enable_sm90INS1_16FlashAttnFwdSm90INS1_25CollectiveMainloopFwdSm90ILi2EN4cute5tupleIJNS5_1CILi1EEES8_S8_EEENS6_IJNS7_ILi128EEENS7_ILi80EEENS7_ILi256EEEEEELi256ENS_6half_tEfNS_4arch4Sm90ELb0ELb0ELb0ELb1ELb1ELb1ELb0ELb1ELb1ELb1ELb1ELb0EEENS1_21CollectiveEpilogueFwdINS6_IJSA_SC_SB_EEES9_SE_SG_Li256ELb1ELb1ELb1ELb0EEENS1_36VarlenDynamicPersistentTileSchedulerILi128ELi80ELi256ELi128ELb1ELb1ELb1ELb0ELb1ELb1EEEEEEEEEvNT_6ParamsE,"aw",@nobits
	.sectionflags	@""
	.align	16
	.zero		1024


//--------------------- .nv.shared._ZN7cutlass13device_kernelIN5flash11enable_sm90INS1_16FlashAttnFwdSm90INS1_25CollectiveMainloopFwdSm90ILi2EN4cute5tupleIJNS5_1CILi1EEES8_S8_EEENS6_IJNS7_ILi128EEENS7_ILi64EEENS7_ILi256EEEEEELi256ENS_6half_tEfNS_4arch4Sm90ELb0ELb1ELb0ELb0ELb1ELb0ELb0ELb1ELb1ELb1ELb1ELb0EEENS1_21CollectiveEpilogueFwdINS6_IJSA_SC_SB_EEES9_SE_SG_Li256ELb0ELb1ELb1ELb0EEENS1_19SingleTileSchedulerILb0ELb1ELb1ELi128EEEEEEEEEvNT_6ParamsE --------------------------
	.section	.nv.shared._ZN7cutlass13device_kernelIN5flash11enable_sm90INS1_16FlashAttnFwdSm90INS1_25CollectiveMainloopFwdSm90ILi2EN4cute5tupleIJNS5_1CILi1EEES8_S8_EEENS6_IJNS7_ILi128EEENS7_ILi64EEENS7_ILi256EEEEEELi256ENS_6half_tEfNS_4arch4Sm90ELb0ELb1ELb0ELb0ELb1ELb0ELb0ELb1ELb1ELb1ELb1ELb0EEENS1_21CollectiveEpilogueFwdINS6_IJSA_SC_SB_EEES9_SE_SG_Li256ELb0ELb1ELb1ELb0EEENS1_19SingleTileSchedulerILb0ELb1ELb1ELi128EEEEEEEEEvNT_6ParamsE,"aw",@nobits
	.sectionflags	@""
	.align	16
	.zero		1024


//--------------------- .nv.shared._ZN7cutlass13device_kernelIN5flash11enable_sm90INS1_16FlashAttnFwdSm90INS1_25CollectiveMainloopFwdSm90ILi2EN4cute5tupleIJNS5_1CILi1EEES8_S8_EEENS6_IJNS7_ILi128EEENS7_ILi64EEENS7_ILi256EEEEEELi256ENS_6half_tEfNS_4arch4Sm90ELb0ELb1ELb0ELb1ELb1ELb0ELb0ELb1ELb1ELb1ELb1ELb0EEENS1_21CollectiveEpilogueFwdINS6_IJSA_SC_SB_EEES9_SE_SG_Li256ELb1ELb1ELb1ELb0EEENS1_36VarlenDynamicPersistentTileSchedulerILi128ELi64ELi256ELi128ELb1ELb1ELb1ELb1ELb0ELb1EEEEEEEEEvNT_6ParamsE --------------------------
	.section	.nv.shared._ZN7cutlass13device_kernelIN5flash11enable_sm90INS1_16FlashAttnFwdSm90INS1_25CollectiveMainloopFwdSm90ILi2EN4cute5tupleIJNS5_1CILi1EEES8_S8_EEENS6_IJNS7_ILi128EEENS7_ILi64EEENS7_ILi256EEEEEELi256ENS_6half_tEfNS_4arch4Sm90ELb0ELb1ELb0ELb1ELb1ELb0ELb0ELb1ELb1ELb1ELb1ELb0EEENS1_21CollectiveEpilogueFwdINS6_IJSA_SC_SB_EEES9_SE_SG_Li256ELb1ELb1ELb1ELb0EEENS1_36VarlenDynamicPersistentTileSchedulerILi128ELi64ELi256ELi128ELb1ELb1ELb1ELb1ELb0ELb1EEEEEEEEEvNT_6ParamsE,"aw",@nobits
	.sectionflags	@""
	.align	16
	.zero		1024


//--------------------- .nv.shared._ZN7cutlass13device_kernelIN5flash11enable_sm90INS1_16FlashAttnFwdSm90INS1_25CollectiveMainloopFwdSm90ILi2EN4cute5tupleIJNS5_1CILi1EEES8_S8_EEENS6_IJNS7_ILi128EEENS7_ILi64EEENS7_ILi256EEEEEELi256ENS_6half_tEfNS_4arch4Sm90ELb0ELb1ELb0ELb1ELb1ELb1ELb0ELb1ELb1ELb1ELb1ELb0EEENS1_21CollectiveEpilogueFwdINS6_IJSA_SC_SB_EEES9_SE_SG_Li256ELb1ELb1ELb1ELb0EEENS1_36VarlenDynamicPersistentTileSchedulerILi128ELi64ELi256ELi128ELb1ELb1ELb1ELb1ELb0ELb1EEEEEEEEEvNT_6ParamsE --------------------------
	.section	.nv.shared._ZN7cutlass13device_kernelIN5flash11enable_sm90INS1_16FlashAttnFwdSm90INS1_25CollectiveMainloopFwdSm90ILi2EN4cute5tupleIJNS5_1CILi1EEES8_S8_EEENS6_IJNS7_ILi128EEENS7_ILi64EEENS7_ILi256EEEEEELi256ENS_6half_tEfNS_4arch4Sm90ELb0ELb1ELb0ELb1ELb1ELb1ELb0ELb1ELb1ELb1ELb1ELb0EEENS1_21CollectiveEpilogueFwdINS6_IJSA_SC_SB_EEES9_SE_SG_Li256ELb1ELb1ELb1ELb0EEENS1_36VarlenDynamicPersistentTileSchedulerILi128ELi64ELi256ELi128ELb1ELb1ELb1ELb1ELb0ELb1EEEEEEEEEvNT_6ParamsE,"aw",@nobits
	.sectionflags	@""
	.align	16
	.zero		1024


//--------------------- .nv.shared._ZN7cutlass13device_kernelIN5flash11enable_sm90INS1_16FlashAttnFwdSm90INS1_25CollectiveMainloopFwdSm90ILi2EN4cute5tupleIJNS5_1CILi1EEES8_S8_EEENS6_IJNS7_ILi128EEENS7_ILi80EEENS7_ILi256EEEEEELi256ENS_6half_tEfNS_4arch4Sm90ELb1ELb0ELb0ELb0ELb1ELb0ELb0ELb1ELb1ELb1ELb1ELb0EEENS1_21CollectiveEpilogueFwdINS6_IJSA_SC_SB_EEES9_SE_SG_Li256ELb0ELb1ELb1ELb0EEENS1_19SingleTileSchedulerILb0ELb1ELb1ELi128EEEEEEEEEvNT_6ParamsE --------------------------
	.section	.nv.shared._ZN7cutlass13device_kernelIN5flash11enable_sm90INS1_16FlashAttnFwdSm90INS1_25CollectiveMainloopFwdSm90ILi2EN4cute5tupleIJNS5_1CILi1EEES8_S8_EEENS6_IJNS7_ILi128EEENS7_ILi80EEENS7_ILi256EEEEEELi256ENS_6half_tEfNS_4arch4Sm90ELb1ELb0ELb0ELb0ELb1ELb0ELb0ELb1ELb1ELb1ELb1ELb0EEENS1_21CollectiveEpilogueFwdINS6_IJSA_SC_SB_EEES9_SE_SG_Li256ELb0ELb1ELb1ELb0EEENS1_19SingleTileSchedulerILb0ELb1ELb1ELi128EEEEEEEEEvNT_6ParamsE,"aw",@nobits
	.sectionflags	@""
	.align	16
	.zero		1024


//--------------------- .nv.shared._ZN7cutlass13device_kernelIN5flash11enable_sm90INS1_16FlashAttnFwdSm90INS1_25CollectiveMainloopFwdSm90ILi2EN4cute5tupleIJNS5_1CILi1EEES8_S8_EEENS6_IJNS7_ILi128EEENS7_ILi80EEENS7_ILi256EEEEEELi256ENS_6half_tEfNS_4arch4Sm90ELb1ELb0ELb0ELb1ELb1ELb0ELb0ELb1ELb1ELb1ELb1ELb0EEENS1_21CollectiveEpilogueFwdINS6_IJSA_SC_SB_EEES9_SE_SG_Li256ELb1ELb1ELb1ELb0EEENS1_36VarlenDynamicPersistentTileSchedulerILi128ELi80ELi256ELi128ELb1ELb1ELb1ELb1ELb1ELb1EEEEEEEEEvNT_6ParamsE --------------------------
	.section	.nv.shared._ZN7cutlass13device_kernelIN5flash11enable_sm90INS1_16FlashAttnFwdSm90INS1_25CollectiveMainloopFwdSm90ILi2EN4cute5tupleIJNS5_1CILi1EEES8_S8_EEENS6_IJNS7_ILi128EEENS7_ILi80EEENS7_ILi256EEEEEELi256ENS_6half_tEfNS_4arch4Sm90ELb1ELb0ELb0ELb1ELb1ELb0ELb0ELb1ELb1ELb1ELb1ELb0EEENS1_21CollectiveEpilogueFwdINS6_IJSA_SC_SB_EEES9_SE_SG_Li256ELb1ELb1ELb1ELb0EEENS1_36VarlenDynamicPersistentTileSchedulerILi128ELi80ELi256ELi128ELb1ELb1ELb1ELb1ELb1ELb1EEEEEEEEEvNT_6ParamsE,"aw",@nobits
	.sectionflags	@""
	.align	16
	.zero		1024


//--------------------- .nv.shared._ZN7cutlass13device_kernelIN5flash11enable_sm90INS1_16FlashAttnFwdSm90INS1_25CollectiveMainloopFwdSm90ILi2EN4cute5tupleIJNS5_1CILi1EEES8_S8_EEENS6_IJNS7_ILi128EEENS7_ILi80EEENS7_ILi256EEEEEELi256ENS_6half_tEfNS_4arch4Sm90ELb1ELb0ELb0ELb1ELb1ELb1ELb0ELb1ELb1ELb1ELb1ELb0EEENS1_21CollectiveEpilogueFwdINS6_IJSA_SC_SB_EEES9_SE_SG_Li256ELb1ELb1ELb1ELb0EEENS1_36VarlenDynamicPersistentTileSchedulerILi128ELi80ELi256ELi128ELb1ELb1ELb1ELb1ELb1ELb1EEEEEEEEEvNT_6ParamsE --------------------------
	.section	.nv.shared._ZN7cutlass13device_kernelIN5flash11enable_sm90INS1_16FlashAttnFwdSm90INS1_25CollectiveMainloopFwdSm90ILi2EN4cute5tupleIJNS5_1CILi1EEES8_S8_EEENS6_IJNS7_ILi128EEENS7_ILi80EEENS7_ILi256EEEEEELi256ENS_6half_tEfNS_4arch4Sm90ELb1ELb0ELb0ELb1ELb1ELb1ELb0ELb1ELb1ELb1ELb1ELb0EEENS1_21CollectiveEpilogueFwdINS6_IJSA_SC_SB_EEES9_SE_SG_Li256ELb1ELb1ELb1ELb0EEENS1_36VarlenDynamicPersistentTileSchedulerILi128ELi80ELi256ELi128ELb1ELb1ELb1ELb1ELb1ELb1EEEEEEEEEvNT_6ParamsE,"aw",@nobits
	.sectionflags	@""
	.align	16
	.zero		1024


//--------------------- .nv.shared._ZN7cutlass13device_kernelIN5flash11enable_sm90INS1_16FlashAttnFwdSm90INS1_25CollectiveMainloopFwdSm90ILi2EN4cute5tupleIJNS5_1CILi1EEES8_S8_EEENS6_IJNS7_ILi128EEENS7_ILi96EEENS7_ILi192EEEEEELi192ENS_6half_tEfNS_4arch4Sm90ELb0ELb0ELb0ELb0ELb1ELb0ELb0ELb1ELb1ELb1ELb1ELb0EEENS1_21CollectiveEpilogueFwdINS6_IJSA_SC_SB_EEES9_SE_SG_Li256ELb0ELb1ELb1ELb0EEENS1_19SingleTileSchedulerILb0ELb1ELb1ELi128EEEEEEEEEvNT_6ParamsE --------------------------
	.section	.nv.shared._ZN7cutlass13device_kernelIN5flash11enable_sm90INS1_16FlashAttnFwdSm90INS1_25CollectiveMainloopFwdSm90ILi2EN4cute5tupleIJNS5_1CILi1EEES8_S8_EEENS6_IJNS7_ILi128EEENS7_ILi96EEENS7_ILi192EEEEEELi192ENS_6half_tEfNS_4arch4Sm90ELb0ELb0ELb0ELb0ELb1ELb0ELb0ELb1ELb1ELb1ELb1ELb0EEENS1_21CollectiveEpilogueFwdINS6_IJSA_SC_SB_EEES9_SE_SG_Li256ELb0ELb1ELb1ELb0EEENS1_19SingleTileSchedulerILb0ELb1ELb1ELi128EEEEEEEEEvNT_6ParamsE,"aw",@nobits
	.sectionflags	@""
	.align	16
	.zero		1024


//--------------------- .nv.shared._ZN7cutlass13device_kernelIN5flash11enable_sm90INS1_16FlashAttnFwdSm90INS1_25CollectiveMainloopFwdSm90ILi2EN4cute5tupleIJNS5_1CILi1EEES8_S8_EEENS6_IJNS7_ILi128EEENS7_ILi96EEENS7_ILi192EEEEEELi192ENS_6half_tEfNS_4arch4Sm90ELb0ELb0ELb0ELb1ELb1ELb0ELb0ELb1ELb1ELb1ELb1ELb0EEENS1_21CollectiveEpilogueFwdINS6_IJSA_SC_SB_EEES9_SE_SG_Li256ELb1ELb1ELb1ELb0EEENS1_36VarlenDynamicPersistentTileSchedulerILi128ELi96ELi256ELi128ELb1ELb1ELb1ELb0ELb1ELb1EEEEEEEEEvNT_6ParamsE --------------------------
	.section	.nv.shared._ZN7cutlass13device_kernelIN5flash11enable_sm90INS1_16FlashAttnFwdSm90INS1_25CollectiveMainloopFwdSm90ILi2EN4cute5tupleIJNS5_1CILi1EEES8_S8_EEENS6_IJNS7_ILi128EEENS7_ILi96EEENS7_ILi192EEEEEELi192ENS_6half_tEfNS_4arch4Sm90ELb0ELb0ELb0ELb1ELb1ELb0ELb0ELb1ELb1ELb1ELb1ELb0EEENS1_21CollectiveEpilogueFwdINS6_IJSA_SC_SB_EEES9_SE_SG_Li256ELb1ELb1ELb1ELb0EEENS1_36VarlenDynamicPersistentTileSchedulerILi128ELi96ELi256ELi128ELb1ELb1ELb1ELb0ELb1ELb1EEEEEEEEEvNT_6ParamsE,"aw",@nobits
	.sectionflags	@""
	.align	16
	.zero		1024


//--------------------- .nv.shared._ZN7cutlass13device_kernelIN5flash11enable_sm90INS1_16FlashAttnFwdSm90INS1_25CollectiveMainloopFwdSm90ILi2EN4cute5tupleIJNS5_1CILi1EEES8_S8_EEENS6_IJNS7_ILi128EEENS7_ILi96EEENS7_ILi192EEEEEELi192ENS_6half_tEfNS_4arch4Sm90ELb0ELb0ELb0ELb1ELb1ELb1ELb0ELb1ELb1ELb1ELb1ELb0EEENS1_21CollectiveEpilogueFwdINS6_IJSA_SC_SB_EEES9_SE_SG_Li256ELb1ELb1ELb1ELb0EEENS1_36VarlenDynamicPersistentTileSchedulerILi128ELi96ELi256ELi128ELb1ELb1ELb1ELb0ELb1ELb1EEEEEEEEEvNT_6ParamsE --------------------------
	.section	.nv.shared._ZN7cutlass13device_kernelIN5flash11enable_sm90INS1_16FlashAttnFwdSm90INS1_25CollectiveMainloopFwdSm90ILi2EN4cute5tupleIJNS5_1CILi1EEES8_S8_EEENS6_IJNS7_ILi128EEENS7_ILi96EEENS7_ILi192EEEEEELi192ENS_6half_tEfNS_4arch4Sm90ELb0ELb0ELb0ELb1ELb1ELb1ELb0ELb1ELb1ELb1ELb1ELb0EEENS1_21CollectiveEpilogueFwdINS6_IJSA_SC_SB_EEES9_SE_SG_Li256ELb1ELb1ELb1ELb0EEENS1_36VarlenDynamicPersistentTileSchedulerILi128ELi96ELi256ELi128ELb1ELb1ELb1ELb0ELb1ELb1EEEEEEEEEvNT_6ParamsE,"aw",@nobits
	.sectionflags	@""
	.align	16
	.zero		1024


//--------------------- .nv.shared._ZN7cutlass13device_kernelIN5flash11enable_sm90INS1_16FlashAttnFwdSm90INS1_25CollectiveMainloopFwdSm90ILi2EN4cute5tupleIJNS5_1CILi1EEES8_S8_EEENS6_IJNS7_ILi128EEENS7_ILi96EEENS7_ILi192EEEEEELi192ENS_6half_tEfNS_4arch4Sm90ELb0ELb1ELb0ELb0ELb1ELb0ELb0ELb1ELb1ELb1ELb1ELb0EEENS1_21CollectiveEpilogueFwdINS6_IJSA_SC_SB_EEES9_SE_SG_Li256ELb0ELb1ELb1ELb0EEENS1_19SingleTileSchedulerILb0ELb1ELb1ELi128EEEEEEEEEvNT_6ParamsE --------------------------
	.section	.nv.shared._ZN7cutlass13device_kernelIN5flash11enable_sm90INS1_16FlashAttnFwdSm90INS1_25CollectiveMainloopFwdSm90ILi2EN4cute5tupleIJNS5_1CILi1EEES8_S8_EEENS6_IJNS7_ILi128EEENS7_ILi96EEENS7_ILi192EEEEEELi192ENS_6half_tEfNS_4arch4Sm90ELb0ELb1ELb0ELb0ELb1ELb0ELb0ELb1ELb1ELb1ELb1ELb0EEENS1_21CollectiveEpilogueFwdINS6_IJSA_SC_SB_EEES9_SE_SG_Li256ELb0ELb1ELb1ELb0EEENS1_19SingleTileSchedulerILb0ELb1ELb1ELi128EEEEEEEEEvNT_6ParamsE,"aw",@nobits
	.sectionflags	@""
	.align	16
	.zero		1024


//--------------------- .nv.shared._ZN7cutlass13device_kernelIN5flash11enable_sm90INS1_16FlashAttnFwdSm90INS1_25CollectiveMainloopFwdSm90ILi2EN4cute5tupleIJNS5_1CILi1EEES8_S8_EEENS6_IJNS7_ILi128EEENS7_ILi96EEENS7_ILi192EEEEEELi192ENS_6half_tEfNS_4arch4Sm90ELb0ELb1ELb0ELb1ELb1ELb0ELb0ELb1ELb1ELb1ELb1ELb0EEENS1_21CollectiveEpilogueFwdINS6_IJSA_SC_SB_EEES9_SE_SG_Li256ELb1ELb1ELb1ELb0EEENS1_36VarlenDynamicPersistentTileSchedulerILi128ELi96ELi256ELi128ELb1ELb1ELb1ELb1ELb0ELb1EEEEEEEEEvNT_6ParamsE --------------------------
	.section	.nv.shared._ZN7cutlass13device_kernelIN5flash11enable_sm90INS1_16FlashAttnFwdSm90INS1_25CollectiveMainloopFwdSm90ILi2EN4cute5tupleIJNS5_1CILi1EEES8_S8_EEENS6_IJNS7_ILi128EEENS7_ILi96EEENS7_ILi192EEEEEELi192ENS_6half_tEfNS_4arch4Sm90ELb0ELb1ELb0ELb1ELb1ELb0ELb0ELb1ELb1ELb1ELb1ELb0EEENS1_21CollectiveEpilogueFwdINS6_IJSA_SC_SB_EEES9_SE_SG_Li256ELb1ELb1ELb1ELb0EEENS1_36VarlenDynamicPersistentTileSchedulerILi128ELi96ELi256ELi128ELb1ELb1ELb1ELb1ELb0ELb1EEEEEEEEEvNT_6ParamsE,"aw",@nobits
	.sectionflags	@""
	.align	16
	.zero		1024


//--------------------- .nv.shared._ZN7cutlass13device_kernelIN5flash11enable_sm90INS1_16FlashAttnFwdSm90INS1_25CollectiveMainloopFwdSm90ILi2EN4cute5tupleIJNS5_1CILi1EEES8_S8_EEENS6_IJNS7_ILi128EEENS7_ILi96EEENS7_ILi192EEEEEELi192ENS_6half_tEfNS_4arch4Sm90ELb0ELb1ELb0ELb1ELb1ELb1ELb0ELb1ELb1ELb1ELb1ELb0EEENS1_21CollectiveEpilogueFwdINS6_IJSA_SC_SB_EEES9_SE_SG_Li256ELb1ELb1ELb1ELb0EEENS1_36VarlenDynamicPersistentTileSchedulerILi128ELi96ELi256ELi128ELb1ELb1ELb1ELb1ELb0ELb1EEEEEEEEEvNT_6ParamsE --------------------------
	.section	.nv.shared._ZN7cutlass13device_kernelIN5flash11enable_sm90INS1_16FlashAttnFwdSm90INS1_25CollectiveMainloopFwdSm90ILi2EN4cute5tupleIJNS5_1CILi1EEES8_S8_EEENS6_IJNS7_ILi128EEENS7_ILi96EEENS7_ILi192EEEEEELi192ENS_6half_tEfNS_4arch4Sm90ELb0ELb1ELb0ELb1ELb1ELb1ELb0ELb1ELb1ELb1ELb1ELb0EEENS1_21CollectiveEpilogueFwdINS6_IJSA_SC_SB_EEES9_SE_SG_Li256ELb1ELb1ELb1ELb0EEENS1_36VarlenDynamicPersistentTileSchedulerILi128ELi96ELi256ELi128ELb1ELb1ELb1ELb1ELb0ELb1EEEEEEEEEvNT_6ParamsE,"aw",@nobits
	.sectionflags	@""
	.align	16
	.zero		1024


//--------------------- .nv.shared._ZN7cutlass13device_kernelIN5flash11enable_sm90INS1_16FlashAttnFwdSm90INS1_25CollectiveMainloopFwdSm90ILi2EN4cute5tupleIJNS5_1CILi1EEES8_S8_EEENS6_IJNS7_ILi128EEENS7_ILi96EEENS7_ILi192EEEEEELi192ENS_6half_tEfNS_4arch4Sm90ELb1ELb0ELb0ELb0ELb1ELb0ELb0ELb1ELb1ELb1ELb1ELb0EEENS1_21CollectiveEpilogueFwdINS6_IJSA_SC_SB_EEES9_SE_SG_Li256ELb0ELb1ELb1ELb0EEENS1_19SingleTileSchedulerILb0ELb1ELb1ELi128EEEEEEEEEvNT_6ParamsE --------------------------
	.section	.nv.shared._ZN7cutlass13device_kernelIN5flash11enable_sm90INS1_16FlashAttnFwdSm90INS1_25CollectiveMainloopFwdSm90ILi2EN4cute5tupleIJNS5_1CILi1EEES8_S8_EEENS6_IJNS7_ILi128EEENS7_ILi96EEENS7_ILi192EEEEEELi192ENS_6half_tEfNS_4arch4Sm90ELb1ELb0ELb0ELb0ELb1ELb0ELb0ELb1ELb1ELb1ELb1ELb0EEENS1_21CollectiveEpilogueFwdINS6_IJSA_SC_SB_EEES9_SE_SG_Li256ELb0ELb1ELb1ELb0EEENS1_19SingleTileSchedulerILb0ELb1ELb1ELi128EEEEEEEEEvNT_6ParamsE,"aw",@nobits
	.sectionflags	@""
	.align	16
	.zero		1024


//--------------------- .nv.shared._ZN7cutlass13device_kernelIN5flash11enable_sm90INS1_16FlashAttnFwdSm90INS1_25CollectiveMainloopFwdSm90ILi2EN4cute5tupleIJNS5_1CILi1EEES8_S8_EEENS6_IJNS7_ILi128EEENS7_ILi96EEENS7_ILi192EEEEEELi192ENS_6half_tEfNS_4arch4Sm90ELb1ELb0ELb0ELb1ELb1ELb0ELb0ELb1ELb1ELb1ELb1ELb0EEENS1_21CollectiveEpilogueFwdINS6_IJSA_SC_SB_EEES9_SE_SG_Li256ELb1ELb1ELb1ELb0EEENS1_36VarlenDynamicPersistentTileSchedulerILi128ELi96ELi256ELi128ELb1ELb1ELb1ELb1ELb1ELb1EEEEEEEEEvNT_6ParamsE --------------------------
	.section	.nv.shared._ZN7cutlass13device_kernelIN5flash11enable_sm90INS1_16FlashAttnFwdSm90INS1_25CollectiveMainloopFwdSm90ILi2EN4cute5tupleIJNS5_1CILi1EEES8_S8_EEENS6_IJNS7_ILi128EEENS7_ILi96EEENS7_ILi192EEEEEELi192ENS_6half_tEfNS_4arch4Sm90ELb1ELb0ELb0ELb1ELb1ELb0ELb0ELb1ELb1ELb1ELb1ELb0EEENS1_21CollectiveEpilogueFwdINS6_IJSA_SC_SB_EEES9_SE_SG_Li256ELb1ELb1ELb1ELb0EEENS1_36VarlenDynamicPersistentTileSchedulerILi128ELi96ELi256ELi128ELb1ELb1ELb1ELb1ELb1ELb1EEEEEEEEEvNT_6ParamsE,"aw",@nobits
	.sectionflags	@""
	.align	16
	.zero		1024


//--------------------- .nv.shared._ZN7cutlass13device_kernelIN5flash11enable_sm90INS1_16FlashAttnFwdSm90INS1_25CollectiveMainloopFwdSm90ILi2EN4cute5tupleIJNS5_1CILi1EEES8_S8_EEENS6_IJNS7_ILi128EEENS7_ILi96EEENS7_ILi192EEEEEELi192ENS_6half_tEfNS_4arch4Sm90ELb1ELb0ELb0ELb1ELb1ELb1ELb0ELb1ELb1ELb1ELb1ELb0EEENS1_21CollectiveEpilogueFwdINS6_IJSA_SC_SB_EEES9_SE_SG_Li256ELb1ELb1ELb1ELb0EEENS1_36VarlenDynamicPersistentTileSchedulerILi128ELi96ELi256ELi128ELb1ELb1ELb1ELb1ELb1ELb1EEEEEEEEEvNT_6ParamsE --------------------------
	.section	.nv.shared._ZN7cutlass13device_kernelIN5flash11enable_sm90INS1_16FlashAttnFwdSm90INS1_25CollectiveMainloopFwdSm90ILi2EN4cute5tupleIJNS5_1CILi1EEES8_S8_EEENS6_IJNS7_ILi128EEENS7_ILi96EEENS7_ILi192EEEEEELi192ENS_6half_tEfNS_4arch4Sm90ELb1ELb0ELb0ELb1ELb1ELb1ELb0ELb1ELb1ELb1ELb1ELb0EEENS1_21CollectiveEpilogueFwdINS6_IJSA_SC_SB_EEES9_SE_SG_Li256ELb1ELb1ELb1ELb0EEENS1_36VarlenDynamicPersistentTileSchedulerILi128ELi96ELi256ELi128ELb1ELb1ELb1ELb1ELb1ELb1EEEEEEEEEvNT_6ParamsE,"aw",@nobits
	.sectionflags	@""
	.align	16
	.zero		1024


//--------------------- .nv.shared._ZN7cutlass13device_kernelIN5flash11enable_sm90INS1_16FlashAttnFwdSm90INS1_25CollectiveMainloopFwdSm90ILi2EN4cute5tupleIJNS5_1CILi1EEES8_S8_EEENS6_IJNS7_ILi128EEESA_SA_EEELi128ENS_6half_tEfNS_4arch4Sm90ELb0ELb0ELb0ELb0ELb1ELb0ELb0ELb1ELb1ELb1ELb1ELb0EEENS1_21CollectiveEpilogueFwdISB_S9_SC_SE_Li256ELb0ELb1ELb1ELb0EEENS1_19SingleTileSchedulerILb0ELb1ELb1ELi128EEEEEEEEEvNT_6ParamsE --------------------------
	.section	.nv.shared._ZN7cutlass13device_kernelIN5flash11enable_sm90INS1_16FlashAttnFwdSm90INS1_25CollectiveMainloopFwdSm90ILi2EN4cute5tupleIJNS5_1CILi1EEES8_S8_EEENS6_IJNS7_ILi128EEESA_SA_EEELi128ENS_6half_tEfNS_4arch4Sm90ELb0ELb0ELb0ELb0ELb1ELb0ELb0ELb1ELb1ELb1ELb1ELb0EEENS1_21CollectiveEpilogueFwdISB_S9_SC_SE_Li256ELb0ELb1ELb1ELb0EEENS1_19SingleTileSchedulerILb0ELb1ELb1ELi128EEEEEEEEEvNT_6ParamsE,"aw",@nobits
	.sectionflags	@""
	.align	16
	.zero		1024


//--------------------- .nv.shared._ZN7cutlass13device_kernelIN5flash11enable_sm90INS1_16FlashAttnFwdSm90INS1_25CollectiveMainloopFwdSm90ILi2EN4cute5tupleIJNS5_1CILi1EEES8_S8_EEENS6_IJNS7_ILi128EEESA_SA_EEELi128ENS_6half_tEfNS_4arch4Sm90ELb0ELb0ELb0ELb1ELb1ELb0ELb0ELb1ELb1ELb1ELb1ELb0EEENS1_21CollectiveEpilogueFwdISB_S9_SC_SE_Li256ELb1ELb1ELb1ELb0EEENS1_36VarlenDynamicPersistentTileSchedulerILi128ELi128ELi256ELi128ELb1ELb1ELb1ELb0ELb1ELb1EEEEEEEEEvNT_6ParamsE --------------------------
	.section	.nv.shared._ZN7cutlass13device_kernelIN5flash11enable_sm90INS1_16FlashAttnFwdSm90INS1_25CollectiveMainloopFwdSm90ILi2EN4cute5tupleIJNS5_1CILi1EEES8_S8_EEENS6_IJNS7_ILi128EEESA_SA_EEELi128ENS_6half_tEfNS_4arch4Sm90ELb0ELb0ELb0ELb1ELb1ELb0ELb0ELb1ELb1ELb1ELb1ELb0EEENS1_21CollectiveEpilogueFwdISB_S9_SC_SE_Li256ELb1ELb1ELb1ELb0EEENS1_36VarlenDynamicPersistentTileSchedulerILi128ELi128ELi256ELi128ELb1ELb1ELb1ELb0ELb1ELb1EEEEEEEEEvNT_6ParamsE,"aw",@nobits
	.sectionflags	@""
	.align	16
	.zero		1024


//--------------------- .nv.shared._ZN7cutlass13device_kernelIN5flash11enable_sm90INS1_16FlashAttnFwdSm90INS1_25CollectiveMainloopFwdSm90ILi2EN4cute5tupleIJNS5_1CILi1EEES8_S8_EEENS6_IJNS7_ILi128EEESA_SA_EEELi128ENS_6half_tEfNS_4arch4Sm90ELb0ELb0ELb0ELb1ELb1ELb1ELb0ELb1ELb1ELb1ELb1ELb0EEENS1_21CollectiveEpilogueFwdISB_S9_SC_SE_Li256ELb1ELb1ELb1ELb0EEENS1_36VarlenDynamicPersistentTileSchedulerILi128ELi128ELi256ELi128ELb1ELb1ELb1ELb0ELb1ELb1EEEEEEEEEvNT_6ParamsE --------------------------
	.section	.nv.shared._ZN7cutlass13device_kernelIN5flash11enable_sm90INS1_16FlashAttnFwdSm90INS1_25CollectiveMainloopFwdSm90ILi2EN4cute5tupleIJNS5_1CILi1EEES8_S8_EEENS6_IJNS7_ILi128EEESA_SA_EEELi128ENS_6half_tEfNS_4arch4Sm90ELb0ELb0ELb0ELb1ELb1ELb1ELb0ELb1ELb1ELb1ELb1ELb0EEENS1_21CollectiveEpilogueFwdISB_S9_SC_SE_Li256ELb1ELb1ELb1ELb0EEENS1_36VarlenDynamicPersistentTileSchedulerILi128ELi128ELi256ELi128ELb1ELb1ELb1ELb0ELb1ELb1EEEEEEEEEvNT_6ParamsE,"aw",@nobits
	.sectionflags	@""
	.align	16
	.zero		1024


//--------------------- .nv.shared._ZN7cutlass13device_kernelIN5flash11enable_sm90INS1_16FlashAttnFwdSm90INS1_25CollectiveMainloopFwdSm90ILi2EN4cute5tupleIJNS5_1CILi1EEES8_S8_EEENS6_IJNS7_ILi128EEESA_SA_EEELi128ENS_6half_tEfNS_4arch4Sm90ELb0ELb1ELb0ELb0ELb1ELb0ELb0ELb1ELb1ELb1ELb1ELb0EEENS1_21CollectiveEpilogueFwdISB_S9_SC_SE_Li256ELb0ELb1ELb1ELb0EEENS1_19SingleTileSchedulerILb0ELb1ELb1ELi128EEEEEEEEEvNT_6ParamsE --------------------------
	.section	.nv.shared._ZN7cutlass13device_kernelIN5flash11enable_sm90INS1_16FlashAttnFwdSm90INS1_25CollectiveMainloopFwdSm90ILi2EN4cute5tupleIJNS5_1CILi1EEES8_S8_EEENS6_IJNS7_ILi128EEESA_SA_EEELi128ENS_6half_tEfNS_4arch4Sm90ELb0ELb1ELb0ELb0ELb1ELb0ELb0ELb1ELb1ELb1ELb1ELb0EEENS1_21CollectiveEpilogueFwdISB_S9_SC_SE_Li256ELb0ELb1ELb1ELb0EEENS1_19SingleTileSchedulerILb0ELb1ELb1ELi128EEEEEEEEEvNT_6ParamsE,"aw",@nobits
	.sectionflags	@""
	.align	16
	.zero		1024


//--------------------- .nv.shared._ZN7cutlass13device_kernelIN5flash11enable_sm90INS1_16FlashAttnFwdSm90INS1_25CollectiveMainloopFwdSm90ILi2EN4cute5tupleIJNS5_1CILi1EEES8_S8_EEENS6_IJNS7_ILi128EEESA_SA_EEELi128ENS_6half_tEfNS_4arch4Sm90ELb0ELb1ELb0ELb1ELb1ELb0ELb0ELb1ELb1ELb1ELb1ELb0EEENS1_21CollectiveEpilogueFwdISB_S9_SC_SE_Li256ELb1ELb1ELb1ELb0EEENS1_36VarlenDynamicPersistentTileSchedulerILi128ELi128ELi256ELi128ELb1ELb1ELb1ELb1ELb0ELb1EEEEEEEEEvNT_6ParamsE --------------------------
	.section	.nv.shared._ZN7cutlass13device_kernelIN5flash11enable_sm90INS1_16FlashAttnFwdSm90INS1_25CollectiveMainloopFwdSm90ILi2EN4cute5tupleIJNS5_1CILi1EEES8_S8_EEENS6_IJNS7_ILi128EEESA_SA_EEELi128ENS_6half_tEfNS_4arch4Sm90ELb0ELb1ELb0ELb1ELb1ELb0ELb0ELb1ELb1ELb1ELb1ELb0EEENS1_21CollectiveEpilogueFwdISB_S9_SC_SE_Li256ELb1ELb1ELb1ELb0EEENS1_36VarlenDynamicPersistentTileSchedulerILi128ELi128ELi256ELi128ELb1ELb1ELb1ELb1ELb0ELb1EEEEEEEEEvNT_6ParamsE,"aw",@nobits
	.sectionflags	@""
	.align	16
	.zero		1024


//--------------------- .nv.shared._ZN7cutlass13device_kernelIN5flash11enable_sm90INS1_16FlashAttnFwdSm90INS1_25CollectiveMainloopFwdSm90ILi2EN4cute5tupleIJNS5_1CILi1EEES8_S8_EEENS6_IJNS7_ILi128EEESA_SA_EEELi128ENS_6half_tEfNS_4arch4Sm90ELb0ELb1ELb0ELb1ELb1ELb1ELb0ELb1ELb1ELb1ELb1ELb0EEENS1_21CollectiveEpilogueFwdISB_S9_SC_SE_Li256ELb1ELb1ELb1ELb0EEENS1_36VarlenDynamicPersistentTileSchedulerILi128ELi128ELi256ELi128ELb1ELb1ELb1ELb1ELb0ELb1EEEEEEEEEvNT_6ParamsE --------------------------
	.section	.nv.shared._ZN7cutlass13device_kernelIN5flash11enable_sm90INS1_16FlashAttnFwdSm90INS1_25CollectiveMainloopFwdSm90ILi2EN4cute5tupleIJNS5_1CILi1EEES8_S8_EEENS6_IJNS7_ILi128EEESA_SA_EEELi128ENS_6half_tEfNS_4arch4Sm90ELb0ELb1ELb0ELb1ELb1ELb1ELb0ELb1ELb1ELb1ELb1ELb0EEENS1_21CollectiveEpilogueFwdISB_S9_SC_SE_Li256ELb1ELb1ELb1ELb0EEENS1_36VarlenDynamicPersistentTileSchedulerILi128ELi128ELi256ELi128ELb1ELb1ELb1ELb1ELb0ELb1EEEEEEEEEvNT_6ParamsE,"aw",@nobits
	.sectionflags	@""
	.align	16
	.zero		1024


//--------------------- .nv.shared._ZN7cutlass13device_kernelIN5flash11enable_sm90INS1_16FlashAttnFwdSm90INS1_25CollectiveMainloopFwdSm90ILi2EN4cute5tupleIJNS5_1CILi1EEES8_S8_EEENS6_IJNS7_ILi128EEESA_SA_EEELi128ENS_6half_tEfNS_4arch4Sm90ELb1ELb0ELb0ELb0ELb1ELb0ELb0ELb1ELb1ELb1ELb1ELb0EEENS1_21CollectiveEpilogueFwdISB_S9_SC_SE_Li256ELb0ELb1ELb1ELb0EEENS1_19SingleTileSchedulerILb0ELb1ELb1ELi128EEEEEEEEEvNT_6ParamsE --------------------------
	.section	.nv.shared._ZN7cutlass13device_kernelIN5flash11enable_sm90INS1_16FlashAttnFwdSm90INS1_25CollectiveMainloopFwdSm90ILi2EN4cute5tupleIJNS5_1CILi1EEES8_S8_EEENS6_IJNS7_ILi128EEESA_SA_EEELi128ENS_6half_tEfNS_4arch4Sm90ELb1ELb0ELb0ELb0ELb1ELb0ELb0ELb1ELb1ELb1ELb1ELb0EEENS1_21CollectiveEpilogueFwdISB_S9_SC_SE_Li256ELb0ELb1ELb1ELb0EEENS1_19SingleTileSchedulerILb0ELb1ELb1ELi128EEEEEEEEEvNT_6ParamsE,"aw",@nobits
	.sectionflags	@""
	.align	16
	.zero		1024


//--------------------- .nv.shared._ZN7cutlass13device_kernelIN5flash11enable_sm90INS1_16FlashAttnFwdSm90INS1_25CollectiveMainloopFwdSm90ILi2EN4cute5tupleIJNS5_1CILi1EEES8_S8_EEENS6_IJNS7_ILi128EEESA_SA_EEELi128ENS_6half_tEfNS_4arch4Sm90ELb1ELb0ELb0ELb1ELb1ELb0ELb0ELb1ELb1ELb1ELb1ELb0EEENS1_21CollectiveEpilogueFwdISB_S9_SC_SE_Li256ELb1ELb1ELb1ELb0EEENS1_36VarlenDynamicPersistentTileSchedulerILi128ELi128ELi256ELi128ELb1ELb1ELb1ELb1ELb1ELb1EEEEEEEEEvNT_6ParamsE --------------------------
	.section	.nv.shared._ZN7cutlass13device_kernelIN5flash11enable_sm90INS1_16FlashAttnFwdSm90INS1_25CollectiveMainloopFwdSm90ILi2EN4cute5tupleIJNS5_1CILi1EEES8_S8_EEENS6_IJNS7_ILi128EEESA_SA_EEELi128ENS_6half_tEfNS_4arch4Sm90ELb1ELb0ELb0ELb1ELb1ELb0ELb0ELb1ELb1ELb1ELb1ELb0EEENS1_21CollectiveEpilogueFwdISB_S9_SC_SE_Li256ELb1ELb1ELb1ELb0EEENS1_36VarlenDynamicPersistentTileSchedulerILi128ELi128ELi256ELi128ELb1ELb1ELb1ELb1ELb1ELb1EEEEEEEEEvNT_6ParamsE,"aw",@nobits
	.sectionflags	@""
	.align	16
	.zero		1024


//--------------------- .nv.shared._ZN7cutlass13device_kernelIN5flash11enable_sm90INS1_16FlashAttnFwdSm90INS1_25CollectiveMainloopFwdSm90ILi2EN4cute5tupleIJNS5_1CILi1EEES8_S8_EEENS6_IJNS7_ILi128EEESA_SA_EEELi128ENS_6half_tEfNS_4arch4Sm90ELb1ELb0ELb0ELb1ELb1ELb1ELb0ELb1ELb1ELb1ELb1ELb0EEENS1_21CollectiveEpilogueFwdISB_S9_SC_SE_Li256ELb1ELb1ELb1ELb0EEENS1_36VarlenDynamicPersistentTileSchedulerILi128ELi128ELi256ELi128ELb1ELb1ELb1ELb1ELb1ELb1EEEEEEEEEvNT_6ParamsE --------------------------
	.section	.nv.shared._ZN7cutlass13device_kernelIN5flash11enable_sm90INS1_16FlashAttnFwdSm90INS1_25CollectiveMainloopFwdSm90ILi2EN4cute5tupleIJNS5_1CILi1EEES8_S8_EEENS6_IJNS7_ILi128EEESA_SA_EEELi128ENS_6half_tEfNS_4arch4Sm90ELb1ELb0ELb0ELb1ELb1ELb1ELb0ELb1ELb1ELb1ELb1ELb0EEENS1_21CollectiveEpilogueFwdISB_S9_SC_SE_Li256ELb1ELb1ELb1ELb0EEENS1_36VarlenDynamicPersistentTileSchedulerILi128ELi128ELi256ELi128ELb1ELb1ELb1ELb1ELb1ELb1EEEEEEEEEvNT_6ParamsE,"aw",@nobits
	.sectionflags	@""
	.align	16
	.zero		1024


//--------------------- .nv.shared._ZN7cutlass13device_kernelIN5flash11enable_sm90INS1_16FlashAttnFwdSm90INS1_25CollectiveMainloopFwdSm90ILi2EN4cute5tupleIJNS5_1CILi1EEES8_S8_EEENS6_IJNS7_ILi192EEENS7_ILi128EEENS7_ILi96EEEEEELi96ENS_6half_tEfNS_4arch4Sm90ELb0ELb0ELb0ELb0ELb1ELb0ELb0ELb0ELb1ELb1ELb1ELb0EEENS1_21CollectiveEpilogueFwdINS6_IJSA_SC_SB_EEES9_SE_SG_Li384ELb0ELb1ELb1ELb0EEENS1_19SingleTileSchedulerILb0ELb1ELb1ELi192EEEEEEEEEvNT_6ParamsE --------------------------
	.section	.nv.shared._ZN7cutlass13device_kernelIN5flash11enable_sm90INS1_16FlashAttnFwdSm90INS1_25CollectiveMainloopFwdSm90ILi2EN4cute5tupleIJNS5_1CILi1EEES8_S8_EEENS6_IJNS7_ILi192EEENS7_ILi128EEENS7_ILi96EEEEEELi96ENS_6half_tEfNS_4arch4Sm90ELb0ELb0ELb0ELb0ELb1ELb0ELb0ELb0ELb1ELb1ELb1ELb0EEENS1_21CollectiveEpilogueFwdINS6_IJSA_SC_SB_EEES9_SE_SG_Li384ELb0ELb1ELb1ELb0EEENS1_19SingleTileSchedulerILb0ELb1ELb1ELi192EEEEEEEEEvNT_6ParamsE,"aw",@nobits
	.sectionflags	@""
	.align	16
	.zero		1024


//--------------------- .nv.shared._ZN7cutlass13device_kernelIN5flash11enable_sm90INS1_16FlashAttnFwdSm90INS1_25CollectiveMainloopFwdSm90ILi2EN4cute5tupleIJNS5_1CILi1EEES8_S8_EEENS6_IJNS7_ILi192EEENS7_ILi128EEENS7_ILi96EEEEEELi96ENS_6half_tEfNS_4arch4Sm90ELb0ELb0ELb0ELb1ELb1ELb0ELb0ELb0ELb1ELb1ELb1ELb0EEENS1_21CollectiveEpilogueFwdINS6_IJSA_SC_SB_EEES9_SE_SG_Li384ELb1ELb1ELb1ELb0EEENS1_36VarlenDynamicPersistentTileSchedulerILi192ELi128ELi384ELi128ELb1ELb1ELb1ELb0ELb1ELb1EEEEEEEEEvNT_6ParamsE --------------------------
	.section	.nv.shared._ZN7cutlass13device_kernelIN5flash11enable_sm90INS1_16FlashAttnFwdSm90INS1_25CollectiveMainloopFwdSm90ILi2EN4cute5tupleIJNS5_1CILi1EEES8_S8_EEENS6_IJNS7_ILi192EEENS7_ILi128EEENS7_ILi96EEEEEELi96ENS_6half_tEfNS_4arch4Sm90ELb0ELb0ELb0ELb1ELb1ELb0ELb0ELb0ELb1ELb1ELb1ELb0EEENS1_21CollectiveEpilogueFwdINS6_IJSA_SC_SB_EEES9_SE_SG_Li384ELb1ELb1ELb1ELb0EEENS1_36VarlenDynamicPersistentTileSchedulerILi192ELi128ELi384ELi128ELb1ELb1ELb1ELb0ELb1ELb1EEEEEEEEEvNT_6ParamsE,"aw",@nobits
	.sectionflags	@""
	.align	16
	.zero		1024


//--------------------- .nv.shared._ZN7cutlass13device_kernelIN5flash11enable_sm90INS1_16FlashAttnFwdSm90INS1_25CollectiveMainloopFwdSm90ILi2EN4cute5tupleIJNS5_1CILi1EEES8_S8_EEENS6_IJNS7_ILi192EEENS7_ILi128EEENS7_ILi96EEEEEELi96ENS_6half_tEfNS_4arch4Sm90ELb0ELb0ELb0ELb1ELb1ELb1ELb0ELb0ELb1ELb1ELb1ELb0EEENS1_21CollectiveEpilogueFwdINS6_IJSA_SC_SB_EEES9_SE_SG_Li384ELb1ELb1ELb1ELb0EEENS1_36VarlenDynamicPersistentTileSchedulerILi192ELi128ELi384ELi128ELb1ELb1ELb1ELb0ELb1ELb1EEEEEEEEEvNT_6ParamsE --------------------------
	.section	.nv.shared._ZN7cutlass13device_kernelIN5flash11enable_sm90INS1_16FlashAttnFwdSm90INS1_25CollectiveMainloopFwdSm90ILi2EN4cute5tupleIJNS5_1CILi1EEES8_S8_EEENS6_IJNS7_ILi192EEENS7_ILi128EEENS7_ILi96EEEEEELi96ENS_6half_tEfNS_4arch4Sm90ELb0ELb0ELb0ELb1ELb1ELb1ELb0ELb0ELb1ELb1ELb1ELb0EEENS1_21CollectiveEpilogueFwdINS6_IJSA_SC_SB_EEES9_SE_SG_Li384ELb1ELb1ELb1ELb0EEENS1_36VarlenDynamicPersistentTileSchedulerILi192ELi128ELi384ELi128ELb1ELb1ELb1ELb0ELb1ELb1EEEEEEEEEvNT_6ParamsE,"aw",@nobits
	.sectionflags	@""
	.align	16
	.zero		1024


//--------------------- .nv.shared._ZN7cutlass13device_kernelIN5flash11enable_sm90INS1_16FlashAttnFwdSm90INS1_25CollectiveMainloopFwdSm90ILi2EN4cute5tupleIJNS5_1CILi1EEES8_S8_EEENS6_IJNS7_ILi192EEENS7_ILi128EEENS7_ILi96EEEEEELi96ENS_6half_tEfNS_4arch4Sm90ELb0ELb1ELb0ELb0ELb1ELb0ELb0ELb0ELb1ELb1ELb1ELb0EEENS1_21CollectiveEpilogueFwdINS6_IJSA_SC_SB_EEES9_SE_SG_Li384ELb0ELb1ELb1ELb0EEENS1_19SingleTileSchedulerILb0ELb1ELb1ELi192EEEEEEEEEvNT_6ParamsE --------------------------
	.section	.nv.shared._ZN7cutlass13device_kernelIN5flash11enable_sm90INS1_16FlashAttnFwdSm90INS1_25CollectiveMainloopFwdSm90ILi2EN4cute5tupleIJNS5_1CILi1EEES8_S8_EEENS6_IJNS7_ILi192EEENS7_ILi128EEENS7_ILi96EEEEEELi96ENS_6half_tEfNS_4arch4Sm90ELb0ELb1ELb0ELb0ELb1ELb0ELb0ELb0ELb1ELb1ELb1ELb0EEENS1_21CollectiveEpilogueFwdINS6_IJSA_SC_SB_EEES9_SE_SG_Li384ELb0ELb1ELb1ELb0EEENS1_19SingleTileSchedulerILb0ELb1ELb1ELi192EEEEEEEEEvNT_6ParamsE,"aw",@nobits
	.sectionflags	@""
	.align	16
	.zero		1024


//--------------------- .nv.shared._ZN7cutlass13device_kernelIN5flash11enable_sm90INS1_16FlashAttnFwdSm90INS1_25CollectiveMainloopFwdSm90ILi2EN4cute5tupleIJNS5_1CILi1EEES8_S8_EEENS6_IJNS7_ILi192EEENS7_ILi128EEENS7_ILi96EEEEEELi96ENS_6half_tEfNS_4arch4Sm90ELb0ELb1ELb0ELb1ELb1ELb0ELb0ELb0ELb1ELb1ELb1ELb0EEENS1_21CollectiveEpilogueFwdINS6_IJSA_SC_SB_EEES9_SE_SG_Li384ELb1ELb1ELb1ELb0EEENS1_36VarlenDynamicPersistentTileSchedulerILi192ELi128ELi384ELi128ELb1ELb1ELb1ELb1ELb0ELb1EEEEEEEEEvNT_6ParamsE --------------------------
	.section	.nv.shared._ZN7cutlass13device_kernelIN5flash11enable_sm90INS1_16FlashAttnFwdSm90INS1_25CollectiveMainloopFwdSm90ILi2EN4cute5tupleIJNS5_1CILi1EEES8_S8_EEENS6_IJNS7_ILi192EEENS7_ILi128EEENS7_ILi96EEEEEELi96ENS_6half_tEfNS_4arch4Sm90ELb0ELb1ELb0ELb1ELb1ELb0ELb0ELb0ELb1ELb1ELb1ELb0EEENS1_21CollectiveEpilogueFwdINS6_IJSA_SC_SB_EEES9_SE_SG_Li384ELb1ELb1ELb1ELb0EEENS1_36VarlenDynamicPersistentTileSchedulerILi192ELi128ELi384ELi128ELb1ELb1ELb1ELb1ELb0ELb1EEEEEEEEEvNT_6ParamsE,"aw",@nobits
	.sectionflags	@""
	.align	16
	.zero		1024


//--------------------- .nv.shared._ZN7cutlass13device_kernelIN5flash11enable_sm90INS1_16FlashAttnFwdSm90INS1_25CollectiveMainloopFwdSm90ILi2EN4cute5tupleIJNS5_1CILi1EEES8_S8_EEENS6_IJNS7_ILi192EEENS7_ILi128EEENS7_ILi96EEEEEELi96ENS_6half_tEfNS_4arch4Sm90ELb0ELb1ELb0ELb1ELb1ELb1ELb0ELb0ELb1ELb1ELb1ELb0EEENS1_21CollectiveEpilogueFwdINS6_IJSA_SC_SB_EEES9_SE_SG_Li384ELb1ELb1ELb1ELb0EEENS1_36VarlenDynamicPersistentTileSchedulerILi192ELi128ELi384ELi128ELb1ELb1ELb1ELb1ELb0ELb1EEEEEEEEEvNT_6ParamsE --------------------------
	.section	.nv.shared._ZN7cutlass13device_kernelIN5flash11enable_sm90INS1_16FlashAttnFwdSm90INS1_25CollectiveMainloopFwdSm90ILi2EN4cute5tupleIJNS5_1CILi1EEES8_S8_EEENS6_IJNS7_ILi192EEENS7_ILi128EEENS7_ILi96EEEEEELi96ENS_6half_tEfNS_4arch4Sm90ELb0ELb1ELb0ELb1ELb1ELb1ELb0ELb0ELb1ELb1ELb1ELb0EEENS1_21CollectiveEpilogueFwdINS6_IJSA_SC_SB_EEES9_SE_SG_Li384ELb1ELb1ELb1ELb0EEENS1_36VarlenDynamicPersistentTileSchedulerILi192ELi128ELi384ELi128ELb1ELb1ELb1ELb1ELb0ELb1EEEEEEEEEvNT_6ParamsE,"aw",@nobits
	.sectionflags	@""
	.align	16
	.zero		1024


//--------------------- .nv.shared._ZN7cutlass13device_kernelIN5flash11enable_sm90INS1_16FlashAttnFwdSm90INS1_25CollectiveMainloopFwdSm90ILi2EN4cute5tupleIJNS5_1CILi1EEES8_S8_EEENS6_IJNS7_ILi192EEENS7_ILi128EEENS7_ILi96EEEEEELi96ENS_6half_tEfNS_4arch4Sm90ELb1ELb0ELb0ELb0ELb1ELb0ELb0ELb0ELb1ELb1ELb1ELb0EEENS1_21CollectiveEpilogueFwdINS6_IJSA_SC_SB_EEES9_SE_SG_Li384ELb0ELb1ELb1ELb0EEENS1_19SingleTileSchedulerILb0ELb1ELb1ELi192EEEEEEEEEvNT_6ParamsE --------------------------
	.section	.nv.shared._ZN7cutlass13device_kernelIN5flash11enable_sm90INS1_16FlashAttnFwdSm90INS1_25CollectiveMainloopFwdSm90ILi2EN4cute5tupleIJNS5_1CILi1EEES8_S8_EEENS6_IJNS7_ILi192EEENS7_ILi128EEENS7_ILi96EEEEEELi96ENS_6half_tEfNS_4arch4Sm90ELb1ELb0ELb0ELb0ELb1ELb0ELb0ELb0ELb1ELb1ELb1ELb0EEENS1_21CollectiveEpilogueFwdINS6_IJSA_SC_SB_EEES9_SE_SG_Li384ELb0ELb1ELb1ELb0EEENS1_19SingleTileSchedulerILb0ELb1ELb1ELi192EEEEEEEEEvNT_6ParamsE,"aw",@nobits
	.sectionflags	@""
	.align	16
	.zero		1024


//--------------------- .nv.shared._ZN7cutlass13device_kernelIN5flash11enable_sm90INS1_16FlashAttnFwdSm90INS1_25CollectiveMainloopFwdSm90ILi2EN4cute5tupleIJNS5_1CILi1EEES8_S8_EEENS6_IJNS7_ILi192EEENS7_ILi128EEENS7_ILi96EEEEEELi96ENS_6half_tEfNS_4arch4Sm90ELb1ELb0ELb0ELb1ELb1ELb0ELb0ELb0ELb1ELb1ELb1ELb0EEENS1_21CollectiveEpilogueFwdINS6_IJSA_SC_SB_EEES9_SE_SG_Li384ELb1ELb1ELb1ELb0EEENS1_36VarlenDynamicPersistentTileSchedulerILi192ELi128ELi384ELi128ELb1ELb1ELb1ELb1ELb1ELb1EEEEEEEEEvNT_6ParamsE --------------------------
	.section	.nv.shared._ZN7cutlass13device_kernelIN5flash11enable_sm90INS1_16FlashAttnFwdSm90INS1_25CollectiveMainloopFwdSm90ILi2EN4cute5tupleIJNS5_1CILi1EEES8_S8_EEENS6_IJNS7_ILi192EEENS7_ILi128EEENS7_ILi96EEEEEELi96ENS_6half_tEfNS_4arch4Sm90ELb1ELb0ELb0ELb1ELb1ELb0ELb0ELb0ELb1ELb1ELb1ELb0EEENS1_21CollectiveEpilogueFwdINS6_IJSA_SC_SB_EEES9_SE_SG_Li384ELb1ELb1ELb1ELb0EEENS1_36VarlenDynamicPersistentTileSchedulerILi192ELi128ELi384ELi128ELb1ELb1ELb1ELb1ELb1ELb1EEEEEEEEEvNT_6ParamsE,"aw",@nobits
	.sectionflags	@""
	.align	16
	.zero		1024


//--------------------- .nv.shared._ZN7cutlass13device_kernelIN5flash11enable_sm90INS1_16FlashAttnFwdSm90INS1_25CollectiveMainloopFwdSm90ILi2EN4cute5tupleIJNS5_1CILi1EEES8_S8_EEENS6_IJNS7_ILi192EEENS7_ILi128EEENS7_ILi96EEEEEELi96ENS_6half_tEfNS_4arch4Sm90ELb1ELb0ELb0ELb1ELb1ELb1ELb0ELb0ELb1ELb1ELb1ELb0EEENS1_21CollectiveEpilogueFwdINS6_IJSA_SC_SB_EEES9_SE_SG_Li384ELb1ELb1ELb1ELb0EEENS1_36VarlenDynamicPersistentTileSchedulerILi192ELi128ELi384ELi128ELb1ELb1ELb1ELb1ELb1ELb1EEEEEEEEEvNT_6ParamsE --------------------------
	.section	.nv.shared._ZN7cutlass13device_kernelIN5flash11enable_sm90INS1_16FlashAttnFwdSm90INS1_25CollectiveMainloopFwdSm90ILi2EN4cute5tupleIJNS5_1CILi1EEES8_S8_EEENS6_IJNS7_ILi192EEENS7_ILi128EEENS7_ILi96EEEEEELi96ENS_6half_tEfNS_4arch4Sm90ELb1ELb0ELb0ELb1ELb1ELb1ELb0ELb0ELb1ELb1ELb1ELb0EEENS1_21CollectiveEpilogueFwdINS6_IJSA_SC_SB_EEES9_SE_SG_Li384ELb1ELb1ELb1ELb0EEENS1_36VarlenDynamicPersistentTileSchedulerILi192ELi128ELi384ELi128ELb1ELb1ELb1ELb1ELb1ELb1EEEEEEEEEvNT_6ParamsE,"aw",@nobits
	.sectionflags	@""
	.align	16
	.zero		1024


//--------------------- .nv.shared._ZN7cutlass13device_kernelIN5flash11enable_sm90INS1_16FlashAttnFwdSm90INS1_25CollectiveMainloopFwdSm90ILi2EN4cute5tupleIJNS5_1CILi1EEES8_S8_EEENS6_IJNS7_ILi192EEENS7_ILi128EEENS7_ILi64EEEEEELi64ENS_6half_tEfNS_4arch4Sm90ELb0ELb0ELb0ELb0ELb1ELb0ELb0ELb1ELb1ELb1ELb1ELb0EEENS1_21CollectiveEpilogueFwdINS6_IJSA_SC_SB_EEES9_SE_SG_Li384ELb0ELb1ELb1ELb0EEENS1_19SingleTileSchedulerILb0ELb1ELb1ELi192EEEEEEEEEvNT_6ParamsE --------------------------
	.section	.nv.shared._ZN7cutlass13device_kernelIN5flash11enable_sm90INS1_16FlashAttnFwdSm90INS1_25CollectiveMainloopFwdSm90ILi2EN4cute5tupleIJNS5_1CILi1EEES8_S8_EEENS6_IJNS7_ILi192EEENS7_ILi128EEENS7_ILi64EEEEEELi64ENS_6half_tEfNS_4arch4Sm90ELb0ELb0ELb0ELb0ELb1ELb0ELb0ELb1ELb1ELb1ELb1ELb0EEENS1_21CollectiveEpilogueFwdINS6_IJSA_SC_SB_EEES9_SE_SG_Li384ELb0ELb1ELb1ELb0EEENS1_19SingleTileSchedulerILb0ELb1ELb1ELi192EEEEEEEEEvNT_6ParamsE,"aw",@nobits
	.sectionflags	@""
	.align	16
	.zero		1024


//--------------------- .nv.shared._ZN7cutlass13device_kernelIN5flash11enable_sm90INS1_16FlashAttnFwdSm90INS1_25CollectiveMainloopFwdSm90ILi2EN4cute5tupleIJNS5_1CILi1EEES8_S8_EEENS6_IJNS7_ILi192EEENS7_ILi128EEENS7_ILi64EEEEEELi64ENS_6half_tEfNS_4arch4Sm90ELb0ELb0ELb0ELb1ELb1ELb0ELb0ELb1ELb1ELb1ELb1ELb0EEENS1_21CollectiveEpilogueFwdINS6_IJSA_SC_SB_EEES9_SE_SG_Li384ELb1ELb1ELb1ELb0EEENS1_36VarlenDynamicPersistentTileSchedulerILi192ELi128ELi384ELi128ELb1ELb1ELb1ELb0ELb1ELb1EEEEEEEEEvNT_6ParamsE --------------------------
	.section	.nv.shared._ZN7cutlass13device_kernelIN5flash11enable_sm90INS1_16FlashAttnFwdSm90INS1_25CollectiveMainloopFwdSm90ILi2EN4cute5tupleIJNS5_1CILi1EEES8_S8_EEENS6_IJNS7_ILi192EEENS7_ILi128EEENS7_ILi64EEEEEELi64ENS_6half_tEfNS_4arch4Sm90ELb0ELb0ELb0ELb1ELb1ELb0ELb0ELb1ELb1ELb1ELb1ELb0EEENS1_21CollectiveEpilogueFwdINS6_IJSA_SC_SB_EEES9_SE_SG_Li384ELb1ELb1ELb1ELb0EEENS1_36VarlenDynamicPersistentTileSchedulerILi192ELi128ELi384ELi128ELb1ELb1ELb1ELb0ELb1ELb1EEEEEEEEEvNT_6ParamsE,"aw",@nobits
	.sectionflags	@""
	.align	16
	.zero		1024


//--------------------- .nv.shared._ZN7cutlass13device_kernelIN5flash11enable_sm90INS1_16FlashAttnFwdSm90INS1_25CollectiveMainloopFwdSm90ILi2EN4cute5tupleIJNS5_1CILi1EEES8_S8_EEENS6_IJNS7_ILi192EEENS7_ILi128EEENS7_ILi64EEEEEELi64ENS_6half_tEfNS_4arch4Sm90ELb0ELb0ELb0ELb1ELb1ELb1ELb0ELb1ELb1ELb1ELb1ELb0EEENS1_21CollectiveEpilogueFwdINS6_IJSA_SC_SB_EEES9_SE_SG_Li384ELb1ELb1ELb1ELb0EEENS1_36VarlenDynamicPersistentTileSchedulerILi192ELi128ELi384ELi128ELb1ELb1ELb1ELb0ELb1ELb1EEEEEEEEEvNT_6ParamsE --------------------------
	.section	.nv.shared._ZN7cutlass13device_kernelIN5flash11enable_sm90INS1_16FlashAttnFwdSm90INS1_25CollectiveMainloopFwdSm90ILi2EN4cute5tupleIJNS5_1CILi1EEES8_S8_EEENS6_IJNS7_ILi192EEENS7_ILi128EEENS7_ILi64EEEEEELi64ENS_6half_tEfNS_4arch4Sm90ELb0ELb0ELb0ELb1ELb1ELb1ELb0ELb1ELb1ELb1ELb1ELb0EEENS1_21CollectiveEpilogueFwdINS6_IJSA_SC_SB_EEES9_SE_SG_Li384ELb1ELb1ELb1ELb0EEENS1_36VarlenDynamicPersistentTileSchedulerILi192ELi128ELi384ELi128ELb1ELb1ELb1ELb0ELb1ELb1EEEEEEEEEvNT_6ParamsE,"aw",@nobits
	.sectionflags	@""
	.align	16
	.zero		1024


//--------------------- .nv.shared._ZN7cutlass13device_kernelIN5flash11enable_sm90INS1_16FlashAttnFwdSm90INS1_25CollectiveMainloopFwdSm90ILi2EN4cute5tupleIJNS5_1CILi1EEES8_S8_EEENS6_IJNS7_ILi192EEENS7_ILi128EEENS7_ILi64EEEEEELi64ENS_6half_tEfNS_4arch4Sm90ELb0ELb1ELb0ELb0ELb1ELb0ELb0ELb1ELb1ELb1ELb1ELb0EEENS1_21CollectiveEpilogueFwdINS6_IJSA_SC_SB_EEES9_SE_SG_Li384ELb0ELb1ELb1ELb0EEENS1_19SingleTileSchedulerILb0ELb1ELb1ELi192EEEEEEEEEvNT_6ParamsE --------------------------
	.section	.nv.shared._ZN7cutlass13device_kernelIN5flash11enable_sm90INS1_16FlashAttnFwdSm90INS1_25CollectiveMainloopFwdSm90ILi2EN4cute5tupleIJNS5_1CILi1EEES8_S8_EEENS6_IJNS7_ILi192EEENS7_ILi128EEENS7_ILi64EEEEEELi64ENS_6half_tEfNS_4arch4Sm90ELb0ELb1ELb0ELb0ELb1ELb0ELb0ELb1ELb1ELb1ELb1ELb0EEENS1_21CollectiveEpilogueFwdINS6_IJSA_SC_SB_EEES9_SE_SG_Li384ELb0ELb1ELb1ELb0EEENS1_19SingleTileSchedulerILb0ELb1ELb1ELi192EEEEEEEEEvNT_6ParamsE,"aw",@nobits
	.sectionflags	@""
	.align	16
	.zero		1024


//--------------------- .nv.shared._ZN7cutlass13device_kernelIN5flash11enable_sm90INS1_16FlashAttnFwdSm90INS1_25CollectiveMainloopFwdSm90ILi2EN4cute5tupleIJNS5_1CILi1EEES8_S8_EEENS6_IJNS7_ILi192EEENS7_ILi128EEENS7_ILi64EEEEEELi64ENS_6half_tEfNS_4arch4Sm90ELb0ELb1ELb0ELb1ELb1ELb0ELb0ELb1ELb1ELb1ELb1ELb0EEENS1_21CollectiveEpilogueFwdINS6_IJSA_SC_SB_EEES9_SE_SG_Li384ELb1ELb1ELb1ELb0EEENS1_36VarlenDynamicPersistentTileSchedulerILi192ELi128ELi384ELi128ELb1ELb1ELb1ELb1ELb0ELb1EEEEEEEEEvNT_6ParamsE --------------------------
	.section	.nv.shared._ZN7cutlass13device_kernelIN5flash11enable_sm90INS1_16FlashAttnFwdSm90INS1_25CollectiveMainloopFwdSm90ILi2EN4cute5tupleIJNS5_1CILi1EEES8_S8_EEENS6_IJNS7_ILi192EEENS7_ILi128EEENS7_ILi64EEEEEELi64ENS_6half_tEfNS_4arch4Sm90ELb0ELb1ELb0ELb1ELb1ELb0ELb0ELb1ELb1ELb1ELb1ELb0EEENS1_21CollectiveEpilogueFwdINS6_IJSA_SC_SB_EEES9_SE_SG_Li384ELb1ELb1ELb1ELb0EEENS1_36VarlenDynamicPersistentTileSchedulerILi192ELi128ELi384ELi128ELb1ELb1ELb1ELb1ELb0ELb1EEEEEEEEEvNT_6ParamsE,"aw",@nobits
	.sectionflags	@""
	.align	16
	.zero		1024


//--------------------- .nv.shared._ZN7cutlass13device_kernelIN5flash11enable_sm90INS1_16FlashAttnFwdSm90INS1_25CollectiveMainloopFwdSm90ILi2EN4cute5tupleIJNS5_1CILi1EEES8_S8_EEENS6_IJNS7_ILi192EEENS7_ILi128EEENS7_ILi64EEEEEELi64ENS_6half_tEfNS_4arch4Sm90ELb0ELb1ELb0ELb1ELb1ELb1ELb0ELb1ELb1ELb1ELb1ELb0EEENS1_21CollectiveEpilogueFwdINS6_IJSA_SC_SB_EEES9_SE_SG_Li384ELb1ELb1ELb1ELb0EEENS1_36VarlenDynamicPersistentTileSchedulerILi192ELi128ELi384ELi128ELb1ELb1ELb1ELb1ELb0ELb1EEEEEEEEEvNT_6ParamsE --------------------------
	.section	.nv.shared._ZN7cutlass13device_kernelIN5flash11enable_sm90INS1_16FlashAttnFwdSm90INS1_25CollectiveMainloopFwdSm90ILi2EN4cute5tupleIJNS5_1CILi1EEES8_S8_EEENS6_IJNS7_ILi192EEENS7_ILi128EEENS7_ILi64EEEEEELi64ENS_6half_tEfNS_4arch4Sm90ELb0ELb1ELb0ELb1ELb1ELb1ELb0ELb1ELb1ELb1ELb1ELb0EEENS1_21CollectiveEpilogueFwdINS6_IJSA_SC_SB_EEES9_SE_SG_Li384ELb1ELb1ELb1ELb0EEENS1_36VarlenDynamicPersistentTileSchedulerILi192ELi128ELi384ELi128ELb1ELb1ELb1ELb1ELb0ELb1EEEEEEEEEvNT_6ParamsE,"aw",@nobits
	.sectionflags	@""
	.align	16
	.zero		1024


//--------------------- .nv.shared._ZN7cutlass13device_kernelIN5flash11enable_sm90INS1_16FlashAttnFwdSm90INS1_25CollectiveMainloopFwdSm90ILi2EN4cute5tupleIJNS5_1CILi1EEES8_S8_EEENS6_IJNS7_ILi192EEENS7_ILi128EEENS7_ILi64EEEEEELi64ENS_6half_tEfNS_4arch4Sm90ELb1ELb0ELb0ELb0ELb1ELb0ELb0ELb1ELb1ELb1ELb1ELb0EEENS1_21CollectiveEpilogueFwdINS6_IJSA_SC_SB_EEES9_SE_SG_Li384ELb0ELb1ELb1ELb0EEENS1_19SingleTileSchedulerILb0ELb1ELb1ELi192EEEEEEEEEvNT_6ParamsE --------------------------
	.section	.nv.shared._ZN7cutlass13device_kernelIN5flash11enable_sm90INS1_16FlashAttnFwdSm90INS1_25CollectiveMainloopFwdSm90ILi2EN4cute5tupleIJNS5_1CILi1EEES8_S8_EEENS6_IJNS7_ILi192EEENS7_ILi128EEENS7_ILi64EEEEEELi64ENS_6half_tEfNS_4arch4Sm90ELb1ELb0ELb0ELb0ELb1ELb0ELb0ELb1ELb1ELb1ELb1ELb0EEENS1_21CollectiveEpilogueFwdINS6_IJSA_SC_SB_EEES9_SE_SG_Li384ELb0ELb1ELb1ELb0EEENS1_19SingleTileSchedulerILb0ELb1ELb1ELi192EEEEEEEEEvNT_6ParamsE,"aw",@nobits
	.sectionflags	@""
	.align	16
	.zero		1024


//--------------------- .nv.shared._ZN7cutlass13device_kernelIN5flash11enable_sm90INS1_16FlashAttnFwdSm90INS1_25CollectiveMainloopFwdSm90ILi2EN4cute5tupleIJNS5_1CILi1EEES8_S8_EEENS6_IJNS7_ILi192EEENS7_ILi128EEENS7_ILi64EEEEEELi64ENS_6half_tEfNS_4arch4Sm90ELb1ELb0ELb0ELb1ELb1ELb0ELb0ELb1ELb1ELb1ELb1ELb0EEENS1_21CollectiveEpilogueFwdINS6_IJSA_SC_SB_EEES9_SE_SG_Li384ELb1ELb1ELb1ELb0EEENS1_36VarlenDynamicPersistentTileSchedulerILi192ELi128ELi384ELi128ELb1ELb1ELb1ELb1ELb1ELb1EEEEEEEEEvNT_6ParamsE --------------------------
	.section	.nv.shared._ZN7cutlass13device_kernelIN5flash11enable_sm90INS1_16FlashAttnFwdSm90INS1_25CollectiveMainloopFwdSm90ILi2EN4cute5tupleIJNS5_1CILi1EEES8_S8_EEENS6_IJNS7_ILi192EEENS7_ILi128EEENS7_ILi64EEEEEELi64ENS_6half_tEfNS_4arch4Sm90ELb1ELb0ELb0ELb1ELb1ELb0ELb0ELb1ELb1ELb1ELb1ELb0EEENS1_21CollectiveEpilogueFwdINS6_IJSA_SC_SB_EEES9_SE_SG_Li384ELb1ELb1ELb1ELb0EEENS1_36VarlenDynamicPersistentTileSchedulerILi192ELi128ELi384ELi128ELb1ELb1ELb1ELb1ELb1ELb1EEEEEEEEEvNT_6ParamsE,"aw",@nobits
	.sectionflags	@""
	.align	16
	.zero		1024


//--------------------- .nv.shared._ZN7cutlass13device_kernelIN5flash11enable_sm90INS1_16FlashAttnFwdSm90INS1_25CollectiveMainloopFwdSm90ILi2EN4cute5tupleIJNS5_1CILi1EEES8_S8_EEENS6_IJNS7_ILi192EEENS7_ILi128EEENS7_ILi64EEEEEELi64ENS_6half_tEfNS_4arch4Sm90ELb1ELb0ELb0ELb1ELb1ELb1ELb0ELb1ELb1ELb1ELb1ELb0EEENS1_21CollectiveEpilogueFwdINS6_IJSA_SC_SB_EEES9_SE_SG_Li384ELb1ELb1ELb1ELb0EEENS1_36VarlenDynamicPersistentTileSchedulerILi192ELi128ELi384ELi128ELb1ELb1ELb1ELb1ELb1ELb1EEEEEEEEEvNT_6ParamsE --------------------------
	.section	.nv.shared._ZN7cutlass13device_kernelIN5flash11enable_sm90INS1_16FlashAttnFwdSm90INS1_25CollectiveMainloopFwdSm90ILi2EN4cute5tupleIJNS5_1CILi1EEES8_S8_EEENS6_IJNS7_ILi192EEENS7_ILi128EEENS7_ILi64EEEEEELi64ENS_6half_tEfNS_4arch4Sm90ELb1ELb0ELb0ELb1ELb1ELb1ELb0ELb1ELb1ELb1ELb1ELb0EEENS1_21CollectiveEpilogueFwdINS6_IJSA_SC_SB_EEES9_SE_SG_Li384ELb1ELb1ELb1ELb0EEENS1_36VarlenDynamicPersistentTileSchedulerILi192ELi128ELi384ELi128ELb1ELb1ELb1ELb1ELb1ELb1EEEEEEEEEvNT_6ParamsE,"aw",@nobits
	.sectionflags	@""
	.align	16
	.zero		1024


//--------------------- .nv.constant0._ZN7cutlass13device_kernelIN5flash11enable_sm90INS1_16FlashAttnFwdSm90INS1_25CollectiveMainloopFwdSm90ILi2EN4cute5tupleIJNS5_1CILi1EEES8_S8_EEENS6_IJNS7_ILi128EEENS7_ILi80EEENS7_ILi256EEEEEELi256ENS_6half_tEfNS_4arch4Sm90ELb0ELb0ELb0ELb0ELb1ELb0ELb0ELb1ELb1ELb1ELb1ELb0EEENS1_21CollectiveEpilogueFwdINS6_IJSA_SC_SB_EEES9_SE_SG_Li256ELb0ELb1ELb1ELb0EEENS1_19SingleTileSchedulerILb0ELb1ELb1ELi128EEEEEEEEEvNT_6ParamsE --------------------------
	.section	.nv.constant0._ZN7cutlass13device_kernelIN5flash11enable_sm90INS1_16FlashAttnFwdSm90INS1_25CollectiveMainloopFwdSm90ILi2EN4cute5tupleIJNS5_1CILi1EEES8_S8_EEENS6_IJNS7_ILi128EEENS7_ILi80EEENS7_ILi256EEEEEELi256ENS_6half_tEfNS_4arch4Sm90ELb0ELb0ELb0ELb0ELb1ELb0ELb0ELb1ELb1ELb1ELb1ELb0EEENS1_21CollectiveEpilogueFwdINS6_IJSA_SC_SB_EEES9_SE_SG_Li256ELb0ELb1ELb1ELb0EEENS1_19SingleTileSchedulerILb0ELb1ELb1ELi128EEEEEEEEEvNT_6ParamsE,"a",@progbits
	.sectionflags	@""
	.align	4
.nv.constant0._ZN7cutlass13device_kernelIN5flash11enable_sm90INS1_16FlashAttnFwdSm90INS1_25CollectiveMainloopFwdSm90ILi2EN4cute5tupleIJNS5_1CILi1EEES8_S8_EEENS6_IJNS7_ILi128EEENS7_ILi80EEENS7_ILi256EEEEEELi256ENS_6half_tEfNS_4arch4Sm90ELb0ELb0ELb0ELb0ELb1ELb0ELb0ELb1ELb1ELb1ELb1ELb0EEENS1_21CollectiveEpilogueFwdINS6_IJSA_SC_SB_EEES9_SE_SG_Li256ELb0ELb1ELb1ELb0EEENS1_19SingleTileSchedulerILb0ELb1ELb1ELi128EEEEEEEEEvNT_6ParamsE:
	.zero		3200


//--------------------- .nv.constant0._ZN7cutlass13device_kernelIN5flash11enable_sm90INS1_16FlashAttnFwdSm90INS1_25CollectiveMainloopFwdSm90ILi2EN4cute5tupleIJNS5_1CILi1EEES8_S8_EEENS6_IJNS7_ILi128EEENS7_ILi80EEENS7_ILi256EEEEEELi256ENS_6half_tEfNS_4arch4Sm90ELb0ELb0ELb0ELb1ELb1ELb0ELb0ELb1ELb1ELb1ELb1ELb0EEENS1_21CollectiveEpilogueFwdINS6_IJSA_SC_SB_EEES9_SE_SG_Li256ELb1ELb1ELb1ELb0EEENS1_36VarlenDynamicPersistentTileSchedulerILi128ELi80ELi256ELi128ELb1ELb1ELb1ELb0ELb1ELb1EEEEEEEEEvNT_6ParamsE --------------------------
	.section	.nv.constant0._ZN7cutlass13device_kernelIN5flash11enable_sm90INS1_16FlashAttnFwdSm90INS1_25CollectiveMainloopFwdSm90ILi2EN4cute5tupleIJNS5_1CILi1EEES8_S8_EEENS6_IJNS7_ILi128EEENS7_ILi80EEENS7_ILi256EEEEEELi256ENS_6half_tEfNS_4arch4Sm90ELb0ELb0ELb0ELb1ELb1ELb0ELb0ELb1ELb1ELb1ELb1ELb0EEENS1_21CollectiveEpilogueFwdINS6_IJSA_SC_SB_EEES9_SE_SG_Li256ELb1ELb1ELb1ELb0EEENS1_36VarlenDynamicPersistentTileSchedulerILi128ELi80ELi256ELi128ELb1ELb1ELb1ELb0ELb1ELb1EEEEEEEEEvNT_6ParamsE,"a",@progbits
	.sectionflags	@""
	.align	4
.nv.constant0._ZN7cutlass13device_kernelIN5flash11enable_sm90INS1_16FlashAttnFwdSm90INS1_25CollectiveMainloopFwdSm90ILi2EN4cute5tupleIJNS5_1CILi1EEES8_S8_EEENS6_IJNS7_ILi128EEENS7_ILi80EEENS7_ILi256EEEEEELi256ENS_6half_tEfNS_4arch4Sm90ELb0ELb0ELb0ELb1ELb1ELb0ELb0ELb1ELb1ELb1ELb1ELb0EEENS1_21CollectiveEpilogueFwdINS6_IJSA_SC_SB_EEES9_SE_SG_Li256ELb1ELb1ELb1ELb0EEENS1_36VarlenDynamicPersistentTileSchedulerILi128ELi80ELi256ELi128ELb1ELb1ELb1ELb0ELb1ELb1EEEEEEEEEvNT_6ParamsE:
	.zero		3328


//--------------------- .nv.constant0._ZN7cutlass13device_kernelIN5flash11enable_sm90INS1_16FlashAttnFwdSm90INS1_25CollectiveMainloopFwdSm90ILi2EN4cute5tupleIJNS5_1CILi1EEES8_S8_EEENS6_IJNS7_ILi128EEENS7_ILi80EEENS7_ILi256EEEEEELi256ENS_6half_tEfNS_4arch4Sm90ELb0ELb0ELb0ELb1ELb1ELb1ELb0ELb1ELb1ELb1ELb1ELb0EEENS1_21CollectiveEpilogueFwdINS6_IJSA_SC_SB_EEES9_SE_SG_Li256ELb1ELb1ELb1ELb0EEENS1_36VarlenDynamicPersistentTileSchedulerILi128ELi80ELi256ELi128ELb1ELb1ELb1ELb0ELb1ELb1EEEEEEEEEvNT_6ParamsE --------------------------
	.section	.nv.constant0._ZN7cutlass13device_kernelIN5flash11enable_sm90INS1_16FlashAttnFwdSm90INS1_25CollectiveMainloopFwdSm90ILi2EN4cute5tupleIJNS5_1CILi1EEES8_S8_EEENS6_IJNS7_ILi128EEENS7_ILi80EEENS7_ILi256EEEEEELi256ENS_6half_tEfNS_4arch4Sm90ELb0ELb0ELb0ELb1ELb1ELb1ELb0ELb1ELb1ELb1ELb1ELb0EEENS1_21CollectiveEpilogueFwdINS6_IJSA_SC_SB_EEES9_SE_SG_Li256ELb1ELb1ELb1ELb0EEENS1_36VarlenDynamicPersistentTileSchedulerILi128ELi80ELi256ELi128ELb1ELb1ELb1ELb0ELb1ELb1EEEEEEEEEvNT_6ParamsE,"a",@progbits
	.sectionflags	@""
	.align	4
.nv.constant0._ZN7cutlass13device_kernelIN5flash11enable_sm90INS1_16FlashAttnFwdSm90INS1_25CollectiveMainloopFwdSm90ILi2EN4cute5tupleIJNS5_1CILi1EEES8_S8_EEENS6_IJNS7_ILi128EEENS7_ILi80EEENS7_ILi256EEEEEELi256ENS_6half_tEfNS_4arch4Sm90ELb0ELb0ELb0ELb1ELb1ELb1ELb0ELb1ELb1ELb1ELb1ELb0EEENS1_21CollectiveEpilogueFwdINS6_IJSA_SC_SB_EEES9_SE_SG_Li256ELb1ELb1ELb1ELb0EEENS1_36VarlenDynamicPersistentTileSchedulerILi128ELi80ELi256ELi128ELb1ELb1ELb1ELb0ELb1ELb1EEEEEEEEEvNT_6ParamsE:
	.zero		3328


//--------------------- .nv.constant0._ZN7cutlass13device_kernelIN5flash11enable_sm90INS1_16FlashAttnFwdSm90INS1_25CollectiveMainloopFwdSm90ILi2EN4cute5tupleIJNS5_1CILi1EEES8_S8_EEENS6_IJNS7_ILi128EEENS7_ILi64EEENS7_ILi256EEEEEELi256ENS_6half_tEfNS_4arch4Sm90ELb0ELb1ELb0ELb0ELb1ELb0ELb0ELb1ELb1ELb1ELb1ELb0EEENS1_21CollectiveEpilogueFwdINS6_IJSA_SC_SB_EEES9_SE_SG_Li256ELb0ELb1ELb1ELb0EEENS1_19SingleTileSchedulerILb0ELb1ELb1ELi128EEEEEEEEEvNT_6ParamsE --------------------------
	.section	.nv.constant0._ZN7cutlass13device_kernelIN5flash11enable_sm90INS1_16FlashAttnFwdSm90INS1_25CollectiveMainloopFwdSm90ILi2EN4cute5tupleIJNS5_1CILi1EEES8_S8_EEENS6_IJNS7_ILi128EEENS7_ILi64EEENS7_ILi256EEEEEELi256ENS_6half_tEfNS_4arch4Sm90ELb0ELb1ELb0ELb0ELb1ELb0ELb0ELb1ELb1ELb1ELb1ELb0EEENS1_21CollectiveEpilogueFwdINS6_IJSA_SC_SB_EEES9_SE_SG_Li256ELb0ELb1ELb1ELb0EEENS1_19SingleTileSchedulerILb0ELb1ELb1ELi128EEEEEEEEEvNT_6ParamsE,"a",@progbits
	.sectionflags	@""
	.align	4
.nv.constant0._ZN7cutlass13device_kernelIN5flash11enable_sm90INS1_16FlashAttnFwdSm90INS1_25CollectiveMainloopFwdSm90ILi2EN4cute5tupleIJNS5_1CILi1EEES8_S8_EEENS6_IJNS7_ILi128EEENS7_ILi64EEENS7_ILi256EEEEEELi256ENS_6half_tEfNS_4arch4Sm90ELb0ELb1ELb0ELb0ELb1ELb0ELb0ELb1ELb1ELb1ELb1ELb0EEENS1_21CollectiveEpilogueFwdINS6_IJSA_SC_SB_EEES9_SE_SG_Li256ELb0ELb1ELb1ELb0EEENS1_19SingleTileSchedulerILb0ELb1ELb1ELi128EEEEEEEEEvNT_6ParamsE:
	.zero		3200


//--------------------- .nv.constant0._ZN7cutlass13device_kernelIN5flash11enable_sm90INS1_16FlashAttnFwdSm90INS1_25CollectiveMainloopFwdSm90ILi2EN4cute5tupleIJNS5_1CILi1EEES8_S8_EEENS6_IJNS7_ILi128EEENS7_ILi64EEENS7_ILi256EEEEEELi256ENS_6half_tEfNS_4arch4Sm90ELb0ELb1ELb0ELb1ELb1ELb0ELb0ELb1ELb1ELb1ELb1ELb0EEENS1_21CollectiveEpilogueFwdINS6_IJSA_SC_SB_EEES9_SE_SG_Li256ELb1ELb1ELb1ELb0EEENS1_36VarlenDynamicPersistentTileSchedulerILi128ELi64ELi256ELi128ELb1ELb1ELb1ELb1ELb0ELb1EEEEEEEEEvNT_6ParamsE --------------------------
	.section	.nv.constant0._ZN7cutlass13device_kernelIN5flash11enable_sm90INS1_16FlashAttnFwdSm90INS1_25CollectiveMainloopFwdSm90ILi2EN4cute5tupleIJNS5_1CILi1EEES8_S8_EEENS6_IJNS7_ILi128EEENS7_ILi64EEENS7_ILi256EEEEEELi256ENS_6half_tEfNS_4arch4Sm90ELb0ELb1ELb0ELb1ELb1ELb0ELb0ELb1ELb1ELb1ELb1ELb0EEENS1_21CollectiveEpilogueFwdINS6_IJSA_SC_SB_EEES9_SE_SG_Li256ELb1ELb1ELb1ELb0EEENS1_36VarlenDynamicPersistentTileSchedulerILi128ELi64ELi256ELi128ELb1ELb1ELb1ELb1ELb0ELb1EEEEEEEEEvNT_6ParamsE,"a",@progbits
	.sectionflags	@""
	.align	4
.nv.constant0._ZN7cutlass13device_kernelIN5flash11enable_sm90INS1_16FlashAttnFwdSm90INS1_25CollectiveMainloopFwdSm90ILi2EN4cute5tupleIJNS5_1CILi1EEES8_S8_EEENS6_IJNS7_ILi128EEENS7_ILi64EEENS7_ILi256EEEEEELi256ENS_6half_tEfNS_4arch4Sm90ELb0ELb1ELb0ELb1ELb1ELb0ELb0ELb1ELb1ELb1ELb1ELb0EEENS1_21CollectiveEpilogueFwdINS6_IJSA_SC_SB_EEES9_SE_SG_Li256ELb1ELb1ELb1ELb0EEENS1_36VarlenDynamicPersistentTileSchedulerILi128ELi64ELi256ELi128ELb1ELb1ELb1ELb1ELb0ELb1EEEEEEEEEvNT_6ParamsE:
	.zero		3328


//--------------------- .nv.constant0._ZN7cutlass13device_kernelIN5flash11enable_sm90INS1_16FlashAttnFwdSm90INS1_25CollectiveMainloopFwdSm90ILi2EN4cute5tupleIJNS5_1CILi1EEES8_S8_EEENS6_IJNS7_ILi128EEENS7_ILi64EEENS7_ILi256EEEEEELi256ENS_6half_tEfNS_4arch4Sm90ELb0ELb1ELb0ELb1ELb1ELb1ELb0ELb1ELb1ELb1ELb1ELb0EEENS1_21CollectiveEpilogueFwdINS6_IJSA_SC_SB_EEES9_SE_SG_Li256ELb1ELb1ELb1ELb0EEENS1_36VarlenDynamicPersistentTileSchedulerILi128ELi64ELi256ELi128ELb1ELb1ELb1ELb1ELb0ELb1EEEEEEEEEvNT_6ParamsE --------------------------
	.section	.nv.constant0._ZN7cutlass13device_kernelIN5flash11enable_sm90INS1_16FlashAttnFwdSm90INS1_25CollectiveMainloopFwdSm90ILi2EN4cute5tupleIJNS5_1CILi1EEES8_S8_EEENS6_IJNS7_ILi128EEENS7_ILi64EEENS7_ILi256EEEEEELi256ENS_6half_tEfNS_4arch4Sm90ELb0ELb1ELb0ELb1ELb1ELb1ELb0ELb1ELb1ELb1ELb1ELb0EEENS1_21CollectiveEpilogueFwdINS6_IJSA_SC_SB_EEES9_SE_SG_Li256ELb1ELb1ELb1ELb0EEENS1_36VarlenDynamicPersistentTileSchedulerILi128ELi64ELi256ELi128ELb1ELb1ELb1ELb1ELb0ELb1EEEEEEEEEvNT_6ParamsE,"a",@progbits
	.sectionflags	@""
	.align	4
.nv.constant0._ZN7cutlass13device_kernelIN5flash11enable_sm90INS1_16FlashAttnFwdSm90INS1_25CollectiveMainloopFwdSm90ILi2EN4cute5tupleIJNS5_1CILi1EEES8_S8_EEENS6_IJNS7_ILi128EEENS7_ILi64EEENS7_ILi256EEEEEELi256ENS_6half_tEfNS_4arch4Sm90ELb0ELb1ELb0ELb1ELb1ELb1ELb0ELb1ELb1ELb1ELb1ELb0EEENS1_21CollectiveEpilogueFwdINS6_IJSA_SC_SB_EEES9_SE_SG_Li256ELb1ELb1ELb1ELb0EEENS1_36VarlenDynamicPersistentTileSchedulerILi128ELi64ELi256ELi128ELb1ELb1ELb1ELb1ELb0ELb1EEEEEEEEEvNT_6ParamsE:
	.zero		3328


//--------------------- .nv.constant0._ZN7cutlass13device_kernelIN5flash11enable_sm90INS1_16FlashAttnFwdSm90INS1_25CollectiveMainloopFwdSm90ILi2EN4cute5tupleIJNS5_1CILi1EEES8_S8_EEENS6_IJNS7_ILi128EEENS7_ILi80EEENS7_ILi256EEEEEELi256ENS_6half_tEfNS_4arch4Sm90ELb1ELb0ELb0ELb0ELb1ELb0ELb0ELb1ELb1ELb1ELb1ELb0EEENS1_21CollectiveEpilogueFwdINS6_IJSA_SC_SB_EEES9_SE_SG_Li256ELb0ELb1ELb1ELb0EEENS1_19SingleTileSchedulerILb0ELb1ELb1ELi128EEEEEEEEEvNT_6ParamsE --------------------------
	.section	.nv.constant0._ZN7cutlass13device_kernelIN5flash11enable_sm90INS1_16FlashAttnFwdSm90INS1_25CollectiveMainloopFwdSm90ILi2EN4cute5tupleIJNS5_1CILi1EEES8_S8_EEENS6_IJNS7_ILi128EEENS7_ILi80EEENS7_ILi256EEEEEELi256ENS_6half_tEfNS_4arch4Sm90ELb1ELb0ELb0ELb0ELb1ELb0ELb0ELb1ELb1ELb1ELb1ELb0EEENS1_21CollectiveEpilogueFwdINS6_IJSA_SC_SB_EEES9_SE_SG_Li256ELb0ELb1ELb1ELb0EEENS1_19SingleTileSchedulerILb0ELb1ELb1ELi128EEEEEEEEEvNT_6ParamsE,"a",@progbits
	.sectionflags	@""
	.align	4
.nv.constant0._ZN7cutlass13device_kernelIN5flash11enable_sm90INS1_16FlashAttnFwdSm90INS1_25CollectiveMainloopFwdSm90ILi2EN4cute5tupleIJNS5_1CILi1EEES8_S8_EEENS6_IJNS7_ILi128EEENS7_ILi80EEENS7_ILi256EEEEEELi256ENS_6half_tEfNS_4arch4Sm90ELb1ELb0ELb0ELb0ELb1ELb0ELb0ELb1ELb1ELb1ELb1ELb0EEENS1_21CollectiveEpilogueFwdINS6_IJSA_SC_SB_EEES9_SE_SG_Li256ELb0ELb1ELb1ELb0EEENS1_19SingleTileSchedulerILb0ELb1ELb1ELi128EEEEEEEEEvNT_6ParamsE:
	.zero		3200


//--------------------- .nv.constant0._ZN7cutlass13device_kernelIN5flash11enable_sm90INS1_16FlashAttnFwdSm90INS1_25CollectiveMainloopFwdSm90ILi2EN4cute5tupleIJNS5_1CILi1EEES8_S8_EEENS6_IJNS7_ILi128EEENS7_ILi80EEENS7_ILi256EEEEEELi256ENS_6half_tEfNS_4arch4Sm90ELb1ELb0ELb0ELb1ELb1ELb0ELb0ELb1ELb1ELb1ELb1ELb0EEENS1_21CollectiveEpilogueFwdINS6_IJSA_SC_SB_EEES9_SE_SG_Li256ELb1ELb1ELb1ELb0EEENS1_36VarlenDynamicPersistentTileSchedulerILi128ELi80ELi256ELi128ELb1ELb1ELb1ELb1ELb1ELb1EEEEEEEEEvNT_6ParamsE --------------------------
	.section	.nv.constant0._ZN7cutlass13device_kernelIN5flash11enable_sm90INS1_16FlashAttnFwdSm90INS1_25CollectiveMainloopFwdSm90ILi2EN4cute5tupleIJNS5_1CILi1EEES8_S8_EEENS6_IJNS7_ILi128EEENS7_ILi80EEENS7_ILi256EEEEEELi256ENS_6half_tEfNS_4arch4Sm90ELb1ELb0ELb0ELb1ELb1ELb0ELb0ELb1ELb1ELb1ELb1ELb0EEENS1_21CollectiveEpilogueFwdINS6_IJSA_SC_SB_EEES9_SE_SG_Li256ELb1ELb1ELb1ELb0EEENS1_36VarlenDynamicPersistentTileSchedulerILi128ELi80ELi256ELi128ELb1ELb1ELb1ELb1ELb1ELb1EEEEEEEEEvNT_6ParamsE,"a",@progbits
	.sectionflags	@""
	.align	4
.nv.constant0._ZN7cutlass13device_kernelIN5flash11enable_sm90INS1_16FlashAttnFwdSm90INS1_25CollectiveMainloopFwdSm90ILi2EN4cute5tupleIJNS5_1CILi1EEES8_S8_EEENS6_IJNS7_ILi128EEENS7_ILi80EEENS7_ILi256EEEEEELi256ENS_6half_tEfNS_4arch4Sm90ELb1ELb0ELb0ELb1ELb1ELb0ELb0ELb1ELb1ELb1ELb1ELb0EEENS1_21CollectiveEpilogueFwdINS6_IJSA_SC_SB_EEES9_SE_SG_Li256ELb1ELb1ELb1ELb0EEENS1_36VarlenDynamicPersistentTileSchedulerILi128ELi80ELi256ELi128ELb1ELb1ELb1ELb1ELb1ELb1EEEEEEEEEvNT_6ParamsE:
	.zero		3328


//--------------------- .nv.constant0._ZN7cutlass13device_kernelIN5flash11enable_sm90INS1_16FlashAttnFwdSm90INS1_25CollectiveMainloopFwdSm90ILi2EN4cute5tupleIJNS5_1CILi1EEES8_S8_EEENS6_IJNS7_ILi128EEENS7_ILi80EEENS7_ILi256EEEEEELi256ENS_6half_tEfNS_4arch4Sm90ELb1ELb0ELb0ELb1ELb1ELb1ELb0ELb1ELb1ELb1ELb1ELb0EEENS1_21CollectiveEpilogueFwdINS6_IJSA_SC_SB_EEES9_SE_SG_Li256ELb1ELb1ELb1ELb0EEENS1_36VarlenDynamicPersistentTileSchedulerILi128ELi80ELi256ELi128ELb1ELb1ELb1ELb1ELb1ELb1EEEEEEEEEvNT_6ParamsE --------------------------
	.section	.nv.constant0._ZN7cutlass13device_kernelIN5flash11enable_sm90INS1_16FlashAttnFwdSm90INS1_25CollectiveMainloopFwdSm90ILi2EN4cute5tupleIJNS5_1CILi1EEES8_S8_EEENS6_IJNS7_ILi128EEENS7_ILi80EEENS7_ILi256EEEEEELi256ENS_6half_tEfNS_4arch4Sm90ELb1ELb0ELb0ELb1ELb1ELb1ELb0ELb1ELb1ELb1ELb1ELb0EEENS1_21CollectiveEpilogueFwdINS6_IJSA_SC_SB_EEES9_SE_SG_Li256ELb1ELb1ELb1ELb0EEENS1_36VarlenDynamicPersistentTileSchedulerILi128ELi80ELi256ELi128ELb1ELb1ELb1ELb1ELb1ELb1EEEEEEEEEvNT_6ParamsE,"a",@progbits
	.sectionflags	@""
	.align	4
.nv.constant0._ZN7cutlass13device_kernelIN5flash11enable_sm90INS1_16FlashAttnFwdSm90INS1_25CollectiveMainloopFwdSm90ILi2EN4cute5tupleIJNS5_1CILi1EEES8_S8_EEENS6_IJNS7_ILi128EEENS7_ILi80EEENS7_ILi256EEEEEELi256ENS_6half_tEfNS_4arch4Sm90ELb1ELb0ELb0ELb1ELb1ELb1ELb0ELb1ELb1ELb1ELb1ELb0EEENS1_21CollectiveEpilogueFwdINS6_IJSA_SC_SB_EEES9_SE_SG_Li256ELb1ELb1ELb1ELb0EEENS1_36VarlenDynamicPersistentTileSchedulerILi128ELi80ELi256ELi128ELb1ELb1ELb1ELb1ELb1ELb1EEEEEEEEEvNT_6ParamsE:
	.zero		3328


//--------------------- .nv.constant0._ZN7cutlass13device_kernelIN5flash11enable_sm90INS1_16FlashAttnFwdSm90INS1_25CollectiveMainloopFwdSm90ILi2EN4cute5tupleIJNS5_1CILi1EEES8_S8_EEENS6_IJNS7_ILi128EEENS7_ILi96EEENS7_ILi192EEEEEELi192ENS_6half_tEfNS_4arch4Sm90ELb0ELb0ELb0ELb0ELb1ELb0ELb0ELb1ELb1ELb1ELb1ELb0EEENS1_21CollectiveEpilogueFwdINS6_IJSA_SC_SB_EEES9_SE_SG_Li256ELb0ELb1ELb1ELb0EEENS1_19SingleTileSchedulerILb0ELb1ELb1ELi128EEEEEEEEEvNT_6ParamsE --------------------------
	.section	.nv.constant0._ZN7cutlass13device_kernelIN5flash11enable_sm90INS1_16FlashAttnFwdSm90INS1_25CollectiveMainloopFwdSm90ILi2EN4cute5tupleIJNS5_1CILi1EEES8_S8_EEENS6_IJNS7_ILi128EEENS7_ILi96EEENS7_ILi192EEEEEELi192ENS_6half_tEfNS_4arch4Sm90ELb0ELb0ELb0ELb0ELb1ELb0ELb0ELb1ELb1ELb1ELb1ELb0EEENS1_21CollectiveEpilogueFwdINS6_IJSA_SC_SB_EEES9_SE_SG_Li256ELb0ELb1ELb1ELb0EEENS1_19SingleTileSchedulerILb0ELb1ELb1ELi128EEEEEEEEEvNT_6ParamsE,"a",@progbits
	.sectionflags	@""
	.align	4
.nv.constant0._ZN7cutlass13device_kernelIN5flash11enable_sm90INS1_16FlashAttnFwdSm90INS1_25CollectiveMainloopFwdSm90ILi2EN4cute5tupleIJNS5_1CILi1EEES8_S8_EEENS6_IJNS7_ILi128EEENS7_ILi96EEENS7_ILi192EEEEEELi192ENS_6half_tEfNS_4arch4Sm90ELb0ELb0ELb0ELb0ELb1ELb0ELb0ELb1ELb1ELb1ELb1ELb0EEENS1_21CollectiveEpilogueFwdINS6_IJSA_SC_SB_EEES9_SE_SG_Li256ELb0ELb1ELb1ELb0EEENS1_19SingleTileSchedulerILb0ELb1ELb1ELi128EEEEEEEEEvNT_6ParamsE:
	.zero		3200


//--------------------- .nv.constant0._ZN7cutlass13device_kernelIN5flash11enable_sm90INS1_16FlashAttnFwdSm90INS1_25CollectiveMainloopFwdSm90ILi2EN4cute5tupleIJNS5_1CILi1EEES8_S8_EEENS6_IJNS7_ILi128EEENS7_ILi96EEENS7_ILi192EEEEEELi192ENS_6half_tEfNS_4arch4Sm90ELb0ELb0ELb0ELb1ELb1ELb0ELb0ELb1ELb1ELb1ELb1ELb0EEENS1_21CollectiveEpilogueFwdINS6_IJSA_SC_SB_EEES9_SE_SG_Li256ELb1ELb1ELb1ELb0EEENS1_36VarlenDynamicPersistentTileSchedulerILi128ELi96ELi256ELi128ELb1ELb1ELb1ELb0ELb1ELb1EEEEEEEEEvNT_6ParamsE --------------------------
	.section	.nv.constant0._ZN7cutlass13device_kernelIN5flash11enable_sm90INS1_16FlashAttnFwdSm90INS1_25CollectiveMainloopFwdSm90ILi2EN4cute5tupleIJNS5_1CILi1EEES8_S8_EEENS6_IJNS7_ILi128EEENS7_ILi96EEENS7_ILi192EEEEEELi192ENS_6half_tEfNS_4arch4Sm90ELb0ELb0ELb0ELb1ELb1ELb0ELb0ELb1ELb1ELb1ELb1ELb0EEENS1_21CollectiveEpilogueFwdINS6_IJSA_SC_SB_EEES9_SE_SG_Li256ELb1ELb1ELb1ELb0EEENS1_36VarlenDynamicPersistentTileSchedulerILi128ELi96ELi256ELi128ELb1ELb1ELb1ELb0ELb1ELb1EEEEEEEEEvNT_6ParamsE,"a",@progbits
	.sectionflags	@""
	.align	4
.nv.constant0._ZN7cutlass13device_kernelIN5flash11enable_sm90INS1_16FlashAttnFwdSm90INS1_25CollectiveMainloopFwdSm90ILi2EN4cute5tupleIJNS5_1CILi1EEES8_S8_EEENS6_IJNS7_ILi128EEENS7_ILi96EEENS7_ILi192EEEEEELi192ENS_6half_tEfNS_4arch4Sm90ELb0ELb0ELb0ELb1ELb1ELb0ELb0ELb1ELb1ELb1ELb1ELb0EEENS1_21CollectiveEpilogueFwdINS6_IJSA_SC_SB_EEES9_SE_SG_Li256ELb1ELb1ELb1ELb0EEENS1_36VarlenDynamicPersistentTileSchedulerILi128ELi96ELi256ELi128ELb1ELb1ELb1ELb0ELb1ELb1EEEEEEEEEvNT_6ParamsE:
	.zero		3328


//--------------------- .nv.constant0._ZN7cutlass13device_kernelIN5flash11enable_sm90INS1_16FlashAttnFwdSm90INS1_25CollectiveMainloopFwdSm90ILi2EN4cute5tupleIJNS5_1CILi1EEES8_S8_EEENS6_IJNS7_ILi128EEENS7_ILi96EEENS7_ILi192EEEEEELi192ENS_6half_tEfNS_4arch4Sm90ELb0ELb0ELb0ELb1ELb1ELb1ELb0ELb1ELb1ELb1ELb1ELb0EEENS1_21CollectiveEpilogueFwdINS6_IJSA_SC_SB_EEES9_SE_SG_Li256ELb1ELb1ELb1ELb0EEENS1_36VarlenDynamicPersistentTileSchedulerILi128ELi96ELi256ELi128ELb1ELb1ELb1ELb0ELb1ELb1EEEEEEEEEvNT_6ParamsE --------------------------
	.section	.nv.constant0._ZN7cutlass13device_kernelIN5flash11enable_sm90INS1_16FlashAttnFwdSm90INS1_25CollectiveMainloopFwdSm90ILi2EN4cute5tupleIJNS5_1CILi1EEES8_S8_EEENS6_IJNS7_ILi128EEENS7_ILi96EEENS7_ILi192EEEEEELi192ENS_6half_tEfNS_4arch4Sm90ELb0ELb0ELb0ELb1ELb1ELb1ELb0ELb1ELb1ELb1ELb1ELb0EEENS1_21CollectiveEpilogueFwdINS6_IJSA_SC_SB_EEES9_SE_SG_Li256ELb1ELb1ELb1ELb0EEENS1_36VarlenDynamicPersistentTileSchedulerILi128ELi96ELi256ELi128ELb1ELb1ELb1ELb0ELb1ELb1EEEEEEEEEvNT_6ParamsE,"a",@progbits
	.sectionflags	@""
	.align	4
.nv.constant0._ZN7cutlass13device_kernelIN5flash11enable_sm90INS1_16FlashAttnFwdSm90INS1_25CollectiveMainloopFwdSm90ILi2EN4cute5tupleIJNS5_1CILi1EEES8_S8_EEENS6_IJNS7_ILi128EEENS7_ILi96EEENS7_ILi192EEEEEELi192ENS_6half_tEfNS_4arch4Sm90ELb0ELb0ELb0ELb1ELb1ELb1ELb0ELb1ELb1ELb1ELb1ELb0EEENS1_21CollectiveEpilogueFwdINS6_IJSA_SC_SB_EEES9_SE_SG_Li256ELb1ELb1ELb1ELb0EEENS1_36VarlenDynamicPersistentTileSchedulerILi128ELi96ELi256ELi128ELb1ELb1ELb1ELb0ELb1ELb1EEEEEEEEEvNT_6ParamsE:
	.zero		3328


//--------------------- .nv.constant0._ZN7cutlass13device_kernelIN5flash11enable_sm90INS1_16FlashAttnFwdSm90INS1_25CollectiveMainloopFwdSm90ILi2EN4cute5tupleIJNS5_1CILi1EEES8_S8_EEENS6_IJNS7_ILi128EEENS7_ILi96EEENS7_ILi192EEEEEELi192ENS_6half_tEfNS_4arch4Sm90ELb0ELb1ELb0ELb0ELb1ELb0ELb0ELb1ELb1ELb1ELb1ELb0EEENS1_21CollectiveEpilogueFwdINS6_IJSA_SC_SB_EEES9_SE_SG_Li256ELb0ELb1ELb1ELb0EEENS1_19SingleTileSchedulerILb0ELb1ELb1ELi128EEEEEEEEEvNT_6ParamsE --------------------------
	.section	.nv.constant0._ZN7cutlass13device_kernelIN5flash11enable_sm90INS1_16FlashAttnFwdSm90INS1_25CollectiveMainloopFwdSm90ILi2EN4cute5tupleIJNS5_1CILi1EEES8_S8_EEENS6_IJNS7_ILi128EEENS7_ILi96EEENS7_ILi192EEEEEELi192ENS_6half_tEfNS_4arch4Sm90ELb0ELb1ELb0ELb0ELb1ELb0ELb0ELb1ELb1ELb1ELb1ELb0EEENS1_21CollectiveEpilogueFwdINS6_IJSA_SC_SB_EEES9_SE_SG_Li256ELb0ELb1ELb1ELb0EEENS1_19SingleTileSchedulerILb0ELb1ELb1ELi128EEEEEEEEEvNT_6ParamsE,"a",@progbits
	.sectionflags	@""
	.align	4
.nv.constant0._ZN7cutlass13device_kernelIN5flash11enable_sm90INS1_16FlashAttnFwdSm90INS1_25CollectiveMainloopFwdSm90ILi2EN4cute5tupleIJNS5_1CILi1EEES8_S8_EEENS6_IJNS7_ILi128EEENS7_ILi96EEENS7_ILi192EEEEEELi192ENS_6half_tEfNS_4arch4Sm90ELb0ELb1ELb0ELb0ELb1ELb0ELb0ELb1ELb1ELb1ELb1ELb0EEENS1_21CollectiveEpilogueFwdINS6_IJSA_SC_SB_EEES9_SE_SG_Li256ELb0ELb1ELb1ELb0EEENS1_19SingleTileSchedulerILb0ELb1ELb1ELi128EEEEEEEEEvNT_6ParamsE:
	.zero		3200


//--------------------- .nv.constant0._ZN7cutlass13device_kernelIN5flash11enable_sm90INS1_16FlashAttnFwdSm90INS1_25CollectiveMainloopFwdSm90ILi2EN4cute5tupleIJNS5_1CILi1EEES8_S8_EEENS6_IJNS7_ILi128EEENS7_ILi96EEENS7_ILi192EEEEEELi192ENS_6half_tEfNS_4arch4Sm90ELb0ELb1ELb0ELb1ELb1ELb0ELb0ELb1ELb1ELb1ELb1ELb0EEENS1_21CollectiveEpilogueFwdINS6_IJSA_SC_SB_EEES9_SE_SG_Li256ELb1ELb1ELb1ELb0EEENS1_36VarlenDynamicPersistentTileSchedulerILi128ELi96ELi256ELi128ELb1ELb1ELb1ELb1ELb0ELb1EEEEEEEEEvNT_6ParamsE --------------------------
	.section	.nv.constant0._ZN7cutlass13device_kernelIN5flash11enable_sm90INS1_16FlashAttnFwdSm90INS1_25CollectiveMainloopFwdSm90ILi2EN4cute5tupleIJNS5_1CILi1EEES8_S8_EEENS6_IJNS7_ILi128EEENS7_ILi96EEENS7_ILi192EEEEEELi192ENS_6half_tEfNS_4arch4Sm90ELb0ELb1ELb0ELb1ELb1ELb0ELb0ELb1ELb1ELb1ELb1ELb0EEENS1_21CollectiveEpilogueFwdINS6_IJSA_SC_SB_EEES9_SE_SG_Li256ELb1ELb1ELb1ELb0EEENS1_36VarlenDynamicPersistentTileSchedulerILi128ELi96ELi256ELi128ELb1ELb1ELb1ELb1ELb0ELb1EEEEEEEEEvNT_6ParamsE,"a",@progbits
	.sectionflags	@""
	.align	4
.nv.constant0._ZN7cutlass13device_kernelIN5flash11enable_sm90INS1_16FlashAttnFwdSm90INS1_25CollectiveMainloopFwdSm90ILi2EN4cute5tupleIJNS5_1CILi1EEES8_S8_EEENS6_IJNS7_ILi128EEENS7_ILi96EEENS7_ILi192EEEEEELi192ENS_6half_tEfNS_4arch4Sm90ELb0ELb1ELb0ELb1ELb1ELb0ELb0ELb1ELb1ELb1ELb1ELb0EEENS1_21CollectiveEpilogueFwdINS6_IJSA_SC_SB_EEES9_SE_SG_Li256ELb1ELb1ELb1ELb0EEENS1_36VarlenDynamicPersistentTileSchedulerILi128ELi96ELi256ELi128ELb1ELb1ELb1ELb1ELb0ELb1EEEEEEEEEvNT_6ParamsE:
	.zero		3328


//--------------------- .nv.constant0._ZN7cutlass13device_kernelIN5flash11enable_sm90INS1_16FlashAttnFwdSm90INS1_25CollectiveMainloopFwdSm90ILi2EN4cute5tupleIJNS5_1CILi1EEES8_S8_EEENS6_IJNS7_ILi128EEENS7_ILi96EEENS7_ILi192EEEEEELi192ENS_6half_tEfNS_4arch4Sm90ELb0ELb1ELb0ELb1ELb1ELb1ELb0ELb1ELb1ELb1ELb1ELb0EEENS1_21CollectiveEpilogueFwdINS6_IJSA_SC_SB_EEES9_SE_SG_Li256ELb1ELb1ELb1ELb0EEENS1_36VarlenDynamicPersistentTileSchedulerILi128ELi96ELi256ELi128ELb1ELb1ELb1ELb1ELb0ELb1EEEEEEEEEvNT_6ParamsE --------------------------
	.section	.nv.constant0._ZN7cutlass13device_kernelIN5flash11enable_sm90INS1_16FlashAttnFwdSm90INS1_25CollectiveMainloopFwdSm90ILi2EN4cute5tupleIJNS5_1CILi1EEES8_S8_EEENS6_IJNS7_ILi128EEENS7_ILi96EEENS7_ILi192EEEEEELi192ENS_6half_tEfNS_4arch4Sm90ELb0ELb1ELb0ELb1ELb1ELb1ELb0ELb1ELb1ELb1ELb1ELb0EEENS1_21CollectiveEpilogueFwdINS6_IJSA_SC_SB_EEES9_SE_SG_Li256ELb1ELb1ELb1ELb0EEENS1_36VarlenDynamicPersistentTileSchedulerILi128ELi96ELi256ELi128ELb1ELb1ELb1ELb1ELb0ELb1EEEEEEEEEvNT_6ParamsE,"a",@progbits
	.sectionflags	@""
	.align	4
.nv.constant0._ZN7cutlass13device_kernelIN5flash11enable_sm90INS1_16FlashAttnFwdSm90INS1_25CollectiveMainloopFwdSm90ILi2EN4cute5tupleIJNS5_1CILi1EEES8_S8_EEENS6_IJNS7_ILi128EEENS7_ILi96EEENS7_ILi192EEEEEELi192ENS_6half_tEfNS_4arch4Sm90ELb0ELb1ELb0ELb1ELb1ELb1ELb0ELb1ELb1ELb1ELb1ELb0EEENS1_21CollectiveEpilogueFwdINS6_IJSA_SC_SB_EEES9_SE_SG_Li256ELb1ELb1ELb1ELb0EEENS1_36VarlenDynamicPersistentTileSchedulerILi128ELi96ELi256ELi128ELb1ELb1ELb1ELb1ELb0ELb1EEEEEEEEEvNT_6ParamsE:
	.zero		3328


//--------------------- .nv.constant0._ZN7cutlass13device_kernelIN5flash11enable_sm90INS1_16FlashAttnFwdSm90INS1_25CollectiveMainloopFwdSm90ILi2EN4cute5tupleIJNS5_1CILi1EEES8_S8_EEENS6_IJNS7_ILi128EEENS7_ILi96EEENS7_ILi192EEEEEELi192ENS_6half_tEfNS_4arch4Sm90ELb1ELb0ELb0ELb0ELb1ELb0ELb0ELb1ELb1ELb1ELb1ELb0EEENS1_21CollectiveEpilogueFwdINS6_IJSA_SC_SB_EEES9_SE_SG_Li256ELb0ELb1ELb1ELb0EEENS1_19SingleTileSchedulerILb0ELb1ELb1ELi128EEEEEEEEEvNT_6ParamsE --------------------------
	.section	.nv.constant0._ZN7cutlass13device_kernelIN5flash11enable_sm90INS1_16FlashAttnFwdSm90INS1_25CollectiveMainloopFwdSm90ILi2EN4cute5tupleIJNS5_1CILi1EEES8_S8_EEENS6_IJNS7_ILi128EEENS7_ILi96EEENS7_ILi192EEEEEELi192ENS_6half_tEfNS_4arch4Sm90ELb1ELb0ELb0ELb0ELb1ELb0ELb0ELb1ELb1ELb1ELb1ELb0EEENS1_21CollectiveEpilogueFwdINS6_IJSA_SC_SB_EEES9_SE_SG_Li256ELb0ELb1ELb1ELb0EEENS1_19SingleTileSchedulerILb0ELb1ELb1ELi128EEEEEEEEEvNT_6ParamsE,"a",@progbits
	.sectionflags	@""
	.align	4
.nv.constant0._ZN7cutlass13device_kernelIN5flash11enable_sm90INS1_16FlashAttnFwdSm90INS1_25CollectiveMainloopFwdSm90ILi2EN4cute5tupleIJNS5_1CILi1EEES8_S8_EEENS6_IJNS7_ILi128EEENS7_ILi96EEENS7_ILi192EEEEEELi192ENS_6half_tEfNS_4arch4Sm90ELb1ELb0ELb0ELb0ELb1ELb0ELb0ELb1ELb1ELb1ELb1ELb0EEENS1_21CollectiveEpilogueFwdINS6_IJSA_SC_SB_EEES9_SE_SG_Li256ELb0ELb1ELb1ELb0EEENS1_19SingleTileSchedulerILb0ELb1ELb1ELi128EEEEEEEEEvNT_6ParamsE:
	.zero		3200


//--------------------- .nv.constant0._ZN7cutlass13device_kernelIN5flash11enable_sm90INS1_16FlashAttnFwdSm90INS1_25CollectiveMainloopFwdSm90ILi2EN4cute5tupleIJNS5_1CILi1EEES8_S8_EEENS6_IJNS7_ILi128EEENS7_ILi96EEENS7_ILi192EEEEEELi192ENS_6half_tEfNS_4arch4Sm90ELb1ELb0ELb0ELb1ELb1ELb0ELb0ELb1ELb1ELb1ELb1ELb0EEENS1_21CollectiveEpilogueFwdINS6_IJSA_SC_SB_EEES9_SE_SG_Li256ELb1ELb1ELb1ELb0EEENS1_36VarlenDynamicPersistentTileSchedulerILi128ELi96ELi256ELi128ELb1ELb1ELb1ELb1ELb1ELb1EEEEEEEEEvNT_6ParamsE --------------------------
	.section	.nv.constant0._ZN7cutlass13device_kernelIN5flash11enable_sm90INS1_16FlashAttnFwdSm90INS1_25CollectiveMainloopFwdSm90ILi2EN4cute5tupleIJNS5_1CILi1EEES8_S8_EEENS6_IJNS7_ILi128EEENS7_ILi96EEENS7_ILi192EEEEEELi192ENS_6half_tEfNS_4arch4Sm90ELb1ELb0ELb0ELb1ELb1ELb0ELb0ELb1ELb1ELb1ELb1ELb0EEENS1_21CollectiveEpilogueFwdINS6_IJSA_SC_SB_EEES9_SE_SG_Li256ELb1ELb1ELb1ELb0EEENS1_36VarlenDynamicPersistentTileSchedulerILi128ELi96ELi256ELi128ELb1ELb1ELb1ELb1ELb1ELb1EEEEEEEEEvNT_6ParamsE,"a",@progbits
	.sectionflags	@""
	.align	4
.nv.constant0._ZN7cutlass13device_kernelIN5flash11enable_sm90INS1_16FlashAttnFwdSm90INS1_25CollectiveMainloopFwdSm90ILi2EN4cute5tupleIJNS5_1CILi1EEES8_S8_EEENS6_IJNS7_ILi128EEENS7_ILi96EEENS7_ILi192EEEEEELi192ENS_6half_tEfNS_4arch4Sm90ELb1ELb0ELb0ELb1ELb1ELb0ELb0ELb1ELb1ELb1ELb1ELb0EEENS1_21CollectiveEpilogueFwdINS6_IJSA_SC_SB_EEES9_SE_SG_Li256ELb1ELb1ELb1ELb0EEENS1_36VarlenDynamicPersistentTileSchedulerILi128ELi96ELi256ELi128ELb1ELb1ELb1ELb1ELb1ELb1EEEEEEEEEvNT_6ParamsE:
	.zero		3328


//--------------------- .nv.constant0._ZN7cutlass13device_kernelIN5flash11enable_sm90INS1_16FlashAttnFwdSm90INS1_25CollectiveMainloopFwdSm90ILi2EN4cute5tupleIJNS5_1CILi1EEES8_S8_EEENS6_IJNS7_ILi128EEENS7_ILi96EEENS7_ILi192EEEEEELi192ENS_6half_tEfNS_4arch4Sm90ELb1ELb0ELb0ELb1ELb1ELb1ELb0ELb1ELb1ELb1ELb1ELb0EEENS1_21CollectiveEpilogueFwdINS6_IJSA_SC_SB_EEES9_SE_SG_Li256ELb1ELb1ELb1ELb0EEENS1_36VarlenDynamicPersistentTileSchedulerILi128ELi96ELi256ELi128ELb1ELb1ELb1ELb1ELb1ELb1EEEEEEEEEvNT_6ParamsE --------------------------
	.section	.nv.constant0._ZN7cutlass13device_kernelIN5flash11enable_sm90INS1_16FlashAttnFwdSm90INS1_25CollectiveMainloopFwdSm90ILi2EN4cute5tupleIJNS5_1CILi1EEES8_S8_EEENS6_IJNS7_ILi128EEENS7_ILi96EEENS7_ILi192EEEEEELi192ENS_6half_tEfNS_4arch4Sm90ELb1ELb0ELb0ELb1ELb1ELb1ELb0ELb1ELb1ELb1ELb1ELb0EEENS1_21CollectiveEpilogueFwdINS6_IJSA_SC_SB_EEES9_SE_SG_Li256ELb1ELb1ELb1ELb0EEENS1_36VarlenDynamicPersistentTileSchedulerILi128ELi96ELi256ELi128ELb1ELb1ELb1ELb1ELb1ELb1EEEEEEEEEvNT_6ParamsE,"a",@progbits
	.sectionflags	@""
	.align	4
.nv.constant0._ZN7cutlass13device_kernelIN5flash11enable_sm90INS1_16FlashAttnFwdSm90INS1_25CollectiveMainloopFwdSm90ILi2EN4cute5tupleIJNS5_1CILi1EEES8_S8_EEENS6_IJNS7_ILi128EEENS7_ILi96EEENS7_ILi192EEEEEELi192ENS_6half_tEfNS_4arch4Sm90ELb1ELb0ELb0ELb1ELb1ELb1ELb0ELb1ELb1ELb1ELb1ELb0EEENS1_21CollectiveEpilogueFwdINS6_IJSA_SC_SB_EEES9_SE_SG_Li256ELb1ELb1ELb1ELb0EEENS1_36VarlenDynamicPersistentTileSchedulerILi128ELi96ELi256ELi128ELb1ELb1ELb1ELb1ELb1ELb1EEEEEEEEEvNT_6ParamsE:
	.zero		3328


//--------------------- .nv.constant0._ZN7cutlass13device_kernelIN5flash11enable_sm90INS1_16FlashAttnFwdSm90INS1_25CollectiveMainloopFwdSm90ILi2EN4cute5tupleIJNS5_1CILi1EEES8_S8_EEENS6_IJNS7_ILi128EEESA_SA_EEELi128ENS_6half_tEfNS_4arch4Sm90ELb0ELb0ELb0ELb0ELb1ELb0ELb0ELb1ELb1ELb1ELb1ELb0EEENS1_21CollectiveEpilogueFwdISB_S9_SC_SE_Li256ELb0ELb1ELb1ELb0EEENS1_19SingleTileSchedulerILb0ELb1ELb1ELi128EEEEEEEEEvNT_6ParamsE --------------------------
	.section	.nv.constant0._ZN7cutlass13device_kernelIN5flash11enable_sm90INS1_16FlashAttnFwdSm90INS1_25CollectiveMainloopFwdSm90ILi2EN4cute5tupleIJNS5_1CILi1EEES8_S8_EEENS6_IJNS7_ILi128EEESA_SA_EEELi128ENS_6half_tEfNS_4arch4Sm90ELb0ELb0ELb0ELb0ELb1ELb0ELb0ELb1ELb1ELb1ELb1ELb0EEENS1_21CollectiveEpilogueFwdISB_S9_SC_SE_Li256ELb0ELb1ELb1ELb0EEENS1_19SingleTileSchedulerILb0ELb1ELb1ELi128EEEEEEEEEvNT_6ParamsE,"a",@progbits
	.sectionflags	@""
	.align	4
.nv.constant0._ZN7cutlass13device_kernelIN5flash11enable_sm90INS1_16FlashAttnFwdSm90INS1_25CollectiveMainloopFwdSm90ILi2EN4cute5tupleIJNS5_1CILi1EEES8_S8_EEENS6_IJNS7_ILi128EEESA_SA_EEELi128ENS_6half_tEfNS_4arch4Sm90ELb0ELb0ELb0ELb0ELb1ELb0ELb0ELb1ELb1ELb1ELb1ELb0EEENS1_21CollectiveEpilogueFwdISB_S9_SC_SE_Li256ELb0ELb1ELb1ELb0EEENS1_19SingleTileSchedulerILb0ELb1ELb1ELi128EEEEEEEEEvNT_6ParamsE:
	.zero		3200


//--------------------- .nv.constant0._ZN7cutlass13device_kernelIN5flash11enable_sm90INS1_16FlashAttnFwdSm90INS1_25CollectiveMainloopFwdSm90ILi2EN4cute5tupleIJNS5_1CILi1EEES8_S8_EEENS6_IJNS7_ILi128EEESA_SA_EEELi128ENS_6half_tEfNS_4arch4Sm90ELb0ELb0ELb0ELb1ELb1ELb0ELb0ELb1ELb1ELb1ELb1ELb0EEENS1_21CollectiveEpilogueFwdISB_S9_SC_SE_Li256ELb1ELb1ELb1ELb0EEENS1_36VarlenDynamicPersistentTileSchedulerILi128ELi128ELi256ELi128ELb1ELb1ELb1ELb0ELb1ELb1EEEEEEEEEvNT_6ParamsE --------------------------
	.section	.nv.constant0._ZN7cutlass13device_kernelIN5flash11enable_sm90INS1_16FlashAttnFwdSm90INS1_25CollectiveMainloopFwdSm90ILi2EN4cute5tupleIJNS5_1CILi1EEES8_S8_EEENS6_IJNS7_ILi128EEESA_SA_EEELi128ENS_6half_tEfNS_4arch4Sm90ELb0ELb0ELb0ELb1ELb1ELb0ELb0ELb1ELb1ELb1ELb1ELb0EEENS1_21CollectiveEpilogueFwdISB_S9_SC_SE_Li256ELb1ELb1ELb1ELb0EEENS1_36VarlenDynamicPersistentTileSchedulerILi128ELi128ELi256ELi128ELb1ELb1ELb1ELb0ELb1ELb1EEEEEEEEEvNT_6ParamsE,"a",@progbits
	.sectionflags	@""
	.align	4
.nv.constant0._ZN7cutlass13device_kernelIN5flash11enable_sm90INS1_16FlashAttnFwdSm90INS1_25CollectiveMainloopFwdSm90ILi2EN4cute5tupleIJNS5_1CILi1EEES8_S8_EEENS6_IJNS7_ILi128EEESA_SA_EEELi128ENS_6half_tEfNS_4arch4Sm90ELb0ELb0ELb0ELb1ELb1ELb0ELb0ELb1ELb1ELb1ELb1ELb0EEENS1_21CollectiveEpilogueFwdISB_S9_SC_SE_Li256ELb1ELb1ELb1ELb0EEENS1_36VarlenDynamicPersistentTileSchedulerILi128ELi128ELi256ELi128ELb1ELb1ELb1ELb0ELb1ELb1EEEEEEEEEvNT_6ParamsE:
	.zero		3328


//--------------------- .nv.constant0._ZN7cutlass13device_kernelIN5flash11enable_sm90INS1_16FlashAttnFwdSm90INS1_25CollectiveMainloopFwdSm90ILi2EN4cute5tupleIJNS5_1CILi1EEES8_S8_EEENS6_IJNS7_ILi128EEESA_SA_EEELi128ENS_6half_tEfNS_4arch4Sm90ELb0ELb0ELb0ELb1ELb1ELb1ELb0ELb1ELb1ELb1ELb1ELb0EEENS1_21CollectiveEpilogueFwdISB_S9_SC_SE_Li256ELb1ELb1ELb1ELb0EEENS1_36VarlenDynamicPersistentTileSchedulerILi128ELi128ELi256ELi128ELb1ELb1ELb1ELb0ELb1ELb1EEEEEEEEEvNT_6ParamsE --------------------------
	.section	.nv.constant0._ZN7cutlass13device_kernelIN5flash11enable_sm90INS1_16FlashAttnFwdSm90INS1_25CollectiveMainloopFwdSm90ILi2EN4cute5tupleIJNS5_1CILi1EEES8_S8_EEENS6_IJNS7_ILi128EEESA_SA_EEELi128ENS_6half_tEfNS_4arch4Sm90ELb0ELb0ELb0ELb1ELb1ELb1ELb0ELb1ELb1ELb1ELb1ELb0EEENS1_21CollectiveEpilogueFwdISB_S9_SC_SE_Li256ELb1ELb1ELb1ELb0EEENS1_36VarlenDynamicPersistentTileSchedulerILi128ELi128ELi256ELi128ELb1ELb1ELb1ELb0ELb1ELb1EEEEEEEEEvNT_6ParamsE,"a",@progbits
	.sectionflags	@""
	.align	4
.nv.constant0._ZN7cutlass13device_kernelIN5flash11enable_sm90INS1_16FlashAttnFwdSm90INS1_25CollectiveMainloopFwdSm90ILi2EN4cute5tupleIJNS5_1CILi1EEES8_S8_EEENS6_IJNS7_ILi128EEESA_SA_EEELi128ENS_6half_tEfNS_4arch4Sm90ELb0ELb0ELb0ELb1ELb1ELb1ELb0ELb1ELb1ELb1ELb1ELb0EEENS1_21CollectiveEpilogueFwdISB_S9_SC_SE_Li256ELb1ELb1ELb1ELb0EEENS1_36VarlenDynamicPersistentTileSchedulerILi128ELi128ELi256ELi128ELb1ELb1ELb1ELb0ELb1ELb1EEEEEEEEEvNT_6ParamsE:
	.zero		3328


//--------------------- .nv.constant0._ZN7cutlass13device_kernelIN5flash11enable_sm90INS1_16FlashAttnFwdSm90INS1_25CollectiveMainloopFwdSm90ILi2EN4cute5tupleIJNS5_1CILi1EEES8_S8_EEENS6_IJNS7_ILi128EEESA_SA_EEELi128ENS_6half_tEfNS_4arch4Sm90ELb0ELb1ELb0ELb0ELb1ELb0ELb0ELb1ELb1ELb1ELb1ELb0EEENS1_21CollectiveEpilogueFwdISB_S9_SC_SE_Li256ELb0ELb1ELb1ELb0EEENS1_19SingleTileSchedulerILb0ELb1ELb1ELi128EEEEEEEEEvNT_6ParamsE --------------------------
	.section	.nv.constant0._ZN7cutlass13device_kernelIN5flash11enable_sm90INS1_16FlashAttnFwdSm90INS1_25CollectiveMainloopFwdSm90ILi2EN4cute5tupleIJNS5_1CILi1EEES8_S8_EEENS6_IJNS7_ILi128EEESA_SA_EEELi128ENS_6half_tEfNS_4arch4Sm90ELb0ELb1ELb0ELb0ELb1ELb0ELb0ELb1ELb1ELb1ELb1ELb0EEENS1_21CollectiveEpilogueFwdISB_S9_SC_SE_Li256ELb0ELb1ELb1ELb0EEENS1_19SingleTileSchedulerILb0ELb1ELb1ELi128EEEEEEEEEvNT_6ParamsE,"a",@progbits
	.sectionflags	@""
	.align	4
.nv.constant0._ZN7cutlass13device_kernelIN5flash11enable_sm90INS1_16FlashAttnFwdSm90INS1_25CollectiveMainloopFwdSm90ILi2EN4cute5tupleIJNS5_1CILi1EEES8_S8_EEENS6_IJNS7_ILi128EEESA_SA_EEELi128ENS_6half_tEfNS_4arch4Sm90ELb0ELb1ELb0ELb0ELb1ELb0ELb0ELb1ELb1ELb1ELb1ELb0EEENS1_21CollectiveEpilogueFwdISB_S9_SC_SE_Li256ELb0ELb1ELb1ELb0EEENS1_19SingleTileSchedulerILb0ELb1ELb1ELi128EEEEEEEEEvNT_6ParamsE:
	.zero		3200


//--------------------- .nv.constant0._ZN7cutlass13device_kernelIN5flash11enable_sm90INS1_16FlashAttnFwdSm90INS1_25CollectiveMainloopFwdSm90ILi2EN4cute5tupleIJNS5_1CILi1EEES8_S8_EEENS6_IJNS7_ILi128EEESA_SA_EEELi128ENS_6half_tEfNS_4arch4Sm90ELb0ELb1ELb0ELb1ELb1ELb0ELb0ELb1ELb1ELb1ELb1ELb0EEENS1_21CollectiveEpilogueFwdISB_S9_SC_SE_Li256ELb1ELb1ELb1ELb0EEENS1_36VarlenDynamicPersistentTileSchedulerILi128ELi128ELi256ELi128ELb1ELb1ELb1ELb1ELb0ELb1EEEEEEEEEvNT_6ParamsE --------------------------
	.section	.nv.constant0._ZN7cutlass13device_kernelIN5flash11enable_sm90INS1_16FlashAttnFwdSm90INS1_25CollectiveMainloopFwdSm90ILi2EN4cute5tupleIJNS5_1CILi1EEES8_S8_EEENS6_IJNS7_ILi128EEESA_SA_EEELi128ENS_6half_tEfNS_4arch4Sm90ELb0ELb1ELb0ELb1ELb1ELb0ELb0ELb1ELb1ELb1ELb1ELb0EEENS1_21CollectiveEpilogueFwdISB_S9_SC_SE_Li256ELb1ELb1ELb1ELb0EEENS1_36VarlenDynamicPersistentTileSchedulerILi128ELi128ELi256ELi128ELb1ELb1ELb1ELb1ELb0ELb1EEEEEEEEEvNT_6ParamsE,"a",@progbits
	.sectionflags	@""
	.align	4
.nv.constant0._ZN7cutlass13device_kernelIN5flash11enable_sm90INS1_16FlashAttnFwdSm90INS1_25CollectiveMainloopFwdSm90ILi2EN4cute5tupleIJNS5_1CILi1EEES8_S8_EEENS6_IJNS7_ILi128EEESA_SA_EEELi128ENS_6half_tEfNS_4arch4Sm90ELb0ELb1ELb0ELb1ELb1ELb0ELb0ELb1ELb1ELb1ELb1ELb0EEENS1_21CollectiveEpilogueFwdISB_S9_SC_SE_Li256ELb1ELb1ELb1ELb0EEENS1_36VarlenDynamicPersistentTileSchedulerILi128ELi128ELi256ELi128ELb1ELb1ELb1ELb1ELb0ELb1EEEEEEEEEvNT_6ParamsE:
	.zero		3328


//--------------------- .nv.constant0._ZN7cutlass13device_kernelIN5flash11enable_sm90INS1_16FlashAttnFwdSm90INS1_25CollectiveMainloopFwdSm90ILi2EN4cute5tupleIJNS5_1CILi1EEES8_S8_EEENS6_IJNS7_ILi128EEESA_SA_EEELi128ENS_6half_tEfNS_4arch4Sm90ELb0ELb1ELb0ELb1ELb1ELb1ELb0ELb1ELb1ELb1ELb1ELb0EEENS1_21CollectiveEpilogueFwdISB_S9_SC_SE_Li256ELb1ELb1ELb1ELb0EEENS1_36VarlenDynamicPersistentTileSchedulerILi128ELi128ELi256ELi128ELb1ELb1ELb1ELb1ELb0ELb1EEEEEEEEEvNT_6ParamsE --------------------------
	.section	.nv.constant0._ZN7cutlass13device_kernelIN5flash11enable_sm90INS1_16FlashAttnFwdSm90INS1_25CollectiveMainloopFwdSm90ILi2EN4cute5tupleIJNS5_1CILi1EEES8_S8_EEENS6_IJNS7_ILi128EEESA_SA_EEELi128ENS_6half_tEfNS_4arch4Sm90ELb0ELb1ELb0ELb1ELb1ELb1ELb0ELb1ELb1ELb1ELb1ELb0EEENS1_21CollectiveEpilogueFwdISB_S9_SC_SE_Li256ELb1ELb1ELb1ELb0EEENS1_36VarlenDynamicPersistentTileSchedulerILi128ELi128ELi256ELi128ELb1ELb1ELb1ELb1ELb0ELb1EEEEEEEEEvNT_6ParamsE,"a",@progbits
	.sectionflags	@""
	.align	4
.nv.constant0._ZN7cutlass13device_kernelIN5flash11enable_sm90INS1_16FlashAttnFwdSm90INS1_25CollectiveMainloopFwdSm90ILi2EN4cute5tupleIJNS5_1CILi1EEES8_S8_EEENS6_IJNS7_ILi128EEESA_SA_EEELi128ENS_6half_tEfNS_4arch4Sm90ELb0ELb1ELb0ELb1ELb1ELb1ELb0ELb1ELb1ELb1ELb1ELb0EEENS1_21CollectiveEpilogueFwdISB_S9_SC_SE_Li256ELb1ELb1ELb1ELb0EEENS1_36VarlenDynamicPersistentTileSchedulerILi128ELi128ELi256ELi128ELb1ELb1ELb1ELb1ELb0ELb1EEEEEEEEEvNT_6ParamsE:
	.zero		3328


//--------------------- .nv.constant0._ZN7cutlass13device_kernelIN5flash11enable_sm90INS1_16FlashAttnFwdSm90INS1_25CollectiveMainloopFwdSm90ILi2EN4cute5tupleIJNS5_1CILi1EEES8_S8_EEENS6_IJNS7_ILi128EEESA_SA_EEELi128ENS_6half_tEfNS_4arch4Sm90ELb1ELb0ELb0ELb0ELb1ELb0ELb0ELb1ELb1ELb1ELb1ELb0EEENS1_21CollectiveEpilogueFwdISB_S9_SC_SE_Li256ELb0ELb1ELb1ELb0EEENS1_19SingleTileSchedulerILb0ELb1ELb1ELi128EEEEEEEEEvNT_6ParamsE --------------------------
	.section	.nv.constant0._ZN7cutlass13device_kernelIN5flash11enable_sm90INS1_16FlashAttnFwdSm90INS1_25CollectiveMainloopFwdSm90ILi2EN4cute5tupleIJNS5_1CILi1EEES8_S8_EEENS6_IJNS7_ILi128EEESA_SA_EEELi128ENS_6half_tEfNS_4arch4Sm90ELb1ELb0ELb0ELb0ELb1ELb0ELb0ELb1ELb1ELb1ELb1ELb0EEENS1_21CollectiveEpilogueFwdISB_S9_SC_SE_Li256ELb0ELb1ELb1ELb0EEENS1_19SingleTileSchedulerILb0ELb1ELb1ELi128EEEEEEEEEvNT_6ParamsE,"a",@progbits
	.sectionflags	@""
	.align	4
.nv.constant0._ZN7cutlass13device_kernelIN5flash11enable_sm90INS1_16FlashAttnFwdSm90INS1_25CollectiveMainloopFwdSm90ILi2EN4cute5tupleIJNS5_1CILi1EEES8_S8_EEENS6_IJNS7_ILi128EEESA_SA_EEELi128ENS_6half_tEfNS_4arch4Sm90ELb1ELb0ELb0ELb0ELb1ELb0ELb0ELb1ELb1ELb1ELb1ELb0EEENS1_21CollectiveEpilogueFwdISB_S9_SC_SE_Li256ELb0ELb1ELb1ELb0EEENS1_19SingleTileSchedulerILb0ELb1ELb1ELi128EEEEEEEEEvNT_6ParamsE:
	.zero		3200


//--------------------- .nv.constant0._ZN7cutlass13device_kernelIN5flash11enable_sm90INS1_16FlashAttnFwdSm90INS1_25CollectiveMainloopFwdSm90ILi2EN4cute5tupleIJNS5_1CILi1EEES8_S8_EEENS6_IJNS7_ILi128EEESA_SA_EEELi128ENS_6half_tEfNS_4arch4Sm90ELb1ELb0ELb0ELb1ELb1ELb0ELb0ELb1ELb1ELb1ELb1ELb0EEENS1_21CollectiveEpilogueFwdISB_S9_SC_SE_Li256ELb1ELb1ELb1ELb0EEENS1_36VarlenDynamicPersistentTileSchedulerILi128ELi128ELi256ELi128ELb1ELb1ELb1ELb1ELb1ELb1EEEEEEEEEvNT_6ParamsE --------------------------
	.section	.nv.constant0._ZN7cutlass13device_kernelIN5flash11enable_sm90INS1_16FlashAttnFwdSm90INS1_25CollectiveMainloopFwdSm90ILi2EN4cute5tupleIJNS5_1CILi1EEES8_S8_EEENS6_IJNS7_ILi128EEESA_SA_EEELi128ENS_6half_tEfNS_4arch4Sm90ELb1ELb0ELb0ELb1ELb1ELb0ELb0ELb1ELb1ELb1ELb1ELb0EEENS1_21CollectiveEpilogueFwdISB_S9_SC_SE_Li256ELb1ELb1ELb1ELb0EEENS1_36VarlenDynamicPersistentTileSchedulerILi128ELi128ELi256ELi128ELb1ELb1ELb1ELb1ELb1ELb1EEEEEEEEEvNT_6ParamsE,"a",@progbits
	.sectionflags	@""
	.align	4
.nv.constant0._ZN7cutlass13device_kernelIN5flash11enable_sm90INS1_16FlashAttnFwdSm90INS1_25CollectiveMainloopFwdSm90ILi2EN4cute5tupleIJNS5_1CILi1EEES8_S8_EEENS6_IJNS7_ILi128EEESA_SA_EEELi128ENS_6half_tEfNS_4arch4Sm90ELb1ELb0ELb0ELb1ELb1ELb0ELb0ELb1ELb1ELb1ELb1ELb0EEENS1_21CollectiveEpilogueFwdISB_S9_SC_SE_Li256ELb1ELb1ELb1ELb0EEENS1_36VarlenDynamicPersistentTileSchedulerILi128ELi128ELi256ELi128ELb1ELb1ELb1ELb1ELb1ELb1EEEEEEEEEvNT_6ParamsE:
	.zero		3328


//--------------------- .nv.constant0._ZN7cutlass13device_kernelIN5flash11enable_sm90INS1_16FlashAttnFwdSm90INS1_25CollectiveMainloopFwdSm90ILi2EN4cute5tupleIJNS5_1CILi1EEES8_S8_EEENS6_IJNS7_ILi128EEESA_SA_EEELi128ENS_6half_tEfNS_4arch4Sm90ELb1ELb0ELb0ELb1ELb1ELb1ELb0ELb1ELb1ELb1ELb1ELb0EEENS1_21CollectiveEpilogueFwdISB_S9_SC_SE_Li256ELb1ELb1ELb1ELb0EEENS1_36VarlenDynamicPersistentTileSchedulerILi128ELi128ELi256ELi128ELb1ELb1ELb1ELb1ELb1ELb1EEEEEEEEEvNT_6ParamsE --------------------------
	.section	.nv.constant0._ZN7cutlass13device_kernelIN5flash11enable_sm90INS1_16FlashAttnFwdSm90INS1_25CollectiveMainloopFwdSm90ILi2EN4cute5tupleIJNS5_1CILi1EEES8_S8_EEENS6_IJNS7_ILi128EEESA_SA_EEELi128ENS_6half_tEfNS_4arch4Sm90ELb1ELb0ELb0ELb1ELb1ELb1ELb0ELb1ELb1ELb1ELb1ELb0EEENS1_21CollectiveEpilogueFwdISB_S9_SC_SE_Li256ELb1ELb1ELb1ELb0EEENS1_36VarlenDynamicPersistentTileSchedulerILi128ELi128ELi256ELi128ELb1ELb1ELb1ELb1ELb1ELb1EEEEEEEEEvNT_6ParamsE,"a",@progbits
	.sectionflags	@""
	.align	4
.nv.constant0._ZN7cutlass13device_kernelIN5flash11enable_sm90INS1_16FlashAttnFwdSm90INS1_25CollectiveMainloopFwdSm90ILi2EN4cute5tupleIJNS5_1CILi1EEES8_S8_EEENS6_IJNS7_ILi128EEESA_SA_EEELi128ENS_6half_tEfNS_4arch4Sm90ELb1ELb0ELb0ELb1ELb1ELb1ELb0ELb1ELb1ELb1ELb1ELb0EEENS1_21CollectiveEpilogueFwdISB_S9_SC_SE_Li256ELb1ELb1ELb1ELb0EEENS1_36VarlenDynamicPersistentTileSchedulerILi128ELi128ELi256ELi128ELb1ELb1ELb1ELb1ELb1ELb1EEEEEEEEEvNT_6ParamsE:
	.zero		3328


//--------------------- .nv.constant0._ZN7cutlass13device_kernelIN5flash11enable_sm90INS1_16FlashAttnFwdSm90INS1_25CollectiveMainloopFwdSm90ILi2EN4cute5tupleIJNS5_1CILi1EEES8_S8_EEENS6_IJNS7_ILi192EEENS7_ILi128EEENS7_ILi96EEEEEELi96ENS_6half_tEfNS_4arch4Sm90ELb0ELb0ELb0ELb0ELb1ELb0ELb0ELb0ELb1ELb1ELb1ELb0EEENS1_21CollectiveEpilogueFwdINS6_IJSA_SC_SB_EEES9_SE_SG_Li384ELb0ELb1ELb1ELb0EEENS1_19SingleTileSchedulerILb0ELb1ELb1ELi192EEEEEEEEEvNT_6ParamsE --------------------------
	.section	.nv.constant0._ZN7cutlass13device_kernelIN5flash11enable_sm90INS1_16FlashAttnFwdSm90INS1_25CollectiveMainloopFwdSm90ILi2EN4cute5tupleIJNS5_1CILi1EEES8_S8_EEENS6_IJNS7_ILi192EEENS7_ILi128EEENS7_ILi96EEEEEELi96ENS_6half_tEfNS_4arch4Sm90ELb0ELb0ELb0ELb0ELb1ELb0ELb0ELb0ELb1ELb1ELb1ELb0EEENS1_21CollectiveEpilogueFwdINS6_IJSA_SC_SB_EEES9_SE_SG_Li384ELb0ELb1ELb1ELb0EEENS1_19SingleTileSchedulerILb0ELb1ELb1ELi192EEEEEEEEEvNT_6ParamsE,"a",@progbits
	.sectionflags	@""
	.align	4
.nv.constant0._ZN7cutlass13device_kernelIN5flash11enable_sm90INS1_16FlashAttnFwdSm90INS1_25CollectiveMainloopFwdSm90ILi2EN4cute5tupleIJNS5_1CILi1EEES8_S8_EEENS6_IJNS7_ILi192EEENS7_ILi128EEENS7_ILi96EEEEEELi96ENS_6half_tEfNS_4arch4Sm90ELb0ELb0ELb0ELb0ELb1ELb0ELb0ELb0ELb1ELb1ELb1ELb0EEENS1_21CollectiveEpilogueFwdINS6_IJSA_SC_SB_EEES9_SE_SG_Li384ELb0ELb1ELb1ELb0EEENS1_19SingleTileSchedulerILb0ELb1ELb1ELi192EEEEEEEEEvNT_6ParamsE:
	.zero		3200


//--------------------- .nv.constant0._ZN7cutlass13device_kernelIN5flash11enable_sm90INS1_16FlashAttnFwdSm90INS1_25CollectiveMainloopFwdSm90ILi2EN4cute5tupleIJNS5_1CILi1EEES8_S8_EEENS6_IJNS7_ILi192EEENS7_ILi128EEENS7_ILi96EEEEEELi96ENS_6half_tEfNS_4arch4Sm90ELb0ELb0ELb0ELb1ELb1ELb0ELb0ELb0ELb1ELb1ELb1ELb0EEENS1_21CollectiveEpilogueFwdINS6_IJSA_SC_SB_EEES9_SE_SG_Li384ELb1ELb1ELb1ELb0EEENS1_36VarlenDynamicPersistentTileSchedulerILi192ELi128ELi384ELi128ELb1ELb1ELb1ELb0ELb1ELb1EEEEEEEEEvNT_6ParamsE --------------------------
	.section	.nv.constant0._ZN7cutlass13device_kernelIN5flash11enable_sm90INS1_16FlashAttnFwdSm90INS1_25CollectiveMainloopFwdSm90ILi2EN4cute5tupleIJNS5_1CILi1EEES8_S8_EEENS6_IJNS7_ILi192EEENS7_ILi128EEENS7_ILi96EEEEEELi96ENS_6half_tEfNS_4arch4Sm90ELb0ELb0ELb0ELb1ELb1ELb0ELb0ELb0ELb1ELb1ELb1ELb0EEENS1_21CollectiveEpilogueFwdINS6_IJSA_SC_SB_EEES9_SE_SG_Li384ELb1ELb1ELb1ELb0EEENS1_36VarlenDynamicPersistentTileSchedulerILi192ELi128ELi384ELi128ELb1ELb1ELb1ELb0ELb1ELb1EEEEEEEEEvNT_6ParamsE,"a",@progbits
	.sectionflags	@""
	.align	4
.nv.constant0._ZN7cutlass13device_kernelIN5flash11enable_sm90INS1_16FlashAttnFwdSm90INS1_25CollectiveMainloopFwdSm90ILi2EN4cute5tupleIJNS5_1CILi1EEES8_S8_EEENS6_IJNS7_ILi192EEENS7_ILi128EEENS7_ILi96EEEEEELi96ENS_6half_tEfNS_4arch4Sm90ELb0ELb0ELb0ELb1ELb1ELb0ELb0ELb0ELb1ELb1ELb1ELb0EEENS1_21CollectiveEpilogueFwdINS6_IJSA_SC_SB_EEES9_SE_SG_Li384ELb1ELb1ELb1ELb0EEENS1_36VarlenDynamicPersistentTileSchedulerILi192ELi128ELi384ELi128ELb1ELb1ELb1ELb0ELb1ELb1EEEEEEEEEvNT_6ParamsE:
	.zero		3328


//--------------------- .nv.constant0._ZN7cutlass13device_kernelIN5flash11enable_sm90INS1_16FlashAttnFwdSm90INS1_25CollectiveMainloopFwdSm90ILi2EN4cute5tupleIJNS5_1CILi1EEES8_S8_EEENS6_IJNS7_ILi192EEENS7_ILi128EEENS7_ILi96EEEEEELi96ENS_6half_tEfNS_4arch4Sm90ELb0ELb0ELb0ELb1ELb1ELb1ELb0ELb0ELb1ELb1ELb1ELb0EEENS1_21CollectiveEpilogueFwdINS6_IJSA_SC_SB_EEES9_SE_SG_Li384ELb1ELb1ELb1ELb0EEENS1_36VarlenDynamicPersistentTileSchedulerILi192ELi128ELi384ELi128ELb1ELb1ELb1ELb0ELb1ELb1EEEEEEEEEvNT_6ParamsE --------------------------
	.section	.nv.constant0._ZN7cutlass13device_kernelIN5flash11enable_sm90INS1_16FlashAttnFwdSm90INS1_25CollectiveMainloopFwdSm90ILi2EN4cute5tupleIJNS5_1CILi1EEES8_S8_EEENS6_IJNS7_ILi192EEENS7_ILi128EEENS7_ILi96EEEEEELi96ENS_6half_tEfNS_4arch4Sm90ELb0ELb0ELb0ELb1ELb1ELb1ELb0ELb0ELb1ELb1ELb1ELb0EEENS1_21CollectiveEpilogueFwdINS6_IJSA_SC_SB_EEES9_SE_SG_Li384ELb1ELb1ELb1ELb0EEENS1_36VarlenDynamicPersistentTileSchedulerILi192ELi128ELi384ELi128ELb1ELb1ELb1ELb0ELb1ELb1EEEEEEEEEvNT_6ParamsE,"a",@progbits
	.sectionflags	@""
	.align	4
.nv.constant0._ZN7cutlass13device_kernelIN5flash11enable_sm90INS1_16FlashAttnFwdSm90INS1_25CollectiveMainloopFwdSm90ILi2EN4cute5tupleIJNS5_1CILi1EEES8_S8_EEENS6_IJNS7_ILi192EEENS7_ILi128EEENS7_ILi96EEEEEELi96ENS_6half_tEfNS_4arch4Sm90ELb0ELb0ELb0ELb1ELb1ELb1ELb0ELb0ELb1ELb1ELb1ELb0EEENS1_21CollectiveEpilogueFwdINS6_IJSA_SC_SB_EEES9_SE_SG_Li384ELb1ELb1ELb1ELb0EEENS1_36VarlenDynamicPersistentTileSchedulerILi192ELi128ELi384ELi128ELb1ELb1ELb1ELb0ELb1ELb1EEEEEEEEEvNT_6ParamsE:
	.zero		3328


//--------------------- .nv.constant0._ZN7cutlass13device_kernelIN5flash11enable_sm90INS1_16FlashAttnFwdSm90INS1_25CollectiveMainloopFwdSm90ILi2EN4cute5tupleIJNS5_1CILi1EEES8_S8_EEENS6_IJNS7_ILi192EEENS7_ILi128EEENS7_ILi96EEEEEELi96ENS_6half_tEfNS_4arch4Sm90ELb0ELb1ELb0ELb0ELb1ELb0ELb0ELb0ELb1ELb1ELb1ELb0EEENS1_21CollectiveEpilogueFwdINS6_IJSA_SC_SB_EEES9_SE_SG_Li384ELb0ELb1ELb1ELb0EEENS1_19SingleTileSchedulerILb0ELb1ELb1ELi192EEEEEEEEEvNT_6ParamsE --------------------------
	.section	.nv.constant0._ZN7cutlass13device_kernelIN5flash11enable_sm90INS1_16FlashAttnFwdSm90INS1_25CollectiveMainloopFwdSm90ILi2EN4cute5tupleIJNS5_1CILi1EEES8_S8_EEENS6_IJNS7_ILi192EEENS7_ILi128EEENS7_ILi96EEEEEELi96ENS_6half_tEfNS_4arch4Sm90ELb0ELb1ELb0ELb0ELb1ELb0ELb0ELb0ELb1ELb1ELb1ELb0EEENS1_21CollectiveEpilogueFwdINS6_IJSA_SC_SB_EEES9_SE_SG_Li384ELb0ELb1ELb1ELb0EEENS1_19SingleTileSchedulerILb0ELb1ELb1ELi192EEEEEEEEEvNT_6ParamsE,"a",@progbits
	.sectionflags	@""
	.align	4
.nv.constant0._ZN7cutlass13device_kernelIN5flash11enable_sm90INS1_16FlashAttnFwdSm90INS1_25CollectiveMainloopFwdSm90ILi2EN4cute5tupleIJNS5_1CILi1EEES8_S8_EEENS6_IJNS7_ILi192EEENS7_ILi128EEENS7_ILi96EEEEEELi96ENS_6half_tEfNS_4arch4Sm90ELb0ELb1ELb0ELb0ELb1ELb0ELb0ELb0ELb1ELb1ELb1ELb0EEENS1_21CollectiveEpilogueFwdINS6_IJSA_SC_SB_EEES9_SE_SG_Li384ELb0ELb1ELb1ELb0EEENS1_19SingleTileSchedulerILb0ELb1ELb1ELi192EEEEEEEEEvNT_6ParamsE:
	.zero		3200


//--------------------- .nv.constant0._ZN7cutlass13device_kernelIN5flash11enable_sm90INS1_16FlashAttnFwdSm90INS1_25CollectiveMainloopFwdSm90ILi2EN4cute5tupleIJNS5_1CILi1EEES8_S8_EEENS6_IJNS7_ILi192EEENS7_ILi128EEENS7_ILi96EEEEEELi96ENS_6half_tEfNS_4arch4Sm90ELb0ELb1ELb0ELb1ELb1ELb0ELb0ELb0ELb1ELb1ELb1ELb0EEENS1_21CollectiveEpilogueFwdINS6_IJSA_SC_SB_EEES9_SE_SG_Li384ELb1ELb1ELb1ELb0EEENS1_36VarlenDynamicPersistentTileSchedulerILi192ELi128ELi384ELi128ELb1ELb1ELb1ELb1ELb0ELb1EEEEEEEEEvNT_6ParamsE --------------------------
	.section	.nv.constant0._ZN7cutlass13device_kernelIN5flash11enable_sm90INS1_16FlashAttnFwdSm90INS1_25CollectiveMainloopFwdSm90ILi2EN4cute5tupleIJNS5_1CILi1EEES8_S8_EEENS6_IJNS7_ILi192EEENS7_ILi128EEENS7_ILi96EEEEEELi96ENS_6half_tEfNS_4arch4Sm90ELb0ELb1ELb0ELb1ELb1ELb0ELb0ELb0ELb1ELb1ELb1ELb0EEENS1_21CollectiveEpilogueFwdINS6_IJSA_SC_SB_EEES9_SE_SG_Li384ELb1ELb1ELb1ELb0EEENS1_36VarlenDynamicPersistentTileSchedulerILi192ELi128ELi384ELi128ELb1ELb1ELb1ELb1ELb0ELb1EEEEEEEEEvNT_6ParamsE,"a",@progbits
	.sectionflags	@""
	.align	4
.nv.constant0._ZN7cutlass13device_kernelIN5flash11enable_sm90INS1_16FlashAttnFwdSm90INS1_25CollectiveMainloopFwdSm90ILi2EN4cute5tupleIJNS5_1CILi1EEES8_S8_EEENS6_IJNS7_ILi192EEENS7_ILi128EEENS7_ILi96EEEEEELi96ENS_6half_tEfNS_4arch4Sm90ELb0ELb1ELb0ELb1ELb1ELb0ELb0ELb0ELb1ELb1ELb1ELb0EEENS1_21CollectiveEpilogueFwdINS6_IJSA_SC_SB_EEES9_SE_SG_Li384ELb1ELb1ELb1ELb0EEENS1_36VarlenDynamicPersistentTileSchedulerILi192ELi128ELi384ELi128ELb1ELb1ELb1ELb1ELb0ELb1EEEEEEEEEvNT_6ParamsE:
	.zero		3328


//--------------------- .nv.constant0._ZN7cutlass13device_kernelIN5flash11enable_sm90INS1_16FlashAttnFwdSm90INS1_25CollectiveMainloopFwdSm90ILi2EN4cute5tupleIJNS5_1CILi1EEES8_S8_EEENS6_IJNS7_ILi192EEENS7_ILi128EEENS7_ILi96EEEEEELi96ENS_6half_tEfNS_4arch4Sm90ELb0ELb1ELb0ELb1ELb1ELb1ELb0ELb0ELb1ELb1ELb1ELb0EEENS1_21CollectiveEpilogueFwdINS6_IJSA_SC_SB_EEES9_SE_SG_Li384ELb1ELb1ELb1ELb0EEENS1_36VarlenDynamicPersistentTileSchedulerILi192ELi128ELi384ELi128ELb1ELb1ELb1ELb1ELb0ELb1EEEEEEEEEvNT_6ParamsE --------------------------
	.section	.nv.constant0._ZN7cutlass13device_kernelIN5flash11enable_sm90INS1_16FlashAttnFwdSm90INS1_25CollectiveMainloopFwdSm90ILi2EN4cute5tupleIJNS5_1CILi1EEES8_S8_EEENS6_IJNS7_ILi192EEENS7_ILi128EEENS7_ILi96EEEEEELi96ENS_6half_tEfNS_4arch4Sm90ELb0ELb1ELb0ELb1ELb1ELb1ELb0ELb0ELb1ELb1ELb1ELb0EEENS1_21CollectiveEpilogueFwdINS6_IJSA_SC_SB_EEES9_SE_SG_Li384ELb1ELb1ELb1ELb0EEENS1_36VarlenDynamicPersistentTileSchedulerILi192ELi128ELi384ELi128ELb1ELb1ELb1ELb1ELb0ELb1EEEEEEEEEvNT_6ParamsE,"a",@progbits
	.sectionflags	@""
	.align	4
.nv.constant0._ZN7cutlass13device_kernelIN5flash11enable_sm90INS1_16FlashAttnFwdSm90INS1_25CollectiveMainloopFwdSm90ILi2EN4cute5tupleIJNS5_1CILi1EEES8_S8_EEENS6_IJNS7_ILi192EEENS7_ILi128EEENS7_ILi96EEEEEELi96ENS_6half_tEfNS_4arch4Sm90ELb0ELb1ELb0ELb1ELb1ELb1ELb0ELb0ELb1ELb1ELb1ELb0EEENS1_21CollectiveEpilogueFwdINS6_IJSA_SC_SB_EEES9_SE_SG_Li384ELb1ELb1ELb1ELb0EEENS1_36VarlenDynamicPersistentTileSchedulerILi192ELi128ELi384ELi128ELb1ELb1ELb1ELb1ELb0ELb1EEEEEEEEEvNT_6ParamsE:
	.zero		3328


//--------------------- .nv.constant0._ZN7cutlass13device_kernelIN5flash11enable_sm90INS1_16FlashAttnFwdSm90INS1_25CollectiveMainloopFwdSm90ILi2EN4cute5tupleIJNS5_1CILi1EEES8_S8_EEENS6_IJNS7_ILi192EEENS7_ILi128EEENS7_ILi96EEEEEELi96ENS_6half_tEfNS_4arch4Sm90ELb1ELb0ELb0ELb0ELb1ELb0ELb0ELb0ELb1ELb1ELb1ELb0EEENS1_21CollectiveEpilogueFwdINS6_IJSA_SC_SB_EEES9_SE_SG_Li384ELb0ELb1ELb1ELb0EEENS1_19SingleTileSchedulerILb0ELb1ELb1ELi192EEEEEEEEEvNT_6ParamsE --------------------------
	.section	.nv.constant0._ZN7cutlass13device_kernelIN5flash11enable_sm90INS1_16FlashAttnFwdSm90INS1_25CollectiveMainloopFwdSm90ILi2EN4cute5tupleIJNS5_1CILi1EEES8_S8_EEENS6_IJNS7_ILi192EEENS7_ILi128EEENS7_ILi96EEEEEELi96ENS_6half_tEfNS_4arch4Sm90ELb1ELb0ELb0ELb0ELb1ELb0ELb0ELb0ELb1ELb1ELb1ELb0EEENS1_21CollectiveEpilogueFwdINS6_IJSA_SC_SB_EEES9_SE_SG_Li384ELb0ELb1ELb1ELb0EEENS1_19SingleTileSchedulerILb0ELb1ELb1ELi192EEEEEEEEEvNT_6ParamsE,"a",@progbits
	.sectionflags	@""
	.align	4
.nv.constant0._ZN7cutlass13device_kernelIN5flash11enable_sm90INS1_16FlashAttnFwdSm90INS1_25CollectiveMainloopFwdSm90ILi2EN4cute5tupleIJNS5_1CILi1EEES8_S8_EEENS6_IJNS7_ILi192EEENS7_ILi128EEENS7_ILi96EEEEEELi96ENS_6half_tEfNS_4arch4Sm90ELb1ELb0ELb0ELb0ELb1ELb0ELb0ELb0ELb1ELb1ELb1ELb0EEENS1_21CollectiveEpilogueFwdINS6_IJSA_SC_SB_EEES9_SE_SG_Li384ELb0ELb1ELb1ELb0EEENS1_19SingleTileSchedulerILb0ELb1ELb1ELi192EEEEEEEEEvNT_6ParamsE:
	.zero		3200


//--------------------- .nv.constant0._ZN7cutlass13device_kernelIN5flash11enable_sm90INS1_16FlashAttnFwdSm90INS1_25CollectiveMainloopFwdSm90ILi2EN4cute5tupleIJNS5_1CILi1EEES8_S8_EEENS6_IJNS7_ILi192EEENS7_ILi128EEENS7_ILi96EEEEEELi96ENS_6half_tEfNS_4arch4Sm90ELb1ELb0ELb0ELb1ELb1ELb0ELb0ELb0ELb1ELb1ELb1ELb0EEENS1_21CollectiveEpilogueFwdINS6_IJSA_SC_SB_EEES9_SE_SG_Li384ELb1ELb1ELb1ELb0EEENS1_36VarlenDynamicPersistentTileSchedulerILi192ELi128ELi384ELi128ELb1ELb1ELb1ELb1ELb1ELb1EEEEEEEEEvNT_6ParamsE --------------------------
	.section	.nv.constant0._ZN7cutlass13device_kernelIN5flash11enable_sm90INS1_16FlashAttnFwdSm90INS1_25CollectiveMainloopFwdSm90ILi2EN4cute5tupleIJNS5_1CILi1EEES8_S8_EEENS6_IJNS7_ILi192EEENS7_ILi128EEENS7_ILi96EEEEEELi96ENS_6half_tEfNS_4arch4Sm90ELb1ELb0ELb0ELb1ELb1ELb0ELb0ELb0ELb1ELb1ELb1ELb0EEENS1_21CollectiveEpilogueFwdINS6_IJSA_SC_SB_EEES9_SE_SG_Li384ELb1ELb1ELb1ELb0EEENS1_36VarlenDynamicPersistentTileSchedulerILi192ELi128ELi384ELi128ELb1ELb1ELb1ELb1ELb1ELb1EEEEEEEEEvNT_6ParamsE,"a",@progbits
	.sectionflags	@""
	.align	4
.nv.constant0._ZN7cutlass13device_kernelIN5flash11enable_sm90INS1_16FlashAttnFwdSm90INS1_25CollectiveMainloopFwdSm90ILi2EN4cute5tupleIJNS5_1CILi1EEES8_S8_EEENS6_IJNS7_ILi192EEENS7_ILi128EEENS7_ILi96EEEEEELi96ENS_6half_tEfNS_4arch4Sm90ELb1ELb0ELb0ELb1ELb1ELb0ELb0ELb0ELb1ELb1ELb1ELb0EEENS1_21CollectiveEpilogueFwdINS6_IJSA_SC_SB_EEES9_SE_SG_Li384ELb1ELb1ELb1ELb0EEENS1_36VarlenDynamicPersistentTileSchedulerILi192ELi128ELi384ELi128ELb1ELb1ELb1ELb1ELb1ELb1EEEEEEEEEvNT_6ParamsE:
	.zero		3328


//--------------------- .nv.constant0._ZN7cutlass13device_kernelIN5flash11enable_sm90INS1_16FlashAttnFwdSm90INS1_25CollectiveMainloopFwdSm90ILi2EN4cute5tupleIJNS5_1CILi1EEES8_S8_EEENS6_IJNS7_ILi192EEENS7_ILi128EEENS7_ILi96EEEEEELi96ENS_6half_tEfNS_4arch4Sm90ELb1ELb0ELb0ELb1ELb1ELb1ELb0ELb0ELb1ELb1ELb1ELb0EEENS1_21CollectiveEpilogueFwdINS6_IJSA_SC_SB_EEES9_SE_SG_Li384ELb1ELb1ELb1ELb0EEENS1_36VarlenDynamicPersistentTileSchedulerILi192ELi128ELi384ELi128ELb1ELb1ELb1ELb1ELb1ELb1EEEEEEEEEvNT_6ParamsE --------------------------
	.section	.nv.constant0._ZN7cutlass13device_kernelIN5flash11enable_sm90INS1_16FlashAttnFwdSm90INS1_25CollectiveMainloopFwdSm90ILi2EN4cute5tupleIJNS5_1CILi1EEES8_S8_EEENS6_IJNS7_ILi192EEENS7_ILi128EEENS7_ILi96EEEEEELi96ENS_6half_tEfNS_4arch4Sm90ELb1ELb0ELb0ELb1ELb1ELb1ELb0ELb0ELb1ELb1ELb1ELb0EEENS1_21CollectiveEpilogueFwdINS6_IJSA_SC_SB_EEES9_SE_SG_Li384ELb1ELb1ELb1ELb0EEENS1_36VarlenDynamicPersistentTileSchedulerILi192ELi128ELi384ELi128ELb1ELb1ELb1ELb1ELb1ELb1EEEEEEEEEvNT_6ParamsE,"a",@progbits
	.sectionflags	@""
	.align	4
.nv.constant0._ZN7cutlass13device_kernelIN5flash11enable_sm90INS1_16FlashAttnFwdSm90INS1_25CollectiveMainloopFwdSm90ILi2EN4cute5tupleIJNS5_1CILi1EEES8_S8_EEENS6_IJNS7_ILi192EEENS7_ILi128EEENS7_ILi96EEEEEELi96ENS_6half_tEfNS_4arch4Sm90ELb1ELb0ELb0ELb1ELb1ELb1ELb0ELb0ELb1ELb1ELb1ELb0EEENS1_21CollectiveEpilogueFwdINS6_IJSA_SC_SB_EEES9_SE_SG_Li384ELb1ELb1ELb1ELb0EEENS1_36VarlenDynamicPersistentTileSchedulerILi192ELi128ELi384ELi128ELb1ELb1ELb1ELb1ELb1ELb1EEEEEEEEEvNT_6ParamsE:
	.zero		3328


//--------------------- .nv.constant0._ZN7cutlass13device_kernelIN5flash11enable_sm90INS1_16FlashAttnFwdSm90INS1_25CollectiveMainloopFwdSm90ILi2EN4cute5tupleIJNS5_1CILi1EEES8_S8_EEENS6_IJNS7_ILi192EEENS7_ILi128EEENS7_ILi64EEEEEELi64ENS_6half_tEfNS_4arch4Sm90ELb0ELb0ELb0ELb0ELb1ELb0ELb0ELb1ELb1ELb1ELb1ELb0EEENS1_21CollectiveEpilogueFwdINS6_IJSA_SC_SB_EEES9_SE_SG_Li384ELb0ELb1ELb1ELb0EEENS1_19SingleTileSchedulerILb0ELb1ELb1ELi192EEEEEEEEEvNT_6ParamsE --------------------------
	.section	.nv.constant0._ZN7cutlass13device_kernelIN5flash11enable_sm90INS1_16FlashAttnFwdSm90INS1_25CollectiveMainloopFwdSm90ILi2EN4cute5tupleIJNS5_1CILi1EEES8_S8_EEENS6_IJNS7_ILi192EEENS7_ILi128EEENS7_ILi64EEEEEELi64ENS_6half_tEfNS_4arch4Sm90ELb0ELb0ELb0ELb0ELb1ELb0ELb0ELb1ELb1ELb1ELb1ELb0EEENS1_21CollectiveEpilogueFwdINS6_IJSA_SC_SB_EEES9_SE_SG_Li384ELb0ELb1ELb1ELb0EEENS1_19SingleTileSchedulerILb0ELb1ELb1ELi192EEEEEEEEEvNT_6ParamsE,"a",@progbits
	.sectionflags	@""
	.align	4
.nv.constant0._ZN7cutlass13device_kernelIN5flash11enable_sm90INS1_16FlashAttnFwdSm90INS1_25CollectiveMainloopFwdSm90ILi2EN4cute5tupleIJNS5_1CILi1EEES8_S8_EEENS6_IJNS7_ILi192EEENS7_ILi128EEENS7_ILi64EEEEEELi64ENS_6half_tEfNS_4arch4Sm90ELb0ELb0ELb0ELb0ELb1ELb0ELb0ELb1ELb1ELb1ELb1ELb0EEENS1_21CollectiveEpilogueFwdINS6_IJSA_SC_SB_EEES9_SE_SG_Li384ELb0ELb1ELb1ELb0EEENS1_19SingleTileSchedulerILb0ELb1ELb1ELi192EEEEEEEEEvNT_6ParamsE:
	.zero		3200


//--------------------- .nv.constant0._ZN7cutlass13device_kernelIN5flash11enable_sm90INS1_16FlashAttnFwdSm90INS1_25CollectiveMainloopFwdSm90ILi2EN4cute5tupleIJNS5_1CILi1EEES8_S8_EEENS6_IJNS7_ILi192EEENS7_ILi128EEENS7_ILi64EEEEEELi64ENS_6half_tEfNS_4arch4Sm90ELb0ELb0ELb0ELb1ELb1ELb0ELb0ELb1ELb1ELb1ELb1ELb0EEENS1_21CollectiveEpilogueFwdINS6_IJSA_SC_SB_EEES9_SE_SG_Li384ELb1ELb1ELb1ELb0EEENS1_36VarlenDynamicPersistentTileSchedulerILi192ELi128ELi384ELi128ELb1ELb1ELb1ELb0ELb1ELb1EEEEEEEEEvNT_6ParamsE --------------------------
	.section	.nv.constant0._ZN7cutlass13device_kernelIN5flash11enable_sm90INS1_16FlashAttnFwdSm90INS1_25CollectiveMainloopFwdSm90ILi2EN4cute5tupleIJNS5_1CILi1EEES8_S8_EEENS6_IJNS7_ILi192EEENS7_ILi128EEENS7_ILi64EEEEEELi64ENS_6half_tEfNS_4arch4Sm90ELb0ELb0ELb0ELb1ELb1ELb0ELb0ELb1ELb1ELb1ELb1ELb0EEENS1_21CollectiveEpilogueFwdINS6_IJSA_SC_SB_EEES9_SE_SG_Li384ELb1ELb1ELb1ELb0EEENS1_36VarlenDynamicPersistentTileSchedulerILi192ELi128ELi384ELi128ELb1ELb1ELb1ELb0ELb1ELb1EEEEEEEEEvNT_6ParamsE,"a",@progbits
	.sectionflags	@""
	.align	4
.nv.constant0._ZN7cutlass13device_kernelIN5flash11enable_sm90INS1_16FlashAttnFwdSm90INS1_25CollectiveMainloopFwdSm90ILi2EN4cute5tupleIJNS5_1CILi1EEES8_S8_EEENS6_IJNS7_ILi192EEENS7_ILi128EEENS7_ILi64EEEEEELi64ENS_6half_tEfNS_4arch4Sm90ELb0ELb0ELb0ELb1ELb1ELb0ELb0ELb1ELb1ELb1ELb1ELb0EEENS1_21CollectiveEpilogueFwdINS6_IJSA_SC_SB_EEES9_SE_SG_Li384ELb1ELb1ELb1ELb0EEENS1_36VarlenDynamicPersistentTileSchedulerILi192ELi128ELi384ELi128ELb1ELb1ELb1ELb0ELb1ELb1EEEEEEEEEvNT_6ParamsE:
	.zero		3328


//--------------------- .nv.constant0._ZN7cutlass13device_kernelIN5flash11enable_sm90INS1_16FlashAttnFwdSm90INS1_25CollectiveMainloopFwdSm90ILi2EN4cute5tupleIJNS5_1CILi1EEES8_S8_EEENS6_IJNS7_ILi192EEENS7_ILi128EEENS7_ILi64EEEEEELi64ENS_6half_tEfNS_4arch4Sm90ELb0ELb0ELb0ELb1ELb1ELb1ELb0ELb1ELb1ELb1ELb1ELb0EEENS1_21CollectiveEpilogueFwdINS6_IJSA_SC_SB_EEES9_SE_SG_Li384ELb1ELb1ELb1ELb0EEENS1_36VarlenDynamicPersistentTileSchedulerILi192ELi128ELi384ELi128ELb1ELb1ELb1ELb0ELb1ELb1EEEEEEEEEvNT_6ParamsE --------------------------
	.section	.nv.constant0._ZN7cutlass13device_kernelIN5flash11enable_sm90INS1_16FlashAttnFwdSm90INS1_25CollectiveMainloopFwdSm90ILi2EN4cute5tupleIJNS5_1CILi1EEES8_S8_EEENS6_IJNS7_ILi192EEENS7_ILi128EEENS7_ILi64EEEEEELi64ENS_6half_tEfNS_4arch4Sm90ELb0ELb0ELb0ELb1ELb1ELb1ELb0ELb1ELb1ELb1ELb1ELb0EEENS1_21CollectiveEpilogueFwdINS6_IJSA_SC_SB_EEES9_SE_SG_Li384ELb1ELb1ELb1ELb0EEENS1_36VarlenDynamicPersistentTileSchedulerILi192ELi128ELi384ELi128ELb1ELb1ELb1ELb0ELb1ELb1EEEEEEEEEvNT_6ParamsE,"a",@progbits
	.sectionflags	@""
	.align	4
.nv.constant0._ZN7cutlass13device_kernelIN5flash11enable_sm90INS1_16FlashAttnFwdSm90INS1_25CollectiveMainloopFwdSm90ILi2EN4cute5tupleIJNS5_1CILi1EEES8_S8_EEENS6_IJNS7_ILi192EEENS7_ILi128EEENS7_ILi64EEEEEELi64ENS_6half_tEfNS_4arch4Sm90ELb0ELb0ELb0ELb1ELb1ELb1ELb0ELb1ELb1ELb1ELb1ELb0EEENS1_21CollectiveEpilogueFwdINS6_IJSA_SC_SB_EEES9_SE_SG_Li384ELb1ELb1ELb1ELb0EEENS1_36VarlenDynamicPersistentTileSchedulerILi192ELi128ELi384ELi128ELb1ELb1ELb1ELb0ELb1ELb1EEEEEEEEEvNT_6ParamsE:
	.zero		3328


//--------------------- .nv.constant0._ZN7cutlass13device_kernelIN5flash11enable_sm90INS1_16FlashAttnFwdSm90INS1_25CollectiveMainloopFwdSm90ILi2EN4cute5tupleIJNS5_1CILi1EEES8_S8_EEENS6_IJNS7_ILi192EEENS7_ILi128EEENS7_ILi64EEEEEELi64ENS_6half_tEfNS_4arch4Sm90ELb0ELb1ELb0ELb0ELb1ELb0ELb0ELb1ELb1ELb1ELb1ELb0EEENS1_21CollectiveEpilogueFwdINS6_IJSA_SC_SB_EEES9_SE_SG_Li384ELb0ELb1ELb1ELb0EEENS1_19SingleTileSchedulerILb0ELb1ELb1ELi192EEEEEEEEEvNT_6ParamsE --------------------------
	.section	.nv.constant0._ZN7cutlass13device_kernelIN5flash11enable_sm90INS1_16FlashAttnFwdSm90INS1_25CollectiveMainloopFwdSm90ILi2EN4cute5tupleIJNS5_1CILi1EEES8_S8_EEENS6_IJNS7_ILi192EEENS7_ILi128EEENS7_ILi64EEEEEELi64ENS_6half_tEfNS_4arch4Sm90ELb0ELb1ELb0ELb0ELb1ELb0ELb0ELb1ELb1ELb1ELb1ELb0EEENS1_21CollectiveEpilogueFwdINS6_IJSA_SC_SB_EEES9_SE_SG_Li384ELb0ELb1ELb1ELb0EEENS1_19SingleTileSchedulerILb0ELb1ELb1ELi192EEEEEEEEEvNT_6ParamsE,"a",@progbits
	.sectionflags	@""
	.align	4
.nv.constant0._ZN7cutlass13device_kernelIN5flash11enable_sm90INS1_16FlashAttnFwdSm90INS1_25CollectiveMainloopFwdSm90ILi2EN4cute5tupleIJNS5_1CILi1EEES8_S8_EEENS6_IJNS7_ILi192EEENS7_ILi128EEENS7_ILi64EEEEEELi64ENS_6half_tEfNS_4arch4Sm90ELb0ELb1ELb0ELb0ELb1ELb0ELb0ELb1ELb1ELb1ELb1ELb0EEENS1_21CollectiveEpilogueFwdINS6_IJSA_SC_SB_EEES9_SE_SG_Li384ELb0ELb1ELb1ELb0EEENS1_19SingleTileSchedulerILb0ELb1ELb1ELi192EEEEEEEEEvNT_6ParamsE:
	.zero		3200


//--------------------- .nv.constant0._ZN7cutlass13device_kernelIN5flash11enable_sm90INS1_16FlashAttnFwdSm90INS1_25CollectiveMainloopFwdSm90ILi2EN4cute5tupleIJNS5_1CILi1EEES8_S8_EEENS6_IJNS7_ILi192EEENS7_ILi128EEENS7_ILi64EEEEEELi64ENS_6half_tEfNS_4arch4Sm90ELb0ELb1ELb0ELb1ELb1ELb0ELb0ELb1ELb1ELb1ELb1ELb0EEENS1_21CollectiveEpilogueFwdINS6_IJSA_SC_SB_EEES9_SE_SG_Li384ELb1ELb1ELb1ELb0EEENS1_36VarlenDynamicPersistentTileSchedulerILi192ELi128ELi384ELi128ELb1ELb1ELb1ELb1ELb0ELb1EEEEEEEEEvNT_6ParamsE --------------------------
	.section	.nv.constant0._ZN7cutlass13device_kernelIN5flash11enable_sm90INS1_16FlashAttnFwdSm90INS1_25CollectiveMainloopFwdSm90ILi2EN4cute5tupleIJNS5_1CILi1EEES8_S8_EEENS6_IJNS7_ILi192EEENS7_ILi128EEENS7_ILi64EEEEEELi64ENS_6half_tEfNS_4arch4Sm90ELb0ELb1ELb0ELb1ELb1ELb0ELb0ELb1ELb1ELb1ELb1ELb0EEENS1_21CollectiveEpilogueFwdINS6_IJSA_SC_SB_EEES9_SE_SG_Li384ELb1ELb1ELb1ELb0EEENS1_36VarlenDynamicPersistentTileSchedulerILi192ELi128ELi384ELi128ELb1ELb1ELb1ELb1ELb0ELb1EEEEEEEEEvNT_6ParamsE,"a",@progbits
	.sectionflags	@""
	.align	4
.nv.constant0._ZN7cutlass13device_kernelIN5flash11enable_sm90INS1_16FlashAttnFwdSm90INS1_25CollectiveMainloopFwdSm90ILi2EN4cute5tupleIJNS5_1CILi1EEES8_S8_EEENS6_IJNS7_ILi192EEENS7_ILi128EEENS7_ILi64EEEEEELi64ENS_6half_tEfNS_4arch4Sm90ELb0ELb1ELb0ELb1ELb1ELb0ELb0ELb1ELb1ELb1ELb1ELb0EEENS1_21CollectiveEpilogueFwdINS6_IJSA_SC_SB_EEES9_SE_SG_Li384ELb1ELb1ELb1ELb0EEENS1_36VarlenDynamicPersistentTileSchedulerILi192ELi128ELi384ELi128ELb1ELb1ELb1ELb1ELb0ELb1EEEEEEEEEvNT_6ParamsE:
	.zero		3328


//--------------------- .nv.constant0._ZN7cutlass13device_kernelIN5flash11enable_sm90INS1_16FlashAttnFwdSm90INS1_25CollectiveMainloopFwdSm90ILi2EN4cute5tupleIJNS5_1CILi1EEES8_S8_EEENS6_IJNS7_ILi192EEENS7_ILi128EEENS7_ILi64EEEEEELi64ENS_6half_tEfNS_4arch4Sm90ELb0ELb1ELb0ELb1ELb1ELb1ELb0ELb1ELb1ELb1ELb1ELb0EEENS1_21CollectiveEpilogueFwdINS6_IJSA_SC_SB_EEES9_SE_SG_Li384ELb1ELb1ELb1ELb0EEENS1_36VarlenDynamicPersistentTileSchedulerILi192ELi128ELi384ELi128ELb1ELb1ELb1ELb1ELb0ELb1EEEEEEEEEvNT_6ParamsE --------------------------
	.section	.nv.constant0._ZN7cutlass13device_kernelIN5flash11enable_sm90INS1_16FlashAttnFwdSm90INS1_25CollectiveMainloopFwdSm90ILi2EN4cute5tupleIJNS5_1CILi1EEES8_S8_EEENS6_IJNS7_ILi192EEENS7_ILi128EEENS7_ILi64EEEEEELi64ENS_6half_tEfNS_4arch4Sm90ELb0ELb1ELb0ELb1ELb1ELb1ELb0ELb1ELb1ELb1ELb1ELb0EEENS1_21CollectiveEpilogueFwdINS6_IJSA_SC_SB_EEES9_SE_SG_Li384ELb1ELb1ELb1ELb0EEENS1_36VarlenDynamicPersistentTileSchedulerILi192ELi128ELi384ELi128ELb1ELb1ELb1ELb1ELb0ELb1EEEEEEEEEvNT_6ParamsE,"a",@progbits
	.sectionflags	@""
	.align	4
.nv.constant0._ZN7cutlass13device_kernelIN5flash11enable_sm90INS1_16FlashAttnFwdSm90INS1_25CollectiveMainloopFwdSm90ILi2EN4cute5tupleIJNS5_1CILi1EEES8_S8_EEENS6_IJNS7_ILi192EEENS7_ILi128EEENS7_ILi64EEEEEELi64ENS_6half_tEfNS_4arch4Sm90ELb0ELb1ELb0ELb1ELb1ELb1ELb0ELb1ELb1ELb1ELb1ELb0EEENS1_21CollectiveEpilogueFwdINS6_IJSA_SC_SB_EEES9_SE_SG_Li384ELb1ELb1ELb1ELb0EEENS1_36VarlenDynamicPersistentTileSchedulerILi192ELi128ELi384ELi128ELb1ELb1ELb1ELb1ELb0ELb1EEEEEEEEEvNT_6ParamsE:
	.zero		3328


//--------------------- .nv.constant0._ZN7cutlass13device_kernelIN5flash11enable_sm90INS1_16FlashAttnFwdSm90INS1_25CollectiveMainloopFwdSm90ILi2EN4cute5tupleIJNS5_1CILi1EEES8_S8_EEENS6_IJNS7_ILi192EEENS7_ILi128EEENS7_ILi64EEEEEELi64ENS_6half_tEfNS_4arch4Sm90ELb1ELb0ELb0ELb0ELb1ELb0ELb0ELb1ELb1ELb1ELb1ELb0EEENS1_21CollectiveEpilogueFwdINS6_IJSA_SC_SB_EEES9_SE_SG_Li384ELb0ELb1ELb1ELb0EEENS1_19SingleTileSchedulerILb0ELb1ELb1ELi192EEEEEEEEEvNT_6ParamsE --------------------------
	.section	.nv.constant0._ZN7cutlass13device_kernelIN5flash11enable_sm90INS1_16FlashAttnFwdSm90INS1_25CollectiveMainloopFwdSm90ILi2EN4cute5tupleIJNS5_1CILi1EEES8_S8_EEENS6_IJNS7_ILi192EEENS7_ILi128EEENS7_ILi64EEEEEELi64ENS_6half_tEfNS_4arch4Sm90ELb1ELb0ELb0ELb0ELb1ELb0ELb0ELb1ELb1ELb1ELb1ELb0EEENS1_21CollectiveEpilogueFwdINS6_IJSA_SC_SB_EEES9_SE_SG_Li384ELb0ELb1ELb1ELb0EEENS1_19SingleTileSchedulerILb0ELb1ELb1ELi192EEEEEEEEEvNT_6ParamsE,"a",@progbits
	.sectionflags	@""
	.align	4
.nv.constant0._ZN7cutlass13device_kernelIN5flash11enable_sm90INS1_16FlashAttnFwdSm90INS1_25CollectiveMainloopFwdSm90ILi2EN4cute5tupleIJNS5_1CILi1EEES8_S8_EEENS6_IJNS7_ILi192EEENS7_ILi128EEENS7_ILi64EEEEEELi64ENS_6half_tEfNS_4arch4Sm90ELb1ELb0ELb0ELb0ELb1ELb0ELb0ELb1ELb1ELb1ELb1ELb0EEENS1_21CollectiveEpilogueFwdINS6_IJSA_SC_SB_EEES9_SE_SG_Li384ELb0ELb1ELb1ELb0EEENS1_19SingleTileSchedulerILb0ELb1ELb1ELi192EEEEEEEEEvNT_6ParamsE:
	.zero		3200


//--------------------- .nv.constant0._ZN7cutlass13device_kernelIN5flash11enable_sm90INS1_16FlashAttnFwdSm90INS1_25CollectiveMainloopFwdSm90ILi2EN4cute5tupleIJNS5_1CILi1EEES8_S8_EEENS6_IJNS7_ILi192EEENS7_ILi128EEENS7_ILi64EEEEEELi64ENS_6half_tEfNS_4arch4Sm90ELb1ELb0ELb0ELb1ELb1ELb0ELb0ELb1ELb1ELb1ELb1ELb0EEENS1_21CollectiveEpilogueFwdINS6_IJSA_SC_SB_EEES9_SE_SG_Li384ELb1ELb1ELb1ELb0EEENS1_36VarlenDynamicPersistentTileSchedulerILi192ELi128ELi384ELi128ELb1ELb1ELb1ELb1ELb1ELb1EEEEEEEEEvNT_6ParamsE --------------------------
	.section	.nv.constant0._ZN7cutlass13device_kernelIN5flash11enable_sm90INS1_16FlashAttnFwdSm90INS1_25CollectiveMainloopFwdSm90ILi2EN4cute5tupleIJNS5_1CILi1EEES8_S8_EEENS6_IJNS7_ILi192EEENS7_ILi128EEENS7_ILi64EEEEEELi64ENS_6half_tEfNS_4arch4Sm90ELb1ELb0ELb0ELb1ELb1ELb0ELb0ELb1ELb1ELb1ELb1ELb0EEENS1_21CollectiveEpilogueFwdINS6_IJSA_SC_SB_EEES9_SE_SG_Li384ELb1ELb1ELb1ELb0EEENS1_36VarlenDynamicPersistentTileSchedulerILi192ELi128ELi384ELi128ELb1ELb1ELb1ELb1ELb1ELb1EEEEEEEEEvNT_6ParamsE,"a",@progbits
	.sectionflags	@""
	.align	4
.nv.constant0._ZN7cutlass13device_kernelIN5flash11enable_sm90INS1_16FlashAttnFwdSm90INS1_25CollectiveMainloopFwdSm90ILi2EN4cute5tupleIJNS5_1CILi1EEES8_S8_EEENS6_IJNS7_ILi192EEENS7_ILi128EEENS7_ILi64EEEEEELi64ENS_6half_tEfNS_4arch4Sm90ELb1ELb0ELb0ELb1ELb1ELb0ELb0ELb1ELb1ELb1ELb1ELb0EEENS1_21CollectiveEpilogueFwdINS6_IJSA_SC_SB_EEES9_SE_SG_Li384ELb1ELb1ELb1ELb0EEENS1_36VarlenDynamicPersistentTileSchedulerILi192ELi128ELi384ELi128ELb1ELb1ELb1ELb1ELb1ELb1EEEEEEEEEvNT_6ParamsE:
	.zero		3328


//--------------------- .nv.constant0._ZN7cutlass13device_kernelIN5flash11enable_sm90INS1_16FlashAttnFwdSm90INS1_25CollectiveMainloopFwdSm90ILi2EN4cute5tupleIJNS5_1CILi1EEES8_S8_EEENS6_IJNS7_ILi192EEENS7_ILi128EEENS7_ILi64EEEEEELi64ENS_6half_tEfNS_4arch4Sm90ELb1ELb0ELb0ELb1ELb1ELb1ELb0ELb1ELb1ELb1ELb1ELb0EEENS1_21CollectiveEpilogueFwdINS6_IJSA_SC_SB_EEES9_SE_SG_Li384ELb1ELb1ELb1ELb0EEENS1_36VarlenDynamicPersistentTileSchedulerILi192ELi128ELi384ELi128ELb1ELb1ELb1ELb1ELb1ELb1EEEEEEEEEvNT_6ParamsE --------------------------
	.section	.nv.constant0._ZN7cutlass13device_kernelIN5flash11enable_sm90INS1_16FlashAttnFwdSm90INS1_25CollectiveMainloopFwdSm90ILi2EN4cute5tupleIJNS5_1CILi1EEES8_S8_EEENS6_IJNS7_ILi192EEENS7_ILi128EEENS7_ILi64EEEEEELi64ENS_6half_tEfNS_4arch4Sm90ELb1ELb0ELb0ELb1ELb1ELb1ELb0ELb1ELb1ELb1ELb1ELb0EEENS1_21CollectiveEpilogueFwdINS6_IJSA_SC_SB_EEES9_SE_SG_Li384ELb1ELb1ELb1ELb0EEENS1_36VarlenDynamicPersistentTileSchedulerILi192ELi128ELi384ELi128ELb1ELb1ELb1ELb1ELb1ELb1EEEEEEEEEvNT_6ParamsE,"a",@progbits
	.sectionflags	@""
	.align	4
.nv.constant0._ZN7cutlass13device_kernelIN5flash11enable_sm90INS1_16FlashAttnFwdSm90INS1_25CollectiveMainloopFwdSm90ILi2EN4cute5tupleIJNS5_1CILi1EEES8_S8_EEENS6_IJNS7_ILi192EEENS7_ILi128EEENS7_ILi64EEEEEELi64ENS_6half_tEfNS_4arch4Sm90ELb1ELb0ELb0ELb1ELb1ELb1ELb0ELb1ELb1ELb1ELb1ELb0EEENS1_21CollectiveEpilogueFwdINS6_IJSA_SC_SB_EEES9_SE_SG_Li384ELb1ELb1ELb1ELb0EEENS1_36VarlenDynamicPersistentTileSchedulerILi192ELi128ELi384ELi128ELb1ELb1ELb1ELb1ELb1ELb1EEEEEEEEEvNT_6ParamsE:
	.zero		3328


//--------------------- SYMBOLS --------------------------

	.type		.nv.reservedSmem.offset0,@object
	.size		.nv.reservedSmem.offset0,0x4
	.type		__assertfail,@function
